	.target	sm_90a

	.elftype	@"ET_EXEC"


//--------------------- .note.nv.tkinfo           --------------------------
	.section	.note.nv.tkinfo,"",@"SHT_NOTE"
	.sectionflags	@"SHF_NOTE_NV_TKINFO"
	.tkinfo
        /*0018*/ 	.word	0x00000002
        /*0030*/ 	.string	""
        /*0030*/ 	.string	"ptxas"
        /*0030*/ 	.string	"Cuda compilation tools, release 13.0, V13.0.88"
        /*0030*/ 	.string	"Build cuda_13.0.r13.0/compiler.36424714_0"
        /*0030*/ 	.string	"-arch sm_90a -m 64 "



//--------------------- .note.nv.cuinfo           --------------------------
	.section	.note.nv.cuinfo,"",@"SHT_NOTE"
	.sectionflags	@"SHF_NOTE_NV_CUINFO"
        /*0018*/ 	.short	0x0002
        /*001a*/ 	.short	0x005a
        /*001c*/ 	.short	0x0082
	.zero		2


//--------------------- .nv.info                  --------------------------
	.section	.nv.info,"",@"SHT_CUDA_INFO"
	.align	4


	//----- nvinfo : EIATTR_REGCOUNT
	.align		4
        /*0000*/ 	.byte	0x04, 0x2f
        /*0002*/ 	.short	(.L_41 - .L_40)
	.align		4
.L_40:
        /*0004*/ 	.word	index@(_ZN7cutlass13device_kernelIN5flash11enable_sm90INS1_16FlashAttnFwdSm90INS1_25CollectiveMainloopFwdSm90ILi2EN4cute5tupleIJNS5_1CILi1EEES8_S8_EEENS6_IJNS7_ILi192EEENS7_ILi128EEENS7_ILi64EEEEEELi64ENS_10bfloat16_tEfNS_4arch4Sm90ELb1ELb0ELb1ELb1ELb1ELb1ELb0ELb1ELb1ELb1ELb1ELb0EEENS1_21CollectiveEpilogueFwdINS6_IJSA_SC_SB_EEES9_SE_SG_Li384ELb1ELb1ELb1ELb0EEENS1_36VarlenDynamicPersistentTileSchedulerILi192ELi128ELi384ELi128ELb1ELb1ELb1ELb1ELb1ELb1EEEEEEEEEvNT_6ParamsE)
        /*0008*/ 	.word	0x00000080


	//----- nvinfo : EIATTR_FRAME_SIZE
	.align		4
.L_41:
        /*000c*/ 	.byte	0x04, 0x11
        /*000e*/ 	.short	(.L_43 - .L_42)
	.align		4
.L_42:
        /*0010*/ 	.word	index@(_ZN7cutlass13device_kernelIN5flash11enable_sm90INS1_16FlashAttnFwdSm90INS1_25CollectiveMainloopFwdSm90ILi2EN4cute5tupleIJNS5_1CILi1EEES8_S8_EEENS6_IJNS7_ILi192EEENS7_ILi128EEENS7_ILi64EEEEEELi64ENS_10bfloat16_tEfNS_4arch4Sm90ELb1ELb0ELb1ELb1ELb1ELb1ELb0ELb1ELb1ELb1ELb1ELb0EEENS1_21CollectiveEpilogueFwdINS6_IJSA_SC_SB_EEES9_SE_SG_Li384ELb1ELb1ELb1ELb0EEENS1_36VarlenDynamicPersistentTileSchedulerILi192ELi128ELi384ELi128ELb1ELb1ELb1ELb1ELb1ELb1EEEEEEEEEvNT_6ParamsE)
        /*0014*/ 	.word	0x00000068


	//----- nvinfo : EIATTR_REGCOUNT
	.align		4
.L_43:
        /*0018*/ 	.byte	0x04, 0x2f
        /*001a*/ 	.short	(.L_45 - .L_44)
	.align		4
.L_44:
        /*001c*/ 	.word	index@(_ZN7cutlass13device_kernelIN5flash11enable_sm90INS1_16FlashAttnFwdSm90INS1_25CollectiveMainloopFwdSm90ILi2EN4cute5tupleIJNS5_1CILi1EEES8_S8_EEENS6_IJNS7_ILi192EEENS7_ILi128EEENS7_ILi64EEEEEELi64ENS_10bfloat16_tEfNS_4arch4Sm90ELb1ELb0ELb1ELb1ELb1ELb0ELb0ELb1ELb1ELb1ELb1ELb0EEENS1_21CollectiveEpilogueFwdINS6_IJSA_SC_SB_EEES9_SE_SG_Li384ELb1ELb1ELb1ELb0EEENS1_36VarlenDynamicPersistentTileSchedulerILi192ELi128ELi384ELi128ELb1ELb1ELb1ELb1ELb1ELb1EEEEEEEEEvNT_6ParamsE)
        /*0020*/ 	.word	0x00000080


	//----- nvinfo : EIATTR_FRAME_SIZE
	.align		4
.L_45:
        /*0024*/ 	.byte	0x04, 0x11
        /*0026*/ 	.short	(.L_47 - .L_46)
	.align		4
.L_46:
        /*0028*/ 	.word	index@(_ZN7cutlass13device_kernelIN5flash11enable_sm90INS1_16FlashAttnFwdSm90INS1_25CollectiveMainloopFwdSm90ILi2EN4cute5tupleIJNS5_1CILi1EEES8_S8_EEENS6_IJNS7_ILi192EEENS7_ILi128EEENS7_ILi64EEEEEELi64ENS_10bfloat16_tEfNS_4arch4Sm90ELb1ELb0ELb1ELb1ELb1ELb0ELb0ELb1ELb1ELb1ELb1ELb0EEENS1_21CollectiveEpilogueFwdINS6_IJSA_SC_SB_EEES9_SE_SG_Li384ELb1ELb1ELb1ELb0EEENS1_36VarlenDynamicPersistentTileSchedulerILi192ELi128ELi384ELi128ELb1ELb1ELb1ELb1ELb1ELb1EEEEEEEEEvNT_6ParamsE)
        /*002c*/ 	.word	0x00000040


	//----- nvinfo : EIATTR_REGCOUNT
	.align		4
.L_47:
        /*0030*/ 	.byte	0x04, 0x2f
        /*0032*/ 	.short	(.L_49 - .L_48)
	.align		4
.L_48:
        /*0034*/ 	.word	index@(_ZN7cutlass13device_kernelIN5flash11enable_sm90INS1_16FlashAttnFwdSm90INS1_25CollectiveMainloopFwdSm90ILi2EN4cute5tupleIJNS5_1CILi1EEES8_S8_EEENS6_IJNS7_ILi192EEENS7_ILi128EEENS7_ILi64EEEEEELi64ENS_10bfloat16_tEfNS_4arch4Sm90ELb1ELb0ELb1ELb0ELb1ELb0ELb0ELb1ELb1ELb1ELb1ELb0EEENS1_21CollectiveEpilogueFwdINS6_IJSA_SC_SB_EEES9_SE_SG_Li384ELb0ELb1ELb1ELb0EEENS1_19SingleTileSchedulerILb0ELb1ELb1ELi192EEEEEEEEEvNT_6ParamsE)
        /*0038*/ 	.word	0x00000080


	//----- nvinfo : EIATTR_FRAME_SIZE
	.align		4
.L_49:
        /*003c*/ 	.byte	0x04, 0x11
        /*003e*/ 	.short	(.L_51 - .L_50)
	.align		4
.L_50:
        /*0040*/ 	.word	index@(_ZN7cutlass13device_kernelIN5flash11enable_sm90INS1_16FlashAttnFwdSm90INS1_25CollectiveMainloopFwdSm90ILi2EN4cute5tupleIJNS5_1CILi1EEES8_S8_EEENS6_IJNS7_ILi192EEENS7_ILi128EEENS7_ILi64EEEEEELi64ENS_10bfloat16_tEfNS_4arch4Sm90ELb1ELb0ELb1ELb0ELb1ELb0ELb0ELb1ELb1ELb1ELb1ELb0EEENS1_21CollectiveEpilogueFwdINS6_IJSA_SC_SB_EEES9_SE_SG_Li384ELb0ELb1ELb1ELb0EEENS1_19SingleTileSchedulerILb0ELb1ELb1ELi192EEEEEEEEEvNT_6ParamsE)
        /*0044*/ 	.word	0x00000008


	//----- nvinfo : EIATTR_REGCOUNT
	.align		4
.L_51:
        /*0048*/ 	.byte	0x04, 0x2f
        /*004a*/ 	.short	(.L_53 - .L_52)
	.align		4
.L_52:
        /*004c*/ 	.word	index@(_ZN7cutlass13device_kernelIN5flash11enable_sm90INS1_16FlashAttnFwdSm90INS1_25CollectiveMainloopFwdSm90ILi2EN4cute5tupleIJNS5_1CILi1EEES8_S8_EEENS6_IJNS7_ILi192EEENS7_ILi128EEENS7_ILi64EEEEEELi64ENS_10bfloat16_tEfNS_4arch4Sm90ELb0ELb1ELb1ELb1ELb1ELb1ELb0ELb1ELb1ELb1ELb1ELb0EEENS1_21CollectiveEpilogueFwdINS6_IJSA_SC_SB_EEES9_SE_SG_Li384ELb1ELb1ELb1ELb0EEENS1_36VarlenDynamicPersistentTileSchedulerILi192ELi128ELi384ELi128ELb1ELb1ELb1ELb1ELb0ELb1EEEEEEEEEvNT_6ParamsE)
        /*0050*/ 	.word	0x00000080


	//----- nvinfo : EIATTR_FRAME_SIZE
	.align		4
.L_53:
        /*0054*/ 	.byte	0x04, 0x11
        /*0056*/ 	.short	(.L_55 - .L_54)
	.align		4
.L_54:
        /*0058*/ 	.word	index@(_ZN7cutlass13device_kernelIN5flash11enable_sm90INS1_16FlashAttnFwdSm90INS1_25CollectiveMainloopFwdSm90ILi2EN4cute5tupleIJNS5_1CILi1EEES8_S8_EEENS6_IJNS7_ILi192EEENS7_ILi128EEENS7_ILi64EEEEEELi64ENS_10bfloat16_tEfNS_4arch4Sm90ELb0ELb1ELb1ELb1ELb1ELb1ELb0ELb1ELb1ELb1ELb1ELb0EEENS1_21CollectiveEpilogueFwdINS6_IJSA_SC_SB_EEES9_SE_SG_Li384ELb1ELb1ELb1ELb0EEENS1_36VarlenDynamicPersistentTileSchedulerILi192ELi128ELi384ELi128ELb1ELb1ELb1ELb1ELb0ELb1EEEEEEEEEvNT_6ParamsE)
        /*005c*/ 	.word	0x00000068


	//----- nvinfo : EIATTR_REGCOUNT
	.align		4
.L_55:
        /*0060*/ 	.byte	0x04, 0x2f
        /*0062*/ 	.short	(.L_57 - .L_56)
	.align		4
.L_56:
        /*0064*/ 	.word	index@(_ZN7cutlass13device_kernelIN5flash11enable_sm90INS1_16FlashAttnFwdSm90INS1_25CollectiveMainloopFwdSm90ILi2EN4cute5tupleIJNS5_1CILi1EEES8_S8_EEENS6_IJNS7_ILi192EEENS7_ILi128EEENS7_ILi64EEEEEELi64ENS_10bfloat16_tEfNS_4arch4Sm90ELb0ELb1ELb1ELb1ELb1ELb0ELb0ELb1ELb1ELb1ELb1ELb0EEENS1_21CollectiveEpilogueFwdINS6_IJSA_SC_SB_EEES9_SE_SG_Li384ELb1ELb1ELb1ELb0EEENS1_36VarlenDynamicPersistentTileSchedulerILi192ELi128ELi384ELi128ELb1ELb1ELb1ELb1ELb0ELb1EEEEEEEEEvNT_6ParamsE)
        /*0068*/ 	.word	0x00000080


	//----- nvinfo : EIATTR_FRAME_SIZE
	.align		4
.L_57:
        /*006c*/ 	.byte	0x04, 0x11
        /*006e*/ 	.short	(.L_59 - .L_58)
	.align		4
.L_58:
        /*0070*/ 	.word	index@(_ZN7cutlass13device_kernelIN5flash11enable_sm90INS1_16FlashAttnFwdSm90INS1_25CollectiveMainloopFwdSm90ILi2EN4cute5tupleIJNS5_1CILi1EEES8_S8_EEENS6_IJNS7_ILi192EEENS7_ILi128EEENS7_ILi64EEEEEELi64ENS_10bfloat16_tEfNS_4arch4Sm90ELb0ELb1ELb1ELb1ELb1ELb0ELb0ELb1ELb1ELb1ELb1ELb0EEENS1_21CollectiveEpilogueFwdINS6_IJSA_SC_SB_EEES9_SE_SG_Li384ELb1ELb1ELb1ELb0EEENS1_36VarlenDynamicPersistentTileSchedulerILi192ELi128ELi384ELi128ELb1ELb1ELb1ELb1ELb0ELb1EEEEEEEEEvNT_6ParamsE)
        /*0074*/ 	.word	0x00000040


	//----- nvinfo : EIATTR_REGCOUNT
	.align		4
.L_59:
        /*0078*/ 	.byte	0x04, 0x2f
        /*007a*/ 	.short	(.L_61 - .L_60)
	.align		4
.L_60:
        /*007c*/ 	.word	index@(_ZN7cutlass13device_kernelIN5flash11enable_sm90INS1_16FlashAttnFwdSm90INS1_25CollectiveMainloopFwdSm90ILi2EN4cute5tupleIJNS5_1CILi1EEES8_S8_EEENS6_IJNS7_ILi192EEENS7_ILi128EEENS7_ILi64EEEEEELi64ENS_10bfloat16_tEfNS_4arch4Sm90ELb0ELb1ELb1ELb0ELb1ELb0ELb0ELb1ELb1ELb1ELb1ELb0EEENS1_21CollectiveEpilogueFwdINS6_IJSA_SC_SB_EEES9_SE_SG_Li384ELb0ELb1ELb1ELb0EEENS1_19SingleTileSchedulerILb0ELb1ELb1ELi192EEEEEEEEEvNT_6ParamsE)
        /*0080*/ 	.word	0x00000080


	//----- nvinfo : EIATTR_FRAME_SIZE
	.align		4
.L_61:
        /*0084*/ 	.byte	0x04, 0x11
        /*0086*/ 	.short	(.L_63 - .L_62)
	.align		4
.L_62:
        /*0088*/ 	.word	index@(_ZN7cutlass13device_kernelIN5flash11enable_sm90INS1_16FlashAttnFwdSm90INS1_25CollectiveMainloopFwdSm90ILi2EN4cute5tupleIJNS5_1CILi1EEES8_S8_EEENS6_IJNS7_ILi192EEENS7_ILi128EEENS7_ILi64EEEEEELi64ENS_10bfloat16_tEfNS_4arch4Sm90ELb0ELb1ELb1ELb0ELb1ELb0ELb0ELb1ELb1ELb1ELb1ELb0EEENS1_21CollectiveEpilogueFwdINS6_IJSA_SC_SB_EEES9_SE_SG_Li384ELb0ELb1ELb1ELb0EEENS1_19SingleTileSchedulerILb0ELb1ELb1ELi192EEEEEEEEEvNT_6ParamsE)
        /*008c*/ 	.word	0x00000008


	//----- nvinfo : EIATTR_REGCOUNT
	.align		4
.L_63:
        /*0090*/ 	.byte	0x04, 0x2f
        /*0092*/ 	.short	(.L_65 - .L_64)
	.align		4
.L_64:
        /*0094*/ 	.word	index@(_ZN7cutlass13device_kernelIN5flash11enable_sm90INS1_16FlashAttnFwdSm90INS1_25CollectiveMainloopFwdSm90ILi2EN4cute5tupleIJNS5_1CILi1EEES8_S8_EEENS6_IJNS7_ILi192EEENS7_ILi128EEENS7_ILi64EEEEEELi64ENS_10bfloat16_tEfNS_4arch4Sm90ELb0ELb0ELb1ELb1ELb1ELb1ELb0ELb1ELb1ELb1ELb1ELb0EEENS1_21CollectiveEpilogueFwdINS6_IJSA_SC_SB_EEES9_SE_SG_Li384ELb1ELb1ELb1ELb0EEENS1_36VarlenDynamicPersistentTileSchedulerILi192ELi128ELi384ELi128ELb1ELb1ELb1ELb0ELb1ELb1EEEEEEEEEvNT_6ParamsE)
        /*0098*/ 	.word	0x00000080


	//----- nvinfo : EIATTR_FRAME_SIZE
	.align		4
.L_65:
        /*009c*/ 	.byte	0x04, 0x11
        /*009e*/ 	.short	(.L_67 - .L_66)
	.align		4
.L_66:
        /*00a0*/ 	.word	index@(_ZN7cutlass13device_kernelIN5flash11enable_sm90INS1_16FlashAttnFwdSm90INS1_25CollectiveMainloopFwdSm90ILi2EN4cute5tupleIJNS5_1CILi1EEES8_S8_EEENS6_IJNS7_ILi192EEENS7_ILi128EEENS7_ILi64EEEEEELi64ENS_10bfloat16_tEfNS_4arch4Sm90ELb0ELb0ELb1ELb1ELb1ELb1ELb0ELb1ELb1ELb1ELb1ELb0EEENS1_21CollectiveEpilogueFwdINS6_IJSA_SC_SB_EEES9_SE_SG_Li384ELb1ELb1ELb1ELb0EEENS1_36VarlenDynamicPersistentTileSchedulerILi192ELi128ELi384ELi128ELb1ELb1ELb1ELb0ELb1ELb1EEEEEEEEEvNT_6ParamsE)
        /*00a4*/ 	.word	0x00000068


	//----- nvinfo : EIATTR_REGCOUNT
	.align		4
.L_67:
        /*00a8*/ 	.byte	0x04, 0x2f
        /*00aa*/ 	.short	(.L_69 - .L_68)
	.align		4
.L_68:
        /*00ac*/ 	.word	index@(_ZN7cutlass13device_kernelIN5flash11enable_sm90INS1_16FlashAttnFwdSm90INS1_25CollectiveMainloopFwdSm90ILi2EN4cute5tupleIJNS5_1CILi1EEES8_S8_EEENS6_IJNS7_ILi192EEENS7_ILi128EEENS7_ILi64EEEEEELi64ENS_10bfloat16_tEfNS_4arch4Sm90ELb0ELb0ELb1ELb1ELb1ELb0ELb0ELb1ELb1ELb1ELb1ELb0EEENS1_21CollectiveEpilogueFwdINS6_IJSA_SC_SB_EEES9_SE_SG_Li384ELb1ELb1ELb1ELb0EEENS1_36VarlenDynamicPersistentTileSchedulerILi192ELi128ELi384ELi128ELb1ELb1ELb1ELb0ELb1ELb1EEEEEEEEEvNT_6ParamsE)
        /*00b0*/ 	.word	0x00000080


	//----- nvinfo : EIATTR_FRAME_SIZE
	.align		4
.L_69:
        /*00b4*/ 	.byte	0x04, 0x11
        /*00b6*/ 	.short	(.L_71 - .L_70)
	.align		4
.L_70:
        /*00b8*/ 	.word	index@(_ZN7cutlass13device_kernelIN5flash11enable_sm90INS1_16FlashAttnFwdSm90INS1_25CollectiveMainloopFwdSm90ILi2EN4cute5tupleIJNS5_1CILi1EEES8_S8_EEENS6_IJNS7_ILi192EEENS7_ILi128EEENS7_ILi64EEEEEELi64ENS_10bfloat16_tEfNS_4arch4Sm90ELb0ELb0ELb1ELb1ELb1ELb0ELb0ELb1ELb1ELb1ELb1ELb0EEENS1_21CollectiveEpilogueFwdINS6_IJSA_SC_SB_EEES9_SE_SG_Li384ELb1ELb1ELb1ELb0EEENS1_36VarlenDynamicPersistentTileSchedulerILi192ELi128ELi384ELi128ELb1ELb1ELb1ELb0ELb1ELb1EEEEEEEEEvNT_6ParamsE)
        /*00bc*/ 	.word	0x00000050


	//----- nvinfo : EIATTR_REGCOUNT
	.align		4
.L_71:
        /*00c0*/ 	.byte	0x04, 0x2f
        /*00c2*/ 	.short	(.L_73 - .L_72)
	.align		4
.L_72:
        /*00c4*/ 	.word	index@(_ZN7cutlass13device_kernelIN5flash11enable_sm90INS1_16FlashAttnFwdSm90INS1_25CollectiveMainloopFwdSm90ILi2EN4cute5tupleIJNS5_1CILi1EEES8_S8_EEENS6_IJNS7_ILi192EEENS7_ILi128EEENS7_ILi64EEEEEELi64ENS_10bfloat16_tEfNS_4arch4Sm90ELb0ELb0ELb1ELb0ELb1ELb0ELb0ELb1ELb1ELb1ELb1ELb0EEENS1_21CollectiveEpilogueFwdINS6_IJSA_SC_SB_EEES9_SE_SG_Li384ELb0ELb1ELb1ELb0EEENS1_19SingleTileSchedulerILb0ELb1ELb1ELi192EEEEEEEEEvNT_6ParamsE)
        /*00c8*/ 	.word	0x00000080


	//----- nvinfo : EIATTR_FRAME_SIZE
	.align		4
.L_73:
        /*00cc*/ 	.byte	0x04, 0x11
        /*00ce*/ 	.short	(.L_75 - .L_74)
	.align		4
.L_74:
        /*00d0*/ 	.word	index@(_ZN7cutlass13device_kernelIN5flash11enable_sm90INS1_16FlashAttnFwdSm90INS1_25CollectiveMainloopFwdSm90ILi2EN4cute5tupleIJNS5_1CILi1EEES8_S8_EEENS6_IJNS7_ILi192EEENS7_ILi128EEENS7_ILi64EEEEEELi64ENS_10bfloat16_tEfNS_4arch4Sm90ELb0ELb0ELb1ELb0ELb1ELb0ELb0ELb1ELb1ELb1ELb1ELb0EEENS1_21CollectiveEpilogueFwdINS6_IJSA_SC_SB_EEES9_SE_SG_Li384ELb0ELb1ELb1ELb0EEENS1_19SingleTileSchedulerILb0ELb1ELb1ELi192EEEEEEEEEvNT_6ParamsE)
        /*00d4*/ 	.word	0x00000008


	//----- nvinfo : EIATTR_REGCOUNT
	.align		4
.L_75:
        /*00d8*/ 	.byte	0x04, 0x2f
        /*00da*/ 	.short	(.L_77 - .L_76)
	.align		4
.L_76:
        /*00dc*/ 	.word	index@(_ZN7cutlass13device_kernelIN5flash11enable_sm90INS1_16FlashAttnFwdSm90INS1_25CollectiveMainloopFwdSm90ILi2EN4cute5tupleIJNS5_1CILi1EEES8_S8_EEENS6_IJNS7_ILi192EEENS7_ILi128EEENS7_ILi96EEEEEELi96ENS_10bfloat16_tEfNS_4arch4Sm90ELb1ELb0ELb1ELb1ELb1ELb1ELb0ELb0ELb1ELb1ELb1ELb0EEENS1_21CollectiveEpilogueFwdINS6_IJSA_SC_SB_EEES9_SE_SG_Li384ELb1ELb1ELb1ELb0EEENS1_36VarlenDynamicPersistentTileSchedulerILi192ELi128ELi384ELi128ELb1ELb1ELb1ELb1ELb1ELb1EEEEEEEEEvNT_6ParamsE)
        /*00e0*/ 	.word	0x00000080


	//----- nvinfo : EIATTR_FRAME_SIZE
	.align		4
.L_77:
        /*00e4*/ 	.byte	0x04, 0x11
        /*00e6*/ 	.short	(.L_79 - .L_78)
	.align		4
.L_78:
        /*00e8*/ 	.word	index@(_ZN7cutlass13device_kernelIN5flash11enable_sm90INS1_16FlashAttnFwdSm90INS1_25CollectiveMainloopFwdSm90ILi2EN4cute5tupleIJNS5_1CILi1EEES8_S8_EEENS6_IJNS7_ILi192EEENS7_ILi128EEENS7_ILi96EEEEEELi96ENS_10bfloat16_tEfNS_4arch4Sm90ELb1ELb0ELb1ELb1ELb1ELb1ELb0ELb0ELb1ELb1ELb1ELb0EEENS1_21CollectiveEpilogueFwdINS6_IJSA_SC_SB_EEES9_SE_SG_Li384ELb1ELb1ELb1ELb0EEENS1_36VarlenDynamicPersistentTileSchedulerILi192ELi128ELi384ELi128ELb1ELb1ELb1ELb1ELb1ELb1EEEEEEEEEvNT_6ParamsE)
        /*00ec*/ 	.word	0x00000118


	//----- nvinfo : EIATTR_REGCOUNT
	.align		4
.L_79:
        /*00f0*/ 	.byte	0x04, 0x2f
        /*00f2*/ 	.short	(.L_81 - .L_80)
	.align		4
.L_80:
        /*00f4*/ 	.word	index@(_ZN7cutlass13device_kernelIN5flash11enable_sm90INS1_16FlashAttnFwdSm90INS1_25CollectiveMainloopFwdSm90ILi2EN4cute5tupleIJNS5_1CILi1EEES8_S8_EEENS6_IJNS7_ILi192EEENS7_ILi128EEENS7_ILi96EEEEEELi96ENS_10bfloat16_tEfNS_4arch4Sm90ELb1ELb0ELb1ELb1ELb1ELb0ELb0ELb0ELb1ELb1ELb1ELb0EEENS1_21CollectiveEpilogueFwdINS6_IJSA_SC_SB_EEES9_SE_SG_Li384ELb1ELb1ELb1ELb0EEENS1_36VarlenDynamicPersistentTileSchedulerILi192ELi128ELi384ELi128ELb1ELb1ELb1ELb1ELb1ELb1EEEEEEEEEvNT_6ParamsE)
        /*00f8*/ 	.word	0x00000080


	//----- nvinfo : EIATTR_FRAME_SIZE
	.align		4
.L_81:
        /*00fc*/ 	.byte	0x04, 0x11
        /*00fe*/ 	.short	(.L_83 - .L_82)
	.align		4
.L_82:
        /*0100*/ 	.word	index@(_ZN7cutlass13device_kernelIN5flash11enable_sm90INS1_16FlashAttnFwdSm90INS1_25CollectiveMainloopFwdSm90ILi2EN4cute5tupleIJNS5_1CILi1EEES8_S8_EEENS6_IJNS7_ILi192EEENS7_ILi128EEENS7_ILi96EEEEEELi96ENS_10bfloat16_tEfNS_4arch4Sm90ELb1ELb0ELb1ELb1ELb1ELb0ELb0ELb0ELb1ELb1ELb1ELb0EEENS1_21CollectiveEpilogueFwdINS6_IJSA_SC_SB_EEES9_SE_SG_Li384ELb1ELb1ELb1ELb0EEENS1_36VarlenDynamicPersistentTileSchedulerILi192ELi128ELi384ELi128ELb1ELb1ELb1ELb1ELb1ELb1EEEEEEEEEvNT_6ParamsE)
        /*0104*/ 	.word	0x00000048


	//----- nvinfo : EIATTR_REGCOUNT
	.align		4
.L_83:
        /*0108*/ 	.byte	0x04, 0x2f
        /*010a*/ 	.short	(.L_85 - .L_84)
	.align		4
.L_84:
        /*010c*/ 	.word	index@(_ZN7cutlass13device_kernelIN5flash11enable_sm90INS1_16FlashAttnFwdSm90INS1_25CollectiveMainloopFwdSm90ILi2EN4cute5tupleIJNS5_1CILi1EEES8_S8_EEENS6_IJNS7_ILi192EEENS7_ILi128EEENS7_ILi96EEEEEELi96ENS_10bfloat16_tEfNS_4arch4Sm90ELb1ELb0ELb1ELb0ELb1ELb0ELb0ELb0ELb1ELb1ELb1ELb0EEENS1_21CollectiveEpilogueFwdINS6_IJSA_SC_SB_EEES9_SE_SG_Li384ELb0ELb1ELb1ELb0EEENS1_19SingleTileSchedulerILb0ELb1ELb1ELi192EEEEEEEEEvNT_6ParamsE)
        /*0110*/ 	.word	0x00000080


	//----- nvinfo : EIATTR_FRAME_SIZE
	.align		4
.L_85:
        /*0114*/ 	.byte	0x04, 0x11
        /*0116*/ 	.short	(.L_87 - .L_86)
	.align		4
.L_86:
        /*0118*/ 	.word	index@(_ZN7cutlass13device_kernelIN5flash11enable_sm90INS1_16FlashAttnFwdSm90INS1_25CollectiveMainloopFwdSm90ILi2EN4cute5tupleIJNS5_1CILi1EEES8_S8_EEENS6_IJNS7_ILi192EEENS7_ILi128EEENS7_ILi96EEEEEELi96ENS_10bfloat16_tEfNS_4arch4Sm90ELb1ELb0ELb1ELb0ELb1ELb0ELb0ELb0ELb1ELb1ELb1ELb0EEENS1_21CollectiveEpilogueFwdINS6_IJSA_SC_SB_EEES9_SE_SG_Li384ELb0ELb1ELb1ELb0EEENS1_19SingleTileSchedulerILb0ELb1ELb1ELi192EEEEEEEEEvNT_6ParamsE)
        /*011c*/ 	.word	0x00000010


	//----- nvinfo : EIATTR_REGCOUNT
	.align		4
.L_87:
        /*0120*/ 	.byte	0x04, 0x2f
        /*0122*/ 	.short	(.L_89 - .L_88)
	.align		4
.L_88:
        /*0124*/ 	.word	index@(_ZN7cutlass13device_kernelIN5flash11enable_sm90INS1_16FlashAttnFwdSm90INS1_25CollectiveMainloopFwdSm90ILi2EN4cute5tupleIJNS5_1CILi1EEES8_S8_EEENS6_IJNS7_ILi192EEENS7_ILi128EEENS7_ILi96EEEEEELi96ENS_10bfloat16_tEfNS_4arch4Sm90ELb0ELb1ELb1ELb1ELb1ELb1ELb0ELb0ELb1ELb1ELb1ELb0EEENS1_21CollectiveEpilogueFwdINS6_IJSA_SC_SB_EEES9_SE_SG_Li384ELb1ELb1ELb1ELb0EEENS1_36VarlenDynamicPersistentTileSchedulerILi192ELi128ELi384ELi128ELb1ELb1ELb1ELb1ELb0ELb1EEEEEEEEEvNT_6ParamsE)
        /*0128*/ 	.word	0x00000080


	//----- nvinfo : EIATTR_FRAME_SIZE
	.align		4
.L_89:
        /*012c*/ 	.byte	0x04, 0x11
        /*012e*/ 	.short	(.L_91 - .L_90)
	.align		4
.L_90:
        /*0130*/ 	.word	index@(_ZN7cutlass13device_kernelIN5flash11enable_sm90INS1_16FlashAttnFwdSm90INS1_25CollectiveMainloopFwdSm90ILi2EN4cute5tupleIJNS5_1CILi1EEES8_S8_EEENS6_IJNS7_ILi192EEENS7_ILi128EEENS7_ILi96EEEEEELi96ENS_10bfloat16_tEfNS_4arch4Sm90ELb0ELb1ELb1ELb1ELb1ELb1ELb0ELb0ELb1ELb1ELb1ELb0EEENS1_21CollectiveEpilogueFwdINS6_IJSA_SC_SB_EEES9_SE_SG_Li384ELb1ELb1ELb1ELb0EEENS1_36VarlenDynamicPersistentTileSchedulerILi192ELi128ELi384ELi128ELb1ELb1ELb1ELb1ELb0ELb1EEEEEEEEEvNT_6ParamsE)
        /*0134*/ 	.word	0x000000c8


	//----- nvinfo : EIATTR_REGCOUNT
	.align		4
.L_91:
        /*0138*/ 	.byte	0x04, 0x2f
        /*013a*/ 	.short	(.L_93 - .L_92)
	.align		4
.L_92:
        /*013c*/ 	.word	index@(_ZN7cutlass13device_kernelIN5flash11enable_sm90INS1_16FlashAttnFwdSm90INS1_25CollectiveMainloopFwdSm90ILi2EN4cute5tupleIJNS5_1CILi1EEES8_S8_EEENS6_IJNS7_ILi192EEENS7_ILi128EEENS7_ILi96EEEEEELi96ENS_10bfloat16_tEfNS_4arch4Sm90ELb0ELb1ELb1ELb1ELb1ELb0ELb0ELb0ELb1ELb1ELb1ELb0EEENS1_21CollectiveEpilogueFwdINS6_IJSA_SC_SB_EEES9_SE_SG_Li384ELb1ELb1ELb1ELb0EEENS1_36VarlenDynamicPersistentTileSchedulerILi192ELi128ELi384ELi128ELb1ELb1ELb1ELb1ELb0ELb1EEEEEEEEEvNT_6ParamsE)
        /*0140*/ 	.word	0x00000080


	//----- nvinfo : EIATTR_FRAME_SIZE
	.align		4
.L_93:
        /*0144*/ 	.byte	0x04, 0x11
        /*0146*/ 	.short	(.L_95 - .L_94)
	.align		4
.L_94:
        /*0148*/ 	.word	index@(_ZN7cutlass13device_kernelIN5flash11enable_sm90INS1_16FlashAttnFwdSm90INS1_25CollectiveMainloopFwdSm90ILi2EN4cute5tupleIJNS5_1CILi1EEES8_S8_EEENS6_IJNS7_ILi192EEENS7_ILi128EEENS7_ILi96EEEEEELi96ENS_10bfloat16_tEfNS_4arch4Sm90ELb0ELb1ELb1ELb1ELb1ELb0ELb0ELb0ELb1ELb1ELb1ELb0EEENS1_21CollectiveEpilogueFwdINS6_IJSA_SC_SB_EEES9_SE_SG_Li384ELb1ELb1ELb1ELb0EEENS1_36VarlenDynamicPersistentTileSchedulerILi192ELi128ELi384ELi128ELb1ELb1ELb1ELb1ELb0ELb1EEEEEEEEEvNT_6ParamsE)
        /*014c*/ 	.word	0x00000030


	//----- nvinfo : EIATTR_REGCOUNT
	.align		4
.L_95:
        /*0150*/ 	.byte	0x04, 0x2f
        /*0152*/ 	.short	(.L_97 - .L_96)
	.align		4
.L_96:
        /*0154*/ 	.word	index@(_ZN7cutlass13device_kernelIN5flash11enable_sm90INS1_16FlashAttnFwdSm90INS1_25CollectiveMainloopFwdSm90ILi2EN4cute5tupleIJNS5_1CILi1EEES8_S8_EEENS6_IJNS7_ILi192EEENS7_ILi128EEENS7_ILi96EEEEEELi96ENS_10bfloat16_tEfNS_4arch4Sm90ELb0ELb1ELb1ELb0ELb1ELb0ELb0ELb0ELb1ELb1ELb1ELb0EEENS1_21CollectiveEpilogueFwdINS6_IJSA_SC_SB_EEES9_SE_SG_Li384ELb0ELb1ELb1ELb0EEENS1_19SingleTileSchedulerILb0ELb1ELb1ELi192EEEEEEEEEvNT_6ParamsE)
        /*0158*/ 	.word	0x00000080


	//----- nvinfo : EIATTR_FRAME_SIZE
	.align		4
.L_97:
        /*015c*/ 	.byte	0x04, 0x11
        /*015e*/ 	.short	(.L_99 - .L_98)
	.align		4
.L_98:
        /*0160*/ 	.word	index@(_ZN7cutlass13device_kernelIN5flash11enable_sm90INS1_16FlashAttnFwdSm90INS1_25CollectiveMainloopFwdSm90ILi2EN4cute5tupleIJNS5_1CILi1EEES8_S8_EEENS6_IJNS7_ILi192EEENS7_ILi128EEENS7_ILi96EEEEEELi96ENS_10bfloat16_tEfNS_4arch4Sm90ELb0ELb1ELb1ELb0ELb1ELb0ELb0ELb0ELb1ELb1ELb1ELb0EEENS1_21CollectiveEpilogueFwdINS6_IJSA_SC_SB_EEES9_SE_SG_Li384ELb0ELb1ELb1ELb0EEENS1_19SingleTileSchedulerILb0ELb1ELb1ELi192EEEEEEEEEvNT_6ParamsE)
        /*0164*/ 	.word	0x00000010


	//----- nvinfo : EIATTR_REGCOUNT
	.align		4
.L_99:
        /*0168*/ 	.byte	0x04, 0x2f
        /*016a*/ 	.short	(.L_101 - .L_100)
	.align		4
.L_100:
        /*016c*/ 	.word	index@(_ZN7cutlass13device_kernelIN5flash11enable_sm90INS1_16FlashAttnFwdSm90INS1_25CollectiveMainloopFwdSm90ILi2EN4cute5tupleIJNS5_1CILi1EEES8_S8_EEENS6_IJNS7_ILi192EEENS7_ILi128EEENS7_ILi96EEEEEELi96ENS_10bfloat16_tEfNS_4arch4Sm90ELb0ELb0ELb1ELb1ELb1ELb1ELb0ELb0ELb1ELb1ELb1ELb0EEENS1_21CollectiveEpilogueFwdINS6_IJSA_SC_SB_EEES9_SE_SG_Li384ELb1ELb1ELb1ELb0EEENS1_36VarlenDynamicPersistentTileSchedulerILi192ELi128ELi384ELi128ELb1ELb1ELb1ELb0ELb1ELb1EEEEEEEEEvNT_6ParamsE)
        /*0170*/ 	.word	0x00000080


	//----- nvinfo : EIATTR_FRAME_SIZE
	.align		4
.L_101:
        /*0174*/ 	.byte	0x04, 0x11
        /*0176*/ 	.short	(.L_103 - .L_102)
	.align		4
.L_102:
        /*0178*/ 	.word	index@(_ZN7cutlass13device_kernelIN5flash11enable_sm90INS1_16FlashAttnFwdSm90INS1_25CollectiveMainloopFwdSm90ILi2EN4cute5tupleIJNS5_1CILi1EEES8_S8_EEENS6_IJNS7_ILi192EEENS7_ILi128EEENS7_ILi96EEEEEELi96ENS_10bfloat16_tEfNS_4arch4Sm90ELb0ELb0ELb1ELb1ELb1ELb1ELb0ELb0ELb1ELb1ELb1ELb0EEENS1_21CollectiveEpilogueFwdINS6_IJSA_SC_SB_EEES9_SE_SG_Li384ELb1ELb1ELb1ELb0EEENS1_36VarlenDynamicPersistentTileSchedulerILi192ELi128ELi384ELi128ELb1ELb1ELb1ELb0ELb1ELb1EEEEEEEEEvNT_6ParamsE)
        /*017c*/ 	.word	0x00000118


	//----- nvinfo : EIATTR_REGCOUNT
	.align		4
.L_103:
        /*0180*/ 	.byte	0x04, 0x2f
        /*0182*/ 	.short	(.L_105 - .L_104)
	.align		4
.L_104:
        /*0184*/ 	.word	index@(_ZN7cutlass13device_kernelIN5flash11enable_sm90INS1_16FlashAttnFwdSm90INS1_25CollectiveMainloopFwdSm90ILi2EN4cute5tupleIJNS5_1CILi1EEES8_S8_EEENS6_IJNS7_ILi192EEENS7_ILi128EEENS7_ILi96EEEEEELi96ENS_10bfloat16_tEfNS_4arch4Sm90ELb0ELb0ELb1ELb1ELb1ELb0ELb0ELb0ELb1ELb1ELb1ELb0EEENS1_21CollectiveEpilogueFwdINS6_IJSA_SC_SB_EEES9_SE_SG_Li384ELb1ELb1ELb1ELb0EEENS1_36VarlenDynamicPersistentTileSchedulerILi192ELi128ELi384ELi128ELb1ELb1ELb1ELb0ELb1ELb1EEEEEEEEEvNT_6ParamsE)
        /*0188*/ 	.word	0x00000080


	//----- nvinfo : EIATTR_FRAME_SIZE
	.align		4
.L_105:
        /*018c*/ 	.byte	0x04, 0x11
        /*018e*/ 	.short	(.L_107 - .L_106)
	.align		4
.L_106:
        /*0190*/ 	.word	index@(_ZN7cutlass13device_kernelIN5flash11enable_sm90INS1_16FlashAttnFwdSm90INS1_25CollectiveMainloopFwdSm90ILi2EN4cute5tupleIJNS5_1CILi1EEES8_S8_EEENS6_IJNS7_ILi192EEENS7_ILi128EEENS7_ILi96EEEEEELi96ENS_10bfloat16_tEfNS_4arch4Sm90ELb0ELb0ELb1ELb1ELb1ELb0ELb0ELb0ELb1ELb1ELb1ELb0EEENS1_21CollectiveEpilogueFwdINS6_IJSA_SC_SB_EEES9_SE_SG_Li384ELb1ELb1ELb1ELb0EEENS1_36VarlenDynamicPersistentTileSchedulerILi192ELi128ELi384ELi128ELb1ELb1ELb1ELb0ELb1ELb1EEEEEEEEEvNT_6ParamsE)
        /*0194*/ 	.word	0x00000050


	//----- nvinfo : EIATTR_REGCOUNT
	.align		4
.L_107:
        /*0198*/ 	.byte	0x04, 0x2f
        /*019a*/ 	.short	(.L_109 - .L_108)
	.align		4
.L_108:
        /*019c*/ 	.word	index@(_ZN7cutlass13device_kernelIN5flash11enable_sm90INS1_16FlashAttnFwdSm90INS1_25CollectiveMainloopFwdSm90ILi2EN4cute5tupleIJNS5_1CILi1EEES8_S8_EEENS6_IJNS7_ILi192EEENS7_ILi128EEENS7_ILi96EEEEEELi96ENS_10bfloat16_tEfNS_4arch4Sm90ELb0ELb0ELb1ELb0ELb1ELb0ELb0ELb0ELb1ELb1ELb1ELb0EEENS1_21CollectiveEpilogueFwdINS6_IJSA_SC_SB_EEES9_SE_SG_Li384ELb0ELb1ELb1ELb0EEENS1_19SingleTileSchedulerILb0ELb1ELb1ELi192EEEEEEEEEvNT_6ParamsE)
        /*01a0*/ 	.word	0x00000080


	//----- nvinfo : EIATTR_FRAME_SIZE
	.align		4
.L_109:
        /*01a4*/ 	.byte	0x04, 0x11
        /*01a6*/ 	.short	(.L_111 - .L_110)
	.align		4
.L_110:
        /*01a8*/ 	.word	index@(_ZN7cutlass13device_kernelIN5flash11enable_sm90INS1_16FlashAttnFwdSm90INS1_25CollectiveMainloopFwdSm90ILi2EN4cute5tupleIJNS5_1CILi1EEES8_S8_EEENS6_IJNS7_ILi192EEENS7_ILi128EEENS7_ILi96EEEEEELi96ENS_10bfloat16_tEfNS_4arch4Sm90ELb0ELb0ELb1ELb0ELb1ELb0ELb0ELb0ELb1ELb1ELb1ELb0EEENS1_21CollectiveEpilogueFwdINS6_IJSA_SC_SB_EEES9_SE_SG_Li384ELb0ELb1ELb1ELb0EEENS1_19SingleTileSchedulerILb0ELb1ELb1ELi192EEEEEEEEEvNT_6ParamsE)
        /*01ac*/ 	.word	0x00000008


	//----- nvinfo : EIATTR_REGCOUNT
	.align		4
.L_111:
        /*01b0*/ 	.byte	0x04, 0x2f
        /*01b2*/ 	.short	(.L_113 - .L_112)
	.align		4
.L_112:
        /*01b4*/ 	.word	index@(_ZN7cutlass13device_kernelIN5flash11enable_sm90INS1_16FlashAttnFwdSm90INS1_25CollectiveMainloopFwdSm90ILi2EN4cute5tupleIJNS5_1CILi1EEES8_S8_EEENS6_IJNS7_ILi128EEESA_SA_EEELi128ENS_10bfloat16_tEfNS_4arch4Sm90ELb1ELb0ELb1ELb1ELb1ELb1ELb0ELb1ELb1ELb1ELb1ELb0EEENS1_21CollectiveEpilogueFwdISB_S9_SC_SE_Li256ELb1ELb1ELb1ELb0EEENS1_36VarlenDynamicPersistentTileSchedulerILi128ELi128ELi256ELi128ELb1ELb1ELb1ELb1ELb1ELb1EEEEEEEEEvNT_6ParamsE)
        /*01b8*/ 	.word	0x000000a8


	//----- nvinfo : EIATTR_FRAME_SIZE
	.align		4
.L_113:
        /*01bc*/ 	.byte	0x04, 0x11
        /*01be*/ 	.short	(.L_115 - .L_114)
	.align		4
.L_114:
        /*01c0*/ 	.word	index@(_ZN7cutlass13device_kernelIN5flash11enable_sm90INS1_16FlashAttnFwdSm90INS1_25CollectiveMainloopFwdSm90ILi2EN4cute5tupleIJNS5_1CILi1EEES8_S8_EEENS6_IJNS7_ILi128EEESA_SA_EEELi128ENS_10bfloat16_tEfNS_4arch4Sm90ELb1ELb0ELb1ELb1ELb1ELb1ELb0ELb1ELb1ELb1ELb1ELb0EEENS1_21CollectiveEpilogueFwdISB_S9_SC_SE_Li256ELb1ELb1ELb1ELb0EEENS1_36VarlenDynamicPersistentTileSchedulerILi128ELi128ELi256ELi128ELb1ELb1ELb1ELb1ELb1ELb1EEEEEEEEEvNT_6ParamsE)
        /*01c4*/ 	.word	0x00000028


	//----- nvinfo : EIATTR_REGCOUNT
	.align		4
.L_115:
        /*01c8*/ 	.byte	0x04, 0x2f
        /*01ca*/ 	.short	(.L_117 - .L_116)
	.align		4
.L_116:
        /*01cc*/ 	.word	index@(_ZN7cutlass13device_kernelIN5flash11enable_sm90INS1_16FlashAttnFwdSm90INS1_25CollectiveMainloopFwdSm90ILi2EN4cute5tupleIJNS5_1CILi1EEES8_S8_EEENS6_IJNS7_ILi128EEESA_SA_EEELi128ENS_10bfloat16_tEfNS_4arch4Sm90ELb1ELb0ELb1ELb1ELb1ELb0ELb0ELb1ELb1ELb1ELb1ELb0EEENS1_21CollectiveEpilogueFwdISB_S9_SC_SE_Li256ELb1ELb1ELb1ELb0EEENS1_36VarlenDynamicPersistentTileSchedulerILi128ELi128ELi256ELi128ELb1ELb1ELb1ELb1ELb1ELb1EEEEEEEEEvNT_6ParamsE)
        /*01d0*/ 	.word	0x000000a8


	//----- nvinfo : EIATTR_FRAME_SIZE
	.align		4
.L_117:
        /*01d4*/ 	.byte	0x04, 0x11
        /*01d6*/ 	.short	(.L_119 - .L_118)
	.align		4
.L_118:
        /*01d8*/ 	.word	index@(_ZN7cutlass13device_kernelIN5flash11enable_sm90INS1_16FlashAttnFwdSm90INS1_25CollectiveMainloopFwdSm90ILi2EN4cute5tupleIJNS5_1CILi1EEES8_S8_EEENS6_IJNS7_ILi128EEESA_SA_EEELi128ENS_10bfloat16_tEfNS_4arch4Sm90ELb1ELb0ELb1ELb1ELb1ELb0ELb0ELb1ELb1ELb1ELb1ELb0EEENS1_21CollectiveEpilogueFwdISB_S9_SC_SE_Li256ELb1ELb1ELb1ELb0EEENS1_36VarlenDynamicPersistentTileSchedulerILi128ELi128ELi256ELi128ELb1ELb1ELb1ELb1ELb1ELb1EEEEEEEEEvNT_6ParamsE)
        /*01dc*/ 	.word	0x00000028


	//----- nvinfo : EIATTR_REGCOUNT
	.align		4
.L_119:
        /*01e0*/ 	.byte	0x04, 0x2f
        /*01e2*/ 	.short	(.L_121 - .L_120)
	.align		4
.L_120:
        /*01e4*/ 	.word	index@(_ZN7cutlass13device_kernelIN5flash11enable_sm90INS1_16FlashAttnFwdSm90INS1_25CollectiveMainloopFwdSm90ILi2EN4cute5tupleIJNS5_1CILi1EEES8_S8_EEENS6_IJNS7_ILi128EEESA_SA_EEELi128ENS_10bfloat16_tEfNS_4arch4Sm90ELb1ELb0ELb1ELb0ELb1ELb0ELb0ELb1ELb1ELb1ELb1ELb0EEENS1_21CollectiveEpilogueFwdISB_S9_SC_SE_Li256ELb0ELb1ELb1ELb0EEENS1_19SingleTileSchedulerILb0ELb1ELb1ELi128EEEEEEEEEvNT_6ParamsE)
        /*01e8*/ 	.word	0x000000a8


	//----- nvinfo : EIATTR_FRAME_SIZE
	.align		4
.L_121:
        /*01ec*/ 	.byte	0x04, 0x11
        /*01ee*/ 	.short	(.L_123 - .L_122)
	.align		4
.L_122:
        /*01f0*/ 	.word	index@(_ZN7cutlass13device_kernelIN5flash11enable_sm90INS1_16FlashAttnFwdSm90INS1_25CollectiveMainloopFwdSm90ILi2EN4cute5tupleIJNS5_1CILi1EEES8_S8_EEENS6_IJNS7_ILi128EEESA_SA_EEELi128ENS_10bfloat16_tEfNS_4arch4Sm90ELb1ELb0ELb1ELb0ELb1ELb0ELb0ELb1ELb1ELb1ELb1ELb0EEENS1_21CollectiveEpilogueFwdISB_S9_SC_SE_Li256ELb0ELb1ELb1ELb0EEENS1_19SingleTileSchedulerILb0ELb1ELb1ELi128EEEEEEEEEvNT_6ParamsE)
        /*01f4*/ 	.word	0x00000000


	//----- nvinfo : EIATTR_REGCOUNT
	.align		4
.L_123:
        /*01f8*/ 	.byte	0x04, 0x2f
        /*01fa*/ 	.short	(.L_125 - .L_124)
	.align		4
.L_124:
        /*01fc*/ 	.word	index@(_ZN7cutlass13device_kernelIN5flash11enable_sm90INS1_16FlashAttnFwdSm90INS1_25CollectiveMainloopFwdSm90ILi2EN4cute5tupleIJNS5_1CILi1EEES8_S8_EEENS6_IJNS7_ILi128EEESA_SA_EEELi128ENS_10bfloat16_tEfNS_4arch4Sm90ELb0ELb1ELb1ELb1ELb1ELb1ELb0ELb1ELb1ELb1ELb1ELb0EEENS1_21CollectiveEpilogueFwdISB_S9_SC_SE_Li256ELb1ELb1ELb1ELb0EEENS1_36VarlenDynamicPersistentTileSchedulerILi128ELi128ELi256ELi128ELb1ELb1ELb1ELb1ELb0ELb1EEEEEEEEEvNT_6ParamsE)
        /*0200*/ 	.word	0x000000a8


	//----- nvinfo : EIATTR_FRAME_SIZE
	.align		4
.L_125:
        /*0204*/ 	.byte	0x04, 0x11
        /*0206*/ 	.short	(.L_127 - .L_126)
	.align		4
.L_126:
        /*0208*/ 	.word	index@(_ZN7cutlass13device_kernelIN5flash11enable_sm90INS1_16FlashAttnFwdSm90INS1_25CollectiveMainloopFwdSm90ILi2EN4cute5tupleIJNS5_1CILi1EEES8_S8_EEENS6_IJNS7_ILi128EEESA_SA_EEELi128ENS_10bfloat16_tEfNS_4arch4Sm90ELb0ELb1ELb1ELb1ELb1ELb1ELb0ELb1ELb1ELb1ELb1ELb0EEENS1_21CollectiveEpilogueFwdISB_S9_SC_SE_Li256ELb1ELb1ELb1ELb0EEENS1_36VarlenDynamicPersistentTileSchedulerILi128ELi128ELi256ELi128ELb1ELb1ELb1ELb1ELb0ELb1EEEEEEEEEvNT_6ParamsE)
        /*020c*/ 	.word	0x00000040


	//----- nvinfo : EIATTR_REGCOUNT
	.align		4
.L_127:
        /*0210*/ 	.byte	0x04, 0x2f
        /*0212*/ 	.short	(.L_129 - .L_128)
	.align		4
.L_128:
        /*0214*/ 	.word	index@(_ZN7cutlass13device_kernelIN5flash11enable_sm90INS1_16FlashAttnFwdSm90INS1_25CollectiveMainloopFwdSm90ILi2EN4cute5tupleIJNS5_1CILi1EEES8_S8_EEENS6_IJNS7_ILi128EEESA_SA_EEELi128ENS_10bfloat16_tEfNS_4arch4Sm90ELb0ELb1ELb1ELb1ELb1ELb0ELb0ELb1ELb1ELb1ELb1ELb0EEENS1_21CollectiveEpilogueFwdISB_S9_SC_SE_Li256ELb1ELb1ELb1ELb0EEENS1_36VarlenDynamicPersistentTileSchedulerILi128ELi128ELi256ELi128ELb1ELb1ELb1ELb1ELb0ELb1EEEEEEEEEvNT_6ParamsE)
        /*0218*/ 	.word	0x000000a8


	//----- nvinfo : EIATTR_FRAME_SIZE
	.align		4
.L_129:
        /*021c*/ 	.byte	0x04, 0x11
        /*021e*/ 	.short	(.L_131 - .L_130)
	.align		4
.L_130:
        /*0220*/ 	.word	index@(_ZN7cutlass13device_kernelIN5flash11enable_sm90INS1_16FlashAttnFwdSm90INS1_25CollectiveMainloopFwdSm90ILi2EN4cute5tupleIJNS5_1CILi1EEES8_S8_EEENS6_IJNS7_ILi128EEESA_SA_EEELi128ENS_10bfloat16_tEfNS_4arch4Sm90ELb0ELb1ELb1ELb1ELb1ELb0ELb0ELb1ELb1ELb1ELb1ELb0EEENS1_21CollectiveEpilogueFwdISB_S9_SC_SE_Li256ELb1ELb1ELb1ELb0EEENS1_36VarlenDynamicPersistentTileSchedulerILi128ELi128ELi256ELi128ELb1ELb1ELb1ELb1ELb0ELb1EEEEEEEEEvNT_6ParamsE)
        /*0224*/ 	.word	0x00000020


	//----- nvinfo : EIATTR_REGCOUNT
	.align		4
.L_131:
        /*0228*/ 	.byte	0x04, 0x2f
        /*022a*/ 	.short	(.L_133 - .L_132)
	.align		4
.L_132:
        /*022c*/ 	.word	index@(_ZN7cutlass13device_kernelIN5flash11enable_sm90INS1_16FlashAttnFwdSm90INS1_25CollectiveMainloopFwdSm90ILi2EN4cute5tupleIJNS5_1CILi1EEES8_S8_EEENS6_IJNS7_ILi128EEESA_SA_EEELi128ENS_10bfloat16_tEfNS_4arch4Sm90ELb0ELb1ELb1ELb0ELb1ELb0ELb0ELb1ELb1ELb1ELb1ELb0EEENS1_21CollectiveEpilogueFwdISB_S9_SC_SE_Li256ELb0ELb1ELb1ELb0EEENS1_19SingleTileSchedulerILb0ELb1ELb1ELi128EEEEEEEEEvNT_6ParamsE)
        /*0230*/ 	.word	0x000000a8


	//----- nvinfo : EIATTR_FRAME_SIZE
	.align		4
.L_133:
        /*0234*/ 	.byte	0x04, 0x11
        /*0236*/ 	.short	(.L_135 - .L_134)
	.align		4
.L_134:
        /*0238*/ 	.word	index@(_ZN7cutlass13device_kernelIN5flash11enable_sm90INS1_16FlashAttnFwdSm90INS1_25CollectiveMainloopFwdSm90ILi2EN4cute5tupleIJNS5_1CILi1EEES8_S8_EEENS6_IJNS7_ILi128EEESA_SA_EEELi128ENS_10bfloat16_tEfNS_4arch4Sm90ELb0ELb1ELb1ELb0ELb1ELb0ELb0ELb1ELb1ELb1ELb1ELb0EEENS1_21CollectiveEpilogueFwdISB_S9_SC_SE_Li256ELb0ELb1ELb1ELb0EEENS1_19SingleTileSchedulerILb0ELb1ELb1ELi128EEEEEEEEEvNT_6ParamsE)
        /*023c*/ 	.word	0x00000000


	//----- nvinfo : EIATTR_REGCOUNT
	.align		4
.L_135:
        /*0240*/ 	.byte	0x04, 0x2f
        /*0242*/ 	.short	(.L_137 - .L_136)
	.align		4
.L_136:
        /*0244*/ 	.word	index@(_ZN7cutlass13device_kernelIN5flash11enable_sm90INS1_16FlashAttnFwdSm90INS1_25CollectiveMainloopFwdSm90ILi2EN4cute5tupleIJNS5_1CILi1EEES8_S8_EEENS6_IJNS7_ILi128EEESA_SA_EEELi128ENS_10bfloat16_tEfNS_4arch4Sm90ELb0ELb0ELb1ELb1ELb1ELb1ELb0ELb1ELb1ELb1ELb1ELb0EEENS1_21CollectiveEpilogueFwdISB_S9_SC_SE_Li256ELb1ELb1ELb1ELb0EEENS1_36VarlenDynamicPersistentTileSchedulerILi128ELi128ELi256ELi128ELb1ELb1ELb1ELb0ELb1ELb1EEEEEEEEEvNT_6ParamsE)
        /*0248*/ 	.word	0x000000a8


	//----- nvinfo : EIATTR_FRAME_SIZE
	.align		4
.L_137:
        /*024c*/ 	.byte	0x04, 0x11
        /*024e*/ 	.short	(.L_139 - .L_138)
	.align		4
.L_138:
        /*0250*/ 	.word	index@(_ZN7cutlass13device_kernelIN5flash11enable_sm90INS1_16FlashAttnFwdSm90INS1_25CollectiveMainloopFwdSm90ILi2EN4cute5tupleIJNS5_1CILi1EEES8_S8_EEENS6_IJNS7_ILi128EEESA_SA_EEELi128ENS_10bfloat16_tEfNS_4arch4Sm90ELb0ELb0ELb1ELb1ELb1ELb1ELb0ELb1ELb1ELb1ELb1ELb0EEENS1_21CollectiveEpilogueFwdISB_S9_SC_SE_Li256ELb1ELb1ELb1ELb0EEENS1_36VarlenDynamicPersistentTileSchedulerILi128ELi128ELi256ELi128ELb1ELb1ELb1ELb0ELb1ELb1EEEEEEEEEvNT_6ParamsE)
        /*0254*/ 	.word	0x00000028


	//----- nvinfo : EIATTR_REGCOUNT
	.align		4
.L_139:
        /*0258*/ 	.byte	0x04, 0x2f
        /*025a*/ 	.short	(.L_141 - .L_140)
	.align		4
.L_140:
        /*025c*/ 	.word	index@(_ZN7cutlass13device_kernelIN5flash11enable_sm90INS1_16FlashAttnFwdSm90INS1_25CollectiveMainloopFwdSm90ILi2EN4cute5tupleIJNS5_1CILi1EEES8_S8_EEENS6_IJNS7_ILi128EEESA_SA_EEELi128ENS_10bfloat16_tEfNS_4arch4Sm90ELb0ELb0ELb1ELb1ELb1ELb0ELb0ELb1ELb1ELb1ELb1ELb0EEENS1_21CollectiveEpilogueFwdISB_S9_SC_SE_Li256ELb1ELb1ELb1ELb0EEENS1_36VarlenDynamicPersistentTileSchedulerILi128ELi128ELi256ELi128ELb1ELb1ELb1ELb0ELb1ELb1EEEEEEEEEvNT_6ParamsE)
        /*0260*/ 	.word	0x000000a8


	//----- nvinfo : EIATTR_FRAME_SIZE
	.align		4
.L_141:
        /*0264*/ 	.byte	0x04, 0x11
        /*0266*/ 	.short	(.L_143 - .L_142)
	.align		4
.L_142:
        /*0268*/ 	.word	index@(_ZN7cutlass13device_kernelIN5flash11enable_sm90INS1_16FlashAttnFwdSm90INS1_25CollectiveMainloopFwdSm90ILi2EN4cute5tupleIJNS5_1CILi1EEES8_S8_EEENS6_IJNS7_ILi128EEESA_SA_EEELi128ENS_10bfloat16_tEfNS_4arch4Sm90ELb0ELb0ELb1ELb1ELb1ELb0ELb0ELb1ELb1ELb1ELb1ELb0EEENS1_21CollectiveEpilogueFwdISB_S9_SC_SE_Li256ELb1ELb1ELb1ELb0EEENS1_36VarlenDynamicPersistentTileSchedulerILi128ELi128ELi256ELi128ELb1ELb1ELb1ELb0ELb1ELb1EEEEEEEEEvNT_6ParamsE)
        /*026c*/ 	.word	0x00000028


	//----- nvinfo : EIATTR_REGCOUNT
	.align		4
.L_143:
        /*0270*/ 	.byte	0x04, 0x2f
        /*0272*/ 	.short	(.L_145 - .L_144)
	.align		4
.L_144:
        /*0274*/ 	.word	index@(_ZN7cutlass13device_kernelIN5flash11enable_sm90INS1_16FlashAttnFwdSm90INS1_25CollectiveMainloopFwdSm90ILi2EN4cute5tupleIJNS5_1CILi1EEES8_S8_EEENS6_IJNS7_ILi128EEESA_SA_EEELi128ENS_10bfloat16_tEfNS_4arch4Sm90ELb0ELb0ELb1ELb0ELb1ELb0ELb0ELb1ELb1ELb1ELb1ELb0EEENS1_21CollectiveEpilogueFwdISB_S9_SC_SE_Li256ELb0ELb1ELb1ELb0EEENS1_19SingleTileSchedulerILb0ELb1ELb1ELi128EEEEEEEEEvNT_6ParamsE)
        /*0278*/ 	.word	0x000000a8


	//----- nvinfo : EIATTR_FRAME_SIZE
	.align		4
.L_145:
        /*027c*/ 	.byte	0x04, 0x11
        /*027e*/ 	.short	(.L_147 - .L_146)
	.align		4
.L_146:
        /*0280*/ 	.word	index@(_ZN7cutlass13device_kernelIN5flash11enable_sm90INS1_16FlashAttnFwdSm90INS1_25CollectiveMainloopFwdSm90ILi2EN4cute5tupleIJNS5_1CILi1EEES8_S8_EEENS6_IJNS7_ILi128EEESA_SA_EEELi128ENS_10bfloat16_tEfNS_4arch4Sm90ELb0ELb0ELb1ELb0ELb1ELb0ELb0ELb1ELb1ELb1ELb1ELb0EEENS1_21CollectiveEpilogueFwdISB_S9_SC_SE_Li256ELb0ELb1ELb1ELb0EEENS1_19SingleTileSchedulerILb0ELb1ELb1ELi128EEEEEEEEEvNT_6ParamsE)
        /*0284*/ 	.word	0x00000000


	//----- nvinfo : EIATTR_REGCOUNT
	.align		4
.L_147:
        /*0288*/ 	.byte	0x04, 0x2f
        /*028a*/ 	.short	(.L_149 - .L_148)
	.align		4
.L_148:
        /*028c*/ 	.word	index@(_ZN7cutlass13device_kernelIN5flash11enable_sm90INS1_16FlashAttnFwdSm90INS1_25CollectiveMainloopFwdSm90ILi2EN4cute5tupleIJNS5_1CILi1EEES8_S8_EEENS6_IJNS7_ILi128EEENS7_ILi96EEENS7_ILi192EEEEEELi192ENS_10bfloat16_tEfNS_4arch4Sm90ELb1ELb0ELb1ELb1ELb1ELb1ELb0ELb1ELb1ELb1ELb1ELb0EEENS1_21CollectiveEpilogueFwdINS6_IJSA_SC_SB_EEES9_SE_SG_Li256ELb1ELb1ELb1ELb0EEENS1_36VarlenDynamicPersistentTileSchedulerILi128ELi96ELi256ELi128ELb1ELb1ELb1ELb1ELb1ELb1EEEEEEEEEvNT_6ParamsE)
        /*0290*/ 	.word	0x000000a8


	//----- nvinfo : EIATTR_FRAME_SIZE
	.align		4
.L_149:
        /*0294*/ 	.byte	0x04, 0x11
        /*0296*/ 	.short	(.L_151 - .L_150)
	.align		4
.L_150:
        /*0298*/ 	.word	index@(_ZN7cutlass13device_kernelIN5flash11enable_sm90INS1_16FlashAttnFwdSm90INS1_25CollectiveMainloopFwdSm90ILi2EN4cute5tupleIJNS5_1CILi1EEES8_S8_EEENS6_IJNS7_ILi128EEENS7_ILi96EEENS7_ILi192EEEEEELi192ENS_10bfloat16_tEfNS_4arch4Sm90ELb1ELb0ELb1ELb1ELb1ELb1ELb0ELb1ELb1ELb1ELb1ELb0EEENS1_21CollectiveEpilogueFwdINS6_IJSA_SC_SB_EEES9_SE_SG_Li256ELb1ELb1ELb1ELb0EEENS1_36VarlenDynamicPersistentTileSchedulerILi128ELi96ELi256ELi128ELb1ELb1ELb1ELb1ELb1ELb1EEEEEEEEEvNT_6ParamsE)
        /*029c*/ 	.word	0x00000080


	//----- nvinfo : EIATTR_REGCOUNT
	.align		4
.L_151:
        /*02a0*/ 	.byte	0x04, 0x2f
        /*02a2*/ 	.short	(.L_153 - .L_152)
	.align		4
.L_152:
        /*02a4*/ 	.word	index@(_ZN7cutlass13device_kernelIN5flash11enable_sm90INS1_16FlashAttnFwdSm90INS1_25CollectiveMainloopFwdSm90ILi2EN4cute5tupleIJNS5_1CILi1EEES8_S8_EEENS6_IJNS7_ILi128EEENS7_ILi96EEENS7_ILi192EEEEEELi192ENS_10bfloat16_tEfNS_4arch4Sm90ELb1ELb0ELb1ELb1ELb1ELb0ELb0ELb1ELb1ELb1ELb1ELb0EEENS1_21CollectiveEpilogueFwdINS6_IJSA_SC_SB_EEES9_SE_SG_Li256ELb1ELb1ELb1ELb0EEENS1_36VarlenDynamicPersistentTileSchedulerILi128ELi96ELi256ELi128ELb1ELb1ELb1ELb1ELb1ELb1EEEEEEEEEvNT_6ParamsE)
        /*02a8*/ 	.word	0x000000a8


	//----- nvinfo : EIATTR_FRAME_SIZE
	.align		4
.L_153:
        /*02ac*/ 	.byte	0x04, 0x11
        /*02ae*/ 	.short	(.L_155 - .L_154)
	.align		4
.L_154:
        /*02b0*/ 	.word	index@(_ZN7cutlass13device_kernelIN5flash11enable_sm90INS1_16FlashAttnFwdSm90INS1_25CollectiveMainloopFwdSm90ILi2EN4cute5tupleIJNS5_1CILi1EEES8_S8_EEENS6_IJNS7_ILi128EEENS7_ILi96EEENS7_ILi192EEEEEELi192ENS_10bfloat16_tEfNS_4arch4Sm90ELb1ELb0ELb1ELb1ELb1ELb0ELb0ELb1ELb1ELb1ELb1ELb0EEENS1_21CollectiveEpilogueFwdINS6_IJSA_SC_SB_EEES9_SE_SG_Li256ELb1ELb1ELb1ELb0EEENS1_36VarlenDynamicPersistentTileSchedulerILi128ELi96ELi256ELi128ELb1ELb1ELb1ELb1ELb1ELb1EEEEEEEEEvNT_6ParamsE)
        /*02b4*/ 	.word	0x00000030


	//----- nvinfo : EIATTR_REGCOUNT
	.align		4
.L_155:
        /*02b8*/ 	.byte	0x04, 0x2f
        /*02ba*/ 	.short	(.L_157 - .L_156)
	.align		4
.L_156:
        /*02bc*/ 	.word	index@(_ZN7cutlass13device_kernelIN5flash11enable_sm90INS1_16FlashAttnFwdSm90INS1_25CollectiveMainloopFwdSm90ILi2EN4cute5tupleIJNS5_1CILi1EEES8_S8_EEENS6_IJNS7_ILi128EEENS7_ILi96EEENS7_ILi192EEEEEELi192ENS_10bfloat16_tEfNS_4arch4Sm90ELb1ELb0ELb1ELb0ELb1ELb0ELb0ELb1ELb1ELb1ELb1ELb0EEENS1_21CollectiveEpilogueFwdINS6_IJSA_SC_SB_EEES9_SE_SG_Li256ELb0ELb1ELb1ELb0EEENS1_19SingleTileSchedulerILb0ELb1ELb1ELi128EEEEEEEEEvNT_6ParamsE)
        /*02c0*/ 	.word	0x000000a8


	//----- nvinfo : EIATTR_FRAME_SIZE
	.align		4
.L_157:
        /*02c4*/ 	.byte	0x04, 0x11
        /*02c6*/ 	.short	(.L_159 - .L_158)
	.align		4
.L_158:
        /*02c8*/ 	.word	index@(_ZN7cutlass13device_kernelIN5flash11enable_sm90INS1_16FlashAttnFwdSm90INS1_25CollectiveMainloopFwdSm90ILi2EN4cute5tupleIJNS5_1CILi1EEES8_S8_EEENS6_IJNS7_ILi128EEENS7_ILi96EEENS7_ILi192EEEEEELi192ENS_10bfloat16_tEfNS_4arch4Sm90ELb1ELb0ELb1ELb0ELb1ELb0ELb0ELb1ELb1ELb1ELb1ELb0EEENS1_21CollectiveEpilogueFwdINS6_IJSA_SC_SB_EEES9_SE_SG_Li256ELb0ELb1ELb1ELb0EEENS1_19SingleTileSchedulerILb0ELb1ELb1ELi128EEEEEEEEEvNT_6ParamsE)
        /*02cc*/ 	.word	0x00000008


	//----- nvinfo : EIATTR_REGCOUNT
	.align		4
.L_159:
        /*02d0*/ 	.byte	0x04, 0x2f
        /*02d2*/ 	.short	(.L_161 - .L_160)
	.align		4
.L_160:
        /*02d4*/ 	.word	index@(_ZN7cutlass13device_kernelIN5flash11enable_sm90INS1_16FlashAttnFwdSm90INS1_25CollectiveMainloopFwdSm90ILi2EN4cute5tupleIJNS5_1CILi1EEES8_S8_EEENS6_IJNS7_ILi128EEENS7_ILi96EEENS7_ILi192EEEEEELi192ENS_10bfloat16_tEfNS_4arch4Sm90ELb0ELb1ELb1ELb1ELb1ELb1ELb0ELb1ELb1ELb1ELb1ELb0EEENS1_21CollectiveEpilogueFwdINS6_IJSA_SC_SB_EEES9_SE_SG_Li256ELb1ELb1ELb1ELb0EEENS1_36VarlenDynamicPersistentTileSchedulerILi128ELi96ELi256ELi128ELb1ELb1ELb1ELb1ELb0ELb1EEEEEEEEEvNT_6ParamsE)
        /*02d8*/ 	.word	0x000000a8


	//----- nvinfo : EIATTR_FRAME_SIZE
	.align		4
.L_161:
        /*02dc*/ 	.byte	0x04, 0x11
        /*02de*/ 	.short	(.L_163 - .L_162)
	.align		4
.L_162:
        /*02e0*/ 	.word	index@($_ZN7cutlass13device_kernelIN5flash11enable_sm90INS1_16FlashAttnFwdSm90INS1_25CollectiveMainloopFwdSm90ILi2EN4cute5tupleIJNS5_1CILi1EEES8_S8_EEENS6_IJNS7_ILi128EEENS7_ILi96EEENS7_ILi192EEEEEELi192ENS_10bfloat16_tEfNS_4arch4Sm90ELb0ELb1ELb1ELb1ELb1ELb1ELb0ELb1ELb1ELb1ELb1ELb0EEENS1_21CollectiveEpilogueFwdINS6_IJSA_SC_SB_EEES9_SE_SG_Li256ELb1ELb1ELb1ELb0EEENS1_36VarlenDynamicPersistentTileSchedulerILi128ELi96ELi256ELi128ELb1ELb1ELb1ELb1ELb0ELb1EEEEEEEEEvNT_6ParamsE$_ZZN5flash25CollectiveMainloopFwdSm90ILi2EN4cute5tupleIJNS1_1CILi1EEES4_S4_EEENS2_IJNS3_ILi128EEENS3_ILi96EEENS3_ILi192EEEEEELi192EN7cutlass10bfloat16_tEfNSA_4arch4Sm90ELb0ELb1ELb1ELb1ELb1ELb1ELb0ELb1ELb1ELb1ELb1ELb0EE12store_kv_newINS_16FlashAttnFwdSm90ISE_NS_21CollectiveEpilogueFwdINS2_IJS6_S8_S7_EEES5_SB_SD_Li256ELb1ELb1ELb1ELb0EEENS_36VarlenDynamicPersistentTileSchedulerILi128ELi96ELi256ELi128ELb1ELb1ELb1ELb1ELb0ELb1EEEE13SharedStorageEEEbRKNSE_6ParamsENSA_25PipelineTmaAsyncNoClusterILi2ENSA_16PipelineTmaAsyncILi2EEEEESU_RNSA_13PipelineStateILj2EEEiRT_RKNS_16SeqlenInfoQKNewKILb1ELb1EEENS2_IJiiiiEEEENKUliRKT_E_clISW_EEDaiS17_)
        /*02e4*/ 	.word	0x000002f0


	//----- nvinfo : EIATTR_FRAME_SIZE
	.align		4
.L_163:
        /*02e8*/ 	.byte	0x04, 0x11
        /*02ea*/ 	.short	(.L_165 - .L_164)
	.align		4
.L_164:
        /*02ec*/ 	.word	index@(_ZN7cutlass13device_kernelIN5flash11enable_sm90INS1_16FlashAttnFwdSm90INS1_25CollectiveMainloopFwdSm90ILi2EN4cute5tupleIJNS5_1CILi1EEES8_S8_EEENS6_IJNS7_ILi128EEENS7_ILi96EEENS7_ILi192EEEEEELi192ENS_10bfloat16_tEfNS_4arch4Sm90ELb0ELb1ELb1ELb1ELb1ELb1ELb0ELb1ELb1ELb1ELb1ELb0EEENS1_21CollectiveEpilogueFwdINS6_IJSA_SC_SB_EEES9_SE_SG_Li256ELb1ELb1ELb1ELb0EEENS1_36VarlenDynamicPersistentTileSchedulerILi128ELi96ELi256ELi128ELb1ELb1ELb1ELb1ELb0ELb1EEEEEEEEEvNT_6ParamsE)
        /*02f0*/ 	.word	0x000002f0


	//----- nvinfo : EIATTR_REGCOUNT
	.align		4
.L_165:
        /*02f4*/ 	.byte	0x04, 0x2f
        /*02f6*/ 	.short	(.L_167 - .L_166)
	.align		4
.L_166:
        /*02f8*/ 	.word	index@(_ZN7cutlass13device_kernelIN5flash11enable_sm90INS1_16FlashAttnFwdSm90INS1_25CollectiveMainloopFwdSm90ILi2EN4cute5tupleIJNS5_1CILi1EEES8_S8_EEENS6_IJNS7_ILi128EEENS7_ILi96EEENS7_ILi192EEEEEELi192ENS_10bfloat16_tEfNS_4arch4Sm90ELb0ELb1ELb1ELb1ELb1ELb0ELb0ELb1ELb1ELb1ELb1ELb0EEENS1_21CollectiveEpilogueFwdINS6_IJSA_SC_SB_EEES9_SE_SG_Li256ELb1ELb1ELb1ELb0EEENS1_36VarlenDynamicPersistentTileSchedulerILi128ELi96ELi256ELi128ELb1ELb1ELb1ELb1ELb0ELb1EEEEEEEEEvNT_6ParamsE)
        /*02fc*/ 	.word	0x000000a8


	//----- nvinfo : EIATTR_FRAME_SIZE
	.align		4
.L_167:
        /*0300*/ 	.byte	0x04, 0x11
        /*0302*/ 	.short	(.L_169 - .L_168)
	.align		4
.L_168:
        /*0304*/ 	.word	index@(_ZN7cutlass13device_kernelIN5flash11enable_sm90INS1_16FlashAttnFwdSm90INS1_25CollectiveMainloopFwdSm90ILi2EN4cute5tupleIJNS5_1CILi1EEES8_S8_EEENS6_IJNS7_ILi128EEENS7_ILi96EEENS7_ILi192EEEEEELi192ENS_10bfloat16_tEfNS_4arch4Sm90ELb0ELb1ELb1ELb1ELb1ELb0ELb0ELb1ELb1ELb1ELb1ELb0EEENS1_21CollectiveEpilogueFwdINS6_IJSA_SC_SB_EEES9_SE_SG_Li256ELb1ELb1ELb1ELb0EEENS1_36VarlenDynamicPersistentTileSchedulerILi128ELi96ELi256ELi128ELb1ELb1ELb1ELb1ELb0ELb1EEEEEEEEEvNT_6ParamsE)
        /*0308*/ 	.word	0x00000028


	//----- nvinfo : EIATTR_REGCOUNT
	.align		4
.L_169:
        /*030c*/ 	.byte	0x04, 0x2f
        /*030e*/ 	.short	(.L_171 - .L_170)
	.align		4
.L_170:
        /*0310*/ 	.word	index@(_ZN7cutlass13device_kernelIN5flash11enable_sm90INS1_16FlashAttnFwdSm90INS1_25CollectiveMainloopFwdSm90ILi2EN4cute5tupleIJNS5_1CILi1EEES8_S8_EEENS6_IJNS7_ILi128EEENS7_ILi96EEENS7_ILi192EEEEEELi192ENS_10bfloat16_tEfNS_4arch4Sm90ELb0ELb1ELb1ELb0ELb1ELb0ELb0ELb1ELb1ELb1ELb1ELb0EEENS1_21CollectiveEpilogueFwdINS6_IJSA_SC_SB_EEES9_SE_SG_Li256ELb0ELb1ELb1ELb0EEENS1_19SingleTileSchedulerILb0ELb1ELb1ELi128EEEEEEEEEvNT_6ParamsE)
        /*0314*/ 	.word	0x000000a8


	//----- nvinfo : EIATTR_FRAME_SIZE
	.align		4
.L_171:
        /*0318*/ 	.byte	0x04, 0x11
        /*031a*/ 	.short	(.L_173 - .L_172)
	.align		4
.L_172:
        /*031c*/ 	.word	index@(_ZN7cutlass13device_kernelIN5flash11enable_sm90INS1_16FlashAttnFwdSm90INS1_25CollectiveMainloopFwdSm90ILi2EN4cute5tupleIJNS5_1CILi1EEES8_S8_EEENS6_IJNS7_ILi128EEENS7_ILi96EEENS7_ILi192EEEEEELi192ENS_10bfloat16_tEfNS_4arch4Sm90ELb0ELb1ELb1ELb0ELb1ELb0ELb0ELb1ELb1ELb1ELb1ELb0EEENS1_21CollectiveEpilogueFwdINS6_IJSA_SC_SB_EEES9_SE_SG_Li256ELb0ELb1ELb1ELb0EEENS1_19SingleTileSchedulerILb0ELb1ELb1ELi128EEEEEEEEEvNT_6ParamsE)
        /*0320*/ 	.word	0x00000008


	//----- nvinfo : EIATTR_REGCOUNT
	.align		4
.L_173:
        /*0324*/ 	.byte	0x04, 0x2f
        /*0326*/ 	.short	(.L_175 - .L_174)
	.align		4
.L_174:
        /*0328*/ 	.word	index@(_ZN7cutlass13device_kernelIN5flash11enable_sm90INS1_16FlashAttnFwdSm90INS1_25CollectiveMainloopFwdSm90ILi2EN4cute5tupleIJNS5_1CILi1EEES8_S8_EEENS6_IJNS7_ILi128EEENS7_ILi96EEENS7_ILi192EEEEEELi192ENS_10bfloat16_tEfNS_4arch4Sm90ELb0ELb0ELb1ELb1ELb1ELb1ELb0ELb1ELb1ELb1ELb1ELb0EEENS1_21CollectiveEpilogueFwdINS6_IJSA_SC_SB_EEES9_SE_SG_Li256ELb1ELb1ELb1ELb0EEENS1_36VarlenDynamicPersistentTileSchedulerILi128ELi96ELi256ELi128ELb1ELb1ELb1ELb0ELb1ELb1EEEEEEEEEvNT_6ParamsE)
        /*032c*/ 	.word	0x000000a8


	//----- nvinfo : EIATTR_FRAME_SIZE
	.align		4
.L_175:
        /*0330*/ 	.byte	0x04, 0x11
        /*0332*/ 	.short	(.L_177 - .L_176)
	.align		4
.L_176:
        /*0334*/ 	.word	index@(_ZN7cutlass13device_kernelIN5flash11enable_sm90INS1_16FlashAttnFwdSm90INS1_25CollectiveMainloopFwdSm90ILi2EN4cute5tupleIJNS5_1CILi1EEES8_S8_EEENS6_IJNS7_ILi128EEENS7_ILi96EEENS7_ILi192EEEEEELi192ENS_10bfloat16_tEfNS_4arch4Sm90ELb0ELb0ELb1ELb1ELb1ELb1ELb0ELb1ELb1ELb1ELb1ELb0EEENS1_21CollectiveEpilogueFwdINS6_IJSA_SC_SB_EEES9_SE_SG_Li256ELb1ELb1ELb1ELb0EEENS1_36VarlenDynamicPersistentTileSchedulerILi128ELi96ELi256ELi128ELb1ELb1ELb1ELb0ELb1ELb1EEEEEEEEEvNT_6ParamsE)
        /*0338*/ 	.word	0x00000130


	//----- nvinfo : EIATTR_REGCOUNT
	.align		4
.L_177:
        /*033c*/ 	.byte	0x04, 0x2f
        /*033e*/ 	.short	(.L_179 - .L_178)
	.align		4
.L_178:
        /*0340*/ 	.word	index@(_ZN7cutlass13device_kernelIN5flash11enable_sm90INS1_16FlashAttnFwdSm90INS1_25CollectiveMainloopFwdSm90ILi2EN4cute5tupleIJNS5_1CILi1EEES8_S8_EEENS6_IJNS7_ILi128EEENS7_ILi96EEENS7_ILi192EEEEEELi192ENS_10bfloat16_tEfNS_4arch4Sm90ELb0ELb0ELb1ELb1ELb1ELb0ELb0ELb1ELb1ELb1ELb1ELb0EEENS1_21CollectiveEpilogueFwdINS6_IJSA_SC_SB_EEES9_SE_SG_Li256ELb1ELb1ELb1ELb0EEENS1_36VarlenDynamicPersistentTileSchedulerILi128ELi96ELi256ELi128ELb1ELb1ELb1ELb0ELb1ELb1EEEEEEEEEvNT_6ParamsE)
        /*0344*/ 	.word	0x000000a8


	//----- nvinfo : EIATTR_FRAME_SIZE
	.align		4
.L_179:
        /*0348*/ 	.byte	0x04, 0x11
        /*034a*/ 	.short	(.L_181 - .L_180)
	.align		4
.L_180:
        /*034c*/ 	.word	index@(_ZN7cutlass13device_kernelIN5flash11enable_sm90INS1_16FlashAttnFwdSm90INS1_25CollectiveMainloopFwdSm90ILi2EN4cute5tupleIJNS5_1CILi1EEES8_S8_EEENS6_IJNS7_ILi128EEENS7_ILi96EEENS7_ILi192EEEEEELi192ENS_10bfloat16_tEfNS_4arch4Sm90ELb0ELb0ELb1ELb1ELb1ELb0ELb0ELb1ELb1ELb1ELb1ELb0EEENS1_21CollectiveEpilogueFwdINS6_IJSA_SC_SB_EEES9_SE_SG_Li256ELb1ELb1ELb1ELb0EEENS1_36VarlenDynamicPersistentTileSchedulerILi128ELi96ELi256ELi128ELb1ELb1ELb1ELb0ELb1ELb1EEEEEEEEEvNT_6ParamsE)
        /*0350*/ 	.word	0x00000030


	//----- nvinfo : EIATTR_REGCOUNT
	.align		4
.L_181:
        /*0354*/ 	.byte	0x04, 0x2f
        /*0356*/ 	.short	(.L_183 - .L_182)
	.align		4
.L_182:
        /*0358*/ 	.word	index@(_ZN7cutlass13device_kernelIN5flash11enable_sm90INS1_16FlashAttnFwdSm90INS1_25CollectiveMainloopFwdSm90ILi2EN4cute5tupleIJNS5_1CILi1EEES8_S8_EEENS6_IJNS7_ILi128EEENS7_ILi96EEENS7_ILi192EEEEEELi192ENS_10bfloat16_tEfNS_4arch4Sm90ELb0ELb0ELb1ELb0ELb1ELb0ELb0ELb1ELb1ELb1ELb1ELb0EEENS1_21CollectiveEpilogueFwdINS6_IJSA_SC_SB_EEES9_SE_SG_Li256ELb0ELb1ELb1ELb0EEENS1_19SingleTileSchedulerILb0ELb1ELb1ELi128EEEEEEEEEvNT_6ParamsE)
        /*035c*/ 	.word	0x000000a8


	//----- nvinfo : EIATTR_FRAME_SIZE
	.align		4
.L_183:
        /*0360*/ 	.byte	0x04, 0x11
        /*0362*/ 	.short	(.L_185 - .L_184)
	.align		4
.L_184:
        /*0364*/ 	.word	index@(_ZN7cutlass13device_kernelIN5flash11enable_sm90INS1_16FlashAttnFwdSm90INS1_25CollectiveMainloopFwdSm90ILi2EN4cute5tupleIJNS5_1CILi1EEES8_S8_EEENS6_IJNS7_ILi128EEENS7_ILi96EEENS7_ILi192EEEEEELi192ENS_10bfloat16_tEfNS_4arch4Sm90ELb0ELb0ELb1ELb0ELb1ELb0ELb0ELb1ELb1ELb1ELb1ELb0EEENS1_21CollectiveEpilogueFwdINS6_IJSA_SC_SB_EEES9_SE_SG_Li256ELb0ELb1ELb1ELb0EEENS1_19SingleTileSchedulerILb0ELb1ELb1ELi128EEEEEEEEEvNT_6ParamsE)
        /*0368*/ 	.word	0x00000008


	//----- nvinfo : EIATTR_REGCOUNT
	.align		4
.L_185:
        /*036c*/ 	.byte	0x04, 0x2f
        /*036e*/ 	.short	(.L_187 - .L_186)
	.align		4
.L_186:
        /*0370*/ 	.word	index@(_ZN7cutlass13device_kernelIN5flash11enable_sm90INS1_16FlashAttnFwdSm90INS1_25CollectiveMainloopFwdSm90ILi2EN4cute5tupleIJNS5_1CILi1EEES8_S8_EEENS6_IJNS7_ILi128EEENS7_ILi80EEENS7_ILi256EEEEEELi256ENS_10bfloat16_tEfNS_4arch4Sm90ELb1ELb0ELb1ELb1ELb1ELb1ELb0ELb1ELb1ELb1ELb1ELb0EEENS1_21CollectiveEpilogueFwdINS6_IJSA_SC_SB_EEES9_SE_SG_Li256ELb1ELb1ELb1ELb0EEENS1_36VarlenDynamicPersistentTileSchedulerILi128ELi80ELi256ELi128ELb1ELb1ELb1ELb1ELb1ELb1EEEEEEEEEvNT_6ParamsE)
        /*0374*/ 	.word	0x000000a8


	//----- nvinfo : EIATTR_FRAME_SIZE
	.align		4
.L_187:
        /*0378*/ 	.byte	0x04, 0x11
        /*037a*/ 	.short	(.L_189 - .L_188)
	.align		4
.L_188:
        /*037c*/ 	.word	index@(_ZN7cutlass13device_kernelIN5flash11enable_sm90INS1_16FlashAttnFwdSm90INS1_25CollectiveMainloopFwdSm90ILi2EN4cute5tupleIJNS5_1CILi1EEES8_S8_EEENS6_IJNS7_ILi128EEENS7_ILi80EEENS7_ILi256EEEEEELi256ENS_10bfloat16_tEfNS_4arch4Sm90ELb1ELb0ELb1ELb1ELb1ELb1ELb0ELb1ELb1ELb1ELb1ELb0EEENS1_21CollectiveEpilogueFwdINS6_IJSA_SC_SB_EEES9_SE_SG_Li256ELb1ELb1ELb1ELb0EEENS1_36VarlenDynamicPersistentTileSchedulerILi128ELi80ELi256ELi128ELb1ELb1ELb1ELb1ELb1ELb1EEEEEEEEEvNT_6ParamsE)
        /*0380*/ 	.word	0x000001d8


	//----- nvinfo : EIATTR_REGCOUNT
	.align		4
.L_189:
        /*0384*/ 	.byte	0x04, 0x2f
        /*0386*/ 	.short	(.L_191 - .L_190)
	.align		4
.L_190:
        /*0388*/ 	.word	index@(_ZN7cutlass13device_kernelIN5flash11enable_sm90INS1_16FlashAttnFwdSm90INS1_25CollectiveMainloopFwdSm90ILi2EN4cute5tupleIJNS5_1CILi1EEES8_S8_EEENS6_IJNS7_ILi128EEENS7_ILi80EEENS7_ILi256EEEEEELi256ENS_10bfloat16_tEfNS_4arch4Sm90ELb1ELb0ELb1ELb1ELb1ELb0ELb0ELb1ELb1ELb1ELb1ELb0EEENS1_21CollectiveEpilogueFwdINS6_IJSA_SC_SB_EEES9_SE_SG_Li256ELb1ELb1ELb1ELb0EEENS1_36VarlenDynamicPersistentTileSchedulerILi128ELi80ELi256ELi128ELb1ELb1ELb1ELb1ELb1ELb1EEEEEEEEEvNT_6ParamsE)
        /*038c*/ 	.word	0x000000a8


	//----- nvinfo : EIATTR_FRAME_SIZE
	.align		4
.L_191:
        /*0390*/ 	.byte	0x04, 0x11
        /*0392*/ 	.short	(.L_193 - .L_192)
	.align		4
.L_192:
        /*0394*/ 	.word	index@(_ZN7cutlass13device_kernelIN5flash11enable_sm90INS1_16FlashAttnFwdSm90INS1_25CollectiveMainloopFwdSm90ILi2EN4cute5tupleIJNS5_1CILi1EEES8_S8_EEENS6_IJNS7_ILi128EEENS7_ILi80EEENS7_ILi256EEEEEELi256ENS_10bfloat16_tEfNS_4arch4Sm90ELb1ELb0ELb1ELb1ELb1ELb0ELb0ELb1ELb1ELb1ELb1ELb0EEENS1_21CollectiveEpilogueFwdINS6_IJSA_SC_SB_EEES9_SE_SG_Li256ELb1ELb1ELb1ELb0EEENS1_36VarlenDynamicPersistentTileSchedulerILi128ELi80ELi256ELi128ELb1ELb1ELb1ELb1ELb1ELb1EEEEEEEEEvNT_6ParamsE)
        /*0398*/ 	.word	0x00000050


	//----- nvinfo : EIATTR_REGCOUNT
	.align		4
.L_193:
        /*039c*/ 	.byte	0x04, 0x2f
        /*039e*/ 	.short	(.L_195 - .L_194)
	.align		4
.L_194:
        /*03a0*/ 	.word	index@(_ZN7cutlass13device_kernelIN5flash11enable_sm90INS1_16FlashAttnFwdSm90INS1_25CollectiveMainloopFwdSm90ILi2EN4cute5tupleIJNS5_1CILi1EEES8_S8_EEENS6_IJNS7_ILi128EEENS7_ILi80EEENS7_ILi256EEEEEELi256ENS_10bfloat16_tEfNS_4arch4Sm90ELb1ELb0ELb1ELb0ELb1ELb0ELb0ELb1ELb1ELb1ELb1ELb0EEENS1_21CollectiveEpilogueFwdINS6_IJSA_SC_SB_EEES9_SE_SG_Li256ELb0ELb1ELb1ELb0EEENS1_19SingleTileSchedulerILb0ELb1ELb1ELi128EEEEEEEEEvNT_6ParamsE)
        /*03a4*/ 	.word	0x000000a8


	//----- nvinfo : EIATTR_FRAME_SIZE
	.align		4
.L_195:
        /*03a8*/ 	.byte	0x04, 0x11
        /*03aa*/ 	.short	(.L_197 - .L_196)
	.align		4
.L_196:
        /*03ac*/ 	.word	index@(_ZN7cutlass13device_kernelIN5flash11enable_sm90INS1_16FlashAttnFwdSm90INS1_25CollectiveMainloopFwdSm90ILi2EN4cute5tupleIJNS5_1CILi1EEES8_S8_EEENS6_IJNS7_ILi128EEENS7_ILi80EEENS7_ILi256EEEEEELi256ENS_10bfloat16_tEfNS_4arch4Sm90ELb1ELb0ELb1ELb0ELb1ELb0ELb0ELb1ELb1ELb1ELb1ELb0EEENS1_21CollectiveEpilogueFwdINS6_IJSA_SC_SB_EEES9_SE_SG_Li256ELb0ELb1ELb1ELb0EEENS1_19SingleTileSchedulerILb0ELb1ELb1ELi128EEEEEEEEEvNT_6ParamsE)
        /*03b0*/ 	.word	0x00000008


	//----- nvinfo : EIATTR_REGCOUNT
	.align		4
.L_197:
        /*03b4*/ 	.byte	0x04, 0x2f
        /*03b6*/ 	.short	(.L_199 - .L_198)
	.align		4
.L_198:
        /*03b8*/ 	.word	index@(_ZN7cutlass13device_kernelIN5flash11enable_sm90INS1_16FlashAttnFwdSm90INS1_25CollectiveMainloopFwdSm90ILi2EN4cute5tupleIJNS5_1CILi1EEES8_S8_EEENS6_IJNS7_ILi128EEENS7_ILi64EEENS7_ILi256EEEEEELi256ENS_10bfloat16_tEfNS_4arch4Sm90ELb0ELb1ELb1ELb1ELb1ELb1ELb0ELb1ELb1ELb1ELb1ELb0EEENS1_21CollectiveEpilogueFwdINS6_IJSA_SC_SB_EEES9_SE_SG_Li256ELb1ELb1ELb1ELb0EEENS1_36VarlenDynamicPersistentTileSchedulerILi128ELi64ELi256ELi128ELb1ELb1ELb1ELb1ELb0ELb1EEEEEEEEEvNT_6ParamsE)
        /*03bc*/ 	.word	0x000000a8


	//----- nvinfo : EIATTR_FRAME_SIZE
	.align		4
.L_199:
        /*03c0*/ 	.byte	0x04, 0x11
        /*03c2*/ 	.short	(.L_201 - .L_200)
	.align		4
.L_200:
        /*03c4*/ 	.word	index@(_ZN7cutlass13device_kernelIN5flash11enable_sm90INS1_16FlashAttnFwdSm90INS1_25CollectiveMainloopFwdSm90ILi2EN4cute5tupleIJNS5_1CILi1EEES8_S8_EEENS6_IJNS7_ILi128EEENS7_ILi64EEENS7_ILi256EEEEEELi256ENS_10bfloat16_tEfNS_4arch4Sm90ELb0ELb1ELb1ELb1ELb1ELb1ELb0ELb1ELb1ELb1ELb1ELb0EEENS1_21CollectiveEpilogueFwdINS6_IJSA_SC_SB_EEES9_SE_SG_Li256ELb1ELb1ELb1ELb0EEENS1_36VarlenDynamicPersistentTileSchedulerILi128ELi64ELi256ELi128ELb1ELb1ELb1ELb1ELb0ELb1EEEEEEEEEvNT_6ParamsE)
        /*03c8*/ 	.word	0x00000108


	//----- nvinfo : EIATTR_REGCOUNT
	.align		4
.L_201:
        /*03cc*/ 	.byte	0x04, 0x2f
        /*03ce*/ 	.short	(.L_203 - .L_202)
	.align		4
.L_202:
        /*03d0*/ 	.word	index@(_ZN7cutlass13device_kernelIN5flash11enable_sm90INS1_16FlashAttnFwdSm90INS1_25CollectiveMainloopFwdSm90ILi2EN4cute5tupleIJNS5_1CILi1EEES8_S8_EEENS6_IJNS7_ILi128EEENS7_ILi64EEENS7_ILi256EEEEEELi256ENS_10bfloat16_tEfNS_4arch4Sm90ELb0ELb1ELb1ELb1ELb1ELb0ELb0ELb1ELb1ELb1ELb1ELb0EEENS1_21CollectiveEpilogueFwdINS6_IJSA_SC_SB_EEES9_SE_SG_Li256ELb1ELb1ELb1ELb0EEENS1_36VarlenDynamicPersistentTileSchedulerILi128ELi64ELi256ELi128ELb1ELb1ELb1ELb1ELb0ELb1EEEEEEEEEvNT_6ParamsE)
        /*03d4*/ 	.word	0x000000a8


	//----- nvinfo : EIATTR_FRAME_SIZE
	.align		4
.L_203:
        /*03d8*/ 	.byte	0x04, 0x11
        /*03da*/ 	.short	(.L_205 - .L_204)
	.align		4
.L_204:
        /*03dc*/ 	.word	index@(_ZN7cutlass13device_kernelIN5flash11enable_sm90INS1_16FlashAttnFwdSm90INS1_25CollectiveMainloopFwdSm90ILi2EN4cute5tupleIJNS5_1CILi1EEES8_S8_EEENS6_IJNS7_ILi128EEENS7_ILi64EEENS7_ILi256EEEEEELi256ENS_10bfloat16_tEfNS_4arch4Sm90ELb0ELb1ELb1ELb1ELb1ELb0ELb0ELb1ELb1ELb1ELb1ELb0EEENS1_21CollectiveEpilogueFwdINS6_IJSA_SC_SB_EEES9_SE_SG_Li256ELb1ELb1ELb1ELb0EEENS1_36VarlenDynamicPersistentTileSchedulerILi128ELi64ELi256ELi128ELb1ELb1ELb1ELb1ELb0ELb1EEEEEEEEEvNT_6ParamsE)
        /*03e0*/ 	.word	0x00000038


	//----- nvinfo : EIATTR_REGCOUNT
	.align		4
.L_205:
        /*03e4*/ 	.byte	0x04, 0x2f
        /*03e6*/ 	.short	(.L_207 - .L_206)
	.align		4
.L_206:
        /*03e8*/ 	.word	index@(_ZN7cutlass13device_kernelIN5flash11enable_sm90INS1_16FlashAttnFwdSm90INS1_25CollectiveMainloopFwdSm90ILi2EN4cute5tupleIJNS5_1CILi1EEES8_S8_EEENS6_IJNS7_ILi128EEENS7_ILi64EEENS7_ILi256EEEEEELi256ENS_10bfloat16_tEfNS_4arch4Sm90ELb0ELb1ELb1ELb0ELb1ELb0ELb0ELb1ELb1ELb1ELb1ELb0EEENS1_21CollectiveEpilogueFwdINS6_IJSA_SC_SB_EEES9_SE_SG_Li256ELb0ELb1ELb1ELb0EEENS1_19SingleTileSchedulerILb0ELb1ELb1ELi128EEEEEEEEEvNT_6ParamsE)
        /*03ec*/ 	.word	0x000000a8


	//----- nvinfo : EIATTR_FRAME_SIZE
	.align		4
.L_207:
        /*03f0*/ 	.byte	0x04, 0x11
        /*03f2*/ 	.short	(.L_209 - .L_208)
	.align		4
.L_208:
        /*03f4*/ 	.word	index@(_ZN7cutlass13device_kernelIN5flash11enable_sm90INS1_16FlashAttnFwdSm90INS1_25CollectiveMainloopFwdSm90ILi2EN4cute5tupleIJNS5_1CILi1EEES8_S8_EEENS6_IJNS7_ILi128EEENS7_ILi64EEENS7_ILi256EEEEEELi256ENS_10bfloat16_tEfNS_4arch4Sm90ELb0ELb1ELb1ELb0ELb1ELb0ELb0ELb1ELb1ELb1ELb1ELb0EEENS1_21CollectiveEpilogueFwdINS6_IJSA_SC_SB_EEES9_SE_SG_Li256ELb0ELb1ELb1ELb0EEENS1_19SingleTileSchedulerILb0ELb1ELb1ELi128EEEEEEEEEvNT_6ParamsE)
        /*03f8*/ 	.word	0x00000008


	//----- nvinfo : EIATTR_REGCOUNT
	.align		4
.L_209:
        /*03fc*/ 	.byte	0x04, 0x2f
        /*03fe*/ 	.short	(.L_211 - .L_210)
	.align		4
.L_210:
        /*0400*/ 	.word	index@(_ZN7cutlass13device_kernelIN5flash11enable_sm90INS1_16FlashAttnFwdSm90INS1_25CollectiveMainloopFwdSm90ILi2EN4cute5tupleIJNS5_1CILi1EEES8_S8_EEENS6_IJNS7_ILi128EEENS7_ILi80EEENS7_ILi256EEEEEELi256ENS_10bfloat16_tEfNS_4arch4Sm90ELb0ELb0ELb1ELb1ELb1ELb1ELb0ELb1ELb1ELb1ELb1ELb0EEENS1_21CollectiveEpilogueFwdINS6_IJSA_SC_SB_EEES9_SE_SG_Li256ELb1ELb1ELb1ELb0EEENS1_36VarlenDynamicPersistentTileSchedulerILi128ELi80ELi256ELi128ELb1ELb1ELb1ELb0ELb1ELb1EEEEEEEEEvNT_6ParamsE)
        /*0404*/ 	.word	0x000000a8


	//----- nvinfo : EIATTR_FRAME_SIZE
	.align		4
.L_211:
        /*0408*/ 	.byte	0x04, 0x11
        /*040a*/ 	.short	(.L_213 - .L_212)
	.align		4
.L_212:
        /*040c*/ 	.word	index@(_ZN7cutlass13device_kernelIN5flash11enable_sm90INS1_16FlashAttnFwdSm90INS1_25CollectiveMainloopFwdSm90ILi2EN4cute5tupleIJNS5_1CILi1EEES8_S8_EEENS6_IJNS7_ILi128EEENS7_ILi80EEENS7_ILi256EEEEEELi256ENS_10bfloat16_tEfNS_4arch4Sm90ELb0ELb0ELb1ELb1ELb1ELb1ELb0ELb1ELb1ELb1ELb1ELb0EEENS1_21CollectiveEpilogueFwdINS6_IJSA_SC_SB_EEES9_SE_SG_Li256ELb1ELb1ELb1ELb0EEENS1_36VarlenDynamicPersistentTileSchedulerILi128ELi80ELi256ELi128ELb1ELb1ELb1ELb0ELb1ELb1EEEEEEEEEvNT_6ParamsE)
        /*0410*/ 	.word	0x000001a0


	//----- nvinfo : EIATTR_REGCOUNT
	.align		4
.L_213:
        /*0414*/ 	.byte	0x04, 0x2f
        /*0416*/ 	.short	(.L_215 - .L_214)
	.align		4
.L_214:
        /*0418*/ 	.word	index@(_ZN7cutlass13device_kernelIN5flash11enable_sm90INS1_16FlashAttnFwdSm90INS1_25CollectiveMainloopFwdSm90ILi2EN4cute5tupleIJNS5_1CILi1EEES8_S8_EEENS6_IJNS7_ILi128EEENS7_ILi80EEENS7_ILi256EEEEEELi256ENS_10bfloat16_tEfNS_4arch4Sm90ELb0ELb0ELb1ELb1ELb1ELb0ELb0ELb1ELb1ELb1ELb1ELb0EEENS1_21CollectiveEpilogueFwdINS6_IJSA_SC_SB_EEES9_SE_SG_Li256ELb1ELb1ELb1ELb0EEENS1_36VarlenDynamicPersistentTileSchedulerILi128ELi80ELi256ELi128ELb1ELb1ELb1ELb0ELb1ELb1EEEEEEEEEvNT_6ParamsE)
        /*041c*/ 	.word	0x000000a8


	//----- nvinfo : EIATTR_FRAME_SIZE
	.align		4
.L_215:
        /*0420*/ 	.byte	0x04, 0x11
        /*0422*/ 	.short	(.L_217 - .L_216)
	.align		4
.L_216:
        /*0424*/ 	.word	index@(_ZN7cutlass13device_kernelIN5flash11enable_sm90INS1_16FlashAttnFwdSm90INS1_25CollectiveMainloopFwdSm90ILi2EN4cute5tupleIJNS5_1CILi1EEES8_S8_EEENS6_IJNS7_ILi128EEENS7_ILi80EEENS7_ILi256EEEEEELi256ENS_10bfloat16_tEfNS_4arch4Sm90ELb0ELb0ELb1ELb1ELb1ELb0ELb0ELb1ELb1ELb1ELb1ELb0EEENS1_21CollectiveEpilogueFwdINS6_IJSA_SC_SB_EEES9_SE_SG_Li256ELb1ELb1ELb1ELb0EEENS1_36VarlenDynamicPersistentTileSchedulerILi128ELi80ELi256ELi128ELb1ELb1ELb1ELb0ELb1ELb1EEEEEEEEEvNT_6ParamsE)
        /*0428*/ 	.word	0x00000058


	//----- nvinfo : EIATTR_REGCOUNT
	.align		4
.L_217:
        /*042c*/ 	.byte	0x04, 0x2f
        /*042e*/ 	.short	(.L_219 - .L_218)
	.align		4
.L_218:
        /*0430*/ 	.word	index@(_ZN7cutlass13device_kernelIN5flash11enable_sm90INS1_16FlashAttnFwdSm90INS1_25CollectiveMainloopFwdSm90ILi2EN4cute5tupleIJNS5_1CILi1EEES8_S8_EEENS6_IJNS7_ILi128EEENS7_ILi80EEENS7_ILi256EEEEEELi256ENS_10bfloat16_tEfNS_4arch4Sm90ELb0ELb0ELb1ELb0ELb1ELb0ELb0ELb1ELb1ELb1ELb1ELb0EEENS1_21CollectiveEpilogueFwdINS6_IJSA_SC_SB_EEES9_SE_SG_Li256ELb0ELb1ELb1ELb0EEENS1_19SingleTileSchedulerILb0ELb1ELb1ELi128EEEEEEEEEvNT_6ParamsE)
        /*0434*/ 	.word	0x000000a8


	//----- nvinfo : EIATTR_FRAME_SIZE
	.align		4
.L_219:
        /*0438*/ 	.byte	0x04, 0x11
        /*043a*/ 	.short	(.L_221 - .L_220)
	.align		4
.L_220:
        /*043c*/ 	.word	index@(_ZN7cutlass13device_kernelIN5flash11enable_sm90INS1_16FlashAttnFwdSm90INS1_25CollectiveMainloopFwdSm90ILi2EN4cute5tupleIJNS5_1CILi1EEES8_S8_EEENS6_IJNS7_ILi128EEENS7_ILi80EEENS7_ILi256EEEEEELi256ENS_10bfloat16_tEfNS_4arch4Sm90ELb0ELb0ELb1ELb0ELb1ELb0ELb0ELb1ELb1ELb1ELb1ELb0EEENS1_21CollectiveEpilogueFwdINS6_IJSA_SC_SB_EEES9_SE_SG_Li256ELb0ELb1ELb1ELb0EEENS1_19SingleTileSchedulerILb0ELb1ELb1ELi128EEEEEEEEEvNT_6ParamsE)
        /*0440*/ 	.word	0x00000008


	//----- nvinfo : EIATTR_MIN_STACK_SIZE
	.align		4
.L_221:
        /*0444*/ 	.byte	0x04, 0x12
        /*0446*/ 	.short	(.L_223 - .L_222)
	.align		4
.L_222:
        /*0448*/ 	.word	index@(_ZN7cutlass13device_kernelIN5flash11enable_sm90INS1_16FlashAttnFwdSm90INS1_25CollectiveMainloopFwdSm90ILi2EN4cute5tupleIJNS5_1CILi1EEES8_S8_EEENS6_IJNS7_ILi128EEENS7_ILi80EEENS7_ILi256EEEEEELi256ENS_10bfloat16_tEfNS_4arch4Sm90ELb0ELb0ELb1ELb0ELb1ELb0ELb0ELb1ELb1ELb1ELb1ELb0EEENS1_21CollectiveEpilogueFwdINS6_IJSA_SC_SB_EEES9_SE_SG_Li256ELb0ELb1ELb1ELb0EEENS1_19SingleTileSchedulerILb0ELb1ELb1ELi128EEEEEEEEEvNT_6ParamsE)
        /*044c*/ 	.word	0x00000008


	//----- nvinfo : EIATTR_MIN_STACK_SIZE
	.align		4
.L_223:
        /*0450*/ 	.byte	0x04, 0x12
        /*0452*/ 	.short	(.L_225 - .L_224)
	.align		4
.L_224:
        /*0454*/ 	.word	index@(_ZN7cutlass13device_kernelIN5flash11enable_sm90INS1_16FlashAttnFwdSm90INS1_25CollectiveMainloopFwdSm90ILi2EN4cute5tupleIJNS5_1CILi1EEES8_S8_EEENS6_IJNS7_ILi128EEENS7_ILi80EEENS7_ILi256EEEEEELi256ENS_10bfloat16_tEfNS_4arch4Sm90ELb0ELb0ELb1ELb1ELb1ELb0ELb0ELb1ELb1ELb1ELb1ELb0EEENS1_21CollectiveEpilogueFwdINS6_IJSA_SC_SB_EEES9_SE_SG_Li256ELb1ELb1ELb1ELb0EEENS1_36VarlenDynamicPersistentTileSchedulerILi128ELi80ELi256ELi128ELb1ELb1ELb1ELb0ELb1ELb1EEEEEEEEEvNT_6ParamsE)
        /*0458*/ 	.word	0x00000058


	//----- nvinfo : EIATTR_MIN_STACK_SIZE
	.align		4
.L_225:
        /*045c*/ 	.byte	0x04, 0x12
        /*045e*/ 	.short	(.L_227 - .L_226)
	.align		4
.L_226:
        /*0460*/ 	.word	index@(_ZN7cutlass13device_kernelIN5flash11enable_sm90INS1_16FlashAttnFwdSm90INS1_25CollectiveMainloopFwdSm90ILi2EN4cute5tupleIJNS5_1CILi1EEES8_S8_EEENS6_IJNS7_ILi128EEENS7_ILi80EEENS7_ILi256EEEEEELi256ENS_10bfloat16_tEfNS_4arch4Sm90ELb0ELb0ELb1ELb1ELb1ELb1ELb0ELb1ELb1ELb1ELb1ELb0EEENS1_21CollectiveEpilogueFwdINS6_IJSA_SC_SB_EEES9_SE_SG_Li256ELb1ELb1ELb1ELb0EEENS1_36VarlenDynamicPersistentTileSchedulerILi128ELi80ELi256ELi128ELb1ELb1ELb1ELb0ELb1ELb1EEEEEEEEEvNT_6ParamsE)
        /*0464*/ 	.word	0x000001a0


	//----- nvinfo : EIATTR_MIN_STACK_SIZE
	.align		4
.L_227:
        /*0468*/ 	.byte	0x04, 0x12
        /*046a*/ 	.short	(.L_229 - .L_228)
	.align		4
.L_228:
        /*046c*/ 	.word	index@(_ZN7cutlass13device_kernelIN5flash11enable_sm90INS1_16FlashAttnFwdSm90INS1_25CollectiveMainloopFwdSm90ILi2EN4cute5tupleIJNS5_1CILi1EEES8_S8_EEENS6_IJNS7_ILi128EEENS7_ILi64EEENS7_ILi256EEEEEELi256ENS_10bfloat16_tEfNS_4arch4Sm90ELb0ELb1ELb1ELb0ELb1ELb0ELb0ELb1ELb1ELb1ELb1ELb0EEENS1_21CollectiveEpilogueFwdINS6_IJSA_SC_SB_EEES9_SE_SG_Li256ELb0ELb1ELb1ELb0EEENS1_19SingleTileSchedulerILb0ELb1ELb1ELi128EEEEEEEEEvNT_6ParamsE)
        /*0470*/ 	.word	0x00000008


	//----- nvinfo : EIATTR_MIN_STACK_SIZE
	.align		4
.L_229:
        /*0474*/ 	.byte	0x04, 0x12
        /*0476*/ 	.short	(.L_231 - .L_230)
	.align		4
.L_230:
        /*0478*/ 	.word	index@(_ZN7cutlass13device_kernelIN5flash11enable_sm90INS1_16FlashAttnFwdSm90INS1_25CollectiveMainloopFwdSm90ILi2EN4cute5tupleIJNS5_1CILi1EEES8_S8_EEENS6_IJNS7_ILi128EEENS7_ILi64EEENS7_ILi256EEEEEELi256ENS_10bfloat16_tEfNS_4arch4Sm90ELb0ELb1ELb1ELb1ELb1ELb0ELb0ELb1ELb1ELb1ELb1ELb0EEENS1_21CollectiveEpilogueFwdINS6_IJSA_SC_SB_EEES9_SE_SG_Li256ELb1ELb1ELb1ELb0EEENS1_36VarlenDynamicPersistentTileSchedulerILi128ELi64ELi256ELi128ELb1ELb1ELb1ELb1ELb0ELb1EEEEEEEEEvNT_6ParamsE)
        /*047c*/ 	.word	0x00000038


	//----- nvinfo : EIATTR_MIN_STACK_SIZE
	.align		4
.L_231:
        /*0480*/ 	.byte	0x04, 0x12
        /*0482*/ 	.short	(.L_233 - .L_232)
	.align		4
.L_232:
        /*0484*/ 	.word	index@(_ZN7cutlass13device_kernelIN5flash11enable_sm90INS1_16FlashAttnFwdSm90INS1_25CollectiveMainloopFwdSm90ILi2EN4cute5tupleIJNS5_1CILi1EEES8_S8_EEENS6_IJNS7_ILi128EEENS7_ILi64EEENS7_ILi256EEEEEELi256ENS_10bfloat16_tEfNS_4arch4Sm90ELb0ELb1ELb1ELb1ELb1ELb1ELb0ELb1ELb1ELb1ELb1ELb0EEENS1_21CollectiveEpilogueFwdINS6_IJSA_SC_SB_EEES9_SE_SG_Li256ELb1ELb1ELb1ELb0EEENS1_36VarlenDynamicPersistentTileSchedulerILi128ELi64ELi256ELi128ELb1ELb1ELb1ELb1ELb0ELb1EEEEEEEEEvNT_6ParamsE)
        /*0488*/ 	.word	0x00000108


	//----- nvinfo : EIATTR_MIN_STACK_SIZE
	.align		4
.L_233:
        /*048c*/ 	.byte	0x04, 0x12
        /*048e*/ 	.short	(.L_235 - .L_234)
	.align		4
.L_234:
        /*0490*/ 	.word	index@(_ZN7cutlass13device_kernelIN5flash11enable_sm90INS1_16FlashAttnFwdSm90INS1_25CollectiveMainloopFwdSm90ILi2EN4cute5tupleIJNS5_1CILi1EEES8_S8_EEENS6_IJNS7_ILi128EEENS7_ILi80EEENS7_ILi256EEEEEELi256ENS_10bfloat16_tEfNS_4arch4Sm90ELb1ELb0ELb1ELb0ELb1ELb0ELb0ELb1ELb1ELb1ELb1ELb0EEENS1_21CollectiveEpilogueFwdINS6_IJSA_SC_SB_EEES9_SE_SG_Li256ELb0ELb1ELb1ELb0EEENS1_19SingleTileSchedulerILb0ELb1ELb1ELi128EEEEEEEEEvNT_6ParamsE)
        /*0494*/ 	.word	0x00000008


	//----- nvinfo : EIATTR_MIN_STACK_SIZE
	.align		4
.L_235:
        /*0498*/ 	.byte	0x04, 0x12
        /*049a*/ 	.short	(.L_237 - .L_236)
	.align		4
.L_236:
        /*049c*/ 	.word	index@(_ZN7cutlass13device_kernelIN5flash11enable_sm90INS1_16FlashAttnFwdSm90INS1_25CollectiveMainloopFwdSm90ILi2EN4cute5tupleIJNS5_1CILi1EEES8_S8_EEENS6_IJNS7_ILi128EEENS7_ILi80EEENS7_ILi256EEEEEELi256ENS_10bfloat16_tEfNS_4arch4Sm90ELb1ELb0ELb1ELb1ELb1ELb0ELb0ELb1ELb1ELb1ELb1ELb0EEENS1_21CollectiveEpilogueFwdINS6_IJSA_SC_SB_EEES9_SE_SG_Li256ELb1ELb1ELb1ELb0EEENS1_36VarlenDynamicPersistentTileSchedulerILi128ELi80ELi256ELi128ELb1ELb1ELb1ELb1ELb1ELb1EEEEEEEEEvNT_6ParamsE)
        /*04a0*/ 	.word	0x00000050


	//----- nvinfo : EIATTR_MIN_STACK_SIZE
	.align		4
.L_237:
        /*04a4*/ 	.byte	0x04, 0x12
        /*04a6*/ 	.short	(.L_239 - .L_238)
	.align		4
.L_238:
        /*04a8*/ 	.word	index@(_ZN7cutlass13device_kernelIN5flash11enable_sm90INS1_16FlashAttnFwdSm90INS1_25CollectiveMainloopFwdSm90ILi2EN4cute5tupleIJNS5_1CILi1EEES8_S8_EEENS6_IJNS7_ILi128EEENS7_ILi80EEENS7_ILi256EEEEEELi256ENS_10bfloat16_tEfNS_4arch4Sm90ELb1ELb0ELb1ELb1ELb1ELb1ELb0ELb1ELb1ELb1ELb1ELb0EEENS1_21CollectiveEpilogueFwdINS6_IJSA_SC_SB_EEES9_SE_SG_Li256ELb1ELb1ELb1ELb0EEENS1_36VarlenDynamicPersistentTileSchedulerILi128ELi80ELi256ELi128ELb1ELb1ELb1ELb1ELb1ELb1EEEEEEEEEvNT_6ParamsE)
        /*04ac*/ 	.word	0x000001d8


	//----- nvinfo : EIATTR_MIN_STACK_SIZE
	.align		4
.L_239:
        /*04b0*/ 	.byte	0x04, 0x12
        /*04b2*/ 	.short	(.L_241 - .L_240)
	.align		4
.L_240:
        /*04b4*/ 	.word	index@(_ZN7cutlass13device_kernelIN5flash11enable_sm90INS1_16FlashAttnFwdSm90INS1_25CollectiveMainloopFwdSm90ILi2EN4cute5tupleIJNS5_1CILi1EEES8_S8_EEENS6_IJNS7_ILi128EEENS7_ILi96EEENS7_ILi192EEEEEELi192ENS_10bfloat16_tEfNS_4arch4Sm90ELb0ELb0ELb1ELb0ELb1ELb0ELb0ELb1ELb1ELb1ELb1ELb0EEENS1_21CollectiveEpilogueFwdINS6_IJSA_SC_SB_EEES9_SE_SG_Li256ELb0ELb1ELb1ELb0EEENS1_19SingleTileSchedulerILb0ELb1ELb1ELi128EEEEEEEEEvNT_6ParamsE)
        /*04b8*/ 	.word	0x00000008


	//----- nvinfo : EIATTR_MIN_STACK_SIZE
	.align		4
.L_241:
        /*04bc*/ 	.byte	0x04, 0x12
        /*04be*/ 	.short	(.L_243 - .L_242)
	.align		4
.L_242:
        /*04c0*/ 	.word	index@(_ZN7cutlass13device_kernelIN5flash11enable_sm90INS1_16FlashAttnFwdSm90INS1_25CollectiveMainloopFwdSm90ILi2EN4cute5tupleIJNS5_1CILi1EEES8_S8_EEENS6_IJNS7_ILi128EEENS7_ILi96EEENS7_ILi192EEEEEELi192ENS_10bfloat16_tEfNS_4arch4Sm90ELb0ELb0ELb1ELb1ELb1ELb0ELb0ELb1ELb1ELb1ELb1ELb0EEENS1_21CollectiveEpilogueFwdINS6_IJSA_SC_SB_EEES9_SE_SG_Li256ELb1ELb1ELb1ELb0EEENS1_36VarlenDynamicPersistentTileSchedulerILi128ELi96ELi256ELi128ELb1ELb1ELb1ELb0ELb1ELb1EEEEEEEEEvNT_6ParamsE)
        /*04c4*/ 	.word	0x00000030


	//----- nvinfo : EIATTR_MIN_STACK_SIZE
	.align		4
.L_243:
        /*04c8*/ 	.byte	0x04, 0x12
        /*04ca*/ 	.short	(.L_245 - .L_244)
	.align		4
.L_244:
        /*04cc*/ 	.word	index@(_ZN7cutlass13device_kernelIN5flash11enable_sm90INS1_16FlashAttnFwdSm90INS1_25CollectiveMainloopFwdSm90ILi2EN4cute5tupleIJNS5_1CILi1EEES8_S8_EEENS6_IJNS7_ILi128EEENS7_ILi96EEENS7_ILi192EEEEEELi192ENS_10bfloat16_tEfNS_4arch4Sm90ELb0ELb0ELb1ELb1ELb1ELb1ELb0ELb1ELb1ELb1ELb1ELb0EEENS1_21CollectiveEpilogueFwdINS6_IJSA_SC_SB_EEES9_SE_SG_Li256ELb1ELb1ELb1ELb0EEENS1_36VarlenDynamicPersistentTileSchedulerILi128ELi96ELi256ELi128ELb1ELb1ELb1ELb0ELb1ELb1EEEEEEEEEvNT_6ParamsE)
        /*04d0*/ 	.word	0x00000130


	//----- nvinfo : EIATTR_MIN_STACK_SIZE
	.align		4
.L_245:
        /*04d4*/ 	.byte	0x04, 0x12
        /*04d6*/ 	.short	(.L_247 - .L_246)
	.align		4
.L_246:
        /*04d8*/ 	.word	index@(_ZN7cutlass13device_kernelIN5flash11enable_sm90INS1_16FlashAttnFwdSm90INS1_25CollectiveMainloopFwdSm90ILi2EN4cute5tupleIJNS5_1CILi1EEES8_S8_EEENS6_IJNS7_ILi128EEENS7_ILi96EEENS7_ILi192EEEEEELi192ENS_10bfloat16_tEfNS_4arch4Sm90ELb0ELb1ELb1ELb0ELb1ELb0ELb0ELb1ELb1ELb1ELb1ELb0EEENS1_21CollectiveEpilogueFwdINS6_IJSA_SC_SB_EEES9_SE_SG_Li256ELb0ELb1ELb1ELb0EEENS1_19SingleTileSchedulerILb0ELb1ELb1ELi128EEEEEEEEEvNT_6ParamsE)
        /*04dc*/ 	.word	0x00000008


	//----- nvinfo : EIATTR_MIN_STACK_SIZE
	.align		4
.L_247:
        /*04e0*/ 	.byte	0x04, 0x12
        /*04e2*/ 	.short	(.L_249 - .L_248)
	.align		4
.L_248:
        /*04e4*/ 	.word	index@(_ZN7cutlass13device_kernelIN5flash11enable_sm90INS1_16FlashAttnFwdSm90INS1_25CollectiveMainloopFwdSm90ILi2EN4cute5tupleIJNS5_1CILi1EEES8_S8_EEENS6_IJNS7_ILi128EEENS7_ILi96EEENS7_ILi192EEEEEELi192ENS_10bfloat16_tEfNS_4arch4Sm90ELb0ELb1ELb1ELb1ELb1ELb0ELb0ELb1ELb1ELb1ELb1ELb0EEENS1_21CollectiveEpilogueFwdINS6_IJSA_SC_SB_EEES9_SE_SG_Li256ELb1ELb1ELb1ELb0EEENS1_36VarlenDynamicPersistentTileSchedulerILi128ELi96ELi256ELi128ELb1ELb1ELb1ELb1ELb0ELb1EEEEEEEEEvNT_6ParamsE)
        /*04e8*/ 	.word	0x00000028


	//----- nvinfo : EIATTR_MIN_STACK_SIZE
	.align		4
.L_249:
        /*04ec*/ 	.byte	0x04, 0x12
        /*04ee*/ 	.short	(.L_251 - .L_250)
	.align		4
.L_250:
        /*04f0*/ 	.word	index@(_ZN7cutlass13device_kernelIN5flash11enable_sm90INS1_16FlashAttnFwdSm90INS1_25CollectiveMainloopFwdSm90ILi2EN4cute5tupleIJNS5_1CILi1EEES8_S8_EEENS6_IJNS7_ILi128EEENS7_ILi96EEENS7_ILi192EEEEEELi192ENS_10bfloat16_tEfNS_4arch4Sm90ELb0ELb1ELb1ELb1ELb1ELb1ELb0ELb1ELb1ELb1ELb1ELb0EEENS1_21CollectiveEpilogueFwdINS6_IJSA_SC_SB_EEES9_SE_SG_Li256ELb1ELb1ELb1ELb0EEENS1_36VarlenDynamicPersistentTileSchedulerILi128ELi96ELi256ELi128ELb1ELb1ELb1ELb1ELb0ELb1EEEEEEEEEvNT_6ParamsE)
        /*04f4*/ 	.word	0x000002f0


	//----- nvinfo : EIATTR_MIN_STACK_SIZE
	.align		4
.L_251:
        /*04f8*/ 	.byte	0x04, 0x12
        /*04fa*/ 	.short	(.L_253 - .L_252)
	.align		4
.L_252:
        /*04fc*/ 	.word	index@(_ZN7cutlass13device_kernelIN5flash11enable_sm90INS1_16FlashAttnFwdSm90INS1_25CollectiveMainloopFwdSm90ILi2EN4cute5tupleIJNS5_1CILi1EEES8_S8_EEENS6_IJNS7_ILi128EEENS7_ILi96EEENS7_ILi192EEEEEELi192ENS_10bfloat16_tEfNS_4arch4Sm90ELb1ELb0ELb1ELb0ELb1ELb0ELb0ELb1ELb1ELb1ELb1ELb0EEENS1_21CollectiveEpilogueFwdINS6_IJSA_SC_SB_EEES9_SE_SG_Li256ELb0ELb1ELb1ELb0EEENS1_19SingleTileSchedulerILb0ELb1ELb1ELi128EEEEEEEEEvNT_6ParamsE)
        /*0500*/ 	.word	0x00000008


	//----- nvinfo : EIATTR_MIN_STACK_SIZE
	.align		4
.L_253:
        /*0504*/ 	.byte	0x04, 0x12
        /*0506*/ 	.short	(.L_255 - .L_254)
	.align		4
.L_254:
        /*0508*/ 	.word	index@(_ZN7cutlass13device_kernelIN5flash11enable_sm90INS1_16FlashAttnFwdSm90INS1_25CollectiveMainloopFwdSm90ILi2EN4cute5tupleIJNS5_1CILi1EEES8_S8_EEENS6_IJNS7_ILi128EEENS7_ILi96EEENS7_ILi192EEEEEELi192ENS_10bfloat16_tEfNS_4arch4Sm90ELb1ELb0ELb1ELb1ELb1ELb0ELb0ELb1ELb1ELb1ELb1ELb0EEENS1_21CollectiveEpilogueFwdINS6_IJSA_SC_SB_EEES9_SE_SG_Li256ELb1ELb1ELb1ELb0EEENS1_36VarlenDynamicPersistentTileSchedulerILi128ELi96ELi256ELi128ELb1ELb1ELb1ELb1ELb1ELb1EEEEEEEEEvNT_6ParamsE)
        /*050c*/ 	.word	0x00000030


	//----- nvinfo : EIATTR_MIN_STACK_SIZE
	.align		4
.L_255:
        /*0510*/ 	.byte	0x04, 0x12
        /*0512*/ 	.short	(.L_257 - .L_256)
	.align		4
.L_256:
        /*0514*/ 	.word	index@(_ZN7cutlass13device_kernelIN5flash11enable_sm90INS1_16FlashAttnFwdSm90INS1_25CollectiveMainloopFwdSm90ILi2EN4cute5tupleIJNS5_1CILi1EEES8_S8_EEENS6_IJNS7_ILi128EEENS7_ILi96EEENS7_ILi192EEEEEELi192ENS_10bfloat16_tEfNS_4arch4Sm90ELb1ELb0ELb1ELb1ELb1ELb1ELb0ELb1ELb1ELb1ELb1ELb0EEENS1_21CollectiveEpilogueFwdINS6_IJSA_SC_SB_EEES9_SE_SG_Li256ELb1ELb1ELb1ELb0EEENS1_36VarlenDynamicPersistentTileSchedulerILi128ELi96ELi256ELi128ELb1ELb1ELb1ELb1ELb1ELb1EEEEEEEEEvNT_6ParamsE)
        /*0518*/ 	.word	0x00000080


	//----- nvinfo : EIATTR_MIN_STACK_SIZE
	.align		4
.L_257:
        /*051c*/ 	.byte	0x04, 0x12
        /*051e*/ 	.short	(.L_259 - .L_258)
	.align		4
.L_258:
        /*0520*/ 	.word	index@(_ZN7cutlass13device_kernelIN5flash11enable_sm90INS1_16FlashAttnFwdSm90INS1_25CollectiveMainloopFwdSm90ILi2EN4cute5tupleIJNS5_1CILi1EEES8_S8_EEENS6_IJNS7_ILi128EEESA_SA_EEELi128ENS_10bfloat16_tEfNS_4arch4Sm90ELb0ELb0ELb1ELb0ELb1ELb0ELb0ELb1ELb1ELb1ELb1ELb0EEENS1_21CollectiveEpilogueFwdISB_S9_SC_SE_Li256ELb0ELb1ELb1ELb0EEENS1_19SingleTileSchedulerILb0ELb1ELb1ELi128EEEEEEEEEvNT_6ParamsE)
        /*0524*/ 	.word	0x00000000


	//----- nvinfo : EIATTR_MIN_STACK_SIZE
	.align		4
.L_259:
        /*0528*/ 	.byte	0x04, 0x12
        /*052a*/ 	.short	(.L_261 - .L_260)
	.align		4
.L_260:
        /*052c*/ 	.word	index@(_ZN7cutlass13device_kernelIN5flash11enable_sm90INS1_16FlashAttnFwdSm90INS1_25CollectiveMainloopFwdSm90ILi2EN4cute5tupleIJNS5_1CILi1EEES8_S8_EEENS6_IJNS7_ILi128EEESA_SA_EEELi128ENS_10bfloat16_tEfNS_4arch4Sm90ELb0ELb0ELb1ELb1ELb1ELb0ELb0ELb1ELb1ELb1ELb1ELb0EEENS1_21CollectiveEpilogueFwdISB_S9_SC_SE_Li256ELb1ELb1ELb1ELb0EEENS1_36VarlenDynamicPersistentTileSchedulerILi128ELi128ELi256ELi128ELb1ELb1ELb1ELb0ELb1ELb1EEEEEEEEEvNT_6ParamsE)
        /*0530*/ 	.word	0x00000028


	//----- nvinfo : EIATTR_MIN_STACK_SIZE
	.align		4
.L_261:
        /*0534*/ 	.byte	0x04, 0x12
        /*0536*/ 	.short	(.L_263 - .L_262)
	.align		4
.L_262:
        /*0538*/ 	.word	index@(_ZN7cutlass13device_kernelIN5flash11enable_sm90INS1_16FlashAttnFwdSm90INS1_25CollectiveMainloopFwdSm90ILi2EN4cute5tupleIJNS5_1CILi1EEES8_S8_EEENS6_IJNS7_ILi128EEESA_SA_EEELi128ENS_10bfloat16_tEfNS_4arch4Sm90ELb0ELb0ELb1ELb1ELb1ELb1ELb0ELb1ELb1ELb1ELb1ELb0EEENS1_21CollectiveEpilogueFwdISB_S9_SC_SE_Li256ELb1ELb1ELb1ELb0EEENS1_36VarlenDynamicPersistentTileSchedulerILi128ELi128ELi256ELi128ELb1ELb1ELb1ELb0ELb1ELb1EEEEEEEEEvNT_6ParamsE)
        /*053c*/ 	.word	0x00000028


	//----- nvinfo : EIATTR_MIN_STACK_SIZE
	.align		4
.L_263:
        /*0540*/ 	.byte	0x04, 0x12
        /*0542*/ 	.short	(.L_265 - .L_264)
	.align		4
.L_264:
        /*0544*/ 	.word	index@(_ZN7cutlass13device_kernelIN5flash11enable_sm90INS1_16FlashAttnFwdSm90INS1_25CollectiveMainloopFwdSm90ILi2EN4cute5tupleIJNS5_1CILi1EEES8_S8_EEENS6_IJNS7_ILi128EEESA_SA_EEELi128ENS_10bfloat16_tEfNS_4arch4Sm90ELb0ELb1ELb1ELb0ELb1ELb0ELb0ELb1ELb1ELb1ELb1ELb0EEENS1_21CollectiveEpilogueFwdISB_S9_SC_SE_Li256ELb0ELb1ELb1ELb0EEENS1_19SingleTileSchedulerILb0ELb1ELb1ELi128EEEEEEEEEvNT_6ParamsE)
        /*0548*/ 	.word	0x00000000


	//----- nvinfo : EIATTR_MIN_STACK_SIZE
	.align		4
.L_265:
        /*054c*/ 	.byte	0x04, 0x12
        /*054e*/ 	.short	(.L_267 - .L_266)
	.align		4
.L_266:
        /*0550*/ 	.word	index@(_ZN7cutlass13device_kernelIN5flash11enable_sm90INS1_16FlashAttnFwdSm90INS1_25CollectiveMainloopFwdSm90ILi2EN4cute5tupleIJNS5_1CILi1EEES8_S8_EEENS6_IJNS7_ILi128EEESA_SA_EEELi128ENS_10bfloat16_tEfNS_4arch4Sm90ELb0ELb1ELb1ELb1ELb1ELb0ELb0ELb1ELb1ELb1ELb1ELb0EEENS1_21CollectiveEpilogueFwdISB_S9_SC_SE_Li256ELb1ELb1ELb1ELb0EEENS1_36VarlenDynamicPersistentTileSchedulerILi128ELi128ELi256ELi128ELb1ELb1ELb1ELb1ELb0ELb1EEEEEEEEEvNT_6ParamsE)
        /*0554*/ 	.word	0x00000020


	//----- nvinfo : EIATTR_MIN_STACK_SIZE
	.align		4
.L_267:
        /*0558*/ 	.byte	0x04, 0x12
        /*055a*/ 	.short	(.L_269 - .L_268)
	.align		4
.L_268:
        /*055c*/ 	.word	index@(_ZN7cutlass13device_kernelIN5flash11enable_sm90INS1_16FlashAttnFwdSm90INS1_25CollectiveMainloopFwdSm90ILi2EN4cute5tupleIJNS5_1CILi1EEES8_S8_EEENS6_IJNS7_ILi128EEESA_SA_EEELi128ENS_10bfloat16_tEfNS_4arch4Sm90ELb0ELb1ELb1ELb1ELb1ELb1ELb0ELb1ELb1ELb1ELb1ELb0EEENS1_21CollectiveEpilogueFwdISB_S9_SC_SE_Li256ELb1ELb1ELb1ELb0EEENS1_36VarlenDynamicPersistentTileSchedulerILi128ELi128ELi256ELi128ELb1ELb1ELb1ELb1ELb0ELb1EEEEEEEEEvNT_6ParamsE)
        /*0560*/ 	.word	0x00000040


	//----- nvinfo : EIATTR_MIN_STACK_SIZE
	.align		4
.L_269:
        /*0564*/ 	.byte	0x04, 0x12
        /*0566*/ 	.short	(.L_271 - .L_270)
	.align		4
.L_270:
        /*0568*/ 	.word	index@(_ZN7cutlass13device_kernelIN5flash11enable_sm90INS1_16FlashAttnFwdSm90INS1_25CollectiveMainloopFwdSm90ILi2EN4cute5tupleIJNS5_1CILi1EEES8_S8_EEENS6_IJNS7_ILi128EEESA_SA_EEELi128ENS_10bfloat16_tEfNS_4arch4Sm90ELb1ELb0ELb1ELb0ELb1ELb0ELb0ELb1ELb1ELb1ELb1ELb0EEENS1_21CollectiveEpilogueFwdISB_S9_SC_SE_Li256ELb0ELb1ELb1ELb0EEENS1_19SingleTileSchedulerILb0ELb1ELb1ELi128EEEEEEEEEvNT_6ParamsE)
        /*056c*/ 	.word	0x00000000


	//----- nvinfo : EIATTR_MIN_STACK_SIZE
	.align		4
.L_271:
        /*0570*/ 	.byte	0x04, 0x12
        /*0572*/ 	.short	(.L_273 - .L_272)
	.align		4
.L_272:
        /*0574*/ 	.word	index@(_ZN7cutlass13device_kernelIN5flash11enable_sm90INS1_16FlashAttnFwdSm90INS1_25CollectiveMainloopFwdSm90ILi2EN4cute5tupleIJNS5_1CILi1EEES8_S8_EEENS6_IJNS7_ILi128EEESA_SA_EEELi128ENS_10bfloat16_tEfNS_4arch4Sm90ELb1ELb0ELb1ELb1ELb1ELb0ELb0ELb1ELb1ELb1ELb1ELb0EEENS1_21CollectiveEpilogueFwdISB_S9_SC_SE_Li256ELb1ELb1ELb1ELb0EEENS1_36VarlenDynamicPersistentTileSchedulerILi128ELi128ELi256ELi128ELb1ELb1ELb1ELb1ELb1ELb1EEEEEEEEEvNT_6ParamsE)
        /*0578*/ 	.word	0x00000028


	//----- nvinfo : EIATTR_MIN_STACK_SIZE
	.align		4
.L_273:
        /*057c*/ 	.byte	0x04, 0x12
        /*057e*/ 	.short	(.L_275 - .L_274)
	.align		4
.L_274:
        /*0580*/ 	.word	index@(_ZN7cutlass13device_kernelIN5flash11enable_sm90INS1_16FlashAttnFwdSm90INS1_25CollectiveMainloopFwdSm90ILi2EN4cute5tupleIJNS5_1CILi1EEES8_S8_EEENS6_IJNS7_ILi128EEESA_SA_EEELi128ENS_10bfloat16_tEfNS_4arch4Sm90ELb1ELb0ELb1ELb1ELb1ELb1ELb0ELb1ELb1ELb1ELb1ELb0EEENS1_21CollectiveEpilogueFwdISB_S9_SC_SE_Li256ELb1ELb1ELb1ELb0EEENS1_36VarlenDynamicPersistentTileSchedulerILi128ELi128ELi256ELi128ELb1ELb1ELb1ELb1ELb1ELb1EEEEEEEEEvNT_6ParamsE)
        /*0584*/ 	.word	0x00000028


	//----- nvinfo : EIATTR_MIN_STACK_SIZE
	.align		4
.L_275:
        /*0588*/ 	.byte	0x04, 0x12
        /*058a*/ 	.short	(.L_277 - .L_276)
	.align		4
.L_276:
        /*058c*/ 	.word	index@(_ZN7cutlass13device_kernelIN5flash11enable_sm90INS1_16FlashAttnFwdSm90INS1_25CollectiveMainloopFwdSm90ILi2EN4cute5tupleIJNS5_1CILi1EEES8_S8_EEENS6_IJNS7_ILi192EEENS7_ILi128EEENS7_ILi96EEEEEELi96ENS_10bfloat16_tEfNS_4arch4Sm90ELb0ELb0ELb1ELb0ELb1ELb0ELb0ELb0ELb1ELb1ELb1ELb0EEENS1_21CollectiveEpilogueFwdINS6_IJSA_SC_SB_EEES9_SE_SG_Li384ELb0ELb1ELb1ELb0EEENS1_19SingleTileSchedulerILb0ELb1ELb1ELi192EEEEEEEEEvNT_6ParamsE)
        /*0590*/ 	.word	0x00000008


	//----- nvinfo : EIATTR_MIN_STACK_SIZE
	.align		4
.L_277:
        /*0594*/ 	.byte	0x04, 0x12
        /*0596*/ 	.short	(.L_279 - .L_278)
	.align		4
.L_278:
        /*0598*/ 	.word	index@(_ZN7cutlass13device_kernelIN5flash11enable_sm90INS1_16FlashAttnFwdSm90INS1_25CollectiveMainloopFwdSm90ILi2EN4cute5tupleIJNS5_1CILi1EEES8_S8_EEENS6_IJNS7_ILi192EEENS7_ILi128EEENS7_ILi96EEEEEELi96ENS_10bfloat16_tEfNS_4arch4Sm90ELb0ELb0ELb1ELb1ELb1ELb0ELb0ELb0ELb1ELb1ELb1ELb0EEENS1_21CollectiveEpilogueFwdINS6_IJSA_SC_SB_EEES9_SE_SG_Li384ELb1ELb1ELb1ELb0EEENS1_36VarlenDynamicPersistentTileSchedulerILi192ELi128ELi384ELi128ELb1ELb1ELb1ELb0ELb1ELb1EEEEEEEEEvNT_6ParamsE)
        /*059c*/ 	.word	0x00000050


	//----- nvinfo : EIATTR_MIN_STACK_SIZE
	.align		4
.L_279:
        /*05a0*/ 	.byte	0x04, 0x12
        /*05a2*/ 	.short	(.L_281 - .L_280)
	.align		4
.L_280:
        /*05a4*/ 	.word	index@(_ZN7cutlass13device_kernelIN5flash11enable_sm90INS1_16FlashAttnFwdSm90INS1_25CollectiveMainloopFwdSm90ILi2EN4cute5tupleIJNS5_1CILi1EEES8_S8_EEENS6_IJNS7_ILi192EEENS7_ILi128EEENS7_ILi96EEEEEELi96ENS_10bfloat16_tEfNS_4arch4Sm90ELb0ELb0ELb1ELb1ELb1ELb1ELb0ELb0ELb1ELb1ELb1ELb0EEENS1_21CollectiveEpilogueFwdINS6_IJSA_SC_SB_EEES9_SE_SG_Li384ELb1ELb1ELb1ELb0EEENS1_36VarlenDynamicPersistentTileSchedulerILi192ELi128ELi384ELi128ELb1ELb1ELb1ELb0ELb1ELb1EEEEEEEEEvNT_6ParamsE)
        /*05a8*/ 	.word	0x00000118


	//----- nvinfo : EIATTR_MIN_STACK_SIZE
	.align		4
.L_281:
        /*05ac*/ 	.byte	0x04, 0x12
        /*05ae*/ 	.short	(.L_283 - .L_282)
	.align		4
.L_282:
        /*05b0*/ 	.word	index@(_ZN7cutlass13device_kernelIN5flash11enable_sm90INS1_16FlashAttnFwdSm90INS1_25CollectiveMainloopFwdSm90ILi2EN4cute5tupleIJNS5_1CILi1EEES8_S8_EEENS6_IJNS7_ILi192EEENS7_ILi128EEENS7_ILi96EEEEEELi96ENS_10bfloat16_tEfNS_4arch4Sm90ELb0ELb1ELb1ELb0ELb1ELb0ELb0ELb0ELb1ELb1ELb1ELb0EEENS1_21CollectiveEpilogueFwdINS6_IJSA_SC_SB_EEES9_SE_SG_Li384ELb0ELb1ELb1ELb0EEENS1_19SingleTileSchedulerILb0ELb1ELb1ELi192EEEEEEEEEvNT_6ParamsE)
        /*05b4*/ 	.word	0x00000010


	//----- nvinfo : EIATTR_MIN_STACK_SIZE
	.align		4
.L_283:
        /*05b8*/ 	.byte	0x04, 0x12
        /*05ba*/ 	.short	(.L_285 - .L_284)
	.align		4
.L_284:
        /*05bc*/ 	.word	index@(_ZN7cutlass13device_kernelIN5flash11enable_sm90INS1_16FlashAttnFwdSm90INS1_25CollectiveMainloopFwdSm90ILi2EN4cute5tupleIJNS5_1CILi1EEES8_S8_EEENS6_IJNS7_ILi192EEENS7_ILi128EEENS7_ILi96EEEEEELi96ENS_10bfloat16_tEfNS_4arch4Sm90ELb0ELb1ELb1ELb1ELb1ELb0ELb0ELb0ELb1ELb1ELb1ELb0EEENS1_21CollectiveEpilogueFwdINS6_IJSA_SC_SB_EEES9_SE_SG_Li384ELb1ELb1ELb1ELb0EEENS1_36VarlenDynamicPersistentTileSchedulerILi192ELi128ELi384ELi128ELb1ELb1ELb1ELb1ELb0ELb1EEEEEEEEEvNT_6ParamsE)
        /*05c0*/ 	.word	0x00000030


	//----- nvinfo : EIATTR_MIN_STACK_SIZE
	.align		4
.L_285:
        /*05c4*/ 	.byte	0x04, 0x12
        /*05c6*/ 	.short	(.L_287 - .L_286)
	.align		4
.L_286:
        /*05c8*/ 	.word	index@(_ZN7cutlass13device_kernelIN5flash11enable_sm90INS1_16FlashAttnFwdSm90INS1_25CollectiveMainloopFwdSm90ILi2EN4cute5tupleIJNS5_1CILi1EEES8_S8_EEENS6_IJNS7_ILi192EEENS7_ILi128EEENS7_ILi96EEEEEELi96ENS_10bfloat16_tEfNS_4arch4Sm90ELb0ELb1ELb1ELb1ELb1ELb1ELb0ELb0ELb1ELb1ELb1ELb0EEENS1_21CollectiveEpilogueFwdINS6_IJSA_SC_SB_EEES9_SE_SG_Li384ELb1ELb1ELb1ELb0EEENS1_36VarlenDynamicPersistentTileSchedulerILi192ELi128ELi384ELi128ELb1ELb1ELb1ELb1ELb0ELb1EEEEEEEEEvNT_6ParamsE)
        /*05cc*/ 	.word	0x000000c8


	//----- nvinfo : EIATTR_MIN_STACK_SIZE
	.align		4
.L_287:
        /*05d0*/ 	.byte	0x04, 0x12
        /*05d2*/ 	.short	(.L_289 - .L_288)
	.align		4
.L_288:
        /*05d4*/ 	.word	index@(_ZN7cutlass13device_kernelIN5flash11enable_sm90INS1_16FlashAttnFwdSm90INS1_25CollectiveMainloopFwdSm90ILi2EN4cute5tupleIJNS5_1CILi1EEES8_S8_EEENS6_IJNS7_ILi192EEENS7_ILi128EEENS7_ILi96EEEEEELi96ENS_10bfloat16_tEfNS_4arch4Sm90ELb1ELb0ELb1ELb0ELb1ELb0ELb0ELb0ELb1ELb1ELb1ELb0EEENS1_21CollectiveEpilogueFwdINS6_IJSA_SC_SB_EEES9_SE_SG_Li384ELb0ELb1ELb1ELb0EEENS1_19SingleTileSchedulerILb0ELb1ELb1ELi192EEEEEEEEEvNT_6ParamsE)
        /*05d8*/ 	.word	0x00000010


	//----- nvinfo : EIATTR_MIN_STACK_SIZE
	.align		4
.L_289:
        /*05dc*/ 	.byte	0x04, 0x12
        /*05de*/ 	.short	(.L_291 - .L_290)
	.align		4
.L_290:
        /*05e0*/ 	.word	index@(_ZN7cutlass13device_kernelIN5flash11enable_sm90INS1_16FlashAttnFwdSm90INS1_25CollectiveMainloopFwdSm90ILi2EN4cute5tupleIJNS5_1CILi1EEES8_S8_EEENS6_IJNS7_ILi192EEENS7_ILi128EEENS7_ILi96EEEEEELi96ENS_10bfloat16_tEfNS_4arch4Sm90ELb1ELb0ELb1ELb1ELb1ELb0ELb0ELb0ELb1ELb1ELb1ELb0EEENS1_21CollectiveEpilogueFwdINS6_IJSA_SC_SB_EEES9_SE_SG_Li384ELb1ELb1ELb1ELb0EEENS1_36VarlenDynamicPersistentTileSchedulerILi192ELi128ELi384ELi128ELb1ELb1ELb1ELb1ELb1ELb1EEEEEEEEEvNT_6ParamsE)
        /*05e4*/ 	.word	0x00000048


	//----- nvinfo : EIATTR_MIN_STACK_SIZE
	.align		4
.L_291:
        /*05e8*/ 	.byte	0x04, 0x12
        /*05ea*/ 	.short	(.L_293 - .L_292)
	.align		4
.L_292:
        /*05ec*/ 	.word	index@(_ZN7cutlass13device_kernelIN5flash11enable_sm90INS1_16FlashAttnFwdSm90INS1_25CollectiveMainloopFwdSm90ILi2EN4cute5tupleIJNS5_1CILi1EEES8_S8_EEENS6_IJNS7_ILi192EEENS7_ILi128EEENS7_ILi96EEEEEELi96ENS_10bfloat16_tEfNS_4arch4Sm90ELb1ELb0ELb1ELb1ELb1ELb1ELb0ELb0ELb1ELb1ELb1ELb0EEENS1_21CollectiveEpilogueFwdINS6_IJSA_SC_SB_EEES9_SE_SG_Li384ELb1ELb1ELb1ELb0EEENS1_36VarlenDynamicPersistentTileSchedulerILi192ELi128ELi384ELi128ELb1ELb1ELb1ELb1ELb1ELb1EEEEEEEEEvNT_6ParamsE)
        /*05f0*/ 	.word	0x00000118


	//----- nvinfo : EIATTR_MIN_STACK_SIZE
	.align		4
.L_293:
        /*05f4*/ 	.byte	0x04, 0x12
        /*05f6*/ 	.short	(.L_295 - .L_294)
	.align		4
.L_294:
        /*05f8*/ 	.word	index@(_ZN7cutlass13device_kernelIN5flash11enable_sm90INS1_16FlashAttnFwdSm90INS1_25CollectiveMainloopFwdSm90ILi2EN4cute5tupleIJNS5_1CILi1EEES8_S8_EEENS6_IJNS7_ILi192EEENS7_ILi128EEENS7_ILi64EEEEEELi64ENS_10bfloat16_tEfNS_4arch4Sm90ELb0ELb0ELb1ELb0ELb1ELb0ELb0ELb1ELb1ELb1ELb1ELb0EEENS1_21CollectiveEpilogueFwdINS6_IJSA_SC_SB_EEES9_SE_SG_Li384ELb0ELb1ELb1ELb0EEENS1_19SingleTileSchedulerILb0ELb1ELb1ELi192EEEEEEEEEvNT_6ParamsE)
        /*05fc*/ 	.word	0x00000008


	//----- nvinfo : EIATTR_MIN_STACK_SIZE
	.align		4
.L_295:
        /*0600*/ 	.byte	0x04, 0x12
        /*0602*/ 	.short	(.L_297 - .L_296)
	.align		4
.L_296:
        /*0604*/ 	.word	index@(_ZN7cutlass13device_kernelIN5flash11enable_sm90INS1_16FlashAttnFwdSm90INS1_25CollectiveMainloopFwdSm90ILi2EN4cute5tupleIJNS5_1CILi1EEES8_S8_EEENS6_IJNS7_ILi192EEENS7_ILi128EEENS7_ILi64EEEEEELi64ENS_10bfloat16_tEfNS_4arch4Sm90ELb0ELb0ELb1ELb1ELb1ELb0ELb0ELb1ELb1ELb1ELb1ELb0EEENS1_21CollectiveEpilogueFwdINS6_IJSA_SC_SB_EEES9_SE_SG_Li384ELb1ELb1ELb1ELb0EEENS1_36VarlenDynamicPersistentTileSchedulerILi192ELi128ELi384ELi128ELb1ELb1ELb1ELb0ELb1ELb1EEEEEEEEEvNT_6ParamsE)
        /*0608*/ 	.word	0x00000050


	//----- nvinfo : EIATTR_MIN_STACK_SIZE
	.align		4
.L_297:
        /*060c*/ 	.byte	0x04, 0x12
        /*060e*/ 	.short	(.L_299 - .L_298)
	.align		4
.L_298:
        /*0610*/ 	.word	index@(_ZN7cutlass13device_kernelIN5flash11enable_sm90INS1_16FlashAttnFwdSm90INS1_25CollectiveMainloopFwdSm90ILi2EN4cute5tupleIJNS5_1CILi1EEES8_S8_EEENS6_IJNS7_ILi192EEENS7_ILi128EEENS7_ILi64EEEEEELi64ENS_10bfloat16_tEfNS_4arch4Sm90ELb0ELb0ELb1ELb1ELb1ELb1ELb0ELb1ELb1ELb1ELb1ELb0EEENS1_21CollectiveEpilogueFwdINS6_IJSA_SC_SB_EEES9_SE_SG_Li384ELb1ELb1ELb1ELb0EEENS1_36VarlenDynamicPersistentTileSchedulerILi192ELi128ELi384ELi128ELb1ELb1ELb1ELb0ELb1ELb1EEEEEEEEEvNT_6ParamsE)
        /*0614*/ 	.word	0x00000068


	//----- nvinfo : EIATTR_MIN_STACK_SIZE
	.align		4
.L_299:
        /*0618*/ 	.byte	0x04, 0x12
        /*061a*/ 	.short	(.L_301 - .L_300)
	.align		4
.L_300:
        /*061c*/ 	.word	index@(_ZN7cutlass13device_kernelIN5flash11enable_sm90INS1_16FlashAttnFwdSm90INS1_25CollectiveMainloopFwdSm90ILi2EN4cute5tupleIJNS5_1CILi1EEES8_S8_EEENS6_IJNS7_ILi192EEENS7_ILi128EEENS7_ILi64EEEEEELi64ENS_10bfloat16_tEfNS_4arch4Sm90ELb0ELb1ELb1ELb0ELb1ELb0ELb0ELb1ELb1ELb1ELb1ELb0EEENS1_21CollectiveEpilogueFwdINS6_IJSA_SC_SB_EEES9_SE_SG_Li384ELb0ELb1ELb1ELb0EEENS1_19SingleTileSchedulerILb0ELb1ELb1ELi192EEEEEEEEEvNT_6ParamsE)
        /*0620*/ 	.word	0x00000008


	//----- nvinfo : EIATTR_MIN_STACK_SIZE
	.align		4
.L_301:
        /*0624*/ 	.byte	0x04, 0x12
        /*0626*/ 	.short	(.L_303 - .L_302)
	.align		4
.L_302:
        /*0628*/ 	.word	index@(_ZN7cutlass13device_kernelIN5flash11enable_sm90INS1_16FlashAttnFwdSm90INS1_25CollectiveMainloopFwdSm90ILi2EN4cute5tupleIJNS5_1CILi1EEES8_S8_EEENS6_IJNS7_ILi192EEENS7_ILi128EEENS7_ILi64EEEEEELi64ENS_10bfloat16_tEfNS_4arch4Sm90ELb0ELb1ELb1ELb1ELb1ELb0ELb0ELb1ELb1ELb1ELb1ELb0EEENS1_21CollectiveEpilogueFwdINS6_IJSA_SC_SB_EEES9_SE_SG_Li384ELb1ELb1ELb1ELb0EEENS1_36VarlenDynamicPersistentTileSchedulerILi192ELi128ELi384ELi128ELb1ELb1ELb1ELb1ELb0ELb1EEEEEEEEEvNT_6ParamsE)
        /*062c*/ 	.word	0x00000040


	//----- nvinfo : EIATTR_MIN_STACK_SIZE
	.align		4
.L_303:
        /*0630*/ 	.byte	0x04, 0x12
        /*0632*/ 	.short	(.L_305 - .L_304)
	.align		4
.L_304:
        /*0634*/ 	.word	index@(_ZN7cutlass13device_kernelIN5flash11enable_sm90INS1_16FlashAttnFwdSm90INS1_25CollectiveMainloopFwdSm90ILi2EN4cute5tupleIJNS5_1CILi1EEES8_S8_EEENS6_IJNS7_ILi192EEENS7_ILi128EEENS7_ILi64EEEEEELi64ENS_10bfloat16_tEfNS_4arch4Sm90ELb0ELb1ELb1ELb1ELb1ELb1ELb0ELb1ELb1ELb1ELb1ELb0EEENS1_21CollectiveEpilogueFwdINS6_IJSA_SC_SB_EEES9_SE_SG_Li384ELb1ELb1ELb1ELb0EEENS1_36VarlenDynamicPersistentTileSchedulerILi192ELi128ELi384ELi128ELb1ELb1ELb1ELb1ELb0ELb1EEEEEEEEEvNT_6ParamsE)
        /*0638*/ 	.word	0x00000068


	//----- nvinfo : EIATTR_MIN_STACK_SIZE
	.align		4
.L_305:
        /*063c*/ 	.byte	0x04, 0x12
        /*063e*/ 	.short	(.L_307 - .L_306)
	.align		4
.L_306:
        /*0640*/ 	.word	index@(_ZN7cutlass13device_kernelIN5flash11enable_sm90INS1_16FlashAttnFwdSm90INS1_25CollectiveMainloopFwdSm90ILi2EN4cute5tupleIJNS5_1CILi1EEES8_S8_EEENS6_IJNS7_ILi192EEENS7_ILi128EEENS7_ILi64EEEEEELi64ENS_10bfloat16_tEfNS_4arch4Sm90ELb1ELb0ELb1ELb0ELb1ELb0ELb0ELb1ELb1ELb1ELb1ELb0EEENS1_21CollectiveEpilogueFwdINS6_IJSA_SC_SB_EEES9_SE_SG_Li384ELb0ELb1ELb1ELb0EEENS1_19SingleTileSchedulerILb0ELb1ELb1ELi192EEEEEEEEEvNT_6ParamsE)
        /*0644*/ 	.word	0x00000008


	//----- nvinfo : EIATTR_MIN_STACK_SIZE
	.align		4
.L_307:
        /*0648*/ 	.byte	0x04, 0x12
        /*064a*/ 	.short	(.L_309 - .L_308)
	.align		4
.L_308:
        /*064c*/ 	.word	index@(_ZN7cutlass13device_kernelIN5flash11enable_sm90INS1_16FlashAttnFwdSm90INS1_25CollectiveMainloopFwdSm90ILi2EN4cute5tupleIJNS5_1CILi1EEES8_S8_EEENS6_IJNS7_ILi192EEENS7_ILi128EEENS7_ILi64EEEEEELi64ENS_10bfloat16_tEfNS_4arch4Sm90ELb1ELb0ELb1ELb1ELb1ELb0ELb0ELb1ELb1ELb1ELb1ELb0EEENS1_21CollectiveEpilogueFwdINS6_IJSA_SC_SB_EEES9_SE_SG_Li384ELb1ELb1ELb1ELb0EEENS1_36VarlenDynamicPersistentTileSchedulerILi192ELi128ELi384ELi128ELb1ELb1ELb1ELb1ELb1ELb1EEEEEEEEEvNT_6ParamsE)
        /*0650*/ 	.word	0x00000040


	//----- nvinfo : EIATTR_MIN_STACK_SIZE
	.align		4
.L_309:
        /*0654*/ 	.byte	0x04, 0x12
        /*0656*/ 	.short	(.L_311 - .L_310)
	.align		4
.L_310:
        /*0658*/ 	.word	index@(_ZN7cutlass13device_kernelIN5flash11enable_sm90INS1_16FlashAttnFwdSm90INS1_25CollectiveMainloopFwdSm90ILi2EN4cute5tupleIJNS5_1CILi1EEES8_S8_EEENS6_IJNS7_ILi192EEENS7_ILi128EEENS7_ILi64EEEEEELi64ENS_10bfloat16_tEfNS_4arch4Sm90ELb1ELb0ELb1ELb1ELb1ELb1ELb0ELb1ELb1ELb1ELb1ELb0EEENS1_21CollectiveEpilogueFwdINS6_IJSA_SC_SB_EEES9_SE_SG_Li384ELb1ELb1ELb1ELb0EEENS1_36VarlenDynamicPersistentTileSchedulerILi192ELi128ELi384ELi128ELb1ELb1ELb1ELb1ELb1ELb1EEEEEEEEEvNT_6ParamsE)
        /*065c*/ 	.word	0x00000068
.L_311:


//--------------------- .nv.compat                --------------------------
	.section	.nv.compat,"",@"SHT_CUDA_COMPAT_INFO"
	.align	4
        /*0000*/ 	.byte	0x02, 0x09, 0x01, 0x00, 0x02, 0x02, 0x04, 0x00, 0x02, 0x05, 0x05, 0x00, 0x03, 0x07, 0x01, 0x01
        /*0010*/ 	.byte	0x02, 0x03, 0x01, 0x00, 0x02, 0x06, 0x01, 0x00, 0x04, 0x0b, 0x08, 0x00, 0x00, 0x00, 0x00, 0x00
        /*0020*/ 	.byte	0x00, 0x00, 0x00, 0x00


//--------------------- .nv.info._ZN7cutlass13device_kernelIN5flash11enable_sm90INS1_16FlashAttnFwdSm90INS1_25CollectiveMainloopFwdSm90ILi2EN4cute5tupleIJNS5_1CILi1EEES8_S8_EEENS6_IJNS7_ILi128EEENS7_ILi80EEENS7_ILi256EEEEEELi256ENS_10bfloat16_tEfNS_4arch4Sm90ELb0ELb0ELb1ELb0ELb1ELb0ELb0ELb1ELb1ELb1ELb1ELb0EEENS1_21CollectiveEpilogueFwdINS6_IJSA_SC_SB_EEES9_SE_SG_Li256ELb0ELb1ELb1ELb0EEENS1_19SingleTileSchedulerILb0ELb1ELb1ELi128EEEEEEEEEvNT_6ParamsE --------------------------
	.section	.nv.info._ZN7cutlass13device_kernelIN5flash11enable_sm90INS1_16FlashAttnFwdSm90INS1_25CollectiveMainloopFwdSm90ILi2EN4cute5tupleIJNS5_1CILi1EEES8_S8_EEENS6_IJNS7_ILi128EEENS7_ILi80EEENS7_ILi256EEEEEELi256ENS_10bfloat16_tEfNS_4arch4Sm90ELb0ELb0ELb1ELb0ELb1ELb0ELb0ELb1ELb1ELb1ELb1ELb0EEENS1_21CollectiveEpilogueFwdINS6_IJSA_SC_SB_EEES9_SE_SG_Li256ELb0ELb1ELb1ELb0EEENS1_19SingleTileSchedulerILb0ELb1ELb1ELi128EEEEEEEEEvNT_6ParamsE,"",@"SHT_CUDA_INFO"
	.sectionflags	@""
	.align	4


	//----- nvinfo : EIATTR_CUDA_API_VERSION
	.align		4
        /*0000*/ 	.byte	0x04, 0x37
        /*0002*/ 	.short	(.L_313 - .L_312)
.L_312:
        /*0004*/ 	.word	0x00000082


	//----- nvinfo : EIATTR_KPARAM_INFO
	.align		4
.L_313:
        /*0008*/ 	.byte	0x04, 0x17
        /*000a*/ 	.short	(.L_315 - .L_314)
.L_314:
        /*000c*/ 	.word	0x00000000
        /*0010*/ 	.short	0x0000
        /*0012*/ 	.short	0x0070
        /*0014*/ 	.byte	0x00, 0xf0, 0x01, 0x28


	//----- nvinfo : EIATTR_SPARSE_MMA_MASK
	.align		4
.L_315:
        /*0018*/ 	.byte	0x03, 0x50
        /*001a*/ 	.short	0x0000


	//----- nvinfo : EIATTR_MAXREG_COUNT
	.align		4
        /*001c*/ 	.byte	0x03, 0x1b
        /*001e*/ 	.short	0x00a8


	//----- nvinfo : EIATTR_NUM_BARRIERS
	.align		4
        /*0020*/ 	.byte	0x02, 0x4c
        /*0022*/ 	.byte	0x09
	.zero		1


	//----- nvinfo : EIATTR_EXTERNS
	.align		4
        /*0024*/ 	.byte	0x04, 0x0f
        /*0026*/ 	.short	(.L_317 - .L_316)


	//   ....[0]....
	.align		4
.L_316:
        /*0028*/ 	.word	index@(__assertfail)


	//----- nvinfo : EIATTR_ANNOTATIONS
	.align		4
.L_317:
        /*002c*/ 	.byte	0x04, 0x55
        /*002e*/ 	.short	(.L_319 - .L_318)


	//   ....[0]....
.L_318:
        /*0030*/ 	.word	0x00000001
        /*0034*/ 	.byte	0xa0, 0x08, 0x00, 0x00, 0x01, 0x00, 0x00, 0x00, 0x70, 0x14, 0x00, 0x00, 0x01, 0x00, 0x00, 0x00
        /*0044*/ 	.byte	0x10, 0xe3, 0x00, 0x00, 0x01, 0x00, 0x00, 0x00, 0x80, 0xe3, 0x00, 0x00, 0x01, 0x00, 0x00, 0x00
        /*0054*/ 	.byte	0xe0, 0xfa, 0x00, 0x00, 0x01, 0x00, 0x00, 0x00, 0x80, 0x13, 0x01, 0x00


	//----- nvinfo : EIATTR_MERCURY_ISA_VERSION
	.align		4
.L_319:
        /*0060*/ 	.byte	0x03, 0x5f
        /*0062*/ 	.short	0x0101


	//----- nvinfo : EIATTR_INT_WARP_WIDE_INSTR_OFFSETS
	.align		4
        /*0064*/ 	.byte	0x04, 0x31
        /*0066*/ 	.short	(.L_321 - .L_320)


	//   ....[0]....
.L_320:
        /*0068*/ 	.word	0x000000c0


	//   ....[1]....
        /*006c*/ 	.word	0x000000d0


	//   ....[2]....
        /*0070*/ 	.word	0x00000170


	//----- nvinfo : EIATTR_COOP_GROUP_MASK_REGIDS
	.align		4
.L_321:
        /*0074*/ 	.byte	0x04, 0x29
        /*0076*/ 	.short	(.L_323 - .L_322)


	//   ....[0]....
.L_322:
        /*0078*/ 	.word	0xffffffff


	//   ....[1]....
        /*007c*/ 	.word	0xffffffff


	//   ....[2]....
        /*0080*/ 	.word	0xffffffff


	//   ....[3]....
        /*0084*/ 	.word	0xffffffff


	//   ....[4]....
        /*0088*/ 	.word	0xffffffff


	//   ....[5]....
        /*008c*/ 	.word	0xffffffff


	//   ....[6]....
        /*0090*/ 	.word	0xffffffff


	//   ....[7]....
        /*0094*/ 	.word	0xffffffff


	//   ....[8]....
        /*0098*/ 	.word	0xffffffff


	//   ....[9]....
        /*009c*/ 	.word	0xffffffff


	//   ....[10]....
        /*00a0*/ 	.word	0xffffffff


	//   ....[11]....
        /*00a4*/ 	.word	0xffffffff


	//   ....[12]....
        /*00a8*/ 	.word	0xffffffff


	//   ....[13]....
        /*00ac*/ 	.word	0xffffffff


	//   ....[14]....
        /*00b0*/ 	.word	0xffffffff


	//   ....[15]....
        /*00b4*/ 	.word	0xffffffff


	//   ....[16]....
        /*00b8*/ 	.word	0xffffffff


	//   ....[17]....
        /*00bc*/ 	.word	0xffffffff


	//   ....[18]....
        /*00c0*/ 	.word	0xffffffff


	//   ....[19]....
        /*00c4*/ 	.word	0xffffffff


	//   ....[20]....
        /*00c8*/ 	.word	0xffffffff


	//   ....[21]....
        /*00cc*/ 	.word	0xffffffff


	//   ....[22]....
        /*00d0*/ 	.word	0xffffffff


	//   ....[23]....
        /*00d4*/ 	.word	0xffffffff


	//   ....[24]....
        /*00d8*/ 	.word	0xffffffff


	//   ....[25]....
        /*00dc*/ 	.word	0xffffffff


	//   ....[26]....
        /*00e0*/ 	.word	0xffffffff


	//   ....[27]....
        /*00e4*/ 	.word	0xffffffff


	//   ....[28]....
        /*00e8*/ 	.word	0xffffffff


	//   ....[29]....
        /*00ec*/ 	.word	0xffffffff


	//   ....[30]....
        /*00f0*/ 	.word	0xffffffff


	//   ....[31]....
        /*00f4*/ 	.word	0xffffffff


	//   ....[32]....
        /*00f8*/ 	.word	0xffffffff


	//   ....[33]....
        /*00fc*/ 	.word	0xffffffff


	//   ....[34]....
        /*0100*/ 	.word	0xffffffff


	//   ....[35]....
        /*0104*/ 	.word	0xffffffff


	//   ....[36]....
        /*0108*/ 	.word	0xffffffff


	//   ....[37]....
        /*010c*/ 	.word	0xffffffff


	//   ....[38]....
        /*0110*/ 	.word	0xffffffff


	//   ....[39]....
        /*0114*/ 	.word	0xffffffff


	//   ....[40]....
        /*0118*/ 	.word	0xffffffff


	//   ....[41]....
        /*011c*/ 	.word	0xffffffff


	//   ....[42]....
        /*0120*/ 	.word	0xffffffff


	//   ....[43]....
        /*0124*/ 	.word	0xffffffff


	//   ....[44]....
        /*0128*/ 	.word	0xffffffff


	//   ....[45]....
        /*012c*/ 	.word	0xffffffff


	//   ....[46]....
        /*0130*/ 	.word	0xffffffff


	//   ....[47]....
        /*0134*/ 	.word	0xffffffff


	//   ....[48]....
        /*0138*/ 	.word	0xffffffff


	//   ....[49]....
        /*013c*/ 	.word	0xffffffff


	//   ....[50]....
        /*0140*/ 	.word	0xffffffff


	//   ....[51]....
        /*0144*/ 	.word	0xffffffff


	//   ....[52]....
        /*0148*/ 	.word	0xffffffff


	//   ....[53]....
        /*014c*/ 	.word	0xffffffff


	//   ....[54]....
        /*0150*/ 	.word	0xffffffff


	//   ....[55]....
        /*0154*/ 	.word	0xffffffff


	//   ....[56]....
        /*0158*/ 	.word	0xffffffff


	//   ....[57]....
        /*015c*/ 	.word	0xffffffff


	//   ....[58]....
        /*0160*/ 	.word	0xffffffff


	//   ....[59]....
        /*0164*/ 	.word	0xffffffff


	//   ....[60]....
        /*0168*/ 	.word	0xffffffff


	//   ....[61]....
        /*016c*/ 	.word	0xffffffff


	//   ....[62]....
        /*0170*/ 	.word	0xffffffff


	//   ....[63]....
        /*0174*/ 	.word	0xffffffff


	//   ....[64]....
        /*0178*/ 	.word	0xffffffff


	//   ....[65]....
        /*017c*/ 	.word	0xffffffff


	//   ....[66]....
        /*0180*/ 	.word	0xffffffff


	//   ....[67]....
        /*0184*/ 	.word	0xffffffff


	//   ....[68]....
        /*0188*/ 	.word	0xffffffff


	//   ....[69]....
        /*018c*/ 	.word	0xffffffff


	//   ....[70]....
        /*0190*/ 	.word	0xffffffff


	//   ....[71]....
        /*0194*/ 	.word	0xffffffff


	//   ....[72]....
        /*0198*/ 	.word	0xffffffff


	//   ....[73]....
        /*019c*/ 	.word	0xffffffff


	//   ....[74]....
        /*01a0*/ 	.word	0xffffffff


	//   ....[75]....
        /*01a4*/ 	.word	0xffffffff


	//   ....[76]....
        /*01a8*/ 	.word	0xffffffff


	//   ....[77]....
        /*01ac*/ 	.word	0xffffffff


	//   ....[78]....
        /*01b0*/ 	.word	0xffffffff


	//   ....[79]....
        /*01b4*/ 	.word	0xffffffff


	//   ....[80]....
        /*01b8*/ 	.word	0xffffffff


	//   ....[81]....
        /*01bc*/ 	.word	0xffffffff


	//   ....[82]....
        /*01c0*/ 	.word	0xffffffff


	//   ....[83]....
        /*01c4*/ 	.word	0xffffffff


	//   ....[84]....
        /*01c8*/ 	.word	0xffffffff


	//   ....[85]....
        /*01cc*/ 	.word	0x0500000f


	//   ....[86]....
        /*01d0*/ 	.word	0x0500000f


	//   ....[87]....
        /*01d4*/ 	.word	0x0500000f


	//   ....[88]....
        /*01d8*/ 	.word	0x0500000f


	//   ....[89]....
        /*01dc*/ 	.word	0x0500000f


	//   ....[90]....
        /*01e0*/ 	.word	0x0500000f


	//   ....[91]....
        /*01e4*/ 	.word	0x0500000f


	//   ....[92]....
        /*01e8*/ 	.word	0x0500000f


	//   ....[93]....
        /*01ec*/ 	.word	0x0500000f


	//   ....[94]....
        /*01f0*/ 	.word	0x0500000f


	//   ....[95]....
        /*01f4*/ 	.word	0x0500000f


	//   ....[96]....
        /*01f8*/ 	.word	0x0500000f


	//   ....[97]....
        /*01fc*/ 	.word	0x0500000f


	//   ....[98]....
        /*0200*/ 	.word	0x0500000f


	//   ....[99]....
        /*0204*/ 	.word	0x0500000f


	//   ....[100]....
        /*0208*/ 	.word	0x0500000f


	//   ....[101]....
        /*020c*/ 	.word	0x0500000f


	//   ....[102]....
        /*0210*/ 	.word	0x0500000f


	//   ....[103]....
        /*0214*/ 	.word	0x0500000f


	//   ....[104]....
        /*0218*/ 	.word	0x0500000f


	//   ....[105]....
        /*021c*/ 	.word	0x0500000f


	//   ....[106]....
        /*0220*/ 	.word	0x0500000f


	//   ....[107]....
        /*0224*/ 	.word	0x0500000f


	//   ....[108]....
        /*0228*/ 	.word	0x0500000f


	//   ....[109]....
        /*022c*/ 	.word	0x0500000f


	//   ....[110]....
        /*0230*/ 	.word	0x0500000f


	//   ....[111]....
        /*0234*/ 	.word	0x0500000f


	//   ....[112]....
        /*0238*/ 	.word	0x0500000f


	//   ....[113]....
        /*023c*/ 	.word	0x0500000f


	//   ....[114]....
        /*0240*/ 	.word	0x0500000f


	//   ....[115]....
        /*0244*/ 	.word	0x0500000f


	//   ....[116]....
        /*0248*/ 	.word	0x0500000f


	//   ....[117]....
        /*024c*/ 	.word	0x0500000f


	//   ....[118]....
        /*0250*/ 	.word	0x0500000f


	//   ....[119]....
        /*0254*/ 	.word	0x0500000f


	//   ....[120]....
        /*0258*/ 	.word	0x0500000f


	//   ....[121]....
        /*025c*/ 	.word	0x0500000f


	//   ....[122]....
        /*0260*/ 	.word	0x0500000f


	//   ....[123]....
        /*0264*/ 	.word	0x0500000f


	//   ....[124]....
        /*0268*/ 	.word	0x0500000f


	//   ....[125]....
        /*026c*/ 	.word	0x0500000f


	//   ....[126]....
        /*0270*/ 	.word	0x0500000f


	//   ....[127]....
        /*0274*/ 	.word	0x0500000f


	//   ....[128]....
        /*0278*/ 	.word	0x0500000f


	//   ....[129]....
        /*027c*/ 	.word	0x0500000f


	//   ....[130]....
        /*0280*/ 	.word	0x0500000f


	//   ....[131]....
        /*0284*/ 	.word	0x0500000f


	//   ....[132]....
        /*0288*/ 	.word	0x0500000f


	//   ....[133]....
        /*028c*/ 	.word	0x0500000f


	//   ....[134]....
        /*0290*/ 	.word	0x0500000f


	//   ....[135]....
        /*0294*/ 	.word	0x0500000f


	//   ....[136]....
        /*0298*/ 	.word	0x0500000f


	//   ....[137]....
        /*029c*/ 	.word	0x0500000f


	//   ....[138]....
        /*02a0*/ 	.word	0x0500000f


	//   ....[139]....
        /*02a4*/ 	.word	0x0500000f


	//   ....[140]....
        /*02a8*/ 	.word	0x0500000f


	//   ....[141]....
        /*02ac*/ 	.word	0x0500000f


	//   ....[142]....
        /*02b0*/ 	.word	0x0500000f


	//----- nvinfo : EIATTR_COOP_GROUP_INSTR_OFFSETS
	.align		4
.L_323:
        /*02b4*/ 	.byte	0x04, 0x28
        /*02b6*/ 	.short	(.L_325 - .L_324)


	//   ....[0]....
.L_324:
        /*02b8*/ 	.word	0x00000070


	//   ....[1]....
        /*02bc*/ 	.word	0x000000b0


	//   ....[2]....
        /*02c0*/ 	.word	0x000002d0


	//   ....[3]....
        /*02c4*/ 	.word	0x00000430


	//   ....[4]....
        /*02c8*/ 	.word	0x00000550


	//   ....[5]....
        /*02cc*/ 	.word	0x000006b0


	//   ....[6]....
        /*02d0*/ 	.word	0x00001250


	//   ....[7]....
        /*02d4*/ 	.word	0x00004990


	//   ....[8]....
        /*02d8*/ 	.word	0x00004a10


	//   ....[9]....
        /*02dc*/ 	.word	0x00004da0


	//   ....[10]....
        /*02e0*/ 	.word	0x00004e50


	//   ....[11]....
        /*02e4*/ 	.word	0x00009140


	//   ....[12]....
        /*02e8*/ 	.word	0x00009170


	//   ....[13]....
        /*02ec*/ 	.word	0x00009190


	//   ....[14]....
        /*02f0*/ 	.word	0x000091b0


	//   ....[15]....
        /*02f4*/ 	.word	0x0000a580


	//   ....[16]....
        /*02f8*/ 	.word	0x0000a5b0


	//   ....[17]....
        /*02fc*/ 	.word	0x0000a650


	//   ....[18]....
        /*0300*/ 	.word	0x0000a6b0


	//   ....[19]....
        /*0304*/ 	.word	0x0000b980


	//   ....[20]....
        /*0308*/ 	.word	0x0000b9e0


	//   ....[21]....
        /*030c*/ 	.word	0x0000ba20


	//   ....[22]....
        /*0310*/ 	.word	0x0000ba60


	//   ....[23]....
        /*0314*/ 	.word	0x0000ba80


	//   ....[24]....
        /*0318*/ 	.word	0x0000bab0


	//   ....[25]....
        /*031c*/ 	.word	0x0000c700


	//   ....[26]....
        /*0320*/ 	.word	0x0000c710


	//   ....[27]....
        /*0324*/ 	.word	0x0000d780


	//   ....[28]....
        /*0328*/ 	.word	0x0000e9b0


	//   ....[29]....
        /*032c*/ 	.word	0x0000e9f0


	//   ....[30]....
        /*0330*/ 	.word	0x0000ea20


	//   ....[31]....
        /*0334*/ 	.word	0x0000ea40


	//   ....[32]....
        /*0338*/ 	.word	0x0000ea50


	//   ....[33]....
        /*033c*/ 	.word	0x0000eac0


	//   ....[34]....
        /*0340*/ 	.word	0x0000eaf0


	//   ....[35]....
        /*0344*/ 	.word	0x0000eb50


	//   ....[36]....
        /*0348*/ 	.word	0x0000eb80


	//   ....[37]....
        /*034c*/ 	.word	0x0000ebe0


	//   ....[38]....
        /*0350*/ 	.word	0x0000f2b0


	//   ....[39]....
        /*0354*/ 	.word	0x0000f2f0


	//   ....[40]....
        /*0358*/ 	.word	0x0000f320


	//   ....[41]....
        /*035c*/ 	.word	0x0000f340


	//   ....[42]....
        /*0360*/ 	.word	0x0000f350


	//   ....[43]....
        /*0364*/ 	.word	0x0000f3e0


	//   ....[44]....
        /*0368*/ 	.word	0x0000f420


	//   ....[45]....
        /*036c*/ 	.word	0x0000f480


	//   ....[46]....
        /*0370*/ 	.word	0x0000f4b0


	//   ....[47]....
        /*0374*/ 	.word	0x0000f520


	//   ....[48]....
        /*0378*/ 	.word	0x0000f560


	//   ....[49]....
        /*037c*/ 	.word	0x0000f5c0


	//   ....[50]....
        /*0380*/ 	.word	0x0000f5f0


	//   ....[51]....
        /*0384*/ 	.word	0x0000f650


	//   ....[52]....
        /*0388*/ 	.word	0x0000f690


	//   ....[53]....
        /*038c*/ 	.word	0x0000f6f0


	//   ....[54]....
        /*0390*/ 	.word	0x0000ff60


	//   ....[55]....
        /*0394*/ 	.word	0x0000ffa0


	//   ....[56]....
        /*0398*/ 	.word	0x0000ffd0


	//   ....[57]....
        /*039c*/ 	.word	0x0000fff0


	//   ....[58]....
        /*03a0*/ 	.word	0x00010010


	//   ....[59]....
        /*03a4*/ 	.word	0x00010030


	//   ....[60]....
        /*03a8*/ 	.word	0x00010060


	//   ....[61]....
        /*03ac*/ 	.word	0x00010080


	//   ....[62]....
        /*03b0*/ 	.word	0x00010090


	//   ....[63]....
        /*03b4*/ 	.word	0x00010110


	//   ....[64]....
        /*03b8*/ 	.word	0x000104b0


	//   ....[65]....
        /*03bc*/ 	.word	0x000104e0


	//   ....[66]....
        /*03c0*/ 	.word	0x00010500


	//   ....[67]....
        /*03c4*/ 	.word	0x000105a0


	//   ....[68]....
        /*03c8*/ 	.word	0x000105c0


	//   ....[69]....
        /*03cc*/ 	.word	0x00010660


	//   ....[70]....
        /*03d0*/ 	.word	0x00010680


	//   ....[71]....
        /*03d4*/ 	.word	0x00010720


	//   ....[72]....
        /*03d8*/ 	.word	0x00010740


	//   ....[73]....
        /*03dc*/ 	.word	0x00010750


	//   ....[74]....
        /*03e0*/ 	.word	0x00010c90


	//   ....[75]....
        /*03e4*/ 	.word	0x00010cd0


	//   ....[76]....
        /*03e8*/ 	.word	0x00010d00


	//   ....[77]....
        /*03ec*/ 	.word	0x00010d30


	//   ....[78]....
        /*03f0*/ 	.word	0x00010e10


	//   ....[79]....
        /*03f4*/ 	.word	0x00010e30


	//   ....[80]....
        /*03f8*/ 	.word	0x00010ee0


	//   ....[81]....
        /*03fc*/ 	.word	0x00010f00


	//   ....[82]....
        /*0400*/ 	.word	0x00010f50


	//   ....[83]....
        /*0404*/ 	.word	0x00010fc0


	//   ....[84]....
        /*0408*/ 	.word	0x00011310


	//   ....[85]....
        /*040c*/ 	.word	0x00011800


	//   ....[86]....
        /*0410*/ 	.word	0x000118f0


	//   ....[87]....
        /*0414*/ 	.word	0x000119a0


	//   ....[88]....
        /*0418*/ 	.word	0x00011ad0


	//   ....[89]....
        /*041c*/ 	.word	0x00011b30


	//   ....[90]....
        /*0420*/ 	.word	0x00011c30


	//   ....[91]....
        /*0424*/ 	.word	0x00011c90


	//   ....[92]....
        /*0428*/ 	.word	0x00011d90


	//   ....[93]....
        /*042c*/ 	.word	0x00011df0


	//   ....[94]....
        /*0430*/ 	.word	0x00011ee0


	//   ....[95]....
        /*0434*/ 	.word	0x00011f30


	//   ....[96]....
        /*0438*/ 	.word	0x00011fc0


	//   ....[97]....
        /*043c*/ 	.word	0x00012020


	//   ....[98]....
        /*0440*/ 	.word	0x00012160


	//   ....[99]....
        /*0444*/ 	.word	0x000121d0


	//   ....[100]....
        /*0448*/ 	.word	0x000122d0


	//   ....[101]....
        /*044c*/ 	.word	0x00012340


	//   ....[102]....
        /*0450*/ 	.word	0x00012440


	//   ....[103]....
        /*0454*/ 	.word	0x000124b0


	//   ....[104]....
        /*0458*/ 	.word	0x000125b0


	//   ....[105]....
        /*045c*/ 	.word	0x00012620


	//   ....[106]....
        /*0460*/ 	.word	0x00012720


	//   ....[107]....
        /*0464*/ 	.word	0x00012790


	//   ....[108]....
        /*0468*/ 	.word	0x00012890


	//   ....[109]....
        /*046c*/ 	.word	0x000128f0


	//   ....[110]....
        /*0470*/ 	.word	0x000129e0


	//   ....[111]....
        /*0474*/ 	.word	0x00012a30


	//   ....[112]....
        /*0478*/ 	.word	0x00012b70


	//   ....[113]....
        /*047c*/ 	.word	0x00012c30


	//   ....[114]....
        /*0480*/ 	.word	0x00012d70


	//   ....[115]....
        /*0484*/ 	.word	0x00012dc0


	//   ....[116]....
        /*0488*/ 	.word	0x00012ed0


	//   ....[117]....
        /*048c*/ 	.word	0x00012f20


	//   ....[118]....
        /*0490*/ 	.word	0x00013040


	//   ....[119]....
        /*0494*/ 	.word	0x00013090


	//   ....[120]....
        /*0498*/ 	.word	0x000131c0


	//   ....[121]....
        /*049c*/ 	.word	0x00013210


	//   ....[122]....
        /*04a0*/ 	.word	0x000132f0


	//   ....[123]....
        /*04a4*/ 	.word	0x00013390


	//   ....[124]....
        /*04a8*/ 	.word	0x000134c0


	//   ....[125]....
        /*04ac*/ 	.word	0x00013510


	//   ....[126]....
        /*04b0*/ 	.word	0x00013640


	//   ....[127]....
        /*04b4*/ 	.word	0x00013690


	//   ....[128]....
        /*04b8*/ 	.word	0x000137c0


	//   ....[129]....
        /*04bc*/ 	.word	0x00013810


	//   ....[130]....
        /*04c0*/ 	.word	0x00013940


	//   ....[131]....
        /*04c4*/ 	.word	0x00013990


	//   ....[132]....
        /*04c8*/ 	.word	0x00013a70


	//   ....[133]....
        /*04cc*/ 	.word	0x00013b10


	//   ....[134]....
        /*04d0*/ 	.word	0x00013cb0


	//   ....[135]....
        /*04d4*/ 	.word	0x00013d00


	//   ....[136]....
        /*04d8*/ 	.word	0x00013e40


	//   ....[137]....
        /*04dc*/ 	.word	0x00013e90


	//   ....[138]....
        /*04e0*/ 	.word	0x00013fd0


	//   ....[139]....
        /*04e4*/ 	.word	0x00014020


	//   ....[140]....
        /*04e8*/ 	.word	0x00014150


	//   ....[141]....
        /*04ec*/ 	.word	0x000141a0


	//   ....[142]....
        /*04f0*/ 	.word	0x000142b0


	//----- nvinfo : EIATTR_REG_RECONFIG
	.align		4
.L_325:
        /*04f4*/ 	.byte	0x01, 0x54
	.zero		2


	//----- nvinfo : EIATTR_SYSCALL_OFFSETS
	.align		4
        /*04f8*/ 	.byte	0x04, 0x46
        /*04fa*/ 	.short	(.L_327 - .L_326)


	//   ....[0]....
.L_326:
        /*04fc*/ 	.word	0x00001420


	//   ....[1]....
        /*0500*/ 	.word	0x0000ded0


	//   ....[2]....
        /*0504*/ 	.word	0x0000e010


	//   ....[3]....
        /*0508*/ 	.word	0x0000e100


	//   ....[4]....
        /*050c*/ 	.word	0x0000efd0


	//----- nvinfo : EIATTR_MBARRIER_INSTR_OFFSETS
	.align		4
.L_327:
        /*0510*/ 	.byte	0x04, 0x39
        /*0512*/ 	.short	(.L_329 - .L_328)


	//   ....[0]....
.L_328:
        /*0514*/ 	.word	0x00000180
        /*0518*/ 	.word	0x000000ff
        /*051c*/ 	.word	0x00038800
        /*0520*/ 	.short	0x0100
        /*0522*/ 	.byte	0x08
	.zero		1


	//   ....[1]....
        /*0524*/ 	.word	0x00000190
        /*0528*/ 	.word	0x000000ff
        /*052c*/ 	.word	0x00038820
        /*0530*/ 	.short	0x0100
        /*0532*/ 	.byte	0x08
	.zero		1


	//   ....[2]....
        /*0534*/ 	.word	0x00000280
        /*0538*/ 	.word	0x000000ff
        /*053c*/ 	.word	0x00038830
        /*0540*/ 	.short	0x0100
        /*0542*/ 	.byte	0x08
	.zero		1


	//   ....[3]....
        /*0544*/ 	.word	0x00000290
        /*0548*/ 	.word	0x000000ff
        /*054c*/ 	.word	0x00038840
        /*0550*/ 	.short	0x0100
        /*0552*/ 	.byte	0x08
	.zero		1


	//   ....[4]....
        /*0554*/ 	.word	0x000002a0
        /*0558*/ 	.word	0x000000ff
        /*055c*/ 	.word	0x00038838
        /*0560*/ 	.short	0x0100
        /*0562*/ 	.byte	0x08
	.zero		1


	//   ....[5]....
        /*0564*/ 	.word	0x000002b0
        /*0568*/ 	.word	0x000000ff
        /*056c*/ 	.word	0x00038848
        /*0570*/ 	.short	0x0100
        /*0572*/ 	.byte	0x08
	.zero		1


	//   ....[6]....
        /*0574*/ 	.word	0x000003e0
        /*0578*/ 	.word	0x000000ff
        /*057c*/ 	.word	0x00038850
        /*0580*/ 	.short	0x0100
        /*0582*/ 	.byte	0x08
	.zero		1


	//   ....[7]....
        /*0584*/ 	.word	0x000003f0
        /*0588*/ 	.word	0x000000ff
        /*058c*/ 	.word	0x00038860
        /*0590*/ 	.short	0x0100
        /*0592*/ 	.byte	0x08
	.zero		1


	//   ....[8]....
        /*0594*/ 	.word	0x00000400
        /*0598*/ 	.word	0x000000ff
        /*059c*/ 	.word	0x00038858
        /*05a0*/ 	.short	0x0100
        /*05a2*/ 	.byte	0x08
	.zero		1


	//   ....[9]....
        /*05a4*/ 	.word	0x00000410
        /*05a8*/ 	.word	0x000000ff
        /*05ac*/ 	.word	0x00038868
        /*05b0*/ 	.short	0x0100
        /*05b2*/ 	.byte	0x08
	.zero		1


	//   ....[10]....
        /*05b4*/ 	.word	0x00000500
        /*05b8*/ 	.word	0x000000ff
        /*05bc*/ 	.word	0x00038870
        /*05c0*/ 	.short	0x0100
        /*05c2*/ 	.byte	0x06
	.zero		1


	//   ....[11]....
        /*05c4*/ 	.word	0x00000510
        /*05c8*/ 	.word	0x000000ff
        /*05cc*/ 	.word	0x00038880
        /*05d0*/ 	.short	0x0100
        /*05d2*/ 	.byte	0x06
	.zero		1


	//   ....[12]....
        /*05d4*/ 	.word	0x00000520
        /*05d8*/ 	.word	0x000000ff
        /*05dc*/ 	.word	0x00038878
        /*05e0*/ 	.short	0x0100
        /*05e2*/ 	.byte	0x06
	.zero		1


	//   ....[13]....
        /*05e4*/ 	.word	0x00000530
        /*05e8*/ 	.word	0x000000ff
        /*05ec*/ 	.word	0x00038888
        /*05f0*/ 	.short	0x0100
        /*05f2*/ 	.byte	0x06
	.zero		1


	//   ....[14]....
        /*05f4*/ 	.word	0x00000660
        /*05f8*/ 	.word	0x000000ff
        /*05fc*/ 	.word	0x00038890
        /*0600*/ 	.short	0x0100
        /*0602*/ 	.byte	0x08
	.zero		1


	//   ....[15]....
        /*0604*/ 	.word	0x00000670
        /*0608*/ 	.word	0x000000ff
        /*060c*/ 	.word	0x000388a0
        /*0610*/ 	.short	0x0100
        /*0612*/ 	.byte	0x08
	.zero		1


	//   ....[16]....
        /*0614*/ 	.word	0x00000680
        /*0618*/ 	.word	0x000000ff
        /*061c*/ 	.word	0x00038898
        /*0620*/ 	.short	0x0100
        /*0622*/ 	.byte	0x08
	.zero		1


	//   ....[17]....
        /*0624*/ 	.word	0x00000690
        /*0628*/ 	.word	0x000000ff
        /*062c*/ 	.word	0x000388a8
        /*0630*/ 	.short	0x0100
        /*0632*/ 	.byte	0x08
	.zero		1


	//   ....[18]....
        /*0634*/ 	.word	0x000007d0
        /*0638*/ 	.word	0x000000ff
        /*063c*/ 	.word	0x000388b0
        /*0640*/ 	.short	0x0100
        /*0642*/ 	.byte	0x08
	.zero		1


	//   ....[19]....
        /*0644*/ 	.word	0x000007e0
        /*0648*/ 	.word	0x000000ff
        /*064c*/ 	.word	0x000388c0
        /*0650*/ 	.short	0x0100
        /*0652*/ 	.byte	0x08
	.zero		1


	//   ....[20]....
        /*0654*/ 	.word	0x000007f0
        /*0658*/ 	.word	0x000000ff
        /*065c*/ 	.word	0x000388b8
        /*0660*/ 	.short	0x0100
        /*0662*/ 	.byte	0x08
	.zero		1


	//   ....[21]....
        /*0664*/ 	.word	0x00000800
        /*0668*/ 	.word	0x000000ff
        /*066c*/ 	.word	0x000388c8
        /*0670*/ 	.short	0x0100
        /*0672*/ 	.byte	0x08
	.zero		1


	//   ....[22]....
        /*0674*/ 	.word	0x00001450
        /*0678*/ 	.word	0x000000ff
        /*067c*/ 	.word	0x00038800
        /*0680*/ 	.short	0x010a
        /*0682*/ 	.byte	0x04
	.zero		1


	//   ....[23]....
        /*0684*/ 	.word	0x000014f0
        /*0688*/ 	.word	0x000000ff
        /*068c*/ 	.word	0x00038830
        /*0690*/ 	.short	0x010a
        /*0692*/ 	.byte	0x04
	.zero		1


	//   ....[24]....
        /*0694*/ 	.word	0x00001560
        /*0698*/ 	.word	0x000000ff
        /*069c*/ 	.word	0x00038830
        /*06a0*/ 	.short	0x010a
        /*06a2*/ 	.byte	0x04
	.zero		1


	//   ....[25]....
        /*06a4*/ 	.word	0x00004090
        /*06a8*/ 	.word	0x000000ff
        /*06ac*/ 	.word	0x00000000
        /*06b0*/ 	.short	0x0101
        /*06b2*/ 	.byte	0x06
	.zero		1


	//   ....[26]....
        /*06b4*/ 	.word	0x00005d50
        /*06b8*/ 	.word	0x000000ff
        /*06bc*/ 	.word	0x00038830
        /*06c0*/ 	.short	0x010a
        /*06c2*/ 	.byte	0x07
	.zero		1


	//   ....[27]....
        /*06c4*/ 	.word	0x00005da0
        /*06c8*/ 	.word	0x000000ff
        /*06cc*/ 	.word	0x00038830
        /*06d0*/ 	.short	0x010a
        /*06d2*/ 	.byte	0x06
	.zero		1


	//   ....[28]....
        /*06d4*/ 	.word	0x000086c0
        /*06d8*/ 	.word	0x000000ff
        /*06dc*/ 	.word	0x00038850
        /*06e0*/ 	.short	0x010a
        /*06e2*/ 	.byte	0x06
	.zero		1


	//   ....[29]....
        /*06e4*/ 	.word	0x00008700
        /*06e8*/ 	.word	0x000000ff
        /*06ec*/ 	.word	0x00038850
        /*06f0*/ 	.short	0x010a
        /*06f2*/ 	.byte	0x06
	.zero		1


	//   ....[30]....
        /*06f4*/ 	.word	0x00008d50
        /*06f8*/ 	.word	0x000000ff
        /*06fc*/ 	.word	0x00000000
        /*0700*/ 	.short	0x0101
        /*0702*/ 	.byte	0x0a
	.zero		1


	//   ....[31]....
        /*0704*/ 	.word	0x00009b50
        /*0708*/ 	.word	0x000000ff
        /*070c*/ 	.word	0x00000000
        /*0710*/ 	.short	0x0101
        /*0712*/ 	.byte	0x06
	.zero		1


	//   ....[32]....
        /*0714*/ 	.word	0x0000a4e0
        /*0718*/ 	.word	0x000000ff
        /*071c*/ 	.word	0x00038850
        /*0720*/ 	.short	0x010a
        /*0722*/ 	.byte	0x05
	.zero		1


	//   ....[33]....
        /*0724*/ 	.word	0x0000a520
        /*0728*/ 	.word	0x000000ff
        /*072c*/ 	.word	0x00038850
        /*0730*/ 	.short	0x010a
        /*0732*/ 	.byte	0x05
	.zero		1


	//   ....[34]....
        /*0734*/ 	.word	0x0000ab80
        /*0738*/ 	.word	0x000000ff
        /*073c*/ 	.word	0x00000000
        /*0740*/ 	.short	0x0101
        /*0742*/ 	.byte	0x04
	.zero		1


	//   ....[35]....
        /*0744*/ 	.word	0x0000baa0
        /*0748*/ 	.word	0x000000ff
        /*074c*/ 	.word	0x00000000
        /*0750*/ 	.short	0x0101
        /*0752*/ 	.byte	0x04
	.zero		1


	//   ....[36]....
        /*0754*/ 	.word	0x0000e790
        /*0758*/ 	.word	0x000000ff
        /*075c*/ 	.word	0x00038840
        /*0760*/ 	.short	0x010a
        /*0762*/ 	.byte	0x2a
	.zero		1


	//   ....[37]....
        /*0764*/ 	.word	0x0000ed90
        /*0768*/ 	.word	0x000000ff
        /*076c*/ 	.word	0x00038830
        /*0770*/ 	.short	0x0107
        /*0772*/ 	.byte	0x2a
	.zero		1


	//   ....[38]....
        /*0774*/ 	.word	0x0000ee00
        /*0778*/ 	.word	0x000000ff
        /*077c*/ 	.word	0x00038830
        /*0780*/ 	.short	0x0101
        /*0782*/ 	.byte	0x2a
	.zero		1


	//   ....[39]....
        /*0784*/ 	.word	0x0000f870
        /*0788*/ 	.word	0x000000ff
        /*078c*/ 	.word	0x00038800
        /*0790*/ 	.short	0x0107
        /*0792*/ 	.byte	0x2a
	.zero		1


	//   ....[40]....
        /*0794*/ 	.word	0x0000f8d0
        /*0798*/ 	.word	0x000000ff
        /*079c*/ 	.word	0x00038800
        /*07a0*/ 	.short	0x0101
        /*07a2*/ 	.byte	0x2a
	.zero		1


	//   ....[41]....
        /*07a4*/ 	.word	0x0000f8e0
        /*07a8*/ 	.word	0x000000ff
        /*07ac*/ 	.word	0x00038820
        /*07b0*/ 	.short	0x010a
        /*07b2*/ 	.byte	0x2a
	.zero		1


	//   ....[42]....
        /*07b4*/ 	.word	0x0000fd60
        /*07b8*/ 	.word	0x00000013
        /*07bc*/ 	.word	0x00038840
        /*07c0*/ 	.short	0x010a
        /*07c2*/ 	.byte	0x3f
	.zero		1


	//   ....[43]....
        /*07c4*/ 	.word	0x00010330
        /*07c8*/ 	.word	0x00000013
        /*07cc*/ 	.word	0x00038830
        /*07d0*/ 	.short	0x0107
        /*07d2*/ 	.byte	0x3f
	.zero		1


	//   ....[44]....
        /*07d4*/ 	.word	0x000103e0
        /*07d8*/ 	.word	0x00000013
        /*07dc*/ 	.word	0x00038830
        /*07e0*/ 	.short	0x0101
        /*07e2*/ 	.byte	0x3f
	.zero		1


	//   ....[45]....
        /*07e4*/ 	.word	0x00010440
        /*07e8*/ 	.word	0x00000004
        /*07ec*/ 	.word	0x00038860
        /*07f0*/ 	.short	0x010a
        /*07f2*/ 	.byte	0x3f
	.zero		1


	//   ....[46]....
        /*07f4*/ 	.word	0x00010900
        /*07f8*/ 	.word	0x00000004
        /*07fc*/ 	.word	0x00038850
        /*0800*/ 	.short	0x0107
        /*0802*/ 	.byte	0x3f
	.zero		1


	//   ....[47]....
        /*0804*/ 	.word	0x00010a70
        /*0808*/ 	.word	0x00000004
        /*080c*/ 	.word	0x00038850
        /*0810*/ 	.short	0x0101
        /*0812*/ 	.byte	0x3f
	.zero		1


	//   ....[48]....
        /*0814*/ 	.word	0x00010c00
        /*0818*/ 	.word	0x00000000
        /*081c*/ 	.word	0x00038860
        /*0820*/ 	.short	0x010a
        /*0822*/ 	.byte	0x3f
	.zero		1


	//   ....[49]....
        /*0824*/ 	.word	0x00011150
        /*0828*/ 	.word	0x00000000
        /*082c*/ 	.word	0x00038850
        /*0830*/ 	.short	0x0107
        /*0832*/ 	.byte	0x3f
	.zero		1


	//   ....[50]....
        /*0834*/ 	.word	0x00011210
        /*0838*/ 	.word	0x00000000
        /*083c*/ 	.word	0x00038850
        /*0840*/ 	.short	0x0101
        /*0842*/ 	.byte	0x3f
	.zero		1


	//   ....[51]....
        /*0844*/ 	.word	0x000112a0
        /*0848*/ 	.word	0x00000007
        /*084c*/ 	.word	0x00038820
        /*0850*/ 	.short	0x010a
        /*0852*/ 	.byte	0x3f
	.zero		1


	//   ....[52]....
        /*0854*/ 	.word	0x00011420
        /*0858*/ 	.word	0x00000005
        /*085c*/ 	.word	0x00038840
        /*0860*/ 	.short	0x010a
        /*0862*/ 	.byte	0x3f
	.zero		1


	//   ....[53]....
        /*0864*/ 	.word	0x000114c0
        /*0868*/ 	.word	0x00000003
        /*086c*/ 	.word	0x00038840
        /*0870*/ 	.short	0x010a
        /*0872*/ 	.byte	0x3f
	.zero		1


	//   ....[54]....
        /*0874*/ 	.word	0x00011500
        /*0878*/ 	.word	0x00000005
        /*087c*/ 	.word	0x00038860
        /*0880*/ 	.short	0x010a
        /*0882*/ 	.byte	0x3f
	.zero		1


	//   ....[55]....
        /*0884*/ 	.word	0x00011540
        /*0888*/ 	.word	0x00000003
        /*088c*/ 	.word	0x00038860
        /*0890*/ 	.short	0x010a
        /*0892*/ 	.byte	0x3f
	.zero		1


	//   ....[56]....
        /*0894*/ 	.word	0x000115c0
        /*0898*/ 	.word	0x00000003
        /*089c*/ 	.word	0x00038800
        /*08a0*/ 	.short	0x010a
        /*08a2*/ 	.byte	0x3f
	.zero		1


	//   ....[57]....
        /*08a4*/ 	.word	0x00011630
        /*08a8*/ 	.word	0x00000003
        /*08ac*/ 	.word	0x00038830
        /*08b0*/ 	.short	0x010a
        /*08b2*/ 	.byte	0x3f
	.zero		1


	//   ....[58]....
        /*08b4*/ 	.word	0x000116a0
        /*08b8*/ 	.word	0x00000006
        /*08bc*/ 	.word	0x00038830
        /*08c0*/ 	.short	0x010a
        /*08c2*/ 	.byte	0x3f
	.zero		1


	//   ....[59]....
        /*08c4*/ 	.word	0x00011700
        /*08c8*/ 	.word	0x00000003
        /*08cc*/ 	.word	0x00038850
        /*08d0*/ 	.short	0x010a
        /*08d2*/ 	.byte	0x3f
	.zero		1


	//   ....[60]....
        /*08d4*/ 	.word	0x00011760
        /*08d8*/ 	.word	0x00000005
        /*08dc*/ 	.word	0x00038850
        /*08e0*/ 	.short	0x010a
        /*08e2*/ 	.byte	0x3f
	.zero		1


	//   ....[61]....
        /*08e4*/ 	.word	0x00011840
        /*08e8*/ 	.word	0x00000003
        /*08ec*/ 	.word	0x00038840
        /*08f0*/ 	.short	0x010a
        /*08f2*/ 	.byte	0x3f
	.zero		1


	//   ....[62]....
        /*08f4*/ 	.word	0x00012a70
        /*08f8*/ 	.word	0x00000003
        /*08fc*/ 	.word	0x00038820
        /*0900*/ 	.short	0x010a
        /*0902*/ 	.byte	0x3f
	.zero		1


	//   ....[63]....
        /*0904*/ 	.word	0x00012ac0
        /*0908*/ 	.word	0x00000013
        /*090c*/ 	.word	0x00038840
        /*0910*/ 	.short	0x010a
        /*0912*/ 	.byte	0x3f
	.zero		1


	//   ....[64]....
        /*0914*/ 	.word	0x00013240
        /*0918*/ 	.word	0x00000004
        /*091c*/ 	.word	0x00038860
        /*0920*/ 	.short	0x010a
        /*0922*/ 	.byte	0x3f
	.zero		1


	//   ....[65]....
        /*0924*/ 	.word	0x000139c0
        /*0928*/ 	.word	0x00000000
        /*092c*/ 	.word	0x00038860
        /*0930*/ 	.short	0x010a
        /*0932*/ 	.byte	0x3f
	.zero		1


	//   ....[66]....
        /*0934*/ 	.word	0x000141d0
        /*0938*/ 	.word	0x00000007
        /*093c*/ 	.word	0x00038820
        /*0940*/ 	.short	0x010a
        /*0942*/ 	.byte	0x3f
	.zero		1


	//   ....[67]....
        /*0944*/ 	.word	0x00014370
        /*0948*/ 	.word	0x00000005
        /*094c*/ 	.word	0x00038840
        /*0950*/ 	.short	0x010a
        /*0952*/ 	.byte	0x3f
	.zero		1


	//   ....[68]....
        /*0954*/ 	.word	0x000143c0
        /*0958*/ 	.word	0x00000003
        /*095c*/ 	.word	0x00038840
        /*0960*/ 	.short	0x010a
        /*0962*/ 	.byte	0x3f
	.zero		1


	//   ....[69]....
        /*0964*/ 	.word	0x00014410
        /*0968*/ 	.word	0x00000005
        /*096c*/ 	.word	0x00038860
        /*0970*/ 	.short	0x010a
        /*0972*/ 	.byte	0x3f
	.zero		1


	//----- nvinfo : EIATTR_NUM_MBARRIERS
	.align		4
.L_329:
        /*0974*/ 	.byte	0x03, 0x38
        /*0976*/ 	.short	0x0016


	//----- nvinfo : EIATTR_EXIT_INSTR_OFFSETS
	.align		4
        /*0978*/ 	.byte	0x04, 0x1c
        /*097a*/ 	.short	(.L_331 - .L_330)


	//   ....[0]....
.L_330:
        /*097c*/ 	.word	0x00011590


	//----- nvinfo : EIATTR_MAX_THREADS
	.align		4
.L_331:
        /*0980*/ 	.byte	0x04, 0x05
        /*0982*/ 	.short	(.L_333 - .L_332)
.L_332:
        /*0984*/ 	.word	0x00000180
        /*0988*/ 	.word	0x00000001
        /*098c*/ 	.word	0x00000001


	//----- nvinfo : EIATTR_CRS_STACK_SIZE
	.align		4
.L_333:
        /*0990*/ 	.byte	0x04, 0x1e
        /*0992*/ 	.short	(.L_335 - .L_334)
.L_334:
        /*0994*/ 	.word	0x00000000


	//----- nvinfo : EIATTR_CBANK_PARAM_SIZE
	.align		4
.L_335:
        /*0998*/ 	.byte	0x03, 0x19
        /*099a*/ 	.short	0x0a70


	//----- nvinfo : EIATTR_PARAM_CBANK
	.align		4
        /*099c*/ 	.byte	0x04, 0x0a
        /*099e*/ 	.short	(.L_337 - .L_336)
	.align		4
.L_336:
        /*09a0*/ 	.word	index@(.nv.constant0._ZN7cutlass13device_kernelIN5flash11enable_sm90INS1_16FlashAttnFwdSm90INS1_25CollectiveMainloopFwdSm90ILi2EN4cute5tupleIJNS5_1CILi1EEES8_S8_EEENS6_IJNS7_ILi128EEENS7_ILi80EEENS7_ILi256EEEEEELi256ENS_10bfloat16_tEfNS_4arch4Sm90ELb0ELb0ELb1ELb0ELb1ELb0ELb0ELb1ELb1ELb1ELb1ELb0EEENS1_21CollectiveEpilogueFwdINS6_IJSA_SC_SB_EEES9_SE_SG_Li256ELb0ELb1ELb1ELb0EEENS1_19SingleTileSchedulerILb0ELb1ELb1ELi128EEEEEEEEEvNT_6ParamsE)
        /*09a4*/ 	.short	0x0210
        /*09a6*/ 	.short	0x0a70


	//----- nvinfo : EIATTR_SW_WAR
	.align		4
.L_337:
        /*09a8*/ 	.byte	0x04, 0x36
        /*09aa*/ 	.short	(.L_339 - .L_338)
.L_338:
        /*09ac*/ 	.word	0x00000008
.L_339:


//--------------------- .nv.info._ZN7cutlass13device_kernelIN5flash11enable_sm90INS1_16FlashAttnFwdSm90INS1_25CollectiveMainloopFwdSm90ILi2EN4cute5tupleIJNS5_1CILi1EEES8_S8_EEENS6_IJNS7_ILi128EEENS7_ILi80EEENS7_ILi256EEEEEELi256ENS_10bfloat16_tEfNS_4arch4Sm90ELb0ELb0ELb1ELb1ELb1ELb0ELb0ELb1ELb1ELb1ELb1ELb0EEENS1_21CollectiveEpilogueFwdINS6_IJSA_SC_SB_EEES9_SE_SG_Li256ELb1ELb1ELb1ELb0EEENS1_36VarlenDynamicPersistentTileSchedulerILi128ELi80ELi256ELi128ELb1ELb1ELb1ELb0ELb1ELb1EEEEEEEEEvNT_6ParamsE --------------------------
	.section	.nv.info._ZN7cutlass13device_kernelIN5flash11enable_sm90INS1_16FlashAttnFwdSm90INS1_25CollectiveMainloopFwdSm90ILi2EN4cute5tupleIJNS5_1CILi1EEES8_S8_EEENS6_IJNS7_ILi128EEENS7_ILi80EEENS7_ILi256EEEEEELi256ENS_10bfloat16_tEfNS_4arch4Sm90ELb0ELb0ELb1ELb1ELb1ELb0ELb0ELb1ELb1ELb1ELb1ELb0EEENS1_21CollectiveEpilogueFwdINS6_IJSA_SC_SB_EEES9_SE_SG_Li256ELb1ELb1ELb1ELb0EEENS1_36VarlenDynamicPersistentTileSchedulerILi128ELi80ELi256ELi128ELb1ELb1ELb1ELb0ELb1ELb1EEEEEEEEEvNT_6ParamsE,"",@"SHT_CUDA_INFO"
	.sectionflags	@""
	.align	4


	//----- nvinfo : EIATTR_CUDA_API_VERSION
	.align		4
        /*0000*/ 	.byte	0x04, 0x37
        /*0002*/ 	.short	(.L_341 - .L_340)
.L_340:
        /*0004*/ 	.word	0x00000082


	//----- nvinfo : EIATTR_KPARAM_INFO
	.align		4
.L_341:
        /*0008*/ 	.byte	0x04, 0x17
        /*000a*/ 	.short	(.L_343 - .L_342)
.L_342:
        /*000c*/ 	.word	0x00000000
        /*0010*/ 	.short	0x0000
        /*0012*/ 	.short	0x0070
        /*0014*/ 	.byte	0x00, 0xf0, 0x01, 0x2a


	//----- nvinfo : EIATTR_SPARSE_MMA_MASK
	.align		4
.L_343:
        /*0018*/ 	.byte	0x03, 0x50
        /*001a*/ 	.short	0x0000


	//----- nvinfo : EIATTR_MAXREG_COUNT
	.align		4
        /*001c*/ 	.byte	0x03, 0x1b
        /*001e*/ 	.short	0x00a8


	//----- nvinfo : EIATTR_NUM_BARRIERS
	.align		4
        /*0020*/ 	.byte	0x02, 0x4c
        /*0022*/ 	.byte	0x09
	.zero		1


	//----- nvinfo : EIATTR_EXTERNS
	.align		4
        /*0024*/ 	.byte	0x04, 0x0f
        /*0026*/ 	.short	(.L_345 - .L_344)


	//   ....[0]....
	.align		4
.L_344:
        /*0028*/ 	.word	index@(__assertfail)


	//----- nvinfo : EIATTR_ANNOTATIONS
	.align		4
.L_345:
        /*002c*/ 	.byte	0x04, 0x55
        /*002e*/ 	.short	(.L_347 - .L_346)


	//   ....[0]....
.L_346:
        /*0030*/ 	.word	0x00000001
        /*0034*/ 	.byte	0xa0, 0x08, 0x00, 0x00, 0x01, 0x00, 0x00, 0x00, 0xa0, 0x09, 0x00, 0x00, 0x01, 0x00, 0x00, 0x00
        /* <DEDUP_REMOVED lines=28> */
        /*0204*/ 	.byte	0x10, 0x60, 0x01, 0x00


	//----- nvinfo : EIATTR_MERCURY_ISA_VERSION
	.align		4
.L_347:
        /*0208*/ 	.byte	0x03, 0x5f
        /*020a*/ 	.short	0x0101


	//----- nvinfo : EIATTR_UNUSED_LOAD_BYTE_OFFSET
	.align		4
        /*020c*/ 	.byte	0x04, 0x44
        /*020e*/ 	.short	(.L_349 - .L_348)


	//   ....[0]....
.L_348:
        /*0210*/ 	.word	0x00000950
        /*0214*/ 	.word	0x0000fff0


	//   ....[1]....
        /*0218*/ 	.word	0x0000b9f0
        /*021c*/ 	.word	0x0000fff0


	//----- nvinfo : EIATTR_INT_WARP_WIDE_INSTR_OFFSETS
	.align		4
.L_349:
        /*0220*/ 	.byte	0x04, 0x31
        /*0222*/ 	.short	(.L_351 - .L_350)


	//   ....[0]....
.L_350:
        /*0224*/ 	.word	0x000000c0


	//   ....[1]....
        /*0228*/ 	.word	0x000000d0


	//   ....[2]....
        /*022c*/ 	.word	0x00000170


	//   ....[3]....
        /*0230*/ 	.word	0x00011b60


	//   ....[4]....
        /*0234*/ 	.word	0x00011bf0


	//   ....[5]....
        /*0238*/ 	.word	0x00014ad0


	//   ....[6]....
        /*023c*/ 	.word	0x00014b60


	//----- nvinfo : EIATTR_COOP_GROUP_MASK_REGIDS
	.align		4
.L_351:
        /*0240*/ 	.byte	0x04, 0x29
        /*0242*/ 	.short	(.L_353 - .L_352)


	//   ....[0]....
.L_352:
        /*0244*/ 	.word	0xffffffff


	//   ....[1]....
        /*0248*/ 	.word	0xffffffff


	//   ....[2]....
        /*024c*/ 	.word	0xffffffff


	//   ....[3]....
        /*0250*/ 	.word	0xffffffff


	//   ....[4]....
        /*0254*/ 	.word	0xffffffff


	//   ....[5]....
        /*0258*/ 	.word	0xffffffff


	//   ....[6]....
        /*025c*/ 	.word	0xffffffff


	//   ....[7]....
        /*0260*/ 	.word	0xffffffff


	//   ....[8]....
        /*0264*/ 	.word	0xffffffff


	//   ....[9]....
        /*0268*/ 	.word	0xffffffff


	//   ....[10]....
        /*026c*/ 	.word	0xffffffff


	//   ....[11]....
        /*0270*/ 	.word	0xffffffff


	//   ....[12]....
        /*0274*/ 	.word	0xffffffff


	//   ....[13]....
        /*0278*/ 	.word	0xffffffff


	//   ....[14]....
        /*027c*/ 	.word	0xffffffff


	//   ....[15]....
        /*0280*/ 	.word	0xffffffff


	//   ....[16]....
        /*0284*/ 	.word	0xffffffff


	//   ....[17]....
        /*0288*/ 	.word	0xffffffff


	//   ....[18]....
        /*028c*/ 	.word	0xffffffff


	//   ....[19]....
        /*0290*/ 	.word	0xffffffff


	//   ....[20]....
        /*0294*/ 	.word	0xffffffff


	//   ....[21]....
        /*0298*/ 	.word	0xffffffff


	//   ....[22]....
        /*029c*/ 	.word	0xffffffff


	//   ....[23]....
        /*02a0*/ 	.word	0xffffffff


	//   ....[24]....
        /*02a4*/ 	.word	0xffffffff


	//   ....[25]....
        /*02a8*/ 	.word	0xffffffff


	//   ....[26]....
        /*02ac*/ 	.word	0xffffffff


	//   ....[27]....
        /*02b0*/ 	.word	0xffffffff


	//   ....[28]....
        /*02b4*/ 	.word	0xffffffff


	//   ....[29]....
        /*02b8*/ 	.word	0xffffffff


	//   ....[30]....
        /*02bc*/ 	.word	0xffffffff


	//   ....[31]....
        /*02c0*/ 	.word	0xffffffff


	//   ....[32]....
        /*02c4*/ 	.word	0xffffffff


	//   ....[33]....
        /*02c8*/ 	.word	0xffffffff


	//   ....[34]....
        /*02cc*/ 	.word	0xffffffff


	//   ....[35]....
        /*02d0*/ 	.word	0xffffffff


	//   ....[36]....
        /*02d4*/ 	.word	0xffffffff


	//   ....[37]....
        /*02d8*/ 	.word	0xffffffff


	//   ....[38]....
        /*02dc*/ 	.word	0xffffffff


	//   ....[39]....
        /*02e0*/ 	.word	0xffffffff


	//   ....[40]....
        /*02e4*/ 	.word	0xffffffff


	//   ....[41]....
        /*02e8*/ 	.word	0xffffffff


	//   ....[42]....
        /*02ec*/ 	.word	0xffffffff


	//   ....[43]....
        /*02f0*/ 	.word	0xffffffff


	//   ....[44]....
        /*02f4*/ 	.word	0xffffffff


	//   ....[45]....
        /*02f8*/ 	.word	0xffffffff


	//   ....[46]....
        /*02fc*/ 	.word	0xffffffff


	//   ....[47]....
        /*0300*/ 	.word	0xffffffff


	//   ....[48]....
        /*0304*/ 	.word	0xffffffff


	//   ....[49]....
        /*0308*/ 	.word	0xffffffff


	//   ....[50]....
        /*030c*/ 	.word	0xffffffff


	//   ....[51]....
        /*0310*/ 	.word	0xffffffff


	//   ....[52]....
        /*0314*/ 	.word	0xffffffff


	//   ....[53]....
        /*0318*/ 	.word	0xffffffff


	//   ....[54]....
        /*031c*/ 	.word	0xffffffff


	//   ....[55]....
        /*0320*/ 	.word	0xffffffff


	//   ....[56]....
        /*0324*/ 	.word	0xffffffff


	//   ....[57]....
        /*0328*/ 	.word	0xffffffff


	//   ....[58]....
        /*032c*/ 	.word	0xffffffff


	//   ....[59]....
        /*0330*/ 	.word	0xffffffff


	//   ....[60]....
        /*0334*/ 	.word	0xffffffff


	//   ....[61]....
        /*0338*/ 	.word	0xffffffff


	//   ....[62]....
        /*033c*/ 	.word	0xffffffff


	//   ....[63]....
        /*0340*/ 	.word	0xffffffff


	//   ....[64]....
        /*0344*/ 	.word	0xffffffff


	//   ....[65]....
        /*0348*/ 	.word	0xffffffff


	//   ....[66]....
        /*034c*/ 	.word	0xffffffff


	//   ....[67]....
        /*0350*/ 	.word	0xffffffff


	//   ....[68]....
        /*0354*/ 	.word	0xffffffff


	//   ....[69]....
        /*0358*/ 	.word	0xffffffff


	//   ....[70]....
        /*035c*/ 	.word	0xffffffff


	//   ....[71]....
        /*0360*/ 	.word	0xffffffff


	//   ....[72]....
        /*0364*/ 	.word	0xffffffff


	//   ....[73]....
        /*0368*/ 	.word	0xffffffff


	//   ....[74]....
        /*036c*/ 	.word	0xffffffff


	//   ....[75]....
        /*0370*/ 	.word	0xffffffff


	//   ....[76]....
        /*0374*/ 	.word	0xffffffff


	//   ....[77]....
        /*0378*/ 	.word	0xffffffff


	//   ....[78]....
        /*037c*/ 	.word	0xffffffff


	//   ....[79]....
        /*0380*/ 	.word	0xffffffff


	//   ....[80]....
        /*0384*/ 	.word	0xffffffff


	//   ....[81]....
        /*0388*/ 	.word	0xffffffff


	//   ....[82]....
        /*038c*/ 	.word	0xffffffff


	//   ....[83]....
        /*0390*/ 	.word	0xffffffff


	//   ....[84]....
        /*0394*/ 	.word	0xffffffff


	//   ....[85]....
        /*0398*/ 	.word	0xffffffff


	//   ....[86]....
        /*039c*/ 	.word	0xffffffff


	//   ....[87]....
        /*03a0*/ 	.word	0xffffffff


	//   ....[88]....
        /*03a4*/ 	.word	0xffffffff


	//   ....[89]....
        /*03a8*/ 	.word	0xffffffff


	//   ....[90]....
        /*03ac*/ 	.word	0xffffffff


	//   ....[91]....
        /*03b0*/ 	.word	0xffffffff


	//   ....[92]....
        /*03b4*/ 	.word	0xffffffff


	//   ....[93]....
        /*03b8*/ 	.word	0xffffffff


	//   ....[94]....
        /*03bc*/ 	.word	0xffffffff


	//   ....[95]....
        /*03c0*/ 	.word	0xffffffff


	//   ....[96]....
        /*03c4*/ 	.word	0xffffffff


	//   ....[97]....
        /*03c8*/ 	.word	0xffffffff


	//   ....[98]....
        /*03cc*/ 	.word	0xffffffff


	//   ....[99]....
        /*03d0*/ 	.word	0xffffffff


	//   ....[100]....
        /*03d4*/ 	.word	0xffffffff


	//   ....[101]....
        /*03d8*/ 	.word	0xffffffff


	//   ....[102]....
        /*03dc*/ 	.word	0xffffffff


	//   ....[103]....
        /*03e0*/ 	.word	0xffffffff


	//   ....[104]....
        /*03e4*/ 	.word	0xffffffff


	//   ....[105]....
        /*03e8*/ 	.word	0xffffffff


	//   ....[106]....
        /*03ec*/ 	.word	0xffffffff


	//   ....[107]....
        /*03f0*/ 	.word	0xffffffff


	//   ....[108]....
        /*03f4*/ 	.word	0xffffffff


	//   ....[109]....
        /*03f8*/ 	.word	0xffffffff


	//   ....[110]....
        /*03fc*/ 	.word	0xffffffff


	//   ....[111]....
        /*0400*/ 	.word	0xffffffff


	//   ....[112]....
        /*0404*/ 	.word	0xffffffff


	//   ....[113]....
        /*0408*/ 	.word	0xffffffff


	//   ....[114]....
        /*040c*/ 	.word	0xffffffff


	//   ....[115]....
        /*0410*/ 	.word	0xffffffff


	//   ....[116]....
        /*0414*/ 	.word	0xffffffff


	//   ....[117]....
        /*0418*/ 	.word	0xffffffff


	//   ....[118]....
        /*041c*/ 	.word	0xffffffff


	//   ....[119]....
        /*0420*/ 	.word	0xffffffff


	//   ....[120]....
        /*0424*/ 	.word	0xffffffff


	//   ....[121]....
        /*0428*/ 	.word	0xffffffff


	//   ....[122]....
        /*042c*/ 	.word	0xffffffff


	//   ....[123]....
        /*0430*/ 	.word	0xffffffff


	//   ....[124]....
        /*0434*/ 	.word	0xffffffff


	//   ....[125]....
        /*0438*/ 	.word	0xffffffff


	//   ....[126]....
        /*043c*/ 	.word	0xffffffff


	//   ....[127]....
        /*0440*/ 	.word	0xffffffff


	//   ....[128]....
        /*0444*/ 	.word	0xffffffff


	//   ....[129]....
        /*0448*/ 	.word	0xffffffff


	//   ....[130]....
        /*044c*/ 	.word	0xffffffff


	//   ....[131]....
        /*0450*/ 	.word	0xffffffff


	//   ....[132]....
        /*0454*/ 	.word	0xffffffff


	//   ....[133]....
        /*0458*/ 	.word	0xffffffff


	//   ....[134]....
        /*045c*/ 	.word	0xffffffff


	//   ....[135]....
        /*0460*/ 	.word	0x0500000f


	//   ....[136]....
        /*0464*/ 	.word	0x0500000f


	//   ....[137]....
        /*0468*/ 	.word	0x0500000f


	//   ....[138]....
        /*046c*/ 	.word	0x0500000f


	//   ....[139]....
        /*0470*/ 	.word	0x0500000f


	//   ....[140]....
        /*0474*/ 	.word	0x0500000f


	//   ....[141]....
        /*0478*/ 	.word	0x0500000f


	//   ....[142]....
        /*047c*/ 	.word	0x0500000f


	//   ....[143]....
        /*0480*/ 	.word	0x0500000f


	//   ....[144]....
        /*0484*/ 	.word	0x0500000f


	//   ....[145]....
        /*0488*/ 	.word	0x0500000f


	//   ....[146]....
        /*048c*/ 	.word	0x0500000f


	//   ....[147]....
        /*0490*/ 	.word	0x0500000f


	//   ....[148]....
        /*0494*/ 	.word	0x0500000f


	//   ....[149]....
        /*0498*/ 	.word	0x0500000f


	//   ....[150]....
        /*049c*/ 	.word	0x0500000f


	//   ....[151]....
        /*04a0*/ 	.word	0x0500000f


	//   ....[152]....
        /*04a4*/ 	.word	0x0500000f


	//   ....[153]....
        /*04a8*/ 	.word	0x0500000f


	//   ....[154]....
        /*04ac*/ 	.word	0x0500000f


	//   ....[155]....
        /*04b0*/ 	.word	0x0500000f


	//   ....[156]....
        /*04b4*/ 	.word	0x0500000f


	//   ....[157]....
        /*04b8*/ 	.word	0x0500000f


	//   ....[158]....
        /*04bc*/ 	.word	0x0500000f


	//   ....[159]....
        /*04c0*/ 	.word	0x0500000f


	//   ....[160]....
        /*04c4*/ 	.word	0x0500000f


	//   ....[161]....
        /*04c8*/ 	.word	0x0500000f


	//   ....[162]....
        /*04cc*/ 	.word	0x0500000f


	//   ....[163]....
        /*04d0*/ 	.word	0x0500000f


	//   ....[164]....
        /*04d4*/ 	.word	0x0500000f


	//   ....[165]....
        /*04d8*/ 	.word	0x0500000f


	//   ....[166]....
        /*04dc*/ 	.word	0x0500000f


	//   ....[167]....
        /*04e0*/ 	.word	0x0500000f


	//   ....[168]....
        /*04e4*/ 	.word	0x0500000f


	//   ....[169]....
        /*04e8*/ 	.word	0x0500000f


	//   ....[170]....
        /*04ec*/ 	.word	0x0500000f


	//   ....[171]....
        /*04f0*/ 	.word	0x0500000f


	//   ....[172]....
        /*04f4*/ 	.word	0x0500000f


	//   ....[173]....
        /*04f8*/ 	.word	0x0500000f


	//   ....[174]....
        /*04fc*/ 	.word	0x0500000f


	//   ....[175]....
        /*0500*/ 	.word	0x0500000f


	//   ....[176]....
        /*0504*/ 	.word	0x0500000f


	//   ....[177]....
        /*0508*/ 	.word	0x0500000f


	//   ....[178]....
        /*050c*/ 	.word	0x0500000f


	//   ....[179]....
        /*0510*/ 	.word	0x0500000f


	//   ....[180]....
        /*0514*/ 	.word	0x0500000f


	//   ....[181]....
        /*0518*/ 	.word	0x0500000f


	//   ....[182]....
        /*051c*/ 	.word	0x0500000f


	//   ....[183]....
        /*0520*/ 	.word	0x0500000f


	//   ....[184]....
        /*0524*/ 	.word	0x0500000f


	//   ....[185]....
        /*0528*/ 	.word	0x0500000f


	//   ....[186]....
        /*052c*/ 	.word	0x0500000f


	//   ....[187]....
        /*0530*/ 	.word	0x0500000f


	//   ....[188]....
        /*0534*/ 	.word	0x0500000f


	//   ....[189]....
        /*0538*/ 	.word	0x0500000f


	//   ....[190]....
        /*053c*/ 	.word	0x0500000f


	//   ....[191]....
        /*0540*/ 	.word	0x0500000f


	//   ....[192]....
        /*0544*/ 	.word	0x0500000f


	//   ....[193]....
        /*0548*/ 	.word	0x0500000f


	//   ....[194]....
        /*054c*/ 	.word	0x0500000f


	//   ....[195]....
        /*0550*/ 	.word	0x0500000f


	//   ....[196]....
        /*0554*/ 	.word	0x0500000f


	//   ....[197]....
        /*0558*/ 	.word	0x0500000f


	//   ....[198]....
        /*055c*/ 	.word	0x0500000f


	//   ....[199]....
        /*0560*/ 	.word	0x0500000f


	//   ....[200]....
        /*0564*/ 	.word	0x0500000f


	//   ....[201]....
        /*0568*/ 	.word	0x0500000f


	//   ....[202]....
        /*056c*/ 	.word	0x0500000f


	//   ....[203]....
        /*0570*/ 	.word	0x0500000f


	//   ....[204]....
        /*0574*/ 	.word	0x0500000f


	//   ....[205]....
        /*0578*/ 	.word	0x0500000f


	//   ....[206]....
        /*057c*/ 	.word	0x0500000f


	//   ....[207]....
        /*0580*/ 	.word	0x0500000f


	//   ....[208]....
        /*0584*/ 	.word	0x0500000f


	//   ....[209]....
        /*0588*/ 	.word	0x0500000f


	//   ....[210]....
        /*058c*/ 	.word	0x0500000f


	//----- nvinfo : EIATTR_COOP_GROUP_INSTR_OFFSETS
	.align		4
.L_353:
        /*0590*/ 	.byte	0x04, 0x28
        /*0592*/ 	.short	(.L_355 - .L_354)


	//   ....[0]....
.L_354:
        /*0594*/ 	.word	0x00000070


	//   ....[1]....
        /*0598*/ 	.word	0x000000b0


	//   ....[2]....
        /*059c*/ 	.word	0x000002d0


	//   ....[3]....
        /*05a0*/ 	.word	0x00000430


	//   ....[4]....
        /*05a4*/ 	.word	0x00000550


	//   ....[5]....
        /*05a8*/ 	.word	0x000006b0


	//   ....[6]....
        /*05ac*/ 	.word	0x00001d10


	//   ....[7]....
        /*05b0*/ 	.word	0x00005470


	//   ....[8]....
        /*05b4*/ 	.word	0x000054b0


	//   ....[9]....
        /*05b8*/ 	.word	0x00005860


	//   ....[10]....
        /*05bc*/ 	.word	0x000058c0


	//   ....[11]....
        /*05c0*/ 	.word	0x00009620


	//   ....[12]....
        /*05c4*/ 	.word	0x00009680


	//   ....[13]....
        /*05c8*/ 	.word	0x000098e0


	//   ....[14]....
        /*05cc*/ 	.word	0x00009900


	//   ....[15]....
        /*05d0*/ 	.word	0x0000acd0


	//   ....[16]....
        /*05d4*/ 	.word	0x0000ad30


	//   ....[17]....
        /*05d8*/ 	.word	0x0000adb0


	//   ....[18]....
        /*05dc*/ 	.word	0x0000af70


	//   ....[19]....
        /*05e0*/ 	.word	0x0000cc00


	//   ....[20]....
        /*05e4*/ 	.word	0x0000cc10


	//   ....[21]....
        /*05e8*/ 	.word	0x0000cc20


	//   ....[22]....
        /*05ec*/ 	.word	0x0000cc40


	//   ....[23]....
        /*05f0*/ 	.word	0x0000d750


	//   ....[24]....
        /*05f4*/ 	.word	0x0000d770


	//   ....[25]....
        /*05f8*/ 	.word	0x0000d910


	//   ....[26]....
        /*05fc*/ 	.word	0x0000d930


	//   ....[27]....
        /*0600*/ 	.word	0x0000da70


	//   ....[28]....
        /*0604*/ 	.word	0x0000da90


	//   ....[29]....
        /*0608*/ 	.word	0x0000dbe0


	//   ....[30]....
        /*060c*/ 	.word	0x0000dc00


	//   ....[31]....
        /*0610*/ 	.word	0x0000e1c0


	//   ....[32]....
        /*0614*/ 	.word	0x0000e200


	//   ....[33]....
        /*0618*/ 	.word	0x0000eca0


	//   ....[34]....
        /*061c*/ 	.word	0x0000ecb0


	//   ....[35]....
        /*0620*/ 	.word	0x00010050


	//   ....[36]....
        /*0624*/ 	.word	0x00010080


	//   ....[37]....
        /*0628*/ 	.word	0x000101f0


	//   ....[38]....
        /*062c*/ 	.word	0x00010210


	//   ....[39]....
        /*0630*/ 	.word	0x00010350


	//   ....[40]....
        /*0634*/ 	.word	0x00010370


	//   ....[41]....
        /*0638*/ 	.word	0x000104c0


	//   ....[42]....
        /*063c*/ 	.word	0x000104e0


	//   ....[43]....
        /*0640*/ 	.word	0x000106c0


	//   ....[44]....
        /*0644*/ 	.word	0x000108b0


	//   ....[45]....
        /*0648*/ 	.word	0x000108e0


	//   ....[46]....
        /*064c*/ 	.word	0x00010910


	//   ....[47]....
        /*0650*/ 	.word	0x00010940


	//   ....[48]....
        /*0654*/ 	.word	0x00010970


	//   ....[49]....
        /*0658*/ 	.word	0x000109a0


	//   ....[50]....
        /*065c*/ 	.word	0x00010b10


	//   ....[51]....
        /*0660*/ 	.word	0x00010b40


	//   ....[52]....
        /*0664*/ 	.word	0x00010b70


	//   ....[53]....
        /*0668*/ 	.word	0x00010ba0


	//   ....[54]....
        /*066c*/ 	.word	0x00010bd0


	//   ....[55]....
        /*0670*/ 	.word	0x00010c00


	//   ....[56]....
        /*0674*/ 	.word	0x00010c90


	//   ....[57]....
        /*0678*/ 	.word	0x00010cc0


	//   ....[58]....
        /*067c*/ 	.word	0x00010cd0


	//   ....[59]....
        /*0680*/ 	.word	0x00010d60


	//   ....[60]....
        /*0684*/ 	.word	0x00012720


	//   ....[61]....
        /*0688*/ 	.word	0x00012760


	//   ....[62]....
        /*068c*/ 	.word	0x00012790


	//   ....[63]....
        /*0690*/ 	.word	0x00012840


	//   ....[64]....
        /*0694*/ 	.word	0x00012880


	//   ....[65]....
        /*0698*/ 	.word	0x000128e0


	//   ....[66]....
        /*069c*/ 	.word	0x00012920


	//   ....[67]....
        /*06a0*/ 	.word	0x00012980


	//   ....[68]....
        /*06a4*/ 	.word	0x000129a0


	//   ....[69]....
        /*06a8*/ 	.word	0x000129d0


	//   ....[70]....
        /*06ac*/ 	.word	0x000131a0


	//   ....[71]....
        /*06b0*/ 	.word	0x000131d0


	//   ....[72]....
        /*06b4*/ 	.word	0x00013230


	//   ....[73]....
        /*06b8*/ 	.word	0x00013290


	//   ....[74]....
        /*06bc*/ 	.word	0x000132e0


	//   ....[75]....
        /*06c0*/ 	.word	0x00013350


	//   ....[76]....
        /*06c4*/ 	.word	0x000133a0


	//   ....[77]....
        /*06c8*/ 	.word	0x00013410


	//   ....[78]....
        /*06cc*/ 	.word	0x00013460


	//   ....[79]....
        /*06d0*/ 	.word	0x000134d0


	//   ....[80]....
        /*06d4*/ 	.word	0x00013520


	//   ....[81]....
        /*06d8*/ 	.word	0x00013590


	//   ....[82]....
        /*06dc*/ 	.word	0x000135e0


	//   ....[83]....
        /*06e0*/ 	.word	0x00013650


	//   ....[84]....
        /*06e4*/ 	.word	0x000136a0


	//   ....[85]....
        /*06e8*/ 	.word	0x000136f0


	//   ....[86]....
        /*06ec*/ 	.word	0x00013e80


	//   ....[87]....
        /*06f0*/ 	.word	0x00013ec0


	//   ....[88]....
        /*06f4*/ 	.word	0x00013ee0


	//   ....[89]....
        /*06f8*/ 	.word	0x00013fa0


	//   ....[90]....
        /*06fc*/ 	.word	0x00013fd0


	//   ....[91]....
        /*0700*/ 	.word	0x00014020


	//   ....[92]....
        /*0704*/ 	.word	0x00014050


	//   ....[93]....
        /*0708*/ 	.word	0x000140a0


	//   ....[94]....
        /*070c*/ 	.word	0x000140d0


	//   ....[95]....
        /*0710*/ 	.word	0x00014140


	//   ....[96]....
        /*0714*/ 	.word	0x00014420


	//   ....[97]....
        /*0718*/ 	.word	0x00014440


	//   ....[98]....
        /*071c*/ 	.word	0x00014450


	//   ....[99]....
        /*0720*/ 	.word	0x00014500


	//   ....[100]....
        /*0724*/ 	.word	0x00014510


	//   ....[101]....
        /*0728*/ 	.word	0x000145c0


	//   ....[102]....
        /*072c*/ 	.word	0x000145d0


	//   ....[103]....
        /*0730*/ 	.word	0x00014680


	//   ....[104]....
        /*0734*/ 	.word	0x00014690


	//   ....[105]....
        /*0738*/ 	.word	0x000146a0


	//   ....[106]....
        /*073c*/ 	.word	0x00014cb0


	//   ....[107]....
        /*0740*/ 	.word	0x00014cf0


	//   ....[108]....
        /*0744*/ 	.word	0x00014d30


	//   ....[109]....
        /*0748*/ 	.word	0x00014d50


	//   ....[110]....
        /*074c*/ 	.word	0x00014d70


	//   ....[111]....
        /*0750*/ 	.word	0x00014e20


	//   ....[112]....
        /*0754*/ 	.word	0x00014ed0


	//   ....[113]....
        /*0758*/ 	.word	0x00014f00


	//   ....[114]....
        /*075c*/ 	.word	0x00014f10


	//   ....[115]....
        /*0760*/ 	.word	0x00014fa0


	//   ....[116]....
        /*0764*/ 	.word	0x00015410


	//   ....[117]....
        /*0768*/ 	.word	0x00015440


	//   ....[118]....
        /*076c*/ 	.word	0x000154a0


	//   ....[119]....
        /*0770*/ 	.word	0x000154d0


	//   ....[120]....
        /*0774*/ 	.word	0x00015500


	//   ....[121]....
        /*0778*/ 	.word	0x00015530


	//   ....[122]....
        /*077c*/ 	.word	0x00015560


	//   ....[123]....
        /*0780*/ 	.word	0x00015590


	//   ....[124]....
        /*0784*/ 	.word	0x00015730


	//   ....[125]....
        /*0788*/ 	.word	0x00015760


	//   ....[126]....
        /*078c*/ 	.word	0x00015790


	//   ....[127]....
        /*0790*/ 	.word	0x000157c0


	//   ....[128]....
        /*0794*/ 	.word	0x000157f0


	//   ....[129]....
        /*0798*/ 	.word	0x00015820


	//   ....[130]....
        /*079c*/ 	.word	0x000158e0


	//   ....[131]....
        /*07a0*/ 	.word	0x00015900


	//   ....[132]....
        /*07a4*/ 	.word	0x00015910


	//   ....[133]....
        /*07a8*/ 	.word	0x00015970


	//   ....[134]....
        /*07ac*/ 	.word	0x00015f90


	//   ....[135]....
        /*07b0*/ 	.word	0x00016480


	//   ....[136]....
        /*07b4*/ 	.word	0x00016570


	//   ....[137]....
        /*07b8*/ 	.word	0x00016650


	//   ....[138]....
        /*07bc*/ 	.word	0x000166b0


	//   ....[139]....
        /*07c0*/ 	.word	0x00016750


	//   ....[140]....
        /*07c4*/ 	.word	0x00016830


	//   ....[141]....
        /*07c8*/ 	.word	0x00016930


	//   ....[142]....
        /*07cc*/ 	.word	0x000169a0


	//   ....[143]....
        /*07d0*/ 	.word	0x00016a90


	//   ....[144]....
        /*07d4*/ 	.word	0x00016b00


	//   ....[145]....
        /*07d8*/ 	.word	0x00016be0


	//   ....[146]....
        /*07dc*/ 	.word	0x00016c90


	//   ....[147]....
        /*07e0*/ 	.word	0x00016d00


	//   ....[148]....
        /*07e4*/ 	.word	0x00016d80


	//   ....[149]....
        /*07e8*/ 	.word	0x00016e50


	//   ....[150]....
        /*07ec*/ 	.word	0x00016ed0


	//   ....[151]....
        /*07f0*/ 	.word	0x00016fc0


	//   ....[152]....
        /*07f4*/ 	.word	0x00017040


	//   ....[153]....
        /*07f8*/ 	.word	0x00017130


	//   ....[154]....
        /*07fc*/ 	.word	0x000171b0


	//   ....[155]....
        /*0800*/ 	.word	0x000172a0


	//   ....[156]....
        /*0804*/ 	.word	0x00017320


	//   ....[157]....
        /*0808*/ 	.word	0x00017410


	//   ....[158]....
        /*080c*/ 	.word	0x00017490


	//   ....[159]....
        /*0810*/ 	.word	0x00017580


	//   ....[160]....
        /*0814*/ 	.word	0x00017600


	//   ....[161]....
        /*0818*/ 	.word	0x000176d0


	//   ....[162]....
        /*081c*/ 	.word	0x00017800


	//   ....[163]....
        /*0820*/ 	.word	0x000178d0


	//   ....[164]....
        /*0824*/ 	.word	0x000179a0


	//   ....[165]....
        /*0828*/ 	.word	0x00017a80


	//   ....[166]....
        /*082c*/ 	.word	0x00017ae0


	//   ....[167]....
        /*0830*/ 	.word	0x00017bc0


	//   ....[168]....
        /*0834*/ 	.word	0x00017c20


	//   ....[169]....
        /*0838*/ 	.word	0x00017d00


	//   ....[170]....
        /*083c*/ 	.word	0x00017d60


	//   ....[171]....
        /*0840*/ 	.word	0x00017e70


	//   ....[172]....
        /*0844*/ 	.word	0x00017f60


	//   ....[173]....
        /*0848*/ 	.word	0x00018000


	//   ....[174]....
        /*084c*/ 	.word	0x00018060


	//   ....[175]....
        /*0850*/ 	.word	0x00018180


	//   ....[176]....
        /*0854*/ 	.word	0x000181e0


	//   ....[177]....
        /*0858*/ 	.word	0x00018300


	//   ....[178]....
        /*085c*/ 	.word	0x00018360


	//   ....[179]....
        /*0860*/ 	.word	0x00018480


	//   ....[180]....
        /*0864*/ 	.word	0x000184e0


	//   ....[181]....
        /*0868*/ 	.word	0x000185b0


	//   ....[182]....
        /*086c*/ 	.word	0x00018710


	//   ....[183]....
        /*0870*/ 	.word	0x000187b0


	//   ....[184]....
        /*0874*/ 	.word	0x00018900


	//   ....[185]....
        /*0878*/ 	.word	0x000189b0


	//   ....[186]....
        /*087c*/ 	.word	0x00018a10


	//   ....[187]....
        /*0880*/ 	.word	0x00018ad0


	//   ....[188]....
        /*0884*/ 	.word	0x00018bb0


	//   ....[189]....
        /*0888*/ 	.word	0x00018c70


	//   ....[190]....
        /*088c*/ 	.word	0x00018d50


	//   ....[191]....
        /*0890*/ 	.word	0x00018e10


	//   ....[192]....
        /*0894*/ 	.word	0x00018f20


	//   ....[193]....
        /*0898*/ 	.word	0x00018fc0


	//   ....[194]....
        /*089c*/ 	.word	0x00019140


	//   ....[195]....
        /*08a0*/ 	.word	0x000191b0


	//   ....[196]....
        /*08a4*/ 	.word	0x00019220


	//   ....[197]....
        /*08a8*/ 	.word	0x00019290


	//   ....[198]....
        /*08ac*/ 	.word	0x00019300


	//   ....[199]....
        /*08b0*/ 	.word	0x00019380


	//   ....[200]....
        /*08b4*/ 	.word	0x00019400


	//   ....[201]....
        /*08b8*/ 	.word	0x00019490


	//   ....[202]....
        /*08bc*/ 	.word	0x00019500


	//   ....[203]....
        /*08c0*/ 	.word	0x00019570


	//   ....[204]....
        /*08c4*/ 	.word	0x000195e0


	//   ....[205]....
        /*08c8*/ 	.word	0x00019660


	//   ....[206]....
        /*08cc*/ 	.word	0x000196d0


	//   ....[207]....
        /*08d0*/ 	.word	0x00019770


	//   ....[208]....
        /*08d4*/ 	.word	0x000197c0


	//   ....[209]....
        /*08d8*/ 	.word	0x00019850


	//   ....[210]....
        /*08dc*/ 	.word	0x00019980


	//----- nvinfo : EIATTR_REG_RECONFIG
	.align		4
.L_355:
        /*08e0*/ 	.byte	0x01, 0x54
	.zero		2


	//----- nvinfo : EIATTR_SYSCALL_OFFSETS
	.align		4
        /*08e4*/ 	.byte	0x04, 0x46
        /*08e6*/ 	.short	(.L_357 - .L_356)


	//   ....[0]....
.L_356:
        /*08e8*/ 	.word	0x00001e90


	//   ....[1]....
        /*08ec*/ 	.word	0x00011d50


	//   ....[2]....
        /*08f0*/ 	.word	0x00011ea0


	//   ....[3]....
        /*08f4*/ 	.word	0x00011f90


	//   ....[4]....
        /*08f8*/ 	.word	0x00012e20


	//----- nvinfo : EIATTR_MBARRIER_INSTR_OFFSETS
	.align		4
.L_357:
        /*08fc*/ 	.byte	0x04, 0x39
        /*08fe*/ 	.short	(.L_359 - .L_358)


	//   ....[0]....
.L_358:
        /*0900*/ 	.word	0x00000180
        /*0904*/ 	.word	0x000000ff
        /*0908*/ 	.word	0x00038800
        /*090c*/ 	.short	0x0100
        /*090e*/ 	.byte	0x08
	.zero		1


	//   ....[1]....
        /*0910*/ 	.word	0x00000190
        /*0914*/ 	.word	0x000000ff
        /*0918*/ 	.word	0x00038820
        /*091c*/ 	.short	0x0100
        /*091e*/ 	.byte	0x08
	.zero		1


	//   ....[2]....
        /*0920*/ 	.word	0x00000280
        /*0924*/ 	.word	0x000000ff
        /*0928*/ 	.word	0x00038830
        /*092c*/ 	.short	0x0100
        /*092e*/ 	.byte	0x08
	.zero		1


	//   ....[3]....
        /*0930*/ 	.word	0x00000290
        /*0934*/ 	.word	0x000000ff
        /*0938*/ 	.word	0x00038840
        /*093c*/ 	.short	0x0100
        /*093e*/ 	.byte	0x08
	.zero		1


	//   ....[4]....
        /*0940*/ 	.word	0x000002a0
        /*0944*/ 	.word	0x000000ff
        /*0948*/ 	.word	0x00038838
        /*094c*/ 	.short	0x0100
        /*094e*/ 	.byte	0x08
	.zero		1


	//   ....[5]....
        /*0950*/ 	.word	0x000002b0
        /*0954*/ 	.word	0x000000ff
        /*0958*/ 	.word	0x00038848
        /*095c*/ 	.short	0x0100
        /*095e*/ 	.byte	0x08
	.zero		1


	//   ....[6]....
        /*0960*/ 	.word	0x000003e0
        /*0964*/ 	.word	0x000000ff
        /*0968*/ 	.word	0x00038850
        /*096c*/ 	.short	0x0100
        /*096e*/ 	.byte	0x08
	.zero		1


	//   ....[7]....
        /*0970*/ 	.word	0x000003f0
        /*0974*/ 	.word	0x000000ff
        /*0978*/ 	.word	0x00038860
        /*097c*/ 	.short	0x0100
        /*097e*/ 	.byte	0x08
	.zero		1


	//   ....[8]....
        /*0980*/ 	.word	0x00000400
        /*0984*/ 	.word	0x000000ff
        /*0988*/ 	.word	0x00038858
        /*098c*/ 	.short	0x0100
        /*098e*/ 	.byte	0x08
	.zero		1


	//   ....[9]....
        /*0990*/ 	.word	0x00000410
        /*0994*/ 	.word	0x000000ff
        /*0998*/ 	.word	0x00038868
        /*099c*/ 	.short	0x0100
        /*099e*/ 	.byte	0x08
	.zero		1


	//   ....[10]....
        /*09a0*/ 	.word	0x00000500
        /*09a4*/ 	.word	0x000000ff
        /*09a8*/ 	.word	0x00038870
        /*09ac*/ 	.short	0x0100
        /*09ae*/ 	.byte	0x06
	.zero		1


	//   ....[11]....
        /*09b0*/ 	.word	0x00000510
        /*09b4*/ 	.word	0x000000ff
        /*09b8*/ 	.word	0x00038880
        /*09bc*/ 	.short	0x0100
        /*09be*/ 	.byte	0x06
	.zero		1


	//   ....[12]....
        /*09c0*/ 	.word	0x00000520
        /*09c4*/ 	.word	0x000000ff
        /*09c8*/ 	.word	0x00038878
        /*09cc*/ 	.short	0x0100
        /*09ce*/ 	.byte	0x06
	.zero		1


	//   ....[13]....
        /*09d0*/ 	.word	0x00000530
        /*09d4*/ 	.word	0x000000ff
        /*09d8*/ 	.word	0x00038888
        /*09dc*/ 	.short	0x0100
        /*09de*/ 	.byte	0x06
	.zero		1


	//   ....[14]....
        /*09e0*/ 	.word	0x00000660
        /*09e4*/ 	.word	0x000000ff
        /*09e8*/ 	.word	0x00038890
        /*09ec*/ 	.short	0x0100
        /*09ee*/ 	.byte	0x08
	.zero		1


	//   ....[15]....
        /*09f0*/ 	.word	0x00000670
        /*09f4*/ 	.word	0x000000ff
        /*09f8*/ 	.word	0x000388a0
        /*09fc*/ 	.short	0x0100
        /*09fe*/ 	.byte	0x08
	.zero		1


	//   ....[16]....
        /*0a00*/ 	.word	0x00000680
        /*0a04*/ 	.word	0x000000ff
        /*0a08*/ 	.word	0x00038898
        /*0a0c*/ 	.short	0x0100
        /*0a0e*/ 	.byte	0x08
	.zero		1


	//   ....[17]....
        /*0a10*/ 	.word	0x00000690
        /*0a14*/ 	.word	0x000000ff
        /*0a18*/ 	.word	0x000388a8
        /*0a1c*/ 	.short	0x0100
        /*0a1e*/ 	.byte	0x08
	.zero		1


	//   ....[18]....
        /*0a20*/ 	.word	0x000007d0
        /*0a24*/ 	.word	0x000000ff
        /*0a28*/ 	.word	0x000388b0
        /*0a2c*/ 	.short	0x0100
        /*0a2e*/ 	.byte	0x08
	.zero		1


	//   ....[19]....
        /*0a30*/ 	.word	0x000007e0
        /*0a34*/ 	.word	0x000000ff
        /*0a38*/ 	.word	0x000388c0
        /*0a3c*/ 	.short	0x0100
        /*0a3e*/ 	.byte	0x08
	.zero		1


	//   ....[20]....
        /*0a40*/ 	.word	0x000007f0
        /*0a44*/ 	.word	0x000000ff
        /*0a48*/ 	.word	0x000388b8
        /*0a4c*/ 	.short	0x0100
        /*0a4e*/ 	.byte	0x08
	.zero		1


	//   ....[21]....
        /*0a50*/ 	.word	0x00000800
        /*0a54*/ 	.word	0x000000ff
        /*0a58*/ 	.word	0x000388c8
        /*0a5c*/ 	.short	0x0100
        /*0a5e*/ 	.byte	0x08
	.zero		1


	//   ....[22]....
        /*0a60*/ 	.word	0x00001f90
        /*0a64*/ 	.word	0x00000005
        /*0a68*/ 	.word	0x00038800
        /*0a6c*/ 	.short	0x010a
        /*0a6e*/ 	.byte	0x3f
	.zero		1


	//   ....[23]....
        /*0a70*/ 	.word	0x00002020
        /*0a74*/ 	.word	0x00000000
        /*0a78*/ 	.word	0x00038830
        /*0a7c*/ 	.short	0x010a
        /*0a7e*/ 	.byte	0x3f
	.zero		1


	//   ....[24]....
        /*0a80*/ 	.word	0x00002070
        /*0a84*/ 	.word	0x00000000
        /*0a88*/ 	.word	0x00038830
        /*0a8c*/ 	.short	0x010a
        /*0a8e*/ 	.byte	0x3f
	.zero		1


	//   ....[25]....
        /*0a90*/ 	.word	0x00005cf0
        /*0a94*/ 	.word	0x00000007
        /*0a98*/ 	.word	0x00000000
        /*0a9c*/ 	.short	0x0101
        /*0a9e*/ 	.byte	0x3f
	.zero		1


	//   ....[26]....
        /*0aa0*/ 	.word	0x00006830
        /*0aa4*/ 	.word	0x000000ff
        /*0aa8*/ 	.word	0x00038830
        /*0aac*/ 	.short	0x010a
        /*0aae*/ 	.byte	0x05
	.zero		1


	//   ....[27]....
        /*0ab0*/ 	.word	0x00006880
        /*0ab4*/ 	.word	0x000000ff
        /*0ab8*/ 	.word	0x00038830
        /*0abc*/ 	.short	0x010a
        /*0abe*/ 	.byte	0x04
	.zero		1


	//   ....[28]....
        /*0ac0*/ 	.word	0x00008df0
        /*0ac4*/ 	.word	0x000000ff
        /*0ac8*/ 	.word	0x00038850
        /*0acc*/ 	.short	0x010a
        /*0ace*/ 	.byte	0x04
	.zero		1


	//   ....[29]....
        /*0ad0*/ 	.word	0x00008e30
        /*0ad4*/ 	.word	0x000000ff
        /*0ad8*/ 	.word	0x00038850
        /*0adc*/ 	.short	0x010a
        /*0ade*/ 	.byte	0x04
	.zero		1


	//   ....[30]....
        /*0ae0*/ 	.word	0x00009470
        /*0ae4*/ 	.word	0x000000ff
        /*0ae8*/ 	.word	0x00000000
        /*0aec*/ 	.short	0x0101
        /*0aee*/ 	.byte	0x06
	.zero		1


	//   ....[31]....
        /*0af0*/ 	.word	0x0000a250
        /*0af4*/ 	.word	0x000000ff
        /*0af8*/ 	.word	0x00000000
        /*0afc*/ 	.short	0x0101
        /*0afe*/ 	.byte	0x04
	.zero		1


	//   ....[32]....
        /*0b00*/ 	.word	0x0000abe0
        /*0b04*/ 	.word	0x0000000c
        /*0b08*/ 	.word	0x00038850
        /*0b0c*/ 	.short	0x010a
        /*0b0e*/ 	.byte	0x3f
	.zero		1


	//   ....[33]....
        /*0b10*/ 	.word	0x0000ac50
        /*0b14*/ 	.word	0x0000000c
        /*0b18*/ 	.word	0x00038850
        /*0b1c*/ 	.short	0x010a
        /*0b1e*/ 	.byte	0x3f
	.zero		1


	//   ....[34]....
        /*0b20*/ 	.word	0x0000b930
        /*0b24*/ 	.word	0x00000003
        /*0b28*/ 	.word	0x00000000
        /*0b2c*/ 	.short	0x0101
        /*0b2e*/ 	.byte	0x3f
	.zero		1


	//   ....[35]....
        /*0b30*/ 	.word	0x0000d740
        /*0b34*/ 	.word	0x000000ff
        /*0b38*/ 	.word	0x00000000
        /*0b3c*/ 	.short	0x0101
        /*0b3e*/ 	.byte	0x08
	.zero		1


	//   ....[36]....
        /*0b40*/ 	.word	0x0000e020
        /*0b44*/ 	.word	0x000000ff
        /*0b48*/ 	.word	0x00000000
        /*0b4c*/ 	.short	0x0101
        /*0b4e*/ 	.byte	0x08
	.zero		1


	//   ....[37]....
        /*0b50*/ 	.word	0x00012550
        /*0b54*/ 	.word	0x00000005
        /*0b58*/ 	.word	0x00038840
        /*0b5c*/ 	.short	0x010a
        /*0b5e*/ 	.byte	0x3f
	.zero		1


	//   ....[38]....
        /*0b60*/ 	.word	0x00012b40
        /*0b64*/ 	.word	0x00000005
        /*0b68*/ 	.word	0x00038830
        /*0b6c*/ 	.short	0x0107
        /*0b6e*/ 	.byte	0x3f
	.zero		1


	//   ....[39]....
        /*0b70*/ 	.word	0x00012c20
        /*0b74*/ 	.word	0x00000005
        /*0b78*/ 	.word	0x00038830
        /*0b7c*/ 	.short	0x0101
        /*0b7e*/ 	.byte	0x3f
	.zero		1


	//   ....[40]....
        /*0b80*/ 	.word	0x000137e0
        /*0b84*/ 	.word	0x00000016
        /*0b88*/ 	.word	0x00038800
        /*0b8c*/ 	.short	0x0107
        /*0b8e*/ 	.byte	0x3f
	.zero		1


	//   ....[41]....
        /*0b90*/ 	.word	0x00013900
        /*0b94*/ 	.word	0x00000016
        /*0b98*/ 	.word	0x00038800
        /*0b9c*/ 	.short	0x0101
        /*0b9e*/ 	.byte	0x3f
	.zero		1


	//   ....[42]....
        /*0ba0*/ 	.word	0x00013920
        /*0ba4*/ 	.word	0x00000016
        /*0ba8*/ 	.word	0x00038820
        /*0bac*/ 	.short	0x010a
        /*0bae*/ 	.byte	0x3f
	.zero		1


	//   ....[43]....
        /*0bb0*/ 	.word	0x00013cf0
        /*0bb4*/ 	.word	0x00000006
        /*0bb8*/ 	.word	0x00038840
        /*0bbc*/ 	.short	0x010a
        /*0bbe*/ 	.byte	0x3f
	.zero		1


	//   ....[44]....
        /*0bc0*/ 	.word	0x00014250
        /*0bc4*/ 	.word	0x00000006
        /*0bc8*/ 	.word	0x00038830
        /*0bcc*/ 	.short	0x0107
        /*0bce*/ 	.byte	0x3f
	.zero		1


	//   ....[45]....
        /*0bd0*/ 	.word	0x00014300
        /*0bd4*/ 	.word	0x00000006
        /*0bd8*/ 	.word	0x00038830
        /*0bdc*/ 	.short	0x0101
        /*0bde*/ 	.byte	0x3f
	.zero		1


	//   ....[46]....
        /*0be0*/ 	.word	0x00014360
        /*0be4*/ 	.word	0x00000006
        /*0be8*/ 	.word	0x00038860
        /*0bec*/ 	.short	0x010a
        /*0bee*/ 	.byte	0x3f
	.zero		1


	//   ....[47]....
        /*0bf0*/ 	.word	0x00014860
        /*0bf4*/ 	.word	0x00000006
        /*0bf8*/ 	.word	0x00038850
        /*0bfc*/ 	.short	0x0107
        /*0bfe*/ 	.byte	0x3f
	.zero		1


	//   ....[48]....
        /*0c00*/ 	.word	0x000149f0
        /*0c04*/ 	.word	0x00000006
        /*0c08*/ 	.word	0x00038850
        /*0c0c*/ 	.short	0x0101
        /*0c0e*/ 	.byte	0x3f
	.zero		1


	//   ....[49]....
        /*0c10*/ 	.word	0x00014c00
        /*0c14*/ 	.word	0x00000004
        /*0c18*/ 	.word	0x00038860
        /*0c1c*/ 	.short	0x010a
        /*0c1e*/ 	.byte	0x3f
	.zero		1


	//   ....[50]....
        /*0c20*/ 	.word	0x00015120
        /*0c24*/ 	.word	0x00000004
        /*0c28*/ 	.word	0x00038850
        /*0c2c*/ 	.short	0x0107
        /*0c2e*/ 	.byte	0x3f
	.zero		1


	//   ....[51]....
        /*0c30*/ 	.word	0x000151d0
        /*0c34*/ 	.word	0x00000004
        /*0c38*/ 	.word	0x00038850
        /*0c3c*/ 	.short	0x0101
        /*0c3e*/ 	.byte	0x3f
	.zero		1


	//   ....[52]....
        /*0c40*/ 	.word	0x00015f10
        /*0c44*/ 	.word	0x00000004
        /*0c48*/ 	.word	0x00038820
        /*0c4c*/ 	.short	0x010a
        /*0c4e*/ 	.byte	0x3f
	.zero		1


	//   ....[53]....
        /*0c50*/ 	.word	0x000160b0
        /*0c54*/ 	.word	0x00000005
        /*0c58*/ 	.word	0x00038840
        /*0c5c*/ 	.short	0x010a
        /*0c5e*/ 	.byte	0x3f
	.zero		1


	//   ....[54]....
        /*0c60*/ 	.word	0x00016150
        /*0c64*/ 	.word	0x0000001b
        /*0c68*/ 	.word	0x00038840
        /*0c6c*/ 	.short	0x010a
        /*0c6e*/ 	.byte	0x3f
	.zero		1


	//   ....[55]....
        /*0c70*/ 	.word	0x00016190
        /*0c74*/ 	.word	0x00000005
        /*0c78*/ 	.word	0x00038860
        /*0c7c*/ 	.short	0x010a
        /*0c7e*/ 	.byte	0x3f
	.zero		1


	//   ....[56]....
        /*0c80*/ 	.word	0x000161d0
        /*0c84*/ 	.word	0x0000001b
        /*0c88*/ 	.word	0x00038860
        /*0c8c*/ 	.short	0x010a
        /*0c8e*/ 	.byte	0x3f
	.zero		1


	//   ....[57]....
        /*0c90*/ 	.word	0x00016230
        /*0c94*/ 	.word	0x00000005
        /*0c98*/ 	.word	0x00038800
        /*0c9c*/ 	.short	0x010a
        /*0c9e*/ 	.byte	0x3f
	.zero		1


	//   ....[58]....
        /*0ca0*/ 	.word	0x00016280
        /*0ca4*/ 	.word	0x00000000
        /*0ca8*/ 	.word	0x00038830
        /*0cac*/ 	.short	0x010a
        /*0cae*/ 	.byte	0x3f
	.zero		1


	//   ....[59]....
        /*0cb0*/ 	.word	0x000162f0
        /*0cb4*/ 	.word	0x00000004
        /*0cb8*/ 	.word	0x00038830
        /*0cbc*/ 	.short	0x010a
        /*0cbe*/ 	.byte	0x3f
	.zero		1


	//   ....[60]....
        /*0cc0*/ 	.word	0x00016350
        /*0cc4*/ 	.word	0x00000002
        /*0cc8*/ 	.word	0x00038850
        /*0ccc*/ 	.short	0x010a
        /*0cce*/ 	.byte	0x3f
	.zero		1


	//   ....[61]....
        /*0cd0*/ 	.word	0x000163a0
        /*0cd4*/ 	.word	0x0000000c
        /*0cd8*/ 	.word	0x00038850
        /*0cdc*/ 	.short	0x010a
        /*0cde*/ 	.byte	0x3f
	.zero		1


	//   ....[62]....
        /*0ce0*/ 	.word	0x000164c0
        /*0ce4*/ 	.word	0x00000005
        /*0ce8*/ 	.word	0x00038840
        /*0cec*/ 	.short	0x010a
        /*0cee*/ 	.byte	0x3f
	.zero		1


	//   ....[63]....
        /*0cf0*/ 	.word	0x00017700
        /*0cf4*/ 	.word	0x00000016
        /*0cf8*/ 	.word	0x00038820
        /*0cfc*/ 	.short	0x010a
        /*0cfe*/ 	.byte	0x3f
	.zero		1


	//   ....[64]....
        /*0d00*/ 	.word	0x00017750
        /*0d04*/ 	.word	0x00000006
        /*0d08*/ 	.word	0x00038840
        /*0d0c*/ 	.short	0x010a
        /*0d0e*/ 	.byte	0x3f
	.zero		1


	//   ....[65]....
        /*0d10*/ 	.word	0x00017eb0
        /*0d14*/ 	.word	0x00000006
        /*0d18*/ 	.word	0x00038860
        /*0d1c*/ 	.short	0x010a
        /*0d1e*/ 	.byte	0x3f
	.zero		1


	//   ....[66]....
        /*0d20*/ 	.word	0x00018660
        /*0d24*/ 	.word	0x00000004
        /*0d28*/ 	.word	0x00038860
        /*0d2c*/ 	.short	0x010a
        /*0d2e*/ 	.byte	0x3f
	.zero		1


	//   ....[67]....
        /*0d30*/ 	.word	0x000198a0
        /*0d34*/ 	.word	0x00000004
        /*0d38*/ 	.word	0x00038820
        /*0d3c*/ 	.short	0x010a
        /*0d3e*/ 	.byte	0x3f
	.zero		1


	//   ....[68]....
        /*0d40*/ 	.word	0x00019a40
        /*0d44*/ 	.word	0x00000005
        /*0d48*/ 	.word	0x00038840
        /*0d4c*/ 	.short	0x010a
        /*0d4e*/ 	.byte	0x3f
	.zero		1


	//   ....[69]....
        /*0d50*/ 	.word	0x00019a90
        /*0d54*/ 	.word	0x0000001b
        /*0d58*/ 	.word	0x00038840
        /*0d5c*/ 	.short	0x010a
        /*0d5e*/ 	.byte	0x3f
	.zero		1


	//   ....[70]....
        /*0d60*/ 	.word	0x00019ae0
        /*0d64*/ 	.word	0x00000005
        /*0d68*/ 	.word	0x00038860
        /*0d6c*/ 	.short	0x010a
        /*0d6e*/ 	.byte	0x3f
	.zero		1


	//----- nvinfo : EIATTR_NUM_MBARRIERS
	.align		4
.L_359:
        /*0d70*/ 	.byte	0x03, 0x38
        /*0d72*/ 	.short	0x0016


	//----- nvinfo : EIATTR_EXIT_INSTR_OFFSETS
	.align		4
        /*0d74*/ 	.byte	0x04, 0x1c
        /*0d76*/ 	.short	(.L_361 - .L_360)


	//   ....[0]....
.L_360:
        /*0d78*/ 	.word	0x00000990


	//   ....[1]....
        /*0d7c*/ 	.word	0x00010660


	//   ....[2]....
        /*0d80*/ 	.word	0x00016220


	//----- nvinfo : EIATTR_MAX_THREADS
	.align		4
.L_361:
        /*0d84*/ 	.byte	0x04, 0x05
        /*0d86*/ 	.short	(.L_363 - .L_362)
.L_362:
        /*0d88*/ 	.word	0x00000180
        /*0d8c*/ 	.word	0x00000001
        /*0d90*/ 	.word	0x00000001


	//----- nvinfo : EIATTR_CRS_STACK_SIZE
	.align		4
.L_363:
        /*0d94*/ 	.byte	0x04, 0x1e
        /*0d96*/ 	.short	(.L_365 - .L_364)
.L_364:
        /*0d98*/ 	.word	0x00000000


	//----- nvinfo : EIATTR_CBANK_PARAM_SIZE
	.align		4
.L_365:
        /*0d9c*/ 	.byte	0x03, 0x19
        /*0d9e*/ 	.short	0x0af0


	//----- nvinfo : EIATTR_PARAM_CBANK
	.align		4
        /*0da0*/ 	.byte	0x04, 0x0a
        /*0da2*/ 	.short	(.L_367 - .L_366)
	.align		4
.L_366:
        /*0da4*/ 	.word	index@(.nv.constant0._ZN7cutlass13device_kernelIN5flash11enable_sm90INS1_16FlashAttnFwdSm90INS1_25CollectiveMainloopFwdSm90ILi2EN4cute5tupleIJNS5_1CILi1EEES8_S8_EEENS6_IJNS7_ILi128EEENS7_ILi80EEENS7_ILi256EEEEEELi256ENS_10bfloat16_tEfNS_4arch4Sm90ELb0ELb0ELb1ELb1ELb1ELb0ELb0ELb1ELb1ELb1ELb1ELb0EEENS1_21CollectiveEpilogueFwdINS6_IJSA_SC_SB_EEES9_SE_SG_Li256ELb1ELb1ELb1ELb0EEENS1_36VarlenDynamicPersistentTileSchedulerILi128ELi80ELi256ELi128ELb1ELb1ELb1ELb0ELb1ELb1EEEEEEEEEvNT_6ParamsE)
        /*0da8*/ 	.short	0x0210
        /*0daa*/ 	.short	0x0af0


	//----- nvinfo : EIATTR_SW_WAR
	.align		4
.L_367:
        /*0dac*/ 	.byte	0x04, 0x36
        /*0dae*/ 	.short	(.L_369 - .L_368)
.L_368:
        /*0db0*/ 	.word	0x00000008
.L_369:


//--------------------- .nv.info._ZN7cutlass13device_kernelIN5flash11enable_sm90INS1_16FlashAttnFwdSm90INS1_25CollectiveMainloopFwdSm90ILi2EN4cute5tupleIJNS5_1CILi1EEES8_S8_EEENS6_IJNS7_ILi128EEENS7_ILi80EEENS7_ILi256EEEEEELi256ENS_10bfloat16_tEfNS_4arch4Sm90ELb0ELb0ELb1ELb1ELb1ELb1ELb0ELb1ELb1ELb1ELb1ELb0EEENS1_21CollectiveEpilogueFwdINS6_IJSA_SC_SB_EEES9_SE_SG_Li256ELb1ELb1ELb1ELb0EEENS1_36VarlenDynamicPersistentTileSchedulerILi128ELi80ELi256ELi128ELb1ELb1ELb1ELb0ELb1ELb1EEEEEEEEEvNT_6ParamsE --------------------------
	.section	.nv.info._ZN7cutlass13device_kernelIN5flash11enable_sm90INS1_16FlashAttnFwdSm90INS1_25CollectiveMainloopFwdSm90ILi2EN4cute5tupleIJNS5_1CILi1EEES8_S8_EEENS6_IJNS7_ILi128EEENS7_ILi80EEENS7_ILi256EEEEEELi256ENS_10bfloat16_tEfNS_4arch4Sm90ELb0ELb0ELb1ELb1ELb1ELb1ELb0ELb1ELb1ELb1ELb1ELb0EEENS1_21CollectiveEpilogueFwdINS6_IJSA_SC_SB_EEES9_SE_SG_Li256ELb1ELb1ELb1ELb0EEENS1_36VarlenDynamicPersistentTileSchedulerILi128ELi80ELi256ELi128ELb1ELb1ELb1ELb0ELb1ELb1EEEEEEEEEvNT_6ParamsE,"",@"SHT_CUDA_INFO"
	.sectionflags	@""
	.align	4


	//----- nvinfo : EIATTR_CUDA_API_VERSION
	.align		4
        /*0000*/ 	.byte	0x04, 0x37
        /*0002*/ 	.short	(.L_371 - .L_370)
.L_370:
        /*0004*/ 	.word	0x00000082


	//----- nvinfo : EIATTR_KPARAM_INFO
	.align		4
.L_371:
        /*0008*/ 	.byte	0x04, 0x17
        /*000a*/ 	.short	(.L_373 - .L_372)
.L_372:
        /*000c*/ 	.word	0x00000000
        /*0010*/ 	.short	0x0000
        /*0012*/ 	.short	0x0070
        /*0014*/ 	.byte	0x00, 0xf0, 0x01, 0x2a


	//----- nvinfo : EIATTR_SPARSE_MMA_MASK
	.align		4
.L_373:
        /*0018*/ 	.byte	0x03, 0x50
        /*001a*/ 	.short	0x0000


	//----- nvinfo : EIATTR_MAXREG_COUNT
	.align		4
        /*001c*/ 	.byte	0x03, 0x1b
        /*001e*/ 	.short	0x00a8


	//----- nvinfo : EIATTR_NUM_BARRIERS
	.align		4
        /*0020*/ 	.byte	0x02, 0x4c
        /*0022*/ 	.byte	0x10
	.zero		1


	//----- nvinfo : EIATTR_EXTERNS
	.align		4
        /*0024*/ 	.byte	0x04, 0x0f
        /*0026*/ 	.short	(.L_375 - .L_374)


	//   ....[0]....
	.align		4
.L_374:
        /*0028*/ 	.word	index@(__assertfail)


	//----- nvinfo : EIATTR_ANNOTATIONS
	.align		4
.L_375:
        /*002c*/ 	.byte	0x04, 0x55
        /*002e*/ 	.short	(.L_377 - .L_376)


	//   ....[0]....
.L_376:
        /* <DEDUP_REMOVED lines=130> */
        /*0844*/ 	.byte	0x40, 0x9d, 0x02, 0x00, 0x01, 0x00, 0x00, 0x00, 0x60, 0xb0, 0x02, 0x00


	//----- nvinfo : EIATTR_MERCURY_ISA_VERSION
	.align		4
.L_377:
        /*0850*/ 	.byte	0x03, 0x5f
        /*0852*/ 	.short	0x0101


	//----- nvinfo : EIATTR_UNUSED_LOAD_BYTE_OFFSET
	.align		4
        /*0854*/ 	.byte	0x04, 0x44
        /*0856*/ 	.short	(.L_379 - .L_378)


	//   ....[0]....
.L_378:
        /*0858*/ 	.word	0x00000a30
        /*085c*/ 	.word	0x0000fff0


	//   ....[1]....
        /*0860*/ 	.word	0x0001f1b0
        /*0864*/ 	.word	0x0000fff0


	//----- nvinfo : EIATTR_INT_WARP_WIDE_INSTR_OFFSETS
	.align		4
.L_379:
        /*0868*/ 	.byte	0x04, 0x31
        /*086a*/ 	.short	(.L_381 - .L_380)


	//   ....[0]....
.L_380:
        /*086c*/ 	.word	0x00000130


	//   ....[1]....
        /*0870*/ 	.word	0x00000170


	//   ....[2]....
        /*0874*/ 	.word	0x000001e0


	//   ....[3]....
        /*0878*/ 	.word	0x00026b80


	//   ....[4]....
        /*087c*/ 	.word	0x00026c20


	//   ....[5]....
        /*0880*/ 	.word	0x00029c30


	//   ....[6]....
        /*0884*/ 	.word	0x00029cd0


	//----- nvinfo : EIATTR_COOP_GROUP_MASK_REGIDS
	.align		4
.L_381:
        /*0888*/ 	.byte	0x04, 0x29
        /*088a*/ 	.short	(.L_383 - .L_382)


	//   ....[0]....
.L_382:
        /*088c*/ 	.word	0xffffffff


	//   ....[1]....
        /*0890*/ 	.word	0xffffffff


	//   ....[2]....
        /*0894*/ 	.word	0xffffffff


	//   ....[3]....
        /*0898*/ 	.word	0xffffffff


	//   ....[4]....
        /*089c*/ 	.word	0xffffffff


	//   ....[5]....
        /*08a0*/ 	.word	0xffffffff


	//   ....[6]....
        /*08a4*/ 	.word	0xffffffff


	//   ....[7]....
        /*08a8*/ 	.word	0xffffffff


	//   ....[8]....
        /*08ac*/ 	.word	0xffffffff


	//   ....[9]....
        /*08b0*/ 	.word	0xffffffff


	//   ....[10]....
        /*08b4*/ 	.word	0xffffffff


	//   ....[11]....
        /*08b8*/ 	.word	0xffffffff


	//   ....[12]....
        /*08bc*/ 	.word	0xffffffff


	//   ....[13]....
        /*08c0*/ 	.word	0xffffffff


	//   ....[14]....
        /*08c4*/ 	.word	0xffffffff


	//   ....[15]....
        /*08c8*/ 	.word	0xffffffff


	//   ....[16]....
        /*08cc*/ 	.word	0xffffffff


	//   ....[17]....
        /*08d0*/ 	.word	0xffffffff


	//   ....[18]....
        /*08d4*/ 	.word	0xffffffff


	//   ....[19]....
        /*08d8*/ 	.word	0xffffffff


	//   ....[20]....
        /*08dc*/ 	.word	0xffffffff


	//   ....[21]....
        /*08e0*/ 	.word	0xffffffff


	//   ....[22]....
        /*08e4*/ 	.word	0xffffffff


	//   ....[23]....
        /*08e8*/ 	.word	0xffffffff


	//   ....[24]....
        /*08ec*/ 	.word	0xffffffff


	//   ....[25]....
        /*08f0*/ 	.word	0xffffffff


	//   ....[26]....
        /*08f4*/ 	.word	0xffffffff


	//   ....[27]....
        /*08f8*/ 	.word	0xffffffff


	//   ....[28]....
        /*08fc*/ 	.word	0xffffffff


	//   ....[29]....
        /*0900*/ 	.word	0xffffffff


	//   ....[30]....
        /*0904*/ 	.word	0xffffffff


	//   ....[31]....
        /*0908*/ 	.word	0xffffffff


	//   ....[32]....
        /*090c*/ 	.word	0xffffffff


	//   ....[33]....
        /*0910*/ 	.word	0xffffffff


	//   ....[34]....
        /*0914*/ 	.word	0xffffffff


	//   ....[35]....
        /*0918*/ 	.word	0xffffffff


	//   ....[36]....
        /*091c*/ 	.word	0xffffffff


	//   ....[37]....
        /*0920*/ 	.word	0xffffffff


	//   ....[38]....
        /*0924*/ 	.word	0xffffffff


	//   ....[39]....
        /*0928*/ 	.word	0xffffffff


	//   ....[40]....
        /*092c*/ 	.word	0xffffffff


	//   ....[41]....
        /*0930*/ 	.word	0xffffffff


	//   ....[42]....
        /*0934*/ 	.word	0xffffffff


	//   ....[43]....
        /*0938*/ 	.word	0xffffffff


	//   ....[44]....
        /*093c*/ 	.word	0xffffffff


	//   ....[45]....
        /*0940*/ 	.word	0xffffffff


	//   ....[46]....
        /*0944*/ 	.word	0xffffffff


	//   ....[47]....
        /*0948*/ 	.word	0xffffffff


	//   ....[48]....
        /*094c*/ 	.word	0xffffffff


	//   ....[49]....
        /*0950*/ 	.word	0xffffffff


	//   ....[50]....
        /*0954*/ 	.word	0xffffffff


	//   ....[51]....
        /*0958*/ 	.word	0xffffffff


	//   ....[52]....
        /*095c*/ 	.word	0xffffffff


	//   ....[53]....
        /*0960*/ 	.word	0xffffffff


	//   ....[54]....
        /*0964*/ 	.word	0xffffffff


	//   ....[55]....
        /*0968*/ 	.word	0xffffffff


	//   ....[56]....
        /*096c*/ 	.word	0xffffffff


	//   ....[57]....
        /*0970*/ 	.word	0xffffffff


	//   ....[58]....
        /*0974*/ 	.word	0xffffffff


	//   ....[59]....
        /*0978*/ 	.word	0xffffffff


	//   ....[60]....
        /*097c*/ 	.word	0xffffffff


	//   ....[61]....
        /*0980*/ 	.word	0xffffffff


	//   ....[62]....
        /*0984*/ 	.word	0xffffffff


	//   ....[63]....
        /*0988*/ 	.word	0xffffffff


	//   ....[64]....
        /*098c*/ 	.word	0xffffffff


	//   ....[65]....
        /*0990*/ 	.word	0xffffffff


	//   ....[66]....
        /*0994*/ 	.word	0xffffffff


	//   ....[67]....
        /*0998*/ 	.word	0xffffffff


	//   ....[68]....
        /*099c*/ 	.word	0xffffffff


	//   ....[69]....
        /*09a0*/ 	.word	0xffffffff


	//   ....[70]....
        /*09a4*/ 	.word	0xffffffff


	//   ....[71]....
        /*09a8*/ 	.word	0xffffffff


	//   ....[72]....
        /*09ac*/ 	.word	0xffffffff


	//   ....[73]....
        /*09b0*/ 	.word	0xffffffff


	//   ....[74]....
        /*09b4*/ 	.word	0xffffffff


	//   ....[75]....
        /*09b8*/ 	.word	0xffffffff


	//   ....[76]....
        /*09bc*/ 	.word	0xffffffff


	//   ....[77]....
        /*09c0*/ 	.word	0xffffffff


	//   ....[78]....
        /*09c4*/ 	.word	0xffffffff


	//   ....[79]....
        /*09c8*/ 	.word	0xffffffff


	//   ....[80]....
        /*09cc*/ 	.word	0xffffffff


	//   ....[81]....
        /*09d0*/ 	.word	0xffffffff


	//   ....[82]....
        /*09d4*/ 	.word	0xffffffff


	//   ....[83]....
        /*09d8*/ 	.word	0xffffffff


	//   ....[84]....
        /*09dc*/ 	.word	0xffffffff


	//   ....[85]....
        /*09e0*/ 	.word	0xffffffff


	//   ....[86]....
        /*09e4*/ 	.word	0xffffffff


	//   ....[87]....
        /*09e8*/ 	.word	0xffffffff


	//   ....[88]....
        /*09ec*/ 	.word	0xffffffff


	//   ....[89]....
        /*09f0*/ 	.word	0xffffffff


	//   ....[90]....
        /*09f4*/ 	.word	0xffffffff


	//   ....[91]....
        /*09f8*/ 	.word	0xffffffff


	//   ....[92]....
        /*09fc*/ 	.word	0xffffffff


	//   ....[93]....
        /*0a00*/ 	.word	0xffffffff


	//   ....[94]....
        /*0a04*/ 	.word	0xffffffff


	//   ....[95]....
        /*0a08*/ 	.word	0xffffffff


	//   ....[96]....
        /*0a0c*/ 	.word	0xffffffff


	//   ....[97]....
        /*0a10*/ 	.word	0xffffffff


	//   ....[98]....
        /*0a14*/ 	.word	0xffffffff


	//   ....[99]....
        /*0a18*/ 	.word	0xffffffff


	//   ....[100]....
        /*0a1c*/ 	.word	0xffffffff


	//   ....[101]....
        /*0a20*/ 	.word	0xffffffff


	//   ....[102]....
        /*0a24*/ 	.word	0xffffffff


	//   ....[103]....
        /*0a28*/ 	.word	0xffffffff


	//   ....[104]....
        /*0a2c*/ 	.word	0xffffffff


	//   ....[105]....
        /*0a30*/ 	.word	0xffffffff


	//   ....[106]....
        /*0a34*/ 	.word	0xffffffff


	//   ....[107]....
        /*0a38*/ 	.word	0xffffffff


	//   ....[108]....
        /*0a3c*/ 	.word	0xffffffff


	//   ....[109]....
        /*0a40*/ 	.word	0xffffffff


	//   ....[110]....
        /*0a44*/ 	.word	0xffffffff


	//   ....[111]....
        /*0a48*/ 	.word	0xffffffff


	//   ....[112]....
        /*0a4c*/ 	.word	0xffffffff


	//   ....[113]....
        /*0a50*/ 	.word	0xffffffff


	//   ....[114]....
        /*0a54*/ 	.word	0xffffffff


	//   ....[115]....
        /*0a58*/ 	.word	0xffffffff


	//   ....[116]....
        /*0a5c*/ 	.word	0xffffffff


	//   ....[117]....
        /*0a60*/ 	.word	0xffffffff


	//   ....[118]....
        /*0a64*/ 	.word	0xffffffff


	//   ....[119]....
        /*0a68*/ 	.word	0xffffffff


	//   ....[120]....
        /*0a6c*/ 	.word	0xffffffff


	//   ....[121]....
        /*0a70*/ 	.word	0xffffffff


	//   ....[122]....
        /*0a74*/ 	.word	0xffffffff


	//   ....[123]....
        /*0a78*/ 	.word	0xffffffff


	//   ....[124]....
        /*0a7c*/ 	.word	0xffffffff


	//   ....[125]....
        /*0a80*/ 	.word	0xffffffff


	//   ....[126]....
        /*0a84*/ 	.word	0xffffffff


	//   ....[127]....
        /*0a88*/ 	.word	0xffffffff


	//   ....[128]....
        /*0a8c*/ 	.word	0xffffffff


	//   ....[129]....
        /*0a90*/ 	.word	0xffffffff


	//   ....[130]....
        /*0a94*/ 	.word	0xffffffff


	//   ....[131]....
        /*0a98*/ 	.word	0xffffffff


	//   ....[132]....
        /*0a9c*/ 	.word	0xffffffff


	//   ....[133]....
        /*0aa0*/ 	.word	0xffffffff


	//   ....[134]....
        /*0aa4*/ 	.word	0xffffffff


	//   ....[135]....
        /*0aa8*/ 	.word	0xffffffff


	//   ....[136]....
        /*0aac*/ 	.word	0xffffffff


	//   ....[137]....
        /*0ab0*/ 	.word	0xffffffff


	//   ....[138]....
        /*0ab4*/ 	.word	0xffffffff


	//   ....[139]....
        /*0ab8*/ 	.word	0xffffffff


	//   ....[140]....
        /*0abc*/ 	.word	0xffffffff


	//   ....[141]....
        /*0ac0*/ 	.word	0xffffffff


	//   ....[142]....
        /*0ac4*/ 	.word	0xffffffff


	//   ....[143]....
        /*0ac8*/ 	.word	0xffffffff


	//   ....[144]....
        /*0acc*/ 	.word	0xffffffff


	//   ....[145]....
        /*0ad0*/ 	.word	0xffffffff


	//   ....[146]....
        /*0ad4*/ 	.word	0xffffffff


	//   ....[147]....
        /*0ad8*/ 	.word	0xffffffff


	//   ....[148]....
        /*0adc*/ 	.word	0xffffffff


	//   ....[149]....
        /*0ae0*/ 	.word	0xffffffff


	//   ....[150]....
        /*0ae4*/ 	.word	0xffffffff


	//   ....[151]....
        /*0ae8*/ 	.word	0xffffffff


	//   ....[152]....
        /*0aec*/ 	.word	0xffffffff


	//   ....[153]....
        /*0af0*/ 	.word	0xffffffff


	//   ....[154]....
        /*0af4*/ 	.word	0xffffffff


	//   ....[155]....
        /*0af8*/ 	.word	0xffffffff


	//   ....[156]....
        /*0afc*/ 	.word	0xffffffff


	//   ....[157]....
        /*0b00*/ 	.word	0xffffffff


	//   ....[158]....
        /*0b04*/ 	.word	0xffffffff


	//   ....[159]....
        /*0b08*/ 	.word	0xffffffff


	//   ....[160]....
        /*0b0c*/ 	.word	0xffffffff


	//   ....[161]....
        /*0b10*/ 	.word	0xffffffff


	//   ....[162]....
        /*0b14*/ 	.word	0xffffffff


	//   ....[163]....
        /*0b18*/ 	.word	0xffffffff


	//   ....[164]....
        /*0b1c*/ 	.word	0xffffffff


	//   ....[165]....
        /*0b20*/ 	.word	0xffffffff


	//   ....[166]....
        /*0b24*/ 	.word	0xffffffff


	//   ....[167]....
        /*0b28*/ 	.word	0xffffffff


	//   ....[168]....
        /*0b2c*/ 	.word	0xffffffff


	//   ....[169]....
        /*0b30*/ 	.word	0x0500000f


	//   ....[170]....
        /*0b34*/ 	.word	0x0500000f


	//   ....[171]....
        /*0b38*/ 	.word	0x0500000f


	//   ....[172]....
        /*0b3c*/ 	.word	0x0500000f


	//   ....[173]....
        /*0b40*/ 	.word	0x0500000f


	//   ....[174]....
        /*0b44*/ 	.word	0x0500000f


	//   ....[175]....
        /*0b48*/ 	.word	0x0500000f


	//   ....[176]....
        /*0b4c*/ 	.word	0x0500000f


	//   ....[177]....
        /*0b50*/ 	.word	0x0500000f


	//   ....[178]....
        /*0b54*/ 	.word	0x0500000f


	//   ....[179]....
        /*0b58*/ 	.word	0x0500000f


	//   ....[180]....
        /*0b5c*/ 	.word	0x0500000f


	//   ....[181]....
        /*0b60*/ 	.word	0x0500000f


	//   ....[182]....
        /*0b64*/ 	.word	0x0500000f


	//   ....[183]....
        /*0b68*/ 	.word	0x0500000f


	//   ....[184]....
        /*0b6c*/ 	.word	0x0500000f


	//   ....[185]....
        /*0b70*/ 	.word	0x0500000f


	//   ....[186]....
        /*0b74*/ 	.word	0x0500000f


	//   ....[187]....
        /*0b78*/ 	.word	0x0500000f


	//   ....[188]....
        /*0b7c*/ 	.word	0x0500000f


	//   ....[189]....
        /*0b80*/ 	.word	0x0500000f


	//   ....[190]....
        /*0b84*/ 	.word	0x0500000f


	//   ....[191]....
        /*0b88*/ 	.word	0x0500000f


	//   ....[192]....
        /*0b8c*/ 	.word	0x0500000f


	//   ....[193]....
        /*0b90*/ 	.word	0x0500000f


	//   ....[194]....
        /*0b94*/ 	.word	0x0500000f


	//   ....[195]....
        /*0b98*/ 	.word	0x0500000f


	//   ....[196]....
        /*0b9c*/ 	.word	0x0500000f


	//   ....[197]....
        /*0ba0*/ 	.word	0x0500000f


	//   ....[198]....
        /*0ba4*/ 	.word	0x0500000f


	//   ....[199]....
        /*0ba8*/ 	.word	0x0500000f


	//   ....[200]....
        /*0bac*/ 	.word	0x0500000f


	//   ....[201]....
        /*0bb0*/ 	.word	0x0500000f


	//   ....[202]....
        /*0bb4*/ 	.word	0x0500000f


	//   ....[203]....
        /*0bb8*/ 	.word	0x0500000f


	//   ....[204]....
        /*0bbc*/ 	.word	0x0500000f


	//   ....[205]....
        /*0bc0*/ 	.word	0x0500000f


	//   ....[206]....
        /*0bc4*/ 	.word	0x0500000f


	//   ....[207]....
        /*0bc8*/ 	.word	0x0500000f


	//   ....[208]....
        /*0bcc*/ 	.word	0x0500000f


	//   ....[209]....
        /*0bd0*/ 	.word	0x0500000f


	//   ....[210]....
        /*0bd4*/ 	.word	0x0500000f


	//   ....[211]....
        /*0bd8*/ 	.word	0x0500000f


	//   ....[212]....
        /*0bdc*/ 	.word	0x0500000f


	//   ....[213]....
        /*0be0*/ 	.word	0x0500000f


	//   ....[214]....
        /*0be4*/ 	.word	0x0500000f


	//   ....[215]....
        /*0be8*/ 	.word	0x0500000f


	//   ....[216]....
        /*0bec*/ 	.word	0x0500000f


	//   ....[217]....
        /*0bf0*/ 	.word	0x0500000f


	//   ....[218]....
        /*0bf4*/ 	.word	0x0500000f


	//   ....[219]....
        /*0bf8*/ 	.word	0x0500000f


	//   ....[220]....
        /*0bfc*/ 	.word	0x0500000f


	//   ....[221]....
        /*0c00*/ 	.word	0x0500000f


	//   ....[222]....
        /*0c04*/ 	.word	0x0500000f


	//   ....[223]....
        /*0c08*/ 	.word	0x0500000f


	//   ....[224]....
        /*0c0c*/ 	.word	0x0500000f


	//   ....[225]....
        /*0c10*/ 	.word	0x0500000f


	//   ....[226]....
        /*0c14*/ 	.word	0x0500000f


	//   ....[227]....
        /*0c18*/ 	.word	0x0500000f


	//   ....[228]....
        /*0c1c*/ 	.word	0x0500000f


	//   ....[229]....
        /*0c20*/ 	.word	0x0500000f


	//   ....[230]....
        /*0c24*/ 	.word	0x0500000f


	//   ....[231]....
        /*0c28*/ 	.word	0x0500000f


	//   ....[232]....
        /*0c2c*/ 	.word	0x0500000f


	//   ....[233]....
        /*0c30*/ 	.word	0x0500000f


	//   ....[234]....
        /*0c34*/ 	.word	0x0500000f


	//   ....[235]....
        /*0c38*/ 	.word	0x0500000f


	//   ....[236]....
        /*0c3c*/ 	.word	0x0500000f


	//   ....[237]....
        /*0c40*/ 	.word	0x0500000f


	//   ....[238]....
        /*0c44*/ 	.word	0x0500000f


	//   ....[239]....
        /*0c48*/ 	.word	0x0500000f


	//   ....[240]....
        /*0c4c*/ 	.word	0x0500000f


	//   ....[241]....
        /*0c50*/ 	.word	0x0500000f


	//   ....[242]....
        /*0c54*/ 	.word	0x0500000f


	//   ....[243]....
        /*0c58*/ 	.word	0x0500000f


	//   ....[244]....
        /*0c5c*/ 	.word	0x0500000f


	//   ....[245]....
        /*0c60*/ 	.word	0x0500000f


	//   ....[246]....
        /*0c64*/ 	.word	0x0500000f


	//   ....[247]....
        /*0c68*/ 	.word	0x0500000f


	//   ....[248]....
        /*0c6c*/ 	.word	0x0500000f


	//   ....[249]....
        /*0c70*/ 	.word	0x0500000f


	//   ....[250]....
        /*0c74*/ 	.word	0x0500000f


	//   ....[251]....
        /*0c78*/ 	.word	0x0500000f


	//   ....[252]....
        /*0c7c*/ 	.word	0x0500000f


	//   ....[253]....
        /*0c80*/ 	.word	0x0500000f


	//   ....[254]....
        /*0c84*/ 	.word	0x0500000f


	//   ....[255]....
        /*0c88*/ 	.word	0x0500000f


	//   ....[0]....
        /*0c8c*/ 	.word	0x0500000f


	//   ....[1]....
        /*0c90*/ 	.word	0x0500000f


	//   ....[2]....
        /*0c94*/ 	.word	0x0500000f


	//   ....[3]....
        /*0c98*/ 	.word	0x0500000f


	//   ....[4]....
        /*0c9c*/ 	.word	0x0500000f


	//   ....[5]....
        /*0ca0*/ 	.word	0x0500000f


	//   ....[6]....
        /*0ca4*/ 	.word	0x0500000f


	//   ....[7]....
        /*0ca8*/ 	.word	0x0500000f


	//   ....[8]....
        /*0cac*/ 	.word	0x0500000f


	//   ....[9]....
        /*0cb0*/ 	.word	0x0500000f


	//   ....[10]....
        /*0cb4*/ 	.word	0x0500000f


	//   ....[11]....
        /*0cb8*/ 	.word	0x0500000f


	//   ....[12]....
        /*0cbc*/ 	.word	0x0500000f


	//   ....[13]....
        /*0cc0*/ 	.word	0x0500000f


	//   ....[14]....
        /*0cc4*/ 	.word	0x0500000f


	//   ....[15]....
        /*0cc8*/ 	.word	0x0500000f


	//----- nvinfo : EIATTR_COOP_GROUP_INSTR_OFFSETS
	.align		4
.L_383:
        /*0ccc*/ 	.byte	0x04, 0x28
        /*0cce*/ 	.short	(.L_385 - .L_384)


	//   ....[0]....
.L_384:
        /*0cd0*/ 	.word	0x00000060


	//   ....[1]....
        /*0cd4*/ 	.word	0x00000140


	//   ....[2]....
        /*0cd8*/ 	.word	0x00000190


	//   ....[3]....
        /*0cdc*/ 	.word	0x000003c0


	//   ....[4]....
        /*0ce0*/ 	.word	0x00000520


	//   ....[5]....
        /*0ce4*/ 	.word	0x00000640


	//   ....[6]....
        /*0ce8*/ 	.word	0x000007a0


	//   ....[7]....
        /*0cec*/ 	.word	0x00004050


	//   ....[8]....
        /*0cf0*/ 	.word	0x00004060


	//   ....[9]....
        /*0cf4*/ 	.word	0x00004f80


	//   ....[10]....
        /*0cf8*/ 	.word	0x00004f90


	//   ....[11]....
        /*0cfc*/ 	.word	0x00005ed0


	//   ....[12]....
        /*0d00*/ 	.word	0x00005ee0


	//   ....[13]....
        /*0d04*/ 	.word	0x000079e0


	//   ....[14]....
        /*0d08*/ 	.word	0x000079f0


	//   ....[15]....
        /*0d0c*/ 	.word	0x00008ad0


	//   ....[16]....
        /*0d10*/ 	.word	0x00008ae0


	//   ....[17]....
        /*0d14*/ 	.word	0x00009bd0


	//   ....[18]....
        /*0d18*/ 	.word	0x00009be0


	//   ....[19]....
        /*0d1c*/ 	.word	0x0000af30


	//   ....[20]....
        /*0d20*/ 	.word	0x0000af40


	//   ....[21]....
        /*0d24*/ 	.word	0x0000b100


	//   ....[22]....
        /*0d28*/ 	.word	0x0000b110


	//   ....[23]....
        /*0d2c*/ 	.word	0x0000b2e0


	//   ....[24]....
        /*0d30*/ 	.word	0x0000b2f0


	//   ....[25]....
        /*0d34*/ 	.word	0x0000b730


	//   ....[26]....
        /*0d38*/ 	.word	0x0000b740


	//   ....[27]....
        /*0d3c*/ 	.word	0x0000b8d0


	//   ....[28]....
        /*0d40*/ 	.word	0x0000b8f0


	//   ....[29]....
        /*0d44*/ 	.word	0x0000ba80


	//   ....[30]....
        /*0d48*/ 	.word	0x0000baa0


	//   ....[31]....
        /*0d4c*/ 	.word	0x0000c4b0


	//   ....[32]....
        /*0d50*/ 	.word	0x0000ca50


	//   ....[33]....
        /*0d54*/ 	.word	0x0000ca60


	//   ....[34]....
        /*0d58*/ 	.word	0x0000ca70


	//   ....[35]....
        /*0d5c*/ 	.word	0x0000ca80


	//   ....[36]....
        /*0d60*/ 	.word	0x0000ff50


	//   ....[37]....
        /*0d64*/ 	.word	0x0000ff60


	//   ....[38]....
        /*0d68*/ 	.word	0x0000ff70


	//   ....[39]....
        /*0d6c*/ 	.word	0x0000ff80


	//   ....[40]....
        /*0d70*/ 	.word	0x00017520


	//   ....[41]....
        /*0d74*/ 	.word	0x00017580


	//   ....[42]....
        /*0d78*/ 	.word	0x000177e0


	//   ....[43]....
        /*0d7c*/ 	.word	0x00017820


	//   ....[44]....
        /*0d80*/ 	.word	0x0001cf80


	//   ....[45]....
        /*0d84*/ 	.word	0x0001cfa0


	//   ....[46]....
        /*0d88*/ 	.word	0x0001d110


	//   ....[47]....
        /*0d8c*/ 	.word	0x0001d130


	//   ....[48]....
        /*0d90*/ 	.word	0x0001e470


	//   ....[49]....
        /*0d94*/ 	.word	0x0001e690


	//   ....[50]....
        /*0d98*/ 	.word	0x0001e730


	//   ....[51]....
        /*0d9c*/ 	.word	0x0001e750


	//   ....[52]....
        /*0da0*/ 	.word	0x00020290


	//   ....[53]....
        /*0da4*/ 	.word	0x000202b0


	//   ....[54]....
        /*0da8*/ 	.word	0x000202c0


	//   ....[55]....
        /*0dac*/ 	.word	0x000202d0


	//   ....[56]....
        /*0db0*/ 	.word	0x00020d20


	//   ....[57]....
        /*0db4*/ 	.word	0x00020d40


	//   ....[58]....
        /*0db8*/ 	.word	0x00020ea0


	//   ....[59]....
        /*0dbc*/ 	.word	0x00020ec0


	//   ....[60]....
        /*0dc0*/ 	.word	0x00021010


	//   ....[61]....
        /*0dc4*/ 	.word	0x00021030


	//   ....[62]....
        /*0dc8*/ 	.word	0x00021190


	//   ....[63]....
        /*0dcc*/ 	.word	0x000211b0


	//   ....[64]....
        /*0dd0*/ 	.word	0x000219b0


	//   ....[65]....
        /*0dd4*/ 	.word	0x000219e0


	//   ....[66]....
        /*0dd8*/ 	.word	0x00022230


	//   ....[67]....
        /*0ddc*/ 	.word	0x00022240


	//   ....[68]....
        /*0de0*/ 	.word	0x000233c0


	//   ....[69]....
        /*0de4*/ 	.word	0x000233e0


	//   ....[70]....
        /*0de8*/ 	.word	0x00023530


	//   ....[71]....
        /*0dec*/ 	.word	0x00023550


	//   ....[72]....
        /*0df0*/ 	.word	0x000236a0


	//   ....[73]....
        /*0df4*/ 	.word	0x000236c0


	//   ....[74]....
        /*0df8*/ 	.word	0x00023820


	//   ....[75]....
        /*0dfc*/ 	.word	0x00023840


	//   ....[76]....
        /*0e00*/ 	.word	0x00023a20


	//   ....[77]....
        /*0e04*/ 	.word	0x00023c20


	//   ....[78]....
        /*0e08*/ 	.word	0x00023c50


	//   ....[79]....
        /*0e0c*/ 	.word	0x00023c80


	//   ....[80]....
        /*0e10*/ 	.word	0x00023cb0


	//   ....[81]....
        /*0e14*/ 	.word	0x00023ce0


	//   ....[82]....
        /*0e18*/ 	.word	0x00023d10


	//   ....[83]....
        /*0e1c*/ 	.word	0x00023eb0


	//   ....[84]....
        /*0e20*/ 	.word	0x00023ee0


	//   ....[85]....
        /*0e24*/ 	.word	0x00023f10


	//   ....[86]....
        /*0e28*/ 	.word	0x00023f40


	//   ....[87]....
        /*0e2c*/ 	.word	0x00023f70


	//   ....[88]....
        /*0e30*/ 	.word	0x00023fa0


	//   ....[89]....
        /*0e34*/ 	.word	0x00024030


	//   ....[90]....
        /*0e38*/ 	.word	0x00024060


	//   ....[91]....
        /*0e3c*/ 	.word	0x00024070


	//   ....[92]....
        /*0e40*/ 	.word	0x00024100


	//   ....[93]....
        /*0e44*/ 	.word	0x000250f0


	//   ....[94]....
        /*0e48*/ 	.word	0x00027750


	//   ....[95]....
        /*0e4c*/ 	.word	0x00027790


	//   ....[96]....
        /*0e50*/ 	.word	0x000277d0


	//   ....[97]....
        /*0e54*/ 	.word	0x00027890


	//   ....[98]....
        /*0e58*/ 	.word	0x000278c0


	//   ....[99]....
        /*0e5c*/ 	.word	0x00027920


	//   ....[100]....
        /*0e60*/ 	.word	0x00027960


	//   ....[101]....
        /*0e64*/ 	.word	0x000279c0


	//   ....[102]....
        /*0e68*/ 	.word	0x000279e0


	//   ....[103]....
        /*0e6c*/ 	.word	0x00027a10


	//   ....[104]....
        /*0e70*/ 	.word	0x00028240


	//   ....[105]....
        /*0e74*/ 	.word	0x00028280


	//   ....[106]....
        /*0e78*/ 	.word	0x000282a0


	//   ....[107]....
        /*0e7c*/ 	.word	0x00028340


	//   ....[108]....
        /*0e80*/ 	.word	0x00028350


	//   ....[109]....
        /*0e84*/ 	.word	0x00028400


	//   ....[110]....
        /*0e88*/ 	.word	0x00028410


	//   ....[111]....
        /*0e8c*/ 	.word	0x000284c0


	//   ....[112]....
        /*0e90*/ 	.word	0x000284d0


	//   ....[113]....
        /*0e94*/ 	.word	0x00028580


	//   ....[114]....
        /*0e98*/ 	.word	0x00028590


	//   ....[115]....
        /*0e9c*/ 	.word	0x00028640


	//   ....[116]....
        /*0ea0*/ 	.word	0x00028650


	//   ....[117]....
        /*0ea4*/ 	.word	0x00028700


	//   ....[118]....
        /*0ea8*/ 	.word	0x00028710


	//   ....[119]....
        /*0eac*/ 	.word	0x00028760


	//   ....[120]....
        /*0eb0*/ 	.word	0x00028f70


	//   ....[121]....
        /*0eb4*/ 	.word	0x00028fb0


	//   ....[122]....
        /*0eb8*/ 	.word	0x00028fe0


	//   ....[123]....
        /*0ebc*/ 	.word	0x000290a0


	//   ....[124]....
        /*0ec0*/ 	.word	0x000290d0


	//   ....[125]....
        /*0ec4*/ 	.word	0x00029120


	//   ....[126]....
        /*0ec8*/ 	.word	0x00029150


	//   ....[127]....
        /*0ecc*/ 	.word	0x000291a0


	//   ....[128]....
        /*0ed0*/ 	.word	0x000291d0


	//   ....[129]....
        /*0ed4*/ 	.word	0x00029240


	//   ....[130]....
        /*0ed8*/ 	.word	0x00029540


	//   ....[131]....
        /*0edc*/ 	.word	0x00029570


	//   ....[132]....
        /*0ee0*/ 	.word	0x00029630


	//   ....[133]....
        /*0ee4*/ 	.word	0x00029640


	//   ....[134]....
        /*0ee8*/ 	.word	0x000296f0


	//   ....[135]....
        /*0eec*/ 	.word	0x00029700


	//   ....[136]....
        /*0ef0*/ 	.word	0x000297b0


	//   ....[137]....
        /*0ef4*/ 	.word	0x000297c0


	//   ....[138]....
        /*0ef8*/ 	.word	0x000297d0


	//   ....[139]....
        /*0efc*/ 	.word	0x00029880


	//   ....[140]....
        /*0f00*/ 	.word	0x00029e30


	//   ....[141]....
        /*0f04*/ 	.word	0x00029e70


	//   ....[142]....
        /*0f08*/ 	.word	0x00029f00


	//   ....[143]....
        /*0f0c*/ 	.word	0x00029f30


	//   ....[144]....
        /*0f10*/ 	.word	0x00029fc0


	//   ....[145]....
        /*0f14*/ 	.word	0x00029ff0


	//   ....[146]....
        /*0f18*/ 	.word	0x0002a080


	//   ....[147]....
        /*0f1c*/ 	.word	0x0002a0b0


	//   ....[148]....
        /*0f20*/ 	.word	0x0002a0c0


	//   ....[149]....
        /*0f24*/ 	.word	0x0002a150


	//   ....[150]....
        /*0f28*/ 	.word	0x0002a5f0


	//   ....[151]....
        /*0f2c*/ 	.word	0x0002a620


	//   ....[152]....
        /*0f30*/ 	.word	0x0002a680


	//   ....[153]....
        /*0f34*/ 	.word	0x0002a6b0


	//   ....[154]....
        /*0f38*/ 	.word	0x0002a6e0


	//   ....[155]....
        /*0f3c*/ 	.word	0x0002a710


	//   ....[156]....
        /*0f40*/ 	.word	0x0002a740


	//   ....[157]....
        /*0f44*/ 	.word	0x0002a770


	//   ....[158]....
        /*0f48*/ 	.word	0x0002a920


	//   ....[159]....
        /*0f4c*/ 	.word	0x0002a950


	//   ....[160]....
        /*0f50*/ 	.word	0x0002a980


	//   ....[161]....
        /*0f54*/ 	.word	0x0002a9b0


	//   ....[162]....
        /*0f58*/ 	.word	0x0002a9e0


	//   ....[163]....
        /*0f5c*/ 	.word	0x0002aa10


	//   ....[164]....
        /*0f60*/ 	.word	0x0002aad0


	//   ....[165]....
        /*0f64*/ 	.word	0x0002aaf0


	//   ....[166]....
        /*0f68*/ 	.word	0x0002ab00


	//   ....[167]....
        /*0f6c*/ 	.word	0x0002ab60


	//   ....[168]....
        /*0f70*/ 	.word	0x0002b180


	//   ....[169]....
        /*0f74*/ 	.word	0x0002b4a0


	//   ....[170]....
        /*0f78*/ 	.word	0x0002b530


	//   ....[171]....
        /*0f7c*/ 	.word	0x0002b5d0


	//   ....[172]....
        /*0f80*/ 	.word	0x0002b660


	//   ....[173]....
        /*0f84*/ 	.word	0x0002b700


	//   ....[174]....
        /*0f88*/ 	.word	0x0002b790


	//   ....[175]....
        /*0f8c*/ 	.word	0x0002b880


	//   ....[176]....
        /*0f90*/ 	.word	0x0002b910


	//   ....[177]....
        /*0f94*/ 	.word	0x0002b9b0


	//   ....[178]....
        /*0f98*/ 	.word	0x0002ba40


	//   ....[179]....
        /*0f9c*/ 	.word	0x0002bae0


	//   ....[180]....
        /*0fa0*/ 	.word	0x0002bb70


	//   ....[181]....
        /*0fa4*/ 	.word	0x0002bc60


	//   ....[182]....
        /*0fa8*/ 	.word	0x0002bcf0


	//   ....[183]....
        /*0fac*/ 	.word	0x0002bd90


	//   ....[184]....
        /*0fb0*/ 	.word	0x0002be20


	//   ....[185]....
        /*0fb4*/ 	.word	0x0002bec0


	//   ....[186]....
        /*0fb8*/ 	.word	0x0002bf50


	//   ....[187]....
        /*0fbc*/ 	.word	0x0002c040


	//   ....[188]....
        /*0fc0*/ 	.word	0x0002c0d0


	//   ....[189]....
        /*0fc4*/ 	.word	0x0002c120


	//   ....[190]....
        /*0fc8*/ 	.word	0x0002c170


	//   ....[191]....
        /*0fcc*/ 	.word	0x0002c260


	//   ....[192]....
        /*0fd0*/ 	.word	0x0002c2f0


	//   ....[193]....
        /*0fd4*/ 	.word	0x0002c340


	//   ....[194]....
        /*0fd8*/ 	.word	0x0002c390


	//   ....[195]....
        /*0fdc*/ 	.word	0x0002c5f0


	//   ....[196]....
        /*0fe0*/ 	.word	0x0002c8d0


	//   ....[197]....
        /*0fe4*/ 	.word	0x0002c9c0


	//   ....[198]....
        /*0fe8*/ 	.word	0x0002caa0


	//   ....[199]....
        /*0fec*/ 	.word	0x0002cbf0


	//   ....[200]....
        /*0ff0*/ 	.word	0x0002cc40


	//   ....[201]....
        /*0ff4*/ 	.word	0x0002cd50


	//   ....[202]....
        /*0ff8*/ 	.word	0x0002cdb0


	//   ....[203]....
        /*0ffc*/ 	.word	0x0002cec0


	//   ....[204]....
        /*1000*/ 	.word	0x0002cf20


	//   ....[205]....
        /*1004*/ 	.word	0x0002d020


	//   ....[206]....
        /*1008*/ 	.word	0x0002d070


	//   ....[207]....
        /*100c*/ 	.word	0x0002d120


	//   ....[208]....
        /*1010*/ 	.word	0x0002d180


	//   ....[209]....
        /*1014*/ 	.word	0x0002d2b0


	//   ....[210]....
        /*1018*/ 	.word	0x0002d300


	//   ....[211]....
        /*101c*/ 	.word	0x0002d440


	//   ....[212]....
        /*1020*/ 	.word	0x0002d490


	//   ....[213]....
        /*1024*/ 	.word	0x0002d5d0


	//   ....[214]....
        /*1028*/ 	.word	0x0002d620


	//   ....[215]....
        /*102c*/ 	.word	0x0002d760


	//   ....[216]....
        /*1030*/ 	.word	0x0002d7b0


	//   ....[217]....
        /*1034*/ 	.word	0x0002d8f0


	//   ....[218]....
        /*1038*/ 	.word	0x0002d940


	//   ....[219]....
        /*103c*/ 	.word	0x0002da80


	//   ....[220]....
        /*1040*/ 	.word	0x0002dad0


	//   ....[221]....
        /*1044*/ 	.word	0x0002dbf0


	//   ....[222]....
        /*1048*/ 	.word	0x0002dc40


	//   ....[223]....
        /*104c*/ 	.word	0x0002dd70


	//   ....[224]....
        /*1050*/ 	.word	0x0002de30


	//   ....[225]....
        /*1054*/ 	.word	0x0002dfb0


	//   ....[226]....
        /*1058*/ 	.word	0x0002e000


	//   ....[227]....
        /*105c*/ 	.word	0x0002e100


	//   ....[228]....
        /*1060*/ 	.word	0x0002e150


	//   ....[229]....
        /*1064*/ 	.word	0x0002e250


	//   ....[230]....
        /*1068*/ 	.word	0x0002e2a0


	//   ....[231]....
        /*106c*/ 	.word	0x0002e3d0


	//   ....[232]....
        /*1070*/ 	.word	0x0002e420


	//   ....[233]....
        /*1074*/ 	.word	0x0002e510


	//   ....[234]....
        /*1078*/ 	.word	0x0002e5b0


	//   ....[235]....
        /*107c*/ 	.word	0x0002e6f0


	//   ....[236]....
        /*1080*/ 	.word	0x0002e740


	//   ....[237]....
        /*1084*/ 	.word	0x0002e880


	//   ....[238]....
        /*1088*/ 	.word	0x0002e8d0


	//   ....[239]....
        /*108c*/ 	.word	0x0002ea10


	//   ....[240]....
        /*1090*/ 	.word	0x0002ea60


	//   ....[241]....
        /*1094*/ 	.word	0x0002eba0


	//   ....[242]....
        /*1098*/ 	.word	0x0002ebf0


	//   ....[243]....
        /*109c*/ 	.word	0x0002ece0


	//   ....[244]....
        /*10a0*/ 	.word	0x0002eda0


	//   ....[245]....
        /*10a4*/ 	.word	0x0002ef30


	//   ....[246]....
        /*10a8*/ 	.word	0x0002ef80


	//   ....[247]....
        /*10ac*/ 	.word	0x0002f0b0


	//   ....[248]....
        /*10b0*/ 	.word	0x0002f100


	//   ....[249]....
        /*10b4*/ 	.word	0x0002f230


	//   ....[250]....
        /*10b8*/ 	.word	0x0002f280


	//   ....[251]....
        /*10bc*/ 	.word	0x0002f3b0


	//   ....[252]....
        /*10c0*/ 	.word	0x0002f400


	//   ....[253]....
        /*10c4*/ 	.word	0x0002f490


	//   ....[254]....
        /*10c8*/ 	.word	0x0002f530


	//   ....[255]....
        /*10cc*/ 	.word	0x0002f6c0


	//   ....[0]....
        /*10d0*/ 	.word	0x0002f730


	//   ....[1]....
        /*10d4*/ 	.word	0x0002f7a0


	//   ....[2]....
        /*10d8*/ 	.word	0x0002f810


	//   ....[3]....
        /*10dc*/ 	.word	0x0002f880


	//   ....[4]....
        /*10e0*/ 	.word	0x0002f900


	//   ....[5]....
        /*10e4*/ 	.word	0x0002f980


	//   ....[6]....
        /*10e8*/ 	.word	0x0002fa10


	//   ....[7]....
        /*10ec*/ 	.word	0x0002fa80


	//   ....[8]....
        /*10f0*/ 	.word	0x0002faf0


	//   ....[9]....
        /*10f4*/ 	.word	0x0002fb60


	//   ....[10]....
        /*10f8*/ 	.word	0x0002fbe0


	//   ....[11]....
        /*10fc*/ 	.word	0x0002fc50


	//   ....[12]....
        /*1100*/ 	.word	0x0002fcf0


	//   ....[13]....
        /*1104*/ 	.word	0x0002fd40


	//   ....[14]....
        /*1108*/ 	.word	0x0002fdd0


	//   ....[15]....
        /*110c*/ 	.word	0x0002ff00


	//----- nvinfo : EIATTR_REG_RECONFIG
	.align		4
.L_385:
        /*1110*/ 	.byte	0x01, 0x54
	.zero		2


	//----- nvinfo : EIATTR_SYSCALL_OFFSETS
	.align		4
        /*1114*/ 	.byte	0x04, 0x46
        /*1116*/ 	.short	(.L_387 - .L_386)


	//   ....[0]....
.L_386:
        /*1118*/ 	.word	0x00002380


	//   ....[1]....
        /*111c*/ 	.word	0x000024d0


	//   ....[2]....
        /*1120*/ 	.word	0x0000c640


	//   ....[3]....
        /*1124*/ 	.word	0x0000c9d0


	//   ....[4]....
        /*1128*/ 	.word	0x00026d80


	//   ....[5]....
        /*112c*/ 	.word	0x00026ed0


	//   ....[6]....
        /*1130*/ 	.word	0x00026fc0


	//   ....[7]....
        /*1134*/ 	.word	0x00027ea0


	//----- nvinfo : EIATTR_MBARRIER_INSTR_OFFSETS
	.align		4
.L_387:
        /*1138*/ 	.byte	0x04, 0x39
        /*113a*/ 	.short	(.L_389 - .L_388)


	//   ....[0]....
.L_388:
        /*113c*/ 	.word	0x00000270
        /*1140*/ 	.word	0x000000ff
        /*1144*/ 	.word	0x00038800
        /*1148*/ 	.short	0x0100
        /*114a*/ 	.byte	0x08
	.zero		1


	//   ....[1]....
        /*114c*/ 	.word	0x00000280
        /*1150*/ 	.word	0x000000ff
        /*1154*/ 	.word	0x00038820
        /*1158*/ 	.short	0x0100
        /*115a*/ 	.byte	0x08
	.zero		1


	//   ....[2]....
        /*115c*/ 	.word	0x00000370
        /*1160*/ 	.word	0x000000ff
        /*1164*/ 	.word	0x00038830
        /*1168*/ 	.short	0x0100
        /*116a*/ 	.byte	0x08
	.zero		1


	//   ....[3]....
        /*116c*/ 	.word	0x00000380
        /*1170*/ 	.word	0x000000ff
        /*1174*/ 	.word	0x00038840
        /*1178*/ 	.short	0x0100
        /*117a*/ 	.byte	0x08
	.zero		1


	//   ....[4]....
        /*117c*/ 	.word	0x00000390
        /*1180*/ 	.word	0x000000ff
        /*1184*/ 	.word	0x00038838
        /*1188*/ 	.short	0x0100
        /*118a*/ 	.byte	0x08
	.zero		1


	//   ....[5]....
        /*118c*/ 	.word	0x000003a0
        /*1190*/ 	.word	0x000000ff
        /*1194*/ 	.word	0x00038848
        /*1198*/ 	.short	0x0100
        /*119a*/ 	.byte	0x08
	.zero		1


	//   ....[6]....
        /*119c*/ 	.word	0x000004d0
        /*11a0*/ 	.word	0x000000ff
        /*11a4*/ 	.word	0x00038850
        /*11a8*/ 	.short	0x0100
        /*11aa*/ 	.byte	0x08
	.zero		1


	//   ....[7]....
        /*11ac*/ 	.word	0x000004e0
        /*11b0*/ 	.word	0x000000ff
        /*11b4*/ 	.word	0x00038860
        /*11b8*/ 	.short	0x0100
        /*11ba*/ 	.byte	0x08
	.zero		1


	//   ....[8]....
        /*11bc*/ 	.word	0x000004f0
        /*11c0*/ 	.word	0x000000ff
        /*11c4*/ 	.word	0x00038858
        /*11c8*/ 	.short	0x0100
        /*11ca*/ 	.byte	0x08
	.zero		1


	//   ....[9]....
        /*11cc*/ 	.word	0x00000500
        /*11d0*/ 	.word	0x000000ff
        /*11d4*/ 	.word	0x00038868
        /*11d8*/ 	.short	0x0100
        /*11da*/ 	.byte	0x08
	.zero		1


	//   ....[10]....
        /*11dc*/ 	.word	0x000005f0
        /*11e0*/ 	.word	0x000000ff
        /*11e4*/ 	.word	0x00038870
        /*11e8*/ 	.short	0x0100
        /*11ea*/ 	.byte	0x06
	.zero		1


	//   ....[11]....
        /*11ec*/ 	.word	0x00000600
        /*11f0*/ 	.word	0x000000ff
        /*11f4*/ 	.word	0x00038880
        /*11f8*/ 	.short	0x0100
        /*11fa*/ 	.byte	0x06
	.zero		1


	//   ....[12]....
        /*11fc*/ 	.word	0x00000610
        /*1200*/ 	.word	0x000000ff
        /*1204*/ 	.word	0x00038878
        /*1208*/ 	.short	0x0100
        /*120a*/ 	.byte	0x06
	.zero		1


	//   ....[13]....
        /*120c*/ 	.word	0x00000620
        /*1210*/ 	.word	0x000000ff
        /*1214*/ 	.word	0x00038888
        /*1218*/ 	.short	0x0100
        /*121a*/ 	.byte	0x06
	.zero		1


	//   ....[14]....
        /*121c*/ 	.word	0x00000750
        /*1220*/ 	.word	0x000000ff
        /*1224*/ 	.word	0x00038890
        /*1228*/ 	.short	0x0100
        /*122a*/ 	.byte	0x08
	.zero		1


	//   ....[15]....
        /*122c*/ 	.word	0x00000760
        /*1230*/ 	.word	0x000000ff
        /*1234*/ 	.word	0x000388a0
        /*1238*/ 	.short	0x0100
        /*123a*/ 	.byte	0x08
	.zero		1


	//   ....[16]....
        /*123c*/ 	.word	0x00000770
        /*1240*/ 	.word	0x000000ff
        /*1244*/ 	.word	0x00038898
        /*1248*/ 	.short	0x0100
        /*124a*/ 	.byte	0x08
	.zero		1


	//   ....[17]....
        /*124c*/ 	.word	0x00000780
        /*1250*/ 	.word	0x000000ff
        /*1254*/ 	.word	0x000388a8
        /*1258*/ 	.short	0x0100
        /*125a*/ 	.byte	0x08
	.zero		1


	//   ....[18]....
        /*125c*/ 	.word	0x000008b0
        /*1260*/ 	.word	0x000000ff
        /*1264*/ 	.word	0x000388b0
        /*1268*/ 	.short	0x0100
        /*126a*/ 	.byte	0x08
	.zero		1


	//   ....[19]....
        /*126c*/ 	.word	0x000008c0
        /*1270*/ 	.word	0x000000ff
        /*1274*/ 	.word	0x000388c0
        /*1278*/ 	.short	0x0100
        /*127a*/ 	.byte	0x08
	.zero		1


	//   ....[20]....
        /*127c*/ 	.word	0x000008d0
        /*1280*/ 	.word	0x000000ff
        /*1284*/ 	.word	0x000388b8
        /*1288*/ 	.short	0x0100
        /*128a*/ 	.byte	0x08
	.zero		1


	//   ....[21]....
        /*128c*/ 	.word	0x000008e0
        /*1290*/ 	.word	0x000000ff
        /*1294*/ 	.word	0x000388c8
        /*1298*/ 	.short	0x0100
        /*129a*/ 	.byte	0x08
	.zero		1


	//   ....[22]....
        /*129c*/ 	.word	0x00004000
        /*12a0*/ 	.word	0x00000056
        /*12a4*/ 	.word	0x00038890
        /*12a8*/ 	.short	0x010a
        /*12aa*/ 	.byte	0x3f
	.zero		1


	//   ....[23]....
        /*12ac*/ 	.word	0x00007970
        /*12b0*/ 	.word	0x00000056
        /*12b4*/ 	.word	0x00038890
        /*12b8*/ 	.short	0x010a
        /*12ba*/ 	.byte	0x3f
	.zero		1


	//   ....[24]....
        /*12bc*/ 	.word	0x0000ad90
        /*12c0*/ 	.word	0x00000056
        /*12c4*/ 	.word	0x00038890
        /*12c8*/ 	.short	0x010a
        /*12ca*/ 	.byte	0x3f
	.zero		1


	//   ....[25]....
        /*12cc*/ 	.word	0x0000b570
        /*12d0*/ 	.word	0x0000000b
        /*12d4*/ 	.word	0x00000000
        /*12d8*/ 	.short	0x0101
        /*12da*/ 	.byte	0x3f
	.zero		1


	//   ....[26]....
        /*12dc*/ 	.word	0x0000b5b0
        /*12e0*/ 	.word	0x00000056
        /*12e4*/ 	.word	0x000388b0
        /*12e8*/ 	.short	0x010a
        /*12ea*/ 	.byte	0x3f
	.zero		1


	//   ....[27]....
        /*12ec*/ 	.word	0x0000bce0
        /*12f0*/ 	.word	0x00000056
        /*12f4*/ 	.word	0x00000000
        /*12f8*/ 	.short	0x0101
        /*12fa*/ 	.byte	0x3f
	.zero		1


	//   ....[28]....
        /*12fc*/ 	.word	0x0000c6d0
        /*1300*/ 	.word	0x00000017
        /*1304*/ 	.word	0x00038800
        /*1308*/ 	.short	0x010a
        /*130a*/ 	.byte	0x3f
	.zero		1


	//   ....[29]....
        /*130c*/ 	.word	0x0000c720
        /*1310*/ 	.word	0x00000017
        /*1314*/ 	.word	0x00038800
        /*1318*/ 	.short	0x010a
        /*131a*/ 	.byte	0x3f
	.zero		1


	//   ....[30]....
        /*131c*/ 	.word	0x0000cf10
        /*1320*/ 	.word	0x00000017
        /*1324*/ 	.word	0x00038800
        /*1328*/ 	.short	0x010a
        /*132a*/ 	.byte	0x3f
	.zero		1


	//   ....[31]....
        /*132c*/ 	.word	0x000102b0
        /*1330*/ 	.word	0x00000017
        /*1334*/ 	.word	0x00038800
        /*1338*/ 	.short	0x010a
        /*133a*/ 	.byte	0x3f
	.zero		1


	//   ....[32]....
        /*133c*/ 	.word	0x00013af0
        /*1340*/ 	.word	0x00000000
        /*1344*/ 	.word	0x00038830
        /*1348*/ 	.short	0x010a
        /*134a*/ 	.byte	0x3f
	.zero		1


	//   ....[33]....
        /*134c*/ 	.word	0x00013b40
        /*1350*/ 	.word	0x00000000
        /*1354*/ 	.word	0x00038830
        /*1358*/ 	.short	0x010a
        /*135a*/ 	.byte	0x3f
	.zero		1


	//   ....[34]....
        /*135c*/ 	.word	0x00017c40
        /*1360*/ 	.word	0x00000000
        /*1364*/ 	.word	0x00000000
        /*1368*/ 	.short	0x0101
        /*136a*/ 	.byte	0x3f
	.zero		1


	//   ....[35]....
        /*136c*/ 	.word	0x00018e20
        /*1370*/ 	.word	0x00000009
        /*1374*/ 	.word	0x00038830
        /*1378*/ 	.short	0x010a
        /*137a*/ 	.byte	0x3f
	.zero		1


	//   ....[36]....
        /*137c*/ 	.word	0x00018eb0
        /*1380*/ 	.word	0x00000009
        /*1384*/ 	.word	0x00038830
        /*1388*/ 	.short	0x010a
        /*138a*/ 	.byte	0x3f
	.zero		1


	//   ....[37]....
        /*138c*/ 	.word	0x0001c5b0
        /*1390*/ 	.word	0x00000006
        /*1394*/ 	.word	0x00038850
        /*1398*/ 	.short	0x010a
        /*139a*/ 	.byte	0x3f
	.zero		1


	//   ....[38]....
        /*139c*/ 	.word	0x0001c600
        /*13a0*/ 	.word	0x00000006
        /*13a4*/ 	.word	0x00038850
        /*13a8*/ 	.short	0x010a
        /*13aa*/ 	.byte	0x3f
	.zero		1


	//   ....[39]....
        /*13ac*/ 	.word	0x0001ce10
        /*13b0*/ 	.word	0x00000003
        /*13b4*/ 	.word	0x00000000
        /*13b8*/ 	.short	0x0101
        /*13ba*/ 	.byte	0x3f
	.zero		1


	//   ....[40]....
        /*13bc*/ 	.word	0x0001d9f0
        /*13c0*/ 	.word	0x00000006
        /*13c4*/ 	.word	0x00000000
        /*13c8*/ 	.short	0x0101
        /*13ca*/ 	.byte	0x3f
	.zero		1


	//   ....[41]....
        /*13cc*/ 	.word	0x0001e3c0
        /*13d0*/ 	.word	0x00000002
        /*13d4*/ 	.word	0x00038850
        /*13d8*/ 	.short	0x010a
        /*13da*/ 	.byte	0x3f
	.zero		1


	//   ....[42]....
        /*13dc*/ 	.word	0x0001e410
        /*13e0*/ 	.word	0x00000002
        /*13e4*/ 	.word	0x00038850
        /*13e8*/ 	.short	0x010a
        /*13ea*/ 	.byte	0x3f
	.zero		1


	//   ....[43]....
        /*13ec*/ 	.word	0x0001f0a0
        /*13f0*/ 	.word	0x00000002
        /*13f4*/ 	.word	0x00000000
        /*13f8*/ 	.short	0x0101
        /*13fa*/ 	.byte	0x3f
	.zero		1


	//   ....[44]....
        /*13fc*/ 	.word	0x00020d10
        /*1400*/ 	.word	0x00000014
        /*1404*/ 	.word	0x00000000
        /*1408*/ 	.short	0x0101
        /*140a*/ 	.byte	0x3f
	.zero		1


	//   ....[45]....
        /*140c*/ 	.word	0x000219d0
        /*1410*/ 	.word	0x00000038
        /*1414*/ 	.word	0x00000000
        /*1418*/ 	.short	0x0101
        /*141a*/ 	.byte	0x3f
	.zero		1


	//   ....[46]....
        /*141c*/ 	.word	0x000251d0
        /*1420*/ 	.word	0x00000010
        /*1424*/ 	.word	0x00038820
        /*1428*/ 	.short	0x010a
        /*142a*/ 	.byte	0x3f
	.zero		1


	//   ....[47]....
        /*142c*/ 	.word	0x00025260
        /*1430*/ 	.word	0x0000000c
        /*1434*/ 	.word	0x000388a0
        /*1438*/ 	.short	0x010a
        /*143a*/ 	.byte	0x3f
	.zero		1


	//   ....[48]....
        /*143c*/ 	.word	0x000257b0
        /*1440*/ 	.word	0x0000000c
        /*1444*/ 	.word	0x000388c0
        /*1448*/ 	.short	0x010a
        /*144a*/ 	.byte	0x3f
	.zero		1


	//   ....[49]....
        /*144c*/ 	.word	0x00025dc0
        /*1450*/ 	.word	0x0000000b
        /*1454*/ 	.word	0x000388a0
        /*1458*/ 	.short	0x010a
        /*145a*/ 	.byte	0x3f
	.zero		1


	//   ....[50]....
        /*145c*/ 	.word	0x00026300
        /*1460*/ 	.word	0x0000000b
        /*1464*/ 	.word	0x000388c0
        /*1468*/ 	.short	0x010a
        /*146a*/ 	.byte	0x3f
	.zero		1


	//   ....[51]....
        /*146c*/ 	.word	0x00027580
        /*1470*/ 	.word	0x00000005
        /*1474*/ 	.word	0x00038840
        /*1478*/ 	.short	0x010a
        /*147a*/ 	.byte	0x3f
	.zero		1


	//   ....[52]....
        /*147c*/ 	.word	0x00027b90
        /*1480*/ 	.word	0x00000005
        /*1484*/ 	.word	0x00038830
        /*1488*/ 	.short	0x0107
        /*148a*/ 	.byte	0x3f
	.zero		1


	//   ....[53]....
        /*148c*/ 	.word	0x00027c70
        /*1490*/ 	.word	0x00000005
        /*1494*/ 	.word	0x00038830
        /*1498*/ 	.short	0x0101
        /*149a*/ 	.byte	0x3f
	.zero		1


	//   ....[54]....
        /*149c*/ 	.word	0x000288a0
        /*14a0*/ 	.word	0x00000010
        /*14a4*/ 	.word	0x00038800
        /*14a8*/ 	.short	0x0107
        /*14aa*/ 	.byte	0x3f
	.zero		1


	//   ....[55]....
        /*14ac*/ 	.word	0x000289c0
        /*14b0*/ 	.word	0x00000010
        /*14b4*/ 	.word	0x00038800
        /*14b8*/ 	.short	0x0101
        /*14ba*/ 	.byte	0x3f
	.zero		1


	//   ....[56]....
        /*14bc*/ 	.word	0x000289e0
        /*14c0*/ 	.word	0x00000010
        /*14c4*/ 	.word	0x00038820
        /*14c8*/ 	.short	0x010a
        /*14ca*/ 	.byte	0x3f
	.zero		1


	//   ....[57]....
        /*14cc*/ 	.word	0x00028de0
        /*14d0*/ 	.word	0x00000006
        /*14d4*/ 	.word	0x00038840
        /*14d8*/ 	.short	0x010a
        /*14da*/ 	.byte	0x3f
	.zero		1


	//   ....[58]....
        /*14dc*/ 	.word	0x00029360
        /*14e0*/ 	.word	0x00000006
        /*14e4*/ 	.word	0x00038830
        /*14e8*/ 	.short	0x0107
        /*14ea*/ 	.byte	0x3f
	.zero		1


	//   ....[59]....
        /*14ec*/ 	.word	0x00029420
        /*14f0*/ 	.word	0x00000006
        /*14f4*/ 	.word	0x00038830
        /*14f8*/ 	.short	0x0101
        /*14fa*/ 	.byte	0x3f
	.zero		1


	//   ....[60]....
        /*14fc*/ 	.word	0x00029480
        /*1500*/ 	.word	0x00000006
        /*1504*/ 	.word	0x00038860
        /*1508*/ 	.short	0x010a
        /*150a*/ 	.byte	0x3f
	.zero		1


	//   ....[61]....
        /*150c*/ 	.word	0x000299b0
        /*1510*/ 	.word	0x00000006
        /*1514*/ 	.word	0x00038850
        /*1518*/ 	.short	0x0107
        /*151a*/ 	.byte	0x3f
	.zero		1


	//   ....[62]....
        /*151c*/ 	.word	0x00029b50
        /*1520*/ 	.word	0x00000006
        /*1524*/ 	.word	0x00038850
        /*1528*/ 	.short	0x0101
        /*152a*/ 	.byte	0x3f
	.zero		1


	//   ....[63]....
        /*152c*/ 	.word	0x00029d80
        /*1530*/ 	.word	0x00000004
        /*1534*/ 	.word	0x00038860
        /*1538*/ 	.short	0x010a
        /*153a*/ 	.byte	0x3f
	.zero		1


	//   ....[64]....
        /*153c*/ 	.word	0x0002a2e0
        /*1540*/ 	.word	0x00000004
        /*1544*/ 	.word	0x00038850
        /*1548*/ 	.short	0x0107
        /*154a*/ 	.byte	0x3f
	.zero		1


	//   ....[65]....
        /*154c*/ 	.word	0x0002a3a0
        /*1550*/ 	.word	0x00000004
        /*1554*/ 	.word	0x00038850
        /*1558*/ 	.short	0x0101
        /*155a*/ 	.byte	0x3f
	.zero		1


	//   ....[66]....
        /*155c*/ 	.word	0x0002b100
        /*1560*/ 	.word	0x00000005
        /*1564*/ 	.word	0x00038820
        /*1568*/ 	.short	0x010a
        /*156a*/ 	.byte	0x3f
	.zero		1


	//   ....[67]....
        /*156c*/ 	.word	0x0002b270
        /*1570*/ 	.word	0x00000003
        /*1574*/ 	.word	0x00038840
        /*1578*/ 	.short	0x010a
        /*157a*/ 	.byte	0x3f
	.zero		1


	//   ....[68]....
        /*157c*/ 	.word	0x0002b310
        /*1580*/ 	.word	0x00000017
        /*1584*/ 	.word	0x00038840
        /*1588*/ 	.short	0x010a
        /*158a*/ 	.byte	0x3f
	.zero		1


	//   ....[69]....
        /*158c*/ 	.word	0x0002b350
        /*1590*/ 	.word	0x00000003
        /*1594*/ 	.word	0x00038860
        /*1598*/ 	.short	0x010a
        /*159a*/ 	.byte	0x3f
	.zero		1


	//   ....[70]....
        /*159c*/ 	.word	0x0002b390
        /*15a0*/ 	.word	0x00000017
        /*15a4*/ 	.word	0x00038860
        /*15a8*/ 	.short	0x010a
        /*15aa*/ 	.byte	0x3f
	.zero		1


	//   ....[71]....
        /*15ac*/ 	.word	0x0002b3f0
        /*15b0*/ 	.word	0x00000056
        /*15b4*/ 	.word	0x00038890
        /*15b8*/ 	.short	0x010a
        /*15ba*/ 	.byte	0x3f
	.zero		1


	//   ....[72]....
        /*15bc*/ 	.word	0x0002b7d0
        /*15c0*/ 	.word	0x00000056
        /*15c4*/ 	.word	0x00038890
        /*15c8*/ 	.short	0x010a
        /*15ca*/ 	.byte	0x3f
	.zero		1


	//   ....[73]....
        /*15cc*/ 	.word	0x0002bbb0
        /*15d0*/ 	.word	0x00000056
        /*15d4*/ 	.word	0x00038890
        /*15d8*/ 	.short	0x010a
        /*15da*/ 	.byte	0x3f
	.zero		1


	//   ....[74]....
        /*15dc*/ 	.word	0x0002bf90
        /*15e0*/ 	.word	0x00000056
        /*15e4*/ 	.word	0x000388b0
        /*15e8*/ 	.short	0x010a
        /*15ea*/ 	.byte	0x3f
	.zero		1


	//   ....[75]....
        /*15ec*/ 	.word	0x0002c1b0
        /*15f0*/ 	.word	0x00000017
        /*15f4*/ 	.word	0x00038800
        /*15f8*/ 	.short	0x010a
        /*15fa*/ 	.byte	0x3f
	.zero		1


	//   ....[76]....
        /*15fc*/ 	.word	0x0002c3d0
        /*1600*/ 	.word	0x00000017
        /*1604*/ 	.word	0x00038800
        /*1608*/ 	.short	0x010a
        /*160a*/ 	.byte	0x3f
	.zero		1


	//   ....[77]....
        /*160c*/ 	.word	0x0002c420
        /*1610*/ 	.word	0x00000000
        /*1614*/ 	.word	0x00038830
        /*1618*/ 	.short	0x010a
        /*161a*/ 	.byte	0x3f
	.zero		1


	//   ....[78]....
        /*161c*/ 	.word	0x0002c470
        /*1620*/ 	.word	0x00000009
        /*1624*/ 	.word	0x00038830
        /*1628*/ 	.short	0x010a
        /*162a*/ 	.byte	0x3f
	.zero		1


	//   ....[79]....
        /*162c*/ 	.word	0x0002c4c0
        /*1630*/ 	.word	0x00000006
        /*1634*/ 	.word	0x00038850
        /*1638*/ 	.short	0x010a
        /*163a*/ 	.byte	0x3f
	.zero		1


	//   ....[80]....
        /*163c*/ 	.word	0x0002c510
        /*1640*/ 	.word	0x00000002
        /*1644*/ 	.word	0x00038850
        /*1648*/ 	.short	0x010a
        /*164a*/ 	.byte	0x3f
	.zero		1


	//   ....[81]....
        /*164c*/ 	.word	0x0002c6b0
        /*1650*/ 	.word	0x00000010
        /*1654*/ 	.word	0x00038820
        /*1658*/ 	.short	0x010a
        /*165a*/ 	.byte	0x3f
	.zero		1


	//   ....[82]....
        /*165c*/ 	.word	0x0002c700
        /*1660*/ 	.word	0x0000000c
        /*1664*/ 	.word	0x000388a0
        /*1668*/ 	.short	0x010a
        /*166a*/ 	.byte	0x3f
	.zero		1


	//   ....[83]....
        /*166c*/ 	.word	0x0002c750
        /*1670*/ 	.word	0x0000000c
        /*1674*/ 	.word	0x000388c0
        /*1678*/ 	.short	0x010a
        /*167a*/ 	.byte	0x3f
	.zero		1


	//   ....[84]....
        /*167c*/ 	.word	0x0002c7a0
        /*1680*/ 	.word	0x0000000b
        /*1684*/ 	.word	0x000388a0
        /*1688*/ 	.short	0x010a
        /*168a*/ 	.byte	0x3f
	.zero		1


	//   ....[85]....
        /*168c*/ 	.word	0x0002c7f0
        /*1690*/ 	.word	0x0000000b
        /*1694*/ 	.word	0x000388c0
        /*1698*/ 	.short	0x010a
        /*169a*/ 	.byte	0x3f
	.zero		1


	//   ....[86]....
        /*169c*/ 	.word	0x0002c910
        /*16a0*/ 	.word	0x00000005
        /*16a4*/ 	.word	0x00038840
        /*16a8*/ 	.short	0x010a
        /*16aa*/ 	.byte	0x3f
	.zero		1


	//   ....[87]....
        /*16ac*/ 	.word	0x0002dc70
        /*16b0*/ 	.word	0x00000010
        /*16b4*/ 	.word	0x00038820
        /*16b8*/ 	.short	0x010a
        /*16ba*/ 	.byte	0x3f
	.zero		1


	//   ....[88]....
        /*16bc*/ 	.word	0x0002dcc0
        /*16c0*/ 	.word	0x00000006
        /*16c4*/ 	.word	0x00038840
        /*16c8*/ 	.short	0x010a
        /*16ca*/ 	.byte	0x3f
	.zero		1


	//   ....[89]....
        /*16cc*/ 	.word	0x0002e460
        /*16d0*/ 	.word	0x00000006
        /*16d4*/ 	.word	0x00038860
        /*16d8*/ 	.short	0x010a
        /*16da*/ 	.byte	0x3f
	.zero		1


	//   ....[90]....
        /*16dc*/ 	.word	0x0002ec30
        /*16e0*/ 	.word	0x00000004
        /*16e4*/ 	.word	0x00038860
        /*16e8*/ 	.short	0x010a
        /*16ea*/ 	.byte	0x3f
	.zero		1


	//   ....[91]....
        /*16ec*/ 	.word	0x0002fe20
        /*16f0*/ 	.word	0x00000005
        /*16f4*/ 	.word	0x00038820
        /*16f8*/ 	.short	0x010a
        /*16fa*/ 	.byte	0x3f
	.zero		1


	//   ....[92]....
        /*16fc*/ 	.word	0x0002ffc0
        /*1700*/ 	.word	0x00000003
        /*1704*/ 	.word	0x00038840
        /*1708*/ 	.short	0x010a
        /*170a*/ 	.byte	0x3f
	.zero		1


	//   ....[93]....
        /*170c*/ 	.word	0x00030010
        /*1710*/ 	.word	0x00000017
        /*1714*/ 	.word	0x00038840
        /*1718*/ 	.short	0x010a
        /*171a*/ 	.byte	0x3f
	.zero		1


	//   ....[94]....
        /*171c*/ 	.word	0x00030060
        /*1720*/ 	.word	0x00000003
        /*1724*/ 	.word	0x00038860
        /*1728*/ 	.short	0x010a
        /*172a*/ 	.byte	0x3f
	.zero		1


	//----- nvinfo : EIATTR_NUM_MBARRIERS
	.align		4
.L_389:
        /*172c*/ 	.byte	0x03, 0x38
        /*172e*/ 	.short	0x0016


	//----- nvinfo : EIATTR_EXIT_INSTR_OFFSETS
	.align		4
        /*1730*/ 	.byte	0x04, 0x1c
        /*1732*/ 	.short	(.L_391 - .L_390)


	//   ....[0]....
.L_390:
        /*1734*/ 	.word	0x0002b3e0


	//----- nvinfo : EIATTR_MAX_THREADS
	.align		4
.L_391:
        /*1738*/ 	.byte	0x04, 0x05
        /*173a*/ 	.short	(.L_393 - .L_392)
.L_392:
        /*173c*/ 	.word	0x00000180
        /*1740*/ 	.word	0x00000001
        /*1744*/ 	.word	0x00000001


	//----- nvinfo : EIATTR_CRS_STACK_SIZE
	.align		4
.L_393:
        /*1748*/ 	.byte	0x04, 0x1e
        /*174a*/ 	.short	(.L_395 - .L_394)
.L_394:
        /*174c*/ 	.word	0x00000000


	//----- nvinfo : EIATTR_CBANK_PARAM_SIZE
	.align		4
.L_395:
        /*1750*/ 	.byte	0x03, 0x19
        /*1752*/ 	.short	0x0af0


	//----- nvinfo : EIATTR_PARAM_CBANK
	.align		4
        /*1754*/ 	.byte	0x04, 0x0a
        /*1756*/ 	.short	(.L_397 - .L_396)
	.align		4
.L_396:
        /*1758*/ 	.word	index@(.nv.constant0._ZN7cutlass13device_kernelIN5flash11enable_sm90INS1_16FlashAttnFwdSm90INS1_25CollectiveMainloopFwdSm90ILi2EN4cute5tupleIJNS5_1CILi1EEES8_S8_EEENS6_IJNS7_ILi128EEENS7_ILi80EEENS7_ILi256EEEEEELi256ENS_10bfloat16_tEfNS_4arch4Sm90ELb0ELb0ELb1ELb1ELb1ELb1ELb0ELb1ELb1ELb1ELb1ELb0EEENS1_21CollectiveEpilogueFwdINS6_IJSA_SC_SB_EEES9_SE_SG_Li256ELb1ELb1ELb1ELb0EEENS1_36VarlenDynamicPersistentTileSchedulerILi128ELi80ELi256ELi128ELb1ELb1ELb1ELb0ELb1ELb1EEEEEEEEEvNT_6ParamsE)
        /*175c*/ 	.short	0x0210
        /*175e*/ 	.short	0x0af0


	//----- nvinfo : EIATTR_SW_WAR
	.align		4
.L_397:
        /*1760*/ 	.byte	0x04, 0x36
        /*1762*/ 	.short	(.L_399 - .L_398)
.L_398:
        /*1764*/ 	.word	0x00000008
.L_399:


//--------------------- .nv.info._ZN7cutlass13device_kernelIN5flash11enable_sm90INS1_16FlashAttnFwdSm90INS1_25CollectiveMainloopFwdSm90ILi2EN4cute5tupleIJNS5_1CILi1EEES8_S8_EEENS6_IJNS7_ILi128EEENS7_ILi64EEENS7_ILi256EEEEEELi256ENS_10bfloat16_tEfNS_4arch4Sm90ELb0ELb1ELb1ELb0ELb1ELb0ELb0ELb1ELb1ELb1ELb1ELb0EEENS1_21CollectiveEpilogueFwdINS6_IJSA_SC_SB_EEES9_SE_SG_Li256ELb0ELb1ELb1ELb0EEENS1_19SingleTileSchedulerILb0ELb1ELb1ELi128EEEEEEEEEvNT_6ParamsE --------------------------
	.section	.nv.info._ZN7cutlass13device_kernelIN5flash11enable_sm90INS1_16FlashAttnFwdSm90INS1_25CollectiveMainloopFwdSm90ILi2EN4cute5tupleIJNS5_1CILi1EEES8_S8_EEENS6_IJNS7_ILi128EEENS7_ILi64EEENS7_ILi256EEEEEELi256ENS_10bfloat16_tEfNS_4arch4Sm90ELb0ELb1ELb1ELb0ELb1ELb0ELb0ELb1ELb1ELb1ELb1ELb0EEENS1_21CollectiveEpilogueFwdINS6_IJSA_SC_SB_EEES9_SE_SG_Li256ELb0ELb1ELb1ELb0EEENS1_19SingleTileSchedulerILb0ELb1ELb1ELi128EEEEEEEEEvNT_6ParamsE,"",@"SHT_CUDA_INFO"
	.sectionflags	@""
	.align	4


	//----- nvinfo : EIATTR_CUDA_API_VERSION
	.align		4
        /*0000*/ 	.byte	0x04, 0x37
        /*0002*/ 	.short	(.L_401 - .L_400)
.L_400:
        /*0004*/ 	.word	0x00000082


	//----- nvinfo : EIATTR_KPARAM_INFO
	.align		4
.L_401:
        /*0008*/ 	.byte	0x04, 0x17
        /*000a*/ 	.short	(.L_403 - .L_402)
.L_402:
        /*000c*/ 	.word	0x00000000
        /*0010*/ 	.short	0x0000
        /*0012*/ 	.short	0x0070
        /*0014*/ 	.byte	0x00, 0xf0, 0x01, 0x28


	//----- nvinfo : EIATTR_SPARSE_MMA_MASK
	.align		4
.L_403:
        /*0018*/ 	.byte	0x03, 0x50
        /*001a*/ 	.short	0x0000


	//----- nvinfo : EIATTR_MAXREG_COUNT
	.align		4
        /*001c*/ 	.byte	0x03, 0x1b
        /*001e*/ 	.short	0x00a8


	//----- nvinfo : EIATTR_NUM_BARRIERS
	.align		4
        /*0020*/ 	.byte	0x02, 0x4c
        /*0022*/ 	.byte	0x09
	.zero		1


	//----- nvinfo : EIATTR_EXTERNS
	.align		4
        /*0024*/ 	.byte	0x04, 0x0f
        /*0026*/ 	.short	(.L_405 - .L_404)


	//   ....[0]....
	.align		4
.L_404:
        /*0028*/ 	.word	index@(__assertfail)


	//----- nvinfo : EIATTR_ANNOTATIONS
	.align		4
.L_405:
        /*002c*/ 	.byte	0x04, 0x55
        /*002e*/ 	.short	(.L_407 - .L_406)


	//   ....[0]....
.L_406:
        /*0030*/ 	.word	0x00000001
        /*0034*/ 	.byte	0xb0, 0x08, 0x00, 0x00, 0x01, 0x00, 0x00, 0x00, 0xe0, 0x09, 0x00, 0x00, 0x01, 0x00, 0x00, 0x00
        /*0044*/ 	.byte	0x90, 0x19, 0x00, 0x00, 0x01, 0x00, 0x00, 0x00, 0xe0, 0xdd, 0x00, 0x00, 0x01, 0x00, 0x00, 0x00
        /*0054*/ 	.byte	0xf0, 0xff, 0x00, 0x00, 0x01, 0x00, 0x00, 0x00, 0x80, 0x13, 0x01, 0x00, 0x01, 0x00, 0x00, 0x00
        /*0064*/ 	.byte	0x20, 0x15, 0x01, 0x00, 0x01, 0x00, 0x00, 0x00, 0xb0, 0x29, 0x01, 0x00, 0x01, 0x00, 0x00, 0x00
        /*0074*/ 	.byte	0x50, 0x3f, 0x01, 0x00


	//----- nvinfo : EIATTR_MERCURY_ISA_VERSION
	.align		4
.L_407:
        /*0078*/ 	.byte	0x03, 0x5f
        /*007a*/ 	.short	0x0101


	//----- nvinfo : EIATTR_INT_WARP_WIDE_INSTR_OFFSETS
	.align		4
        /*007c*/ 	.byte	0x04, 0x31
        /*007e*/ 	.short	(.L_409 - .L_408)


	//   ....[0]....
.L_408:
        /*0080*/ 	.word	0x000000c0


	//   ....[1]....
        /*0084*/ 	.word	0x000000d0


	//   ....[2]....
        /*0088*/ 	.word	0x00000170


	//----- nvinfo : EIATTR_COOP_GROUP_MASK_REGIDS
	.align		4
.L_409:
        /*008c*/ 	.byte	0x04, 0x29
        /*008e*/ 	.short	(.L_411 - .L_410)


	//   ....[0]....
.L_410:
        /*0090*/ 	.word	0xffffffff


	//   ....[1]....
        /*0094*/ 	.word	0xffffffff


	//   ....[2]....
        /*0098*/ 	.word	0xffffffff


	//   ....[3]....
        /*009c*/ 	.word	0xffffffff


	//   ....[4]....
        /*00a0*/ 	.word	0xffffffff


	//   ....[5]....
        /*00a4*/ 	.word	0xffffffff


	//   ....[6]....
        /*00a8*/ 	.word	0xffffffff


	//   ....[7]....
        /*00ac*/ 	.word	0xffffffff


	//   ....[8]....
        /*00b0*/ 	.word	0xffffffff


	//   ....[9]....
        /*00b4*/ 	.word	0xffffffff


	//   ....[10]....
        /*00b8*/ 	.word	0xffffffff


	//   ....[11]....
        /*00bc*/ 	.word	0xffffffff


	//   ....[12]....
        /*00c0*/ 	.word	0xffffffff


	//   ....[13]....
        /*00c4*/ 	.word	0xffffffff


	//   ....[14]....
        /*00c8*/ 	.word	0xffffffff


	//   ....[15]....
        /*00cc*/ 	.word	0xffffffff


	//   ....[16]....
        /*00d0*/ 	.word	0xffffffff


	//   ....[17]....
        /*00d4*/ 	.word	0xffffffff


	//   ....[18]....
        /*00d8*/ 	.word	0xffffffff


	//   ....[19]....
        /*00dc*/ 	.word	0xffffffff


	//   ....[20]....
        /*00e0*/ 	.word	0xffffffff


	//   ....[21]....
        /*00e4*/ 	.word	0xffffffff


	//   ....[22]....
        /*00e8*/ 	.word	0xffffffff


	//   ....[23]....
        /*00ec*/ 	.word	0xffffffff


	//   ....[24]....
        /*00f0*/ 	.word	0xffffffff


	//   ....[25]....
        /*00f4*/ 	.word	0xffffffff


	//   ....[26]....
        /*00f8*/ 	.word	0xffffffff


	//   ....[27]....
        /*00fc*/ 	.word	0xffffffff


	//   ....[28]....
        /*0100*/ 	.word	0xffffffff


	//   ....[29]....
        /*0104*/ 	.word	0xffffffff


	//   ....[30]....
        /*0108*/ 	.word	0xffffffff


	//   ....[31]....
        /*010c*/ 	.word	0xffffffff


	//   ....[32]....
        /*0110*/ 	.word	0xffffffff


	//   ....[33]....
        /*0114*/ 	.word	0xffffffff


	//   ....[34]....
        /*0118*/ 	.word	0xffffffff


	//   ....[35]....
        /*011c*/ 	.word	0xffffffff


	//   ....[36]....
        /*0120*/ 	.word	0xffffffff


	//   ....[37]....
        /*0124*/ 	.word	0xffffffff


	//   ....[38]....
        /*0128*/ 	.word	0xffffffff


	//   ....[39]....
        /*012c*/ 	.word	0xffffffff


	//   ....[40]....
        /*0130*/ 	.word	0xffffffff


	//   ....[41]....
        /*0134*/ 	.word	0xffffffff


	//   ....[42]....
        /*0138*/ 	.word	0xffffffff


	//   ....[43]....
        /*013c*/ 	.word	0xffffffff


	//   ....[44]....
        /*0140*/ 	.word	0xffffffff


	//   ....[45]....
        /*0144*/ 	.word	0xffffffff


	//   ....[46]....
        /*0148*/ 	.word	0xffffffff


	//   ....[47]....
        /*014c*/ 	.word	0xffffffff


	//   ....[48]....
        /*0150*/ 	.word	0xffffffff


	//   ....[49]....
        /*0154*/ 	.word	0xffffffff


	//   ....[50]....
        /*0158*/ 	.word	0xffffffff


	//   ....[51]....
        /*015c*/ 	.word	0xffffffff


	//   ....[52]....
        /*0160*/ 	.word	0xffffffff


	//   ....[53]....
        /*0164*/ 	.word	0xffffffff


	//   ....[54]....
        /*0168*/ 	.word	0xffffffff


	//   ....[55]....
        /*016c*/ 	.word	0xffffffff


	//   ....[56]....
        /*0170*/ 	.word	0xffffffff


	//   ....[57]....
        /*0174*/ 	.word	0xffffffff


	//   ....[58]....
        /*0178*/ 	.word	0xffffffff


	//   ....[59]....
        /*017c*/ 	.word	0xffffffff


	//   ....[60]....
        /*0180*/ 	.word	0xffffffff


	//   ....[61]....
        /*0184*/ 	.word	0xffffffff


	//   ....[62]....
        /*0188*/ 	.word	0xffffffff


	//   ....[63]....
        /*018c*/ 	.word	0xffffffff


	//   ....[64]....
        /*0190*/ 	.word	0xffffffff


	//   ....[65]....
        /*0194*/ 	.word	0xffffffff


	//   ....[66]....
        /*0198*/ 	.word	0xffffffff


	//   ....[67]....
        /*019c*/ 	.word	0xffffffff


	//   ....[68]....
        /*01a0*/ 	.word	0xffffffff


	//   ....[69]....
        /*01a4*/ 	.word	0xffffffff


	//   ....[70]....
        /*01a8*/ 	.word	0xffffffff


	//   ....[71]....
        /*01ac*/ 	.word	0xffffffff


	//   ....[72]....
        /*01b0*/ 	.word	0xffffffff


	//   ....[73]....
        /*01b4*/ 	.word	0xffffffff


	//   ....[74]....
        /*01b8*/ 	.word	0xffffffff


	//   ....[75]....
        /*01bc*/ 	.word	0xffffffff


	//   ....[76]....
        /*01c0*/ 	.word	0xffffffff


	//   ....[77]....
        /*01c4*/ 	.word	0xffffffff


	//   ....[78]....
        /*01c8*/ 	.word	0xffffffff


	//   ....[79]....
        /*01cc*/ 	.word	0xffffffff


	//   ....[80]....
        /*01d0*/ 	.word	0xffffffff


	//   ....[81]....
        /*01d4*/ 	.word	0xffffffff


	//   ....[82]....
        /*01d8*/ 	.word	0xffffffff


	//   ....[83]....
        /*01dc*/ 	.word	0xffffffff


	//   ....[84]....
        /*01e0*/ 	.word	0xffffffff


	//   ....[85]....
        /*01e4*/ 	.word	0xffffffff


	//   ....[86]....
        /*01e8*/ 	.word	0xffffffff


	//   ....[87]....
        /*01ec*/ 	.word	0xffffffff


	//   ....[88]....
        /*01f0*/ 	.word	0xffffffff


	//   ....[89]....
        /*01f4*/ 	.word	0xffffffff


	//   ....[90]....
        /*01f8*/ 	.word	0xffffffff


	//   ....[91]....
        /*01fc*/ 	.word	0x0500000f


	//   ....[92]....
        /*0200*/ 	.word	0x0500000f


	//   ....[93]....
        /*0204*/ 	.word	0x0500000f


	//   ....[94]....
        /*0208*/ 	.word	0x0500000f


	//   ....[95]....
        /*020c*/ 	.word	0x0500000f


	//   ....[96]....
        /*0210*/ 	.word	0x0500000f


	//   ....[97]....
        /*0214*/ 	.word	0x0500000f


	//   ....[98]....
        /*0218*/ 	.word	0x0500000f


	//   ....[99]....
        /*021c*/ 	.word	0x0500000f


	//   ....[100]....
        /*0220*/ 	.word	0x0500000f


	//   ....[101]....
        /*0224*/ 	.word	0x0500000f


	//   ....[102]....
        /*0228*/ 	.word	0x0500000f


	//   ....[103]....
        /*022c*/ 	.word	0x0500000f


	//   ....[104]....
        /*0230*/ 	.word	0x0500000f


	//   ....[105]....
        /*0234*/ 	.word	0x0500000f


	//   ....[106]....
        /*0238*/ 	.word	0x0500000f


	//   ....[107]....
        /*023c*/ 	.word	0x0500000f


	//   ....[108]....
        /*0240*/ 	.word	0x0500000f


	//   ....[109]....
        /*0244*/ 	.word	0x0500000f


	//   ....[110]....
        /*0248*/ 	.word	0x0500000f


	//   ....[111]....
        /*024c*/ 	.word	0x0500000f


	//   ....[112]....
        /*0250*/ 	.word	0x0500000f


	//   ....[113]....
        /*0254*/ 	.word	0x0500000f


	//   ....[114]....
        /*0258*/ 	.word	0x0500000f


	//   ....[115]....
        /*025c*/ 	.word	0x0500000f


	//   ....[116]....
        /*0260*/ 	.word	0x0500000f


	//   ....[117]....
        /*0264*/ 	.word	0x0500000f


	//   ....[118]....
        /*0268*/ 	.word	0x0500000f


	//   ....[119]....
        /*026c*/ 	.word	0x0500000f


	//   ....[120]....
        /*0270*/ 	.word	0x0500000f


	//   ....[121]....
        /*0274*/ 	.word	0x0500000f


	//   ....[122]....
        /*0278*/ 	.word	0x0500000f


	//   ....[123]....
        /*027c*/ 	.word	0x0500000f


	//   ....[124]....
        /*0280*/ 	.word	0x0500000f


	//   ....[125]....
        /*0284*/ 	.word	0x0500000f


	//   ....[126]....
        /*0288*/ 	.word	0x0500000f


	//   ....[127]....
        /*028c*/ 	.word	0x0500000f


	//   ....[128]....
        /*0290*/ 	.word	0x0500000f


	//   ....[129]....
        /*0294*/ 	.word	0x0500000f


	//   ....[130]....
        /*0298*/ 	.word	0x0500000f


	//   ....[131]....
        /*029c*/ 	.word	0x0500000f


	//   ....[132]....
        /*02a0*/ 	.word	0x0500000f


	//   ....[133]....
        /*02a4*/ 	.word	0x0500000f


	//   ....[134]....
        /*02a8*/ 	.word	0x0500000f


	//   ....[135]....
        /*02ac*/ 	.word	0x0500000f


	//   ....[136]....
        /*02b0*/ 	.word	0x0500000f


	//   ....[137]....
        /*02b4*/ 	.word	0x0500000f


	//   ....[138]....
        /*02b8*/ 	.word	0x0500000f


	//   ....[139]....
        /*02bc*/ 	.word	0x0500000f


	//   ....[140]....
        /*02c0*/ 	.word	0x0500000f


	//----- nvinfo : EIATTR_COOP_GROUP_INSTR_OFFSETS
	.align		4
.L_411:
        /*02c4*/ 	.byte	0x04, 0x28
        /*02c6*/ 	.short	(.L_413 - .L_412)


	//   ....[0]....
.L_412:
        /*02c8*/ 	.word	0x00000070


	//   ....[1]....
        /*02cc*/ 	.word	0x000000b0


	//   ....[2]....
        /*02d0*/ 	.word	0x000002d0


	//   ....[3]....
        /*02d4*/ 	.word	0x00000430


	//   ....[4]....
        /*02d8*/ 	.word	0x00000550


	//   ....[5]....
        /*02dc*/ 	.word	0x000006b0


	//   ....[6]....
        /*02e0*/ 	.word	0x00001770


	//   ....[7]....
        /*02e4*/ 	.word	0x00002830


	//   ....[8]....
        /*02e8*/ 	.word	0x00002e30


	//   ....[9]....
        /*02ec*/ 	.word	0x00003760


	//   ....[10]....
        /*02f0*/ 	.word	0x00003890


	//   ....[11]....
        /*02f4*/ 	.word	0x00003c30


	//   ....[12]....
        /*02f8*/ 	.word	0x00003d20


	//   ....[13]....
        /*02fc*/ 	.word	0x00005e90


	//   ....[14]....
        /*0300*/ 	.word	0x00006390


	//   ....[15]....
        /*0304*/ 	.word	0x00006ac0


	//   ....[16]....
        /*0308*/ 	.word	0x00006bc0


	//   ....[17]....
        /*030c*/ 	.word	0x00006f90


	//   ....[18]....
        /*0310*/ 	.word	0x00006fe0


	//   ....[19]....
        /*0314*/ 	.word	0x00009280


	//   ....[20]....
        /*0318*/ 	.word	0x00009290


	//   ....[21]....
        /*031c*/ 	.word	0x000092c0


	//   ....[22]....
        /*0320*/ 	.word	0x000092d0


	//   ....[23]....
        /*0324*/ 	.word	0x0000b060


	//   ....[24]....
        /*0328*/ 	.word	0x0000b580


	//   ....[25]....
        /*032c*/ 	.word	0x0000bcd0


	//   ....[26]....
        /*0330*/ 	.word	0x0000bdd0


	//   ....[27]....
        /*0334*/ 	.word	0x0000c150


	//   ....[28]....
        /*0338*/ 	.word	0x0000c1e0


	//   ....[29]....
        /*033c*/ 	.word	0x0000d220


	//   ....[30]....
        /*0340*/ 	.word	0x0000d240


	//   ....[31]....
        /*0344*/ 	.word	0x0000d2c0


	//   ....[32]....
        /*0348*/ 	.word	0x0000d2f0


	//   ....[33]....
        /*034c*/ 	.word	0x0000e580


	//   ....[34]....
        /*0350*/ 	.word	0x0000e5d0


	//   ....[35]....
        /*0354*/ 	.word	0x0000e610


	//   ....[36]....
        /*0358*/ 	.word	0x0000e640


	//   ....[37]....
        /*035c*/ 	.word	0x0000e680


	//   ....[38]....
        /*0360*/ 	.word	0x0000e6a0


	//   ....[39]....
        /*0364*/ 	.word	0x0000f300


	//   ....[40]....
        /*0368*/ 	.word	0x0000f310


	//   ....[41]....
        /*036c*/ 	.word	0x00010360


	//   ....[42]....
        /*0370*/ 	.word	0x00011a10


	//   ....[43]....
        /*0374*/ 	.word	0x00011a30


	//   ....[44]....
        /*0378*/ 	.word	0x00011a40


	//   ....[45]....
        /*037c*/ 	.word	0x00011a50


	//   ....[46]....
        /*0380*/ 	.word	0x00011a60


	//   ....[47]....
        /*0384*/ 	.word	0x00011ad0


	//   ....[48]....
        /*0388*/ 	.word	0x00011b00


	//   ....[49]....
        /*038c*/ 	.word	0x00011b60


	//   ....[50]....
        /*0390*/ 	.word	0x00012190


	//   ....[51]....
        /*0394*/ 	.word	0x000121c0


	//   ....[52]....
        /*0398*/ 	.word	0x000121f0


	//   ....[53]....
        /*039c*/ 	.word	0x00012210


	//   ....[54]....
        /*03a0*/ 	.word	0x00012220


	//   ....[55]....
        /*03a4*/ 	.word	0x000122b0


	//   ....[56]....
        /*03a8*/ 	.word	0x000122e0


	//   ....[57]....
        /*03ac*/ 	.word	0x00012350


	//   ....[58]....
        /*03b0*/ 	.word	0x00012380


	//   ....[59]....
        /*03b4*/ 	.word	0x000123f0


	//   ....[60]....
        /*03b8*/ 	.word	0x00012420


	//   ....[61]....
        /*03bc*/ 	.word	0x00012490


	//   ....[62]....
        /*03c0*/ 	.word	0x000124c0


	//   ....[63]....
        /*03c4*/ 	.word	0x00012530


	//   ....[64]....
        /*03c8*/ 	.word	0x00012560


	//   ....[65]....
        /*03cc*/ 	.word	0x000125c0


	//   ....[66]....
        /*03d0*/ 	.word	0x00012db0


	//   ....[67]....
        /*03d4*/ 	.word	0x00012de0


	//   ....[68]....
        /*03d8*/ 	.word	0x00012e10


	//   ....[69]....
        /*03dc*/ 	.word	0x00012e50


	//   ....[70]....
        /*03e0*/ 	.word	0x00012e70


	//   ....[71]....
        /*03e4*/ 	.word	0x00012e90


	//   ....[72]....
        /*03e8*/ 	.word	0x00012ec0


	//   ....[73]....
        /*03ec*/ 	.word	0x00012ee0


	//   ....[74]....
        /*03f0*/ 	.word	0x00013250


	//   ....[75]....
        /*03f4*/ 	.word	0x00013270


	//   ....[76]....
        /*03f8*/ 	.word	0x00013290


	//   ....[77]....
        /*03fc*/ 	.word	0x00013330


	//   ....[78]....
        /*0400*/ 	.word	0x00013350


	//   ....[79]....
        /*0404*/ 	.word	0x000133f0


	//   ....[80]....
        /*0408*/ 	.word	0x00013410


	//   ....[81]....
        /*040c*/ 	.word	0x00013420


	//   ....[82]....
        /*0410*/ 	.word	0x00013950


	//   ....[83]....
        /*0414*/ 	.word	0x00013980


	//   ....[84]....
        /*0418*/ 	.word	0x000139b0


	//   ....[85]....
        /*041c*/ 	.word	0x000139e0


	//   ....[86]....
        /*0420*/ 	.word	0x00013ac0


	//   ....[87]....
        /*0424*/ 	.word	0x00013ae0


	//   ....[88]....
        /*0428*/ 	.word	0x00013b30


	//   ....[89]....
        /*042c*/ 	.word	0x00013ba0


	//   ....[90]....
        /*0430*/ 	.word	0x00013ee0


	//   ....[91]....
        /*0434*/ 	.word	0x00014560


	//   ....[92]....
        /*0438*/ 	.word	0x00014650


	//   ....[93]....
        /*043c*/ 	.word	0x000146f0


	//   ....[94]....
        /*0440*/ 	.word	0x00014750


	//   ....[95]....
        /*0444*/ 	.word	0x00014830


	//   ....[96]....
        /*0448*/ 	.word	0x000148a0


	//   ....[97]....
        /*044c*/ 	.word	0x00014980


	//   ....[98]....
        /*0450*/ 	.word	0x000149f0


	//   ....[99]....
        /*0454*/ 	.word	0x00014ac0


	//   ....[100]....
        /*0458*/ 	.word	0x00014b60


	//   ....[101]....
        /*045c*/ 	.word	0x00014bb0


	//   ....[102]....
        /*0460*/ 	.word	0x00014c50


	//   ....[103]....
        /*0464*/ 	.word	0x00014d30


	//   ....[104]....
        /*0468*/ 	.word	0x00014db0


	//   ....[105]....
        /*046c*/ 	.word	0x00014e90


	//   ....[106]....
        /*0470*/ 	.word	0x00014f10


	//   ....[107]....
        /*0474*/ 	.word	0x00014ff0


	//   ....[108]....
        /*0478*/ 	.word	0x00015070


	//   ....[109]....
        /*047c*/ 	.word	0x00015150


	//   ....[110]....
        /*0480*/ 	.word	0x000151d0


	//   ....[111]....
        /*0484*/ 	.word	0x000152b0


	//   ....[112]....
        /*0488*/ 	.word	0x00015330


	//   ....[113]....
        /*048c*/ 	.word	0x00015410


	//   ....[114]....
        /*0490*/ 	.word	0x00015480


	//   ....[115]....
        /*0494*/ 	.word	0x00015550


	//   ....[116]....
        /*0498*/ 	.word	0x00015690


	//   ....[117]....
        /*049c*/ 	.word	0x00015750


	//   ....[118]....
        /*04a0*/ 	.word	0x00015800


	//   ....[119]....
        /*04a4*/ 	.word	0x000158d0


	//   ....[120]....
        /*04a8*/ 	.word	0x00015930


	//   ....[121]....
        /*04ac*/ 	.word	0x00015a10


	//   ....[122]....
        /*04b0*/ 	.word	0x00015a70


	//   ....[123]....
        /*04b4*/ 	.word	0x00015b80


	//   ....[124]....
        /*04b8*/ 	.word	0x00015c60


	//   ....[125]....
        /*04bc*/ 	.word	0x00015d00


	//   ....[126]....
        /*04c0*/ 	.word	0x00015d60


	//   ....[127]....
        /*04c4*/ 	.word	0x00015e70


	//   ....[128]....
        /*04c8*/ 	.word	0x00015ed0


	//   ....[129]....
        /*04cc*/ 	.word	0x00015fe0


	//   ....[130]....
        /*04d0*/ 	.word	0x00016040


	//   ....[131]....
        /*04d4*/ 	.word	0x00016100


	//   ....[132]....
        /*04d8*/ 	.word	0x00016260


	//   ....[133]....
        /*04dc*/ 	.word	0x00016300


	//   ....[134]....
        /*04e0*/ 	.word	0x000163d0


	//   ....[135]....
        /*04e4*/ 	.word	0x000164e0


	//   ....[136]....
        /*04e8*/ 	.word	0x00016550


	//   ....[137]....
        /*04ec*/ 	.word	0x00016660


	//   ....[138]....
        /*04f0*/ 	.word	0x000166e0


	//   ....[139]....
        /*04f4*/ 	.word	0x000167d0


	//   ....[140]....
        /*04f8*/ 	.word	0x000168e0


	//----- nvinfo : EIATTR_REG_RECONFIG
	.align		4
.L_413:
        /*04fc*/ 	.byte	0x01, 0x54
	.zero		2


	//----- nvinfo : EIATTR_SYSCALL_OFFSETS
	.align		4
        /*0500*/ 	.byte	0x04, 0x46
        /*0502*/ 	.short	(.L_415 - .L_414)


	//   ....[0]....
.L_414:
        /*0504*/ 	.word	0x00001940


	//   ....[1]....
        /*0508*/ 	.word	0x00010f20


	//   ....[2]....
        /*050c*/ 	.word	0x00011060


	//   ....[3]....
        /*0510*/ 	.word	0x00011150


	//   ....[4]....
        /*0514*/ 	.word	0x00011ed0


	//----- nvinfo : EIATTR_MBARRIER_INSTR_OFFSETS
	.align		4
.L_415:
        /*0518*/ 	.byte	0x04, 0x39
        /*051a*/ 	.short	(.L_417 - .L_416)


	//   ....[0]....
.L_416:
        /*051c*/ 	.word	0x00000180
        /*0520*/ 	.word	0x000000ff
        /*0524*/ 	.word	0x00030800
        /*0528*/ 	.short	0x0100
        /*052a*/ 	.byte	0x08
	.zero		1


	//   ....[1]....
        /*052c*/ 	.word	0x00000190
        /*0530*/ 	.word	0x000000ff
        /*0534*/ 	.word	0x00030820
        /*0538*/ 	.short	0x0100
        /*053a*/ 	.byte	0x08
	.zero		1


	//   ....[2]....
        /*053c*/ 	.word	0x00000280
        /*0540*/ 	.word	0x000000ff
        /*0544*/ 	.word	0x00030830
        /*0548*/ 	.short	0x0100
        /*054a*/ 	.byte	0x08
	.zero		1


	//   ....[3]....
        /*054c*/ 	.word	0x00000290
        /*0550*/ 	.word	0x000000ff
        /*0554*/ 	.word	0x00030840
        /*0558*/ 	.short	0x0100
        /*055a*/ 	.byte	0x08
	.zero		1


	//   ....[4]....
        /*055c*/ 	.word	0x000002a0
        /*0560*/ 	.word	0x000000ff
        /*0564*/ 	.word	0x00030838
        /*0568*/ 	.short	0x0100
        /*056a*/ 	.byte	0x08
	.zero		1


	//   ....[5]....
        /*056c*/ 	.word	0x000002b0
        /*0570*/ 	.word	0x000000ff
        /*0574*/ 	.word	0x00030848
        /*0578*/ 	.short	0x0100
        /*057a*/ 	.byte	0x08
	.zero		1


	//   ....[6]....
        /*057c*/ 	.word	0x000003e0
        /*0580*/ 	.word	0x000000ff
        /*0584*/ 	.word	0x00030850
        /*0588*/ 	.short	0x0100
        /*058a*/ 	.byte	0x08
	.zero		1


	//   ....[7]....
        /*058c*/ 	.word	0x000003f0
        /*0590*/ 	.word	0x000000ff
        /*0594*/ 	.word	0x00030860
        /*0598*/ 	.short	0x0100
        /*059a*/ 	.byte	0x08
	.zero		1


	//   ....[8]....
        /*059c*/ 	.word	0x00000400
        /*05a0*/ 	.word	0x000000ff
        /*05a4*/ 	.word	0x00030858
        /*05a8*/ 	.short	0x0100
        /*05aa*/ 	.byte	0x08
	.zero		1


	//   ....[9]....
        /*05ac*/ 	.word	0x00000410
        /*05b0*/ 	.word	0x000000ff
        /*05b4*/ 	.word	0x00030868
        /*05b8*/ 	.short	0x0100
        /*05ba*/ 	.byte	0x08
	.zero		1


	//   ....[10]....
        /*05bc*/ 	.word	0x00000500
        /*05c0*/ 	.word	0x000000ff
        /*05c4*/ 	.word	0x00030870
        /*05c8*/ 	.short	0x0100
        /*05ca*/ 	.byte	0x06
	.zero		1


	//   ....[11]....
        /*05cc*/ 	.word	0x00000510
        /*05d0*/ 	.word	0x000000ff
        /*05d4*/ 	.word	0x00030880
        /*05d8*/ 	.short	0x0100
        /*05da*/ 	.byte	0x06
	.zero		1


	//   ....[12]....
        /*05dc*/ 	.word	0x00000520
        /*05e0*/ 	.word	0x000000ff
        /*05e4*/ 	.word	0x00030878
        /*05e8*/ 	.short	0x0100
        /*05ea*/ 	.byte	0x06
	.zero		1


	//   ....[13]....
        /*05ec*/ 	.word	0x00000530
        /*05f0*/ 	.word	0x000000ff
        /*05f4*/ 	.word	0x00030888
        /*05f8*/ 	.short	0x0100
        /*05fa*/ 	.byte	0x06
	.zero		1


	//   ....[14]....
        /*05fc*/ 	.word	0x00000660
        /*0600*/ 	.word	0x000000ff
        /*0604*/ 	.word	0x00030890
        /*0608*/ 	.short	0x0100
        /*060a*/ 	.byte	0x08
	.zero		1


	//   ....[15]....
        /*060c*/ 	.word	0x00000670
        /*0610*/ 	.word	0x000000ff
        /*0614*/ 	.word	0x000308a0
        /*0618*/ 	.short	0x0100
        /*061a*/ 	.byte	0x08
	.zero		1


	//   ....[16]....
        /*061c*/ 	.word	0x00000680
        /*0620*/ 	.word	0x000000ff
        /*0624*/ 	.word	0x00030898
        /*0628*/ 	.short	0x0100
        /*062a*/ 	.byte	0x08
	.zero		1


	//   ....[17]....
        /*062c*/ 	.word	0x00000690
        /*0630*/ 	.word	0x000000ff
        /*0634*/ 	.word	0x000308a8
        /*0638*/ 	.short	0x0100
        /*063a*/ 	.byte	0x08
	.zero		1


	//   ....[18]....
        /*063c*/ 	.word	0x000007d0
        /*0640*/ 	.word	0x000000ff
        /*0644*/ 	.word	0x000308b0
        /*0648*/ 	.short	0x0100
        /*064a*/ 	.byte	0x08
	.zero		1


	//   ....[19]....
        /*064c*/ 	.word	0x000007e0
        /*0650*/ 	.word	0x000000ff
        /*0654*/ 	.word	0x000308c0
        /*0658*/ 	.short	0x0100
        /*065a*/ 	.byte	0x08
	.zero		1


	//   ....[20]....
        /*065c*/ 	.word	0x000007f0
        /*0660*/ 	.word	0x000000ff
        /*0664*/ 	.word	0x000308b8
        /*0668*/ 	.short	0x0100
        /*066a*/ 	.byte	0x08
	.zero		1


	//   ....[21]....
        /*066c*/ 	.word	0x00000800
        /*0670*/ 	.word	0x000000ff
        /*0674*/ 	.word	0x000308c8
        /*0678*/ 	.short	0x0100
        /*067a*/ 	.byte	0x08
	.zero		1


	//   ....[22]....
        /*067c*/ 	.word	0x00001970
        /*0680*/ 	.word	0x000000ff
        /*0684*/ 	.word	0x00030800
        /*0688*/ 	.short	0x010a
        /*068a*/ 	.byte	0x04
	.zero		1


	//   ....[23]....
        /*068c*/ 	.word	0x00001a10
        /*0690*/ 	.word	0x000000ff
        /*0694*/ 	.word	0x00030830
        /*0698*/ 	.short	0x010a
        /*069a*/ 	.byte	0x04
	.zero		1


	//   ....[24]....
        /*069c*/ 	.word	0x00001a80
        /*06a0*/ 	.word	0x000000ff
        /*06a4*/ 	.word	0x00030830
        /*06a8*/ 	.short	0x010a
        /*06aa*/ 	.byte	0x04
	.zero		1


	//   ....[25]....
        /*06ac*/ 	.word	0x000029e0
        /*06b0*/ 	.word	0x000000ff
        /*06b4*/ 	.word	0x00000000
        /*06b8*/ 	.short	0x0101
        /*06ba*/ 	.byte	0x04
	.zero		1


	//   ....[26]....
        /*06bc*/ 	.word	0x00004ab0
        /*06c0*/ 	.word	0x000000ff
        /*06c4*/ 	.word	0x00030830
        /*06c8*/ 	.short	0x010a
        /*06ca*/ 	.byte	0x06
	.zero		1


	//   ....[27]....
        /*06cc*/ 	.word	0x00004b00
        /*06d0*/ 	.word	0x000000ff
        /*06d4*/ 	.word	0x00030830
        /*06d8*/ 	.short	0x010a
        /*06da*/ 	.byte	0x06
	.zero		1


	//   ....[28]....
        /*06dc*/ 	.word	0x000059a0
        /*06e0*/ 	.word	0x000000ff
        /*06e4*/ 	.word	0x00030850
        /*06e8*/ 	.short	0x010a
        /*06ea*/ 	.byte	0x06
	.zero		1


	//   ....[29]....
        /*06ec*/ 	.word	0x000059e0
        /*06f0*/ 	.word	0x000000ff
        /*06f4*/ 	.word	0x00030850
        /*06f8*/ 	.short	0x010a
        /*06fa*/ 	.byte	0x06
	.zero		1


	//   ....[30]....
        /*06fc*/ 	.word	0x00005fb0
        /*0700*/ 	.word	0x000000ff
        /*0704*/ 	.word	0x00000000
        /*0708*/ 	.short	0x0101
        /*070a*/ 	.byte	0x05
	.zero		1


	//   ....[31]....
        /*070c*/ 	.word	0x00007680
        /*0710*/ 	.word	0x000000ff
        /*0714*/ 	.word	0x00000000
        /*0718*/ 	.short	0x0101
        /*071a*/ 	.byte	0x06
	.zero		1


	//   ....[32]....
        /*071c*/ 	.word	0x00007b40
        /*0720*/ 	.word	0x000000ff
        /*0724*/ 	.word	0x00030830
        /*0728*/ 	.short	0x010a
        /*072a*/ 	.byte	0x05
	.zero		1


	//   ....[33]....
        /*072c*/ 	.word	0x00007b80
        /*0730*/ 	.word	0x000000ff
        /*0734*/ 	.word	0x00030830
        /*0738*/ 	.short	0x010a
        /*073a*/ 	.byte	0x05
	.zero		1


	//   ....[34]....
        /*073c*/ 	.word	0x000089b0
        /*0740*/ 	.word	0x000000ff
        /*0744*/ 	.word	0x00030850
        /*0748*/ 	.short	0x010a
        /*074a*/ 	.byte	0x05
	.zero		1


	//   ....[35]....
        /*074c*/ 	.word	0x000089f0
        /*0750*/ 	.word	0x000000ff
        /*0754*/ 	.word	0x00030850
        /*0758*/ 	.short	0x010a
        /*075a*/ 	.byte	0x05
	.zero		1


	//   ....[36]....
        /*075c*/ 	.word	0x00008f60
        /*0760*/ 	.word	0x000000ff
        /*0764*/ 	.word	0x00000000
        /*0768*/ 	.short	0x0101
        /*076a*/ 	.byte	0x07
	.zero		1


	//   ....[37]....
        /*076c*/ 	.word	0x00009af0
        /*0770*/ 	.word	0x000000ff
        /*0774*/ 	.word	0x00000000
        /*0778*/ 	.short	0x0101
        /*077a*/ 	.byte	0x05
	.zero		1


	//   ....[38]....
        /*077c*/ 	.word	0x00009cf0
        /*0780*/ 	.word	0x000000ff
        /*0784*/ 	.word	0x00030830
        /*0788*/ 	.short	0x010a
        /*078a*/ 	.byte	0x05
	.zero		1


	//   ....[39]....
        /*078c*/ 	.word	0x00009d40
        /*0790*/ 	.word	0x000000ff
        /*0794*/ 	.word	0x00030830
        /*0798*/ 	.short	0x010a
        /*079a*/ 	.byte	0x05
	.zero		1


	//   ....[40]....
        /*079c*/ 	.word	0x0000ab70
        /*07a0*/ 	.word	0x000000ff
        /*07a4*/ 	.word	0x00030850
        /*07a8*/ 	.short	0x010a
        /*07aa*/ 	.byte	0x05
	.zero		1


	//   ....[41]....
        /*07ac*/ 	.word	0x0000abb0
        /*07b0*/ 	.word	0x000000ff
        /*07b4*/ 	.word	0x00030850
        /*07b8*/ 	.short	0x010a
        /*07ba*/ 	.byte	0x05
	.zero		1


	//   ....[42]....
        /*07bc*/ 	.word	0x0000b180
        /*07c0*/ 	.word	0x000000ff
        /*07c4*/ 	.word	0x00000000
        /*07c8*/ 	.short	0x0101
        /*07ca*/ 	.byte	0x07
	.zero		1


	//   ....[43]....
        /*07cc*/ 	.word	0x0000c890
        /*07d0*/ 	.word	0x000000ff
        /*07d4*/ 	.word	0x00000000
        /*07d8*/ 	.short	0x0101
        /*07da*/ 	.byte	0x05
	.zero		1


	//   ....[44]....
        /*07dc*/ 	.word	0x0000d190
        /*07e0*/ 	.word	0x000000ff
        /*07e4*/ 	.word	0x00030850
        /*07e8*/ 	.short	0x010a
        /*07ea*/ 	.byte	0x05
	.zero		1


	//   ....[45]....
        /*07ec*/ 	.word	0x0000d1d0
        /*07f0*/ 	.word	0x000000ff
        /*07f4*/ 	.word	0x00030850
        /*07f8*/ 	.short	0x010a
        /*07fa*/ 	.byte	0x05
	.zero		1


	//   ....[46]....
        /*07fc*/ 	.word	0x0000d790
        /*0800*/ 	.word	0x000000ff
        /*0804*/ 	.word	0x00000000
        /*0808*/ 	.short	0x0101
        /*080a*/ 	.byte	0x04
	.zero		1


	//   ....[47]....
        /*080c*/ 	.word	0x0000e6c0
        /*0810*/ 	.word	0x000000ff
        /*0814*/ 	.word	0x00000000
        /*0818*/ 	.short	0x0101
        /*081a*/ 	.byte	0x04
	.zero		1


	//   ....[48]....
        /*081c*/ 	.word	0x000117b0
        /*0820*/ 	.word	0x000000ff
        /*0824*/ 	.word	0x00030840
        /*0828*/ 	.short	0x010a
        /*082a*/ 	.byte	0x2d
	.zero		1


	//   ....[49]....
        /*082c*/ 	.word	0x00011c90
        /*0830*/ 	.word	0x000000ff
        /*0834*/ 	.word	0x00030830
        /*0838*/ 	.short	0x0107
        /*083a*/ 	.byte	0x2d
	.zero		1


	//   ....[50]....
        /*083c*/ 	.word	0x00011d00
        /*0840*/ 	.word	0x000000ff
        /*0844*/ 	.word	0x00030830
        /*0848*/ 	.short	0x0101
        /*084a*/ 	.byte	0x2d
	.zero		1


	//   ....[51]....
        /*084c*/ 	.word	0x00012730
        /*0850*/ 	.word	0x000000ff
        /*0854*/ 	.word	0x00030800
        /*0858*/ 	.short	0x0107
        /*085a*/ 	.byte	0x2d
	.zero		1


	//   ....[52]....
        /*085c*/ 	.word	0x000127b0
        /*0860*/ 	.word	0x000000ff
        /*0864*/ 	.word	0x00030800
        /*0868*/ 	.short	0x0101
        /*086a*/ 	.byte	0x2d
	.zero		1


	//   ....[53]....
        /*086c*/ 	.word	0x000127c0
        /*0870*/ 	.word	0x000000ff
        /*0874*/ 	.word	0x00030820
        /*0878*/ 	.short	0x010a
        /*087a*/ 	.byte	0x2d
	.zero		1


	//   ....[54]....
        /*087c*/ 	.word	0x00012bb0
        /*0880*/ 	.word	0x00000015
        /*0884*/ 	.word	0x00030840
        /*0888*/ 	.short	0x010a
        /*088a*/ 	.byte	0x3f
	.zero		1


	//   ....[55]....
        /*088c*/ 	.word	0x000130d0
        /*0890*/ 	.word	0x00000015
        /*0894*/ 	.word	0x00030830
        /*0898*/ 	.short	0x0107
        /*089a*/ 	.byte	0x3f
	.zero		1


	//   ....[56]....
        /*089c*/ 	.word	0x00013180
        /*08a0*/ 	.word	0x00000015
        /*08a4*/ 	.word	0x00030830
        /*08a8*/ 	.short	0x0101
        /*08aa*/ 	.byte	0x3f
	.zero		1


	//   ....[57]....
        /*08ac*/ 	.word	0x000131e0
        /*08b0*/ 	.word	0x00000004
        /*08b4*/ 	.word	0x00030860
        /*08b8*/ 	.short	0x010a
        /*08ba*/ 	.byte	0x3f
	.zero		1


	//   ....[58]....
        /*08bc*/ 	.word	0x000135d0
        /*08c0*/ 	.word	0x00000004
        /*08c4*/ 	.word	0x00030850
        /*08c8*/ 	.short	0x0107
        /*08ca*/ 	.byte	0x3f
	.zero		1


	//   ....[59]....
        /*08cc*/ 	.word	0x00013720
        /*08d0*/ 	.word	0x00000004
        /*08d4*/ 	.word	0x00030850
        /*08d8*/ 	.short	0x0101
        /*08da*/ 	.byte	0x3f
	.zero		1


	//   ....[60]....
        /*08dc*/ 	.word	0x000138c0
        /*08e0*/ 	.word	0x00000000
        /*08e4*/ 	.word	0x00030860
        /*08e8*/ 	.short	0x010a
        /*08ea*/ 	.byte	0x3f
	.zero		1


	//   ....[61]....
        /*08ec*/ 	.word	0x00013d20
        /*08f0*/ 	.word	0x00000000
        /*08f4*/ 	.word	0x00030850
        /*08f8*/ 	.short	0x0107
        /*08fa*/ 	.byte	0x3f
	.zero		1


	//   ....[62]....
        /*08fc*/ 	.word	0x00013de0
        /*0900*/ 	.word	0x00000000
        /*0904*/ 	.word	0x00030850
        /*0908*/ 	.short	0x0101
        /*090a*/ 	.byte	0x3f
	.zero		1


	//   ....[63]....
        /*090c*/ 	.word	0x00013e70
        /*0910*/ 	.word	0x00000007
        /*0914*/ 	.word	0x00030820
        /*0918*/ 	.short	0x010a
        /*091a*/ 	.byte	0x3f
	.zero		1


	//   ....[64]....
        /*091c*/ 	.word	0x00013ff0
        /*0920*/ 	.word	0x00000005
        /*0924*/ 	.word	0x00030840
        /*0928*/ 	.short	0x010a
        /*092a*/ 	.byte	0x3f
	.zero		1


	//   ....[65]....
        /*092c*/ 	.word	0x00014090
        /*0930*/ 	.word	0x00000003
        /*0934*/ 	.word	0x00030840
        /*0938*/ 	.short	0x010a
        /*093a*/ 	.byte	0x3f
	.zero		1


	//   ....[66]....
        /*093c*/ 	.word	0x000140d0
        /*0940*/ 	.word	0x00000005
        /*0944*/ 	.word	0x00030860
        /*0948*/ 	.short	0x010a
        /*094a*/ 	.byte	0x3f
	.zero		1


	//   ....[67]....
        /*094c*/ 	.word	0x00014110
        /*0950*/ 	.word	0x00000003
        /*0954*/ 	.word	0x00030860
        /*0958*/ 	.short	0x010a
        /*095a*/ 	.byte	0x3f
	.zero		1


	//   ....[68]....
        /*095c*/ 	.word	0x00014190
        /*0960*/ 	.word	0x00000003
        /*0964*/ 	.word	0x00030800
        /*0968*/ 	.short	0x010a
        /*096a*/ 	.byte	0x3f
	.zero		1


	//   ....[69]....
        /*096c*/ 	.word	0x00014200
        /*0970*/ 	.word	0x00000003
        /*0974*/ 	.word	0x00030830
        /*0978*/ 	.short	0x010a
        /*097a*/ 	.byte	0x3f
	.zero		1


	//   ....[70]....
        /*097c*/ 	.word	0x00014270
        /*0980*/ 	.word	0x00000004
        /*0984*/ 	.word	0x00030830
        /*0988*/ 	.short	0x010a
        /*098a*/ 	.byte	0x3f
	.zero		1


	//   ....[71]....
        /*098c*/ 	.word	0x000142d0
        /*0990*/ 	.word	0x00000003
        /*0994*/ 	.word	0x00030850
        /*0998*/ 	.short	0x010a
        /*099a*/ 	.byte	0x3f
	.zero		1


	//   ....[72]....
        /*099c*/ 	.word	0x00014330
        /*09a0*/ 	.word	0x00000004
        /*09a4*/ 	.word	0x00030830
        /*09a8*/ 	.short	0x010a
        /*09aa*/ 	.byte	0x3f
	.zero		1


	//   ....[73]....
        /*09ac*/ 	.word	0x00014390
        /*09b0*/ 	.word	0x00000003
        /*09b4*/ 	.word	0x00030850
        /*09b8*/ 	.short	0x010a
        /*09ba*/ 	.byte	0x3f
	.zero		1


	//   ....[74]....
        /*09bc*/ 	.word	0x00014400
        /*09c0*/ 	.word	0x00000004
        /*09c4*/ 	.word	0x00030830
        /*09c8*/ 	.short	0x010a
        /*09ca*/ 	.byte	0x3f
	.zero		1


	//   ....[75]....
        /*09cc*/ 	.word	0x00014460
        /*09d0*/ 	.word	0x00000003
        /*09d4*/ 	.word	0x00030850
        /*09d8*/ 	.short	0x010a
        /*09da*/ 	.byte	0x3f
	.zero		1


	//   ....[76]....
        /*09dc*/ 	.word	0x000144c0
        /*09e0*/ 	.word	0x00000005
        /*09e4*/ 	.word	0x00030850
        /*09e8*/ 	.short	0x010a
        /*09ea*/ 	.byte	0x3f
	.zero		1


	//   ....[77]....
        /*09ec*/ 	.word	0x000145a0
        /*09f0*/ 	.word	0x00000003
        /*09f4*/ 	.word	0x00030840
        /*09f8*/ 	.short	0x010a
        /*09fa*/ 	.byte	0x3f
	.zero		1


	//   ....[78]....
        /*09fc*/ 	.word	0x00015590
        /*0a00*/ 	.word	0x00000003
        /*0a04*/ 	.word	0x00030820
        /*0a08*/ 	.short	0x010a
        /*0a0a*/ 	.byte	0x3f
	.zero		1


	//   ....[79]....
        /*0a0c*/ 	.word	0x000155e0
        /*0a10*/ 	.word	0x00000015
        /*0a14*/ 	.word	0x00030840
        /*0a18*/ 	.short	0x010a
        /*0a1a*/ 	.byte	0x3f
	.zero		1


	//   ....[80]....
        /*0a1c*/ 	.word	0x00015bb0
        /*0a20*/ 	.word	0x00000004
        /*0a24*/ 	.word	0x00030860
        /*0a28*/ 	.short	0x010a
        /*0a2a*/ 	.byte	0x3f
	.zero		1


	//   ....[81]....
        /*0a2c*/ 	.word	0x000161b0
        /*0a30*/ 	.word	0x00000000
        /*0a34*/ 	.word	0x00030860
        /*0a38*/ 	.short	0x010a
        /*0a3a*/ 	.byte	0x3f
	.zero		1


	//   ....[82]....
        /*0a3c*/ 	.word	0x00016800
        /*0a40*/ 	.word	0x00000007
        /*0a44*/ 	.word	0x00030820
        /*0a48*/ 	.short	0x010a
        /*0a4a*/ 	.byte	0x3f
	.zero		1


	//   ....[83]....
        /*0a4c*/ 	.word	0x000169a0
        /*0a50*/ 	.word	0x00000005
        /*0a54*/ 	.word	0x00030840
        /*0a58*/ 	.short	0x010a
        /*0a5a*/ 	.byte	0x3f
	.zero		1


	//   ....[84]....
        /*0a5c*/ 	.word	0x000169f0
        /*0a60*/ 	.word	0x00000003
        /*0a64*/ 	.word	0x00030840
        /*0a68*/ 	.short	0x010a
        /*0a6a*/ 	.byte	0x3f
	.zero		1


	//   ....[85]....
        /*0a6c*/ 	.word	0x00016a40
        /*0a70*/ 	.word	0x00000005
        /*0a74*/ 	.word	0x00030860
        /*0a78*/ 	.short	0x010a
        /*0a7a*/ 	.byte	0x3f
	.zero		1


	//----- nvinfo : EIATTR_NUM_MBARRIERS
	.align		4
.L_417:
        /*0a7c*/ 	.byte	0x03, 0x38
        /*0a7e*/ 	.short	0x0016


	//----- nvinfo : EIATTR_EXIT_INSTR_OFFSETS
	.align		4
        /*0a80*/ 	.byte	0x04, 0x1c
        /*0a82*/ 	.short	(.L_419 - .L_418)


	//   ....[0]....
.L_418:
        /*0a84*/ 	.word	0x00014160


	//----- nvinfo : EIATTR_MAX_THREADS
	.align		4
.L_419:
        /*0a88*/ 	.byte	0x04, 0x05
        /*0a8a*/ 	.short	(.L_421 - .L_420)
.L_420:
        /*0a8c*/ 	.word	0x00000180
        /*0a90*/ 	.word	0x00000001
        /*0a94*/ 	.word	0x00000001


	//----- nvinfo : EIATTR_CRS_STACK_SIZE
	.align		4
.L_421:
        /*0a98*/ 	.byte	0x04, 0x1e
        /*0a9a*/ 	.short	(.L_423 - .L_422)
.L_422:
        /*0a9c*/ 	.word	0x00000000


	//----- nvinfo : EIATTR_CBANK_PARAM_SIZE
	.align		4
.L_423:
        /*0aa0*/ 	.byte	0x03, 0x19
        /*0aa2*/ 	.short	0x0a70


	//----- nvinfo : EIATTR_PARAM_CBANK
	.align		4
        /*0aa4*/ 	.byte	0x04, 0x0a
        /*0aa6*/ 	.short	(.L_425 - .L_424)
	.align		4
.L_424:
        /*0aa8*/ 	.word	index@(.nv.constant0._ZN7cutlass13device_kernelIN5flash11enable_sm90INS1_16FlashAttnFwdSm90INS1_25CollectiveMainloopFwdSm90ILi2EN4cute5tupleIJNS5_1CILi1EEES8_S8_EEENS6_IJNS7_ILi128EEENS7_ILi64EEENS7_ILi256EEEEEELi256ENS_10bfloat16_tEfNS_4arch4Sm90ELb0ELb1ELb1ELb0ELb1ELb0ELb0ELb1ELb1ELb1ELb1ELb0EEENS1_21CollectiveEpilogueFwdINS6_IJSA_SC_SB_EEES9_SE_SG_Li256ELb0ELb1ELb1ELb0EEENS1_19SingleTileSchedulerILb0ELb1ELb1ELi128EEEEEEEEEvNT_6ParamsE)
        /*0aac*/ 	.short	0x0210
        /*0aae*/ 	.short	0x0a70


	//----- nvinfo : EIATTR_SW_WAR
	.align		4
.L_425:
        /*0ab0*/ 	.byte	0x04, 0x36
        /*0ab2*/ 	.short	(.L_427 - .L_426)
.L_426:
        /*0ab4*/ 	.word	0x00000008
.L_427:


//--------------------- .nv.info._ZN7cutlass13device_kernelIN5flash11enable_sm90INS1_16FlashAttnFwdSm90INS1_25CollectiveMainloopFwdSm90ILi2EN4cute5tupleIJNS5_1CILi1EEES8_S8_EEENS6_IJNS7_ILi128EEENS7_ILi64EEENS7_ILi256EEEEEELi256ENS_10bfloat16_tEfNS_4arch4Sm90ELb0ELb1ELb1ELb1ELb1ELb0ELb0ELb1ELb1ELb1ELb1ELb0EEENS1_21CollectiveEpilogueFwdINS6_IJSA_SC_SB_EEES9_SE_SG_Li256ELb1ELb1ELb1ELb0EEENS1_36VarlenDynamicPersistentTileSchedulerILi128ELi64ELi256ELi128ELb1ELb1ELb1ELb1ELb0ELb1EEEEEEEEEvNT_6ParamsE --------------------------
	.section	.nv.info._ZN7cutlass13device_kernelIN5flash11enable_sm90INS1_16FlashAttnFwdSm90INS1_25CollectiveMainloopFwdSm90ILi2EN4cute5tupleIJNS5_1CILi1EEES8_S8_EEENS6_IJNS7_ILi128EEENS7_ILi64EEENS7_ILi256EEEEEELi256ENS_10bfloat16_tEfNS_4arch4Sm90ELb0ELb1ELb1ELb1ELb1ELb0ELb0ELb1ELb1ELb1ELb1ELb0EEENS1_21CollectiveEpilogueFwdINS6_IJSA_SC_SB_EEES9_SE_SG_Li256ELb1ELb1ELb1ELb0EEENS1_36VarlenDynamicPersistentTileSchedulerILi128ELi64ELi256ELi128ELb1ELb1ELb1ELb1ELb0ELb1EEEEEEEEEvNT_6ParamsE,"",@"SHT_CUDA_INFO"
	.sectionflags	@""
	.align	4


	//----- nvinfo : EIATTR_CUDA_API_VERSION
	.align		4
        /*0000*/ 	.byte	0x04, 0x37
        /*0002*/ 	.short	(.L_429 - .L_428)
.L_428:
        /*0004*/ 	.word	0x00000082


	//----- nvinfo : EIATTR_KPARAM_INFO
	.align		4
.L_429:
        /*0008*/ 	.byte	0x04, 0x17
        /*000a*/ 	.short	(.L_431 - .L_430)
.L_430:
        /*000c*/ 	.word	0x00000000
        /*0010*/ 	.short	0x0000
        /*0012*/ 	.short	0x0070
        /*0014*/ 	.byte	0x00, 0xf0, 0x01, 0x2a


	//----- nvinfo : EIATTR_SPARSE_MMA_MASK
	.align		4
.L_431:
        /*0018*/ 	.byte	0x03, 0x50
        /*001a*/ 	.short	0x0000


	//----- nvinfo : EIATTR_MAXREG_COUNT
	.align		4
        /*001c*/ 	.byte	0x03, 0x1b
        /*001e*/ 	.short	0x00a8


	//----- nvinfo : EIATTR_NUM_BARRIERS
	.align		4
        /*0020*/ 	.byte	0x02, 0x4c
        /*0022*/ 	.byte	0x09
	.zero		1


	//----- nvinfo : EIATTR_EXTERNS
	.align		4
        /*0024*/ 	.byte	0x04, 0x0f
        /*0026*/ 	.short	(.L_433 - .L_432)


	//   ....[0]....
	.align		4
.L_432:
        /*0028*/ 	.word	index@(__assertfail)


	//----- nvinfo : EIATTR_ANNOTATIONS
	.align		4
.L_433:
        /*002c*/ 	.byte	0x04, 0x55
        /*002e*/ 	.short	(.L_435 - .L_434)


	//   ....[0]....
.L_434:
        /* <DEDUP_REMOVED lines=22> */


	//----- nvinfo : EIATTR_MERCURY_ISA_VERSION
	.align		4
.L_435:
        /*0180*/ 	.byte	0x03, 0x5f
        /*0182*/ 	.short	0x0101


	//----- nvinfo : EIATTR_UNUSED_LOAD_BYTE_OFFSET
	.align		4
        /*0184*/ 	.byte	0x04, 0x44
        /*0186*/ 	.short	(.L_437 - .L_436)


	//   ....[0]....
.L_436:
        /*0188*/ 	.word	0x00000950
        /*018c*/ 	.word	0x0000fff0


	//   ....[1]....
        /*0190*/ 	.word	0x0000e8f0
        /*0194*/ 	.word	0x0000fff0


	//----- nvinfo : EIATTR_INT_WARP_WIDE_INSTR_OFFSETS
	.align		4
.L_437:
        /*0198*/ 	.byte	0x04, 0x31
        /*019a*/ 	.short	(.L_439 - .L_438)


	//   ....[0]....
.L_438:
        /*019c*/ 	.word	0x000000c0


	//   ....[1]....
        /*01a0*/ 	.word	0x000000d0


	//   ....[2]....
        /*01a4*/ 	.word	0x00000170


	//   ....[3]....
        /*01a8*/ 	.word	0x00014f30


	//   ....[4]....
        /*01ac*/ 	.word	0x00014fc0


	//   ....[5]....
        /*01b0*/ 	.word	0x00017c40


	//   ....[6]....
        /*01b4*/ 	.word	0x00017cd0


	//----- nvinfo : EIATTR_COOP_GROUP_MASK_REGIDS
	.align		4
.L_439:
        /*01b8*/ 	.byte	0x04, 0x29
        /*01ba*/ 	.short	(.L_441 - .L_440)


	//   ....[0]....
.L_440:
        /*01bc*/ 	.word	0xffffffff


	//   ....[1]....
        /*01c0*/ 	.word	0xffffffff


	//   ....[2]....
        /*01c4*/ 	.word	0xffffffff


	//   ....[3]....
        /*01c8*/ 	.word	0xffffffff


	//   ....[4]....
        /*01cc*/ 	.word	0xffffffff


	//   ....[5]....
        /*01d0*/ 	.word	0xffffffff


	//   ....[6]....
        /*01d4*/ 	.word	0xffffffff


	//   ....[7]....
        /*01d8*/ 	.word	0xffffffff


	//   ....[8]....
        /*01dc*/ 	.word	0xffffffff


	//   ....[9]....
        /*01e0*/ 	.word	0xffffffff


	//   ....[10]....
        /*01e4*/ 	.word	0xffffffff


	//   ....[11]....
        /*01e8*/ 	.word	0xffffffff


	//   ....[12]....
        /*01ec*/ 	.word	0xffffffff


	//   ....[13]....
        /*01f0*/ 	.word	0xffffffff


	//   ....[14]....
        /*01f4*/ 	.word	0xffffffff


	//   ....[15]....
        /*01f8*/ 	.word	0xffffffff


	//   ....[16]....
        /*01fc*/ 	.word	0xffffffff


	//   ....[17]....
        /*0200*/ 	.word	0xffffffff


	//   ....[18]....
        /*0204*/ 	.word	0xffffffff


	//   ....[19]....
        /*0208*/ 	.word	0xffffffff


	//   ....[20]....
        /*020c*/ 	.word	0xffffffff


	//   ....[21]....
        /*0210*/ 	.word	0xffffffff


	//   ....[22]....
        /*0214*/ 	.word	0xffffffff


	//   ....[23]....
        /*0218*/ 	.word	0xffffffff


	//   ....[24]....
        /*021c*/ 	.word	0xffffffff


	//   ....[25]....
        /*0220*/ 	.word	0xffffffff


	//   ....[26]....
        /*0224*/ 	.word	0xffffffff


	//   ....[27]....
        /*0228*/ 	.word	0xffffffff


	//   ....[28]....
        /*022c*/ 	.word	0xffffffff


	//   ....[29]....
        /*0230*/ 	.word	0xffffffff


	//   ....[30]....
        /*0234*/ 	.word	0xffffffff


	//   ....[31]....
        /*0238*/ 	.word	0xffffffff


	//   ....[32]....
        /*023c*/ 	.word	0xffffffff


	//   ....[33]....
        /*0240*/ 	.word	0xffffffff


	//   ....[34]....
        /*0244*/ 	.word	0xffffffff


	//   ....[35]....
        /*0248*/ 	.word	0xffffffff


	//   ....[36]....
        /*024c*/ 	.word	0xffffffff


	//   ....[37]....
        /*0250*/ 	.word	0xffffffff


	//   ....[38]....
        /*0254*/ 	.word	0xffffffff


	//   ....[39]....
        /*0258*/ 	.word	0xffffffff


	//   ....[40]....
        /*025c*/ 	.word	0xffffffff


	//   ....[41]....
        /*0260*/ 	.word	0xffffffff


	//   ....[42]....
        /*0264*/ 	.word	0xffffffff


	//   ....[43]....
        /*0268*/ 	.word	0xffffffff


	//   ....[44]....
        /*026c*/ 	.word	0xffffffff


	//   ....[45]....
        /*0270*/ 	.word	0xffffffff


	//   ....[46]....
        /*0274*/ 	.word	0xffffffff


	//   ....[47]....
        /*0278*/ 	.word	0xffffffff


	//   ....[48]....
        /*027c*/ 	.word	0xffffffff


	//   ....[49]....
        /*0280*/ 	.word	0xffffffff


	//   ....[50]....
        /*0284*/ 	.word	0xffffffff


	//   ....[51]....
        /*0288*/ 	.word	0xffffffff


	//   ....[52]....
        /*028c*/ 	.word	0xffffffff


	//   ....[53]....
        /*0290*/ 	.word	0xffffffff


	//   ....[54]....
        /*0294*/ 	.word	0xffffffff


	//   ....[55]....
        /*0298*/ 	.word	0xffffffff


	//   ....[56]....
        /*029c*/ 	.word	0xffffffff


	//   ....[57]....
        /*02a0*/ 	.word	0xffffffff


	//   ....[58]....
        /*02a4*/ 	.word	0xffffffff


	//   ....[59]....
        /*02a8*/ 	.word	0xffffffff


	//   ....[60]....
        /*02ac*/ 	.word	0xffffffff


	//   ....[61]....
        /*02b0*/ 	.word	0xffffffff


	//   ....[62]....
        /*02b4*/ 	.word	0xffffffff


	//   ....[63]....
        /*02b8*/ 	.word	0xffffffff


	//   ....[64]....
        /*02bc*/ 	.word	0xffffffff


	//   ....[65]....
        /*02c0*/ 	.word	0xffffffff


	//   ....[66]....
        /*02c4*/ 	.word	0xffffffff


	//   ....[67]....
        /*02c8*/ 	.word	0xffffffff


	//   ....[68]....
        /*02cc*/ 	.word	0xffffffff


	//   ....[69]....
        /*02d0*/ 	.word	0xffffffff


	//   ....[70]....
        /*02d4*/ 	.word	0xffffffff


	//   ....[71]....
        /*02d8*/ 	.word	0xffffffff


	//   ....[72]....
        /*02dc*/ 	.word	0xffffffff


	//   ....[73]....
        /*02e0*/ 	.word	0xffffffff


	//   ....[74]....
        /*02e4*/ 	.word	0xffffffff


	//   ....[75]....
        /*02e8*/ 	.word	0xffffffff


	//   ....[76]....
        /*02ec*/ 	.word	0xffffffff


	//   ....[77]....
        /*02f0*/ 	.word	0xffffffff


	//   ....[78]....
        /*02f4*/ 	.word	0xffffffff


	//   ....[79]....
        /*02f8*/ 	.word	0xffffffff


	//   ....[80]....
        /*02fc*/ 	.word	0xffffffff


	//   ....[81]....
        /*0300*/ 	.word	0xffffffff


	//   ....[82]....
        /*0304*/ 	.word	0xffffffff


	//   ....[83]....
        /*0308*/ 	.word	0xffffffff


	//   ....[84]....
        /*030c*/ 	.word	0xffffffff


	//   ....[85]....
        /*0310*/ 	.word	0xffffffff


	//   ....[86]....
        /*0314*/ 	.word	0xffffffff


	//   ....[87]....
        /*0318*/ 	.word	0xffffffff


	//   ....[88]....
        /*031c*/ 	.word	0xffffffff


	//   ....[89]....
        /*0320*/ 	.word	0xffffffff


	//   ....[90]....
        /*0324*/ 	.word	0xffffffff


	//   ....[91]....
        /*0328*/ 	.word	0xffffffff


	//   ....[92]....
        /*032c*/ 	.word	0xffffffff


	//   ....[93]....
        /*0330*/ 	.word	0xffffffff


	//   ....[94]....
        /*0334*/ 	.word	0xffffffff


	//   ....[95]....
        /*0338*/ 	.word	0xffffffff


	//   ....[96]....
        /*033c*/ 	.word	0xffffffff


	//   ....[97]....
        /*0340*/ 	.word	0xffffffff


	//   ....[98]....
        /*0344*/ 	.word	0xffffffff


	//   ....[99]....
        /*0348*/ 	.word	0xffffffff


	//   ....[100]....
        /*034c*/ 	.word	0xffffffff


	//   ....[101]....
        /*0350*/ 	.word	0xffffffff


	//   ....[102]....
        /*0354*/ 	.word	0xffffffff


	//   ....[103]....
        /*0358*/ 	.word	0xffffffff


	//   ....[104]....
        /*035c*/ 	.word	0xffffffff


	//   ....[105]....
        /*0360*/ 	.word	0xffffffff


	//   ....[106]....
        /*0364*/ 	.word	0xffffffff


	//   ....[107]....
        /*0368*/ 	.word	0xffffffff


	//   ....[108]....
        /*036c*/ 	.word	0xffffffff


	//   ....[109]....
        /*0370*/ 	.word	0xffffffff


	//   ....[110]....
        /*0374*/ 	.word	0xffffffff


	//   ....[111]....
        /*0378*/ 	.word	0xffffffff


	//   ....[112]....
        /*037c*/ 	.word	0xffffffff


	//   ....[113]....
        /*0380*/ 	.word	0xffffffff


	//   ....[114]....
        /*0384*/ 	.word	0xffffffff


	//   ....[115]....
        /*0388*/ 	.word	0xffffffff


	//   ....[116]....
        /*038c*/ 	.word	0xffffffff


	//   ....[117]....
        /*0390*/ 	.word	0xffffffff


	//   ....[118]....
        /*0394*/ 	.word	0xffffffff


	//   ....[119]....
        /*0398*/ 	.word	0xffffffff


	//   ....[120]....
        /*039c*/ 	.word	0xffffffff


	//   ....[121]....
        /*03a0*/ 	.word	0xffffffff


	//   ....[122]....
        /*03a4*/ 	.word	0xffffffff


	//   ....[123]....
        /*03a8*/ 	.word	0xffffffff


	//   ....[124]....
        /*03ac*/ 	.word	0xffffffff


	//   ....[125]....
        /*03b0*/ 	.word	0xffffffff


	//   ....[126]....
        /*03b4*/ 	.word	0xffffffff


	//   ....[127]....
        /*03b8*/ 	.word	0xffffffff


	//   ....[128]....
        /*03bc*/ 	.word	0xffffffff


	//   ....[129]....
        /*03c0*/ 	.word	0xffffffff


	//   ....[130]....
        /*03c4*/ 	.word	0xffffffff


	//   ....[131]....
        /*03c8*/ 	.word	0xffffffff


	//   ....[132]....
        /*03cc*/ 	.word	0xffffffff


	//   ....[133]....
        /*03d0*/ 	.word	0xffffffff


	//   ....[134]....
        /*03d4*/ 	.word	0xffffffff


	//   ....[135]....
        /*03d8*/ 	.word	0xffffffff


	//   ....[136]....
        /*03dc*/ 	.word	0xffffffff


	//   ....[137]....
        /*03e0*/ 	.word	0xffffffff


	//   ....[138]....
        /*03e4*/ 	.word	0xffffffff


	//   ....[139]....
        /*03e8*/ 	.word	0xffffffff


	//   ....[140]....
        /*03ec*/ 	.word	0xffffffff


	//   ....[141]....
        /*03f0*/ 	.word	0x0500000f


	//   ....[142]....
        /*03f4*/ 	.word	0x0500000f


	//   ....[143]....
        /*03f8*/ 	.word	0x0500000f


	//   ....[144]....
        /*03fc*/ 	.word	0x0500000f


	//   ....[145]....
        /*0400*/ 	.word	0x0500000f


	//   ....[146]....
        /*0404*/ 	.word	0x0500000f


	//   ....[147]....
        /*0408*/ 	.word	0x0500000f


	//   ....[148]....
        /*040c*/ 	.word	0x0500000f


	//   ....[149]....
        /*0410*/ 	.word	0x0500000f


	//   ....[150]....
        /*0414*/ 	.word	0x0500000f


	//   ....[151]....
        /*0418*/ 	.word	0x0500000f


	//   ....[152]....
        /*041c*/ 	.word	0x0500000f


	//   ....[153]....
        /*0420*/ 	.word	0x0500000f


	//   ....[154]....
        /*0424*/ 	.word	0x0500000f


	//   ....[155]....
        /*0428*/ 	.word	0x0500000f


	//   ....[156]....
        /*042c*/ 	.word	0x0500000f


	//   ....[157]....
        /*0430*/ 	.word	0x0500000f


	//   ....[158]....
        /*0434*/ 	.word	0x0500000f


	//   ....[159]....
        /*0438*/ 	.word	0x0500000f


	//   ....[160]....
        /*043c*/ 	.word	0x0500000f


	//   ....[161]....
        /*0440*/ 	.word	0x0500000f


	//   ....[162]....
        /*0444*/ 	.word	0x0500000f


	//   ....[163]....
        /*0448*/ 	.word	0x0500000f


	//   ....[164]....
        /*044c*/ 	.word	0x0500000f


	//   ....[165]....
        /*0450*/ 	.word	0x0500000f


	//   ....[166]....
        /*0454*/ 	.word	0x0500000f


	//   ....[167]....
        /*0458*/ 	.word	0x0500000f


	//   ....[168]....
        /*045c*/ 	.word	0x0500000f


	//   ....[169]....
        /*0460*/ 	.word	0x0500000f


	//   ....[170]....
        /*0464*/ 	.word	0x0500000f


	//   ....[171]....
        /*0468*/ 	.word	0x0500000f


	//   ....[172]....
        /*046c*/ 	.word	0x0500000f


	//   ....[173]....
        /*0470*/ 	.word	0x0500000f


	//   ....[174]....
        /*0474*/ 	.word	0x0500000f


	//   ....[175]....
        /*0478*/ 	.word	0x0500000f


	//   ....[176]....
        /*047c*/ 	.word	0x0500000f


	//   ....[177]....
        /*0480*/ 	.word	0x0500000f


	//   ....[178]....
        /*0484*/ 	.word	0x0500000f


	//   ....[179]....
        /*0488*/ 	.word	0x0500000f


	//   ....[180]....
        /*048c*/ 	.word	0x0500000f


	//   ....[181]....
        /*0490*/ 	.word	0x0500000f


	//   ....[182]....
        /*0494*/ 	.word	0x0500000f


	//   ....[183]....
        /*0498*/ 	.word	0x0500000f


	//   ....[184]....
        /*049c*/ 	.word	0x0500000f


	//   ....[185]....
        /*04a0*/ 	.word	0x0500000f


	//   ....[186]....
        /*04a4*/ 	.word	0x0500000f


	//   ....[187]....
        /*04a8*/ 	.word	0x0500000f


	//   ....[188]....
        /*04ac*/ 	.word	0x0500000f


	//   ....[189]....
        /*04b0*/ 	.word	0x0500000f


	//   ....[190]....
        /*04b4*/ 	.word	0x0500000f


	//   ....[191]....
        /*04b8*/ 	.word	0x0500000f


	//   ....[192]....
        /*04bc*/ 	.word	0x0500000f


	//   ....[193]....
        /*04c0*/ 	.word	0x0500000f


	//   ....[194]....
        /*04c4*/ 	.word	0x0500000f


	//   ....[195]....
        /*04c8*/ 	.word	0x0500000f


	//   ....[196]....
        /*04cc*/ 	.word	0x0500000f


	//   ....[197]....
        /*04d0*/ 	.word	0x0500000f


	//   ....[198]....
        /*04d4*/ 	.word	0x0500000f


	//   ....[199]....
        /*04d8*/ 	.word	0x0500000f


	//   ....[200]....
        /*04dc*/ 	.word	0x0500000f


	//   ....[201]....
        /*04e0*/ 	.word	0x0500000f


	//   ....[202]....
        /*04e4*/ 	.word	0x0500000f


	//   ....[203]....
        /*04e8*/ 	.word	0x0500000f


	//   ....[204]....
        /*04ec*/ 	.word	0x0500000f


	//   ....[205]....
        /*04f0*/ 	.word	0x0500000f


	//   ....[206]....
        /*04f4*/ 	.word	0x0500000f


	//   ....[207]....
        /*04f8*/ 	.word	0x0500000f


	//   ....[208]....
        /*04fc*/ 	.word	0x0500000f


	//----- nvinfo : EIATTR_COOP_GROUP_INSTR_OFFSETS
	.align		4
.L_441:
        /*0500*/ 	.byte	0x04, 0x28
        /*0502*/ 	.short	(.L_443 - .L_442)


	//   ....[0]....
.L_442:
        /*0504*/ 	.word	0x00000070


	//   ....[1]....
        /*0508*/ 	.word	0x000000b0


	//   ....[2]....
        /*050c*/ 	.word	0x000002d0


	//   ....[3]....
        /*0510*/ 	.word	0x00000430


	//   ....[4]....
        /*0514*/ 	.word	0x00000550


	//   ....[5]....
        /*0518*/ 	.word	0x000006b0


	//   ....[6]....
        /*051c*/ 	.word	0x000022e0


	//   ....[7]....
        /*0520*/ 	.word	0x000031b0


	//   ....[8]....
        /*0524*/ 	.word	0x000036c0


	//   ....[9]....
        /*0528*/ 	.word	0x00003fd0


	//   ....[10]....
        /*052c*/ 	.word	0x00004120


	//   ....[11]....
        /*0530*/ 	.word	0x00004470


	//   ....[12]....
        /*0534*/ 	.word	0x00004550


	//   ....[13]....
        /*0538*/ 	.word	0x000065a0


	//   ....[14]....
        /*053c*/ 	.word	0x00006b00


	//   ....[15]....
        /*0540*/ 	.word	0x000074a0


	//   ....[16]....
        /*0544*/ 	.word	0x000075a0


	//   ....[17]....
        /*0548*/ 	.word	0x00007910


	//   ....[18]....
        /*054c*/ 	.word	0x00007980


	//   ....[19]....
        /*0550*/ 	.word	0x00009990


	//   ....[20]....
        /*0554*/ 	.word	0x000099f0


	//   ....[21]....
        /*0558*/ 	.word	0x00009bd0


	//   ....[22]....
        /*055c*/ 	.word	0x00009bf0


	//   ....[23]....
        /*0560*/ 	.word	0x0000b940


	//   ....[24]....
        /*0564*/ 	.word	0x0000bde0


	//   ....[25]....
        /*0568*/ 	.word	0x0000c780


	//   ....[26]....
        /*056c*/ 	.word	0x0000c880


	//   ....[27]....
        /*0570*/ 	.word	0x0000cbf0


	//   ....[28]....
        /*0574*/ 	.word	0x0000cc60


	//   ....[29]....
        /*0578*/ 	.word	0x0000dc60


	//   ....[30]....
        /*057c*/ 	.word	0x0000dc90


	//   ....[31]....
        /*0580*/ 	.word	0x0000dd50


	//   ....[32]....
        /*0584*/ 	.word	0x0000dd60


	//   ....[33]....
        /*0588*/ 	.word	0x0000fac0


	//   ....[34]....
        /*058c*/ 	.word	0x0000fad0


	//   ....[35]....
        /*0590*/ 	.word	0x0000fae0


	//   ....[36]....
        /*0594*/ 	.word	0x0000faf0


	//   ....[37]....
        /*0598*/ 	.word	0x000105b0


	//   ....[38]....
        /*059c*/ 	.word	0x000105c0


	//   ....[39]....
        /*05a0*/ 	.word	0x00010730


	//   ....[40]....
        /*05a4*/ 	.word	0x00010750


	//   ....[41]....
        /*05a8*/ 	.word	0x00010890


	//   ....[42]....
        /*05ac*/ 	.word	0x000108b0


	//   ....[43]....
        /*05b0*/ 	.word	0x00010a00


	//   ....[44]....
        /*05b4*/ 	.word	0x00010a20


	//   ....[45]....
        /*05b8*/ 	.word	0x00010fe0


	//   ....[46]....
        /*05bc*/ 	.word	0x00011010


	//   ....[47]....
        /*05c0*/ 	.word	0x00011970


	//   ....[48]....
        /*05c4*/ 	.word	0x00011980


	//   ....[49]....
        /*05c8*/ 	.word	0x00012c60


	//   ....[50]....
        /*05cc*/ 	.word	0x00012c90


	//   ....[51]....
        /*05d0*/ 	.word	0x00012e00


	//   ....[52]....
        /*05d4*/ 	.word	0x00012e20


	//   ....[53]....
        /*05d8*/ 	.word	0x00012f60


	//   ....[54]....
        /*05dc*/ 	.word	0x00012f80


	//   ....[55]....
        /*05e0*/ 	.word	0x000130d0


	//   ....[56]....
        /*05e4*/ 	.word	0x000130f0


	//   ....[57]....
        /*05e8*/ 	.word	0x000132d0


	//   ....[58]....
        /*05ec*/ 	.word	0x000134c0


	//   ....[59]....
        /*05f0*/ 	.word	0x000134f0


	//   ....[60]....
        /*05f4*/ 	.word	0x00013520


	//   ....[61]....
        /*05f8*/ 	.word	0x00013550


	//   ....[62]....
        /*05fc*/ 	.word	0x00013580


	//   ....[63]....
        /*0600*/ 	.word	0x000135b0


	//   ....[64]....
        /*0604*/ 	.word	0x00013720


	//   ....[65]....
        /*0608*/ 	.word	0x00013750


	//   ....[66]....
        /*060c*/ 	.word	0x00013780


	//   ....[67]....
        /*0610*/ 	.word	0x000137b0


	//   ....[68]....
        /*0614*/ 	.word	0x000137e0


	//   ....[69]....
        /*0618*/ 	.word	0x00013810


	//   ....[70]....
        /*061c*/ 	.word	0x000138a0


	//   ....[71]....
        /*0620*/ 	.word	0x000138d0


	//   ....[72]....
        /*0624*/ 	.word	0x000138e0


	//   ....[73]....
        /*0628*/ 	.word	0x00013920


	//   ....[74]....
        /*062c*/ 	.word	0x00015b40


	//   ....[75]....
        /*0630*/ 	.word	0x00015b60


	//   ....[76]....
        /*0634*/ 	.word	0x00015b70


	//   ....[77]....
        /*0638*/ 	.word	0x00015c20


	//   ....[78]....
        /*063c*/ 	.word	0x00015c60


	//   ....[79]....
        /*0640*/ 	.word	0x00015cc0


	//   ....[80]....
        /*0644*/ 	.word	0x00015ce0


	//   ....[81]....
        /*0648*/ 	.word	0x00015d10


	//   ....[82]....
        /*064c*/ 	.word	0x00016450


	//   ....[83]....
        /*0650*/ 	.word	0x00016480


	//   ....[84]....
        /*0654*/ 	.word	0x000164e0


	//   ....[85]....
        /*0658*/ 	.word	0x00016550


	//   ....[86]....
        /*065c*/ 	.word	0x000165a0


	//   ....[87]....
        /*0660*/ 	.word	0x00016610


	//   ....[88]....
        /*0664*/ 	.word	0x00016660


	//   ....[89]....
        /*0668*/ 	.word	0x000166d0


	//   ....[90]....
        /*066c*/ 	.word	0x00016720


	//   ....[91]....
        /*0670*/ 	.word	0x00016790


	//   ....[92]....
        /*0674*/ 	.word	0x000167e0


	//   ....[93]....
        /*0678*/ 	.word	0x00016850


	//   ....[94]....
        /*067c*/ 	.word	0x000168a0


	//   ....[95]....
        /*0680*/ 	.word	0x00016900


	//   ....[96]....
        /*0684*/ 	.word	0x00016910


	//   ....[97]....
        /*0688*/ 	.word	0x00016960


	//   ....[98]....
        /*068c*/ 	.word	0x00017130


	//   ....[99]....
        /*0690*/ 	.word	0x00017160


	//   ....[100]....
        /*0694*/ 	.word	0x00017190


	//   ....[101]....
        /*0698*/ 	.word	0x00017250


	//   ....[102]....
        /*069c*/ 	.word	0x00017280


	//   ....[103]....
        /*06a0*/ 	.word	0x000172d0


	//   ....[104]....
        /*06a4*/ 	.word	0x00017300


	//   ....[105]....
        /*06a8*/ 	.word	0x00017370


	//   ....[106]....
        /*06ac*/ 	.word	0x00017650


	//   ....[107]....
        /*06b0*/ 	.word	0x00017670


	//   ....[108]....
        /*06b4*/ 	.word	0x00017680


	//   ....[109]....
        /*06b8*/ 	.word	0x00017730


	//   ....[110]....
        /*06bc*/ 	.word	0x00017740


	//   ....[111]....
        /*06c0*/ 	.word	0x000177f0


	//   ....[112]....
        /*06c4*/ 	.word	0x00017800


	//   ....[113]....
        /*06c8*/ 	.word	0x00017810


	//   ....[114]....
        /*06cc*/ 	.word	0x00017e20


	//   ....[115]....
        /*06d0*/ 	.word	0x00017e60


	//   ....[116]....
        /*06d4*/ 	.word	0x00017ea0


	//   ....[117]....
        /*06d8*/ 	.word	0x00017ed0


	//   ....[118]....
        /*06dc*/ 	.word	0x00017f80


	//   ....[119]....
        /*06e0*/ 	.word	0x00017fb0


	//   ....[120]....
        /*06e4*/ 	.word	0x00017fc0


	//   ....[121]....
        /*06e8*/ 	.word	0x00018050


	//   ....[122]....
        /*06ec*/ 	.word	0x000184c0


	//   ....[123]....
        /*06f0*/ 	.word	0x000184f0


	//   ....[124]....
        /*06f4*/ 	.word	0x00018550


	//   ....[125]....
        /*06f8*/ 	.word	0x00018580


	//   ....[126]....
        /*06fc*/ 	.word	0x000185b0


	//   ....[127]....
        /*0700*/ 	.word	0x000185e0


	//   ....[128]....
        /*0704*/ 	.word	0x00018610


	//   ....[129]....
        /*0708*/ 	.word	0x00018640


	//   ....[130]....
        /*070c*/ 	.word	0x000187e0


	//   ....[131]....
        /*0710*/ 	.word	0x00018810


	//   ....[132]....
        /*0714*/ 	.word	0x00018840


	//   ....[133]....
        /*0718*/ 	.word	0x00018870


	//   ....[134]....
        /*071c*/ 	.word	0x000188a0


	//   ....[135]....
        /*0720*/ 	.word	0x000188d0


	//   ....[136]....
        /*0724*/ 	.word	0x00018990


	//   ....[137]....
        /*0728*/ 	.word	0x000189b0


	//   ....[138]....
        /*072c*/ 	.word	0x000189d0


	//   ....[139]....
        /*0730*/ 	.word	0x00018a30


	//   ....[140]....
        /*0734*/ 	.word	0x00019450


	//   ....[141]....
        /*0738*/ 	.word	0x00019ad0


	//   ....[142]....
        /*073c*/ 	.word	0x00019bc0


	//   ....[143]....
        /*0740*/ 	.word	0x00019c60


	//   ....[144]....
        /*0744*/ 	.word	0x00019cc0


	//   ....[145]....
        /*0748*/ 	.word	0x00019d60


	//   ....[146]....
        /*074c*/ 	.word	0x00019e40


	//   ....[147]....
        /*0750*/ 	.word	0x00019f40


	//   ....[148]....
        /*0754*/ 	.word	0x00019fb0


	//   ....[149]....
        /*0758*/ 	.word	0x0001a090


	//   ....[150]....
        /*075c*/ 	.word	0x0001a140


	//   ....[151]....
        /*0760*/ 	.word	0x0001a1b0


	//   ....[152]....
        /*0764*/ 	.word	0x0001a230


	//   ....[153]....
        /*0768*/ 	.word	0x0001a310


	//   ....[154]....
        /*076c*/ 	.word	0x0001a390


	//   ....[155]....
        /*0770*/ 	.word	0x0001a480


	//   ....[156]....
        /*0774*/ 	.word	0x0001a500


	//   ....[157]....
        /*0778*/ 	.word	0x0001a5f0


	//   ....[158]....
        /*077c*/ 	.word	0x0001a670


	//   ....[159]....
        /*0780*/ 	.word	0x0001a760


	//   ....[160]....
        /*0784*/ 	.word	0x0001a7e0


	//   ....[161]....
        /*0788*/ 	.word	0x0001a8d0


	//   ....[162]....
        /*078c*/ 	.word	0x0001a950


	//   ....[163]....
        /*0790*/ 	.word	0x0001aa30


	//   ....[164]....
        /*0794*/ 	.word	0x0001aab0


	//   ....[165]....
        /*0798*/ 	.word	0x0001ab80


	//   ....[166]....
        /*079c*/ 	.word	0x0001acb0


	//   ....[167]....
        /*07a0*/ 	.word	0x0001ad80


	//   ....[168]....
        /*07a4*/ 	.word	0x0001ae50


	//   ....[169]....
        /*07a8*/ 	.word	0x0001af30


	//   ....[170]....
        /*07ac*/ 	.word	0x0001af90


	//   ....[171]....
        /*07b0*/ 	.word	0x0001b070


	//   ....[172]....
        /*07b4*/ 	.word	0x0001b0d0


	//   ....[173]....
        /*07b8*/ 	.word	0x0001b1e0


	//   ....[174]....
        /*07bc*/ 	.word	0x0001b2d0


	//   ....[175]....
        /*07c0*/ 	.word	0x0001b370


	//   ....[176]....
        /*07c4*/ 	.word	0x0001b3d0


	//   ....[177]....
        /*07c8*/ 	.word	0x0001b4f0


	//   ....[178]....
        /*07cc*/ 	.word	0x0001b550


	//   ....[179]....
        /*07d0*/ 	.word	0x0001b670


	//   ....[180]....
        /*07d4*/ 	.word	0x0001b6d0


	//   ....[181]....
        /*07d8*/ 	.word	0x0001b7a0


	//   ....[182]....
        /*07dc*/ 	.word	0x0001b900


	//   ....[183]....
        /*07e0*/ 	.word	0x0001b9a0


	//   ....[184]....
        /*07e4*/ 	.word	0x0001baf0


	//   ....[185]....
        /*07e8*/ 	.word	0x0001bba0


	//   ....[186]....
        /*07ec*/ 	.word	0x0001bc00


	//   ....[187]....
        /*07f0*/ 	.word	0x0001bcc0


	//   ....[188]....
        /*07f4*/ 	.word	0x0001bda0


	//   ....[189]....
        /*07f8*/ 	.word	0x0001be60


	//   ....[190]....
        /*07fc*/ 	.word	0x0001bf70


	//   ....[191]....
        /*0800*/ 	.word	0x0001c010


	//   ....[192]....
        /*0804*/ 	.word	0x0001c190


	//   ....[193]....
        /*0808*/ 	.word	0x0001c200


	//   ....[194]....
        /*080c*/ 	.word	0x0001c270


	//   ....[195]....
        /*0810*/ 	.word	0x0001c2e0


	//   ....[196]....
        /*0814*/ 	.word	0x0001c350


	//   ....[197]....
        /*0818*/ 	.word	0x0001c3d0


	//   ....[198]....
        /*081c*/ 	.word	0x0001c450


	//   ....[199]....
        /*0820*/ 	.word	0x0001c4e0


	//   ....[200]....
        /*0824*/ 	.word	0x0001c550


	//   ....[201]....
        /*0828*/ 	.word	0x0001c5c0


	//   ....[202]....
        /*082c*/ 	.word	0x0001c630


	//   ....[203]....
        /*0830*/ 	.word	0x0001c6b0


	//   ....[204]....
        /*0834*/ 	.word	0x0001c720


	//   ....[205]....
        /*0838*/ 	.word	0x0001c7b0


	//   ....[206]....
        /*083c*/ 	.word	0x0001c810


	//   ....[207]....
        /*0840*/ 	.word	0x0001c8a0


	//   ....[208]....
        /*0844*/ 	.word	0x0001c9d0


	//----- nvinfo : EIATTR_REG_RECONFIG
	.align		4
.L_443:
        /*0848*/ 	.byte	0x01, 0x54
	.zero		2


	//----- nvinfo : EIATTR_SYSCALL_OFFSETS
	.align		4
        /*084c*/ 	.byte	0x04, 0x46
        /*084e*/ 	.short	(.L_445 - .L_444)


	//   ....[0]....
.L_444:
        /*0850*/ 	.word	0x00002460


	//   ....[1]....
        /*0854*/ 	.word	0x00015120


	//   ....[2]....
        /*0858*/ 	.word	0x00015270


	//   ....[3]....
        /*085c*/ 	.word	0x00015360


	//   ....[4]....
        /*0860*/ 	.word	0x000160a0


	//----- nvinfo : EIATTR_MBARRIER_INSTR_OFFSETS
	.align		4
.L_445:
        /*0864*/ 	.byte	0x04, 0x39
        /*0866*/ 	.short	(.L_447 - .L_446)


	//   ....[0]....
.L_446:
        /*0868*/ 	.word	0x00000180
        /*086c*/ 	.word	0x000000ff
        /*0870*/ 	.word	0x00030800
        /*0874*/ 	.short	0x0100
        /*0876*/ 	.byte	0x08
	.zero		1


	//   ....[1]....
        /*0878*/ 	.word	0x00000190
        /*087c*/ 	.word	0x000000ff
        /*0880*/ 	.word	0x00030820
        /*0884*/ 	.short	0x0100
        /*0886*/ 	.byte	0x08
	.zero		1


	//   ....[2]....
        /*0888*/ 	.word	0x00000280
        /*088c*/ 	.word	0x000000ff
        /*0890*/ 	.word	0x00030830
        /*0894*/ 	.short	0x0100
        /*0896*/ 	.byte	0x08
	.zero		1


	//   ....[3]....
        /*0898*/ 	.word	0x00000290
        /*089c*/ 	.word	0x000000ff
        /*08a0*/ 	.word	0x00030840
        /*08a4*/ 	.short	0x0100
        /*08a6*/ 	.byte	0x08
	.zero		1


	//   ....[4]....
        /*08a8*/ 	.word	0x000002a0
        /*08ac*/ 	.word	0x000000ff
        /*08b0*/ 	.word	0x00030838
        /*08b4*/ 	.short	0x0100
        /*08b6*/ 	.byte	0x08
	.zero		1


	//   ....[5]....
        /*08b8*/ 	.word	0x000002b0
        /*08bc*/ 	.word	0x000000ff
        /*08c0*/ 	.word	0x00030848
        /*08c4*/ 	.short	0x0100
        /*08c6*/ 	.byte	0x08
	.zero		1


	//   ....[6]....
        /*08c8*/ 	.word	0x000003e0
        /*08cc*/ 	.word	0x000000ff
        /*08d0*/ 	.word	0x00030850
        /*08d4*/ 	.short	0x0100
        /*08d6*/ 	.byte	0x08
	.zero		1


	//   ....[7]....
        /*08d8*/ 	.word	0x000003f0
        /*08dc*/ 	.word	0x000000ff
        /*08e0*/ 	.word	0x00030860
        /*08e4*/ 	.short	0x0100
        /*08e6*/ 	.byte	0x08
	.zero		1


	//   ....[8]....
        /*08e8*/ 	.word	0x00000400
        /*08ec*/ 	.word	0x000000ff
        /*08f0*/ 	.word	0x00030858
        /*08f4*/ 	.short	0x0100
        /*08f6*/ 	.byte	0x08
	.zero		1


	//   ....[9]....
        /*08f8*/ 	.word	0x00000410
        /*08fc*/ 	.word	0x000000ff
        /*0900*/ 	.word	0x00030868
        /*0904*/ 	.short	0x0100
        /*0906*/ 	.byte	0x08
	.zero		1


	//   ....[10]....
        /*0908*/ 	.word	0x00000500
        /*090c*/ 	.word	0x000000ff
        /*0910*/ 	.word	0x00030870
        /*0914*/ 	.short	0x0100
        /*0916*/ 	.byte	0x06
	.zero		1


	//   ....[11]....
        /*0918*/ 	.word	0x00000510
        /*091c*/ 	.word	0x000000ff
        /*0920*/ 	.word	0x00030880
        /*0924*/ 	.short	0x0100
        /*0926*/ 	.byte	0x06
	.zero		1


	//   ....[12]....
        /*0928*/ 	.word	0x00000520
        /*092c*/ 	.word	0x000000ff
        /*0930*/ 	.word	0x00030878
        /*0934*/ 	.short	0x0100
        /*0936*/ 	.byte	0x06
	.zero		1


	//   ....[13]....
        /*0938*/ 	.word	0x00000530
        /*093c*/ 	.word	0x000000ff
        /*0940*/ 	.word	0x00030888
        /*0944*/ 	.short	0x0100
        /*0946*/ 	.byte	0x06
	.zero		1


	//   ....[14]....
        /*0948*/ 	.word	0x00000660
        /*094c*/ 	.word	0x000000ff
        /*0950*/ 	.word	0x00030890
        /*0954*/ 	.short	0x0100
        /*0956*/ 	.byte	0x08
	.zero		1


	//   ....[15]....
        /*0958*/ 	.word	0x00000670
        /*095c*/ 	.word	0x000000ff
        /*0960*/ 	.word	0x000308a0
        /*0964*/ 	.short	0x0100
        /*0966*/ 	.byte	0x08
	.zero		1


	//   ....[16]....
        /*0968*/ 	.word	0x00000680
        /*096c*/ 	.word	0x000000ff
        /*0970*/ 	.word	0x00030898
        /*0974*/ 	.short	0x0100
        /*0976*/ 	.byte	0x08
	.zero		1


	//   ....[17]....
        /*0978*/ 	.word	0x00000690
        /*097c*/ 	.word	0x000000ff
        /*0980*/ 	.word	0x000308a8
        /*0984*/ 	.short	0x0100
        /*0986*/ 	.byte	0x08
	.zero		1


	//   ....[18]....
        /*0988*/ 	.word	0x000007d0
        /*098c*/ 	.word	0x000000ff
        /*0990*/ 	.word	0x000308b0
        /*0994*/ 	.short	0x0100
        /*0996*/ 	.byte	0x08
	.zero		1


	//   ....[19]....
        /*0998*/ 	.word	0x000007e0
        /*099c*/ 	.word	0x000000ff
        /*09a0*/ 	.word	0x000308c0
        /*09a4*/ 	.short	0x0100
        /*09a6*/ 	.byte	0x08
	.zero		1


	//   ....[20]....
        /*09a8*/ 	.word	0x000007f0
        /*09ac*/ 	.word	0x000000ff
        /*09b0*/ 	.word	0x000308b8
        /*09b4*/ 	.short	0x0100
        /*09b6*/ 	.byte	0x08
	.zero		1


	//   ....[21]....
        /*09b8*/ 	.word	0x00000800
        /*09bc*/ 	.word	0x000000ff
        /*09c0*/ 	.word	0x000308c8
        /*09c4*/ 	.short	0x0100
        /*09c6*/ 	.byte	0x08
	.zero		1


	//   ....[22]....
        /*09c8*/ 	.word	0x00002520
        /*09cc*/ 	.word	0x000000ff
        /*09d0*/ 	.word	0x00030800
        /*09d4*/ 	.short	0x010a
        /*09d6*/ 	.byte	0x28
	.zero		1


	//   ....[23]....
        /*09d8*/ 	.word	0x000025a0
        /*09dc*/ 	.word	0x00000003
        /*09e0*/ 	.word	0x00030830
        /*09e4*/ 	.short	0x010a
        /*09e6*/ 	.byte	0x3f
	.zero		1


	//   ....[24]....
        /*09e8*/ 	.word	0x000025e0
        /*09ec*/ 	.word	0x00000003
        /*09f0*/ 	.word	0x00030830
        /*09f4*/ 	.short	0x010a
        /*09f6*/ 	.byte	0x3f
	.zero		1


	//   ....[25]....
        /*09f8*/ 	.word	0x00003270
        /*09fc*/ 	.word	0x000000ff
        /*0a00*/ 	.word	0x00000000
        /*0a04*/ 	.short	0x0101
        /*0a06*/ 	.byte	0x04
	.zero		1


	//   ....[26]....
        /*0a08*/ 	.word	0x000052a0
        /*0a0c*/ 	.word	0x000000ff
        /*0a10*/ 	.word	0x00030830
        /*0a14*/ 	.short	0x010a
        /*0a16*/ 	.byte	0x06
	.zero		1


	//   ....[27]....
        /*0a18*/ 	.word	0x00005300
        /*0a1c*/ 	.word	0x000000ff
        /*0a20*/ 	.word	0x00030830
        /*0a24*/ 	.short	0x010a
        /*0a26*/ 	.byte	0x06
	.zero		1


	//   ....[28]....
        /*0a28*/ 	.word	0x00006170
        /*0a2c*/ 	.word	0x000000ff
        /*0a30*/ 	.word	0x00030850
        /*0a34*/ 	.short	0x010a
        /*0a36*/ 	.byte	0x05
	.zero		1


	//   ....[29]....
        /*0a38*/ 	.word	0x000061b0
        /*0a3c*/ 	.word	0x000000ff
        /*0a40*/ 	.word	0x00030850
        /*0a44*/ 	.short	0x010a
        /*0a46*/ 	.byte	0x05
	.zero		1


	//   ....[30]....
        /*0a48*/ 	.word	0x000066e0
        /*0a4c*/ 	.word	0x000000ff
        /*0a50*/ 	.word	0x00000000
        /*0a54*/ 	.short	0x0101
        /*0a56*/ 	.byte	0x06
	.zero		1


	//   ....[31]....
        /*0a58*/ 	.word	0x00008040
        /*0a5c*/ 	.word	0x000000ff
        /*0a60*/ 	.word	0x00000000
        /*0a64*/ 	.short	0x0101
        /*0a66*/ 	.byte	0x05
	.zero		1


	//   ....[32]....
        /*0a68*/ 	.word	0x00008410
        /*0a6c*/ 	.word	0x000000ff
        /*0a70*/ 	.word	0x00030830
        /*0a74*/ 	.short	0x010a
        /*0a76*/ 	.byte	0x07
	.zero		1


	//   ....[33]....
        /*0a78*/ 	.word	0x00008470
        /*0a7c*/ 	.word	0x000000ff
        /*0a80*/ 	.word	0x00030830
        /*0a84*/ 	.short	0x010a
        /*0a86*/ 	.byte	0x07
	.zero		1


	//   ....[34]....
        /*0a88*/ 	.word	0x000092e0
        /*0a8c*/ 	.word	0x000000ff
        /*0a90*/ 	.word	0x00030850
        /*0a94*/ 	.short	0x010a
        /*0a96*/ 	.byte	0x05
	.zero		1


	//   ....[35]....
        /*0a98*/ 	.word	0x00009320
        /*0a9c*/ 	.word	0x000000ff
        /*0aa0*/ 	.word	0x00030850
        /*0aa4*/ 	.short	0x010a
        /*0aa6*/ 	.byte	0x05
	.zero		1


	//   ....[36]....
        /*0aa8*/ 	.word	0x00009860
        /*0aac*/ 	.word	0x000000ff
        /*0ab0*/ 	.word	0x00000000
        /*0ab4*/ 	.short	0x0101
        /*0ab6*/ 	.byte	0x07
	.zero		1


	//   ....[37]....
        /*0ab8*/ 	.word	0x0000a400
        /*0abc*/ 	.word	0x000000ff
        /*0ac0*/ 	.word	0x00000000
        /*0ac4*/ 	.short	0x0101
        /*0ac6*/ 	.byte	0x05
	.zero		1


	//   ....[38]....
        /*0ac8*/ 	.word	0x0000a580
        /*0acc*/ 	.word	0x000000ff
        /*0ad0*/ 	.word	0x00030830
        /*0ad4*/ 	.short	0x010a
        /*0ad6*/ 	.byte	0x05
	.zero		1


	//   ....[39]....
        /*0ad8*/ 	.word	0x0000a5e0
        /*0adc*/ 	.word	0x000000ff
        /*0ae0*/ 	.word	0x00030830
        /*0ae4*/ 	.short	0x010a
        /*0ae6*/ 	.byte	0x05
	.zero		1


	//   ....[40]....
        /*0ae8*/ 	.word	0x0000b450
        /*0aec*/ 	.word	0x000000ff
        /*0af0*/ 	.word	0x00030850
        /*0af4*/ 	.short	0x010a
        /*0af6*/ 	.byte	0x05
	.zero		1


	//   ....[41]....
        /*0af8*/ 	.word	0x0000b490
        /*0afc*/ 	.word	0x000000ff
        /*0b00*/ 	.word	0x00030850
        /*0b04*/ 	.short	0x010a
        /*0b06*/ 	.byte	0x05
	.zero		1


	//   ....[42]....
        /*0b08*/ 	.word	0x0000b9f0
        /*0b0c*/ 	.word	0x000000ff
        /*0b10*/ 	.word	0x00000000
        /*0b14*/ 	.short	0x0101
        /*0b16*/ 	.byte	0x04
	.zero		1


	//   ....[43]....
        /*0b18*/ 	.word	0x0000d330
        /*0b1c*/ 	.word	0x000000ff
        /*0b20*/ 	.word	0x00000000
        /*0b24*/ 	.short	0x0101
        /*0b26*/ 	.byte	0x05
	.zero		1


	//   ....[44]....
        /*0b28*/ 	.word	0x0000dbd0
        /*0b2c*/ 	.word	0x000000ff
        /*0b30*/ 	.word	0x00030850
        /*0b34*/ 	.short	0x010a
        /*0b36*/ 	.byte	0x05
	.zero		1


	//   ....[45]....
        /*0b38*/ 	.word	0x0000dc10
        /*0b3c*/ 	.word	0x000000ff
        /*0b40*/ 	.word	0x00030850
        /*0b44*/ 	.short	0x010a
        /*0b46*/ 	.byte	0x05
	.zero		1


	//   ....[46]....
        /*0b48*/ 	.word	0x0000e1e0
        /*0b4c*/ 	.word	0x000000ff
        /*0b50*/ 	.word	0x00000000
        /*0b54*/ 	.short	0x0101
        /*0b56*/ 	.byte	0x04
	.zero		1


	//   ....[47]....
        /*0b58*/ 	.word	0x000105d0
        /*0b5c*/ 	.word	0x000000ff
        /*0b60*/ 	.word	0x00000000
        /*0b64*/ 	.short	0x0101
        /*0b66*/ 	.byte	0x08
	.zero		1


	//   ....[48]....
        /*0b68*/ 	.word	0x00010e10
        /*0b6c*/ 	.word	0x000000ff
        /*0b70*/ 	.word	0x00000000
        /*0b74*/ 	.short	0x0101
        /*0b76*/ 	.byte	0x08
	.zero		1


	//   ....[49]....
        /*0b78*/ 	.word	0x00015930
        /*0b7c*/ 	.word	0x00000004
        /*0b80*/ 	.word	0x00030840
        /*0b84*/ 	.short	0x010a
        /*0b86*/ 	.byte	0x3f
	.zero		1


	//   ....[50]....
        /*0b88*/ 	.word	0x00015e20
        /*0b8c*/ 	.word	0x00000004
        /*0b90*/ 	.word	0x00030830
        /*0b94*/ 	.short	0x0107
        /*0b96*/ 	.byte	0x3f
	.zero		1


	//   ....[51]....
        /*0b98*/ 	.word	0x00015ed0
        /*0b9c*/ 	.word	0x00000004
        /*0ba0*/ 	.word	0x00030830
        /*0ba4*/ 	.short	0x0101
        /*0ba6*/ 	.byte	0x3f
	.zero		1


	//   ....[52]....
        /*0ba8*/ 	.word	0x00016a90
        /*0bac*/ 	.word	0x00000011
        /*0bb0*/ 	.word	0x00030800
        /*0bb4*/ 	.short	0x0107
        /*0bb6*/ 	.byte	0x3f
	.zero		1


	//   ....[53]....
        /*0bb8*/ 	.word	0x00016bb0
        /*0bbc*/ 	.word	0x00000011
        /*0bc0*/ 	.word	0x00030800
        /*0bc4*/ 	.short	0x0101
        /*0bc6*/ 	.byte	0x3f
	.zero		1


	//   ....[54]....
        /*0bc8*/ 	.word	0x00016bd0
        /*0bcc*/ 	.word	0x00000011
        /*0bd0*/ 	.word	0x00030820
        /*0bd4*/ 	.short	0x010a
        /*0bd6*/ 	.byte	0x3f
	.zero		1


	//   ....[55]....
        /*0bd8*/ 	.word	0x00016fa0
        /*0bdc*/ 	.word	0x00000007
        /*0be0*/ 	.word	0x00030840
        /*0be4*/ 	.short	0x010a
        /*0be6*/ 	.byte	0x3f
	.zero		1


	//   ....[56]....
        /*0be8*/ 	.word	0x00017480
        /*0bec*/ 	.word	0x00000007
        /*0bf0*/ 	.word	0x00030830
        /*0bf4*/ 	.short	0x0107
        /*0bf6*/ 	.byte	0x3f
	.zero		1


	//   ....[57]....
        /*0bf8*/ 	.word	0x00017530
        /*0bfc*/ 	.word	0x00000007
        /*0c00*/ 	.word	0x00030830
        /*0c04*/ 	.short	0x0101
        /*0c06*/ 	.byte	0x3f
	.zero		1


	//   ....[58]....
        /*0c08*/ 	.word	0x00017590
        /*0c0c*/ 	.word	0x00000007
        /*0c10*/ 	.word	0x00030860
        /*0c14*/ 	.short	0x010a
        /*0c16*/ 	.byte	0x3f
	.zero		1


	//   ....[59]....
        /*0c18*/ 	.word	0x00017a40
        /*0c1c*/ 	.word	0x00000007
        /*0c20*/ 	.word	0x00030850
        /*0c24*/ 	.short	0x0107
        /*0c26*/ 	.byte	0x3f
	.zero		1


	//   ....[60]....
        /*0c28*/ 	.word	0x00017b60
        /*0c2c*/ 	.word	0x00000007
        /*0c30*/ 	.word	0x00030850
        /*0c34*/ 	.short	0x0101
        /*0c36*/ 	.byte	0x3f
	.zero		1


	//   ....[61]....
        /*0c38*/ 	.word	0x00017d70
        /*0c3c*/ 	.word	0x00000000
        /*0c40*/ 	.word	0x00030860
        /*0c44*/ 	.short	0x010a
        /*0c46*/ 	.byte	0x3f
	.zero		1


	//   ....[62]....
        /*0c48*/ 	.word	0x000181d0
        /*0c4c*/ 	.word	0x00000000
        /*0c50*/ 	.word	0x00030850
        /*0c54*/ 	.short	0x0107
        /*0c56*/ 	.byte	0x3f
	.zero		1


	//   ....[63]....
        /*0c58*/ 	.word	0x00018280
        /*0c5c*/ 	.word	0x00000000
        /*0c60*/ 	.word	0x00030850
        /*0c64*/ 	.short	0x0101
        /*0c66*/ 	.byte	0x3f
	.zero		1


	//   ....[64]....
        /*0c68*/ 	.word	0x000193d0
        /*0c6c*/ 	.word	0x00000007
        /*0c70*/ 	.word	0x00030820
        /*0c74*/ 	.short	0x010a
        /*0c76*/ 	.byte	0x3f
	.zero		1


	//   ....[65]....
        /*0c78*/ 	.word	0x00019570
        /*0c7c*/ 	.word	0x00000005
        /*0c80*/ 	.word	0x00030840
        /*0c84*/ 	.short	0x010a
        /*0c86*/ 	.byte	0x3f
	.zero		1


	//   ....[66]....
        /*0c88*/ 	.word	0x00019610
        /*0c8c*/ 	.word	0x00000003
        /*0c90*/ 	.word	0x00030840
        /*0c94*/ 	.short	0x010a
        /*0c96*/ 	.byte	0x3f
	.zero		1


	//   ....[67]....
        /*0c98*/ 	.word	0x00019650
        /*0c9c*/ 	.word	0x00000005
        /*0ca0*/ 	.word	0x00030860
        /*0ca4*/ 	.short	0x010a
        /*0ca6*/ 	.byte	0x3f
	.zero		1


	//   ....[68]....
        /*0ca8*/ 	.word	0x00019690
        /*0cac*/ 	.word	0x00000003
        /*0cb0*/ 	.word	0x00030860
        /*0cb4*/ 	.short	0x010a
        /*0cb6*/ 	.byte	0x3f
	.zero		1


	//   ....[69]....
        /*0cb8*/ 	.word	0x00019700
        /*0cbc*/ 	.word	0x00000003
        /*0cc0*/ 	.word	0x00030800
        /*0cc4*/ 	.short	0x010a
        /*0cc6*/ 	.byte	0x3f
	.zero		1


	//   ....[70]....
        /*0cc8*/ 	.word	0x00019750
        /*0ccc*/ 	.word	0x00000003
        /*0cd0*/ 	.word	0x00030830
        /*0cd4*/ 	.short	0x010a
        /*0cd6*/ 	.byte	0x3f
	.zero		1


	//   ....[71]....
        /*0cd8*/ 	.word	0x000197b0
        /*0cdc*/ 	.word	0x00000003
        /*0ce0*/ 	.word	0x00030830
        /*0ce4*/ 	.short	0x010a
        /*0ce6*/ 	.byte	0x3f
	.zero		1


	//   ....[72]....
        /*0ce8*/ 	.word	0x00019810
        /*0cec*/ 	.word	0x00000002
        /*0cf0*/ 	.word	0x00030850
        /*0cf4*/ 	.short	0x010a
        /*0cf6*/ 	.byte	0x3f
	.zero		1


	//   ....[73]....
        /*0cf8*/ 	.word	0x00019870
        /*0cfc*/ 	.word	0x00000003
        /*0d00*/ 	.word	0x00030830
        /*0d04*/ 	.short	0x010a
        /*0d06*/ 	.byte	0x3f
	.zero		1


	//   ....[74]....
        /*0d08*/ 	.word	0x000198d0
        /*0d0c*/ 	.word	0x00000002
        /*0d10*/ 	.word	0x00030850
        /*0d14*/ 	.short	0x010a
        /*0d16*/ 	.byte	0x3f
	.zero		1


	//   ....[75]....
        /*0d18*/ 	.word	0x00019930
        /*0d1c*/ 	.word	0x00000003
        /*0d20*/ 	.word	0x00030830
        /*0d24*/ 	.short	0x010a
        /*0d26*/ 	.byte	0x3f
	.zero		1


	//   ....[76]....
        /*0d28*/ 	.word	0x00019990
        /*0d2c*/ 	.word	0x00000002
        /*0d30*/ 	.word	0x00030850
        /*0d34*/ 	.short	0x010a
        /*0d36*/ 	.byte	0x3f
	.zero		1


	//   ....[77]....
        /*0d38*/ 	.word	0x000199f0
        /*0d3c*/ 	.word	0x00000005
        /*0d40*/ 	.word	0x00030850
        /*0d44*/ 	.short	0x010a
        /*0d46*/ 	.byte	0x3f
	.zero		1


	//   ....[78]....
        /*0d48*/ 	.word	0x00019b10
        /*0d4c*/ 	.word	0x00000004
        /*0d50*/ 	.word	0x00030840
        /*0d54*/ 	.short	0x010a
        /*0d56*/ 	.byte	0x3f
	.zero		1


	//   ....[79]....
        /*0d58*/ 	.word	0x0001abb0
        /*0d5c*/ 	.word	0x00000011
        /*0d60*/ 	.word	0x00030820
        /*0d64*/ 	.short	0x010a
        /*0d66*/ 	.byte	0x3f
	.zero		1


	//   ....[80]....
        /*0d68*/ 	.word	0x0001ac00
        /*0d6c*/ 	.word	0x00000007
        /*0d70*/ 	.word	0x00030840
        /*0d74*/ 	.short	0x010a
        /*0d76*/ 	.byte	0x3f
	.zero		1


	//   ....[81]....
        /*0d78*/ 	.word	0x0001b220
        /*0d7c*/ 	.word	0x00000007
        /*0d80*/ 	.word	0x00030860
        /*0d84*/ 	.short	0x010a
        /*0d86*/ 	.byte	0x3f
	.zero		1


	//   ....[82]....
        /*0d88*/ 	.word	0x0001b850
        /*0d8c*/ 	.word	0x00000000
        /*0d90*/ 	.word	0x00030860
        /*0d94*/ 	.short	0x010a
        /*0d96*/ 	.byte	0x3f
	.zero		1


	//   ....[83]....
        /*0d98*/ 	.word	0x0001c8f0
        /*0d9c*/ 	.word	0x00000007
        /*0da0*/ 	.word	0x00030820
        /*0da4*/ 	.short	0x010a
        /*0da6*/ 	.byte	0x3f
	.zero		1


	//   ....[84]....
        /*0da8*/ 	.word	0x0001ca90
        /*0dac*/ 	.word	0x00000005
        /*0db0*/ 	.word	0x00030840
        /*0db4*/ 	.short	0x010a
        /*0db6*/ 	.byte	0x3f
	.zero		1


	//   ....[85]....
        /*0db8*/ 	.word	0x0001cae0
        /*0dbc*/ 	.word	0x00000003
        /*0dc0*/ 	.word	0x00030840
        /*0dc4*/ 	.short	0x010a
        /*0dc6*/ 	.byte	0x3f
	.zero		1


	//   ....[86]....
        /*0dc8*/ 	.word	0x0001cb30
        /*0dcc*/ 	.word	0x00000005
        /*0dd0*/ 	.word	0x00030860
        /*0dd4*/ 	.short	0x010a
        /*0dd6*/ 	.byte	0x3f
	.zero		1


	//----- nvinfo : EIATTR_NUM_MBARRIERS
	.align		4
.L_447:
        /*0dd8*/ 	.byte	0x03, 0x38
        /*0dda*/ 	.short	0x0016


	//----- nvinfo : EIATTR_EXIT_INSTR_OFFSETS
	.align		4
        /*0ddc*/ 	.byte	0x04, 0x1c
        /*0dde*/ 	.short	(.L_449 - .L_448)


	//   ....[0]....
.L_448:
        /*0de0*/ 	.word	0x00000990


	//   ....[1]....
        /*0de4*/ 	.word	0x00013270


	//   ....[2]....
        /*0de8*/ 	.word	0x000196e0


	//----- nvinfo : EIATTR_MAX_THREADS
	.align		4
.L_449:
        /*0dec*/ 	.byte	0x04, 0x05
        /*0dee*/ 	.short	(.L_451 - .L_450)
.L_450:
        /*0df0*/ 	.word	0x00000180
        /*0df4*/ 	.word	0x00000001
        /*0df8*/ 	.word	0x00000001


	//----- nvinfo : EIATTR_CRS_STACK_SIZE
	.align		4
.L_451:
        /*0dfc*/ 	.byte	0x04, 0x1e
        /*0dfe*/ 	.short	(.L_453 - .L_452)
.L_452:
        /*0e00*/ 	.word	0x00000000


	//----- nvinfo : EIATTR_CBANK_PARAM_SIZE
	.align		4
.L_453:
        /*0e04*/ 	.byte	0x03, 0x19
        /*0e06*/ 	.short	0x0af0


	//----- nvinfo : EIATTR_PARAM_CBANK
	.align		4
        /*0e08*/ 	.byte	0x04, 0x0a
        /*0e0a*/ 	.short	(.L_455 - .L_454)
	.align		4
.L_454:
        /*0e0c*/ 	.word	index@(.nv.constant0._ZN7cutlass13device_kernelIN5flash11enable_sm90INS1_16FlashAttnFwdSm90INS1_25CollectiveMainloopFwdSm90ILi2EN4cute5tupleIJNS5_1CILi1EEES8_S8_EEENS6_IJNS7_ILi128EEENS7_ILi64EEENS7_ILi256EEEEEELi256ENS_10bfloat16_tEfNS_4arch4Sm90ELb0ELb1ELb1ELb1ELb1ELb0ELb0ELb1ELb1ELb1ELb1ELb0EEENS1_21CollectiveEpilogueFwdINS6_IJSA_SC_SB_EEES9_SE_SG_Li256ELb1ELb1ELb1ELb0EEENS1_36VarlenDynamicPersistentTileSchedulerILi128ELi64ELi256ELi128ELb1ELb1ELb1ELb1ELb0ELb1EEEEEEEEEvNT_6ParamsE)
        /*0e10*/ 	.short	0x0210
        /*0e12*/ 	.short	0x0af0


	//----- nvinfo : EIATTR_SW_WAR
	.align		4
.L_455:
        /*0e14*/ 	.byte	0x04, 0x36
        /*0e16*/ 	.short	(.L_457 - .L_456)
.L_456:
        /*0e18*/ 	.word	0x00000008
.L_457:


//--------------------- .nv.info._ZN7cutlass13device_kernelIN5flash11enable_sm90INS1_16FlashAttnFwdSm90INS1_25CollectiveMainloopFwdSm90ILi2EN4cute5tupleIJNS5_1CILi1EEES8_S8_EEENS6_IJNS7_ILi128EEENS7_ILi64EEENS7_ILi256EEEEEELi256ENS_10bfloat16_tEfNS_4arch4Sm90ELb0ELb1ELb1ELb1ELb1ELb1ELb0ELb1ELb1ELb1ELb1ELb0EEENS1_21CollectiveEpilogueFwdINS6_IJSA_SC_SB_EEES9_SE_SG_Li256ELb1ELb1ELb1ELb0EEENS1_36VarlenDynamicPersistentTileSchedulerILi128ELi64ELi256ELi128ELb1ELb1ELb1ELb1ELb0ELb1EEEEEEEEEvNT_6ParamsE --------------------------
	.section	.nv.info._ZN7cutlass13device_kernelIN5flash11enable_sm90INS1_16FlashAttnFwdSm90INS1_25CollectiveMainloopFwdSm90ILi2EN4cute5tupleIJNS5_1CILi1EEES8_S8_EEENS6_IJNS7_ILi128EEENS7_ILi64EEENS7_ILi256EEEEEELi256ENS_10bfloat16_tEfNS_4arch4Sm90ELb0ELb1ELb1ELb1ELb1ELb1ELb0ELb1ELb1ELb1ELb1ELb0EEENS1_21CollectiveEpilogueFwdINS6_IJSA_SC_SB_EEES9_SE_SG_Li256ELb1ELb1ELb1ELb0EEENS1_36VarlenDynamicPersistentTileSchedulerILi128ELi64ELi256ELi128ELb1ELb1ELb1ELb1ELb0ELb1EEEEEEEEEvNT_6ParamsE,"",@"SHT_CUDA_INFO"
	.sectionflags	@""
	.align	4


	//----- nvinfo : EIATTR_CUDA_API_VERSION
	.align		4
        /*0000*/ 	.byte	0x04, 0x37
        /*0002*/ 	.short	(.L_459 - .L_458)
.L_458:
        /*0004*/ 	.word	0x00000082


	//----- nvinfo : EIATTR_KPARAM_INFO
	.align		4
.L_459:
        /*0008*/ 	.byte	0x04, 0x17
        /*000a*/ 	.short	(.L_461 - .L_460)
.L_460:
        /*000c*/ 	.word	0x00000000
        /*0010*/ 	.short	0x0000
        /*0012*/ 	.short	0x0070
        /*0014*/ 	.byte	0x00, 0xf0, 0x01, 0x2a


	//----- nvinfo : EIATTR_SPARSE_MMA_MASK
	.align		4
.L_461:
        /*0018*/ 	.byte	0x03, 0x50
        /*001a*/ 	.short	0x0000


	//----- nvinfo : EIATTR_MAXREG_COUNT
	.align		4
        /*001c*/ 	.byte	0x03, 0x1b
        /*001e*/ 	.short	0x00a8


	//----- nvinfo : EIATTR_NUM_BARRIERS
	.align		4
        /*0020*/ 	.byte	0x02, 0x4c
        /*0022*/ 	.byte	0x10
	.zero		1


	//----- nvinfo : EIATTR_EXTERNS
	.align		4
        /*0024*/ 	.byte	0x04, 0x0f
        /*0026*/ 	.short	(.L_463 - .L_462)


	//   ....[0]....
	.align		4
.L_462:
        /*0028*/ 	.word	index@(__assertfail)


	//----- nvinfo : EIATTR_ANNOTATIONS
	.align		4
.L_463:
        /*002c*/ 	.byte	0x04, 0x55
        /*002e*/ 	.short	(.L_465 - .L_464)


	//   ....[0]....
.L_464:
        /* <DEDUP_REMOVED lines=153> */


	//----- nvinfo : EIATTR_MERCURY_ISA_VERSION
	.align		4
.L_465:
        /*09a8*/ 	.byte	0x03, 0x5f
        /*09aa*/ 	.short	0x0101


	//----- nvinfo : EIATTR_UNUSED_LOAD_BYTE_OFFSET
	.align		4
        /*09ac*/ 	.byte	0x04, 0x44
        /*09ae*/ 	.short	(.L_467 - .L_466)


	//   ....[0]....
.L_466:
        /*09b0*/ 	.word	0x00000a60
        /*09b4*/ 	.word	0x0000fff0


	//   ....[1]....
        /*09b8*/ 	.word	0x00021040
        /*09bc*/ 	.word	0x0000fff0


	//----- nvinfo : EIATTR_INT_WARP_WIDE_INSTR_OFFSETS
	.align		4
.L_467:
        /*09c0*/ 	.byte	0x04, 0x31
        /*09c2*/ 	.short	(.L_469 - .L_468)


	//   ....[0]....
.L_468:
        /*09c4*/ 	.word	0x00000130


	//   ....[1]....
        /*09c8*/ 	.word	0x00000170


	//   ....[2]....
        /*09cc*/ 	.word	0x000001e0


	//   ....[3]....
        /*09d0*/ 	.word	0x00029590


	//   ....[4]....
        /*09d4*/ 	.word	0x00029620


	//   ....[5]....
        /*09d8*/ 	.word	0x0002c310


	//   ....[6]....
        /*09dc*/ 	.word	0x0002c3a0


	//----- nvinfo : EIATTR_COOP_GROUP_MASK_REGIDS
	.align		4
.L_469:
        /*09e0*/ 	.byte	0x04, 0x29
        /*09e2*/ 	.short	(.L_471 - .L_470)


	//   ....[0]....
.L_470:
        /*09e4*/ 	.word	0xffffffff


	//   ....[1]....
        /*09e8*/ 	.word	0xffffffff


	//   ....[2]....
        /*09ec*/ 	.word	0xffffffff


	//   ....[3]....
        /*09f0*/ 	.word	0xffffffff


	//   ....[4]....
        /*09f4*/ 	.word	0xffffffff


	//   ....[5]....
        /*09f8*/ 	.word	0xffffffff


	//   ....[6]....
        /*09fc*/ 	.word	0xffffffff


	//   ....[7]....
        /*0a00*/ 	.word	0xffffffff


	//   ....[8]....
        /*0a04*/ 	.word	0xffffffff


	//   ....[9]....
        /*0a08*/ 	.word	0xffffffff


	//   ....[10]....
        /*0a0c*/ 	.word	0xffffffff


	//   ....[11]....
        /*0a10*/ 	.word	0xffffffff


	//   ....[12]....
        /*0a14*/ 	.word	0xffffffff


	//   ....[13]....
        /*0a18*/ 	.word	0xffffffff


	//   ....[14]....
        /*0a1c*/ 	.word	0xffffffff


	//   ....[15]....
        /*0a20*/ 	.word	0xffffffff


	//   ....[16]....
        /*0a24*/ 	.word	0xffffffff


	//   ....[17]....
        /*0a28*/ 	.word	0xffffffff


	//   ....[18]....
        /*0a2c*/ 	.word	0xffffffff


	//   ....[19]....
        /*0a30*/ 	.word	0xffffffff


	//   ....[20]....
        /*0a34*/ 	.word	0xffffffff


	//   ....[21]....
        /*0a38*/ 	.word	0xffffffff


	//   ....[22]....
        /*0a3c*/ 	.word	0xffffffff


	//   ....[23]....
        /*0a40*/ 	.word	0xffffffff


	//   ....[24]....
        /*0a44*/ 	.word	0xffffffff


	//   ....[25]....
        /*0a48*/ 	.word	0xffffffff


	//   ....[26]....
        /*0a4c*/ 	.word	0xffffffff


	//   ....[27]....
        /*0a50*/ 	.word	0xffffffff


	//   ....[28]....
        /*0a54*/ 	.word	0xffffffff


	//   ....[29]....
        /*0a58*/ 	.word	0xffffffff


	//   ....[30]....
        /*0a5c*/ 	.word	0xffffffff


	//   ....[31]....
        /*0a60*/ 	.word	0xffffffff


	//   ....[32]....
        /*0a64*/ 	.word	0xffffffff


	//   ....[33]....
        /*0a68*/ 	.word	0xffffffff


	//   ....[34]....
        /*0a6c*/ 	.word	0xffffffff


	//   ....[35]....
        /*0a70*/ 	.word	0xffffffff


	//   ....[36]....
        /*0a74*/ 	.word	0xffffffff


	//   ....[37]....
        /*0a78*/ 	.word	0xffffffff


	//   ....[38]....
        /*0a7c*/ 	.word	0xffffffff


	//   ....[39]....
        /*0a80*/ 	.word	0xffffffff


	//   ....[40]....
        /*0a84*/ 	.word	0xffffffff


	//   ....[41]....
        /*0a88*/ 	.word	0xffffffff


	//   ....[42]....
        /*0a8c*/ 	.word	0xffffffff


	//   ....[43]....
        /*0a90*/ 	.word	0xffffffff


	//   ....[44]....
        /*0a94*/ 	.word	0xffffffff


	//   ....[45]....
        /*0a98*/ 	.word	0xffffffff


	//   ....[46]....
        /*0a9c*/ 	.word	0xffffffff


	//   ....[47]....
        /*0aa0*/ 	.word	0xffffffff


	//   ....[48]....
        /*0aa4*/ 	.word	0xffffffff


	//   ....[49]....
        /*0aa8*/ 	.word	0xffffffff


	//   ....[50]....
        /*0aac*/ 	.word	0xffffffff


	//   ....[51]....
        /*0ab0*/ 	.word	0xffffffff


	//   ....[52]....
        /*0ab4*/ 	.word	0xffffffff


	//   ....[53]....
        /*0ab8*/ 	.word	0xffffffff


	//   ....[54]....
        /*0abc*/ 	.word	0xffffffff


	//   ....[55]....
        /*0ac0*/ 	.word	0xffffffff


	//   ....[56]....
        /*0ac4*/ 	.word	0xffffffff


	//   ....[57]....
        /*0ac8*/ 	.word	0xffffffff


	//   ....[58]....
        /*0acc*/ 	.word	0xffffffff


	//   ....[59]....
        /*0ad0*/ 	.word	0xffffffff


	//   ....[60]....
        /*0ad4*/ 	.word	0xffffffff


	//   ....[61]....
        /*0ad8*/ 	.word	0xffffffff


	//   ....[62]....
        /*0adc*/ 	.word	0xffffffff


	//   ....[63]....
        /*0ae0*/ 	.word	0xffffffff


	//   ....[64]....
        /*0ae4*/ 	.word	0xffffffff


	//   ....[65]....
        /*0ae8*/ 	.word	0xffffffff


	//   ....[66]....
        /*0aec*/ 	.word	0xffffffff


	//   ....[67]....
        /*0af0*/ 	.word	0xffffffff


	//   ....[68]....
        /*0af4*/ 	.word	0xffffffff


	//   ....[69]....
        /*0af8*/ 	.word	0xffffffff


	//   ....[70]....
        /*0afc*/ 	.word	0xffffffff


	//   ....[71]....
        /*0b00*/ 	.word	0xffffffff


	//   ....[72]....
        /*0b04*/ 	.word	0xffffffff


	//   ....[73]....
        /*0b08*/ 	.word	0xffffffff


	//   ....[74]....
        /*0b0c*/ 	.word	0xffffffff


	//   ....[75]....
        /*0b10*/ 	.word	0xffffffff


	//   ....[76]....
        /*0b14*/ 	.word	0xffffffff


	//   ....[77]....
        /*0b18*/ 	.word	0xffffffff


	//   ....[78]....
        /*0b1c*/ 	.word	0xffffffff


	//   ....[79]....
        /*0b20*/ 	.word	0xffffffff


	//   ....[80]....
        /*0b24*/ 	.word	0xffffffff


	//   ....[81]....
        /*0b28*/ 	.word	0xffffffff


	//   ....[82]....
        /*0b2c*/ 	.word	0xffffffff


	//   ....[83]....
        /*0b30*/ 	.word	0xffffffff


	//   ....[84]....
        /*0b34*/ 	.word	0xffffffff


	//   ....[85]....
        /*0b38*/ 	.word	0xffffffff


	//   ....[86]....
        /*0b3c*/ 	.word	0xffffffff


	//   ....[87]....
        /*0b40*/ 	.word	0xffffffff


	//   ....[88]....
        /*0b44*/ 	.word	0xffffffff


	//   ....[89]....
        /*0b48*/ 	.word	0xffffffff


	//   ....[90]....
        /*0b4c*/ 	.word	0xffffffff


	//   ....[91]....
        /*0b50*/ 	.word	0xffffffff


	//   ....[92]....
        /*0b54*/ 	.word	0xffffffff


	//   ....[93]....
        /*0b58*/ 	.word	0xffffffff


	//   ....[94]....
        /*0b5c*/ 	.word	0xffffffff


	//   ....[95]....
        /*0b60*/ 	.word	0xffffffff


	//   ....[96]....
        /*0b64*/ 	.word	0xffffffff


	//   ....[97]....
        /*0b68*/ 	.word	0xffffffff


	//   ....[98]....
        /*0b6c*/ 	.word	0xffffffff


	//   ....[99]....
        /*0b70*/ 	.word	0xffffffff


	//   ....[100]....
        /*0b74*/ 	.word	0xffffffff


	//   ....[101]....
        /*0b78*/ 	.word	0xffffffff


	//   ....[102]....
        /*0b7c*/ 	.word	0xffffffff


	//   ....[103]....
        /*0b80*/ 	.word	0xffffffff


	//   ....[104]....
        /*0b84*/ 	.word	0xffffffff


	//   ....[105]....
        /*0b88*/ 	.word	0xffffffff


	//   ....[106]....
        /*0b8c*/ 	.word	0xffffffff


	//   ....[107]....
        /*0b90*/ 	.word	0xffffffff


	//   ....[108]....
        /*0b94*/ 	.word	0xffffffff


	//   ....[109]....
        /*0b98*/ 	.word	0xffffffff


	//   ....[110]....
        /*0b9c*/ 	.word	0xffffffff


	//   ....[111]....
        /*0ba0*/ 	.word	0xffffffff


	//   ....[112]....
        /*0ba4*/ 	.word	0xffffffff


	//   ....[113]....
        /*0ba8*/ 	.word	0xffffffff


	//   ....[114]....
        /*0bac*/ 	.word	0xffffffff


	//   ....[115]....
        /*0bb0*/ 	.word	0xffffffff


	//   ....[116]....
        /*0bb4*/ 	.word	0xffffffff


	//   ....[117]....
        /*0bb8*/ 	.word	0xffffffff


	//   ....[118]....
        /*0bbc*/ 	.word	0xffffffff


	//   ....[119]....
        /*0bc0*/ 	.word	0xffffffff


	//   ....[120]....
        /*0bc4*/ 	.word	0xffffffff


	//   ....[121]....
        /*0bc8*/ 	.word	0xffffffff


	//   ....[122]....
        /*0bcc*/ 	.word	0xffffffff


	//   ....[123]....
        /*0bd0*/ 	.word	0xffffffff


	//   ....[124]....
        /*0bd4*/ 	.word	0xffffffff


	//   ....[125]....
        /*0bd8*/ 	.word	0xffffffff


	//   ....[126]....
        /*0bdc*/ 	.word	0xffffffff


	//   ....[127]....
        /*0be0*/ 	.word	0xffffffff


	//   ....[128]....
        /*0be4*/ 	.word	0xffffffff


	//   ....[129]....
        /*0be8*/ 	.word	0xffffffff


	//   ....[130]....
        /*0bec*/ 	.word	0xffffffff


	//   ....[131]....
        /*0bf0*/ 	.word	0xffffffff


	//   ....[132]....
        /*0bf4*/ 	.word	0xffffffff


	//   ....[133]....
        /*0bf8*/ 	.word	0xffffffff


	//   ....[134]....
        /*0bfc*/ 	.word	0xffffffff


	//   ....[135]....
        /*0c00*/ 	.word	0xffffffff


	//   ....[136]....
        /*0c04*/ 	.word	0xffffffff


	//   ....[137]....
        /*0c08*/ 	.word	0xffffffff


	//   ....[138]....
        /*0c0c*/ 	.word	0xffffffff


	//   ....[139]....
        /*0c10*/ 	.word	0xffffffff


	//   ....[140]....
        /*0c14*/ 	.word	0xffffffff


	//   ....[141]....
        /*0c18*/ 	.word	0xffffffff


	//   ....[142]....
        /*0c1c*/ 	.word	0xffffffff


	//   ....[143]....
        /*0c20*/ 	.word	0xffffffff


	//   ....[144]....
        /*0c24*/ 	.word	0xffffffff


	//   ....[145]....
        /*0c28*/ 	.word	0xffffffff


	//   ....[146]....
        /*0c2c*/ 	.word	0xffffffff


	//   ....[147]....
        /*0c30*/ 	.word	0xffffffff


	//   ....[148]....
        /*0c34*/ 	.word	0xffffffff


	//   ....[149]....
        /*0c38*/ 	.word	0xffffffff


	//   ....[150]....
        /*0c3c*/ 	.word	0xffffffff


	//   ....[151]....
        /*0c40*/ 	.word	0xffffffff


	//   ....[152]....
        /*0c44*/ 	.word	0xffffffff


	//   ....[153]....
        /*0c48*/ 	.word	0xffffffff


	//   ....[154]....
        /*0c4c*/ 	.word	0xffffffff


	//   ....[155]....
        /*0c50*/ 	.word	0xffffffff


	//   ....[156]....
        /*0c54*/ 	.word	0xffffffff


	//   ....[157]....
        /*0c58*/ 	.word	0xffffffff


	//   ....[158]....
        /*0c5c*/ 	.word	0xffffffff


	//   ....[159]....
        /*0c60*/ 	.word	0xffffffff


	//   ....[160]....
        /*0c64*/ 	.word	0xffffffff


	//   ....[161]....
        /*0c68*/ 	.word	0xffffffff


	//   ....[162]....
        /*0c6c*/ 	.word	0xffffffff


	//   ....[163]....
        /*0c70*/ 	.word	0xffffffff


	//   ....[164]....
        /*0c74*/ 	.word	0xffffffff


	//   ....[165]....
        /*0c78*/ 	.word	0xffffffff


	//   ....[166]....
        /*0c7c*/ 	.word	0xffffffff


	//   ....[167]....
        /*0c80*/ 	.word	0xffffffff


	//   ....[168]....
        /*0c84*/ 	.word	0xffffffff


	//   ....[169]....
        /*0c88*/ 	.word	0xffffffff


	//   ....[170]....
        /*0c8c*/ 	.word	0xffffffff


	//   ....[171]....
        /*0c90*/ 	.word	0xffffffff


	//   ....[172]....
        /*0c94*/ 	.word	0xffffffff


	//   ....[173]....
        /*0c98*/ 	.word	0xffffffff


	//   ....[174]....
        /*0c9c*/ 	.word	0xffffffff


	//   ....[175]....
        /*0ca0*/ 	.word	0xffffffff


	//   ....[176]....
        /*0ca4*/ 	.word	0xffffffff


	//   ....[177]....
        /*0ca8*/ 	.word	0xffffffff


	//   ....[178]....
        /*0cac*/ 	.word	0xffffffff


	//   ....[179]....
        /*0cb0*/ 	.word	0xffffffff


	//   ....[180]....
        /*0cb4*/ 	.word	0xffffffff


	//   ....[181]....
        /*0cb8*/ 	.word	0xffffffff


	//   ....[182]....
        /*0cbc*/ 	.word	0xffffffff


	//   ....[183]....
        /*0cc0*/ 	.word	0xffffffff


	//   ....[184]....
        /*0cc4*/ 	.word	0xffffffff


	//   ....[185]....
        /*0cc8*/ 	.word	0xffffffff


	//   ....[186]....
        /*0ccc*/ 	.word	0xffffffff


	//   ....[187]....
        /*0cd0*/ 	.word	0xffffffff


	//   ....[188]....
        /*0cd4*/ 	.word	0xffffffff


	//   ....[189]....
        /*0cd8*/ 	.word	0xffffffff


	//   ....[190]....
        /*0cdc*/ 	.word	0xffffffff


	//   ....[191]....
        /*0ce0*/ 	.word	0x0500000f


	//   ....[192]....
        /*0ce4*/ 	.word	0x0500000f


	//   ....[193]....
        /*0ce8*/ 	.word	0x0500000f


	//   ....[194]....
        /*0cec*/ 	.word	0x0500000f


	//   ....[195]....
        /*0cf0*/ 	.word	0x0500000f


	//   ....[196]....
        /*0cf4*/ 	.word	0x0500000f


	//   ....[197]....
        /*0cf8*/ 	.word	0x0500000f


	//   ....[198]....
        /*0cfc*/ 	.word	0x0500000f


	//   ....[199]....
        /*0d00*/ 	.word	0x0500000f


	//   ....[200]....
        /*0d04*/ 	.word	0x0500000f


	//   ....[201]....
        /*0d08*/ 	.word	0x0500000f


	//   ....[202]....
        /*0d0c*/ 	.word	0x0500000f


	//   ....[203]....
        /*0d10*/ 	.word	0x0500000f


	//   ....[204]....
        /*0d14*/ 	.word	0x0500000f


	//   ....[205]....
        /*0d18*/ 	.word	0x0500000f


	//   ....[206]....
        /*0d1c*/ 	.word	0x0500000f


	//   ....[207]....
        /*0d20*/ 	.word	0x0500000f


	//   ....[208]....
        /*0d24*/ 	.word	0x0500000f


	//   ....[209]....
        /*0d28*/ 	.word	0x0500000f


	//   ....[210]....
        /*0d2c*/ 	.word	0x0500000f


	//   ....[211]....
        /*0d30*/ 	.word	0x0500000f


	//   ....[212]....
        /*0d34*/ 	.word	0x0500000f


	//   ....[213]....
        /*0d38*/ 	.word	0x0500000f


	//   ....[214]....
        /*0d3c*/ 	.word	0x0500000f


	//   ....[215]....
        /*0d40*/ 	.word	0x0500000f


	//   ....[216]....
        /*0d44*/ 	.word	0x0500000f


	//   ....[217]....
        /*0d48*/ 	.word	0x0500000f


	//   ....[218]....
        /*0d4c*/ 	.word	0x0500000f


	//   ....[219]....
        /*0d50*/ 	.word	0x0500000f


	//   ....[220]....
        /*0d54*/ 	.word	0x0500000f


	//   ....[221]....
        /*0d58*/ 	.word	0x0500000f


	//   ....[222]....
        /*0d5c*/ 	.word	0x0500000f


	//   ....[223]....
        /*0d60*/ 	.word	0x0500000f


	//   ....[224]....
        /*0d64*/ 	.word	0x0500000f


	//   ....[225]....
        /*0d68*/ 	.word	0x0500000f


	//   ....[226]....
        /*0d6c*/ 	.word	0x0500000f


	//   ....[227]....
        /*0d70*/ 	.word	0x0500000f


	//   ....[228]....
        /*0d74*/ 	.word	0x0500000f


	//   ....[229]....
        /*0d78*/ 	.word	0x0500000f


	//   ....[230]....
        /*0d7c*/ 	.word	0x0500000f


	//   ....[231]....
        /*0d80*/ 	.word	0x0500000f


	//   ....[232]....
        /*0d84*/ 	.word	0x0500000f


	//   ....[233]....
        /*0d88*/ 	.word	0x0500000f


	//   ....[234]....
        /*0d8c*/ 	.word	0x0500000f


	//   ....[235]....
        /*0d90*/ 	.word	0x0500000f


	//   ....[236]....
        /*0d94*/ 	.word	0x0500000f


	//   ....[237]....
        /*0d98*/ 	.word	0x0500000f


	//   ....[238]....
        /*0d9c*/ 	.word	0x0500000f


	//   ....[239]....
        /*0da0*/ 	.word	0x0500000f


	//   ....[240]....
        /*0da4*/ 	.word	0x0500000f


	//   ....[241]....
        /*0da8*/ 	.word	0x0500000f


	//   ....[242]....
        /*0dac*/ 	.word	0x0500000f


	//   ....[243]....
        /*0db0*/ 	.word	0x0500000f


	//   ....[244]....
        /*0db4*/ 	.word	0x0500000f


	//   ....[245]....
        /*0db8*/ 	.word	0x0500000f


	//   ....[246]....
        /*0dbc*/ 	.word	0x0500000f


	//   ....[247]....
        /*0dc0*/ 	.word	0x0500000f


	//   ....[248]....
        /*0dc4*/ 	.word	0x0500000f


	//   ....[249]....
        /*0dc8*/ 	.word	0x0500000f


	//   ....[250]....
        /*0dcc*/ 	.word	0x0500000f


	//   ....[251]....
        /*0dd0*/ 	.word	0x0500000f


	//   ....[252]....
        /*0dd4*/ 	.word	0x0500000f


	//   ....[253]....
        /*0dd8*/ 	.word	0x0500000f


	//   ....[254]....
        /*0ddc*/ 	.word	0x0500000f


	//   ....[255]....
        /*0de0*/ 	.word	0x0500000f


	//   ....[0]....
        /*0de4*/ 	.word	0x0500000f


	//   ....[1]....
        /*0de8*/ 	.word	0x0500000f


	//   ....[2]....
        /*0dec*/ 	.word	0x0500000f


	//   ....[3]....
        /*0df0*/ 	.word	0x0500000f


	//   ....[4]....
        /*0df4*/ 	.word	0x0500000f


	//   ....[5]....
        /*0df8*/ 	.word	0x0500000f


	//   ....[6]....
        /*0dfc*/ 	.word	0x0500000f


	//   ....[7]....
        /*0e00*/ 	.word	0x0500000f


	//   ....[8]....
        /*0e04*/ 	.word	0x0500000f


	//   ....[9]....
        /*0e08*/ 	.word	0x0500000f


	//   ....[10]....
        /*0e0c*/ 	.word	0x0500000f


	//   ....[11]....
        /*0e10*/ 	.word	0x0500000f


	//   ....[12]....
        /*0e14*/ 	.word	0x0500000f


	//   ....[13]....
        /*0e18*/ 	.word	0x0500000f


	//   ....[14]....
        /*0e1c*/ 	.word	0x0500000f


	//   ....[15]....
        /*0e20*/ 	.word	0x0500000f


	//   ....[16]....
        /*0e24*/ 	.word	0x0500000f


	//   ....[17]....
        /*0e28*/ 	.word	0x0500000f


	//   ....[18]....
        /*0e2c*/ 	.word	0x0500000f


	//   ....[19]....
        /*0e30*/ 	.word	0x0500000f


	//   ....[20]....
        /*0e34*/ 	.word	0x0500000f


	//   ....[21]....
        /*0e38*/ 	.word	0x0500000f


	//   ....[22]....
        /*0e3c*/ 	.word	0x0500000f


	//   ....[23]....
        /*0e40*/ 	.word	0x0500000f


	//   ....[24]....
        /*0e44*/ 	.word	0x0500000f


	//   ....[25]....
        /*0e48*/ 	.word	0x0500000f


	//   ....[26]....
        /*0e4c*/ 	.word	0x0500000f


	//   ....[27]....
        /*0e50*/ 	.word	0x0500000f


	//   ....[28]....
        /*0e54*/ 	.word	0x0500000f


	//   ....[29]....
        /*0e58*/ 	.word	0x0500000f


	//   ....[30]....
        /*0e5c*/ 	.word	0x0500000f


	//   ....[31]....
        /*0e60*/ 	.word	0x0500000f


	//   ....[32]....
        /*0e64*/ 	.word	0x0500000f


	//   ....[33]....
        /*0e68*/ 	.word	0x0500000f


	//   ....[34]....
        /*0e6c*/ 	.word	0x0500000f


	//   ....[35]....
        /*0e70*/ 	.word	0x0500000f


	//   ....[36]....
        /*0e74*/ 	.word	0x0500000f


	//   ....[37]....
        /*0e78*/ 	.word	0x0500000f


	//   ....[38]....
        /*0e7c*/ 	.word	0x0500000f


	//   ....[39]....
        /*0e80*/ 	.word	0x0500000f


	//   ....[40]....
        /*0e84*/ 	.word	0x0500000f


	//   ....[41]....
        /*0e88*/ 	.word	0x0500000f


	//   ....[42]....
        /*0e8c*/ 	.word	0x0500000f


	//   ....[43]....
        /*0e90*/ 	.word	0x0500000f


	//   ....[44]....
        /*0e94*/ 	.word	0x0500000f


	//   ....[45]....
        /*0e98*/ 	.word	0x0500000f


	//   ....[46]....
        /*0e9c*/ 	.word	0x0500000f


	//   ....[47]....
        /*0ea0*/ 	.word	0x0500000f


	//----- nvinfo : EIATTR_COOP_GROUP_INSTR_OFFSETS
	.align		4
.L_471:
        /*0ea4*/ 	.byte	0x04, 0x28
        /*0ea6*/ 	.short	(.L_473 - .L_472)


	//   ....[0]....
.L_472:
        /*0ea8*/ 	.word	0x00000060


	//   ....[1]....
        /*0eac*/ 	.word	0x00000140


	//   ....[2]....
        /*0eb0*/ 	.word	0x00000190


	//   ....[3]....
        /*0eb4*/ 	.word	0x000003c0


	//   ....[4]....
        /*0eb8*/ 	.word	0x00000520


	//   ....[5]....
        /*0ebc*/ 	.word	0x00000640


	//   ....[6]....
        /*0ec0*/ 	.word	0x000007a0


	//   ....[7]....
        /*0ec4*/ 	.word	0x00003df0


	//   ....[8]....
        /*0ec8*/ 	.word	0x00003e00


	//   ....[9]....
        /*0ecc*/ 	.word	0x00004cb0


	//   ....[10]....
        /*0ed0*/ 	.word	0x00004cc0


	//   ....[11]....
        /*0ed4*/ 	.word	0x00006430


	//   ....[12]....
        /*0ed8*/ 	.word	0x00006440


	//   ....[13]....
        /*0edc*/ 	.word	0x000074a0


	//   ....[14]....
        /*0ee0*/ 	.word	0x000074b0


	//   ....[15]....
        /*0ee4*/ 	.word	0x00008740


	//   ....[16]....
        /*0ee8*/ 	.word	0x00008750


	//   ....[17]....
        /*0eec*/ 	.word	0x00008910


	//   ....[18]....
        /*0ef0*/ 	.word	0x00008920


	//   ....[19]....
        /*0ef4*/ 	.word	0x00008d50


	//   ....[20]....
        /*0ef8*/ 	.word	0x00008d60


	//   ....[21]....
        /*0efc*/ 	.word	0x00008f10


	//   ....[22]....
        /*0f00*/ 	.word	0x00008f30


	//   ....[23]....
        /*0f04*/ 	.word	0x00009d90


	//   ....[24]....
        /*0f08*/ 	.word	0x0000a4c0


	//   ....[25]....
        /*0f0c*/ 	.word	0x0000a4d0


	//   ....[26]....
        /*0f10*/ 	.word	0x0000a4e0


	//   ....[27]....
        /*0f14*/ 	.word	0x0000a4f0


	//   ....[28]....
        /*0f18*/ 	.word	0x0000aaf0


	//   ....[29]....
        /*0f1c*/ 	.word	0x0000ab00


	//   ....[30]....
        /*0f20*/ 	.word	0x0000ab10


	//   ....[31]....
        /*0f24*/ 	.word	0x0000ab20


	//   ....[32]....
        /*0f28*/ 	.word	0x0000b0a0


	//   ....[33]....
        /*0f2c*/ 	.word	0x0000b0b0


	//   ....[34]....
        /*0f30*/ 	.word	0x0000b0c0


	//   ....[35]....
        /*0f34*/ 	.word	0x0000b0d0


	//   ....[36]....
        /*0f38*/ 	.word	0x0000b670


	//   ....[37]....
        /*0f3c*/ 	.word	0x0000b680


	//   ....[38]....
        /*0f40*/ 	.word	0x0000b690


	//   ....[39]....
        /*0f44*/ 	.word	0x0000b6a0


	//   ....[40]....
        /*0f48*/ 	.word	0x0000f270


	//   ....[41]....
        /*0f4c*/ 	.word	0x0000f280


	//   ....[42]....
        /*0f50*/ 	.word	0x0000f290


	//   ....[43]....
        /*0f54*/ 	.word	0x0000f2a0


	//   ....[44]....
        /*0f58*/ 	.word	0x0000f730


	//   ....[45]....
        /*0f5c*/ 	.word	0x0000f740


	//   ....[46]....
        /*0f60*/ 	.word	0x0000f750


	//   ....[47]....
        /*0f64*/ 	.word	0x0000f760


	//   ....[48]....
        /*0f68*/ 	.word	0x0000fb80


	//   ....[49]....
        /*0f6c*/ 	.word	0x0000fb90


	//   ....[50]....
        /*0f70*/ 	.word	0x0000fba0


	//   ....[51]....
        /*0f74*/ 	.word	0x0000fbb0


	//   ....[52]....
        /*0f78*/ 	.word	0x0000fff0


	//   ....[53]....
        /*0f7c*/ 	.word	0x00010000


	//   ....[54]....
        /*0f80*/ 	.word	0x00010010


	//   ....[55]....
        /*0f84*/ 	.word	0x00010020


	//   ....[56]....
        /*0f88*/ 	.word	0x00014fe0


	//   ....[57]....
        /*0f8c*/ 	.word	0x000152b0


	//   ....[58]....
        /*0f90*/ 	.word	0x00015b40


	//   ....[59]....
        /*0f94*/ 	.word	0x00015ca0


	//   ....[60]....
        /*0f98*/ 	.word	0x00016020


	//   ....[61]....
        /*0f9c*/ 	.word	0x00016090


	//   ....[62]....
        /*0fa0*/ 	.word	0x00018670


	//   ....[63]....
        /*0fa4*/ 	.word	0x00018a40


	//   ....[64]....
        /*0fa8*/ 	.word	0x00019120


	//   ....[65]....
        /*0fac*/ 	.word	0x000192b0


	//   ....[66]....
        /*0fb0*/ 	.word	0x00019710


	//   ....[67]....
        /*0fb4*/ 	.word	0x00019770


	//   ....[68]....
        /*0fb8*/ 	.word	0x0001bcd0


	//   ....[69]....
        /*0fbc*/ 	.word	0x0001bd30


	//   ....[70]....
        /*0fc0*/ 	.word	0x0001bf00


	//   ....[71]....
        /*0fc4*/ 	.word	0x0001bf40


	//   ....[72]....
        /*0fc8*/ 	.word	0x0001e1b0


	//   ....[73]....
        /*0fcc*/ 	.word	0x0001e600


	//   ....[74]....
        /*0fd0*/ 	.word	0x0001ed70


	//   ....[75]....
        /*0fd4*/ 	.word	0x0001ee70


	//   ....[76]....
        /*0fd8*/ 	.word	0x0001f2e0


	//   ....[77]....
        /*0fdc*/ 	.word	0x0001f340


	//   ....[78]....
        /*0fe0*/ 	.word	0x00020370


	//   ....[79]....
        /*0fe4*/ 	.word	0x00020560


	//   ....[80]....
        /*0fe8*/ 	.word	0x00020570


	//   ....[81]....
        /*0fec*/ 	.word	0x000205a0


	//   ....[82]....
        /*0ff0*/ 	.word	0x000220c0


	//   ....[83]....
        /*0ff4*/ 	.word	0x000220d0


	//   ....[84]....
        /*0ff8*/ 	.word	0x000220e0


	//   ....[85]....
        /*0ffc*/ 	.word	0x000220f0


	//   ....[86]....
        /*1000*/ 	.word	0x00022b20


	//   ....[87]....
        /*1004*/ 	.word	0x00022b50


	//   ....[88]....
        /*1008*/ 	.word	0x00022c90


	//   ....[89]....
        /*100c*/ 	.word	0x00022cb0


	//   ....[90]....
        /*1010*/ 	.word	0x00022df0


	//   ....[91]....
        /*1014*/ 	.word	0x00022e10


	//   ....[92]....
        /*1018*/ 	.word	0x00022f60


	//   ....[93]....
        /*101c*/ 	.word	0x00022f80


	//   ....[94]....
        /*1020*/ 	.word	0x00023590


	//   ....[95]....
        /*1024*/ 	.word	0x000235d0


	//   ....[96]....
        /*1028*/ 	.word	0x000241d0


	//   ....[97]....
        /*102c*/ 	.word	0x000241e0


	//   ....[98]....
        /*1030*/ 	.word	0x000252c0


	//   ....[99]....
        /*1034*/ 	.word	0x000252e0


	//   ....[100]....
        /*1038*/ 	.word	0x00025420


	//   ....[101]....
        /*103c*/ 	.word	0x00025440


	//   ....[102]....
        /*1040*/ 	.word	0x00025580


	//   ....[103]....
        /*1044*/ 	.word	0x000255a0


	//   ....[104]....
        /*1048*/ 	.word	0x000256f0


	//   ....[105]....
        /*104c*/ 	.word	0x00025710


	//   ....[106]....
        /*1050*/ 	.word	0x000258e0


	//   ....[107]....
        /*1054*/ 	.word	0x00025ad0


	//   ....[108]....
        /*1058*/ 	.word	0x00025b00


	//   ....[109]....
        /*105c*/ 	.word	0x00025b30


	//   ....[110]....
        /*1060*/ 	.word	0x00025b60


	//   ....[111]....
        /*1064*/ 	.word	0x00025b90


	//   ....[112]....
        /*1068*/ 	.word	0x00025bc0


	//   ....[113]....
        /*106c*/ 	.word	0x00025d50


	//   ....[114]....
        /*1070*/ 	.word	0x00025d80


	//   ....[115]....
        /*1074*/ 	.word	0x00025db0


	//   ....[116]....
        /*1078*/ 	.word	0x00025de0


	//   ....[117]....
        /*107c*/ 	.word	0x00025e10


	//   ....[118]....
        /*1080*/ 	.word	0x00025e40


	//   ....[119]....
        /*1084*/ 	.word	0x00025ed0


	//   ....[120]....
        /*1088*/ 	.word	0x00025f00


	//   ....[121]....
        /*108c*/ 	.word	0x00025f10


	//   ....[122]....
        /*1090*/ 	.word	0x00025f50


	//   ....[123]....
        /*1094*/ 	.word	0x000276d0


	//   ....[124]....
        /*1098*/ 	.word	0x0002a190


	//   ....[125]....
        /*109c*/ 	.word	0x0002a1b0


	//   ....[126]....
        /*10a0*/ 	.word	0x0002a1c0


	//   ....[127]....
        /*10a4*/ 	.word	0x0002a270


	//   ....[128]....
        /*10a8*/ 	.word	0x0002a2b0


	//   ....[129]....
        /*10ac*/ 	.word	0x0002a310


	//   ....[130]....
        /*10b0*/ 	.word	0x0002a330


	//   ....[131]....
        /*10b4*/ 	.word	0x0002a360


	//   ....[132]....
        /*10b8*/ 	.word	0x0002ab00


	//   ....[133]....
        /*10bc*/ 	.word	0x0002ab30


	//   ....[134]....
        /*10c0*/ 	.word	0x0002ab50


	//   ....[135]....
        /*10c4*/ 	.word	0x0002abf0


	//   ....[136]....
        /*10c8*/ 	.word	0x0002ac00


	//   ....[137]....
        /*10cc*/ 	.word	0x0002acb0


	//   ....[138]....
        /*10d0*/ 	.word	0x0002acc0


	//   ....[139]....
        /*10d4*/ 	.word	0x0002ad70


	//   ....[140]....
        /*10d8*/ 	.word	0x0002ad80


	//   ....[141]....
        /*10dc*/ 	.word	0x0002ae30


	//   ....[142]....
        /*10e0*/ 	.word	0x0002ae40


	//   ....[143]....
        /*10e4*/ 	.word	0x0002aef0


	//   ....[144]....
        /*10e8*/ 	.word	0x0002af00


	//   ....[145]....
        /*10ec*/ 	.word	0x0002afb0


	//   ....[146]....
        /*10f0*/ 	.word	0x0002afc0


	//   ....[147]....
        /*10f4*/ 	.word	0x0002b010


	//   ....[148]....
        /*10f8*/ 	.word	0x0002b7f0


	//   ....[149]....
        /*10fc*/ 	.word	0x0002b820


	//   ....[150]....
        /*1100*/ 	.word	0x0002b850


	//   ....[151]....
        /*1104*/ 	.word	0x0002b910


	//   ....[152]....
        /*1108*/ 	.word	0x0002b940


	//   ....[153]....
        /*110c*/ 	.word	0x0002b990


	//   ....[154]....
        /*1110*/ 	.word	0x0002b9c0


	//   ....[155]....
        /*1114*/ 	.word	0x0002ba30


	//   ....[156]....
        /*1118*/ 	.word	0x0002bd10


	//   ....[157]....
        /*111c*/ 	.word	0x0002bd30


	//   ....[158]....
        /*1120*/ 	.word	0x0002bdf0


	//   ....[159]....
        /*1124*/ 	.word	0x0002be00


	//   ....[160]....
        /*1128*/ 	.word	0x0002beb0


	//   ....[161]....
        /*112c*/ 	.word	0x0002bec0


	//   ....[162]....
        /*1130*/ 	.word	0x0002bed0


	//   ....[163]....
        /*1134*/ 	.word	0x0002bf80


	//   ....[164]....
        /*1138*/ 	.word	0x0002c4f0


	//   ....[165]....
        /*113c*/ 	.word	0x0002c530


	//   ....[166]....
        /*1140*/ 	.word	0x0002c5b0


	//   ....[167]....
        /*1144*/ 	.word	0x0002c5e0


	//   ....[168]....
        /*1148*/ 	.word	0x0002c670


	//   ....[169]....
        /*114c*/ 	.word	0x0002c6a0


	//   ....[170]....
        /*1150*/ 	.word	0x0002c6b0


	//   ....[171]....
        /*1154*/ 	.word	0x0002c740


	//   ....[172]....
        /*1158*/ 	.word	0x0002cbb0


	//   ....[173]....
        /*115c*/ 	.word	0x0002cbe0


	//   ....[174]....
        /*1160*/ 	.word	0x0002cc40


	//   ....[175]....
        /*1164*/ 	.word	0x0002cc70


	//   ....[176]....
        /*1168*/ 	.word	0x0002cca0


	//   ....[177]....
        /*116c*/ 	.word	0x0002ccd0


	//   ....[178]....
        /*1170*/ 	.word	0x0002cd00


	//   ....[179]....
        /*1174*/ 	.word	0x0002cd30


	//   ....[180]....
        /*1178*/ 	.word	0x0002ced0


	//   ....[181]....
        /*117c*/ 	.word	0x0002cf00


	//   ....[182]....
        /*1180*/ 	.word	0x0002cf30


	//   ....[183]....
        /*1184*/ 	.word	0x0002cf60


	//   ....[184]....
        /*1188*/ 	.word	0x0002cf90


	//   ....[185]....
        /*118c*/ 	.word	0x0002cfc0


	//   ....[186]....
        /*1190*/ 	.word	0x0002d080


	//   ....[187]....
        /*1194*/ 	.word	0x0002d0a0


	//   ....[188]....
        /*1198*/ 	.word	0x0002d0c0


	//   ....[189]....
        /*119c*/ 	.word	0x0002d120


	//   ....[190]....
        /*11a0*/ 	.word	0x0002db40


	//   ....[191]....
        /*11a4*/ 	.word	0x0002de80


	//   ....[192]....
        /*11a8*/ 	.word	0x0002df10


	//   ....[193]....
        /*11ac*/ 	.word	0x0002dfb0


	//   ....[194]....
        /*11b0*/ 	.word	0x0002e040


	//   ....[195]....
        /*11b4*/ 	.word	0x0002e130


	//   ....[196]....
        /*11b8*/ 	.word	0x0002e1c0


	//   ....[197]....
        /*11bc*/ 	.word	0x0002e260


	//   ....[198]....
        /*11c0*/ 	.word	0x0002e2f0


	//   ....[199]....
        /*11c4*/ 	.word	0x0002e3e0


	//   ....[200]....
        /*11c8*/ 	.word	0x0002e470


	//   ....[201]....
        /*11cc*/ 	.word	0x0002e510


	//   ....[202]....
        /*11d0*/ 	.word	0x0002e5a0


	//   ....[203]....
        /*11d4*/ 	.word	0x0002e690


	//   ....[204]....
        /*11d8*/ 	.word	0x0002e720


	//   ....[205]....
        /*11dc*/ 	.word	0x0002e770


	//   ....[206]....
        /*11e0*/ 	.word	0x0002e7c0


	//   ....[207]....
        /*11e4*/ 	.word	0x0002e860


	//   ....[208]....
        /*11e8*/ 	.word	0x0002e8f0


	//   ....[209]....
        /*11ec*/ 	.word	0x0002e940


	//   ....[210]....
        /*11f0*/ 	.word	0x0002e990


	//   ....[211]....
        /*11f4*/ 	.word	0x0002ea30


	//   ....[212]....
        /*11f8*/ 	.word	0x0002eac0


	//   ....[213]....
        /*11fc*/ 	.word	0x0002eb10


	//   ....[214]....
        /*1200*/ 	.word	0x0002eb60


	//   ....[215]....
        /*1204*/ 	.word	0x0002ec00


	//   ....[216]....
        /*1208*/ 	.word	0x0002ec90


	//   ....[217]....
        /*120c*/ 	.word	0x0002ece0


	//   ....[218]....
        /*1210*/ 	.word	0x0002ed30


	//   ....[219]....
        /*1214*/ 	.word	0x0002ee20


	//   ....[220]....
        /*1218*/ 	.word	0x0002eeb0


	//   ....[221]....
        /*121c*/ 	.word	0x0002ef00


	//   ....[222]....
        /*1220*/ 	.word	0x0002ef50


	//   ....[223]....
        /*1224*/ 	.word	0x0002efe0


	//   ....[224]....
        /*1228*/ 	.word	0x0002f070


	//   ....[225]....
        /*122c*/ 	.word	0x0002f0c0


	//   ....[226]....
        /*1230*/ 	.word	0x0002f110


	//   ....[227]....
        /*1234*/ 	.word	0x0002f1a0


	//   ....[228]....
        /*1238*/ 	.word	0x0002f230


	//   ....[229]....
        /*123c*/ 	.word	0x0002f280


	//   ....[230]....
        /*1240*/ 	.word	0x0002f2d0


	//   ....[231]....
        /*1244*/ 	.word	0x0002f360


	//   ....[232]....
        /*1248*/ 	.word	0x0002f3f0


	//   ....[233]....
        /*124c*/ 	.word	0x0002f440


	//   ....[234]....
        /*1250*/ 	.word	0x0002f490


	//   ....[235]....
        /*1254*/ 	.word	0x0002f830


	//   ....[236]....
        /*1258*/ 	.word	0x0002fb10


	//   ....[237]....
        /*125c*/ 	.word	0x0002fc00


	//   ....[238]....
        /*1260*/ 	.word	0x0002fca0


	//   ....[239]....
        /*1264*/ 	.word	0x0002fd00


	//   ....[240]....
        /*1268*/ 	.word	0x0002fda0


	//   ....[241]....
        /*126c*/ 	.word	0x0002fe80


	//   ....[242]....
        /*1270*/ 	.word	0x0002ff80


	//   ....[243]....
        /*1274*/ 	.word	0x0002fff0


	//   ....[244]....
        /*1278*/ 	.word	0x000300d0


	//   ....[245]....
        /*127c*/ 	.word	0x00030180


	//   ....[246]....
        /*1280*/ 	.word	0x000301e0


	//   ....[247]....
        /*1284*/ 	.word	0x00030240


	//   ....[248]....
        /*1288*/ 	.word	0x00030350


	//   ....[249]....
        /*128c*/ 	.word	0x000303b0


	//   ....[250]....
        /*1290*/ 	.word	0x000304d0


	//   ....[251]....
        /*1294*/ 	.word	0x00030530


	//   ....[252]....
        /*1298*/ 	.word	0x00030650


	//   ....[253]....
        /*129c*/ 	.word	0x000306b0


	//   ....[254]....
        /*12a0*/ 	.word	0x000307d0


	//   ....[255]....
        /*12a4*/ 	.word	0x00030830


	//   ....[0]....
        /*12a8*/ 	.word	0x00030950


	//   ....[1]....
        /*12ac*/ 	.word	0x000309b0


	//   ....[2]....
        /*12b0*/ 	.word	0x00030ad0


	//   ....[3]....
        /*12b4*/ 	.word	0x00030b30


	//   ....[4]....
        /*12b8*/ 	.word	0x00030c30


	//   ....[5]....
        /*12bc*/ 	.word	0x00030d60


	//   ....[6]....
        /*12c0*/ 	.word	0x00030e30


	//   ....[7]....
        /*12c4*/ 	.word	0x00030f00


	//   ....[8]....
        /*12c8*/ 	.word	0x00030fe0


	//   ....[9]....
        /*12cc*/ 	.word	0x00031040


	//   ....[10]....
        /*12d0*/ 	.word	0x00031120


	//   ....[11]....
        /*12d4*/ 	.word	0x00031180


	//   ....[12]....
        /*12d8*/ 	.word	0x00031290


	//   ....[13]....
        /*12dc*/ 	.word	0x00031380


	//   ....[14]....
        /*12e0*/ 	.word	0x00031420


	//   ....[15]....
        /*12e4*/ 	.word	0x00031480


	//   ....[16]....
        /*12e8*/ 	.word	0x000315a0


	//   ....[17]....
        /*12ec*/ 	.word	0x00031600


	//   ....[18]....
        /*12f0*/ 	.word	0x00031720


	//   ....[19]....
        /*12f4*/ 	.word	0x00031780


	//   ....[20]....
        /*12f8*/ 	.word	0x00031850


	//   ....[21]....
        /*12fc*/ 	.word	0x000319c0


	//   ....[22]....
        /*1300*/ 	.word	0x00031a80


	//   ....[23]....
        /*1304*/ 	.word	0x00031bd0


	//   ....[24]....
        /*1308*/ 	.word	0x00031c80


	//   ....[25]....
        /*130c*/ 	.word	0x00031ce0


	//   ....[26]....
        /*1310*/ 	.word	0x00031da0


	//   ....[27]....
        /*1314*/ 	.word	0x00031e80


	//   ....[28]....
        /*1318*/ 	.word	0x00031f40


	//   ....[29]....
        /*131c*/ 	.word	0x00032050


	//   ....[30]....
        /*1320*/ 	.word	0x000320f0


	//   ....[31]....
        /*1324*/ 	.word	0x00032260


	//   ....[32]....
        /*1328*/ 	.word	0x000322d0


	//   ....[33]....
        /*132c*/ 	.word	0x00032340


	//   ....[34]....
        /*1330*/ 	.word	0x000323b0


	//   ....[35]....
        /*1334*/ 	.word	0x00032420


	//   ....[36]....
        /*1338*/ 	.word	0x000324a0


	//   ....[37]....
        /*133c*/ 	.word	0x00032520


	//   ....[38]....
        /*1340*/ 	.word	0x000325b0


	//   ....[39]....
        /*1344*/ 	.word	0x00032620


	//   ....[40]....
        /*1348*/ 	.word	0x00032690


	//   ....[41]....
        /*134c*/ 	.word	0x00032700


	//   ....[42]....
        /*1350*/ 	.word	0x00032780


	//   ....[43]....
        /*1354*/ 	.word	0x000327f0


	//   ....[44]....
        /*1358*/ 	.word	0x00032880


	//   ....[45]....
        /*135c*/ 	.word	0x000328e0


	//   ....[46]....
        /*1360*/ 	.word	0x00032970


	//   ....[47]....
        /*1364*/ 	.word	0x00032aa0


	//----- nvinfo : EIATTR_REG_RECONFIG
	.align		4
.L_473:
        /*1368*/ 	.byte	0x01, 0x54
	.zero		2


	//----- nvinfo : EIATTR_SYSCALL_OFFSETS
	.align		4
        /*136c*/ 	.byte	0x04, 0x46
        /*136e*/ 	.short	(.L_475 - .L_474)


	//   ....[0]....
.L_474:
        /*1370*/ 	.word	0x00002720


	//   ....[1]....
        /*1374*/ 	.word	0x00002870


	//   ....[2]....
        /*1378*/ 	.word	0x00009f30


	//   ....[3]....
        /*137c*/ 	.word	0x0000a250


	//   ....[4]....
        /*1380*/ 	.word	0x00029780


	//   ....[5]....
        /*1384*/ 	.word	0x000298d0


	//   ....[6]....
        /*1388*/ 	.word	0x000299c0


	//   ....[7]....
        /*138c*/ 	.word	0x0002a770


	//----- nvinfo : EIATTR_MBARRIER_INSTR_OFFSETS
	.align		4
.L_475:
        /*1390*/ 	.byte	0x04, 0x39
        /*1392*/ 	.short	(.L_477 - .L_476)


	//   ....[0]....
.L_476:
        /*1394*/ 	.word	0x00000270
        /*1398*/ 	.word	0x000000ff
        /*139c*/ 	.word	0x00030800
        /*13a0*/ 	.short	0x0100
        /*13a2*/ 	.byte	0x08
	.zero		1


	//   ....[1]....
        /*13a4*/ 	.word	0x00000280
        /*13a8*/ 	.word	0x000000ff
        /*13ac*/ 	.word	0x00030820
        /*13b0*/ 	.short	0x0100
        /*13b2*/ 	.byte	0x08
	.zero		1


	//   ....[2]....
        /*13b4*/ 	.word	0x00000370
        /*13b8*/ 	.word	0x000000ff
        /*13bc*/ 	.word	0x00030830
        /*13c0*/ 	.short	0x0100
        /*13c2*/ 	.byte	0x08
	.zero		1


	//   ....[3]....
        /*13c4*/ 	.word	0x00000380
        /*13c8*/ 	.word	0x000000ff
        /*13cc*/ 	.word	0x00030840
        /*13d0*/ 	.short	0x0100
        /*13d2*/ 	.byte	0x08
	.zero		1


	//   ....[4]....
        /*13d4*/ 	.word	0x00000390
        /*13d8*/ 	.word	0x000000ff
        /*13dc*/ 	.word	0x00030838
        /*13e0*/ 	.short	0x0100
        /*13e2*/ 	.byte	0x08
	.zero		1


	//   ....[5]....
        /*13e4*/ 	.word	0x000003a0
        /*13e8*/ 	.word	0x000000ff
        /*13ec*/ 	.word	0x00030848
        /*13f0*/ 	.short	0x0100
        /*13f2*/ 	.byte	0x08
	.zero		1


	//   ....[6]....
        /*13f4*/ 	.word	0x000004d0
        /*13f8*/ 	.word	0x000000ff
        /*13fc*/ 	.word	0x00030850
        /*1400*/ 	.short	0x0100
        /*1402*/ 	.byte	0x08
	.zero		1


	//   ....[7]....
        /*1404*/ 	.word	0x000004e0
        /*1408*/ 	.word	0x000000ff
        /*140c*/ 	.word	0x00030860
        /*1410*/ 	.short	0x0100
        /*1412*/ 	.byte	0x08
	.zero		1


	//   ....[8]....
        /*1414*/ 	.word	0x000004f0
        /*1418*/ 	.word	0x000000ff
        /*141c*/ 	.word	0x00030858
        /*1420*/ 	.short	0x0100
        /*1422*/ 	.byte	0x08
	.zero		1


	//   ....[9]....
        /*1424*/ 	.word	0x00000500
        /*1428*/ 	.word	0x000000ff
        /*142c*/ 	.word	0x00030868
        /*1430*/ 	.short	0x0100
        /*1432*/ 	.byte	0x08
	.zero		1


	//   ....[10]....
        /*1434*/ 	.word	0x000005f0
        /*1438*/ 	.word	0x000000ff
        /*143c*/ 	.word	0x00030870
        /*1440*/ 	.short	0x0100
        /*1442*/ 	.byte	0x06
	.zero		1


	//   ....[11]....
        /*1444*/ 	.word	0x00000600
        /*1448*/ 	.word	0x000000ff
        /*144c*/ 	.word	0x00030880
        /*1450*/ 	.short	0x0100
        /*1452*/ 	.byte	0x06
	.zero		1


	//   ....[12]....
        /*1454*/ 	.word	0x00000610
        /*1458*/ 	.word	0x000000ff
        /*145c*/ 	.word	0x00030878
        /*1460*/ 	.short	0x0100
        /*1462*/ 	.byte	0x06
	.zero		1


	//   ....[13]....
        /*1464*/ 	.word	0x00000620
        /*1468*/ 	.word	0x000000ff
        /*146c*/ 	.word	0x00030888
        /*1470*/ 	.short	0x0100
        /*1472*/ 	.byte	0x06
	.zero		1


	//   ....[14]....
        /*1474*/ 	.word	0x00000750
        /*1478*/ 	.word	0x000000ff
        /*147c*/ 	.word	0x00030890
        /*1480*/ 	.short	0x0100
        /*1482*/ 	.byte	0x08
	.zero		1


	//   ....[15]....
        /*1484*/ 	.word	0x00000760
        /*1488*/ 	.word	0x000000ff
        /*148c*/ 	.word	0x000308a0
        /*1490*/ 	.short	0x0100
        /*1492*/ 	.byte	0x08
	.zero		1


	//   ....[16]....
        /*1494*/ 	.word	0x00000770
        /*1498*/ 	.word	0x000000ff
        /*149c*/ 	.word	0x00030898
        /*14a0*/ 	.short	0x0100
        /*14a2*/ 	.byte	0x08
	.zero		1


	//   ....[17]....
        /*14a4*/ 	.word	0x00000780
        /*14a8*/ 	.word	0x000000ff
        /*14ac*/ 	.word	0x000308a8
        /*14b0*/ 	.short	0x0100
        /*14b2*/ 	.byte	0x08
	.zero		1


	//   ....[18]....
        /*14b4*/ 	.word	0x000008b0
        /*14b8*/ 	.word	0x000000ff
        /*14bc*/ 	.word	0x000308b0
        /*14c0*/ 	.short	0x0100
        /*14c2*/ 	.byte	0x08
	.zero		1


	//   ....[19]....
        /*14c4*/ 	.word	0x000008c0
        /*14c8*/ 	.word	0x000000ff
        /*14cc*/ 	.word	0x000308c0
        /*14d0*/ 	.short	0x0100
        /*14d2*/ 	.byte	0x08
	.zero		1


	//   ....[20]....
        /*14d4*/ 	.word	0x000008d0
        /*14d8*/ 	.word	0x000000ff
        /*14dc*/ 	.word	0x000308b8
        /*14e0*/ 	.short	0x0100
        /*14e2*/ 	.byte	0x08
	.zero		1


	//   ....[21]....
        /*14e4*/ 	.word	0x000008e0
        /*14e8*/ 	.word	0x000000ff
        /*14ec*/ 	.word	0x000308c8
        /*14f0*/ 	.short	0x0100
        /*14f2*/ 	.byte	0x08
	.zero		1


	//   ....[22]....
        /*14f4*/ 	.word	0x00003da0
        /*14f8*/ 	.word	0x00000058
        /*14fc*/ 	.word	0x00030890
        /*1500*/ 	.short	0x010a
        /*1502*/ 	.byte	0x3f
	.zero		1


	//   ....[23]....
        /*1504*/ 	.word	0x000063d0
        /*1508*/ 	.word	0x00000058
        /*150c*/ 	.word	0x00030890
        /*1510*/ 	.short	0x010a
        /*1512*/ 	.byte	0x3f
	.zero		1


	//   ....[24]....
        /*1514*/ 	.word	0x00008590
        /*1518*/ 	.word	0x00000058
        /*151c*/ 	.word	0x00030890
        /*1520*/ 	.short	0x010a
        /*1522*/ 	.byte	0x3f
	.zero		1


	//   ....[25]....
        /*1524*/ 	.word	0x00008ba0
        /*1528*/ 	.word	0x0000000b
        /*152c*/ 	.word	0x00000000
        /*1530*/ 	.short	0x0101
        /*1532*/ 	.byte	0x3f
	.zero		1


	//   ....[26]....
        /*1534*/ 	.word	0x00008be0
        /*1538*/ 	.word	0x00000058
        /*153c*/ 	.word	0x000308b0
        /*1540*/ 	.short	0x010a
        /*1542*/ 	.byte	0x3f
	.zero		1


	//   ....[27]....
        /*1544*/ 	.word	0x00009190
        /*1548*/ 	.word	0x00000058
        /*154c*/ 	.word	0x00000000
        /*1550*/ 	.short	0x0101
        /*1552*/ 	.byte	0x3f
	.zero		1


	//   ....[28]....
        /*1554*/ 	.word	0x00009fd0
        /*1558*/ 	.word	0x00000011
        /*155c*/ 	.word	0x00030800
        /*1560*/ 	.short	0x010a
        /*1562*/ 	.byte	0x3f
	.zero		1


	//   ....[29]....
        /*1564*/ 	.word	0x0000a020
        /*1568*/ 	.word	0x00000011
        /*156c*/ 	.word	0x00030800
        /*1570*/ 	.short	0x010a
        /*1572*/ 	.byte	0x3f
	.zero		1


	//   ....[30]....
        /*1574*/ 	.word	0x0000bb00
        /*1578*/ 	.word	0x00000011
        /*157c*/ 	.word	0x00030800
        /*1580*/ 	.short	0x010a
        /*1582*/ 	.byte	0x3f
	.zero		1


	//   ....[31]....
        /*1584*/ 	.word	0x00010300
        /*1588*/ 	.word	0x00000011
        /*158c*/ 	.word	0x00030800
        /*1590*/ 	.short	0x010a
        /*1592*/ 	.byte	0x3f
	.zero		1


	//   ....[32]....
        /*1594*/ 	.word	0x00013ee0
        /*1598*/ 	.word	0x00000000
        /*159c*/ 	.word	0x00030830
        /*15a0*/ 	.short	0x010a
        /*15a2*/ 	.byte	0x3f
	.zero		1


	//   ....[33]....
        /*15a4*/ 	.word	0x00013f90
        /*15a8*/ 	.word	0x00000000
        /*15ac*/ 	.word	0x00030830
        /*15b0*/ 	.short	0x010a
        /*15b2*/ 	.byte	0x3f
	.zero		1


	//   ....[34]....
        /*15b4*/ 	.word	0x00014fd0
        /*15b8*/ 	.word	0x00000002
        /*15bc*/ 	.word	0x00000000
        /*15c0*/ 	.short	0x0101
        /*15c2*/ 	.byte	0x3f
	.zero		1


	//   ....[35]....
        /*15c4*/ 	.word	0x00016d90
        /*15c8*/ 	.word	0x00000002
        /*15cc*/ 	.word	0x00030830
        /*15d0*/ 	.short	0x010a
        /*15d2*/ 	.byte	0x3f
	.zero		1


	//   ....[36]....
        /*15d4*/ 	.word	0x00016e20
        /*15d8*/ 	.word	0x00000002
        /*15dc*/ 	.word	0x00030830
        /*15e0*/ 	.short	0x010a
        /*15e2*/ 	.byte	0x3f
	.zero		1


	//   ....[37]....
        /*15e4*/ 	.word	0x00018030
        /*15e8*/ 	.word	0x000000da
        /*15ec*/ 	.word	0x00030850
        /*15f0*/ 	.short	0x010a
        /*15f2*/ 	.byte	0x3f
	.zero		1


	//   ....[38]....
        /*15f4*/ 	.word	0x00018080
        /*15f8*/ 	.word	0x000000da
        /*15fc*/ 	.word	0x00030850
        /*1600*/ 	.short	0x010a
        /*1602*/ 	.byte	0x3f
	.zero		1


	//   ....[39]....
        /*1604*/ 	.word	0x00018630
        /*1608*/ 	.word	0x00000002
        /*160c*/ 	.word	0x00000000
        /*1610*/ 	.short	0x0101
        /*1612*/ 	.byte	0x3f
	.zero		1


	//   ....[40]....
        /*1614*/ 	.word	0x00019d70
        /*1618*/ 	.word	0x000000da
        /*161c*/ 	.word	0x00000000
        /*1620*/ 	.short	0x0101
        /*1622*/ 	.byte	0x3f
	.zero		1


	//   ....[41]....
        /*1624*/ 	.word	0x0001a2f0
        /*1628*/ 	.word	0x000000de
        /*162c*/ 	.word	0x00030830
        /*1630*/ 	.short	0x010a
        /*1632*/ 	.byte	0x3f
	.zero		1


	//   ....[42]....
        /*1634*/ 	.word	0x0001a380
        /*1638*/ 	.word	0x000000de
        /*163c*/ 	.word	0x00030830
        /*1640*/ 	.short	0x010a
        /*1642*/ 	.byte	0x3f
	.zero		1


	//   ....[43]....
        /*1644*/ 	.word	0x0001b5a0
        /*1648*/ 	.word	0x0000000b
        /*164c*/ 	.word	0x00030850
        /*1650*/ 	.short	0x010a
        /*1652*/ 	.byte	0x3f
	.zero		1


	//   ....[44]....
        /*1654*/ 	.word	0x0001b5f0
        /*1658*/ 	.word	0x0000000b
        /*165c*/ 	.word	0x00030850
        /*1660*/ 	.short	0x010a
        /*1662*/ 	.byte	0x3f
	.zero		1


	//   ....[45]....
        /*1664*/ 	.word	0x0001bf30
        /*1668*/ 	.word	0x000000de
        /*166c*/ 	.word	0x00000000
        /*1670*/ 	.short	0x0101
        /*1672*/ 	.byte	0x3f
	.zero		1


	//   ....[46]....
        /*1674*/ 	.word	0x0001c6b0
        /*1678*/ 	.word	0x0000000b
        /*167c*/ 	.word	0x00000000
        /*1680*/ 	.short	0x0101
        /*1682*/ 	.byte	0x3f
	.zero		1


	//   ....[47]....
        /*1684*/ 	.word	0x0001c920
        /*1688*/ 	.word	0x00000004
        /*168c*/ 	.word	0x00030830
        /*1690*/ 	.short	0x010a
        /*1692*/ 	.byte	0x3f
	.zero		1


	//   ....[48]....
        /*1694*/ 	.word	0x0001c9b0
        /*1698*/ 	.word	0x00000004
        /*169c*/ 	.word	0x00030830
        /*16a0*/ 	.short	0x010a
        /*16a2*/ 	.byte	0x3f
	.zero		1


	//   ....[49]....
        /*16a4*/ 	.word	0x0001dbe0
        /*16a8*/ 	.word	0x000000de
        /*16ac*/ 	.word	0x00030850
        /*16b0*/ 	.short	0x010a
        /*16b2*/ 	.byte	0x3f
	.zero		1


	//   ....[50]....
        /*16b4*/ 	.word	0x0001dc30
        /*16b8*/ 	.word	0x000000de
        /*16bc*/ 	.word	0x00030850
        /*16c0*/ 	.short	0x010a
        /*16c2*/ 	.byte	0x3f
	.zero		1


	//   ....[51]....
        /*16c4*/ 	.word	0x0001e220
        /*16c8*/ 	.word	0x00000004
        /*16cc*/ 	.word	0x00000000
        /*16d0*/ 	.short	0x0101
        /*16d2*/ 	.byte	0x3f
	.zero		1


	//   ....[52]....
        /*16d4*/ 	.word	0x0001f940
        /*16d8*/ 	.word	0x000000de
        /*16dc*/ 	.word	0x00000000
        /*16e0*/ 	.short	0x0101
        /*16e2*/ 	.byte	0x3f
	.zero		1


	//   ....[53]....
        /*16e4*/ 	.word	0x000202c0
        /*16e8*/ 	.word	0x00000005
        /*16ec*/ 	.word	0x00030850
        /*16f0*/ 	.short	0x010a
        /*16f2*/ 	.byte	0x3f
	.zero		1


	//   ....[54]....
        /*16f4*/ 	.word	0x00020310
        /*16f8*/ 	.word	0x00000005
        /*16fc*/ 	.word	0x00030850
        /*1700*/ 	.short	0x010a
        /*1702*/ 	.byte	0x3f
	.zero		1


	//   ....[55]....
        /*1704*/ 	.word	0x00020f60
        /*1708*/ 	.word	0x00000005
        /*170c*/ 	.word	0x00000000
        /*1710*/ 	.short	0x0101
        /*1712*/ 	.byte	0x3f
	.zero		1


	//   ....[56]....
        /*1714*/ 	.word	0x00022b10
        /*1718*/ 	.word	0x00000000
        /*171c*/ 	.word	0x00000000
        /*1720*/ 	.short	0x0101
        /*1722*/ 	.byte	0x3f
	.zero		1


	//   ....[57]....
        /*1724*/ 	.word	0x000235f0
        /*1728*/ 	.word	0x00000006
        /*172c*/ 	.word	0x00000000
        /*1730*/ 	.short	0x0101
        /*1732*/ 	.byte	0x3f
	.zero		1


	//   ....[58]....
        /*1734*/ 	.word	0x000277b0
        /*1738*/ 	.word	0x00000011
        /*173c*/ 	.word	0x00030820
        /*1740*/ 	.short	0x010a
        /*1742*/ 	.byte	0x3f
	.zero		1


	//   ....[59]....
        /*1744*/ 	.word	0x00027840
        /*1748*/ 	.word	0x0000000c
        /*174c*/ 	.word	0x000308a0
        /*1750*/ 	.short	0x010a
        /*1752*/ 	.byte	0x3f
	.zero		1


	//   ....[60]....
        /*1754*/ 	.word	0x00027da0
        /*1758*/ 	.word	0x0000000c
        /*175c*/ 	.word	0x000308c0
        /*1760*/ 	.short	0x010a
        /*1762*/ 	.byte	0x3f
	.zero		1


	//   ....[61]....
        /*1764*/ 	.word	0x000283b0
        /*1768*/ 	.word	0x00000007
        /*176c*/ 	.word	0x000308a0
        /*1770*/ 	.short	0x010a
        /*1772*/ 	.byte	0x3f
	.zero		1


	//   ....[62]....
        /*1774*/ 	.word	0x000288f0
        /*1778*/ 	.word	0x00000007
        /*177c*/ 	.word	0x000308c0
        /*1780*/ 	.short	0x010a
        /*1782*/ 	.byte	0x3f
	.zero		1


	//   ....[63]....
        /*1784*/ 	.word	0x00029f80
        /*1788*/ 	.word	0x00000004
        /*178c*/ 	.word	0x00030840
        /*1790*/ 	.short	0x010a
        /*1792*/ 	.byte	0x3f
	.zero		1


	//   ....[64]....
        /*1794*/ 	.word	0x0002a470
        /*1798*/ 	.word	0x00000004
        /*179c*/ 	.word	0x00030830
        /*17a0*/ 	.short	0x0107
        /*17a2*/ 	.byte	0x3f
	.zero		1


	//   ....[65]....
        /*17a4*/ 	.word	0x0002a520
        /*17a8*/ 	.word	0x00000004
        /*17ac*/ 	.word	0x00030830
        /*17b0*/ 	.short	0x0101
        /*17b2*/ 	.byte	0x3f
	.zero		1


	//   ....[66]....
        /*17b4*/ 	.word	0x0002b140
        /*17b8*/ 	.word	0x00000011
        /*17bc*/ 	.word	0x00030800
        /*17c0*/ 	.short	0x0107
        /*17c2*/ 	.byte	0x3f
	.zero		1


	//   ....[67]....
        /*17c4*/ 	.word	0x0002b260
        /*17c8*/ 	.word	0x00000011
        /*17cc*/ 	.word	0x00030800
        /*17d0*/ 	.short	0x0101
        /*17d2*/ 	.byte	0x3f
	.zero		1


	//   ....[68]....
        /*17d4*/ 	.word	0x0002b280
        /*17d8*/ 	.word	0x00000011
        /*17dc*/ 	.word	0x00030820
        /*17e0*/ 	.short	0x010a
        /*17e2*/ 	.byte	0x3f
	.zero		1


	//   ....[69]....
        /*17e4*/ 	.word	0x0002b660
        /*17e8*/ 	.word	0x00000007
        /*17ec*/ 	.word	0x00030840
        /*17f0*/ 	.short	0x010a
        /*17f2*/ 	.byte	0x3f
	.zero		1


	//   ....[70]....
        /*17f4*/ 	.word	0x0002bb40
        /*17f8*/ 	.word	0x00000007
        /*17fc*/ 	.word	0x00030830
        /*1800*/ 	.short	0x0107
        /*1802*/ 	.byte	0x3f
	.zero		1


	//   ....[71]....
        /*1804*/ 	.word	0x0002bbf0
        /*1808*/ 	.word	0x00000007
        /*180c*/ 	.word	0x00030830
        /*1810*/ 	.short	0x0101
        /*1812*/ 	.byte	0x3f
	.zero		1


	//   ....[72]....
        /*1814*/ 	.word	0x0002bc50
        /*1818*/ 	.word	0x00000007
        /*181c*/ 	.word	0x00030860
        /*1820*/ 	.short	0x010a
        /*1822*/ 	.byte	0x3f
	.zero		1


	//   ....[73]....
        /*1824*/ 	.word	0x0002c110
        /*1828*/ 	.word	0x00000007
        /*182c*/ 	.word	0x00030850
        /*1830*/ 	.short	0x0107
        /*1832*/ 	.byte	0x3f
	.zero		1


	//   ....[74]....
        /*1834*/ 	.word	0x0002c230
        /*1838*/ 	.word	0x00000007
        /*183c*/ 	.word	0x00030850
        /*1840*/ 	.short	0x0101
        /*1842*/ 	.byte	0x3f
	.zero		1


	//   ....[75]....
        /*1844*/ 	.word	0x0002c440
        /*1848*/ 	.word	0x00000004
        /*184c*/ 	.word	0x00030860
        /*1850*/ 	.short	0x010a
        /*1852*/ 	.byte	0x3f
	.zero		1


	//   ....[76]....
        /*1854*/ 	.word	0x0002c8c0
        /*1858*/ 	.word	0x00000004
        /*185c*/ 	.word	0x00030850
        /*1860*/ 	.short	0x0107
        /*1862*/ 	.byte	0x3f
	.zero		1


	//   ....[77]....
        /*1864*/ 	.word	0x0002c970
        /*1868*/ 	.word	0x00000004
        /*186c*/ 	.word	0x00030850
        /*1870*/ 	.short	0x0101
        /*1872*/ 	.byte	0x3f
	.zero		1


	//   ....[78]....
        /*1874*/ 	.word	0x0002dac0
        /*1878*/ 	.word	0x00000005
        /*187c*/ 	.word	0x00030820
        /*1880*/ 	.short	0x010a
        /*1882*/ 	.byte	0x3f
	.zero		1


	//   ....[79]....
        /*1884*/ 	.word	0x0002dc50
        /*1888*/ 	.word	0x00000003
        /*188c*/ 	.word	0x00030840
        /*1890*/ 	.short	0x010a
        /*1892*/ 	.byte	0x3f
	.zero		1


	//   ....[80]....
        /*1894*/ 	.word	0x0002dcf0
        /*1898*/ 	.word	0x00000005
        /*189c*/ 	.word	0x00030840
        /*18a0*/ 	.short	0x010a
        /*18a2*/ 	.byte	0x3f
	.zero		1


	//   ....[81]....
        /*18a4*/ 	.word	0x0002dd30
        /*18a8*/ 	.word	0x00000003
        /*18ac*/ 	.word	0x00030860
        /*18b0*/ 	.short	0x010a
        /*18b2*/ 	.byte	0x3f
	.zero		1


	//   ....[82]....
        /*18b4*/ 	.word	0x0002dd70
        /*18b8*/ 	.word	0x00000005
        /*18bc*/ 	.word	0x00030860
        /*18c0*/ 	.short	0x010a
        /*18c2*/ 	.byte	0x3f
	.zero		1


	//   ....[83]....
        /*18c4*/ 	.word	0x0002ddd0
        /*18c8*/ 	.word	0x00000058
        /*18cc*/ 	.word	0x00030890
        /*18d0*/ 	.short	0x010a
        /*18d2*/ 	.byte	0x3f
	.zero		1


	//   ....[84]....
        /*18d4*/ 	.word	0x0002e080
        /*18d8*/ 	.word	0x00000058
        /*18dc*/ 	.word	0x00030890
        /*18e0*/ 	.short	0x010a
        /*18e2*/ 	.byte	0x3f
	.zero		1


	//   ....[85]....
        /*18e4*/ 	.word	0x0002e330
        /*18e8*/ 	.word	0x00000058
        /*18ec*/ 	.word	0x00030890
        /*18f0*/ 	.short	0x010a
        /*18f2*/ 	.byte	0x3f
	.zero		1


	//   ....[86]....
        /*18f4*/ 	.word	0x0002e5e0
        /*18f8*/ 	.word	0x00000058
        /*18fc*/ 	.word	0x000308b0
        /*1900*/ 	.short	0x010a
        /*1902*/ 	.byte	0x3f
	.zero		1


	//   ....[87]....
        /*1904*/ 	.word	0x0002ed70
        /*1908*/ 	.word	0x00000011
        /*190c*/ 	.word	0x00030800
        /*1910*/ 	.short	0x010a
        /*1912*/ 	.byte	0x3f
	.zero		1


	//   ....[88]....
        /*1914*/ 	.word	0x0002f4d0
        /*1918*/ 	.word	0x00000011
        /*191c*/ 	.word	0x00030800
        /*1920*/ 	.short	0x010a
        /*1922*/ 	.byte	0x3f
	.zero		1


	//   ....[89]....
        /*1924*/ 	.word	0x0002f520
        /*1928*/ 	.word	0x00000000
        /*192c*/ 	.word	0x00030830
        /*1930*/ 	.short	0x010a
        /*1932*/ 	.byte	0x3f
	.zero		1


	//   ....[90]....
        /*1934*/ 	.word	0x0002f570
        /*1938*/ 	.word	0x00000002
        /*193c*/ 	.word	0x00030830
        /*1940*/ 	.short	0x010a
        /*1942*/ 	.byte	0x3f
	.zero		1


	//   ....[91]....
        /*1944*/ 	.word	0x0002f5c0
        /*1948*/ 	.word	0x000000da
        /*194c*/ 	.word	0x00030850
        /*1950*/ 	.short	0x010a
        /*1952*/ 	.byte	0x3f
	.zero		1


	//   ....[92]....
        /*1954*/ 	.word	0x0002f610
        /*1958*/ 	.word	0x000000de
        /*195c*/ 	.word	0x00030830
        /*1960*/ 	.short	0x010a
        /*1962*/ 	.byte	0x3f
	.zero		1


	//   ....[93]....
        /*1964*/ 	.word	0x0002f660
        /*1968*/ 	.word	0x0000000b
        /*196c*/ 	.word	0x00030850
        /*1970*/ 	.short	0x010a
        /*1972*/ 	.byte	0x3f
	.zero		1


	//   ....[94]....
        /*1974*/ 	.word	0x0002f6b0
        /*1978*/ 	.word	0x00000004
        /*197c*/ 	.word	0x00030830
        /*1980*/ 	.short	0x010a
        /*1982*/ 	.byte	0x3f
	.zero		1


	//   ....[95]....
        /*1984*/ 	.word	0x0002f700
        /*1988*/ 	.word	0x000000de
        /*198c*/ 	.word	0x00030850
        /*1990*/ 	.short	0x010a
        /*1992*/ 	.byte	0x3f
	.zero		1


	//   ....[96]....
        /*1994*/ 	.word	0x0002f750
        /*1998*/ 	.word	0x00000005
        /*199c*/ 	.word	0x00030850
        /*19a0*/ 	.short	0x010a
        /*19a2*/ 	.byte	0x3f
	.zero		1


	//   ....[97]....
        /*19a4*/ 	.word	0x0002f8f0
        /*19a8*/ 	.word	0x00000011
        /*19ac*/ 	.word	0x00030820
        /*19b0*/ 	.short	0x010a
        /*19b2*/ 	.byte	0x3f
	.zero		1


	//   ....[98]....
        /*19b4*/ 	.word	0x0002f940
        /*19b8*/ 	.word	0x0000000c
        /*19bc*/ 	.word	0x000308a0
        /*19c0*/ 	.short	0x010a
        /*19c2*/ 	.byte	0x3f
	.zero		1


	//   ....[99]....
        /*19c4*/ 	.word	0x0002f990
        /*19c8*/ 	.word	0x0000000c
        /*19cc*/ 	.word	0x000308c0
        /*19d0*/ 	.short	0x010a
        /*19d2*/ 	.byte	0x3f
	.zero		1


	//   ....[100]....
        /*19d4*/ 	.word	0x0002f9e0
        /*19d8*/ 	.word	0x00000007
        /*19dc*/ 	.word	0x000308a0
        /*19e0*/ 	.short	0x010a
        /*19e2*/ 	.byte	0x3f
	.zero		1


	//   ....[101]....
        /*19e4*/ 	.word	0x0002fa30
        /*19e8*/ 	.word	0x00000007
        /*19ec*/ 	.word	0x000308c0
        /*19f0*/ 	.short	0x010a
        /*19f2*/ 	.byte	0x3f
	.zero		1


	//   ....[102]....
        /*19f4*/ 	.word	0x0002fb50
        /*19f8*/ 	.word	0x00000004
        /*19fc*/ 	.word	0x00030840
        /*1a00*/ 	.short	0x010a
        /*1a02*/ 	.byte	0x3f
	.zero		1


	//   ....[103]....
        /*1a04*/ 	.word	0x00030c60
        /*1a08*/ 	.word	0x00000011
        /*1a0c*/ 	.word	0x00030820
        /*1a10*/ 	.short	0x010a
        /*1a12*/ 	.byte	0x3f
	.zero		1


	//   ....[104]....
        /*1a14*/ 	.word	0x00030cb0
        /*1a18*/ 	.word	0x00000007
        /*1a1c*/ 	.word	0x00030840
        /*1a20*/ 	.short	0x010a
        /*1a22*/ 	.byte	0x3f
	.zero		1


	//   ....[105]....
        /*1a24*/ 	.word	0x000312d0
        /*1a28*/ 	.word	0x00000007
        /*1a2c*/ 	.word	0x00030860
        /*1a30*/ 	.short	0x010a
        /*1a32*/ 	.byte	0x3f
	.zero		1


	//   ....[106]....
        /*1a34*/ 	.word	0x00031910
        /*1a38*/ 	.word	0x00000004
        /*1a3c*/ 	.word	0x00030860
        /*1a40*/ 	.short	0x010a
        /*1a42*/ 	.byte	0x3f
	.zero		1


	//   ....[107]....
        /*1a44*/ 	.word	0x000329c0
        /*1a48*/ 	.word	0x00000005
        /*1a4c*/ 	.word	0x00030820
        /*1a50*/ 	.short	0x010a
        /*1a52*/ 	.byte	0x3f
	.zero		1


	//   ....[108]....
        /*1a54*/ 	.word	0x00032b60
        /*1a58*/ 	.word	0x00000003
        /*1a5c*/ 	.word	0x00030840
        /*1a60*/ 	.short	0x010a
        /*1a62*/ 	.byte	0x3f
	.zero		1


	//   ....[109]....
        /*1a64*/ 	.word	0x00032bb0
        /*1a68*/ 	.word	0x00000005
        /*1a6c*/ 	.word	0x00030840
        /*1a70*/ 	.short	0x010a
        /*1a72*/ 	.byte	0x3f
	.zero		1


	//   ....[110]....
        /*1a74*/ 	.word	0x00032c00
        /*1a78*/ 	.word	0x00000003
        /*1a7c*/ 	.word	0x00030860
        /*1a80*/ 	.short	0x010a
        /*1a82*/ 	.byte	0x3f
	.zero		1


	//----- nvinfo : EIATTR_NUM_MBARRIERS
	.align		4
.L_477:
        /*1a84*/ 	.byte	0x03, 0x38
        /*1a86*/ 	.short	0x0016


	//----- nvinfo : EIATTR_EXIT_INSTR_OFFSETS
	.align		4
        /*1a88*/ 	.byte	0x04, 0x1c
        /*1a8a*/ 	.short	(.L_479 - .L_478)


	//   ....[0]....
.L_478:
        /*1a8c*/ 	.word	0x0002ddc0


	//----- nvinfo : EIATTR_MAX_THREADS
	.align		4
.L_479:
        /*1a90*/ 	.byte	0x04, 0x05
        /*1a92*/ 	.short	(.L_481 - .L_480)
.L_480:
        /*1a94*/ 	.word	0x00000180
        /*1a98*/ 	.word	0x00000001
        /*1a9c*/ 	.word	0x00000001


	//----- nvinfo : EIATTR_CRS_STACK_SIZE
	.align		4
.L_481:
        /*1aa0*/ 	.byte	0x04, 0x1e
        /*1aa2*/ 	.short	(.L_483 - .L_482)
.L_482:
        /*1aa4*/ 	.word	0x00000000


	//----- nvinfo : EIATTR_CBANK_PARAM_SIZE
	.align		4
.L_483:
        /*1aa8*/ 	.byte	0x03, 0x19
        /*1aaa*/ 	.short	0x0af0


	//----- nvinfo : EIATTR_PARAM_CBANK
	.align		4
        /*1aac*/ 	.byte	0x04, 0x0a
        /*1aae*/ 	.short	(.L_485 - .L_484)
	.align		4
.L_484:
        /*1ab0*/ 	.word	index@(.nv.constant0._ZN7cutlass13device_kernelIN5flash11enable_sm90INS1_16FlashAttnFwdSm90INS1_25CollectiveMainloopFwdSm90ILi2EN4cute5tupleIJNS5_1CILi1EEES8_S8_EEENS6_IJNS7_ILi128EEENS7_ILi64EEENS7_ILi256EEEEEELi256ENS_10bfloat16_tEfNS_4arch4Sm90ELb0ELb1ELb1ELb1ELb1ELb1ELb0ELb1ELb1ELb1ELb1ELb0EEENS1_21CollectiveEpilogueFwdINS6_IJSA_SC_SB_EEES9_SE_SG_Li256ELb1ELb1ELb1ELb0EEENS1_36VarlenDynamicPersistentTileSchedulerILi128ELi64ELi256ELi128ELb1ELb1ELb1ELb1ELb0ELb1EEEEEEEEEvNT_6ParamsE)
        /*1ab4*/ 	.short	0x0210
        /*1ab6*/ 	.short	0x0af0


	//----- nvinfo : EIATTR_SW_WAR
	.align		4
.L_485:
        /*1ab8*/ 	.byte	0x04, 0x36
        /*1aba*/ 	.short	(.L_487 - .L_486)
.L_486:
        /*1abc*/ 	.word	0x00000008
.L_487:


//--------------------- .nv.info._ZN7cutlass13device_kernelIN5flash11enable_sm90INS1_16FlashAttnFwdSm90INS1_25CollectiveMainloopFwdSm90ILi2EN4cute5tupleIJNS5_1CILi1EEES8_S8_EEENS6_IJNS7_ILi128EEENS7_ILi80EEENS7_ILi256EEEEEELi256ENS_10bfloat16_tEfNS_4arch4Sm90ELb1ELb0ELb1ELb0ELb1ELb0ELb0ELb1ELb1ELb1ELb1ELb0EEENS1_21CollectiveEpilogueFwdINS6_IJSA_SC_SB_EEES9_SE_SG_Li256ELb0ELb1ELb1ELb0EEENS1_19SingleTileSchedulerILb0ELb1ELb1ELi128EEEEEEEEEvNT_6ParamsE --------------------------
	.section	.nv.info._ZN7cutlass13device_kernelIN5flash11enable_sm90INS1_16FlashAttnFwdSm90INS1_25CollectiveMainloopFwdSm90ILi2EN4cute5tupleIJNS5_1CILi1EEES8_S8_EEENS6_IJNS7_ILi128EEENS7_ILi80EEENS7_ILi256EEEEEELi256ENS_10bfloat16_tEfNS_4arch4Sm90ELb1ELb0ELb1ELb0ELb1ELb0ELb0ELb1ELb1ELb1ELb1ELb0EEENS1_21CollectiveEpilogueFwdINS6_IJSA_SC_SB_EEES9_SE_SG_Li256ELb0ELb1ELb1ELb0EEENS1_19SingleTileSchedulerILb0ELb1ELb1ELi128EEEEEEEEEvNT_6ParamsE,"",@"SHT_CUDA_INFO"
	.sectionflags	@""
	.align	4


	//----- nvinfo : EIATTR_CUDA_API_VERSION
	.align		4
        /*0000*/ 	.byte	0x04, 0x37
        /*0002*/ 	.short	(.L_489 - .L_488)
.L_488:
        /*0004*/ 	.word	0x00000082


	//----- nvinfo : EIATTR_KPARAM_INFO
	.align		4
.L_489:
        /*0008*/ 	.byte	0x04, 0x17
        /*000a*/ 	.short	(.L_491 - .L_490)
.L_490:
        /*000c*/ 	.word	0x00000000
        /*0010*/ 	.short	0x0000
        /*0012*/ 	.short	0x0070
        /*0014*/ 	.byte	0x00, 0xf0, 0x01, 0x28


	//----- nvinfo : EIATTR_SPARSE_MMA_MASK
	.align		4
.L_491:
        /*0018*/ 	.byte	0x03, 0x50
        /*001a*/ 	.short	0x0000


	//----- nvinfo : EIATTR_MAXREG_COUNT
	.align		4
        /*001c*/ 	.byte	0x03, 0x1b
        /*001e*/ 	.short	0x00a8


	//----- nvinfo : EIATTR_NUM_BARRIERS
	.align		4
        /*0020*/ 	.byte	0x02, 0x4c
        /*0022*/ 	.byte	0x09
	.zero		1


	//----- nvinfo : EIATTR_EXTERNS
	.align		4
        /*0024*/ 	.byte	0x04, 0x0f
        /*0026*/ 	.short	(.L_493 - .L_492)


	//   ....[0]....
	.align		4
.L_492:
        /*0028*/ 	.word	index@(__assertfail)


	//----- nvinfo : EIATTR_ANNOTATIONS
	.align		4
.L_493:
        /*002c*/ 	.byte	0x04, 0x55
        /*002e*/ 	.short	(.L_495 - .L_494)


	//   ....[0]....
.L_494:
        /*0030*/ 	.word	0x00000001
        /*0034*/ 	.byte	0xa0, 0x08, 0x00, 0x00, 0x01, 0x00, 0x00, 0x00, 0xf0, 0x15, 0x00, 0x00, 0x01, 0x00, 0x00, 0x00
        /*0044*/ 	.byte	0x50, 0x28, 0x01, 0x00, 0x01, 0x00, 0x00, 0x00, 0xe0, 0x29, 0x01, 0x00, 0x01, 0x00, 0x00, 0x00
        /*0054*/ 	.byte	0xf0, 0x3f, 0x01, 0x00, 0x01, 0x00, 0x00, 0x00, 0x90, 0x58, 0x01, 0x00


	//----- nvinfo : EIATTR_MERCURY_ISA_VERSION
	.align		4
.L_495:
        /*0060*/ 	.byte	0x03, 0x5f
        /*0062*/ 	.short	0x0101


	//----- nvinfo : EIATTR_INT_WARP_WIDE_INSTR_OFFSETS
	.align		4
        /*0064*/ 	.byte	0x04, 0x31
        /*0066*/ 	.short	(.L_497 - .L_496)


	//   ....[0]....
.L_496:
        /*0068*/ 	.word	0x000000c0


	//   ....[1]....
        /*006c*/ 	.word	0x000000d0


	//   ....[2]....
        /*0070*/ 	.word	0x00000170


	//----- nvinfo : EIATTR_COOP_GROUP_MASK_REGIDS
	.align		4
.L_497:
        /*0074*/ 	.byte	0x04, 0x29
        /*0076*/ 	.short	(.L_499 - .L_498)


	//   ....[0]....
.L_498:
        /*0078*/ 	.word	0xffffffff


	//   ....[1]....
        /*007c*/ 	.word	0xffffffff


	//   ....[2]....
        /*0080*/ 	.word	0xffffffff


	//   ....[3]....
        /*0084*/ 	.word	0xffffffff


	//   ....[4]....
        /*0088*/ 	.word	0xffffffff


	//   ....[5]....
        /*008c*/ 	.word	0xffffffff


	//   ....[6]....
        /*0090*/ 	.word	0xffffffff


	//   ....[7]....
        /*0094*/ 	.word	0xffffffff


	//   ....[8]....
        /*0098*/ 	.word	0xffffffff


	//   ....[9]....
        /*009c*/ 	.word	0xffffffff


	//   ....[10]....
        /*00a0*/ 	.word	0xffffffff


	//   ....[11]....
        /*00a4*/ 	.word	0xffffffff


	//   ....[12]....
        /*00a8*/ 	.word	0xffffffff


	//   ....[13]....
        /*00ac*/ 	.word	0xffffffff


	//   ....[14]....
        /*00b0*/ 	.word	0xffffffff


	//   ....[15]....
        /*00b4*/ 	.word	0xffffffff


	//   ....[16]....
        /*00b8*/ 	.word	0xffffffff


	//   ....[17]....
        /*00bc*/ 	.word	0xffffffff


	//   ....[18]....
        /*00c0*/ 	.word	0xffffffff


	//   ....[19]....
        /*00c4*/ 	.word	0xffffffff


	//   ....[20]....
        /*00c8*/ 	.word	0xffffffff


	//   ....[21]....
        /*00cc*/ 	.word	0xffffffff


	//   ....[22]....
        /*00d0*/ 	.word	0xffffffff


	//   ....[23]....
        /*00d4*/ 	.word	0xffffffff


	//   ....[24]....
        /*00d8*/ 	.word	0xffffffff


	//   ....[25]....
        /*00dc*/ 	.word	0xffffffff


	//   ....[26]....
        /*00e0*/ 	.word	0xffffffff


	//   ....[27]....
        /*00e4*/ 	.word	0xffffffff


	//   ....[28]....
        /*00e8*/ 	.word	0xffffffff


	//   ....[29]....
        /*00ec*/ 	.word	0xffffffff


	//   ....[30]....
        /*00f0*/ 	.word	0xffffffff


	//   ....[31]....
        /*00f4*/ 	.word	0xffffffff


	//   ....[32]....
        /*00f8*/ 	.word	0xffffffff


	//   ....[33]....
        /*00fc*/ 	.word	0xffffffff


	//   ....[34]....
        /*0100*/ 	.word	0xffffffff


	//   ....[35]....
        /*0104*/ 	.word	0xffffffff


	//   ....[36]....
        /*0108*/ 	.word	0xffffffff


	//   ....[37]....
        /*010c*/ 	.word	0xffffffff


	//   ....[38]....
        /*0110*/ 	.word	0xffffffff


	//   ....[39]....
        /*0114*/ 	.word	0xffffffff


	//   ....[40]....
        /*0118*/ 	.word	0xffffffff


	//   ....[41]....
        /*011c*/ 	.word	0xffffffff


	//   ....[42]....
        /*0120*/ 	.word	0xffffffff


	//   ....[43]....
        /*0124*/ 	.word	0xffffffff


	//   ....[44]....
        /*0128*/ 	.word	0xffffffff


	//   ....[45]....
        /*012c*/ 	.word	0xffffffff


	//   ....[46]....
        /*0130*/ 	.word	0xffffffff


	//   ....[47]....
        /*0134*/ 	.word	0xffffffff


	//   ....[48]....
        /*0138*/ 	.word	0xffffffff


	//   ....[49]....
        /*013c*/ 	.word	0xffffffff


	//   ....[50]....
        /*0140*/ 	.word	0xffffffff


	//   ....[51]....
        /*0144*/ 	.word	0xffffffff


	//   ....[52]....
        /*0148*/ 	.word	0xffffffff


	//   ....[53]....
        /*014c*/ 	.word	0xffffffff


	//   ....[54]....
        /*0150*/ 	.word	0xffffffff


	//   ....[55]....
        /*0154*/ 	.word	0xffffffff


	//   ....[56]....
        /*0158*/ 	.word	0xffffffff


	//   ....[57]....
        /*015c*/ 	.word	0xffffffff


	//   ....[58]....
        /*0160*/ 	.word	0xffffffff


	//   ....[59]....
        /*0164*/ 	.word	0xffffffff


	//   ....[60]....
        /*0168*/ 	.word	0xffffffff


	//   ....[61]....
        /*016c*/ 	.word	0xffffffff


	//   ....[62]....
        /*0170*/ 	.word	0xffffffff


	//   ....[63]....
        /*0174*/ 	.word	0xffffffff


	//   ....[64]....
        /*0178*/ 	.word	0xffffffff


	//   ....[65]....
        /*017c*/ 	.word	0xffffffff


	//   ....[66]....
        /*0180*/ 	.word	0xffffffff


	//   ....[67]....
        /*0184*/ 	.word	0xffffffff


	//   ....[68]....
        /*0188*/ 	.word	0xffffffff


	//   ....[69]....
        /*018c*/ 	.word	0xffffffff


	//   ....[70]....
        /*0190*/ 	.word	0xffffffff


	//   ....[71]....
        /*0194*/ 	.word	0xffffffff


	//   ....[72]....
        /*0198*/ 	.word	0xffffffff


	//   ....[73]....
        /*019c*/ 	.word	0xffffffff


	//   ....[74]....
        /*01a0*/ 	.word	0xffffffff


	//   ....[75]....
        /*01a4*/ 	.word	0xffffffff


	//   ....[76]....
        /*01a8*/ 	.word	0xffffffff


	//   ....[77]....
        /*01ac*/ 	.word	0xffffffff


	//   ....[78]....
        /*01b0*/ 	.word	0xffffffff


	//   ....[79]....
        /*01b4*/ 	.word	0xffffffff


	//   ....[80]....
        /*01b8*/ 	.word	0xffffffff


	//   ....[81]....
        /*01bc*/ 	.word	0xffffffff


	//   ....[82]....
        /*01c0*/ 	.word	0xffffffff


	//   ....[83]....
        /*01c4*/ 	.word	0xffffffff


	//   ....[84]....
        /*01c8*/ 	.word	0xffffffff


	//   ....[85]....
        /*01cc*/ 	.word	0xffffffff


	//   ....[86]....
        /*01d0*/ 	.word	0xffffffff


	//   ....[87]....
        /*01d4*/ 	.word	0xffffffff


	//   ....[88]....
        /*01d8*/ 	.word	0xffffffff


	//   ....[89]....
        /*01dc*/ 	.word	0xffffffff


	//   ....[90]....
        /*01e0*/ 	.word	0xffffffff


	//   ....[91]....
        /*01e4*/ 	.word	0xffffffff


	//   ....[92]....
        /*01e8*/ 	.word	0xffffffff


	//   ....[93]....
        /*01ec*/ 	.word	0x0500000f


	//   ....[94]....
        /*01f0*/ 	.word	0x0500000f


	//   ....[95]....
        /*01f4*/ 	.word	0x0500000f


	//   ....[96]....
        /*01f8*/ 	.word	0x0500000f


	//   ....[97]....
        /*01fc*/ 	.word	0x0500000f


	//   ....[98]....
        /*0200*/ 	.word	0x0500000f


	//   ....[99]....
        /*0204*/ 	.word	0x0500000f


	//   ....[100]....
        /*0208*/ 	.word	0x0500000f


	//   ....[101]....
        /*020c*/ 	.word	0x0500000f


	//   ....[102]....
        /*0210*/ 	.word	0x0500000f


	//   ....[103]....
        /*0214*/ 	.word	0x0500000f


	//   ....[104]....
        /*0218*/ 	.word	0x0500000f


	//   ....[105]....
        /*021c*/ 	.word	0x0500000f


	//   ....[106]....
        /*0220*/ 	.word	0x0500000f


	//   ....[107]....
        /*0224*/ 	.word	0x0500000f


	//   ....[108]....
        /*0228*/ 	.word	0x0500000f


	//   ....[109]....
        /*022c*/ 	.word	0x0500000f


	//   ....[110]....
        /*0230*/ 	.word	0x0500000f


	//   ....[111]....
        /*0234*/ 	.word	0x0500000f


	//   ....[112]....
        /*0238*/ 	.word	0x0500000f


	//   ....[113]....
        /*023c*/ 	.word	0x0500000f


	//   ....[114]....
        /*0240*/ 	.word	0x0500000f


	//   ....[115]....
        /*0244*/ 	.word	0x0500000f


	//   ....[116]....
        /*0248*/ 	.word	0x0500000f


	//   ....[117]....
        /*024c*/ 	.word	0x0500000f


	//   ....[118]....
        /*0250*/ 	.word	0x0500000f


	//   ....[119]....
        /*0254*/ 	.word	0x0500000f


	//   ....[120]....
        /*0258*/ 	.word	0x0500000f


	//   ....[121]....
        /*025c*/ 	.word	0x0500000f


	//   ....[122]....
        /*0260*/ 	.word	0x0500000f


	//   ....[123]....
        /*0264*/ 	.word	0x0500000f


	//   ....[124]....
        /*0268*/ 	.word	0x0500000f


	//   ....[125]....
        /*026c*/ 	.word	0x0500000f


	//   ....[126]....
        /*0270*/ 	.word	0x0500000f


	//   ....[127]....
        /*0274*/ 	.word	0x0500000f


	//   ....[128]....
        /*0278*/ 	.word	0x0500000f


	//   ....[129]....
        /*027c*/ 	.word	0x0500000f


	//   ....[130]....
        /*0280*/ 	.word	0x0500000f


	//   ....[131]....
        /*0284*/ 	.word	0x0500000f


	//   ....[132]....
        /*0288*/ 	.word	0x0500000f


	//   ....[133]....
        /*028c*/ 	.word	0x0500000f


	//   ....[134]....
        /*0290*/ 	.word	0x0500000f


	//   ....[135]....
        /*0294*/ 	.word	0x0500000f


	//   ....[136]....
        /*0298*/ 	.word	0x0500000f


	//   ....[137]....
        /*029c*/ 	.word	0x0500000f


	//   ....[138]....
        /*02a0*/ 	.word	0x0500000f


	//   ....[139]....
        /*02a4*/ 	.word	0x0500000f


	//   ....[140]....
        /*02a8*/ 	.word	0x0500000f


	//   ....[141]....
        /*02ac*/ 	.word	0x0500000f


	//   ....[142]....
        /*02b0*/ 	.word	0x0500000f


	//   ....[143]....
        /*02b4*/ 	.word	0x0500000f


	//   ....[144]....
        /*02b8*/ 	.word	0x0500000f


	//   ....[145]....
        /*02bc*/ 	.word	0x0500000f


	//   ....[146]....
        /*02c0*/ 	.word	0x0500000f


	//   ....[147]....
        /*02c4*/ 	.word	0x0500000f


	//   ....[148]....
        /*02c8*/ 	.word	0x0500000f


	//   ....[149]....
        /*02cc*/ 	.word	0x0500000f


	//   ....[150]....
        /*02d0*/ 	.word	0x0500000f


	//----- nvinfo : EIATTR_COOP_GROUP_INSTR_OFFSETS
	.align		4
.L_499:
        /*02d4*/ 	.byte	0x04, 0x28
        /*02d6*/ 	.short	(.L_501 - .L_500)


	//   ....[0]....
.L_500:
        /*02d8*/ 	.word	0x00000070


	//   ....[1]....
        /*02dc*/ 	.word	0x000000b0


	//   ....[2]....
        /*02e0*/ 	.word	0x000002d0


	//   ....[3]....
        /*02e4*/ 	.word	0x00000430


	//   ....[4]....
        /*02e8*/ 	.word	0x00000550


	//   ....[5]....
        /*02ec*/ 	.word	0x000006b0


	//   ....[6]....
        /*02f0*/ 	.word	0x000013d0


	//   ....[7]....
        /*02f4*/ 	.word	0x00003e30


	//   ....[8]....
        /*02f8*/ 	.word	0x00003f90


	//   ....[9]....
        /*02fc*/ 	.word	0x000049d0


	//   ....[10]....
        /*0300*/ 	.word	0x00004a90


	//   ....[11]....
        /*0304*/ 	.word	0x00005070


	//   ....[12]....
        /*0308*/ 	.word	0x000050f0


	//   ....[13]....
        /*030c*/ 	.word	0x00008910


	//   ....[14]....
        /*0310*/ 	.word	0x00008f30


	//   ....[15]....
        /*0314*/ 	.word	0x00008f80


	//   ....[16]....
        /*0318*/ 	.word	0x00009060


	//   ....[17]....
        /*031c*/ 	.word	0x000096b0


	//   ....[18]....
        /*0320*/ 	.word	0x00009710


	//   ....[19]....
        /*0324*/ 	.word	0x0000d5b0


	//   ....[20]....
        /*0328*/ 	.word	0x0000d5d0


	//   ....[21]....
        /*032c*/ 	.word	0x0000d5f0


	//   ....[22]....
        /*0330*/ 	.word	0x0000d610


	//   ....[23]....
        /*0334*/ 	.word	0x0000e9b0


	//   ....[24]....
        /*0338*/ 	.word	0x0000e9c0


	//   ....[25]....
        /*033c*/ 	.word	0x0000ea60


	//   ....[26]....
        /*0340*/ 	.word	0x0000eac0


	//   ....[27]....
        /*0344*/ 	.word	0x0000fd80


	//   ....[28]....
        /*0348*/ 	.word	0x0000fdf0


	//   ....[29]....
        /*034c*/ 	.word	0x0000fe30


	//   ....[30]....
        /*0350*/ 	.word	0x0000fe60


	//   ....[31]....
        /*0354*/ 	.word	0x0000fea0


	//   ....[32]....
        /*0358*/ 	.word	0x0000feb0


	//   ....[33]....
        /*035c*/ 	.word	0x00010b20


	//   ....[34]....
        /*0360*/ 	.word	0x00010b30


	//   ....[35]....
        /*0364*/ 	.word	0x00011ba0


	//   ....[36]....
        /*0368*/ 	.word	0x00012e80


	//   ....[37]....
        /*036c*/ 	.word	0x00012ec0


	//   ....[38]....
        /*0370*/ 	.word	0x00012ef0


	//   ....[39]....
        /*0374*/ 	.word	0x00012f10


	//   ....[40]....
        /*0378*/ 	.word	0x00012f20


	//   ....[41]....
        /*037c*/ 	.word	0x00012f90


	//   ....[42]....
        /*0380*/ 	.word	0x00012fc0


	//   ....[43]....
        /*0384*/ 	.word	0x00013020


	//   ....[44]....
        /*0388*/ 	.word	0x00013050


	//   ....[45]....
        /*038c*/ 	.word	0x000130b0


	//   ....[46]....
        /*0390*/ 	.word	0x000137b0


	//   ....[47]....
        /*0394*/ 	.word	0x000137f0


	//   ....[48]....
        /*0398*/ 	.word	0x00013820


	//   ....[49]....
        /*039c*/ 	.word	0x00013850


	//   ....[50]....
        /*03a0*/ 	.word	0x00013860


	//   ....[51]....
        /*03a4*/ 	.word	0x000138f0


	//   ....[52]....
        /*03a8*/ 	.word	0x00013920


	//   ....[53]....
        /*03ac*/ 	.word	0x00013990


	//   ....[54]....
        /*03b0*/ 	.word	0x000139c0


	//   ....[55]....
        /*03b4*/ 	.word	0x00013a30


	//   ....[56]....
        /*03b8*/ 	.word	0x00013a60


	//   ....[57]....
        /*03bc*/ 	.word	0x00013ad0


	//   ....[58]....
        /*03c0*/ 	.word	0x00013b00


	//   ....[59]....
        /*03c4*/ 	.word	0x00013b70


	//   ....[60]....
        /*03c8*/ 	.word	0x00013ba0


	//   ....[61]....
        /*03cc*/ 	.word	0x00013c00


	//   ....[62]....
        /*03d0*/ 	.word	0x00014470


	//   ....[63]....
        /*03d4*/ 	.word	0x000144b0


	//   ....[64]....
        /*03d8*/ 	.word	0x000144e0


	//   ....[65]....
        /*03dc*/ 	.word	0x00014500


	//   ....[66]....
        /*03e0*/ 	.word	0x00014520


	//   ....[67]....
        /*03e4*/ 	.word	0x00014540


	//   ....[68]....
        /*03e8*/ 	.word	0x00014570


	//   ....[69]....
        /*03ec*/ 	.word	0x00014590


	//   ....[70]....
        /*03f0*/ 	.word	0x000145a0


	//   ....[71]....
        /*03f4*/ 	.word	0x00014620


	//   ....[72]....
        /*03f8*/ 	.word	0x000149c0


	//   ....[73]....
        /*03fc*/ 	.word	0x000149f0


	//   ....[74]....
        /*0400*/ 	.word	0x00014a10


	//   ....[75]....
        /*0404*/ 	.word	0x00014ab0


	//   ....[76]....
        /*0408*/ 	.word	0x00014ad0


	//   ....[77]....
        /*040c*/ 	.word	0x00014b70


	//   ....[78]....
        /*0410*/ 	.word	0x00014b90


	//   ....[79]....
        /*0414*/ 	.word	0x00014c30


	//   ....[80]....
        /*0418*/ 	.word	0x00014c50


	//   ....[81]....
        /*041c*/ 	.word	0x00014c60


	//   ....[82]....
        /*0420*/ 	.word	0x000151a0


	//   ....[83]....
        /*0424*/ 	.word	0x000151e0


	//   ....[84]....
        /*0428*/ 	.word	0x00015210


	//   ....[85]....
        /*042c*/ 	.word	0x00015240


	//   ....[86]....
        /*0430*/ 	.word	0x00015320


	//   ....[87]....
        /*0434*/ 	.word	0x00015340


	//   ....[88]....
        /*0438*/ 	.word	0x000153f0


	//   ....[89]....
        /*043c*/ 	.word	0x00015410


	//   ....[90]....
        /*0440*/ 	.word	0x00015460


	//   ....[91]....
        /*0444*/ 	.word	0x000154d0


	//   ....[92]....
        /*0448*/ 	.word	0x00015820


	//   ....[93]....
        /*044c*/ 	.word	0x00015de0


	//   ....[94]....
        /*0450*/ 	.word	0x00015ed0


	//   ....[95]....
        /*0454*/ 	.word	0x00015f90


	//   ....[96]....
        /*0458*/ 	.word	0x000160b0


	//   ....[97]....
        /*045c*/ 	.word	0x00016110


	//   ....[98]....
        /*0460*/ 	.word	0x00016210


	//   ....[99]....
        /*0464*/ 	.word	0x00016270


	//   ....[100]....
        /*0468*/ 	.word	0x00016370


	//   ....[101]....
        /*046c*/ 	.word	0x000163d0


	//   ....[102]....
        /*0470*/ 	.word	0x000164c0


	//   ....[103]....
        /*0474*/ 	.word	0x00016510


	//   ....[104]....
        /*0478*/ 	.word	0x000165b0


	//   ....[105]....
        /*047c*/ 	.word	0x00016610


	//   ....[106]....
        /*0480*/ 	.word	0x00016750


	//   ....[107]....
        /*0484*/ 	.word	0x000167c0


	//   ....[108]....
        /*0488*/ 	.word	0x000168c0


	//   ....[109]....
        /*048c*/ 	.word	0x00016930


	//   ....[110]....
        /*0490*/ 	.word	0x00016a30


	//   ....[111]....
        /*0494*/ 	.word	0x00016aa0


	//   ....[112]....
        /*0498*/ 	.word	0x00016ba0


	//   ....[113]....
        /*049c*/ 	.word	0x00016c10


	//   ....[114]....
        /*04a0*/ 	.word	0x00016d10


	//   ....[115]....
        /*04a4*/ 	.word	0x00016d80


	//   ....[116]....
        /*04a8*/ 	.word	0x00016e80


	//   ....[117]....
        /*04ac*/ 	.word	0x00016ee0


	//   ....[118]....
        /*04b0*/ 	.word	0x00016fd0


	//   ....[119]....
        /*04b4*/ 	.word	0x00017020


	//   ....[120]....
        /*04b8*/ 	.word	0x00017160


	//   ....[121]....
        /*04bc*/ 	.word	0x00017220


	//   ....[122]....
        /*04c0*/ 	.word	0x00017360


	//   ....[123]....
        /*04c4*/ 	.word	0x000173b0


	//   ....[124]....
        /*04c8*/ 	.word	0x000174c0


	//   ....[125]....
        /*04cc*/ 	.word	0x00017510


	//   ....[126]....
        /*04d0*/ 	.word	0x00017630


	//   ....[127]....
        /*04d4*/ 	.word	0x00017680


	//   ....[128]....
        /*04d8*/ 	.word	0x000177b0


	//   ....[129]....
        /*04dc*/ 	.word	0x00017800


	//   ....[130]....
        /*04e0*/ 	.word	0x000178e0


	//   ....[131]....
        /*04e4*/ 	.word	0x00017980


	//   ....[132]....
        /*04e8*/ 	.word	0x00017ab0


	//   ....[133]....
        /*04ec*/ 	.word	0x00017b00


	//   ....[134]....
        /*04f0*/ 	.word	0x00017c30


	//   ....[135]....
        /*04f4*/ 	.word	0x00017c80


	//   ....[136]....
        /*04f8*/ 	.word	0x00017db0


	//   ....[137]....
        /*04fc*/ 	.word	0x00017e00


	//   ....[138]....
        /*0500*/ 	.word	0x00017f30


	//   ....[139]....
        /*0504*/ 	.word	0x00017f80


	//   ....[140]....
        /*0508*/ 	.word	0x00018060


	//   ....[141]....
        /*050c*/ 	.word	0x00018100


	//   ....[142]....
        /*0510*/ 	.word	0x000182a0


	//   ....[143]....
        /*0514*/ 	.word	0x000182f0


	//   ....[144]....
        /*0518*/ 	.word	0x00018430


	//   ....[145]....
        /*051c*/ 	.word	0x00018480


	//   ....[146]....
        /*0520*/ 	.word	0x000185c0


	//   ....[147]....
        /*0524*/ 	.word	0x00018610


	//   ....[148]....
        /*0528*/ 	.word	0x00018740


	//   ....[149]....
        /*052c*/ 	.word	0x00018790


	//   ....[150]....
        /*0530*/ 	.word	0x000188a0


	//----- nvinfo : EIATTR_REG_RECONFIG
	.align		4
.L_501:
        /*0534*/ 	.byte	0x01, 0x54
	.zero		2


	//----- nvinfo : EIATTR_SYSCALL_OFFSETS
	.align		4
        /*0538*/ 	.byte	0x04, 0x46
        /*053a*/ 	.short	(.L_503 - .L_502)


	//   ....[0]....
.L_502:
        /*053c*/ 	.word	0x000015a0


	//   ....[1]....
        /*0540*/ 	.word	0x000123d0


	//   ....[2]....
        /*0544*/ 	.word	0x00012510


	//   ....[3]....
        /*0548*/ 	.word	0x00012600


	//   ....[4]....
        /*054c*/ 	.word	0x000134a0


	//----- nvinfo : EIATTR_MBARRIER_INSTR_OFFSETS
	.align		4
.L_503:
        /*0550*/ 	.byte	0x04, 0x39
        /*0552*/ 	.short	(.L_505 - .L_504)


	//   ....[0]....
.L_504:
        /*0554*/ 	.word	0x00000180
        /*0558*/ 	.word	0x000000ff
        /*055c*/ 	.word	0x00038800
        /*0560*/ 	.short	0x0100
        /*0562*/ 	.byte	0x08
	.zero		1


	//   ....[1]....
        /*0564*/ 	.word	0x00000190
        /*0568*/ 	.word	0x000000ff
        /*056c*/ 	.word	0x00038820
        /*0570*/ 	.short	0x0100
        /*0572*/ 	.byte	0x08
	.zero		1


	//   ....[2]....
        /*0574*/ 	.word	0x00000280
        /*0578*/ 	.word	0x000000ff
        /*057c*/ 	.word	0x00038830
        /*0580*/ 	.short	0x0100
        /*0582*/ 	.byte	0x08
	.zero		1


	//   ....[3]....
        /*0584*/ 	.word	0x00000290
        /*0588*/ 	.word	0x000000ff
        /*058c*/ 	.word	0x00038840
        /*0590*/ 	.short	0x0100
        /*0592*/ 	.byte	0x08
	.zero		1


	//   ....[4]....
        /*0594*/ 	.word	0x000002a0
        /*0598*/ 	.word	0x000000ff
        /*059c*/ 	.word	0x00038838
        /*05a0*/ 	.short	0x0100
        /*05a2*/ 	.byte	0x08
	.zero		1


	//   ....[5]....
        /*05a4*/ 	.word	0x000002b0
        /*05a8*/ 	.word	0x000000ff
        /*05ac*/ 	.word	0x00038848
        /*05b0*/ 	.short	0x0100
        /*05b2*/ 	.byte	0x08
	.zero		1


	//   ....[6]....
        /*05b4*/ 	.word	0x000003e0
        /*05b8*/ 	.word	0x000000ff
        /*05bc*/ 	.word	0x00038850
        /*05c0*/ 	.short	0x0100
        /*05c2*/ 	.byte	0x08
	.zero		1


	//   ....[7]....
        /*05c4*/ 	.word	0x000003f0
        /*05c8*/ 	.word	0x000000ff
        /*05cc*/ 	.word	0x00038860
        /*05d0*/ 	.short	0x0100
        /*05d2*/ 	.byte	0x08
	.zero		1


	//   ....[8]....
        /*05d4*/ 	.word	0x00000400
        /*05d8*/ 	.word	0x000000ff
        /*05dc*/ 	.word	0x00038858
        /*05e0*/ 	.short	0x0100
        /*05e2*/ 	.byte	0x08
	.zero		1


	//   ....[9]....
        /*05e4*/ 	.word	0x00000410
        /*05e8*/ 	.word	0x000000ff
        /*05ec*/ 	.word	0x00038868
        /*05f0*/ 	.short	0x0100
        /*05f2*/ 	.byte	0x08
	.zero		1


	//   ....[10]....
        /*05f4*/ 	.word	0x00000500
        /*05f8*/ 	.word	0x000000ff
        /*05fc*/ 	.word	0x00038870
        /*0600*/ 	.short	0x0100
        /*0602*/ 	.byte	0x06
	.zero		1


	//   ....[11]....
        /*0604*/ 	.word	0x00000510
        /*0608*/ 	.word	0x000000ff
        /*060c*/ 	.word	0x00038880
        /*0610*/ 	.short	0x0100
        /*0612*/ 	.byte	0x06
	.zero		1


	//   ....[12]....
        /*0614*/ 	.word	0x00000520
        /*0618*/ 	.word	0x000000ff
        /*061c*/ 	.word	0x00038878
        /*0620*/ 	.short	0x0100
        /*0622*/ 	.byte	0x06
	.zero		1


	//   ....[13]....
        /*0624*/ 	.word	0x00000530
        /*0628*/ 	.word	0x000000ff
        /*062c*/ 	.word	0x00038888
        /*0630*/ 	.short	0x0100
        /*0632*/ 	.byte	0x06
	.zero		1


	//   ....[14]....
        /*0634*/ 	.word	0x00000660
        /*0638*/ 	.word	0x000000ff
        /*063c*/ 	.word	0x00038890
        /*0640*/ 	.short	0x0100
        /*0642*/ 	.byte	0x08
	.zero		1


	//   ....[15]....
        /*0644*/ 	.word	0x00000670
        /*0648*/ 	.word	0x000000ff
        /*064c*/ 	.word	0x000388a0
        /*0650*/ 	.short	0x0100
        /*0652*/ 	.byte	0x08
	.zero		1


	//   ....[16]....
        /*0654*/ 	.word	0x00000680
        /*0658*/ 	.word	0x000000ff
        /*065c*/ 	.word	0x00038898
        /*0660*/ 	.short	0x0100
        /*0662*/ 	.byte	0x08
	.zero		1


	//   ....[17]....
        /*0664*/ 	.word	0x00000690
        /*0668*/ 	.word	0x000000ff
        /*066c*/ 	.word	0x000388a8
        /*0670*/ 	.short	0x0100
        /*0672*/ 	.byte	0x08
	.zero		1


	//   ....[18]....
        /*0674*/ 	.word	0x000007d0
        /*0678*/ 	.word	0x000000ff
        /*067c*/ 	.word	0x000388b0
        /*0680*/ 	.short	0x0100
        /*0682*/ 	.byte	0x08
	.zero		1


	//   ....[19]....
        /*0684*/ 	.word	0x000007e0
        /*0688*/ 	.word	0x000000ff
        /*068c*/ 	.word	0x000388c0
        /*0690*/ 	.short	0x0100
        /*0692*/ 	.byte	0x08
	.zero		1


	//   ....[20]....
        /*0694*/ 	.word	0x000007f0
        /*0698*/ 	.word	0x000000ff
        /*069c*/ 	.word	0x000388b8
        /*06a0*/ 	.short	0x0100
        /*06a2*/ 	.byte	0x08
	.zero		1


	//   ....[21]....
        /*06a4*/ 	.word	0x00000800
        /*06a8*/ 	.word	0x000000ff
        /*06ac*/ 	.word	0x000388c8
        /*06b0*/ 	.short	0x0100
        /*06b2*/ 	.byte	0x08
	.zero		1


	//   ....[22]....
        /*06b4*/ 	.word	0x000015d0
        /*06b8*/ 	.word	0x000000ff
        /*06bc*/ 	.word	0x00038800
        /*06c0*/ 	.short	0x010a
        /*06c2*/ 	.byte	0x04
	.zero		1


	//   ....[23]....
        /*06c4*/ 	.word	0x00001670
        /*06c8*/ 	.word	0x000000ff
        /*06cc*/ 	.word	0x00038830
        /*06d0*/ 	.short	0x010a
        /*06d2*/ 	.byte	0x04
	.zero		1


	//   ....[24]....
        /*06d4*/ 	.word	0x000016e0
        /*06d8*/ 	.word	0x000000ff
        /*06dc*/ 	.word	0x00038830
        /*06e0*/ 	.short	0x010a
        /*06e2*/ 	.byte	0x04
	.zero		1


	//   ....[25]....
        /*06e4*/ 	.word	0x00004560
        /*06e8*/ 	.word	0x000000ff
        /*06ec*/ 	.word	0x00000000
        /*06f0*/ 	.short	0x0101
        /*06f2*/ 	.byte	0x07
	.zero		1


	//   ....[26]....
        /*06f4*/ 	.word	0x00005ae0
        /*06f8*/ 	.word	0x000000ff
        /*06fc*/ 	.word	0x00038830
        /*0700*/ 	.short	0x010a
        /*0702*/ 	.byte	0x06
	.zero		1


	//   ....[27]....
        /*0704*/ 	.word	0x00005b30
        /*0708*/ 	.word	0x000000ff
        /*070c*/ 	.word	0x00038830
        /*0710*/ 	.short	0x010a
        /*0712*/ 	.byte	0x06
	.zero		1


	//   ....[28]....
        /*0714*/ 	.word	0x000083b0
        /*0718*/ 	.word	0x000000ff
        /*071c*/ 	.word	0x00038850
        /*0720*/ 	.short	0x010a
        /*0722*/ 	.byte	0x0a
	.zero		1


	//   ....[29]....
        /*0724*/ 	.word	0x000083f0
        /*0728*/ 	.word	0x000000ff
        /*072c*/ 	.word	0x00038850
        /*0730*/ 	.short	0x010a
        /*0732*/ 	.byte	0x0a
	.zero		1


	//   ....[30]....
        /*0734*/ 	.word	0x000095e0
        /*0738*/ 	.word	0x000000ff
        /*073c*/ 	.word	0x00000000
        /*0740*/ 	.short	0x0101
        /*0742*/ 	.byte	0x07
	.zero		1


	//   ....[31]....
        /*0744*/ 	.word	0x00009f60
        /*0748*/ 	.word	0x000000ff
        /*074c*/ 	.word	0x00000000
        /*0750*/ 	.short	0x0101
        /*0752*/ 	.byte	0x0a
	.zero		1


	//   ....[32]....
        /*0754*/ 	.word	0x0000a1c0
        /*0758*/ 	.word	0x000000ff
        /*075c*/ 	.word	0x00038830
        /*0760*/ 	.short	0x010a
        /*0762*/ 	.byte	0x06
	.zero		1


	//   ....[33]....
        /*0764*/ 	.word	0x0000a210
        /*0768*/ 	.word	0x000000ff
        /*076c*/ 	.word	0x00038830
        /*0770*/ 	.short	0x010a
        /*0772*/ 	.byte	0x06
	.zero		1


	//   ....[34]....
        /*0774*/ 	.word	0x0000cb30
        /*0778*/ 	.word	0x000000ff
        /*077c*/ 	.word	0x00038850
        /*0780*/ 	.short	0x010a
        /*0782*/ 	.byte	0x0e
	.zero		1


	//   ....[35]....
        /*0784*/ 	.word	0x0000cb70
        /*0788*/ 	.word	0x000000ff
        /*078c*/ 	.word	0x00038850
        /*0790*/ 	.short	0x010a
        /*0792*/ 	.byte	0x0e
	.zero		1


	//   ....[36]....
        /*0794*/ 	.word	0x0000d1b0
        /*0798*/ 	.word	0x000000ff
        /*079c*/ 	.word	0x00000000
        /*07a0*/ 	.short	0x0101
        /*07a2*/ 	.byte	0x0a
	.zero		1


	//   ....[37]....
        /*07a4*/ 	.word	0x0000dfe0
        /*07a8*/ 	.word	0x000000ff
        /*07ac*/ 	.word	0x00000000
        /*07b0*/ 	.short	0x0101
        /*07b2*/ 	.byte	0x0e
	.zero		1


	//   ....[38]....
        /*07b4*/ 	.word	0x0000e920
        /*07b8*/ 	.word	0x000000ff
        /*07bc*/ 	.word	0x00038850
        /*07c0*/ 	.short	0x010a
        /*07c2*/ 	.byte	0x05
	.zero		1


	//   ....[39]....
        /*07c4*/ 	.word	0x0000e960
        /*07c8*/ 	.word	0x000000ff
        /*07cc*/ 	.word	0x00038850
        /*07d0*/ 	.short	0x010a
        /*07d2*/ 	.byte	0x05
	.zero		1


	//   ....[40]....
        /*07d4*/ 	.word	0x0000efa0
        /*07d8*/ 	.word	0x000000ff
        /*07dc*/ 	.word	0x00000000
        /*07e0*/ 	.short	0x0101
        /*07e2*/ 	.byte	0x04
	.zero		1


	//   ....[41]....
        /*07e4*/ 	.word	0x0000fed0
        /*07e8*/ 	.word	0x000000ff
        /*07ec*/ 	.word	0x00000000
        /*07f0*/ 	.short	0x0101
        /*07f2*/ 	.byte	0x04
	.zero		1


	//   ....[42]....
        /*07f4*/ 	.word	0x00012c60
        /*07f8*/ 	.word	0x000000ff
        /*07fc*/ 	.word	0x00038840
        /*0800*/ 	.short	0x010a
        /*0802*/ 	.byte	0x2c
	.zero		1


	//   ....[43]....
        /*0804*/ 	.word	0x00013260
        /*0808*/ 	.word	0x000000ff
        /*080c*/ 	.word	0x00038830
        /*0810*/ 	.short	0x0107
        /*0812*/ 	.byte	0x2c
	.zero		1


	//   ....[44]....
        /*0814*/ 	.word	0x000132d0
        /*0818*/ 	.word	0x000000ff
        /*081c*/ 	.word	0x00038830
        /*0820*/ 	.short	0x0101
        /*0822*/ 	.byte	0x2c
	.zero		1


	//   ....[45]....
        /*0824*/ 	.word	0x00013d80
        /*0828*/ 	.word	0x000000ff
        /*082c*/ 	.word	0x00038800
        /*0830*/ 	.short	0x0107
        /*0832*/ 	.byte	0x2c
	.zero		1


	//   ....[46]....
        /*0834*/ 	.word	0x00013e00
        /*0838*/ 	.word	0x000000ff
        /*083c*/ 	.word	0x00038800
        /*0840*/ 	.short	0x0101
        /*0842*/ 	.byte	0x2c
	.zero		1


	//   ....[47]....
        /*0844*/ 	.word	0x00013e10
        /*0848*/ 	.word	0x000000ff
        /*084c*/ 	.word	0x00038820
        /*0850*/ 	.short	0x010a
        /*0852*/ 	.byte	0x2c
	.zero		1


	//   ....[48]....
        /*0854*/ 	.word	0x00014270
        /*0858*/ 	.word	0x00000013
        /*085c*/ 	.word	0x00038840
        /*0860*/ 	.short	0x010a
        /*0862*/ 	.byte	0x3f
	.zero		1


	//   ....[49]....
        /*0864*/ 	.word	0x00014840
        /*0868*/ 	.word	0x00000013
        /*086c*/ 	.word	0x00038830
        /*0870*/ 	.short	0x0107
        /*0872*/ 	.byte	0x3f
	.zero		1


	//   ....[50]....
        /*0874*/ 	.word	0x000148f0
        /*0878*/ 	.word	0x00000013
        /*087c*/ 	.word	0x00038830
        /*0880*/ 	.short	0x0101
        /*0882*/ 	.byte	0x3f
	.zero		1


	//   ....[51]....
        /*0884*/ 	.word	0x00014950
        /*0888*/ 	.word	0x00000004
        /*088c*/ 	.word	0x00038860
        /*0890*/ 	.short	0x010a
        /*0892*/ 	.byte	0x3f
	.zero		1


	//   ....[52]....
        /*0894*/ 	.word	0x00014e10
        /*0898*/ 	.word	0x00000004
        /*089c*/ 	.word	0x00038850
        /*08a0*/ 	.short	0x0107
        /*08a2*/ 	.byte	0x3f
	.zero		1


	//   ....[53]....
        /*08a4*/ 	.word	0x00014f80
        /*08a8*/ 	.word	0x00000004
        /*08ac*/ 	.word	0x00038850
        /*08b0*/ 	.short	0x0101
        /*08b2*/ 	.byte	0x3f
	.zero		1


	//   ....[54]....
        /*08b4*/ 	.word	0x00015110
        /*08b8*/ 	.word	0x00000000
        /*08bc*/ 	.word	0x00038860
        /*08c0*/ 	.short	0x010a
        /*08c2*/ 	.byte	0x3f
	.zero		1


	//   ....[55]....
        /*08c4*/ 	.word	0x00015660
        /*08c8*/ 	.word	0x00000000
        /*08cc*/ 	.word	0x00038850
        /*08d0*/ 	.short	0x0107
        /*08d2*/ 	.byte	0x3f
	.zero		1


	//   ....[56]....
        /*08d4*/ 	.word	0x00015720
        /*08d8*/ 	.word	0x00000000
        /*08dc*/ 	.word	0x00038850
        /*08e0*/ 	.short	0x0101
        /*08e2*/ 	.byte	0x3f
	.zero		1


	//   ....[57]....
        /*08e4*/ 	.word	0x000157b0
        /*08e8*/ 	.word	0x00000007
        /*08ec*/ 	.word	0x00038820
        /*08f0*/ 	.short	0x010a
        /*08f2*/ 	.byte	0x3f
	.zero		1


	//   ....[58]....
        /*08f4*/ 	.word	0x00015930
        /*08f8*/ 	.word	0x00000005
        /*08fc*/ 	.word	0x00038840
        /*0900*/ 	.short	0x010a
        /*0902*/ 	.byte	0x3f
	.zero		1


	//   ....[59]....
        /*0904*/ 	.word	0x000159d0
        /*0908*/ 	.word	0x00000003
        /*090c*/ 	.word	0x00038840
        /*0910*/ 	.short	0x010a
        /*0912*/ 	.byte	0x3f
	.zero		1


	//   ....[60]....
        /*0914*/ 	.word	0x00015a10
        /*0918*/ 	.word	0x00000005
        /*091c*/ 	.word	0x00038860
        /*0920*/ 	.short	0x010a
        /*0922*/ 	.byte	0x3f
	.zero		1


	//   ....[61]....
        /*0924*/ 	.word	0x00015a50
        /*0928*/ 	.word	0x00000003
        /*092c*/ 	.word	0x00038860
        /*0930*/ 	.short	0x010a
        /*0932*/ 	.byte	0x3f
	.zero		1


	//   ....[62]....
        /*0934*/ 	.word	0x00015ad0
        /*0938*/ 	.word	0x00000003
        /*093c*/ 	.word	0x00038800
        /*0940*/ 	.short	0x010a
        /*0942*/ 	.byte	0x3f
	.zero		1


	//   ....[63]....
        /*0944*/ 	.word	0x00015b40
        /*0948*/ 	.word	0x00000003
        /*094c*/ 	.word	0x00038830
        /*0950*/ 	.short	0x010a
        /*0952*/ 	.byte	0x3f
	.zero		1


	//   ....[64]....
        /*0954*/ 	.word	0x00015bb0
        /*0958*/ 	.word	0x00000006
        /*095c*/ 	.word	0x00038830
        /*0960*/ 	.short	0x010a
        /*0962*/ 	.byte	0x3f
	.zero		1


	//   ....[65]....
        /*0964*/ 	.word	0x00015c10
        /*0968*/ 	.word	0x00000003
        /*096c*/ 	.word	0x00038850
        /*0970*/ 	.short	0x010a
        /*0972*/ 	.byte	0x3f
	.zero		1


	//   ....[66]....
        /*0974*/ 	.word	0x00015c80
        /*0978*/ 	.word	0x00000006
        /*097c*/ 	.word	0x00038830
        /*0980*/ 	.short	0x010a
        /*0982*/ 	.byte	0x3f
	.zero		1


	//   ....[67]....
        /*0984*/ 	.word	0x00015ce0
        /*0988*/ 	.word	0x00000003
        /*098c*/ 	.word	0x00038850
        /*0990*/ 	.short	0x010a
        /*0992*/ 	.byte	0x3f
	.zero		1


	//   ....[68]....
        /*0994*/ 	.word	0x00015d40
        /*0998*/ 	.word	0x00000005
        /*099c*/ 	.word	0x00038850
        /*09a0*/ 	.short	0x010a
        /*09a2*/ 	.byte	0x3f
	.zero		1


	//   ....[69]....
        /*09a4*/ 	.word	0x00015e20
        /*09a8*/ 	.word	0x00000003
        /*09ac*/ 	.word	0x00038840
        /*09b0*/ 	.short	0x010a
        /*09b2*/ 	.byte	0x3f
	.zero		1


	//   ....[70]....
        /*09b4*/ 	.word	0x00017060
        /*09b8*/ 	.word	0x00000003
        /*09bc*/ 	.word	0x00038820
        /*09c0*/ 	.short	0x010a
        /*09c2*/ 	.byte	0x3f
	.zero		1


	//   ....[71]....
        /*09c4*/ 	.word	0x000170b0
        /*09c8*/ 	.word	0x00000013
        /*09cc*/ 	.word	0x00038840
        /*09d0*/ 	.short	0x010a
        /*09d2*/ 	.byte	0x3f
	.zero		1


	//   ....[72]....
        /*09d4*/ 	.word	0x00017830
        /*09d8*/ 	.word	0x00000004
        /*09dc*/ 	.word	0x00038860
        /*09e0*/ 	.short	0x010a
        /*09e2*/ 	.byte	0x3f
	.zero		1


	//   ....[73]....
        /*09e4*/ 	.word	0x00017fb0
        /*09e8*/ 	.word	0x00000000
        /*09ec*/ 	.word	0x00038860
        /*09f0*/ 	.short	0x010a
        /*09f2*/ 	.byte	0x3f
	.zero		1


	//   ....[74]....
        /*09f4*/ 	.word	0x000187c0
        /*09f8*/ 	.word	0x00000007
        /*09fc*/ 	.word	0x00038820
        /*0a00*/ 	.short	0x010a
        /*0a02*/ 	.byte	0x3f
	.zero		1


	//   ....[75]....
        /*0a04*/ 	.word	0x00018960
        /*0a08*/ 	.word	0x00000005
        /*0a0c*/ 	.word	0x00038840
        /*0a10*/ 	.short	0x010a
        /*0a12*/ 	.byte	0x3f
	.zero		1


	//   ....[76]....
        /*0a14*/ 	.word	0x000189b0
        /*0a18*/ 	.word	0x00000003
        /*0a1c*/ 	.word	0x00038840
        /*0a20*/ 	.short	0x010a
        /*0a22*/ 	.byte	0x3f
	.zero		1


	//   ....[77]....
        /*0a24*/ 	.word	0x00018a00
        /*0a28*/ 	.word	0x00000005
        /*0a2c*/ 	.word	0x00038860
        /*0a30*/ 	.short	0x010a
        /*0a32*/ 	.byte	0x3f
	.zero		1


	//----- nvinfo : EIATTR_NUM_MBARRIERS
	.align		4
.L_505:
        /*0a34*/ 	.byte	0x03, 0x38
        /*0a36*/ 	.short	0x0016


	//----- nvinfo : EIATTR_EXIT_INSTR_OFFSETS
	.align		4
        /*0a38*/ 	.byte	0x04, 0x1c
        /*0a3a*/ 	.short	(.L_507 - .L_506)


	//   ....[0]....
.L_506:
        /*0a3c*/ 	.word	0x00015aa0


	//----- nvinfo : EIATTR_MAX_THREADS
	.align		4
.L_507:
        /*0a40*/ 	.byte	0x04, 0x05
        /*0a42*/ 	.short	(.L_509 - .L_508)
.L_508:
        /*0a44*/ 	.word	0x00000180
        /*0a48*/ 	.word	0x00000001
        /*0a4c*/ 	.word	0x00000001


	//----- nvinfo : EIATTR_CRS_STACK_SIZE
	.align		4
.L_509:
        /*0a50*/ 	.byte	0x04, 0x1e
        /*0a52*/ 	.short	(.L_511 - .L_510)
.L_510:
        /*0a54*/ 	.word	0x00000000


	//----- nvinfo : EIATTR_CBANK_PARAM_SIZE
	.align		4
.L_511:
        /*0a58*/ 	.byte	0x03, 0x19
        /*0a5a*/ 	.short	0x0a70


	//----- nvinfo : EIATTR_PARAM_CBANK
	.align		4
        /*0a5c*/ 	.byte	0x04, 0x0a
        /*0a5e*/ 	.short	(.L_513 - .L_512)
	.align		4
.L_512:
        /*0a60*/ 	.word	index@(.nv.constant0._ZN7cutlass13device_kernelIN5flash11enable_sm90INS1_16FlashAttnFwdSm90INS1_25CollectiveMainloopFwdSm90ILi2EN4cute5tupleIJNS5_1CILi1EEES8_S8_EEENS6_IJNS7_ILi128EEENS7_ILi80EEENS7_ILi256EEEEEELi256ENS_10bfloat16_tEfNS_4arch4Sm90ELb1ELb0ELb1ELb0ELb1ELb0ELb0ELb1ELb1ELb1ELb1ELb0EEENS1_21CollectiveEpilogueFwdINS6_IJSA_SC_SB_EEES9_SE_SG_Li256ELb0ELb1ELb1ELb0EEENS1_19SingleTileSchedulerILb0ELb1ELb1ELi128EEEEEEEEEvNT_6ParamsE)
        /*0a64*/ 	.short	0x0210
        /*0a66*/ 	.short	0x0a70


	//----- nvinfo : EIATTR_SW_WAR
	.align		4
.L_513:
        /*0a68*/ 	.byte	0x04, 0x36
        /*0a6a*/ 	.short	(.L_515 - .L_514)
.L_514:
        /*0a6c*/ 	.word	0x00000008
.L_515:


//--------------------- .nv.info._ZN7cutlass13device_kernelIN5flash11enable_sm90INS1_16FlashAttnFwdSm90INS1_25CollectiveMainloopFwdSm90ILi2EN4cute5tupleIJNS5_1CILi1EEES8_S8_EEENS6_IJNS7_ILi128EEENS7_ILi80EEENS7_ILi256EEEEEELi256ENS_10bfloat16_tEfNS_4arch4Sm90ELb1ELb0ELb1ELb1ELb1ELb0ELb0ELb1ELb1ELb1ELb1ELb0EEENS1_21CollectiveEpilogueFwdINS6_IJSA_SC_SB_EEES9_SE_SG_Li256ELb1ELb1ELb1ELb0EEENS1_36VarlenDynamicPersistentTileSchedulerILi128ELi80ELi256ELi128ELb1ELb1ELb1ELb1ELb1ELb1EEEEEEEEEvNT_6ParamsE --------------------------
	.section	.nv.info._ZN7cutlass13device_kernelIN5flash11enable_sm90INS1_16FlashAttnFwdSm90INS1_25CollectiveMainloopFwdSm90ILi2EN4cute5tupleIJNS5_1CILi1EEES8_S8_EEENS6_IJNS7_ILi128EEENS7_ILi80EEENS7_ILi256EEEEEELi256ENS_10bfloat16_tEfNS_4arch4Sm90ELb1ELb0ELb1ELb1ELb1ELb0ELb0ELb1ELb1ELb1ELb1ELb0EEENS1_21CollectiveEpilogueFwdINS6_IJSA_SC_SB_EEES9_SE_SG_Li256ELb1ELb1ELb1ELb0EEENS1_36VarlenDynamicPersistentTileSchedulerILi128ELi80ELi256ELi128ELb1ELb1ELb1ELb1ELb1ELb1EEEEEEEEEvNT_6ParamsE,"",@"SHT_CUDA_INFO"
	.sectionflags	@""
	.align	4


	//----- nvinfo : EIATTR_CUDA_API_VERSION
	.align		4
        /*0000*/ 	.byte	0x04, 0x37
        /*0002*/ 	.short	(.L_517 - .L_516)
.L_516:
        /*0004*/ 	.word	0x00000082


	//----- nvinfo : EIATTR_KPARAM_INFO
	.align		4
.L_517:
        /*0008*/ 	.byte	0x04, 0x17
        /*000a*/ 	.short	(.L_519 - .L_518)
.L_518:
        /*000c*/ 	.word	0x00000000
        /*0010*/ 	.short	0x0000
        /*0012*/ 	.short	0x0070
        /*0014*/ 	.byte	0x00, 0xf0, 0x01, 0x2a


	//----- nvinfo : EIATTR_SPARSE_MMA_MASK
	.align		4
.L_519:
        /*0018*/ 	.byte	0x03, 0x50
        /*001a*/ 	.short	0x0000


	//----- nvinfo : EIATTR_MAXREG_COUNT
	.align		4
        /*001c*/ 	.byte	0x03, 0x1b
        /*001e*/ 	.short	0x00a8


	//----- nvinfo : EIATTR_NUM_BARRIERS
	.align		4
        /*0020*/ 	.byte	0x02, 0x4c
        /*0022*/ 	.byte	0x09
	.zero		1


	//----- nvinfo : EIATTR_EXTERNS
	.align		4
        /*0024*/ 	.byte	0x04, 0x0f
        /*0026*/ 	.short	(.L_521 - .L_520)


	//   ....[0]....
	.align		4
.L_520:
        /*0028*/ 	.word	index@(__assertfail)


	//----- nvinfo : EIATTR_ANNOTATIONS
	.align		4
.L_521:
        /*002c*/ 	.byte	0x04, 0x55
        /*002e*/ 	.short	(.L_523 - .L_522)


	//   ....[0]....
.L_522:
        /* <DEDUP_REMOVED lines=29> */


	//----- nvinfo : EIATTR_MERCURY_ISA_VERSION
	.align		4
.L_523:
        /*01e8*/ 	.byte	0x03, 0x5f
        /*01ea*/ 	.short	0x0101


	//----- nvinfo : EIATTR_UNUSED_LOAD_BYTE_OFFSET
	.align		4
        /*01ec*/ 	.byte	0x04, 0x44
        /*01ee*/ 	.short	(.L_525 - .L_524)


	//   ....[0]....
.L_524:
        /*01f0*/ 	.word	0x00000950
        /*01f4*/ 	.word	0x0000fff0


	//   ....[1]....
        /*01f8*/ 	.word	0x0000f950
        /*01fc*/ 	.word	0x0000fff0


	//----- nvinfo : EIATTR_INT_WARP_WIDE_INSTR_OFFSETS
	.align		4
.L_525:
        /*0200*/ 	.byte	0x04, 0x31
        /*0202*/ 	.short	(.L_527 - .L_526)


	//   ....[0]....
.L_526:
        /*0204*/ 	.word	0x000000c0


	//   ....[1]....
        /*0208*/ 	.word	0x000000d0


	//   ....[2]....
        /*020c*/ 	.word	0x00000170


	//   ....[3]....
        /*0210*/ 	.word	0x00015fd0


	//   ....[4]....
        /*0214*/ 	.word	0x00016060


	//   ....[5]....
        /*0218*/ 	.word	0x00018f70


	//   ....[6]....
        /*021c*/ 	.word	0x00019000


	//----- nvinfo : EIATTR_COOP_GROUP_MASK_REGIDS
	.align		4
.L_527:
        /*0220*/ 	.byte	0x04, 0x29
        /*0222*/ 	.short	(.L_529 - .L_528)


	//   ....[0]....
.L_528:
        /*0224*/ 	.word	0xffffffff


	//   ....[1]....
        /*0228*/ 	.word	0xffffffff


	//   ....[2]....
        /*022c*/ 	.word	0xffffffff


	//   ....[3]....
        /*0230*/ 	.word	0xffffffff


	//   ....[4]....
        /*0234*/ 	.word	0xffffffff


	//   ....[5]....
        /*0238*/ 	.word	0xffffffff


	//   ....[6]....
        /*023c*/ 	.word	0xffffffff


	//   ....[7]....
        /*0240*/ 	.word	0xffffffff


	//   ....[8]....
        /*0244*/ 	.word	0xffffffff


	//   ....[9]....
        /*0248*/ 	.word	0xffffffff


	//   ....[10]....
        /*024c*/ 	.word	0xffffffff


	//   ....[11]....
        /*0250*/ 	.word	0xffffffff


	//   ....[12]....
        /*0254*/ 	.word	0xffffffff


	//   ....[13]....
        /*0258*/ 	.word	0xffffffff


	//   ....[14]....
        /*025c*/ 	.word	0xffffffff


	//   ....[15]....
        /*0260*/ 	.word	0xffffffff


	//   ....[16]....
        /*0264*/ 	.word	0xffffffff


	//   ....[17]....
        /*0268*/ 	.word	0xffffffff


	//   ....[18]....
        /*026c*/ 	.word	0xffffffff


	//   ....[19]....
        /*0270*/ 	.word	0xffffffff


	//   ....[20]....
        /*0274*/ 	.word	0xffffffff


	//   ....[21]....
        /*0278*/ 	.word	0xffffffff


	//   ....[22]....
        /*027c*/ 	.word	0xffffffff


	//   ....[23]....
        /*0280*/ 	.word	0xffffffff


	//   ....[24]....
        /*0284*/ 	.word	0xffffffff


	//   ....[25]....
        /*0288*/ 	.word	0xffffffff


	//   ....[26]....
        /*028c*/ 	.word	0xffffffff


	//   ....[27]....
        /*0290*/ 	.word	0xffffffff


	//   ....[28]....
        /*0294*/ 	.word	0xffffffff


	//   ....[29]....
        /*0298*/ 	.word	0xffffffff


	//   ....[30]....
        /*029c*/ 	.word	0xffffffff


	//   ....[31]....
        /*02a0*/ 	.word	0xffffffff


	//   ....[32]....
        /*02a4*/ 	.word	0xffffffff


	//   ....[33]....
        /*02a8*/ 	.word	0xffffffff


	//   ....[34]....
        /*02ac*/ 	.word	0xffffffff


	//   ....[35]....
        /*02b0*/ 	.word	0xffffffff


	//   ....[36]....
        /*02b4*/ 	.word	0xffffffff


	//   ....[37]....
        /*02b8*/ 	.word	0xffffffff


	//   ....[38]....
        /*02bc*/ 	.word	0xffffffff


	//   ....[39]....
        /*02c0*/ 	.word	0xffffffff


	//   ....[40]....
        /*02c4*/ 	.word	0xffffffff


	//   ....[41]....
        /*02c8*/ 	.word	0xffffffff


	//   ....[42]....
        /*02cc*/ 	.word	0xffffffff


	//   ....[43]....
        /*02d0*/ 	.word	0xffffffff


	//   ....[44]....
        /*02d4*/ 	.word	0xffffffff


	//   ....[45]....
        /*02d8*/ 	.word	0xffffffff


	//   ....[46]....
        /*02dc*/ 	.word	0xffffffff


	//   ....[47]....
        /*02e0*/ 	.word	0xffffffff


	//   ....[48]....
        /*02e4*/ 	.word	0xffffffff


	//   ....[49]....
        /*02e8*/ 	.word	0xffffffff


	//   ....[50]....
        /*02ec*/ 	.word	0xffffffff


	//   ....[51]....
        /*02f0*/ 	.word	0xffffffff


	//   ....[52]....
        /*02f4*/ 	.word	0xffffffff


	//   ....[53]....
        /*02f8*/ 	.word	0xffffffff


	//   ....[54]....
        /*02fc*/ 	.word	0xffffffff


	//   ....[55]....
        /*0300*/ 	.word	0xffffffff


	//   ....[56]....
        /*0304*/ 	.word	0xffffffff


	//   ....[57]....
        /*0308*/ 	.word	0xffffffff


	//   ....[58]....
        /*030c*/ 	.word	0xffffffff


	//   ....[59]....
        /*0310*/ 	.word	0xffffffff


	//   ....[60]....
        /*0314*/ 	.word	0xffffffff


	//   ....[61]....
        /*0318*/ 	.word	0xffffffff


	//   ....[62]....
        /*031c*/ 	.word	0xffffffff


	//   ....[63]....
        /*0320*/ 	.word	0xffffffff


	//   ....[64]....
        /*0324*/ 	.word	0xffffffff


	//   ....[65]....
        /*0328*/ 	.word	0xffffffff


	//   ....[66]....
        /*032c*/ 	.word	0xffffffff


	//   ....[67]....
        /*0330*/ 	.word	0xffffffff


	//   ....[68]....
        /*0334*/ 	.word	0xffffffff


	//   ....[69]....
        /*0338*/ 	.word	0xffffffff


	//   ....[70]....
        /*033c*/ 	.word	0xffffffff


	//   ....[71]....
        /*0340*/ 	.word	0xffffffff


	//   ....[72]....
        /*0344*/ 	.word	0xffffffff


	//   ....[73]....
        /*0348*/ 	.word	0xffffffff


	//   ....[74]....
        /*034c*/ 	.word	0xffffffff


	//   ....[75]....
        /*0350*/ 	.word	0xffffffff


	//   ....[76]....
        /*0354*/ 	.word	0xffffffff


	//   ....[77]....
        /*0358*/ 	.word	0xffffffff


	//   ....[78]....
        /*035c*/ 	.word	0xffffffff


	//   ....[79]....
        /*0360*/ 	.word	0xffffffff


	//   ....[80]....
        /*0364*/ 	.word	0xffffffff


	//   ....[81]....
        /*0368*/ 	.word	0xffffffff


	//   ....[82]....
        /*036c*/ 	.word	0xffffffff


	//   ....[83]....
        /*0370*/ 	.word	0xffffffff


	//   ....[84]....
        /*0374*/ 	.word	0xffffffff


	//   ....[85]....
        /*0378*/ 	.word	0xffffffff


	//   ....[86]....
        /*037c*/ 	.word	0xffffffff


	//   ....[87]....
        /*0380*/ 	.word	0xffffffff


	//   ....[88]....
        /*0384*/ 	.word	0xffffffff


	//   ....[89]....
        /*0388*/ 	.word	0xffffffff


	//   ....[90]....
        /*038c*/ 	.word	0xffffffff


	//   ....[91]....
        /*0390*/ 	.word	0xffffffff


	//   ....[92]....
        /*0394*/ 	.word	0xffffffff


	//   ....[93]....
        /*0398*/ 	.word	0xffffffff


	//   ....[94]....
        /*039c*/ 	.word	0xffffffff


	//   ....[95]....
        /*03a0*/ 	.word	0xffffffff


	//   ....[96]....
        /*03a4*/ 	.word	0xffffffff


	//   ....[97]....
        /*03a8*/ 	.word	0xffffffff


	//   ....[98]....
        /*03ac*/ 	.word	0xffffffff


	//   ....[99]....
        /*03b0*/ 	.word	0xffffffff


	//   ....[100]....
        /*03b4*/ 	.word	0xffffffff


	//   ....[101]....
        /*03b8*/ 	.word	0xffffffff


	//   ....[102]....
        /*03bc*/ 	.word	0xffffffff


	//   ....[103]....
        /*03c0*/ 	.word	0xffffffff


	//   ....[104]....
        /*03c4*/ 	.word	0xffffffff


	//   ....[105]....
        /*03c8*/ 	.word	0xffffffff


	//   ....[106]....
        /*03cc*/ 	.word	0xffffffff


	//   ....[107]....
        /*03d0*/ 	.word	0xffffffff


	//   ....[108]....
        /*03d4*/ 	.word	0xffffffff


	//   ....[109]....
        /*03d8*/ 	.word	0xffffffff


	//   ....[110]....
        /*03dc*/ 	.word	0xffffffff


	//   ....[111]....
        /*03e0*/ 	.word	0xffffffff


	//   ....[112]....
        /*03e4*/ 	.word	0xffffffff


	//   ....[113]....
        /*03e8*/ 	.word	0xffffffff


	//   ....[114]....
        /*03ec*/ 	.word	0xffffffff


	//   ....[115]....
        /*03f0*/ 	.word	0xffffffff


	//   ....[116]....
        /*03f4*/ 	.word	0xffffffff


	//   ....[117]....
        /*03f8*/ 	.word	0xffffffff


	//   ....[118]....
        /*03fc*/ 	.word	0xffffffff


	//   ....[119]....
        /*0400*/ 	.word	0xffffffff


	//   ....[120]....
        /*0404*/ 	.word	0xffffffff


	//   ....[121]....
        /*0408*/ 	.word	0xffffffff


	//   ....[122]....
        /*040c*/ 	.word	0xffffffff


	//   ....[123]....
        /*0410*/ 	.word	0xffffffff


	//   ....[124]....
        /*0414*/ 	.word	0xffffffff


	//   ....[125]....
        /*0418*/ 	.word	0xffffffff


	//   ....[126]....
        /*041c*/ 	.word	0xffffffff


	//   ....[127]....
        /*0420*/ 	.word	0xffffffff


	//   ....[128]....
        /*0424*/ 	.word	0xffffffff


	//   ....[129]....
        /*0428*/ 	.word	0xffffffff


	//   ....[130]....
        /*042c*/ 	.word	0xffffffff


	//   ....[131]....
        /*0430*/ 	.word	0xffffffff


	//   ....[132]....
        /*0434*/ 	.word	0xffffffff


	//   ....[133]....
        /*0438*/ 	.word	0xffffffff


	//   ....[134]....
        /*043c*/ 	.word	0xffffffff


	//   ....[135]....
        /*0440*/ 	.word	0xffffffff


	//   ....[136]....
        /*0444*/ 	.word	0xffffffff


	//   ....[137]....
        /*0448*/ 	.word	0xffffffff


	//   ....[138]....
        /*044c*/ 	.word	0xffffffff


	//   ....[139]....
        /*0450*/ 	.word	0xffffffff


	//   ....[140]....
        /*0454*/ 	.word	0xffffffff


	//   ....[141]....
        /*0458*/ 	.word	0xffffffff


	//   ....[142]....
        /*045c*/ 	.word	0xffffffff


	//   ....[143]....
        /*0460*/ 	.word	0x0500000f


	//   ....[144]....
        /*0464*/ 	.word	0x0500000f


	//   ....[145]....
        /*0468*/ 	.word	0x0500000f


	//   ....[146]....
        /*046c*/ 	.word	0x0500000f


	//   ....[147]....
        /*0470*/ 	.word	0x0500000f


	//   ....[148]....
        /*0474*/ 	.word	0x0500000f


	//   ....[149]....
        /*0478*/ 	.word	0x0500000f


	//   ....[150]....
        /*047c*/ 	.word	0x0500000f


	//   ....[151]....
        /*0480*/ 	.word	0x0500000f


	//   ....[152]....
        /*0484*/ 	.word	0x0500000f


	//   ....[153]....
        /*0488*/ 	.word	0x0500000f


	//   ....[154]....
        /*048c*/ 	.word	0x0500000f


	//   ....[155]....
        /*0490*/ 	.word	0x0500000f


	//   ....[156]....
        /*0494*/ 	.word	0x0500000f


	//   ....[157]....
        /*0498*/ 	.word	0x0500000f


	//   ....[158]....
        /*049c*/ 	.word	0x0500000f


	//   ....[159]....
        /*04a0*/ 	.word	0x0500000f


	//   ....[160]....
        /*04a4*/ 	.word	0x0500000f


	//   ....[161]....
        /*04a8*/ 	.word	0x0500000f


	//   ....[162]....
        /*04ac*/ 	.word	0x0500000f


	//   ....[163]....
        /*04b0*/ 	.word	0x0500000f


	//   ....[164]....
        /*04b4*/ 	.word	0x0500000f


	//   ....[165]....
        /*04b8*/ 	.word	0x0500000f


	//   ....[166]....
        /*04bc*/ 	.word	0x0500000f


	//   ....[167]....
        /*04c0*/ 	.word	0x0500000f


	//   ....[168]....
        /*04c4*/ 	.word	0x0500000f


	//   ....[169]....
        /*04c8*/ 	.word	0x0500000f


	//   ....[170]....
        /*04cc*/ 	.word	0x0500000f


	//   ....[171]....
        /*04d0*/ 	.word	0x0500000f


	//   ....[172]....
        /*04d4*/ 	.word	0x0500000f


	//   ....[173]....
        /*04d8*/ 	.word	0x0500000f


	//   ....[174]....
        /*04dc*/ 	.word	0x0500000f


	//   ....[175]....
        /*04e0*/ 	.word	0x0500000f


	//   ....[176]....
        /*04e4*/ 	.word	0x0500000f


	//   ....[177]....
        /*04e8*/ 	.word	0x0500000f


	//   ....[178]....
        /*04ec*/ 	.word	0x0500000f


	//   ....[179]....
        /*04f0*/ 	.word	0x0500000f


	//   ....[180]....
        /*04f4*/ 	.word	0x0500000f


	//   ....[181]....
        /*04f8*/ 	.word	0x0500000f


	//   ....[182]....
        /*04fc*/ 	.word	0x0500000f


	//   ....[183]....
        /*0500*/ 	.word	0x0500000f


	//   ....[184]....
        /*0504*/ 	.word	0x0500000f


	//   ....[185]....
        /*0508*/ 	.word	0x0500000f


	//   ....[186]....
        /*050c*/ 	.word	0x0500000f


	//   ....[187]....
        /*0510*/ 	.word	0x0500000f


	//   ....[188]....
        /*0514*/ 	.word	0x0500000f


	//   ....[189]....
        /*0518*/ 	.word	0x0500000f


	//   ....[190]....
        /*051c*/ 	.word	0x0500000f


	//   ....[191]....
        /*0520*/ 	.word	0x0500000f


	//   ....[192]....
        /*0524*/ 	.word	0x0500000f


	//   ....[193]....
        /*0528*/ 	.word	0x0500000f


	//   ....[194]....
        /*052c*/ 	.word	0x0500000f


	//   ....[195]....
        /*0530*/ 	.word	0x0500000f


	//   ....[196]....
        /*0534*/ 	.word	0x0500000f


	//   ....[197]....
        /*0538*/ 	.word	0x0500000f


	//   ....[198]....
        /*053c*/ 	.word	0x0500000f


	//   ....[199]....
        /*0540*/ 	.word	0x0500000f


	//   ....[200]....
        /*0544*/ 	.word	0x0500000f


	//   ....[201]....
        /*0548*/ 	.word	0x0500000f


	//   ....[202]....
        /*054c*/ 	.word	0x0500000f


	//   ....[203]....
        /*0550*/ 	.word	0x0500000f


	//   ....[204]....
        /*0554*/ 	.word	0x0500000f


	//   ....[205]....
        /*0558*/ 	.word	0x0500000f


	//   ....[206]....
        /*055c*/ 	.word	0x0500000f


	//   ....[207]....
        /*0560*/ 	.word	0x0500000f


	//   ....[208]....
        /*0564*/ 	.word	0x0500000f


	//   ....[209]....
        /*0568*/ 	.word	0x0500000f


	//   ....[210]....
        /*056c*/ 	.word	0x0500000f


	//   ....[211]....
        /*0570*/ 	.word	0x0500000f


	//   ....[212]....
        /*0574*/ 	.word	0x0500000f


	//   ....[213]....
        /*0578*/ 	.word	0x0500000f


	//   ....[214]....
        /*057c*/ 	.word	0x0500000f


	//   ....[215]....
        /*0580*/ 	.word	0x0500000f


	//   ....[216]....
        /*0584*/ 	.word	0x0500000f


	//   ....[217]....
        /*0588*/ 	.word	0x0500000f


	//   ....[218]....
        /*058c*/ 	.word	0x0500000f


	//----- nvinfo : EIATTR_COOP_GROUP_INSTR_OFFSETS
	.align		4
.L_529:
        /*0590*/ 	.byte	0x04, 0x28
        /*0592*/ 	.short	(.L_531 - .L_530)


	//   ....[0]....
.L_530:
        /*0594*/ 	.word	0x00000070


	//   ....[1]....
        /*0598*/ 	.word	0x000000b0


	//   ....[2]....
        /*059c*/ 	.word	0x000002d0


	//   ....[3]....
        /*05a0*/ 	.word	0x00000430


	//   ....[4]....
        /*05a4*/ 	.word	0x00000550


	//   ....[5]....
        /*05a8*/ 	.word	0x000006b0


	//   ....[6]....
        /*05ac*/ 	.word	0x00002020


	//   ....[7]....
        /*05b0*/ 	.word	0x00004900


	//   ....[8]....
        /*05b4*/ 	.word	0x000049a0


	//   ....[9]....
        /*05b8*/ 	.word	0x00005290


	//   ....[10]....
        /*05bc*/ 	.word	0x000054f0


	//   ....[11]....
        /*05c0*/ 	.word	0x00005a70


	//   ....[12]....
        /*05c4*/ 	.word	0x00005b00


	//   ....[13]....
        /*05c8*/ 	.word	0x00008fe0


	//   ....[14]....
        /*05cc*/ 	.word	0x00009030


	//   ....[15]....
        /*05d0*/ 	.word	0x00009700


	//   ....[16]....
        /*05d4*/ 	.word	0x00009810


	//   ....[17]....
        /*05d8*/ 	.word	0x00009d90


	//   ....[18]....
        /*05dc*/ 	.word	0x00009e00


	//   ....[19]....
        /*05e0*/ 	.word	0x0000d610


	//   ....[20]....
        /*05e4*/ 	.word	0x0000d670


	//   ....[21]....
        /*05e8*/ 	.word	0x0000d8d0


	//   ....[22]....
        /*05ec*/ 	.word	0x0000d8f0


	//   ....[23]....
        /*05f0*/ 	.word	0x0000ec40


	//   ....[24]....
        /*05f4*/ 	.word	0x0000ec70


	//   ....[25]....
        /*05f8*/ 	.word	0x0000ed00


	//   ....[26]....
        /*05fc*/ 	.word	0x0000ed20


	//   ....[27]....
        /*0600*/ 	.word	0x00010b50


	//   ....[28]....
        /*0604*/ 	.word	0x00010b60


	//   ....[29]....
        /*0608*/ 	.word	0x00010b70


	//   ....[30]....
        /*060c*/ 	.word	0x00010b80


	//   ....[31]....
        /*0610*/ 	.word	0x00011670


	//   ....[32]....
        /*0614*/ 	.word	0x00011690


	//   ....[33]....
        /*0618*/ 	.word	0x00011830


	//   ....[34]....
        /*061c*/ 	.word	0x00011850


	//   ....[35]....
        /*0620*/ 	.word	0x00011990


	//   ....[36]....
        /*0624*/ 	.word	0x000119b0


	//   ....[37]....
        /*0628*/ 	.word	0x00011b00


	//   ....[38]....
        /*062c*/ 	.word	0x00011b20


	//   ....[39]....
        /*0630*/ 	.word	0x00012110


	//   ....[40]....
        /*0634*/ 	.word	0x00012150


	//   ....[41]....
        /*0638*/ 	.word	0x00012c40


	//   ....[42]....
        /*063c*/ 	.word	0x00012c50


	//   ....[43]....
        /*0640*/ 	.word	0x00013fb0


	//   ....[44]....
        /*0644*/ 	.word	0x00013fe0


	//   ....[45]....
        /*0648*/ 	.word	0x00014150


	//   ....[46]....
        /*064c*/ 	.word	0x00014170


	//   ....[47]....
        /*0650*/ 	.word	0x000142b0


	//   ....[48]....
        /*0654*/ 	.word	0x000142d0


	//   ....[49]....
        /*0658*/ 	.word	0x00014420


	//   ....[50]....
        /*065c*/ 	.word	0x00014440


	//   ....[51]....
        /*0660*/ 	.word	0x00014620


	//   ....[52]....
        /*0664*/ 	.word	0x00014810


	//   ....[53]....
        /*0668*/ 	.word	0x00014840


	//   ....[54]....
        /*066c*/ 	.word	0x00014870


	//   ....[55]....
        /*0670*/ 	.word	0x000148a0


	//   ....[56]....
        /*0674*/ 	.word	0x000148d0


	//   ....[57]....
        /*0678*/ 	.word	0x00014900


	//   ....[58]....
        /*067c*/ 	.word	0x00014a70


	//   ....[59]....
        /*0680*/ 	.word	0x00014aa0


	//   ....[60]....
        /*0684*/ 	.word	0x00014ad0


	//   ....[61]....
        /*0688*/ 	.word	0x00014b00


	//   ....[62]....
        /*068c*/ 	.word	0x00014b30


	//   ....[63]....
        /*0690*/ 	.word	0x00014b60


	//   ....[64]....
        /*0694*/ 	.word	0x00014bf0


	//   ....[65]....
        /*0698*/ 	.word	0x00014c20


	//   ....[66]....
        /*069c*/ 	.word	0x00014c30


	//   ....[67]....
        /*06a0*/ 	.word	0x00014c70


	//   ....[68]....
        /*06a4*/ 	.word	0x00016ba0


	//   ....[69]....
        /*06a8*/ 	.word	0x00016be0


	//   ....[70]....
        /*06ac*/ 	.word	0x00016c10


	//   ....[71]....
        /*06b0*/ 	.word	0x00016cc0


	//   ....[72]....
        /*06b4*/ 	.word	0x00016d00


	//   ....[73]....
        /*06b8*/ 	.word	0x00016d60


	//   ....[74]....
        /*06bc*/ 	.word	0x00016da0


	//   ....[75]....
        /*06c0*/ 	.word	0x00016e00


	//   ....[76]....
        /*06c4*/ 	.word	0x00016e20


	//   ....[77]....
        /*06c8*/ 	.word	0x00016e50


	//   ....[78]....
        /*06cc*/ 	.word	0x00017640


	//   ....[79]....
        /*06d0*/ 	.word	0x00017670


	//   ....[80]....
        /*06d4*/ 	.word	0x000176d0


	//   ....[81]....
        /*06d8*/ 	.word	0x00017740


	//   ....[82]....
        /*06dc*/ 	.word	0x00017790


	//   ....[83]....
        /*06e0*/ 	.word	0x00017800


	//   ....[84]....
        /*06e4*/ 	.word	0x00017850


	//   ....[85]....
        /*06e8*/ 	.word	0x000178c0


	//   ....[86]....
        /*06ec*/ 	.word	0x00017910


	//   ....[87]....
        /*06f0*/ 	.word	0x00017980


	//   ....[88]....
        /*06f4*/ 	.word	0x000179d0


	//   ....[89]....
        /*06f8*/ 	.word	0x00017a40


	//   ....[90]....
        /*06fc*/ 	.word	0x00017a80


	//   ....[91]....
        /*0700*/ 	.word	0x00017af0


	//   ....[92]....
        /*0704*/ 	.word	0x00017b00


	//   ....[93]....
        /*0708*/ 	.word	0x00017b50


	//   ....[94]....
        /*070c*/ 	.word	0x00018320


	//   ....[95]....
        /*0710*/ 	.word	0x00018350


	//   ....[96]....
        /*0714*/ 	.word	0x00018380


	//   ....[97]....
        /*0718*/ 	.word	0x00018440


	//   ....[98]....
        /*071c*/ 	.word	0x00018470


	//   ....[99]....
        /*0720*/ 	.word	0x000184c0


	//   ....[100]....
        /*0724*/ 	.word	0x000184f0


	//   ....[101]....
        /*0728*/ 	.word	0x00018540


	//   ....[102]....
        /*072c*/ 	.word	0x00018570


	//   ....[103]....
        /*0730*/ 	.word	0x000185e0


	//   ....[104]....
        /*0734*/ 	.word	0x000188c0


	//   ....[105]....
        /*0738*/ 	.word	0x000188e0


	//   ....[106]....
        /*073c*/ 	.word	0x000188f0


	//   ....[107]....
        /*0740*/ 	.word	0x000189a0


	//   ....[108]....
        /*0744*/ 	.word	0x000189b0


	//   ....[109]....
        /*0748*/ 	.word	0x00018a60


	//   ....[110]....
        /*074c*/ 	.word	0x00018a70


	//   ....[111]....
        /*0750*/ 	.word	0x00018b20


	//   ....[112]....
        /*0754*/ 	.word	0x00018b30


	//   ....[113]....
        /*0758*/ 	.word	0x00018b40


	//   ....[114]....
        /*075c*/ 	.word	0x00019150


	//   ....[115]....
        /*0760*/ 	.word	0x00019190


	//   ....[116]....
        /*0764*/ 	.word	0x000191d0


	//   ....[117]....
        /*0768*/ 	.word	0x000191f0


	//   ....[118]....
        /*076c*/ 	.word	0x00019210


	//   ....[119]....
        /*0770*/ 	.word	0x000192c0


	//   ....[120]....
        /*0774*/ 	.word	0x00019370


	//   ....[121]....
        /*0778*/ 	.word	0x000193a0


	//   ....[122]....
        /*077c*/ 	.word	0x000193b0


	//   ....[123]....
        /*0780*/ 	.word	0x00019440


	//   ....[124]....
        /*0784*/ 	.word	0x000198b0


	//   ....[125]....
        /*0788*/ 	.word	0x000198e0


	//   ....[126]....
        /*078c*/ 	.word	0x00019940


	//   ....[127]....
        /*0790*/ 	.word	0x00019970


	//   ....[128]....
        /*0794*/ 	.word	0x000199a0


	//   ....[129]....
        /*0798*/ 	.word	0x000199d0


	//   ....[130]....
        /*079c*/ 	.word	0x00019a00


	//   ....[131]....
        /*07a0*/ 	.word	0x00019a30


	//   ....[132]....
        /*07a4*/ 	.word	0x00019bd0


	//   ....[133]....
        /*07a8*/ 	.word	0x00019c00


	//   ....[134]....
        /*07ac*/ 	.word	0x00019c30


	//   ....[135]....
        /*07b0*/ 	.word	0x00019c60


	//   ....[136]....
        /*07b4*/ 	.word	0x00019c90


	//   ....[137]....
        /*07b8*/ 	.word	0x00019cc0


	//   ....[138]....
        /*07bc*/ 	.word	0x00019d80


	//   ....[139]....
        /*07c0*/ 	.word	0x00019da0


	//   ....[140]....
        /*07c4*/ 	.word	0x00019dc0


	//   ....[141]....
        /*07c8*/ 	.word	0x00019e20


	//   ....[142]....
        /*07cc*/ 	.word	0x0001a840


	//   ....[143]....
        /*07d0*/ 	.word	0x0001ae10


	//   ....[144]....
        /*07d4*/ 	.word	0x0001af00


	//   ....[145]....
        /*07d8*/ 	.word	0x0001afd0


	//   ....[146]....
        /*07dc*/ 	.word	0x0001b040


	//   ....[147]....
        /*07e0*/ 	.word	0x0001b0e0


	//   ....[148]....
        /*07e4*/ 	.word	0x0001b1c0


	//   ....[149]....
        /*07e8*/ 	.word	0x0001b2c0


	//   ....[150]....
        /*07ec*/ 	.word	0x0001b330


	//   ....[151]....
        /*07f0*/ 	.word	0x0001b420


	//   ....[152]....
        /*07f4*/ 	.word	0x0001b490


	//   ....[153]....
        /*07f8*/ 	.word	0x0001b570


	//   ....[154]....
        /*07fc*/ 	.word	0x0001b620


	//   ....[155]....
        /*0800*/ 	.word	0x0001b690


	//   ....[156]....
        /*0804*/ 	.word	0x0001b710


	//   ....[157]....
        /*0808*/ 	.word	0x0001b7f0


	//   ....[158]....
        /*080c*/ 	.word	0x0001b870


	//   ....[159]....
        /*0810*/ 	.word	0x0001b960


	//   ....[160]....
        /*0814*/ 	.word	0x0001b9e0


	//   ....[161]....
        /*0818*/ 	.word	0x0001bad0


	//   ....[162]....
        /*081c*/ 	.word	0x0001bb50


	//   ....[163]....
        /*0820*/ 	.word	0x0001bc40


	//   ....[164]....
        /*0824*/ 	.word	0x0001bcc0


	//   ....[165]....
        /*0828*/ 	.word	0x0001bdb0


	//   ....[166]....
        /*082c*/ 	.word	0x0001be30


	//   ....[167]....
        /*0830*/ 	.word	0x0001bf10


	//   ....[168]....
        /*0834*/ 	.word	0x0001bf90


	//   ....[169]....
        /*0838*/ 	.word	0x0001c060


	//   ....[170]....
        /*083c*/ 	.word	0x0001c190


	//   ....[171]....
        /*0840*/ 	.word	0x0001c260


	//   ....[172]....
        /*0844*/ 	.word	0x0001c330


	//   ....[173]....
        /*0848*/ 	.word	0x0001c410


	//   ....[174]....
        /*084c*/ 	.word	0x0001c470


	//   ....[175]....
        /*0850*/ 	.word	0x0001c550


	//   ....[176]....
        /*0854*/ 	.word	0x0001c5b0


	//   ....[177]....
        /*0858*/ 	.word	0x0001c690


	//   ....[178]....
        /*085c*/ 	.word	0x0001c6f0


	//   ....[179]....
        /*0860*/ 	.word	0x0001c800


	//   ....[180]....
        /*0864*/ 	.word	0x0001c8f0


	//   ....[181]....
        /*0868*/ 	.word	0x0001c990


	//   ....[182]....
        /*086c*/ 	.word	0x0001c9f0


	//   ....[183]....
        /*0870*/ 	.word	0x0001cb10


	//   ....[184]....
        /*0874*/ 	.word	0x0001cb70


	//   ....[185]....
        /*0878*/ 	.word	0x0001cc90


	//   ....[186]....
        /*087c*/ 	.word	0x0001ccf0


	//   ....[187]....
        /*0880*/ 	.word	0x0001ce10


	//   ....[188]....
        /*0884*/ 	.word	0x0001ce70


	//   ....[189]....
        /*0888*/ 	.word	0x0001cf40


	//   ....[190]....
        /*088c*/ 	.word	0x0001d0a0


	//   ....[191]....
        /*0890*/ 	.word	0x0001d140


	//   ....[192]....
        /*0894*/ 	.word	0x0001d290


	//   ....[193]....
        /*0898*/ 	.word	0x0001d340


	//   ....[194]....
        /*089c*/ 	.word	0x0001d3a0


	//   ....[195]....
        /*08a0*/ 	.word	0x0001d460


	//   ....[196]....
        /*08a4*/ 	.word	0x0001d540


	//   ....[197]....
        /*08a8*/ 	.word	0x0001d600


	//   ....[198]....
        /*08ac*/ 	.word	0x0001d6e0


	//   ....[199]....
        /*08b0*/ 	.word	0x0001d7a0


	//   ....[200]....
        /*08b4*/ 	.word	0x0001d8b0


	//   ....[201]....
        /*08b8*/ 	.word	0x0001d950


	//   ....[202]....
        /*08bc*/ 	.word	0x0001dad0


	//   ....[203]....
        /*08c0*/ 	.word	0x0001db40


	//   ....[204]....
        /*08c4*/ 	.word	0x0001dbb0


	//   ....[205]....
        /*08c8*/ 	.word	0x0001dc20


	//   ....[206]....
        /*08cc*/ 	.word	0x0001dc90


	//   ....[207]....
        /*08d0*/ 	.word	0x0001dd10


	//   ....[208]....
        /*08d4*/ 	.word	0x0001dd90


	//   ....[209]....
        /*08d8*/ 	.word	0x0001de20


	//   ....[210]....
        /*08dc*/ 	.word	0x0001de90


	//   ....[211]....
        /*08e0*/ 	.word	0x0001df00


	//   ....[212]....
        /*08e4*/ 	.word	0x0001df70


	//   ....[213]....
        /*08e8*/ 	.word	0x0001dff0


	//   ....[214]....
        /*08ec*/ 	.word	0x0001e060


	//   ....[215]....
        /*08f0*/ 	.word	0x0001e0f0


	//   ....[216]....
        /*08f4*/ 	.word	0x0001e150


	//   ....[217]....
        /*08f8*/ 	.word	0x0001e1e0


	//   ....[218]....
        /*08fc*/ 	.word	0x0001e310


	//----- nvinfo : EIATTR_REG_RECONFIG
	.align		4
.L_531:
        /*0900*/ 	.byte	0x01, 0x54
	.zero		2


	//----- nvinfo : EIATTR_SYSCALL_OFFSETS
	.align		4
        /*0904*/ 	.byte	0x04, 0x46
        /*0906*/ 	.short	(.L_533 - .L_532)


	//   ....[0]....
.L_532:
        /*0908*/ 	.word	0x000021a0


	//   ....[1]....
        /*090c*/ 	.word	0x000161c0


	//   ....[2]....
        /*0910*/ 	.word	0x00016310


	//   ....[3]....
        /*0914*/ 	.word	0x00016400


	//   ....[4]....
        /*0918*/ 	.word	0x000172a0


	//----- nvinfo : EIATTR_MBARRIER_INSTR_OFFSETS
	.align		4
.L_533:
        /*091c*/ 	.byte	0x04, 0x39
        /*091e*/ 	.short	(.L_535 - .L_534)


	//   ....[0]....
.L_534:
        /*0920*/ 	.word	0x00000180
        /*0924*/ 	.word	0x000000ff
        /*0928*/ 	.word	0x00038800
        /*092c*/ 	.short	0x0100
        /*092e*/ 	.byte	0x08
	.zero		1


	//   ....[1]....
        /*0930*/ 	.word	0x00000190
        /*0934*/ 	.word	0x000000ff
        /*0938*/ 	.word	0x00038820
        /*093c*/ 	.short	0x0100
        /*093e*/ 	.byte	0x08
	.zero		1


	//   ....[2]....
        /*0940*/ 	.word	0x00000280
        /*0944*/ 	.word	0x000000ff
        /*0948*/ 	.word	0x00038830
        /*094c*/ 	.short	0x0100
        /*094e*/ 	.byte	0x08
	.zero		1


	//   ....[3]....
        /*0950*/ 	.word	0x00000290
        /*0954*/ 	.word	0x000000ff
        /*0958*/ 	.word	0x00038840
        /*095c*/ 	.short	0x0100
        /*095e*/ 	.byte	0x08
	.zero		1


	//   ....[4]....
        /*0960*/ 	.word	0x000002a0
        /*0964*/ 	.word	0x000000ff
        /*0968*/ 	.word	0x00038838
        /*096c*/ 	.short	0x0100
        /*096e*/ 	.byte	0x08
	.zero		1


	//   ....[5]....
        /*0970*/ 	.word	0x000002b0
        /*0974*/ 	.word	0x000000ff
        /*0978*/ 	.word	0x00038848
        /*097c*/ 	.short	0x0100
        /*097e*/ 	.byte	0x08
	.zero		1


	//   ....[6]....
        /*0980*/ 	.word	0x000003e0
        /*0984*/ 	.word	0x000000ff
        /*0988*/ 	.word	0x00038850
        /*098c*/ 	.short	0x0100
        /*098e*/ 	.byte	0x08
	.zero		1


	//   ....[7]....
        /*0990*/ 	.word	0x000003f0
        /*0994*/ 	.word	0x000000ff
        /*0998*/ 	.word	0x00038860
        /*099c*/ 	.short	0x0100
        /*099e*/ 	.byte	0x08
	.zero		1


	//   ....[8]....
        /*09a0*/ 	.word	0x00000400
        /*09a4*/ 	.word	0x000000ff
        /*09a8*/ 	.word	0x00038858
        /*09ac*/ 	.short	0x0100
        /*09ae*/ 	.byte	0x08
	.zero		1


	//   ....[9]....
        /*09b0*/ 	.word	0x00000410
        /*09b4*/ 	.word	0x000000ff
        /*09b8*/ 	.word	0x00038868
        /*09bc*/ 	.short	0x0100
        /*09be*/ 	.byte	0x08
	.zero		1


	//   ....[10]....
        /*09c0*/ 	.word	0x00000500
        /*09c4*/ 	.word	0x000000ff
        /*09c8*/ 	.word	0x00038870
        /*09cc*/ 	.short	0x0100
        /*09ce*/ 	.byte	0x06
	.zero		1


	//   ....[11]....
        /*09d0*/ 	.word	0x00000510
        /*09d4*/ 	.word	0x000000ff
        /*09d8*/ 	.word	0x00038880
        /*09dc*/ 	.short	0x0100
        /*09de*/ 	.byte	0x06
	.zero		1


	//   ....[12]....
        /*09e0*/ 	.word	0x00000520
        /*09e4*/ 	.word	0x000000ff
        /*09e8*/ 	.word	0x00038878
        /*09ec*/ 	.short	0x0100
        /*09ee*/ 	.byte	0x06
	.zero		1


	//   ....[13]....
        /*09f0*/ 	.word	0x00000530
        /*09f4*/ 	.word	0x000000ff
        /*09f8*/ 	.word	0x00038888
        /*09fc*/ 	.short	0x0100
        /*09fe*/ 	.byte	0x06
	.zero		1


	//   ....[14]....
        /*0a00*/ 	.word	0x00000660
        /*0a04*/ 	.word	0x000000ff
        /*0a08*/ 	.word	0x00038890
        /*0a0c*/ 	.short	0x0100
        /*0a0e*/ 	.byte	0x08
	.zero		1


	//   ....[15]....
        /*0a10*/ 	.word	0x00000670
        /*0a14*/ 	.word	0x000000ff
        /*0a18*/ 	.word	0x000388a0
        /*0a1c*/ 	.short	0x0100
        /*0a1e*/ 	.byte	0x08
	.zero		1


	//   ....[16]....
        /*0a20*/ 	.word	0x00000680
        /*0a24*/ 	.word	0x000000ff
        /*0a28*/ 	.word	0x00038898
        /*0a2c*/ 	.short	0x0100
        /*0a2e*/ 	.byte	0x08
	.zero		1


	//   ....[17]....
        /*0a30*/ 	.word	0x00000690
        /*0a34*/ 	.word	0x000000ff
        /*0a38*/ 	.word	0x000388a8
        /*0a3c*/ 	.short	0x0100
        /*0a3e*/ 	.byte	0x08
	.zero		1


	//   ....[18]....
        /*0a40*/ 	.word	0x000007d0
        /*0a44*/ 	.word	0x000000ff
        /*0a48*/ 	.word	0x000388b0
        /*0a4c*/ 	.short	0x0100
        /*0a4e*/ 	.byte	0x08
	.zero		1


	//   ....[19]....
        /*0a50*/ 	.word	0x000007e0
        /*0a54*/ 	.word	0x000000ff
        /*0a58*/ 	.word	0x000388c0
        /*0a5c*/ 	.short	0x0100
        /*0a5e*/ 	.byte	0x08
	.zero		1


	//   ....[20]....
        /*0a60*/ 	.word	0x000007f0
        /*0a64*/ 	.word	0x000000ff
        /*0a68*/ 	.word	0x000388b8
        /*0a6c*/ 	.short	0x0100
        /*0a6e*/ 	.byte	0x08
	.zero		1


	//   ....[21]....
        /*0a70*/ 	.word	0x00000800
        /*0a74*/ 	.word	0x000000ff
        /*0a78*/ 	.word	0x000388c8
        /*0a7c*/ 	.short	0x0100
        /*0a7e*/ 	.byte	0x08
	.zero		1


	//   ....[22]....
        /*0a80*/ 	.word	0x00002270
        /*0a84*/ 	.word	0x000000ff
        /*0a88*/ 	.word	0x00038800
        /*0a8c*/ 	.short	0x010a
        /*0a8e*/ 	.byte	0x06
	.zero		1


	//   ....[23]....
        /*0a90*/ 	.word	0x00002310
        /*0a94*/ 	.word	0x00000000
        /*0a98*/ 	.word	0x00038830
        /*0a9c*/ 	.short	0x010a
        /*0a9e*/ 	.byte	0x3f
	.zero		1


	//   ....[24]....
        /*0aa0*/ 	.word	0x00002350
        /*0aa4*/ 	.word	0x00000000
        /*0aa8*/ 	.word	0x00038830
        /*0aac*/ 	.short	0x010a
        /*0aae*/ 	.byte	0x3f
	.zero		1


	//   ....[25]....
        /*0ab0*/ 	.word	0x00005430
        /*0ab4*/ 	.word	0x000000ff
        /*0ab8*/ 	.word	0x00000000
        /*0abc*/ 	.short	0x0101
        /*0abe*/ 	.byte	0x04
	.zero		1


	//   ....[26]....
        /*0ac0*/ 	.word	0x000064e0
        /*0ac4*/ 	.word	0x000000ff
        /*0ac8*/ 	.word	0x00038830
        /*0acc*/ 	.short	0x010a
        /*0ace*/ 	.byte	0x3d
	.zero		1


	//   ....[27]....
        /*0ad0*/ 	.word	0x00006520
        /*0ad4*/ 	.word	0x000000ff
        /*0ad8*/ 	.word	0x00038830
        /*0adc*/ 	.short	0x010a
        /*0ade*/ 	.byte	0x3d
	.zero		1


	//   ....[28]....
        /*0ae0*/ 	.word	0x00008a90
        /*0ae4*/ 	.word	0x000000ff
        /*0ae8*/ 	.word	0x00038850
        /*0aec*/ 	.short	0x010a
        /*0aee*/ 	.byte	0x04
	.zero		1


	//   ....[29]....
        /*0af0*/ 	.word	0x00008ad0
        /*0af4*/ 	.word	0x000000ff
        /*0af8*/ 	.word	0x00038850
        /*0afc*/ 	.short	0x010a
        /*0afe*/ 	.byte	0x04
	.zero		1


	//   ....[30]....
        /*0b00*/ 	.word	0x000092c0
        /*0b04*/ 	.word	0x000000ff
        /*0b08*/ 	.word	0x00000000
        /*0b0c*/ 	.short	0x0101
        /*0b0e*/ 	.byte	0x3d
	.zero		1


	//   ....[31]....
        /*0b10*/ 	.word	0x0000a5f0
        /*0b14*/ 	.word	0x000000ff
        /*0b18*/ 	.word	0x00000000
        /*0b1c*/ 	.short	0x0101
        /*0b1e*/ 	.byte	0x04
	.zero		1


	//   ....[32]....
        /*0b20*/ 	.word	0x0000a820
        /*0b24*/ 	.word	0x000000ff
        /*0b28*/ 	.word	0x00038830
        /*0b2c*/ 	.short	0x010a
        /*0b2e*/ 	.byte	0x04
	.zero		1


	//   ....[33]....
        /*0b30*/ 	.word	0x0000a860
        /*0b34*/ 	.word	0x000000ff
        /*0b38*/ 	.word	0x00038830
        /*0b3c*/ 	.short	0x010a
        /*0b3e*/ 	.byte	0x04
	.zero		1


	//   ....[34]....
        /*0b40*/ 	.word	0x0000cdd0
        /*0b44*/ 	.word	0x000000ff
        /*0b48*/ 	.word	0x00038850
        /*0b4c*/ 	.short	0x010a
        /*0b4e*/ 	.byte	0x04
	.zero		1


	//   ....[35]....
        /*0b50*/ 	.word	0x0000ce10
        /*0b54*/ 	.word	0x000000ff
        /*0b58*/ 	.word	0x00038850
        /*0b5c*/ 	.short	0x010a
        /*0b5e*/ 	.byte	0x04
	.zero		1


	//   ....[36]....
        /*0b60*/ 	.word	0x0000d480
        /*0b64*/ 	.word	0x000000ff
        /*0b68*/ 	.word	0x00000000
        /*0b6c*/ 	.short	0x0101
        /*0b6e*/ 	.byte	0x06
	.zero		1


	//   ....[37]....
        /*0b70*/ 	.word	0x0000e280
        /*0b74*/ 	.word	0x000000ff
        /*0b78*/ 	.word	0x00000000
        /*0b7c*/ 	.short	0x0101
        /*0b7e*/ 	.byte	0x04
	.zero		1


	//   ....[38]....
        /*0b80*/ 	.word	0x0000ebb0
        /*0b84*/ 	.word	0x000000ff
        /*0b88*/ 	.word	0x00038850
        /*0b8c*/ 	.short	0x010a
        /*0b8e*/ 	.byte	0x08
	.zero		1


	//   ....[39]....
        /*0b90*/ 	.word	0x0000ebf0
        /*0b94*/ 	.word	0x000000ff
        /*0b98*/ 	.word	0x00038850
        /*0b9c*/ 	.short	0x010a
        /*0b9e*/ 	.byte	0x08
	.zero		1


	//   ....[40]....
        /*0ba0*/ 	.word	0x0000f210
        /*0ba4*/ 	.word	0x000000ff
        /*0ba8*/ 	.word	0x00000000
        /*0bac*/ 	.short	0x0101
        /*0bae*/ 	.byte	0x04
	.zero		1


	//   ....[41]....
        /*0bb0*/ 	.word	0x00011660
        /*0bb4*/ 	.word	0x000000ff
        /*0bb8*/ 	.word	0x00000000
        /*0bbc*/ 	.short	0x0101
        /*0bbe*/ 	.byte	0x08
	.zero		1


	//   ....[42]....
        /*0bc0*/ 	.word	0x00011f10
        /*0bc4*/ 	.word	0x000000ff
        /*0bc8*/ 	.word	0x00000000
        /*0bcc*/ 	.short	0x0101
        /*0bce*/ 	.byte	0x08
	.zero		1


	//   ....[43]....
        /*0bd0*/ 	.word	0x000169d0
        /*0bd4*/ 	.word	0x00000005
        /*0bd8*/ 	.word	0x00038840
        /*0bdc*/ 	.short	0x010a
        /*0bde*/ 	.byte	0x3f
	.zero		1


	//   ....[44]....
        /*0be0*/ 	.word	0x00016fc0
        /*0be4*/ 	.word	0x00000005
        /*0be8*/ 	.word	0x00038830
        /*0bec*/ 	.short	0x0107
        /*0bee*/ 	.byte	0x3f
	.zero		1


	//   ....[45]....
        /*0bf0*/ 	.word	0x000170a0
        /*0bf4*/ 	.word	0x00000005
        /*0bf8*/ 	.word	0x00038830
        /*0bfc*/ 	.short	0x0101
        /*0bfe*/ 	.byte	0x3f
	.zero		1


	//   ....[46]....
        /*0c00*/ 	.word	0x00017c80
        /*0c04*/ 	.word	0x00000016
        /*0c08*/ 	.word	0x00038800
        /*0c0c*/ 	.short	0x0107
        /*0c0e*/ 	.byte	0x3f
	.zero		1


	//   ....[47]....
        /*0c10*/ 	.word	0x00017da0
        /*0c14*/ 	.word	0x00000016
        /*0c18*/ 	.word	0x00038800
        /*0c1c*/ 	.short	0x0101
        /*0c1e*/ 	.byte	0x3f
	.zero		1


	//   ....[48]....
        /*0c20*/ 	.word	0x00017dc0
        /*0c24*/ 	.word	0x00000016
        /*0c28*/ 	.word	0x00038820
        /*0c2c*/ 	.short	0x010a
        /*0c2e*/ 	.byte	0x3f
	.zero		1


	//   ....[49]....
        /*0c30*/ 	.word	0x00018190
        /*0c34*/ 	.word	0x00000006
        /*0c38*/ 	.word	0x00038840
        /*0c3c*/ 	.short	0x010a
        /*0c3e*/ 	.byte	0x3f
	.zero		1


	//   ....[50]....
        /*0c40*/ 	.word	0x000186f0
        /*0c44*/ 	.word	0x00000006
        /*0c48*/ 	.word	0x00038830
        /*0c4c*/ 	.short	0x0107
        /*0c4e*/ 	.byte	0x3f
	.zero		1


	//   ....[51]....
        /*0c50*/ 	.word	0x000187a0
        /*0c54*/ 	.word	0x00000006
        /*0c58*/ 	.word	0x00038830
        /*0c5c*/ 	.short	0x0101
        /*0c5e*/ 	.byte	0x3f
	.zero		1


	//   ....[52]....
        /*0c60*/ 	.word	0x00018800
        /*0c64*/ 	.word	0x00000006
        /*0c68*/ 	.word	0x00038860
        /*0c6c*/ 	.short	0x010a
        /*0c6e*/ 	.byte	0x3f
	.zero		1


	//   ....[53]....
        /*0c70*/ 	.word	0x00018d00
        /*0c74*/ 	.word	0x00000006
        /*0c78*/ 	.word	0x00038850
        /*0c7c*/ 	.short	0x0107
        /*0c7e*/ 	.byte	0x3f
	.zero		1


	//   ....[54]....
        /*0c80*/ 	.word	0x00018e90
        /*0c84*/ 	.word	0x00000006
        /*0c88*/ 	.word	0x00038850
        /*0c8c*/ 	.short	0x0101
        /*0c8e*/ 	.byte	0x3f
	.zero		1


	//   ....[55]....
        /*0c90*/ 	.word	0x000190a0
        /*0c94*/ 	.word	0x00000004
        /*0c98*/ 	.word	0x00038860
        /*0c9c*/ 	.short	0x010a
        /*0c9e*/ 	.byte	0x3f
	.zero		1


	//   ....[56]....
        /*0ca0*/ 	.word	0x000195c0
        /*0ca4*/ 	.word	0x00000004
        /*0ca8*/ 	.word	0x00038850
        /*0cac*/ 	.short	0x0107
        /*0cae*/ 	.byte	0x3f
	.zero		1


	//   ....[57]....
        /*0cb0*/ 	.word	0x00019670
        /*0cb4*/ 	.word	0x00000004
        /*0cb8*/ 	.word	0x00038850
        /*0cbc*/ 	.short	0x0101
        /*0cbe*/ 	.byte	0x3f
	.zero		1


	//   ....[58]....
        /*0cc0*/ 	.word	0x0001a7c0
        /*0cc4*/ 	.word	0x00000004
        /*0cc8*/ 	.word	0x00038820
        /*0ccc*/ 	.short	0x010a
        /*0cce*/ 	.byte	0x3f
	.zero		1


	//   ....[59]....
        /*0cd0*/ 	.word	0x0001a960
        /*0cd4*/ 	.word	0x00000005
        /*0cd8*/ 	.word	0x00038840
        /*0cdc*/ 	.short	0x010a
        /*0cde*/ 	.byte	0x3f
	.zero		1


	//   ....[60]....
        /*0ce0*/ 	.word	0x0001aa00
        /*0ce4*/ 	.word	0x0000001b
        /*0ce8*/ 	.word	0x00038840
        /*0cec*/ 	.short	0x010a
        /*0cee*/ 	.byte	0x3f
	.zero		1


	//   ....[61]....
        /*0cf0*/ 	.word	0x0001aa40
        /*0cf4*/ 	.word	0x00000005
        /*0cf8*/ 	.word	0x00038860
        /*0cfc*/ 	.short	0x010a
        /*0cfe*/ 	.byte	0x3f
	.zero		1


	//   ....[62]....
        /*0d00*/ 	.word	0x0001aa80
        /*0d04*/ 	.word	0x0000001b
        /*0d08*/ 	.word	0x00038860
        /*0d0c*/ 	.short	0x010a
        /*0d0e*/ 	.byte	0x3f
	.zero		1


	//   ....[63]....
        /*0d10*/ 	.word	0x0001ab00
        /*0d14*/ 	.word	0x00000003
        /*0d18*/ 	.word	0x00038800
        /*0d1c*/ 	.short	0x010a
        /*0d1e*/ 	.byte	0x3f
	.zero		1


	//   ....[64]....
        /*0d20*/ 	.word	0x0001ab50
        /*0d24*/ 	.word	0x00000000
        /*0d28*/ 	.word	0x00038830
        /*0d2c*/ 	.short	0x010a
        /*0d2e*/ 	.byte	0x3f
	.zero		1


	//   ....[65]....
        /*0d30*/ 	.word	0x0001abb0
        /*0d34*/ 	.word	0x00000004
        /*0d38*/ 	.word	0x00038830
        /*0d3c*/ 	.short	0x010a
        /*0d3e*/ 	.byte	0x3f
	.zero		1


	//   ....[66]....
        /*0d40*/ 	.word	0x0001ac10
        /*0d44*/ 	.word	0x00000002
        /*0d48*/ 	.word	0x00038850
        /*0d4c*/ 	.short	0x010a
        /*0d4e*/ 	.byte	0x3f
	.zero		1


	//   ....[67]....
        /*0d50*/ 	.word	0x0001ac70
        /*0d54*/ 	.word	0x00000004
        /*0d58*/ 	.word	0x00038830
        /*0d5c*/ 	.short	0x010a
        /*0d5e*/ 	.byte	0x3f
	.zero		1


	//   ....[68]....
        /*0d60*/ 	.word	0x0001acd0
        /*0d64*/ 	.word	0x00000002
        /*0d68*/ 	.word	0x00038850
        /*0d6c*/ 	.short	0x010a
        /*0d6e*/ 	.byte	0x3f
	.zero		1


	//   ....[69]....
        /*0d70*/ 	.word	0x0001ad30
        /*0d74*/ 	.word	0x00000007
        /*0d78*/ 	.word	0x00038850
        /*0d7c*/ 	.short	0x010a
        /*0d7e*/ 	.byte	0x3f
	.zero		1


	//   ....[70]....
        /*0d80*/ 	.word	0x0001ae50
        /*0d84*/ 	.word	0x00000005
        /*0d88*/ 	.word	0x00038840
        /*0d8c*/ 	.short	0x010a
        /*0d8e*/ 	.byte	0x3f
	.zero		1


	//   ....[71]....
        /*0d90*/ 	.word	0x0001c090
        /*0d94*/ 	.word	0x00000016
        /*0d98*/ 	.word	0x00038820
        /*0d9c*/ 	.short	0x010a
        /*0d9e*/ 	.byte	0x3f
	.zero		1


	//   ....[72]....
        /*0da0*/ 	.word	0x0001c0e0
        /*0da4*/ 	.word	0x00000006
        /*0da8*/ 	.word	0x00038840
        /*0dac*/ 	.short	0x010a
        /*0dae*/ 	.byte	0x3f
	.zero		1


	//   ....[73]....
        /*0db0*/ 	.word	0x0001c840
        /*0db4*/ 	.word	0x00000006
        /*0db8*/ 	.word	0x00038860
        /*0dbc*/ 	.short	0x010a
        /*0dbe*/ 	.byte	0x3f
	.zero		1


	//   ....[74]....
        /*0dc0*/ 	.word	0x0001cff0
        /*0dc4*/ 	.word	0x00000004
        /*0dc8*/ 	.word	0x00038860
        /*0dcc*/ 	.short	0x010a
        /*0dce*/ 	.byte	0x3f
	.zero		1


	//   ....[75]....
        /*0dd0*/ 	.word	0x0001e230
        /*0dd4*/ 	.word	0x00000004
        /*0dd8*/ 	.word	0x00038820
        /*0ddc*/ 	.short	0x010a
        /*0dde*/ 	.byte	0x3f
	.zero		1


	//   ....[76]....
        /*0de0*/ 	.word	0x0001e3d0
        /*0de4*/ 	.word	0x00000005
        /*0de8*/ 	.word	0x00038840
        /*0dec*/ 	.short	0x010a
        /*0dee*/ 	.byte	0x3f
	.zero		1


	//   ....[77]....
        /*0df0*/ 	.word	0x0001e420
        /*0df4*/ 	.word	0x0000001b
        /*0df8*/ 	.word	0x00038840
        /*0dfc*/ 	.short	0x010a
        /*0dfe*/ 	.byte	0x3f
	.zero		1


	//   ....[78]....
        /*0e00*/ 	.word	0x0001e470
        /*0e04*/ 	.word	0x00000005
        /*0e08*/ 	.word	0x00038860
        /*0e0c*/ 	.short	0x010a
        /*0e0e*/ 	.byte	0x3f
	.zero		1


	//----- nvinfo : EIATTR_NUM_MBARRIERS
	.align		4
.L_535:
        /*0e10*/ 	.byte	0x03, 0x38
        /*0e12*/ 	.short	0x0016


	//----- nvinfo : EIATTR_EXIT_INSTR_OFFSETS
	.align		4
        /*0e14*/ 	.byte	0x04, 0x1c
        /*0e16*/ 	.short	(.L_537 - .L_536)


	//   ....[0]....
.L_536:
        /*0e18*/ 	.word	0x00000990


	//   ....[1]....
        /*0e1c*/ 	.word	0x000145c0


	//   ....[2]....
        /*0e20*/ 	.word	0x0001aad0


	//----- nvinfo : EIATTR_MAX_THREADS
	.align		4
.L_537:
        /*0e24*/ 	.byte	0x04, 0x05
        /*0e26*/ 	.short	(.L_539 - .L_538)
.L_538:
        /*0e28*/ 	.word	0x00000180
        /*0e2c*/ 	.word	0x00000001
        /*0e30*/ 	.word	0x00000001


	//----- nvinfo : EIATTR_CRS_STACK_SIZE
	.align		4
.L_539:
        /*0e34*/ 	.byte	0x04, 0x1e
        /*0e36*/ 	.short	(.L_541 - .L_540)
.L_540:
        /*0e38*/ 	.word	0x00000000


	//----- nvinfo : EIATTR_CBANK_PARAM_SIZE
	.align		4
.L_541:
        /*0e3c*/ 	.byte	0x03, 0x19
        /*0e3e*/ 	.short	0x0af0


	//----- nvinfo : EIATTR_PARAM_CBANK
	.align		4
        /*0e40*/ 	.byte	0x04, 0x0a
        /*0e42*/ 	.short	(.L_543 - .L_542)
	.align		4
.L_542:
        /*0e44*/ 	.word	index@(.nv.constant0._ZN7cutlass13device_kernelIN5flash11enable_sm90INS1_16FlashAttnFwdSm90INS1_25CollectiveMainloopFwdSm90ILi2EN4cute5tupleIJNS5_1CILi1EEES8_S8_EEENS6_IJNS7_ILi128EEENS7_ILi80EEENS7_ILi256EEEEEELi256ENS_10bfloat16_tEfNS_4arch4Sm90ELb1ELb0ELb1ELb1ELb1ELb0ELb0ELb1ELb1ELb1ELb1ELb0EEENS1_21CollectiveEpilogueFwdINS6_IJSA_SC_SB_EEES9_SE_SG_Li256ELb1ELb1ELb1ELb0EEENS1_36VarlenDynamicPersistentTileSchedulerILi128ELi80ELi256ELi128ELb1ELb1ELb1ELb1ELb1ELb1EEEEEEEEEvNT_6ParamsE)
        /*0e48*/ 	.short	0x0210
        /*0e4a*/ 	.short	0x0af0


	//----- nvinfo : EIATTR_SW_WAR
	.align		4
.L_543:
        /*0e4c*/ 	.byte	0x04, 0x36
        /*0e4e*/ 	.short	(.L_545 - .L_544)
.L_544:
        /*0e50*/ 	.word	0x00000008
.L_545:


//--------------------- .nv.info._ZN7cutlass13device_kernelIN5flash11enable_sm90INS1_16FlashAttnFwdSm90INS1_25CollectiveMainloopFwdSm90ILi2EN4cute5tupleIJNS5_1CILi1EEES8_S8_EEENS6_IJNS7_ILi128EEENS7_ILi80EEENS7_ILi256EEEEEELi256ENS_10bfloat16_tEfNS_4arch4Sm90ELb1ELb0ELb1ELb1ELb1ELb1ELb0ELb1ELb1ELb1ELb1ELb0EEENS1_21CollectiveEpilogueFwdINS6_IJSA_SC_SB_EEES9_SE_SG_Li256ELb1ELb1ELb1ELb0EEENS1_36VarlenDynamicPersistentTileSchedulerILi128ELi80ELi256ELi128ELb1ELb1ELb1ELb1ELb1ELb1EEEEEEEEEvNT_6ParamsE --------------------------
	.section	.nv.info._ZN7cutlass13device_kernelIN5flash11enable_sm90INS1_16FlashAttnFwdSm90INS1_25CollectiveMainloopFwdSm90ILi2EN4cute5tupleIJNS5_1CILi1EEES8_S8_EEENS6_IJNS7_ILi128EEENS7_ILi80EEENS7_ILi256EEEEEELi256ENS_10bfloat16_tEfNS_4arch4Sm90ELb1ELb0ELb1ELb1ELb1ELb1ELb0ELb1ELb1ELb1ELb1ELb0EEENS1_21CollectiveEpilogueFwdINS6_IJSA_SC_SB_EEES9_SE_SG_Li256ELb1ELb1ELb1ELb0EEENS1_36VarlenDynamicPersistentTileSchedulerILi128ELi80ELi256ELi128ELb1ELb1ELb1ELb1ELb1ELb1EEEEEEEEEvNT_6ParamsE,"",@"SHT_CUDA_INFO"
	.sectionflags	@""
	.align	4


	//----- nvinfo : EIATTR_CUDA_API_VERSION
	.align		4
        /*0000*/ 	.byte	0x04, 0x37
        /*0002*/ 	.short	(.L_547 - .L_546)
.L_546:
        /*0004*/ 	.word	0x00000082


	//----- nvinfo : EIATTR_KPARAM_INFO
	.align		4
.L_547:
        /*0008*/ 	.byte	0x04, 0x17
        /*000a*/ 	.short	(.L_549 - .L_548)
.L_548:
        /*000c*/ 	.word	0x00000000
        /*0010*/ 	.short	0x0000
        /*0012*/ 	.short	0x0070
        /*0014*/ 	.byte	0x00, 0xf0, 0x01, 0x2a


	//----- nvinfo : EIATTR_SPARSE_MMA_MASK
	.align		4
.L_549:
        /*0018*/ 	.byte	0x03, 0x50
        /*001a*/ 	.short	0x0000


	//----- nvinfo : EIATTR_MAXREG_COUNT
	.align		4
        /*001c*/ 	.byte	0x03, 0x1b
        /*001e*/ 	.short	0x00a8


	//----- nvinfo : EIATTR_NUM_BARRIERS
	.align		4
        /*0020*/ 	.byte	0x02, 0x4c
        /*0022*/ 	.byte	0x10
	.zero		1


	//----- nvinfo : EIATTR_EXTERNS
	.align		4
        /*0024*/ 	.byte	0x04, 0x0f
        /*0026*/ 	.short	(.L_551 - .L_550)


	//   ....[0]....
	.align		4
.L_550:
        /*0028*/ 	.word	index@(__assertfail)


	//----- nvinfo : EIATTR_ANNOTATIONS
	.align		4
.L_551:
        /*002c*/ 	.byte	0x04, 0x55
        /*002e*/ 	.short	(.L_553 - .L_552)


	//   ....[0]....
.L_552:
        /* <DEDUP_REMOVED lines=168> */


	//----- nvinfo : EIATTR_MERCURY_ISA_VERSION
	.align		4
.L_553:
        /*0aa0*/ 	.byte	0x03, 0x5f
        /*0aa2*/ 	.short	0x0101


	//----- nvinfo : EIATTR_UNUSED_LOAD_BYTE_OFFSET
	.align		4
        /*0aa4*/ 	.byte	0x04, 0x44
        /*0aa6*/ 	.short	(.L_555 - .L_554)


	//   ....[0]....
.L_554:
        /*0aa8*/ 	.word	0x00000a60
        /*0aac*/ 	.word	0x0000fff0


	//   ....[1]....
        /*0ab0*/ 	.word	0x00027050
        /*0ab4*/ 	.word	0x0000fff0


	//----- nvinfo : EIATTR_INT_WARP_WIDE_INSTR_OFFSETS
	.align		4
.L_555:
        /*0ab8*/ 	.byte	0x04, 0x31
        /*0aba*/ 	.short	(.L_557 - .L_556)


	//   ....[0]....
.L_556:
        /*0abc*/ 	.word	0x00000130


	//   ....[1]....
        /*0ac0*/ 	.word	0x00000170


	//   ....[2]....
        /*0ac4*/ 	.word	0x000001e0


	//   ....[3]....
        /*0ac8*/ 	.word	0x0002eda0


	//   ....[4]....
        /*0acc*/ 	.word	0x0002ee30


	//   ....[5]....
        /*0ad0*/ 	.word	0x00031d50


	//   ....[6]....
        /*0ad4*/ 	.word	0x00031de0


	//----- nvinfo : EIATTR_COOP_GROUP_MASK_REGIDS
	.align		4
.L_557:
        /*0ad8*/ 	.byte	0x04, 0x29
        /*0ada*/ 	.short	(.L_559 - .L_558)


	//   ....[0]....
.L_558:
        /*0adc*/ 	.word	0xffffffff


	//   ....[1]....
        /*0ae0*/ 	.word	0xffffffff


	//   ....[2]....
        /*0ae4*/ 	.word	0xffffffff


	//   ....[3]....
        /*0ae8*/ 	.word	0xffffffff


	//   ....[4]....
        /*0aec*/ 	.word	0xffffffff


	//   ....[5]....
        /*0af0*/ 	.word	0xffffffff


	//   ....[6]....
        /*0af4*/ 	.word	0xffffffff


	//   ....[7]....
        /*0af8*/ 	.word	0xffffffff


	//   ....[8]....
        /*0afc*/ 	.word	0xffffffff


	//   ....[9]....
        /*0b00*/ 	.word	0xffffffff


	//   ....[10]....
        /*0b04*/ 	.word	0xffffffff


	//   ....[11]....
        /*0b08*/ 	.word	0xffffffff


	//   ....[12]....
        /*0b0c*/ 	.word	0xffffffff


	//   ....[13]....
        /*0b10*/ 	.word	0xffffffff


	//   ....[14]....
        /*0b14*/ 	.word	0xffffffff


	//   ....[15]....
        /*0b18*/ 	.word	0xffffffff


	//   ....[16]....
        /*0b1c*/ 	.word	0xffffffff


	//   ....[17]....
        /*0b20*/ 	.word	0xffffffff


	//   ....[18]....
        /*0b24*/ 	.word	0xffffffff


	//   ....[19]....
        /*0b28*/ 	.word	0xffffffff


	//   ....[20]....
        /*0b2c*/ 	.word	0xffffffff


	//   ....[21]....
        /*0b30*/ 	.word	0xffffffff


	//   ....[22]....
        /*0b34*/ 	.word	0xffffffff


	//   ....[23]....
        /*0b38*/ 	.word	0xffffffff


	//   ....[24]....
        /*0b3c*/ 	.word	0xffffffff


	//   ....[25]....
        /*0b40*/ 	.word	0xffffffff


	//   ....[26]....
        /*0b44*/ 	.word	0xffffffff


	//   ....[27]....
        /*0b48*/ 	.word	0xffffffff


	//   ....[28]....
        /*0b4c*/ 	.word	0xffffffff


	//   ....[29]....
        /*0b50*/ 	.word	0xffffffff


	//   ....[30]....
        /*0b54*/ 	.word	0xffffffff


	//   ....[31]....
        /*0b58*/ 	.word	0xffffffff


	//   ....[32]....
        /*0b5c*/ 	.word	0xffffffff


	//   ....[33]....
        /*0b60*/ 	.word	0xffffffff


	//   ....[34]....
        /*0b64*/ 	.word	0xffffffff


	//   ....[35]....
        /*0b68*/ 	.word	0xffffffff


	//   ....[36]....
        /*0b6c*/ 	.word	0xffffffff


	//   ....[37]....
        /*0b70*/ 	.word	0xffffffff


	//   ....[38]....
        /*0b74*/ 	.word	0xffffffff


	//   ....[39]....
        /*0b78*/ 	.word	0xffffffff


	//   ....[40]....
        /*0b7c*/ 	.word	0xffffffff


	//   ....[41]....
        /*0b80*/ 	.word	0xffffffff


	//   ....[42]....
        /*0b84*/ 	.word	0xffffffff


	//   ....[43]....
        /*0b88*/ 	.word	0xffffffff


	//   ....[44]....
        /*0b8c*/ 	.word	0xffffffff


	//   ....[45]....
        /*0b90*/ 	.word	0xffffffff


	//   ....[46]....
        /*0b94*/ 	.word	0xffffffff


	//   ....[47]....
        /*0b98*/ 	.word	0xffffffff


	//   ....[48]....
        /*0b9c*/ 	.word	0xffffffff


	//   ....[49]....
        /*0ba0*/ 	.word	0xffffffff


	//   ....[50]....
        /*0ba4*/ 	.word	0xffffffff


	//   ....[51]....
        /*0ba8*/ 	.word	0xffffffff


	//   ....[52]....
        /*0bac*/ 	.word	0xffffffff


	//   ....[53]....
        /*0bb0*/ 	.word	0xffffffff


	//   ....[54]....
        /*0bb4*/ 	.word	0xffffffff


	//   ....[55]....
        /*0bb8*/ 	.word	0xffffffff


	//   ....[56]....
        /*0bbc*/ 	.word	0xffffffff


	//   ....[57]....
        /*0bc0*/ 	.word	0xffffffff


	//   ....[58]....
        /*0bc4*/ 	.word	0xffffffff


	//   ....[59]....
        /*0bc8*/ 	.word	0xffffffff


	//   ....[60]....
        /*0bcc*/ 	.word	0xffffffff


	//   ....[61]....
        /*0bd0*/ 	.word	0xffffffff


	//   ....[62]....
        /*0bd4*/ 	.word	0xffffffff


	//   ....[63]....
        /*0bd8*/ 	.word	0xffffffff


	//   ....[64]....
        /*0bdc*/ 	.word	0xffffffff


	//   ....[65]....
        /*0be0*/ 	.word	0xffffffff


	//   ....[66]....
        /*0be4*/ 	.word	0xffffffff


	//   ....[67]....
        /*0be8*/ 	.word	0xffffffff


	//   ....[68]....
        /*0bec*/ 	.word	0xffffffff


	//   ....[69]....
        /*0bf0*/ 	.word	0xffffffff


	//   ....[70]....
        /*0bf4*/ 	.word	0xffffffff


	//   ....[71]....
        /*0bf8*/ 	.word	0xffffffff


	//   ....[72]....
        /*0bfc*/ 	.word	0xffffffff


	//   ....[73]....
        /*0c00*/ 	.word	0xffffffff


	//   ....[74]....
        /*0c04*/ 	.word	0xffffffff


	//   ....[75]....
        /*0c08*/ 	.word	0xffffffff


	//   ....[76]....
        /*0c0c*/ 	.word	0xffffffff


	//   ....[77]....
        /*0c10*/ 	.word	0xffffffff


	//   ....[78]....
        /*0c14*/ 	.word	0xffffffff


	//   ....[79]....
        /*0c18*/ 	.word	0xffffffff


	//   ....[80]....
        /*0c1c*/ 	.word	0xffffffff


	//   ....[81]....
        /*0c20*/ 	.word	0xffffffff


	//   ....[82]....
        /*0c24*/ 	.word	0xffffffff


	//   ....[83]....
        /*0c28*/ 	.word	0xffffffff


	//   ....[84]....
        /*0c2c*/ 	.word	0xffffffff


	//   ....[85]....
        /*0c30*/ 	.word	0xffffffff


	//   ....[86]....
        /*0c34*/ 	.word	0xffffffff


	//   ....[87]....
        /*0c38*/ 	.word	0xffffffff


	//   ....[88]....
        /*0c3c*/ 	.word	0xffffffff


	//   ....[89]....
        /*0c40*/ 	.word	0xffffffff


	//   ....[90]....
        /*0c44*/ 	.word	0xffffffff


	//   ....[91]....
        /*0c48*/ 	.word	0xffffffff


	//   ....[92]....
        /*0c4c*/ 	.word	0xffffffff


	//   ....[93]....
        /*0c50*/ 	.word	0xffffffff


	//   ....[94]....
        /*0c54*/ 	.word	0xffffffff


	//   ....[95]....
        /*0c58*/ 	.word	0xffffffff


	//   ....[96]....
        /*0c5c*/ 	.word	0xffffffff


	//   ....[97]....
        /*0c60*/ 	.word	0xffffffff


	//   ....[98]....
        /*0c64*/ 	.word	0xffffffff


	//   ....[99]....
        /*0c68*/ 	.word	0xffffffff


	//   ....[100]....
        /*0c6c*/ 	.word	0xffffffff


	//   ....[101]....
        /*0c70*/ 	.word	0xffffffff


	//   ....[102]....
        /*0c74*/ 	.word	0xffffffff


	//   ....[103]....
        /*0c78*/ 	.word	0xffffffff


	//   ....[104]....
        /*0c7c*/ 	.word	0xffffffff


	//   ....[105]....
        /*0c80*/ 	.word	0xffffffff


	//   ....[106]....
        /*0c84*/ 	.word	0xffffffff


	//   ....[107]....
        /*0c88*/ 	.word	0xffffffff


	//   ....[108]....
        /*0c8c*/ 	.word	0xffffffff


	//   ....[109]....
        /*0c90*/ 	.word	0xffffffff


	//   ....[110]....
        /*0c94*/ 	.word	0xffffffff


	//   ....[111]....
        /*0c98*/ 	.word	0xffffffff


	//   ....[112]....
        /*0c9c*/ 	.word	0xffffffff


	//   ....[113]....
        /*0ca0*/ 	.word	0xffffffff


	//   ....[114]....
        /*0ca4*/ 	.word	0xffffffff


	//   ....[115]....
        /*0ca8*/ 	.word	0xffffffff


	//   ....[116]....
        /*0cac*/ 	.word	0xffffffff


	//   ....[117]....
        /*0cb0*/ 	.word	0xffffffff


	//   ....[118]....
        /*0cb4*/ 	.word	0xffffffff


	//   ....[119]....
        /*0cb8*/ 	.word	0xffffffff


	//   ....[120]....
        /*0cbc*/ 	.word	0xffffffff


	//   ....[121]....
        /*0cc0*/ 	.word	0xffffffff


	//   ....[122]....
        /*0cc4*/ 	.word	0xffffffff


	//   ....[123]....
        /*0cc8*/ 	.word	0xffffffff


	//   ....[124]....
        /*0ccc*/ 	.word	0xffffffff


	//   ....[125]....
        /*0cd0*/ 	.word	0xffffffff


	//   ....[126]....
        /*0cd4*/ 	.word	0xffffffff


	//   ....[127]....
        /*0cd8*/ 	.word	0xffffffff


	//   ....[128]....
        /*0cdc*/ 	.word	0xffffffff


	//   ....[129]....
        /*0ce0*/ 	.word	0xffffffff


	//   ....[130]....
        /*0ce4*/ 	.word	0xffffffff


	//   ....[131]....
        /*0ce8*/ 	.word	0xffffffff


	//   ....[132]....
        /*0cec*/ 	.word	0xffffffff


	//   ....[133]....
        /*0cf0*/ 	.word	0xffffffff


	//   ....[134]....
        /*0cf4*/ 	.word	0xffffffff


	//   ....[135]....
        /*0cf8*/ 	.word	0xffffffff


	//   ....[136]....
        /*0cfc*/ 	.word	0xffffffff


	//   ....[137]....
        /*0d00*/ 	.word	0xffffffff


	//   ....[138]....
        /*0d04*/ 	.word	0xffffffff


	//   ....[139]....
        /*0d08*/ 	.word	0xffffffff


	//   ....[140]....
        /*0d0c*/ 	.word	0xffffffff


	//   ....[141]....
        /*0d10*/ 	.word	0xffffffff


	//   ....[142]....
        /*0d14*/ 	.word	0xffffffff


	//   ....[143]....
        /*0d18*/ 	.word	0xffffffff


	//   ....[144]....
        /*0d1c*/ 	.word	0xffffffff


	//   ....[145]....
        /*0d20*/ 	.word	0xffffffff


	//   ....[146]....
        /*0d24*/ 	.word	0xffffffff


	//   ....[147]....
        /*0d28*/ 	.word	0xffffffff


	//   ....[148]....
        /*0d2c*/ 	.word	0xffffffff


	//   ....[149]....
        /*0d30*/ 	.word	0xffffffff


	//   ....[150]....
        /*0d34*/ 	.word	0xffffffff


	//   ....[151]....
        /*0d38*/ 	.word	0xffffffff


	//   ....[152]....
        /*0d3c*/ 	.word	0xffffffff


	//   ....[153]....
        /*0d40*/ 	.word	0xffffffff


	//   ....[154]....
        /*0d44*/ 	.word	0xffffffff


	//   ....[155]....
        /*0d48*/ 	.word	0xffffffff


	//   ....[156]....
        /*0d4c*/ 	.word	0xffffffff


	//   ....[157]....
        /*0d50*/ 	.word	0xffffffff


	//   ....[158]....
        /*0d54*/ 	.word	0xffffffff


	//   ....[159]....
        /*0d58*/ 	.word	0xffffffff


	//   ....[160]....
        /*0d5c*/ 	.word	0xffffffff


	//   ....[161]....
        /*0d60*/ 	.word	0xffffffff


	//   ....[162]....
        /*0d64*/ 	.word	0xffffffff


	//   ....[163]....
        /*0d68*/ 	.word	0xffffffff


	//   ....[164]....
        /*0d6c*/ 	.word	0xffffffff


	//   ....[165]....
        /*0d70*/ 	.word	0xffffffff


	//   ....[166]....
        /*0d74*/ 	.word	0xffffffff


	//   ....[167]....
        /*0d78*/ 	.word	0xffffffff


	//   ....[168]....
        /*0d7c*/ 	.word	0xffffffff


	//   ....[169]....
        /*0d80*/ 	.word	0xffffffff


	//   ....[170]....
        /*0d84*/ 	.word	0xffffffff


	//   ....[171]....
        /*0d88*/ 	.word	0xffffffff


	//   ....[172]....
        /*0d8c*/ 	.word	0xffffffff


	//   ....[173]....
        /*0d90*/ 	.word	0xffffffff


	//   ....[174]....
        /*0d94*/ 	.word	0xffffffff


	//   ....[175]....
        /*0d98*/ 	.word	0xffffffff


	//   ....[176]....
        /*0d9c*/ 	.word	0xffffffff


	//   ....[177]....
        /*0da0*/ 	.word	0xffffffff


	//   ....[178]....
        /*0da4*/ 	.word	0xffffffff


	//   ....[179]....
        /*0da8*/ 	.word	0xffffffff


	//   ....[180]....
        /*0dac*/ 	.word	0xffffffff


	//   ....[181]....
        /*0db0*/ 	.word	0xffffffff


	//   ....[182]....
        /*0db4*/ 	.word	0xffffffff


	//   ....[183]....
        /*0db8*/ 	.word	0xffffffff


	//   ....[184]....
        /*0dbc*/ 	.word	0xffffffff


	//   ....[185]....
        /*0dc0*/ 	.word	0xffffffff


	//   ....[186]....
        /*0dc4*/ 	.word	0xffffffff


	//   ....[187]....
        /*0dc8*/ 	.word	0xffffffff


	//   ....[188]....
        /*0dcc*/ 	.word	0xffffffff


	//   ....[189]....
        /*0dd0*/ 	.word	0xffffffff


	//   ....[190]....
        /*0dd4*/ 	.word	0xffffffff


	//   ....[191]....
        /*0dd8*/ 	.word	0xffffffff


	//   ....[192]....
        /*0ddc*/ 	.word	0xffffffff


	//   ....[193]....
        /*0de0*/ 	.word	0xffffffff


	//   ....[194]....
        /*0de4*/ 	.word	0xffffffff


	//   ....[195]....
        /*0de8*/ 	.word	0xffffffff


	//   ....[196]....
        /*0dec*/ 	.word	0xffffffff


	//   ....[197]....
        /*0df0*/ 	.word	0xffffffff


	//   ....[198]....
        /*0df4*/ 	.word	0xffffffff


	//   ....[199]....
        /*0df8*/ 	.word	0xffffffff


	//   ....[200]....
        /*0dfc*/ 	.word	0xffffffff


	//   ....[201]....
        /*0e00*/ 	.word	0x0500000f


	//   ....[202]....
        /*0e04*/ 	.word	0x0500000f


	//   ....[203]....
        /*0e08*/ 	.word	0x0500000f


	//   ....[204]....
        /*0e0c*/ 	.word	0x0500000f


	//   ....[205]....
        /*0e10*/ 	.word	0x0500000f


	//   ....[206]....
        /*0e14*/ 	.word	0x0500000f


	//   ....[207]....
        /*0e18*/ 	.word	0x0500000f


	//   ....[208]....
        /*0e1c*/ 	.word	0x0500000f


	//   ....[209]....
        /*0e20*/ 	.word	0x0500000f


	//   ....[210]....
        /*0e24*/ 	.word	0x0500000f


	//   ....[211]....
        /*0e28*/ 	.word	0x0500000f


	//   ....[212]....
        /*0e2c*/ 	.word	0x0500000f


	//   ....[213]....
        /*0e30*/ 	.word	0x0500000f


	//   ....[214]....
        /*0e34*/ 	.word	0x0500000f


	//   ....[215]....
        /*0e38*/ 	.word	0x0500000f


	//   ....[216]....
        /*0e3c*/ 	.word	0x0500000f


	//   ....[217]....
        /*0e40*/ 	.word	0x0500000f


	//   ....[218]....
        /*0e44*/ 	.word	0x0500000f


	//   ....[219]....
        /*0e48*/ 	.word	0x0500000f


	//   ....[220]....
        /*0e4c*/ 	.word	0x0500000f


	//   ....[221]....
        /*0e50*/ 	.word	0x0500000f


	//   ....[222]....
        /*0e54*/ 	.word	0x0500000f


	//   ....[223]....
        /*0e58*/ 	.word	0x0500000f


	//   ....[224]....
        /*0e5c*/ 	.word	0x0500000f


	//   ....[225]....
        /*0e60*/ 	.word	0x0500000f


	//   ....[226]....
        /*0e64*/ 	.word	0x0500000f


	//   ....[227]....
        /*0e68*/ 	.word	0x0500000f


	//   ....[228]....
        /*0e6c*/ 	.word	0x0500000f


	//   ....[229]....
        /*0e70*/ 	.word	0x0500000f


	//   ....[230]....
        /*0e74*/ 	.word	0x0500000f


	//   ....[231]....
        /*0e78*/ 	.word	0x0500000f


	//   ....[232]....
        /*0e7c*/ 	.word	0x0500000f


	//   ....[233]....
        /*0e80*/ 	.word	0x0500000f


	//   ....[234]....
        /*0e84*/ 	.word	0x0500000f


	//   ....[235]....
        /*0e88*/ 	.word	0x0500000f


	//   ....[236]....
        /*0e8c*/ 	.word	0x0500000f


	//   ....[237]....
        /*0e90*/ 	.word	0x0500000f


	//   ....[238]....
        /*0e94*/ 	.word	0x0500000f


	//   ....[239]....
        /*0e98*/ 	.word	0x0500000f


	//   ....[240]....
        /*0e9c*/ 	.word	0x0500000f


	//   ....[241]....
        /*0ea0*/ 	.word	0x0500000f


	//   ....[242]....
        /*0ea4*/ 	.word	0x0500000f


	//   ....[243]....
        /*0ea8*/ 	.word	0x0500000f


	//   ....[244]....
        /*0eac*/ 	.word	0x0500000f


	//   ....[245]....
        /*0eb0*/ 	.word	0x0500000f


	//   ....[246]....
        /*0eb4*/ 	.word	0x0500000f


	//   ....[247]....
        /*0eb8*/ 	.word	0x0500000f


	//   ....[248]....
        /*0ebc*/ 	.word	0x0500000f


	//   ....[249]....
        /*0ec0*/ 	.word	0x0500000f


	//   ....[250]....
        /*0ec4*/ 	.word	0x0500000f


	//   ....[251]....
        /*0ec8*/ 	.word	0x0500000f


	//   ....[252]....
        /*0ecc*/ 	.word	0x0500000f


	//   ....[253]....
        /*0ed0*/ 	.word	0x0500000f


	//   ....[254]....
        /*0ed4*/ 	.word	0x0500000f


	//   ....[255]....
        /*0ed8*/ 	.word	0x0500000f


	//   ....[0]....
        /*0edc*/ 	.word	0x0500000f


	//   ....[1]....
        /*0ee0*/ 	.word	0x0500000f


	//   ....[2]....
        /*0ee4*/ 	.word	0x0500000f


	//   ....[3]....
        /*0ee8*/ 	.word	0x0500000f


	//   ....[4]....
        /*0eec*/ 	.word	0x0500000f


	//   ....[5]....
        /*0ef0*/ 	.word	0x0500000f


	//   ....[6]....
        /*0ef4*/ 	.word	0x0500000f


	//   ....[7]....
        /*0ef8*/ 	.word	0x0500000f


	//   ....[8]....
        /*0efc*/ 	.word	0x0500000f


	//   ....[9]....
        /*0f00*/ 	.word	0x0500000f


	//   ....[10]....
        /*0f04*/ 	.word	0x0500000f


	//   ....[11]....
        /*0f08*/ 	.word	0x0500000f


	//   ....[12]....
        /*0f0c*/ 	.word	0x0500000f


	//   ....[13]....
        /*0f10*/ 	.word	0x0500000f


	//   ....[14]....
        /*0f14*/ 	.word	0x0500000f


	//   ....[15]....
        /*0f18*/ 	.word	0x0500000f


	//   ....[16]....
        /*0f1c*/ 	.word	0x0500000f


	//   ....[17]....
        /*0f20*/ 	.word	0x0500000f


	//   ....[18]....
        /*0f24*/ 	.word	0x0500000f


	//   ....[19]....
        /*0f28*/ 	.word	0x0500000f


	//   ....[20]....
        /*0f2c*/ 	.word	0x0500000f


	//   ....[21]....
        /*0f30*/ 	.word	0x0500000f


	//   ....[22]....
        /*0f34*/ 	.word	0x0500000f


	//   ....[23]....
        /*0f38*/ 	.word	0x0500000f


	//   ....[24]....
        /*0f3c*/ 	.word	0x0500000f


	//   ....[25]....
        /*0f40*/ 	.word	0x0500000f


	//   ....[26]....
        /*0f44*/ 	.word	0x0500000f


	//   ....[27]....
        /*0f48*/ 	.word	0x0500000f


	//   ....[28]....
        /*0f4c*/ 	.word	0x0500000f


	//   ....[29]....
        /*0f50*/ 	.word	0x0500000f


	//   ....[30]....
        /*0f54*/ 	.word	0x0500000f


	//   ....[31]....
        /*0f58*/ 	.word	0x0500000f


	//   ....[32]....
        /*0f5c*/ 	.word	0x0500000f


	//   ....[33]....
        /*0f60*/ 	.word	0x0500000f


	//   ....[34]....
        /*0f64*/ 	.word	0x0500000f


	//   ....[35]....
        /*0f68*/ 	.word	0x0500000f


	//   ....[36]....
        /*0f6c*/ 	.word	0x0500000f


	//   ....[37]....
        /*0f70*/ 	.word	0x0500000f


	//   ....[38]....
        /*0f74*/ 	.word	0x0500000f


	//   ....[39]....
        /*0f78*/ 	.word	0x0500000f


	//   ....[40]....
        /*0f7c*/ 	.word	0x0500000f


	//   ....[41]....
        /*0f80*/ 	.word	0x0500000f


	//   ....[42]....
        /*0f84*/ 	.word	0x0500000f


	//   ....[43]....
        /*0f88*/ 	.word	0x0500000f


	//   ....[44]....
        /*0f8c*/ 	.word	0x0500000f


	//   ....[45]....
        /*0f90*/ 	.word	0x0500000f


	//   ....[46]....
        /*0f94*/ 	.word	0x0500000f


	//   ....[47]....
        /*0f98*/ 	.word	0x0500000f


	//   ....[48]....
        /*0f9c*/ 	.word	0x0500000f


	//   ....[49]....
        /*0fa0*/ 	.word	0x0500000f


	//   ....[50]....
        /*0fa4*/ 	.word	0x0500000f


	//   ....[51]....
        /*0fa8*/ 	.word	0x0500000f


	//   ....[52]....
        /*0fac*/ 	.word	0x0500000f


	//   ....[53]....
        /*0fb0*/ 	.word	0x0500000f


	//   ....[54]....
        /*0fb4*/ 	.word	0x0500000f


	//   ....[55]....
        /*0fb8*/ 	.word	0x0500000f


	//   ....[56]....
        /*0fbc*/ 	.word	0x0500000f


	//   ....[57]....
        /*0fc0*/ 	.word	0x0500000f


	//   ....[58]....
        /*0fc4*/ 	.word	0x0500000f


	//   ....[59]....
        /*0fc8*/ 	.word	0x0500000f


	//   ....[60]....
        /*0fcc*/ 	.word	0x0500000f


	//   ....[61]....
        /*0fd0*/ 	.word	0x0500000f


	//   ....[62]....
        /*0fd4*/ 	.word	0x0500000f


	//   ....[63]....
        /*0fd8*/ 	.word	0x0500000f


	//   ....[64]....
        /*0fdc*/ 	.word	0x0500000f


	//   ....[65]....
        /*0fe0*/ 	.word	0x0500000f


	//   ....[66]....
        /*0fe4*/ 	.word	0x0500000f


	//   ....[67]....
        /*0fe8*/ 	.word	0x0500000f


	//   ....[68]....
        /*0fec*/ 	.word	0x0500000f


	//   ....[69]....
        /*0ff0*/ 	.word	0x0500000f


	//   ....[70]....
        /*0ff4*/ 	.word	0x0500000f


	//   ....[71]....
        /*0ff8*/ 	.word	0x0500000f


	//----- nvinfo : EIATTR_COOP_GROUP_INSTR_OFFSETS
	.align		4
.L_559:
        /*0ffc*/ 	.byte	0x04, 0x28
        /*0ffe*/ 	.short	(.L_561 - .L_560)


	//   ....[0]....
.L_560:
        /*1000*/ 	.word	0x00000060


	//   ....[1]....
        /*1004*/ 	.word	0x00000140


	//   ....[2]....
        /*1008*/ 	.word	0x00000190


	//   ....[3]....
        /*100c*/ 	.word	0x000003c0


	//   ....[4]....
        /*1010*/ 	.word	0x00000520


	//   ....[5]....
        /*1014*/ 	.word	0x00000640


	//   ....[6]....
        /*1018*/ 	.word	0x000007a0


	//   ....[7]....
        /*101c*/ 	.word	0x00004320


	//   ....[8]....
        /*1020*/ 	.word	0x00004330


	//   ....[9]....
        /*1024*/ 	.word	0x00005200


	//   ....[10]....
        /*1028*/ 	.word	0x00005210


	//   ....[11]....
        /*102c*/ 	.word	0x00006110


	//   ....[12]....
        /*1030*/ 	.word	0x00006120


	//   ....[13]....
        /*1034*/ 	.word	0x00007c40


	//   ....[14]....
        /*1038*/ 	.word	0x00007c50


	//   ....[15]....
        /*103c*/ 	.word	0x00008d10


	//   ....[16]....
        /*1040*/ 	.word	0x00008d20


	//   ....[17]....
        /*1044*/ 	.word	0x00009df0


	//   ....[18]....
        /*1048*/ 	.word	0x00009e00


	//   ....[19]....
        /*104c*/ 	.word	0x0000b130


	//   ....[20]....
        /*1050*/ 	.word	0x0000b140


	//   ....[21]....
        /*1054*/ 	.word	0x0000b2f0


	//   ....[22]....
        /*1058*/ 	.word	0x0000b300


	//   ....[23]....
        /*105c*/ 	.word	0x0000b4c0


	//   ....[24]....
        /*1060*/ 	.word	0x0000b4d0


	//   ....[25]....
        /*1064*/ 	.word	0x0000b900


	//   ....[26]....
        /*1068*/ 	.word	0x0000b910


	//   ....[27]....
        /*106c*/ 	.word	0x0000ba90


	//   ....[28]....
        /*1070*/ 	.word	0x0000bab0


	//   ....[29]....
        /*1074*/ 	.word	0x0000bc40


	//   ....[30]....
        /*1078*/ 	.word	0x0000bc60


	//   ....[31]....
        /*107c*/ 	.word	0x0000c780


	//   ....[32]....
        /*1080*/ 	.word	0x0000ce80


	//   ....[33]....
        /*1084*/ 	.word	0x0000ce90


	//   ....[34]....
        /*1088*/ 	.word	0x0000cea0


	//   ....[35]....
        /*108c*/ 	.word	0x0000ceb0


	//   ....[36]....
        /*1090*/ 	.word	0x0000d4b0


	//   ....[37]....
        /*1094*/ 	.word	0x0000d4c0


	//   ....[38]....
        /*1098*/ 	.word	0x0000d4d0


	//   ....[39]....
        /*109c*/ 	.word	0x0000d4e0


	//   ....[40]....
        /*10a0*/ 	.word	0x0000da50


	//   ....[41]....
        /*10a4*/ 	.word	0x0000da60


	//   ....[42]....
        /*10a8*/ 	.word	0x0000da70


	//   ....[43]....
        /*10ac*/ 	.word	0x0000da80


	//   ....[44]....
        /*10b0*/ 	.word	0x0000e010


	//   ....[45]....
        /*10b4*/ 	.word	0x0000e020


	//   ....[46]....
        /*10b8*/ 	.word	0x0000e030


	//   ....[47]....
        /*10bc*/ 	.word	0x0000e040


	//   ....[48]....
        /*10c0*/ 	.word	0x00011b30


	//   ....[49]....
        /*10c4*/ 	.word	0x00011b40


	//   ....[50]....
        /*10c8*/ 	.word	0x00011b50


	//   ....[51]....
        /*10cc*/ 	.word	0x00011b60


	//   ....[52]....
        /*10d0*/ 	.word	0x00012010


	//   ....[53]....
        /*10d4*/ 	.word	0x00012020


	//   ....[54]....
        /*10d8*/ 	.word	0x00012030


	//   ....[55]....
        /*10dc*/ 	.word	0x00012040


	//   ....[56]....
        /*10e0*/ 	.word	0x00012460


	//   ....[57]....
        /*10e4*/ 	.word	0x00012470


	//   ....[58]....
        /*10e8*/ 	.word	0x00012480


	//   ....[59]....
        /*10ec*/ 	.word	0x00012490


	//   ....[60]....
        /*10f0*/ 	.word	0x000128d0


	//   ....[61]....
        /*10f4*/ 	.word	0x000128e0


	//   ....[62]....
        /*10f8*/ 	.word	0x000128f0


	//   ....[63]....
        /*10fc*/ 	.word	0x00012900


	//   ....[64]....
        /*1100*/ 	.word	0x00019e30


	//   ....[65]....
        /*1104*/ 	.word	0x0001a2c0


	//   ....[66]....
        /*1108*/ 	.word	0x0001a2d0


	//   ....[67]....
        /*110c*/ 	.word	0x0001a340


	//   ....[68]....
        /*1110*/ 	.word	0x0001a8a0


	//   ....[69]....
        /*1114*/ 	.word	0x0001a8c0


	//   ....[70]....
        /*1118*/ 	.word	0x0001f500


	//   ....[71]....
        /*111c*/ 	.word	0x0001f510


	//   ....[72]....
        /*1120*/ 	.word	0x0001fa40


	//   ....[73]....
        /*1124*/ 	.word	0x0001faa0


	//   ....[74]....
        /*1128*/ 	.word	0x00020260


	//   ....[75]....
        /*112c*/ 	.word	0x00020280


	//   ....[76]....
        /*1130*/ 	.word	0x00024ce0


	//   ....[77]....
        /*1134*/ 	.word	0x00024d40


	//   ....[78]....
        /*1138*/ 	.word	0x00024fb0


	//   ....[79]....
        /*113c*/ 	.word	0x00024fd0


	//   ....[80]....
        /*1140*/ 	.word	0x00026310


	//   ....[81]....
        /*1144*/ 	.word	0x000263e0


	//   ....[82]....
        /*1148*/ 	.word	0x000265c0


	//   ....[83]....
        /*114c*/ 	.word	0x000265e0


	//   ....[84]....
        /*1150*/ 	.word	0x00028100


	//   ....[85]....
        /*1154*/ 	.word	0x00028110


	//   ....[86]....
        /*1158*/ 	.word	0x00028120


	//   ....[87]....
        /*115c*/ 	.word	0x00028130


	//   ....[88]....
        /*1160*/ 	.word	0x00028b30


	//   ....[89]....
        /*1164*/ 	.word	0x00028b40


	//   ....[90]....
        /*1168*/ 	.word	0x00028ca0


	//   ....[91]....
        /*116c*/ 	.word	0x00028cc0


	//   ....[92]....
        /*1170*/ 	.word	0x00028e00


	//   ....[93]....
        /*1174*/ 	.word	0x00028e20


	//   ....[94]....
        /*1178*/ 	.word	0x00028f70


	//   ....[95]....
        /*117c*/ 	.word	0x00028f90


	//   ....[96]....
        /*1180*/ 	.word	0x00029770


	//   ....[97]....
        /*1184*/ 	.word	0x000297a0


	//   ....[98]....
        /*1188*/ 	.word	0x00029fe0


	//   ....[99]....
        /*118c*/ 	.word	0x00029ff0


	//   ....[100]....
        /*1190*/ 	.word	0x0002b0b0


	//   ....[101]....
        /*1194*/ 	.word	0x0002b0e0


	//   ....[102]....
        /*1198*/ 	.word	0x0002b230


	//   ....[103]....
        /*119c*/ 	.word	0x0002b250


	//   ....[104]....
        /*11a0*/ 	.word	0x0002b390


	//   ....[105]....
        /*11a4*/ 	.word	0x0002b3b0


	//   ....[106]....
        /*11a8*/ 	.word	0x0002b500


	//   ....[107]....
        /*11ac*/ 	.word	0x0002b520


	//   ....[108]....
        /*11b0*/ 	.word	0x0002b6f0


	//   ....[109]....
        /*11b4*/ 	.word	0x0002b8e0


	//   ....[110]....
        /*11b8*/ 	.word	0x0002b910


	//   ....[111]....
        /*11bc*/ 	.word	0x0002b940


	//   ....[112]....
        /*11c0*/ 	.word	0x0002b970


	//   ....[113]....
        /*11c4*/ 	.word	0x0002b9a0


	//   ....[114]....
        /*11c8*/ 	.word	0x0002b9d0


	//   ....[115]....
        /*11cc*/ 	.word	0x0002bb60


	//   ....[116]....
        /*11d0*/ 	.word	0x0002bb90


	//   ....[117]....
        /*11d4*/ 	.word	0x0002bbc0


	//   ....[118]....
        /*11d8*/ 	.word	0x0002bbf0


	//   ....[119]....
        /*11dc*/ 	.word	0x0002bc20


	//   ....[120]....
        /*11e0*/ 	.word	0x0002bc50


	//   ....[121]....
        /*11e4*/ 	.word	0x0002bce0


	//   ....[122]....
        /*11e8*/ 	.word	0x0002bd10


	//   ....[123]....
        /*11ec*/ 	.word	0x0002bd20


	//   ....[124]....
        /*11f0*/ 	.word	0x0002bd60


	//   ....[125]....
        /*11f4*/ 	.word	0x0002d240


	//   ....[126]....
        /*11f8*/ 	.word	0x0002f950


	//   ....[127]....
        /*11fc*/ 	.word	0x0002f990


	//   ....[128]....
        /*1200*/ 	.word	0x0002f9c0


	//   ....[129]....
        /*1204*/ 	.word	0x0002fa70


	//   ....[130]....
        /*1208*/ 	.word	0x0002fab0


	//   ....[131]....
        /*120c*/ 	.word	0x0002fb10


	//   ....[132]....
        /*1210*/ 	.word	0x0002fb50


	//   ....[133]....
        /*1214*/ 	.word	0x0002fbb0


	//   ....[134]....
        /*1218*/ 	.word	0x0002fbd0


	//   ....[135]....
        /*121c*/ 	.word	0x0002fc00


	//   ....[136]....
        /*1220*/ 	.word	0x00030400


	//   ....[137]....
        /*1224*/ 	.word	0x00030430


	//   ....[138]....
        /*1228*/ 	.word	0x00030450


	//   ....[139]....
        /*122c*/ 	.word	0x000304f0


	//   ....[140]....
        /*1230*/ 	.word	0x00030500


	//   ....[141]....
        /*1234*/ 	.word	0x000305b0


	//   ....[142]....
        /*1238*/ 	.word	0x000305c0


	//   ....[143]....
        /*123c*/ 	.word	0x00030670


	//   ....[144]....
        /*1240*/ 	.word	0x00030680


	//   ....[145]....
        /*1244*/ 	.word	0x00030730


	//   ....[146]....
        /*1248*/ 	.word	0x00030740


	//   ....[147]....
        /*124c*/ 	.word	0x000307f0


	//   ....[148]....
        /*1250*/ 	.word	0x00030800


	//   ....[149]....
        /*1254*/ 	.word	0x000308b0


	//   ....[150]....
        /*1258*/ 	.word	0x000308c0


	//   ....[151]....
        /*125c*/ 	.word	0x00030910


	//   ....[152]....
        /*1260*/ 	.word	0x000310f0


	//   ....[153]....
        /*1264*/ 	.word	0x00031120


	//   ....[154]....
        /*1268*/ 	.word	0x00031150


	//   ....[155]....
        /*126c*/ 	.word	0x00031210


	//   ....[156]....
        /*1270*/ 	.word	0x00031240


	//   ....[157]....
        /*1274*/ 	.word	0x00031290


	//   ....[158]....
        /*1278*/ 	.word	0x000312c0


	//   ....[159]....
        /*127c*/ 	.word	0x00031310


	//   ....[160]....
        /*1280*/ 	.word	0x00031340


	//   ....[161]....
        /*1284*/ 	.word	0x000313b0


	//   ....[162]....
        /*1288*/ 	.word	0x00031690


	//   ....[163]....
        /*128c*/ 	.word	0x000316b0


	//   ....[164]....
        /*1290*/ 	.word	0x00031770


	//   ....[165]....
        /*1294*/ 	.word	0x00031780


	//   ....[166]....
        /*1298*/ 	.word	0x00031830


	//   ....[167]....
        /*129c*/ 	.word	0x00031840


	//   ....[168]....
        /*12a0*/ 	.word	0x000318f0


	//   ....[169]....
        /*12a4*/ 	.word	0x00031900


	//   ....[170]....
        /*12a8*/ 	.word	0x00031910


	//   ....[171]....
        /*12ac*/ 	.word	0x000319c0


	//   ....[172]....
        /*12b0*/ 	.word	0x00031f30


	//   ....[173]....
        /*12b4*/ 	.word	0x00031f70


	//   ....[174]....
        /*12b8*/ 	.word	0x00031ff0


	//   ....[175]....
        /*12bc*/ 	.word	0x00032020


	//   ....[176]....
        /*12c0*/ 	.word	0x000320b0


	//   ....[177]....
        /*12c4*/ 	.word	0x000320e0


	//   ....[178]....
        /*12c8*/ 	.word	0x00032170


	//   ....[179]....
        /*12cc*/ 	.word	0x000321a0


	//   ....[180]....
        /*12d0*/ 	.word	0x000321b0


	//   ....[181]....
        /*12d4*/ 	.word	0x00032240


	//   ....[182]....
        /*12d8*/ 	.word	0x000326b0


	//   ....[183]....
        /*12dc*/ 	.word	0x000326e0


	//   ....[184]....
        /*12e0*/ 	.word	0x00032740


	//   ....[185]....
        /*12e4*/ 	.word	0x00032770


	//   ....[186]....
        /*12e8*/ 	.word	0x000327a0


	//   ....[187]....
        /*12ec*/ 	.word	0x000327d0


	//   ....[188]....
        /*12f0*/ 	.word	0x00032800


	//   ....[189]....
        /*12f4*/ 	.word	0x00032830


	//   ....[190]....
        /*12f8*/ 	.word	0x000329d0


	//   ....[191]....
        /*12fc*/ 	.word	0x00032a00


	//   ....[192]....
        /*1300*/ 	.word	0x00032a30


	//   ....[193]....
        /*1304*/ 	.word	0x00032a60


	//   ....[194]....
        /*1308*/ 	.word	0x00032a90


	//   ....[195]....
        /*130c*/ 	.word	0x00032ac0


	//   ....[196]....
        /*1310*/ 	.word	0x00032b80


	//   ....[197]....
        /*1314*/ 	.word	0x00032ba0


	//   ....[198]....
        /*1318*/ 	.word	0x00032bc0


	//   ....[199]....
        /*131c*/ 	.word	0x00032c20


	//   ....[200]....
        /*1320*/ 	.word	0x00033640


	//   ....[201]....
        /*1324*/ 	.word	0x00033980


	//   ....[202]....
        /*1328*/ 	.word	0x00033a10


	//   ....[203]....
        /*132c*/ 	.word	0x00033ab0


	//   ....[204]....
        /*1330*/ 	.word	0x00033b40


	//   ....[205]....
        /*1334*/ 	.word	0x00033be0


	//   ....[206]....
        /*1338*/ 	.word	0x00033c70


	//   ....[207]....
        /*133c*/ 	.word	0x00033d60


	//   ....[208]....
        /*1340*/ 	.word	0x00033df0


	//   ....[209]....
        /*1344*/ 	.word	0x00033e90


	//   ....[210]....
        /*1348*/ 	.word	0x00033f20


	//   ....[211]....
        /*134c*/ 	.word	0x00033fc0


	//   ....[212]....
        /*1350*/ 	.word	0x00034050


	//   ....[213]....
        /*1354*/ 	.word	0x00034140


	//   ....[214]....
        /*1358*/ 	.word	0x000341d0


	//   ....[215]....
        /*135c*/ 	.word	0x00034270


	//   ....[216]....
        /*1360*/ 	.word	0x00034300


	//   ....[217]....
        /*1364*/ 	.word	0x000343a0


	//   ....[218]....
        /*1368*/ 	.word	0x00034430


	//   ....[219]....
        /*136c*/ 	.word	0x00034520


	//   ....[220]....
        /*1370*/ 	.word	0x000345b0


	//   ....[221]....
        /*1374*/ 	.word	0x00034600


	//   ....[222]....
        /*1378*/ 	.word	0x00034650


	//   ....[223]....
        /*137c*/ 	.word	0x000346f0


	//   ....[224]....
        /*1380*/ 	.word	0x00034780


	//   ....[225]....
        /*1384*/ 	.word	0x000347d0


	//   ....[226]....
        /*1388*/ 	.word	0x00034820


	//   ....[227]....
        /*138c*/ 	.word	0x000348c0


	//   ....[228]....
        /*1390*/ 	.word	0x00034950


	//   ....[229]....
        /*1394*/ 	.word	0x000349a0


	//   ....[230]....
        /*1398*/ 	.word	0x000349f0


	//   ....[231]....
        /*139c*/ 	.word	0x00034a90


	//   ....[232]....
        /*13a0*/ 	.word	0x00034b20


	//   ....[233]....
        /*13a4*/ 	.word	0x00034b70


	//   ....[234]....
        /*13a8*/ 	.word	0x00034bc0


	//   ....[235]....
        /*13ac*/ 	.word	0x00034cb0


	//   ....[236]....
        /*13b0*/ 	.word	0x00034d40


	//   ....[237]....
        /*13b4*/ 	.word	0x00034d90


	//   ....[238]....
        /*13b8*/ 	.word	0x00034de0


	//   ....[239]....
        /*13bc*/ 	.word	0x00034e70


	//   ....[240]....
        /*13c0*/ 	.word	0x00034f00


	//   ....[241]....
        /*13c4*/ 	.word	0x00034f50


	//   ....[242]....
        /*13c8*/ 	.word	0x00034fa0


	//   ....[243]....
        /*13cc*/ 	.word	0x00035030


	//   ....[244]....
        /*13d0*/ 	.word	0x000350c0


	//   ....[245]....
        /*13d4*/ 	.word	0x00035110


	//   ....[246]....
        /*13d8*/ 	.word	0x00035160


	//   ....[247]....
        /*13dc*/ 	.word	0x00035200


	//   ....[248]....
        /*13e0*/ 	.word	0x00035290


	//   ....[249]....
        /*13e4*/ 	.word	0x000352e0


	//   ....[250]....
        /*13e8*/ 	.word	0x00035330


	//   ....[251]....
        /*13ec*/ 	.word	0x00035630


	//   ....[252]....
        /*13f0*/ 	.word	0x00035910


	//   ....[253]....
        /*13f4*/ 	.word	0x00035a00


	//   ....[254]....
        /*13f8*/ 	.word	0x00035ae0


	//   ....[255]....
        /*13fc*/ 	.word	0x00035b40


	//   ....[0]....
        /*1400*/ 	.word	0x00035be0


	//   ....[1]....
        /*1404*/ 	.word	0x00035cc0


	//   ....[2]....
        /*1408*/ 	.word	0x00035dc0


	//   ....[3]....
        /*140c*/ 	.word	0x00035e30


	//   ....[4]....
        /*1410*/ 	.word	0x00035f20


	//   ....[5]....
        /*1414*/ 	.word	0x00035f90


	//   ....[6]....
        /*1418*/ 	.word	0x00036070


	//   ....[7]....
        /*141c*/ 	.word	0x00036120


	//   ....[8]....
        /*1420*/ 	.word	0x00036180


	//   ....[9]....
        /*1424*/ 	.word	0x000361e0


	//   ....[10]....
        /*1428*/ 	.word	0x000362f0


	//   ....[11]....
        /*142c*/ 	.word	0x00036350


	//   ....[12]....
        /*1430*/ 	.word	0x00036470


	//   ....[13]....
        /*1434*/ 	.word	0x000364d0


	//   ....[14]....
        /*1438*/ 	.word	0x000365f0


	//   ....[15]....
        /*143c*/ 	.word	0x00036650


	//   ....[16]....
        /*1440*/ 	.word	0x00036770


	//   ....[17]....
        /*1444*/ 	.word	0x000367d0


	//   ....[18]....
        /*1448*/ 	.word	0x000368f0


	//   ....[19]....
        /*144c*/ 	.word	0x00036950


	//   ....[20]....
        /*1450*/ 	.word	0x00036a70


	//   ....[21]....
        /*1454*/ 	.word	0x00036ad0


	//   ....[22]....
        /*1458*/ 	.word	0x00036bd0


	//   ....[23]....
        /*145c*/ 	.word	0x00036d00


	//   ....[24]....
        /*1460*/ 	.word	0x00036dd0


	//   ....[25]....
        /*1464*/ 	.word	0x00036ea0


	//   ....[26]....
        /*1468*/ 	.word	0x00036f80


	//   ....[27]....
        /*146c*/ 	.word	0x00036fe0


	//   ....[28]....
        /*1470*/ 	.word	0x000370c0


	//   ....[29]....
        /*1474*/ 	.word	0x00037120


	//   ....[30]....
        /*1478*/ 	.word	0x00037200


	//   ....[31]....
        /*147c*/ 	.word	0x00037260


	//   ....[32]....
        /*1480*/ 	.word	0x00037370


	//   ....[33]....
        /*1484*/ 	.word	0x00037460


	//   ....[34]....
        /*1488*/ 	.word	0x00037500


	//   ....[35]....
        /*148c*/ 	.word	0x00037560


	//   ....[36]....
        /*1490*/ 	.word	0x00037680


	//   ....[37]....
        /*1494*/ 	.word	0x000376e0


	//   ....[38]....
        /*1498*/ 	.word	0x00037800


	//   ....[39]....
        /*149c*/ 	.word	0x00037860


	//   ....[40]....
        /*14a0*/ 	.word	0x00037980


	//   ....[41]....
        /*14a4*/ 	.word	0x000379e0


	//   ....[42]....
        /*14a8*/ 	.word	0x00037ab0


	//   ....[43]....
        /*14ac*/ 	.word	0x00037c20


	//   ....[44]....
        /*14b0*/ 	.word	0x00037ce0


	//   ....[45]....
        /*14b4*/ 	.word	0x00037e30


	//   ....[46]....
        /*14b8*/ 	.word	0x00037ee0


	//   ....[47]....
        /*14bc*/ 	.word	0x00037f40


	//   ....[48]....
        /*14c0*/ 	.word	0x00038000


	//   ....[49]....
        /*14c4*/ 	.word	0x000380e0


	//   ....[50]....
        /*14c8*/ 	.word	0x000381f0


	//   ....[51]....
        /*14cc*/ 	.word	0x00038250


	//   ....[52]....
        /*14d0*/ 	.word	0x00038310


	//   ....[53]....
        /*14d4*/ 	.word	0x00038420


	//   ....[54]....
        /*14d8*/ 	.word	0x000384c0


	//   ....[55]....
        /*14dc*/ 	.word	0x00038630


	//   ....[56]....
        /*14e0*/ 	.word	0x000386a0


	//   ....[57]....
        /*14e4*/ 	.word	0x00038710


	//   ....[58]....
        /*14e8*/ 	.word	0x00038780


	//   ....[59]....
        /*14ec*/ 	.word	0x000387f0


	//   ....[60]....
        /*14f0*/ 	.word	0x00038870


	//   ....[61]....
        /*14f4*/ 	.word	0x000388f0


	//   ....[62]....
        /*14f8*/ 	.word	0x00038980


	//   ....[63]....
        /*14fc*/ 	.word	0x000389f0


	//   ....[64]....
        /*1500*/ 	.word	0x00038a60


	//   ....[65]....
        /*1504*/ 	.word	0x00038ad0


	//   ....[66]....
        /*1508*/ 	.word	0x00038b50


	//   ....[67]....
        /*150c*/ 	.word	0x00038bc0


	//   ....[68]....
        /*1510*/ 	.word	0x00038c50


	//   ....[69]....
        /*1514*/ 	.word	0x00038cb0


	//   ....[70]....
        /*1518*/ 	.word	0x00038d40


	//   ....[71]....
        /*151c*/ 	.word	0x00038e70


	//----- nvinfo : EIATTR_REG_RECONFIG
	.align		4
.L_561:
        /*1520*/ 	.byte	0x01, 0x54
	.zero		2


	//----- nvinfo : EIATTR_SYSCALL_OFFSETS
	.align		4
        /*1524*/ 	.byte	0x04, 0x46
        /*1526*/ 	.short	(.L_563 - .L_562)


	//   ....[0]....
.L_562:
        /*1528*/ 	.word	0x000026e0


	//   ....[1]....
        /*152c*/ 	.word	0x00002830


	//   ....[2]....
        /*1530*/ 	.word	0x0000c8f0


	//   ....[3]....
        /*1534*/ 	.word	0x0000cc20


	//   ....[4]....
        /*1538*/ 	.word	0x0002ef90


	//   ....[5]....
        /*153c*/ 	.word	0x0002f0e0


	//   ....[6]....
        /*1540*/ 	.word	0x0002f1d0


	//   ....[7]....
        /*1544*/ 	.word	0x00030070


	//----- nvinfo : EIATTR_MBARRIER_INSTR_OFFSETS
	.align		4
.L_563:
        /*1548*/ 	.byte	0x04, 0x39
        /*154a*/ 	.short	(.L_565 - .L_564)


	//   ....[0]....
.L_564:
        /*154c*/ 	.word	0x00000270
        /*1550*/ 	.word	0x000000ff
        /*1554*/ 	.word	0x00038800
        /*1558*/ 	.short	0x0100
        /*155a*/ 	.byte	0x08
	.zero		1


	//   ....[1]....
        /*155c*/ 	.word	0x00000280
        /*1560*/ 	.word	0x000000ff
        /*1564*/ 	.word	0x00038820
        /*1568*/ 	.short	0x0100
        /*156a*/ 	.byte	0x08
	.zero		1


	//   ....[2]....
        /*156c*/ 	.word	0x00000370
        /*1570*/ 	.word	0x000000ff
        /*1574*/ 	.word	0x00038830
        /*1578*/ 	.short	0x0100
        /*157a*/ 	.byte	0x08
	.zero		1


	//   ....[3]....
        /*157c*/ 	.word	0x00000380
        /*1580*/ 	.word	0x000000ff
        /*1584*/ 	.word	0x00038840
        /*1588*/ 	.short	0x0100
        /*158a*/ 	.byte	0x08
	.zero		1


	//   ....[4]....
        /*158c*/ 	.word	0x00000390
        /*1590*/ 	.word	0x000000ff
        /*1594*/ 	.word	0x00038838
        /*1598*/ 	.short	0x0100
        /*159a*/ 	.byte	0x08
	.zero		1


	//   ....[5]....
        /*159c*/ 	.word	0x000003a0
        /*15a0*/ 	.word	0x000000ff
        /*15a4*/ 	.word	0x00038848
        /*15a8*/ 	.short	0x0100
        /*15aa*/ 	.byte	0x08
	.zero		1


	//   ....[6]....
        /*15ac*/ 	.word	0x000004d0
        /*15b0*/ 	.word	0x000000ff
        /*15b4*/ 	.word	0x00038850
        /*15b8*/ 	.short	0x0100
        /*15ba*/ 	.byte	0x08
	.zero		1


	//   ....[7]....
        /*15bc*/ 	.word	0x000004e0
        /*15c0*/ 	.word	0x000000ff
        /*15c4*/ 	.word	0x00038860
        /*15c8*/ 	.short	0x0100
        /*15ca*/ 	.byte	0x08
	.zero		1


	//   ....[8]....
        /*15cc*/ 	.word	0x000004f0
        /*15d0*/ 	.word	0x000000ff
        /*15d4*/ 	.word	0x00038858
        /*15d8*/ 	.short	0x0100
        /*15da*/ 	.byte	0x08
	.zero		1


	//   ....[9]....
        /*15dc*/ 	.word	0x00000500
        /*15e0*/ 	.word	0x000000ff
        /*15e4*/ 	.word	0x00038868
        /*15e8*/ 	.short	0x0100
        /*15ea*/ 	.byte	0x08
	.zero		1


	//   ....[10]....
        /*15ec*/ 	.word	0x000005f0
        /*15f0*/ 	.word	0x000000ff
        /*15f4*/ 	.word	0x00038870
        /*15f8*/ 	.short	0x0100
        /*15fa*/ 	.byte	0x06
	.zero		1


	//   ....[11]....
        /*15fc*/ 	.word	0x00000600
        /*1600*/ 	.word	0x000000ff
        /*1604*/ 	.word	0x00038880
        /*1608*/ 	.short	0x0100
        /*160a*/ 	.byte	0x06
	.zero		1


	//   ....[12]....
        /*160c*/ 	.word	0x00000610
        /*1610*/ 	.word	0x000000ff
        /*1614*/ 	.word	0x00038878
        /*1618*/ 	.short	0x0100
        /*161a*/ 	.byte	0x06
	.zero		1


	//   ....[13]....
        /*161c*/ 	.word	0x00000620
        /*1620*/ 	.word	0x000000ff
        /*1624*/ 	.word	0x00038888
        /*1628*/ 	.short	0x0100
        /*162a*/ 	.byte	0x06
	.zero		1


	//   ....[14]....
        /*162c*/ 	.word	0x00000750
        /*1630*/ 	.word	0x000000ff
        /*1634*/ 	.word	0x00038890
        /*1638*/ 	.short	0x0100
        /*163a*/ 	.byte	0x08
	.zero		1


	//   ....[15]....
        /*163c*/ 	.word	0x00000760
        /*1640*/ 	.word	0x000000ff
        /*1644*/ 	.word	0x000388a0
        /*1648*/ 	.short	0x0100
        /*164a*/ 	.byte	0x08
	.zero		1


	//   ....[16]....
        /*164c*/ 	.word	0x00000770
        /*1650*/ 	.word	0x000000ff
        /*1654*/ 	.word	0x00038898
        /*1658*/ 	.short	0x0100
        /*165a*/ 	.byte	0x08
	.zero		1


	//   ....[17]....
        /*165c*/ 	.word	0x00000780
        /*1660*/ 	.word	0x000000ff
        /*1664*/ 	.word	0x000388a8
        /*1668*/ 	.short	0x0100
        /*166a*/ 	.byte	0x08
	.zero		1


	//   ....[18]....
        /*166c*/ 	.word	0x000008b0
        /*1670*/ 	.word	0x000000ff
        /*1674*/ 	.word	0x000388b0
        /*1678*/ 	.short	0x0100
        /*167a*/ 	.byte	0x08
	.zero		1


	//   ....[19]....
        /*167c*/ 	.word	0x000008c0
        /*1680*/ 	.word	0x000000ff
        /*1684*/ 	.word	0x000388c0
        /*1688*/ 	.short	0x0100
        /*168a*/ 	.byte	0x08
	.zero		1


	//   ....[20]....
        /*168c*/ 	.word	0x000008d0
        /*1690*/ 	.word	0x000000ff
        /*1694*/ 	.word	0x000388b8
        /*1698*/ 	.short	0x0100
        /*169a*/ 	.byte	0x08
	.zero		1


	//   ....[21]....
        /*169c*/ 	.word	0x000008e0
        /*16a0*/ 	.word	0x000000ff
        /*16a4*/ 	.word	0x000388c8
        /*16a8*/ 	.short	0x0100
        /*16aa*/ 	.byte	0x08
	.zero		1


	//   ....[22]....
        /*16ac*/ 	.word	0x000042d0
        /*16b0*/ 	.word	0x00000058
        /*16b4*/ 	.word	0x00038890
        /*16b8*/ 	.short	0x010a
        /*16ba*/ 	.byte	0x3f
	.zero		1


	//   ....[23]....
        /*16bc*/ 	.word	0x00007bd0
        /*16c0*/ 	.word	0x00000058
        /*16c4*/ 	.word	0x00038890
        /*16c8*/ 	.short	0x010a
        /*16ca*/ 	.byte	0x3f
	.zero		1


	//   ....[24]....
        /*16cc*/ 	.word	0x0000af90
        /*16d0*/ 	.word	0x00000058
        /*16d4*/ 	.word	0x00038890
        /*16d8*/ 	.short	0x010a
        /*16da*/ 	.byte	0x3f
	.zero		1


	//   ....[25]....
        /*16dc*/ 	.word	0x0000b740
        /*16e0*/ 	.word	0x0000000b
        /*16e4*/ 	.word	0x00000000
        /*16e8*/ 	.short	0x0101
        /*16ea*/ 	.byte	0x3f
	.zero		1


	//   ....[26]....
        /*16ec*/ 	.word	0x0000b780
        /*16f0*/ 	.word	0x00000058
        /*16f4*/ 	.word	0x000388b0
        /*16f8*/ 	.short	0x010a
        /*16fa*/ 	.byte	0x3f
	.zero		1


	//   ....[27]....
        /*16fc*/ 	.word	0x0000bea0
        /*1700*/ 	.word	0x00000058
        /*1704*/ 	.word	0x00000000
        /*1708*/ 	.short	0x0101
        /*170a*/ 	.byte	0x3f
	.zero		1


	//   ....[28]....
        /*170c*/ 	.word	0x0000c980
        /*1710*/ 	.word	0x00000017
        /*1714*/ 	.word	0x00038800
        /*1718*/ 	.short	0x010a
        /*171a*/ 	.byte	0x3f
	.zero		1


	//   ....[29]....
        /*171c*/ 	.word	0x0000c9d0
        /*1720*/ 	.word	0x00000017
        /*1724*/ 	.word	0x00038800
        /*1728*/ 	.short	0x010a
        /*172a*/ 	.byte	0x3f
	.zero		1


	//   ....[30]....
        /*172c*/ 	.word	0x0000e470
        /*1730*/ 	.word	0x00000017
        /*1734*/ 	.word	0x00038800
        /*1738*/ 	.short	0x010a
        /*173a*/ 	.byte	0x3f
	.zero		1


	//   ....[31]....
        /*173c*/ 	.word	0x00012be0
        /*1740*/ 	.word	0x00000017
        /*1744*/ 	.word	0x00038800
        /*1748*/ 	.short	0x010a
        /*174a*/ 	.byte	0x3f
	.zero		1


	//   ....[32]....
        /*174c*/ 	.word	0x00016940
        /*1750*/ 	.word	0x00000000
        /*1754*/ 	.word	0x00038830
        /*1758*/ 	.short	0x010a
        /*175a*/ 	.byte	0x3f
	.zero		1


	//   ....[33]....
        /*175c*/ 	.word	0x00016980
        /*1760*/ 	.word	0x00000000
        /*1764*/ 	.word	0x00038830
        /*1768*/ 	.short	0x010a
        /*176a*/ 	.byte	0x3f
	.zero		1


	//   ....[34]....
        /*176c*/ 	.word	0x0001acb0
        /*1770*/ 	.word	0x00000000
        /*1774*/ 	.word	0x00000000
        /*1778*/ 	.short	0x0101
        /*177a*/ 	.byte	0x3f
	.zero		1


	//   ....[35]....
        /*177c*/ 	.word	0x0001b7c0
        /*1780*/ 	.word	0x00000009
        /*1784*/ 	.word	0x00038830
        /*1788*/ 	.short	0x010a
        /*178a*/ 	.byte	0x3f
	.zero		1


	//   ....[36]....
        /*178c*/ 	.word	0x0001b850
        /*1790*/ 	.word	0x00000009
        /*1794*/ 	.word	0x00038830
        /*1798*/ 	.short	0x010a
        /*179a*/ 	.byte	0x3f
	.zero		1


	//   ....[37]....
        /*179c*/ 	.word	0x0001ef40
        /*17a0*/ 	.word	0x00000007
        /*17a4*/ 	.word	0x00038850
        /*17a8*/ 	.short	0x010a
        /*17aa*/ 	.byte	0x3f
	.zero		1


	//   ....[38]....
        /*17ac*/ 	.word	0x0001ef90
        /*17b0*/ 	.word	0x00000007
        /*17b4*/ 	.word	0x00038850
        /*17b8*/ 	.short	0x010a
        /*17ba*/ 	.byte	0x3f
	.zero		1


	//   ....[39]....
        /*17bc*/ 	.word	0x0001f560
        /*17c0*/ 	.word	0x00000009
        /*17c4*/ 	.word	0x00000000
        /*17c8*/ 	.short	0x0101
        /*17ca*/ 	.byte	0x3f
	.zero		1


	//   ....[40]....
        /*17cc*/ 	.word	0x00020a10
        /*17d0*/ 	.word	0x00000007
        /*17d4*/ 	.word	0x00000000
        /*17d8*/ 	.short	0x0101
        /*17da*/ 	.byte	0x3f
	.zero		1


	//   ....[41]....
        /*17dc*/ 	.word	0x00020cc0
        /*17e0*/ 	.word	0x00000004
        /*17e4*/ 	.word	0x00038830
        /*17e8*/ 	.short	0x010a
        /*17ea*/ 	.byte	0x3f
	.zero		1


	//   ....[42]....
        /*17ec*/ 	.word	0x00020d50
        /*17f0*/ 	.word	0x00000004
        /*17f4*/ 	.word	0x00038830
        /*17f8*/ 	.short	0x010a
        /*17fa*/ 	.byte	0x3f
	.zero		1


	//   ....[43]....
        /*17fc*/ 	.word	0x00024440
        /*1800*/ 	.word	0x00000006
        /*1804*/ 	.word	0x00038850
        /*1808*/ 	.short	0x010a
        /*180a*/ 	.byte	0x3f
	.zero		1


	//   ....[44]....
        /*180c*/ 	.word	0x00024490
        /*1810*/ 	.word	0x00000006
        /*1814*/ 	.word	0x00038850
        /*1818*/ 	.short	0x010a
        /*181a*/ 	.byte	0x3f
	.zero		1


	//   ....[45]....
        /*181c*/ 	.word	0x00024f40
        /*1820*/ 	.word	0x00000004
        /*1824*/ 	.word	0x00000000
        /*1828*/ 	.short	0x0101
        /*182a*/ 	.byte	0x3f
	.zero		1


	//   ....[46]....
        /*182c*/ 	.word	0x000258a0
        /*1830*/ 	.word	0x00000006
        /*1834*/ 	.word	0x00000000
        /*1838*/ 	.short	0x0101
        /*183a*/ 	.byte	0x3f
	.zero		1


	//   ....[47]....
        /*183c*/ 	.word	0x00026260
        /*1840*/ 	.word	0x0000000a
        /*1844*/ 	.word	0x00038850
        /*1848*/ 	.short	0x010a
        /*184a*/ 	.byte	0x3f
	.zero		1


	//   ....[48]....
        /*184c*/ 	.word	0x000262b0
        /*1850*/ 	.word	0x0000000a
        /*1854*/ 	.word	0x00038850
        /*1858*/ 	.short	0x010a
        /*185a*/ 	.byte	0x3f
	.zero		1


	//   ....[49]....
        /*185c*/ 	.word	0x00026760
        /*1860*/ 	.word	0x0000000a
        /*1864*/ 	.word	0x00000000
        /*1868*/ 	.short	0x0101
        /*186a*/ 	.byte	0x3f
	.zero		1


	//   ....[50]....
        /*186c*/ 	.word	0x00028b10
        /*1870*/ 	.word	0x00000014
        /*1874*/ 	.word	0x00000000
        /*1878*/ 	.short	0x0101
        /*187a*/ 	.byte	0x3f
	.zero		1


	//   ....[51]....
        /*187c*/ 	.word	0x00029790
        /*1880*/ 	.word	0x00000002
        /*1884*/ 	.word	0x00000000
        /*1888*/ 	.short	0x0101
        /*188a*/ 	.byte	0x3f
	.zero		1


	//   ....[52]....
        /*188c*/ 	.word	0x0002d320
        /*1890*/ 	.word	0x00000010
        /*1894*/ 	.word	0x00038820
        /*1898*/ 	.short	0x010a
        /*189a*/ 	.byte	0x3f
	.zero		1


	//   ....[53]....
        /*189c*/ 	.word	0x0002d3b0
        /*18a0*/ 	.word	0x0000000b
        /*18a4*/ 	.word	0x000388a0
        /*18a8*/ 	.short	0x010a
        /*18aa*/ 	.byte	0x3f
	.zero		1


	//   ....[54]....
        /*18ac*/ 	.word	0x0002d900
        /*18b0*/ 	.word	0x0000000b
        /*18b4*/ 	.word	0x000388c0
        /*18b8*/ 	.short	0x010a
        /*18ba*/ 	.byte	0x3f
	.zero		1


	//   ....[55]....
        /*18bc*/ 	.word	0x0002df10
        /*18c0*/ 	.word	0x0000000a
        /*18c4*/ 	.word	0x000388a0
        /*18c8*/ 	.short	0x010a
        /*18ca*/ 	.byte	0x3f
	.zero		1


	//   ....[56]....
        /*18cc*/ 	.word	0x0002e450
        /*18d0*/ 	.word	0x0000000a
        /*18d4*/ 	.word	0x000388c0
        /*18d8*/ 	.short	0x010a
        /*18da*/ 	.byte	0x3f
	.zero		1


	//   ....[57]....
        /*18dc*/ 	.word	0x0002f780
        /*18e0*/ 	.word	0x00000005
        /*18e4*/ 	.word	0x00038840
        /*18e8*/ 	.short	0x010a
        /*18ea*/ 	.byte	0x3f
	.zero		1


	//   ....[58]....
        /*18ec*/ 	.word	0x0002fd70
        /*18f0*/ 	.word	0x00000005
        /*18f4*/ 	.word	0x00038830
        /*18f8*/ 	.short	0x0107
        /*18fa*/ 	.byte	0x3f
	.zero		1


	//   ....[59]....
        /*18fc*/ 	.word	0x0002fe40
        /*1900*/ 	.word	0x00000005
        /*1904*/ 	.word	0x00038830
        /*1908*/ 	.short	0x0101
        /*190a*/ 	.byte	0x3f
	.zero		1


	//   ....[60]....
        /*190c*/ 	.word	0x00030a40
        /*1910*/ 	.word	0x00000010
        /*1914*/ 	.word	0x00038800
        /*1918*/ 	.short	0x0107
        /*191a*/ 	.byte	0x3f
	.zero		1


	//   ....[61]....
        /*191c*/ 	.word	0x00030b60
        /*1920*/ 	.word	0x00000010
        /*1924*/ 	.word	0x00038800
        /*1928*/ 	.short	0x0101
        /*192a*/ 	.byte	0x3f
	.zero		1


	//   ....[62]....
        /*192c*/ 	.word	0x00030b80
        /*1930*/ 	.word	0x00000010
        /*1934*/ 	.word	0x00038820
        /*1938*/ 	.short	0x010a
        /*193a*/ 	.byte	0x3f
	.zero		1


	//   ....[63]....
        /*193c*/ 	.word	0x00030f60
        /*1940*/ 	.word	0x00000006
        /*1944*/ 	.word	0x00038840
        /*1948*/ 	.short	0x010a
        /*194a*/ 	.byte	0x3f
	.zero		1


	//   ....[64]....
        /*194c*/ 	.word	0x000314c0
        /*1950*/ 	.word	0x00000006
        /*1954*/ 	.word	0x00038830
        /*1958*/ 	.short	0x0107
        /*195a*/ 	.byte	0x3f
	.zero		1


	//   ....[65]....
        /*195c*/ 	.word	0x00031570
        /*1960*/ 	.word	0x00000006
        /*1964*/ 	.word	0x00038830
        /*1968*/ 	.short	0x0101
        /*196a*/ 	.byte	0x3f
	.zero		1


	//   ....[66]....
        /*196c*/ 	.word	0x000315d0
        /*1970*/ 	.word	0x00000006
        /*1974*/ 	.word	0x00038860
        /*1978*/ 	.short	0x010a
        /*197a*/ 	.byte	0x3f
	.zero		1


	//   ....[67]....
        /*197c*/ 	.word	0x00031ae0
        /*1980*/ 	.word	0x00000006
        /*1984*/ 	.word	0x00038850
        /*1988*/ 	.short	0x0107
        /*198a*/ 	.byte	0x3f
	.zero		1


	//   ....[68]....
        /*198c*/ 	.word	0x00031c70
        /*1990*/ 	.word	0x00000006
        /*1994*/ 	.word	0x00038850
        /*1998*/ 	.short	0x0101
        /*199a*/ 	.byte	0x3f
	.zero		1


	//   ....[69]....
        /*199c*/ 	.word	0x00031e80
        /*19a0*/ 	.word	0x00000004
        /*19a4*/ 	.word	0x00038860
        /*19a8*/ 	.short	0x010a
        /*19aa*/ 	.byte	0x3f
	.zero		1


	//   ....[70]....
        /*19ac*/ 	.word	0x000323c0
        /*19b0*/ 	.word	0x00000004
        /*19b4*/ 	.word	0x00038850
        /*19b8*/ 	.short	0x0107
        /*19ba*/ 	.byte	0x3f
	.zero		1


	//   ....[71]....
        /*19bc*/ 	.word	0x00032470
        /*19c0*/ 	.word	0x00000004
        /*19c4*/ 	.word	0x00038850
        /*19c8*/ 	.short	0x0101
        /*19ca*/ 	.byte	0x3f
	.zero		1


	//   ....[72]....
        /*19cc*/ 	.word	0x000335c0
        /*19d0*/ 	.word	0x00000005
        /*19d4*/ 	.word	0x00038820
        /*19d8*/ 	.short	0x010a
        /*19da*/ 	.byte	0x3f
	.zero		1


	//   ....[73]....
        /*19dc*/ 	.word	0x00033750
        /*19e0*/ 	.word	0x00000003
        /*19e4*/ 	.word	0x00038840
        /*19e8*/ 	.short	0x010a
        /*19ea*/ 	.byte	0x3f
	.zero		1


	//   ....[74]....
        /*19ec*/ 	.word	0x000337f0
        /*19f0*/ 	.word	0x00000017
        /*19f4*/ 	.word	0x00038840
        /*19f8*/ 	.short	0x010a
        /*19fa*/ 	.byte	0x3f
	.zero		1


	//   ....[75]....
        /*19fc*/ 	.word	0x00033830
        /*1a00*/ 	.word	0x00000003
        /*1a04*/ 	.word	0x00038860
        /*1a08*/ 	.short	0x010a
        /*1a0a*/ 	.byte	0x3f
	.zero		1


	//   ....[76]....
        /*1a0c*/ 	.word	0x00033870
        /*1a10*/ 	.word	0x00000017
        /*1a14*/ 	.word	0x00038860
        /*1a18*/ 	.short	0x010a
        /*1a1a*/ 	.byte	0x3f
	.zero		1


	//   ....[77]....
        /*1a1c*/ 	.word	0x000338d0
        /*1a20*/ 	.word	0x00000058
        /*1a24*/ 	.word	0x00038890
        /*1a28*/ 	.short	0x010a
        /*1a2a*/ 	.byte	0x3f
	.zero		1


	//   ....[78]....
        /*1a2c*/ 	.word	0x00033cb0
        /*1a30*/ 	.word	0x00000058
        /*1a34*/ 	.word	0x00038890
        /*1a38*/ 	.short	0x010a
        /*1a3a*/ 	.byte	0x3f
	.zero		1


	//   ....[79]....
        /*1a3c*/ 	.word	0x00034090
        /*1a40*/ 	.word	0x00000058
        /*1a44*/ 	.word	0x00038890
        /*1a48*/ 	.short	0x010a
        /*1a4a*/ 	.byte	0x3f
	.zero		1


	//   ....[80]....
        /*1a4c*/ 	.word	0x00034470
        /*1a50*/ 	.word	0x00000058
        /*1a54*/ 	.word	0x000388b0
        /*1a58*/ 	.short	0x010a
        /*1a5a*/ 	.byte	0x3f
	.zero		1


	//   ....[81]....
        /*1a5c*/ 	.word	0x00034c00
        /*1a60*/ 	.word	0x00000017
        /*1a64*/ 	.word	0x00038800
        /*1a68*/ 	.short	0x010a
        /*1a6a*/ 	.byte	0x3f
	.zero		1


	//   ....[82]....
        /*1a6c*/ 	.word	0x00035370
        /*1a70*/ 	.word	0x00000017
        /*1a74*/ 	.word	0x00038800
        /*1a78*/ 	.short	0x010a
        /*1a7a*/ 	.byte	0x3f
	.zero		1


	//   ....[83]....
        /*1a7c*/ 	.word	0x000353c0
        /*1a80*/ 	.word	0x00000000
        /*1a84*/ 	.word	0x00038830
        /*1a88*/ 	.short	0x010a
        /*1a8a*/ 	.byte	0x3f
	.zero		1


	//   ....[84]....
        /*1a8c*/ 	.word	0x00035410
        /*1a90*/ 	.word	0x00000009
        /*1a94*/ 	.word	0x00038830
        /*1a98*/ 	.short	0x010a
        /*1a9a*/ 	.byte	0x3f
	.zero		1


	//   ....[85]....
        /*1a9c*/ 	.word	0x00035460
        /*1aa0*/ 	.word	0x00000007
        /*1aa4*/ 	.word	0x00038850
        /*1aa8*/ 	.short	0x010a
        /*1aaa*/ 	.byte	0x3f
	.zero		1


	//   ....[86]....
        /*1aac*/ 	.word	0x000354b0
        /*1ab0*/ 	.word	0x00000004
        /*1ab4*/ 	.word	0x00038830
        /*1ab8*/ 	.short	0x010a
        /*1aba*/ 	.byte	0x3f
	.zero		1


	//   ....[87]....
        /*1abc*/ 	.word	0x00035500
        /*1ac0*/ 	.word	0x00000006
        /*1ac4*/ 	.word	0x00038850
        /*1ac8*/ 	.short	0x010a
        /*1aca*/ 	.byte	0x3f
	.zero		1


	//   ....[88]....
        /*1acc*/ 	.word	0x00035550
        /*1ad0*/ 	.word	0x0000000a
        /*1ad4*/ 	.word	0x00038850
        /*1ad8*/ 	.short	0x010a
        /*1ada*/ 	.byte	0x3f
	.zero		1


	//   ....[89]....
        /*1adc*/ 	.word	0x000356f0
        /*1ae0*/ 	.word	0x00000010
        /*1ae4*/ 	.word	0x00038820
        /*1ae8*/ 	.short	0x010a
        /*1aea*/ 	.byte	0x3f
	.zero		1


	//   ....[90]....
        /*1aec*/ 	.word	0x00035740
        /*1af0*/ 	.word	0x0000000b
        /*1af4*/ 	.word	0x000388a0
        /*1af8*/ 	.short	0x010a
        /*1afa*/ 	.byte	0x3f
	.zero		1


	//   ....[91]....
        /*1afc*/ 	.word	0x00035790
        /*1b00*/ 	.word	0x0000000b
        /*1b04*/ 	.word	0x000388c0
        /*1b08*/ 	.short	0x010a
        /*1b0a*/ 	.byte	0x3f
	.zero		1


	//   ....[92]....
        /*1b0c*/ 	.word	0x000357e0
        /*1b10*/ 	.word	0x0000000a
        /*1b14*/ 	.word	0x000388a0
        /*1b18*/ 	.short	0x010a
        /*1b1a*/ 	.byte	0x3f
	.zero		1


	//   ....[93]....
        /*1b1c*/ 	.word	0x00035830
        /*1b20*/ 	.word	0x0000000a
        /*1b24*/ 	.word	0x000388c0
        /*1b28*/ 	.short	0x010a
        /*1b2a*/ 	.byte	0x3f
	.zero		1


	//   ....[94]....
        /*1b2c*/ 	.word	0x00035950
        /*1b30*/ 	.word	0x00000005
        /*1b34*/ 	.word	0x00038840
        /*1b38*/ 	.short	0x010a
        /*1b3a*/ 	.byte	0x3f
	.zero		1


	//   ....[95]....
        /*1b3c*/ 	.word	0x00036c00
        /*1b40*/ 	.word	0x00000010
        /*1b44*/ 	.word	0x00038820
        /*1b48*/ 	.short	0x010a
        /*1b4a*/ 	.byte	0x3f
	.zero		1


	//   ....[96]....
        /*1b4c*/ 	.word	0x00036c50
        /*1b50*/ 	.word	0x00000006
        /*1b54*/ 	.word	0x00038840
        /*1b58*/ 	.short	0x010a
        /*1b5a*/ 	.byte	0x3f
	.zero		1


	//   ....[97]....
        /*1b5c*/ 	.word	0x000373b0
        /*1b60*/ 	.word	0x00000006
        /*1b64*/ 	.word	0x00038860
        /*1b68*/ 	.short	0x010a
        /*1b6a*/ 	.byte	0x3f
	.zero		1


	//   ....[98]....
        /*1b6c*/ 	.word	0x00037b70
        /*1b70*/ 	.word	0x00000004
        /*1b74*/ 	.word	0x00038860
        /*1b78*/ 	.short	0x010a
        /*1b7a*/ 	.byte	0x3f
	.zero		1


	//   ....[99]....
        /*1b7c*/ 	.word	0x00038d90
        /*1b80*/ 	.word	0x00000005
        /*1b84*/ 	.word	0x00038820
        /*1b88*/ 	.short	0x010a
        /*1b8a*/ 	.byte	0x3f
	.zero		1


	//   ....[100]....
        /*1b8c*/ 	.word	0x00038f30
        /*1b90*/ 	.word	0x00000003
        /*1b94*/ 	.word	0x00038840
        /*1b98*/ 	.short	0x010a
        /*1b9a*/ 	.byte	0x3f
	.zero		1


	//   ....[101]....
        /*1b9c*/ 	.word	0x00038f80
        /*1ba0*/ 	.word	0x00000017
        /*1ba4*/ 	.word	0x00038840
        /*1ba8*/ 	.short	0x010a
        /*1baa*/ 	.byte	0x3f
	.zero		1


	//   ....[102]....
        /*1bac*/ 	.word	0x00038fd0
        /*1bb0*/ 	.word	0x00000003
        /*1bb4*/ 	.word	0x00038860
        /*1bb8*/ 	.short	0x010a
        /*1bba*/ 	.byte	0x3f
	.zero		1


	//----- nvinfo : EIATTR_NUM_MBARRIERS
	.align		4
.L_565:
        /*1bbc*/ 	.byte	0x03, 0x38
        /*1bbe*/ 	.short	0x0016


	//----- nvinfo : EIATTR_EXIT_INSTR_OFFSETS
	.align		4
        /*1bc0*/ 	.byte	0x04, 0x1c
        /*1bc2*/ 	.short	(.L_567 - .L_566)


	//   ....[0]....
.L_566:
        /*1bc4*/ 	.word	0x000338c0


	//----- nvinfo : EIATTR_MAX_THREADS
	.align		4
.L_567:
        /*1bc8*/ 	.byte	0x04, 0x05
        /*1bca*/ 	.short	(.L_569 - .L_568)
.L_568:
        /*1bcc*/ 	.word	0x00000180
        /*1bd0*/ 	.word	0x00000001
        /*1bd4*/ 	.word	0x00000001


	//----- nvinfo : EIATTR_CRS_STACK_SIZE
	.align		4
.L_569:
        /*1bd8*/ 	.byte	0x04, 0x1e
        /*1bda*/ 	.short	(.L_571 - .L_570)
.L_570:
        /*1bdc*/ 	.word	0x00000000


	//----- nvinfo : EIATTR_CBANK_PARAM_SIZE
	.align		4
.L_571:
        /*1be0*/ 	.byte	0x03, 0x19
        /*1be2*/ 	.short	0x0af0


	//----- nvinfo : EIATTR_PARAM_CBANK
	.align		4
        /*1be4*/ 	.byte	0x04, 0x0a
        /*1be6*/ 	.short	(.L_573 - .L_572)
	.align		4
.L_572:
        /*1be8*/ 	.word	index@(.nv.constant0._ZN7cutlass13device_kernelIN5flash11enable_sm90INS1_16FlashAttnFwdSm90INS1_25CollectiveMainloopFwdSm90ILi2EN4cute5tupleIJNS5_1CILi1EEES8_S8_EEENS6_IJNS7_ILi128EEENS7_ILi80EEENS7_ILi256EEEEEELi256ENS_10bfloat16_tEfNS_4arch4Sm90ELb1ELb0ELb1ELb1ELb1ELb1ELb0ELb1ELb1ELb1ELb1ELb0EEENS1_21CollectiveEpilogueFwdINS6_IJSA_SC_SB_EEES9_SE_SG_Li256ELb1ELb1ELb1ELb0EEENS1_36VarlenDynamicPersistentTileSchedulerILi128ELi80ELi256ELi128ELb1ELb1ELb1ELb1ELb1ELb1EEEEEEEEEvNT_6ParamsE)
        /*1bec*/ 	.short	0x0210
        /*1bee*/ 	.short	0x0af0


	//----- nvinfo : EIATTR_SW_WAR
	.align		4
.L_573:
        /*1bf0*/ 	.byte	0x04, 0x36
        /*1bf2*/ 	.short	(.L_575 - .L_574)
.L_574:
        /*1bf4*/ 	.word	0x00000008
.L_575:


//--------------------- .nv.info._ZN7cutlass13device_kernelIN5flash11enable_sm90INS1_16FlashAttnFwdSm90INS1_25CollectiveMainloopFwdSm90ILi2EN4cute5tupleIJNS5_1CILi1EEES8_S8_EEENS6_IJNS7_ILi128EEENS7_ILi96EEENS7_ILi192EEEEEELi192ENS_10bfloat16_tEfNS_4arch4Sm90ELb0ELb0ELb1ELb0ELb1ELb0ELb0ELb1ELb1ELb1ELb1ELb0EEENS1_21CollectiveEpilogueFwdINS6_IJSA_SC_SB_EEES9_SE_SG_Li256ELb0ELb1ELb1ELb0EEENS1_19SingleTileSchedulerILb0ELb1ELb1ELi128EEEEEEEEEvNT_6ParamsE --------------------------
	.section	.nv.info._ZN7cutlass13device_kernelIN5flash11enable_sm90INS1_16FlashAttnFwdSm90INS1_25CollectiveMainloopFwdSm90ILi2EN4cute5tupleIJNS5_1CILi1EEES8_S8_EEENS6_IJNS7_ILi128EEENS7_ILi96EEENS7_ILi192EEEEEELi192ENS_10bfloat16_tEfNS_4arch4Sm90ELb0ELb0ELb1ELb0ELb1ELb0ELb0ELb1ELb1ELb1ELb1ELb0EEENS1_21CollectiveEpilogueFwdINS6_IJSA_SC_SB_EEES9_SE_SG_Li256ELb0ELb1ELb1ELb0EEENS1_19SingleTileSchedulerILb0ELb1ELb1ELi128EEEEEEEEEvNT_6ParamsE,"",@"SHT_CUDA_INFO"
	.sectionflags	@""
	.align	4


	//----- nvinfo : EIATTR_CUDA_API_VERSION
	.align		4
        /*0000*/ 	.byte	0x04, 0x37
        /*0002*/ 	.short	(.L_577 - .L_576)
.L_576:
        /*0004*/ 	.word	0x00000082


	//----- nvinfo : EIATTR_KPARAM_INFO
	.align		4
.L_577:
        /*0008*/ 	.byte	0x04, 0x17
        /*000a*/ 	.short	(.L_579 - .L_578)
.L_578:
        /*000c*/ 	.word	0x00000000
        /*0010*/ 	.short	0x0000
        /*0012*/ 	.short	0x0070
        /*0014*/ 	.byte	0x00, 0xf0, 0x01, 0x28


	//----- nvinfo : EIATTR_SPARSE_MMA_MASK
	.align		4
.L_579:
        /*0018*/ 	.byte	0x03, 0x50
        /*001a*/ 	.short	0x0000


	//----- nvinfo : EIATTR_MAXREG_COUNT
	.align		4
        /*001c*/ 	.byte	0x03, 0x1b
        /*001e*/ 	.short	0x00a8


	//----- nvinfo : EIATTR_NUM_BARRIERS
	.align		4
        /*0020*/ 	.byte	0x02, 0x4c
        /*0022*/ 	.byte	0x09
	.zero		1


	//----- nvinfo : EIATTR_EXTERNS
	.align		4
        /*0024*/ 	.byte	0x04, 0x0f
        /*0026*/ 	.short	(.L_581 - .L_580)


	//   ....[0]....
	.align		4
.L_580:
        /*0028*/ 	.word	index@(__assertfail)


	//----- nvinfo : EIATTR_ANNOTATIONS
	.align		4
.L_581:
        /*002c*/ 	.byte	0x04, 0x55
        /*002e*/ 	.short	(.L_583 - .L_582)


	//   ....[0]....
.L_582:
        /*0030*/ 	.word	0x00000001
        /*0034*/ 	.byte	0xb0, 0x08, 0x00, 0x00, 0x01, 0x00, 0x00, 0x00, 0x60, 0x13, 0x00, 0x00, 0x01, 0x00, 0x00, 0x00
        /*0044*/ 	.byte	0x10, 0x9e, 0x00, 0x00, 0x01, 0x00, 0x00, 0x00, 0x70, 0x9e, 0x00, 0x00, 0x01, 0x00, 0x00, 0x00
        /*0054*/ 	.byte	0xc0, 0xb4, 0x00, 0x00, 0x01, 0x00, 0x00, 0x00, 0x10, 0xcc, 0x00, 0x00


	//----- nvinfo : EIATTR_MERCURY_ISA_VERSION
	.align		4
.L_583:
        /*0060*/ 	.byte	0x03, 0x5f
        /*0062*/ 	.short	0x0101


	//----- nvinfo : EIATTR_INT_WARP_WIDE_INSTR_OFFSETS
	.align		4
        /*0064*/ 	.byte	0x04, 0x31
        /*0066*/ 	.short	(.L_585 - .L_584)


	//   ....[0]....
.L_584:
        /*0068*/ 	.word	0x000000c0


	//   ....[1]....
        /*006c*/ 	.word	0x000000d0


	//   ....[2]....
        /*0070*/ 	.word	0x00000170


	//----- nvinfo : EIATTR_COOP_GROUP_MASK_REGIDS
	.align		4
.L_585:
        /*0074*/ 	.byte	0x04, 0x29
        /*0076*/ 	.short	(.L_587 - .L_586)


	//   ....[0]....
.L_586:
        /*0078*/ 	.word	0xffffffff


	//   ....[1]....
        /*007c*/ 	.word	0xffffffff


	//   ....[2]....
        /*0080*/ 	.word	0xffffffff


	//   ....[3]....
        /*0084*/ 	.word	0xffffffff


	//   ....[4]....
        /*0088*/ 	.word	0xffffffff


	//   ....[5]....
        /*008c*/ 	.word	0xffffffff


	//   ....[6]....
        /*0090*/ 	.word	0xffffffff


	//   ....[7]....
        /*0094*/ 	.word	0xffffffff


	//   ....[8]....
        /*0098*/ 	.word	0xffffffff


	//   ....[9]....
        /*009c*/ 	.word	0xffffffff


	//   ....[10]....
        /*00a0*/ 	.word	0xffffffff


	//   ....[11]....
        /*00a4*/ 	.word	0xffffffff


	//   ....[12]....
        /*00a8*/ 	.word	0xffffffff


	//   ....[13]....
        /*00ac*/ 	.word	0xffffffff


	//   ....[14]....
        /*00b0*/ 	.word	0xffffffff


	//   ....[15]....
        /*00b4*/ 	.word	0xffffffff


	//   ....[16]....
        /*00b8*/ 	.word	0xffffffff


	//   ....[17]....
        /*00bc*/ 	.word	0xffffffff


	//   ....[18]....
        /*00c0*/ 	.word	0xffffffff


	//   ....[19]....
        /*00c4*/ 	.word	0xffffffff


	//   ....[20]....
        /*00c8*/ 	.word	0xffffffff


	//   ....[21]....
        /*00cc*/ 	.word	0xffffffff


	//   ....[22]....
        /*00d0*/ 	.word	0xffffffff


	//   ....[23]....
        /*00d4*/ 	.word	0xffffffff


	//   ....[24]....
        /*00d8*/ 	.word	0xffffffff


	//   ....[25]....
        /*00dc*/ 	.word	0xffffffff


	//   ....[26]....
        /*00e0*/ 	.word	0xffffffff


	//   ....[27]....
        /*00e4*/ 	.word	0xffffffff


	//   ....[28]....
        /*00e8*/ 	.word	0xffffffff


	//   ....[29]....
        /*00ec*/ 	.word	0xffffffff


	//   ....[30]....
        /*00f0*/ 	.word	0xffffffff


	//   ....[31]....
        /*00f4*/ 	.word	0xffffffff


	//   ....[32]....
        /*00f8*/ 	.word	0xffffffff


	//   ....[33]....
        /*00fc*/ 	.word	0xffffffff


	//   ....[34]....
        /*0100*/ 	.word	0xffffffff


	//   ....[35]....
        /*0104*/ 	.word	0xffffffff


	//   ....[36]....
        /*0108*/ 	.word	0xffffffff


	//   ....[37]....
        /*010c*/ 	.word	0xffffffff


	//   ....[38]....
        /*0110*/ 	.word	0xffffffff


	//   ....[39]....
        /*0114*/ 	.word	0xffffffff


	//   ....[40]....
        /*0118*/ 	.word	0xffffffff


	//   ....[41]....
        /*011c*/ 	.word	0xffffffff


	//   ....[42]....
        /*0120*/ 	.word	0xffffffff


	//   ....[43]....
        /*0124*/ 	.word	0xffffffff


	//   ....[44]....
        /*0128*/ 	.word	0xffffffff


	//   ....[45]....
        /*012c*/ 	.word	0xffffffff


	//   ....[46]....
        /*0130*/ 	.word	0xffffffff


	//   ....[47]....
        /*0134*/ 	.word	0xffffffff


	//   ....[48]....
        /*0138*/ 	.word	0xffffffff


	//   ....[49]....
        /*013c*/ 	.word	0xffffffff


	//   ....[50]....
        /*0140*/ 	.word	0xffffffff


	//   ....[51]....
        /*0144*/ 	.word	0xffffffff


	//   ....[52]....
        /*0148*/ 	.word	0xffffffff


	//   ....[53]....
        /*014c*/ 	.word	0xffffffff


	//   ....[54]....
        /*0150*/ 	.word	0xffffffff


	//   ....[55]....
        /*0154*/ 	.word	0xffffffff


	//   ....[56]....
        /*0158*/ 	.word	0xffffffff


	//   ....[57]....
        /*015c*/ 	.word	0xffffffff


	//   ....[58]....
        /*0160*/ 	.word	0xffffffff


	//   ....[59]....
        /*0164*/ 	.word	0xffffffff


	//   ....[60]....
        /*0168*/ 	.word	0xffffffff


	//   ....[61]....
        /*016c*/ 	.word	0xffffffff


	//   ....[62]....
        /*0170*/ 	.word	0xffffffff


	//   ....[63]....
        /*0174*/ 	.word	0xffffffff


	//   ....[64]....
        /*0178*/ 	.word	0xffffffff


	//   ....[65]....
        /*017c*/ 	.word	0xffffffff


	//   ....[66]....
        /*0180*/ 	.word	0xffffffff


	//   ....[67]....
        /*0184*/ 	.word	0xffffffff


	//   ....[68]....
        /*0188*/ 	.word	0xffffffff


	//   ....[69]....
        /*018c*/ 	.word	0xffffffff


	//   ....[70]....
        /*0190*/ 	.word	0xffffffff


	//   ....[71]....
        /*0194*/ 	.word	0xffffffff


	//   ....[72]....
        /*0198*/ 	.word	0xffffffff


	//   ....[73]....
        /*019c*/ 	.word	0xffffffff


	//   ....[74]....
        /*01a0*/ 	.word	0xffffffff


	//   ....[75]....
        /*01a4*/ 	.word	0xffffffff


	//   ....[76]....
        /*01a8*/ 	.word	0xffffffff


	//   ....[77]....
        /*01ac*/ 	.word	0xffffffff


	//   ....[78]....
        /*01b0*/ 	.word	0xffffffff


	//   ....[79]....
        /*01b4*/ 	.word	0xffffffff


	//   ....[80]....
        /*01b8*/ 	.word	0xffffffff


	//   ....[81]....
        /*01bc*/ 	.word	0xffffffff


	//   ....[82]....
        /*01c0*/ 	.word	0xffffffff


	//   ....[83]....
        /*01c4*/ 	.word	0xffffffff


	//   ....[84]....
        /*01c8*/ 	.word	0xffffffff


	//   ....[85]....
        /*01cc*/ 	.word	0xffffffff


	//   ....[86]....
        /*01d0*/ 	.word	0xffffffff


	//   ....[87]....
        /*01d4*/ 	.word	0xffffffff


	//   ....[88]....
        /*01d8*/ 	.word	0xffffffff


	//   ....[89]....
        /*01dc*/ 	.word	0xffffffff


	//   ....[90]....
        /*01e0*/ 	.word	0xffffffff


	//   ....[91]....
        /*01e4*/ 	.word	0xffffffff


	//   ....[92]....
        /*01e8*/ 	.word	0xffffffff


	//   ....[93]....
        /*01ec*/ 	.word	0x0500000f


	//   ....[94]....
        /*01f0*/ 	.word	0x0500000f


	//   ....[95]....
        /*01f4*/ 	.word	0x0500000f


	//   ....[96]....
        /*01f8*/ 	.word	0x0500000f


	//   ....[97]....
        /*01fc*/ 	.word	0x0500000f


	//   ....[98]....
        /*0200*/ 	.word	0x0500000f


	//   ....[99]....
        /*0204*/ 	.word	0x0500000f


	//   ....[100]....
        /*0208*/ 	.word	0x0500000f


	//   ....[101]....
        /*020c*/ 	.word	0x0500000f


	//   ....[102]....
        /*0210*/ 	.word	0x0500000f


	//   ....[103]....
        /*0214*/ 	.word	0x0500000f


	//   ....[104]....
        /*0218*/ 	.word	0x0500000f


	//   ....[105]....
        /*021c*/ 	.word	0x0500000f


	//   ....[106]....
        /*0220*/ 	.word	0x0500000f


	//   ....[107]....
        /*0224*/ 	.word	0x0500000f


	//   ....[108]....
        /*0228*/ 	.word	0x0500000f


	//   ....[109]....
        /*022c*/ 	.word	0x0500000f


	//   ....[110]....
        /*0230*/ 	.word	0x0500000f


	//   ....[111]....
        /*0234*/ 	.word	0x0500000f


	//   ....[112]....
        /*0238*/ 	.word	0x0500000f


	//   ....[113]....
        /*023c*/ 	.word	0x0500000f


	//   ....[114]....
        /*0240*/ 	.word	0x0500000f


	//   ....[115]....
        /*0244*/ 	.word	0x0500000f


	//   ....[116]....
        /*0248*/ 	.word	0x0500000f


	//   ....[117]....
        /*024c*/ 	.word	0x0500000f


	//   ....[118]....
        /*0250*/ 	.word	0x0500000f


	//   ....[119]....
        /*0254*/ 	.word	0x0500000f


	//   ....[120]....
        /*0258*/ 	.word	0x0500000f


	//   ....[121]....
        /*025c*/ 	.word	0x0500000f


	//   ....[122]....
        /*0260*/ 	.word	0x0500000f


	//   ....[123]....
        /*0264*/ 	.word	0x0500000f


	//   ....[124]....
        /*0268*/ 	.word	0x0500000f


	//   ....[125]....
        /*026c*/ 	.word	0x0500000f


	//   ....[126]....
        /*0270*/ 	.word	0x0500000f


	//   ....[127]....
        /*0274*/ 	.word	0x0500000f


	//   ....[128]....
        /*0278*/ 	.word	0x0500000f


	//   ....[129]....
        /*027c*/ 	.word	0x0500000f


	//   ....[130]....
        /*0280*/ 	.word	0x0500000f


	//   ....[131]....
        /*0284*/ 	.word	0x0500000f


	//   ....[132]....
        /*0288*/ 	.word	0x0500000f


	//   ....[133]....
        /*028c*/ 	.word	0x0500000f


	//   ....[134]....
        /*0290*/ 	.word	0x0500000f


	//   ....[135]....
        /*0294*/ 	.word	0x0500000f


	//   ....[136]....
        /*0298*/ 	.word	0x0500000f


	//   ....[137]....
        /*029c*/ 	.word	0x0500000f


	//   ....[138]....
        /*02a0*/ 	.word	0x0500000f


	//   ....[139]....
        /*02a4*/ 	.word	0x0500000f


	//   ....[140]....
        /*02a8*/ 	.word	0x0500000f


	//   ....[141]....
        /*02ac*/ 	.word	0x0500000f


	//   ....[142]....
        /*02b0*/ 	.word	0x0500000f


	//   ....[143]....
        /*02b4*/ 	.word	0x0500000f


	//   ....[144]....
        /*02b8*/ 	.word	0x0500000f


	//   ....[145]....
        /*02bc*/ 	.word	0x0500000f


	//   ....[146]....
        /*02c0*/ 	.word	0x0500000f


	//   ....[147]....
        /*02c4*/ 	.word	0x0500000f


	//   ....[148]....
        /*02c8*/ 	.word	0x0500000f


	//   ....[149]....
        /*02cc*/ 	.word	0x0500000f


	//   ....[150]....
        /*02d0*/ 	.word	0x0500000f


	//   ....[151]....
        /*02d4*/ 	.word	0x0500000f


	//   ....[152]....
        /*02d8*/ 	.word	0x0500000f


	//   ....[153]....
        /*02dc*/ 	.word	0x0500000f


	//   ....[154]....
        /*02e0*/ 	.word	0x0500000f


	//   ....[155]....
        /*02e4*/ 	.word	0x0500000f


	//   ....[156]....
        /*02e8*/ 	.word	0x0500000f


	//   ....[157]....
        /*02ec*/ 	.word	0x0500000f


	//   ....[158]....
        /*02f0*/ 	.word	0x0500000f


	//----- nvinfo : EIATTR_COOP_GROUP_INSTR_OFFSETS
	.align		4
.L_587:
        /*02f4*/ 	.byte	0x04, 0x28
        /*02f6*/ 	.short	(.L_589 - .L_588)


	//   ....[0]....
.L_588:
        /*02f8*/ 	.word	0x00000070


	//   ....[1]....
        /*02fc*/ 	.word	0x000000b0


	//   ....[2]....
        /*0300*/ 	.word	0x000002d0


	//   ....[3]....
        /*0304*/ 	.word	0x00000430


	//   ....[4]....
        /*0308*/ 	.word	0x00000550


	//   ....[5]....
        /*030c*/ 	.word	0x000006b0


	//   ....[6]....
        /*0310*/ 	.word	0x00001160


	//   ....[7]....
        /*0314*/ 	.word	0x00002ac0


	//   ....[8]....
        /*0318*/ 	.word	0x00002b40


	//   ....[9]....
        /*031c*/ 	.word	0x00002f60


	//   ....[10]....
        /*0320*/ 	.word	0x00003010


	//   ....[11]....
        /*0324*/ 	.word	0x000055c0


	//   ....[12]....
        /*0328*/ 	.word	0x000055f0


	//   ....[13]....
        /*032c*/ 	.word	0x00005610


	//   ....[14]....
        /*0330*/ 	.word	0x00005640


	//   ....[15]....
        /*0334*/ 	.word	0x00006980


	//   ....[16]....
        /*0338*/ 	.word	0x000069a0


	//   ....[17]....
        /*033c*/ 	.word	0x00006a50


	//   ....[18]....
        /*0340*/ 	.word	0x00006a60


	//   ....[19]....
        /*0344*/ 	.word	0x00007af0


	//   ....[20]....
        /*0348*/ 	.word	0x00007b30


	//   ....[21]....
        /*034c*/ 	.word	0x00007b70


	//   ....[22]....
        /*0350*/ 	.word	0x00007bb0


	//   ....[23]....
        /*0354*/ 	.word	0x00007c00


	//   ....[24]....
        /*0358*/ 	.word	0x00007c20


	//   ....[25]....
        /*035c*/ 	.word	0x00008590


	//   ....[26]....
        /*0360*/ 	.word	0x000085a0


	//   ....[27]....
        /*0364*/ 	.word	0x000092e0


	//   ....[28]....
        /*0368*/ 	.word	0x0000a4d0


	//   ....[29]....
        /*036c*/ 	.word	0x0000a4f0


	//   ....[30]....
        /*0370*/ 	.word	0x0000a500


	//   ....[31]....
        /*0374*/ 	.word	0x0000a510


	//   ....[32]....
        /*0378*/ 	.word	0x0000a520


	//   ....[33]....
        /*037c*/ 	.word	0x0000a530


	//   ....[34]....
        /*0380*/ 	.word	0x0000a540


	//   ....[35]....
        /*0384*/ 	.word	0x0000a5a0


	//   ....[36]....
        /*0388*/ 	.word	0x0000a5e0


	//   ....[37]....
        /*038c*/ 	.word	0x0000a640


	//   ....[38]....
        /*0390*/ 	.word	0x0000a650


	//   ....[39]....
        /*0394*/ 	.word	0x0000a720


	//   ....[40]....
        /*0398*/ 	.word	0x0000ad40


	//   ....[41]....
        /*039c*/ 	.word	0x0000ad70


	//   ....[42]....
        /*03a0*/ 	.word	0x0000ada0


	//   ....[43]....
        /*03a4*/ 	.word	0x0000adc0


	//   ....[44]....
        /*03a8*/ 	.word	0x0000add0


	//   ....[45]....
        /*03ac*/ 	.word	0x0000ae50


	//   ....[46]....
        /*03b0*/ 	.word	0x0000ae90


	//   ....[47]....
        /*03b4*/ 	.word	0x0000aee0


	//   ....[48]....
        /*03b8*/ 	.word	0x0000af10


	//   ....[49]....
        /*03bc*/ 	.word	0x0000af70


	//   ....[50]....
        /*03c0*/ 	.word	0x0000afb0


	//   ....[51]....
        /*03c4*/ 	.word	0x0000b000


	//   ....[52]....
        /*03c8*/ 	.word	0x0000b030


	//   ....[53]....
        /*03cc*/ 	.word	0x0000b080


	//   ....[54]....
        /*03d0*/ 	.word	0x0000b0c0


	//   ....[55]....
        /*03d4*/ 	.word	0x0000b110


	//   ....[56]....
        /*03d8*/ 	.word	0x0000b8d0


	//   ....[57]....
        /*03dc*/ 	.word	0x0000b900


	//   ....[58]....
        /*03e0*/ 	.word	0x0000b920


	//   ....[59]....
        /*03e4*/ 	.word	0x0000b930


	//   ....[60]....
        /*03e8*/ 	.word	0x0000b950


	//   ....[61]....
        /*03ec*/ 	.word	0x0000b9b0


	//   ....[62]....
        /*03f0*/ 	.word	0x0000b9d0


	//   ....[63]....
        /*03f4*/ 	.word	0x0000b9f0


	//   ....[64]....
        /*03f8*/ 	.word	0x0000ba00


	//   ....[65]....
        /*03fc*/ 	.word	0x0000ba60


	//   ....[66]....
        /*0400*/ 	.word	0x0000ba80


	//   ....[67]....
        /*0404*/ 	.word	0x0000bb40


	//   ....[68]....
        /*0408*/ 	.word	0x0000bd80


	//   ....[69]....
        /*040c*/ 	.word	0x0000bda0


	//   ....[70]....
        /*0410*/ 	.word	0x0000bdb0


	//   ....[71]....
        /*0414*/ 	.word	0x0000bdd0


	//   ....[72]....
        /*0418*/ 	.word	0x0000be60


	//   ....[73]....
        /*041c*/ 	.word	0x0000be90


	//   ....[74]....
        /*0420*/ 	.word	0x0000bf00


	//   ....[75]....
        /*0424*/ 	.word	0x0000bf30


	//   ....[76]....
        /*0428*/ 	.word	0x0000bfa0


	//   ....[77]....
        /*042c*/ 	.word	0x0000bfd0


	//   ....[78]....
        /*0430*/ 	.word	0x0000c040


	//   ....[79]....
        /*0434*/ 	.word	0x0000c070


	//   ....[80]....
        /*0438*/ 	.word	0x0000c540


	//   ....[81]....
        /*043c*/ 	.word	0x0000c570


	//   ....[82]....
        /*0440*/ 	.word	0x0000c5a0


	//   ....[83]....
        /*0444*/ 	.word	0x0000c5d0


	//   ....[84]....
        /*0448*/ 	.word	0x0000c600


	//   ....[85]....
        /*044c*/ 	.word	0x0000c610


	//   ....[86]....
        /*0450*/ 	.word	0x0000c6b0


	//   ....[87]....
        /*0454*/ 	.word	0x0000c6d0


	//   ....[88]....
        /*0458*/ 	.word	0x0000c760


	//   ....[89]....
        /*045c*/ 	.word	0x0000c780


	//   ....[90]....
        /*0460*/ 	.word	0x0000c7f0


	//   ....[91]....
        /*0464*/ 	.word	0x0000c820


	//   ....[92]....
        /*0468*/ 	.word	0x0000cba0


	//   ....[93]....
        /*046c*/ 	.word	0x0000d060


	//   ....[94]....
        /*0470*/ 	.word	0x0000d150


	//   ....[95]....
        /*0474*/ 	.word	0x0000d1f0


	//   ....[96]....
        /*0478*/ 	.word	0x0000d250


	//   ....[97]....
        /*047c*/ 	.word	0x0000d320


	//   ....[98]....
        /*0480*/ 	.word	0x0000d390


	//   ....[99]....
        /*0484*/ 	.word	0x0000d460


	//   ....[100]....
        /*0488*/ 	.word	0x0000d4e0


	//   ....[101]....
        /*048c*/ 	.word	0x0000d5b0


	//   ....[102]....
        /*0490*/ 	.word	0x0000d630


	//   ....[103]....
        /*0494*/ 	.word	0x0000d710


	//   ....[104]....
        /*0498*/ 	.word	0x0000d790


	//   ....[105]....
        /*049c*/ 	.word	0x0000d850


	//   ....[106]....
        /*04a0*/ 	.word	0x0000d8e0


	//   ....[107]....
        /*04a4*/ 	.word	0x0000d940


	//   ....[108]....
        /*04a8*/ 	.word	0x0000d9e0


	//   ....[109]....
        /*04ac*/ 	.word	0x0000dab0


	//   ....[110]....
        /*04b0*/ 	.word	0x0000db30


	//   ....[111]....
        /*04b4*/ 	.word	0x0000dc00


	//   ....[112]....
        /*04b8*/ 	.word	0x0000dc80


	//   ....[113]....
        /*04bc*/ 	.word	0x0000dd50


	//   ....[114]....
        /*04c0*/ 	.word	0x0000ddd0


	//   ....[115]....
        /*04c4*/ 	.word	0x0000dea0


	//   ....[116]....
        /*04c8*/ 	.word	0x0000df20


	//   ....[117]....
        /*04cc*/ 	.word	0x0000dff0


	//   ....[118]....
        /*04d0*/ 	.word	0x0000e070


	//   ....[119]....
        /*04d4*/ 	.word	0x0000e140


	//   ....[120]....
        /*04d8*/ 	.word	0x0000e1b0


	//   ....[121]....
        /*04dc*/ 	.word	0x0000e270


	//   ....[122]....
        /*04e0*/ 	.word	0x0000e3b0


	//   ....[123]....
        /*04e4*/ 	.word	0x0000e470


	//   ....[124]....
        /*04e8*/ 	.word	0x0000e4e0


	//   ....[125]....
        /*04ec*/ 	.word	0x0000e5a0


	//   ....[126]....
        /*04f0*/ 	.word	0x0000e600


	//   ....[127]....
        /*04f4*/ 	.word	0x0000e6c0


	//   ....[128]....
        /*04f8*/ 	.word	0x0000e720


	//   ....[129]....
        /*04fc*/ 	.word	0x0000e7f0


	//   ....[130]....
        /*0500*/ 	.word	0x0000e850


	//   ....[131]....
        /*0504*/ 	.word	0x0000e920


	//   ....[132]....
        /*0508*/ 	.word	0x0000e980


	//   ....[133]....
        /*050c*/ 	.word	0x0000ea60


	//   ....[134]....
        /*0510*/ 	.word	0x0000eb40


	//   ....[135]....
        /*0514*/ 	.word	0x0000ebe0


	//   ....[136]....
        /*0518*/ 	.word	0x0000ec40


	//   ....[137]....
        /*051c*/ 	.word	0x0000ed00


	//   ....[138]....
        /*0520*/ 	.word	0x0000edc0


	//   ....[139]....
        /*0524*/ 	.word	0x0000ee80


	//   ....[140]....
        /*0528*/ 	.word	0x0000ef40


	//   ....[141]....
        /*052c*/ 	.word	0x0000f000


	//   ....[142]....
        /*0530*/ 	.word	0x0000f0c0


	//   ....[143]....
        /*0534*/ 	.word	0x0000f180


	//   ....[144]....
        /*0538*/ 	.word	0x0000f240


	//   ....[145]....
        /*053c*/ 	.word	0x0000f300


	//   ....[146]....
        /*0540*/ 	.word	0x0000f440


	//   ....[147]....
        /*0544*/ 	.word	0x0000f4e0


	//   ....[148]....
        /*0548*/ 	.word	0x0000f5b0


	//   ....[149]....
        /*054c*/ 	.word	0x0000f6a0


	//   ....[150]....
        /*0550*/ 	.word	0x0000f710


	//   ....[151]....
        /*0554*/ 	.word	0x0000f800


	//   ....[152]....
        /*0558*/ 	.word	0x0000f870


	//   ....[153]....
        /*055c*/ 	.word	0x0000f970


	//   ....[154]....
        /*0560*/ 	.word	0x0000f9f0


	//   ....[155]....
        /*0564*/ 	.word	0x0000fae0


	//   ....[156]....
        /*0568*/ 	.word	0x0000fb50


	//   ....[157]....
        /*056c*/ 	.word	0x0000fc20


	//   ....[158]....
        /*0570*/ 	.word	0x0000fd30


	//----- nvinfo : EIATTR_REG_RECONFIG
	.align		4
.L_589:
        /*0574*/ 	.byte	0x01, 0x54
	.zero		2


	//----- nvinfo : EIATTR_SYSCALL_OFFSETS
	.align		4
        /*0578*/ 	.byte	0x04, 0x46
        /*057a*/ 	.short	(.L_591 - .L_590)


	//   ....[0]....
.L_590:
        /*057c*/ 	.word	0x00001320


	//   ....[1]....
        /*0580*/ 	.word	0x00009a20


	//   ....[2]....
        /*0584*/ 	.word	0x00009b60


	//   ....[3]....
        /*0588*/ 	.word	0x00009c50


	//   ....[4]....
        /*058c*/ 	.word	0x0000aab0


	//----- nvinfo : EIATTR_MBARRIER_INSTR_OFFSETS
	.align		4
.L_591:
        /*0590*/ 	.byte	0x04, 0x39
        /*0592*/ 	.short	(.L_593 - .L_592)


	//   ....[0]....
.L_592:
        /*0594*/ 	.word	0x00000180
        /*0598*/ 	.word	0x000000ff
        /*059c*/ 	.word	0x00030800
        /*05a0*/ 	.short	0x0100
        /*05a2*/ 	.byte	0x08
	.zero		1


	//   ....[1]....
        /*05a4*/ 	.word	0x00000190
        /*05a8*/ 	.word	0x000000ff
        /*05ac*/ 	.word	0x00030820
        /*05b0*/ 	.short	0x0100
        /*05b2*/ 	.byte	0x08
	.zero		1


	//   ....[2]....
        /*05b4*/ 	.word	0x00000280
        /*05b8*/ 	.word	0x000000ff
        /*05bc*/ 	.word	0x00030830
        /*05c0*/ 	.short	0x0100
        /*05c2*/ 	.byte	0x08
	.zero		1


	//   ....[3]....
        /*05c4*/ 	.word	0x00000290
        /*05c8*/ 	.word	0x000000ff
        /*05cc*/ 	.word	0x00030840
        /*05d0*/ 	.short	0x0100
        /*05d2*/ 	.byte	0x08
	.zero		1


	//   ....[4]....
        /*05d4*/ 	.word	0x000002a0
        /*05d8*/ 	.word	0x000000ff
        /*05dc*/ 	.word	0x00030838
        /*05e0*/ 	.short	0x0100
        /*05e2*/ 	.byte	0x08
	.zero		1


	//   ....[5]....
        /*05e4*/ 	.word	0x000002b0
        /*05e8*/ 	.word	0x000000ff
        /*05ec*/ 	.word	0x00030848
        /*05f0*/ 	.short	0x0100
        /*05f2*/ 	.byte	0x08
	.zero		1


	//   ....[6]....
        /*05f4*/ 	.word	0x000003e0
        /*05f8*/ 	.word	0x000000ff
        /*05fc*/ 	.word	0x00030850
        /*0600*/ 	.short	0x0100
        /*0602*/ 	.byte	0x08
	.zero		1


	//   ....[7]....
        /*0604*/ 	.word	0x000003f0
        /*0608*/ 	.word	0x000000ff
        /*060c*/ 	.word	0x00030860
        /*0610*/ 	.short	0x0100
        /*0612*/ 	.byte	0x08
	.zero		1


	//   ....[8]....
        /*0614*/ 	.word	0x00000400
        /*0618*/ 	.word	0x000000ff
        /*061c*/ 	.word	0x00030858
        /*0620*/ 	.short	0x0100
        /*0622*/ 	.byte	0x08
	.zero		1


	//   ....[9]....
        /*0624*/ 	.word	0x00000410
        /*0628*/ 	.word	0x000000ff
        /*062c*/ 	.word	0x00030868
        /*0630*/ 	.short	0x0100
        /*0632*/ 	.byte	0x08
	.zero		1


	//   ....[10]....
        /*0634*/ 	.word	0x00000500
        /*0638*/ 	.word	0x000000ff
        /*063c*/ 	.word	0x00030870
        /*0640*/ 	.short	0x0100
        /*0642*/ 	.byte	0x06
	.zero		1


	//   ....[11]....
        /*0644*/ 	.word	0x00000510
        /*0648*/ 	.word	0x000000ff
        /*064c*/ 	.word	0x00030880
        /*0650*/ 	.short	0x0100
        /*0652*/ 	.byte	0x06
	.zero		1


	//   ....[12]....
        /*0654*/ 	.word	0x00000520
        /*0658*/ 	.word	0x000000ff
        /*065c*/ 	.word	0x00030878
        /*0660*/ 	.short	0x0100
        /*0662*/ 	.byte	0x06
	.zero		1


	//   ....[13]....
        /*0664*/ 	.word	0x00000530
        /*0668*/ 	.word	0x000000ff
        /*066c*/ 	.word	0x00030888
        /*0670*/ 	.short	0x0100
        /*0672*/ 	.byte	0x06
	.zero		1


	//   ....[14]....
        /*0674*/ 	.word	0x00000660
        /*0678*/ 	.word	0x000000ff
        /*067c*/ 	.word	0x00030890
        /*0680*/ 	.short	0x0100
        /*0682*/ 	.byte	0x08
	.zero		1


	//   ....[15]....
        /*0684*/ 	.word	0x00000670
        /*0688*/ 	.word	0x000000ff
        /*068c*/ 	.word	0x000308a0
        /*0690*/ 	.short	0x0100
        /*0692*/ 	.byte	0x08
	.zero		1


	//   ....[16]....
        /*0694*/ 	.word	0x00000680
        /*0698*/ 	.word	0x000000ff
        /*069c*/ 	.word	0x00030898
        /*06a0*/ 	.short	0x0100
        /*06a2*/ 	.byte	0x08
	.zero		1


	//   ....[17]....
        /*06a4*/ 	.word	0x00000690
        /*06a8*/ 	.word	0x000000ff
        /*06ac*/ 	.word	0x000308a8
        /*06b0*/ 	.short	0x0100
        /*06b2*/ 	.byte	0x08
	.zero		1


	//   ....[18]....
        /*06b4*/ 	.word	0x000007d0
        /*06b8*/ 	.word	0x000000ff
        /*06bc*/ 	.word	0x000308b0
        /*06c0*/ 	.short	0x0100
        /*06c2*/ 	.byte	0x08
	.zero		1


	//   ....[19]....
        /*06c4*/ 	.word	0x000007e0
        /*06c8*/ 	.word	0x000000ff
        /*06cc*/ 	.word	0x000308c0
        /*06d0*/ 	.short	0x0100
        /*06d2*/ 	.byte	0x08
	.zero		1


	//   ....[20]....
        /*06d4*/ 	.word	0x000007f0
        /*06d8*/ 	.word	0x000000ff
        /*06dc*/ 	.word	0x000308b8
        /*06e0*/ 	.short	0x0100
        /*06e2*/ 	.byte	0x08
	.zero		1


	//   ....[21]....
        /*06e4*/ 	.word	0x00000800
        /*06e8*/ 	.word	0x000000ff
        /*06ec*/ 	.word	0x000308c8
        /*06f0*/ 	.short	0x0100
        /*06f2*/ 	.byte	0x08
	.zero		1


	//   ....[22]....
        /*06f4*/ 	.word	0x00001340
        /*06f8*/ 	.word	0x000000ff
        /*06fc*/ 	.word	0x00030800
        /*0700*/ 	.short	0x010a
        /*0702*/ 	.byte	0x26
	.zero		1


	//   ....[23]....
        /*0704*/ 	.word	0x000013d0
        /*0708*/ 	.word	0x000000ff
        /*070c*/ 	.word	0x00030830
        /*0710*/ 	.short	0x010a
        /*0712*/ 	.byte	0x26
	.zero		1


	//   ....[24]....
        /*0714*/ 	.word	0x00001430
        /*0718*/ 	.word	0x000000ff
        /*071c*/ 	.word	0x00030830
        /*0720*/ 	.short	0x010a
        /*0722*/ 	.byte	0x26
	.zero		1


	//   ....[25]....
        /*0724*/ 	.word	0x00002320
        /*0728*/ 	.word	0x000000ff
        /*072c*/ 	.word	0x00000000
        /*0730*/ 	.short	0x0101
        /*0732*/ 	.byte	0x04
	.zero		1


	//   ....[26]....
        /*0734*/ 	.word	0x00003f60
        /*0738*/ 	.word	0x000000ff
        /*073c*/ 	.word	0x00030830
        /*0740*/ 	.short	0x010a
        /*0742*/ 	.byte	0x3d
	.zero		1


	//   ....[27]....
        /*0744*/ 	.word	0x00003fa0
        /*0748*/ 	.word	0x000000ff
        /*074c*/ 	.word	0x00030830
        /*0750*/ 	.short	0x010a
        /*0752*/ 	.byte	0x3d
	.zero		1


	//   ....[28]....
        /*0754*/ 	.word	0x00004a00
        /*0758*/ 	.word	0x000000ff
        /*075c*/ 	.word	0x00030850
        /*0760*/ 	.short	0x010a
        /*0762*/ 	.byte	0x04
	.zero		1


	//   ....[29]....
        /*0764*/ 	.word	0x00004a40
        /*0768*/ 	.word	0x000000ff
        /*076c*/ 	.word	0x00030850
        /*0770*/ 	.short	0x010a
        /*0772*/ 	.byte	0x04
	.zero		1


	//   ....[30]....
        /*0774*/ 	.word	0x00005110
        /*0778*/ 	.word	0x000000ff
        /*077c*/ 	.word	0x00000000
        /*0780*/ 	.short	0x0101
        /*0782*/ 	.byte	0x3d
	.zero		1


	//   ....[31]....
        /*0784*/ 	.word	0x00006180
        /*0788*/ 	.word	0x000000ff
        /*078c*/ 	.word	0x00000000
        /*0790*/ 	.short	0x0101
        /*0792*/ 	.byte	0x04
	.zero		1


	//   ....[32]....
        /*0794*/ 	.word	0x000068d0
        /*0798*/ 	.word	0x000000ff
        /*079c*/ 	.word	0x00030850
        /*07a0*/ 	.short	0x010a
        /*07a2*/ 	.byte	0x05
	.zero		1


	//   ....[33]....
        /*07a4*/ 	.word	0x00006910
        /*07a8*/ 	.word	0x000000ff
        /*07ac*/ 	.word	0x00030850
        /*07b0*/ 	.short	0x010a
        /*07b2*/ 	.byte	0x05
	.zero		1


	//   ....[34]....
        /*07b4*/ 	.word	0x00006f30
        /*07b8*/ 	.word	0x000000ff
        /*07bc*/ 	.word	0x00000000
        /*07c0*/ 	.short	0x0101
        /*07c2*/ 	.byte	0x04
	.zero		1


	//   ....[35]....
        /*07c4*/ 	.word	0x00007c40
        /*07c8*/ 	.word	0x000000ff
        /*07cc*/ 	.word	0x00000000
        /*07d0*/ 	.short	0x0101
        /*07d2*/ 	.byte	0x04
	.zero		1


	//   ....[36]....
        /*07d4*/ 	.word	0x0000a280
        /*07d8*/ 	.word	0x000000ff
        /*07dc*/ 	.word	0x00030840
        /*07e0*/ 	.short	0x010a
        /*07e2*/ 	.byte	0x2c
	.zero		1


	//   ....[37]....
        /*07e4*/ 	.word	0x0000a870
        /*07e8*/ 	.word	0x000000ff
        /*07ec*/ 	.word	0x00030830
        /*07f0*/ 	.short	0x0107
        /*07f2*/ 	.byte	0x2c
	.zero		1


	//   ....[38]....
        /*07f4*/ 	.word	0x0000a8e0
        /*07f8*/ 	.word	0x000000ff
        /*07fc*/ 	.word	0x00030830
        /*0800*/ 	.short	0x0101
        /*0802*/ 	.byte	0x2c
	.zero		1


	//   ....[39]....
        /*0804*/ 	.word	0x0000b260
        /*0808*/ 	.word	0x000000ff
        /*080c*/ 	.word	0x00030800
        /*0810*/ 	.short	0x0107
        /*0812*/ 	.byte	0x2c
	.zero		1


	//   ....[40]....
        /*0814*/ 	.word	0x0000b2c0
        /*0818*/ 	.word	0x000000ff
        /*081c*/ 	.word	0x00030800
        /*0820*/ 	.short	0x0101
        /*0822*/ 	.byte	0x2c
	.zero		1


	//   ....[41]....
        /*0824*/ 	.word	0x0000b2d0
        /*0828*/ 	.word	0x000000ff
        /*082c*/ 	.word	0x00030820
        /*0830*/ 	.short	0x010a
        /*0832*/ 	.byte	0x2c
	.zero		1


	//   ....[42]....
        /*0834*/ 	.word	0x0000b6c0
        /*0838*/ 	.word	0x00000013
        /*083c*/ 	.word	0x00030840
        /*0840*/ 	.short	0x010a
        /*0842*/ 	.byte	0x3f
	.zero		1


	//   ....[43]....
        /*0844*/ 	.word	0x0000bc00
        /*0848*/ 	.word	0x00000013
        /*084c*/ 	.word	0x00030830
        /*0850*/ 	.short	0x0107
        /*0852*/ 	.byte	0x3f
	.zero		1


	//   ....[44]....
        /*0854*/ 	.word	0x0000bcb0
        /*0858*/ 	.word	0x00000013
        /*085c*/ 	.word	0x00030830
        /*0860*/ 	.short	0x0101
        /*0862*/ 	.byte	0x3f
	.zero		1


	//   ....[45]....
        /*0864*/ 	.word	0x0000bd10
        /*0868*/ 	.word	0x00000006
        /*086c*/ 	.word	0x00030860
        /*0870*/ 	.short	0x010a
        /*0872*/ 	.byte	0x3f
	.zero		1


	//   ....[46]....
        /*0874*/ 	.word	0x0000c1c0
        /*0878*/ 	.word	0x00000006
        /*087c*/ 	.word	0x00030850
        /*0880*/ 	.short	0x0107
        /*0882*/ 	.byte	0x3f
	.zero		1


	//   ....[47]....
        /*0884*/ 	.word	0x0000c330
        /*0888*/ 	.word	0x00000006
        /*088c*/ 	.word	0x00030850
        /*0890*/ 	.short	0x0101
        /*0892*/ 	.byte	0x3f
	.zero		1


	//   ....[48]....
        /*0894*/ 	.word	0x0000c4b0
        /*0898*/ 	.word	0x00000000
        /*089c*/ 	.word	0x00030860
        /*08a0*/ 	.short	0x010a
        /*08a2*/ 	.byte	0x3f
	.zero		1


	//   ....[49]....
        /*08a4*/ 	.word	0x0000c9e0
        /*08a8*/ 	.word	0x00000000
        /*08ac*/ 	.word	0x00030850
        /*08b0*/ 	.short	0x0107
        /*08b2*/ 	.byte	0x3f
	.zero		1


	//   ....[50]....
        /*08b4*/ 	.word	0x0000ca90
        /*08b8*/ 	.word	0x00000000
        /*08bc*/ 	.word	0x00030850
        /*08c0*/ 	.short	0x0101
        /*08c2*/ 	.byte	0x3f
	.zero		1


	//   ....[51]....
        /*08c4*/ 	.word	0x0000cb30
        /*08c8*/ 	.word	0x00000007
        /*08cc*/ 	.word	0x00030820
        /*08d0*/ 	.short	0x010a
        /*08d2*/ 	.byte	0x3f
	.zero		1


	//   ....[52]....
        /*08d4*/ 	.word	0x0000ccb0
        /*08d8*/ 	.word	0x00000005
        /*08dc*/ 	.word	0x00030840
        /*08e0*/ 	.short	0x010a
        /*08e2*/ 	.byte	0x3f
	.zero		1


	//   ....[53]....
        /*08e4*/ 	.word	0x0000cd50
        /*08e8*/ 	.word	0x00000007
        /*08ec*/ 	.word	0x00030840
        /*08f0*/ 	.short	0x010a
        /*08f2*/ 	.byte	0x3f
	.zero		1


	//   ....[54]....
        /*08f4*/ 	.word	0x0000cd90
        /*08f8*/ 	.word	0x00000005
        /*08fc*/ 	.word	0x00030860
        /*0900*/ 	.short	0x010a
        /*0902*/ 	.byte	0x3f
	.zero		1


	//   ....[55]....
        /*0904*/ 	.word	0x0000cdd0
        /*0908*/ 	.word	0x00000007
        /*090c*/ 	.word	0x00030860
        /*0910*/ 	.short	0x010a
        /*0912*/ 	.byte	0x3f
	.zero		1


	//   ....[56]....
        /*0914*/ 	.word	0x0000ce40
        /*0918*/ 	.word	0x00000003
        /*091c*/ 	.word	0x00030800
        /*0920*/ 	.short	0x010a
        /*0922*/ 	.byte	0x3f
	.zero		1


	//   ....[57]....
        /*0924*/ 	.word	0x0000cea0
        /*0928*/ 	.word	0x00000003
        /*092c*/ 	.word	0x00030830
        /*0930*/ 	.short	0x010a
        /*0932*/ 	.byte	0x3f
	.zero		1


	//   ....[58]....
        /*0934*/ 	.word	0x0000cf00
        /*0938*/ 	.word	0x00000005
        /*093c*/ 	.word	0x00030830
        /*0940*/ 	.short	0x010a
        /*0942*/ 	.byte	0x3f
	.zero		1


	//   ....[59]....
        /*0944*/ 	.word	0x0000cf60
        /*0948*/ 	.word	0x00000005
        /*094c*/ 	.word	0x00030850
        /*0950*/ 	.short	0x010a
        /*0952*/ 	.byte	0x3f
	.zero		1


	//   ....[60]....
        /*0954*/ 	.word	0x0000cfc0
        /*0958*/ 	.word	0x00000007
        /*095c*/ 	.word	0x00030850
        /*0960*/ 	.short	0x010a
        /*0962*/ 	.byte	0x3f
	.zero		1


	//   ....[61]....
        /*0964*/ 	.word	0x0000d0a0
        /*0968*/ 	.word	0x00000003
        /*096c*/ 	.word	0x00030840
        /*0970*/ 	.short	0x010a
        /*0972*/ 	.byte	0x3f
	.zero		1


	//   ....[62]....
        /*0974*/ 	.word	0x0000e2b0
        /*0978*/ 	.word	0x00000003
        /*097c*/ 	.word	0x00030820
        /*0980*/ 	.short	0x010a
        /*0982*/ 	.byte	0x3f
	.zero		1


	//   ....[63]....
        /*0984*/ 	.word	0x0000e300
        /*0988*/ 	.word	0x00000013
        /*098c*/ 	.word	0x00030840
        /*0990*/ 	.short	0x010a
        /*0992*/ 	.byte	0x3f
	.zero		1


	//   ....[64]....
        /*0994*/ 	.word	0x0000ea90
        /*0998*/ 	.word	0x00000006
        /*099c*/ 	.word	0x00030860
        /*09a0*/ 	.short	0x010a
        /*09a2*/ 	.byte	0x3f
	.zero		1


	//   ....[65]....
        /*09a4*/ 	.word	0x0000f390
        /*09a8*/ 	.word	0x00000000
        /*09ac*/ 	.word	0x00030860
        /*09b0*/ 	.short	0x010a
        /*09b2*/ 	.byte	0x3f
	.zero		1


	//   ....[66]....
        /*09b4*/ 	.word	0x0000fc50
        /*09b8*/ 	.word	0x00000007
        /*09bc*/ 	.word	0x00030820
        /*09c0*/ 	.short	0x010a
        /*09c2*/ 	.byte	0x3f
	.zero		1


	//   ....[67]....
        /*09c4*/ 	.word	0x0000fdf0
        /*09c8*/ 	.word	0x00000005
        /*09cc*/ 	.word	0x00030840
        /*09d0*/ 	.short	0x010a
        /*09d2*/ 	.byte	0x3f
	.zero		1


	//   ....[68]....
        /*09d4*/ 	.word	0x0000fe40
        /*09d8*/ 	.word	0x00000007
        /*09dc*/ 	.word	0x00030840
        /*09e0*/ 	.short	0x010a
        /*09e2*/ 	.byte	0x3f
	.zero		1


	//   ....[69]....
        /*09e4*/ 	.word	0x0000fe90
        /*09e8*/ 	.word	0x00000005
        /*09ec*/ 	.word	0x00030860
        /*09f0*/ 	.short	0x010a
        /*09f2*/ 	.byte	0x3f
	.zero		1


	//----- nvinfo : EIATTR_NUM_MBARRIERS
	.align		4
.L_593:
        /*09f4*/ 	.byte	0x03, 0x38
        /*09f6*/ 	.short	0x0016


	//----- nvinfo : EIATTR_EXIT_INSTR_OFFSETS
	.align		4
        /*09f8*/ 	.byte	0x04, 0x1c
        /*09fa*/ 	.short	(.L_595 - .L_594)


	//   ....[0]....
.L_594:
        /*09fc*/ 	.word	0x0000ce20


	//----- nvinfo : EIATTR_MAX_THREADS
	.align		4
.L_595:
        /*0a00*/ 	.byte	0x04, 0x05
        /*0a02*/ 	.short	(.L_597 - .L_596)
.L_596:
        /*0a04*/ 	.word	0x00000180
        /*0a08*/ 	.word	0x00000001
        /*0a0c*/ 	.word	0x00000001


	//----- nvinfo : EIATTR_CRS_STACK_SIZE
	.align		4
.L_597:
        /*0a10*/ 	.byte	0x04, 0x1e
        /*0a12*/ 	.short	(.L_599 - .L_598)
.L_598:
        /*0a14*/ 	.word	0x00000000


	//----- nvinfo : EIATTR_CBANK_PARAM_SIZE
	.align		4
.L_599:
        /*0a18*/ 	.byte	0x03, 0x19
        /*0a1a*/ 	.short	0x0a70


	//----- nvinfo : EIATTR_PARAM_CBANK
	.align		4
        /*0a1c*/ 	.byte	0x04, 0x0a
        /*0a1e*/ 	.short	(.L_601 - .L_600)
	.align		4
.L_600:
        /*0a20*/ 	.word	index@(.nv.constant0._ZN7cutlass13device_kernelIN5flash11enable_sm90INS1_16FlashAttnFwdSm90INS1_25CollectiveMainloopFwdSm90ILi2EN4cute5tupleIJNS5_1CILi1EEES8_S8_EEENS6_IJNS7_ILi128EEENS7_ILi96EEENS7_ILi192EEEEEELi192ENS_10bfloat16_tEfNS_4arch4Sm90ELb0ELb0ELb1ELb0ELb1ELb0ELb0ELb1ELb1ELb1ELb1ELb0EEENS1_21CollectiveEpilogueFwdINS6_IJSA_SC_SB_EEES9_SE_SG_Li256ELb0ELb1ELb1ELb0EEENS1_19SingleTileSchedulerILb0ELb1ELb1ELi128EEEEEEEEEvNT_6ParamsE)
        /*0a24*/ 	.short	0x0210
        /*0a26*/ 	.short	0x0a70


	//----- nvinfo : EIATTR_SW_WAR
	.align		4
.L_601:
        /*0a28*/ 	.byte	0x04, 0x36
        /*0a2a*/ 	.short	(.L_603 - .L_602)
.L_602:
        /*0a2c*/ 	.word	0x00000008
.L_603:


//--------------------- .nv.info._ZN7cutlass13device_kernelIN5flash11enable_sm90INS1_16FlashAttnFwdSm90INS1_25CollectiveMainloopFwdSm90ILi2EN4cute5tupleIJNS5_1CILi1EEES8_S8_EEENS6_IJNS7_ILi128EEENS7_ILi96EEENS7_ILi192EEEEEELi192ENS_10bfloat16_tEfNS_4arch4Sm90ELb0ELb0ELb1ELb1ELb1ELb0ELb0ELb1ELb1ELb1ELb1ELb0EEENS1_21CollectiveEpilogueFwdINS6_IJSA_SC_SB_EEES9_SE_SG_Li256ELb1ELb1ELb1ELb0EEENS1_36VarlenDynamicPersistentTileSchedulerILi128ELi96ELi256ELi128ELb1ELb1ELb1ELb0ELb1ELb1EEEEEEEEEvNT_6ParamsE --------------------------
	.section	.nv.info._ZN7cutlass13device_kernelIN5flash11enable_sm90INS1_16FlashAttnFwdSm90INS1_25CollectiveMainloopFwdSm90ILi2EN4cute5tupleIJNS5_1CILi1EEES8_S8_EEENS6_IJNS7_ILi128EEENS7_ILi96EEENS7_ILi192EEEEEELi192ENS_10bfloat16_tEfNS_4arch4Sm90ELb0ELb0ELb1ELb1ELb1ELb0ELb0ELb1ELb1ELb1ELb1ELb0EEENS1_21CollectiveEpilogueFwdINS6_IJSA_SC_SB_EEES9_SE_SG_Li256ELb1ELb1ELb1ELb0EEENS1_36VarlenDynamicPersistentTileSchedulerILi128ELi96ELi256ELi128ELb1ELb1ELb1ELb0ELb1ELb1EEEEEEEEEvNT_6ParamsE,"",@"SHT_CUDA_INFO"
	.sectionflags	@""
	.align	4


	//----- nvinfo : EIATTR_CUDA_API_VERSION
	.align		4
        /*0000*/ 	.byte	0x04, 0x37
        /*0002*/ 	.short	(.L_605 - .L_604)
.L_604:
        /*0004*/ 	.word	0x00000082


	//----- nvinfo : EIATTR_KPARAM_INFO
	.align		4
.L_605:
        /*0008*/ 	.byte	0x04, 0x17
        /*000a*/ 	.short	(.L_607 - .L_606)
.L_606:
        /*000c*/ 	.word	0x00000000
        /*0010*/ 	.short	0x0000
        /*0012*/ 	.short	0x0070
        /*0014*/ 	.byte	0x00, 0xf0, 0x01, 0x2a


	//----- nvinfo : EIATTR_SPARSE_MMA_MASK
	.align		4
.L_607:
        /*0018*/ 	.byte	0x03, 0x50
        /*001a*/ 	.short	0x0000


	//----- nvinfo : EIATTR_MAXREG_COUNT
	.align		4
        /*001c*/ 	.byte	0x03, 0x1b
        /*001e*/ 	.short	0x00a8


	//----- nvinfo : EIATTR_NUM_BARRIERS
	.align		4
        /*0020*/ 	.byte	0x02, 0x4c
        /*0022*/ 	.byte	0x09
	.zero		1


	//----- nvinfo : EIATTR_EXTERNS
	.align		4
        /*0024*/ 	.byte	0x04, 0x0f
        /*0026*/ 	.short	(.L_609 - .L_608)


	//   ....[0]....
	.align		4
.L_608:
        /*0028*/ 	.word	index@(__assertfail)


	//----- nvinfo : EIATTR_ANNOTATIONS
	.align		4
.L_609:
        /*002c*/ 	.byte	0x04, 0x55
        /*002e*/ 	.short	(.L_611 - .L_610)


	//   ....[0]....
.L_610:
        /* <DEDUP_REMOVED lines=20> */


	//----- nvinfo : EIATTR_MERCURY_ISA_VERSION
	.align		4
.L_611:
        /*0160*/ 	.byte	0x03, 0x5f
        /*0162*/ 	.short	0x0101


	//----- nvinfo : EIATTR_UNUSED_LOAD_BYTE_OFFSET
	.align		4
        /*0164*/ 	.byte	0x04, 0x44
        /*0166*/ 	.short	(.L_613 - .L_612)


	//   ....[0]....
.L_612:
        /*0168*/ 	.word	0x00000950
        /*016c*/ 	.word	0x0000fff0


	//   ....[1]....
        /*0170*/ 	.word	0x00007f70
        /*0174*/ 	.word	0x0000fff0


	//----- nvinfo : EIATTR_INT_WARP_WIDE_INSTR_OFFSETS
	.align		4
.L_613:
        /*0178*/ 	.byte	0x04, 0x31
        /*017a*/ 	.short	(.L_615 - .L_614)


	//   ....[0]....
.L_614:
        /*017c*/ 	.word	0x000000c0


	//   ....[1]....
        /*0180*/ 	.word	0x000000d0


	//   ....[2]....
        /*0184*/ 	.word	0x00000170


	//   ....[3]....
        /*0188*/ 	.word	0x0000d120


	//   ....[4]....
        /*018c*/ 	.word	0x0000d1b0


	//   ....[5]....
        /*0190*/ 	.word	0x0000ff80


	//   ....[6]....
        /*0194*/ 	.word	0x00010010


	//----- nvinfo : EIATTR_COOP_GROUP_MASK_REGIDS
	.align		4
.L_615:
        /*0198*/ 	.byte	0x04, 0x29
        /*019a*/ 	.short	(.L_617 - .L_616)


	//   ....[0]....
.L_616:
        /*019c*/ 	.word	0xffffffff


	//   ....[1]....
        /*01a0*/ 	.word	0xffffffff


	//   ....[2]....
        /*01a4*/ 	.word	0xffffffff


	//   ....[3]....
        /*01a8*/ 	.word	0xffffffff


	//   ....[4]....
        /*01ac*/ 	.word	0xffffffff


	//   ....[5]....
        /*01b0*/ 	.word	0xffffffff


	//   ....[6]....
        /*01b4*/ 	.word	0xffffffff


	//   ....[7]....
        /*01b8*/ 	.word	0xffffffff


	//   ....[8]....
        /*01bc*/ 	.word	0xffffffff


	//   ....[9]....
        /*01c0*/ 	.word	0xffffffff


	//   ....[10]....
        /*01c4*/ 	.word	0xffffffff


	//   ....[11]....
        /*01c8*/ 	.word	0xffffffff


	//   ....[12]....
        /*01cc*/ 	.word	0xffffffff


	//   ....[13]....
        /*01d0*/ 	.word	0xffffffff


	//   ....[14]....
        /*01d4*/ 	.word	0xffffffff


	//   ....[15]....
        /*01d8*/ 	.word	0xffffffff


	//   ....[16]....
        /*01dc*/ 	.word	0xffffffff


	//   ....[17]....
        /*01e0*/ 	.word	0xffffffff


	//   ....[18]....
        /*01e4*/ 	.word	0xffffffff


	//   ....[19]....
        /*01e8*/ 	.word	0xffffffff


	//   ....[20]....
        /*01ec*/ 	.word	0xffffffff


	//   ....[21]....
        /*01f0*/ 	.word	0xffffffff


	//   ....[22]....
        /*01f4*/ 	.word	0xffffffff


	//   ....[23]....
        /*01f8*/ 	.word	0xffffffff


	//   ....[24]....
        /*01fc*/ 	.word	0xffffffff


	//   ....[25]....
        /*0200*/ 	.word	0xffffffff


	//   ....[26]....
        /*0204*/ 	.word	0xffffffff


	//   ....[27]....
        /*0208*/ 	.word	0xffffffff


	//   ....[28]....
        /*020c*/ 	.word	0xffffffff


	//   ....[29]....
        /*0210*/ 	.word	0xffffffff


	//   ....[30]....
        /*0214*/ 	.word	0xffffffff


	//   ....[31]....
        /*0218*/ 	.word	0xffffffff


	//   ....[32]....
        /*021c*/ 	.word	0xffffffff


	//   ....[33]....
        /*0220*/ 	.word	0xffffffff


	//   ....[34]....
        /*0224*/ 	.word	0xffffffff


	//   ....[35]....
        /*0228*/ 	.word	0xffffffff


	//   ....[36]....
        /*022c*/ 	.word	0xffffffff


	//   ....[37]....
        /*0230*/ 	.word	0xffffffff


	//   ....[38]....
        /*0234*/ 	.word	0xffffffff


	//   ....[39]....
        /*0238*/ 	.word	0xffffffff


	//   ....[40]....
        /*023c*/ 	.word	0xffffffff


	//   ....[41]....
        /*0240*/ 	.word	0xffffffff


	//   ....[42]....
        /*0244*/ 	.word	0xffffffff


	//   ....[43]....
        /*0248*/ 	.word	0xffffffff


	//   ....[44]....
        /*024c*/ 	.word	0xffffffff


	//   ....[45]....
        /*0250*/ 	.word	0xffffffff


	//   ....[46]....
        /*0254*/ 	.word	0xffffffff


	//   ....[47]....
        /*0258*/ 	.word	0xffffffff


	//   ....[48]....
        /*025c*/ 	.word	0xffffffff


	//   ....[49]....
        /*0260*/ 	.word	0xffffffff


	//   ....[50]....
        /*0264*/ 	.word	0xffffffff


	//   ....[51]....
        /*0268*/ 	.word	0xffffffff


	//   ....[52]....
        /*026c*/ 	.word	0xffffffff


	//   ....[53]....
        /*0270*/ 	.word	0xffffffff


	//   ....[54]....
        /*0274*/ 	.word	0xffffffff


	//   ....[55]....
        /*0278*/ 	.word	0xffffffff


	//   ....[56]....
        /*027c*/ 	.word	0xffffffff


	//   ....[57]....
        /*0280*/ 	.word	0xffffffff


	//   ....[58]....
        /*0284*/ 	.word	0xffffffff


	//   ....[59]....
        /*0288*/ 	.word	0xffffffff


	//   ....[60]....
        /*028c*/ 	.word	0xffffffff


	//   ....[61]....
        /*0290*/ 	.word	0xffffffff


	//   ....[62]....
        /*0294*/ 	.word	0xffffffff


	//   ....[63]....
        /*0298*/ 	.word	0xffffffff


	//   ....[64]....
        /*029c*/ 	.word	0xffffffff


	//   ....[65]....
        /*02a0*/ 	.word	0xffffffff


	//   ....[66]....
        /*02a4*/ 	.word	0xffffffff


	//   ....[67]....
        /*02a8*/ 	.word	0xffffffff


	//   ....[68]....
        /*02ac*/ 	.word	0xffffffff


	//   ....[69]....
        /*02b0*/ 	.word	0xffffffff


	//   ....[70]....
        /*02b4*/ 	.word	0xffffffff


	//   ....[71]....
        /*02b8*/ 	.word	0xffffffff


	//   ....[72]....
        /*02bc*/ 	.word	0xffffffff


	//   ....[73]....
        /*02c0*/ 	.word	0xffffffff


	//   ....[74]....
        /*02c4*/ 	.word	0xffffffff


	//   ....[75]....
        /*02c8*/ 	.word	0xffffffff


	//   ....[76]....
        /*02cc*/ 	.word	0xffffffff


	//   ....[77]....
        /*02d0*/ 	.word	0xffffffff


	//   ....[78]....
        /*02d4*/ 	.word	0xffffffff


	//   ....[79]....
        /*02d8*/ 	.word	0xffffffff


	//   ....[80]....
        /*02dc*/ 	.word	0xffffffff


	//   ....[81]....
        /*02e0*/ 	.word	0xffffffff


	//   ....[82]....
        /*02e4*/ 	.word	0xffffffff


	//   ....[83]....
        /*02e8*/ 	.word	0xffffffff


	//   ....[84]....
        /*02ec*/ 	.word	0xffffffff


	//   ....[85]....
        /*02f0*/ 	.word	0xffffffff


	//   ....[86]....
        /*02f4*/ 	.word	0xffffffff


	//   ....[87]....
        /*02f8*/ 	.word	0xffffffff


	//   ....[88]....
        /*02fc*/ 	.word	0xffffffff


	//   ....[89]....
        /*0300*/ 	.word	0xffffffff


	//   ....[90]....
        /*0304*/ 	.word	0xffffffff


	//   ....[91]....
        /*0308*/ 	.word	0xffffffff


	//   ....[92]....
        /*030c*/ 	.word	0xffffffff


	//   ....[93]....
        /*0310*/ 	.word	0xffffffff


	//   ....[94]....
        /*0314*/ 	.word	0xffffffff


	//   ....[95]....
        /*0318*/ 	.word	0xffffffff


	//   ....[96]....
        /*031c*/ 	.word	0xffffffff


	//   ....[97]....
        /*0320*/ 	.word	0xffffffff


	//   ....[98]....
        /*0324*/ 	.word	0xffffffff


	//   ....[99]....
        /*0328*/ 	.word	0xffffffff


	//   ....[100]....
        /*032c*/ 	.word	0xffffffff


	//   ....[101]....
        /*0330*/ 	.word	0xffffffff


	//   ....[102]....
        /*0334*/ 	.word	0xffffffff


	//   ....[103]....
        /*0338*/ 	.word	0xffffffff


	//   ....[104]....
        /*033c*/ 	.word	0xffffffff


	//   ....[105]....
        /*0340*/ 	.word	0xffffffff


	//   ....[106]....
        /*0344*/ 	.word	0xffffffff


	//   ....[107]....
        /*0348*/ 	.word	0xffffffff


	//   ....[108]....
        /*034c*/ 	.word	0xffffffff


	//   ....[109]....
        /*0350*/ 	.word	0xffffffff


	//   ....[110]....
        /*0354*/ 	.word	0xffffffff


	//   ....[111]....
        /*0358*/ 	.word	0xffffffff


	//   ....[112]....
        /*035c*/ 	.word	0xffffffff


	//   ....[113]....
        /*0360*/ 	.word	0xffffffff


	//   ....[114]....
        /*0364*/ 	.word	0xffffffff


	//   ....[115]....
        /*0368*/ 	.word	0xffffffff


	//   ....[116]....
        /*036c*/ 	.word	0xffffffff


	//   ....[117]....
        /*0370*/ 	.word	0xffffffff


	//   ....[118]....
        /*0374*/ 	.word	0xffffffff


	//   ....[119]....
        /*0378*/ 	.word	0xffffffff


	//   ....[120]....
        /*037c*/ 	.word	0xffffffff


	//   ....[121]....
        /*0380*/ 	.word	0xffffffff


	//   ....[122]....
        /*0384*/ 	.word	0xffffffff


	//   ....[123]....
        /*0388*/ 	.word	0xffffffff


	//   ....[124]....
        /*038c*/ 	.word	0xffffffff


	//   ....[125]....
        /*0390*/ 	.word	0xffffffff


	//   ....[126]....
        /*0394*/ 	.word	0xffffffff


	//   ....[127]....
        /*0398*/ 	.word	0xffffffff


	//   ....[128]....
        /*039c*/ 	.word	0xffffffff


	//   ....[129]....
        /*03a0*/ 	.word	0xffffffff


	//   ....[130]....
        /*03a4*/ 	.word	0xffffffff


	//   ....[131]....
        /*03a8*/ 	.word	0xffffffff


	//   ....[132]....
        /*03ac*/ 	.word	0xffffffff


	//   ....[133]....
        /*03b0*/ 	.word	0xffffffff


	//   ....[134]....
        /*03b4*/ 	.word	0xffffffff


	//   ....[135]....
        /*03b8*/ 	.word	0xffffffff


	//   ....[136]....
        /*03bc*/ 	.word	0xffffffff


	//   ....[137]....
        /*03c0*/ 	.word	0xffffffff


	//   ....[138]....
        /*03c4*/ 	.word	0xffffffff


	//   ....[139]....
        /*03c8*/ 	.word	0xffffffff


	//   ....[140]....
        /*03cc*/ 	.word	0xffffffff


	//   ....[141]....
        /*03d0*/ 	.word	0xffffffff


	//   ....[142]....
        /*03d4*/ 	.word	0xffffffff


	//   ....[143]....
        /*03d8*/ 	.word	0x0500000f


	//   ....[144]....
        /*03dc*/ 	.word	0x0500000f


	//   ....[145]....
        /*03e0*/ 	.word	0x0500000f


	//   ....[146]....
        /*03e4*/ 	.word	0x0500000f


	//   ....[147]....
        /*03e8*/ 	.word	0x0500000f


	//   ....[148]....
        /*03ec*/ 	.word	0x0500000f


	//   ....[149]....
        /*03f0*/ 	.word	0x0500000f


	//   ....[150]....
        /*03f4*/ 	.word	0x0500000f


	//   ....[151]....
        /*03f8*/ 	.word	0x0500000f


	//   ....[152]....
        /*03fc*/ 	.word	0x0500000f


	//   ....[153]....
        /*0400*/ 	.word	0x0500000f


	//   ....[154]....
        /*0404*/ 	.word	0x0500000f


	//   ....[155]....
        /*0408*/ 	.word	0x0500000f


	//   ....[156]....
        /*040c*/ 	.word	0x0500000f


	//   ....[157]....
        /*0410*/ 	.word	0x0500000f


	//   ....[158]....
        /*0414*/ 	.word	0x0500000f


	//   ....[159]....
        /*0418*/ 	.word	0x0500000f


	//   ....[160]....
        /*041c*/ 	.word	0x0500000f


	//   ....[161]....
        /*0420*/ 	.word	0x0500000f


	//   ....[162]....
        /*0424*/ 	.word	0x0500000f


	//   ....[163]....
        /*0428*/ 	.word	0x0500000f


	//   ....[164]....
        /*042c*/ 	.word	0x0500000f


	//   ....[165]....
        /*0430*/ 	.word	0x0500000f


	//   ....[166]....
        /*0434*/ 	.word	0x0500000f


	//   ....[167]....
        /*0438*/ 	.word	0x0500000f


	//   ....[168]....
        /*043c*/ 	.word	0x0500000f


	//   ....[169]....
        /*0440*/ 	.word	0x0500000f


	//   ....[170]....
        /*0444*/ 	.word	0x0500000f


	//   ....[171]....
        /*0448*/ 	.word	0x0500000f


	//   ....[172]....
        /*044c*/ 	.word	0x0500000f


	//   ....[173]....
        /*0450*/ 	.word	0x0500000f


	//   ....[174]....
        /*0454*/ 	.word	0x0500000f


	//   ....[175]....
        /*0458*/ 	.word	0x0500000f


	//   ....[176]....
        /*045c*/ 	.word	0x0500000f


	//   ....[177]....
        /*0460*/ 	.word	0x0500000f


	//   ....[178]....
        /*0464*/ 	.word	0x0500000f


	//   ....[179]....
        /*0468*/ 	.word	0x0500000f


	//   ....[180]....
        /*046c*/ 	.word	0x0500000f


	//   ....[181]....
        /*0470*/ 	.word	0x0500000f


	//   ....[182]....
        /*0474*/ 	.word	0x0500000f


	//   ....[183]....
        /*0478*/ 	.word	0x0500000f


	//   ....[184]....
        /*047c*/ 	.word	0x0500000f


	//   ....[185]....
        /*0480*/ 	.word	0x0500000f


	//   ....[186]....
        /*0484*/ 	.word	0x0500000f


	//   ....[187]....
        /*0488*/ 	.word	0x0500000f


	//   ....[188]....
        /*048c*/ 	.word	0x0500000f


	//   ....[189]....
        /*0490*/ 	.word	0x0500000f


	//   ....[190]....
        /*0494*/ 	.word	0x0500000f


	//   ....[191]....
        /*0498*/ 	.word	0x0500000f


	//   ....[192]....
        /*049c*/ 	.word	0x0500000f


	//   ....[193]....
        /*04a0*/ 	.word	0x0500000f


	//   ....[194]....
        /*04a4*/ 	.word	0x0500000f


	//   ....[195]....
        /*04a8*/ 	.word	0x0500000f


	//   ....[196]....
        /*04ac*/ 	.word	0x0500000f


	//   ....[197]....
        /*04b0*/ 	.word	0x0500000f


	//   ....[198]....
        /*04b4*/ 	.word	0x0500000f


	//   ....[199]....
        /*04b8*/ 	.word	0x0500000f


	//   ....[200]....
        /*04bc*/ 	.word	0x0500000f


	//   ....[201]....
        /*04c0*/ 	.word	0x0500000f


	//   ....[202]....
        /*04c4*/ 	.word	0x0500000f


	//   ....[203]....
        /*04c8*/ 	.word	0x0500000f


	//   ....[204]....
        /*04cc*/ 	.word	0x0500000f


	//   ....[205]....
        /*04d0*/ 	.word	0x0500000f


	//   ....[206]....
        /*04d4*/ 	.word	0x0500000f


	//   ....[207]....
        /*04d8*/ 	.word	0x0500000f


	//   ....[208]....
        /*04dc*/ 	.word	0x0500000f


	//   ....[209]....
        /*04e0*/ 	.word	0x0500000f


	//   ....[210]....
        /*04e4*/ 	.word	0x0500000f


	//   ....[211]....
        /*04e8*/ 	.word	0x0500000f


	//   ....[212]....
        /*04ec*/ 	.word	0x0500000f


	//   ....[213]....
        /*04f0*/ 	.word	0x0500000f


	//   ....[214]....
        /*04f4*/ 	.word	0x0500000f


	//   ....[215]....
        /*04f8*/ 	.word	0x0500000f


	//   ....[216]....
        /*04fc*/ 	.word	0x0500000f


	//   ....[217]....
        /*0500*/ 	.word	0x0500000f


	//   ....[218]....
        /*0504*/ 	.word	0x0500000f


	//   ....[219]....
        /*0508*/ 	.word	0x0500000f


	//   ....[220]....
        /*050c*/ 	.word	0x0500000f


	//   ....[221]....
        /*0510*/ 	.word	0x0500000f


	//   ....[222]....
        /*0514*/ 	.word	0x0500000f


	//   ....[223]....
        /*0518*/ 	.word	0x0500000f


	//   ....[224]....
        /*051c*/ 	.word	0x0500000f


	//   ....[225]....
        /*0520*/ 	.word	0x0500000f


	//   ....[226]....
        /*0524*/ 	.word	0x0500000f


	//----- nvinfo : EIATTR_COOP_GROUP_INSTR_OFFSETS
	.align		4
.L_617:
        /*0528*/ 	.byte	0x04, 0x28
        /*052a*/ 	.short	(.L_619 - .L_618)


	//   ....[0]....
.L_618:
        /*052c*/ 	.word	0x00000070


	//   ....[1]....
        /*0530*/ 	.word	0x000000b0


	//   ....[2]....
        /*0534*/ 	.word	0x000002d0


	//   ....[3]....
        /*0538*/ 	.word	0x00000430


	//   ....[4]....
        /*053c*/ 	.word	0x00000550


	//   ....[5]....
        /*0540*/ 	.word	0x000006b0


	//   ....[6]....
        /*0544*/ 	.word	0x00001b30


	//   ....[7]....
        /*0548*/ 	.word	0x00003430


	//   ....[8]....
        /*054c*/ 	.word	0x000034c0


	//   ....[9]....
        /*0550*/ 	.word	0x00003970


	//   ....[10]....
        /*0554*/ 	.word	0x000039d0


	//   ....[11]....
        /*0558*/ 	.word	0x00006060


	//   ....[12]....
        /*055c*/ 	.word	0x00006080


	//   ....[13]....
        /*0560*/ 	.word	0x000060a0


	//   ....[14]....
        /*0564*/ 	.word	0x000060c0


	//   ....[15]....
        /*0568*/ 	.word	0x00007450


	//   ....[16]....
        /*056c*/ 	.word	0x00007650


	//   ....[17]....
        /*0570*/ 	.word	0x00007720


	//   ....[18]....
        /*0574*/ 	.word	0x00007750


	//   ....[19]....
        /*0578*/ 	.word	0x00008e40


	//   ....[20]....
        /*057c*/ 	.word	0x00008e60


	//   ....[21]....
        /*0580*/ 	.word	0x00008e70


	//   ....[22]....
        /*0584*/ 	.word	0x00008e90


	//   ....[23]....
        /*0588*/ 	.word	0x000097b0


	//   ....[24]....
        /*058c*/ 	.word	0x000097d0


	//   ....[25]....
        /*0590*/ 	.word	0x00009900


	//   ....[26]....
        /*0594*/ 	.word	0x00009920


	//   ....[27]....
        /*0598*/ 	.word	0x00009a20


	//   ....[28]....
        /*059c*/ 	.word	0x00009a40


	//   ....[29]....
        /*05a0*/ 	.word	0x00009b50


	//   ....[30]....
        /*05a4*/ 	.word	0x00009b70


	//   ....[31]....
        /*05a8*/ 	.word	0x00009fe0


	//   ....[32]....
        /*05ac*/ 	.word	0x00009ff0


	//   ....[33]....
        /*05b0*/ 	.word	0x0000a680


	//   ....[34]....
        /*05b4*/ 	.word	0x0000a690


	//   ....[35]....
        /*05b8*/ 	.word	0x0000b740


	//   ....[36]....
        /*05bc*/ 	.word	0x0000b770


	//   ....[37]....
        /*05c0*/ 	.word	0x0000b880


	//   ....[38]....
        /*05c4*/ 	.word	0x0000b8a0


	//   ....[39]....
        /*05c8*/ 	.word	0x0000b9a0


	//   ....[40]....
        /*05cc*/ 	.word	0x0000b9c0


	//   ....[41]....
        /*05d0*/ 	.word	0x0000bad0


	//   ....[42]....
        /*05d4*/ 	.word	0x0000baf0


	//   ....[43]....
        /*05d8*/ 	.word	0x0000bc90


	//   ....[44]....
        /*05dc*/ 	.word	0x0000be80


	//   ....[45]....
        /*05e0*/ 	.word	0x0000beb0


	//   ....[46]....
        /*05e4*/ 	.word	0x0000bee0


	//   ....[47]....
        /*05e8*/ 	.word	0x0000bf10


	//   ....[48]....
        /*05ec*/ 	.word	0x0000bf40


	//   ....[49]....
        /*05f0*/ 	.word	0x0000bf70


	//   ....[50]....
        /*05f4*/ 	.word	0x0000c0e0


	//   ....[51]....
        /*05f8*/ 	.word	0x0000c110


	//   ....[52]....
        /*05fc*/ 	.word	0x0000c140


	//   ....[53]....
        /*0600*/ 	.word	0x0000c170


	//   ....[54]....
        /*0604*/ 	.word	0x0000c1a0


	//   ....[55]....
        /*0608*/ 	.word	0x0000c1d0


	//   ....[56]....
        /*060c*/ 	.word	0x0000c260


	//   ....[57]....
        /*0610*/ 	.word	0x0000c290


	//   ....[58]....
        /*0614*/ 	.word	0x0000c2a0


	//   ....[59]....
        /*0618*/ 	.word	0x0000c330


	//   ....[60]....
        /*061c*/ 	.word	0x0000dcc0


	//   ....[61]....
        /*0620*/ 	.word	0x0000dce0


	//   ....[62]....
        /*0624*/ 	.word	0x0000dd90


	//   ....[63]....
        /*0628*/ 	.word	0x0000ddb0


	//   ....[64]....
        /*062c*/ 	.word	0x0000de50


	//   ....[65]....
        /*0630*/ 	.word	0x0000de70


	//   ....[66]....
        /*0634*/ 	.word	0x0000df10


	//   ....[67]....
        /*0638*/ 	.word	0x0000df30


	//   ....[68]....
        /*063c*/ 	.word	0x0000dfd0


	//   ....[69]....
        /*0640*/ 	.word	0x0000dff0


	//   ....[70]....
        /*0644*/ 	.word	0x0000e000


	//   ....[71]....
        /*0648*/ 	.word	0x0000e090


	//   ....[72]....
        /*064c*/ 	.word	0x0000e790


	//   ....[73]....
        /*0650*/ 	.word	0x0000e7c0


	//   ....[74]....
        /*0654*/ 	.word	0x0000e820


	//   ....[75]....
        /*0658*/ 	.word	0x0000e870


	//   ....[76]....
        /*065c*/ 	.word	0x0000e8b0


	//   ....[77]....
        /*0660*/ 	.word	0x0000e920


	//   ....[78]....
        /*0664*/ 	.word	0x0000e970


	//   ....[79]....
        /*0668*/ 	.word	0x0000e9d0


	//   ....[80]....
        /*066c*/ 	.word	0x0000ea20


	//   ....[81]....
        /*0670*/ 	.word	0x0000ea80


	//   ....[82]....
        /*0674*/ 	.word	0x0000ead0


	//   ....[83]....
        /*0678*/ 	.word	0x0000eb30


	//   ....[84]....
        /*067c*/ 	.word	0x0000eb80


	//   ....[85]....
        /*0680*/ 	.word	0x0000ebe0


	//   ....[86]....
        /*0684*/ 	.word	0x0000ec00


	//   ....[87]....
        /*0688*/ 	.word	0x0000ec30


	//   ....[88]....
        /*068c*/ 	.word	0x0000f3f0


	//   ....[89]....
        /*0690*/ 	.word	0x0000f430


	//   ....[90]....
        /*0694*/ 	.word	0x0000f440


	//   ....[91]....
        /*0698*/ 	.word	0x0000f4a0


	//   ....[92]....
        /*069c*/ 	.word	0x0000f4b0


	//   ....[93]....
        /*06a0*/ 	.word	0x0000f510


	//   ....[94]....
        /*06a4*/ 	.word	0x0000f540


	//   ....[95]....
        /*06a8*/ 	.word	0x0000f580


	//   ....[96]....
        /*06ac*/ 	.word	0x0000f5b0


	//   ....[97]....
        /*06b0*/ 	.word	0x0000f5f0


	//   ....[98]....
        /*06b4*/ 	.word	0x0000f620


	//   ....[99]....
        /*06b8*/ 	.word	0x0000f660


	//   ....[100]....
        /*06bc*/ 	.word	0x0000f8d0


	//   ....[101]....
        /*06c0*/ 	.word	0x0000f8f0


	//   ....[102]....
        /*06c4*/ 	.word	0x0000f900


	//   ....[103]....
        /*06c8*/ 	.word	0x0000f990


	//   ....[104]....
        /*06cc*/ 	.word	0x0000f9a0


	//   ....[105]....
        /*06d0*/ 	.word	0x0000fa30


	//   ....[106]....
        /*06d4*/ 	.word	0x0000fa40


	//   ....[107]....
        /*06d8*/ 	.word	0x0000fad0


	//   ....[108]....
        /*06dc*/ 	.word	0x0000fae0


	//   ....[109]....
        /*06e0*/ 	.word	0x0000fb70


	//   ....[110]....
        /*06e4*/ 	.word	0x0000fb80


	//   ....[111]....
        /*06e8*/ 	.word	0x0000fb90


	//   ....[112]....
        /*06ec*/ 	.word	0x00010150


	//   ....[113]....
        /*06f0*/ 	.word	0x00010190


	//   ....[114]....
        /*06f4*/ 	.word	0x000101d0


	//   ....[115]....
        /*06f8*/ 	.word	0x00010200


	//   ....[116]....
        /*06fc*/ 	.word	0x00010290


	//   ....[117]....
        /*0700*/ 	.word	0x000102c0


	//   ....[118]....
        /*0704*/ 	.word	0x00010330


	//   ....[119]....
        /*0708*/ 	.word	0x00010360


	//   ....[120]....
        /*070c*/ 	.word	0x000103d0


	//   ....[121]....
        /*0710*/ 	.word	0x00010400


	//   ....[122]....
        /*0714*/ 	.word	0x00010430


	//   ....[123]....
        /*0718*/ 	.word	0x00010480


	//   ....[124]....
        /*071c*/ 	.word	0x000108c0


	//   ....[125]....
        /*0720*/ 	.word	0x000108d0


	//   ....[126]....
        /*0724*/ 	.word	0x00010910


	//   ....[127]....
        /*0728*/ 	.word	0x00010950


	//   ....[128]....
        /*072c*/ 	.word	0x00010980


	//   ....[129]....
        /*0730*/ 	.word	0x000109b0


	//   ....[130]....
        /*0734*/ 	.word	0x000109e0


	//   ....[131]....
        /*0738*/ 	.word	0x00010a10


	//   ....[132]....
        /*073c*/ 	.word	0x00010bc0


	//   ....[133]....
        /*0740*/ 	.word	0x00010bf0


	//   ....[134]....
        /*0744*/ 	.word	0x00010c20


	//   ....[135]....
        /*0748*/ 	.word	0x00010c50


	//   ....[136]....
        /*074c*/ 	.word	0x00010c80


	//   ....[137]....
        /*0750*/ 	.word	0x00010cb0


	//   ....[138]....
        /*0754*/ 	.word	0x00010d70


	//   ....[139]....
        /*0758*/ 	.word	0x00010d90


	//   ....[140]....
        /*075c*/ 	.word	0x00010da0


	//   ....[141]....
        /*0760*/ 	.word	0x00010e00


	//   ....[142]....
        /*0764*/ 	.word	0x00011420


	//   ....[143]....
        /*0768*/ 	.word	0x00011900


	//   ....[144]....
        /*076c*/ 	.word	0x000119f0


	//   ....[145]....
        /*0770*/ 	.word	0x00011a90


	//   ....[146]....
        /*0774*/ 	.word	0x00011af0


	//   ....[147]....
        /*0778*/ 	.word	0x00011c00


	//   ....[148]....
        /*077c*/ 	.word	0x00011c70


	//   ....[149]....
        /*0780*/ 	.word	0x00011d80


	//   ....[150]....
        /*0784*/ 	.word	0x00011df0


	//   ....[151]....
        /*0788*/ 	.word	0x00011f00


	//   ....[152]....
        /*078c*/ 	.word	0x00011f70


	//   ....[153]....
        /*0790*/ 	.word	0x00012080


	//   ....[154]....
        /*0794*/ 	.word	0x000120f0


	//   ....[155]....
        /*0798*/ 	.word	0x00012190


	//   ....[156]....
        /*079c*/ 	.word	0x000122a0


	//   ....[157]....
        /*07a0*/ 	.word	0x00012310


	//   ....[158]....
        /*07a4*/ 	.word	0x00012390


	//   ....[159]....
        /*07a8*/ 	.word	0x00012450


	//   ....[160]....
        /*07ac*/ 	.word	0x000124d0


	//   ....[161]....
        /*07b0*/ 	.word	0x000125b0


	//   ....[162]....
        /*07b4*/ 	.word	0x00012630


	//   ....[163]....
        /*07b8*/ 	.word	0x00012710


	//   ....[164]....
        /*07bc*/ 	.word	0x00012790


	//   ....[165]....
        /*07c0*/ 	.word	0x00012870


	//   ....[166]....
        /*07c4*/ 	.word	0x000128f0


	//   ....[167]....
        /*07c8*/ 	.word	0x000129d0


	//   ....[168]....
        /*07cc*/ 	.word	0x00012a50


	//   ....[169]....
        /*07d0*/ 	.word	0x00012b30


	//   ....[170]....
        /*07d4*/ 	.word	0x00012bb0


	//   ....[171]....
        /*07d8*/ 	.word	0x00012c70


	//   ....[172]....
        /*07dc*/ 	.word	0x00012da0


	//   ....[173]....
        /*07e0*/ 	.word	0x00012e60


	//   ....[174]....
        /*07e4*/ 	.word	0x00012ee0


	//   ....[175]....
        /*07e8*/ 	.word	0x00012fb0


	//   ....[176]....
        /*07ec*/ 	.word	0x00013010


	//   ....[177]....
        /*07f0*/ 	.word	0x000130e0


	//   ....[178]....
        /*07f4*/ 	.word	0x00013140


	//   ....[179]....
        /*07f8*/ 	.word	0x00013210


	//   ....[180]....
        /*07fc*/ 	.word	0x00013270


	//   ....[181]....
        /*0800*/ 	.word	0x00013340


	//   ....[182]....
        /*0804*/ 	.word	0x000133a0


	//   ....[183]....
        /*0808*/ 	.word	0x00013480


	//   ....[184]....
        /*080c*/ 	.word	0x00013570


	//   ....[185]....
        /*0810*/ 	.word	0x00013610


	//   ....[186]....
        /*0814*/ 	.word	0x00013670


	//   ....[187]....
        /*0818*/ 	.word	0x00013770


	//   ....[188]....
        /*081c*/ 	.word	0x000137d0


	//   ....[189]....
        /*0820*/ 	.word	0x000138d0


	//   ....[190]....
        /*0824*/ 	.word	0x00013930


	//   ....[191]....
        /*0828*/ 	.word	0x00013a30


	//   ....[192]....
        /*082c*/ 	.word	0x00013a90


	//   ....[193]....
        /*0830*/ 	.word	0x00013b90


	//   ....[194]....
        /*0834*/ 	.word	0x00013bf0


	//   ....[195]....
        /*0838*/ 	.word	0x00013cc0


	//   ....[196]....
        /*083c*/ 	.word	0x00013e00


	//   ....[197]....
        /*0840*/ 	.word	0x00013ea0


	//   ....[198]....
        /*0844*/ 	.word	0x00013f80


	//   ....[199]....
        /*0848*/ 	.word	0x00014050


	//   ....[200]....
        /*084c*/ 	.word	0x000140b0


	//   ....[201]....
        /*0850*/ 	.word	0x000141a0


	//   ....[202]....
        /*0854*/ 	.word	0x00014200


	//   ....[203]....
        /*0858*/ 	.word	0x000142f0


	//   ....[204]....
        /*085c*/ 	.word	0x00014350


	//   ....[205]....
        /*0860*/ 	.word	0x00014440


	//   ....[206]....
        /*0864*/ 	.word	0x000144a0


	//   ....[207]....
        /*0868*/ 	.word	0x00014580


	//   ....[208]....
        /*086c*/ 	.word	0x00014610


	//   ....[209]....
        /*0870*/ 	.word	0x000146b0


	//   ....[210]....
        /*0874*/ 	.word	0x00014810


	//   ....[211]....
        /*0878*/ 	.word	0x00014880


	//   ....[212]....
        /*087c*/ 	.word	0x00014900


	//   ....[213]....
        /*0880*/ 	.word	0x00014970


	//   ....[214]....
        /*0884*/ 	.word	0x000149e0


	//   ....[215]....
        /*0888*/ 	.word	0x00014a60


	//   ....[216]....
        /*088c*/ 	.word	0x00014ae0


	//   ....[217]....
        /*0890*/ 	.word	0x00014b70


	//   ....[218]....
        /*0894*/ 	.word	0x00014be0


	//   ....[219]....
        /*0898*/ 	.word	0x00014c50


	//   ....[220]....
        /*089c*/ 	.word	0x00014cc0


	//   ....[221]....
        /*08a0*/ 	.word	0x00014d40


	//   ....[222]....
        /*08a4*/ 	.word	0x00014db0


	//   ....[223]....
        /*08a8*/ 	.word	0x00014e50


	//   ....[224]....
        /*08ac*/ 	.word	0x00014ea0


	//   ....[225]....
        /*08b0*/ 	.word	0x00014f30


	//   ....[226]....
        /*08b4*/ 	.word	0x00015060


	//----- nvinfo : EIATTR_REG_RECONFIG
	.align		4
.L_619:
        /*08b8*/ 	.byte	0x01, 0x54
	.zero		2


	//----- nvinfo : EIATTR_SYSCALL_OFFSETS
	.align		4
        /*08bc*/ 	.byte	0x04, 0x46
        /*08be*/ 	.short	(.L_621 - .L_620)


	//   ....[0]....
.L_620:
        /*08c0*/ 	.word	0x00001cb0


	//   ....[1]....
        /*08c4*/ 	.word	0x0000d310


	//   ....[2]....
        /*08c8*/ 	.word	0x0000d460


	//   ....[3]....
        /*08cc*/ 	.word	0x0000d550


	//   ....[4]....
        /*08d0*/ 	.word	0x0000e420


	//----- nvinfo : EIATTR_MBARRIER_INSTR_OFFSETS
	.align		4
.L_621:
        /*08d4*/ 	.byte	0x04, 0x39
        /*08d6*/ 	.short	(.L_623 - .L_622)


	//   ....[0]....
.L_622:
        /*08d8*/ 	.word	0x00000180
        /*08dc*/ 	.word	0x000000ff
        /*08e0*/ 	.word	0x00030800
        /*08e4*/ 	.short	0x0100
        /*08e6*/ 	.byte	0x08
	.zero		1


	//   ....[1]....
        /*08e8*/ 	.word	0x00000190
        /*08ec*/ 	.word	0x000000ff
        /*08f0*/ 	.word	0x00030820
        /*08f4*/ 	.short	0x0100
        /*08f6*/ 	.byte	0x08
	.zero		1


	//   ....[2]....
        /*08f8*/ 	.word	0x00000280
        /*08fc*/ 	.word	0x000000ff
        /*0900*/ 	.word	0x00030830
        /*0904*/ 	.short	0x0100
        /*0906*/ 	.byte	0x08
	.zero		1


	//   ....[3]....
        /*0908*/ 	.word	0x00000290
        /*090c*/ 	.word	0x000000ff
        /*0910*/ 	.word	0x00030840
        /*0914*/ 	.short	0x0100
        /*0916*/ 	.byte	0x08
	.zero		1


	//   ....[4]....
        /*0918*/ 	.word	0x000002a0
        /*091c*/ 	.word	0x000000ff
        /*0920*/ 	.word	0x00030838
        /*0924*/ 	.short	0x0100
        /*0926*/ 	.byte	0x08
	.zero		1


	//   ....[5]....
        /*0928*/ 	.word	0x000002b0
        /*092c*/ 	.word	0x000000ff
        /*0930*/ 	.word	0x00030848
        /*0934*/ 	.short	0x0100
        /*0936*/ 	.byte	0x08
	.zero		1


	//   ....[6]....
        /*0938*/ 	.word	0x000003e0
        /*093c*/ 	.word	0x000000ff
        /*0940*/ 	.word	0x00030850
        /*0944*/ 	.short	0x0100
        /*0946*/ 	.byte	0x08
	.zero		1


	//   ....[7]....
        /*0948*/ 	.word	0x000003f0
        /*094c*/ 	.word	0x000000ff
        /*0950*/ 	.word	0x00030860
        /*0954*/ 	.short	0x0100
        /*0956*/ 	.byte	0x08
	.zero		1


	//   ....[8]....
        /*0958*/ 	.word	0x00000400
        /*095c*/ 	.word	0x000000ff
        /*0960*/ 	.word	0x00030858
        /*0964*/ 	.short	0x0100
        /*0966*/ 	.byte	0x08
	.zero		1


	//   ....[9]....
        /*0968*/ 	.word	0x00000410
        /*096c*/ 	.word	0x000000ff
        /*0970*/ 	.word	0x00030868
        /*0974*/ 	.short	0x0100
        /*0976*/ 	.byte	0x08
	.zero		1


	//   ....[10]....
        /*0978*/ 	.word	0x00000500
        /*097c*/ 	.word	0x000000ff
        /*0980*/ 	.word	0x00030870
        /*0984*/ 	.short	0x0100
        /*0986*/ 	.byte	0x06
	.zero		1


	//   ....[11]....
        /*0988*/ 	.word	0x00000510
        /*098c*/ 	.word	0x000000ff
        /*0990*/ 	.word	0x00030880
        /*0994*/ 	.short	0x0100
        /*0996*/ 	.byte	0x06
	.zero		1


	//   ....[12]....
        /*0998*/ 	.word	0x00000520
        /*099c*/ 	.word	0x000000ff
        /*09a0*/ 	.word	0x00030878
        /*09a4*/ 	.short	0x0100
        /*09a6*/ 	.byte	0x06
	.zero		1


	//   ....[13]....
        /*09a8*/ 	.word	0x00000530
        /*09ac*/ 	.word	0x000000ff
        /*09b0*/ 	.word	0x00030888
        /*09b4*/ 	.short	0x0100
        /*09b6*/ 	.byte	0x06
	.zero		1


	//   ....[14]....
        /*09b8*/ 	.word	0x00000660
        /*09bc*/ 	.word	0x000000ff
        /*09c0*/ 	.word	0x00030890
        /*09c4*/ 	.short	0x0100
        /*09c6*/ 	.byte	0x08
	.zero		1


	//   ....[15]....
        /*09c8*/ 	.word	0x00000670
        /*09cc*/ 	.word	0x000000ff
        /*09d0*/ 	.word	0x000308a0
        /*09d4*/ 	.short	0x0100
        /*09d6*/ 	.byte	0x08
	.zero		1


	//   ....[16]....
        /*09d8*/ 	.word	0x00000680
        /*09dc*/ 	.word	0x000000ff
        /*09e0*/ 	.word	0x00030898
        /*09e4*/ 	.short	0x0100
        /*09e6*/ 	.byte	0x08
	.zero		1


	//   ....[17]....
        /*09e8*/ 	.word	0x00000690
        /*09ec*/ 	.word	0x000000ff
        /*09f0*/ 	.word	0x000308a8
        /*09f4*/ 	.short	0x0100
        /*09f6*/ 	.byte	0x08
	.zero		1


	//   ....[18]....
        /*09f8*/ 	.word	0x000007d0
        /*09fc*/ 	.word	0x000000ff
        /*0a00*/ 	.word	0x000308b0
        /*0a04*/ 	.short	0x0100
        /*0a06*/ 	.byte	0x08
	.zero		1


	//   ....[19]....
        /*0a08*/ 	.word	0x000007e0
        /*0a0c*/ 	.word	0x000000ff
        /*0a10*/ 	.word	0x000308c0
        /*0a14*/ 	.short	0x0100
        /*0a16*/ 	.byte	0x08
	.zero		1


	//   ....[20]....
        /*0a18*/ 	.word	0x000007f0
        /*0a1c*/ 	.word	0x000000ff
        /*0a20*/ 	.word	0x000308b8
        /*0a24*/ 	.short	0x0100
        /*0a26*/ 	.byte	0x08
	.zero		1


	//   ....[21]....
        /*0a28*/ 	.word	0x00000800
        /*0a2c*/ 	.word	0x000000ff
        /*0a30*/ 	.word	0x000308c8
        /*0a34*/ 	.short	0x0100
        /*0a36*/ 	.byte	0x08
	.zero		1


	//   ....[22]....
        /*0a38*/ 	.word	0x00001d80
        /*0a3c*/ 	.word	0x00000002
        /*0a40*/ 	.word	0x00030800
        /*0a44*/ 	.short	0x010a
        /*0a46*/ 	.byte	0x3f
	.zero		1


	//   ....[23]....
        /*0a48*/ 	.word	0x00001e20
        /*0a4c*/ 	.word	0x00000000
        /*0a50*/ 	.word	0x00030830
        /*0a54*/ 	.short	0x010a
        /*0a56*/ 	.byte	0x3f
	.zero		1


	//   ....[24]....
        /*0a58*/ 	.word	0x00001e70
        /*0a5c*/ 	.word	0x00000000
        /*0a60*/ 	.word	0x00030830
        /*0a64*/ 	.short	0x010a
        /*0a66*/ 	.byte	0x3f
	.zero		1


	//   ....[25]....
        /*0a68*/ 	.word	0x00002a50
        /*0a6c*/ 	.word	0x00000000
        /*0a70*/ 	.word	0x00000000
        /*0a74*/ 	.short	0x0101
        /*0a76*/ 	.byte	0x3f
	.zero		1


	//   ....[26]....
        /*0a78*/ 	.word	0x00004900
        /*0a7c*/ 	.word	0x000000ff
        /*0a80*/ 	.word	0x00030830
        /*0a84*/ 	.short	0x010a
        /*0a86*/ 	.byte	0x09
	.zero		1


	//   ....[27]....
        /*0a88*/ 	.word	0x00004940
        /*0a8c*/ 	.word	0x000000ff
        /*0a90*/ 	.word	0x00030830
        /*0a94*/ 	.short	0x010a
        /*0a96*/ 	.byte	0x09
	.zero		1


	//   ....[28]....
        /*0a98*/ 	.word	0x00005470
        /*0a9c*/ 	.word	0x000000ff
        /*0aa0*/ 	.word	0x00030850
        /*0aa4*/ 	.short	0x010a
        /*0aa6*/ 	.byte	0x0a
	.zero		1


	//   ....[29]....
        /*0aa8*/ 	.word	0x000054b0
        /*0aac*/ 	.word	0x000000ff
        /*0ab0*/ 	.word	0x00030850
        /*0ab4*/ 	.short	0x010a
        /*0ab6*/ 	.byte	0x0a
	.zero		1


	//   ....[30]....
        /*0ab8*/ 	.word	0x00005af0
        /*0abc*/ 	.word	0x000000ff
        /*0ac0*/ 	.word	0x00000000
        /*0ac4*/ 	.short	0x0101
        /*0ac6*/ 	.byte	0x09
	.zero		1


	//   ....[31]....
        /*0ac8*/ 	.word	0x00006bc0
        /*0acc*/ 	.word	0x000000ff
        /*0ad0*/ 	.word	0x00000000
        /*0ad4*/ 	.short	0x0101
        /*0ad6*/ 	.byte	0x0a
	.zero		1


	//   ....[32]....
        /*0ad8*/ 	.word	0x00007340
        /*0adc*/ 	.word	0x0000000d
        /*0ae0*/ 	.word	0x00030850
        /*0ae4*/ 	.short	0x010a
        /*0ae6*/ 	.byte	0x3f
	.zero		1


	//   ....[33]....
        /*0ae8*/ 	.word	0x000073d0
        /*0aec*/ 	.word	0x0000000d
        /*0af0*/ 	.word	0x00030850
        /*0af4*/ 	.short	0x010a
        /*0af6*/ 	.byte	0x3f
	.zero		1


	//   ....[34]....
        /*0af8*/ 	.word	0x000078f0
        /*0afc*/ 	.word	0x00000004
        /*0b00*/ 	.word	0x00000000
        /*0b04*/ 	.short	0x0101
        /*0b06*/ 	.byte	0x3f
	.zero		1


	//   ....[35]....
        /*0b08*/ 	.word	0x000097a0
        /*0b0c*/ 	.word	0x000000ff
        /*0b10*/ 	.word	0x00000000
        /*0b14*/ 	.short	0x0101
        /*0b16*/ 	.byte	0x08
	.zero		1


	//   ....[36]....
        /*0b18*/ 	.word	0x00009e40
        /*0b1c*/ 	.word	0x000000ff
        /*0b20*/ 	.word	0x00000000
        /*0b24*/ 	.short	0x0101
        /*0b26*/ 	.byte	0x08
	.zero		1


	//   ....[37]....
        /*0b28*/ 	.word	0x0000dad0
        /*0b2c*/ 	.word	0x00000007
        /*0b30*/ 	.word	0x00030840
        /*0b34*/ 	.short	0x010a
        /*0b36*/ 	.byte	0x3f
	.zero		1


	//   ....[38]....
        /*0b38*/ 	.word	0x0000e150
        /*0b3c*/ 	.word	0x00000007
        /*0b40*/ 	.word	0x00030830
        /*0b44*/ 	.short	0x0107
        /*0b46*/ 	.byte	0x3f
	.zero		1


	//   ....[39]....
        /*0b48*/ 	.word	0x0000e220
        /*0b4c*/ 	.word	0x00000007
        /*0b50*/ 	.word	0x00030830
        /*0b54*/ 	.short	0x0101
        /*0b56*/ 	.byte	0x3f
	.zero		1


	//   ....[40]....
        /*0b58*/ 	.word	0x0000ed50
        /*0b5c*/ 	.word	0x00000016
        /*0b60*/ 	.word	0x00030800
        /*0b64*/ 	.short	0x0107
        /*0b66*/ 	.byte	0x3f
	.zero		1


	//   ....[41]....
        /*0b68*/ 	.word	0x0000ee70
        /*0b6c*/ 	.word	0x00000016
        /*0b70*/ 	.word	0x00030800
        /*0b74*/ 	.short	0x0101
        /*0b76*/ 	.byte	0x3f
	.zero		1


	//   ....[42]....
        /*0b78*/ 	.word	0x0000ee90
        /*0b7c*/ 	.word	0x00000016
        /*0b80*/ 	.word	0x00030820
        /*0b84*/ 	.short	0x010a
        /*0b86*/ 	.byte	0x3f
	.zero		1


	//   ....[43]....
        /*0b88*/ 	.word	0x0000f250
        /*0b8c*/ 	.word	0x00000006
        /*0b90*/ 	.word	0x00030840
        /*0b94*/ 	.short	0x010a
        /*0b96*/ 	.byte	0x3f
	.zero		1


	//   ....[44]....
        /*0b98*/ 	.word	0x0000f710
        /*0b9c*/ 	.word	0x00000006
        /*0ba0*/ 	.word	0x00030830
        /*0ba4*/ 	.short	0x0107
        /*0ba6*/ 	.byte	0x3f
	.zero		1


	//   ....[45]....
        /*0ba8*/ 	.word	0x0000f7c0
        /*0bac*/ 	.word	0x00000006
        /*0bb0*/ 	.word	0x00030830
        /*0bb4*/ 	.short	0x0101
        /*0bb6*/ 	.byte	0x3f
	.zero		1


	//   ....[46]....
        /*0bb8*/ 	.word	0x0000f830
        /*0bbc*/ 	.word	0x00000006
        /*0bc0*/ 	.word	0x00030860
        /*0bc4*/ 	.short	0x010a
        /*0bc6*/ 	.byte	0x3f
	.zero		1


	//   ....[47]....
        /*0bc8*/ 	.word	0x0000fd80
        /*0bcc*/ 	.word	0x00000006
        /*0bd0*/ 	.word	0x00030850
        /*0bd4*/ 	.short	0x0107
        /*0bd6*/ 	.byte	0x3f
	.zero		1


	//   ....[48]....
        /*0bd8*/ 	.word	0x0000fea0
        /*0bdc*/ 	.word	0x00000006
        /*0be0*/ 	.word	0x00030850
        /*0be4*/ 	.short	0x0101
        /*0be6*/ 	.byte	0x3f
	.zero		1


	//   ....[49]....
        /*0be8*/ 	.word	0x000100b0
        /*0bec*/ 	.word	0x00000000
        /*0bf0*/ 	.word	0x00030860
        /*0bf4*/ 	.short	0x010a
        /*0bf6*/ 	.byte	0x3f
	.zero		1


	//   ....[50]....
        /*0bf8*/ 	.word	0x000105b0
        /*0bfc*/ 	.word	0x00000000
        /*0c00*/ 	.word	0x00030850
        /*0c04*/ 	.short	0x0107
        /*0c06*/ 	.byte	0x3f
	.zero		1


	//   ....[51]....
        /*0c08*/ 	.word	0x00010660
        /*0c0c*/ 	.word	0x00000000
        /*0c10*/ 	.word	0x00030850
        /*0c14*/ 	.short	0x0101
        /*0c16*/ 	.byte	0x3f
	.zero		1


	//   ....[52]....
        /*0c18*/ 	.word	0x000113a0
        /*0c1c*/ 	.word	0x00000004
        /*0c20*/ 	.word	0x00030820
        /*0c24*/ 	.short	0x010a
        /*0c26*/ 	.byte	0x3f
	.zero		1


	//   ....[53]....
        /*0c28*/ 	.word	0x00011540
        /*0c2c*/ 	.word	0x00000005
        /*0c30*/ 	.word	0x00030840
        /*0c34*/ 	.short	0x010a
        /*0c36*/ 	.byte	0x3f
	.zero		1


	//   ....[54]....
        /*0c38*/ 	.word	0x000115e0
        /*0c3c*/ 	.word	0x0000001b
        /*0c40*/ 	.word	0x00030840
        /*0c44*/ 	.short	0x010a
        /*0c46*/ 	.byte	0x3f
	.zero		1


	//   ....[55]....
        /*0c48*/ 	.word	0x00011620
        /*0c4c*/ 	.word	0x00000005
        /*0c50*/ 	.word	0x00030860
        /*0c54*/ 	.short	0x010a
        /*0c56*/ 	.byte	0x3f
	.zero		1


	//   ....[56]....
        /*0c58*/ 	.word	0x00011660
        /*0c5c*/ 	.word	0x0000001b
        /*0c60*/ 	.word	0x00030860
        /*0c64*/ 	.short	0x010a
        /*0c66*/ 	.byte	0x3f
	.zero		1


	//   ....[57]....
        /*0c68*/ 	.word	0x000116c0
        /*0c6c*/ 	.word	0x00000002
        /*0c70*/ 	.word	0x00030800
        /*0c74*/ 	.short	0x010a
        /*0c76*/ 	.byte	0x3f
	.zero		1


	//   ....[58]....
        /*0c78*/ 	.word	0x00011710
        /*0c7c*/ 	.word	0x00000000
        /*0c80*/ 	.word	0x00030830
        /*0c84*/ 	.short	0x010a
        /*0c86*/ 	.byte	0x3f
	.zero		1


	//   ....[59]....
        /*0c88*/ 	.word	0x00011770
        /*0c8c*/ 	.word	0x0000000b
        /*0c90*/ 	.word	0x00030830
        /*0c94*/ 	.short	0x010a
        /*0c96*/ 	.byte	0x3f
	.zero		1


	//   ....[60]....
        /*0c98*/ 	.word	0x000117d0
        /*0c9c*/ 	.word	0x00000004
        /*0ca0*/ 	.word	0x00030850
        /*0ca4*/ 	.short	0x010a
        /*0ca6*/ 	.byte	0x3f
	.zero		1


	//   ....[61]....
        /*0ca8*/ 	.word	0x00011820
        /*0cac*/ 	.word	0x0000000d
        /*0cb0*/ 	.word	0x00030850
        /*0cb4*/ 	.short	0x010a
        /*0cb6*/ 	.byte	0x3f
	.zero		1


	//   ....[62]....
        /*0cb8*/ 	.word	0x00011940
        /*0cbc*/ 	.word	0x00000007
        /*0cc0*/ 	.word	0x00030840
        /*0cc4*/ 	.short	0x010a
        /*0cc6*/ 	.byte	0x3f
	.zero		1


	//   ....[63]....
        /*0cc8*/ 	.word	0x00012ca0
        /*0ccc*/ 	.word	0x00000016
        /*0cd0*/ 	.word	0x00030820
        /*0cd4*/ 	.short	0x010a
        /*0cd6*/ 	.byte	0x3f
	.zero		1


	//   ....[64]....
        /*0cd8*/ 	.word	0x00012cf0
        /*0cdc*/ 	.word	0x00000006
        /*0ce0*/ 	.word	0x00030840
        /*0ce4*/ 	.short	0x010a
        /*0ce6*/ 	.byte	0x3f
	.zero		1


	//   ....[65]....
        /*0ce8*/ 	.word	0x000134c0
        /*0cec*/ 	.word	0x00000006
        /*0cf0*/ 	.word	0x00030860
        /*0cf4*/ 	.short	0x010a
        /*0cf6*/ 	.byte	0x3f
	.zero		1


	//   ....[66]....
        /*0cf8*/ 	.word	0x00013d50
        /*0cfc*/ 	.word	0x00000000
        /*0d00*/ 	.word	0x00030860
        /*0d04*/ 	.short	0x010a
        /*0d06*/ 	.byte	0x3f
	.zero		1


	//   ....[67]....
        /*0d08*/ 	.word	0x00014f80
        /*0d0c*/ 	.word	0x00000004
        /*0d10*/ 	.word	0x00030820
        /*0d14*/ 	.short	0x010a
        /*0d16*/ 	.byte	0x3f
	.zero		1


	//   ....[68]....
        /*0d18*/ 	.word	0x00015120
        /*0d1c*/ 	.word	0x00000005
        /*0d20*/ 	.word	0x00030840
        /*0d24*/ 	.short	0x010a
        /*0d26*/ 	.byte	0x3f
	.zero		1


	//   ....[69]....
        /*0d28*/ 	.word	0x00015170
        /*0d2c*/ 	.word	0x0000001b
        /*0d30*/ 	.word	0x00030840
        /*0d34*/ 	.short	0x010a
        /*0d36*/ 	.byte	0x3f
	.zero		1


	//   ....[70]....
        /*0d38*/ 	.word	0x000151c0
        /*0d3c*/ 	.word	0x00000005
        /*0d40*/ 	.word	0x00030860
        /*0d44*/ 	.short	0x010a
        /*0d46*/ 	.byte	0x3f
	.zero		1


	//----- nvinfo : EIATTR_NUM_MBARRIERS
	.align		4
.L_623:
        /*0d48*/ 	.byte	0x03, 0x38
        /*0d4a*/ 	.short	0x0016


	//----- nvinfo : EIATTR_EXIT_INSTR_OFFSETS
	.align		4
        /*0d4c*/ 	.byte	0x04, 0x1c
        /*0d4e*/ 	.short	(.L_625 - .L_624)


	//   ....[0]....
.L_624:
        /*0d50*/ 	.word	0x00000990


	//   ....[1]....
        /*0d54*/ 	.word	0x0000bc30


	//   ....[2]....
        /*0d58*/ 	.word	0x000116b0


	//----- nvinfo : EIATTR_MAX_THREADS
	.align		4
.L_625:
        /*0d5c*/ 	.byte	0x04, 0x05
        /*0d5e*/ 	.short	(.L_627 - .L_626)
.L_626:
        /*0d60*/ 	.word	0x00000180
        /*0d64*/ 	.word	0x00000001
        /*0d68*/ 	.word	0x00000001


	//----- nvinfo : EIATTR_CRS_STACK_SIZE
	.align		4
.L_627:
        /*0d6c*/ 	.byte	0x04, 0x1e
        /*0d6e*/ 	.short	(.L_629 - .L_628)
.L_628:
        /*0d70*/ 	.word	0x00000000


	//----- nvinfo : EIATTR_CBANK_PARAM_SIZE
	.align		4
.L_629:
        /*0d74*/ 	.byte	0x03, 0x19
        /*0d76*/ 	.short	0x0af0


	//----- nvinfo : EIATTR_PARAM_CBANK
	.align		4
        /*0d78*/ 	.byte	0x04, 0x0a
        /*0d7a*/ 	.short	(.L_631 - .L_630)
	.align		4
.L_630:
        /*0d7c*/ 	.word	index@(.nv.constant0._ZN7cutlass13device_kernelIN5flash11enable_sm90INS1_16FlashAttnFwdSm90INS1_25CollectiveMainloopFwdSm90ILi2EN4cute5tupleIJNS5_1CILi1EEES8_S8_EEENS6_IJNS7_ILi128EEENS7_ILi96EEENS7_ILi192EEEEEELi192ENS_10bfloat16_tEfNS_4arch4Sm90ELb0ELb0ELb1ELb1ELb1ELb0ELb0ELb1ELb1ELb1ELb1ELb0EEENS1_21CollectiveEpilogueFwdINS6_IJSA_SC_SB_EEES9_SE_SG_Li256ELb1ELb1ELb1ELb0EEENS1_36VarlenDynamicPersistentTileSchedulerILi128ELi96ELi256ELi128ELb1ELb1ELb1ELb0ELb1ELb1EEEEEEEEEvNT_6ParamsE)
        /*0d80*/ 	.short	0x0210
        /*0d82*/ 	.short	0x0af0


	//----- nvinfo : EIATTR_SW_WAR
	.align		4
.L_631:
        /*0d84*/ 	.byte	0x04, 0x36
        /*0d86*/ 	.short	(.L_633 - .L_632)
.L_632:
        /*0d88*/ 	.word	0x00000008
.L_633:


//--------------------- .nv.info._ZN7cutlass13device_kernelIN5flash11enable_sm90INS1_16FlashAttnFwdSm90INS1_25CollectiveMainloopFwdSm90ILi2EN4cute5tupleIJNS5_1CILi1EEES8_S8_EEENS6_IJNS7_ILi128EEENS7_ILi96EEENS7_ILi192EEEEEELi192ENS_10bfloat16_tEfNS_4arch4Sm90ELb0ELb0ELb1ELb1ELb1ELb1ELb0ELb1ELb1ELb1ELb1ELb0EEENS1_21CollectiveEpilogueFwdINS6_IJSA_SC_SB_EEES9_SE_SG_Li256ELb1ELb1ELb1ELb0EEENS1_36VarlenDynamicPersistentTileSchedulerILi128ELi96ELi256ELi128ELb1ELb1ELb1ELb0ELb1ELb1EEEEEEEEEvNT_6ParamsE --------------------------
	.section	.nv.info._ZN7cutlass13device_kernelIN5flash11enable_sm90INS1_16FlashAttnFwdSm90INS1_25CollectiveMainloopFwdSm90ILi2EN4cute5tupleIJNS5_1CILi1EEES8_S8_EEENS6_IJNS7_ILi128EEENS7_ILi96EEENS7_ILi192EEEEEELi192ENS_10bfloat16_tEfNS_4arch4Sm90ELb0ELb0ELb1ELb1ELb1ELb1ELb0ELb1ELb1ELb1ELb1ELb0EEENS1_21CollectiveEpilogueFwdINS6_IJSA_SC_SB_EEES9_SE_SG_Li256ELb1ELb1ELb1ELb0EEENS1_36VarlenDynamicPersistentTileSchedulerILi128ELi96ELi256ELi128ELb1ELb1ELb1ELb0ELb1ELb1EEEEEEEEEvNT_6ParamsE,"",@"SHT_CUDA_INFO"
	.sectionflags	@""
	.align	4


	//----- nvinfo : EIATTR_CUDA_API_VERSION
	.align		4
        /*0000*/ 	.byte	0x04, 0x37
        /*0002*/ 	.short	(.L_635 - .L_634)
.L_634:
        /*0004*/ 	.word	0x00000082


	//----- nvinfo : EIATTR_KPARAM_INFO
	.align		4
.L_635:
        /*0008*/ 	.byte	0x04, 0x17
        /*000a*/ 	.short	(.L_637 - .L_636)
.L_636:
        /*000c*/ 	.word	0x00000000
        /*0010*/ 	.short	0x0000
        /*0012*/ 	.short	0x0070
        /*0014*/ 	.byte	0x00, 0xf0, 0x01, 0x2a


	//----- nvinfo : EIATTR_SPARSE_MMA_MASK
	.align		4
.L_637:
        /*0018*/ 	.byte	0x03, 0x50
        /*001a*/ 	.short	0x0000


	//----- nvinfo : EIATTR_MAXREG_COUNT
	.align		4
        /*001c*/ 	.byte	0x03, 0x1b
        /*001e*/ 	.short	0x00a8


	//----- nvinfo : EIATTR_NUM_BARRIERS
	.align		4
        /*0020*/ 	.byte	0x02, 0x4c
        /*0022*/ 	.byte	0x10
	.zero		1


	//----- nvinfo : EIATTR_EXTERNS
	.align		4
        /*0024*/ 	.byte	0x04, 0x0f
        /*0026*/ 	.short	(.L_639 - .L_638)


	//   ....[0]....
	.align		4
.L_638:
        /*0028*/ 	.word	index@(__assertfail)


	//----- nvinfo : EIATTR_ANNOTATIONS
	.align		4
.L_639:
        /*002c*/ 	.byte	0x04, 0x55
        /*002e*/ 	.short	(.L_641 - .L_640)


	//   ....[0]....
.L_640:
        /* <DEDUP_REMOVED lines=103> */


	//----- nvinfo : EIATTR_MERCURY_ISA_VERSION
	.align		4
.L_641:
        /*0688*/ 	.byte	0x03, 0x5f
        /*068a*/ 	.short	0x0101


	//----- nvinfo : EIATTR_UNUSED_LOAD_BYTE_OFFSET
	.align		4
        /*068c*/ 	.byte	0x04, 0x44
        /*068e*/ 	.short	(.L_643 - .L_642)


	//   ....[0]....
.L_642:
        /*0690*/ 	.word	0x00000a20
        /*0694*/ 	.word	0x0000fff0


	//   ....[1]....
        /*0698*/ 	.word	0x000182e0
        /*069c*/ 	.word	0x0000fff0


	//----- nvinfo : EIATTR_INT_WARP_WIDE_INSTR_OFFSETS
	.align		4
.L_643:
        /*06a0*/ 	.byte	0x04, 0x31
        /*06a2*/ 	.short	(.L_645 - .L_644)


	//   ....[0]....
.L_644:
        /*06a4*/ 	.word	0x00000120


	//   ....[1]....
        /*06a8*/ 	.word	0x00000160


	//   ....[2]....
        /*06ac*/ 	.word	0x00000220


	//   ....[3]....
        /*06b0*/ 	.word	0x0001ec50


	//   ....[4]....
        /*06b4*/ 	.word	0x0001ece0


	//   ....[5]....
        /*06b8*/ 	.word	0x00021b60


	//   ....[6]....
        /*06bc*/ 	.word	0x00021bf0


	//----- nvinfo : EIATTR_COOP_GROUP_MASK_REGIDS
	.align		4
.L_645:
        /*06c0*/ 	.byte	0x04, 0x29
        /*06c2*/ 	.short	(.L_647 - .L_646)


	//   ....[0]....
.L_646:
        /*06c4*/ 	.word	0xffffffff


	//   ....[1]....
        /*06c8*/ 	.word	0xffffffff


	//   ....[2]....
        /*06cc*/ 	.word	0xffffffff


	//   ....[3]....
        /*06d0*/ 	.word	0xffffffff


	//   ....[4]....
        /*06d4*/ 	.word	0xffffffff


	//   ....[5]....
        /*06d8*/ 	.word	0xffffffff


	//   ....[6]....
        /*06dc*/ 	.word	0xffffffff


	//   ....[7]....
        /*06e0*/ 	.word	0xffffffff


	//   ....[8]....
        /*06e4*/ 	.word	0xffffffff


	//   ....[9]....
        /*06e8*/ 	.word	0xffffffff


	//   ....[10]....
        /*06ec*/ 	.word	0xffffffff


	//   ....[11]....
        /*06f0*/ 	.word	0xffffffff


	//   ....[12]....
        /*06f4*/ 	.word	0xffffffff


	//   ....[13]....
        /*06f8*/ 	.word	0xffffffff


	//   ....[14]....
        /*06fc*/ 	.word	0xffffffff


	//   ....[15]....
        /*0700*/ 	.word	0xffffffff


	//   ....[16]....
        /*0704*/ 	.word	0xffffffff


	//   ....[17]....
        /*0708*/ 	.word	0xffffffff


	//   ....[18]....
        /*070c*/ 	.word	0xffffffff


	//   ....[19]....
        /*0710*/ 	.word	0xffffffff


	//   ....[20]....
        /*0714*/ 	.word	0xffffffff


	//   ....[21]....
        /*0718*/ 	.word	0xffffffff


	//   ....[22]....
        /*071c*/ 	.word	0xffffffff


	//   ....[23]....
        /*0720*/ 	.word	0xffffffff


	//   ....[24]....
        /*0724*/ 	.word	0xffffffff


	//   ....[25]....
        /*0728*/ 	.word	0xffffffff


	//   ....[26]....
        /*072c*/ 	.word	0xffffffff


	//   ....[27]....
        /*0730*/ 	.word	0xffffffff


	//   ....[28]....
        /*0734*/ 	.word	0xffffffff


	//   ....[29]....
        /*0738*/ 	.word	0xffffffff


	//   ....[30]....
        /*073c*/ 	.word	0xffffffff


	//   ....[31]....
        /*0740*/ 	.word	0xffffffff


	//   ....[32]....
        /*0744*/ 	.word	0xffffffff


	//   ....[33]....
        /*0748*/ 	.word	0xffffffff


	//   ....[34]....
        /*074c*/ 	.word	0xffffffff


	//   ....[35]....
        /*0750*/ 	.word	0xffffffff


	//   ....[36]....
        /*0754*/ 	.word	0xffffffff


	//   ....[37]....
        /*0758*/ 	.word	0xffffffff


	//   ....[38]....
        /*075c*/ 	.word	0xffffffff


	//   ....[39]....
        /*0760*/ 	.word	0xffffffff


	//   ....[40]....
        /*0764*/ 	.word	0xffffffff


	//   ....[41]....
        /*0768*/ 	.word	0xffffffff


	//   ....[42]....
        /*076c*/ 	.word	0xffffffff


	//   ....[43]....
        /*0770*/ 	.word	0xffffffff


	//   ....[44]....
        /*0774*/ 	.word	0xffffffff


	//   ....[45]....
        /*0778*/ 	.word	0xffffffff


	//   ....[46]....
        /*077c*/ 	.word	0xffffffff


	//   ....[47]....
        /*0780*/ 	.word	0xffffffff


	//   ....[48]....
        /*0784*/ 	.word	0xffffffff


	//   ....[49]....
        /*0788*/ 	.word	0xffffffff


	//   ....[50]....
        /*078c*/ 	.word	0xffffffff


	//   ....[51]....
        /*0790*/ 	.word	0xffffffff


	//   ....[52]....
        /*0794*/ 	.word	0xffffffff


	//   ....[53]....
        /*0798*/ 	.word	0xffffffff


	//   ....[54]....
        /*079c*/ 	.word	0xffffffff


	//   ....[55]....
        /*07a0*/ 	.word	0xffffffff


	//   ....[56]....
        /*07a4*/ 	.word	0xffffffff


	//   ....[57]....
        /*07a8*/ 	.word	0xffffffff


	//   ....[58]....
        /*07ac*/ 	.word	0xffffffff


	//   ....[59]....
        /*07b0*/ 	.word	0xffffffff


	//   ....[60]....
        /*07b4*/ 	.word	0xffffffff


	//   ....[61]....
        /*07b8*/ 	.word	0xffffffff


	//   ....[62]....
        /*07bc*/ 	.word	0xffffffff


	//   ....[63]....
        /*07c0*/ 	.word	0xffffffff


	//   ....[64]....
        /*07c4*/ 	.word	0xffffffff


	//   ....[65]....
        /*07c8*/ 	.word	0xffffffff


	//   ....[66]....
        /*07cc*/ 	.word	0xffffffff


	//   ....[67]....
        /*07d0*/ 	.word	0xffffffff


	//   ....[68]....
        /*07d4*/ 	.word	0xffffffff


	//   ....[69]....
        /*07d8*/ 	.word	0xffffffff


	//   ....[70]....
        /*07dc*/ 	.word	0xffffffff


	//   ....[71]....
        /*07e0*/ 	.word	0xffffffff


	//   ....[72]....
        /*07e4*/ 	.word	0xffffffff


	//   ....[73]....
        /*07e8*/ 	.word	0xffffffff


	//   ....[74]....
        /*07ec*/ 	.word	0xffffffff


	//   ....[75]....
        /*07f0*/ 	.word	0xffffffff


	//   ....[76]....
        /*07f4*/ 	.word	0xffffffff


	//   ....[77]....
        /*07f8*/ 	.word	0xffffffff


	//   ....[78]....
        /*07fc*/ 	.word	0xffffffff


	//   ....[79]....
        /*0800*/ 	.word	0xffffffff


	//   ....[80]....
        /*0804*/ 	.word	0xffffffff


	//   ....[81]....
        /*0808*/ 	.word	0xffffffff


	//   ....[82]....
        /*080c*/ 	.word	0xffffffff


	//   ....[83]....
        /*0810*/ 	.word	0xffffffff


	//   ....[84]....
        /*0814*/ 	.word	0xffffffff


	//   ....[85]....
        /*0818*/ 	.word	0xffffffff


	//   ....[86]....
        /*081c*/ 	.word	0xffffffff


	//   ....[87]....
        /*0820*/ 	.word	0xffffffff


	//   ....[88]....
        /*0824*/ 	.word	0xffffffff


	//   ....[89]....
        /*0828*/ 	.word	0xffffffff


	//   ....[90]....
        /*082c*/ 	.word	0xffffffff


	//   ....[91]....
        /*0830*/ 	.word	0xffffffff


	//   ....[92]....
        /*0834*/ 	.word	0xffffffff


	//   ....[93]....
        /*0838*/ 	.word	0xffffffff


	//   ....[94]....
        /*083c*/ 	.word	0xffffffff


	//   ....[95]....
        /*0840*/ 	.word	0xffffffff


	//   ....[96]....
        /*0844*/ 	.word	0xffffffff


	//   ....[97]....
        /*0848*/ 	.word	0xffffffff


	//   ....[98]....
        /*084c*/ 	.word	0xffffffff


	//   ....[99]....
        /*0850*/ 	.word	0xffffffff


	//   ....[100]....
        /*0854*/ 	.word	0xffffffff


	//   ....[101]....
        /*0858*/ 	.word	0xffffffff


	//   ....[102]....
        /*085c*/ 	.word	0xffffffff


	//   ....[103]....
        /*0860*/ 	.word	0xffffffff


	//   ....[104]....
        /*0864*/ 	.word	0xffffffff


	//   ....[105]....
        /*0868*/ 	.word	0xffffffff


	//   ....[106]....
        /*086c*/ 	.word	0xffffffff


	//   ....[107]....
        /*0870*/ 	.word	0xffffffff


	//   ....[108]....
        /*0874*/ 	.word	0xffffffff


	//   ....[109]....
        /*0878*/ 	.word	0xffffffff


	//   ....[110]....
        /*087c*/ 	.word	0xffffffff


	//   ....[111]....
        /*0880*/ 	.word	0xffffffff


	//   ....[112]....
        /*0884*/ 	.word	0xffffffff


	//   ....[113]....
        /*0888*/ 	.word	0xffffffff


	//   ....[114]....
        /*088c*/ 	.word	0xffffffff


	//   ....[115]....
        /*0890*/ 	.word	0xffffffff


	//   ....[116]....
        /*0894*/ 	.word	0xffffffff


	//   ....[117]....
        /*0898*/ 	.word	0xffffffff


	//   ....[118]....
        /*089c*/ 	.word	0xffffffff


	//   ....[119]....
        /*08a0*/ 	.word	0xffffffff


	//   ....[120]....
        /*08a4*/ 	.word	0xffffffff


	//   ....[121]....
        /*08a8*/ 	.word	0xffffffff


	//   ....[122]....
        /*08ac*/ 	.word	0xffffffff


	//   ....[123]....
        /*08b0*/ 	.word	0xffffffff


	//   ....[124]....
        /*08b4*/ 	.word	0xffffffff


	//   ....[125]....
        /*08b8*/ 	.word	0xffffffff


	//   ....[126]....
        /*08bc*/ 	.word	0xffffffff


	//   ....[127]....
        /*08c0*/ 	.word	0xffffffff


	//   ....[128]....
        /*08c4*/ 	.word	0xffffffff


	//   ....[129]....
        /*08c8*/ 	.word	0xffffffff


	//   ....[130]....
        /*08cc*/ 	.word	0xffffffff


	//   ....[131]....
        /*08d0*/ 	.word	0xffffffff


	//   ....[132]....
        /*08d4*/ 	.word	0xffffffff


	//   ....[133]....
        /*08d8*/ 	.word	0xffffffff


	//   ....[134]....
        /*08dc*/ 	.word	0xffffffff


	//   ....[135]....
        /*08e0*/ 	.word	0xffffffff


	//   ....[136]....
        /*08e4*/ 	.word	0xffffffff


	//   ....[137]....
        /*08e8*/ 	.word	0xffffffff


	//   ....[138]....
        /*08ec*/ 	.word	0xffffffff


	//   ....[139]....
        /*08f0*/ 	.word	0xffffffff


	//   ....[140]....
        /*08f4*/ 	.word	0xffffffff


	//   ....[141]....
        /*08f8*/ 	.word	0xffffffff


	//   ....[142]....
        /*08fc*/ 	.word	0xffffffff


	//   ....[143]....
        /*0900*/ 	.word	0xffffffff


	//   ....[144]....
        /*0904*/ 	.word	0xffffffff


	//   ....[145]....
        /*0908*/ 	.word	0xffffffff


	//   ....[146]....
        /*090c*/ 	.word	0xffffffff


	//   ....[147]....
        /*0910*/ 	.word	0xffffffff


	//   ....[148]....
        /*0914*/ 	.word	0xffffffff


	//   ....[149]....
        /*0918*/ 	.word	0xffffffff


	//   ....[150]....
        /*091c*/ 	.word	0xffffffff


	//   ....[151]....
        /*0920*/ 	.word	0xffffffff


	//   ....[152]....
        /*0924*/ 	.word	0xffffffff


	//   ....[153]....
        /*0928*/ 	.word	0xffffffff


	//   ....[154]....
        /*092c*/ 	.word	0xffffffff


	//   ....[155]....
        /*0930*/ 	.word	0xffffffff


	//   ....[156]....
        /*0934*/ 	.word	0xffffffff


	//   ....[157]....
        /*0938*/ 	.word	0xffffffff


	//   ....[158]....
        /*093c*/ 	.word	0xffffffff


	//   ....[159]....
        /*0940*/ 	.word	0xffffffff


	//   ....[160]....
        /*0944*/ 	.word	0xffffffff


	//   ....[161]....
        /*0948*/ 	.word	0xffffffff


	//   ....[162]....
        /*094c*/ 	.word	0xffffffff


	//   ....[163]....
        /*0950*/ 	.word	0xffffffff


	//   ....[164]....
        /*0954*/ 	.word	0xffffffff


	//   ....[165]....
        /*0958*/ 	.word	0xffffffff


	//   ....[166]....
        /*095c*/ 	.word	0xffffffff


	//   ....[167]....
        /*0960*/ 	.word	0xffffffff


	//   ....[168]....
        /*0964*/ 	.word	0xffffffff


	//   ....[169]....
        /*0968*/ 	.word	0x0500000f


	//   ....[170]....
        /*096c*/ 	.word	0x0500000f


	//   ....[171]....
        /*0970*/ 	.word	0x0500000f


	//   ....[172]....
        /*0974*/ 	.word	0x0500000f


	//   ....[173]....
        /*0978*/ 	.word	0x0500000f


	//   ....[174]....
        /*097c*/ 	.word	0x0500000f


	//   ....[175]....
        /*0980*/ 	.word	0x0500000f


	//   ....[176]....
        /*0984*/ 	.word	0x0500000f


	//   ....[177]....
        /*0988*/ 	.word	0x0500000f


	//   ....[178]....
        /*098c*/ 	.word	0x0500000f


	//   ....[179]....
        /*0990*/ 	.word	0x0500000f


	//   ....[180]....
        /*0994*/ 	.word	0x0500000f


	//   ....[181]....
        /*0998*/ 	.word	0x0500000f


	//   ....[182]....
        /*099c*/ 	.word	0x0500000f


	//   ....[183]....
        /*09a0*/ 	.word	0x0500000f


	//   ....[184]....
        /*09a4*/ 	.word	0x0500000f


	//   ....[185]....
        /*09a8*/ 	.word	0x0500000f


	//   ....[186]....
        /*09ac*/ 	.word	0x0500000f


	//   ....[187]....
        /*09b0*/ 	.word	0x0500000f


	//   ....[188]....
        /*09b4*/ 	.word	0x0500000f


	//   ....[189]....
        /*09b8*/ 	.word	0x0500000f


	//   ....[190]....
        /*09bc*/ 	.word	0x0500000f


	//   ....[191]....
        /*09c0*/ 	.word	0x0500000f


	//   ....[192]....
        /*09c4*/ 	.word	0x0500000f


	//   ....[193]....
        /*09c8*/ 	.word	0x0500000f


	//   ....[194]....
        /*09cc*/ 	.word	0x0500000f


	//   ....[195]....
        /*09d0*/ 	.word	0x0500000f


	//   ....[196]....
        /*09d4*/ 	.word	0x0500000f


	//   ....[197]....
        /*09d8*/ 	.word	0x0500000f


	//   ....[198]....
        /*09dc*/ 	.word	0x0500000f


	//   ....[199]....
        /*09e0*/ 	.word	0x0500000f


	//   ....[200]....
        /*09e4*/ 	.word	0x0500000f


	//   ....[201]....
        /*09e8*/ 	.word	0x0500000f


	//   ....[202]....
        /*09ec*/ 	.word	0x0500000f


	//   ....[203]....
        /*09f0*/ 	.word	0x0500000f


	//   ....[204]....
        /*09f4*/ 	.word	0x0500000f


	//   ....[205]....
        /*09f8*/ 	.word	0x0500000f


	//   ....[206]....
        /*09fc*/ 	.word	0x0500000f


	//   ....[207]....
        /*0a00*/ 	.word	0x0500000f


	//   ....[208]....
        /*0a04*/ 	.word	0x0500000f


	//   ....[209]....
        /*0a08*/ 	.word	0x0500000f


	//   ....[210]....
        /*0a0c*/ 	.word	0x0500000f


	//   ....[211]....
        /*0a10*/ 	.word	0x0500000f


	//   ....[212]....
        /*0a14*/ 	.word	0x0500000f


	//   ....[213]....
        /*0a18*/ 	.word	0x0500000f


	//   ....[214]....
        /*0a1c*/ 	.word	0x0500000f


	//   ....[215]....
        /*0a20*/ 	.word	0x0500000f


	//   ....[216]....
        /*0a24*/ 	.word	0x0500000f


	//   ....[217]....
        /*0a28*/ 	.word	0x0500000f


	//   ....[218]....
        /*0a2c*/ 	.word	0x0500000f


	//   ....[219]....
        /*0a30*/ 	.word	0x0500000f


	//   ....[220]....
        /*0a34*/ 	.word	0x0500000f


	//   ....[221]....
        /*0a38*/ 	.word	0x0500000f


	//   ....[222]....
        /*0a3c*/ 	.word	0x0500000f


	//   ....[223]....
        /*0a40*/ 	.word	0x0500000f


	//   ....[224]....
        /*0a44*/ 	.word	0x0500000f


	//   ....[225]....
        /*0a48*/ 	.word	0x0500000f


	//   ....[226]....
        /*0a4c*/ 	.word	0x0500000f


	//   ....[227]....
        /*0a50*/ 	.word	0x0500000f


	//   ....[228]....
        /*0a54*/ 	.word	0x0500000f


	//   ....[229]....
        /*0a58*/ 	.word	0x0500000f


	//   ....[230]....
        /*0a5c*/ 	.word	0x0500000f


	//   ....[231]....
        /*0a60*/ 	.word	0x0500000f


	//   ....[232]....
        /*0a64*/ 	.word	0x0500000f


	//   ....[233]....
        /*0a68*/ 	.word	0x0500000f


	//   ....[234]....
        /*0a6c*/ 	.word	0x0500000f


	//   ....[235]....
        /*0a70*/ 	.word	0x0500000f


	//   ....[236]....
        /*0a74*/ 	.word	0x0500000f


	//   ....[237]....
        /*0a78*/ 	.word	0x0500000f


	//   ....[238]....
        /*0a7c*/ 	.word	0x0500000f


	//   ....[239]....
        /*0a80*/ 	.word	0x0500000f


	//   ....[240]....
        /*0a84*/ 	.word	0x0500000f


	//   ....[241]....
        /*0a88*/ 	.word	0x0500000f


	//   ....[242]....
        /*0a8c*/ 	.word	0x0500000f


	//   ....[243]....
        /*0a90*/ 	.word	0x0500000f


	//   ....[244]....
        /*0a94*/ 	.word	0x0500000f


	//   ....[245]....
        /*0a98*/ 	.word	0x0500000f


	//   ....[246]....
        /*0a9c*/ 	.word	0x0500000f


	//   ....[247]....
        /*0aa0*/ 	.word	0x0500000f


	//   ....[248]....
        /*0aa4*/ 	.word	0x0500000f


	//   ....[249]....
        /*0aa8*/ 	.word	0x0500000f


	//   ....[250]....
        /*0aac*/ 	.word	0x0500000f


	//   ....[251]....
        /*0ab0*/ 	.word	0x0500000f


	//   ....[252]....
        /*0ab4*/ 	.word	0x0500000f


	//   ....[253]....
        /*0ab8*/ 	.word	0x0500000f


	//   ....[254]....
        /*0abc*/ 	.word	0x0500000f


	//   ....[255]....
        /*0ac0*/ 	.word	0x0500000f


	//   ....[0]....
        /*0ac4*/ 	.word	0x0500000f


	//   ....[1]....
        /*0ac8*/ 	.word	0x0500000f


	//   ....[2]....
        /*0acc*/ 	.word	0x0500000f


	//   ....[3]....
        /*0ad0*/ 	.word	0x0500000f


	//   ....[4]....
        /*0ad4*/ 	.word	0x0500000f


	//   ....[5]....
        /*0ad8*/ 	.word	0x0500000f


	//   ....[6]....
        /*0adc*/ 	.word	0x0500000f


	//   ....[7]....
        /*0ae0*/ 	.word	0x0500000f


	//   ....[8]....
        /*0ae4*/ 	.word	0x0500000f


	//   ....[9]....
        /*0ae8*/ 	.word	0x0500000f


	//   ....[10]....
        /*0aec*/ 	.word	0x0500000f


	//   ....[11]....
        /*0af0*/ 	.word	0x0500000f


	//   ....[12]....
        /*0af4*/ 	.word	0x0500000f


	//   ....[13]....
        /*0af8*/ 	.word	0x0500000f


	//   ....[14]....
        /*0afc*/ 	.word	0x0500000f


	//   ....[15]....
        /*0b00*/ 	.word	0x0500000f


	//   ....[16]....
        /*0b04*/ 	.word	0x0500000f


	//   ....[17]....
        /*0b08*/ 	.word	0x0500000f


	//----- nvinfo : EIATTR_COOP_GROUP_INSTR_OFFSETS
	.align		4
.L_647:
        /*0b0c*/ 	.byte	0x04, 0x28
        /*0b0e*/ 	.short	(.L_649 - .L_648)


	//   ....[0]....
.L_648:
        /*0b10*/ 	.word	0x00000060


	//   ....[1]....
        /*0b14*/ 	.word	0x00000130


	//   ....[2]....
        /*0b18*/ 	.word	0x00000230


	//   ....[3]....
        /*0b1c*/ 	.word	0x000003a0


	//   ....[4]....
        /*0b20*/ 	.word	0x00000500


	//   ....[5]....
        /*0b24*/ 	.word	0x00000620


	//   ....[6]....
        /*0b28*/ 	.word	0x00000780


	//   ....[7]....
        /*0b2c*/ 	.word	0x00003cf0


	//   ....[8]....
        /*0b30*/ 	.word	0x00003d00


	//   ....[9]....
        /*0b34*/ 	.word	0x000053a0


	//   ....[10]....
        /*0b38*/ 	.word	0x000053b0


	//   ....[11]....
        /*0b3c*/ 	.word	0x000074d0


	//   ....[12]....
        /*0b40*/ 	.word	0x000074e0


	//   ....[13]....
        /*0b44*/ 	.word	0x00008ce0


	//   ....[14]....
        /*0b48*/ 	.word	0x00008cf0


	//   ....[15]....
        /*0b4c*/ 	.word	0x0000a6e0


	//   ....[16]....
        /*0b50*/ 	.word	0x0000a6f0


	//   ....[17]....
        /*0b54*/ 	.word	0x0000a980


	//   ....[18]....
        /*0b58*/ 	.word	0x0000a990


	//   ....[19]....
        /*0b5c*/ 	.word	0x0000ae90


	//   ....[20]....
        /*0b60*/ 	.word	0x0000aeb0


	//   ....[21]....
        /*0b64*/ 	.word	0x0000b0f0


	//   ....[22]....
        /*0b68*/ 	.word	0x0000b110


	//   ....[23]....
        /*0b6c*/ 	.word	0x0000bad0


	//   ....[24]....
        /*0b70*/ 	.word	0x0000c030


	//   ....[25]....
        /*0b74*/ 	.word	0x0000c040


	//   ....[26]....
        /*0b78*/ 	.word	0x0000c050


	//   ....[27]....
        /*0b7c*/ 	.word	0x0000c060


	//   ....[28]....
        /*0b80*/ 	.word	0x0000ec00


	//   ....[29]....
        /*0b84*/ 	.word	0x0000ec10


	//   ....[30]....
        /*0b88*/ 	.word	0x0000ec20


	//   ....[31]....
        /*0b8c*/ 	.word	0x0000ec30


	//   ....[32]....
        /*0b90*/ 	.word	0x000133c0


	//   ....[33]....
        /*0b94*/ 	.word	0x000133f0


	//   ....[34]....
        /*0b98*/ 	.word	0x00013810


	//   ....[35]....
        /*0b9c*/ 	.word	0x000138f0


	//   ....[36]....
        /*0ba0*/ 	.word	0x00016140


	//   ....[37]....
        /*0ba4*/ 	.word	0x000161a0


	//   ....[38]....
        /*0ba8*/ 	.word	0x00016470


	//   ....[39]....
        /*0bac*/ 	.word	0x00016490


	//   ....[40]....
        /*0bb0*/ 	.word	0x00017a20


	//   ....[41]....
        /*0bb4*/ 	.word	0x00017a30


	//   ....[42]....
        /*0bb8*/ 	.word	0x00017a60


	//   ....[43]....
        /*0bbc*/ 	.word	0x00017a70


	//   ....[44]....
        /*0bc0*/ 	.word	0x00019080


	//   ....[45]....
        /*0bc4*/ 	.word	0x00019090


	//   ....[46]....
        /*0bc8*/ 	.word	0x000190a0


	//   ....[47]....
        /*0bcc*/ 	.word	0x000190b0


	//   ....[48]....
        /*0bd0*/ 	.word	0x000199a0


	//   ....[49]....
        /*0bd4*/ 	.word	0x000199f0


	//   ....[50]....
        /*0bd8*/ 	.word	0x00019b20


	//   ....[51]....
        /*0bdc*/ 	.word	0x00019b50


	//   ....[52]....
        /*0be0*/ 	.word	0x00019c70


	//   ....[53]....
        /*0be4*/ 	.word	0x00019c90


	//   ....[54]....
        /*0be8*/ 	.word	0x00019da0


	//   ....[55]....
        /*0bec*/ 	.word	0x00019dc0


	//   ....[56]....
        /*0bf0*/ 	.word	0x0001a460


	//   ....[57]....
        /*0bf4*/ 	.word	0x0001a490


	//   ....[58]....
        /*0bf8*/ 	.word	0x0001aad0


	//   ....[59]....
        /*0bfc*/ 	.word	0x0001aae0


	//   ....[60]....
        /*0c00*/ 	.word	0x0001ba00


	//   ....[61]....
        /*0c04*/ 	.word	0x0001ba30


	//   ....[62]....
        /*0c08*/ 	.word	0x0001bb50


	//   ....[63]....
        /*0c0c*/ 	.word	0x0001bb70


	//   ....[64]....
        /*0c10*/ 	.word	0x0001bc70


	//   ....[65]....
        /*0c14*/ 	.word	0x0001bc90


	//   ....[66]....
        /*0c18*/ 	.word	0x0001bda0


	//   ....[67]....
        /*0c1c*/ 	.word	0x0001bdc0


	//   ....[68]....
        /*0c20*/ 	.word	0x0001bf50


	//   ....[69]....
        /*0c24*/ 	.word	0x0001c160


	//   ....[70]....
        /*0c28*/ 	.word	0x0001c190


	//   ....[71]....
        /*0c2c*/ 	.word	0x0001c1c0


	//   ....[72]....
        /*0c30*/ 	.word	0x0001c1f0


	//   ....[73]....
        /*0c34*/ 	.word	0x0001c220


	//   ....[74]....
        /*0c38*/ 	.word	0x0001c250


	//   ....[75]....
        /*0c3c*/ 	.word	0x0001c3e0


	//   ....[76]....
        /*0c40*/ 	.word	0x0001c410


	//   ....[77]....
        /*0c44*/ 	.word	0x0001c440


	//   ....[78]....
        /*0c48*/ 	.word	0x0001c470


	//   ....[79]....
        /*0c4c*/ 	.word	0x0001c4a0


	//   ....[80]....
        /*0c50*/ 	.word	0x0001c4d0


	//   ....[81]....
        /*0c54*/ 	.word	0x0001c560


	//   ....[82]....
        /*0c58*/ 	.word	0x0001c590


	//   ....[83]....
        /*0c5c*/ 	.word	0x0001c5a0


	//   ....[84]....
        /*0c60*/ 	.word	0x0001c630


	//   ....[85]....
        /*0c64*/ 	.word	0x0001d5c0


	//   ....[86]....
        /*0c68*/ 	.word	0x0001f810


	//   ....[87]....
        /*0c6c*/ 	.word	0x0001f830


	//   ....[88]....
        /*0c70*/ 	.word	0x0001f8e0


	//   ....[89]....
        /*0c74*/ 	.word	0x0001f900


	//   ....[90]....
        /*0c78*/ 	.word	0x0001f9a0


	//   ....[91]....
        /*0c7c*/ 	.word	0x0001f9c0


	//   ....[92]....
        /*0c80*/ 	.word	0x0001fa60


	//   ....[93]....
        /*0c84*/ 	.word	0x0001fa80


	//   ....[94]....
        /*0c88*/ 	.word	0x0001fb20


	//   ....[95]....
        /*0c8c*/ 	.word	0x0001fb40


	//   ....[96]....
        /*0c90*/ 	.word	0x0001fb50


	//   ....[97]....
        /*0c94*/ 	.word	0x0001fbe0


	//   ....[98]....
        /*0c98*/ 	.word	0x00020310


	//   ....[99]....
        /*0c9c*/ 	.word	0x00020340


	//   ....[100]....
        /*0ca0*/ 	.word	0x00020360


	//   ....[101]....
        /*0ca4*/ 	.word	0x000203f0


	//   ....[102]....
        /*0ca8*/ 	.word	0x00020400


	//   ....[103]....
        /*0cac*/ 	.word	0x000204a0


	//   ....[104]....
        /*0cb0*/ 	.word	0x000204b0


	//   ....[105]....
        /*0cb4*/ 	.word	0x00020550


	//   ....[106]....
        /*0cb8*/ 	.word	0x00020560


	//   ....[107]....
        /*0cbc*/ 	.word	0x00020600


	//   ....[108]....
        /*0cc0*/ 	.word	0x00020610


	//   ....[109]....
        /*0cc4*/ 	.word	0x000206b0


	//   ....[110]....
        /*0cc8*/ 	.word	0x000206c0


	//   ....[111]....
        /*0ccc*/ 	.word	0x00020760


	//   ....[112]....
        /*0cd0*/ 	.word	0x00020770


	//   ....[113]....
        /*0cd4*/ 	.word	0x00020780


	//   ....[114]....
        /*0cd8*/ 	.word	0x00020fa0


	//   ....[115]....
        /*0cdc*/ 	.word	0x00020fb0


	//   ....[116]....
        /*0ce0*/ 	.word	0x00020fe0


	//   ....[117]....
        /*0ce4*/ 	.word	0x00021030


	//   ....[118]....
        /*0ce8*/ 	.word	0x00021040


	//   ....[119]....
        /*0cec*/ 	.word	0x000210a0


	//   ....[120]....
        /*0cf0*/ 	.word	0x000210d0


	//   ....[121]....
        /*0cf4*/ 	.word	0x00021110


	//   ....[122]....
        /*0cf8*/ 	.word	0x00021140


	//   ....[123]....
        /*0cfc*/ 	.word	0x00021180


	//   ....[124]....
        /*0d00*/ 	.word	0x000211b0


	//   ....[125]....
        /*0d04*/ 	.word	0x000211f0


	//   ....[126]....
        /*0d08*/ 	.word	0x00021490


	//   ....[127]....
        /*0d0c*/ 	.word	0x000214b0


	//   ....[128]....
        /*0d10*/ 	.word	0x00021550


	//   ....[129]....
        /*0d14*/ 	.word	0x00021560


	//   ....[130]....
        /*0d18*/ 	.word	0x000215f0


	//   ....[131]....
        /*0d1c*/ 	.word	0x00021600


	//   ....[132]....
        /*0d20*/ 	.word	0x00021690


	//   ....[133]....
        /*0d24*/ 	.word	0x000216a0


	//   ....[134]....
        /*0d28*/ 	.word	0x00021730


	//   ....[135]....
        /*0d2c*/ 	.word	0x00021740


	//   ....[136]....
        /*0d30*/ 	.word	0x00021750


	//   ....[137]....
        /*0d34*/ 	.word	0x000217e0


	//   ....[138]....
        /*0d38*/ 	.word	0x00021d50


	//   ....[139]....
        /*0d3c*/ 	.word	0x00021d90


	//   ....[140]....
        /*0d40*/ 	.word	0x00021dd0


	//   ....[141]....
        /*0d44*/ 	.word	0x00021e00


	//   ....[142]....
        /*0d48*/ 	.word	0x00021e90


	//   ....[143]....
        /*0d4c*/ 	.word	0x00021ec0


	//   ....[144]....
        /*0d50*/ 	.word	0x00021f30


	//   ....[145]....
        /*0d54*/ 	.word	0x00021f60


	//   ....[146]....
        /*0d58*/ 	.word	0x00021fd0


	//   ....[147]....
        /*0d5c*/ 	.word	0x00022000


	//   ....[148]....
        /*0d60*/ 	.word	0x00022030


	//   ....[149]....
        /*0d64*/ 	.word	0x00022080


	//   ....[150]....
        /*0d68*/ 	.word	0x000224c0


	//   ....[151]....
        /*0d6c*/ 	.word	0x000224f0


	//   ....[152]....
        /*0d70*/ 	.word	0x00022550


	//   ....[153]....
        /*0d74*/ 	.word	0x00022580


	//   ....[154]....
        /*0d78*/ 	.word	0x000225b0


	//   ....[155]....
        /*0d7c*/ 	.word	0x000225e0


	//   ....[156]....
        /*0d80*/ 	.word	0x00022610


	//   ....[157]....
        /*0d84*/ 	.word	0x00022640


	//   ....[158]....
        /*0d88*/ 	.word	0x000227e0


	//   ....[159]....
        /*0d8c*/ 	.word	0x00022810


	//   ....[160]....
        /*0d90*/ 	.word	0x00022840


	//   ....[161]....
        /*0d94*/ 	.word	0x00022870


	//   ....[162]....
        /*0d98*/ 	.word	0x000228a0


	//   ....[163]....
        /*0d9c*/ 	.word	0x000228d0


	//   ....[164]....
        /*0da0*/ 	.word	0x00022990


	//   ....[165]....
        /*0da4*/ 	.word	0x000229b0


	//   ....[166]....
        /*0da8*/ 	.word	0x000229c0


	//   ....[167]....
        /*0dac*/ 	.word	0x00022a20


	//   ....[168]....
        /*0db0*/ 	.word	0x00023040


	//   ....[169]....
        /*0db4*/ 	.word	0x00023360


	//   ....[170]....
        /*0db8*/ 	.word	0x000233f0


	//   ....[171]....
        /*0dbc*/ 	.word	0x00023490


	//   ....[172]....
        /*0dc0*/ 	.word	0x00023520


	//   ....[173]....
        /*0dc4*/ 	.word	0x00023610


	//   ....[174]....
        /*0dc8*/ 	.word	0x000236a0


	//   ....[175]....
        /*0dcc*/ 	.word	0x00023740


	//   ....[176]....
        /*0dd0*/ 	.word	0x000237d0


	//   ....[177]....
        /*0dd4*/ 	.word	0x000238c0


	//   ....[178]....
        /*0dd8*/ 	.word	0x00023950


	//   ....[179]....
        /*0ddc*/ 	.word	0x000239f0


	//   ....[180]....
        /*0de0*/ 	.word	0x00023a80


	//   ....[181]....
        /*0de4*/ 	.word	0x00023b70


	//   ....[182]....
        /*0de8*/ 	.word	0x00023c00


	//   ....[183]....
        /*0dec*/ 	.word	0x00023c50


	//   ....[184]....
        /*0df0*/ 	.word	0x00023ca0


	//   ....[185]....
        /*0df4*/ 	.word	0x00023d90


	//   ....[186]....
        /*0df8*/ 	.word	0x00023e20


	//   ....[187]....
        /*0dfc*/ 	.word	0x00023e70


	//   ....[188]....
        /*0e00*/ 	.word	0x00023ec0


	//   ....[189]....
        /*0e04*/ 	.word	0x00024120


	//   ....[190]....
        /*0e08*/ 	.word	0x00024400


	//   ....[191]....
        /*0e0c*/ 	.word	0x000244f0


	//   ....[192]....
        /*0e10*/ 	.word	0x00024590


	//   ....[193]....
        /*0e14*/ 	.word	0x000245f0


	//   ....[194]....
        /*0e18*/ 	.word	0x00024710


	//   ....[195]....
        /*0e1c*/ 	.word	0x00024770


	//   ....[196]....
        /*0e20*/ 	.word	0x00024880


	//   ....[197]....
        /*0e24*/ 	.word	0x000248f0


	//   ....[198]....
        /*0e28*/ 	.word	0x00024a00


	//   ....[199]....
        /*0e2c*/ 	.word	0x00024a70


	//   ....[200]....
        /*0e30*/ 	.word	0x00024b80


	//   ....[201]....
        /*0e34*/ 	.word	0x00024bf0


	//   ....[202]....
        /*0e38*/ 	.word	0x00024c90


	//   ....[203]....
        /*0e3c*/ 	.word	0x00024da0


	//   ....[204]....
        /*0e40*/ 	.word	0x00024e00


	//   ....[205]....
        /*0e44*/ 	.word	0x00024e60


	//   ....[206]....
        /*0e48*/ 	.word	0x00024f60


	//   ....[207]....
        /*0e4c*/ 	.word	0x00024fc0


	//   ....[208]....
        /*0e50*/ 	.word	0x000250d0


	//   ....[209]....
        /*0e54*/ 	.word	0x00025130


	//   ....[210]....
        /*0e58*/ 	.word	0x00025240


	//   ....[211]....
        /*0e5c*/ 	.word	0x000252a0


	//   ....[212]....
        /*0e60*/ 	.word	0x000253b0


	//   ....[213]....
        /*0e64*/ 	.word	0x00025410


	//   ....[214]....
        /*0e68*/ 	.word	0x00025520


	//   ....[215]....
        /*0e6c*/ 	.word	0x00025580


	//   ....[216]....
        /*0e70*/ 	.word	0x00025690


	//   ....[217]....
        /*0e74*/ 	.word	0x000256f0


	//   ....[218]....
        /*0e78*/ 	.word	0x000257e0


	//   ....[219]....
        /*0e7c*/ 	.word	0x00025910


	//   ....[220]....
        /*0e80*/ 	.word	0x000259d0


	//   ....[221]....
        /*0e84*/ 	.word	0x00025a40


	//   ....[222]....
        /*0e88*/ 	.word	0x00025b50


	//   ....[223]....
        /*0e8c*/ 	.word	0x00025bb0


	//   ....[224]....
        /*0e90*/ 	.word	0x00025c80


	//   ....[225]....
        /*0e94*/ 	.word	0x00025ce0


	//   ....[226]....
        /*0e98*/ 	.word	0x00025db0


	//   ....[227]....
        /*0e9c*/ 	.word	0x00025e10


	//   ....[228]....
        /*0ea0*/ 	.word	0x00025ee0


	//   ....[229]....
        /*0ea4*/ 	.word	0x00025fd0


	//   ....[230]....
        /*0ea8*/ 	.word	0x00026060


	//   ....[231]....
        /*0eac*/ 	.word	0x00026150


	//   ....[232]....
        /*0eb0*/ 	.word	0x000261f0


	//   ....[233]....
        /*0eb4*/ 	.word	0x00026250


	//   ....[234]....
        /*0eb8*/ 	.word	0x00026350


	//   ....[235]....
        /*0ebc*/ 	.word	0x000263b0


	//   ....[236]....
        /*0ec0*/ 	.word	0x000264b0


	//   ....[237]....
        /*0ec4*/ 	.word	0x00026510


	//   ....[238]....
        /*0ec8*/ 	.word	0x00026610


	//   ....[239]....
        /*0ecc*/ 	.word	0x00026670


	//   ....[240]....
        /*0ed0*/ 	.word	0x00026770


	//   ....[241]....
        /*0ed4*/ 	.word	0x000267d0


	//   ....[242]....
        /*0ed8*/ 	.word	0x000268a0


	//   ....[243]....
        /*0edc*/ 	.word	0x000269f0


	//   ....[244]....
        /*0ee0*/ 	.word	0x00026a90


	//   ....[245]....
        /*0ee4*/ 	.word	0x00026b70


	//   ....[246]....
        /*0ee8*/ 	.word	0x00026c40


	//   ....[247]....
        /*0eec*/ 	.word	0x00026ca0


	//   ....[248]....
        /*0ef0*/ 	.word	0x00026d90


	//   ....[249]....
        /*0ef4*/ 	.word	0x00026df0


	//   ....[250]....
        /*0ef8*/ 	.word	0x00026ee0


	//   ....[251]....
        /*0efc*/ 	.word	0x00026f40


	//   ....[252]....
        /*0f00*/ 	.word	0x00027030


	//   ....[253]....
        /*0f04*/ 	.word	0x00027090


	//   ....[254]....
        /*0f08*/ 	.word	0x00027170


	//   ....[255]....
        /*0f0c*/ 	.word	0x00027200


	//   ....[0]....
        /*0f10*/ 	.word	0x000272a0


	//   ....[1]....
        /*0f14*/ 	.word	0x00027410


	//   ....[2]....
        /*0f18*/ 	.word	0x00027480


	//   ....[3]....
        /*0f1c*/ 	.word	0x000274f0


	//   ....[4]....
        /*0f20*/ 	.word	0x00027560


	//   ....[5]....
        /*0f24*/ 	.word	0x000275d0


	//   ....[6]....
        /*0f28*/ 	.word	0x00027650


	//   ....[7]....
        /*0f2c*/ 	.word	0x000276d0


	//   ....[8]....
        /*0f30*/ 	.word	0x00027760


	//   ....[9]....
        /*0f34*/ 	.word	0x000277d0


	//   ....[10]....
        /*0f38*/ 	.word	0x00027840


	//   ....[11]....
        /*0f3c*/ 	.word	0x000278b0


	//   ....[12]....
        /*0f40*/ 	.word	0x00027930


	//   ....[13]....
        /*0f44*/ 	.word	0x000279a0


	//   ....[14]....
        /*0f48*/ 	.word	0x00027a40


	//   ....[15]....
        /*0f4c*/ 	.word	0x00027a90


	//   ....[16]....
        /*0f50*/ 	.word	0x00027b20


	//   ....[17]....
        /*0f54*/ 	.word	0x00027c50


	//----- nvinfo : EIATTR_REG_RECONFIG
	.align		4
.L_649:
        /*0f58*/ 	.byte	0x01, 0x54
	.zero		2


	//----- nvinfo : EIATTR_SYSCALL_OFFSETS
	.align		4
        /*0f5c*/ 	.byte	0x04, 0x46
        /*0f5e*/ 	.short	(.L_651 - .L_650)


	//   ....[0]....
.L_650:
        /*0f60*/ 	.word	0x00002060


	//   ....[1]....
        /*0f64*/ 	.word	0x000021b0


	//   ....[2]....
        /*0f68*/ 	.word	0x0000bc50


	//   ....[3]....
        /*0f6c*/ 	.word	0x0000bfb0


	//   ....[4]....
        /*0f70*/ 	.word	0x0001ee40


	//   ....[5]....
        /*0f74*/ 	.word	0x0001ef90


	//   ....[6]....
        /*0f78*/ 	.word	0x0001f080


	//   ....[7]....
        /*0f7c*/ 	.word	0x0001ffa0


	//----- nvinfo : EIATTR_MBARRIER_INSTR_OFFSETS
	.align		4
.L_651:
        /*0f80*/ 	.byte	0x04, 0x39
        /*0f82*/ 	.short	(.L_653 - .L_652)


	//   ....[0]....
.L_652:
        /*0f84*/ 	.word	0x00000250
        /*0f88*/ 	.word	0x000000ff
        /*0f8c*/ 	.word	0x00030800
        /*0f90*/ 	.short	0x0100
        /*0f92*/ 	.byte	0x08
	.zero		1


	//   ....[1]....
        /*0f94*/ 	.word	0x00000260
        /*0f98*/ 	.word	0x000000ff
        /*0f9c*/ 	.word	0x00030820
        /*0fa0*/ 	.short	0x0100
        /*0fa2*/ 	.byte	0x08
	.zero		1


	//   ....[2]....
        /*0fa4*/ 	.word	0x00000350
        /*0fa8*/ 	.word	0x000000ff
        /*0fac*/ 	.word	0x00030830
        /*0fb0*/ 	.short	0x0100
        /*0fb2*/ 	.byte	0x08
	.zero		1


	//   ....[3]....
        /*0fb4*/ 	.word	0x00000360
        /*0fb8*/ 	.word	0x000000ff
        /*0fbc*/ 	.word	0x00030840
        /*0fc0*/ 	.short	0x0100
        /*0fc2*/ 	.byte	0x08
	.zero		1


	//   ....[4]....
        /*0fc4*/ 	.word	0x00000370
        /*0fc8*/ 	.word	0x000000ff
        /*0fcc*/ 	.word	0x00030838
        /*0fd0*/ 	.short	0x0100
        /*0fd2*/ 	.byte	0x08
	.zero		1


	//   ....[5]....
        /*0fd4*/ 	.word	0x00000380
        /*0fd8*/ 	.word	0x000000ff
        /*0fdc*/ 	.word	0x00030848
        /*0fe0*/ 	.short	0x0100
        /*0fe2*/ 	.byte	0x08
	.zero		1


	//   ....[6]....
        /*0fe4*/ 	.word	0x000004b0
        /*0fe8*/ 	.word	0x000000ff
        /*0fec*/ 	.word	0x00030850
        /*0ff0*/ 	.short	0x0100
        /*0ff2*/ 	.byte	0x08
	.zero		1


	//   ....[7]....
        /*0ff4*/ 	.word	0x000004c0
        /*0ff8*/ 	.word	0x000000ff
        /*0ffc*/ 	.word	0x00030860
        /*1000*/ 	.short	0x0100
        /*1002*/ 	.byte	0x08
	.zero		1


	//   ....[8]....
        /*1004*/ 	.word	0x000004d0
        /*1008*/ 	.word	0x000000ff
        /*100c*/ 	.word	0x00030858
        /*1010*/ 	.short	0x0100
        /*1012*/ 	.byte	0x08
	.zero		1


	//   ....[9]....
        /*1014*/ 	.word	0x000004e0
        /*1018*/ 	.word	0x000000ff
        /*101c*/ 	.word	0x00030868
        /*1020*/ 	.short	0x0100
        /*1022*/ 	.byte	0x08
	.zero		1


	//   ....[10]....
        /*1024*/ 	.word	0x000005d0
        /*1028*/ 	.word	0x000000ff
        /*102c*/ 	.word	0x00030870
        /*1030*/ 	.short	0x0100
        /*1032*/ 	.byte	0x06
	.zero		1


	//   ....[11]....
        /*1034*/ 	.word	0x000005e0
        /*1038*/ 	.word	0x000000ff
        /*103c*/ 	.word	0x00030880
        /*1040*/ 	.short	0x0100
        /*1042*/ 	.byte	0x06
	.zero		1


	//   ....[12]....
        /*1044*/ 	.word	0x000005f0
        /*1048*/ 	.word	0x000000ff
        /*104c*/ 	.word	0x00030878
        /*1050*/ 	.short	0x0100
        /*1052*/ 	.byte	0x06
	.zero		1


	//   ....[13]....
        /*1054*/ 	.word	0x00000600
        /*1058*/ 	.word	0x000000ff
        /*105c*/ 	.word	0x00030888
        /*1060*/ 	.short	0x0100
        /*1062*/ 	.byte	0x06
	.zero		1


	//   ....[14]....
        /*1064*/ 	.word	0x00000730
        /*1068*/ 	.word	0x000000ff
        /*106c*/ 	.word	0x00030890
        /*1070*/ 	.short	0x0100
        /*1072*/ 	.byte	0x08
	.zero		1


	//   ....[15]....
        /*1074*/ 	.word	0x00000740
        /*1078*/ 	.word	0x000000ff
        /*107c*/ 	.word	0x000308a0
        /*1080*/ 	.short	0x0100
        /*1082*/ 	.byte	0x08
	.zero		1


	//   ....[16]....
        /*1084*/ 	.word	0x00000750
        /*1088*/ 	.word	0x000000ff
        /*108c*/ 	.word	0x00030898
        /*1090*/ 	.short	0x0100
        /*1092*/ 	.byte	0x08
	.zero		1


	//   ....[17]....
        /*1094*/ 	.word	0x00000760
        /*1098*/ 	.word	0x000000ff
        /*109c*/ 	.word	0x000308a8
        /*10a0*/ 	.short	0x0100
        /*10a2*/ 	.byte	0x08
	.zero		1


	//   ....[18]....
        /*10a4*/ 	.word	0x00000890
        /*10a8*/ 	.word	0x000000ff
        /*10ac*/ 	.word	0x000308b0
        /*10b0*/ 	.short	0x0100
        /*10b2*/ 	.byte	0x08
	.zero		1


	//   ....[19]....
        /*10b4*/ 	.word	0x000008a0
        /*10b8*/ 	.word	0x000000ff
        /*10bc*/ 	.word	0x000308c0
        /*10c0*/ 	.short	0x0100
        /*10c2*/ 	.byte	0x08
	.zero		1


	//   ....[20]....
        /*10c4*/ 	.word	0x000008b0
        /*10c8*/ 	.word	0x000000ff
        /*10cc*/ 	.word	0x000308b8
        /*10d0*/ 	.short	0x0100
        /*10d2*/ 	.byte	0x08
	.zero		1


	//   ....[21]....
        /*10d4*/ 	.word	0x000008c0
        /*10d8*/ 	.word	0x000000ff
        /*10dc*/ 	.word	0x000308c8
        /*10e0*/ 	.short	0x0100
        /*10e2*/ 	.byte	0x08
	.zero		1


	//   ....[22]....
        /*10e4*/ 	.word	0x00003ca0
        /*10e8*/ 	.word	0x00000054
        /*10ec*/ 	.word	0x00030890
        /*10f0*/ 	.short	0x010a
        /*10f2*/ 	.byte	0x3f
	.zero		1


	//   ....[23]....
        /*10f4*/ 	.word	0x00007460
        /*10f8*/ 	.word	0x00000054
        /*10fc*/ 	.word	0x00030890
        /*1100*/ 	.short	0x010a
        /*1102*/ 	.byte	0x3f
	.zero		1


	//   ....[24]....
        /*1104*/ 	.word	0x0000a540
        /*1108*/ 	.word	0x00000054
        /*110c*/ 	.word	0x00030890
        /*1110*/ 	.short	0x010a
        /*1112*/ 	.byte	0x3f
	.zero		1


	//   ....[25]....
        /*1114*/ 	.word	0x0000ace0
        /*1118*/ 	.word	0x0000000b
        /*111c*/ 	.word	0x00000000
        /*1120*/ 	.short	0x0101
        /*1122*/ 	.byte	0x3f
	.zero		1


	//   ....[26]....
        /*1124*/ 	.word	0x0000ad20
        /*1128*/ 	.word	0x00000054
        /*112c*/ 	.word	0x000308b0
        /*1130*/ 	.short	0x010a
        /*1132*/ 	.byte	0x3f
	.zero		1


	//   ....[27]....
        /*1134*/ 	.word	0x0000b440
        /*1138*/ 	.word	0x00000054
        /*113c*/ 	.word	0x00000000
        /*1140*/ 	.short	0x0101
        /*1142*/ 	.byte	0x3f
	.zero		1


	//   ....[28]....
        /*1144*/ 	.word	0x0000bcd0
        /*1148*/ 	.word	0x00000002
        /*114c*/ 	.word	0x00030800
        /*1150*/ 	.short	0x010a
        /*1152*/ 	.byte	0x3f
	.zero		1


	//   ....[29]....
        /*1154*/ 	.word	0x0000bd20
        /*1158*/ 	.word	0x00000002
        /*115c*/ 	.word	0x00030800
        /*1160*/ 	.short	0x010a
        /*1162*/ 	.byte	0x3f
	.zero		1


	//   ....[30]....
        /*1164*/ 	.word	0x0000c790
        /*1168*/ 	.word	0x00000002
        /*116c*/ 	.word	0x00030800
        /*1170*/ 	.short	0x010a
        /*1172*/ 	.byte	0x3f
	.zero		1


	//   ....[31]....
        /*1174*/ 	.word	0x0000f0d0
        /*1178*/ 	.word	0x00000002
        /*117c*/ 	.word	0x00030800
        /*1180*/ 	.short	0x010a
        /*1182*/ 	.byte	0x3f
	.zero		1


	//   ....[32]....
        /*1184*/ 	.word	0x00011b20
        /*1188*/ 	.word	0x00000003
        /*118c*/ 	.word	0x00030830
        /*1190*/ 	.short	0x010a
        /*1192*/ 	.byte	0x3f
	.zero		1


	//   ....[33]....
        /*1194*/ 	.word	0x00011b70
        /*1198*/ 	.word	0x00000003
        /*119c*/ 	.word	0x00030830
        /*11a0*/ 	.short	0x010a
        /*11a2*/ 	.byte	0x3f
	.zero		1


	//   ....[34]....
        /*11a4*/ 	.word	0x000128d0
        /*11a8*/ 	.word	0x00000003
        /*11ac*/ 	.word	0x00000000
        /*11b0*/ 	.short	0x0101
        /*11b2*/ 	.byte	0x3f
	.zero		1


	//   ....[35]....
        /*11b4*/ 	.word	0x00014840
        /*11b8*/ 	.word	0x00000000
        /*11bc*/ 	.word	0x00030830
        /*11c0*/ 	.short	0x010a
        /*11c2*/ 	.byte	0x3f
	.zero		1


	//   ....[36]....
        /*11c4*/ 	.word	0x000148c0
        /*11c8*/ 	.word	0x00000000
        /*11cc*/ 	.word	0x00030830
        /*11d0*/ 	.short	0x010a
        /*11d2*/ 	.byte	0x3f
	.zero		1


	//   ....[37]....
        /*11d4*/ 	.word	0x00015770
        /*11d8*/ 	.word	0x0000000b
        /*11dc*/ 	.word	0x00030850
        /*11e0*/ 	.short	0x010a
        /*11e2*/ 	.byte	0x3f
	.zero		1


	//   ....[38]....
        /*11e4*/ 	.word	0x000157c0
        /*11e8*/ 	.word	0x0000000b
        /*11ec*/ 	.word	0x00030850
        /*11f0*/ 	.short	0x010a
        /*11f2*/ 	.byte	0x3f
	.zero		1


	//   ....[39]....
        /*11f4*/ 	.word	0x00015bc0
        /*11f8*/ 	.word	0x00000000
        /*11fc*/ 	.word	0x00000000
        /*1200*/ 	.short	0x0101
        /*1202*/ 	.byte	0x3f
	.zero		1


	//   ....[40]....
        /*1204*/ 	.word	0x00016ee0
        /*1208*/ 	.word	0x0000000b
        /*120c*/ 	.word	0x00000000
        /*1210*/ 	.short	0x0101
        /*1212*/ 	.byte	0x3f
	.zero		1


	//   ....[41]....
        /*1214*/ 	.word	0x000176d0
        /*1218*/ 	.word	0x00000006
        /*121c*/ 	.word	0x00030850
        /*1220*/ 	.short	0x010a
        /*1222*/ 	.byte	0x3f
	.zero		1


	//   ....[42]....
        /*1224*/ 	.word	0x00017770
        /*1228*/ 	.word	0x00000006
        /*122c*/ 	.word	0x00030850
        /*1230*/ 	.short	0x010a
        /*1232*/ 	.byte	0x3f
	.zero		1


	//   ....[43]....
        /*1234*/ 	.word	0x00017c70
        /*1238*/ 	.word	0x000000e0
        /*123c*/ 	.word	0x00000000
        /*1240*/ 	.short	0x0101
        /*1242*/ 	.byte	0x3f
	.zero		1


	//   ....[44]....
        /*1244*/ 	.word	0x000199b0
        /*1248*/ 	.word	0x00000000
        /*124c*/ 	.word	0x00000000
        /*1250*/ 	.short	0x0101
        /*1252*/ 	.byte	0x3f
	.zero		1


	//   ....[45]....
        /*1254*/ 	.word	0x0001a480
        /*1258*/ 	.word	0x0000003a
        /*125c*/ 	.word	0x00000000
        /*1260*/ 	.short	0x0101
        /*1262*/ 	.byte	0x3f
	.zero		1


	//   ....[46]....
        /*1264*/ 	.word	0x0001d6a0
        /*1268*/ 	.word	0x00000016
        /*126c*/ 	.word	0x00030820
        /*1270*/ 	.short	0x010a
        /*1272*/ 	.byte	0x3f
	.zero		1


	//   ....[47]....
        /*1274*/ 	.word	0x0001d730
        /*1278*/ 	.word	0x0000000c
        /*127c*/ 	.word	0x000308a0
        /*1280*/ 	.short	0x010a
        /*1282*/ 	.byte	0x3f
	.zero		1


	//   ....[48]....
        /*1284*/ 	.word	0x0001db80
        /*1288*/ 	.word	0x0000000c
        /*128c*/ 	.word	0x000308c0
        /*1290*/ 	.short	0x010a
        /*1292*/ 	.byte	0x3f
	.zero		1


	//   ....[49]....
        /*1294*/ 	.word	0x0001e090
        /*1298*/ 	.word	0x0000000b
        /*129c*/ 	.word	0x000308a0
        /*12a0*/ 	.short	0x010a
        /*12a2*/ 	.byte	0x3f
	.zero		1


	//   ....[50]....
        /*12a4*/ 	.word	0x0001e4d0
        /*12a8*/ 	.word	0x0000000b
        /*12ac*/ 	.word	0x000308c0
        /*12b0*/ 	.short	0x010a
        /*12b2*/ 	.byte	0x3f
	.zero		1


	//   ....[51]....
        /*12b4*/ 	.word	0x0001f600
        /*12b8*/ 	.word	0x00000007
        /*12bc*/ 	.word	0x00030840
        /*12c0*/ 	.short	0x010a
        /*12c2*/ 	.byte	0x3f
	.zero		1


	//   ....[52]....
        /*12c4*/ 	.word	0x0001fca0
        /*12c8*/ 	.word	0x00000007
        /*12cc*/ 	.word	0x00030830
        /*12d0*/ 	.short	0x0107
        /*12d2*/ 	.byte	0x3f
	.zero		1


	//   ....[53]....
        /*12d4*/ 	.word	0x0001fd70
        /*12d8*/ 	.word	0x00000007
        /*12dc*/ 	.word	0x00030830
        /*12e0*/ 	.short	0x0101
        /*12e2*/ 	.byte	0x3f
	.zero		1


	//   ....[54]....
        /*12e4*/ 	.word	0x000208d0
        /*12e8*/ 	.word	0x00000016
        /*12ec*/ 	.word	0x00030800
        /*12f0*/ 	.short	0x0107
        /*12f2*/ 	.byte	0x3f
	.zero		1


	//   ....[55]....
        /*12f4*/ 	.word	0x000209e0
        /*12f8*/ 	.word	0x00000016
        /*12fc*/ 	.word	0x00030800
        /*1300*/ 	.short	0x0101
        /*1302*/ 	.byte	0x3f
	.zero		1


	//   ....[56]....
        /*1304*/ 	.word	0x00020a00
        /*1308*/ 	.word	0x00000016
        /*130c*/ 	.word	0x00030820
        /*1310*/ 	.short	0x010a
        /*1312*/ 	.byte	0x3f
	.zero		1


	//   ....[57]....
        /*1314*/ 	.word	0x00020dc0
        /*1318*/ 	.word	0x00000007
        /*131c*/ 	.word	0x00030840
        /*1320*/ 	.short	0x010a
        /*1322*/ 	.byte	0x3f
	.zero		1


	//   ....[58]....
        /*1324*/ 	.word	0x000212b0
        /*1328*/ 	.word	0x00000007
        /*132c*/ 	.word	0x00030830
        /*1330*/ 	.short	0x0107
        /*1332*/ 	.byte	0x3f
	.zero		1


	//   ....[59]....
        /*1334*/ 	.word	0x00021370
        /*1338*/ 	.word	0x00000007
        /*133c*/ 	.word	0x00030830
        /*1340*/ 	.short	0x0101
        /*1342*/ 	.byte	0x3f
	.zero		1


	//   ....[60]....
        /*1344*/ 	.word	0x000213d0
        /*1348*/ 	.word	0x00000006
        /*134c*/ 	.word	0x00030860
        /*1350*/ 	.short	0x010a
        /*1352*/ 	.byte	0x3f
	.zero		1


	//   ....[61]....
        /*1354*/ 	.word	0x00021950
        /*1358*/ 	.word	0x00000006
        /*135c*/ 	.word	0x00030850
        /*1360*/ 	.short	0x0107
        /*1362*/ 	.byte	0x3f
	.zero		1


	//   ....[62]....
        /*1364*/ 	.word	0x00021a80
        /*1368*/ 	.word	0x00000006
        /*136c*/ 	.word	0x00030850
        /*1370*/ 	.short	0x0101
        /*1372*/ 	.byte	0x3f
	.zero		1


	//   ....[63]....
        /*1374*/ 	.word	0x00021ca0
        /*1378*/ 	.word	0x00000000
        /*137c*/ 	.word	0x00030860
        /*1380*/ 	.short	0x010a
        /*1382*/ 	.byte	0x3f
	.zero		1


	//   ....[64]....
        /*1384*/ 	.word	0x000221b0
        /*1388*/ 	.word	0x00000000
        /*138c*/ 	.word	0x00030850
        /*1390*/ 	.short	0x0107
        /*1392*/ 	.byte	0x3f
	.zero		1


	//   ....[65]....
        /*1394*/ 	.word	0x00022270
        /*1398*/ 	.word	0x00000000
        /*139c*/ 	.word	0x00030850
        /*13a0*/ 	.short	0x0101
        /*13a2*/ 	.byte	0x3f
	.zero		1


	//   ....[66]....
        /*13a4*/ 	.word	0x00022fc0
        /*13a8*/ 	.word	0x00000007
        /*13ac*/ 	.word	0x00030820
        /*13b0*/ 	.short	0x010a
        /*13b2*/ 	.byte	0x3f
	.zero		1


	//   ....[67]....
        /*13b4*/ 	.word	0x00023130
        /*13b8*/ 	.word	0x00000005
        /*13bc*/ 	.word	0x00030840
        /*13c0*/ 	.short	0x010a
        /*13c2*/ 	.byte	0x3f
	.zero		1


	//   ....[68]....
        /*13c4*/ 	.word	0x000231d0
        /*13c8*/ 	.word	0x00000003
        /*13cc*/ 	.word	0x00030840
        /*13d0*/ 	.short	0x010a
        /*13d2*/ 	.byte	0x3f
	.zero		1


	//   ....[69]....
        /*13d4*/ 	.word	0x00023210
        /*13d8*/ 	.word	0x00000005
        /*13dc*/ 	.word	0x00030860
        /*13e0*/ 	.short	0x010a
        /*13e2*/ 	.byte	0x3f
	.zero		1


	//   ....[70]....
        /*13e4*/ 	.word	0x00023250
        /*13e8*/ 	.word	0x00000003
        /*13ec*/ 	.word	0x00030860
        /*13f0*/ 	.short	0x010a
        /*13f2*/ 	.byte	0x3f
	.zero		1


	//   ....[71]....
        /*13f4*/ 	.word	0x000232b0
        /*13f8*/ 	.word	0x00000054
        /*13fc*/ 	.word	0x00030890
        /*1400*/ 	.short	0x010a
        /*1402*/ 	.byte	0x3f
	.zero		1


	//   ....[72]....
        /*1404*/ 	.word	0x00023560
        /*1408*/ 	.word	0x00000054
        /*140c*/ 	.word	0x00030890
        /*1410*/ 	.short	0x010a
        /*1412*/ 	.byte	0x3f
	.zero		1


	//   ....[73]....
        /*1414*/ 	.word	0x00023810
        /*1418*/ 	.word	0x00000054
        /*141c*/ 	.word	0x00030890
        /*1420*/ 	.short	0x010a
        /*1422*/ 	.byte	0x3f
	.zero		1


	//   ....[74]....
        /*1424*/ 	.word	0x00023ac0
        /*1428*/ 	.word	0x00000054
        /*142c*/ 	.word	0x000308b0
        /*1430*/ 	.short	0x010a
        /*1432*/ 	.byte	0x3f
	.zero		1


	//   ....[75]....
        /*1434*/ 	.word	0x00023ce0
        /*1438*/ 	.word	0x00000002
        /*143c*/ 	.word	0x00030800
        /*1440*/ 	.short	0x010a
        /*1442*/ 	.byte	0x3f
	.zero		1


	//   ....[76]....
        /*1444*/ 	.word	0x00023f00
        /*1448*/ 	.word	0x00000002
        /*144c*/ 	.word	0x00030800
        /*1450*/ 	.short	0x010a
        /*1452*/ 	.byte	0x3f
	.zero		1


	//   ....[77]....
        /*1454*/ 	.word	0x00023f50
        /*1458*/ 	.word	0x00000003
        /*145c*/ 	.word	0x00030830
        /*1460*/ 	.short	0x010a
        /*1462*/ 	.byte	0x3f
	.zero		1


	//   ....[78]....
        /*1464*/ 	.word	0x00023fa0
        /*1468*/ 	.word	0x00000000
        /*146c*/ 	.word	0x00030830
        /*1470*/ 	.short	0x010a
        /*1472*/ 	.byte	0x3f
	.zero		1


	//   ....[79]....
        /*1474*/ 	.word	0x00023ff0
        /*1478*/ 	.word	0x0000000b
        /*147c*/ 	.word	0x00030850
        /*1480*/ 	.short	0x010a
        /*1482*/ 	.byte	0x3f
	.zero		1


	//   ....[80]....
        /*1484*/ 	.word	0x00024040
        /*1488*/ 	.word	0x00000006
        /*148c*/ 	.word	0x00030850
        /*1490*/ 	.short	0x010a
        /*1492*/ 	.byte	0x3f
	.zero		1


	//   ....[81]....
        /*1494*/ 	.word	0x000241e0
        /*1498*/ 	.word	0x00000016
        /*149c*/ 	.word	0x00030820
        /*14a0*/ 	.short	0x010a
        /*14a2*/ 	.byte	0x3f
	.zero		1


	//   ....[82]....
        /*14a4*/ 	.word	0x00024230
        /*14a8*/ 	.word	0x0000000c
        /*14ac*/ 	.word	0x000308a0
        /*14b0*/ 	.short	0x010a
        /*14b2*/ 	.byte	0x3f
	.zero		1


	//   ....[83]....
        /*14b4*/ 	.word	0x00024280
        /*14b8*/ 	.word	0x0000000c
        /*14bc*/ 	.word	0x000308c0
        /*14c0*/ 	.short	0x010a
        /*14c2*/ 	.byte	0x3f
	.zero		1


	//   ....[84]....
        /*14c4*/ 	.word	0x000242d0
        /*14c8*/ 	.word	0x0000000b
        /*14cc*/ 	.word	0x000308a0
        /*14d0*/ 	.short	0x010a
        /*14d2*/ 	.byte	0x3f
	.zero		1


	//   ....[85]....
        /*14d4*/ 	.word	0x00024320
        /*14d8*/ 	.word	0x0000000b
        /*14dc*/ 	.word	0x000308c0
        /*14e0*/ 	.short	0x010a
        /*14e2*/ 	.byte	0x3f
	.zero		1


	//   ....[86]....
        /*14e4*/ 	.word	0x00024440
        /*14e8*/ 	.word	0x00000007
        /*14ec*/ 	.word	0x00030840
        /*14f0*/ 	.short	0x010a
        /*14f2*/ 	.byte	0x3f
	.zero		1


	//   ....[87]....
        /*14f4*/ 	.word	0x00025810
        /*14f8*/ 	.word	0x00000016
        /*14fc*/ 	.word	0x00030820
        /*1500*/ 	.short	0x010a
        /*1502*/ 	.byte	0x3f
	.zero		1


	//   ....[88]....
        /*1504*/ 	.word	0x00025860
        /*1508*/ 	.word	0x00000007
        /*150c*/ 	.word	0x00030840
        /*1510*/ 	.short	0x010a
        /*1512*/ 	.byte	0x3f
	.zero		1


	//   ....[89]....
        /*1514*/ 	.word	0x000260a0
        /*1518*/ 	.word	0x00000006
        /*151c*/ 	.word	0x00030860
        /*1520*/ 	.short	0x010a
        /*1522*/ 	.byte	0x3f
	.zero		1


	//   ....[90]....
        /*1524*/ 	.word	0x00026940
        /*1528*/ 	.word	0x00000000
        /*152c*/ 	.word	0x00030860
        /*1530*/ 	.short	0x010a
        /*1532*/ 	.byte	0x3f
	.zero		1


	//   ....[91]....
        /*1534*/ 	.word	0x00027b70
        /*1538*/ 	.word	0x00000007
        /*153c*/ 	.word	0x00030820
        /*1540*/ 	.short	0x010a
        /*1542*/ 	.byte	0x3f
	.zero		1


	//   ....[92]....
        /*1544*/ 	.word	0x00027d10
        /*1548*/ 	.word	0x00000005
        /*154c*/ 	.word	0x00030840
        /*1550*/ 	.short	0x010a
        /*1552*/ 	.byte	0x3f
	.zero		1


	//   ....[93]....
        /*1554*/ 	.word	0x00027d60
        /*1558*/ 	.word	0x00000003
        /*155c*/ 	.word	0x00030840
        /*1560*/ 	.short	0x010a
        /*1562*/ 	.byte	0x3f
	.zero		1


	//   ....[94]....
        /*1564*/ 	.word	0x00027db0
        /*1568*/ 	.word	0x00000005
        /*156c*/ 	.word	0x00030860
        /*1570*/ 	.short	0x010a
        /*1572*/ 	.byte	0x3f
	.zero		1


	//----- nvinfo : EIATTR_NUM_MBARRIERS
	.align		4
.L_653:
        /*1574*/ 	.byte	0x03, 0x38
        /*1576*/ 	.short	0x0016


	//----- nvinfo : EIATTR_EXIT_INSTR_OFFSETS
	.align		4
        /*1578*/ 	.byte	0x04, 0x1c
        /*157a*/ 	.short	(.L_655 - .L_654)


	//   ....[0]....
.L_654:
        /*157c*/ 	.word	0x000232a0


	//----- nvinfo : EIATTR_MAX_THREADS
	.align		4
.L_655:
        /*1580*/ 	.byte	0x04, 0x05
        /*1582*/ 	.short	(.L_657 - .L_656)
.L_656:
        /*1584*/ 	.word	0x00000180
        /*1588*/ 	.word	0x00000001
        /*158c*/ 	.word	0x00000001


	//----- nvinfo : EIATTR_CRS_STACK_SIZE
	.align		4
.L_657:
        /*1590*/ 	.byte	0x04, 0x1e
        /*1592*/ 	.short	(.L_659 - .L_658)
.L_658:
        /*1594*/ 	.word	0x00000000


	//----- nvinfo : EIATTR_CBANK_PARAM_SIZE
	.align		4
.L_659:
        /*1598*/ 	.byte	0x03, 0x19
        /*159a*/ 	.short	0x0af0


	//----- nvinfo : EIATTR_PARAM_CBANK
	.align		4
        /*159c*/ 	.byte	0x04, 0x0a
        /*159e*/ 	.short	(.L_661 - .L_660)
	.align		4
.L_660:
        /*15a0*/ 	.word	index@(.nv.constant0._ZN7cutlass13device_kernelIN5flash11enable_sm90INS1_16FlashAttnFwdSm90INS1_25CollectiveMainloopFwdSm90ILi2EN4cute5tupleIJNS5_1CILi1EEES8_S8_EEENS6_IJNS7_ILi128EEENS7_ILi96EEENS7_ILi192EEEEEELi192ENS_10bfloat16_tEfNS_4arch4Sm90ELb0ELb0ELb1ELb1ELb1ELb1ELb0ELb1ELb1ELb1ELb1ELb0EEENS1_21CollectiveEpilogueFwdINS6_IJSA_SC_SB_EEES9_SE_SG_Li256ELb1ELb1ELb1ELb0EEENS1_36VarlenDynamicPersistentTileSchedulerILi128ELi96ELi256ELi128ELb1ELb1ELb1ELb0ELb1ELb1EEEEEEEEEvNT_6ParamsE)
        /*15a4*/ 	.short	0x0210
        /*15a6*/ 	.short	0x0af0


	//----- nvinfo : EIATTR_SW_WAR
	.align		4
.L_661:
        /*15a8*/ 	.byte	0x04, 0x36
        /*15aa*/ 	.short	(.L_663 - .L_662)
.L_662:
        /*15ac*/ 	.word	0x00000008
.L_663:


//--------------------- .nv.info._ZN7cutlass13device_kernelIN5flash11enable_sm90INS1_16FlashAttnFwdSm90INS1_25CollectiveMainloopFwdSm90ILi2EN4cute5tupleIJNS5_1CILi1EEES8_S8_EEENS6_IJNS7_ILi128EEENS7_ILi96EEENS7_ILi192EEEEEELi192ENS_10bfloat16_tEfNS_4arch4Sm90ELb0ELb1ELb1ELb0ELb1ELb0ELb0ELb1ELb1ELb1ELb1ELb0EEENS1_21CollectiveEpilogueFwdINS6_IJSA_SC_SB_EEES9_SE_SG_Li256ELb0ELb1ELb1ELb0EEENS1_19SingleTileSchedulerILb0ELb1ELb1ELi128EEEEEEEEEvNT_6ParamsE --------------------------
	.section	.nv.info._ZN7cutlass13device_kernelIN5flash11enable_sm90INS1_16FlashAttnFwdSm90INS1_25CollectiveMainloopFwdSm90ILi2EN4cute5tupleIJNS5_1CILi1EEES8_S8_EEENS6_IJNS7_ILi128EEENS7_ILi96EEENS7_ILi192EEEEEELi192ENS_10bfloat16_tEfNS_4arch4Sm90ELb0ELb1ELb1ELb0ELb1ELb0ELb0ELb1ELb1ELb1ELb1ELb0EEENS1_21CollectiveEpilogueFwdINS6_IJSA_SC_SB_EEES9_SE_SG_Li256ELb0ELb1ELb1ELb0EEENS1_19SingleTileSchedulerILb0ELb1ELb1ELi128EEEEEEEEEvNT_6ParamsE,"",@"SHT_CUDA_INFO"
	.sectionflags	@""
	.align	4


	//----- nvinfo : EIATTR_CUDA_API_VERSION
	.align		4
        /*0000*/ 	.byte	0x04, 0x37
        /*0002*/ 	.short	(.L_665 - .L_664)
.L_664:
        /*0004*/ 	.word	0x00000082


	//----- nvinfo : EIATTR_KPARAM_INFO
	.align		4
.L_665:
        /*0008*/ 	.byte	0x04, 0x17
        /*000a*/ 	.short	(.L_667 - .L_666)
.L_666:
        /*000c*/ 	.word	0x00000000
        /*0010*/ 	.short	0x0000
        /*0012*/ 	.short	0x0070
        /*0014*/ 	.byte	0x00, 0xf0, 0x01, 0x28


	//----- nvinfo : EIATTR_SPARSE_MMA_MASK
	.align		4
.L_667:
        /*0018*/ 	.byte	0x03, 0x50
        /*001a*/ 	.short	0x0000


	//----- nvinfo : EIATTR_MAXREG_COUNT
	.align		4
        /*001c*/ 	.byte	0x03, 0x1b
        /*001e*/ 	.short	0x00a8


	//----- nvinfo : EIATTR_NUM_BARRIERS
	.align		4
        /*0020*/ 	.byte	0x02, 0x4c
        /*0022*/ 	.byte	0x09
	.zero		1


	//----- nvinfo : EIATTR_EXTERNS
	.align		4
        /*0024*/ 	.byte	0x04, 0x0f
        /*0026*/ 	.short	(.L_669 - .L_668)


	//   ....[0]....
	.align		4
.L_668:
        /*0028*/ 	.word	index@(__assertfail)


	//----- nvinfo : EIATTR_ANNOTATIONS
	.align		4
.L_669:
        /*002c*/ 	.byte	0x04, 0x55
        /*002e*/ 	.short	(.L_671 - .L_670)


	//   ....[0]....
.L_670:
        /*0030*/ 	.word	0x00000001
        /*0034*/ 	.byte	0xb0, 0x08, 0x00, 0x00, 0x01, 0x00, 0x00, 0x00, 0xe0, 0x09, 0x00, 0x00, 0x01, 0x00, 0x00, 0x00
        /*0044*/ 	.byte	0x80, 0x18, 0x00, 0x00, 0x01, 0x00, 0x00, 0x00, 0x30, 0xf6, 0x00, 0x00, 0x01, 0x00, 0x00, 0x00
        /*0054*/ 	.byte	0x40, 0x12, 0x01, 0x00, 0x01, 0x00, 0x00, 0x00, 0x00, 0x26, 0x01, 0x00, 0x01, 0x00, 0x00, 0x00
        /*0064*/ 	.byte	0x30, 0x27, 0x01, 0x00, 0x01, 0x00, 0x00, 0x00, 0x20, 0x3c, 0x01, 0x00, 0x01, 0x00, 0x00, 0x00
        /*0074*/ 	.byte	0x70, 0x53, 0x01, 0x00


	//----- nvinfo : EIATTR_MERCURY_ISA_VERSION
	.align		4
.L_671:
        /*0078*/ 	.byte	0x03, 0x5f
        /*007a*/ 	.short	0x0101


	//----- nvinfo : EIATTR_INT_WARP_WIDE_INSTR_OFFSETS
	.align		4
        /*007c*/ 	.byte	0x04, 0x31
        /*007e*/ 	.short	(.L_673 - .L_672)


	//   ....[0]....
.L_672:
        /*0080*/ 	.word	0x000000c0


	//   ....[1]....
        /*0084*/ 	.word	0x000000d0


	//   ....[2]....
        /*0088*/ 	.word	0x00000170


	//----- nvinfo : EIATTR_COOP_GROUP_MASK_REGIDS
	.align		4
.L_673:
        /*008c*/ 	.byte	0x04, 0x29
        /*008e*/ 	.short	(.L_675 - .L_674)


	//   ....[0]....
.L_674:
        /*0090*/ 	.word	0xffffffff


	//   ....[1]....
        /*0094*/ 	.word	0xffffffff


	//   ....[2]....
        /*0098*/ 	.word	0xffffffff


	//   ....[3]....
        /*009c*/ 	.word	0xffffffff


	//   ....[4]....
        /*00a0*/ 	.word	0xffffffff


	//   ....[5]....
        /*00a4*/ 	.word	0xffffffff


	//   ....[6]....
        /*00a8*/ 	.word	0xffffffff


	//   ....[7]....
        /*00ac*/ 	.word	0xffffffff


	//   ....[8]....
        /*00b0*/ 	.word	0xffffffff


	//   ....[9]....
        /*00b4*/ 	.word	0xffffffff


	//   ....[10]....
        /*00b8*/ 	.word	0xffffffff


	//   ....[11]....
        /*00bc*/ 	.word	0xffffffff


	//   ....[12]....
        /*00c0*/ 	.word	0xffffffff


	//   ....[13]....
        /*00c4*/ 	.word	0xffffffff


	//   ....[14]....
        /*00c8*/ 	.word	0xffffffff


	//   ....[15]....
        /*00cc*/ 	.word	0xffffffff


	//   ....[16]....
        /*00d0*/ 	.word	0xffffffff


	//   ....[17]....
        /*00d4*/ 	.word	0xffffffff


	//   ....[18]....
        /*00d8*/ 	.word	0xffffffff


	//   ....[19]....
        /*00dc*/ 	.word	0xffffffff


	//   ....[20]....
        /*00e0*/ 	.word	0xffffffff


	//   ....[21]....
        /*00e4*/ 	.word	0xffffffff


	//   ....[22]....
        /*00e8*/ 	.word	0xffffffff


	//   ....[23]....
        /*00ec*/ 	.word	0xffffffff


	//   ....[24]....
        /*00f0*/ 	.word	0xffffffff


	//   ....[25]....
        /*00f4*/ 	.word	0xffffffff


	//   ....[26]....
        /*00f8*/ 	.word	0xffffffff


	//   ....[27]....
        /*00fc*/ 	.word	0xffffffff


	//   ....[28]....
        /*0100*/ 	.word	0xffffffff


	//   ....[29]....
        /*0104*/ 	.word	0xffffffff


	//   ....[30]....
        /*0108*/ 	.word	0xffffffff


	//   ....[31]....
        /*010c*/ 	.word	0xffffffff


	//   ....[32]....
        /*0110*/ 	.word	0xffffffff


	//   ....[33]....
        /*0114*/ 	.word	0xffffffff


	//   ....[34]....
        /*0118*/ 	.word	0xffffffff


	//   ....[35]....
        /*011c*/ 	.word	0xffffffff


	//   ....[36]....
        /*0120*/ 	.word	0xffffffff


	//   ....[37]....
        /*0124*/ 	.word	0xffffffff


	//   ....[38]....
        /*0128*/ 	.word	0xffffffff


	//   ....[39]....
        /*012c*/ 	.word	0xffffffff


	//   ....[40]....
        /*0130*/ 	.word	0xffffffff


	//   ....[41]....
        /*0134*/ 	.word	0xffffffff


	//   ....[42]....
        /*0138*/ 	.word	0xffffffff


	//   ....[43]....
        /*013c*/ 	.word	0xffffffff


	//   ....[44]....
        /*0140*/ 	.word	0xffffffff


	//   ....[45]....
        /*0144*/ 	.word	0xffffffff


	//   ....[46]....
        /*0148*/ 	.word	0xffffffff


	//   ....[47]....
        /*014c*/ 	.word	0xffffffff


	//   ....[48]....
        /*0150*/ 	.word	0xffffffff


	//   ....[49]....
        /*0154*/ 	.word	0xffffffff


	//   ....[50]....
        /*0158*/ 	.word	0xffffffff


	//   ....[51]....
        /*015c*/ 	.word	0xffffffff


	//   ....[52]....
        /*0160*/ 	.word	0xffffffff


	//   ....[53]....
        /*0164*/ 	.word	0xffffffff


	//   ....[54]....
        /*0168*/ 	.word	0xffffffff


	//   ....[55]....
        /*016c*/ 	.word	0xffffffff


	//   ....[56]....
        /*0170*/ 	.word	0xffffffff


	//   ....[57]....
        /*0174*/ 	.word	0xffffffff


	//   ....[58]....
        /*0178*/ 	.word	0xffffffff


	//   ....[59]....
        /*017c*/ 	.word	0xffffffff


	//   ....[60]....
        /*0180*/ 	.word	0xffffffff


	//   ....[61]....
        /*0184*/ 	.word	0xffffffff


	//   ....[62]....
        /*0188*/ 	.word	0xffffffff


	//   ....[63]....
        /*018c*/ 	.word	0xffffffff


	//   ....[64]....
        /*0190*/ 	.word	0xffffffff


	//   ....[65]....
        /*0194*/ 	.word	0xffffffff


	//   ....[66]....
        /*0198*/ 	.word	0xffffffff


	//   ....[67]....
        /*019c*/ 	.word	0xffffffff


	//   ....[68]....
        /*01a0*/ 	.word	0xffffffff


	//   ....[69]....
        /*01a4*/ 	.word	0xffffffff


	//   ....[70]....
        /*01a8*/ 	.word	0xffffffff


	//   ....[71]....
        /*01ac*/ 	.word	0xffffffff


	//   ....[72]....
        /*01b0*/ 	.word	0xffffffff


	//   ....[73]....
        /*01b4*/ 	.word	0xffffffff


	//   ....[74]....
        /*01b8*/ 	.word	0xffffffff


	//   ....[75]....
        /*01bc*/ 	.word	0xffffffff


	//   ....[76]....
        /*01c0*/ 	.word	0xffffffff


	//   ....[77]....
        /*01c4*/ 	.word	0xffffffff


	//   ....[78]....
        /*01c8*/ 	.word	0xffffffff


	//   ....[79]....
        /*01cc*/ 	.word	0xffffffff


	//   ....[80]....
        /*01d0*/ 	.word	0xffffffff


	//   ....[81]....
        /*01d4*/ 	.word	0xffffffff


	//   ....[82]....
        /*01d8*/ 	.word	0xffffffff


	//   ....[83]....
        /*01dc*/ 	.word	0xffffffff


	//   ....[84]....
        /*01e0*/ 	.word	0xffffffff


	//   ....[85]....
        /*01e4*/ 	.word	0xffffffff


	//   ....[86]....
        /*01e8*/ 	.word	0xffffffff


	//   ....[87]....
        /*01ec*/ 	.word	0xffffffff


	//   ....[88]....
        /*01f0*/ 	.word	0xffffffff


	//   ....[89]....
        /*01f4*/ 	.word	0xffffffff


	//   ....[90]....
        /*01f8*/ 	.word	0xffffffff


	//   ....[91]....
        /*01fc*/ 	.word	0xffffffff


	//   ....[92]....
        /*0200*/ 	.word	0xffffffff


	//   ....[93]....
        /*0204*/ 	.word	0xffffffff


	//   ....[94]....
        /*0208*/ 	.word	0xffffffff


	//   ....[95]....
        /*020c*/ 	.word	0xffffffff


	//   ....[96]....
        /*0210*/ 	.word	0xffffffff


	//   ....[97]....
        /*0214*/ 	.word	0xffffffff


	//   ....[98]....
        /*0218*/ 	.word	0xffffffff


	//   ....[99]....
        /*021c*/ 	.word	0xffffffff


	//   ....[100]....
        /*0220*/ 	.word	0xffffffff


	//   ....[101]....
        /*0224*/ 	.word	0xffffffff


	//   ....[102]....
        /*0228*/ 	.word	0xffffffff


	//   ....[103]....
        /*022c*/ 	.word	0xffffffff


	//   ....[104]....
        /*0230*/ 	.word	0xffffffff


	//   ....[105]....
        /*0234*/ 	.word	0xffffffff


	//   ....[106]....
        /*0238*/ 	.word	0xffffffff


	//   ....[107]....
        /*023c*/ 	.word	0x0500000f


	//   ....[108]....
        /*0240*/ 	.word	0x0500000f


	//   ....[109]....
        /*0244*/ 	.word	0x0500000f


	//   ....[110]....
        /*0248*/ 	.word	0x0500000f


	//   ....[111]....
        /*024c*/ 	.word	0x0500000f


	//   ....[112]....
        /*0250*/ 	.word	0x0500000f


	//   ....[113]....
        /*0254*/ 	.word	0x0500000f


	//   ....[114]....
        /*0258*/ 	.word	0x0500000f


	//   ....[115]....
        /*025c*/ 	.word	0x0500000f


	//   ....[116]....
        /*0260*/ 	.word	0x0500000f


	//   ....[117]....
        /*0264*/ 	.word	0x0500000f


	//   ....[118]....
        /*0268*/ 	.word	0x0500000f


	//   ....[119]....
        /*026c*/ 	.word	0x0500000f


	//   ....[120]....
        /*0270*/ 	.word	0x0500000f


	//   ....[121]....
        /*0274*/ 	.word	0x0500000f


	//   ....[122]....
        /*0278*/ 	.word	0x0500000f


	//   ....[123]....
        /*027c*/ 	.word	0x0500000f


	//   ....[124]....
        /*0280*/ 	.word	0x0500000f


	//   ....[125]....
        /*0284*/ 	.word	0x0500000f


	//   ....[126]....
        /*0288*/ 	.word	0x0500000f


	//   ....[127]....
        /*028c*/ 	.word	0x0500000f


	//   ....[128]....
        /*0290*/ 	.word	0x0500000f


	//   ....[129]....
        /*0294*/ 	.word	0x0500000f


	//   ....[130]....
        /*0298*/ 	.word	0x0500000f


	//   ....[131]....
        /*029c*/ 	.word	0x0500000f


	//   ....[132]....
        /*02a0*/ 	.word	0x0500000f


	//   ....[133]....
        /*02a4*/ 	.word	0x0500000f


	//   ....[134]....
        /*02a8*/ 	.word	0x0500000f


	//   ....[135]....
        /*02ac*/ 	.word	0x0500000f


	//   ....[136]....
        /*02b0*/ 	.word	0x0500000f


	//   ....[137]....
        /*02b4*/ 	.word	0x0500000f


	//   ....[138]....
        /*02b8*/ 	.word	0x0500000f


	//   ....[139]....
        /*02bc*/ 	.word	0x0500000f


	//   ....[140]....
        /*02c0*/ 	.word	0x0500000f


	//   ....[141]....
        /*02c4*/ 	.word	0x0500000f


	//   ....[142]....
        /*02c8*/ 	.word	0x0500000f


	//   ....[143]....
        /*02cc*/ 	.word	0x0500000f


	//   ....[144]....
        /*02d0*/ 	.word	0x0500000f


	//   ....[145]....
        /*02d4*/ 	.word	0x0500000f


	//   ....[146]....
        /*02d8*/ 	.word	0x0500000f


	//   ....[147]....
        /*02dc*/ 	.word	0x0500000f


	//   ....[148]....
        /*02e0*/ 	.word	0x0500000f


	//   ....[149]....
        /*02e4*/ 	.word	0x0500000f


	//   ....[150]....
        /*02e8*/ 	.word	0x0500000f


	//   ....[151]....
        /*02ec*/ 	.word	0x0500000f


	//   ....[152]....
        /*02f0*/ 	.word	0x0500000f


	//   ....[153]....
        /*02f4*/ 	.word	0x0500000f


	//   ....[154]....
        /*02f8*/ 	.word	0x0500000f


	//   ....[155]....
        /*02fc*/ 	.word	0x0500000f


	//   ....[156]....
        /*0300*/ 	.word	0x0500000f


	//   ....[157]....
        /*0304*/ 	.word	0x0500000f


	//   ....[158]....
        /*0308*/ 	.word	0x0500000f


	//   ....[159]....
        /*030c*/ 	.word	0x0500000f


	//   ....[160]....
        /*0310*/ 	.word	0x0500000f


	//   ....[161]....
        /*0314*/ 	.word	0x0500000f


	//   ....[162]....
        /*0318*/ 	.word	0x0500000f


	//   ....[163]....
        /*031c*/ 	.word	0x0500000f


	//   ....[164]....
        /*0320*/ 	.word	0x0500000f


	//   ....[165]....
        /*0324*/ 	.word	0x0500000f


	//   ....[166]....
        /*0328*/ 	.word	0x0500000f


	//   ....[167]....
        /*032c*/ 	.word	0x0500000f


	//   ....[168]....
        /*0330*/ 	.word	0x0500000f


	//   ....[169]....
        /*0334*/ 	.word	0x0500000f


	//   ....[170]....
        /*0338*/ 	.word	0x0500000f


	//   ....[171]....
        /*033c*/ 	.word	0x0500000f


	//   ....[172]....
        /*0340*/ 	.word	0x0500000f


	//----- nvinfo : EIATTR_COOP_GROUP_INSTR_OFFSETS
	.align		4
.L_675:
        /*0344*/ 	.byte	0x04, 0x28
        /*0346*/ 	.short	(.L_677 - .L_676)


	//   ....[0]....
.L_676:
        /*0348*/ 	.word	0x00000070


	//   ....[1]....
        /*034c*/ 	.word	0x000000b0


	//   ....[2]....
        /*0350*/ 	.word	0x000002d0


	//   ....[3]....
        /*0354*/ 	.word	0x00000430


	//   ....[4]....
        /*0358*/ 	.word	0x00000550


	//   ....[5]....
        /*035c*/ 	.word	0x000006b0


	//   ....[6]....
        /*0360*/ 	.word	0x00001680


	//   ....[7]....
        /*0364*/ 	.word	0x00002450


	//   ....[8]....
        /*0368*/ 	.word	0x00002b90


	//   ....[9]....
        /*036c*/ 	.word	0x00003900


	//   ....[10]....
        /*0370*/ 	.word	0x00003a40


	//   ....[11]....
        /*0374*/ 	.word	0x00004040


	//   ....[12]....
        /*0378*/ 	.word	0x000040c0


	//   ....[13]....
        /*037c*/ 	.word	0x00005f70


	//   ....[14]....
        /*0380*/ 	.word	0x00006ea0


	//   ....[15]....
        /*0384*/ 	.word	0x00007520


	//   ....[16]....
        /*0388*/ 	.word	0x00007640


	//   ....[17]....
        /*038c*/ 	.word	0x00007c00


	//   ....[18]....
        /*0390*/ 	.word	0x00007c90


	//   ....[19]....
        /*0394*/ 	.word	0x0000a0b0


	//   ....[20]....
        /*0398*/ 	.word	0x0000a0e0


	//   ....[21]....
        /*039c*/ 	.word	0x0000a110


	//   ....[22]....
        /*03a0*/ 	.word	0x0000a130


	//   ....[23]....
        /*03a4*/ 	.word	0x0000be60


	//   ....[24]....
        /*03a8*/ 	.word	0x0000cd80


	//   ....[25]....
        /*03ac*/ 	.word	0x0000d410


	//   ....[26]....
        /*03b0*/ 	.word	0x0000d530


	//   ....[27]....
        /*03b4*/ 	.word	0x0000daf0


	//   ....[28]....
        /*03b8*/ 	.word	0x0000db80


	//   ....[29]....
        /*03bc*/ 	.word	0x0000ec20


	//   ....[30]....
        /*03c0*/ 	.word	0x0000ec40


	//   ....[31]....
        /*03c4*/ 	.word	0x0000ed00


	//   ....[32]....
        /*03c8*/ 	.word	0x0000ed10


	//   ....[33]....
        /*03cc*/ 	.word	0x0000fdc0


	//   ....[34]....
        /*03d0*/ 	.word	0x0000fe10


	//   ....[35]....
        /*03d4*/ 	.word	0x0000fe50


	//   ....[36]....
        /*03d8*/ 	.word	0x0000fe90


	//   ....[37]....
        /*03dc*/ 	.word	0x0000fee0


	//   ....[38]....
        /*03e0*/ 	.word	0x0000ff00


	//   ....[39]....
        /*03e4*/ 	.word	0x00010850


	//   ....[40]....
        /*03e8*/ 	.word	0x00010860


	//   ....[41]....
        /*03ec*/ 	.word	0x000115b0


	//   ....[42]....
        /*03f0*/ 	.word	0x00012c00


	//   ....[43]....
        /*03f4*/ 	.word	0x00012c20


	//   ....[44]....
        /*03f8*/ 	.word	0x00012c30


	//   ....[45]....
        /*03fc*/ 	.word	0x00012c40


	//   ....[46]....
        /*0400*/ 	.word	0x00012c50


	//   ....[47]....
        /*0404*/ 	.word	0x00012c60


	//   ....[48]....
        /*0408*/ 	.word	0x00012c70


	//   ....[49]....
        /*040c*/ 	.word	0x00012cd0


	//   ....[50]....
        /*0410*/ 	.word	0x00012d10


	//   ....[51]....
        /*0414*/ 	.word	0x00012d70


	//   ....[52]....
        /*0418*/ 	.word	0x00012d80


	//   ....[53]....
        /*041c*/ 	.word	0x00012e40


	//   ....[54]....
        /*0420*/ 	.word	0x00013490


	//   ....[55]....
        /*0424*/ 	.word	0x000134c0


	//   ....[56]....
        /*0428*/ 	.word	0x000134f0


	//   ....[57]....
        /*042c*/ 	.word	0x00013510


	//   ....[58]....
        /*0430*/ 	.word	0x00013520


	//   ....[59]....
        /*0434*/ 	.word	0x000135a0


	//   ....[60]....
        /*0438*/ 	.word	0x000135e0


	//   ....[61]....
        /*043c*/ 	.word	0x00013630


	//   ....[62]....
        /*0440*/ 	.word	0x00013660


	//   ....[63]....
        /*0444*/ 	.word	0x000136c0


	//   ....[64]....
        /*0448*/ 	.word	0x00013700


	//   ....[65]....
        /*044c*/ 	.word	0x00013750


	//   ....[66]....
        /*0450*/ 	.word	0x00013780


	//   ....[67]....
        /*0454*/ 	.word	0x000137d0


	//   ....[68]....
        /*0458*/ 	.word	0x00013810


	//   ....[69]....
        /*045c*/ 	.word	0x00013860


	//   ....[70]....
        /*0460*/ 	.word	0x00014030


	//   ....[71]....
        /*0464*/ 	.word	0x00014060


	//   ....[72]....
        /*0468*/ 	.word	0x00014080


	//   ....[73]....
        /*046c*/ 	.word	0x00014090


	//   ....[74]....
        /*0470*/ 	.word	0x000140b0


	//   ....[75]....
        /*0474*/ 	.word	0x00014110


	//   ....[76]....
        /*0478*/ 	.word	0x00014130


	//   ....[77]....
        /*047c*/ 	.word	0x00014150


	//   ....[78]....
        /*0480*/ 	.word	0x00014160


	//   ....[79]....
        /*0484*/ 	.word	0x000141c0


	//   ....[80]....
        /*0488*/ 	.word	0x000141f0


	//   ....[81]....
        /*048c*/ 	.word	0x00014270


	//   ....[82]....
        /*0490*/ 	.word	0x000144e0


	//   ....[83]....
        /*0494*/ 	.word	0x00014500


	//   ....[84]....
        /*0498*/ 	.word	0x00014510


	//   ....[85]....
        /*049c*/ 	.word	0x00014530


	//   ....[86]....
        /*04a0*/ 	.word	0x000145c0


	//   ....[87]....
        /*04a4*/ 	.word	0x000145f0


	//   ....[88]....
        /*04a8*/ 	.word	0x00014660


	//   ....[89]....
        /*04ac*/ 	.word	0x00014690


	//   ....[90]....
        /*04b0*/ 	.word	0x00014700


	//   ....[91]....
        /*04b4*/ 	.word	0x00014730


	//   ....[92]....
        /*04b8*/ 	.word	0x000147a0


	//   ....[93]....
        /*04bc*/ 	.word	0x000147d0


	//   ....[94]....
        /*04c0*/ 	.word	0x00014ca0


	//   ....[95]....
        /*04c4*/ 	.word	0x00014cd0


	//   ....[96]....
        /*04c8*/ 	.word	0x00014d00


	//   ....[97]....
        /*04cc*/ 	.word	0x00014d30


	//   ....[98]....
        /*04d0*/ 	.word	0x00014d60


	//   ....[99]....
        /*04d4*/ 	.word	0x00014d70


	//   ....[100]....
        /*04d8*/ 	.word	0x00014e10


	//   ....[101]....
        /*04dc*/ 	.word	0x00014e30


	//   ....[102]....
        /*04e0*/ 	.word	0x00014ec0


	//   ....[103]....
        /*04e4*/ 	.word	0x00014ee0


	//   ....[104]....
        /*04e8*/ 	.word	0x00014f50


	//   ....[105]....
        /*04ec*/ 	.word	0x00014f80


	//   ....[106]....
        /*04f0*/ 	.word	0x00015300


	//   ....[107]....
        /*04f4*/ 	.word	0x00015940


	//   ....[108]....
        /*04f8*/ 	.word	0x00015a30


	//   ....[109]....
        /*04fc*/ 	.word	0x00015ad0


	//   ....[110]....
        /*0500*/ 	.word	0x00015b30


	//   ....[111]....
        /*0504*/ 	.word	0x00015c00


	//   ....[112]....
        /*0508*/ 	.word	0x00015c70


	//   ....[113]....
        /*050c*/ 	.word	0x00015d40


	//   ....[114]....
        /*0510*/ 	.word	0x00015dc0


	//   ....[115]....
        /*0514*/ 	.word	0x00015e90


	//   ....[116]....
        /*0518*/ 	.word	0x00015f10


	//   ....[117]....
        /*051c*/ 	.word	0x00015ff0


	//   ....[118]....
        /*0520*/ 	.word	0x00016070


	//   ....[119]....
        /*0524*/ 	.word	0x00016130


	//   ....[120]....
        /*0528*/ 	.word	0x000161c0


	//   ....[121]....
        /*052c*/ 	.word	0x00016220


	//   ....[122]....
        /*0530*/ 	.word	0x000162c0


	//   ....[123]....
        /*0534*/ 	.word	0x00016390


	//   ....[124]....
        /*0538*/ 	.word	0x00016410


	//   ....[125]....
        /*053c*/ 	.word	0x000164e0


	//   ....[126]....
        /*0540*/ 	.word	0x00016560


	//   ....[127]....
        /*0544*/ 	.word	0x00016630


	//   ....[128]....
        /*0548*/ 	.word	0x000166b0


	//   ....[129]....
        /*054c*/ 	.word	0x00016780


	//   ....[130]....
        /*0550*/ 	.word	0x00016800


	//   ....[131]....
        /*0554*/ 	.word	0x000168d0


	//   ....[132]....
        /*0558*/ 	.word	0x00016950


	//   ....[133]....
        /*055c*/ 	.word	0x00016a20


	//   ....[134]....
        /*0560*/ 	.word	0x00016a90


	//   ....[135]....
        /*0564*/ 	.word	0x00016b50


	//   ....[136]....
        /*0568*/ 	.word	0x00016c90


	//   ....[137]....
        /*056c*/ 	.word	0x00016d60


	//   ....[138]....
        /*0570*/ 	.word	0x00016dc0


	//   ....[139]....
        /*0574*/ 	.word	0x00016e80


	//   ....[140]....
        /*0578*/ 	.word	0x00016ee0


	//   ....[141]....
        /*057c*/ 	.word	0x00016fa0


	//   ....[142]....
        /*0580*/ 	.word	0x00017000


	//   ....[143]....
        /*0584*/ 	.word	0x000170d0


	//   ....[144]....
        /*0588*/ 	.word	0x00017130


	//   ....[145]....
        /*058c*/ 	.word	0x00017200


	//   ....[146]....
        /*0590*/ 	.word	0x00017260


	//   ....[147]....
        /*0594*/ 	.word	0x00017340


	//   ....[148]....
        /*0598*/ 	.word	0x00017420


	//   ....[149]....
        /*059c*/ 	.word	0x000174c0


	//   ....[150]....
        /*05a0*/ 	.word	0x00017520


	//   ....[151]....
        /*05a4*/ 	.word	0x000175e0


	//   ....[152]....
        /*05a8*/ 	.word	0x000176a0


	//   ....[153]....
        /*05ac*/ 	.word	0x00017760


	//   ....[154]....
        /*05b0*/ 	.word	0x00017820


	//   ....[155]....
        /*05b4*/ 	.word	0x000178e0


	//   ....[156]....
        /*05b8*/ 	.word	0x000179a0


	//   ....[157]....
        /*05bc*/ 	.word	0x00017a60


	//   ....[158]....
        /*05c0*/ 	.word	0x00017b20


	//   ....[159]....
        /*05c4*/ 	.word	0x00017be0


	//   ....[160]....
        /*05c8*/ 	.word	0x00017d20


	//   ....[161]....
        /*05cc*/ 	.word	0x00017dc0


	//   ....[162]....
        /*05d0*/ 	.word	0x00017e90


	//   ....[163]....
        /*05d4*/ 	.word	0x00017f80


	//   ....[164]....
        /*05d8*/ 	.word	0x00017ff0


	//   ....[165]....
        /*05dc*/ 	.word	0x000180e0


	//   ....[166]....
        /*05e0*/ 	.word	0x00018150


	//   ....[167]....
        /*05e4*/ 	.word	0x00018250


	//   ....[168]....
        /*05e8*/ 	.word	0x000182d0


	//   ....[169]....
        /*05ec*/ 	.word	0x000183c0


	//   ....[170]....
        /*05f0*/ 	.word	0x00018430


	//   ....[171]....
        /*05f4*/ 	.word	0x00018500


	//   ....[172]....
        /*05f8*/ 	.word	0x00018610


	//----- nvinfo : EIATTR_REG_RECONFIG
	.align		4
.L_677:
        /*05fc*/ 	.byte	0x01, 0x54
	.zero		2


	//----- nvinfo : EIATTR_SYSCALL_OFFSETS
	.align		4
        /*0600*/ 	.byte	0x04, 0x46
        /*0602*/ 	.short	(.L_679 - .L_678)


	//   ....[0]....
.L_678:
        /*0604*/ 	.word	0x00001840


	//   ....[1]....
        /*0608*/ 	.word	0x00012170


	//   ....[2]....
        /*060c*/ 	.word	0x000122b0


	//   ....[3]....
        /*0610*/ 	.word	0x000123a0


	//   ....[4]....
        /*0614*/ 	.word	0x000131e0


	//----- nvinfo : EIATTR_MBARRIER_INSTR_OFFSETS
	.align		4
.L_679:
        /*0618*/ 	.byte	0x04, 0x39
        /*061a*/ 	.short	(.L_681 - .L_680)


	//   ....[0]....
.L_680:
        /*061c*/ 	.word	0x00000180
        /*0620*/ 	.word	0x000000ff
        /*0624*/ 	.word	0x00030800
        /*0628*/ 	.short	0x0100
        /*062a*/ 	.byte	0x08
	.zero		1


	//   ....[1]....
        /*062c*/ 	.word	0x00000190
        /*0630*/ 	.word	0x000000ff
        /*0634*/ 	.word	0x00030820
        /*0638*/ 	.short	0x0100
        /*063a*/ 	.byte	0x08
	.zero		1


	//   ....[2]....
        /*063c*/ 	.word	0x00000280
        /*0640*/ 	.word	0x000000ff
        /*0644*/ 	.word	0x00030830
        /*0648*/ 	.short	0x0100
        /*064a*/ 	.byte	0x08
	.zero		1


	//   ....[3]....
        /*064c*/ 	.word	0x00000290
        /*0650*/ 	.word	0x000000ff
        /*0654*/ 	.word	0x00030840
        /*0658*/ 	.short	0x0100
        /*065a*/ 	.byte	0x08
	.zero		1


	//   ....[4]....
        /*065c*/ 	.word	0x000002a0
        /*0660*/ 	.word	0x000000ff
        /*0664*/ 	.word	0x00030838
        /*0668*/ 	.short	0x0100
        /*066a*/ 	.byte	0x08
	.zero		1


	//   ....[5]....
        /*066c*/ 	.word	0x000002b0
        /*0670*/ 	.word	0x000000ff
        /*0674*/ 	.word	0x00030848
        /*0678*/ 	.short	0x0100
        /*067a*/ 	.byte	0x08
	.zero		1


	//   ....[6]....
        /*067c*/ 	.word	0x000003e0
        /*0680*/ 	.word	0x000000ff
        /*0684*/ 	.word	0x00030850
        /*0688*/ 	.short	0x0100
        /*068a*/ 	.byte	0x08
	.zero		1


	//   ....[7]....
        /*068c*/ 	.word	0x000003f0
        /*0690*/ 	.word	0x000000ff
        /*0694*/ 	.word	0x00030860
        /*0698*/ 	.short	0x0100
        /*069a*/ 	.byte	0x08
	.zero		1


	//   ....[8]....
        /*069c*/ 	.word	0x00000400
        /*06a0*/ 	.word	0x000000ff
        /*06a4*/ 	.word	0x00030858
        /*06a8*/ 	.short	0x0100
        /*06aa*/ 	.byte	0x08
	.zero		1


	//   ....[9]....
        /*06ac*/ 	.word	0x00000410
        /*06b0*/ 	.word	0x000000ff
        /*06b4*/ 	.word	0x00030868
        /*06b8*/ 	.short	0x0100
        /*06ba*/ 	.byte	0x08
	.zero		1


	//   ....[10]....
        /*06bc*/ 	.word	0x00000500
        /*06c0*/ 	.word	0x000000ff
        /*06c4*/ 	.word	0x00030870
        /*06c8*/ 	.short	0x0100
        /*06ca*/ 	.byte	0x06
	.zero		1


	//   ....[11]....
        /*06cc*/ 	.word	0x00000510
        /*06d0*/ 	.word	0x000000ff
        /*06d4*/ 	.word	0x00030880
        /*06d8*/ 	.short	0x0100
        /*06da*/ 	.byte	0x06
	.zero		1


	//   ....[12]....
        /*06dc*/ 	.word	0x00000520
        /*06e0*/ 	.word	0x000000ff
        /*06e4*/ 	.word	0x00030878
        /*06e8*/ 	.short	0x0100
        /*06ea*/ 	.byte	0x06
	.zero		1


	//   ....[13]....
        /*06ec*/ 	.word	0x00000530
        /*06f0*/ 	.word	0x000000ff
        /*06f4*/ 	.word	0x00030888
        /*06f8*/ 	.short	0x0100
        /*06fa*/ 	.byte	0x06
	.zero		1


	//   ....[14]....
        /*06fc*/ 	.word	0x00000660
        /*0700*/ 	.word	0x000000ff
        /*0704*/ 	.word	0x00030890
        /*0708*/ 	.short	0x0100
        /*070a*/ 	.byte	0x08
	.zero		1


	//   ....[15]....
        /*070c*/ 	.word	0x00000670
        /*0710*/ 	.word	0x000000ff
        /*0714*/ 	.word	0x000308a0
        /*0718*/ 	.short	0x0100
        /*071a*/ 	.byte	0x08
	.zero		1


	//   ....[16]....
        /*071c*/ 	.word	0x00000680
        /*0720*/ 	.word	0x000000ff
        /*0724*/ 	.word	0x00030898
        /*0728*/ 	.short	0x0100
        /*072a*/ 	.byte	0x08
	.zero		1


	//   ....[17]....
        /*072c*/ 	.word	0x00000690
        /*0730*/ 	.word	0x000000ff
        /*0734*/ 	.word	0x000308a8
        /*0738*/ 	.short	0x0100
        /*073a*/ 	.byte	0x08
	.zero		1


	//   ....[18]....
        /*073c*/ 	.word	0x000007d0
        /*0740*/ 	.word	0x000000ff
        /*0744*/ 	.word	0x000308b0
        /*0748*/ 	.short	0x0100
        /*074a*/ 	.byte	0x08
	.zero		1


	//   ....[19]....
        /*074c*/ 	.word	0x000007e0
        /*0750*/ 	.word	0x000000ff
        /*0754*/ 	.word	0x000308c0
        /*0758*/ 	.short	0x0100
        /*075a*/ 	.byte	0x08
	.zero		1


	//   ....[20]....
        /*075c*/ 	.word	0x000007f0
        /*0760*/ 	.word	0x000000ff
        /*0764*/ 	.word	0x000308b8
        /*0768*/ 	.short	0x0100
        /*076a*/ 	.byte	0x08
	.zero		1


	//   ....[21]....
        /*076c*/ 	.word	0x00000800
        /*0770*/ 	.word	0x000000ff
        /*0774*/ 	.word	0x000308c8
        /*0778*/ 	.short	0x0100
        /*077a*/ 	.byte	0x08
	.zero		1


	//   ....[22]....
        /*077c*/ 	.word	0x00001860
        /*0780*/ 	.word	0x000000ff
        /*0784*/ 	.word	0x00030800
        /*0788*/ 	.short	0x010a
        /*078a*/ 	.byte	0x27
	.zero		1


	//   ....[23]....
        /*078c*/ 	.word	0x000018f0
        /*0790*/ 	.word	0x000000ff
        /*0794*/ 	.word	0x00030830
        /*0798*/ 	.short	0x010a
        /*079a*/ 	.byte	0x27
	.zero		1


	//   ....[24]....
        /*079c*/ 	.word	0x00001950
        /*07a0*/ 	.word	0x000000ff
        /*07a4*/ 	.word	0x00030830
        /*07a8*/ 	.short	0x010a
        /*07aa*/ 	.byte	0x27
	.zero		1


	//   ....[25]....
        /*07ac*/ 	.word	0x00002660
        /*07b0*/ 	.word	0x000000ff
        /*07b4*/ 	.word	0x00000000
        /*07b8*/ 	.short	0x0101
        /*07ba*/ 	.byte	0x04
	.zero		1


	//   ....[26]....
        /*07bc*/ 	.word	0x00004f70
        /*07c0*/ 	.word	0x000000ff
        /*07c4*/ 	.word	0x00030830
        /*07c8*/ 	.short	0x010a
        /*07ca*/ 	.byte	0x3c
	.zero		1


	//   ....[27]....
        /*07cc*/ 	.word	0x00004fb0
        /*07d0*/ 	.word	0x000000ff
        /*07d4*/ 	.word	0x00030830
        /*07d8*/ 	.short	0x010a
        /*07da*/ 	.byte	0x3c
	.zero		1


	//   ....[28]....
        /*07dc*/ 	.word	0x00005a20
        /*07e0*/ 	.word	0x000000ff
        /*07e4*/ 	.word	0x00030850
        /*07e8*/ 	.short	0x010a
        /*07ea*/ 	.byte	0x0e
	.zero		1


	//   ....[29]....
        /*07ec*/ 	.word	0x00005a60
        /*07f0*/ 	.word	0x000000ff
        /*07f4*/ 	.word	0x00030850
        /*07f8*/ 	.short	0x010a
        /*07fa*/ 	.byte	0x0e
	.zero		1


	//   ....[30]....
        /*07fc*/ 	.word	0x00006190
        /*0800*/ 	.word	0x000000ff
        /*0804*/ 	.word	0x00000000
        /*0808*/ 	.short	0x0101
        /*080a*/ 	.byte	0x3c
	.zero		1


	//   ....[31]....
        /*080c*/ 	.word	0x00008570
        /*0810*/ 	.word	0x000000ff
        /*0814*/ 	.word	0x00000000
        /*0818*/ 	.short	0x0101
        /*081a*/ 	.byte	0x0e
	.zero		1


	//   ....[32]....
        /*081c*/ 	.word	0x00008a20
        /*0820*/ 	.word	0x000000ff
        /*0824*/ 	.word	0x00030830
        /*0828*/ 	.short	0x010a
        /*082a*/ 	.byte	0x05
	.zero		1


	//   ....[33]....
        /*082c*/ 	.word	0x00008a60
        /*0830*/ 	.word	0x000000ff
        /*0834*/ 	.word	0x00030830
        /*0838*/ 	.short	0x010a
        /*083a*/ 	.byte	0x05
	.zero		1


	//   ....[34]....
        /*083c*/ 	.word	0x000094d0
        /*0840*/ 	.word	0x000000ff
        /*0844*/ 	.word	0x00030850
        /*0848*/ 	.short	0x010a
        /*084a*/ 	.byte	0x05
	.zero		1


	//   ....[35]....
        /*084c*/ 	.word	0x00009510
        /*0850*/ 	.word	0x000000ff
        /*0854*/ 	.word	0x00030850
        /*0858*/ 	.short	0x010a
        /*085a*/ 	.byte	0x05
	.zero		1


	//   ....[36]....
        /*085c*/ 	.word	0x00009c00
        /*0860*/ 	.word	0x000000ff
        /*0864*/ 	.word	0x00000000
        /*0868*/ 	.short	0x0101
        /*086a*/ 	.byte	0x0a
	.zero		1


	//   ....[37]....
        /*086c*/ 	.word	0x0000ac70
        /*0870*/ 	.word	0x000000ff
        /*0874*/ 	.word	0x00000000
        /*0878*/ 	.short	0x0101
        /*087a*/ 	.byte	0x05
	.zero		1


	//   ....[38]....
        /*087c*/ 	.word	0x0000ae60
        /*0880*/ 	.word	0x000000ff
        /*0884*/ 	.word	0x00030830
        /*0888*/ 	.short	0x010a
        /*088a*/ 	.byte	0x3c
	.zero		1


	//   ....[39]....
        /*088c*/ 	.word	0x0000aea0
        /*0890*/ 	.word	0x000000ff
        /*0894*/ 	.word	0x00030830
        /*0898*/ 	.short	0x010a
        /*089a*/ 	.byte	0x3c
	.zero		1


	//   ....[40]....
        /*089c*/ 	.word	0x0000b910
        /*08a0*/ 	.word	0x000000ff
        /*08a4*/ 	.word	0x00030850
        /*08a8*/ 	.short	0x010a
        /*08aa*/ 	.byte	0x05
	.zero		1


	//   ....[41]....
        /*08ac*/ 	.word	0x0000b950
        /*08b0*/ 	.word	0x000000ff
        /*08b4*/ 	.word	0x00030850
        /*08b8*/ 	.short	0x010a
        /*08ba*/ 	.byte	0x05
	.zero		1


	//   ....[42]....
        /*08bc*/ 	.word	0x0000c080
        /*08c0*/ 	.word	0x000000ff
        /*08c4*/ 	.word	0x00000000
        /*08c8*/ 	.short	0x0101
        /*08ca*/ 	.byte	0x3c
	.zero		1


	//   ....[43]....
        /*08cc*/ 	.word	0x0000e460
        /*08d0*/ 	.word	0x000000ff
        /*08d4*/ 	.word	0x00000000
        /*08d8*/ 	.short	0x0101
        /*08da*/ 	.byte	0x05
	.zero		1


	//   ....[44]....
        /*08dc*/ 	.word	0x0000eb90
        /*08e0*/ 	.word	0x000000ff
        /*08e4*/ 	.word	0x00030850
        /*08e8*/ 	.short	0x010a
        /*08ea*/ 	.byte	0x05
	.zero		1


	//   ....[45]....
        /*08ec*/ 	.word	0x0000ebd0
        /*08f0*/ 	.word	0x000000ff
        /*08f4*/ 	.word	0x00030850
        /*08f8*/ 	.short	0x010a
        /*08fa*/ 	.byte	0x05
	.zero		1


	//   ....[46]....
        /*08fc*/ 	.word	0x0000f1e0
        /*0900*/ 	.word	0x000000ff
        /*0904*/ 	.word	0x00000000
        /*0908*/ 	.short	0x0101
        /*090a*/ 	.byte	0x04
	.zero		1


	//   ....[47]....
        /*090c*/ 	.word	0x0000ff10
        /*0910*/ 	.word	0x000000ff
        /*0914*/ 	.word	0x00000000
        /*0918*/ 	.short	0x0101
        /*091a*/ 	.byte	0x04
	.zero		1


	//   ....[48]....
        /*091c*/ 	.word	0x000129b0
        /*0920*/ 	.word	0x000000ff
        /*0924*/ 	.word	0x00030840
        /*0928*/ 	.short	0x010a
        /*092a*/ 	.byte	0x30
	.zero		1


	//   ....[49]....
        /*092c*/ 	.word	0x00012fa0
        /*0930*/ 	.word	0x000000ff
        /*0934*/ 	.word	0x00030830
        /*0938*/ 	.short	0x0107
        /*093a*/ 	.byte	0x30
	.zero		1


	//   ....[50]....
        /*093c*/ 	.word	0x00013010
        /*0940*/ 	.word	0x000000ff
        /*0944*/ 	.word	0x00030830
        /*0948*/ 	.short	0x0101
        /*094a*/ 	.byte	0x30
	.zero		1


	//   ....[51]....
        /*094c*/ 	.word	0x000139b0
        /*0950*/ 	.word	0x000000ff
        /*0954*/ 	.word	0x00030800
        /*0958*/ 	.short	0x0107
        /*095a*/ 	.byte	0x30
	.zero		1


	//   ....[52]....
        /*095c*/ 	.word	0x00013a10
        /*0960*/ 	.word	0x000000ff
        /*0964*/ 	.word	0x00030800
        /*0968*/ 	.short	0x0101
        /*096a*/ 	.byte	0x30
	.zero		1


	//   ....[53]....
        /*096c*/ 	.word	0x00013a30
        /*0970*/ 	.word	0x000000ff
        /*0974*/ 	.word	0x00030820
        /*0978*/ 	.short	0x010a
        /*097a*/ 	.byte	0x30
	.zero		1


	//   ....[54]....
        /*097c*/ 	.word	0x00013e20
        /*0980*/ 	.word	0x00000013
        /*0984*/ 	.word	0x00030840
        /*0988*/ 	.short	0x010a
        /*098a*/ 	.byte	0x3f
	.zero		1


	//   ....[55]....
        /*098c*/ 	.word	0x00014360
        /*0990*/ 	.word	0x00000013
        /*0994*/ 	.word	0x00030830
        /*0998*/ 	.short	0x0107
        /*099a*/ 	.byte	0x3f
	.zero		1


	//   ....[56]....
        /*099c*/ 	.word	0x00014410
        /*09a0*/ 	.word	0x00000013
        /*09a4*/ 	.word	0x00030830
        /*09a8*/ 	.short	0x0101
        /*09aa*/ 	.byte	0x3f
	.zero		1


	//   ....[57]....
        /*09ac*/ 	.word	0x00014470
        /*09b0*/ 	.word	0x00000006
        /*09b4*/ 	.word	0x00030860
        /*09b8*/ 	.short	0x010a
        /*09ba*/ 	.byte	0x3f
	.zero		1


	//   ....[58]....
        /*09bc*/ 	.word	0x00014920
        /*09c0*/ 	.word	0x00000006
        /*09c4*/ 	.word	0x00030850
        /*09c8*/ 	.short	0x0107
        /*09ca*/ 	.byte	0x3f
	.zero		1


	//   ....[59]....
        /*09cc*/ 	.word	0x00014a90
        /*09d0*/ 	.word	0x00000006
        /*09d4*/ 	.word	0x00030850
        /*09d8*/ 	.short	0x0101
        /*09da*/ 	.byte	0x3f
	.zero		1


	//   ....[60]....
        /*09dc*/ 	.word	0x00014c10
        /*09e0*/ 	.word	0x00000000
        /*09e4*/ 	.word	0x00030860
        /*09e8*/ 	.short	0x010a
        /*09ea*/ 	.byte	0x3f
	.zero		1


	//   ....[61]....
        /*09ec*/ 	.word	0x00015140
        /*09f0*/ 	.word	0x00000000
        /*09f4*/ 	.word	0x00030850
        /*09f8*/ 	.short	0x0107
        /*09fa*/ 	.byte	0x3f
	.zero		1


	//   ....[62]....
        /*09fc*/ 	.word	0x000151f0
        /*0a00*/ 	.word	0x00000000
        /*0a04*/ 	.word	0x00030850
        /*0a08*/ 	.short	0x0101
        /*0a0a*/ 	.byte	0x3f
	.zero		1


	//   ....[63]....
        /*0a0c*/ 	.word	0x00015290
        /*0a10*/ 	.word	0x00000007
        /*0a14*/ 	.word	0x00030820
        /*0a18*/ 	.short	0x010a
        /*0a1a*/ 	.byte	0x3f
	.zero		1


	//   ....[64]....
        /*0a1c*/ 	.word	0x00015410
        /*0a20*/ 	.word	0x00000005
        /*0a24*/ 	.word	0x00030840
        /*0a28*/ 	.short	0x010a
        /*0a2a*/ 	.byte	0x3f
	.zero		1


	//   ....[65]....
        /*0a2c*/ 	.word	0x000154b0
        /*0a30*/ 	.word	0x00000007
        /*0a34*/ 	.word	0x00030840
        /*0a38*/ 	.short	0x010a
        /*0a3a*/ 	.byte	0x3f
	.zero		1


	//   ....[66]....
        /*0a3c*/ 	.word	0x000154f0
        /*0a40*/ 	.word	0x00000005
        /*0a44*/ 	.word	0x00030860
        /*0a48*/ 	.short	0x010a
        /*0a4a*/ 	.byte	0x3f
	.zero		1


	//   ....[67]....
        /*0a4c*/ 	.word	0x00015530
        /*0a50*/ 	.word	0x00000007
        /*0a54*/ 	.word	0x00030860
        /*0a58*/ 	.short	0x010a
        /*0a5a*/ 	.byte	0x3f
	.zero		1


	//   ....[68]....
        /*0a5c*/ 	.word	0x000155a0
        /*0a60*/ 	.word	0x00000003
        /*0a64*/ 	.word	0x00030800
        /*0a68*/ 	.short	0x010a
        /*0a6a*/ 	.byte	0x3f
	.zero		1


	//   ....[69]....
        /*0a6c*/ 	.word	0x00015600
        /*0a70*/ 	.word	0x00000003
        /*0a74*/ 	.word	0x00030830
        /*0a78*/ 	.short	0x010a
        /*0a7a*/ 	.byte	0x3f
	.zero		1


	//   ....[70]....
        /*0a7c*/ 	.word	0x00015660
        /*0a80*/ 	.word	0x00000009
        /*0a84*/ 	.word	0x00030830
        /*0a88*/ 	.short	0x010a
        /*0a8a*/ 	.byte	0x3f
	.zero		1


	//   ....[71]....
        /*0a8c*/ 	.word	0x000156c0
        /*0a90*/ 	.word	0x00000009
        /*0a94*/ 	.word	0x00030850
        /*0a98*/ 	.short	0x010a
        /*0a9a*/ 	.byte	0x3f
	.zero		1


	//   ....[72]....
        /*0a9c*/ 	.word	0x00015720
        /*0aa0*/ 	.word	0x00000009
        /*0aa4*/ 	.word	0x00030830
        /*0aa8*/ 	.short	0x010a
        /*0aaa*/ 	.byte	0x3f
	.zero		1


	//   ....[73]....
        /*0aac*/ 	.word	0x00015780
        /*0ab0*/ 	.word	0x00000009
        /*0ab4*/ 	.word	0x00030850
        /*0ab8*/ 	.short	0x010a
        /*0aba*/ 	.byte	0x3f
	.zero		1


	//   ....[74]....
        /*0abc*/ 	.word	0x000157e0
        /*0ac0*/ 	.word	0x00000009
        /*0ac4*/ 	.word	0x00030830
        /*0ac8*/ 	.short	0x010a
        /*0aca*/ 	.byte	0x3f
	.zero		1


	//   ....[75]....
        /*0acc*/ 	.word	0x00015840
        /*0ad0*/ 	.word	0x00000009
        /*0ad4*/ 	.word	0x00030850
        /*0ad8*/ 	.short	0x010a
        /*0ada*/ 	.byte	0x3f
	.zero		1


	//   ....[76]....
        /*0adc*/ 	.word	0x000158a0
        /*0ae0*/ 	.word	0x00000005
        /*0ae4*/ 	.word	0x00030850
        /*0ae8*/ 	.short	0x010a
        /*0aea*/ 	.byte	0x3f
	.zero		1


	//   ....[77]....
        /*0aec*/ 	.word	0x00015980
        /*0af0*/ 	.word	0x00000003
        /*0af4*/ 	.word	0x00030840
        /*0af8*/ 	.short	0x010a
        /*0afa*/ 	.byte	0x3f
	.zero		1


	//   ....[78]....
        /*0afc*/ 	.word	0x00016b90
        /*0b00*/ 	.word	0x00000003
        /*0b04*/ 	.word	0x00030820
        /*0b08*/ 	.short	0x010a
        /*0b0a*/ 	.byte	0x3f
	.zero		1


	//   ....[79]....
        /*0b0c*/ 	.word	0x00016be0
        /*0b10*/ 	.word	0x00000013
        /*0b14*/ 	.word	0x00030840
        /*0b18*/ 	.short	0x010a
        /*0b1a*/ 	.byte	0x3f
	.zero		1


	//   ....[80]....
        /*0b1c*/ 	.word	0x00017370
        /*0b20*/ 	.word	0x00000006
        /*0b24*/ 	.word	0x00030860
        /*0b28*/ 	.short	0x010a
        /*0b2a*/ 	.byte	0x3f
	.zero		1


	//   ....[81]....
        /*0b2c*/ 	.word	0x00017c70
        /*0b30*/ 	.word	0x00000000
        /*0b34*/ 	.word	0x00030860
        /*0b38*/ 	.short	0x010a
        /*0b3a*/ 	.byte	0x3f
	.zero		1


	//   ....[82]....
        /*0b3c*/ 	.word	0x00018530
        /*0b40*/ 	.word	0x00000007
        /*0b44*/ 	.word	0x00030820
        /*0b48*/ 	.short	0x010a
        /*0b4a*/ 	.byte	0x3f
	.zero		1


	//   ....[83]....
        /*0b4c*/ 	.word	0x000186d0
        /*0b50*/ 	.word	0x00000005
        /*0b54*/ 	.word	0x00030840
        /*0b58*/ 	.short	0x010a
        /*0b5a*/ 	.byte	0x3f
	.zero		1


	//   ....[84]....
        /*0b5c*/ 	.word	0x00018720
        /*0b60*/ 	.word	0x00000007
        /*0b64*/ 	.word	0x00030840
        /*0b68*/ 	.short	0x010a
        /*0b6a*/ 	.byte	0x3f
	.zero		1


	//   ....[85]....
        /*0b6c*/ 	.word	0x00018770
        /*0b70*/ 	.word	0x00000005
        /*0b74*/ 	.word	0x00030860
        /*0b78*/ 	.short	0x010a
        /*0b7a*/ 	.byte	0x3f
	.zero		1


	//----- nvinfo : EIATTR_NUM_MBARRIERS
	.align		4
.L_681:
        /*0b7c*/ 	.byte	0x03, 0x38
        /*0b7e*/ 	.short	0x0016


	//----- nvinfo : EIATTR_EXIT_INSTR_OFFSETS
	.align		4
        /*0b80*/ 	.byte	0x04, 0x1c
        /*0b82*/ 	.short	(.L_683 - .L_682)


	//   ....[0]....
.L_682:
        /*0b84*/ 	.word	0x00015580


	//----- nvinfo : EIATTR_MAX_THREADS
	.align		4
.L_683:
        /*0b88*/ 	.byte	0x04, 0x05
        /*0b8a*/ 	.short	(.L_685 - .L_684)
.L_684:
        /*0b8c*/ 	.word	0x00000180
        /*0b90*/ 	.word	0x00000001
        /*0b94*/ 	.word	0x00000001


	//----- nvinfo : EIATTR_CRS_STACK_SIZE
	.align		4
.L_685:
        /*0b98*/ 	.byte	0x04, 0x1e
        /*0b9a*/ 	.short	(.L_687 - .L_686)
.L_686:
        /*0b9c*/ 	.word	0x00000000


	//----- nvinfo : EIATTR_CBANK_PARAM_SIZE
	.align		4
.L_687:
        /*0ba0*/ 	.byte	0x03, 0x19
        /*0ba2*/ 	.short	0x0a70


	//----- nvinfo : EIATTR_PARAM_CBANK
	.align		4
        /*0ba4*/ 	.byte	0x04, 0x0a
        /*0ba6*/ 	.short	(.L_689 - .L_688)
	.align		4
.L_688:
        /*0ba8*/ 	.word	index@(.nv.constant0._ZN7cutlass13device_kernelIN5flash11enable_sm90INS1_16FlashAttnFwdSm90INS1_25CollectiveMainloopFwdSm90ILi2EN4cute5tupleIJNS5_1CILi1EEES8_S8_EEENS6_IJNS7_ILi128EEENS7_ILi96EEENS7_ILi192EEEEEELi192ENS_10bfloat16_tEfNS_4arch4Sm90ELb0ELb1ELb1ELb0ELb1ELb0ELb0ELb1ELb1ELb1ELb1ELb0EEENS1_21CollectiveEpilogueFwdINS6_IJSA_SC_SB_EEES9_SE_SG_Li256ELb0ELb1ELb1ELb0EEENS1_19SingleTileSchedulerILb0ELb1ELb1ELi128EEEEEEEEEvNT_6ParamsE)
        /*0bac*/ 	.short	0x0210
        /*0bae*/ 	.short	0x0a70


	//----- nvinfo : EIATTR_SW_WAR
	.align		4
.L_689:
        /*0bb0*/ 	.byte	0x04, 0x36
        /*0bb2*/ 	.short	(.L_691 - .L_690)
.L_690:
        /*0bb4*/ 	.word	0x00000008
.L_691:


//--------------------- .nv.info._ZN7cutlass13device_kernelIN5flash11enable_sm90INS1_16FlashAttnFwdSm90INS1_25CollectiveMainloopFwdSm90ILi2EN4cute5tupleIJNS5_1CILi1EEES8_S8_EEENS6_IJNS7_ILi128EEENS7_ILi96EEENS7_ILi192EEEEEELi192ENS_10bfloat16_tEfNS_4arch4Sm90ELb0ELb1ELb1ELb1ELb1ELb0ELb0ELb1ELb1ELb1ELb1ELb0EEENS1_21CollectiveEpilogueFwdINS6_IJSA_SC_SB_EEES9_SE_SG_Li256ELb1ELb1ELb1ELb0EEENS1_36VarlenDynamicPersistentTileSchedulerILi128ELi96ELi256ELi128ELb1ELb1ELb1ELb1ELb0ELb1EEEEEEEEEvNT_6ParamsE --------------------------
	.section	.nv.info._ZN7cutlass13device_kernelIN5flash11enable_sm90INS1_16FlashAttnFwdSm90INS1_25CollectiveMainloopFwdSm90ILi2EN4cute5tupleIJNS5_1CILi1EEES8_S8_EEENS6_IJNS7_ILi128EEENS7_ILi96EEENS7_ILi192EEEEEELi192ENS_10bfloat16_tEfNS_4arch4Sm90ELb0ELb1ELb1ELb1ELb1ELb0ELb0ELb1ELb1ELb1ELb1ELb0EEENS1_21CollectiveEpilogueFwdINS6_IJSA_SC_SB_EEES9_SE_SG_Li256ELb1ELb1ELb1ELb0EEENS1_36VarlenDynamicPersistentTileSchedulerILi128ELi96ELi256ELi128ELb1ELb1ELb1ELb1ELb0ELb1EEEEEEEEEvNT_6ParamsE,"",@"SHT_CUDA_INFO"
	.sectionflags	@""
	.align	4


	//----- nvinfo : EIATTR_CUDA_API_VERSION
	.align		4
        /*0000*/ 	.byte	0x04, 0x37
        /*0002*/ 	.short	(.L_693 - .L_692)
.L_692:
        /*0004*/ 	.word	0x00000082


	//----- nvinfo : EIATTR_KPARAM_INFO
	.align		4
.L_693:
        /*0008*/ 	.byte	0x04, 0x17
        /*000a*/ 	.short	(.L_695 - .L_694)
.L_694:
        /*000c*/ 	.word	0x00000000
        /*0010*/ 	.short	0x0000
        /*0012*/ 	.short	0x0070
        /*0014*/ 	.byte	0x00, 0xf0, 0x01, 0x2a


	//----- nvinfo : EIATTR_SPARSE_MMA_MASK
	.align		4
.L_695:
        /*0018*/ 	.byte	0x03, 0x50
        /*001a*/ 	.short	0x0000


	//----- nvinfo : EIATTR_MAXREG_COUNT
	.align		4
        /*001c*/ 	.byte	0x03, 0x1b
        /*001e*/ 	.short	0x00a8


	//----- nvinfo : EIATTR_NUM_BARRIERS
	.align		4
        /*0020*/ 	.byte	0x02, 0x4c
        /*0022*/ 	.byte	0x09
	.zero		1


	//----- nvinfo : EIATTR_EXTERNS
	.align		4
        /*0024*/ 	.byte	0x04, 0x0f
        /*0026*/ 	.short	(.L_697 - .L_696)


	//   ....[0]....
	.align		4
.L_696:
        /*0028*/ 	.word	index@(__assertfail)


	//----- nvinfo : EIATTR_ANNOTATIONS
	.align		4
.L_697:
        /*002c*/ 	.byte	0x04, 0x55
        /*002e*/ 	.short	(.L_699 - .L_698)


	//   ....[0]....
.L_698:
        /* <DEDUP_REMOVED lines=14> */


	//----- nvinfo : EIATTR_MERCURY_ISA_VERSION
	.align		4
.L_699:
        /*0100*/ 	.byte	0x03, 0x5f
        /*0102*/ 	.short	0x0101


	//----- nvinfo : EIATTR_UNUSED_LOAD_BYTE_OFFSET
	.align		4
        /*0104*/ 	.byte	0x04, 0x44
        /*0106*/ 	.short	(.L_701 - .L_700)


	//   ....[0]....
.L_700:
        /*0108*/ 	.word	0x00000950
        /*010c*/ 	.word	0x0000fff0


	//   ....[1]....
        /*0110*/ 	.word	0x0000fe10
        /*0114*/ 	.word	0x0000fff0


	//----- nvinfo : EIATTR_INT_WARP_WIDE_INSTR_OFFSETS
	.align		4
.L_701:
        /*0118*/ 	.byte	0x04, 0x31
        /*011a*/ 	.short	(.L_703 - .L_702)


	//   ....[0]....
.L_702:
        /*011c*/ 	.word	0x000000c0


	//   ....[1]....
        /*0120*/ 	.word	0x000000d0


	//   ....[2]....
        /*0124*/ 	.word	0x00000170


	//   ....[3]....
        /*0128*/ 	.word	0x00015880


	//   ....[4]....
        /*012c*/ 	.word	0x00015910


	//   ....[5]....
        /*0130*/ 	.word	0x000186b0


	//   ....[6]....
        /*0134*/ 	.word	0x00018740


	//----- nvinfo : EIATTR_COOP_GROUP_MASK_REGIDS
	.align		4
.L_703:
        /*0138*/ 	.byte	0x04, 0x29
        /*013a*/ 	.short	(.L_705 - .L_704)


	//   ....[0]....
.L_704:
        /*013c*/ 	.word	0xffffffff


	//   ....[1]....
        /*0140*/ 	.word	0xffffffff


	//   ....[2]....
        /*0144*/ 	.word	0xffffffff


	//   ....[3]....
        /*0148*/ 	.word	0xffffffff


	//   ....[4]....
        /*014c*/ 	.word	0xffffffff


	//   ....[5]....
        /*0150*/ 	.word	0xffffffff


	//   ....[6]....
        /*0154*/ 	.word	0xffffffff


	//   ....[7]....
        /*0158*/ 	.word	0xffffffff


	//   ....[8]....
        /*015c*/ 	.word	0xffffffff


	//   ....[9]....
        /*0160*/ 	.word	0xffffffff


	//   ....[10]....
        /*0164*/ 	.word	0xffffffff


	//   ....[11]....
        /*0168*/ 	.word	0xffffffff


	//   ....[12]....
        /*016c*/ 	.word	0xffffffff


	//   ....[13]....
        /*0170*/ 	.word	0xffffffff


	//   ....[14]....
        /*0174*/ 	.word	0xffffffff


	//   ....[15]....
        /*0178*/ 	.word	0xffffffff


	//   ....[16]....
        /*017c*/ 	.word	0xffffffff


	//   ....[17]....
        /*0180*/ 	.word	0xffffffff


	//   ....[18]....
        /*0184*/ 	.word	0xffffffff


	//   ....[19]....
        /*0188*/ 	.word	0xffffffff


	//   ....[20]....
        /*018c*/ 	.word	0xffffffff


	//   ....[21]....
        /*0190*/ 	.word	0xffffffff


	//   ....[22]....
        /*0194*/ 	.word	0xffffffff


	//   ....[23]....
        /*0198*/ 	.word	0xffffffff


	//   ....[24]....
        /*019c*/ 	.word	0xffffffff


	//   ....[25]....
        /*01a0*/ 	.word	0xffffffff


	//   ....[26]....
        /*01a4*/ 	.word	0xffffffff


	//   ....[27]....
        /*01a8*/ 	.word	0xffffffff


	//   ....[28]....
        /*01ac*/ 	.word	0xffffffff


	//   ....[29]....
        /*01b0*/ 	.word	0xffffffff


	//   ....[30]....
        /*01b4*/ 	.word	0xffffffff


	//   ....[31]....
        /*01b8*/ 	.word	0xffffffff


	//   ....[32]....
        /*01bc*/ 	.word	0xffffffff


	//   ....[33]....
        /*01c0*/ 	.word	0xffffffff


	//   ....[34]....
        /*01c4*/ 	.word	0xffffffff


	//   ....[35]....
        /*01c8*/ 	.word	0xffffffff


	//   ....[36]....
        /*01cc*/ 	.word	0xffffffff


	//   ....[37]....
        /*01d0*/ 	.word	0xffffffff


	//   ....[38]....
        /*01d4*/ 	.word	0xffffffff


	//   ....[39]....
        /*01d8*/ 	.word	0xffffffff


	//   ....[40]....
        /*01dc*/ 	.word	0xffffffff


	//   ....[41]....
        /*01e0*/ 	.word	0xffffffff


	//   ....[42]....
        /*01e4*/ 	.word	0xffffffff


	//   ....[43]....
        /*01e8*/ 	.word	0xffffffff


	//   ....[44]....
        /*01ec*/ 	.word	0xffffffff


	//   ....[45]....
        /*01f0*/ 	.word	0xffffffff


	//   ....[46]....
        /*01f4*/ 	.word	0xffffffff


	//   ....[47]....
        /*01f8*/ 	.word	0xffffffff


	//   ....[48]....
        /*01fc*/ 	.word	0xffffffff


	//   ....[49]....
        /*0200*/ 	.word	0xffffffff


	//   ....[50]....
        /*0204*/ 	.word	0xffffffff


	//   ....[51]....
        /*0208*/ 	.word	0xffffffff


	//   ....[52]....
        /*020c*/ 	.word	0xffffffff


	//   ....[53]....
        /*0210*/ 	.word	0xffffffff


	//   ....[54]....
        /*0214*/ 	.word	0xffffffff


	//   ....[55]....
        /*0218*/ 	.word	0xffffffff


	//   ....[56]....
        /*021c*/ 	.word	0xffffffff


	//   ....[57]....
        /*0220*/ 	.word	0xffffffff


	//   ....[58]....
        /*0224*/ 	.word	0xffffffff


	//   ....[59]....
        /*0228*/ 	.word	0xffffffff


	//   ....[60]....
        /*022c*/ 	.word	0xffffffff


	//   ....[61]....
        /*0230*/ 	.word	0xffffffff


	//   ....[62]....
        /*0234*/ 	.word	0xffffffff


	//   ....[63]....
        /*0238*/ 	.word	0xffffffff


	//   ....[64]....
        /*023c*/ 	.word	0xffffffff


	//   ....[65]....
        /*0240*/ 	.word	0xffffffff


	//   ....[66]....
        /*0244*/ 	.word	0xffffffff


	//   ....[67]....
        /*0248*/ 	.word	0xffffffff


	//   ....[68]....
        /*024c*/ 	.word	0xffffffff


	//   ....[69]....
        /*0250*/ 	.word	0xffffffff


	//   ....[70]....
        /*0254*/ 	.word	0xffffffff


	//   ....[71]....
        /*0258*/ 	.word	0xffffffff


	//   ....[72]....
        /*025c*/ 	.word	0xffffffff


	//   ....[73]....
        /*0260*/ 	.word	0xffffffff


	//   ....[74]....
        /*0264*/ 	.word	0xffffffff


	//   ....[75]....
        /*0268*/ 	.word	0xffffffff


	//   ....[76]....
        /*026c*/ 	.word	0xffffffff


	//   ....[77]....
        /*0270*/ 	.word	0xffffffff


	//   ....[78]....
        /*0274*/ 	.word	0xffffffff


	//   ....[79]....
        /*0278*/ 	.word	0xffffffff


	//   ....[80]....
        /*027c*/ 	.word	0xffffffff


	//   ....[81]....
        /*0280*/ 	.word	0xffffffff


	//   ....[82]....
        /*0284*/ 	.word	0xffffffff


	//   ....[83]....
        /*0288*/ 	.word	0xffffffff


	//   ....[84]....
        /*028c*/ 	.word	0xffffffff


	//   ....[85]....
        /*0290*/ 	.word	0xffffffff


	//   ....[86]....
        /*0294*/ 	.word	0xffffffff


	//   ....[87]....
        /*0298*/ 	.word	0xffffffff


	//   ....[88]....
        /*029c*/ 	.word	0xffffffff


	//   ....[89]....
        /*02a0*/ 	.word	0xffffffff


	//   ....[90]....
        /*02a4*/ 	.word	0xffffffff


	//   ....[91]....
        /*02a8*/ 	.word	0xffffffff


	//   ....[92]....
        /*02ac*/ 	.word	0xffffffff


	//   ....[93]....
        /*02b0*/ 	.word	0xffffffff


	//   ....[94]....
        /*02b4*/ 	.word	0xffffffff


	//   ....[95]....
        /*02b8*/ 	.word	0xffffffff


	//   ....[96]....
        /*02bc*/ 	.word	0xffffffff


	//   ....[97]....
        /*02c0*/ 	.word	0xffffffff


	//   ....[98]....
        /*02c4*/ 	.word	0xffffffff


	//   ....[99]....
        /*02c8*/ 	.word	0xffffffff


	//   ....[100]....
        /*02cc*/ 	.word	0xffffffff


	//   ....[101]....
        /*02d0*/ 	.word	0xffffffff


	//   ....[102]....
        /*02d4*/ 	.word	0xffffffff


	//   ....[103]....
        /*02d8*/ 	.word	0xffffffff


	//   ....[104]....
        /*02dc*/ 	.word	0xffffffff


	//   ....[105]....
        /*02e0*/ 	.word	0xffffffff


	//   ....[106]....
        /*02e4*/ 	.word	0xffffffff


	//   ....[107]....
        /*02e8*/ 	.word	0xffffffff


	//   ....[108]....
        /*02ec*/ 	.word	0xffffffff


	//   ....[109]....
        /*02f0*/ 	.word	0xffffffff


	//   ....[110]....
        /*02f4*/ 	.word	0xffffffff


	//   ....[111]....
        /*02f8*/ 	.word	0xffffffff


	//   ....[112]....
        /*02fc*/ 	.word	0xffffffff


	//   ....[113]....
        /*0300*/ 	.word	0xffffffff


	//   ....[114]....
        /*0304*/ 	.word	0xffffffff


	//   ....[115]....
        /*0308*/ 	.word	0xffffffff


	//   ....[116]....
        /*030c*/ 	.word	0xffffffff


	//   ....[117]....
        /*0310*/ 	.word	0xffffffff


	//   ....[118]....
        /*0314*/ 	.word	0xffffffff


	//   ....[119]....
        /*0318*/ 	.word	0xffffffff


	//   ....[120]....
        /*031c*/ 	.word	0xffffffff


	//   ....[121]....
        /*0320*/ 	.word	0xffffffff


	//   ....[122]....
        /*0324*/ 	.word	0xffffffff


	//   ....[123]....
        /*0328*/ 	.word	0xffffffff


	//   ....[124]....
        /*032c*/ 	.word	0xffffffff


	//   ....[125]....
        /*0330*/ 	.word	0xffffffff


	//   ....[126]....
        /*0334*/ 	.word	0xffffffff


	//   ....[127]....
        /*0338*/ 	.word	0xffffffff


	//   ....[128]....
        /*033c*/ 	.word	0xffffffff


	//   ....[129]....
        /*0340*/ 	.word	0xffffffff


	//   ....[130]....
        /*0344*/ 	.word	0xffffffff


	//   ....[131]....
        /*0348*/ 	.word	0xffffffff


	//   ....[132]....
        /*034c*/ 	.word	0xffffffff


	//   ....[133]....
        /*0350*/ 	.word	0xffffffff


	//   ....[134]....
        /*0354*/ 	.word	0xffffffff


	//   ....[135]....
        /*0358*/ 	.word	0xffffffff


	//   ....[136]....
        /*035c*/ 	.word	0xffffffff


	//   ....[137]....
        /*0360*/ 	.word	0xffffffff


	//   ....[138]....
        /*0364*/ 	.word	0xffffffff


	//   ....[139]....
        /*0368*/ 	.word	0xffffffff


	//   ....[140]....
        /*036c*/ 	.word	0xffffffff


	//   ....[141]....
        /*0370*/ 	.word	0xffffffff


	//   ....[142]....
        /*0374*/ 	.word	0xffffffff


	//   ....[143]....
        /*0378*/ 	.word	0xffffffff


	//   ....[144]....
        /*037c*/ 	.word	0xffffffff


	//   ....[145]....
        /*0380*/ 	.word	0xffffffff


	//   ....[146]....
        /*0384*/ 	.word	0xffffffff


	//   ....[147]....
        /*0388*/ 	.word	0xffffffff


	//   ....[148]....
        /*038c*/ 	.word	0xffffffff


	//   ....[149]....
        /*0390*/ 	.word	0xffffffff


	//   ....[150]....
        /*0394*/ 	.word	0xffffffff


	//   ....[151]....
        /*0398*/ 	.word	0xffffffff


	//   ....[152]....
        /*039c*/ 	.word	0xffffffff


	//   ....[153]....
        /*03a0*/ 	.word	0xffffffff


	//   ....[154]....
        /*03a4*/ 	.word	0xffffffff


	//   ....[155]....
        /*03a8*/ 	.word	0xffffffff


	//   ....[156]....
        /*03ac*/ 	.word	0xffffffff


	//   ....[157]....
        /*03b0*/ 	.word	0x0500000f


	//   ....[158]....
        /*03b4*/ 	.word	0x0500000f


	//   ....[159]....
        /*03b8*/ 	.word	0x0500000f


	//   ....[160]....
        /*03bc*/ 	.word	0x0500000f


	//   ....[161]....
        /*03c0*/ 	.word	0x0500000f


	//   ....[162]....
        /*03c4*/ 	.word	0x0500000f


	//   ....[163]....
        /*03c8*/ 	.word	0x0500000f


	//   ....[164]....
        /*03cc*/ 	.word	0x0500000f


	//   ....[165]....
        /*03d0*/ 	.word	0x0500000f


	//   ....[166]....
        /*03d4*/ 	.word	0x0500000f


	//   ....[167]....
        /*03d8*/ 	.word	0x0500000f


	//   ....[168]....
        /*03dc*/ 	.word	0x0500000f


	//   ....[169]....
        /*03e0*/ 	.word	0x0500000f


	//   ....[170]....
        /*03e4*/ 	.word	0x0500000f


	//   ....[171]....
        /*03e8*/ 	.word	0x0500000f


	//   ....[172]....
        /*03ec*/ 	.word	0x0500000f


	//   ....[173]....
        /*03f0*/ 	.word	0x0500000f


	//   ....[174]....
        /*03f4*/ 	.word	0x0500000f


	//   ....[175]....
        /*03f8*/ 	.word	0x0500000f


	//   ....[176]....
        /*03fc*/ 	.word	0x0500000f


	//   ....[177]....
        /*0400*/ 	.word	0x0500000f


	//   ....[178]....
        /*0404*/ 	.word	0x0500000f


	//   ....[179]....
        /*0408*/ 	.word	0x0500000f


	//   ....[180]....
        /*040c*/ 	.word	0x0500000f


	//   ....[181]....
        /*0410*/ 	.word	0x0500000f


	//   ....[182]....
        /*0414*/ 	.word	0x0500000f


	//   ....[183]....
        /*0418*/ 	.word	0x0500000f


	//   ....[184]....
        /*041c*/ 	.word	0x0500000f


	//   ....[185]....
        /*0420*/ 	.word	0x0500000f


	//   ....[186]....
        /*0424*/ 	.word	0x0500000f


	//   ....[187]....
        /*0428*/ 	.word	0x0500000f


	//   ....[188]....
        /*042c*/ 	.word	0x0500000f


	//   ....[189]....
        /*0430*/ 	.word	0x0500000f


	//   ....[190]....
        /*0434*/ 	.word	0x0500000f


	//   ....[191]....
        /*0438*/ 	.word	0x0500000f


	//   ....[192]....
        /*043c*/ 	.word	0x0500000f


	//   ....[193]....
        /*0440*/ 	.word	0x0500000f


	//   ....[194]....
        /*0444*/ 	.word	0x0500000f


	//   ....[195]....
        /*0448*/ 	.word	0x0500000f


	//   ....[196]....
        /*044c*/ 	.word	0x0500000f


	//   ....[197]....
        /*0450*/ 	.word	0x0500000f


	//   ....[198]....
        /*0454*/ 	.word	0x0500000f


	//   ....[199]....
        /*0458*/ 	.word	0x0500000f


	//   ....[200]....
        /*045c*/ 	.word	0x0500000f


	//   ....[201]....
        /*0460*/ 	.word	0x0500000f


	//   ....[202]....
        /*0464*/ 	.word	0x0500000f


	//   ....[203]....
        /*0468*/ 	.word	0x0500000f


	//   ....[204]....
        /*046c*/ 	.word	0x0500000f


	//   ....[205]....
        /*0470*/ 	.word	0x0500000f


	//   ....[206]....
        /*0474*/ 	.word	0x0500000f


	//   ....[207]....
        /*0478*/ 	.word	0x0500000f


	//   ....[208]....
        /*047c*/ 	.word	0x0500000f


	//   ....[209]....
        /*0480*/ 	.word	0x0500000f


	//   ....[210]....
        /*0484*/ 	.word	0x0500000f


	//   ....[211]....
        /*0488*/ 	.word	0x0500000f


	//   ....[212]....
        /*048c*/ 	.word	0x0500000f


	//   ....[213]....
        /*0490*/ 	.word	0x0500000f


	//   ....[214]....
        /*0494*/ 	.word	0x0500000f


	//   ....[215]....
        /*0498*/ 	.word	0x0500000f


	//   ....[216]....
        /*049c*/ 	.word	0x0500000f


	//   ....[217]....
        /*04a0*/ 	.word	0x0500000f


	//   ....[218]....
        /*04a4*/ 	.word	0x0500000f


	//   ....[219]....
        /*04a8*/ 	.word	0x0500000f


	//   ....[220]....
        /*04ac*/ 	.word	0x0500000f


	//   ....[221]....
        /*04b0*/ 	.word	0x0500000f


	//   ....[222]....
        /*04b4*/ 	.word	0x0500000f


	//   ....[223]....
        /*04b8*/ 	.word	0x0500000f


	//   ....[224]....
        /*04bc*/ 	.word	0x0500000f


	//   ....[225]....
        /*04c0*/ 	.word	0x0500000f


	//   ....[226]....
        /*04c4*/ 	.word	0x0500000f


	//   ....[227]....
        /*04c8*/ 	.word	0x0500000f


	//   ....[228]....
        /*04cc*/ 	.word	0x0500000f


	//   ....[229]....
        /*04d0*/ 	.word	0x0500000f


	//   ....[230]....
        /*04d4*/ 	.word	0x0500000f


	//   ....[231]....
        /*04d8*/ 	.word	0x0500000f


	//   ....[232]....
        /*04dc*/ 	.word	0x0500000f


	//   ....[233]....
        /*04e0*/ 	.word	0x0500000f


	//   ....[234]....
        /*04e4*/ 	.word	0x0500000f


	//   ....[235]....
        /*04e8*/ 	.word	0x0500000f


	//   ....[236]....
        /*04ec*/ 	.word	0x0500000f


	//   ....[237]....
        /*04f0*/ 	.word	0x0500000f


	//   ....[238]....
        /*04f4*/ 	.word	0x0500000f


	//   ....[239]....
        /*04f8*/ 	.word	0x0500000f


	//   ....[240]....
        /*04fc*/ 	.word	0x0500000f


	//----- nvinfo : EIATTR_COOP_GROUP_INSTR_OFFSETS
	.align		4
.L_705:
        /*0500*/ 	.byte	0x04, 0x28
        /*0502*/ 	.short	(.L_707 - .L_706)


	//   ....[0]....
.L_706:
        /*0504*/ 	.word	0x00000070


	//   ....[1]....
        /*0508*/ 	.word	0x000000b0


	//   ....[2]....
        /*050c*/ 	.word	0x000002d0


	//   ....[3]....
        /*0510*/ 	.word	0x00000430


	//   ....[4]....
        /*0514*/ 	.word	0x00000550


	//   ....[5]....
        /*0518*/ 	.word	0x000006b0


	//   ....[6]....
        /*051c*/ 	.word	0x00001fe0


	//   ....[7]....
        /*0520*/ 	.word	0x00002b90


	//   ....[8]....
        /*0524*/ 	.word	0x000032b0


	//   ....[9]....
        /*0528*/ 	.word	0x000042d0


	//   ....[10]....
        /*052c*/ 	.word	0x000042f0


	//   ....[11]....
        /*0530*/ 	.word	0x000047c0


	//   ....[12]....
        /*0534*/ 	.word	0x00004840


	//   ....[13]....
        /*0538*/ 	.word	0x00006710


	//   ....[14]....
        /*053c*/ 	.word	0x000075b0


	//   ....[15]....
        /*0540*/ 	.word	0x00007c00


	//   ....[16]....
        /*0544*/ 	.word	0x00007d10


	//   ....[17]....
        /*0548*/ 	.word	0x000082f0


	//   ....[18]....
        /*054c*/ 	.word	0x00008340


	//   ....[19]....
        /*0550*/ 	.word	0x0000a7f0


	//   ....[20]....
        /*0554*/ 	.word	0x0000a810


	//   ....[21]....
        /*0558*/ 	.word	0x0000a830


	//   ....[22]....
        /*055c*/ 	.word	0x0000a850


	//   ....[23]....
        /*0560*/ 	.word	0x0000c640


	//   ....[24]....
        /*0564*/ 	.word	0x0000ccb0


	//   ....[25]....
        /*0568*/ 	.word	0x0000db20


	//   ....[26]....
        /*056c*/ 	.word	0x0000dc30


	//   ....[27]....
        /*0570*/ 	.word	0x0000e210


	//   ....[28]....
        /*0574*/ 	.word	0x0000e260


	//   ....[29]....
        /*0578*/ 	.word	0x0000f320


	//   ....[30]....
        /*057c*/ 	.word	0x0000f350


	//   ....[31]....
        /*0580*/ 	.word	0x0000f410


	//   ....[32]....
        /*0584*/ 	.word	0x0000f420


	//   ....[33]....
        /*0588*/ 	.word	0x00010cc0


	//   ....[34]....
        /*058c*/ 	.word	0x00010ce0


	//   ....[35]....
        /*0590*/ 	.word	0x00010cf0


	//   ....[36]....
        /*0594*/ 	.word	0x00010d00


	//   ....[37]....
        /*0598*/ 	.word	0x00011610


	//   ....[38]....
        /*059c*/ 	.word	0x00011630


	//   ....[39]....
        /*05a0*/ 	.word	0x00011760


	//   ....[40]....
        /*05a4*/ 	.word	0x00011780


	//   ....[41]....
        /*05a8*/ 	.word	0x00011880


	//   ....[42]....
        /*05ac*/ 	.word	0x000118a0


	//   ....[43]....
        /*05b0*/ 	.word	0x000119b0


	//   ....[44]....
        /*05b4*/ 	.word	0x000119d0


	//   ....[45]....
        /*05b8*/ 	.word	0x00011e00


	//   ....[46]....
        /*05bc*/ 	.word	0x00011e10


	//   ....[47]....
        /*05c0*/ 	.word	0x00012540


	//   ....[48]....
        /*05c4*/ 	.word	0x00012550


	//   ....[49]....
        /*05c8*/ 	.word	0x000136f0


	//   ....[50]....
        /*05cc*/ 	.word	0x00013720


	//   ....[51]....
        /*05d0*/ 	.word	0x00013840


	//   ....[52]....
        /*05d4*/ 	.word	0x00013860


	//   ....[53]....
        /*05d8*/ 	.word	0x00013960


	//   ....[54]....
        /*05dc*/ 	.word	0x00013980


	//   ....[55]....
        /*05e0*/ 	.word	0x00013a90


	//   ....[56]....
        /*05e4*/ 	.word	0x00013ab0


	//   ....[57]....
        /*05e8*/ 	.word	0x00013c50


	//   ....[58]....
        /*05ec*/ 	.word	0x00013e40


	//   ....[59]....
        /*05f0*/ 	.word	0x00013e70


	//   ....[60]....
        /*05f4*/ 	.word	0x00013ea0


	//   ....[61]....
        /*05f8*/ 	.word	0x00013ed0


	//   ....[62]....
        /*05fc*/ 	.word	0x00013f00


	//   ....[63]....
        /*0600*/ 	.word	0x00013f30


	//   ....[64]....
        /*0604*/ 	.word	0x000140a0


	//   ....[65]....
        /*0608*/ 	.word	0x000140d0


	//   ....[66]....
        /*060c*/ 	.word	0x00014100


	//   ....[67]....
        /*0610*/ 	.word	0x00014130


	//   ....[68]....
        /*0614*/ 	.word	0x00014160


	//   ....[69]....
        /*0618*/ 	.word	0x00014190


	//   ....[70]....
        /*061c*/ 	.word	0x00014220


	//   ....[71]....
        /*0620*/ 	.word	0x00014250


	//   ....[72]....
        /*0624*/ 	.word	0x00014260


	//   ....[73]....
        /*0628*/ 	.word	0x000142a0


	//   ....[74]....
        /*062c*/ 	.word	0x00016410


	//   ....[75]....
        /*0630*/ 	.word	0x00016430


	//   ....[76]....
        /*0634*/ 	.word	0x000164e0


	//   ....[77]....
        /*0638*/ 	.word	0x00016500


	//   ....[78]....
        /*063c*/ 	.word	0x000165a0


	//   ....[79]....
        /*0640*/ 	.word	0x000165c0


	//   ....[80]....
        /*0644*/ 	.word	0x00016660


	//   ....[81]....
        /*0648*/ 	.word	0x00016680


	//   ....[82]....
        /*064c*/ 	.word	0x00016720


	//   ....[83]....
        /*0650*/ 	.word	0x00016740


	//   ....[84]....
        /*0654*/ 	.word	0x00016750


	//   ....[85]....
        /*0658*/ 	.word	0x000167e0


	//   ....[86]....
        /*065c*/ 	.word	0x00016ec0


	//   ....[87]....
        /*0660*/ 	.word	0x00016ef0


	//   ....[88]....
        /*0664*/ 	.word	0x00016f50


	//   ....[89]....
        /*0668*/ 	.word	0x00016fb0


	//   ....[90]....
        /*066c*/ 	.word	0x00017000


	//   ....[91]....
        /*0670*/ 	.word	0x00017060


	//   ....[92]....
        /*0674*/ 	.word	0x000170b0


	//   ....[93]....
        /*0678*/ 	.word	0x00017110


	//   ....[94]....
        /*067c*/ 	.word	0x00017160


	//   ....[95]....
        /*0680*/ 	.word	0x000171c0


	//   ....[96]....
        /*0684*/ 	.word	0x00017210


	//   ....[97]....
        /*0688*/ 	.word	0x00017270


	//   ....[98]....
        /*068c*/ 	.word	0x000172c0


	//   ....[99]....
        /*0690*/ 	.word	0x00017310


	//   ....[100]....
        /*0694*/ 	.word	0x00017330


	//   ....[101]....
        /*0698*/ 	.word	0x00017370


	//   ....[102]....
        /*069c*/ 	.word	0x00017b20


	//   ....[103]....
        /*06a0*/ 	.word	0x00017b60


	//   ....[104]....
        /*06a4*/ 	.word	0x00017b70


	//   ....[105]....
        /*06a8*/ 	.word	0x00017bd0


	//   ....[106]....
        /*06ac*/ 	.word	0x00017be0


	//   ....[107]....
        /*06b0*/ 	.word	0x00017c40


	//   ....[108]....
        /*06b4*/ 	.word	0x00017c70


	//   ....[109]....
        /*06b8*/ 	.word	0x00017cb0


	//   ....[110]....
        /*06bc*/ 	.word	0x00017ce0


	//   ....[111]....
        /*06c0*/ 	.word	0x00017d20


	//   ....[112]....
        /*06c4*/ 	.word	0x00017d50


	//   ....[113]....
        /*06c8*/ 	.word	0x00017d90


	//   ....[114]....
        /*06cc*/ 	.word	0x00018000


	//   ....[115]....
        /*06d0*/ 	.word	0x00018020


	//   ....[116]....
        /*06d4*/ 	.word	0x00018030


	//   ....[117]....
        /*06d8*/ 	.word	0x000180c0


	//   ....[118]....
        /*06dc*/ 	.word	0x000180d0


	//   ....[119]....
        /*06e0*/ 	.word	0x00018160


	//   ....[120]....
        /*06e4*/ 	.word	0x00018170


	//   ....[121]....
        /*06e8*/ 	.word	0x00018200


	//   ....[122]....
        /*06ec*/ 	.word	0x00018210


	//   ....[123]....
        /*06f0*/ 	.word	0x000182a0


	//   ....[124]....
        /*06f4*/ 	.word	0x000182b0


	//   ....[125]....
        /*06f8*/ 	.word	0x000182c0


	//   ....[126]....
        /*06fc*/ 	.word	0x00018880


	//   ....[127]....
        /*0700*/ 	.word	0x000188c0


	//   ....[128]....
        /*0704*/ 	.word	0x00018900


	//   ....[129]....
        /*0708*/ 	.word	0x00018930


	//   ....[130]....
        /*070c*/ 	.word	0x000189c0


	//   ....[131]....
        /*0710*/ 	.word	0x000189f0


	//   ....[132]....
        /*0714*/ 	.word	0x00018a60


	//   ....[133]....
        /*0718*/ 	.word	0x00018a90


	//   ....[134]....
        /*071c*/ 	.word	0x00018b00


	//   ....[135]....
        /*0720*/ 	.word	0x00018b30


	//   ....[136]....
        /*0724*/ 	.word	0x00018b60


	//   ....[137]....
        /*0728*/ 	.word	0x00018bb0


	//   ....[138]....
        /*072c*/ 	.word	0x00018ff0


	//   ....[139]....
        /*0730*/ 	.word	0x00019000


	//   ....[140]....
        /*0734*/ 	.word	0x00019040


	//   ....[141]....
        /*0738*/ 	.word	0x00019080


	//   ....[142]....
        /*073c*/ 	.word	0x000190b0


	//   ....[143]....
        /*0740*/ 	.word	0x000190e0


	//   ....[144]....
        /*0744*/ 	.word	0x00019110


	//   ....[145]....
        /*0748*/ 	.word	0x00019140


	//   ....[146]....
        /*074c*/ 	.word	0x000192f0


	//   ....[147]....
        /*0750*/ 	.word	0x00019320


	//   ....[148]....
        /*0754*/ 	.word	0x00019350


	//   ....[149]....
        /*0758*/ 	.word	0x00019380


	//   ....[150]....
        /*075c*/ 	.word	0x000193b0


	//   ....[151]....
        /*0760*/ 	.word	0x000193e0


	//   ....[152]....
        /*0764*/ 	.word	0x000194a0


	//   ....[153]....
        /*0768*/ 	.word	0x000194c0


	//   ....[154]....
        /*076c*/ 	.word	0x000194e0


	//   ....[155]....
        /*0770*/ 	.word	0x00019540


	//   ....[156]....
        /*0774*/ 	.word	0x00019f60


	//   ....[157]....
        /*0778*/ 	.word	0x0001a5e0


	//   ....[158]....
        /*077c*/ 	.word	0x0001a6d0


	//   ....[159]....
        /*0780*/ 	.word	0x0001a770


	//   ....[160]....
        /*0784*/ 	.word	0x0001a7d0


	//   ....[161]....
        /*0788*/ 	.word	0x0001a8e0


	//   ....[162]....
        /*078c*/ 	.word	0x0001a950


	//   ....[163]....
        /*0790*/ 	.word	0x0001aa60


	//   ....[164]....
        /*0794*/ 	.word	0x0001aad0


	//   ....[165]....
        /*0798*/ 	.word	0x0001abe0


	//   ....[166]....
        /*079c*/ 	.word	0x0001ac50


	//   ....[167]....
        /*07a0*/ 	.word	0x0001ad60


	//   ....[168]....
        /*07a4*/ 	.word	0x0001add0


	//   ....[169]....
        /*07a8*/ 	.word	0x0001ae70


	//   ....[170]....
        /*07ac*/ 	.word	0x0001af80


	//   ....[171]....
        /*07b0*/ 	.word	0x0001aff0


	//   ....[172]....
        /*07b4*/ 	.word	0x0001b070


	//   ....[173]....
        /*07b8*/ 	.word	0x0001b140


	//   ....[174]....
        /*07bc*/ 	.word	0x0001b1c0


	//   ....[175]....
        /*07c0*/ 	.word	0x0001b2a0


	//   ....[176]....
        /*07c4*/ 	.word	0x0001b320


	//   ....[177]....
        /*07c8*/ 	.word	0x0001b400


	//   ....[178]....
        /*07cc*/ 	.word	0x0001b480


	//   ....[179]....
        /*07d0*/ 	.word	0x0001b560


	//   ....[180]....
        /*07d4*/ 	.word	0x0001b5e0


	//   ....[181]....
        /*07d8*/ 	.word	0x0001b6c0


	//   ....[182]....
        /*07dc*/ 	.word	0x0001b740


	//   ....[183]....
        /*07e0*/ 	.word	0x0001b810


	//   ....[184]....
        /*07e4*/ 	.word	0x0001b890


	//   ....[185]....
        /*07e8*/ 	.word	0x0001b950


	//   ....[186]....
        /*07ec*/ 	.word	0x0001ba80


	//   ....[187]....
        /*07f0*/ 	.word	0x0001bb50


	//   ....[188]....
        /*07f4*/ 	.word	0x0001bbc0


	//   ....[189]....
        /*07f8*/ 	.word	0x0001bc90


	//   ....[190]....
        /*07fc*/ 	.word	0x0001bcf0


	//   ....[191]....
        /*0800*/ 	.word	0x0001bdc0


	//   ....[192]....
        /*0804*/ 	.word	0x0001be20


	//   ....[193]....
        /*0808*/ 	.word	0x0001bef0


	//   ....[194]....
        /*080c*/ 	.word	0x0001bf50


	//   ....[195]....
        /*0810*/ 	.word	0x0001c020


	//   ....[196]....
        /*0814*/ 	.word	0x0001c080


	//   ....[197]....
        /*0818*/ 	.word	0x0001c160


	//   ....[198]....
        /*081c*/ 	.word	0x0001c250


	//   ....[199]....
        /*0820*/ 	.word	0x0001c2f0


	//   ....[200]....
        /*0824*/ 	.word	0x0001c350


	//   ....[201]....
        /*0828*/ 	.word	0x0001c450


	//   ....[202]....
        /*082c*/ 	.word	0x0001c4b0


	//   ....[203]....
        /*0830*/ 	.word	0x0001c5b0


	//   ....[204]....
        /*0834*/ 	.word	0x0001c610


	//   ....[205]....
        /*0838*/ 	.word	0x0001c710


	//   ....[206]....
        /*083c*/ 	.word	0x0001c770


	//   ....[207]....
        /*0840*/ 	.word	0x0001c870


	//   ....[208]....
        /*0844*/ 	.word	0x0001c8d0


	//   ....[209]....
        /*0848*/ 	.word	0x0001c9a0


	//   ....[210]....
        /*084c*/ 	.word	0x0001cae0


	//   ....[211]....
        /*0850*/ 	.word	0x0001cb80


	//   ....[212]....
        /*0854*/ 	.word	0x0001cc60


	//   ....[213]....
        /*0858*/ 	.word	0x0001cd30


	//   ....[214]....
        /*085c*/ 	.word	0x0001cd90


	//   ....[215]....
        /*0860*/ 	.word	0x0001ce80


	//   ....[216]....
        /*0864*/ 	.word	0x0001cee0


	//   ....[217]....
        /*0868*/ 	.word	0x0001cfd0


	//   ....[218]....
        /*086c*/ 	.word	0x0001d030


	//   ....[219]....
        /*0870*/ 	.word	0x0001d120


	//   ....[220]....
        /*0874*/ 	.word	0x0001d180


	//   ....[221]....
        /*0878*/ 	.word	0x0001d260


	//   ....[222]....
        /*087c*/ 	.word	0x0001d2f0


	//   ....[223]....
        /*0880*/ 	.word	0x0001d390


	//   ....[224]....
        /*0884*/ 	.word	0x0001d500


	//   ....[225]....
        /*0888*/ 	.word	0x0001d570


	//   ....[226]....
        /*088c*/ 	.word	0x0001d5f0


	//   ....[227]....
        /*0890*/ 	.word	0x0001d660


	//   ....[228]....
        /*0894*/ 	.word	0x0001d6d0


	//   ....[229]....
        /*0898*/ 	.word	0x0001d750


	//   ....[230]....
        /*089c*/ 	.word	0x0001d7d0


	//   ....[231]....
        /*08a0*/ 	.word	0x0001d860


	//   ....[232]....
        /*08a4*/ 	.word	0x0001d8d0


	//   ....[233]....
        /*08a8*/ 	.word	0x0001d940


	//   ....[234]....
        /*08ac*/ 	.word	0x0001d9b0


	//   ....[235]....
        /*08b0*/ 	.word	0x0001da30


	//   ....[236]....
        /*08b4*/ 	.word	0x0001daa0


	//   ....[237]....
        /*08b8*/ 	.word	0x0001db30


	//   ....[238]....
        /*08bc*/ 	.word	0x0001db90


	//   ....[239]....
        /*08c0*/ 	.word	0x0001dc20


	//   ....[240]....
        /*08c4*/ 	.word	0x0001dd50


	//----- nvinfo : EIATTR_REG_RECONFIG
	.align		4
.L_707:
        /*08c8*/ 	.byte	0x01, 0x54
	.zero		2


	//----- nvinfo : EIATTR_SYSCALL_OFFSETS
	.align		4
        /*08cc*/ 	.byte	0x04, 0x46
        /*08ce*/ 	.short	(.L_709 - .L_708)


	//   ....[0]....
.L_708:
        /*08d0*/ 	.word	0x00002160


	//   ....[1]....
        /*08d4*/ 	.word	0x00015a70


	//   ....[2]....
        /*08d8*/ 	.word	0x00015bc0


	//   ....[3]....
        /*08dc*/ 	.word	0x00015cb0


	//   ....[4]....
        /*08e0*/ 	.word	0x00016b20


	//----- nvinfo : EIATTR_MBARRIER_INSTR_OFFSETS
	.align		4
.L_709:
        /*08e4*/ 	.byte	0x04, 0x39
        /*08e6*/ 	.short	(.L_711 - .L_710)


	//   ....[0]....
.L_710:
        /*08e8*/ 	.word	0x00000180
        /*08ec*/ 	.word	0x000000ff
        /*08f0*/ 	.word	0x00030800
        /*08f4*/ 	.short	0x0100
        /*08f6*/ 	.byte	0x08
	.zero		1


	//   ....[1]....
        /*08f8*/ 	.word	0x00000190
        /*08fc*/ 	.word	0x000000ff
        /*0900*/ 	.word	0x00030820
        /*0904*/ 	.short	0x0100
        /*0906*/ 	.byte	0x08
	.zero		1


	//   ....[2]....
        /*0908*/ 	.word	0x00000280
        /*090c*/ 	.word	0x000000ff
        /*0910*/ 	.word	0x00030830
        /*0914*/ 	.short	0x0100
        /*0916*/ 	.byte	0x08
	.zero		1


	//   ....[3]....
        /*0918*/ 	.word	0x00000290
        /*091c*/ 	.word	0x000000ff
        /*0920*/ 	.word	0x00030840
        /*0924*/ 	.short	0x0100
        /*0926*/ 	.byte	0x08
	.zero		1


	//   ....[4]....
        /*0928*/ 	.word	0x000002a0
        /*092c*/ 	.word	0x000000ff
        /*0930*/ 	.word	0x00030838
        /*0934*/ 	.short	0x0100
        /*0936*/ 	.byte	0x08
	.zero		1


	//   ....[5]....
        /*0938*/ 	.word	0x000002b0
        /*093c*/ 	.word	0x000000ff
        /*0940*/ 	.word	0x00030848
        /*0944*/ 	.short	0x0100
        /*0946*/ 	.byte	0x08
	.zero		1


	//   ....[6]....
        /*0948*/ 	.word	0x000003e0
        /*094c*/ 	.word	0x000000ff
        /*0950*/ 	.word	0x00030850
        /*0954*/ 	.short	0x0100
        /*0956*/ 	.byte	0x08
	.zero		1


	//   ....[7]....
        /*0958*/ 	.word	0x000003f0
        /*095c*/ 	.word	0x000000ff
        /*0960*/ 	.word	0x00030860
        /*0964*/ 	.short	0x0100
        /*0966*/ 	.byte	0x08
	.zero		1


	//   ....[8]....
        /*0968*/ 	.word	0x00000400
        /*096c*/ 	.word	0x000000ff
        /*0970*/ 	.word	0x00030858
        /*0974*/ 	.short	0x0100
        /*0976*/ 	.byte	0x08
	.zero		1


	//   ....[9]....
        /*0978*/ 	.word	0x00000410
        /*097c*/ 	.word	0x000000ff
        /*0980*/ 	.word	0x00030868
        /*0984*/ 	.short	0x0100
        /*0986*/ 	.byte	0x08
	.zero		1


	//   ....[10]....
        /*0988*/ 	.word	0x00000500
        /*098c*/ 	.word	0x000000ff
        /*0990*/ 	.word	0x00030870
        /*0994*/ 	.short	0x0100
        /*0996*/ 	.byte	0x06
	.zero		1


	//   ....[11]....
        /*0998*/ 	.word	0x00000510
        /*099c*/ 	.word	0x000000ff
        /*09a0*/ 	.word	0x00030880
        /*09a4*/ 	.short	0x0100
        /*09a6*/ 	.byte	0x06
	.zero		1


	//   ....[12]....
        /*09a8*/ 	.word	0x00000520
        /*09ac*/ 	.word	0x000000ff
        /*09b0*/ 	.word	0x00030878
        /*09b4*/ 	.short	0x0100
        /*09b6*/ 	.byte	0x06
	.zero		1


	//   ....[13]....
        /*09b8*/ 	.word	0x00000530
        /*09bc*/ 	.word	0x000000ff
        /*09c0*/ 	.word	0x00030888
        /*09c4*/ 	.short	0x0100
        /*09c6*/ 	.byte	0x06
	.zero		1


	//   ....[14]....
        /*09c8*/ 	.word	0x00000660
        /*09cc*/ 	.word	0x000000ff
        /*09d0*/ 	.word	0x00030890
        /*09d4*/ 	.short	0x0100
        /*09d6*/ 	.byte	0x08
	.zero		1


	//   ....[15]....
        /*09d8*/ 	.word	0x00000670
        /*09dc*/ 	.word	0x000000ff
        /*09e0*/ 	.word	0x000308a0
        /*09e4*/ 	.short	0x0100
        /*09e6*/ 	.byte	0x08
	.zero		1


	//   ....[16]....
        /*09e8*/ 	.word	0x00000680
        /*09ec*/ 	.word	0x000000ff
        /*09f0*/ 	.word	0x00030898
        /*09f4*/ 	.short	0x0100
        /*09f6*/ 	.byte	0x08
	.zero		1


	//   ....[17]....
        /*09f8*/ 	.word	0x00000690
        /*09fc*/ 	.word	0x000000ff
        /*0a00*/ 	.word	0x000308a8
        /*0a04*/ 	.short	0x0100
        /*0a06*/ 	.byte	0x08
	.zero		1


	//   ....[18]....
        /*0a08*/ 	.word	0x000007d0
        /*0a0c*/ 	.word	0x000000ff
        /*0a10*/ 	.word	0x000308b0
        /*0a14*/ 	.short	0x0100
        /*0a16*/ 	.byte	0x08
	.zero		1


	//   ....[19]....
        /*0a18*/ 	.word	0x000007e0
        /*0a1c*/ 	.word	0x000000ff
        /*0a20*/ 	.word	0x000308c0
        /*0a24*/ 	.short	0x0100
        /*0a26*/ 	.byte	0x08
	.zero		1


	//   ....[20]....
        /*0a28*/ 	.word	0x000007f0
        /*0a2c*/ 	.word	0x000000ff
        /*0a30*/ 	.word	0x000308b8
        /*0a34*/ 	.short	0x0100
        /*0a36*/ 	.byte	0x08
	.zero		1


	//   ....[21]....
        /*0a38*/ 	.word	0x00000800
        /*0a3c*/ 	.word	0x000000ff
        /*0a40*/ 	.word	0x000308c8
        /*0a44*/ 	.short	0x0100
        /*0a46*/ 	.byte	0x08
	.zero		1


	//   ....[22]....
        /*0a48*/ 	.word	0x000021e0
        /*0a4c*/ 	.word	0x000000ff
        /*0a50*/ 	.word	0x00030800
        /*0a54*/ 	.short	0x010a
        /*0a56*/ 	.byte	0x3c
	.zero		1


	//   ....[23]....
        /*0a58*/ 	.word	0x00002290
        /*0a5c*/ 	.word	0x00000003
        /*0a60*/ 	.word	0x00030830
        /*0a64*/ 	.short	0x010a
        /*0a66*/ 	.byte	0x3f
	.zero		1


	//   ....[24]....
        /*0a68*/ 	.word	0x000022d0
        /*0a6c*/ 	.word	0x00000003
        /*0a70*/ 	.word	0x00030830
        /*0a74*/ 	.short	0x010a
        /*0a76*/ 	.byte	0x3f
	.zero		1


	//   ....[25]....
        /*0a78*/ 	.word	0x00002dd0
        /*0a7c*/ 	.word	0x000000ff
        /*0a80*/ 	.word	0x00000000
        /*0a84*/ 	.short	0x0101
        /*0a86*/ 	.byte	0x04
	.zero		1


	//   ....[26]....
        /*0a88*/ 	.word	0x00005690
        /*0a8c*/ 	.word	0x000000ff
        /*0a90*/ 	.word	0x00030830
        /*0a94*/ 	.short	0x010a
        /*0a96*/ 	.byte	0x06
	.zero		1


	//   ....[27]....
        /*0a98*/ 	.word	0x000056d0
        /*0a9c*/ 	.word	0x000000ff
        /*0aa0*/ 	.word	0x00030830
        /*0aa4*/ 	.short	0x010a
        /*0aa6*/ 	.byte	0x06
	.zero		1


	//   ....[28]....
        /*0aa8*/ 	.word	0x000061c0
        /*0aac*/ 	.word	0x000000ff
        /*0ab0*/ 	.word	0x00030850
        /*0ab4*/ 	.short	0x010a
        /*0ab6*/ 	.byte	0x07
	.zero		1


	//   ....[29]....
        /*0ab8*/ 	.word	0x00006200
        /*0abc*/ 	.word	0x000000ff
        /*0ac0*/ 	.word	0x00030850
        /*0ac4*/ 	.short	0x010a
        /*0ac6*/ 	.byte	0x07
	.zero		1


	//   ....[30]....
        /*0ac8*/ 	.word	0x00006900
        /*0acc*/ 	.word	0x000000ff
        /*0ad0*/ 	.word	0x00000000
        /*0ad4*/ 	.short	0x0101
        /*0ad6*/ 	.byte	0x06
	.zero		1


	//   ....[31]....
        /*0ad8*/ 	.word	0x00008c40
        /*0adc*/ 	.word	0x000000ff
        /*0ae0*/ 	.word	0x00000000
        /*0ae4*/ 	.short	0x0101
        /*0ae6*/ 	.byte	0x07
	.zero		1


	//   ....[32]....
        /*0ae8*/ 	.word	0x000090d0
        /*0aec*/ 	.word	0x000000ff
        /*0af0*/ 	.word	0x00030830
        /*0af4*/ 	.short	0x010a
        /*0af6*/ 	.byte	0x06
	.zero		1


	//   ....[33]....
        /*0af8*/ 	.word	0x00009110
        /*0afc*/ 	.word	0x000000ff
        /*0b00*/ 	.word	0x00030830
        /*0b04*/ 	.short	0x010a
        /*0b06*/ 	.byte	0x06
	.zero		1


	//   ....[34]....
        /*0b08*/ 	.word	0x00009c00
        /*0b0c*/ 	.word	0x000000ff
        /*0b10*/ 	.word	0x00030850
        /*0b14*/ 	.short	0x010a
        /*0b16*/ 	.byte	0x07
	.zero		1


	//   ....[35]....
        /*0b18*/ 	.word	0x00009c40
        /*0b1c*/ 	.word	0x000000ff
        /*0b20*/ 	.word	0x00030850
        /*0b24*/ 	.short	0x010a
        /*0b26*/ 	.byte	0x07
	.zero		1


	//   ....[36]....
        /*0b28*/ 	.word	0x0000a2f0
        /*0b2c*/ 	.word	0x000000ff
        /*0b30*/ 	.word	0x00000000
        /*0b34*/ 	.short	0x0101
        /*0b36*/ 	.byte	0x06
	.zero		1


	//   ....[37]....
        /*0b38*/ 	.word	0x0000b390
        /*0b3c*/ 	.word	0x000000ff
        /*0b40*/ 	.word	0x00000000
        /*0b44*/ 	.short	0x0101
        /*0b46*/ 	.byte	0x07
	.zero		1


	//   ....[38]....
        /*0b48*/ 	.word	0x0000b5c0
        /*0b4c*/ 	.word	0x000000ff
        /*0b50*/ 	.word	0x00030830
        /*0b54*/ 	.short	0x010a
        /*0b56*/ 	.byte	0x06
	.zero		1


	//   ....[39]....
        /*0b58*/ 	.word	0x0000b600
        /*0b5c*/ 	.word	0x000000ff
        /*0b60*/ 	.word	0x00030830
        /*0b64*/ 	.short	0x010a
        /*0b66*/ 	.byte	0x06
	.zero		1


	//   ....[40]....
        /*0b68*/ 	.word	0x0000c0f0
        /*0b6c*/ 	.word	0x000000ff
        /*0b70*/ 	.word	0x00030850
        /*0b74*/ 	.short	0x010a
        /*0b76*/ 	.byte	0x07
	.zero		1


	//   ....[41]....
        /*0b78*/ 	.word	0x0000c130
        /*0b7c*/ 	.word	0x000000ff
        /*0b80*/ 	.word	0x00030850
        /*0b84*/ 	.short	0x010a
        /*0b86*/ 	.byte	0x07
	.zero		1


	//   ....[42]....
        /*0b88*/ 	.word	0x0000c820
        /*0b8c*/ 	.word	0x000000ff
        /*0b90*/ 	.word	0x00000000
        /*0b94*/ 	.short	0x0101
        /*0b96*/ 	.byte	0x06
	.zero		1


	//   ....[43]....
        /*0b98*/ 	.word	0x0000eb70
        /*0b9c*/ 	.word	0x000000ff
        /*0ba0*/ 	.word	0x00000000
        /*0ba4*/ 	.short	0x0101
        /*0ba6*/ 	.byte	0x07
	.zero		1


	//   ....[44]....
        /*0ba8*/ 	.word	0x0000f290
        /*0bac*/ 	.word	0x000000ff
        /*0bb0*/ 	.word	0x00030850
        /*0bb4*/ 	.short	0x010a
        /*0bb6*/ 	.byte	0x05
	.zero		1


	//   ....[45]....
        /*0bb8*/ 	.word	0x0000f2d0
        /*0bbc*/ 	.word	0x000000ff
        /*0bc0*/ 	.word	0x00030850
        /*0bc4*/ 	.short	0x010a
        /*0bc6*/ 	.byte	0x05
	.zero		1


	//   ....[46]....
        /*0bc8*/ 	.word	0x0000fa80
        /*0bcc*/ 	.word	0x000000ff
        /*0bd0*/ 	.word	0x00000000
        /*0bd4*/ 	.short	0x0101
        /*0bd6*/ 	.byte	0x04
	.zero		1


	//   ....[47]....
        /*0bd8*/ 	.word	0x00011600
        /*0bdc*/ 	.word	0x000000ff
        /*0be0*/ 	.word	0x00000000
        /*0be4*/ 	.short	0x0101
        /*0be6*/ 	.byte	0x08
	.zero		1


	//   ....[48]....
        /*0be8*/ 	.word	0x00011c60
        /*0bec*/ 	.word	0x000000ff
        /*0bf0*/ 	.word	0x00000000
        /*0bf4*/ 	.short	0x0101
        /*0bf6*/ 	.byte	0x08
	.zero		1


	//   ....[49]....
        /*0bf8*/ 	.word	0x00016220
        /*0bfc*/ 	.word	0x00000007
        /*0c00*/ 	.word	0x00030840
        /*0c04*/ 	.short	0x010a
        /*0c06*/ 	.byte	0x3f
	.zero		1


	//   ....[50]....
        /*0c08*/ 	.word	0x000168a0
        /*0c0c*/ 	.word	0x00000007
        /*0c10*/ 	.word	0x00030830
        /*0c14*/ 	.short	0x0107
        /*0c16*/ 	.byte	0x3f
	.zero		1


	//   ....[51]....
        /*0c18*/ 	.word	0x00016950
        /*0c1c*/ 	.word	0x00000007
        /*0c20*/ 	.word	0x00030830
        /*0c24*/ 	.short	0x0101
        /*0c26*/ 	.byte	0x3f
	.zero		1


	//   ....[52]....
        /*0c28*/ 	.word	0x00017480
        /*0c2c*/ 	.word	0x00000011
        /*0c30*/ 	.word	0x00030800
        /*0c34*/ 	.short	0x0107
        /*0c36*/ 	.byte	0x3f
	.zero		1


	//   ....[53]....
        /*0c38*/ 	.word	0x000175a0
        /*0c3c*/ 	.word	0x00000011
        /*0c40*/ 	.word	0x00030800
        /*0c44*/ 	.short	0x0101
        /*0c46*/ 	.byte	0x3f
	.zero		1


	//   ....[54]....
        /*0c48*/ 	.word	0x000175c0
        /*0c4c*/ 	.word	0x00000011
        /*0c50*/ 	.word	0x00030820
        /*0c54*/ 	.short	0x010a
        /*0c56*/ 	.byte	0x3f
	.zero		1


	//   ....[55]....
        /*0c58*/ 	.word	0x00017980
        /*0c5c*/ 	.word	0x00000006
        /*0c60*/ 	.word	0x00030840
        /*0c64*/ 	.short	0x010a
        /*0c66*/ 	.byte	0x3f
	.zero		1


	//   ....[56]....
        /*0c68*/ 	.word	0x00017e40
        /*0c6c*/ 	.word	0x00000006
        /*0c70*/ 	.word	0x00030830
        /*0c74*/ 	.short	0x0107
        /*0c76*/ 	.byte	0x3f
	.zero		1


	//   ....[57]....
        /*0c78*/ 	.word	0x00017ef0
        /*0c7c*/ 	.word	0x00000006
        /*0c80*/ 	.word	0x00030830
        /*0c84*/ 	.short	0x0101
        /*0c86*/ 	.byte	0x3f
	.zero		1


	//   ....[58]....
        /*0c88*/ 	.word	0x00017f60
        /*0c8c*/ 	.word	0x00000006
        /*0c90*/ 	.word	0x00030860
        /*0c94*/ 	.short	0x010a
        /*0c96*/ 	.byte	0x3f
	.zero		1


	//   ....[59]....
        /*0c98*/ 	.word	0x000184b0
        /*0c9c*/ 	.word	0x00000006
        /*0ca0*/ 	.word	0x00030850
        /*0ca4*/ 	.short	0x0107
        /*0ca6*/ 	.byte	0x3f
	.zero		1


	//   ....[60]....
        /*0ca8*/ 	.word	0x000185d0
        /*0cac*/ 	.word	0x00000006
        /*0cb0*/ 	.word	0x00030850
        /*0cb4*/ 	.short	0x0101
        /*0cb6*/ 	.byte	0x3f
	.zero		1


	//   ....[61]....
        /*0cb8*/ 	.word	0x000187e0
        /*0cbc*/ 	.word	0x00000000
        /*0cc0*/ 	.word	0x00030860
        /*0cc4*/ 	.short	0x010a
        /*0cc6*/ 	.byte	0x3f
	.zero		1


	//   ....[62]....
        /*0cc8*/ 	.word	0x00018ce0
        /*0ccc*/ 	.word	0x00000000
        /*0cd0*/ 	.word	0x00030850
        /*0cd4*/ 	.short	0x0107
        /*0cd6*/ 	.byte	0x3f
	.zero		1


	//   ....[63]....
        /*0cd8*/ 	.word	0x00018d90
        /*0cdc*/ 	.word	0x00000000
        /*0ce0*/ 	.word	0x00030850
        /*0ce4*/ 	.short	0x0101
        /*0ce6*/ 	.byte	0x3f
	.zero		1


	//   ....[64]....
        /*0ce8*/ 	.word	0x00019ee0
        /*0cec*/ 	.word	0x00000004
        /*0cf0*/ 	.word	0x00030820
        /*0cf4*/ 	.short	0x010a
        /*0cf6*/ 	.byte	0x3f
	.zero		1


	//   ....[65]....
        /*0cf8*/ 	.word	0x0001a080
        /*0cfc*/ 	.word	0x00000005
        /*0d00*/ 	.word	0x00030840
        /*0d04*/ 	.short	0x010a
        /*0d06*/ 	.byte	0x3f
	.zero		1


	//   ....[66]....
        /*0d08*/ 	.word	0x0001a120
        /*0d0c*/ 	.word	0x00000017
        /*0d10*/ 	.word	0x00030840
        /*0d14*/ 	.short	0x010a
        /*0d16*/ 	.byte	0x3f
	.zero		1


	//   ....[67]....
        /*0d18*/ 	.word	0x0001a160
        /*0d1c*/ 	.word	0x00000005
        /*0d20*/ 	.word	0x00030860
        /*0d24*/ 	.short	0x010a
        /*0d26*/ 	.byte	0x3f
	.zero		1


	//   ....[68]....
        /*0d28*/ 	.word	0x0001a1a0
        /*0d2c*/ 	.word	0x00000017
        /*0d30*/ 	.word	0x00030860
        /*0d34*/ 	.short	0x010a
        /*0d36*/ 	.byte	0x3f
	.zero		1


	//   ....[69]....
        /*0d38*/ 	.word	0x0001a210
        /*0d3c*/ 	.word	0x00000003
        /*0d40*/ 	.word	0x00030800
        /*0d44*/ 	.short	0x010a
        /*0d46*/ 	.byte	0x3f
	.zero		1


	//   ....[70]....
        /*0d48*/ 	.word	0x0001a260
        /*0d4c*/ 	.word	0x00000003
        /*0d50*/ 	.word	0x00030830
        /*0d54*/ 	.short	0x010a
        /*0d56*/ 	.byte	0x3f
	.zero		1


	//   ....[71]....
        /*0d58*/ 	.word	0x0001a2c0
        /*0d5c*/ 	.word	0x00000009
        /*0d60*/ 	.word	0x00030830
        /*0d64*/ 	.short	0x010a
        /*0d66*/ 	.byte	0x3f
	.zero		1


	//   ....[72]....
        /*0d68*/ 	.word	0x0001a320
        /*0d6c*/ 	.word	0x00000002
        /*0d70*/ 	.word	0x00030850
        /*0d74*/ 	.short	0x010a
        /*0d76*/ 	.byte	0x3f
	.zero		1


	//   ....[73]....
        /*0d78*/ 	.word	0x0001a380
        /*0d7c*/ 	.word	0x00000009
        /*0d80*/ 	.word	0x00030830
        /*0d84*/ 	.short	0x010a
        /*0d86*/ 	.byte	0x3f
	.zero		1


	//   ....[74]....
        /*0d88*/ 	.word	0x0001a3e0
        /*0d8c*/ 	.word	0x00000002
        /*0d90*/ 	.word	0x00030850
        /*0d94*/ 	.short	0x010a
        /*0d96*/ 	.byte	0x3f
	.zero		1


	//   ....[75]....
        /*0d98*/ 	.word	0x0001a440
        /*0d9c*/ 	.word	0x00000009
        /*0da0*/ 	.word	0x00030830
        /*0da4*/ 	.short	0x010a
        /*0da6*/ 	.byte	0x3f
	.zero		1


	//   ....[76]....
        /*0da8*/ 	.word	0x0001a4a0
        /*0dac*/ 	.word	0x00000002
        /*0db0*/ 	.word	0x00030850
        /*0db4*/ 	.short	0x010a
        /*0db6*/ 	.byte	0x3f
	.zero		1


	//   ....[77]....
        /*0db8*/ 	.word	0x0001a500
        /*0dbc*/ 	.word	0x00000005
        /*0dc0*/ 	.word	0x00030850
        /*0dc4*/ 	.short	0x010a
        /*0dc6*/ 	.byte	0x3f
	.zero		1


	//   ....[78]....
        /*0dc8*/ 	.word	0x0001a620
        /*0dcc*/ 	.word	0x00000007
        /*0dd0*/ 	.word	0x00030840
        /*0dd4*/ 	.short	0x010a
        /*0dd6*/ 	.byte	0x3f
	.zero		1


	//   ....[79]....
        /*0dd8*/ 	.word	0x0001b980
        /*0ddc*/ 	.word	0x00000011
        /*0de0*/ 	.word	0x00030820
        /*0de4*/ 	.short	0x010a
        /*0de6*/ 	.byte	0x3f
	.zero		1


	//   ....[80]....
        /*0de8*/ 	.word	0x0001b9d0
        /*0dec*/ 	.word	0x00000006
        /*0df0*/ 	.word	0x00030840
        /*0df4*/ 	.short	0x010a
        /*0df6*/ 	.byte	0x3f
	.zero		1


	//   ....[81]....
        /*0df8*/ 	.word	0x0001c1a0
        /*0dfc*/ 	.word	0x00000006
        /*0e00*/ 	.word	0x00030860
        /*0e04*/ 	.short	0x010a
        /*0e06*/ 	.byte	0x3f
	.zero		1


	//   ....[82]....
        /*0e08*/ 	.word	0x0001ca30
        /*0e0c*/ 	.word	0x00000000
        /*0e10*/ 	.word	0x00030860
        /*0e14*/ 	.short	0x010a
        /*0e16*/ 	.byte	0x3f
	.zero		1


	//   ....[83]....
        /*0e18*/ 	.word	0x0001dc70
        /*0e1c*/ 	.word	0x00000004
        /*0e20*/ 	.word	0x00030820
        /*0e24*/ 	.short	0x010a
        /*0e26*/ 	.byte	0x3f
	.zero		1


	//   ....[84]....
        /*0e28*/ 	.word	0x0001de10
        /*0e2c*/ 	.word	0x00000005
        /*0e30*/ 	.word	0x00030840
        /*0e34*/ 	.short	0x010a
        /*0e36*/ 	.byte	0x3f
	.zero		1


	//   ....[85]....
        /*0e38*/ 	.word	0x0001de60
        /*0e3c*/ 	.word	0x00000017
        /*0e40*/ 	.word	0x00030840
        /*0e44*/ 	.short	0x010a
        /*0e46*/ 	.byte	0x3f
	.zero		1


	//   ....[86]....
        /*0e48*/ 	.word	0x0001deb0
        /*0e4c*/ 	.word	0x00000005
        /*0e50*/ 	.word	0x00030860
        /*0e54*/ 	.short	0x010a
        /*0e56*/ 	.byte	0x3f
	.zero		1


	//----- nvinfo : EIATTR_NUM_MBARRIERS
	.align		4
.L_711:
        /*0e58*/ 	.byte	0x03, 0x38
        /*0e5a*/ 	.short	0x0016


	//----- nvinfo : EIATTR_EXIT_INSTR_OFFSETS
	.align		4
        /*0e5c*/ 	.byte	0x04, 0x1c
        /*0e5e*/ 	.short	(.L_713 - .L_712)


	//   ....[0]....
.L_712:
        /*0e60*/ 	.word	0x00000990


	//   ....[1]....
        /*0e64*/ 	.word	0x00013bf0


	//   ....[2]....
        /*0e68*/ 	.word	0x0001a1f0


	//----- nvinfo : EIATTR_MAX_THREADS
	.align		4
.L_713:
        /*0e6c*/ 	.byte	0x04, 0x05
        /*0e6e*/ 	.short	(.L_715 - .L_714)
.L_714:
        /*0e70*/ 	.word	0x00000180
        /*0e74*/ 	.word	0x00000001
        /*0e78*/ 	.word	0x00000001


	//----- nvinfo : EIATTR_CRS_STACK_SIZE
	.align		4
.L_715:
        /*0e7c*/ 	.byte	0x04, 0x1e
        /*0e7e*/ 	.short	(.L_717 - .L_716)
.L_716:
        /*0e80*/ 	.word	0x00000000


	//----- nvinfo : EIATTR_CBANK_PARAM_SIZE
	.align		4
.L_717:
        /*0e84*/ 	.byte	0x03, 0x19
        /*0e86*/ 	.short	0x0af0


	//----- nvinfo : EIATTR_PARAM_CBANK
	.align		4
        /*0e88*/ 	.byte	0x04, 0x0a
        /*0e8a*/ 	.short	(.L_719 - .L_718)
	.align		4
.L_718:
        /*0e8c*/ 	.word	index@(.nv.constant0._ZN7cutlass13device_kernelIN5flash11enable_sm90INS1_16FlashAttnFwdSm90INS1_25CollectiveMainloopFwdSm90ILi2EN4cute5tupleIJNS5_1CILi1EEES8_S8_EEENS6_IJNS7_ILi128EEENS7_ILi96EEENS7_ILi192EEEEEELi192ENS_10bfloat16_tEfNS_4arch4Sm90ELb0ELb1ELb1ELb1ELb1ELb0ELb0ELb1ELb1ELb1ELb1ELb0EEENS1_21CollectiveEpilogueFwdINS6_IJSA_SC_SB_EEES9_SE_SG_Li256ELb1ELb1ELb1ELb0EEENS1_36VarlenDynamicPersistentTileSchedulerILi128ELi96ELi256ELi128ELb1ELb1ELb1ELb1ELb0ELb1EEEEEEEEEvNT_6ParamsE)
        /*0e90*/ 	.short	0x0210
        /*0e92*/ 	.short	0x0af0


	//----- nvinfo : EIATTR_SW_WAR
	.align		4
.L_719:
        /*0e94*/ 	.byte	0x04, 0x36
        /*0e96*/ 	.short	(.L_721 - .L_720)
.L_720:
        /*0e98*/ 	.word	0x00000008
.L_721:


//--------------------- .nv.info._ZN7cutlass13device_kernelIN5flash11enable_sm90INS1_16FlashAttnFwdSm90INS1_25CollectiveMainloopFwdSm90ILi2EN4cute5tupleIJNS5_1CILi1EEES8_S8_EEENS6_IJNS7_ILi128EEENS7_ILi96EEENS7_ILi192EEEEEELi192ENS_10bfloat16_tEfNS_4arch4Sm90ELb0ELb1ELb1ELb1ELb1ELb1ELb0ELb1ELb1ELb1ELb1ELb0EEENS1_21CollectiveEpilogueFwdINS6_IJSA_SC_SB_EEES9_SE_SG_Li256ELb1ELb1ELb1ELb0EEENS1_36VarlenDynamicPersistentTileSchedulerILi128ELi96ELi256ELi128ELb1ELb1ELb1ELb1ELb0ELb1EEEEEEEEEvNT_6ParamsE --------------------------
	.section	.nv.info._ZN7cutlass13device_kernelIN5flash11enable_sm90INS1_16FlashAttnFwdSm90INS1_25CollectiveMainloopFwdSm90ILi2EN4cute5tupleIJNS5_1CILi1EEES8_S8_EEENS6_IJNS7_ILi128EEENS7_ILi96EEENS7_ILi192EEEEEELi192ENS_10bfloat16_tEfNS_4arch4Sm90ELb0ELb1ELb1ELb1ELb1ELb1ELb0ELb1ELb1ELb1ELb1ELb0EEENS1_21CollectiveEpilogueFwdINS6_IJSA_SC_SB_EEES9_SE_SG_Li256ELb1ELb1ELb1ELb0EEENS1_36VarlenDynamicPersistentTileSchedulerILi128ELi96ELi256ELi128ELb1ELb1ELb1ELb1ELb0ELb1EEEEEEEEEvNT_6ParamsE,"",@"SHT_CUDA_INFO"
	.sectionflags	@""
	.align	4


	//----- nvinfo : EIATTR_CUDA_API_VERSION
	.align		4
        /*0000*/ 	.byte	0x04, 0x37
        /*0002*/ 	.short	(.L_723 - .L_722)
.L_722:
        /*0004*/ 	.word	0x00000082


	//----- nvinfo : EIATTR_KPARAM_INFO
	.align		4
.L_723:
        /*0008*/ 	.byte	0x04, 0x17
        /*000a*/ 	.short	(.L_725 - .L_724)
.L_724:
        /*000c*/ 	.word	0x00000000
        /*0010*/ 	.short	0x0000
        /*0012*/ 	.short	0x0070
        /*0014*/ 	.byte	0x00, 0xf0, 0x01, 0x2a


	//----- nvinfo : EIATTR_SPARSE_MMA_MASK
	.align		4
.L_725:
        /*0018*/ 	.byte	0x03, 0x50
        /*001a*/ 	.short	0x0000


	//----- nvinfo : EIATTR_MAXREG_COUNT
	.align		4
        /*001c*/ 	.byte	0x03, 0x1b
        /*001e*/ 	.short	0x00a8


	//----- nvinfo : EIATTR_NUM_BARRIERS
	.align		4
        /*0020*/ 	.byte	0x02, 0x4c
        /*0022*/ 	.byte	0x10
	.zero		1


	//----- nvinfo : EIATTR_EXTERNS
	.align		4
        /*0024*/ 	.byte	0x04, 0x0f
        /*0026*/ 	.short	(.L_727 - .L_726)


	//   ....[0]....
	.align		4
.L_726:
        /*0028*/ 	.word	index@(__assertfail)


	//----- nvinfo : EIATTR_ANNOTATIONS
	.align		4
.L_727:
        /*002c*/ 	.byte	0x04, 0x55
        /*002e*/ 	.short	(.L_729 - .L_728)


	//   ....[0]....
.L_728:
        /* <DEDUP_REMOVED lines=47> */


	//----- nvinfo : EIATTR_MERCURY_ISA_VERSION
	.align		4
.L_729:
        /*0308*/ 	.byte	0x03, 0x5f
        /*030a*/ 	.short	0x0101


	//----- nvinfo : EIATTR_UNUSED_LOAD_BYTE_OFFSET
	.align		4
        /*030c*/ 	.byte	0x04, 0x44
        /*030e*/ 	.short	(.L_731 - .L_730)


	//   ....[0]....
.L_730:
        /*0310*/ 	.word	0x00000af0
        /*0314*/ 	.word	0x0000fff0


	//   ....[1]....
        /*0318*/ 	.word	0x0001ac20
        /*031c*/ 	.word	0x0000fff0


	//----- nvinfo : EIATTR_INT_WARP_WIDE_INSTR_OFFSETS
	.align		4
.L_731:
        /*0320*/ 	.byte	0x04, 0x31
        /*0322*/ 	.short	(.L_733 - .L_732)


	//   ....[0]....
.L_732:
        /*0324*/ 	.word	0x000001c0


	//   ....[1]....
        /*0328*/ 	.word	0x00000200


	//   ....[2]....
        /*032c*/ 	.word	0x00000270


	//   ....[3]....
        /*0330*/ 	.word	0x00021f70


	//   ....[4]....
        /*0334*/ 	.word	0x00022000


	//   ....[5]....
        /*0338*/ 	.word	0x00024dd0


	//   ....[6]....
        /*033c*/ 	.word	0x00024e60


	//----- nvinfo : EIATTR_COOP_GROUP_MASK_REGIDS
	.align		4
.L_733:
        /*0340*/ 	.byte	0x04, 0x29
        /*0342*/ 	.short	(.L_735 - .L_734)


	//   ....[0]....
.L_734:
        /*0344*/ 	.word	0xffffffff


	//   ....[1]....
        /*0348*/ 	.word	0xffffffff


	//   ....[2]....
        /*034c*/ 	.word	0xffffffff


	//   ....[3]....
        /*0350*/ 	.word	0xffffffff


	//   ....[4]....
        /*0354*/ 	.word	0xffffffff


	//   ....[5]....
        /*0358*/ 	.word	0xffffffff


	//   ....[6]....
        /*035c*/ 	.word	0xffffffff


	//   ....[7]....
        /*0360*/ 	.word	0xffffffff


	//   ....[8]....
        /*0364*/ 	.word	0xffffffff


	//   ....[9]....
        /*0368*/ 	.word	0xffffffff


	//   ....[10]....
        /*036c*/ 	.word	0xffffffff


	//   ....[11]....
        /*0370*/ 	.word	0xffffffff


	//   ....[12]....
        /*0374*/ 	.word	0xffffffff


	//   ....[13]....
        /*0378*/ 	.word	0xffffffff


	//   ....[14]....
        /*037c*/ 	.word	0xffffffff


	//   ....[15]....
        /*0380*/ 	.word	0xffffffff


	//   ....[16]....
        /*0384*/ 	.word	0xffffffff


	//   ....[17]....
        /*0388*/ 	.word	0xffffffff


	//   ....[18]....
        /*038c*/ 	.word	0xffffffff


	//   ....[19]....
        /*0390*/ 	.word	0xffffffff


	//   ....[20]....
        /*0394*/ 	.word	0xffffffff


	//   ....[21]....
        /*0398*/ 	.word	0xffffffff


	//   ....[22]....
        /*039c*/ 	.word	0xffffffff


	//   ....[23]....
        /*03a0*/ 	.word	0xffffffff


	//   ....[24]....
        /*03a4*/ 	.word	0xffffffff


	//   ....[25]....
        /*03a8*/ 	.word	0xffffffff


	//   ....[26]....
        /*03ac*/ 	.word	0xffffffff


	//   ....[27]....
        /*03b0*/ 	.word	0xffffffff


	//   ....[28]....
        /*03b4*/ 	.word	0xffffffff


	//   ....[29]....
        /*03b8*/ 	.word	0xffffffff


	//   ....[30]....
        /*03bc*/ 	.word	0xffffffff


	//   ....[31]....
        /*03c0*/ 	.word	0xffffffff


	//   ....[32]....
        /*03c4*/ 	.word	0xffffffff


	//   ....[33]....
        /*03c8*/ 	.word	0xffffffff


	//   ....[34]....
        /*03cc*/ 	.word	0xffffffff


	//   ....[35]....
        /*03d0*/ 	.word	0xffffffff


	//   ....[36]....
        /*03d4*/ 	.word	0xffffffff


	//   ....[37]....
        /*03d8*/ 	.word	0xffffffff


	//   ....[38]....
        /*03dc*/ 	.word	0xffffffff


	//   ....[39]....
        /*03e0*/ 	.word	0xffffffff


	//   ....[40]....
        /*03e4*/ 	.word	0xffffffff


	//   ....[41]....
        /*03e8*/ 	.word	0xffffffff


	//   ....[42]....
        /*03ec*/ 	.word	0xffffffff


	//   ....[43]....
        /*03f0*/ 	.word	0xffffffff


	//   ....[44]....
        /*03f4*/ 	.word	0xffffffff


	//   ....[45]....
        /*03f8*/ 	.word	0xffffffff


	//   ....[46]....
        /*03fc*/ 	.word	0xffffffff


	//   ....[47]....
        /*0400*/ 	.word	0xffffffff


	//   ....[48]....
        /*0404*/ 	.word	0xffffffff


	//   ....[49]....
        /*0408*/ 	.word	0xffffffff


	//   ....[50]....
        /*040c*/ 	.word	0xffffffff


	//   ....[51]....
        /*0410*/ 	.word	0xffffffff


	//   ....[52]....
        /*0414*/ 	.word	0xffffffff


	//   ....[53]....
        /*0418*/ 	.word	0xffffffff


	//   ....[54]....
        /*041c*/ 	.word	0xffffffff


	//   ....[55]....
        /*0420*/ 	.word	0xffffffff


	//   ....[56]....
        /*0424*/ 	.word	0xffffffff


	//   ....[57]....
        /*0428*/ 	.word	0xffffffff


	//   ....[58]....
        /*042c*/ 	.word	0xffffffff


	//   ....[59]....
        /*0430*/ 	.word	0xffffffff


	//   ....[60]....
        /*0434*/ 	.word	0xffffffff


	//   ....[61]....
        /*0438*/ 	.word	0xffffffff


	//   ....[62]....
        /*043c*/ 	.word	0xffffffff


	//   ....[63]....
        /*0440*/ 	.word	0xffffffff


	//   ....[64]....
        /*0444*/ 	.word	0xffffffff


	//   ....[65]....
        /*0448*/ 	.word	0xffffffff


	//   ....[66]....
        /*044c*/ 	.word	0xffffffff


	//   ....[67]....
        /*0450*/ 	.word	0xffffffff


	//   ....[68]....
        /*0454*/ 	.word	0xffffffff


	//   ....[69]....
        /*0458*/ 	.word	0xffffffff


	//   ....[70]....
        /*045c*/ 	.word	0xffffffff


	//   ....[71]....
        /*0460*/ 	.word	0xffffffff


	//   ....[72]....
        /*0464*/ 	.word	0xffffffff


	//   ....[73]....
        /*0468*/ 	.word	0xffffffff


	//   ....[74]....
        /*046c*/ 	.word	0xffffffff


	//   ....[75]....
        /*0470*/ 	.word	0xffffffff


	//   ....[76]....
        /*0474*/ 	.word	0xffffffff


	//   ....[77]....
        /*0478*/ 	.word	0xffffffff


	//   ....[78]....
        /*047c*/ 	.word	0xffffffff


	//   ....[79]....
        /*0480*/ 	.word	0xffffffff


	//   ....[80]....
        /*0484*/ 	.word	0xffffffff


	//   ....[81]....
        /*0488*/ 	.word	0xffffffff


	//   ....[82]....
        /*048c*/ 	.word	0xffffffff


	//   ....[83]....
        /*0490*/ 	.word	0xffffffff


	//   ....[84]....
        /*0494*/ 	.word	0xffffffff


	//   ....[85]....
        /*0498*/ 	.word	0xffffffff


	//   ....[86]....
        /*049c*/ 	.word	0xffffffff


	//   ....[87]....
        /*04a0*/ 	.word	0xffffffff


	//   ....[88]....
        /*04a4*/ 	.word	0xffffffff


	//   ....[89]....
        /*04a8*/ 	.word	0xffffffff


	//   ....[90]....
        /*04ac*/ 	.word	0xffffffff


	//   ....[91]....
        /*04b0*/ 	.word	0xffffffff


	//   ....[92]....
        /*04b4*/ 	.word	0xffffffff


	//   ....[93]....
        /*04b8*/ 	.word	0xffffffff


	//   ....[94]....
        /*04bc*/ 	.word	0xffffffff


	//   ....[95]....
        /*04c0*/ 	.word	0xffffffff


	//   ....[96]....
        /*04c4*/ 	.word	0xffffffff


	//   ....[97]....
        /*04c8*/ 	.word	0xffffffff


	//   ....[98]....
        /*04cc*/ 	.word	0xffffffff


	//   ....[99]....
        /*04d0*/ 	.word	0xffffffff


	//   ....[100]....
        /*04d4*/ 	.word	0xffffffff


	//   ....[101]....
        /*04d8*/ 	.word	0xffffffff


	//   ....[102]....
        /*04dc*/ 	.word	0xffffffff


	//   ....[103]....
        /*04e0*/ 	.word	0xffffffff


	//   ....[104]....
        /*04e4*/ 	.word	0xffffffff


	//   ....[105]....
        /*04e8*/ 	.word	0xffffffff


	//   ....[106]....
        /*04ec*/ 	.word	0xffffffff


	//   ....[107]....
        /*04f0*/ 	.word	0xffffffff


	//   ....[108]....
        /*04f4*/ 	.word	0xffffffff


	//   ....[109]....
        /*04f8*/ 	.word	0xffffffff


	//   ....[110]....
        /*04fc*/ 	.word	0xffffffff


	//   ....[111]....
        /*0500*/ 	.word	0xffffffff


	//   ....[112]....
        /*0504*/ 	.word	0xffffffff


	//   ....[113]....
        /*0508*/ 	.word	0xffffffff


	//   ....[114]....
        /*050c*/ 	.word	0xffffffff


	//   ....[115]....
        /*0510*/ 	.word	0xffffffff


	//   ....[116]....
        /*0514*/ 	.word	0xffffffff


	//   ....[117]....
        /*0518*/ 	.word	0xffffffff


	//   ....[118]....
        /*051c*/ 	.word	0xffffffff


	//   ....[119]....
        /*0520*/ 	.word	0xffffffff


	//   ....[120]....
        /*0524*/ 	.word	0xffffffff


	//   ....[121]....
        /*0528*/ 	.word	0xffffffff


	//   ....[122]....
        /*052c*/ 	.word	0xffffffff


	//   ....[123]....
        /*0530*/ 	.word	0xffffffff


	//   ....[124]....
        /*0534*/ 	.word	0xffffffff


	//   ....[125]....
        /*0538*/ 	.word	0xffffffff


	//   ....[126]....
        /*053c*/ 	.word	0xffffffff


	//   ....[127]....
        /*0540*/ 	.word	0xffffffff


	//   ....[128]....
        /*0544*/ 	.word	0xffffffff


	//   ....[129]....
        /*0548*/ 	.word	0xffffffff


	//   ....[130]....
        /*054c*/ 	.word	0xffffffff


	//   ....[131]....
        /*0550*/ 	.word	0xffffffff


	//   ....[132]....
        /*0554*/ 	.word	0xffffffff


	//   ....[133]....
        /*0558*/ 	.word	0xffffffff


	//   ....[134]....
        /*055c*/ 	.word	0xffffffff


	//   ....[135]....
        /*0560*/ 	.word	0xffffffff


	//   ....[136]....
        /*0564*/ 	.word	0xffffffff


	//   ....[137]....
        /*0568*/ 	.word	0xffffffff


	//   ....[138]....
        /*056c*/ 	.word	0xffffffff


	//   ....[139]....
        /*0570*/ 	.word	0xffffffff


	//   ....[140]....
        /*0574*/ 	.word	0xffffffff


	//   ....[141]....
        /*0578*/ 	.word	0xffffffff


	//   ....[142]....
        /*057c*/ 	.word	0xffffffff


	//   ....[143]....
        /*0580*/ 	.word	0xffffffff


	//   ....[144]....
        /*0584*/ 	.word	0xffffffff


	//   ....[145]....
        /*0588*/ 	.word	0xffffffff


	//   ....[146]....
        /*058c*/ 	.word	0xffffffff


	//   ....[147]....
        /*0590*/ 	.word	0xffffffff


	//   ....[148]....
        /*0594*/ 	.word	0xffffffff


	//   ....[149]....
        /*0598*/ 	.word	0xffffffff


	//   ....[150]....
        /*059c*/ 	.word	0xffffffff


	//   ....[151]....
        /*05a0*/ 	.word	0xffffffff


	//   ....[152]....
        /*05a4*/ 	.word	0xffffffff


	//   ....[153]....
        /*05a8*/ 	.word	0xffffffff


	//   ....[154]....
        /*05ac*/ 	.word	0xffffffff


	//   ....[155]....
        /*05b0*/ 	.word	0xffffffff


	//   ....[156]....
        /*05b4*/ 	.word	0xffffffff


	//   ....[157]....
        /*05b8*/ 	.word	0xffffffff


	//   ....[158]....
        /*05bc*/ 	.word	0xffffffff


	//   ....[159]....
        /*05c0*/ 	.word	0xffffffff


	//   ....[160]....
        /*05c4*/ 	.word	0xffffffff


	//   ....[161]....
        /*05c8*/ 	.word	0xffffffff


	//   ....[162]....
        /*05cc*/ 	.word	0xffffffff


	//   ....[163]....
        /*05d0*/ 	.word	0xffffffff


	//   ....[164]....
        /*05d4*/ 	.word	0xffffffff


	//   ....[165]....
        /*05d8*/ 	.word	0xffffffff


	//   ....[166]....
        /*05dc*/ 	.word	0xffffffff


	//   ....[167]....
        /*05e0*/ 	.word	0xffffffff


	//   ....[168]....
        /*05e4*/ 	.word	0xffffffff


	//   ....[169]....
        /*05e8*/ 	.word	0xffffffff


	//   ....[170]....
        /*05ec*/ 	.word	0xffffffff


	//   ....[171]....
        /*05f0*/ 	.word	0xffffffff


	//   ....[172]....
        /*05f4*/ 	.word	0xffffffff


	//   ....[173]....
        /*05f8*/ 	.word	0xffffffff


	//   ....[174]....
        /*05fc*/ 	.word	0xffffffff


	//   ....[175]....
        /*0600*/ 	.word	0xffffffff


	//   ....[176]....
        /*0604*/ 	.word	0xffffffff


	//   ....[177]....
        /*0608*/ 	.word	0xffffffff


	//   ....[178]....
        /*060c*/ 	.word	0xffffffff


	//   ....[179]....
        /*0610*/ 	.word	0x0500000f


	//   ....[180]....
        /*0614*/ 	.word	0x0500000f


	//   ....[181]....
        /*0618*/ 	.word	0x0500000f


	//   ....[182]....
        /*061c*/ 	.word	0x0500000f


	//   ....[183]....
        /*0620*/ 	.word	0x0500000f


	//   ....[184]....
        /*0624*/ 	.word	0x0500000f


	//   ....[185]....
        /*0628*/ 	.word	0x0500000f


	//   ....[186]....
        /*062c*/ 	.word	0x0500000f


	//   ....[187]....
        /*0630*/ 	.word	0x0500000f


	//   ....[188]....
        /*0634*/ 	.word	0x0500000f


	//   ....[189]....
        /*0638*/ 	.word	0x0500000f


	//   ....[190]....
        /*063c*/ 	.word	0x0500000f


	//   ....[191]....
        /*0640*/ 	.word	0x0500000f


	//   ....[192]....
        /*0644*/ 	.word	0x0500000f


	//   ....[193]....
        /*0648*/ 	.word	0x0500000f


	//   ....[194]....
        /*064c*/ 	.word	0x0500000f


	//   ....[195]....
        /*0650*/ 	.word	0x0500000f


	//   ....[196]....
        /*0654*/ 	.word	0x0500000f


	//   ....[197]....
        /*0658*/ 	.word	0x0500000f


	//   ....[198]....
        /*065c*/ 	.word	0x0500000f


	//   ....[199]....
        /*0660*/ 	.word	0x0500000f


	//   ....[200]....
        /*0664*/ 	.word	0x0500000f


	//   ....[201]....
        /*0668*/ 	.word	0x0500000f


	//   ....[202]....
        /*066c*/ 	.word	0x0500000f


	//   ....[203]....
        /*0670*/ 	.word	0x0500000f


	//   ....[204]....
        /*0674*/ 	.word	0x0500000f


	//   ....[205]....
        /*0678*/ 	.word	0x0500000f


	//   ....[206]....
        /*067c*/ 	.word	0x0500000f


	//   ....[207]....
        /*0680*/ 	.word	0x0500000f


	//   ....[208]....
        /*0684*/ 	.word	0x0500000f


	//   ....[209]....
        /*0688*/ 	.word	0x0500000f


	//   ....[210]....
        /*068c*/ 	.word	0x0500000f


	//   ....[211]....
        /*0690*/ 	.word	0x0500000f


	//   ....[212]....
        /*0694*/ 	.word	0x0500000f


	//   ....[213]....
        /*0698*/ 	.word	0x0500000f


	//   ....[214]....
        /*069c*/ 	.word	0x0500000f


	//   ....[215]....
        /*06a0*/ 	.word	0x0500000f


	//   ....[216]....
        /*06a4*/ 	.word	0x0500000f


	//   ....[217]....
        /*06a8*/ 	.word	0x0500000f


	//   ....[218]....
        /*06ac*/ 	.word	0x0500000f


	//   ....[219]....
        /*06b0*/ 	.word	0x0500000f


	//   ....[220]....
        /*06b4*/ 	.word	0x0500000f


	//   ....[221]....
        /*06b8*/ 	.word	0x0500000f


	//   ....[222]....
        /*06bc*/ 	.word	0x0500000f


	//   ....[223]....
        /*06c0*/ 	.word	0x0500000f


	//   ....[224]....
        /*06c4*/ 	.word	0x0500000f


	//   ....[225]....
        /*06c8*/ 	.word	0x0500000f


	//   ....[226]....
        /*06cc*/ 	.word	0x0500000f


	//   ....[227]....
        /*06d0*/ 	.word	0x0500000f


	//   ....[228]....
        /*06d4*/ 	.word	0x0500000f


	//   ....[229]....
        /*06d8*/ 	.word	0x0500000f


	//   ....[230]....
        /*06dc*/ 	.word	0x0500000f


	//   ....[231]....
        /*06e0*/ 	.word	0x0500000f


	//   ....[232]....
        /*06e4*/ 	.word	0x0500000f


	//   ....[233]....
        /*06e8*/ 	.word	0x0500000f


	//   ....[234]....
        /*06ec*/ 	.word	0x0500000f


	//   ....[235]....
        /*06f0*/ 	.word	0x0500000f


	//   ....[236]....
        /*06f4*/ 	.word	0x0500000f


	//   ....[237]....
        /*06f8*/ 	.word	0x0500000f


	//   ....[238]....
        /*06fc*/ 	.word	0x0500000f


	//   ....[239]....
        /*0700*/ 	.word	0x0500000f


	//   ....[240]....
        /*0704*/ 	.word	0x0500000f


	//   ....[241]....
        /*0708*/ 	.word	0x0500000f


	//   ....[242]....
        /*070c*/ 	.word	0x0500000f


	//   ....[243]....
        /*0710*/ 	.word	0x0500000f


	//   ....[244]....
        /*0714*/ 	.word	0x0500000f


	//   ....[245]....
        /*0718*/ 	.word	0x0500000f


	//   ....[246]....
        /*071c*/ 	.word	0x0500000f


	//   ....[247]....
        /*0720*/ 	.word	0x0500000f


	//   ....[248]....
        /*0724*/ 	.word	0x0500000f


	//   ....[249]....
        /*0728*/ 	.word	0x0500000f


	//   ....[250]....
        /*072c*/ 	.word	0x0500000f


	//   ....[251]....
        /*0730*/ 	.word	0x0500000f


	//   ....[252]....
        /*0734*/ 	.word	0x0500000f


	//   ....[253]....
        /*0738*/ 	.word	0x0500000f


	//   ....[254]....
        /*073c*/ 	.word	0x0500000f


	//   ....[255]....
        /*0740*/ 	.word	0x0500000f


	//   ....[0]....
        /*0744*/ 	.word	0x0500000f


	//   ....[1]....
        /*0748*/ 	.word	0x0500000f


	//   ....[2]....
        /*074c*/ 	.word	0x0500000f


	//   ....[3]....
        /*0750*/ 	.word	0x0500000f


	//   ....[4]....
        /*0754*/ 	.word	0x0500000f


	//   ....[5]....
        /*0758*/ 	.word	0x0500000f


	//   ....[6]....
        /*075c*/ 	.word	0x0500000f


	//   ....[7]....
        /*0760*/ 	.word	0x0500000f


	//   ....[8]....
        /*0764*/ 	.word	0x0500000f


	//   ....[9]....
        /*0768*/ 	.word	0x0500000f


	//   ....[10]....
        /*076c*/ 	.word	0x0500000f


	//   ....[11]....
        /*0770*/ 	.word	0x0500000f


	//   ....[12]....
        /*0774*/ 	.word	0x0500000f


	//   ....[13]....
        /*0778*/ 	.word	0x0500000f


	//   ....[14]....
        /*077c*/ 	.word	0x0500000f


	//   ....[15]....
        /*0780*/ 	.word	0x0500000f


	//   ....[16]....
        /*0784*/ 	.word	0x0500000f


	//   ....[17]....
        /*0788*/ 	.word	0x0500000f


	//   ....[18]....
        /*078c*/ 	.word	0x0500000f


	//   ....[19]....
        /*0790*/ 	.word	0x0500000f


	//   ....[20]....
        /*0794*/ 	.word	0x0500000f


	//   ....[21]....
        /*0798*/ 	.word	0x0500000f


	//   ....[22]....
        /*079c*/ 	.word	0x0500000f


	//   ....[23]....
        /*07a0*/ 	.word	0x0500000f


	//   ....[24]....
        /*07a4*/ 	.word	0x0500000f


	//   ....[25]....
        /*07a8*/ 	.word	0x0500000f


	//   ....[26]....
        /*07ac*/ 	.word	0x0500000f


	//   ....[27]....
        /*07b0*/ 	.word	0x0500000f


	//   ....[28]....
        /*07b4*/ 	.word	0xffffffff


	//   ....[29]....
        /*07b8*/ 	.word	0xffffffff


	//   ....[30]....
        /*07bc*/ 	.word	0xffffffff


	//   ....[31]....
        /*07c0*/ 	.word	0xffffffff


	//   ....[32]....
        /*07c4*/ 	.word	0xffffffff


	//   ....[33]....
        /*07c8*/ 	.word	0xffffffff


	//   ....[34]....
        /*07cc*/ 	.word	0xffffffff


	//   ....[35]....
        /*07d0*/ 	.word	0xffffffff


	//   ....[36]....
        /*07d4*/ 	.word	0xffffffff


	//   ....[37]....
        /*07d8*/ 	.word	0xffffffff


	//   ....[38]....
        /*07dc*/ 	.word	0xffffffff


	//   ....[39]....
        /*07e0*/ 	.word	0xffffffff


	//   ....[40]....
        /*07e4*/ 	.word	0x0500000f


	//   ....[41]....
        /*07e8*/ 	.word	0x0500000f


	//   ....[42]....
        /*07ec*/ 	.word	0x0500000f


	//   ....[43]....
        /*07f0*/ 	.word	0x0500000f


	//   ....[44]....
        /*07f4*/ 	.word	0x0500000f


	//   ....[45]....
        /*07f8*/ 	.word	0x0500000f


	//   ....[46]....
        /*07fc*/ 	.word	0x0500000f


	//   ....[47]....
        /*0800*/ 	.word	0x0500000f


	//   ....[48]....
        /*0804*/ 	.word	0x0500000f


	//   ....[49]....
        /*0808*/ 	.word	0x0500000f


	//   ....[50]....
        /*080c*/ 	.word	0x0500000f


	//   ....[51]....
        /*0810*/ 	.word	0x0500000f


	//----- nvinfo : EIATTR_COOP_GROUP_INSTR_OFFSETS
	.align		4
.L_735:
        /*0814*/ 	.byte	0x04, 0x28
        /*0816*/ 	.short	(.L_737 - .L_736)


	//   ....[0]....
.L_736:
        /*0818*/ 	.word	0x000000d0


	//   ....[1]....
        /*081c*/ 	.word	0x000001d0


	//   ....[2]....
        /*0820*/ 	.word	0x00000220


	//   ....[3]....
        /*0824*/ 	.word	0x00000450


	//   ....[4]....
        /*0828*/ 	.word	0x000005b0


	//   ....[5]....
        /*082c*/ 	.word	0x000006d0


	//   ....[6]....
        /*0830*/ 	.word	0x00000830


	//   ....[7]....
        /*0834*/ 	.word	0x000041b0


	//   ....[8]....
        /*0838*/ 	.word	0x000041c0


	//   ....[9]....
        /*083c*/ 	.word	0x000045b0


	//   ....[10]....
        /*0840*/ 	.word	0x000045c0


	//   ....[11]....
        /*0844*/ 	.word	0x000055b0


	//   ....[12]....
        /*0848*/ 	.word	0x00005da0


	//   ....[13]....
        /*084c*/ 	.word	0x00005db0


	//   ....[14]....
        /*0850*/ 	.word	0x00005dc0


	//   ....[15]....
        /*0854*/ 	.word	0x00005dd0


	//   ....[16]....
        /*0858*/ 	.word	0x00006630


	//   ....[17]....
        /*085c*/ 	.word	0x00006640


	//   ....[18]....
        /*0860*/ 	.word	0x00006650


	//   ....[19]....
        /*0864*/ 	.word	0x00006660


	//   ....[20]....
        /*0868*/ 	.word	0x000097d0


	//   ....[21]....
        /*086c*/ 	.word	0x000097e0


	//   ....[22]....
        /*0870*/ 	.word	0x000097f0


	//   ....[23]....
        /*0874*/ 	.word	0x00009800


	//   ....[24]....
        /*0878*/ 	.word	0x00009e90


	//   ....[25]....
        /*087c*/ 	.word	0x00009ea0


	//   ....[26]....
        /*0880*/ 	.word	0x00009eb0


	//   ....[27]....
        /*0884*/ 	.word	0x00009ec0


	//   ....[28]....
        /*0888*/ 	.word	0x0000de70


	//   ....[29]....
        /*088c*/ 	.word	0x0000e960


	//   ....[30]....
        /*0890*/ 	.word	0x0000f250


	//   ....[31]....
        /*0894*/ 	.word	0x0000f280


	//   ....[32]....
        /*0898*/ 	.word	0x0000f6f0


	//   ....[33]....
        /*089c*/ 	.word	0x0000f770


	//   ....[34]....
        /*08a0*/ 	.word	0x00011500


	//   ....[35]....
        /*08a4*/ 	.word	0x00011c20


	//   ....[36]....
        /*08a8*/ 	.word	0x00012a80


	//   ....[37]....
        /*08ac*/ 	.word	0x00012b90


	//   ....[38]....
        /*08b0*/ 	.word	0x00013120


	//   ....[39]....
        /*08b4*/ 	.word	0x000131a0


	//   ....[40]....
        /*08b8*/ 	.word	0x00015680


	//   ....[41]....
        /*08bc*/ 	.word	0x000156a0


	//   ....[42]....
        /*08c0*/ 	.word	0x000156c0


	//   ....[43]....
        /*08c4*/ 	.word	0x000156e0


	//   ....[44]....
        /*08c8*/ 	.word	0x000173a0


	//   ....[45]....
        /*08cc*/ 	.word	0x00017ac0


	//   ....[46]....
        /*08d0*/ 	.word	0x00018920


	//   ....[47]....
        /*08d4*/ 	.word	0x00018a30


	//   ....[48]....
        /*08d8*/ 	.word	0x00018fc0


	//   ....[49]....
        /*08dc*/ 	.word	0x00019020


	//   ....[50]....
        /*08e0*/ 	.word	0x0001a120


	//   ....[51]....
        /*08e4*/ 	.word	0x0001a150


	//   ....[52]....
        /*08e8*/ 	.word	0x0001a1f0


	//   ....[53]....
        /*08ec*/ 	.word	0x0001a210


	//   ....[54]....
        /*08f0*/ 	.word	0x0001b9e0


	//   ....[55]....
        /*08f4*/ 	.word	0x0001b9f0


	//   ....[56]....
        /*08f8*/ 	.word	0x0001ba00


	//   ....[57]....
        /*08fc*/ 	.word	0x0001ba10


	//   ....[58]....
        /*0900*/ 	.word	0x0001c2c0


	//   ....[59]....
        /*0904*/ 	.word	0x0001c2e0


	//   ....[60]....
        /*0908*/ 	.word	0x0001c420


	//   ....[61]....
        /*090c*/ 	.word	0x0001c440


	//   ....[62]....
        /*0910*/ 	.word	0x0001c540


	//   ....[63]....
        /*0914*/ 	.word	0x0001c560


	//   ....[64]....
        /*0918*/ 	.word	0x0001c670


	//   ....[65]....
        /*091c*/ 	.word	0x0001c690


	//   ....[66]....
        /*0920*/ 	.word	0x0001cba0


	//   ....[67]....
        /*0924*/ 	.word	0x0001cbb0


	//   ....[68]....
        /*0928*/ 	.word	0x0001d240


	//   ....[69]....
        /*092c*/ 	.word	0x0001d250


	//   ....[70]....
        /*0930*/ 	.word	0x0001e140


	//   ....[71]....
        /*0934*/ 	.word	0x0001e170


	//   ....[72]....
        /*0938*/ 	.word	0x0001e290


	//   ....[73]....
        /*093c*/ 	.word	0x0001e2b0


	//   ....[74]....
        /*0940*/ 	.word	0x0001e3b0


	//   ....[75]....
        /*0944*/ 	.word	0x0001e3d0


	//   ....[76]....
        /*0948*/ 	.word	0x0001e4e0


	//   ....[77]....
        /*094c*/ 	.word	0x0001e500


	//   ....[78]....
        /*0950*/ 	.word	0x0001e6a0


	//   ....[79]....
        /*0954*/ 	.word	0x0001e8a0


	//   ....[80]....
        /*0958*/ 	.word	0x0001e8d0


	//   ....[81]....
        /*095c*/ 	.word	0x0001e900


	//   ....[82]....
        /*0960*/ 	.word	0x0001e930


	//   ....[83]....
        /*0964*/ 	.word	0x0001e960


	//   ....[84]....
        /*0968*/ 	.word	0x0001e990


	//   ....[85]....
        /*096c*/ 	.word	0x0001eb10


	//   ....[86]....
        /*0970*/ 	.word	0x0001eb40


	//   ....[87]....
        /*0974*/ 	.word	0x0001eb70


	//   ....[88]....
        /*0978*/ 	.word	0x0001eba0


	//   ....[89]....
        /*097c*/ 	.word	0x0001ebd0


	//   ....[90]....
        /*0980*/ 	.word	0x0001ec00


	//   ....[91]....
        /*0984*/ 	.word	0x0001ec90


	//   ....[92]....
        /*0988*/ 	.word	0x0001ecc0


	//   ....[93]....
        /*098c*/ 	.word	0x0001ecd0


	//   ....[94]....
        /*0990*/ 	.word	0x0001ed10


	//   ....[95]....
        /*0994*/ 	.word	0x000204b0


	//   ....[96]....
        /*0998*/ 	.word	0x00022af0


	//   ....[97]....
        /*099c*/ 	.word	0x00022b10


	//   ....[98]....
        /*09a0*/ 	.word	0x00022bc0


	//   ....[99]....
        /*09a4*/ 	.word	0x00022be0


	//   ....[100]....
        /*09a8*/ 	.word	0x00022c80


	//   ....[101]....
        /*09ac*/ 	.word	0x00022ca0


	//   ....[102]....
        /*09b0*/ 	.word	0x00022d40


	//   ....[103]....
        /*09b4*/ 	.word	0x00022d60


	//   ....[104]....
        /*09b8*/ 	.word	0x00022e00


	//   ....[105]....
        /*09bc*/ 	.word	0x00022e20


	//   ....[106]....
        /*09c0*/ 	.word	0x00022e30


	//   ....[107]....
        /*09c4*/ 	.word	0x00022ec0


	//   ....[108]....
        /*09c8*/ 	.word	0x000235f0


	//   ....[109]....
        /*09cc*/ 	.word	0x00023620


	//   ....[110]....
        /*09d0*/ 	.word	0x00023680


	//   ....[111]....
        /*09d4*/ 	.word	0x000236e0


	//   ....[112]....
        /*09d8*/ 	.word	0x00023730


	//   ....[113]....
        /*09dc*/ 	.word	0x00023790


	//   ....[114]....
        /*09e0*/ 	.word	0x000237e0


	//   ....[115]....
        /*09e4*/ 	.word	0x00023840


	//   ....[116]....
        /*09e8*/ 	.word	0x00023890


	//   ....[117]....
        /*09ec*/ 	.word	0x000238f0


	//   ....[118]....
        /*09f0*/ 	.word	0x00023940


	//   ....[119]....
        /*09f4*/ 	.word	0x000239a0


	//   ....[120]....
        /*09f8*/ 	.word	0x000239f0


	//   ....[121]....
        /*09fc*/ 	.word	0x00023a40


	//   ....[122]....
        /*0a00*/ 	.word	0x00023a60


	//   ....[123]....
        /*0a04*/ 	.word	0x00023aa0


	//   ....[124]....
        /*0a08*/ 	.word	0x00024230


	//   ....[125]....
        /*0a0c*/ 	.word	0x00024270


	//   ....[126]....
        /*0a10*/ 	.word	0x00024280


	//   ....[127]....
        /*0a14*/ 	.word	0x000242e0


	//   ....[128]....
        /*0a18*/ 	.word	0x000242f0


	//   ....[129]....
        /*0a1c*/ 	.word	0x00024350


	//   ....[130]....
        /*0a20*/ 	.word	0x00024380


	//   ....[131]....
        /*0a24*/ 	.word	0x000243c0


	//   ....[132]....
        /*0a28*/ 	.word	0x000243f0


	//   ....[133]....
        /*0a2c*/ 	.word	0x00024430


	//   ....[134]....
        /*0a30*/ 	.word	0x00024460


	//   ....[135]....
        /*0a34*/ 	.word	0x000244a0


	//   ....[136]....
        /*0a38*/ 	.word	0x00024720


	//   ....[137]....
        /*0a3c*/ 	.word	0x00024740


	//   ....[138]....
        /*0a40*/ 	.word	0x00024750


	//   ....[139]....
        /*0a44*/ 	.word	0x000247e0


	//   ....[140]....
        /*0a48*/ 	.word	0x000247f0


	//   ....[141]....
        /*0a4c*/ 	.word	0x00024880


	//   ....[142]....
        /*0a50*/ 	.word	0x00024890


	//   ....[143]....
        /*0a54*/ 	.word	0x00024920


	//   ....[144]....
        /*0a58*/ 	.word	0x00024930


	//   ....[145]....
        /*0a5c*/ 	.word	0x000249c0


	//   ....[146]....
        /*0a60*/ 	.word	0x000249d0


	//   ....[147]....
        /*0a64*/ 	.word	0x000249e0


	//   ....[148]....
        /*0a68*/ 	.word	0x00024fb0


	//   ....[149]....
        /*0a6c*/ 	.word	0x00024ff0


	//   ....[150]....
        /*0a70*/ 	.word	0x00025030


	//   ....[151]....
        /*0a74*/ 	.word	0x00025060


	//   ....[152]....
        /*0a78*/ 	.word	0x000250f0


	//   ....[153]....
        /*0a7c*/ 	.word	0x00025120


	//   ....[154]....
        /*0a80*/ 	.word	0x00025190


	//   ....[155]....
        /*0a84*/ 	.word	0x000251c0


	//   ....[156]....
        /*0a88*/ 	.word	0x00025230


	//   ....[157]....
        /*0a8c*/ 	.word	0x00025260


	//   ....[158]....
        /*0a90*/ 	.word	0x00025290


	//   ....[159]....
        /*0a94*/ 	.word	0x000252e0


	//   ....[160]....
        /*0a98*/ 	.word	0x00025700


	//   ....[161]....
        /*0a9c*/ 	.word	0x00025730


	//   ....[162]....
        /*0aa0*/ 	.word	0x00025790


	//   ....[163]....
        /*0aa4*/ 	.word	0x000257c0


	//   ....[164]....
        /*0aa8*/ 	.word	0x000257f0


	//   ....[165]....
        /*0aac*/ 	.word	0x00025820


	//   ....[166]....
        /*0ab0*/ 	.word	0x00025850


	//   ....[167]....
        /*0ab4*/ 	.word	0x00025880


	//   ....[168]....
        /*0ab8*/ 	.word	0x00025a20


	//   ....[169]....
        /*0abc*/ 	.word	0x00025a50


	//   ....[170]....
        /*0ac0*/ 	.word	0x00025a80


	//   ....[171]....
        /*0ac4*/ 	.word	0x00025ab0


	//   ....[172]....
        /*0ac8*/ 	.word	0x00025ae0


	//   ....[173]....
        /*0acc*/ 	.word	0x00025b10


	//   ....[174]....
        /*0ad0*/ 	.word	0x00025bd0


	//   ....[175]....
        /*0ad4*/ 	.word	0x00025bf0


	//   ....[176]....
        /*0ad8*/ 	.word	0x00025c10


	//   ....[177]....
        /*0adc*/ 	.word	0x00025c70


	//   ....[178]....
        /*0ae0*/ 	.word	0x00026690


	//   ....[179]....
        /*0ae4*/ 	.word	0x000269e0


	//   ....[180]....
        /*0ae8*/ 	.word	0x00026a70


	//   ....[181]....
        /*0aec*/ 	.word	0x00026b00


	//   ....[182]....
        /*0af0*/ 	.word	0x00026b90


	//   ....[183]....
        /*0af4*/ 	.word	0x00026c10


	//   ....[184]....
        /*0af8*/ 	.word	0x00026c60


	//   ....[185]....
        /*0afc*/ 	.word	0x00026cb0


	//   ....[186]....
        /*0b00*/ 	.word	0x00026d00


	//   ....[187]....
        /*0b04*/ 	.word	0x00026d90


	//   ....[188]....
        /*0b08*/ 	.word	0x00026e20


	//   ....[189]....
        /*0b0c*/ 	.word	0x00026e70


	//   ....[190]....
        /*0b10*/ 	.word	0x00026ec0


	//   ....[191]....
        /*0b14*/ 	.word	0x00026fb0


	//   ....[192]....
        /*0b18*/ 	.word	0x00027000


	//   ....[193]....
        /*0b1c*/ 	.word	0x00027050


	//   ....[194]....
        /*0b20*/ 	.word	0x000270a0


	//   ....[195]....
        /*0b24*/ 	.word	0x00027150


	//   ....[196]....
        /*0b28*/ 	.word	0x000271e0


	//   ....[197]....
        /*0b2c*/ 	.word	0x00027240


	//   ....[198]....
        /*0b30*/ 	.word	0x000272a0


	//   ....[199]....
        /*0b34*/ 	.word	0x000276b0


	//   ....[200]....
        /*0b38*/ 	.word	0x00027990


	//   ....[201]....
        /*0b3c*/ 	.word	0x00027a80


	//   ....[202]....
        /*0b40*/ 	.word	0x00027b20


	//   ....[203]....
        /*0b44*/ 	.word	0x00027b80


	//   ....[204]....
        /*0b48*/ 	.word	0x00027c90


	//   ....[205]....
        /*0b4c*/ 	.word	0x00027d00


	//   ....[206]....
        /*0b50*/ 	.word	0x00027e10


	//   ....[207]....
        /*0b54*/ 	.word	0x00027e80


	//   ....[208]....
        /*0b58*/ 	.word	0x00027f90


	//   ....[209]....
        /*0b5c*/ 	.word	0x00028000


	//   ....[210]....
        /*0b60*/ 	.word	0x00028110


	//   ....[211]....
        /*0b64*/ 	.word	0x00028180


	//   ....[212]....
        /*0b68*/ 	.word	0x00028220


	//   ....[213]....
        /*0b6c*/ 	.word	0x00028330


	//   ....[214]....
        /*0b70*/ 	.word	0x000283a0


	//   ....[215]....
        /*0b74*/ 	.word	0x00028420


	//   ....[216]....
        /*0b78*/ 	.word	0x000284f0


	//   ....[217]....
        /*0b7c*/ 	.word	0x00028570


	//   ....[218]....
        /*0b80*/ 	.word	0x00028650


	//   ....[219]....
        /*0b84*/ 	.word	0x000286d0


	//   ....[220]....
        /*0b88*/ 	.word	0x000287b0


	//   ....[221]....
        /*0b8c*/ 	.word	0x00028830


	//   ....[222]....
        /*0b90*/ 	.word	0x00028910


	//   ....[223]....
        /*0b94*/ 	.word	0x00028990


	//   ....[224]....
        /*0b98*/ 	.word	0x00028a70


	//   ....[225]....
        /*0b9c*/ 	.word	0x00028af0


	//   ....[226]....
        /*0ba0*/ 	.word	0x00028bc0


	//   ....[227]....
        /*0ba4*/ 	.word	0x00028c40


	//   ....[228]....
        /*0ba8*/ 	.word	0x00028d00


	//   ....[229]....
        /*0bac*/ 	.word	0x00028e30


	//   ....[230]....
        /*0bb0*/ 	.word	0x00028f00


	//   ....[231]....
        /*0bb4*/ 	.word	0x00028f70


	//   ....[232]....
        /*0bb8*/ 	.word	0x00029040


	//   ....[233]....
        /*0bbc*/ 	.word	0x000290a0


	//   ....[234]....
        /*0bc0*/ 	.word	0x00029170


	//   ....[235]....
        /*0bc4*/ 	.word	0x000291d0


	//   ....[236]....
        /*0bc8*/ 	.word	0x000292a0


	//   ....[237]....
        /*0bcc*/ 	.word	0x00029300


	//   ....[238]....
        /*0bd0*/ 	.word	0x000293d0


	//   ....[239]....
        /*0bd4*/ 	.word	0x00029430


	//   ....[240]....
        /*0bd8*/ 	.word	0x00029510


	//   ....[241]....
        /*0bdc*/ 	.word	0x00029600


	//   ....[242]....
        /*0be0*/ 	.word	0x000296a0


	//   ....[243]....
        /*0be4*/ 	.word	0x00029700


	//   ....[244]....
        /*0be8*/ 	.word	0x00029800


	//   ....[245]....
        /*0bec*/ 	.word	0x00029860


	//   ....[246]....
        /*0bf0*/ 	.word	0x00029960


	//   ....[247]....
        /*0bf4*/ 	.word	0x000299c0


	//   ....[248]....
        /*0bf8*/ 	.word	0x00029ac0


	//   ....[249]....
        /*0bfc*/ 	.word	0x00029b20


	//   ....[250]....
        /*0c00*/ 	.word	0x00029c20


	//   ....[251]....
        /*0c04*/ 	.word	0x00029c80


	//   ....[252]....
        /*0c08*/ 	.word	0x00029d50


	//   ....[253]....
        /*0c0c*/ 	.word	0x00029e90


	//   ....[254]....
        /*0c10*/ 	.word	0x00029f30


	//   ....[255]....
        /*0c14*/ 	.word	0x0002a010


	//   ....[0]....
        /*0c18*/ 	.word	0x0002a0e0


	//   ....[1]....
        /*0c1c*/ 	.word	0x0002a140


	//   ....[2]....
        /*0c20*/ 	.word	0x0002a230


	//   ....[3]....
        /*0c24*/ 	.word	0x0002a290


	//   ....[4]....
        /*0c28*/ 	.word	0x0002a380


	//   ....[5]....
        /*0c2c*/ 	.word	0x0002a3e0


	//   ....[6]....
        /*0c30*/ 	.word	0x0002a4d0


	//   ....[7]....
        /*0c34*/ 	.word	0x0002a530


	//   ....[8]....
        /*0c38*/ 	.word	0x0002a610


	//   ....[9]....
        /*0c3c*/ 	.word	0x0002a6a0


	//   ....[10]....
        /*0c40*/ 	.word	0x0002a740


	//   ....[11]....
        /*0c44*/ 	.word	0x0002a8c0


	//   ....[12]....
        /*0c48*/ 	.word	0x0002a930


	//   ....[13]....
        /*0c4c*/ 	.word	0x0002a9a0


	//   ....[14]....
        /*0c50*/ 	.word	0x0002aa10


	//   ....[15]....
        /*0c54*/ 	.word	0x0002aa80


	//   ....[16]....
        /*0c58*/ 	.word	0x0002ab00


	//   ....[17]....
        /*0c5c*/ 	.word	0x0002ab80


	//   ....[18]....
        /*0c60*/ 	.word	0x0002ac10


	//   ....[19]....
        /*0c64*/ 	.word	0x0002ac80


	//   ....[20]....
        /*0c68*/ 	.word	0x0002acf0


	//   ....[21]....
        /*0c6c*/ 	.word	0x0002ad60


	//   ....[22]....
        /*0c70*/ 	.word	0x0002ade0


	//   ....[23]....
        /*0c74*/ 	.word	0x0002ae50


	//   ....[24]....
        /*0c78*/ 	.word	0x0002aee0


	//   ....[25]....
        /*0c7c*/ 	.word	0x0002af40


	//   ....[26]....
        /*0c80*/ 	.word	0x0002afd0


	//   ....[27]....
        /*0c84*/ 	.word	0x0002b100


	//   ....[28]....
        /*0c88*/ 	.word	0x0002c860


	//   ....[29]....
        /*0c8c*/ 	.word	0x0002c870


	//   ....[30]....
        /*0c90*/ 	.word	0x0002e3d0


	//   ....[31]....
        /*0c94*/ 	.word	0x0002e3e0


	//   ....[32]....
        /*0c98*/ 	.word	0x00031110


	//   ....[33]....
        /*0c9c*/ 	.word	0x00031120


	//   ....[34]....
        /*0ca0*/ 	.word	0x00033010


	//   ....[35]....
        /*0ca4*/ 	.word	0x00033020


	//   ....[36]....
        /*0ca8*/ 	.word	0x00035360


	//   ....[37]....
        /*0cac*/ 	.word	0x00035370


	//   ....[38]....
        /*0cb0*/ 	.word	0x000358e0


	//   ....[39]....
        /*0cb4*/ 	.word	0x000358f0


	//   ....[40]....
        /*0cb8*/ 	.word	0x00036010


	//   ....[41]....
        /*0cbc*/ 	.word	0x000360a0


	//   ....[42]....
        /*0cc0*/ 	.word	0x00036140


	//   ....[43]....
        /*0cc4*/ 	.word	0x000361d0


	//   ....[44]....
        /*0cc8*/ 	.word	0x000362b0


	//   ....[45]....
        /*0ccc*/ 	.word	0x00036340


	//   ....[46]....
        /*0cd0*/ 	.word	0x000363e0


	//   ....[47]....
        /*0cd4*/ 	.word	0x00036470


	//   ....[48]....
        /*0cd8*/ 	.word	0x00036550


	//   ....[49]....
        /*0cdc*/ 	.word	0x000365e0


	//   ....[50]....
        /*0ce0*/ 	.word	0x00036670


	//   ....[51]....
        /*0ce4*/ 	.word	0x00036700


	//----- nvinfo : EIATTR_REG_RECONFIG
	.align		4
.L_737:
        /*0ce8*/ 	.byte	0x01, 0x54
	.zero		2


	//----- nvinfo : EIATTR_SYSCALL_OFFSETS
	.align		4
        /*0cec*/ 	.byte	0x04, 0x46
        /*0cee*/ 	.short	(.L_739 - .L_738)


	//   ....[0]....
.L_738:
        /*0cf0*/ 	.word	0x000023c0


	//   ....[1]....
        /*0cf4*/ 	.word	0x000025f0


	//   ....[2]....
        /*0cf8*/ 	.word	0x00005730


	//   ....[3]....
        /*0cfc*/ 	.word	0x00005a80


	//   ....[4]....
        /*0d00*/ 	.word	0x00022160


	//   ....[5]....
        /*0d04*/ 	.word	0x000222b0


	//   ....[6]....
        /*0d08*/ 	.word	0x000223a0


	//   ....[7]....
        /*0d0c*/ 	.word	0x00023280


	//----- nvinfo : EIATTR_MBARRIER_INSTR_OFFSETS
	.align		4
.L_739:
        /*0d10*/ 	.byte	0x04, 0x39
        /*0d12*/ 	.short	(.L_741 - .L_740)


	//   ....[0]....
.L_740:
        /*0d14*/ 	.word	0x00000300
        /*0d18*/ 	.word	0x000000ff
        /*0d1c*/ 	.word	0x00030800
        /*0d20*/ 	.short	0x0100
        /*0d22*/ 	.byte	0x08
	.zero		1


	//   ....[1]....
        /*0d24*/ 	.word	0x00000310
        /*0d28*/ 	.word	0x000000ff
        /*0d2c*/ 	.word	0x00030820
        /*0d30*/ 	.short	0x0100
        /*0d32*/ 	.byte	0x08
	.zero		1


	//   ....[2]....
        /*0d34*/ 	.word	0x00000400
        /*0d38*/ 	.word	0x000000ff
        /*0d3c*/ 	.word	0x00030830
        /*0d40*/ 	.short	0x0100
        /*0d42*/ 	.byte	0x08
	.zero		1


	//   ....[3]....
        /*0d44*/ 	.word	0x00000410
        /*0d48*/ 	.word	0x000000ff
        /*0d4c*/ 	.word	0x00030840
        /*0d50*/ 	.short	0x0100
        /*0d52*/ 	.byte	0x08
	.zero		1


	//   ....[4]....
        /*0d54*/ 	.word	0x00000420
        /*0d58*/ 	.word	0x000000ff
        /*0d5c*/ 	.word	0x00030838
        /*0d60*/ 	.short	0x0100
        /*0d62*/ 	.byte	0x08
	.zero		1


	//   ....[5]....
        /*0d64*/ 	.word	0x00000430
        /*0d68*/ 	.word	0x000000ff
        /*0d6c*/ 	.word	0x00030848
        /*0d70*/ 	.short	0x0100
        /*0d72*/ 	.byte	0x08
	.zero		1


	//   ....[6]....
        /*0d74*/ 	.word	0x00000560
        /*0d78*/ 	.word	0x000000ff
        /*0d7c*/ 	.word	0x00030850
        /*0d80*/ 	.short	0x0100
        /*0d82*/ 	.byte	0x08
	.zero		1


	//   ....[7]....
        /*0d84*/ 	.word	0x00000570
        /*0d88*/ 	.word	0x000000ff
        /*0d8c*/ 	.word	0x00030860
        /*0d90*/ 	.short	0x0100
        /*0d92*/ 	.byte	0x08
	.zero		1


	//   ....[8]....
        /*0d94*/ 	.word	0x00000580
        /*0d98*/ 	.word	0x000000ff
        /*0d9c*/ 	.word	0x00030858
        /*0da0*/ 	.short	0x0100
        /*0da2*/ 	.byte	0x08
	.zero		1


	//   ....[9]....
        /*0da4*/ 	.word	0x00000590
        /*0da8*/ 	.word	0x000000ff
        /*0dac*/ 	.word	0x00030868
        /*0db0*/ 	.short	0x0100
        /*0db2*/ 	.byte	0x08
	.zero		1


	//   ....[10]....
        /*0db4*/ 	.word	0x00000680
        /*0db8*/ 	.word	0x000000ff
        /*0dbc*/ 	.word	0x00030870
        /*0dc0*/ 	.short	0x0100
        /*0dc2*/ 	.byte	0x06
	.zero		1


	//   ....[11]....
        /*0dc4*/ 	.word	0x00000690
        /*0dc8*/ 	.word	0x000000ff
        /*0dcc*/ 	.word	0x00030880
        /*0dd0*/ 	.short	0x0100
        /*0dd2*/ 	.byte	0x06
	.zero		1


	//   ....[12]....
        /*0dd4*/ 	.word	0x000006a0
        /*0dd8*/ 	.word	0x000000ff
        /*0ddc*/ 	.word	0x00030878
        /*0de0*/ 	.short	0x0100
        /*0de2*/ 	.byte	0x06
	.zero		1


	//   ....[13]....
        /*0de4*/ 	.word	0x000006b0
        /*0de8*/ 	.word	0x000000ff
        /*0dec*/ 	.word	0x00030888
        /*0df0*/ 	.short	0x0100
        /*0df2*/ 	.byte	0x06
	.zero		1


	//   ....[14]....
        /*0df4*/ 	.word	0x000007e0
        /*0df8*/ 	.word	0x000000ff
        /*0dfc*/ 	.word	0x00030890
        /*0e00*/ 	.short	0x0100
        /*0e02*/ 	.byte	0x08
	.zero		1


	//   ....[15]....
        /*0e04*/ 	.word	0x000007f0
        /*0e08*/ 	.word	0x000000ff
        /*0e0c*/ 	.word	0x000308a0
        /*0e10*/ 	.short	0x0100
        /*0e12*/ 	.byte	0x08
	.zero		1


	//   ....[16]....
        /*0e14*/ 	.word	0x00000800
        /*0e18*/ 	.word	0x000000ff
        /*0e1c*/ 	.word	0x00030898
        /*0e20*/ 	.short	0x0100
        /*0e22*/ 	.byte	0x08
	.zero		1


	//   ....[17]....
        /*0e24*/ 	.word	0x00000810
        /*0e28*/ 	.word	0x000000ff
        /*0e2c*/ 	.word	0x000308a8
        /*0e30*/ 	.short	0x0100
        /*0e32*/ 	.byte	0x08
	.zero		1


	//   ....[18]....
        /*0e34*/ 	.word	0x00000940
        /*0e38*/ 	.word	0x000000ff
        /*0e3c*/ 	.word	0x000308b0
        /*0e40*/ 	.short	0x0100
        /*0e42*/ 	.byte	0x08
	.zero		1


	//   ....[19]....
        /*0e44*/ 	.word	0x00000950
        /*0e48*/ 	.word	0x000000ff
        /*0e4c*/ 	.word	0x000308c0
        /*0e50*/ 	.short	0x0100
        /*0e52*/ 	.byte	0x08
	.zero		1


	//   ....[20]....
        /*0e54*/ 	.word	0x00000960
        /*0e58*/ 	.word	0x000000ff
        /*0e5c*/ 	.word	0x000308b8
        /*0e60*/ 	.short	0x0100
        /*0e62*/ 	.byte	0x08
	.zero		1


	//   ....[21]....
        /*0e64*/ 	.word	0x00000970
        /*0e68*/ 	.word	0x000000ff
        /*0e6c*/ 	.word	0x000308c8
        /*0e70*/ 	.short	0x0100
        /*0e72*/ 	.byte	0x08
	.zero		1


	//   ....[22]....
        /*0e74*/ 	.word	0x00003f90
        /*0e78*/ 	.word	0x0000001c
        /*0e7c*/ 	.word	0x000308b0
        /*0e80*/ 	.short	0x010a
        /*0e82*/ 	.byte	0x3f
	.zero		1


	//   ....[23]....
        /*0e84*/ 	.word	0x00004a10
        /*0e88*/ 	.word	0x0000001c
        /*0e8c*/ 	.word	0x00000000
        /*0e90*/ 	.short	0x0101
        /*0e92*/ 	.byte	0x3f
	.zero		1


	//   ....[24]....
        /*0e94*/ 	.word	0x000057e0
        /*0e98*/ 	.word	0x00000003
        /*0e9c*/ 	.word	0x00030800
        /*0ea0*/ 	.short	0x010a
        /*0ea2*/ 	.byte	0x3f
	.zero		1


	//   ....[25]....
        /*0ea4*/ 	.word	0x00005830
        /*0ea8*/ 	.word	0x00000003
        /*0eac*/ 	.word	0x00030800
        /*0eb0*/ 	.short	0x010a
        /*0eb2*/ 	.byte	0x3f
	.zero		1


	//   ....[26]....
        /*0eb4*/ 	.word	0x00006e10
        /*0eb8*/ 	.word	0x000000ff
        /*0ebc*/ 	.word	0x00030800
        /*0ec0*/ 	.short	0x010a
        /*0ec2*/ 	.byte	0x27
	.zero		1


	//   ....[27]....
        /*0ec4*/ 	.word	0x0000a420
        /*0ec8*/ 	.word	0x000000ff
        /*0ecc*/ 	.word	0x00030800
        /*0ed0*/ 	.short	0x010a
        /*0ed2*/ 	.byte	0x27
	.zero		1


	//   ....[28]....
        /*0ed4*/ 	.word	0x0000d290
        /*0ed8*/ 	.word	0x0000000d
        /*0edc*/ 	.word	0x00030830
        /*0ee0*/ 	.short	0x010a
        /*0ee2*/ 	.byte	0x3f
	.zero		1


	//   ....[29]....
        /*0ee4*/ 	.word	0x0000d2d0
        /*0ee8*/ 	.word	0x0000000d
        /*0eec*/ 	.word	0x00030830
        /*0ef0*/ 	.short	0x010a
        /*0ef2*/ 	.byte	0x3f
	.zero		1


	//   ....[30]....
        /*0ef4*/ 	.word	0x0000dcd0
        /*0ef8*/ 	.word	0x000000ff
        /*0efc*/ 	.word	0x00000000
        /*0f00*/ 	.short	0x0101
        /*0f02*/ 	.byte	0x04
	.zero		1


	//   ....[31]....
        /*0f04*/ 	.word	0x000105a0
        /*0f08*/ 	.word	0x000000ff
        /*0f0c*/ 	.word	0x00030830
        /*0f10*/ 	.short	0x010a
        /*0f12*/ 	.byte	0x07
	.zero		1


	//   ....[32]....
        /*0f14*/ 	.word	0x00010600
        /*0f18*/ 	.word	0x000000ff
        /*0f1c*/ 	.word	0x00030830
        /*0f20*/ 	.short	0x010a
        /*0f22*/ 	.byte	0x07
	.zero		1


	//   ....[33]....
        /*0f24*/ 	.word	0x000110a0
        /*0f28*/ 	.word	0x000000ff
        /*0f2c*/ 	.word	0x00030850
        /*0f30*/ 	.short	0x010a
        /*0f32*/ 	.byte	0x06
	.zero		1


	//   ....[34]....
        /*0f34*/ 	.word	0x000110e0
        /*0f38*/ 	.word	0x000000ff
        /*0f3c*/ 	.word	0x00030850
        /*0f40*/ 	.short	0x010a
        /*0f42*/ 	.byte	0x06
	.zero		1


	//   ....[35]....
        /*0f44*/ 	.word	0x00011790
        /*0f48*/ 	.word	0x000000ff
        /*0f4c*/ 	.word	0x00000000
        /*0f50*/ 	.short	0x0101
        /*0f52*/ 	.byte	0x07
	.zero		1


	//   ....[36]....
        /*0f54*/ 	.word	0x00013a60
        /*0f58*/ 	.word	0x000000ff
        /*0f5c*/ 	.word	0x00000000
        /*0f60*/ 	.short	0x0101
        /*0f62*/ 	.byte	0x06
	.zero		1


	//   ....[37]....
        /*0f64*/ 	.word	0x00013f90
        /*0f68*/ 	.word	0x000000ff
        /*0f6c*/ 	.word	0x00030830
        /*0f70*/ 	.short	0x010a
        /*0f72*/ 	.byte	0x07
	.zero		1


	//   ....[38]....
        /*0f74*/ 	.word	0x00013ff0
        /*0f78*/ 	.word	0x000000ff
        /*0f7c*/ 	.word	0x00030830
        /*0f80*/ 	.short	0x010a
        /*0f82*/ 	.byte	0x07
	.zero		1


	//   ....[39]....
        /*0f84*/ 	.word	0x00014a90
        /*0f88*/ 	.word	0x000000ff
        /*0f8c*/ 	.word	0x00030850
        /*0f90*/ 	.short	0x010a
        /*0f92*/ 	.byte	0x06
	.zero		1


	//   ....[40]....
        /*0f94*/ 	.word	0x00014ad0
        /*0f98*/ 	.word	0x000000ff
        /*0f9c*/ 	.word	0x00030850
        /*0fa0*/ 	.short	0x010a
        /*0fa2*/ 	.byte	0x06
	.zero		1


	//   ....[41]....
        /*0fa4*/ 	.word	0x00015160
        /*0fa8*/ 	.word	0x000000ff
        /*0fac*/ 	.word	0x00000000
        /*0fb0*/ 	.short	0x0101
        /*0fb2*/ 	.byte	0x07
	.zero		1


	//   ....[42]....
        /*0fb4*/ 	.word	0x000161d0
        /*0fb8*/ 	.word	0x000000ff
        /*0fbc*/ 	.word	0x00000000
        /*0fc0*/ 	.short	0x0101
        /*0fc2*/ 	.byte	0x06
	.zero		1


	//   ....[43]....
        /*0fc4*/ 	.word	0x00016440
        /*0fc8*/ 	.word	0x000000ff
        /*0fcc*/ 	.word	0x00030830
        /*0fd0*/ 	.short	0x010a
        /*0fd2*/ 	.byte	0x07
	.zero		1


	//   ....[44]....
        /*0fd4*/ 	.word	0x000164a0
        /*0fd8*/ 	.word	0x000000ff
        /*0fdc*/ 	.word	0x00030830
        /*0fe0*/ 	.short	0x010a
        /*0fe2*/ 	.byte	0x07
	.zero		1


	//   ....[45]....
        /*0fe4*/ 	.word	0x00016f40
        /*0fe8*/ 	.word	0x000000ff
        /*0fec*/ 	.word	0x00030850
        /*0ff0*/ 	.short	0x010a
        /*0ff2*/ 	.byte	0x06
	.zero		1


	//   ....[46]....
        /*0ff4*/ 	.word	0x00016f80
        /*0ff8*/ 	.word	0x000000ff
        /*0ffc*/ 	.word	0x00030850
        /*1000*/ 	.short	0x010a
        /*1002*/ 	.byte	0x06
	.zero		1


	//   ....[47]....
        /*1004*/ 	.word	0x00017630
        /*1008*/ 	.word	0x000000ff
        /*100c*/ 	.word	0x00000000
        /*1010*/ 	.short	0x0101
        /*1012*/ 	.byte	0x07
	.zero		1


	//   ....[48]....
        /*1014*/ 	.word	0x00019920
        /*1018*/ 	.word	0x000000ff
        /*101c*/ 	.word	0x00000000
        /*1020*/ 	.short	0x0101
        /*1022*/ 	.byte	0x06
	.zero		1


	//   ....[49]....
        /*1024*/ 	.word	0x0001a090
        /*1028*/ 	.word	0x000000ff
        /*102c*/ 	.word	0x00030850
        /*1030*/ 	.short	0x010a
        /*1032*/ 	.byte	0x05
	.zero		1


	//   ....[50]....
        /*1034*/ 	.word	0x0001a0d0
        /*1038*/ 	.word	0x000000ff
        /*103c*/ 	.word	0x00030850
        /*1040*/ 	.short	0x010a
        /*1042*/ 	.byte	0x05
	.zero		1


	//   ....[51]....
        /*1044*/ 	.word	0x0001a650
        /*1048*/ 	.word	0x000000ff
        /*104c*/ 	.word	0x00000000
        /*1050*/ 	.short	0x0101
        /*1052*/ 	.byte	0x04
	.zero		1


	//   ....[52]....
        /*1054*/ 	.word	0x0001c290
        /*1058*/ 	.word	0x000000ff
        /*105c*/ 	.word	0x00000000
        /*1060*/ 	.short	0x0101
        /*1062*/ 	.byte	0x05
	.zero		1


	//   ....[53]....
        /*1064*/ 	.word	0x0001c9e0
        /*1068*/ 	.word	0x000000ff
        /*106c*/ 	.word	0x00000000
        /*1070*/ 	.short	0x0101
        /*1072*/ 	.byte	0x05
	.zero		1


	//   ....[54]....
        /*1074*/ 	.word	0x00020590
        /*1078*/ 	.word	0x00000011
        /*107c*/ 	.word	0x00030820
        /*1080*/ 	.short	0x010a
        /*1082*/ 	.byte	0x3f
	.zero		1


	//   ....[55]....
        /*1084*/ 	.word	0x00020620
        /*1088*/ 	.word	0x0000000c
        /*108c*/ 	.word	0x000308a0
        /*1090*/ 	.short	0x010a
        /*1092*/ 	.byte	0x3f
	.zero		1


	//   ....[56]....
        /*1094*/ 	.word	0x00020a70
        /*1098*/ 	.word	0x0000000c
        /*109c*/ 	.word	0x000308c0
        /*10a0*/ 	.short	0x010a
        /*10a2*/ 	.byte	0x3f
	.zero		1


	//   ....[57]....
        /*10a4*/ 	.word	0x00020f80
        /*10a8*/ 	.word	0x00000007
        /*10ac*/ 	.word	0x000308a0
        /*10b0*/ 	.short	0x010a
        /*10b2*/ 	.byte	0x3f
	.zero		1


	//   ....[58]....
        /*10b4*/ 	.word	0x000213c0
        /*10b8*/ 	.word	0x00000007
        /*10bc*/ 	.word	0x000308c0
        /*10c0*/ 	.short	0x010a
        /*10c2*/ 	.byte	0x3f
	.zero		1


	//   ....[59]....
        /*10c4*/ 	.word	0x000228f0
        /*10c8*/ 	.word	0x00000007
        /*10cc*/ 	.word	0x00030840
        /*10d0*/ 	.short	0x010a
        /*10d2*/ 	.byte	0x3f
	.zero		1


	//   ....[60]....
        /*10d4*/ 	.word	0x00022f80
        /*10d8*/ 	.word	0x00000007
        /*10dc*/ 	.word	0x00030830
        /*10e0*/ 	.short	0x0107
        /*10e2*/ 	.byte	0x3f
	.zero		1


	//   ....[61]....
        /*10e4*/ 	.word	0x00023030
        /*10e8*/ 	.word	0x00000007
        /*10ec*/ 	.word	0x00030830
        /*10f0*/ 	.short	0x0101
        /*10f2*/ 	.byte	0x3f
	.zero		1


	//   ....[62]....
        /*10f4*/ 	.word	0x00023bb0
        /*10f8*/ 	.word	0x00000011
        /*10fc*/ 	.word	0x00030800
        /*1100*/ 	.short	0x0107
        /*1102*/ 	.byte	0x3f
	.zero		1


	//   ....[63]....
        /*1104*/ 	.word	0x00023cc0
        /*1108*/ 	.word	0x00000011
        /*110c*/ 	.word	0x00030800
        /*1110*/ 	.short	0x0101
        /*1112*/ 	.byte	0x3f
	.zero		1


	//   ....[64]....
        /*1114*/ 	.word	0x00023ce0
        /*1118*/ 	.word	0x00000011
        /*111c*/ 	.word	0x00030820
        /*1120*/ 	.short	0x010a
        /*1122*/ 	.byte	0x3f
	.zero		1


	//   ....[65]....
        /*1124*/ 	.word	0x00024090
        /*1128*/ 	.word	0x00000007
        /*112c*/ 	.word	0x00030840
        /*1130*/ 	.short	0x010a
        /*1132*/ 	.byte	0x3f
	.zero		1


	//   ....[66]....
        /*1134*/ 	.word	0x00024550
        /*1138*/ 	.word	0x00000007
        /*113c*/ 	.word	0x00030830
        /*1140*/ 	.short	0x0107
        /*1142*/ 	.byte	0x3f
	.zero		1


	//   ....[67]....
        /*1144*/ 	.word	0x00024600
        /*1148*/ 	.word	0x00000007
        /*114c*/ 	.word	0x00030830
        /*1150*/ 	.short	0x0101
        /*1152*/ 	.byte	0x3f
	.zero		1


	//   ....[68]....
        /*1154*/ 	.word	0x00024660
        /*1158*/ 	.word	0x00000006
        /*115c*/ 	.word	0x00030860
        /*1160*/ 	.short	0x010a
        /*1162*/ 	.byte	0x3f
	.zero		1


	//   ....[69]....
        /*1164*/ 	.word	0x00024bd0
        /*1168*/ 	.word	0x00000006
        /*116c*/ 	.word	0x00030850
        /*1170*/ 	.short	0x0107
        /*1172*/ 	.byte	0x3f
	.zero		1


	//   ....[70]....
        /*1174*/ 	.word	0x00024cf0
        /*1178*/ 	.word	0x00000006
        /*117c*/ 	.word	0x00030850
        /*1180*/ 	.short	0x0101
        /*1182*/ 	.byte	0x3f
	.zero		1


	//   ....[71]....
        /*1184*/ 	.word	0x00024f00
        /*1188*/ 	.word	0x00000000
        /*118c*/ 	.word	0x00030860
        /*1190*/ 	.short	0x010a
        /*1192*/ 	.byte	0x3f
	.zero		1


	//   ....[72]....
        /*1194*/ 	.word	0x00025410
        /*1198*/ 	.word	0x00000000
        /*119c*/ 	.word	0x00030850
        /*11a0*/ 	.short	0x0107
        /*11a2*/ 	.byte	0x3f
	.zero		1


	//   ....[73]....
        /*11a4*/ 	.word	0x000254d0
        /*11a8*/ 	.word	0x00000000
        /*11ac*/ 	.word	0x00030850
        /*11b0*/ 	.short	0x0101
        /*11b2*/ 	.byte	0x3f
	.zero		1


	//   ....[74]....
        /*11b4*/ 	.word	0x00026610
        /*11b8*/ 	.word	0x00000005
        /*11bc*/ 	.word	0x00030820
        /*11c0*/ 	.short	0x010a
        /*11c2*/ 	.byte	0x3f
	.zero		1


	//   ....[75]....
        /*11c4*/ 	.word	0x000267b0
        /*11c8*/ 	.word	0x00000003
        /*11cc*/ 	.word	0x00030840
        /*11d0*/ 	.short	0x010a
        /*11d2*/ 	.byte	0x3f
	.zero		1


	//   ....[76]....
        /*11d4*/ 	.word	0x00026850
        /*11d8*/ 	.word	0x00000017
        /*11dc*/ 	.word	0x00030840
        /*11e0*/ 	.short	0x010a
        /*11e2*/ 	.byte	0x3f
	.zero		1


	//   ....[77]....
        /*11e4*/ 	.word	0x00026890
        /*11e8*/ 	.word	0x00000003
        /*11ec*/ 	.word	0x00030860
        /*11f0*/ 	.short	0x010a
        /*11f2*/ 	.byte	0x3f
	.zero		1


	//   ....[78]....
        /*11f4*/ 	.word	0x000268d0
        /*11f8*/ 	.word	0x00000017
        /*11fc*/ 	.word	0x00030860
        /*1200*/ 	.short	0x010a
        /*1202*/ 	.byte	0x3f
	.zero		1


	//   ....[79]....
        /*1204*/ 	.word	0x00026930
        /*1208*/ 	.word	0x0000001c
        /*120c*/ 	.word	0x000308b0
        /*1210*/ 	.short	0x010a
        /*1212*/ 	.byte	0x3f
	.zero		1


	//   ....[80]....
        /*1214*/ 	.word	0x00026f10
        /*1218*/ 	.word	0x00000005
        /*121c*/ 	.word	0x00030800
        /*1220*/ 	.short	0x010a
        /*1222*/ 	.byte	0x3f
	.zero		1


	//   ....[81]....
        /*1224*/ 	.word	0x000272e0
        /*1228*/ 	.word	0x0000003d
        /*122c*/ 	.word	0x00030800
        /*1230*/ 	.short	0x010a
        /*1232*/ 	.byte	0x3f
	.zero		1


	//   ....[82]....
        /*1234*/ 	.word	0x00027330
        /*1238*/ 	.word	0x0000000d
        /*123c*/ 	.word	0x00030830
        /*1240*/ 	.short	0x010a
        /*1242*/ 	.byte	0x3f
	.zero		1


	//   ....[83]....
        /*1244*/ 	.word	0x00027390
        /*1248*/ 	.word	0x0000000a
        /*124c*/ 	.word	0x00030830
        /*1250*/ 	.short	0x010a
        /*1252*/ 	.byte	0x3f
	.zero		1


	//   ....[84]....
        /*1254*/ 	.word	0x000273f0
        /*1258*/ 	.word	0x00000009
        /*125c*/ 	.word	0x00030850
        /*1260*/ 	.short	0x010a
        /*1262*/ 	.byte	0x3f
	.zero		1


	//   ....[85]....
        /*1264*/ 	.word	0x00027450
        /*1268*/ 	.word	0x0000000d
        /*126c*/ 	.word	0x00030830
        /*1270*/ 	.short	0x010a
        /*1272*/ 	.byte	0x3f
	.zero		1


	//   ....[86]....
        /*1274*/ 	.word	0x000274b0
        /*1278*/ 	.word	0x00000002
        /*127c*/ 	.word	0x00030850
        /*1280*/ 	.short	0x010a
        /*1282*/ 	.byte	0x3f
	.zero		1


	//   ....[87]....
        /*1284*/ 	.word	0x00027510
        /*1288*/ 	.word	0x0000000d
        /*128c*/ 	.word	0x00030830
        /*1290*/ 	.short	0x010a
        /*1292*/ 	.byte	0x3f
	.zero		1


	//   ....[88]....
        /*1294*/ 	.word	0x00027570
        /*1298*/ 	.word	0x00000002
        /*129c*/ 	.word	0x00030850
        /*12a0*/ 	.short	0x010a
        /*12a2*/ 	.byte	0x3f
	.zero		1


	//   ....[89]....
        /*12a4*/ 	.word	0x000275d0
        /*12a8*/ 	.word	0x00000005
        /*12ac*/ 	.word	0x00030850
        /*12b0*/ 	.short	0x010a
        /*12b2*/ 	.byte	0x3f
	.zero		1


	//   ....[90]....
        /*12b4*/ 	.word	0x00027770
        /*12b8*/ 	.word	0x00000011
        /*12bc*/ 	.word	0x00030820
        /*12c0*/ 	.short	0x010a
        /*12c2*/ 	.byte	0x3f
	.zero		1


	//   ....[91]....
        /*12c4*/ 	.word	0x000277c0
        /*12c8*/ 	.word	0x0000000c
        /*12cc*/ 	.word	0x000308a0
        /*12d0*/ 	.short	0x010a
        /*12d2*/ 	.byte	0x3f
	.zero		1


	//   ....[92]....
        /*12d4*/ 	.word	0x00027810
        /*12d8*/ 	.word	0x0000000c
        /*12dc*/ 	.word	0x000308c0
        /*12e0*/ 	.short	0x010a
        /*12e2*/ 	.byte	0x3f
	.zero		1


	//   ....[93]....
        /*12e4*/ 	.word	0x00027860
        /*12e8*/ 	.word	0x00000007
        /*12ec*/ 	.word	0x000308a0
        /*12f0*/ 	.short	0x010a
        /*12f2*/ 	.byte	0x3f
	.zero		1


	//   ....[94]....
        /*12f4*/ 	.word	0x000278b0
        /*12f8*/ 	.word	0x00000007
        /*12fc*/ 	.word	0x000308c0
        /*1300*/ 	.short	0x010a
        /*1302*/ 	.byte	0x3f
	.zero		1


	//   ....[95]....
        /*1304*/ 	.word	0x000279d0
        /*1308*/ 	.word	0x00000007
        /*130c*/ 	.word	0x00030840
        /*1310*/ 	.short	0x010a
        /*1312*/ 	.byte	0x3f
	.zero		1


	//   ....[96]....
        /*1314*/ 	.word	0x00028d30
        /*1318*/ 	.word	0x00000011
        /*131c*/ 	.word	0x00030820
        /*1320*/ 	.short	0x010a
        /*1322*/ 	.byte	0x3f
	.zero		1


	//   ....[97]....
        /*1324*/ 	.word	0x00028d80
        /*1328*/ 	.word	0x00000007
        /*132c*/ 	.word	0x00030840
        /*1330*/ 	.short	0x010a
        /*1332*/ 	.byte	0x3f
	.zero		1


	//   ....[98]....
        /*1334*/ 	.word	0x00029550
        /*1338*/ 	.word	0x00000006
        /*133c*/ 	.word	0x00030860
        /*1340*/ 	.short	0x010a
        /*1342*/ 	.byte	0x3f
	.zero		1


	//   ....[99]....
        /*1344*/ 	.word	0x00029de0
        /*1348*/ 	.word	0x00000000
        /*134c*/ 	.word	0x00030860
        /*1350*/ 	.short	0x010a
        /*1352*/ 	.byte	0x3f
	.zero		1


	//   ....[100]....
        /*1354*/ 	.word	0x0002b020
        /*1358*/ 	.word	0x00000005
        /*135c*/ 	.word	0x00030820
        /*1360*/ 	.short	0x010a
        /*1362*/ 	.byte	0x3f
	.zero		1


	//   ....[101]....
        /*1364*/ 	.word	0x0002b1c0
        /*1368*/ 	.word	0x00000003
        /*136c*/ 	.word	0x00030840
        /*1370*/ 	.short	0x010a
        /*1372*/ 	.byte	0x3f
	.zero		1


	//   ....[102]....
        /*1374*/ 	.word	0x0002b210
        /*1378*/ 	.word	0x00000017
        /*137c*/ 	.word	0x00030840
        /*1380*/ 	.short	0x010a
        /*1382*/ 	.byte	0x3f
	.zero		1


	//   ....[103]....
        /*1384*/ 	.word	0x0002b260
        /*1388*/ 	.word	0x00000003
        /*138c*/ 	.word	0x00030860
        /*1390*/ 	.short	0x010a
        /*1392*/ 	.byte	0x3f
	.zero		1


	//   ....[104]....
        /*1394*/ 	.word	0x0002c610
        /*1398*/ 	.word	0x00000004
        /*139c*/ 	.word	0x00000000
        /*13a0*/ 	.short	0x010a
        /*13a2*/ 	.byte	0x3f
	.zero		1


	//   ....[105]....
        /*13a4*/ 	.word	0x00030f50
        /*13a8*/ 	.word	0x00000008
        /*13ac*/ 	.word	0x00000000
        /*13b0*/ 	.short	0x010a
        /*13b2*/ 	.byte	0x3f
	.zero		1


	//   ....[106]....
        /*13b4*/ 	.word	0x00035040
        /*13b8*/ 	.word	0x00000006
        /*13bc*/ 	.word	0x00000000
        /*13c0*/ 	.short	0x010a
        /*13c2*/ 	.byte	0x3f
	.zero		1


	//   ....[107]....
        /*13c4*/ 	.word	0x00035f30
        /*13c8*/ 	.word	0x00000006
        /*13cc*/ 	.word	0x00000000
        /*13d0*/ 	.short	0x0101
        /*13d2*/ 	.byte	0x3f
	.zero		1


	//   ....[108]....
        /*13d4*/ 	.word	0x00035f60
        /*13d8*/ 	.word	0x00000004
        /*13dc*/ 	.word	0x00000000
        /*13e0*/ 	.short	0x010a
        /*13e2*/ 	.byte	0x3f
	.zero		1


	//   ....[109]....
        /*13e4*/ 	.word	0x00036200
        /*13e8*/ 	.word	0x00000008
        /*13ec*/ 	.word	0x00000000
        /*13f0*/ 	.short	0x010a
        /*13f2*/ 	.byte	0x3f
	.zero		1


	//   ....[110]....
        /*13f4*/ 	.word	0x000364a0
        /*13f8*/ 	.word	0x00000006
        /*13fc*/ 	.word	0x00000000
        /*1400*/ 	.short	0x010a
        /*1402*/ 	.byte	0x3f
	.zero		1


	//----- nvinfo : EIATTR_NUM_MBARRIERS
	.align		4
.L_741:
        /*1404*/ 	.byte	0x03, 0x38
        /*1406*/ 	.short	0x0016


	//----- nvinfo : EIATTR_EXIT_INSTR_OFFSETS
	.align		4
        /*1408*/ 	.byte	0x04, 0x1c
        /*140a*/ 	.short	(.L_743 - .L_742)


	//   ....[0]....
.L_742:
        /*140c*/ 	.word	0x00000b20


	//   ....[1]....
        /*1410*/ 	.word	0x0001e640


	//   ....[2]....
        /*1414*/ 	.word	0x00026920


	//----- nvinfo : EIATTR_MAX_THREADS
	.align		4
.L_743:
        /*1418*/ 	.byte	0x04, 0x05
        /*141a*/ 	.short	(.L_745 - .L_744)
.L_744:
        /*141c*/ 	.word	0x00000180
        /*1420*/ 	.word	0x00000001
        /*1424*/ 	.word	0x00000001


	//----- nvinfo : EIATTR_CRS_STACK_SIZE
	.align		4
.L_745:
        /*1428*/ 	.byte	0x04, 0x1e
        /*142a*/ 	.short	(.L_747 - .L_746)
.L_746:
        /*142c*/ 	.word	0x00000000


	//----- nvinfo : EIATTR_CBANK_PARAM_SIZE
	.align		4
.L_747:
        /*1430*/ 	.byte	0x03, 0x19
        /*1432*/ 	.short	0x0af0


	//----- nvinfo : EIATTR_PARAM_CBANK
	.align		4
        /*1434*/ 	.byte	0x04, 0x0a
        /*1436*/ 	.short	(.L_749 - .L_748)
	.align		4
.L_748:
        /*1438*/ 	.word	index@(.nv.constant0._ZN7cutlass13device_kernelIN5flash11enable_sm90INS1_16FlashAttnFwdSm90INS1_25CollectiveMainloopFwdSm90ILi2EN4cute5tupleIJNS5_1CILi1EEES8_S8_EEENS6_IJNS7_ILi128EEENS7_ILi96EEENS7_ILi192EEEEEELi192ENS_10bfloat16_tEfNS_4arch4Sm90ELb0ELb1ELb1ELb1ELb1ELb1ELb0ELb1ELb1ELb1ELb1ELb0EEENS1_21CollectiveEpilogueFwdINS6_IJSA_SC_SB_EEES9_SE_SG_Li256ELb1ELb1ELb1ELb0EEENS1_36VarlenDynamicPersistentTileSchedulerILi128ELi96ELi256ELi128ELb1ELb1ELb1ELb1ELb0ELb1EEEEEEEEEvNT_6ParamsE)
        /*143c*/ 	.short	0x0210
        /*143e*/ 	.short	0x0af0


	//----- nvinfo : EIATTR_SW_WAR
	.align		4
.L_749:
        /*1440*/ 	.byte	0x04, 0x36
        /*1442*/ 	.short	(.L_751 - .L_750)
.L_750:
        /*1444*/ 	.word	0x00000008
.L_751:


//--------------------- .nv.info._ZN7cutlass13device_kernelIN5flash11enable_sm90INS1_16FlashAttnFwdSm90INS1_25CollectiveMainloopFwdSm90ILi2EN4cute5tupleIJNS5_1CILi1EEES8_S8_EEENS6_IJNS7_ILi128EEENS7_ILi96EEENS7_ILi192EEEEEELi192ENS_10bfloat16_tEfNS_4arch4Sm90ELb1ELb0ELb1ELb0ELb1ELb0ELb0ELb1ELb1ELb1ELb1ELb0EEENS1_21CollectiveEpilogueFwdINS6_IJSA_SC_SB_EEES9_SE_SG_Li256ELb0ELb1ELb1ELb0EEENS1_19SingleTileSchedulerILb0ELb1ELb1ELi128EEEEEEEEEvNT_6ParamsE --------------------------
	.section	.nv.info._ZN7cutlass13device_kernelIN5flash11enable_sm90INS1_16FlashAttnFwdSm90INS1_25CollectiveMainloopFwdSm90ILi2EN4cute5tupleIJNS5_1CILi1EEES8_S8_EEENS6_IJNS7_ILi128EEENS7_ILi96EEENS7_ILi192EEEEEELi192ENS_10bfloat16_tEfNS_4arch4Sm90ELb1ELb0ELb1ELb0ELb1ELb0ELb0ELb1ELb1ELb1ELb1ELb0EEENS1_21CollectiveEpilogueFwdINS6_IJSA_SC_SB_EEES9_SE_SG_Li256ELb0ELb1ELb1ELb0EEENS1_19SingleTileSchedulerILb0ELb1ELb1ELi128EEEEEEEEEvNT_6ParamsE,"",@"SHT_CUDA_INFO"
	.sectionflags	@""
	.align	4


	//----- nvinfo : EIATTR_CUDA_API_VERSION
	.align		4
        /*0000*/ 	.byte	0x04, 0x37
        /*0002*/ 	.short	(.L_753 - .L_752)
.L_752:
        /*0004*/ 	.word	0x00000082


	//----- nvinfo : EIATTR_KPARAM_INFO
	.align		4
.L_753:
        /*0008*/ 	.byte	0x04, 0x17
        /*000a*/ 	.short	(.L_755 - .L_754)
.L_754:
        /*000c*/ 	.word	0x00000000
        /*0010*/ 	.short	0x0000
        /*0012*/ 	.short	0x0070
        /*0014*/ 	.byte	0x00, 0xf0, 0x01, 0x28


	//----- nvinfo : EIATTR_SPARSE_MMA_MASK
	.align		4
.L_755:
        /*0018*/ 	.byte	0x03, 0x50
        /*001a*/ 	.short	0x0000


	//----- nvinfo : EIATTR_MAXREG_COUNT
	.align		4
        /*001c*/ 	.byte	0x03, 0x1b
        /*001e*/ 	.short	0x00a8


	//----- nvinfo : EIATTR_NUM_BARRIERS
	.align		4
        /*0020*/ 	.byte	0x02, 0x4c
        /*0022*/ 	.byte	0x09
	.zero		1


	//----- nvinfo : EIATTR_EXTERNS
	.align		4
        /*0024*/ 	.byte	0x04, 0x0f
        /*0026*/ 	.short	(.L_757 - .L_756)


	//   ....[0]....
	.align		4
.L_756:
        /*0028*/ 	.word	index@(__assertfail)


	//----- nvinfo : EIATTR_ANNOTATIONS
	.align		4
.L_757:
        /*002c*/ 	.byte	0x04, 0x55
        /*002e*/ 	.short	(.L_759 - .L_758)


	//   ....[0]....
.L_758:
        /*0030*/ 	.word	0x00000001
        /*0034*/ 	.byte	0xb0, 0x08, 0x00, 0x00, 0x01, 0x00, 0x00, 0x00, 0xd0, 0x14, 0x00, 0x00, 0x01, 0x00, 0x00, 0x00
        /*0044*/ 	.byte	0x40, 0xcc, 0x00, 0x00, 0x01, 0x00, 0x00, 0x00, 0x70, 0xcd, 0x00, 0x00, 0x01, 0x00, 0x00, 0x00
        /*0054*/ 	.byte	0x70, 0xe2, 0x00, 0x00, 0x01, 0x00, 0x00, 0x00, 0xc0, 0xf9, 0x00, 0x00


	//----- nvinfo : EIATTR_MERCURY_ISA_VERSION
	.align		4
.L_759:
        /*0060*/ 	.byte	0x03, 0x5f
        /*0062*/ 	.short	0x0101


	//----- nvinfo : EIATTR_INT_WARP_WIDE_INSTR_OFFSETS
	.align		4
        /*0064*/ 	.byte	0x04, 0x31
        /*0066*/ 	.short	(.L_761 - .L_760)


	//   ....[0]....
.L_760:
        /*0068*/ 	.word	0x000000c0


	//   ....[1]....
        /*006c*/ 	.word	0x000000d0


	//   ....[2]....
        /*0070*/ 	.word	0x00000170


	//----- nvinfo : EIATTR_COOP_GROUP_MASK_REGIDS
	.align		4
.L_761:
        /*0074*/ 	.byte	0x04, 0x29
        /*0076*/ 	.short	(.L_763 - .L_762)


	//   ....[0]....
.L_762:
        /*0078*/ 	.word	0xffffffff


	//   ....[1]....
        /*007c*/ 	.word	0xffffffff


	//   ....[2]....
        /*0080*/ 	.word	0xffffffff


	//   ....[3]....
        /*0084*/ 	.word	0xffffffff


	//   ....[4]....
        /*0088*/ 	.word	0xffffffff


	//   ....[5]....
        /*008c*/ 	.word	0xffffffff


	//   ....[6]....
        /*0090*/ 	.word	0xffffffff


	//   ....[7]....
        /*0094*/ 	.word	0xffffffff


	//   ....[8]....
        /*0098*/ 	.word	0xffffffff


	//   ....[9]....
        /*009c*/ 	.word	0xffffffff


	//   ....[10]....
        /*00a0*/ 	.word	0xffffffff


	//   ....[11]....
        /*00a4*/ 	.word	0xffffffff


	//   ....[12]....
        /*00a8*/ 	.word	0xffffffff


	//   ....[13]....
        /*00ac*/ 	.word	0xffffffff


	//   ....[14]....
        /*00b0*/ 	.word	0xffffffff


	//   ....[15]....
        /*00b4*/ 	.word	0xffffffff


	//   ....[16]....
        /*00b8*/ 	.word	0xffffffff


	//   ....[17]....
        /*00bc*/ 	.word	0xffffffff


	//   ....[18]....
        /*00c0*/ 	.word	0xffffffff


	//   ....[19]....
        /*00c4*/ 	.word	0xffffffff


	//   ....[20]....
        /*00c8*/ 	.word	0xffffffff


	//   ....[21]....
        /*00cc*/ 	.word	0xffffffff


	//   ....[22]....
        /*00d0*/ 	.word	0xffffffff


	//   ....[23]....
        /*00d4*/ 	.word	0xffffffff


	//   ....[24]....
        /*00d8*/ 	.word	0xffffffff


	//   ....[25]....
        /*00dc*/ 	.word	0xffffffff


	//   ....[26]....
        /*00e0*/ 	.word	0xffffffff


	//   ....[27]....
        /*00e4*/ 	.word	0xffffffff


	//   ....[28]....
        /*00e8*/ 	.word	0xffffffff


	//   ....[29]....
        /*00ec*/ 	.word	0xffffffff


	//   ....[30]....
        /*00f0*/ 	.word	0xffffffff


	//   ....[31]....
        /*00f4*/ 	.word	0xffffffff


	//   ....[32]....
        /*00f8*/ 	.word	0xffffffff


	//   ....[33]....
        /*00fc*/ 	.word	0xffffffff


	//   ....[34]....
        /*0100*/ 	.word	0xffffffff


	//   ....[35]....
        /*0104*/ 	.word	0xffffffff


	//   ....[36]....
        /*0108*/ 	.word	0xffffffff


	//   ....[37]....
        /*010c*/ 	.word	0xffffffff


	//   ....[38]....
        /*0110*/ 	.word	0xffffffff


	//   ....[39]....
        /*0114*/ 	.word	0xffffffff


	//   ....[40]....
        /*0118*/ 	.word	0xffffffff


	//   ....[41]....
        /*011c*/ 	.word	0xffffffff


	//   ....[42]....
        /*0120*/ 	.word	0xffffffff


	//   ....[43]....
        /*0124*/ 	.word	0xffffffff


	//   ....[44]....
        /*0128*/ 	.word	0xffffffff


	//   ....[45]....
        /*012c*/ 	.word	0xffffffff


	//   ....[46]....
        /*0130*/ 	.word	0xffffffff


	//   ....[47]....
        /*0134*/ 	.word	0xffffffff


	//   ....[48]....
        /*0138*/ 	.word	0xffffffff


	//   ....[49]....
        /*013c*/ 	.word	0xffffffff


	//   ....[50]....
        /*0140*/ 	.word	0xffffffff


	//   ....[51]....
        /*0144*/ 	.word	0xffffffff


	//   ....[52]....
        /*0148*/ 	.word	0xffffffff


	//   ....[53]....
        /*014c*/ 	.word	0xffffffff


	//   ....[54]....
        /*0150*/ 	.word	0xffffffff


	//   ....[55]....
        /*0154*/ 	.word	0xffffffff


	//   ....[56]....
        /*0158*/ 	.word	0xffffffff


	//   ....[57]....
        /*015c*/ 	.word	0xffffffff


	//   ....[58]....
        /*0160*/ 	.word	0xffffffff


	//   ....[59]....
        /*0164*/ 	.word	0xffffffff


	//   ....[60]....
        /*0168*/ 	.word	0xffffffff


	//   ....[61]....
        /*016c*/ 	.word	0xffffffff


	//   ....[62]....
        /*0170*/ 	.word	0xffffffff


	//   ....[63]....
        /*0174*/ 	.word	0xffffffff


	//   ....[64]....
        /*0178*/ 	.word	0xffffffff


	//   ....[65]....
        /*017c*/ 	.word	0xffffffff


	//   ....[66]....
        /*0180*/ 	.word	0xffffffff


	//   ....[67]....
        /*0184*/ 	.word	0xffffffff


	//   ....[68]....
        /*0188*/ 	.word	0xffffffff


	//   ....[69]....
        /*018c*/ 	.word	0xffffffff


	//   ....[70]....
        /*0190*/ 	.word	0xffffffff


	//   ....[71]....
        /*0194*/ 	.word	0xffffffff


	//   ....[72]....
        /*0198*/ 	.word	0xffffffff


	//   ....[73]....
        /*019c*/ 	.word	0xffffffff


	//   ....[74]....
        /*01a0*/ 	.word	0xffffffff


	//   ....[75]....
        /*01a4*/ 	.word	0xffffffff


	//   ....[76]....
        /*01a8*/ 	.word	0xffffffff


	//   ....[77]....
        /*01ac*/ 	.word	0xffffffff


	//   ....[78]....
        /*01b0*/ 	.word	0xffffffff


	//   ....[79]....
        /*01b4*/ 	.word	0xffffffff


	//   ....[80]....
        /*01b8*/ 	.word	0xffffffff


	//   ....[81]....
        /*01bc*/ 	.word	0xffffffff


	//   ....[82]....
        /*01c0*/ 	.word	0xffffffff


	//   ....[83]....
        /*01c4*/ 	.word	0xffffffff


	//   ....[84]....
        /*01c8*/ 	.word	0xffffffff


	//   ....[85]....
        /*01cc*/ 	.word	0xffffffff


	//   ....[86]....
        /*01d0*/ 	.word	0xffffffff


	//   ....[87]....
        /*01d4*/ 	.word	0xffffffff


	//   ....[88]....
        /*01d8*/ 	.word	0xffffffff


	//   ....[89]....
        /*01dc*/ 	.word	0xffffffff


	//   ....[90]....
        /*01e0*/ 	.word	0xffffffff


	//   ....[91]....
        /*01e4*/ 	.word	0xffffffff


	//   ....[92]....
        /*01e8*/ 	.word	0xffffffff


	//   ....[93]....
        /*01ec*/ 	.word	0xffffffff


	//   ....[94]....
        /*01f0*/ 	.word	0xffffffff


	//   ....[95]....
        /*01f4*/ 	.word	0xffffffff


	//   ....[96]....
        /*01f8*/ 	.word	0xffffffff


	//   ....[97]....
        /*01fc*/ 	.word	0xffffffff


	//   ....[98]....
        /*0200*/ 	.word	0xffffffff


	//   ....[99]....
        /*0204*/ 	.word	0xffffffff


	//   ....[100]....
        /*0208*/ 	.word	0xffffffff


	//   ....[101]....
        /*020c*/ 	.word	0x0500000f


	//   ....[102]....
        /*0210*/ 	.word	0x0500000f


	//   ....[103]....
        /*0214*/ 	.word	0x0500000f


	//   ....[104]....
        /*0218*/ 	.word	0x0500000f


	//   ....[105]....
        /*021c*/ 	.word	0x0500000f


	//   ....[106]....
        /*0220*/ 	.word	0x0500000f


	//   ....[107]....
        /*0224*/ 	.word	0x0500000f


	//   ....[108]....
        /*0228*/ 	.word	0x0500000f


	//   ....[109]....
        /*022c*/ 	.word	0x0500000f


	//   ....[110]....
        /*0230*/ 	.word	0x0500000f


	//   ....[111]....
        /*0234*/ 	.word	0x0500000f


	//   ....[112]....
        /*0238*/ 	.word	0x0500000f


	//   ....[113]....
        /*023c*/ 	.word	0x0500000f


	//   ....[114]....
        /*0240*/ 	.word	0x0500000f


	//   ....[115]....
        /*0244*/ 	.word	0x0500000f


	//   ....[116]....
        /*0248*/ 	.word	0x0500000f


	//   ....[117]....
        /*024c*/ 	.word	0x0500000f


	//   ....[118]....
        /*0250*/ 	.word	0x0500000f


	//   ....[119]....
        /*0254*/ 	.word	0x0500000f


	//   ....[120]....
        /*0258*/ 	.word	0x0500000f


	//   ....[121]....
        /*025c*/ 	.word	0x0500000f


	//   ....[122]....
        /*0260*/ 	.word	0x0500000f


	//   ....[123]....
        /*0264*/ 	.word	0x0500000f


	//   ....[124]....
        /*0268*/ 	.word	0x0500000f


	//   ....[125]....
        /*026c*/ 	.word	0x0500000f


	//   ....[126]....
        /*0270*/ 	.word	0x0500000f


	//   ....[127]....
        /*0274*/ 	.word	0x0500000f


	//   ....[128]....
        /*0278*/ 	.word	0x0500000f


	//   ....[129]....
        /*027c*/ 	.word	0x0500000f


	//   ....[130]....
        /*0280*/ 	.word	0x0500000f


	//   ....[131]....
        /*0284*/ 	.word	0x0500000f


	//   ....[132]....
        /*0288*/ 	.word	0x0500000f


	//   ....[133]....
        /*028c*/ 	.word	0x0500000f


	//   ....[134]....
        /*0290*/ 	.word	0x0500000f


	//   ....[135]....
        /*0294*/ 	.word	0x0500000f


	//   ....[136]....
        /*0298*/ 	.word	0x0500000f


	//   ....[137]....
        /*029c*/ 	.word	0x0500000f


	//   ....[138]....
        /*02a0*/ 	.word	0x0500000f


	//   ....[139]....
        /*02a4*/ 	.word	0x0500000f


	//   ....[140]....
        /*02a8*/ 	.word	0x0500000f


	//   ....[141]....
        /*02ac*/ 	.word	0x0500000f


	//   ....[142]....
        /*02b0*/ 	.word	0x0500000f


	//   ....[143]....
        /*02b4*/ 	.word	0x0500000f


	//   ....[144]....
        /*02b8*/ 	.word	0x0500000f


	//   ....[145]....
        /*02bc*/ 	.word	0x0500000f


	//   ....[146]....
        /*02c0*/ 	.word	0x0500000f


	//   ....[147]....
        /*02c4*/ 	.word	0x0500000f


	//   ....[148]....
        /*02c8*/ 	.word	0x0500000f


	//   ....[149]....
        /*02cc*/ 	.word	0x0500000f


	//   ....[150]....
        /*02d0*/ 	.word	0x0500000f


	//   ....[151]....
        /*02d4*/ 	.word	0x0500000f


	//   ....[152]....
        /*02d8*/ 	.word	0x0500000f


	//   ....[153]....
        /*02dc*/ 	.word	0x0500000f


	//   ....[154]....
        /*02e0*/ 	.word	0x0500000f


	//   ....[155]....
        /*02e4*/ 	.word	0x0500000f


	//   ....[156]....
        /*02e8*/ 	.word	0x0500000f


	//   ....[157]....
        /*02ec*/ 	.word	0x0500000f


	//   ....[158]....
        /*02f0*/ 	.word	0x0500000f


	//   ....[159]....
        /*02f4*/ 	.word	0x0500000f


	//   ....[160]....
        /*02f8*/ 	.word	0x0500000f


	//   ....[161]....
        /*02fc*/ 	.word	0x0500000f


	//   ....[162]....
        /*0300*/ 	.word	0x0500000f


	//   ....[163]....
        /*0304*/ 	.word	0x0500000f


	//   ....[164]....
        /*0308*/ 	.word	0x0500000f


	//   ....[165]....
        /*030c*/ 	.word	0x0500000f


	//   ....[166]....
        /*0310*/ 	.word	0x0500000f


	//----- nvinfo : EIATTR_COOP_GROUP_INSTR_OFFSETS
	.align		4
.L_763:
        /*0314*/ 	.byte	0x04, 0x28
        /*0316*/ 	.short	(.L_765 - .L_764)


	//   ....[0]....
.L_764:
        /*0318*/ 	.word	0x00000070


	//   ....[1]....
        /*031c*/ 	.word	0x000000b0


	//   ....[2]....
        /*0320*/ 	.word	0x000002d0


	//   ....[3]....
        /*0324*/ 	.word	0x00000430


	//   ....[4]....
        /*0328*/ 	.word	0x00000550


	//   ....[5]....
        /*032c*/ 	.word	0x000006b0


	//   ....[6]....
        /*0330*/ 	.word	0x000012d0


	//   ....[7]....
        /*0334*/ 	.word	0x000020b0


	//   ....[8]....
        /*0338*/ 	.word	0x000021e0


	//   ....[9]....
        /*033c*/ 	.word	0x00002b60


	//   ....[10]....
        /*0340*/ 	.word	0x00002c10


	//   ....[11]....
        /*0344*/ 	.word	0x00003350


	//   ....[12]....
        /*0348*/ 	.word	0x000033c0


	//   ....[13]....
        /*034c*/ 	.word	0x00004fe0


	//   ....[14]....
        /*0350*/ 	.word	0x000057e0


	//   ....[15]....
        /*0354*/ 	.word	0x00005840


	//   ....[16]....
        /*0358*/ 	.word	0x00005860


	//   ....[17]....
        /*035c*/ 	.word	0x00006050


	//   ....[18]....
        /*0360*/ 	.word	0x000060c0


	//   ....[19]....
        /*0364*/ 	.word	0x000082a0


	//   ....[20]....
        /*0368*/ 	.word	0x000082d0


	//   ....[21]....
        /*036c*/ 	.word	0x000082f0


	//   ....[22]....
        /*0370*/ 	.word	0x00008310


	//   ....[23]....
        /*0374*/ 	.word	0x00009620


	//   ....[24]....
        /*0378*/ 	.word	0x00009640


	//   ....[25]....
        /*037c*/ 	.word	0x00009700


	//   ....[26]....
        /*0380*/ 	.word	0x00009710


	//   ....[27]....
        /*0384*/ 	.word	0x0000a7b0


	//   ....[28]....
        /*0388*/ 	.word	0x0000a800


	//   ....[29]....
        /*038c*/ 	.word	0x0000a840


	//   ....[30]....
        /*0390*/ 	.word	0x0000a880


	//   ....[31]....
        /*0394*/ 	.word	0x0000a8d0


	//   ....[32]....
        /*0398*/ 	.word	0x0000a8e0


	//   ....[33]....
        /*039c*/ 	.word	0x0000b240


	//   ....[34]....
        /*03a0*/ 	.word	0x0000b250


	//   ....[35]....
        /*03a4*/ 	.word	0x0000bf90


	//   ....[36]....
        /*03a8*/ 	.word	0x0000d240


	//   ....[37]....
        /*03ac*/ 	.word	0x0000d260


	//   ....[38]....
        /*03b0*/ 	.word	0x0000d270


	//   ....[39]....
        /*03b4*/ 	.word	0x0000d280


	//   ....[40]....
        /*03b8*/ 	.word	0x0000d290


	//   ....[41]....
        /*03bc*/ 	.word	0x0000d2a0


	//   ....[42]....
        /*03c0*/ 	.word	0x0000d2b0


	//   ....[43]....
        /*03c4*/ 	.word	0x0000d310


	//   ....[44]....
        /*03c8*/ 	.word	0x0000d350


	//   ....[45]....
        /*03cc*/ 	.word	0x0000d3b0


	//   ....[46]....
        /*03d0*/ 	.word	0x0000d3c0


	//   ....[47]....
        /*03d4*/ 	.word	0x0000d480


	//   ....[48]....
        /*03d8*/ 	.word	0x0000dae0


	//   ....[49]....
        /*03dc*/ 	.word	0x0000db10


	//   ....[50]....
        /*03e0*/ 	.word	0x0000db40


	//   ....[51]....
        /*03e4*/ 	.word	0x0000db60


	//   ....[52]....
        /*03e8*/ 	.word	0x0000db80


	//   ....[53]....
        /*03ec*/ 	.word	0x0000dc00


	//   ....[54]....
        /*03f0*/ 	.word	0x0000dc40


	//   ....[55]....
        /*03f4*/ 	.word	0x0000dc90


	//   ....[56]....
        /*03f8*/ 	.word	0x0000dcc0


	//   ....[57]....
        /*03fc*/ 	.word	0x0000dd20


	//   ....[58]....
        /*0400*/ 	.word	0x0000dd60


	//   ....[59]....
        /*0404*/ 	.word	0x0000ddb0


	//   ....[60]....
        /*0408*/ 	.word	0x0000dde0


	//   ....[61]....
        /*040c*/ 	.word	0x0000de30


	//   ....[62]....
        /*0410*/ 	.word	0x0000de70


	//   ....[63]....
        /*0414*/ 	.word	0x0000dec0


	//   ....[64]....
        /*0418*/ 	.word	0x0000e680


	//   ....[65]....
        /*041c*/ 	.word	0x0000e6b0


	//   ....[66]....
        /*0420*/ 	.word	0x0000e6d0


	//   ....[67]....
        /*0424*/ 	.word	0x0000e6e0


	//   ....[68]....
        /*0428*/ 	.word	0x0000e700


	//   ....[69]....
        /*042c*/ 	.word	0x0000e760


	//   ....[70]....
        /*0430*/ 	.word	0x0000e780


	//   ....[71]....
        /*0434*/ 	.word	0x0000e7a0


	//   ....[72]....
        /*0438*/ 	.word	0x0000e7b0


	//   ....[73]....
        /*043c*/ 	.word	0x0000e810


	//   ....[74]....
        /*0440*/ 	.word	0x0000e840


	//   ....[75]....
        /*0444*/ 	.word	0x0000e8c0


	//   ....[76]....
        /*0448*/ 	.word	0x0000eb30


	//   ....[77]....
        /*044c*/ 	.word	0x0000eb50


	//   ....[78]....
        /*0450*/ 	.word	0x0000eb60


	//   ....[79]....
        /*0454*/ 	.word	0x0000eb80


	//   ....[80]....
        /*0458*/ 	.word	0x0000ec10


	//   ....[81]....
        /*045c*/ 	.word	0x0000ec40


	//   ....[82]....
        /*0460*/ 	.word	0x0000ecb0


	//   ....[83]....
        /*0464*/ 	.word	0x0000ece0


	//   ....[84]....
        /*0468*/ 	.word	0x0000ed50


	//   ....[85]....
        /*046c*/ 	.word	0x0000ed80


	//   ....[86]....
        /*0470*/ 	.word	0x0000edf0


	//   ....[87]....
        /*0474*/ 	.word	0x0000ee20


	//   ....[88]....
        /*0478*/ 	.word	0x0000f2f0


	//   ....[89]....
        /*047c*/ 	.word	0x0000f320


	//   ....[90]....
        /*0480*/ 	.word	0x0000f350


	//   ....[91]....
        /*0484*/ 	.word	0x0000f380


	//   ....[92]....
        /*0488*/ 	.word	0x0000f3b0


	//   ....[93]....
        /*048c*/ 	.word	0x0000f3c0


	//   ....[94]....
        /*0490*/ 	.word	0x0000f460


	//   ....[95]....
        /*0494*/ 	.word	0x0000f480


	//   ....[96]....
        /*0498*/ 	.word	0x0000f510


	//   ....[97]....
        /*049c*/ 	.word	0x0000f530


	//   ....[98]....
        /*04a0*/ 	.word	0x0000f5a0


	//   ....[99]....
        /*04a4*/ 	.word	0x0000f5d0


	//   ....[100]....
        /*04a8*/ 	.word	0x0000f950


	//   ....[101]....
        /*04ac*/ 	.word	0x0000fed0


	//   ....[102]....
        /*04b0*/ 	.word	0x0000ffc0


	//   ....[103]....
        /*04b4*/ 	.word	0x00010060


	//   ....[104]....
        /*04b8*/ 	.word	0x000100c0


	//   ....[105]....
        /*04bc*/ 	.word	0x00010190


	//   ....[106]....
        /*04c0*/ 	.word	0x00010200


	//   ....[107]....
        /*04c4*/ 	.word	0x000102d0


	//   ....[108]....
        /*04c8*/ 	.word	0x00010350


	//   ....[109]....
        /*04cc*/ 	.word	0x00010420


	//   ....[110]....
        /*04d0*/ 	.word	0x000104a0


	//   ....[111]....
        /*04d4*/ 	.word	0x00010580


	//   ....[112]....
        /*04d8*/ 	.word	0x00010600


	//   ....[113]....
        /*04dc*/ 	.word	0x000106c0


	//   ....[114]....
        /*04e0*/ 	.word	0x00010750


	//   ....[115]....
        /*04e4*/ 	.word	0x000107c0


	//   ....[116]....
        /*04e8*/ 	.word	0x00010860


	//   ....[117]....
        /*04ec*/ 	.word	0x00010930


	//   ....[118]....
        /*04f0*/ 	.word	0x000109b0


	//   ....[119]....
        /*04f4*/ 	.word	0x00010a80


	//   ....[120]....
        /*04f8*/ 	.word	0x00010b00


	//   ....[121]....
        /*04fc*/ 	.word	0x00010bd0


	//   ....[122]....
        /*0500*/ 	.word	0x00010c50


	//   ....[123]....
        /*0504*/ 	.word	0x00010d20


	//   ....[124]....
        /*0508*/ 	.word	0x00010da0


	//   ....[125]....
        /*050c*/ 	.word	0x00010e70


	//   ....[126]....
        /*0510*/ 	.word	0x00010ef0


	//   ....[127]....
        /*0514*/ 	.word	0x00010fc0


	//   ....[128]....
        /*0518*/ 	.word	0x00011030


	//   ....[129]....
        /*051c*/ 	.word	0x000110f0


	//   ....[130]....
        /*0520*/ 	.word	0x00011230


	//   ....[131]....
        /*0524*/ 	.word	0x000112f0


	//   ....[132]....
        /*0528*/ 	.word	0x00011360


	//   ....[133]....
        /*052c*/ 	.word	0x00011420


	//   ....[134]....
        /*0530*/ 	.word	0x00011480


	//   ....[135]....
        /*0534*/ 	.word	0x00011540


	//   ....[136]....
        /*0538*/ 	.word	0x000115a0


	//   ....[137]....
        /*053c*/ 	.word	0x00011670


	//   ....[138]....
        /*0540*/ 	.word	0x000116d0


	//   ....[139]....
        /*0544*/ 	.word	0x000117a0


	//   ....[140]....
        /*0548*/ 	.word	0x00011800


	//   ....[141]....
        /*054c*/ 	.word	0x000118e0


	//   ....[142]....
        /*0550*/ 	.word	0x000119c0


	//   ....[143]....
        /*0554*/ 	.word	0x00011a60


	//   ....[144]....
        /*0558*/ 	.word	0x00011ac0


	//   ....[145]....
        /*055c*/ 	.word	0x00011b80


	//   ....[146]....
        /*0560*/ 	.word	0x00011c40


	//   ....[147]....
        /*0564*/ 	.word	0x00011d00


	//   ....[148]....
        /*0568*/ 	.word	0x00011dc0


	//   ....[149]....
        /*056c*/ 	.word	0x00011e80


	//   ....[150]....
        /*0570*/ 	.word	0x00011f40


	//   ....[151]....
        /*0574*/ 	.word	0x00012000


	//   ....[152]....
        /*0578*/ 	.word	0x000120c0


	//   ....[153]....
        /*057c*/ 	.word	0x00012180


	//   ....[154]....
        /*0580*/ 	.word	0x000122c0


	//   ....[155]....
        /*0584*/ 	.word	0x00012360


	//   ....[156]....
        /*0588*/ 	.word	0x00012430


	//   ....[157]....
        /*058c*/ 	.word	0x00012520


	//   ....[158]....
        /*0590*/ 	.word	0x00012590


	//   ....[159]....
        /*0594*/ 	.word	0x00012680


	//   ....[160]....
        /*0598*/ 	.word	0x000126f0


	//   ....[161]....
        /*059c*/ 	.word	0x000127f0


	//   ....[162]....
        /*05a0*/ 	.word	0x00012870


	//   ....[163]....
        /*05a4*/ 	.word	0x00012960


	//   ....[164]....
        /*05a8*/ 	.word	0x000129d0


	//   ....[165]....
        /*05ac*/ 	.word	0x00012aa0


	//   ....[166]....
        /*05b0*/ 	.word	0x00012bb0


	//----- nvinfo : EIATTR_REG_RECONFIG
	.align		4
.L_765:
        /*05b4*/ 	.byte	0x01, 0x54
	.zero		2


	//----- nvinfo : EIATTR_SYSCALL_OFFSETS
	.align		4
        /*05b8*/ 	.byte	0x04, 0x46
        /*05ba*/ 	.short	(.L_767 - .L_766)


	//   ....[0]....
.L_766:
        /*05bc*/ 	.word	0x00001490


	//   ....[1]....
        /*05c0*/ 	.word	0x0000c7b0


	//   ....[2]....
        /*05c4*/ 	.word	0x0000c8f0


	//   ....[3]....
        /*05c8*/ 	.word	0x0000c9e0


	//   ....[4]....
        /*05cc*/ 	.word	0x0000d820


	//----- nvinfo : EIATTR_MBARRIER_INSTR_OFFSETS
	.align		4
.L_767:
        /*05d0*/ 	.byte	0x04, 0x39
        /*05d2*/ 	.short	(.L_769 - .L_768)


	//   ....[0]....
.L_768:
        /*05d4*/ 	.word	0x00000180
        /*05d8*/ 	.word	0x000000ff
        /*05dc*/ 	.word	0x00030800
        /*05e0*/ 	.short	0x0100
        /*05e2*/ 	.byte	0x08
	.zero		1


	//   ....[1]....
        /*05e4*/ 	.word	0x00000190
        /*05e8*/ 	.word	0x000000ff
        /*05ec*/ 	.word	0x00030820
        /*05f0*/ 	.short	0x0100
        /*05f2*/ 	.byte	0x08
	.zero		1


	//   ....[2]....
        /*05f4*/ 	.word	0x00000280
        /*05f8*/ 	.word	0x000000ff
        /*05fc*/ 	.word	0x00030830
        /*0600*/ 	.short	0x0100
        /*0602*/ 	.byte	0x08
	.zero		1


	//   ....[3]....
        /*0604*/ 	.word	0x00000290
        /*0608*/ 	.word	0x000000ff
        /*060c*/ 	.word	0x00030840
        /*0610*/ 	.short	0x0100
        /*0612*/ 	.byte	0x08
	.zero		1


	//   ....[4]....
        /*0614*/ 	.word	0x000002a0
        /*0618*/ 	.word	0x000000ff
        /*061c*/ 	.word	0x00030838
        /*0620*/ 	.short	0x0100
        /*0622*/ 	.byte	0x08
	.zero		1


	//   ....[5]....
        /*0624*/ 	.word	0x000002b0
        /*0628*/ 	.word	0x000000ff
        /*062c*/ 	.word	0x00030848
        /*0630*/ 	.short	0x0100
        /*0632*/ 	.byte	0x08
	.zero		1


	//   ....[6]....
        /*0634*/ 	.word	0x000003e0
        /*0638*/ 	.word	0x000000ff
        /*063c*/ 	.word	0x00030850
        /*0640*/ 	.short	0x0100
        /*0642*/ 	.byte	0x08
	.zero		1


	//   ....[7]....
        /*0644*/ 	.word	0x000003f0
        /*0648*/ 	.word	0x000000ff
        /*064c*/ 	.word	0x00030860
        /*0650*/ 	.short	0x0100
        /*0652*/ 	.byte	0x08
	.zero		1


	//   ....[8]....
        /*0654*/ 	.word	0x00000400
        /*0658*/ 	.word	0x000000ff
        /*065c*/ 	.word	0x00030858
        /*0660*/ 	.short	0x0100
        /*0662*/ 	.byte	0x08
	.zero		1


	//   ....[9]....
        /*0664*/ 	.word	0x00000410
        /*0668*/ 	.word	0x000000ff
        /*066c*/ 	.word	0x00030868
        /*0670*/ 	.short	0x0100
        /*0672*/ 	.byte	0x08
	.zero		1


	//   ....[10]....
        /*0674*/ 	.word	0x00000500
        /*0678*/ 	.word	0x000000ff
        /*067c*/ 	.word	0x00030870
        /*0680*/ 	.short	0x0100
        /*0682*/ 	.byte	0x06
	.zero		1


	//   ....[11]....
        /*0684*/ 	.word	0x00000510
        /*0688*/ 	.word	0x000000ff
        /*068c*/ 	.word	0x00030880
        /*0690*/ 	.short	0x0100
        /*0692*/ 	.byte	0x06
	.zero		1


	//   ....[12]....
        /*0694*/ 	.word	0x00000520
        /*0698*/ 	.word	0x000000ff
        /*069c*/ 	.word	0x00030878
        /*06a0*/ 	.short	0x0100
        /*06a2*/ 	.byte	0x06
	.zero		1


	//   ....[13]....
        /*06a4*/ 	.word	0x00000530
        /*06a8*/ 	.word	0x000000ff
        /*06ac*/ 	.word	0x00030888
        /*06b0*/ 	.short	0x0100
        /*06b2*/ 	.byte	0x06
	.zero		1


	//   ....[14]....
        /*06b4*/ 	.word	0x00000660
        /*06b8*/ 	.word	0x000000ff
        /*06bc*/ 	.word	0x00030890
        /*06c0*/ 	.short	0x0100
        /*06c2*/ 	.byte	0x08
	.zero		1


	//   ....[15]....
        /*06c4*/ 	.word	0x00000670
        /*06c8*/ 	.word	0x000000ff
        /*06cc*/ 	.word	0x000308a0
        /*06d0*/ 	.short	0x0100
        /*06d2*/ 	.byte	0x08
	.zero		1


	//   ....[16]....
        /*06d4*/ 	.word	0x00000680
        /*06d8*/ 	.word	0x000000ff
        /*06dc*/ 	.word	0x00030898
        /*06e0*/ 	.short	0x0100
        /*06e2*/ 	.byte	0x08
	.zero		1


	//   ....[17]....
        /*06e4*/ 	.word	0x00000690
        /*06e8*/ 	.word	0x000000ff
        /*06ec*/ 	.word	0x000308a8
        /*06f0*/ 	.short	0x0100
        /*06f2*/ 	.byte	0x08
	.zero		1


	//   ....[18]....
        /*06f4*/ 	.word	0x000007d0
        /*06f8*/ 	.word	0x000000ff
        /*06fc*/ 	.word	0x000308b0
        /*0700*/ 	.short	0x0100
        /*0702*/ 	.byte	0x08
	.zero		1


	//   ....[19]....
        /*0704*/ 	.word	0x000007e0
        /*0708*/ 	.word	0x000000ff
        /*070c*/ 	.word	0x000308c0
        /*0710*/ 	.short	0x0100
        /*0712*/ 	.byte	0x08
	.zero		1


	//   ....[20]....
        /*0714*/ 	.word	0x000007f0
        /*0718*/ 	.word	0x000000ff
        /*071c*/ 	.word	0x000308b8
        /*0720*/ 	.short	0x0100
        /*0722*/ 	.byte	0x08
	.zero		1


	//   ....[21]....
        /*0724*/ 	.word	0x00000800
        /*0728*/ 	.word	0x000000ff
        /*072c*/ 	.word	0x000308c8
        /*0730*/ 	.short	0x0100
        /*0732*/ 	.byte	0x08
	.zero		1


	//   ....[22]....
        /*0734*/ 	.word	0x000014b0
        /*0738*/ 	.word	0x000000ff
        /*073c*/ 	.word	0x00030800
        /*0740*/ 	.short	0x010a
        /*0742*/ 	.byte	0x3c
	.zero		1


	//   ....[23]....
        /*0744*/ 	.word	0x00001540
        /*0748*/ 	.word	0x000000ff
        /*074c*/ 	.word	0x00030830
        /*0750*/ 	.short	0x010a
        /*0752*/ 	.byte	0x3c
	.zero		1


	//   ....[24]....
        /*0754*/ 	.word	0x000015a0
        /*0758*/ 	.word	0x000000ff
        /*075c*/ 	.word	0x00030830
        /*0760*/ 	.short	0x010a
        /*0762*/ 	.byte	0x3c
	.zero		1


	//   ....[25]....
        /*0764*/ 	.word	0x00002840
        /*0768*/ 	.word	0x000000ff
        /*076c*/ 	.word	0x00000000
        /*0770*/ 	.short	0x0101
        /*0772*/ 	.byte	0x06
	.zero		1


	//   ....[26]....
        /*0774*/ 	.word	0x00003fe0
        /*0778*/ 	.word	0x000000ff
        /*077c*/ 	.word	0x00030830
        /*0780*/ 	.short	0x010a
        /*0782*/ 	.byte	0x27
	.zero		1


	//   ....[27]....
        /*0784*/ 	.word	0x00004020
        /*0788*/ 	.word	0x000000ff
        /*078c*/ 	.word	0x00030830
        /*0790*/ 	.short	0x010a
        /*0792*/ 	.byte	0x27
	.zero		1


	//   ....[28]....
        /*0794*/ 	.word	0x00004a90
        /*0798*/ 	.word	0x000000ff
        /*079c*/ 	.word	0x00030850
        /*07a0*/ 	.short	0x010a
        /*07a2*/ 	.byte	0x0e
	.zero		1


	//   ....[29]....
        /*07a4*/ 	.word	0x00004ad0
        /*07a8*/ 	.word	0x000000ff
        /*07ac*/ 	.word	0x00030850
        /*07b0*/ 	.short	0x010a
        /*07b2*/ 	.byte	0x0e
	.zero		1


	//   ....[30]....
        /*07b4*/ 	.word	0x000053d0
        /*07b8*/ 	.word	0x000000ff
        /*07bc*/ 	.word	0x00000000
        /*07c0*/ 	.short	0x0101
        /*07c2*/ 	.byte	0x27
	.zero		1


	//   ....[31]....
        /*07c4*/ 	.word	0x000069f0
        /*07c8*/ 	.word	0x000000ff
        /*07cc*/ 	.word	0x00000000
        /*07d0*/ 	.short	0x0101
        /*07d2*/ 	.byte	0x0e
	.zero		1


	//   ....[32]....
        /*07d4*/ 	.word	0x00006c00
        /*07d8*/ 	.word	0x000000ff
        /*07dc*/ 	.word	0x00030830
        /*07e0*/ 	.short	0x010a
        /*07e2*/ 	.byte	0x27
	.zero		1


	//   ....[33]....
        /*07e4*/ 	.word	0x00006c40
        /*07e8*/ 	.word	0x000000ff
        /*07ec*/ 	.word	0x00030830
        /*07f0*/ 	.short	0x010a
        /*07f2*/ 	.byte	0x27
	.zero		1


	//   ....[34]....
        /*07f4*/ 	.word	0x000076c0
        /*07f8*/ 	.word	0x000000ff
        /*07fc*/ 	.word	0x00030850
        /*0800*/ 	.short	0x010a
        /*0802*/ 	.byte	0x05
	.zero		1


	//   ....[35]....
        /*0804*/ 	.word	0x00007700
        /*0808*/ 	.word	0x000000ff
        /*080c*/ 	.word	0x00030850
        /*0810*/ 	.short	0x010a
        /*0812*/ 	.byte	0x05
	.zero		1


	//   ....[36]....
        /*0814*/ 	.word	0x00007e10
        /*0818*/ 	.word	0x000000ff
        /*081c*/ 	.word	0x00000000
        /*0820*/ 	.short	0x0101
        /*0822*/ 	.byte	0x27
	.zero		1


	//   ....[37]....
        /*0824*/ 	.word	0x00008e60
        /*0828*/ 	.word	0x000000ff
        /*082c*/ 	.word	0x00000000
        /*0830*/ 	.short	0x0101
        /*0832*/ 	.byte	0x05
	.zero		1


	//   ....[38]....
        /*0834*/ 	.word	0x00009590
        /*0838*/ 	.word	0x000000ff
        /*083c*/ 	.word	0x00030850
        /*0840*/ 	.short	0x010a
        /*0842*/ 	.byte	0x05
	.zero		1


	//   ....[39]....
        /*0844*/ 	.word	0x000095d0
        /*0848*/ 	.word	0x000000ff
        /*084c*/ 	.word	0x00030850
        /*0850*/ 	.short	0x010a
        /*0852*/ 	.byte	0x05
	.zero		1


	//   ....[40]....
        /*0854*/ 	.word	0x00009be0
        /*0858*/ 	.word	0x000000ff
        /*085c*/ 	.word	0x00000000
        /*0860*/ 	.short	0x0101
        /*0862*/ 	.byte	0x04
	.zero		1


	//   ....[41]....
        /*0864*/ 	.word	0x0000a900
        /*0868*/ 	.word	0x000000ff
        /*086c*/ 	.word	0x00000000
        /*0870*/ 	.short	0x0101
        /*0872*/ 	.byte	0x04
	.zero		1


	//   ....[42]....
        /*0874*/ 	.word	0x0000cff0
        /*0878*/ 	.word	0x000000ff
        /*087c*/ 	.word	0x00030840
        /*0880*/ 	.short	0x010a
        /*0882*/ 	.byte	0x2e
	.zero		1


	//   ....[43]....
        /*0884*/ 	.word	0x0000d5e0
        /*0888*/ 	.word	0x000000ff
        /*088c*/ 	.word	0x00030830
        /*0890*/ 	.short	0x0107
        /*0892*/ 	.byte	0x2e
	.zero		1


	//   ....[44]....
        /*0894*/ 	.word	0x0000d650
        /*0898*/ 	.word	0x000000ff
        /*089c*/ 	.word	0x00030830
        /*08a0*/ 	.short	0x0101
        /*08a2*/ 	.byte	0x2e
	.zero		1


	//   ....[45]....
        /*08a4*/ 	.word	0x0000e010
        /*08a8*/ 	.word	0x000000ff
        /*08ac*/ 	.word	0x00030800
        /*08b0*/ 	.short	0x0107
        /*08b2*/ 	.byte	0x2e
	.zero		1


	//   ....[46]....
        /*08b4*/ 	.word	0x0000e070
        /*08b8*/ 	.word	0x000000ff
        /*08bc*/ 	.word	0x00030800
        /*08c0*/ 	.short	0x0101
        /*08c2*/ 	.byte	0x2e
	.zero		1


	//   ....[47]....
        /*08c4*/ 	.word	0x0000e090
        /*08c8*/ 	.word	0x000000ff
        /*08cc*/ 	.word	0x00030820
        /*08d0*/ 	.short	0x010a
        /*08d2*/ 	.byte	0x2e
	.zero		1


	//   ....[48]....
        /*08d4*/ 	.word	0x0000e470
        /*08d8*/ 	.word	0x00000013
        /*08dc*/ 	.word	0x00030840
        /*08e0*/ 	.short	0x010a
        /*08e2*/ 	.byte	0x3f
	.zero		1


	//   ....[49]....
        /*08e4*/ 	.word	0x0000e9b0
        /*08e8*/ 	.word	0x00000013
        /*08ec*/ 	.word	0x00030830
        /*08f0*/ 	.short	0x0107
        /*08f2*/ 	.byte	0x3f
	.zero		1


	//   ....[50]....
        /*08f4*/ 	.word	0x0000ea60
        /*08f8*/ 	.word	0x00000013
        /*08fc*/ 	.word	0x00030830
        /*0900*/ 	.short	0x0101
        /*0902*/ 	.byte	0x3f
	.zero		1


	//   ....[51]....
        /*0904*/ 	.word	0x0000eac0
        /*0908*/ 	.word	0x00000006
        /*090c*/ 	.word	0x00030860
        /*0910*/ 	.short	0x010a
        /*0912*/ 	.byte	0x3f
	.zero		1


	//   ....[52]....
        /*0914*/ 	.word	0x0000ef70
        /*0918*/ 	.word	0x00000006
        /*091c*/ 	.word	0x00030850
        /*0920*/ 	.short	0x0107
        /*0922*/ 	.byte	0x3f
	.zero		1


	//   ....[53]....
        /*0924*/ 	.word	0x0000f0e0
        /*0928*/ 	.word	0x00000006
        /*092c*/ 	.word	0x00030850
        /*0930*/ 	.short	0x0101
        /*0932*/ 	.byte	0x3f
	.zero		1


	//   ....[54]....
        /*0934*/ 	.word	0x0000f260
        /*0938*/ 	.word	0x00000000
        /*093c*/ 	.word	0x00030860
        /*0940*/ 	.short	0x010a
        /*0942*/ 	.byte	0x3f
	.zero		1


	//   ....[55]....
        /*0944*/ 	.word	0x0000f790
        /*0948*/ 	.word	0x00000000
        /*094c*/ 	.word	0x00030850
        /*0950*/ 	.short	0x0107
        /*0952*/ 	.byte	0x3f
	.zero		1


	//   ....[56]....
        /*0954*/ 	.word	0x0000f840
        /*0958*/ 	.word	0x00000000
        /*095c*/ 	.word	0x00030850
        /*0960*/ 	.short	0x0101
        /*0962*/ 	.byte	0x3f
	.zero		1


	//   ....[57]....
        /*0964*/ 	.word	0x0000f8e0
        /*0968*/ 	.word	0x00000007
        /*096c*/ 	.word	0x00030820
        /*0970*/ 	.short	0x010a
        /*0972*/ 	.byte	0x3f
	.zero		1


	//   ....[58]....
        /*0974*/ 	.word	0x0000fa60
        /*0978*/ 	.word	0x00000005
        /*097c*/ 	.word	0x00030840
        /*0980*/ 	.short	0x010a
        /*0982*/ 	.byte	0x3f
	.zero		1


	//   ....[59]....
        /*0984*/ 	.word	0x0000fb00
        /*0988*/ 	.word	0x00000007
        /*098c*/ 	.word	0x00030840
        /*0990*/ 	.short	0x010a
        /*0992*/ 	.byte	0x3f
	.zero		1


	//   ....[60]....
        /*0994*/ 	.word	0x0000fb40
        /*0998*/ 	.word	0x00000005
        /*099c*/ 	.word	0x00030860
        /*09a0*/ 	.short	0x010a
        /*09a2*/ 	.byte	0x3f
	.zero		1


	//   ....[61]....
        /*09a4*/ 	.word	0x0000fb80
        /*09a8*/ 	.word	0x00000007
        /*09ac*/ 	.word	0x00030860
        /*09b0*/ 	.short	0x010a
        /*09b2*/ 	.byte	0x3f
	.zero		1


	//   ....[62]....
        /*09b4*/ 	.word	0x0000fbf0
        /*09b8*/ 	.word	0x00000003
        /*09bc*/ 	.word	0x00030800
        /*09c0*/ 	.short	0x010a
        /*09c2*/ 	.byte	0x3f
	.zero		1


	//   ....[63]....
        /*09c4*/ 	.word	0x0000fc50
        /*09c8*/ 	.word	0x00000003
        /*09cc*/ 	.word	0x00030830
        /*09d0*/ 	.short	0x010a
        /*09d2*/ 	.byte	0x3f
	.zero		1


	//   ....[64]....
        /*09d4*/ 	.word	0x0000fcb0
        /*09d8*/ 	.word	0x00000009
        /*09dc*/ 	.word	0x00030830
        /*09e0*/ 	.short	0x010a
        /*09e2*/ 	.byte	0x3f
	.zero		1


	//   ....[65]....
        /*09e4*/ 	.word	0x0000fd10
        /*09e8*/ 	.word	0x00000009
        /*09ec*/ 	.word	0x00030850
        /*09f0*/ 	.short	0x010a
        /*09f2*/ 	.byte	0x3f
	.zero		1


	//   ....[66]....
        /*09f4*/ 	.word	0x0000fd70
        /*09f8*/ 	.word	0x00000009
        /*09fc*/ 	.word	0x00030830
        /*0a00*/ 	.short	0x010a
        /*0a02*/ 	.byte	0x3f
	.zero		1


	//   ....[67]....
        /*0a04*/ 	.word	0x0000fdd0
        /*0a08*/ 	.word	0x00000009
        /*0a0c*/ 	.word	0x00030850
        /*0a10*/ 	.short	0x010a
        /*0a12*/ 	.byte	0x3f
	.zero		1


	//   ....[68]....
        /*0a14*/ 	.word	0x0000fe30
        /*0a18*/ 	.word	0x00000005
        /*0a1c*/ 	.word	0x00030850
        /*0a20*/ 	.short	0x010a
        /*0a22*/ 	.byte	0x3f
	.zero		1


	//   ....[69]....
        /*0a24*/ 	.word	0x0000ff10
        /*0a28*/ 	.word	0x00000003
        /*0a2c*/ 	.word	0x00030840
        /*0a30*/ 	.short	0x010a
        /*0a32*/ 	.byte	0x3f
	.zero		1


	//   ....[70]....
        /*0a34*/ 	.word	0x00011130
        /*0a38*/ 	.word	0x00000003
        /*0a3c*/ 	.word	0x00030820
        /*0a40*/ 	.short	0x010a
        /*0a42*/ 	.byte	0x3f
	.zero		1


	//   ....[71]....
        /*0a44*/ 	.word	0x00011180
        /*0a48*/ 	.word	0x00000013
        /*0a4c*/ 	.word	0x00030840
        /*0a50*/ 	.short	0x010a
        /*0a52*/ 	.byte	0x3f
	.zero		1


	//   ....[72]....
        /*0a54*/ 	.word	0x00011910
        /*0a58*/ 	.word	0x00000006
        /*0a5c*/ 	.word	0x00030860
        /*0a60*/ 	.short	0x010a
        /*0a62*/ 	.byte	0x3f
	.zero		1


	//   ....[73]....
        /*0a64*/ 	.word	0x00012210
        /*0a68*/ 	.word	0x00000000
        /*0a6c*/ 	.word	0x00030860
        /*0a70*/ 	.short	0x010a
        /*0a72*/ 	.byte	0x3f
	.zero		1


	//   ....[74]....
        /*0a74*/ 	.word	0x00012ad0
        /*0a78*/ 	.word	0x00000007
        /*0a7c*/ 	.word	0x00030820
        /*0a80*/ 	.short	0x010a
        /*0a82*/ 	.byte	0x3f
	.zero		1


	//   ....[75]....
        /*0a84*/ 	.word	0x00012c70
        /*0a88*/ 	.word	0x00000005
        /*0a8c*/ 	.word	0x00030840
        /*0a90*/ 	.short	0x010a
        /*0a92*/ 	.byte	0x3f
	.zero		1


	//   ....[76]....
        /*0a94*/ 	.word	0x00012cc0
        /*0a98*/ 	.word	0x00000007
        /*0a9c*/ 	.word	0x00030840
        /*0aa0*/ 	.short	0x010a
        /*0aa2*/ 	.byte	0x3f
	.zero		1


	//   ....[77]....
        /*0aa4*/ 	.word	0x00012d10
        /*0aa8*/ 	.word	0x00000005
        /*0aac*/ 	.word	0x00030860
        /*0ab0*/ 	.short	0x010a
        /*0ab2*/ 	.byte	0x3f
	.zero		1


	//----- nvinfo : EIATTR_NUM_MBARRIERS
	.align		4
.L_769:
        /*0ab4*/ 	.byte	0x03, 0x38
        /*0ab6*/ 	.short	0x0016


	//----- nvinfo : EIATTR_EXIT_INSTR_OFFSETS
	.align		4
        /*0ab8*/ 	.byte	0x04, 0x1c
        /*0aba*/ 	.short	(.L_771 - .L_770)


	//   ....[0]....
.L_770:
        /*0abc*/ 	.word	0x0000fbd0


	//----- nvinfo : EIATTR_MAX_THREADS
	.align		4
.L_771:
        /*0ac0*/ 	.byte	0x04, 0x05
        /*0ac2*/ 	.short	(.L_773 - .L_772)
.L_772:
        /*0ac4*/ 	.word	0x00000180
        /*0ac8*/ 	.word	0x00000001
        /*0acc*/ 	.word	0x00000001


	//----- nvinfo : EIATTR_CRS_STACK_SIZE
	.align		4
.L_773:
        /*0ad0*/ 	.byte	0x04, 0x1e
        /*0ad2*/ 	.short	(.L_775 - .L_774)
.L_774:
        /*0ad4*/ 	.word	0x00000000


	//----- nvinfo : EIATTR_CBANK_PARAM_SIZE
	.align		4
.L_775:
        /*0ad8*/ 	.byte	0x03, 0x19
        /*0ada*/ 	.short	0x0a70


	//----- nvinfo : EIATTR_PARAM_CBANK
	.align		4
        /*0adc*/ 	.byte	0x04, 0x0a
        /*0ade*/ 	.short	(.L_777 - .L_776)
	.align		4
.L_776:
        /*0ae0*/ 	.word	index@(.nv.constant0._ZN7cutlass13device_kernelIN5flash11enable_sm90INS1_16FlashAttnFwdSm90INS1_25CollectiveMainloopFwdSm90ILi2EN4cute5tupleIJNS5_1CILi1EEES8_S8_EEENS6_IJNS7_ILi128EEENS7_ILi96EEENS7_ILi192EEEEEELi192ENS_10bfloat16_tEfNS_4arch4Sm90ELb1ELb0ELb1ELb0ELb1ELb0ELb0ELb1ELb1ELb1ELb1ELb0EEENS1_21CollectiveEpilogueFwdINS6_IJSA_SC_SB_EEES9_SE_SG_Li256ELb0ELb1ELb1ELb0EEENS1_19SingleTileSchedulerILb0ELb1ELb1ELi128EEEEEEEEEvNT_6ParamsE)
        /*0ae4*/ 	.short	0x0210
        /*0ae6*/ 	.short	0x0a70


	//----- nvinfo : EIATTR_SW_WAR
	.align		4
.L_777:
        /*0ae8*/ 	.byte	0x04, 0x36
        /*0aea*/ 	.short	(.L_779 - .L_778)
.L_778:
        /*0aec*/ 	.word	0x00000008
.L_779:


//--------------------- .nv.info._ZN7cutlass13device_kernelIN5flash11enable_sm90INS1_16FlashAttnFwdSm90INS1_25CollectiveMainloopFwdSm90ILi2EN4cute5tupleIJNS5_1CILi1EEES8_S8_EEENS6_IJNS7_ILi128EEENS7_ILi96EEENS7_ILi192EEEEEELi192ENS_10bfloat16_tEfNS_4arch4Sm90ELb1ELb0ELb1ELb1ELb1ELb0ELb0ELb1ELb1ELb1ELb1ELb0EEENS1_21CollectiveEpilogueFwdINS6_IJSA_SC_SB_EEES9_SE_SG_Li256ELb1ELb1ELb1ELb0EEENS1_36VarlenDynamicPersistentTileSchedulerILi128ELi96ELi256ELi128ELb1ELb1ELb1ELb1ELb1ELb1EEEEEEEEEvNT_6ParamsE --------------------------
	.section	.nv.info._ZN7cutlass13device_kernelIN5flash11enable_sm90INS1_16FlashAttnFwdSm90INS1_25CollectiveMainloopFwdSm90ILi2EN4cute5tupleIJNS5_1CILi1EEES8_S8_EEENS6_IJNS7_ILi128EEENS7_ILi96EEENS7_ILi192EEEEEELi192ENS_10bfloat16_tEfNS_4arch4Sm90ELb1ELb0ELb1ELb1ELb1ELb0ELb0ELb1ELb1ELb1ELb1ELb0EEENS1_21CollectiveEpilogueFwdINS6_IJSA_SC_SB_EEES9_SE_SG_Li256ELb1ELb1ELb1ELb0EEENS1_36VarlenDynamicPersistentTileSchedulerILi128ELi96ELi256ELi128ELb1ELb1ELb1ELb1ELb1ELb1EEEEEEEEEvNT_6ParamsE,"",@"SHT_CUDA_INFO"
	.sectionflags	@""
	.align	4


	//----- nvinfo : EIATTR_CUDA_API_VERSION
	.align		4
        /*0000*/ 	.byte	0x04, 0x37
        /*0002*/ 	.short	(.L_781 - .L_780)
.L_780:
        /*0004*/ 	.word	0x00000082


	//----- nvinfo : EIATTR_KPARAM_INFO
	.align		4
.L_781:
        /*0008*/ 	.byte	0x04, 0x17
        /*000a*/ 	.short	(.L_783 - .L_782)
.L_782:
        /*000c*/ 	.word	0x00000000
        /*0010*/ 	.short	0x0000
        /*0012*/ 	.short	0x0070
        /*0014*/ 	.byte	0x00, 0xf0, 0x01, 0x2a


	//----- nvinfo : EIATTR_SPARSE_MMA_MASK
	.align		4
.L_783:
        /*0018*/ 	.byte	0x03, 0x50
        /*001a*/ 	.short	0x0000


	//----- nvinfo : EIATTR_MAXREG_COUNT
	.align		4
        /*001c*/ 	.byte	0x03, 0x1b
        /*001e*/ 	.short	0x00a8


	//----- nvinfo : EIATTR_NUM_BARRIERS
	.align		4
        /*0020*/ 	.byte	0x02, 0x4c
        /*0022*/ 	.byte	0x09
	.zero		1


	//----- nvinfo : EIATTR_EXTERNS
	.align		4
        /*0024*/ 	.byte	0x04, 0x0f
        /*0026*/ 	.short	(.L_785 - .L_784)


	//   ....[0]....
	.align		4
.L_784:
        /*0028*/ 	.word	index@(__assertfail)


	//----- nvinfo : EIATTR_ANNOTATIONS
	.align		4
.L_785:
        /*002c*/ 	.byte	0x04, 0x55
        /*002e*/ 	.short	(.L_787 - .L_786)


	//   ....[0]....
.L_786:
        /* <DEDUP_REMOVED lines=20> */


	//----- nvinfo : EIATTR_MERCURY_ISA_VERSION
	.align		4
.L_787:
        /*0158*/ 	.byte	0x03, 0x5f
        /*015a*/ 	.short	0x0101


	//----- nvinfo : EIATTR_UNUSED_LOAD_BYTE_OFFSET
	.align		4
        /*015c*/ 	.byte	0x04, 0x44
        /*015e*/ 	.short	(.L_789 - .L_788)


	//   ....[0]....
.L_788:
        /*0160*/ 	.word	0x00000950
        /*0164*/ 	.word	0x0000fff0


	//   ....[1]....
        /*0168*/ 	.word	0x0000aab0
        /*016c*/ 	.word	0x0000fff0


	//----- nvinfo : EIATTR_INT_WARP_WIDE_INSTR_OFFSETS
	.align		4
.L_789:
        /*0170*/ 	.byte	0x04, 0x31
        /*0172*/ 	.short	(.L_791 - .L_790)


	//   ....[0]....
.L_790:
        /*0174*/ 	.word	0x000000c0


	//   ....[1]....
        /*0178*/ 	.word	0x000000d0


	//   ....[2]....
        /*017c*/ 	.word	0x00000170


	//   ....[3]....
        /*0180*/ 	.word	0x000100e0


	//   ....[4]....
        /*0184*/ 	.word	0x00010170


	//   ....[5]....
        /*0188*/ 	.word	0x00012f40


	//   ....[6]....
        /*018c*/ 	.word	0x00012fd0


	//----- nvinfo : EIATTR_COOP_GROUP_MASK_REGIDS
	.align		4
.L_791:
        /*0190*/ 	.byte	0x04, 0x29
        /*0192*/ 	.short	(.L_793 - .L_792)


	//   ....[0]....
.L_792:
        /*0194*/ 	.word	0xffffffff


	//   ....[1]....
        /*0198*/ 	.word	0xffffffff


	//   ....[2]....
        /*019c*/ 	.word	0xffffffff


	//   ....[3]....
        /*01a0*/ 	.word	0xffffffff


	//   ....[4]....
        /*01a4*/ 	.word	0xffffffff


	//   ....[5]....
        /*01a8*/ 	.word	0xffffffff


	//   ....[6]....
        /*01ac*/ 	.word	0xffffffff


	//   ....[7]....
        /*01b0*/ 	.word	0xffffffff


	//   ....[8]....
        /*01b4*/ 	.word	0xffffffff


	//   ....[9]....
        /*01b8*/ 	.word	0xffffffff


	//   ....[10]....
        /*01bc*/ 	.word	0xffffffff


	//   ....[11]....
        /*01c0*/ 	.word	0xffffffff


	//   ....[12]....
        /*01c4*/ 	.word	0xffffffff


	//   ....[13]....
        /*01c8*/ 	.word	0xffffffff


	//   ....[14]....
        /*01cc*/ 	.word	0xffffffff


	//   ....[15]....
        /*01d0*/ 	.word	0xffffffff


	//   ....[16]....
        /*01d4*/ 	.word	0xffffffff


	//   ....[17]....
        /*01d8*/ 	.word	0xffffffff


	//   ....[18]....
        /*01dc*/ 	.word	0xffffffff


	//   ....[19]....
        /*01e0*/ 	.word	0xffffffff


	//   ....[20]....
        /*01e4*/ 	.word	0xffffffff


	//   ....[21]....
        /*01e8*/ 	.word	0xffffffff


	//   ....[22]....
        /*01ec*/ 	.word	0xffffffff


	//   ....[23]....
        /*01f0*/ 	.word	0xffffffff


	//   ....[24]....
        /*01f4*/ 	.word	0xffffffff


	//   ....[25]....
        /*01f8*/ 	.word	0xffffffff


	//   ....[26]....
        /*01fc*/ 	.word	0xffffffff


	//   ....[27]....
        /*0200*/ 	.word	0xffffffff


	//   ....[28]....
        /*0204*/ 	.word	0xffffffff


	//   ....[29]....
        /*0208*/ 	.word	0xffffffff


	//   ....[30]....
        /*020c*/ 	.word	0xffffffff


	//   ....[31]....
        /*0210*/ 	.word	0xffffffff


	//   ....[32]....
        /*0214*/ 	.word	0xffffffff


	//   ....[33]....
        /*0218*/ 	.word	0xffffffff


	//   ....[34]....
        /*021c*/ 	.word	0xffffffff


	//   ....[35]....
        /*0220*/ 	.word	0xffffffff


	//   ....[36]....
        /*0224*/ 	.word	0xffffffff


	//   ....[37]....
        /*0228*/ 	.word	0xffffffff


	//   ....[38]....
        /*022c*/ 	.word	0xffffffff


	//   ....[39]....
        /*0230*/ 	.word	0xffffffff


	//   ....[40]....
        /*0234*/ 	.word	0xffffffff


	//   ....[41]....
        /*0238*/ 	.word	0xffffffff


	//   ....[42]....
        /*023c*/ 	.word	0xffffffff


	//   ....[43]....
        /*0240*/ 	.word	0xffffffff


	//   ....[44]....
        /*0244*/ 	.word	0xffffffff


	//   ....[45]....
        /*0248*/ 	.word	0xffffffff


	//   ....[46]....
        /*024c*/ 	.word	0xffffffff


	//   ....[47]....
        /*0250*/ 	.word	0xffffffff


	//   ....[48]....
        /*0254*/ 	.word	0xffffffff


	//   ....[49]....
        /*0258*/ 	.word	0xffffffff


	//   ....[50]....
        /*025c*/ 	.word	0xffffffff


	//   ....[51]....
        /*0260*/ 	.word	0xffffffff


	//   ....[52]....
        /*0264*/ 	.word	0xffffffff


	//   ....[53]....
        /*0268*/ 	.word	0xffffffff


	//   ....[54]....
        /*026c*/ 	.word	0xffffffff


	//   ....[55]....
        /*0270*/ 	.word	0xffffffff


	//   ....[56]....
        /*0274*/ 	.word	0xffffffff


	//   ....[57]....
        /*0278*/ 	.word	0xffffffff


	//   ....[58]....
        /*027c*/ 	.word	0xffffffff


	//   ....[59]....
        /*0280*/ 	.word	0xffffffff


	//   ....[60]....
        /*0284*/ 	.word	0xffffffff


	//   ....[61]....
        /*0288*/ 	.word	0xffffffff


	//   ....[62]....
        /*028c*/ 	.word	0xffffffff


	//   ....[63]....
        /*0290*/ 	.word	0xffffffff


	//   ....[64]....
        /*0294*/ 	.word	0xffffffff


	//   ....[65]....
        /*0298*/ 	.word	0xffffffff


	//   ....[66]....
        /*029c*/ 	.word	0xffffffff


	//   ....[67]....
        /*02a0*/ 	.word	0xffffffff


	//   ....[68]....
        /*02a4*/ 	.word	0xffffffff


	//   ....[69]....
        /*02a8*/ 	.word	0xffffffff


	//   ....[70]....
        /*02ac*/ 	.word	0xffffffff


	//   ....[71]....
        /*02b0*/ 	.word	0xffffffff


	//   ....[72]....
        /*02b4*/ 	.word	0xffffffff


	//   ....[73]....
        /*02b8*/ 	.word	0xffffffff


	//   ....[74]....
        /*02bc*/ 	.word	0xffffffff


	//   ....[75]....
        /*02c0*/ 	.word	0xffffffff


	//   ....[76]....
        /*02c4*/ 	.word	0xffffffff


	//   ....[77]....
        /*02c8*/ 	.word	0xffffffff


	//   ....[78]....
        /*02cc*/ 	.word	0xffffffff


	//   ....[79]....
        /*02d0*/ 	.word	0xffffffff


	//   ....[80]....
        /*02d4*/ 	.word	0xffffffff


	//   ....[81]....
        /*02d8*/ 	.word	0xffffffff


	//   ....[82]....
        /*02dc*/ 	.word	0xffffffff


	//   ....[83]....
        /*02e0*/ 	.word	0xffffffff


	//   ....[84]....
        /*02e4*/ 	.word	0xffffffff


	//   ....[85]....
        /*02e8*/ 	.word	0xffffffff


	//   ....[86]....
        /*02ec*/ 	.word	0xffffffff


	//   ....[87]....
        /*02f0*/ 	.word	0xffffffff


	//   ....[88]....
        /*02f4*/ 	.word	0xffffffff


	//   ....[89]....
        /*02f8*/ 	.word	0xffffffff


	//   ....[90]....
        /*02fc*/ 	.word	0xffffffff


	//   ....[91]....
        /*0300*/ 	.word	0xffffffff


	//   ....[92]....
        /*0304*/ 	.word	0xffffffff


	//   ....[93]....
        /*0308*/ 	.word	0xffffffff


	//   ....[94]....
        /*030c*/ 	.word	0xffffffff


	//   ....[95]....
        /*0310*/ 	.word	0xffffffff


	//   ....[96]....
        /*0314*/ 	.word	0xffffffff


	//   ....[97]....
        /*0318*/ 	.word	0xffffffff


	//   ....[98]....
        /*031c*/ 	.word	0xffffffff


	//   ....[99]....
        /*0320*/ 	.word	0xffffffff


	//   ....[100]....
        /*0324*/ 	.word	0xffffffff


	//   ....[101]....
        /*0328*/ 	.word	0xffffffff


	//   ....[102]....
        /*032c*/ 	.word	0xffffffff


	//   ....[103]....
        /*0330*/ 	.word	0xffffffff


	//   ....[104]....
        /*0334*/ 	.word	0xffffffff


	//   ....[105]....
        /*0338*/ 	.word	0xffffffff


	//   ....[106]....
        /*033c*/ 	.word	0xffffffff


	//   ....[107]....
        /*0340*/ 	.word	0xffffffff


	//   ....[108]....
        /*0344*/ 	.word	0xffffffff


	//   ....[109]....
        /*0348*/ 	.word	0xffffffff


	//   ....[110]....
        /*034c*/ 	.word	0xffffffff


	//   ....[111]....
        /*0350*/ 	.word	0xffffffff


	//   ....[112]....
        /*0354*/ 	.word	0xffffffff


	//   ....[113]....
        /*0358*/ 	.word	0xffffffff


	//   ....[114]....
        /*035c*/ 	.word	0xffffffff


	//   ....[115]....
        /*0360*/ 	.word	0xffffffff


	//   ....[116]....
        /*0364*/ 	.word	0xffffffff


	//   ....[117]....
        /*0368*/ 	.word	0xffffffff


	//   ....[118]....
        /*036c*/ 	.word	0xffffffff


	//   ....[119]....
        /*0370*/ 	.word	0xffffffff


	//   ....[120]....
        /*0374*/ 	.word	0xffffffff


	//   ....[121]....
        /*0378*/ 	.word	0xffffffff


	//   ....[122]....
        /*037c*/ 	.word	0xffffffff


	//   ....[123]....
        /*0380*/ 	.word	0xffffffff


	//   ....[124]....
        /*0384*/ 	.word	0xffffffff


	//   ....[125]....
        /*0388*/ 	.word	0xffffffff


	//   ....[126]....
        /*038c*/ 	.word	0xffffffff


	//   ....[127]....
        /*0390*/ 	.word	0xffffffff


	//   ....[128]....
        /*0394*/ 	.word	0xffffffff


	//   ....[129]....
        /*0398*/ 	.word	0xffffffff


	//   ....[130]....
        /*039c*/ 	.word	0xffffffff


	//   ....[131]....
        /*03a0*/ 	.word	0xffffffff


	//   ....[132]....
        /*03a4*/ 	.word	0xffffffff


	//   ....[133]....
        /*03a8*/ 	.word	0xffffffff


	//   ....[134]....
        /*03ac*/ 	.word	0xffffffff


	//   ....[135]....
        /*03b0*/ 	.word	0xffffffff


	//   ....[136]....
        /*03b4*/ 	.word	0xffffffff


	//   ....[137]....
        /*03b8*/ 	.word	0xffffffff


	//   ....[138]....
        /*03bc*/ 	.word	0xffffffff


	//   ....[139]....
        /*03c0*/ 	.word	0xffffffff


	//   ....[140]....
        /*03c4*/ 	.word	0xffffffff


	//   ....[141]....
        /*03c8*/ 	.word	0xffffffff


	//   ....[142]....
        /*03cc*/ 	.word	0xffffffff


	//   ....[143]....
        /*03d0*/ 	.word	0xffffffff


	//   ....[144]....
        /*03d4*/ 	.word	0xffffffff


	//   ....[145]....
        /*03d8*/ 	.word	0xffffffff


	//   ....[146]....
        /*03dc*/ 	.word	0xffffffff


	//   ....[147]....
        /*03e0*/ 	.word	0xffffffff


	//   ....[148]....
        /*03e4*/ 	.word	0xffffffff


	//   ....[149]....
        /*03e8*/ 	.word	0xffffffff


	//   ....[150]....
        /*03ec*/ 	.word	0xffffffff


	//   ....[151]....
        /*03f0*/ 	.word	0x0500000f


	//   ....[152]....
        /*03f4*/ 	.word	0x0500000f


	//   ....[153]....
        /*03f8*/ 	.word	0x0500000f


	//   ....[154]....
        /*03fc*/ 	.word	0x0500000f


	//   ....[155]....
        /*0400*/ 	.word	0x0500000f


	//   ....[156]....
        /*0404*/ 	.word	0x0500000f


	//   ....[157]....
        /*0408*/ 	.word	0x0500000f


	//   ....[158]....
        /*040c*/ 	.word	0x0500000f


	//   ....[159]....
        /*0410*/ 	.word	0x0500000f


	//   ....[160]....
        /*0414*/ 	.word	0x0500000f


	//   ....[161]....
        /*0418*/ 	.word	0x0500000f


	//   ....[162]....
        /*041c*/ 	.word	0x0500000f


	//   ....[163]....
        /*0420*/ 	.word	0x0500000f


	//   ....[164]....
        /*0424*/ 	.word	0x0500000f


	//   ....[165]....
        /*0428*/ 	.word	0x0500000f


	//   ....[166]....
        /*042c*/ 	.word	0x0500000f


	//   ....[167]....
        /*0430*/ 	.word	0x0500000f


	//   ....[168]....
        /*0434*/ 	.word	0x0500000f


	//   ....[169]....
        /*0438*/ 	.word	0x0500000f


	//   ....[170]....
        /*043c*/ 	.word	0x0500000f


	//   ....[171]....
        /*0440*/ 	.word	0x0500000f


	//   ....[172]....
        /*0444*/ 	.word	0x0500000f


	//   ....[173]....
        /*0448*/ 	.word	0x0500000f


	//   ....[174]....
        /*044c*/ 	.word	0x0500000f


	//   ....[175]....
        /*0450*/ 	.word	0x0500000f


	//   ....[176]....
        /*0454*/ 	.word	0x0500000f


	//   ....[177]....
        /*0458*/ 	.word	0x0500000f


	//   ....[178]....
        /*045c*/ 	.word	0x0500000f


	//   ....[179]....
        /*0460*/ 	.word	0x0500000f


	//   ....[180]....
        /*0464*/ 	.word	0x0500000f


	//   ....[181]....
        /*0468*/ 	.word	0x0500000f


	//   ....[182]....
        /*046c*/ 	.word	0x0500000f


	//   ....[183]....
        /*0470*/ 	.word	0x0500000f


	//   ....[184]....
        /*0474*/ 	.word	0x0500000f


	//   ....[185]....
        /*0478*/ 	.word	0x0500000f


	//   ....[186]....
        /*047c*/ 	.word	0x0500000f


	//   ....[187]....
        /*0480*/ 	.word	0x0500000f


	//   ....[188]....
        /*0484*/ 	.word	0x0500000f


	//   ....[189]....
        /*0488*/ 	.word	0x0500000f


	//   ....[190]....
        /*048c*/ 	.word	0x0500000f


	//   ....[191]....
        /*0490*/ 	.word	0x0500000f


	//   ....[192]....
        /*0494*/ 	.word	0x0500000f


	//   ....[193]....
        /*0498*/ 	.word	0x0500000f


	//   ....[194]....
        /*049c*/ 	.word	0x0500000f


	//   ....[195]....
        /*04a0*/ 	.word	0x0500000f


	//   ....[196]....
        /*04a4*/ 	.word	0x0500000f


	//   ....[197]....
        /*04a8*/ 	.word	0x0500000f


	//   ....[198]....
        /*04ac*/ 	.word	0x0500000f


	//   ....[199]....
        /*04b0*/ 	.word	0x0500000f


	//   ....[200]....
        /*04b4*/ 	.word	0x0500000f


	//   ....[201]....
        /*04b8*/ 	.word	0x0500000f


	//   ....[202]....
        /*04bc*/ 	.word	0x0500000f


	//   ....[203]....
        /*04c0*/ 	.word	0x0500000f


	//   ....[204]....
        /*04c4*/ 	.word	0x0500000f


	//   ....[205]....
        /*04c8*/ 	.word	0x0500000f


	//   ....[206]....
        /*04cc*/ 	.word	0x0500000f


	//   ....[207]....
        /*04d0*/ 	.word	0x0500000f


	//   ....[208]....
        /*04d4*/ 	.word	0x0500000f


	//   ....[209]....
        /*04d8*/ 	.word	0x0500000f


	//   ....[210]....
        /*04dc*/ 	.word	0x0500000f


	//   ....[211]....
        /*04e0*/ 	.word	0x0500000f


	//   ....[212]....
        /*04e4*/ 	.word	0x0500000f


	//   ....[213]....
        /*04e8*/ 	.word	0x0500000f


	//   ....[214]....
        /*04ec*/ 	.word	0x0500000f


	//   ....[215]....
        /*04f0*/ 	.word	0x0500000f


	//   ....[216]....
        /*04f4*/ 	.word	0x0500000f


	//   ....[217]....
        /*04f8*/ 	.word	0x0500000f


	//   ....[218]....
        /*04fc*/ 	.word	0x0500000f


	//   ....[219]....
        /*0500*/ 	.word	0x0500000f


	//   ....[220]....
        /*0504*/ 	.word	0x0500000f


	//   ....[221]....
        /*0508*/ 	.word	0x0500000f


	//   ....[222]....
        /*050c*/ 	.word	0x0500000f


	//   ....[223]....
        /*0510*/ 	.word	0x0500000f


	//   ....[224]....
        /*0514*/ 	.word	0x0500000f


	//   ....[225]....
        /*0518*/ 	.word	0x0500000f


	//   ....[226]....
        /*051c*/ 	.word	0x0500000f


	//   ....[227]....
        /*0520*/ 	.word	0x0500000f


	//   ....[228]....
        /*0524*/ 	.word	0x0500000f


	//   ....[229]....
        /*0528*/ 	.word	0x0500000f


	//   ....[230]....
        /*052c*/ 	.word	0x0500000f


	//   ....[231]....
        /*0530*/ 	.word	0x0500000f


	//   ....[232]....
        /*0534*/ 	.word	0x0500000f


	//   ....[233]....
        /*0538*/ 	.word	0x0500000f


	//   ....[234]....
        /*053c*/ 	.word	0x0500000f


	//----- nvinfo : EIATTR_COOP_GROUP_INSTR_OFFSETS
	.align		4
.L_793:
        /*0540*/ 	.byte	0x04, 0x28
        /*0542*/ 	.short	(.L_795 - .L_794)


	//   ....[0]....
.L_794:
        /*0544*/ 	.word	0x00000070


	//   ....[1]....
        /*0548*/ 	.word	0x000000b0


	//   ....[2]....
        /*054c*/ 	.word	0x000002d0


	//   ....[3]....
        /*0550*/ 	.word	0x00000430


	//   ....[4]....
        /*0554*/ 	.word	0x00000550


	//   ....[5]....
        /*0558*/ 	.word	0x000006b0


	//   ....[6]....
        /*055c*/ 	.word	0x00001db0


	//   ....[7]....
        /*0560*/ 	.word	0x00002930


	//   ....[8]....
        /*0564*/ 	.word	0x00002b80


	//   ....[9]....
        /*0568*/ 	.word	0x00003480


	//   ....[10]....
        /*056c*/ 	.word	0x000034f0


	//   ....[11]....
        /*0570*/ 	.word	0x00003c70


	//   ....[12]....
        /*0574*/ 	.word	0x00003d40


	//   ....[13]....
        /*0578*/ 	.word	0x00005860


	//   ....[14]....
        /*057c*/ 	.word	0x00006090


	//   ....[15]....
        /*0580*/ 	.word	0x000060f0


	//   ....[16]....
        /*0584*/ 	.word	0x00006170


	//   ....[17]....
        /*0588*/ 	.word	0x000068f0


	//   ....[18]....
        /*058c*/ 	.word	0x00006950


	//   ....[19]....
        /*0590*/ 	.word	0x00008c70


	//   ....[20]....
        /*0594*/ 	.word	0x00008c90


	//   ....[21]....
        /*0598*/ 	.word	0x00008cb0


	//   ....[22]....
        /*059c*/ 	.word	0x00008cd0


	//   ....[23]....
        /*05a0*/ 	.word	0x00009fd0


	//   ....[24]....
        /*05a4*/ 	.word	0x0000a000


	//   ....[25]....
        /*05a8*/ 	.word	0x0000a0c0


	//   ....[26]....
        /*05ac*/ 	.word	0x0000a0d0


	//   ....[27]....
        /*05b0*/ 	.word	0x0000b930


	//   ....[28]....
        /*05b4*/ 	.word	0x0000b950


	//   ....[29]....
        /*05b8*/ 	.word	0x0000b960


	//   ....[30]....
        /*05bc*/ 	.word	0x0000b970


	//   ....[31]....
        /*05c0*/ 	.word	0x0000c250


	//   ....[32]....
        /*05c4*/ 	.word	0x0000c270


	//   ....[33]....
        /*05c8*/ 	.word	0x0000c3b0


	//   ....[34]....
        /*05cc*/ 	.word	0x0000c3d0


	//   ....[35]....
        /*05d0*/ 	.word	0x0000c4d0


	//   ....[36]....
        /*05d4*/ 	.word	0x0000c4f0


	//   ....[37]....
        /*05d8*/ 	.word	0x0000c600


	//   ....[38]....
        /*05dc*/ 	.word	0x0000c620


	//   ....[39]....
        /*05e0*/ 	.word	0x0000ca70


	//   ....[40]....
        /*05e4*/ 	.word	0x0000ca80


	//   ....[41]....
        /*05e8*/ 	.word	0x0000d140


	//   ....[42]....
        /*05ec*/ 	.word	0x0000d150


	//   ....[43]....
        /*05f0*/ 	.word	0x0000e200


	//   ....[44]....
        /*05f4*/ 	.word	0x0000e230


	//   ....[45]....
        /*05f8*/ 	.word	0x0000e340


	//   ....[46]....
        /*05fc*/ 	.word	0x0000e360


	//   ....[47]....
        /*0600*/ 	.word	0x0000e460


	//   ....[48]....
        /*0604*/ 	.word	0x0000e480


	//   ....[49]....
        /*0608*/ 	.word	0x0000e590


	//   ....[50]....
        /*060c*/ 	.word	0x0000e5b0


	//   ....[51]....
        /*0610*/ 	.word	0x0000e750


	//   ....[52]....
        /*0614*/ 	.word	0x0000e940


	//   ....[53]....
        /*0618*/ 	.word	0x0000e970


	//   ....[54]....
        /*061c*/ 	.word	0x0000e9a0


	//   ....[55]....
        /*0620*/ 	.word	0x0000e9d0


	//   ....[56]....
        /*0624*/ 	.word	0x0000ea00


	//   ....[57]....
        /*0628*/ 	.word	0x0000ea30


	//   ....[58]....
        /*062c*/ 	.word	0x0000eba0


	//   ....[59]....
        /*0630*/ 	.word	0x0000ebd0


	//   ....[60]....
        /*0634*/ 	.word	0x0000ec00


	//   ....[61]....
        /*0638*/ 	.word	0x0000ec30


	//   ....[62]....
        /*063c*/ 	.word	0x0000ec60


	//   ....[63]....
        /*0640*/ 	.word	0x0000ec90


	//   ....[64]....
        /*0644*/ 	.word	0x0000ed20


	//   ....[65]....
        /*0648*/ 	.word	0x0000ed50


	//   ....[66]....
        /*064c*/ 	.word	0x0000ed60


	//   ....[67]....
        /*0650*/ 	.word	0x0000eda0


	//   ....[68]....
        /*0654*/ 	.word	0x00010c80


	//   ....[69]....
        /*0658*/ 	.word	0x00010ca0


	//   ....[70]....
        /*065c*/ 	.word	0x00010d50


	//   ....[71]....
        /*0660*/ 	.word	0x00010d70


	//   ....[72]....
        /*0664*/ 	.word	0x00010e10


	//   ....[73]....
        /*0668*/ 	.word	0x00010e30


	//   ....[74]....
        /*066c*/ 	.word	0x00010ed0


	//   ....[75]....
        /*0670*/ 	.word	0x00010ef0


	//   ....[76]....
        /*0674*/ 	.word	0x00010f90


	//   ....[77]....
        /*0678*/ 	.word	0x00010fb0


	//   ....[78]....
        /*067c*/ 	.word	0x00010fc0


	//   ....[79]....
        /*0680*/ 	.word	0x00011050


	//   ....[80]....
        /*0684*/ 	.word	0x00011750


	//   ....[81]....
        /*0688*/ 	.word	0x00011780


	//   ....[82]....
        /*068c*/ 	.word	0x000117e0


	//   ....[83]....
        /*0690*/ 	.word	0x00011840


	//   ....[84]....
        /*0694*/ 	.word	0x00011890


	//   ....[85]....
        /*0698*/ 	.word	0x000118f0


	//   ....[86]....
        /*069c*/ 	.word	0x00011930


	//   ....[87]....
        /*06a0*/ 	.word	0x000119a0


	//   ....[88]....
        /*06a4*/ 	.word	0x000119f0


	//   ....[89]....
        /*06a8*/ 	.word	0x00011a50


	//   ....[90]....
        /*06ac*/ 	.word	0x00011aa0


	//   ....[91]....
        /*06b0*/ 	.word	0x00011b00


	//   ....[92]....
        /*06b4*/ 	.word	0x00011b40


	//   ....[93]....
        /*06b8*/ 	.word	0x00011ba0


	//   ....[94]....
        /*06bc*/ 	.word	0x00011bc0


	//   ....[95]....
        /*06c0*/ 	.word	0x00011c00


	//   ....[96]....
        /*06c4*/ 	.word	0x000123b0


	//   ....[97]....
        /*06c8*/ 	.word	0x000123f0


	//   ....[98]....
        /*06cc*/ 	.word	0x00012400


	//   ....[99]....
        /*06d0*/ 	.word	0x00012460


	//   ....[100]....
        /*06d4*/ 	.word	0x00012470


	//   ....[101]....
        /*06d8*/ 	.word	0x000124d0


	//   ....[102]....
        /*06dc*/ 	.word	0x00012500


	//   ....[103]....
        /*06e0*/ 	.word	0x00012540


	//   ....[104]....
        /*06e4*/ 	.word	0x00012570


	//   ....[105]....
        /*06e8*/ 	.word	0x000125b0


	//   ....[106]....
        /*06ec*/ 	.word	0x000125e0


	//   ....[107]....
        /*06f0*/ 	.word	0x00012620


	//   ....[108]....
        /*06f4*/ 	.word	0x00012890


	//   ....[109]....
        /*06f8*/ 	.word	0x000128b0


	//   ....[110]....
        /*06fc*/ 	.word	0x000128c0


	//   ....[111]....
        /*0700*/ 	.word	0x00012950


	//   ....[112]....
        /*0704*/ 	.word	0x00012960


	//   ....[113]....
        /*0708*/ 	.word	0x000129f0


	//   ....[114]....
        /*070c*/ 	.word	0x00012a00


	//   ....[115]....
        /*0710*/ 	.word	0x00012a90


	//   ....[116]....
        /*0714*/ 	.word	0x00012aa0


	//   ....[117]....
        /*0718*/ 	.word	0x00012b30


	//   ....[118]....
        /*071c*/ 	.word	0x00012b40


	//   ....[119]....
        /*0720*/ 	.word	0x00012b50


	//   ....[120]....
        /*0724*/ 	.word	0x00013110


	//   ....[121]....
        /*0728*/ 	.word	0x00013150


	//   ....[122]....
        /*072c*/ 	.word	0x00013190


	//   ....[123]....
        /*0730*/ 	.word	0x000131c0


	//   ....[124]....
        /*0734*/ 	.word	0x00013250


	//   ....[125]....
        /*0738*/ 	.word	0x00013270


	//   ....[126]....
        /*073c*/ 	.word	0x000132f0


	//   ....[127]....
        /*0740*/ 	.word	0x00013320


	//   ....[128]....
        /*0744*/ 	.word	0x00013390


	//   ....[129]....
        /*0748*/ 	.word	0x000133c0


	//   ....[130]....
        /*074c*/ 	.word	0x000133f0


	//   ....[131]....
        /*0750*/ 	.word	0x00013440


	//   ....[132]....
        /*0754*/ 	.word	0x00013880


	//   ....[133]....
        /*0758*/ 	.word	0x00013890


	//   ....[134]....
        /*075c*/ 	.word	0x000138d0


	//   ....[135]....
        /*0760*/ 	.word	0x00013910


	//   ....[136]....
        /*0764*/ 	.word	0x00013940


	//   ....[137]....
        /*0768*/ 	.word	0x00013970


	//   ....[138]....
        /*076c*/ 	.word	0x000139a0


	//   ....[139]....
        /*0770*/ 	.word	0x000139d0


	//   ....[140]....
        /*0774*/ 	.word	0x00013b80


	//   ....[141]....
        /*0778*/ 	.word	0x00013bb0


	//   ....[142]....
        /*077c*/ 	.word	0x00013be0


	//   ....[143]....
        /*0780*/ 	.word	0x00013c10


	//   ....[144]....
        /*0784*/ 	.word	0x00013c40


	//   ....[145]....
        /*0788*/ 	.word	0x00013c70


	//   ....[146]....
        /*078c*/ 	.word	0x00013d30


	//   ....[147]....
        /*0790*/ 	.word	0x00013d50


	//   ....[148]....
        /*0794*/ 	.word	0x00013d70


	//   ....[149]....
        /*0798*/ 	.word	0x00013dd0


	//   ....[150]....
        /*079c*/ 	.word	0x000147f0


	//   ....[151]....
        /*07a0*/ 	.word	0x00014db0


	//   ....[152]....
        /*07a4*/ 	.word	0x00014ea0


	//   ....[153]....
        /*07a8*/ 	.word	0x00014f40


	//   ....[154]....
        /*07ac*/ 	.word	0x00014fa0


	//   ....[155]....
        /*07b0*/ 	.word	0x000150b0


	//   ....[156]....
        /*07b4*/ 	.word	0x00015120


	//   ....[157]....
        /*07b8*/ 	.word	0x00015230


	//   ....[158]....
        /*07bc*/ 	.word	0x000152a0


	//   ....[159]....
        /*07c0*/ 	.word	0x000153b0


	//   ....[160]....
        /*07c4*/ 	.word	0x00015420


	//   ....[161]....
        /*07c8*/ 	.word	0x00015530


	//   ....[162]....
        /*07cc*/ 	.word	0x000155a0


	//   ....[163]....
        /*07d0*/ 	.word	0x00015640


	//   ....[164]....
        /*07d4*/ 	.word	0x00015750


	//   ....[165]....
        /*07d8*/ 	.word	0x000157c0


	//   ....[166]....
        /*07dc*/ 	.word	0x00015840


	//   ....[167]....
        /*07e0*/ 	.word	0x00015910


	//   ....[168]....
        /*07e4*/ 	.word	0x00015990


	//   ....[169]....
        /*07e8*/ 	.word	0x00015a70


	//   ....[170]....
        /*07ec*/ 	.word	0x00015af0


	//   ....[171]....
        /*07f0*/ 	.word	0x00015bd0


	//   ....[172]....
        /*07f4*/ 	.word	0x00015c50


	//   ....[173]....
        /*07f8*/ 	.word	0x00015d30


	//   ....[174]....
        /*07fc*/ 	.word	0x00015db0


	//   ....[175]....
        /*0800*/ 	.word	0x00015e90


	//   ....[176]....
        /*0804*/ 	.word	0x00015f10


	//   ....[177]....
        /*0808*/ 	.word	0x00015fe0


	//   ....[178]....
        /*080c*/ 	.word	0x00016060


	//   ....[179]....
        /*0810*/ 	.word	0x00016120


	//   ....[180]....
        /*0814*/ 	.word	0x00016250


	//   ....[181]....
        /*0818*/ 	.word	0x00016330


	//   ....[182]....
        /*081c*/ 	.word	0x00016390


	//   ....[183]....
        /*0820*/ 	.word	0x00016460


	//   ....[184]....
        /*0824*/ 	.word	0x000164c0


	//   ....[185]....
        /*0828*/ 	.word	0x00016590


	//   ....[186]....
        /*082c*/ 	.word	0x000165f0


	//   ....[187]....
        /*0830*/ 	.word	0x000166c0


	//   ....[188]....
        /*0834*/ 	.word	0x00016720


	//   ....[189]....
        /*0838*/ 	.word	0x000167f0


	//   ....[190]....
        /*083c*/ 	.word	0x00016850


	//   ....[191]....
        /*0840*/ 	.word	0x00016930


	//   ....[192]....
        /*0844*/ 	.word	0x00016a20


	//   ....[193]....
        /*0848*/ 	.word	0x00016ac0


	//   ....[194]....
        /*084c*/ 	.word	0x00016b20


	//   ....[195]....
        /*0850*/ 	.word	0x00016c20


	//   ....[196]....
        /*0854*/ 	.word	0x00016c80


	//   ....[197]....
        /*0858*/ 	.word	0x00016d80


	//   ....[198]....
        /*085c*/ 	.word	0x00016de0


	//   ....[199]....
        /*0860*/ 	.word	0x00016ee0


	//   ....[200]....
        /*0864*/ 	.word	0x00016f40


	//   ....[201]....
        /*0868*/ 	.word	0x00017040


	//   ....[202]....
        /*086c*/ 	.word	0x000170a0


	//   ....[203]....
        /*0870*/ 	.word	0x00017170


	//   ....[204]....
        /*0874*/ 	.word	0x000172b0


	//   ....[205]....
        /*0878*/ 	.word	0x00017350


	//   ....[206]....
        /*087c*/ 	.word	0x00017430


	//   ....[207]....
        /*0880*/ 	.word	0x00017500


	//   ....[208]....
        /*0884*/ 	.word	0x00017560


	//   ....[209]....
        /*0888*/ 	.word	0x00017650


	//   ....[210]....
        /*088c*/ 	.word	0x000176b0


	//   ....[211]....
        /*0890*/ 	.word	0x000177a0


	//   ....[212]....
        /*0894*/ 	.word	0x00017800


	//   ....[213]....
        /*0898*/ 	.word	0x000178f0


	//   ....[214]....
        /*089c*/ 	.word	0x00017950


	//   ....[215]....
        /*08a0*/ 	.word	0x00017a30


	//   ....[216]....
        /*08a4*/ 	.word	0x00017ac0


	//   ....[217]....
        /*08a8*/ 	.word	0x00017b60


	//   ....[218]....
        /*08ac*/ 	.word	0x00017cd0


	//   ....[219]....
        /*08b0*/ 	.word	0x00017d40


	//   ....[220]....
        /*08b4*/ 	.word	0x00017dc0


	//   ....[221]....
        /*08b8*/ 	.word	0x00017e30


	//   ....[222]....
        /*08bc*/ 	.word	0x00017ea0


	//   ....[223]....
        /*08c0*/ 	.word	0x00017f20


	//   ....[224]....
        /*08c4*/ 	.word	0x00017fa0


	//   ....[225]....
        /*08c8*/ 	.word	0x00018030


	//   ....[226]....
        /*08cc*/ 	.word	0x000180a0


	//   ....[227]....
        /*08d0*/ 	.word	0x00018110


	//   ....[228]....
        /*08d4*/ 	.word	0x00018180


	//   ....[229]....
        /*08d8*/ 	.word	0x00018200


	//   ....[230]....
        /*08dc*/ 	.word	0x00018270


	//   ....[231]....
        /*08e0*/ 	.word	0x00018300


	//   ....[232]....
        /*08e4*/ 	.word	0x00018360


	//   ....[233]....
        /*08e8*/ 	.word	0x000183f0


	//   ....[234]....
        /*08ec*/ 	.word	0x00018520


	//----- nvinfo : EIATTR_REG_RECONFIG
	.align		4
.L_795:
        /*08f0*/ 	.byte	0x01, 0x54
	.zero		2


	//----- nvinfo : EIATTR_SYSCALL_OFFSETS
	.align		4
        /*08f4*/ 	.byte	0x04, 0x46
        /*08f6*/ 	.short	(.L_797 - .L_796)


	//   ....[0]....
.L_796:
        /*08f8*/ 	.word	0x00001f30


	//   ....[1]....
        /*08fc*/ 	.word	0x000102d0


	//   ....[2]....
        /*0900*/ 	.word	0x00010420


	//   ....[3]....
        /*0904*/ 	.word	0x00010510


	//   ....[4]....
        /*0908*/ 	.word	0x000113e0


	//----- nvinfo : EIATTR_MBARRIER_INSTR_OFFSETS
	.align		4
.L_797:
        /*090c*/ 	.byte	0x04, 0x39
        /*090e*/ 	.short	(.L_799 - .L_798)


	//   ....[0]....
.L_798:
        /*0910*/ 	.word	0x00000180
        /*0914*/ 	.word	0x000000ff
        /*0918*/ 	.word	0x00030800
        /*091c*/ 	.short	0x0100
        /*091e*/ 	.byte	0x08
	.zero		1


	//   ....[1]....
        /*0920*/ 	.word	0x00000190
        /*0924*/ 	.word	0x000000ff
        /*0928*/ 	.word	0x00030820
        /*092c*/ 	.short	0x0100
        /*092e*/ 	.byte	0x08
	.zero		1


	//   ....[2]....
        /*0930*/ 	.word	0x00000280
        /*0934*/ 	.word	0x000000ff
        /*0938*/ 	.word	0x00030830
        /*093c*/ 	.short	0x0100
        /*093e*/ 	.byte	0x08
	.zero		1


	//   ....[3]....
        /*0940*/ 	.word	0x00000290
        /*0944*/ 	.word	0x000000ff
        /*0948*/ 	.word	0x00030840
        /*094c*/ 	.short	0x0100
        /*094e*/ 	.byte	0x08
	.zero		1


	//   ....[4]....
        /*0950*/ 	.word	0x000002a0
        /*0954*/ 	.word	0x000000ff
        /*0958*/ 	.word	0x00030838
        /*095c*/ 	.short	0x0100
        /*095e*/ 	.byte	0x08
	.zero		1


	//   ....[5]....
        /*0960*/ 	.word	0x000002b0
        /*0964*/ 	.word	0x000000ff
        /*0968*/ 	.word	0x00030848
        /*096c*/ 	.short	0x0100
        /*096e*/ 	.byte	0x08
	.zero		1


	//   ....[6]....
        /*0970*/ 	.word	0x000003e0
        /*0974*/ 	.word	0x000000ff
        /*0978*/ 	.word	0x00030850
        /*097c*/ 	.short	0x0100
        /*097e*/ 	.byte	0x08
	.zero		1


	//   ....[7]....
        /*0980*/ 	.word	0x000003f0
        /*0984*/ 	.word	0x000000ff
        /*0988*/ 	.word	0x00030860
        /*098c*/ 	.short	0x0100
        /*098e*/ 	.byte	0x08
	.zero		1


	//   ....[8]....
        /*0990*/ 	.word	0x00000400
        /*0994*/ 	.word	0x000000ff
        /*0998*/ 	.word	0x00030858
        /*099c*/ 	.short	0x0100
        /*099e*/ 	.byte	0x08
	.zero		1


	//   ....[9]....
        /*09a0*/ 	.word	0x00000410
        /*09a4*/ 	.word	0x000000ff
        /*09a8*/ 	.word	0x00030868
        /*09ac*/ 	.short	0x0100
        /*09ae*/ 	.byte	0x08
	.zero		1


	//   ....[10]....
        /*09b0*/ 	.word	0x00000500
        /*09b4*/ 	.word	0x000000ff
        /*09b8*/ 	.word	0x00030870
        /*09bc*/ 	.short	0x0100
        /*09be*/ 	.byte	0x06
	.zero		1


	//   ....[11]....
        /*09c0*/ 	.word	0x00000510
        /*09c4*/ 	.word	0x000000ff
        /*09c8*/ 	.word	0x00030880
        /*09cc*/ 	.short	0x0100
        /*09ce*/ 	.byte	0x06
	.zero		1


	//   ....[12]....
        /*09d0*/ 	.word	0x00000520
        /*09d4*/ 	.word	0x000000ff
        /*09d8*/ 	.word	0x00030878
        /*09dc*/ 	.short	0x0100
        /*09de*/ 	.byte	0x06
	.zero		1


	//   ....[13]....
        /*09e0*/ 	.word	0x00000530
        /*09e4*/ 	.word	0x000000ff
        /*09e8*/ 	.word	0x00030888
        /*09ec*/ 	.short	0x0100
        /*09ee*/ 	.byte	0x06
	.zero		1


	//   ....[14]....
        /*09f0*/ 	.word	0x00000660
        /*09f4*/ 	.word	0x000000ff
        /*09f8*/ 	.word	0x00030890
        /*09fc*/ 	.short	0x0100
        /*09fe*/ 	.byte	0x08
	.zero		1


	//   ....[15]....
        /*0a00*/ 	.word	0x00000670
        /*0a04*/ 	.word	0x000000ff
        /*0a08*/ 	.word	0x000308a0
        /*0a0c*/ 	.short	0x0100
        /*0a0e*/ 	.byte	0x08
	.zero		1


	//   ....[16]....
        /*0a10*/ 	.word	0x00000680
        /*0a14*/ 	.word	0x000000ff
        /*0a18*/ 	.word	0x00030898
        /*0a1c*/ 	.short	0x0100
        /*0a1e*/ 	.byte	0x08
	.zero		1


	//   ....[17]....
        /*0a20*/ 	.word	0x00000690
        /*0a24*/ 	.word	0x000000ff
        /*0a28*/ 	.word	0x000308a8
        /*0a2c*/ 	.short	0x0100
        /*0a2e*/ 	.byte	0x08
	.zero		1


	//   ....[18]....
        /*0a30*/ 	.word	0x000007d0
        /*0a34*/ 	.word	0x000000ff
        /*0a38*/ 	.word	0x000308b0
        /*0a3c*/ 	.short	0x0100
        /*0a3e*/ 	.byte	0x08
	.zero		1


	//   ....[19]....
        /*0a40*/ 	.word	0x000007e0
        /*0a44*/ 	.word	0x000000ff
        /*0a48*/ 	.word	0x000308c0
        /*0a4c*/ 	.short	0x0100
        /*0a4e*/ 	.byte	0x08
	.zero		1


	//   ....[20]....
        /*0a50*/ 	.word	0x000007f0
        /*0a54*/ 	.word	0x000000ff
        /*0a58*/ 	.word	0x000308b8
        /*0a5c*/ 	.short	0x0100
        /*0a5e*/ 	.byte	0x08
	.zero		1


	//   ....[21]....
        /*0a60*/ 	.word	0x00000800
        /*0a64*/ 	.word	0x000000ff
        /*0a68*/ 	.word	0x000308c8
        /*0a6c*/ 	.short	0x0100
        /*0a6e*/ 	.byte	0x08
	.zero		1


	//   ....[22]....
        /*0a70*/ 	.word	0x00001fb0
        /*0a74*/ 	.word	0x000000ff
        /*0a78*/ 	.word	0x00030800
        /*0a7c*/ 	.short	0x010a
        /*0a7e*/ 	.byte	0x28
	.zero		1


	//   ....[23]....
        /*0a80*/ 	.word	0x00002060
        /*0a84*/ 	.word	0x00000000
        /*0a88*/ 	.word	0x00030830
        /*0a8c*/ 	.short	0x010a
        /*0a8e*/ 	.byte	0x3f
	.zero		1


	//   ....[24]....
        /*0a90*/ 	.word	0x000020a0
        /*0a94*/ 	.word	0x00000000
        /*0a98*/ 	.word	0x00030830
        /*0a9c*/ 	.short	0x010a
        /*0a9e*/ 	.byte	0x3f
	.zero		1


	//   ....[25]....
        /*0aa0*/ 	.word	0x000030a0
        /*0aa4*/ 	.word	0x000000ff
        /*0aa8*/ 	.word	0x00000000
        /*0aac*/ 	.short	0x0101
        /*0aae*/ 	.byte	0x05
	.zero		1


	//   ....[26]....
        /*0ab0*/ 	.word	0x00004860
        /*0ab4*/ 	.word	0x000000ff
        /*0ab8*/ 	.word	0x00030830
        /*0abc*/ 	.short	0x010a
        /*0abe*/ 	.byte	0x08
	.zero		1


	//   ....[27]....
        /*0ac0*/ 	.word	0x000048a0
        /*0ac4*/ 	.word	0x000000ff
        /*0ac8*/ 	.word	0x00030830
        /*0acc*/ 	.short	0x010a
        /*0ace*/ 	.byte	0x08
	.zero		1


	//   ....[28]....
        /*0ad0*/ 	.word	0x000053e0
        /*0ad4*/ 	.word	0x000000ff
        /*0ad8*/ 	.word	0x00030850
        /*0adc*/ 	.short	0x010a
        /*0ade*/ 	.byte	0x09
	.zero		1


	//   ....[29]....
        /*0ae0*/ 	.word	0x00005420
        /*0ae4*/ 	.word	0x000000ff
        /*0ae8*/ 	.word	0x00030850
        /*0aec*/ 	.short	0x010a
        /*0aee*/ 	.byte	0x09
	.zero		1


	//   ....[30]....
        /*0af0*/ 	.word	0x00005c40
        /*0af4*/ 	.word	0x000000ff
        /*0af8*/ 	.word	0x00000000
        /*0afc*/ 	.short	0x0101
        /*0afe*/ 	.byte	0x08
	.zero		1


	//   ....[31]....
        /*0b00*/ 	.word	0x000072f0
        /*0b04*/ 	.word	0x000000ff
        /*0b08*/ 	.word	0x00000000
        /*0b0c*/ 	.short	0x0101
        /*0b0e*/ 	.byte	0x09
	.zero		1


	//   ....[32]....
        /*0b10*/ 	.word	0x000074f0
        /*0b14*/ 	.word	0x000000ff
        /*0b18*/ 	.word	0x00030830
        /*0b1c*/ 	.short	0x010a
        /*0b1e*/ 	.byte	0x08
	.zero		1


	//   ....[33]....
        /*0b20*/ 	.word	0x00007530
        /*0b24*/ 	.word	0x000000ff
        /*0b28*/ 	.word	0x00030830
        /*0b2c*/ 	.short	0x010a
        /*0b2e*/ 	.byte	0x08
	.zero		1


	//   ....[34]....
        /*0b30*/ 	.word	0x00008070
        /*0b34*/ 	.word	0x000000ff
        /*0b38*/ 	.word	0x00030850
        /*0b3c*/ 	.short	0x010a
        /*0b3e*/ 	.byte	0x08
	.zero		1


	//   ....[35]....
        /*0b40*/ 	.word	0x000080b0
        /*0b44*/ 	.word	0x000000ff
        /*0b48*/ 	.word	0x00030850
        /*0b4c*/ 	.short	0x010a
        /*0b4e*/ 	.byte	0x08
	.zero		1


	//   ....[36]....
        /*0b50*/ 	.word	0x00008740
        /*0b54*/ 	.word	0x000000ff
        /*0b58*/ 	.word	0x00000000
        /*0b5c*/ 	.short	0x0101
        /*0b5e*/ 	.byte	0x05
	.zero		1


	//   ....[37]....
        /*0b60*/ 	.word	0x00009820
        /*0b64*/ 	.word	0x000000ff
        /*0b68*/ 	.word	0x00000000
        /*0b6c*/ 	.short	0x0101
        /*0b6e*/ 	.byte	0x08
	.zero		1


	//   ....[38]....
        /*0b70*/ 	.word	0x00009f40
        /*0b74*/ 	.word	0x000000ff
        /*0b78*/ 	.word	0x00030850
        /*0b7c*/ 	.short	0x010a
        /*0b7e*/ 	.byte	0x05
	.zero		1


	//   ....[39]....
        /*0b80*/ 	.word	0x00009f80
        /*0b84*/ 	.word	0x000000ff
        /*0b88*/ 	.word	0x00030850
        /*0b8c*/ 	.short	0x010a
        /*0b8e*/ 	.byte	0x05
	.zero		1


	//   ....[40]....
        /*0b90*/ 	.word	0x0000a720
        /*0b94*/ 	.word	0x000000ff
        /*0b98*/ 	.word	0x00000000
        /*0b9c*/ 	.short	0x0101
        /*0b9e*/ 	.byte	0x04
	.zero		1


	//   ....[41]....
        /*0ba0*/ 	.word	0x0000c230
        /*0ba4*/ 	.word	0x000000ff
        /*0ba8*/ 	.word	0x00000000
        /*0bac*/ 	.short	0x0101
        /*0bae*/ 	.byte	0x08
	.zero		1


	//   ....[42]....
        /*0bb0*/ 	.word	0x0000c8d0
        /*0bb4*/ 	.word	0x000000ff
        /*0bb8*/ 	.word	0x00000000
        /*0bbc*/ 	.short	0x0101
        /*0bbe*/ 	.byte	0x08
	.zero		1


	//   ....[43]....
        /*0bc0*/ 	.word	0x00010a90
        /*0bc4*/ 	.word	0x00000007
        /*0bc8*/ 	.word	0x00030840
        /*0bcc*/ 	.short	0x010a
        /*0bce*/ 	.byte	0x3f
	.zero		1


	//   ....[44]....
        /*0bd0*/ 	.word	0x00011110
        /*0bd4*/ 	.word	0x00000007
        /*0bd8*/ 	.word	0x00030830
        /*0bdc*/ 	.short	0x0107
        /*0bde*/ 	.byte	0x3f
	.zero		1


	//   ....[45]....
        /*0be0*/ 	.word	0x000111e0
        /*0be4*/ 	.word	0x00000007
        /*0be8*/ 	.word	0x00030830
        /*0bec*/ 	.short	0x0101
        /*0bee*/ 	.byte	0x3f
	.zero		1


	//   ....[46]....
        /*0bf0*/ 	.word	0x00011d10
        /*0bf4*/ 	.word	0x00000016
        /*0bf8*/ 	.word	0x00030800
        /*0bfc*/ 	.short	0x0107
        /*0bfe*/ 	.byte	0x3f
	.zero		1


	//   ....[47]....
        /*0c00*/ 	.word	0x00011e30
        /*0c04*/ 	.word	0x00000016
        /*0c08*/ 	.word	0x00030800
        /*0c0c*/ 	.short	0x0101
        /*0c0e*/ 	.byte	0x3f
	.zero		1


	//   ....[48]....
        /*0c10*/ 	.word	0x00011e50
        /*0c14*/ 	.word	0x00000016
        /*0c18*/ 	.word	0x00030820
        /*0c1c*/ 	.short	0x010a
        /*0c1e*/ 	.byte	0x3f
	.zero		1


	//   ....[49]....
        /*0c20*/ 	.word	0x00012210
        /*0c24*/ 	.word	0x00000006
        /*0c28*/ 	.word	0x00030840
        /*0c2c*/ 	.short	0x010a
        /*0c2e*/ 	.byte	0x3f
	.zero		1


	//   ....[50]....
        /*0c30*/ 	.word	0x000126d0
        /*0c34*/ 	.word	0x00000006
        /*0c38*/ 	.word	0x00030830
        /*0c3c*/ 	.short	0x0107
        /*0c3e*/ 	.byte	0x3f
	.zero		1


	//   ....[51]....
        /*0c40*/ 	.word	0x00012780
        /*0c44*/ 	.word	0x00000006
        /*0c48*/ 	.word	0x00030830
        /*0c4c*/ 	.short	0x0101
        /*0c4e*/ 	.byte	0x3f
	.zero		1


	//   ....[52]....
        /*0c50*/ 	.word	0x000127f0
        /*0c54*/ 	.word	0x00000006
        /*0c58*/ 	.word	0x00030860
        /*0c5c*/ 	.short	0x010a
        /*0c5e*/ 	.byte	0x3f
	.zero		1


	//   ....[53]....
        /*0c60*/ 	.word	0x00012d40
        /*0c64*/ 	.word	0x00000006
        /*0c68*/ 	.word	0x00030850
        /*0c6c*/ 	.short	0x0107
        /*0c6e*/ 	.byte	0x3f
	.zero		1


	//   ....[54]....
        /*0c70*/ 	.word	0x00012e60
        /*0c74*/ 	.word	0x00000006
        /*0c78*/ 	.word	0x00030850
        /*0c7c*/ 	.short	0x0101
        /*0c7e*/ 	.byte	0x3f
	.zero		1


	//   ....[55]....
        /*0c80*/ 	.word	0x00013070
        /*0c84*/ 	.word	0x00000000
        /*0c88*/ 	.word	0x00030860
        /*0c8c*/ 	.short	0x010a
        /*0c8e*/ 	.byte	0x3f
	.zero		1


	//   ....[56]....
        /*0c90*/ 	.word	0x00013570
        /*0c94*/ 	.word	0x00000000
        /*0c98*/ 	.word	0x00030850
        /*0c9c*/ 	.short	0x0107
        /*0c9e*/ 	.byte	0x3f
	.zero		1


	//   ....[57]....
        /*0ca0*/ 	.word	0x00013620
        /*0ca4*/ 	.word	0x00000000
        /*0ca8*/ 	.word	0x00030850
        /*0cac*/ 	.short	0x0101
        /*0cae*/ 	.byte	0x3f
	.zero		1


	//   ....[58]....
        /*0cb0*/ 	.word	0x00014770
        /*0cb4*/ 	.word	0x00000004
        /*0cb8*/ 	.word	0x00030820
        /*0cbc*/ 	.short	0x010a
        /*0cbe*/ 	.byte	0x3f
	.zero		1


	//   ....[59]....
        /*0cc0*/ 	.word	0x00014910
        /*0cc4*/ 	.word	0x00000005
        /*0cc8*/ 	.word	0x00030840
        /*0ccc*/ 	.short	0x010a
        /*0cce*/ 	.byte	0x3f
	.zero		1


	//   ....[60]....
        /*0cd0*/ 	.word	0x000149b0
        /*0cd4*/ 	.word	0x0000001b
        /*0cd8*/ 	.word	0x00030840
        /*0cdc*/ 	.short	0x010a
        /*0cde*/ 	.byte	0x3f
	.zero		1


	//   ....[61]....
        /*0ce0*/ 	.word	0x000149f0
        /*0ce4*/ 	.word	0x00000005
        /*0ce8*/ 	.word	0x00030860
        /*0cec*/ 	.short	0x010a
        /*0cee*/ 	.byte	0x3f
	.zero		1


	//   ....[62]....
        /*0cf0*/ 	.word	0x00014a30
        /*0cf4*/ 	.word	0x0000001b
        /*0cf8*/ 	.word	0x00030860
        /*0cfc*/ 	.short	0x010a
        /*0cfe*/ 	.byte	0x3f
	.zero		1


	//   ....[63]....
        /*0d00*/ 	.word	0x00014aa0
        /*0d04*/ 	.word	0x00000003
        /*0d08*/ 	.word	0x00030800
        /*0d0c*/ 	.short	0x010a
        /*0d0e*/ 	.byte	0x3f
	.zero		1


	//   ....[64]....
        /*0d10*/ 	.word	0x00014af0
        /*0d14*/ 	.word	0x00000000
        /*0d18*/ 	.word	0x00030830
        /*0d1c*/ 	.short	0x010a
        /*0d1e*/ 	.byte	0x3f
	.zero		1


	//   ....[65]....
        /*0d20*/ 	.word	0x00014b50
        /*0d24*/ 	.word	0x0000000c
        /*0d28*/ 	.word	0x00030830
        /*0d2c*/ 	.short	0x010a
        /*0d2e*/ 	.byte	0x3f
	.zero		1


	//   ....[66]....
        /*0d30*/ 	.word	0x00014bb0
        /*0d34*/ 	.word	0x00000002
        /*0d38*/ 	.word	0x00030850
        /*0d3c*/ 	.short	0x010a
        /*0d3e*/ 	.byte	0x3f
	.zero		1


	//   ....[67]....
        /*0d40*/ 	.word	0x00014c10
        /*0d44*/ 	.word	0x0000000c
        /*0d48*/ 	.word	0x00030830
        /*0d4c*/ 	.short	0x010a
        /*0d4e*/ 	.byte	0x3f
	.zero		1


	//   ....[68]....
        /*0d50*/ 	.word	0x00014c70
        /*0d54*/ 	.word	0x00000002
        /*0d58*/ 	.word	0x00030850
        /*0d5c*/ 	.short	0x010a
        /*0d5e*/ 	.byte	0x3f
	.zero		1


	//   ....[69]....
        /*0d60*/ 	.word	0x00014cd0
        /*0d64*/ 	.word	0x00000005
        /*0d68*/ 	.word	0x00030850
        /*0d6c*/ 	.short	0x010a
        /*0d6e*/ 	.byte	0x3f
	.zero		1


	//   ....[70]....
        /*0d70*/ 	.word	0x00014df0
        /*0d74*/ 	.word	0x00000007
        /*0d78*/ 	.word	0x00030840
        /*0d7c*/ 	.short	0x010a
        /*0d7e*/ 	.byte	0x3f
	.zero		1


	//   ....[71]....
        /*0d80*/ 	.word	0x00016150
        /*0d84*/ 	.word	0x00000016
        /*0d88*/ 	.word	0x00030820
        /*0d8c*/ 	.short	0x010a
        /*0d8e*/ 	.byte	0x3f
	.zero		1


	//   ....[72]....
        /*0d90*/ 	.word	0x000161a0
        /*0d94*/ 	.word	0x00000006
        /*0d98*/ 	.word	0x00030840
        /*0d9c*/ 	.short	0x010a
        /*0d9e*/ 	.byte	0x3f
	.zero		1


	//   ....[73]....
        /*0da0*/ 	.word	0x00016970
        /*0da4*/ 	.word	0x00000006
        /*0da8*/ 	.word	0x00030860
        /*0dac*/ 	.short	0x010a
        /*0dae*/ 	.byte	0x3f
	.zero		1


	//   ....[74]....
        /*0db0*/ 	.word	0x00017200
        /*0db4*/ 	.word	0x00000000
        /*0db8*/ 	.word	0x00030860
        /*0dbc*/ 	.short	0x010a
        /*0dbe*/ 	.byte	0x3f
	.zero		1


	//   ....[75]....
        /*0dc0*/ 	.word	0x00018440
        /*0dc4*/ 	.word	0x00000004
        /*0dc8*/ 	.word	0x00030820
        /*0dcc*/ 	.short	0x010a
        /*0dce*/ 	.byte	0x3f
	.zero		1


	//   ....[76]....
        /*0dd0*/ 	.word	0x000185e0
        /*0dd4*/ 	.word	0x00000005
        /*0dd8*/ 	.word	0x00030840
        /*0ddc*/ 	.short	0x010a
        /*0dde*/ 	.byte	0x3f
	.zero		1


	//   ....[77]....
        /*0de0*/ 	.word	0x00018630
        /*0de4*/ 	.word	0x0000001b
        /*0de8*/ 	.word	0x00030840
        /*0dec*/ 	.short	0x010a
        /*0dee*/ 	.byte	0x3f
	.zero		1


	//   ....[78]....
        /*0df0*/ 	.word	0x00018680
        /*0df4*/ 	.word	0x00000005
        /*0df8*/ 	.word	0x00030860
        /*0dfc*/ 	.short	0x010a
        /*0dfe*/ 	.byte	0x3f
	.zero		1


	//----- nvinfo : EIATTR_NUM_MBARRIERS
	.align		4
.L_799:
        /*0e00*/ 	.byte	0x03, 0x38
        /*0e02*/ 	.short	0x0016


	//----- nvinfo : EIATTR_EXIT_INSTR_OFFSETS
	.align		4
        /*0e04*/ 	.byte	0x04, 0x1c
        /*0e06*/ 	.short	(.L_801 - .L_800)


	//   ....[0]....
.L_800:
        /*0e08*/ 	.word	0x00000990


	//   ....[1]....
        /*0e0c*/ 	.word	0x0000e6f0


	//   ....[2]....
        /*0e10*/ 	.word	0x00014a80


	//----- nvinfo : EIATTR_MAX_THREADS
	.align		4
.L_801:
        /*0e14*/ 	.byte	0x04, 0x05
        /*0e16*/ 	.short	(.L_803 - .L_802)
.L_802:
        /*0e18*/ 	.word	0x00000180
        /*0e1c*/ 	.word	0x00000001
        /*0e20*/ 	.word	0x00000001


	//----- nvinfo : EIATTR_CRS_STACK_SIZE
	.align		4
.L_803:
        /*0e24*/ 	.byte	0x04, 0x1e
        /*0e26*/ 	.short	(.L_805 - .L_804)
.L_804:
        /*0e28*/ 	.word	0x00000000


	//----- nvinfo : EIATTR_CBANK_PARAM_SIZE
	.align		4
.L_805:
        /*0e2c*/ 	.byte	0x03, 0x19
        /*0e2e*/ 	.short	0x0af0


	//----- nvinfo : EIATTR_PARAM_CBANK
	.align		4
        /*0e30*/ 	.byte	0x04, 0x0a
        /*0e32*/ 	.short	(.L_807 - .L_806)
	.align		4
.L_806:
        /*0e34*/ 	.word	index@(.nv.constant0._ZN7cutlass13device_kernelIN5flash11enable_sm90INS1_16FlashAttnFwdSm90INS1_25CollectiveMainloopFwdSm90ILi2EN4cute5tupleIJNS5_1CILi1EEES8_S8_EEENS6_IJNS7_ILi128EEENS7_ILi96EEENS7_ILi192EEEEEELi192ENS_10bfloat16_tEfNS_4arch4Sm90ELb1ELb0ELb1ELb1ELb1ELb0ELb0ELb1ELb1ELb1ELb1ELb0EEENS1_21CollectiveEpilogueFwdINS6_IJSA_SC_SB_EEES9_SE_SG_Li256ELb1ELb1ELb1ELb0EEENS1_36VarlenDynamicPersistentTileSchedulerILi128ELi96ELi256ELi128ELb1ELb1ELb1ELb1ELb1ELb1EEEEEEEEEvNT_6ParamsE)
        /*0e38*/ 	.short	0x0210
        /*0e3a*/ 	.short	0x0af0


	//----- nvinfo : EIATTR_SW_WAR
	.align		4
.L_807:
        /*0e3c*/ 	.byte	0x04, 0x36
        /*0e3e*/ 	.short	(.L_809 - .L_808)
.L_808:
        /*0e40*/ 	.word	0x00000008
.L_809:


//--------------------- .nv.info._ZN7cutlass13device_kernelIN5flash11enable_sm90INS1_16FlashAttnFwdSm90INS1_25CollectiveMainloopFwdSm90ILi2EN4cute5tupleIJNS5_1CILi1EEES8_S8_EEENS6_IJNS7_ILi128EEENS7_ILi96EEENS7_ILi192EEEEEELi192ENS_10bfloat16_tEfNS_4arch4Sm90ELb1ELb0ELb1ELb1ELb1ELb1ELb0ELb1ELb1ELb1ELb1ELb0EEENS1_21CollectiveEpilogueFwdINS6_IJSA_SC_SB_EEES9_SE_SG_Li256ELb1ELb1ELb1ELb0EEENS1_36VarlenDynamicPersistentTileSchedulerILi128ELi96ELi256ELi128ELb1ELb1ELb1ELb1ELb1ELb1EEEEEEEEEvNT_6ParamsE --------------------------
	.section	.nv.info._ZN7cutlass13device_kernelIN5flash11enable_sm90INS1_16FlashAttnFwdSm90INS1_25CollectiveMainloopFwdSm90ILi2EN4cute5tupleIJNS5_1CILi1EEES8_S8_EEENS6_IJNS7_ILi128EEENS7_ILi96EEENS7_ILi192EEEEEELi192ENS_10bfloat16_tEfNS_4arch4Sm90ELb1ELb0ELb1ELb1ELb1ELb1ELb0ELb1ELb1ELb1ELb1ELb0EEENS1_21CollectiveEpilogueFwdINS6_IJSA_SC_SB_EEES9_SE_SG_Li256ELb1ELb1ELb1ELb0EEENS1_36VarlenDynamicPersistentTileSchedulerILi128ELi96ELi256ELi128ELb1ELb1ELb1ELb1ELb1ELb1EEEEEEEEEvNT_6ParamsE,"",@"SHT_CUDA_INFO"
	.sectionflags	@""
	.align	4


	//----- nvinfo : EIATTR_CUDA_API_VERSION
	.align		4
        /*0000*/ 	.byte	0x04, 0x37
        /*0002*/ 	.short	(.L_811 - .L_810)
.L_810:
        /*0004*/ 	.word	0x00000082


	//----- nvinfo : EIATTR_KPARAM_INFO
	.align		4
.L_811:
        /*0008*/ 	.byte	0x04, 0x17
        /*000a*/ 	.short	(.L_813 - .L_812)
.L_812:
        /*000c*/ 	.word	0x00000000
        /*0010*/ 	.short	0x0000
        /*0012*/ 	.short	0x0070
        /*0014*/ 	.byte	0x00, 0xf0, 0x01, 0x2a


	//----- nvinfo : EIATTR_SPARSE_MMA_MASK
	.align		4
.L_813:
        /*0018*/ 	.byte	0x03, 0x50
        /*001a*/ 	.short	0x0000


	//----- nvinfo : EIATTR_MAXREG_COUNT
	.align		4
        /*001c*/ 	.byte	0x03, 0x1b
        /*001e*/ 	.short	0x00a8


	//----- nvinfo : EIATTR_NUM_BARRIERS
	.align		4
        /*0020*/ 	.byte	0x02, 0x4c
        /*0022*/ 	.byte	0x10
	.zero		1


	//----- nvinfo : EIATTR_EXTERNS
	.align		4
        /*0024*/ 	.byte	0x04, 0x0f
        /*0026*/ 	.short	(.L_815 - .L_814)


	//   ....[0]....
	.align		4
.L_814:
        /*0028*/ 	.word	index@(__assertfail)


	//----- nvinfo : EIATTR_ANNOTATIONS
	.align		4
.L_815:
        /*002c*/ 	.byte	0x04, 0x55
        /*002e*/ 	.short	(.L_817 - .L_816)


	//   ....[0]....
.L_816:
        /* <DEDUP_REMOVED lines=70> */


	//----- nvinfo : EIATTR_MERCURY_ISA_VERSION
	.align		4
.L_817:
        /*0478*/ 	.byte	0x03, 0x5f
        /*047a*/ 	.short	0x0101


	//----- nvinfo : EIATTR_UNUSED_LOAD_BYTE_OFFSET
	.align		4
        /*047c*/ 	.byte	0x04, 0x44
        /*047e*/ 	.short	(.L_819 - .L_818)


	//   ....[0]....
.L_818:
        /*0480*/ 	.word	0x00000a50
        /*0484*/ 	.word	0x0000fff0


	//   ....[1]....
        /*0488*/ 	.word	0x0001cc60
        /*048c*/ 	.word	0x0000fff0


	//----- nvinfo : EIATTR_INT_WARP_WIDE_INSTR_OFFSETS
	.align		4
.L_819:
        /*0490*/ 	.byte	0x04, 0x31
        /*0492*/ 	.short	(.L_821 - .L_820)


	//   ....[0]....
.L_820:
        /*0494*/ 	.word	0x00000130


	//   ....[1]....
        /*0498*/ 	.word	0x00000170


	//   ....[2]....
        /*049c*/ 	.word	0x000001e0


	//   ....[3]....
        /*04a0*/ 	.word	0x00023d20


	//   ....[4]....
        /*04a4*/ 	.word	0x00023db0


	//   ....[5]....
        /*04a8*/ 	.word	0x00026c20


	//   ....[6]....
        /*04ac*/ 	.word	0x00026cb0


	//----- nvinfo : EIATTR_COOP_GROUP_MASK_REGIDS
	.align		4
.L_821:
        /*04b0*/ 	.byte	0x04, 0x29
        /*04b2*/ 	.short	(.L_823 - .L_822)


	//   ....[0]....
.L_822:
        /*04b4*/ 	.word	0xffffffff


	//   ....[1]....
        /*04b8*/ 	.word	0xffffffff


	//   ....[2]....
        /*04bc*/ 	.word	0xffffffff


	//   ....[3]....
        /*04c0*/ 	.word	0xffffffff


	//   ....[4]....
        /*04c4*/ 	.word	0xffffffff


	//   ....[5]....
        /*04c8*/ 	.word	0xffffffff


	//   ....[6]....
        /*04cc*/ 	.word	0xffffffff


	//   ....[7]....
        /*04d0*/ 	.word	0xffffffff


	//   ....[8]....
        /*04d4*/ 	.word	0xffffffff


	//   ....[9]....
        /*04d8*/ 	.word	0xffffffff


	//   ....[10]....
        /*04dc*/ 	.word	0xffffffff


	//   ....[11]....
        /*04e0*/ 	.word	0xffffffff


	//   ....[12]....
        /*04e4*/ 	.word	0xffffffff


	//   ....[13]....
        /*04e8*/ 	.word	0xffffffff


	//   ....[14]....
        /*04ec*/ 	.word	0xffffffff


	//   ....[15]....
        /*04f0*/ 	.word	0xffffffff


	//   ....[16]....
        /*04f4*/ 	.word	0xffffffff


	//   ....[17]....
        /*04f8*/ 	.word	0xffffffff


	//   ....[18]....
        /*04fc*/ 	.word	0xffffffff


	//   ....[19]....
        /*0500*/ 	.word	0xffffffff


	//   ....[20]....
        /*0504*/ 	.word	0xffffffff


	//   ....[21]....
        /*0508*/ 	.word	0xffffffff


	//   ....[22]....
        /*050c*/ 	.word	0xffffffff


	//   ....[23]....
        /*0510*/ 	.word	0xffffffff


	//   ....[24]....
        /*0514*/ 	.word	0xffffffff


	//   ....[25]....
        /*0518*/ 	.word	0xffffffff


	//   ....[26]....
        /*051c*/ 	.word	0xffffffff


	//   ....[27]....
        /*0520*/ 	.word	0xffffffff


	//   ....[28]....
        /*0524*/ 	.word	0xffffffff


	//   ....[29]....
        /*0528*/ 	.word	0xffffffff


	//   ....[30]....
        /*052c*/ 	.word	0xffffffff


	//   ....[31]....
        /*0530*/ 	.word	0xffffffff


	//   ....[32]....
        /*0534*/ 	.word	0xffffffff


	//   ....[33]....
        /*0538*/ 	.word	0xffffffff


	//   ....[34]....
        /*053c*/ 	.word	0xffffffff


	//   ....[35]....
        /*0540*/ 	.word	0xffffffff


	//   ....[36]....
        /*0544*/ 	.word	0xffffffff


	//   ....[37]....
        /*0548*/ 	.word	0xffffffff


	//   ....[38]....
        /*054c*/ 	.word	0xffffffff


	//   ....[39]....
        /*0550*/ 	.word	0xffffffff


	//   ....[40]....
        /*0554*/ 	.word	0xffffffff


	//   ....[41]....
        /*0558*/ 	.word	0xffffffff


	//   ....[42]....
        /*055c*/ 	.word	0xffffffff


	//   ....[43]....
        /*0560*/ 	.word	0xffffffff


	//   ....[44]....
        /*0564*/ 	.word	0xffffffff


	//   ....[45]....
        /*0568*/ 	.word	0xffffffff


	//   ....[46]....
        /*056c*/ 	.word	0xffffffff


	//   ....[47]....
        /*0570*/ 	.word	0xffffffff


	//   ....[48]....
        /*0574*/ 	.word	0xffffffff


	//   ....[49]....
        /*0578*/ 	.word	0xffffffff


	//   ....[50]....
        /*057c*/ 	.word	0xffffffff


	//   ....[51]....
        /*0580*/ 	.word	0xffffffff


	//   ....[52]....
        /*0584*/ 	.word	0xffffffff


	//   ....[53]....
        /*0588*/ 	.word	0xffffffff


	//   ....[54]....
        /*058c*/ 	.word	0xffffffff


	//   ....[55]....
        /*0590*/ 	.word	0xffffffff


	//   ....[56]....
        /*0594*/ 	.word	0xffffffff


	//   ....[57]....
        /*0598*/ 	.word	0xffffffff


	//   ....[58]....
        /*059c*/ 	.word	0xffffffff


	//   ....[59]....
        /*05a0*/ 	.word	0xffffffff


	//   ....[60]....
        /*05a4*/ 	.word	0xffffffff


	//   ....[61]....
        /*05a8*/ 	.word	0xffffffff


	//   ....[62]....
        /*05ac*/ 	.word	0xffffffff


	//   ....[63]....
        /*05b0*/ 	.word	0xffffffff


	//   ....[64]....
        /*05b4*/ 	.word	0xffffffff


	//   ....[65]....
        /*05b8*/ 	.word	0xffffffff


	//   ....[66]....
        /*05bc*/ 	.word	0xffffffff


	//   ....[67]....
        /*05c0*/ 	.word	0xffffffff


	//   ....[68]....
        /*05c4*/ 	.word	0xffffffff


	//   ....[69]....
        /*05c8*/ 	.word	0xffffffff


	//   ....[70]....
        /*05cc*/ 	.word	0xffffffff


	//   ....[71]....
        /*05d0*/ 	.word	0xffffffff


	//   ....[72]....
        /*05d4*/ 	.word	0xffffffff


	//   ....[73]....
        /*05d8*/ 	.word	0xffffffff


	//   ....[74]....
        /*05dc*/ 	.word	0xffffffff


	//   ....[75]....
        /*05e0*/ 	.word	0xffffffff


	//   ....[76]....
        /*05e4*/ 	.word	0xffffffff


	//   ....[77]....
        /*05e8*/ 	.word	0xffffffff


	//   ....[78]....
        /*05ec*/ 	.word	0xffffffff


	//   ....[79]....
        /*05f0*/ 	.word	0xffffffff


	//   ....[80]....
        /*05f4*/ 	.word	0xffffffff


	//   ....[81]....
        /*05f8*/ 	.word	0xffffffff


	//   ....[82]....
        /*05fc*/ 	.word	0xffffffff


	//   ....[83]....
        /*0600*/ 	.word	0xffffffff


	//   ....[84]....
        /*0604*/ 	.word	0xffffffff


	//   ....[85]....
        /*0608*/ 	.word	0xffffffff


	//   ....[86]....
        /*060c*/ 	.word	0xffffffff


	//   ....[87]....
        /*0610*/ 	.word	0xffffffff


	//   ....[88]....
        /*0614*/ 	.word	0xffffffff


	//   ....[89]....
        /*0618*/ 	.word	0xffffffff


	//   ....[90]....
        /*061c*/ 	.word	0xffffffff


	//   ....[91]....
        /*0620*/ 	.word	0xffffffff


	//   ....[92]....
        /*0624*/ 	.word	0xffffffff


	//   ....[93]....
        /*0628*/ 	.word	0xffffffff


	//   ....[94]....
        /*062c*/ 	.word	0xffffffff


	//   ....[95]....
        /*0630*/ 	.word	0xffffffff


	//   ....[96]....
        /*0634*/ 	.word	0xffffffff


	//   ....[97]....
        /*0638*/ 	.word	0xffffffff


	//   ....[98]....
        /*063c*/ 	.word	0xffffffff


	//   ....[99]....
        /*0640*/ 	.word	0xffffffff


	//   ....[100]....
        /*0644*/ 	.word	0xffffffff


	//   ....[101]....
        /*0648*/ 	.word	0xffffffff


	//   ....[102]....
        /*064c*/ 	.word	0xffffffff


	//   ....[103]....
        /*0650*/ 	.word	0xffffffff


	//   ....[104]....
        /*0654*/ 	.word	0xffffffff


	//   ....[105]....
        /*0658*/ 	.word	0xffffffff


	//   ....[106]....
        /*065c*/ 	.word	0xffffffff


	//   ....[107]....
        /*0660*/ 	.word	0xffffffff


	//   ....[108]....
        /*0664*/ 	.word	0xffffffff


	//   ....[109]....
        /*0668*/ 	.word	0xffffffff


	//   ....[110]....
        /*066c*/ 	.word	0xffffffff


	//   ....[111]....
        /*0670*/ 	.word	0xffffffff


	//   ....[112]....
        /*0674*/ 	.word	0xffffffff


	//   ....[113]....
        /*0678*/ 	.word	0xffffffff


	//   ....[114]....
        /*067c*/ 	.word	0xffffffff


	//   ....[115]....
        /*0680*/ 	.word	0xffffffff


	//   ....[116]....
        /*0684*/ 	.word	0xffffffff


	//   ....[117]....
        /*0688*/ 	.word	0xffffffff


	//   ....[118]....
        /*068c*/ 	.word	0xffffffff


	//   ....[119]....
        /*0690*/ 	.word	0xffffffff


	//   ....[120]....
        /*0694*/ 	.word	0xffffffff


	//   ....[121]....
        /*0698*/ 	.word	0xffffffff


	//   ....[122]....
        /*069c*/ 	.word	0xffffffff


	//   ....[123]....
        /*06a0*/ 	.word	0xffffffff


	//   ....[124]....
        /*06a4*/ 	.word	0xffffffff


	//   ....[125]....
        /*06a8*/ 	.word	0xffffffff


	//   ....[126]....
        /*06ac*/ 	.word	0xffffffff


	//   ....[127]....
        /*06b0*/ 	.word	0xffffffff


	//   ....[128]....
        /*06b4*/ 	.word	0xffffffff


	//   ....[129]....
        /*06b8*/ 	.word	0xffffffff


	//   ....[130]....
        /*06bc*/ 	.word	0xffffffff


	//   ....[131]....
        /*06c0*/ 	.word	0xffffffff


	//   ....[132]....
        /*06c4*/ 	.word	0xffffffff


	//   ....[133]....
        /*06c8*/ 	.word	0xffffffff


	//   ....[134]....
        /*06cc*/ 	.word	0xffffffff


	//   ....[135]....
        /*06d0*/ 	.word	0xffffffff


	//   ....[136]....
        /*06d4*/ 	.word	0xffffffff


	//   ....[137]....
        /*06d8*/ 	.word	0xffffffff


	//   ....[138]....
        /*06dc*/ 	.word	0xffffffff


	//   ....[139]....
        /*06e0*/ 	.word	0xffffffff


	//   ....[140]....
        /*06e4*/ 	.word	0xffffffff


	//   ....[141]....
        /*06e8*/ 	.word	0xffffffff


	//   ....[142]....
        /*06ec*/ 	.word	0xffffffff


	//   ....[143]....
        /*06f0*/ 	.word	0xffffffff


	//   ....[144]....
        /*06f4*/ 	.word	0xffffffff


	//   ....[145]....
        /*06f8*/ 	.word	0xffffffff


	//   ....[146]....
        /*06fc*/ 	.word	0xffffffff


	//   ....[147]....
        /*0700*/ 	.word	0xffffffff


	//   ....[148]....
        /*0704*/ 	.word	0xffffffff


	//   ....[149]....
        /*0708*/ 	.word	0xffffffff


	//   ....[150]....
        /*070c*/ 	.word	0xffffffff


	//   ....[151]....
        /*0710*/ 	.word	0xffffffff


	//   ....[152]....
        /*0714*/ 	.word	0xffffffff


	//   ....[153]....
        /*0718*/ 	.word	0xffffffff


	//   ....[154]....
        /*071c*/ 	.word	0xffffffff


	//   ....[155]....
        /*0720*/ 	.word	0xffffffff


	//   ....[156]....
        /*0724*/ 	.word	0xffffffff


	//   ....[157]....
        /*0728*/ 	.word	0xffffffff


	//   ....[158]....
        /*072c*/ 	.word	0xffffffff


	//   ....[159]....
        /*0730*/ 	.word	0xffffffff


	//   ....[160]....
        /*0734*/ 	.word	0xffffffff


	//   ....[161]....
        /*0738*/ 	.word	0xffffffff


	//   ....[162]....
        /*073c*/ 	.word	0xffffffff


	//   ....[163]....
        /*0740*/ 	.word	0xffffffff


	//   ....[164]....
        /*0744*/ 	.word	0xffffffff


	//   ....[165]....
        /*0748*/ 	.word	0xffffffff


	//   ....[166]....
        /*074c*/ 	.word	0xffffffff


	//   ....[167]....
        /*0750*/ 	.word	0xffffffff


	//   ....[168]....
        /*0754*/ 	.word	0xffffffff


	//   ....[169]....
        /*0758*/ 	.word	0xffffffff


	//   ....[170]....
        /*075c*/ 	.word	0xffffffff


	//   ....[171]....
        /*0760*/ 	.word	0xffffffff


	//   ....[172]....
        /*0764*/ 	.word	0xffffffff


	//   ....[173]....
        /*0768*/ 	.word	0xffffffff


	//   ....[174]....
        /*076c*/ 	.word	0xffffffff


	//   ....[175]....
        /*0770*/ 	.word	0xffffffff


	//   ....[176]....
        /*0774*/ 	.word	0xffffffff


	//   ....[177]....
        /*0778*/ 	.word	0xffffffff


	//   ....[178]....
        /*077c*/ 	.word	0xffffffff


	//   ....[179]....
        /*0780*/ 	.word	0xffffffff


	//   ....[180]....
        /*0784*/ 	.word	0xffffffff


	//   ....[181]....
        /*0788*/ 	.word	0xffffffff


	//   ....[182]....
        /*078c*/ 	.word	0xffffffff


	//   ....[183]....
        /*0790*/ 	.word	0xffffffff


	//   ....[184]....
        /*0794*/ 	.word	0xffffffff


	//   ....[185]....
        /*0798*/ 	.word	0x0500000f


	//   ....[186]....
        /*079c*/ 	.word	0x0500000f


	//   ....[187]....
        /*07a0*/ 	.word	0x0500000f


	//   ....[188]....
        /*07a4*/ 	.word	0x0500000f


	//   ....[189]....
        /*07a8*/ 	.word	0x0500000f


	//   ....[190]....
        /*07ac*/ 	.word	0x0500000f


	//   ....[191]....
        /*07b0*/ 	.word	0x0500000f


	//   ....[192]....
        /*07b4*/ 	.word	0x0500000f


	//   ....[193]....
        /*07b8*/ 	.word	0x0500000f


	//   ....[194]....
        /*07bc*/ 	.word	0x0500000f


	//   ....[195]....
        /*07c0*/ 	.word	0x0500000f


	//   ....[196]....
        /*07c4*/ 	.word	0x0500000f


	//   ....[197]....
        /*07c8*/ 	.word	0x0500000f


	//   ....[198]....
        /*07cc*/ 	.word	0x0500000f


	//   ....[199]....
        /*07d0*/ 	.word	0x0500000f


	//   ....[200]....
        /*07d4*/ 	.word	0x0500000f


	//   ....[201]....
        /*07d8*/ 	.word	0x0500000f


	//   ....[202]....
        /*07dc*/ 	.word	0x0500000f


	//   ....[203]....
        /*07e0*/ 	.word	0x0500000f


	//   ....[204]....
        /*07e4*/ 	.word	0x0500000f


	//   ....[205]....
        /*07e8*/ 	.word	0x0500000f


	//   ....[206]....
        /*07ec*/ 	.word	0x0500000f


	//   ....[207]....
        /*07f0*/ 	.word	0x0500000f


	//   ....[208]....
        /*07f4*/ 	.word	0x0500000f


	//   ....[209]....
        /*07f8*/ 	.word	0x0500000f


	//   ....[210]....
        /*07fc*/ 	.word	0x0500000f


	//   ....[211]....
        /*0800*/ 	.word	0x0500000f


	//   ....[212]....
        /*0804*/ 	.word	0x0500000f


	//   ....[213]....
        /*0808*/ 	.word	0x0500000f


	//   ....[214]....
        /*080c*/ 	.word	0x0500000f


	//   ....[215]....
        /*0810*/ 	.word	0x0500000f


	//   ....[216]....
        /*0814*/ 	.word	0x0500000f


	//   ....[217]....
        /*0818*/ 	.word	0x0500000f


	//   ....[218]....
        /*081c*/ 	.word	0x0500000f


	//   ....[219]....
        /*0820*/ 	.word	0x0500000f


	//   ....[220]....
        /*0824*/ 	.word	0x0500000f


	//   ....[221]....
        /*0828*/ 	.word	0x0500000f


	//   ....[222]....
        /*082c*/ 	.word	0x0500000f


	//   ....[223]....
        /*0830*/ 	.word	0x0500000f


	//   ....[224]....
        /*0834*/ 	.word	0x0500000f


	//   ....[225]....
        /*0838*/ 	.word	0x0500000f


	//   ....[226]....
        /*083c*/ 	.word	0x0500000f


	//   ....[227]....
        /*0840*/ 	.word	0x0500000f


	//   ....[228]....
        /*0844*/ 	.word	0x0500000f


	//   ....[229]....
        /*0848*/ 	.word	0x0500000f


	//   ....[230]....
        /*084c*/ 	.word	0x0500000f


	//   ....[231]....
        /*0850*/ 	.word	0x0500000f


	//   ....[232]....
        /*0854*/ 	.word	0x0500000f


	//   ....[233]....
        /*0858*/ 	.word	0x0500000f


	//   ....[234]....
        /*085c*/ 	.word	0x0500000f


	//   ....[235]....
        /*0860*/ 	.word	0x0500000f


	//   ....[236]....
        /*0864*/ 	.word	0x0500000f


	//   ....[237]....
        /*0868*/ 	.word	0x0500000f


	//   ....[238]....
        /*086c*/ 	.word	0x0500000f


	//   ....[239]....
        /*0870*/ 	.word	0x0500000f


	//   ....[240]....
        /*0874*/ 	.word	0x0500000f


	//   ....[241]....
        /*0878*/ 	.word	0x0500000f


	//   ....[242]....
        /*087c*/ 	.word	0x0500000f


	//   ....[243]....
        /*0880*/ 	.word	0x0500000f


	//   ....[244]....
        /*0884*/ 	.word	0x0500000f


	//   ....[245]....
        /*0888*/ 	.word	0x0500000f


	//   ....[246]....
        /*088c*/ 	.word	0x0500000f


	//   ....[247]....
        /*0890*/ 	.word	0x0500000f


	//   ....[248]....
        /*0894*/ 	.word	0x0500000f


	//   ....[249]....
        /*0898*/ 	.word	0x0500000f


	//   ....[250]....
        /*089c*/ 	.word	0x0500000f


	//   ....[251]....
        /*08a0*/ 	.word	0x0500000f


	//   ....[252]....
        /*08a4*/ 	.word	0x0500000f


	//   ....[253]....
        /*08a8*/ 	.word	0x0500000f


	//   ....[254]....
        /*08ac*/ 	.word	0x0500000f


	//   ....[255]....
        /*08b0*/ 	.word	0x0500000f


	//   ....[0]....
        /*08b4*/ 	.word	0x0500000f


	//   ....[1]....
        /*08b8*/ 	.word	0x0500000f


	//   ....[2]....
        /*08bc*/ 	.word	0x0500000f


	//   ....[3]....
        /*08c0*/ 	.word	0x0500000f


	//   ....[4]....
        /*08c4*/ 	.word	0x0500000f


	//   ....[5]....
        /*08c8*/ 	.word	0x0500000f


	//   ....[6]....
        /*08cc*/ 	.word	0x0500000f


	//   ....[7]....
        /*08d0*/ 	.word	0x0500000f


	//   ....[8]....
        /*08d4*/ 	.word	0x0500000f


	//   ....[9]....
        /*08d8*/ 	.word	0x0500000f


	//   ....[10]....
        /*08dc*/ 	.word	0x0500000f


	//   ....[11]....
        /*08e0*/ 	.word	0x0500000f


	//   ....[12]....
        /*08e4*/ 	.word	0x0500000f


	//   ....[13]....
        /*08e8*/ 	.word	0x0500000f


	//   ....[14]....
        /*08ec*/ 	.word	0x0500000f


	//   ....[15]....
        /*08f0*/ 	.word	0x0500000f


	//   ....[16]....
        /*08f4*/ 	.word	0x0500000f


	//   ....[17]....
        /*08f8*/ 	.word	0x0500000f


	//   ....[18]....
        /*08fc*/ 	.word	0x0500000f


	//   ....[19]....
        /*0900*/ 	.word	0x0500000f


	//   ....[20]....
        /*0904*/ 	.word	0x0500000f


	//   ....[21]....
        /*0908*/ 	.word	0x0500000f


	//   ....[22]....
        /*090c*/ 	.word	0x0500000f


	//   ....[23]....
        /*0910*/ 	.word	0x0500000f


	//   ....[24]....
        /*0914*/ 	.word	0x0500000f


	//   ....[25]....
        /*0918*/ 	.word	0x0500000f


	//   ....[26]....
        /*091c*/ 	.word	0x0500000f


	//   ....[27]....
        /*0920*/ 	.word	0x0500000f


	//   ....[28]....
        /*0924*/ 	.word	0x0500000f


	//   ....[29]....
        /*0928*/ 	.word	0x0500000f


	//   ....[30]....
        /*092c*/ 	.word	0x0500000f


	//   ....[31]....
        /*0930*/ 	.word	0x0500000f


	//   ....[32]....
        /*0934*/ 	.word	0x0500000f


	//   ....[33]....
        /*0938*/ 	.word	0x0500000f


	//   ....[34]....
        /*093c*/ 	.word	0x0500000f


	//   ....[35]....
        /*0940*/ 	.word	0x0500000f


	//   ....[36]....
        /*0944*/ 	.word	0x0500000f


	//   ....[37]....
        /*0948*/ 	.word	0x0500000f


	//   ....[38]....
        /*094c*/ 	.word	0x0500000f


	//   ....[39]....
        /*0950*/ 	.word	0x0500000f


	//   ....[40]....
        /*0954*/ 	.word	0x0500000f


	//   ....[41]....
        /*0958*/ 	.word	0x0500000f


	//----- nvinfo : EIATTR_COOP_GROUP_INSTR_OFFSETS
	.align		4
.L_823:
        /*095c*/ 	.byte	0x04, 0x28
        /*095e*/ 	.short	(.L_825 - .L_824)


	//   ....[0]....
.L_824:
        /*0960*/ 	.word	0x00000060


	//   ....[1]....
        /*0964*/ 	.word	0x00000140


	//   ....[2]....
        /*0968*/ 	.word	0x00000190


	//   ....[3]....
        /*096c*/ 	.word	0x000003c0


	//   ....[4]....
        /*0970*/ 	.word	0x00000520


	//   ....[5]....
        /*0974*/ 	.word	0x00000640


	//   ....[6]....
        /*0978*/ 	.word	0x000007a0


	//   ....[7]....
        /*097c*/ 	.word	0x00003b50


	//   ....[8]....
        /*0980*/ 	.word	0x00003b60


	//   ....[9]....
        /*0984*/ 	.word	0x00005220


	//   ....[10]....
        /*0988*/ 	.word	0x00005230


	//   ....[11]....
        /*098c*/ 	.word	0x00007370


	//   ....[12]....
        /*0990*/ 	.word	0x00007380


	//   ....[13]....
        /*0994*/ 	.word	0x00008b80


	//   ....[14]....
        /*0998*/ 	.word	0x00008b90


	//   ....[15]....
        /*099c*/ 	.word	0x0000a5c0


	//   ....[16]....
        /*09a0*/ 	.word	0x0000a5d0


	//   ....[17]....
        /*09a4*/ 	.word	0x0000a860


	//   ....[18]....
        /*09a8*/ 	.word	0x0000a870


	//   ....[19]....
        /*09ac*/ 	.word	0x0000ad60


	//   ....[20]....
        /*09b0*/ 	.word	0x0000ad80


	//   ....[21]....
        /*09b4*/ 	.word	0x0000afd0


	//   ....[22]....
        /*09b8*/ 	.word	0x0000aff0


	//   ....[23]....
        /*09bc*/ 	.word	0x0000baa0


	//   ....[24]....
        /*09c0*/ 	.word	0x0000c1b0


	//   ....[25]....
        /*09c4*/ 	.word	0x0000c1c0


	//   ....[26]....
        /*09c8*/ 	.word	0x0000c1d0


	//   ....[27]....
        /*09cc*/ 	.word	0x0000c1e0


	//   ....[28]....
        /*09d0*/ 	.word	0x0000cab0


	//   ....[29]....
        /*09d4*/ 	.word	0x0000cac0


	//   ....[30]....
        /*09d8*/ 	.word	0x0000cad0


	//   ....[31]....
        /*09dc*/ 	.word	0x0000cae0


	//   ....[32]....
        /*09e0*/ 	.word	0x0000fc70


	//   ....[33]....
        /*09e4*/ 	.word	0x0000fc80


	//   ....[34]....
        /*09e8*/ 	.word	0x0000fc90


	//   ....[35]....
        /*09ec*/ 	.word	0x0000fca0


	//   ....[36]....
        /*09f0*/ 	.word	0x00010340


	//   ....[37]....
        /*09f4*/ 	.word	0x00010350


	//   ....[38]....
        /*09f8*/ 	.word	0x00010360


	//   ....[39]....
        /*09fc*/ 	.word	0x00010370


	//   ....[40]....
        /*0a00*/ 	.word	0x00014750


	//   ....[41]....
        /*0a04*/ 	.word	0x00014ca0


	//   ....[42]....
        /*0a08*/ 	.word	0x00014cc0


	//   ....[43]....
        /*0a0c*/ 	.word	0x00014cd0


	//   ....[44]....
        /*0a10*/ 	.word	0x000154c0


	//   ....[45]....
        /*0a14*/ 	.word	0x000155c0


	//   ....[46]....
        /*0a18*/ 	.word	0x000176f0


	//   ....[47]....
        /*0a1c*/ 	.word	0x00017700


	//   ....[48]....
        /*0a20*/ 	.word	0x00017d10


	//   ....[49]....
        /*0a24*/ 	.word	0x00017d50


	//   ....[50]....
        /*0a28*/ 	.word	0x000185f0


	//   ....[51]....
        /*0a2c*/ 	.word	0x00018610


	//   ....[52]....
        /*0a30*/ 	.word	0x0001aaa0


	//   ....[53]....
        /*0a34*/ 	.word	0x0001ab00


	//   ....[54]....
        /*0a38*/ 	.word	0x0001add0


	//   ....[55]....
        /*0a3c*/ 	.word	0x0001adf0


	//   ....[56]....
        /*0a40*/ 	.word	0x0001c130


	//   ....[57]....
        /*0a44*/ 	.word	0x0001c340


	//   ....[58]....
        /*0a48*/ 	.word	0x0001c3c0


	//   ....[59]....
        /*0a4c*/ 	.word	0x0001c3d0


	//   ....[60]....
        /*0a50*/ 	.word	0x0001da40


	//   ....[61]....
        /*0a54*/ 	.word	0x0001da50


	//   ....[62]....
        /*0a58*/ 	.word	0x0001da60


	//   ....[63]....
        /*0a5c*/ 	.word	0x0001da70


	//   ....[64]....
        /*0a60*/ 	.word	0x0001e350


	//   ....[65]....
        /*0a64*/ 	.word	0x0001e380


	//   ....[66]....
        /*0a68*/ 	.word	0x0001e4c0


	//   ....[67]....
        /*0a6c*/ 	.word	0x0001e4e0


	//   ....[68]....
        /*0a70*/ 	.word	0x0001e5e0


	//   ....[69]....
        /*0a74*/ 	.word	0x0001e600


	//   ....[70]....
        /*0a78*/ 	.word	0x0001e710


	//   ....[71]....
        /*0a7c*/ 	.word	0x0001e730


	//   ....[72]....
        /*0a80*/ 	.word	0x0001eb70


	//   ....[73]....
        /*0a84*/ 	.word	0x0001ebb0


	//   ....[74]....
        /*0a88*/ 	.word	0x0001f580


	//   ....[75]....
        /*0a8c*/ 	.word	0x0001f590


	//   ....[76]....
        /*0a90*/ 	.word	0x00020500


	//   ....[77]....
        /*0a94*/ 	.word	0x00020530


	//   ....[78]....
        /*0a98*/ 	.word	0x00020650


	//   ....[79]....
        /*0a9c*/ 	.word	0x00020670


	//   ....[80]....
        /*0aa0*/ 	.word	0x00020770


	//   ....[81]....
        /*0aa4*/ 	.word	0x00020790


	//   ....[82]....
        /*0aa8*/ 	.word	0x000208a0


	//   ....[83]....
        /*0aac*/ 	.word	0x000208c0


	//   ....[84]....
        /*0ab0*/ 	.word	0x00020a50


	//   ....[85]....
        /*0ab4*/ 	.word	0x00020c60


	//   ....[86]....
        /*0ab8*/ 	.word	0x00020c90


	//   ....[87]....
        /*0abc*/ 	.word	0x00020cc0


	//   ....[88]....
        /*0ac0*/ 	.word	0x00020cf0


	//   ....[89]....
        /*0ac4*/ 	.word	0x00020d20


	//   ....[90]....
        /*0ac8*/ 	.word	0x00020d50


	//   ....[91]....
        /*0acc*/ 	.word	0x00020ee0


	//   ....[92]....
        /*0ad0*/ 	.word	0x00020f10


	//   ....[93]....
        /*0ad4*/ 	.word	0x00020f40


	//   ....[94]....
        /*0ad8*/ 	.word	0x00020f70


	//   ....[95]....
        /*0adc*/ 	.word	0x00020fa0


	//   ....[96]....
        /*0ae0*/ 	.word	0x00020fd0


	//   ....[97]....
        /*0ae4*/ 	.word	0x00021060


	//   ....[98]....
        /*0ae8*/ 	.word	0x00021090


	//   ....[99]....
        /*0aec*/ 	.word	0x000210a0


	//   ....[100]....
        /*0af0*/ 	.word	0x000210e0


	//   ....[101]....
        /*0af4*/ 	.word	0x000225a0


	//   ....[102]....
        /*0af8*/ 	.word	0x000248e0


	//   ....[103]....
        /*0afc*/ 	.word	0x00024900


	//   ....[104]....
        /*0b00*/ 	.word	0x000249b0


	//   ....[105]....
        /*0b04*/ 	.word	0x000249d0


	//   ....[106]....
        /*0b08*/ 	.word	0x00024a70


	//   ....[107]....
        /*0b0c*/ 	.word	0x00024a90


	//   ....[108]....
        /*0b10*/ 	.word	0x00024b30


	//   ....[109]....
        /*0b14*/ 	.word	0x00024b50


	//   ....[110]....
        /*0b18*/ 	.word	0x00024bf0


	//   ....[111]....
        /*0b1c*/ 	.word	0x00024c10


	//   ....[112]....
        /*0b20*/ 	.word	0x00024c20


	//   ....[113]....
        /*0b24*/ 	.word	0x00024cb0


	//   ....[114]....
        /*0b28*/ 	.word	0x000253d0


	//   ....[115]....
        /*0b2c*/ 	.word	0x00025400


	//   ....[116]....
        /*0b30*/ 	.word	0x00025460


	//   ....[117]....
        /*0b34*/ 	.word	0x000254c0


	//   ....[118]....
        /*0b38*/ 	.word	0x00025510


	//   ....[119]....
        /*0b3c*/ 	.word	0x00025570


	//   ....[120]....
        /*0b40*/ 	.word	0x000255c0


	//   ....[121]....
        /*0b44*/ 	.word	0x00025620


	//   ....[122]....
        /*0b48*/ 	.word	0x00025670


	//   ....[123]....
        /*0b4c*/ 	.word	0x000256d0


	//   ....[124]....
        /*0b50*/ 	.word	0x00025720


	//   ....[125]....
        /*0b54*/ 	.word	0x00025780


	//   ....[126]....
        /*0b58*/ 	.word	0x000257d0


	//   ....[127]....
        /*0b5c*/ 	.word	0x00025820


	//   ....[128]....
        /*0b60*/ 	.word	0x00025840


	//   ....[129]....
        /*0b64*/ 	.word	0x00025880


	//   ....[130]....
        /*0b68*/ 	.word	0x00026070


	//   ....[131]....
        /*0b6c*/ 	.word	0x00026080


	//   ....[132]....
        /*0b70*/ 	.word	0x000260b0


	//   ....[133]....
        /*0b74*/ 	.word	0x00026100


	//   ....[134]....
        /*0b78*/ 	.word	0x00026110


	//   ....[135]....
        /*0b7c*/ 	.word	0x00026170


	//   ....[136]....
        /*0b80*/ 	.word	0x000261a0


	//   ....[137]....
        /*0b84*/ 	.word	0x000261e0


	//   ....[138]....
        /*0b88*/ 	.word	0x00026210


	//   ....[139]....
        /*0b8c*/ 	.word	0x00026250


	//   ....[140]....
        /*0b90*/ 	.word	0x00026280


	//   ....[141]....
        /*0b94*/ 	.word	0x000262c0


	//   ....[142]....
        /*0b98*/ 	.word	0x00026560


	//   ....[143]....
        /*0b9c*/ 	.word	0x00026580


	//   ....[144]....
        /*0ba0*/ 	.word	0x00026590


	//   ....[145]....
        /*0ba4*/ 	.word	0x00026620


	//   ....[146]....
        /*0ba8*/ 	.word	0x00026630


	//   ....[147]....
        /*0bac*/ 	.word	0x000266c0


	//   ....[148]....
        /*0bb0*/ 	.word	0x000266d0


	//   ....[149]....
        /*0bb4*/ 	.word	0x00026760


	//   ....[150]....
        /*0bb8*/ 	.word	0x00026770


	//   ....[151]....
        /*0bbc*/ 	.word	0x00026800


	//   ....[152]....
        /*0bc0*/ 	.word	0x00026810


	//   ....[153]....
        /*0bc4*/ 	.word	0x00026820


	//   ....[154]....
        /*0bc8*/ 	.word	0x00026e10


	//   ....[155]....
        /*0bcc*/ 	.word	0x00026e50


	//   ....[156]....
        /*0bd0*/ 	.word	0x00026e90


	//   ....[157]....
        /*0bd4*/ 	.word	0x00026ec0


	//   ....[158]....
        /*0bd8*/ 	.word	0x00026f50


	//   ....[159]....
        /*0bdc*/ 	.word	0x00026f80


	//   ....[160]....
        /*0be0*/ 	.word	0x00026ff0


	//   ....[161]....
        /*0be4*/ 	.word	0x00027020


	//   ....[162]....
        /*0be8*/ 	.word	0x00027090


	//   ....[163]....
        /*0bec*/ 	.word	0x000270c0


	//   ....[164]....
        /*0bf0*/ 	.word	0x000270f0


	//   ....[165]....
        /*0bf4*/ 	.word	0x00027140


	//   ....[166]....
        /*0bf8*/ 	.word	0x00027580


	//   ....[167]....
        /*0bfc*/ 	.word	0x000275b0


	//   ....[168]....
        /*0c00*/ 	.word	0x00027610


	//   ....[169]....
        /*0c04*/ 	.word	0x00027640


	//   ....[170]....
        /*0c08*/ 	.word	0x00027670


	//   ....[171]....
        /*0c0c*/ 	.word	0x000276a0


	//   ....[172]....
        /*0c10*/ 	.word	0x000276d0


	//   ....[173]....
        /*0c14*/ 	.word	0x00027700


	//   ....[174]....
        /*0c18*/ 	.word	0x000278a0


	//   ....[175]....
        /*0c1c*/ 	.word	0x000278d0


	//   ....[176]....
        /*0c20*/ 	.word	0x00027900


	//   ....[177]....
        /*0c24*/ 	.word	0x00027930


	//   ....[178]....
        /*0c28*/ 	.word	0x00027960


	//   ....[179]....
        /*0c2c*/ 	.word	0x00027990


	//   ....[180]....
        /*0c30*/ 	.word	0x00027a50


	//   ....[181]....
        /*0c34*/ 	.word	0x00027a70


	//   ....[182]....
        /*0c38*/ 	.word	0x00027a90


	//   ....[183]....
        /*0c3c*/ 	.word	0x00027af0


	//   ....[184]....
        /*0c40*/ 	.word	0x00028510


	//   ....[185]....
        /*0c44*/ 	.word	0x00028850


	//   ....[186]....
        /*0c48*/ 	.word	0x000288e0


	//   ....[187]....
        /*0c4c*/ 	.word	0x00028980


	//   ....[188]....
        /*0c50*/ 	.word	0x00028a10


	//   ....[189]....
        /*0c54*/ 	.word	0x00028b00


	//   ....[190]....
        /*0c58*/ 	.word	0x00028b90


	//   ....[191]....
        /*0c5c*/ 	.word	0x00028c30


	//   ....[192]....
        /*0c60*/ 	.word	0x00028cc0


	//   ....[193]....
        /*0c64*/ 	.word	0x00028db0


	//   ....[194]....
        /*0c68*/ 	.word	0x00028e40


	//   ....[195]....
        /*0c6c*/ 	.word	0x00028ee0


	//   ....[196]....
        /*0c70*/ 	.word	0x00028f70


	//   ....[197]....
        /*0c74*/ 	.word	0x00029060


	//   ....[198]....
        /*0c78*/ 	.word	0x000290f0


	//   ....[199]....
        /*0c7c*/ 	.word	0x00029140


	//   ....[200]....
        /*0c80*/ 	.word	0x00029190


	//   ....[201]....
        /*0c84*/ 	.word	0x00029230


	//   ....[202]....
        /*0c88*/ 	.word	0x000292c0


	//   ....[203]....
        /*0c8c*/ 	.word	0x00029310


	//   ....[204]....
        /*0c90*/ 	.word	0x00029360


	//   ....[205]....
        /*0c94*/ 	.word	0x00029450


	//   ....[206]....
        /*0c98*/ 	.word	0x000294e0


	//   ....[207]....
        /*0c9c*/ 	.word	0x00029530


	//   ....[208]....
        /*0ca0*/ 	.word	0x00029580


	//   ....[209]....
        /*0ca4*/ 	.word	0x00029620


	//   ....[210]....
        /*0ca8*/ 	.word	0x000296b0


	//   ....[211]....
        /*0cac*/ 	.word	0x00029700


	//   ....[212]....
        /*0cb0*/ 	.word	0x00029750


	//   ....[213]....
        /*0cb4*/ 	.word	0x00029a50


	//   ....[214]....
        /*0cb8*/ 	.word	0x00029d30


	//   ....[215]....
        /*0cbc*/ 	.word	0x00029e20


	//   ....[216]....
        /*0cc0*/ 	.word	0x00029ec0


	//   ....[217]....
        /*0cc4*/ 	.word	0x00029f20


	//   ....[218]....
        /*0cc8*/ 	.word	0x0002a030


	//   ....[219]....
        /*0ccc*/ 	.word	0x0002a0a0


	//   ....[220]....
        /*0cd0*/ 	.word	0x0002a1b0


	//   ....[221]....
        /*0cd4*/ 	.word	0x0002a220


	//   ....[222]....
        /*0cd8*/ 	.word	0x0002a330


	//   ....[223]....
        /*0cdc*/ 	.word	0x0002a3a0


	//   ....[224]....
        /*0ce0*/ 	.word	0x0002a4b0


	//   ....[225]....
        /*0ce4*/ 	.word	0x0002a520


	//   ....[226]....
        /*0ce8*/ 	.word	0x0002a5c0


	//   ....[227]....
        /*0cec*/ 	.word	0x0002a6d0


	//   ....[228]....
        /*0cf0*/ 	.word	0x0002a740


	//   ....[229]....
        /*0cf4*/ 	.word	0x0002a7c0


	//   ....[230]....
        /*0cf8*/ 	.word	0x0002a890


	//   ....[231]....
        /*0cfc*/ 	.word	0x0002a910


	//   ....[232]....
        /*0d00*/ 	.word	0x0002a9f0


	//   ....[233]....
        /*0d04*/ 	.word	0x0002aa70


	//   ....[234]....
        /*0d08*/ 	.word	0x0002ab50


	//   ....[235]....
        /*0d0c*/ 	.word	0x0002abd0


	//   ....[236]....
        /*0d10*/ 	.word	0x0002acb0


	//   ....[237]....
        /*0d14*/ 	.word	0x0002ad30


	//   ....[238]....
        /*0d18*/ 	.word	0x0002ae10


	//   ....[239]....
        /*0d1c*/ 	.word	0x0002ae90


	//   ....[240]....
        /*0d20*/ 	.word	0x0002af60


	//   ....[241]....
        /*0d24*/ 	.word	0x0002afe0


	//   ....[242]....
        /*0d28*/ 	.word	0x0002b0a0


	//   ....[243]....
        /*0d2c*/ 	.word	0x0002b1d0


	//   ....[244]....
        /*0d30*/ 	.word	0x0002b290


	//   ....[245]....
        /*0d34*/ 	.word	0x0002b300


	//   ....[246]....
        /*0d38*/ 	.word	0x0002b410


	//   ....[247]....
        /*0d3c*/ 	.word	0x0002b470


	//   ....[248]....
        /*0d40*/ 	.word	0x0002b540


	//   ....[249]....
        /*0d44*/ 	.word	0x0002b5a0


	//   ....[250]....
        /*0d48*/ 	.word	0x0002b670


	//   ....[251]....
        /*0d4c*/ 	.word	0x0002b6d0


	//   ....[252]....
        /*0d50*/ 	.word	0x0002b7a0


	//   ....[253]....
        /*0d54*/ 	.word	0x0002b890


	//   ....[254]....
        /*0d58*/ 	.word	0x0002b920


	//   ....[255]....
        /*0d5c*/ 	.word	0x0002ba10


	//   ....[0]....
        /*0d60*/ 	.word	0x0002bab0


	//   ....[1]....
        /*0d64*/ 	.word	0x0002bb10


	//   ....[2]....
        /*0d68*/ 	.word	0x0002bc10


	//   ....[3]....
        /*0d6c*/ 	.word	0x0002bc70


	//   ....[4]....
        /*0d70*/ 	.word	0x0002bd70


	//   ....[5]....
        /*0d74*/ 	.word	0x0002bdd0


	//   ....[6]....
        /*0d78*/ 	.word	0x0002bed0


	//   ....[7]....
        /*0d7c*/ 	.word	0x0002bf30


	//   ....[8]....
        /*0d80*/ 	.word	0x0002c030


	//   ....[9]....
        /*0d84*/ 	.word	0x0002c090


	//   ....[10]....
        /*0d88*/ 	.word	0x0002c160


	//   ....[11]....
        /*0d8c*/ 	.word	0x0002c2a0


	//   ....[12]....
        /*0d90*/ 	.word	0x0002c340


	//   ....[13]....
        /*0d94*/ 	.word	0x0002c420


	//   ....[14]....
        /*0d98*/ 	.word	0x0002c4f0


	//   ....[15]....
        /*0d9c*/ 	.word	0x0002c550


	//   ....[16]....
        /*0da0*/ 	.word	0x0002c640


	//   ....[17]....
        /*0da4*/ 	.word	0x0002c6a0


	//   ....[18]....
        /*0da8*/ 	.word	0x0002c790


	//   ....[19]....
        /*0dac*/ 	.word	0x0002c7f0


	//   ....[20]....
        /*0db0*/ 	.word	0x0002c8e0


	//   ....[21]....
        /*0db4*/ 	.word	0x0002c940


	//   ....[22]....
        /*0db8*/ 	.word	0x0002ca20


	//   ....[23]....
        /*0dbc*/ 	.word	0x0002cab0


	//   ....[24]....
        /*0dc0*/ 	.word	0x0002cb50


	//   ....[25]....
        /*0dc4*/ 	.word	0x0002ccd0


	//   ....[26]....
        /*0dc8*/ 	.word	0x0002cd40


	//   ....[27]....
        /*0dcc*/ 	.word	0x0002cdb0


	//   ....[28]....
        /*0dd0*/ 	.word	0x0002ce20


	//   ....[29]....
        /*0dd4*/ 	.word	0x0002ce90


	//   ....[30]....
        /*0dd8*/ 	.word	0x0002cf10


	//   ....[31]....
        /*0ddc*/ 	.word	0x0002cf90


	//   ....[32]....
        /*0de0*/ 	.word	0x0002d020


	//   ....[33]....
        /*0de4*/ 	.word	0x0002d090


	//   ....[34]....
        /*0de8*/ 	.word	0x0002d100


	//   ....[35]....
        /*0dec*/ 	.word	0x0002d170


	//   ....[36]....
        /*0df0*/ 	.word	0x0002d1f0


	//   ....[37]....
        /*0df4*/ 	.word	0x0002d260


	//   ....[38]....
        /*0df8*/ 	.word	0x0002d2f0


	//   ....[39]....
        /*0dfc*/ 	.word	0x0002d350


	//   ....[40]....
        /*0e00*/ 	.word	0x0002d3e0


	//   ....[41]....
        /*0e04*/ 	.word	0x0002d510


	//----- nvinfo : EIATTR_REG_RECONFIG
	.align		4
.L_825:
        /*0e08*/ 	.byte	0x01, 0x54
	.zero		2


	//----- nvinfo : EIATTR_SYSCALL_OFFSETS
	.align		4
        /*0e0c*/ 	.byte	0x04, 0x46
        /*0e0e*/ 	.short	(.L_827 - .L_826)


	//   ....[0]....
.L_826:
        /*0e10*/ 	.word	0x00001ed0


	//   ....[1]....
        /*0e14*/ 	.word	0x00002020


	//   ....[2]....
        /*0e18*/ 	.word	0x0000bc10


	//   ....[3]....
        /*0e1c*/ 	.word	0x0000bf40


	//   ....[4]....
        /*0e20*/ 	.word	0x00023f10


	//   ....[5]....
        /*0e24*/ 	.word	0x00024060


	//   ....[6]....
        /*0e28*/ 	.word	0x00024150


	//   ....[7]....
        /*0e2c*/ 	.word	0x00025070


	//----- nvinfo : EIATTR_MBARRIER_INSTR_OFFSETS
	.align		4
.L_827:
        /*0e30*/ 	.byte	0x04, 0x39
        /*0e32*/ 	.short	(.L_829 - .L_828)


	//   ....[0]....
.L_828:
        /*0e34*/ 	.word	0x00000270
        /*0e38*/ 	.word	0x000000ff
        /*0e3c*/ 	.word	0x00030800
        /*0e40*/ 	.short	0x0100
        /*0e42*/ 	.byte	0x08
	.zero		1


	//   ....[1]....
        /*0e44*/ 	.word	0x00000280
        /*0e48*/ 	.word	0x000000ff
        /*0e4c*/ 	.word	0x00030820
        /*0e50*/ 	.short	0x0100
        /*0e52*/ 	.byte	0x08
	.zero		1


	//   ....[2]....
        /*0e54*/ 	.word	0x00000370
        /*0e58*/ 	.word	0x000000ff
        /*0e5c*/ 	.word	0x00030830
        /*0e60*/ 	.short	0x0100
        /*0e62*/ 	.byte	0x08
	.zero		1


	//   ....[3]....
        /*0e64*/ 	.word	0x00000380
        /*0e68*/ 	.word	0x000000ff
        /*0e6c*/ 	.word	0x00030840
        /*0e70*/ 	.short	0x0100
        /*0e72*/ 	.byte	0x08
	.zero		1


	//   ....[4]....
        /*0e74*/ 	.word	0x00000390
        /*0e78*/ 	.word	0x000000ff
        /*0e7c*/ 	.word	0x00030838
        /*0e80*/ 	.short	0x0100
        /*0e82*/ 	.byte	0x08
	.zero		1


	//   ....[5]....
        /*0e84*/ 	.word	0x000003a0
        /*0e88*/ 	.word	0x000000ff
        /*0e8c*/ 	.word	0x00030848
        /*0e90*/ 	.short	0x0100
        /*0e92*/ 	.byte	0x08
	.zero		1


	//   ....[6]....
        /*0e94*/ 	.word	0x000004d0
        /*0e98*/ 	.word	0x000000ff
        /*0e9c*/ 	.word	0x00030850
        /*0ea0*/ 	.short	0x0100
        /*0ea2*/ 	.byte	0x08
	.zero		1


	//   ....[7]....
        /*0ea4*/ 	.word	0x000004e0
        /*0ea8*/ 	.word	0x000000ff
        /*0eac*/ 	.word	0x00030860
        /*0eb0*/ 	.short	0x0100
        /*0eb2*/ 	.byte	0x08
	.zero		1


	//   ....[8]....
        /*0eb4*/ 	.word	0x000004f0
        /*0eb8*/ 	.word	0x000000ff
        /*0ebc*/ 	.word	0x00030858
        /*0ec0*/ 	.short	0x0100
        /*0ec2*/ 	.byte	0x08
	.zero		1


	//   ....[9]....
        /*0ec4*/ 	.word	0x00000500
        /*0ec8*/ 	.word	0x000000ff
        /*0ecc*/ 	.word	0x00030868
        /*0ed0*/ 	.short	0x0100
        /*0ed2*/ 	.byte	0x08
	.zero		1


	//   ....[10]....
        /*0ed4*/ 	.word	0x000005f0
        /*0ed8*/ 	.word	0x000000ff
        /*0edc*/ 	.word	0x00030870
        /*0ee0*/ 	.short	0x0100
        /*0ee2*/ 	.byte	0x06
	.zero		1


	//   ....[11]....
        /*0ee4*/ 	.word	0x00000600
        /*0ee8*/ 	.word	0x000000ff
        /*0eec*/ 	.word	0x00030880
        /*0ef0*/ 	.short	0x0100
        /*0ef2*/ 	.byte	0x06
	.zero		1


	//   ....[12]....
        /*0ef4*/ 	.word	0x00000610
        /*0ef8*/ 	.word	0x000000ff
        /*0efc*/ 	.word	0x00030878
        /*0f00*/ 	.short	0x0100
        /*0f02*/ 	.byte	0x06
	.zero		1


	//   ....[13]....
        /*0f04*/ 	.word	0x00000620
        /*0f08*/ 	.word	0x000000ff
        /*0f0c*/ 	.word	0x00030888
        /*0f10*/ 	.short	0x0100
        /*0f12*/ 	.byte	0x06
	.zero		1


	//   ....[14]....
        /*0f14*/ 	.word	0x00000750
        /*0f18*/ 	.word	0x000000ff
        /*0f1c*/ 	.word	0x00030890
        /*0f20*/ 	.short	0x0100
        /*0f22*/ 	.byte	0x08
	.zero		1


	//   ....[15]....
        /*0f24*/ 	.word	0x00000760
        /*0f28*/ 	.word	0x000000ff
        /*0f2c*/ 	.word	0x000308a0
        /*0f30*/ 	.short	0x0100
        /*0f32*/ 	.byte	0x08
	.zero		1


	//   ....[16]....
        /*0f34*/ 	.word	0x00000770
        /*0f38*/ 	.word	0x000000ff
        /*0f3c*/ 	.word	0x00030898
        /*0f40*/ 	.short	0x0100
        /*0f42*/ 	.byte	0x08
	.zero		1


	//   ....[17]....
        /*0f44*/ 	.word	0x00000780
        /*0f48*/ 	.word	0x000000ff
        /*0f4c*/ 	.word	0x000308a8
        /*0f50*/ 	.short	0x0100
        /*0f52*/ 	.byte	0x08
	.zero		1


	//   ....[18]....
        /*0f54*/ 	.word	0x000008b0
        /*0f58*/ 	.word	0x000000ff
        /*0f5c*/ 	.word	0x000308b0
        /*0f60*/ 	.short	0x0100
        /*0f62*/ 	.byte	0x08
	.zero		1


	//   ....[19]....
        /*0f64*/ 	.word	0x000008c0
        /*0f68*/ 	.word	0x000000ff
        /*0f6c*/ 	.word	0x000308c0
        /*0f70*/ 	.short	0x0100
        /*0f72*/ 	.byte	0x08
	.zero		1


	//   ....[20]....
        /*0f74*/ 	.word	0x000008d0
        /*0f78*/ 	.word	0x000000ff
        /*0f7c*/ 	.word	0x000308b8
        /*0f80*/ 	.short	0x0100
        /*0f82*/ 	.byte	0x08
	.zero		1


	//   ....[21]....
        /*0f84*/ 	.word	0x000008e0
        /*0f88*/ 	.word	0x000000ff
        /*0f8c*/ 	.word	0x000308c8
        /*0f90*/ 	.short	0x0100
        /*0f92*/ 	.byte	0x08
	.zero		1


	//   ....[22]....
        /*0f94*/ 	.word	0x00003b00
        /*0f98*/ 	.word	0x00000056
        /*0f9c*/ 	.word	0x00030890
        /*0fa0*/ 	.short	0x010a
        /*0fa2*/ 	.byte	0x3f
	.zero		1


	//   ....[23]....
        /*0fa4*/ 	.word	0x00007300
        /*0fa8*/ 	.word	0x00000056
        /*0fac*/ 	.word	0x00030890
        /*0fb0*/ 	.short	0x010a
        /*0fb2*/ 	.byte	0x3f
	.zero		1


	//   ....[24]....
        /*0fb4*/ 	.word	0x0000a420
        /*0fb8*/ 	.word	0x00000056
        /*0fbc*/ 	.word	0x00030890
        /*0fc0*/ 	.short	0x010a
        /*0fc2*/ 	.byte	0x3f
	.zero		1


	//   ....[25]....
        /*0fc4*/ 	.word	0x0000abc0
        /*0fc8*/ 	.word	0x0000000b
        /*0fcc*/ 	.word	0x00000000
        /*0fd0*/ 	.short	0x0101
        /*0fd2*/ 	.byte	0x3f
	.zero		1


	//   ....[26]....
        /*0fd4*/ 	.word	0x0000ac00
        /*0fd8*/ 	.word	0x00000056
        /*0fdc*/ 	.word	0x000308b0
        /*0fe0*/ 	.short	0x010a
        /*0fe2*/ 	.byte	0x3f
	.zero		1


	//   ....[27]....
        /*0fe4*/ 	.word	0x0000b2f0
        /*0fe8*/ 	.word	0x00000056
        /*0fec*/ 	.word	0x00000000
        /*0ff0*/ 	.short	0x0101
        /*0ff2*/ 	.byte	0x3f
	.zero		1


	//   ....[28]....
        /*0ff4*/ 	.word	0x0000bca0
        /*0ff8*/ 	.word	0x00000002
        /*0ffc*/ 	.word	0x00030800
        /*1000*/ 	.short	0x010a
        /*1002*/ 	.byte	0x3f
	.zero		1


	//   ....[29]....
        /*1004*/ 	.word	0x0000bcf0
        /*1008*/ 	.word	0x00000002
        /*100c*/ 	.word	0x00030800
        /*1010*/ 	.short	0x010a
        /*1012*/ 	.byte	0x3f
	.zero		1


	//   ....[30]....
        /*1014*/ 	.word	0x0000d350
        /*1018*/ 	.word	0x00000002
        /*101c*/ 	.word	0x00030800
        /*1020*/ 	.short	0x010a
        /*1022*/ 	.byte	0x3f
	.zero		1


	//   ....[31]....
        /*1024*/ 	.word	0x00010980
        /*1028*/ 	.word	0x00000002
        /*102c*/ 	.word	0x00030800
        /*1030*/ 	.short	0x010a
        /*1032*/ 	.byte	0x3f
	.zero		1


	//   ....[32]....
        /*1034*/ 	.word	0x000136e0
        /*1038*/ 	.word	0x00000008
        /*103c*/ 	.word	0x00030830
        /*1040*/ 	.short	0x010a
        /*1042*/ 	.byte	0x3f
	.zero		1


	//   ....[33]....
        /*1044*/ 	.word	0x00013720
        /*1048*/ 	.word	0x00000008
        /*104c*/ 	.word	0x00030830
        /*1050*/ 	.short	0x010a
        /*1052*/ 	.byte	0x3f
	.zero		1


	//   ....[34]....
        /*1054*/ 	.word	0x00015490
        /*1058*/ 	.word	0x0000001d
        /*105c*/ 	.word	0x00000000
        /*1060*/ 	.short	0x0101
        /*1062*/ 	.byte	0x3f
	.zero		1


	//   ....[35]....
        /*1064*/ 	.word	0x00016120
        /*1068*/ 	.word	0x00000000
        /*106c*/ 	.word	0x00030830
        /*1070*/ 	.short	0x010a
        /*1072*/ 	.byte	0x3f
	.zero		1


	//   ....[36]....
        /*1074*/ 	.word	0x000161a0
        /*1078*/ 	.word	0x00000000
        /*107c*/ 	.word	0x00030830
        /*1080*/ 	.short	0x010a
        /*1082*/ 	.byte	0x3f
	.zero		1


	//   ....[37]....
        /*1084*/ 	.word	0x00017030
        /*1088*/ 	.word	0x0000000d
        /*108c*/ 	.word	0x00030850
        /*1090*/ 	.short	0x010a
        /*1092*/ 	.byte	0x3f
	.zero		1


	//   ....[38]....
        /*1094*/ 	.word	0x00017080
        /*1098*/ 	.word	0x0000000d
        /*109c*/ 	.word	0x00030850
        /*10a0*/ 	.short	0x010a
        /*10a2*/ 	.byte	0x3f
	.zero		1


	//   ....[39]....
        /*10a4*/ 	.word	0x000173f0
        /*10a8*/ 	.word	0x00000000
        /*10ac*/ 	.word	0x00000000
        /*10b0*/ 	.short	0x0101
        /*10b2*/ 	.byte	0x3f
	.zero		1


	//   ....[40]....
        /*10b4*/ 	.word	0x00018f00
        /*10b8*/ 	.word	0x0000000d
        /*10bc*/ 	.word	0x00000000
        /*10c0*/ 	.short	0x0101
        /*10c2*/ 	.byte	0x3f
	.zero		1


	//   ....[41]....
        /*10c4*/ 	.word	0x000191b0
        /*10c8*/ 	.word	0x00000003
        /*10cc*/ 	.word	0x00030830
        /*10d0*/ 	.short	0x010a
        /*10d2*/ 	.byte	0x3f
	.zero		1


	//   ....[42]....
        /*10d4*/ 	.word	0x00019230
        /*10d8*/ 	.word	0x00000003
        /*10dc*/ 	.word	0x00030830
        /*10e0*/ 	.short	0x010a
        /*10e2*/ 	.byte	0x3f
	.zero		1


	//   ....[43]....
        /*10e4*/ 	.word	0x0001a0c0
        /*10e8*/ 	.word	0x0000000d
        /*10ec*/ 	.word	0x00030850
        /*10f0*/ 	.short	0x010a
        /*10f2*/ 	.byte	0x3f
	.zero		1


	//   ....[44]....
        /*10f4*/ 	.word	0x0001a110
        /*10f8*/ 	.word	0x0000000d
        /*10fc*/ 	.word	0x00030850
        /*1100*/ 	.short	0x010a
        /*1102*/ 	.byte	0x3f
	.zero		1


	//   ....[45]....
        /*1104*/ 	.word	0x0001a540
        /*1108*/ 	.word	0x00000000
        /*110c*/ 	.word	0x00000000
        /*1110*/ 	.short	0x0101
        /*1112*/ 	.byte	0x3f
	.zero		1


	//   ....[46]....
        /*1114*/ 	.word	0x0001b850
        /*1118*/ 	.word	0x0000000d
        /*111c*/ 	.word	0x00000000
        /*1120*/ 	.short	0x0101
        /*1122*/ 	.byte	0x3f
	.zero		1


	//   ....[47]....
        /*1124*/ 	.word	0x0001c030
        /*1128*/ 	.word	0x0000000a
        /*112c*/ 	.word	0x00030850
        /*1130*/ 	.short	0x010a
        /*1132*/ 	.byte	0x3f
	.zero		1


	//   ....[48]....
        /*1134*/ 	.word	0x0001c0d0
        /*1138*/ 	.word	0x0000000a
        /*113c*/ 	.word	0x00030850
        /*1140*/ 	.short	0x010a
        /*1142*/ 	.byte	0x3f
	.zero		1


	//   ....[49]....
        /*1144*/ 	.word	0x0001c5e0
        /*1148*/ 	.word	0x00000003
        /*114c*/ 	.word	0x00000000
        /*1150*/ 	.short	0x0101
        /*1152*/ 	.byte	0x3f
	.zero		1


	//   ....[50]....
        /*1154*/ 	.word	0x0001e370
        /*1158*/ 	.word	0x00000000
        /*115c*/ 	.word	0x00000000
        /*1160*/ 	.short	0x0101
        /*1162*/ 	.byte	0x3f
	.zero		1


	//   ....[51]....
        /*1164*/ 	.word	0x0001ea50
        /*1168*/ 	.word	0x00000004
        /*116c*/ 	.word	0x00000000
        /*1170*/ 	.short	0x0101
        /*1172*/ 	.byte	0x3f
	.zero		1


	//   ....[52]....
        /*1174*/ 	.word	0x00022680
        /*1178*/ 	.word	0x00000016
        /*117c*/ 	.word	0x00030820
        /*1180*/ 	.short	0x010a
        /*1182*/ 	.byte	0x3f
	.zero		1


	//   ....[53]....
        /*1184*/ 	.word	0x00022710
        /*1188*/ 	.word	0x0000000c
        /*118c*/ 	.word	0x000308a0
        /*1190*/ 	.short	0x010a
        /*1192*/ 	.byte	0x3f
	.zero		1


	//   ....[54]....
        /*1194*/ 	.word	0x00022b60
        /*1198*/ 	.word	0x0000000c
        /*119c*/ 	.word	0x000308c0
        /*11a0*/ 	.short	0x010a
        /*11a2*/ 	.byte	0x3f
	.zero		1


	//   ....[55]....
        /*11a4*/ 	.word	0x00023080
        /*11a8*/ 	.word	0x0000000b
        /*11ac*/ 	.word	0x000308a0
        /*11b0*/ 	.short	0x010a
        /*11b2*/ 	.byte	0x3f
	.zero		1


	//   ....[56]....
        /*11b4*/ 	.word	0x000234c0
        /*11b8*/ 	.word	0x0000000b
        /*11bc*/ 	.word	0x000308c0
        /*11c0*/ 	.short	0x010a
        /*11c2*/ 	.byte	0x3f
	.zero		1


	//   ....[57]....
        /*11c4*/ 	.word	0x000246d0
        /*11c8*/ 	.word	0x00000007
        /*11cc*/ 	.word	0x00030840
        /*11d0*/ 	.short	0x010a
        /*11d2*/ 	.byte	0x3f
	.zero		1


	//   ....[58]....
        /*11d4*/ 	.word	0x00024d70
        /*11d8*/ 	.word	0x00000007
        /*11dc*/ 	.word	0x00030830
        /*11e0*/ 	.short	0x0107
        /*11e2*/ 	.byte	0x3f
	.zero		1


	//   ....[59]....
        /*11e4*/ 	.word	0x00024e40
        /*11e8*/ 	.word	0x00000007
        /*11ec*/ 	.word	0x00030830
        /*11f0*/ 	.short	0x0101
        /*11f2*/ 	.byte	0x3f
	.zero		1


	//   ....[60]....
        /*11f4*/ 	.word	0x00025990
        /*11f8*/ 	.word	0x00000016
        /*11fc*/ 	.word	0x00030800
        /*1200*/ 	.short	0x0107
        /*1202*/ 	.byte	0x3f
	.zero		1


	//   ....[61]....
        /*1204*/ 	.word	0x00025aa0
        /*1208*/ 	.word	0x00000016
        /*120c*/ 	.word	0x00030800
        /*1210*/ 	.short	0x0101
        /*1212*/ 	.byte	0x3f
	.zero		1


	//   ....[62]....
        /*1214*/ 	.word	0x00025ac0
        /*1218*/ 	.word	0x00000016
        /*121c*/ 	.word	0x00030820
        /*1220*/ 	.short	0x010a
        /*1222*/ 	.byte	0x3f
	.zero		1


	//   ....[63]....
        /*1224*/ 	.word	0x00025e90
        /*1228*/ 	.word	0x00000007
        /*122c*/ 	.word	0x00030840
        /*1230*/ 	.short	0x010a
        /*1232*/ 	.byte	0x3f
	.zero		1


	//   ....[64]....
        /*1234*/ 	.word	0x00026380
        /*1238*/ 	.word	0x00000007
        /*123c*/ 	.word	0x00030830
        /*1240*/ 	.short	0x0107
        /*1242*/ 	.byte	0x3f
	.zero		1


	//   ....[65]....
        /*1244*/ 	.word	0x00026440
        /*1248*/ 	.word	0x00000007
        /*124c*/ 	.word	0x00030830
        /*1250*/ 	.short	0x0101
        /*1252*/ 	.byte	0x3f
	.zero		1


	//   ....[66]....
        /*1254*/ 	.word	0x000264a0
        /*1258*/ 	.word	0x00000006
        /*125c*/ 	.word	0x00030860
        /*1260*/ 	.short	0x010a
        /*1262*/ 	.byte	0x3f
	.zero		1


	//   ....[67]....
        /*1264*/ 	.word	0x00026a10
        /*1268*/ 	.word	0x00000006
        /*126c*/ 	.word	0x00030850
        /*1270*/ 	.short	0x0107
        /*1272*/ 	.byte	0x3f
	.zero		1


	//   ....[68]....
        /*1274*/ 	.word	0x00026b40
        /*1278*/ 	.word	0x00000006
        /*127c*/ 	.word	0x00030850
        /*1280*/ 	.short	0x0101
        /*1282*/ 	.byte	0x3f
	.zero		1


	//   ....[69]....
        /*1284*/ 	.word	0x00026d60
        /*1288*/ 	.word	0x00000000
        /*128c*/ 	.word	0x00030860
        /*1290*/ 	.short	0x010a
        /*1292*/ 	.byte	0x3f
	.zero		1


	//   ....[70]....
        /*1294*/ 	.word	0x00027270
        /*1298*/ 	.word	0x00000000
        /*129c*/ 	.word	0x00030850
        /*12a0*/ 	.short	0x0107
        /*12a2*/ 	.byte	0x3f
	.zero		1


	//   ....[71]....
        /*12a4*/ 	.word	0x00027330
        /*12a8*/ 	.word	0x00000000
        /*12ac*/ 	.word	0x00030850
        /*12b0*/ 	.short	0x0101
        /*12b2*/ 	.byte	0x3f
	.zero		1


	//   ....[72]....
        /*12b4*/ 	.word	0x00028490
        /*12b8*/ 	.word	0x00000007
        /*12bc*/ 	.word	0x00030820
        /*12c0*/ 	.short	0x010a
        /*12c2*/ 	.byte	0x3f
	.zero		1


	//   ....[73]....
        /*12c4*/ 	.word	0x00028620
        /*12c8*/ 	.word	0x00000005
        /*12cc*/ 	.word	0x00030840
        /*12d0*/ 	.short	0x010a
        /*12d2*/ 	.byte	0x3f
	.zero		1


	//   ....[74]....
        /*12d4*/ 	.word	0x000286c0
        /*12d8*/ 	.word	0x00000003
        /*12dc*/ 	.word	0x00030840
        /*12e0*/ 	.short	0x010a
        /*12e2*/ 	.byte	0x3f
	.zero		1


	//   ....[75]....
        /*12e4*/ 	.word	0x00028700
        /*12e8*/ 	.word	0x00000005
        /*12ec*/ 	.word	0x00030860
        /*12f0*/ 	.short	0x010a
        /*12f2*/ 	.byte	0x3f
	.zero		1


	//   ....[76]....
        /*12f4*/ 	.word	0x00028740
        /*12f8*/ 	.word	0x00000003
        /*12fc*/ 	.word	0x00030860
        /*1300*/ 	.short	0x010a
        /*1302*/ 	.byte	0x3f
	.zero		1


	//   ....[77]....
        /*1304*/ 	.word	0x000287a0
        /*1308*/ 	.word	0x00000056
        /*130c*/ 	.word	0x00030890
        /*1310*/ 	.short	0x010a
        /*1312*/ 	.byte	0x3f
	.zero		1


	//   ....[78]....
        /*1314*/ 	.word	0x00028a50
        /*1318*/ 	.word	0x00000056
        /*131c*/ 	.word	0x00030890
        /*1320*/ 	.short	0x010a
        /*1322*/ 	.byte	0x3f
	.zero		1


	//   ....[79]....
        /*1324*/ 	.word	0x00028d00
        /*1328*/ 	.word	0x00000056
        /*132c*/ 	.word	0x00030890
        /*1330*/ 	.short	0x010a
        /*1332*/ 	.byte	0x3f
	.zero		1


	//   ....[80]....
        /*1334*/ 	.word	0x00028fb0
        /*1338*/ 	.word	0x00000056
        /*133c*/ 	.word	0x000308b0
        /*1340*/ 	.short	0x010a
        /*1342*/ 	.byte	0x3f
	.zero		1


	//   ....[81]....
        /*1344*/ 	.word	0x000293a0
        /*1348*/ 	.word	0x00000002
        /*134c*/ 	.word	0x00030800
        /*1350*/ 	.short	0x010a
        /*1352*/ 	.byte	0x3f
	.zero		1


	//   ....[82]....
        /*1354*/ 	.word	0x00029790
        /*1358*/ 	.word	0x00000002
        /*135c*/ 	.word	0x00030800
        /*1360*/ 	.short	0x010a
        /*1362*/ 	.byte	0x3f
	.zero		1


	//   ....[83]....
        /*1364*/ 	.word	0x000297e0
        /*1368*/ 	.word	0x00000008
        /*136c*/ 	.word	0x00030830
        /*1370*/ 	.short	0x010a
        /*1372*/ 	.byte	0x3f
	.zero		1


	//   ....[84]....
        /*1374*/ 	.word	0x00029830
        /*1378*/ 	.word	0x00000000
        /*137c*/ 	.word	0x00030830
        /*1380*/ 	.short	0x010a
        /*1382*/ 	.byte	0x3f
	.zero		1


	//   ....[85]....
        /*1384*/ 	.word	0x00029880
        /*1388*/ 	.word	0x0000000d
        /*138c*/ 	.word	0x00030850
        /*1390*/ 	.short	0x010a
        /*1392*/ 	.byte	0x3f
	.zero		1


	//   ....[86]....
        /*1394*/ 	.word	0x000298d0
        /*1398*/ 	.word	0x00000003
        /*139c*/ 	.word	0x00030830
        /*13a0*/ 	.short	0x010a
        /*13a2*/ 	.byte	0x3f
	.zero		1


	//   ....[87]....
        /*13a4*/ 	.word	0x00029920
        /*13a8*/ 	.word	0x0000000d
        /*13ac*/ 	.word	0x00030850
        /*13b0*/ 	.short	0x010a
        /*13b2*/ 	.byte	0x3f
	.zero		1


	//   ....[88]....
        /*13b4*/ 	.word	0x00029970
        /*13b8*/ 	.word	0x0000000a
        /*13bc*/ 	.word	0x00030850
        /*13c0*/ 	.short	0x010a
        /*13c2*/ 	.byte	0x3f
	.zero		1


	//   ....[89]....
        /*13c4*/ 	.word	0x00029b10
        /*13c8*/ 	.word	0x00000016
        /*13cc*/ 	.word	0x00030820
        /*13d0*/ 	.short	0x010a
        /*13d2*/ 	.byte	0x3f
	.zero		1


	//   ....[90]....
        /*13d4*/ 	.word	0x00029b60
        /*13d8*/ 	.word	0x0000000c
        /*13dc*/ 	.word	0x000308a0
        /*13e0*/ 	.short	0x010a
        /*13e2*/ 	.byte	0x3f
	.zero		1


	//   ....[91]....
        /*13e4*/ 	.word	0x00029bb0
        /*13e8*/ 	.word	0x0000000c
        /*13ec*/ 	.word	0x000308c0
        /*13f0*/ 	.short	0x010a
        /*13f2*/ 	.byte	0x3f
	.zero		1


	//   ....[92]....
        /*13f4*/ 	.word	0x00029c00
        /*13f8*/ 	.word	0x0000000b
        /*13fc*/ 	.word	0x000308a0
        /*1400*/ 	.short	0x010a
        /*1402*/ 	.byte	0x3f
	.zero		1


	//   ....[93]....
        /*1404*/ 	.word	0x00029c50
        /*1408*/ 	.word	0x0000000b
        /*140c*/ 	.word	0x000308c0
        /*1410*/ 	.short	0x010a
        /*1412*/ 	.byte	0x3f
	.zero		1


	//   ....[94]....
        /*1414*/ 	.word	0x00029d70
        /*1418*/ 	.word	0x00000007
        /*141c*/ 	.word	0x00030840
        /*1420*/ 	.short	0x010a
        /*1422*/ 	.byte	0x3f
	.zero		1


	//   ....[95]....
        /*1424*/ 	.word	0x0002b0d0
        /*1428*/ 	.word	0x00000016
        /*142c*/ 	.word	0x00030820
        /*1430*/ 	.short	0x010a
        /*1432*/ 	.byte	0x3f
	.zero		1


	//   ....[96]....
        /*1434*/ 	.word	0x0002b120
        /*1438*/ 	.word	0x00000007
        /*143c*/ 	.word	0x00030840
        /*1440*/ 	.short	0x010a
        /*1442*/ 	.byte	0x3f
	.zero		1


	//   ....[97]....
        /*1444*/ 	.word	0x0002b960
        /*1448*/ 	.word	0x00000006
        /*144c*/ 	.word	0x00030860
        /*1450*/ 	.short	0x010a
        /*1452*/ 	.byte	0x3f
	.zero		1


	//   ....[98]....
        /*1454*/ 	.word	0x0002c1f0
        /*1458*/ 	.word	0x00000000
        /*145c*/ 	.word	0x00030860
        /*1460*/ 	.short	0x010a
        /*1462*/ 	.byte	0x3f
	.zero		1


	//   ....[99]....
        /*1464*/ 	.word	0x0002d430
        /*1468*/ 	.word	0x00000007
        /*146c*/ 	.word	0x00030820
        /*1470*/ 	.short	0x010a
        /*1472*/ 	.byte	0x3f
	.zero		1


	//   ....[100]....
        /*1474*/ 	.word	0x0002d5d0
        /*1478*/ 	.word	0x00000005
        /*147c*/ 	.word	0x00030840
        /*1480*/ 	.short	0x010a
        /*1482*/ 	.byte	0x3f
	.zero		1


	//   ....[101]....
        /*1484*/ 	.word	0x0002d620
        /*1488*/ 	.word	0x00000003
        /*148c*/ 	.word	0x00030840
        /*1490*/ 	.short	0x010a
        /*1492*/ 	.byte	0x3f
	.zero		1


	//   ....[102]....
        /*1494*/ 	.word	0x0002d670
        /*1498*/ 	.word	0x00000005
        /*149c*/ 	.word	0x00030860
        /*14a0*/ 	.short	0x010a
        /*14a2*/ 	.byte	0x3f
	.zero		1


	//----- nvinfo : EIATTR_NUM_MBARRIERS
	.align		4
.L_829:
        /*14a4*/ 	.byte	0x03, 0x38
        /*14a6*/ 	.short	0x0016


	//----- nvinfo : EIATTR_EXIT_INSTR_OFFSETS
	.align		4
        /*14a8*/ 	.byte	0x04, 0x1c
        /*14aa*/ 	.short	(.L_831 - .L_830)


	//   ....[0]....
.L_830:
        /*14ac*/ 	.word	0x00028790


	//----- nvinfo : EIATTR_MAX_THREADS
	.align		4
.L_831:
        /*14b0*/ 	.byte	0x04, 0x05
        /*14b2*/ 	.short	(.L_833 - .L_832)
.L_832:
        /*14b4*/ 	.word	0x00000180
        /*14b8*/ 	.word	0x00000001
        /*14bc*/ 	.word	0x00000001


	//----- nvinfo : EIATTR_CRS_STACK_SIZE
	.align		4
.L_833:
        /*14c0*/ 	.byte	0x04, 0x1e
        /*14c2*/ 	.short	(.L_835 - .L_834)
.L_834:
        /*14c4*/ 	.word	0x00000000


	//----- nvinfo : EIATTR_CBANK_PARAM_SIZE
	.align		4
.L_835:
        /*14c8*/ 	.byte	0x03, 0x19
        /*14ca*/ 	.short	0x0af0


	//----- nvinfo : EIATTR_PARAM_CBANK
	.align		4
        /*14cc*/ 	.byte	0x04, 0x0a
        /*14ce*/ 	.short	(.L_837 - .L_836)
	.align		4
.L_836:
        /*14d0*/ 	.word	index@(.nv.constant0._ZN7cutlass13device_kernelIN5flash11enable_sm90INS1_16FlashAttnFwdSm90INS1_25CollectiveMainloopFwdSm90ILi2EN4cute5tupleIJNS5_1CILi1EEES8_S8_EEENS6_IJNS7_ILi128EEENS7_ILi96EEENS7_ILi192EEEEEELi192ENS_10bfloat16_tEfNS_4arch4Sm90ELb1ELb0ELb1ELb1ELb1ELb1ELb0ELb1ELb1ELb1ELb1ELb0EEENS1_21CollectiveEpilogueFwdINS6_IJSA_SC_SB_EEES9_SE_SG_Li256ELb1ELb1ELb1ELb0EEENS1_36VarlenDynamicPersistentTileSchedulerILi128ELi96ELi256ELi128ELb1ELb1ELb1ELb1ELb1ELb1EEEEEEEEEvNT_6ParamsE)
        /*14d4*/ 	.short	0x0210
        /*14d6*/ 	.short	0x0af0


	//----- nvinfo : EIATTR_SW_WAR
	.align		4
.L_837:
        /*14d8*/ 	.byte	0x04, 0x36
        /*14da*/ 	.short	(.L_839 - .L_838)
.L_838:
        /*14dc*/ 	.word	0x00000008
.L_839:


//--------------------- .nv.info._ZN7cutlass13device_kernelIN5flash11enable_sm90INS1_16FlashAttnFwdSm90INS1_25CollectiveMainloopFwdSm90ILi2EN4cute5tupleIJNS5_1CILi1EEES8_S8_EEENS6_IJNS7_ILi128EEESA_SA_EEELi128ENS_10bfloat16_tEfNS_4arch4Sm90ELb0ELb0ELb1ELb0ELb1ELb0ELb0ELb1ELb1ELb1ELb1ELb0EEENS1_21CollectiveEpilogueFwdISB_S9_SC_SE_Li256ELb0ELb1ELb1ELb0EEENS1_19SingleTileSchedulerILb0ELb1ELb1ELi128EEEEEEEEEvNT_6ParamsE --------------------------
	.section	.nv.info._ZN7cutlass13device_kernelIN5flash11enable_sm90INS1_16FlashAttnFwdSm90INS1_25CollectiveMainloopFwdSm90ILi2EN4cute5tupleIJNS5_1CILi1EEES8_S8_EEENS6_IJNS7_ILi128EEESA_SA_EEELi128ENS_10bfloat16_tEfNS_4arch4Sm90ELb0ELb0ELb1ELb0ELb1ELb0ELb0ELb1ELb1ELb1ELb1ELb0EEENS1_21CollectiveEpilogueFwdISB_S9_SC_SE_Li256ELb0ELb1ELb1ELb0EEENS1_19SingleTileSchedulerILb0ELb1ELb1ELi128EEEEEEEEEvNT_6ParamsE,"",@"SHT_CUDA_INFO"
	.sectionflags	@""
	.align	4


	//----- nvinfo : EIATTR_CUDA_API_VERSION
	.align		4
        /*0000*/ 	.byte	0x04, 0x37
        /*0002*/ 	.short	(.L_841 - .L_840)
.L_840:
        /*0004*/ 	.word	0x00000082


	//----- nvinfo : EIATTR_KPARAM_INFO
	.align		4
.L_841:
        /*0008*/ 	.byte	0x04, 0x17
        /*000a*/ 	.short	(.L_843 - .L_842)
.L_842:
        /*000c*/ 	.word	0x00000000
        /*0010*/ 	.short	0x0000
        /*0012*/ 	.short	0x0070
        /*0014*/ 	.byte	0x00, 0xf0, 0x01, 0x28


	//----- nvinfo : EIATTR_SPARSE_MMA_MASK
	.align		4
.L_843:
        /*0018*/ 	.byte	0x03, 0x50
        /*001a*/ 	.short	0x0000


	//----- nvinfo : EIATTR_MAXREG_COUNT
	.align		4
        /*001c*/ 	.byte	0x03, 0x1b
        /*001e*/ 	.short	0x00a8


	//----- nvinfo : EIATTR_NUM_BARRIERS
	.align		4
        /*0020*/ 	.byte	0x02, 0x4c
        /*0022*/ 	.byte	0x10
	.zero		1


	//----- nvinfo : EIATTR_EXTERNS
	.align		4
        /*0024*/ 	.byte	0x04, 0x0f
        /*0026*/ 	.short	(.L_845 - .L_844)


	//   ....[0]....
	.align		4
.L_844:
        /*0028*/ 	.word	index@(__assertfail)


	//----- nvinfo : EIATTR_MERCURY_ISA_VERSION
	.align		4
.L_845:
        /*002c*/ 	.byte	0x03, 0x5f
        /*002e*/ 	.short	0x0101


	//----- nvinfo : EIATTR_INT_WARP_WIDE_INSTR_OFFSETS
	.align		4
        /*0030*/ 	.byte	0x04, 0x31
        /*0032*/ 	.short	(.L_847 - .L_846)


	//   ....[0]....
.L_846:
        /*0034*/ 	.word	0x000000b0


	//   ....[1]....
        /*0038*/ 	.word	0x000000c0


	//   ....[2]....
        /*003c*/ 	.word	0x00000160


	//----- nvinfo : EIATTR_COOP_GROUP_MASK_REGIDS
	.align		4
.L_847:
        /*0040*/ 	.byte	0x04, 0x29
        /*0042*/ 	.short	(.L_849 - .L_848)


	//   ....[0]....
.L_848:
        /*0044*/ 	.word	0xffffffff


	//   ....[1]....
        /*0048*/ 	.word	0xffffffff


	//   ....[2]....
        /*004c*/ 	.word	0xffffffff


	//   ....[3]....
        /*0050*/ 	.word	0xffffffff


	//   ....[4]....
        /*0054*/ 	.word	0xffffffff


	//   ....[5]....
        /*0058*/ 	.word	0xffffffff


	//   ....[6]....
        /*005c*/ 	.word	0xffffffff


	//   ....[7]....
        /*0060*/ 	.word	0xffffffff


	//   ....[8]....
        /*0064*/ 	.word	0xffffffff


	//   ....[9]....
        /*0068*/ 	.word	0xffffffff


	//   ....[10]....
        /*006c*/ 	.word	0xffffffff


	//   ....[11]....
        /*0070*/ 	.word	0xffffffff


	//   ....[12]....
        /*0074*/ 	.word	0xffffffff


	//   ....[13]....
        /*0078*/ 	.word	0xffffffff


	//   ....[14]....
        /*007c*/ 	.word	0xffffffff


	//   ....[15]....
        /*0080*/ 	.word	0xffffffff


	//   ....[16]....
        /*0084*/ 	.word	0xffffffff


	//   ....[17]....
        /*0088*/ 	.word	0xffffffff


	//   ....[18]....
        /*008c*/ 	.word	0xffffffff


	//   ....[19]....
        /*0090*/ 	.word	0xffffffff


	//   ....[20]....
        /*0094*/ 	.word	0xffffffff


	//   ....[21]....
        /*0098*/ 	.word	0xffffffff


	//   ....[22]....
        /*009c*/ 	.word	0xffffffff


	//   ....[23]....
        /*00a0*/ 	.word	0xffffffff


	//   ....[24]....
        /*00a4*/ 	.word	0xffffffff


	//   ....[25]....
        /*00a8*/ 	.word	0xffffffff


	//   ....[26]....
        /*00ac*/ 	.word	0xffffffff


	//   ....[27]....
        /*00b0*/ 	.word	0xffffffff


	//   ....[28]....
        /*00b4*/ 	.word	0xffffffff


	//   ....[29]....
        /*00b8*/ 	.word	0xffffffff


	//   ....[30]....
        /*00bc*/ 	.word	0xffffffff


	//   ....[31]....
        /*00c0*/ 	.word	0xffffffff


	//   ....[32]....
        /*00c4*/ 	.word	0xffffffff


	//   ....[33]....
        /*00c8*/ 	.word	0xffffffff


	//   ....[34]....
        /*00cc*/ 	.word	0xffffffff


	//   ....[35]....
        /*00d0*/ 	.word	0xffffffff


	//   ....[36]....
        /*00d4*/ 	.word	0xffffffff


	//   ....[37]....
        /*00d8*/ 	.word	0xffffffff


	//   ....[38]....
        /*00dc*/ 	.word	0xffffffff


	//   ....[39]....
        /*00e0*/ 	.word	0xffffffff


	//   ....[40]....
        /*00e4*/ 	.word	0xffffffff


	//   ....[41]....
        /*00e8*/ 	.word	0xffffffff


	//   ....[42]....
        /*00ec*/ 	.word	0xffffffff


	//   ....[43]....
        /*00f0*/ 	.word	0xffffffff


	//   ....[44]....
        /*00f4*/ 	.word	0xffffffff


	//   ....[45]....
        /*00f8*/ 	.word	0xffffffff


	//   ....[46]....
        /*00fc*/ 	.word	0xffffffff


	//   ....[47]....
        /*0100*/ 	.word	0xffffffff


	//   ....[48]....
        /*0104*/ 	.word	0xffffffff


	//   ....[49]....
        /*0108*/ 	.word	0xffffffff


	//   ....[50]....
        /*010c*/ 	.word	0xffffffff


	//   ....[51]....
        /*0110*/ 	.word	0xffffffff


	//   ....[52]....
        /*0114*/ 	.word	0xffffffff


	//   ....[53]....
        /*0118*/ 	.word	0xffffffff


	//   ....[54]....
        /*011c*/ 	.word	0xffffffff


	//   ....[55]....
        /*0120*/ 	.word	0xffffffff


	//   ....[56]....
        /*0124*/ 	.word	0xffffffff


	//   ....[57]....
        /*0128*/ 	.word	0xffffffff


	//   ....[58]....
        /*012c*/ 	.word	0xffffffff


	//   ....[59]....
        /*0130*/ 	.word	0xffffffff


	//   ....[60]....
        /*0134*/ 	.word	0xffffffff


	//   ....[61]....
        /*0138*/ 	.word	0xffffffff


	//   ....[62]....
        /*013c*/ 	.word	0xffffffff


	//   ....[63]....
        /*0140*/ 	.word	0xffffffff


	//   ....[64]....
        /*0144*/ 	.word	0xffffffff


	//   ....[65]....
        /*0148*/ 	.word	0xffffffff


	//   ....[66]....
        /*014c*/ 	.word	0xffffffff


	//   ....[67]....
        /*0150*/ 	.word	0xffffffff


	//   ....[68]....
        /*0154*/ 	.word	0xffffffff


	//   ....[69]....
        /*0158*/ 	.word	0xffffffff


	//   ....[70]....
        /*015c*/ 	.word	0xffffffff


	//   ....[71]....
        /*0160*/ 	.word	0xffffffff


	//   ....[72]....
        /*0164*/ 	.word	0xffffffff


	//   ....[73]....
        /*0168*/ 	.word	0xffffffff


	//   ....[74]....
        /*016c*/ 	.word	0xffffffff


	//   ....[75]....
        /*0170*/ 	.word	0xffffffff


	//   ....[76]....
        /*0174*/ 	.word	0xffffffff


	//   ....[77]....
        /*0178*/ 	.word	0xffffffff


	//   ....[78]....
        /*017c*/ 	.word	0xffffffff


	//   ....[79]....
        /*0180*/ 	.word	0xffffffff


	//   ....[80]....
        /*0184*/ 	.word	0xffffffff


	//   ....[81]....
        /*0188*/ 	.word	0xffffffff


	//   ....[82]....
        /*018c*/ 	.word	0xffffffff


	//   ....[83]....
        /*0190*/ 	.word	0xffffffff


	//   ....[84]....
        /*0194*/ 	.word	0xffffffff


	//   ....[85]....
        /*0198*/ 	.word	0xffffffff


	//   ....[86]....
        /*019c*/ 	.word	0xffffffff


	//   ....[87]....
        /*01a0*/ 	.word	0xffffffff


	//   ....[88]....
        /*01a4*/ 	.word	0xffffffff


	//   ....[89]....
        /*01a8*/ 	.word	0xffffffff


	//   ....[90]....
        /*01ac*/ 	.word	0xffffffff


	//   ....[91]....
        /*01b0*/ 	.word	0xffffffff


	//   ....[92]....
        /*01b4*/ 	.word	0xffffffff


	//   ....[93]....
        /*01b8*/ 	.word	0xffffffff


	//   ....[94]....
        /*01bc*/ 	.word	0xffffffff


	//   ....[95]....
        /*01c0*/ 	.word	0xffffffff


	//   ....[96]....
        /*01c4*/ 	.word	0xffffffff


	//   ....[97]....
        /*01c8*/ 	.word	0xffffffff


	//   ....[98]....
        /*01cc*/ 	.word	0xffffffff


	//   ....[99]....
        /*01d0*/ 	.word	0xffffffff


	//   ....[100]....
        /*01d4*/ 	.word	0xffffffff


	//   ....[101]....
        /*01d8*/ 	.word	0xffffffff


	//   ....[102]....
        /*01dc*/ 	.word	0xffffffff


	//   ....[103]....
        /*01e0*/ 	.word	0xffffffff


	//   ....[104]....
        /*01e4*/ 	.word	0xffffffff


	//   ....[105]....
        /*01e8*/ 	.word	0xffffffff


	//   ....[106]....
        /*01ec*/ 	.word	0xffffffff


	//   ....[107]....
        /*01f0*/ 	.word	0xffffffff


	//   ....[108]....
        /*01f4*/ 	.word	0xffffffff


	//   ....[109]....
        /*01f8*/ 	.word	0x0500000f


	//   ....[110]....
        /*01fc*/ 	.word	0x0500000f


	//   ....[111]....
        /*0200*/ 	.word	0x0500000f


	//   ....[112]....
        /*0204*/ 	.word	0x0500000f


	//   ....[113]....
        /*0208*/ 	.word	0x0500000f


	//   ....[114]....
        /*020c*/ 	.word	0x0500000f


	//   ....[115]....
        /*0210*/ 	.word	0x0500000f


	//   ....[116]....
        /*0214*/ 	.word	0x0500000f


	//   ....[117]....
        /*0218*/ 	.word	0x0500000f


	//   ....[118]....
        /*021c*/ 	.word	0x0500000f


	//   ....[119]....
        /*0220*/ 	.word	0x0500000f


	//   ....[120]....
        /*0224*/ 	.word	0x0500000f


	//   ....[121]....
        /*0228*/ 	.word	0x0500000f


	//   ....[122]....
        /*022c*/ 	.word	0x0500000f


	//   ....[123]....
        /*0230*/ 	.word	0x0500000f


	//   ....[124]....
        /*0234*/ 	.word	0x0500000f


	//   ....[125]....
        /*0238*/ 	.word	0x0500000f


	//   ....[126]....
        /*023c*/ 	.word	0x0500000f


	//   ....[127]....
        /*0240*/ 	.word	0x0500000f


	//   ....[128]....
        /*0244*/ 	.word	0x0500000f


	//   ....[129]....
        /*0248*/ 	.word	0x0500000f


	//   ....[130]....
        /*024c*/ 	.word	0x0500000f


	//   ....[131]....
        /*0250*/ 	.word	0x0500000f


	//   ....[132]....
        /*0254*/ 	.word	0x0500000f


	//   ....[133]....
        /*0258*/ 	.word	0x0500000f


	//   ....[134]....
        /*025c*/ 	.word	0x0500000f


	//   ....[135]....
        /*0260*/ 	.word	0x0500000f


	//   ....[136]....
        /*0264*/ 	.word	0x0500000f


	//   ....[137]....
        /*0268*/ 	.word	0x0500000f


	//   ....[138]....
        /*026c*/ 	.word	0x0500000f


	//   ....[139]....
        /*0270*/ 	.word	0x0500000f


	//   ....[140]....
        /*0274*/ 	.word	0x0500000f


	//   ....[141]....
        /*0278*/ 	.word	0x0500000f


	//   ....[142]....
        /*027c*/ 	.word	0x0500000f


	//   ....[143]....
        /*0280*/ 	.word	0x0500000f


	//   ....[144]....
        /*0284*/ 	.word	0x0500000f


	//   ....[145]....
        /*0288*/ 	.word	0x0500000f


	//   ....[146]....
        /*028c*/ 	.word	0x0500000f


	//   ....[147]....
        /*0290*/ 	.word	0x0500000f


	//   ....[148]....
        /*0294*/ 	.word	0x0500000f


	//   ....[149]....
        /*0298*/ 	.word	0x0500000f


	//   ....[150]....
        /*029c*/ 	.word	0x0500000f


	//   ....[151]....
        /*02a0*/ 	.word	0x0500000f


	//   ....[152]....
        /*02a4*/ 	.word	0x0500000f


	//   ....[153]....
        /*02a8*/ 	.word	0x0500000f


	//   ....[154]....
        /*02ac*/ 	.word	0x0500000f


	//   ....[155]....
        /*02b0*/ 	.word	0x0500000f


	//   ....[156]....
        /*02b4*/ 	.word	0x0500000f


	//   ....[157]....
        /*02b8*/ 	.word	0x0500000f


	//   ....[158]....
        /*02bc*/ 	.word	0x0500000f


	//   ....[159]....
        /*02c0*/ 	.word	0x0500000f


	//   ....[160]....
        /*02c4*/ 	.word	0x0500000f


	//   ....[161]....
        /*02c8*/ 	.word	0x0500000f


	//   ....[162]....
        /*02cc*/ 	.word	0x0500000f


	//   ....[163]....
        /*02d0*/ 	.word	0x0500000f


	//   ....[164]....
        /*02d4*/ 	.word	0x0500000f


	//   ....[165]....
        /*02d8*/ 	.word	0x0500000f


	//   ....[166]....
        /*02dc*/ 	.word	0x0500000f


	//   ....[167]....
        /*02e0*/ 	.word	0x0500000f


	//   ....[168]....
        /*02e4*/ 	.word	0x0500000f


	//   ....[169]....
        /*02e8*/ 	.word	0x0500000f


	//   ....[170]....
        /*02ec*/ 	.word	0x0500000f


	//   ....[171]....
        /*02f0*/ 	.word	0x0500000f


	//   ....[172]....
        /*02f4*/ 	.word	0x0500000f


	//   ....[173]....
        /*02f8*/ 	.word	0x0500000f


	//   ....[174]....
        /*02fc*/ 	.word	0x0500000f


	//   ....[175]....
        /*0300*/ 	.word	0x0500000f


	//   ....[176]....
        /*0304*/ 	.word	0x0500000f


	//   ....[177]....
        /*0308*/ 	.word	0x0500000f


	//   ....[178]....
        /*030c*/ 	.word	0x0500000f


	//   ....[179]....
        /*0310*/ 	.word	0x0500000f


	//   ....[180]....
        /*0314*/ 	.word	0x0500000f


	//   ....[181]....
        /*0318*/ 	.word	0x0500000f


	//   ....[182]....
        /*031c*/ 	.word	0x0500000f


	//   ....[183]....
        /*0320*/ 	.word	0x0500000f


	//   ....[184]....
        /*0324*/ 	.word	0x0500000f


	//   ....[185]....
        /*0328*/ 	.word	0x0500000f


	//   ....[186]....
        /*032c*/ 	.word	0x0500000f


	//   ....[187]....
        /*0330*/ 	.word	0x0500000f


	//   ....[188]....
        /*0334*/ 	.word	0x0500000f


	//   ....[189]....
        /*0338*/ 	.word	0x0500000f


	//   ....[190]....
        /*033c*/ 	.word	0x0500000f


	//----- nvinfo : EIATTR_COOP_GROUP_INSTR_OFFSETS
	.align		4
.L_849:
        /*0340*/ 	.byte	0x04, 0x28
        /*0342*/ 	.short	(.L_851 - .L_850)


	//   ....[0]....
.L_850:
        /*0344*/ 	.word	0x00000070


	//   ....[1]....
        /*0348*/ 	.word	0x00000080


	//   ....[2]....
        /*034c*/ 	.word	0x000002c0


	//   ....[3]....
        /*0350*/ 	.word	0x00000420


	//   ....[4]....
        /*0354*/ 	.word	0x00000540


	//   ....[5]....
        /*0358*/ 	.word	0x000006a0


	//   ....[6]....
        /*035c*/ 	.word	0x00000fd0


	//   ....[7]....
        /*0360*/ 	.word	0x000029a0


	//   ....[8]....
        /*0364*/ 	.word	0x00002a20


	//   ....[9]....
        /*0368*/ 	.word	0x00003070


	//   ....[10]....
        /*036c*/ 	.word	0x000030d0


	//   ....[11]....
        /*0370*/ 	.word	0x00005380


	//   ....[12]....
        /*0374*/ 	.word	0x000053b0


	//   ....[13]....
        /*0378*/ 	.word	0x000053e0


	//   ....[14]....
        /*037c*/ 	.word	0x000053f0


	//   ....[15]....
        /*0380*/ 	.word	0x000068a0


	//   ....[16]....
        /*0384*/ 	.word	0x000068d0


	//   ....[17]....
        /*0388*/ 	.word	0x00006990


	//   ....[18]....
        /*038c*/ 	.word	0x000069a0


	//   ....[19]....
        /*0390*/ 	.word	0x00007940


	//   ....[20]....
        /*0394*/ 	.word	0x00007980


	//   ....[21]....
        /*0398*/ 	.word	0x000079b0


	//   ....[22]....
        /*039c*/ 	.word	0x000079f0


	//   ....[23]....
        /*03a0*/ 	.word	0x00007a00


	//   ....[24]....
        /*03a4*/ 	.word	0x00007a30


	//   ....[25]....
        /*03a8*/ 	.word	0x00008090


	//   ....[26]....
        /*03ac*/ 	.word	0x000080a0


	//   ....[27]....
        /*03b0*/ 	.word	0x00008ad0


	//   ....[28]....
        /*03b4*/ 	.word	0x00009bb0


	//   ....[29]....
        /*03b8*/ 	.word	0x00009be0


	//   ....[30]....
        /*03bc*/ 	.word	0x00009bf0


	//   ....[31]....
        /*03c0*/ 	.word	0x00009c00


	//   ....[32]....
        /*03c4*/ 	.word	0x00009c10


	//   ....[33]....
        /*03c8*/ 	.word	0x00009c20


	//   ....[34]....
        /*03cc*/ 	.word	0x00009c30


	//   ....[35]....
        /*03d0*/ 	.word	0x00009c50


	//   ....[36]....
        /*03d4*/ 	.word	0x00009cc0


	//   ....[37]....
        /*03d8*/ 	.word	0x00009d50


	//   ....[38]....
        /*03dc*/ 	.word	0x00009da0


	//   ....[39]....
        /*03e0*/ 	.word	0x00009db0


	//   ....[40]....
        /*03e4*/ 	.word	0x00009de0


	//   ....[41]....
        /*03e8*/ 	.word	0x00009e30


	//   ....[42]....
        /*03ec*/ 	.word	0x00009e70


	//   ....[43]....
        /*03f0*/ 	.word	0x00009f40


	//   ....[44]....
        /*03f4*/ 	.word	0x0000a500


	//   ....[45]....
        /*03f8*/ 	.word	0x0000a530


	//   ....[46]....
        /*03fc*/ 	.word	0x0000a560


	//   ....[47]....
        /*0400*/ 	.word	0x0000a590


	//   ....[48]....
        /*0404*/ 	.word	0x0000a5a0


	//   ....[49]....
        /*0408*/ 	.word	0x0000a630


	//   ....[50]....
        /*040c*/ 	.word	0x0000a650


	//   ....[51]....
        /*0410*/ 	.word	0x0000a660


	//   ....[52]....
        /*0414*/ 	.word	0x0000a740


	//   ....[53]....
        /*0418*/ 	.word	0x0000a760


	//   ....[54]....
        /*041c*/ 	.word	0x0000a770


	//   ....[55]....
        /*0420*/ 	.word	0x0000a7c0


	//   ....[56]....
        /*0424*/ 	.word	0x0000a850


	//   ....[57]....
        /*0428*/ 	.word	0x0000a880


	//   ....[58]....
        /*042c*/ 	.word	0x0000a890


	//   ....[59]....
        /*0430*/ 	.word	0x0000a8a0


	//   ....[60]....
        /*0434*/ 	.word	0x0000afd0


	//   ....[61]....
        /*0438*/ 	.word	0x0000b000


	//   ....[62]....
        /*043c*/ 	.word	0x0000b010


	//   ....[63]....
        /*0440*/ 	.word	0x0000b020


	//   ....[64]....
        /*0444*/ 	.word	0x0000b050


	//   ....[65]....
        /*0448*/ 	.word	0x0000b090


	//   ....[66]....
        /*044c*/ 	.word	0x0000b0a0


	//   ....[67]....
        /*0450*/ 	.word	0x0000b0c0


	//   ....[68]....
        /*0454*/ 	.word	0x0000b120


	//   ....[69]....
        /*0458*/ 	.word	0x0000b140


	//   ....[70]....
        /*045c*/ 	.word	0x0000b150


	//   ....[71]....
        /*0460*/ 	.word	0x0000b1b0


	//   ....[72]....
        /*0464*/ 	.word	0x0000b1d0


	//   ....[73]....
        /*0468*/ 	.word	0x0000b1e0


	//   ....[74]....
        /*046c*/ 	.word	0x0000b210


	//   ....[75]....
        /*0470*/ 	.word	0x0000b220


	//   ....[76]....
        /*0474*/ 	.word	0x0000b4a0


	//   ....[77]....
        /*0478*/ 	.word	0x0000b4c0


	//   ....[78]....
        /*047c*/ 	.word	0x0000b4d0


	//   ....[79]....
        /*0480*/ 	.word	0x0000b4f0


	//   ....[80]....
        /*0484*/ 	.word	0x0000b560


	//   ....[81]....
        /*0488*/ 	.word	0x0000b590


	//   ....[82]....
        /*048c*/ 	.word	0x0000b5e0


	//   ....[83]....
        /*0490*/ 	.word	0x0000b610


	//   ....[84]....
        /*0494*/ 	.word	0x0000b660


	//   ....[85]....
        /*0498*/ 	.word	0x0000b690


	//   ....[86]....
        /*049c*/ 	.word	0x0000b6e0


	//   ....[87]....
        /*04a0*/ 	.word	0x0000b710


	//   ....[88]....
        /*04a4*/ 	.word	0x0000b760


	//   ....[89]....
        /*04a8*/ 	.word	0x0000b790


	//   ....[90]....
        /*04ac*/ 	.word	0x0000b7e0


	//   ....[91]....
        /*04b0*/ 	.word	0x0000b810


	//   ....[92]....
        /*04b4*/ 	.word	0x0000bc70


	//   ....[93]....
        /*04b8*/ 	.word	0x0000bca0


	//   ....[94]....
        /*04bc*/ 	.word	0x0000bcd0


	//   ....[95]....
        /*04c0*/ 	.word	0x0000bd00


	//   ....[96]....
        /*04c4*/ 	.word	0x0000bd30


	//   ....[97]....
        /*04c8*/ 	.word	0x0000bd40


	//   ....[98]....
        /*04cc*/ 	.word	0x0000bd60


	//   ....[99]....
        /*04d0*/ 	.word	0x0000bd80


	//   ....[100]....
        /*04d4*/ 	.word	0x0000bda0


	//   ....[101]....
        /*04d8*/ 	.word	0x0000bdd0


	//   ....[102]....
        /*04dc*/ 	.word	0x0000be50


	//   ....[103]....
        /*04e0*/ 	.word	0x0000be70


	//   ....[104]....
        /*04e4*/ 	.word	0x0000be90


	//   ....[105]....
        /*04e8*/ 	.word	0x0000bec0


	//   ....[106]....
        /*04ec*/ 	.word	0x0000c090


	//   ....[107]....
        /*04f0*/ 	.word	0x0000c0a0


	//   ....[108]....
        /*04f4*/ 	.word	0x0000c300


	//   ....[109]....
        /*04f8*/ 	.word	0x0000c7a0


	//   ....[110]....
        /*04fc*/ 	.word	0x0000c890


	//   ....[111]....
        /*0500*/ 	.word	0x0000c930


	//   ....[112]....
        /*0504*/ 	.word	0x0000c990


	//   ....[113]....
        /*0508*/ 	.word	0x0000ca60


	//   ....[114]....
        /*050c*/ 	.word	0x0000cad0


	//   ....[115]....
        /*0510*/ 	.word	0x0000cba0


	//   ....[116]....
        /*0514*/ 	.word	0x0000cc10


	//   ....[117]....
        /*0518*/ 	.word	0x0000ccf0


	//   ....[118]....
        /*051c*/ 	.word	0x0000cd70


	//   ....[119]....
        /*0520*/ 	.word	0x0000ce30


	//   ....[120]....
        /*0524*/ 	.word	0x0000cea0


	//   ....[121]....
        /*0528*/ 	.word	0x0000cf80


	//   ....[122]....
        /*052c*/ 	.word	0x0000d000


	//   ....[123]....
        /*0530*/ 	.word	0x0000d0d0


	//   ....[124]....
        /*0534*/ 	.word	0x0000d150


	//   ....[125]....
        /*0538*/ 	.word	0x0000d200


	//   ....[126]....
        /*053c*/ 	.word	0x0000d290


	//   ....[127]....
        /*0540*/ 	.word	0x0000d2f0


	//   ....[128]....
        /*0544*/ 	.word	0x0000d390


	//   ....[129]....
        /*0548*/ 	.word	0x0000d450


	//   ....[130]....
        /*054c*/ 	.word	0x0000d4d0


	//   ....[131]....
        /*0550*/ 	.word	0x0000d5c0


	//   ....[132]....
        /*0554*/ 	.word	0x0000d620


	//   ....[133]....
        /*0558*/ 	.word	0x0000d6e0


	//   ....[134]....
        /*055c*/ 	.word	0x0000d760


	//   ....[135]....
        /*0560*/ 	.word	0x0000d830


	//   ....[136]....
        /*0564*/ 	.word	0x0000d8b0


	//   ....[137]....
        /*0568*/ 	.word	0x0000d980


	//   ....[138]....
        /*056c*/ 	.word	0x0000d9f0


	//   ....[139]....
        /*0570*/ 	.word	0x0000dac0


	//   ....[140]....
        /*0574*/ 	.word	0x0000db30


	//   ....[141]....
        /*0578*/ 	.word	0x0000dbe0


	//   ....[142]....
        /*057c*/ 	.word	0x0000dd20


	//   ....[143]....
        /*0580*/ 	.word	0x0000ddd0


	//   ....[144]....
        /*0584*/ 	.word	0x0000dea0


	//   ....[145]....
        /*0588*/ 	.word	0x0000def0


	//   ....[146]....
        /*058c*/ 	.word	0x0000dfd0


	//   ....[147]....
        /*0590*/ 	.word	0x0000e020


	//   ....[148]....
        /*0594*/ 	.word	0x0000e0f0


	//   ....[149]....
        /*0598*/ 	.word	0x0000e140


	//   ....[150]....
        /*059c*/ 	.word	0x0000e220


	//   ....[151]....
        /*05a0*/ 	.word	0x0000e270


	//   ....[152]....
        /*05a4*/ 	.word	0x0000e350


	//   ....[153]....
        /*05a8*/ 	.word	0x0000e3a0


	//   ....[154]....
        /*05ac*/ 	.word	0x0000e470


	//   ....[155]....
        /*05b0*/ 	.word	0x0000e4c0


	//   ....[156]....
        /*05b4*/ 	.word	0x0000e5a0


	//   ....[157]....
        /*05b8*/ 	.word	0x0000e5f0


	//   ....[158]....
        /*05bc*/ 	.word	0x0000e6e0


	//   ....[159]....
        /*05c0*/ 	.word	0x0000e780


	//   ....[160]....
        /*05c4*/ 	.word	0x0000e7e0


	//   ....[161]....
        /*05c8*/ 	.word	0x0000e8a0


	//   ....[162]....
        /*05cc*/ 	.word	0x0000e940


	//   ....[163]....
        /*05d0*/ 	.word	0x0000ea00


	//   ....[164]....
        /*05d4*/ 	.word	0x0000eaa0


	//   ....[165]....
        /*05d8*/ 	.word	0x0000eb60


	//   ....[166]....
        /*05dc*/ 	.word	0x0000ec00


	//   ....[167]....
        /*05e0*/ 	.word	0x0000ecc0


	//   ....[168]....
        /*05e4*/ 	.word	0x0000ed60


	//   ....[169]....
        /*05e8*/ 	.word	0x0000ee20


	//   ....[170]....
        /*05ec*/ 	.word	0x0000eec0


	//   ....[171]....
        /*05f0*/ 	.word	0x0000ef80


	//   ....[172]....
        /*05f4*/ 	.word	0x0000f020


	//   ....[173]....
        /*05f8*/ 	.word	0x0000f0e0


	//   ....[174]....
        /*05fc*/ 	.word	0x0000f200


	//   ....[175]....
        /*0600*/ 	.word	0x0000f2a0


	//   ....[176]....
        /*0604*/ 	.word	0x0000f350


	//   ....[177]....
        /*0608*/ 	.word	0x0000f420


	//   ....[178]....
        /*060c*/ 	.word	0x0000f490


	//   ....[179]....
        /*0610*/ 	.word	0x0000f560


	//   ....[180]....
        /*0614*/ 	.word	0x0000f5d0


	//   ....[181]....
        /*0618*/ 	.word	0x0000f6b0


	//   ....[182]....
        /*061c*/ 	.word	0x0000f730


	//   ....[183]....
        /*0620*/ 	.word	0x0000f810


	//   ....[184]....
        /*0624*/ 	.word	0x0000f880


	//   ....[185]....
        /*0628*/ 	.word	0x0000f960


	//   ....[186]....
        /*062c*/ 	.word	0x0000f9d0


	//   ....[187]....
        /*0630*/ 	.word	0x0000faa0


	//   ....[188]....
        /*0634*/ 	.word	0x0000fb10


	//   ....[189]....
        /*0638*/ 	.word	0x0000fbd0


	//   ....[190]....
        /*063c*/ 	.word	0x0000fcb0


	//----- nvinfo : EIATTR_REG_RECONFIG
	.align		4
.L_851:
        /*0640*/ 	.byte	0x01, 0x54
	.zero		2


	//----- nvinfo : EIATTR_SYSCALL_OFFSETS
	.align		4
        /*0644*/ 	.byte	0x04, 0x46
        /*0646*/ 	.short	(.L_853 - .L_852)


	//   ....[0]....
.L_852:
        /*0648*/ 	.word	0x00001190


	//   ....[1]....
        /*064c*/ 	.word	0x000091f0


	//   ....[2]....
        /*0650*/ 	.word	0x00009330


	//   ....[3]....
        /*0654*/ 	.word	0x00009420


	//   ....[4]....
        /*0658*/ 	.word	0x0000a270


	//----- nvinfo : EIATTR_MBARRIER_INSTR_OFFSETS
	.align		4
.L_853:
        /*065c*/ 	.byte	0x04, 0x39
        /*065e*/ 	.short	(.L_855 - .L_854)


	//   ....[0]....
.L_854:
        /*0660*/ 	.word	0x00000170
        /*0664*/ 	.word	0x000000ff
        /*0668*/ 	.word	0x00028800
        /*066c*/ 	.short	0x0100
        /*066e*/ 	.byte	0x08
	.zero		1


	//   ....[1]....
        /*0670*/ 	.word	0x00000180
        /*0674*/ 	.word	0x000000ff
        /*0678*/ 	.word	0x00028820
        /*067c*/ 	.short	0x0100
        /*067e*/ 	.byte	0x08
	.zero		1


	//   ....[2]....
        /*0680*/ 	.word	0x00000270
        /*0684*/ 	.word	0x000000ff
        /*0688*/ 	.word	0x00028830
        /*068c*/ 	.short	0x0100
        /*068e*/ 	.byte	0x08
	.zero		1


	//   ....[3]....
        /*0690*/ 	.word	0x00000280
        /*0694*/ 	.word	0x000000ff
        /*0698*/ 	.word	0x00028840
        /*069c*/ 	.short	0x0100
        /*069e*/ 	.byte	0x08
	.zero		1


	//   ....[4]....
        /*06a0*/ 	.word	0x00000290
        /*06a4*/ 	.word	0x000000ff
        /*06a8*/ 	.word	0x00028838
        /*06ac*/ 	.short	0x0100
        /*06ae*/ 	.byte	0x08
	.zero		1


	//   ....[5]....
        /*06b0*/ 	.word	0x000002a0
        /*06b4*/ 	.word	0x000000ff
        /*06b8*/ 	.word	0x00028848
        /*06bc*/ 	.short	0x0100
        /*06be*/ 	.byte	0x08
	.zero		1


	//   ....[6]....
        /*06c0*/ 	.word	0x000003d0
        /*06c4*/ 	.word	0x000000ff
        /*06c8*/ 	.word	0x00028850
        /*06cc*/ 	.short	0x0100
        /*06ce*/ 	.byte	0x08
	.zero		1


	//   ....[7]....
        /*06d0*/ 	.word	0x000003e0
        /*06d4*/ 	.word	0x000000ff
        /*06d8*/ 	.word	0x00028860
        /*06dc*/ 	.short	0x0100
        /*06de*/ 	.byte	0x08
	.zero		1


	//   ....[8]....
        /*06e0*/ 	.word	0x000003f0
        /*06e4*/ 	.word	0x000000ff
        /*06e8*/ 	.word	0x00028858
        /*06ec*/ 	.short	0x0100
        /*06ee*/ 	.byte	0x08
	.zero		1


	//   ....[9]....
        /*06f0*/ 	.word	0x00000400
        /*06f4*/ 	.word	0x000000ff
        /*06f8*/ 	.word	0x00028868
        /*06fc*/ 	.short	0x0100
        /*06fe*/ 	.byte	0x08
	.zero		1


	//   ....[10]....
        /*0700*/ 	.word	0x000004f0
        /*0704*/ 	.word	0x000000ff
        /*0708*/ 	.word	0x00028870
        /*070c*/ 	.short	0x0100
        /*070e*/ 	.byte	0x06
	.zero		1


	//   ....[11]....
        /*0710*/ 	.word	0x00000500
        /*0714*/ 	.word	0x000000ff
        /*0718*/ 	.word	0x00028880
        /*071c*/ 	.short	0x0100
        /*071e*/ 	.byte	0x06
	.zero		1


	//   ....[12]....
        /*0720*/ 	.word	0x00000510
        /*0724*/ 	.word	0x000000ff
        /*0728*/ 	.word	0x00028878
        /*072c*/ 	.short	0x0100
        /*072e*/ 	.byte	0x06
	.zero		1


	//   ....[13]....
        /*0730*/ 	.word	0x00000520
        /*0734*/ 	.word	0x000000ff
        /*0738*/ 	.word	0x00028888
        /*073c*/ 	.short	0x0100
        /*073e*/ 	.byte	0x06
	.zero		1


	//   ....[14]....
        /*0740*/ 	.word	0x00000650
        /*0744*/ 	.word	0x000000ff
        /*0748*/ 	.word	0x00028890
        /*074c*/ 	.short	0x0100
        /*074e*/ 	.byte	0x08
	.zero		1


	//   ....[15]....
        /*0750*/ 	.word	0x00000660
        /*0754*/ 	.word	0x000000ff
        /*0758*/ 	.word	0x000288a0
        /*075c*/ 	.short	0x0100
        /*075e*/ 	.byte	0x08
	.zero		1


	//   ....[16]....
        /*0760*/ 	.word	0x00000670
        /*0764*/ 	.word	0x000000ff
        /*0768*/ 	.word	0x00028898
        /*076c*/ 	.short	0x0100
        /*076e*/ 	.byte	0x08
	.zero		1


	//   ....[17]....
        /*0770*/ 	.word	0x00000680
        /*0774*/ 	.word	0x000000ff
        /*0778*/ 	.word	0x000288a8
        /*077c*/ 	.short	0x0100
        /*077e*/ 	.byte	0x08
	.zero		1


	//   ....[18]....
        /*0780*/ 	.word	0x000007c0
        /*0784*/ 	.word	0x000000ff
        /*0788*/ 	.word	0x000288b0
        /*078c*/ 	.short	0x0100
        /*078e*/ 	.byte	0x08
	.zero		1


	//   ....[19]....
        /*0790*/ 	.word	0x000007d0
        /*0794*/ 	.word	0x000000ff
        /*0798*/ 	.word	0x000288c0
        /*079c*/ 	.short	0x0100
        /*079e*/ 	.byte	0x08
	.zero		1


	//   ....[20]....
        /*07a0*/ 	.word	0x000007e0
        /*07a4*/ 	.word	0x000000ff
        /*07a8*/ 	.word	0x000288b8
        /*07ac*/ 	.short	0x0100
        /*07ae*/ 	.byte	0x08
	.zero		1


	//   ....[21]....
        /*07b0*/ 	.word	0x000007f0
        /*07b4*/ 	.word	0x000000ff
        /*07b8*/ 	.word	0x000288c8
        /*07bc*/ 	.short	0x0100
        /*07be*/ 	.byte	0x08
	.zero		1


	//   ....[22]....
        /*07c0*/ 	.word	0x000011b0
        /*07c4*/ 	.word	0x000000ff
        /*07c8*/ 	.word	0x00028800
        /*07cc*/ 	.short	0x010a
        /*07ce*/ 	.byte	0x24
	.zero		1


	//   ....[23]....
        /*07d0*/ 	.word	0x00001220
        /*07d4*/ 	.word	0x000000ff
        /*07d8*/ 	.word	0x00028830
        /*07dc*/ 	.short	0x010a
        /*07de*/ 	.byte	0x24
	.zero		1


	//   ....[24]....
        /*07e0*/ 	.word	0x00001280
        /*07e4*/ 	.word	0x000000ff
        /*07e8*/ 	.word	0x00028830
        /*07ec*/ 	.short	0x010a
        /*07ee*/ 	.byte	0x24
	.zero		1


	//   ....[25]....
        /*07f0*/ 	.word	0x00001fa0
        /*07f4*/ 	.word	0x000000ff
        /*07f8*/ 	.word	0x00000000
        /*07fc*/ 	.short	0x0101
        /*07fe*/ 	.byte	0x04
	.zero		1


	//   ....[26]....
        /*0800*/ 	.word	0x00004000
        /*0804*/ 	.word	0x000000ff
        /*0808*/ 	.word	0x00028830
        /*080c*/ 	.short	0x010a
        /*080e*/ 	.byte	0x0a
	.zero		1


	//   ....[27]....
        /*0810*/ 	.word	0x00004040
        /*0814*/ 	.word	0x000000ff
        /*0818*/ 	.word	0x00028830
        /*081c*/ 	.short	0x010a
        /*081e*/ 	.byte	0x0a
	.zero		1


	//   ....[28]....
        /*0820*/ 	.word	0x000043c0
        /*0824*/ 	.word	0x000000ff
        /*0828*/ 	.word	0x00028850
        /*082c*/ 	.short	0x010a
        /*082e*/ 	.byte	0x0a
	.zero		1


	//   ....[29]....
        /*0830*/ 	.word	0x00004400
        /*0834*/ 	.word	0x000000ff
        /*0838*/ 	.word	0x00028850
        /*083c*/ 	.short	0x010a
        /*083e*/ 	.byte	0x0a
	.zero		1


	//   ....[30]....
        /*0840*/ 	.word	0x00004d20
        /*0844*/ 	.word	0x000000ff
        /*0848*/ 	.word	0x00000000
        /*084c*/ 	.short	0x0101
        /*084e*/ 	.byte	0x06
	.zero		1


	//   ....[31]....
        /*0850*/ 	.word	0x000061d0
        /*0854*/ 	.word	0x000000ff
        /*0858*/ 	.word	0x00000000
        /*085c*/ 	.short	0x0101
        /*085e*/ 	.byte	0x05
	.zero		1


	//   ....[32]....
        /*0860*/ 	.word	0x000067f0
        /*0864*/ 	.word	0x000000ff
        /*0868*/ 	.word	0x00028850
        /*086c*/ 	.short	0x010a
        /*086e*/ 	.byte	0x05
	.zero		1


	//   ....[33]....
        /*0870*/ 	.word	0x00006830
        /*0874*/ 	.word	0x000000ff
        /*0878*/ 	.word	0x00028850
        /*087c*/ 	.short	0x010a
        /*087e*/ 	.byte	0x05
	.zero		1


	//   ....[34]....
        /*0880*/ 	.word	0x00006e10
        /*0884*/ 	.word	0x000000ff
        /*0888*/ 	.word	0x00000000
        /*088c*/ 	.short	0x0101
        /*088e*/ 	.byte	0x04
	.zero		1


	//   ....[35]....
        /*0890*/ 	.word	0x00007a10
        /*0894*/ 	.word	0x000000ff
        /*0898*/ 	.word	0x00000000
        /*089c*/ 	.short	0x0101
        /*089e*/ 	.byte	0x04
	.zero		1


	//   ....[36]....
        /*08a0*/ 	.word	0x00009870
        /*08a4*/ 	.word	0x000000ff
        /*08a8*/ 	.word	0x00028840
        /*08ac*/ 	.short	0x010a
        /*08ae*/ 	.byte	0x2d
	.zero		1


	//   ....[37]....
        /*08b0*/ 	.word	0x0000a030
        /*08b4*/ 	.word	0x000000ff
        /*08b8*/ 	.word	0x00028830
        /*08bc*/ 	.short	0x0107
        /*08be*/ 	.byte	0x2d
	.zero		1


	//   ....[38]....
        /*08c0*/ 	.word	0x0000a0a0
        /*08c4*/ 	.word	0x000000ff
        /*08c8*/ 	.word	0x00028830
        /*08cc*/ 	.short	0x0101
        /*08ce*/ 	.byte	0x2d
	.zero		1


	//   ....[39]....
        /*08d0*/ 	.word	0x0000aa20
        /*08d4*/ 	.word	0x000000ff
        /*08d8*/ 	.word	0x00028800
        /*08dc*/ 	.short	0x0107
        /*08de*/ 	.byte	0x2d
	.zero		1


	//   ....[40]....
        /*08e0*/ 	.word	0x0000aa60
        /*08e4*/ 	.word	0x000000ff
        /*08e8*/ 	.word	0x00028800
        /*08ec*/ 	.short	0x0101
        /*08ee*/ 	.byte	0x2d
	.zero		1


	//   ....[41]....
        /*08f0*/ 	.word	0x0000aa90
        /*08f4*/ 	.word	0x000000ff
        /*08f8*/ 	.word	0x00028820
        /*08fc*/ 	.short	0x010a
        /*08fe*/ 	.byte	0x2d
	.zero		1


	//   ....[42]....
        /*0900*/ 	.word	0x0000add0
        /*0904*/ 	.word	0x00000021
        /*0908*/ 	.word	0x00028840
        /*090c*/ 	.short	0x010a
        /*090e*/ 	.byte	0x3f
	.zero		1


	//   ....[43]....
        /*0910*/ 	.word	0x0000b330
        /*0914*/ 	.word	0x00000021
        /*0918*/ 	.word	0x00028830
        /*091c*/ 	.short	0x0107
        /*091e*/ 	.byte	0x3f
	.zero		1


	//   ....[44]....
        /*0920*/ 	.word	0x0000b3e0
        /*0924*/ 	.word	0x00000021
        /*0928*/ 	.word	0x00028830
        /*092c*/ 	.short	0x0101
        /*092e*/ 	.byte	0x3f
	.zero		1


	//   ....[45]....
        /*0930*/ 	.word	0x0000b440
        /*0934*/ 	.word	0x00000000
        /*0938*/ 	.word	0x00028860
        /*093c*/ 	.short	0x010a
        /*093e*/ 	.byte	0x3f
	.zero		1


	//   ....[46]....
        /*0940*/ 	.word	0x0000b990
        /*0944*/ 	.word	0x00000000
        /*0948*/ 	.word	0x00028850
        /*094c*/ 	.short	0x0107
        /*094e*/ 	.byte	0x3f
	.zero		1


	//   ....[47]....
        /*0950*/ 	.word	0x0000ba70
        /*0954*/ 	.word	0x00000000
        /*0958*/ 	.word	0x00028850
        /*095c*/ 	.short	0x0101
        /*095e*/ 	.byte	0x3f
	.zero		1


	//   ....[48]....
        /*0960*/ 	.word	0x0000bbf0
        /*0964*/ 	.word	0x00000000
        /*0968*/ 	.word	0x00028860
        /*096c*/ 	.short	0x010a
        /*096e*/ 	.byte	0x3f
	.zero		1


	//   ....[49]....
        /*0970*/ 	.word	0x0000c170
        /*0974*/ 	.word	0x00000000
        /*0978*/ 	.word	0x00028850
        /*097c*/ 	.short	0x0107
        /*097e*/ 	.byte	0x3f
	.zero		1


	//   ....[50]....
        /*0980*/ 	.word	0x0000c220
        /*0984*/ 	.word	0x00000000
        /*0988*/ 	.word	0x00028850
        /*098c*/ 	.short	0x0101
        /*098e*/ 	.byte	0x3f
	.zero		1


	//   ....[51]....
        /*0990*/ 	.word	0x0000c2c0
        /*0994*/ 	.word	0x00000007
        /*0998*/ 	.word	0x00028820
        /*099c*/ 	.short	0x010a
        /*099e*/ 	.byte	0x3f
	.zero		1


	//   ....[52]....
        /*09a0*/ 	.word	0x0000c3f0
        /*09a4*/ 	.word	0x00000005
        /*09a8*/ 	.word	0x00028840
        /*09ac*/ 	.short	0x010a
        /*09ae*/ 	.byte	0x3f
	.zero		1


	//   ....[53]....
        /*09b0*/ 	.word	0x0000c490
        /*09b4*/ 	.word	0x00000007
        /*09b8*/ 	.word	0x00028840
        /*09bc*/ 	.short	0x010a
        /*09be*/ 	.byte	0x3f
	.zero		1


	//   ....[54]....
        /*09c0*/ 	.word	0x0000c4d0
        /*09c4*/ 	.word	0x00000005
        /*09c8*/ 	.word	0x00028860
        /*09cc*/ 	.short	0x010a
        /*09ce*/ 	.byte	0x3f
	.zero		1


	//   ....[55]....
        /*09d0*/ 	.word	0x0000c510
        /*09d4*/ 	.word	0x00000007
        /*09d8*/ 	.word	0x00028860
        /*09dc*/ 	.short	0x010a
        /*09de*/ 	.byte	0x3f
	.zero		1


	//   ....[56]....
        /*09e0*/ 	.word	0x0000c580
        /*09e4*/ 	.word	0x00000000
        /*09e8*/ 	.word	0x00028800
        /*09ec*/ 	.short	0x010a
        /*09ee*/ 	.byte	0x3f
	.zero		1


	//   ....[57]....
        /*09f0*/ 	.word	0x0000c5e0
        /*09f4*/ 	.word	0x00000004
        /*09f8*/ 	.word	0x00028830
        /*09fc*/ 	.short	0x010a
        /*09fe*/ 	.byte	0x3f
	.zero		1


	//   ....[58]....
        /*0a00*/ 	.word	0x0000c640
        /*0a04*/ 	.word	0x00000009
        /*0a08*/ 	.word	0x00028830
        /*0a0c*/ 	.short	0x010a
        /*0a0e*/ 	.byte	0x3f
	.zero		1


	//   ....[59]....
        /*0a10*/ 	.word	0x0000c6a0
        /*0a14*/ 	.word	0x0000000a
        /*0a18*/ 	.word	0x00028850
        /*0a1c*/ 	.short	0x010a
        /*0a1e*/ 	.byte	0x3f
	.zero		1


	//   ....[60]....
        /*0a20*/ 	.word	0x0000c700
        /*0a24*/ 	.word	0x00000003
        /*0a28*/ 	.word	0x00028850
        /*0a2c*/ 	.short	0x010a
        /*0a2e*/ 	.byte	0x3f
	.zero		1


	//   ....[61]....
        /*0a30*/ 	.word	0x0000c7e0
        /*0a34*/ 	.word	0x00000003
        /*0a38*/ 	.word	0x00028840
        /*0a3c*/ 	.short	0x010a
        /*0a3e*/ 	.byte	0x3f
	.zero		1


	//   ....[62]....
        /*0a40*/ 	.word	0x0000dc20
        /*0a44*/ 	.word	0x00000003
        /*0a48*/ 	.word	0x00028820
        /*0a4c*/ 	.short	0x010a
        /*0a4e*/ 	.byte	0x3f
	.zero		1


	//   ....[63]....
        /*0a50*/ 	.word	0x0000dc70
        /*0a54*/ 	.word	0x00000021
        /*0a58*/ 	.word	0x00028840
        /*0a5c*/ 	.short	0x010a
        /*0a5e*/ 	.byte	0x3f
	.zero		1


	//   ....[64]....
        /*0a60*/ 	.word	0x0000e630
        /*0a64*/ 	.word	0x00000000
        /*0a68*/ 	.word	0x00028860
        /*0a6c*/ 	.short	0x010a
        /*0a6e*/ 	.byte	0x3f
	.zero		1


	//   ....[65]....
        /*0a70*/ 	.word	0x0000f150
        /*0a74*/ 	.word	0x00000000
        /*0a78*/ 	.word	0x00028860
        /*0a7c*/ 	.short	0x010a
        /*0a7e*/ 	.byte	0x3f
	.zero		1


	//   ....[66]....
        /*0a80*/ 	.word	0x0000fc00
        /*0a84*/ 	.word	0x00000007
        /*0a88*/ 	.word	0x00028820
        /*0a8c*/ 	.short	0x010a
        /*0a8e*/ 	.byte	0x3f
	.zero		1


	//   ....[67]....
        /*0a90*/ 	.word	0x0000fd70
        /*0a94*/ 	.word	0x00000005
        /*0a98*/ 	.word	0x00028840
        /*0a9c*/ 	.short	0x010a
        /*0a9e*/ 	.byte	0x3f
	.zero		1


	//   ....[68]....
        /*0aa0*/ 	.word	0x0000fdc0
        /*0aa4*/ 	.word	0x00000007
        /*0aa8*/ 	.word	0x00028840
        /*0aac*/ 	.short	0x010a
        /*0aae*/ 	.byte	0x3f
	.zero		1


	//   ....[69]....
        /*0ab0*/ 	.word	0x0000fe10
        /*0ab4*/ 	.word	0x00000005
        /*0ab8*/ 	.word	0x00028860
        /*0abc*/ 	.short	0x010a
        /*0abe*/ 	.byte	0x3f
	.zero		1


	//----- nvinfo : EIATTR_NUM_MBARRIERS
	.align		4
.L_855:
        /*0ac0*/ 	.byte	0x03, 0x38
        /*0ac2*/ 	.short	0x0016


	//----- nvinfo : EIATTR_EXIT_INSTR_OFFSETS
	.align		4
        /*0ac4*/ 	.byte	0x04, 0x1c
        /*0ac6*/ 	.short	(.L_857 - .L_856)


	//   ....[0]....
.L_856:
        /*0ac8*/ 	.word	0x0000c560


	//----- nvinfo : EIATTR_MAX_THREADS
	.align		4
.L_857:
        /*0acc*/ 	.byte	0x04, 0x05
        /*0ace*/ 	.short	(.L_859 - .L_858)
.L_858:
        /*0ad0*/ 	.word	0x00000180
        /*0ad4*/ 	.word	0x00000001
        /*0ad8*/ 	.word	0x00000001


	//----- nvinfo : EIATTR_CRS_STACK_SIZE
	.align		4
.L_859:
        /*0adc*/ 	.byte	0x04, 0x1e
        /*0ade*/ 	.short	(.L_861 - .L_860)
.L_860:
        /*0ae0*/ 	.word	0x00000000


	//----- nvinfo : EIATTR_CBANK_PARAM_SIZE
	.align		4
.L_861:
        /*0ae4*/ 	.byte	0x03, 0x19
        /*0ae6*/ 	.short	0x0a70


	//----- nvinfo : EIATTR_PARAM_CBANK
	.align		4
        /*0ae8*/ 	.byte	0x04, 0x0a
        /*0aea*/ 	.short	(.L_863 - .L_862)
	.align		4
.L_862:
        /*0aec*/ 	.word	index@(.nv.constant0._ZN7cutlass13device_kernelIN5flash11enable_sm90INS1_16FlashAttnFwdSm90INS1_25CollectiveMainloopFwdSm90ILi2EN4cute5tupleIJNS5_1CILi1EEES8_S8_EEENS6_IJNS7_ILi128EEESA_SA_EEELi128ENS_10bfloat16_tEfNS_4arch4Sm90ELb0ELb0ELb1ELb0ELb1ELb0ELb0ELb1ELb1ELb1ELb1ELb0EEENS1_21CollectiveEpilogueFwdISB_S9_SC_SE_Li256ELb0ELb1ELb1ELb0EEENS1_19SingleTileSchedulerILb0ELb1ELb1ELi128EEEEEEEEEvNT_6ParamsE)
        /*0af0*/ 	.short	0x0210
        /*0af2*/ 	.short	0x0a70


	//----- nvinfo : EIATTR_SW_WAR
	.align		4
.L_863:
        /*0af4*/ 	.byte	0x04, 0x36
        /*0af6*/ 	.short	(.L_865 - .L_864)
.L_864:
        /*0af8*/ 	.word	0x00000008
.L_865:


//--------------------- .nv.info._ZN7cutlass13device_kernelIN5flash11enable_sm90INS1_16FlashAttnFwdSm90INS1_25CollectiveMainloopFwdSm90ILi2EN4cute5tupleIJNS5_1CILi1EEES8_S8_EEENS6_IJNS7_ILi128EEESA_SA_EEELi128ENS_10bfloat16_tEfNS_4arch4Sm90ELb0ELb0ELb1ELb1ELb1ELb0ELb0ELb1ELb1ELb1ELb1ELb0EEENS1_21CollectiveEpilogueFwdISB_S9_SC_SE_Li256ELb1ELb1ELb1ELb0EEENS1_36VarlenDynamicPersistentTileSchedulerILi128ELi128ELi256ELi128ELb1ELb1ELb1ELb0ELb1ELb1EEEEEEEEEvNT_6ParamsE --------------------------
	.section	.nv.info._ZN7cutlass13device_kernelIN5flash11enable_sm90INS1_16FlashAttnFwdSm90INS1_25CollectiveMainloopFwdSm90ILi2EN4cute5tupleIJNS5_1CILi1EEES8_S8_EEENS6_IJNS7_ILi128EEESA_SA_EEELi128ENS_10bfloat16_tEfNS_4arch4Sm90ELb0ELb0ELb1ELb1ELb1ELb0ELb0ELb1ELb1ELb1ELb1ELb0EEENS1_21CollectiveEpilogueFwdISB_S9_SC_SE_Li256ELb1ELb1ELb1ELb0EEENS1_36VarlenDynamicPersistentTileSchedulerILi128ELi128ELi256ELi128ELb1ELb1ELb1ELb0ELb1ELb1EEEEEEEEEvNT_6ParamsE,"",@"SHT_CUDA_INFO"
	.sectionflags	@""
	.align	4


	//----- nvinfo : EIATTR_CUDA_API_VERSION
	.align		4
        /*0000*/ 	.byte	0x04, 0x37
        /*0002*/ 	.short	(.L_867 - .L_866)
.L_866:
        /*0004*/ 	.word	0x00000082


	//----- nvinfo : EIATTR_KPARAM_INFO
	.align		4
.L_867:
        /*0008*/ 	.byte	0x04, 0x17
        /*000a*/ 	.short	(.L_869 - .L_868)
.L_868:
        /*000c*/ 	.word	0x00000000
        /*0010*/ 	.short	0x0000
        /*0012*/ 	.short	0x0070
        /*0014*/ 	.byte	0x00, 0xf0, 0x01, 0x2a


	//----- nvinfo : EIATTR_SPARSE_MMA_MASK
	.align		4
.L_869:
        /*0018*/ 	.byte	0x03, 0x50
        /*001a*/ 	.short	0x0000


	//----- nvinfo : EIATTR_MAXREG_COUNT
	.align		4
        /*001c*/ 	.byte	0x03, 0x1b
        /*001e*/ 	.short	0x00a8


	//----- nvinfo : EIATTR_NUM_BARRIERS
	.align		4
        /*0020*/ 	.byte	0x02, 0x4c
        /*0022*/ 	.byte	0x10
	.zero		1


	//----- nvinfo : EIATTR_EXTERNS
	.align		4
        /*0024*/ 	.byte	0x04, 0x0f
        /*0026*/ 	.short	(.L_871 - .L_870)


	//   ....[0]....
	.align		4
.L_870:
        /*0028*/ 	.word	index@(__assertfail)


	//----- nvinfo : EIATTR_ANNOTATIONS
	.align		4
.L_871:
        /*002c*/ 	.byte	0x04, 0x55
        /*002e*/ 	.short	(.L_873 - .L_872)


	//   ....[0]....
.L_872:
        /* <DEDUP_REMOVED lines=19> */


	//----- nvinfo : EIATTR_MERCURY_ISA_VERSION
	.align		4
.L_873:
        /*0150*/ 	.byte	0x03, 0x5f
        /*0152*/ 	.short	0x0101


	//----- nvinfo : EIATTR_UNUSED_LOAD_BYTE_OFFSET
	.align		4
        /*0154*/ 	.byte	0x04, 0x44
        /*0156*/ 	.short	(.L_875 - .L_874)


	//   ....[0]....
.L_874:
        /*0158*/ 	.word	0x00000960
        /*015c*/ 	.word	0x0000fff0


	//   ....[1]....
        /*0160*/ 	.word	0x00007910
        /*0164*/ 	.word	0x0000fff0


	//----- nvinfo : EIATTR_INT_WARP_WIDE_INSTR_OFFSETS
	.align		4
.L_875:
        /*0168*/ 	.byte	0x04, 0x31
        /*016a*/ 	.short	(.L_877 - .L_876)


	//   ....[0]....
.L_876:
        /*016c*/ 	.word	0x000000c0


	//   ....[1]....
        /*0170*/ 	.word	0x000000d0


	//   ....[2]....
        /*0174*/ 	.word	0x00000170


	//   ....[3]....
        /*0178*/ 	.word	0x0000ba00


	//   ....[4]....
        /*017c*/ 	.word	0x0000ba90


	//   ....[5]....
        /*0180*/ 	.word	0x0000e890


	//   ....[6]....
        /*0184*/ 	.word	0x0000e920


	//----- nvinfo : EIATTR_COOP_GROUP_MASK_REGIDS
	.align		4
.L_877:
        /*0188*/ 	.byte	0x04, 0x29
        /*018a*/ 	.short	(.L_879 - .L_878)


	//   ....[0]....
.L_878:
        /*018c*/ 	.word	0xffffffff


	//   ....[1]....
        /*0190*/ 	.word	0xffffffff


	//   ....[2]....
        /*0194*/ 	.word	0xffffffff


	//   ....[3]....
        /*0198*/ 	.word	0xffffffff


	//   ....[4]....
        /*019c*/ 	.word	0xffffffff


	//   ....[5]....
        /*01a0*/ 	.word	0xffffffff


	//   ....[6]....
        /*01a4*/ 	.word	0xffffffff


	//   ....[7]....
        /*01a8*/ 	.word	0xffffffff


	//   ....[8]....
        /*01ac*/ 	.word	0xffffffff


	//   ....[9]....
        /*01b0*/ 	.word	0xffffffff


	//   ....[10]....
        /*01b4*/ 	.word	0xffffffff


	//   ....[11]....
        /*01b8*/ 	.word	0xffffffff


	//   ....[12]....
        /*01bc*/ 	.word	0xffffffff


	//   ....[13]....
        /*01c0*/ 	.word	0xffffffff


	//   ....[14]....
        /*01c4*/ 	.word	0xffffffff


	//   ....[15]....
        /*01c8*/ 	.word	0xffffffff


	//   ....[16]....
        /*01cc*/ 	.word	0xffffffff


	//   ....[17]....
        /*01d0*/ 	.word	0xffffffff


	//   ....[18]....
        /*01d4*/ 	.word	0xffffffff


	//   ....[19]....
        /*01d8*/ 	.word	0xffffffff


	//   ....[20]....
        /*01dc*/ 	.word	0xffffffff


	//   ....[21]....
        /*01e0*/ 	.word	0xffffffff


	//   ....[22]....
        /*01e4*/ 	.word	0xffffffff


	//   ....[23]....
        /*01e8*/ 	.word	0xffffffff


	//   ....[24]....
        /*01ec*/ 	.word	0xffffffff


	//   ....[25]....
        /*01f0*/ 	.word	0xffffffff


	//   ....[26]....
        /*01f4*/ 	.word	0xffffffff


	//   ....[27]....
        /*01f8*/ 	.word	0xffffffff


	//   ....[28]....
        /*01fc*/ 	.word	0xffffffff


	//   ....[29]....
        /*0200*/ 	.word	0xffffffff


	//   ....[30]....
        /*0204*/ 	.word	0xffffffff


	//   ....[31]....
        /*0208*/ 	.word	0xffffffff


	//   ....[32]....
        /*020c*/ 	.word	0xffffffff


	//   ....[33]....
        /*0210*/ 	.word	0xffffffff


	//   ....[34]....
        /*0214*/ 	.word	0xffffffff


	//   ....[35]....
        /*0218*/ 	.word	0xffffffff


	//   ....[36]....
        /*021c*/ 	.word	0xffffffff


	//   ....[37]....
        /*0220*/ 	.word	0xffffffff


	//   ....[38]....
        /*0224*/ 	.word	0xffffffff


	//   ....[39]....
        /*0228*/ 	.word	0xffffffff


	//   ....[40]....
        /*022c*/ 	.word	0xffffffff


	//   ....[41]....
        /*0230*/ 	.word	0xffffffff


	//   ....[42]....
        /*0234*/ 	.word	0xffffffff


	//   ....[43]....
        /*0238*/ 	.word	0xffffffff


	//   ....[44]....
        /*023c*/ 	.word	0xffffffff


	//   ....[45]....
        /*0240*/ 	.word	0xffffffff


	//   ....[46]....
        /*0244*/ 	.word	0xffffffff


	//   ....[47]....
        /*0248*/ 	.word	0xffffffff


	//   ....[48]....
        /*024c*/ 	.word	0xffffffff


	//   ....[49]....
        /*0250*/ 	.word	0xffffffff


	//   ....[50]....
        /*0254*/ 	.word	0xffffffff


	//   ....[51]....
        /*0258*/ 	.word	0xffffffff


	//   ....[52]....
        /*025c*/ 	.word	0xffffffff


	//   ....[53]....
        /*0260*/ 	.word	0xffffffff


	//   ....[54]....
        /*0264*/ 	.word	0xffffffff


	//   ....[55]....
        /*0268*/ 	.word	0xffffffff


	//   ....[56]....
        /*026c*/ 	.word	0xffffffff


	//   ....[57]....
        /*0270*/ 	.word	0xffffffff


	//   ....[58]....
        /*0274*/ 	.word	0xffffffff


	//   ....[59]....
        /*0278*/ 	.word	0xffffffff


	//   ....[60]....
        /*027c*/ 	.word	0xffffffff


	//   ....[61]....
        /*0280*/ 	.word	0xffffffff


	//   ....[62]....
        /*0284*/ 	.word	0xffffffff


	//   ....[63]....
        /*0288*/ 	.word	0xffffffff


	//   ....[64]....
        /*028c*/ 	.word	0xffffffff


	//   ....[65]....
        /*0290*/ 	.word	0xffffffff


	//   ....[66]....
        /*0294*/ 	.word	0xffffffff


	//   ....[67]....
        /*0298*/ 	.word	0xffffffff


	//   ....[68]....
        /*029c*/ 	.word	0xffffffff


	//   ....[69]....
        /*02a0*/ 	.word	0xffffffff


	//   ....[70]....
        /*02a4*/ 	.word	0xffffffff


	//   ....[71]....
        /*02a8*/ 	.word	0xffffffff


	//   ....[72]....
        /*02ac*/ 	.word	0xffffffff


	//   ....[73]....
        /*02b0*/ 	.word	0xffffffff


	//   ....[74]....
        /*02b4*/ 	.word	0xffffffff


	//   ....[75]....
        /*02b8*/ 	.word	0xffffffff


	//   ....[76]....
        /*02bc*/ 	.word	0xffffffff


	//   ....[77]....
        /*02c0*/ 	.word	0xffffffff


	//   ....[78]....
        /*02c4*/ 	.word	0xffffffff


	//   ....[79]....
        /*02c8*/ 	.word	0xffffffff


	//   ....[80]....
        /*02cc*/ 	.word	0xffffffff


	//   ....[81]....
        /*02d0*/ 	.word	0xffffffff


	//   ....[82]....
        /*02d4*/ 	.word	0xffffffff


	//   ....[83]....
        /*02d8*/ 	.word	0xffffffff


	//   ....[84]....
        /*02dc*/ 	.word	0xffffffff


	//   ....[85]....
        /*02e0*/ 	.word	0xffffffff


	//   ....[86]....
        /*02e4*/ 	.word	0xffffffff


	//   ....[87]....
        /*02e8*/ 	.word	0xffffffff


	//   ....[88]....
        /*02ec*/ 	.word	0xffffffff


	//   ....[89]....
        /*02f0*/ 	.word	0xffffffff


	//   ....[90]....
        /*02f4*/ 	.word	0xffffffff


	//   ....[91]....
        /*02f8*/ 	.word	0xffffffff


	//   ....[92]....
        /*02fc*/ 	.word	0xffffffff


	//   ....[93]....
        /*0300*/ 	.word	0xffffffff


	//   ....[94]....
        /*0304*/ 	.word	0xffffffff


	//   ....[95]....
        /*0308*/ 	.word	0xffffffff


	//   ....[96]....
        /*030c*/ 	.word	0xffffffff


	//   ....[97]....
        /*0310*/ 	.word	0xffffffff


	//   ....[98]....
        /*0314*/ 	.word	0xffffffff


	//   ....[99]....
        /*0318*/ 	.word	0xffffffff


	//   ....[100]....
        /*031c*/ 	.word	0xffffffff


	//   ....[101]....
        /*0320*/ 	.word	0xffffffff


	//   ....[102]....
        /*0324*/ 	.word	0xffffffff


	//   ....[103]....
        /*0328*/ 	.word	0xffffffff


	//   ....[104]....
        /*032c*/ 	.word	0xffffffff


	//   ....[105]....
        /*0330*/ 	.word	0xffffffff


	//   ....[106]....
        /*0334*/ 	.word	0xffffffff


	//   ....[107]....
        /*0338*/ 	.word	0xffffffff


	//   ....[108]....
        /*033c*/ 	.word	0xffffffff


	//   ....[109]....
        /*0340*/ 	.word	0xffffffff


	//   ....[110]....
        /*0344*/ 	.word	0xffffffff


	//   ....[111]....
        /*0348*/ 	.word	0xffffffff


	//   ....[112]....
        /*034c*/ 	.word	0xffffffff


	//   ....[113]....
        /*0350*/ 	.word	0xffffffff


	//   ....[114]....
        /*0354*/ 	.word	0xffffffff


	//   ....[115]....
        /*0358*/ 	.word	0xffffffff


	//   ....[116]....
        /*035c*/ 	.word	0xffffffff


	//   ....[117]....
        /*0360*/ 	.word	0xffffffff


	//   ....[118]....
        /*0364*/ 	.word	0xffffffff


	//   ....[119]....
        /*0368*/ 	.word	0xffffffff


	//   ....[120]....
        /*036c*/ 	.word	0xffffffff


	//   ....[121]....
        /*0370*/ 	.word	0xffffffff


	//   ....[122]....
        /*0374*/ 	.word	0xffffffff


	//   ....[123]....
        /*0378*/ 	.word	0xffffffff


	//   ....[124]....
        /*037c*/ 	.word	0xffffffff


	//   ....[125]....
        /*0380*/ 	.word	0xffffffff


	//   ....[126]....
        /*0384*/ 	.word	0xffffffff


	//   ....[127]....
        /*0388*/ 	.word	0xffffffff


	//   ....[128]....
        /*038c*/ 	.word	0xffffffff


	//   ....[129]....
        /*0390*/ 	.word	0xffffffff


	//   ....[130]....
        /*0394*/ 	.word	0xffffffff


	//   ....[131]....
        /*0398*/ 	.word	0xffffffff


	//   ....[132]....
        /*039c*/ 	.word	0xffffffff


	//   ....[133]....
        /*03a0*/ 	.word	0xffffffff


	//   ....[134]....
        /*03a4*/ 	.word	0xffffffff


	//   ....[135]....
        /*03a8*/ 	.word	0xffffffff


	//   ....[136]....
        /*03ac*/ 	.word	0xffffffff


	//   ....[137]....
        /*03b0*/ 	.word	0xffffffff


	//   ....[138]....
        /*03b4*/ 	.word	0xffffffff


	//   ....[139]....
        /*03b8*/ 	.word	0xffffffff


	//   ....[140]....
        /*03bc*/ 	.word	0xffffffff


	//   ....[141]....
        /*03c0*/ 	.word	0xffffffff


	//   ....[142]....
        /*03c4*/ 	.word	0xffffffff


	//   ....[143]....
        /*03c8*/ 	.word	0xffffffff


	//   ....[144]....
        /*03cc*/ 	.word	0xffffffff


	//   ....[145]....
        /*03d0*/ 	.word	0xffffffff


	//   ....[146]....
        /*03d4*/ 	.word	0xffffffff


	//   ....[147]....
        /*03d8*/ 	.word	0xffffffff


	//   ....[148]....
        /*03dc*/ 	.word	0xffffffff


	//   ....[149]....
        /*03e0*/ 	.word	0xffffffff


	//   ....[150]....
        /*03e4*/ 	.word	0xffffffff


	//   ....[151]....
        /*03e8*/ 	.word	0xffffffff


	//   ....[152]....
        /*03ec*/ 	.word	0xffffffff


	//   ....[153]....
        /*03f0*/ 	.word	0xffffffff


	//   ....[154]....
        /*03f4*/ 	.word	0xffffffff


	//   ....[155]....
        /*03f8*/ 	.word	0xffffffff


	//   ....[156]....
        /*03fc*/ 	.word	0xffffffff


	//   ....[157]....
        /*0400*/ 	.word	0xffffffff


	//   ....[158]....
        /*0404*/ 	.word	0xffffffff


	//   ....[159]....
        /*0408*/ 	.word	0x0500000f


	//   ....[160]....
        /*040c*/ 	.word	0x0500000f


	//   ....[161]....
        /*0410*/ 	.word	0x0500000f


	//   ....[162]....
        /*0414*/ 	.word	0x0500000f


	//   ....[163]....
        /*0418*/ 	.word	0x0500000f


	//   ....[164]....
        /*041c*/ 	.word	0x0500000f


	//   ....[165]....
        /*0420*/ 	.word	0x0500000f


	//   ....[166]....
        /*0424*/ 	.word	0x0500000f


	//   ....[167]....
        /*0428*/ 	.word	0x0500000f


	//   ....[168]....
        /*042c*/ 	.word	0x0500000f


	//   ....[169]....
        /*0430*/ 	.word	0x0500000f


	//   ....[170]....
        /*0434*/ 	.word	0x0500000f


	//   ....[171]....
        /*0438*/ 	.word	0x0500000f


	//   ....[172]....
        /*043c*/ 	.word	0x0500000f


	//   ....[173]....
        /*0440*/ 	.word	0x0500000f


	//   ....[174]....
        /*0444*/ 	.word	0x0500000f


	//   ....[175]....
        /*0448*/ 	.word	0x0500000f


	//   ....[176]....
        /*044c*/ 	.word	0x0500000f


	//   ....[177]....
        /*0450*/ 	.word	0x0500000f


	//   ....[178]....
        /*0454*/ 	.word	0x0500000f


	//   ....[179]....
        /*0458*/ 	.word	0x0500000f


	//   ....[180]....
        /*045c*/ 	.word	0x0500000f


	//   ....[181]....
        /*0460*/ 	.word	0x0500000f


	//   ....[182]....
        /*0464*/ 	.word	0x0500000f


	//   ....[183]....
        /*0468*/ 	.word	0x0500000f


	//   ....[184]....
        /*046c*/ 	.word	0x0500000f


	//   ....[185]....
        /*0470*/ 	.word	0x0500000f


	//   ....[186]....
        /*0474*/ 	.word	0x0500000f


	//   ....[187]....
        /*0478*/ 	.word	0x0500000f


	//   ....[188]....
        /*047c*/ 	.word	0x0500000f


	//   ....[189]....
        /*0480*/ 	.word	0x0500000f


	//   ....[190]....
        /*0484*/ 	.word	0x0500000f


	//   ....[191]....
        /*0488*/ 	.word	0x0500000f


	//   ....[192]....
        /*048c*/ 	.word	0x0500000f


	//   ....[193]....
        /*0490*/ 	.word	0x0500000f


	//   ....[194]....
        /*0494*/ 	.word	0x0500000f


	//   ....[195]....
        /*0498*/ 	.word	0x0500000f


	//   ....[196]....
        /*049c*/ 	.word	0x0500000f


	//   ....[197]....
        /*04a0*/ 	.word	0x0500000f


	//   ....[198]....
        /*04a4*/ 	.word	0x0500000f


	//   ....[199]....
        /*04a8*/ 	.word	0x0500000f


	//   ....[200]....
        /*04ac*/ 	.word	0x0500000f


	//   ....[201]....
        /*04b0*/ 	.word	0x0500000f


	//   ....[202]....
        /*04b4*/ 	.word	0x0500000f


	//   ....[203]....
        /*04b8*/ 	.word	0x0500000f


	//   ....[204]....
        /*04bc*/ 	.word	0x0500000f


	//   ....[205]....
        /*04c0*/ 	.word	0x0500000f


	//   ....[206]....
        /*04c4*/ 	.word	0x0500000f


	//   ....[207]....
        /*04c8*/ 	.word	0x0500000f


	//   ....[208]....
        /*04cc*/ 	.word	0x0500000f


	//   ....[209]....
        /*04d0*/ 	.word	0x0500000f


	//   ....[210]....
        /*04d4*/ 	.word	0x0500000f


	//   ....[211]....
        /*04d8*/ 	.word	0x0500000f


	//   ....[212]....
        /*04dc*/ 	.word	0x0500000f


	//   ....[213]....
        /*04e0*/ 	.word	0x0500000f


	//   ....[214]....
        /*04e4*/ 	.word	0x0500000f


	//   ....[215]....
        /*04e8*/ 	.word	0x0500000f


	//   ....[216]....
        /*04ec*/ 	.word	0x0500000f


	//   ....[217]....
        /*04f0*/ 	.word	0x0500000f


	//   ....[218]....
        /*04f4*/ 	.word	0x0500000f


	//   ....[219]....
        /*04f8*/ 	.word	0x0500000f


	//   ....[220]....
        /*04fc*/ 	.word	0x0500000f


	//   ....[221]....
        /*0500*/ 	.word	0x0500000f


	//   ....[222]....
        /*0504*/ 	.word	0x0500000f


	//   ....[223]....
        /*0508*/ 	.word	0x0500000f


	//   ....[224]....
        /*050c*/ 	.word	0x0500000f


	//   ....[225]....
        /*0510*/ 	.word	0x0500000f


	//   ....[226]....
        /*0514*/ 	.word	0x0500000f


	//   ....[227]....
        /*0518*/ 	.word	0x0500000f


	//   ....[228]....
        /*051c*/ 	.word	0x0500000f


	//   ....[229]....
        /*0520*/ 	.word	0x0500000f


	//   ....[230]....
        /*0524*/ 	.word	0x0500000f


	//   ....[231]....
        /*0528*/ 	.word	0x0500000f


	//   ....[232]....
        /*052c*/ 	.word	0x0500000f


	//   ....[233]....
        /*0530*/ 	.word	0x0500000f


	//   ....[234]....
        /*0534*/ 	.word	0x0500000f


	//   ....[235]....
        /*0538*/ 	.word	0x0500000f


	//   ....[236]....
        /*053c*/ 	.word	0x0500000f


	//   ....[237]....
        /*0540*/ 	.word	0x0500000f


	//   ....[238]....
        /*0544*/ 	.word	0x0500000f


	//   ....[239]....
        /*0548*/ 	.word	0x0500000f


	//   ....[240]....
        /*054c*/ 	.word	0x0500000f


	//   ....[241]....
        /*0550*/ 	.word	0x0500000f


	//   ....[242]....
        /*0554*/ 	.word	0x0500000f


	//   ....[243]....
        /*0558*/ 	.word	0x0500000f


	//   ....[244]....
        /*055c*/ 	.word	0x0500000f


	//   ....[245]....
        /*0560*/ 	.word	0x0500000f


	//   ....[246]....
        /*0564*/ 	.word	0x0500000f


	//   ....[247]....
        /*0568*/ 	.word	0x0500000f


	//   ....[248]....
        /*056c*/ 	.word	0x0500000f


	//   ....[249]....
        /*0570*/ 	.word	0x0500000f


	//   ....[250]....
        /*0574*/ 	.word	0x0500000f


	//   ....[251]....
        /*0578*/ 	.word	0x0500000f


	//   ....[252]....
        /*057c*/ 	.word	0x0500000f


	//   ....[253]....
        /*0580*/ 	.word	0x0500000f


	//   ....[254]....
        /*0584*/ 	.word	0x0500000f


	//   ....[255]....
        /*0588*/ 	.word	0x0500000f


	//   ....[0]....
        /*058c*/ 	.word	0x0500000f


	//   ....[1]....
        /*0590*/ 	.word	0x0500000f


	//   ....[2]....
        /*0594*/ 	.word	0x0500000f


	//----- nvinfo : EIATTR_COOP_GROUP_INSTR_OFFSETS
	.align		4
.L_879:
        /*0598*/ 	.byte	0x04, 0x28
        /*059a*/ 	.short	(.L_881 - .L_880)


	//   ....[0]....
.L_880:
        /*059c*/ 	.word	0x00000080


	//   ....[1]....
        /*05a0*/ 	.word	0x000000b0


	//   ....[2]....
        /*05a4*/ 	.word	0x000002d0


	//   ....[3]....
        /*05a8*/ 	.word	0x00000430


	//   ....[4]....
        /*05ac*/ 	.word	0x00000550


	//   ....[5]....
        /*05b0*/ 	.word	0x000006b0


	//   ....[6]....
        /*05b4*/ 	.word	0x000016a0


	//   ....[7]....
        /*05b8*/ 	.word	0x000031e0


	//   ....[8]....
        /*05bc*/ 	.word	0x00003220


	//   ....[9]....
        /*05c0*/ 	.word	0x000034a0


	//   ....[10]....
        /*05c4*/ 	.word	0x00003650


	//   ....[11]....
        /*05c8*/ 	.word	0x00005a60


	//   ....[12]....
        /*05cc*/ 	.word	0x00005a90


	//   ....[13]....
        /*05d0*/ 	.word	0x00005ab0


	//   ....[14]....
        /*05d4*/ 	.word	0x00005ad0


	//   ....[15]....
        /*05d8*/ 	.word	0x00006f70


	//   ....[16]....
        /*05dc*/ 	.word	0x00006fa0


	//   ....[17]....
        /*05e0*/ 	.word	0x00007090


	//   ....[18]....
        /*05e4*/ 	.word	0x000070a0


	//   ....[19]....
        /*05e8*/ 	.word	0x00008390


	//   ....[20]....
        /*05ec*/ 	.word	0x000083d0


	//   ....[21]....
        /*05f0*/ 	.word	0x000083f0


	//   ....[22]....
        /*05f4*/ 	.word	0x00008420


	//   ....[23]....
        /*05f8*/ 	.word	0x00008ac0


	//   ....[24]....
        /*05fc*/ 	.word	0x00008ae0


	//   ....[25]....
        /*0600*/ 	.word	0x00008bb0


	//   ....[26]....
        /*0604*/ 	.word	0x00008bd0


	//   ....[27]....
        /*0608*/ 	.word	0x00008c90


	//   ....[28]....
        /*060c*/ 	.word	0x00008cb0


	//   ....[29]....
        /*0610*/ 	.word	0x00008d80


	//   ....[30]....
        /*0614*/ 	.word	0x00008da0


	//   ....[31]....
        /*0618*/ 	.word	0x00009120


	//   ....[32]....
        /*061c*/ 	.word	0x00009130


	//   ....[33]....
        /*0620*/ 	.word	0x00009560


	//   ....[34]....
        /*0624*/ 	.word	0x00009570


	//   ....[35]....
        /*0628*/ 	.word	0x0000a1a0


	//   ....[36]....
        /*062c*/ 	.word	0x0000a1c0


	//   ....[37]....
        /*0630*/ 	.word	0x0000a280


	//   ....[38]....
        /*0634*/ 	.word	0x0000a2a0


	//   ....[39]....
        /*0638*/ 	.word	0x0000a360


	//   ....[40]....
        /*063c*/ 	.word	0x0000a380


	//   ....[41]....
        /*0640*/ 	.word	0x0000a450


	//   ....[42]....
        /*0644*/ 	.word	0x0000a470


	//   ....[43]....
        /*0648*/ 	.word	0x0000a5b0


	//   ....[44]....
        /*064c*/ 	.word	0x0000a7c0


	//   ....[45]....
        /*0650*/ 	.word	0x0000a7f0


	//   ....[46]....
        /*0654*/ 	.word	0x0000a820


	//   ....[47]....
        /*0658*/ 	.word	0x0000a850


	//   ....[48]....
        /*065c*/ 	.word	0x0000a880


	//   ....[49]....
        /*0660*/ 	.word	0x0000a8b0


	//   ....[50]....
        /*0664*/ 	.word	0x0000aa20


	//   ....[51]....
        /*0668*/ 	.word	0x0000aa50


	//   ....[52]....
        /*066c*/ 	.word	0x0000aa80


	//   ....[53]....
        /*0670*/ 	.word	0x0000aab0


	//   ....[54]....
        /*0674*/ 	.word	0x0000aae0


	//   ....[55]....
        /*0678*/ 	.word	0x0000ab10


	//   ....[56]....
        /*067c*/ 	.word	0x0000aba0


	//   ....[57]....
        /*0680*/ 	.word	0x0000abd0


	//   ....[58]....
        /*0684*/ 	.word	0x0000abe0


	//   ....[59]....
        /*0688*/ 	.word	0x0000ac70


	//   ....[60]....
        /*068c*/ 	.word	0x0000c500


	//   ....[61]....
        /*0690*/ 	.word	0x0000c520


	//   ....[62]....
        /*0694*/ 	.word	0x0000c5c0


	//   ....[63]....
        /*0698*/ 	.word	0x0000c5e0


	//   ....[64]....
        /*069c*/ 	.word	0x0000c670


	//   ....[65]....
        /*06a0*/ 	.word	0x0000c690


	//   ....[66]....
        /*06a4*/ 	.word	0x0000c720


	//   ....[67]....
        /*06a8*/ 	.word	0x0000c740


	//   ....[68]....
        /*06ac*/ 	.word	0x0000c7d0


	//   ....[69]....
        /*06b0*/ 	.word	0x0000c7f0


	//   ....[70]....
        /*06b4*/ 	.word	0x0000c880


	//   ....[71]....
        /*06b8*/ 	.word	0x0000c8a0


	//   ....[72]....
        /*06bc*/ 	.word	0x0000c930


	//   ....[73]....
        /*06c0*/ 	.word	0x0000c950


	//   ....[74]....
        /*06c4*/ 	.word	0x0000c960


	//   ....[75]....
        /*06c8*/ 	.word	0x0000c9e0


	//   ....[76]....
        /*06cc*/ 	.word	0x0000d0e0


	//   ....[77]....
        /*06d0*/ 	.word	0x0000d110


	//   ....[78]....
        /*06d4*/ 	.word	0x0000d170


	//   ....[79]....
        /*06d8*/ 	.word	0x0000d1b0


	//   ....[80]....
        /*06dc*/ 	.word	0x0000d1f0


	//   ....[81]....
        /*06e0*/ 	.word	0x0000d250


	//   ....[82]....
        /*06e4*/ 	.word	0x0000d2a0


	//   ....[83]....
        /*06e8*/ 	.word	0x0000d2f0


	//   ....[84]....
        /*06ec*/ 	.word	0x0000d330


	//   ....[85]....
        /*06f0*/ 	.word	0x0000d390


	//   ....[86]....
        /*06f4*/ 	.word	0x0000d3e0


	//   ....[87]....
        /*06f8*/ 	.word	0x0000d430


	//   ....[88]....
        /*06fc*/ 	.word	0x0000d480


	//   ....[89]....
        /*0700*/ 	.word	0x0000d4d0


	//   ....[90]....
        /*0704*/ 	.word	0x0000d4f0


	//   ....[91]....
        /*0708*/ 	.word	0x0000d520


	//   ....[92]....
        /*070c*/ 	.word	0x0000dc60


	//   ....[93]....
        /*0710*/ 	.word	0x0000dc90


	//   ....[94]....
        /*0714*/ 	.word	0x0000dcf0


	//   ....[95]....
        /*0718*/ 	.word	0x0000dd00


	//   ....[96]....
        /*071c*/ 	.word	0x0000dd50


	//   ....[97]....
        /*0720*/ 	.word	0x0000dd60


	//   ....[98]....
        /*0724*/ 	.word	0x0000ddb0


	//   ....[99]....
        /*0728*/ 	.word	0x0000ddc0


	//   ....[100]....
        /*072c*/ 	.word	0x0000de10


	//   ....[101]....
        /*0730*/ 	.word	0x0000de20


	//   ....[102]....
        /*0734*/ 	.word	0x0000de70


	//   ....[103]....
        /*0738*/ 	.word	0x0000de80


	//   ....[104]....
        /*073c*/ 	.word	0x0000ded0


	//   ....[105]....
        /*0740*/ 	.word	0x0000dee0


	//   ....[106]....
        /*0744*/ 	.word	0x0000def0


	//   ....[107]....
        /*0748*/ 	.word	0x0000df40


	//   ....[108]....
        /*074c*/ 	.word	0x0000e1a0


	//   ....[109]....
        /*0750*/ 	.word	0x0000e1c0


	//   ....[110]....
        /*0754*/ 	.word	0x0000e1d0


	//   ....[111]....
        /*0758*/ 	.word	0x0000e240


	//   ....[112]....
        /*075c*/ 	.word	0x0000e250


	//   ....[113]....
        /*0760*/ 	.word	0x0000e2c0


	//   ....[114]....
        /*0764*/ 	.word	0x0000e2d0


	//   ....[115]....
        /*0768*/ 	.word	0x0000e340


	//   ....[116]....
        /*076c*/ 	.word	0x0000e350


	//   ....[117]....
        /*0770*/ 	.word	0x0000e3c0


	//   ....[118]....
        /*0774*/ 	.word	0x0000e3d0


	//   ....[119]....
        /*0778*/ 	.word	0x0000e440


	//   ....[120]....
        /*077c*/ 	.word	0x0000e450


	//   ....[121]....
        /*0780*/ 	.word	0x0000e4c0


	//   ....[122]....
        /*0784*/ 	.word	0x0000e4d0


	//   ....[123]....
        /*0788*/ 	.word	0x0000e4e0


	//   ....[124]....
        /*078c*/ 	.word	0x0000ea70


	//   ....[125]....
        /*0790*/ 	.word	0x0000eab0


	//   ....[126]....
        /*0794*/ 	.word	0x0000eaf0


	//   ....[127]....
        /*0798*/ 	.word	0x0000eb10


	//   ....[128]....
        /*079c*/ 	.word	0x0000eb20


	//   ....[129]....
        /*07a0*/ 	.word	0x0000eb40


	//   ....[130]....
        /*07a4*/ 	.word	0x0000ebb0


	//   ....[131]....
        /*07a8*/ 	.word	0x0000ebd0


	//   ....[132]....
        /*07ac*/ 	.word	0x0000ec30


	//   ....[133]....
        /*07b0*/ 	.word	0x0000ec50


	//   ....[134]....
        /*07b4*/ 	.word	0x0000ecb0


	//   ....[135]....
        /*07b8*/ 	.word	0x0000ecd0


	//   ....[136]....
        /*07bc*/ 	.word	0x0000ed30


	//   ....[137]....
        /*07c0*/ 	.word	0x0000ed50


	//   ....[138]....
        /*07c4*/ 	.word	0x0000eda0


	//   ....[139]....
        /*07c8*/ 	.word	0x0000edc0


	//   ....[140]....
        /*07cc*/ 	.word	0x0000f200


	//   ....[141]....
        /*07d0*/ 	.word	0x0000f230


	//   ....[142]....
        /*07d4*/ 	.word	0x0000f290


	//   ....[143]....
        /*07d8*/ 	.word	0x0000f2c0


	//   ....[144]....
        /*07dc*/ 	.word	0x0000f2f0


	//   ....[145]....
        /*07e0*/ 	.word	0x0000f320


	//   ....[146]....
        /*07e4*/ 	.word	0x0000f350


	//   ....[147]....
        /*07e8*/ 	.word	0x0000f380


	//   ....[148]....
        /*07ec*/ 	.word	0x0000f520


	//   ....[149]....
        /*07f0*/ 	.word	0x0000f550


	//   ....[150]....
        /*07f4*/ 	.word	0x0000f580


	//   ....[151]....
        /*07f8*/ 	.word	0x0000f5b0


	//   ....[152]....
        /*07fc*/ 	.word	0x0000f5e0


	//   ....[153]....
        /*0800*/ 	.word	0x0000f610


	//   ....[154]....
        /*0804*/ 	.word	0x0000f6d0


	//   ....[155]....
        /*0808*/ 	.word	0x0000f6f0


	//   ....[156]....
        /*080c*/ 	.word	0x0000f700


	//   ....[157]....
        /*0810*/ 	.word	0x0000f760


	//   ....[158]....
        /*0814*/ 	.word	0x0000fd80


	//   ....[159]....
        /*0818*/ 	.word	0x00010260


	//   ....[160]....
        /*081c*/ 	.word	0x00010350


	//   ....[161]....
        /*0820*/ 	.word	0x000103f0


	//   ....[162]....
        /*0824*/ 	.word	0x00010450


	//   ....[163]....
        /*0828*/ 	.word	0x00010560


	//   ....[164]....
        /*082c*/ 	.word	0x000105c0


	//   ....[165]....
        /*0830*/ 	.word	0x000106c0


	//   ....[166]....
        /*0834*/ 	.word	0x00010730


	//   ....[167]....
        /*0838*/ 	.word	0x00010830


	//   ....[168]....
        /*083c*/ 	.word	0x000108a0


	//   ....[169]....
        /*0840*/ 	.word	0x000109a0


	//   ....[170]....
        /*0844*/ 	.word	0x00010a10


	//   ....[171]....
        /*0848*/ 	.word	0x00010b10


	//   ....[172]....
        /*084c*/ 	.word	0x00010b80


	//   ....[173]....
        /*0850*/ 	.word	0x00010c80


	//   ....[174]....
        /*0854*/ 	.word	0x00010cf0


	//   ....[175]....
        /*0858*/ 	.word	0x00010d90


	//   ....[176]....
        /*085c*/ 	.word	0x00010e90


	//   ....[177]....
        /*0860*/ 	.word	0x00010f00


	//   ....[178]....
        /*0864*/ 	.word	0x00010f80


	//   ....[179]....
        /*0868*/ 	.word	0x00011030


	//   ....[180]....
        /*086c*/ 	.word	0x000110b0


	//   ....[181]....
        /*0870*/ 	.word	0x00011180


	//   ....[182]....
        /*0874*/ 	.word	0x00011200


	//   ....[183]....
        /*0878*/ 	.word	0x000112d0


	//   ....[184]....
        /*087c*/ 	.word	0x00011350


	//   ....[185]....
        /*0880*/ 	.word	0x00011420


	//   ....[186]....
        /*0884*/ 	.word	0x000114a0


	//   ....[187]....
        /*0888*/ 	.word	0x00011570


	//   ....[188]....
        /*088c*/ 	.word	0x000115f0


	//   ....[189]....
        /*0890*/ 	.word	0x000116c0


	//   ....[190]....
        /*0894*/ 	.word	0x00011740


	//   ....[191]....
        /*0898*/ 	.word	0x000117f0


	//   ....[192]....
        /*089c*/ 	.word	0x00011920


	//   ....[193]....
        /*08a0*/ 	.word	0x000119d0


	//   ....[194]....
        /*08a4*/ 	.word	0x00011a30


	//   ....[195]....
        /*08a8*/ 	.word	0x00011af0


	//   ....[196]....
        /*08ac*/ 	.word	0x00011b50


	//   ....[197]....
        /*08b0*/ 	.word	0x00011c10


	//   ....[198]....
        /*08b4*/ 	.word	0x00011c70


	//   ....[199]....
        /*08b8*/ 	.word	0x00011d30


	//   ....[200]....
        /*08bc*/ 	.word	0x00011d90


	//   ....[201]....
        /*08c0*/ 	.word	0x00011e50


	//   ....[202]....
        /*08c4*/ 	.word	0x00011eb0


	//   ....[203]....
        /*08c8*/ 	.word	0x00011f70


	//   ....[204]....
        /*08cc*/ 	.word	0x00011fd0


	//   ....[205]....
        /*08d0*/ 	.word	0x00012090


	//   ....[206]....
        /*08d4*/ 	.word	0x000120f0


	//   ....[207]....
        /*08d8*/ 	.word	0x000121b0


	//   ....[208]....
        /*08dc*/ 	.word	0x000122a0


	//   ....[209]....
        /*08e0*/ 	.word	0x00012340


	//   ....[210]....
        /*08e4*/ 	.word	0x000123a0


	//   ....[211]....
        /*08e8*/ 	.word	0x00012480


	//   ....[212]....
        /*08ec*/ 	.word	0x000124e0


	//   ....[213]....
        /*08f0*/ 	.word	0x000125c0


	//   ....[214]....
        /*08f4*/ 	.word	0x00012620


	//   ....[215]....
        /*08f8*/ 	.word	0x00012700


	//   ....[216]....
        /*08fc*/ 	.word	0x00012760


	//   ....[217]....
        /*0900*/ 	.word	0x00012840


	//   ....[218]....
        /*0904*/ 	.word	0x000128a0


	//   ....[219]....
        /*0908*/ 	.word	0x00012980


	//   ....[220]....
        /*090c*/ 	.word	0x000129e0


	//   ....[221]....
        /*0910*/ 	.word	0x00012ac0


	//   ....[222]....
        /*0914*/ 	.word	0x00012b20


	//   ....[223]....
        /*0918*/ 	.word	0x00012bf0


	//   ....[224]....
        /*091c*/ 	.word	0x00012d10


	//   ....[225]....
        /*0920*/ 	.word	0x00012dc0


	//   ....[226]....
        /*0924*/ 	.word	0x00012e70


	//   ....[227]....
        /*0928*/ 	.word	0x00012f40


	//   ....[228]....
        /*092c*/ 	.word	0x00012fa0


	//   ....[229]....
        /*0930*/ 	.word	0x00013080


	//   ....[230]....
        /*0934*/ 	.word	0x000130e0


	//   ....[231]....
        /*0938*/ 	.word	0x000131b0


	//   ....[232]....
        /*093c*/ 	.word	0x00013210


	//   ....[233]....
        /*0940*/ 	.word	0x000132e0


	//   ....[234]....
        /*0944*/ 	.word	0x00013340


	//   ....[235]....
        /*0948*/ 	.word	0x00013420


	//   ....[236]....
        /*094c*/ 	.word	0x00013480


	//   ....[237]....
        /*0950*/ 	.word	0x00013550


	//   ....[238]....
        /*0954*/ 	.word	0x000135b0


	//   ....[239]....
        /*0958*/ 	.word	0x00013670


	//   ....[240]....
        /*095c*/ 	.word	0x00013700


	//   ....[241]....
        /*0960*/ 	.word	0x000137a0


	//   ....[242]....
        /*0964*/ 	.word	0x00013920


	//   ....[243]....
        /*0968*/ 	.word	0x00013990


	//   ....[244]....
        /*096c*/ 	.word	0x00013a00


	//   ....[245]....
        /*0970*/ 	.word	0x00013a70


	//   ....[246]....
        /*0974*/ 	.word	0x00013ae0


	//   ....[247]....
        /*0978*/ 	.word	0x00013b60


	//   ....[248]....
        /*097c*/ 	.word	0x00013be0


	//   ....[249]....
        /*0980*/ 	.word	0x00013c70


	//   ....[250]....
        /*0984*/ 	.word	0x00013ce0


	//   ....[251]....
        /*0988*/ 	.word	0x00013d50


	//   ....[252]....
        /*098c*/ 	.word	0x00013dc0


	//   ....[253]....
        /*0990*/ 	.word	0x00013e40


	//   ....[254]....
        /*0994*/ 	.word	0x00013eb0


	//   ....[255]....
        /*0998*/ 	.word	0x00013f50


	//   ....[0]....
        /*099c*/ 	.word	0x00013fa0


	//   ....[1]....
        /*09a0*/ 	.word	0x00014030


	//   ....[2]....
        /*09a4*/ 	.word	0x00014160


	//----- nvinfo : EIATTR_REG_RECONFIG
	.align		4
.L_881:
        /*09a8*/ 	.byte	0x01, 0x54
	.zero		2


	//----- nvinfo : EIATTR_SYSCALL_OFFSETS
	.align		4
        /*09ac*/ 	.byte	0x04, 0x46
        /*09ae*/ 	.short	(.L_883 - .L_882)


	//   ....[0]....
.L_882:
        /*09b0*/ 	.word	0x00001880


	//   ....[1]....
        /*09b4*/ 	.word	0x0000bbf0


	//   ....[2]....
        /*09b8*/ 	.word	0x0000bd40


	//   ....[3]....
        /*09bc*/ 	.word	0x0000be30


	//   ....[4]....
        /*09c0*/ 	.word	0x0000cd90


	//----- nvinfo : EIATTR_MBARRIER_INSTR_OFFSETS
	.align		4
.L_883:
        /*09c4*/ 	.byte	0x04, 0x39
        /*09c6*/ 	.short	(.L_885 - .L_884)


	//   ....[0]....
.L_884:
        /*09c8*/ 	.word	0x00000180
        /*09cc*/ 	.word	0x000000ff
        /*09d0*/ 	.word	0x00028800
        /*09d4*/ 	.short	0x0100
        /*09d6*/ 	.byte	0x08
	.zero		1


	//   ....[1]....
        /*09d8*/ 	.word	0x00000190
        /*09dc*/ 	.word	0x000000ff
        /*09e0*/ 	.word	0x00028820
        /*09e4*/ 	.short	0x0100
        /*09e6*/ 	.byte	0x08
	.zero		1


	//   ....[2]....
        /*09e8*/ 	.word	0x00000280
        /*09ec*/ 	.word	0x000000ff
        /*09f0*/ 	.word	0x00028830
        /*09f4*/ 	.short	0x0100
        /*09f6*/ 	.byte	0x08
	.zero		1


	//   ....[3]....
        /*09f8*/ 	.word	0x00000290
        /*09fc*/ 	.word	0x000000ff
        /*0a00*/ 	.word	0x00028840
        /*0a04*/ 	.short	0x0100
        /*0a06*/ 	.byte	0x08
	.zero		1


	//   ....[4]....
        /*0a08*/ 	.word	0x000002a0
        /*0a0c*/ 	.word	0x000000ff
        /*0a10*/ 	.word	0x00028838
        /*0a14*/ 	.short	0x0100
        /*0a16*/ 	.byte	0x08
	.zero		1


	//   ....[5]....
        /*0a18*/ 	.word	0x000002b0
        /*0a1c*/ 	.word	0x000000ff
        /*0a20*/ 	.word	0x00028848
        /*0a24*/ 	.short	0x0100
        /*0a26*/ 	.byte	0x08
	.zero		1


	//   ....[6]....
        /*0a28*/ 	.word	0x000003e0
        /*0a2c*/ 	.word	0x000000ff
        /*0a30*/ 	.word	0x00028850
        /*0a34*/ 	.short	0x0100
        /*0a36*/ 	.byte	0x08
	.zero		1


	//   ....[7]....
        /*0a38*/ 	.word	0x000003f0
        /*0a3c*/ 	.word	0x000000ff
        /*0a40*/ 	.word	0x00028860
        /*0a44*/ 	.short	0x0100
        /*0a46*/ 	.byte	0x08
	.zero		1


	//   ....[8]....
        /*0a48*/ 	.word	0x00000400
        /*0a4c*/ 	.word	0x000000ff
        /*0a50*/ 	.word	0x00028858
        /*0a54*/ 	.short	0x0100
        /*0a56*/ 	.byte	0x08
	.zero		1


	//   ....[9]....
        /*0a58*/ 	.word	0x00000410
        /*0a5c*/ 	.word	0x000000ff
        /*0a60*/ 	.word	0x00028868
        /*0a64*/ 	.short	0x0100
        /*0a66*/ 	.byte	0x08
	.zero		1


	//   ....[10]....
        /*0a68*/ 	.word	0x00000500
        /*0a6c*/ 	.word	0x000000ff
        /*0a70*/ 	.word	0x00028870
        /*0a74*/ 	.short	0x0100
        /*0a76*/ 	.byte	0x06
	.zero		1


	//   ....[11]....
        /*0a78*/ 	.word	0x00000510
        /*0a7c*/ 	.word	0x000000ff
        /*0a80*/ 	.word	0x00028880
        /*0a84*/ 	.short	0x0100
        /*0a86*/ 	.byte	0x06
	.zero		1


	//   ....[12]....
        /*0a88*/ 	.word	0x00000520
        /*0a8c*/ 	.word	0x000000ff
        /*0a90*/ 	.word	0x00028878
        /*0a94*/ 	.short	0x0100
        /*0a96*/ 	.byte	0x06
	.zero		1


	//   ....[13]....
        /*0a98*/ 	.word	0x00000530
        /*0a9c*/ 	.word	0x000000ff
        /*0aa0*/ 	.word	0x00028888
        /*0aa4*/ 	.short	0x0100
        /*0aa6*/ 	.byte	0x06
	.zero		1


	//   ....[14]....
        /*0aa8*/ 	.word	0x00000660
        /*0aac*/ 	.word	0x000000ff
        /*0ab0*/ 	.word	0x00028890
        /*0ab4*/ 	.short	0x0100
        /*0ab6*/ 	.byte	0x08
	.zero		1


	//   ....[15]....
        /*0ab8*/ 	.word	0x00000670
        /*0abc*/ 	.word	0x000000ff
        /*0ac0*/ 	.word	0x000288a0
        /*0ac4*/ 	.short	0x0100
        /*0ac6*/ 	.byte	0x08
	.zero		1


	//   ....[16]....
        /*0ac8*/ 	.word	0x00000680
        /*0acc*/ 	.word	0x000000ff
        /*0ad0*/ 	.word	0x00028898
        /*0ad4*/ 	.short	0x0100
        /*0ad6*/ 	.byte	0x08
	.zero		1


	//   ....[17]....
        /*0ad8*/ 	.word	0x00000690
        /*0adc*/ 	.word	0x000000ff
        /*0ae0*/ 	.word	0x000288a8
        /*0ae4*/ 	.short	0x0100
        /*0ae6*/ 	.byte	0x08
	.zero		1


	//   ....[18]....
        /*0ae8*/ 	.word	0x000007c0
        /*0aec*/ 	.word	0x000000ff
        /*0af0*/ 	.word	0x000288b0
        /*0af4*/ 	.short	0x0100
        /*0af6*/ 	.byte	0x08
	.zero		1


	//   ....[19]....
        /*0af8*/ 	.word	0x000007d0
        /*0afc*/ 	.word	0x000000ff
        /*0b00*/ 	.word	0x000288c0
        /*0b04*/ 	.short	0x0100
        /*0b06*/ 	.byte	0x08
	.zero		1


	//   ....[20]....
        /*0b08*/ 	.word	0x000007e0
        /*0b0c*/ 	.word	0x000000ff
        /*0b10*/ 	.word	0x000288b8
        /*0b14*/ 	.short	0x0100
        /*0b16*/ 	.byte	0x08
	.zero		1


	//   ....[21]....
        /*0b18*/ 	.word	0x000007f0
        /*0b1c*/ 	.word	0x000000ff
        /*0b20*/ 	.word	0x000288c8
        /*0b24*/ 	.short	0x0100
        /*0b26*/ 	.byte	0x08
	.zero		1


	//   ....[22]....
        /*0b28*/ 	.word	0x000018e0
        /*0b2c*/ 	.word	0x000000ff
        /*0b30*/ 	.word	0x00028800
        /*0b34*/ 	.short	0x010a
        /*0b36*/ 	.byte	0x2a
	.zero		1


	//   ....[23]....
        /*0b38*/ 	.word	0x00001960
        /*0b3c*/ 	.word	0x00000000
        /*0b40*/ 	.word	0x00028830
        /*0b44*/ 	.short	0x010a
        /*0b46*/ 	.byte	0x3f
	.zero		1


	//   ....[24]....
        /*0b48*/ 	.word	0x000019b0
        /*0b4c*/ 	.word	0x00000000
        /*0b50*/ 	.word	0x00028830
        /*0b54*/ 	.short	0x010a
        /*0b56*/ 	.byte	0x3f
	.zero		1


	//   ....[25]....
        /*0b58*/ 	.word	0x00002520
        /*0b5c*/ 	.word	0x000000ff
        /*0b60*/ 	.word	0x00000000
        /*0b64*/ 	.short	0x0101
        /*0b66*/ 	.byte	0x06
	.zero		1


	//   ....[26]....
        /*0b68*/ 	.word	0x00004680
        /*0b6c*/ 	.word	0x000000ff
        /*0b70*/ 	.word	0x00028830
        /*0b74*/ 	.short	0x010a
        /*0b76*/ 	.byte	0x06
	.zero		1


	//   ....[27]....
        /*0b78*/ 	.word	0x000046c0
        /*0b7c*/ 	.word	0x000000ff
        /*0b80*/ 	.word	0x00028830
        /*0b84*/ 	.short	0x010a
        /*0b86*/ 	.byte	0x06
	.zero		1


	//   ....[28]....
        /*0b88*/ 	.word	0x00004a60
        /*0b8c*/ 	.word	0x000000ff
        /*0b90*/ 	.word	0x00028850
        /*0b94*/ 	.short	0x010a
        /*0b96*/ 	.byte	0x06
	.zero		1


	//   ....[29]....
        /*0b98*/ 	.word	0x00004aa0
        /*0b9c*/ 	.word	0x000000ff
        /*0ba0*/ 	.word	0x00028850
        /*0ba4*/ 	.short	0x010a
        /*0ba6*/ 	.byte	0x06
	.zero		1


	//   ....[30]....
        /*0ba8*/ 	.word	0x000053c0
        /*0bac*/ 	.word	0x000000ff
        /*0bb0*/ 	.word	0x00000000
        /*0bb4*/ 	.short	0x0101
        /*0bb6*/ 	.byte	0x07
	.zero		1


	//   ....[31]....
        /*0bb8*/ 	.word	0x000068b0
        /*0bbc*/ 	.word	0x000000ff
        /*0bc0*/ 	.word	0x00000000
        /*0bc4*/ 	.short	0x0101
        /*0bc6*/ 	.byte	0x07
	.zero		1


	//   ....[32]....
        /*0bc8*/ 	.word	0x00006ee0
        /*0bcc*/ 	.word	0x000000ff
        /*0bd0*/ 	.word	0x00028850
        /*0bd4*/ 	.short	0x010a
        /*0bd6*/ 	.byte	0x05
	.zero		1


	//   ....[33]....
        /*0bd8*/ 	.word	0x00006f20
        /*0bdc*/ 	.word	0x000000ff
        /*0be0*/ 	.word	0x00028850
        /*0be4*/ 	.short	0x010a
        /*0be6*/ 	.byte	0x05
	.zero		1


	//   ....[34]....
        /*0be8*/ 	.word	0x000074f0
        /*0bec*/ 	.word	0x000000ff
        /*0bf0*/ 	.word	0x00000000
        /*0bf4*/ 	.short	0x0101
        /*0bf6*/ 	.byte	0x04
	.zero		1


	//   ....[35]....
        /*0bf8*/ 	.word	0x00008ab0
        /*0bfc*/ 	.word	0x00000011
        /*0c00*/ 	.word	0x00000000
        /*0c04*/ 	.short	0x0101
        /*0c06*/ 	.byte	0x3f
	.zero		1


	//   ....[36]....
        /*0c08*/ 	.word	0x00008f50
        /*0c0c*/ 	.word	0x00000011
        /*0c10*/ 	.word	0x00000000
        /*0c14*/ 	.short	0x0101
        /*0c16*/ 	.byte	0x3f
	.zero		1


	//   ....[37]....
        /*0c18*/ 	.word	0x0000c330
        /*0c1c*/ 	.word	0x00000007
        /*0c20*/ 	.word	0x00028840
        /*0c24*/ 	.short	0x010a
        /*0c26*/ 	.byte	0x3f
	.zero		1


	//   ....[38]....
        /*0c28*/ 	.word	0x0000ca90
        /*0c2c*/ 	.word	0x00000007
        /*0c30*/ 	.word	0x00028830
        /*0c34*/ 	.short	0x0107
        /*0c36*/ 	.byte	0x3f
	.zero		1


	//   ....[39]....
        /*0c38*/ 	.word	0x0000cb60
        /*0c3c*/ 	.word	0x00000007
        /*0c40*/ 	.word	0x00028830
        /*0c44*/ 	.short	0x0101
        /*0c46*/ 	.byte	0x3f
	.zero		1


	//   ....[40]....
        /*0c48*/ 	.word	0x0000d620
        /*0c4c*/ 	.word	0x00000016
        /*0c50*/ 	.word	0x00028800
        /*0c54*/ 	.short	0x0107
        /*0c56*/ 	.byte	0x3f
	.zero		1


	//   ....[41]....
        /*0c58*/ 	.word	0x0000d730
        /*0c5c*/ 	.word	0x00000016
        /*0c60*/ 	.word	0x00028800
        /*0c64*/ 	.short	0x0101
        /*0c66*/ 	.byte	0x3f
	.zero		1


	//   ....[42]....
        /*0c68*/ 	.word	0x0000d750
        /*0c6c*/ 	.word	0x00000016
        /*0c70*/ 	.word	0x00028820
        /*0c74*/ 	.short	0x010a
        /*0c76*/ 	.byte	0x3f
	.zero		1


	//   ....[43]....
        /*0c78*/ 	.word	0x0000dad0
        /*0c7c*/ 	.word	0x00000006
        /*0c80*/ 	.word	0x00028840
        /*0c84*/ 	.short	0x010a
        /*0c86*/ 	.byte	0x3f
	.zero		1


	//   ....[44]....
        /*0c88*/ 	.word	0x0000dfd0
        /*0c8c*/ 	.word	0x00000006
        /*0c90*/ 	.word	0x00028830
        /*0c94*/ 	.short	0x0107
        /*0c96*/ 	.byte	0x3f
	.zero		1


	//   ....[45]....
        /*0c98*/ 	.word	0x0000e090
        /*0c9c*/ 	.word	0x00000006
        /*0ca0*/ 	.word	0x00028830
        /*0ca4*/ 	.short	0x0101
        /*0ca6*/ 	.byte	0x3f
	.zero		1


	//   ....[46]....
        /*0ca8*/ 	.word	0x0000e0f0
        /*0cac*/ 	.word	0x00000006
        /*0cb0*/ 	.word	0x00028860
        /*0cb4*/ 	.short	0x010a
        /*0cb6*/ 	.byte	0x3f
	.zero		1


	//   ....[47]....
        /*0cb8*/ 	.word	0x0000e690
        /*0cbc*/ 	.word	0x00000006
        /*0cc0*/ 	.word	0x00028850
        /*0cc4*/ 	.short	0x0107
        /*0cc6*/ 	.byte	0x3f
	.zero		1


	//   ....[48]....
        /*0cc8*/ 	.word	0x0000e7c0
        /*0ccc*/ 	.word	0x00000006
        /*0cd0*/ 	.word	0x00028850
        /*0cd4*/ 	.short	0x0101
        /*0cd6*/ 	.byte	0x3f
	.zero		1


	//   ....[49]....
        /*0cd8*/ 	.word	0x0000e9d0
        /*0cdc*/ 	.word	0x00000000
        /*0ce0*/ 	.word	0x00028860
        /*0ce4*/ 	.short	0x010a
        /*0ce6*/ 	.byte	0x3f
	.zero		1


	//   ....[50]....
        /*0ce8*/ 	.word	0x0000ef00
        /*0cec*/ 	.word	0x00000000
        /*0cf0*/ 	.word	0x00028850
        /*0cf4*/ 	.short	0x0107
        /*0cf6*/ 	.byte	0x3f
	.zero		1


	//   ....[51]....
        /*0cf8*/ 	.word	0x0000efc0
        /*0cfc*/ 	.word	0x00000000
        /*0d00*/ 	.word	0x00028850
        /*0d04*/ 	.short	0x0101
        /*0d06*/ 	.byte	0x3f
	.zero		1


	//   ....[52]....
        /*0d08*/ 	.word	0x0000fd00
        /*0d0c*/ 	.word	0x00000004
        /*0d10*/ 	.word	0x00028820
        /*0d14*/ 	.short	0x010a
        /*0d16*/ 	.byte	0x3f
	.zero		1


	//   ....[53]....
        /*0d18*/ 	.word	0x0000fe80
        /*0d1c*/ 	.word	0x00000005
        /*0d20*/ 	.word	0x00028840
        /*0d24*/ 	.short	0x010a
        /*0d26*/ 	.byte	0x3f
	.zero		1


	//   ....[54]....
        /*0d28*/ 	.word	0x0000ff20
        /*0d2c*/ 	.word	0x00000019
        /*0d30*/ 	.word	0x00028840
        /*0d34*/ 	.short	0x010a
        /*0d36*/ 	.byte	0x3f
	.zero		1


	//   ....[55]....
        /*0d38*/ 	.word	0x0000ff60
        /*0d3c*/ 	.word	0x00000005
        /*0d40*/ 	.word	0x00028860
        /*0d44*/ 	.short	0x010a
        /*0d46*/ 	.byte	0x3f
	.zero		1


	//   ....[56]....
        /*0d48*/ 	.word	0x0000ffa0
        /*0d4c*/ 	.word	0x00000019
        /*0d50*/ 	.word	0x00028860
        /*0d54*/ 	.short	0x010a
        /*0d56*/ 	.byte	0x3f
	.zero		1


	//   ....[57]....
        /*0d58*/ 	.word	0x00010010
        /*0d5c*/ 	.word	0x00000003
        /*0d60*/ 	.word	0x00028800
        /*0d64*/ 	.short	0x010a
        /*0d66*/ 	.byte	0x3f
	.zero		1


	//   ....[58]....
        /*0d68*/ 	.word	0x00010060
        /*0d6c*/ 	.word	0x00000000
        /*0d70*/ 	.word	0x00028830
        /*0d74*/ 	.short	0x010a
        /*0d76*/ 	.byte	0x3f
	.zero		1


	//   ....[59]....
        /*0d78*/ 	.word	0x000100c0
        /*0d7c*/ 	.word	0x00000008
        /*0d80*/ 	.word	0x00028830
        /*0d84*/ 	.short	0x010a
        /*0d86*/ 	.byte	0x3f
	.zero		1


	//   ....[60]....
        /*0d88*/ 	.word	0x00010120
        /*0d8c*/ 	.word	0x00000008
        /*0d90*/ 	.word	0x00028850
        /*0d94*/ 	.short	0x010a
        /*0d96*/ 	.byte	0x3f
	.zero		1


	//   ....[61]....
        /*0d98*/ 	.word	0x00010180
        /*0d9c*/ 	.word	0x00000005
        /*0da0*/ 	.word	0x00028850
        /*0da4*/ 	.short	0x010a
        /*0da6*/ 	.byte	0x3f
	.zero		1


	//   ....[62]....
        /*0da8*/ 	.word	0x000102a0
        /*0dac*/ 	.word	0x00000007
        /*0db0*/ 	.word	0x00028840
        /*0db4*/ 	.short	0x010a
        /*0db6*/ 	.byte	0x3f
	.zero		1


	//   ....[63]....
        /*0db8*/ 	.word	0x00011820
        /*0dbc*/ 	.word	0x00000016
        /*0dc0*/ 	.word	0x00028820
        /*0dc4*/ 	.short	0x010a
        /*0dc6*/ 	.byte	0x3f
	.zero		1


	//   ....[64]....
        /*0dc8*/ 	.word	0x00011870
        /*0dcc*/ 	.word	0x00000006
        /*0dd0*/ 	.word	0x00028840
        /*0dd4*/ 	.short	0x010a
        /*0dd6*/ 	.byte	0x3f
	.zero		1


	//   ....[65]....
        /*0dd8*/ 	.word	0x000121f0
        /*0ddc*/ 	.word	0x00000006
        /*0de0*/ 	.word	0x00028860
        /*0de4*/ 	.short	0x010a
        /*0de6*/ 	.byte	0x3f
	.zero		1


	//   ....[66]....
        /*0de8*/ 	.word	0x00012c60
        /*0dec*/ 	.word	0x00000000
        /*0df0*/ 	.word	0x00028860
        /*0df4*/ 	.short	0x010a
        /*0df6*/ 	.byte	0x3f
	.zero		1


	//   ....[67]....
        /*0df8*/ 	.word	0x00014080
        /*0dfc*/ 	.word	0x00000004
        /*0e00*/ 	.word	0x00028820
        /*0e04*/ 	.short	0x010a
        /*0e06*/ 	.byte	0x3f
	.zero		1


	//   ....[68]....
        /*0e08*/ 	.word	0x00014220
        /*0e0c*/ 	.word	0x00000005
        /*0e10*/ 	.word	0x00028840
        /*0e14*/ 	.short	0x010a
        /*0e16*/ 	.byte	0x3f
	.zero		1


	//   ....[69]....
        /*0e18*/ 	.word	0x00014270
        /*0e1c*/ 	.word	0x00000019
        /*0e20*/ 	.word	0x00028840
        /*0e24*/ 	.short	0x010a
        /*0e26*/ 	.byte	0x3f
	.zero		1


	//   ....[70]....
        /*0e28*/ 	.word	0x000142c0
        /*0e2c*/ 	.word	0x00000005
        /*0e30*/ 	.word	0x00028860
        /*0e34*/ 	.short	0x010a
        /*0e36*/ 	.byte	0x3f
	.zero		1


	//----- nvinfo : EIATTR_NUM_MBARRIERS
	.align		4
.L_885:
        /*0e38*/ 	.byte	0x03, 0x38
        /*0e3a*/ 	.short	0x0016


	//----- nvinfo : EIATTR_EXIT_INSTR_OFFSETS
	.align		4
        /*0e3c*/ 	.byte	0x04, 0x1c
        /*0e3e*/ 	.short	(.L_887 - .L_886)


	//   ....[0]....
.L_886:
        /*0e40*/ 	.word	0x000009a0


	//   ....[1]....
        /*0e44*/ 	.word	0x0000a560


	//   ....[2]....
        /*0e48*/ 	.word	0x0000fff0


	//----- nvinfo : EIATTR_MAX_THREADS
	.align		4
.L_887:
        /*0e4c*/ 	.byte	0x04, 0x05
        /*0e4e*/ 	.short	(.L_889 - .L_888)
.L_888:
        /*0e50*/ 	.word	0x00000180
        /*0e54*/ 	.word	0x00000001
        /*0e58*/ 	.word	0x00000001


	//----- nvinfo : EIATTR_CRS_STACK_SIZE
	.align		4
.L_889:
        /*0e5c*/ 	.byte	0x04, 0x1e
        /*0e5e*/ 	.short	(.L_891 - .L_890)
.L_890:
        /*0e60*/ 	.word	0x00000000


	//----- nvinfo : EIATTR_CBANK_PARAM_SIZE
	.align		4
.L_891:
        /*0e64*/ 	.byte	0x03, 0x19
        /*0e66*/ 	.short	0x0af0


	//----- nvinfo : EIATTR_PARAM_CBANK
	.align		4
        /*0e68*/ 	.byte	0x04, 0x0a
        /*0e6a*/ 	.short	(.L_893 - .L_892)
	.align		4
.L_892:
        /*0e6c*/ 	.word	index@(.nv.constant0._ZN7cutlass13device_kernelIN5flash11enable_sm90INS1_16FlashAttnFwdSm90INS1_25CollectiveMainloopFwdSm90ILi2EN4cute5tupleIJNS5_1CILi1EEES8_S8_EEENS6_IJNS7_ILi128EEESA_SA_EEELi128ENS_10bfloat16_tEfNS_4arch4Sm90ELb0ELb0ELb1ELb1ELb1ELb0ELb0ELb1ELb1ELb1ELb1ELb0EEENS1_21CollectiveEpilogueFwdISB_S9_SC_SE_Li256ELb1ELb1ELb1ELb0EEENS1_36VarlenDynamicPersistentTileSchedulerILi128ELi128ELi256ELi128ELb1ELb1ELb1ELb0ELb1ELb1EEEEEEEEEvNT_6ParamsE)
        /*0e70*/ 	.short	0x0210
        /*0e72*/ 	.short	0x0af0


	//----- nvinfo : EIATTR_SW_WAR
	.align		4
.L_893:
        /*0e74*/ 	.byte	0x04, 0x36
        /*0e76*/ 	.short	(.L_895 - .L_894)
.L_894:
        /*0e78*/ 	.word	0x00000008
.L_895:


//--------------------- .nv.info._ZN7cutlass13device_kernelIN5flash11enable_sm90INS1_16FlashAttnFwdSm90INS1_25CollectiveMainloopFwdSm90ILi2EN4cute5tupleIJNS5_1CILi1EEES8_S8_EEENS6_IJNS7_ILi128EEESA_SA_EEELi128ENS_10bfloat16_tEfNS_4arch4Sm90ELb0ELb0ELb1ELb1ELb1ELb1ELb0ELb1ELb1ELb1ELb1ELb0EEENS1_21CollectiveEpilogueFwdISB_S9_SC_SE_Li256ELb1ELb1ELb1ELb0EEENS1_36VarlenDynamicPersistentTileSchedulerILi128ELi128ELi256ELi128ELb1ELb1ELb1ELb0ELb1ELb1EEEEEEEEEvNT_6ParamsE --------------------------
	.section	.nv.info._ZN7cutlass13device_kernelIN5flash11enable_sm90INS1_16FlashAttnFwdSm90INS1_25CollectiveMainloopFwdSm90ILi2EN4cute5tupleIJNS5_1CILi1EEES8_S8_EEENS6_IJNS7_ILi128EEESA_SA_EEELi128ENS_10bfloat16_tEfNS_4arch4Sm90ELb0ELb0ELb1ELb1ELb1ELb1ELb0ELb1ELb1ELb1ELb1ELb0EEENS1_21CollectiveEpilogueFwdISB_S9_SC_SE_Li256ELb1ELb1ELb1ELb0EEENS1_36VarlenDynamicPersistentTileSchedulerILi128ELi128ELi256ELi128ELb1ELb1ELb1ELb0ELb1ELb1EEEEEEEEEvNT_6ParamsE,"",@"SHT_CUDA_INFO"
	.sectionflags	@""
	.align	4


	//----- nvinfo : EIATTR_CUDA_API_VERSION
	.align		4
        /*0000*/ 	.byte	0x04, 0x37
        /*0002*/ 	.short	(.L_897 - .L_896)
.L_896:
        /*0004*/ 	.word	0x00000082


	//----- nvinfo : EIATTR_KPARAM_INFO
	.align		4
.L_897:
        /*0008*/ 	.byte	0x04, 0x17
        /*000a*/ 	.short	(.L_899 - .L_898)
.L_898:
        /*000c*/ 	.word	0x00000000
        /*0010*/ 	.short	0x0000
        /*0012*/ 	.short	0x0070
        /*0014*/ 	.byte	0x00, 0xf0, 0x01, 0x2a


	//----- nvinfo : EIATTR_SPARSE_MMA_MASK
	.align		4
.L_899:
        /*0018*/ 	.byte	0x03, 0x50
        /*001a*/ 	.short	0x0000


	//----- nvinfo : EIATTR_MAXREG_COUNT
	.align		4
        /*001c*/ 	.byte	0x03, 0x1b
        /*001e*/ 	.short	0x00a8


	//----- nvinfo : EIATTR_NUM_BARRIERS
	.align		4
        /*0020*/ 	.byte	0x02, 0x4c
        /*0022*/ 	.byte	0x10
	.zero		1


	//----- nvinfo : EIATTR_EXTERNS
	.align		4
        /*0024*/ 	.byte	0x04, 0x0f
        /*0026*/ 	.short	(.L_901 - .L_900)


	//   ....[0]....
	.align		4
.L_900:
        /*0028*/ 	.word	index@(__assertfail)


	//----- nvinfo : EIATTR_ANNOTATIONS
	.align		4
.L_901:
        /*002c*/ 	.byte	0x04, 0x55
        /*002e*/ 	.short	(.L_903 - .L_902)


	//   ....[0]....
.L_902:
        /* <DEDUP_REMOVED lines=25> */


	//----- nvinfo : EIATTR_MERCURY_ISA_VERSION
	.align		4
.L_903:
        /*01a8*/ 	.byte	0x03, 0x5f
        /*01aa*/ 	.short	0x0101


	//----- nvinfo : EIATTR_UNUSED_LOAD_BYTE_OFFSET
	.align		4
        /*01ac*/ 	.byte	0x04, 0x44
        /*01ae*/ 	.short	(.L_905 - .L_904)


	//   ....[0]....
.L_904:
        /*01b0*/ 	.word	0x00000a70
        /*01b4*/ 	.word	0x0000fff0


	//   ....[1]....
        /*01b8*/ 	.word	0x00012eb0
        /*01bc*/ 	.word	0x0000fff0


	//----- nvinfo : EIATTR_INT_WARP_WIDE_INSTR_OFFSETS
	.align		4
.L_905:
        /*01c0*/ 	.byte	0x04, 0x31
        /*01c2*/ 	.short	(.L_907 - .L_906)


	//   ....[0]....
.L_906:
        /*01c4*/ 	.word	0x00000130


	//   ....[1]....
        /*01c8*/ 	.word	0x00000170


	//   ....[2]....
        /*01cc*/ 	.word	0x000001e0


	//   ....[3]....
        /*01d0*/ 	.word	0x000186e0


	//   ....[4]....
        /*01d4*/ 	.word	0x00018770


	//   ....[5]....
        /*01d8*/ 	.word	0x0001b5c0


	//   ....[6]....
        /*01dc*/ 	.word	0x0001b650


	//----- nvinfo : EIATTR_COOP_GROUP_MASK_REGIDS
	.align		4
.L_907:
        /*01e0*/ 	.byte	0x04, 0x29
        /*01e2*/ 	.short	(.L_909 - .L_908)


	//   ....[0]....
.L_908:
        /*01e4*/ 	.word	0xffffffff


	//   ....[1]....
        /*01e8*/ 	.word	0xffffffff


	//   ....[2]....
        /*01ec*/ 	.word	0xffffffff


	//   ....[3]....
        /*01f0*/ 	.word	0xffffffff


	//   ....[4]....
        /*01f4*/ 	.word	0xffffffff


	//   ....[5]....
        /*01f8*/ 	.word	0xffffffff


	//   ....[6]....
        /*01fc*/ 	.word	0xffffffff


	//   ....[7]....
        /*0200*/ 	.word	0xffffffff


	//   ....[8]....
        /*0204*/ 	.word	0xffffffff


	//   ....[9]....
        /*0208*/ 	.word	0xffffffff


	//   ....[10]....
        /*020c*/ 	.word	0xffffffff


	//   ....[11]....
        /*0210*/ 	.word	0xffffffff


	//   ....[12]....
        /*0214*/ 	.word	0xffffffff


	//   ....[13]....
        /*0218*/ 	.word	0xffffffff


	//   ....[14]....
        /*021c*/ 	.word	0xffffffff


	//   ....[15]....
        /*0220*/ 	.word	0xffffffff


	//   ....[16]....
        /*0224*/ 	.word	0xffffffff


	//   ....[17]....
        /*0228*/ 	.word	0xffffffff


	//   ....[18]....
        /*022c*/ 	.word	0xffffffff


	//   ....[19]....
        /*0230*/ 	.word	0xffffffff


	//   ....[20]....
        /*0234*/ 	.word	0xffffffff


	//   ....[21]....
        /*0238*/ 	.word	0xffffffff


	//   ....[22]....
        /*023c*/ 	.word	0xffffffff


	//   ....[23]....
        /*0240*/ 	.word	0xffffffff


	//   ....[24]....
        /*0244*/ 	.word	0xffffffff


	//   ....[25]....
        /*0248*/ 	.word	0xffffffff


	//   ....[26]....
        /*024c*/ 	.word	0xffffffff


	//   ....[27]....
        /*0250*/ 	.word	0xffffffff


	//   ....[28]....
        /*0254*/ 	.word	0xffffffff


	//   ....[29]....
        /*0258*/ 	.word	0xffffffff


	//   ....[30]....
        /*025c*/ 	.word	0xffffffff


	//   ....[31]....
        /*0260*/ 	.word	0xffffffff


	//   ....[32]....
        /*0264*/ 	.word	0xffffffff


	//   ....[33]....
        /*0268*/ 	.word	0xffffffff


	//   ....[34]....
        /*026c*/ 	.word	0xffffffff


	//   ....[35]....
        /*0270*/ 	.word	0xffffffff


	//   ....[36]....
        /*0274*/ 	.word	0xffffffff


	//   ....[37]....
        /*0278*/ 	.word	0xffffffff


	//   ....[38]....
        /*027c*/ 	.word	0xffffffff


	//   ....[39]....
        /*0280*/ 	.word	0xffffffff


	//   ....[40]....
        /*0284*/ 	.word	0xffffffff


	//   ....[41]....
        /*0288*/ 	.word	0xffffffff


	//   ....[42]....
        /*028c*/ 	.word	0xffffffff


	//   ....[43]....
        /*0290*/ 	.word	0xffffffff


	//   ....[44]....
        /*0294*/ 	.word	0xffffffff


	//   ....[45]....
        /*0298*/ 	.word	0xffffffff


	//   ....[46]....
        /*029c*/ 	.word	0xffffffff


	//   ....[47]....
        /*02a0*/ 	.word	0xffffffff


	//   ....[48]....
        /*02a4*/ 	.word	0xffffffff


	//   ....[49]....
        /*02a8*/ 	.word	0xffffffff


	//   ....[50]....
        /*02ac*/ 	.word	0xffffffff


	//   ....[51]....
        /*02b0*/ 	.word	0xffffffff


	//   ....[52]....
        /*02b4*/ 	.word	0xffffffff


	//   ....[53]....
        /*02b8*/ 	.word	0xffffffff


	//   ....[54]....
        /*02bc*/ 	.word	0xffffffff


	//   ....[55]....
        /*02c0*/ 	.word	0xffffffff


	//   ....[56]....
        /*02c4*/ 	.word	0xffffffff


	//   ....[57]....
        /*02c8*/ 	.word	0xffffffff


	//   ....[58]....
        /*02cc*/ 	.word	0xffffffff


	//   ....[59]....
        /*02d0*/ 	.word	0xffffffff


	//   ....[60]....
        /*02d4*/ 	.word	0xffffffff


	//   ....[61]....
        /*02d8*/ 	.word	0xffffffff


	//   ....[62]....
        /*02dc*/ 	.word	0xffffffff


	//   ....[63]....
        /*02e0*/ 	.word	0xffffffff


	//   ....[64]....
        /*02e4*/ 	.word	0xffffffff


	//   ....[65]....
        /*02e8*/ 	.word	0xffffffff


	//   ....[66]....
        /*02ec*/ 	.word	0xffffffff


	//   ....[67]....
        /*02f0*/ 	.word	0xffffffff


	//   ....[68]....
        /*02f4*/ 	.word	0xffffffff


	//   ....[69]....
        /*02f8*/ 	.word	0xffffffff


	//   ....[70]....
        /*02fc*/ 	.word	0xffffffff


	//   ....[71]....
        /*0300*/ 	.word	0xffffffff


	//   ....[72]....
        /*0304*/ 	.word	0xffffffff


	//   ....[73]....
        /*0308*/ 	.word	0xffffffff


	//   ....[74]....
        /*030c*/ 	.word	0xffffffff


	//   ....[75]....
        /*0310*/ 	.word	0xffffffff


	//   ....[76]....
        /*0314*/ 	.word	0xffffffff


	//   ....[77]....
        /*0318*/ 	.word	0xffffffff


	//   ....[78]....
        /*031c*/ 	.word	0xffffffff


	//   ....[79]....
        /*0320*/ 	.word	0xffffffff


	//   ....[80]....
        /*0324*/ 	.word	0xffffffff


	//   ....[81]....
        /*0328*/ 	.word	0xffffffff


	//   ....[82]....
        /*032c*/ 	.word	0xffffffff


	//   ....[83]....
        /*0330*/ 	.word	0xffffffff


	//   ....[84]....
        /*0334*/ 	.word	0xffffffff


	//   ....[85]....
        /*0338*/ 	.word	0xffffffff


	//   ....[86]....
        /*033c*/ 	.word	0xffffffff


	//   ....[87]....
        /*0340*/ 	.word	0xffffffff


	//   ....[88]....
        /*0344*/ 	.word	0xffffffff


	//   ....[89]....
        /*0348*/ 	.word	0xffffffff


	//   ....[90]....
        /*034c*/ 	.word	0xffffffff


	//   ....[91]....
        /*0350*/ 	.word	0xffffffff


	//   ....[92]....
        /*0354*/ 	.word	0xffffffff


	//   ....[93]....
        /*0358*/ 	.word	0xffffffff


	//   ....[94]....
        /*035c*/ 	.word	0xffffffff


	//   ....[95]....
        /*0360*/ 	.word	0xffffffff


	//   ....[96]....
        /*0364*/ 	.word	0xffffffff


	//   ....[97]....
        /*0368*/ 	.word	0xffffffff


	//   ....[98]....
        /*036c*/ 	.word	0xffffffff


	//   ....[99]....
        /*0370*/ 	.word	0xffffffff


	//   ....[100]....
        /*0374*/ 	.word	0xffffffff


	//   ....[101]....
        /*0378*/ 	.word	0xffffffff


	//   ....[102]....
        /*037c*/ 	.word	0xffffffff


	//   ....[103]....
        /*0380*/ 	.word	0xffffffff


	//   ....[104]....
        /*0384*/ 	.word	0xffffffff


	//   ....[105]....
        /*0388*/ 	.word	0xffffffff


	//   ....[106]....
        /*038c*/ 	.word	0xffffffff


	//   ....[107]....
        /*0390*/ 	.word	0xffffffff


	//   ....[108]....
        /*0394*/ 	.word	0xffffffff


	//   ....[109]....
        /*0398*/ 	.word	0xffffffff


	//   ....[110]....
        /*039c*/ 	.word	0xffffffff


	//   ....[111]....
        /*03a0*/ 	.word	0xffffffff


	//   ....[112]....
        /*03a4*/ 	.word	0xffffffff


	//   ....[113]....
        /*03a8*/ 	.word	0xffffffff


	//   ....[114]....
        /*03ac*/ 	.word	0xffffffff


	//   ....[115]....
        /*03b0*/ 	.word	0xffffffff


	//   ....[116]....
        /*03b4*/ 	.word	0xffffffff


	//   ....[117]....
        /*03b8*/ 	.word	0xffffffff


	//   ....[118]....
        /*03bc*/ 	.word	0xffffffff


	//   ....[119]....
        /*03c0*/ 	.word	0xffffffff


	//   ....[120]....
        /*03c4*/ 	.word	0xffffffff


	//   ....[121]....
        /*03c8*/ 	.word	0xffffffff


	//   ....[122]....
        /*03cc*/ 	.word	0xffffffff


	//   ....[123]....
        /*03d0*/ 	.word	0xffffffff


	//   ....[124]....
        /*03d4*/ 	.word	0xffffffff


	//   ....[125]....
        /*03d8*/ 	.word	0xffffffff


	//   ....[126]....
        /*03dc*/ 	.word	0xffffffff


	//   ....[127]....
        /*03e0*/ 	.word	0xffffffff


	//   ....[128]....
        /*03e4*/ 	.word	0xffffffff


	//   ....[129]....
        /*03e8*/ 	.word	0xffffffff


	//   ....[130]....
        /*03ec*/ 	.word	0xffffffff


	//   ....[131]....
        /*03f0*/ 	.word	0xffffffff


	//   ....[132]....
        /*03f4*/ 	.word	0xffffffff


	//   ....[133]....
        /*03f8*/ 	.word	0xffffffff


	//   ....[134]....
        /*03fc*/ 	.word	0xffffffff


	//   ....[135]....
        /*0400*/ 	.word	0xffffffff


	//   ....[136]....
        /*0404*/ 	.word	0xffffffff


	//   ....[137]....
        /*0408*/ 	.word	0xffffffff


	//   ....[138]....
        /*040c*/ 	.word	0xffffffff


	//   ....[139]....
        /*0410*/ 	.word	0xffffffff


	//   ....[140]....
        /*0414*/ 	.word	0xffffffff


	//   ....[141]....
        /*0418*/ 	.word	0xffffffff


	//   ....[142]....
        /*041c*/ 	.word	0xffffffff


	//   ....[143]....
        /*0420*/ 	.word	0xffffffff


	//   ....[144]....
        /*0424*/ 	.word	0xffffffff


	//   ....[145]....
        /*0428*/ 	.word	0xffffffff


	//   ....[146]....
        /*042c*/ 	.word	0xffffffff


	//   ....[147]....
        /*0430*/ 	.word	0xffffffff


	//   ....[148]....
        /*0434*/ 	.word	0xffffffff


	//   ....[149]....
        /*0438*/ 	.word	0xffffffff


	//   ....[150]....
        /*043c*/ 	.word	0xffffffff


	//   ....[151]....
        /*0440*/ 	.word	0xffffffff


	//   ....[152]....
        /*0444*/ 	.word	0xffffffff


	//   ....[153]....
        /*0448*/ 	.word	0xffffffff


	//   ....[154]....
        /*044c*/ 	.word	0xffffffff


	//   ....[155]....
        /*0450*/ 	.word	0xffffffff


	//   ....[156]....
        /*0454*/ 	.word	0xffffffff


	//   ....[157]....
        /*0458*/ 	.word	0xffffffff


	//   ....[158]....
        /*045c*/ 	.word	0xffffffff


	//   ....[159]....
        /*0460*/ 	.word	0xffffffff


	//   ....[160]....
        /*0464*/ 	.word	0xffffffff


	//   ....[161]....
        /*0468*/ 	.word	0xffffffff


	//   ....[162]....
        /*046c*/ 	.word	0xffffffff


	//   ....[163]....
        /*0470*/ 	.word	0xffffffff


	//   ....[164]....
        /*0474*/ 	.word	0xffffffff


	//   ....[165]....
        /*0478*/ 	.word	0xffffffff


	//   ....[166]....
        /*047c*/ 	.word	0xffffffff


	//   ....[167]....
        /*0480*/ 	.word	0xffffffff


	//   ....[168]....
        /*0484*/ 	.word	0xffffffff


	//   ....[169]....
        /*0488*/ 	.word	0xffffffff


	//   ....[170]....
        /*048c*/ 	.word	0xffffffff


	//   ....[171]....
        /*0490*/ 	.word	0xffffffff


	//   ....[172]....
        /*0494*/ 	.word	0xffffffff


	//   ....[173]....
        /*0498*/ 	.word	0xffffffff


	//   ....[174]....
        /*049c*/ 	.word	0xffffffff


	//   ....[175]....
        /*04a0*/ 	.word	0xffffffff


	//   ....[176]....
        /*04a4*/ 	.word	0xffffffff


	//   ....[177]....
        /*04a8*/ 	.word	0xffffffff


	//   ....[178]....
        /*04ac*/ 	.word	0xffffffff


	//   ....[179]....
        /*04b0*/ 	.word	0xffffffff


	//   ....[180]....
        /*04b4*/ 	.word	0xffffffff


	//   ....[181]....
        /*04b8*/ 	.word	0xffffffff


	//   ....[182]....
        /*04bc*/ 	.word	0xffffffff


	//   ....[183]....
        /*04c0*/ 	.word	0xffffffff


	//   ....[184]....
        /*04c4*/ 	.word	0xffffffff


	//   ....[185]....
        /*04c8*/ 	.word	0xffffffff


	//   ....[186]....
        /*04cc*/ 	.word	0xffffffff


	//   ....[187]....
        /*04d0*/ 	.word	0xffffffff


	//   ....[188]....
        /*04d4*/ 	.word	0xffffffff


	//   ....[189]....
        /*04d8*/ 	.word	0xffffffff


	//   ....[190]....
        /*04dc*/ 	.word	0xffffffff


	//   ....[191]....
        /*04e0*/ 	.word	0xffffffff


	//   ....[192]....
        /*04e4*/ 	.word	0xffffffff


	//   ....[193]....
        /*04e8*/ 	.word	0xffffffff


	//   ....[194]....
        /*04ec*/ 	.word	0xffffffff


	//   ....[195]....
        /*04f0*/ 	.word	0xffffffff


	//   ....[196]....
        /*04f4*/ 	.word	0xffffffff


	//   ....[197]....
        /*04f8*/ 	.word	0xffffffff


	//   ....[198]....
        /*04fc*/ 	.word	0xffffffff


	//   ....[199]....
        /*0500*/ 	.word	0xffffffff


	//   ....[200]....
        /*0504*/ 	.word	0xffffffff


	//   ....[201]....
        /*0508*/ 	.word	0x0500000f


	//   ....[202]....
        /*050c*/ 	.word	0x0500000f


	//   ....[203]....
        /*0510*/ 	.word	0x0500000f


	//   ....[204]....
        /*0514*/ 	.word	0x0500000f


	//   ....[205]....
        /*0518*/ 	.word	0x0500000f


	//   ....[206]....
        /*051c*/ 	.word	0x0500000f


	//   ....[207]....
        /*0520*/ 	.word	0x0500000f


	//   ....[208]....
        /*0524*/ 	.word	0x0500000f


	//   ....[209]....
        /*0528*/ 	.word	0x0500000f


	//   ....[210]....
        /*052c*/ 	.word	0x0500000f


	//   ....[211]....
        /*0530*/ 	.word	0x0500000f


	//   ....[212]....
        /*0534*/ 	.word	0x0500000f


	//   ....[213]....
        /*0538*/ 	.word	0x0500000f


	//   ....[214]....
        /*053c*/ 	.word	0x0500000f


	//   ....[215]....
        /*0540*/ 	.word	0x0500000f


	//   ....[216]....
        /*0544*/ 	.word	0x0500000f


	//   ....[217]....
        /*0548*/ 	.word	0x0500000f


	//   ....[218]....
        /*054c*/ 	.word	0x0500000f


	//   ....[219]....
        /*0550*/ 	.word	0x0500000f


	//   ....[220]....
        /*0554*/ 	.word	0x0500000f


	//   ....[221]....
        /*0558*/ 	.word	0x0500000f


	//   ....[222]....
        /*055c*/ 	.word	0x0500000f


	//   ....[223]....
        /*0560*/ 	.word	0x0500000f


	//   ....[224]....
        /*0564*/ 	.word	0x0500000f


	//   ....[225]....
        /*0568*/ 	.word	0x0500000f


	//   ....[226]....
        /*056c*/ 	.word	0x0500000f


	//   ....[227]....
        /*0570*/ 	.word	0x0500000f


	//   ....[228]....
        /*0574*/ 	.word	0x0500000f


	//   ....[229]....
        /*0578*/ 	.word	0x0500000f


	//   ....[230]....
        /*057c*/ 	.word	0x0500000f


	//   ....[231]....
        /*0580*/ 	.word	0x0500000f


	//   ....[232]....
        /*0584*/ 	.word	0x0500000f


	//   ....[233]....
        /*0588*/ 	.word	0x0500000f


	//   ....[234]....
        /*058c*/ 	.word	0x0500000f


	//   ....[235]....
        /*0590*/ 	.word	0x0500000f


	//   ....[236]....
        /*0594*/ 	.word	0x0500000f


	//   ....[237]....
        /*0598*/ 	.word	0x0500000f


	//   ....[238]....
        /*059c*/ 	.word	0x0500000f


	//   ....[239]....
        /*05a0*/ 	.word	0x0500000f


	//   ....[240]....
        /*05a4*/ 	.word	0x0500000f


	//   ....[241]....
        /*05a8*/ 	.word	0x0500000f


	//   ....[242]....
        /*05ac*/ 	.word	0x0500000f


	//   ....[243]....
        /*05b0*/ 	.word	0x0500000f


	//   ....[244]....
        /*05b4*/ 	.word	0x0500000f


	//   ....[245]....
        /*05b8*/ 	.word	0x0500000f


	//   ....[246]....
        /*05bc*/ 	.word	0x0500000f


	//   ....[247]....
        /*05c0*/ 	.word	0x0500000f


	//   ....[248]....
        /*05c4*/ 	.word	0x0500000f


	//   ....[249]....
        /*05c8*/ 	.word	0x0500000f


	//   ....[250]....
        /*05cc*/ 	.word	0x0500000f


	//   ....[251]....
        /*05d0*/ 	.word	0x0500000f


	//   ....[252]....
        /*05d4*/ 	.word	0x0500000f


	//   ....[253]....
        /*05d8*/ 	.word	0x0500000f


	//   ....[254]....
        /*05dc*/ 	.word	0x0500000f


	//   ....[255]....
        /*05e0*/ 	.word	0x0500000f


	//   ....[0]....
        /*05e4*/ 	.word	0x0500000f


	//   ....[1]....
        /*05e8*/ 	.word	0x0500000f


	//   ....[2]....
        /*05ec*/ 	.word	0x0500000f


	//   ....[3]....
        /*05f0*/ 	.word	0x0500000f


	//   ....[4]....
        /*05f4*/ 	.word	0x0500000f


	//   ....[5]....
        /*05f8*/ 	.word	0x0500000f


	//   ....[6]....
        /*05fc*/ 	.word	0x0500000f


	//   ....[7]....
        /*0600*/ 	.word	0x0500000f


	//   ....[8]....
        /*0604*/ 	.word	0x0500000f


	//   ....[9]....
        /*0608*/ 	.word	0x0500000f


	//   ....[10]....
        /*060c*/ 	.word	0x0500000f


	//   ....[11]....
        /*0610*/ 	.word	0x0500000f


	//   ....[12]....
        /*0614*/ 	.word	0x0500000f


	//   ....[13]....
        /*0618*/ 	.word	0x0500000f


	//   ....[14]....
        /*061c*/ 	.word	0x0500000f


	//   ....[15]....
        /*0620*/ 	.word	0x0500000f


	//   ....[16]....
        /*0624*/ 	.word	0x0500000f


	//   ....[17]....
        /*0628*/ 	.word	0x0500000f


	//   ....[18]....
        /*062c*/ 	.word	0x0500000f


	//   ....[19]....
        /*0630*/ 	.word	0x0500000f


	//   ....[20]....
        /*0634*/ 	.word	0x0500000f


	//   ....[21]....
        /*0638*/ 	.word	0x0500000f


	//   ....[22]....
        /*063c*/ 	.word	0x0500000f


	//   ....[23]....
        /*0640*/ 	.word	0x0500000f


	//   ....[24]....
        /*0644*/ 	.word	0x0500000f


	//   ....[25]....
        /*0648*/ 	.word	0x0500000f


	//   ....[26]....
        /*064c*/ 	.word	0x0500000f


	//   ....[27]....
        /*0650*/ 	.word	0x0500000f


	//   ....[28]....
        /*0654*/ 	.word	0x0500000f


	//   ....[29]....
        /*0658*/ 	.word	0x0500000f


	//   ....[30]....
        /*065c*/ 	.word	0x0500000f


	//   ....[31]....
        /*0660*/ 	.word	0x0500000f


	//   ....[32]....
        /*0664*/ 	.word	0x0500000f


	//   ....[33]....
        /*0668*/ 	.word	0x0500000f


	//   ....[34]....
        /*066c*/ 	.word	0x0500000f


	//   ....[35]....
        /*0670*/ 	.word	0x0500000f


	//   ....[36]....
        /*0674*/ 	.word	0x0500000f


	//   ....[37]....
        /*0678*/ 	.word	0x0500000f


	//   ....[38]....
        /*067c*/ 	.word	0x0500000f


	//   ....[39]....
        /*0680*/ 	.word	0x0500000f


	//   ....[40]....
        /*0684*/ 	.word	0x0500000f


	//   ....[41]....
        /*0688*/ 	.word	0x0500000f


	//   ....[42]....
        /*068c*/ 	.word	0x0500000f


	//   ....[43]....
        /*0690*/ 	.word	0x0500000f


	//   ....[44]....
        /*0694*/ 	.word	0x0500000f


	//   ....[45]....
        /*0698*/ 	.word	0x0500000f


	//   ....[46]....
        /*069c*/ 	.word	0x0500000f


	//   ....[47]....
        /*06a0*/ 	.word	0x0500000f


	//   ....[48]....
        /*06a4*/ 	.word	0x0500000f


	//   ....[49]....
        /*06a8*/ 	.word	0x0500000f


	//   ....[50]....
        /*06ac*/ 	.word	0x0500000f


	//   ....[51]....
        /*06b0*/ 	.word	0x0500000f


	//   ....[52]....
        /*06b4*/ 	.word	0x0500000f


	//   ....[53]....
        /*06b8*/ 	.word	0x0500000f


	//   ....[54]....
        /*06bc*/ 	.word	0x0500000f


	//   ....[55]....
        /*06c0*/ 	.word	0x0500000f


	//   ....[56]....
        /*06c4*/ 	.word	0x0500000f


	//   ....[57]....
        /*06c8*/ 	.word	0x0500000f


	//   ....[58]....
        /*06cc*/ 	.word	0x0500000f


	//   ....[59]....
        /*06d0*/ 	.word	0x0500000f


	//   ....[60]....
        /*06d4*/ 	.word	0x0500000f


	//   ....[61]....
        /*06d8*/ 	.word	0x0500000f


	//   ....[62]....
        /*06dc*/ 	.word	0x0500000f


	//   ....[63]....
        /*06e0*/ 	.word	0x0500000f


	//   ....[64]....
        /*06e4*/ 	.word	0x0500000f


	//   ....[65]....
        /*06e8*/ 	.word	0x0500000f


	//   ....[66]....
        /*06ec*/ 	.word	0x0500000f


	//   ....[67]....
        /*06f0*/ 	.word	0x0500000f


	//   ....[68]....
        /*06f4*/ 	.word	0x0500000f


	//   ....[69]....
        /*06f8*/ 	.word	0x0500000f


	//   ....[70]....
        /*06fc*/ 	.word	0x0500000f


	//   ....[71]....
        /*0700*/ 	.word	0x0500000f


	//   ....[72]....
        /*0704*/ 	.word	0x0500000f


	//   ....[73]....
        /*0708*/ 	.word	0x0500000f


	//   ....[74]....
        /*070c*/ 	.word	0x0500000f


	//   ....[75]....
        /*0710*/ 	.word	0x0500000f


	//   ....[76]....
        /*0714*/ 	.word	0x0500000f


	//   ....[77]....
        /*0718*/ 	.word	0x0500000f


	//   ....[78]....
        /*071c*/ 	.word	0x0500000f


	//   ....[79]....
        /*0720*/ 	.word	0x0500000f


	//   ....[80]....
        /*0724*/ 	.word	0x0500000f


	//   ....[81]....
        /*0728*/ 	.word	0x0500000f


	//   ....[82]....
        /*072c*/ 	.word	0x0500000f


	//   ....[83]....
        /*0730*/ 	.word	0x0500000f


	//   ....[84]....
        /*0734*/ 	.word	0x0500000f


	//   ....[85]....
        /*0738*/ 	.word	0x0500000f


	//   ....[86]....
        /*073c*/ 	.word	0x0500000f


	//   ....[87]....
        /*0740*/ 	.word	0x0500000f


	//   ....[88]....
        /*0744*/ 	.word	0x0500000f


	//   ....[89]....
        /*0748*/ 	.word	0x0500000f


	//   ....[90]....
        /*074c*/ 	.word	0x0500000f


	//   ....[91]....
        /*0750*/ 	.word	0x0500000f


	//   ....[92]....
        /*0754*/ 	.word	0x0500000f


	//   ....[93]....
        /*0758*/ 	.word	0x0500000f


	//   ....[94]....
        /*075c*/ 	.word	0x0500000f


	//   ....[95]....
        /*0760*/ 	.word	0x0500000f


	//   ....[96]....
        /*0764*/ 	.word	0x0500000f


	//   ....[97]....
        /*0768*/ 	.word	0x0500000f


	//   ....[98]....
        /*076c*/ 	.word	0x0500000f


	//----- nvinfo : EIATTR_COOP_GROUP_INSTR_OFFSETS
	.align		4
.L_909:
        /*0770*/ 	.byte	0x04, 0x28
        /*0772*/ 	.short	(.L_911 - .L_910)


	//   ....[0]....
.L_910:
        /*0774*/ 	.word	0x00000070


	//   ....[1]....
        /*0778*/ 	.word	0x00000140


	//   ....[2]....
        /*077c*/ 	.word	0x00000190


	//   ....[3]....
        /*0780*/ 	.word	0x000003c0


	//   ....[4]....
        /*0784*/ 	.word	0x00000520


	//   ....[5]....
        /*0788*/ 	.word	0x00000640


	//   ....[6]....
        /*078c*/ 	.word	0x000007a0


	//   ....[7]....
        /*0790*/ 	.word	0x00003480


	//   ....[8]....
        /*0794*/ 	.word	0x00003490


	//   ....[9]....
        /*0798*/ 	.word	0x00003bf0


	//   ....[10]....
        /*079c*/ 	.word	0x00003c00


	//   ....[11]....
        /*07a0*/ 	.word	0x00004370


	//   ....[12]....
        /*07a4*/ 	.word	0x00004380


	//   ....[13]....
        /*07a8*/ 	.word	0x00004ae0


	//   ....[14]....
        /*07ac*/ 	.word	0x00004af0


	//   ....[15]....
        /*07b0*/ 	.word	0x00005c70


	//   ....[16]....
        /*07b4*/ 	.word	0x00005c80


	//   ....[17]....
        /*07b8*/ 	.word	0x00006470


	//   ....[18]....
        /*07bc*/ 	.word	0x00006480


	//   ....[19]....
        /*07c0*/ 	.word	0x00006c70


	//   ....[20]....
        /*07c4*/ 	.word	0x00006c80


	//   ....[21]....
        /*07c8*/ 	.word	0x00007460


	//   ....[22]....
        /*07cc*/ 	.word	0x00007470


	//   ....[23]....
        /*07d0*/ 	.word	0x00007e90


	//   ....[24]....
        /*07d4*/ 	.word	0x00007ea0


	//   ....[25]....
        /*07d8*/ 	.word	0x00007fb0


	//   ....[26]....
        /*07dc*/ 	.word	0x00007fc0


	//   ....[27]....
        /*07e0*/ 	.word	0x000080e0


	//   ....[28]....
        /*07e4*/ 	.word	0x000080f0


	//   ....[29]....
        /*07e8*/ 	.word	0x00008210


	//   ....[30]....
        /*07ec*/ 	.word	0x00008220


	//   ....[31]....
        /*07f0*/ 	.word	0x000085a0


	//   ....[32]....
        /*07f4*/ 	.word	0x000085c0


	//   ....[33]....
        /*07f8*/ 	.word	0x000086a0


	//   ....[34]....
        /*07fc*/ 	.word	0x000086c0


	//   ....[35]....
        /*0800*/ 	.word	0x000087a0


	//   ....[36]....
        /*0804*/ 	.word	0x000087c0


	//   ....[37]....
        /*0808*/ 	.word	0x000088a0


	//   ....[38]....
        /*080c*/ 	.word	0x000088c0


	//   ....[39]....
        /*0810*/ 	.word	0x00009050


	//   ....[40]....
        /*0814*/ 	.word	0x000095e0


	//   ....[41]....
        /*0818*/ 	.word	0x000095f0


	//   ....[42]....
        /*081c*/ 	.word	0x00009600


	//   ....[43]....
        /*0820*/ 	.word	0x00009610


	//   ....[44]....
        /*0824*/ 	.word	0x0000b040


	//   ....[45]....
        /*0828*/ 	.word	0x0000b050


	//   ....[46]....
        /*082c*/ 	.word	0x0000b060


	//   ....[47]....
        /*0830*/ 	.word	0x0000b070


	//   ....[48]....
        /*0834*/ 	.word	0x0000e540


	//   ....[49]....
        /*0838*/ 	.word	0x0000e580


	//   ....[50]....
        /*083c*/ 	.word	0x0000eae0


	//   ....[51]....
        /*0840*/ 	.word	0x0000eb50


	//   ....[52]....
        /*0844*/ 	.word	0x00010f00


	//   ....[53]....
        /*0848*/ 	.word	0x00010f20


	//   ....[54]....
        /*084c*/ 	.word	0x00010f50


	//   ....[55]....
        /*0850*/ 	.word	0x00010f60


	//   ....[56]....
        /*0854*/ 	.word	0x000124a0


	//   ....[57]....
        /*0858*/ 	.word	0x000127f0


	//   ....[58]....
        /*085c*/ 	.word	0x00012820


	//   ....[59]....
        /*0860*/ 	.word	0x00012830


	//   ....[60]....
        /*0864*/ 	.word	0x00013960


	//   ....[61]....
        /*0868*/ 	.word	0x00013980


	//   ....[62]....
        /*086c*/ 	.word	0x00013990


	//   ....[63]....
        /*0870*/ 	.word	0x000139a0


	//   ....[64]....
        /*0874*/ 	.word	0x00014050


	//   ....[65]....
        /*0878*/ 	.word	0x00014060


	//   ....[66]....
        /*087c*/ 	.word	0x00014160


	//   ....[67]....
        /*0880*/ 	.word	0x00014170


	//   ....[68]....
        /*0884*/ 	.word	0x00014280


	//   ....[69]....
        /*0888*/ 	.word	0x00014290


	//   ....[70]....
        /*088c*/ 	.word	0x000143a0


	//   ....[71]....
        /*0890*/ 	.word	0x000143b0


	//   ....[72]....
        /*0894*/ 	.word	0x00014870


	//   ....[73]....
        /*0898*/ 	.word	0x00014880


	//   ....[74]....
        /*089c*/ 	.word	0x00014d00


	//   ....[75]....
        /*08a0*/ 	.word	0x00014d10


	//   ....[76]....
        /*08a4*/ 	.word	0x00015940


	//   ....[77]....
        /*08a8*/ 	.word	0x00015950


	//   ....[78]....
        /*08ac*/ 	.word	0x00015a60


	//   ....[79]....
        /*08b0*/ 	.word	0x00015a70


	//   ....[80]....
        /*08b4*/ 	.word	0x00015b80


	//   ....[81]....
        /*08b8*/ 	.word	0x00015b90


	//   ....[82]....
        /*08bc*/ 	.word	0x00015ca0


	//   ....[83]....
        /*08c0*/ 	.word	0x00015cb0


	//   ....[84]....
        /*08c4*/ 	.word	0x00015e20


	//   ....[85]....
        /*08c8*/ 	.word	0x00016030


	//   ....[86]....
        /*08cc*/ 	.word	0x00016060


	//   ....[87]....
        /*08d0*/ 	.word	0x00016090


	//   ....[88]....
        /*08d4*/ 	.word	0x000160c0


	//   ....[89]....
        /*08d8*/ 	.word	0x000160f0


	//   ....[90]....
        /*08dc*/ 	.word	0x00016120


	//   ....[91]....
        /*08e0*/ 	.word	0x000162b0


	//   ....[92]....
        /*08e4*/ 	.word	0x000162e0


	//   ....[93]....
        /*08e8*/ 	.word	0x00016310


	//   ....[94]....
        /*08ec*/ 	.word	0x00016340


	//   ....[95]....
        /*08f0*/ 	.word	0x00016370


	//   ....[96]....
        /*08f4*/ 	.word	0x000163a0


	//   ....[97]....
        /*08f8*/ 	.word	0x00016430


	//   ....[98]....
        /*08fc*/ 	.word	0x00016460


	//   ....[99]....
        /*0900*/ 	.word	0x00016470


	//   ....[100]....
        /*0904*/ 	.word	0x00016500


	//   ....[101]....
        /*0908*/ 	.word	0x00017430


	//   ....[102]....
        /*090c*/ 	.word	0x000191f0


	//   ....[103]....
        /*0910*/ 	.word	0x00019210


	//   ....[104]....
        /*0914*/ 	.word	0x000192b0


	//   ....[105]....
        /*0918*/ 	.word	0x000192d0


	//   ....[106]....
        /*091c*/ 	.word	0x00019360


	//   ....[107]....
        /*0920*/ 	.word	0x00019380


	//   ....[108]....
        /*0924*/ 	.word	0x00019410


	//   ....[109]....
        /*0928*/ 	.word	0x00019430


	//   ....[110]....
        /*092c*/ 	.word	0x000194c0


	//   ....[111]....
        /*0930*/ 	.word	0x000194e0


	//   ....[112]....
        /*0934*/ 	.word	0x00019570


	//   ....[113]....
        /*0938*/ 	.word	0x00019590


	//   ....[114]....
        /*093c*/ 	.word	0x00019620


	//   ....[115]....
        /*0940*/ 	.word	0x00019640


	//   ....[116]....
        /*0944*/ 	.word	0x00019650


	//   ....[117]....
        /*0948*/ 	.word	0x000196d0


	//   ....[118]....
        /*094c*/ 	.word	0x00019df0


	//   ....[119]....
        /*0950*/ 	.word	0x00019e20


	//   ....[120]....
        /*0954*/ 	.word	0x00019e80


	//   ....[121]....
        /*0958*/ 	.word	0x00019ec0


	//   ....[122]....
        /*095c*/ 	.word	0x00019f10


	//   ....[123]....
        /*0960*/ 	.word	0x00019f60


	//   ....[124]....
        /*0964*/ 	.word	0x00019fa0


	//   ....[125]....
        /*0968*/ 	.word	0x0001a000


	//   ....[126]....
        /*096c*/ 	.word	0x0001a050


	//   ....[127]....
        /*0970*/ 	.word	0x0001a0a0


	//   ....[128]....
        /*0974*/ 	.word	0x0001a0e0


	//   ....[129]....
        /*0978*/ 	.word	0x0001a140


	//   ....[130]....
        /*097c*/ 	.word	0x0001a190


	//   ....[131]....
        /*0980*/ 	.word	0x0001a1e0


	//   ....[132]....
        /*0984*/ 	.word	0x0001a200


	//   ....[133]....
        /*0988*/ 	.word	0x0001a230


	//   ....[134]....
        /*098c*/ 	.word	0x0001a990


	//   ....[135]....
        /*0990*/ 	.word	0x0001a9c0


	//   ....[136]....
        /*0994*/ 	.word	0x0001aa20


	//   ....[137]....
        /*0998*/ 	.word	0x0001aa30


	//   ....[138]....
        /*099c*/ 	.word	0x0001aa80


	//   ....[139]....
        /*09a0*/ 	.word	0x0001aa90


	//   ....[140]....
        /*09a4*/ 	.word	0x0001aae0


	//   ....[141]....
        /*09a8*/ 	.word	0x0001aaf0


	//   ....[142]....
        /*09ac*/ 	.word	0x0001ab40


	//   ....[143]....
        /*09b0*/ 	.word	0x0001ab50


	//   ....[144]....
        /*09b4*/ 	.word	0x0001aba0


	//   ....[145]....
        /*09b8*/ 	.word	0x0001abb0


	//   ....[146]....
        /*09bc*/ 	.word	0x0001ac00


	//   ....[147]....
        /*09c0*/ 	.word	0x0001ac10


	//   ....[148]....
        /*09c4*/ 	.word	0x0001ac20


	//   ....[149]....
        /*09c8*/ 	.word	0x0001ac70


	//   ....[150]....
        /*09cc*/ 	.word	0x0001aed0


	//   ....[151]....
        /*09d0*/ 	.word	0x0001aef0


	//   ....[152]....
        /*09d4*/ 	.word	0x0001af00


	//   ....[153]....
        /*09d8*/ 	.word	0x0001af70


	//   ....[154]....
        /*09dc*/ 	.word	0x0001af80


	//   ....[155]....
        /*09e0*/ 	.word	0x0001aff0


	//   ....[156]....
        /*09e4*/ 	.word	0x0001b000


	//   ....[157]....
        /*09e8*/ 	.word	0x0001b070


	//   ....[158]....
        /*09ec*/ 	.word	0x0001b080


	//   ....[159]....
        /*09f0*/ 	.word	0x0001b0f0


	//   ....[160]....
        /*09f4*/ 	.word	0x0001b100


	//   ....[161]....
        /*09f8*/ 	.word	0x0001b170


	//   ....[162]....
        /*09fc*/ 	.word	0x0001b180


	//   ....[163]....
        /*0a00*/ 	.word	0x0001b1f0


	//   ....[164]....
        /*0a04*/ 	.word	0x0001b200


	//   ....[165]....
        /*0a08*/ 	.word	0x0001b210


	//   ....[166]....
        /*0a0c*/ 	.word	0x0001b7a0


	//   ....[167]....
        /*0a10*/ 	.word	0x0001b7e0


	//   ....[168]....
        /*0a14*/ 	.word	0x0001b820


	//   ....[169]....
        /*0a18*/ 	.word	0x0001b840


	//   ....[170]....
        /*0a1c*/ 	.word	0x0001b850


	//   ....[171]....
        /*0a20*/ 	.word	0x0001b870


	//   ....[172]....
        /*0a24*/ 	.word	0x0001b8e0


	//   ....[173]....
        /*0a28*/ 	.word	0x0001b900


	//   ....[174]....
        /*0a2c*/ 	.word	0x0001b960


	//   ....[175]....
        /*0a30*/ 	.word	0x0001b980


	//   ....[176]....
        /*0a34*/ 	.word	0x0001b9e0


	//   ....[177]....
        /*0a38*/ 	.word	0x0001ba00


	//   ....[178]....
        /*0a3c*/ 	.word	0x0001ba60


	//   ....[179]....
        /*0a40*/ 	.word	0x0001ba80


	//   ....[180]....
        /*0a44*/ 	.word	0x0001bad0


	//   ....[181]....
        /*0a48*/ 	.word	0x0001baf0


	//   ....[182]....
        /*0a4c*/ 	.word	0x0001bf30


	//   ....[183]....
        /*0a50*/ 	.word	0x0001bf60


	//   ....[184]....
        /*0a54*/ 	.word	0x0001bfd0


	//   ....[185]....
        /*0a58*/ 	.word	0x0001c000


	//   ....[186]....
        /*0a5c*/ 	.word	0x0001c030


	//   ....[187]....
        /*0a60*/ 	.word	0x0001c060


	//   ....[188]....
        /*0a64*/ 	.word	0x0001c090


	//   ....[189]....
        /*0a68*/ 	.word	0x0001c0c0


	//   ....[190]....
        /*0a6c*/ 	.word	0x0001c260


	//   ....[191]....
        /*0a70*/ 	.word	0x0001c290


	//   ....[192]....
        /*0a74*/ 	.word	0x0001c2c0


	//   ....[193]....
        /*0a78*/ 	.word	0x0001c2f0


	//   ....[194]....
        /*0a7c*/ 	.word	0x0001c320


	//   ....[195]....
        /*0a80*/ 	.word	0x0001c350


	//   ....[196]....
        /*0a84*/ 	.word	0x0001c410


	//   ....[197]....
        /*0a88*/ 	.word	0x0001c430


	//   ....[198]....
        /*0a8c*/ 	.word	0x0001c440


	//   ....[199]....
        /*0a90*/ 	.word	0x0001c4a0


	//   ....[200]....
        /*0a94*/ 	.word	0x0001cac0


	//   ....[201]....
        /*0a98*/ 	.word	0x0001cde0


	//   ....[202]....
        /*0a9c*/ 	.word	0x0001ce70


	//   ....[203]....
        /*0aa0*/ 	.word	0x0001cf10


	//   ....[204]....
        /*0aa4*/ 	.word	0x0001cfa0


	//   ....[205]....
        /*0aa8*/ 	.word	0x0001d040


	//   ....[206]....
        /*0aac*/ 	.word	0x0001d0d0


	//   ....[207]....
        /*0ab0*/ 	.word	0x0001d170


	//   ....[208]....
        /*0ab4*/ 	.word	0x0001d200


	//   ....[209]....
        /*0ab8*/ 	.word	0x0001d2f0


	//   ....[210]....
        /*0abc*/ 	.word	0x0001d380


	//   ....[211]....
        /*0ac0*/ 	.word	0x0001d420


	//   ....[212]....
        /*0ac4*/ 	.word	0x0001d4b0


	//   ....[213]....
        /*0ac8*/ 	.word	0x0001d550


	//   ....[214]....
        /*0acc*/ 	.word	0x0001d5e0


	//   ....[215]....
        /*0ad0*/ 	.word	0x0001d680


	//   ....[216]....
        /*0ad4*/ 	.word	0x0001d710


	//   ....[217]....
        /*0ad8*/ 	.word	0x0001d800


	//   ....[218]....
        /*0adc*/ 	.word	0x0001d890


	//   ....[219]....
        /*0ae0*/ 	.word	0x0001d920


	//   ....[220]....
        /*0ae4*/ 	.word	0x0001d9b0


	//   ....[221]....
        /*0ae8*/ 	.word	0x0001da40


	//   ....[222]....
        /*0aec*/ 	.word	0x0001dad0


	//   ....[223]....
        /*0af0*/ 	.word	0x0001db60


	//   ....[224]....
        /*0af4*/ 	.word	0x0001dbf0


	//   ....[225]....
        /*0af8*/ 	.word	0x0001dd20


	//   ....[226]....
        /*0afc*/ 	.word	0x0001ddd0


	//   ....[227]....
        /*0b00*/ 	.word	0x0001de60


	//   ....[228]....
        /*0b04*/ 	.word	0x0001deb0


	//   ....[229]....
        /*0b08*/ 	.word	0x0001df00


	//   ....[230]....
        /*0b0c*/ 	.word	0x0001dfe0


	//   ....[231]....
        /*0b10*/ 	.word	0x0001e070


	//   ....[232]....
        /*0b14*/ 	.word	0x0001e0c0


	//   ....[233]....
        /*0b18*/ 	.word	0x0001e110


	//   ....[234]....
        /*0b1c*/ 	.word	0x0001e320


	//   ....[235]....
        /*0b20*/ 	.word	0x0001e370


	//   ....[236]....
        /*0b24*/ 	.word	0x0001e400


	//   ....[237]....
        /*0b28*/ 	.word	0x0001e490


	//   ....[238]....
        /*0b2c*/ 	.word	0x0001e520


	//   ....[239]....
        /*0b30*/ 	.word	0x0001e5b0


	//   ....[240]....
        /*0b34*/ 	.word	0x0001e640


	//   ....[241]....
        /*0b38*/ 	.word	0x0001e6d0


	//   ....[242]....
        /*0b3c*/ 	.word	0x0001e750


	//   ....[243]....
        /*0b40*/ 	.word	0x0001e7a0


	//   ....[244]....
        /*0b44*/ 	.word	0x0001e830


	//   ....[245]....
        /*0b48*/ 	.word	0x0001e8c0


	//   ....[246]....
        /*0b4c*/ 	.word	0x0001e940


	//   ....[247]....
        /*0b50*/ 	.word	0x0001e990


	//   ....[248]....
        /*0b54*/ 	.word	0x0001ea20


	//   ....[249]....
        /*0b58*/ 	.word	0x0001eab0


	//   ....[250]....
        /*0b5c*/ 	.word	0x0001eb40


	//   ....[251]....
        /*0b60*/ 	.word	0x0001ebd0


	//   ....[252]....
        /*0b64*/ 	.word	0x0001ec60


	//   ....[253]....
        /*0b68*/ 	.word	0x0001ecf0


	//   ....[254]....
        /*0b6c*/ 	.word	0x0001edb0


	//   ....[255]....
        /*0b70*/ 	.word	0x0001f090


	//   ....[0]....
        /*0b74*/ 	.word	0x0001f180


	//   ....[1]....
        /*0b78*/ 	.word	0x0001f220


	//   ....[2]....
        /*0b7c*/ 	.word	0x0001f280


	//   ....[3]....
        /*0b80*/ 	.word	0x0001f380


	//   ....[4]....
        /*0b84*/ 	.word	0x0001f3f0


	//   ....[5]....
        /*0b88*/ 	.word	0x0001f4f0


	//   ....[6]....
        /*0b8c*/ 	.word	0x0001f560


	//   ....[7]....
        /*0b90*/ 	.word	0x0001f660


	//   ....[8]....
        /*0b94*/ 	.word	0x0001f6d0


	//   ....[9]....
        /*0b98*/ 	.word	0x0001f7d0


	//   ....[10]....
        /*0b9c*/ 	.word	0x0001f840


	//   ....[11]....
        /*0ba0*/ 	.word	0x0001f940


	//   ....[12]....
        /*0ba4*/ 	.word	0x0001f9b0


	//   ....[13]....
        /*0ba8*/ 	.word	0x0001fab0


	//   ....[14]....
        /*0bac*/ 	.word	0x0001fb20


	//   ....[15]....
        /*0bb0*/ 	.word	0x0001fbc0


	//   ....[16]....
        /*0bb4*/ 	.word	0x0001fcc0


	//   ....[17]....
        /*0bb8*/ 	.word	0x0001fd30


	//   ....[18]....
        /*0bbc*/ 	.word	0x0001fdb0


	//   ....[19]....
        /*0bc0*/ 	.word	0x0001fe60


	//   ....[20]....
        /*0bc4*/ 	.word	0x0001fee0


	//   ....[21]....
        /*0bc8*/ 	.word	0x0001ffb0


	//   ....[22]....
        /*0bcc*/ 	.word	0x00020030


	//   ....[23]....
        /*0bd0*/ 	.word	0x00020100


	//   ....[24]....
        /*0bd4*/ 	.word	0x00020180


	//   ....[25]....
        /*0bd8*/ 	.word	0x00020250


	//   ....[26]....
        /*0bdc*/ 	.word	0x000202d0


	//   ....[27]....
        /*0be0*/ 	.word	0x000203a0


	//   ....[28]....
        /*0be4*/ 	.word	0x00020420


	//   ....[29]....
        /*0be8*/ 	.word	0x000204e0


	//   ....[30]....
        /*0bec*/ 	.word	0x00020570


	//   ....[31]....
        /*0bf0*/ 	.word	0x00020620


	//   ....[32]....
        /*0bf4*/ 	.word	0x00020750


	//   ....[33]....
        /*0bf8*/ 	.word	0x00020800


	//   ....[34]....
        /*0bfc*/ 	.word	0x00020860


	//   ....[35]....
        /*0c00*/ 	.word	0x00020920


	//   ....[36]....
        /*0c04*/ 	.word	0x00020980


	//   ....[37]....
        /*0c08*/ 	.word	0x00020a40


	//   ....[38]....
        /*0c0c*/ 	.word	0x00020aa0


	//   ....[39]....
        /*0c10*/ 	.word	0x00020b60


	//   ....[40]....
        /*0c14*/ 	.word	0x00020bc0


	//   ....[41]....
        /*0c18*/ 	.word	0x00020c80


	//   ....[42]....
        /*0c1c*/ 	.word	0x00020ce0


	//   ....[43]....
        /*0c20*/ 	.word	0x00020da0


	//   ....[44]....
        /*0c24*/ 	.word	0x00020e00


	//   ....[45]....
        /*0c28*/ 	.word	0x00020ec0


	//   ....[46]....
        /*0c2c*/ 	.word	0x00020f20


	//   ....[47]....
        /*0c30*/ 	.word	0x00020fe0


	//   ....[48]....
        /*0c34*/ 	.word	0x000210d0


	//   ....[49]....
        /*0c38*/ 	.word	0x00021170


	//   ....[50]....
        /*0c3c*/ 	.word	0x000211d0


	//   ....[51]....
        /*0c40*/ 	.word	0x000212b0


	//   ....[52]....
        /*0c44*/ 	.word	0x00021310


	//   ....[53]....
        /*0c48*/ 	.word	0x000213f0


	//   ....[54]....
        /*0c4c*/ 	.word	0x00021450


	//   ....[55]....
        /*0c50*/ 	.word	0x00021530


	//   ....[56]....
        /*0c54*/ 	.word	0x00021590


	//   ....[57]....
        /*0c58*/ 	.word	0x00021670


	//   ....[58]....
        /*0c5c*/ 	.word	0x000216d0


	//   ....[59]....
        /*0c60*/ 	.word	0x000217b0


	//   ....[60]....
        /*0c64*/ 	.word	0x00021810


	//   ....[61]....
        /*0c68*/ 	.word	0x000218f0


	//   ....[62]....
        /*0c6c*/ 	.word	0x00021950


	//   ....[63]....
        /*0c70*/ 	.word	0x00021a20


	//   ....[64]....
        /*0c74*/ 	.word	0x00021b40


	//   ....[65]....
        /*0c78*/ 	.word	0x00021be0


	//   ....[66]....
        /*0c7c*/ 	.word	0x00021ca0


	//   ....[67]....
        /*0c80*/ 	.word	0x00021d70


	//   ....[68]....
        /*0c84*/ 	.word	0x00021dd0


	//   ....[69]....
        /*0c88*/ 	.word	0x00021eb0


	//   ....[70]....
        /*0c8c*/ 	.word	0x00021f10


	//   ....[71]....
        /*0c90*/ 	.word	0x00021fe0


	//   ....[72]....
        /*0c94*/ 	.word	0x00022040


	//   ....[73]....
        /*0c98*/ 	.word	0x00022110


	//   ....[74]....
        /*0c9c*/ 	.word	0x00022170


	//   ....[75]....
        /*0ca0*/ 	.word	0x00022250


	//   ....[76]....
        /*0ca4*/ 	.word	0x000222b0


	//   ....[77]....
        /*0ca8*/ 	.word	0x00022380


	//   ....[78]....
        /*0cac*/ 	.word	0x000223e0


	//   ....[79]....
        /*0cb0*/ 	.word	0x000224a0


	//   ....[80]....
        /*0cb4*/ 	.word	0x00022530


	//   ....[81]....
        /*0cb8*/ 	.word	0x000225d0


	//   ....[82]....
        /*0cbc*/ 	.word	0x00022750


	//   ....[83]....
        /*0cc0*/ 	.word	0x000227c0


	//   ....[84]....
        /*0cc4*/ 	.word	0x00022830


	//   ....[85]....
        /*0cc8*/ 	.word	0x000228a0


	//   ....[86]....
        /*0ccc*/ 	.word	0x00022910


	//   ....[87]....
        /*0cd0*/ 	.word	0x00022990


	//   ....[88]....
        /*0cd4*/ 	.word	0x00022a10


	//   ....[89]....
        /*0cd8*/ 	.word	0x00022aa0


	//   ....[90]....
        /*0cdc*/ 	.word	0x00022b10


	//   ....[91]....
        /*0ce0*/ 	.word	0x00022b80


	//   ....[92]....
        /*0ce4*/ 	.word	0x00022bf0


	//   ....[93]....
        /*0ce8*/ 	.word	0x00022c70


	//   ....[94]....
        /*0cec*/ 	.word	0x00022ce0


	//   ....[95]....
        /*0cf0*/ 	.word	0x00022d80


	//   ....[96]....
        /*0cf4*/ 	.word	0x00022dd0


	//   ....[97]....
        /*0cf8*/ 	.word	0x00022e60


	//   ....[98]....
        /*0cfc*/ 	.word	0x00022f90


	//----- nvinfo : EIATTR_REG_RECONFIG
	.align		4
.L_911:
        /*0d00*/ 	.byte	0x01, 0x54
	.zero		2


	//----- nvinfo : EIATTR_SYSCALL_OFFSETS
	.align		4
        /*0d04*/ 	.byte	0x04, 0x46
        /*0d06*/ 	.short	(.L_913 - .L_912)


	//   ....[0]....
.L_912:
        /*0d08*/ 	.word	0x00001c90


	//   ....[1]....
        /*0d0c*/ 	.word	0x00001de0


	//   ....[2]....
        /*0d10*/ 	.word	0x000091f0


	//   ....[3]....
        /*0d14*/ 	.word	0x00009550


	//   ....[4]....
        /*0d18*/ 	.word	0x000188d0


	//   ....[5]....
        /*0d1c*/ 	.word	0x00018a20


	//   ....[6]....
        /*0d20*/ 	.word	0x00018b10


	//   ....[7]....
        /*0d24*/ 	.word	0x00019aa0


	//----- nvinfo : EIATTR_MBARRIER_INSTR_OFFSETS
	.align		4
.L_913:
        /*0d28*/ 	.byte	0x04, 0x39
        /*0d2a*/ 	.short	(.L_915 - .L_914)


	//   ....[0]....
.L_914:
        /*0d2c*/ 	.word	0x00000270
        /*0d30*/ 	.word	0x000000ff
        /*0d34*/ 	.word	0x00028800
        /*0d38*/ 	.short	0x0100
        /*0d3a*/ 	.byte	0x08
	.zero		1


	//   ....[1]....
        /*0d3c*/ 	.word	0x00000280
        /*0d40*/ 	.word	0x000000ff
        /*0d44*/ 	.word	0x00028820
        /*0d48*/ 	.short	0x0100
        /*0d4a*/ 	.byte	0x08
	.zero		1


	//   ....[2]....
        /*0d4c*/ 	.word	0x00000370
        /*0d50*/ 	.word	0x000000ff
        /*0d54*/ 	.word	0x00028830
        /*0d58*/ 	.short	0x0100
        /*0d5a*/ 	.byte	0x08
	.zero		1


	//   ....[3]....
        /*0d5c*/ 	.word	0x00000380
        /*0d60*/ 	.word	0x000000ff
        /*0d64*/ 	.word	0x00028840
        /*0d68*/ 	.short	0x0100
        /*0d6a*/ 	.byte	0x08
	.zero		1


	//   ....[4]....
        /*0d6c*/ 	.word	0x00000390
        /*0d70*/ 	.word	0x000000ff
        /*0d74*/ 	.word	0x00028838
        /*0d78*/ 	.short	0x0100
        /*0d7a*/ 	.byte	0x08
	.zero		1


	//   ....[5]....
        /*0d7c*/ 	.word	0x000003a0
        /*0d80*/ 	.word	0x000000ff
        /*0d84*/ 	.word	0x00028848
        /*0d88*/ 	.short	0x0100
        /*0d8a*/ 	.byte	0x08
	.zero		1


	//   ....[6]....
        /*0d8c*/ 	.word	0x000004d0
        /*0d90*/ 	.word	0x000000ff
        /*0d94*/ 	.word	0x00028850
        /*0d98*/ 	.short	0x0100
        /*0d9a*/ 	.byte	0x08
	.zero		1


	//   ....[7]....
        /*0d9c*/ 	.word	0x000004e0
        /*0da0*/ 	.word	0x000000ff
        /*0da4*/ 	.word	0x00028860
        /*0da8*/ 	.short	0x0100
        /*0daa*/ 	.byte	0x08
	.zero		1


	//   ....[8]....
        /*0dac*/ 	.word	0x000004f0
        /*0db0*/ 	.word	0x000000ff
        /*0db4*/ 	.word	0x00028858
        /*0db8*/ 	.short	0x0100
        /*0dba*/ 	.byte	0x08
	.zero		1


	//   ....[9]....
        /*0dbc*/ 	.word	0x00000500
        /*0dc0*/ 	.word	0x000000ff
        /*0dc4*/ 	.word	0x00028868
        /*0dc8*/ 	.short	0x0100
        /*0dca*/ 	.byte	0x08
	.zero		1


	//   ....[10]....
        /*0dcc*/ 	.word	0x000005f0
        /*0dd0*/ 	.word	0x000000ff
        /*0dd4*/ 	.word	0x00028870
        /*0dd8*/ 	.short	0x0100
        /*0dda*/ 	.byte	0x06
	.zero		1


	//   ....[11]....
        /*0ddc*/ 	.word	0x00000600
        /*0de0*/ 	.word	0x000000ff
        /*0de4*/ 	.word	0x00028880
        /*0de8*/ 	.short	0x0100
        /*0dea*/ 	.byte	0x06
	.zero		1


	//   ....[12]....
        /*0dec*/ 	.word	0x00000610
        /*0df0*/ 	.word	0x000000ff
        /*0df4*/ 	.word	0x00028878
        /*0df8*/ 	.short	0x0100
        /*0dfa*/ 	.byte	0x06
	.zero		1


	//   ....[13]....
        /*0dfc*/ 	.word	0x00000620
        /*0e00*/ 	.word	0x000000ff
        /*0e04*/ 	.word	0x00028888
        /*0e08*/ 	.short	0x0100
        /*0e0a*/ 	.byte	0x06
	.zero		1


	//   ....[14]....
        /*0e0c*/ 	.word	0x00000750
        /*0e10*/ 	.word	0x000000ff
        /*0e14*/ 	.word	0x00028890
        /*0e18*/ 	.short	0x0100
        /*0e1a*/ 	.byte	0x08
	.zero		1


	//   ....[15]....
        /*0e1c*/ 	.word	0x00000760
        /*0e20*/ 	.word	0x000000ff
        /*0e24*/ 	.word	0x000288a0
        /*0e28*/ 	.short	0x0100
        /*0e2a*/ 	.byte	0x08
	.zero		1


	//   ....[16]....
        /*0e2c*/ 	.word	0x00000770
        /*0e30*/ 	.word	0x000000ff
        /*0e34*/ 	.word	0x00028898
        /*0e38*/ 	.short	0x0100
        /*0e3a*/ 	.byte	0x08
	.zero		1


	//   ....[17]....
        /*0e3c*/ 	.word	0x00000780
        /*0e40*/ 	.word	0x000000ff
        /*0e44*/ 	.word	0x000288a8
        /*0e48*/ 	.short	0x0100
        /*0e4a*/ 	.byte	0x08
	.zero		1


	//   ....[18]....
        /*0e4c*/ 	.word	0x000008b0
        /*0e50*/ 	.word	0x000000ff
        /*0e54*/ 	.word	0x000288b0
        /*0e58*/ 	.short	0x0100
        /*0e5a*/ 	.byte	0x08
	.zero		1


	//   ....[19]....
        /*0e5c*/ 	.word	0x000008c0
        /*0e60*/ 	.word	0x000000ff
        /*0e64*/ 	.word	0x000288c0
        /*0e68*/ 	.short	0x0100
        /*0e6a*/ 	.byte	0x08
	.zero		1


	//   ....[20]....
        /*0e6c*/ 	.word	0x000008d0
        /*0e70*/ 	.word	0x000000ff
        /*0e74*/ 	.word	0x000288b8
        /*0e78*/ 	.short	0x0100
        /*0e7a*/ 	.byte	0x08
	.zero		1


	//   ....[21]....
        /*0e7c*/ 	.word	0x000008e0
        /*0e80*/ 	.word	0x000000ff
        /*0e84*/ 	.word	0x000288c8
        /*0e88*/ 	.short	0x0100
        /*0e8a*/ 	.byte	0x08
	.zero		1


	//   ....[22]....
        /*0e8c*/ 	.word	0x00003430
        /*0e90*/ 	.word	0x0000005a
        /*0e94*/ 	.word	0x00028890
        /*0e98*/ 	.short	0x010a
        /*0e9a*/ 	.byte	0x3f
	.zero		1


	//   ....[23]....
        /*0e9c*/ 	.word	0x00005c10
        /*0ea0*/ 	.word	0x0000005a
        /*0ea4*/ 	.word	0x00028890
        /*0ea8*/ 	.short	0x010a
        /*0eaa*/ 	.byte	0x3f
	.zero		1


	//   ....[24]....
        /*0eac*/ 	.word	0x00007cf0
        /*0eb0*/ 	.word	0x0000005a
        /*0eb4*/ 	.word	0x00028890
        /*0eb8*/ 	.short	0x010a
        /*0eba*/ 	.byte	0x3f
	.zero		1


	//   ....[25]....
        /*0ebc*/ 	.word	0x000083f0
        /*0ec0*/ 	.word	0x0000000b
        /*0ec4*/ 	.word	0x00000000
        /*0ec8*/ 	.short	0x0101
        /*0eca*/ 	.byte	0x3f
	.zero		1


	//   ....[26]....
        /*0ecc*/ 	.word	0x00008430
        /*0ed0*/ 	.word	0x0000005a
        /*0ed4*/ 	.word	0x000288b0
        /*0ed8*/ 	.short	0x010a
        /*0eda*/ 	.byte	0x3f
	.zero		1


	//   ....[27]....
        /*0edc*/ 	.word	0x00008a40
        /*0ee0*/ 	.word	0x0000005a
        /*0ee4*/ 	.word	0x00000000
        /*0ee8*/ 	.short	0x0101
        /*0eea*/ 	.byte	0x3f
	.zero		1


	//   ....[28]....
        /*0eec*/ 	.word	0x00009280
        /*0ef0*/ 	.word	0x0000009c
        /*0ef4*/ 	.word	0x00028800
        /*0ef8*/ 	.short	0x010a
        /*0efa*/ 	.byte	0x3f
	.zero		1


	//   ....[29]....
        /*0efc*/ 	.word	0x000092d0
        /*0f00*/ 	.word	0x0000009c
        /*0f04*/ 	.word	0x00028800
        /*0f08*/ 	.short	0x010a
        /*0f0a*/ 	.byte	0x3f
	.zero		1


	//   ....[30]....
        /*0f0c*/ 	.word	0x00009970
        /*0f10*/ 	.word	0x0000009c
        /*0f14*/ 	.word	0x00028800
        /*0f18*/ 	.short	0x010a
        /*0f1a*/ 	.byte	0x3f
	.zero		1


	//   ....[31]....
        /*0f1c*/ 	.word	0x0000b360
        /*0f20*/ 	.word	0x0000009c
        /*0f24*/ 	.word	0x00028800
        /*0f28*/ 	.short	0x010a
        /*0f2a*/ 	.byte	0x3f
	.zero		1


	//   ....[32]....
        /*0f2c*/ 	.word	0x0000cc00
        /*0f30*/ 	.word	0x00000003
        /*0f34*/ 	.word	0x00028830
        /*0f38*/ 	.short	0x010a
        /*0f3a*/ 	.byte	0x3f
	.zero		1


	//   ....[33]....
        /*0f3c*/ 	.word	0x0000cc50
        /*0f40*/ 	.word	0x00000003
        /*0f44*/ 	.word	0x00028830
        /*0f48*/ 	.short	0x010a
        /*0f4a*/ 	.byte	0x3f
	.zero		1


	//   ....[34]....
        /*0f4c*/ 	.word	0x0000eb80
        /*0f50*/ 	.word	0x00000003
        /*0f54*/ 	.word	0x00000000
        /*0f58*/ 	.short	0x0101
        /*0f5a*/ 	.byte	0x3f
	.zero		1


	//   ....[35]....
        /*0f5c*/ 	.word	0x0000f9e0
        /*0f60*/ 	.word	0x00000005
        /*0f64*/ 	.word	0x00028830
        /*0f68*/ 	.short	0x010a
        /*0f6a*/ 	.byte	0x3f
	.zero		1


	//   ....[36]....
        /*0f6c*/ 	.word	0x0000fa30
        /*0f70*/ 	.word	0x00000005
        /*0f74*/ 	.word	0x00028830
        /*0f78*/ 	.short	0x010a
        /*0f7a*/ 	.byte	0x3f
	.zero		1


	//   ....[37]....
        /*0f7c*/ 	.word	0x0000fe70
        /*0f80*/ 	.word	0x00000005
        /*0f84*/ 	.word	0x00028850
        /*0f88*/ 	.short	0x010a
        /*0f8a*/ 	.byte	0x3f
	.zero		1


	//   ....[38]....
        /*0f8c*/ 	.word	0x0000feb0
        /*0f90*/ 	.word	0x00000005
        /*0f94*/ 	.word	0x00028850
        /*0f98*/ 	.short	0x010a
        /*0f9a*/ 	.byte	0x3f
	.zero		1


	//   ....[39]....
        /*0f9c*/ 	.word	0x00011aa0
        /*0fa0*/ 	.word	0x00000003
        /*0fa4*/ 	.word	0x00000000
        /*0fa8*/ 	.short	0x0101
        /*0faa*/ 	.byte	0x3f
	.zero		1


	//   ....[40]....
        /*0fac*/ 	.word	0x00011d50
        /*0fb0*/ 	.word	0x0000000c
        /*0fb4*/ 	.word	0x00000000
        /*0fb8*/ 	.short	0x0101
        /*0fba*/ 	.byte	0x3f
	.zero		1


	//   ....[41]....
        /*0fbc*/ 	.word	0x000123a0
        /*0fc0*/ 	.word	0x00000009
        /*0fc4*/ 	.word	0x00028850
        /*0fc8*/ 	.short	0x010a
        /*0fca*/ 	.byte	0x3f
	.zero		1


	//   ....[42]....
        /*0fcc*/ 	.word	0x00012420
        /*0fd0*/ 	.word	0x00000009
        /*0fd4*/ 	.word	0x00028850
        /*0fd8*/ 	.short	0x010a
        /*0fda*/ 	.byte	0x3f
	.zero		1


	//   ....[43]....
        /*0fdc*/ 	.word	0x00012a20
        /*0fe0*/ 	.word	0x00000004
        /*0fe4*/ 	.word	0x00000000
        /*0fe8*/ 	.short	0x0101
        /*0fea*/ 	.byte	0x3f
	.zero		1


	//   ....[44]....
        /*0fec*/ 	.word	0x00013f50
        /*0ff0*/ 	.word	0x00000000
        /*0ff4*/ 	.word	0x00000000
        /*0ff8*/ 	.short	0x0101
        /*0ffa*/ 	.byte	0x3f
	.zero		1


	//   ....[45]....
        /*0ffc*/ 	.word	0x000147d0
        /*1000*/ 	.word	0x00000004
        /*1004*/ 	.word	0x00000000
        /*1008*/ 	.short	0x0101
        /*100a*/ 	.byte	0x3f
	.zero		1


	//   ....[46]....
        /*100c*/ 	.word	0x00017510
        /*1010*/ 	.word	0x00000016
        /*1014*/ 	.word	0x00028820
        /*1018*/ 	.short	0x010a
        /*101a*/ 	.byte	0x3f
	.zero		1


	//   ....[47]....
        /*101c*/ 	.word	0x000175a0
        /*1020*/ 	.word	0x0000000a
        /*1024*/ 	.word	0x000288a0
        /*1028*/ 	.short	0x010a
        /*102a*/ 	.byte	0x3f
	.zero		1


	//   ....[48]....
        /*102c*/ 	.word	0x00017900
        /*1030*/ 	.word	0x0000000a
        /*1034*/ 	.word	0x000288c0
        /*1038*/ 	.short	0x010a
        /*103a*/ 	.byte	0x3f
	.zero		1


	//   ....[49]....
        /*103c*/ 	.word	0x00017d30
        /*1040*/ 	.word	0x0000000a
        /*1044*/ 	.word	0x000288a0
        /*1048*/ 	.short	0x010a
        /*104a*/ 	.byte	0x3f
	.zero		1


	//   ....[50]....
        /*104c*/ 	.word	0x00018070
        /*1050*/ 	.word	0x0000000a
        /*1054*/ 	.word	0x000288c0
        /*1058*/ 	.short	0x010a
        /*105a*/ 	.byte	0x3f
	.zero		1


	//   ....[51]....
        /*105c*/ 	.word	0x00019010
        /*1060*/ 	.word	0x00000007
        /*1064*/ 	.word	0x00028840
        /*1068*/ 	.short	0x010a
        /*106a*/ 	.byte	0x3f
	.zero		1


	//   ....[52]....
        /*106c*/ 	.word	0x00019780
        /*1070*/ 	.word	0x00000007
        /*1074*/ 	.word	0x00028830
        /*1078*/ 	.short	0x0107
        /*107a*/ 	.byte	0x3f
	.zero		1


	//   ....[53]....
        /*107c*/ 	.word	0x00019850
        /*1080*/ 	.word	0x00000007
        /*1084*/ 	.word	0x00028830
        /*1088*/ 	.short	0x0101
        /*108a*/ 	.byte	0x3f
	.zero		1


	//   ....[54]....
        /*108c*/ 	.word	0x0001a330
        /*1090*/ 	.word	0x00000016
        /*1094*/ 	.word	0x00028800
        /*1098*/ 	.short	0x0107
        /*109a*/ 	.byte	0x3f
	.zero		1


	//   ....[55]....
        /*109c*/ 	.word	0x0001a440
        /*10a0*/ 	.word	0x00000016
        /*10a4*/ 	.word	0x00028800
        /*10a8*/ 	.short	0x0101
        /*10aa*/ 	.byte	0x3f
	.zero		1


	//   ....[56]....
        /*10ac*/ 	.word	0x0001a460
        /*10b0*/ 	.word	0x00000016
        /*10b4*/ 	.word	0x00028820
        /*10b8*/ 	.short	0x010a
        /*10ba*/ 	.byte	0x3f
	.zero		1


	//   ....[57]....
        /*10bc*/ 	.word	0x0001a7f0
        /*10c0*/ 	.word	0x00000006
        /*10c4*/ 	.word	0x00028840
        /*10c8*/ 	.short	0x010a
        /*10ca*/ 	.byte	0x3f
	.zero		1


	//   ....[58]....
        /*10cc*/ 	.word	0x0001ad00
        /*10d0*/ 	.word	0x00000006
        /*10d4*/ 	.word	0x00028830
        /*10d8*/ 	.short	0x0107
        /*10da*/ 	.byte	0x3f
	.zero		1


	//   ....[59]....
        /*10dc*/ 	.word	0x0001adc0
        /*10e0*/ 	.word	0x00000006
        /*10e4*/ 	.word	0x00028830
        /*10e8*/ 	.short	0x0101
        /*10ea*/ 	.byte	0x3f
	.zero		1


	//   ....[60]....
        /*10ec*/ 	.word	0x0001ae20
        /*10f0*/ 	.word	0x00000006
        /*10f4*/ 	.word	0x00028860
        /*10f8*/ 	.short	0x010a
        /*10fa*/ 	.byte	0x3f
	.zero		1


	//   ....[61]....
        /*10fc*/ 	.word	0x0001b350
        /*1100*/ 	.word	0x00000006
        /*1104*/ 	.word	0x00028850
        /*1108*/ 	.short	0x0107
        /*110a*/ 	.byte	0x3f
	.zero		1


	//   ....[62]....
        /*110c*/ 	.word	0x0001b4f0
        /*1110*/ 	.word	0x00000006
        /*1114*/ 	.word	0x00028850
        /*1118*/ 	.short	0x0101
        /*111a*/ 	.byte	0x3f
	.zero		1


	//   ....[63]....
        /*111c*/ 	.word	0x0001b700
        /*1120*/ 	.word	0x00000000
        /*1124*/ 	.word	0x00028860
        /*1128*/ 	.short	0x010a
        /*112a*/ 	.byte	0x3f
	.zero		1


	//   ....[64]....
        /*112c*/ 	.word	0x0001bc30
        /*1130*/ 	.word	0x00000000
        /*1134*/ 	.word	0x00028850
        /*1138*/ 	.short	0x0107
        /*113a*/ 	.byte	0x3f
	.zero		1


	//   ....[65]....
        /*113c*/ 	.word	0x0001bcf0
        /*1140*/ 	.word	0x00000000
        /*1144*/ 	.word	0x00028850
        /*1148*/ 	.short	0x0101
        /*114a*/ 	.byte	0x3f
	.zero		1


	//   ....[66]....
        /*114c*/ 	.word	0x0001ca40
        /*1150*/ 	.word	0x00000004
        /*1154*/ 	.word	0x00028820
        /*1158*/ 	.short	0x010a
        /*115a*/ 	.byte	0x3f
	.zero		1


	//   ....[67]....
        /*115c*/ 	.word	0x0001cbb0
        /*1160*/ 	.word	0x00000005
        /*1164*/ 	.word	0x00028840
        /*1168*/ 	.short	0x010a
        /*116a*/ 	.byte	0x3f
	.zero		1


	//   ....[68]....
        /*116c*/ 	.word	0x0001cc50
        /*1170*/ 	.word	0x00000019
        /*1174*/ 	.word	0x00028840
        /*1178*/ 	.short	0x010a
        /*117a*/ 	.byte	0x3f
	.zero		1


	//   ....[69]....
        /*117c*/ 	.word	0x0001cc90
        /*1180*/ 	.word	0x00000005
        /*1184*/ 	.word	0x00028860
        /*1188*/ 	.short	0x010a
        /*118a*/ 	.byte	0x3f
	.zero		1


	//   ....[70]....
        /*118c*/ 	.word	0x0001ccd0
        /*1190*/ 	.word	0x00000019
        /*1194*/ 	.word	0x00028860
        /*1198*/ 	.short	0x010a
        /*119a*/ 	.byte	0x3f
	.zero		1


	//   ....[71]....
        /*119c*/ 	.word	0x0001cd30
        /*11a0*/ 	.word	0x0000005a
        /*11a4*/ 	.word	0x00028890
        /*11a8*/ 	.short	0x010a
        /*11aa*/ 	.byte	0x3f
	.zero		1


	//   ....[72]....
        /*11ac*/ 	.word	0x0001d240
        /*11b0*/ 	.word	0x0000005a
        /*11b4*/ 	.word	0x00028890
        /*11b8*/ 	.short	0x010a
        /*11ba*/ 	.byte	0x3f
	.zero		1


	//   ....[73]....
        /*11bc*/ 	.word	0x0001d750
        /*11c0*/ 	.word	0x0000005a
        /*11c4*/ 	.word	0x00028890
        /*11c8*/ 	.short	0x010a
        /*11ca*/ 	.byte	0x3f
	.zero		1


	//   ....[74]....
        /*11cc*/ 	.word	0x0001dc20
        /*11d0*/ 	.word	0x0000005a
        /*11d4*/ 	.word	0x000288b0
        /*11d8*/ 	.short	0x010a
        /*11da*/ 	.byte	0x3f
	.zero		1


	//   ....[75]....
        /*11dc*/ 	.word	0x0001df30
        /*11e0*/ 	.word	0x0000009c
        /*11e4*/ 	.word	0x00028800
        /*11e8*/ 	.short	0x010a
        /*11ea*/ 	.byte	0x3f
	.zero		1


	//   ....[76]....
        /*11ec*/ 	.word	0x0001e140
        /*11f0*/ 	.word	0x0000009c
        /*11f4*/ 	.word	0x00028800
        /*11f8*/ 	.short	0x010a
        /*11fa*/ 	.byte	0x3f
	.zero		1


	//   ....[77]....
        /*11fc*/ 	.word	0x0001e190
        /*1200*/ 	.word	0x00000003
        /*1204*/ 	.word	0x00028830
        /*1208*/ 	.short	0x010a
        /*120a*/ 	.byte	0x3f
	.zero		1


	//   ....[78]....
        /*120c*/ 	.word	0x0001e1e0
        /*1210*/ 	.word	0x00000005
        /*1214*/ 	.word	0x00028830
        /*1218*/ 	.short	0x010a
        /*121a*/ 	.byte	0x3f
	.zero		1


	//   ....[79]....
        /*121c*/ 	.word	0x0001e230
        /*1220*/ 	.word	0x00000005
        /*1224*/ 	.word	0x00028850
        /*1228*/ 	.short	0x010a
        /*122a*/ 	.byte	0x3f
	.zero		1


	//   ....[80]....
        /*122c*/ 	.word	0x0001e280
        /*1230*/ 	.word	0x00000009
        /*1234*/ 	.word	0x00028850
        /*1238*/ 	.short	0x010a
        /*123a*/ 	.byte	0x3f
	.zero		1


	//   ....[81]....
        /*123c*/ 	.word	0x0001ee70
        /*1240*/ 	.word	0x00000016
        /*1244*/ 	.word	0x00028820
        /*1248*/ 	.short	0x010a
        /*124a*/ 	.byte	0x3f
	.zero		1


	//   ....[82]....
        /*124c*/ 	.word	0x0001eec0
        /*1250*/ 	.word	0x0000000a
        /*1254*/ 	.word	0x000288a0
        /*1258*/ 	.short	0x010a
        /*125a*/ 	.byte	0x3f
	.zero		1


	//   ....[83]....
        /*125c*/ 	.word	0x0001ef10
        /*1260*/ 	.word	0x0000000a
        /*1264*/ 	.word	0x000288c0
        /*1268*/ 	.short	0x010a
        /*126a*/ 	.byte	0x3f
	.zero		1


	//   ....[84]....
        /*126c*/ 	.word	0x0001ef60
        /*1270*/ 	.word	0x0000000a
        /*1274*/ 	.word	0x000288a0
        /*1278*/ 	.short	0x010a
        /*127a*/ 	.byte	0x3f
	.zero		1


	//   ....[85]....
        /*127c*/ 	.word	0x0001efb0
        /*1280*/ 	.word	0x0000000a
        /*1284*/ 	.word	0x000288c0
        /*1288*/ 	.short	0x010a
        /*128a*/ 	.byte	0x3f
	.zero		1


	//   ....[86]....
        /*128c*/ 	.word	0x0001f0d0
        /*1290*/ 	.word	0x00000007
        /*1294*/ 	.word	0x00028840
        /*1298*/ 	.short	0x010a
        /*129a*/ 	.byte	0x3f
	.zero		1


	//   ....[87]....
        /*129c*/ 	.word	0x00020650
        /*12a0*/ 	.word	0x00000016
        /*12a4*/ 	.word	0x00028820
        /*12a8*/ 	.short	0x010a
        /*12aa*/ 	.byte	0x3f
	.zero		1


	//   ....[88]....
        /*12ac*/ 	.word	0x000206a0
        /*12b0*/ 	.word	0x00000006
        /*12b4*/ 	.word	0x00028840
        /*12b8*/ 	.short	0x010a
        /*12ba*/ 	.byte	0x3f
	.zero		1


	//   ....[89]....
        /*12bc*/ 	.word	0x00021020
        /*12c0*/ 	.word	0x00000006
        /*12c4*/ 	.word	0x00028860
        /*12c8*/ 	.short	0x010a
        /*12ca*/ 	.byte	0x3f
	.zero		1


	//   ....[90]....
        /*12cc*/ 	.word	0x00021a90
        /*12d0*/ 	.word	0x00000000
        /*12d4*/ 	.word	0x00028860
        /*12d8*/ 	.short	0x010a
        /*12da*/ 	.byte	0x3f
	.zero		1


	//   ....[91]....
        /*12dc*/ 	.word	0x00022eb0
        /*12e0*/ 	.word	0x00000004
        /*12e4*/ 	.word	0x00028820
        /*12e8*/ 	.short	0x010a
        /*12ea*/ 	.byte	0x3f
	.zero		1


	//   ....[92]....
        /*12ec*/ 	.word	0x00023050
        /*12f0*/ 	.word	0x00000005
        /*12f4*/ 	.word	0x00028840
        /*12f8*/ 	.short	0x010a
        /*12fa*/ 	.byte	0x3f
	.zero		1


	//   ....[93]....
        /*12fc*/ 	.word	0x000230a0
        /*1300*/ 	.word	0x00000019
        /*1304*/ 	.word	0x00028840
        /*1308*/ 	.short	0x010a
        /*130a*/ 	.byte	0x3f
	.zero		1


	//   ....[94]....
        /*130c*/ 	.word	0x000230f0
        /*1310*/ 	.word	0x00000005
        /*1314*/ 	.word	0x00028860
        /*1318*/ 	.short	0x010a
        /*131a*/ 	.byte	0x3f
	.zero		1


	//----- nvinfo : EIATTR_NUM_MBARRIERS
	.align		4
.L_915:
        /*131c*/ 	.byte	0x03, 0x38
        /*131e*/ 	.short	0x0016


	//----- nvinfo : EIATTR_EXIT_INSTR_OFFSETS
	.align		4
        /*1320*/ 	.byte	0x04, 0x1c
        /*1322*/ 	.short	(.L_917 - .L_916)


	//   ....[0]....
.L_916:
        /*1324*/ 	.word	0x0001cd20


	//----- nvinfo : EIATTR_MAX_THREADS
	.align		4
.L_917:
        /*1328*/ 	.byte	0x04, 0x05
        /*132a*/ 	.short	(.L_919 - .L_918)
.L_918:
        /*132c*/ 	.word	0x00000180
        /*1330*/ 	.word	0x00000001
        /*1334*/ 	.word	0x00000001


	//----- nvinfo : EIATTR_CRS_STACK_SIZE
	.align		4
.L_919:
        /*1338*/ 	.byte	0x04, 0x1e
        /*133a*/ 	.short	(.L_921 - .L_920)
.L_920:
        /*133c*/ 	.word	0x00000000


	//----- nvinfo : EIATTR_CBANK_PARAM_SIZE
	.align		4
.L_921:
        /*1340*/ 	.byte	0x03, 0x19
        /*1342*/ 	.short	0x0af0


	//----- nvinfo : EIATTR_PARAM_CBANK
	.align		4
        /*1344*/ 	.byte	0x04, 0x0a
        /*1346*/ 	.short	(.L_923 - .L_922)
	.align		4
.L_922:
        /*1348*/ 	.word	index@(.nv.constant0._ZN7cutlass13device_kernelIN5flash11enable_sm90INS1_16FlashAttnFwdSm90INS1_25CollectiveMainloopFwdSm90ILi2EN4cute5tupleIJNS5_1CILi1EEES8_S8_EEENS6_IJNS7_ILi128EEESA_SA_EEELi128ENS_10bfloat16_tEfNS_4arch4Sm90ELb0ELb0ELb1ELb1ELb1ELb1ELb0ELb1ELb1ELb1ELb1ELb0EEENS1_21CollectiveEpilogueFwdISB_S9_SC_SE_Li256ELb1ELb1ELb1ELb0EEENS1_36VarlenDynamicPersistentTileSchedulerILi128ELi128ELi256ELi128ELb1ELb1ELb1ELb0ELb1ELb1EEEEEEEEEvNT_6ParamsE)
        /*134c*/ 	.short	0x0210
        /*134e*/ 	.short	0x0af0


	//----- nvinfo : EIATTR_SW_WAR
	.align		4
.L_923:
        /*1350*/ 	.byte	0x04, 0x36
        /*1352*/ 	.short	(.L_925 - .L_924)
.L_924:
        /*1354*/ 	.word	0x00000008
.L_925:


//--------------------- .nv.info._ZN7cutlass13device_kernelIN5flash11enable_sm90INS1_16FlashAttnFwdSm90INS1_25CollectiveMainloopFwdSm90ILi2EN4cute5tupleIJNS5_1CILi1EEES8_S8_EEENS6_IJNS7_ILi128EEESA_SA_EEELi128ENS_10bfloat16_tEfNS_4arch4Sm90ELb0ELb1ELb1ELb0ELb1ELb0ELb0ELb1ELb1ELb1ELb1ELb0EEENS1_21CollectiveEpilogueFwdISB_S9_SC_SE_Li256ELb0ELb1ELb1ELb0EEENS1_19SingleTileSchedulerILb0ELb1ELb1ELi128EEEEEEEEEvNT_6ParamsE --------------------------
	.section	.nv.info._ZN7cutlass13device_kernelIN5flash11enable_sm90INS1_16FlashAttnFwdSm90INS1_25CollectiveMainloopFwdSm90ILi2EN4cute5tupleIJNS5_1CILi1EEES8_S8_EEENS6_IJNS7_ILi128EEESA_SA_EEELi128ENS_10bfloat16_tEfNS_4arch4Sm90ELb0ELb1ELb1ELb0ELb1ELb0ELb0ELb1ELb1ELb1ELb1ELb0EEENS1_21CollectiveEpilogueFwdISB_S9_SC_SE_Li256ELb0ELb1ELb1ELb0EEENS1_19SingleTileSchedulerILb0ELb1ELb1ELi128EEEEEEEEEvNT_6ParamsE,"",@"SHT_CUDA_INFO"
	.sectionflags	@""
	.align	4


	//----- nvinfo : EIATTR_CUDA_API_VERSION
	.align		4
        /*0000*/ 	.byte	0x04, 0x37
        /*0002*/ 	.short	(.L_927 - .L_926)
.L_926:
        /*0004*/ 	.word	0x00000082


	//----- nvinfo : EIATTR_KPARAM_INFO
	.align		4
.L_927:
        /*0008*/ 	.byte	0x04, 0x17
        /*000a*/ 	.short	(.L_929 - .L_928)
.L_928:
        /*000c*/ 	.word	0x00000000
        /*0010*/ 	.short	0x0000
        /*0012*/ 	.short	0x0070
        /*0014*/ 	.byte	0x00, 0xf0, 0x01, 0x28


	//----- nvinfo : EIATTR_SPARSE_MMA_MASK
	.align		4
.L_929:
        /*0018*/ 	.byte	0x03, 0x50
        /*001a*/ 	.short	0x0000


	//----- nvinfo : EIATTR_MAXREG_COUNT
	.align		4
        /*001c*/ 	.byte	0x03, 0x1b
        /*001e*/ 	.short	0x00a8


	//----- nvinfo : EIATTR_NUM_BARRIERS
	.align		4
        /*0020*/ 	.byte	0x02, 0x4c
        /*0022*/ 	.byte	0x10
	.zero		1


	//----- nvinfo : EIATTR_EXTERNS
	.align		4
        /*0024*/ 	.byte	0x04, 0x0f
        /*0026*/ 	.short	(.L_931 - .L_930)


	//   ....[0]....
	.align		4
.L_930:
        /*0028*/ 	.word	index@(__assertfail)


	//----- nvinfo : EIATTR_MERCURY_ISA_VERSION
	.align		4
.L_931:
        /*002c*/ 	.byte	0x03, 0x5f
        /*002e*/ 	.short	0x0101


	//----- nvinfo : EIATTR_INT_WARP_WIDE_INSTR_OFFSETS
	.align		4
        /*0030*/ 	.byte	0x04, 0x31
        /*0032*/ 	.short	(.L_933 - .L_932)


	//   ....[0]....
.L_932:
        /*0034*/ 	.word	0x000000b0


	//   ....[1]....
        /*0038*/ 	.word	0x000000c0


	//   ....[2]....
        /*003c*/ 	.word	0x00000160


	//----- nvinfo : EIATTR_COOP_GROUP_MASK_REGIDS
	.align		4
.L_933:
        /*0040*/ 	.byte	0x04, 0x29
        /*0042*/ 	.short	(.L_935 - .L_934)


	//   ....[0]....
.L_934:
        /*0044*/ 	.word	0xffffffff


	//   ....[1]....
        /*0048*/ 	.word	0xffffffff


	//   ....[2]....
        /*004c*/ 	.word	0xffffffff


	//   ....[3]....
        /*0050*/ 	.word	0xffffffff


	//   ....[4]....
        /*0054*/ 	.word	0xffffffff


	//   ....[5]....
        /*0058*/ 	.word	0xffffffff


	//   ....[6]....
        /*005c*/ 	.word	0xffffffff


	//   ....[7]....
        /*0060*/ 	.word	0xffffffff


	//   ....[8]....
        /*0064*/ 	.word	0xffffffff


	//   ....[9]....
        /*0068*/ 	.word	0xffffffff


	//   ....[10]....
        /*006c*/ 	.word	0xffffffff


	//   ....[11]....
        /*0070*/ 	.word	0xffffffff


	//   ....[12]....
        /*0074*/ 	.word	0xffffffff


	//   ....[13]....
        /*0078*/ 	.word	0xffffffff


	//   ....[14]....
        /*007c*/ 	.word	0xffffffff


	//   ....[15]....
        /*0080*/ 	.word	0xffffffff


	//   ....[16]....
        /*0084*/ 	.word	0xffffffff


	//   ....[17]....
        /*0088*/ 	.word	0xffffffff


	//   ....[18]....
        /*008c*/ 	.word	0xffffffff


	//   ....[19]....
        /*0090*/ 	.word	0xffffffff


	//   ....[20]....
        /*0094*/ 	.word	0xffffffff


	//   ....[21]....
        /*0098*/ 	.word	0xffffffff


	//   ....[22]....
        /*009c*/ 	.word	0xffffffff


	//   ....[23]....
        /*00a0*/ 	.word	0xffffffff


	//   ....[24]....
        /*00a4*/ 	.word	0xffffffff


	//   ....[25]....
        /*00a8*/ 	.word	0xffffffff


	//   ....[26]....
        /*00ac*/ 	.word	0xffffffff


	//   ....[27]....
        /*00b0*/ 	.word	0xffffffff


	//   ....[28]....
        /*00b4*/ 	.word	0xffffffff


	//   ....[29]....
        /*00b8*/ 	.word	0xffffffff


	//   ....[30]....
        /*00bc*/ 	.word	0xffffffff


	//   ....[31]....
        /*00c0*/ 	.word	0xffffffff


	//   ....[32]....
        /*00c4*/ 	.word	0xffffffff


	//   ....[33]....
        /*00c8*/ 	.word	0xffffffff


	//   ....[34]....
        /*00cc*/ 	.word	0xffffffff


	//   ....[35]....
        /*00d0*/ 	.word	0xffffffff


	//   ....[36]....
        /*00d4*/ 	.word	0xffffffff


	//   ....[37]....
        /*00d8*/ 	.word	0xffffffff


	//   ....[38]....
        /*00dc*/ 	.word	0xffffffff


	//   ....[39]....
        /*00e0*/ 	.word	0xffffffff


	//   ....[40]....
        /*00e4*/ 	.word	0xffffffff


	//   ....[41]....
        /*00e8*/ 	.word	0xffffffff


	//   ....[42]....
        /*00ec*/ 	.word	0xffffffff


	//   ....[43]....
        /*00f0*/ 	.word	0xffffffff


	//   ....[44]....
        /*00f4*/ 	.word	0xffffffff


	//   ....[45]....
        /*00f8*/ 	.word	0xffffffff


	//   ....[46]....
        /*00fc*/ 	.word	0xffffffff


	//   ....[47]....
        /*0100*/ 	.word	0xffffffff


	//   ....[48]....
        /*0104*/ 	.word	0xffffffff


	//   ....[49]....
        /*0108*/ 	.word	0xffffffff


	//   ....[50]....
        /*010c*/ 	.word	0xffffffff


	//   ....[51]....
        /*0110*/ 	.word	0xffffffff


	//   ....[52]....
        /*0114*/ 	.word	0xffffffff


	//   ....[53]....
        /*0118*/ 	.word	0xffffffff


	//   ....[54]....
        /*011c*/ 	.word	0xffffffff


	//   ....[55]....
        /*0120*/ 	.word	0xffffffff


	//   ....[56]....
        /*0124*/ 	.word	0xffffffff


	//   ....[57]....
        /*0128*/ 	.word	0xffffffff


	//   ....[58]....
        /*012c*/ 	.word	0xffffffff


	//   ....[59]....
        /*0130*/ 	.word	0xffffffff


	//   ....[60]....
        /*0134*/ 	.word	0xffffffff


	//   ....[61]....
        /*0138*/ 	.word	0xffffffff


	//   ....[62]....
        /*013c*/ 	.word	0xffffffff


	//   ....[63]....
        /*0140*/ 	.word	0xffffffff


	//   ....[64]....
        /*0144*/ 	.word	0xffffffff


	//   ....[65]....
        /*0148*/ 	.word	0xffffffff


	//   ....[66]....
        /*014c*/ 	.word	0xffffffff


	//   ....[67]....
        /*0150*/ 	.word	0xffffffff


	//   ....[68]....
        /*0154*/ 	.word	0xffffffff


	//   ....[69]....
        /*0158*/ 	.word	0xffffffff


	//   ....[70]....
        /*015c*/ 	.word	0xffffffff


	//   ....[71]....
        /*0160*/ 	.word	0xffffffff


	//   ....[72]....
        /*0164*/ 	.word	0xffffffff


	//   ....[73]....
        /*0168*/ 	.word	0xffffffff


	//   ....[74]....
        /*016c*/ 	.word	0xffffffff


	//   ....[75]....
        /*0170*/ 	.word	0xffffffff


	//   ....[76]....
        /*0174*/ 	.word	0xffffffff


	//   ....[77]....
        /*0178*/ 	.word	0xffffffff


	//   ....[78]....
        /*017c*/ 	.word	0xffffffff


	//   ....[79]....
        /*0180*/ 	.word	0xffffffff


	//   ....[80]....
        /*0184*/ 	.word	0xffffffff


	//   ....[81]....
        /*0188*/ 	.word	0xffffffff


	//   ....[82]....
        /*018c*/ 	.word	0xffffffff


	//   ....[83]....
        /*0190*/ 	.word	0xffffffff


	//   ....[84]....
        /*0194*/ 	.word	0xffffffff


	//   ....[85]....
        /*0198*/ 	.word	0xffffffff


	//   ....[86]....
        /*019c*/ 	.word	0xffffffff


	//   ....[87]....
        /*01a0*/ 	.word	0xffffffff


	//   ....[88]....
        /*01a4*/ 	.word	0xffffffff


	//   ....[89]....
        /*01a8*/ 	.word	0xffffffff


	//   ....[90]....
        /*01ac*/ 	.word	0xffffffff


	//   ....[91]....
        /*01b0*/ 	.word	0xffffffff


	//   ....[92]....
        /*01b4*/ 	.word	0xffffffff


	//   ....[93]....
        /*01b8*/ 	.word	0xffffffff


	//   ....[94]....
        /*01bc*/ 	.word	0xffffffff


	//   ....[95]....
        /*01c0*/ 	.word	0xffffffff


	//   ....[96]....
        /*01c4*/ 	.word	0xffffffff


	//   ....[97]....
        /*01c8*/ 	.word	0xffffffff


	//   ....[98]....
        /*01cc*/ 	.word	0xffffffff


	//   ....[99]....
        /*01d0*/ 	.word	0xffffffff


	//   ....[100]....
        /*01d4*/ 	.word	0xffffffff


	//   ....[101]....
        /*01d8*/ 	.word	0xffffffff


	//   ....[102]....
        /*01dc*/ 	.word	0xffffffff


	//   ....[103]....
        /*01e0*/ 	.word	0xffffffff


	//   ....[104]....
        /*01e4*/ 	.word	0xffffffff


	//   ....[105]....
        /*01e8*/ 	.word	0xffffffff


	//   ....[106]....
        /*01ec*/ 	.word	0xffffffff


	//   ....[107]....
        /*01f0*/ 	.word	0xffffffff


	//   ....[108]....
        /*01f4*/ 	.word	0xffffffff


	//   ....[109]....
        /*01f8*/ 	.word	0xffffffff


	//   ....[110]....
        /*01fc*/ 	.word	0xffffffff


	//   ....[111]....
        /*0200*/ 	.word	0xffffffff


	//   ....[112]....
        /*0204*/ 	.word	0xffffffff


	//   ....[113]....
        /*0208*/ 	.word	0xffffffff


	//   ....[114]....
        /*020c*/ 	.word	0xffffffff


	//   ....[115]....
        /*0210*/ 	.word	0xffffffff


	//   ....[116]....
        /*0214*/ 	.word	0xffffffff


	//   ....[117]....
        /*0218*/ 	.word	0xffffffff


	//   ....[118]....
        /*021c*/ 	.word	0xffffffff


	//   ....[119]....
        /*0220*/ 	.word	0xffffffff


	//   ....[120]....
        /*0224*/ 	.word	0xffffffff


	//   ....[121]....
        /*0228*/ 	.word	0xffffffff


	//   ....[122]....
        /*022c*/ 	.word	0xffffffff


	//   ....[123]....
        /*0230*/ 	.word	0x0500000f


	//   ....[124]....
        /*0234*/ 	.word	0x0500000f


	//   ....[125]....
        /*0238*/ 	.word	0x0500000f


	//   ....[126]....
        /*023c*/ 	.word	0x0500000f


	//   ....[127]....
        /*0240*/ 	.word	0x0500000f


	//   ....[128]....
        /*0244*/ 	.word	0x0500000f


	//   ....[129]....
        /*0248*/ 	.word	0x0500000f


	//   ....[130]....
        /*024c*/ 	.word	0x0500000f


	//   ....[131]....
        /*0250*/ 	.word	0x0500000f


	//   ....[132]....
        /*0254*/ 	.word	0x0500000f


	//   ....[133]....
        /*0258*/ 	.word	0x0500000f


	//   ....[134]....
        /*025c*/ 	.word	0x0500000f


	//   ....[135]....
        /*0260*/ 	.word	0x0500000f


	//   ....[136]....
        /*0264*/ 	.word	0x0500000f


	//   ....[137]....
        /*0268*/ 	.word	0x0500000f


	//   ....[138]....
        /*026c*/ 	.word	0x0500000f


	//   ....[139]....
        /*0270*/ 	.word	0x0500000f


	//   ....[140]....
        /*0274*/ 	.word	0x0500000f


	//   ....[141]....
        /*0278*/ 	.word	0x0500000f


	//   ....[142]....
        /*027c*/ 	.word	0x0500000f


	//   ....[143]....
        /*0280*/ 	.word	0x0500000f


	//   ....[144]....
        /*0284*/ 	.word	0x0500000f


	//   ....[145]....
        /*0288*/ 	.word	0x0500000f


	//   ....[146]....
        /*028c*/ 	.word	0x0500000f


	//   ....[147]....
        /*0290*/ 	.word	0x0500000f


	//   ....[148]....
        /*0294*/ 	.word	0x0500000f


	//   ....[149]....
        /*0298*/ 	.word	0x0500000f


	//   ....[150]....
        /*029c*/ 	.word	0x0500000f


	//   ....[151]....
        /*02a0*/ 	.word	0x0500000f


	//   ....[152]....
        /*02a4*/ 	.word	0x0500000f


	//   ....[153]....
        /*02a8*/ 	.word	0x0500000f


	//   ....[154]....
        /*02ac*/ 	.word	0x0500000f


	//   ....[155]....
        /*02b0*/ 	.word	0x0500000f


	//   ....[156]....
        /*02b4*/ 	.word	0x0500000f


	//   ....[157]....
        /*02b8*/ 	.word	0x0500000f


	//   ....[158]....
        /*02bc*/ 	.word	0x0500000f


	//   ....[159]....
        /*02c0*/ 	.word	0x0500000f


	//   ....[160]....
        /*02c4*/ 	.word	0x0500000f


	//   ....[161]....
        /*02c8*/ 	.word	0x0500000f


	//   ....[162]....
        /*02cc*/ 	.word	0x0500000f


	//   ....[163]....
        /*02d0*/ 	.word	0x0500000f


	//   ....[164]....
        /*02d4*/ 	.word	0x0500000f


	//   ....[165]....
        /*02d8*/ 	.word	0x0500000f


	//   ....[166]....
        /*02dc*/ 	.word	0x0500000f


	//   ....[167]....
        /*02e0*/ 	.word	0x0500000f


	//   ....[168]....
        /*02e4*/ 	.word	0x0500000f


	//   ....[169]....
        /*02e8*/ 	.word	0x0500000f


	//   ....[170]....
        /*02ec*/ 	.word	0x0500000f


	//   ....[171]....
        /*02f0*/ 	.word	0x0500000f


	//   ....[172]....
        /*02f4*/ 	.word	0x0500000f


	//   ....[173]....
        /*02f8*/ 	.word	0x0500000f


	//   ....[174]....
        /*02fc*/ 	.word	0x0500000f


	//   ....[175]....
        /*0300*/ 	.word	0x0500000f


	//   ....[176]....
        /*0304*/ 	.word	0x0500000f


	//   ....[177]....
        /*0308*/ 	.word	0x0500000f


	//   ....[178]....
        /*030c*/ 	.word	0x0500000f


	//   ....[179]....
        /*0310*/ 	.word	0x0500000f


	//   ....[180]....
        /*0314*/ 	.word	0x0500000f


	//   ....[181]....
        /*0318*/ 	.word	0x0500000f


	//   ....[182]....
        /*031c*/ 	.word	0x0500000f


	//   ....[183]....
        /*0320*/ 	.word	0x0500000f


	//   ....[184]....
        /*0324*/ 	.word	0x0500000f


	//   ....[185]....
        /*0328*/ 	.word	0x0500000f


	//   ....[186]....
        /*032c*/ 	.word	0x0500000f


	//   ....[187]....
        /*0330*/ 	.word	0x0500000f


	//   ....[188]....
        /*0334*/ 	.word	0x0500000f


	//   ....[189]....
        /*0338*/ 	.word	0x0500000f


	//   ....[190]....
        /*033c*/ 	.word	0x0500000f


	//   ....[191]....
        /*0340*/ 	.word	0x0500000f


	//   ....[192]....
        /*0344*/ 	.word	0x0500000f


	//   ....[193]....
        /*0348*/ 	.word	0x0500000f


	//   ....[194]....
        /*034c*/ 	.word	0x0500000f


	//   ....[195]....
        /*0350*/ 	.word	0x0500000f


	//   ....[196]....
        /*0354*/ 	.word	0x0500000f


	//   ....[197]....
        /*0358*/ 	.word	0x0500000f


	//   ....[198]....
        /*035c*/ 	.word	0x0500000f


	//   ....[199]....
        /*0360*/ 	.word	0x0500000f


	//   ....[200]....
        /*0364*/ 	.word	0x0500000f


	//   ....[201]....
        /*0368*/ 	.word	0x0500000f


	//   ....[202]....
        /*036c*/ 	.word	0x0500000f


	//   ....[203]....
        /*0370*/ 	.word	0x0500000f


	//   ....[204]....
        /*0374*/ 	.word	0x0500000f


	//----- nvinfo : EIATTR_COOP_GROUP_INSTR_OFFSETS
	.align		4
.L_935:
        /*0378*/ 	.byte	0x04, 0x28
        /*037a*/ 	.short	(.L_937 - .L_936)


	//   ....[0]....
.L_936:
        /*037c*/ 	.word	0x00000070


	//   ....[1]....
        /*0380*/ 	.word	0x00000080


	//   ....[2]....
        /*0384*/ 	.word	0x000002c0


	//   ....[3]....
        /*0388*/ 	.word	0x00000420


	//   ....[4]....
        /*038c*/ 	.word	0x00000540


	//   ....[5]....
        /*0390*/ 	.word	0x000006a0


	//   ....[6]....
        /*0394*/ 	.word	0x00001510


	//   ....[7]....
        /*0398*/ 	.word	0x00001ff0


	//   ....[8]....
        /*039c*/ 	.word	0x000032f0


	//   ....[9]....
        /*03a0*/ 	.word	0x00003b70


	//   ....[10]....
        /*03a4*/ 	.word	0x00003c80


	//   ....[11]....
        /*03a8*/ 	.word	0x000045b0


	//   ....[12]....
        /*03ac*/ 	.word	0x00004600


	//   ....[13]....
        /*03b0*/ 	.word	0x00005e60


	//   ....[14]....
        /*03b4*/ 	.word	0x000067b0


	//   ....[15]....
        /*03b8*/ 	.word	0x00007360


	//   ....[16]....
        /*03bc*/ 	.word	0x00007380


	//   ....[17]....
        /*03c0*/ 	.word	0x00007d80


	//   ....[18]....
        /*03c4*/ 	.word	0x00007e00


	//   ....[19]....
        /*03c8*/ 	.word	0x0000a510


	//   ....[20]....
        /*03cc*/ 	.word	0x0000a530


	//   ....[21]....
        /*03d0*/ 	.word	0x0000a550


	//   ....[22]....
        /*03d4*/ 	.word	0x0000a570


	//   ....[23]....
        /*03d8*/ 	.word	0x0000c330


	//   ....[24]....
        /*03dc*/ 	.word	0x0000cc70


	//   ....[25]....
        /*03e0*/ 	.word	0x0000d820


	//   ....[26]....
        /*03e4*/ 	.word	0x0000d840


	//   ....[27]....
        /*03e8*/ 	.word	0x0000e240


	//   ....[28]....
        /*03ec*/ 	.word	0x0000e2c0


	//   ....[29]....
        /*03f0*/ 	.word	0x0000f390


	//   ....[30]....
        /*03f4*/ 	.word	0x0000f3b0


	//   ....[31]....
        /*03f8*/ 	.word	0x0000f460


	//   ....[32]....
        /*03fc*/ 	.word	0x0000f470


	//   ....[33]....
        /*0400*/ 	.word	0x00010440


	//   ....[34]....
        /*0404*/ 	.word	0x00010480


	//   ....[35]....
        /*0408*/ 	.word	0x000104c0


	//   ....[36]....
        /*040c*/ 	.word	0x000104e0


	//   ....[37]....
        /*0410*/ 	.word	0x00010500


	//   ....[38]....
        /*0414*/ 	.word	0x00010510


	//   ....[39]....
        /*0418*/ 	.word	0x00010b50


	//   ....[40]....
        /*041c*/ 	.word	0x00010b60


	//   ....[41]....
        /*0420*/ 	.word	0x00011590


	//   ....[42]....
        /*0424*/ 	.word	0x00012b10


	//   ....[43]....
        /*0428*/ 	.word	0x00012b40


	//   ....[44]....
        /*042c*/ 	.word	0x00012b50


	//   ....[45]....
        /*0430*/ 	.word	0x00012b60


	//   ....[46]....
        /*0434*/ 	.word	0x00012b70


	//   ....[47]....
        /*0438*/ 	.word	0x00012b80


	//   ....[48]....
        /*043c*/ 	.word	0x00012b90


	//   ....[49]....
        /*0440*/ 	.word	0x00012bb0


	//   ....[50]....
        /*0444*/ 	.word	0x00012c20


	//   ....[51]....
        /*0448*/ 	.word	0x00012cb0


	//   ....[52]....
        /*044c*/ 	.word	0x00012d00


	//   ....[53]....
        /*0450*/ 	.word	0x00012d10


	//   ....[54]....
        /*0454*/ 	.word	0x00012d40


	//   ....[55]....
        /*0458*/ 	.word	0x00012d90


	//   ....[56]....
        /*045c*/ 	.word	0x00012dd0


	//   ....[57]....
        /*0460*/ 	.word	0x00012df0


	//   ....[58]....
        /*0464*/ 	.word	0x00013470


	//   ....[59]....
        /*0468*/ 	.word	0x000134a0


	//   ....[60]....
        /*046c*/ 	.word	0x000134d0


	//   ....[61]....
        /*0470*/ 	.word	0x00013500


	//   ....[62]....
        /*0474*/ 	.word	0x00013510


	//   ....[63]....
        /*0478*/ 	.word	0x000135a0


	//   ....[64]....
        /*047c*/ 	.word	0x000135c0


	//   ....[65]....
        /*0480*/ 	.word	0x000135d0


	//   ....[66]....
        /*0484*/ 	.word	0x000136b0


	//   ....[67]....
        /*0488*/ 	.word	0x000136d0


	//   ....[68]....
        /*048c*/ 	.word	0x000136e0


	//   ....[69]....
        /*0490*/ 	.word	0x00013730


	//   ....[70]....
        /*0494*/ 	.word	0x000137d0


	//   ....[71]....
        /*0498*/ 	.word	0x000137f0


	//   ....[72]....
        /*049c*/ 	.word	0x00013800


	//   ....[73]....
        /*04a0*/ 	.word	0x00013840


	//   ....[74]....
        /*04a4*/ 	.word	0x00013f60


	//   ....[75]....
        /*04a8*/ 	.word	0x00013f90


	//   ....[76]....
        /*04ac*/ 	.word	0x00013fa0


	//   ....[77]....
        /*04b0*/ 	.word	0x00013fb0


	//   ....[78]....
        /*04b4*/ 	.word	0x00013fe0


	//   ....[79]....
        /*04b8*/ 	.word	0x00014020


	//   ....[80]....
        /*04bc*/ 	.word	0x00014030


	//   ....[81]....
        /*04c0*/ 	.word	0x00014050


	//   ....[82]....
        /*04c4*/ 	.word	0x000140b0


	//   ....[83]....
        /*04c8*/ 	.word	0x000140c0


	//   ....[84]....
        /*04cc*/ 	.word	0x000140e0


	//   ....[85]....
        /*04d0*/ 	.word	0x00014140


	//   ....[86]....
        /*04d4*/ 	.word	0x00014160


	//   ....[87]....
        /*04d8*/ 	.word	0x00014170


	//   ....[88]....
        /*04dc*/ 	.word	0x000141a0


	//   ....[89]....
        /*04e0*/ 	.word	0x000141b0


	//   ....[90]....
        /*04e4*/ 	.word	0x00014430


	//   ....[91]....
        /*04e8*/ 	.word	0x00014450


	//   ....[92]....
        /*04ec*/ 	.word	0x00014460


	//   ....[93]....
        /*04f0*/ 	.word	0x00014480


	//   ....[94]....
        /*04f4*/ 	.word	0x000144f0


	//   ....[95]....
        /*04f8*/ 	.word	0x00014520


	//   ....[96]....
        /*04fc*/ 	.word	0x00014570


	//   ....[97]....
        /*0500*/ 	.word	0x000145a0


	//   ....[98]....
        /*0504*/ 	.word	0x000145f0


	//   ....[99]....
        /*0508*/ 	.word	0x00014620


	//   ....[100]....
        /*050c*/ 	.word	0x00014670


	//   ....[101]....
        /*0510*/ 	.word	0x000146a0


	//   ....[102]....
        /*0514*/ 	.word	0x000146f0


	//   ....[103]....
        /*0518*/ 	.word	0x00014720


	//   ....[104]....
        /*051c*/ 	.word	0x00014770


	//   ....[105]....
        /*0520*/ 	.word	0x000147a0


	//   ....[106]....
        /*0524*/ 	.word	0x00014c00


	//   ....[107]....
        /*0528*/ 	.word	0x00014c30


	//   ....[108]....
        /*052c*/ 	.word	0x00014c60


	//   ....[109]....
        /*0530*/ 	.word	0x00014c90


	//   ....[110]....
        /*0534*/ 	.word	0x00014cc0


	//   ....[111]....
        /*0538*/ 	.word	0x00014cd0


	//   ....[112]....
        /*053c*/ 	.word	0x00014cf0


	//   ....[113]....
        /*0540*/ 	.word	0x00014d10


	//   ....[114]....
        /*0544*/ 	.word	0x00014d30


	//   ....[115]....
        /*0548*/ 	.word	0x00014d50


	//   ....[116]....
        /*054c*/ 	.word	0x00014dd0


	//   ....[117]....
        /*0550*/ 	.word	0x00014df0


	//   ....[118]....
        /*0554*/ 	.word	0x00014e20


	//   ....[119]....
        /*0558*/ 	.word	0x00014e40


	//   ....[120]....
        /*055c*/ 	.word	0x00014ff0


	//   ....[121]....
        /*0560*/ 	.word	0x00015000


	//   ....[122]....
        /*0564*/ 	.word	0x00015260


	//   ....[123]....
        /*0568*/ 	.word	0x00015880


	//   ....[124]....
        /*056c*/ 	.word	0x00015970


	//   ....[125]....
        /*0570*/ 	.word	0x00015a10


	//   ....[126]....
        /*0574*/ 	.word	0x00015a70


	//   ....[127]....
        /*0578*/ 	.word	0x00015b30


	//   ....[128]....
        /*057c*/ 	.word	0x00015bb0


	//   ....[129]....
        /*0580*/ 	.word	0x00015c70


	//   ....[130]....
        /*0584*/ 	.word	0x00015ce0


	//   ....[131]....
        /*0588*/ 	.word	0x00015dc0


	//   ....[132]....
        /*058c*/ 	.word	0x00015e40


	//   ....[133]....
        /*0590*/ 	.word	0x00015f10


	//   ....[134]....
        /*0594*/ 	.word	0x00015f90


	//   ....[135]....
        /*0598*/ 	.word	0x00016050


	//   ....[136]....
        /*059c*/ 	.word	0x000160d0


	//   ....[137]....
        /*05a0*/ 	.word	0x000161a0


	//   ....[138]....
        /*05a4*/ 	.word	0x00016220


	//   ....[139]....
        /*05a8*/ 	.word	0x000162e0


	//   ....[140]....
        /*05ac*/ 	.word	0x00016380


	//   ....[141]....
        /*05b0*/ 	.word	0x000163d0


	//   ....[142]....
        /*05b4*/ 	.word	0x00016470


	//   ....[143]....
        /*05b8*/ 	.word	0x00016540


	//   ....[144]....
        /*05bc*/ 	.word	0x000165b0


	//   ....[145]....
        /*05c0*/ 	.word	0x000166a0


	//   ....[146]....
        /*05c4*/ 	.word	0x00016700


	//   ....[147]....
        /*05c8*/ 	.word	0x000167d0


	//   ....[148]....
        /*05cc*/ 	.word	0x00016840


	//   ....[149]....
        /*05d0*/ 	.word	0x00016930


	//   ....[150]....
        /*05d4*/ 	.word	0x00016990


	//   ....[151]....
        /*05d8*/ 	.word	0x00016a60


	//   ....[152]....
        /*05dc*/ 	.word	0x00016ad0


	//   ....[153]....
        /*05e0*/ 	.word	0x00016bb0


	//   ....[154]....
        /*05e4*/ 	.word	0x00016c10


	//   ....[155]....
        /*05e8*/ 	.word	0x00016cc0


	//   ....[156]....
        /*05ec*/ 	.word	0x00016e00


	//   ....[157]....
        /*05f0*/ 	.word	0x00016eb0


	//   ....[158]....
        /*05f4*/ 	.word	0x00016f80


	//   ....[159]....
        /*05f8*/ 	.word	0x00016fd0


	//   ....[160]....
        /*05fc*/ 	.word	0x000170b0


	//   ....[161]....
        /*0600*/ 	.word	0x00017100


	//   ....[162]....
        /*0604*/ 	.word	0x000171d0


	//   ....[163]....
        /*0608*/ 	.word	0x00017220


	//   ....[164]....
        /*060c*/ 	.word	0x00017300


	//   ....[165]....
        /*0610*/ 	.word	0x00017350


	//   ....[166]....
        /*0614*/ 	.word	0x00017430


	//   ....[167]....
        /*0618*/ 	.word	0x00017480


	//   ....[168]....
        /*061c*/ 	.word	0x00017550


	//   ....[169]....
        /*0620*/ 	.word	0x000175a0


	//   ....[170]....
        /*0624*/ 	.word	0x00017680


	//   ....[171]....
        /*0628*/ 	.word	0x000176d0


	//   ....[172]....
        /*062c*/ 	.word	0x000177c0


	//   ....[173]....
        /*0630*/ 	.word	0x00017860


	//   ....[174]....
        /*0634*/ 	.word	0x000178c0


	//   ....[175]....
        /*0638*/ 	.word	0x00017980


	//   ....[176]....
        /*063c*/ 	.word	0x00017a20


	//   ....[177]....
        /*0640*/ 	.word	0x00017ae0


	//   ....[178]....
        /*0644*/ 	.word	0x00017b80


	//   ....[179]....
        /*0648*/ 	.word	0x00017c40


	//   ....[180]....
        /*064c*/ 	.word	0x00017ce0


	//   ....[181]....
        /*0650*/ 	.word	0x00017da0


	//   ....[182]....
        /*0654*/ 	.word	0x00017e40


	//   ....[183]....
        /*0658*/ 	.word	0x00017f00


	//   ....[184]....
        /*065c*/ 	.word	0x00017fa0


	//   ....[185]....
        /*0660*/ 	.word	0x00018060


	//   ....[186]....
        /*0664*/ 	.word	0x00018100


	//   ....[187]....
        /*0668*/ 	.word	0x000181c0


	//   ....[188]....
        /*066c*/ 	.word	0x000182e0


	//   ....[189]....
        /*0670*/ 	.word	0x00018380


	//   ....[190]....
        /*0674*/ 	.word	0x00018430


	//   ....[191]....
        /*0678*/ 	.word	0x00018500


	//   ....[192]....
        /*067c*/ 	.word	0x00018570


	//   ....[193]....
        /*0680*/ 	.word	0x00018640


	//   ....[194]....
        /*0684*/ 	.word	0x000186b0


	//   ....[195]....
        /*0688*/ 	.word	0x00018790


	//   ....[196]....
        /*068c*/ 	.word	0x00018800


	//   ....[197]....
        /*0690*/ 	.word	0x000188e0


	//   ....[198]....
        /*0694*/ 	.word	0x00018960


	//   ....[199]....
        /*0698*/ 	.word	0x00018a40


	//   ....[200]....
        /*069c*/ 	.word	0x00018ab0


	//   ....[201]....
        /*06a0*/ 	.word	0x00018b80


	//   ....[202]....
        /*06a4*/ 	.word	0x00018bf0


	//   ....[203]....
        /*06a8*/ 	.word	0x00018cb0


	//   ....[204]....
        /*06ac*/ 	.word	0x00018d90


	//----- nvinfo : EIATTR_REG_RECONFIG
	.align		4
.L_937:
        /*06b0*/ 	.byte	0x01, 0x54
	.zero		2


	//----- nvinfo : EIATTR_SYSCALL_OFFSETS
	.align		4
        /*06b4*/ 	.byte	0x04, 0x46
        /*06b6*/ 	.short	(.L_939 - .L_938)


	//   ....[0]....
.L_938:
        /*06b8*/ 	.word	0x000016d0


	//   ....[1]....
        /*06bc*/ 	.word	0x00012150


	//   ....[2]....
        /*06c0*/ 	.word	0x00012290


	//   ....[3]....
        /*06c4*/ 	.word	0x00012380


	//   ....[4]....
        /*06c8*/ 	.word	0x000131d0


	//----- nvinfo : EIATTR_MBARRIER_INSTR_OFFSETS
	.align		4
.L_939:
        /*06cc*/ 	.byte	0x04, 0x39
        /*06ce*/ 	.short	(.L_941 - .L_940)


	//   ....[0]....
.L_940:
        /*06d0*/ 	.word	0x00000170
        /*06d4*/ 	.word	0x000000ff
        /*06d8*/ 	.word	0x00028800
        /*06dc*/ 	.short	0x0100
        /*06de*/ 	.byte	0x08
	.zero		1


	//   ....[1]....
        /*06e0*/ 	.word	0x00000180
        /*06e4*/ 	.word	0x000000ff
        /*06e8*/ 	.word	0x00028820
        /*06ec*/ 	.short	0x0100
        /*06ee*/ 	.byte	0x08
	.zero		1


	//   ....[2]....
        /*06f0*/ 	.word	0x00000270
        /*06f4*/ 	.word	0x000000ff
        /*06f8*/ 	.word	0x00028830
        /*06fc*/ 	.short	0x0100
        /*06fe*/ 	.byte	0x08
	.zero		1


	//   ....[3]....
        /*0700*/ 	.word	0x00000280
        /*0704*/ 	.word	0x000000ff
        /*0708*/ 	.word	0x00028840
        /*070c*/ 	.short	0x0100
        /*070e*/ 	.byte	0x08
	.zero		1


	//   ....[4]....
        /*0710*/ 	.word	0x00000290
        /*0714*/ 	.word	0x000000ff
        /*0718*/ 	.word	0x00028838
        /*071c*/ 	.short	0x0100
        /*071e*/ 	.byte	0x08
	.zero		1


	//   ....[5]....
        /*0720*/ 	.word	0x000002a0
        /*0724*/ 	.word	0x000000ff
        /*0728*/ 	.word	0x00028848
        /*072c*/ 	.short	0x0100
        /*072e*/ 	.byte	0x08
	.zero		1


	//   ....[6]....
        /*0730*/ 	.word	0x000003d0
        /*0734*/ 	.word	0x000000ff
        /*0738*/ 	.word	0x00028850
        /*073c*/ 	.short	0x0100
        /*073e*/ 	.byte	0x08
	.zero		1


	//   ....[7]....
        /*0740*/ 	.word	0x000003e0
        /*0744*/ 	.word	0x000000ff
        /*0748*/ 	.word	0x00028860
        /*074c*/ 	.short	0x0100
        /*074e*/ 	.byte	0x08
	.zero		1


	//   ....[8]....
        /*0750*/ 	.word	0x000003f0
        /*0754*/ 	.word	0x000000ff
        /*0758*/ 	.word	0x00028858
        /*075c*/ 	.short	0x0100
        /*075e*/ 	.byte	0x08
	.zero		1


	//   ....[9]....
        /*0760*/ 	.word	0x00000400
        /*0764*/ 	.word	0x000000ff
        /*0768*/ 	.word	0x00028868
        /*076c*/ 	.short	0x0100
        /*076e*/ 	.byte	0x08
	.zero		1


	//   ....[10]....
        /*0770*/ 	.word	0x000004f0
        /*0774*/ 	.word	0x000000ff
        /*0778*/ 	.word	0x00028870
        /*077c*/ 	.short	0x0100
        /*077e*/ 	.byte	0x06
	.zero		1


	//   ....[11]....
        /*0780*/ 	.word	0x00000500
        /*0784*/ 	.word	0x000000ff
        /*0788*/ 	.word	0x00028880
        /*078c*/ 	.short	0x0100
        /*078e*/ 	.byte	0x06
	.zero		1


	//   ....[12]....
        /*0790*/ 	.word	0x00000510
        /*0794*/ 	.word	0x000000ff
        /*0798*/ 	.word	0x00028878
        /*079c*/ 	.short	0x0100
        /*079e*/ 	.byte	0x06
	.zero		1


	//   ....[13]....
        /*07a0*/ 	.word	0x00000520
        /*07a4*/ 	.word	0x000000ff
        /*07a8*/ 	.word	0x00028888
        /*07ac*/ 	.short	0x0100
        /*07ae*/ 	.byte	0x06
	.zero		1


	//   ....[14]....
        /*07b0*/ 	.word	0x00000650
        /*07b4*/ 	.word	0x000000ff
        /*07b8*/ 	.word	0x00028890
        /*07bc*/ 	.short	0x0100
        /*07be*/ 	.byte	0x08
	.zero		1


	//   ....[15]....
        /*07c0*/ 	.word	0x00000660
        /*07c4*/ 	.word	0x000000ff
        /*07c8*/ 	.word	0x000288a0
        /*07cc*/ 	.short	0x0100
        /*07ce*/ 	.byte	0x08
	.zero		1


	//   ....[16]....
        /*07d0*/ 	.word	0x00000670
        /*07d4*/ 	.word	0x000000ff
        /*07d8*/ 	.word	0x00028898
        /*07dc*/ 	.short	0x0100
        /*07de*/ 	.byte	0x08
	.zero		1


	//   ....[17]....
        /*07e0*/ 	.word	0x00000680
        /*07e4*/ 	.word	0x000000ff
        /*07e8*/ 	.word	0x000288a8
        /*07ec*/ 	.short	0x0100
        /*07ee*/ 	.byte	0x08
	.zero		1


	//   ....[18]....
        /*07f0*/ 	.word	0x000007c0
        /*07f4*/ 	.word	0x000000ff
        /*07f8*/ 	.word	0x000288b0
        /*07fc*/ 	.short	0x0100
        /*07fe*/ 	.byte	0x08
	.zero		1


	//   ....[19]....
        /*0800*/ 	.word	0x000007d0
        /*0804*/ 	.word	0x000000ff
        /*0808*/ 	.word	0x000288c0
        /*080c*/ 	.short	0x0100
        /*080e*/ 	.byte	0x08
	.zero		1


	//   ....[20]....
        /*0810*/ 	.word	0x000007e0
        /*0814*/ 	.word	0x000000ff
        /*0818*/ 	.word	0x000288b8
        /*081c*/ 	.short	0x0100
        /*081e*/ 	.byte	0x08
	.zero		1


	//   ....[21]....
        /*0820*/ 	.word	0x000007f0
        /*0824*/ 	.word	0x000000ff
        /*0828*/ 	.word	0x000288c8
        /*082c*/ 	.short	0x0100
        /*082e*/ 	.byte	0x08
	.zero		1


	//   ....[22]....
        /*0830*/ 	.word	0x000016f0
        /*0834*/ 	.word	0x000000ff
        /*0838*/ 	.word	0x00028800
        /*083c*/ 	.short	0x010a
        /*083e*/ 	.byte	0x28
	.zero		1


	//   ....[23]....
        /*0840*/ 	.word	0x00001760
        /*0844*/ 	.word	0x000000ff
        /*0848*/ 	.word	0x00028830
        /*084c*/ 	.short	0x010a
        /*084e*/ 	.byte	0x28
	.zero		1


	//   ....[24]....
        /*0850*/ 	.word	0x000017c0
        /*0854*/ 	.word	0x000000ff
        /*0858*/ 	.word	0x00028830
        /*085c*/ 	.short	0x010a
        /*085e*/ 	.byte	0x28
	.zero		1


	//   ....[25]....
        /*0860*/ 	.word	0x00002310
        /*0864*/ 	.word	0x000000ff
        /*0868*/ 	.word	0x00000000
        /*086c*/ 	.short	0x0101
        /*086e*/ 	.byte	0x06
	.zero		1


	//   ....[26]....
        /*0870*/ 	.word	0x00005570
        /*0874*/ 	.word	0x000000ff
        /*0878*/ 	.word	0x00028830
        /*087c*/ 	.short	0x010a
        /*087e*/ 	.byte	0x06
	.zero		1


	//   ....[27]....
        /*0880*/ 	.word	0x000055b0
        /*0884*/ 	.word	0x000000ff
        /*0888*/ 	.word	0x00028830
        /*088c*/ 	.short	0x010a
        /*088e*/ 	.byte	0x06
	.zero		1


	//   ....[28]....
        /*0890*/ 	.word	0x00005920
        /*0894*/ 	.word	0x000000ff
        /*0898*/ 	.word	0x00028850
        /*089c*/ 	.short	0x010a
        /*089e*/ 	.byte	0x06
	.zero		1


	//   ....[29]....
        /*08a0*/ 	.word	0x00005960
        /*08a4*/ 	.word	0x000000ff
        /*08a8*/ 	.word	0x00028850
        /*08ac*/ 	.short	0x010a
        /*08ae*/ 	.byte	0x06
	.zero		1


	//   ....[30]....
        /*08b0*/ 	.word	0x00006210
        /*08b4*/ 	.word	0x000000ff
        /*08b8*/ 	.word	0x00000000
        /*08bc*/ 	.short	0x0101
        /*08be*/ 	.byte	0x06
	.zero		1


	//   ....[31]....
        /*08c0*/ 	.word	0x00008820
        /*08c4*/ 	.word	0x000000ff
        /*08c8*/ 	.word	0x00000000
        /*08cc*/ 	.short	0x0101
        /*08ce*/ 	.byte	0x06
	.zero		1


	//   ....[32]....
        /*08d0*/ 	.word	0x000091b0
        /*08d4*/ 	.word	0x000000ff
        /*08d8*/ 	.word	0x00028830
        /*08dc*/ 	.short	0x010a
        /*08de*/ 	.byte	0x06
	.zero		1


	//   ....[33]....
        /*08e0*/ 	.word	0x000091f0
        /*08e4*/ 	.word	0x000000ff
        /*08e8*/ 	.word	0x00028830
        /*08ec*/ 	.short	0x010a
        /*08ee*/ 	.byte	0x06
	.zero		1


	//   ....[34]....
        /*08f0*/ 	.word	0x00009560
        /*08f4*/ 	.word	0x000000ff
        /*08f8*/ 	.word	0x00028850
        /*08fc*/ 	.short	0x010a
        /*08fe*/ 	.byte	0x06
	.zero		1


	//   ....[35]....
        /*0900*/ 	.word	0x000095a0
        /*0904*/ 	.word	0x000000ff
        /*0908*/ 	.word	0x00028850
        /*090c*/ 	.short	0x010a
        /*090e*/ 	.byte	0x06
	.zero		1


	//   ....[36]....
        /*0910*/ 	.word	0x00009e60
        /*0914*/ 	.word	0x000000ff
        /*0918*/ 	.word	0x00000000
        /*091c*/ 	.short	0x0101
        /*091e*/ 	.byte	0x06
	.zero		1


	//   ....[37]....
        /*0920*/ 	.word	0x0000b350
        /*0924*/ 	.word	0x000000ff
        /*0928*/ 	.word	0x00000000
        /*092c*/ 	.short	0x0101
        /*092e*/ 	.byte	0x06
	.zero		1


	//   ....[38]....
        /*0930*/ 	.word	0x0000ba90
        /*0934*/ 	.word	0x000000ff
        /*0938*/ 	.word	0x00028830
        /*093c*/ 	.short	0x010a
        /*093e*/ 	.byte	0x06
	.zero		1


	//   ....[39]....
        /*0940*/ 	.word	0x0000bad0
        /*0944*/ 	.word	0x000000ff
        /*0948*/ 	.word	0x00028830
        /*094c*/ 	.short	0x010a
        /*094e*/ 	.byte	0x06
	.zero		1


	//   ....[40]....
        /*0950*/ 	.word	0x0000be00
        /*0954*/ 	.word	0x000000ff
        /*0958*/ 	.word	0x00028850
        /*095c*/ 	.short	0x010a
        /*095e*/ 	.byte	0x06
	.zero		1


	//   ....[41]....
        /*0960*/ 	.word	0x0000be40
        /*0964*/ 	.word	0x000000ff
        /*0968*/ 	.word	0x00028850
        /*096c*/ 	.short	0x010a
        /*096e*/ 	.byte	0x06
	.zero		1


	//   ....[42]....
        /*0970*/ 	.word	0x0000c6d0
        /*0974*/ 	.word	0x000000ff
        /*0978*/ 	.word	0x00000000
        /*097c*/ 	.short	0x0101
        /*097e*/ 	.byte	0x06
	.zero		1


	//   ....[43]....
        /*0980*/ 	.word	0x0000ece0
        /*0984*/ 	.word	0x000000ff
        /*0988*/ 	.word	0x00000000
        /*098c*/ 	.short	0x0101
        /*098e*/ 	.byte	0x06
	.zero		1


	//   ....[44]....
        /*0990*/ 	.word	0x0000f2e0
        /*0994*/ 	.word	0x000000ff
        /*0998*/ 	.word	0x00028850
        /*099c*/ 	.short	0x010a
        /*099e*/ 	.byte	0x05
	.zero		1


	//   ....[45]....
        /*09a0*/ 	.word	0x0000f320
        /*09a4*/ 	.word	0x000000ff
        /*09a8*/ 	.word	0x00028850
        /*09ac*/ 	.short	0x010a
        /*09ae*/ 	.byte	0x05
	.zero		1


	//   ....[46]....
        /*09b0*/ 	.word	0x0000f8d0
        /*09b4*/ 	.word	0x000000ff
        /*09b8*/ 	.word	0x00000000
        /*09bc*/ 	.short	0x0101
        /*09be*/ 	.byte	0x04
	.zero		1


	//   ....[47]....
        /*09c0*/ 	.word	0x000104f0
        /*09c4*/ 	.word	0x000000ff
        /*09c8*/ 	.word	0x00000000
        /*09cc*/ 	.short	0x0101
        /*09ce*/ 	.byte	0x04
	.zero		1


	//   ....[48]....
        /*09d0*/ 	.word	0x00012840
        /*09d4*/ 	.word	0x000000ff
        /*09d8*/ 	.word	0x00028840
        /*09dc*/ 	.short	0x010a
        /*09de*/ 	.byte	0x2e
	.zero		1


	//   ....[49]....
        /*09e0*/ 	.word	0x00012f90
        /*09e4*/ 	.word	0x000000ff
        /*09e8*/ 	.word	0x00028830
        /*09ec*/ 	.short	0x0107
        /*09ee*/ 	.byte	0x2e
	.zero		1


	//   ....[50]....
        /*09f0*/ 	.word	0x00013000
        /*09f4*/ 	.word	0x000000ff
        /*09f8*/ 	.word	0x00028830
        /*09fc*/ 	.short	0x0101
        /*09fe*/ 	.byte	0x2e
	.zero		1


	//   ....[51]....
        /*0a00*/ 	.word	0x00013990
        /*0a04*/ 	.word	0x000000ff
        /*0a08*/ 	.word	0x00028800
        /*0a0c*/ 	.short	0x0107
        /*0a0e*/ 	.byte	0x2e
	.zero		1


	//   ....[52]....
        /*0a10*/ 	.word	0x000139d0
        /*0a14*/ 	.word	0x000000ff
        /*0a18*/ 	.word	0x00028800
        /*0a1c*/ 	.short	0x0101
        /*0a1e*/ 	.byte	0x2e
	.zero		1


	//   ....[53]....
        /*0a20*/ 	.word	0x00013a00
        /*0a24*/ 	.word	0x000000ff
        /*0a28*/ 	.word	0x00028820
        /*0a2c*/ 	.short	0x010a
        /*0a2e*/ 	.byte	0x2e
	.zero		1


	//   ....[54]....
        /*0a30*/ 	.word	0x00013d60
        /*0a34*/ 	.word	0x00000022
        /*0a38*/ 	.word	0x00028840
        /*0a3c*/ 	.short	0x010a
        /*0a3e*/ 	.byte	0x3f
	.zero		1


	//   ....[55]....
        /*0a40*/ 	.word	0x000142c0
        /*0a44*/ 	.word	0x00000022
        /*0a48*/ 	.word	0x00028830
        /*0a4c*/ 	.short	0x0107
        /*0a4e*/ 	.byte	0x3f
	.zero		1


	//   ....[56]....
        /*0a50*/ 	.word	0x00014370
        /*0a54*/ 	.word	0x00000022
        /*0a58*/ 	.word	0x00028830
        /*0a5c*/ 	.short	0x0101
        /*0a5e*/ 	.byte	0x3f
	.zero		1


	//   ....[57]....
        /*0a60*/ 	.word	0x000143d0
        /*0a64*/ 	.word	0x00000000
        /*0a68*/ 	.word	0x00028860
        /*0a6c*/ 	.short	0x010a
        /*0a6e*/ 	.byte	0x3f
	.zero		1


	//   ....[58]....
        /*0a70*/ 	.word	0x00014920
        /*0a74*/ 	.word	0x00000000
        /*0a78*/ 	.word	0x00028850
        /*0a7c*/ 	.short	0x0107
        /*0a7e*/ 	.byte	0x3f
	.zero		1


	//   ....[59]....
        /*0a80*/ 	.word	0x00014a00
        /*0a84*/ 	.word	0x00000000
        /*0a88*/ 	.word	0x00028850
        /*0a8c*/ 	.short	0x0101
        /*0a8e*/ 	.byte	0x3f
	.zero		1


	//   ....[60]....
        /*0a90*/ 	.word	0x00014b90
        /*0a94*/ 	.word	0x00000000
        /*0a98*/ 	.word	0x00028860
        /*0a9c*/ 	.short	0x010a
        /*0a9e*/ 	.byte	0x3f
	.zero		1


	//   ....[61]....
        /*0aa0*/ 	.word	0x000150d0
        /*0aa4*/ 	.word	0x00000000
        /*0aa8*/ 	.word	0x00028850
        /*0aac*/ 	.short	0x0107
        /*0aae*/ 	.byte	0x3f
	.zero		1


	//   ....[62]....
        /*0ab0*/ 	.word	0x00015180
        /*0ab4*/ 	.word	0x00000000
        /*0ab8*/ 	.word	0x00028850
        /*0abc*/ 	.short	0x0101
        /*0abe*/ 	.byte	0x3f
	.zero		1


	//   ....[63]....
        /*0ac0*/ 	.word	0x00015220
        /*0ac4*/ 	.word	0x00000007
        /*0ac8*/ 	.word	0x00028820
        /*0acc*/ 	.short	0x010a
        /*0ace*/ 	.byte	0x3f
	.zero		1


	//   ....[64]....
        /*0ad0*/ 	.word	0x00015350
        /*0ad4*/ 	.word	0x00000005
        /*0ad8*/ 	.word	0x00028840
        /*0adc*/ 	.short	0x010a
        /*0ade*/ 	.byte	0x3f
	.zero		1


	//   ....[65]....
        /*0ae0*/ 	.word	0x000153f0
        /*0ae4*/ 	.word	0x00000007
        /*0ae8*/ 	.word	0x00028840
        /*0aec*/ 	.short	0x010a
        /*0aee*/ 	.byte	0x3f
	.zero		1


	//   ....[66]....
        /*0af0*/ 	.word	0x00015430
        /*0af4*/ 	.word	0x00000005
        /*0af8*/ 	.word	0x00028860
        /*0afc*/ 	.short	0x010a
        /*0afe*/ 	.byte	0x3f
	.zero		1


	//   ....[67]....
        /*0b00*/ 	.word	0x00015470
        /*0b04*/ 	.word	0x00000007
        /*0b08*/ 	.word	0x00028860
        /*0b0c*/ 	.short	0x010a
        /*0b0e*/ 	.byte	0x3f
	.zero		1


	//   ....[68]....
        /*0b10*/ 	.word	0x000154e0
        /*0b14*/ 	.word	0x00000003
        /*0b18*/ 	.word	0x00028800
        /*0b1c*/ 	.short	0x010a
        /*0b1e*/ 	.byte	0x3f
	.zero		1


	//   ....[69]....
        /*0b20*/ 	.word	0x00015540
        /*0b24*/ 	.word	0x00000003
        /*0b28*/ 	.word	0x00028830
        /*0b2c*/ 	.short	0x010a
        /*0b2e*/ 	.byte	0x3f
	.zero		1


	//   ....[70]....
        /*0b30*/ 	.word	0x000155a0
        /*0b34*/ 	.word	0x00000009
        /*0b38*/ 	.word	0x00028830
        /*0b3c*/ 	.short	0x010a
        /*0b3e*/ 	.byte	0x3f
	.zero		1


	//   ....[71]....
        /*0b40*/ 	.word	0x00015600
        /*0b44*/ 	.word	0x00000009
        /*0b48*/ 	.word	0x00028850
        /*0b4c*/ 	.short	0x010a
        /*0b4e*/ 	.byte	0x3f
	.zero		1


	//   ....[72]....
        /*0b50*/ 	.word	0x00015660
        /*0b54*/ 	.word	0x0000000a
        /*0b58*/ 	.word	0x00028830
        /*0b5c*/ 	.short	0x010a
        /*0b5e*/ 	.byte	0x3f
	.zero		1


	//   ....[73]....
        /*0b60*/ 	.word	0x000156c0
        /*0b64*/ 	.word	0x0000000a
        /*0b68*/ 	.word	0x00028850
        /*0b6c*/ 	.short	0x010a
        /*0b6e*/ 	.byte	0x3f
	.zero		1


	//   ....[74]....
        /*0b70*/ 	.word	0x00015720
        /*0b74*/ 	.word	0x0000000a
        /*0b78*/ 	.word	0x00028830
        /*0b7c*/ 	.short	0x010a
        /*0b7e*/ 	.byte	0x3f
	.zero		1


	//   ....[75]....
        /*0b80*/ 	.word	0x00015780
        /*0b84*/ 	.word	0x0000000a
        /*0b88*/ 	.word	0x00028850
        /*0b8c*/ 	.short	0x010a
        /*0b8e*/ 	.byte	0x3f
	.zero		1


	//   ....[76]....
        /*0b90*/ 	.word	0x000157e0
        /*0b94*/ 	.word	0x00000003
        /*0b98*/ 	.word	0x00028850
        /*0b9c*/ 	.short	0x010a
        /*0b9e*/ 	.byte	0x3f
	.zero		1


	//   ....[77]....
        /*0ba0*/ 	.word	0x000158c0
        /*0ba4*/ 	.word	0x0000000a
        /*0ba8*/ 	.word	0x00028840
        /*0bac*/ 	.short	0x010a
        /*0bae*/ 	.byte	0x3f
	.zero		1


	//   ....[78]....
        /*0bb0*/ 	.word	0x00016d00
        /*0bb4*/ 	.word	0x00000003
        /*0bb8*/ 	.word	0x00028820
        /*0bbc*/ 	.short	0x010a
        /*0bbe*/ 	.byte	0x3f
	.zero		1


	//   ....[79]....
        /*0bc0*/ 	.word	0x00016d50
        /*0bc4*/ 	.word	0x00000022
        /*0bc8*/ 	.word	0x00028840
        /*0bcc*/ 	.short	0x010a
        /*0bce*/ 	.byte	0x3f
	.zero		1


	//   ....[80]....
        /*0bd0*/ 	.word	0x00017710
        /*0bd4*/ 	.word	0x00000000
        /*0bd8*/ 	.word	0x00028860
        /*0bdc*/ 	.short	0x010a
        /*0bde*/ 	.byte	0x3f
	.zero		1


	//   ....[81]....
        /*0be0*/ 	.word	0x00018230
        /*0be4*/ 	.word	0x00000000
        /*0be8*/ 	.word	0x00028860
        /*0bec*/ 	.short	0x010a
        /*0bee*/ 	.byte	0x3f
	.zero		1


	//   ....[82]....
        /*0bf0*/ 	.word	0x00018ce0
        /*0bf4*/ 	.word	0x00000007
        /*0bf8*/ 	.word	0x00028820
        /*0bfc*/ 	.short	0x010a
        /*0bfe*/ 	.byte	0x3f
	.zero		1


	//   ....[83]....
        /*0c00*/ 	.word	0x00018e50
        /*0c04*/ 	.word	0x00000005
        /*0c08*/ 	.word	0x00028840
        /*0c0c*/ 	.short	0x010a
        /*0c0e*/ 	.byte	0x3f
	.zero		1


	//   ....[84]....
        /*0c10*/ 	.word	0x00018ea0
        /*0c14*/ 	.word	0x00000007
        /*0c18*/ 	.word	0x00028840
        /*0c1c*/ 	.short	0x010a
        /*0c1e*/ 	.byte	0x3f
	.zero		1


	//   ....[85]....
        /*0c20*/ 	.word	0x00018ef0
        /*0c24*/ 	.word	0x00000005
        /*0c28*/ 	.word	0x00028860
        /*0c2c*/ 	.short	0x010a
        /*0c2e*/ 	.byte	0x3f
	.zero		1


	//----- nvinfo : EIATTR_NUM_MBARRIERS
	.align		4
.L_941:
        /*0c30*/ 	.byte	0x03, 0x38
        /*0c32*/ 	.short	0x0016


	//----- nvinfo : EIATTR_EXIT_INSTR_OFFSETS
	.align		4
        /*0c34*/ 	.byte	0x04, 0x1c
        /*0c36*/ 	.short	(.L_943 - .L_942)


	//   ....[0]....
.L_942:
        /*0c38*/ 	.word	0x000154c0


	//----- nvinfo : EIATTR_MAX_THREADS
	.align		4
.L_943:
        /*0c3c*/ 	.byte	0x04, 0x05
        /*0c3e*/ 	.short	(.L_945 - .L_944)
.L_944:
        /*0c40*/ 	.word	0x00000180
        /*0c44*/ 	.word	0x00000001
        /*0c48*/ 	.word	0x00000001


	//----- nvinfo : EIATTR_CRS_STACK_SIZE
	.align		4
.L_945:
        /*0c4c*/ 	.byte	0x04, 0x1e
        /*0c4e*/ 	.short	(.L_947 - .L_946)
.L_946:
        /*0c50*/ 	.word	0x00000000


	//----- nvinfo : EIATTR_CBANK_PARAM_SIZE
	.align		4
.L_947:
        /*0c54*/ 	.byte	0x03, 0x19
        /*0c56*/ 	.short	0x0a70


	//----- nvinfo : EIATTR_PARAM_CBANK
	.align		4
        /*0c58*/ 	.byte	0x04, 0x0a
        /*0c5a*/ 	.short	(.L_949 - .L_948)
	.align		4
.L_948:
        /*0c5c*/ 	.word	index@(.nv.constant0._ZN7cutlass13device_kernelIN5flash11enable_sm90INS1_16FlashAttnFwdSm90INS1_25CollectiveMainloopFwdSm90ILi2EN4cute5tupleIJNS5_1CILi1EEES8_S8_EEENS6_IJNS7_ILi128EEESA_SA_EEELi128ENS_10bfloat16_tEfNS_4arch4Sm90ELb0ELb1ELb1ELb0ELb1ELb0ELb0ELb1ELb1ELb1ELb1ELb0EEENS1_21CollectiveEpilogueFwdISB_S9_SC_SE_Li256ELb0ELb1ELb1ELb0EEENS1_19SingleTileSchedulerILb0ELb1ELb1ELi128EEEEEEEEEvNT_6ParamsE)
        /*0c60*/ 	.short	0x0210
        /*0c62*/ 	.short	0x0a70


	//----- nvinfo : EIATTR_SW_WAR
	.align		4
.L_949:
        /*0c64*/ 	.byte	0x04, 0x36
        /*0c66*/ 	.short	(.L_951 - .L_950)
.L_950:
        /*0c68*/ 	.word	0x00000008
.L_951:


//--------------------- .nv.info._ZN7cutlass13device_kernelIN5flash11enable_sm90INS1_16FlashAttnFwdSm90INS1_25CollectiveMainloopFwdSm90ILi2EN4cute5tupleIJNS5_1CILi1EEES8_S8_EEENS6_IJNS7_ILi128EEESA_SA_EEELi128ENS_10bfloat16_tEfNS_4arch4Sm90ELb0ELb1ELb1ELb1ELb1ELb0ELb0ELb1ELb1ELb1ELb1ELb0EEENS1_21CollectiveEpilogueFwdISB_S9_SC_SE_Li256ELb1ELb1ELb1ELb0EEENS1_36VarlenDynamicPersistentTileSchedulerILi128ELi128ELi256ELi128ELb1ELb1ELb1ELb1ELb0ELb1EEEEEEEEEvNT_6ParamsE --------------------------
	.section	.nv.info._ZN7cutlass13device_kernelIN5flash11enable_sm90INS1_16FlashAttnFwdSm90INS1_25CollectiveMainloopFwdSm90ILi2EN4cute5tupleIJNS5_1CILi1EEES8_S8_EEENS6_IJNS7_ILi128EEESA_SA_EEELi128ENS_10bfloat16_tEfNS_4arch4Sm90ELb0ELb1ELb1ELb1ELb1ELb0ELb0ELb1ELb1ELb1ELb1ELb0EEENS1_21CollectiveEpilogueFwdISB_S9_SC_SE_Li256ELb1ELb1ELb1ELb0EEENS1_36VarlenDynamicPersistentTileSchedulerILi128ELi128ELi256ELi128ELb1ELb1ELb1ELb1ELb0ELb1EEEEEEEEEvNT_6ParamsE,"",@"SHT_CUDA_INFO"
	.sectionflags	@""
	.align	4


	//----- nvinfo : EIATTR_CUDA_API_VERSION
	.align		4
        /*0000*/ 	.byte	0x04, 0x37
        /*0002*/ 	.short	(.L_953 - .L_952)
.L_952:
        /*0004*/ 	.word	0x00000082


	//----- nvinfo : EIATTR_KPARAM_INFO
	.align		4
.L_953:
        /*0008*/ 	.byte	0x04, 0x17
        /*000a*/ 	.short	(.L_955 - .L_954)
.L_954:
        /*000c*/ 	.word	0x00000000
        /*0010*/ 	.short	0x0000
        /*0012*/ 	.short	0x0070
        /*0014*/ 	.byte	0x00, 0xf0, 0x01, 0x2a


	//----- nvinfo : EIATTR_SPARSE_MMA_MASK
	.align		4
.L_955:
        /*0018*/ 	.byte	0x03, 0x50
        /*001a*/ 	.short	0x0000


	//----- nvinfo : EIATTR_MAXREG_COUNT
	.align		4
        /*001c*/ 	.byte	0x03, 0x1b
        /*001e*/ 	.short	0x00a8


	//----- nvinfo : EIATTR_NUM_BARRIERS
	.align		4
        /*0020*/ 	.byte	0x02, 0x4c
        /*0022*/ 	.byte	0x10
	.zero		1


	//----- nvinfo : EIATTR_EXTERNS
	.align		4
        /*0024*/ 	.byte	0x04, 0x0f
        /*0026*/ 	.short	(.L_957 - .L_956)


	//   ....[0]....
	.align		4
.L_956:
        /*0028*/ 	.word	index@(__assertfail)


	//----- nvinfo : EIATTR_ANNOTATIONS
	.align		4
.L_957:
        /*002c*/ 	.byte	0x04, 0x55
        /*002e*/ 	.short	(.L_959 - .L_958)


	//   ....[0]....
.L_958:
        /* <DEDUP_REMOVED lines=11> */


	//----- nvinfo : EIATTR_MERCURY_ISA_VERSION
	.align		4
.L_959:
        /*00c8*/ 	.byte	0x03, 0x5f
        /*00ca*/ 	.short	0x0101


	//----- nvinfo : EIATTR_UNUSED_LOAD_BYTE_OFFSET
	.align		4
        /*00cc*/ 	.byte	0x04, 0x44
        /*00ce*/ 	.short	(.L_961 - .L_960)


	//   ....[0]....
.L_960:
        /*00d0*/ 	.word	0x00000980
        /*00d4*/ 	.word	0x0000fff0


	//   ....[1]....
        /*00d8*/ 	.word	0x000104d0
        /*00dc*/ 	.word	0x0000fff0


	//----- nvinfo : EIATTR_INT_WARP_WIDE_INSTR_OFFSETS
	.align		4
.L_961:
        /*00e0*/ 	.byte	0x04, 0x31
        /*00e2*/ 	.short	(.L_963 - .L_962)


	//   ....[0]....
.L_962:
        /*00e4*/ 	.word	0x000000c0


	//   ....[1]....
        /*00e8*/ 	.word	0x000000d0


	//   ....[2]....
        /*00ec*/ 	.word	0x00000170


	//   ....[3]....
        /*00f0*/ 	.word	0x00015010


	//   ....[4]....
        /*00f4*/ 	.word	0x000150a0


	//   ....[5]....
        /*00f8*/ 	.word	0x00017e90


	//   ....[6]....
        /*00fc*/ 	.word	0x00017f20


	//----- nvinfo : EIATTR_COOP_GROUP_MASK_REGIDS
	.align		4
.L_963:
        /*0100*/ 	.byte	0x04, 0x29
        /*0102*/ 	.short	(.L_965 - .L_964)


	//   ....[0]....
.L_964:
        /*0104*/ 	.word	0xffffffff


	//   ....[1]....
        /*0108*/ 	.word	0xffffffff


	//   ....[2]....
        /*010c*/ 	.word	0xffffffff


	//   ....[3]....
        /*0110*/ 	.word	0xffffffff


	//   ....[4]....
        /*0114*/ 	.word	0xffffffff


	//   ....[5]....
        /*0118*/ 	.word	0xffffffff


	//   ....[6]....
        /*011c*/ 	.word	0xffffffff


	//   ....[7]....
        /*0120*/ 	.word	0xffffffff


	//   ....[8]....
        /*0124*/ 	.word	0xffffffff


	//   ....[9]....
        /*0128*/ 	.word	0xffffffff


	//   ....[10]....
        /*012c*/ 	.word	0xffffffff


	//   ....[11]....
        /*0130*/ 	.word	0xffffffff


	//   ....[12]....
        /*0134*/ 	.word	0xffffffff


	//   ....[13]....
        /*0138*/ 	.word	0xffffffff


	//   ....[14]....
        /*013c*/ 	.word	0xffffffff


	//   ....[15]....
        /*0140*/ 	.word	0xffffffff


	//   ....[16]....
        /*0144*/ 	.word	0xffffffff


	//   ....[17]....
        /*0148*/ 	.word	0xffffffff


	//   ....[18]....
        /*014c*/ 	.word	0xffffffff


	//   ....[19]....
        /*0150*/ 	.word	0xffffffff


	//   ....[20]....
        /*0154*/ 	.word	0xffffffff


	//   ....[21]....
        /*0158*/ 	.word	0xffffffff


	//   ....[22]....
        /*015c*/ 	.word	0xffffffff


	//   ....[23]....
        /*0160*/ 	.word	0xffffffff


	//   ....[24]....
        /*0164*/ 	.word	0xffffffff


	//   ....[25]....
        /*0168*/ 	.word	0xffffffff


	//   ....[26]....
        /*016c*/ 	.word	0xffffffff


	//   ....[27]....
        /*0170*/ 	.word	0xffffffff


	//   ....[28]....
        /*0174*/ 	.word	0xffffffff


	//   ....[29]....
        /*0178*/ 	.word	0xffffffff


	//   ....[30]....
        /*017c*/ 	.word	0xffffffff


	//   ....[31]....
        /*0180*/ 	.word	0xffffffff


	//   ....[32]....
        /*0184*/ 	.word	0xffffffff


	//   ....[33]....
        /*0188*/ 	.word	0xffffffff


	//   ....[34]....
        /*018c*/ 	.word	0xffffffff


	//   ....[35]....
        /*0190*/ 	.word	0xffffffff


	//   ....[36]....
        /*0194*/ 	.word	0xffffffff


	//   ....[37]....
        /*0198*/ 	.word	0xffffffff


	//   ....[38]....
        /*019c*/ 	.word	0xffffffff


	//   ....[39]....
        /*01a0*/ 	.word	0xffffffff


	//   ....[40]....
        /*01a4*/ 	.word	0xffffffff


	//   ....[41]....
        /*01a8*/ 	.word	0xffffffff


	//   ....[42]....
        /*01ac*/ 	.word	0xffffffff


	//   ....[43]....
        /*01b0*/ 	.word	0xffffffff


	//   ....[44]....
        /*01b4*/ 	.word	0xffffffff


	//   ....[45]....
        /*01b8*/ 	.word	0xffffffff


	//   ....[46]....
        /*01bc*/ 	.word	0xffffffff


	//   ....[47]....
        /*01c0*/ 	.word	0xffffffff


	//   ....[48]....
        /*01c4*/ 	.word	0xffffffff


	//   ....[49]....
        /*01c8*/ 	.word	0xffffffff


	//   ....[50]....
        /*01cc*/ 	.word	0xffffffff


	//   ....[51]....
        /*01d0*/ 	.word	0xffffffff


	//   ....[52]....
        /*01d4*/ 	.word	0xffffffff


	//   ....[53]....
        /*01d8*/ 	.word	0xffffffff


	//   ....[54]....
        /*01dc*/ 	.word	0xffffffff


	//   ....[55]....
        /*01e0*/ 	.word	0xffffffff


	//   ....[56]....
        /*01e4*/ 	.word	0xffffffff


	//   ....[57]....
        /*01e8*/ 	.word	0xffffffff


	//   ....[58]....
        /*01ec*/ 	.word	0xffffffff


	//   ....[59]....
        /*01f0*/ 	.word	0xffffffff


	//   ....[60]....
        /*01f4*/ 	.word	0xffffffff


	//   ....[61]....
        /*01f8*/ 	.word	0xffffffff


	//   ....[62]....
        /*01fc*/ 	.word	0xffffffff


	//   ....[63]....
        /*0200*/ 	.word	0xffffffff


	//   ....[64]....
        /*0204*/ 	.word	0xffffffff


	//   ....[65]....
        /*0208*/ 	.word	0xffffffff


	//   ....[66]....
        /*020c*/ 	.word	0xffffffff


	//   ....[67]....
        /*0210*/ 	.word	0xffffffff


	//   ....[68]....
        /*0214*/ 	.word	0xffffffff


	//   ....[69]....
        /*0218*/ 	.word	0xffffffff


	//   ....[70]....
        /*021c*/ 	.word	0xffffffff


	//   ....[71]....
        /*0220*/ 	.word	0xffffffff


	//   ....[72]....
        /*0224*/ 	.word	0xffffffff


	//   ....[73]....
        /*0228*/ 	.word	0xffffffff


	//   ....[74]....
        /*022c*/ 	.word	0xffffffff


	//   ....[75]....
        /*0230*/ 	.word	0xffffffff


	//   ....[76]....
        /*0234*/ 	.word	0xffffffff


	//   ....[77]....
        /*0238*/ 	.word	0xffffffff


	//   ....[78]....
        /*023c*/ 	.word	0xffffffff


	//   ....[79]....
        /*0240*/ 	.word	0xffffffff


	//   ....[80]....
        /*0244*/ 	.word	0xffffffff


	//   ....[81]....
        /*0248*/ 	.word	0xffffffff


	//   ....[82]....
        /*024c*/ 	.word	0xffffffff


	//   ....[83]....
        /*0250*/ 	.word	0xffffffff


	//   ....[84]....
        /*0254*/ 	.word	0xffffffff


	//   ....[85]....
        /*0258*/ 	.word	0xffffffff


	//   ....[86]....
        /*025c*/ 	.word	0xffffffff


	//   ....[87]....
        /*0260*/ 	.word	0xffffffff


	//   ....[88]....
        /*0264*/ 	.word	0xffffffff


	//   ....[89]....
        /*0268*/ 	.word	0xffffffff


	//   ....[90]....
        /*026c*/ 	.word	0xffffffff


	//   ....[91]....
        /*0270*/ 	.word	0xffffffff


	//   ....[92]....
        /*0274*/ 	.word	0xffffffff


	//   ....[93]....
        /*0278*/ 	.word	0xffffffff


	//   ....[94]....
        /*027c*/ 	.word	0xffffffff


	//   ....[95]....
        /*0280*/ 	.word	0xffffffff


	//   ....[96]....
        /*0284*/ 	.word	0xffffffff


	//   ....[97]....
        /*0288*/ 	.word	0xffffffff


	//   ....[98]....
        /*028c*/ 	.word	0xffffffff


	//   ....[99]....
        /*0290*/ 	.word	0xffffffff


	//   ....[100]....
        /*0294*/ 	.word	0xffffffff


	//   ....[101]....
        /*0298*/ 	.word	0xffffffff


	//   ....[102]....
        /*029c*/ 	.word	0xffffffff


	//   ....[103]....
        /*02a0*/ 	.word	0xffffffff


	//   ....[104]....
        /*02a4*/ 	.word	0xffffffff


	//   ....[105]....
        /*02a8*/ 	.word	0xffffffff


	//   ....[106]....
        /*02ac*/ 	.word	0xffffffff


	//   ....[107]....
        /*02b0*/ 	.word	0xffffffff


	//   ....[108]....
        /*02b4*/ 	.word	0xffffffff


	//   ....[109]....
        /*02b8*/ 	.word	0xffffffff


	//   ....[110]....
        /*02bc*/ 	.word	0xffffffff


	//   ....[111]....
        /*02c0*/ 	.word	0xffffffff


	//   ....[112]....
        /*02c4*/ 	.word	0xffffffff


	//   ....[113]....
        /*02c8*/ 	.word	0xffffffff


	//   ....[114]....
        /*02cc*/ 	.word	0xffffffff


	//   ....[115]....
        /*02d0*/ 	.word	0xffffffff


	//   ....[116]....
        /*02d4*/ 	.word	0xffffffff


	//   ....[117]....
        /*02d8*/ 	.word	0xffffffff


	//   ....[118]....
        /*02dc*/ 	.word	0xffffffff


	//   ....[119]....
        /*02e0*/ 	.word	0xffffffff


	//   ....[120]....
        /*02e4*/ 	.word	0xffffffff


	//   ....[121]....
        /*02e8*/ 	.word	0xffffffff


	//   ....[122]....
        /*02ec*/ 	.word	0xffffffff


	//   ....[123]....
        /*02f0*/ 	.word	0xffffffff


	//   ....[124]....
        /*02f4*/ 	.word	0xffffffff


	//   ....[125]....
        /*02f8*/ 	.word	0xffffffff


	//   ....[126]....
        /*02fc*/ 	.word	0xffffffff


	//   ....[127]....
        /*0300*/ 	.word	0xffffffff


	//   ....[128]....
        /*0304*/ 	.word	0xffffffff


	//   ....[129]....
        /*0308*/ 	.word	0xffffffff


	//   ....[130]....
        /*030c*/ 	.word	0xffffffff


	//   ....[131]....
        /*0310*/ 	.word	0xffffffff


	//   ....[132]....
        /*0314*/ 	.word	0xffffffff


	//   ....[133]....
        /*0318*/ 	.word	0xffffffff


	//   ....[134]....
        /*031c*/ 	.word	0xffffffff


	//   ....[135]....
        /*0320*/ 	.word	0xffffffff


	//   ....[136]....
        /*0324*/ 	.word	0xffffffff


	//   ....[137]....
        /*0328*/ 	.word	0xffffffff


	//   ....[138]....
        /*032c*/ 	.word	0xffffffff


	//   ....[139]....
        /*0330*/ 	.word	0xffffffff


	//   ....[140]....
        /*0334*/ 	.word	0xffffffff


	//   ....[141]....
        /*0338*/ 	.word	0xffffffff


	//   ....[142]....
        /*033c*/ 	.word	0xffffffff


	//   ....[143]....
        /*0340*/ 	.word	0xffffffff


	//   ....[144]....
        /*0344*/ 	.word	0xffffffff


	//   ....[145]....
        /*0348*/ 	.word	0xffffffff


	//   ....[146]....
        /*034c*/ 	.word	0xffffffff


	//   ....[147]....
        /*0350*/ 	.word	0xffffffff


	//   ....[148]....
        /*0354*/ 	.word	0xffffffff


	//   ....[149]....
        /*0358*/ 	.word	0xffffffff


	//   ....[150]....
        /*035c*/ 	.word	0xffffffff


	//   ....[151]....
        /*0360*/ 	.word	0xffffffff


	//   ....[152]....
        /*0364*/ 	.word	0xffffffff


	//   ....[153]....
        /*0368*/ 	.word	0xffffffff


	//   ....[154]....
        /*036c*/ 	.word	0xffffffff


	//   ....[155]....
        /*0370*/ 	.word	0xffffffff


	//   ....[156]....
        /*0374*/ 	.word	0xffffffff


	//   ....[157]....
        /*0378*/ 	.word	0xffffffff


	//   ....[158]....
        /*037c*/ 	.word	0xffffffff


	//   ....[159]....
        /*0380*/ 	.word	0xffffffff


	//   ....[160]....
        /*0384*/ 	.word	0xffffffff


	//   ....[161]....
        /*0388*/ 	.word	0xffffffff


	//   ....[162]....
        /*038c*/ 	.word	0xffffffff


	//   ....[163]....
        /*0390*/ 	.word	0xffffffff


	//   ....[164]....
        /*0394*/ 	.word	0xffffffff


	//   ....[165]....
        /*0398*/ 	.word	0xffffffff


	//   ....[166]....
        /*039c*/ 	.word	0xffffffff


	//   ....[167]....
        /*03a0*/ 	.word	0xffffffff


	//   ....[168]....
        /*03a4*/ 	.word	0xffffffff


	//   ....[169]....
        /*03a8*/ 	.word	0xffffffff


	//   ....[170]....
        /*03ac*/ 	.word	0xffffffff


	//   ....[171]....
        /*03b0*/ 	.word	0xffffffff


	//   ....[172]....
        /*03b4*/ 	.word	0xffffffff


	//   ....[173]....
        /*03b8*/ 	.word	0x0500000f


	//   ....[174]....
        /*03bc*/ 	.word	0x0500000f


	//   ....[175]....
        /*03c0*/ 	.word	0x0500000f


	//   ....[176]....
        /*03c4*/ 	.word	0x0500000f


	//   ....[177]....
        /*03c8*/ 	.word	0x0500000f


	//   ....[178]....
        /*03cc*/ 	.word	0x0500000f


	//   ....[179]....
        /*03d0*/ 	.word	0x0500000f


	//   ....[180]....
        /*03d4*/ 	.word	0x0500000f


	//   ....[181]....
        /*03d8*/ 	.word	0x0500000f


	//   ....[182]....
        /*03dc*/ 	.word	0x0500000f


	//   ....[183]....
        /*03e0*/ 	.word	0x0500000f


	//   ....[184]....
        /*03e4*/ 	.word	0x0500000f


	//   ....[185]....
        /*03e8*/ 	.word	0x0500000f


	//   ....[186]....
        /*03ec*/ 	.word	0x0500000f


	//   ....[187]....
        /*03f0*/ 	.word	0x0500000f


	//   ....[188]....
        /*03f4*/ 	.word	0x0500000f


	//   ....[189]....
        /*03f8*/ 	.word	0x0500000f


	//   ....[190]....
        /*03fc*/ 	.word	0x0500000f


	//   ....[191]....
        /*0400*/ 	.word	0x0500000f


	//   ....[192]....
        /*0404*/ 	.word	0x0500000f


	//   ....[193]....
        /*0408*/ 	.word	0x0500000f


	//   ....[194]....
        /*040c*/ 	.word	0x0500000f


	//   ....[195]....
        /*0410*/ 	.word	0x0500000f


	//   ....[196]....
        /*0414*/ 	.word	0x0500000f


	//   ....[197]....
        /*0418*/ 	.word	0x0500000f


	//   ....[198]....
        /*041c*/ 	.word	0x0500000f


	//   ....[199]....
        /*0420*/ 	.word	0x0500000f


	//   ....[200]....
        /*0424*/ 	.word	0x0500000f


	//   ....[201]....
        /*0428*/ 	.word	0x0500000f


	//   ....[202]....
        /*042c*/ 	.word	0x0500000f


	//   ....[203]....
        /*0430*/ 	.word	0x0500000f


	//   ....[204]....
        /*0434*/ 	.word	0x0500000f


	//   ....[205]....
        /*0438*/ 	.word	0x0500000f


	//   ....[206]....
        /*043c*/ 	.word	0x0500000f


	//   ....[207]....
        /*0440*/ 	.word	0x0500000f


	//   ....[208]....
        /*0444*/ 	.word	0x0500000f


	//   ....[209]....
        /*0448*/ 	.word	0x0500000f


	//   ....[210]....
        /*044c*/ 	.word	0x0500000f


	//   ....[211]....
        /*0450*/ 	.word	0x0500000f


	//   ....[212]....
        /*0454*/ 	.word	0x0500000f


	//   ....[213]....
        /*0458*/ 	.word	0x0500000f


	//   ....[214]....
        /*045c*/ 	.word	0x0500000f


	//   ....[215]....
        /*0460*/ 	.word	0x0500000f


	//   ....[216]....
        /*0464*/ 	.word	0x0500000f


	//   ....[217]....
        /*0468*/ 	.word	0x0500000f


	//   ....[218]....
        /*046c*/ 	.word	0x0500000f


	//   ....[219]....
        /*0470*/ 	.word	0x0500000f


	//   ....[220]....
        /*0474*/ 	.word	0x0500000f


	//   ....[221]....
        /*0478*/ 	.word	0x0500000f


	//   ....[222]....
        /*047c*/ 	.word	0x0500000f


	//   ....[223]....
        /*0480*/ 	.word	0x0500000f


	//   ....[224]....
        /*0484*/ 	.word	0x0500000f


	//   ....[225]....
        /*0488*/ 	.word	0x0500000f


	//   ....[226]....
        /*048c*/ 	.word	0x0500000f


	//   ....[227]....
        /*0490*/ 	.word	0x0500000f


	//   ....[228]....
        /*0494*/ 	.word	0x0500000f


	//   ....[229]....
        /*0498*/ 	.word	0x0500000f


	//   ....[230]....
        /*049c*/ 	.word	0x0500000f


	//   ....[231]....
        /*04a0*/ 	.word	0x0500000f


	//   ....[232]....
        /*04a4*/ 	.word	0x0500000f


	//   ....[233]....
        /*04a8*/ 	.word	0x0500000f


	//   ....[234]....
        /*04ac*/ 	.word	0x0500000f


	//   ....[235]....
        /*04b0*/ 	.word	0x0500000f


	//   ....[236]....
        /*04b4*/ 	.word	0x0500000f


	//   ....[237]....
        /*04b8*/ 	.word	0x0500000f


	//   ....[238]....
        /*04bc*/ 	.word	0x0500000f


	//   ....[239]....
        /*04c0*/ 	.word	0x0500000f


	//   ....[240]....
        /*04c4*/ 	.word	0x0500000f


	//   ....[241]....
        /*04c8*/ 	.word	0x0500000f


	//   ....[242]....
        /*04cc*/ 	.word	0x0500000f


	//   ....[243]....
        /*04d0*/ 	.word	0x0500000f


	//   ....[244]....
        /*04d4*/ 	.word	0x0500000f


	//   ....[245]....
        /*04d8*/ 	.word	0x0500000f


	//   ....[246]....
        /*04dc*/ 	.word	0x0500000f


	//   ....[247]....
        /*04e0*/ 	.word	0x0500000f


	//   ....[248]....
        /*04e4*/ 	.word	0x0500000f


	//   ....[249]....
        /*04e8*/ 	.word	0x0500000f


	//   ....[250]....
        /*04ec*/ 	.word	0x0500000f


	//   ....[251]....
        /*04f0*/ 	.word	0x0500000f


	//   ....[252]....
        /*04f4*/ 	.word	0x0500000f


	//   ....[253]....
        /*04f8*/ 	.word	0x0500000f


	//   ....[254]....
        /*04fc*/ 	.word	0x0500000f


	//   ....[255]....
        /*0500*/ 	.word	0x0500000f


	//   ....[0]....
        /*0504*/ 	.word	0x0500000f


	//   ....[1]....
        /*0508*/ 	.word	0x0500000f


	//   ....[2]....
        /*050c*/ 	.word	0x0500000f


	//   ....[3]....
        /*0510*/ 	.word	0x0500000f


	//   ....[4]....
        /*0514*/ 	.word	0x0500000f


	//   ....[5]....
        /*0518*/ 	.word	0x0500000f


	//   ....[6]....
        /*051c*/ 	.word	0x0500000f


	//   ....[7]....
        /*0520*/ 	.word	0x0500000f


	//   ....[8]....
        /*0524*/ 	.word	0x0500000f


	//   ....[9]....
        /*0528*/ 	.word	0x0500000f


	//   ....[10]....
        /*052c*/ 	.word	0x0500000f


	//   ....[11]....
        /*0530*/ 	.word	0x0500000f


	//   ....[12]....
        /*0534*/ 	.word	0x0500000f


	//   ....[13]....
        /*0538*/ 	.word	0x0500000f


	//   ....[14]....
        /*053c*/ 	.word	0x0500000f


	//   ....[15]....
        /*0540*/ 	.word	0x0500000f


	//   ....[16]....
        /*0544*/ 	.word	0x0500000f


	//----- nvinfo : EIATTR_COOP_GROUP_INSTR_OFFSETS
	.align		4
.L_965:
        /*0548*/ 	.byte	0x04, 0x28
        /*054a*/ 	.short	(.L_967 - .L_966)


	//   ....[0]....
.L_966:
        /*054c*/ 	.word	0x00000080


	//   ....[1]....
        /*0550*/ 	.word	0x00000090


	//   ....[2]....
        /*0554*/ 	.word	0x000002d0


	//   ....[3]....
        /*0558*/ 	.word	0x00000430


	//   ....[4]....
        /*055c*/ 	.word	0x00000550


	//   ....[5]....
        /*0560*/ 	.word	0x000006b0


	//   ....[6]....
        /*0564*/ 	.word	0x00001e60


	//   ....[7]....
        /*0568*/ 	.word	0x00002780


	//   ....[8]....
        /*056c*/ 	.word	0x00003ac0


	//   ....[9]....
        /*0570*/ 	.word	0x00004330


	//   ....[10]....
        /*0574*/ 	.word	0x00004450


	//   ....[11]....
        /*0578*/ 	.word	0x00004c70


	//   ....[12]....
        /*057c*/ 	.word	0x00004cd0


	//   ....[13]....
        /*0580*/ 	.word	0x00006630


	//   ....[14]....
        /*0584*/ 	.word	0x00006f80


	//   ....[15]....
        /*0588*/ 	.word	0x00007b70


	//   ....[16]....
        /*058c*/ 	.word	0x00007c70


	//   ....[17]....
        /*0590*/ 	.word	0x00008490


	//   ....[18]....
        /*0594*/ 	.word	0x00008510


	//   ....[19]....
        /*0598*/ 	.word	0x0000ace0


	//   ....[20]....
        /*059c*/ 	.word	0x0000acf0


	//   ....[21]....
        /*05a0*/ 	.word	0x0000ad20


	//   ....[22]....
        /*05a4*/ 	.word	0x0000ad30


	//   ....[23]....
        /*05a8*/ 	.word	0x0000cb10


	//   ....[24]....
        /*05ac*/ 	.word	0x0000d450


	//   ....[25]....
        /*05b0*/ 	.word	0x0000e040


	//   ....[26]....
        /*05b4*/ 	.word	0x0000e140


	//   ....[27]....
        /*05b8*/ 	.word	0x0000e960


	//   ....[28]....
        /*05bc*/ 	.word	0x0000e9e0


	//   ....[29]....
        /*05c0*/ 	.word	0x0000fb50


	//   ....[30]....
        /*05c4*/ 	.word	0x0000fb80


	//   ....[31]....
        /*05c8*/ 	.word	0x0000fc30


	//   ....[32]....
        /*05cc*/ 	.word	0x0000fc50


	//   ....[33]....
        /*05d0*/ 	.word	0x00011000


	//   ....[34]....
        /*05d4*/ 	.word	0x00011040


	//   ....[35]....
        /*05d8*/ 	.word	0x00011070


	//   ....[36]....
        /*05dc*/ 	.word	0x000110a0


	//   ....[37]....
        /*05e0*/ 	.word	0x00011780


	//   ....[38]....
        /*05e4*/ 	.word	0x000117b0


	//   ....[39]....
        /*05e8*/ 	.word	0x00011870


	//   ....[40]....
        /*05ec*/ 	.word	0x00011890


	//   ....[41]....
        /*05f0*/ 	.word	0x00011950


	//   ....[42]....
        /*05f4*/ 	.word	0x00011970


	//   ....[43]....
        /*05f8*/ 	.word	0x00011a40


	//   ....[44]....
        /*05fc*/ 	.word	0x00011a60


	//   ....[45]....
        /*0600*/ 	.word	0x00011e10


	//   ....[46]....
        /*0604*/ 	.word	0x00011e20


	//   ....[47]....
        /*0608*/ 	.word	0x00012260


	//   ....[48]....
        /*060c*/ 	.word	0x00012270


	//   ....[49]....
        /*0610*/ 	.word	0x00012fa0


	//   ....[50]....
        /*0614*/ 	.word	0x00012fc0


	//   ....[51]....
        /*0618*/ 	.word	0x00013080


	//   ....[52]....
        /*061c*/ 	.word	0x000130a0


	//   ....[53]....
        /*0620*/ 	.word	0x00013160


	//   ....[54]....
        /*0624*/ 	.word	0x00013180


	//   ....[55]....
        /*0628*/ 	.word	0x00013250


	//   ....[56]....
        /*062c*/ 	.word	0x00013270


	//   ....[57]....
        /*0630*/ 	.word	0x000133d0


	//   ....[58]....
        /*0634*/ 	.word	0x000135c0


	//   ....[59]....
        /*0638*/ 	.word	0x000135f0


	//   ....[60]....
        /*063c*/ 	.word	0x00013620


	//   ....[61]....
        /*0640*/ 	.word	0x00013650


	//   ....[62]....
        /*0644*/ 	.word	0x00013680


	//   ....[63]....
        /*0648*/ 	.word	0x000136b0


	//   ....[64]....
        /*064c*/ 	.word	0x00013820


	//   ....[65]....
        /*0650*/ 	.word	0x00013850


	//   ....[66]....
        /*0654*/ 	.word	0x00013880


	//   ....[67]....
        /*0658*/ 	.word	0x000138b0


	//   ....[68]....
        /*065c*/ 	.word	0x000138e0


	//   ....[69]....
        /*0660*/ 	.word	0x00013910


	//   ....[70]....
        /*0664*/ 	.word	0x000139a0


	//   ....[71]....
        /*0668*/ 	.word	0x000139d0


	//   ....[72]....
        /*066c*/ 	.word	0x000139e0


	//   ....[73]....
        /*0670*/ 	.word	0x00013a20


	//   ....[74]....
        /*0674*/ 	.word	0x00015b10


	//   ....[75]....
        /*0678*/ 	.word	0x00015b30


	//   ....[76]....
        /*067c*/ 	.word	0x00015bd0


	//   ....[77]....
        /*0680*/ 	.word	0x00015bf0


	//   ....[78]....
        /*0684*/ 	.word	0x00015c80


	//   ....[79]....
        /*0688*/ 	.word	0x00015ca0


	//   ....[80]....
        /*068c*/ 	.word	0x00015d30


	//   ....[81]....
        /*0690*/ 	.word	0x00015d50


	//   ....[82]....
        /*0694*/ 	.word	0x00015de0


	//   ....[83]....
        /*0698*/ 	.word	0x00015e00


	//   ....[84]....
        /*069c*/ 	.word	0x00015e90


	//   ....[85]....
        /*06a0*/ 	.word	0x00015eb0


	//   ....[86]....
        /*06a4*/ 	.word	0x00015f40


	//   ....[87]....
        /*06a8*/ 	.word	0x00015f60


	//   ....[88]....
        /*06ac*/ 	.word	0x00015f70


	//   ....[89]....
        /*06b0*/ 	.word	0x00015ff0


	//   ....[90]....
        /*06b4*/ 	.word	0x00016700


	//   ....[91]....
        /*06b8*/ 	.word	0x00016730


	//   ....[92]....
        /*06bc*/ 	.word	0x00016790


	//   ....[93]....
        /*06c0*/ 	.word	0x000167e0


	//   ....[94]....
        /*06c4*/ 	.word	0x00016830


	//   ....[95]....
        /*06c8*/ 	.word	0x00016880


	//   ....[96]....
        /*06cc*/ 	.word	0x000168d0


	//   ....[97]....
        /*06d0*/ 	.word	0x00016920


	//   ....[98]....
        /*06d4*/ 	.word	0x00016970


	//   ....[99]....
        /*06d8*/ 	.word	0x000169c0


	//   ....[100]....
        /*06dc*/ 	.word	0x00016a10


	//   ....[101]....
        /*06e0*/ 	.word	0x00016a60


	//   ....[102]....
        /*06e4*/ 	.word	0x00016ab0


	//   ....[103]....
        /*06e8*/ 	.word	0x00016af0


	//   ....[104]....
        /*06ec*/ 	.word	0x00016b10


	//   ....[105]....
        /*06f0*/ 	.word	0x00016b50


	//   ....[106]....
        /*06f4*/ 	.word	0x00017280


	//   ....[107]....
        /*06f8*/ 	.word	0x000172b0


	//   ....[108]....
        /*06fc*/ 	.word	0x00017310


	//   ....[109]....
        /*0700*/ 	.word	0x00017320


	//   ....[110]....
        /*0704*/ 	.word	0x00017370


	//   ....[111]....
        /*0708*/ 	.word	0x00017380


	//   ....[112]....
        /*070c*/ 	.word	0x000173d0


	//   ....[113]....
        /*0710*/ 	.word	0x000173e0


	//   ....[114]....
        /*0714*/ 	.word	0x00017430


	//   ....[115]....
        /*0718*/ 	.word	0x00017440


	//   ....[116]....
        /*071c*/ 	.word	0x00017490


	//   ....[117]....
        /*0720*/ 	.word	0x000174a0


	//   ....[118]....
        /*0724*/ 	.word	0x000174f0


	//   ....[119]....
        /*0728*/ 	.word	0x00017500


	//   ....[120]....
        /*072c*/ 	.word	0x00017510


	//   ....[121]....
        /*0730*/ 	.word	0x00017560


	//   ....[122]....
        /*0734*/ 	.word	0x000177b0


	//   ....[123]....
        /*0738*/ 	.word	0x000177d0


	//   ....[124]....
        /*073c*/ 	.word	0x000177e0


	//   ....[125]....
        /*0740*/ 	.word	0x00017850


	//   ....[126]....
        /*0744*/ 	.word	0x00017860


	//   ....[127]....
        /*0748*/ 	.word	0x000178d0


	//   ....[128]....
        /*074c*/ 	.word	0x000178e0


	//   ....[129]....
        /*0750*/ 	.word	0x00017950


	//   ....[130]....
        /*0754*/ 	.word	0x00017960


	//   ....[131]....
        /*0758*/ 	.word	0x000179d0


	//   ....[132]....
        /*075c*/ 	.word	0x000179e0


	//   ....[133]....
        /*0760*/ 	.word	0x00017a50


	//   ....[134]....
        /*0764*/ 	.word	0x00017a60


	//   ....[135]....
        /*0768*/ 	.word	0x00017ad0


	//   ....[136]....
        /*076c*/ 	.word	0x00017ae0


	//   ....[137]....
        /*0770*/ 	.word	0x00017af0


	//   ....[138]....
        /*0774*/ 	.word	0x00018060


	//   ....[139]....
        /*0778*/ 	.word	0x000180a0


	//   ....[140]....
        /*077c*/ 	.word	0x000180e0


	//   ....[141]....
        /*0780*/ 	.word	0x00018100


	//   ....[142]....
        /*0784*/ 	.word	0x00018110


	//   ....[143]....
        /*0788*/ 	.word	0x00018130


	//   ....[144]....
        /*078c*/ 	.word	0x000181a0


	//   ....[145]....
        /*0790*/ 	.word	0x000181c0


	//   ....[146]....
        /*0794*/ 	.word	0x00018220


	//   ....[147]....
        /*0798*/ 	.word	0x00018240


	//   ....[148]....
        /*079c*/ 	.word	0x000182a0


	//   ....[149]....
        /*07a0*/ 	.word	0x000182c0


	//   ....[150]....
        /*07a4*/ 	.word	0x00018320


	//   ....[151]....
        /*07a8*/ 	.word	0x00018340


	//   ....[152]....
        /*07ac*/ 	.word	0x00018390


	//   ....[153]....
        /*07b0*/ 	.word	0x000183b0


	//   ....[154]....
        /*07b4*/ 	.word	0x00018800


	//   ....[155]....
        /*07b8*/ 	.word	0x00018810


	//   ....[156]....
        /*07bc*/ 	.word	0x00018850


	//   ....[157]....
        /*07c0*/ 	.word	0x00018890


	//   ....[158]....
        /*07c4*/ 	.word	0x000188c0


	//   ....[159]....
        /*07c8*/ 	.word	0x000188f0


	//   ....[160]....
        /*07cc*/ 	.word	0x00018920


	//   ....[161]....
        /*07d0*/ 	.word	0x00018950


	//   ....[162]....
        /*07d4*/ 	.word	0x00018b00


	//   ....[163]....
        /*07d8*/ 	.word	0x00018b30


	//   ....[164]....
        /*07dc*/ 	.word	0x00018b60


	//   ....[165]....
        /*07e0*/ 	.word	0x00018b90


	//   ....[166]....
        /*07e4*/ 	.word	0x00018bc0


	//   ....[167]....
        /*07e8*/ 	.word	0x00018bf0


	//   ....[168]....
        /*07ec*/ 	.word	0x00018cb0


	//   ....[169]....
        /*07f0*/ 	.word	0x00018cd0


	//   ....[170]....
        /*07f4*/ 	.word	0x00018cf0


	//   ....[171]....
        /*07f8*/ 	.word	0x00018d50


	//   ....[172]....
        /*07fc*/ 	.word	0x00019770


	//   ....[173]....
        /*0800*/ 	.word	0x00019df0


	//   ....[174]....
        /*0804*/ 	.word	0x00019ee0


	//   ....[175]....
        /*0808*/ 	.word	0x00019f80


	//   ....[176]....
        /*080c*/ 	.word	0x00019fe0


	//   ....[177]....
        /*0810*/ 	.word	0x0001a0e0


	//   ....[178]....
        /*0814*/ 	.word	0x0001a150


	//   ....[179]....
        /*0818*/ 	.word	0x0001a250


	//   ....[180]....
        /*081c*/ 	.word	0x0001a2c0


	//   ....[181]....
        /*0820*/ 	.word	0x0001a3c0


	//   ....[182]....
        /*0824*/ 	.word	0x0001a430


	//   ....[183]....
        /*0828*/ 	.word	0x0001a530


	//   ....[184]....
        /*082c*/ 	.word	0x0001a5a0


	//   ....[185]....
        /*0830*/ 	.word	0x0001a6a0


	//   ....[186]....
        /*0834*/ 	.word	0x0001a710


	//   ....[187]....
        /*0838*/ 	.word	0x0001a810


	//   ....[188]....
        /*083c*/ 	.word	0x0001a880


	//   ....[189]....
        /*0840*/ 	.word	0x0001a920


	//   ....[190]....
        /*0844*/ 	.word	0x0001aa20


	//   ....[191]....
        /*0848*/ 	.word	0x0001aa90


	//   ....[192]....
        /*084c*/ 	.word	0x0001ab10


	//   ....[193]....
        /*0850*/ 	.word	0x0001abd0


	//   ....[194]....
        /*0854*/ 	.word	0x0001ac50


	//   ....[195]....
        /*0858*/ 	.word	0x0001ad20


	//   ....[196]....
        /*085c*/ 	.word	0x0001ada0


	//   ....[197]....
        /*0860*/ 	.word	0x0001ae70


	//   ....[198]....
        /*0864*/ 	.word	0x0001aef0


	//   ....[199]....
        /*0868*/ 	.word	0x0001afc0


	//   ....[200]....
        /*086c*/ 	.word	0x0001b040


	//   ....[201]....
        /*0870*/ 	.word	0x0001b110


	//   ....[202]....
        /*0874*/ 	.word	0x0001b190


	//   ....[203]....
        /*0878*/ 	.word	0x0001b250


	//   ....[204]....
        /*087c*/ 	.word	0x0001b2d0


	//   ....[205]....
        /*0880*/ 	.word	0x0001b380


	//   ....[206]....
        /*0884*/ 	.word	0x0001b4b0


	//   ....[207]....
        /*0888*/ 	.word	0x0001b550


	//   ....[208]....
        /*088c*/ 	.word	0x0001b5c0


	//   ....[209]....
        /*0890*/ 	.word	0x0001b680


	//   ....[210]....
        /*0894*/ 	.word	0x0001b6e0


	//   ....[211]....
        /*0898*/ 	.word	0x0001b7a0


	//   ....[212]....
        /*089c*/ 	.word	0x0001b800


	//   ....[213]....
        /*08a0*/ 	.word	0x0001b8c0


	//   ....[214]....
        /*08a4*/ 	.word	0x0001b920


	//   ....[215]....
        /*08a8*/ 	.word	0x0001b9e0


	//   ....[216]....
        /*08ac*/ 	.word	0x0001ba40


	//   ....[217]....
        /*08b0*/ 	.word	0x0001bb00


	//   ....[218]....
        /*08b4*/ 	.word	0x0001bb60


	//   ....[219]....
        /*08b8*/ 	.word	0x0001bc20


	//   ....[220]....
        /*08bc*/ 	.word	0x0001bc80


	//   ....[221]....
        /*08c0*/ 	.word	0x0001bd40


	//   ....[222]....
        /*08c4*/ 	.word	0x0001be30


	//   ....[223]....
        /*08c8*/ 	.word	0x0001bed0


	//   ....[224]....
        /*08cc*/ 	.word	0x0001bf30


	//   ....[225]....
        /*08d0*/ 	.word	0x0001c010


	//   ....[226]....
        /*08d4*/ 	.word	0x0001c070


	//   ....[227]....
        /*08d8*/ 	.word	0x0001c150


	//   ....[228]....
        /*08dc*/ 	.word	0x0001c1b0


	//   ....[229]....
        /*08e0*/ 	.word	0x0001c290


	//   ....[230]....
        /*08e4*/ 	.word	0x0001c2f0


	//   ....[231]....
        /*08e8*/ 	.word	0x0001c3d0


	//   ....[232]....
        /*08ec*/ 	.word	0x0001c430


	//   ....[233]....
        /*08f0*/ 	.word	0x0001c510


	//   ....[234]....
        /*08f4*/ 	.word	0x0001c570


	//   ....[235]....
        /*08f8*/ 	.word	0x0001c650


	//   ....[236]....
        /*08fc*/ 	.word	0x0001c6b0


	//   ....[237]....
        /*0900*/ 	.word	0x0001c780


	//   ....[238]....
        /*0904*/ 	.word	0x0001c8a0


	//   ....[239]....
        /*0908*/ 	.word	0x0001c940


	//   ....[240]....
        /*090c*/ 	.word	0x0001ca00


	//   ....[241]....
        /*0910*/ 	.word	0x0001cad0


	//   ....[242]....
        /*0914*/ 	.word	0x0001cb30


	//   ....[243]....
        /*0918*/ 	.word	0x0001cc10


	//   ....[244]....
        /*091c*/ 	.word	0x0001cc70


	//   ....[245]....
        /*0920*/ 	.word	0x0001cd40


	//   ....[246]....
        /*0924*/ 	.word	0x0001cda0


	//   ....[247]....
        /*0928*/ 	.word	0x0001ce70


	//   ....[248]....
        /*092c*/ 	.word	0x0001ced0


	//   ....[249]....
        /*0930*/ 	.word	0x0001cfb0


	//   ....[250]....
        /*0934*/ 	.word	0x0001d010


	//   ....[251]....
        /*0938*/ 	.word	0x0001d0e0


	//   ....[252]....
        /*093c*/ 	.word	0x0001d140


	//   ....[253]....
        /*0940*/ 	.word	0x0001d200


	//   ....[254]....
        /*0944*/ 	.word	0x0001d290


	//   ....[255]....
        /*0948*/ 	.word	0x0001d330


	//   ....[0]....
        /*094c*/ 	.word	0x0001d4a0


	//   ....[1]....
        /*0950*/ 	.word	0x0001d510


	//   ....[2]....
        /*0954*/ 	.word	0x0001d590


	//   ....[3]....
        /*0958*/ 	.word	0x0001d600


	//   ....[4]....
        /*095c*/ 	.word	0x0001d670


	//   ....[5]....
        /*0960*/ 	.word	0x0001d6f0


	//   ....[6]....
        /*0964*/ 	.word	0x0001d770


	//   ....[7]....
        /*0968*/ 	.word	0x0001d800


	//   ....[8]....
        /*096c*/ 	.word	0x0001d870


	//   ....[9]....
        /*0970*/ 	.word	0x0001d8e0


	//   ....[10]....
        /*0974*/ 	.word	0x0001d950


	//   ....[11]....
        /*0978*/ 	.word	0x0001d9d0


	//   ....[12]....
        /*097c*/ 	.word	0x0001da40


	//   ....[13]....
        /*0980*/ 	.word	0x0001dad0


	//   ....[14]....
        /*0984*/ 	.word	0x0001db30


	//   ....[15]....
        /*0988*/ 	.word	0x0001dbc0


	//   ....[16]....
        /*098c*/ 	.word	0x0001dcf0


	//----- nvinfo : EIATTR_REG_RECONFIG
	.align		4
.L_967:
        /*0990*/ 	.byte	0x01, 0x54
	.zero		2


	//----- nvinfo : EIATTR_SYSCALL_OFFSETS
	.align		4
        /*0994*/ 	.byte	0x04, 0x46
        /*0996*/ 	.short	(.L_969 - .L_968)


	//   ....[0]....
.L_968:
        /*0998*/ 	.word	0x00002040


	//   ....[1]....
        /*099c*/ 	.word	0x00015200


	//   ....[2]....
        /*09a0*/ 	.word	0x00015350


	//   ....[3]....
        /*09a4*/ 	.word	0x00015440


	//   ....[4]....
        /*09a8*/ 	.word	0x00016340


	//----- nvinfo : EIATTR_MBARRIER_INSTR_OFFSETS
	.align		4
.L_969:
        /*09ac*/ 	.byte	0x04, 0x39
        /*09ae*/ 	.short	(.L_971 - .L_970)


	//   ....[0]....
.L_970:
        /*09b0*/ 	.word	0x00000180
        /*09b4*/ 	.word	0x000000ff
        /*09b8*/ 	.word	0x00028800
        /*09bc*/ 	.short	0x0100
        /*09be*/ 	.byte	0x08
	.zero		1


	//   ....[1]....
        /*09c0*/ 	.word	0x00000190
        /*09c4*/ 	.word	0x000000ff
        /*09c8*/ 	.word	0x00028820
        /*09cc*/ 	.short	0x0100
        /*09ce*/ 	.byte	0x08
	.zero		1


	//   ....[2]....
        /*09d0*/ 	.word	0x00000280
        /*09d4*/ 	.word	0x000000ff
        /*09d8*/ 	.word	0x00028830
        /*09dc*/ 	.short	0x0100
        /*09de*/ 	.byte	0x08
	.zero		1


	//   ....[3]....
        /*09e0*/ 	.word	0x00000290
        /*09e4*/ 	.word	0x000000ff
        /*09e8*/ 	.word	0x00028840
        /*09ec*/ 	.short	0x0100
        /*09ee*/ 	.byte	0x08
	.zero		1


	//   ....[4]....
        /*09f0*/ 	.word	0x000002a0
        /*09f4*/ 	.word	0x000000ff
        /*09f8*/ 	.word	0x00028838
        /*09fc*/ 	.short	0x0100
        /*09fe*/ 	.byte	0x08
	.zero		1


	//   ....[5]....
        /*0a00*/ 	.word	0x000002b0
        /*0a04*/ 	.word	0x000000ff
        /*0a08*/ 	.word	0x00028848
        /*0a0c*/ 	.short	0x0100
        /*0a0e*/ 	.byte	0x08
	.zero		1


	//   ....[6]....
        /*0a10*/ 	.word	0x000003e0
        /*0a14*/ 	.word	0x000000ff
        /*0a18*/ 	.word	0x00028850
        /*0a1c*/ 	.short	0x0100
        /*0a1e*/ 	.byte	0x08
	.zero		1


	//   ....[7]....
        /*0a20*/ 	.word	0x000003f0
        /*0a24*/ 	.word	0x000000ff
        /*0a28*/ 	.word	0x00028860
        /*0a2c*/ 	.short	0x0100
        /*0a2e*/ 	.byte	0x08
	.zero		1


	//   ....[8]....
        /*0a30*/ 	.word	0x00000400
        /*0a34*/ 	.word	0x000000ff
        /*0a38*/ 	.word	0x00028858
        /*0a3c*/ 	.short	0x0100
        /*0a3e*/ 	.byte	0x08
	.zero		1


	//   ....[9]....
        /*0a40*/ 	.word	0x00000410
        /*0a44*/ 	.word	0x000000ff
        /*0a48*/ 	.word	0x00028868
        /*0a4c*/ 	.short	0x0100
        /*0a4e*/ 	.byte	0x08
	.zero		1


	//   ....[10]....
        /*0a50*/ 	.word	0x00000500
        /*0a54*/ 	.word	0x000000ff
        /*0a58*/ 	.word	0x00028870
        /*0a5c*/ 	.short	0x0100
        /*0a5e*/ 	.byte	0x06
	.zero		1


	//   ....[11]....
        /*0a60*/ 	.word	0x00000510
        /*0a64*/ 	.word	0x000000ff
        /*0a68*/ 	.word	0x00028880
        /*0a6c*/ 	.short	0x0100
        /*0a6e*/ 	.byte	0x06
	.zero		1


	//   ....[12]....
        /*0a70*/ 	.word	0x00000520
        /*0a74*/ 	.word	0x000000ff
        /*0a78*/ 	.word	0x00028878
        /*0a7c*/ 	.short	0x0100
        /*0a7e*/ 	.byte	0x06
	.zero		1


	//   ....[13]....
        /*0a80*/ 	.word	0x00000530
        /*0a84*/ 	.word	0x000000ff
        /*0a88*/ 	.word	0x00028888
        /*0a8c*/ 	.short	0x0100
        /*0a8e*/ 	.byte	0x06
	.zero		1


	//   ....[14]....
        /*0a90*/ 	.word	0x00000660
        /*0a94*/ 	.word	0x000000ff
        /*0a98*/ 	.word	0x00028890
        /*0a9c*/ 	.short	0x0100
        /*0a9e*/ 	.byte	0x08
	.zero		1


	//   ....[15]....
        /*0aa0*/ 	.word	0x00000670
        /*0aa4*/ 	.word	0x000000ff
        /*0aa8*/ 	.word	0x000288a0
        /*0aac*/ 	.short	0x0100
        /*0aae*/ 	.byte	0x08
	.zero		1


	//   ....[16]....
        /*0ab0*/ 	.word	0x00000680
        /*0ab4*/ 	.word	0x000000ff
        /*0ab8*/ 	.word	0x00028898
        /*0abc*/ 	.short	0x0100
        /*0abe*/ 	.byte	0x08
	.zero		1


	//   ....[17]....
        /*0ac0*/ 	.word	0x00000690
        /*0ac4*/ 	.word	0x000000ff
        /*0ac8*/ 	.word	0x000288a8
        /*0acc*/ 	.short	0x0100
        /*0ace*/ 	.byte	0x08
	.zero		1


	//   ....[18]....
        /*0ad0*/ 	.word	0x000007d0
        /*0ad4*/ 	.word	0x000000ff
        /*0ad8*/ 	.word	0x000288b0
        /*0adc*/ 	.short	0x0100
        /*0ade*/ 	.byte	0x08
	.zero		1


	//   ....[19]....
        /*0ae0*/ 	.word	0x000007e0
        /*0ae4*/ 	.word	0x000000ff
        /*0ae8*/ 	.word	0x000288c0
        /*0aec*/ 	.short	0x0100
        /*0aee*/ 	.byte	0x08
	.zero		1


	//   ....[20]....
        /*0af0*/ 	.word	0x000007f0
        /*0af4*/ 	.word	0x000000ff
        /*0af8*/ 	.word	0x000288b8
        /*0afc*/ 	.short	0x0100
        /*0afe*/ 	.byte	0x08
	.zero		1


	//   ....[21]....
        /*0b00*/ 	.word	0x00000800
        /*0b04*/ 	.word	0x000000ff
        /*0b08*/ 	.word	0x000288c8
        /*0b0c*/ 	.short	0x0100
        /*0b0e*/ 	.byte	0x08
	.zero		1


	//   ....[22]....
        /*0b10*/ 	.word	0x000020e0
        /*0b14*/ 	.word	0x000000ff
        /*0b18*/ 	.word	0x00028800
        /*0b1c*/ 	.short	0x010a
        /*0b1e*/ 	.byte	0x28
	.zero		1


	//   ....[23]....
        /*0b20*/ 	.word	0x00002160
        /*0b24*/ 	.word	0x00000059
        /*0b28*/ 	.word	0x00028830
        /*0b2c*/ 	.short	0x010a
        /*0b2e*/ 	.byte	0x3f
	.zero		1


	//   ....[24]....
        /*0b30*/ 	.word	0x000021a0
        /*0b34*/ 	.word	0x00000059
        /*0b38*/ 	.word	0x00028830
        /*0b3c*/ 	.short	0x010a
        /*0b3e*/ 	.byte	0x3f
	.zero		1


	//   ....[25]....
        /*0b40*/ 	.word	0x00002b20
        /*0b44*/ 	.word	0x000000ff
        /*0b48*/ 	.word	0x00000000
        /*0b4c*/ 	.short	0x0101
        /*0b4e*/ 	.byte	0x06
	.zero		1


	//   ....[26]....
        /*0b50*/ 	.word	0x00005d10
        /*0b54*/ 	.word	0x000000ff
        /*0b58*/ 	.word	0x00028830
        /*0b5c*/ 	.short	0x010a
        /*0b5e*/ 	.byte	0x06
	.zero		1


	//   ....[27]....
        /*0b60*/ 	.word	0x00005d50
        /*0b64*/ 	.word	0x000000ff
        /*0b68*/ 	.word	0x00028830
        /*0b6c*/ 	.short	0x010a
        /*0b6e*/ 	.byte	0x06
	.zero		1


	//   ....[28]....
        /*0b70*/ 	.word	0x000060d0
        /*0b74*/ 	.word	0x000000ff
        /*0b78*/ 	.word	0x00028850
        /*0b7c*/ 	.short	0x010a
        /*0b7e*/ 	.byte	0x06
	.zero		1


	//   ....[29]....
        /*0b80*/ 	.word	0x00006110
        /*0b84*/ 	.word	0x000000ff
        /*0b88*/ 	.word	0x00028850
        /*0b8c*/ 	.short	0x010a
        /*0b8e*/ 	.byte	0x06
	.zero		1


	//   ....[30]....
        /*0b90*/ 	.word	0x00006990
        /*0b94*/ 	.word	0x000000ff
        /*0b98*/ 	.word	0x00000000
        /*0b9c*/ 	.short	0x0101
        /*0b9e*/ 	.byte	0x06
	.zero		1


	//   ....[31]....
        /*0ba0*/ 	.word	0x00008ff0
        /*0ba4*/ 	.word	0x000000ff
        /*0ba8*/ 	.word	0x00000000
        /*0bac*/ 	.short	0x0101
        /*0bae*/ 	.byte	0x0a
	.zero		1


	//   ....[32]....
        /*0bb0*/ 	.word	0x00009940
        /*0bb4*/ 	.word	0x000000ff
        /*0bb8*/ 	.word	0x00028830
        /*0bbc*/ 	.short	0x010a
        /*0bbe*/ 	.byte	0x06
	.zero		1


	//   ....[33]....
        /*0bc0*/ 	.word	0x00009980
        /*0bc4*/ 	.word	0x000000ff
        /*0bc8*/ 	.word	0x00028830
        /*0bcc*/ 	.short	0x010a
        /*0bce*/ 	.byte	0x06
	.zero		1


	//   ....[34]....
        /*0bd0*/ 	.word	0x00009d00
        /*0bd4*/ 	.word	0x000000ff
        /*0bd8*/ 	.word	0x00028850
        /*0bdc*/ 	.short	0x010a
        /*0bde*/ 	.byte	0x06
	.zero		1


	//   ....[35]....
        /*0be0*/ 	.word	0x00009d40
        /*0be4*/ 	.word	0x000000ff
        /*0be8*/ 	.word	0x00028850
        /*0bec*/ 	.short	0x010a
        /*0bee*/ 	.byte	0x06
	.zero		1


	//   ....[36]....
        /*0bf0*/ 	.word	0x0000a5a0
        /*0bf4*/ 	.word	0x000000ff
        /*0bf8*/ 	.word	0x00000000
        /*0bfc*/ 	.short	0x0101
        /*0bfe*/ 	.byte	0x07
	.zero		1


	//   ....[37]....
        /*0c00*/ 	.word	0x0000bb10
        /*0c04*/ 	.word	0x000000ff
        /*0c08*/ 	.word	0x00000000
        /*0c0c*/ 	.short	0x0101
        /*0c0e*/ 	.byte	0x07
	.zero		1


	//   ....[38]....
        /*0c10*/ 	.word	0x0000c220
        /*0c14*/ 	.word	0x000000ff
        /*0c18*/ 	.word	0x00028830
        /*0c1c*/ 	.short	0x010a
        /*0c1e*/ 	.byte	0x06
	.zero		1


	//   ....[39]....
        /*0c20*/ 	.word	0x0000c260
        /*0c24*/ 	.word	0x000000ff
        /*0c28*/ 	.word	0x00028830
        /*0c2c*/ 	.short	0x010a
        /*0c2e*/ 	.byte	0x06
	.zero		1


	//   ....[40]....
        /*0c30*/ 	.word	0x0000c5b0
        /*0c34*/ 	.word	0x000000ff
        /*0c38*/ 	.word	0x00028850
        /*0c3c*/ 	.short	0x010a
        /*0c3e*/ 	.byte	0x06
	.zero		1


	//   ....[41]....
        /*0c40*/ 	.word	0x0000c5f0
        /*0c44*/ 	.word	0x000000ff
        /*0c48*/ 	.word	0x00028850
        /*0c4c*/ 	.short	0x010a
        /*0c4e*/ 	.byte	0x06
	.zero		1


	//   ....[42]....
        /*0c50*/ 	.word	0x0000ce60
        /*0c54*/ 	.word	0x000000ff
        /*0c58*/ 	.word	0x00000000
        /*0c5c*/ 	.short	0x0101
        /*0c5e*/ 	.byte	0x06
	.zero		1


	//   ....[43]....
        /*0c60*/ 	.word	0x0000f4c0
        /*0c64*/ 	.word	0x000000ff
        /*0c68*/ 	.word	0x00000000
        /*0c6c*/ 	.short	0x0101
        /*0c6e*/ 	.byte	0x07
	.zero		1


	//   ....[44]....
        /*0c70*/ 	.word	0x0000fac0
        /*0c74*/ 	.word	0x000000ff
        /*0c78*/ 	.word	0x00028850
        /*0c7c*/ 	.short	0x010a
        /*0c7e*/ 	.byte	0x05
	.zero		1


	//   ....[45]....
        /*0c80*/ 	.word	0x0000fb00
        /*0c84*/ 	.word	0x000000ff
        /*0c88*/ 	.word	0x00028850
        /*0c8c*/ 	.short	0x010a
        /*0c8e*/ 	.byte	0x05
	.zero		1


	//   ....[46]....
        /*0c90*/ 	.word	0x000100a0
        /*0c94*/ 	.word	0x000000ff
        /*0c98*/ 	.word	0x00000000
        /*0c9c*/ 	.short	0x0101
        /*0c9e*/ 	.byte	0x04
	.zero		1


	//   ....[47]....
        /*0ca0*/ 	.word	0x00011770
        /*0ca4*/ 	.word	0x00000015
        /*0ca8*/ 	.word	0x00000000
        /*0cac*/ 	.short	0x0101
        /*0cae*/ 	.byte	0x3f
	.zero		1


	//   ....[48]....
        /*0cb0*/ 	.word	0x00011c10
        /*0cb4*/ 	.word	0x00000015
        /*0cb8*/ 	.word	0x00000000
        /*0cbc*/ 	.short	0x0101
        /*0cbe*/ 	.byte	0x3f
	.zero		1


	//   ....[49]....
        /*0cc0*/ 	.word	0x00015940
        /*0cc4*/ 	.word	0x00000007
        /*0cc8*/ 	.word	0x00028840
        /*0ccc*/ 	.short	0x010a
        /*0cce*/ 	.byte	0x3f
	.zero		1


	//   ....[50]....
        /*0cd0*/ 	.word	0x000160a0
        /*0cd4*/ 	.word	0x00000007
        /*0cd8*/ 	.word	0x00028830
        /*0cdc*/ 	.short	0x0107
        /*0cde*/ 	.byte	0x3f
	.zero		1


	//   ....[51]....
        /*0ce0*/ 	.word	0x00016160
        /*0ce4*/ 	.word	0x00000007
        /*0ce8*/ 	.word	0x00028830
        /*0cec*/ 	.short	0x0101
        /*0cee*/ 	.byte	0x3f
	.zero		1


	//   ....[52]....
        /*0cf0*/ 	.word	0x00016c40
        /*0cf4*/ 	.word	0x00000016
        /*0cf8*/ 	.word	0x00028800
        /*0cfc*/ 	.short	0x0107
        /*0cfe*/ 	.byte	0x3f
	.zero		1


	//   ....[53]....
        /*0d00*/ 	.word	0x00016d50
        /*0d04*/ 	.word	0x00000016
        /*0d08*/ 	.word	0x00028800
        /*0d0c*/ 	.short	0x0101
        /*0d0e*/ 	.byte	0x3f
	.zero		1


	//   ....[54]....
        /*0d10*/ 	.word	0x00016d70
        /*0d14*/ 	.word	0x00000016
        /*0d18*/ 	.word	0x00028820
        /*0d1c*/ 	.short	0x010a
        /*0d1e*/ 	.byte	0x3f
	.zero		1


	//   ....[55]....
        /*0d20*/ 	.word	0x000170f0
        /*0d24*/ 	.word	0x00000006
        /*0d28*/ 	.word	0x00028840
        /*0d2c*/ 	.short	0x010a
        /*0d2e*/ 	.byte	0x3f
	.zero		1


	//   ....[56]....
        /*0d30*/ 	.word	0x000175f0
        /*0d34*/ 	.word	0x00000006
        /*0d38*/ 	.word	0x00028830
        /*0d3c*/ 	.short	0x0107
        /*0d3e*/ 	.byte	0x3f
	.zero		1


	//   ....[57]....
        /*0d40*/ 	.word	0x000176a0
        /*0d44*/ 	.word	0x00000006
        /*0d48*/ 	.word	0x00028830
        /*0d4c*/ 	.short	0x0101
        /*0d4e*/ 	.byte	0x3f
	.zero		1


	//   ....[58]....
        /*0d50*/ 	.word	0x00017710
        /*0d54*/ 	.word	0x00000006
        /*0d58*/ 	.word	0x00028860
        /*0d5c*/ 	.short	0x010a
        /*0d5e*/ 	.byte	0x3f
	.zero		1


	//   ....[59]....
        /*0d60*/ 	.word	0x00017ca0
        /*0d64*/ 	.word	0x00000006
        /*0d68*/ 	.word	0x00028850
        /*0d6c*/ 	.short	0x0107
        /*0d6e*/ 	.byte	0x3f
	.zero		1


	//   ....[60]....
        /*0d70*/ 	.word	0x00017dc0
        /*0d74*/ 	.word	0x00000006
        /*0d78*/ 	.word	0x00028850
        /*0d7c*/ 	.short	0x0101
        /*0d7e*/ 	.byte	0x3f
	.zero		1


	//   ....[61]....
        /*0d80*/ 	.word	0x00017fc0
        /*0d84*/ 	.word	0x00000000
        /*0d88*/ 	.word	0x00028860
        /*0d8c*/ 	.short	0x010a
        /*0d8e*/ 	.byte	0x3f
	.zero		1


	//   ....[62]....
        /*0d90*/ 	.word	0x000184f0
        /*0d94*/ 	.word	0x00000000
        /*0d98*/ 	.word	0x00028850
        /*0d9c*/ 	.short	0x0107
        /*0d9e*/ 	.byte	0x3f
	.zero		1


	//   ....[63]....
        /*0da0*/ 	.word	0x000185a0
        /*0da4*/ 	.word	0x00000000
        /*0da8*/ 	.word	0x00028850
        /*0dac*/ 	.short	0x0101
        /*0dae*/ 	.byte	0x3f
	.zero		1


	//   ....[64]....
        /*0db0*/ 	.word	0x000196f0
        /*0db4*/ 	.word	0x00000004
        /*0db8*/ 	.word	0x00028820
        /*0dbc*/ 	.short	0x010a
        /*0dbe*/ 	.byte	0x3f
	.zero		1


	//   ....[65]....
        /*0dc0*/ 	.word	0x00019890
        /*0dc4*/ 	.word	0x00000005
        /*0dc8*/ 	.word	0x00028840
        /*0dcc*/ 	.short	0x010a
        /*0dce*/ 	.byte	0x3f
	.zero		1


	//   ....[66]....
        /*0dd0*/ 	.word	0x00019930
        /*0dd4*/ 	.word	0x00000019
        /*0dd8*/ 	.word	0x00028840
        /*0ddc*/ 	.short	0x010a
        /*0dde*/ 	.byte	0x3f
	.zero		1


	//   ....[67]....
        /*0de0*/ 	.word	0x00019970
        /*0de4*/ 	.word	0x00000005
        /*0de8*/ 	.word	0x00028860
        /*0dec*/ 	.short	0x010a
        /*0dee*/ 	.byte	0x3f
	.zero		1


	//   ....[68]....
        /*0df0*/ 	.word	0x000199b0
        /*0df4*/ 	.word	0x00000019
        /*0df8*/ 	.word	0x00028860
        /*0dfc*/ 	.short	0x010a
        /*0dfe*/ 	.byte	0x3f
	.zero		1


	//   ....[69]....
        /*0e00*/ 	.word	0x00019a20
        /*0e04*/ 	.word	0x00000003
        /*0e08*/ 	.word	0x00028800
        /*0e0c*/ 	.short	0x010a
        /*0e0e*/ 	.byte	0x3f
	.zero		1


	//   ....[70]....
        /*0e10*/ 	.word	0x00019a70
        /*0e14*/ 	.word	0x00000059
        /*0e18*/ 	.word	0x00028830
        /*0e1c*/ 	.short	0x010a
        /*0e1e*/ 	.byte	0x3f
	.zero		1


	//   ....[71]....
        /*0e20*/ 	.word	0x00019ad0
        /*0e24*/ 	.word	0x00000007
        /*0e28*/ 	.word	0x00028830
        /*0e2c*/ 	.short	0x010a
        /*0e2e*/ 	.byte	0x3f
	.zero		1


	//   ....[72]....
        /*0e30*/ 	.word	0x00019b30
        /*0e34*/ 	.word	0x00000007
        /*0e38*/ 	.word	0x00028850
        /*0e3c*/ 	.short	0x010a
        /*0e3e*/ 	.byte	0x3f
	.zero		1


	//   ....[73]....
        /*0e40*/ 	.word	0x00019b90
        /*0e44*/ 	.word	0x00000007
        /*0e48*/ 	.word	0x00028830
        /*0e4c*/ 	.short	0x010a
        /*0e4e*/ 	.byte	0x3f
	.zero		1


	//   ....[74]....
        /*0e50*/ 	.word	0x00019bf0
        /*0e54*/ 	.word	0x00000007
        /*0e58*/ 	.word	0x00028850
        /*0e5c*/ 	.short	0x010a
        /*0e5e*/ 	.byte	0x3f
	.zero		1


	//   ....[75]....
        /*0e60*/ 	.word	0x00019c50
        /*0e64*/ 	.word	0x00000007
        /*0e68*/ 	.word	0x00028830
        /*0e6c*/ 	.short	0x010a
        /*0e6e*/ 	.byte	0x3f
	.zero		1


	//   ....[76]....
        /*0e70*/ 	.word	0x00019cb0
        /*0e74*/ 	.word	0x00000007
        /*0e78*/ 	.word	0x00028850
        /*0e7c*/ 	.short	0x010a
        /*0e7e*/ 	.byte	0x3f
	.zero		1


	//   ....[77]....
        /*0e80*/ 	.word	0x00019d10
        /*0e84*/ 	.word	0x00000004
        /*0e88*/ 	.word	0x00028850
        /*0e8c*/ 	.short	0x010a
        /*0e8e*/ 	.byte	0x3f
	.zero		1


	//   ....[78]....
        /*0e90*/ 	.word	0x00019e30
        /*0e94*/ 	.word	0x00000007
        /*0e98*/ 	.word	0x00028840
        /*0e9c*/ 	.short	0x010a
        /*0e9e*/ 	.byte	0x3f
	.zero		1


	//   ....[79]....
        /*0ea0*/ 	.word	0x0001b3b0
        /*0ea4*/ 	.word	0x00000016
        /*0ea8*/ 	.word	0x00028820
        /*0eac*/ 	.short	0x010a
        /*0eae*/ 	.byte	0x3f
	.zero		1


	//   ....[80]....
        /*0eb0*/ 	.word	0x0001b400
        /*0eb4*/ 	.word	0x00000006
        /*0eb8*/ 	.word	0x00028840
        /*0ebc*/ 	.short	0x010a
        /*0ebe*/ 	.byte	0x3f
	.zero		1


	//   ....[81]....
        /*0ec0*/ 	.word	0x0001bd80
        /*0ec4*/ 	.word	0x00000006
        /*0ec8*/ 	.word	0x00028860
        /*0ecc*/ 	.short	0x010a
        /*0ece*/ 	.byte	0x3f
	.zero		1


	//   ....[82]....
        /*0ed0*/ 	.word	0x0001c7f0
        /*0ed4*/ 	.word	0x00000000
        /*0ed8*/ 	.word	0x00028860
        /*0edc*/ 	.short	0x010a
        /*0ede*/ 	.byte	0x3f
	.zero		1


	//   ....[83]....
        /*0ee0*/ 	.word	0x0001dc10
        /*0ee4*/ 	.word	0x00000004
        /*0ee8*/ 	.word	0x00028820
        /*0eec*/ 	.short	0x010a
        /*0eee*/ 	.byte	0x3f
	.zero		1


	//   ....[84]....
        /*0ef0*/ 	.word	0x0001ddb0
        /*0ef4*/ 	.word	0x00000005
        /*0ef8*/ 	.word	0x00028840
        /*0efc*/ 	.short	0x010a
        /*0efe*/ 	.byte	0x3f
	.zero		1


	//   ....[85]....
        /*0f00*/ 	.word	0x0001de00
        /*0f04*/ 	.word	0x00000019
        /*0f08*/ 	.word	0x00028840
        /*0f0c*/ 	.short	0x010a
        /*0f0e*/ 	.byte	0x3f
	.zero		1


	//   ....[86]....
        /*0f10*/ 	.word	0x0001de50
        /*0f14*/ 	.word	0x00000005
        /*0f18*/ 	.word	0x00028860
        /*0f1c*/ 	.short	0x010a
        /*0f1e*/ 	.byte	0x3f
	.zero		1


	//----- nvinfo : EIATTR_NUM_MBARRIERS
	.align		4
.L_971:
        /*0f20*/ 	.byte	0x03, 0x38
        /*0f22*/ 	.short	0x0016


	//----- nvinfo : EIATTR_EXIT_INSTR_OFFSETS
	.align		4
        /*0f24*/ 	.byte	0x04, 0x1c
        /*0f26*/ 	.short	(.L_973 - .L_972)


	//   ....[0]....
.L_972:
        /*0f28*/ 	.word	0x000009c0


	//   ....[1]....
        /*0f2c*/ 	.word	0x00013370


	//   ....[2]....
        /*0f30*/ 	.word	0x00019a00


	//----- nvinfo : EIATTR_MAX_THREADS
	.align		4
.L_973:
        /*0f34*/ 	.byte	0x04, 0x05
        /*0f36*/ 	.short	(.L_975 - .L_974)
.L_974:
        /*0f38*/ 	.word	0x00000180
        /*0f3c*/ 	.word	0x00000001
        /*0f40*/ 	.word	0x00000001


	//----- nvinfo : EIATTR_CRS_STACK_SIZE
	.align		4
.L_975:
        /*0f44*/ 	.byte	0x04, 0x1e
        /*0f46*/ 	.short	(.L_977 - .L_976)
.L_976:
        /*0f48*/ 	.word	0x00000000


	//----- nvinfo : EIATTR_CBANK_PARAM_SIZE
	.align		4
.L_977:
        /*0f4c*/ 	.byte	0x03, 0x19
        /*0f4e*/ 	.short	0x0af0


	//----- nvinfo : EIATTR_PARAM_CBANK
	.align		4
        /*0f50*/ 	.byte	0x04, 0x0a
        /*0f52*/ 	.short	(.L_979 - .L_978)
	.align		4
.L_978:
        /*0f54*/ 	.word	index@(.nv.constant0._ZN7cutlass13device_kernelIN5flash11enable_sm90INS1_16FlashAttnFwdSm90INS1_25CollectiveMainloopFwdSm90ILi2EN4cute5tupleIJNS5_1CILi1EEES8_S8_EEENS6_IJNS7_ILi128EEESA_SA_EEELi128ENS_10bfloat16_tEfNS_4arch4Sm90ELb0ELb1ELb1ELb1ELb1ELb0ELb0ELb1ELb1ELb1ELb1ELb0EEENS1_21CollectiveEpilogueFwdISB_S9_SC_SE_Li256ELb1ELb1ELb1ELb0EEENS1_36VarlenDynamicPersistentTileSchedulerILi128ELi128ELi256ELi128ELb1ELb1ELb1ELb1ELb0ELb1EEEEEEEEEvNT_6ParamsE)
        /*0f58*/ 	.short	0x0210
        /*0f5a*/ 	.short	0x0af0


	//----- nvinfo : EIATTR_SW_WAR
	.align		4
.L_979:
        /*0f5c*/ 	.byte	0x04, 0x36
        /*0f5e*/ 	.short	(.L_981 - .L_980)
.L_980:
        /*0f60*/ 	.word	0x00000008
.L_981:


//--------------------- .nv.info._ZN7cutlass13device_kernelIN5flash11enable_sm90INS1_16FlashAttnFwdSm90INS1_25CollectiveMainloopFwdSm90ILi2EN4cute5tupleIJNS5_1CILi1EEES8_S8_EEENS6_IJNS7_ILi128EEESA_SA_EEELi128ENS_10bfloat16_tEfNS_4arch4Sm90ELb0ELb1ELb1ELb1ELb1ELb1ELb0ELb1ELb1ELb1ELb1ELb0EEENS1_21CollectiveEpilogueFwdISB_S9_SC_SE_Li256ELb1ELb1ELb1ELb0EEENS1_36VarlenDynamicPersistentTileSchedulerILi128ELi128ELi256ELi128ELb1ELb1ELb1ELb1ELb0ELb1EEEEEEEEEvNT_6ParamsE --------------------------
	.section	.nv.info._ZN7cutlass13device_kernelIN5flash11enable_sm90INS1_16FlashAttnFwdSm90INS1_25CollectiveMainloopFwdSm90ILi2EN4cute5tupleIJNS5_1CILi1EEES8_S8_EEENS6_IJNS7_ILi128EEESA_SA_EEELi128ENS_10bfloat16_tEfNS_4arch4Sm90ELb0ELb1ELb1ELb1ELb1ELb1ELb0ELb1ELb1ELb1ELb1ELb0EEENS1_21CollectiveEpilogueFwdISB_S9_SC_SE_Li256ELb1ELb1ELb1ELb0EEENS1_36VarlenDynamicPersistentTileSchedulerILi128ELi128ELi256ELi128ELb1ELb1ELb1ELb1ELb0ELb1EEEEEEEEEvNT_6ParamsE,"",@"SHT_CUDA_INFO"
	.sectionflags	@""
	.align	4


	//----- nvinfo : EIATTR_CUDA_API_VERSION
	.align		4
        /*0000*/ 	.byte	0x04, 0x37
        /*0002*/ 	.short	(.L_983 - .L_982)
.L_982:
        /*0004*/ 	.word	0x00000082


	//----- nvinfo : EIATTR_KPARAM_INFO
	.align		4
.L_983:
        /*0008*/ 	.byte	0x04, 0x17
        /*000a*/ 	.short	(.L_985 - .L_984)
.L_984:
        /*000c*/ 	.word	0x00000000
        /*0010*/ 	.short	0x0000
        /*0012*/ 	.short	0x0070
        /*0014*/ 	.byte	0x00, 0xf0, 0x01, 0x2a


	//----- nvinfo : EIATTR_SPARSE_MMA_MASK
	.align		4
.L_985:
        /*0018*/ 	.byte	0x03, 0x50
        /*001a*/ 	.short	0x0000


	//----- nvinfo : EIATTR_MAXREG_COUNT
	.align		4
        /*001c*/ 	.byte	0x03, 0x1b
        /*001e*/ 	.short	0x00a8


	//----- nvinfo : EIATTR_NUM_BARRIERS
	.align		4
        /*0020*/ 	.byte	0x02, 0x4c
        /*0022*/ 	.byte	0x10
	.zero		1


	//----- nvinfo : EIATTR_EXTERNS
	.align		4
        /*0024*/ 	.byte	0x04, 0x0f
        /*0026*/ 	.short	(.L_987 - .L_986)


	//   ....[0]....
	.align		4
.L_986:
        /*0028*/ 	.word	index@(__assertfail)


	//----- nvinfo : EIATTR_ANNOTATIONS
	.align		4
.L_987:
        /*002c*/ 	.byte	0x04, 0x55
        /*002e*/ 	.short	(.L_989 - .L_988)


	//   ....[0]....
.L_988:
        /* <DEDUP_REMOVED lines=21> */


	//----- nvinfo : EIATTR_MERCURY_ISA_VERSION
	.align		4
.L_989:
        /*0170*/ 	.byte	0x03, 0x5f
        /*0172*/ 	.short	0x0101


	//----- nvinfo : EIATTR_UNUSED_LOAD_BYTE_OFFSET
	.align		4
        /*0174*/ 	.byte	0x04, 0x44
        /*0176*/ 	.short	(.L_991 - .L_990)


	//   ....[0]....
.L_990:
        /*0178*/ 	.word	0x00000a60
        /*017c*/ 	.word	0x0000fff0


	//   ....[1]....
        /*0180*/ 	.word	0x0001dcd0
        /*0184*/ 	.word	0x0000fff0


	//----- nvinfo : EIATTR_INT_WARP_WIDE_INSTR_OFFSETS
	.align		4
.L_991:
        /*0188*/ 	.byte	0x04, 0x31
        /*018a*/ 	.short	(.L_993 - .L_992)


	//   ....[0]....
.L_992:
        /*018c*/ 	.word	0x00000130


	//   ....[1]....
        /*0190*/ 	.word	0x00000170


	//   ....[2]....
        /*0194*/ 	.word	0x000001e0


	//   ....[3]....
        /*0198*/ 	.word	0x00024230


	//   ....[4]....
        /*019c*/ 	.word	0x000242c0


	//   ....[5]....
        /*01a0*/ 	.word	0x00027120


	//   ....[6]....
        /*01a4*/ 	.word	0x000271b0


	//----- nvinfo : EIATTR_COOP_GROUP_MASK_REGIDS
	.align		4
.L_993:
        /*01a8*/ 	.byte	0x04, 0x29
        /*01aa*/ 	.short	(.L_995 - .L_994)


	//   ....[0]....
.L_994:
        /*01ac*/ 	.word	0xffffffff


	//   ....[1]....
        /*01b0*/ 	.word	0xffffffff


	//   ....[2]....
        /*01b4*/ 	.word	0xffffffff


	//   ....[3]....
        /*01b8*/ 	.word	0xffffffff


	//   ....[4]....
        /*01bc*/ 	.word	0xffffffff


	//   ....[5]....
        /*01c0*/ 	.word	0xffffffff


	//   ....[6]....
        /*01c4*/ 	.word	0xffffffff


	//   ....[7]....
        /*01c8*/ 	.word	0xffffffff


	//   ....[8]....
        /*01cc*/ 	.word	0xffffffff


	//   ....[9]....
        /*01d0*/ 	.word	0xffffffff


	//   ....[10]....
        /*01d4*/ 	.word	0xffffffff


	//   ....[11]....
        /*01d8*/ 	.word	0xffffffff


	//   ....[12]....
        /*01dc*/ 	.word	0xffffffff


	//   ....[13]....
        /*01e0*/ 	.word	0xffffffff


	//   ....[14]....
        /*01e4*/ 	.word	0xffffffff


	//   ....[15]....
        /*01e8*/ 	.word	0xffffffff


	//   ....[16]....
        /*01ec*/ 	.word	0xffffffff


	//   ....[17]....
        /*01f0*/ 	.word	0xffffffff


	//   ....[18]....
        /*01f4*/ 	.word	0xffffffff


	//   ....[19]....
        /*01f8*/ 	.word	0xffffffff


	//   ....[20]....
        /*01fc*/ 	.word	0xffffffff


	//   ....[21]....
        /*0200*/ 	.word	0xffffffff


	//   ....[22]....
        /*0204*/ 	.word	0xffffffff


	//   ....[23]....
        /*0208*/ 	.word	0xffffffff


	//   ....[24]....
        /*020c*/ 	.word	0xffffffff


	//   ....[25]....
        /*0210*/ 	.word	0xffffffff


	//   ....[26]....
        /*0214*/ 	.word	0xffffffff


	//   ....[27]....
        /*0218*/ 	.word	0xffffffff


	//   ....[28]....
        /*021c*/ 	.word	0xffffffff


	//   ....[29]....
        /*0220*/ 	.word	0xffffffff


	//   ....[30]....
        /*0224*/ 	.word	0xffffffff


	//   ....[31]....
        /*0228*/ 	.word	0xffffffff


	//   ....[32]....
        /*022c*/ 	.word	0xffffffff


	//   ....[33]....
        /*0230*/ 	.word	0xffffffff


	//   ....[34]....
        /*0234*/ 	.word	0xffffffff


	//   ....[35]....
        /*0238*/ 	.word	0xffffffff


	//   ....[36]....
        /*023c*/ 	.word	0xffffffff


	//   ....[37]....
        /*0240*/ 	.word	0xffffffff


	//   ....[38]....
        /*0244*/ 	.word	0xffffffff


	//   ....[39]....
        /*0248*/ 	.word	0xffffffff


	//   ....[40]....
        /*024c*/ 	.word	0xffffffff


	//   ....[41]....
        /*0250*/ 	.word	0xffffffff


	//   ....[42]....
        /*0254*/ 	.word	0xffffffff


	//   ....[43]....
        /*0258*/ 	.word	0xffffffff


	//   ....[44]....
        /*025c*/ 	.word	0xffffffff


	//   ....[45]....
        /*0260*/ 	.word	0xffffffff


	//   ....[46]....
        /*0264*/ 	.word	0xffffffff


	//   ....[47]....
        /*0268*/ 	.word	0xffffffff


	//   ....[48]....
        /*026c*/ 	.word	0xffffffff


	//   ....[49]....
        /*0270*/ 	.word	0xffffffff


	//   ....[50]....
        /*0274*/ 	.word	0xffffffff


	//   ....[51]....
        /*0278*/ 	.word	0xffffffff


	//   ....[52]....
        /*027c*/ 	.word	0xffffffff


	//   ....[53]....
        /*0280*/ 	.word	0xffffffff


	//   ....[54]....
        /*0284*/ 	.word	0xffffffff


	//   ....[55]....
        /*0288*/ 	.word	0xffffffff


	//   ....[56]....
        /*028c*/ 	.word	0xffffffff


	//   ....[57]....
        /*0290*/ 	.word	0xffffffff


	//   ....[58]....
        /*0294*/ 	.word	0xffffffff


	//   ....[59]....
        /*0298*/ 	.word	0xffffffff


	//   ....[60]....
        /*029c*/ 	.word	0xffffffff


	//   ....[61]....
        /*02a0*/ 	.word	0xffffffff


	//   ....[62]....
        /*02a4*/ 	.word	0xffffffff


	//   ....[63]....
        /*02a8*/ 	.word	0xffffffff


	//   ....[64]....
        /*02ac*/ 	.word	0xffffffff


	//   ....[65]....
        /*02b0*/ 	.word	0xffffffff


	//   ....[66]....
        /*02b4*/ 	.word	0xffffffff


	//   ....[67]....
        /*02b8*/ 	.word	0xffffffff


	//   ....[68]....
        /*02bc*/ 	.word	0xffffffff


	//   ....[69]....
        /*02c0*/ 	.word	0xffffffff


	//   ....[70]....
        /*02c4*/ 	.word	0xffffffff


	//   ....[71]....
        /*02c8*/ 	.word	0xffffffff


	//   ....[72]....
        /*02cc*/ 	.word	0xffffffff


	//   ....[73]....
        /*02d0*/ 	.word	0xffffffff


	//   ....[74]....
        /*02d4*/ 	.word	0xffffffff


	//   ....[75]....
        /*02d8*/ 	.word	0xffffffff


	//   ....[76]....
        /*02dc*/ 	.word	0xffffffff


	//   ....[77]....
        /*02e0*/ 	.word	0xffffffff


	//   ....[78]....
        /*02e4*/ 	.word	0xffffffff


	//   ....[79]....
        /*02e8*/ 	.word	0xffffffff


	//   ....[80]....
        /*02ec*/ 	.word	0xffffffff


	//   ....[81]....
        /*02f0*/ 	.word	0xffffffff


	//   ....[82]....
        /*02f4*/ 	.word	0xffffffff


	//   ....[83]....
        /*02f8*/ 	.word	0xffffffff


	//   ....[84]....
        /*02fc*/ 	.word	0xffffffff


	//   ....[85]....
        /*0300*/ 	.word	0xffffffff


	//   ....[86]....
        /*0304*/ 	.word	0xffffffff


	//   ....[87]....
        /*0308*/ 	.word	0xffffffff


	//   ....[88]....
        /*030c*/ 	.word	0xffffffff


	//   ....[89]....
        /*0310*/ 	.word	0xffffffff


	//   ....[90]....
        /*0314*/ 	.word	0xffffffff


	//   ....[91]....
        /*0318*/ 	.word	0xffffffff


	//   ....[92]....
        /*031c*/ 	.word	0xffffffff


	//   ....[93]....
        /*0320*/ 	.word	0xffffffff


	//   ....[94]....
        /*0324*/ 	.word	0xffffffff


	//   ....[95]....
        /*0328*/ 	.word	0xffffffff


	//   ....[96]....
        /*032c*/ 	.word	0xffffffff


	//   ....[97]....
        /*0330*/ 	.word	0xffffffff


	//   ....[98]....
        /*0334*/ 	.word	0xffffffff


	//   ....[99]....
        /*0338*/ 	.word	0xffffffff


	//   ....[100]....
        /*033c*/ 	.word	0xffffffff


	//   ....[101]....
        /*0340*/ 	.word	0xffffffff


	//   ....[102]....
        /*0344*/ 	.word	0xffffffff


	//   ....[103]....
        /*0348*/ 	.word	0xffffffff


	//   ....[104]....
        /*034c*/ 	.word	0xffffffff


	//   ....[105]....
        /*0350*/ 	.word	0xffffffff


	//   ....[106]....
        /*0354*/ 	.word	0xffffffff


	//   ....[107]....
        /*0358*/ 	.word	0xffffffff


	//   ....[108]....
        /*035c*/ 	.word	0xffffffff


	//   ....[109]....
        /*0360*/ 	.word	0xffffffff


	//   ....[110]....
        /*0364*/ 	.word	0xffffffff


	//   ....[111]....
        /*0368*/ 	.word	0xffffffff


	//   ....[112]....
        /*036c*/ 	.word	0xffffffff


	//   ....[113]....
        /*0370*/ 	.word	0xffffffff


	//   ....[114]....
        /*0374*/ 	.word	0xffffffff


	//   ....[115]....
        /*0378*/ 	.word	0xffffffff


	//   ....[116]....
        /*037c*/ 	.word	0xffffffff


	//   ....[117]....
        /*0380*/ 	.word	0xffffffff


	//   ....[118]....
        /*0384*/ 	.word	0xffffffff


	//   ....[119]....
        /*0388*/ 	.word	0xffffffff


	//   ....[120]....
        /*038c*/ 	.word	0xffffffff


	//   ....[121]....
        /*0390*/ 	.word	0xffffffff


	//   ....[122]....
        /*0394*/ 	.word	0xffffffff


	//   ....[123]....
        /*0398*/ 	.word	0xffffffff


	//   ....[124]....
        /*039c*/ 	.word	0xffffffff


	//   ....[125]....
        /*03a0*/ 	.word	0xffffffff


	//   ....[126]....
        /*03a4*/ 	.word	0xffffffff


	//   ....[127]....
        /*03a8*/ 	.word	0xffffffff


	//   ....[128]....
        /*03ac*/ 	.word	0xffffffff


	//   ....[129]....
        /*03b0*/ 	.word	0xffffffff


	//   ....[130]....
        /*03b4*/ 	.word	0xffffffff


	//   ....[131]....
        /*03b8*/ 	.word	0xffffffff


	//   ....[132]....
        /*03bc*/ 	.word	0xffffffff


	//   ....[133]....
        /*03c0*/ 	.word	0xffffffff


	//   ....[134]....
        /*03c4*/ 	.word	0xffffffff


	//   ....[135]....
        /*03c8*/ 	.word	0xffffffff


	//   ....[136]....
        /*03cc*/ 	.word	0xffffffff


	//   ....[137]....
        /*03d0*/ 	.word	0xffffffff


	//   ....[138]....
        /*03d4*/ 	.word	0xffffffff


	//   ....[139]....
        /*03d8*/ 	.word	0xffffffff


	//   ....[140]....
        /*03dc*/ 	.word	0xffffffff


	//   ....[141]....
        /*03e0*/ 	.word	0xffffffff


	//   ....[142]....
        /*03e4*/ 	.word	0xffffffff


	//   ....[143]....
        /*03e8*/ 	.word	0xffffffff


	//   ....[144]....
        /*03ec*/ 	.word	0xffffffff


	//   ....[145]....
        /*03f0*/ 	.word	0xffffffff


	//   ....[146]....
        /*03f4*/ 	.word	0xffffffff


	//   ....[147]....
        /*03f8*/ 	.word	0xffffffff


	//   ....[148]....
        /*03fc*/ 	.word	0xffffffff


	//   ....[149]....
        /*0400*/ 	.word	0xffffffff


	//   ....[150]....
        /*0404*/ 	.word	0xffffffff


	//   ....[151]....
        /*0408*/ 	.word	0xffffffff


	//   ....[152]....
        /*040c*/ 	.word	0xffffffff


	//   ....[153]....
        /*0410*/ 	.word	0xffffffff


	//   ....[154]....
        /*0414*/ 	.word	0xffffffff


	//   ....[155]....
        /*0418*/ 	.word	0xffffffff


	//   ....[156]....
        /*041c*/ 	.word	0xffffffff


	//   ....[157]....
        /*0420*/ 	.word	0xffffffff


	//   ....[158]....
        /*0424*/ 	.word	0xffffffff


	//   ....[159]....
        /*0428*/ 	.word	0xffffffff


	//   ....[160]....
        /*042c*/ 	.word	0xffffffff


	//   ....[161]....
        /*0430*/ 	.word	0xffffffff


	//   ....[162]....
        /*0434*/ 	.word	0xffffffff


	//   ....[163]....
        /*0438*/ 	.word	0xffffffff


	//   ....[164]....
        /*043c*/ 	.word	0xffffffff


	//   ....[165]....
        /*0440*/ 	.word	0xffffffff


	//   ....[166]....
        /*0444*/ 	.word	0xffffffff


	//   ....[167]....
        /*0448*/ 	.word	0xffffffff


	//   ....[168]....
        /*044c*/ 	.word	0xffffffff


	//   ....[169]....
        /*0450*/ 	.word	0xffffffff


	//   ....[170]....
        /*0454*/ 	.word	0xffffffff


	//   ....[171]....
        /*0458*/ 	.word	0xffffffff


	//   ....[172]....
        /*045c*/ 	.word	0xffffffff


	//   ....[173]....
        /*0460*/ 	.word	0xffffffff


	//   ....[174]....
        /*0464*/ 	.word	0xffffffff


	//   ....[175]....
        /*0468*/ 	.word	0xffffffff


	//   ....[176]....
        /*046c*/ 	.word	0xffffffff


	//   ....[177]....
        /*0470*/ 	.word	0xffffffff


	//   ....[178]....
        /*0474*/ 	.word	0xffffffff


	//   ....[179]....
        /*0478*/ 	.word	0xffffffff


	//   ....[180]....
        /*047c*/ 	.word	0xffffffff


	//   ....[181]....
        /*0480*/ 	.word	0xffffffff


	//   ....[182]....
        /*0484*/ 	.word	0xffffffff


	//   ....[183]....
        /*0488*/ 	.word	0xffffffff


	//   ....[184]....
        /*048c*/ 	.word	0xffffffff


	//   ....[185]....
        /*0490*/ 	.word	0xffffffff


	//   ....[186]....
        /*0494*/ 	.word	0xffffffff


	//   ....[187]....
        /*0498*/ 	.word	0xffffffff


	//   ....[188]....
        /*049c*/ 	.word	0xffffffff


	//   ....[189]....
        /*04a0*/ 	.word	0xffffffff


	//   ....[190]....
        /*04a4*/ 	.word	0xffffffff


	//   ....[191]....
        /*04a8*/ 	.word	0xffffffff


	//   ....[192]....
        /*04ac*/ 	.word	0xffffffff


	//   ....[193]....
        /*04b0*/ 	.word	0xffffffff


	//   ....[194]....
        /*04b4*/ 	.word	0xffffffff


	//   ....[195]....
        /*04b8*/ 	.word	0xffffffff


	//   ....[196]....
        /*04bc*/ 	.word	0xffffffff


	//   ....[197]....
        /*04c0*/ 	.word	0xffffffff


	//   ....[198]....
        /*04c4*/ 	.word	0xffffffff


	//   ....[199]....
        /*04c8*/ 	.word	0xffffffff


	//   ....[200]....
        /*04cc*/ 	.word	0xffffffff


	//   ....[201]....
        /*04d0*/ 	.word	0xffffffff


	//   ....[202]....
        /*04d4*/ 	.word	0xffffffff


	//   ....[203]....
        /*04d8*/ 	.word	0xffffffff


	//   ....[204]....
        /*04dc*/ 	.word	0xffffffff


	//   ....[205]....
        /*04e0*/ 	.word	0xffffffff


	//   ....[206]....
        /*04e4*/ 	.word	0xffffffff


	//   ....[207]....
        /*04e8*/ 	.word	0xffffffff


	//   ....[208]....
        /*04ec*/ 	.word	0xffffffff


	//   ....[209]....
        /*04f0*/ 	.word	0xffffffff


	//   ....[210]....
        /*04f4*/ 	.word	0xffffffff


	//   ....[211]....
        /*04f8*/ 	.word	0xffffffff


	//   ....[212]....
        /*04fc*/ 	.word	0xffffffff


	//   ....[213]....
        /*0500*/ 	.word	0xffffffff


	//   ....[214]....
        /*0504*/ 	.word	0xffffffff


	//   ....[215]....
        /*0508*/ 	.word	0xffffffff


	//   ....[216]....
        /*050c*/ 	.word	0xffffffff


	//   ....[217]....
        /*0510*/ 	.word	0xffffffff


	//   ....[218]....
        /*0514*/ 	.word	0xffffffff


	//   ....[219]....
        /*0518*/ 	.word	0xffffffff


	//   ....[220]....
        /*051c*/ 	.word	0xffffffff


	//   ....[221]....
        /*0520*/ 	.word	0xffffffff


	//   ....[222]....
        /*0524*/ 	.word	0xffffffff


	//   ....[223]....
        /*0528*/ 	.word	0xffffffff


	//   ....[224]....
        /*052c*/ 	.word	0xffffffff


	//   ....[225]....
        /*0530*/ 	.word	0xffffffff


	//   ....[226]....
        /*0534*/ 	.word	0xffffffff


	//   ....[227]....
        /*0538*/ 	.word	0xffffffff


	//   ....[228]....
        /*053c*/ 	.word	0xffffffff


	//   ....[229]....
        /*0540*/ 	.word	0xffffffff


	//   ....[230]....
        /*0544*/ 	.word	0xffffffff


	//   ....[231]....
        /*0548*/ 	.word	0xffffffff


	//   ....[232]....
        /*054c*/ 	.word	0xffffffff


	//   ....[233]....
        /*0550*/ 	.word	0xffffffff


	//   ....[234]....
        /*0554*/ 	.word	0xffffffff


	//   ....[235]....
        /*0558*/ 	.word	0xffffffff


	//   ....[236]....
        /*055c*/ 	.word	0xffffffff


	//   ....[237]....
        /*0560*/ 	.word	0xffffffff


	//   ....[238]....
        /*0564*/ 	.word	0xffffffff


	//   ....[239]....
        /*0568*/ 	.word	0x0500000f


	//   ....[240]....
        /*056c*/ 	.word	0x0500000f


	//   ....[241]....
        /*0570*/ 	.word	0x0500000f


	//   ....[242]....
        /*0574*/ 	.word	0x0500000f


	//   ....[243]....
        /*0578*/ 	.word	0x0500000f


	//   ....[244]....
        /*057c*/ 	.word	0x0500000f


	//   ....[245]....
        /*0580*/ 	.word	0x0500000f


	//   ....[246]....
        /*0584*/ 	.word	0x0500000f


	//   ....[247]....
        /*0588*/ 	.word	0x0500000f


	//   ....[248]....
        /*058c*/ 	.word	0x0500000f


	//   ....[249]....
        /*0590*/ 	.word	0x0500000f


	//   ....[250]....
        /*0594*/ 	.word	0x0500000f


	//   ....[251]....
        /*0598*/ 	.word	0x0500000f


	//   ....[252]....
        /*059c*/ 	.word	0x0500000f


	//   ....[253]....
        /*05a0*/ 	.word	0x0500000f


	//   ....[254]....
        /*05a4*/ 	.word	0x0500000f


	//   ....[255]....
        /*05a8*/ 	.word	0x0500000f


	//   ....[0]....
        /*05ac*/ 	.word	0x0500000f


	//   ....[1]....
        /*05b0*/ 	.word	0x0500000f


	//   ....[2]....
        /*05b4*/ 	.word	0x0500000f


	//   ....[3]....
        /*05b8*/ 	.word	0x0500000f


	//   ....[4]....
        /*05bc*/ 	.word	0x0500000f


	//   ....[5]....
        /*05c0*/ 	.word	0x0500000f


	//   ....[6]....
        /*05c4*/ 	.word	0x0500000f


	//   ....[7]....
        /*05c8*/ 	.word	0x0500000f


	//   ....[8]....
        /*05cc*/ 	.word	0x0500000f


	//   ....[9]....
        /*05d0*/ 	.word	0x0500000f


	//   ....[10]....
        /*05d4*/ 	.word	0x0500000f


	//   ....[11]....
        /*05d8*/ 	.word	0x0500000f


	//   ....[12]....
        /*05dc*/ 	.word	0x0500000f


	//   ....[13]....
        /*05e0*/ 	.word	0x0500000f


	//   ....[14]....
        /*05e4*/ 	.word	0x0500000f


	//   ....[15]....
        /*05e8*/ 	.word	0x0500000f


	//   ....[16]....
        /*05ec*/ 	.word	0x0500000f


	//   ....[17]....
        /*05f0*/ 	.word	0x0500000f


	//   ....[18]....
        /*05f4*/ 	.word	0x0500000f


	//   ....[19]....
        /*05f8*/ 	.word	0x0500000f


	//   ....[20]....
        /*05fc*/ 	.word	0x0500000f


	//   ....[21]....
        /*0600*/ 	.word	0x0500000f


	//   ....[22]....
        /*0604*/ 	.word	0x0500000f


	//   ....[23]....
        /*0608*/ 	.word	0x0500000f


	//   ....[24]....
        /*060c*/ 	.word	0x0500000f


	//   ....[25]....
        /*0610*/ 	.word	0x0500000f


	//   ....[26]....
        /*0614*/ 	.word	0x0500000f


	//   ....[27]....
        /*0618*/ 	.word	0x0500000f


	//   ....[28]....
        /*061c*/ 	.word	0x0500000f


	//   ....[29]....
        /*0620*/ 	.word	0x0500000f


	//   ....[30]....
        /*0624*/ 	.word	0x0500000f


	//   ....[31]....
        /*0628*/ 	.word	0x0500000f


	//   ....[32]....
        /*062c*/ 	.word	0x0500000f


	//   ....[33]....
        /*0630*/ 	.word	0x0500000f


	//   ....[34]....
        /*0634*/ 	.word	0x0500000f


	//   ....[35]....
        /*0638*/ 	.word	0x0500000f


	//   ....[36]....
        /*063c*/ 	.word	0x0500000f


	//   ....[37]....
        /*0640*/ 	.word	0x0500000f


	//   ....[38]....
        /*0644*/ 	.word	0x0500000f


	//   ....[39]....
        /*0648*/ 	.word	0x0500000f


	//   ....[40]....
        /*064c*/ 	.word	0x0500000f


	//   ....[41]....
        /*0650*/ 	.word	0x0500000f


	//   ....[42]....
        /*0654*/ 	.word	0x0500000f


	//   ....[43]....
        /*0658*/ 	.word	0x0500000f


	//   ....[44]....
        /*065c*/ 	.word	0x0500000f


	//   ....[45]....
        /*0660*/ 	.word	0x0500000f


	//   ....[46]....
        /*0664*/ 	.word	0x0500000f


	//   ....[47]....
        /*0668*/ 	.word	0x0500000f


	//   ....[48]....
        /*066c*/ 	.word	0x0500000f


	//   ....[49]....
        /*0670*/ 	.word	0x0500000f


	//   ....[50]....
        /*0674*/ 	.word	0x0500000f


	//   ....[51]....
        /*0678*/ 	.word	0x0500000f


	//   ....[52]....
        /*067c*/ 	.word	0x0500000f


	//   ....[53]....
        /*0680*/ 	.word	0x0500000f


	//   ....[54]....
        /*0684*/ 	.word	0x0500000f


	//   ....[55]....
        /*0688*/ 	.word	0x0500000f


	//   ....[56]....
        /*068c*/ 	.word	0x0500000f


	//   ....[57]....
        /*0690*/ 	.word	0x0500000f


	//   ....[58]....
        /*0694*/ 	.word	0x0500000f


	//   ....[59]....
        /*0698*/ 	.word	0x0500000f


	//   ....[60]....
        /*069c*/ 	.word	0x0500000f


	//   ....[61]....
        /*06a0*/ 	.word	0x0500000f


	//   ....[62]....
        /*06a4*/ 	.word	0x0500000f


	//   ....[63]....
        /*06a8*/ 	.word	0x0500000f


	//   ....[64]....
        /*06ac*/ 	.word	0x0500000f


	//   ....[65]....
        /*06b0*/ 	.word	0x0500000f


	//   ....[66]....
        /*06b4*/ 	.word	0x0500000f


	//   ....[67]....
        /*06b8*/ 	.word	0x0500000f


	//   ....[68]....
        /*06bc*/ 	.word	0x0500000f


	//   ....[69]....
        /*06c0*/ 	.word	0x0500000f


	//   ....[70]....
        /*06c4*/ 	.word	0x0500000f


	//   ....[71]....
        /*06c8*/ 	.word	0x0500000f


	//   ....[72]....
        /*06cc*/ 	.word	0x0500000f


	//   ....[73]....
        /*06d0*/ 	.word	0x0500000f


	//   ....[74]....
        /*06d4*/ 	.word	0x0500000f


	//   ....[75]....
        /*06d8*/ 	.word	0x0500000f


	//   ....[76]....
        /*06dc*/ 	.word	0x0500000f


	//   ....[77]....
        /*06e0*/ 	.word	0x0500000f


	//   ....[78]....
        /*06e4*/ 	.word	0x0500000f


	//   ....[79]....
        /*06e8*/ 	.word	0x0500000f


	//   ....[80]....
        /*06ec*/ 	.word	0x0500000f


	//   ....[81]....
        /*06f0*/ 	.word	0x0500000f


	//   ....[82]....
        /*06f4*/ 	.word	0x0500000f


	//   ....[83]....
        /*06f8*/ 	.word	0x0500000f


	//   ....[84]....
        /*06fc*/ 	.word	0x0500000f


	//   ....[85]....
        /*0700*/ 	.word	0x0500000f


	//   ....[86]....
        /*0704*/ 	.word	0x0500000f


	//   ....[87]....
        /*0708*/ 	.word	0x0500000f


	//   ....[88]....
        /*070c*/ 	.word	0x0500000f


	//   ....[89]....
        /*0710*/ 	.word	0x0500000f


	//   ....[90]....
        /*0714*/ 	.word	0x0500000f


	//   ....[91]....
        /*0718*/ 	.word	0x0500000f


	//   ....[92]....
        /*071c*/ 	.word	0x0500000f


	//   ....[93]....
        /*0720*/ 	.word	0x0500000f


	//   ....[94]....
        /*0724*/ 	.word	0x0500000f


	//   ....[95]....
        /*0728*/ 	.word	0x0500000f


	//   ....[96]....
        /*072c*/ 	.word	0x0500000f


	//   ....[97]....
        /*0730*/ 	.word	0x0500000f


	//   ....[98]....
        /*0734*/ 	.word	0x0500000f


	//   ....[99]....
        /*0738*/ 	.word	0x0500000f


	//   ....[100]....
        /*073c*/ 	.word	0x0500000f


	//   ....[101]....
        /*0740*/ 	.word	0x0500000f


	//   ....[102]....
        /*0744*/ 	.word	0x0500000f


	//   ....[103]....
        /*0748*/ 	.word	0x0500000f


	//   ....[104]....
        /*074c*/ 	.word	0x0500000f


	//   ....[105]....
        /*0750*/ 	.word	0x0500000f


	//   ....[106]....
        /*0754*/ 	.word	0x0500000f


	//   ....[107]....
        /*0758*/ 	.word	0x0500000f


	//   ....[108]....
        /*075c*/ 	.word	0x0500000f


	//   ....[109]....
        /*0760*/ 	.word	0x0500000f


	//   ....[110]....
        /*0764*/ 	.word	0x0500000f


	//   ....[111]....
        /*0768*/ 	.word	0x0500000f


	//   ....[112]....
        /*076c*/ 	.word	0x0500000f


	//   ....[113]....
        /*0770*/ 	.word	0x0500000f


	//   ....[114]....
        /*0774*/ 	.word	0x0500000f


	//   ....[115]....
        /*0778*/ 	.word	0x0500000f


	//   ....[116]....
        /*077c*/ 	.word	0x0500000f


	//   ....[117]....
        /*0780*/ 	.word	0x0500000f


	//   ....[118]....
        /*0784*/ 	.word	0x0500000f


	//   ....[119]....
        /*0788*/ 	.word	0x0500000f


	//   ....[120]....
        /*078c*/ 	.word	0x0500000f


	//   ....[121]....
        /*0790*/ 	.word	0x0500000f


	//   ....[122]....
        /*0794*/ 	.word	0x0500000f


	//   ....[123]....
        /*0798*/ 	.word	0x0500000f


	//   ....[124]....
        /*079c*/ 	.word	0x0500000f


	//   ....[125]....
        /*07a0*/ 	.word	0x0500000f


	//   ....[126]....
        /*07a4*/ 	.word	0x0500000f


	//   ....[127]....
        /*07a8*/ 	.word	0x0500000f


	//   ....[128]....
        /*07ac*/ 	.word	0x0500000f


	//   ....[129]....
        /*07b0*/ 	.word	0x0500000f


	//   ....[130]....
        /*07b4*/ 	.word	0x0500000f


	//   ....[131]....
        /*07b8*/ 	.word	0x0500000f


	//   ....[132]....
        /*07bc*/ 	.word	0x0500000f


	//   ....[133]....
        /*07c0*/ 	.word	0x0500000f


	//   ....[134]....
        /*07c4*/ 	.word	0x0500000f


	//   ....[135]....
        /*07c8*/ 	.word	0x0500000f


	//   ....[136]....
        /*07cc*/ 	.word	0x0500000f


	//   ....[137]....
        /*07d0*/ 	.word	0x0500000f


	//   ....[138]....
        /*07d4*/ 	.word	0x0500000f


	//   ....[139]....
        /*07d8*/ 	.word	0x0500000f


	//   ....[140]....
        /*07dc*/ 	.word	0x0500000f


	//   ....[141]....
        /*07e0*/ 	.word	0x0500000f


	//   ....[142]....
        /*07e4*/ 	.word	0x0500000f


	//   ....[143]....
        /*07e8*/ 	.word	0x0500000f


	//   ....[144]....
        /*07ec*/ 	.word	0x0500000f


	//   ....[145]....
        /*07f0*/ 	.word	0x0500000f


	//   ....[146]....
        /*07f4*/ 	.word	0x0500000f


	//   ....[147]....
        /*07f8*/ 	.word	0x0500000f


	//   ....[148]....
        /*07fc*/ 	.word	0x0500000f


	//   ....[149]....
        /*0800*/ 	.word	0x0500000f


	//   ....[150]....
        /*0804*/ 	.word	0x0500000f


	//   ....[151]....
        /*0808*/ 	.word	0x0500000f


	//   ....[152]....
        /*080c*/ 	.word	0x0500000f


	//   ....[153]....
        /*0810*/ 	.word	0x0500000f


	//   ....[154]....
        /*0814*/ 	.word	0x0500000f


	//   ....[155]....
        /*0818*/ 	.word	0x0500000f


	//   ....[156]....
        /*081c*/ 	.word	0x0500000f


	//   ....[157]....
        /*0820*/ 	.word	0x0500000f


	//   ....[158]....
        /*0824*/ 	.word	0x0500000f


	//   ....[159]....
        /*0828*/ 	.word	0x0500000f


	//   ....[160]....
        /*082c*/ 	.word	0x0500000f


	//----- nvinfo : EIATTR_COOP_GROUP_INSTR_OFFSETS
	.align		4
.L_995:
        /*0830*/ 	.byte	0x04, 0x28
        /*0832*/ 	.short	(.L_997 - .L_996)


	//   ....[0]....
.L_996:
        /*0834*/ 	.word	0x00000070


	//   ....[1]....
        /*0838*/ 	.word	0x00000140


	//   ....[2]....
        /*083c*/ 	.word	0x00000190


	//   ....[3]....
        /*0840*/ 	.word	0x000003c0


	//   ....[4]....
        /*0844*/ 	.word	0x00000520


	//   ....[5]....
        /*0848*/ 	.word	0x00000640


	//   ....[6]....
        /*084c*/ 	.word	0x000007a0


	//   ....[7]....
        /*0850*/ 	.word	0x00003840


	//   ....[8]....
        /*0854*/ 	.word	0x00003850


	//   ....[9]....
        /*0858*/ 	.word	0x00003fc0


	//   ....[10]....
        /*085c*/ 	.word	0x00003fd0


	//   ....[11]....
        /*0860*/ 	.word	0x00004740


	//   ....[12]....
        /*0864*/ 	.word	0x00004750


	//   ....[13]....
        /*0868*/ 	.word	0x00004eb0


	//   ....[14]....
        /*086c*/ 	.word	0x00004ec0


	//   ....[15]....
        /*0870*/ 	.word	0x00006040


	//   ....[16]....
        /*0874*/ 	.word	0x00006050


	//   ....[17]....
        /*0878*/ 	.word	0x00006840


	//   ....[18]....
        /*087c*/ 	.word	0x00006850


	//   ....[19]....
        /*0880*/ 	.word	0x00007060


	//   ....[20]....
        /*0884*/ 	.word	0x00007070


	//   ....[21]....
        /*0888*/ 	.word	0x00007870


	//   ....[22]....
        /*088c*/ 	.word	0x00007880


	//   ....[23]....
        /*0890*/ 	.word	0x00008290


	//   ....[24]....
        /*0894*/ 	.word	0x000082a0


	//   ....[25]....
        /*0898*/ 	.word	0x000083b0


	//   ....[26]....
        /*089c*/ 	.word	0x000083c0


	//   ....[27]....
        /*08a0*/ 	.word	0x000084e0


	//   ....[28]....
        /*08a4*/ 	.word	0x000084f0


	//   ....[29]....
        /*08a8*/ 	.word	0x00008610


	//   ....[30]....
        /*08ac*/ 	.word	0x00008620


	//   ....[31]....
        /*08b0*/ 	.word	0x000089a0


	//   ....[32]....
        /*08b4*/ 	.word	0x000089c0


	//   ....[33]....
        /*08b8*/ 	.word	0x00008aa0


	//   ....[34]....
        /*08bc*/ 	.word	0x00008ac0


	//   ....[35]....
        /*08c0*/ 	.word	0x00008ba0


	//   ....[36]....
        /*08c4*/ 	.word	0x00008bc0


	//   ....[37]....
        /*08c8*/ 	.word	0x00008ca0


	//   ....[38]....
        /*08cc*/ 	.word	0x00008cc0


	//   ....[39]....
        /*08d0*/ 	.word	0x00009840


	//   ....[40]....
        /*08d4*/ 	.word	0x00009f60


	//   ....[41]....
        /*08d8*/ 	.word	0x00009f70


	//   ....[42]....
        /*08dc*/ 	.word	0x00009f80


	//   ....[43]....
        /*08e0*/ 	.word	0x00009f90


	//   ....[44]....
        /*08e4*/ 	.word	0x0000a2d0


	//   ....[45]....
        /*08e8*/ 	.word	0x0000a2e0


	//   ....[46]....
        /*08ec*/ 	.word	0x0000a2f0


	//   ....[47]....
        /*08f0*/ 	.word	0x0000a300


	//   ....[48]....
        /*08f4*/ 	.word	0x0000a620


	//   ....[49]....
        /*08f8*/ 	.word	0x0000a630


	//   ....[50]....
        /*08fc*/ 	.word	0x0000a640


	//   ....[51]....
        /*0900*/ 	.word	0x0000a650


	//   ....[52]....
        /*0904*/ 	.word	0x0000a990


	//   ....[53]....
        /*0908*/ 	.word	0x0000a9a0


	//   ....[54]....
        /*090c*/ 	.word	0x0000a9b0


	//   ....[55]....
        /*0910*/ 	.word	0x0000a9c0


	//   ....[56]....
        /*0914*/ 	.word	0x0000c8f0


	//   ....[57]....
        /*0918*/ 	.word	0x0000c910


	//   ....[58]....
        /*091c*/ 	.word	0x0000c920


	//   ....[59]....
        /*0920*/ 	.word	0x0000c930


	//   ....[60]....
        /*0924*/ 	.word	0x0000ca40


	//   ....[61]....
        /*0928*/ 	.word	0x0000ca90


	//   ....[62]....
        /*092c*/ 	.word	0x0000cac0


	//   ....[63]....
        /*0930*/ 	.word	0x0000cb00


	//   ....[64]....
        /*0934*/ 	.word	0x0000ce80


	//   ....[65]....
        /*0938*/ 	.word	0x0000cea0


	//   ....[66]....
        /*093c*/ 	.word	0x0000cec0


	//   ....[67]....
        /*0940*/ 	.word	0x0000ced0


	//   ....[68]....
        /*0944*/ 	.word	0x0000cfa0


	//   ....[69]....
        /*0948*/ 	.word	0x0000cfc0


	//   ....[70]....
        /*094c*/ 	.word	0x0000cfd0


	//   ....[71]....
        /*0950*/ 	.word	0x0000d050


	//   ....[72]....
        /*0954*/ 	.word	0x0000fb70


	//   ....[73]....
        /*0958*/ 	.word	0x000101a0


	//   ....[74]....
        /*095c*/ 	.word	0x000111e0


	//   ....[75]....
        /*0960*/ 	.word	0x000112c0


	//   ....[76]....
        /*0964*/ 	.word	0x00011c00


	//   ....[77]....
        /*0968*/ 	.word	0x00011c50


	//   ....[78]....
        /*096c*/ 	.word	0x000139a0


	//   ....[79]....
        /*0970*/ 	.word	0x00014170


	//   ....[80]....
        /*0974*/ 	.word	0x00014df0


	//   ....[81]....
        /*0978*/ 	.word	0x00014f50


	//   ....[82]....
        /*097c*/ 	.word	0x00015680


	//   ....[83]....
        /*0980*/ 	.word	0x000156e0


	//   ....[84]....
        /*0984*/ 	.word	0x00018130


	//   ....[85]....
        /*0988*/ 	.word	0x00018160


	//   ....[86]....
        /*098c*/ 	.word	0x00018180


	//   ....[87]....
        /*0990*/ 	.word	0x000181a0


	//   ....[88]....
        /*0994*/ 	.word	0x0001a470


	//   ....[89]....
        /*0998*/ 	.word	0x0001ab70


	//   ....[90]....
        /*099c*/ 	.word	0x0001b7f0


	//   ....[91]....
        /*09a0*/ 	.word	0x0001b950


	//   ....[92]....
        /*09a4*/ 	.word	0x0001c030


	//   ....[93]....
        /*09a8*/ 	.word	0x0001c0c0


	//   ....[94]....
        /*09ac*/ 	.word	0x0001d2c0


	//   ....[95]....
        /*09b0*/ 	.word	0x0001d600


	//   ....[96]....
        /*09b4*/ 	.word	0x0001d610


	//   ....[97]....
        /*09b8*/ 	.word	0x0001d650


	//   ....[98]....
        /*09bc*/ 	.word	0x0001e780


	//   ....[99]....
        /*09c0*/ 	.word	0x0001e7a0


	//   ....[100]....
        /*09c4*/ 	.word	0x0001e7b0


	//   ....[101]....
        /*09c8*/ 	.word	0x0001e7c0


	//   ....[102]....
        /*09cc*/ 	.word	0x0001ee90


	//   ....[103]....
        /*09d0*/ 	.word	0x0001eea0


	//   ....[104]....
        /*09d4*/ 	.word	0x0001efa0


	//   ....[105]....
        /*09d8*/ 	.word	0x0001efb0


	//   ....[106]....
        /*09dc*/ 	.word	0x0001f0c0


	//   ....[107]....
        /*09e0*/ 	.word	0x0001f0d0


	//   ....[108]....
        /*09e4*/ 	.word	0x0001f1e0


	//   ....[109]....
        /*09e8*/ 	.word	0x0001f1f0


	//   ....[110]....
        /*09ec*/ 	.word	0x0001f6b0


	//   ....[111]....
        /*09f0*/ 	.word	0x0001f6c0


	//   ....[112]....
        /*09f4*/ 	.word	0x0001fbd0


	//   ....[113]....
        /*09f8*/ 	.word	0x0001fbe0


	//   ....[114]....
        /*09fc*/ 	.word	0x00020890


	//   ....[115]....
        /*0a00*/ 	.word	0x000208a0


	//   ....[116]....
        /*0a04*/ 	.word	0x000209b0


	//   ....[117]....
        /*0a08*/ 	.word	0x000209c0


	//   ....[118]....
        /*0a0c*/ 	.word	0x00020ad0


	//   ....[119]....
        /*0a10*/ 	.word	0x00020ae0


	//   ....[120]....
        /*0a14*/ 	.word	0x00020bf0


	//   ....[121]....
        /*0a18*/ 	.word	0x00020c00


	//   ....[122]....
        /*0a1c*/ 	.word	0x00020d70


	//   ....[123]....
        /*0a20*/ 	.word	0x00020f60


	//   ....[124]....
        /*0a24*/ 	.word	0x00020f90


	//   ....[125]....
        /*0a28*/ 	.word	0x00020fc0


	//   ....[126]....
        /*0a2c*/ 	.word	0x00020ff0


	//   ....[127]....
        /*0a30*/ 	.word	0x00021020


	//   ....[128]....
        /*0a34*/ 	.word	0x00021050


	//   ....[129]....
        /*0a38*/ 	.word	0x000211e0


	//   ....[130]....
        /*0a3c*/ 	.word	0x00021210


	//   ....[131]....
        /*0a40*/ 	.word	0x00021240


	//   ....[132]....
        /*0a44*/ 	.word	0x00021270


	//   ....[133]....
        /*0a48*/ 	.word	0x000212a0


	//   ....[134]....
        /*0a4c*/ 	.word	0x000212d0


	//   ....[135]....
        /*0a50*/ 	.word	0x00021360


	//   ....[136]....
        /*0a54*/ 	.word	0x00021390


	//   ....[137]....
        /*0a58*/ 	.word	0x000213a0


	//   ....[138]....
        /*0a5c*/ 	.word	0x000213e0


	//   ....[139]....
        /*0a60*/ 	.word	0x00022b50


	//   ....[140]....
        /*0a64*/ 	.word	0x00024d20


	//   ....[141]....
        /*0a68*/ 	.word	0x00024d40


	//   ....[142]....
        /*0a6c*/ 	.word	0x00024de0


	//   ....[143]....
        /*0a70*/ 	.word	0x00024e00


	//   ....[144]....
        /*0a74*/ 	.word	0x00024e90


	//   ....[145]....
        /*0a78*/ 	.word	0x00024eb0


	//   ....[146]....
        /*0a7c*/ 	.word	0x00024f40


	//   ....[147]....
        /*0a80*/ 	.word	0x00024f60


	//   ....[148]....
        /*0a84*/ 	.word	0x00024ff0


	//   ....[149]....
        /*0a88*/ 	.word	0x00025010


	//   ....[150]....
        /*0a8c*/ 	.word	0x000250a0


	//   ....[151]....
        /*0a90*/ 	.word	0x000250c0


	//   ....[152]....
        /*0a94*/ 	.word	0x00025150


	//   ....[153]....
        /*0a98*/ 	.word	0x00025170


	//   ....[154]....
        /*0a9c*/ 	.word	0x00025180


	//   ....[155]....
        /*0aa0*/ 	.word	0x00025200


	//   ....[156]....
        /*0aa4*/ 	.word	0x00025960


	//   ....[157]....
        /*0aa8*/ 	.word	0x00025990


	//   ....[158]....
        /*0aac*/ 	.word	0x000259f0


	//   ....[159]....
        /*0ab0*/ 	.word	0x00025a40


	//   ....[160]....
        /*0ab4*/ 	.word	0x00025a90


	//   ....[161]....
        /*0ab8*/ 	.word	0x00025ae0


	//   ....[162]....
        /*0abc*/ 	.word	0x00025b30


	//   ....[163]....
        /*0ac0*/ 	.word	0x00025b80


	//   ....[164]....
        /*0ac4*/ 	.word	0x00025bd0


	//   ....[165]....
        /*0ac8*/ 	.word	0x00025c20


	//   ....[166]....
        /*0acc*/ 	.word	0x00025c70


	//   ....[167]....
        /*0ad0*/ 	.word	0x00025cc0


	//   ....[168]....
        /*0ad4*/ 	.word	0x00025d10


	//   ....[169]....
        /*0ad8*/ 	.word	0x00025d50


	//   ....[170]....
        /*0adc*/ 	.word	0x00025d70


	//   ....[171]....
        /*0ae0*/ 	.word	0x00025db0


	//   ....[172]....
        /*0ae4*/ 	.word	0x000264f0


	//   ....[173]....
        /*0ae8*/ 	.word	0x00026520


	//   ....[174]....
        /*0aec*/ 	.word	0x00026580


	//   ....[175]....
        /*0af0*/ 	.word	0x00026590


	//   ....[176]....
        /*0af4*/ 	.word	0x000265e0


	//   ....[177]....
        /*0af8*/ 	.word	0x000265f0


	//   ....[178]....
        /*0afc*/ 	.word	0x00026640


	//   ....[179]....
        /*0b00*/ 	.word	0x00026650


	//   ....[180]....
        /*0b04*/ 	.word	0x000266a0


	//   ....[181]....
        /*0b08*/ 	.word	0x000266b0


	//   ....[182]....
        /*0b0c*/ 	.word	0x00026700


	//   ....[183]....
        /*0b10*/ 	.word	0x00026710


	//   ....[184]....
        /*0b14*/ 	.word	0x00026760


	//   ....[185]....
        /*0b18*/ 	.word	0x00026770


	//   ....[186]....
        /*0b1c*/ 	.word	0x00026780


	//   ....[187]....
        /*0b20*/ 	.word	0x000267d0


	//   ....[188]....
        /*0b24*/ 	.word	0x00026a30


	//   ....[189]....
        /*0b28*/ 	.word	0x00026a50


	//   ....[190]....
        /*0b2c*/ 	.word	0x00026a60


	//   ....[191]....
        /*0b30*/ 	.word	0x00026ad0


	//   ....[192]....
        /*0b34*/ 	.word	0x00026ae0


	//   ....[193]....
        /*0b38*/ 	.word	0x00026b50


	//   ....[194]....
        /*0b3c*/ 	.word	0x00026b60


	//   ....[195]....
        /*0b40*/ 	.word	0x00026bd0


	//   ....[196]....
        /*0b44*/ 	.word	0x00026be0


	//   ....[197]....
        /*0b48*/ 	.word	0x00026c50


	//   ....[198]....
        /*0b4c*/ 	.word	0x00026c60


	//   ....[199]....
        /*0b50*/ 	.word	0x00026cd0


	//   ....[200]....
        /*0b54*/ 	.word	0x00026ce0


	//   ....[201]....
        /*0b58*/ 	.word	0x00026d50


	//   ....[202]....
        /*0b5c*/ 	.word	0x00026d60


	//   ....[203]....
        /*0b60*/ 	.word	0x00026d70


	//   ....[204]....
        /*0b64*/ 	.word	0x00027300


	//   ....[205]....
        /*0b68*/ 	.word	0x00027340


	//   ....[206]....
        /*0b6c*/ 	.word	0x00027380


	//   ....[207]....
        /*0b70*/ 	.word	0x000273a0


	//   ....[208]....
        /*0b74*/ 	.word	0x000273b0


	//   ....[209]....
        /*0b78*/ 	.word	0x000273d0


	//   ....[210]....
        /*0b7c*/ 	.word	0x00027440


	//   ....[211]....
        /*0b80*/ 	.word	0x00027460


	//   ....[212]....
        /*0b84*/ 	.word	0x000274c0


	//   ....[213]....
        /*0b88*/ 	.word	0x000274e0


	//   ....[214]....
        /*0b8c*/ 	.word	0x00027540


	//   ....[215]....
        /*0b90*/ 	.word	0x00027560


	//   ....[216]....
        /*0b94*/ 	.word	0x000275c0


	//   ....[217]....
        /*0b98*/ 	.word	0x000275e0


	//   ....[218]....
        /*0b9c*/ 	.word	0x00027630


	//   ....[219]....
        /*0ba0*/ 	.word	0x00027650


	//   ....[220]....
        /*0ba4*/ 	.word	0x00027a90


	//   ....[221]....
        /*0ba8*/ 	.word	0x00027ac0


	//   ....[222]....
        /*0bac*/ 	.word	0x00027b20


	//   ....[223]....
        /*0bb0*/ 	.word	0x00027b50


	//   ....[224]....
        /*0bb4*/ 	.word	0x00027b80


	//   ....[225]....
        /*0bb8*/ 	.word	0x00027bb0


	//   ....[226]....
        /*0bbc*/ 	.word	0x00027be0


	//   ....[227]....
        /*0bc0*/ 	.word	0x00027c10


	//   ....[228]....
        /*0bc4*/ 	.word	0x00027db0


	//   ....[229]....
        /*0bc8*/ 	.word	0x00027de0


	//   ....[230]....
        /*0bcc*/ 	.word	0x00027e10


	//   ....[231]....
        /*0bd0*/ 	.word	0x00027e40


	//   ....[232]....
        /*0bd4*/ 	.word	0x00027e70


	//   ....[233]....
        /*0bd8*/ 	.word	0x00027ea0


	//   ....[234]....
        /*0bdc*/ 	.word	0x00027f60


	//   ....[235]....
        /*0be0*/ 	.word	0x00027f80


	//   ....[236]....
        /*0be4*/ 	.word	0x00027fa0


	//   ....[237]....
        /*0be8*/ 	.word	0x00028000


	//   ....[238]....
        /*0bec*/ 	.word	0x00028a20


	//   ....[239]....
        /*0bf0*/ 	.word	0x00028d40


	//   ....[240]....
        /*0bf4*/ 	.word	0x00028dd0


	//   ....[241]....
        /*0bf8*/ 	.word	0x00028e70


	//   ....[242]....
        /*0bfc*/ 	.word	0x00028f00


	//   ....[243]....
        /*0c00*/ 	.word	0x00028fa0


	//   ....[244]....
        /*0c04*/ 	.word	0x00029030


	//   ....[245]....
        /*0c08*/ 	.word	0x000290d0


	//   ....[246]....
        /*0c0c*/ 	.word	0x00029160


	//   ....[247]....
        /*0c10*/ 	.word	0x00029250


	//   ....[248]....
        /*0c14*/ 	.word	0x000292e0


	//   ....[249]....
        /*0c18*/ 	.word	0x00029380


	//   ....[250]....
        /*0c1c*/ 	.word	0x00029410


	//   ....[251]....
        /*0c20*/ 	.word	0x000294b0


	//   ....[252]....
        /*0c24*/ 	.word	0x00029540


	//   ....[253]....
        /*0c28*/ 	.word	0x000295e0


	//   ....[254]....
        /*0c2c*/ 	.word	0x00029670


	//   ....[255]....
        /*0c30*/ 	.word	0x00029760


	//   ....[0]....
        /*0c34*/ 	.word	0x000297f0


	//   ....[1]....
        /*0c38*/ 	.word	0x00029880


	//   ....[2]....
        /*0c3c*/ 	.word	0x00029910


	//   ....[3]....
        /*0c40*/ 	.word	0x000299a0


	//   ....[4]....
        /*0c44*/ 	.word	0x00029a30


	//   ....[5]....
        /*0c48*/ 	.word	0x00029ac0


	//   ....[6]....
        /*0c4c*/ 	.word	0x00029b50


	//   ....[7]....
        /*0c50*/ 	.word	0x00029c30


	//   ....[8]....
        /*0c54*/ 	.word	0x00029ce0


	//   ....[9]....
        /*0c58*/ 	.word	0x00029d70


	//   ....[10]....
        /*0c5c*/ 	.word	0x00029dc0


	//   ....[11]....
        /*0c60*/ 	.word	0x00029e10


	//   ....[12]....
        /*0c64*/ 	.word	0x00029ea0


	//   ....[13]....
        /*0c68*/ 	.word	0x00029f30


	//   ....[14]....
        /*0c6c*/ 	.word	0x00029f80


	//   ....[15]....
        /*0c70*/ 	.word	0x00029fd0


	//   ....[16]....
        /*0c74*/ 	.word	0x0002a060


	//   ....[17]....
        /*0c78*/ 	.word	0x0002a0f0


	//   ....[18]....
        /*0c7c*/ 	.word	0x0002a140


	//   ....[19]....
        /*0c80*/ 	.word	0x0002a190


	//   ....[20]....
        /*0c84*/ 	.word	0x0002a220


	//   ....[21]....
        /*0c88*/ 	.word	0x0002a2b0


	//   ....[22]....
        /*0c8c*/ 	.word	0x0002a300


	//   ....[23]....
        /*0c90*/ 	.word	0x0002a350


	//   ....[24]....
        /*0c94*/ 	.word	0x0002a440


	//   ....[25]....
        /*0c98*/ 	.word	0x0002a4f0


	//   ....[26]....
        /*0c9c*/ 	.word	0x0002a570


	//   ....[27]....
        /*0ca0*/ 	.word	0x0002a600


	//   ....[28]....
        /*0ca4*/ 	.word	0x0002a760


	//   ....[29]....
        /*0ca8*/ 	.word	0x0002a8a0


	//   ....[30]....
        /*0cac*/ 	.word	0x0002a920


	//   ....[31]....
        /*0cb0*/ 	.word	0x0002a970


	//   ....[32]....
        /*0cb4*/ 	.word	0x0002aa00


	//   ....[33]....
        /*0cb8*/ 	.word	0x0002aaa0


	//   ....[34]....
        /*0cbc*/ 	.word	0x0002ab20


	//   ....[35]....
        /*0cc0*/ 	.word	0x0002ab90


	//   ....[36]....
        /*0cc4*/ 	.word	0x0002ad00


	//   ....[37]....
        /*0cc8*/ 	.word	0x0002ae30


	//   ....[38]....
        /*0ccc*/ 	.word	0x0002aea0


	//   ....[39]....
        /*0cd0*/ 	.word	0x0002aef0


	//   ....[40]....
        /*0cd4*/ 	.word	0x0002b270


	//   ....[41]....
        /*0cd8*/ 	.word	0x0002b2c0


	//   ....[42]....
        /*0cdc*/ 	.word	0x0002b350


	//   ....[43]....
        /*0ce0*/ 	.word	0x0002b3e0


	//   ....[44]....
        /*0ce4*/ 	.word	0x0002b470


	//   ....[45]....
        /*0ce8*/ 	.word	0x0002b500


	//   ....[46]....
        /*0cec*/ 	.word	0x0002b590


	//   ....[47]....
        /*0cf0*/ 	.word	0x0002b620


	//   ....[48]....
        /*0cf4*/ 	.word	0x0002b6a0


	//   ....[49]....
        /*0cf8*/ 	.word	0x0002b6f0


	//   ....[50]....
        /*0cfc*/ 	.word	0x0002b780


	//   ....[51]....
        /*0d00*/ 	.word	0x0002b810


	//   ....[52]....
        /*0d04*/ 	.word	0x0002b890


	//   ....[53]....
        /*0d08*/ 	.word	0x0002b8e0


	//   ....[54]....
        /*0d0c*/ 	.word	0x0002b970


	//   ....[55]....
        /*0d10*/ 	.word	0x0002ba00


	//   ....[56]....
        /*0d14*/ 	.word	0x0002ba90


	//   ....[57]....
        /*0d18*/ 	.word	0x0002bb20


	//   ....[58]....
        /*0d1c*/ 	.word	0x0002bbb0


	//   ....[59]....
        /*0d20*/ 	.word	0x0002bc40


	//   ....[60]....
        /*0d24*/ 	.word	0x0002bd00


	//   ....[61]....
        /*0d28*/ 	.word	0x0002bfe0


	//   ....[62]....
        /*0d2c*/ 	.word	0x0002c0d0


	//   ....[63]....
        /*0d30*/ 	.word	0x0002c170


	//   ....[64]....
        /*0d34*/ 	.word	0x0002c1d0


	//   ....[65]....
        /*0d38*/ 	.word	0x0002c2d0


	//   ....[66]....
        /*0d3c*/ 	.word	0x0002c340


	//   ....[67]....
        /*0d40*/ 	.word	0x0002c440


	//   ....[68]....
        /*0d44*/ 	.word	0x0002c4b0


	//   ....[69]....
        /*0d48*/ 	.word	0x0002c5b0


	//   ....[70]....
        /*0d4c*/ 	.word	0x0002c620


	//   ....[71]....
        /*0d50*/ 	.word	0x0002c720


	//   ....[72]....
        /*0d54*/ 	.word	0x0002c790


	//   ....[73]....
        /*0d58*/ 	.word	0x0002c890


	//   ....[74]....
        /*0d5c*/ 	.word	0x0002c900


	//   ....[75]....
        /*0d60*/ 	.word	0x0002ca00


	//   ....[76]....
        /*0d64*/ 	.word	0x0002ca70


	//   ....[77]....
        /*0d68*/ 	.word	0x0002cb10


	//   ....[78]....
        /*0d6c*/ 	.word	0x0002cc10


	//   ....[79]....
        /*0d70*/ 	.word	0x0002cc80


	//   ....[80]....
        /*0d74*/ 	.word	0x0002cd00


	//   ....[81]....
        /*0d78*/ 	.word	0x0002cdc0


	//   ....[82]....
        /*0d7c*/ 	.word	0x0002ce40


	//   ....[83]....
        /*0d80*/ 	.word	0x0002cf10


	//   ....[84]....
        /*0d84*/ 	.word	0x0002cf90


	//   ....[85]....
        /*0d88*/ 	.word	0x0002d060


	//   ....[86]....
        /*0d8c*/ 	.word	0x0002d0e0


	//   ....[87]....
        /*0d90*/ 	.word	0x0002d1b0


	//   ....[88]....
        /*0d94*/ 	.word	0x0002d230


	//   ....[89]....
        /*0d98*/ 	.word	0x0002d300


	//   ....[90]....
        /*0d9c*/ 	.word	0x0002d380


	//   ....[91]....
        /*0da0*/ 	.word	0x0002d440


	//   ....[92]....
        /*0da4*/ 	.word	0x0002d4c0


	//   ....[93]....
        /*0da8*/ 	.word	0x0002d570


	//   ....[94]....
        /*0dac*/ 	.word	0x0002d6a0


	//   ....[95]....
        /*0db0*/ 	.word	0x0002d740


	//   ....[96]....
        /*0db4*/ 	.word	0x0002d7b0


	//   ....[97]....
        /*0db8*/ 	.word	0x0002d870


	//   ....[98]....
        /*0dbc*/ 	.word	0x0002d8d0


	//   ....[99]....
        /*0dc0*/ 	.word	0x0002d990


	//   ....[100]....
        /*0dc4*/ 	.word	0x0002d9f0


	//   ....[101]....
        /*0dc8*/ 	.word	0x0002dab0


	//   ....[102]....
        /*0dcc*/ 	.word	0x0002db10


	//   ....[103]....
        /*0dd0*/ 	.word	0x0002dbd0


	//   ....[104]....
        /*0dd4*/ 	.word	0x0002dc30


	//   ....[105]....
        /*0dd8*/ 	.word	0x0002dcf0


	//   ....[106]....
        /*0ddc*/ 	.word	0x0002dd50


	//   ....[107]....
        /*0de0*/ 	.word	0x0002de10


	//   ....[108]....
        /*0de4*/ 	.word	0x0002de70


	//   ....[109]....
        /*0de8*/ 	.word	0x0002df30


	//   ....[110]....
        /*0dec*/ 	.word	0x0002e020


	//   ....[111]....
        /*0df0*/ 	.word	0x0002e0c0


	//   ....[112]....
        /*0df4*/ 	.word	0x0002e120


	//   ....[113]....
        /*0df8*/ 	.word	0x0002e200


	//   ....[114]....
        /*0dfc*/ 	.word	0x0002e260


	//   ....[115]....
        /*0e00*/ 	.word	0x0002e340


	//   ....[116]....
        /*0e04*/ 	.word	0x0002e3a0


	//   ....[117]....
        /*0e08*/ 	.word	0x0002e480


	//   ....[118]....
        /*0e0c*/ 	.word	0x0002e4e0


	//   ....[119]....
        /*0e10*/ 	.word	0x0002e5c0


	//   ....[120]....
        /*0e14*/ 	.word	0x0002e620


	//   ....[121]....
        /*0e18*/ 	.word	0x0002e700


	//   ....[122]....
        /*0e1c*/ 	.word	0x0002e760


	//   ....[123]....
        /*0e20*/ 	.word	0x0002e840


	//   ....[124]....
        /*0e24*/ 	.word	0x0002e8a0


	//   ....[125]....
        /*0e28*/ 	.word	0x0002e970


	//   ....[126]....
        /*0e2c*/ 	.word	0x0002ea90


	//   ....[127]....
        /*0e30*/ 	.word	0x0002eb30


	//   ....[128]....
        /*0e34*/ 	.word	0x0002ebf0


	//   ....[129]....
        /*0e38*/ 	.word	0x0002ecc0


	//   ....[130]....
        /*0e3c*/ 	.word	0x0002ed20


	//   ....[131]....
        /*0e40*/ 	.word	0x0002ee00


	//   ....[132]....
        /*0e44*/ 	.word	0x0002ee60


	//   ....[133]....
        /*0e48*/ 	.word	0x0002ef30


	//   ....[134]....
        /*0e4c*/ 	.word	0x0002ef90


	//   ....[135]....
        /*0e50*/ 	.word	0x0002f060


	//   ....[136]....
        /*0e54*/ 	.word	0x0002f0c0


	//   ....[137]....
        /*0e58*/ 	.word	0x0002f1a0


	//   ....[138]....
        /*0e5c*/ 	.word	0x0002f200


	//   ....[139]....
        /*0e60*/ 	.word	0x0002f2d0


	//   ....[140]....
        /*0e64*/ 	.word	0x0002f330


	//   ....[141]....
        /*0e68*/ 	.word	0x0002f3f0


	//   ....[142]....
        /*0e6c*/ 	.word	0x0002f480


	//   ....[143]....
        /*0e70*/ 	.word	0x0002f520


	//   ....[144]....
        /*0e74*/ 	.word	0x0002f6a0


	//   ....[145]....
        /*0e78*/ 	.word	0x0002f710


	//   ....[146]....
        /*0e7c*/ 	.word	0x0002f780


	//   ....[147]....
        /*0e80*/ 	.word	0x0002f7f0


	//   ....[148]....
        /*0e84*/ 	.word	0x0002f860


	//   ....[149]....
        /*0e88*/ 	.word	0x0002f8e0


	//   ....[150]....
        /*0e8c*/ 	.word	0x0002f960


	//   ....[151]....
        /*0e90*/ 	.word	0x0002f9f0


	//   ....[152]....
        /*0e94*/ 	.word	0x0002fa60


	//   ....[153]....
        /*0e98*/ 	.word	0x0002fad0


	//   ....[154]....
        /*0e9c*/ 	.word	0x0002fb40


	//   ....[155]....
        /*0ea0*/ 	.word	0x0002fbc0


	//   ....[156]....
        /*0ea4*/ 	.word	0x0002fc30


	//   ....[157]....
        /*0ea8*/ 	.word	0x0002fcc0


	//   ....[158]....
        /*0eac*/ 	.word	0x0002fd20


	//   ....[159]....
        /*0eb0*/ 	.word	0x0002fdb0


	//   ....[160]....
        /*0eb4*/ 	.word	0x0002fee0


	//----- nvinfo : EIATTR_REG_RECONFIG
	.align		4
.L_997:
        /*0eb8*/ 	.byte	0x01, 0x54
	.zero		2


	//----- nvinfo : EIATTR_SYSCALL_OFFSETS
	.align		4
        /*0ebc*/ 	.byte	0x04, 0x46
        /*0ebe*/ 	.short	(.L_999 - .L_998)


	//   ....[0]....
.L_998:
        /*0ec0*/ 	.word	0x00002050


	//   ....[1]....
        /*0ec4*/ 	.word	0x000021a0


	//   ....[2]....
        /*0ec8*/ 	.word	0x000099e0


	//   ....[3]....
        /*0ecc*/ 	.word	0x00009d00


	//   ....[4]....
        /*0ed0*/ 	.word	0x00024420


	//   ....[5]....
        /*0ed4*/ 	.word	0x00024570


	//   ....[6]....
        /*0ed8*/ 	.word	0x00024660


	//   ....[7]....
        /*0edc*/ 	.word	0x000255e0


	//----- nvinfo : EIATTR_MBARRIER_INSTR_OFFSETS
	.align		4
.L_999:
        /*0ee0*/ 	.byte	0x04, 0x39
        /*0ee2*/ 	.short	(.L_1001 - .L_1000)


	//   ....[0]....
.L_1000:
        /*0ee4*/ 	.word	0x00000270
        /*0ee8*/ 	.word	0x000000ff
        /*0eec*/ 	.word	0x00028800
        /*0ef0*/ 	.short	0x0100
        /*0ef2*/ 	.byte	0x08
	.zero		1


	//   ....[1]....
        /*0ef4*/ 	.word	0x00000280
        /*0ef8*/ 	.word	0x000000ff
        /*0efc*/ 	.word	0x00028820
        /*0f00*/ 	.short	0x0100
        /*0f02*/ 	.byte	0x08
	.zero		1


	//   ....[2]....
        /*0f04*/ 	.word	0x00000370
        /*0f08*/ 	.word	0x000000ff
        /*0f0c*/ 	.word	0x00028830
        /*0f10*/ 	.short	0x0100
        /*0f12*/ 	.byte	0x08
	.zero		1


	//   ....[3]....
        /*0f14*/ 	.word	0x00000380
        /*0f18*/ 	.word	0x000000ff
        /*0f1c*/ 	.word	0x00028840
        /*0f20*/ 	.short	0x0100
        /*0f22*/ 	.byte	0x08
	.zero		1


	//   ....[4]....
        /*0f24*/ 	.word	0x00000390
        /*0f28*/ 	.word	0x000000ff
        /*0f2c*/ 	.word	0x00028838
        /*0f30*/ 	.short	0x0100
        /*0f32*/ 	.byte	0x08
	.zero		1


	//   ....[5]....
        /*0f34*/ 	.word	0x000003a0
        /*0f38*/ 	.word	0x000000ff
        /*0f3c*/ 	.word	0x00028848
        /*0f40*/ 	.short	0x0100
        /*0f42*/ 	.byte	0x08
	.zero		1


	//   ....[6]....
        /*0f44*/ 	.word	0x000004d0
        /*0f48*/ 	.word	0x000000ff
        /*0f4c*/ 	.word	0x00028850
        /*0f50*/ 	.short	0x0100
        /*0f52*/ 	.byte	0x08
	.zero		1


	//   ....[7]....
        /*0f54*/ 	.word	0x000004e0
        /*0f58*/ 	.word	0x000000ff
        /*0f5c*/ 	.word	0x00028860
        /*0f60*/ 	.short	0x0100
        /*0f62*/ 	.byte	0x08
	.zero		1


	//   ....[8]....
        /*0f64*/ 	.word	0x000004f0
        /*0f68*/ 	.word	0x000000ff
        /*0f6c*/ 	.word	0x00028858
        /*0f70*/ 	.short	0x0100
        /*0f72*/ 	.byte	0x08
	.zero		1


	//   ....[9]....
        /*0f74*/ 	.word	0x00000500
        /*0f78*/ 	.word	0x000000ff
        /*0f7c*/ 	.word	0x00028868
        /*0f80*/ 	.short	0x0100
        /*0f82*/ 	.byte	0x08
	.zero		1


	//   ....[10]....
        /*0f84*/ 	.word	0x000005f0
        /*0f88*/ 	.word	0x000000ff
        /*0f8c*/ 	.word	0x00028870
        /*0f90*/ 	.short	0x0100
        /*0f92*/ 	.byte	0x06
	.zero		1


	//   ....[11]....
        /*0f94*/ 	.word	0x00000600
        /*0f98*/ 	.word	0x000000ff
        /*0f9c*/ 	.word	0x00028880
        /*0fa0*/ 	.short	0x0100
        /*0fa2*/ 	.byte	0x06
	.zero		1


	//   ....[12]....
        /*0fa4*/ 	.word	0x00000610
        /*0fa8*/ 	.word	0x000000ff
        /*0fac*/ 	.word	0x00028878
        /*0fb0*/ 	.short	0x0100
        /*0fb2*/ 	.byte	0x06
	.zero		1


	//   ....[13]....
        /*0fb4*/ 	.word	0x00000620
        /*0fb8*/ 	.word	0x000000ff
        /*0fbc*/ 	.word	0x00028888
        /*0fc0*/ 	.short	0x0100
        /*0fc2*/ 	.byte	0x06
	.zero		1


	//   ....[14]....
        /*0fc4*/ 	.word	0x00000750
        /*0fc8*/ 	.word	0x000000ff
        /*0fcc*/ 	.word	0x00028890
        /*0fd0*/ 	.short	0x0100
        /*0fd2*/ 	.byte	0x08
	.zero		1


	//   ....[15]....
        /*0fd4*/ 	.word	0x00000760
        /*0fd8*/ 	.word	0x000000ff
        /*0fdc*/ 	.word	0x000288a0
        /*0fe0*/ 	.short	0x0100
        /*0fe2*/ 	.byte	0x08
	.zero		1


	//   ....[16]....
        /*0fe4*/ 	.word	0x00000770
        /*0fe8*/ 	.word	0x000000ff
        /*0fec*/ 	.word	0x00028898
        /*0ff0*/ 	.short	0x0100
        /*0ff2*/ 	.byte	0x08
	.zero		1


	//   ....[17]....
        /*0ff4*/ 	.word	0x00000780
        /*0ff8*/ 	.word	0x000000ff
        /*0ffc*/ 	.word	0x000288a8
        /*1000*/ 	.short	0x0100
        /*1002*/ 	.byte	0x08
	.zero		1


	//   ....[18]....
        /*1004*/ 	.word	0x000008b0
        /*1008*/ 	.word	0x000000ff
        /*100c*/ 	.word	0x000288b0
        /*1010*/ 	.short	0x0100
        /*1012*/ 	.byte	0x08
	.zero		1


	//   ....[19]....
        /*1014*/ 	.word	0x000008c0
        /*1018*/ 	.word	0x000000ff
        /*101c*/ 	.word	0x000288c0
        /*1020*/ 	.short	0x0100
        /*1022*/ 	.byte	0x08
	.zero		1


	//   ....[20]....
        /*1024*/ 	.word	0x000008d0
        /*1028*/ 	.word	0x000000ff
        /*102c*/ 	.word	0x000288b8
        /*1030*/ 	.short	0x0100
        /*1032*/ 	.byte	0x08
	.zero		1


	//   ....[21]....
        /*1034*/ 	.word	0x000008e0
        /*1038*/ 	.word	0x000000ff
        /*103c*/ 	.word	0x000288c8
        /*1040*/ 	.short	0x0100
        /*1042*/ 	.byte	0x08
	.zero		1


	//   ....[22]....
        /*1044*/ 	.word	0x000037f0
        /*1048*/ 	.word	0x00000059
        /*104c*/ 	.word	0x00028890
        /*1050*/ 	.short	0x010a
        /*1052*/ 	.byte	0x3f
	.zero		1


	//   ....[23]....
        /*1054*/ 	.word	0x00005fe0
        /*1058*/ 	.word	0x00000059
        /*105c*/ 	.word	0x00028890
        /*1060*/ 	.short	0x010a
        /*1062*/ 	.byte	0x3f
	.zero		1


	//   ....[24]....
        /*1064*/ 	.word	0x000080f0
        /*1068*/ 	.word	0x00000059
        /*106c*/ 	.word	0x00028890
        /*1070*/ 	.short	0x010a
        /*1072*/ 	.byte	0x3f
	.zero		1


	//   ....[25]....
        /*1074*/ 	.word	0x000087f0
        /*1078*/ 	.word	0x0000000b
        /*107c*/ 	.word	0x00000000
        /*1080*/ 	.short	0x0101
        /*1082*/ 	.byte	0x3f
	.zero		1


	//   ....[26]....
        /*1084*/ 	.word	0x00008830
        /*1088*/ 	.word	0x00000059
        /*108c*/ 	.word	0x000288b0
        /*1090*/ 	.short	0x010a
        /*1092*/ 	.byte	0x3f
	.zero		1


	//   ....[27]....
        /*1094*/ 	.word	0x00008e40
        /*1098*/ 	.word	0x00000059
        /*109c*/ 	.word	0x00000000
        /*10a0*/ 	.short	0x0101
        /*10a2*/ 	.byte	0x3f
	.zero		1


	//   ....[28]....
        /*10a4*/ 	.word	0x00009a80
        /*10a8*/ 	.word	0x00000012
        /*10ac*/ 	.word	0x00028800
        /*10b0*/ 	.short	0x010a
        /*10b2*/ 	.byte	0x3f
	.zero		1


	//   ....[29]....
        /*10b4*/ 	.word	0x00009ad0
        /*10b8*/ 	.word	0x00000012
        /*10bc*/ 	.word	0x00028800
        /*10c0*/ 	.short	0x010a
        /*10c2*/ 	.byte	0x3f
	.zero		1


	//   ....[30]....
        /*10c4*/ 	.word	0x0000ad10
        /*10c8*/ 	.word	0x00000012
        /*10cc*/ 	.word	0x00028800
        /*10d0*/ 	.short	0x010a
        /*10d2*/ 	.byte	0x3f
	.zero		1


	//   ....[31]....
        /*10d4*/ 	.word	0x0000d420
        /*10d8*/ 	.word	0x00000012
        /*10dc*/ 	.word	0x00028800
        /*10e0*/ 	.short	0x010a
        /*10e2*/ 	.byte	0x3f
	.zero		1


	//   ....[32]....
        /*10e4*/ 	.word	0x0000f040
        /*10e8*/ 	.word	0x0000005a
        /*10ec*/ 	.word	0x00028830
        /*10f0*/ 	.short	0x010a
        /*10f2*/ 	.byte	0x3f
	.zero		1


	//   ....[33]....
        /*10f4*/ 	.word	0x0000f0e0
        /*10f8*/ 	.word	0x0000005a
        /*10fc*/ 	.word	0x00028830
        /*1100*/ 	.short	0x010a
        /*1102*/ 	.byte	0x3f
	.zero		1


	//   ....[34]....
        /*1104*/ 	.word	0x0000fc10
        /*1108*/ 	.word	0x0000005a
        /*110c*/ 	.word	0x00000000
        /*1110*/ 	.short	0x0101
        /*1112*/ 	.byte	0x3f
	.zero		1


	//   ....[35]....
        /*1114*/ 	.word	0x00012ce0
        /*1118*/ 	.word	0x00000019
        /*111c*/ 	.word	0x00028830
        /*1120*/ 	.short	0x010a
        /*1122*/ 	.byte	0x3f
	.zero		1


	//   ....[36]....
        /*1124*/ 	.word	0x00012d30
        /*1128*/ 	.word	0x00000019
        /*112c*/ 	.word	0x00028830
        /*1130*/ 	.short	0x010a
        /*1132*/ 	.byte	0x3f
	.zero		1


	//   ....[37]....
        /*1134*/ 	.word	0x00013240
        /*1138*/ 	.word	0x000000cc
        /*113c*/ 	.word	0x00028850
        /*1140*/ 	.short	0x010a
        /*1142*/ 	.byte	0x3f
	.zero		1


	//   ....[38]....
        /*1144*/ 	.word	0x00013280
        /*1148*/ 	.word	0x000000cc
        /*114c*/ 	.word	0x00028850
        /*1150*/ 	.short	0x010a
        /*1152*/ 	.byte	0x3f
	.zero		1


	//   ....[39]....
        /*1154*/ 	.word	0x00013b90
        /*1158*/ 	.word	0x0000002c
        /*115c*/ 	.word	0x00000000
        /*1160*/ 	.short	0x0101
        /*1162*/ 	.byte	0x3f
	.zero		1


	//   ....[40]....
        /*1164*/ 	.word	0x00016170
        /*1168*/ 	.word	0x00000037
        /*116c*/ 	.word	0x00000000
        /*1170*/ 	.short	0x0101
        /*1172*/ 	.byte	0x3f
	.zero		1


	//   ....[41]....
        /*1174*/ 	.word	0x00016b20
        /*1178*/ 	.word	0x00000019
        /*117c*/ 	.word	0x00028830
        /*1180*/ 	.short	0x010a
        /*1182*/ 	.byte	0x3f
	.zero		1


	//   ....[42]....
        /*1184*/ 	.word	0x00016b70
        /*1188*/ 	.word	0x00000019
        /*118c*/ 	.word	0x00028830
        /*1190*/ 	.short	0x010a
        /*1192*/ 	.byte	0x3f
	.zero		1


	//   ....[43]....
        /*1194*/ 	.word	0x000170b0
        /*1198*/ 	.word	0x000000cd
        /*119c*/ 	.word	0x00028850
        /*11a0*/ 	.short	0x010a
        /*11a2*/ 	.byte	0x3f
	.zero		1


	//   ....[44]....
        /*11a4*/ 	.word	0x000170f0
        /*11a8*/ 	.word	0x000000cd
        /*11ac*/ 	.word	0x00028850
        /*11b0*/ 	.short	0x010a
        /*11b2*/ 	.byte	0x3f
	.zero		1


	//   ....[45]....
        /*11b4*/ 	.word	0x00018480
        /*11b8*/ 	.word	0x0000001a
        /*11bc*/ 	.word	0x00000000
        /*11c0*/ 	.short	0x0101
        /*11c2*/ 	.byte	0x3f
	.zero		1


	//   ....[46]....
        /*11c4*/ 	.word	0x00018f90
        /*11c8*/ 	.word	0x00000038
        /*11cc*/ 	.word	0x00000000
        /*11d0*/ 	.short	0x0101
        /*11d2*/ 	.byte	0x3f
	.zero		1


	//   ....[47]....
        /*11d4*/ 	.word	0x000196b0
        /*11d8*/ 	.word	0x00000019
        /*11dc*/ 	.word	0x00028830
        /*11e0*/ 	.short	0x010a
        /*11e2*/ 	.byte	0x3f
	.zero		1


	//   ....[48]....
        /*11e4*/ 	.word	0x00019700
        /*11e8*/ 	.word	0x00000019
        /*11ec*/ 	.word	0x00028830
        /*11f0*/ 	.short	0x010a
        /*11f2*/ 	.byte	0x3f
	.zero		1


	//   ....[49]....
        /*11f4*/ 	.word	0x00019c40
        /*11f8*/ 	.word	0x000000cd
        /*11fc*/ 	.word	0x00028850
        /*1200*/ 	.short	0x010a
        /*1202*/ 	.byte	0x3f
	.zero		1


	//   ....[50]....
        /*1204*/ 	.word	0x00019c80
        /*1208*/ 	.word	0x000000cd
        /*120c*/ 	.word	0x00028850
        /*1210*/ 	.short	0x010a
        /*1212*/ 	.byte	0x3f
	.zero		1


	//   ....[51]....
        /*1214*/ 	.word	0x0001a590
        /*1218*/ 	.word	0x0000002a
        /*121c*/ 	.word	0x00000000
        /*1220*/ 	.short	0x0101
        /*1222*/ 	.byte	0x3f
	.zero		1


	//   ....[52]....
        /*1224*/ 	.word	0x0001cb70
        /*1228*/ 	.word	0x00000038
        /*122c*/ 	.word	0x00000000
        /*1230*/ 	.short	0x0101
        /*1232*/ 	.byte	0x3f
	.zero		1


	//   ....[53]....
        /*1234*/ 	.word	0x0001d1c0
        /*1238*/ 	.word	0x0000000b
        /*123c*/ 	.word	0x00028850
        /*1240*/ 	.short	0x010a
        /*1242*/ 	.byte	0x3f
	.zero		1


	//   ....[54]....
        /*1244*/ 	.word	0x0001d240
        /*1248*/ 	.word	0x0000000b
        /*124c*/ 	.word	0x00028850
        /*1250*/ 	.short	0x010a
        /*1252*/ 	.byte	0x3f
	.zero		1


	//   ....[55]....
        /*1254*/ 	.word	0x0001d860
        /*1258*/ 	.word	0x00000004
        /*125c*/ 	.word	0x00000000
        /*1260*/ 	.short	0x0101
        /*1262*/ 	.byte	0x3f
	.zero		1


	//   ....[56]....
        /*1264*/ 	.word	0x0001ed80
        /*1268*/ 	.word	0x00000000
        /*126c*/ 	.word	0x00000000
        /*1270*/ 	.short	0x0101
        /*1272*/ 	.byte	0x3f
	.zero		1


	//   ....[57]....
        /*1274*/ 	.word	0x0001f640
        /*1278*/ 	.word	0x00000008
        /*127c*/ 	.word	0x00000000
        /*1280*/ 	.short	0x0101
        /*1282*/ 	.byte	0x3f
	.zero		1


	//   ....[58]....
        /*1284*/ 	.word	0x00022c30
        /*1288*/ 	.word	0x00000016
        /*128c*/ 	.word	0x00028820
        /*1290*/ 	.short	0x010a
        /*1292*/ 	.byte	0x3f
	.zero		1


	//   ....[59]....
        /*1294*/ 	.word	0x00022cc0
        /*1298*/ 	.word	0x00000003
        /*129c*/ 	.word	0x000288a0
        /*12a0*/ 	.short	0x010a
        /*12a2*/ 	.byte	0x3f
	.zero		1


	//   ....[60]....
        /*12a4*/ 	.word	0x00023020
        /*12a8*/ 	.word	0x00000003
        /*12ac*/ 	.word	0x000288c0
        /*12b0*/ 	.short	0x010a
        /*12b2*/ 	.byte	0x3f
	.zero		1


	//   ....[61]....
        /*12b4*/ 	.word	0x00023450
        /*12b8*/ 	.word	0x0000000b
        /*12bc*/ 	.word	0x000288a0
        /*12c0*/ 	.short	0x010a
        /*12c2*/ 	.byte	0x3f
	.zero		1


	//   ....[62]....
        /*12c4*/ 	.word	0x00023790
        /*12c8*/ 	.word	0x0000000b
        /*12cc*/ 	.word	0x000288c0
        /*12d0*/ 	.short	0x010a
        /*12d2*/ 	.byte	0x3f
	.zero		1


	//   ....[63]....
        /*12d4*/ 	.word	0x00024b50
        /*12d8*/ 	.word	0x00000007
        /*12dc*/ 	.word	0x00028840
        /*12e0*/ 	.short	0x010a
        /*12e2*/ 	.byte	0x3f
	.zero		1


	//   ....[64]....
        /*12e4*/ 	.word	0x000252b0
        /*12e8*/ 	.word	0x00000007
        /*12ec*/ 	.word	0x00028830
        /*12f0*/ 	.short	0x0107
        /*12f2*/ 	.byte	0x3f
	.zero		1


	//   ....[65]....
        /*12f4*/ 	.word	0x00025380
        /*12f8*/ 	.word	0x00000007
        /*12fc*/ 	.word	0x00028830
        /*1300*/ 	.short	0x0101
        /*1302*/ 	.byte	0x3f
	.zero		1


	//   ....[66]....
        /*1304*/ 	.word	0x00025ea0
        /*1308*/ 	.word	0x00000016
        /*130c*/ 	.word	0x00028800
        /*1310*/ 	.short	0x0107
        /*1312*/ 	.byte	0x3f
	.zero		1


	//   ....[67]....
        /*1314*/ 	.word	0x00025fb0
        /*1318*/ 	.word	0x00000016
        /*131c*/ 	.word	0x00028800
        /*1320*/ 	.short	0x0101
        /*1322*/ 	.byte	0x3f
	.zero		1


	//   ....[68]....
        /*1324*/ 	.word	0x00025fd0
        /*1328*/ 	.word	0x00000016
        /*132c*/ 	.word	0x00028820
        /*1330*/ 	.short	0x010a
        /*1332*/ 	.byte	0x3f
	.zero		1


	//   ....[69]....
        /*1334*/ 	.word	0x00026360
        /*1338*/ 	.word	0x00000006
        /*133c*/ 	.word	0x00028840
        /*1340*/ 	.short	0x010a
        /*1342*/ 	.byte	0x3f
	.zero		1


	//   ....[70]....
        /*1344*/ 	.word	0x00026860
        /*1348*/ 	.word	0x00000006
        /*134c*/ 	.word	0x00028830
        /*1350*/ 	.short	0x0107
        /*1352*/ 	.byte	0x3f
	.zero		1


	//   ....[71]....
        /*1354*/ 	.word	0x00026920
        /*1358*/ 	.word	0x00000006
        /*135c*/ 	.word	0x00028830
        /*1360*/ 	.short	0x0101
        /*1362*/ 	.byte	0x3f
	.zero		1


	//   ....[72]....
        /*1364*/ 	.word	0x00026980
        /*1368*/ 	.word	0x00000006
        /*136c*/ 	.word	0x00028860
        /*1370*/ 	.short	0x010a
        /*1372*/ 	.byte	0x3f
	.zero		1


	//   ....[73]....
        /*1374*/ 	.word	0x00026eb0
        /*1378*/ 	.word	0x00000006
        /*137c*/ 	.word	0x00028850
        /*1380*/ 	.short	0x0107
        /*1382*/ 	.byte	0x3f
	.zero		1


	//   ....[74]....
        /*1384*/ 	.word	0x00027050
        /*1388*/ 	.word	0x00000006
        /*138c*/ 	.word	0x00028850
        /*1390*/ 	.short	0x0101
        /*1392*/ 	.byte	0x3f
	.zero		1


	//   ....[75]....
        /*1394*/ 	.word	0x00027260
        /*1398*/ 	.word	0x00000000
        /*139c*/ 	.word	0x00028860
        /*13a0*/ 	.short	0x010a
        /*13a2*/ 	.byte	0x3f
	.zero		1


	//   ....[76]....
        /*13a4*/ 	.word	0x00027790
        /*13a8*/ 	.word	0x00000000
        /*13ac*/ 	.word	0x00028850
        /*13b0*/ 	.short	0x0107
        /*13b2*/ 	.byte	0x3f
	.zero		1


	//   ....[77]....
        /*13b4*/ 	.word	0x00027850
        /*13b8*/ 	.word	0x00000000
        /*13bc*/ 	.word	0x00028850
        /*13c0*/ 	.short	0x0101
        /*13c2*/ 	.byte	0x3f
	.zero		1


	//   ....[78]....
        /*13c4*/ 	.word	0x000289a0
        /*13c8*/ 	.word	0x00000007
        /*13cc*/ 	.word	0x00028820
        /*13d0*/ 	.short	0x010a
        /*13d2*/ 	.byte	0x3f
	.zero		1


	//   ....[79]....
        /*13d4*/ 	.word	0x00028b10
        /*13d8*/ 	.word	0x00000005
        /*13dc*/ 	.word	0x00028840
        /*13e0*/ 	.short	0x010a
        /*13e2*/ 	.byte	0x3f
	.zero		1


	//   ....[80]....
        /*13e4*/ 	.word	0x00028bb0
        /*13e8*/ 	.word	0x00000003
        /*13ec*/ 	.word	0x00028840
        /*13f0*/ 	.short	0x010a
        /*13f2*/ 	.byte	0x3f
	.zero		1


	//   ....[81]....
        /*13f4*/ 	.word	0x00028bf0
        /*13f8*/ 	.word	0x00000005
        /*13fc*/ 	.word	0x00028860
        /*1400*/ 	.short	0x010a
        /*1402*/ 	.byte	0x3f
	.zero		1


	//   ....[82]....
        /*1404*/ 	.word	0x00028c30
        /*1408*/ 	.word	0x00000003
        /*140c*/ 	.word	0x00028860
        /*1410*/ 	.short	0x010a
        /*1412*/ 	.byte	0x3f
	.zero		1


	//   ....[83]....
        /*1414*/ 	.word	0x00028c90
        /*1418*/ 	.word	0x00000059
        /*141c*/ 	.word	0x00028890
        /*1420*/ 	.short	0x010a
        /*1422*/ 	.byte	0x3f
	.zero		1


	//   ....[84]....
        /*1424*/ 	.word	0x000291a0
        /*1428*/ 	.word	0x00000059
        /*142c*/ 	.word	0x00028890
        /*1430*/ 	.short	0x010a
        /*1432*/ 	.byte	0x3f
	.zero		1


	//   ....[85]....
        /*1434*/ 	.word	0x000296b0
        /*1438*/ 	.word	0x00000059
        /*143c*/ 	.word	0x00028890
        /*1440*/ 	.short	0x010a
        /*1442*/ 	.byte	0x3f
	.zero		1


	//   ....[86]....
        /*1444*/ 	.word	0x00029b80
        /*1448*/ 	.word	0x00000059
        /*144c*/ 	.word	0x000288b0
        /*1450*/ 	.short	0x010a
        /*1452*/ 	.byte	0x3f
	.zero		1


	//   ....[87]....
        /*1454*/ 	.word	0x0002a380
        /*1458*/ 	.word	0x00000012
        /*145c*/ 	.word	0x00028800
        /*1460*/ 	.short	0x010a
        /*1462*/ 	.byte	0x3f
	.zero		1


	//   ....[88]....
        /*1464*/ 	.word	0x0002af50
        /*1468*/ 	.word	0x00000012
        /*146c*/ 	.word	0x00028800
        /*1470*/ 	.short	0x010a
        /*1472*/ 	.byte	0x3f
	.zero		1


	//   ....[89]....
        /*1474*/ 	.word	0x0002afa0
        /*1478*/ 	.word	0x0000005a
        /*147c*/ 	.word	0x00028830
        /*1480*/ 	.short	0x010a
        /*1482*/ 	.byte	0x3f
	.zero		1


	//   ....[90]....
        /*1484*/ 	.word	0x0002aff0
        /*1488*/ 	.word	0x00000019
        /*148c*/ 	.word	0x00028830
        /*1490*/ 	.short	0x010a
        /*1492*/ 	.byte	0x3f
	.zero		1


	//   ....[91]....
        /*1494*/ 	.word	0x0002b040
        /*1498*/ 	.word	0x000000cc
        /*149c*/ 	.word	0x00028850
        /*14a0*/ 	.short	0x010a
        /*14a2*/ 	.byte	0x3f
	.zero		1


	//   ....[92]....
        /*14a4*/ 	.word	0x0002b090
        /*14a8*/ 	.word	0x00000019
        /*14ac*/ 	.word	0x00028830
        /*14b0*/ 	.short	0x010a
        /*14b2*/ 	.byte	0x3f
	.zero		1


	//   ....[93]....
        /*14b4*/ 	.word	0x0002b0e0
        /*14b8*/ 	.word	0x000000cd
        /*14bc*/ 	.word	0x00028850
        /*14c0*/ 	.short	0x010a
        /*14c2*/ 	.byte	0x3f
	.zero		1


	//   ....[94]....
        /*14c4*/ 	.word	0x0002b130
        /*14c8*/ 	.word	0x00000019
        /*14cc*/ 	.word	0x00028830
        /*14d0*/ 	.short	0x010a
        /*14d2*/ 	.byte	0x3f
	.zero		1


	//   ....[95]....
        /*14d4*/ 	.word	0x0002b180
        /*14d8*/ 	.word	0x000000cd
        /*14dc*/ 	.word	0x00028850
        /*14e0*/ 	.short	0x010a
        /*14e2*/ 	.byte	0x3f
	.zero		1


	//   ....[96]....
        /*14e4*/ 	.word	0x0002b1d0
        /*14e8*/ 	.word	0x0000000b
        /*14ec*/ 	.word	0x00028850
        /*14f0*/ 	.short	0x010a
        /*14f2*/ 	.byte	0x3f
	.zero		1


	//   ....[97]....
        /*14f4*/ 	.word	0x0002bdc0
        /*14f8*/ 	.word	0x00000016
        /*14fc*/ 	.word	0x00028820
        /*1500*/ 	.short	0x010a
        /*1502*/ 	.byte	0x3f
	.zero		1


	//   ....[98]....
        /*1504*/ 	.word	0x0002be10
        /*1508*/ 	.word	0x00000003
        /*150c*/ 	.word	0x000288a0
        /*1510*/ 	.short	0x010a
        /*1512*/ 	.byte	0x3f
	.zero		1


	//   ....[99]....
        /*1514*/ 	.word	0x0002be60
        /*1518*/ 	.word	0x00000003
        /*151c*/ 	.word	0x000288c0
        /*1520*/ 	.short	0x010a
        /*1522*/ 	.byte	0x3f
	.zero		1


	//   ....[100]....
        /*1524*/ 	.word	0x0002beb0
        /*1528*/ 	.word	0x0000000b
        /*152c*/ 	.word	0x000288a0
        /*1530*/ 	.short	0x010a
        /*1532*/ 	.byte	0x3f
	.zero		1


	//   ....[101]....
        /*1534*/ 	.word	0x0002bf00
        /*1538*/ 	.word	0x0000000b
        /*153c*/ 	.word	0x000288c0
        /*1540*/ 	.short	0x010a
        /*1542*/ 	.byte	0x3f
	.zero		1


	//   ....[102]....
        /*1544*/ 	.word	0x0002c020
        /*1548*/ 	.word	0x00000007
        /*154c*/ 	.word	0x00028840
        /*1550*/ 	.short	0x010a
        /*1552*/ 	.byte	0x3f
	.zero		1


	//   ....[103]....
        /*1554*/ 	.word	0x0002d5a0
        /*1558*/ 	.word	0x00000016
        /*155c*/ 	.word	0x00028820
        /*1560*/ 	.short	0x010a
        /*1562*/ 	.byte	0x3f
	.zero		1


	//   ....[104]....
        /*1564*/ 	.word	0x0002d5f0
        /*1568*/ 	.word	0x00000006
        /*156c*/ 	.word	0x00028840
        /*1570*/ 	.short	0x010a
        /*1572*/ 	.byte	0x3f
	.zero		1


	//   ....[105]....
        /*1574*/ 	.word	0x0002df70
        /*1578*/ 	.word	0x00000006
        /*157c*/ 	.word	0x00028860
        /*1580*/ 	.short	0x010a
        /*1582*/ 	.byte	0x3f
	.zero		1


	//   ....[106]....
        /*1584*/ 	.word	0x0002e9e0
        /*1588*/ 	.word	0x00000000
        /*158c*/ 	.word	0x00028860
        /*1590*/ 	.short	0x010a
        /*1592*/ 	.byte	0x3f
	.zero		1


	//   ....[107]....
        /*1594*/ 	.word	0x0002fe00
        /*1598*/ 	.word	0x00000007
        /*159c*/ 	.word	0x00028820
        /*15a0*/ 	.short	0x010a
        /*15a2*/ 	.byte	0x3f
	.zero		1


	//   ....[108]....
        /*15a4*/ 	.word	0x0002ffa0
        /*15a8*/ 	.word	0x00000005
        /*15ac*/ 	.word	0x00028840
        /*15b0*/ 	.short	0x010a
        /*15b2*/ 	.byte	0x3f
	.zero		1


	//   ....[109]....
        /*15b4*/ 	.word	0x0002fff0
        /*15b8*/ 	.word	0x00000003
        /*15bc*/ 	.word	0x00028840
        /*15c0*/ 	.short	0x010a
        /*15c2*/ 	.byte	0x3f
	.zero		1


	//   ....[110]....
        /*15c4*/ 	.word	0x00030040
        /*15c8*/ 	.word	0x00000005
        /*15cc*/ 	.word	0x00028860
        /*15d0*/ 	.short	0x010a
        /*15d2*/ 	.byte	0x3f
	.zero		1


	//----- nvinfo : EIATTR_NUM_MBARRIERS
	.align		4
.L_1001:
        /*15d4*/ 	.byte	0x03, 0x38
        /*15d6*/ 	.short	0x0016


	//----- nvinfo : EIATTR_EXIT_INSTR_OFFSETS
	.align		4
        /*15d8*/ 	.byte	0x04, 0x1c
        /*15da*/ 	.short	(.L_1003 - .L_1002)


	//   ....[0]....
.L_1002:
        /*15dc*/ 	.word	0x00028c80


	//----- nvinfo : EIATTR_MAX_THREADS
	.align		4
.L_1003:
        /*15e0*/ 	.byte	0x04, 0x05
        /*15e2*/ 	.short	(.L_1005 - .L_1004)
.L_1004:
        /*15e4*/ 	.word	0x00000180
        /*15e8*/ 	.word	0x00000001
        /*15ec*/ 	.word	0x00000001


	//----- nvinfo : EIATTR_CRS_STACK_SIZE
	.align		4
.L_1005:
        /*15f0*/ 	.byte	0x04, 0x1e
        /*15f2*/ 	.short	(.L_1007 - .L_1006)
.L_1006:
        /*15f4*/ 	.word	0x00000000


	//----- nvinfo : EIATTR_CBANK_PARAM_SIZE
	.align		4
.L_1007:
        /*15f8*/ 	.byte	0x03, 0x19
        /*15fa*/ 	.short	0x0af0


	//----- nvinfo : EIATTR_PARAM_CBANK
	.align		4
        /*15fc*/ 	.byte	0x04, 0x0a
        /*15fe*/ 	.short	(.L_1009 - .L_1008)
	.align		4
.L_1008:
        /*1600*/ 	.word	index@(.nv.constant0._ZN7cutlass13device_kernelIN5flash11enable_sm90INS1_16FlashAttnFwdSm90INS1_25CollectiveMainloopFwdSm90ILi2EN4cute5tupleIJNS5_1CILi1EEES8_S8_EEENS6_IJNS7_ILi128EEESA_SA_EEELi128ENS_10bfloat16_tEfNS_4arch4Sm90ELb0ELb1ELb1ELb1ELb1ELb1ELb0ELb1ELb1ELb1ELb1ELb0EEENS1_21CollectiveEpilogueFwdISB_S9_SC_SE_Li256ELb1ELb1ELb1ELb0EEENS1_36VarlenDynamicPersistentTileSchedulerILi128ELi128ELi256ELi128ELb1ELb1ELb1ELb1ELb0ELb1EEEEEEEEEvNT_6ParamsE)
        /*1604*/ 	.short	0x0210
        /*1606*/ 	.short	0x0af0


	//----- nvinfo : EIATTR_SW_WAR
	.align		4
.L_1009:
        /*1608*/ 	.byte	0x04, 0x36
        /*160a*/ 	.short	(.L_1011 - .L_1010)
.L_1010:
        /*160c*/ 	.word	0x00000008
.L_1011:


//--------------------- .nv.info._ZN7cutlass13device_kernelIN5flash11enable_sm90INS1_16FlashAttnFwdSm90INS1_25CollectiveMainloopFwdSm90ILi2EN4cute5tupleIJNS5_1CILi1EEES8_S8_EEENS6_IJNS7_ILi128EEESA_SA_EEELi128ENS_10bfloat16_tEfNS_4arch4Sm90ELb1ELb0ELb1ELb0ELb1ELb0ELb0ELb1ELb1ELb1ELb1ELb0EEENS1_21CollectiveEpilogueFwdISB_S9_SC_SE_Li256ELb0ELb1ELb1ELb0EEENS1_19SingleTileSchedulerILb0ELb1ELb1ELi128EEEEEEEEEvNT_6ParamsE --------------------------
	.section	.nv.info._ZN7cutlass13device_kernelIN5flash11enable_sm90INS1_16FlashAttnFwdSm90INS1_25CollectiveMainloopFwdSm90ILi2EN4cute5tupleIJNS5_1CILi1EEES8_S8_EEENS6_IJNS7_ILi128EEESA_SA_EEELi128ENS_10bfloat16_tEfNS_4arch4Sm90ELb1ELb0ELb1ELb0ELb1ELb0ELb0ELb1ELb1ELb1ELb1ELb0EEENS1_21CollectiveEpilogueFwdISB_S9_SC_SE_Li256ELb0ELb1ELb1ELb0EEENS1_19SingleTileSchedulerILb0ELb1ELb1ELi128EEEEEEEEEvNT_6ParamsE,"",@"SHT_CUDA_INFO"
	.sectionflags	@""
	.align	4


	//----- nvinfo : EIATTR_CUDA_API_VERSION
	.align		4
        /*0000*/ 	.byte	0x04, 0x37
        /*0002*/ 	.short	(.L_1013 - .L_1012)
.L_1012:
        /*0004*/ 	.word	0x00000082


	//----- nvinfo : EIATTR_KPARAM_INFO
	.align		4
.L_1013:
        /*0008*/ 	.byte	0x04, 0x17
        /*000a*/ 	.short	(.L_1015 - .L_1014)
.L_1014:
        /*000c*/ 	.word	0x00000000
        /*0010*/ 	.short	0x0000
        /*0012*/ 	.short	0x0070
        /*0014*/ 	.byte	0x00, 0xf0, 0x01, 0x28


	//----- nvinfo : EIATTR_SPARSE_MMA_MASK
	.align		4
.L_1015:
        /*0018*/ 	.byte	0x03, 0x50
        /*001a*/ 	.short	0x0000


	//----- nvinfo : EIATTR_MAXREG_COUNT
	.align		4
        /*001c*/ 	.byte	0x03, 0x1b
        /*001e*/ 	.short	0x00a8


	//----- nvinfo : EIATTR_NUM_BARRIERS
	.align		4
        /*0020*/ 	.byte	0x02, 0x4c
        /*0022*/ 	.byte	0x10
	.zero		1


	//----- nvinfo : EIATTR_EXTERNS
	.align		4
        /*0024*/ 	.byte	0x04, 0x0f
        /*0026*/ 	.short	(.L_1017 - .L_1016)


	//   ....[0]....
	.align		4
.L_1016:
        /*0028*/ 	.word	index@(__assertfail)


	//----- nvinfo : EIATTR_MERCURY_ISA_VERSION
	.align		4
.L_1017:
        /*002c*/ 	.byte	0x03, 0x5f
        /*002e*/ 	.short	0x0101


	//----- nvinfo : EIATTR_INT_WARP_WIDE_INSTR_OFFSETS
	.align		4
        /*0030*/ 	.byte	0x04, 0x31
        /*0032*/ 	.short	(.L_1019 - .L_1018)


	//   ....[0]....
.L_1018:
        /*0034*/ 	.word	0x000000b0


	//   ....[1]....
        /*0038*/ 	.word	0x000000c0


	//   ....[2]....
        /*003c*/ 	.word	0x00000160


	//----- nvinfo : EIATTR_COOP_GROUP_MASK_REGIDS
	.align		4
.L_1019:
        /*0040*/ 	.byte	0x04, 0x29
        /*0042*/ 	.short	(.L_1021 - .L_1020)


	//   ....[0]....
.L_1020:
        /*0044*/ 	.word	0xffffffff


	//   ....[1]....
        /*0048*/ 	.word	0xffffffff


	//   ....[2]....
        /*004c*/ 	.word	0xffffffff


	//   ....[3]....
        /*0050*/ 	.word	0xffffffff


	//   ....[4]....
        /*0054*/ 	.word	0xffffffff


	//   ....[5]....
        /*0058*/ 	.word	0xffffffff


	//   ....[6]....
        /*005c*/ 	.word	0xffffffff


	//   ....[7]....
        /*0060*/ 	.word	0xffffffff


	//   ....[8]....
        /*0064*/ 	.word	0xffffffff


	//   ....[9]....
        /*0068*/ 	.word	0xffffffff


	//   ....[10]....
        /*006c*/ 	.word	0xffffffff


	//   ....[11]....
        /*0070*/ 	.word	0xffffffff


	//   ....[12]....
        /*0074*/ 	.word	0xffffffff


	//   ....[13]....
        /*0078*/ 	.word	0xffffffff


	//   ....[14]....
        /*007c*/ 	.word	0xffffffff


	//   ....[15]....
        /*0080*/ 	.word	0xffffffff


	//   ....[16]....
        /*0084*/ 	.word	0xffffffff


	//   ....[17]....
        /*0088*/ 	.word	0xffffffff


	//   ....[18]....
        /*008c*/ 	.word	0xffffffff


	//   ....[19]....
        /*0090*/ 	.word	0xffffffff


	//   ....[20]....
        /*0094*/ 	.word	0xffffffff


	//   ....[21]....
        /*0098*/ 	.word	0xffffffff


	//   ....[22]....
        /*009c*/ 	.word	0xffffffff


	//   ....[23]....
        /*00a0*/ 	.word	0xffffffff


	//   ....[24]....
        /*00a4*/ 	.word	0xffffffff


	//   ....[25]....
        /*00a8*/ 	.word	0xffffffff


	//   ....[26]....
        /*00ac*/ 	.word	0xffffffff


	//   ....[27]....
        /*00b0*/ 	.word	0xffffffff


	//   ....[28]....
        /*00b4*/ 	.word	0xffffffff


	//   ....[29]....
        /*00b8*/ 	.word	0xffffffff


	//   ....[30]....
        /*00bc*/ 	.word	0xffffffff


	//   ....[31]....
        /*00c0*/ 	.word	0xffffffff


	//   ....[32]....
        /*00c4*/ 	.word	0xffffffff


	//   ....[33]....
        /*00c8*/ 	.word	0xffffffff


	//   ....[34]....
        /*00cc*/ 	.word	0xffffffff


	//   ....[35]....
        /*00d0*/ 	.word	0xffffffff


	//   ....[36]....
        /*00d4*/ 	.word	0xffffffff


	//   ....[37]....
        /*00d8*/ 	.word	0xffffffff


	//   ....[38]....
        /*00dc*/ 	.word	0xffffffff


	//   ....[39]....
        /*00e0*/ 	.word	0xffffffff


	//   ....[40]....
        /*00e4*/ 	.word	0xffffffff


	//   ....[41]....
        /*00e8*/ 	.word	0xffffffff


	//   ....[42]....
        /*00ec*/ 	.word	0xffffffff


	//   ....[43]....
        /*00f0*/ 	.word	0xffffffff


	//   ....[44]....
        /*00f4*/ 	.word	0xffffffff


	//   ....[45]....
        /*00f8*/ 	.word	0xffffffff


	//   ....[46]....
        /*00fc*/ 	.word	0xffffffff


	//   ....[47]....
        /*0100*/ 	.word	0xffffffff


	//   ....[48]....
        /*0104*/ 	.word	0xffffffff


	//   ....[49]....
        /*0108*/ 	.word	0xffffffff


	//   ....[50]....
        /*010c*/ 	.word	0xffffffff


	//   ....[51]....
        /*0110*/ 	.word	0xffffffff


	//   ....[52]....
        /*0114*/ 	.word	0xffffffff


	//   ....[53]....
        /*0118*/ 	.word	0xffffffff


	//   ....[54]....
        /*011c*/ 	.word	0xffffffff


	//   ....[55]....
        /*0120*/ 	.word	0xffffffff


	//   ....[56]....
        /*0124*/ 	.word	0xffffffff


	//   ....[57]....
        /*0128*/ 	.word	0xffffffff


	//   ....[58]....
        /*012c*/ 	.word	0xffffffff


	//   ....[59]....
        /*0130*/ 	.word	0xffffffff


	//   ....[60]....
        /*0134*/ 	.word	0xffffffff


	//   ....[61]....
        /*0138*/ 	.word	0xffffffff


	//   ....[62]....
        /*013c*/ 	.word	0xffffffff


	//   ....[63]....
        /*0140*/ 	.word	0xffffffff


	//   ....[64]....
        /*0144*/ 	.word	0xffffffff


	//   ....[65]....
        /*0148*/ 	.word	0xffffffff


	//   ....[66]....
        /*014c*/ 	.word	0xffffffff


	//   ....[67]....
        /*0150*/ 	.word	0xffffffff


	//   ....[68]....
        /*0154*/ 	.word	0xffffffff


	//   ....[69]....
        /*0158*/ 	.word	0xffffffff


	//   ....[70]....
        /*015c*/ 	.word	0xffffffff


	//   ....[71]....
        /*0160*/ 	.word	0xffffffff


	//   ....[72]....
        /*0164*/ 	.word	0xffffffff


	//   ....[73]....
        /*0168*/ 	.word	0xffffffff


	//   ....[74]....
        /*016c*/ 	.word	0xffffffff


	//   ....[75]....
        /*0170*/ 	.word	0xffffffff


	//   ....[76]....
        /*0174*/ 	.word	0xffffffff


	//   ....[77]....
        /*0178*/ 	.word	0xffffffff


	//   ....[78]....
        /*017c*/ 	.word	0xffffffff


	//   ....[79]....
        /*0180*/ 	.word	0xffffffff


	//   ....[80]....
        /*0184*/ 	.word	0xffffffff


	//   ....[81]....
        /*0188*/ 	.word	0xffffffff


	//   ....[82]....
        /*018c*/ 	.word	0xffffffff


	//   ....[83]....
        /*0190*/ 	.word	0xffffffff


	//   ....[84]....
        /*0194*/ 	.word	0xffffffff


	//   ....[85]....
        /*0198*/ 	.word	0xffffffff


	//   ....[86]....
        /*019c*/ 	.word	0xffffffff


	//   ....[87]....
        /*01a0*/ 	.word	0xffffffff


	//   ....[88]....
        /*01a4*/ 	.word	0xffffffff


	//   ....[89]....
        /*01a8*/ 	.word	0xffffffff


	//   ....[90]....
        /*01ac*/ 	.word	0xffffffff


	//   ....[91]....
        /*01b0*/ 	.word	0xffffffff


	//   ....[92]....
        /*01b4*/ 	.word	0xffffffff


	//   ....[93]....
        /*01b8*/ 	.word	0xffffffff


	//   ....[94]....
        /*01bc*/ 	.word	0xffffffff


	//   ....[95]....
        /*01c0*/ 	.word	0xffffffff


	//   ....[96]....
        /*01c4*/ 	.word	0xffffffff


	//   ....[97]....
        /*01c8*/ 	.word	0xffffffff


	//   ....[98]....
        /*01cc*/ 	.word	0xffffffff


	//   ....[99]....
        /*01d0*/ 	.word	0xffffffff


	//   ....[100]....
        /*01d4*/ 	.word	0xffffffff


	//   ....[101]....
        /*01d8*/ 	.word	0xffffffff


	//   ....[102]....
        /*01dc*/ 	.word	0xffffffff


	//   ....[103]....
        /*01e0*/ 	.word	0xffffffff


	//   ....[104]....
        /*01e4*/ 	.word	0xffffffff


	//   ....[105]....
        /*01e8*/ 	.word	0xffffffff


	//   ....[106]....
        /*01ec*/ 	.word	0xffffffff


	//   ....[107]....
        /*01f0*/ 	.word	0xffffffff


	//   ....[108]....
        /*01f4*/ 	.word	0xffffffff


	//   ....[109]....
        /*01f8*/ 	.word	0xffffffff


	//   ....[110]....
        /*01fc*/ 	.word	0xffffffff


	//   ....[111]....
        /*0200*/ 	.word	0xffffffff


	//   ....[112]....
        /*0204*/ 	.word	0xffffffff


	//   ....[113]....
        /*0208*/ 	.word	0xffffffff


	//   ....[114]....
        /*020c*/ 	.word	0xffffffff


	//   ....[115]....
        /*0210*/ 	.word	0xffffffff


	//   ....[116]....
        /*0214*/ 	.word	0xffffffff


	//   ....[117]....
        /*0218*/ 	.word	0x0500000f


	//   ....[118]....
        /*021c*/ 	.word	0x0500000f


	//   ....[119]....
        /*0220*/ 	.word	0x0500000f


	//   ....[120]....
        /*0224*/ 	.word	0x0500000f


	//   ....[121]....
        /*0228*/ 	.word	0x0500000f


	//   ....[122]....
        /*022c*/ 	.word	0x0500000f


	//   ....[123]....
        /*0230*/ 	.word	0x0500000f


	//   ....[124]....
        /*0234*/ 	.word	0x0500000f


	//   ....[125]....
        /*0238*/ 	.word	0x0500000f


	//   ....[126]....
        /*023c*/ 	.word	0x0500000f


	//   ....[127]....
        /*0240*/ 	.word	0x0500000f


	//   ....[128]....
        /*0244*/ 	.word	0x0500000f


	//   ....[129]....
        /*0248*/ 	.word	0x0500000f


	//   ....[130]....
        /*024c*/ 	.word	0x0500000f


	//   ....[131]....
        /*0250*/ 	.word	0x0500000f


	//   ....[132]....
        /*0254*/ 	.word	0x0500000f


	//   ....[133]....
        /*0258*/ 	.word	0x0500000f


	//   ....[134]....
        /*025c*/ 	.word	0x0500000f


	//   ....[135]....
        /*0260*/ 	.word	0x0500000f


	//   ....[136]....
        /*0264*/ 	.word	0x0500000f


	//   ....[137]....
        /*0268*/ 	.word	0x0500000f


	//   ....[138]....
        /*026c*/ 	.word	0x0500000f


	//   ....[139]....
        /*0270*/ 	.word	0x0500000f


	//   ....[140]....
        /*0274*/ 	.word	0x0500000f


	//   ....[141]....
        /*0278*/ 	.word	0x0500000f


	//   ....[142]....
        /*027c*/ 	.word	0x0500000f


	//   ....[143]....
        /*0280*/ 	.word	0x0500000f


	//   ....[144]....
        /*0284*/ 	.word	0x0500000f


	//   ....[145]....
        /*0288*/ 	.word	0x0500000f


	//   ....[146]....
        /*028c*/ 	.word	0x0500000f


	//   ....[147]....
        /*0290*/ 	.word	0x0500000f


	//   ....[148]....
        /*0294*/ 	.word	0x0500000f


	//   ....[149]....
        /*0298*/ 	.word	0x0500000f


	//   ....[150]....
        /*029c*/ 	.word	0x0500000f


	//   ....[151]....
        /*02a0*/ 	.word	0x0500000f


	//   ....[152]....
        /*02a4*/ 	.word	0x0500000f


	//   ....[153]....
        /*02a8*/ 	.word	0x0500000f


	//   ....[154]....
        /*02ac*/ 	.word	0x0500000f


	//   ....[155]....
        /*02b0*/ 	.word	0x0500000f


	//   ....[156]....
        /*02b4*/ 	.word	0x0500000f


	//   ....[157]....
        /*02b8*/ 	.word	0x0500000f


	//   ....[158]....
        /*02bc*/ 	.word	0x0500000f


	//   ....[159]....
        /*02c0*/ 	.word	0x0500000f


	//   ....[160]....
        /*02c4*/ 	.word	0x0500000f


	//   ....[161]....
        /*02c8*/ 	.word	0x0500000f


	//   ....[162]....
        /*02cc*/ 	.word	0x0500000f


	//   ....[163]....
        /*02d0*/ 	.word	0x0500000f


	//   ....[164]....
        /*02d4*/ 	.word	0x0500000f


	//   ....[165]....
        /*02d8*/ 	.word	0x0500000f


	//   ....[166]....
        /*02dc*/ 	.word	0x0500000f


	//   ....[167]....
        /*02e0*/ 	.word	0x0500000f


	//   ....[168]....
        /*02e4*/ 	.word	0x0500000f


	//   ....[169]....
        /*02e8*/ 	.word	0x0500000f


	//   ....[170]....
        /*02ec*/ 	.word	0x0500000f


	//   ....[171]....
        /*02f0*/ 	.word	0x0500000f


	//   ....[172]....
        /*02f4*/ 	.word	0x0500000f


	//   ....[173]....
        /*02f8*/ 	.word	0x0500000f


	//   ....[174]....
        /*02fc*/ 	.word	0x0500000f


	//   ....[175]....
        /*0300*/ 	.word	0x0500000f


	//   ....[176]....
        /*0304*/ 	.word	0x0500000f


	//   ....[177]....
        /*0308*/ 	.word	0x0500000f


	//   ....[178]....
        /*030c*/ 	.word	0x0500000f


	//   ....[179]....
        /*0310*/ 	.word	0x0500000f


	//   ....[180]....
        /*0314*/ 	.word	0x0500000f


	//   ....[181]....
        /*0318*/ 	.word	0x0500000f


	//   ....[182]....
        /*031c*/ 	.word	0x0500000f


	//   ....[183]....
        /*0320*/ 	.word	0x0500000f


	//   ....[184]....
        /*0324*/ 	.word	0x0500000f


	//   ....[185]....
        /*0328*/ 	.word	0x0500000f


	//   ....[186]....
        /*032c*/ 	.word	0x0500000f


	//   ....[187]....
        /*0330*/ 	.word	0x0500000f


	//   ....[188]....
        /*0334*/ 	.word	0x0500000f


	//   ....[189]....
        /*0338*/ 	.word	0x0500000f


	//   ....[190]....
        /*033c*/ 	.word	0x0500000f


	//   ....[191]....
        /*0340*/ 	.word	0x0500000f


	//   ....[192]....
        /*0344*/ 	.word	0x0500000f


	//   ....[193]....
        /*0348*/ 	.word	0x0500000f


	//   ....[194]....
        /*034c*/ 	.word	0x0500000f


	//   ....[195]....
        /*0350*/ 	.word	0x0500000f


	//   ....[196]....
        /*0354*/ 	.word	0x0500000f


	//   ....[197]....
        /*0358*/ 	.word	0x0500000f


	//   ....[198]....
        /*035c*/ 	.word	0x0500000f


	//----- nvinfo : EIATTR_COOP_GROUP_INSTR_OFFSETS
	.align		4
.L_1021:
        /*0360*/ 	.byte	0x04, 0x28
        /*0362*/ 	.short	(.L_1023 - .L_1022)


	//   ....[0]....
.L_1022:
        /*0364*/ 	.word	0x00000070


	//   ....[1]....
        /*0368*/ 	.word	0x00000080


	//   ....[2]....
        /*036c*/ 	.word	0x000002c0


	//   ....[3]....
        /*0370*/ 	.word	0x00000420


	//   ....[4]....
        /*0374*/ 	.word	0x00000540


	//   ....[5]....
        /*0378*/ 	.word	0x000006a0


	//   ....[6]....
        /*037c*/ 	.word	0x00001170


	//   ....[7]....
        /*0380*/ 	.word	0x00001c70


	//   ....[8]....
        /*0384*/ 	.word	0x00001fe0


	//   ....[9]....
        /*0388*/ 	.word	0x00002950


	//   ....[10]....
        /*038c*/ 	.word	0x000029d0


	//   ....[11]....
        /*0390*/ 	.word	0x000034a0


	//   ....[12]....
        /*0394*/ 	.word	0x00003520


	//   ....[13]....
        /*0398*/ 	.word	0x00004be0


	//   ....[14]....
        /*039c*/ 	.word	0x00005280


	//   ....[15]....
        /*03a0*/ 	.word	0x000057e0


	//   ....[16]....
        /*03a4*/ 	.word	0x000058e0


	//   ....[17]....
        /*03a8*/ 	.word	0x00006220


	//   ....[18]....
        /*03ac*/ 	.word	0x00006270


	//   ....[19]....
        /*03b0*/ 	.word	0x00008850


	//   ....[20]....
        /*03b4*/ 	.word	0x00008880


	//   ....[21]....
        /*03b8*/ 	.word	0x000088a0


	//   ....[22]....
        /*03bc*/ 	.word	0x000088c0


	//   ....[23]....
        /*03c0*/ 	.word	0x00009d50


	//   ....[24]....
        /*03c4*/ 	.word	0x00009d70


	//   ....[25]....
        /*03c8*/ 	.word	0x00009e50


	//   ....[26]....
        /*03cc*/ 	.word	0x00009e60


	//   ....[27]....
        /*03d0*/ 	.word	0x0000ae30


	//   ....[28]....
        /*03d4*/ 	.word	0x0000ae70


	//   ....[29]....
        /*03d8*/ 	.word	0x0000aeb0


	//   ....[30]....
        /*03dc*/ 	.word	0x0000aed0


	//   ....[31]....
        /*03e0*/ 	.word	0x0000af00


	//   ....[32]....
        /*03e4*/ 	.word	0x0000af10


	//   ....[33]....
        /*03e8*/ 	.word	0x0000b550


	//   ....[34]....
        /*03ec*/ 	.word	0x0000b560


	//   ....[35]....
        /*03f0*/ 	.word	0x0000bf90


	//   ....[36]....
        /*03f4*/ 	.word	0x0000d170


	//   ....[37]....
        /*03f8*/ 	.word	0x0000d1a0


	//   ....[38]....
        /*03fc*/ 	.word	0x0000d1b0


	//   ....[39]....
        /*0400*/ 	.word	0x0000d1c0


	//   ....[40]....
        /*0404*/ 	.word	0x0000d1d0


	//   ....[41]....
        /*0408*/ 	.word	0x0000d1e0


	//   ....[42]....
        /*040c*/ 	.word	0x0000d1f0


	//   ....[43]....
        /*0410*/ 	.word	0x0000d210


	//   ....[44]....
        /*0414*/ 	.word	0x0000d280


	//   ....[45]....
        /*0418*/ 	.word	0x0000d2b0


	//   ....[46]....
        /*041c*/ 	.word	0x0000d370


	//   ....[47]....
        /*0420*/ 	.word	0x0000d3a0


	//   ....[48]....
        /*0424*/ 	.word	0x0000d3e0


	//   ....[49]....
        /*0428*/ 	.word	0x0000d3f0


	//   ....[50]....
        /*042c*/ 	.word	0x0000d430


	//   ....[51]....
        /*0430*/ 	.word	0x0000d460


	//   ....[52]....
        /*0434*/ 	.word	0x0000daf0


	//   ....[53]....
        /*0438*/ 	.word	0x0000db20


	//   ....[54]....
        /*043c*/ 	.word	0x0000db50


	//   ....[55]....
        /*0440*/ 	.word	0x0000db80


	//   ....[56]....
        /*0444*/ 	.word	0x0000dba0


	//   ....[57]....
        /*0448*/ 	.word	0x0000dc20


	//   ....[58]....
        /*044c*/ 	.word	0x0000dc50


	//   ....[59]....
        /*0450*/ 	.word	0x0000dc60


	//   ....[60]....
        /*0454*/ 	.word	0x0000dd40


	//   ....[61]....
        /*0458*/ 	.word	0x0000dd60


	//   ....[62]....
        /*045c*/ 	.word	0x0000dd70


	//   ....[63]....
        /*0460*/ 	.word	0x0000ddc0


	//   ....[64]....
        /*0464*/ 	.word	0x0000de60


	//   ....[65]....
        /*0468*/ 	.word	0x0000de80


	//   ....[66]....
        /*046c*/ 	.word	0x0000de90


	//   ....[67]....
        /*0470*/ 	.word	0x0000ded0


	//   ....[68]....
        /*0474*/ 	.word	0x0000e5e0


	//   ....[69]....
        /*0478*/ 	.word	0x0000e610


	//   ....[70]....
        /*047c*/ 	.word	0x0000e620


	//   ....[71]....
        /*0480*/ 	.word	0x0000e630


	//   ....[72]....
        /*0484*/ 	.word	0x0000e660


	//   ....[73]....
        /*0488*/ 	.word	0x0000e6a0


	//   ....[74]....
        /*048c*/ 	.word	0x0000e6b0


	//   ....[75]....
        /*0490*/ 	.word	0x0000e6d0


	//   ....[76]....
        /*0494*/ 	.word	0x0000e730


	//   ....[77]....
        /*0498*/ 	.word	0x0000e740


	//   ....[78]....
        /*049c*/ 	.word	0x0000e760


	//   ....[79]....
        /*04a0*/ 	.word	0x0000e7c0


	//   ....[80]....
        /*04a4*/ 	.word	0x0000e7e0


	//   ....[81]....
        /*04a8*/ 	.word	0x0000e7f0


	//   ....[82]....
        /*04ac*/ 	.word	0x0000e820


	//   ....[83]....
        /*04b0*/ 	.word	0x0000e830


	//   ....[84]....
        /*04b4*/ 	.word	0x0000eab0


	//   ....[85]....
        /*04b8*/ 	.word	0x0000ead0


	//   ....[86]....
        /*04bc*/ 	.word	0x0000eae0


	//   ....[87]....
        /*04c0*/ 	.word	0x0000eb00


	//   ....[88]....
        /*04c4*/ 	.word	0x0000eb70


	//   ....[89]....
        /*04c8*/ 	.word	0x0000eba0


	//   ....[90]....
        /*04cc*/ 	.word	0x0000ebf0


	//   ....[91]....
        /*04d0*/ 	.word	0x0000ec20


	//   ....[92]....
        /*04d4*/ 	.word	0x0000ec70


	//   ....[93]....
        /*04d8*/ 	.word	0x0000eca0


	//   ....[94]....
        /*04dc*/ 	.word	0x0000ecf0


	//   ....[95]....
        /*04e0*/ 	.word	0x0000ed20


	//   ....[96]....
        /*04e4*/ 	.word	0x0000ed70


	//   ....[97]....
        /*04e8*/ 	.word	0x0000eda0


	//   ....[98]....
        /*04ec*/ 	.word	0x0000edf0


	//   ....[99]....
        /*04f0*/ 	.word	0x0000ee20


	//   ....[100]....
        /*04f4*/ 	.word	0x0000f280


	//   ....[101]....
        /*04f8*/ 	.word	0x0000f2b0


	//   ....[102]....
        /*04fc*/ 	.word	0x0000f2e0


	//   ....[103]....
        /*0500*/ 	.word	0x0000f310


	//   ....[104]....
        /*0504*/ 	.word	0x0000f340


	//   ....[105]....
        /*0508*/ 	.word	0x0000f350


	//   ....[106]....
        /*050c*/ 	.word	0x0000f370


	//   ....[107]....
        /*0510*/ 	.word	0x0000f390


	//   ....[108]....
        /*0514*/ 	.word	0x0000f3b0


	//   ....[109]....
        /*0518*/ 	.word	0x0000f3d0


	//   ....[110]....
        /*051c*/ 	.word	0x0000f450


	//   ....[111]....
        /*0520*/ 	.word	0x0000f470


	//   ....[112]....
        /*0524*/ 	.word	0x0000f4a0


	//   ....[113]....
        /*0528*/ 	.word	0x0000f4c0


	//   ....[114]....
        /*052c*/ 	.word	0x0000f670


	//   ....[115]....
        /*0530*/ 	.word	0x0000f680


	//   ....[116]....
        /*0534*/ 	.word	0x0000f8e0


	//   ....[117]....
        /*0538*/ 	.word	0x0000fe40


	//   ....[118]....
        /*053c*/ 	.word	0x0000ff30


	//   ....[119]....
        /*0540*/ 	.word	0x0000ffd0


	//   ....[120]....
        /*0544*/ 	.word	0x00010030


	//   ....[121]....
        /*0548*/ 	.word	0x00010100


	//   ....[122]....
        /*054c*/ 	.word	0x00010170


	//   ....[123]....
        /*0550*/ 	.word	0x00010230


	//   ....[124]....
        /*0554*/ 	.word	0x000102a0


	//   ....[125]....
        /*0558*/ 	.word	0x00010380


	//   ....[126]....
        /*055c*/ 	.word	0x00010400


	//   ....[127]....
        /*0560*/ 	.word	0x000104d0


	//   ....[128]....
        /*0564*/ 	.word	0x00010550


	//   ....[129]....
        /*0568*/ 	.word	0x00010610


	//   ....[130]....
        /*056c*/ 	.word	0x00010680


	//   ....[131]....
        /*0570*/ 	.word	0x00010760


	//   ....[132]....
        /*0574*/ 	.word	0x000107e0


	//   ....[133]....
        /*0578*/ 	.word	0x000108a0


	//   ....[134]....
        /*057c*/ 	.word	0x00010940


	//   ....[135]....
        /*0580*/ 	.word	0x000109a0


	//   ....[136]....
        /*0584*/ 	.word	0x00010a40


	//   ....[137]....
        /*0588*/ 	.word	0x00010b10


	//   ....[138]....
        /*058c*/ 	.word	0x00010b80


	//   ....[139]....
        /*0590*/ 	.word	0x00010c60


	//   ....[140]....
        /*0594*/ 	.word	0x00010cd0


	//   ....[141]....
        /*0598*/ 	.word	0x00010d90


	//   ....[142]....
        /*059c*/ 	.word	0x00010e10


	//   ....[143]....
        /*05a0*/ 	.word	0x00010f00


	//   ....[144]....
        /*05a4*/ 	.word	0x00010f60


	//   ....[145]....
        /*05a8*/ 	.word	0x00011020


	//   ....[146]....
        /*05ac*/ 	.word	0x000110a0


	//   ....[147]....
        /*05b0*/ 	.word	0x00011170


	//   ....[148]....
        /*05b4*/ 	.word	0x000111e0


	//   ....[149]....
        /*05b8*/ 	.word	0x00011290


	//   ....[150]....
        /*05bc*/ 	.word	0x000113d0


	//   ....[151]....
        /*05c0*/ 	.word	0x00011480


	//   ....[152]....
        /*05c4*/ 	.word	0x00011550


	//   ....[153]....
        /*05c8*/ 	.word	0x000115a0


	//   ....[154]....
        /*05cc*/ 	.word	0x00011680


	//   ....[155]....
        /*05d0*/ 	.word	0x000116d0


	//   ....[156]....
        /*05d4*/ 	.word	0x000117a0


	//   ....[157]....
        /*05d8*/ 	.word	0x000117f0


	//   ....[158]....
        /*05dc*/ 	.word	0x000118d0


	//   ....[159]....
        /*05e0*/ 	.word	0x00011920


	//   ....[160]....
        /*05e4*/ 	.word	0x00011a00


	//   ....[161]....
        /*05e8*/ 	.word	0x00011a50


	//   ....[162]....
        /*05ec*/ 	.word	0x00011b20


	//   ....[163]....
        /*05f0*/ 	.word	0x00011b70


	//   ....[164]....
        /*05f4*/ 	.word	0x00011c50


	//   ....[165]....
        /*05f8*/ 	.word	0x00011ca0


	//   ....[166]....
        /*05fc*/ 	.word	0x00011d90


	//   ....[167]....
        /*0600*/ 	.word	0x00011e30


	//   ....[168]....
        /*0604*/ 	.word	0x00011e90


	//   ....[169]....
        /*0608*/ 	.word	0x00011f50


	//   ....[170]....
        /*060c*/ 	.word	0x00011ff0


	//   ....[171]....
        /*0610*/ 	.word	0x000120b0


	//   ....[172]....
        /*0614*/ 	.word	0x00012150


	//   ....[173]....
        /*0618*/ 	.word	0x00012210


	//   ....[174]....
        /*061c*/ 	.word	0x000122b0


	//   ....[175]....
        /*0620*/ 	.word	0x00012370


	//   ....[176]....
        /*0624*/ 	.word	0x00012410


	//   ....[177]....
        /*0628*/ 	.word	0x000124d0


	//   ....[178]....
        /*062c*/ 	.word	0x00012570


	//   ....[179]....
        /*0630*/ 	.word	0x00012630


	//   ....[180]....
        /*0634*/ 	.word	0x000126d0


	//   ....[181]....
        /*0638*/ 	.word	0x00012790


	//   ....[182]....
        /*063c*/ 	.word	0x000128b0


	//   ....[183]....
        /*0640*/ 	.word	0x00012950


	//   ....[184]....
        /*0644*/ 	.word	0x00012a00


	//   ....[185]....
        /*0648*/ 	.word	0x00012ad0


	//   ....[186]....
        /*064c*/ 	.word	0x00012b40


	//   ....[187]....
        /*0650*/ 	.word	0x00012c10


	//   ....[188]....
        /*0654*/ 	.word	0x00012c80


	//   ....[189]....
        /*0658*/ 	.word	0x00012d60


	//   ....[190]....
        /*065c*/ 	.word	0x00012dd0


	//   ....[191]....
        /*0660*/ 	.word	0x00012eb0


	//   ....[192]....
        /*0664*/ 	.word	0x00012f30


	//   ....[193]....
        /*0668*/ 	.word	0x00013010


	//   ....[194]....
        /*066c*/ 	.word	0x00013080


	//   ....[195]....
        /*0670*/ 	.word	0x00013150


	//   ....[196]....
        /*0674*/ 	.word	0x000131c0


	//   ....[197]....
        /*0678*/ 	.word	0x00013280


	//   ....[198]....
        /*067c*/ 	.word	0x00013360


	//----- nvinfo : EIATTR_REG_RECONFIG
	.align		4
.L_1023:
        /*0680*/ 	.byte	0x01, 0x54
	.zero		2


	//----- nvinfo : EIATTR_SYSCALL_OFFSETS
	.align		4
        /*0684*/ 	.byte	0x04, 0x46
        /*0686*/ 	.short	(.L_1025 - .L_1024)


	//   ....[0]....
.L_1024:
        /*0688*/ 	.word	0x00001330


	//   ....[1]....
        /*068c*/ 	.word	0x0000c7b0


	//   ....[2]....
        /*0690*/ 	.word	0x0000c8f0


	//   ....[3]....
        /*0694*/ 	.word	0x0000c9e0


	//   ....[4]....
        /*0698*/ 	.word	0x0000d830


	//----- nvinfo : EIATTR_MBARRIER_INSTR_OFFSETS
	.align		4
.L_1025:
        /*069c*/ 	.byte	0x04, 0x39
        /*069e*/ 	.short	(.L_1027 - .L_1026)


	//   ....[0]....
.L_1026:
        /*06a0*/ 	.word	0x00000170
        /*06a4*/ 	.word	0x000000ff
        /*06a8*/ 	.word	0x00028800
        /*06ac*/ 	.short	0x0100
        /*06ae*/ 	.byte	0x08
	.zero		1


	//   ....[1]....
        /*06b0*/ 	.word	0x00000180
        /*06b4*/ 	.word	0x000000ff
        /*06b8*/ 	.word	0x00028820
        /*06bc*/ 	.short	0x0100
        /*06be*/ 	.byte	0x08
	.zero		1


	//   ....[2]....
        /*06c0*/ 	.word	0x00000270
        /*06c4*/ 	.word	0x000000ff
        /*06c8*/ 	.word	0x00028830
        /*06cc*/ 	.short	0x0100
        /*06ce*/ 	.byte	0x08
	.zero		1


	//   ....[3]....
        /*06d0*/ 	.word	0x00000280
        /*06d4*/ 	.word	0x000000ff
        /*06d8*/ 	.word	0x00028840
        /*06dc*/ 	.short	0x0100
        /*06de*/ 	.byte	0x08
	.zero		1


	//   ....[4]....
        /*06e0*/ 	.word	0x00000290
        /*06e4*/ 	.word	0x000000ff
        /*06e8*/ 	.word	0x00028838
        /*06ec*/ 	.short	0x0100
        /*06ee*/ 	.byte	0x08
	.zero		1


	//   ....[5]....
        /*06f0*/ 	.word	0x000002a0
        /*06f4*/ 	.word	0x000000ff
        /*06f8*/ 	.word	0x00028848
        /*06fc*/ 	.short	0x0100
        /*06fe*/ 	.byte	0x08
	.zero		1


	//   ....[6]....
        /*0700*/ 	.word	0x000003d0
        /*0704*/ 	.word	0x000000ff
        /*0708*/ 	.word	0x00028850
        /*070c*/ 	.short	0x0100
        /*070e*/ 	.byte	0x08
	.zero		1


	//   ....[7]....
        /*0710*/ 	.word	0x000003e0
        /*0714*/ 	.word	0x000000ff
        /*0718*/ 	.word	0x00028860
        /*071c*/ 	.short	0x0100
        /*071e*/ 	.byte	0x08
	.zero		1


	//   ....[8]....
        /*0720*/ 	.word	0x000003f0
        /*0724*/ 	.word	0x000000ff
        /*0728*/ 	.word	0x00028858
        /*072c*/ 	.short	0x0100
        /*072e*/ 	.byte	0x08
	.zero		1


	//   ....[9]....
        /*0730*/ 	.word	0x00000400
        /*0734*/ 	.word	0x000000ff
        /*0738*/ 	.word	0x00028868
        /*073c*/ 	.short	0x0100
        /*073e*/ 	.byte	0x08
	.zero		1


	//   ....[10]....
        /*0740*/ 	.word	0x000004f0
        /*0744*/ 	.word	0x000000ff
        /*0748*/ 	.word	0x00028870
        /*074c*/ 	.short	0x0100
        /*074e*/ 	.byte	0x06
	.zero		1


	//   ....[11]....
        /*0750*/ 	.word	0x00000500
        /*0754*/ 	.word	0x000000ff
        /*0758*/ 	.word	0x00028880
        /*075c*/ 	.short	0x0100
        /*075e*/ 	.byte	0x06
	.zero		1


	//   ....[12]....
        /*0760*/ 	.word	0x00000510
        /*0764*/ 	.word	0x000000ff
        /*0768*/ 	.word	0x00028878
        /*076c*/ 	.short	0x0100
        /*076e*/ 	.byte	0x06
	.zero		1


	//   ....[13]....
        /*0770*/ 	.word	0x00000520
        /*0774*/ 	.word	0x000000ff
        /*0778*/ 	.word	0x00028888
        /*077c*/ 	.short	0x0100
        /*077e*/ 	.byte	0x06
	.zero		1


	//   ....[14]....
        /*0780*/ 	.word	0x00000650
        /*0784*/ 	.word	0x000000ff
        /*0788*/ 	.word	0x00028890
        /*078c*/ 	.short	0x0100
        /*078e*/ 	.byte	0x08
	.zero		1


	//   ....[15]....
        /*0790*/ 	.word	0x00000660
        /*0794*/ 	.word	0x000000ff
        /*0798*/ 	.word	0x000288a0
        /*079c*/ 	.short	0x0100
        /*079e*/ 	.byte	0x08
	.zero		1


	//   ....[16]....
        /*07a0*/ 	.word	0x00000670
        /*07a4*/ 	.word	0x000000ff
        /*07a8*/ 	.word	0x00028898
        /*07ac*/ 	.short	0x0100
        /*07ae*/ 	.byte	0x08
	.zero		1


	//   ....[17]....
        /*07b0*/ 	.word	0x00000680
        /*07b4*/ 	.word	0x000000ff
        /*07b8*/ 	.word	0x000288a8
        /*07bc*/ 	.short	0x0100
        /*07be*/ 	.byte	0x08
	.zero		1


	//   ....[18]....
        /*07c0*/ 	.word	0x000007c0
        /*07c4*/ 	.word	0x000000ff
        /*07c8*/ 	.word	0x000288b0
        /*07cc*/ 	.short	0x0100
        /*07ce*/ 	.byte	0x08
	.zero		1


	//   ....[19]....
        /*07d0*/ 	.word	0x000007d0
        /*07d4*/ 	.word	0x000000ff
        /*07d8*/ 	.word	0x000288c0
        /*07dc*/ 	.short	0x0100
        /*07de*/ 	.byte	0x08
	.zero		1


	//   ....[20]....
        /*07e0*/ 	.word	0x000007e0
        /*07e4*/ 	.word	0x000000ff
        /*07e8*/ 	.word	0x000288b8
        /*07ec*/ 	.short	0x0100
        /*07ee*/ 	.byte	0x08
	.zero		1


	//   ....[21]....
        /*07f0*/ 	.word	0x000007f0
        /*07f4*/ 	.word	0x000000ff
        /*07f8*/ 	.word	0x000288c8
        /*07fc*/ 	.short	0x0100
        /*07fe*/ 	.byte	0x08
	.zero		1


	//   ....[22]....
        /*0800*/ 	.word	0x00001350
        /*0804*/ 	.word	0x000000ff
        /*0808*/ 	.word	0x00028800
        /*080c*/ 	.short	0x010a
        /*080e*/ 	.byte	0x29
	.zero		1


	//   ....[23]....
        /*0810*/ 	.word	0x000013c0
        /*0814*/ 	.word	0x000000ff
        /*0818*/ 	.word	0x00028830
        /*081c*/ 	.short	0x010a
        /*081e*/ 	.byte	0x29
	.zero		1


	//   ....[24]....
        /*0820*/ 	.word	0x00001420
        /*0824*/ 	.word	0x000000ff
        /*0828*/ 	.word	0x00028830
        /*082c*/ 	.short	0x010a
        /*082e*/ 	.byte	0x29
	.zero		1


	//   ....[25]....
        /*0830*/ 	.word	0x00002540
        /*0834*/ 	.word	0x000000ff
        /*0838*/ 	.word	0x00000000
        /*083c*/ 	.short	0x0101
        /*083e*/ 	.byte	0x06
	.zero		1


	//   ....[26]....
        /*0840*/ 	.word	0x000042f0
        /*0844*/ 	.word	0x000000ff
        /*0848*/ 	.word	0x00028830
        /*084c*/ 	.short	0x010a
        /*084e*/ 	.byte	0x04
	.zero		1


	//   ....[27]....
        /*0850*/ 	.word	0x00004330
        /*0854*/ 	.word	0x000000ff
        /*0858*/ 	.word	0x00028830
        /*085c*/ 	.short	0x010a
        /*085e*/ 	.byte	0x04
	.zero		1


	//   ....[28]....
        /*0860*/ 	.word	0x000046a0
        /*0864*/ 	.word	0x000000ff
        /*0868*/ 	.word	0x00028850
        /*086c*/ 	.short	0x010a
        /*086e*/ 	.byte	0x04
	.zero		1


	//   ....[29]....
        /*0870*/ 	.word	0x000046e0
        /*0874*/ 	.word	0x000000ff
        /*0878*/ 	.word	0x00028850
        /*087c*/ 	.short	0x010a
        /*087e*/ 	.byte	0x04
	.zero		1


	//   ....[30]....
        /*0880*/ 	.word	0x000052f0
        /*0884*/ 	.word	0x000000ff
        /*0888*/ 	.word	0x00000000
        /*088c*/ 	.short	0x0101
        /*088e*/ 	.byte	0x04
	.zero		1


	//   ....[31]....
        /*0890*/ 	.word	0x00006e30
        /*0894*/ 	.word	0x000000ff
        /*0898*/ 	.word	0x00000000
        /*089c*/ 	.short	0x0101
        /*089e*/ 	.byte	0x04
	.zero		1


	//   ....[32]....
        /*08a0*/ 	.word	0x00007540
        /*08a4*/ 	.word	0x000000ff
        /*08a8*/ 	.word	0x00028830
        /*08ac*/ 	.short	0x010a
        /*08ae*/ 	.byte	0x04
	.zero		1


	//   ....[33]....
        /*08b0*/ 	.word	0x00007580
        /*08b4*/ 	.word	0x000000ff
        /*08b8*/ 	.word	0x00028830
        /*08bc*/ 	.short	0x010a
        /*08be*/ 	.byte	0x04
	.zero		1


	//   ....[34]....
        /*08c0*/ 	.word	0x000078b0
        /*08c4*/ 	.word	0x000000ff
        /*08c8*/ 	.word	0x00028850
        /*08cc*/ 	.short	0x010a
        /*08ce*/ 	.byte	0x04
	.zero		1


	//   ....[35]....
        /*08d0*/ 	.word	0x000078f0
        /*08d4*/ 	.word	0x000000ff
        /*08d8*/ 	.word	0x00028850
        /*08dc*/ 	.short	0x010a
        /*08de*/ 	.byte	0x04
	.zero		1


	//   ....[36]....
        /*08e0*/ 	.word	0x000081b0
        /*08e4*/ 	.word	0x000000ff
        /*08e8*/ 	.word	0x00000000
        /*08ec*/ 	.short	0x0101
        /*08ee*/ 	.byte	0x04
	.zero		1


	//   ....[37]....
        /*08f0*/ 	.word	0x000096c0
        /*08f4*/ 	.word	0x000000ff
        /*08f8*/ 	.word	0x00000000
        /*08fc*/ 	.short	0x0101
        /*08fe*/ 	.byte	0x04
	.zero		1


	//   ....[38]....
        /*0900*/ 	.word	0x00009cc0
        /*0904*/ 	.word	0x000000ff
        /*0908*/ 	.word	0x00028850
        /*090c*/ 	.short	0x010a
        /*090e*/ 	.byte	0x05
	.zero		1


	//   ....[39]....
        /*0910*/ 	.word	0x00009d00
        /*0914*/ 	.word	0x000000ff
        /*0918*/ 	.word	0x00028850
        /*091c*/ 	.short	0x010a
        /*091e*/ 	.byte	0x05
	.zero		1


	//   ....[40]....
        /*0920*/ 	.word	0x0000a2d0
        /*0924*/ 	.word	0x000000ff
        /*0928*/ 	.word	0x00000000
        /*092c*/ 	.short	0x0101
        /*092e*/ 	.byte	0x04
	.zero		1


	//   ....[41]....
        /*0930*/ 	.word	0x0000aef0
        /*0934*/ 	.word	0x000000ff
        /*0938*/ 	.word	0x00000000
        /*093c*/ 	.short	0x0101
        /*093e*/ 	.byte	0x04
	.zero		1


	//   ....[42]....
        /*0940*/ 	.word	0x0000cec0
        /*0944*/ 	.word	0x000000ff
        /*0948*/ 	.word	0x00028840
        /*094c*/ 	.short	0x010a
        /*094e*/ 	.byte	0x2f
	.zero		1


	//   ....[43]....
        /*0950*/ 	.word	0x0000d5f0
        /*0954*/ 	.word	0x000000ff
        /*0958*/ 	.word	0x00028830
        /*095c*/ 	.short	0x0107
        /*095e*/ 	.byte	0x2f
	.zero		1


	//   ....[44]....
        /*0960*/ 	.word	0x0000d660
        /*0964*/ 	.word	0x000000ff
        /*0968*/ 	.word	0x00028830
        /*096c*/ 	.short	0x0101
        /*096e*/ 	.byte	0x2f
	.zero		1


	//   ....[45]....
        /*0970*/ 	.word	0x0000e020
        /*0974*/ 	.word	0x000000ff
        /*0978*/ 	.word	0x00028800
        /*097c*/ 	.short	0x0107
        /*097e*/ 	.byte	0x2f
	.zero		1


	//   ....[46]....
        /*0980*/ 	.word	0x0000e060
        /*0984*/ 	.word	0x000000ff
        /*0988*/ 	.word	0x00028800
        /*098c*/ 	.short	0x0101
        /*098e*/ 	.byte	0x2f
	.zero		1


	//   ....[47]....
        /*0990*/ 	.word	0x0000e090
        /*0994*/ 	.word	0x000000ff
        /*0998*/ 	.word	0x00028820
        /*099c*/ 	.short	0x010a
        /*099e*/ 	.byte	0x2f
	.zero		1


	//   ....[48]....
        /*09a0*/ 	.word	0x0000e3e0
        /*09a4*/ 	.word	0x00000022
        /*09a8*/ 	.word	0x00028840
        /*09ac*/ 	.short	0x010a
        /*09ae*/ 	.byte	0x3f
	.zero		1


	//   ....[49]....
        /*09b0*/ 	.word	0x0000e940
        /*09b4*/ 	.word	0x00000022
        /*09b8*/ 	.word	0x00028830
        /*09bc*/ 	.short	0x0107
        /*09be*/ 	.byte	0x3f
	.zero		1


	//   ....[50]....
        /*09c0*/ 	.word	0x0000e9f0
        /*09c4*/ 	.word	0x00000022
        /*09c8*/ 	.word	0x00028830
        /*09cc*/ 	.short	0x0101
        /*09ce*/ 	.byte	0x3f
	.zero		1


	//   ....[51]....
        /*09d0*/ 	.word	0x0000ea50
        /*09d4*/ 	.word	0x00000000
        /*09d8*/ 	.word	0x00028860
        /*09dc*/ 	.short	0x010a
        /*09de*/ 	.byte	0x3f
	.zero		1


	//   ....[52]....
        /*09e0*/ 	.word	0x0000efa0
        /*09e4*/ 	.word	0x00000000
        /*09e8*/ 	.word	0x00028850
        /*09ec*/ 	.short	0x0107
        /*09ee*/ 	.byte	0x3f
	.zero		1


	//   ....[53]....
        /*09f0*/ 	.word	0x0000f090
        /*09f4*/ 	.word	0x00000000
        /*09f8*/ 	.word	0x00028850
        /*09fc*/ 	.short	0x0101
        /*09fe*/ 	.byte	0x3f
	.zero		1


	//   ....[54]....
        /*0a00*/ 	.word	0x0000f220
        /*0a04*/ 	.word	0x00000000
        /*0a08*/ 	.word	0x00028860
        /*0a0c*/ 	.short	0x010a
        /*0a0e*/ 	.byte	0x3f
	.zero		1


	//   ....[55]....
        /*0a10*/ 	.word	0x0000f750
        /*0a14*/ 	.word	0x00000000
        /*0a18*/ 	.word	0x00028850
        /*0a1c*/ 	.short	0x0107
        /*0a1e*/ 	.byte	0x3f
	.zero		1


	//   ....[56]....
        /*0a20*/ 	.word	0x0000f800
        /*0a24*/ 	.word	0x00000000
        /*0a28*/ 	.word	0x00028850
        /*0a2c*/ 	.short	0x0101
        /*0a2e*/ 	.byte	0x3f
	.zero		1


	//   ....[57]....
        /*0a30*/ 	.word	0x0000f8a0
        /*0a34*/ 	.word	0x00000007
        /*0a38*/ 	.word	0x00028820
        /*0a3c*/ 	.short	0x010a
        /*0a3e*/ 	.byte	0x3f
	.zero		1


	//   ....[58]....
        /*0a40*/ 	.word	0x0000f9d0
        /*0a44*/ 	.word	0x00000005
        /*0a48*/ 	.word	0x00028840
        /*0a4c*/ 	.short	0x010a
        /*0a4e*/ 	.byte	0x3f
	.zero		1


	//   ....[59]....
        /*0a50*/ 	.word	0x0000fa70
        /*0a54*/ 	.word	0x00000007
        /*0a58*/ 	.word	0x00028840
        /*0a5c*/ 	.short	0x010a
        /*0a5e*/ 	.byte	0x3f
	.zero		1


	//   ....[60]....
        /*0a60*/ 	.word	0x0000fab0
        /*0a64*/ 	.word	0x00000005
        /*0a68*/ 	.word	0x00028860
        /*0a6c*/ 	.short	0x010a
        /*0a6e*/ 	.byte	0x3f
	.zero		1


	//   ....[61]....
        /*0a70*/ 	.word	0x0000faf0
        /*0a74*/ 	.word	0x00000007
        /*0a78*/ 	.word	0x00028860
        /*0a7c*/ 	.short	0x010a
        /*0a7e*/ 	.byte	0x3f
	.zero		1


	//   ....[62]....
        /*0a80*/ 	.word	0x0000fb60
        /*0a84*/ 	.word	0x00000003
        /*0a88*/ 	.word	0x00028800
        /*0a8c*/ 	.short	0x010a
        /*0a8e*/ 	.byte	0x3f
	.zero		1


	//   ....[63]....
        /*0a90*/ 	.word	0x0000fbc0
        /*0a94*/ 	.word	0x00000003
        /*0a98*/ 	.word	0x00028830
        /*0a9c*/ 	.short	0x010a
        /*0a9e*/ 	.byte	0x3f
	.zero		1


	//   ....[64]....
        /*0aa0*/ 	.word	0x0000fc20
        /*0aa4*/ 	.word	0x0000000b
        /*0aa8*/ 	.word	0x00028830
        /*0aac*/ 	.short	0x010a
        /*0aae*/ 	.byte	0x3f
	.zero		1


	//   ....[65]....
        /*0ab0*/ 	.word	0x0000fc80
        /*0ab4*/ 	.word	0x0000000b
        /*0ab8*/ 	.word	0x00028850
        /*0abc*/ 	.short	0x010a
        /*0abe*/ 	.byte	0x3f
	.zero		1


	//   ....[66]....
        /*0ac0*/ 	.word	0x0000fce0
        /*0ac4*/ 	.word	0x0000000a
        /*0ac8*/ 	.word	0x00028830
        /*0acc*/ 	.short	0x010a
        /*0ace*/ 	.byte	0x3f
	.zero		1


	//   ....[67]....
        /*0ad0*/ 	.word	0x0000fd40
        /*0ad4*/ 	.word	0x0000000a
        /*0ad8*/ 	.word	0x00028850
        /*0adc*/ 	.short	0x010a
        /*0ade*/ 	.byte	0x3f
	.zero		1


	//   ....[68]....
        /*0ae0*/ 	.word	0x0000fda0
        /*0ae4*/ 	.word	0x00000005
        /*0ae8*/ 	.word	0x00028850
        /*0aec*/ 	.short	0x010a
        /*0aee*/ 	.byte	0x3f
	.zero		1


	//   ....[69]....
        /*0af0*/ 	.word	0x0000fe80
        /*0af4*/ 	.word	0x0000000a
        /*0af8*/ 	.word	0x00028840
        /*0afc*/ 	.short	0x010a
        /*0afe*/ 	.byte	0x3f
	.zero		1


	//   ....[70]....
        /*0b00*/ 	.word	0x000112d0
        /*0b04*/ 	.word	0x00000003
        /*0b08*/ 	.word	0x00028820
        /*0b0c*/ 	.short	0x010a
        /*0b0e*/ 	.byte	0x3f
	.zero		1


	//   ....[71]....
        /*0b10*/ 	.word	0x00011320
        /*0b14*/ 	.word	0x00000022
        /*0b18*/ 	.word	0x00028840
        /*0b1c*/ 	.short	0x010a
        /*0b1e*/ 	.byte	0x3f
	.zero		1


	//   ....[72]....
        /*0b20*/ 	.word	0x00011ce0
        /*0b24*/ 	.word	0x00000000
        /*0b28*/ 	.word	0x00028860
        /*0b2c*/ 	.short	0x010a
        /*0b2e*/ 	.byte	0x3f
	.zero		1


	//   ....[73]....
        /*0b30*/ 	.word	0x00012800
        /*0b34*/ 	.word	0x00000000
        /*0b38*/ 	.word	0x00028860
        /*0b3c*/ 	.short	0x010a
        /*0b3e*/ 	.byte	0x3f
	.zero		1


	//   ....[74]....
        /*0b40*/ 	.word	0x000132b0
        /*0b44*/ 	.word	0x00000007
        /*0b48*/ 	.word	0x00028820
        /*0b4c*/ 	.short	0x010a
        /*0b4e*/ 	.byte	0x3f
	.zero		1


	//   ....[75]....
        /*0b50*/ 	.word	0x00013420
        /*0b54*/ 	.word	0x00000005
        /*0b58*/ 	.word	0x00028840
        /*0b5c*/ 	.short	0x010a
        /*0b5e*/ 	.byte	0x3f
	.zero		1


	//   ....[76]....
        /*0b60*/ 	.word	0x00013470
        /*0b64*/ 	.word	0x00000007
        /*0b68*/ 	.word	0x00028840
        /*0b6c*/ 	.short	0x010a
        /*0b6e*/ 	.byte	0x3f
	.zero		1


	//   ....[77]....
        /*0b70*/ 	.word	0x000134c0
        /*0b74*/ 	.word	0x00000005
        /*0b78*/ 	.word	0x00028860
        /*0b7c*/ 	.short	0x010a
        /*0b7e*/ 	.byte	0x3f
	.zero		1


	//----- nvinfo : EIATTR_NUM_MBARRIERS
	.align		4
.L_1027:
        /*0b80*/ 	.byte	0x03, 0x38
        /*0b82*/ 	.short	0x0016


	//----- nvinfo : EIATTR_EXIT_INSTR_OFFSETS
	.align		4
        /*0b84*/ 	.byte	0x04, 0x1c
        /*0b86*/ 	.short	(.L_1029 - .L_1028)


	//   ....[0]....
.L_1028:
        /*0b88*/ 	.word	0x0000fb40


	//----- nvinfo : EIATTR_MAX_THREADS
	.align		4
.L_1029:
        /*0b8c*/ 	.byte	0x04, 0x05
        /*0b8e*/ 	.short	(.L_1031 - .L_1030)
.L_1030:
        /*0b90*/ 	.word	0x00000180
        /*0b94*/ 	.word	0x00000001
        /*0b98*/ 	.word	0x00000001


	//----- nvinfo : EIATTR_CRS_STACK_SIZE
	.align		4
.L_1031:
        /*0b9c*/ 	.byte	0x04, 0x1e
        /*0b9e*/ 	.short	(.L_1033 - .L_1032)
.L_1032:
        /*0ba0*/ 	.word	0x00000000


	//----- nvinfo : EIATTR_CBANK_PARAM_SIZE
	.align		4
.L_1033:
        /*0ba4*/ 	.byte	0x03, 0x19
        /*0ba6*/ 	.short	0x0a70


	//----- nvinfo : EIATTR_PARAM_CBANK
	.align		4
        /*0ba8*/ 	.byte	0x04, 0x0a
        /*0baa*/ 	.short	(.L_1035 - .L_1034)
	.align		4
.L_1034:
        /*0bac*/ 	.word	index@(.nv.constant0._ZN7cutlass13device_kernelIN5flash11enable_sm90INS1_16FlashAttnFwdSm90INS1_25CollectiveMainloopFwdSm90ILi2EN4cute5tupleIJNS5_1CILi1EEES8_S8_EEENS6_IJNS7_ILi128EEESA_SA_EEELi128ENS_10bfloat16_tEfNS_4arch4Sm90ELb1ELb0ELb1ELb0ELb1ELb0ELb0ELb1ELb1ELb1ELb1ELb0EEENS1_21CollectiveEpilogueFwdISB_S9_SC_SE_Li256ELb0ELb1ELb1ELb0EEENS1_19SingleTileSchedulerILb0ELb1ELb1ELi128EEEEEEEEEvNT_6ParamsE)
        /*0bb0*/ 	.short	0x0210
        /*0bb2*/ 	.short	0x0a70


	//----- nvinfo : EIATTR_SW_WAR
	.align		4
.L_1035:
        /*0bb4*/ 	.byte	0x04, 0x36
        /*0bb6*/ 	.short	(.L_1037 - .L_1036)
.L_1036:
        /*0bb8*/ 	.word	0x00000008
.L_1037:


//--------------------- .nv.info._ZN7cutlass13device_kernelIN5flash11enable_sm90INS1_16FlashAttnFwdSm90INS1_25CollectiveMainloopFwdSm90ILi2EN4cute5tupleIJNS5_1CILi1EEES8_S8_EEENS6_IJNS7_ILi128EEESA_SA_EEELi128ENS_10bfloat16_tEfNS_4arch4Sm90ELb1ELb0ELb1ELb1ELb1ELb0ELb0ELb1ELb1ELb1ELb1ELb0EEENS1_21CollectiveEpilogueFwdISB_S9_SC_SE_Li256ELb1ELb1ELb1ELb0EEENS1_36VarlenDynamicPersistentTileSchedulerILi128ELi128ELi256ELi128ELb1ELb1ELb1ELb1ELb1ELb1EEEEEEEEEvNT_6ParamsE --------------------------
	.section	.nv.info._ZN7cutlass13device_kernelIN5flash11enable_sm90INS1_16FlashAttnFwdSm90INS1_25CollectiveMainloopFwdSm90ILi2EN4cute5tupleIJNS5_1CILi1EEES8_S8_EEENS6_IJNS7_ILi128EEESA_SA_EEELi128ENS_10bfloat16_tEfNS_4arch4Sm90ELb1ELb0ELb1ELb1ELb1ELb0ELb0ELb1ELb1ELb1ELb1ELb0EEENS1_21CollectiveEpilogueFwdISB_S9_SC_SE_Li256ELb1ELb1ELb1ELb0EEENS1_36VarlenDynamicPersistentTileSchedulerILi128ELi128ELi256ELi128ELb1ELb1ELb1ELb1ELb1ELb1EEEEEEEEEvNT_6ParamsE,"",@"SHT_CUDA_INFO"
	.sectionflags	@""
	.align	4


	//----- nvinfo : EIATTR_CUDA_API_VERSION
	.align		4
        /*0000*/ 	.byte	0x04, 0x37
        /*0002*/ 	.short	(.L_1039 - .L_1038)
.L_1038:
        /*0004*/ 	.word	0x00000082


	//----- nvinfo : EIATTR_KPARAM_INFO
	.align		4
.L_1039:
        /*0008*/ 	.byte	0x04, 0x17
        /*000a*/ 	.short	(.L_1041 - .L_1040)
.L_1040:
        /*000c*/ 	.word	0x00000000
        /*0010*/ 	.short	0x0000
        /*0012*/ 	.short	0x0070
        /*0014*/ 	.byte	0x00, 0xf0, 0x01, 0x2a


	//----- nvinfo : EIATTR_SPARSE_MMA_MASK
	.align		4
.L_1041:
        /*0018*/ 	.byte	0x03, 0x50
        /*001a*/ 	.short	0x0000


	//----- nvinfo : EIATTR_MAXREG_COUNT
	.align		4
        /*001c*/ 	.byte	0x03, 0x1b
        /*001e*/ 	.short	0x00a8


	//----- nvinfo : EIATTR_NUM_BARRIERS
	.align		4
        /*0020*/ 	.byte	0x02, 0x4c
        /*0022*/ 	.byte	0x10
	.zero		1


	//----- nvinfo : EIATTR_EXTERNS
	.align		4
        /*0024*/ 	.byte	0x04, 0x0f
        /*0026*/ 	.short	(.L_1043 - .L_1042)


	//   ....[0]....
	.align		4
.L_1042:
        /*0028*/ 	.word	index@(__assertfail)


	//----- nvinfo : EIATTR_ANNOTATIONS
	.align		4
.L_1043:
        /*002c*/ 	.byte	0x04, 0x55
        /*002e*/ 	.short	(.L_1045 - .L_1044)


	//   ....[0]....
.L_1044:
        /* <DEDUP_REMOVED lines=16> */


	//----- nvinfo : EIATTR_MERCURY_ISA_VERSION
	.align		4
.L_1045:
        /*0118*/ 	.byte	0x03, 0x5f
        /*011a*/ 	.short	0x0101


	//----- nvinfo : EIATTR_UNUSED_LOAD_BYTE_OFFSET
	.align		4
        /*011c*/ 	.byte	0x04, 0x44
        /*011e*/ 	.short	(.L_1047 - .L_1046)


	//   ....[0]....
.L_1046:
        /*0120*/ 	.word	0x00000990
        /*0124*/ 	.word	0x0000fff0


	//   ....[1]....
        /*0128*/ 	.word	0x0000ae60
        /*012c*/ 	.word	0x0000fff0


	//----- nvinfo : EIATTR_INT_WARP_WIDE_INSTR_OFFSETS
	.align		4
.L_1047:
        /*0130*/ 	.byte	0x04, 0x31
        /*0132*/ 	.short	(.L_1049 - .L_1048)


	//   ....[0]....
.L_1048:
        /*0134*/ 	.word	0x000000c0


	//   ....[1]....
        /*0138*/ 	.word	0x000000d0


	//   ....[2]....
        /*013c*/ 	.word	0x00000170


	//   ....[3]....
        /*0140*/ 	.word	0x0000f6a0


	//   ....[4]....
        /*0144*/ 	.word	0x0000f730


	//   ....[5]....
        /*0148*/ 	.word	0x00012530


	//   ....[6]....
        /*014c*/ 	.word	0x000125c0


	//----- nvinfo : EIATTR_COOP_GROUP_MASK_REGIDS
	.align		4
.L_1049:
        /*0150*/ 	.byte	0x04, 0x29
        /*0152*/ 	.short	(.L_1051 - .L_1050)


	//   ....[0]....
.L_1050:
        /*0154*/ 	.word	0xffffffff


	//   ....[1]....
        /*0158*/ 	.word	0xffffffff


	//   ....[2]....
        /*015c*/ 	.word	0xffffffff


	//   ....[3]....
        /*0160*/ 	.word	0xffffffff


	//   ....[4]....
        /*0164*/ 	.word	0xffffffff


	//   ....[5]....
        /*0168*/ 	.word	0xffffffff


	//   ....[6]....
        /*016c*/ 	.word	0xffffffff


	//   ....[7]....
        /*0170*/ 	.word	0xffffffff


	//   ....[8]....
        /*0174*/ 	.word	0xffffffff


	//   ....[9]....
        /*0178*/ 	.word	0xffffffff


	//   ....[10]....
        /*017c*/ 	.word	0xffffffff


	//   ....[11]....
        /*0180*/ 	.word	0xffffffff


	//   ....[12]....
        /*0184*/ 	.word	0xffffffff


	//   ....[13]....
        /*0188*/ 	.word	0xffffffff


	//   ....[14]....
        /*018c*/ 	.word	0xffffffff


	//   ....[15]....
        /*0190*/ 	.word	0xffffffff


	//   ....[16]....
        /*0194*/ 	.word	0xffffffff


	//   ....[17]....
        /*0198*/ 	.word	0xffffffff


	//   ....[18]....
        /*019c*/ 	.word	0xffffffff


	//   ....[19]....
        /*01a0*/ 	.word	0xffffffff


	//   ....[20]....
        /*01a4*/ 	.word	0xffffffff


	//   ....[21]....
        /*01a8*/ 	.word	0xffffffff


	//   ....[22]....
        /*01ac*/ 	.word	0xffffffff


	//   ....[23]....
        /*01b0*/ 	.word	0xffffffff


	//   ....[24]....
        /*01b4*/ 	.word	0xffffffff


	//   ....[25]....
        /*01b8*/ 	.word	0xffffffff


	//   ....[26]....
        /*01bc*/ 	.word	0xffffffff


	//   ....[27]....
        /*01c0*/ 	.word	0xffffffff


	//   ....[28]....
        /*01c4*/ 	.word	0xffffffff


	//   ....[29]....
        /*01c8*/ 	.word	0xffffffff


	//   ....[30]....
        /*01cc*/ 	.word	0xffffffff


	//   ....[31]....
        /*01d0*/ 	.word	0xffffffff


	//   ....[32]....
        /*01d4*/ 	.word	0xffffffff


	//   ....[33]....
        /*01d8*/ 	.word	0xffffffff


	//   ....[34]....
        /*01dc*/ 	.word	0xffffffff


	//   ....[35]....
        /*01e0*/ 	.word	0xffffffff


	//   ....[36]....
        /*01e4*/ 	.word	0xffffffff


	//   ....[37]....
        /*01e8*/ 	.word	0xffffffff


	//   ....[38]....
        /*01ec*/ 	.word	0xffffffff


	//   ....[39]....
        /*01f0*/ 	.word	0xffffffff


	//   ....[40]....
        /*01f4*/ 	.word	0xffffffff


	//   ....[41]....
        /*01f8*/ 	.word	0xffffffff


	//   ....[42]....
        /*01fc*/ 	.word	0xffffffff


	//   ....[43]....
        /*0200*/ 	.word	0xffffffff


	//   ....[44]....
        /*0204*/ 	.word	0xffffffff


	//   ....[45]....
        /*0208*/ 	.word	0xffffffff


	//   ....[46]....
        /*020c*/ 	.word	0xffffffff


	//   ....[47]....
        /*0210*/ 	.word	0xffffffff


	//   ....[48]....
        /*0214*/ 	.word	0xffffffff


	//   ....[49]....
        /*0218*/ 	.word	0xffffffff


	//   ....[50]....
        /*021c*/ 	.word	0xffffffff


	//   ....[51]....
        /*0220*/ 	.word	0xffffffff


	//   ....[52]....
        /*0224*/ 	.word	0xffffffff


	//   ....[53]....
        /*0228*/ 	.word	0xffffffff


	//   ....[54]....
        /*022c*/ 	.word	0xffffffff


	//   ....[55]....
        /*0230*/ 	.word	0xffffffff


	//   ....[56]....
        /*0234*/ 	.word	0xffffffff


	//   ....[57]....
        /*0238*/ 	.word	0xffffffff


	//   ....[58]....
        /*023c*/ 	.word	0xffffffff


	//   ....[59]....
        /*0240*/ 	.word	0xffffffff


	//   ....[60]....
        /*0244*/ 	.word	0xffffffff


	//   ....[61]....
        /*0248*/ 	.word	0xffffffff


	//   ....[62]....
        /*024c*/ 	.word	0xffffffff


	//   ....[63]....
        /*0250*/ 	.word	0xffffffff


	//   ....[64]....
        /*0254*/ 	.word	0xffffffff


	//   ....[65]....
        /*0258*/ 	.word	0xffffffff


	//   ....[66]....
        /*025c*/ 	.word	0xffffffff


	//   ....[67]....
        /*0260*/ 	.word	0xffffffff


	//   ....[68]....
        /*0264*/ 	.word	0xffffffff


	//   ....[69]....
        /*0268*/ 	.word	0xffffffff


	//   ....[70]....
        /*026c*/ 	.word	0xffffffff


	//   ....[71]....
        /*0270*/ 	.word	0xffffffff


	//   ....[72]....
        /*0274*/ 	.word	0xffffffff


	//   ....[73]....
        /*0278*/ 	.word	0xffffffff


	//   ....[74]....
        /*027c*/ 	.word	0xffffffff


	//   ....[75]....
        /*0280*/ 	.word	0xffffffff


	//   ....[76]....
        /*0284*/ 	.word	0xffffffff


	//   ....[77]....
        /*0288*/ 	.word	0xffffffff


	//   ....[78]....
        /*028c*/ 	.word	0xffffffff


	//   ....[79]....
        /*0290*/ 	.word	0xffffffff


	//   ....[80]....
        /*0294*/ 	.word	0xffffffff


	//   ....[81]....
        /*0298*/ 	.word	0xffffffff


	//   ....[82]....
        /*029c*/ 	.word	0xffffffff


	//   ....[83]....
        /*02a0*/ 	.word	0xffffffff


	//   ....[84]....
        /*02a4*/ 	.word	0xffffffff


	//   ....[85]....
        /*02a8*/ 	.word	0xffffffff


	//   ....[86]....
        /*02ac*/ 	.word	0xffffffff


	//   ....[87]....
        /*02b0*/ 	.word	0xffffffff


	//   ....[88]....
        /*02b4*/ 	.word	0xffffffff


	//   ....[89]....
        /*02b8*/ 	.word	0xffffffff


	//   ....[90]....
        /*02bc*/ 	.word	0xffffffff


	//   ....[91]....
        /*02c0*/ 	.word	0xffffffff


	//   ....[92]....
        /*02c4*/ 	.word	0xffffffff


	//   ....[93]....
        /*02c8*/ 	.word	0xffffffff


	//   ....[94]....
        /*02cc*/ 	.word	0xffffffff


	//   ....[95]....
        /*02d0*/ 	.word	0xffffffff


	//   ....[96]....
        /*02d4*/ 	.word	0xffffffff


	//   ....[97]....
        /*02d8*/ 	.word	0xffffffff


	//   ....[98]....
        /*02dc*/ 	.word	0xffffffff


	//   ....[99]....
        /*02e0*/ 	.word	0xffffffff


	//   ....[100]....
        /*02e4*/ 	.word	0xffffffff


	//   ....[101]....
        /*02e8*/ 	.word	0xffffffff


	//   ....[102]....
        /*02ec*/ 	.word	0xffffffff


	//   ....[103]....
        /*02f0*/ 	.word	0xffffffff


	//   ....[104]....
        /*02f4*/ 	.word	0xffffffff


	//   ....[105]....
        /*02f8*/ 	.word	0xffffffff


	//   ....[106]....
        /*02fc*/ 	.word	0xffffffff


	//   ....[107]....
        /*0300*/ 	.word	0xffffffff


	//   ....[108]....
        /*0304*/ 	.word	0xffffffff


	//   ....[109]....
        /*0308*/ 	.word	0xffffffff


	//   ....[110]....
        /*030c*/ 	.word	0xffffffff


	//   ....[111]....
        /*0310*/ 	.word	0xffffffff


	//   ....[112]....
        /*0314*/ 	.word	0xffffffff


	//   ....[113]....
        /*0318*/ 	.word	0xffffffff


	//   ....[114]....
        /*031c*/ 	.word	0xffffffff


	//   ....[115]....
        /*0320*/ 	.word	0xffffffff


	//   ....[116]....
        /*0324*/ 	.word	0xffffffff


	//   ....[117]....
        /*0328*/ 	.word	0xffffffff


	//   ....[118]....
        /*032c*/ 	.word	0xffffffff


	//   ....[119]....
        /*0330*/ 	.word	0xffffffff


	//   ....[120]....
        /*0334*/ 	.word	0xffffffff


	//   ....[121]....
        /*0338*/ 	.word	0xffffffff


	//   ....[122]....
        /*033c*/ 	.word	0xffffffff


	//   ....[123]....
        /*0340*/ 	.word	0xffffffff


	//   ....[124]....
        /*0344*/ 	.word	0xffffffff


	//   ....[125]....
        /*0348*/ 	.word	0xffffffff


	//   ....[126]....
        /*034c*/ 	.word	0xffffffff


	//   ....[127]....
        /*0350*/ 	.word	0xffffffff


	//   ....[128]....
        /*0354*/ 	.word	0xffffffff


	//   ....[129]....
        /*0358*/ 	.word	0xffffffff


	//   ....[130]....
        /*035c*/ 	.word	0xffffffff


	//   ....[131]....
        /*0360*/ 	.word	0xffffffff


	//   ....[132]....
        /*0364*/ 	.word	0xffffffff


	//   ....[133]....
        /*0368*/ 	.word	0xffffffff


	//   ....[134]....
        /*036c*/ 	.word	0xffffffff


	//   ....[135]....
        /*0370*/ 	.word	0xffffffff


	//   ....[136]....
        /*0374*/ 	.word	0xffffffff


	//   ....[137]....
        /*0378*/ 	.word	0xffffffff


	//   ....[138]....
        /*037c*/ 	.word	0xffffffff


	//   ....[139]....
        /*0380*/ 	.word	0xffffffff


	//   ....[140]....
        /*0384*/ 	.word	0xffffffff


	//   ....[141]....
        /*0388*/ 	.word	0xffffffff


	//   ....[142]....
        /*038c*/ 	.word	0xffffffff


	//   ....[143]....
        /*0390*/ 	.word	0xffffffff


	//   ....[144]....
        /*0394*/ 	.word	0xffffffff


	//   ....[145]....
        /*0398*/ 	.word	0xffffffff


	//   ....[146]....
        /*039c*/ 	.word	0xffffffff


	//   ....[147]....
        /*03a0*/ 	.word	0xffffffff


	//   ....[148]....
        /*03a4*/ 	.word	0xffffffff


	//   ....[149]....
        /*03a8*/ 	.word	0xffffffff


	//   ....[150]....
        /*03ac*/ 	.word	0xffffffff


	//   ....[151]....
        /*03b0*/ 	.word	0xffffffff


	//   ....[152]....
        /*03b4*/ 	.word	0xffffffff


	//   ....[153]....
        /*03b8*/ 	.word	0xffffffff


	//   ....[154]....
        /*03bc*/ 	.word	0xffffffff


	//   ....[155]....
        /*03c0*/ 	.word	0xffffffff


	//   ....[156]....
        /*03c4*/ 	.word	0xffffffff


	//   ....[157]....
        /*03c8*/ 	.word	0xffffffff


	//   ....[158]....
        /*03cc*/ 	.word	0xffffffff


	//   ....[159]....
        /*03d0*/ 	.word	0xffffffff


	//   ....[160]....
        /*03d4*/ 	.word	0xffffffff


	//   ....[161]....
        /*03d8*/ 	.word	0xffffffff


	//   ....[162]....
        /*03dc*/ 	.word	0xffffffff


	//   ....[163]....
        /*03e0*/ 	.word	0xffffffff


	//   ....[164]....
        /*03e4*/ 	.word	0xffffffff


	//   ....[165]....
        /*03e8*/ 	.word	0xffffffff


	//   ....[166]....
        /*03ec*/ 	.word	0xffffffff


	//   ....[167]....
        /*03f0*/ 	.word	0x0500000f


	//   ....[168]....
        /*03f4*/ 	.word	0x0500000f


	//   ....[169]....
        /*03f8*/ 	.word	0x0500000f


	//   ....[170]....
        /*03fc*/ 	.word	0x0500000f


	//   ....[171]....
        /*0400*/ 	.word	0x0500000f


	//   ....[172]....
        /*0404*/ 	.word	0x0500000f


	//   ....[173]....
        /*0408*/ 	.word	0x0500000f


	//   ....[174]....
        /*040c*/ 	.word	0x0500000f


	//   ....[175]....
        /*0410*/ 	.word	0x0500000f


	//   ....[176]....
        /*0414*/ 	.word	0x0500000f


	//   ....[177]....
        /*0418*/ 	.word	0x0500000f


	//   ....[178]....
        /*041c*/ 	.word	0x0500000f


	//   ....[179]....
        /*0420*/ 	.word	0x0500000f


	//   ....[180]....
        /*0424*/ 	.word	0x0500000f


	//   ....[181]....
        /*0428*/ 	.word	0x0500000f


	//   ....[182]....
        /*042c*/ 	.word	0x0500000f


	//   ....[183]....
        /*0430*/ 	.word	0x0500000f


	//   ....[184]....
        /*0434*/ 	.word	0x0500000f


	//   ....[185]....
        /*0438*/ 	.word	0x0500000f


	//   ....[186]....
        /*043c*/ 	.word	0x0500000f


	//   ....[187]....
        /*0440*/ 	.word	0x0500000f


	//   ....[188]....
        /*0444*/ 	.word	0x0500000f


	//   ....[189]....
        /*0448*/ 	.word	0x0500000f


	//   ....[190]....
        /*044c*/ 	.word	0x0500000f


	//   ....[191]....
        /*0450*/ 	.word	0x0500000f


	//   ....[192]....
        /*0454*/ 	.word	0x0500000f


	//   ....[193]....
        /*0458*/ 	.word	0x0500000f


	//   ....[194]....
        /*045c*/ 	.word	0x0500000f


	//   ....[195]....
        /*0460*/ 	.word	0x0500000f


	//   ....[196]....
        /*0464*/ 	.word	0x0500000f


	//   ....[197]....
        /*0468*/ 	.word	0x0500000f


	//   ....[198]....
        /*046c*/ 	.word	0x0500000f


	//   ....[199]....
        /*0470*/ 	.word	0x0500000f


	//   ....[200]....
        /*0474*/ 	.word	0x0500000f


	//   ....[201]....
        /*0478*/ 	.word	0x0500000f


	//   ....[202]....
        /*047c*/ 	.word	0x0500000f


	//   ....[203]....
        /*0480*/ 	.word	0x0500000f


	//   ....[204]....
        /*0484*/ 	.word	0x0500000f


	//   ....[205]....
        /*0488*/ 	.word	0x0500000f


	//   ....[206]....
        /*048c*/ 	.word	0x0500000f


	//   ....[207]....
        /*0490*/ 	.word	0x0500000f


	//   ....[208]....
        /*0494*/ 	.word	0x0500000f


	//   ....[209]....
        /*0498*/ 	.word	0x0500000f


	//   ....[210]....
        /*049c*/ 	.word	0x0500000f


	//   ....[211]....
        /*04a0*/ 	.word	0x0500000f


	//   ....[212]....
        /*04a4*/ 	.word	0x0500000f


	//   ....[213]....
        /*04a8*/ 	.word	0x0500000f


	//   ....[214]....
        /*04ac*/ 	.word	0x0500000f


	//   ....[215]....
        /*04b0*/ 	.word	0x0500000f


	//   ....[216]....
        /*04b4*/ 	.word	0x0500000f


	//   ....[217]....
        /*04b8*/ 	.word	0x0500000f


	//   ....[218]....
        /*04bc*/ 	.word	0x0500000f


	//   ....[219]....
        /*04c0*/ 	.word	0x0500000f


	//   ....[220]....
        /*04c4*/ 	.word	0x0500000f


	//   ....[221]....
        /*04c8*/ 	.word	0x0500000f


	//   ....[222]....
        /*04cc*/ 	.word	0x0500000f


	//   ....[223]....
        /*04d0*/ 	.word	0x0500000f


	//   ....[224]....
        /*04d4*/ 	.word	0x0500000f


	//   ....[225]....
        /*04d8*/ 	.word	0x0500000f


	//   ....[226]....
        /*04dc*/ 	.word	0x0500000f


	//   ....[227]....
        /*04e0*/ 	.word	0x0500000f


	//   ....[228]....
        /*04e4*/ 	.word	0x0500000f


	//   ....[229]....
        /*04e8*/ 	.word	0x0500000f


	//   ....[230]....
        /*04ec*/ 	.word	0x0500000f


	//   ....[231]....
        /*04f0*/ 	.word	0x0500000f


	//   ....[232]....
        /*04f4*/ 	.word	0x0500000f


	//   ....[233]....
        /*04f8*/ 	.word	0x0500000f


	//   ....[234]....
        /*04fc*/ 	.word	0x0500000f


	//   ....[235]....
        /*0500*/ 	.word	0x0500000f


	//   ....[236]....
        /*0504*/ 	.word	0x0500000f


	//   ....[237]....
        /*0508*/ 	.word	0x0500000f


	//   ....[238]....
        /*050c*/ 	.word	0x0500000f


	//   ....[239]....
        /*0510*/ 	.word	0x0500000f


	//   ....[240]....
        /*0514*/ 	.word	0x0500000f


	//   ....[241]....
        /*0518*/ 	.word	0x0500000f


	//   ....[242]....
        /*051c*/ 	.word	0x0500000f


	//   ....[243]....
        /*0520*/ 	.word	0x0500000f


	//   ....[244]....
        /*0524*/ 	.word	0x0500000f


	//   ....[245]....
        /*0528*/ 	.word	0x0500000f


	//   ....[246]....
        /*052c*/ 	.word	0x0500000f


	//   ....[247]....
        /*0530*/ 	.word	0x0500000f


	//   ....[248]....
        /*0534*/ 	.word	0x0500000f


	//   ....[249]....
        /*0538*/ 	.word	0x0500000f


	//   ....[250]....
        /*053c*/ 	.word	0x0500000f


	//   ....[251]....
        /*0540*/ 	.word	0x0500000f


	//   ....[252]....
        /*0544*/ 	.word	0x0500000f


	//   ....[253]....
        /*0548*/ 	.word	0x0500000f


	//   ....[254]....
        /*054c*/ 	.word	0x0500000f


	//   ....[255]....
        /*0550*/ 	.word	0x0500000f


	//   ....[0]....
        /*0554*/ 	.word	0x0500000f


	//   ....[1]....
        /*0558*/ 	.word	0x0500000f


	//   ....[2]....
        /*055c*/ 	.word	0x0500000f


	//   ....[3]....
        /*0560*/ 	.word	0x0500000f


	//   ....[4]....
        /*0564*/ 	.word	0x0500000f


	//   ....[5]....
        /*0568*/ 	.word	0x0500000f


	//   ....[6]....
        /*056c*/ 	.word	0x0500000f


	//   ....[7]....
        /*0570*/ 	.word	0x0500000f


	//   ....[8]....
        /*0574*/ 	.word	0x0500000f


	//   ....[9]....
        /*0578*/ 	.word	0x0500000f


	//   ....[10]....
        /*057c*/ 	.word	0x0500000f


	//----- nvinfo : EIATTR_COOP_GROUP_INSTR_OFFSETS
	.align		4
.L_1051:
        /*0580*/ 	.byte	0x04, 0x28
        /*0582*/ 	.short	(.L_1053 - .L_1052)


	//   ....[0]....
.L_1052:
        /*0584*/ 	.word	0x00000080


	//   ....[1]....
        /*0588*/ 	.word	0x00000090


	//   ....[2]....
        /*058c*/ 	.word	0x000002d0


	//   ....[3]....
        /*0590*/ 	.word	0x00000430


	//   ....[4]....
        /*0594*/ 	.word	0x00000550


	//   ....[5]....
        /*0598*/ 	.word	0x000006b0


	//   ....[6]....
        /*059c*/ 	.word	0x00001ad0


	//   ....[7]....
        /*05a0*/ 	.word	0x000023e0


	//   ....[8]....
        /*05a4*/ 	.word	0x00002870


	//   ....[9]....
        /*05a8*/ 	.word	0x00003240


	//   ....[10]....
        /*05ac*/ 	.word	0x000032a0


	//   ....[11]....
        /*05b0*/ 	.word	0x00003d10


	//   ....[12]....
        /*05b4*/ 	.word	0x00003d70


	//   ....[13]....
        /*05b8*/ 	.word	0x00005380


	//   ....[14]....
        /*05bc*/ 	.word	0x00005dd0


	//   ....[15]....
        /*05c0*/ 	.word	0x00005f70


	//   ....[16]....
        /*05c4*/ 	.word	0x00006040


	//   ....[17]....
        /*05c8*/ 	.word	0x000069b0


	//   ....[18]....
        /*05cc*/ 	.word	0x00006a00


	//   ....[19]....
        /*05d0*/ 	.word	0x00009030


	//   ....[20]....
        /*05d4*/ 	.word	0x00009040


	//   ....[21]....
        /*05d8*/ 	.word	0x00009070


	//   ....[22]....
        /*05dc*/ 	.word	0x00009080


	//   ....[23]....
        /*05e0*/ 	.word	0x0000a510


	//   ....[24]....
        /*05e4*/ 	.word	0x0000a540


	//   ....[25]....
        /*05e8*/ 	.word	0x0000a610


	//   ....[26]....
        /*05ec*/ 	.word	0x0000a620


	//   ....[27]....
        /*05f0*/ 	.word	0x0000b970


	//   ....[28]....
        /*05f4*/ 	.word	0x0000b9b0


	//   ....[29]....
        /*05f8*/ 	.word	0x0000b9e0


	//   ....[30]....
        /*05fc*/ 	.word	0x0000ba10


	//   ....[31]....
        /*0600*/ 	.word	0x0000c0c0


	//   ....[32]....
        /*0604*/ 	.word	0x0000c100


	//   ....[33]....
        /*0608*/ 	.word	0x0000c1d0


	//   ....[34]....
        /*060c*/ 	.word	0x0000c1f0


	//   ....[35]....
        /*0610*/ 	.word	0x0000c2b0


	//   ....[36]....
        /*0614*/ 	.word	0x0000c2d0


	//   ....[37]....
        /*0618*/ 	.word	0x0000c3a0


	//   ....[38]....
        /*061c*/ 	.word	0x0000c3c0


	//   ....[39]....
        /*0620*/ 	.word	0x0000c770


	//   ....[40]....
        /*0624*/ 	.word	0x0000c780


	//   ....[41]....
        /*0628*/ 	.word	0x0000cbb0


	//   ....[42]....
        /*062c*/ 	.word	0x0000cbc0


	//   ....[43]....
        /*0630*/ 	.word	0x0000d8b0


	//   ....[44]....
        /*0634*/ 	.word	0x0000d8e0


	//   ....[45]....
        /*0638*/ 	.word	0x0000d9b0


	//   ....[46]....
        /*063c*/ 	.word	0x0000d9d0


	//   ....[47]....
        /*0640*/ 	.word	0x0000da90


	//   ....[48]....
        /*0644*/ 	.word	0x0000dab0


	//   ....[49]....
        /*0648*/ 	.word	0x0000db80


	//   ....[50]....
        /*064c*/ 	.word	0x0000dba0


	//   ....[51]....
        /*0650*/ 	.word	0x0000dce0


	//   ....[52]....
        /*0654*/ 	.word	0x0000def0


	//   ....[53]....
        /*0658*/ 	.word	0x0000df20


	//   ....[54]....
        /*065c*/ 	.word	0x0000df50


	//   ....[55]....
        /*0660*/ 	.word	0x0000df80


	//   ....[56]....
        /*0664*/ 	.word	0x0000dfb0


	//   ....[57]....
        /*0668*/ 	.word	0x0000dfe0


	//   ....[58]....
        /*066c*/ 	.word	0x0000e150


	//   ....[59]....
        /*0670*/ 	.word	0x0000e180


	//   ....[60]....
        /*0674*/ 	.word	0x0000e1b0


	//   ....[61]....
        /*0678*/ 	.word	0x0000e1e0


	//   ....[62]....
        /*067c*/ 	.word	0x0000e210


	//   ....[63]....
        /*0680*/ 	.word	0x0000e240


	//   ....[64]....
        /*0684*/ 	.word	0x0000e2d0


	//   ....[65]....
        /*0688*/ 	.word	0x0000e300


	//   ....[66]....
        /*068c*/ 	.word	0x0000e310


	//   ....[67]....
        /*0690*/ 	.word	0x0000e350


	//   ....[68]....
        /*0694*/ 	.word	0x000101a0


	//   ....[69]....
        /*0698*/ 	.word	0x000101c0


	//   ....[70]....
        /*069c*/ 	.word	0x00010260


	//   ....[71]....
        /*06a0*/ 	.word	0x00010280


	//   ....[72]....
        /*06a4*/ 	.word	0x00010310


	//   ....[73]....
        /*06a8*/ 	.word	0x00010330


	//   ....[74]....
        /*06ac*/ 	.word	0x000103c0


	//   ....[75]....
        /*06b0*/ 	.word	0x000103e0


	//   ....[76]....
        /*06b4*/ 	.word	0x00010470


	//   ....[77]....
        /*06b8*/ 	.word	0x00010490


	//   ....[78]....
        /*06bc*/ 	.word	0x00010520


	//   ....[79]....
        /*06c0*/ 	.word	0x00010540


	//   ....[80]....
        /*06c4*/ 	.word	0x000105d0


	//   ....[81]....
        /*06c8*/ 	.word	0x000105f0


	//   ....[82]....
        /*06cc*/ 	.word	0x00010600


	//   ....[83]....
        /*06d0*/ 	.word	0x00010680


	//   ....[84]....
        /*06d4*/ 	.word	0x00010db0


	//   ....[85]....
        /*06d8*/ 	.word	0x00010de0


	//   ....[86]....
        /*06dc*/ 	.word	0x00010e40


	//   ....[87]....
        /*06e0*/ 	.word	0x00010e90


	//   ....[88]....
        /*06e4*/ 	.word	0x00010ee0


	//   ....[89]....
        /*06e8*/ 	.word	0x00010f30


	//   ....[90]....
        /*06ec*/ 	.word	0x00010f80


	//   ....[91]....
        /*06f0*/ 	.word	0x00010fd0


	//   ....[92]....
        /*06f4*/ 	.word	0x00011010


	//   ....[93]....
        /*06f8*/ 	.word	0x00011070


	//   ....[94]....
        /*06fc*/ 	.word	0x000110c0


	//   ....[95]....
        /*0700*/ 	.word	0x00011110


	//   ....[96]....
        /*0704*/ 	.word	0x00011150


	//   ....[97]....
        /*0708*/ 	.word	0x000111a0


	//   ....[98]....
        /*070c*/ 	.word	0x000111c0


	//   ....[99]....
        /*0710*/ 	.word	0x00011200


	//   ....[100]....
        /*0714*/ 	.word	0x00011920


	//   ....[101]....
        /*0718*/ 	.word	0x00011950


	//   ....[102]....
        /*071c*/ 	.word	0x000119b0


	//   ....[103]....
        /*0720*/ 	.word	0x000119c0


	//   ....[104]....
        /*0724*/ 	.word	0x00011a10


	//   ....[105]....
        /*0728*/ 	.word	0x00011a20


	//   ....[106]....
        /*072c*/ 	.word	0x00011a70


	//   ....[107]....
        /*0730*/ 	.word	0x00011a80


	//   ....[108]....
        /*0734*/ 	.word	0x00011ad0


	//   ....[109]....
        /*0738*/ 	.word	0x00011ae0


	//   ....[110]....
        /*073c*/ 	.word	0x00011b30


	//   ....[111]....
        /*0740*/ 	.word	0x00011b40


	//   ....[112]....
        /*0744*/ 	.word	0x00011b90


	//   ....[113]....
        /*0748*/ 	.word	0x00011ba0


	//   ....[114]....
        /*074c*/ 	.word	0x00011bb0


	//   ....[115]....
        /*0750*/ 	.word	0x00011c00


	//   ....[116]....
        /*0754*/ 	.word	0x00011e50


	//   ....[117]....
        /*0758*/ 	.word	0x00011e70


	//   ....[118]....
        /*075c*/ 	.word	0x00011e80


	//   ....[119]....
        /*0760*/ 	.word	0x00011ef0


	//   ....[120]....
        /*0764*/ 	.word	0x00011f00


	//   ....[121]....
        /*0768*/ 	.word	0x00011f70


	//   ....[122]....
        /*076c*/ 	.word	0x00011f80


	//   ....[123]....
        /*0770*/ 	.word	0x00011ff0


	//   ....[124]....
        /*0774*/ 	.word	0x00012000


	//   ....[125]....
        /*0778*/ 	.word	0x00012070


	//   ....[126]....
        /*077c*/ 	.word	0x00012080


	//   ....[127]....
        /*0780*/ 	.word	0x000120f0


	//   ....[128]....
        /*0784*/ 	.word	0x00012100


	//   ....[129]....
        /*0788*/ 	.word	0x00012170


	//   ....[130]....
        /*078c*/ 	.word	0x00012180


	//   ....[131]....
        /*0790*/ 	.word	0x00012190


	//   ....[132]....
        /*0794*/ 	.word	0x00012700


	//   ....[133]....
        /*0798*/ 	.word	0x00012740


	//   ....[134]....
        /*079c*/ 	.word	0x00012780


	//   ....[135]....
        /*07a0*/ 	.word	0x000127a0


	//   ....[136]....
        /*07a4*/ 	.word	0x000127b0


	//   ....[137]....
        /*07a8*/ 	.word	0x000127d0


	//   ....[138]....
        /*07ac*/ 	.word	0x00012840


	//   ....[139]....
        /*07b0*/ 	.word	0x00012860


	//   ....[140]....
        /*07b4*/ 	.word	0x000128c0


	//   ....[141]....
        /*07b8*/ 	.word	0x000128e0


	//   ....[142]....
        /*07bc*/ 	.word	0x00012940


	//   ....[143]....
        /*07c0*/ 	.word	0x00012960


	//   ....[144]....
        /*07c4*/ 	.word	0x000129c0


	//   ....[145]....
        /*07c8*/ 	.word	0x000129e0


	//   ....[146]....
        /*07cc*/ 	.word	0x00012a30


	//   ....[147]....
        /*07d0*/ 	.word	0x00012a50


	//   ....[148]....
        /*07d4*/ 	.word	0x00012ea0


	//   ....[149]....
        /*07d8*/ 	.word	0x00012eb0


	//   ....[150]....
        /*07dc*/ 	.word	0x00012ef0


	//   ....[151]....
        /*07e0*/ 	.word	0x00012f30


	//   ....[152]....
        /*07e4*/ 	.word	0x00012f60


	//   ....[153]....
        /*07e8*/ 	.word	0x00012f90


	//   ....[154]....
        /*07ec*/ 	.word	0x00012fc0


	//   ....[155]....
        /*07f0*/ 	.word	0x00012ff0


	//   ....[156]....
        /*07f4*/ 	.word	0x000131a0


	//   ....[157]....
        /*07f8*/ 	.word	0x000131d0


	//   ....[158]....
        /*07fc*/ 	.word	0x00013200


	//   ....[159]....
        /*0800*/ 	.word	0x00013230


	//   ....[160]....
        /*0804*/ 	.word	0x00013260


	//   ....[161]....
        /*0808*/ 	.word	0x00013290


	//   ....[162]....
        /*080c*/ 	.word	0x00013350


	//   ....[163]....
        /*0810*/ 	.word	0x00013370


	//   ....[164]....
        /*0814*/ 	.word	0x00013390


	//   ....[165]....
        /*0818*/ 	.word	0x000133f0


	//   ....[166]....
        /*081c*/ 	.word	0x00013e10


	//   ....[167]....
        /*0820*/ 	.word	0x000143d0


	//   ....[168]....
        /*0824*/ 	.word	0x000144c0


	//   ....[169]....
        /*0828*/ 	.word	0x00014560


	//   ....[170]....
        /*082c*/ 	.word	0x000145c0


	//   ....[171]....
        /*0830*/ 	.word	0x000146d0


	//   ....[172]....
        /*0834*/ 	.word	0x00014730


	//   ....[173]....
        /*0838*/ 	.word	0x00014830


	//   ....[174]....
        /*083c*/ 	.word	0x000148a0


	//   ....[175]....
        /*0840*/ 	.word	0x000149a0


	//   ....[176]....
        /*0844*/ 	.word	0x00014a10


	//   ....[177]....
        /*0848*/ 	.word	0x00014b10


	//   ....[178]....
        /*084c*/ 	.word	0x00014b80


	//   ....[179]....
        /*0850*/ 	.word	0x00014c80


	//   ....[180]....
        /*0854*/ 	.word	0x00014cf0


	//   ....[181]....
        /*0858*/ 	.word	0x00014df0


	//   ....[182]....
        /*085c*/ 	.word	0x00014e60


	//   ....[183]....
        /*0860*/ 	.word	0x00014f00


	//   ....[184]....
        /*0864*/ 	.word	0x00015000


	//   ....[185]....
        /*0868*/ 	.word	0x00015070


	//   ....[186]....
        /*086c*/ 	.word	0x000150f0


	//   ....[187]....
        /*0870*/ 	.word	0x000151b0


	//   ....[188]....
        /*0874*/ 	.word	0x00015230


	//   ....[189]....
        /*0878*/ 	.word	0x00015300


	//   ....[190]....
        /*087c*/ 	.word	0x00015380


	//   ....[191]....
        /*0880*/ 	.word	0x00015450


	//   ....[192]....
        /*0884*/ 	.word	0x000154d0


	//   ....[193]....
        /*0888*/ 	.word	0x000155a0


	//   ....[194]....
        /*088c*/ 	.word	0x00015620


	//   ....[195]....
        /*0890*/ 	.word	0x000156f0


	//   ....[196]....
        /*0894*/ 	.word	0x00015770


	//   ....[197]....
        /*0898*/ 	.word	0x00015830


	//   ....[198]....
        /*089c*/ 	.word	0x000158b0


	//   ....[199]....
        /*08a0*/ 	.word	0x00015960


	//   ....[200]....
        /*08a4*/ 	.word	0x00015a90


	//   ....[201]....
        /*08a8*/ 	.word	0x00015b30


	//   ....[202]....
        /*08ac*/ 	.word	0x00015ba0


	//   ....[203]....
        /*08b0*/ 	.word	0x00015c60


	//   ....[204]....
        /*08b4*/ 	.word	0x00015cc0


	//   ....[205]....
        /*08b8*/ 	.word	0x00015d80


	//   ....[206]....
        /*08bc*/ 	.word	0x00015de0


	//   ....[207]....
        /*08c0*/ 	.word	0x00015ea0


	//   ....[208]....
        /*08c4*/ 	.word	0x00015f00


	//   ....[209]....
        /*08c8*/ 	.word	0x00015fc0


	//   ....[210]....
        /*08cc*/ 	.word	0x00016020


	//   ....[211]....
        /*08d0*/ 	.word	0x000160e0


	//   ....[212]....
        /*08d4*/ 	.word	0x00016140


	//   ....[213]....
        /*08d8*/ 	.word	0x00016200


	//   ....[214]....
        /*08dc*/ 	.word	0x00016260


	//   ....[215]....
        /*08e0*/ 	.word	0x00016320


	//   ....[216]....
        /*08e4*/ 	.word	0x00016410


	//   ....[217]....
        /*08e8*/ 	.word	0x000164b0


	//   ....[218]....
        /*08ec*/ 	.word	0x00016510


	//   ....[219]....
        /*08f0*/ 	.word	0x000165f0


	//   ....[220]....
        /*08f4*/ 	.word	0x00016650


	//   ....[221]....
        /*08f8*/ 	.word	0x00016730


	//   ....[222]....
        /*08fc*/ 	.word	0x00016790


	//   ....[223]....
        /*0900*/ 	.word	0x00016870


	//   ....[224]....
        /*0904*/ 	.word	0x000168d0


	//   ....[225]....
        /*0908*/ 	.word	0x000169b0


	//   ....[226]....
        /*090c*/ 	.word	0x00016a10


	//   ....[227]....
        /*0910*/ 	.word	0x00016af0


	//   ....[228]....
        /*0914*/ 	.word	0x00016b50


	//   ....[229]....
        /*0918*/ 	.word	0x00016c30


	//   ....[230]....
        /*091c*/ 	.word	0x00016c90


	//   ....[231]....
        /*0920*/ 	.word	0x00016d60


	//   ....[232]....
        /*0924*/ 	.word	0x00016e80


	//   ....[233]....
        /*0928*/ 	.word	0x00016f30


	//   ....[234]....
        /*092c*/ 	.word	0x00016fe0


	//   ....[235]....
        /*0930*/ 	.word	0x000170b0


	//   ....[236]....
        /*0934*/ 	.word	0x00017110


	//   ....[237]....
        /*0938*/ 	.word	0x000171f0


	//   ....[238]....
        /*093c*/ 	.word	0x00017250


	//   ....[239]....
        /*0940*/ 	.word	0x00017320


	//   ....[240]....
        /*0944*/ 	.word	0x00017380


	//   ....[241]....
        /*0948*/ 	.word	0x00017450


	//   ....[242]....
        /*094c*/ 	.word	0x000174b0


	//   ....[243]....
        /*0950*/ 	.word	0x00017590


	//   ....[244]....
        /*0954*/ 	.word	0x000175f0


	//   ....[245]....
        /*0958*/ 	.word	0x000176c0


	//   ....[246]....
        /*095c*/ 	.word	0x00017720


	//   ....[247]....
        /*0960*/ 	.word	0x000177e0


	//   ....[248]....
        /*0964*/ 	.word	0x00017870


	//   ....[249]....
        /*0968*/ 	.word	0x00017910


	//   ....[250]....
        /*096c*/ 	.word	0x00017a80


	//   ....[251]....
        /*0970*/ 	.word	0x00017af0


	//   ....[252]....
        /*0974*/ 	.word	0x00017b70


	//   ....[253]....
        /*0978*/ 	.word	0x00017be0


	//   ....[254]....
        /*097c*/ 	.word	0x00017c50


	//   ....[255]....
        /*0980*/ 	.word	0x00017cd0


	//   ....[0]....
        /*0984*/ 	.word	0x00017d50


	//   ....[1]....
        /*0988*/ 	.word	0x00017de0


	//   ....[2]....
        /*098c*/ 	.word	0x00017e50


	//   ....[3]....
        /*0990*/ 	.word	0x00017ec0


	//   ....[4]....
        /*0994*/ 	.word	0x00017f30


	//   ....[5]....
        /*0998*/ 	.word	0x00017fb0


	//   ....[6]....
        /*099c*/ 	.word	0x00018020


	//   ....[7]....
        /*09a0*/ 	.word	0x000180b0


	//   ....[8]....
        /*09a4*/ 	.word	0x00018110


	//   ....[9]....
        /*09a8*/ 	.word	0x000181a0


	//   ....[10]....
        /*09ac*/ 	.word	0x000182d0


	//----- nvinfo : EIATTR_REG_RECONFIG
	.align		4
.L_1053:
        /*09b0*/ 	.byte	0x01, 0x54
	.zero		2


	//----- nvinfo : EIATTR_SYSCALL_OFFSETS
	.align		4
        /*09b4*/ 	.byte	0x04, 0x46
        /*09b6*/ 	.short	(.L_1055 - .L_1054)


	//   ....[0]....
.L_1054:
        /*09b8*/ 	.word	0x00001cb0


	//   ....[1]....
        /*09bc*/ 	.word	0x0000f890


	//   ....[2]....
        /*09c0*/ 	.word	0x0000f9e0


	//   ....[3]....
        /*09c4*/ 	.word	0x0000fad0


	//   ....[4]....
        /*09c8*/ 	.word	0x00010a20


	//----- nvinfo : EIATTR_MBARRIER_INSTR_OFFSETS
	.align		4
.L_1055:
        /*09cc*/ 	.byte	0x04, 0x39
        /*09ce*/ 	.short	(.L_1057 - .L_1056)


	//   ....[0]....
.L_1056:
        /*09d0*/ 	.word	0x00000180
        /*09d4*/ 	.word	0x000000ff
        /*09d8*/ 	.word	0x00028800
        /*09dc*/ 	.short	0x0100
        /*09de*/ 	.byte	0x08
	.zero		1


	//   ....[1]....
        /*09e0*/ 	.word	0x00000190
        /*09e4*/ 	.word	0x000000ff
        /*09e8*/ 	.word	0x00028820
        /*09ec*/ 	.short	0x0100
        /*09ee*/ 	.byte	0x08
	.zero		1


	//   ....[2]....
        /*09f0*/ 	.word	0x00000280
        /*09f4*/ 	.word	0x000000ff
        /*09f8*/ 	.word	0x00028830
        /*09fc*/ 	.short	0x0100
        /*09fe*/ 	.byte	0x08
	.zero		1


	//   ....[3]....
        /*0a00*/ 	.word	0x00000290
        /*0a04*/ 	.word	0x000000ff
        /*0a08*/ 	.word	0x00028840
        /*0a0c*/ 	.short	0x0100
        /*0a0e*/ 	.byte	0x08
	.zero		1


	//   ....[4]....
        /*0a10*/ 	.word	0x000002a0
        /*0a14*/ 	.word	0x000000ff
        /*0a18*/ 	.word	0x00028838
        /*0a1c*/ 	.short	0x0100
        /*0a1e*/ 	.byte	0x08
	.zero		1


	//   ....[5]....
        /*0a20*/ 	.word	0x000002b0
        /*0a24*/ 	.word	0x000000ff
        /*0a28*/ 	.word	0x00028848
        /*0a2c*/ 	.short	0x0100
        /*0a2e*/ 	.byte	0x08
	.zero		1


	//   ....[6]....
        /*0a30*/ 	.word	0x000003e0
        /*0a34*/ 	.word	0x000000ff
        /*0a38*/ 	.word	0x00028850
        /*0a3c*/ 	.short	0x0100
        /*0a3e*/ 	.byte	0x08
	.zero		1


	//   ....[7]....
        /*0a40*/ 	.word	0x000003f0
        /*0a44*/ 	.word	0x000000ff
        /*0a48*/ 	.word	0x00028860
        /*0a4c*/ 	.short	0x0100
        /*0a4e*/ 	.byte	0x08
	.zero		1


	//   ....[8]....
        /*0a50*/ 	.word	0x00000400
        /*0a54*/ 	.word	0x000000ff
        /*0a58*/ 	.word	0x00028858
        /*0a5c*/ 	.short	0x0100
        /*0a5e*/ 	.byte	0x08
	.zero		1


	//   ....[9]....
        /*0a60*/ 	.word	0x00000410
        /*0a64*/ 	.word	0x000000ff
        /*0a68*/ 	.word	0x00028868
        /*0a6c*/ 	.short	0x0100
        /*0a6e*/ 	.byte	0x08
	.zero		1


	//   ....[10]....
        /*0a70*/ 	.word	0x00000500
        /*0a74*/ 	.word	0x000000ff
        /*0a78*/ 	.word	0x00028870
        /*0a7c*/ 	.short	0x0100
        /*0a7e*/ 	.byte	0x06
	.zero		1


	//   ....[11]....
        /*0a80*/ 	.word	0x00000510
        /*0a84*/ 	.word	0x000000ff
        /*0a88*/ 	.word	0x00028880
        /*0a8c*/ 	.short	0x0100
        /*0a8e*/ 	.byte	0x06
	.zero		1


	//   ....[12]....
        /*0a90*/ 	.word	0x00000520
        /*0a94*/ 	.word	0x000000ff
        /*0a98*/ 	.word	0x00028878
        /*0a9c*/ 	.short	0x0100
        /*0a9e*/ 	.byte	0x06
	.zero		1


	//   ....[13]....
        /*0aa0*/ 	.word	0x00000530
        /*0aa4*/ 	.word	0x000000ff
        /*0aa8*/ 	.word	0x00028888
        /*0aac*/ 	.short	0x0100
        /*0aae*/ 	.byte	0x06
	.zero		1


	//   ....[14]....
        /*0ab0*/ 	.word	0x00000660
        /*0ab4*/ 	.word	0x000000ff
        /*0ab8*/ 	.word	0x00028890
        /*0abc*/ 	.short	0x0100
        /*0abe*/ 	.byte	0x08
	.zero		1


	//   ....[15]....
        /*0ac0*/ 	.word	0x00000670
        /*0ac4*/ 	.word	0x000000ff
        /*0ac8*/ 	.word	0x000288a0
        /*0acc*/ 	.short	0x0100
        /*0ace*/ 	.byte	0x08
	.zero		1


	//   ....[16]....
        /*0ad0*/ 	.word	0x00000680
        /*0ad4*/ 	.word	0x000000ff
        /*0ad8*/ 	.word	0x00028898
        /*0adc*/ 	.short	0x0100
        /*0ade*/ 	.byte	0x08
	.zero		1


	//   ....[17]....
        /*0ae0*/ 	.word	0x00000690
        /*0ae4*/ 	.word	0x000000ff
        /*0ae8*/ 	.word	0x000288a8
        /*0aec*/ 	.short	0x0100
        /*0aee*/ 	.byte	0x08
	.zero		1


	//   ....[18]....
        /*0af0*/ 	.word	0x000007d0
        /*0af4*/ 	.word	0x000000ff
        /*0af8*/ 	.word	0x000288b0
        /*0afc*/ 	.short	0x0100
        /*0afe*/ 	.byte	0x08
	.zero		1


	//   ....[19]....
        /*0b00*/ 	.word	0x000007e0
        /*0b04*/ 	.word	0x000000ff
        /*0b08*/ 	.word	0x000288c0
        /*0b0c*/ 	.short	0x0100
        /*0b0e*/ 	.byte	0x08
	.zero		1


	//   ....[20]....
        /*0b10*/ 	.word	0x000007f0
        /*0b14*/ 	.word	0x000000ff
        /*0b18*/ 	.word	0x000288b8
        /*0b1c*/ 	.short	0x0100
        /*0b1e*/ 	.byte	0x08
	.zero		1


	//   ....[21]....
        /*0b20*/ 	.word	0x00000800
        /*0b24*/ 	.word	0x000000ff
        /*0b28*/ 	.word	0x000288c8
        /*0b2c*/ 	.short	0x0100
        /*0b2e*/ 	.byte	0x08
	.zero		1


	//   ....[22]....
        /*0b30*/ 	.word	0x00001d30
        /*0b34*/ 	.word	0x000000ff
        /*0b38*/ 	.word	0x00028800
        /*0b3c*/ 	.short	0x010a
        /*0b3e*/ 	.byte	0x28
	.zero		1


	//   ....[23]....
        /*0b40*/ 	.word	0x00001db0
        /*0b44*/ 	.word	0x00000000
        /*0b48*/ 	.word	0x00028830
        /*0b4c*/ 	.short	0x010a
        /*0b4e*/ 	.byte	0x3f
	.zero		1


	//   ....[24]....
        /*0b50*/ 	.word	0x00001df0
        /*0b54*/ 	.word	0x00000000
        /*0b58*/ 	.word	0x00028830
        /*0b5c*/ 	.short	0x010a
        /*0b5e*/ 	.byte	0x3f
	.zero		1


	//   ....[25]....
        /*0b60*/ 	.word	0x00002c70
        /*0b64*/ 	.word	0x000000ff
        /*0b68*/ 	.word	0x00000000
        /*0b6c*/ 	.short	0x0101
        /*0b6e*/ 	.byte	0x06
	.zero		1


	//   ....[26]....
        /*0b70*/ 	.word	0x00004a60
        /*0b74*/ 	.word	0x000000ff
        /*0b78*/ 	.word	0x00028830
        /*0b7c*/ 	.short	0x010a
        /*0b7e*/ 	.byte	0x0a
	.zero		1


	//   ....[27]....
        /*0b80*/ 	.word	0x00004aa0
        /*0b84*/ 	.word	0x000000ff
        /*0b88*/ 	.word	0x00028830
        /*0b8c*/ 	.short	0x010a
        /*0b8e*/ 	.byte	0x0a
	.zero		1


	//   ....[28]....
        /*0b90*/ 	.word	0x00004e20
        /*0b94*/ 	.word	0x000000ff
        /*0b98*/ 	.word	0x00028850
        /*0b9c*/ 	.short	0x010a
        /*0b9e*/ 	.byte	0x0a
	.zero		1


	//   ....[29]....
        /*0ba0*/ 	.word	0x00004e60
        /*0ba4*/ 	.word	0x000000ff
        /*0ba8*/ 	.word	0x00028850
        /*0bac*/ 	.short	0x010a
        /*0bae*/ 	.byte	0x0a
	.zero		1


	//   ....[30]....
        /*0bb0*/ 	.word	0x000059a0
        /*0bb4*/ 	.word	0x000000ff
        /*0bb8*/ 	.word	0x00000000
        /*0bbc*/ 	.short	0x0101
        /*0bbe*/ 	.byte	0x06
	.zero		1


	//   ....[31]....
        /*0bc0*/ 	.word	0x000075c0
        /*0bc4*/ 	.word	0x000000ff
        /*0bc8*/ 	.word	0x00000000
        /*0bcc*/ 	.short	0x0101
        /*0bce*/ 	.byte	0x05
	.zero		1


	//   ....[32]....
        /*0bd0*/ 	.word	0x00007cc0
        /*0bd4*/ 	.word	0x000000ff
        /*0bd8*/ 	.word	0x00028830
        /*0bdc*/ 	.short	0x010a
        /*0bde*/ 	.byte	0x0a
	.zero		1


	//   ....[33]....
        /*0be0*/ 	.word	0x00007d00
        /*0be4*/ 	.word	0x000000ff
        /*0be8*/ 	.word	0x00028830
        /*0bec*/ 	.short	0x010a
        /*0bee*/ 	.byte	0x0a
	.zero		1


	//   ....[34]....
        /*0bf0*/ 	.word	0x00008050
        /*0bf4*/ 	.word	0x000000ff
        /*0bf8*/ 	.word	0x00028850
        /*0bfc*/ 	.short	0x010a
        /*0bfe*/ 	.byte	0x0a
	.zero		1


	//   ....[35]....
        /*0c00*/ 	.word	0x00008090
        /*0c04*/ 	.word	0x000000ff
        /*0c08*/ 	.word	0x00028850
        /*0c0c*/ 	.short	0x010a
        /*0c0e*/ 	.byte	0x0a
	.zero		1


	//   ....[36]....
        /*0c10*/ 	.word	0x000088e0
        /*0c14*/ 	.word	0x000000ff
        /*0c18*/ 	.word	0x00000000
        /*0c1c*/ 	.short	0x0101
        /*0c1e*/ 	.byte	0x06
	.zero		1


	//   ....[37]....
        /*0c20*/ 	.word	0x00009e80
        /*0c24*/ 	.word	0x000000ff
        /*0c28*/ 	.word	0x00000000
        /*0c2c*/ 	.short	0x0101
        /*0c2e*/ 	.byte	0x05
	.zero		1


	//   ....[38]....
        /*0c30*/ 	.word	0x0000a480
        /*0c34*/ 	.word	0x000000ff
        /*0c38*/ 	.word	0x00028850
        /*0c3c*/ 	.short	0x010a
        /*0c3e*/ 	.byte	0x05
	.zero		1


	//   ....[39]....
        /*0c40*/ 	.word	0x0000a4c0
        /*0c44*/ 	.word	0x000000ff
        /*0c48*/ 	.word	0x00028850
        /*0c4c*/ 	.short	0x010a
        /*0c4e*/ 	.byte	0x05
	.zero		1


	//   ....[40]....
        /*0c50*/ 	.word	0x0000aa40
        /*0c54*/ 	.word	0x000000ff
        /*0c58*/ 	.word	0x00000000
        /*0c5c*/ 	.short	0x0101
        /*0c5e*/ 	.byte	0x04
	.zero		1


	//   ....[41]....
        /*0c60*/ 	.word	0x0000c0e0
        /*0c64*/ 	.word	0x00000014
        /*0c68*/ 	.word	0x00000000
        /*0c6c*/ 	.short	0x0101
        /*0c6e*/ 	.byte	0x3f
	.zero		1


	//   ....[42]....
        /*0c70*/ 	.word	0x0000c570
        /*0c74*/ 	.word	0x00000014
        /*0c78*/ 	.word	0x00000000
        /*0c7c*/ 	.short	0x0101
        /*0c7e*/ 	.byte	0x3f
	.zero		1


	//   ....[43]....
        /*0c80*/ 	.word	0x0000ffd0
        /*0c84*/ 	.word	0x00000007
        /*0c88*/ 	.word	0x00028840
        /*0c8c*/ 	.short	0x010a
        /*0c8e*/ 	.byte	0x3f
	.zero		1


	//   ....[44]....
        /*0c90*/ 	.word	0x00010730
        /*0c94*/ 	.word	0x00000007
        /*0c98*/ 	.word	0x00028830
        /*0c9c*/ 	.short	0x0107
        /*0c9e*/ 	.byte	0x3f
	.zero		1


	//   ....[45]....
        /*0ca0*/ 	.word	0x000107f0
        /*0ca4*/ 	.word	0x00000007
        /*0ca8*/ 	.word	0x00028830
        /*0cac*/ 	.short	0x0101
        /*0cae*/ 	.byte	0x3f
	.zero		1


	//   ....[46]....
        /*0cb0*/ 	.word	0x000112f0
        /*0cb4*/ 	.word	0x00000016
        /*0cb8*/ 	.word	0x00028800
        /*0cbc*/ 	.short	0x0107
        /*0cbe*/ 	.byte	0x3f
	.zero		1


	//   ....[47]....
        /*0cc0*/ 	.word	0x00011400
        /*0cc4*/ 	.word	0x00000016
        /*0cc8*/ 	.word	0x00028800
        /*0ccc*/ 	.short	0x0101
        /*0cce*/ 	.byte	0x3f
	.zero		1


	//   ....[48]....
        /*0cd0*/ 	.word	0x00011420
        /*0cd4*/ 	.word	0x00000016
        /*0cd8*/ 	.word	0x00028820
        /*0cdc*/ 	.short	0x010a
        /*0cde*/ 	.byte	0x3f
	.zero		1


	//   ....[49]....
        /*0ce0*/ 	.word	0x00011790
        /*0ce4*/ 	.word	0x00000006
        /*0ce8*/ 	.word	0x00028840
        /*0cec*/ 	.short	0x010a
        /*0cee*/ 	.byte	0x3f
	.zero		1


	//   ....[50]....
        /*0cf0*/ 	.word	0x00011c90
        /*0cf4*/ 	.word	0x00000006
        /*0cf8*/ 	.word	0x00028830
        /*0cfc*/ 	.short	0x0107
        /*0cfe*/ 	.byte	0x3f
	.zero		1


	//   ....[51]....
        /*0d00*/ 	.word	0x00011d40
        /*0d04*/ 	.word	0x00000006
        /*0d08*/ 	.word	0x00028830
        /*0d0c*/ 	.short	0x0101
        /*0d0e*/ 	.byte	0x3f
	.zero		1


	//   ....[52]....
        /*0d10*/ 	.word	0x00011db0
        /*0d14*/ 	.word	0x00000006
        /*0d18*/ 	.word	0x00028860
        /*0d1c*/ 	.short	0x010a
        /*0d1e*/ 	.byte	0x3f
	.zero		1


	//   ....[53]....
        /*0d20*/ 	.word	0x00012340
        /*0d24*/ 	.word	0x00000006
        /*0d28*/ 	.word	0x00028850
        /*0d2c*/ 	.short	0x0107
        /*0d2e*/ 	.byte	0x3f
	.zero		1


	//   ....[54]....
        /*0d30*/ 	.word	0x00012460
        /*0d34*/ 	.word	0x00000006
        /*0d38*/ 	.word	0x00028850
        /*0d3c*/ 	.short	0x0101
        /*0d3e*/ 	.byte	0x3f
	.zero		1


	//   ....[55]....
        /*0d40*/ 	.word	0x00012660
        /*0d44*/ 	.word	0x00000000
        /*0d48*/ 	.word	0x00028860
        /*0d4c*/ 	.short	0x010a
        /*0d4e*/ 	.byte	0x3f
	.zero		1


	//   ....[56]....
        /*0d50*/ 	.word	0x00012b90
        /*0d54*/ 	.word	0x00000000
        /*0d58*/ 	.word	0x00028850
        /*0d5c*/ 	.short	0x0107
        /*0d5e*/ 	.byte	0x3f
	.zero		1


	//   ....[57]....
        /*0d60*/ 	.word	0x00012c40
        /*0d64*/ 	.word	0x00000000
        /*0d68*/ 	.word	0x00028850
        /*0d6c*/ 	.short	0x0101
        /*0d6e*/ 	.byte	0x3f
	.zero		1


	//   ....[58]....
        /*0d70*/ 	.word	0x00013d90
        /*0d74*/ 	.word	0x00000007
        /*0d78*/ 	.word	0x00028820
        /*0d7c*/ 	.short	0x010a
        /*0d7e*/ 	.byte	0x3f
	.zero		1


	//   ....[59]....
        /*0d80*/ 	.word	0x00013f30
        /*0d84*/ 	.word	0x00000005
        /*0d88*/ 	.word	0x00028840
        /*0d8c*/ 	.short	0x010a
        /*0d8e*/ 	.byte	0x3f
	.zero		1


	//   ....[60]....
        /*0d90*/ 	.word	0x00013fd0
        /*0d94*/ 	.word	0x00000003
        /*0d98*/ 	.word	0x00028840
        /*0d9c*/ 	.short	0x010a
        /*0d9e*/ 	.byte	0x3f
	.zero		1


	//   ....[61]....
        /*0da0*/ 	.word	0x00014010
        /*0da4*/ 	.word	0x00000005
        /*0da8*/ 	.word	0x00028860
        /*0dac*/ 	.short	0x010a
        /*0dae*/ 	.byte	0x3f
	.zero		1


	//   ....[62]....
        /*0db0*/ 	.word	0x00014050
        /*0db4*/ 	.word	0x00000003
        /*0db8*/ 	.word	0x00028860
        /*0dbc*/ 	.short	0x010a
        /*0dbe*/ 	.byte	0x3f
	.zero		1


	//   ....[63]....
        /*0dc0*/ 	.word	0x000140c0
        /*0dc4*/ 	.word	0x00000003
        /*0dc8*/ 	.word	0x00028800
        /*0dcc*/ 	.short	0x010a
        /*0dce*/ 	.byte	0x3f
	.zero		1


	//   ....[64]....
        /*0dd0*/ 	.word	0x00014110
        /*0dd4*/ 	.word	0x00000000
        /*0dd8*/ 	.word	0x00028830
        /*0ddc*/ 	.short	0x010a
        /*0dde*/ 	.byte	0x3f
	.zero		1


	//   ....[65]....
        /*0de0*/ 	.word	0x00014170
        /*0de4*/ 	.word	0x00000007
        /*0de8*/ 	.word	0x00028830
        /*0dec*/ 	.short	0x010a
        /*0dee*/ 	.byte	0x3f
	.zero		1


	//   ....[66]....
        /*0df0*/ 	.word	0x000141d0
        /*0df4*/ 	.word	0x00000007
        /*0df8*/ 	.word	0x00028850
        /*0dfc*/ 	.short	0x010a
        /*0dfe*/ 	.byte	0x3f
	.zero		1


	//   ....[67]....
        /*0e00*/ 	.word	0x00014230
        /*0e04*/ 	.word	0x00000007
        /*0e08*/ 	.word	0x00028830
        /*0e0c*/ 	.short	0x010a
        /*0e0e*/ 	.byte	0x3f
	.zero		1


	//   ....[68]....
        /*0e10*/ 	.word	0x00014290
        /*0e14*/ 	.word	0x00000007
        /*0e18*/ 	.word	0x00028850
        /*0e1c*/ 	.short	0x010a
        /*0e1e*/ 	.byte	0x3f
	.zero		1


	//   ....[69]....
        /*0e20*/ 	.word	0x000142f0
        /*0e24*/ 	.word	0x00000005
        /*0e28*/ 	.word	0x00028850
        /*0e2c*/ 	.short	0x010a
        /*0e2e*/ 	.byte	0x3f
	.zero		1


	//   ....[70]....
        /*0e30*/ 	.word	0x00014410
        /*0e34*/ 	.word	0x00000007
        /*0e38*/ 	.word	0x00028840
        /*0e3c*/ 	.short	0x010a
        /*0e3e*/ 	.byte	0x3f
	.zero		1


	//   ....[71]....
        /*0e40*/ 	.word	0x00015990
        /*0e44*/ 	.word	0x00000016
        /*0e48*/ 	.word	0x00028820
        /*0e4c*/ 	.short	0x010a
        /*0e4e*/ 	.byte	0x3f
	.zero		1


	//   ....[72]....
        /*0e50*/ 	.word	0x000159e0
        /*0e54*/ 	.word	0x00000006
        /*0e58*/ 	.word	0x00028840
        /*0e5c*/ 	.short	0x010a
        /*0e5e*/ 	.byte	0x3f
	.zero		1


	//   ....[73]....
        /*0e60*/ 	.word	0x00016360
        /*0e64*/ 	.word	0x00000006
        /*0e68*/ 	.word	0x00028860
        /*0e6c*/ 	.short	0x010a
        /*0e6e*/ 	.byte	0x3f
	.zero		1


	//   ....[74]....
        /*0e70*/ 	.word	0x00016dd0
        /*0e74*/ 	.word	0x00000000
        /*0e78*/ 	.word	0x00028860
        /*0e7c*/ 	.short	0x010a
        /*0e7e*/ 	.byte	0x3f
	.zero		1


	//   ....[75]....
        /*0e80*/ 	.word	0x000181f0
        /*0e84*/ 	.word	0x00000007
        /*0e88*/ 	.word	0x00028820
        /*0e8c*/ 	.short	0x010a
        /*0e8e*/ 	.byte	0x3f
	.zero		1


	//   ....[76]....
        /*0e90*/ 	.word	0x00018390
        /*0e94*/ 	.word	0x00000005
        /*0e98*/ 	.word	0x00028840
        /*0e9c*/ 	.short	0x010a
        /*0e9e*/ 	.byte	0x3f
	.zero		1


	//   ....[77]....
        /*0ea0*/ 	.word	0x000183e0
        /*0ea4*/ 	.word	0x00000003
        /*0ea8*/ 	.word	0x00028840
        /*0eac*/ 	.short	0x010a
        /*0eae*/ 	.byte	0x3f
	.zero		1


	//   ....[78]....
        /*0eb0*/ 	.word	0x00018430
        /*0eb4*/ 	.word	0x00000005
        /*0eb8*/ 	.word	0x00028860
        /*0ebc*/ 	.short	0x010a
        /*0ebe*/ 	.byte	0x3f
	.zero		1


	//----- nvinfo : EIATTR_NUM_MBARRIERS
	.align		4
.L_1057:
        /*0ec0*/ 	.byte	0x03, 0x38
        /*0ec2*/ 	.short	0x0016


	//----- nvinfo : EIATTR_EXIT_INSTR_OFFSETS
	.align		4
        /*0ec4*/ 	.byte	0x04, 0x1c
        /*0ec6*/ 	.short	(.L_1059 - .L_1058)


	//   ....[0]....
.L_1058:
        /*0ec8*/ 	.word	0x000009d0


	//   ....[1]....
        /*0ecc*/ 	.word	0x0000dc90


	//   ....[2]....
        /*0ed0*/ 	.word	0x000140a0


	//----- nvinfo : EIATTR_MAX_THREADS
	.align		4
.L_1059:
        /*0ed4*/ 	.byte	0x04, 0x05
        /*0ed6*/ 	.short	(.L_1061 - .L_1060)
.L_1060:
        /*0ed8*/ 	.word	0x00000180
        /*0edc*/ 	.word	0x00000001
        /*0ee0*/ 	.word	0x00000001


	//----- nvinfo : EIATTR_CRS_STACK_SIZE
	.align		4
.L_1061:
        /*0ee4*/ 	.byte	0x04, 0x1e
        /*0ee6*/ 	.short	(.L_1063 - .L_1062)
.L_1062:
        /*0ee8*/ 	.word	0x00000000


	//----- nvinfo : EIATTR_CBANK_PARAM_SIZE
	.align		4
.L_1063:
        /*0eec*/ 	.byte	0x03, 0x19
        /*0eee*/ 	.short	0x0af0


	//----- nvinfo : EIATTR_PARAM_CBANK
	.align		4
        /*0ef0*/ 	.byte	0x04, 0x0a
        /*0ef2*/ 	.short	(.L_1065 - .L_1064)
	.align		4
.L_1064:
        /*0ef4*/ 	.word	index@(.nv.constant0._ZN7cutlass13device_kernelIN5flash11enable_sm90INS1_16FlashAttnFwdSm90INS1_25CollectiveMainloopFwdSm90ILi2EN4cute5tupleIJNS5_1CILi1EEES8_S8_EEENS6_IJNS7_ILi128EEESA_SA_EEELi128ENS_10bfloat16_tEfNS_4arch4Sm90ELb1ELb0ELb1ELb1ELb1ELb0ELb0ELb1ELb1ELb1ELb1ELb0EEENS1_21CollectiveEpilogueFwdISB_S9_SC_SE_Li256ELb1ELb1ELb1ELb0EEENS1_36VarlenDynamicPersistentTileSchedulerILi128ELi128ELi256ELi128ELb1ELb1ELb1ELb1ELb1ELb1EEEEEEEEEvNT_6ParamsE)
        /*0ef8*/ 	.short	0x0210
        /*0efa*/ 	.short	0x0af0


	//----- nvinfo : EIATTR_SW_WAR
	.align		4
.L_1065:
        /*0efc*/ 	.byte	0x04, 0x36
        /*0efe*/ 	.short	(.L_1067 - .L_1066)
.L_1066:
        /*0f00*/ 	.word	0x00000008
.L_1067:


//--------------------- .nv.info._ZN7cutlass13device_kernelIN5flash11enable_sm90INS1_16FlashAttnFwdSm90INS1_25CollectiveMainloopFwdSm90ILi2EN4cute5tupleIJNS5_1CILi1EEES8_S8_EEENS6_IJNS7_ILi128EEESA_SA_EEELi128ENS_10bfloat16_tEfNS_4arch4Sm90ELb1ELb0ELb1ELb1ELb1ELb1ELb0ELb1ELb1ELb1ELb1ELb0EEENS1_21CollectiveEpilogueFwdISB_S9_SC_SE_Li256ELb1ELb1ELb1ELb0EEENS1_36VarlenDynamicPersistentTileSchedulerILi128ELi128ELi256ELi128ELb1ELb1ELb1ELb1ELb1ELb1EEEEEEEEEvNT_6ParamsE --------------------------
	.section	.nv.info._ZN7cutlass13device_kernelIN5flash11enable_sm90INS1_16FlashAttnFwdSm90INS1_25CollectiveMainloopFwdSm90ILi2EN4cute5tupleIJNS5_1CILi1EEES8_S8_EEENS6_IJNS7_ILi128EEESA_SA_EEELi128ENS_10bfloat16_tEfNS_4arch4Sm90ELb1ELb0ELb1ELb1ELb1ELb1ELb0ELb1ELb1ELb1ELb1ELb0EEENS1_21CollectiveEpilogueFwdISB_S9_SC_SE_Li256ELb1ELb1ELb1ELb0EEENS1_36VarlenDynamicPersistentTileSchedulerILi128ELi128ELi256ELi128ELb1ELb1ELb1ELb1ELb1ELb1EEEEEEEEEvNT_6ParamsE,"",@"SHT_CUDA_INFO"
	.sectionflags	@""
	.align	4


	//----- nvinfo : EIATTR_CUDA_API_VERSION
	.align		4
        /*0000*/ 	.byte	0x04, 0x37
        /*0002*/ 	.short	(.L_1069 - .L_1068)
.L_1068:
        /*0004*/ 	.word	0x00000082


	//----- nvinfo : EIATTR_KPARAM_INFO
	.align		4
.L_1069:
        /*0008*/ 	.byte	0x04, 0x17
        /*000a*/ 	.short	(.L_1071 - .L_1070)
.L_1070:
        /*000c*/ 	.word	0x00000000
        /*0010*/ 	.short	0x0000
        /*0012*/ 	.short	0x0070
        /*0014*/ 	.byte	0x00, 0xf0, 0x01, 0x2a


	//----- nvinfo : EIATTR_SPARSE_MMA_MASK
	.align		4
.L_1071:
        /*0018*/ 	.byte	0x03, 0x50
        /*001a*/ 	.short	0x0000


	//----- nvinfo : EIATTR_MAXREG_COUNT
	.align		4
        /*001c*/ 	.byte	0x03, 0x1b
        /*001e*/ 	.short	0x00a8


	//----- nvinfo : EIATTR_NUM_BARRIERS
	.align		4
        /*0020*/ 	.byte	0x02, 0x4c
        /*0022*/ 	.byte	0x10
	.zero		1


	//----- nvinfo : EIATTR_EXTERNS
	.align		4
        /*0024*/ 	.byte	0x04, 0x0f
        /*0026*/ 	.short	(.L_1073 - .L_1072)


	//   ....[0]....
	.align		4
.L_1072:
        /*0028*/ 	.word	index@(__assertfail)


	//----- nvinfo : EIATTR_ANNOTATIONS
	.align		4
.L_1073:
        /*002c*/ 	.byte	0x04, 0x55
        /*002e*/ 	.short	(.L_1075 - .L_1074)


	//   ....[0]....
.L_1074:
        /* <DEDUP_REMOVED lines=18> */


	//----- nvinfo : EIATTR_MERCURY_ISA_VERSION
	.align		4
.L_1075:
        /*0138*/ 	.byte	0x03, 0x5f
        /*013a*/ 	.short	0x0101


	//----- nvinfo : EIATTR_UNUSED_LOAD_BYTE_OFFSET
	.align		4
        /*013c*/ 	.byte	0x04, 0x44
        /*013e*/ 	.short	(.L_1077 - .L_1076)


	//   ....[0]....
.L_1076:
        /*0140*/ 	.word	0x00000a60
        /*0144*/ 	.word	0x0000fff0


	//   ....[1]....
        /*0148*/ 	.word	0x00017ef0
        /*014c*/ 	.word	0x0000fff0


	//----- nvinfo : EIATTR_INT_WARP_WIDE_INSTR_OFFSETS
	.align		4
.L_1077:
        /*0150*/ 	.byte	0x04, 0x31
        /*0152*/ 	.short	(.L_1079 - .L_1078)


	//   ....[0]....
.L_1078:
        /*0154*/ 	.word	0x00000130


	//   ....[1]....
        /*0158*/ 	.word	0x00000170


	//   ....[2]....
        /*015c*/ 	.word	0x000001e0


	//   ....[3]....
        /*0160*/ 	.word	0x0001dd00


	//   ....[4]....
        /*0164*/ 	.word	0x0001dd90


	//   ....[5]....
        /*0168*/ 	.word	0x00020be0


	//   ....[6]....
        /*016c*/ 	.word	0x00020c70


	//----- nvinfo : EIATTR_COOP_GROUP_MASK_REGIDS
	.align		4
.L_1079:
        /*0170*/ 	.byte	0x04, 0x29
        /*0172*/ 	.short	(.L_1081 - .L_1080)


	//   ....[0]....
.L_1080:
        /*0174*/ 	.word	0xffffffff


	//   ....[1]....
        /*0178*/ 	.word	0xffffffff


	//   ....[2]....
        /*017c*/ 	.word	0xffffffff


	//   ....[3]....
        /*0180*/ 	.word	0xffffffff


	//   ....[4]....
        /*0184*/ 	.word	0xffffffff


	//   ....[5]....
        /*0188*/ 	.word	0xffffffff


	//   ....[6]....
        /*018c*/ 	.word	0xffffffff


	//   ....[7]....
        /*0190*/ 	.word	0xffffffff


	//   ....[8]....
        /*0194*/ 	.word	0xffffffff


	//   ....[9]....
        /*0198*/ 	.word	0xffffffff


	//   ....[10]....
        /*019c*/ 	.word	0xffffffff


	//   ....[11]....
        /*01a0*/ 	.word	0xffffffff


	//   ....[12]....
        /*01a4*/ 	.word	0xffffffff


	//   ....[13]....
        /*01a8*/ 	.word	0xffffffff


	//   ....[14]....
        /*01ac*/ 	.word	0xffffffff


	//   ....[15]....
        /*01b0*/ 	.word	0xffffffff


	//   ....[16]....
        /*01b4*/ 	.word	0xffffffff


	//   ....[17]....
        /*01b8*/ 	.word	0xffffffff


	//   ....[18]....
        /*01bc*/ 	.word	0xffffffff


	//   ....[19]....
        /*01c0*/ 	.word	0xffffffff


	//   ....[20]....
        /*01c4*/ 	.word	0xffffffff


	//   ....[21]....
        /*01c8*/ 	.word	0xffffffff


	//   ....[22]....
        /*01cc*/ 	.word	0xffffffff


	//   ....[23]....
        /*01d0*/ 	.word	0xffffffff


	//   ....[24]....
        /*01d4*/ 	.word	0xffffffff


	//   ....[25]....
        /*01d8*/ 	.word	0xffffffff


	//   ....[26]....
        /*01dc*/ 	.word	0xffffffff


	//   ....[27]....
        /*01e0*/ 	.word	0xffffffff


	//   ....[28]....
        /*01e4*/ 	.word	0xffffffff


	//   ....[29]....
        /*01e8*/ 	.word	0xffffffff


	//   ....[30]....
        /*01ec*/ 	.word	0xffffffff


	//   ....[31]....
        /*01f0*/ 	.word	0xffffffff


	//   ....[32]....
        /*01f4*/ 	.word	0xffffffff


	//   ....[33]....
        /*01f8*/ 	.word	0xffffffff


	//   ....[34]....
        /*01fc*/ 	.word	0xffffffff


	//   ....[35]....
        /*0200*/ 	.word	0xffffffff


	//   ....[36]....
        /*0204*/ 	.word	0xffffffff


	//   ....[37]....
        /*0208*/ 	.word	0xffffffff


	//   ....[38]....
        /*020c*/ 	.word	0xffffffff


	//   ....[39]....
        /*0210*/ 	.word	0xffffffff


	//   ....[40]....
        /*0214*/ 	.word	0xffffffff


	//   ....[41]....
        /*0218*/ 	.word	0xffffffff


	//   ....[42]....
        /*021c*/ 	.word	0xffffffff


	//   ....[43]....
        /*0220*/ 	.word	0xffffffff


	//   ....[44]....
        /*0224*/ 	.word	0xffffffff


	//   ....[45]....
        /*0228*/ 	.word	0xffffffff


	//   ....[46]....
        /*022c*/ 	.word	0xffffffff


	//   ....[47]....
        /*0230*/ 	.word	0xffffffff


	//   ....[48]....
        /*0234*/ 	.word	0xffffffff


	//   ....[49]....
        /*0238*/ 	.word	0xffffffff


	//   ....[50]....
        /*023c*/ 	.word	0xffffffff


	//   ....[51]....
        /*0240*/ 	.word	0xffffffff


	//   ....[52]....
        /*0244*/ 	.word	0xffffffff


	//   ....[53]....
        /*0248*/ 	.word	0xffffffff


	//   ....[54]....
        /*024c*/ 	.word	0xffffffff


	//   ....[55]....
        /*0250*/ 	.word	0xffffffff


	//   ....[56]....
        /*0254*/ 	.word	0xffffffff


	//   ....[57]....
        /*0258*/ 	.word	0xffffffff


	//   ....[58]....
        /*025c*/ 	.word	0xffffffff


	//   ....[59]....
        /*0260*/ 	.word	0xffffffff


	//   ....[60]....
        /*0264*/ 	.word	0xffffffff


	//   ....[61]....
        /*0268*/ 	.word	0xffffffff


	//   ....[62]....
        /*026c*/ 	.word	0xffffffff


	//   ....[63]....
        /*0270*/ 	.word	0xffffffff


	//   ....[64]....
        /*0274*/ 	.word	0xffffffff


	//   ....[65]....
        /*0278*/ 	.word	0xffffffff


	//   ....[66]....
        /*027c*/ 	.word	0xffffffff


	//   ....[67]....
        /*0280*/ 	.word	0xffffffff


	//   ....[68]....
        /*0284*/ 	.word	0xffffffff


	//   ....[69]....
        /*0288*/ 	.word	0xffffffff


	//   ....[70]....
        /*028c*/ 	.word	0xffffffff


	//   ....[71]....
        /*0290*/ 	.word	0xffffffff


	//   ....[72]....
        /*0294*/ 	.word	0xffffffff


	//   ....[73]....
        /*0298*/ 	.word	0xffffffff


	//   ....[74]....
        /*029c*/ 	.word	0xffffffff


	//   ....[75]....
        /*02a0*/ 	.word	0xffffffff


	//   ....[76]....
        /*02a4*/ 	.word	0xffffffff


	//   ....[77]....
        /*02a8*/ 	.word	0xffffffff


	//   ....[78]....
        /*02ac*/ 	.word	0xffffffff


	//   ....[79]....
        /*02b0*/ 	.word	0xffffffff


	//   ....[80]....
        /*02b4*/ 	.word	0xffffffff


	//   ....[81]....
        /*02b8*/ 	.word	0xffffffff


	//   ....[82]....
        /*02bc*/ 	.word	0xffffffff


	//   ....[83]....
        /*02c0*/ 	.word	0xffffffff


	//   ....[84]....
        /*02c4*/ 	.word	0xffffffff


	//   ....[85]....
        /*02c8*/ 	.word	0xffffffff


	//   ....[86]....
        /*02cc*/ 	.word	0xffffffff


	//   ....[87]....
        /*02d0*/ 	.word	0xffffffff


	//   ....[88]....
        /*02d4*/ 	.word	0xffffffff


	//   ....[89]....
        /*02d8*/ 	.word	0xffffffff


	//   ....[90]....
        /*02dc*/ 	.word	0xffffffff


	//   ....[91]....
        /*02e0*/ 	.word	0xffffffff


	//   ....[92]....
        /*02e4*/ 	.word	0xffffffff


	//   ....[93]....
        /*02e8*/ 	.word	0xffffffff


	//   ....[94]....
        /*02ec*/ 	.word	0xffffffff


	//   ....[95]....
        /*02f0*/ 	.word	0xffffffff


	//   ....[96]....
        /*02f4*/ 	.word	0xffffffff


	//   ....[97]....
        /*02f8*/ 	.word	0xffffffff


	//   ....[98]....
        /*02fc*/ 	.word	0xffffffff


	//   ....[99]....
        /*0300*/ 	.word	0xffffffff


	//   ....[100]....
        /*0304*/ 	.word	0xffffffff


	//   ....[101]....
        /*0308*/ 	.word	0xffffffff


	//   ....[102]....
        /*030c*/ 	.word	0xffffffff


	//   ....[103]....
        /*0310*/ 	.word	0xffffffff


	//   ....[104]....
        /*0314*/ 	.word	0xffffffff


	//   ....[105]....
        /*0318*/ 	.word	0xffffffff


	//   ....[106]....
        /*031c*/ 	.word	0xffffffff


	//   ....[107]....
        /*0320*/ 	.word	0xffffffff


	//   ....[108]....
        /*0324*/ 	.word	0xffffffff


	//   ....[109]....
        /*0328*/ 	.word	0xffffffff


	//   ....[110]....
        /*032c*/ 	.word	0xffffffff


	//   ....[111]....
        /*0330*/ 	.word	0xffffffff


	//   ....[112]....
        /*0334*/ 	.word	0xffffffff


	//   ....[113]....
        /*0338*/ 	.word	0xffffffff


	//   ....[114]....
        /*033c*/ 	.word	0xffffffff


	//   ....[115]....
        /*0340*/ 	.word	0xffffffff


	//   ....[116]....
        /*0344*/ 	.word	0xffffffff


	//   ....[117]....
        /*0348*/ 	.word	0xffffffff


	//   ....[118]....
        /*034c*/ 	.word	0xffffffff


	//   ....[119]....
        /*0350*/ 	.word	0xffffffff


	//   ....[120]....
        /*0354*/ 	.word	0xffffffff


	//   ....[121]....
        /*0358*/ 	.word	0xffffffff


	//   ....[122]....
        /*035c*/ 	.word	0xffffffff


	//   ....[123]....
        /*0360*/ 	.word	0xffffffff


	//   ....[124]....
        /*0364*/ 	.word	0xffffffff


	//   ....[125]....
        /*0368*/ 	.word	0xffffffff


	//   ....[126]....
        /*036c*/ 	.word	0xffffffff


	//   ....[127]....
        /*0370*/ 	.word	0xffffffff


	//   ....[128]....
        /*0374*/ 	.word	0xffffffff


	//   ....[129]....
        /*0378*/ 	.word	0xffffffff


	//   ....[130]....
        /*037c*/ 	.word	0xffffffff


	//   ....[131]....
        /*0380*/ 	.word	0xffffffff


	//   ....[132]....
        /*0384*/ 	.word	0xffffffff


	//   ....[133]....
        /*0388*/ 	.word	0xffffffff


	//   ....[134]....
        /*038c*/ 	.word	0xffffffff


	//   ....[135]....
        /*0390*/ 	.word	0xffffffff


	//   ....[136]....
        /*0394*/ 	.word	0xffffffff


	//   ....[137]....
        /*0398*/ 	.word	0xffffffff


	//   ....[138]....
        /*039c*/ 	.word	0xffffffff


	//   ....[139]....
        /*03a0*/ 	.word	0xffffffff


	//   ....[140]....
        /*03a4*/ 	.word	0xffffffff


	//   ....[141]....
        /*03a8*/ 	.word	0xffffffff


	//   ....[142]....
        /*03ac*/ 	.word	0xffffffff


	//   ....[143]....
        /*03b0*/ 	.word	0xffffffff


	//   ....[144]....
        /*03b4*/ 	.word	0xffffffff


	//   ....[145]....
        /*03b8*/ 	.word	0xffffffff


	//   ....[146]....
        /*03bc*/ 	.word	0xffffffff


	//   ....[147]....
        /*03c0*/ 	.word	0xffffffff


	//   ....[148]....
        /*03c4*/ 	.word	0xffffffff


	//   ....[149]....
        /*03c8*/ 	.word	0xffffffff


	//   ....[150]....
        /*03cc*/ 	.word	0xffffffff


	//   ....[151]....
        /*03d0*/ 	.word	0xffffffff


	//   ....[152]....
        /*03d4*/ 	.word	0xffffffff


	//   ....[153]....
        /*03d8*/ 	.word	0xffffffff


	//   ....[154]....
        /*03dc*/ 	.word	0xffffffff


	//   ....[155]....
        /*03e0*/ 	.word	0xffffffff


	//   ....[156]....
        /*03e4*/ 	.word	0xffffffff


	//   ....[157]....
        /*03e8*/ 	.word	0xffffffff


	//   ....[158]....
        /*03ec*/ 	.word	0xffffffff


	//   ....[159]....
        /*03f0*/ 	.word	0xffffffff


	//   ....[160]....
        /*03f4*/ 	.word	0xffffffff


	//   ....[161]....
        /*03f8*/ 	.word	0xffffffff


	//   ....[162]....
        /*03fc*/ 	.word	0xffffffff


	//   ....[163]....
        /*0400*/ 	.word	0xffffffff


	//   ....[164]....
        /*0404*/ 	.word	0xffffffff


	//   ....[165]....
        /*0408*/ 	.word	0xffffffff


	//   ....[166]....
        /*040c*/ 	.word	0xffffffff


	//   ....[167]....
        /*0410*/ 	.word	0xffffffff


	//   ....[168]....
        /*0414*/ 	.word	0xffffffff


	//   ....[169]....
        /*0418*/ 	.word	0xffffffff


	//   ....[170]....
        /*041c*/ 	.word	0xffffffff


	//   ....[171]....
        /*0420*/ 	.word	0xffffffff


	//   ....[172]....
        /*0424*/ 	.word	0xffffffff


	//   ....[173]....
        /*0428*/ 	.word	0xffffffff


	//   ....[174]....
        /*042c*/ 	.word	0xffffffff


	//   ....[175]....
        /*0430*/ 	.word	0xffffffff


	//   ....[176]....
        /*0434*/ 	.word	0xffffffff


	//   ....[177]....
        /*0438*/ 	.word	0xffffffff


	//   ....[178]....
        /*043c*/ 	.word	0xffffffff


	//   ....[179]....
        /*0440*/ 	.word	0xffffffff


	//   ....[180]....
        /*0444*/ 	.word	0xffffffff


	//   ....[181]....
        /*0448*/ 	.word	0xffffffff


	//   ....[182]....
        /*044c*/ 	.word	0xffffffff


	//   ....[183]....
        /*0450*/ 	.word	0xffffffff


	//   ....[184]....
        /*0454*/ 	.word	0xffffffff


	//   ....[185]....
        /*0458*/ 	.word	0xffffffff


	//   ....[186]....
        /*045c*/ 	.word	0xffffffff


	//   ....[187]....
        /*0460*/ 	.word	0xffffffff


	//   ....[188]....
        /*0464*/ 	.word	0xffffffff


	//   ....[189]....
        /*0468*/ 	.word	0xffffffff


	//   ....[190]....
        /*046c*/ 	.word	0xffffffff


	//   ....[191]....
        /*0470*/ 	.word	0xffffffff


	//   ....[192]....
        /*0474*/ 	.word	0xffffffff


	//   ....[193]....
        /*0478*/ 	.word	0xffffffff


	//   ....[194]....
        /*047c*/ 	.word	0xffffffff


	//   ....[195]....
        /*0480*/ 	.word	0xffffffff


	//   ....[196]....
        /*0484*/ 	.word	0xffffffff


	//   ....[197]....
        /*0488*/ 	.word	0xffffffff


	//   ....[198]....
        /*048c*/ 	.word	0xffffffff


	//   ....[199]....
        /*0490*/ 	.word	0xffffffff


	//   ....[200]....
        /*0494*/ 	.word	0xffffffff


	//   ....[201]....
        /*0498*/ 	.word	0xffffffff


	//   ....[202]....
        /*049c*/ 	.word	0xffffffff


	//   ....[203]....
        /*04a0*/ 	.word	0xffffffff


	//   ....[204]....
        /*04a4*/ 	.word	0xffffffff


	//   ....[205]....
        /*04a8*/ 	.word	0xffffffff


	//   ....[206]....
        /*04ac*/ 	.word	0xffffffff


	//   ....[207]....
        /*04b0*/ 	.word	0xffffffff


	//   ....[208]....
        /*04b4*/ 	.word	0xffffffff


	//   ....[209]....
        /*04b8*/ 	.word	0xffffffff


	//   ....[210]....
        /*04bc*/ 	.word	0xffffffff


	//   ....[211]....
        /*04c0*/ 	.word	0xffffffff


	//   ....[212]....
        /*04c4*/ 	.word	0xffffffff


	//   ....[213]....
        /*04c8*/ 	.word	0xffffffff


	//   ....[214]....
        /*04cc*/ 	.word	0xffffffff


	//   ....[215]....
        /*04d0*/ 	.word	0xffffffff


	//   ....[216]....
        /*04d4*/ 	.word	0xffffffff


	//   ....[217]....
        /*04d8*/ 	.word	0xffffffff


	//   ....[218]....
        /*04dc*/ 	.word	0xffffffff


	//   ....[219]....
        /*04e0*/ 	.word	0xffffffff


	//   ....[220]....
        /*04e4*/ 	.word	0xffffffff


	//   ....[221]....
        /*04e8*/ 	.word	0xffffffff


	//   ....[222]....
        /*04ec*/ 	.word	0xffffffff


	//   ....[223]....
        /*04f0*/ 	.word	0xffffffff


	//   ....[224]....
        /*04f4*/ 	.word	0xffffffff


	//   ....[225]....
        /*04f8*/ 	.word	0xffffffff


	//   ....[226]....
        /*04fc*/ 	.word	0xffffffff


	//   ....[227]....
        /*0500*/ 	.word	0xffffffff


	//   ....[228]....
        /*0504*/ 	.word	0xffffffff


	//   ....[229]....
        /*0508*/ 	.word	0xffffffff


	//   ....[230]....
        /*050c*/ 	.word	0xffffffff


	//   ....[231]....
        /*0510*/ 	.word	0xffffffff


	//   ....[232]....
        /*0514*/ 	.word	0xffffffff


	//   ....[233]....
        /*0518*/ 	.word	0x0500000f


	//   ....[234]....
        /*051c*/ 	.word	0x0500000f


	//   ....[235]....
        /*0520*/ 	.word	0x0500000f


	//   ....[236]....
        /*0524*/ 	.word	0x0500000f


	//   ....[237]....
        /*0528*/ 	.word	0x0500000f


	//   ....[238]....
        /*052c*/ 	.word	0x0500000f


	//   ....[239]....
        /*0530*/ 	.word	0x0500000f


	//   ....[240]....
        /*0534*/ 	.word	0x0500000f


	//   ....[241]....
        /*0538*/ 	.word	0x0500000f


	//   ....[242]....
        /*053c*/ 	.word	0x0500000f


	//   ....[243]....
        /*0540*/ 	.word	0x0500000f


	//   ....[244]....
        /*0544*/ 	.word	0x0500000f


	//   ....[245]....
        /*0548*/ 	.word	0x0500000f


	//   ....[246]....
        /*054c*/ 	.word	0x0500000f


	//   ....[247]....
        /*0550*/ 	.word	0x0500000f


	//   ....[248]....
        /*0554*/ 	.word	0x0500000f


	//   ....[249]....
        /*0558*/ 	.word	0x0500000f


	//   ....[250]....
        /*055c*/ 	.word	0x0500000f


	//   ....[251]....
        /*0560*/ 	.word	0x0500000f


	//   ....[252]....
        /*0564*/ 	.word	0x0500000f


	//   ....[253]....
        /*0568*/ 	.word	0x0500000f


	//   ....[254]....
        /*056c*/ 	.word	0x0500000f


	//   ....[255]....
        /*0570*/ 	.word	0x0500000f


	//   ....[0]....
        /*0574*/ 	.word	0x0500000f


	//   ....[1]....
        /*0578*/ 	.word	0x0500000f


	//   ....[2]....
        /*057c*/ 	.word	0x0500000f


	//   ....[3]....
        /*0580*/ 	.word	0x0500000f


	//   ....[4]....
        /*0584*/ 	.word	0x0500000f


	//   ....[5]....
        /*0588*/ 	.word	0x0500000f


	//   ....[6]....
        /*058c*/ 	.word	0x0500000f


	//   ....[7]....
        /*0590*/ 	.word	0x0500000f


	//   ....[8]....
        /*0594*/ 	.word	0x0500000f


	//   ....[9]....
        /*0598*/ 	.word	0x0500000f


	//   ....[10]....
        /*059c*/ 	.word	0x0500000f


	//   ....[11]....
        /*05a0*/ 	.word	0x0500000f


	//   ....[12]....
        /*05a4*/ 	.word	0x0500000f


	//   ....[13]....
        /*05a8*/ 	.word	0x0500000f


	//   ....[14]....
        /*05ac*/ 	.word	0x0500000f


	//   ....[15]....
        /*05b0*/ 	.word	0x0500000f


	//   ....[16]....
        /*05b4*/ 	.word	0x0500000f


	//   ....[17]....
        /*05b8*/ 	.word	0x0500000f


	//   ....[18]....
        /*05bc*/ 	.word	0x0500000f


	//   ....[19]....
        /*05c0*/ 	.word	0x0500000f


	//   ....[20]....
        /*05c4*/ 	.word	0x0500000f


	//   ....[21]....
        /*05c8*/ 	.word	0x0500000f


	//   ....[22]....
        /*05cc*/ 	.word	0x0500000f


	//   ....[23]....
        /*05d0*/ 	.word	0x0500000f


	//   ....[24]....
        /*05d4*/ 	.word	0x0500000f


	//   ....[25]....
        /*05d8*/ 	.word	0x0500000f


	//   ....[26]....
        /*05dc*/ 	.word	0x0500000f


	//   ....[27]....
        /*05e0*/ 	.word	0x0500000f


	//   ....[28]....
        /*05e4*/ 	.word	0x0500000f


	//   ....[29]....
        /*05e8*/ 	.word	0x0500000f


	//   ....[30]....
        /*05ec*/ 	.word	0x0500000f


	//   ....[31]....
        /*05f0*/ 	.word	0x0500000f


	//   ....[32]....
        /*05f4*/ 	.word	0x0500000f


	//   ....[33]....
        /*05f8*/ 	.word	0x0500000f


	//   ....[34]....
        /*05fc*/ 	.word	0x0500000f


	//   ....[35]....
        /*0600*/ 	.word	0x0500000f


	//   ....[36]....
        /*0604*/ 	.word	0x0500000f


	//   ....[37]....
        /*0608*/ 	.word	0x0500000f


	//   ....[38]....
        /*060c*/ 	.word	0x0500000f


	//   ....[39]....
        /*0610*/ 	.word	0x0500000f


	//   ....[40]....
        /*0614*/ 	.word	0x0500000f


	//   ....[41]....
        /*0618*/ 	.word	0x0500000f


	//   ....[42]....
        /*061c*/ 	.word	0x0500000f


	//   ....[43]....
        /*0620*/ 	.word	0x0500000f


	//   ....[44]....
        /*0624*/ 	.word	0x0500000f


	//   ....[45]....
        /*0628*/ 	.word	0x0500000f


	//   ....[46]....
        /*062c*/ 	.word	0x0500000f


	//   ....[47]....
        /*0630*/ 	.word	0x0500000f


	//   ....[48]....
        /*0634*/ 	.word	0x0500000f


	//   ....[49]....
        /*0638*/ 	.word	0x0500000f


	//   ....[50]....
        /*063c*/ 	.word	0x0500000f


	//   ....[51]....
        /*0640*/ 	.word	0x0500000f


	//   ....[52]....
        /*0644*/ 	.word	0x0500000f


	//   ....[53]....
        /*0648*/ 	.word	0x0500000f


	//   ....[54]....
        /*064c*/ 	.word	0x0500000f


	//   ....[55]....
        /*0650*/ 	.word	0x0500000f


	//   ....[56]....
        /*0654*/ 	.word	0x0500000f


	//   ....[57]....
        /*0658*/ 	.word	0x0500000f


	//   ....[58]....
        /*065c*/ 	.word	0x0500000f


	//   ....[59]....
        /*0660*/ 	.word	0x0500000f


	//   ....[60]....
        /*0664*/ 	.word	0x0500000f


	//   ....[61]....
        /*0668*/ 	.word	0x0500000f


	//   ....[62]....
        /*066c*/ 	.word	0x0500000f


	//   ....[63]....
        /*0670*/ 	.word	0x0500000f


	//   ....[64]....
        /*0674*/ 	.word	0x0500000f


	//   ....[65]....
        /*0678*/ 	.word	0x0500000f


	//   ....[66]....
        /*067c*/ 	.word	0x0500000f


	//   ....[67]....
        /*0680*/ 	.word	0x0500000f


	//   ....[68]....
        /*0684*/ 	.word	0x0500000f


	//   ....[69]....
        /*0688*/ 	.word	0x0500000f


	//   ....[70]....
        /*068c*/ 	.word	0x0500000f


	//   ....[71]....
        /*0690*/ 	.word	0x0500000f


	//   ....[72]....
        /*0694*/ 	.word	0x0500000f


	//   ....[73]....
        /*0698*/ 	.word	0x0500000f


	//   ....[74]....
        /*069c*/ 	.word	0x0500000f


	//   ....[75]....
        /*06a0*/ 	.word	0x0500000f


	//   ....[76]....
        /*06a4*/ 	.word	0x0500000f


	//   ....[77]....
        /*06a8*/ 	.word	0x0500000f


	//   ....[78]....
        /*06ac*/ 	.word	0x0500000f


	//   ....[79]....
        /*06b0*/ 	.word	0x0500000f


	//   ....[80]....
        /*06b4*/ 	.word	0x0500000f


	//   ....[81]....
        /*06b8*/ 	.word	0x0500000f


	//   ....[82]....
        /*06bc*/ 	.word	0x0500000f


	//   ....[83]....
        /*06c0*/ 	.word	0x0500000f


	//   ....[84]....
        /*06c4*/ 	.word	0x0500000f


	//   ....[85]....
        /*06c8*/ 	.word	0x0500000f


	//   ....[86]....
        /*06cc*/ 	.word	0x0500000f


	//   ....[87]....
        /*06d0*/ 	.word	0x0500000f


	//   ....[88]....
        /*06d4*/ 	.word	0x0500000f


	//   ....[89]....
        /*06d8*/ 	.word	0x0500000f


	//   ....[90]....
        /*06dc*/ 	.word	0x0500000f


	//   ....[91]....
        /*06e0*/ 	.word	0x0500000f


	//   ....[92]....
        /*06e4*/ 	.word	0x0500000f


	//   ....[93]....
        /*06e8*/ 	.word	0x0500000f


	//   ....[94]....
        /*06ec*/ 	.word	0x0500000f


	//   ....[95]....
        /*06f0*/ 	.word	0x0500000f


	//   ....[96]....
        /*06f4*/ 	.word	0x0500000f


	//   ....[97]....
        /*06f8*/ 	.word	0x0500000f


	//   ....[98]....
        /*06fc*/ 	.word	0x0500000f


	//   ....[99]....
        /*0700*/ 	.word	0x0500000f


	//   ....[100]....
        /*0704*/ 	.word	0x0500000f


	//   ....[101]....
        /*0708*/ 	.word	0x0500000f


	//   ....[102]....
        /*070c*/ 	.word	0x0500000f


	//   ....[103]....
        /*0710*/ 	.word	0x0500000f


	//   ....[104]....
        /*0714*/ 	.word	0x0500000f


	//   ....[105]....
        /*0718*/ 	.word	0x0500000f


	//   ....[106]....
        /*071c*/ 	.word	0x0500000f


	//   ....[107]....
        /*0720*/ 	.word	0x0500000f


	//   ....[108]....
        /*0724*/ 	.word	0x0500000f


	//   ....[109]....
        /*0728*/ 	.word	0x0500000f


	//   ....[110]....
        /*072c*/ 	.word	0x0500000f


	//   ....[111]....
        /*0730*/ 	.word	0x0500000f


	//   ....[112]....
        /*0734*/ 	.word	0x0500000f


	//   ....[113]....
        /*0738*/ 	.word	0x0500000f


	//   ....[114]....
        /*073c*/ 	.word	0x0500000f


	//   ....[115]....
        /*0740*/ 	.word	0x0500000f


	//   ....[116]....
        /*0744*/ 	.word	0x0500000f


	//   ....[117]....
        /*0748*/ 	.word	0x0500000f


	//   ....[118]....
        /*074c*/ 	.word	0x0500000f


	//   ....[119]....
        /*0750*/ 	.word	0x0500000f


	//   ....[120]....
        /*0754*/ 	.word	0x0500000f


	//   ....[121]....
        /*0758*/ 	.word	0x0500000f


	//   ....[122]....
        /*075c*/ 	.word	0x0500000f


	//   ....[123]....
        /*0760*/ 	.word	0x0500000f


	//   ....[124]....
        /*0764*/ 	.word	0x0500000f


	//   ....[125]....
        /*0768*/ 	.word	0x0500000f


	//   ....[126]....
        /*076c*/ 	.word	0x0500000f


	//   ....[127]....
        /*0770*/ 	.word	0x0500000f


	//   ....[128]....
        /*0774*/ 	.word	0x0500000f


	//   ....[129]....
        /*0778*/ 	.word	0x0500000f


	//   ....[130]....
        /*077c*/ 	.word	0x0500000f


	//   ....[131]....
        /*0780*/ 	.word	0x0500000f


	//   ....[132]....
        /*0784*/ 	.word	0x0500000f


	//   ....[133]....
        /*0788*/ 	.word	0x0500000f


	//   ....[134]....
        /*078c*/ 	.word	0x0500000f


	//   ....[135]....
        /*0790*/ 	.word	0x0500000f


	//   ....[136]....
        /*0794*/ 	.word	0x0500000f


	//   ....[137]....
        /*0798*/ 	.word	0x0500000f


	//   ....[138]....
        /*079c*/ 	.word	0x0500000f


	//   ....[139]....
        /*07a0*/ 	.word	0x0500000f


	//   ....[140]....
        /*07a4*/ 	.word	0x0500000f


	//   ....[141]....
        /*07a8*/ 	.word	0x0500000f


	//   ....[142]....
        /*07ac*/ 	.word	0x0500000f


	//   ....[143]....
        /*07b0*/ 	.word	0x0500000f


	//   ....[144]....
        /*07b4*/ 	.word	0x0500000f


	//   ....[145]....
        /*07b8*/ 	.word	0x0500000f


	//   ....[146]....
        /*07bc*/ 	.word	0x0500000f


	//   ....[147]....
        /*07c0*/ 	.word	0x0500000f


	//   ....[148]....
        /*07c4*/ 	.word	0x0500000f


	//   ....[149]....
        /*07c8*/ 	.word	0x0500000f


	//   ....[150]....
        /*07cc*/ 	.word	0x0500000f


	//   ....[151]....
        /*07d0*/ 	.word	0x0500000f


	//   ....[152]....
        /*07d4*/ 	.word	0x0500000f


	//   ....[153]....
        /*07d8*/ 	.word	0x0500000f


	//   ....[154]....
        /*07dc*/ 	.word	0x0500000f


	//----- nvinfo : EIATTR_COOP_GROUP_INSTR_OFFSETS
	.align		4
.L_1081:
        /*07e0*/ 	.byte	0x04, 0x28
        /*07e2*/ 	.short	(.L_1083 - .L_1082)


	//   ....[0]....
.L_1082:
        /*07e4*/ 	.word	0x00000070


	//   ....[1]....
        /*07e8*/ 	.word	0x00000140


	//   ....[2]....
        /*07ec*/ 	.word	0x00000190


	//   ....[3]....
        /*07f0*/ 	.word	0x000003c0


	//   ....[4]....
        /*07f4*/ 	.word	0x00000520


	//   ....[5]....
        /*07f8*/ 	.word	0x00000640


	//   ....[6]....
        /*07fc*/ 	.word	0x000007a0


	//   ....[7]....
        /*0800*/ 	.word	0x000034c0


	//   ....[8]....
        /*0804*/ 	.word	0x000034d0


	//   ....[9]....
        /*0808*/ 	.word	0x00003c40


	//   ....[10]....
        /*080c*/ 	.word	0x00003c50


	//   ....[11]....
        /*0810*/ 	.word	0x000043c0


	//   ....[12]....
        /*0814*/ 	.word	0x000043d0


	//   ....[13]....
        /*0818*/ 	.word	0x00004b30


	//   ....[14]....
        /*081c*/ 	.word	0x00004b40


	//   ....[15]....
        /*0820*/ 	.word	0x00005cc0


	//   ....[16]....
        /*0824*/ 	.word	0x00005cd0


	//   ....[17]....
        /*0828*/ 	.word	0x000064c0


	//   ....[18]....
        /*082c*/ 	.word	0x000064d0


	//   ....[19]....
        /*0830*/ 	.word	0x00006cc0


	//   ....[20]....
        /*0834*/ 	.word	0x00006cd0


	//   ....[21]....
        /*0838*/ 	.word	0x000074e0


	//   ....[22]....
        /*083c*/ 	.word	0x000074f0


	//   ....[23]....
        /*0840*/ 	.word	0x00007ef0


	//   ....[24]....
        /*0844*/ 	.word	0x00007f00


	//   ....[25]....
        /*0848*/ 	.word	0x00008010


	//   ....[26]....
        /*084c*/ 	.word	0x00008020


	//   ....[27]....
        /*0850*/ 	.word	0x00008140


	//   ....[28]....
        /*0854*/ 	.word	0x00008150


	//   ....[29]....
        /*0858*/ 	.word	0x00008270


	//   ....[30]....
        /*085c*/ 	.word	0x00008280


	//   ....[31]....
        /*0860*/ 	.word	0x00008600


	//   ....[32]....
        /*0864*/ 	.word	0x00008620


	//   ....[33]....
        /*0868*/ 	.word	0x00008700


	//   ....[34]....
        /*086c*/ 	.word	0x00008720


	//   ....[35]....
        /*0870*/ 	.word	0x00008800


	//   ....[36]....
        /*0874*/ 	.word	0x00008820


	//   ....[37]....
        /*0878*/ 	.word	0x00008900


	//   ....[38]....
        /*087c*/ 	.word	0x00008920


	//   ....[39]....
        /*0880*/ 	.word	0x00009150


	//   ....[40]....
        /*0884*/ 	.word	0x00009850


	//   ....[41]....
        /*0888*/ 	.word	0x00009860


	//   ....[42]....
        /*088c*/ 	.word	0x00009870


	//   ....[43]....
        /*0890*/ 	.word	0x00009880


	//   ....[44]....
        /*0894*/ 	.word	0x00009bc0


	//   ....[45]....
        /*0898*/ 	.word	0x00009bd0


	//   ....[46]....
        /*089c*/ 	.word	0x00009be0


	//   ....[47]....
        /*08a0*/ 	.word	0x00009bf0


	//   ....[48]....
        /*08a4*/ 	.word	0x00009f10


	//   ....[49]....
        /*08a8*/ 	.word	0x00009f20


	//   ....[50]....
        /*08ac*/ 	.word	0x00009f30


	//   ....[51]....
        /*08b0*/ 	.word	0x00009f40


	//   ....[52]....
        /*08b4*/ 	.word	0x0000a280


	//   ....[53]....
        /*08b8*/ 	.word	0x0000a290


	//   ....[54]....
        /*08bc*/ 	.word	0x0000a2a0


	//   ....[55]....
        /*08c0*/ 	.word	0x0000a2b0


	//   ....[56]....
        /*08c4*/ 	.word	0x0000c1e0


	//   ....[57]....
        /*08c8*/ 	.word	0x0000c200


	//   ....[58]....
        /*08cc*/ 	.word	0x0000c210


	//   ....[59]....
        /*08d0*/ 	.word	0x0000c220


	//   ....[60]....
        /*08d4*/ 	.word	0x0000c330


	//   ....[61]....
        /*08d8*/ 	.word	0x0000c390


	//   ....[62]....
        /*08dc*/ 	.word	0x0000c3c0


	//   ....[63]....
        /*08e0*/ 	.word	0x0000c400


	//   ....[64]....
        /*08e4*/ 	.word	0x0000c770


	//   ....[65]....
        /*08e8*/ 	.word	0x0000c790


	//   ....[66]....
        /*08ec*/ 	.word	0x0000c7b0


	//   ....[67]....
        /*08f0*/ 	.word	0x0000c7c0


	//   ....[68]....
        /*08f4*/ 	.word	0x0000c890


	//   ....[69]....
        /*08f8*/ 	.word	0x0000c8b0


	//   ....[70]....
        /*08fc*/ 	.word	0x0000c8c0


	//   ....[71]....
        /*0900*/ 	.word	0x0000c940


	//   ....[72]....
        /*0904*/ 	.word	0x0000f310


	//   ....[73]....
        /*0908*/ 	.word	0x0000f350


	//   ....[74]....
        /*090c*/ 	.word	0x0000fd90


	//   ....[75]....
        /*0910*/ 	.word	0x0000fdf0


	//   ....[76]....
        /*0914*/ 	.word	0x00010870


	//   ....[77]....
        /*0918*/ 	.word	0x000108e0


	//   ....[78]....
        /*091c*/ 	.word	0x00012230


	//   ....[79]....
        /*0920*/ 	.word	0x00012c70


	//   ....[80]....
        /*0924*/ 	.word	0x00012ce0


	//   ....[81]....
        /*0928*/ 	.word	0x00012d00


	//   ....[82]....
        /*092c*/ 	.word	0x00013700


	//   ....[83]....
        /*0930*/ 	.word	0x00013780


	//   ....[84]....
        /*0934*/ 	.word	0x00015f40


	//   ....[85]....
        /*0938*/ 	.word	0x00015f60


	//   ....[86]....
        /*093c*/ 	.word	0x00015f90


	//   ....[87]....
        /*0940*/ 	.word	0x00015fa0


	//   ....[88]....
        /*0944*/ 	.word	0x000177f0


	//   ....[89]....
        /*0948*/ 	.word	0x00017800


	//   ....[90]....
        /*094c*/ 	.word	0x00017850


	//   ....[91]....
        /*0950*/ 	.word	0x00017860


	//   ....[92]....
        /*0954*/ 	.word	0x00018970


	//   ....[93]....
        /*0958*/ 	.word	0x000189a0


	//   ....[94]....
        /*095c*/ 	.word	0x000189c0


	//   ....[95]....
        /*0960*/ 	.word	0x000189d0


	//   ....[96]....
        /*0964*/ 	.word	0x00019090


	//   ....[97]....
        /*0968*/ 	.word	0x000190a0


	//   ....[98]....
        /*096c*/ 	.word	0x000191a0


	//   ....[99]....
        /*0970*/ 	.word	0x000191b0


	//   ....[100]....
        /*0974*/ 	.word	0x000192c0


	//   ....[101]....
        /*0978*/ 	.word	0x000192d0


	//   ....[102]....
        /*097c*/ 	.word	0x000193e0


	//   ....[103]....
        /*0980*/ 	.word	0x000193f0


	//   ....[104]....
        /*0984*/ 	.word	0x000198c0


	//   ....[105]....
        /*0988*/ 	.word	0x000198d0


	//   ....[106]....
        /*098c*/ 	.word	0x00019d50


	//   ....[107]....
        /*0990*/ 	.word	0x00019d60


	//   ....[108]....
        /*0994*/ 	.word	0x0001a980


	//   ....[109]....
        /*0998*/ 	.word	0x0001a990


	//   ....[110]....
        /*099c*/ 	.word	0x0001aaa0


	//   ....[111]....
        /*09a0*/ 	.word	0x0001aab0


	//   ....[112]....
        /*09a4*/ 	.word	0x0001abc0


	//   ....[113]....
        /*09a8*/ 	.word	0x0001abd0


	//   ....[114]....
        /*09ac*/ 	.word	0x0001ace0


	//   ....[115]....
        /*09b0*/ 	.word	0x0001acf0


	//   ....[116]....
        /*09b4*/ 	.word	0x0001ae60


	//   ....[117]....
        /*09b8*/ 	.word	0x0001b050


	//   ....[118]....
        /*09bc*/ 	.word	0x0001b080


	//   ....[119]....
        /*09c0*/ 	.word	0x0001b0b0


	//   ....[120]....
        /*09c4*/ 	.word	0x0001b0e0


	//   ....[121]....
        /*09c8*/ 	.word	0x0001b110


	//   ....[122]....
        /*09cc*/ 	.word	0x0001b140


	//   ....[123]....
        /*09d0*/ 	.word	0x0001b2d0


	//   ....[124]....
        /*09d4*/ 	.word	0x0001b300


	//   ....[125]....
        /*09d8*/ 	.word	0x0001b330


	//   ....[126]....
        /*09dc*/ 	.word	0x0001b360


	//   ....[127]....
        /*09e0*/ 	.word	0x0001b390


	//   ....[128]....
        /*09e4*/ 	.word	0x0001b3c0


	//   ....[129]....
        /*09e8*/ 	.word	0x0001b450


	//   ....[130]....
        /*09ec*/ 	.word	0x0001b480


	//   ....[131]....
        /*09f0*/ 	.word	0x0001b490


	//   ....[132]....
        /*09f4*/ 	.word	0x0001b4d0


	//   ....[133]....
        /*09f8*/ 	.word	0x0001c970


	//   ....[134]....
        /*09fc*/ 	.word	0x0001e7f0


	//   ....[135]....
        /*0a00*/ 	.word	0x0001e810


	//   ....[136]....
        /*0a04*/ 	.word	0x0001e8b0


	//   ....[137]....
        /*0a08*/ 	.word	0x0001e8d0


	//   ....[138]....
        /*0a0c*/ 	.word	0x0001e960


	//   ....[139]....
        /*0a10*/ 	.word	0x0001e980


	//   ....[140]....
        /*0a14*/ 	.word	0x0001ea10


	//   ....[141]....
        /*0a18*/ 	.word	0x0001ea30


	//   ....[142]....
        /*0a1c*/ 	.word	0x0001eac0


	//   ....[143]....
        /*0a20*/ 	.word	0x0001eae0


	//   ....[144]....
        /*0a24*/ 	.word	0x0001eb70


	//   ....[145]....
        /*0a28*/ 	.word	0x0001eb90


	//   ....[146]....
        /*0a2c*/ 	.word	0x0001ec20


	//   ....[147]....
        /*0a30*/ 	.word	0x0001ec40


	//   ....[148]....
        /*0a34*/ 	.word	0x0001ec50


	//   ....[149]....
        /*0a38*/ 	.word	0x0001ecd0


	//   ....[150]....
        /*0a3c*/ 	.word	0x0001f420


	//   ....[151]....
        /*0a40*/ 	.word	0x0001f450


	//   ....[152]....
        /*0a44*/ 	.word	0x0001f4b0


	//   ....[153]....
        /*0a48*/ 	.word	0x0001f500


	//   ....[154]....
        /*0a4c*/ 	.word	0x0001f550


	//   ....[155]....
        /*0a50*/ 	.word	0x0001f5a0


	//   ....[156]....
        /*0a54*/ 	.word	0x0001f5e0


	//   ....[157]....
        /*0a58*/ 	.word	0x0001f640


	//   ....[158]....
        /*0a5c*/ 	.word	0x0001f690


	//   ....[159]....
        /*0a60*/ 	.word	0x0001f6e0


	//   ....[160]....
        /*0a64*/ 	.word	0x0001f730


	//   ....[161]....
        /*0a68*/ 	.word	0x0001f780


	//   ....[162]....
        /*0a6c*/ 	.word	0x0001f7d0


	//   ....[163]....
        /*0a70*/ 	.word	0x0001f810


	//   ....[164]....
        /*0a74*/ 	.word	0x0001f830


	//   ....[165]....
        /*0a78*/ 	.word	0x0001f870


	//   ....[166]....
        /*0a7c*/ 	.word	0x0001ffb0


	//   ....[167]....
        /*0a80*/ 	.word	0x0001ffe0


	//   ....[168]....
        /*0a84*/ 	.word	0x00020040


	//   ....[169]....
        /*0a88*/ 	.word	0x00020050


	//   ....[170]....
        /*0a8c*/ 	.word	0x000200a0


	//   ....[171]....
        /*0a90*/ 	.word	0x000200b0


	//   ....[172]....
        /*0a94*/ 	.word	0x00020100


	//   ....[173]....
        /*0a98*/ 	.word	0x00020110


	//   ....[174]....
        /*0a9c*/ 	.word	0x00020160


	//   ....[175]....
        /*0aa0*/ 	.word	0x00020170


	//   ....[176]....
        /*0aa4*/ 	.word	0x000201c0


	//   ....[177]....
        /*0aa8*/ 	.word	0x000201d0


	//   ....[178]....
        /*0aac*/ 	.word	0x00020220


	//   ....[179]....
        /*0ab0*/ 	.word	0x00020230


	//   ....[180]....
        /*0ab4*/ 	.word	0x00020240


	//   ....[181]....
        /*0ab8*/ 	.word	0x00020290


	//   ....[182]....
        /*0abc*/ 	.word	0x000204f0


	//   ....[183]....
        /*0ac0*/ 	.word	0x00020510


	//   ....[184]....
        /*0ac4*/ 	.word	0x00020520


	//   ....[185]....
        /*0ac8*/ 	.word	0x00020590


	//   ....[186]....
        /*0acc*/ 	.word	0x000205a0


	//   ....[187]....
        /*0ad0*/ 	.word	0x00020610


	//   ....[188]....
        /*0ad4*/ 	.word	0x00020620


	//   ....[189]....
        /*0ad8*/ 	.word	0x00020690


	//   ....[190]....
        /*0adc*/ 	.word	0x000206a0


	//   ....[191]....
        /*0ae0*/ 	.word	0x00020710


	//   ....[192]....
        /*0ae4*/ 	.word	0x00020720


	//   ....[193]....
        /*0ae8*/ 	.word	0x00020790


	//   ....[194]....
        /*0aec*/ 	.word	0x000207a0


	//   ....[195]....
        /*0af0*/ 	.word	0x00020810


	//   ....[196]....
        /*0af4*/ 	.word	0x00020820


	//   ....[197]....
        /*0af8*/ 	.word	0x00020830


	//   ....[198]....
        /*0afc*/ 	.word	0x00020dc0


	//   ....[199]....
        /*0b00*/ 	.word	0x00020e00


	//   ....[200]....
        /*0b04*/ 	.word	0x00020e40


	//   ....[201]....
        /*0b08*/ 	.word	0x00020e60


	//   ....[202]....
        /*0b0c*/ 	.word	0x00020e70


	//   ....[203]....
        /*0b10*/ 	.word	0x00020e90


	//   ....[204]....
        /*0b14*/ 	.word	0x00020f00


	//   ....[205]....
        /*0b18*/ 	.word	0x00020f20


	//   ....[206]....
        /*0b1c*/ 	.word	0x00020f80


	//   ....[207]....
        /*0b20*/ 	.word	0x00020fa0


	//   ....[208]....
        /*0b24*/ 	.word	0x00021000


	//   ....[209]....
        /*0b28*/ 	.word	0x00021020


	//   ....[210]....
        /*0b2c*/ 	.word	0x00021080


	//   ....[211]....
        /*0b30*/ 	.word	0x000210a0


	//   ....[212]....
        /*0b34*/ 	.word	0x000210f0


	//   ....[213]....
        /*0b38*/ 	.word	0x00021110


	//   ....[214]....
        /*0b3c*/ 	.word	0x00021550


	//   ....[215]....
        /*0b40*/ 	.word	0x00021580


	//   ....[216]....
        /*0b44*/ 	.word	0x000215e0


	//   ....[217]....
        /*0b48*/ 	.word	0x00021610


	//   ....[218]....
        /*0b4c*/ 	.word	0x00021640


	//   ....[219]....
        /*0b50*/ 	.word	0x00021670


	//   ....[220]....
        /*0b54*/ 	.word	0x000216a0


	//   ....[221]....
        /*0b58*/ 	.word	0x000216d0


	//   ....[222]....
        /*0b5c*/ 	.word	0x00021870


	//   ....[223]....
        /*0b60*/ 	.word	0x000218a0


	//   ....[224]....
        /*0b64*/ 	.word	0x000218d0


	//   ....[225]....
        /*0b68*/ 	.word	0x00021900


	//   ....[226]....
        /*0b6c*/ 	.word	0x00021930


	//   ....[227]....
        /*0b70*/ 	.word	0x00021960


	//   ....[228]....
        /*0b74*/ 	.word	0x00021a20


	//   ....[229]....
        /*0b78*/ 	.word	0x00021a40


	//   ....[230]....
        /*0b7c*/ 	.word	0x00021a60


	//   ....[231]....
        /*0b80*/ 	.word	0x00021ac0


	//   ....[232]....
        /*0b84*/ 	.word	0x000224e0


	//   ....[233]....
        /*0b88*/ 	.word	0x00022800


	//   ....[234]....
        /*0b8c*/ 	.word	0x00022890


	//   ....[235]....
        /*0b90*/ 	.word	0x00022930


	//   ....[236]....
        /*0b94*/ 	.word	0x000229c0


	//   ....[237]....
        /*0b98*/ 	.word	0x00022a60


	//   ....[238]....
        /*0b9c*/ 	.word	0x00022af0


	//   ....[239]....
        /*0ba0*/ 	.word	0x00022b90


	//   ....[240]....
        /*0ba4*/ 	.word	0x00022c20


	//   ....[241]....
        /*0ba8*/ 	.word	0x00022d10


	//   ....[242]....
        /*0bac*/ 	.word	0x00022da0


	//   ....[243]....
        /*0bb0*/ 	.word	0x00022e40


	//   ....[244]....
        /*0bb4*/ 	.word	0x00022ed0


	//   ....[245]....
        /*0bb8*/ 	.word	0x00022f70


	//   ....[246]....
        /*0bbc*/ 	.word	0x00023000


	//   ....[247]....
        /*0bc0*/ 	.word	0x000230a0


	//   ....[248]....
        /*0bc4*/ 	.word	0x00023130


	//   ....[249]....
        /*0bc8*/ 	.word	0x00023220


	//   ....[250]....
        /*0bcc*/ 	.word	0x000232b0


	//   ....[251]....
        /*0bd0*/ 	.word	0x00023340


	//   ....[252]....
        /*0bd4*/ 	.word	0x000233d0


	//   ....[253]....
        /*0bd8*/ 	.word	0x00023460


	//   ....[254]....
        /*0bdc*/ 	.word	0x000234f0


	//   ....[255]....
        /*0be0*/ 	.word	0x00023580


	//   ....[0]....
        /*0be4*/ 	.word	0x00023610


	//   ....[1]....
        /*0be8*/ 	.word	0x00023740


	//   ....[2]....
        /*0bec*/ 	.word	0x000237f0


	//   ....[3]....
        /*0bf0*/ 	.word	0x00023880


	//   ....[4]....
        /*0bf4*/ 	.word	0x000238d0


	//   ....[5]....
        /*0bf8*/ 	.word	0x00023920


	//   ....[6]....
        /*0bfc*/ 	.word	0x000239b0


	//   ....[7]....
        /*0c00*/ 	.word	0x00023a40


	//   ....[8]....
        /*0c04*/ 	.word	0x00023a90


	//   ....[9]....
        /*0c08*/ 	.word	0x00023ae0


	//   ....[10]....
        /*0c0c*/ 	.word	0x00023b70


	//   ....[11]....
        /*0c10*/ 	.word	0x00023c00


	//   ....[12]....
        /*0c14*/ 	.word	0x00023c50


	//   ....[13]....
        /*0c18*/ 	.word	0x00023ca0


	//   ....[14]....
        /*0c1c*/ 	.word	0x00023d30


	//   ....[15]....
        /*0c20*/ 	.word	0x00023dc0


	//   ....[16]....
        /*0c24*/ 	.word	0x00023e10


	//   ....[17]....
        /*0c28*/ 	.word	0x00023e60


	//   ....[18]....
        /*0c2c*/ 	.word	0x00023f50


	//   ....[19]....
        /*0c30*/ 	.word	0x00024000


	//   ....[20]....
        /*0c34*/ 	.word	0x00024080


	//   ....[21]....
        /*0c38*/ 	.word	0x00024110


	//   ....[22]....
        /*0c3c*/ 	.word	0x00024290


	//   ....[23]....
        /*0c40*/ 	.word	0x000243b0


	//   ....[24]....
        /*0c44*/ 	.word	0x00024430


	//   ....[25]....
        /*0c48*/ 	.word	0x00024480


	//   ....[26]....
        /*0c4c*/ 	.word	0x00024510


	//   ....[27]....
        /*0c50*/ 	.word	0x000245b0


	//   ....[28]....
        /*0c54*/ 	.word	0x00024630


	//   ....[29]....
        /*0c58*/ 	.word	0x000246a0


	//   ....[30]....
        /*0c5c*/ 	.word	0x00024810


	//   ....[31]....
        /*0c60*/ 	.word	0x00024940


	//   ....[32]....
        /*0c64*/ 	.word	0x000249b0


	//   ....[33]....
        /*0c68*/ 	.word	0x00024a00


	//   ....[34]....
        /*0c6c*/ 	.word	0x00024ce0


	//   ....[35]....
        /*0c70*/ 	.word	0x00024d30


	//   ....[36]....
        /*0c74*/ 	.word	0x00024dc0


	//   ....[37]....
        /*0c78*/ 	.word	0x00024e50


	//   ....[38]....
        /*0c7c*/ 	.word	0x00024ee0


	//   ....[39]....
        /*0c80*/ 	.word	0x00024f70


	//   ....[40]....
        /*0c84*/ 	.word	0x00025000


	//   ....[41]....
        /*0c88*/ 	.word	0x00025090


	//   ....[42]....
        /*0c8c*/ 	.word	0x00025110


	//   ....[43]....
        /*0c90*/ 	.word	0x00025160


	//   ....[44]....
        /*0c94*/ 	.word	0x000251f0


	//   ....[45]....
        /*0c98*/ 	.word	0x00025280


	//   ....[46]....
        /*0c9c*/ 	.word	0x00025300


	//   ....[47]....
        /*0ca0*/ 	.word	0x00025350


	//   ....[48]....
        /*0ca4*/ 	.word	0x000253e0


	//   ....[49]....
        /*0ca8*/ 	.word	0x00025470


	//   ....[50]....
        /*0cac*/ 	.word	0x00025500


	//   ....[51]....
        /*0cb0*/ 	.word	0x00025590


	//   ....[52]....
        /*0cb4*/ 	.word	0x00025620


	//   ....[53]....
        /*0cb8*/ 	.word	0x000256b0


	//   ....[54]....
        /*0cbc*/ 	.word	0x00025770


	//   ....[55]....
        /*0cc0*/ 	.word	0x00025a50


	//   ....[56]....
        /*0cc4*/ 	.word	0x00025b40


	//   ....[57]....
        /*0cc8*/ 	.word	0x00025be0


	//   ....[58]....
        /*0ccc*/ 	.word	0x00025c40


	//   ....[59]....
        /*0cd0*/ 	.word	0x00025d40


	//   ....[60]....
        /*0cd4*/ 	.word	0x00025db0


	//   ....[61]....
        /*0cd8*/ 	.word	0x00025eb0


	//   ....[62]....
        /*0cdc*/ 	.word	0x00025f20


	//   ....[63]....
        /*0ce0*/ 	.word	0x00026020


	//   ....[64]....
        /*0ce4*/ 	.word	0x00026090


	//   ....[65]....
        /*0ce8*/ 	.word	0x00026190


	//   ....[66]....
        /*0cec*/ 	.word	0x00026200


	//   ....[67]....
        /*0cf0*/ 	.word	0x00026300


	//   ....[68]....
        /*0cf4*/ 	.word	0x00026370


	//   ....[69]....
        /*0cf8*/ 	.word	0x00026470


	//   ....[70]....
        /*0cfc*/ 	.word	0x000264e0


	//   ....[71]....
        /*0d00*/ 	.word	0x00026580


	//   ....[72]....
        /*0d04*/ 	.word	0x00026680


	//   ....[73]....
        /*0d08*/ 	.word	0x000266f0


	//   ....[74]....
        /*0d0c*/ 	.word	0x00026770


	//   ....[75]....
        /*0d10*/ 	.word	0x00026830


	//   ....[76]....
        /*0d14*/ 	.word	0x000268b0


	//   ....[77]....
        /*0d18*/ 	.word	0x00026980


	//   ....[78]....
        /*0d1c*/ 	.word	0x00026a00


	//   ....[79]....
        /*0d20*/ 	.word	0x00026ad0


	//   ....[80]....
        /*0d24*/ 	.word	0x00026b50


	//   ....[81]....
        /*0d28*/ 	.word	0x00026c20


	//   ....[82]....
        /*0d2c*/ 	.word	0x00026ca0


	//   ....[83]....
        /*0d30*/ 	.word	0x00026d70


	//   ....[84]....
        /*0d34*/ 	.word	0x00026df0


	//   ....[85]....
        /*0d38*/ 	.word	0x00026eb0


	//   ....[86]....
        /*0d3c*/ 	.word	0x00026f30


	//   ....[87]....
        /*0d40*/ 	.word	0x00026fe0


	//   ....[88]....
        /*0d44*/ 	.word	0x00027110


	//   ....[89]....
        /*0d48*/ 	.word	0x000271b0


	//   ....[90]....
        /*0d4c*/ 	.word	0x00027220


	//   ....[91]....
        /*0d50*/ 	.word	0x000272e0


	//   ....[92]....
        /*0d54*/ 	.word	0x00027340


	//   ....[93]....
        /*0d58*/ 	.word	0x00027400


	//   ....[94]....
        /*0d5c*/ 	.word	0x00027460


	//   ....[95]....
        /*0d60*/ 	.word	0x00027520


	//   ....[96]....
        /*0d64*/ 	.word	0x00027580


	//   ....[97]....
        /*0d68*/ 	.word	0x00027640


	//   ....[98]....
        /*0d6c*/ 	.word	0x000276a0


	//   ....[99]....
        /*0d70*/ 	.word	0x00027760


	//   ....[100]....
        /*0d74*/ 	.word	0x000277c0


	//   ....[101]....
        /*0d78*/ 	.word	0x00027880


	//   ....[102]....
        /*0d7c*/ 	.word	0x000278e0


	//   ....[103]....
        /*0d80*/ 	.word	0x000279a0


	//   ....[104]....
        /*0d84*/ 	.word	0x00027a90


	//   ....[105]....
        /*0d88*/ 	.word	0x00027b30


	//   ....[106]....
        /*0d8c*/ 	.word	0x00027b90


	//   ....[107]....
        /*0d90*/ 	.word	0x00027c70


	//   ....[108]....
        /*0d94*/ 	.word	0x00027cd0


	//   ....[109]....
        /*0d98*/ 	.word	0x00027db0


	//   ....[110]....
        /*0d9c*/ 	.word	0x00027e10


	//   ....[111]....
        /*0da0*/ 	.word	0x00027ef0


	//   ....[112]....
        /*0da4*/ 	.word	0x00027f50


	//   ....[113]....
        /*0da8*/ 	.word	0x00028030


	//   ....[114]....
        /*0dac*/ 	.word	0x00028090


	//   ....[115]....
        /*0db0*/ 	.word	0x00028170


	//   ....[116]....
        /*0db4*/ 	.word	0x000281d0


	//   ....[117]....
        /*0db8*/ 	.word	0x000282b0


	//   ....[118]....
        /*0dbc*/ 	.word	0x00028310


	//   ....[119]....
        /*0dc0*/ 	.word	0x000283e0


	//   ....[120]....
        /*0dc4*/ 	.word	0x00028500


	//   ....[121]....
        /*0dc8*/ 	.word	0x000285b0


	//   ....[122]....
        /*0dcc*/ 	.word	0x00028660


	//   ....[123]....
        /*0dd0*/ 	.word	0x00028730


	//   ....[124]....
        /*0dd4*/ 	.word	0x00028790


	//   ....[125]....
        /*0dd8*/ 	.word	0x00028870


	//   ....[126]....
        /*0ddc*/ 	.word	0x000288d0


	//   ....[127]....
        /*0de0*/ 	.word	0x000289a0


	//   ....[128]....
        /*0de4*/ 	.word	0x00028a00


	//   ....[129]....
        /*0de8*/ 	.word	0x00028ad0


	//   ....[130]....
        /*0dec*/ 	.word	0x00028b30


	//   ....[131]....
        /*0df0*/ 	.word	0x00028c10


	//   ....[132]....
        /*0df4*/ 	.word	0x00028c70


	//   ....[133]....
        /*0df8*/ 	.word	0x00028d40


	//   ....[134]....
        /*0dfc*/ 	.word	0x00028da0


	//   ....[135]....
        /*0e00*/ 	.word	0x00028e60


	//   ....[136]....
        /*0e04*/ 	.word	0x00028ef0


	//   ....[137]....
        /*0e08*/ 	.word	0x00028f90


	//   ....[138]....
        /*0e0c*/ 	.word	0x00029110


	//   ....[139]....
        /*0e10*/ 	.word	0x00029180


	//   ....[140]....
        /*0e14*/ 	.word	0x000291f0


	//   ....[141]....
        /*0e18*/ 	.word	0x00029260


	//   ....[142]....
        /*0e1c*/ 	.word	0x000292d0


	//   ....[143]....
        /*0e20*/ 	.word	0x00029350


	//   ....[144]....
        /*0e24*/ 	.word	0x000293d0


	//   ....[145]....
        /*0e28*/ 	.word	0x00029460


	//   ....[146]....
        /*0e2c*/ 	.word	0x000294d0


	//   ....[147]....
        /*0e30*/ 	.word	0x00029540


	//   ....[148]....
        /*0e34*/ 	.word	0x000295b0


	//   ....[149]....
        /*0e38*/ 	.word	0x00029630


	//   ....[150]....
        /*0e3c*/ 	.word	0x000296a0


	//   ....[151]....
        /*0e40*/ 	.word	0x00029730


	//   ....[152]....
        /*0e44*/ 	.word	0x00029790


	//   ....[153]....
        /*0e48*/ 	.word	0x00029820


	//   ....[154]....
        /*0e4c*/ 	.word	0x00029950


	//----- nvinfo : EIATTR_REG_RECONFIG
	.align		4
.L_1083:
        /*0e50*/ 	.byte	0x01, 0x54
	.zero		2


	//----- nvinfo : EIATTR_SYSCALL_OFFSETS
	.align		4
        /*0e54*/ 	.byte	0x04, 0x46
        /*0e56*/ 	.short	(.L_1085 - .L_1084)


	//   ....[0]....
.L_1084:
        /*0e58*/ 	.word	0x00001cd0


	//   ....[1]....
        /*0e5c*/ 	.word	0x00001e20


	//   ....[2]....
        /*0e60*/ 	.word	0x000092f0


	//   ....[3]....
        /*0e64*/ 	.word	0x000095f0


	//   ....[4]....
        /*0e68*/ 	.word	0x0001def0


	//   ....[5]....
        /*0e6c*/ 	.word	0x0001e040


	//   ....[6]....
        /*0e70*/ 	.word	0x0001e130


	//   ....[7]....
        /*0e74*/ 	.word	0x0001f0a0


	//----- nvinfo : EIATTR_MBARRIER_INSTR_OFFSETS
	.align		4
.L_1085:
        /*0e78*/ 	.byte	0x04, 0x39
        /*0e7a*/ 	.short	(.L_1087 - .L_1086)


	//   ....[0]....
.L_1086:
        /*0e7c*/ 	.word	0x00000270
        /*0e80*/ 	.word	0x000000ff
        /*0e84*/ 	.word	0x00028800
        /*0e88*/ 	.short	0x0100
        /*0e8a*/ 	.byte	0x08
	.zero		1


	//   ....[1]....
        /*0e8c*/ 	.word	0x00000280
        /*0e90*/ 	.word	0x000000ff
        /*0e94*/ 	.word	0x00028820
        /*0e98*/ 	.short	0x0100
        /*0e9a*/ 	.byte	0x08
	.zero		1


	//   ....[2]....
        /*0e9c*/ 	.word	0x00000370
        /*0ea0*/ 	.word	0x000000ff
        /*0ea4*/ 	.word	0x00028830
        /*0ea8*/ 	.short	0x0100
        /*0eaa*/ 	.byte	0x08
	.zero		1


	//   ....[3]....
        /*0eac*/ 	.word	0x00000380
        /*0eb0*/ 	.word	0x000000ff
        /*0eb4*/ 	.word	0x00028840
        /*0eb8*/ 	.short	0x0100
        /*0eba*/ 	.byte	0x08
	.zero		1


	//   ....[4]....
        /*0ebc*/ 	.word	0x00000390
        /*0ec0*/ 	.word	0x000000ff
        /*0ec4*/ 	.word	0x00028838
        /*0ec8*/ 	.short	0x0100
        /*0eca*/ 	.byte	0x08
	.zero		1


	//   ....[5]....
        /*0ecc*/ 	.word	0x000003a0
        /*0ed0*/ 	.word	0x000000ff
        /*0ed4*/ 	.word	0x00028848
        /*0ed8*/ 	.short	0x0100
        /*0eda*/ 	.byte	0x08
	.zero		1


	//   ....[6]....
        /*0edc*/ 	.word	0x000004d0
        /*0ee0*/ 	.word	0x000000ff
        /*0ee4*/ 	.word	0x00028850
        /*0ee8*/ 	.short	0x0100
        /*0eea*/ 	.byte	0x08
	.zero		1


	//   ....[7]....
        /*0eec*/ 	.word	0x000004e0
        /*0ef0*/ 	.word	0x000000ff
        /*0ef4*/ 	.word	0x00028860
        /*0ef8*/ 	.short	0x0100
        /*0efa*/ 	.byte	0x08
	.zero		1


	//   ....[8]....
        /*0efc*/ 	.word	0x000004f0
        /*0f00*/ 	.word	0x000000ff
        /*0f04*/ 	.word	0x00028858
        /*0f08*/ 	.short	0x0100
        /*0f0a*/ 	.byte	0x08
	.zero		1


	//   ....[9]....
        /*0f0c*/ 	.word	0x00000500
        /*0f10*/ 	.word	0x000000ff
        /*0f14*/ 	.word	0x00028868
        /*0f18*/ 	.short	0x0100
        /*0f1a*/ 	.byte	0x08
	.zero		1


	//   ....[10]....
        /*0f1c*/ 	.word	0x000005f0
        /*0f20*/ 	.word	0x000000ff
        /*0f24*/ 	.word	0x00028870
        /*0f28*/ 	.short	0x0100
        /*0f2a*/ 	.byte	0x06
	.zero		1


	//   ....[11]....
        /*0f2c*/ 	.word	0x00000600
        /*0f30*/ 	.word	0x000000ff
        /*0f34*/ 	.word	0x00028880
        /*0f38*/ 	.short	0x0100
        /*0f3a*/ 	.byte	0x06
	.zero		1


	//   ....[12]....
        /*0f3c*/ 	.word	0x00000610
        /*0f40*/ 	.word	0x000000ff
        /*0f44*/ 	.word	0x00028878
        /*0f48*/ 	.short	0x0100
        /*0f4a*/ 	.byte	0x06
	.zero		1


	//   ....[13]....
        /*0f4c*/ 	.word	0x00000620
        /*0f50*/ 	.word	0x000000ff
        /*0f54*/ 	.word	0x00028888
        /*0f58*/ 	.short	0x0100
        /*0f5a*/ 	.byte	0x06
	.zero		1


	//   ....[14]....
        /*0f5c*/ 	.word	0x00000750
        /*0f60*/ 	.word	0x000000ff
        /*0f64*/ 	.word	0x00028890
        /*0f68*/ 	.short	0x0100
        /*0f6a*/ 	.byte	0x08
	.zero		1


	//   ....[15]....
        /*0f6c*/ 	.word	0x00000760
        /*0f70*/ 	.word	0x000000ff
        /*0f74*/ 	.word	0x000288a0
        /*0f78*/ 	.short	0x0100
        /*0f7a*/ 	.byte	0x08
	.zero		1


	//   ....[16]....
        /*0f7c*/ 	.word	0x00000770
        /*0f80*/ 	.word	0x000000ff
        /*0f84*/ 	.word	0x00028898
        /*0f88*/ 	.short	0x0100
        /*0f8a*/ 	.byte	0x08
	.zero		1


	//   ....[17]....
        /*0f8c*/ 	.word	0x00000780
        /*0f90*/ 	.word	0x000000ff
        /*0f94*/ 	.word	0x000288a8
        /*0f98*/ 	.short	0x0100
        /*0f9a*/ 	.byte	0x08
	.zero		1


	//   ....[18]....
        /*0f9c*/ 	.word	0x000008b0
        /*0fa0*/ 	.word	0x000000ff
        /*0fa4*/ 	.word	0x000288b0
        /*0fa8*/ 	.short	0x0100
        /*0faa*/ 	.byte	0x08
	.zero		1


	//   ....[19]....
        /*0fac*/ 	.word	0x000008c0
        /*0fb0*/ 	.word	0x000000ff
        /*0fb4*/ 	.word	0x000288c0
        /*0fb8*/ 	.short	0x0100
        /*0fba*/ 	.byte	0x08
	.zero		1


	//   ....[20]....
        /*0fbc*/ 	.word	0x000008d0
        /*0fc0*/ 	.word	0x000000ff
        /*0fc4*/ 	.word	0x000288b8
        /*0fc8*/ 	.short	0x0100
        /*0fca*/ 	.byte	0x08
	.zero		1


	//   ....[21]....
        /*0fcc*/ 	.word	0x000008e0
        /*0fd0*/ 	.word	0x000000ff
        /*0fd4*/ 	.word	0x000288c8
        /*0fd8*/ 	.short	0x0100
        /*0fda*/ 	.byte	0x08
	.zero		1


	//   ....[22]....
        /*0fdc*/ 	.word	0x00003470
        /*0fe0*/ 	.word	0x00000059
        /*0fe4*/ 	.word	0x00028890
        /*0fe8*/ 	.short	0x010a
        /*0fea*/ 	.byte	0x3f
	.zero		1


	//   ....[23]....
        /*0fec*/ 	.word	0x00005c60
        /*0ff0*/ 	.word	0x00000059
        /*0ff4*/ 	.word	0x00028890
        /*0ff8*/ 	.short	0x010a
        /*0ffa*/ 	.byte	0x3f
	.zero		1


	//   ....[24]....
        /*0ffc*/ 	.word	0x00007d50
        /*1000*/ 	.word	0x00000059
        /*1004*/ 	.word	0x00028890
        /*1008*/ 	.short	0x010a
        /*100a*/ 	.byte	0x3f
	.zero		1


	//   ....[25]....
        /*100c*/ 	.word	0x00008450
        /*1010*/ 	.word	0x0000000b
        /*1014*/ 	.word	0x00000000
        /*1018*/ 	.short	0x0101
        /*101a*/ 	.byte	0x3f
	.zero		1


	//   ....[26]....
        /*101c*/ 	.word	0x00008490
        /*1020*/ 	.word	0x00000059
        /*1024*/ 	.word	0x000288b0
        /*1028*/ 	.short	0x010a
        /*102a*/ 	.byte	0x3f
	.zero		1


	//   ....[27]....
        /*102c*/ 	.word	0x00008aa0
        /*1030*/ 	.word	0x00000059
        /*1034*/ 	.word	0x00000000
        /*1038*/ 	.short	0x0101
        /*103a*/ 	.byte	0x3f
	.zero		1


	//   ....[28]....
        /*103c*/ 	.word	0x00009380
        /*1040*/ 	.word	0x00000012
        /*1044*/ 	.word	0x00028800
        /*1048*/ 	.short	0x010a
        /*104a*/ 	.byte	0x3f
	.zero		1


	//   ....[29]....
        /*104c*/ 	.word	0x000093d0
        /*1050*/ 	.word	0x00000012
        /*1054*/ 	.word	0x00028800
        /*1058*/ 	.short	0x010a
        /*105a*/ 	.byte	0x3f
	.zero		1


	//   ....[30]....
        /*105c*/ 	.word	0x0000a600
        /*1060*/ 	.word	0x00000012
        /*1064*/ 	.word	0x00028800
        /*1068*/ 	.short	0x010a
        /*106a*/ 	.byte	0x3f
	.zero		1


	//   ....[31]....
        /*106c*/ 	.word	0x0000cd00
        /*1070*/ 	.word	0x00000012
        /*1074*/ 	.word	0x00028800
        /*1078*/ 	.short	0x010a
        /*107a*/ 	.byte	0x3f
	.zero		1


	//   ....[32]....
        /*107c*/ 	.word	0x0000e910
        /*1080*/ 	.word	0x00000000
        /*1084*/ 	.word	0x00028830
        /*1088*/ 	.short	0x010a
        /*108a*/ 	.byte	0x3f
	.zero		1


	//   ....[33]....
        /*108c*/ 	.word	0x0000e950
        /*1090*/ 	.word	0x00000000
        /*1094*/ 	.word	0x00028830
        /*1098*/ 	.short	0x010a
        /*109a*/ 	.byte	0x3f
	.zero		1


	//   ....[34]....
        /*109c*/ 	.word	0x00010a90
        /*10a0*/ 	.word	0x00000000
        /*10a4*/ 	.word	0x00000000
        /*10a8*/ 	.short	0x0101
        /*10aa*/ 	.byte	0x3f
	.zero		1


	//   ....[35]....
        /*10ac*/ 	.word	0x000116a0
        /*10b0*/ 	.word	0x00000007
        /*10b4*/ 	.word	0x00028830
        /*10b8*/ 	.short	0x010a
        /*10ba*/ 	.byte	0x3f
	.zero		1


	//   ....[36]....
        /*10bc*/ 	.word	0x000116f0
        /*10c0*/ 	.word	0x00000007
        /*10c4*/ 	.word	0x00028830
        /*10c8*/ 	.short	0x010a
        /*10ca*/ 	.byte	0x3f
	.zero		1


	//   ....[37]....
        /*10cc*/ 	.word	0x00011b30
        /*10d0*/ 	.word	0x00000007
        /*10d4*/ 	.word	0x00028850
        /*10d8*/ 	.short	0x010a
        /*10da*/ 	.byte	0x3f
	.zero		1


	//   ....[38]....
        /*10dc*/ 	.word	0x00011b70
        /*10e0*/ 	.word	0x00000007
        /*10e4*/ 	.word	0x00028850
        /*10e8*/ 	.short	0x010a
        /*10ea*/ 	.byte	0x3f
	.zero		1


	//   ....[39]....
        /*10ec*/ 	.word	0x000140c0
        /*10f0*/ 	.word	0x00000000
        /*10f4*/ 	.word	0x00000000
        /*10f8*/ 	.short	0x0101
        /*10fa*/ 	.byte	0x3f
	.zero		1


	//   ....[40]....
        /*10fc*/ 	.word	0x00014350
        /*1100*/ 	.word	0x0000000d
        /*1104*/ 	.word	0x00000000
        /*1108*/ 	.short	0x0101
        /*110a*/ 	.byte	0x3f
	.zero		1


	//   ....[41]....
        /*110c*/ 	.word	0x00014a50
        /*1110*/ 	.word	0x00000007
        /*1114*/ 	.word	0x00028830
        /*1118*/ 	.short	0x010a
        /*111a*/ 	.byte	0x3f
	.zero		1


	//   ....[42]....
        /*111c*/ 	.word	0x00014aa0
        /*1120*/ 	.word	0x00000007
        /*1124*/ 	.word	0x00028830
        /*1128*/ 	.short	0x010a
        /*112a*/ 	.byte	0x3f
	.zero		1


	//   ....[43]....
        /*112c*/ 	.word	0x00014eb0
        /*1130*/ 	.word	0x00000007
        /*1134*/ 	.word	0x00028850
        /*1138*/ 	.short	0x010a
        /*113a*/ 	.byte	0x3f
	.zero		1


	//   ....[44]....
        /*113c*/ 	.word	0x00014ef0
        /*1140*/ 	.word	0x00000007
        /*1144*/ 	.word	0x00028850
        /*1148*/ 	.short	0x010a
        /*114a*/ 	.byte	0x3f
	.zero		1


	//   ....[45]....
        /*114c*/ 	.word	0x00016560
        /*1150*/ 	.word	0x0000002b
        /*1154*/ 	.word	0x00000000
        /*1158*/ 	.short	0x0101
        /*115a*/ 	.byte	0x3f
	.zero		1


	//   ....[46]....
        /*115c*/ 	.word	0x00016d90
        /*1160*/ 	.word	0x0000000b
        /*1164*/ 	.word	0x00000000
        /*1168*/ 	.short	0x0101
        /*116a*/ 	.byte	0x3f
	.zero		1


	//   ....[47]....
        /*116c*/ 	.word	0x000173e0
        /*1170*/ 	.word	0x0000000b
        /*1174*/ 	.word	0x00028850
        /*1178*/ 	.short	0x010a
        /*117a*/ 	.byte	0x3f
	.zero		1


	//   ....[48]....
        /*117c*/ 	.word	0x00017460
        /*1180*/ 	.word	0x0000000b
        /*1184*/ 	.word	0x00028850
        /*1188*/ 	.short	0x010a
        /*118a*/ 	.byte	0x3f
	.zero		1


	//   ....[49]....
        /*118c*/ 	.word	0x00017a80
        /*1190*/ 	.word	0x00000004
        /*1194*/ 	.word	0x00000000
        /*1198*/ 	.short	0x0101
        /*119a*/ 	.byte	0x3f
	.zero		1


	//   ....[50]....
        /*119c*/ 	.word	0x00018f90
        /*11a0*/ 	.word	0x00000000
        /*11a4*/ 	.word	0x00000000
        /*11a8*/ 	.short	0x0101
        /*11aa*/ 	.byte	0x3f
	.zero		1


	//   ....[51]....
        /*11ac*/ 	.word	0x000197f0
        /*11b0*/ 	.word	0x00000004
        /*11b4*/ 	.word	0x00000000
        /*11b8*/ 	.short	0x0101
        /*11ba*/ 	.byte	0x3f
	.zero		1


	//   ....[52]....
        /*11bc*/ 	.word	0x0001ca50
        /*11c0*/ 	.word	0x00000016
        /*11c4*/ 	.word	0x00028820
        /*11c8*/ 	.short	0x010a
        /*11ca*/ 	.byte	0x3f
	.zero		1


	//   ....[53]....
        /*11cc*/ 	.word	0x0001cae0
        /*11d0*/ 	.word	0x00000008
        /*11d4*/ 	.word	0x000288a0
        /*11d8*/ 	.short	0x010a
        /*11da*/ 	.byte	0x3f
	.zero		1


	//   ....[54]....
        /*11dc*/ 	.word	0x0001ce40
        /*11e0*/ 	.word	0x00000008
        /*11e4*/ 	.word	0x000288c0
        /*11e8*/ 	.short	0x010a
        /*11ea*/ 	.byte	0x3f
	.zero		1


	//   ....[55]....
        /*11ec*/ 	.word	0x0001d270
        /*11f0*/ 	.word	0x0000000b
        /*11f4*/ 	.word	0x000288a0
        /*11f8*/ 	.short	0x010a
        /*11fa*/ 	.byte	0x3f
	.zero		1


	//   ....[56]....
        /*11fc*/ 	.word	0x0001d5b0
        /*1200*/ 	.word	0x0000000b
        /*1204*/ 	.word	0x000288c0
        /*1208*/ 	.short	0x010a
        /*120a*/ 	.byte	0x3f
	.zero		1


	//   ....[57]....
        /*120c*/ 	.word	0x0001e620
        /*1210*/ 	.word	0x00000007
        /*1214*/ 	.word	0x00028840
        /*1218*/ 	.short	0x010a
        /*121a*/ 	.byte	0x3f
	.zero		1


	//   ....[58]....
        /*121c*/ 	.word	0x0001ed80
        /*1220*/ 	.word	0x00000007
        /*1224*/ 	.word	0x00028830
        /*1228*/ 	.short	0x0107
        /*122a*/ 	.byte	0x3f
	.zero		1


	//   ....[59]....
        /*122c*/ 	.word	0x0001ee50
        /*1230*/ 	.word	0x00000007
        /*1234*/ 	.word	0x00028830
        /*1238*/ 	.short	0x0101
        /*123a*/ 	.byte	0x3f
	.zero		1


	//   ....[60]....
        /*123c*/ 	.word	0x0001f960
        /*1240*/ 	.word	0x00000016
        /*1244*/ 	.word	0x00028800
        /*1248*/ 	.short	0x0107
        /*124a*/ 	.byte	0x3f
	.zero		1


	//   ....[61]....
        /*124c*/ 	.word	0x0001fa70
        /*1250*/ 	.word	0x00000016
        /*1254*/ 	.word	0x00028800
        /*1258*/ 	.short	0x0101
        /*125a*/ 	.byte	0x3f
	.zero		1


	//   ....[62]....
        /*125c*/ 	.word	0x0001fa90
        /*1260*/ 	.word	0x00000016
        /*1264*/ 	.word	0x00028820
        /*1268*/ 	.short	0x010a
        /*126a*/ 	.byte	0x3f
	.zero		1


	//   ....[63]....
        /*126c*/ 	.word	0x0001fe20
        /*1270*/ 	.word	0x00000006
        /*1274*/ 	.word	0x00028840
        /*1278*/ 	.short	0x010a
        /*127a*/ 	.byte	0x3f
	.zero		1


	//   ....[64]....
        /*127c*/ 	.word	0x00020320
        /*1280*/ 	.word	0x00000006
        /*1284*/ 	.word	0x00028830
        /*1288*/ 	.short	0x0107
        /*128a*/ 	.byte	0x3f
	.zero		1


	//   ....[65]....
        /*128c*/ 	.word	0x000203e0
        /*1290*/ 	.word	0x00000006
        /*1294*/ 	.word	0x00028830
        /*1298*/ 	.short	0x0101
        /*129a*/ 	.byte	0x3f
	.zero		1


	//   ....[66]....
        /*129c*/ 	.word	0x00020440
        /*12a0*/ 	.word	0x00000006
        /*12a4*/ 	.word	0x00028860
        /*12a8*/ 	.short	0x010a
        /*12aa*/ 	.byte	0x3f
	.zero		1


	//   ....[67]....
        /*12ac*/ 	.word	0x00020970
        /*12b0*/ 	.word	0x00000006
        /*12b4*/ 	.word	0x00028850
        /*12b8*/ 	.short	0x0107
        /*12ba*/ 	.byte	0x3f
	.zero		1


	//   ....[68]....
        /*12bc*/ 	.word	0x00020b10
        /*12c0*/ 	.word	0x00000006
        /*12c4*/ 	.word	0x00028850
        /*12c8*/ 	.short	0x0101
        /*12ca*/ 	.byte	0x3f
	.zero		1


	//   ....[69]....
        /*12cc*/ 	.word	0x00020d20
        /*12d0*/ 	.word	0x00000000
        /*12d4*/ 	.word	0x00028860
        /*12d8*/ 	.short	0x010a
        /*12da*/ 	.byte	0x3f
	.zero		1


	//   ....[70]....
        /*12dc*/ 	.word	0x00021250
        /*12e0*/ 	.word	0x00000000
        /*12e4*/ 	.word	0x00028850
        /*12e8*/ 	.short	0x0107
        /*12ea*/ 	.byte	0x3f
	.zero		1


	//   ....[71]....
        /*12ec*/ 	.word	0x00021310
        /*12f0*/ 	.word	0x00000000
        /*12f4*/ 	.word	0x00028850
        /*12f8*/ 	.short	0x0101
        /*12fa*/ 	.byte	0x3f
	.zero		1


	//   ....[72]....
        /*12fc*/ 	.word	0x00022460
        /*1300*/ 	.word	0x00000004
        /*1304*/ 	.word	0x00028820
        /*1308*/ 	.short	0x010a
        /*130a*/ 	.byte	0x3f
	.zero		1


	//   ....[73]....
        /*130c*/ 	.word	0x000225d0
        /*1310*/ 	.word	0x00000005
        /*1314*/ 	.word	0x00028840
        /*1318*/ 	.short	0x010a
        /*131a*/ 	.byte	0x3f
	.zero		1


	//   ....[74]....
        /*131c*/ 	.word	0x00022670
        /*1320*/ 	.word	0x00000019
        /*1324*/ 	.word	0x00028840
        /*1328*/ 	.short	0x010a
        /*132a*/ 	.byte	0x3f
	.zero		1


	//   ....[75]....
        /*132c*/ 	.word	0x000226b0
        /*1330*/ 	.word	0x00000005
        /*1334*/ 	.word	0x00028860
        /*1338*/ 	.short	0x010a
        /*133a*/ 	.byte	0x3f
	.zero		1


	//   ....[76]....
        /*133c*/ 	.word	0x000226f0
        /*1340*/ 	.word	0x00000019
        /*1344*/ 	.word	0x00028860
        /*1348*/ 	.short	0x010a
        /*134a*/ 	.byte	0x3f
	.zero		1


	//   ....[77]....
        /*134c*/ 	.word	0x00022750
        /*1350*/ 	.word	0x00000059
        /*1354*/ 	.word	0x00028890
        /*1358*/ 	.short	0x010a
        /*135a*/ 	.byte	0x3f
	.zero		1


	//   ....[78]....
        /*135c*/ 	.word	0x00022c60
        /*1360*/ 	.word	0x00000059
        /*1364*/ 	.word	0x00028890
        /*1368*/ 	.short	0x010a
        /*136a*/ 	.byte	0x3f
	.zero		1


	//   ....[79]....
        /*136c*/ 	.word	0x00023170
        /*1370*/ 	.word	0x00000059
        /*1374*/ 	.word	0x00028890
        /*1378*/ 	.short	0x010a
        /*137a*/ 	.byte	0x3f
	.zero		1


	//   ....[80]....
        /*137c*/ 	.word	0x00023640
        /*1380*/ 	.word	0x00000059
        /*1384*/ 	.word	0x000288b0
        /*1388*/ 	.short	0x010a
        /*138a*/ 	.byte	0x3f
	.zero		1


	//   ....[81]....
        /*138c*/ 	.word	0x00023e90
        /*1390*/ 	.word	0x00000012
        /*1394*/ 	.word	0x00028800
        /*1398*/ 	.short	0x010a
        /*139a*/ 	.byte	0x3f
	.zero		1


	//   ....[82]....
        /*139c*/ 	.word	0x00024a60
        /*13a0*/ 	.word	0x00000012
        /*13a4*/ 	.word	0x00028800
        /*13a8*/ 	.short	0x010a
        /*13aa*/ 	.byte	0x3f
	.zero		1


	//   ....[83]....
        /*13ac*/ 	.word	0x00024ab0
        /*13b0*/ 	.word	0x00000000
        /*13b4*/ 	.word	0x00028830
        /*13b8*/ 	.short	0x010a
        /*13ba*/ 	.byte	0x3f
	.zero		1


	//   ....[84]....
        /*13bc*/ 	.word	0x00024b00
        /*13c0*/ 	.word	0x00000007
        /*13c4*/ 	.word	0x00028830
        /*13c8*/ 	.short	0x010a
        /*13ca*/ 	.byte	0x3f
	.zero		1


	//   ....[85]....
        /*13cc*/ 	.word	0x00024b50
        /*13d0*/ 	.word	0x00000007
        /*13d4*/ 	.word	0x00028850
        /*13d8*/ 	.short	0x010a
        /*13da*/ 	.byte	0x3f
	.zero		1


	//   ....[86]....
        /*13dc*/ 	.word	0x00024ba0
        /*13e0*/ 	.word	0x00000007
        /*13e4*/ 	.word	0x00028830
        /*13e8*/ 	.short	0x010a
        /*13ea*/ 	.byte	0x3f
	.zero		1


	//   ....[87]....
        /*13ec*/ 	.word	0x00024bf0
        /*13f0*/ 	.word	0x00000007
        /*13f4*/ 	.word	0x00028850
        /*13f8*/ 	.short	0x010a
        /*13fa*/ 	.byte	0x3f
	.zero		1


	//   ....[88]....
        /*13fc*/ 	.word	0x00024c40
        /*1400*/ 	.word	0x0000000b
        /*1404*/ 	.word	0x00028850
        /*1408*/ 	.short	0x010a
        /*140a*/ 	.byte	0x3f
	.zero		1


	//   ....[89]....
        /*140c*/ 	.word	0x00025830
        /*1410*/ 	.word	0x00000016
        /*1414*/ 	.word	0x00028820
        /*1418*/ 	.short	0x010a
        /*141a*/ 	.byte	0x3f
	.zero		1


	//   ....[90]....
        /*141c*/ 	.word	0x00025880
        /*1420*/ 	.word	0x00000008
        /*1424*/ 	.word	0x000288a0
        /*1428*/ 	.short	0x010a
        /*142a*/ 	.byte	0x3f
	.zero		1


	//   ....[91]....
        /*142c*/ 	.word	0x000258d0
        /*1430*/ 	.word	0x00000008
        /*1434*/ 	.word	0x000288c0
        /*1438*/ 	.short	0x010a
        /*143a*/ 	.byte	0x3f
	.zero		1


	//   ....[92]....
        /*143c*/ 	.word	0x00025920
        /*1440*/ 	.word	0x0000000b
        /*1444*/ 	.word	0x000288a0
        /*1448*/ 	.short	0x010a
        /*144a*/ 	.byte	0x3f
	.zero		1


	//   ....[93]....
        /*144c*/ 	.word	0x00025970
        /*1450*/ 	.word	0x0000000b
        /*1454*/ 	.word	0x000288c0
        /*1458*/ 	.short	0x010a
        /*145a*/ 	.byte	0x3f
	.zero		1


	//   ....[94]....
        /*145c*/ 	.word	0x00025a90
        /*1460*/ 	.word	0x00000007
        /*1464*/ 	.word	0x00028840
        /*1468*/ 	.short	0x010a
        /*146a*/ 	.byte	0x3f
	.zero		1


	//   ....[95]....
        /*146c*/ 	.word	0x00027010
        /*1470*/ 	.word	0x00000016
        /*1474*/ 	.word	0x00028820
        /*1478*/ 	.short	0x010a
        /*147a*/ 	.byte	0x3f
	.zero		1


	//   ....[96]....
        /*147c*/ 	.word	0x00027060
        /*1480*/ 	.word	0x00000006
        /*1484*/ 	.word	0x00028840
        /*1488*/ 	.short	0x010a
        /*148a*/ 	.byte	0x3f
	.zero		1


	//   ....[97]....
        /*148c*/ 	.word	0x000279e0
        /*1490*/ 	.word	0x00000006
        /*1494*/ 	.word	0x00028860
        /*1498*/ 	.short	0x010a
        /*149a*/ 	.byte	0x3f
	.zero		1


	//   ....[98]....
        /*149c*/ 	.word	0x00028450
        /*14a0*/ 	.word	0x00000000
        /*14a4*/ 	.word	0x00028860
        /*14a8*/ 	.short	0x010a
        /*14aa*/ 	.byte	0x3f
	.zero		1


	//   ....[99]....
        /*14ac*/ 	.word	0x00029870
        /*14b0*/ 	.word	0x00000004
        /*14b4*/ 	.word	0x00028820
        /*14b8*/ 	.short	0x010a
        /*14ba*/ 	.byte	0x3f
	.zero		1


	//   ....[100]....
        /*14bc*/ 	.word	0x00029a10
        /*14c0*/ 	.word	0x00000005
        /*14c4*/ 	.word	0x00028840
        /*14c8*/ 	.short	0x010a
        /*14ca*/ 	.byte	0x3f
	.zero		1


	//   ....[101]....
        /*14cc*/ 	.word	0x00029a60
        /*14d0*/ 	.word	0x00000019
        /*14d4*/ 	.word	0x00028840
        /*14d8*/ 	.short	0x010a
        /*14da*/ 	.byte	0x3f
	.zero		1


	//   ....[102]....
        /*14dc*/ 	.word	0x00029ab0
        /*14e0*/ 	.word	0x00000005
        /*14e4*/ 	.word	0x00028860
        /*14e8*/ 	.short	0x010a
        /*14ea*/ 	.byte	0x3f
	.zero		1


	//----- nvinfo : EIATTR_NUM_MBARRIERS
	.align		4
.L_1087:
        /*14ec*/ 	.byte	0x03, 0x38
        /*14ee*/ 	.short	0x0016


	//----- nvinfo : EIATTR_EXIT_INSTR_OFFSETS
	.align		4
        /*14f0*/ 	.byte	0x04, 0x1c
        /*14f2*/ 	.short	(.L_1089 - .L_1088)


	//   ....[0]....
.L_1088:
        /*14f4*/ 	.word	0x00022740


	//----- nvinfo : EIATTR_MAX_THREADS
	.align		4
.L_1089:
        /*14f8*/ 	.byte	0x04, 0x05
        /*14fa*/ 	.short	(.L_1091 - .L_1090)
.L_1090:
        /*14fc*/ 	.word	0x00000180
        /*1500*/ 	.word	0x00000001
        /*1504*/ 	.word	0x00000001


	//----- nvinfo : EIATTR_CRS_STACK_SIZE
	.align		4
.L_1091:
        /*1508*/ 	.byte	0x04, 0x1e
        /*150a*/ 	.short	(.L_1093 - .L_1092)
.L_1092:
        /*150c*/ 	.word	0x00000000


	//----- nvinfo : EIATTR_CBANK_PARAM_SIZE
	.align		4
.L_1093:
        /*1510*/ 	.byte	0x03, 0x19
        /*1512*/ 	.short	0x0af0


	//----- nvinfo : EIATTR_PARAM_CBANK
	.align		4
        /*1514*/ 	.byte	0x04, 0x0a
        /*1516*/ 	.short	(.L_1095 - .L_1094)
	.align		4
.L_1094:
        /*1518*/ 	.word	index@(.nv.constant0._ZN7cutlass13device_kernelIN5flash11enable_sm90INS1_16FlashAttnFwdSm90INS1_25CollectiveMainloopFwdSm90ILi2EN4cute5tupleIJNS5_1CILi1EEES8_S8_EEENS6_IJNS7_ILi128EEESA_SA_EEELi128ENS_10bfloat16_tEfNS_4arch4Sm90ELb1ELb0ELb1ELb1ELb1ELb1ELb0ELb1ELb1ELb1ELb1ELb0EEENS1_21CollectiveEpilogueFwdISB_S9_SC_SE_Li256ELb1ELb1ELb1ELb0EEENS1_36VarlenDynamicPersistentTileSchedulerILi128ELi128ELi256ELi128ELb1ELb1ELb1ELb1ELb1ELb1EEEEEEEEEvNT_6ParamsE)
        /*151c*/ 	.short	0x0210
        /*151e*/ 	.short	0x0af0


	//----- nvinfo : EIATTR_SW_WAR
	.align		4
.L_1095:
        /*1520*/ 	.byte	0x04, 0x36
        /*1522*/ 	.short	(.L_1097 - .L_1096)
.L_1096:
        /*1524*/ 	.word	0x00000008
.L_1097:


//--------------------- .nv.info._ZN7cutlass13device_kernelIN5flash11enable_sm90INS1_16FlashAttnFwdSm90INS1_25CollectiveMainloopFwdSm90ILi2EN4cute5tupleIJNS5_1CILi1EEES8_S8_EEENS6_IJNS7_ILi192EEENS7_ILi128EEENS7_ILi96EEEEEELi96ENS_10bfloat16_tEfNS_4arch4Sm90ELb0ELb0ELb1ELb0ELb1ELb0ELb0ELb0ELb1ELb1ELb1ELb0EEENS1_21CollectiveEpilogueFwdINS6_IJSA_SC_SB_EEES9_SE_SG_Li384ELb0ELb1ELb1ELb0EEENS1_19SingleTileSchedulerILb0ELb1ELb1ELi192EEEEEEEEEvNT_6ParamsE --------------------------
	.section	.nv.info._ZN7cutlass13device_kernelIN5flash11enable_sm90INS1_16FlashAttnFwdSm90INS1_25CollectiveMainloopFwdSm90ILi2EN4cute5tupleIJNS5_1CILi1EEES8_S8_EEENS6_IJNS7_ILi192EEENS7_ILi128EEENS7_ILi96EEEEEELi96ENS_10bfloat16_tEfNS_4arch4Sm90ELb0ELb0ELb1ELb0ELb1ELb0ELb0ELb0ELb1ELb1ELb1ELb0EEENS1_21CollectiveEpilogueFwdINS6_IJSA_SC_SB_EEES9_SE_SG_Li384ELb0ELb1ELb1ELb0EEENS1_19SingleTileSchedulerILb0ELb1ELb1ELi192EEEEEEEEEvNT_6ParamsE,"",@"SHT_CUDA_INFO"
	.sectionflags	@""
	.align	4


	//----- nvinfo : EIATTR_CUDA_API_VERSION
	.align		4
        /*0000*/ 	.byte	0x04, 0x37
        /*0002*/ 	.short	(.L_1099 - .L_1098)
.L_1098:
        /*0004*/ 	.word	0x00000082


	//----- nvinfo : EIATTR_KPARAM_INFO
	.align		4
.L_1099:
        /*0008*/ 	.byte	0x04, 0x17
        /*000a*/ 	.short	(.L_1101 - .L_1100)
.L_1100:
        /*000c*/ 	.word	0x00000000
        /*0010*/ 	.short	0x0000
        /*0012*/ 	.short	0x0070
        /*0014*/ 	.byte	0x00, 0xf0, 0x01, 0x28


	//----- nvinfo : EIATTR_SPARSE_MMA_MASK
	.align		4
.L_1101:
        /*0018*/ 	.byte	0x03, 0x50
        /*001a*/ 	.short	0x0000


	//----- nvinfo : EIATTR_MAXREG_COUNT
	.align		4
        /*001c*/ 	.byte	0x03, 0x1b
        /*001e*/ 	.short	0x0080


	//----- nvinfo : EIATTR_NUM_BARRIERS
	.align		4
        /*0020*/ 	.byte	0x02, 0x4c
        /*0022*/ 	.byte	0x10
	.zero		1


	//----- nvinfo : EIATTR_EXTERNS
	.align		4
        /*0024*/ 	.byte	0x04, 0x0f
        /*0026*/ 	.short	(.L_1103 - .L_1102)


	//   ....[0]....
	.align		4
.L_1102:
        /*0028*/ 	.word	index@(__assertfail)


	//----- nvinfo : EIATTR_ANNOTATIONS
	.align		4
.L_1103:
        /*002c*/ 	.byte	0x04, 0x55
        /*002e*/ 	.short	(.L_1105 - .L_1104)


	//   ....[0]....
.L_1104:
        /*0030*/ 	.word	0x00000001
        /*0034*/ 	.byte	0x00, 0x94, 0x00, 0x00, 0x01, 0x00, 0x00, 0x00, 0x10, 0x94, 0x00, 0x00, 0x01, 0x00, 0x00, 0x00
        /*0044*/ 	.byte	0x80, 0xab, 0x00, 0x00, 0x01, 0x00, 0x00, 0x00, 0xa0, 0xab, 0x00, 0x00


	//----- nvinfo : EIATTR_MERCURY_ISA_VERSION
	.align		4
.L_1105:
        /*0050*/ 	.byte	0x03, 0x5f
        /*0052*/ 	.short	0x0101


	//----- nvinfo : EIATTR_INT_WARP_WIDE_INSTR_OFFSETS
	.align		4
        /*0054*/ 	.byte	0x04, 0x31
        /*0056*/ 	.short	(.L_1107 - .L_1106)


	//   ....[0]....
.L_1106:
        /*0058*/ 	.word	0x000000c0


	//   ....[1]....
        /*005c*/ 	.word	0x000000d0


	//   ....[2]....
        /*0060*/ 	.word	0x00000170


	//----- nvinfo : EIATTR_COOP_GROUP_MASK_REGIDS
	.align		4
.L_1107:
        /*0064*/ 	.byte	0x04, 0x29
        /*0066*/ 	.short	(.L_1109 - .L_1108)


	//   ....[0]....
.L_1108:
        /*0068*/ 	.word	0xffffffff


	//   ....[1]....
        /*006c*/ 	.word	0xffffffff


	//   ....[2]....
        /*0070*/ 	.word	0xffffffff


	//   ....[3]....
        /*0074*/ 	.word	0xffffffff


	//   ....[4]....
        /*0078*/ 	.word	0xffffffff


	//   ....[5]....
        /*007c*/ 	.word	0xffffffff


	//   ....[6]....
        /*0080*/ 	.word	0xffffffff


	//   ....[7]....
        /*0084*/ 	.word	0xffffffff


	//   ....[8]....
        /*0088*/ 	.word	0xffffffff


	//   ....[9]....
        /*008c*/ 	.word	0xffffffff


	//   ....[10]....
        /*0090*/ 	.word	0xffffffff


	//   ....[11]....
        /*0094*/ 	.word	0xffffffff


	//   ....[12]....
        /*0098*/ 	.word	0xffffffff


	//   ....[13]....
        /*009c*/ 	.word	0xffffffff


	//   ....[14]....
        /*00a0*/ 	.word	0xffffffff


	//   ....[15]....
        /*00a4*/ 	.word	0xffffffff


	//   ....[16]....
        /*00a8*/ 	.word	0xffffffff


	//   ....[17]....
        /*00ac*/ 	.word	0xffffffff


	//   ....[18]....
        /*00b0*/ 	.word	0xffffffff


	//   ....[19]....
        /*00b4*/ 	.word	0xffffffff


	//   ....[20]....
        /*00b8*/ 	.word	0xffffffff


	//   ....[21]....
        /*00bc*/ 	.word	0xffffffff


	//   ....[22]....
        /*00c0*/ 	.word	0xffffffff


	//   ....[23]....
        /*00c4*/ 	.word	0xffffffff


	//   ....[24]....
        /*00c8*/ 	.word	0xffffffff


	//   ....[25]....
        /*00cc*/ 	.word	0xffffffff


	//   ....[26]....
        /*00d0*/ 	.word	0xffffffff


	//   ....[27]....
        /*00d4*/ 	.word	0xffffffff


	//   ....[28]....
        /*00d8*/ 	.word	0xffffffff


	//   ....[29]....
        /*00dc*/ 	.word	0xffffffff


	//   ....[30]....
        /*00e0*/ 	.word	0xffffffff


	//   ....[31]....
        /*00e4*/ 	.word	0xffffffff


	//   ....[32]....
        /*00e8*/ 	.word	0xffffffff


	//   ....[33]....
        /*00ec*/ 	.word	0xffffffff


	//   ....[34]....
        /*00f0*/ 	.word	0xffffffff


	//   ....[35]....
        /*00f4*/ 	.word	0xffffffff


	//   ....[36]....
        /*00f8*/ 	.word	0xffffffff


	//   ....[37]....
        /*00fc*/ 	.word	0xffffffff


	//   ....[38]....
        /*0100*/ 	.word	0xffffffff


	//   ....[39]....
        /*0104*/ 	.word	0xffffffff


	//   ....[40]....
        /*0108*/ 	.word	0xffffffff


	//   ....[41]....
        /*010c*/ 	.word	0xffffffff


	//   ....[42]....
        /*0110*/ 	.word	0xffffffff


	//   ....[43]....
        /*0114*/ 	.word	0xffffffff


	//   ....[44]....
        /*0118*/ 	.word	0xffffffff


	//   ....[45]....
        /*011c*/ 	.word	0xffffffff


	//   ....[46]....
        /*0120*/ 	.word	0xffffffff


	//   ....[47]....
        /*0124*/ 	.word	0xffffffff


	//   ....[48]....
        /*0128*/ 	.word	0xffffffff


	//   ....[49]....
        /*012c*/ 	.word	0xffffffff


	//   ....[50]....
        /*0130*/ 	.word	0xffffffff


	//   ....[51]....
        /*0134*/ 	.word	0xffffffff


	//   ....[52]....
        /*0138*/ 	.word	0xffffffff


	//   ....[53]....
        /*013c*/ 	.word	0xffffffff


	//   ....[54]....
        /*0140*/ 	.word	0xffffffff


	//   ....[55]....
        /*0144*/ 	.word	0xffffffff


	//   ....[56]....
        /*0148*/ 	.word	0xffffffff


	//   ....[57]....
        /*014c*/ 	.word	0xffffffff


	//   ....[58]....
        /*0150*/ 	.word	0xffffffff


	//   ....[59]....
        /*0154*/ 	.word	0xffffffff


	//   ....[60]....
        /*0158*/ 	.word	0xffffffff


	//   ....[61]....
        /*015c*/ 	.word	0xffffffff


	//   ....[62]....
        /*0160*/ 	.word	0xffffffff


	//   ....[63]....
        /*0164*/ 	.word	0xffffffff


	//   ....[64]....
        /*0168*/ 	.word	0xffffffff


	//   ....[65]....
        /*016c*/ 	.word	0xffffffff


	//   ....[66]....
        /*0170*/ 	.word	0xffffffff


	//   ....[67]....
        /*0174*/ 	.word	0xffffffff


	//   ....[68]....
        /*0178*/ 	.word	0xffffffff


	//   ....[69]....
        /*017c*/ 	.word	0xffffffff


	//   ....[70]....
        /*0180*/ 	.word	0xffffffff


	//   ....[71]....
        /*0184*/ 	.word	0xffffffff


	//   ....[72]....
        /*0188*/ 	.word	0xffffffff


	//   ....[73]....
        /*018c*/ 	.word	0xffffffff


	//   ....[74]....
        /*0190*/ 	.word	0xffffffff


	//   ....[75]....
        /*0194*/ 	.word	0x0500000f


	//   ....[76]....
        /*0198*/ 	.word	0x0500000f


	//   ....[77]....
        /*019c*/ 	.word	0x0500000f


	//   ....[78]....
        /*01a0*/ 	.word	0x0500000f


	//   ....[79]....
        /*01a4*/ 	.word	0x0500000f


	//   ....[80]....
        /*01a8*/ 	.word	0x0500000f


	//   ....[81]....
        /*01ac*/ 	.word	0x0500000f


	//   ....[82]....
        /*01b0*/ 	.word	0x0500000f


	//   ....[83]....
        /*01b4*/ 	.word	0x0500000f


	//   ....[84]....
        /*01b8*/ 	.word	0x0500000f


	//   ....[85]....
        /*01bc*/ 	.word	0x0500000f


	//   ....[86]....
        /*01c0*/ 	.word	0x0500000f


	//   ....[87]....
        /*01c4*/ 	.word	0x0500000f


	//   ....[88]....
        /*01c8*/ 	.word	0x0500000f


	//   ....[89]....
        /*01cc*/ 	.word	0x0500000f


	//   ....[90]....
        /*01d0*/ 	.word	0x0500000f


	//   ....[91]....
        /*01d4*/ 	.word	0x0500000f


	//   ....[92]....
        /*01d8*/ 	.word	0x0500000f


	//   ....[93]....
        /*01dc*/ 	.word	0x0500000f


	//   ....[94]....
        /*01e0*/ 	.word	0x0500000f


	//   ....[95]....
        /*01e4*/ 	.word	0x0500000f


	//   ....[96]....
        /*01e8*/ 	.word	0x0500000f


	//   ....[97]....
        /*01ec*/ 	.word	0x0500000f


	//   ....[98]....
        /*01f0*/ 	.word	0x0500000f


	//   ....[99]....
        /*01f4*/ 	.word	0x0500000f


	//   ....[100]....
        /*01f8*/ 	.word	0x0500000f


	//   ....[101]....
        /*01fc*/ 	.word	0x0500000f


	//   ....[102]....
        /*0200*/ 	.word	0x0500000f


	//   ....[103]....
        /*0204*/ 	.word	0x0500000f


	//   ....[104]....
        /*0208*/ 	.word	0x0500000f


	//   ....[105]....
        /*020c*/ 	.word	0x0500000f


	//   ....[106]....
        /*0210*/ 	.word	0x0500000f


	//   ....[107]....
        /*0214*/ 	.word	0x0500000f


	//   ....[108]....
        /*0218*/ 	.word	0x0500000f


	//   ....[109]....
        /*021c*/ 	.word	0x0500000f


	//   ....[110]....
        /*0220*/ 	.word	0x0500000f


	//   ....[111]....
        /*0224*/ 	.word	0x0500000f


	//   ....[112]....
        /*0228*/ 	.word	0x0500000f


	//   ....[113]....
        /*022c*/ 	.word	0x0500000f


	//   ....[114]....
        /*0230*/ 	.word	0x0500000f


	//   ....[115]....
        /*0234*/ 	.word	0x0500000f


	//   ....[116]....
        /*0238*/ 	.word	0x0500000f


	//   ....[117]....
        /*023c*/ 	.word	0x0500000f


	//   ....[118]....
        /*0240*/ 	.word	0x0500000f


	//   ....[119]....
        /*0244*/ 	.word	0x0500000f


	//   ....[120]....
        /*0248*/ 	.word	0x0500000f


	//----- nvinfo : EIATTR_COOP_GROUP_INSTR_OFFSETS
	.align		4
.L_1109:
        /*024c*/ 	.byte	0x04, 0x28
        /*024e*/ 	.short	(.L_1111 - .L_1110)


	//   ....[0]....
.L_1110:
        /*0250*/ 	.word	0x00000080


	//   ....[1]....
        /*0254*/ 	.word	0x00000090


	//   ....[2]....
        /*0258*/ 	.word	0x000002d0


	//   ....[3]....
        /*025c*/ 	.word	0x00000430


	//   ....[4]....
        /*0260*/ 	.word	0x00000550


	//   ....[5]....
        /*0264*/ 	.word	0x000006b0


	//   ....[6]....
        /*0268*/ 	.word	0x00000fd0


	//   ....[7]....
        /*026c*/ 	.word	0x00002a30


	//   ....[8]....
        /*0270*/ 	.word	0x00002ab0


	//   ....[9]....
        /*0274*/ 	.word	0x00002f70


	//   ....[10]....
        /*0278*/ 	.word	0x00002fe0


	//   ....[11]....
        /*027c*/ 	.word	0x00003db0


	//   ....[12]....
        /*0280*/ 	.word	0x00005490


	//   ....[13]....
        /*0284*/ 	.word	0x000054b0


	//   ....[14]....
        /*0288*/ 	.word	0x000054e0


	//   ....[15]....
        /*028c*/ 	.word	0x000054f0


	//   ....[16]....
        /*0290*/ 	.word	0x00006860


	//   ....[17]....
        /*0294*/ 	.word	0x000069a0


	//   ....[18]....
        /*0298*/ 	.word	0x000069e0


	//   ....[19]....
        /*029c*/ 	.word	0x00006ae0


	//   ....[20]....
        /*02a0*/ 	.word	0x00006af0


	//   ....[21]....
        /*02a4*/ 	.word	0x000079e0


	//   ....[22]....
        /*02a8*/ 	.word	0x00007a20


	//   ....[23]....
        /*02ac*/ 	.word	0x00007a60


	//   ....[24]....
        /*02b0*/ 	.word	0x00007aa0


	//   ....[25]....
        /*02b4*/ 	.word	0x00007ac0


	//   ....[26]....
        /*02b8*/ 	.word	0x00007af0


	//   ....[27]....
        /*02bc*/ 	.word	0x00007fc0


	//   ....[28]....
        /*02c0*/ 	.word	0x00007fd0


	//   ....[29]....
        /*02c4*/ 	.word	0x00008870


	//   ....[30]....
        /*02c8*/ 	.word	0x00009a80


	//   ....[31]....
        /*02cc*/ 	.word	0x00009a90


	//   ....[32]....
        /*02d0*/ 	.word	0x00009aa0


	//   ....[33]....
        /*02d4*/ 	.word	0x00009ab0


	//   ....[34]....
        /*02d8*/ 	.word	0x00009ad0


	//   ....[35]....
        /*02dc*/ 	.word	0x00009ae0


	//   ....[36]....
        /*02e0*/ 	.word	0x00009b00


	//   ....[37]....
        /*02e4*/ 	.word	0x00009b30


	//   ....[38]....
        /*02e8*/ 	.word	0x0000a490


	//   ....[39]....
        /*02ec*/ 	.word	0x0000a4d0


	//   ....[40]....
        /*02f0*/ 	.word	0x0000a500


	//   ....[41]....
        /*02f4*/ 	.word	0x0000a520


	//   ....[42]....
        /*02f8*/ 	.word	0x0000a560


	//   ....[43]....
        /*02fc*/ 	.word	0x0000a5d0


	//   ....[44]....
        /*0300*/ 	.word	0x0000a600


	//   ....[45]....
        /*0304*/ 	.word	0x0000a660


	//   ....[46]....
        /*0308*/ 	.word	0x0000a690


	//   ....[47]....
        /*030c*/ 	.word	0x0000a6f0


	//   ....[48]....
        /*0310*/ 	.word	0x0000a720


	//   ....[49]....
        /*0314*/ 	.word	0x0000a770


	//   ....[50]....
        /*0318*/ 	.word	0x0000afd0


	//   ....[51]....
        /*031c*/ 	.word	0x0000afe0


	//   ....[52]....
        /*0320*/ 	.word	0x0000aff0


	//   ....[53]....
        /*0324*/ 	.word	0x0000b080


	//   ....[54]....
        /*0328*/ 	.word	0x0000b090


	//   ....[55]....
        /*032c*/ 	.word	0x0000b0f0


	//   ....[56]....
        /*0330*/ 	.word	0x0000b120


	//   ....[57]....
        /*0334*/ 	.word	0x0000b160


	//   ....[58]....
        /*0338*/ 	.word	0x0000b3a0


	//   ....[59]....
        /*033c*/ 	.word	0x0000b3c0


	//   ....[60]....
        /*0340*/ 	.word	0x0000b3e0


	//   ....[61]....
        /*0344*/ 	.word	0x0000b460


	//   ....[62]....
        /*0348*/ 	.word	0x0000b480


	//   ....[63]....
        /*034c*/ 	.word	0x0000b500


	//   ....[64]....
        /*0350*/ 	.word	0x0000b520


	//   ....[65]....
        /*0354*/ 	.word	0x0000b530


	//   ....[66]....
        /*0358*/ 	.word	0x0000bac0


	//   ....[67]....
        /*035c*/ 	.word	0x0000bae0


	//   ....[68]....
        /*0360*/ 	.word	0x0000bb00


	//   ....[69]....
        /*0364*/ 	.word	0x0000bb10


	//   ....[70]....
        /*0368*/ 	.word	0x0000bbb0


	//   ....[71]....
        /*036c*/ 	.word	0x0000bbe0


	//   ....[72]....
        /*0370*/ 	.word	0x0000bbf0


	//   ....[73]....
        /*0374*/ 	.word	0x0000bc60


	//   ....[74]....
        /*0378*/ 	.word	0x0000c000


	//   ....[75]....
        /*037c*/ 	.word	0x0000c4a0


	//   ....[76]....
        /*0380*/ 	.word	0x0000c590


	//   ....[77]....
        /*0384*/ 	.word	0x0000c640


	//   ....[78]....
        /*0388*/ 	.word	0x0000c6b0


	//   ....[79]....
        /*038c*/ 	.word	0x0000c7a0


	//   ....[80]....
        /*0390*/ 	.word	0x0000c810


	//   ....[81]....
        /*0394*/ 	.word	0x0000c8f0


	//   ....[82]....
        /*0398*/ 	.word	0x0000c9b0


	//   ....[83]....
        /*039c*/ 	.word	0x0000caa0


	//   ....[84]....
        /*03a0*/ 	.word	0x0000cb40


	//   ....[85]....
        /*03a4*/ 	.word	0x0000cba0


	//   ....[86]....
        /*03a8*/ 	.word	0x0000cc50


	//   ....[87]....
        /*03ac*/ 	.word	0x0000cd20


	//   ....[88]....
        /*03b0*/ 	.word	0x0000cda0


	//   ....[89]....
        /*03b4*/ 	.word	0x0000ce70


	//   ....[90]....
        /*03b8*/ 	.word	0x0000cee0


	//   ....[91]....
        /*03bc*/ 	.word	0x0000cfa0


	//   ....[92]....
        /*03c0*/ 	.word	0x0000d040


	//   ....[93]....
        /*03c4*/ 	.word	0x0000d110


	//   ....[94]....
        /*03c8*/ 	.word	0x0000d180


	//   ....[95]....
        /*03cc*/ 	.word	0x0000d240


	//   ....[96]....
        /*03d0*/ 	.word	0x0000d380


	//   ....[97]....
        /*03d4*/ 	.word	0x0000d450


	//   ....[98]....
        /*03d8*/ 	.word	0x0000d4e0


	//   ....[99]....
        /*03dc*/ 	.word	0x0000d5c0


	//   ....[100]....
        /*03e0*/ 	.word	0x0000d620


	//   ....[101]....
        /*03e4*/ 	.word	0x0000d6f0


	//   ....[102]....
        /*03e8*/ 	.word	0x0000d750


	//   ....[103]....
        /*03ec*/ 	.word	0x0000d830


	//   ....[104]....
        /*03f0*/ 	.word	0x0000d920


	//   ....[105]....
        /*03f4*/ 	.word	0x0000d9c0


	//   ....[106]....
        /*03f8*/ 	.word	0x0000da20


	//   ....[107]....
        /*03fc*/ 	.word	0x0000db10


	//   ....[108]....
        /*0400*/ 	.word	0x0000db70


	//   ....[109]....
        /*0404*/ 	.word	0x0000dc60


	//   ....[110]....
        /*0408*/ 	.word	0x0000dcc0


	//   ....[111]....
        /*040c*/ 	.word	0x0000dd80


	//   ....[112]....
        /*0410*/ 	.word	0x0000dec0


	//   ....[113]....
        /*0414*/ 	.word	0x0000df70


	//   ....[114]....
        /*0418*/ 	.word	0x0000e060


	//   ....[115]....
        /*041c*/ 	.word	0x0000e170


	//   ....[116]....
        /*0420*/ 	.word	0x0000e1f0


	//   ....[117]....
        /*0424*/ 	.word	0x0000e2e0


	//   ....[118]....
        /*0428*/ 	.word	0x0000e350


	//   ....[119]....
        /*042c*/ 	.word	0x0000e420


	//   ....[120]....
        /*0430*/ 	.word	0x0000e530


	//----- nvinfo : EIATTR_REG_RECONFIG
	.align		4
.L_1111:
        /*0434*/ 	.byte	0x01, 0x54
	.zero		2


	//----- nvinfo : EIATTR_SYSCALL_OFFSETS
	.align		4
        /*0438*/ 	.byte	0x04, 0x46
        /*043a*/ 	.short	(.L_1113 - .L_1112)


	//   ....[0]....
.L_1112:
        /*043c*/ 	.word	0x00001190


	//   ....[1]....
        /*0440*/ 	.word	0x00008fb0


	//   ....[2]....
        /*0444*/ 	.word	0x000090f0


	//   ....[3]....
        /*0448*/ 	.word	0x000091e0


	//   ....[4]....
        /*044c*/ 	.word	0x00009fd0


	//----- nvinfo : EIATTR_MBARRIER_INSTR_OFFSETS
	.align		4
.L_1113:
        /*0450*/ 	.byte	0x04, 0x39
        /*0452*/ 	.short	(.L_1115 - .L_1114)


	//   ....[0]....
.L_1114:
        /*0454*/ 	.word	0x00000180
        /*0458*/ 	.word	0x000000ff
        /*045c*/ 	.word	0x0002d800
        /*0460*/ 	.short	0x0100
        /*0462*/ 	.byte	0x08
	.zero		1


	//   ....[1]....
        /*0464*/ 	.word	0x00000190
        /*0468*/ 	.word	0x000000ff
        /*046c*/ 	.word	0x0002d820
        /*0470*/ 	.short	0x0100
        /*0472*/ 	.byte	0x08
	.zero		1


	//   ....[2]....
        /*0474*/ 	.word	0x00000280
        /*0478*/ 	.word	0x000000ff
        /*047c*/ 	.word	0x0002d830
        /*0480*/ 	.short	0x0100
        /*0482*/ 	.byte	0x08
	.zero		1


	//   ....[3]....
        /*0484*/ 	.word	0x00000290
        /*0488*/ 	.word	0x000000ff
        /*048c*/ 	.word	0x0002d840
        /*0490*/ 	.short	0x0100
        /*0492*/ 	.byte	0x08
	.zero		1


	//   ....[4]....
        /*0494*/ 	.word	0x000002a0
        /*0498*/ 	.word	0x000000ff
        /*049c*/ 	.word	0x0002d838
        /*04a0*/ 	.short	0x0100
        /*04a2*/ 	.byte	0x08
	.zero		1


	//   ....[5]....
        /*04a4*/ 	.word	0x000002b0
        /*04a8*/ 	.word	0x000000ff
        /*04ac*/ 	.word	0x0002d848
        /*04b0*/ 	.short	0x0100
        /*04b2*/ 	.byte	0x08
	.zero		1


	//   ....[6]....
        /*04b4*/ 	.word	0x000003e0
        /*04b8*/ 	.word	0x000000ff
        /*04bc*/ 	.word	0x0002d850
        /*04c0*/ 	.short	0x0100
        /*04c2*/ 	.byte	0x08
	.zero		1


	//   ....[7]....
        /*04c4*/ 	.word	0x000003f0
        /*04c8*/ 	.word	0x000000ff
        /*04cc*/ 	.word	0x0002d860
        /*04d0*/ 	.short	0x0100
        /*04d2*/ 	.byte	0x08
	.zero		1


	//   ....[8]....
        /*04d4*/ 	.word	0x00000400
        /*04d8*/ 	.word	0x000000ff
        /*04dc*/ 	.word	0x0002d858
        /*04e0*/ 	.short	0x0100
        /*04e2*/ 	.byte	0x08
	.zero		1


	//   ....[9]....
        /*04e4*/ 	.word	0x00000410
        /*04e8*/ 	.word	0x000000ff
        /*04ec*/ 	.word	0x0002d868
        /*04f0*/ 	.short	0x0100
        /*04f2*/ 	.byte	0x08
	.zero		1


	//   ....[10]....
        /*04f4*/ 	.word	0x00000500
        /*04f8*/ 	.word	0x000000ff
        /*04fc*/ 	.word	0x0002d870
        /*0500*/ 	.short	0x0100
        /*0502*/ 	.byte	0x06
	.zero		1


	//   ....[11]....
        /*0504*/ 	.word	0x00000510
        /*0508*/ 	.word	0x000000ff
        /*050c*/ 	.word	0x0002d880
        /*0510*/ 	.short	0x0100
        /*0512*/ 	.byte	0x06
	.zero		1


	//   ....[12]....
        /*0514*/ 	.word	0x00000520
        /*0518*/ 	.word	0x000000ff
        /*051c*/ 	.word	0x0002d878
        /*0520*/ 	.short	0x0100
        /*0522*/ 	.byte	0x06
	.zero		1


	//   ....[13]....
        /*0524*/ 	.word	0x00000530
        /*0528*/ 	.word	0x000000ff
        /*052c*/ 	.word	0x0002d888
        /*0530*/ 	.short	0x0100
        /*0532*/ 	.byte	0x06
	.zero		1


	//   ....[14]....
        /*0534*/ 	.word	0x00000660
        /*0538*/ 	.word	0x000000ff
        /*053c*/ 	.word	0x0002d890
        /*0540*/ 	.short	0x0100
        /*0542*/ 	.byte	0x08
	.zero		1


	//   ....[15]....
        /*0544*/ 	.word	0x00000670
        /*0548*/ 	.word	0x000000ff
        /*054c*/ 	.word	0x0002d8a0
        /*0550*/ 	.short	0x0100
        /*0552*/ 	.byte	0x08
	.zero		1


	//   ....[16]....
        /*0554*/ 	.word	0x00000680
        /*0558*/ 	.word	0x000000ff
        /*055c*/ 	.word	0x0002d898
        /*0560*/ 	.short	0x0100
        /*0562*/ 	.byte	0x08
	.zero		1


	//   ....[17]....
        /*0564*/ 	.word	0x00000690
        /*0568*/ 	.word	0x000000ff
        /*056c*/ 	.word	0x0002d8a8
        /*0570*/ 	.short	0x0100
        /*0572*/ 	.byte	0x08
	.zero		1


	//   ....[18]....
        /*0574*/ 	.word	0x000007d0
        /*0578*/ 	.word	0x000000ff
        /*057c*/ 	.word	0x0002d8b0
        /*0580*/ 	.short	0x0100
        /*0582*/ 	.byte	0x08
	.zero		1


	//   ....[19]....
        /*0584*/ 	.word	0x000007e0
        /*0588*/ 	.word	0x000000ff
        /*058c*/ 	.word	0x0002d8c0
        /*0590*/ 	.short	0x0100
        /*0592*/ 	.byte	0x08
	.zero		1


	//   ....[20]....
        /*0594*/ 	.word	0x000007f0
        /*0598*/ 	.word	0x000000ff
        /*059c*/ 	.word	0x0002d8b8
        /*05a0*/ 	.short	0x0100
        /*05a2*/ 	.byte	0x08
	.zero		1


	//   ....[21]....
        /*05a4*/ 	.word	0x00000800
        /*05a8*/ 	.word	0x000000ff
        /*05ac*/ 	.word	0x0002d8c8
        /*05b0*/ 	.short	0x0100
        /*05b2*/ 	.byte	0x08
	.zero		1


	//   ....[22]....
        /*05b4*/ 	.word	0x000011b0
        /*05b8*/ 	.word	0x000000ff
        /*05bc*/ 	.word	0x0002d800
        /*05c0*/ 	.short	0x010a
        /*05c2*/ 	.byte	0x2a
	.zero		1


	//   ....[23]....
        /*05c4*/ 	.word	0x00001220
        /*05c8*/ 	.word	0x000000ff
        /*05cc*/ 	.word	0x0002d830
        /*05d0*/ 	.short	0x010a
        /*05d2*/ 	.byte	0x2a
	.zero		1


	//   ....[24]....
        /*05d4*/ 	.word	0x00001260
        /*05d8*/ 	.word	0x000000ff
        /*05dc*/ 	.word	0x0002d830
        /*05e0*/ 	.short	0x010a
        /*05e2*/ 	.byte	0x2a
	.zero		1


	//   ....[25]....
        /*05e4*/ 	.word	0x00001eb0
        /*05e8*/ 	.word	0x000000ff
        /*05ec*/ 	.word	0x00000000
        /*05f0*/ 	.short	0x0101
        /*05f2*/ 	.byte	0x05
	.zero		1


	//   ....[26]....
        /*05f4*/ 	.word	0x00004090
        /*05f8*/ 	.word	0x000000ff
        /*05fc*/ 	.word	0x0002d830
        /*0600*/ 	.short	0x010a
        /*0602*/ 	.byte	0x0a
	.zero		1


	//   ....[27]....
        /*0604*/ 	.word	0x000040d0
        /*0608*/ 	.word	0x000000ff
        /*060c*/ 	.word	0x0002d830
        /*0610*/ 	.short	0x010a
        /*0612*/ 	.byte	0x0a
	.zero		1


	//   ....[28]....
        /*0614*/ 	.word	0x000043b0
        /*0618*/ 	.word	0x000000ff
        /*061c*/ 	.word	0x0002d850
        /*0620*/ 	.short	0x010a
        /*0622*/ 	.byte	0x0a
	.zero		1


	//   ....[29]....
        /*0624*/ 	.word	0x000043f0
        /*0628*/ 	.word	0x000000ff
        /*062c*/ 	.word	0x0002d850
        /*0630*/ 	.short	0x010a
        /*0632*/ 	.byte	0x0a
	.zero		1


	//   ....[30]....
        /*0634*/ 	.word	0x00004d50
        /*0638*/ 	.word	0x000000ff
        /*063c*/ 	.word	0x00000000
        /*0640*/ 	.short	0x0101
        /*0642*/ 	.byte	0x0a
	.zero		1


	//   ....[31]....
        /*0644*/ 	.word	0x000062e0
        /*0648*/ 	.word	0x000000ff
        /*064c*/ 	.word	0x00000000
        /*0650*/ 	.short	0x0101
        /*0652*/ 	.byte	0x07
	.zero		1


	//   ....[32]....
        /*0654*/ 	.word	0x000068f0
        /*0658*/ 	.word	0x000000ff
        /*065c*/ 	.word	0x0002d850
        /*0660*/ 	.short	0x010a
        /*0662*/ 	.byte	0x05
	.zero		1


	//   ....[33]....
        /*0664*/ 	.word	0x00006930
        /*0668*/ 	.word	0x000000ff
        /*066c*/ 	.word	0x0002d850
        /*0670*/ 	.short	0x010a
        /*0672*/ 	.byte	0x05
	.zero		1


	//   ....[34]....
        /*0674*/ 	.word	0x00006fd0
        /*0678*/ 	.word	0x000000ff
        /*067c*/ 	.word	0x00000000
        /*0680*/ 	.short	0x0101
        /*0682*/ 	.byte	0x05
	.zero		1


	//   ....[35]....
        /*0684*/ 	.word	0x00007ae0
        /*0688*/ 	.word	0x000000ff
        /*068c*/ 	.word	0x00000000
        /*0690*/ 	.short	0x0101
        /*0692*/ 	.byte	0x04
	.zero		1


	//   ....[36]....
        /*0694*/ 	.word	0x00009740
        /*0698*/ 	.word	0x000000ff
        /*069c*/ 	.word	0x0002d840
        /*06a0*/ 	.short	0x010a
        /*06a2*/ 	.byte	0x2d
	.zero		1


	//   ....[37]....
        /*06a4*/ 	.word	0x00009d70
        /*06a8*/ 	.word	0x000000ff
        /*06ac*/ 	.word	0x0002d830
        /*06b0*/ 	.short	0x0107
        /*06b2*/ 	.byte	0x2d
	.zero		1


	//   ....[38]....
        /*06b4*/ 	.word	0x00009e00
        /*06b8*/ 	.word	0x000000ff
        /*06bc*/ 	.word	0x0002d830
        /*06c0*/ 	.short	0x0101
        /*06c2*/ 	.byte	0x2d
	.zero		1


	//   ....[39]....
        /*06c4*/ 	.word	0x0000a8c0
        /*06c8*/ 	.word	0x000000ff
        /*06cc*/ 	.word	0x0002d800
        /*06d0*/ 	.short	0x0107
        /*06d2*/ 	.byte	0x2d
	.zero		1


	//   ....[40]....
        /*06d4*/ 	.word	0x0000a920
        /*06d8*/ 	.word	0x000000ff
        /*06dc*/ 	.word	0x0002d800
        /*06e0*/ 	.short	0x0101
        /*06e2*/ 	.byte	0x2d
	.zero		1


	//   ....[41]....
        /*06e4*/ 	.word	0x0000a930
        /*06e8*/ 	.word	0x000000ff
        /*06ec*/ 	.word	0x0002d820
        /*06f0*/ 	.short	0x010a
        /*06f2*/ 	.byte	0x2d
	.zero		1


	//   ....[42]....
        /*06f4*/ 	.word	0x0000ada0
        /*06f8*/ 	.word	0x00000007
        /*06fc*/ 	.word	0x0002d840
        /*0700*/ 	.short	0x010a
        /*0702*/ 	.byte	0x3f
	.zero		1


	//   ....[43]....
        /*0704*/ 	.word	0x0000b210
        /*0708*/ 	.word	0x00000007
        /*070c*/ 	.word	0x0002d830
        /*0710*/ 	.short	0x0107
        /*0712*/ 	.byte	0x3f
	.zero		1


	//   ....[44]....
        /*0714*/ 	.word	0x0000b2e0
        /*0718*/ 	.word	0x00000007
        /*071c*/ 	.word	0x0002d830
        /*0720*/ 	.short	0x0101
        /*0722*/ 	.byte	0x3f
	.zero		1


	//   ....[45]....
        /*0724*/ 	.word	0x0000b340
        /*0728*/ 	.word	0x00000007
        /*072c*/ 	.word	0x0002d860
        /*0730*/ 	.short	0x010a
        /*0732*/ 	.byte	0x3f
	.zero		1


	//   ....[46]....
        /*0734*/ 	.word	0x0000b6a0
        /*0738*/ 	.word	0x00000007
        /*073c*/ 	.word	0x0002d850
        /*0740*/ 	.short	0x0107
        /*0742*/ 	.byte	0x3f
	.zero		1


	//   ....[47]....
        /*0744*/ 	.word	0x0000b820
        /*0748*/ 	.word	0x00000007
        /*074c*/ 	.word	0x0002d850
        /*0750*/ 	.short	0x0101
        /*0752*/ 	.byte	0x3f
	.zero		1


	//   ....[48]....
        /*0754*/ 	.word	0x0000b9d0
        /*0758*/ 	.word	0x00000000
        /*075c*/ 	.word	0x0002d860
        /*0760*/ 	.short	0x010a
        /*0762*/ 	.byte	0x3f
	.zero		1


	//   ....[49]....
        /*0764*/ 	.word	0x0000be20
        /*0768*/ 	.word	0x00000000
        /*076c*/ 	.word	0x0002d850
        /*0770*/ 	.short	0x0107
        /*0772*/ 	.byte	0x3f
	.zero		1


	//   ....[50]....
        /*0774*/ 	.word	0x0000bf00
        /*0778*/ 	.word	0x00000000
        /*077c*/ 	.word	0x0002d850
        /*0780*/ 	.short	0x0101
        /*0782*/ 	.byte	0x3f
	.zero		1


	//   ....[51]....
        /*0784*/ 	.word	0x0000bf90
        /*0788*/ 	.word	0x00000007
        /*078c*/ 	.word	0x0002d820
        /*0790*/ 	.short	0x010a
        /*0792*/ 	.byte	0x3f
	.zero		1


	//   ....[52]....
        /*0794*/ 	.word	0x0000c0f0
        /*0798*/ 	.word	0x00000005
        /*079c*/ 	.word	0x0002d840
        /*07a0*/ 	.short	0x010a
        /*07a2*/ 	.byte	0x3f
	.zero		1


	//   ....[53]....
        /*07a4*/ 	.word	0x0000c190
        /*07a8*/ 	.word	0x00000003
        /*07ac*/ 	.word	0x0002d840
        /*07b0*/ 	.short	0x010a
        /*07b2*/ 	.byte	0x3f
	.zero		1


	//   ....[54]....
        /*07b4*/ 	.word	0x0000c1d0
        /*07b8*/ 	.word	0x00000005
        /*07bc*/ 	.word	0x0002d860
        /*07c0*/ 	.short	0x010a
        /*07c2*/ 	.byte	0x3f
	.zero		1


	//   ....[55]....
        /*07c4*/ 	.word	0x0000c210
        /*07c8*/ 	.word	0x00000003
        /*07cc*/ 	.word	0x0002d860
        /*07d0*/ 	.short	0x010a
        /*07d2*/ 	.byte	0x3f
	.zero		1


	//   ....[56]....
        /*07d4*/ 	.word	0x0000c280
        /*07d8*/ 	.word	0x00000003
        /*07dc*/ 	.word	0x0002d800
        /*07e0*/ 	.short	0x010a
        /*07e2*/ 	.byte	0x3f
	.zero		1


	//   ....[57]....
        /*07e4*/ 	.word	0x0000c2e0
        /*07e8*/ 	.word	0x00000003
        /*07ec*/ 	.word	0x0002d830
        /*07f0*/ 	.short	0x010a
        /*07f2*/ 	.byte	0x3f
	.zero		1


	//   ....[58]....
        /*07f4*/ 	.word	0x0000c340
        /*07f8*/ 	.word	0x0000000d
        /*07fc*/ 	.word	0x0002d830
        /*0800*/ 	.short	0x010a
        /*0802*/ 	.byte	0x3f
	.zero		1


	//   ....[59]....
        /*0804*/ 	.word	0x0000c3a0
        /*0808*/ 	.word	0x0000000e
        /*080c*/ 	.word	0x0002d850
        /*0810*/ 	.short	0x010a
        /*0812*/ 	.byte	0x3f
	.zero		1


	//   ....[60]....
        /*0814*/ 	.word	0x0000c400
        /*0818*/ 	.word	0x00000003
        /*081c*/ 	.word	0x0002d850
        /*0820*/ 	.short	0x010a
        /*0822*/ 	.byte	0x3f
	.zero		1


	//   ....[61]....
        /*0824*/ 	.word	0x0000c4e0
        /*0828*/ 	.word	0x00000002
        /*082c*/ 	.word	0x0002d840
        /*0830*/ 	.short	0x010a
        /*0832*/ 	.byte	0x3f
	.zero		1


	//   ....[62]....
        /*0834*/ 	.word	0x0000d280
        /*0838*/ 	.word	0x00000003
        /*083c*/ 	.word	0x0002d820
        /*0840*/ 	.short	0x010a
        /*0842*/ 	.byte	0x3f
	.zero		1


	//   ....[63]....
        /*0844*/ 	.word	0x0000d2d0
        /*0848*/ 	.word	0x00000007
        /*084c*/ 	.word	0x0002d840
        /*0850*/ 	.short	0x010a
        /*0852*/ 	.byte	0x3f
	.zero		1


	//   ....[64]....
        /*0854*/ 	.word	0x0000d870
        /*0858*/ 	.word	0x00000007
        /*085c*/ 	.word	0x0002d860
        /*0860*/ 	.short	0x010a
        /*0862*/ 	.byte	0x3f
	.zero		1


	//   ....[65]....
        /*0864*/ 	.word	0x0000de10
        /*0868*/ 	.word	0x00000000
        /*086c*/ 	.word	0x0002d860
        /*0870*/ 	.short	0x010a
        /*0872*/ 	.byte	0x3f
	.zero		1


	//   ....[66]....
        /*0874*/ 	.word	0x0000e450
        /*0878*/ 	.word	0x00000007
        /*087c*/ 	.word	0x0002d820
        /*0880*/ 	.short	0x010a
        /*0882*/ 	.byte	0x3f
	.zero		1


	//   ....[67]....
        /*0884*/ 	.word	0x0000e5f0
        /*0888*/ 	.word	0x00000005
        /*088c*/ 	.word	0x0002d840
        /*0890*/ 	.short	0x010a
        /*0892*/ 	.byte	0x3f
	.zero		1


	//   ....[68]....
        /*0894*/ 	.word	0x0000e640
        /*0898*/ 	.word	0x00000003
        /*089c*/ 	.word	0x0002d840
        /*08a0*/ 	.short	0x010a
        /*08a2*/ 	.byte	0x3f
	.zero		1


	//   ....[69]....
        /*08a4*/ 	.word	0x0000e690
        /*08a8*/ 	.word	0x00000005
        /*08ac*/ 	.word	0x0002d860
        /*08b0*/ 	.short	0x010a
        /*08b2*/ 	.byte	0x3f
	.zero		1


	//----- nvinfo : EIATTR_NUM_MBARRIERS
	.align		4
.L_1115:
        /*08b4*/ 	.byte	0x03, 0x38
        /*08b6*/ 	.short	0x0016


	//----- nvinfo : EIATTR_EXIT_INSTR_OFFSETS
	.align		4
        /*08b8*/ 	.byte	0x04, 0x1c
        /*08ba*/ 	.short	(.L_1117 - .L_1116)


	//   ....[0]....
.L_1116:
        /*08bc*/ 	.word	0x0000c260


	//----- nvinfo : EIATTR_MAX_THREADS
	.align		4
.L_1117:
        /*08c0*/ 	.byte	0x04, 0x05
        /*08c2*/ 	.short	(.L_1119 - .L_1118)
.L_1118:
        /*08c4*/ 	.word	0x00000200
        /*08c8*/ 	.word	0x00000001
        /*08cc*/ 	.word	0x00000001


	//----- nvinfo : EIATTR_CRS_STACK_SIZE
	.align		4
.L_1119:
        /*08d0*/ 	.byte	0x04, 0x1e
        /*08d2*/ 	.short	(.L_1121 - .L_1120)
.L_1120:
        /*08d4*/ 	.word	0x00000000


	//----- nvinfo : EIATTR_CBANK_PARAM_SIZE
	.align		4
.L_1121:
        /*08d8*/ 	.byte	0x03, 0x19
        /*08da*/ 	.short	0x0a70


	//----- nvinfo : EIATTR_PARAM_CBANK
	.align		4
        /*08dc*/ 	.byte	0x04, 0x0a
        /*08de*/ 	.short	(.L_1123 - .L_1122)
	.align		4
.L_1122:
        /*08e0*/ 	.word	index@(.nv.constant0._ZN7cutlass13device_kernelIN5flash11enable_sm90INS1_16FlashAttnFwdSm90INS1_25CollectiveMainloopFwdSm90ILi2EN4cute5tupleIJNS5_1CILi1EEES8_S8_EEENS6_IJNS7_ILi192EEENS7_ILi128EEENS7_ILi96EEEEEELi96ENS_10bfloat16_tEfNS_4arch4Sm90ELb0ELb0ELb1ELb0ELb1ELb0ELb0ELb0ELb1ELb1ELb1ELb0EEENS1_21CollectiveEpilogueFwdINS6_IJSA_SC_SB_EEES9_SE_SG_Li384ELb0ELb1ELb1ELb0EEENS1_19SingleTileSchedulerILb0ELb1ELb1ELi192EEEEEEEEEvNT_6ParamsE)
        /*08e4*/ 	.short	0x0210
        /*08e6*/ 	.short	0x0a70


	//----- nvinfo : EIATTR_SW_WAR
	.align		4
.L_1123:
        /*08e8*/ 	.byte	0x04, 0x36
        /*08ea*/ 	.short	(.L_1125 - .L_1124)
.L_1124:
        /*08ec*/ 	.word	0x00000008
.L_1125:


//--------------------- .nv.info._ZN7cutlass13device_kernelIN5flash11enable_sm90INS1_16FlashAttnFwdSm90INS1_25CollectiveMainloopFwdSm90ILi2EN4cute5tupleIJNS5_1CILi1EEES8_S8_EEENS6_IJNS7_ILi192EEENS7_ILi128EEENS7_ILi96EEEEEELi96ENS_10bfloat16_tEfNS_4arch4Sm90ELb0ELb0ELb1ELb1ELb1ELb0ELb0ELb0ELb1ELb1ELb1ELb0EEENS1_21CollectiveEpilogueFwdINS6_IJSA_SC_SB_EEES9_SE_SG_Li384ELb1ELb1ELb1ELb0EEENS1_36VarlenDynamicPersistentTileSchedulerILi192ELi128ELi384ELi128ELb1ELb1ELb1ELb0ELb1ELb1EEEEEEEEEvNT_6ParamsE --------------------------
	.section	.nv.info._ZN7cutlass13device_kernelIN5flash11enable_sm90INS1_16FlashAttnFwdSm90INS1_25CollectiveMainloopFwdSm90ILi2EN4cute5tupleIJNS5_1CILi1EEES8_S8_EEENS6_IJNS7_ILi192EEENS7_ILi128EEENS7_ILi96EEEEEELi96ENS_10bfloat16_tEfNS_4arch4Sm90ELb0ELb0ELb1ELb1ELb1ELb0ELb0ELb0ELb1ELb1ELb1ELb0EEENS1_21CollectiveEpilogueFwdINS6_IJSA_SC_SB_EEES9_SE_SG_Li384ELb1ELb1ELb1ELb0EEENS1_36VarlenDynamicPersistentTileSchedulerILi192ELi128ELi384ELi128ELb1ELb1ELb1ELb0ELb1ELb1EEEEEEEEEvNT_6ParamsE,"",@"SHT_CUDA_INFO"
	.sectionflags	@""
	.align	4


	//----- nvinfo : EIATTR_CUDA_API_VERSION
	.align		4
        /*0000*/ 	.byte	0x04, 0x37
        /*0002*/ 	.short	(.L_1127 - .L_1126)
.L_1126:
        /*0004*/ 	.word	0x00000082


	//----- nvinfo : EIATTR_KPARAM_INFO
	.align		4
.L_1127:
        /*0008*/ 	.byte	0x04, 0x17
        /*000a*/ 	.short	(.L_1129 - .L_1128)
.L_1128:
        /*000c*/ 	.word	0x00000000
        /*0010*/ 	.short	0x0000
        /*0012*/ 	.short	0x0070
        /*0014*/ 	.byte	0x00, 0xf0, 0x01, 0x2a


	//----- nvinfo : EIATTR_SPARSE_MMA_MASK
	.align		4
.L_1129:
        /*0018*/ 	.byte	0x03, 0x50
        /*001a*/ 	.short	0x0000


	//----- nvinfo : EIATTR_MAXREG_COUNT
	.align		4
        /*001c*/ 	.byte	0x03, 0x1b
        /*001e*/ 	.short	0x0080


	//----- nvinfo : EIATTR_NUM_BARRIERS
	.align		4
        /*0020*/ 	.byte	0x02, 0x4c
        /*0022*/ 	.byte	0x10
	.zero		1


	//----- nvinfo : EIATTR_EXTERNS
	.align		4
        /*0024*/ 	.byte	0x04, 0x0f
        /*0026*/ 	.short	(.L_1131 - .L_1130)


	//   ....[0]....
	.align		4
.L_1130:
        /*0028*/ 	.word	index@(__assertfail)


	//----- nvinfo : EIATTR_ANNOTATIONS
	.align		4
.L_1131:
        /*002c*/ 	.byte	0x04, 0x55
        /*002e*/ 	.short	(.L_1133 - .L_1132)


	//   ....[0]....
.L_1132:
        /* <DEDUP_REMOVED lines=36> */


	//----- nvinfo : EIATTR_MERCURY_ISA_VERSION
	.align		4
.L_1133:
        /*0258*/ 	.byte	0x03, 0x5f
        /*025a*/ 	.short	0x0101


	//----- nvinfo : EIATTR_UNUSED_LOAD_BYTE_OFFSET
	.align		4
        /*025c*/ 	.byte	0x04, 0x44
        /*025e*/ 	.short	(.L_1135 - .L_1134)


	//   ....[0]....
.L_1134:
        /*0260*/ 	.word	0x00000970
        /*0264*/ 	.word	0x0000fff0


	//   ....[1]....
        /*0268*/ 	.word	0x00007790
        /*026c*/ 	.word	0x0000fff0


	//----- nvinfo : EIATTR_INT_WARP_WIDE_INSTR_OFFSETS
	.align		4
.L_1135:
        /*0270*/ 	.byte	0x04, 0x31
        /*0272*/ 	.short	(.L_1137 - .L_1136)


	//   ....[0]....
.L_1136:
        /*0274*/ 	.word	0x000000c0


	//   ....[1]....
        /*0278*/ 	.word	0x000000d0


	//   ....[2]....
        /*027c*/ 	.word	0x00000170


	//   ....[3]....
        /*0280*/ 	.word	0x0000b470


	//   ....[4]....
        /*0284*/ 	.word	0x0000b500


	//   ....[5]....
        /*0288*/ 	.word	0x0000e1b0


	//   ....[6]....
        /*028c*/ 	.word	0x0000e240


	//----- nvinfo : EIATTR_COOP_GROUP_MASK_REGIDS
	.align		4
.L_1137:
        /*0290*/ 	.byte	0x04, 0x29
        /*0292*/ 	.short	(.L_1139 - .L_1138)


	//   ....[0]....
.L_1138:
        /*0294*/ 	.word	0xffffffff


	//   ....[1]....
        /*0298*/ 	.word	0xffffffff


	//   ....[2]....
        /*029c*/ 	.word	0xffffffff


	//   ....[3]....
        /*02a0*/ 	.word	0xffffffff


	//   ....[4]....
        /*02a4*/ 	.word	0xffffffff


	//   ....[5]....
        /*02a8*/ 	.word	0xffffffff


	//   ....[6]....
        /*02ac*/ 	.word	0xffffffff


	//   ....[7]....
        /*02b0*/ 	.word	0xffffffff


	//   ....[8]....
        /*02b4*/ 	.word	0xffffffff


	//   ....[9]....
        /*02b8*/ 	.word	0xffffffff


	//   ....[10]....
        /*02bc*/ 	.word	0xffffffff


	//   ....[11]....
        /*02c0*/ 	.word	0xffffffff


	//   ....[12]....
        /*02c4*/ 	.word	0xffffffff


	//   ....[13]....
        /*02c8*/ 	.word	0xffffffff


	//   ....[14]....
        /*02cc*/ 	.word	0xffffffff


	//   ....[15]....
        /*02d0*/ 	.word	0xffffffff


	//   ....[16]....
        /*02d4*/ 	.word	0xffffffff


	//   ....[17]....
        /*02d8*/ 	.word	0xffffffff


	//   ....[18]....
        /*02dc*/ 	.word	0xffffffff


	//   ....[19]....
        /*02e0*/ 	.word	0xffffffff


	//   ....[20]....
        /*02e4*/ 	.word	0xffffffff


	//   ....[21]....
        /*02e8*/ 	.word	0xffffffff


	//   ....[22]....
        /*02ec*/ 	.word	0xffffffff


	//   ....[23]....
        /*02f0*/ 	.word	0xffffffff


	//   ....[24]....
        /*02f4*/ 	.word	0xffffffff


	//   ....[25]....
        /*02f8*/ 	.word	0xffffffff


	//   ....[26]....
        /*02fc*/ 	.word	0xffffffff


	//   ....[27]....
        /*0300*/ 	.word	0xffffffff


	//   ....[28]....
        /*0304*/ 	.word	0xffffffff


	//   ....[29]....
        /*0308*/ 	.word	0xffffffff


	//   ....[30]....
        /*030c*/ 	.word	0xffffffff


	//   ....[31]....
        /*0310*/ 	.word	0xffffffff


	//   ....[32]....
        /*0314*/ 	.word	0xffffffff


	//   ....[33]....
        /*0318*/ 	.word	0xffffffff


	//   ....[34]....
        /*031c*/ 	.word	0xffffffff


	//   ....[35]....
        /*0320*/ 	.word	0xffffffff


	//   ....[36]....
        /*0324*/ 	.word	0xffffffff


	//   ....[37]....
        /*0328*/ 	.word	0xffffffff


	//   ....[38]....
        /*032c*/ 	.word	0xffffffff


	//   ....[39]....
        /*0330*/ 	.word	0xffffffff


	//   ....[40]....
        /*0334*/ 	.word	0xffffffff


	//   ....[41]....
        /*0338*/ 	.word	0xffffffff


	//   ....[42]....
        /*033c*/ 	.word	0xffffffff


	//   ....[43]....
        /*0340*/ 	.word	0xffffffff


	//   ....[44]....
        /*0344*/ 	.word	0xffffffff


	//   ....[45]....
        /*0348*/ 	.word	0xffffffff


	//   ....[46]....
        /*034c*/ 	.word	0xffffffff


	//   ....[47]....
        /*0350*/ 	.word	0xffffffff


	//   ....[48]....
        /*0354*/ 	.word	0xffffffff


	//   ....[49]....
        /*0358*/ 	.word	0xffffffff


	//   ....[50]....
        /*035c*/ 	.word	0xffffffff


	//   ....[51]....
        /*0360*/ 	.word	0xffffffff


	//   ....[52]....
        /*0364*/ 	.word	0xffffffff


	//   ....[53]....
        /*0368*/ 	.word	0xffffffff


	//   ....[54]....
        /*036c*/ 	.word	0xffffffff


	//   ....[55]....
        /*0370*/ 	.word	0xffffffff


	//   ....[56]....
        /*0374*/ 	.word	0xffffffff


	//   ....[57]....
        /*0378*/ 	.word	0xffffffff


	//   ....[58]....
        /*037c*/ 	.word	0xffffffff


	//   ....[59]....
        /*0380*/ 	.word	0xffffffff


	//   ....[60]....
        /*0384*/ 	.word	0xffffffff


	//   ....[61]....
        /*0388*/ 	.word	0xffffffff


	//   ....[62]....
        /*038c*/ 	.word	0xffffffff


	//   ....[63]....
        /*0390*/ 	.word	0xffffffff


	//   ....[64]....
        /*0394*/ 	.word	0xffffffff


	//   ....[65]....
        /*0398*/ 	.word	0xffffffff


	//   ....[66]....
        /*039c*/ 	.word	0xffffffff


	//   ....[67]....
        /*03a0*/ 	.word	0xffffffff


	//   ....[68]....
        /*03a4*/ 	.word	0xffffffff


	//   ....[69]....
        /*03a8*/ 	.word	0xffffffff


	//   ....[70]....
        /*03ac*/ 	.word	0xffffffff


	//   ....[71]....
        /*03b0*/ 	.word	0xffffffff


	//   ....[72]....
        /*03b4*/ 	.word	0xffffffff


	//   ....[73]....
        /*03b8*/ 	.word	0xffffffff


	//   ....[74]....
        /*03bc*/ 	.word	0xffffffff


	//   ....[75]....
        /*03c0*/ 	.word	0xffffffff


	//   ....[76]....
        /*03c4*/ 	.word	0xffffffff


	//   ....[77]....
        /*03c8*/ 	.word	0xffffffff


	//   ....[78]....
        /*03cc*/ 	.word	0xffffffff


	//   ....[79]....
        /*03d0*/ 	.word	0xffffffff


	//   ....[80]....
        /*03d4*/ 	.word	0xffffffff


	//   ....[81]....
        /*03d8*/ 	.word	0xffffffff


	//   ....[82]....
        /*03dc*/ 	.word	0xffffffff


	//   ....[83]....
        /*03e0*/ 	.word	0xffffffff


	//   ....[84]....
        /*03e4*/ 	.word	0xffffffff


	//   ....[85]....
        /*03e8*/ 	.word	0xffffffff


	//   ....[86]....
        /*03ec*/ 	.word	0xffffffff


	//   ....[87]....
        /*03f0*/ 	.word	0xffffffff


	//   ....[88]....
        /*03f4*/ 	.word	0xffffffff


	//   ....[89]....
        /*03f8*/ 	.word	0xffffffff


	//   ....[90]....
        /*03fc*/ 	.word	0xffffffff


	//   ....[91]....
        /*0400*/ 	.word	0xffffffff


	//   ....[92]....
        /*0404*/ 	.word	0xffffffff


	//   ....[93]....
        /*0408*/ 	.word	0xffffffff


	//   ....[94]....
        /*040c*/ 	.word	0xffffffff


	//   ....[95]....
        /*0410*/ 	.word	0xffffffff


	//   ....[96]....
        /*0414*/ 	.word	0xffffffff


	//   ....[97]....
        /*0418*/ 	.word	0xffffffff


	//   ....[98]....
        /*041c*/ 	.word	0xffffffff


	//   ....[99]....
        /*0420*/ 	.word	0xffffffff


	//   ....[100]....
        /*0424*/ 	.word	0xffffffff


	//   ....[101]....
        /*0428*/ 	.word	0xffffffff


	//   ....[102]....
        /*042c*/ 	.word	0xffffffff


	//   ....[103]....
        /*0430*/ 	.word	0xffffffff


	//   ....[104]....
        /*0434*/ 	.word	0xffffffff


	//   ....[105]....
        /*0438*/ 	.word	0xffffffff


	//   ....[106]....
        /*043c*/ 	.word	0xffffffff


	//   ....[107]....
        /*0440*/ 	.word	0xffffffff


	//   ....[108]....
        /*0444*/ 	.word	0xffffffff


	//   ....[109]....
        /*0448*/ 	.word	0xffffffff


	//   ....[110]....
        /*044c*/ 	.word	0xffffffff


	//   ....[111]....
        /*0450*/ 	.word	0xffffffff


	//   ....[112]....
        /*0454*/ 	.word	0xffffffff


	//   ....[113]....
        /*0458*/ 	.word	0xffffffff


	//   ....[114]....
        /*045c*/ 	.word	0xffffffff


	//   ....[115]....
        /*0460*/ 	.word	0xffffffff


	//   ....[116]....
        /*0464*/ 	.word	0xffffffff


	//   ....[117]....
        /*0468*/ 	.word	0x0500000f


	//   ....[118]....
        /*046c*/ 	.word	0x0500000f


	//   ....[119]....
        /*0470*/ 	.word	0x0500000f


	//   ....[120]....
        /*0474*/ 	.word	0x0500000f


	//   ....[121]....
        /*0478*/ 	.word	0x0500000f


	//   ....[122]....
        /*047c*/ 	.word	0x0500000f


	//   ....[123]....
        /*0480*/ 	.word	0x0500000f


	//   ....[124]....
        /*0484*/ 	.word	0x0500000f


	//   ....[125]....
        /*0488*/ 	.word	0x0500000f


	//   ....[126]....
        /*048c*/ 	.word	0x0500000f


	//   ....[127]....
        /*0490*/ 	.word	0x0500000f


	//   ....[128]....
        /*0494*/ 	.word	0x0500000f


	//   ....[129]....
        /*0498*/ 	.word	0x0500000f


	//   ....[130]....
        /*049c*/ 	.word	0x0500000f


	//   ....[131]....
        /*04a0*/ 	.word	0x0500000f


	//   ....[132]....
        /*04a4*/ 	.word	0x0500000f


	//   ....[133]....
        /*04a8*/ 	.word	0x0500000f


	//   ....[134]....
        /*04ac*/ 	.word	0x0500000f


	//   ....[135]....
        /*04b0*/ 	.word	0x0500000f


	//   ....[136]....
        /*04b4*/ 	.word	0x0500000f


	//   ....[137]....
        /*04b8*/ 	.word	0x0500000f


	//   ....[138]....
        /*04bc*/ 	.word	0x0500000f


	//   ....[139]....
        /*04c0*/ 	.word	0x0500000f


	//   ....[140]....
        /*04c4*/ 	.word	0x0500000f


	//   ....[141]....
        /*04c8*/ 	.word	0x0500000f


	//   ....[142]....
        /*04cc*/ 	.word	0x0500000f


	//   ....[143]....
        /*04d0*/ 	.word	0x0500000f


	//   ....[144]....
        /*04d4*/ 	.word	0x0500000f


	//   ....[145]....
        /*04d8*/ 	.word	0x0500000f


	//   ....[146]....
        /*04dc*/ 	.word	0x0500000f


	//   ....[147]....
        /*04e0*/ 	.word	0x0500000f


	//   ....[148]....
        /*04e4*/ 	.word	0x0500000f


	//   ....[149]....
        /*04e8*/ 	.word	0x0500000f


	//   ....[150]....
        /*04ec*/ 	.word	0x0500000f


	//   ....[151]....
        /*04f0*/ 	.word	0x0500000f


	//   ....[152]....
        /*04f4*/ 	.word	0x0500000f


	//   ....[153]....
        /*04f8*/ 	.word	0x0500000f


	//   ....[154]....
        /*04fc*/ 	.word	0x0500000f


	//   ....[155]....
        /*0500*/ 	.word	0x0500000f


	//   ....[156]....
        /*0504*/ 	.word	0x0500000f


	//   ....[157]....
        /*0508*/ 	.word	0x0500000f


	//   ....[158]....
        /*050c*/ 	.word	0x0500000f


	//   ....[159]....
        /*0510*/ 	.word	0x0500000f


	//   ....[160]....
        /*0514*/ 	.word	0x0500000f


	//   ....[161]....
        /*0518*/ 	.word	0x0500000f


	//   ....[162]....
        /*051c*/ 	.word	0x0500000f


	//   ....[163]....
        /*0520*/ 	.word	0x0500000f


	//   ....[164]....
        /*0524*/ 	.word	0x0500000f


	//   ....[165]....
        /*0528*/ 	.word	0x0500000f


	//   ....[166]....
        /*052c*/ 	.word	0x0500000f


	//   ....[167]....
        /*0530*/ 	.word	0x0500000f


	//   ....[168]....
        /*0534*/ 	.word	0x0500000f


	//   ....[169]....
        /*0538*/ 	.word	0x0500000f


	//   ....[170]....
        /*053c*/ 	.word	0x0500000f


	//   ....[171]....
        /*0540*/ 	.word	0x0500000f


	//   ....[172]....
        /*0544*/ 	.word	0x0500000f


	//   ....[173]....
        /*0548*/ 	.word	0x0500000f


	//   ....[174]....
        /*054c*/ 	.word	0x0500000f


	//   ....[175]....
        /*0550*/ 	.word	0x0500000f


	//   ....[176]....
        /*0554*/ 	.word	0x0500000f


	//   ....[177]....
        /*0558*/ 	.word	0x0500000f


	//   ....[178]....
        /*055c*/ 	.word	0x0500000f


	//   ....[179]....
        /*0560*/ 	.word	0x0500000f


	//   ....[180]....
        /*0564*/ 	.word	0x0500000f


	//----- nvinfo : EIATTR_COOP_GROUP_INSTR_OFFSETS
	.align		4
.L_1139:
        /*0568*/ 	.byte	0x04, 0x28
        /*056a*/ 	.short	(.L_1141 - .L_1140)


	//   ....[0]....
.L_1140:
        /*056c*/ 	.word	0x00000080


	//   ....[1]....
        /*0570*/ 	.word	0x000000b0


	//   ....[2]....
        /*0574*/ 	.word	0x000002d0


	//   ....[3]....
        /*0578*/ 	.word	0x00000430


	//   ....[4]....
        /*057c*/ 	.word	0x00000550


	//   ....[5]....
        /*0580*/ 	.word	0x000006b0


	//   ....[6]....
        /*0584*/ 	.word	0x00001790


	//   ....[7]....
        /*0588*/ 	.word	0x000030b0


	//   ....[8]....
        /*058c*/ 	.word	0x00003100


	//   ....[9]....
        /*0590*/ 	.word	0x00003450


	//   ....[10]....
        /*0594*/ 	.word	0x00003560


	//   ....[11]....
        /*0598*/ 	.word	0x000042b0


	//   ....[12]....
        /*059c*/ 	.word	0x00005580


	//   ....[13]....
        /*05a0*/ 	.word	0x000055e0


	//   ....[14]....
        /*05a4*/ 	.word	0x000059d0


	//   ....[15]....
        /*05a8*/ 	.word	0x000059f0


	//   ....[16]....
        /*05ac*/ 	.word	0x00006d30


	//   ....[17]....
        /*05b0*/ 	.word	0x00006e30


	//   ....[18]....
        /*05b4*/ 	.word	0x00006e90


	//   ....[19]....
        /*05b8*/ 	.word	0x00006f50


	//   ....[20]....
        /*05bc*/ 	.word	0x00006f60


	//   ....[21]....
        /*05c0*/ 	.word	0x00008110


	//   ....[22]....
        /*05c4*/ 	.word	0x00008120


	//   ....[23]....
        /*05c8*/ 	.word	0x00008130


	//   ....[24]....
        /*05cc*/ 	.word	0x00008180


	//   ....[25]....
        /*05d0*/ 	.word	0x00008820


	//   ....[26]....
        /*05d4*/ 	.word	0x00008850


	//   ....[27]....
        /*05d8*/ 	.word	0x00008970


	//   ....[28]....
        /*05dc*/ 	.word	0x00008990


	//   ....[29]....
        /*05e0*/ 	.word	0x00008df0


	//   ....[30]....
        /*05e4*/ 	.word	0x00008e00


	//   ....[31]....
        /*05e8*/ 	.word	0x00009130


	//   ....[32]....
        /*05ec*/ 	.word	0x00009140


	//   ....[33]....
        /*05f0*/ 	.word	0x00009ce0


	//   ....[34]....
        /*05f4*/ 	.word	0x00009cf0


	//   ....[35]....
        /*05f8*/ 	.word	0x00009df0


	//   ....[36]....
        /*05fc*/ 	.word	0x00009e10


	//   ....[37]....
        /*0600*/ 	.word	0x00009f80


	//   ....[38]....
        /*0604*/ 	.word	0x0000a190


	//   ....[39]....
        /*0608*/ 	.word	0x0000a1c0


	//   ....[40]....
        /*060c*/ 	.word	0x0000a1f0


	//   ....[41]....
        /*0610*/ 	.word	0x0000a220


	//   ....[42]....
        /*0614*/ 	.word	0x0000a250


	//   ....[43]....
        /*0618*/ 	.word	0x0000a280


	//   ....[44]....
        /*061c*/ 	.word	0x0000a3f0


	//   ....[45]....
        /*0620*/ 	.word	0x0000a420


	//   ....[46]....
        /*0624*/ 	.word	0x0000a450


	//   ....[47]....
        /*0628*/ 	.word	0x0000a480


	//   ....[48]....
        /*062c*/ 	.word	0x0000a4b0


	//   ....[49]....
        /*0630*/ 	.word	0x0000a4e0


	//   ....[50]....
        /*0634*/ 	.word	0x0000a570


	//   ....[51]....
        /*0638*/ 	.word	0x0000a5a0


	//   ....[52]....
        /*063c*/ 	.word	0x0000a5b0


	//   ....[53]....
        /*0640*/ 	.word	0x0000a650


	//   ....[54]....
        /*0644*/ 	.word	0x0000c0d0


	//   ....[55]....
        /*0648*/ 	.word	0x0000c0f0


	//   ....[56]....
        /*064c*/ 	.word	0x0000c1a0


	//   ....[57]....
        /*0650*/ 	.word	0x0000c1c0


	//   ....[58]....
        /*0654*/ 	.word	0x0000c260


	//   ....[59]....
        /*0658*/ 	.word	0x0000c280


	//   ....[60]....
        /*065c*/ 	.word	0x0000c290


	//   ....[61]....
        /*0660*/ 	.word	0x0000c2a0


	//   ....[62]....
        /*0664*/ 	.word	0x0000cc30


	//   ....[63]....
        /*0668*/ 	.word	0x0000cc50


	//   ....[64]....
        /*066c*/ 	.word	0x0000ccb0


	//   ....[65]....
        /*0670*/ 	.word	0x0000ccf0


	//   ....[66]....
        /*0674*/ 	.word	0x0000cd50


	//   ....[67]....
        /*0678*/ 	.word	0x0000cd90


	//   ....[68]....
        /*067c*/ 	.word	0x0000cda0


	//   ....[69]....
        /*0680*/ 	.word	0x0000cdc0


	//   ....[70]....
        /*0684*/ 	.word	0x0000ce90


	//   ....[71]....
        /*0688*/ 	.word	0x0000ced0


	//   ....[72]....
        /*068c*/ 	.word	0x0000cee0


	//   ....[73]....
        /*0690*/ 	.word	0x0000cf00


	//   ....[74]....
        /*0694*/ 	.word	0x0000d790


	//   ....[75]....
        /*0698*/ 	.word	0x0000d7a0


	//   ....[76]....
        /*069c*/ 	.word	0x0000d7c0


	//   ....[77]....
        /*06a0*/ 	.word	0x0000d840


	//   ....[78]....
        /*06a4*/ 	.word	0x0000d850


	//   ....[79]....
        /*06a8*/ 	.word	0x0000d8b0


	//   ....[80]....
        /*06ac*/ 	.word	0x0000d8e0


	//   ....[81]....
        /*06b0*/ 	.word	0x0000d920


	//   ....[82]....
        /*06b4*/ 	.word	0x0000dc10


	//   ....[83]....
        /*06b8*/ 	.word	0x0000dc30


	//   ....[84]....
        /*06bc*/ 	.word	0x0000dcd0


	//   ....[85]....
        /*06c0*/ 	.word	0x0000dce0


	//   ....[86]....
        /*06c4*/ 	.word	0x0000dd70


	//   ....[87]....
        /*06c8*/ 	.word	0x0000dd80


	//   ....[88]....
        /*06cc*/ 	.word	0x0000dd90


	//   ....[89]....
        /*06d0*/ 	.word	0x0000de20


	//   ....[90]....
        /*06d4*/ 	.word	0x0000e430


	//   ....[91]....
        /*06d8*/ 	.word	0x0000e440


	//   ....[92]....
        /*06dc*/ 	.word	0x0000e4d0


	//   ....[93]....
        /*06e0*/ 	.word	0x0000e570


	//   ....[94]....
        /*06e4*/ 	.word	0x0000e590


	//   ....[95]....
        /*06e8*/ 	.word	0x0000e610


	//   ....[96]....
        /*06ec*/ 	.word	0x0000e630


	//   ....[97]....
        /*06f0*/ 	.word	0x0000e640


	//   ....[98]....
        /*06f4*/ 	.word	0x0000ea60


	//   ....[99]....
        /*06f8*/ 	.word	0x0000ea90


	//   ....[100]....
        /*06fc*/ 	.word	0x0000eb00


	//   ....[101]....
        /*0700*/ 	.word	0x0000eb30


	//   ....[102]....
        /*0704*/ 	.word	0x0000eb60


	//   ....[103]....
        /*0708*/ 	.word	0x0000eb90


	//   ....[104]....
        /*070c*/ 	.word	0x0000ebc0


	//   ....[105]....
        /*0710*/ 	.word	0x0000ebf0


	//   ....[106]....
        /*0714*/ 	.word	0x0000ed90


	//   ....[107]....
        /*0718*/ 	.word	0x0000edc0


	//   ....[108]....
        /*071c*/ 	.word	0x0000edf0


	//   ....[109]....
        /*0720*/ 	.word	0x0000ee20


	//   ....[110]....
        /*0724*/ 	.word	0x0000ee50


	//   ....[111]....
        /*0728*/ 	.word	0x0000ee80


	//   ....[112]....
        /*072c*/ 	.word	0x0000ef40


	//   ....[113]....
        /*0730*/ 	.word	0x0000ef60


	//   ....[114]....
        /*0734*/ 	.word	0x0000ef70


	//   ....[115]....
        /*0738*/ 	.word	0x0000efd0


	//   ....[116]....
        /*073c*/ 	.word	0x0000f5f0


	//   ....[117]....
        /*0740*/ 	.word	0x0000fad0


	//   ....[118]....
        /*0744*/ 	.word	0x0000fbc0


	//   ....[119]....
        /*0748*/ 	.word	0x0000fc60


	//   ....[120]....
        /*074c*/ 	.word	0x0000fcc0


	//   ....[121]....
        /*0750*/ 	.word	0x0000fde0


	//   ....[122]....
        /*0754*/ 	.word	0x0000fe40


	//   ....[123]....
        /*0758*/ 	.word	0x0000ff50


	//   ....[124]....
        /*075c*/ 	.word	0x0000ffc0


	//   ....[125]....
        /*0760*/ 	.word	0x00010060


	//   ....[126]....
        /*0764*/ 	.word	0x00010190


	//   ....[127]....
        /*0768*/ 	.word	0x000101e0


	//   ....[128]....
        /*076c*/ 	.word	0x00010250


	//   ....[129]....
        /*0770*/ 	.word	0x00010340


	//   ....[130]....
        /*0774*/ 	.word	0x000103c0


	//   ....[131]....
        /*0778*/ 	.word	0x000104a0


	//   ....[132]....
        /*077c*/ 	.word	0x00010520


	//   ....[133]....
        /*0780*/ 	.word	0x00010580


	//   ....[134]....
        /*0784*/ 	.word	0x00010680


	//   ....[135]....
        /*0788*/ 	.word	0x00010780


	//   ....[136]....
        /*078c*/ 	.word	0x000107e0


	//   ....[137]....
        /*0790*/ 	.word	0x000108c0


	//   ....[138]....
        /*0794*/ 	.word	0x00010a00


	//   ....[139]....
        /*0798*/ 	.word	0x00010ae0


	//   ....[140]....
        /*079c*/ 	.word	0x00010b60


	//   ....[141]....
        /*07a0*/ 	.word	0x00010c40


	//   ....[142]....
        /*07a4*/ 	.word	0x00010ca0


	//   ....[143]....
        /*07a8*/ 	.word	0x00010d70


	//   ....[144]....
        /*07ac*/ 	.word	0x00010dd0


	//   ....[145]....
        /*07b0*/ 	.word	0x00010eb0


	//   ....[146]....
        /*07b4*/ 	.word	0x00010fa0


	//   ....[147]....
        /*07b8*/ 	.word	0x00011040


	//   ....[148]....
        /*07bc*/ 	.word	0x000110a0


	//   ....[149]....
        /*07c0*/ 	.word	0x000111a0


	//   ....[150]....
        /*07c4*/ 	.word	0x00011200


	//   ....[151]....
        /*07c8*/ 	.word	0x00011300


	//   ....[152]....
        /*07cc*/ 	.word	0x00011360


	//   ....[153]....
        /*07d0*/ 	.word	0x00011430


	//   ....[154]....
        /*07d4*/ 	.word	0x00011580


	//   ....[155]....
        /*07d8*/ 	.word	0x00011630


	//   ....[156]....
        /*07dc*/ 	.word	0x00011740


	//   ....[157]....
        /*07e0*/ 	.word	0x00011820


	//   ....[158]....
        /*07e4*/ 	.word	0x00011880


	//   ....[159]....
        /*07e8*/ 	.word	0x00011970


	//   ....[160]....
        /*07ec*/ 	.word	0x000119d0


	//   ....[161]....
        /*07f0*/ 	.word	0x00011ab0


	//   ....[162]....
        /*07f4*/ 	.word	0x00011b40


	//   ....[163]....
        /*07f8*/ 	.word	0x00011be0


	//   ....[164]....
        /*07fc*/ 	.word	0x00011d60


	//   ....[165]....
        /*0800*/ 	.word	0x00011dd0


	//   ....[166]....
        /*0804*/ 	.word	0x00011e40


	//   ....[167]....
        /*0808*/ 	.word	0x00011eb0


	//   ....[168]....
        /*080c*/ 	.word	0x00011f20


	//   ....[169]....
        /*0810*/ 	.word	0x00011fa0


	//   ....[170]....
        /*0814*/ 	.word	0x00012020


	//   ....[171]....
        /*0818*/ 	.word	0x000120b0


	//   ....[172]....
        /*081c*/ 	.word	0x00012120


	//   ....[173]....
        /*0820*/ 	.word	0x00012190


	//   ....[174]....
        /*0824*/ 	.word	0x00012200


	//   ....[175]....
        /*0828*/ 	.word	0x00012280


	//   ....[176]....
        /*082c*/ 	.word	0x000122f0


	//   ....[177]....
        /*0830*/ 	.word	0x00012390


	//   ....[178]....
        /*0834*/ 	.word	0x000123e0


	//   ....[179]....
        /*0838*/ 	.word	0x00012470


	//   ....[180]....
        /*083c*/ 	.word	0x000125a0


	//----- nvinfo : EIATTR_REG_RECONFIG
	.align		4
.L_1141:
        /*0840*/ 	.byte	0x01, 0x54
	.zero		2


	//----- nvinfo : EIATTR_SYSCALL_OFFSETS
	.align		4
        /*0844*/ 	.byte	0x04, 0x46
        /*0846*/ 	.short	(.L_1143 - .L_1142)


	//   ....[0]....
.L_1142:
        /*0848*/ 	.word	0x00001910


	//   ....[1]....
        /*084c*/ 	.word	0x0000b660


	//   ....[2]....
        /*0850*/ 	.word	0x0000b7b0


	//   ....[3]....
        /*0854*/ 	.word	0x0000b8a0


	//   ....[4]....
        /*0858*/ 	.word	0x0000c6e0


	//----- nvinfo : EIATTR_MBARRIER_INSTR_OFFSETS
	.align		4
.L_1143:
        /*085c*/ 	.byte	0x04, 0x39
        /*085e*/ 	.short	(.L_1145 - .L_1144)


	//   ....[0]....
.L_1144:
        /*0860*/ 	.word	0x00000180
        /*0864*/ 	.word	0x000000ff
        /*0868*/ 	.word	0x0002d800
        /*086c*/ 	.short	0x0100
        /*086e*/ 	.byte	0x08
	.zero		1


	//   ....[1]....
        /*0870*/ 	.word	0x00000190
        /*0874*/ 	.word	0x000000ff
        /*0878*/ 	.word	0x0002d820
        /*087c*/ 	.short	0x0100
        /*087e*/ 	.byte	0x08
	.zero		1


	//   ....[2]....
        /*0880*/ 	.word	0x00000280
        /*0884*/ 	.word	0x000000ff
        /*0888*/ 	.word	0x0002d830
        /*088c*/ 	.short	0x0100
        /*088e*/ 	.byte	0x08
	.zero		1


	//   ....[3]....
        /*0890*/ 	.word	0x00000290
        /*0894*/ 	.word	0x000000ff
        /*0898*/ 	.word	0x0002d840
        /*089c*/ 	.short	0x0100
        /*089e*/ 	.byte	0x08
	.zero		1


	//   ....[4]....
        /*08a0*/ 	.word	0x000002a0
        /*08a4*/ 	.word	0x000000ff
        /*08a8*/ 	.word	0x0002d838
        /*08ac*/ 	.short	0x0100
        /*08ae*/ 	.byte	0x08
	.zero		1


	//   ....[5]....
        /*08b0*/ 	.word	0x000002b0
        /*08b4*/ 	.word	0x000000ff
        /*08b8*/ 	.word	0x0002d848
        /*08bc*/ 	.short	0x0100
        /*08be*/ 	.byte	0x08
	.zero		1


	//   ....[6]....
        /*08c0*/ 	.word	0x000003e0
        /*08c4*/ 	.word	0x000000ff
        /*08c8*/ 	.word	0x0002d850
        /*08cc*/ 	.short	0x0100
        /*08ce*/ 	.byte	0x08
	.zero		1


	//   ....[7]....
        /*08d0*/ 	.word	0x000003f0
        /*08d4*/ 	.word	0x000000ff
        /*08d8*/ 	.word	0x0002d860
        /*08dc*/ 	.short	0x0100
        /*08de*/ 	.byte	0x08
	.zero		1


	//   ....[8]....
        /*08e0*/ 	.word	0x00000400
        /*08e4*/ 	.word	0x000000ff
        /*08e8*/ 	.word	0x0002d858
        /*08ec*/ 	.short	0x0100
        /*08ee*/ 	.byte	0x08
	.zero		1


	//   ....[9]....
        /*08f0*/ 	.word	0x00000410
        /*08f4*/ 	.word	0x000000ff
        /*08f8*/ 	.word	0x0002d868
        /*08fc*/ 	.short	0x0100
        /*08fe*/ 	.byte	0x08
	.zero		1


	//   ....[10]....
        /*0900*/ 	.word	0x00000500
        /*0904*/ 	.word	0x000000ff
        /*0908*/ 	.word	0x0002d870
        /*090c*/ 	.short	0x0100
        /*090e*/ 	.byte	0x06
	.zero		1


	//   ....[11]....
        /*0910*/ 	.word	0x00000510
        /*0914*/ 	.word	0x000000ff
        /*0918*/ 	.word	0x0002d880
        /*091c*/ 	.short	0x0100
        /*091e*/ 	.byte	0x06
	.zero		1


	//   ....[12]....
        /*0920*/ 	.word	0x00000520
        /*0924*/ 	.word	0x000000ff
        /*0928*/ 	.word	0x0002d878
        /*092c*/ 	.short	0x0100
        /*092e*/ 	.byte	0x06
	.zero		1


	//   ....[13]....
        /*0930*/ 	.word	0x00000530
        /*0934*/ 	.word	0x000000ff
        /*0938*/ 	.word	0x0002d888
        /*093c*/ 	.short	0x0100
        /*093e*/ 	.byte	0x06
	.zero		1


	//   ....[14]....
        /*0940*/ 	.word	0x00000660
        /*0944*/ 	.word	0x000000ff
        /*0948*/ 	.word	0x0002d890
        /*094c*/ 	.short	0x0100
        /*094e*/ 	.byte	0x08
	.zero		1


	//   ....[15]....
        /*0950*/ 	.word	0x00000670
        /*0954*/ 	.word	0x000000ff
        /*0958*/ 	.word	0x0002d8a0
        /*095c*/ 	.short	0x0100
        /*095e*/ 	.byte	0x08
	.zero		1


	//   ....[16]....
        /*0960*/ 	.word	0x00000680
        /*0964*/ 	.word	0x000000ff
        /*0968*/ 	.word	0x0002d898
        /*096c*/ 	.short	0x0100
        /*096e*/ 	.byte	0x08
	.zero		1


	//   ....[17]....
        /*0970*/ 	.word	0x00000690
        /*0974*/ 	.word	0x000000ff
        /*0978*/ 	.word	0x0002d8a8
        /*097c*/ 	.short	0x0100
        /*097e*/ 	.byte	0x08
	.zero		1


	//   ....[18]....
        /*0980*/ 	.word	0x000007c0
        /*0984*/ 	.word	0x000000ff
        /*0988*/ 	.word	0x0002d8b0
        /*098c*/ 	.short	0x0100
        /*098e*/ 	.byte	0x08
	.zero		1


	//   ....[19]....
        /*0990*/ 	.word	0x000007d0
        /*0994*/ 	.word	0x000000ff
        /*0998*/ 	.word	0x0002d8c0
        /*099c*/ 	.short	0x0100
        /*099e*/ 	.byte	0x08
	.zero		1


	//   ....[20]....
        /*09a0*/ 	.word	0x000007e0
        /*09a4*/ 	.word	0x000000ff
        /*09a8*/ 	.word	0x0002d8b8
        /*09ac*/ 	.short	0x0100
        /*09ae*/ 	.byte	0x08
	.zero		1


	//   ....[21]....
        /*09b0*/ 	.word	0x000007f0
        /*09b4*/ 	.word	0x000000ff
        /*09b8*/ 	.word	0x0002d8c8
        /*09bc*/ 	.short	0x0100
        /*09be*/ 	.byte	0x08
	.zero		1


	//   ....[22]....
        /*09c0*/ 	.word	0x00001980
        /*09c4*/ 	.word	0x000000ff
        /*09c8*/ 	.word	0x0002d800
        /*09cc*/ 	.short	0x010a
        /*09ce*/ 	.byte	0x29
	.zero		1


	//   ....[23]....
        /*09d0*/ 	.word	0x000019f0
        /*09d4*/ 	.word	0x00000000
        /*09d8*/ 	.word	0x0002d830
        /*09dc*/ 	.short	0x010a
        /*09de*/ 	.byte	0x3f
	.zero		1


	//   ....[24]....
        /*09e0*/ 	.word	0x00001a40
        /*09e4*/ 	.word	0x00000000
        /*09e8*/ 	.word	0x0002d830
        /*09ec*/ 	.short	0x010a
        /*09ee*/ 	.byte	0x3f
	.zero		1


	//   ....[25]....
        /*09f0*/ 	.word	0x00002b60
        /*09f4*/ 	.word	0x000000ff
        /*09f8*/ 	.word	0x00000000
        /*09fc*/ 	.short	0x0101
        /*09fe*/ 	.byte	0x06
	.zero		1


	//   ....[26]....
        /*0a00*/ 	.word	0x00004560
        /*0a04*/ 	.word	0x000000ff
        /*0a08*/ 	.word	0x0002d830
        /*0a0c*/ 	.short	0x010a
        /*0a0e*/ 	.byte	0x06
	.zero		1


	//   ....[27]....
        /*0a10*/ 	.word	0x000045a0
        /*0a14*/ 	.word	0x000000ff
        /*0a18*/ 	.word	0x0002d830
        /*0a1c*/ 	.short	0x010a
        /*0a1e*/ 	.byte	0x06
	.zero		1


	//   ....[28]....
        /*0a20*/ 	.word	0x00004880
        /*0a24*/ 	.word	0x000000ff
        /*0a28*/ 	.word	0x0002d850
        /*0a2c*/ 	.short	0x010a
        /*0a2e*/ 	.byte	0x06
	.zero		1


	//   ....[29]....
        /*0a30*/ 	.word	0x000048c0
        /*0a34*/ 	.word	0x000000ff
        /*0a38*/ 	.word	0x0002d850
        /*0a3c*/ 	.short	0x010a
        /*0a3e*/ 	.byte	0x06
	.zero		1


	//   ....[30]....
        /*0a40*/ 	.word	0x00005230
        /*0a44*/ 	.word	0x000000ff
        /*0a48*/ 	.word	0x00000000
        /*0a4c*/ 	.short	0x0101
        /*0a4e*/ 	.byte	0x06
	.zero		1


	//   ....[31]....
        /*0a50*/ 	.word	0x000067d0
        /*0a54*/ 	.word	0x000000ff
        /*0a58*/ 	.word	0x00000000
        /*0a5c*/ 	.short	0x0101
        /*0a5e*/ 	.byte	0x06
	.zero		1


	//   ....[32]....
        /*0a60*/ 	.word	0x00006da0
        /*0a64*/ 	.word	0x000000ff
        /*0a68*/ 	.word	0x0002d850
        /*0a6c*/ 	.short	0x010a
        /*0a6e*/ 	.byte	0x04
	.zero		1


	//   ....[33]....
        /*0a70*/ 	.word	0x00006de0
        /*0a74*/ 	.word	0x000000ff
        /*0a78*/ 	.word	0x0002d850
        /*0a7c*/ 	.short	0x010a
        /*0a7e*/ 	.byte	0x04
	.zero		1


	//   ....[34]....
        /*0a80*/ 	.word	0x00007460
        /*0a84*/ 	.word	0x000000ff
        /*0a88*/ 	.word	0x00000000
        /*0a8c*/ 	.short	0x0101
        /*0a8e*/ 	.byte	0x04
	.zero		1


	//   ....[35]....
        /*0a90*/ 	.word	0x00008840
        /*0a94*/ 	.word	0x000000ff
        /*0a98*/ 	.word	0x00000000
        /*0a9c*/ 	.short	0x0101
        /*0a9e*/ 	.byte	0x04
	.zero		1


	//   ....[36]....
        /*0aa0*/ 	.word	0x00008d60
        /*0aa4*/ 	.word	0x000000ff
        /*0aa8*/ 	.word	0x00000000
        /*0aac*/ 	.short	0x0101
        /*0aae*/ 	.byte	0x04
	.zero		1


	//   ....[37]....
        /*0ab0*/ 	.word	0x0000be60
        /*0ab4*/ 	.word	0x00000002
        /*0ab8*/ 	.word	0x0002d840
        /*0abc*/ 	.short	0x010a
        /*0abe*/ 	.byte	0x3f
	.zero		1


	//   ....[38]....
        /*0ac0*/ 	.word	0x0000c3e0
        /*0ac4*/ 	.word	0x00000002
        /*0ac8*/ 	.word	0x0002d830
        /*0acc*/ 	.short	0x0107
        /*0ace*/ 	.byte	0x3f
	.zero		1


	//   ....[39]....
        /*0ad0*/ 	.word	0x0000c4b0
        /*0ad4*/ 	.word	0x00000002
        /*0ad8*/ 	.word	0x0002d830
        /*0adc*/ 	.short	0x0101
        /*0ade*/ 	.byte	0x3f
	.zero		1


	//   ....[40]....
        /*0ae0*/ 	.word	0x0000d040
        /*0ae4*/ 	.word	0x00000011
        /*0ae8*/ 	.word	0x0002d800
        /*0aec*/ 	.short	0x0107
        /*0aee*/ 	.byte	0x3f
	.zero		1


	//   ....[41]....
        /*0af0*/ 	.word	0x0000d130
        /*0af4*/ 	.word	0x00000011
        /*0af8*/ 	.word	0x0002d800
        /*0afc*/ 	.short	0x0101
        /*0afe*/ 	.byte	0x3f
	.zero		1


	//   ....[42]....
        /*0b00*/ 	.word	0x0000d150
        /*0b04*/ 	.word	0x00000011
        /*0b08*/ 	.word	0x0002d820
        /*0b0c*/ 	.short	0x010a
        /*0b0e*/ 	.byte	0x3f
	.zero		1


	//   ....[43]....
        /*0b10*/ 	.word	0x0000d570
        /*0b14*/ 	.word	0x00000005
        /*0b18*/ 	.word	0x0002d840
        /*0b1c*/ 	.short	0x010a
        /*0b1e*/ 	.byte	0x3f
	.zero		1


	//   ....[44]....
        /*0b20*/ 	.word	0x0000d9d0
        /*0b24*/ 	.word	0x00000005
        /*0b28*/ 	.word	0x0002d830
        /*0b2c*/ 	.short	0x0107
        /*0b2e*/ 	.byte	0x3f
	.zero		1


	//   ....[45]....
        /*0b30*/ 	.word	0x0000da90
        /*0b34*/ 	.word	0x00000005
        /*0b38*/ 	.word	0x0002d830
        /*0b3c*/ 	.short	0x0101
        /*0b3e*/ 	.byte	0x3f
	.zero		1


	//   ....[46]....
        /*0b40*/ 	.word	0x0000daf0
        /*0b44*/ 	.word	0x00000005
        /*0b48*/ 	.word	0x0002d860
        /*0b4c*/ 	.short	0x010a
        /*0b4e*/ 	.byte	0x3f
	.zero		1


	//   ....[47]....
        /*0b50*/ 	.word	0x0000dfe0
        /*0b54*/ 	.word	0x00000005
        /*0b58*/ 	.word	0x0002d850
        /*0b5c*/ 	.short	0x0107
        /*0b5e*/ 	.byte	0x3f
	.zero		1


	//   ....[48]....
        /*0b60*/ 	.word	0x0000e0d0
        /*0b64*/ 	.word	0x00000005
        /*0b68*/ 	.word	0x0002d850
        /*0b6c*/ 	.short	0x0101
        /*0b6e*/ 	.byte	0x3f
	.zero		1


	//   ....[49]....
        /*0b70*/ 	.word	0x0000e2f0
        /*0b74*/ 	.word	0x00000000
        /*0b78*/ 	.word	0x0002d860
        /*0b7c*/ 	.short	0x010a
        /*0b7e*/ 	.byte	0x3f
	.zero		1


	//   ....[50]....
        /*0b80*/ 	.word	0x0000e770
        /*0b84*/ 	.word	0x00000000
        /*0b88*/ 	.word	0x0002d850
        /*0b8c*/ 	.short	0x0107
        /*0b8e*/ 	.byte	0x3f
	.zero		1


	//   ....[51]....
        /*0b90*/ 	.word	0x0000e840
        /*0b94*/ 	.word	0x00000000
        /*0b98*/ 	.word	0x0002d850
        /*0b9c*/ 	.short	0x0101
        /*0b9e*/ 	.byte	0x3f
	.zero		1


	//   ....[52]....
        /*0ba0*/ 	.word	0x0000f570
        /*0ba4*/ 	.word	0x00000005
        /*0ba8*/ 	.word	0x0002d820
        /*0bac*/ 	.short	0x010a
        /*0bae*/ 	.byte	0x3f
	.zero		1


	//   ....[53]....
        /*0bb0*/ 	.word	0x0000f6f0
        /*0bb4*/ 	.word	0x00000003
        /*0bb8*/ 	.word	0x0002d840
        /*0bbc*/ 	.short	0x010a
        /*0bbe*/ 	.byte	0x3f
	.zero		1


	//   ....[54]....
        /*0bc0*/ 	.word	0x0000f790
        /*0bc4*/ 	.word	0x00000005
        /*0bc8*/ 	.word	0x0002d840
        /*0bcc*/ 	.short	0x010a
        /*0bce*/ 	.byte	0x3f
	.zero		1


	//   ....[55]....
        /*0bd0*/ 	.word	0x0000f7d0
        /*0bd4*/ 	.word	0x00000003
        /*0bd8*/ 	.word	0x0002d860
        /*0bdc*/ 	.short	0x010a
        /*0bde*/ 	.byte	0x3f
	.zero		1


	//   ....[56]....
        /*0be0*/ 	.word	0x0000f810
        /*0be4*/ 	.word	0x00000005
        /*0be8*/ 	.word	0x0002d860
        /*0bec*/ 	.short	0x010a
        /*0bee*/ 	.byte	0x3f
	.zero		1


	//   ....[57]....
        /*0bf0*/ 	.word	0x0000f880
        /*0bf4*/ 	.word	0x00000003
        /*0bf8*/ 	.word	0x0002d800
        /*0bfc*/ 	.short	0x010a
        /*0bfe*/ 	.byte	0x3f
	.zero		1


	//   ....[58]....
        /*0c00*/ 	.word	0x0000f8d0
        /*0c04*/ 	.word	0x00000000
        /*0c08*/ 	.word	0x0002d830
        /*0c0c*/ 	.short	0x010a
        /*0c0e*/ 	.byte	0x3f
	.zero		1


	//   ....[59]....
        /*0c10*/ 	.word	0x0000f930
        /*0c14*/ 	.word	0x00000009
        /*0c18*/ 	.word	0x0002d830
        /*0c1c*/ 	.short	0x010a
        /*0c1e*/ 	.byte	0x3f
	.zero		1


	//   ....[60]....
        /*0c20*/ 	.word	0x0000f990
        /*0c24*/ 	.word	0x00000008
        /*0c28*/ 	.word	0x0002d850
        /*0c2c*/ 	.short	0x010a
        /*0c2e*/ 	.byte	0x3f
	.zero		1


	//   ....[61]....
        /*0c30*/ 	.word	0x0000f9f0
        /*0c34*/ 	.word	0x00000003
        /*0c38*/ 	.word	0x0002d850
        /*0c3c*/ 	.short	0x010a
        /*0c3e*/ 	.byte	0x3f
	.zero		1


	//   ....[62]....
        /*0c40*/ 	.word	0x0000fb10
        /*0c44*/ 	.word	0x00000002
        /*0c48*/ 	.word	0x0002d840
        /*0c4c*/ 	.short	0x010a
        /*0c4e*/ 	.byte	0x3f
	.zero		1


	//   ....[63]....
        /*0c50*/ 	.word	0x00010900
        /*0c54*/ 	.word	0x00000011
        /*0c58*/ 	.word	0x0002d820
        /*0c5c*/ 	.short	0x010a
        /*0c5e*/ 	.byte	0x3f
	.zero		1


	//   ....[64]....
        /*0c60*/ 	.word	0x00010950
        /*0c64*/ 	.word	0x00000005
        /*0c68*/ 	.word	0x0002d840
        /*0c6c*/ 	.short	0x010a
        /*0c6e*/ 	.byte	0x3f
	.zero		1


	//   ....[65]....
        /*0c70*/ 	.word	0x00010ef0
        /*0c74*/ 	.word	0x00000005
        /*0c78*/ 	.word	0x0002d860
        /*0c7c*/ 	.short	0x010a
        /*0c7e*/ 	.byte	0x3f
	.zero		1


	//   ....[66]....
        /*0c80*/ 	.word	0x000114d0
        /*0c84*/ 	.word	0x00000000
        /*0c88*/ 	.word	0x0002d860
        /*0c8c*/ 	.short	0x010a
        /*0c8e*/ 	.byte	0x3f
	.zero		1


	//   ....[67]....
        /*0c90*/ 	.word	0x000124c0
        /*0c94*/ 	.word	0x00000005
        /*0c98*/ 	.word	0x0002d820
        /*0c9c*/ 	.short	0x010a
        /*0c9e*/ 	.byte	0x3f
	.zero		1


	//   ....[68]....
        /*0ca0*/ 	.word	0x00012660
        /*0ca4*/ 	.word	0x00000003
        /*0ca8*/ 	.word	0x0002d840
        /*0cac*/ 	.short	0x010a
        /*0cae*/ 	.byte	0x3f
	.zero		1


	//   ....[69]....
        /*0cb0*/ 	.word	0x000126b0
        /*0cb4*/ 	.word	0x00000005
        /*0cb8*/ 	.word	0x0002d840
        /*0cbc*/ 	.short	0x010a
        /*0cbe*/ 	.byte	0x3f
	.zero		1


	//   ....[70]....
        /*0cc0*/ 	.word	0x00012700
        /*0cc4*/ 	.word	0x00000003
        /*0cc8*/ 	.word	0x0002d860
        /*0ccc*/ 	.short	0x010a
        /*0cce*/ 	.byte	0x3f
	.zero		1


	//----- nvinfo : EIATTR_NUM_MBARRIERS
	.align		4
.L_1145:
        /*0cd0*/ 	.byte	0x03, 0x38
        /*0cd2*/ 	.short	0x0016


	//----- nvinfo : EIATTR_EXIT_INSTR_OFFSETS
	.align		4
        /*0cd4*/ 	.byte	0x04, 0x1c
        /*0cd6*/ 	.short	(.L_1147 - .L_1146)


	//   ....[0]....
.L_1146:
        /*0cd8*/ 	.word	0x000009a0


	//   ....[1]....
        /*0cdc*/ 	.word	0x00009f30


	//   ....[2]....
        /*0ce0*/ 	.word	0x0000f860


	//----- nvinfo : EIATTR_MAX_THREADS
	.align		4
.L_1147:
        /*0ce4*/ 	.byte	0x04, 0x05
        /*0ce6*/ 	.short	(.L_1149 - .L_1148)
.L_1148:
        /*0ce8*/ 	.word	0x00000200
        /*0cec*/ 	.word	0x00000001
        /*0cf0*/ 	.word	0x00000001


	//----- nvinfo : EIATTR_CRS_STACK_SIZE
	.align		4
.L_1149:
        /*0cf4*/ 	.byte	0x04, 0x1e
        /*0cf6*/ 	.short	(.L_1151 - .L_1150)
.L_1150:
        /*0cf8*/ 	.word	0x00000000


	//----- nvinfo : EIATTR_CBANK_PARAM_SIZE
	.align		4
.L_1151:
        /*0cfc*/ 	.byte	0x03, 0x19
        /*0cfe*/ 	.short	0x0af0


	//----- nvinfo : EIATTR_PARAM_CBANK
	.align		4
        /*0d00*/ 	.byte	0x04, 0x0a
        /*0d02*/ 	.short	(.L_1153 - .L_1152)
	.align		4
.L_1152:
        /*0d04*/ 	.word	index@(.nv.constant0._ZN7cutlass13device_kernelIN5flash11enable_sm90INS1_16FlashAttnFwdSm90INS1_25CollectiveMainloopFwdSm90ILi2EN4cute5tupleIJNS5_1CILi1EEES8_S8_EEENS6_IJNS7_ILi192EEENS7_ILi128EEENS7_ILi96EEEEEELi96ENS_10bfloat16_tEfNS_4arch4Sm90ELb0ELb0ELb1ELb1ELb1ELb0ELb0ELb0ELb1ELb1ELb1ELb0EEENS1_21CollectiveEpilogueFwdINS6_IJSA_SC_SB_EEES9_SE_SG_Li384ELb1ELb1ELb1ELb0EEENS1_36VarlenDynamicPersistentTileSchedulerILi192ELi128ELi384ELi128ELb1ELb1ELb1ELb0ELb1ELb1EEEEEEEEEvNT_6ParamsE)
        /*0d08*/ 	.short	0x0210
        /*0d0a*/ 	.short	0x0af0


	//----- nvinfo : EIATTR_SW_WAR
	.align		4
.L_1153:
        /*0d0c*/ 	.byte	0x04, 0x36
        /*0d0e*/ 	.short	(.L_1155 - .L_1154)
.L_1154:
        /*0d10*/ 	.word	0x00000008
.L_1155:


//--------------------- .nv.info._ZN7cutlass13device_kernelIN5flash11enable_sm90INS1_16FlashAttnFwdSm90INS1_25CollectiveMainloopFwdSm90ILi2EN4cute5tupleIJNS5_1CILi1EEES8_S8_EEENS6_IJNS7_ILi192EEENS7_ILi128EEENS7_ILi96EEEEEELi96ENS_10bfloat16_tEfNS_4arch4Sm90ELb0ELb0ELb1ELb1ELb1ELb1ELb0ELb0ELb1ELb1ELb1ELb0EEENS1_21CollectiveEpilogueFwdINS6_IJSA_SC_SB_EEES9_SE_SG_Li384ELb1ELb1ELb1ELb0EEENS1_36VarlenDynamicPersistentTileSchedulerILi192ELi128ELi384ELi128ELb1ELb1ELb1ELb0ELb1ELb1EEEEEEEEEvNT_6ParamsE --------------------------
	.section	.nv.info._ZN7cutlass13device_kernelIN5flash11enable_sm90INS1_16FlashAttnFwdSm90INS1_25CollectiveMainloopFwdSm90ILi2EN4cute5tupleIJNS5_1CILi1EEES8_S8_EEENS6_IJNS7_ILi192EEENS7_ILi128EEENS7_ILi96EEEEEELi96ENS_10bfloat16_tEfNS_4arch4Sm90ELb0ELb0ELb1ELb1ELb1ELb1ELb0ELb0ELb1ELb1ELb1ELb0EEENS1_21CollectiveEpilogueFwdINS6_IJSA_SC_SB_EEES9_SE_SG_Li384ELb1ELb1ELb1ELb0EEENS1_36VarlenDynamicPersistentTileSchedulerILi192ELi128ELi384ELi128ELb1ELb1ELb1ELb0ELb1ELb1EEEEEEEEEvNT_6ParamsE,"",@"SHT_CUDA_INFO"
	.sectionflags	@""
	.align	4


	//----- nvinfo : EIATTR_CUDA_API_VERSION
	.align		4
        /*0000*/ 	.byte	0x04, 0x37
        /*0002*/ 	.short	(.L_1157 - .L_1156)
.L_1156:
        /*0004*/ 	.word	0x00000082


	//----- nvinfo : EIATTR_KPARAM_INFO
	.align		4
.L_1157:
        /*0008*/ 	.byte	0x04, 0x17
        /*000a*/ 	.short	(.L_1159 - .L_1158)
.L_1158:
        /*000c*/ 	.word	0x00000000
        /*0010*/ 	.short	0x0000
        /*0012*/ 	.short	0x0070
        /*0014*/ 	.byte	0x00, 0xf0, 0x01, 0x2a


	//----- nvinfo : EIATTR_SPARSE_MMA_MASK
	.align		4
.L_1159:
        /*0018*/ 	.byte	0x03, 0x50
        /*001a*/ 	.short	0x0000


	//----- nvinfo : EIATTR_MAXREG_COUNT
	.align		4
        /*001c*/ 	.byte	0x03, 0x1b
        /*001e*/ 	.short	0x0080


	//----- nvinfo : EIATTR_NUM_BARRIERS
	.align		4
        /*0020*/ 	.byte	0x02, 0x4c
        /*0022*/ 	.byte	0x10
	.zero		1


	//----- nvinfo : EIATTR_EXTERNS
	.align		4
        /*0024*/ 	.byte	0x04, 0x0f
        /*0026*/ 	.short	(.L_1161 - .L_1160)


	//   ....[0]....
	.align		4
.L_1160:
        /*0028*/ 	.word	index@(__assertfail)


	//----- nvinfo : EIATTR_ANNOTATIONS
	.align		4
.L_1161:
        /*002c*/ 	.byte	0x04, 0x55
        /*002e*/ 	.short	(.L_1163 - .L_1162)


	//   ....[0]....
.L_1162:
        /* <DEDUP_REMOVED lines=130> */


	//----- nvinfo : EIATTR_MERCURY_ISA_VERSION
	.align		4
.L_1163:
        /*0838*/ 	.byte	0x03, 0x5f
        /*083a*/ 	.short	0x0101


	//----- nvinfo : EIATTR_UNUSED_LOAD_BYTE_OFFSET
	.align		4
        /*083c*/ 	.byte	0x04, 0x44
        /*083e*/ 	.short	(.L_1165 - .L_1164)


	//   ....[0]....
.L_1164:
        /*0840*/ 	.word	0x00000a90
        /*0844*/ 	.word	0x0000fff0


	//   ....[1]....
        /*0848*/ 	.word	0x000122d0
        /*084c*/ 	.word	0x0000fff0


	//----- nvinfo : EIATTR_INT_WARP_WIDE_INSTR_OFFSETS
	.align		4
.L_1165:
        /*0850*/ 	.byte	0x04, 0x31
        /*0852*/ 	.short	(.L_1167 - .L_1166)


	//   ....[0]....
.L_1166:
        /*0854*/ 	.word	0x00000130


	//   ....[1]....
        /*0858*/ 	.word	0x00000170


	//   ....[2]....
        /*085c*/ 	.word	0x000001e0


	//   ....[3]....
        /*0860*/ 	.word	0x00017c80


	//   ....[4]....
        /*0864*/ 	.word	0x00017d10


	//   ....[5]....
        /*0868*/ 	.word	0x0001a980


	//   ....[6]....
        /*086c*/ 	.word	0x0001aa10


	//----- nvinfo : EIATTR_COOP_GROUP_MASK_REGIDS
	.align		4
.L_1167:
        /*0870*/ 	.byte	0x04, 0x29
        /*0872*/ 	.short	(.L_1169 - .L_1168)


	//   ....[0]....
.L_1168:
        /*0874*/ 	.word	0xffffffff


	//   ....[1]....
        /*0878*/ 	.word	0xffffffff


	//   ....[2]....
        /*087c*/ 	.word	0xffffffff


	//   ....[3]....
        /*0880*/ 	.word	0xffffffff


	//   ....[4]....
        /*0884*/ 	.word	0xffffffff


	//   ....[5]....
        /*0888*/ 	.word	0xffffffff


	//   ....[6]....
        /*088c*/ 	.word	0xffffffff


	//   ....[7]....
        /*0890*/ 	.word	0xffffffff


	//   ....[8]....
        /*0894*/ 	.word	0xffffffff


	//   ....[9]....
        /*0898*/ 	.word	0xffffffff


	//   ....[10]....
        /*089c*/ 	.word	0xffffffff


	//   ....[11]....
        /*08a0*/ 	.word	0xffffffff


	//   ....[12]....
        /*08a4*/ 	.word	0xffffffff


	//   ....[13]....
        /*08a8*/ 	.word	0xffffffff


	//   ....[14]....
        /*08ac*/ 	.word	0xffffffff


	//   ....[15]....
        /*08b0*/ 	.word	0xffffffff


	//   ....[16]....
        /*08b4*/ 	.word	0xffffffff


	//   ....[17]....
        /*08b8*/ 	.word	0xffffffff


	//   ....[18]....
        /*08bc*/ 	.word	0xffffffff


	//   ....[19]....
        /*08c0*/ 	.word	0xffffffff


	//   ....[20]....
        /*08c4*/ 	.word	0xffffffff


	//   ....[21]....
        /*08c8*/ 	.word	0xffffffff


	//   ....[22]....
        /*08cc*/ 	.word	0xffffffff


	//   ....[23]....
        /*08d0*/ 	.word	0xffffffff


	//   ....[24]....
        /*08d4*/ 	.word	0xffffffff


	//   ....[25]....
        /*08d8*/ 	.word	0xffffffff


	//   ....[26]....
        /*08dc*/ 	.word	0xffffffff


	//   ....[27]....
        /*08e0*/ 	.word	0xffffffff


	//   ....[28]....
        /*08e4*/ 	.word	0xffffffff


	//   ....[29]....
        /*08e8*/ 	.word	0xffffffff


	//   ....[30]....
        /*08ec*/ 	.word	0xffffffff


	//   ....[31]....
        /*08f0*/ 	.word	0xffffffff


	//   ....[32]....
        /*08f4*/ 	.word	0xffffffff


	//   ....[33]....
        /*08f8*/ 	.word	0xffffffff


	//   ....[34]....
        /*08fc*/ 	.word	0xffffffff


	//   ....[35]....
        /*0900*/ 	.word	0xffffffff


	//   ....[36]....
        /*0904*/ 	.word	0xffffffff


	//   ....[37]....
        /*0908*/ 	.word	0xffffffff


	//   ....[38]....
        /*090c*/ 	.word	0xffffffff


	//   ....[39]....
        /*0910*/ 	.word	0xffffffff


	//   ....[40]....
        /*0914*/ 	.word	0xffffffff


	//   ....[41]....
        /*0918*/ 	.word	0xffffffff


	//   ....[42]....
        /*091c*/ 	.word	0xffffffff


	//   ....[43]....
        /*0920*/ 	.word	0xffffffff


	//   ....[44]....
        /*0924*/ 	.word	0xffffffff


	//   ....[45]....
        /*0928*/ 	.word	0xffffffff


	//   ....[46]....
        /*092c*/ 	.word	0xffffffff


	//   ....[47]....
        /*0930*/ 	.word	0xffffffff


	//   ....[48]....
        /*0934*/ 	.word	0xffffffff


	//   ....[49]....
        /*0938*/ 	.word	0xffffffff


	//   ....[50]....
        /*093c*/ 	.word	0xffffffff


	//   ....[51]....
        /*0940*/ 	.word	0xffffffff


	//   ....[52]....
        /*0944*/ 	.word	0xffffffff


	//   ....[53]....
        /*0948*/ 	.word	0xffffffff


	//   ....[54]....
        /*094c*/ 	.word	0xffffffff


	//   ....[55]....
        /*0950*/ 	.word	0xffffffff


	//   ....[56]....
        /*0954*/ 	.word	0xffffffff


	//   ....[57]....
        /*0958*/ 	.word	0xffffffff


	//   ....[58]....
        /*095c*/ 	.word	0xffffffff


	//   ....[59]....
        /*0960*/ 	.word	0xffffffff


	//   ....[60]....
        /*0964*/ 	.word	0xffffffff


	//   ....[61]....
        /*0968*/ 	.word	0xffffffff


	//   ....[62]....
        /*096c*/ 	.word	0xffffffff


	//   ....[63]....
        /*0970*/ 	.word	0xffffffff


	//   ....[64]....
        /*0974*/ 	.word	0xffffffff


	//   ....[65]....
        /*0978*/ 	.word	0xffffffff


	//   ....[66]....
        /*097c*/ 	.word	0xffffffff


	//   ....[67]....
        /*0980*/ 	.word	0xffffffff


	//   ....[68]....
        /*0984*/ 	.word	0xffffffff


	//   ....[69]....
        /*0988*/ 	.word	0xffffffff


	//   ....[70]....
        /*098c*/ 	.word	0xffffffff


	//   ....[71]....
        /*0990*/ 	.word	0xffffffff


	//   ....[72]....
        /*0994*/ 	.word	0xffffffff


	//   ....[73]....
        /*0998*/ 	.word	0xffffffff


	//   ....[74]....
        /*099c*/ 	.word	0xffffffff


	//   ....[75]....
        /*09a0*/ 	.word	0xffffffff


	//   ....[76]....
        /*09a4*/ 	.word	0xffffffff


	//   ....[77]....
        /*09a8*/ 	.word	0xffffffff


	//   ....[78]....
        /*09ac*/ 	.word	0xffffffff


	//   ....[79]....
        /*09b0*/ 	.word	0xffffffff


	//   ....[80]....
        /*09b4*/ 	.word	0xffffffff


	//   ....[81]....
        /*09b8*/ 	.word	0xffffffff


	//   ....[82]....
        /*09bc*/ 	.word	0xffffffff


	//   ....[83]....
        /*09c0*/ 	.word	0xffffffff


	//   ....[84]....
        /*09c4*/ 	.word	0xffffffff


	//   ....[85]....
        /*09c8*/ 	.word	0xffffffff


	//   ....[86]....
        /*09cc*/ 	.word	0xffffffff


	//   ....[87]....
        /*09d0*/ 	.word	0xffffffff


	//   ....[88]....
        /*09d4*/ 	.word	0xffffffff


	//   ....[89]....
        /*09d8*/ 	.word	0xffffffff


	//   ....[90]....
        /*09dc*/ 	.word	0xffffffff


	//   ....[91]....
        /*09e0*/ 	.word	0xffffffff


	//   ....[92]....
        /*09e4*/ 	.word	0xffffffff


	//   ....[93]....
        /*09e8*/ 	.word	0xffffffff


	//   ....[94]....
        /*09ec*/ 	.word	0xffffffff


	//   ....[95]....
        /*09f0*/ 	.word	0xffffffff


	//   ....[96]....
        /*09f4*/ 	.word	0xffffffff


	//   ....[97]....
        /*09f8*/ 	.word	0xffffffff


	//   ....[98]....
        /*09fc*/ 	.word	0xffffffff


	//   ....[99]....
        /*0a00*/ 	.word	0xffffffff


	//   ....[100]....
        /*0a04*/ 	.word	0xffffffff


	//   ....[101]....
        /*0a08*/ 	.word	0xffffffff


	//   ....[102]....
        /*0a0c*/ 	.word	0xffffffff


	//   ....[103]....
        /*0a10*/ 	.word	0xffffffff


	//   ....[104]....
        /*0a14*/ 	.word	0xffffffff


	//   ....[105]....
        /*0a18*/ 	.word	0xffffffff


	//   ....[106]....
        /*0a1c*/ 	.word	0xffffffff


	//   ....[107]....
        /*0a20*/ 	.word	0xffffffff


	//   ....[108]....
        /*0a24*/ 	.word	0xffffffff


	//   ....[109]....
        /*0a28*/ 	.word	0xffffffff


	//   ....[110]....
        /*0a2c*/ 	.word	0xffffffff


	//   ....[111]....
        /*0a30*/ 	.word	0xffffffff


	//   ....[112]....
        /*0a34*/ 	.word	0xffffffff


	//   ....[113]....
        /*0a38*/ 	.word	0xffffffff


	//   ....[114]....
        /*0a3c*/ 	.word	0xffffffff


	//   ....[115]....
        /*0a40*/ 	.word	0xffffffff


	//   ....[116]....
        /*0a44*/ 	.word	0xffffffff


	//   ....[117]....
        /*0a48*/ 	.word	0xffffffff


	//   ....[118]....
        /*0a4c*/ 	.word	0xffffffff


	//   ....[119]....
        /*0a50*/ 	.word	0xffffffff


	//   ....[120]....
        /*0a54*/ 	.word	0xffffffff


	//   ....[121]....
        /*0a58*/ 	.word	0xffffffff


	//   ....[122]....
        /*0a5c*/ 	.word	0xffffffff


	//   ....[123]....
        /*0a60*/ 	.word	0xffffffff


	//   ....[124]....
        /*0a64*/ 	.word	0xffffffff


	//   ....[125]....
        /*0a68*/ 	.word	0xffffffff


	//   ....[126]....
        /*0a6c*/ 	.word	0xffffffff


	//   ....[127]....
        /*0a70*/ 	.word	0xffffffff


	//   ....[128]....
        /*0a74*/ 	.word	0xffffffff


	//   ....[129]....
        /*0a78*/ 	.word	0xffffffff


	//   ....[130]....
        /*0a7c*/ 	.word	0xffffffff


	//   ....[131]....
        /*0a80*/ 	.word	0xffffffff


	//   ....[132]....
        /*0a84*/ 	.word	0xffffffff


	//   ....[133]....
        /*0a88*/ 	.word	0xffffffff


	//   ....[134]....
        /*0a8c*/ 	.word	0xffffffff


	//   ....[135]....
        /*0a90*/ 	.word	0x0500000f


	//   ....[136]....
        /*0a94*/ 	.word	0x0500000f


	//   ....[137]....
        /*0a98*/ 	.word	0x0500000f


	//   ....[138]....
        /*0a9c*/ 	.word	0x0500000f


	//   ....[139]....
        /*0aa0*/ 	.word	0x0500000f


	//   ....[140]....
        /*0aa4*/ 	.word	0x0500000f


	//   ....[141]....
        /*0aa8*/ 	.word	0x0500000f


	//   ....[142]....
        /*0aac*/ 	.word	0x0500000f


	//   ....[143]....
        /*0ab0*/ 	.word	0x0500000f


	//   ....[144]....
        /*0ab4*/ 	.word	0x0500000f


	//   ....[145]....
        /*0ab8*/ 	.word	0x0500000f


	//   ....[146]....
        /*0abc*/ 	.word	0x0500000f


	//   ....[147]....
        /*0ac0*/ 	.word	0x0500000f


	//   ....[148]....
        /*0ac4*/ 	.word	0x0500000f


	//   ....[149]....
        /*0ac8*/ 	.word	0x0500000f


	//   ....[150]....
        /*0acc*/ 	.word	0x0500000f


	//   ....[151]....
        /*0ad0*/ 	.word	0x0500000f


	//   ....[152]....
        /*0ad4*/ 	.word	0x0500000f


	//   ....[153]....
        /*0ad8*/ 	.word	0x0500000f


	//   ....[154]....
        /*0adc*/ 	.word	0x0500000f


	//   ....[155]....
        /*0ae0*/ 	.word	0x0500000f


	//   ....[156]....
        /*0ae4*/ 	.word	0x0500000f


	//   ....[157]....
        /*0ae8*/ 	.word	0x0500000f


	//   ....[158]....
        /*0aec*/ 	.word	0x0500000f


	//   ....[159]....
        /*0af0*/ 	.word	0x0500000f


	//   ....[160]....
        /*0af4*/ 	.word	0x0500000f


	//   ....[161]....
        /*0af8*/ 	.word	0x0500000f


	//   ....[162]....
        /*0afc*/ 	.word	0x0500000f


	//   ....[163]....
        /*0b00*/ 	.word	0x0500000f


	//   ....[164]....
        /*0b04*/ 	.word	0x0500000f


	//   ....[165]....
        /*0b08*/ 	.word	0x0500000f


	//   ....[166]....
        /*0b0c*/ 	.word	0x0500000f


	//   ....[167]....
        /*0b10*/ 	.word	0x0500000f


	//   ....[168]....
        /*0b14*/ 	.word	0x0500000f


	//   ....[169]....
        /*0b18*/ 	.word	0x0500000f


	//   ....[170]....
        /*0b1c*/ 	.word	0x0500000f


	//   ....[171]....
        /*0b20*/ 	.word	0x0500000f


	//   ....[172]....
        /*0b24*/ 	.word	0x0500000f


	//   ....[173]....
        /*0b28*/ 	.word	0x0500000f


	//   ....[174]....
        /*0b2c*/ 	.word	0x0500000f


	//   ....[175]....
        /*0b30*/ 	.word	0x0500000f


	//   ....[176]....
        /*0b34*/ 	.word	0x0500000f


	//   ....[177]....
        /*0b38*/ 	.word	0x0500000f


	//   ....[178]....
        /*0b3c*/ 	.word	0x0500000f


	//   ....[179]....
        /*0b40*/ 	.word	0x0500000f


	//   ....[180]....
        /*0b44*/ 	.word	0x0500000f


	//   ....[181]....
        /*0b48*/ 	.word	0x0500000f


	//   ....[182]....
        /*0b4c*/ 	.word	0x0500000f


	//   ....[183]....
        /*0b50*/ 	.word	0x0500000f


	//   ....[184]....
        /*0b54*/ 	.word	0x0500000f


	//   ....[185]....
        /*0b58*/ 	.word	0x0500000f


	//   ....[186]....
        /*0b5c*/ 	.word	0x0500000f


	//   ....[187]....
        /*0b60*/ 	.word	0x0500000f


	//   ....[188]....
        /*0b64*/ 	.word	0x0500000f


	//   ....[189]....
        /*0b68*/ 	.word	0x0500000f


	//   ....[190]....
        /*0b6c*/ 	.word	0x0500000f


	//   ....[191]....
        /*0b70*/ 	.word	0x0500000f


	//   ....[192]....
        /*0b74*/ 	.word	0x0500000f


	//   ....[193]....
        /*0b78*/ 	.word	0x0500000f


	//   ....[194]....
        /*0b7c*/ 	.word	0x0500000f


	//   ....[195]....
        /*0b80*/ 	.word	0x0500000f


	//   ....[196]....
        /*0b84*/ 	.word	0x0500000f


	//   ....[197]....
        /*0b88*/ 	.word	0x0500000f


	//   ....[198]....
        /*0b8c*/ 	.word	0x0500000f


	//   ....[199]....
        /*0b90*/ 	.word	0x0500000f


	//   ....[200]....
        /*0b94*/ 	.word	0x0500000f


	//   ....[201]....
        /*0b98*/ 	.word	0x0500000f


	//   ....[202]....
        /*0b9c*/ 	.word	0x0500000f


	//   ....[203]....
        /*0ba0*/ 	.word	0x0500000f


	//   ....[204]....
        /*0ba4*/ 	.word	0x0500000f


	//   ....[205]....
        /*0ba8*/ 	.word	0x0500000f


	//   ....[206]....
        /*0bac*/ 	.word	0x0500000f


	//   ....[207]....
        /*0bb0*/ 	.word	0x0500000f


	//   ....[208]....
        /*0bb4*/ 	.word	0x0500000f


	//   ....[209]....
        /*0bb8*/ 	.word	0x0500000f


	//   ....[210]....
        /*0bbc*/ 	.word	0x0500000f


	//   ....[211]....
        /*0bc0*/ 	.word	0x0500000f


	//   ....[212]....
        /*0bc4*/ 	.word	0x0500000f


	//   ....[213]....
        /*0bc8*/ 	.word	0x0500000f


	//   ....[214]....
        /*0bcc*/ 	.word	0x0500000f


	//   ....[215]....
        /*0bd0*/ 	.word	0x0500000f


	//   ....[216]....
        /*0bd4*/ 	.word	0x0500000f


	//   ....[217]....
        /*0bd8*/ 	.word	0x0500000f


	//   ....[218]....
        /*0bdc*/ 	.word	0x0500000f


	//   ....[219]....
        /*0be0*/ 	.word	0x0500000f


	//   ....[220]....
        /*0be4*/ 	.word	0x0500000f


	//   ....[221]....
        /*0be8*/ 	.word	0x0500000f


	//   ....[222]....
        /*0bec*/ 	.word	0x0500000f


	//   ....[223]....
        /*0bf0*/ 	.word	0x0500000f


	//   ....[224]....
        /*0bf4*/ 	.word	0x0500000f


	//   ....[225]....
        /*0bf8*/ 	.word	0x0500000f


	//   ....[226]....
        /*0bfc*/ 	.word	0x0500000f


	//----- nvinfo : EIATTR_COOP_GROUP_INSTR_OFFSETS
	.align		4
.L_1169:
        /*0c00*/ 	.byte	0x04, 0x28
        /*0c02*/ 	.short	(.L_1171 - .L_1170)


	//   ....[0]....
.L_1170:
        /*0c04*/ 	.word	0x00000070


	//   ....[1]....
        /*0c08*/ 	.word	0x00000140


	//   ....[2]....
        /*0c0c*/ 	.word	0x00000190


	//   ....[3]....
        /*0c10*/ 	.word	0x000003c0


	//   ....[4]....
        /*0c14*/ 	.word	0x00000520


	//   ....[5]....
        /*0c18*/ 	.word	0x00000640


	//   ....[6]....
        /*0c1c*/ 	.word	0x000007a0


	//   ....[7]....
        /*0c20*/ 	.word	0x00003560


	//   ....[8]....
        /*0c24*/ 	.word	0x00003570


	//   ....[9]....
        /*0c28*/ 	.word	0x00005220


	//   ....[10]....
        /*0c2c*/ 	.word	0x00005230


	//   ....[11]....
        /*0c30*/ 	.word	0x00006c50


	//   ....[12]....
        /*0c34*/ 	.word	0x00006c60


	//   ....[13]....
        /*0c38*/ 	.word	0x00007150


	//   ....[14]....
        /*0c3c*/ 	.word	0x00007170


	//   ....[15]....
        /*0c40*/ 	.word	0x00007a20


	//   ....[16]....
        /*0c44*/ 	.word	0x00007ff0


	//   ....[17]....
        /*0c48*/ 	.word	0x00008000


	//   ....[18]....
        /*0c4c*/ 	.word	0x00008010


	//   ....[19]....
        /*0c50*/ 	.word	0x00008020


	//   ....[20]....
        /*0c54*/ 	.word	0x00009dc0


	//   ....[21]....
        /*0c58*/ 	.word	0x00009dd0


	//   ....[22]....
        /*0c5c*/ 	.word	0x00009de0


	//   ....[23]....
        /*0c60*/ 	.word	0x00009df0


	//   ....[24]....
        /*0c64*/ 	.word	0x0000d400


	//   ....[25]....
        /*0c68*/ 	.word	0x0000d440


	//   ....[26]....
        /*0c6c*/ 	.word	0x0000d460


	//   ....[27]....
        /*0c70*/ 	.word	0x0000d480


	//   ....[28]....
        /*0c74*/ 	.word	0x0000e6f0


	//   ....[29]....
        /*0c78*/ 	.word	0x0000fd50


	//   ....[30]....
        /*0c7c*/ 	.word	0x0000fe30


	//   ....[31]....
        /*0c80*/ 	.word	0x00010460


	//   ....[32]....
        /*0c84*/ 	.word	0x000104c0


	//   ....[33]....
        /*0c88*/ 	.word	0x00011600


	//   ....[34]....
        /*0c8c*/ 	.word	0x00011810


	//   ....[35]....
        /*0c90*/ 	.word	0x00011840


	//   ....[36]....
        /*0c94*/ 	.word	0x00011940


	//   ....[37]....
        /*0c98*/ 	.word	0x00011d00


	//   ....[38]....
        /*0c9c*/ 	.word	0x00012c90


	//   ....[39]....
        /*0ca0*/ 	.word	0x00012cb0


	//   ....[40]....
        /*0ca4*/ 	.word	0x00012cc0


	//   ....[41]....
        /*0ca8*/ 	.word	0x00012cd0


	//   ....[42]....
        /*0cac*/ 	.word	0x00013370


	//   ....[43]....
        /*0cb0*/ 	.word	0x00013380


	//   ....[44]....
        /*0cb4*/ 	.word	0x000134d0


	//   ....[45]....
        /*0cb8*/ 	.word	0x000134e0


	//   ....[46]....
        /*0cbc*/ 	.word	0x000138d0


	//   ....[47]....
        /*0cc0*/ 	.word	0x000138e0


	//   ....[48]....
        /*0cc4*/ 	.word	0x00013de0


	//   ....[49]....
        /*0cc8*/ 	.word	0x00013df0


	//   ....[50]....
        /*0ccc*/ 	.word	0x00014ba0


	//   ....[51]....
        /*0cd0*/ 	.word	0x00014bb0


	//   ....[52]....
        /*0cd4*/ 	.word	0x00014d10


	//   ....[53]....
        /*0cd8*/ 	.word	0x00014d20


	//   ....[54]....
        /*0cdc*/ 	.word	0x00014ec0


	//   ....[55]....
        /*0ce0*/ 	.word	0x000150d0


	//   ....[56]....
        /*0ce4*/ 	.word	0x00015100


	//   ....[57]....
        /*0ce8*/ 	.word	0x00015130


	//   ....[58]....
        /*0cec*/ 	.word	0x00015160


	//   ....[59]....
        /*0cf0*/ 	.word	0x00015190


	//   ....[60]....
        /*0cf4*/ 	.word	0x000151c0


	//   ....[61]....
        /*0cf8*/ 	.word	0x00015350


	//   ....[62]....
        /*0cfc*/ 	.word	0x00015380


	//   ....[63]....
        /*0d00*/ 	.word	0x000153b0


	//   ....[64]....
        /*0d04*/ 	.word	0x000153e0


	//   ....[65]....
        /*0d08*/ 	.word	0x00015410


	//   ....[66]....
        /*0d0c*/ 	.word	0x00015440


	//   ....[67]....
        /*0d10*/ 	.word	0x000154d0


	//   ....[68]....
        /*0d14*/ 	.word	0x00015500


	//   ....[69]....
        /*0d18*/ 	.word	0x00015510


	//   ....[70]....
        /*0d1c*/ 	.word	0x000155b0


	//   ....[71]....
        /*0d20*/ 	.word	0x00016590


	//   ....[72]....
        /*0d24*/ 	.word	0x000188a0


	//   ....[73]....
        /*0d28*/ 	.word	0x000188b0


	//   ....[74]....
        /*0d2c*/ 	.word	0x00018970


	//   ....[75]....
        /*0d30*/ 	.word	0x00018980


	//   ....[76]....
        /*0d34*/ 	.word	0x00018a30


	//   ....[77]....
        /*0d38*/ 	.word	0x00018a40


	//   ....[78]....
        /*0d3c*/ 	.word	0x00018a50


	//   ....[79]....
        /*0d40*/ 	.word	0x00018a60


	//   ....[80]....
        /*0d44*/ 	.word	0x00019420


	//   ....[81]....
        /*0d48*/ 	.word	0x00019450


	//   ....[82]....
        /*0d4c*/ 	.word	0x00019510


	//   ....[83]....
        /*0d50*/ 	.word	0x00019530


	//   ....[84]....
        /*0d54*/ 	.word	0x000195d0


	//   ....[85]....
        /*0d58*/ 	.word	0x000195f0


	//   ....[86]....
        /*0d5c*/ 	.word	0x00019600


	//   ....[87]....
        /*0d60*/ 	.word	0x00019610


	//   ....[88]....
        /*0d64*/ 	.word	0x00019730


	//   ....[89]....
        /*0d68*/ 	.word	0x00019740


	//   ....[90]....
        /*0d6c*/ 	.word	0x00019750


	//   ....[91]....
        /*0d70*/ 	.word	0x000197e0


	//   ....[92]....
        /*0d74*/ 	.word	0x00019fa0


	//   ....[93]....
        /*0d78*/ 	.word	0x00019fb0


	//   ....[94]....
        /*0d7c*/ 	.word	0x00019fd0


	//   ....[95]....
        /*0d80*/ 	.word	0x0001a050


	//   ....[96]....
        /*0d84*/ 	.word	0x0001a060


	//   ....[97]....
        /*0d88*/ 	.word	0x0001a0c0


	//   ....[98]....
        /*0d8c*/ 	.word	0x0001a0f0


	//   ....[99]....
        /*0d90*/ 	.word	0x0001a130


	//   ....[100]....
        /*0d94*/ 	.word	0x0001a3e0


	//   ....[101]....
        /*0d98*/ 	.word	0x0001a400


	//   ....[102]....
        /*0d9c*/ 	.word	0x0001a4a0


	//   ....[103]....
        /*0da0*/ 	.word	0x0001a4b0


	//   ....[104]....
        /*0da4*/ 	.word	0x0001a540


	//   ....[105]....
        /*0da8*/ 	.word	0x0001a550


	//   ....[106]....
        /*0dac*/ 	.word	0x0001a560


	//   ....[107]....
        /*0db0*/ 	.word	0x0001a5f0


	//   ....[108]....
        /*0db4*/ 	.word	0x0001abc0


	//   ....[109]....
        /*0db8*/ 	.word	0x0001abd0


	//   ....[110]....
        /*0dbc*/ 	.word	0x0001ac60


	//   ....[111]....
        /*0dc0*/ 	.word	0x0001ad00


	//   ....[112]....
        /*0dc4*/ 	.word	0x0001ad20


	//   ....[113]....
        /*0dc8*/ 	.word	0x0001ada0


	//   ....[114]....
        /*0dcc*/ 	.word	0x0001adc0


	//   ....[115]....
        /*0dd0*/ 	.word	0x0001add0


	//   ....[116]....
        /*0dd4*/ 	.word	0x0001b210


	//   ....[117]....
        /*0dd8*/ 	.word	0x0001b240


	//   ....[118]....
        /*0ddc*/ 	.word	0x0001b2b0


	//   ....[119]....
        /*0de0*/ 	.word	0x0001b2e0


	//   ....[120]....
        /*0de4*/ 	.word	0x0001b310


	//   ....[121]....
        /*0de8*/ 	.word	0x0001b340


	//   ....[122]....
        /*0dec*/ 	.word	0x0001b370


	//   ....[123]....
        /*0df0*/ 	.word	0x0001b3a0


	//   ....[124]....
        /*0df4*/ 	.word	0x0001b540


	//   ....[125]....
        /*0df8*/ 	.word	0x0001b570


	//   ....[126]....
        /*0dfc*/ 	.word	0x0001b5a0


	//   ....[127]....
        /*0e00*/ 	.word	0x0001b5d0


	//   ....[128]....
        /*0e04*/ 	.word	0x0001b600


	//   ....[129]....
        /*0e08*/ 	.word	0x0001b630


	//   ....[130]....
        /*0e0c*/ 	.word	0x0001b6f0


	//   ....[131]....
        /*0e10*/ 	.word	0x0001b710


	//   ....[132]....
        /*0e14*/ 	.word	0x0001b720


	//   ....[133]....
        /*0e18*/ 	.word	0x0001b780


	//   ....[134]....
        /*0e1c*/ 	.word	0x0001bda0


	//   ....[135]....
        /*0e20*/ 	.word	0x0001c0e0


	//   ....[136]....
        /*0e24*/ 	.word	0x0001c170


	//   ....[137]....
        /*0e28*/ 	.word	0x0001c260


	//   ....[138]....
        /*0e2c*/ 	.word	0x0001c2f0


	//   ....[139]....
        /*0e30*/ 	.word	0x0001c3d0


	//   ....[140]....
        /*0e34*/ 	.word	0x0001c460


	//   ....[141]....
        /*0e38*/ 	.word	0x0001c540


	//   ....[142]....
        /*0e3c*/ 	.word	0x0001c5f0


	//   ....[143]....
        /*0e40*/ 	.word	0x0001c680


	//   ....[144]....
        /*0e44*/ 	.word	0x0001c6d0


	//   ....[145]....
        /*0e48*/ 	.word	0x0001c720


	//   ....[146]....
        /*0e4c*/ 	.word	0x0001c810


	//   ....[147]....
        /*0e50*/ 	.word	0x0001c8a0


	//   ....[148]....
        /*0e54*/ 	.word	0x0001c8f0


	//   ....[149]....
        /*0e58*/ 	.word	0x0001c940


	//   ....[150]....
        /*0e5c*/ 	.word	0x0001cb60


	//   ....[151]....
        /*0e60*/ 	.word	0x0001cbb0


	//   ....[152]....
        /*0e64*/ 	.word	0x0001cc40


	//   ....[153]....
        /*0e68*/ 	.word	0x0001ccd0


	//   ....[154]....
        /*0e6c*/ 	.word	0x0001cd50


	//   ....[155]....
        /*0e70*/ 	.word	0x0001cda0


	//   ....[156]....
        /*0e74*/ 	.word	0x0001ce30


	//   ....[157]....
        /*0e78*/ 	.word	0x0001cec0


	//   ....[158]....
        /*0e7c*/ 	.word	0x0001cf40


	//   ....[159]....
        /*0e80*/ 	.word	0x0001cf90


	//   ....[160]....
        /*0e84*/ 	.word	0x0001d020


	//   ....[161]....
        /*0e88*/ 	.word	0x0001d0b0


	//   ....[162]....
        /*0e8c*/ 	.word	0x0001d170


	//   ....[163]....
        /*0e90*/ 	.word	0x0001d450


	//   ....[164]....
        /*0e94*/ 	.word	0x0001d540


	//   ....[165]....
        /*0e98*/ 	.word	0x0001d5d0


	//   ....[166]....
        /*0e9c*/ 	.word	0x0001d630


	//   ....[167]....
        /*0ea0*/ 	.word	0x0001d750


	//   ....[168]....
        /*0ea4*/ 	.word	0x0001d7b0


	//   ....[169]....
        /*0ea8*/ 	.word	0x0001d8d0


	//   ....[170]....
        /*0eac*/ 	.word	0x0001d930


	//   ....[171]....
        /*0eb0*/ 	.word	0x0001d9e0


	//   ....[172]....
        /*0eb4*/ 	.word	0x0001daf0


	//   ....[173]....
        /*0eb8*/ 	.word	0x0001db60


	//   ....[174]....
        /*0ebc*/ 	.word	0x0001dbc0


	//   ....[175]....
        /*0ec0*/ 	.word	0x0001dcd0


	//   ....[176]....
        /*0ec4*/ 	.word	0x0001dd30


	//   ....[177]....
        /*0ec8*/ 	.word	0x0001de50


	//   ....[178]....
        /*0ecc*/ 	.word	0x0001deb0


	//   ....[179]....
        /*0ed0*/ 	.word	0x0001df50


	//   ....[180]....
        /*0ed4*/ 	.word	0x0001e020


	//   ....[181]....
        /*0ed8*/ 	.word	0x0001e120


	//   ....[182]....
        /*0edc*/ 	.word	0x0001e180


	//   ....[183]....
        /*0ee0*/ 	.word	0x0001e220


	//   ....[184]....
        /*0ee4*/ 	.word	0x0001e3c0


	//   ....[185]....
        /*0ee8*/ 	.word	0x0001e490


	//   ....[186]....
        /*0eec*/ 	.word	0x0001e520


	//   ....[187]....
        /*0ef0*/ 	.word	0x0001e600


	//   ....[188]....
        /*0ef4*/ 	.word	0x0001e660


	//   ....[189]....
        /*0ef8*/ 	.word	0x0001e730


	//   ....[190]....
        /*0efc*/ 	.word	0x0001e790


	//   ....[191]....
        /*0f00*/ 	.word	0x0001e870


	//   ....[192]....
        /*0f04*/ 	.word	0x0001e960


	//   ....[193]....
        /*0f08*/ 	.word	0x0001ea00


	//   ....[194]....
        /*0f0c*/ 	.word	0x0001ea60


	//   ....[195]....
        /*0f10*/ 	.word	0x0001eb60


	//   ....[196]....
        /*0f14*/ 	.word	0x0001ebc0


	//   ....[197]....
        /*0f18*/ 	.word	0x0001ecc0


	//   ....[198]....
        /*0f1c*/ 	.word	0x0001ed20


	//   ....[199]....
        /*0f20*/ 	.word	0x0001edf0


	//   ....[200]....
        /*0f24*/ 	.word	0x0001ef40


	//   ....[201]....
        /*0f28*/ 	.word	0x0001eff0


	//   ....[202]....
        /*0f2c*/ 	.word	0x0001f100


	//   ....[203]....
        /*0f30*/ 	.word	0x0001f1e0


	//   ....[204]....
        /*0f34*/ 	.word	0x0001f240


	//   ....[205]....
        /*0f38*/ 	.word	0x0001f330


	//   ....[206]....
        /*0f3c*/ 	.word	0x0001f390


	//   ....[207]....
        /*0f40*/ 	.word	0x0001f470


	//   ....[208]....
        /*0f44*/ 	.word	0x0001f500


	//   ....[209]....
        /*0f48*/ 	.word	0x0001f5a0


	//   ....[210]....
        /*0f4c*/ 	.word	0x0001f720


	//   ....[211]....
        /*0f50*/ 	.word	0x0001f790


	//   ....[212]....
        /*0f54*/ 	.word	0x0001f800


	//   ....[213]....
        /*0f58*/ 	.word	0x0001f870


	//   ....[214]....
        /*0f5c*/ 	.word	0x0001f8e0


	//   ....[215]....
        /*0f60*/ 	.word	0x0001f960


	//   ....[216]....
        /*0f64*/ 	.word	0x0001f9e0


	//   ....[217]....
        /*0f68*/ 	.word	0x0001fa70


	//   ....[218]....
        /*0f6c*/ 	.word	0x0001fae0


	//   ....[219]....
        /*0f70*/ 	.word	0x0001fb50


	//   ....[220]....
        /*0f74*/ 	.word	0x0001fbc0


	//   ....[221]....
        /*0f78*/ 	.word	0x0001fc40


	//   ....[222]....
        /*0f7c*/ 	.word	0x0001fcb0


	//   ....[223]....
        /*0f80*/ 	.word	0x0001fd50


	//   ....[224]....
        /*0f84*/ 	.word	0x0001fda0


	//   ....[225]....
        /*0f88*/ 	.word	0x0001fe30


	//   ....[226]....
        /*0f8c*/ 	.word	0x0001ff60


	//----- nvinfo : EIATTR_REG_RECONFIG
	.align		4
.L_1171:
        /*0f90*/ 	.byte	0x01, 0x54
	.zero		2


	//----- nvinfo : EIATTR_SYSCALL_OFFSETS
	.align		4
        /*0f94*/ 	.byte	0x04, 0x46
        /*0f96*/ 	.short	(.L_1173 - .L_1172)


	//   ....[0]....
.L_1172:
        /*0f98*/ 	.word	0x00002070


	//   ....[1]....
        /*0f9c*/ 	.word	0x000021c0


	//   ....[2]....
        /*0fa0*/ 	.word	0x00007bf0


	//   ....[3]....
        /*0fa4*/ 	.word	0x00007f70


	//   ....[4]....
        /*0fa8*/ 	.word	0x00017e70


	//   ....[5]....
        /*0fac*/ 	.word	0x00017fc0


	//   ....[6]....
        /*0fb0*/ 	.word	0x000180b0


	//   ....[7]....
        /*0fb4*/ 	.word	0x00018ee0


	//----- nvinfo : EIATTR_MBARRIER_INSTR_OFFSETS
	.align		4
.L_1173:
        /*0fb8*/ 	.byte	0x04, 0x39
        /*0fba*/ 	.short	(.L_1175 - .L_1174)


	//   ....[0]....
.L_1174:
        /*0fbc*/ 	.word	0x00000270
        /*0fc0*/ 	.word	0x000000ff
        /*0fc4*/ 	.word	0x0002d800
        /*0fc8*/ 	.short	0x0100
        /*0fca*/ 	.byte	0x08
	.zero		1


	//   ....[1]....
        /*0fcc*/ 	.word	0x00000280
        /*0fd0*/ 	.word	0x000000ff
        /*0fd4*/ 	.word	0x0002d820
        /*0fd8*/ 	.short	0x0100
        /*0fda*/ 	.byte	0x08
	.zero		1


	//   ....[2]....
        /*0fdc*/ 	.word	0x00000370
        /*0fe0*/ 	.word	0x000000ff
        /*0fe4*/ 	.word	0x0002d830
        /*0fe8*/ 	.short	0x0100
        /*0fea*/ 	.byte	0x08
	.zero		1


	//   ....[3]....
        /*0fec*/ 	.word	0x00000380
        /*0ff0*/ 	.word	0x000000ff
        /*0ff4*/ 	.word	0x0002d840
        /*0ff8*/ 	.short	0x0100
        /*0ffa*/ 	.byte	0x08
	.zero		1


	//   ....[4]....
        /*0ffc*/ 	.word	0x00000390
        /*1000*/ 	.word	0x000000ff
        /*1004*/ 	.word	0x0002d838
        /*1008*/ 	.short	0x0100
        /*100a*/ 	.byte	0x08
	.zero		1


	//   ....[5]....
        /*100c*/ 	.word	0x000003a0
        /*1010*/ 	.word	0x000000ff
        /*1014*/ 	.word	0x0002d848
        /*1018*/ 	.short	0x0100
        /*101a*/ 	.byte	0x08
	.zero		1


	//   ....[6]....
        /*101c*/ 	.word	0x000004d0
        /*1020*/ 	.word	0x000000ff
        /*1024*/ 	.word	0x0002d850
        /*1028*/ 	.short	0x0100
        /*102a*/ 	.byte	0x08
	.zero		1


	//   ....[7]....
        /*102c*/ 	.word	0x000004e0
        /*1030*/ 	.word	0x000000ff
        /*1034*/ 	.word	0x0002d860
        /*1038*/ 	.short	0x0100
        /*103a*/ 	.byte	0x08
	.zero		1


	//   ....[8]....
        /*103c*/ 	.word	0x000004f0
        /*1040*/ 	.word	0x000000ff
        /*1044*/ 	.word	0x0002d858
        /*1048*/ 	.short	0x0100
        /*104a*/ 	.byte	0x08
	.zero		1


	//   ....[9]....
        /*104c*/ 	.word	0x00000500
        /*1050*/ 	.word	0x000000ff
        /*1054*/ 	.word	0x0002d868
        /*1058*/ 	.short	0x0100
        /*105a*/ 	.byte	0x08
	.zero		1


	//   ....[10]....
        /*105c*/ 	.word	0x000005f0
        /*1060*/ 	.word	0x000000ff
        /*1064*/ 	.word	0x0002d870
        /*1068*/ 	.short	0x0100
        /*106a*/ 	.byte	0x06
	.zero		1


	//   ....[11]....
        /*106c*/ 	.word	0x00000600
        /*1070*/ 	.word	0x000000ff
        /*1074*/ 	.word	0x0002d880
        /*1078*/ 	.short	0x0100
        /*107a*/ 	.byte	0x06
	.zero		1


	//   ....[12]....
        /*107c*/ 	.word	0x00000610
        /*1080*/ 	.word	0x000000ff
        /*1084*/ 	.word	0x0002d878
        /*1088*/ 	.short	0x0100
        /*108a*/ 	.byte	0x06
	.zero		1


	//   ....[13]....
        /*108c*/ 	.word	0x00000620
        /*1090*/ 	.word	0x000000ff
        /*1094*/ 	.word	0x0002d888
        /*1098*/ 	.short	0x0100
        /*109a*/ 	.byte	0x06
	.zero		1


	//   ....[14]....
        /*109c*/ 	.word	0x00000750
        /*10a0*/ 	.word	0x000000ff
        /*10a4*/ 	.word	0x0002d890
        /*10a8*/ 	.short	0x0100
        /*10aa*/ 	.byte	0x08
	.zero		1


	//   ....[15]....
        /*10ac*/ 	.word	0x00000760
        /*10b0*/ 	.word	0x000000ff
        /*10b4*/ 	.word	0x0002d8a0
        /*10b8*/ 	.short	0x0100
        /*10ba*/ 	.byte	0x08
	.zero		1


	//   ....[16]....
        /*10bc*/ 	.word	0x00000770
        /*10c0*/ 	.word	0x000000ff
        /*10c4*/ 	.word	0x0002d898
        /*10c8*/ 	.short	0x0100
        /*10ca*/ 	.byte	0x08
	.zero		1


	//   ....[17]....
        /*10cc*/ 	.word	0x00000780
        /*10d0*/ 	.word	0x000000ff
        /*10d4*/ 	.word	0x0002d8a8
        /*10d8*/ 	.short	0x0100
        /*10da*/ 	.byte	0x08
	.zero		1


	//   ....[18]....
        /*10dc*/ 	.word	0x000008b0
        /*10e0*/ 	.word	0x000000ff
        /*10e4*/ 	.word	0x0002d8b0
        /*10e8*/ 	.short	0x0100
        /*10ea*/ 	.byte	0x08
	.zero		1


	//   ....[19]....
        /*10ec*/ 	.word	0x000008c0
        /*10f0*/ 	.word	0x000000ff
        /*10f4*/ 	.word	0x0002d8c0
        /*10f8*/ 	.short	0x0100
        /*10fa*/ 	.byte	0x08
	.zero		1


	//   ....[20]....
        /*10fc*/ 	.word	0x000008d0
        /*1100*/ 	.word	0x000000ff
        /*1104*/ 	.word	0x0002d8b8
        /*1108*/ 	.short	0x0100
        /*110a*/ 	.byte	0x08
	.zero		1


	//   ....[21]....
        /*110c*/ 	.word	0x000008e0
        /*1110*/ 	.word	0x000000ff
        /*1114*/ 	.word	0x0002d8c8
        /*1118*/ 	.short	0x0100
        /*111a*/ 	.byte	0x08
	.zero		1


	//   ....[22]....
        /*111c*/ 	.word	0x00003510
        /*1120*/ 	.word	0x00000035
        /*1124*/ 	.word	0x0002d890
        /*1128*/ 	.short	0x010a
        /*112a*/ 	.byte	0x3f
	.zero		1


	//   ....[23]....
        /*112c*/ 	.word	0x000051d0
        /*1130*/ 	.word	0x00000035
        /*1134*/ 	.word	0x0002d890
        /*1138*/ 	.short	0x010a
        /*113a*/ 	.byte	0x3f
	.zero		1


	//   ....[24]....
        /*113c*/ 	.word	0x00006ac0
        /*1140*/ 	.word	0x00000035
        /*1144*/ 	.word	0x0002d890
        /*1148*/ 	.short	0x010a
        /*114a*/ 	.byte	0x3f
	.zero		1


	//   ....[25]....
        /*114c*/ 	.word	0x00006fc0
        /*1150*/ 	.word	0x0000000b
        /*1154*/ 	.word	0x00000000
        /*1158*/ 	.short	0x0101
        /*115a*/ 	.byte	0x3f
	.zero		1


	//   ....[26]....
        /*115c*/ 	.word	0x00007000
        /*1160*/ 	.word	0x00000035
        /*1164*/ 	.word	0x0002d8b0
        /*1168*/ 	.short	0x010a
        /*116a*/ 	.byte	0x3f
	.zero		1


	//   ....[27]....
        /*116c*/ 	.word	0x000074c0
        /*1170*/ 	.word	0x00000035
        /*1174*/ 	.word	0x00000000
        /*1178*/ 	.short	0x0101
        /*117a*/ 	.byte	0x3f
	.zero		1


	//   ....[28]....
        /*117c*/ 	.word	0x00007c90
        /*1180*/ 	.word	0x00000002
        /*1184*/ 	.word	0x0002d800
        /*1188*/ 	.short	0x010a
        /*118a*/ 	.byte	0x3f
	.zero		1


	//   ....[29]....
        /*118c*/ 	.word	0x00007ce0
        /*1190*/ 	.word	0x00000002
        /*1194*/ 	.word	0x0002d800
        /*1198*/ 	.short	0x010a
        /*119a*/ 	.byte	0x3f
	.zero		1


	//   ....[30]....
        /*119c*/ 	.word	0x000087a0
        /*11a0*/ 	.word	0x00000002
        /*11a4*/ 	.word	0x0002d800
        /*11a8*/ 	.short	0x010a
        /*11aa*/ 	.byte	0x3f
	.zero		1


	//   ....[31]....
        /*11ac*/ 	.word	0x0000a320
        /*11b0*/ 	.word	0x00000002
        /*11b4*/ 	.word	0x0002d800
        /*11b8*/ 	.short	0x010a
        /*11ba*/ 	.byte	0x3f
	.zero		1


	//   ....[32]....
        /*11bc*/ 	.word	0x0000bbd0
        /*11c0*/ 	.word	0x00000000
        /*11c4*/ 	.word	0x0002d830
        /*11c8*/ 	.short	0x010a
        /*11ca*/ 	.byte	0x3f
	.zero		1


	//   ....[33]....
        /*11cc*/ 	.word	0x0000bca0
        /*11d0*/ 	.word	0x00000000
        /*11d4*/ 	.word	0x0002d830
        /*11d8*/ 	.short	0x010a
        /*11da*/ 	.byte	0x3f
	.zero		1


	//   ....[34]....
        /*11dc*/ 	.word	0x0000d680
        /*11e0*/ 	.word	0x00000000
        /*11e4*/ 	.word	0x00000000
        /*11e8*/ 	.short	0x0101
        /*11ea*/ 	.byte	0x3f
	.zero		1


	//   ....[35]....
        /*11ec*/ 	.word	0x0000e9c0
        /*11f0*/ 	.word	0x00000009
        /*11f4*/ 	.word	0x0002d830
        /*11f8*/ 	.short	0x010a
        /*11fa*/ 	.byte	0x3f
	.zero		1


	//   ....[36]....
        /*11fc*/ 	.word	0x0000ea10
        /*1200*/ 	.word	0x00000009
        /*1204*/ 	.word	0x0002d830
        /*1208*/ 	.short	0x010a
        /*120a*/ 	.byte	0x3f
	.zero		1


	//   ....[37]....
        /*120c*/ 	.word	0x0000eec0
        /*1210*/ 	.word	0x00000009
        /*1214*/ 	.word	0x0002d850
        /*1218*/ 	.short	0x010a
        /*121a*/ 	.byte	0x3f
	.zero		1


	//   ....[38]....
        /*121c*/ 	.word	0x0000ef00
        /*1220*/ 	.word	0x00000009
        /*1224*/ 	.word	0x0002d850
        /*1228*/ 	.short	0x010a
        /*122a*/ 	.byte	0x3f
	.zero		1


	//   ....[39]....
        /*122c*/ 	.word	0x0000f620
        /*1230*/ 	.word	0x00000006
        /*1234*/ 	.word	0x00000000
        /*1238*/ 	.short	0x0101
        /*123a*/ 	.byte	0x3f
	.zero		1


	//   ....[40]....
        /*123c*/ 	.word	0x00010fa0
        /*1240*/ 	.word	0x00000005
        /*1244*/ 	.word	0x00000000
        /*1248*/ 	.short	0x0101
        /*124a*/ 	.byte	0x3f
	.zero		1


	//   ....[41]....
        /*124c*/ 	.word	0x00011690
        /*1250*/ 	.word	0x00000005
        /*1254*/ 	.word	0x0002d850
        /*1258*/ 	.short	0x010a
        /*125a*/ 	.byte	0x3f
	.zero		1


	//   ....[42]....
        /*125c*/ 	.word	0x00011740
        /*1260*/ 	.word	0x00000005
        /*1264*/ 	.word	0x0002d850
        /*1268*/ 	.short	0x010a
        /*126a*/ 	.byte	0x3f
	.zero		1


	//   ....[43]....
        /*126c*/ 	.word	0x00011f70
        /*1270*/ 	.word	0x00000005
        /*1274*/ 	.word	0x00000000
        /*1278*/ 	.short	0x0101
        /*127a*/ 	.byte	0x3f
	.zero		1


	//   ....[44]....
        /*127c*/ 	.word	0x000132d0
        /*1280*/ 	.word	0x00000000
        /*1284*/ 	.word	0x00000000
        /*1288*/ 	.short	0x0101
        /*128a*/ 	.byte	0x3f
	.zero		1


	//   ....[45]....
        /*128c*/ 	.word	0x00013820
        /*1290*/ 	.word	0x00000006
        /*1294*/ 	.word	0x00000000
        /*1298*/ 	.short	0x0101
        /*129a*/ 	.byte	0x3f
	.zero		1


	//   ....[46]....
        /*129c*/ 	.word	0x00016670
        /*12a0*/ 	.word	0x00000010
        /*12a4*/ 	.word	0x0002d820
        /*12a8*/ 	.short	0x010a
        /*12aa*/ 	.byte	0x3f
	.zero		1


	//   ....[47]....
        /*12ac*/ 	.word	0x00016730
        /*12b0*/ 	.word	0x00000009
        /*12b4*/ 	.word	0x0002d8a0
        /*12b8*/ 	.short	0x010a
        /*12ba*/ 	.byte	0x3f
	.zero		1


	//   ....[48]....
        /*12bc*/ 	.word	0x00016b60
        /*12c0*/ 	.word	0x00000009
        /*12c4*/ 	.word	0x0002d8c0
        /*12c8*/ 	.short	0x010a
        /*12ca*/ 	.byte	0x3f
	.zero		1


	//   ....[49]....
        /*12cc*/ 	.word	0x000170c0
        /*12d0*/ 	.word	0x00000009
        /*12d4*/ 	.word	0x0002d8a0
        /*12d8*/ 	.short	0x010a
        /*12da*/ 	.byte	0x3f
	.zero		1


	//   ....[50]....
        /*12dc*/ 	.word	0x000174e0
        /*12e0*/ 	.word	0x00000009
        /*12e4*/ 	.word	0x0002d8c0
        /*12e8*/ 	.short	0x010a
        /*12ea*/ 	.byte	0x3f
	.zero		1


	//   ....[51]....
        /*12ec*/ 	.word	0x00018660
        /*12f0*/ 	.word	0x00000000
        /*12f4*/ 	.word	0x0002d840
        /*12f8*/ 	.short	0x010a
        /*12fa*/ 	.byte	0x3f
	.zero		1


	//   ....[52]....
        /*12fc*/ 	.word	0x00018bb0
        /*1300*/ 	.word	0x00000000
        /*1304*/ 	.word	0x0002d830
        /*1308*/ 	.short	0x0107
        /*130a*/ 	.byte	0x3f
	.zero		1


	//   ....[53]....
        /*130c*/ 	.word	0x00018c80
        /*1310*/ 	.word	0x00000000
        /*1314*/ 	.word	0x0002d830
        /*1318*/ 	.short	0x0101
        /*131a*/ 	.byte	0x3f
	.zero		1


	//   ....[54]....
        /*131c*/ 	.word	0x000198a0
        /*1320*/ 	.word	0x00000010
        /*1324*/ 	.word	0x0002d800
        /*1328*/ 	.short	0x0107
        /*132a*/ 	.byte	0x3f
	.zero		1


	//   ....[55]....
        /*132c*/ 	.word	0x00019990
        /*1330*/ 	.word	0x00000010
        /*1334*/ 	.word	0x0002d800
        /*1338*/ 	.short	0x0101
        /*133a*/ 	.byte	0x3f
	.zero		1


	//   ....[56]....
        /*133c*/ 	.word	0x000199b0
        /*1340*/ 	.word	0x00000010
        /*1344*/ 	.word	0x0002d820
        /*1348*/ 	.short	0x010a
        /*134a*/ 	.byte	0x3f
	.zero		1


	//   ....[57]....
        /*134c*/ 	.word	0x00019dd0
        /*1350*/ 	.word	0x00000005
        /*1354*/ 	.word	0x0002d840
        /*1358*/ 	.short	0x010a
        /*135a*/ 	.byte	0x3f
	.zero		1


	//   ....[58]....
        /*135c*/ 	.word	0x0001a1e0
        /*1360*/ 	.word	0x00000005
        /*1364*/ 	.word	0x0002d830
        /*1368*/ 	.short	0x0107
        /*136a*/ 	.byte	0x3f
	.zero		1


	//   ....[59]....
        /*136c*/ 	.word	0x0001a2a0
        /*1370*/ 	.word	0x00000005
        /*1374*/ 	.word	0x0002d830
        /*1378*/ 	.short	0x0101
        /*137a*/ 	.byte	0x3f
	.zero		1


	//   ....[60]....
        /*137c*/ 	.word	0x0001a300
        /*1380*/ 	.word	0x00000005
        /*1384*/ 	.word	0x0002d860
        /*1388*/ 	.short	0x010a
        /*138a*/ 	.byte	0x3f
	.zero		1


	//   ....[61]....
        /*138c*/ 	.word	0x0001a7b0
        /*1390*/ 	.word	0x00000005
        /*1394*/ 	.word	0x0002d850
        /*1398*/ 	.short	0x0107
        /*139a*/ 	.byte	0x3f
	.zero		1


	//   ....[62]....
        /*139c*/ 	.word	0x0001a8a0
        /*13a0*/ 	.word	0x00000005
        /*13a4*/ 	.word	0x0002d850
        /*13a8*/ 	.short	0x0101
        /*13aa*/ 	.byte	0x3f
	.zero		1


	//   ....[63]....
        /*13ac*/ 	.word	0x0001aad0
        /*13b0*/ 	.word	0x00000000
        /*13b4*/ 	.word	0x0002d860
        /*13b8*/ 	.short	0x010a
        /*13ba*/ 	.byte	0x3f
	.zero		1


	//   ....[64]....
        /*13bc*/ 	.word	0x0001af00
        /*13c0*/ 	.word	0x00000000
        /*13c4*/ 	.word	0x0002d850
        /*13c8*/ 	.short	0x0107
        /*13ca*/ 	.byte	0x3f
	.zero		1


	//   ....[65]....
        /*13cc*/ 	.word	0x0001afe0
        /*13d0*/ 	.word	0x00000000
        /*13d4*/ 	.word	0x0002d850
        /*13d8*/ 	.short	0x0101
        /*13da*/ 	.byte	0x3f
	.zero		1


	//   ....[66]....
        /*13dc*/ 	.word	0x0001bd20
        /*13e0*/ 	.word	0x00000005
        /*13e4*/ 	.word	0x0002d820
        /*13e8*/ 	.short	0x010a
        /*13ea*/ 	.byte	0x3f
	.zero		1


	//   ....[67]....
        /*13ec*/ 	.word	0x0001bec0
        /*13f0*/ 	.word	0x00000003
        /*13f4*/ 	.word	0x0002d840
        /*13f8*/ 	.short	0x010a
        /*13fa*/ 	.byte	0x3f
	.zero		1


	//   ....[68]....
        /*13fc*/ 	.word	0x0001bf50
        /*1400*/ 	.word	0x00000005
        /*1404*/ 	.word	0x0002d840
        /*1408*/ 	.short	0x010a
        /*140a*/ 	.byte	0x3f
	.zero		1


	//   ....[69]....
        /*140c*/ 	.word	0x0001bf90
        /*1410*/ 	.word	0x00000003
        /*1414*/ 	.word	0x0002d860
        /*1418*/ 	.short	0x010a
        /*141a*/ 	.byte	0x3f
	.zero		1


	//   ....[70]....
        /*141c*/ 	.word	0x0001bfd0
        /*1420*/ 	.word	0x00000005
        /*1424*/ 	.word	0x0002d860
        /*1428*/ 	.short	0x010a
        /*142a*/ 	.byte	0x3f
	.zero		1


	//   ....[71]....
        /*142c*/ 	.word	0x0001c030
        /*1430*/ 	.word	0x00000035
        /*1434*/ 	.word	0x0002d890
        /*1438*/ 	.short	0x010a
        /*143a*/ 	.byte	0x3f
	.zero		1


	//   ....[72]....
        /*143c*/ 	.word	0x0001c1b0
        /*1440*/ 	.word	0x00000035
        /*1444*/ 	.word	0x0002d890
        /*1448*/ 	.short	0x010a
        /*144a*/ 	.byte	0x3f
	.zero		1


	//   ....[73]....
        /*144c*/ 	.word	0x0001c330
        /*1450*/ 	.word	0x00000035
        /*1454*/ 	.word	0x0002d890
        /*1458*/ 	.short	0x010a
        /*145a*/ 	.byte	0x3f
	.zero		1


	//   ....[74]....
        /*145c*/ 	.word	0x0001c4a0
        /*1460*/ 	.word	0x00000035
        /*1464*/ 	.word	0x0002d8b0
        /*1468*/ 	.short	0x010a
        /*146a*/ 	.byte	0x3f
	.zero		1


	//   ....[75]....
        /*146c*/ 	.word	0x0001c760
        /*1470*/ 	.word	0x00000002
        /*1474*/ 	.word	0x0002d800
        /*1478*/ 	.short	0x010a
        /*147a*/ 	.byte	0x3f
	.zero		1


	//   ....[76]....
        /*147c*/ 	.word	0x0001c980
        /*1480*/ 	.word	0x00000002
        /*1484*/ 	.word	0x0002d800
        /*1488*/ 	.short	0x010a
        /*148a*/ 	.byte	0x3f
	.zero		1


	//   ....[77]....
        /*148c*/ 	.word	0x0001c9d0
        /*1490*/ 	.word	0x00000000
        /*1494*/ 	.word	0x0002d830
        /*1498*/ 	.short	0x010a
        /*149a*/ 	.byte	0x3f
	.zero		1


	//   ....[78]....
        /*149c*/ 	.word	0x0001ca20
        /*14a0*/ 	.word	0x00000009
        /*14a4*/ 	.word	0x0002d830
        /*14a8*/ 	.short	0x010a
        /*14aa*/ 	.byte	0x3f
	.zero		1


	//   ....[79]....
        /*14ac*/ 	.word	0x0001ca70
        /*14b0*/ 	.word	0x00000009
        /*14b4*/ 	.word	0x0002d850
        /*14b8*/ 	.short	0x010a
        /*14ba*/ 	.byte	0x3f
	.zero		1


	//   ....[80]....
        /*14bc*/ 	.word	0x0001cac0
        /*14c0*/ 	.word	0x00000005
        /*14c4*/ 	.word	0x0002d850
        /*14c8*/ 	.short	0x010a
        /*14ca*/ 	.byte	0x3f
	.zero		1


	//   ....[81]....
        /*14cc*/ 	.word	0x0001d230
        /*14d0*/ 	.word	0x00000010
        /*14d4*/ 	.word	0x0002d820
        /*14d8*/ 	.short	0x010a
        /*14da*/ 	.byte	0x3f
	.zero		1


	//   ....[82]....
        /*14dc*/ 	.word	0x0001d280
        /*14e0*/ 	.word	0x00000009
        /*14e4*/ 	.word	0x0002d8a0
        /*14e8*/ 	.short	0x010a
        /*14ea*/ 	.byte	0x3f
	.zero		1


	//   ....[83]....
        /*14ec*/ 	.word	0x0001d2d0
        /*14f0*/ 	.word	0x00000009
        /*14f4*/ 	.word	0x0002d8c0
        /*14f8*/ 	.short	0x010a
        /*14fa*/ 	.byte	0x3f
	.zero		1


	//   ....[84]....
        /*14fc*/ 	.word	0x0001d320
        /*1500*/ 	.word	0x00000009
        /*1504*/ 	.word	0x0002d8a0
        /*1508*/ 	.short	0x010a
        /*150a*/ 	.byte	0x3f
	.zero		1


	//   ....[85]....
        /*150c*/ 	.word	0x0001d370
        /*1510*/ 	.word	0x00000009
        /*1514*/ 	.word	0x0002d8c0
        /*1518*/ 	.short	0x010a
        /*151a*/ 	.byte	0x3f
	.zero		1


	//   ....[86]....
        /*151c*/ 	.word	0x0001d490
        /*1520*/ 	.word	0x00000000
        /*1524*/ 	.word	0x0002d840
        /*1528*/ 	.short	0x010a
        /*152a*/ 	.byte	0x3f
	.zero		1


	//   ....[87]....
        /*152c*/ 	.word	0x0001e2c0
        /*1530*/ 	.word	0x00000010
        /*1534*/ 	.word	0x0002d820
        /*1538*/ 	.short	0x010a
        /*153a*/ 	.byte	0x3f
	.zero		1


	//   ....[88]....
        /*153c*/ 	.word	0x0001e310
        /*1540*/ 	.word	0x00000005
        /*1544*/ 	.word	0x0002d840
        /*1548*/ 	.short	0x010a
        /*154a*/ 	.byte	0x3f
	.zero		1


	//   ....[89]....
        /*154c*/ 	.word	0x0001e8b0
        /*1550*/ 	.word	0x00000005
        /*1554*/ 	.word	0x0002d860
        /*1558*/ 	.short	0x010a
        /*155a*/ 	.byte	0x3f
	.zero		1


	//   ....[90]....
        /*155c*/ 	.word	0x0001ee90
        /*1560*/ 	.word	0x00000000
        /*1564*/ 	.word	0x0002d860
        /*1568*/ 	.short	0x010a
        /*156a*/ 	.byte	0x3f
	.zero		1


	//   ....[91]....
        /*156c*/ 	.word	0x0001fe80
        /*1570*/ 	.word	0x00000005
        /*1574*/ 	.word	0x0002d820
        /*1578*/ 	.short	0x010a
        /*157a*/ 	.byte	0x3f
	.zero		1


	//   ....[92]....
        /*157c*/ 	.word	0x00020020
        /*1580*/ 	.word	0x00000003
        /*1584*/ 	.word	0x0002d840
        /*1588*/ 	.short	0x010a
        /*158a*/ 	.byte	0x3f
	.zero		1


	//   ....[93]....
        /*158c*/ 	.word	0x00020070
        /*1590*/ 	.word	0x00000005
        /*1594*/ 	.word	0x0002d840
        /*1598*/ 	.short	0x010a
        /*159a*/ 	.byte	0x3f
	.zero		1


	//   ....[94]....
        /*159c*/ 	.word	0x000200c0
        /*15a0*/ 	.word	0x00000003
        /*15a4*/ 	.word	0x0002d860
        /*15a8*/ 	.short	0x010a
        /*15aa*/ 	.byte	0x3f
	.zero		1


	//----- nvinfo : EIATTR_NUM_MBARRIERS
	.align		4
.L_1175:
        /*15ac*/ 	.byte	0x03, 0x38
        /*15ae*/ 	.short	0x0016


	//----- nvinfo : EIATTR_EXIT_INSTR_OFFSETS
	.align		4
        /*15b0*/ 	.byte	0x04, 0x1c
        /*15b2*/ 	.short	(.L_1177 - .L_1176)


	//   ....[0]....
.L_1176:
        /*15b4*/ 	.word	0x0001c020


	//----- nvinfo : EIATTR_MAX_THREADS
	.align		4
.L_1177:
        /*15b8*/ 	.byte	0x04, 0x05
        /*15ba*/ 	.short	(.L_1179 - .L_1178)
.L_1178:
        /*15bc*/ 	.word	0x00000200
        /*15c0*/ 	.word	0x00000001
        /*15c4*/ 	.word	0x00000001


	//----- nvinfo : EIATTR_CRS_STACK_SIZE
	.align		4
.L_1179:
        /*15c8*/ 	.byte	0x04, 0x1e
        /*15ca*/ 	.short	(.L_1181 - .L_1180)
.L_1180:
        /*15cc*/ 	.word	0x00000000


	//----- nvinfo : EIATTR_CBANK_PARAM_SIZE
	.align		4
.L_1181:
        /*15d0*/ 	.byte	0x03, 0x19
        /*15d2*/ 	.short	0x0af0


	//----- nvinfo : EIATTR_PARAM_CBANK
	.align		4
        /*15d4*/ 	.byte	0x04, 0x0a
        /*15d6*/ 	.short	(.L_1183 - .L_1182)
	.align		4
.L_1182:
        /*15d8*/ 	.word	index@(.nv.constant0._ZN7cutlass13device_kernelIN5flash11enable_sm90INS1_16FlashAttnFwdSm90INS1_25CollectiveMainloopFwdSm90ILi2EN4cute5tupleIJNS5_1CILi1EEES8_S8_EEENS6_IJNS7_ILi192EEENS7_ILi128EEENS7_ILi96EEEEEELi96ENS_10bfloat16_tEfNS_4arch4Sm90ELb0ELb0ELb1ELb1ELb1ELb1ELb0ELb0ELb1ELb1ELb1ELb0EEENS1_21CollectiveEpilogueFwdINS6_IJSA_SC_SB_EEES9_SE_SG_Li384ELb1ELb1ELb1ELb0EEENS1_36VarlenDynamicPersistentTileSchedulerILi192ELi128ELi384ELi128ELb1ELb1ELb1ELb0ELb1ELb1EEEEEEEEEvNT_6ParamsE)
        /*15dc*/ 	.short	0x0210
        /*15de*/ 	.short	0x0af0


	//----- nvinfo : EIATTR_SW_WAR
	.align		4
.L_1183:
        /*15e0*/ 	.byte	0x04, 0x36
        /*15e2*/ 	.short	(.L_1185 - .L_1184)
.L_1184:
        /*15e4*/ 	.word	0x00000008
.L_1185:


//--------------------- .nv.info._ZN7cutlass13device_kernelIN5flash11enable_sm90INS1_16FlashAttnFwdSm90INS1_25CollectiveMainloopFwdSm90ILi2EN4cute5tupleIJNS5_1CILi1EEES8_S8_EEENS6_IJNS7_ILi192EEENS7_ILi128EEENS7_ILi96EEEEEELi96ENS_10bfloat16_tEfNS_4arch4Sm90ELb0ELb1ELb1ELb0ELb1ELb0ELb0ELb0ELb1ELb1ELb1ELb0EEENS1_21CollectiveEpilogueFwdINS6_IJSA_SC_SB_EEES9_SE_SG_Li384ELb0ELb1ELb1ELb0EEENS1_19SingleTileSchedulerILb0ELb1ELb1ELi192EEEEEEEEEvNT_6ParamsE --------------------------
	.section	.nv.info._ZN7cutlass13device_kernelIN5flash11enable_sm90INS1_16FlashAttnFwdSm90INS1_25CollectiveMainloopFwdSm90ILi2EN4cute5tupleIJNS5_1CILi1EEES8_S8_EEENS6_IJNS7_ILi192EEENS7_ILi128EEENS7_ILi96EEEEEELi96ENS_10bfloat16_tEfNS_4arch4Sm90ELb0ELb1ELb1ELb0ELb1ELb0ELb0ELb0ELb1ELb1ELb1ELb0EEENS1_21CollectiveEpilogueFwdINS6_IJSA_SC_SB_EEES9_SE_SG_Li384ELb0ELb1ELb1ELb0EEENS1_19SingleTileSchedulerILb0ELb1ELb1ELi192EEEEEEEEEvNT_6ParamsE,"",@"SHT_CUDA_INFO"
	.sectionflags	@""
	.align	4


	//----- nvinfo : EIATTR_CUDA_API_VERSION
	.align		4
        /*0000*/ 	.byte	0x04, 0x37
        /*0002*/ 	.short	(.L_1187 - .L_1186)
.L_1186:
        /*0004*/ 	.word	0x00000082


	//----- nvinfo : EIATTR_KPARAM_INFO
	.align		4
.L_1187:
        /*0008*/ 	.byte	0x04, 0x17
        /*000a*/ 	.short	(.L_1189 - .L_1188)
.L_1188:
        /*000c*/ 	.word	0x00000000
        /*0010*/ 	.short	0x0000
        /*0012*/ 	.short	0x0070
        /*0014*/ 	.byte	0x00, 0xf0, 0x01, 0x28


	//----- nvinfo : EIATTR_SPARSE_MMA_MASK
	.align		4
.L_1189:
        /*0018*/ 	.byte	0x03, 0x50
        /*001a*/ 	.short	0x0000


	//----- nvinfo : EIATTR_MAXREG_COUNT
	.align		4
        /*001c*/ 	.byte	0x03, 0x1b
        /*001e*/ 	.short	0x0080


	//----- nvinfo : EIATTR_NUM_BARRIERS
	.align		4
        /*0020*/ 	.byte	0x02, 0x4c
        /*0022*/ 	.byte	0x10
	.zero		1


	//----- nvinfo : EIATTR_EXTERNS
	.align		4
        /*0024*/ 	.byte	0x04, 0x0f
        /*0026*/ 	.short	(.L_1191 - .L_1190)


	//   ....[0]....
	.align		4
.L_1190:
        /*0028*/ 	.word	index@(__assertfail)


	//----- nvinfo : EIATTR_ANNOTATIONS
	.align		4
.L_1191:
        /*002c*/ 	.byte	0x04, 0x55
        /*002e*/ 	.short	(.L_1193 - .L_1192)


	//   ....[0]....
.L_1192:
        /*0030*/ 	.word	0x00000001
        /*0034*/ 	.byte	0xb0, 0x08, 0x00, 0x00, 0x01, 0x00, 0x00, 0x00, 0x10, 0x0a, 0x00, 0x00, 0x01, 0x00, 0x00, 0x00
        /*0044*/ 	.byte	0x80, 0x17, 0x00, 0x00, 0x01, 0x00, 0x00, 0x00, 0xc0, 0x00, 0x01, 0x00, 0x01, 0x00, 0x00, 0x00
        /*0054*/ 	.byte	0xd0, 0x13, 0x01, 0x00, 0x01, 0x00, 0x00, 0x00, 0x50, 0x27, 0x01, 0x00, 0x01, 0x00, 0x00, 0x00
        /*0064*/ 	.byte	0x70, 0x27, 0x01, 0x00, 0x01, 0x00, 0x00, 0x00, 0xd0, 0x28, 0x01, 0x00, 0x01, 0x00, 0x00, 0x00
        /*0074*/ 	.byte	0x20, 0x3f, 0x01, 0x00, 0x01, 0x00, 0x00, 0x00, 0x40, 0x3f, 0x01, 0x00, 0x01, 0x00, 0x00, 0x00
        /*0084*/ 	.byte	0x60, 0x53, 0x01, 0x00


	//----- nvinfo : EIATTR_MERCURY_ISA_VERSION
	.align		4
.L_1193:
        /*0088*/ 	.byte	0x03, 0x5f
        /*008a*/ 	.short	0x0101


	//----- nvinfo : EIATTR_INT_WARP_WIDE_INSTR_OFFSETS
	.align		4
        /*008c*/ 	.byte	0x04, 0x31
        /*008e*/ 	.short	(.L_1195 - .L_1194)


	//   ....[0]....
.L_1194:
        /*0090*/ 	.word	0x000000c0


	//   ....[1]....
        /*0094*/ 	.word	0x000000d0


	//   ....[2]....
        /*0098*/ 	.word	0x00000170


	//----- nvinfo : EIATTR_COOP_GROUP_MASK_REGIDS
	.align		4
.L_1195:
        /*009c*/ 	.byte	0x04, 0x29
        /*009e*/ 	.short	(.L_1197 - .L_1196)


	//   ....[0]....
.L_1196:
        /*00a0*/ 	.word	0xffffffff


	//   ....[1]....
        /*00a4*/ 	.word	0xffffffff


	//   ....[2]....
        /*00a8*/ 	.word	0xffffffff


	//   ....[3]....
        /*00ac*/ 	.word	0xffffffff


	//   ....[4]....
        /*00b0*/ 	.word	0xffffffff


	//   ....[5]....
        /*00b4*/ 	.word	0xffffffff


	//   ....[6]....
        /*00b8*/ 	.word	0xffffffff


	//   ....[7]....
        /*00bc*/ 	.word	0xffffffff


	//   ....[8]....
        /*00c0*/ 	.word	0xffffffff


	//   ....[9]....
        /*00c4*/ 	.word	0xffffffff


	//   ....[10]....
        /*00c8*/ 	.word	0xffffffff


	//   ....[11]....
        /*00cc*/ 	.word	0xffffffff


	//   ....[12]....
        /*00d0*/ 	.word	0xffffffff


	//   ....[13]....
        /*00d4*/ 	.word	0xffffffff


	//   ....[14]....
        /*00d8*/ 	.word	0xffffffff


	//   ....[15]....
        /*00dc*/ 	.word	0xffffffff


	//   ....[16]....
        /*00e0*/ 	.word	0xffffffff


	//   ....[17]....
        /*00e4*/ 	.word	0xffffffff


	//   ....[18]....
        /*00e8*/ 	.word	0xffffffff


	//   ....[19]....
        /*00ec*/ 	.word	0xffffffff


	//   ....[20]....
        /*00f0*/ 	.word	0xffffffff


	//   ....[21]....
        /*00f4*/ 	.word	0xffffffff


	//   ....[22]....
        /*00f8*/ 	.word	0xffffffff


	//   ....[23]....
        /*00fc*/ 	.word	0xffffffff


	//   ....[24]....
        /*0100*/ 	.word	0xffffffff


	//   ....[25]....
        /*0104*/ 	.word	0xffffffff


	//   ....[26]....
        /*0108*/ 	.word	0xffffffff


	//   ....[27]....
        /*010c*/ 	.word	0xffffffff


	//   ....[28]....
        /*0110*/ 	.word	0xffffffff


	//   ....[29]....
        /*0114*/ 	.word	0xffffffff


	//   ....[30]....
        /*0118*/ 	.word	0xffffffff


	//   ....[31]....
        /*011c*/ 	.word	0xffffffff


	//   ....[32]....
        /*0120*/ 	.word	0xffffffff


	//   ....[33]....
        /*0124*/ 	.word	0xffffffff


	//   ....[34]....
        /*0128*/ 	.word	0xffffffff


	//   ....[35]....
        /*012c*/ 	.word	0xffffffff


	//   ....[36]....
        /*0130*/ 	.word	0xffffffff


	//   ....[37]....
        /*0134*/ 	.word	0xffffffff


	//   ....[38]....
        /*0138*/ 	.word	0xffffffff


	//   ....[39]....
        /*013c*/ 	.word	0xffffffff


	//   ....[40]....
        /*0140*/ 	.word	0xffffffff


	//   ....[41]....
        /*0144*/ 	.word	0xffffffff


	//   ....[42]....
        /*0148*/ 	.word	0xffffffff


	//   ....[43]....
        /*014c*/ 	.word	0xffffffff


	//   ....[44]....
        /*0150*/ 	.word	0xffffffff


	//   ....[45]....
        /*0154*/ 	.word	0xffffffff


	//   ....[46]....
        /*0158*/ 	.word	0xffffffff


	//   ....[47]....
        /*015c*/ 	.word	0xffffffff


	//   ....[48]....
        /*0160*/ 	.word	0xffffffff


	//   ....[49]....
        /*0164*/ 	.word	0xffffffff


	//   ....[50]....
        /*0168*/ 	.word	0xffffffff


	//   ....[51]....
        /*016c*/ 	.word	0xffffffff


	//   ....[52]....
        /*0170*/ 	.word	0xffffffff


	//   ....[53]....
        /*0174*/ 	.word	0xffffffff


	//   ....[54]....
        /*0178*/ 	.word	0xffffffff


	//   ....[55]....
        /*017c*/ 	.word	0xffffffff


	//   ....[56]....
        /*0180*/ 	.word	0xffffffff


	//   ....[57]....
        /*0184*/ 	.word	0xffffffff


	//   ....[58]....
        /*0188*/ 	.word	0xffffffff


	//   ....[59]....
        /*018c*/ 	.word	0xffffffff


	//   ....[60]....
        /*0190*/ 	.word	0xffffffff


	//   ....[61]....
        /*0194*/ 	.word	0xffffffff


	//   ....[62]....
        /*0198*/ 	.word	0xffffffff


	//   ....[63]....
        /*019c*/ 	.word	0xffffffff


	//   ....[64]....
        /*01a0*/ 	.word	0xffffffff


	//   ....[65]....
        /*01a4*/ 	.word	0xffffffff


	//   ....[66]....
        /*01a8*/ 	.word	0xffffffff


	//   ....[67]....
        /*01ac*/ 	.word	0xffffffff


	//   ....[68]....
        /*01b0*/ 	.word	0xffffffff


	//   ....[69]....
        /*01b4*/ 	.word	0xffffffff


	//   ....[70]....
        /*01b8*/ 	.word	0xffffffff


	//   ....[71]....
        /*01bc*/ 	.word	0xffffffff


	//   ....[72]....
        /*01c0*/ 	.word	0xffffffff


	//   ....[73]....
        /*01c4*/ 	.word	0xffffffff


	//   ....[74]....
        /*01c8*/ 	.word	0xffffffff


	//   ....[75]....
        /*01cc*/ 	.word	0xffffffff


	//   ....[76]....
        /*01d0*/ 	.word	0xffffffff


	//   ....[77]....
        /*01d4*/ 	.word	0xffffffff


	//   ....[78]....
        /*01d8*/ 	.word	0xffffffff


	//   ....[79]....
        /*01dc*/ 	.word	0xffffffff


	//   ....[80]....
        /*01e0*/ 	.word	0xffffffff


	//   ....[81]....
        /*01e4*/ 	.word	0xffffffff


	//   ....[82]....
        /*01e8*/ 	.word	0xffffffff


	//   ....[83]....
        /*01ec*/ 	.word	0xffffffff


	//   ....[84]....
        /*01f0*/ 	.word	0xffffffff


	//   ....[85]....
        /*01f4*/ 	.word	0xffffffff


	//   ....[86]....
        /*01f8*/ 	.word	0xffffffff


	//   ....[87]....
        /*01fc*/ 	.word	0xffffffff


	//   ....[88]....
        /*0200*/ 	.word	0xffffffff


	//   ....[89]....
        /*0204*/ 	.word	0xffffffff


	//   ....[90]....
        /*0208*/ 	.word	0xffffffff


	//   ....[91]....
        /*020c*/ 	.word	0x0500000f


	//   ....[92]....
        /*0210*/ 	.word	0x0500000f


	//   ....[93]....
        /*0214*/ 	.word	0x0500000f


	//   ....[94]....
        /*0218*/ 	.word	0x0500000f


	//   ....[95]....
        /*021c*/ 	.word	0x0500000f


	//   ....[96]....
        /*0220*/ 	.word	0x0500000f


	//   ....[97]....
        /*0224*/ 	.word	0x0500000f


	//   ....[98]....
        /*0228*/ 	.word	0x0500000f


	//   ....[99]....
        /*022c*/ 	.word	0x0500000f


	//   ....[100]....
        /*0230*/ 	.word	0x0500000f


	//   ....[101]....
        /*0234*/ 	.word	0x0500000f


	//   ....[102]....
        /*0238*/ 	.word	0x0500000f


	//   ....[103]....
        /*023c*/ 	.word	0x0500000f


	//   ....[104]....
        /*0240*/ 	.word	0x0500000f


	//   ....[105]....
        /*0244*/ 	.word	0x0500000f


	//   ....[106]....
        /*0248*/ 	.word	0x0500000f


	//   ....[107]....
        /*024c*/ 	.word	0x0500000f


	//   ....[108]....
        /*0250*/ 	.word	0x0500000f


	//   ....[109]....
        /*0254*/ 	.word	0x0500000f


	//   ....[110]....
        /*0258*/ 	.word	0x0500000f


	//   ....[111]....
        /*025c*/ 	.word	0x0500000f


	//   ....[112]....
        /*0260*/ 	.word	0x0500000f


	//   ....[113]....
        /*0264*/ 	.word	0x0500000f


	//   ....[114]....
        /*0268*/ 	.word	0x0500000f


	//   ....[115]....
        /*026c*/ 	.word	0x0500000f


	//   ....[116]....
        /*0270*/ 	.word	0x0500000f


	//   ....[117]....
        /*0274*/ 	.word	0x0500000f


	//   ....[118]....
        /*0278*/ 	.word	0x0500000f


	//   ....[119]....
        /*027c*/ 	.word	0x0500000f


	//   ....[120]....
        /*0280*/ 	.word	0x0500000f


	//   ....[121]....
        /*0284*/ 	.word	0x0500000f


	//   ....[122]....
        /*0288*/ 	.word	0x0500000f


	//   ....[123]....
        /*028c*/ 	.word	0x0500000f


	//   ....[124]....
        /*0290*/ 	.word	0x0500000f


	//   ....[125]....
        /*0294*/ 	.word	0x0500000f


	//   ....[126]....
        /*0298*/ 	.word	0x0500000f


	//   ....[127]....
        /*029c*/ 	.word	0x0500000f


	//   ....[128]....
        /*02a0*/ 	.word	0x0500000f


	//   ....[129]....
        /*02a4*/ 	.word	0x0500000f


	//   ....[130]....
        /*02a8*/ 	.word	0x0500000f


	//   ....[131]....
        /*02ac*/ 	.word	0x0500000f


	//   ....[132]....
        /*02b0*/ 	.word	0x0500000f


	//   ....[133]....
        /*02b4*/ 	.word	0x0500000f


	//   ....[134]....
        /*02b8*/ 	.word	0x0500000f


	//   ....[135]....
        /*02bc*/ 	.word	0x0500000f


	//   ....[136]....
        /*02c0*/ 	.word	0x0500000f


	//----- nvinfo : EIATTR_COOP_GROUP_INSTR_OFFSETS
	.align		4
.L_1197:
        /*02c4*/ 	.byte	0x04, 0x28
        /*02c6*/ 	.short	(.L_1199 - .L_1198)


	//   ....[0]....
.L_1198:
        /*02c8*/ 	.word	0x00000080


	//   ....[1]....
        /*02cc*/ 	.word	0x00000090


	//   ....[2]....
        /*02d0*/ 	.word	0x000002d0


	//   ....[3]....
        /*02d4*/ 	.word	0x00000430


	//   ....[4]....
        /*02d8*/ 	.word	0x00000550


	//   ....[5]....
        /*02dc*/ 	.word	0x000006b0


	//   ....[6]....
        /*02e0*/ 	.word	0x00001520


	//   ....[7]....
        /*02e4*/ 	.word	0x00001f90


	//   ....[8]....
        /*02e8*/ 	.word	0x00002960


	//   ....[9]....
        /*02ec*/ 	.word	0x00003c10


	//   ....[10]....
        /*02f0*/ 	.word	0x00003d10


	//   ....[11]....
        /*02f4*/ 	.word	0x00004240


	//   ....[12]....
        /*02f8*/ 	.word	0x00004290


	//   ....[13]....
        /*02fc*/ 	.word	0x000050b0


	//   ....[14]....
        /*0300*/ 	.word	0x00006040


	//   ....[15]....
        /*0304*/ 	.word	0x000068f0


	//   ....[16]....
        /*0308*/ 	.word	0x000074e0


	//   ....[17]....
        /*030c*/ 	.word	0x000075e0


	//   ....[18]....
        /*0310*/ 	.word	0x00007dd0


	//   ....[19]....
        /*0314*/ 	.word	0x00007e70


	//   ....[20]....
        /*0318*/ 	.word	0x00008ee0


	//   ....[21]....
        /*031c*/ 	.word	0x0000a790


	//   ....[22]....
        /*0320*/ 	.word	0x0000a7b0


	//   ....[23]....
        /*0324*/ 	.word	0x0000a7e0


	//   ....[24]....
        /*0328*/ 	.word	0x0000a7f0


	//   ....[25]....
        /*032c*/ 	.word	0x0000bb50


	//   ....[26]....
        /*0330*/ 	.word	0x0000c770


	//   ....[27]....
        /*0334*/ 	.word	0x0000d080


	//   ....[28]....
        /*0338*/ 	.word	0x0000dcc0


	//   ....[29]....
        /*033c*/ 	.word	0x0000ddc0


	//   ....[30]....
        /*0340*/ 	.word	0x0000e5f0


	//   ....[31]....
        /*0344*/ 	.word	0x0000e680


	//   ....[32]....
        /*0348*/ 	.word	0x0000f6d0


	//   ....[33]....
        /*034c*/ 	.word	0x0000f800


	//   ....[34]....
        /*0350*/ 	.word	0x0000f840


	//   ....[35]....
        /*0354*/ 	.word	0x0000f930


	//   ....[36]....
        /*0358*/ 	.word	0x0000f940


	//   ....[37]....
        /*035c*/ 	.word	0x00010890


	//   ....[38]....
        /*0360*/ 	.word	0x000108d0


	//   ....[39]....
        /*0364*/ 	.word	0x00010910


	//   ....[40]....
        /*0368*/ 	.word	0x00010950


	//   ....[41]....
        /*036c*/ 	.word	0x00010970


	//   ....[42]....
        /*0370*/ 	.word	0x000109a0


	//   ....[43]....
        /*0374*/ 	.word	0x00010e60


	//   ....[44]....
        /*0378*/ 	.word	0x00010e70


	//   ....[45]....
        /*037c*/ 	.word	0x00011740


	//   ....[46]....
        /*0380*/ 	.word	0x00012e00


	//   ....[47]....
        /*0384*/ 	.word	0x00012e10


	//   ....[48]....
        /*0388*/ 	.word	0x00012e20


	//   ....[49]....
        /*038c*/ 	.word	0x00012e30


	//   ....[50]....
        /*0390*/ 	.word	0x00012e50


	//   ....[51]....
        /*0394*/ 	.word	0x00012e80


	//   ....[52]....
        /*0398*/ 	.word	0x00012eb0


	//   ....[53]....
        /*039c*/ 	.word	0x00012ee0


	//   ....[54]....
        /*03a0*/ 	.word	0x000137f0


	//   ....[55]....
        /*03a4*/ 	.word	0x00013810


	//   ....[56]....
        /*03a8*/ 	.word	0x00013820


	//   ....[57]....
        /*03ac*/ 	.word	0x000138a0


	//   ....[58]....
        /*03b0*/ 	.word	0x00013940


	//   ....[59]....
        /*03b4*/ 	.word	0x00013950


	//   ....[60]....
        /*03b8*/ 	.word	0x000139f0


	//   ....[61]....
        /*03bc*/ 	.word	0x00013a20


	//   ....[62]....
        /*03c0*/ 	.word	0x00013a80


	//   ....[63]....
        /*03c4*/ 	.word	0x00013a90


	//   ....[64]....
        /*03c8*/ 	.word	0x00013ac0


	//   ....[65]....
        /*03cc*/ 	.word	0x00013b10


	//   ....[66]....
        /*03d0*/ 	.word	0x00014350


	//   ....[67]....
        /*03d4*/ 	.word	0x00014360


	//   ....[68]....
        /*03d8*/ 	.word	0x00014380


	//   ....[69]....
        /*03dc*/ 	.word	0x00014400


	//   ....[70]....
        /*03e0*/ 	.word	0x00014410


	//   ....[71]....
        /*03e4*/ 	.word	0x00014470


	//   ....[72]....
        /*03e8*/ 	.word	0x000144a0


	//   ....[73]....
        /*03ec*/ 	.word	0x000144e0


	//   ....[74]....
        /*03f0*/ 	.word	0x00014700


	//   ....[75]....
        /*03f4*/ 	.word	0x00014720


	//   ....[76]....
        /*03f8*/ 	.word	0x00014740


	//   ....[77]....
        /*03fc*/ 	.word	0x000147c0


	//   ....[78]....
        /*0400*/ 	.word	0x000147e0


	//   ....[79]....
        /*0404*/ 	.word	0x00014860


	//   ....[80]....
        /*0408*/ 	.word	0x00014880


	//   ....[81]....
        /*040c*/ 	.word	0x00014890


	//   ....[82]....
        /*0410*/ 	.word	0x00014dc0


	//   ....[83]....
        /*0414*/ 	.word	0x00014df0


	//   ....[84]....
        /*0418*/ 	.word	0x00014e20


	//   ....[85]....
        /*041c*/ 	.word	0x00014e50


	//   ....[86]....
        /*0420*/ 	.word	0x00014e80


	//   ....[87]....
        /*0424*/ 	.word	0x00014eb0


	//   ....[88]....
        /*0428*/ 	.word	0x00014ed0


	//   ....[89]....
        /*042c*/ 	.word	0x00014f70


	//   ....[90]....
        /*0430*/ 	.word	0x000152f0


	//   ....[91]....
        /*0434*/ 	.word	0x00015930


	//   ....[92]....
        /*0438*/ 	.word	0x00015a20


	//   ....[93]....
        /*043c*/ 	.word	0x00015ac0


	//   ....[94]....
        /*0440*/ 	.word	0x00015b50


	//   ....[95]....
        /*0444*/ 	.word	0x00015c30


	//   ....[96]....
        /*0448*/ 	.word	0x00015ca0


	//   ....[97]....
        /*044c*/ 	.word	0x00015d80


	//   ....[98]....
        /*0450*/ 	.word	0x00015e30


	//   ....[99]....
        /*0454*/ 	.word	0x00015f30


	//   ....[100]....
        /*0458*/ 	.word	0x00015fd0


	//   ....[101]....
        /*045c*/ 	.word	0x00016030


	//   ....[102]....
        /*0460*/ 	.word	0x000160e0


	//   ....[103]....
        /*0464*/ 	.word	0x000161b0


	//   ....[104]....
        /*0468*/ 	.word	0x00016240


	//   ....[105]....
        /*046c*/ 	.word	0x00016310


	//   ....[106]....
        /*0470*/ 	.word	0x00016390


	//   ....[107]....
        /*0474*/ 	.word	0x00016450


	//   ....[108]....
        /*0478*/ 	.word	0x000164f0


	//   ....[109]....
        /*047c*/ 	.word	0x000165c0


	//   ....[110]....
        /*0480*/ 	.word	0x00016630


	//   ....[111]....
        /*0484*/ 	.word	0x000166f0


	//   ....[112]....
        /*0488*/ 	.word	0x00016830


	//   ....[113]....
        /*048c*/ 	.word	0x00016910


	//   ....[114]....
        /*0490*/ 	.word	0x00016990


	//   ....[115]....
        /*0494*/ 	.word	0x00016a70


	//   ....[116]....
        /*0498*/ 	.word	0x00016ad0


	//   ....[117]....
        /*049c*/ 	.word	0x00016ba0


	//   ....[118]....
        /*04a0*/ 	.word	0x00016c00


	//   ....[119]....
        /*04a4*/ 	.word	0x00016ce0


	//   ....[120]....
        /*04a8*/ 	.word	0x00016dd0


	//   ....[121]....
        /*04ac*/ 	.word	0x00016e70


	//   ....[122]....
        /*04b0*/ 	.word	0x00016ed0


	//   ....[123]....
        /*04b4*/ 	.word	0x00016fc0


	//   ....[124]....
        /*04b8*/ 	.word	0x00017020


	//   ....[125]....
        /*04bc*/ 	.word	0x00017110


	//   ....[126]....
        /*04c0*/ 	.word	0x00017170


	//   ....[127]....
        /*04c4*/ 	.word	0x00017230


	//   ....[128]....
        /*04c8*/ 	.word	0x00017370


	//   ....[129]....
        /*04cc*/ 	.word	0x00017420


	//   ....[130]....
        /*04d0*/ 	.word	0x00017510


	//   ....[131]....
        /*04d4*/ 	.word	0x00017620


	//   ....[132]....
        /*04d8*/ 	.word	0x000176a0


	//   ....[133]....
        /*04dc*/ 	.word	0x00017790


	//   ....[134]....
        /*04e0*/ 	.word	0x00017800


	//   ....[135]....
        /*04e4*/ 	.word	0x000178d0


	//   ....[136]....
        /*04e8*/ 	.word	0x000179e0


	//----- nvinfo : EIATTR_REG_RECONFIG
	.align		4
.L_1199:
        /*04ec*/ 	.byte	0x01, 0x54
	.zero		2


	//----- nvinfo : EIATTR_SYSCALL_OFFSETS
	.align		4
        /*04f0*/ 	.byte	0x04, 0x46
        /*04f2*/ 	.short	(.L_1201 - .L_1200)


	//   ....[0]....
.L_1200:
        /*04f4*/ 	.word	0x00001740


	//   ....[1]....
        /*04f8*/ 	.word	0x00012300


	//   ....[2]....
        /*04fc*/ 	.word	0x00012440


	//   ....[3]....
        /*0500*/ 	.word	0x00012530


	//   ....[4]....
        /*0504*/ 	.word	0x00013320


	//----- nvinfo : EIATTR_MBARRIER_INSTR_OFFSETS
	.align		4
.L_1201:
        /*0508*/ 	.byte	0x04, 0x39
        /*050a*/ 	.short	(.L_1203 - .L_1202)


	//   ....[0]....
.L_1202:
        /*050c*/ 	.word	0x00000180
        /*0510*/ 	.word	0x000000ff
        /*0514*/ 	.word	0x0002d800
        /*0518*/ 	.short	0x0100
        /*051a*/ 	.byte	0x08
	.zero		1


	//   ....[1]....
        /*051c*/ 	.word	0x00000190
        /*0520*/ 	.word	0x000000ff
        /*0524*/ 	.word	0x0002d820
        /*0528*/ 	.short	0x0100
        /*052a*/ 	.byte	0x08
	.zero		1


	//   ....[2]....
        /*052c*/ 	.word	0x00000280
        /*0530*/ 	.word	0x000000ff
        /*0534*/ 	.word	0x0002d830
        /*0538*/ 	.short	0x0100
        /*053a*/ 	.byte	0x08
	.zero		1


	//   ....[3]....
        /*053c*/ 	.word	0x00000290
        /*0540*/ 	.word	0x000000ff
        /*0544*/ 	.word	0x0002d840
        /*0548*/ 	.short	0x0100
        /*054a*/ 	.byte	0x08
	.zero		1


	//   ....[4]....
        /*054c*/ 	.word	0x000002a0
        /*0550*/ 	.word	0x000000ff
        /*0554*/ 	.word	0x0002d838
        /*0558*/ 	.short	0x0100
        /*055a*/ 	.byte	0x08
	.zero		1


	//   ....[5]....
        /*055c*/ 	.word	0x000002b0
        /*0560*/ 	.word	0x000000ff
        /*0564*/ 	.word	0x0002d848
        /*0568*/ 	.short	0x0100
        /*056a*/ 	.byte	0x08
	.zero		1


	//   ....[6]....
        /*056c*/ 	.word	0x000003e0
        /*0570*/ 	.word	0x000000ff
        /*0574*/ 	.word	0x0002d850
        /*0578*/ 	.short	0x0100
        /*057a*/ 	.byte	0x08
	.zero		1


	//   ....[7]....
        /*057c*/ 	.word	0x000003f0
        /*0580*/ 	.word	0x000000ff
        /*0584*/ 	.word	0x0002d860
        /*0588*/ 	.short	0x0100
        /*058a*/ 	.byte	0x08
	.zero		1


	//   ....[8]....
        /*058c*/ 	.word	0x00000400
        /*0590*/ 	.word	0x000000ff
        /*0594*/ 	.word	0x0002d858
        /*0598*/ 	.short	0x0100
        /*059a*/ 	.byte	0x08
	.zero		1


	//   ....[9]....
        /*059c*/ 	.word	0x00000410
        /*05a0*/ 	.word	0x000000ff
        /*05a4*/ 	.word	0x0002d868
        /*05a8*/ 	.short	0x0100
        /*05aa*/ 	.byte	0x08
	.zero		1


	//   ....[10]....
        /*05ac*/ 	.word	0x00000500
        /*05b0*/ 	.word	0x000000ff
        /*05b4*/ 	.word	0x0002d870
        /*05b8*/ 	.short	0x0100
        /*05ba*/ 	.byte	0x06
	.zero		1


	//   ....[11]....
        /*05bc*/ 	.word	0x00000510
        /*05c0*/ 	.word	0x000000ff
        /*05c4*/ 	.word	0x0002d880
        /*05c8*/ 	.short	0x0100
        /*05ca*/ 	.byte	0x06
	.zero		1


	//   ....[12]....
        /*05cc*/ 	.word	0x00000520
        /*05d0*/ 	.word	0x000000ff
        /*05d4*/ 	.word	0x0002d878
        /*05d8*/ 	.short	0x0100
        /*05da*/ 	.byte	0x06
	.zero		1


	//   ....[13]....
        /*05dc*/ 	.word	0x00000530
        /*05e0*/ 	.word	0x000000ff
        /*05e4*/ 	.word	0x0002d888
        /*05e8*/ 	.short	0x0100
        /*05ea*/ 	.byte	0x06
	.zero		1


	//   ....[14]....
        /*05ec*/ 	.word	0x00000660
        /*05f0*/ 	.word	0x000000ff
        /*05f4*/ 	.word	0x0002d890
        /*05f8*/ 	.short	0x0100
        /*05fa*/ 	.byte	0x08
	.zero		1


	//   ....[15]....
        /*05fc*/ 	.word	0x00000670
        /*0600*/ 	.word	0x000000ff
        /*0604*/ 	.word	0x0002d8a0
        /*0608*/ 	.short	0x0100
        /*060a*/ 	.byte	0x08
	.zero		1


	//   ....[16]....
        /*060c*/ 	.word	0x00000680
        /*0610*/ 	.word	0x000000ff
        /*0614*/ 	.word	0x0002d898
        /*0618*/ 	.short	0x0100
        /*061a*/ 	.byte	0x08
	.zero		1


	//   ....[17]....
        /*061c*/ 	.word	0x00000690
        /*0620*/ 	.word	0x000000ff
        /*0624*/ 	.word	0x0002d8a8
        /*0628*/ 	.short	0x0100
        /*062a*/ 	.byte	0x08
	.zero		1


	//   ....[18]....
        /*062c*/ 	.word	0x000007d0
        /*0630*/ 	.word	0x000000ff
        /*0634*/ 	.word	0x0002d8b0
        /*0638*/ 	.short	0x0100
        /*063a*/ 	.byte	0x08
	.zero		1


	//   ....[19]....
        /*063c*/ 	.word	0x000007e0
        /*0640*/ 	.word	0x000000ff
        /*0644*/ 	.word	0x0002d8c0
        /*0648*/ 	.short	0x0100
        /*064a*/ 	.byte	0x08
	.zero		1


	//   ....[20]....
        /*064c*/ 	.word	0x000007f0
        /*0650*/ 	.word	0x000000ff
        /*0654*/ 	.word	0x0002d8b8
        /*0658*/ 	.short	0x0100
        /*065a*/ 	.byte	0x08
	.zero		1


	//   ....[21]....
        /*065c*/ 	.word	0x00000800
        /*0660*/ 	.word	0x000000ff
        /*0664*/ 	.word	0x0002d8c8
        /*0668*/ 	.short	0x0100
        /*066a*/ 	.byte	0x08
	.zero		1


	//   ....[22]....
        /*066c*/ 	.word	0x00001760
        /*0670*/ 	.word	0x000000ff
        /*0674*/ 	.word	0x0002d800
        /*0678*/ 	.short	0x010a
        /*067a*/ 	.byte	0x26
	.zero		1


	//   ....[23]....
        /*067c*/ 	.word	0x000017f0
        /*0680*/ 	.word	0x000000ff
        /*0684*/ 	.word	0x0002d830
        /*0688*/ 	.short	0x010a
        /*068a*/ 	.byte	0x26
	.zero		1


	//   ....[24]....
        /*068c*/ 	.word	0x00001850
        /*0690*/ 	.word	0x000000ff
        /*0694*/ 	.word	0x0002d830
        /*0698*/ 	.short	0x010a
        /*069a*/ 	.byte	0x26
	.zero		1


	//   ....[25]....
        /*069c*/ 	.word	0x000022d0
        /*06a0*/ 	.word	0x000000ff
        /*06a4*/ 	.word	0x00000000
        /*06a8*/ 	.short	0x0101
        /*06aa*/ 	.byte	0x04
	.zero		1


	//   ....[26]....
        /*06ac*/ 	.word	0x000055a0
        /*06b0*/ 	.word	0x000000ff
        /*06b4*/ 	.word	0x0002d830
        /*06b8*/ 	.short	0x010a
        /*06ba*/ 	.byte	0x04
	.zero		1


	//   ....[27]....
        /*06bc*/ 	.word	0x000055e0
        /*06c0*/ 	.word	0x000000ff
        /*06c4*/ 	.word	0x0002d830
        /*06c8*/ 	.short	0x010a
        /*06ca*/ 	.byte	0x04
	.zero		1


	//   ....[28]....
        /*06cc*/ 	.word	0x000058d0
        /*06d0*/ 	.word	0x000000ff
        /*06d4*/ 	.word	0x0002d850
        /*06d8*/ 	.short	0x010a
        /*06da*/ 	.byte	0x0a
	.zero		1


	//   ....[29]....
        /*06dc*/ 	.word	0x00005910
        /*06e0*/ 	.word	0x000000ff
        /*06e4*/ 	.word	0x0002d850
        /*06e8*/ 	.short	0x010a
        /*06ea*/ 	.byte	0x0a
	.zero		1


	//   ....[30]....
        /*06ec*/ 	.word	0x00006340
        /*06f0*/ 	.word	0x000000ff
        /*06f4*/ 	.word	0x00000000
        /*06f8*/ 	.short	0x0101
        /*06fa*/ 	.byte	0x0a
	.zero		1


	//   ....[31]....
        /*06fc*/ 	.word	0x00008a70
        /*0700*/ 	.word	0x000000ff
        /*0704*/ 	.word	0x00000000
        /*0708*/ 	.short	0x0101
        /*070a*/ 	.byte	0x06
	.zero		1


	//   ....[32]....
        /*070c*/ 	.word	0x00009320
        /*0710*/ 	.word	0x000000ff
        /*0714*/ 	.word	0x0002d830
        /*0718*/ 	.short	0x010a
        /*071a*/ 	.byte	0x04
	.zero		1


	//   ....[33]....
        /*071c*/ 	.word	0x00009360
        /*0720*/ 	.word	0x000000ff
        /*0724*/ 	.word	0x0002d830
        /*0728*/ 	.short	0x010a
        /*072a*/ 	.byte	0x04
	.zero		1


	//   ....[34]....
        /*072c*/ 	.word	0x00009680
        /*0730*/ 	.word	0x000000ff
        /*0734*/ 	.word	0x0002d850
        /*0738*/ 	.short	0x010a
        /*073a*/ 	.byte	0x0e
	.zero		1


	//   ....[35]....
        /*073c*/ 	.word	0x000096c0
        /*0740*/ 	.word	0x000000ff
        /*0744*/ 	.word	0x0002d850
        /*0748*/ 	.short	0x010a
        /*074a*/ 	.byte	0x0e
	.zero		1


	//   ....[36]....
        /*074c*/ 	.word	0x0000a0b0
        /*0750*/ 	.word	0x000000ff
        /*0754*/ 	.word	0x00000000
        /*0758*/ 	.short	0x0101
        /*075a*/ 	.byte	0x0e
	.zero		1


	//   ....[37]....
        /*075c*/ 	.word	0x0000b6e0
        /*0760*/ 	.word	0x000000ff
        /*0764*/ 	.word	0x00000000
        /*0768*/ 	.short	0x0101
        /*076a*/ 	.byte	0x07
	.zero		1


	//   ....[38]....
        /*076c*/ 	.word	0x0000be40
        /*0770*/ 	.word	0x000000ff
        /*0774*/ 	.word	0x0002d830
        /*0778*/ 	.short	0x010a
        /*077a*/ 	.byte	0x0a
	.zero		1


	//   ....[39]....
        /*077c*/ 	.word	0x0000be80
        /*0780*/ 	.word	0x000000ff
        /*0784*/ 	.word	0x0002d830
        /*0788*/ 	.short	0x010a
        /*078a*/ 	.byte	0x0a
	.zero		1


	//   ....[40]....
        /*078c*/ 	.word	0x0000c120
        /*0790*/ 	.word	0x000000ff
        /*0794*/ 	.word	0x0002d850
        /*0798*/ 	.short	0x010a
        /*079a*/ 	.byte	0x0a
	.zero		1


	//   ....[41]....
        /*079c*/ 	.word	0x0000c160
        /*07a0*/ 	.word	0x000000ff
        /*07a4*/ 	.word	0x0002d850
        /*07a8*/ 	.short	0x010a
        /*07aa*/ 	.byte	0x0a
	.zero		1


	//   ....[42]....
        /*07ac*/ 	.word	0x0000ca80
        /*07b0*/ 	.word	0x000000ff
        /*07b4*/ 	.word	0x00000000
        /*07b8*/ 	.short	0x0101
        /*07ba*/ 	.byte	0x0a
	.zero		1


	//   ....[43]....
        /*07bc*/ 	.word	0x0000f250
        /*07c0*/ 	.word	0x000000ff
        /*07c4*/ 	.word	0x00000000
        /*07c8*/ 	.short	0x0101
        /*07ca*/ 	.byte	0x07
	.zero		1


	//   ....[44]....
        /*07cc*/ 	.word	0x0000f750
        /*07d0*/ 	.word	0x000000ff
        /*07d4*/ 	.word	0x0002d850
        /*07d8*/ 	.short	0x010a
        /*07da*/ 	.byte	0x06
	.zero		1


	//   ....[45]....
        /*07dc*/ 	.word	0x0000f790
        /*07e0*/ 	.word	0x000000ff
        /*07e4*/ 	.word	0x0002d850
        /*07e8*/ 	.short	0x010a
        /*07ea*/ 	.byte	0x06
	.zero		1


	//   ....[46]....
        /*07ec*/ 	.word	0x0000ff70
        /*07f0*/ 	.word	0x000000ff
        /*07f4*/ 	.word	0x00000000
        /*07f8*/ 	.short	0x0101
        /*07fa*/ 	.byte	0x06
	.zero		1


	//   ....[47]....
        /*07fc*/ 	.word	0x00010990
        /*0800*/ 	.word	0x000000ff
        /*0804*/ 	.word	0x00000000
        /*0808*/ 	.short	0x0101
        /*080a*/ 	.byte	0x04
	.zero		1


	//   ....[48]....
        /*080c*/ 	.word	0x00012a20
        /*0810*/ 	.word	0x000000ff
        /*0814*/ 	.word	0x0002d840
        /*0818*/ 	.short	0x010a
        /*081a*/ 	.byte	0x2f
	.zero		1


	//   ....[49]....
        /*081c*/ 	.word	0x000130e0
        /*0820*/ 	.word	0x000000ff
        /*0824*/ 	.word	0x0002d830
        /*0828*/ 	.short	0x0107
        /*082a*/ 	.byte	0x2f
	.zero		1


	//   ....[50]....
        /*082c*/ 	.word	0x00013150
        /*0830*/ 	.word	0x000000ff
        /*0834*/ 	.word	0x0002d830
        /*0838*/ 	.short	0x0101
        /*083a*/ 	.byte	0x2f
	.zero		1


	//   ....[51]....
        /*083c*/ 	.word	0x00013c60
        /*0840*/ 	.word	0x000000ff
        /*0844*/ 	.word	0x0002d800
        /*0848*/ 	.short	0x0107
        /*084a*/ 	.byte	0x2f
	.zero		1


	//   ....[52]....
        /*084c*/ 	.word	0x00013cc0
        /*0850*/ 	.word	0x000000ff
        /*0854*/ 	.word	0x0002d800
        /*0858*/ 	.short	0x0101
        /*085a*/ 	.byte	0x2f
	.zero		1


	//   ....[53]....
        /*085c*/ 	.word	0x00013cf0
        /*0860*/ 	.word	0x000000ff
        /*0864*/ 	.word	0x0002d820
        /*0868*/ 	.short	0x010a
        /*086a*/ 	.byte	0x2f
	.zero		1


	//   ....[54]....
        /*086c*/ 	.word	0x00014120
        /*0870*/ 	.word	0x00000007
        /*0874*/ 	.word	0x0002d840
        /*0878*/ 	.short	0x010a
        /*087a*/ 	.byte	0x3f
	.zero		1


	//   ....[55]....
        /*087c*/ 	.word	0x00014590
        /*0880*/ 	.word	0x00000007
        /*0884*/ 	.word	0x0002d830
        /*0888*/ 	.short	0x0107
        /*088a*/ 	.byte	0x3f
	.zero		1


	//   ....[56]....
        /*088c*/ 	.word	0x00014640
        /*0890*/ 	.word	0x00000007
        /*0894*/ 	.word	0x0002d830
        /*0898*/ 	.short	0x0101
        /*089a*/ 	.byte	0x3f
	.zero		1


	//   ....[57]....
        /*089c*/ 	.word	0x000146a0
        /*08a0*/ 	.word	0x00000007
        /*08a4*/ 	.word	0x0002d860
        /*08a8*/ 	.short	0x010a
        /*08aa*/ 	.byte	0x3f
	.zero		1


	//   ....[58]....
        /*08ac*/ 	.word	0x00014a00
        /*08b0*/ 	.word	0x00000007
        /*08b4*/ 	.word	0x0002d850
        /*08b8*/ 	.short	0x0107
        /*08ba*/ 	.byte	0x3f
	.zero		1


	//   ....[59]....
        /*08bc*/ 	.word	0x00014b50
        /*08c0*/ 	.word	0x00000007
        /*08c4*/ 	.word	0x0002d850
        /*08c8*/ 	.short	0x0101
        /*08ca*/ 	.byte	0x3f
	.zero		1


	//   ....[60]....
        /*08cc*/ 	.word	0x00014cf0
        /*08d0*/ 	.word	0x00000000
        /*08d4*/ 	.word	0x0002d860
        /*08d8*/ 	.short	0x010a
        /*08da*/ 	.byte	0x3f
	.zero		1


	//   ....[61]....
        /*08dc*/ 	.word	0x00015130
        /*08e0*/ 	.word	0x00000000
        /*08e4*/ 	.word	0x0002d850
        /*08e8*/ 	.short	0x0107
        /*08ea*/ 	.byte	0x3f
	.zero		1


	//   ....[62]....
        /*08ec*/ 	.word	0x000151f0
        /*08f0*/ 	.word	0x00000000
        /*08f4*/ 	.word	0x0002d850
        /*08f8*/ 	.short	0x0101
        /*08fa*/ 	.byte	0x3f
	.zero		1


	//   ....[63]....
        /*08fc*/ 	.word	0x00015280
        /*0900*/ 	.word	0x00000007
        /*0904*/ 	.word	0x0002d820
        /*0908*/ 	.short	0x010a
        /*090a*/ 	.byte	0x3f
	.zero		1


	//   ....[64]....
        /*090c*/ 	.word	0x00015400
        /*0910*/ 	.word	0x00000005
        /*0914*/ 	.word	0x0002d840
        /*0918*/ 	.short	0x010a
        /*091a*/ 	.byte	0x3f
	.zero		1


	//   ....[65]....
        /*091c*/ 	.word	0x000154a0
        /*0920*/ 	.word	0x00000003
        /*0924*/ 	.word	0x0002d840
        /*0928*/ 	.short	0x010a
        /*092a*/ 	.byte	0x3f
	.zero		1


	//   ....[66]....
        /*092c*/ 	.word	0x000154e0
        /*0930*/ 	.word	0x00000005
        /*0934*/ 	.word	0x0002d860
        /*0938*/ 	.short	0x010a
        /*093a*/ 	.byte	0x3f
	.zero		1


	//   ....[67]....
        /*093c*/ 	.word	0x00015520
        /*0940*/ 	.word	0x00000003
        /*0944*/ 	.word	0x0002d860
        /*0948*/ 	.short	0x010a
        /*094a*/ 	.byte	0x3f
	.zero		1


	//   ....[68]....
        /*094c*/ 	.word	0x00015590
        /*0950*/ 	.word	0x00000003
        /*0954*/ 	.word	0x0002d800
        /*0958*/ 	.short	0x010a
        /*095a*/ 	.byte	0x3f
	.zero		1


	//   ....[69]....
        /*095c*/ 	.word	0x000155f0
        /*0960*/ 	.word	0x00000003
        /*0964*/ 	.word	0x0002d830
        /*0968*/ 	.short	0x010a
        /*096a*/ 	.byte	0x3f
	.zero		1


	//   ....[70]....
        /*096c*/ 	.word	0x00015650
        /*0970*/ 	.word	0x0000000e
        /*0974*/ 	.word	0x0002d830
        /*0978*/ 	.short	0x010a
        /*097a*/ 	.byte	0x3f
	.zero		1


	//   ....[71]....
        /*097c*/ 	.word	0x000156b0
        /*0980*/ 	.word	0x0000000e
        /*0984*/ 	.word	0x0002d850
        /*0988*/ 	.short	0x010a
        /*098a*/ 	.byte	0x3f
	.zero		1


	//   ....[72]....
        /*098c*/ 	.word	0x00015710
        /*0990*/ 	.word	0x0000000e
        /*0994*/ 	.word	0x0002d830
        /*0998*/ 	.short	0x010a
        /*099a*/ 	.byte	0x3f
	.zero		1


	//   ....[73]....
        /*099c*/ 	.word	0x00015770
        /*09a0*/ 	.word	0x0000000e
        /*09a4*/ 	.word	0x0002d850
        /*09a8*/ 	.short	0x010a
        /*09aa*/ 	.byte	0x3f
	.zero		1


	//   ....[74]....
        /*09ac*/ 	.word	0x000157d0
        /*09b0*/ 	.word	0x0000000e
        /*09b4*/ 	.word	0x0002d830
        /*09b8*/ 	.short	0x010a
        /*09ba*/ 	.byte	0x3f
	.zero		1


	//   ....[75]....
        /*09bc*/ 	.word	0x00015830
        /*09c0*/ 	.word	0x0000000e
        /*09c4*/ 	.word	0x0002d850
        /*09c8*/ 	.short	0x010a
        /*09ca*/ 	.byte	0x3f
	.zero		1


	//   ....[76]....
        /*09cc*/ 	.word	0x00015890
        /*09d0*/ 	.word	0x00000003
        /*09d4*/ 	.word	0x0002d850
        /*09d8*/ 	.short	0x010a
        /*09da*/ 	.byte	0x3f
	.zero		1


	//   ....[77]....
        /*09dc*/ 	.word	0x00015970
        /*09e0*/ 	.word	0x00000003
        /*09e4*/ 	.word	0x0002d840
        /*09e8*/ 	.short	0x010a
        /*09ea*/ 	.byte	0x3f
	.zero		1


	//   ....[78]....
        /*09ec*/ 	.word	0x00016730
        /*09f0*/ 	.word	0x00000003
        /*09f4*/ 	.word	0x0002d820
        /*09f8*/ 	.short	0x010a
        /*09fa*/ 	.byte	0x3f
	.zero		1


	//   ....[79]....
        /*09fc*/ 	.word	0x00016780
        /*0a00*/ 	.word	0x00000007
        /*0a04*/ 	.word	0x0002d840
        /*0a08*/ 	.short	0x010a
        /*0a0a*/ 	.byte	0x3f
	.zero		1


	//   ....[80]....
        /*0a0c*/ 	.word	0x00016d20
        /*0a10*/ 	.word	0x00000007
        /*0a14*/ 	.word	0x0002d860
        /*0a18*/ 	.short	0x010a
        /*0a1a*/ 	.byte	0x3f
	.zero		1


	//   ....[81]....
        /*0a1c*/ 	.word	0x000172c0
        /*0a20*/ 	.word	0x00000000
        /*0a24*/ 	.word	0x0002d860
        /*0a28*/ 	.short	0x010a
        /*0a2a*/ 	.byte	0x3f
	.zero		1


	//   ....[82]....
        /*0a2c*/ 	.word	0x00017900
        /*0a30*/ 	.word	0x00000007
        /*0a34*/ 	.word	0x0002d820
        /*0a38*/ 	.short	0x010a
        /*0a3a*/ 	.byte	0x3f
	.zero		1


	//   ....[83]....
        /*0a3c*/ 	.word	0x00017aa0
        /*0a40*/ 	.word	0x00000005
        /*0a44*/ 	.word	0x0002d840
        /*0a48*/ 	.short	0x010a
        /*0a4a*/ 	.byte	0x3f
	.zero		1


	//   ....[84]....
        /*0a4c*/ 	.word	0x00017af0
        /*0a50*/ 	.word	0x00000003
        /*0a54*/ 	.word	0x0002d840
        /*0a58*/ 	.short	0x010a
        /*0a5a*/ 	.byte	0x3f
	.zero		1


	//   ....[85]....
        /*0a5c*/ 	.word	0x00017b40
        /*0a60*/ 	.word	0x00000005
        /*0a64*/ 	.word	0x0002d860
        /*0a68*/ 	.short	0x010a
        /*0a6a*/ 	.byte	0x3f
	.zero		1


	//----- nvinfo : EIATTR_NUM_MBARRIERS
	.align		4
.L_1203:
        /*0a6c*/ 	.byte	0x03, 0x38
        /*0a6e*/ 	.short	0x0016


	//----- nvinfo : EIATTR_EXIT_INSTR_OFFSETS
	.align		4
        /*0a70*/ 	.byte	0x04, 0x1c
        /*0a72*/ 	.short	(.L_1205 - .L_1204)


	//   ....[0]....
.L_1204:
        /*0a74*/ 	.word	0x00015570


	//----- nvinfo : EIATTR_MAX_THREADS
	.align		4
.L_1205:
        /*0a78*/ 	.byte	0x04, 0x05
        /*0a7a*/ 	.short	(.L_1207 - .L_1206)
.L_1206:
        /*0a7c*/ 	.word	0x00000200
        /*0a80*/ 	.word	0x00000001
        /*0a84*/ 	.word	0x00000001


	//----- nvinfo : EIATTR_CRS_STACK_SIZE
	.align		4
.L_1207:
        /*0a88*/ 	.byte	0x04, 0x1e
        /*0a8a*/ 	.short	(.L_1209 - .L_1208)
.L_1208:
        /*0a8c*/ 	.word	0x00000000


	//----- nvinfo : EIATTR_CBANK_PARAM_SIZE
	.align		4
.L_1209:
        /*0a90*/ 	.byte	0x03, 0x19
        /*0a92*/ 	.short	0x0a70


	//----- nvinfo : EIATTR_PARAM_CBANK
	.align		4
        /*0a94*/ 	.byte	0x04, 0x0a
        /*0a96*/ 	.short	(.L_1211 - .L_1210)
	.align		4
.L_1210:
        /*0a98*/ 	.word	index@(.nv.constant0._ZN7cutlass13device_kernelIN5flash11enable_sm90INS1_16FlashAttnFwdSm90INS1_25CollectiveMainloopFwdSm90ILi2EN4cute5tupleIJNS5_1CILi1EEES8_S8_EEENS6_IJNS7_ILi192EEENS7_ILi128EEENS7_ILi96EEEEEELi96ENS_10bfloat16_tEfNS_4arch4Sm90ELb0ELb1ELb1ELb0ELb1ELb0ELb0ELb0ELb1ELb1ELb1ELb0EEENS1_21CollectiveEpilogueFwdINS6_IJSA_SC_SB_EEES9_SE_SG_Li384ELb0ELb1ELb1ELb0EEENS1_19SingleTileSchedulerILb0ELb1ELb1ELi192EEEEEEEEEvNT_6ParamsE)
        /*0a9c*/ 	.short	0x0210
        /*0a9e*/ 	.short	0x0a70


	//----- nvinfo : EIATTR_SW_WAR
	.align		4
.L_1211:
        /*0aa0*/ 	.byte	0x04, 0x36
        /*0aa2*/ 	.short	(.L_1213 - .L_1212)
.L_1212:
        /*0aa4*/ 	.word	0x00000008
.L_1213:


//--------------------- .nv.info._ZN7cutlass13device_kernelIN5flash11enable_sm90INS1_16FlashAttnFwdSm90INS1_25CollectiveMainloopFwdSm90ILi2EN4cute5tupleIJNS5_1CILi1EEES8_S8_EEENS6_IJNS7_ILi192EEENS7_ILi128EEENS7_ILi96EEEEEELi96ENS_10bfloat16_tEfNS_4arch4Sm90ELb0ELb1ELb1ELb1ELb1ELb0ELb0ELb0ELb1ELb1ELb1ELb0EEENS1_21CollectiveEpilogueFwdINS6_IJSA_SC_SB_EEES9_SE_SG_Li384ELb1ELb1ELb1ELb0EEENS1_36VarlenDynamicPersistentTileSchedulerILi192ELi128ELi384ELi128ELb1ELb1ELb1ELb1ELb0ELb1EEEEEEEEEvNT_6ParamsE --------------------------
	.section	.nv.info._ZN7cutlass13device_kernelIN5flash11enable_sm90INS1_16FlashAttnFwdSm90INS1_25CollectiveMainloopFwdSm90ILi2EN4cute5tupleIJNS5_1CILi1EEES8_S8_EEENS6_IJNS7_ILi192EEENS7_ILi128EEENS7_ILi96EEEEEELi96ENS_10bfloat16_tEfNS_4arch4Sm90ELb0ELb1ELb1ELb1ELb1ELb0ELb0ELb0ELb1ELb1ELb1ELb0EEENS1_21CollectiveEpilogueFwdINS6_IJSA_SC_SB_EEES9_SE_SG_Li384ELb1ELb1ELb1ELb0EEENS1_36VarlenDynamicPersistentTileSchedulerILi192ELi128ELi384ELi128ELb1ELb1ELb1ELb1ELb0ELb1EEEEEEEEEvNT_6ParamsE,"",@"SHT_CUDA_INFO"
	.sectionflags	@""
	.align	4


	//----- nvinfo : EIATTR_CUDA_API_VERSION
	.align		4
        /*0000*/ 	.byte	0x04, 0x37
        /*0002*/ 	.short	(.L_1215 - .L_1214)
.L_1214:
        /*0004*/ 	.word	0x00000082


	//----- nvinfo : EIATTR_KPARAM_INFO
	.align		4
.L_1215:
        /*0008*/ 	.byte	0x04, 0x17
        /*000a*/ 	.short	(.L_1217 - .L_1216)
.L_1216:
        /*000c*/ 	.word	0x00000000
        /*0010*/ 	.short	0x0000
        /*0012*/ 	.short	0x0070
        /*0014*/ 	.byte	0x00, 0xf0, 0x01, 0x2a


	//----- nvinfo : EIATTR_SPARSE_MMA_MASK
	.align		4
.L_1217:
        /*0018*/ 	.byte	0x03, 0x50
        /*001a*/ 	.short	0x0000


	//----- nvinfo : EIATTR_MAXREG_COUNT
	.align		4
        /*001c*/ 	.byte	0x03, 0x1b
        /*001e*/ 	.short	0x0080


	//----- nvinfo : EIATTR_NUM_BARRIERS
	.align		4
        /*0020*/ 	.byte	0x02, 0x4c
        /*0022*/ 	.byte	0x10
	.zero		1


	//----- nvinfo : EIATTR_EXTERNS
	.align		4
        /*0024*/ 	.byte	0x04, 0x0f
        /*0026*/ 	.short	(.L_1219 - .L_1218)


	//   ....[0]....
	.align		4
.L_1218:
        /*0028*/ 	.word	index@(__assertfail)


	//----- nvinfo : EIATTR_ANNOTATIONS
	.align		4
.L_1219:
        /*002c*/ 	.byte	0x04, 0x55
        /*002e*/ 	.short	(.L_1221 - .L_1220)


	//   ....[0]....
.L_1220:
        /* <DEDUP_REMOVED lines=20> */


	//----- nvinfo : EIATTR_MERCURY_ISA_VERSION
	.align		4
.L_1221:
        /*0160*/ 	.byte	0x03, 0x5f
        /*0162*/ 	.short	0x0101


	//----- nvinfo : EIATTR_UNUSED_LOAD_BYTE_OFFSET
	.align		4
        /*0164*/ 	.byte	0x04, 0x44
        /*0166*/ 	.short	(.L_1223 - .L_1222)


	//   ....[0]....
.L_1222:
        /*0168*/ 	.word	0x00000980
        /*016c*/ 	.word	0x0000fff0


	//   ....[1]....
        /*0170*/ 	.word	0x00010c30
        /*0174*/ 	.word	0x0000fff0


	//----- nvinfo : EIATTR_INT_WARP_WIDE_INSTR_OFFSETS
	.align		4
.L_1223:
        /*0178*/ 	.byte	0x04, 0x31
        /*017a*/ 	.short	(.L_1225 - .L_1224)


	//   ....[0]....
.L_1224:
        /*017c*/ 	.word	0x000000c0


	//   ....[1]....
        /*0180*/ 	.word	0x000000d0


	//   ....[2]....
        /*0184*/ 	.word	0x00000170


	//   ....[3]....
        /*0188*/ 	.word	0x00015160


	//   ....[4]....
        /*018c*/ 	.word	0x000151f0


	//   ....[5]....
        /*0190*/ 	.word	0x00017e90


	//   ....[6]....
        /*0194*/ 	.word	0x00017f20


	//----- nvinfo : EIATTR_COOP_GROUP_MASK_REGIDS
	.align		4
.L_1225:
        /*0198*/ 	.byte	0x04, 0x29
        /*019a*/ 	.short	(.L_1227 - .L_1226)


	//   ....[0]....
.L_1226:
        /*019c*/ 	.word	0xffffffff


	//   ....[1]....
        /*01a0*/ 	.word	0xffffffff


	//   ....[2]....
        /*01a4*/ 	.word	0xffffffff


	//   ....[3]....
        /*01a8*/ 	.word	0xffffffff


	//   ....[4]....
        /*01ac*/ 	.word	0xffffffff


	//   ....[5]....
        /*01b0*/ 	.word	0xffffffff


	//   ....[6]....
        /*01b4*/ 	.word	0xffffffff


	//   ....[7]....
        /*01b8*/ 	.word	0xffffffff


	//   ....[8]....
        /*01bc*/ 	.word	0xffffffff


	//   ....[9]....
        /*01c0*/ 	.word	0xffffffff


	//   ....[10]....
        /*01c4*/ 	.word	0xffffffff


	//   ....[11]....
        /*01c8*/ 	.word	0xffffffff


	//   ....[12]....
        /*01cc*/ 	.word	0xffffffff


	//   ....[13]....
        /*01d0*/ 	.word	0xffffffff


	//   ....[14]....
        /*01d4*/ 	.word	0xffffffff


	//   ....[15]....
        /*01d8*/ 	.word	0xffffffff


	//   ....[16]....
        /*01dc*/ 	.word	0xffffffff


	//   ....[17]....
        /*01e0*/ 	.word	0xffffffff


	//   ....[18]....
        /*01e4*/ 	.word	0xffffffff


	//   ....[19]....
        /*01e8*/ 	.word	0xffffffff


	//   ....[20]....
        /*01ec*/ 	.word	0xffffffff


	//   ....[21]....
        /*01f0*/ 	.word	0xffffffff


	//   ....[22]....
        /*01f4*/ 	.word	0xffffffff


	//   ....[23]....
        /*01f8*/ 	.word	0xffffffff


	//   ....[24]....
        /*01fc*/ 	.word	0xffffffff


	//   ....[25]....
        /*0200*/ 	.word	0xffffffff


	//   ....[26]....
        /*0204*/ 	.word	0xffffffff


	//   ....[27]....
        /*0208*/ 	.word	0xffffffff


	//   ....[28]....
        /*020c*/ 	.word	0xffffffff


	//   ....[29]....
        /*0210*/ 	.word	0xffffffff


	//   ....[30]....
        /*0214*/ 	.word	0xffffffff


	//   ....[31]....
        /*0218*/ 	.word	0xffffffff


	//   ....[32]....
        /*021c*/ 	.word	0xffffffff


	//   ....[33]....
        /*0220*/ 	.word	0xffffffff


	//   ....[34]....
        /*0224*/ 	.word	0xffffffff


	//   ....[35]....
        /*0228*/ 	.word	0xffffffff


	//   ....[36]....
        /*022c*/ 	.word	0xffffffff


	//   ....[37]....
        /*0230*/ 	.word	0xffffffff


	//   ....[38]....
        /*0234*/ 	.word	0xffffffff


	//   ....[39]....
        /*0238*/ 	.word	0xffffffff


	//   ....[40]....
        /*023c*/ 	.word	0xffffffff


	//   ....[41]....
        /*0240*/ 	.word	0xffffffff


	//   ....[42]....
        /*0244*/ 	.word	0xffffffff


	//   ....[43]....
        /*0248*/ 	.word	0xffffffff


	//   ....[44]....
        /*024c*/ 	.word	0xffffffff


	//   ....[45]....
        /*0250*/ 	.word	0xffffffff


	//   ....[46]....
        /*0254*/ 	.word	0xffffffff


	//   ....[47]....
        /*0258*/ 	.word	0xffffffff


	//   ....[48]....
        /*025c*/ 	.word	0xffffffff


	//   ....[49]....
        /*0260*/ 	.word	0xffffffff


	//   ....[50]....
        /*0264*/ 	.word	0xffffffff


	//   ....[51]....
        /*0268*/ 	.word	0xffffffff


	//   ....[52]....
        /*026c*/ 	.word	0xffffffff


	//   ....[53]....
        /*0270*/ 	.word	0xffffffff


	//   ....[54]....
        /*0274*/ 	.word	0xffffffff


	//   ....[55]....
        /*0278*/ 	.word	0xffffffff


	//   ....[56]....
        /*027c*/ 	.word	0xffffffff


	//   ....[57]....
        /*0280*/ 	.word	0xffffffff


	//   ....[58]....
        /*0284*/ 	.word	0xffffffff


	//   ....[59]....
        /*0288*/ 	.word	0xffffffff


	//   ....[60]....
        /*028c*/ 	.word	0xffffffff


	//   ....[61]....
        /*0290*/ 	.word	0xffffffff


	//   ....[62]....
        /*0294*/ 	.word	0xffffffff


	//   ....[63]....
        /*0298*/ 	.word	0xffffffff


	//   ....[64]....
        /*029c*/ 	.word	0xffffffff


	//   ....[65]....
        /*02a0*/ 	.word	0xffffffff


	//   ....[66]....
        /*02a4*/ 	.word	0xffffffff


	//   ....[67]....
        /*02a8*/ 	.word	0xffffffff


	//   ....[68]....
        /*02ac*/ 	.word	0xffffffff


	//   ....[69]....
        /*02b0*/ 	.word	0xffffffff


	//   ....[70]....
        /*02b4*/ 	.word	0xffffffff


	//   ....[71]....
        /*02b8*/ 	.word	0xffffffff


	//   ....[72]....
        /*02bc*/ 	.word	0xffffffff


	//   ....[73]....
        /*02c0*/ 	.word	0xffffffff


	//   ....[74]....
        /*02c4*/ 	.word	0xffffffff


	//   ....[75]....
        /*02c8*/ 	.word	0xffffffff


	//   ....[76]....
        /*02cc*/ 	.word	0xffffffff


	//   ....[77]....
        /*02d0*/ 	.word	0xffffffff


	//   ....[78]....
        /*02d4*/ 	.word	0xffffffff


	//   ....[79]....
        /*02d8*/ 	.word	0xffffffff


	//   ....[80]....
        /*02dc*/ 	.word	0xffffffff


	//   ....[81]....
        /*02e0*/ 	.word	0xffffffff


	//   ....[82]....
        /*02e4*/ 	.word	0xffffffff


	//   ....[83]....
        /*02e8*/ 	.word	0xffffffff


	//   ....[84]....
        /*02ec*/ 	.word	0xffffffff


	//   ....[85]....
        /*02f0*/ 	.word	0xffffffff


	//   ....[86]....
        /*02f4*/ 	.word	0xffffffff


	//   ....[87]....
        /*02f8*/ 	.word	0xffffffff


	//   ....[88]....
        /*02fc*/ 	.word	0xffffffff


	//   ....[89]....
        /*0300*/ 	.word	0xffffffff


	//   ....[90]....
        /*0304*/ 	.word	0xffffffff


	//   ....[91]....
        /*0308*/ 	.word	0xffffffff


	//   ....[92]....
        /*030c*/ 	.word	0xffffffff


	//   ....[93]....
        /*0310*/ 	.word	0xffffffff


	//   ....[94]....
        /*0314*/ 	.word	0xffffffff


	//   ....[95]....
        /*0318*/ 	.word	0xffffffff


	//   ....[96]....
        /*031c*/ 	.word	0xffffffff


	//   ....[97]....
        /*0320*/ 	.word	0xffffffff


	//   ....[98]....
        /*0324*/ 	.word	0xffffffff


	//   ....[99]....
        /*0328*/ 	.word	0xffffffff


	//   ....[100]....
        /*032c*/ 	.word	0xffffffff


	//   ....[101]....
        /*0330*/ 	.word	0xffffffff


	//   ....[102]....
        /*0334*/ 	.word	0xffffffff


	//   ....[103]....
        /*0338*/ 	.word	0xffffffff


	//   ....[104]....
        /*033c*/ 	.word	0xffffffff


	//   ....[105]....
        /*0340*/ 	.word	0xffffffff


	//   ....[106]....
        /*0344*/ 	.word	0xffffffff


	//   ....[107]....
        /*0348*/ 	.word	0xffffffff


	//   ....[108]....
        /*034c*/ 	.word	0xffffffff


	//   ....[109]....
        /*0350*/ 	.word	0xffffffff


	//   ....[110]....
        /*0354*/ 	.word	0xffffffff


	//   ....[111]....
        /*0358*/ 	.word	0xffffffff


	//   ....[112]....
        /*035c*/ 	.word	0xffffffff


	//   ....[113]....
        /*0360*/ 	.word	0xffffffff


	//   ....[114]....
        /*0364*/ 	.word	0xffffffff


	//   ....[115]....
        /*0368*/ 	.word	0xffffffff


	//   ....[116]....
        /*036c*/ 	.word	0xffffffff


	//   ....[117]....
        /*0370*/ 	.word	0xffffffff


	//   ....[118]....
        /*0374*/ 	.word	0xffffffff


	//   ....[119]....
        /*0378*/ 	.word	0xffffffff


	//   ....[120]....
        /*037c*/ 	.word	0xffffffff


	//   ....[121]....
        /*0380*/ 	.word	0xffffffff


	//   ....[122]....
        /*0384*/ 	.word	0xffffffff


	//   ....[123]....
        /*0388*/ 	.word	0xffffffff


	//   ....[124]....
        /*038c*/ 	.word	0xffffffff


	//   ....[125]....
        /*0390*/ 	.word	0xffffffff


	//   ....[126]....
        /*0394*/ 	.word	0xffffffff


	//   ....[127]....
        /*0398*/ 	.word	0xffffffff


	//   ....[128]....
        /*039c*/ 	.word	0xffffffff


	//   ....[129]....
        /*03a0*/ 	.word	0xffffffff


	//   ....[130]....
        /*03a4*/ 	.word	0xffffffff


	//   ....[131]....
        /*03a8*/ 	.word	0xffffffff


	//   ....[132]....
        /*03ac*/ 	.word	0xffffffff


	//   ....[133]....
        /*03b0*/ 	.word	0x0500000f


	//   ....[134]....
        /*03b4*/ 	.word	0x0500000f


	//   ....[135]....
        /*03b8*/ 	.word	0x0500000f


	//   ....[136]....
        /*03bc*/ 	.word	0x0500000f


	//   ....[137]....
        /*03c0*/ 	.word	0x0500000f


	//   ....[138]....
        /*03c4*/ 	.word	0x0500000f


	//   ....[139]....
        /*03c8*/ 	.word	0x0500000f


	//   ....[140]....
        /*03cc*/ 	.word	0x0500000f


	//   ....[141]....
        /*03d0*/ 	.word	0x0500000f


	//   ....[142]....
        /*03d4*/ 	.word	0x0500000f


	//   ....[143]....
        /*03d8*/ 	.word	0x0500000f


	//   ....[144]....
        /*03dc*/ 	.word	0x0500000f


	//   ....[145]....
        /*03e0*/ 	.word	0x0500000f


	//   ....[146]....
        /*03e4*/ 	.word	0x0500000f


	//   ....[147]....
        /*03e8*/ 	.word	0x0500000f


	//   ....[148]....
        /*03ec*/ 	.word	0x0500000f


	//   ....[149]....
        /*03f0*/ 	.word	0x0500000f


	//   ....[150]....
        /*03f4*/ 	.word	0x0500000f


	//   ....[151]....
        /*03f8*/ 	.word	0x0500000f


	//   ....[152]....
        /*03fc*/ 	.word	0x0500000f


	//   ....[153]....
        /*0400*/ 	.word	0x0500000f


	//   ....[154]....
        /*0404*/ 	.word	0x0500000f


	//   ....[155]....
        /*0408*/ 	.word	0x0500000f


	//   ....[156]....
        /*040c*/ 	.word	0x0500000f


	//   ....[157]....
        /*0410*/ 	.word	0x0500000f


	//   ....[158]....
        /*0414*/ 	.word	0x0500000f


	//   ....[159]....
        /*0418*/ 	.word	0x0500000f


	//   ....[160]....
        /*041c*/ 	.word	0x0500000f


	//   ....[161]....
        /*0420*/ 	.word	0x0500000f


	//   ....[162]....
        /*0424*/ 	.word	0x0500000f


	//   ....[163]....
        /*0428*/ 	.word	0x0500000f


	//   ....[164]....
        /*042c*/ 	.word	0x0500000f


	//   ....[165]....
        /*0430*/ 	.word	0x0500000f


	//   ....[166]....
        /*0434*/ 	.word	0x0500000f


	//   ....[167]....
        /*0438*/ 	.word	0x0500000f


	//   ....[168]....
        /*043c*/ 	.word	0x0500000f


	//   ....[169]....
        /*0440*/ 	.word	0x0500000f


	//   ....[170]....
        /*0444*/ 	.word	0x0500000f


	//   ....[171]....
        /*0448*/ 	.word	0x0500000f


	//   ....[172]....
        /*044c*/ 	.word	0x0500000f


	//   ....[173]....
        /*0450*/ 	.word	0x0500000f


	//   ....[174]....
        /*0454*/ 	.word	0x0500000f


	//   ....[175]....
        /*0458*/ 	.word	0x0500000f


	//   ....[176]....
        /*045c*/ 	.word	0x0500000f


	//   ....[177]....
        /*0460*/ 	.word	0x0500000f


	//   ....[178]....
        /*0464*/ 	.word	0x0500000f


	//   ....[179]....
        /*0468*/ 	.word	0x0500000f


	//   ....[180]....
        /*046c*/ 	.word	0x0500000f


	//   ....[181]....
        /*0470*/ 	.word	0x0500000f


	//   ....[182]....
        /*0474*/ 	.word	0x0500000f


	//   ....[183]....
        /*0478*/ 	.word	0x0500000f


	//   ....[184]....
        /*047c*/ 	.word	0x0500000f


	//   ....[185]....
        /*0480*/ 	.word	0x0500000f


	//   ....[186]....
        /*0484*/ 	.word	0x0500000f


	//   ....[187]....
        /*0488*/ 	.word	0x0500000f


	//   ....[188]....
        /*048c*/ 	.word	0x0500000f


	//   ....[189]....
        /*0490*/ 	.word	0x0500000f


	//   ....[190]....
        /*0494*/ 	.word	0x0500000f


	//   ....[191]....
        /*0498*/ 	.word	0x0500000f


	//   ....[192]....
        /*049c*/ 	.word	0x0500000f


	//   ....[193]....
        /*04a0*/ 	.word	0x0500000f


	//   ....[194]....
        /*04a4*/ 	.word	0x0500000f


	//   ....[195]....
        /*04a8*/ 	.word	0x0500000f


	//   ....[196]....
        /*04ac*/ 	.word	0x0500000f


	//----- nvinfo : EIATTR_COOP_GROUP_INSTR_OFFSETS
	.align		4
.L_1227:
        /*04b0*/ 	.byte	0x04, 0x28
        /*04b2*/ 	.short	(.L_1229 - .L_1228)


	//   ....[0]....
.L_1228:
        /*04b4*/ 	.word	0x00000080


	//   ....[1]....
        /*04b8*/ 	.word	0x00000090


	//   ....[2]....
        /*04bc*/ 	.word	0x000002d0


	//   ....[3]....
        /*04c0*/ 	.word	0x00000430


	//   ....[4]....
        /*04c4*/ 	.word	0x00000550


	//   ....[5]....
        /*04c8*/ 	.word	0x000006b0


	//   ....[6]....
        /*04cc*/ 	.word	0x00001e90


	//   ....[7]....
        /*04d0*/ 	.word	0x000026c0


	//   ....[8]....
        /*04d4*/ 	.word	0x00003080


	//   ....[9]....
        /*04d8*/ 	.word	0x00004660


	//   ....[10]....
        /*04dc*/ 	.word	0x00004750


	//   ....[11]....
        /*04e0*/ 	.word	0x00004d30


	//   ....[12]....
        /*04e4*/ 	.word	0x00004da0


	//   ....[13]....
        /*04e8*/ 	.word	0x00005970


	//   ....[14]....
        /*04ec*/ 	.word	0x00006830


	//   ....[15]....
        /*04f0*/ 	.word	0x00007160


	//   ....[16]....
        /*04f4*/ 	.word	0x000080b0


	//   ....[17]....
        /*04f8*/ 	.word	0x000081a0


	//   ....[18]....
        /*04fc*/ 	.word	0x00008890


	//   ....[19]....
        /*0500*/ 	.word	0x000088f0


	//   ....[20]....
        /*0504*/ 	.word	0x00009970


	//   ....[21]....
        /*0508*/ 	.word	0x0000ad90


	//   ....[22]....
        /*050c*/ 	.word	0x0000adf0


	//   ....[23]....
        /*0510*/ 	.word	0x0000b1b0


	//   ....[24]....
        /*0514*/ 	.word	0x0000b1d0


	//   ....[25]....
        /*0518*/ 	.word	0x0000c510


	//   ....[26]....
        /*051c*/ 	.word	0x0000d080


	//   ....[27]....
        /*0520*/ 	.word	0x0000d9b0


	//   ....[28]....
        /*0524*/ 	.word	0x0000e900


	//   ....[29]....
        /*0528*/ 	.word	0x0000e9f0


	//   ....[30]....
        /*052c*/ 	.word	0x0000f190


	//   ....[31]....
        /*0530*/ 	.word	0x0000f1f0


	//   ....[32]....
        /*0534*/ 	.word	0x000101c0


	//   ....[33]....
        /*0538*/ 	.word	0x000102d0


	//   ....[34]....
        /*053c*/ 	.word	0x00010330


	//   ....[35]....
        /*0540*/ 	.word	0x000103f0


	//   ....[36]....
        /*0544*/ 	.word	0x00010420


	//   ....[37]....
        /*0548*/ 	.word	0x00011660


	//   ....[38]....
        /*054c*/ 	.word	0x00011680


	//   ....[39]....
        /*0550*/ 	.word	0x00011690


	//   ....[40]....
        /*0554*/ 	.word	0x000116a0


	//   ....[41]....
        /*0558*/ 	.word	0x00011cc0


	//   ....[42]....
        /*055c*/ 	.word	0x00011ce0


	//   ....[43]....
        /*0560*/ 	.word	0x00011e10


	//   ....[44]....
        /*0564*/ 	.word	0x00011e30


	//   ....[45]....
        /*0568*/ 	.word	0x000122a0


	//   ....[46]....
        /*056c*/ 	.word	0x000122b0


	//   ....[47]....
        /*0570*/ 	.word	0x000125f0


	//   ....[48]....
        /*0574*/ 	.word	0x00012600


	//   ....[49]....
        /*0578*/ 	.word	0x00013240


	//   ....[50]....
        /*057c*/ 	.word	0x00013250


	//   ....[51]....
        /*0580*/ 	.word	0x00013350


	//   ....[52]....
        /*0584*/ 	.word	0x00013370


	//   ....[53]....
        /*0588*/ 	.word	0x00013500


	//   ....[54]....
        /*058c*/ 	.word	0x00013700


	//   ....[55]....
        /*0590*/ 	.word	0x00013730


	//   ....[56]....
        /*0594*/ 	.word	0x00013760


	//   ....[57]....
        /*0598*/ 	.word	0x00013790


	//   ....[58]....
        /*059c*/ 	.word	0x000137c0


	//   ....[59]....
        /*05a0*/ 	.word	0x000137f0


	//   ....[60]....
        /*05a4*/ 	.word	0x00013950


	//   ....[61]....
        /*05a8*/ 	.word	0x00013980


	//   ....[62]....
        /*05ac*/ 	.word	0x000139b0


	//   ....[63]....
        /*05b0*/ 	.word	0x000139e0


	//   ....[64]....
        /*05b4*/ 	.word	0x00013a10


	//   ....[65]....
        /*05b8*/ 	.word	0x00013a40


	//   ....[66]....
        /*05bc*/ 	.word	0x00013ad0


	//   ....[67]....
        /*05c0*/ 	.word	0x00013b00


	//   ....[68]....
        /*05c4*/ 	.word	0x00013b10


	//   ....[69]....
        /*05c8*/ 	.word	0x00013b50


	//   ....[70]....
        /*05cc*/ 	.word	0x00015dc0


	//   ....[71]....
        /*05d0*/ 	.word	0x00015de0


	//   ....[72]....
        /*05d4*/ 	.word	0x00015e90


	//   ....[73]....
        /*05d8*/ 	.word	0x00015eb0


	//   ....[74]....
        /*05dc*/ 	.word	0x00015f50


	//   ....[75]....
        /*05e0*/ 	.word	0x00015f70


	//   ....[76]....
        /*05e4*/ 	.word	0x00015f80


	//   ....[77]....
        /*05e8*/ 	.word	0x00015f90


	//   ....[78]....
        /*05ec*/ 	.word	0x00016910


	//   ....[79]....
        /*05f0*/ 	.word	0x00016920


	//   ....[80]....
        /*05f4*/ 	.word	0x00016980


	//   ....[81]....
        /*05f8*/ 	.word	0x000169c0


	//   ....[82]....
        /*05fc*/ 	.word	0x00016a20


	//   ....[83]....
        /*0600*/ 	.word	0x00016a60


	//   ....[84]....
        /*0604*/ 	.word	0x00016a70


	//   ....[85]....
        /*0608*/ 	.word	0x00016a90


	//   ....[86]....
        /*060c*/ 	.word	0x00016b70


	//   ....[87]....
        /*0610*/ 	.word	0x00016bb0


	//   ....[88]....
        /*0614*/ 	.word	0x00016bc0


	//   ....[89]....
        /*0618*/ 	.word	0x00016be0


	//   ....[90]....
        /*061c*/ 	.word	0x00017470


	//   ....[91]....
        /*0620*/ 	.word	0x00017480


	//   ....[92]....
        /*0624*/ 	.word	0x000174a0


	//   ....[93]....
        /*0628*/ 	.word	0x00017520


	//   ....[94]....
        /*062c*/ 	.word	0x00017530


	//   ....[95]....
        /*0630*/ 	.word	0x00017590


	//   ....[96]....
        /*0634*/ 	.word	0x000175c0


	//   ....[97]....
        /*0638*/ 	.word	0x00017600


	//   ....[98]....
        /*063c*/ 	.word	0x000178f0


	//   ....[99]....
        /*0640*/ 	.word	0x00017910


	//   ....[100]....
        /*0644*/ 	.word	0x000179b0


	//   ....[101]....
        /*0648*/ 	.word	0x000179c0


	//   ....[102]....
        /*064c*/ 	.word	0x00017a50


	//   ....[103]....
        /*0650*/ 	.word	0x00017a60


	//   ....[104]....
        /*0654*/ 	.word	0x00017a70


	//   ....[105]....
        /*0658*/ 	.word	0x00017b00


	//   ....[106]....
        /*065c*/ 	.word	0x00018110


	//   ....[107]....
        /*0660*/ 	.word	0x00018120


	//   ....[108]....
        /*0664*/ 	.word	0x000181b0


	//   ....[109]....
        /*0668*/ 	.word	0x00018250


	//   ....[110]....
        /*066c*/ 	.word	0x00018270


	//   ....[111]....
        /*0670*/ 	.word	0x000182f0


	//   ....[112]....
        /*0674*/ 	.word	0x00018310


	//   ....[113]....
        /*0678*/ 	.word	0x00018320


	//   ....[114]....
        /*067c*/ 	.word	0x00018750


	//   ....[115]....
        /*0680*/ 	.word	0x00018780


	//   ....[116]....
        /*0684*/ 	.word	0x000187e0


	//   ....[117]....
        /*0688*/ 	.word	0x00018810


	//   ....[118]....
        /*068c*/ 	.word	0x00018840


	//   ....[119]....
        /*0690*/ 	.word	0x00018870


	//   ....[120]....
        /*0694*/ 	.word	0x000188a0


	//   ....[121]....
        /*0698*/ 	.word	0x000188d0


	//   ....[122]....
        /*069c*/ 	.word	0x00018a70


	//   ....[123]....
        /*06a0*/ 	.word	0x00018aa0


	//   ....[124]....
        /*06a4*/ 	.word	0x00018ad0


	//   ....[125]....
        /*06a8*/ 	.word	0x00018b00


	//   ....[126]....
        /*06ac*/ 	.word	0x00018b30


	//   ....[127]....
        /*06b0*/ 	.word	0x00018b60


	//   ....[128]....
        /*06b4*/ 	.word	0x00018c20


	//   ....[129]....
        /*06b8*/ 	.word	0x00018c40


	//   ....[130]....
        /*06bc*/ 	.word	0x00018c60


	//   ....[131]....
        /*06c0*/ 	.word	0x00018cc0


	//   ....[132]....
        /*06c4*/ 	.word	0x000196f0


	//   ....[133]....
        /*06c8*/ 	.word	0x00019d50


	//   ....[134]....
        /*06cc*/ 	.word	0x00019e40


	//   ....[135]....
        /*06d0*/ 	.word	0x00019ee0


	//   ....[136]....
        /*06d4*/ 	.word	0x00019f40


	//   ....[137]....
        /*06d8*/ 	.word	0x0001a050


	//   ....[138]....
        /*06dc*/ 	.word	0x0001a0c0


	//   ....[139]....
        /*06e0*/ 	.word	0x0001a1d0


	//   ....[140]....
        /*06e4*/ 	.word	0x0001a240


	//   ....[141]....
        /*06e8*/ 	.word	0x0001a2e0


	//   ....[142]....
        /*06ec*/ 	.word	0x0001a400


	//   ....[143]....
        /*06f0*/ 	.word	0x0001a460


	//   ....[144]....
        /*06f4*/ 	.word	0x0001a4c0


	//   ....[145]....
        /*06f8*/ 	.word	0x0001a5d0


	//   ....[146]....
        /*06fc*/ 	.word	0x0001a630


	//   ....[147]....
        /*0700*/ 	.word	0x0001a730


	//   ....[148]....
        /*0704*/ 	.word	0x0001a790


	//   ....[149]....
        /*0708*/ 	.word	0x0001a890


	//   ....[150]....
        /*070c*/ 	.word	0x0001a8f0


	//   ....[151]....
        /*0710*/ 	.word	0x0001aa00


	//   ....[152]....
        /*0714*/ 	.word	0x0001aa60


	//   ....[153]....
        /*0718*/ 	.word	0x0001ab40


	//   ....[154]....
        /*071c*/ 	.word	0x0001ac80


	//   ....[155]....
        /*0720*/ 	.word	0x0001ad60


	//   ....[156]....
        /*0724*/ 	.word	0x0001ade0


	//   ....[157]....
        /*0728*/ 	.word	0x0001aec0


	//   ....[158]....
        /*072c*/ 	.word	0x0001af20


	//   ....[159]....
        /*0730*/ 	.word	0x0001aff0


	//   ....[160]....
        /*0734*/ 	.word	0x0001b050


	//   ....[161]....
        /*0738*/ 	.word	0x0001b130


	//   ....[162]....
        /*073c*/ 	.word	0x0001b220


	//   ....[163]....
        /*0740*/ 	.word	0x0001b2c0


	//   ....[164]....
        /*0744*/ 	.word	0x0001b320


	//   ....[165]....
        /*0748*/ 	.word	0x0001b420


	//   ....[166]....
        /*074c*/ 	.word	0x0001b480


	//   ....[167]....
        /*0750*/ 	.word	0x0001b580


	//   ....[168]....
        /*0754*/ 	.word	0x0001b5e0


	//   ....[169]....
        /*0758*/ 	.word	0x0001b6b0


	//   ....[170]....
        /*075c*/ 	.word	0x0001b800


	//   ....[171]....
        /*0760*/ 	.word	0x0001b8b0


	//   ....[172]....
        /*0764*/ 	.word	0x0001b9c0


	//   ....[173]....
        /*0768*/ 	.word	0x0001baa0


	//   ....[174]....
        /*076c*/ 	.word	0x0001bb00


	//   ....[175]....
        /*0770*/ 	.word	0x0001bbf0


	//   ....[176]....
        /*0774*/ 	.word	0x0001bc50


	//   ....[177]....
        /*0778*/ 	.word	0x0001bd30


	//   ....[178]....
        /*077c*/ 	.word	0x0001bdc0


	//   ....[179]....
        /*0780*/ 	.word	0x0001be60


	//   ....[180]....
        /*0784*/ 	.word	0x0001bfd0


	//   ....[181]....
        /*0788*/ 	.word	0x0001c040


	//   ....[182]....
        /*078c*/ 	.word	0x0001c0b0


	//   ....[183]....
        /*0790*/ 	.word	0x0001c120


	//   ....[184]....
        /*0794*/ 	.word	0x0001c190


	//   ....[185]....
        /*0798*/ 	.word	0x0001c210


	//   ....[186]....
        /*079c*/ 	.word	0x0001c290


	//   ....[187]....
        /*07a0*/ 	.word	0x0001c320


	//   ....[188]....
        /*07a4*/ 	.word	0x0001c390


	//   ....[189]....
        /*07a8*/ 	.word	0x0001c400


	//   ....[190]....
        /*07ac*/ 	.word	0x0001c470


	//   ....[191]....
        /*07b0*/ 	.word	0x0001c4f0


	//   ....[192]....
        /*07b4*/ 	.word	0x0001c560


	//   ....[193]....
        /*07b8*/ 	.word	0x0001c610


	//   ....[194]....
        /*07bc*/ 	.word	0x0001c660


	//   ....[195]....
        /*07c0*/ 	.word	0x0001c6f0


	//   ....[196]....
        /*07c4*/ 	.word	0x0001c820


	//----- nvinfo : EIATTR_REG_RECONFIG
	.align		4
.L_1229:
        /*07c8*/ 	.byte	0x01, 0x54
	.zero		2


	//----- nvinfo : EIATTR_SYSCALL_OFFSETS
	.align		4
        /*07cc*/ 	.byte	0x04, 0x46
        /*07ce*/ 	.short	(.L_1231 - .L_1230)


	//   ....[0]....
.L_1230:
        /*07d0*/ 	.word	0x00002080


	//   ....[1]....
        /*07d4*/ 	.word	0x00015350


	//   ....[2]....
        /*07d8*/ 	.word	0x000154a0


	//   ....[3]....
        /*07dc*/ 	.word	0x00015590


	//   ....[4]....
        /*07e0*/ 	.word	0x00016380


	//----- nvinfo : EIATTR_MBARRIER_INSTR_OFFSETS
	.align		4
.L_1231:
        /*07e4*/ 	.byte	0x04, 0x39
        /*07e6*/ 	.short	(.L_1233 - .L_1232)


	//   ....[0]....
.L_1232:
        /*07e8*/ 	.word	0x00000180
        /*07ec*/ 	.word	0x000000ff
        /*07f0*/ 	.word	0x0002d800
        /*07f4*/ 	.short	0x0100
        /*07f6*/ 	.byte	0x08
	.zero		1


	//   ....[1]....
        /*07f8*/ 	.word	0x00000190
        /*07fc*/ 	.word	0x000000ff
        /*0800*/ 	.word	0x0002d820
        /*0804*/ 	.short	0x0100
        /*0806*/ 	.byte	0x08
	.zero		1


	//   ....[2]....
        /*0808*/ 	.word	0x00000280
        /*080c*/ 	.word	0x000000ff
        /*0810*/ 	.word	0x0002d830
        /*0814*/ 	.short	0x0100
        /*0816*/ 	.byte	0x08
	.zero		1


	//   ....[3]....
        /*0818*/ 	.word	0x00000290
        /*081c*/ 	.word	0x000000ff
        /*0820*/ 	.word	0x0002d840
        /*0824*/ 	.short	0x0100
        /*0826*/ 	.byte	0x08
	.zero		1


	//   ....[4]....
        /*0828*/ 	.word	0x000002a0
        /*082c*/ 	.word	0x000000ff
        /*0830*/ 	.word	0x0002d838
        /*0834*/ 	.short	0x0100
        /*0836*/ 	.byte	0x08
	.zero		1


	//   ....[5]....
        /*0838*/ 	.word	0x000002b0
        /*083c*/ 	.word	0x000000ff
        /*0840*/ 	.word	0x0002d848
        /*0844*/ 	.short	0x0100
        /*0846*/ 	.byte	0x08
	.zero		1


	//   ....[6]....
        /*0848*/ 	.word	0x000003e0
        /*084c*/ 	.word	0x000000ff
        /*0850*/ 	.word	0x0002d850
        /*0854*/ 	.short	0x0100
        /*0856*/ 	.byte	0x08
	.zero		1


	//   ....[7]....
        /*0858*/ 	.word	0x000003f0
        /*085c*/ 	.word	0x000000ff
        /*0860*/ 	.word	0x0002d860
        /*0864*/ 	.short	0x0100
        /*0866*/ 	.byte	0x08
	.zero		1


	//   ....[8]....
        /*0868*/ 	.word	0x00000400
        /*086c*/ 	.word	0x000000ff
        /*0870*/ 	.word	0x0002d858
        /*0874*/ 	.short	0x0100
        /*0876*/ 	.byte	0x08
	.zero		1


	//   ....[9]....
        /*0878*/ 	.word	0x00000410
        /*087c*/ 	.word	0x000000ff
        /*0880*/ 	.word	0x0002d868
        /*0884*/ 	.short	0x0100
        /*0886*/ 	.byte	0x08
	.zero		1


	//   ....[10]....
        /*0888*/ 	.word	0x00000500
        /*088c*/ 	.word	0x000000ff
        /*0890*/ 	.word	0x0002d870
        /*0894*/ 	.short	0x0100
        /*0896*/ 	.byte	0x06
	.zero		1


	//   ....[11]....
        /*0898*/ 	.word	0x00000510
        /*089c*/ 	.word	0x000000ff
        /*08a0*/ 	.word	0x0002d880
        /*08a4*/ 	.short	0x0100
        /*08a6*/ 	.byte	0x06
	.zero		1


	//   ....[12]....
        /*08a8*/ 	.word	0x00000520
        /*08ac*/ 	.word	0x000000ff
        /*08b0*/ 	.word	0x0002d878
        /*08b4*/ 	.short	0x0100
        /*08b6*/ 	.byte	0x06
	.zero		1


	//   ....[13]....
        /*08b8*/ 	.word	0x00000530
        /*08bc*/ 	.word	0x000000ff
        /*08c0*/ 	.word	0x0002d888
        /*08c4*/ 	.short	0x0100
        /*08c6*/ 	.byte	0x06
	.zero		1


	//   ....[14]....
        /*08c8*/ 	.word	0x00000660
        /*08cc*/ 	.word	0x000000ff
        /*08d0*/ 	.word	0x0002d890
        /*08d4*/ 	.short	0x0100
        /*08d6*/ 	.byte	0x08
	.zero		1


	//   ....[15]....
        /*08d8*/ 	.word	0x00000670
        /*08dc*/ 	.word	0x000000ff
        /*08e0*/ 	.word	0x0002d8a0
        /*08e4*/ 	.short	0x0100
        /*08e6*/ 	.byte	0x08
	.zero		1


	//   ....[16]....
        /*08e8*/ 	.word	0x00000680
        /*08ec*/ 	.word	0x000000ff
        /*08f0*/ 	.word	0x0002d898
        /*08f4*/ 	.short	0x0100
        /*08f6*/ 	.byte	0x08
	.zero		1


	//   ....[17]....
        /*08f8*/ 	.word	0x00000690
        /*08fc*/ 	.word	0x000000ff
        /*0900*/ 	.word	0x0002d8a8
        /*0904*/ 	.short	0x0100
        /*0906*/ 	.byte	0x08
	.zero		1


	//   ....[18]....
        /*0908*/ 	.word	0x000007d0
        /*090c*/ 	.word	0x000000ff
        /*0910*/ 	.word	0x0002d8b0
        /*0914*/ 	.short	0x0100
        /*0916*/ 	.byte	0x08
	.zero		1


	//   ....[19]....
        /*0918*/ 	.word	0x000007e0
        /*091c*/ 	.word	0x000000ff
        /*0920*/ 	.word	0x0002d8c0
        /*0924*/ 	.short	0x0100
        /*0926*/ 	.byte	0x08
	.zero		1


	//   ....[20]....
        /*0928*/ 	.word	0x000007f0
        /*092c*/ 	.word	0x000000ff
        /*0930*/ 	.word	0x0002d8b8
        /*0934*/ 	.short	0x0100
        /*0936*/ 	.byte	0x08
	.zero		1


	//   ....[21]....
        /*0938*/ 	.word	0x00000800
        /*093c*/ 	.word	0x000000ff
        /*0940*/ 	.word	0x0002d8c8
        /*0944*/ 	.short	0x0100
        /*0946*/ 	.byte	0x08
	.zero		1


	//   ....[22]....
        /*0948*/ 	.word	0x00002100
        /*094c*/ 	.word	0x000000ff
        /*0950*/ 	.word	0x0002d800
        /*0954*/ 	.short	0x010a
        /*0956*/ 	.byte	0x29
	.zero		1


	//   ....[23]....
        /*0958*/ 	.word	0x00002180
        /*095c*/ 	.word	0x00000002
        /*0960*/ 	.word	0x0002d830
        /*0964*/ 	.short	0x010a
        /*0966*/ 	.byte	0x3f
	.zero		1


	//   ....[24]....
        /*0968*/ 	.word	0x000021c0
        /*096c*/ 	.word	0x00000002
        /*0970*/ 	.word	0x0002d830
        /*0974*/ 	.short	0x010a
        /*0976*/ 	.byte	0x3f
	.zero		1


	//   ....[25]....
        /*0978*/ 	.word	0x00002a40
        /*097c*/ 	.word	0x000000ff
        /*0980*/ 	.word	0x00000000
        /*0984*/ 	.short	0x0101
        /*0986*/ 	.byte	0x06
	.zero		1


	//   ....[26]....
        /*0988*/ 	.word	0x00005e30
        /*098c*/ 	.word	0x000000ff
        /*0990*/ 	.word	0x0002d830
        /*0994*/ 	.short	0x010a
        /*0996*/ 	.byte	0x06
	.zero		1


	//   ....[27]....
        /*0998*/ 	.word	0x00005e70
        /*099c*/ 	.word	0x000000ff
        /*09a0*/ 	.word	0x0002d830
        /*09a4*/ 	.short	0x010a
        /*09a6*/ 	.byte	0x06
	.zero		1


	//   ....[28]....
        /*09a8*/ 	.word	0x00006140
        /*09ac*/ 	.word	0x000000ff
        /*09b0*/ 	.word	0x0002d850
        /*09b4*/ 	.short	0x010a
        /*09b6*/ 	.byte	0x06
	.zero		1


	//   ....[29]....
        /*09b8*/ 	.word	0x00006180
        /*09bc*/ 	.word	0x000000ff
        /*09c0*/ 	.word	0x0002d850
        /*09c4*/ 	.short	0x010a
        /*09c6*/ 	.byte	0x06
	.zero		1


	//   ....[30]....
        /*09c8*/ 	.word	0x00006b70
        /*09cc*/ 	.word	0x000000ff
        /*09d0*/ 	.word	0x00000000
        /*09d4*/ 	.short	0x0101
        /*09d6*/ 	.byte	0x06
	.zero		1


	//   ....[31]....
        /*09d8*/ 	.word	0x00009410
        /*09dc*/ 	.word	0x000000ff
        /*09e0*/ 	.word	0x00000000
        /*09e4*/ 	.short	0x0101
        /*09e6*/ 	.byte	0x06
	.zero		1


	//   ....[32]....
        /*09e8*/ 	.word	0x00009d60
        /*09ec*/ 	.word	0x000000ff
        /*09f0*/ 	.word	0x0002d830
        /*09f4*/ 	.short	0x010a
        /*09f6*/ 	.byte	0x06
	.zero		1


	//   ....[33]....
        /*09f8*/ 	.word	0x00009da0
        /*09fc*/ 	.word	0x000000ff
        /*0a00*/ 	.word	0x0002d830
        /*0a04*/ 	.short	0x010a
        /*0a06*/ 	.byte	0x06
	.zero		1


	//   ....[34]....
        /*0a08*/ 	.word	0x0000a070
        /*0a0c*/ 	.word	0x000000ff
        /*0a10*/ 	.word	0x0002d850
        /*0a14*/ 	.short	0x010a
        /*0a16*/ 	.byte	0x06
	.zero		1


	//   ....[35]....
        /*0a18*/ 	.word	0x0000a0b0
        /*0a1c*/ 	.word	0x000000ff
        /*0a20*/ 	.word	0x0002d850
        /*0a24*/ 	.short	0x010a
        /*0a26*/ 	.byte	0x06
	.zero		1


	//   ....[36]....
        /*0a28*/ 	.word	0x0000aac0
        /*0a2c*/ 	.word	0x000000ff
        /*0a30*/ 	.word	0x00000000
        /*0a34*/ 	.short	0x0101
        /*0a36*/ 	.byte	0x06
	.zero		1


	//   ....[37]....
        /*0a38*/ 	.word	0x0000bfb0
        /*0a3c*/ 	.word	0x000000ff
        /*0a40*/ 	.word	0x00000000
        /*0a44*/ 	.short	0x0101
        /*0a46*/ 	.byte	0x06
	.zero		1


	//   ....[38]....
        /*0a48*/ 	.word	0x0000c6c0
        /*0a4c*/ 	.word	0x000000ff
        /*0a50*/ 	.word	0x0002d830
        /*0a54*/ 	.short	0x010a
        /*0a56*/ 	.byte	0x06
	.zero		1


	//   ....[39]....
        /*0a58*/ 	.word	0x0000c700
        /*0a5c*/ 	.word	0x000000ff
        /*0a60*/ 	.word	0x0002d830
        /*0a64*/ 	.short	0x010a
        /*0a66*/ 	.byte	0x06
	.zero		1


	//   ....[40]....
        /*0a68*/ 	.word	0x0000c9d0
        /*0a6c*/ 	.word	0x000000ff
        /*0a70*/ 	.word	0x0002d850
        /*0a74*/ 	.short	0x010a
        /*0a76*/ 	.byte	0x06
	.zero		1


	//   ....[41]....
        /*0a78*/ 	.word	0x0000ca10
        /*0a7c*/ 	.word	0x000000ff
        /*0a80*/ 	.word	0x0002d850
        /*0a84*/ 	.short	0x010a
        /*0a86*/ 	.byte	0x06
	.zero		1


	//   ....[42]....
        /*0a88*/ 	.word	0x0000d3c0
        /*0a8c*/ 	.word	0x000000ff
        /*0a90*/ 	.word	0x00000000
        /*0a94*/ 	.short	0x0101
        /*0a96*/ 	.byte	0x06
	.zero		1


	//   ....[43]....
        /*0a98*/ 	.word	0x0000fc60
        /*0a9c*/ 	.word	0x000000ff
        /*0aa0*/ 	.word	0x00000000
        /*0aa4*/ 	.short	0x0101
        /*0aa6*/ 	.byte	0x06
	.zero		1


	//   ....[44]....
        /*0aa8*/ 	.word	0x00010240
        /*0aac*/ 	.word	0x000000ff
        /*0ab0*/ 	.word	0x0002d850
        /*0ab4*/ 	.short	0x010a
        /*0ab6*/ 	.byte	0x08
	.zero		1


	//   ....[45]....
        /*0ab8*/ 	.word	0x00010280
        /*0abc*/ 	.word	0x000000ff
        /*0ac0*/ 	.word	0x0002d850
        /*0ac4*/ 	.short	0x010a
        /*0ac6*/ 	.byte	0x08
	.zero		1


	//   ....[46]....
        /*0ac8*/ 	.word	0x00010910
        /*0acc*/ 	.word	0x000000ff
        /*0ad0*/ 	.word	0x00000000
        /*0ad4*/ 	.short	0x0101
        /*0ad6*/ 	.byte	0x08
	.zero		1


	//   ....[47]....
        /*0ad8*/ 	.word	0x00011cf0
        /*0adc*/ 	.word	0x000000ff
        /*0ae0*/ 	.word	0x00000000
        /*0ae4*/ 	.short	0x0101
        /*0ae6*/ 	.byte	0x04
	.zero		1


	//   ....[48]....
        /*0ae8*/ 	.word	0x000121b0
        /*0aec*/ 	.word	0x000000ff
        /*0af0*/ 	.word	0x00000000
        /*0af4*/ 	.short	0x0101
        /*0af6*/ 	.byte	0x04
	.zero		1


	//   ....[49]....
        /*0af8*/ 	.word	0x00015b40
        /*0afc*/ 	.word	0x00000004
        /*0b00*/ 	.word	0x0002d840
        /*0b04*/ 	.short	0x010a
        /*0b06*/ 	.byte	0x3f
	.zero		1


	//   ....[50]....
        /*0b08*/ 	.word	0x000160d0
        /*0b0c*/ 	.word	0x00000004
        /*0b10*/ 	.word	0x0002d830
        /*0b14*/ 	.short	0x0107
        /*0b16*/ 	.byte	0x3f
	.zero		1


	//   ....[51]....
        /*0b18*/ 	.word	0x000161a0
        /*0b1c*/ 	.word	0x00000004
        /*0b20*/ 	.word	0x0002d830
        /*0b24*/ 	.short	0x0101
        /*0b26*/ 	.byte	0x3f
	.zero		1


	//   ....[52]....
        /*0b28*/ 	.word	0x00016d20
        /*0b2c*/ 	.word	0x00000011
        /*0b30*/ 	.word	0x0002d800
        /*0b34*/ 	.short	0x0107
        /*0b36*/ 	.byte	0x3f
	.zero		1


	//   ....[53]....
        /*0b38*/ 	.word	0x00016e10
        /*0b3c*/ 	.word	0x00000011
        /*0b40*/ 	.word	0x0002d800
        /*0b44*/ 	.short	0x0101
        /*0b46*/ 	.byte	0x3f
	.zero		1


	//   ....[54]....
        /*0b48*/ 	.word	0x00016e30
        /*0b4c*/ 	.word	0x00000011
        /*0b50*/ 	.word	0x0002d820
        /*0b54*/ 	.short	0x010a
        /*0b56*/ 	.byte	0x3f
	.zero		1


	//   ....[55]....
        /*0b58*/ 	.word	0x00017250
        /*0b5c*/ 	.word	0x00000005
        /*0b60*/ 	.word	0x0002d840
        /*0b64*/ 	.short	0x010a
        /*0b66*/ 	.byte	0x3f
	.zero		1


	//   ....[56]....
        /*0b68*/ 	.word	0x000176b0
        /*0b6c*/ 	.word	0x00000005
        /*0b70*/ 	.word	0x0002d830
        /*0b74*/ 	.short	0x0107
        /*0b76*/ 	.byte	0x3f
	.zero		1


	//   ....[57]....
        /*0b78*/ 	.word	0x00017770
        /*0b7c*/ 	.word	0x00000005
        /*0b80*/ 	.word	0x0002d830
        /*0b84*/ 	.short	0x0101
        /*0b86*/ 	.byte	0x3f
	.zero		1


	//   ....[58]....
        /*0b88*/ 	.word	0x000177d0
        /*0b8c*/ 	.word	0x00000005
        /*0b90*/ 	.word	0x0002d860
        /*0b94*/ 	.short	0x010a
        /*0b96*/ 	.byte	0x3f
	.zero		1


	//   ....[59]....
        /*0b98*/ 	.word	0x00017cc0
        /*0b9c*/ 	.word	0x00000005
        /*0ba0*/ 	.word	0x0002d850
        /*0ba4*/ 	.short	0x0107
        /*0ba6*/ 	.byte	0x3f
	.zero		1


	//   ....[60]....
        /*0ba8*/ 	.word	0x00017db0
        /*0bac*/ 	.word	0x00000005
        /*0bb0*/ 	.word	0x0002d850
        /*0bb4*/ 	.short	0x0101
        /*0bb6*/ 	.byte	0x3f
	.zero		1


	//   ....[61]....
        /*0bb8*/ 	.word	0x00017fd0
        /*0bbc*/ 	.word	0x00000000
        /*0bc0*/ 	.word	0x0002d860
        /*0bc4*/ 	.short	0x010a
        /*0bc6*/ 	.byte	0x3f
	.zero		1


	//   ....[62]....
        /*0bc8*/ 	.word	0x00018450
        /*0bcc*/ 	.word	0x00000000
        /*0bd0*/ 	.word	0x0002d850
        /*0bd4*/ 	.short	0x0107
        /*0bd6*/ 	.byte	0x3f
	.zero		1


	//   ....[63]....
        /*0bd8*/ 	.word	0x00018520
        /*0bdc*/ 	.word	0x00000000
        /*0be0*/ 	.word	0x0002d850
        /*0be4*/ 	.short	0x0101
        /*0be6*/ 	.byte	0x3f
	.zero		1


	//   ....[64]....
        /*0be8*/ 	.word	0x00019670
        /*0bec*/ 	.word	0x00000005
        /*0bf0*/ 	.word	0x0002d820
        /*0bf4*/ 	.short	0x010a
        /*0bf6*/ 	.byte	0x3f
	.zero		1


	//   ....[65]....
        /*0bf8*/ 	.word	0x000197f0
        /*0bfc*/ 	.word	0x00000003
        /*0c00*/ 	.word	0x0002d840
        /*0c04*/ 	.short	0x010a
        /*0c06*/ 	.byte	0x3f
	.zero		1


	//   ....[66]....
        /*0c08*/ 	.word	0x00019890
        /*0c0c*/ 	.word	0x00000017
        /*0c10*/ 	.word	0x0002d840
        /*0c14*/ 	.short	0x010a
        /*0c16*/ 	.byte	0x3f
	.zero		1


	//   ....[67]....
        /*0c18*/ 	.word	0x000198d0
        /*0c1c*/ 	.word	0x00000003
        /*0c20*/ 	.word	0x0002d860
        /*0c24*/ 	.short	0x010a
        /*0c26*/ 	.byte	0x3f
	.zero		1


	//   ....[68]....
        /*0c28*/ 	.word	0x00019910
        /*0c2c*/ 	.word	0x00000017
        /*0c30*/ 	.word	0x0002d860
        /*0c34*/ 	.short	0x010a
        /*0c36*/ 	.byte	0x3f
	.zero		1


	//   ....[69]....
        /*0c38*/ 	.word	0x00019980
        /*0c3c*/ 	.word	0x00000003
        /*0c40*/ 	.word	0x0002d800
        /*0c44*/ 	.short	0x010a
        /*0c46*/ 	.byte	0x3f
	.zero		1


	//   ....[70]....
        /*0c48*/ 	.word	0x000199d0
        /*0c4c*/ 	.word	0x00000002
        /*0c50*/ 	.word	0x0002d830
        /*0c54*/ 	.short	0x010a
        /*0c56*/ 	.byte	0x3f
	.zero		1


	//   ....[71]....
        /*0c58*/ 	.word	0x00019a30
        /*0c5c*/ 	.word	0x00000007
        /*0c60*/ 	.word	0x0002d830
        /*0c64*/ 	.short	0x010a
        /*0c66*/ 	.byte	0x3f
	.zero		1


	//   ....[72]....
        /*0c68*/ 	.word	0x00019a90
        /*0c6c*/ 	.word	0x00000007
        /*0c70*/ 	.word	0x0002d850
        /*0c74*/ 	.short	0x010a
        /*0c76*/ 	.byte	0x3f
	.zero		1


	//   ....[73]....
        /*0c78*/ 	.word	0x00019af0
        /*0c7c*/ 	.word	0x00000007
        /*0c80*/ 	.word	0x0002d830
        /*0c84*/ 	.short	0x010a
        /*0c86*/ 	.byte	0x3f
	.zero		1


	//   ....[74]....
        /*0c88*/ 	.word	0x00019b50
        /*0c8c*/ 	.word	0x00000007
        /*0c90*/ 	.word	0x0002d850
        /*0c94*/ 	.short	0x010a
        /*0c96*/ 	.byte	0x3f
	.zero		1


	//   ....[75]....
        /*0c98*/ 	.word	0x00019bb0
        /*0c9c*/ 	.word	0x00000008
        /*0ca0*/ 	.word	0x0002d830
        /*0ca4*/ 	.short	0x010a
        /*0ca6*/ 	.byte	0x3f
	.zero		1


	//   ....[76]....
        /*0ca8*/ 	.word	0x00019c10
        /*0cac*/ 	.word	0x00000007
        /*0cb0*/ 	.word	0x0002d850
        /*0cb4*/ 	.short	0x010a
        /*0cb6*/ 	.byte	0x3f
	.zero		1


	//   ....[77]....
        /*0cb8*/ 	.word	0x00019c70
        /*0cbc*/ 	.word	0x00000004
        /*0cc0*/ 	.word	0x0002d850
        /*0cc4*/ 	.short	0x010a
        /*0cc6*/ 	.byte	0x3f
	.zero		1


	//   ....[78]....
        /*0cc8*/ 	.word	0x00019d90
        /*0ccc*/ 	.word	0x00000004
        /*0cd0*/ 	.word	0x0002d840
        /*0cd4*/ 	.short	0x010a
        /*0cd6*/ 	.byte	0x3f
	.zero		1


	//   ....[79]....
        /*0cd8*/ 	.word	0x0001ab80
        /*0cdc*/ 	.word	0x00000011
        /*0ce0*/ 	.word	0x0002d820
        /*0ce4*/ 	.short	0x010a
        /*0ce6*/ 	.byte	0x3f
	.zero		1


	//   ....[80]....
        /*0ce8*/ 	.word	0x0001abd0
        /*0cec*/ 	.word	0x00000005
        /*0cf0*/ 	.word	0x0002d840
        /*0cf4*/ 	.short	0x010a
        /*0cf6*/ 	.byte	0x3f
	.zero		1


	//   ....[81]....
        /*0cf8*/ 	.word	0x0001b170
        /*0cfc*/ 	.word	0x00000005
        /*0d00*/ 	.word	0x0002d860
        /*0d04*/ 	.short	0x010a
        /*0d06*/ 	.byte	0x3f
	.zero		1


	//   ....[82]....
        /*0d08*/ 	.word	0x0001b750
        /*0d0c*/ 	.word	0x00000000
        /*0d10*/ 	.word	0x0002d860
        /*0d14*/ 	.short	0x010a
        /*0d16*/ 	.byte	0x3f
	.zero		1


	//   ....[83]....
        /*0d18*/ 	.word	0x0001c740
        /*0d1c*/ 	.word	0x00000005
        /*0d20*/ 	.word	0x0002d820
        /*0d24*/ 	.short	0x010a
        /*0d26*/ 	.byte	0x3f
	.zero		1


	//   ....[84]....
        /*0d28*/ 	.word	0x0001c8e0
        /*0d2c*/ 	.word	0x00000003
        /*0d30*/ 	.word	0x0002d840
        /*0d34*/ 	.short	0x010a
        /*0d36*/ 	.byte	0x3f
	.zero		1


	//   ....[85]....
        /*0d38*/ 	.word	0x0001c930
        /*0d3c*/ 	.word	0x00000017
        /*0d40*/ 	.word	0x0002d840
        /*0d44*/ 	.short	0x010a
        /*0d46*/ 	.byte	0x3f
	.zero		1


	//   ....[86]....
        /*0d48*/ 	.word	0x0001c980
        /*0d4c*/ 	.word	0x00000003
        /*0d50*/ 	.word	0x0002d860
        /*0d54*/ 	.short	0x010a
        /*0d56*/ 	.byte	0x3f
	.zero		1


	//----- nvinfo : EIATTR_NUM_MBARRIERS
	.align		4
.L_1233:
        /*0d58*/ 	.byte	0x03, 0x38
        /*0d5a*/ 	.short	0x0016


	//----- nvinfo : EIATTR_EXIT_INSTR_OFFSETS
	.align		4
        /*0d5c*/ 	.byte	0x04, 0x1c
        /*0d5e*/ 	.short	(.L_1235 - .L_1234)


	//   ....[0]....
.L_1234:
        /*0d60*/ 	.word	0x000009b0


	//   ....[1]....
        /*0d64*/ 	.word	0x000134a0


	//   ....[2]....
        /*0d68*/ 	.word	0x00019960


	//----- nvinfo : EIATTR_MAX_THREADS
	.align		4
.L_1235:
        /*0d6c*/ 	.byte	0x04, 0x05
        /*0d6e*/ 	.short	(.L_1237 - .L_1236)
.L_1236:
        /*0d70*/ 	.word	0x00000200
        /*0d74*/ 	.word	0x00000001
        /*0d78*/ 	.word	0x00000001


	//----- nvinfo : EIATTR_CRS_STACK_SIZE
	.align		4
.L_1237:
        /*0d7c*/ 	.byte	0x04, 0x1e
        /*0d7e*/ 	.short	(.L_1239 - .L_1238)
.L_1238:
        /*0d80*/ 	.word	0x00000000


	//----- nvinfo : EIATTR_CBANK_PARAM_SIZE
	.align		4
.L_1239:
        /*0d84*/ 	.byte	0x03, 0x19
        /*0d86*/ 	.short	0x0af0


	//----- nvinfo : EIATTR_PARAM_CBANK
	.align		4
        /*0d88*/ 	.byte	0x04, 0x0a
        /*0d8a*/ 	.short	(.L_1241 - .L_1240)
	.align		4
.L_1240:
        /*0d8c*/ 	.word	index@(.nv.constant0._ZN7cutlass13device_kernelIN5flash11enable_sm90INS1_16FlashAttnFwdSm90INS1_25CollectiveMainloopFwdSm90ILi2EN4cute5tupleIJNS5_1CILi1EEES8_S8_EEENS6_IJNS7_ILi192EEENS7_ILi128EEENS7_ILi96EEEEEELi96ENS_10bfloat16_tEfNS_4arch4Sm90ELb0ELb1ELb1ELb1ELb1ELb0ELb0ELb0ELb1ELb1ELb1ELb0EEENS1_21CollectiveEpilogueFwdINS6_IJSA_SC_SB_EEES9_SE_SG_Li384ELb1ELb1ELb1ELb0EEENS1_36VarlenDynamicPersistentTileSchedulerILi192ELi128ELi384ELi128ELb1ELb1ELb1ELb1ELb0ELb1EEEEEEEEEvNT_6ParamsE)
        /*0d90*/ 	.short	0x0210
        /*0d92*/ 	.short	0x0af0


	//----- nvinfo : EIATTR_SW_WAR
	.align		4
.L_1241:
        /*0d94*/ 	.byte	0x04, 0x36
        /*0d96*/ 	.short	(.L_1243 - .L_1242)
.L_1242:
        /*0d98*/ 	.word	0x00000008
.L_1243:


//--------------------- .nv.info._ZN7cutlass13device_kernelIN5flash11enable_sm90INS1_16FlashAttnFwdSm90INS1_25CollectiveMainloopFwdSm90ILi2EN4cute5tupleIJNS5_1CILi1EEES8_S8_EEENS6_IJNS7_ILi192EEENS7_ILi128EEENS7_ILi96EEEEEELi96ENS_10bfloat16_tEfNS_4arch4Sm90ELb0ELb1ELb1ELb1ELb1ELb1ELb0ELb0ELb1ELb1ELb1ELb0EEENS1_21CollectiveEpilogueFwdINS6_IJSA_SC_SB_EEES9_SE_SG_Li384ELb1ELb1ELb1ELb0EEENS1_36VarlenDynamicPersistentTileSchedulerILi192ELi128ELi384ELi128ELb1ELb1ELb1ELb1ELb0ELb1EEEEEEEEEvNT_6ParamsE --------------------------
	.section	.nv.info._ZN7cutlass13device_kernelIN5flash11enable_sm90INS1_16FlashAttnFwdSm90INS1_25CollectiveMainloopFwdSm90ILi2EN4cute5tupleIJNS5_1CILi1EEES8_S8_EEENS6_IJNS7_ILi192EEENS7_ILi128EEENS7_ILi96EEEEEELi96ENS_10bfloat16_tEfNS_4arch4Sm90ELb0ELb1ELb1ELb1ELb1ELb1ELb0ELb0ELb1ELb1ELb1ELb0EEENS1_21CollectiveEpilogueFwdINS6_IJSA_SC_SB_EEES9_SE_SG_Li384ELb1ELb1ELb1ELb0EEENS1_36VarlenDynamicPersistentTileSchedulerILi192ELi128ELi384ELi128ELb1ELb1ELb1ELb1ELb0ELb1EEEEEEEEEvNT_6ParamsE,"",@"SHT_CUDA_INFO"
	.sectionflags	@""
	.align	4


	//----- nvinfo : EIATTR_CUDA_API_VERSION
	.align		4
        /*0000*/ 	.byte	0x04, 0x37
        /*0002*/ 	.short	(.L_1245 - .L_1244)
.L_1244:
        /*0004*/ 	.word	0x00000082


	//----- nvinfo : EIATTR_KPARAM_INFO
	.align		4
.L_1245:
        /*0008*/ 	.byte	0x04, 0x17
        /*000a*/ 	.short	(.L_1247 - .L_1246)
.L_1246:
        /*000c*/ 	.word	0x00000000
        /*0010*/ 	.short	0x0000
        /*0012*/ 	.short	0x0070
        /*0014*/ 	.byte	0x00, 0xf0, 0x01, 0x2a


	//----- nvinfo : EIATTR_SPARSE_MMA_MASK
	.align		4
.L_1247:
        /*0018*/ 	.byte	0x03, 0x50
        /*001a*/ 	.short	0x0000


	//----- nvinfo : EIATTR_MAXREG_COUNT
	.align		4
        /*001c*/ 	.byte	0x03, 0x1b
        /*001e*/ 	.short	0x0080


	//----- nvinfo : EIATTR_NUM_BARRIERS
	.align		4
        /*0020*/ 	.byte	0x02, 0x4c
        /*0022*/ 	.byte	0x10
	.zero		1


	//----- nvinfo : EIATTR_EXTERNS
	.align		4
        /*0024*/ 	.byte	0x04, 0x0f
        /*0026*/ 	.short	(.L_1249 - .L_1248)


	//   ....[0]....
	.align		4
.L_1248:
        /*0028*/ 	.word	index@(__assertfail)


	//----- nvinfo : EIATTR_ANNOTATIONS
	.align		4
.L_1249:
        /*002c*/ 	.byte	0x04, 0x55
        /*002e*/ 	.short	(.L_1251 - .L_1250)


	//   ....[0]....
.L_1250:
        /* <DEDUP_REMOVED lines=131> */


	//----- nvinfo : EIATTR_MERCURY_ISA_VERSION
	.align		4
.L_1251:
        /*0850*/ 	.byte	0x03, 0x5f
        /*0852*/ 	.short	0x0101


	//----- nvinfo : EIATTR_UNUSED_LOAD_BYTE_OFFSET
	.align		4
        /*0854*/ 	.byte	0x04, 0x44
        /*0856*/ 	.short	(.L_1253 - .L_1252)


	//   ....[0]....
.L_1252:
        /*0858*/ 	.word	0x00000a90
        /*085c*/ 	.word	0x0000fff0


	//   ....[1]....
        /*0860*/ 	.word	0x0001c1a0
        /*0864*/ 	.word	0x0000fff0


	//----- nvinfo : EIATTR_INT_WARP_WIDE_INSTR_OFFSETS
	.align		4
.L_1253:
        /*0868*/ 	.byte	0x04, 0x31
        /*086a*/ 	.short	(.L_1255 - .L_1254)


	//   ....[0]....
.L_1254:
        /*086c*/ 	.word	0x00000130


	//   ....[1]....
        /*0870*/ 	.word	0x00000170


	//   ....[2]....
        /*0874*/ 	.word	0x000001e0


	//   ....[3]....
        /*0878*/ 	.word	0x00022850


	//   ....[4]....
        /*087c*/ 	.word	0x000228e0


	//   ....[5]....
        /*0880*/ 	.word	0x00025520


	//   ....[6]....
        /*0884*/ 	.word	0x000255b0


	//----- nvinfo : EIATTR_COOP_GROUP_MASK_REGIDS
	.align		4
.L_1255:
        /*0888*/ 	.byte	0x04, 0x29
        /*088a*/ 	.short	(.L_1257 - .L_1256)


	//   ....[0]....
.L_1256:
        /*088c*/ 	.word	0xffffffff


	//   ....[1]....
        /*0890*/ 	.word	0xffffffff


	//   ....[2]....
        /*0894*/ 	.word	0xffffffff


	//   ....[3]....
        /*0898*/ 	.word	0xffffffff


	//   ....[4]....
        /*089c*/ 	.word	0xffffffff


	//   ....[5]....
        /*08a0*/ 	.word	0xffffffff


	//   ....[6]....
        /*08a4*/ 	.word	0xffffffff


	//   ....[7]....
        /*08a8*/ 	.word	0xffffffff


	//   ....[8]....
        /*08ac*/ 	.word	0xffffffff


	//   ....[9]....
        /*08b0*/ 	.word	0xffffffff


	//   ....[10]....
        /*08b4*/ 	.word	0xffffffff


	//   ....[11]....
        /*08b8*/ 	.word	0xffffffff


	//   ....[12]....
        /*08bc*/ 	.word	0xffffffff


	//   ....[13]....
        /*08c0*/ 	.word	0xffffffff


	//   ....[14]....
        /*08c4*/ 	.word	0xffffffff


	//   ....[15]....
        /*08c8*/ 	.word	0xffffffff


	//   ....[16]....
        /*08cc*/ 	.word	0xffffffff


	//   ....[17]....
        /*08d0*/ 	.word	0xffffffff


	//   ....[18]....
        /*08d4*/ 	.word	0xffffffff


	//   ....[19]....
        /*08d8*/ 	.word	0xffffffff


	//   ....[20]....
        /*08dc*/ 	.word	0xffffffff


	//   ....[21]....
        /*08e0*/ 	.word	0xffffffff


	//   ....[22]....
        /*08e4*/ 	.word	0xffffffff


	//   ....[23]....
        /*08e8*/ 	.word	0xffffffff


	//   ....[24]....
        /*08ec*/ 	.word	0xffffffff


	//   ....[25]....
        /*08f0*/ 	.word	0xffffffff


	//   ....[26]....
        /*08f4*/ 	.word	0xffffffff


	//   ....[27]....
        /*08f8*/ 	.word	0xffffffff


	//   ....[28]....
        /*08fc*/ 	.word	0xffffffff


	//   ....[29]....
        /*0900*/ 	.word	0xffffffff


	//   ....[30]....
        /*0904*/ 	.word	0xffffffff


	//   ....[31]....
        /*0908*/ 	.word	0xffffffff


	//   ....[32]....
        /*090c*/ 	.word	0xffffffff


	//   ....[33]....
        /*0910*/ 	.word	0xffffffff


	//   ....[34]....
        /*0914*/ 	.word	0xffffffff


	//   ....[35]....
        /*0918*/ 	.word	0xffffffff


	//   ....[36]....
        /*091c*/ 	.word	0xffffffff


	//   ....[37]....
        /*0920*/ 	.word	0xffffffff


	//   ....[38]....
        /*0924*/ 	.word	0xffffffff


	//   ....[39]....
        /*0928*/ 	.word	0xffffffff


	//   ....[40]....
        /*092c*/ 	.word	0xffffffff


	//   ....[41]....
        /*0930*/ 	.word	0xffffffff


	//   ....[42]....
        /*0934*/ 	.word	0xffffffff


	//   ....[43]....
        /*0938*/ 	.word	0xffffffff


	//   ....[44]....
        /*093c*/ 	.word	0xffffffff


	//   ....[45]....
        /*0940*/ 	.word	0xffffffff


	//   ....[46]....
        /*0944*/ 	.word	0xffffffff


	//   ....[47]....
        /*0948*/ 	.word	0xffffffff


	//   ....[48]....
        /*094c*/ 	.word	0xffffffff


	//   ....[49]....
        /*0950*/ 	.word	0xffffffff


	//   ....[50]....
        /*0954*/ 	.word	0xffffffff


	//   ....[51]....
        /*0958*/ 	.word	0xffffffff


	//   ....[52]....
        /*095c*/ 	.word	0xffffffff


	//   ....[53]....
        /*0960*/ 	.word	0xffffffff


	//   ....[54]....
        /*0964*/ 	.word	0xffffffff


	//   ....[55]....
        /*0968*/ 	.word	0xffffffff


	//   ....[56]....
        /*096c*/ 	.word	0xffffffff


	//   ....[57]....
        /*0970*/ 	.word	0xffffffff


	//   ....[58]....
        /*0974*/ 	.word	0xffffffff


	//   ....[59]....
        /*0978*/ 	.word	0xffffffff


	//   ....[60]....
        /*097c*/ 	.word	0xffffffff


	//   ....[61]....
        /*0980*/ 	.word	0xffffffff


	//   ....[62]....
        /*0984*/ 	.word	0xffffffff


	//   ....[63]....
        /*0988*/ 	.word	0xffffffff


	//   ....[64]....
        /*098c*/ 	.word	0xffffffff


	//   ....[65]....
        /*0990*/ 	.word	0xffffffff


	//   ....[66]....
        /*0994*/ 	.word	0xffffffff


	//   ....[67]....
        /*0998*/ 	.word	0xffffffff


	//   ....[68]....
        /*099c*/ 	.word	0xffffffff


	//   ....[69]....
        /*09a0*/ 	.word	0xffffffff


	//   ....[70]....
        /*09a4*/ 	.word	0xffffffff


	//   ....[71]....
        /*09a8*/ 	.word	0xffffffff


	//   ....[72]....
        /*09ac*/ 	.word	0xffffffff


	//   ....[73]....
        /*09b0*/ 	.word	0xffffffff


	//   ....[74]....
        /*09b4*/ 	.word	0xffffffff


	//   ....[75]....
        /*09b8*/ 	.word	0xffffffff


	//   ....[76]....
        /*09bc*/ 	.word	0xffffffff


	//   ....[77]....
        /*09c0*/ 	.word	0xffffffff


	//   ....[78]....
        /*09c4*/ 	.word	0xffffffff


	//   ....[79]....
        /*09c8*/ 	.word	0xffffffff


	//   ....[80]....
        /*09cc*/ 	.word	0xffffffff


	//   ....[81]....
        /*09d0*/ 	.word	0xffffffff


	//   ....[82]....
        /*09d4*/ 	.word	0xffffffff


	//   ....[83]....
        /*09d8*/ 	.word	0xffffffff


	//   ....[84]....
        /*09dc*/ 	.word	0xffffffff


	//   ....[85]....
        /*09e0*/ 	.word	0xffffffff


	//   ....[86]....
        /*09e4*/ 	.word	0xffffffff


	//   ....[87]....
        /*09e8*/ 	.word	0xffffffff


	//   ....[88]....
        /*09ec*/ 	.word	0xffffffff


	//   ....[89]....
        /*09f0*/ 	.word	0xffffffff


	//   ....[90]....
        /*09f4*/ 	.word	0xffffffff


	//   ....[91]....
        /*09f8*/ 	.word	0xffffffff


	//   ....[92]....
        /*09fc*/ 	.word	0xffffffff


	//   ....[93]....
        /*0a00*/ 	.word	0xffffffff


	//   ....[94]....
        /*0a04*/ 	.word	0xffffffff


	//   ....[95]....
        /*0a08*/ 	.word	0xffffffff


	//   ....[96]....
        /*0a0c*/ 	.word	0xffffffff


	//   ....[97]....
        /*0a10*/ 	.word	0xffffffff


	//   ....[98]....
        /*0a14*/ 	.word	0xffffffff


	//   ....[99]....
        /*0a18*/ 	.word	0xffffffff


	//   ....[100]....
        /*0a1c*/ 	.word	0xffffffff


	//   ....[101]....
        /*0a20*/ 	.word	0xffffffff


	//   ....[102]....
        /*0a24*/ 	.word	0xffffffff


	//   ....[103]....
        /*0a28*/ 	.word	0xffffffff


	//   ....[104]....
        /*0a2c*/ 	.word	0xffffffff


	//   ....[105]....
        /*0a30*/ 	.word	0xffffffff


	//   ....[106]....
        /*0a34*/ 	.word	0xffffffff


	//   ....[107]....
        /*0a38*/ 	.word	0xffffffff


	//   ....[108]....
        /*0a3c*/ 	.word	0xffffffff


	//   ....[109]....
        /*0a40*/ 	.word	0xffffffff


	//   ....[110]....
        /*0a44*/ 	.word	0xffffffff


	//   ....[111]....
        /*0a48*/ 	.word	0xffffffff


	//   ....[112]....
        /*0a4c*/ 	.word	0xffffffff


	//   ....[113]....
        /*0a50*/ 	.word	0xffffffff


	//   ....[114]....
        /*0a54*/ 	.word	0xffffffff


	//   ....[115]....
        /*0a58*/ 	.word	0xffffffff


	//   ....[116]....
        /*0a5c*/ 	.word	0xffffffff


	//   ....[117]....
        /*0a60*/ 	.word	0xffffffff


	//   ....[118]....
        /*0a64*/ 	.word	0xffffffff


	//   ....[119]....
        /*0a68*/ 	.word	0xffffffff


	//   ....[120]....
        /*0a6c*/ 	.word	0xffffffff


	//   ....[121]....
        /*0a70*/ 	.word	0xffffffff


	//   ....[122]....
        /*0a74*/ 	.word	0xffffffff


	//   ....[123]....
        /*0a78*/ 	.word	0xffffffff


	//   ....[124]....
        /*0a7c*/ 	.word	0xffffffff


	//   ....[125]....
        /*0a80*/ 	.word	0xffffffff


	//   ....[126]....
        /*0a84*/ 	.word	0xffffffff


	//   ....[127]....
        /*0a88*/ 	.word	0xffffffff


	//   ....[128]....
        /*0a8c*/ 	.word	0xffffffff


	//   ....[129]....
        /*0a90*/ 	.word	0xffffffff


	//   ....[130]....
        /*0a94*/ 	.word	0xffffffff


	//   ....[131]....
        /*0a98*/ 	.word	0xffffffff


	//   ....[132]....
        /*0a9c*/ 	.word	0xffffffff


	//   ....[133]....
        /*0aa0*/ 	.word	0xffffffff


	//   ....[134]....
        /*0aa4*/ 	.word	0xffffffff


	//   ....[135]....
        /*0aa8*/ 	.word	0xffffffff


	//   ....[136]....
        /*0aac*/ 	.word	0xffffffff


	//   ....[137]....
        /*0ab0*/ 	.word	0xffffffff


	//   ....[138]....
        /*0ab4*/ 	.word	0xffffffff


	//   ....[139]....
        /*0ab8*/ 	.word	0xffffffff


	//   ....[140]....
        /*0abc*/ 	.word	0xffffffff


	//   ....[141]....
        /*0ac0*/ 	.word	0xffffffff


	//   ....[142]....
        /*0ac4*/ 	.word	0xffffffff


	//   ....[143]....
        /*0ac8*/ 	.word	0xffffffff


	//   ....[144]....
        /*0acc*/ 	.word	0xffffffff


	//   ....[145]....
        /*0ad0*/ 	.word	0xffffffff


	//   ....[146]....
        /*0ad4*/ 	.word	0xffffffff


	//   ....[147]....
        /*0ad8*/ 	.word	0xffffffff


	//   ....[148]....
        /*0adc*/ 	.word	0xffffffff


	//   ....[149]....
        /*0ae0*/ 	.word	0xffffffff


	//   ....[150]....
        /*0ae4*/ 	.word	0xffffffff


	//   ....[151]....
        /*0ae8*/ 	.word	0x0500000f


	//   ....[152]....
        /*0aec*/ 	.word	0x0500000f


	//   ....[153]....
        /*0af0*/ 	.word	0x0500000f


	//   ....[154]....
        /*0af4*/ 	.word	0x0500000f


	//   ....[155]....
        /*0af8*/ 	.word	0x0500000f


	//   ....[156]....
        /*0afc*/ 	.word	0x0500000f


	//   ....[157]....
        /*0b00*/ 	.word	0x0500000f


	//   ....[158]....
        /*0b04*/ 	.word	0x0500000f


	//   ....[159]....
        /*0b08*/ 	.word	0x0500000f


	//   ....[160]....
        /*0b0c*/ 	.word	0x0500000f


	//   ....[161]....
        /*0b10*/ 	.word	0x0500000f


	//   ....[162]....
        /*0b14*/ 	.word	0x0500000f


	//   ....[163]....
        /*0b18*/ 	.word	0x0500000f


	//   ....[164]....
        /*0b1c*/ 	.word	0x0500000f


	//   ....[165]....
        /*0b20*/ 	.word	0x0500000f


	//   ....[166]....
        /*0b24*/ 	.word	0x0500000f


	//   ....[167]....
        /*0b28*/ 	.word	0x0500000f


	//   ....[168]....
        /*0b2c*/ 	.word	0x0500000f


	//   ....[169]....
        /*0b30*/ 	.word	0x0500000f


	//   ....[170]....
        /*0b34*/ 	.word	0x0500000f


	//   ....[171]....
        /*0b38*/ 	.word	0x0500000f


	//   ....[172]....
        /*0b3c*/ 	.word	0x0500000f


	//   ....[173]....
        /*0b40*/ 	.word	0x0500000f


	//   ....[174]....
        /*0b44*/ 	.word	0x0500000f


	//   ....[175]....
        /*0b48*/ 	.word	0x0500000f


	//   ....[176]....
        /*0b4c*/ 	.word	0x0500000f


	//   ....[177]....
        /*0b50*/ 	.word	0x0500000f


	//   ....[178]....
        /*0b54*/ 	.word	0x0500000f


	//   ....[179]....
        /*0b58*/ 	.word	0x0500000f


	//   ....[180]....
        /*0b5c*/ 	.word	0x0500000f


	//   ....[181]....
        /*0b60*/ 	.word	0x0500000f


	//   ....[182]....
        /*0b64*/ 	.word	0x0500000f


	//   ....[183]....
        /*0b68*/ 	.word	0x0500000f


	//   ....[184]....
        /*0b6c*/ 	.word	0x0500000f


	//   ....[185]....
        /*0b70*/ 	.word	0x0500000f


	//   ....[186]....
        /*0b74*/ 	.word	0x0500000f


	//   ....[187]....
        /*0b78*/ 	.word	0x0500000f


	//   ....[188]....
        /*0b7c*/ 	.word	0x0500000f


	//   ....[189]....
        /*0b80*/ 	.word	0x0500000f


	//   ....[190]....
        /*0b84*/ 	.word	0x0500000f


	//   ....[191]....
        /*0b88*/ 	.word	0x0500000f


	//   ....[192]....
        /*0b8c*/ 	.word	0x0500000f


	//   ....[193]....
        /*0b90*/ 	.word	0x0500000f


	//   ....[194]....
        /*0b94*/ 	.word	0x0500000f


	//   ....[195]....
        /*0b98*/ 	.word	0x0500000f


	//   ....[196]....
        /*0b9c*/ 	.word	0x0500000f


	//   ....[197]....
        /*0ba0*/ 	.word	0x0500000f


	//   ....[198]....
        /*0ba4*/ 	.word	0x0500000f


	//   ....[199]....
        /*0ba8*/ 	.word	0x0500000f


	//   ....[200]....
        /*0bac*/ 	.word	0x0500000f


	//   ....[201]....
        /*0bb0*/ 	.word	0x0500000f


	//   ....[202]....
        /*0bb4*/ 	.word	0x0500000f


	//   ....[203]....
        /*0bb8*/ 	.word	0x0500000f


	//   ....[204]....
        /*0bbc*/ 	.word	0x0500000f


	//   ....[205]....
        /*0bc0*/ 	.word	0x0500000f


	//   ....[206]....
        /*0bc4*/ 	.word	0x0500000f


	//   ....[207]....
        /*0bc8*/ 	.word	0x0500000f


	//   ....[208]....
        /*0bcc*/ 	.word	0x0500000f


	//   ....[209]....
        /*0bd0*/ 	.word	0x0500000f


	//   ....[210]....
        /*0bd4*/ 	.word	0x0500000f


	//   ....[211]....
        /*0bd8*/ 	.word	0x0500000f


	//   ....[212]....
        /*0bdc*/ 	.word	0x0500000f


	//   ....[213]....
        /*0be0*/ 	.word	0x0500000f


	//   ....[214]....
        /*0be4*/ 	.word	0x0500000f


	//   ....[215]....
        /*0be8*/ 	.word	0x0500000f


	//   ....[216]....
        /*0bec*/ 	.word	0x0500000f


	//   ....[217]....
        /*0bf0*/ 	.word	0x0500000f


	//   ....[218]....
        /*0bf4*/ 	.word	0x0500000f


	//   ....[219]....
        /*0bf8*/ 	.word	0x0500000f


	//   ....[220]....
        /*0bfc*/ 	.word	0x0500000f


	//   ....[221]....
        /*0c00*/ 	.word	0x0500000f


	//   ....[222]....
        /*0c04*/ 	.word	0x0500000f


	//   ....[223]....
        /*0c08*/ 	.word	0x0500000f


	//   ....[224]....
        /*0c0c*/ 	.word	0x0500000f


	//   ....[225]....
        /*0c10*/ 	.word	0x0500000f


	//   ....[226]....
        /*0c14*/ 	.word	0x0500000f


	//   ....[227]....
        /*0c18*/ 	.word	0x0500000f


	//   ....[228]....
        /*0c1c*/ 	.word	0x0500000f


	//   ....[229]....
        /*0c20*/ 	.word	0x0500000f


	//   ....[230]....
        /*0c24*/ 	.word	0x0500000f


	//   ....[231]....
        /*0c28*/ 	.word	0x0500000f


	//   ....[232]....
        /*0c2c*/ 	.word	0x0500000f


	//   ....[233]....
        /*0c30*/ 	.word	0x0500000f


	//   ....[234]....
        /*0c34*/ 	.word	0x0500000f


	//   ....[235]....
        /*0c38*/ 	.word	0x0500000f


	//   ....[236]....
        /*0c3c*/ 	.word	0x0500000f


	//   ....[237]....
        /*0c40*/ 	.word	0x0500000f


	//   ....[238]....
        /*0c44*/ 	.word	0x0500000f


	//   ....[239]....
        /*0c48*/ 	.word	0x0500000f


	//   ....[240]....
        /*0c4c*/ 	.word	0x0500000f


	//   ....[241]....
        /*0c50*/ 	.word	0x0500000f


	//   ....[242]....
        /*0c54*/ 	.word	0x0500000f


	//----- nvinfo : EIATTR_COOP_GROUP_INSTR_OFFSETS
	.align		4
.L_1257:
        /*0c58*/ 	.byte	0x04, 0x28
        /*0c5a*/ 	.short	(.L_1259 - .L_1258)


	//   ....[0]....
.L_1258:
        /*0c5c*/ 	.word	0x00000070


	//   ....[1]....
        /*0c60*/ 	.word	0x00000140


	//   ....[2]....
        /*0c64*/ 	.word	0x00000190


	//   ....[3]....
        /*0c68*/ 	.word	0x000003c0


	//   ....[4]....
        /*0c6c*/ 	.word	0x00000520


	//   ....[5]....
        /*0c70*/ 	.word	0x00000640


	//   ....[6]....
        /*0c74*/ 	.word	0x000007a0


	//   ....[7]....
        /*0c78*/ 	.word	0x00003980


	//   ....[8]....
        /*0c7c*/ 	.word	0x00003990


	//   ....[9]....
        /*0c80*/ 	.word	0x000056a0


	//   ....[10]....
        /*0c84*/ 	.word	0x000056b0


	//   ....[11]....
        /*0c88*/ 	.word	0x000071d0


	//   ....[12]....
        /*0c8c*/ 	.word	0x000071e0


	//   ....[13]....
        /*0c90*/ 	.word	0x00007720


	//   ....[14]....
        /*0c94*/ 	.word	0x00007740


	//   ....[15]....
        /*0c98*/ 	.word	0x000084a0


	//   ....[16]....
        /*0c9c*/ 	.word	0x00008c50


	//   ....[17]....
        /*0ca0*/ 	.word	0x00008c60


	//   ....[18]....
        /*0ca4*/ 	.word	0x00008c70


	//   ....[19]....
        /*0ca8*/ 	.word	0x00008c80


	//   ....[20]....
        /*0cac*/ 	.word	0x0000abe0


	//   ....[21]....
        /*0cb0*/ 	.word	0x0000abf0


	//   ....[22]....
        /*0cb4*/ 	.word	0x0000ac00


	//   ....[23]....
        /*0cb8*/ 	.word	0x0000ac10


	//   ....[24]....
        /*0cbc*/ 	.word	0x0000d780


	//   ....[25]....
        /*0cc0*/ 	.word	0x0000dbe0


	//   ....[26]....
        /*0cc4*/ 	.word	0x0000f080


	//   ....[27]....
        /*0cc8*/ 	.word	0x0000f120


	//   ....[28]....
        /*0ccc*/ 	.word	0x0000f750


	//   ....[29]....
        /*0cd0*/ 	.word	0x0000f7d0


	//   ....[30]....
        /*0cd4*/ 	.word	0x000104f0


	//   ....[31]....
        /*0cd8*/ 	.word	0x00011a60


	//   ....[32]....
        /*0cdc*/ 	.word	0x00011f20


	//   ....[33]....
        /*0ce0*/ 	.word	0x00012f10


	//   ....[34]....
        /*0ce4*/ 	.word	0x00013010


	//   ....[35]....
        /*0ce8*/ 	.word	0x000134e0


	//   ....[36]....
        /*0cec*/ 	.word	0x00013560


	//   ....[37]....
        /*0cf0*/ 	.word	0x00014690


	//   ....[38]....
        /*0cf4*/ 	.word	0x00015ec0


	//   ....[39]....
        /*0cf8*/ 	.word	0x00015f20


	//   ....[40]....
        /*0cfc*/ 	.word	0x000162f0


	//   ....[41]....
        /*0d00*/ 	.word	0x00016310


	//   ....[42]....
        /*0d04*/ 	.word	0x000176b0


	//   ....[43]....
        /*0d08*/ 	.word	0x000189b0


	//   ....[44]....
        /*0d0c*/ 	.word	0x00018e80


	//   ....[45]....
        /*0d10*/ 	.word	0x00019a40


	//   ....[46]....
        /*0d14*/ 	.word	0x00019b40


	//   ....[47]....
        /*0d18*/ 	.word	0x0001a470


	//   ....[48]....
        /*0d1c*/ 	.word	0x0001a4d0


	//   ....[49]....
        /*0d20*/ 	.word	0x0001b500


	//   ....[50]....
        /*0d24*/ 	.word	0x0001b700


	//   ....[51]....
        /*0d28*/ 	.word	0x0001bbc0


	//   ....[52]....
        /*0d2c*/ 	.word	0x0001bbe0


	//   ....[53]....
        /*0d30*/ 	.word	0x0001bc20


	//   ....[54]....
        /*0d34*/ 	.word	0x0001cb40


	//   ....[55]....
        /*0d38*/ 	.word	0x0001cb60


	//   ....[56]....
        /*0d3c*/ 	.word	0x0001cb70


	//   ....[57]....
        /*0d40*/ 	.word	0x0001cb80


	//   ....[58]....
        /*0d44*/ 	.word	0x0001d220


	//   ....[59]....
        /*0d48*/ 	.word	0x0001d230


	//   ....[60]....
        /*0d4c*/ 	.word	0x0001d380


	//   ....[61]....
        /*0d50*/ 	.word	0x0001d390


	//   ....[62]....
        /*0d54*/ 	.word	0x0001d780


	//   ....[63]....
        /*0d58*/ 	.word	0x0001d790


	//   ....[64]....
        /*0d5c*/ 	.word	0x0001dd20


	//   ....[65]....
        /*0d60*/ 	.word	0x0001dd30


	//   ....[66]....
        /*0d64*/ 	.word	0x0001eb50


	//   ....[67]....
        /*0d68*/ 	.word	0x0001eb60


	//   ....[68]....
        /*0d6c*/ 	.word	0x0001ecc0


	//   ....[69]....
        /*0d70*/ 	.word	0x0001ecd0


	//   ....[70]....
        /*0d74*/ 	.word	0x0001ee80


	//   ....[71]....
        /*0d78*/ 	.word	0x0001f080


	//   ....[72]....
        /*0d7c*/ 	.word	0x0001f0b0


	//   ....[73]....
        /*0d80*/ 	.word	0x0001f0e0


	//   ....[74]....
        /*0d84*/ 	.word	0x0001f110


	//   ....[75]....
        /*0d88*/ 	.word	0x0001f140


	//   ....[76]....
        /*0d8c*/ 	.word	0x0001f170


	//   ....[77]....
        /*0d90*/ 	.word	0x0001f300


	//   ....[78]....
        /*0d94*/ 	.word	0x0001f330


	//   ....[79]....
        /*0d98*/ 	.word	0x0001f360


	//   ....[80]....
        /*0d9c*/ 	.word	0x0001f390


	//   ....[81]....
        /*0da0*/ 	.word	0x0001f3c0


	//   ....[82]....
        /*0da4*/ 	.word	0x0001f3f0


	//   ....[83]....
        /*0da8*/ 	.word	0x0001f480


	//   ....[84]....
        /*0dac*/ 	.word	0x0001f4b0


	//   ....[85]....
        /*0db0*/ 	.word	0x0001f4c0


	//   ....[86]....
        /*0db4*/ 	.word	0x0001f500


	//   ....[87]....
        /*0db8*/ 	.word	0x00020d30


	//   ....[88]....
        /*0dbc*/ 	.word	0x00023450


	//   ....[89]....
        /*0dc0*/ 	.word	0x00023470


	//   ....[90]....
        /*0dc4*/ 	.word	0x00023520


	//   ....[91]....
        /*0dc8*/ 	.word	0x00023540


	//   ....[92]....
        /*0dcc*/ 	.word	0x000235e0


	//   ....[93]....
        /*0dd0*/ 	.word	0x00023600


	//   ....[94]....
        /*0dd4*/ 	.word	0x00023610


	//   ....[95]....
        /*0dd8*/ 	.word	0x00023620


	//   ....[96]....
        /*0ddc*/ 	.word	0x00023fc0


	//   ....[97]....
        /*0de0*/ 	.word	0x00023ff0


	//   ....[98]....
        /*0de4*/ 	.word	0x000240b0


	//   ....[99]....
        /*0de8*/ 	.word	0x000240d0


	//   ....[100]....
        /*0dec*/ 	.word	0x00024170


	//   ....[101]....
        /*0df0*/ 	.word	0x00024190


	//   ....[102]....
        /*0df4*/ 	.word	0x000241a0


	//   ....[103]....
        /*0df8*/ 	.word	0x000241b0


	//   ....[104]....
        /*0dfc*/ 	.word	0x000242d0


	//   ....[105]....
        /*0e00*/ 	.word	0x000242e0


	//   ....[106]....
        /*0e04*/ 	.word	0x000242f0


	//   ....[107]....
        /*0e08*/ 	.word	0x00024380


	//   ....[108]....
        /*0e0c*/ 	.word	0x00024b40


	//   ....[109]....
        /*0e10*/ 	.word	0x00024b50


	//   ....[110]....
        /*0e14*/ 	.word	0x00024b70


	//   ....[111]....
        /*0e18*/ 	.word	0x00024bf0


	//   ....[112]....
        /*0e1c*/ 	.word	0x00024c00


	//   ....[113]....
        /*0e20*/ 	.word	0x00024c60


	//   ....[114]....
        /*0e24*/ 	.word	0x00024c90


	//   ....[115]....
        /*0e28*/ 	.word	0x00024cd0


	//   ....[116]....
        /*0e2c*/ 	.word	0x00024f80


	//   ....[117]....
        /*0e30*/ 	.word	0x00024fa0


	//   ....[118]....
        /*0e34*/ 	.word	0x00025040


	//   ....[119]....
        /*0e38*/ 	.word	0x00025050


	//   ....[120]....
        /*0e3c*/ 	.word	0x000250e0


	//   ....[121]....
        /*0e40*/ 	.word	0x000250f0


	//   ....[122]....
        /*0e44*/ 	.word	0x00025100


	//   ....[123]....
        /*0e48*/ 	.word	0x00025190


	//   ....[124]....
        /*0e4c*/ 	.word	0x00025760


	//   ....[125]....
        /*0e50*/ 	.word	0x00025770


	//   ....[126]....
        /*0e54*/ 	.word	0x00025800


	//   ....[127]....
        /*0e58*/ 	.word	0x000258a0


	//   ....[128]....
        /*0e5c*/ 	.word	0x000258c0


	//   ....[129]....
        /*0e60*/ 	.word	0x00025940


	//   ....[130]....
        /*0e64*/ 	.word	0x00025960


	//   ....[131]....
        /*0e68*/ 	.word	0x00025970


	//   ....[132]....
        /*0e6c*/ 	.word	0x00025dc0


	//   ....[133]....
        /*0e70*/ 	.word	0x00025df0


	//   ....[134]....
        /*0e74*/ 	.word	0x00025e50


	//   ....[135]....
        /*0e78*/ 	.word	0x00025e80


	//   ....[136]....
        /*0e7c*/ 	.word	0x00025eb0


	//   ....[137]....
        /*0e80*/ 	.word	0x00025ee0


	//   ....[138]....
        /*0e84*/ 	.word	0x00025f10


	//   ....[139]....
        /*0e88*/ 	.word	0x00025f40


	//   ....[140]....
        /*0e8c*/ 	.word	0x000260e0


	//   ....[141]....
        /*0e90*/ 	.word	0x00026110


	//   ....[142]....
        /*0e94*/ 	.word	0x00026140


	//   ....[143]....
        /*0e98*/ 	.word	0x00026170


	//   ....[144]....
        /*0e9c*/ 	.word	0x000261a0


	//   ....[145]....
        /*0ea0*/ 	.word	0x000261d0


	//   ....[146]....
        /*0ea4*/ 	.word	0x00026290


	//   ....[147]....
        /*0ea8*/ 	.word	0x000262b0


	//   ....[148]....
        /*0eac*/ 	.word	0x000262d0


	//   ....[149]....
        /*0eb0*/ 	.word	0x00026330


	//   ....[150]....
        /*0eb4*/ 	.word	0x00026d60


	//   ....[151]....
        /*0eb8*/ 	.word	0x000270a0


	//   ....[152]....
        /*0ebc*/ 	.word	0x00027130


	//   ....[153]....
        /*0ec0*/ 	.word	0x00027220


	//   ....[154]....
        /*0ec4*/ 	.word	0x000272b0


	//   ....[155]....
        /*0ec8*/ 	.word	0x00027390


	//   ....[156]....
        /*0ecc*/ 	.word	0x00027420


	//   ....[157]....
        /*0ed0*/ 	.word	0x00027500


	//   ....[158]....
        /*0ed4*/ 	.word	0x000275a0


	//   ....[159]....
        /*0ed8*/ 	.word	0x00027630


	//   ....[160]....
        /*0edc*/ 	.word	0x00027680


	//   ....[161]....
        /*0ee0*/ 	.word	0x000276d0


	//   ....[162]....
        /*0ee4*/ 	.word	0x000277b0


	//   ....[163]....
        /*0ee8*/ 	.word	0x00027840


	//   ....[164]....
        /*0eec*/ 	.word	0x00027890


	//   ....[165]....
        /*0ef0*/ 	.word	0x000278e0


	//   ....[166]....
        /*0ef4*/ 	.word	0x00027c40


	//   ....[167]....
        /*0ef8*/ 	.word	0x00027c90


	//   ....[168]....
        /*0efc*/ 	.word	0x00027d20


	//   ....[169]....
        /*0f00*/ 	.word	0x00027db0


	//   ....[170]....
        /*0f04*/ 	.word	0x00027e30


	//   ....[171]....
        /*0f08*/ 	.word	0x00027e80


	//   ....[172]....
        /*0f0c*/ 	.word	0x00027f10


	//   ....[173]....
        /*0f10*/ 	.word	0x00027fa0


	//   ....[174]....
        /*0f14*/ 	.word	0x00028020


	//   ....[175]....
        /*0f18*/ 	.word	0x00028070


	//   ....[176]....
        /*0f1c*/ 	.word	0x00028100


	//   ....[177]....
        /*0f20*/ 	.word	0x00028190


	//   ....[178]....
        /*0f24*/ 	.word	0x00028250


	//   ....[179]....
        /*0f28*/ 	.word	0x00028530


	//   ....[180]....
        /*0f2c*/ 	.word	0x00028620


	//   ....[181]....
        /*0f30*/ 	.word	0x000286c0


	//   ....[182]....
        /*0f34*/ 	.word	0x00028720


	//   ....[183]....
        /*0f38*/ 	.word	0x00028830


	//   ....[184]....
        /*0f3c*/ 	.word	0x000288a0


	//   ....[185]....
        /*0f40*/ 	.word	0x000289b0


	//   ....[186]....
        /*0f44*/ 	.word	0x00028a20


	//   ....[187]....
        /*0f48*/ 	.word	0x00028ac0


	//   ....[188]....
        /*0f4c*/ 	.word	0x00028bd0


	//   ....[189]....
        /*0f50*/ 	.word	0x00028c40


	//   ....[190]....
        /*0f54*/ 	.word	0x00028ca0


	//   ....[191]....
        /*0f58*/ 	.word	0x00028db0


	//   ....[192]....
        /*0f5c*/ 	.word	0x00028e10


	//   ....[193]....
        /*0f60*/ 	.word	0x00028f30


	//   ....[194]....
        /*0f64*/ 	.word	0x00028f90


	//   ....[195]....
        /*0f68*/ 	.word	0x00029030


	//   ....[196]....
        /*0f6c*/ 	.word	0x00029100


	//   ....[197]....
        /*0f70*/ 	.word	0x00029200


	//   ....[198]....
        /*0f74*/ 	.word	0x00029260


	//   ....[199]....
        /*0f78*/ 	.word	0x00029300


	//   ....[200]....
        /*0f7c*/ 	.word	0x000294a0


	//   ....[201]....
        /*0f80*/ 	.word	0x00029580


	//   ....[202]....
        /*0f84*/ 	.word	0x00029600


	//   ....[203]....
        /*0f88*/ 	.word	0x000296e0


	//   ....[204]....
        /*0f8c*/ 	.word	0x00029740


	//   ....[205]....
        /*0f90*/ 	.word	0x00029810


	//   ....[206]....
        /*0f94*/ 	.word	0x00029870


	//   ....[207]....
        /*0f98*/ 	.word	0x00029950


	//   ....[208]....
        /*0f9c*/ 	.word	0x00029a40


	//   ....[209]....
        /*0fa0*/ 	.word	0x00029ae0


	//   ....[210]....
        /*0fa4*/ 	.word	0x00029b40


	//   ....[211]....
        /*0fa8*/ 	.word	0x00029c40


	//   ....[212]....
        /*0fac*/ 	.word	0x00029ca0


	//   ....[213]....
        /*0fb0*/ 	.word	0x00029da0


	//   ....[214]....
        /*0fb4*/ 	.word	0x00029e00


	//   ....[215]....
        /*0fb8*/ 	.word	0x00029ed0


	//   ....[216]....
        /*0fbc*/ 	.word	0x0002a020


	//   ....[217]....
        /*0fc0*/ 	.word	0x0002a0d0


	//   ....[218]....
        /*0fc4*/ 	.word	0x0002a1e0


	//   ....[219]....
        /*0fc8*/ 	.word	0x0002a2c0


	//   ....[220]....
        /*0fcc*/ 	.word	0x0002a320


	//   ....[221]....
        /*0fd0*/ 	.word	0x0002a410


	//   ....[222]....
        /*0fd4*/ 	.word	0x0002a470


	//   ....[223]....
        /*0fd8*/ 	.word	0x0002a550


	//   ....[224]....
        /*0fdc*/ 	.word	0x0002a5e0


	//   ....[225]....
        /*0fe0*/ 	.word	0x0002a680


	//   ....[226]....
        /*0fe4*/ 	.word	0x0002a7f0


	//   ....[227]....
        /*0fe8*/ 	.word	0x0002a860


	//   ....[228]....
        /*0fec*/ 	.word	0x0002a8d0


	//   ....[229]....
        /*0ff0*/ 	.word	0x0002a940


	//   ....[230]....
        /*0ff4*/ 	.word	0x0002a9b0


	//   ....[231]....
        /*0ff8*/ 	.word	0x0002aa30


	//   ....[232]....
        /*0ffc*/ 	.word	0x0002aab0


	//   ....[233]....
        /*1000*/ 	.word	0x0002ab40


	//   ....[234]....
        /*1004*/ 	.word	0x0002abb0


	//   ....[235]....
        /*1008*/ 	.word	0x0002ac20


	//   ....[236]....
        /*100c*/ 	.word	0x0002ac90


	//   ....[237]....
        /*1010*/ 	.word	0x0002ad10


	//   ....[238]....
        /*1014*/ 	.word	0x0002ad80


	//   ....[239]....
        /*1018*/ 	.word	0x0002ae30


	//   ....[240]....
        /*101c*/ 	.word	0x0002ae80


	//   ....[241]....
        /*1020*/ 	.word	0x0002af10


	//   ....[242]....
        /*1024*/ 	.word	0x0002b040


	//----- nvinfo : EIATTR_REG_RECONFIG
	.align		4
.L_1259:
        /*1028*/ 	.byte	0x01, 0x54
	.zero		2


	//----- nvinfo : EIATTR_SYSCALL_OFFSETS
	.align		4
        /*102c*/ 	.byte	0x04, 0x46
        /*102e*/ 	.short	(.L_1261 - .L_1260)


	//   ....[0]....
.L_1260:
        /*1030*/ 	.word	0x00002370


	//   ....[1]....
        /*1034*/ 	.word	0x000024c0


	//   ....[2]....
        /*1038*/ 	.word	0x000086b0


	//   ....[3]....
        /*103c*/ 	.word	0x000089d0


	//   ....[4]....
        /*1040*/ 	.word	0x00022a40


	//   ....[5]....
        /*1044*/ 	.word	0x00022b90


	//   ....[6]....
        /*1048*/ 	.word	0x00022c80


	//   ....[7]....
        /*104c*/ 	.word	0x00023a80


	//----- nvinfo : EIATTR_MBARRIER_INSTR_OFFSETS
	.align		4
.L_1261:
        /*1050*/ 	.byte	0x04, 0x39
        /*1052*/ 	.short	(.L_1263 - .L_1262)


	//   ....[0]....
.L_1262:
        /*1054*/ 	.word	0x00000270
        /*1058*/ 	.word	0x000000ff
        /*105c*/ 	.word	0x0002d800
        /*1060*/ 	.short	0x0100
        /*1062*/ 	.byte	0x08
	.zero		1


	//   ....[1]....
        /*1064*/ 	.word	0x00000280
        /*1068*/ 	.word	0x000000ff
        /*106c*/ 	.word	0x0002d820
        /*1070*/ 	.short	0x0100
        /*1072*/ 	.byte	0x08
	.zero		1


	//   ....[2]....
        /*1074*/ 	.word	0x00000370
        /*1078*/ 	.word	0x000000ff
        /*107c*/ 	.word	0x0002d830
        /*1080*/ 	.short	0x0100
        /*1082*/ 	.byte	0x08
	.zero		1


	//   ....[3]....
        /*1084*/ 	.word	0x00000380
        /*1088*/ 	.word	0x000000ff
        /*108c*/ 	.word	0x0002d840
        /*1090*/ 	.short	0x0100
        /*1092*/ 	.byte	0x08
	.zero		1


	//   ....[4]....
        /*1094*/ 	.word	0x00000390
        /*1098*/ 	.word	0x000000ff
        /*109c*/ 	.word	0x0002d838
        /*10a0*/ 	.short	0x0100
        /*10a2*/ 	.byte	0x08
	.zero		1


	//   ....[5]....
        /*10a4*/ 	.word	0x000003a0
        /*10a8*/ 	.word	0x000000ff
        /*10ac*/ 	.word	0x0002d848
        /*10b0*/ 	.short	0x0100
        /*10b2*/ 	.byte	0x08
	.zero		1


	//   ....[6]....
        /*10b4*/ 	.word	0x000004d0
        /*10b8*/ 	.word	0x000000ff
        /*10bc*/ 	.word	0x0002d850
        /*10c0*/ 	.short	0x0100
        /*10c2*/ 	.byte	0x08
	.zero		1


	//   ....[7]....
        /*10c4*/ 	.word	0x000004e0
        /*10c8*/ 	.word	0x000000ff
        /*10cc*/ 	.word	0x0002d860
        /*10d0*/ 	.short	0x0100
        /*10d2*/ 	.byte	0x08
	.zero		1


	//   ....[8]....
        /*10d4*/ 	.word	0x000004f0
        /*10d8*/ 	.word	0x000000ff
        /*10dc*/ 	.word	0x0002d858
        /*10e0*/ 	.short	0x0100
        /*10e2*/ 	.byte	0x08
	.zero		1


	//   ....[9]....
        /*10e4*/ 	.word	0x00000500
        /*10e8*/ 	.word	0x000000ff
        /*10ec*/ 	.word	0x0002d868
        /*10f0*/ 	.short	0x0100
        /*10f2*/ 	.byte	0x08
	.zero		1


	//   ....[10]....
        /*10f4*/ 	.word	0x000005f0
        /*10f8*/ 	.word	0x000000ff
        /*10fc*/ 	.word	0x0002d870
        /*1100*/ 	.short	0x0100
        /*1102*/ 	.byte	0x06
	.zero		1


	//   ....[11]....
        /*1104*/ 	.word	0x00000600
        /*1108*/ 	.word	0x000000ff
        /*110c*/ 	.word	0x0002d880
        /*1110*/ 	.short	0x0100
        /*1112*/ 	.byte	0x06
	.zero		1


	//   ....[12]....
        /*1114*/ 	.word	0x00000610
        /*1118*/ 	.word	0x000000ff
        /*111c*/ 	.word	0x0002d878
        /*1120*/ 	.short	0x0100
        /*1122*/ 	.byte	0x06
	.zero		1


	//   ....[13]....
        /*1124*/ 	.word	0x00000620
        /*1128*/ 	.word	0x000000ff
        /*112c*/ 	.word	0x0002d888
        /*1130*/ 	.short	0x0100
        /*1132*/ 	.byte	0x06
	.zero		1


	//   ....[14]....
        /*1134*/ 	.word	0x00000750
        /*1138*/ 	.word	0x000000ff
        /*113c*/ 	.word	0x0002d890
        /*1140*/ 	.short	0x0100
        /*1142*/ 	.byte	0x08
	.zero		1


	//   ....[15]....
        /*1144*/ 	.word	0x00000760
        /*1148*/ 	.word	0x000000ff
        /*114c*/ 	.word	0x0002d8a0
        /*1150*/ 	.short	0x0100
        /*1152*/ 	.byte	0x08
	.zero		1


	//   ....[16]....
        /*1154*/ 	.word	0x00000770
        /*1158*/ 	.word	0x000000ff
        /*115c*/ 	.word	0x0002d898
        /*1160*/ 	.short	0x0100
        /*1162*/ 	.byte	0x08
	.zero		1


	//   ....[17]....
        /*1164*/ 	.word	0x00000780
        /*1168*/ 	.word	0x000000ff
        /*116c*/ 	.word	0x0002d8a8
        /*1170*/ 	.short	0x0100
        /*1172*/ 	.byte	0x08
	.zero		1


	//   ....[18]....
        /*1174*/ 	.word	0x000008b0
        /*1178*/ 	.word	0x000000ff
        /*117c*/ 	.word	0x0002d8b0
        /*1180*/ 	.short	0x0100
        /*1182*/ 	.byte	0x08
	.zero		1


	//   ....[19]....
        /*1184*/ 	.word	0x000008c0
        /*1188*/ 	.word	0x000000ff
        /*118c*/ 	.word	0x0002d8c0
        /*1190*/ 	.short	0x0100
        /*1192*/ 	.byte	0x08
	.zero		1


	//   ....[20]....
        /*1194*/ 	.word	0x000008d0
        /*1198*/ 	.word	0x000000ff
        /*119c*/ 	.word	0x0002d8b8
        /*11a0*/ 	.short	0x0100
        /*11a2*/ 	.byte	0x08
	.zero		1


	//   ....[21]....
        /*11a4*/ 	.word	0x000008e0
        /*11a8*/ 	.word	0x000000ff
        /*11ac*/ 	.word	0x0002d8c8
        /*11b0*/ 	.short	0x0100
        /*11b2*/ 	.byte	0x08
	.zero		1


	//   ....[22]....
        /*11b4*/ 	.word	0x00003930
        /*11b8*/ 	.word	0x00000022
        /*11bc*/ 	.word	0x0002d890
        /*11c0*/ 	.short	0x010a
        /*11c2*/ 	.byte	0x3f
	.zero		1


	//   ....[23]....
        /*11c4*/ 	.word	0x00005650
        /*11c8*/ 	.word	0x00000022
        /*11cc*/ 	.word	0x0002d890
        /*11d0*/ 	.short	0x010a
        /*11d2*/ 	.byte	0x3f
	.zero		1


	//   ....[24]....
        /*11d4*/ 	.word	0x00006ff0
        /*11d8*/ 	.word	0x00000022
        /*11dc*/ 	.word	0x0002d890
        /*11e0*/ 	.short	0x010a
        /*11e2*/ 	.byte	0x3f
	.zero		1


	//   ....[25]....
        /*11e4*/ 	.word	0x00007560
        /*11e8*/ 	.word	0x0000000b
        /*11ec*/ 	.word	0x00000000
        /*11f0*/ 	.short	0x0101
        /*11f2*/ 	.byte	0x3f
	.zero		1


	//   ....[26]....
        /*11f4*/ 	.word	0x000075a0
        /*11f8*/ 	.word	0x00000022
        /*11fc*/ 	.word	0x0002d8b0
        /*1200*/ 	.short	0x010a
        /*1202*/ 	.byte	0x3f
	.zero		1


	//   ....[27]....
        /*1204*/ 	.word	0x00007ad0
        /*1208*/ 	.word	0x00000022
        /*120c*/ 	.word	0x00000000
        /*1210*/ 	.short	0x0101
        /*1212*/ 	.byte	0x3f
	.zero		1


	//   ....[28]....
        /*1214*/ 	.word	0x00008750
        /*1218*/ 	.word	0x00000002
        /*121c*/ 	.word	0x0002d800
        /*1220*/ 	.short	0x010a
        /*1222*/ 	.byte	0x3f
	.zero		1


	//   ....[29]....
        /*1224*/ 	.word	0x000087a0
        /*1228*/ 	.word	0x00000002
        /*122c*/ 	.word	0x0002d800
        /*1230*/ 	.short	0x010a
        /*1232*/ 	.byte	0x3f
	.zero		1


	//   ....[30]....
        /*1234*/ 	.word	0x00009400
        /*1238*/ 	.word	0x00000002
        /*123c*/ 	.word	0x0002d800
        /*1240*/ 	.short	0x010a
        /*1242*/ 	.byte	0x3f
	.zero		1


	//   ....[31]....
        /*1244*/ 	.word	0x0000b1f0
        /*1248*/ 	.word	0x00000002
        /*124c*/ 	.word	0x0002d800
        /*1250*/ 	.short	0x010a
        /*1252*/ 	.byte	0x3f
	.zero		1


	//   ....[32]....
        /*1254*/ 	.word	0x0000cae0
        /*1258*/ 	.word	0x00000000
        /*125c*/ 	.word	0x0002d830
        /*1260*/ 	.short	0x010a
        /*1262*/ 	.byte	0x3f
	.zero		1


	//   ....[33]....
        /*1264*/ 	.word	0x0000cba0
        /*1268*/ 	.word	0x00000000
        /*126c*/ 	.word	0x0002d830
        /*1270*/ 	.short	0x010a
        /*1272*/ 	.byte	0x3f
	.zero		1


	//   ....[34]....
        /*1274*/ 	.word	0x0000d3f0
        /*1278*/ 	.word	0x00000000
        /*127c*/ 	.word	0x00000000
        /*1280*/ 	.short	0x0101
        /*1282*/ 	.byte	0x3f
	.zero		1


	//   ....[35]....
        /*1284*/ 	.word	0x000109d0
        /*1288*/ 	.word	0x00000009
        /*128c*/ 	.word	0x0002d830
        /*1290*/ 	.short	0x010a
        /*1292*/ 	.byte	0x3f
	.zero		1


	//   ....[36]....
        /*1294*/ 	.word	0x00010a20
        /*1298*/ 	.word	0x00000009
        /*129c*/ 	.word	0x0002d830
        /*12a0*/ 	.short	0x010a
        /*12a2*/ 	.byte	0x3f
	.zero		1


	//   ....[37]....
        /*12a4*/ 	.word	0x00010ea0
        /*12a8*/ 	.word	0x00000009
        /*12ac*/ 	.word	0x0002d850
        /*12b0*/ 	.short	0x010a
        /*12b2*/ 	.byte	0x3f
	.zero		1


	//   ....[38]....
        /*12b4*/ 	.word	0x00010ee0
        /*12b8*/ 	.word	0x00000009
        /*12bc*/ 	.word	0x0002d850
        /*12c0*/ 	.short	0x010a
        /*12c2*/ 	.byte	0x3f
	.zero		1


	//   ....[39]....
        /*12c4*/ 	.word	0x00011780
        /*12c8*/ 	.word	0x00000034
        /*12cc*/ 	.word	0x00000000
        /*12d0*/ 	.short	0x0101
        /*12d2*/ 	.byte	0x3f
	.zero		1


	//   ....[40]....
        /*12d4*/ 	.word	0x00014080
        /*12d8*/ 	.word	0x00000011
        /*12dc*/ 	.word	0x00000000
        /*12e0*/ 	.short	0x0101
        /*12e2*/ 	.byte	0x3f
	.zero		1


	//   ....[41]....
        /*12e4*/ 	.word	0x00014ae0
        /*12e8*/ 	.word	0x00000005
        /*12ec*/ 	.word	0x0002d830
        /*12f0*/ 	.short	0x010a
        /*12f2*/ 	.byte	0x3f
	.zero		1


	//   ....[42]....
        /*12f4*/ 	.word	0x00014b30
        /*12f8*/ 	.word	0x00000005
        /*12fc*/ 	.word	0x0002d830
        /*1300*/ 	.short	0x010a
        /*1302*/ 	.byte	0x3f
	.zero		1


	//   ....[43]....
        /*1304*/ 	.word	0x00014fe0
        /*1308*/ 	.word	0x00000006
        /*130c*/ 	.word	0x0002d850
        /*1310*/ 	.short	0x010a
        /*1312*/ 	.byte	0x3f
	.zero		1


	//   ....[44]....
        /*1314*/ 	.word	0x00015020
        /*1318*/ 	.word	0x00000006
        /*131c*/ 	.word	0x0002d850
        /*1320*/ 	.short	0x010a
        /*1322*/ 	.byte	0x3f
	.zero		1


	//   ....[45]....
        /*1324*/ 	.word	0x00015770
        /*1328*/ 	.word	0x00000005
        /*132c*/ 	.word	0x00000000
        /*1330*/ 	.short	0x0101
        /*1332*/ 	.byte	0x3f
	.zero		1


	//   ....[46]....
        /*1334*/ 	.word	0x00017050
        /*1338*/ 	.word	0x00000009
        /*133c*/ 	.word	0x00000000
        /*1340*/ 	.short	0x0101
        /*1342*/ 	.byte	0x3f
	.zero		1


	//   ....[47]....
        /*1344*/ 	.word	0x00017820
        /*1348*/ 	.word	0x00000005
        /*134c*/ 	.word	0x0002d830
        /*1350*/ 	.short	0x010a
        /*1352*/ 	.byte	0x3f
	.zero		1


	//   ....[48]....
        /*1354*/ 	.word	0x00017870
        /*1358*/ 	.word	0x00000005
        /*135c*/ 	.word	0x0002d830
        /*1360*/ 	.short	0x010a
        /*1362*/ 	.byte	0x3f
	.zero		1


	//   ....[49]....
        /*1364*/ 	.word	0x00017d20
        /*1368*/ 	.word	0x00000006
        /*136c*/ 	.word	0x0002d850
        /*1370*/ 	.short	0x010a
        /*1372*/ 	.byte	0x3f
	.zero		1


	//   ....[50]....
        /*1374*/ 	.word	0x00017d60
        /*1378*/ 	.word	0x00000006
        /*137c*/ 	.word	0x0002d850
        /*1380*/ 	.short	0x010a
        /*1382*/ 	.byte	0x3f
	.zero		1


	//   ....[51]....
        /*1384*/ 	.word	0x00018c40
        /*1388*/ 	.word	0x00000026
        /*138c*/ 	.word	0x00000000
        /*1390*/ 	.short	0x0101
        /*1392*/ 	.byte	0x3f
	.zero		1


	//   ....[52]....
        /*1394*/ 	.word	0x0001aea0
        /*1398*/ 	.word	0x00000007
        /*139c*/ 	.word	0x00000000
        /*13a0*/ 	.short	0x0101
        /*13a2*/ 	.byte	0x3f
	.zero		1


	//   ....[53]....
        /*13a4*/ 	.word	0x0001b580
        /*13a8*/ 	.word	0x00000007
        /*13ac*/ 	.word	0x0002d850
        /*13b0*/ 	.short	0x010a
        /*13b2*/ 	.byte	0x3f
	.zero		1


	//   ....[54]....
        /*13b4*/ 	.word	0x0001b630
        /*13b8*/ 	.word	0x00000007
        /*13bc*/ 	.word	0x0002d850
        /*13c0*/ 	.short	0x010a
        /*13c2*/ 	.byte	0x3f
	.zero		1


	//   ....[55]....
        /*13c4*/ 	.word	0x0001be30
        /*13c8*/ 	.word	0x00000007
        /*13cc*/ 	.word	0x00000000
        /*13d0*/ 	.short	0x0101
        /*13d2*/ 	.byte	0x3f
	.zero		1


	//   ....[56]....
        /*13d4*/ 	.word	0x0001d1d0
        /*13d8*/ 	.word	0x00000000
        /*13dc*/ 	.word	0x00000000
        /*13e0*/ 	.short	0x0101
        /*13e2*/ 	.byte	0x3f
	.zero		1


	//   ....[57]....
        /*13e4*/ 	.word	0x0001d680
        /*13e8*/ 	.word	0x00000006
        /*13ec*/ 	.word	0x00000000
        /*13f0*/ 	.short	0x0101
        /*13f2*/ 	.byte	0x3f
	.zero		1


	//   ....[58]....
        /*13f4*/ 	.word	0x00020e10
        /*13f8*/ 	.word	0x00000012
        /*13fc*/ 	.word	0x0002d820
        /*1400*/ 	.short	0x010a
        /*1402*/ 	.byte	0x3f
	.zero		1


	//   ....[59]....
        /*1404*/ 	.word	0x00020ed0
        /*1408*/ 	.word	0x0000000a
        /*140c*/ 	.word	0x0002d8a0
        /*1410*/ 	.short	0x010a
        /*1412*/ 	.byte	0x3f
	.zero		1


	//   ....[60]....
        /*1414*/ 	.word	0x00021300
        /*1418*/ 	.word	0x0000000a
        /*141c*/ 	.word	0x0002d8c0
        /*1420*/ 	.short	0x010a
        /*1422*/ 	.byte	0x3f
	.zero		1


	//   ....[61]....
        /*1424*/ 	.word	0x00021860
        /*1428*/ 	.word	0x00000009
        /*142c*/ 	.word	0x0002d8a0
        /*1430*/ 	.short	0x010a
        /*1432*/ 	.byte	0x3f
	.zero		1


	//   ....[62]....
        /*1434*/ 	.word	0x00021c80
        /*1438*/ 	.word	0x00000009
        /*143c*/ 	.word	0x0002d8c0
        /*1440*/ 	.short	0x010a
        /*1442*/ 	.byte	0x3f
	.zero		1


	//   ....[63]....
        /*1444*/ 	.word	0x00023220
        /*1448*/ 	.word	0x00000002
        /*144c*/ 	.word	0x0002d840
        /*1450*/ 	.short	0x010a
        /*1452*/ 	.byte	0x3f
	.zero		1


	//   ....[64]....
        /*1454*/ 	.word	0x00023760
        /*1458*/ 	.word	0x00000002
        /*145c*/ 	.word	0x0002d830
        /*1460*/ 	.short	0x0107
        /*1462*/ 	.byte	0x3f
	.zero		1


	//   ....[65]....
        /*1464*/ 	.word	0x00023830
        /*1468*/ 	.word	0x00000002
        /*146c*/ 	.word	0x0002d830
        /*1470*/ 	.short	0x0101
        /*1472*/ 	.byte	0x3f
	.zero		1


	//   ....[66]....
        /*1474*/ 	.word	0x00024440
        /*1478*/ 	.word	0x00000012
        /*147c*/ 	.word	0x0002d800
        /*1480*/ 	.short	0x0107
        /*1482*/ 	.byte	0x3f
	.zero		1


	//   ....[67]....
        /*1484*/ 	.word	0x00024530
        /*1488*/ 	.word	0x00000012
        /*148c*/ 	.word	0x0002d800
        /*1490*/ 	.short	0x0101
        /*1492*/ 	.byte	0x3f
	.zero		1


	//   ....[68]....
        /*1494*/ 	.word	0x00024550
        /*1498*/ 	.word	0x00000012
        /*149c*/ 	.word	0x0002d820
        /*14a0*/ 	.short	0x010a
        /*14a2*/ 	.byte	0x3f
	.zero		1


	//   ....[69]....
        /*14a4*/ 	.word	0x00024970
        /*14a8*/ 	.word	0x00000005
        /*14ac*/ 	.word	0x0002d840
        /*14b0*/ 	.short	0x010a
        /*14b2*/ 	.byte	0x3f
	.zero		1


	//   ....[70]....
        /*14b4*/ 	.word	0x00024d80
        /*14b8*/ 	.word	0x00000005
        /*14bc*/ 	.word	0x0002d830
        /*14c0*/ 	.short	0x0107
        /*14c2*/ 	.byte	0x3f
	.zero		1


	//   ....[71]....
        /*14c4*/ 	.word	0x00024e40
        /*14c8*/ 	.word	0x00000005
        /*14cc*/ 	.word	0x0002d830
        /*14d0*/ 	.short	0x0101
        /*14d2*/ 	.byte	0x3f
	.zero		1


	//   ....[72]....
        /*14d4*/ 	.word	0x00024ea0
        /*14d8*/ 	.word	0x00000005
        /*14dc*/ 	.word	0x0002d860
        /*14e0*/ 	.short	0x010a
        /*14e2*/ 	.byte	0x3f
	.zero		1


	//   ....[73]....
        /*14e4*/ 	.word	0x00025350
        /*14e8*/ 	.word	0x00000005
        /*14ec*/ 	.word	0x0002d850
        /*14f0*/ 	.short	0x0107
        /*14f2*/ 	.byte	0x3f
	.zero		1


	//   ....[74]....
        /*14f4*/ 	.word	0x00025440
        /*14f8*/ 	.word	0x00000005
        /*14fc*/ 	.word	0x0002d850
        /*1500*/ 	.short	0x0101
        /*1502*/ 	.byte	0x3f
	.zero		1


	//   ....[75]....
        /*1504*/ 	.word	0x00025670
        /*1508*/ 	.word	0x00000000
        /*150c*/ 	.word	0x0002d860
        /*1510*/ 	.short	0x010a
        /*1512*/ 	.byte	0x3f
	.zero		1


	//   ....[76]....
        /*1514*/ 	.word	0x00025aa0
        /*1518*/ 	.word	0x00000000
        /*151c*/ 	.word	0x0002d850
        /*1520*/ 	.short	0x0107
        /*1522*/ 	.byte	0x3f
	.zero		1


	//   ....[77]....
        /*1524*/ 	.word	0x00025b80
        /*1528*/ 	.word	0x00000000
        /*152c*/ 	.word	0x0002d850
        /*1530*/ 	.short	0x0101
        /*1532*/ 	.byte	0x3f
	.zero		1


	//   ....[78]....
        /*1534*/ 	.word	0x00026ce0
        /*1538*/ 	.word	0x00000005
        /*153c*/ 	.word	0x0002d820
        /*1540*/ 	.short	0x010a
        /*1542*/ 	.byte	0x3f
	.zero		1


	//   ....[79]....
        /*1544*/ 	.word	0x00026e80
        /*1548*/ 	.word	0x00000003
        /*154c*/ 	.word	0x0002d840
        /*1550*/ 	.short	0x010a
        /*1552*/ 	.byte	0x3f
	.zero		1


	//   ....[80]....
        /*1554*/ 	.word	0x00026f10
        /*1558*/ 	.word	0x00000005
        /*155c*/ 	.word	0x0002d840
        /*1560*/ 	.short	0x010a
        /*1562*/ 	.byte	0x3f
	.zero		1


	//   ....[81]....
        /*1564*/ 	.word	0x00026f50
        /*1568*/ 	.word	0x00000003
        /*156c*/ 	.word	0x0002d860
        /*1570*/ 	.short	0x010a
        /*1572*/ 	.byte	0x3f
	.zero		1


	//   ....[82]....
        /*1574*/ 	.word	0x00026f90
        /*1578*/ 	.word	0x00000005
        /*157c*/ 	.word	0x0002d860
        /*1580*/ 	.short	0x010a
        /*1582*/ 	.byte	0x3f
	.zero		1


	//   ....[83]....
        /*1584*/ 	.word	0x00026ff0
        /*1588*/ 	.word	0x00000022
        /*158c*/ 	.word	0x0002d890
        /*1590*/ 	.short	0x010a
        /*1592*/ 	.byte	0x3f
	.zero		1


	//   ....[84]....
        /*1594*/ 	.word	0x00027170
        /*1598*/ 	.word	0x00000022
        /*159c*/ 	.word	0x0002d890
        /*15a0*/ 	.short	0x010a
        /*15a2*/ 	.byte	0x3f
	.zero		1


	//   ....[85]....
        /*15a4*/ 	.word	0x000272f0
        /*15a8*/ 	.word	0x00000022
        /*15ac*/ 	.word	0x0002d890
        /*15b0*/ 	.short	0x010a
        /*15b2*/ 	.byte	0x3f
	.zero		1


	//   ....[86]....
        /*15b4*/ 	.word	0x00027460
        /*15b8*/ 	.word	0x00000022
        /*15bc*/ 	.word	0x0002d8b0
        /*15c0*/ 	.short	0x010a
        /*15c2*/ 	.byte	0x3f
	.zero		1


	//   ....[87]....
        /*15c4*/ 	.word	0x00027710
        /*15c8*/ 	.word	0x00000002
        /*15cc*/ 	.word	0x0002d800
        /*15d0*/ 	.short	0x010a
        /*15d2*/ 	.byte	0x3f
	.zero		1


	//   ....[88]....
        /*15d4*/ 	.word	0x00027920
        /*15d8*/ 	.word	0x00000002
        /*15dc*/ 	.word	0x0002d800
        /*15e0*/ 	.short	0x010a
        /*15e2*/ 	.byte	0x3f
	.zero		1


	//   ....[89]....
        /*15e4*/ 	.word	0x00027970
        /*15e8*/ 	.word	0x00000000
        /*15ec*/ 	.word	0x0002d830
        /*15f0*/ 	.short	0x010a
        /*15f2*/ 	.byte	0x3f
	.zero		1


	//   ....[90]....
        /*15f4*/ 	.word	0x000279c0
        /*15f8*/ 	.word	0x00000009
        /*15fc*/ 	.word	0x0002d830
        /*1600*/ 	.short	0x010a
        /*1602*/ 	.byte	0x3f
	.zero		1


	//   ....[91]....
        /*1604*/ 	.word	0x00027a10
        /*1608*/ 	.word	0x00000009
        /*160c*/ 	.word	0x0002d850
        /*1610*/ 	.short	0x010a
        /*1612*/ 	.byte	0x3f
	.zero		1


	//   ....[92]....
        /*1614*/ 	.word	0x00027a60
        /*1618*/ 	.word	0x00000005
        /*161c*/ 	.word	0x0002d830
        /*1620*/ 	.short	0x010a
        /*1622*/ 	.byte	0x3f
	.zero		1


	//   ....[93]....
        /*1624*/ 	.word	0x00027ab0
        /*1628*/ 	.word	0x00000006
        /*162c*/ 	.word	0x0002d850
        /*1630*/ 	.short	0x010a
        /*1632*/ 	.byte	0x3f
	.zero		1


	//   ....[94]....
        /*1634*/ 	.word	0x00027b00
        /*1638*/ 	.word	0x00000005
        /*163c*/ 	.word	0x0002d830
        /*1640*/ 	.short	0x010a
        /*1642*/ 	.byte	0x3f
	.zero		1


	//   ....[95]....
        /*1644*/ 	.word	0x00027b50
        /*1648*/ 	.word	0x00000006
        /*164c*/ 	.word	0x0002d850
        /*1650*/ 	.short	0x010a
        /*1652*/ 	.byte	0x3f
	.zero		1


	//   ....[96]....
        /*1654*/ 	.word	0x00027ba0
        /*1658*/ 	.word	0x00000007
        /*165c*/ 	.word	0x0002d850
        /*1660*/ 	.short	0x010a
        /*1662*/ 	.byte	0x3f
	.zero		1


	//   ....[97]....
        /*1664*/ 	.word	0x00028310
        /*1668*/ 	.word	0x00000012
        /*166c*/ 	.word	0x0002d820
        /*1670*/ 	.short	0x010a
        /*1672*/ 	.byte	0x3f
	.zero		1


	//   ....[98]....
        /*1674*/ 	.word	0x00028360
        /*1678*/ 	.word	0x0000000a
        /*167c*/ 	.word	0x0002d8a0
        /*1680*/ 	.short	0x010a
        /*1682*/ 	.byte	0x3f
	.zero		1


	//   ....[99]....
        /*1684*/ 	.word	0x000283b0
        /*1688*/ 	.word	0x0000000a
        /*168c*/ 	.word	0x0002d8c0
        /*1690*/ 	.short	0x010a
        /*1692*/ 	.byte	0x3f
	.zero		1


	//   ....[100]....
        /*1694*/ 	.word	0x00028400
        /*1698*/ 	.word	0x00000009
        /*169c*/ 	.word	0x0002d8a0
        /*16a0*/ 	.short	0x010a
        /*16a2*/ 	.byte	0x3f
	.zero		1


	//   ....[101]....
        /*16a4*/ 	.word	0x00028450
        /*16a8*/ 	.word	0x00000009
        /*16ac*/ 	.word	0x0002d8c0
        /*16b0*/ 	.short	0x010a
        /*16b2*/ 	.byte	0x3f
	.zero		1


	//   ....[102]....
        /*16b4*/ 	.word	0x00028570
        /*16b8*/ 	.word	0x00000002
        /*16bc*/ 	.word	0x0002d840
        /*16c0*/ 	.short	0x010a
        /*16c2*/ 	.byte	0x3f
	.zero		1


	//   ....[103]....
        /*16c4*/ 	.word	0x000293a0
        /*16c8*/ 	.word	0x00000012
        /*16cc*/ 	.word	0x0002d820
        /*16d0*/ 	.short	0x010a
        /*16d2*/ 	.byte	0x3f
	.zero		1


	//   ....[104]....
        /*16d4*/ 	.word	0x000293f0
        /*16d8*/ 	.word	0x00000005
        /*16dc*/ 	.word	0x0002d840
        /*16e0*/ 	.short	0x010a
        /*16e2*/ 	.byte	0x3f
	.zero		1


	//   ....[105]....
        /*16e4*/ 	.word	0x00029990
        /*16e8*/ 	.word	0x00000005
        /*16ec*/ 	.word	0x0002d860
        /*16f0*/ 	.short	0x010a
        /*16f2*/ 	.byte	0x3f
	.zero		1


	//   ....[106]....
        /*16f4*/ 	.word	0x00029f70
        /*16f8*/ 	.word	0x00000000
        /*16fc*/ 	.word	0x0002d860
        /*1700*/ 	.short	0x010a
        /*1702*/ 	.byte	0x3f
	.zero		1


	//   ....[107]....
        /*1704*/ 	.word	0x0002af60
        /*1708*/ 	.word	0x00000005
        /*170c*/ 	.word	0x0002d820
        /*1710*/ 	.short	0x010a
        /*1712*/ 	.byte	0x3f
	.zero		1


	//   ....[108]....
        /*1714*/ 	.word	0x0002b100
        /*1718*/ 	.word	0x00000003
        /*171c*/ 	.word	0x0002d840
        /*1720*/ 	.short	0x010a
        /*1722*/ 	.byte	0x3f
	.zero		1


	//   ....[109]....
        /*1724*/ 	.word	0x0002b150
        /*1728*/ 	.word	0x00000005
        /*172c*/ 	.word	0x0002d840
        /*1730*/ 	.short	0x010a
        /*1732*/ 	.byte	0x3f
	.zero		1


	//   ....[110]....
        /*1734*/ 	.word	0x0002b1a0
        /*1738*/ 	.word	0x00000003
        /*173c*/ 	.word	0x0002d860
        /*1740*/ 	.short	0x010a
        /*1742*/ 	.byte	0x3f
	.zero		1


	//----- nvinfo : EIATTR_NUM_MBARRIERS
	.align		4
.L_1263:
        /*1744*/ 	.byte	0x03, 0x38
        /*1746*/ 	.short	0x0016


	//----- nvinfo : EIATTR_EXIT_INSTR_OFFSETS
	.align		4
        /*1748*/ 	.byte	0x04, 0x1c
        /*174a*/ 	.short	(.L_1265 - .L_1264)


	//   ....[0]....
.L_1264:
        /*174c*/ 	.word	0x00026fe0


	//----- nvinfo : EIATTR_MAX_THREADS
	.align		4
.L_1265:
        /*1750*/ 	.byte	0x04, 0x05
        /*1752*/ 	.short	(.L_1267 - .L_1266)
.L_1266:
        /*1754*/ 	.word	0x00000200
        /*1758*/ 	.word	0x00000001
        /*175c*/ 	.word	0x00000001


	//----- nvinfo : EIATTR_CRS_STACK_SIZE
	.align		4
.L_1267:
        /*1760*/ 	.byte	0x04, 0x1e
        /*1762*/ 	.short	(.L_1269 - .L_1268)
.L_1268:
        /*1764*/ 	.word	0x00000000


	//----- nvinfo : EIATTR_CBANK_PARAM_SIZE
	.align		4
.L_1269:
        /*1768*/ 	.byte	0x03, 0x19
        /*176a*/ 	.short	0x0af0


	//----- nvinfo : EIATTR_PARAM_CBANK
	.align		4
        /*176c*/ 	.byte	0x04, 0x0a
        /*176e*/ 	.short	(.L_1271 - .L_1270)
	.align		4
.L_1270:
        /*1770*/ 	.word	index@(.nv.constant0._ZN7cutlass13device_kernelIN5flash11enable_sm90INS1_16FlashAttnFwdSm90INS1_25CollectiveMainloopFwdSm90ILi2EN4cute5tupleIJNS5_1CILi1EEES8_S8_EEENS6_IJNS7_ILi192EEENS7_ILi128EEENS7_ILi96EEEEEELi96ENS_10bfloat16_tEfNS_4arch4Sm90ELb0ELb1ELb1ELb1ELb1ELb1ELb0ELb0ELb1ELb1ELb1ELb0EEENS1_21CollectiveEpilogueFwdINS6_IJSA_SC_SB_EEES9_SE_SG_Li384ELb1ELb1ELb1ELb0EEENS1_36VarlenDynamicPersistentTileSchedulerILi192ELi128ELi384ELi128ELb1ELb1ELb1ELb1ELb0ELb1EEEEEEEEEvNT_6ParamsE)
        /*1774*/ 	.short	0x0210
        /*1776*/ 	.short	0x0af0


	//----- nvinfo : EIATTR_SW_WAR
	.align		4
.L_1271:
        /*1778*/ 	.byte	0x04, 0x36
        /*177a*/ 	.short	(.L_1273 - .L_1272)
.L_1272:
        /*177c*/ 	.word	0x00000008
.L_1273:


//--------------------- .nv.info._ZN7cutlass13device_kernelIN5flash11enable_sm90INS1_16FlashAttnFwdSm90INS1_25CollectiveMainloopFwdSm90ILi2EN4cute5tupleIJNS5_1CILi1EEES8_S8_EEENS6_IJNS7_ILi192EEENS7_ILi128EEENS7_ILi96EEEEEELi96ENS_10bfloat16_tEfNS_4arch4Sm90ELb1ELb0ELb1ELb0ELb1ELb0ELb0ELb0ELb1ELb1ELb1ELb0EEENS1_21CollectiveEpilogueFwdINS6_IJSA_SC_SB_EEES9_SE_SG_Li384ELb0ELb1ELb1ELb0EEENS1_19SingleTileSchedulerILb0ELb1ELb1ELi192EEEEEEEEEvNT_6ParamsE --------------------------
	.section	.nv.info._ZN7cutlass13device_kernelIN5flash11enable_sm90INS1_16FlashAttnFwdSm90INS1_25CollectiveMainloopFwdSm90ILi2EN4cute5tupleIJNS5_1CILi1EEES8_S8_EEENS6_IJNS7_ILi192EEENS7_ILi128EEENS7_ILi96EEEEEELi96ENS_10bfloat16_tEfNS_4arch4Sm90ELb1ELb0ELb1ELb0ELb1ELb0ELb0ELb0ELb1ELb1ELb1ELb0EEENS1_21CollectiveEpilogueFwdINS6_IJSA_SC_SB_EEES9_SE_SG_Li384ELb0ELb1ELb1ELb0EEENS1_19SingleTileSchedulerILb0ELb1ELb1ELi192EEEEEEEEEvNT_6ParamsE,"",@"SHT_CUDA_INFO"
	.sectionflags	@""
	.align	4


	//----- nvinfo : EIATTR_CUDA_API_VERSION
	.align		4
        /*0000*/ 	.byte	0x04, 0x37
        /*0002*/ 	.short	(.L_1275 - .L_1274)
.L_1274:
        /*0004*/ 	.word	0x00000082


	//----- nvinfo : EIATTR_KPARAM_INFO
	.align		4
.L_1275:
        /*0008*/ 	.byte	0x04, 0x17
        /*000a*/ 	.short	(.L_1277 - .L_1276)
.L_1276:
        /*000c*/ 	.word	0x00000000
        /*0010*/ 	.short	0x0000
        /*0012*/ 	.short	0x0070
        /*0014*/ 	.byte	0x00, 0xf0, 0x01, 0x28


	//----- nvinfo : EIATTR_SPARSE_MMA_MASK
	.align		4
.L_1277:
        /*0018*/ 	.byte	0x03, 0x50
        /*001a*/ 	.short	0x0000


	//----- nvinfo : EIATTR_MAXREG_COUNT
	.align		4
        /*001c*/ 	.byte	0x03, 0x1b
        /*001e*/ 	.short	0x0080


	//----- nvinfo : EIATTR_NUM_BARRIERS
	.align		4
        /*0020*/ 	.byte	0x02, 0x4c
        /*0022*/ 	.byte	0x10
	.zero		1


	//----- nvinfo : EIATTR_EXTERNS
	.align		4
        /*0024*/ 	.byte	0x04, 0x0f
        /*0026*/ 	.short	(.L_1279 - .L_1278)


	//   ....[0]....
	.align		4
.L_1278:
        /*0028*/ 	.word	index@(__assertfail)


	//----- nvinfo : EIATTR_ANNOTATIONS
	.align		4
.L_1279:
        /*002c*/ 	.byte	0x04, 0x55
        /*002e*/ 	.short	(.L_1281 - .L_1280)


	//   ....[0]....
.L_1280:
        /*0030*/ 	.word	0x00000001
        /*0034*/ 	.byte	0xb0, 0x08, 0x00, 0x00, 0x01, 0x00, 0x00, 0x00, 0x10, 0x0a, 0x00, 0x00, 0x01, 0x00, 0x00, 0x00
        /*0044*/ 	.byte	0xc0, 0x13, 0x00, 0x00, 0x01, 0x00, 0x00, 0x00, 0xe0, 0xaa, 0x00, 0x00, 0x01, 0x00, 0x00, 0x00
        /*0054*/ 	.byte	0xf0, 0xbd, 0x00, 0x00, 0x01, 0x00, 0x00, 0x00, 0xe0, 0xcd, 0x00, 0x00, 0x01, 0x00, 0x00, 0x00
        /*0064*/ 	.byte	0x00, 0xce, 0x00, 0x00, 0x01, 0x00, 0x00, 0x00, 0x60, 0xcf, 0x00, 0x00, 0x01, 0x00, 0x00, 0x00
        /*0074*/ 	.byte	0xd0, 0xe5, 0x00, 0x00, 0x01, 0x00, 0x00, 0x00, 0xf0, 0xe5, 0x00, 0x00, 0x01, 0x00, 0x00, 0x00
        /*0084*/ 	.byte	0x10, 0xfa, 0x00, 0x00


	//----- nvinfo : EIATTR_MERCURY_ISA_VERSION
	.align		4
.L_1281:
        /*0088*/ 	.byte	0x03, 0x5f
        /*008a*/ 	.short	0x0101


	//----- nvinfo : EIATTR_INT_WARP_WIDE_INSTR_OFFSETS
	.align		4
        /*008c*/ 	.byte	0x04, 0x31
        /*008e*/ 	.short	(.L_1283 - .L_1282)


	//   ....[0]....
.L_1282:
        /*0090*/ 	.word	0x000000c0


	//   ....[1]....
        /*0094*/ 	.word	0x000000d0


	//   ....[2]....
        /*0098*/ 	.word	0x00000170


	//----- nvinfo : EIATTR_COOP_GROUP_MASK_REGIDS
	.align		4
.L_1283:
        /*009c*/ 	.byte	0x04, 0x29
        /*009e*/ 	.short	(.L_1285 - .L_1284)


	//   ....[0]....
.L_1284:
        /*00a0*/ 	.word	0xffffffff


	//   ....[1]....
        /*00a4*/ 	.word	0xffffffff


	//   ....[2]....
        /*00a8*/ 	.word	0xffffffff


	//   ....[3]....
        /*00ac*/ 	.word	0xffffffff


	//   ....[4]....
        /*00b0*/ 	.word	0xffffffff


	//   ....[5]....
        /*00b4*/ 	.word	0xffffffff


	//   ....[6]....
        /*00b8*/ 	.word	0xffffffff


	//   ....[7]....
        /*00bc*/ 	.word	0xffffffff


	//   ....[8]....
        /*00c0*/ 	.word	0xffffffff


	//   ....[9]....
        /*00c4*/ 	.word	0xffffffff


	//   ....[10]....
        /*00c8*/ 	.word	0xffffffff


	//   ....[11]....
        /*00cc*/ 	.word	0xffffffff


	//   ....[12]....
        /*00d0*/ 	.word	0xffffffff


	//   ....[13]....
        /*00d4*/ 	.word	0xffffffff


	//   ....[14]....
        /*00d8*/ 	.word	0xffffffff


	//   ....[15]....
        /*00dc*/ 	.word	0xffffffff


	//   ....[16]....
        /*00e0*/ 	.word	0xffffffff


	//   ....[17]....
        /*00e4*/ 	.word	0xffffffff


	//   ....[18]....
        /*00e8*/ 	.word	0xffffffff


	//   ....[19]....
        /*00ec*/ 	.word	0xffffffff


	//   ....[20]....
        /*00f0*/ 	.word	0xffffffff


	//   ....[21]....
        /*00f4*/ 	.word	0xffffffff


	//   ....[22]....
        /*00f8*/ 	.word	0xffffffff


	//   ....[23]....
        /*00fc*/ 	.word	0xffffffff


	//   ....[24]....
        /*0100*/ 	.word	0xffffffff


	//   ....[25]....
        /*0104*/ 	.word	0xffffffff


	//   ....[26]....
        /*0108*/ 	.word	0xffffffff


	//   ....[27]....
        /*010c*/ 	.word	0xffffffff


	//   ....[28]....
        /*0110*/ 	.word	0xffffffff


	//   ....[29]....
        /*0114*/ 	.word	0xffffffff


	//   ....[30]....
        /*0118*/ 	.word	0xffffffff


	//   ....[31]....
        /*011c*/ 	.word	0xffffffff


	//   ....[32]....
        /*0120*/ 	.word	0xffffffff


	//   ....[33]....
        /*0124*/ 	.word	0xffffffff


	//   ....[34]....
        /*0128*/ 	.word	0xffffffff


	//   ....[35]....
        /*012c*/ 	.word	0xffffffff


	//   ....[36]....
        /*0130*/ 	.word	0xffffffff


	//   ....[37]....
        /*0134*/ 	.word	0xffffffff


	//   ....[38]....
        /*0138*/ 	.word	0xffffffff


	//   ....[39]....
        /*013c*/ 	.word	0xffffffff


	//   ....[40]....
        /*0140*/ 	.word	0xffffffff


	//   ....[41]....
        /*0144*/ 	.word	0xffffffff


	//   ....[42]....
        /*0148*/ 	.word	0xffffffff


	//   ....[43]....
        /*014c*/ 	.word	0xffffffff


	//   ....[44]....
        /*0150*/ 	.word	0xffffffff


	//   ....[45]....
        /*0154*/ 	.word	0xffffffff


	//   ....[46]....
        /*0158*/ 	.word	0xffffffff


	//   ....[47]....
        /*015c*/ 	.word	0xffffffff


	//   ....[48]....
        /*0160*/ 	.word	0xffffffff


	//   ....[49]....
        /*0164*/ 	.word	0xffffffff


	//   ....[50]....
        /*0168*/ 	.word	0xffffffff


	//   ....[51]....
        /*016c*/ 	.word	0xffffffff


	//   ....[52]....
        /*0170*/ 	.word	0xffffffff


	//   ....[53]....
        /*0174*/ 	.word	0xffffffff


	//   ....[54]....
        /*0178*/ 	.word	0xffffffff


	//   ....[55]....
        /*017c*/ 	.word	0xffffffff


	//   ....[56]....
        /*0180*/ 	.word	0xffffffff


	//   ....[57]....
        /*0184*/ 	.word	0xffffffff


	//   ....[58]....
        /*0188*/ 	.word	0xffffffff


	//   ....[59]....
        /*018c*/ 	.word	0xffffffff


	//   ....[60]....
        /*0190*/ 	.word	0xffffffff


	//   ....[61]....
        /*0194*/ 	.word	0xffffffff


	//   ....[62]....
        /*0198*/ 	.word	0xffffffff


	//   ....[63]....
        /*019c*/ 	.word	0xffffffff


	//   ....[64]....
        /*01a0*/ 	.word	0xffffffff


	//   ....[65]....
        /*01a4*/ 	.word	0xffffffff


	//   ....[66]....
        /*01a8*/ 	.word	0xffffffff


	//   ....[67]....
        /*01ac*/ 	.word	0xffffffff


	//   ....[68]....
        /*01b0*/ 	.word	0xffffffff


	//   ....[69]....
        /*01b4*/ 	.word	0xffffffff


	//   ....[70]....
        /*01b8*/ 	.word	0xffffffff


	//   ....[71]....
        /*01bc*/ 	.word	0xffffffff


	//   ....[72]....
        /*01c0*/ 	.word	0xffffffff


	//   ....[73]....
        /*01c4*/ 	.word	0xffffffff


	//   ....[74]....
        /*01c8*/ 	.word	0xffffffff


	//   ....[75]....
        /*01cc*/ 	.word	0xffffffff


	//   ....[76]....
        /*01d0*/ 	.word	0xffffffff


	//   ....[77]....
        /*01d4*/ 	.word	0xffffffff


	//   ....[78]....
        /*01d8*/ 	.word	0xffffffff


	//   ....[79]....
        /*01dc*/ 	.word	0xffffffff


	//   ....[80]....
        /*01e0*/ 	.word	0xffffffff


	//   ....[81]....
        /*01e4*/ 	.word	0xffffffff


	//   ....[82]....
        /*01e8*/ 	.word	0xffffffff


	//   ....[83]....
        /*01ec*/ 	.word	0xffffffff


	//   ....[84]....
        /*01f0*/ 	.word	0x0500000f


	//   ....[85]....
        /*01f4*/ 	.word	0x0500000f


	//   ....[86]....
        /*01f8*/ 	.word	0x0500000f


	//   ....[87]....
        /*01fc*/ 	.word	0x0500000f


	//   ....[88]....
        /*0200*/ 	.word	0x0500000f


	//   ....[89]....
        /*0204*/ 	.word	0x0500000f


	//   ....[90]....
        /*0208*/ 	.word	0x0500000f


	//   ....[91]....
        /*020c*/ 	.word	0x0500000f


	//   ....[92]....
        /*0210*/ 	.word	0x0500000f


	//   ....[93]....
        /*0214*/ 	.word	0x0500000f


	//   ....[94]....
        /*0218*/ 	.word	0x0500000f


	//   ....[95]....
        /*021c*/ 	.word	0x0500000f


	//   ....[96]....
        /*0220*/ 	.word	0x0500000f


	//   ....[97]....
        /*0224*/ 	.word	0x0500000f


	//   ....[98]....
        /*0228*/ 	.word	0x0500000f


	//   ....[99]....
        /*022c*/ 	.word	0x0500000f


	//   ....[100]....
        /*0230*/ 	.word	0x0500000f


	//   ....[101]....
        /*0234*/ 	.word	0x0500000f


	//   ....[102]....
        /*0238*/ 	.word	0x0500000f


	//   ....[103]....
        /*023c*/ 	.word	0x0500000f


	//   ....[104]....
        /*0240*/ 	.word	0x0500000f


	//   ....[105]....
        /*0244*/ 	.word	0x0500000f


	//   ....[106]....
        /*0248*/ 	.word	0x0500000f


	//   ....[107]....
        /*024c*/ 	.word	0x0500000f


	//   ....[108]....
        /*0250*/ 	.word	0x0500000f


	//   ....[109]....
        /*0254*/ 	.word	0x0500000f


	//   ....[110]....
        /*0258*/ 	.word	0x0500000f


	//   ....[111]....
        /*025c*/ 	.word	0x0500000f


	//   ....[112]....
        /*0260*/ 	.word	0x0500000f


	//   ....[113]....
        /*0264*/ 	.word	0x0500000f


	//   ....[114]....
        /*0268*/ 	.word	0x0500000f


	//   ....[115]....
        /*026c*/ 	.word	0x0500000f


	//   ....[116]....
        /*0270*/ 	.word	0x0500000f


	//   ....[117]....
        /*0274*/ 	.word	0x0500000f


	//   ....[118]....
        /*0278*/ 	.word	0x0500000f


	//   ....[119]....
        /*027c*/ 	.word	0x0500000f


	//   ....[120]....
        /*0280*/ 	.word	0x0500000f


	//   ....[121]....
        /*0284*/ 	.word	0x0500000f


	//   ....[122]....
        /*0288*/ 	.word	0x0500000f


	//   ....[123]....
        /*028c*/ 	.word	0x0500000f


	//   ....[124]....
        /*0290*/ 	.word	0x0500000f


	//   ....[125]....
        /*0294*/ 	.word	0x0500000f


	//   ....[126]....
        /*0298*/ 	.word	0x0500000f


	//   ....[127]....
        /*029c*/ 	.word	0x0500000f


	//   ....[128]....
        /*02a0*/ 	.word	0x0500000f


	//   ....[129]....
        /*02a4*/ 	.word	0x0500000f


	//----- nvinfo : EIATTR_COOP_GROUP_INSTR_OFFSETS
	.align		4
.L_1285:
        /*02a8*/ 	.byte	0x04, 0x28
        /*02aa*/ 	.short	(.L_1287 - .L_1286)


	//   ....[0]....
.L_1286:
        /*02ac*/ 	.word	0x00000080


	//   ....[1]....
        /*02b0*/ 	.word	0x00000090


	//   ....[2]....
        /*02b4*/ 	.word	0x000002d0


	//   ....[3]....
        /*02b8*/ 	.word	0x00000430


	//   ....[4]....
        /*02bc*/ 	.word	0x00000550


	//   ....[5]....
        /*02c0*/ 	.word	0x000006b0


	//   ....[6]....
        /*02c4*/ 	.word	0x00001160


	//   ....[7]....
        /*02c8*/ 	.word	0x00001c00


	//   ....[8]....
        /*02cc*/ 	.word	0x000024d0


	//   ....[9]....
        /*02d0*/ 	.word	0x00002a70


	//   ....[10]....
        /*02d4*/ 	.word	0x00002af0


	//   ....[11]....
        /*02d8*/ 	.word	0x000034b0


	//   ....[12]....
        /*02dc*/ 	.word	0x00003520


	//   ....[13]....
        /*02e0*/ 	.word	0x00004390


	//   ....[14]....
        /*02e4*/ 	.word	0x00004ef0


	//   ....[15]....
        /*02e8*/ 	.word	0x00005a60


	//   ....[16]....
        /*02ec*/ 	.word	0x00005ad0


	//   ....[17]....
        /*02f0*/ 	.word	0x00005b00


	//   ....[18]....
        /*02f4*/ 	.word	0x00006590


	//   ....[19]....
        /*02f8*/ 	.word	0x000065e0


	//   ....[20]....
        /*02fc*/ 	.word	0x000076c0


	//   ....[21]....
        /*0300*/ 	.word	0x00008d10


	//   ....[22]....
        /*0304*/ 	.word	0x00008d20


	//   ....[23]....
        /*0308*/ 	.word	0x00008d50


	//   ....[24]....
        /*030c*/ 	.word	0x00008d60


	//   ....[25]....
        /*0310*/ 	.word	0x0000a0f0


	//   ....[26]....
        /*0314*/ 	.word	0x0000a220


	//   ....[27]....
        /*0318*/ 	.word	0x0000a260


	//   ....[28]....
        /*031c*/ 	.word	0x0000a350


	//   ....[29]....
        /*0320*/ 	.word	0x0000a360


	//   ....[30]....
        /*0324*/ 	.word	0x0000b2a0


	//   ....[31]....
        /*0328*/ 	.word	0x0000b2e0


	//   ....[32]....
        /*032c*/ 	.word	0x0000b320


	//   ....[33]....
        /*0330*/ 	.word	0x0000b360


	//   ....[34]....
        /*0334*/ 	.word	0x0000b3a0


	//   ....[35]....
        /*0338*/ 	.word	0x0000b3b0


	//   ....[36]....
        /*033c*/ 	.word	0x0000b880


	//   ....[37]....
        /*0340*/ 	.word	0x0000b890


	//   ....[38]....
        /*0344*/ 	.word	0x0000c160


	//   ....[39]....
        /*0348*/ 	.word	0x0000d490


	//   ....[40]....
        /*034c*/ 	.word	0x0000d4a0


	//   ....[41]....
        /*0350*/ 	.word	0x0000d4b0


	//   ....[42]....
        /*0354*/ 	.word	0x0000d4c0


	//   ....[43]....
        /*0358*/ 	.word	0x0000d4e0


	//   ....[44]....
        /*035c*/ 	.word	0x0000d510


	//   ....[45]....
        /*0360*/ 	.word	0x0000d540


	//   ....[46]....
        /*0364*/ 	.word	0x0000d570


	//   ....[47]....
        /*0368*/ 	.word	0x0000deb0


	//   ....[48]....
        /*036c*/ 	.word	0x0000ded0


	//   ....[49]....
        /*0370*/ 	.word	0x0000dee0


	//   ....[50]....
        /*0374*/ 	.word	0x0000df50


	//   ....[51]....
        /*0378*/ 	.word	0x0000e000


	//   ....[52]....
        /*037c*/ 	.word	0x0000e010


	//   ....[53]....
        /*0380*/ 	.word	0x0000e0b0


	//   ....[54]....
        /*0384*/ 	.word	0x0000e0e0


	//   ....[55]....
        /*0388*/ 	.word	0x0000e140


	//   ....[56]....
        /*038c*/ 	.word	0x0000e150


	//   ....[57]....
        /*0390*/ 	.word	0x0000e180


	//   ....[58]....
        /*0394*/ 	.word	0x0000e1d0


	//   ....[59]....
        /*0398*/ 	.word	0x0000ea00


	//   ....[60]....
        /*039c*/ 	.word	0x0000ea10


	//   ....[61]....
        /*03a0*/ 	.word	0x0000ea30


	//   ....[62]....
        /*03a4*/ 	.word	0x0000eab0


	//   ....[63]....
        /*03a8*/ 	.word	0x0000eac0


	//   ....[64]....
        /*03ac*/ 	.word	0x0000eb20


	//   ....[65]....
        /*03b0*/ 	.word	0x0000eb50


	//   ....[66]....
        /*03b4*/ 	.word	0x0000eb90


	//   ....[67]....
        /*03b8*/ 	.word	0x0000edb0


	//   ....[68]....
        /*03bc*/ 	.word	0x0000edd0


	//   ....[69]....
        /*03c0*/ 	.word	0x0000edf0


	//   ....[70]....
        /*03c4*/ 	.word	0x0000ee70


	//   ....[71]....
        /*03c8*/ 	.word	0x0000ee90


	//   ....[72]....
        /*03cc*/ 	.word	0x0000ef10


	//   ....[73]....
        /*03d0*/ 	.word	0x0000ef30


	//   ....[74]....
        /*03d4*/ 	.word	0x0000ef40


	//   ....[75]....
        /*03d8*/ 	.word	0x0000f470


	//   ....[76]....
        /*03dc*/ 	.word	0x0000f4a0


	//   ....[77]....
        /*03e0*/ 	.word	0x0000f4d0


	//   ....[78]....
        /*03e4*/ 	.word	0x0000f500


	//   ....[79]....
        /*03e8*/ 	.word	0x0000f530


	//   ....[80]....
        /*03ec*/ 	.word	0x0000f560


	//   ....[81]....
        /*03f0*/ 	.word	0x0000f580


	//   ....[82]....
        /*03f4*/ 	.word	0x0000f620


	//   ....[83]....
        /*03f8*/ 	.word	0x0000f9a0


	//   ....[84]....
        /*03fc*/ 	.word	0x0000ff20


	//   ....[85]....
        /*0400*/ 	.word	0x00010010


	//   ....[86]....
        /*0404*/ 	.word	0x000100c0


	//   ....[87]....
        /*0408*/ 	.word	0x00010120


	//   ....[88]....
        /*040c*/ 	.word	0x00010220


	//   ....[89]....
        /*0410*/ 	.word	0x00010290


	//   ....[90]....
        /*0414*/ 	.word	0x00010370


	//   ....[91]....
        /*0418*/ 	.word	0x00010420


	//   ....[92]....
        /*041c*/ 	.word	0x00010520


	//   ....[93]....
        /*0420*/ 	.word	0x000105d0


	//   ....[94]....
        /*0424*/ 	.word	0x00010630


	//   ....[95]....
        /*0428*/ 	.word	0x000106e0


	//   ....[96]....
        /*042c*/ 	.word	0x000107b0


	//   ....[97]....
        /*0430*/ 	.word	0x00010840


	//   ....[98]....
        /*0434*/ 	.word	0x00010910


	//   ....[99]....
        /*0438*/ 	.word	0x00010990


	//   ....[100]....
        /*043c*/ 	.word	0x00010a50


	//   ....[101]....
        /*0440*/ 	.word	0x00010af0


	//   ....[102]....
        /*0444*/ 	.word	0x00010bc0


	//   ....[103]....
        /*0448*/ 	.word	0x00010c30


	//   ....[104]....
        /*044c*/ 	.word	0x00010cf0


	//   ....[105]....
        /*0450*/ 	.word	0x00010e30


	//   ....[106]....
        /*0454*/ 	.word	0x00010ef0


	//   ....[107]....
        /*0458*/ 	.word	0x00010f80


	//   ....[108]....
        /*045c*/ 	.word	0x00011070


	//   ....[109]....
        /*0460*/ 	.word	0x000110d0


	//   ....[110]....
        /*0464*/ 	.word	0x000111a0


	//   ....[111]....
        /*0468*/ 	.word	0x00011200


	//   ....[112]....
        /*046c*/ 	.word	0x000112e0


	//   ....[113]....
        /*0470*/ 	.word	0x000113d0


	//   ....[114]....
        /*0474*/ 	.word	0x00011470


	//   ....[115]....
        /*0478*/ 	.word	0x000114d0


	//   ....[116]....
        /*047c*/ 	.word	0x000115c0


	//   ....[117]....
        /*0480*/ 	.word	0x00011620


	//   ....[118]....
        /*0484*/ 	.word	0x00011710


	//   ....[119]....
        /*0488*/ 	.word	0x00011770


	//   ....[120]....
        /*048c*/ 	.word	0x00011830


	//   ....[121]....
        /*0490*/ 	.word	0x00011970


	//   ....[122]....
        /*0494*/ 	.word	0x00011a20


	//   ....[123]....
        /*0498*/ 	.word	0x00011b10


	//   ....[124]....
        /*049c*/ 	.word	0x00011c20


	//   ....[125]....
        /*04a0*/ 	.word	0x00011ca0


	//   ....[126]....
        /*04a4*/ 	.word	0x00011d90


	//   ....[127]....
        /*04a8*/ 	.word	0x00011e00


	//   ....[128]....
        /*04ac*/ 	.word	0x00011ed0


	//   ....[129]....
        /*04b0*/ 	.word	0x00011fe0


	//----- nvinfo : EIATTR_REG_RECONFIG
	.align		4
.L_1287:
        /*04b4*/ 	.byte	0x01, 0x54
	.zero		2


	//----- nvinfo : EIATTR_SYSCALL_OFFSETS
	.align		4
        /*04b8*/ 	.byte	0x04, 0x46
        /*04ba*/ 	.short	(.L_1289 - .L_1288)


	//   ....[0]....
.L_1288:
        /*04bc*/ 	.word	0x00001380


	//   ....[1]....
        /*04c0*/ 	.word	0x0000c990


	//   ....[2]....
        /*04c4*/ 	.word	0x0000cad0


	//   ....[3]....
        /*04c8*/ 	.word	0x0000cbc0


	//   ....[4]....
        /*04cc*/ 	.word	0x0000d9b0


	//----- nvinfo : EIATTR_MBARRIER_INSTR_OFFSETS
	.align		4
.L_1289:
        /*04d0*/ 	.byte	0x04, 0x39
        /*04d2*/ 	.short	(.L_1291 - .L_1290)


	//   ....[0]....
.L_1290:
        /*04d4*/ 	.word	0x00000180
        /*04d8*/ 	.word	0x000000ff
        /*04dc*/ 	.word	0x0002d800
        /*04e0*/ 	.short	0x0100
        /*04e2*/ 	.byte	0x08
	.zero		1


	//   ....[1]....
        /*04e4*/ 	.word	0x00000190
        /*04e8*/ 	.word	0x000000ff
        /*04ec*/ 	.word	0x0002d820
        /*04f0*/ 	.short	0x0100
        /*04f2*/ 	.byte	0x08
	.zero		1


	//   ....[2]....
        /*04f4*/ 	.word	0x00000280
        /*04f8*/ 	.word	0x000000ff
        /*04fc*/ 	.word	0x0002d830
        /*0500*/ 	.short	0x0100
        /*0502*/ 	.byte	0x08
	.zero		1


	//   ....[3]....
        /*0504*/ 	.word	0x00000290
        /*0508*/ 	.word	0x000000ff
        /*050c*/ 	.word	0x0002d840
        /*0510*/ 	.short	0x0100
        /*0512*/ 	.byte	0x08
	.zero		1


	//   ....[4]....
        /*0514*/ 	.word	0x000002a0
        /*0518*/ 	.word	0x000000ff
        /*051c*/ 	.word	0x0002d838
        /*0520*/ 	.short	0x0100
        /*0522*/ 	.byte	0x08
	.zero		1


	//   ....[5]....
        /*0524*/ 	.word	0x000002b0
        /*0528*/ 	.word	0x000000ff
        /*052c*/ 	.word	0x0002d848
        /*0530*/ 	.short	0x0100
        /*0532*/ 	.byte	0x08
	.zero		1


	//   ....[6]....
        /*0534*/ 	.word	0x000003e0
        /*0538*/ 	.word	0x000000ff
        /*053c*/ 	.word	0x0002d850
        /*0540*/ 	.short	0x0100
        /*0542*/ 	.byte	0x08
	.zero		1


	//   ....[7]....
        /*0544*/ 	.word	0x000003f0
        /*0548*/ 	.word	0x000000ff
        /*054c*/ 	.word	0x0002d860
        /*0550*/ 	.short	0x0100
        /*0552*/ 	.byte	0x08
	.zero		1


	//   ....[8]....
        /*0554*/ 	.word	0x00000400
        /*0558*/ 	.word	0x000000ff
        /*055c*/ 	.word	0x0002d858
        /*0560*/ 	.short	0x0100
        /*0562*/ 	.byte	0x08
	.zero		1


	//   ....[9]....
        /*0564*/ 	.word	0x00000410
        /*0568*/ 	.word	0x000000ff
        /*056c*/ 	.word	0x0002d868
        /*0570*/ 	.short	0x0100
        /*0572*/ 	.byte	0x08
	.zero		1


	//   ....[10]....
        /*0574*/ 	.word	0x00000500
        /*0578*/ 	.word	0x000000ff
        /*057c*/ 	.word	0x0002d870
        /*0580*/ 	.short	0x0100
        /*0582*/ 	.byte	0x06
	.zero		1


	//   ....[11]....
        /*0584*/ 	.word	0x00000510
        /*0588*/ 	.word	0x000000ff
        /*058c*/ 	.word	0x0002d880
        /*0590*/ 	.short	0x0100
        /*0592*/ 	.byte	0x06
	.zero		1


	//   ....[12]....
        /*0594*/ 	.word	0x00000520
        /*0598*/ 	.word	0x000000ff
        /*059c*/ 	.word	0x0002d878
        /*05a0*/ 	.short	0x0100
        /*05a2*/ 	.byte	0x06
	.zero		1


	//   ....[13]....
        /*05a4*/ 	.word	0x00000530
        /*05a8*/ 	.word	0x000000ff
        /*05ac*/ 	.word	0x0002d888
        /*05b0*/ 	.short	0x0100
        /*05b2*/ 	.byte	0x06
	.zero		1


	//   ....[14]....
        /*05b4*/ 	.word	0x00000660
        /*05b8*/ 	.word	0x000000ff
        /*05bc*/ 	.word	0x0002d890
        /*05c0*/ 	.short	0x0100
        /*05c2*/ 	.byte	0x08
	.zero		1


	//   ....[15]....
        /*05c4*/ 	.word	0x00000670
        /*05c8*/ 	.word	0x000000ff
        /*05cc*/ 	.word	0x0002d8a0
        /*05d0*/ 	.short	0x0100
        /*05d2*/ 	.byte	0x08
	.zero		1


	//   ....[16]....
        /*05d4*/ 	.word	0x00000680
        /*05d8*/ 	.word	0x000000ff
        /*05dc*/ 	.word	0x0002d898
        /*05e0*/ 	.short	0x0100
        /*05e2*/ 	.byte	0x08
	.zero		1


	//   ....[17]....
        /*05e4*/ 	.word	0x00000690
        /*05e8*/ 	.word	0x000000ff
        /*05ec*/ 	.word	0x0002d8a8
        /*05f0*/ 	.short	0x0100
        /*05f2*/ 	.byte	0x08
	.zero		1


	//   ....[18]....
        /*05f4*/ 	.word	0x000007d0
        /*05f8*/ 	.word	0x000000ff
        /*05fc*/ 	.word	0x0002d8b0
        /*0600*/ 	.short	0x0100
        /*0602*/ 	.byte	0x08
	.zero		1


	//   ....[19]....
        /*0604*/ 	.word	0x000007e0
        /*0608*/ 	.word	0x000000ff
        /*060c*/ 	.word	0x0002d8c0
        /*0610*/ 	.short	0x0100
        /*0612*/ 	.byte	0x08
	.zero		1


	//   ....[20]....
        /*0614*/ 	.word	0x000007f0
        /*0618*/ 	.word	0x000000ff
        /*061c*/ 	.word	0x0002d8b8
        /*0620*/ 	.short	0x0100
        /*0622*/ 	.byte	0x08
	.zero		1


	//   ....[21]....
        /*0624*/ 	.word	0x00000800
        /*0628*/ 	.word	0x000000ff
        /*062c*/ 	.word	0x0002d8c8
        /*0630*/ 	.short	0x0100
        /*0632*/ 	.byte	0x08
	.zero		1


	//   ....[22]....
        /*0634*/ 	.word	0x000013a0
        /*0638*/ 	.word	0x000000ff
        /*063c*/ 	.word	0x0002d800
        /*0640*/ 	.short	0x010a
        /*0642*/ 	.byte	0x26
	.zero		1


	//   ....[23]....
        /*0644*/ 	.word	0x00001430
        /*0648*/ 	.word	0x000000ff
        /*064c*/ 	.word	0x0002d830
        /*0650*/ 	.short	0x010a
        /*0652*/ 	.byte	0x26
	.zero		1


	//   ....[24]....
        /*0654*/ 	.word	0x00001490
        /*0658*/ 	.word	0x000000ff
        /*065c*/ 	.word	0x0002d830
        /*0660*/ 	.short	0x010a
        /*0662*/ 	.byte	0x26
	.zero		1


	//   ....[25]....
        /*0664*/ 	.word	0x00002230
        /*0668*/ 	.word	0x000000ff
        /*066c*/ 	.word	0x00000000
        /*0670*/ 	.short	0x0101
        /*0672*/ 	.byte	0x04
	.zero		1


	//   ....[26]....
        /*0674*/ 	.word	0x00004520
        /*0678*/ 	.word	0x000000ff
        /*067c*/ 	.word	0x0002d830
        /*0680*/ 	.short	0x010a
        /*0682*/ 	.byte	0x04
	.zero		1


	//   ....[27]....
        /*0684*/ 	.word	0x00004560
        /*0688*/ 	.word	0x000000ff
        /*068c*/ 	.word	0x0002d830
        /*0690*/ 	.short	0x010a
        /*0692*/ 	.byte	0x04
	.zero		1


	//   ....[28]....
        /*0694*/ 	.word	0x00004850
        /*0698*/ 	.word	0x000000ff
        /*069c*/ 	.word	0x0002d850
        /*06a0*/ 	.short	0x010a
        /*06a2*/ 	.byte	0x0a
	.zero		1


	//   ....[29]....
        /*06a4*/ 	.word	0x00004890
        /*06a8*/ 	.word	0x000000ff
        /*06ac*/ 	.word	0x0002d850
        /*06b0*/ 	.short	0x010a
        /*06b2*/ 	.byte	0x0a
	.zero		1


	//   ....[30]....
        /*06b4*/ 	.word	0x00005440
        /*06b8*/ 	.word	0x000000ff
        /*06bc*/ 	.word	0x00000000
        /*06c0*/ 	.short	0x0101
        /*06c2*/ 	.byte	0x0a
	.zero		1


	//   ....[31]....
        /*06c4*/ 	.word	0x00007220
        /*06c8*/ 	.word	0x000000ff
        /*06cc*/ 	.word	0x00000000
        /*06d0*/ 	.short	0x0101
        /*06d2*/ 	.byte	0x05
	.zero		1


	//   ....[32]....
        /*06d4*/ 	.word	0x000079e0
        /*06d8*/ 	.word	0x000000ff
        /*06dc*/ 	.word	0x0002d830
        /*06e0*/ 	.short	0x010a
        /*06e2*/ 	.byte	0x0a
	.zero		1


	//   ....[33]....
        /*06e4*/ 	.word	0x00007a20
        /*06e8*/ 	.word	0x000000ff
        /*06ec*/ 	.word	0x0002d830
        /*06f0*/ 	.short	0x010a
        /*06f2*/ 	.byte	0x0a
	.zero		1


	//   ....[34]....
        /*06f4*/ 	.word	0x00007cc0
        /*06f8*/ 	.word	0x000000ff
        /*06fc*/ 	.word	0x0002d850
        /*0700*/ 	.short	0x010a
        /*0702*/ 	.byte	0x0a
	.zero		1


	//   ....[35]....
        /*0704*/ 	.word	0x00007d00
        /*0708*/ 	.word	0x000000ff
        /*070c*/ 	.word	0x0002d850
        /*0710*/ 	.short	0x010a
        /*0712*/ 	.byte	0x0a
	.zero		1


	//   ....[36]....
        /*0714*/ 	.word	0x000085b0
        /*0718*/ 	.word	0x000000ff
        /*071c*/ 	.word	0x00000000
        /*0720*/ 	.short	0x0101
        /*0722*/ 	.byte	0x0a
	.zero		1


	//   ....[37]....
        /*0724*/ 	.word	0x00009c40
        /*0728*/ 	.word	0x000000ff
        /*072c*/ 	.word	0x00000000
        /*0730*/ 	.short	0x0101
        /*0732*/ 	.byte	0x07
	.zero		1


	//   ....[38]....
        /*0734*/ 	.word	0x0000a170
        /*0738*/ 	.word	0x000000ff
        /*073c*/ 	.word	0x0002d850
        /*0740*/ 	.short	0x010a
        /*0742*/ 	.byte	0x05
	.zero		1


	//   ....[39]....
        /*0744*/ 	.word	0x0000a1b0
        /*0748*/ 	.word	0x000000ff
        /*074c*/ 	.word	0x0002d850
        /*0750*/ 	.short	0x010a
        /*0752*/ 	.byte	0x05
	.zero		1


	//   ....[40]....
        /*0754*/ 	.word	0x0000a990
        /*0758*/ 	.word	0x000000ff
        /*075c*/ 	.word	0x00000000
        /*0760*/ 	.short	0x0101
        /*0762*/ 	.byte	0x05
	.zero		1


	//   ....[41]....
        /*0764*/ 	.word	0x0000b3c0
        /*0768*/ 	.word	0x000000ff
        /*076c*/ 	.word	0x00000000
        /*0770*/ 	.short	0x0101
        /*0772*/ 	.byte	0x04
	.zero		1


	//   ....[42]....
        /*0774*/ 	.word	0x0000d0b0
        /*0778*/ 	.word	0x000000ff
        /*077c*/ 	.word	0x0002d840
        /*0780*/ 	.short	0x010a
        /*0782*/ 	.byte	0x2e
	.zero		1


	//   ....[43]....
        /*0784*/ 	.word	0x0000d770
        /*0788*/ 	.word	0x000000ff
        /*078c*/ 	.word	0x0002d830
        /*0790*/ 	.short	0x0107
        /*0792*/ 	.byte	0x2e
	.zero		1


	//   ....[44]....
        /*0794*/ 	.word	0x0000d7e0
        /*0798*/ 	.word	0x000000ff
        /*079c*/ 	.word	0x0002d830
        /*07a0*/ 	.short	0x0101
        /*07a2*/ 	.byte	0x2e
	.zero		1


	//   ....[45]....
        /*07a4*/ 	.word	0x0000e320
        /*07a8*/ 	.word	0x000000ff
        /*07ac*/ 	.word	0x0002d800
        /*07b0*/ 	.short	0x0107
        /*07b2*/ 	.byte	0x2e
	.zero		1


	//   ....[46]....
        /*07b4*/ 	.word	0x0000e380
        /*07b8*/ 	.word	0x000000ff
        /*07bc*/ 	.word	0x0002d800
        /*07c0*/ 	.short	0x0101
        /*07c2*/ 	.byte	0x2e
	.zero		1


	//   ....[47]....
        /*07c4*/ 	.word	0x0000e3b0
        /*07c8*/ 	.word	0x000000ff
        /*07cc*/ 	.word	0x0002d820
        /*07d0*/ 	.short	0x010a
        /*07d2*/ 	.byte	0x2e
	.zero		1


	//   ....[48]....
        /*07d4*/ 	.word	0x0000e7d0
        /*07d8*/ 	.word	0x00000007
        /*07dc*/ 	.word	0x0002d840
        /*07e0*/ 	.short	0x010a
        /*07e2*/ 	.byte	0x3f
	.zero		1


	//   ....[49]....
        /*07e4*/ 	.word	0x0000ec40
        /*07e8*/ 	.word	0x00000007
        /*07ec*/ 	.word	0x0002d830
        /*07f0*/ 	.short	0x0107
        /*07f2*/ 	.byte	0x3f
	.zero		1


	//   ....[50]....
        /*07f4*/ 	.word	0x0000ecf0
        /*07f8*/ 	.word	0x00000007
        /*07fc*/ 	.word	0x0002d830
        /*0800*/ 	.short	0x0101
        /*0802*/ 	.byte	0x3f
	.zero		1


	//   ....[51]....
        /*0804*/ 	.word	0x0000ed50
        /*0808*/ 	.word	0x00000007
        /*080c*/ 	.word	0x0002d860
        /*0810*/ 	.short	0x010a
        /*0812*/ 	.byte	0x3f
	.zero		1


	//   ....[52]....
        /*0814*/ 	.word	0x0000f0b0
        /*0818*/ 	.word	0x00000007
        /*081c*/ 	.word	0x0002d850
        /*0820*/ 	.short	0x0107
        /*0822*/ 	.byte	0x3f
	.zero		1


	//   ....[53]....
        /*0824*/ 	.word	0x0000f220
        /*0828*/ 	.word	0x00000007
        /*082c*/ 	.word	0x0002d850
        /*0830*/ 	.short	0x0101
        /*0832*/ 	.byte	0x3f
	.zero		1


	//   ....[54]....
        /*0834*/ 	.word	0x0000f3a0
        /*0838*/ 	.word	0x00000000
        /*083c*/ 	.word	0x0002d860
        /*0840*/ 	.short	0x010a
        /*0842*/ 	.byte	0x3f
	.zero		1


	//   ....[55]....
        /*0844*/ 	.word	0x0000f7e0
        /*0848*/ 	.word	0x00000000
        /*084c*/ 	.word	0x0002d850
        /*0850*/ 	.short	0x0107
        /*0852*/ 	.byte	0x3f
	.zero		1


	//   ....[56]....
        /*0854*/ 	.word	0x0000f8a0
        /*0858*/ 	.word	0x00000000
        /*085c*/ 	.word	0x0002d850
        /*0860*/ 	.short	0x0101
        /*0862*/ 	.byte	0x3f
	.zero		1


	//   ....[57]....
        /*0864*/ 	.word	0x0000f930
        /*0868*/ 	.word	0x00000007
        /*086c*/ 	.word	0x0002d820
        /*0870*/ 	.short	0x010a
        /*0872*/ 	.byte	0x3f
	.zero		1


	//   ....[58]....
        /*0874*/ 	.word	0x0000fab0
        /*0878*/ 	.word	0x00000005
        /*087c*/ 	.word	0x0002d840
        /*0880*/ 	.short	0x010a
        /*0882*/ 	.byte	0x3f
	.zero		1


	//   ....[59]....
        /*0884*/ 	.word	0x0000fb50
        /*0888*/ 	.word	0x00000003
        /*088c*/ 	.word	0x0002d840
        /*0890*/ 	.short	0x010a
        /*0892*/ 	.byte	0x3f
	.zero		1


	//   ....[60]....
        /*0894*/ 	.word	0x0000fb90
        /*0898*/ 	.word	0x00000005
        /*089c*/ 	.word	0x0002d860
        /*08a0*/ 	.short	0x010a
        /*08a2*/ 	.byte	0x3f
	.zero		1


	//   ....[61]....
        /*08a4*/ 	.word	0x0000fbd0
        /*08a8*/ 	.word	0x00000003
        /*08ac*/ 	.word	0x0002d860
        /*08b0*/ 	.short	0x010a
        /*08b2*/ 	.byte	0x3f
	.zero		1


	//   ....[62]....
        /*08b4*/ 	.word	0x0000fc40
        /*08b8*/ 	.word	0x00000003
        /*08bc*/ 	.word	0x0002d800
        /*08c0*/ 	.short	0x010a
        /*08c2*/ 	.byte	0x3f
	.zero		1


	//   ....[63]....
        /*08c4*/ 	.word	0x0000fca0
        /*08c8*/ 	.word	0x00000003
        /*08cc*/ 	.word	0x0002d830
        /*08d0*/ 	.short	0x010a
        /*08d2*/ 	.byte	0x3f
	.zero		1


	//   ....[64]....
        /*08d4*/ 	.word	0x0000fd00
        /*08d8*/ 	.word	0x0000000f
        /*08dc*/ 	.word	0x0002d830
        /*08e0*/ 	.short	0x010a
        /*08e2*/ 	.byte	0x3f
	.zero		1


	//   ....[65]....
        /*08e4*/ 	.word	0x0000fd60
        /*08e8*/ 	.word	0x0000000f
        /*08ec*/ 	.word	0x0002d850
        /*08f0*/ 	.short	0x010a
        /*08f2*/ 	.byte	0x3f
	.zero		1


	//   ....[66]....
        /*08f4*/ 	.word	0x0000fdc0
        /*08f8*/ 	.word	0x0000000d
        /*08fc*/ 	.word	0x0002d830
        /*0900*/ 	.short	0x010a
        /*0902*/ 	.byte	0x3f
	.zero		1


	//   ....[67]....
        /*0904*/ 	.word	0x0000fe20
        /*0908*/ 	.word	0x0000000d
        /*090c*/ 	.word	0x0002d850
        /*0910*/ 	.short	0x010a
        /*0912*/ 	.byte	0x3f
	.zero		1


	//   ....[68]....
        /*0914*/ 	.word	0x0000fe80
        /*0918*/ 	.word	0x00000005
        /*091c*/ 	.word	0x0002d850
        /*0920*/ 	.short	0x010a
        /*0922*/ 	.byte	0x3f
	.zero		1


	//   ....[69]....
        /*0924*/ 	.word	0x0000ff60
        /*0928*/ 	.word	0x00000003
        /*092c*/ 	.word	0x0002d840
        /*0930*/ 	.short	0x010a
        /*0932*/ 	.byte	0x3f
	.zero		1


	//   ....[70]....
        /*0934*/ 	.word	0x00010d30
        /*0938*/ 	.word	0x00000003
        /*093c*/ 	.word	0x0002d820
        /*0940*/ 	.short	0x010a
        /*0942*/ 	.byte	0x3f
	.zero		1


	//   ....[71]....
        /*0944*/ 	.word	0x00010d80
        /*0948*/ 	.word	0x00000007
        /*094c*/ 	.word	0x0002d840
        /*0950*/ 	.short	0x010a
        /*0952*/ 	.byte	0x3f
	.zero		1


	//   ....[72]....
        /*0954*/ 	.word	0x00011320
        /*0958*/ 	.word	0x00000007
        /*095c*/ 	.word	0x0002d860
        /*0960*/ 	.short	0x010a
        /*0962*/ 	.byte	0x3f
	.zero		1


	//   ....[73]....
        /*0964*/ 	.word	0x000118c0
        /*0968*/ 	.word	0x00000000
        /*096c*/ 	.word	0x0002d860
        /*0970*/ 	.short	0x010a
        /*0972*/ 	.byte	0x3f
	.zero		1


	//   ....[74]....
        /*0974*/ 	.word	0x00011f00
        /*0978*/ 	.word	0x00000007
        /*097c*/ 	.word	0x0002d820
        /*0980*/ 	.short	0x010a
        /*0982*/ 	.byte	0x3f
	.zero		1


	//   ....[75]....
        /*0984*/ 	.word	0x000120a0
        /*0988*/ 	.word	0x00000005
        /*098c*/ 	.word	0x0002d840
        /*0990*/ 	.short	0x010a
        /*0992*/ 	.byte	0x3f
	.zero		1


	//   ....[76]....
        /*0994*/ 	.word	0x000120f0
        /*0998*/ 	.word	0x00000003
        /*099c*/ 	.word	0x0002d840
        /*09a0*/ 	.short	0x010a
        /*09a2*/ 	.byte	0x3f
	.zero		1


	//   ....[77]....
        /*09a4*/ 	.word	0x00012140
        /*09a8*/ 	.word	0x00000005
        /*09ac*/ 	.word	0x0002d860
        /*09b0*/ 	.short	0x010a
        /*09b2*/ 	.byte	0x3f
	.zero		1


	//----- nvinfo : EIATTR_NUM_MBARRIERS
	.align		4
.L_1291:
        /*09b4*/ 	.byte	0x03, 0x38
        /*09b6*/ 	.short	0x0016


	//----- nvinfo : EIATTR_EXIT_INSTR_OFFSETS
	.align		4
        /*09b8*/ 	.byte	0x04, 0x1c
        /*09ba*/ 	.short	(.L_1293 - .L_1292)


	//   ....[0]....
.L_1292:
        /*09bc*/ 	.word	0x0000fc20


	//----- nvinfo : EIATTR_MAX_THREADS
	.align		4
.L_1293:
        /*09c0*/ 	.byte	0x04, 0x05
        /*09c2*/ 	.short	(.L_1295 - .L_1294)
.L_1294:
        /*09c4*/ 	.word	0x00000200
        /*09c8*/ 	.word	0x00000001
        /*09cc*/ 	.word	0x00000001


	//----- nvinfo : EIATTR_CRS_STACK_SIZE
	.align		4
.L_1295:
        /*09d0*/ 	.byte	0x04, 0x1e
        /*09d2*/ 	.short	(.L_1297 - .L_1296)
.L_1296:
        /*09d4*/ 	.word	0x00000000


	//----- nvinfo : EIATTR_CBANK_PARAM_SIZE
	.align		4
.L_1297:
        /*09d8*/ 	.byte	0x03, 0x19
        /*09da*/ 	.short	0x0a70


	//----- nvinfo : EIATTR_PARAM_CBANK
	.align		4
        /*09dc*/ 	.byte	0x04, 0x0a
        /*09de*/ 	.short	(.L_1299 - .L_1298)
	.align		4
.L_1298:
        /*09e0*/ 	.word	index@(.nv.constant0._ZN7cutlass13device_kernelIN5flash11enable_sm90INS1_16FlashAttnFwdSm90INS1_25CollectiveMainloopFwdSm90ILi2EN4cute5tupleIJNS5_1CILi1EEES8_S8_EEENS6_IJNS7_ILi192EEENS7_ILi128EEENS7_ILi96EEEEEELi96ENS_10bfloat16_tEfNS_4arch4Sm90ELb1ELb0ELb1ELb0ELb1ELb0ELb0ELb0ELb1ELb1ELb1ELb0EEENS1_21CollectiveEpilogueFwdINS6_IJSA_SC_SB_EEES9_SE_SG_Li384ELb0ELb1ELb1ELb0EEENS1_19SingleTileSchedulerILb0ELb1ELb1ELi192EEEEEEEEEvNT_6ParamsE)
        /*09e4*/ 	.short	0x0210
        /*09e6*/ 	.short	0x0a70


	//----- nvinfo : EIATTR_SW_WAR
	.align		4
.L_1299:
        /*09e8*/ 	.byte	0x04, 0x36
        /*09ea*/ 	.short	(.L_1301 - .L_1300)
.L_1300:
        /*09ec*/ 	.word	0x00000008
.L_1301:


//--------------------- .nv.info._ZN7cutlass13device_kernelIN5flash11enable_sm90INS1_16FlashAttnFwdSm90INS1_25CollectiveMainloopFwdSm90ILi2EN4cute5tupleIJNS5_1CILi1EEES8_S8_EEENS6_IJNS7_ILi192EEENS7_ILi128EEENS7_ILi96EEEEEELi96ENS_10bfloat16_tEfNS_4arch4Sm90ELb1ELb0ELb1ELb1ELb1ELb0ELb0ELb0ELb1ELb1ELb1ELb0EEENS1_21CollectiveEpilogueFwdINS6_IJSA_SC_SB_EEES9_SE_SG_Li384ELb1ELb1ELb1ELb0EEENS1_36VarlenDynamicPersistentTileSchedulerILi192ELi128ELi384ELi128ELb1ELb1ELb1ELb1ELb1ELb1EEEEEEEEEvNT_6ParamsE --------------------------
	.section	.nv.info._ZN7cutlass13device_kernelIN5flash11enable_sm90INS1_16FlashAttnFwdSm90INS1_25CollectiveMainloopFwdSm90ILi2EN4cute5tupleIJNS5_1CILi1EEES8_S8_EEENS6_IJNS7_ILi192EEENS7_ILi128EEENS7_ILi96EEEEEELi96ENS_10bfloat16_tEfNS_4arch4Sm90ELb1ELb0ELb1ELb1ELb1ELb0ELb0ELb0ELb1ELb1ELb1ELb0EEENS1_21CollectiveEpilogueFwdINS6_IJSA_SC_SB_EEES9_SE_SG_Li384ELb1ELb1ELb1ELb0EEENS1_36VarlenDynamicPersistentTileSchedulerILi192ELi128ELi384ELi128ELb1ELb1ELb1ELb1ELb1ELb1EEEEEEEEEvNT_6ParamsE,"",@"SHT_CUDA_INFO"
	.sectionflags	@""
	.align	4


	//----- nvinfo : EIATTR_CUDA_API_VERSION
	.align		4
        /*0000*/ 	.byte	0x04, 0x37
        /*0002*/ 	.short	(.L_1303 - .L_1302)
.L_1302:
        /*0004*/ 	.word	0x00000082


	//----- nvinfo : EIATTR_KPARAM_INFO
	.align		4
.L_1303:
        /*0008*/ 	.byte	0x04, 0x17
        /*000a*/ 	.short	(.L_1305 - .L_1304)
.L_1304:
        /*000c*/ 	.word	0x00000000
        /*0010*/ 	.short	0x0000
        /*0012*/ 	.short	0x0070
        /*0014*/ 	.byte	0x00, 0xf0, 0x01, 0x2a


	//----- nvinfo : EIATTR_SPARSE_MMA_MASK
	.align		4
.L_1305:
        /*0018*/ 	.byte	0x03, 0x50
        /*001a*/ 	.short	0x0000


	//----- nvinfo : EIATTR_MAXREG_COUNT
	.align		4
        /*001c*/ 	.byte	0x03, 0x1b
        /*001e*/ 	.short	0x0080


	//----- nvinfo : EIATTR_NUM_BARRIERS
	.align		4
        /*0020*/ 	.byte	0x02, 0x4c
        /*0022*/ 	.byte	0x10
	.zero		1


	//----- nvinfo : EIATTR_EXTERNS
	.align		4
        /*0024*/ 	.byte	0x04, 0x0f
        /*0026*/ 	.short	(.L_1307 - .L_1306)


	//   ....[0]....
	.align		4
.L_1306:
        /*0028*/ 	.word	index@(__assertfail)


	//----- nvinfo : EIATTR_ANNOTATIONS
	.align		4
.L_1307:
        /*002c*/ 	.byte	0x04, 0x55
        /*002e*/ 	.short	(.L_1309 - .L_1308)


	//   ....[0]....
.L_1308:
        /* <DEDUP_REMOVED lines=43> */


	//----- nvinfo : EIATTR_MERCURY_ISA_VERSION
	.align		4
.L_1309:
        /*02c8*/ 	.byte	0x03, 0x5f
        /*02ca*/ 	.short	0x0101


	//----- nvinfo : EIATTR_UNUSED_LOAD_BYTE_OFFSET
	.align		4
        /*02cc*/ 	.byte	0x04, 0x44
        /*02ce*/ 	.short	(.L_1311 - .L_1310)


	//   ....[0]....
.L_1310:
        /*02d0*/ 	.word	0x00000970
        /*02d4*/ 	.word	0x0000fff0


	//   ....[1]....
        /*02d8*/ 	.word	0x0000ac50
        /*02dc*/ 	.word	0x0000fff0


	//----- nvinfo : EIATTR_INT_WARP_WIDE_INSTR_OFFSETS
	.align		4
.L_1311:
        /*02e0*/ 	.byte	0x04, 0x31
        /*02e2*/ 	.short	(.L_1313 - .L_1312)


	//   ....[0]....
.L_1312:
        /*02e4*/ 	.word	0x000000c0


	//   ....[1]....
        /*02e8*/ 	.word	0x000000d0


	//   ....[2]....
        /*02ec*/ 	.word	0x00000170


	//   ....[3]....
        /*02f0*/ 	.word	0x0000ef90


	//   ....[4]....
        /*02f4*/ 	.word	0x0000f020


	//   ....[5]....
        /*02f8*/ 	.word	0x00011d50


	//   ....[6]....
        /*02fc*/ 	.word	0x00011de0


	//----- nvinfo : EIATTR_COOP_GROUP_MASK_REGIDS
	.align		4
.L_1313:
        /*0300*/ 	.byte	0x04, 0x29
        /*0302*/ 	.short	(.L_1315 - .L_1314)


	//   ....[0]....
.L_1314:
        /*0304*/ 	.word	0xffffffff


	//   ....[1]....
        /*0308*/ 	.word	0xffffffff


	//   ....[2]....
        /*030c*/ 	.word	0xffffffff


	//   ....[3]....
        /*0310*/ 	.word	0xffffffff


	//   ....[4]....
        /*0314*/ 	.word	0xffffffff


	//   ....[5]....
        /*0318*/ 	.word	0xffffffff


	//   ....[6]....
        /*031c*/ 	.word	0xffffffff


	//   ....[7]....
        /*0320*/ 	.word	0xffffffff


	//   ....[8]....
        /*0324*/ 	.word	0xffffffff


	//   ....[9]....
        /*0328*/ 	.word	0xffffffff


	//   ....[10]....
        /*032c*/ 	.word	0xffffffff


	//   ....[11]....
        /*0330*/ 	.word	0xffffffff


	//   ....[12]....
        /*0334*/ 	.word	0xffffffff


	//   ....[13]....
        /*0338*/ 	.word	0xffffffff


	//   ....[14]....
        /*033c*/ 	.word	0xffffffff


	//   ....[15]....
        /*0340*/ 	.word	0xffffffff


	//   ....[16]....
        /*0344*/ 	.word	0xffffffff


	//   ....[17]....
        /*0348*/ 	.word	0xffffffff


	//   ....[18]....
        /*034c*/ 	.word	0xffffffff


	//   ....[19]....
        /*0350*/ 	.word	0xffffffff


	//   ....[20]....
        /*0354*/ 	.word	0xffffffff


	//   ....[21]....
        /*0358*/ 	.word	0xffffffff


	//   ....[22]....
        /*035c*/ 	.word	0xffffffff


	//   ....[23]....
        /*0360*/ 	.word	0xffffffff


	//   ....[24]....
        /*0364*/ 	.word	0xffffffff


	//   ....[25]....
        /*0368*/ 	.word	0xffffffff


	//   ....[26]....
        /*036c*/ 	.word	0xffffffff


	//   ....[27]....
        /*0370*/ 	.word	0xffffffff


	//   ....[28]....
        /*0374*/ 	.word	0xffffffff


	//   ....[29]....
        /*0378*/ 	.word	0xffffffff


	//   ....[30]....
        /*037c*/ 	.word	0xffffffff


	//   ....[31]....
        /*0380*/ 	.word	0xffffffff


	//   ....[32]....
        /*0384*/ 	.word	0xffffffff


	//   ....[33]....
        /*0388*/ 	.word	0xffffffff


	//   ....[34]....
        /*038c*/ 	.word	0xffffffff


	//   ....[35]....
        /*0390*/ 	.word	0xffffffff


	//   ....[36]....
        /*0394*/ 	.word	0xffffffff


	//   ....[37]....
        /*0398*/ 	.word	0xffffffff


	//   ....[38]....
        /*039c*/ 	.word	0xffffffff


	//   ....[39]....
        /*03a0*/ 	.word	0xffffffff


	//   ....[40]....
        /*03a4*/ 	.word	0xffffffff


	//   ....[41]....
        /*03a8*/ 	.word	0xffffffff


	//   ....[42]....
        /*03ac*/ 	.word	0xffffffff


	//   ....[43]....
        /*03b0*/ 	.word	0xffffffff


	//   ....[44]....
        /*03b4*/ 	.word	0xffffffff


	//   ....[45]....
        /*03b8*/ 	.word	0xffffffff


	//   ....[46]....
        /*03bc*/ 	.word	0xffffffff


	//   ....[47]....
        /*03c0*/ 	.word	0xffffffff


	//   ....[48]....
        /*03c4*/ 	.word	0xffffffff


	//   ....[49]....
        /*03c8*/ 	.word	0xffffffff


	//   ....[50]....
        /*03cc*/ 	.word	0xffffffff


	//   ....[51]....
        /*03d0*/ 	.word	0xffffffff


	//   ....[52]....
        /*03d4*/ 	.word	0xffffffff


	//   ....[53]....
        /*03d8*/ 	.word	0xffffffff


	//   ....[54]....
        /*03dc*/ 	.word	0xffffffff


	//   ....[55]....
        /*03e0*/ 	.word	0xffffffff


	//   ....[56]....
        /*03e4*/ 	.word	0xffffffff


	//   ....[57]....
        /*03e8*/ 	.word	0xffffffff


	//   ....[58]....
        /*03ec*/ 	.word	0xffffffff


	//   ....[59]....
        /*03f0*/ 	.word	0xffffffff


	//   ....[60]....
        /*03f4*/ 	.word	0xffffffff


	//   ....[61]....
        /*03f8*/ 	.word	0xffffffff


	//   ....[62]....
        /*03fc*/ 	.word	0xffffffff


	//   ....[63]....
        /*0400*/ 	.word	0xffffffff


	//   ....[64]....
        /*0404*/ 	.word	0xffffffff


	//   ....[65]....
        /*0408*/ 	.word	0xffffffff


	//   ....[66]....
        /*040c*/ 	.word	0xffffffff


	//   ....[67]....
        /*0410*/ 	.word	0xffffffff


	//   ....[68]....
        /*0414*/ 	.word	0xffffffff


	//   ....[69]....
        /*0418*/ 	.word	0xffffffff


	//   ....[70]....
        /*041c*/ 	.word	0xffffffff


	//   ....[71]....
        /*0420*/ 	.word	0xffffffff


	//   ....[72]....
        /*0424*/ 	.word	0xffffffff


	//   ....[73]....
        /*0428*/ 	.word	0xffffffff


	//   ....[74]....
        /*042c*/ 	.word	0xffffffff


	//   ....[75]....
        /*0430*/ 	.word	0xffffffff


	//   ....[76]....
        /*0434*/ 	.word	0xffffffff


	//   ....[77]....
        /*0438*/ 	.word	0xffffffff


	//   ....[78]....
        /*043c*/ 	.word	0xffffffff


	//   ....[79]....
        /*0440*/ 	.word	0xffffffff


	//   ....[80]....
        /*0444*/ 	.word	0xffffffff


	//   ....[81]....
        /*0448*/ 	.word	0xffffffff


	//   ....[82]....
        /*044c*/ 	.word	0xffffffff


	//   ....[83]....
        /*0450*/ 	.word	0xffffffff


	//   ....[84]....
        /*0454*/ 	.word	0xffffffff


	//   ....[85]....
        /*0458*/ 	.word	0xffffffff


	//   ....[86]....
        /*045c*/ 	.word	0xffffffff


	//   ....[87]....
        /*0460*/ 	.word	0xffffffff


	//   ....[88]....
        /*0464*/ 	.word	0xffffffff


	//   ....[89]....
        /*0468*/ 	.word	0xffffffff


	//   ....[90]....
        /*046c*/ 	.word	0xffffffff


	//   ....[91]....
        /*0470*/ 	.word	0xffffffff


	//   ....[92]....
        /*0474*/ 	.word	0xffffffff


	//   ....[93]....
        /*0478*/ 	.word	0xffffffff


	//   ....[94]....
        /*047c*/ 	.word	0xffffffff


	//   ....[95]....
        /*0480*/ 	.word	0xffffffff


	//   ....[96]....
        /*0484*/ 	.word	0xffffffff


	//   ....[97]....
        /*0488*/ 	.word	0xffffffff


	//   ....[98]....
        /*048c*/ 	.word	0xffffffff


	//   ....[99]....
        /*0490*/ 	.word	0xffffffff


	//   ....[100]....
        /*0494*/ 	.word	0xffffffff


	//   ....[101]....
        /*0498*/ 	.word	0xffffffff


	//   ....[102]....
        /*049c*/ 	.word	0xffffffff


	//   ....[103]....
        /*04a0*/ 	.word	0xffffffff


	//   ....[104]....
        /*04a4*/ 	.word	0xffffffff


	//   ....[105]....
        /*04a8*/ 	.word	0xffffffff


	//   ....[106]....
        /*04ac*/ 	.word	0xffffffff


	//   ....[107]....
        /*04b0*/ 	.word	0xffffffff


	//   ....[108]....
        /*04b4*/ 	.word	0xffffffff


	//   ....[109]....
        /*04b8*/ 	.word	0xffffffff


	//   ....[110]....
        /*04bc*/ 	.word	0xffffffff


	//   ....[111]....
        /*04c0*/ 	.word	0xffffffff


	//   ....[112]....
        /*04c4*/ 	.word	0xffffffff


	//   ....[113]....
        /*04c8*/ 	.word	0xffffffff


	//   ....[114]....
        /*04cc*/ 	.word	0xffffffff


	//   ....[115]....
        /*04d0*/ 	.word	0xffffffff


	//   ....[116]....
        /*04d4*/ 	.word	0xffffffff


	//   ....[117]....
        /*04d8*/ 	.word	0xffffffff


	//   ....[118]....
        /*04dc*/ 	.word	0xffffffff


	//   ....[119]....
        /*04e0*/ 	.word	0xffffffff


	//   ....[120]....
        /*04e4*/ 	.word	0xffffffff


	//   ....[121]....
        /*04e8*/ 	.word	0xffffffff


	//   ....[122]....
        /*04ec*/ 	.word	0xffffffff


	//   ....[123]....
        /*04f0*/ 	.word	0xffffffff


	//   ....[124]....
        /*04f4*/ 	.word	0xffffffff


	//   ....[125]....
        /*04f8*/ 	.word	0xffffffff


	//   ....[126]....
        /*04fc*/ 	.word	0x0500000f


	//   ....[127]....
        /*0500*/ 	.word	0x0500000f


	//   ....[128]....
        /*0504*/ 	.word	0x0500000f


	//   ....[129]....
        /*0508*/ 	.word	0x0500000f


	//   ....[130]....
        /*050c*/ 	.word	0x0500000f


	//   ....[131]....
        /*0510*/ 	.word	0x0500000f


	//   ....[132]....
        /*0514*/ 	.word	0x0500000f


	//   ....[133]....
        /*0518*/ 	.word	0x0500000f


	//   ....[134]....
        /*051c*/ 	.word	0x0500000f


	//   ....[135]....
        /*0520*/ 	.word	0x0500000f


	//   ....[136]....
        /*0524*/ 	.word	0x0500000f


	//   ....[137]....
        /*0528*/ 	.word	0x0500000f


	//   ....[138]....
        /*052c*/ 	.word	0x0500000f


	//   ....[139]....
        /*0530*/ 	.word	0x0500000f


	//   ....[140]....
        /*0534*/ 	.word	0x0500000f


	//   ....[141]....
        /*0538*/ 	.word	0x0500000f


	//   ....[142]....
        /*053c*/ 	.word	0x0500000f


	//   ....[143]....
        /*0540*/ 	.word	0x0500000f


	//   ....[144]....
        /*0544*/ 	.word	0x0500000f


	//   ....[145]....
        /*0548*/ 	.word	0x0500000f


	//   ....[146]....
        /*054c*/ 	.word	0x0500000f


	//   ....[147]....
        /*0550*/ 	.word	0x0500000f


	//   ....[148]....
        /*0554*/ 	.word	0x0500000f


	//   ....[149]....
        /*0558*/ 	.word	0x0500000f


	//   ....[150]....
        /*055c*/ 	.word	0x0500000f


	//   ....[151]....
        /*0560*/ 	.word	0x0500000f


	//   ....[152]....
        /*0564*/ 	.word	0x0500000f


	//   ....[153]....
        /*0568*/ 	.word	0x0500000f


	//   ....[154]....
        /*056c*/ 	.word	0x0500000f


	//   ....[155]....
        /*0570*/ 	.word	0x0500000f


	//   ....[156]....
        /*0574*/ 	.word	0x0500000f


	//   ....[157]....
        /*0578*/ 	.word	0x0500000f


	//   ....[158]....
        /*057c*/ 	.word	0x0500000f


	//   ....[159]....
        /*0580*/ 	.word	0x0500000f


	//   ....[160]....
        /*0584*/ 	.word	0x0500000f


	//   ....[161]....
        /*0588*/ 	.word	0x0500000f


	//   ....[162]....
        /*058c*/ 	.word	0x0500000f


	//   ....[163]....
        /*0590*/ 	.word	0x0500000f


	//   ....[164]....
        /*0594*/ 	.word	0x0500000f


	//   ....[165]....
        /*0598*/ 	.word	0x0500000f


	//   ....[166]....
        /*059c*/ 	.word	0x0500000f


	//   ....[167]....
        /*05a0*/ 	.word	0x0500000f


	//   ....[168]....
        /*05a4*/ 	.word	0x0500000f


	//   ....[169]....
        /*05a8*/ 	.word	0x0500000f


	//   ....[170]....
        /*05ac*/ 	.word	0x0500000f


	//   ....[171]....
        /*05b0*/ 	.word	0x0500000f


	//   ....[172]....
        /*05b4*/ 	.word	0x0500000f


	//   ....[173]....
        /*05b8*/ 	.word	0x0500000f


	//   ....[174]....
        /*05bc*/ 	.word	0x0500000f


	//   ....[175]....
        /*05c0*/ 	.word	0x0500000f


	//   ....[176]....
        /*05c4*/ 	.word	0x0500000f


	//   ....[177]....
        /*05c8*/ 	.word	0x0500000f


	//   ....[178]....
        /*05cc*/ 	.word	0x0500000f


	//   ....[179]....
        /*05d0*/ 	.word	0x0500000f


	//   ....[180]....
        /*05d4*/ 	.word	0x0500000f


	//   ....[181]....
        /*05d8*/ 	.word	0x0500000f


	//   ....[182]....
        /*05dc*/ 	.word	0x0500000f


	//   ....[183]....
        /*05e0*/ 	.word	0x0500000f


	//   ....[184]....
        /*05e4*/ 	.word	0x0500000f


	//   ....[185]....
        /*05e8*/ 	.word	0x0500000f


	//   ....[186]....
        /*05ec*/ 	.word	0x0500000f


	//   ....[187]....
        /*05f0*/ 	.word	0x0500000f


	//   ....[188]....
        /*05f4*/ 	.word	0x0500000f


	//   ....[189]....
        /*05f8*/ 	.word	0x0500000f


	//----- nvinfo : EIATTR_COOP_GROUP_INSTR_OFFSETS
	.align		4
.L_1315:
        /*05fc*/ 	.byte	0x04, 0x28
        /*05fe*/ 	.short	(.L_1317 - .L_1316)


	//   ....[0]....
.L_1316:
        /*0600*/ 	.word	0x00000080


	//   ....[1]....
        /*0604*/ 	.word	0x000000b0


	//   ....[2]....
        /*0608*/ 	.word	0x000002d0


	//   ....[3]....
        /*060c*/ 	.word	0x00000430


	//   ....[4]....
        /*0610*/ 	.word	0x00000550


	//   ....[5]....
        /*0614*/ 	.word	0x000006b0


	//   ....[6]....
        /*0618*/ 	.word	0x000019b0


	//   ....[7]....
        /*061c*/ 	.word	0x00002400


	//   ....[8]....
        /*0620*/ 	.word	0x00002450


	//   ....[9]....
        /*0624*/ 	.word	0x00002d30


	//   ....[10]....
        /*0628*/ 	.word	0x00002df0


	//   ....[11]....
        /*062c*/ 	.word	0x00003850


	//   ....[12]....
        /*0630*/ 	.word	0x000038a0


	//   ....[13]....
        /*0634*/ 	.word	0x000046b0


	//   ....[14]....
        /*0638*/ 	.word	0x00005420


	//   ....[15]....
        /*063c*/ 	.word	0x000054b0


	//   ....[16]....
        /*0640*/ 	.word	0x00005d20


	//   ....[17]....
        /*0644*/ 	.word	0x00005e50


	//   ....[18]....
        /*0648*/ 	.word	0x00006870


	//   ....[19]....
        /*064c*/ 	.word	0x000068d0


	//   ....[20]....
        /*0650*/ 	.word	0x000078f0


	//   ....[21]....
        /*0654*/ 	.word	0x00008a60


	//   ....[22]....
        /*0658*/ 	.word	0x00008ac0


	//   ....[23]....
        /*065c*/ 	.word	0x00008e90


	//   ....[24]....
        /*0660*/ 	.word	0x00008eb0


	//   ....[25]....
        /*0664*/ 	.word	0x0000a1f0


	//   ....[26]....
        /*0668*/ 	.word	0x0000a2f0


	//   ....[27]....
        /*066c*/ 	.word	0x0000a340


	//   ....[28]....
        /*0670*/ 	.word	0x0000a400


	//   ....[29]....
        /*0674*/ 	.word	0x0000a430


	//   ....[30]....
        /*0678*/ 	.word	0x0000b5b0


	//   ....[31]....
        /*067c*/ 	.word	0x0000b5c0


	//   ....[32]....
        /*0680*/ 	.word	0x0000b5d0


	//   ....[33]....
        /*0684*/ 	.word	0x0000b610


	//   ....[34]....
        /*0688*/ 	.word	0x0000bcd0


	//   ....[35]....
        /*068c*/ 	.word	0x0000bd00


	//   ....[36]....
        /*0690*/ 	.word	0x0000be20


	//   ....[37]....
        /*0694*/ 	.word	0x0000be40


	//   ....[38]....
        /*0698*/ 	.word	0x0000c310


	//   ....[39]....
        /*069c*/ 	.word	0x0000c350


	//   ....[40]....
        /*06a0*/ 	.word	0x0000c6e0


	//   ....[41]....
        /*06a4*/ 	.word	0x0000c6f0


	//   ....[42]....
        /*06a8*/ 	.word	0x0000d290


	//   ....[43]....
        /*06ac*/ 	.word	0x0000d2a0


	//   ....[44]....
        /*06b0*/ 	.word	0x0000d3a0


	//   ....[45]....
        /*06b4*/ 	.word	0x0000d3c0


	//   ....[46]....
        /*06b8*/ 	.word	0x0000d540


	//   ....[47]....
        /*06bc*/ 	.word	0x0000d760


	//   ....[48]....
        /*06c0*/ 	.word	0x0000d790


	//   ....[49]....
        /*06c4*/ 	.word	0x0000d7c0


	//   ....[50]....
        /*06c8*/ 	.word	0x0000d7f0


	//   ....[51]....
        /*06cc*/ 	.word	0x0000d820


	//   ....[52]....
        /*06d0*/ 	.word	0x0000d850


	//   ....[53]....
        /*06d4*/ 	.word	0x0000d9c0


	//   ....[54]....
        /*06d8*/ 	.word	0x0000d9f0


	//   ....[55]....
        /*06dc*/ 	.word	0x0000da20


	//   ....[56]....
        /*06e0*/ 	.word	0x0000da50


	//   ....[57]....
        /*06e4*/ 	.word	0x0000da80


	//   ....[58]....
        /*06e8*/ 	.word	0x0000dab0


	//   ....[59]....
        /*06ec*/ 	.word	0x0000db40


	//   ....[60]....
        /*06f0*/ 	.word	0x0000db70


	//   ....[61]....
        /*06f4*/ 	.word	0x0000db80


	//   ....[62]....
        /*06f8*/ 	.word	0x0000dbc0


	//   ....[63]....
        /*06fc*/ 	.word	0x0000fc60


	//   ....[64]....
        /*0700*/ 	.word	0x0000fc80


	//   ....[65]....
        /*0704*/ 	.word	0x0000fd30


	//   ....[66]....
        /*0708*/ 	.word	0x0000fd50


	//   ....[67]....
        /*070c*/ 	.word	0x0000fdf0


	//   ....[68]....
        /*0710*/ 	.word	0x0000fe10


	//   ....[69]....
        /*0714*/ 	.word	0x0000fe20


	//   ....[70]....
        /*0718*/ 	.word	0x0000fe30


	//   ....[71]....
        /*071c*/ 	.word	0x000107c0


	//   ....[72]....
        /*0720*/ 	.word	0x000107d0


	//   ....[73]....
        /*0724*/ 	.word	0x00010830


	//   ....[74]....
        /*0728*/ 	.word	0x00010870


	//   ....[75]....
        /*072c*/ 	.word	0x000108d0


	//   ....[76]....
        /*0730*/ 	.word	0x00010910


	//   ....[77]....
        /*0734*/ 	.word	0x00010920


	//   ....[78]....
        /*0738*/ 	.word	0x00010940


	//   ....[79]....
        /*073c*/ 	.word	0x00010a10


	//   ....[80]....
        /*0740*/ 	.word	0x00010a50


	//   ....[81]....
        /*0744*/ 	.word	0x00010a60


	//   ....[82]....
        /*0748*/ 	.word	0x00010a80


	//   ....[83]....
        /*074c*/ 	.word	0x00011320


	//   ....[84]....
        /*0750*/ 	.word	0x00011330


	//   ....[85]....
        /*0754*/ 	.word	0x00011390


	//   ....[86]....
        /*0758*/ 	.word	0x000113e0


	//   ....[87]....
        /*075c*/ 	.word	0x000113f0


	//   ....[88]....
        /*0760*/ 	.word	0x00011450


	//   ....[89]....
        /*0764*/ 	.word	0x00011480


	//   ....[90]....
        /*0768*/ 	.word	0x000114c0


	//   ....[91]....
        /*076c*/ 	.word	0x000117b0


	//   ....[92]....
        /*0770*/ 	.word	0x000117d0


	//   ....[93]....
        /*0774*/ 	.word	0x00011870


	//   ....[94]....
        /*0778*/ 	.word	0x00011880


	//   ....[95]....
        /*077c*/ 	.word	0x00011910


	//   ....[96]....
        /*0780*/ 	.word	0x00011920


	//   ....[97]....
        /*0784*/ 	.word	0x00011930


	//   ....[98]....
        /*0788*/ 	.word	0x000119c0


	//   ....[99]....
        /*078c*/ 	.word	0x00011fd0


	//   ....[100]....
        /*0790*/ 	.word	0x00011fe0


	//   ....[101]....
        /*0794*/ 	.word	0x00012070


	//   ....[102]....
        /*0798*/ 	.word	0x00012110


	//   ....[103]....
        /*079c*/ 	.word	0x00012130


	//   ....[104]....
        /*07a0*/ 	.word	0x000121b0


	//   ....[105]....
        /*07a4*/ 	.word	0x000121d0


	//   ....[106]....
        /*07a8*/ 	.word	0x000121e0


	//   ....[107]....
        /*07ac*/ 	.word	0x00012620


	//   ....[108]....
        /*07b0*/ 	.word	0x00012650


	//   ....[109]....
        /*07b4*/ 	.word	0x000126b0


	//   ....[110]....
        /*07b8*/ 	.word	0x000126e0


	//   ....[111]....
        /*07bc*/ 	.word	0x00012710


	//   ....[112]....
        /*07c0*/ 	.word	0x00012740


	//   ....[113]....
        /*07c4*/ 	.word	0x00012770


	//   ....[114]....
        /*07c8*/ 	.word	0x000127a0


	//   ....[115]....
        /*07cc*/ 	.word	0x00012940


	//   ....[116]....
        /*07d0*/ 	.word	0x00012970


	//   ....[117]....
        /*07d4*/ 	.word	0x000129a0


	//   ....[118]....
        /*07d8*/ 	.word	0x000129d0


	//   ....[119]....
        /*07dc*/ 	.word	0x00012a00


	//   ....[120]....
        /*07e0*/ 	.word	0x00012a30


	//   ....[121]....
        /*07e4*/ 	.word	0x00012af0


	//   ....[122]....
        /*07e8*/ 	.word	0x00012b10


	//   ....[123]....
        /*07ec*/ 	.word	0x00012b30


	//   ....[124]....
        /*07f0*/ 	.word	0x00012b90


	//   ....[125]....
        /*07f4*/ 	.word	0x000135c0


	//   ....[126]....
        /*07f8*/ 	.word	0x00013b60


	//   ....[127]....
        /*07fc*/ 	.word	0x00013c50


	//   ....[128]....
        /*0800*/ 	.word	0x00013cf0


	//   ....[129]....
        /*0804*/ 	.word	0x00013d50


	//   ....[130]....
        /*0808*/ 	.word	0x00013e60


	//   ....[131]....
        /*080c*/ 	.word	0x00013ed0


	//   ....[132]....
        /*0810*/ 	.word	0x00013fe0


	//   ....[133]....
        /*0814*/ 	.word	0x00014050


	//   ....[134]....
        /*0818*/ 	.word	0x000140f0


	//   ....[135]....
        /*081c*/ 	.word	0x00014210


	//   ....[136]....
        /*0820*/ 	.word	0x00014270


	//   ....[137]....
        /*0824*/ 	.word	0x000142d0


	//   ....[138]....
        /*0828*/ 	.word	0x000143e0


	//   ....[139]....
        /*082c*/ 	.word	0x00014440


	//   ....[140]....
        /*0830*/ 	.word	0x00014540


	//   ....[141]....
        /*0834*/ 	.word	0x000145a0


	//   ....[142]....
        /*0838*/ 	.word	0x000146a0


	//   ....[143]....
        /*083c*/ 	.word	0x00014700


	//   ....[144]....
        /*0840*/ 	.word	0x00014800


	//   ....[145]....
        /*0844*/ 	.word	0x00014860


	//   ....[146]....
        /*0848*/ 	.word	0x00014940


	//   ....[147]....
        /*084c*/ 	.word	0x00014a80


	//   ....[148]....
        /*0850*/ 	.word	0x00014b50


	//   ....[149]....
        /*0854*/ 	.word	0x00014bc0


	//   ....[150]....
        /*0858*/ 	.word	0x00014cf0


	//   ....[151]....
        /*085c*/ 	.word	0x00014d50


	//   ....[152]....
        /*0860*/ 	.word	0x00014e20


	//   ....[153]....
        /*0864*/ 	.word	0x00014f10


	//   ....[154]....
        /*0868*/ 	.word	0x00014fa0


	//   ....[155]....
        /*086c*/ 	.word	0x00015090


	//   ....[156]....
        /*0870*/ 	.word	0x00015130


	//   ....[157]....
        /*0874*/ 	.word	0x00015190


	//   ....[158]....
        /*0878*/ 	.word	0x00015290


	//   ....[159]....
        /*087c*/ 	.word	0x000152f0


	//   ....[160]....
        /*0880*/ 	.word	0x000153f0


	//   ....[161]....
        /*0884*/ 	.word	0x00015450


	//   ....[162]....
        /*0888*/ 	.word	0x00015520


	//   ....[163]....
        /*088c*/ 	.word	0x00015670


	//   ....[164]....
        /*0890*/ 	.word	0x00015720


	//   ....[165]....
        /*0894*/ 	.word	0x00015830


	//   ....[166]....
        /*0898*/ 	.word	0x00015910


	//   ....[167]....
        /*089c*/ 	.word	0x00015970


	//   ....[168]....
        /*08a0*/ 	.word	0x00015a60


	//   ....[169]....
        /*08a4*/ 	.word	0x00015ac0


	//   ....[170]....
        /*08a8*/ 	.word	0x00015ba0


	//   ....[171]....
        /*08ac*/ 	.word	0x00015c30


	//   ....[172]....
        /*08b0*/ 	.word	0x00015cd0


	//   ....[173]....
        /*08b4*/ 	.word	0x00015e40


	//   ....[174]....
        /*08b8*/ 	.word	0x00015eb0


	//   ....[175]....
        /*08bc*/ 	.word	0x00015f20


	//   ....[176]....
        /*08c0*/ 	.word	0x00015f90


	//   ....[177]....
        /*08c4*/ 	.word	0x00016000


	//   ....[178]....
        /*08c8*/ 	.word	0x00016080


	//   ....[179]....
        /*08cc*/ 	.word	0x00016100


	//   ....[180]....
        /*08d0*/ 	.word	0x00016190


	//   ....[181]....
        /*08d4*/ 	.word	0x00016200


	//   ....[182]....
        /*08d8*/ 	.word	0x00016270


	//   ....[183]....
        /*08dc*/ 	.word	0x000162e0


	//   ....[184]....
        /*08e0*/ 	.word	0x00016360


	//   ....[185]....
        /*08e4*/ 	.word	0x000163d0


	//   ....[186]....
        /*08e8*/ 	.word	0x00016480


	//   ....[187]....
        /*08ec*/ 	.word	0x000164d0


	//   ....[188]....
        /*08f0*/ 	.word	0x00016560


	//   ....[189]....
        /*08f4*/ 	.word	0x00016690


	//----- nvinfo : EIATTR_REG_RECONFIG
	.align		4
.L_1317:
        /*08f8*/ 	.byte	0x01, 0x54
	.zero		2


	//----- nvinfo : EIATTR_SYSCALL_OFFSETS
	.align		4
        /*08fc*/ 	.byte	0x04, 0x46
        /*08fe*/ 	.short	(.L_1319 - .L_1318)


	//   ....[0]....
.L_1318:
        /*0900*/ 	.word	0x00001b70


	//   ....[1]....
        /*0904*/ 	.word	0x0000f180


	//   ....[2]....
        /*0908*/ 	.word	0x0000f2d0


	//   ....[3]....
        /*090c*/ 	.word	0x0000f3c0


	//   ....[4]....
        /*0910*/ 	.word	0x00010260


	//----- nvinfo : EIATTR_MBARRIER_INSTR_OFFSETS
	.align		4
.L_1319:
        /*0914*/ 	.byte	0x04, 0x39
        /*0916*/ 	.short	(.L_1321 - .L_1320)


	//   ....[0]....
.L_1320:
        /*0918*/ 	.word	0x00000180
        /*091c*/ 	.word	0x000000ff
        /*0920*/ 	.word	0x0002d800
        /*0924*/ 	.short	0x0100
        /*0926*/ 	.byte	0x08
	.zero		1


	//   ....[1]....
        /*0928*/ 	.word	0x00000190
        /*092c*/ 	.word	0x000000ff
        /*0930*/ 	.word	0x0002d820
        /*0934*/ 	.short	0x0100
        /*0936*/ 	.byte	0x08
	.zero		1


	//   ....[2]....
        /*0938*/ 	.word	0x00000280
        /*093c*/ 	.word	0x000000ff
        /*0940*/ 	.word	0x0002d830
        /*0944*/ 	.short	0x0100
        /*0946*/ 	.byte	0x08
	.zero		1


	//   ....[3]....
        /*0948*/ 	.word	0x00000290
        /*094c*/ 	.word	0x000000ff
        /*0950*/ 	.word	0x0002d840
        /*0954*/ 	.short	0x0100
        /*0956*/ 	.byte	0x08
	.zero		1


	//   ....[4]....
        /*0958*/ 	.word	0x000002a0
        /*095c*/ 	.word	0x000000ff
        /*0960*/ 	.word	0x0002d838
        /*0964*/ 	.short	0x0100
        /*0966*/ 	.byte	0x08
	.zero		1


	//   ....[5]....
        /*0968*/ 	.word	0x000002b0
        /*096c*/ 	.word	0x000000ff
        /*0970*/ 	.word	0x0002d848
        /*0974*/ 	.short	0x0100
        /*0976*/ 	.byte	0x08
	.zero		1


	//   ....[6]....
        /*0978*/ 	.word	0x000003e0
        /*097c*/ 	.word	0x000000ff
        /*0980*/ 	.word	0x0002d850
        /*0984*/ 	.short	0x0100
        /*0986*/ 	.byte	0x08
	.zero		1


	//   ....[7]....
        /*0988*/ 	.word	0x000003f0
        /*098c*/ 	.word	0x000000ff
        /*0990*/ 	.word	0x0002d860
        /*0994*/ 	.short	0x0100
        /*0996*/ 	.byte	0x08
	.zero		1


	//   ....[8]....
        /*0998*/ 	.word	0x00000400
        /*099c*/ 	.word	0x000000ff
        /*09a0*/ 	.word	0x0002d858
        /*09a4*/ 	.short	0x0100
        /*09a6*/ 	.byte	0x08
	.zero		1


	//   ....[9]....
        /*09a8*/ 	.word	0x00000410
        /*09ac*/ 	.word	0x000000ff
        /*09b0*/ 	.word	0x0002d868
        /*09b4*/ 	.short	0x0100
        /*09b6*/ 	.byte	0x08
	.zero		1


	//   ....[10]....
        /*09b8*/ 	.word	0x00000500
        /*09bc*/ 	.word	0x000000ff
        /*09c0*/ 	.word	0x0002d870
        /*09c4*/ 	.short	0x0100
        /*09c6*/ 	.byte	0x06
	.zero		1


	//   ....[11]....
        /*09c8*/ 	.word	0x00000510
        /*09cc*/ 	.word	0x000000ff
        /*09d0*/ 	.word	0x0002d880
        /*09d4*/ 	.short	0x0100
        /*09d6*/ 	.byte	0x06
	.zero		1


	//   ....[12]....
        /*09d8*/ 	.word	0x00000520
        /*09dc*/ 	.word	0x000000ff
        /*09e0*/ 	.word	0x0002d878
        /*09e4*/ 	.short	0x0100
        /*09e6*/ 	.byte	0x06
	.zero		1


	//   ....[13]....
        /*09e8*/ 	.word	0x00000530
        /*09ec*/ 	.word	0x000000ff
        /*09f0*/ 	.word	0x0002d888
        /*09f4*/ 	.short	0x0100
        /*09f6*/ 	.byte	0x06
	.zero		1


	//   ....[14]....
        /*09f8*/ 	.word	0x00000660
        /*09fc*/ 	.word	0x000000ff
        /*0a00*/ 	.word	0x0002d890
        /*0a04*/ 	.short	0x0100
        /*0a06*/ 	.byte	0x08
	.zero		1


	//   ....[15]....
        /*0a08*/ 	.word	0x00000670
        /*0a0c*/ 	.word	0x000000ff
        /*0a10*/ 	.word	0x0002d8a0
        /*0a14*/ 	.short	0x0100
        /*0a16*/ 	.byte	0x08
	.zero		1


	//   ....[16]....
        /*0a18*/ 	.word	0x00000680
        /*0a1c*/ 	.word	0x000000ff
        /*0a20*/ 	.word	0x0002d898
        /*0a24*/ 	.short	0x0100
        /*0a26*/ 	.byte	0x08
	.zero		1


	//   ....[17]....
        /*0a28*/ 	.word	0x00000690
        /*0a2c*/ 	.word	0x000000ff
        /*0a30*/ 	.word	0x0002d8a8
        /*0a34*/ 	.short	0x0100
        /*0a36*/ 	.byte	0x08
	.zero		1


	//   ....[18]....
        /*0a38*/ 	.word	0x000007c0
        /*0a3c*/ 	.word	0x000000ff
        /*0a40*/ 	.word	0x0002d8b0
        /*0a44*/ 	.short	0x0100
        /*0a46*/ 	.byte	0x08
	.zero		1


	//   ....[19]....
        /*0a48*/ 	.word	0x000007d0
        /*0a4c*/ 	.word	0x000000ff
        /*0a50*/ 	.word	0x0002d8c0
        /*0a54*/ 	.short	0x0100
        /*0a56*/ 	.byte	0x08
	.zero		1


	//   ....[20]....
        /*0a58*/ 	.word	0x000007e0
        /*0a5c*/ 	.word	0x000000ff
        /*0a60*/ 	.word	0x0002d8b8
        /*0a64*/ 	.short	0x0100
        /*0a66*/ 	.byte	0x08
	.zero		1


	//   ....[21]....
        /*0a68*/ 	.word	0x000007f0
        /*0a6c*/ 	.word	0x000000ff
        /*0a70*/ 	.word	0x0002d8c8
        /*0a74*/ 	.short	0x0100
        /*0a76*/ 	.byte	0x08
	.zero		1


	//   ....[22]....
        /*0a78*/ 	.word	0x00001be0
        /*0a7c*/ 	.word	0x000000ff
        /*0a80*/ 	.word	0x0002d800
        /*0a84*/ 	.short	0x010a
        /*0a86*/ 	.byte	0x29
	.zero		1


	//   ....[23]....
        /*0a88*/ 	.word	0x00001c50
        /*0a8c*/ 	.word	0x00000000
        /*0a90*/ 	.word	0x0002d830
        /*0a94*/ 	.short	0x010a
        /*0a96*/ 	.byte	0x3f
	.zero		1


	//   ....[24]....
        /*0a98*/ 	.word	0x00001c90
        /*0a9c*/ 	.word	0x00000000
        /*0aa0*/ 	.word	0x0002d830
        /*0aa4*/ 	.short	0x010a
        /*0aa6*/ 	.byte	0x3f
	.zero		1


	//   ....[25]....
        /*0aa8*/ 	.word	0x000030b0
        /*0aac*/ 	.word	0x000000ff
        /*0ab0*/ 	.word	0x00000000
        /*0ab4*/ 	.short	0x0101
        /*0ab6*/ 	.byte	0x05
	.zero		1


	//   ....[26]....
        /*0ab8*/ 	.word	0x000047f0
        /*0abc*/ 	.word	0x000000ff
        /*0ac0*/ 	.word	0x0002d830
        /*0ac4*/ 	.short	0x010a
        /*0ac6*/ 	.byte	0x07
	.zero		1


	//   ....[27]....
        /*0ac8*/ 	.word	0x00004830
        /*0acc*/ 	.word	0x000000ff
        /*0ad0*/ 	.word	0x0002d830
        /*0ad4*/ 	.short	0x010a
        /*0ad6*/ 	.byte	0x07
	.zero		1


	//   ....[28]....
        /*0ad8*/ 	.word	0x00004af0
        /*0adc*/ 	.word	0x000000ff
        /*0ae0*/ 	.word	0x0002d850
        /*0ae4*/ 	.short	0x010a
        /*0ae6*/ 	.byte	0x07
	.zero		1


	//   ....[29]....
        /*0ae8*/ 	.word	0x00004b30
        /*0aec*/ 	.word	0x000000ff
        /*0af0*/ 	.word	0x0002d850
        /*0af4*/ 	.short	0x010a
        /*0af6*/ 	.byte	0x07
	.zero		1


	//   ....[30]....
        /*0af8*/ 	.word	0x00005500
        /*0afc*/ 	.word	0x000000ff
        /*0b00*/ 	.word	0x00000000
        /*0b04*/ 	.short	0x0101
        /*0b06*/ 	.byte	0x07
	.zero		1


	//   ....[31]....
        /*0b08*/ 	.word	0x00007390
        /*0b0c*/ 	.word	0x000000ff
        /*0b10*/ 	.word	0x00000000
        /*0b14*/ 	.short	0x0101
        /*0b16*/ 	.byte	0x06
	.zero		1


	//   ....[32]....
        /*0b18*/ 	.word	0x00007a40
        /*0b1c*/ 	.word	0x000000ff
        /*0b20*/ 	.word	0x0002d830
        /*0b24*/ 	.short	0x010a
        /*0b26*/ 	.byte	0x07
	.zero		1


	//   ....[33]....
        /*0b28*/ 	.word	0x00007a80
        /*0b2c*/ 	.word	0x000000ff
        /*0b30*/ 	.word	0x0002d830
        /*0b34*/ 	.short	0x010a
        /*0b36*/ 	.byte	0x07
	.zero		1


	//   ....[34]....
        /*0b38*/ 	.word	0x00007d40
        /*0b3c*/ 	.word	0x000000ff
        /*0b40*/ 	.word	0x0002d850
        /*0b44*/ 	.short	0x010a
        /*0b46*/ 	.byte	0x07
	.zero		1


	//   ....[35]....
        /*0b48*/ 	.word	0x00007d80
        /*0b4c*/ 	.word	0x000000ff
        /*0b50*/ 	.word	0x0002d850
        /*0b54*/ 	.short	0x010a
        /*0b56*/ 	.byte	0x07
	.zero		1


	//   ....[36]....
        /*0b58*/ 	.word	0x00008790
        /*0b5c*/ 	.word	0x000000ff
        /*0b60*/ 	.word	0x00000000
        /*0b64*/ 	.short	0x0101
        /*0b66*/ 	.byte	0x07
	.zero		1


	//   ....[37]....
        /*0b68*/ 	.word	0x00009c90
        /*0b6c*/ 	.word	0x000000ff
        /*0b70*/ 	.word	0x00000000
        /*0b74*/ 	.short	0x0101
        /*0b76*/ 	.byte	0x06
	.zero		1


	//   ....[38]....
        /*0b78*/ 	.word	0x0000a260
        /*0b7c*/ 	.word	0x000000ff
        /*0b80*/ 	.word	0x0002d850
        /*0b84*/ 	.short	0x010a
        /*0b86*/ 	.byte	0x04
	.zero		1


	//   ....[39]....
        /*0b88*/ 	.word	0x0000a2a0
        /*0b8c*/ 	.word	0x000000ff
        /*0b90*/ 	.word	0x0002d850
        /*0b94*/ 	.short	0x010a
        /*0b96*/ 	.byte	0x04
	.zero		1


	//   ....[40]....
        /*0b98*/ 	.word	0x0000a920
        /*0b9c*/ 	.word	0x000000ff
        /*0ba0*/ 	.word	0x00000000
        /*0ba4*/ 	.short	0x0101
        /*0ba6*/ 	.byte	0x04
	.zero		1


	//   ....[41]....
        /*0ba8*/ 	.word	0x0000bcf0
        /*0bac*/ 	.word	0x000000ff
        /*0bb0*/ 	.word	0x00000000
        /*0bb4*/ 	.short	0x0101
        /*0bb6*/ 	.byte	0x04
	.zero		1


	//   ....[42]....
        /*0bb8*/ 	.word	0x0000c250
        /*0bbc*/ 	.word	0x000000ff
        /*0bc0*/ 	.word	0x00000000
        /*0bc4*/ 	.short	0x0101
        /*0bc6*/ 	.byte	0x04
	.zero		1


	//   ....[43]....
        /*0bc8*/ 	.word	0x0000f9e0
        /*0bcc*/ 	.word	0x00000002
        /*0bd0*/ 	.word	0x0002d840
        /*0bd4*/ 	.short	0x010a
        /*0bd6*/ 	.byte	0x3f
	.zero		1


	//   ....[44]....
        /*0bd8*/ 	.word	0x0000ff70
        /*0bdc*/ 	.word	0x00000002
        /*0be0*/ 	.word	0x0002d830
        /*0be4*/ 	.short	0x0107
        /*0be6*/ 	.byte	0x3f
	.zero		1


	//   ....[45]....
        /*0be8*/ 	.word	0x00010040
        /*0bec*/ 	.word	0x00000002
        /*0bf0*/ 	.word	0x0002d830
        /*0bf4*/ 	.short	0x0101
        /*0bf6*/ 	.byte	0x3f
	.zero		1


	//   ....[46]....
        /*0bf8*/ 	.word	0x00010bc0
        /*0bfc*/ 	.word	0x00000016
        /*0c00*/ 	.word	0x0002d800
        /*0c04*/ 	.short	0x0107
        /*0c06*/ 	.byte	0x3f
	.zero		1


	//   ....[47]....
        /*0c08*/ 	.word	0x00010cb0
        /*0c0c*/ 	.word	0x00000016
        /*0c10*/ 	.word	0x0002d800
        /*0c14*/ 	.short	0x0101
        /*0c16*/ 	.byte	0x3f
	.zero		1


	//   ....[48]....
        /*0c18*/ 	.word	0x00010cd0
        /*0c1c*/ 	.word	0x00000016
        /*0c20*/ 	.word	0x0002d820
        /*0c24*/ 	.short	0x010a
        /*0c26*/ 	.byte	0x3f
	.zero		1


	//   ....[49]....
        /*0c28*/ 	.word	0x000110f0
        /*0c2c*/ 	.word	0x00000005
        /*0c30*/ 	.word	0x0002d840
        /*0c34*/ 	.short	0x010a
        /*0c36*/ 	.byte	0x3f
	.zero		1


	//   ....[50]....
        /*0c38*/ 	.word	0x00011580
        /*0c3c*/ 	.word	0x00000005
        /*0c40*/ 	.word	0x0002d830
        /*0c44*/ 	.short	0x0107
        /*0c46*/ 	.byte	0x3f
	.zero		1


	//   ....[51]....
        /*0c48*/ 	.word	0x00011640
        /*0c4c*/ 	.word	0x00000005
        /*0c50*/ 	.word	0x0002d830
        /*0c54*/ 	.short	0x0101
        /*0c56*/ 	.byte	0x3f
	.zero		1


	//   ....[52]....
        /*0c58*/ 	.word	0x000116a0
        /*0c5c*/ 	.word	0x00000006
        /*0c60*/ 	.word	0x0002d860
        /*0c64*/ 	.short	0x010a
        /*0c66*/ 	.byte	0x3f
	.zero		1


	//   ....[53]....
        /*0c68*/ 	.word	0x00011b80
        /*0c6c*/ 	.word	0x00000006
        /*0c70*/ 	.word	0x0002d850
        /*0c74*/ 	.short	0x0107
        /*0c76*/ 	.byte	0x3f
	.zero		1


	//   ....[54]....
        /*0c78*/ 	.word	0x00011c70
        /*0c7c*/ 	.word	0x00000006
        /*0c80*/ 	.word	0x0002d850
        /*0c84*/ 	.short	0x0101
        /*0c86*/ 	.byte	0x3f
	.zero		1


	//   ....[55]....
        /*0c88*/ 	.word	0x00011e90
        /*0c8c*/ 	.word	0x00000000
        /*0c90*/ 	.word	0x0002d860
        /*0c94*/ 	.short	0x010a
        /*0c96*/ 	.byte	0x3f
	.zero		1


	//   ....[56]....
        /*0c98*/ 	.word	0x00012310
        /*0c9c*/ 	.word	0x00000000
        /*0ca0*/ 	.word	0x0002d850
        /*0ca4*/ 	.short	0x0107
        /*0ca6*/ 	.byte	0x3f
	.zero		1


	//   ....[57]....
        /*0ca8*/ 	.word	0x000123d0
        /*0cac*/ 	.word	0x00000000
        /*0cb0*/ 	.word	0x0002d850
        /*0cb4*/ 	.short	0x0101
        /*0cb6*/ 	.byte	0x3f
	.zero		1


	//   ....[58]....
        /*0cb8*/ 	.word	0x00013540
        /*0cbc*/ 	.word	0x00000007
        /*0cc0*/ 	.word	0x0002d820
        /*0cc4*/ 	.short	0x010a
        /*0cc6*/ 	.byte	0x3f
	.zero		1


	//   ....[59]....
        /*0cc8*/ 	.word	0x000136c0
        /*0ccc*/ 	.word	0x00000005
        /*0cd0*/ 	.word	0x0002d840
        /*0cd4*/ 	.short	0x010a
        /*0cd6*/ 	.byte	0x3f
	.zero		1


	//   ....[60]....
        /*0cd8*/ 	.word	0x00013760
        /*0cdc*/ 	.word	0x00000003
        /*0ce0*/ 	.word	0x0002d840
        /*0ce4*/ 	.short	0x010a
        /*0ce6*/ 	.byte	0x3f
	.zero		1


	//   ....[61]....
        /*0ce8*/ 	.word	0x000137a0
        /*0cec*/ 	.word	0x00000005
        /*0cf0*/ 	.word	0x0002d860
        /*0cf4*/ 	.short	0x010a
        /*0cf6*/ 	.byte	0x3f
	.zero		1


	//   ....[62]....
        /*0cf8*/ 	.word	0x000137e0
        /*0cfc*/ 	.word	0x00000003
        /*0d00*/ 	.word	0x0002d860
        /*0d04*/ 	.short	0x010a
        /*0d06*/ 	.byte	0x3f
	.zero		1


	//   ....[63]....
        /*0d08*/ 	.word	0x00013850
        /*0d0c*/ 	.word	0x00000003
        /*0d10*/ 	.word	0x0002d800
        /*0d14*/ 	.short	0x010a
        /*0d16*/ 	.byte	0x3f
	.zero		1


	//   ....[64]....
        /*0d18*/ 	.word	0x000138a0
        /*0d1c*/ 	.word	0x00000000
        /*0d20*/ 	.word	0x0002d830
        /*0d24*/ 	.short	0x010a
        /*0d26*/ 	.byte	0x3f
	.zero		1


	//   ....[65]....
        /*0d28*/ 	.word	0x00013900
        /*0d2c*/ 	.word	0x00000007
        /*0d30*/ 	.word	0x0002d830
        /*0d34*/ 	.short	0x010a
        /*0d36*/ 	.byte	0x3f
	.zero		1


	//   ....[66]....
        /*0d38*/ 	.word	0x00013960
        /*0d3c*/ 	.word	0x00000007
        /*0d40*/ 	.word	0x0002d850
        /*0d44*/ 	.short	0x010a
        /*0d46*/ 	.byte	0x3f
	.zero		1


	//   ....[67]....
        /*0d48*/ 	.word	0x000139c0
        /*0d4c*/ 	.word	0x00000007
        /*0d50*/ 	.word	0x0002d830
        /*0d54*/ 	.short	0x010a
        /*0d56*/ 	.byte	0x3f
	.zero		1


	//   ....[68]....
        /*0d58*/ 	.word	0x00013a20
        /*0d5c*/ 	.word	0x00000007
        /*0d60*/ 	.word	0x0002d850
        /*0d64*/ 	.short	0x010a
        /*0d66*/ 	.byte	0x3f
	.zero		1


	//   ....[69]....
        /*0d68*/ 	.word	0x00013a80
        /*0d6c*/ 	.word	0x00000005
        /*0d70*/ 	.word	0x0002d850
        /*0d74*/ 	.short	0x010a
        /*0d76*/ 	.byte	0x3f
	.zero		1


	//   ....[70]....
        /*0d78*/ 	.word	0x00013ba0
        /*0d7c*/ 	.word	0x00000002
        /*0d80*/ 	.word	0x0002d840
        /*0d84*/ 	.short	0x010a
        /*0d86*/ 	.byte	0x3f
	.zero		1


	//   ....[71]....
        /*0d88*/ 	.word	0x00014980
        /*0d8c*/ 	.word	0x00000016
        /*0d90*/ 	.word	0x0002d820
        /*0d94*/ 	.short	0x010a
        /*0d96*/ 	.byte	0x3f
	.zero		1


	//   ....[72]....
        /*0d98*/ 	.word	0x000149d0
        /*0d9c*/ 	.word	0x00000005
        /*0da0*/ 	.word	0x0002d840
        /*0da4*/ 	.short	0x010a
        /*0da6*/ 	.byte	0x3f
	.zero		1


	//   ....[73]....
        /*0da8*/ 	.word	0x00014fe0
        /*0dac*/ 	.word	0x00000006
        /*0db0*/ 	.word	0x0002d860
        /*0db4*/ 	.short	0x010a
        /*0db6*/ 	.byte	0x3f
	.zero		1


	//   ....[74]....
        /*0db8*/ 	.word	0x000155c0
        /*0dbc*/ 	.word	0x00000000
        /*0dc0*/ 	.word	0x0002d860
        /*0dc4*/ 	.short	0x010a
        /*0dc6*/ 	.byte	0x3f
	.zero		1


	//   ....[75]....
        /*0dc8*/ 	.word	0x000165b0
        /*0dcc*/ 	.word	0x00000007
        /*0dd0*/ 	.word	0x0002d820
        /*0dd4*/ 	.short	0x010a
        /*0dd6*/ 	.byte	0x3f
	.zero		1


	//   ....[76]....
        /*0dd8*/ 	.word	0x00016750
        /*0ddc*/ 	.word	0x00000005
        /*0de0*/ 	.word	0x0002d840
        /*0de4*/ 	.short	0x010a
        /*0de6*/ 	.byte	0x3f
	.zero		1


	//   ....[77]....
        /*0de8*/ 	.word	0x000167a0
        /*0dec*/ 	.word	0x00000003
        /*0df0*/ 	.word	0x0002d840
        /*0df4*/ 	.short	0x010a
        /*0df6*/ 	.byte	0x3f
	.zero		1


	//   ....[78]....
        /*0df8*/ 	.word	0x000167f0
        /*0dfc*/ 	.word	0x00000005
        /*0e00*/ 	.word	0x0002d860
        /*0e04*/ 	.short	0x010a
        /*0e06*/ 	.byte	0x3f
	.zero		1


	//----- nvinfo : EIATTR_NUM_MBARRIERS
	.align		4
.L_1321:
        /*0e08*/ 	.byte	0x03, 0x38
        /*0e0a*/ 	.short	0x0016


	//----- nvinfo : EIATTR_EXIT_INSTR_OFFSETS
	.align		4
        /*0e0c*/ 	.byte	0x04, 0x1c
        /*0e0e*/ 	.short	(.L_1323 - .L_1322)


	//   ....[0]....
.L_1322:
        /*0e10*/ 	.word	0x000009a0


	//   ....[1]....
        /*0e14*/ 	.word	0x0000d4e0


	//   ....[2]....
        /*0e18*/ 	.word	0x00013830


	//----- nvinfo : EIATTR_MAX_THREADS
	.align		4
.L_1323:
        /*0e1c*/ 	.byte	0x04, 0x05
        /*0e1e*/ 	.short	(.L_1325 - .L_1324)
.L_1324:
        /*0e20*/ 	.word	0x00000200
        /*0e24*/ 	.word	0x00000001
        /*0e28*/ 	.word	0x00000001


	//----- nvinfo : EIATTR_CRS_STACK_SIZE
	.align		4
.L_1325:
        /*0e2c*/ 	.byte	0x04, 0x1e
        /*0e2e*/ 	.short	(.L_1327 - .L_1326)
.L_1326:
        /*0e30*/ 	.word	0x00000000


	//----- nvinfo : EIATTR_CBANK_PARAM_SIZE
	.align		4
.L_1327:
        /*0e34*/ 	.byte	0x03, 0x19
        /*0e36*/ 	.short	0x0af0


	//----- nvinfo : EIATTR_PARAM_CBANK
	.align		4
        /*0e38*/ 	.byte	0x04, 0x0a
        /*0e3a*/ 	.short	(.L_1329 - .L_1328)
	.align		4
.L_1328:
        /*0e3c*/ 	.word	index@(.nv.constant0._ZN7cutlass13device_kernelIN5flash11enable_sm90INS1_16FlashAttnFwdSm90INS1_25CollectiveMainloopFwdSm90ILi2EN4cute5tupleIJNS5_1CILi1EEES8_S8_EEENS6_IJNS7_ILi192EEENS7_ILi128EEENS7_ILi96EEEEEELi96ENS_10bfloat16_tEfNS_4arch4Sm90ELb1ELb0ELb1ELb1ELb1ELb0ELb0ELb0ELb1ELb1ELb1ELb0EEENS1_21CollectiveEpilogueFwdINS6_IJSA_SC_SB_EEES9_SE_SG_Li384ELb1ELb1ELb1ELb0EEENS1_36VarlenDynamicPersistentTileSchedulerILi192ELi128ELi384ELi128ELb1ELb1ELb1ELb1ELb1ELb1EEEEEEEEEvNT_6ParamsE)
        /*0e40*/ 	.short	0x0210
        /*0e42*/ 	.short	0x0af0


	//----- nvinfo : EIATTR_SW_WAR
	.align		4
.L_1329:
        /*0e44*/ 	.byte	0x04, 0x36
        /*0e46*/ 	.short	(.L_1331 - .L_1330)
.L_1330:
        /*0e48*/ 	.word	0x00000008
.L_1331:


//--------------------- .nv.info._ZN7cutlass13device_kernelIN5flash11enable_sm90INS1_16FlashAttnFwdSm90INS1_25CollectiveMainloopFwdSm90ILi2EN4cute5tupleIJNS5_1CILi1EEES8_S8_EEENS6_IJNS7_ILi192EEENS7_ILi128EEENS7_ILi96EEEEEELi96ENS_10bfloat16_tEfNS_4arch4Sm90ELb1ELb0ELb1ELb1ELb1ELb1ELb0ELb0ELb1ELb1ELb1ELb0EEENS1_21CollectiveEpilogueFwdINS6_IJSA_SC_SB_EEES9_SE_SG_Li384ELb1ELb1ELb1ELb0EEENS1_36VarlenDynamicPersistentTileSchedulerILi192ELi128ELi384ELi128ELb1ELb1ELb1ELb1ELb1ELb1EEEEEEEEEvNT_6ParamsE --------------------------
	.section	.nv.info._ZN7cutlass13device_kernelIN5flash11enable_sm90INS1_16FlashAttnFwdSm90INS1_25CollectiveMainloopFwdSm90ILi2EN4cute5tupleIJNS5_1CILi1EEES8_S8_EEENS6_IJNS7_ILi192EEENS7_ILi128EEENS7_ILi96EEEEEELi96ENS_10bfloat16_tEfNS_4arch4Sm90ELb1ELb0ELb1ELb1ELb1ELb1ELb0ELb0ELb1ELb1ELb1ELb0EEENS1_21CollectiveEpilogueFwdINS6_IJSA_SC_SB_EEES9_SE_SG_Li384ELb1ELb1ELb1ELb0EEENS1_36VarlenDynamicPersistentTileSchedulerILi192ELi128ELi384ELi128ELb1ELb1ELb1ELb1ELb1ELb1EEEEEEEEEvNT_6ParamsE,"",@"SHT_CUDA_INFO"
	.sectionflags	@""
	.align	4


	//----- nvinfo : EIATTR_CUDA_API_VERSION
	.align		4
        /*0000*/ 	.byte	0x04, 0x37
        /*0002*/ 	.short	(.L_1333 - .L_1332)
.L_1332:
        /*0004*/ 	.word	0x00000082


	//----- nvinfo : EIATTR_KPARAM_INFO
	.align		4
.L_1333:
        /*0008*/ 	.byte	0x04, 0x17
        /*000a*/ 	.short	(.L_1335 - .L_1334)
.L_1334:
        /*000c*/ 	.word	0x00000000
        /*0010*/ 	.short	0x0000
        /*0012*/ 	.short	0x0070
        /*0014*/ 	.byte	0x00, 0xf0, 0x01, 0x2a


	//----- nvinfo : EIATTR_SPARSE_MMA_MASK
	.align		4
.L_1335:
        /*0018*/ 	.byte	0x03, 0x50
        /*001a*/ 	.short	0x0000


	//----- nvinfo : EIATTR_MAXREG_COUNT
	.align		4
        /*001c*/ 	.byte	0x03, 0x1b
        /*001e*/ 	.short	0x0080


	//----- nvinfo : EIATTR_NUM_BARRIERS
	.align		4
        /*0020*/ 	.byte	0x02, 0x4c
        /*0022*/ 	.byte	0x10
	.zero		1


	//----- nvinfo : EIATTR_EXTERNS
	.align		4
        /*0024*/ 	.byte	0x04, 0x0f
        /*0026*/ 	.short	(.L_1337 - .L_1336)


	//   ....[0]....
	.align		4
.L_1336:
        /*0028*/ 	.word	index@(__assertfail)


	//----- nvinfo : EIATTR_ANNOTATIONS
	.align		4
.L_1337:
        /*002c*/ 	.byte	0x04, 0x55
        /*002e*/ 	.short	(.L_1339 - .L_1338)


	//   ....[0]....
.L_1338:
        /* <DEDUP_REMOVED lines=155> */


	//----- nvinfo : EIATTR_MERCURY_ISA_VERSION
	.align		4
.L_1339:
        /*09d0*/ 	.byte	0x03, 0x5f
        /*09d2*/ 	.short	0x0101


	//----- nvinfo : EIATTR_UNUSED_LOAD_BYTE_OFFSET
	.align		4
        /*09d4*/ 	.byte	0x04, 0x44
        /*09d6*/ 	.short	(.L_1341 - .L_1340)


	//   ....[0]....
.L_1340:
        /*09d8*/ 	.word	0x00000a90
        /*09dc*/ 	.word	0x0000fff0


	//   ....[1]....
        /*09e0*/ 	.word	0x00016070
        /*09e4*/ 	.word	0x0000fff0


	//----- nvinfo : EIATTR_INT_WARP_WIDE_INSTR_OFFSETS
	.align		4
.L_1341:
        /*09e8*/ 	.byte	0x04, 0x31
        /*09ea*/ 	.short	(.L_1343 - .L_1342)


	//   ....[0]....
.L_1342:
        /*09ec*/ 	.word	0x00000130


	//   ....[1]....
        /*09f0*/ 	.word	0x00000170


	//   ....[2]....
        /*09f4*/ 	.word	0x000001e0


	//   ....[3]....
        /*09f8*/ 	.word	0x0001c000


	//   ....[4]....
        /*09fc*/ 	.word	0x0001c090


	//   ....[5]....
        /*0a00*/ 	.word	0x0001ed00


	//   ....[6]....
        /*0a04*/ 	.word	0x0001ed90


	//----- nvinfo : EIATTR_COOP_GROUP_MASK_REGIDS
	.align		4
.L_1343:
        /*0a08*/ 	.byte	0x04, 0x29
        /*0a0a*/ 	.short	(.L_1345 - .L_1344)


	//   ....[0]....
.L_1344:
        /*0a0c*/ 	.word	0xffffffff


	//   ....[1]....
        /*0a10*/ 	.word	0xffffffff


	//   ....[2]....
        /*0a14*/ 	.word	0xffffffff


	//   ....[3]....
        /*0a18*/ 	.word	0xffffffff


	//   ....[4]....
        /*0a1c*/ 	.word	0xffffffff


	//   ....[5]....
        /*0a20*/ 	.word	0xffffffff


	//   ....[6]....
        /*0a24*/ 	.word	0xffffffff


	//   ....[7]....
        /*0a28*/ 	.word	0xffffffff


	//   ....[8]....
        /*0a2c*/ 	.word	0xffffffff


	//   ....[9]....
        /*0a30*/ 	.word	0xffffffff


	//   ....[10]....
        /*0a34*/ 	.word	0xffffffff


	//   ....[11]....
        /*0a38*/ 	.word	0xffffffff


	//   ....[12]....
        /*0a3c*/ 	.word	0xffffffff


	//   ....[13]....
        /*0a40*/ 	.word	0xffffffff


	//   ....[14]....
        /*0a44*/ 	.word	0xffffffff


	//   ....[15]....
        /*0a48*/ 	.word	0xffffffff


	//   ....[16]....
        /*0a4c*/ 	.word	0xffffffff


	//   ....[17]....
        /*0a50*/ 	.word	0xffffffff


	//   ....[18]....
        /*0a54*/ 	.word	0xffffffff


	//   ....[19]....
        /*0a58*/ 	.word	0xffffffff


	//   ....[20]....
        /*0a5c*/ 	.word	0xffffffff


	//   ....[21]....
        /*0a60*/ 	.word	0xffffffff


	//   ....[22]....
        /*0a64*/ 	.word	0xffffffff


	//   ....[23]....
        /*0a68*/ 	.word	0xffffffff


	//   ....[24]....
        /*0a6c*/ 	.word	0xffffffff


	//   ....[25]....
        /*0a70*/ 	.word	0xffffffff


	//   ....[26]....
        /*0a74*/ 	.word	0xffffffff


	//   ....[27]....
        /*0a78*/ 	.word	0xffffffff


	//   ....[28]....
        /*0a7c*/ 	.word	0xffffffff


	//   ....[29]....
        /*0a80*/ 	.word	0xffffffff


	//   ....[30]....
        /*0a84*/ 	.word	0xffffffff


	//   ....[31]....
        /*0a88*/ 	.word	0xffffffff


	//   ....[32]....
        /*0a8c*/ 	.word	0xffffffff


	//   ....[33]....
        /*0a90*/ 	.word	0xffffffff


	//   ....[34]....
        /*0a94*/ 	.word	0xffffffff


	//   ....[35]....
        /*0a98*/ 	.word	0xffffffff


	//   ....[36]....
        /*0a9c*/ 	.word	0xffffffff


	//   ....[37]....
        /*0aa0*/ 	.word	0xffffffff


	//   ....[38]....
        /*0aa4*/ 	.word	0xffffffff


	//   ....[39]....
        /*0aa8*/ 	.word	0xffffffff


	//   ....[40]....
        /*0aac*/ 	.word	0xffffffff


	//   ....[41]....
        /*0ab0*/ 	.word	0xffffffff


	//   ....[42]....
        /*0ab4*/ 	.word	0xffffffff


	//   ....[43]....
        /*0ab8*/ 	.word	0xffffffff


	//   ....[44]....
        /*0abc*/ 	.word	0xffffffff


	//   ....[45]....
        /*0ac0*/ 	.word	0xffffffff


	//   ....[46]....
        /*0ac4*/ 	.word	0xffffffff


	//   ....[47]....
        /*0ac8*/ 	.word	0xffffffff


	//   ....[48]....
        /*0acc*/ 	.word	0xffffffff


	//   ....[49]....
        /*0ad0*/ 	.word	0xffffffff


	//   ....[50]....
        /*0ad4*/ 	.word	0xffffffff


	//   ....[51]....
        /*0ad8*/ 	.word	0xffffffff


	//   ....[52]....
        /*0adc*/ 	.word	0xffffffff


	//   ....[53]....
        /*0ae0*/ 	.word	0xffffffff


	//   ....[54]....
        /*0ae4*/ 	.word	0xffffffff


	//   ....[55]....
        /*0ae8*/ 	.word	0xffffffff


	//   ....[56]....
        /*0aec*/ 	.word	0xffffffff


	//   ....[57]....
        /*0af0*/ 	.word	0xffffffff


	//   ....[58]....
        /*0af4*/ 	.word	0xffffffff


	//   ....[59]....
        /*0af8*/ 	.word	0xffffffff


	//   ....[60]....
        /*0afc*/ 	.word	0xffffffff


	//   ....[61]....
        /*0b00*/ 	.word	0xffffffff


	//   ....[62]....
        /*0b04*/ 	.word	0xffffffff


	//   ....[63]....
        /*0b08*/ 	.word	0xffffffff


	//   ....[64]....
        /*0b0c*/ 	.word	0xffffffff


	//   ....[65]....
        /*0b10*/ 	.word	0xffffffff


	//   ....[66]....
        /*0b14*/ 	.word	0xffffffff


	//   ....[67]....
        /*0b18*/ 	.word	0xffffffff


	//   ....[68]....
        /*0b1c*/ 	.word	0xffffffff


	//   ....[69]....
        /*0b20*/ 	.word	0xffffffff


	//   ....[70]....
        /*0b24*/ 	.word	0xffffffff


	//   ....[71]....
        /*0b28*/ 	.word	0xffffffff


	//   ....[72]....
        /*0b2c*/ 	.word	0xffffffff


	//   ....[73]....
        /*0b30*/ 	.word	0xffffffff


	//   ....[74]....
        /*0b34*/ 	.word	0xffffffff


	//   ....[75]....
        /*0b38*/ 	.word	0xffffffff


	//   ....[76]....
        /*0b3c*/ 	.word	0xffffffff


	//   ....[77]....
        /*0b40*/ 	.word	0xffffffff


	//   ....[78]....
        /*0b44*/ 	.word	0xffffffff


	//   ....[79]....
        /*0b48*/ 	.word	0xffffffff


	//   ....[80]....
        /*0b4c*/ 	.word	0xffffffff


	//   ....[81]....
        /*0b50*/ 	.word	0xffffffff


	//   ....[82]....
        /*0b54*/ 	.word	0xffffffff


	//   ....[83]....
        /*0b58*/ 	.word	0xffffffff


	//   ....[84]....
        /*0b5c*/ 	.word	0xffffffff


	//   ....[85]....
        /*0b60*/ 	.word	0xffffffff


	//   ....[86]....
        /*0b64*/ 	.word	0xffffffff


	//   ....[87]....
        /*0b68*/ 	.word	0xffffffff


	//   ....[88]....
        /*0b6c*/ 	.word	0xffffffff


	//   ....[89]....
        /*0b70*/ 	.word	0xffffffff


	//   ....[90]....
        /*0b74*/ 	.word	0xffffffff


	//   ....[91]....
        /*0b78*/ 	.word	0xffffffff


	//   ....[92]....
        /*0b7c*/ 	.word	0xffffffff


	//   ....[93]....
        /*0b80*/ 	.word	0xffffffff


	//   ....[94]....
        /*0b84*/ 	.word	0xffffffff


	//   ....[95]....
        /*0b88*/ 	.word	0xffffffff


	//   ....[96]....
        /*0b8c*/ 	.word	0xffffffff


	//   ....[97]....
        /*0b90*/ 	.word	0xffffffff


	//   ....[98]....
        /*0b94*/ 	.word	0xffffffff


	//   ....[99]....
        /*0b98*/ 	.word	0xffffffff


	//   ....[100]....
        /*0b9c*/ 	.word	0xffffffff


	//   ....[101]....
        /*0ba0*/ 	.word	0xffffffff


	//   ....[102]....
        /*0ba4*/ 	.word	0xffffffff


	//   ....[103]....
        /*0ba8*/ 	.word	0xffffffff


	//   ....[104]....
        /*0bac*/ 	.word	0xffffffff


	//   ....[105]....
        /*0bb0*/ 	.word	0xffffffff


	//   ....[106]....
        /*0bb4*/ 	.word	0xffffffff


	//   ....[107]....
        /*0bb8*/ 	.word	0xffffffff


	//   ....[108]....
        /*0bbc*/ 	.word	0xffffffff


	//   ....[109]....
        /*0bc0*/ 	.word	0xffffffff


	//   ....[110]....
        /*0bc4*/ 	.word	0xffffffff


	//   ....[111]....
        /*0bc8*/ 	.word	0xffffffff


	//   ....[112]....
        /*0bcc*/ 	.word	0xffffffff


	//   ....[113]....
        /*0bd0*/ 	.word	0xffffffff


	//   ....[114]....
        /*0bd4*/ 	.word	0xffffffff


	//   ....[115]....
        /*0bd8*/ 	.word	0xffffffff


	//   ....[116]....
        /*0bdc*/ 	.word	0xffffffff


	//   ....[117]....
        /*0be0*/ 	.word	0xffffffff


	//   ....[118]....
        /*0be4*/ 	.word	0xffffffff


	//   ....[119]....
        /*0be8*/ 	.word	0xffffffff


	//   ....[120]....
        /*0bec*/ 	.word	0xffffffff


	//   ....[121]....
        /*0bf0*/ 	.word	0xffffffff


	//   ....[122]....
        /*0bf4*/ 	.word	0xffffffff


	//   ....[123]....
        /*0bf8*/ 	.word	0xffffffff


	//   ....[124]....
        /*0bfc*/ 	.word	0xffffffff


	//   ....[125]....
        /*0c00*/ 	.word	0xffffffff


	//   ....[126]....
        /*0c04*/ 	.word	0xffffffff


	//   ....[127]....
        /*0c08*/ 	.word	0xffffffff


	//   ....[128]....
        /*0c0c*/ 	.word	0xffffffff


	//   ....[129]....
        /*0c10*/ 	.word	0xffffffff


	//   ....[130]....
        /*0c14*/ 	.word	0xffffffff


	//   ....[131]....
        /*0c18*/ 	.word	0xffffffff


	//   ....[132]....
        /*0c1c*/ 	.word	0xffffffff


	//   ....[133]....
        /*0c20*/ 	.word	0xffffffff


	//   ....[134]....
        /*0c24*/ 	.word	0xffffffff


	//   ....[135]....
        /*0c28*/ 	.word	0xffffffff


	//   ....[136]....
        /*0c2c*/ 	.word	0xffffffff


	//   ....[137]....
        /*0c30*/ 	.word	0xffffffff


	//   ....[138]....
        /*0c34*/ 	.word	0xffffffff


	//   ....[139]....
        /*0c38*/ 	.word	0xffffffff


	//   ....[140]....
        /*0c3c*/ 	.word	0xffffffff


	//   ....[141]....
        /*0c40*/ 	.word	0xffffffff


	//   ....[142]....
        /*0c44*/ 	.word	0xffffffff


	//   ....[143]....
        /*0c48*/ 	.word	0xffffffff


	//   ....[144]....
        /*0c4c*/ 	.word	0x0500000f


	//   ....[145]....
        /*0c50*/ 	.word	0x0500000f


	//   ....[146]....
        /*0c54*/ 	.word	0x0500000f


	//   ....[147]....
        /*0c58*/ 	.word	0x0500000f


	//   ....[148]....
        /*0c5c*/ 	.word	0x0500000f


	//   ....[149]....
        /*0c60*/ 	.word	0x0500000f


	//   ....[150]....
        /*0c64*/ 	.word	0x0500000f


	//   ....[151]....
        /*0c68*/ 	.word	0x0500000f


	//   ....[152]....
        /*0c6c*/ 	.word	0x0500000f


	//   ....[153]....
        /*0c70*/ 	.word	0x0500000f


	//   ....[154]....
        /*0c74*/ 	.word	0x0500000f


	//   ....[155]....
        /*0c78*/ 	.word	0x0500000f


	//   ....[156]....
        /*0c7c*/ 	.word	0x0500000f


	//   ....[157]....
        /*0c80*/ 	.word	0x0500000f


	//   ....[158]....
        /*0c84*/ 	.word	0x0500000f


	//   ....[159]....
        /*0c88*/ 	.word	0x0500000f


	//   ....[160]....
        /*0c8c*/ 	.word	0x0500000f


	//   ....[161]....
        /*0c90*/ 	.word	0x0500000f


	//   ....[162]....
        /*0c94*/ 	.word	0x0500000f


	//   ....[163]....
        /*0c98*/ 	.word	0x0500000f


	//   ....[164]....
        /*0c9c*/ 	.word	0x0500000f


	//   ....[165]....
        /*0ca0*/ 	.word	0x0500000f


	//   ....[166]....
        /*0ca4*/ 	.word	0x0500000f


	//   ....[167]....
        /*0ca8*/ 	.word	0x0500000f


	//   ....[168]....
        /*0cac*/ 	.word	0x0500000f


	//   ....[169]....
        /*0cb0*/ 	.word	0x0500000f


	//   ....[170]....
        /*0cb4*/ 	.word	0x0500000f


	//   ....[171]....
        /*0cb8*/ 	.word	0x0500000f


	//   ....[172]....
        /*0cbc*/ 	.word	0x0500000f


	//   ....[173]....
        /*0cc0*/ 	.word	0x0500000f


	//   ....[174]....
        /*0cc4*/ 	.word	0x0500000f


	//   ....[175]....
        /*0cc8*/ 	.word	0x0500000f


	//   ....[176]....
        /*0ccc*/ 	.word	0x0500000f


	//   ....[177]....
        /*0cd0*/ 	.word	0x0500000f


	//   ....[178]....
        /*0cd4*/ 	.word	0x0500000f


	//   ....[179]....
        /*0cd8*/ 	.word	0x0500000f


	//   ....[180]....
        /*0cdc*/ 	.word	0x0500000f


	//   ....[181]....
        /*0ce0*/ 	.word	0x0500000f


	//   ....[182]....
        /*0ce4*/ 	.word	0x0500000f


	//   ....[183]....
        /*0ce8*/ 	.word	0x0500000f


	//   ....[184]....
        /*0cec*/ 	.word	0x0500000f


	//   ....[185]....
        /*0cf0*/ 	.word	0x0500000f


	//   ....[186]....
        /*0cf4*/ 	.word	0x0500000f


	//   ....[187]....
        /*0cf8*/ 	.word	0x0500000f


	//   ....[188]....
        /*0cfc*/ 	.word	0x0500000f


	//   ....[189]....
        /*0d00*/ 	.word	0x0500000f


	//   ....[190]....
        /*0d04*/ 	.word	0x0500000f


	//   ....[191]....
        /*0d08*/ 	.word	0x0500000f


	//   ....[192]....
        /*0d0c*/ 	.word	0x0500000f


	//   ....[193]....
        /*0d10*/ 	.word	0x0500000f


	//   ....[194]....
        /*0d14*/ 	.word	0x0500000f


	//   ....[195]....
        /*0d18*/ 	.word	0x0500000f


	//   ....[196]....
        /*0d1c*/ 	.word	0x0500000f


	//   ....[197]....
        /*0d20*/ 	.word	0x0500000f


	//   ....[198]....
        /*0d24*/ 	.word	0x0500000f


	//   ....[199]....
        /*0d28*/ 	.word	0x0500000f


	//   ....[200]....
        /*0d2c*/ 	.word	0x0500000f


	//   ....[201]....
        /*0d30*/ 	.word	0x0500000f


	//   ....[202]....
        /*0d34*/ 	.word	0x0500000f


	//   ....[203]....
        /*0d38*/ 	.word	0x0500000f


	//   ....[204]....
        /*0d3c*/ 	.word	0x0500000f


	//   ....[205]....
        /*0d40*/ 	.word	0x0500000f


	//   ....[206]....
        /*0d44*/ 	.word	0x0500000f


	//   ....[207]....
        /*0d48*/ 	.word	0x0500000f


	//   ....[208]....
        /*0d4c*/ 	.word	0x0500000f


	//   ....[209]....
        /*0d50*/ 	.word	0x0500000f


	//   ....[210]....
        /*0d54*/ 	.word	0x0500000f


	//   ....[211]....
        /*0d58*/ 	.word	0x0500000f


	//   ....[212]....
        /*0d5c*/ 	.word	0x0500000f


	//   ....[213]....
        /*0d60*/ 	.word	0x0500000f


	//   ....[214]....
        /*0d64*/ 	.word	0x0500000f


	//   ....[215]....
        /*0d68*/ 	.word	0x0500000f


	//   ....[216]....
        /*0d6c*/ 	.word	0x0500000f


	//   ....[217]....
        /*0d70*/ 	.word	0x0500000f


	//   ....[218]....
        /*0d74*/ 	.word	0x0500000f


	//   ....[219]....
        /*0d78*/ 	.word	0x0500000f


	//   ....[220]....
        /*0d7c*/ 	.word	0x0500000f


	//   ....[221]....
        /*0d80*/ 	.word	0x0500000f


	//   ....[222]....
        /*0d84*/ 	.word	0x0500000f


	//   ....[223]....
        /*0d88*/ 	.word	0x0500000f


	//   ....[224]....
        /*0d8c*/ 	.word	0x0500000f


	//   ....[225]....
        /*0d90*/ 	.word	0x0500000f


	//   ....[226]....
        /*0d94*/ 	.word	0x0500000f


	//   ....[227]....
        /*0d98*/ 	.word	0x0500000f


	//   ....[228]....
        /*0d9c*/ 	.word	0x0500000f


	//   ....[229]....
        /*0da0*/ 	.word	0x0500000f


	//   ....[230]....
        /*0da4*/ 	.word	0x0500000f


	//   ....[231]....
        /*0da8*/ 	.word	0x0500000f


	//   ....[232]....
        /*0dac*/ 	.word	0x0500000f


	//   ....[233]....
        /*0db0*/ 	.word	0x0500000f


	//   ....[234]....
        /*0db4*/ 	.word	0x0500000f


	//   ....[235]....
        /*0db8*/ 	.word	0x0500000f


	//----- nvinfo : EIATTR_COOP_GROUP_INSTR_OFFSETS
	.align		4
.L_1345:
        /*0dbc*/ 	.byte	0x04, 0x28
        /*0dbe*/ 	.short	(.L_1347 - .L_1346)


	//   ....[0]....
.L_1346:
        /*0dc0*/ 	.word	0x00000070


	//   ....[1]....
        /*0dc4*/ 	.word	0x00000140


	//   ....[2]....
        /*0dc8*/ 	.word	0x00000190


	//   ....[3]....
        /*0dcc*/ 	.word	0x000003c0


	//   ....[4]....
        /*0dd0*/ 	.word	0x00000520


	//   ....[5]....
        /*0dd4*/ 	.word	0x00000640


	//   ....[6]....
        /*0dd8*/ 	.word	0x000007a0


	//   ....[7]....
        /*0ddc*/ 	.word	0x000036e0


	//   ....[8]....
        /*0de0*/ 	.word	0x000036f0


	//   ....[9]....
        /*0de4*/ 	.word	0x000053a0


	//   ....[10]....
        /*0de8*/ 	.word	0x000053b0


	//   ....[11]....
        /*0dec*/ 	.word	0x00006e70


	//   ....[12]....
        /*0df0*/ 	.word	0x00006e80


	//   ....[13]....
        /*0df4*/ 	.word	0x00007390


	//   ....[14]....
        /*0df8*/ 	.word	0x000073b0


	//   ....[15]....
        /*0dfc*/ 	.word	0x00007d50


	//   ....[16]....
        /*0e00*/ 	.word	0x000084b0


	//   ....[17]....
        /*0e04*/ 	.word	0x000084c0


	//   ....[18]....
        /*0e08*/ 	.word	0x000084d0


	//   ....[19]....
        /*0e0c*/ 	.word	0x000084e0


	//   ....[20]....
        /*0e10*/ 	.word	0x0000a450


	//   ....[21]....
        /*0e14*/ 	.word	0x0000a460


	//   ....[22]....
        /*0e18*/ 	.word	0x0000a470


	//   ....[23]....
        /*0e1c*/ 	.word	0x0000a480


	//   ....[24]....
        /*0e20*/ 	.word	0x0000cd00


	//   ....[25]....
        /*0e24*/ 	.word	0x0000cd10


	//   ....[26]....
        /*0e28*/ 	.word	0x0000ddb0


	//   ....[27]....
        /*0e2c*/ 	.word	0x0000de30


	//   ....[28]....
        /*0e30*/ 	.word	0x0000de50


	//   ....[29]....
        /*0e34*/ 	.word	0x0000de70


	//   ....[30]....
        /*0e38*/ 	.word	0x0000f030


	//   ....[31]....
        /*0e3c*/ 	.word	0x00010120


	//   ....[32]....
        /*0e40*/ 	.word	0x000101b0


	//   ....[33]....
        /*0e44*/ 	.word	0x00010a20


	//   ....[34]....
        /*0e48*/ 	.word	0x00010aa0


	//   ....[35]....
        /*0e4c*/ 	.word	0x00011490


	//   ....[36]....
        /*0e50*/ 	.word	0x000114b0


	//   ....[37]....
        /*0e54*/ 	.word	0x000126a0


	//   ....[38]....
        /*0e58*/ 	.word	0x00013bf0


	//   ....[39]....
        /*0e5c*/ 	.word	0x00013c50


	//   ....[40]....
        /*0e60*/ 	.word	0x00014230


	//   ....[41]....
        /*0e64*/ 	.word	0x00014290


	//   ....[42]....
        /*0e68*/ 	.word	0x000153d0


	//   ....[43]....
        /*0e6c*/ 	.word	0x000155d0


	//   ....[44]....
        /*0e70*/ 	.word	0x00015600


	//   ....[45]....
        /*0e74*/ 	.word	0x00015aa0


	//   ....[46]....
        /*0e78*/ 	.word	0x00015ad0


	//   ....[47]....
        /*0e7c*/ 	.word	0x00016a30


	//   ....[48]....
        /*0e80*/ 	.word	0x00016a50


	//   ....[49]....
        /*0e84*/ 	.word	0x00016a60


	//   ....[50]....
        /*0e88*/ 	.word	0x00016a70


	//   ....[51]....
        /*0e8c*/ 	.word	0x00017110


	//   ....[52]....
        /*0e90*/ 	.word	0x00017120


	//   ....[53]....
        /*0e94*/ 	.word	0x00017270


	//   ....[54]....
        /*0e98*/ 	.word	0x00017280


	//   ....[55]....
        /*0e9c*/ 	.word	0x00017670


	//   ....[56]....
        /*0ea0*/ 	.word	0x00017680


	//   ....[57]....
        /*0ea4*/ 	.word	0x00017b80


	//   ....[58]....
        /*0ea8*/ 	.word	0x00017b90


	//   ....[59]....
        /*0eac*/ 	.word	0x00018930


	//   ....[60]....
        /*0eb0*/ 	.word	0x00018940


	//   ....[61]....
        /*0eb4*/ 	.word	0x00018aa0


	//   ....[62]....
        /*0eb8*/ 	.word	0x00018ab0


	//   ....[63]....
        /*0ebc*/ 	.word	0x00018c60


	//   ....[64]....
        /*0ec0*/ 	.word	0x00018e60


	//   ....[65]....
        /*0ec4*/ 	.word	0x00018e90


	//   ....[66]....
        /*0ec8*/ 	.word	0x00018ec0


	//   ....[67]....
        /*0ecc*/ 	.word	0x00018ef0


	//   ....[68]....
        /*0ed0*/ 	.word	0x00018f20


	//   ....[69]....
        /*0ed4*/ 	.word	0x00018f50


	//   ....[70]....
        /*0ed8*/ 	.word	0x000190e0


	//   ....[71]....
        /*0edc*/ 	.word	0x00019110


	//   ....[72]....
        /*0ee0*/ 	.word	0x00019140


	//   ....[73]....
        /*0ee4*/ 	.word	0x00019170


	//   ....[74]....
        /*0ee8*/ 	.word	0x000191a0


	//   ....[75]....
        /*0eec*/ 	.word	0x000191d0


	//   ....[76]....
        /*0ef0*/ 	.word	0x00019260


	//   ....[77]....
        /*0ef4*/ 	.word	0x00019290


	//   ....[78]....
        /*0ef8*/ 	.word	0x000192a0


	//   ....[79]....
        /*0efc*/ 	.word	0x000192e0


	//   ....[80]....
        /*0f00*/ 	.word	0x0001a830


	//   ....[81]....
        /*0f04*/ 	.word	0x0001cc20


	//   ....[82]....
        /*0f08*/ 	.word	0x0001cc30


	//   ....[83]....
        /*0f0c*/ 	.word	0x0001ccf0


	//   ....[84]....
        /*0f10*/ 	.word	0x0001cd00


	//   ....[85]....
        /*0f14*/ 	.word	0x0001cdb0


	//   ....[86]....
        /*0f18*/ 	.word	0x0001cdc0


	//   ....[87]....
        /*0f1c*/ 	.word	0x0001cdd0


	//   ....[88]....
        /*0f20*/ 	.word	0x0001cde0


	//   ....[89]....
        /*0f24*/ 	.word	0x0001d7a0


	//   ....[90]....
        /*0f28*/ 	.word	0x0001d7d0


	//   ....[91]....
        /*0f2c*/ 	.word	0x0001d890


	//   ....[92]....
        /*0f30*/ 	.word	0x0001d8b0


	//   ....[93]....
        /*0f34*/ 	.word	0x0001d950


	//   ....[94]....
        /*0f38*/ 	.word	0x0001d970


	//   ....[95]....
        /*0f3c*/ 	.word	0x0001d980


	//   ....[96]....
        /*0f40*/ 	.word	0x0001d990


	//   ....[97]....
        /*0f44*/ 	.word	0x0001dab0


	//   ....[98]....
        /*0f48*/ 	.word	0x0001dac0


	//   ....[99]....
        /*0f4c*/ 	.word	0x0001dad0


	//   ....[100]....
        /*0f50*/ 	.word	0x0001db60


	//   ....[101]....
        /*0f54*/ 	.word	0x0001e320


	//   ....[102]....
        /*0f58*/ 	.word	0x0001e330


	//   ....[103]....
        /*0f5c*/ 	.word	0x0001e350


	//   ....[104]....
        /*0f60*/ 	.word	0x0001e3d0


	//   ....[105]....
        /*0f64*/ 	.word	0x0001e3e0


	//   ....[106]....
        /*0f68*/ 	.word	0x0001e440


	//   ....[107]....
        /*0f6c*/ 	.word	0x0001e470


	//   ....[108]....
        /*0f70*/ 	.word	0x0001e4b0


	//   ....[109]....
        /*0f74*/ 	.word	0x0001e760


	//   ....[110]....
        /*0f78*/ 	.word	0x0001e780


	//   ....[111]....
        /*0f7c*/ 	.word	0x0001e820


	//   ....[112]....
        /*0f80*/ 	.word	0x0001e830


	//   ....[113]....
        /*0f84*/ 	.word	0x0001e8c0


	//   ....[114]....
        /*0f88*/ 	.word	0x0001e8d0


	//   ....[115]....
        /*0f8c*/ 	.word	0x0001e8e0


	//   ....[116]....
        /*0f90*/ 	.word	0x0001e970


	//   ....[117]....
        /*0f94*/ 	.word	0x0001ef40


	//   ....[118]....
        /*0f98*/ 	.word	0x0001ef50


	//   ....[119]....
        /*0f9c*/ 	.word	0x0001efe0


	//   ....[120]....
        /*0fa0*/ 	.word	0x0001f080


	//   ....[121]....
        /*0fa4*/ 	.word	0x0001f0a0


	//   ....[122]....
        /*0fa8*/ 	.word	0x0001f120


	//   ....[123]....
        /*0fac*/ 	.word	0x0001f140


	//   ....[124]....
        /*0fb0*/ 	.word	0x0001f150


	//   ....[125]....
        /*0fb4*/ 	.word	0x0001f5a0


	//   ....[126]....
        /*0fb8*/ 	.word	0x0001f5d0


	//   ....[127]....
        /*0fbc*/ 	.word	0x0001f630


	//   ....[128]....
        /*0fc0*/ 	.word	0x0001f660


	//   ....[129]....
        /*0fc4*/ 	.word	0x0001f690


	//   ....[130]....
        /*0fc8*/ 	.word	0x0001f6c0


	//   ....[131]....
        /*0fcc*/ 	.word	0x0001f6f0


	//   ....[132]....
        /*0fd0*/ 	.word	0x0001f720


	//   ....[133]....
        /*0fd4*/ 	.word	0x0001f8c0


	//   ....[134]....
        /*0fd8*/ 	.word	0x0001f8f0


	//   ....[135]....
        /*0fdc*/ 	.word	0x0001f920


	//   ....[136]....
        /*0fe0*/ 	.word	0x0001f950


	//   ....[137]....
        /*0fe4*/ 	.word	0x0001f980


	//   ....[138]....
        /*0fe8*/ 	.word	0x0001f9b0


	//   ....[139]....
        /*0fec*/ 	.word	0x0001fa70


	//   ....[140]....
        /*0ff0*/ 	.word	0x0001fa90


	//   ....[141]....
        /*0ff4*/ 	.word	0x0001fab0


	//   ....[142]....
        /*0ff8*/ 	.word	0x0001fb10


	//   ....[143]....
        /*0ffc*/ 	.word	0x00020540


	//   ....[144]....
        /*1000*/ 	.word	0x00020880


	//   ....[145]....
        /*1004*/ 	.word	0x00020910


	//   ....[146]....
        /*1008*/ 	.word	0x00020a00


	//   ....[147]....
        /*100c*/ 	.word	0x00020a90


	//   ....[148]....
        /*1010*/ 	.word	0x00020b70


	//   ....[149]....
        /*1014*/ 	.word	0x00020c00


	//   ....[150]....
        /*1018*/ 	.word	0x00020ce0


	//   ....[151]....
        /*101c*/ 	.word	0x00020d80


	//   ....[152]....
        /*1020*/ 	.word	0x00020e10


	//   ....[153]....
        /*1024*/ 	.word	0x00020e60


	//   ....[154]....
        /*1028*/ 	.word	0x00020eb0


	//   ....[155]....
        /*102c*/ 	.word	0x00020f90


	//   ....[156]....
        /*1030*/ 	.word	0x00021020


	//   ....[157]....
        /*1034*/ 	.word	0x00021070


	//   ....[158]....
        /*1038*/ 	.word	0x000210c0


	//   ....[159]....
        /*103c*/ 	.word	0x00021380


	//   ....[160]....
        /*1040*/ 	.word	0x000213d0


	//   ....[161]....
        /*1044*/ 	.word	0x00021460


	//   ....[162]....
        /*1048*/ 	.word	0x000214f0


	//   ....[163]....
        /*104c*/ 	.word	0x00021570


	//   ....[164]....
        /*1050*/ 	.word	0x000215c0


	//   ....[165]....
        /*1054*/ 	.word	0x00021650


	//   ....[166]....
        /*1058*/ 	.word	0x000216e0


	//   ....[167]....
        /*105c*/ 	.word	0x00021760


	//   ....[168]....
        /*1060*/ 	.word	0x000217b0


	//   ....[169]....
        /*1064*/ 	.word	0x00021840


	//   ....[170]....
        /*1068*/ 	.word	0x000218d0


	//   ....[171]....
        /*106c*/ 	.word	0x00021990


	//   ....[172]....
        /*1070*/ 	.word	0x00021c70


	//   ....[173]....
        /*1074*/ 	.word	0x00021d60


	//   ....[174]....
        /*1078*/ 	.word	0x00021df0


	//   ....[175]....
        /*107c*/ 	.word	0x00021e50


	//   ....[176]....
        /*1080*/ 	.word	0x00021f70


	//   ....[177]....
        /*1084*/ 	.word	0x00021fd0


	//   ....[178]....
        /*1088*/ 	.word	0x000220f0


	//   ....[179]....
        /*108c*/ 	.word	0x00022150


	//   ....[180]....
        /*1090*/ 	.word	0x00022200


	//   ....[181]....
        /*1094*/ 	.word	0x00022310


	//   ....[182]....
        /*1098*/ 	.word	0x00022380


	//   ....[183]....
        /*109c*/ 	.word	0x000223e0


	//   ....[184]....
        /*10a0*/ 	.word	0x000224f0


	//   ....[185]....
        /*10a4*/ 	.word	0x00022550


	//   ....[186]....
        /*10a8*/ 	.word	0x00022670


	//   ....[187]....
        /*10ac*/ 	.word	0x000226d0


	//   ....[188]....
        /*10b0*/ 	.word	0x00022770


	//   ....[189]....
        /*10b4*/ 	.word	0x00022840


	//   ....[190]....
        /*10b8*/ 	.word	0x00022940


	//   ....[191]....
        /*10bc*/ 	.word	0x000229a0


	//   ....[192]....
        /*10c0*/ 	.word	0x00022a40


	//   ....[193]....
        /*10c4*/ 	.word	0x00022be0


	//   ....[194]....
        /*10c8*/ 	.word	0x00022cc0


	//   ....[195]....
        /*10cc*/ 	.word	0x00022d40


	//   ....[196]....
        /*10d0*/ 	.word	0x00022e20


	//   ....[197]....
        /*10d4*/ 	.word	0x00022e80


	//   ....[198]....
        /*10d8*/ 	.word	0x00022f50


	//   ....[199]....
        /*10dc*/ 	.word	0x00022fb0


	//   ....[200]....
        /*10e0*/ 	.word	0x00023090


	//   ....[201]....
        /*10e4*/ 	.word	0x00023180


	//   ....[202]....
        /*10e8*/ 	.word	0x00023220


	//   ....[203]....
        /*10ec*/ 	.word	0x00023280


	//   ....[204]....
        /*10f0*/ 	.word	0x00023380


	//   ....[205]....
        /*10f4*/ 	.word	0x000233e0


	//   ....[206]....
        /*10f8*/ 	.word	0x000234e0


	//   ....[207]....
        /*10fc*/ 	.word	0x00023540


	//   ....[208]....
        /*1100*/ 	.word	0x00023610


	//   ....[209]....
        /*1104*/ 	.word	0x00023760


	//   ....[210]....
        /*1108*/ 	.word	0x00023810


	//   ....[211]....
        /*110c*/ 	.word	0x00023920


	//   ....[212]....
        /*1110*/ 	.word	0x00023a00


	//   ....[213]....
        /*1114*/ 	.word	0x00023a60


	//   ....[214]....
        /*1118*/ 	.word	0x00023b50


	//   ....[215]....
        /*111c*/ 	.word	0x00023bb0


	//   ....[216]....
        /*1120*/ 	.word	0x00023c90


	//   ....[217]....
        /*1124*/ 	.word	0x00023d20


	//   ....[218]....
        /*1128*/ 	.word	0x00023dc0


	//   ....[219]....
        /*112c*/ 	.word	0x00023f30


	//   ....[220]....
        /*1130*/ 	.word	0x00023fa0


	//   ....[221]....
        /*1134*/ 	.word	0x00024010


	//   ....[222]....
        /*1138*/ 	.word	0x00024080


	//   ....[223]....
        /*113c*/ 	.word	0x000240f0


	//   ....[224]....
        /*1140*/ 	.word	0x00024170


	//   ....[225]....
        /*1144*/ 	.word	0x000241f0


	//   ....[226]....
        /*1148*/ 	.word	0x00024280


	//   ....[227]....
        /*114c*/ 	.word	0x000242f0


	//   ....[228]....
        /*1150*/ 	.word	0x00024360


	//   ....[229]....
        /*1154*/ 	.word	0x000243d0


	//   ....[230]....
        /*1158*/ 	.word	0x00024450


	//   ....[231]....
        /*115c*/ 	.word	0x000244c0


	//   ....[232]....
        /*1160*/ 	.word	0x00024570


	//   ....[233]....
        /*1164*/ 	.word	0x000245c0


	//   ....[234]....
        /*1168*/ 	.word	0x00024650


	//   ....[235]....
        /*116c*/ 	.word	0x00024780


	//----- nvinfo : EIATTR_REG_RECONFIG
	.align		4
.L_1347:
        /*1170*/ 	.byte	0x01, 0x54
	.zero		2


	//----- nvinfo : EIATTR_SYSCALL_OFFSETS
	.align		4
        /*1174*/ 	.byte	0x04, 0x46
        /*1176*/ 	.short	(.L_1349 - .L_1348)


	//   ....[0]....
.L_1348:
        /*1178*/ 	.word	0x00002170


	//   ....[1]....
        /*117c*/ 	.word	0x000022c0


	//   ....[2]....
        /*1180*/ 	.word	0x00007f60


	//   ....[3]....
        /*1184*/ 	.word	0x00008280


	//   ....[4]....
        /*1188*/ 	.word	0x0001c1f0


	//   ....[5]....
        /*118c*/ 	.word	0x0001c340


	//   ....[6]....
        /*1190*/ 	.word	0x0001c430


	//   ....[7]....
        /*1194*/ 	.word	0x0001d260


	//----- nvinfo : EIATTR_MBARRIER_INSTR_OFFSETS
	.align		4
.L_1349:
        /*1198*/ 	.byte	0x04, 0x39
        /*119a*/ 	.short	(.L_1351 - .L_1350)


	//   ....[0]....
.L_1350:
        /*119c*/ 	.word	0x00000270
        /*11a0*/ 	.word	0x000000ff
        /*11a4*/ 	.word	0x0002d800
        /*11a8*/ 	.short	0x0100
        /*11aa*/ 	.byte	0x08
	.zero		1


	//   ....[1]....
        /*11ac*/ 	.word	0x00000280
        /*11b0*/ 	.word	0x000000ff
        /*11b4*/ 	.word	0x0002d820
        /*11b8*/ 	.short	0x0100
        /*11ba*/ 	.byte	0x08
	.zero		1


	//   ....[2]....
        /*11bc*/ 	.word	0x00000370
        /*11c0*/ 	.word	0x000000ff
        /*11c4*/ 	.word	0x0002d830
        /*11c8*/ 	.short	0x0100
        /*11ca*/ 	.byte	0x08
	.zero		1


	//   ....[3]....
        /*11cc*/ 	.word	0x00000380
        /*11d0*/ 	.word	0x000000ff
        /*11d4*/ 	.word	0x0002d840
        /*11d8*/ 	.short	0x0100
        /*11da*/ 	.byte	0x08
	.zero		1


	//   ....[4]....
        /*11dc*/ 	.word	0x00000390
        /*11e0*/ 	.word	0x000000ff
        /*11e4*/ 	.word	0x0002d838
        /*11e8*/ 	.short	0x0100
        /*11ea*/ 	.byte	0x08
	.zero		1


	//   ....[5]....
        /*11ec*/ 	.word	0x000003a0
        /*11f0*/ 	.word	0x000000ff
        /*11f4*/ 	.word	0x0002d848
        /*11f8*/ 	.short	0x0100
        /*11fa*/ 	.byte	0x08
	.zero		1


	//   ....[6]....
        /*11fc*/ 	.word	0x000004d0
        /*1200*/ 	.word	0x000000ff
        /*1204*/ 	.word	0x0002d850
        /*1208*/ 	.short	0x0100
        /*120a*/ 	.byte	0x08
	.zero		1


	//   ....[7]....
        /*120c*/ 	.word	0x000004e0
        /*1210*/ 	.word	0x000000ff
        /*1214*/ 	.word	0x0002d860
        /*1218*/ 	.short	0x0100
        /*121a*/ 	.byte	0x08
	.zero		1


	//   ....[8]....
        /*121c*/ 	.word	0x000004f0
        /*1220*/ 	.word	0x000000ff
        /*1224*/ 	.word	0x0002d858
        /*1228*/ 	.short	0x0100
        /*122a*/ 	.byte	0x08
	.zero		1


	//   ....[9]....
        /*122c*/ 	.word	0x00000500
        /*1230*/ 	.word	0x000000ff
        /*1234*/ 	.word	0x0002d868
        /*1238*/ 	.short	0x0100
        /*123a*/ 	.byte	0x08
	.zero		1


	//   ....[10]....
        /*123c*/ 	.word	0x000005f0
        /*1240*/ 	.word	0x000000ff
        /*1244*/ 	.word	0x0002d870
        /*1248*/ 	.short	0x0100
        /*124a*/ 	.byte	0x06
	.zero		1


	//   ....[11]....
        /*124c*/ 	.word	0x00000600
        /*1250*/ 	.word	0x000000ff
        /*1254*/ 	.word	0x0002d880
        /*1258*/ 	.short	0x0100
        /*125a*/ 	.byte	0x06
	.zero		1


	//   ....[12]....
        /*125c*/ 	.word	0x00000610
        /*1260*/ 	.word	0x000000ff
        /*1264*/ 	.word	0x0002d878
        /*1268*/ 	.short	0x0100
        /*126a*/ 	.byte	0x06
	.zero		1


	//   ....[13]....
        /*126c*/ 	.word	0x00000620
        /*1270*/ 	.word	0x000000ff
        /*1274*/ 	.word	0x0002d888
        /*1278*/ 	.short	0x0100
        /*127a*/ 	.byte	0x06
	.zero		1


	//   ....[14]....
        /*127c*/ 	.word	0x00000750
        /*1280*/ 	.word	0x000000ff
        /*1284*/ 	.word	0x0002d890
        /*1288*/ 	.short	0x0100
        /*128a*/ 	.byte	0x08
	.zero		1


	//   ....[15]....
        /*128c*/ 	.word	0x00000760
        /*1290*/ 	.word	0x000000ff
        /*1294*/ 	.word	0x0002d8a0
        /*1298*/ 	.short	0x0100
        /*129a*/ 	.byte	0x08
	.zero		1


	//   ....[16]....
        /*129c*/ 	.word	0x00000770
        /*12a0*/ 	.word	0x000000ff
        /*12a4*/ 	.word	0x0002d898
        /*12a8*/ 	.short	0x0100
        /*12aa*/ 	.byte	0x08
	.zero		1


	//   ....[17]....
        /*12ac*/ 	.word	0x00000780
        /*12b0*/ 	.word	0x000000ff
        /*12b4*/ 	.word	0x0002d8a8
        /*12b8*/ 	.short	0x0100
        /*12ba*/ 	.byte	0x08
	.zero		1


	//   ....[18]....
        /*12bc*/ 	.word	0x000008b0
        /*12c0*/ 	.word	0x000000ff
        /*12c4*/ 	.word	0x0002d8b0
        /*12c8*/ 	.short	0x0100
        /*12ca*/ 	.byte	0x08
	.zero		1


	//   ....[19]....
        /*12cc*/ 	.word	0x000008c0
        /*12d0*/ 	.word	0x000000ff
        /*12d4*/ 	.word	0x0002d8c0
        /*12d8*/ 	.short	0x0100
        /*12da*/ 	.byte	0x08
	.zero		1


	//   ....[20]....
        /*12dc*/ 	.word	0x000008d0
        /*12e0*/ 	.word	0x000000ff
        /*12e4*/ 	.word	0x0002d8b8
        /*12e8*/ 	.short	0x0100
        /*12ea*/ 	.byte	0x08
	.zero		1


	//   ....[21]....
        /*12ec*/ 	.word	0x000008e0
        /*12f0*/ 	.word	0x000000ff
        /*12f4*/ 	.word	0x0002d8c8
        /*12f8*/ 	.short	0x0100
        /*12fa*/ 	.byte	0x08
	.zero		1


	//   ....[22]....
        /*12fc*/ 	.word	0x00003690
        /*1300*/ 	.word	0x00000039
        /*1304*/ 	.word	0x0002d890
        /*1308*/ 	.short	0x010a
        /*130a*/ 	.byte	0x3f
	.zero		1


	//   ....[23]....
        /*130c*/ 	.word	0x00005350
        /*1310*/ 	.word	0x00000039
        /*1314*/ 	.word	0x0002d890
        /*1318*/ 	.short	0x010a
        /*131a*/ 	.byte	0x3f
	.zero		1


	//   ....[24]....
        /*131c*/ 	.word	0x00006ce0
        /*1320*/ 	.word	0x00000039
        /*1324*/ 	.word	0x0002d890
        /*1328*/ 	.short	0x010a
        /*132a*/ 	.byte	0x3f
	.zero		1


	//   ....[25]....
        /*132c*/ 	.word	0x00007200
        /*1330*/ 	.word	0x0000000b
        /*1334*/ 	.word	0x00000000
        /*1338*/ 	.short	0x0101
        /*133a*/ 	.byte	0x3f
	.zero		1


	//   ....[26]....
        /*133c*/ 	.word	0x00007240
        /*1340*/ 	.word	0x00000039
        /*1344*/ 	.word	0x0002d8b0
        /*1348*/ 	.short	0x010a
        /*134a*/ 	.byte	0x3f
	.zero		1


	//   ....[27]....
        /*134c*/ 	.word	0x00007720
        /*1350*/ 	.word	0x00000039
        /*1354*/ 	.word	0x00000000
        /*1358*/ 	.short	0x0101
        /*135a*/ 	.byte	0x3f
	.zero		1


	//   ....[28]....
        /*135c*/ 	.word	0x00008000
        /*1360*/ 	.word	0x00000002
        /*1364*/ 	.word	0x0002d800
        /*1368*/ 	.short	0x010a
        /*136a*/ 	.byte	0x3f
	.zero		1


	//   ....[29]....
        /*136c*/ 	.word	0x00008050
        /*1370*/ 	.word	0x00000002
        /*1374*/ 	.word	0x0002d800
        /*1378*/ 	.short	0x010a
        /*137a*/ 	.byte	0x3f
	.zero		1


	//   ....[30]....
        /*137c*/ 	.word	0x00008c60
        /*1380*/ 	.word	0x00000002
        /*1384*/ 	.word	0x0002d800
        /*1388*/ 	.short	0x010a
        /*138a*/ 	.byte	0x3f
	.zero		1


	//   ....[31]....
        /*138c*/ 	.word	0x0000a9d0
        /*1390*/ 	.word	0x00000002
        /*1394*/ 	.word	0x0002d800
        /*1398*/ 	.short	0x010a
        /*139a*/ 	.byte	0x3f
	.zero		1


	//   ....[32]....
        /*139c*/ 	.word	0x0000c2f0
        /*13a0*/ 	.word	0x00000000
        /*13a4*/ 	.word	0x0002d830
        /*13a8*/ 	.short	0x010a
        /*13aa*/ 	.byte	0x3f
	.zero		1


	//   ....[33]....
        /*13ac*/ 	.word	0x0000c3b0
        /*13b0*/ 	.word	0x00000000
        /*13b4*/ 	.word	0x0002d830
        /*13b8*/ 	.short	0x010a
        /*13ba*/ 	.byte	0x3f
	.zero		1


	//   ....[34]....
        /*13bc*/ 	.word	0x0000e070
        /*13c0*/ 	.word	0x0000000c
        /*13c4*/ 	.word	0x00000000
        /*13c8*/ 	.short	0x0101
        /*13ca*/ 	.byte	0x3f
	.zero		1


	//   ....[35]....
        /*13cc*/ 	.word	0x0000f180
        /*13d0*/ 	.word	0x00000007
        /*13d4*/ 	.word	0x0002d830
        /*13d8*/ 	.short	0x010a
        /*13da*/ 	.byte	0x3f
	.zero		1


	//   ....[36]....
        /*13dc*/ 	.word	0x0000f1d0
        /*13e0*/ 	.word	0x00000007
        /*13e4*/ 	.word	0x0002d830
        /*13e8*/ 	.short	0x010a
        /*13ea*/ 	.byte	0x3f
	.zero		1


	//   ....[37]....
        /*13ec*/ 	.word	0x0000f680
        /*13f0*/ 	.word	0x00000008
        /*13f4*/ 	.word	0x0002d850
        /*13f8*/ 	.short	0x010a
        /*13fa*/ 	.byte	0x3f
	.zero		1


	//   ....[38]....
        /*13fc*/ 	.word	0x0000f6c0
        /*1400*/ 	.word	0x00000008
        /*1404*/ 	.word	0x0002d850
        /*1408*/ 	.short	0x010a
        /*140a*/ 	.byte	0x3f
	.zero		1


	//   ....[39]....
        /*140c*/ 	.word	0x00011860
        /*1410*/ 	.word	0x00000050
        /*1414*/ 	.word	0x00000000
        /*1418*/ 	.short	0x0101
        /*141a*/ 	.byte	0x3f
	.zero		1


	//   ....[40]....
        /*141c*/ 	.word	0x00012090
        /*1420*/ 	.word	0x00000005
        /*1424*/ 	.word	0x00000000
        /*1428*/ 	.short	0x0101
        /*142a*/ 	.byte	0x3f
	.zero		1


	//   ....[41]....
        /*142c*/ 	.word	0x00012810
        /*1430*/ 	.word	0x00000007
        /*1434*/ 	.word	0x0002d830
        /*1438*/ 	.short	0x010a
        /*143a*/ 	.byte	0x3f
	.zero		1


	//   ....[42]....
        /*143c*/ 	.word	0x00012860
        /*1440*/ 	.word	0x00000007
        /*1444*/ 	.word	0x0002d830
        /*1448*/ 	.short	0x010a
        /*144a*/ 	.byte	0x3f
	.zero		1


	//   ....[43]....
        /*144c*/ 	.word	0x00012d10
        /*1450*/ 	.word	0x00000008
        /*1454*/ 	.word	0x0002d850
        /*1458*/ 	.short	0x010a
        /*145a*/ 	.byte	0x3f
	.zero		1


	//   ....[44]....
        /*145c*/ 	.word	0x00012d50
        /*1460*/ 	.word	0x00000008
        /*1464*/ 	.word	0x0002d850
        /*1468*/ 	.short	0x010a
        /*146a*/ 	.byte	0x3f
	.zero		1


	//   ....[45]....
        /*146c*/ 	.word	0x000134a0
        /*1470*/ 	.word	0x00000007
        /*1474*/ 	.word	0x00000000
        /*1478*/ 	.short	0x0101
        /*147a*/ 	.byte	0x3f
	.zero		1


	//   ....[46]....
        /*147c*/ 	.word	0x00014d70
        /*1480*/ 	.word	0x00000005
        /*1484*/ 	.word	0x00000000
        /*1488*/ 	.short	0x0101
        /*148a*/ 	.byte	0x3f
	.zero		1


	//   ....[47]....
        /*148c*/ 	.word	0x00015450
        /*1490*/ 	.word	0x00000006
        /*1494*/ 	.word	0x0002d850
        /*1498*/ 	.short	0x010a
        /*149a*/ 	.byte	0x3f
	.zero		1


	//   ....[48]....
        /*149c*/ 	.word	0x00015500
        /*14a0*/ 	.word	0x00000006
        /*14a4*/ 	.word	0x0002d850
        /*14a8*/ 	.short	0x010a
        /*14aa*/ 	.byte	0x3f
	.zero		1


	//   ....[49]....
        /*14ac*/ 	.word	0x00015d00
        /*14b0*/ 	.word	0x00000006
        /*14b4*/ 	.word	0x00000000
        /*14b8*/ 	.short	0x0101
        /*14ba*/ 	.byte	0x3f
	.zero		1


	//   ....[50]....
        /*14bc*/ 	.word	0x00017070
        /*14c0*/ 	.word	0x00000000
        /*14c4*/ 	.word	0x00000000
        /*14c8*/ 	.short	0x0101
        /*14ca*/ 	.byte	0x3f
	.zero		1


	//   ....[51]....
        /*14cc*/ 	.word	0x00017570
        /*14d0*/ 	.word	0x00000006
        /*14d4*/ 	.word	0x00000000
        /*14d8*/ 	.short	0x0101
        /*14da*/ 	.byte	0x3f
	.zero		1


	//   ....[52]....
        /*14dc*/ 	.word	0x0001a910
        /*14e0*/ 	.word	0x00000010
        /*14e4*/ 	.word	0x0002d820
        /*14e8*/ 	.short	0x010a
        /*14ea*/ 	.byte	0x3f
	.zero		1


	//   ....[53]....
        /*14ec*/ 	.word	0x0001a9d0
        /*14f0*/ 	.word	0x00000009
        /*14f4*/ 	.word	0x0002d8a0
        /*14f8*/ 	.short	0x010a
        /*14fa*/ 	.byte	0x3f
	.zero		1


	//   ....[54]....
        /*14fc*/ 	.word	0x0001ae00
        /*1500*/ 	.word	0x00000009
        /*1504*/ 	.word	0x0002d8c0
        /*1508*/ 	.short	0x010a
        /*150a*/ 	.byte	0x3f
	.zero		1


	//   ....[55]....
        /*150c*/ 	.word	0x0001b360
        /*1510*/ 	.word	0x00000009
        /*1514*/ 	.word	0x0002d8a0
        /*1518*/ 	.short	0x010a
        /*151a*/ 	.byte	0x3f
	.zero		1


	//   ....[56]....
        /*151c*/ 	.word	0x0001b780
        /*1520*/ 	.word	0x00000009
        /*1524*/ 	.word	0x0002d8c0
        /*1528*/ 	.short	0x010a
        /*152a*/ 	.byte	0x3f
	.zero		1


	//   ....[57]....
        /*152c*/ 	.word	0x0001c9e0
        /*1530*/ 	.word	0x00000000
        /*1534*/ 	.word	0x0002d840
        /*1538*/ 	.short	0x010a
        /*153a*/ 	.byte	0x3f
	.zero		1


	//   ....[58]....
        /*153c*/ 	.word	0x0001cf30
        /*1540*/ 	.word	0x00000000
        /*1544*/ 	.word	0x0002d830
        /*1548*/ 	.short	0x0107
        /*154a*/ 	.byte	0x3f
	.zero		1


	//   ....[59]....
        /*154c*/ 	.word	0x0001d000
        /*1550*/ 	.word	0x00000000
        /*1554*/ 	.word	0x0002d830
        /*1558*/ 	.short	0x0101
        /*155a*/ 	.byte	0x3f
	.zero		1


	//   ....[60]....
        /*155c*/ 	.word	0x0001dc20
        /*1560*/ 	.word	0x00000010
        /*1564*/ 	.word	0x0002d800
        /*1568*/ 	.short	0x0107
        /*156a*/ 	.byte	0x3f
	.zero		1


	//   ....[61]....
        /*156c*/ 	.word	0x0001dd10
        /*1570*/ 	.word	0x00000010
        /*1574*/ 	.word	0x0002d800
        /*1578*/ 	.short	0x0101
        /*157a*/ 	.byte	0x3f
	.zero		1


	//   ....[62]....
        /*157c*/ 	.word	0x0001dd30
        /*1580*/ 	.word	0x00000010
        /*1584*/ 	.word	0x0002d820
        /*1588*/ 	.short	0x010a
        /*158a*/ 	.byte	0x3f
	.zero		1


	//   ....[63]....
        /*158c*/ 	.word	0x0001e150
        /*1590*/ 	.word	0x00000005
        /*1594*/ 	.word	0x0002d840
        /*1598*/ 	.short	0x010a
        /*159a*/ 	.byte	0x3f
	.zero		1


	//   ....[64]....
        /*159c*/ 	.word	0x0001e560
        /*15a0*/ 	.word	0x00000005
        /*15a4*/ 	.word	0x0002d830
        /*15a8*/ 	.short	0x0107
        /*15aa*/ 	.byte	0x3f
	.zero		1


	//   ....[65]....
        /*15ac*/ 	.word	0x0001e620
        /*15b0*/ 	.word	0x00000005
        /*15b4*/ 	.word	0x0002d830
        /*15b8*/ 	.short	0x0101
        /*15ba*/ 	.byte	0x3f
	.zero		1


	//   ....[66]....
        /*15bc*/ 	.word	0x0001e680
        /*15c0*/ 	.word	0x00000005
        /*15c4*/ 	.word	0x0002d860
        /*15c8*/ 	.short	0x010a
        /*15ca*/ 	.byte	0x3f
	.zero		1


	//   ....[67]....
        /*15cc*/ 	.word	0x0001eb30
        /*15d0*/ 	.word	0x00000005
        /*15d4*/ 	.word	0x0002d850
        /*15d8*/ 	.short	0x0107
        /*15da*/ 	.byte	0x3f
	.zero		1


	//   ....[68]....
        /*15dc*/ 	.word	0x0001ec20
        /*15e0*/ 	.word	0x00000005
        /*15e4*/ 	.word	0x0002d850
        /*15e8*/ 	.short	0x0101
        /*15ea*/ 	.byte	0x3f
	.zero		1


	//   ....[69]....
        /*15ec*/ 	.word	0x0001ee50
        /*15f0*/ 	.word	0x00000000
        /*15f4*/ 	.word	0x0002d860
        /*15f8*/ 	.short	0x010a
        /*15fa*/ 	.byte	0x3f
	.zero		1


	//   ....[70]....
        /*15fc*/ 	.word	0x0001f280
        /*1600*/ 	.word	0x00000000
        /*1604*/ 	.word	0x0002d850
        /*1608*/ 	.short	0x0107
        /*160a*/ 	.byte	0x3f
	.zero		1


	//   ....[71]....
        /*160c*/ 	.word	0x0001f360
        /*1610*/ 	.word	0x00000000
        /*1614*/ 	.word	0x0002d850
        /*1618*/ 	.short	0x0101
        /*161a*/ 	.byte	0x3f
	.zero		1


	//   ....[72]....
        /*161c*/ 	.word	0x000204c0
        /*1620*/ 	.word	0x00000005
        /*1624*/ 	.word	0x0002d820
        /*1628*/ 	.short	0x010a
        /*162a*/ 	.byte	0x3f
	.zero		1


	//   ....[73]....
        /*162c*/ 	.word	0x00020660
        /*1630*/ 	.word	0x00000003
        /*1634*/ 	.word	0x0002d840
        /*1638*/ 	.short	0x010a
        /*163a*/ 	.byte	0x3f
	.zero		1


	//   ....[74]....
        /*163c*/ 	.word	0x000206f0
        /*1640*/ 	.word	0x00000005
        /*1644*/ 	.word	0x0002d840
        /*1648*/ 	.short	0x010a
        /*164a*/ 	.byte	0x3f
	.zero		1


	//   ....[75]....
        /*164c*/ 	.word	0x00020730
        /*1650*/ 	.word	0x00000003
        /*1654*/ 	.word	0x0002d860
        /*1658*/ 	.short	0x010a
        /*165a*/ 	.byte	0x3f
	.zero		1


	//   ....[76]....
        /*165c*/ 	.word	0x00020770
        /*1660*/ 	.word	0x00000005
        /*1664*/ 	.word	0x0002d860
        /*1668*/ 	.short	0x010a
        /*166a*/ 	.byte	0x3f
	.zero		1


	//   ....[77]....
        /*166c*/ 	.word	0x000207d0
        /*1670*/ 	.word	0x00000039
        /*1674*/ 	.word	0x0002d890
        /*1678*/ 	.short	0x010a
        /*167a*/ 	.byte	0x3f
	.zero		1


	//   ....[78]....
        /*167c*/ 	.word	0x00020950
        /*1680*/ 	.word	0x00000039
        /*1684*/ 	.word	0x0002d890
        /*1688*/ 	.short	0x010a
        /*168a*/ 	.byte	0x3f
	.zero		1


	//   ....[79]....
        /*168c*/ 	.word	0x00020ad0
        /*1690*/ 	.word	0x00000039
        /*1694*/ 	.word	0x0002d890
        /*1698*/ 	.short	0x010a
        /*169a*/ 	.byte	0x3f
	.zero		1


	//   ....[80]....
        /*169c*/ 	.word	0x00020c40
        /*16a0*/ 	.word	0x00000039
        /*16a4*/ 	.word	0x0002d8b0
        /*16a8*/ 	.short	0x010a
        /*16aa*/ 	.byte	0x3f
	.zero		1


	//   ....[81]....
        /*16ac*/ 	.word	0x00020ef0
        /*16b0*/ 	.word	0x00000002
        /*16b4*/ 	.word	0x0002d800
        /*16b8*/ 	.short	0x010a
        /*16ba*/ 	.byte	0x3f
	.zero		1


	//   ....[82]....
        /*16bc*/ 	.word	0x00021100
        /*16c0*/ 	.word	0x00000002
        /*16c4*/ 	.word	0x0002d800
        /*16c8*/ 	.short	0x010a
        /*16ca*/ 	.byte	0x3f
	.zero		1


	//   ....[83]....
        /*16cc*/ 	.word	0x00021150
        /*16d0*/ 	.word	0x00000000
        /*16d4*/ 	.word	0x0002d830
        /*16d8*/ 	.short	0x010a
        /*16da*/ 	.byte	0x3f
	.zero		1


	//   ....[84]....
        /*16dc*/ 	.word	0x000211a0
        /*16e0*/ 	.word	0x00000007
        /*16e4*/ 	.word	0x0002d830
        /*16e8*/ 	.short	0x010a
        /*16ea*/ 	.byte	0x3f
	.zero		1


	//   ....[85]....
        /*16ec*/ 	.word	0x000211f0
        /*16f0*/ 	.word	0x00000008
        /*16f4*/ 	.word	0x0002d850
        /*16f8*/ 	.short	0x010a
        /*16fa*/ 	.byte	0x3f
	.zero		1


	//   ....[86]....
        /*16fc*/ 	.word	0x00021240
        /*1700*/ 	.word	0x00000007
        /*1704*/ 	.word	0x0002d830
        /*1708*/ 	.short	0x010a
        /*170a*/ 	.byte	0x3f
	.zero		1


	//   ....[87]....
        /*170c*/ 	.word	0x00021290
        /*1710*/ 	.word	0x00000008
        /*1714*/ 	.word	0x0002d850
        /*1718*/ 	.short	0x010a
        /*171a*/ 	.byte	0x3f
	.zero		1


	//   ....[88]....
        /*171c*/ 	.word	0x000212e0
        /*1720*/ 	.word	0x00000006
        /*1724*/ 	.word	0x0002d850
        /*1728*/ 	.short	0x010a
        /*172a*/ 	.byte	0x3f
	.zero		1


	//   ....[89]....
        /*172c*/ 	.word	0x00021a50
        /*1730*/ 	.word	0x00000010
        /*1734*/ 	.word	0x0002d820
        /*1738*/ 	.short	0x010a
        /*173a*/ 	.byte	0x3f
	.zero		1


	//   ....[90]....
        /*173c*/ 	.word	0x00021aa0
        /*1740*/ 	.word	0x00000009
        /*1744*/ 	.word	0x0002d8a0
        /*1748*/ 	.short	0x010a
        /*174a*/ 	.byte	0x3f
	.zero		1


	//   ....[91]....
        /*174c*/ 	.word	0x00021af0
        /*1750*/ 	.word	0x00000009
        /*1754*/ 	.word	0x0002d8c0
        /*1758*/ 	.short	0x010a
        /*175a*/ 	.byte	0x3f
	.zero		1


	//   ....[92]....
        /*175c*/ 	.word	0x00021b40
        /*1760*/ 	.word	0x00000009
        /*1764*/ 	.word	0x0002d8a0
        /*1768*/ 	.short	0x010a
        /*176a*/ 	.byte	0x3f
	.zero		1


	//   ....[93]....
        /*176c*/ 	.word	0x00021b90
        /*1770*/ 	.word	0x00000009
        /*1774*/ 	.word	0x0002d8c0
        /*1778*/ 	.short	0x010a
        /*177a*/ 	.byte	0x3f
	.zero		1


	//   ....[94]....
        /*177c*/ 	.word	0x00021cb0
        /*1780*/ 	.word	0x00000000
        /*1784*/ 	.word	0x0002d840
        /*1788*/ 	.short	0x010a
        /*178a*/ 	.byte	0x3f
	.zero		1


	//   ....[95]....
        /*178c*/ 	.word	0x00022ae0
        /*1790*/ 	.word	0x00000010
        /*1794*/ 	.word	0x0002d820
        /*1798*/ 	.short	0x010a
        /*179a*/ 	.byte	0x3f
	.zero		1


	//   ....[96]....
        /*179c*/ 	.word	0x00022b30
        /*17a0*/ 	.word	0x00000005
        /*17a4*/ 	.word	0x0002d840
        /*17a8*/ 	.short	0x010a
        /*17aa*/ 	.byte	0x3f
	.zero		1


	//   ....[97]....
        /*17ac*/ 	.word	0x000230d0
        /*17b0*/ 	.word	0x00000005
        /*17b4*/ 	.word	0x0002d860
        /*17b8*/ 	.short	0x010a
        /*17ba*/ 	.byte	0x3f
	.zero		1


	//   ....[98]....
        /*17bc*/ 	.word	0x000236b0
        /*17c0*/ 	.word	0x00000000
        /*17c4*/ 	.word	0x0002d860
        /*17c8*/ 	.short	0x010a
        /*17ca*/ 	.byte	0x3f
	.zero		1


	//   ....[99]....
        /*17cc*/ 	.word	0x000246a0
        /*17d0*/ 	.word	0x00000005
        /*17d4*/ 	.word	0x0002d820
        /*17d8*/ 	.short	0x010a
        /*17da*/ 	.byte	0x3f
	.zero		1


	//   ....[100]....
        /*17dc*/ 	.word	0x00024840
        /*17e0*/ 	.word	0x00000003
        /*17e4*/ 	.word	0x0002d840
        /*17e8*/ 	.short	0x010a
        /*17ea*/ 	.byte	0x3f
	.zero		1


	//   ....[101]....
        /*17ec*/ 	.word	0x00024890
        /*17f0*/ 	.word	0x00000005
        /*17f4*/ 	.word	0x0002d840
        /*17f8*/ 	.short	0x010a
        /*17fa*/ 	.byte	0x3f
	.zero		1


	//   ....[102]....
        /*17fc*/ 	.word	0x000248e0
        /*1800*/ 	.word	0x00000003
        /*1804*/ 	.word	0x0002d860
        /*1808*/ 	.short	0x010a
        /*180a*/ 	.byte	0x3f
	.zero		1


	//----- nvinfo : EIATTR_NUM_MBARRIERS
	.align		4
.L_1351:
        /*180c*/ 	.byte	0x03, 0x38
        /*180e*/ 	.short	0x0016


	//----- nvinfo : EIATTR_EXIT_INSTR_OFFSETS
	.align		4
        /*1810*/ 	.byte	0x04, 0x1c
        /*1812*/ 	.short	(.L_1353 - .L_1352)


	//   ....[0]....
.L_1352:
        /*1814*/ 	.word	0x000207c0


	//----- nvinfo : EIATTR_MAX_THREADS
	.align		4
.L_1353:
        /*1818*/ 	.byte	0x04, 0x05
        /*181a*/ 	.short	(.L_1355 - .L_1354)
.L_1354:
        /*181c*/ 	.word	0x00000200
        /*1820*/ 	.word	0x00000001
        /*1824*/ 	.word	0x00000001


	//----- nvinfo : EIATTR_CRS_STACK_SIZE
	.align		4
.L_1355:
        /*1828*/ 	.byte	0x04, 0x1e
        /*182a*/ 	.short	(.L_1357 - .L_1356)
.L_1356:
        /*182c*/ 	.word	0x00000000


	//----- nvinfo : EIATTR_CBANK_PARAM_SIZE
	.align		4
.L_1357:
        /*1830*/ 	.byte	0x03, 0x19
        /*1832*/ 	.short	0x0af0


	//----- nvinfo : EIATTR_PARAM_CBANK
	.align		4
        /*1834*/ 	.byte	0x04, 0x0a
        /*1836*/ 	.short	(.L_1359 - .L_1358)
	.align		4
.L_1358:
        /*1838*/ 	.word	index@(.nv.constant0._ZN7cutlass13device_kernelIN5flash11enable_sm90INS1_16FlashAttnFwdSm90INS1_25CollectiveMainloopFwdSm90ILi2EN4cute5tupleIJNS5_1CILi1EEES8_S8_EEENS6_IJNS7_ILi192EEENS7_ILi128EEENS7_ILi96EEEEEELi96ENS_10bfloat16_tEfNS_4arch4Sm90ELb1ELb0ELb1ELb1ELb1ELb1ELb0ELb0ELb1ELb1ELb1ELb0EEENS1_21CollectiveEpilogueFwdINS6_IJSA_SC_SB_EEES9_SE_SG_Li384ELb1ELb1ELb1ELb0EEENS1_36VarlenDynamicPersistentTileSchedulerILi192ELi128ELi384ELi128ELb1ELb1ELb1ELb1ELb1ELb1EEEEEEEEEvNT_6ParamsE)
        /*183c*/ 	.short	0x0210
        /*183e*/ 	.short	0x0af0


	//----- nvinfo : EIATTR_SW_WAR
	.align		4
.L_1359:
        /*1840*/ 	.byte	0x04, 0x36
        /*1842*/ 	.short	(.L_1361 - .L_1360)
.L_1360:
        /*1844*/ 	.word	0x00000008
.L_1361:


//--------------------- .nv.info._ZN7cutlass13device_kernelIN5flash11enable_sm90INS1_16FlashAttnFwdSm90INS1_25CollectiveMainloopFwdSm90ILi2EN4cute5tupleIJNS5_1CILi1EEES8_S8_EEENS6_IJNS7_ILi192EEENS7_ILi128EEENS7_ILi64EEEEEELi64ENS_10bfloat16_tEfNS_4arch4Sm90ELb0ELb0ELb1ELb0ELb1ELb0ELb0ELb1ELb1ELb1ELb1ELb0EEENS1_21CollectiveEpilogueFwdINS6_IJSA_SC_SB_EEES9_SE_SG_Li384ELb0ELb1ELb1ELb0EEENS1_19SingleTileSchedulerILb0ELb1ELb1ELi192EEEEEEEEEvNT_6ParamsE --------------------------
	.section	.nv.info._ZN7cutlass13device_kernelIN5flash11enable_sm90INS1_16FlashAttnFwdSm90INS1_25CollectiveMainloopFwdSm90ILi2EN4cute5tupleIJNS5_1CILi1EEES8_S8_EEENS6_IJNS7_ILi192EEENS7_ILi128EEENS7_ILi64EEEEEELi64ENS_10bfloat16_tEfNS_4arch4Sm90ELb0ELb0ELb1ELb0ELb1ELb0ELb0ELb1ELb1ELb1ELb1ELb0EEENS1_21CollectiveEpilogueFwdINS6_IJSA_SC_SB_EEES9_SE_SG_Li384ELb0ELb1ELb1ELb0EEENS1_19SingleTileSchedulerILb0ELb1ELb1ELi192EEEEEEEEEvNT_6ParamsE,"",@"SHT_CUDA_INFO"
	.sectionflags	@""
	.align	4


	//----- nvinfo : EIATTR_CUDA_API_VERSION
	.align		4
        /*0000*/ 	.byte	0x04, 0x37
        /*0002*/ 	.short	(.L_1363 - .L_1362)
.L_1362:
        /*0004*/ 	.word	0x00000082


	//----- nvinfo : EIATTR_KPARAM_INFO
	.align		4
.L_1363:
        /*0008*/ 	.byte	0x04, 0x17
        /*000a*/ 	.short	(.L_1365 - .L_1364)
.L_1364:
        /*000c*/ 	.word	0x00000000
        /*0010*/ 	.short	0x0000
        /*0012*/ 	.short	0x0070
        /*0014*/ 	.byte	0x00, 0xf0, 0x01, 0x28


	//----- nvinfo : EIATTR_SPARSE_MMA_MASK
	.align		4
.L_1365:
        /*0018*/ 	.byte	0x03, 0x50
        /*001a*/ 	.short	0x0000


	//----- nvinfo : EIATTR_MAXREG_COUNT
	.align		4
        /*001c*/ 	.byte	0x03, 0x1b
        /*001e*/ 	.short	0x0080


	//----- nvinfo : EIATTR_NUM_BARRIERS
	.align		4
        /*0020*/ 	.byte	0x02, 0x4c
        /*0022*/ 	.byte	0x10
	.zero		1


	//----- nvinfo : EIATTR_EXTERNS
	.align		4
        /*0024*/ 	.byte	0x04, 0x0f
        /*0026*/ 	.short	(.L_1367 - .L_1366)


	//   ....[0]....
	.align		4
.L_1366:
        /*0028*/ 	.word	index@(__assertfail)


	//----- nvinfo : EIATTR_ANNOTATIONS
	.align		4
.L_1367:
        /*002c*/ 	.byte	0x04, 0x55
        /*002e*/ 	.short	(.L_1369 - .L_1368)


	//   ....[0]....
.L_1368:
        /*0030*/ 	.word	0x00000001
        /*0034*/ 	.byte	0xb0, 0x85, 0x00, 0x00, 0x01, 0x00, 0x00, 0x00, 0x10, 0x9e, 0x00, 0x00


	//----- nvinfo : EIATTR_MERCURY_ISA_VERSION
	.align		4
.L_1369:
        /*0040*/ 	.byte	0x03, 0x5f
        /*0042*/ 	.short	0x0101


	//----- nvinfo : EIATTR_INT_WARP_WIDE_INSTR_OFFSETS
	.align		4
        /*0044*/ 	.byte	0x04, 0x31
        /*0046*/ 	.short	(.L_1371 - .L_1370)


	//   ....[0]....
.L_1370:
        /*0048*/ 	.word	0x000000c0


	//   ....[1]....
        /*004c*/ 	.word	0x000000d0


	//   ....[2]....
        /*0050*/ 	.word	0x00000170


	//----- nvinfo : EIATTR_COOP_GROUP_MASK_REGIDS
	.align		4
.L_1371:
        /*0054*/ 	.byte	0x04, 0x29
        /*0056*/ 	.short	(.L_1373 - .L_1372)


	//   ....[0]....
.L_1372:
        /*0058*/ 	.word	0xffffffff


	//   ....[1]....
        /*005c*/ 	.word	0xffffffff


	//   ....[2]....
        /*0060*/ 	.word	0xffffffff


	//   ....[3]....
        /*0064*/ 	.word	0xffffffff


	//   ....[4]....
        /*0068*/ 	.word	0xffffffff


	//   ....[5]....
        /*006c*/ 	.word	0xffffffff


	//   ....[6]....
        /*0070*/ 	.word	0xffffffff


	//   ....[7]....
        /*0074*/ 	.word	0xffffffff


	//   ....[8]....
        /*0078*/ 	.word	0xffffffff


	//   ....[9]....
        /*007c*/ 	.word	0xffffffff


	//   ....[10]....
        /*0080*/ 	.word	0xffffffff


	//   ....[11]....
        /*0084*/ 	.word	0xffffffff


	//   ....[12]....
        /*0088*/ 	.word	0xffffffff


	//   ....[13]....
        /*008c*/ 	.word	0xffffffff


	//   ....[14]....
        /*0090*/ 	.word	0xffffffff


	//   ....[15]....
        /*0094*/ 	.word	0xffffffff


	//   ....[16]....
        /*0098*/ 	.word	0xffffffff


	//   ....[17]....
        /*009c*/ 	.word	0xffffffff


	//   ....[18]....
        /*00a0*/ 	.word	0xffffffff


	//   ....[19]....
        /*00a4*/ 	.word	0xffffffff


	//   ....[20]....
        /*00a8*/ 	.word	0xffffffff


	//   ....[21]....
        /*00ac*/ 	.word	0xffffffff


	//   ....[22]....
        /*00b0*/ 	.word	0xffffffff


	//   ....[23]....
        /*00b4*/ 	.word	0xffffffff


	//   ....[24]....
        /*00b8*/ 	.word	0xffffffff


	//   ....[25]....
        /*00bc*/ 	.word	0xffffffff


	//   ....[26]....
        /*00c0*/ 	.word	0xffffffff


	//   ....[27]....
        /*00c4*/ 	.word	0xffffffff


	//   ....[28]....
        /*00c8*/ 	.word	0xffffffff


	//   ....[29]....
        /*00cc*/ 	.word	0xffffffff


	//   ....[30]....
        /*00d0*/ 	.word	0xffffffff


	//   ....[31]....
        /*00d4*/ 	.word	0xffffffff


	//   ....[32]....
        /*00d8*/ 	.word	0xffffffff


	//   ....[33]....
        /*00dc*/ 	.word	0xffffffff


	//   ....[34]....
        /*00e0*/ 	.word	0xffffffff


	//   ....[35]....
        /*00e4*/ 	.word	0xffffffff


	//   ....[36]....
        /*00e8*/ 	.word	0xffffffff


	//   ....[37]....
        /*00ec*/ 	.word	0xffffffff


	//   ....[38]....
        /*00f0*/ 	.word	0xffffffff


	//   ....[39]....
        /*00f4*/ 	.word	0xffffffff


	//   ....[40]....
        /*00f8*/ 	.word	0xffffffff


	//   ....[41]....
        /*00fc*/ 	.word	0xffffffff


	//   ....[42]....
        /*0100*/ 	.word	0xffffffff


	//   ....[43]....
        /*0104*/ 	.word	0xffffffff


	//   ....[44]....
        /*0108*/ 	.word	0xffffffff


	//   ....[45]....
        /*010c*/ 	.word	0xffffffff


	//   ....[46]....
        /*0110*/ 	.word	0xffffffff


	//   ....[47]....
        /*0114*/ 	.word	0xffffffff


	//   ....[48]....
        /*0118*/ 	.word	0xffffffff


	//   ....[49]....
        /*011c*/ 	.word	0xffffffff


	//   ....[50]....
        /*0120*/ 	.word	0xffffffff


	//   ....[51]....
        /*0124*/ 	.word	0xffffffff


	//   ....[52]....
        /*0128*/ 	.word	0xffffffff


	//   ....[53]....
        /*012c*/ 	.word	0xffffffff


	//   ....[54]....
        /*0130*/ 	.word	0xffffffff


	//   ....[55]....
        /*0134*/ 	.word	0xffffffff


	//   ....[56]....
        /*0138*/ 	.word	0xffffffff


	//   ....[57]....
        /*013c*/ 	.word	0xffffffff


	//   ....[58]....
        /*0140*/ 	.word	0xffffffff


	//   ....[59]....
        /*0144*/ 	.word	0xffffffff


	//   ....[60]....
        /*0148*/ 	.word	0xffffffff


	//   ....[61]....
        /*014c*/ 	.word	0xffffffff


	//   ....[62]....
        /*0150*/ 	.word	0xffffffff


	//   ....[63]....
        /*0154*/ 	.word	0xffffffff


	//   ....[64]....
        /*0158*/ 	.word	0xffffffff


	//   ....[65]....
        /*015c*/ 	.word	0xffffffff


	//   ....[66]....
        /*0160*/ 	.word	0xffffffff


	//   ....[67]....
        /*0164*/ 	.word	0xffffffff


	//   ....[68]....
        /*0168*/ 	.word	0xffffffff


	//   ....[69]....
        /*016c*/ 	.word	0xffffffff


	//   ....[70]....
        /*0170*/ 	.word	0xffffffff


	//   ....[71]....
        /*0174*/ 	.word	0xffffffff


	//   ....[72]....
        /*0178*/ 	.word	0xffffffff


	//   ....[73]....
        /*017c*/ 	.word	0xffffffff


	//   ....[74]....
        /*0180*/ 	.word	0xffffffff


	//   ....[75]....
        /*0184*/ 	.word	0xffffffff


	//   ....[76]....
        /*0188*/ 	.word	0xffffffff


	//   ....[77]....
        /*018c*/ 	.word	0xffffffff


	//   ....[78]....
        /*0190*/ 	.word	0xffffffff


	//   ....[79]....
        /*0194*/ 	.word	0xffffffff


	//   ....[80]....
        /*0198*/ 	.word	0xffffffff


	//   ....[81]....
        /*019c*/ 	.word	0xffffffff


	//   ....[82]....
        /*01a0*/ 	.word	0xffffffff


	//   ....[83]....
        /*01a4*/ 	.word	0xffffffff


	//   ....[84]....
        /*01a8*/ 	.word	0xffffffff


	//   ....[85]....
        /*01ac*/ 	.word	0xffffffff


	//   ....[86]....
        /*01b0*/ 	.word	0xffffffff


	//   ....[87]....
        /*01b4*/ 	.word	0xffffffff


	//   ....[88]....
        /*01b8*/ 	.word	0xffffffff


	//   ....[89]....
        /*01bc*/ 	.word	0xffffffff


	//   ....[90]....
        /*01c0*/ 	.word	0xffffffff


	//   ....[91]....
        /*01c4*/ 	.word	0xffffffff


	//   ....[92]....
        /*01c8*/ 	.word	0xffffffff


	//   ....[93]....
        /*01cc*/ 	.word	0xffffffff


	//   ....[94]....
        /*01d0*/ 	.word	0xffffffff


	//   ....[95]....
        /*01d4*/ 	.word	0xffffffff


	//   ....[96]....
        /*01d8*/ 	.word	0xffffffff


	//   ....[97]....
        /*01dc*/ 	.word	0xffffffff


	//   ....[98]....
        /*01e0*/ 	.word	0xffffffff


	//   ....[99]....
        /*01e4*/ 	.word	0xffffffff


	//   ....[100]....
        /*01e8*/ 	.word	0xffffffff


	//   ....[101]....
        /*01ec*/ 	.word	0xffffffff


	//   ....[102]....
        /*01f0*/ 	.word	0xffffffff


	//   ....[103]....
        /*01f4*/ 	.word	0xffffffff


	//   ....[104]....
        /*01f8*/ 	.word	0xffffffff


	//   ....[105]....
        /*01fc*/ 	.word	0xffffffff


	//   ....[106]....
        /*0200*/ 	.word	0xffffffff


	//   ....[107]....
        /*0204*/ 	.word	0xffffffff


	//   ....[108]....
        /*0208*/ 	.word	0xffffffff


	//   ....[109]....
        /*020c*/ 	.word	0xffffffff


	//   ....[110]....
        /*0210*/ 	.word	0xffffffff


	//   ....[111]....
        /*0214*/ 	.word	0xffffffff


	//   ....[112]....
        /*0218*/ 	.word	0xffffffff


	//   ....[113]....
        /*021c*/ 	.word	0xffffffff


	//   ....[114]....
        /*0220*/ 	.word	0xffffffff


	//   ....[115]....
        /*0224*/ 	.word	0xffffffff


	//   ....[116]....
        /*0228*/ 	.word	0xffffffff


	//   ....[117]....
        /*022c*/ 	.word	0x0500000f


	//   ....[118]....
        /*0230*/ 	.word	0x0500000f


	//   ....[119]....
        /*0234*/ 	.word	0x0500000f


	//   ....[120]....
        /*0238*/ 	.word	0x0500000f


	//   ....[121]....
        /*023c*/ 	.word	0x0500000f


	//   ....[122]....
        /*0240*/ 	.word	0x0500000f


	//   ....[123]....
        /*0244*/ 	.word	0x0500000f


	//   ....[124]....
        /*0248*/ 	.word	0x0500000f


	//   ....[125]....
        /*024c*/ 	.word	0x0500000f


	//   ....[126]....
        /*0250*/ 	.word	0x0500000f


	//   ....[127]....
        /*0254*/ 	.word	0x0500000f


	//   ....[128]....
        /*0258*/ 	.word	0x0500000f


	//   ....[129]....
        /*025c*/ 	.word	0x0500000f


	//   ....[130]....
        /*0260*/ 	.word	0x0500000f


	//   ....[131]....
        /*0264*/ 	.word	0x0500000f


	//   ....[132]....
        /*0268*/ 	.word	0x0500000f


	//   ....[133]....
        /*026c*/ 	.word	0x0500000f


	//   ....[134]....
        /*0270*/ 	.word	0x0500000f


	//   ....[135]....
        /*0274*/ 	.word	0x0500000f


	//   ....[136]....
        /*0278*/ 	.word	0x0500000f


	//   ....[137]....
        /*027c*/ 	.word	0x0500000f


	//   ....[138]....
        /*0280*/ 	.word	0x0500000f


	//   ....[139]....
        /*0284*/ 	.word	0x0500000f


	//   ....[140]....
        /*0288*/ 	.word	0x0500000f


	//   ....[141]....
        /*028c*/ 	.word	0x0500000f


	//   ....[142]....
        /*0290*/ 	.word	0x0500000f


	//   ....[143]....
        /*0294*/ 	.word	0x0500000f


	//   ....[144]....
        /*0298*/ 	.word	0x0500000f


	//   ....[145]....
        /*029c*/ 	.word	0x0500000f


	//   ....[146]....
        /*02a0*/ 	.word	0x0500000f


	//   ....[147]....
        /*02a4*/ 	.word	0x0500000f


	//   ....[148]....
        /*02a8*/ 	.word	0x0500000f


	//   ....[149]....
        /*02ac*/ 	.word	0x0500000f


	//   ....[150]....
        /*02b0*/ 	.word	0x0500000f


	//   ....[151]....
        /*02b4*/ 	.word	0x0500000f


	//   ....[152]....
        /*02b8*/ 	.word	0x0500000f


	//   ....[153]....
        /*02bc*/ 	.word	0x0500000f


	//   ....[154]....
        /*02c0*/ 	.word	0x0500000f


	//   ....[155]....
        /*02c4*/ 	.word	0x0500000f


	//   ....[156]....
        /*02c8*/ 	.word	0x0500000f


	//   ....[157]....
        /*02cc*/ 	.word	0x0500000f


	//   ....[158]....
        /*02d0*/ 	.word	0x0500000f


	//   ....[159]....
        /*02d4*/ 	.word	0x0500000f


	//   ....[160]....
        /*02d8*/ 	.word	0x0500000f


	//   ....[161]....
        /*02dc*/ 	.word	0x0500000f


	//   ....[162]....
        /*02e0*/ 	.word	0x0500000f


	//   ....[163]....
        /*02e4*/ 	.word	0x0500000f


	//   ....[164]....
        /*02e8*/ 	.word	0x0500000f


	//   ....[165]....
        /*02ec*/ 	.word	0x0500000f


	//   ....[166]....
        /*02f0*/ 	.word	0x0500000f


	//   ....[167]....
        /*02f4*/ 	.word	0x0500000f


	//   ....[168]....
        /*02f8*/ 	.word	0x0500000f


	//   ....[169]....
        /*02fc*/ 	.word	0x0500000f


	//   ....[170]....
        /*0300*/ 	.word	0x0500000f


	//   ....[171]....
        /*0304*/ 	.word	0x0500000f


	//   ....[172]....
        /*0308*/ 	.word	0x0500000f


	//   ....[173]....
        /*030c*/ 	.word	0x0500000f


	//   ....[174]....
        /*0310*/ 	.word	0x0500000f


	//   ....[175]....
        /*0314*/ 	.word	0x0500000f


	//   ....[176]....
        /*0318*/ 	.word	0x0500000f


	//   ....[177]....
        /*031c*/ 	.word	0x0500000f


	//   ....[178]....
        /*0320*/ 	.word	0x0500000f


	//   ....[179]....
        /*0324*/ 	.word	0x0500000f


	//   ....[180]....
        /*0328*/ 	.word	0x0500000f


	//   ....[181]....
        /*032c*/ 	.word	0x0500000f


	//   ....[182]....
        /*0330*/ 	.word	0x0500000f


	//   ....[183]....
        /*0334*/ 	.word	0x0500000f


	//   ....[184]....
        /*0338*/ 	.word	0x0500000f


	//   ....[185]....
        /*033c*/ 	.word	0x0500000f


	//   ....[186]....
        /*0340*/ 	.word	0x0500000f


	//   ....[187]....
        /*0344*/ 	.word	0x0500000f


	//   ....[188]....
        /*0348*/ 	.word	0x0500000f


	//   ....[189]....
        /*034c*/ 	.word	0x0500000f


	//   ....[190]....
        /*0350*/ 	.word	0x0500000f


	//   ....[191]....
        /*0354*/ 	.word	0x0500000f


	//   ....[192]....
        /*0358*/ 	.word	0x0500000f


	//   ....[193]....
        /*035c*/ 	.word	0x0500000f


	//   ....[194]....
        /*0360*/ 	.word	0x0500000f


	//   ....[195]....
        /*0364*/ 	.word	0x0500000f


	//   ....[196]....
        /*0368*/ 	.word	0x0500000f


	//   ....[197]....
        /*036c*/ 	.word	0x0500000f


	//   ....[198]....
        /*0370*/ 	.word	0x0500000f


	//   ....[199]....
        /*0374*/ 	.word	0x0500000f


	//   ....[200]....
        /*0378*/ 	.word	0x0500000f


	//   ....[201]....
        /*037c*/ 	.word	0x0500000f


	//   ....[202]....
        /*0380*/ 	.word	0x0500000f


	//   ....[203]....
        /*0384*/ 	.word	0x0500000f


	//   ....[204]....
        /*0388*/ 	.word	0x0500000f


	//   ....[205]....
        /*038c*/ 	.word	0x0500000f


	//   ....[206]....
        /*0390*/ 	.word	0x0500000f


	//----- nvinfo : EIATTR_COOP_GROUP_INSTR_OFFSETS
	.align		4
.L_1373:
        /*0394*/ 	.byte	0x04, 0x28
        /*0396*/ 	.short	(.L_1375 - .L_1374)


	//   ....[0]....
.L_1374:
        /*0398*/ 	.word	0x00000080


	//   ....[1]....
        /*039c*/ 	.word	0x00000090


	//   ....[2]....
        /*03a0*/ 	.word	0x000002d0


	//   ....[3]....
        /*03a4*/ 	.word	0x00000430


	//   ....[4]....
        /*03a8*/ 	.word	0x00000550


	//   ....[5]....
        /*03ac*/ 	.word	0x000006b0


	//   ....[6]....
        /*03b0*/ 	.word	0x00000f50


	//   ....[7]....
        /*03b4*/ 	.word	0x00002640


	//   ....[8]....
        /*03b8*/ 	.word	0x00002690


	//   ....[9]....
        /*03bc*/ 	.word	0x00002c80


	//   ....[10]....
        /*03c0*/ 	.word	0x00002ce0


	//   ....[11]....
        /*03c4*/ 	.word	0x00004d20


	//   ....[12]....
        /*03c8*/ 	.word	0x00004d50


	//   ....[13]....
        /*03cc*/ 	.word	0x00004d80


	//   ....[14]....
        /*03d0*/ 	.word	0x00004d90


	//   ....[15]....
        /*03d4*/ 	.word	0x00006040


	//   ....[16]....
        /*03d8*/ 	.word	0x00006070


	//   ....[17]....
        /*03dc*/ 	.word	0x00006140


	//   ....[18]....
        /*03e0*/ 	.word	0x00006150


	//   ....[19]....
        /*03e4*/ 	.word	0x00006ee0


	//   ....[20]....
        /*03e8*/ 	.word	0x00006f20


	//   ....[21]....
        /*03ec*/ 	.word	0x00006f60


	//   ....[22]....
        /*03f0*/ 	.word	0x00006fa0


	//   ....[23]....
        /*03f4*/ 	.word	0x00006fc0


	//   ....[24]....
        /*03f8*/ 	.word	0x00006fe0


	//   ....[25]....
        /*03fc*/ 	.word	0x00007320


	//   ....[26]....
        /*0400*/ 	.word	0x00007330


	//   ....[27]....
        /*0404*/ 	.word	0x00007a50


	//   ....[28]....
        /*0408*/ 	.word	0x00008b20


	//   ....[29]....
        /*040c*/ 	.word	0x00008b40


	//   ....[30]....
        /*0410*/ 	.word	0x00008b50


	//   ....[31]....
        /*0414*/ 	.word	0x00008b60


	//   ....[32]....
        /*0418*/ 	.word	0x00008b70


	//   ....[33]....
        /*041c*/ 	.word	0x00008bb0


	//   ....[34]....
        /*0420*/ 	.word	0x00008bf0


	//   ....[35]....
        /*0424*/ 	.word	0x00008c20


	//   ....[36]....
        /*0428*/ 	.word	0x00008c40


	//   ....[37]....
        /*042c*/ 	.word	0x00008ca0


	//   ....[38]....
        /*0430*/ 	.word	0x00008cf0


	//   ....[39]....
        /*0434*/ 	.word	0x00008d20


	//   ....[40]....
        /*0438*/ 	.word	0x00008d50


	//   ....[41]....
        /*043c*/ 	.word	0x00008d80


	//   ....[42]....
        /*0440*/ 	.word	0x00008db0


	//   ....[43]....
        /*0444*/ 	.word	0x00008dd0


	//   ....[44]....
        /*0448*/ 	.word	0x00009570


	//   ....[45]....
        /*044c*/ 	.word	0x00009580


	//   ....[46]....
        /*0450*/ 	.word	0x00009590


	//   ....[47]....
        /*0454*/ 	.word	0x000095d0


	//   ....[48]....
        /*0458*/ 	.word	0x00009620


	//   ....[49]....
        /*045c*/ 	.word	0x00009670


	//   ....[50]....
        /*0460*/ 	.word	0x000096d0


	//   ....[51]....
        /*0464*/ 	.word	0x00009700


	//   ....[52]....
        /*0468*/ 	.word	0x00009730


	//   ....[53]....
        /*046c*/ 	.word	0x000097a0


	//   ....[54]....
        /*0470*/ 	.word	0x000097e0


	//   ....[55]....
        /*0474*/ 	.word	0x00009800


	//   ....[56]....
        /*0478*/ 	.word	0x00009830


	//   ....[57]....
        /*047c*/ 	.word	0x000098a0


	//   ....[58]....
        /*0480*/ 	.word	0x000098b0


	//   ....[59]....
        /*0484*/ 	.word	0x000098e0


	//   ....[60]....
        /*0488*/ 	.word	0x00009930


	//   ....[61]....
        /*048c*/ 	.word	0x000099a0


	//   ....[62]....
        /*0490*/ 	.word	0x000099e0


	//   ....[63]....
        /*0494*/ 	.word	0x00009a00


	//   ....[64]....
        /*0498*/ 	.word	0x00009a30


	//   ....[65]....
        /*049c*/ 	.word	0x00009a40


	//   ....[66]....
        /*04a0*/ 	.word	0x00009a80


	//   ....[67]....
        /*04a4*/ 	.word	0x00009b00


	//   ....[68]....
        /*04a8*/ 	.word	0x0000a210


	//   ....[69]....
        /*04ac*/ 	.word	0x0000a240


	//   ....[70]....
        /*04b0*/ 	.word	0x0000a250


	//   ....[71]....
        /*04b4*/ 	.word	0x0000a290


	//   ....[72]....
        /*04b8*/ 	.word	0x0000a2a0


	//   ....[73]....
        /*04bc*/ 	.word	0x0000a2e0


	//   ....[74]....
        /*04c0*/ 	.word	0x0000a2f0


	//   ....[75]....
        /*04c4*/ 	.word	0x0000a330


	//   ....[76]....
        /*04c8*/ 	.word	0x0000a340


	//   ....[77]....
        /*04cc*/ 	.word	0x0000a380


	//   ....[78]....
        /*04d0*/ 	.word	0x0000a390


	//   ....[79]....
        /*04d4*/ 	.word	0x0000a3d0


	//   ....[80]....
        /*04d8*/ 	.word	0x0000a3e0


	//   ....[81]....
        /*04dc*/ 	.word	0x0000a420


	//   ....[82]....
        /*04e0*/ 	.word	0x0000a430


	//   ....[83]....
        /*04e4*/ 	.word	0x0000a440


	//   ....[84]....
        /*04e8*/ 	.word	0x0000a6a0


	//   ....[85]....
        /*04ec*/ 	.word	0x0000a6d0


	//   ....[86]....
        /*04f0*/ 	.word	0x0000a6e0


	//   ....[87]....
        /*04f4*/ 	.word	0x0000a6f0


	//   ....[88]....
        /*04f8*/ 	.word	0x0000a700


	//   ....[89]....
        /*04fc*/ 	.word	0x0000a710


	//   ....[90]....
        /*0500*/ 	.word	0x0000a730


	//   ....[91]....
        /*0504*/ 	.word	0x0000a780


	//   ....[92]....
        /*0508*/ 	.word	0x0000a7a0


	//   ....[93]....
        /*050c*/ 	.word	0x0000a7e0


	//   ....[94]....
        /*0510*/ 	.word	0x0000a800


	//   ....[95]....
        /*0514*/ 	.word	0x0000a840


	//   ....[96]....
        /*0518*/ 	.word	0x0000a860


	//   ....[97]....
        /*051c*/ 	.word	0x0000a8a0


	//   ....[98]....
        /*0520*/ 	.word	0x0000a8c0


	//   ....[99]....
        /*0524*/ 	.word	0x0000a8f0


	//   ....[100]....
        /*0528*/ 	.word	0x0000ade0


	//   ....[101]....
        /*052c*/ 	.word	0x0000ae10


	//   ....[102]....
        /*0530*/ 	.word	0x0000ae40


	//   ....[103]....
        /*0534*/ 	.word	0x0000ae70


	//   ....[104]....
        /*0538*/ 	.word	0x0000ae80


	//   ....[105]....
        /*053c*/ 	.word	0x0000ae90


	//   ....[106]....
        /*0540*/ 	.word	0x0000aeb0


	//   ....[107]....
        /*0544*/ 	.word	0x0000aed0


	//   ....[108]....
        /*0548*/ 	.word	0x0000aef0


	//   ....[109]....
        /*054c*/ 	.word	0x0000af20


	//   ....[110]....
        /*0550*/ 	.word	0x0000af40


	//   ....[111]....
        /*0554*/ 	.word	0x0000af60


	//   ....[112]....
        /*0558*/ 	.word	0x0000af80


	//   ....[113]....
        /*055c*/ 	.word	0x0000afb0


	//   ....[114]....
        /*0560*/ 	.word	0x0000aff0


	//   ....[115]....
        /*0564*/ 	.word	0x0000b040


	//   ....[116]....
        /*0568*/ 	.word	0x0000b350


	//   ....[117]....
        /*056c*/ 	.word	0x0000b7f0


	//   ....[118]....
        /*0570*/ 	.word	0x0000b8e0


	//   ....[119]....
        /*0574*/ 	.word	0x0000b980


	//   ....[120]....
        /*0578*/ 	.word	0x0000ba00


	//   ....[121]....
        /*057c*/ 	.word	0x0000bac0


	//   ....[122]....
        /*0580*/ 	.word	0x0000bb20


	//   ....[123]....
        /*0584*/ 	.word	0x0000bbc0


	//   ....[124]....
        /*0588*/ 	.word	0x0000bc20


	//   ....[125]....
        /*058c*/ 	.word	0x0000bd10


	//   ....[126]....
        /*0590*/ 	.word	0x0000bd80


	//   ....[127]....
        /*0594*/ 	.word	0x0000be20


	//   ....[128]....
        /*0598*/ 	.word	0x0000be80


	//   ....[129]....
        /*059c*/ 	.word	0x0000bf50


	//   ....[130]....
        /*05a0*/ 	.word	0x0000bfb0


	//   ....[131]....
        /*05a4*/ 	.word	0x0000c060


	//   ....[132]....
        /*05a8*/ 	.word	0x0000c0c0


	//   ....[133]....
        /*05ac*/ 	.word	0x0000c180


	//   ....[134]....
        /*05b0*/ 	.word	0x0000c210


	//   ....[135]....
        /*05b4*/ 	.word	0x0000c260


	//   ....[136]....
        /*05b8*/ 	.word	0x0000c330


	//   ....[137]....
        /*05bc*/ 	.word	0x0000c3f0


	//   ....[138]....
        /*05c0*/ 	.word	0x0000c450


	//   ....[139]....
        /*05c4*/ 	.word	0x0000c510


	//   ....[140]....
        /*05c8*/ 	.word	0x0000c580


	//   ....[141]....
        /*05cc*/ 	.word	0x0000c660


	//   ....[142]....
        /*05d0*/ 	.word	0x0000c6c0


	//   ....[143]....
        /*05d4*/ 	.word	0x0000c780


	//   ....[144]....
        /*05d8*/ 	.word	0x0000c7f0


	//   ....[145]....
        /*05dc*/ 	.word	0x0000c8d0


	//   ....[146]....
        /*05e0*/ 	.word	0x0000c930


	//   ....[147]....
        /*05e4*/ 	.word	0x0000c9f0


	//   ....[148]....
        /*05e8*/ 	.word	0x0000ca60


	//   ....[149]....
        /*05ec*/ 	.word	0x0000cb20


	//   ....[150]....
        /*05f0*/ 	.word	0x0000cba0


	//   ....[151]....
        /*05f4*/ 	.word	0x0000cc60


	//   ....[152]....
        /*05f8*/ 	.word	0x0000ccc0


	//   ....[153]....
        /*05fc*/ 	.word	0x0000cd90


	//   ....[154]....
        /*0600*/ 	.word	0x0000cdf0


	//   ....[155]....
        /*0604*/ 	.word	0x0000ceb0


	//   ....[156]....
        /*0608*/ 	.word	0x0000cf30


	//   ....[157]....
        /*060c*/ 	.word	0x0000cfe0


	//   ....[158]....
        /*0610*/ 	.word	0x0000d120


	//   ....[159]....
        /*0614*/ 	.word	0x0000d1c0


	//   ....[160]....
        /*0618*/ 	.word	0x0000d260


	//   ....[161]....
        /*061c*/ 	.word	0x0000d2f0


	//   ....[162]....
        /*0620*/ 	.word	0x0000d390


	//   ....[163]....
        /*0624*/ 	.word	0x0000d420


	//   ....[164]....
        /*0628*/ 	.word	0x0000d4c0


	//   ....[165]....
        /*062c*/ 	.word	0x0000d550


	//   ....[166]....
        /*0630*/ 	.word	0x0000d5f0


	//   ....[167]....
        /*0634*/ 	.word	0x0000d680


	//   ....[168]....
        /*0638*/ 	.word	0x0000d720


	//   ....[169]....
        /*063c*/ 	.word	0x0000d7b0


	//   ....[170]....
        /*0640*/ 	.word	0x0000d850


	//   ....[171]....
        /*0644*/ 	.word	0x0000d8e0


	//   ....[172]....
        /*0648*/ 	.word	0x0000d980


	//   ....[173]....
        /*064c*/ 	.word	0x0000da10


	//   ....[174]....
        /*0650*/ 	.word	0x0000daf0


	//   ....[175]....
        /*0654*/ 	.word	0x0000dba0


	//   ....[176]....
        /*0658*/ 	.word	0x0000dc00


	//   ....[177]....
        /*065c*/ 	.word	0x0000dcb0


	//   ....[178]....
        /*0660*/ 	.word	0x0000dd40


	//   ....[179]....
        /*0664*/ 	.word	0x0000dde0


	//   ....[180]....
        /*0668*/ 	.word	0x0000de60


	//   ....[181]....
        /*066c*/ 	.word	0x0000df00


	//   ....[182]....
        /*0670*/ 	.word	0x0000df90


	//   ....[183]....
        /*0674*/ 	.word	0x0000e030


	//   ....[184]....
        /*0678*/ 	.word	0x0000e0b0


	//   ....[185]....
        /*067c*/ 	.word	0x0000e150


	//   ....[186]....
        /*0680*/ 	.word	0x0000e1e0


	//   ....[187]....
        /*0684*/ 	.word	0x0000e280


	//   ....[188]....
        /*0688*/ 	.word	0x0000e300


	//   ....[189]....
        /*068c*/ 	.word	0x0000e390


	//   ....[190]....
        /*0690*/ 	.word	0x0000e470


	//   ....[191]....
        /*0694*/ 	.word	0x0000e510


	//   ....[192]....
        /*0698*/ 	.word	0x0000e5b0


	//   ....[193]....
        /*069c*/ 	.word	0x0000e660


	//   ....[194]....
        /*06a0*/ 	.word	0x0000e6c0


	//   ....[195]....
        /*06a4*/ 	.word	0x0000e780


	//   ....[196]....
        /*06a8*/ 	.word	0x0000e7e0


	//   ....[197]....
        /*06ac*/ 	.word	0x0000e8a0


	//   ....[198]....
        /*06b0*/ 	.word	0x0000e900


	//   ....[199]....
        /*06b4*/ 	.word	0x0000e9c0


	//   ....[200]....
        /*06b8*/ 	.word	0x0000ea20


	//   ....[201]....
        /*06bc*/ 	.word	0x0000eae0


	//   ....[202]....
        /*06c0*/ 	.word	0x0000eb40


	//   ....[203]....
        /*06c4*/ 	.word	0x0000ec00


	//   ....[204]....
        /*06c8*/ 	.word	0x0000ec60


	//   ....[205]....
        /*06cc*/ 	.word	0x0000ed10


	//   ....[206]....
        /*06d0*/ 	.word	0x0000ee20


	//----- nvinfo : EIATTR_REG_RECONFIG
	.align		4
.L_1375:
        /*06d4*/ 	.byte	0x01, 0x54
	.zero		2


	//----- nvinfo : EIATTR_SYSCALL_OFFSETS
	.align		4
        /*06d8*/ 	.byte	0x04, 0x46
        /*06da*/ 	.short	(.L_1377 - .L_1376)


	//   ....[0]....
.L_1376:
        /*06dc*/ 	.word	0x00001110


	//   ....[1]....
        /*06e0*/ 	.word	0x00008180


	//   ....[2]....
        /*06e4*/ 	.word	0x000082c0


	//   ....[3]....
        /*06e8*/ 	.word	0x000083b0


	//   ....[4]....
        /*06ec*/ 	.word	0x00009130


	//----- nvinfo : EIATTR_MBARRIER_INSTR_OFFSETS
	.align		4
.L_1377:
        /*06f0*/ 	.byte	0x04, 0x39
        /*06f2*/ 	.short	(.L_1379 - .L_1378)


	//   ....[0]....
.L_1378:
        /*06f4*/ 	.word	0x00000180
        /*06f8*/ 	.word	0x000000ff
        /*06fc*/ 	.word	0x00016800
        /*0700*/ 	.short	0x0100
        /*0702*/ 	.byte	0x08
	.zero		1


	//   ....[1]....
        /*0704*/ 	.word	0x00000190
        /*0708*/ 	.word	0x000000ff
        /*070c*/ 	.word	0x00016820
        /*0710*/ 	.short	0x0100
        /*0712*/ 	.byte	0x08
	.zero		1


	//   ....[2]....
        /*0714*/ 	.word	0x00000280
        /*0718*/ 	.word	0x000000ff
        /*071c*/ 	.word	0x00016830
        /*0720*/ 	.short	0x0100
        /*0722*/ 	.byte	0x08
	.zero		1


	//   ....[3]....
        /*0724*/ 	.word	0x00000290
        /*0728*/ 	.word	0x000000ff
        /*072c*/ 	.word	0x00016840
        /*0730*/ 	.short	0x0100
        /*0732*/ 	.byte	0x08
	.zero		1


	//   ....[4]....
        /*0734*/ 	.word	0x000002a0
        /*0738*/ 	.word	0x000000ff
        /*073c*/ 	.word	0x00016838
        /*0740*/ 	.short	0x0100
        /*0742*/ 	.byte	0x08
	.zero		1


	//   ....[5]....
        /*0744*/ 	.word	0x000002b0
        /*0748*/ 	.word	0x000000ff
        /*074c*/ 	.word	0x00016848
        /*0750*/ 	.short	0x0100
        /*0752*/ 	.byte	0x08
	.zero		1


	//   ....[6]....
        /*0754*/ 	.word	0x000003e0
        /*0758*/ 	.word	0x000000ff
        /*075c*/ 	.word	0x00016850
        /*0760*/ 	.short	0x0100
        /*0762*/ 	.byte	0x08
	.zero		1


	//   ....[7]....
        /*0764*/ 	.word	0x000003f0
        /*0768*/ 	.word	0x000000ff
        /*076c*/ 	.word	0x00016860
        /*0770*/ 	.short	0x0100
        /*0772*/ 	.byte	0x08
	.zero		1


	//   ....[8]....
        /*0774*/ 	.word	0x00000400
        /*0778*/ 	.word	0x000000ff
        /*077c*/ 	.word	0x00016858
        /*0780*/ 	.short	0x0100
        /*0782*/ 	.byte	0x08
	.zero		1


	//   ....[9]....
        /*0784*/ 	.word	0x00000410
        /*0788*/ 	.word	0x000000ff
        /*078c*/ 	.word	0x00016868
        /*0790*/ 	.short	0x0100
        /*0792*/ 	.byte	0x08
	.zero		1


	//   ....[10]....
        /*0794*/ 	.word	0x00000500
        /*0798*/ 	.word	0x000000ff
        /*079c*/ 	.word	0x00016870
        /*07a0*/ 	.short	0x0100
        /*07a2*/ 	.byte	0x06
	.zero		1


	//   ....[11]....
        /*07a4*/ 	.word	0x00000510
        /*07a8*/ 	.word	0x000000ff
        /*07ac*/ 	.word	0x00016880
        /*07b0*/ 	.short	0x0100
        /*07b2*/ 	.byte	0x06
	.zero		1


	//   ....[12]....
        /*07b4*/ 	.word	0x00000520
        /*07b8*/ 	.word	0x000000ff
        /*07bc*/ 	.word	0x00016878
        /*07c0*/ 	.short	0x0100
        /*07c2*/ 	.byte	0x06
	.zero		1


	//   ....[13]....
        /*07c4*/ 	.word	0x00000530
        /*07c8*/ 	.word	0x000000ff
        /*07cc*/ 	.word	0x00016888
        /*07d0*/ 	.short	0x0100
        /*07d2*/ 	.byte	0x06
	.zero		1


	//   ....[14]....
        /*07d4*/ 	.word	0x00000660
        /*07d8*/ 	.word	0x000000ff
        /*07dc*/ 	.word	0x00016890
        /*07e0*/ 	.short	0x0100
        /*07e2*/ 	.byte	0x08
	.zero		1


	//   ....[15]....
        /*07e4*/ 	.word	0x00000670
        /*07e8*/ 	.word	0x000000ff
        /*07ec*/ 	.word	0x000168a0
        /*07f0*/ 	.short	0x0100
        /*07f2*/ 	.byte	0x08
	.zero		1


	//   ....[16]....
        /*07f4*/ 	.word	0x00000680
        /*07f8*/ 	.word	0x000000ff
        /*07fc*/ 	.word	0x00016898
        /*0800*/ 	.short	0x0100
        /*0802*/ 	.byte	0x08
	.zero		1


	//   ....[17]....
        /*0804*/ 	.word	0x00000690
        /*0808*/ 	.word	0x000000ff
        /*080c*/ 	.word	0x000168a8
        /*0810*/ 	.short	0x0100
        /*0812*/ 	.byte	0x08
	.zero		1


	//   ....[18]....
        /*0814*/ 	.word	0x000007d0
        /*0818*/ 	.word	0x000000ff
        /*081c*/ 	.word	0x000168b0
        /*0820*/ 	.short	0x0100
        /*0822*/ 	.byte	0x08
	.zero		1


	//   ....[19]....
        /*0824*/ 	.word	0x000007e0
        /*0828*/ 	.word	0x000000ff
        /*082c*/ 	.word	0x000168c0
        /*0830*/ 	.short	0x0100
        /*0832*/ 	.byte	0x08
	.zero		1


	//   ....[20]....
        /*0834*/ 	.word	0x000007f0
        /*0838*/ 	.word	0x000000ff
        /*083c*/ 	.word	0x000168b8
        /*0840*/ 	.short	0x0100
        /*0842*/ 	.byte	0x08
	.zero		1


	//   ....[21]....
        /*0844*/ 	.word	0x00000800
        /*0848*/ 	.word	0x000000ff
        /*084c*/ 	.word	0x000168c8
        /*0850*/ 	.short	0x0100
        /*0852*/ 	.byte	0x08
	.zero		1


	//   ....[22]....
        /*0854*/ 	.word	0x00001130
        /*0858*/ 	.word	0x000000ff
        /*085c*/ 	.word	0x00016800
        /*0860*/ 	.short	0x010a
        /*0862*/ 	.byte	0x28
	.zero		1


	//   ....[23]....
        /*0864*/ 	.word	0x000011a0
        /*0868*/ 	.word	0x000000ff
        /*086c*/ 	.word	0x00016830
        /*0870*/ 	.short	0x010a
        /*0872*/ 	.byte	0x28
	.zero		1


	//   ....[24]....
        /*0874*/ 	.word	0x00001200
        /*0878*/ 	.word	0x000000ff
        /*087c*/ 	.word	0x00016830
        /*0880*/ 	.short	0x010a
        /*0882*/ 	.byte	0x28
	.zero		1


	//   ....[25]....
        /*0884*/ 	.word	0x00001d00
        /*0888*/ 	.word	0x000000ff
        /*088c*/ 	.word	0x00000000
        /*0890*/ 	.short	0x0101
        /*0892*/ 	.byte	0x04
	.zero		1


	//   ....[26]....
        /*0894*/ 	.word	0x00003ad0
        /*0898*/ 	.word	0x000000ff
        /*089c*/ 	.word	0x00016830
        /*08a0*/ 	.short	0x010a
        /*08a2*/ 	.byte	0x0a
	.zero		1


	//   ....[27]....
        /*08a4*/ 	.word	0x00003b10
        /*08a8*/ 	.word	0x000000ff
        /*08ac*/ 	.word	0x00016830
        /*08b0*/ 	.short	0x010a
        /*08b2*/ 	.byte	0x0a
	.zero		1


	//   ....[28]....
        /*08b4*/ 	.word	0x00003d50
        /*08b8*/ 	.word	0x000000ff
        /*08bc*/ 	.word	0x00016850
        /*08c0*/ 	.short	0x010a
        /*08c2*/ 	.byte	0x0a
	.zero		1


	//   ....[29]....
        /*08c4*/ 	.word	0x00003d90
        /*08c8*/ 	.word	0x000000ff
        /*08cc*/ 	.word	0x00016850
        /*08d0*/ 	.short	0x010a
        /*08d2*/ 	.byte	0x0a
	.zero		1


	//   ....[30]....
        /*08d4*/ 	.word	0x000046c0
        /*08d8*/ 	.word	0x000000ff
        /*08dc*/ 	.word	0x00000000
        /*08e0*/ 	.short	0x0101
        /*08e2*/ 	.byte	0x06
	.zero		1


	//   ....[31]....
        /*08e4*/ 	.word	0x00005b80
        /*08e8*/ 	.word	0x000000ff
        /*08ec*/ 	.word	0x00000000
        /*08f0*/ 	.short	0x0101
        /*08f2*/ 	.byte	0x05
	.zero		1


	//   ....[32]....
        /*08f4*/ 	.word	0x00005fa0
        /*08f8*/ 	.word	0x000000ff
        /*08fc*/ 	.word	0x00016850
        /*0900*/ 	.short	0x010a
        /*0902*/ 	.byte	0x05
	.zero		1


	//   ....[33]....
        /*0904*/ 	.word	0x00005fe0
        /*0908*/ 	.word	0x000000ff
        /*090c*/ 	.word	0x00016850
        /*0910*/ 	.short	0x010a
        /*0912*/ 	.byte	0x05
	.zero		1


	//   ....[34]....
        /*0914*/ 	.word	0x000065b0
        /*0918*/ 	.word	0x000000ff
        /*091c*/ 	.word	0x00000000
        /*0920*/ 	.short	0x0101
        /*0922*/ 	.byte	0x04
	.zero		1


	//   ....[35]....
        /*0924*/ 	.word	0x00006fd0
        /*0928*/ 	.word	0x000000ff
        /*092c*/ 	.word	0x00000000
        /*0930*/ 	.short	0x0101
        /*0932*/ 	.byte	0x04
	.zero		1


	//   ....[36]....
        /*0934*/ 	.word	0x00008820
        /*0938*/ 	.word	0x000000ff
        /*093c*/ 	.word	0x00016840
        /*0940*/ 	.short	0x010a
        /*0942*/ 	.byte	0x2d
	.zero		1


	//   ....[37]....
        /*0944*/ 	.word	0x00008ed0
        /*0948*/ 	.word	0x000000ff
        /*094c*/ 	.word	0x00016830
        /*0950*/ 	.short	0x0107
        /*0952*/ 	.byte	0x2d
	.zero		1


	//   ....[38]....
        /*0954*/ 	.word	0x00008f60
        /*0958*/ 	.word	0x000000ff
        /*095c*/ 	.word	0x00016830
        /*0960*/ 	.short	0x0101
        /*0962*/ 	.byte	0x2d
	.zero		1


	//   ....[39]....
        /*0964*/ 	.word	0x00009bf0
        /*0968*/ 	.word	0x000000ff
        /*096c*/ 	.word	0x00016800
        /*0970*/ 	.short	0x0107
        /*0972*/ 	.byte	0x2d
	.zero		1


	//   ....[40]....
        /*0974*/ 	.word	0x00009c30
        /*0978*/ 	.word	0x000000ff
        /*097c*/ 	.word	0x00016800
        /*0980*/ 	.short	0x0101
        /*0982*/ 	.byte	0x2d
	.zero		1


	//   ....[41]....
        /*0984*/ 	.word	0x00009c40
        /*0988*/ 	.word	0x000000ff
        /*098c*/ 	.word	0x00016820
        /*0990*/ 	.short	0x010a
        /*0992*/ 	.byte	0x2d
	.zero		1


	//   ....[42]....
        /*0994*/ 	.word	0x0000a020
        /*0998*/ 	.word	0x00000007
        /*099c*/ 	.word	0x00016840
        /*09a0*/ 	.short	0x010a
        /*09a2*/ 	.byte	0x3f
	.zero		1


	//   ....[43]....
        /*09a4*/ 	.word	0x0000a500
        /*09a8*/ 	.word	0x00000007
        /*09ac*/ 	.word	0x00016830
        /*09b0*/ 	.short	0x0107
        /*09b2*/ 	.byte	0x3f
	.zero		1


	//   ....[44]....
        /*09b4*/ 	.word	0x0000a5d0
        /*09b8*/ 	.word	0x00000007
        /*09bc*/ 	.word	0x00016830
        /*09c0*/ 	.short	0x0101
        /*09c2*/ 	.byte	0x3f
	.zero		1


	//   ....[45]....
        /*09c4*/ 	.word	0x0000a630
        /*09c8*/ 	.word	0x00000007
        /*09cc*/ 	.word	0x00016860
        /*09d0*/ 	.short	0x010a
        /*09d2*/ 	.byte	0x3f
	.zero		1


	//   ....[46]....
        /*09d4*/ 	.word	0x0000aa20
        /*09d8*/ 	.word	0x00000007
        /*09dc*/ 	.word	0x00016850
        /*09e0*/ 	.short	0x0107
        /*09e2*/ 	.byte	0x3f
	.zero		1


	//   ....[47]....
        /*09e4*/ 	.word	0x0000abb0
        /*09e8*/ 	.word	0x00000007
        /*09ec*/ 	.word	0x00016850
        /*09f0*/ 	.short	0x0101
        /*09f2*/ 	.byte	0x3f
	.zero		1


	//   ....[48]....
        /*09f4*/ 	.word	0x0000ad50
        /*09f8*/ 	.word	0x00000000
        /*09fc*/ 	.word	0x00016860
        /*0a00*/ 	.short	0x010a
        /*0a02*/ 	.byte	0x3f
	.zero		1


	//   ....[49]....
        /*0a04*/ 	.word	0x0000b170
        /*0a08*/ 	.word	0x00000000
        /*0a0c*/ 	.word	0x00016850
        /*0a10*/ 	.short	0x0107
        /*0a12*/ 	.byte	0x3f
	.zero		1


	//   ....[50]....
        /*0a14*/ 	.word	0x0000b250
        /*0a18*/ 	.word	0x00000000
        /*0a1c*/ 	.word	0x00016850
        /*0a20*/ 	.short	0x0101
        /*0a22*/ 	.byte	0x3f
	.zero		1


	//   ....[51]....
        /*0a24*/ 	.word	0x0000b2e0
        /*0a28*/ 	.word	0x00000007
        /*0a2c*/ 	.word	0x00016820
        /*0a30*/ 	.short	0x010a
        /*0a32*/ 	.byte	0x3f
	.zero		1


	//   ....[52]....
        /*0a34*/ 	.word	0x0000b440
        /*0a38*/ 	.word	0x00000005
        /*0a3c*/ 	.word	0x00016840
        /*0a40*/ 	.short	0x010a
        /*0a42*/ 	.byte	0x3f
	.zero		1


	//   ....[53]....
        /*0a44*/ 	.word	0x0000b4e0
        /*0a48*/ 	.word	0x00000003
        /*0a4c*/ 	.word	0x00016840
        /*0a50*/ 	.short	0x010a
        /*0a52*/ 	.byte	0x3f
	.zero		1


	//   ....[54]....
        /*0a54*/ 	.word	0x0000b520
        /*0a58*/ 	.word	0x00000005
        /*0a5c*/ 	.word	0x00016860
        /*0a60*/ 	.short	0x010a
        /*0a62*/ 	.byte	0x3f
	.zero		1


	//   ....[55]....
        /*0a64*/ 	.word	0x0000b560
        /*0a68*/ 	.word	0x00000003
        /*0a6c*/ 	.word	0x00016860
        /*0a70*/ 	.short	0x010a
        /*0a72*/ 	.byte	0x3f
	.zero		1


	//   ....[56]....
        /*0a74*/ 	.word	0x0000b5d0
        /*0a78*/ 	.word	0x00000003
        /*0a7c*/ 	.word	0x00016800
        /*0a80*/ 	.short	0x010a
        /*0a82*/ 	.byte	0x3f
	.zero		1


	//   ....[57]....
        /*0a84*/ 	.word	0x0000b630
        /*0a88*/ 	.word	0x00000003
        /*0a8c*/ 	.word	0x00016830
        /*0a90*/ 	.short	0x010a
        /*0a92*/ 	.byte	0x3f
	.zero		1


	//   ....[58]....
        /*0a94*/ 	.word	0x0000b690
        /*0a98*/ 	.word	0x00000009
        /*0a9c*/ 	.word	0x00016830
        /*0aa0*/ 	.short	0x010a
        /*0aa2*/ 	.byte	0x3f
	.zero		1


	//   ....[59]....
        /*0aa4*/ 	.word	0x0000b6f0
        /*0aa8*/ 	.word	0x00000009
        /*0aac*/ 	.word	0x00016850
        /*0ab0*/ 	.short	0x010a
        /*0ab2*/ 	.byte	0x3f
	.zero		1


	//   ....[60]....
        /*0ab4*/ 	.word	0x0000b750
        /*0ab8*/ 	.word	0x00000003
        /*0abc*/ 	.word	0x00016850
        /*0ac0*/ 	.short	0x010a
        /*0ac2*/ 	.byte	0x3f
	.zero		1


	//   ....[61]....
        /*0ac4*/ 	.word	0x0000b830
        /*0ac8*/ 	.word	0x00000002
        /*0acc*/ 	.word	0x00016840
        /*0ad0*/ 	.short	0x010a
        /*0ad2*/ 	.byte	0x3f
	.zero		1


	//   ....[62]....
        /*0ad4*/ 	.word	0x0000d020
        /*0ad8*/ 	.word	0x00000003
        /*0adc*/ 	.word	0x00016820
        /*0ae0*/ 	.short	0x010a
        /*0ae2*/ 	.byte	0x3f
	.zero		1


	//   ....[63]....
        /*0ae4*/ 	.word	0x0000d070
        /*0ae8*/ 	.word	0x00000007
        /*0aec*/ 	.word	0x00016840
        /*0af0*/ 	.short	0x010a
        /*0af2*/ 	.byte	0x3f
	.zero		1


	//   ....[64]....
        /*0af4*/ 	.word	0x0000da40
        /*0af8*/ 	.word	0x00000007
        /*0afc*/ 	.word	0x00016860
        /*0b00*/ 	.short	0x010a
        /*0b02*/ 	.byte	0x3f
	.zero		1


	//   ....[65]....
        /*0b04*/ 	.word	0x0000e3c0
        /*0b08*/ 	.word	0x00000000
        /*0b0c*/ 	.word	0x00016860
        /*0b10*/ 	.short	0x010a
        /*0b12*/ 	.byte	0x3f
	.zero		1


	//   ....[66]....
        /*0b14*/ 	.word	0x0000ed40
        /*0b18*/ 	.word	0x00000007
        /*0b1c*/ 	.word	0x00016820
        /*0b20*/ 	.short	0x010a
        /*0b22*/ 	.byte	0x3f
	.zero		1


	//   ....[67]....
        /*0b24*/ 	.word	0x0000eee0
        /*0b28*/ 	.word	0x00000005
        /*0b2c*/ 	.word	0x00016840
        /*0b30*/ 	.short	0x010a
        /*0b32*/ 	.byte	0x3f
	.zero		1


	//   ....[68]....
        /*0b34*/ 	.word	0x0000ef30
        /*0b38*/ 	.word	0x00000003
        /*0b3c*/ 	.word	0x00016840
        /*0b40*/ 	.short	0x010a
        /*0b42*/ 	.byte	0x3f
	.zero		1


	//   ....[69]....
        /*0b44*/ 	.word	0x0000ef80
        /*0b48*/ 	.word	0x00000005
        /*0b4c*/ 	.word	0x00016860
        /*0b50*/ 	.short	0x010a
        /*0b52*/ 	.byte	0x3f
	.zero		1


	//----- nvinfo : EIATTR_NUM_MBARRIERS
	.align		4
.L_1379:
        /*0b54*/ 	.byte	0x03, 0x38
        /*0b56*/ 	.short	0x0016


	//----- nvinfo : EIATTR_EXIT_INSTR_OFFSETS
	.align		4
        /*0b58*/ 	.byte	0x04, 0x1c
        /*0b5a*/ 	.short	(.L_1381 - .L_1380)


	//   ....[0]....
.L_1380:
        /*0b5c*/ 	.word	0x0000b5b0


	//----- nvinfo : EIATTR_MAX_THREADS
	.align		4
.L_1381:
        /*0b60*/ 	.byte	0x04, 0x05
        /*0b62*/ 	.short	(.L_1383 - .L_1382)
.L_1382:
        /*0b64*/ 	.word	0x00000200
        /*0b68*/ 	.word	0x00000001
        /*0b6c*/ 	.word	0x00000001


	//----- nvinfo : EIATTR_CRS_STACK_SIZE
	.align		4
.L_1383:
        /*0b70*/ 	.byte	0x04, 0x1e
        /*0b72*/ 	.short	(.L_1385 - .L_1384)
.L_1384:
        /*0b74*/ 	.word	0x00000000


	//----- nvinfo : EIATTR_CBANK_PARAM_SIZE
	.align		4
.L_1385:
        /*0b78*/ 	.byte	0x03, 0x19
        /*0b7a*/ 	.short	0x0a70


	//----- nvinfo : EIATTR_PARAM_CBANK
	.align		4
        /*0b7c*/ 	.byte	0x04, 0x0a
        /*0b7e*/ 	.short	(.L_1387 - .L_1386)
	.align		4
.L_1386:
        /*0b80*/ 	.word	index@(.nv.constant0._ZN7cutlass13device_kernelIN5flash11enable_sm90INS1_16FlashAttnFwdSm90INS1_25CollectiveMainloopFwdSm90ILi2EN4cute5tupleIJNS5_1CILi1EEES8_S8_EEENS6_IJNS7_ILi192EEENS7_ILi128EEENS7_ILi64EEEEEELi64ENS_10bfloat16_tEfNS_4arch4Sm90ELb0ELb0ELb1ELb0ELb1ELb0ELb0ELb1ELb1ELb1ELb1ELb0EEENS1_21CollectiveEpilogueFwdINS6_IJSA_SC_SB_EEES9_SE_SG_Li384ELb0ELb1ELb1ELb0EEENS1_19SingleTileSchedulerILb0ELb1ELb1ELi192EEEEEEEEEvNT_6ParamsE)
        /*0b84*/ 	.short	0x0210
        /*0b86*/ 	.short	0x0a70


	//----- nvinfo : EIATTR_SW_WAR
	.align		4
.L_1387:
        /*0b88*/ 	.byte	0x04, 0x36
        /*0b8a*/ 	.short	(.L_1389 - .L_1388)
.L_1388:
        /*0b8c*/ 	.word	0x00000008
.L_1389:


//--------------------- .nv.info._ZN7cutlass13device_kernelIN5flash11enable_sm90INS1_16FlashAttnFwdSm90INS1_25CollectiveMainloopFwdSm90ILi2EN4cute5tupleIJNS5_1CILi1EEES8_S8_EEENS6_IJNS7_ILi192EEENS7_ILi128EEENS7_ILi64EEEEEELi64ENS_10bfloat16_tEfNS_4arch4Sm90ELb0ELb0ELb1ELb1ELb1ELb0ELb0ELb1ELb1ELb1ELb1ELb0EEENS1_21CollectiveEpilogueFwdINS6_IJSA_SC_SB_EEES9_SE_SG_Li384ELb1ELb1ELb1ELb0EEENS1_36VarlenDynamicPersistentTileSchedulerILi192ELi128ELi384ELi128ELb1ELb1ELb1ELb0ELb1ELb1EEEEEEEEEvNT_6ParamsE --------------------------
	.section	.nv.info._ZN7cutlass13device_kernelIN5flash11enable_sm90INS1_16FlashAttnFwdSm90INS1_25CollectiveMainloopFwdSm90ILi2EN4cute5tupleIJNS5_1CILi1EEES8_S8_EEENS6_IJNS7_ILi192EEENS7_ILi128EEENS7_ILi64EEEEEELi64ENS_10bfloat16_tEfNS_4arch4Sm90ELb0ELb0ELb1ELb1ELb1ELb0ELb0ELb1ELb1ELb1ELb1ELb0EEENS1_21CollectiveEpilogueFwdINS6_IJSA_SC_SB_EEES9_SE_SG_Li384ELb1ELb1ELb1ELb0EEENS1_36VarlenDynamicPersistentTileSchedulerILi192ELi128ELi384ELi128ELb1ELb1ELb1ELb0ELb1ELb1EEEEEEEEEvNT_6ParamsE,"",@"SHT_CUDA_INFO"
	.sectionflags	@""
	.align	4


	//----- nvinfo : EIATTR_CUDA_API_VERSION
	.align		4
        /*0000*/ 	.byte	0x04, 0x37
        /*0002*/ 	.short	(.L_1391 - .L_1390)
.L_1390:
        /*0004*/ 	.word	0x00000082


	//----- nvinfo : EIATTR_KPARAM_INFO
	.align		4
.L_1391:
        /*0008*/ 	.byte	0x04, 0x17
        /*000a*/ 	.short	(.L_1393 - .L_1392)
.L_1392:
        /*000c*/ 	.word	0x00000000
        /*0010*/ 	.short	0x0000
        /*0012*/ 	.short	0x0070
        /*0014*/ 	.byte	0x00, 0xf0, 0x01, 0x2a


	//----- nvinfo : EIATTR_SPARSE_MMA_MASK
	.align		4
.L_1393:
        /*0018*/ 	.byte	0x03, 0x50
        /*001a*/ 	.short	0x0000


	//----- nvinfo : EIATTR_MAXREG_COUNT
	.align		4
        /*001c*/ 	.byte	0x03, 0x1b
        /*001e*/ 	.short	0x0080


	//----- nvinfo : EIATTR_NUM_BARRIERS
	.align		4
        /*0020*/ 	.byte	0x02, 0x4c
        /*0022*/ 	.byte	0x10
	.zero		1


	//----- nvinfo : EIATTR_EXTERNS
	.align		4
        /*0024*/ 	.byte	0x04, 0x0f
        /*0026*/ 	.short	(.L_1395 - .L_1394)


	//   ....[0]....
	.align		4
.L_1394:
        /*0028*/ 	.word	index@(__assertfail)


	//----- nvinfo : EIATTR_ANNOTATIONS
	.align		4
.L_1395:
        /*002c*/ 	.byte	0x04, 0x55
        /*002e*/ 	.short	(.L_1397 - .L_1396)


	//   ....[0]....
.L_1396:
        /* <DEDUP_REMOVED lines=47> */


	//----- nvinfo : EIATTR_MERCURY_ISA_VERSION
	.align		4
.L_1397:
        /*0310*/ 	.byte	0x03, 0x5f
        /*0312*/ 	.short	0x0101


	//----- nvinfo : EIATTR_UNUSED_LOAD_BYTE_OFFSET
	.align		4
        /*0314*/ 	.byte	0x04, 0x44
        /*0316*/ 	.short	(.L_1399 - .L_1398)


	//   ....[0]....
.L_1398:
        /*0318*/ 	.word	0x00000960
        /*031c*/ 	.word	0x0000fff0


	//   ....[1]....
        /*0320*/ 	.word	0x00006ea0
        /*0324*/ 	.word	0x0000fff0


	//----- nvinfo : EIATTR_INT_WARP_WIDE_INSTR_OFFSETS
	.align		4
.L_1399:
        /*0328*/ 	.byte	0x04, 0x31
        /*032a*/ 	.short	(.L_1401 - .L_1400)


	//   ....[0]....
.L_1400:
        /*032c*/ 	.word	0x000000c0


	//   ....[1]....
        /*0330*/ 	.word	0x000000d0


	//   ....[2]....
        /*0334*/ 	.word	0x00000170


	//   ....[3]....
        /*0338*/ 	.word	0x0000a630


	//   ....[4]....
        /*033c*/ 	.word	0x0000a6c0


	//   ....[5]....
        /*0340*/ 	.word	0x0000d7e0


	//   ....[6]....
        /*0344*/ 	.word	0x0000d870


	//----- nvinfo : EIATTR_COOP_GROUP_MASK_REGIDS
	.align		4
.L_1401:
        /*0348*/ 	.byte	0x04, 0x29
        /*034a*/ 	.short	(.L_1403 - .L_1402)


	//   ....[0]....
.L_1402:
        /*034c*/ 	.word	0xffffffff


	//   ....[1]....
        /*0350*/ 	.word	0xffffffff


	//   ....[2]....
        /*0354*/ 	.word	0xffffffff


	//   ....[3]....
        /*0358*/ 	.word	0xffffffff


	//   ....[4]....
        /*035c*/ 	.word	0xffffffff


	//   ....[5]....
        /*0360*/ 	.word	0xffffffff


	//   ....[6]....
        /*0364*/ 	.word	0xffffffff


	//   ....[7]....
        /*0368*/ 	.word	0xffffffff


	//   ....[8]....
        /*036c*/ 	.word	0xffffffff


	//   ....[9]....
        /*0370*/ 	.word	0xffffffff


	//   ....[10]....
        /*0374*/ 	.word	0xffffffff


	//   ....[11]....
        /*0378*/ 	.word	0xffffffff


	//   ....[12]....
        /*037c*/ 	.word	0xffffffff


	//   ....[13]....
        /*0380*/ 	.word	0xffffffff


	//   ....[14]....
        /*0384*/ 	.word	0xffffffff


	//   ....[15]....
        /*0388*/ 	.word	0xffffffff


	//   ....[16]....
        /*038c*/ 	.word	0xffffffff


	//   ....[17]....
        /*0390*/ 	.word	0xffffffff


	//   ....[18]....
        /*0394*/ 	.word	0xffffffff


	//   ....[19]....
        /*0398*/ 	.word	0xffffffff


	//   ....[20]....
        /*039c*/ 	.word	0xffffffff


	//   ....[21]....
        /*03a0*/ 	.word	0xffffffff


	//   ....[22]....
        /*03a4*/ 	.word	0xffffffff


	//   ....[23]....
        /*03a8*/ 	.word	0xffffffff


	//   ....[24]....
        /*03ac*/ 	.word	0xffffffff


	//   ....[25]....
        /*03b0*/ 	.word	0xffffffff


	//   ....[26]....
        /*03b4*/ 	.word	0xffffffff


	//   ....[27]....
        /*03b8*/ 	.word	0xffffffff


	//   ....[28]....
        /*03bc*/ 	.word	0xffffffff


	//   ....[29]....
        /*03c0*/ 	.word	0xffffffff


	//   ....[30]....
        /*03c4*/ 	.word	0xffffffff


	//   ....[31]....
        /*03c8*/ 	.word	0xffffffff


	//   ....[32]....
        /*03cc*/ 	.word	0xffffffff


	//   ....[33]....
        /*03d0*/ 	.word	0xffffffff


	//   ....[34]....
        /*03d4*/ 	.word	0xffffffff


	//   ....[35]....
        /*03d8*/ 	.word	0xffffffff


	//   ....[36]....
        /*03dc*/ 	.word	0xffffffff


	//   ....[37]....
        /*03e0*/ 	.word	0xffffffff


	//   ....[38]....
        /*03e4*/ 	.word	0xffffffff


	//   ....[39]....
        /*03e8*/ 	.word	0xffffffff


	//   ....[40]....
        /*03ec*/ 	.word	0xffffffff


	//   ....[41]....
        /*03f0*/ 	.word	0xffffffff


	//   ....[42]....
        /*03f4*/ 	.word	0xffffffff


	//   ....[43]....
        /*03f8*/ 	.word	0xffffffff


	//   ....[44]....
        /*03fc*/ 	.word	0xffffffff


	//   ....[45]....
        /*0400*/ 	.word	0xffffffff


	//   ....[46]....
        /*0404*/ 	.word	0xffffffff


	//   ....[47]....
        /*0408*/ 	.word	0xffffffff


	//   ....[48]....
        /*040c*/ 	.word	0xffffffff


	//   ....[49]....
        /*0410*/ 	.word	0xffffffff


	//   ....[50]....
        /*0414*/ 	.word	0xffffffff


	//   ....[51]....
        /*0418*/ 	.word	0xffffffff


	//   ....[52]....
        /*041c*/ 	.word	0xffffffff


	//   ....[53]....
        /*0420*/ 	.word	0xffffffff


	//   ....[54]....
        /*0424*/ 	.word	0xffffffff


	//   ....[55]....
        /*0428*/ 	.word	0xffffffff


	//   ....[56]....
        /*042c*/ 	.word	0xffffffff


	//   ....[57]....
        /*0430*/ 	.word	0xffffffff


	//   ....[58]....
        /*0434*/ 	.word	0xffffffff


	//   ....[59]....
        /*0438*/ 	.word	0xffffffff


	//   ....[60]....
        /*043c*/ 	.word	0xffffffff


	//   ....[61]....
        /*0440*/ 	.word	0xffffffff


	//   ....[62]....
        /*0444*/ 	.word	0xffffffff


	//   ....[63]....
        /*0448*/ 	.word	0xffffffff


	//   ....[64]....
        /*044c*/ 	.word	0xffffffff


	//   ....[65]....
        /*0450*/ 	.word	0xffffffff


	//   ....[66]....
        /*0454*/ 	.word	0xffffffff


	//   ....[67]....
        /*0458*/ 	.word	0xffffffff


	//   ....[68]....
        /*045c*/ 	.word	0xffffffff


	//   ....[69]....
        /*0460*/ 	.word	0xffffffff


	//   ....[70]....
        /*0464*/ 	.word	0xffffffff


	//   ....[71]....
        /*0468*/ 	.word	0xffffffff


	//   ....[72]....
        /*046c*/ 	.word	0xffffffff


	//   ....[73]....
        /*0470*/ 	.word	0xffffffff


	//   ....[74]....
        /*0474*/ 	.word	0xffffffff


	//   ....[75]....
        /*0478*/ 	.word	0xffffffff


	//   ....[76]....
        /*047c*/ 	.word	0xffffffff


	//   ....[77]....
        /*0480*/ 	.word	0xffffffff


	//   ....[78]....
        /*0484*/ 	.word	0xffffffff


	//   ....[79]....
        /*0488*/ 	.word	0xffffffff


	//   ....[80]....
        /*048c*/ 	.word	0xffffffff


	//   ....[81]....
        /*0490*/ 	.word	0xffffffff


	//   ....[82]....
        /*0494*/ 	.word	0xffffffff


	//   ....[83]....
        /*0498*/ 	.word	0xffffffff


	//   ....[84]....
        /*049c*/ 	.word	0xffffffff


	//   ....[85]....
        /*04a0*/ 	.word	0xffffffff


	//   ....[86]....
        /*04a4*/ 	.word	0xffffffff


	//   ....[87]....
        /*04a8*/ 	.word	0xffffffff


	//   ....[88]....
        /*04ac*/ 	.word	0xffffffff


	//   ....[89]....
        /*04b0*/ 	.word	0xffffffff


	//   ....[90]....
        /*04b4*/ 	.word	0xffffffff


	//   ....[91]....
        /*04b8*/ 	.word	0xffffffff


	//   ....[92]....
        /*04bc*/ 	.word	0xffffffff


	//   ....[93]....
        /*04c0*/ 	.word	0xffffffff


	//   ....[94]....
        /*04c4*/ 	.word	0xffffffff


	//   ....[95]....
        /*04c8*/ 	.word	0xffffffff


	//   ....[96]....
        /*04cc*/ 	.word	0xffffffff


	//   ....[97]....
        /*04d0*/ 	.word	0xffffffff


	//   ....[98]....
        /*04d4*/ 	.word	0xffffffff


	//   ....[99]....
        /*04d8*/ 	.word	0xffffffff


	//   ....[100]....
        /*04dc*/ 	.word	0xffffffff


	//   ....[101]....
        /*04e0*/ 	.word	0xffffffff


	//   ....[102]....
        /*04e4*/ 	.word	0xffffffff


	//   ....[103]....
        /*04e8*/ 	.word	0xffffffff


	//   ....[104]....
        /*04ec*/ 	.word	0xffffffff


	//   ....[105]....
        /*04f0*/ 	.word	0xffffffff


	//   ....[106]....
        /*04f4*/ 	.word	0xffffffff


	//   ....[107]....
        /*04f8*/ 	.word	0xffffffff


	//   ....[108]....
        /*04fc*/ 	.word	0xffffffff


	//   ....[109]....
        /*0500*/ 	.word	0xffffffff


	//   ....[110]....
        /*0504*/ 	.word	0xffffffff


	//   ....[111]....
        /*0508*/ 	.word	0xffffffff


	//   ....[112]....
        /*050c*/ 	.word	0xffffffff


	//   ....[113]....
        /*0510*/ 	.word	0xffffffff


	//   ....[114]....
        /*0514*/ 	.word	0xffffffff


	//   ....[115]....
        /*0518*/ 	.word	0xffffffff


	//   ....[116]....
        /*051c*/ 	.word	0xffffffff


	//   ....[117]....
        /*0520*/ 	.word	0xffffffff


	//   ....[118]....
        /*0524*/ 	.word	0xffffffff


	//   ....[119]....
        /*0528*/ 	.word	0xffffffff


	//   ....[120]....
        /*052c*/ 	.word	0xffffffff


	//   ....[121]....
        /*0530*/ 	.word	0xffffffff


	//   ....[122]....
        /*0534*/ 	.word	0xffffffff


	//   ....[123]....
        /*0538*/ 	.word	0xffffffff


	//   ....[124]....
        /*053c*/ 	.word	0xffffffff


	//   ....[125]....
        /*0540*/ 	.word	0xffffffff


	//   ....[126]....
        /*0544*/ 	.word	0xffffffff


	//   ....[127]....
        /*0548*/ 	.word	0xffffffff


	//   ....[128]....
        /*054c*/ 	.word	0xffffffff


	//   ....[129]....
        /*0550*/ 	.word	0xffffffff


	//   ....[130]....
        /*0554*/ 	.word	0xffffffff


	//   ....[131]....
        /*0558*/ 	.word	0xffffffff


	//   ....[132]....
        /*055c*/ 	.word	0xffffffff


	//   ....[133]....
        /*0560*/ 	.word	0xffffffff


	//   ....[134]....
        /*0564*/ 	.word	0xffffffff


	//   ....[135]....
        /*0568*/ 	.word	0xffffffff


	//   ....[136]....
        /*056c*/ 	.word	0xffffffff


	//   ....[137]....
        /*0570*/ 	.word	0xffffffff


	//   ....[138]....
        /*0574*/ 	.word	0xffffffff


	//   ....[139]....
        /*0578*/ 	.word	0xffffffff


	//   ....[140]....
        /*057c*/ 	.word	0xffffffff


	//   ....[141]....
        /*0580*/ 	.word	0xffffffff


	//   ....[142]....
        /*0584*/ 	.word	0xffffffff


	//   ....[143]....
        /*0588*/ 	.word	0xffffffff


	//   ....[144]....
        /*058c*/ 	.word	0xffffffff


	//   ....[145]....
        /*0590*/ 	.word	0xffffffff


	//   ....[146]....
        /*0594*/ 	.word	0xffffffff


	//   ....[147]....
        /*0598*/ 	.word	0xffffffff


	//   ....[148]....
        /*059c*/ 	.word	0xffffffff


	//   ....[149]....
        /*05a0*/ 	.word	0xffffffff


	//   ....[150]....
        /*05a4*/ 	.word	0xffffffff


	//   ....[151]....
        /*05a8*/ 	.word	0xffffffff


	//   ....[152]....
        /*05ac*/ 	.word	0xffffffff


	//   ....[153]....
        /*05b0*/ 	.word	0xffffffff


	//   ....[154]....
        /*05b4*/ 	.word	0xffffffff


	//   ....[155]....
        /*05b8*/ 	.word	0xffffffff


	//   ....[156]....
        /*05bc*/ 	.word	0xffffffff


	//   ....[157]....
        /*05c0*/ 	.word	0xffffffff


	//   ....[158]....
        /*05c4*/ 	.word	0xffffffff


	//   ....[159]....
        /*05c8*/ 	.word	0xffffffff


	//   ....[160]....
        /*05cc*/ 	.word	0xffffffff


	//   ....[161]....
        /*05d0*/ 	.word	0xffffffff


	//   ....[162]....
        /*05d4*/ 	.word	0xffffffff


	//   ....[163]....
        /*05d8*/ 	.word	0xffffffff


	//   ....[164]....
        /*05dc*/ 	.word	0xffffffff


	//   ....[165]....
        /*05e0*/ 	.word	0xffffffff


	//   ....[166]....
        /*05e4*/ 	.word	0xffffffff


	//   ....[167]....
        /*05e8*/ 	.word	0x0500000f


	//   ....[168]....
        /*05ec*/ 	.word	0x0500000f


	//   ....[169]....
        /*05f0*/ 	.word	0x0500000f


	//   ....[170]....
        /*05f4*/ 	.word	0x0500000f


	//   ....[171]....
        /*05f8*/ 	.word	0x0500000f


	//   ....[172]....
        /*05fc*/ 	.word	0x0500000f


	//   ....[173]....
        /*0600*/ 	.word	0x0500000f


	//   ....[174]....
        /*0604*/ 	.word	0x0500000f


	//   ....[175]....
        /*0608*/ 	.word	0x0500000f


	//   ....[176]....
        /*060c*/ 	.word	0x0500000f


	//   ....[177]....
        /*0610*/ 	.word	0x0500000f


	//   ....[178]....
        /*0614*/ 	.word	0x0500000f


	//   ....[179]....
        /*0618*/ 	.word	0x0500000f


	//   ....[180]....
        /*061c*/ 	.word	0x0500000f


	//   ....[181]....
        /*0620*/ 	.word	0x0500000f


	//   ....[182]....
        /*0624*/ 	.word	0x0500000f


	//   ....[183]....
        /*0628*/ 	.word	0x0500000f


	//   ....[184]....
        /*062c*/ 	.word	0x0500000f


	//   ....[185]....
        /*0630*/ 	.word	0x0500000f


	//   ....[186]....
        /*0634*/ 	.word	0x0500000f


	//   ....[187]....
        /*0638*/ 	.word	0x0500000f


	//   ....[188]....
        /*063c*/ 	.word	0x0500000f


	//   ....[189]....
        /*0640*/ 	.word	0x0500000f


	//   ....[190]....
        /*0644*/ 	.word	0x0500000f


	//   ....[191]....
        /*0648*/ 	.word	0x0500000f


	//   ....[192]....
        /*064c*/ 	.word	0x0500000f


	//   ....[193]....
        /*0650*/ 	.word	0x0500000f


	//   ....[194]....
        /*0654*/ 	.word	0x0500000f


	//   ....[195]....
        /*0658*/ 	.word	0x0500000f


	//   ....[196]....
        /*065c*/ 	.word	0x0500000f


	//   ....[197]....
        /*0660*/ 	.word	0x0500000f


	//   ....[198]....
        /*0664*/ 	.word	0x0500000f


	//   ....[199]....
        /*0668*/ 	.word	0x0500000f


	//   ....[200]....
        /*066c*/ 	.word	0x0500000f


	//   ....[201]....
        /*0670*/ 	.word	0x0500000f


	//   ....[202]....
        /*0674*/ 	.word	0x0500000f


	//   ....[203]....
        /*0678*/ 	.word	0x0500000f


	//   ....[204]....
        /*067c*/ 	.word	0x0500000f


	//   ....[205]....
        /*0680*/ 	.word	0x0500000f


	//   ....[206]....
        /*0684*/ 	.word	0x0500000f


	//   ....[207]....
        /*0688*/ 	.word	0x0500000f


	//   ....[208]....
        /*068c*/ 	.word	0x0500000f


	//   ....[209]....
        /*0690*/ 	.word	0x0500000f


	//   ....[210]....
        /*0694*/ 	.word	0x0500000f


	//   ....[211]....
        /*0698*/ 	.word	0x0500000f


	//   ....[212]....
        /*069c*/ 	.word	0x0500000f


	//   ....[213]....
        /*06a0*/ 	.word	0x0500000f


	//   ....[214]....
        /*06a4*/ 	.word	0x0500000f


	//   ....[215]....
        /*06a8*/ 	.word	0x0500000f


	//   ....[216]....
        /*06ac*/ 	.word	0x0500000f


	//   ....[217]....
        /*06b0*/ 	.word	0x0500000f


	//   ....[218]....
        /*06b4*/ 	.word	0x0500000f


	//   ....[219]....
        /*06b8*/ 	.word	0x0500000f


	//   ....[220]....
        /*06bc*/ 	.word	0x0500000f


	//   ....[221]....
        /*06c0*/ 	.word	0x0500000f


	//   ....[222]....
        /*06c4*/ 	.word	0x0500000f


	//   ....[223]....
        /*06c8*/ 	.word	0x0500000f


	//   ....[224]....
        /*06cc*/ 	.word	0x0500000f


	//   ....[225]....
        /*06d0*/ 	.word	0x0500000f


	//   ....[226]....
        /*06d4*/ 	.word	0x0500000f


	//   ....[227]....
        /*06d8*/ 	.word	0x0500000f


	//   ....[228]....
        /*06dc*/ 	.word	0x0500000f


	//   ....[229]....
        /*06e0*/ 	.word	0x0500000f


	//   ....[230]....
        /*06e4*/ 	.word	0x0500000f


	//   ....[231]....
        /*06e8*/ 	.word	0x0500000f


	//   ....[232]....
        /*06ec*/ 	.word	0x0500000f


	//   ....[233]....
        /*06f0*/ 	.word	0x0500000f


	//   ....[234]....
        /*06f4*/ 	.word	0x0500000f


	//   ....[235]....
        /*06f8*/ 	.word	0x0500000f


	//   ....[236]....
        /*06fc*/ 	.word	0x0500000f


	//   ....[237]....
        /*0700*/ 	.word	0x0500000f


	//   ....[238]....
        /*0704*/ 	.word	0x0500000f


	//   ....[239]....
        /*0708*/ 	.word	0x0500000f


	//   ....[240]....
        /*070c*/ 	.word	0x0500000f


	//   ....[241]....
        /*0710*/ 	.word	0x0500000f


	//   ....[242]....
        /*0714*/ 	.word	0x0500000f


	//   ....[243]....
        /*0718*/ 	.word	0x0500000f


	//   ....[244]....
        /*071c*/ 	.word	0x0500000f


	//   ....[245]....
        /*0720*/ 	.word	0x0500000f


	//   ....[246]....
        /*0724*/ 	.word	0x0500000f


	//   ....[247]....
        /*0728*/ 	.word	0x0500000f


	//   ....[248]....
        /*072c*/ 	.word	0x0500000f


	//   ....[249]....
        /*0730*/ 	.word	0x0500000f


	//   ....[250]....
        /*0734*/ 	.word	0x0500000f


	//   ....[251]....
        /*0738*/ 	.word	0x0500000f


	//   ....[252]....
        /*073c*/ 	.word	0x0500000f


	//   ....[253]....
        /*0740*/ 	.word	0x0500000f


	//   ....[254]....
        /*0744*/ 	.word	0x0500000f


	//   ....[255]....
        /*0748*/ 	.word	0x0500000f


	//   ....[0]....
        /*074c*/ 	.word	0x0500000f


	//   ....[1]....
        /*0750*/ 	.word	0x0500000f


	//   ....[2]....
        /*0754*/ 	.word	0x0500000f


	//   ....[3]....
        /*0758*/ 	.word	0x0500000f


	//   ....[4]....
        /*075c*/ 	.word	0x0500000f


	//   ....[5]....
        /*0760*/ 	.word	0x0500000f


	//   ....[6]....
        /*0764*/ 	.word	0x0500000f


	//   ....[7]....
        /*0768*/ 	.word	0x0500000f


	//   ....[8]....
        /*076c*/ 	.word	0x0500000f


	//   ....[9]....
        /*0770*/ 	.word	0x0500000f


	//   ....[10]....
        /*0774*/ 	.word	0x0500000f


	//   ....[11]....
        /*0778*/ 	.word	0x0500000f


	//   ....[12]....
        /*077c*/ 	.word	0x0500000f


	//   ....[13]....
        /*0780*/ 	.word	0x0500000f


	//   ....[14]....
        /*0784*/ 	.word	0x0500000f


	//   ....[15]....
        /*0788*/ 	.word	0x0500000f


	//   ....[16]....
        /*078c*/ 	.word	0x0500000f


	//   ....[17]....
        /*0790*/ 	.word	0x0500000f


	//   ....[18]....
        /*0794*/ 	.word	0x0500000f


	//----- nvinfo : EIATTR_COOP_GROUP_INSTR_OFFSETS
	.align		4
.L_1403:
        /*0798*/ 	.byte	0x04, 0x28
        /*079a*/ 	.short	(.L_1405 - .L_1404)


	//   ....[0]....
.L_1404:
        /*079c*/ 	.word	0x00000080


	//   ....[1]....
        /*07a0*/ 	.word	0x000000b0


	//   ....[2]....
        /*07a4*/ 	.word	0x000002d0


	//   ....[3]....
        /*07a8*/ 	.word	0x00000430


	//   ....[4]....
        /*07ac*/ 	.word	0x00000550


	//   ....[5]....
        /*07b0*/ 	.word	0x000006b0


	//   ....[6]....
        /*07b4*/ 	.word	0x000015a0


	//   ....[7]....
        /*07b8*/ 	.word	0x00002c40


	//   ....[8]....
        /*07bc*/ 	.word	0x00002d00


	//   ....[9]....
        /*07c0*/ 	.word	0x00003070


	//   ....[10]....
        /*07c4*/ 	.word	0x000031e0


	//   ....[11]....
        /*07c8*/ 	.word	0x000053d0


	//   ....[12]....
        /*07cc*/ 	.word	0x00005400


	//   ....[13]....
        /*07d0*/ 	.word	0x00005430


	//   ....[14]....
        /*07d4*/ 	.word	0x00005450


	//   ....[15]....
        /*07d8*/ 	.word	0x000066f0


	//   ....[16]....
        /*07dc*/ 	.word	0x00006720


	//   ....[17]....
        /*07e0*/ 	.word	0x000067e0


	//   ....[18]....
        /*07e4*/ 	.word	0x000067f0


	//   ....[19]....
        /*07e8*/ 	.word	0x000076b0


	//   ....[20]....
        /*07ec*/ 	.word	0x000076c0


	//   ....[21]....
        /*07f0*/ 	.word	0x000076d0


	//   ....[22]....
        /*07f4*/ 	.word	0x00007710


	//   ....[23]....
        /*07f8*/ 	.word	0x00007cc0


	//   ....[24]....
        /*07fc*/ 	.word	0x00007d00


	//   ....[25]....
        /*0800*/ 	.word	0x00007d20


	//   ....[26]....
        /*0804*/ 	.word	0x00007d60


	//   ....[27]....
        /*0808*/ 	.word	0x00007d80


	//   ....[28]....
        /*080c*/ 	.word	0x00007da0


	//   ....[29]....
        /*0810*/ 	.word	0x00007dc0


	//   ....[30]....
        /*0814*/ 	.word	0x00007e30


	//   ....[31]....
        /*0818*/ 	.word	0x000081d0


	//   ....[32]....
        /*081c*/ 	.word	0x00008200


	//   ....[33]....
        /*0820*/ 	.word	0x00008470


	//   ....[34]....
        /*0824*/ 	.word	0x00008480


	//   ....[35]....
        /*0828*/ 	.word	0x00008ee0


	//   ....[36]....
        /*082c*/ 	.word	0x00008f10


	//   ....[37]....
        /*0830*/ 	.word	0x00008f50


	//   ....[38]....
        /*0834*/ 	.word	0x00008f80


	//   ....[39]....
        /*0838*/ 	.word	0x00008f90


	//   ....[40]....
        /*083c*/ 	.word	0x00008fa0


	//   ....[41]....
        /*0840*/ 	.word	0x00008fb0


	//   ....[42]....
        /*0844*/ 	.word	0x00008fd0


	//   ....[43]....
        /*0848*/ 	.word	0x00009120


	//   ....[44]....
        /*084c*/ 	.word	0x00009350


	//   ....[45]....
        /*0850*/ 	.word	0x00009380


	//   ....[46]....
        /*0854*/ 	.word	0x000093b0


	//   ....[47]....
        /*0858*/ 	.word	0x000093e0


	//   ....[48]....
        /*085c*/ 	.word	0x00009410


	//   ....[49]....
        /*0860*/ 	.word	0x00009440


	//   ....[50]....
        /*0864*/ 	.word	0x000095b0


	//   ....[51]....
        /*0868*/ 	.word	0x000095e0


	//   ....[52]....
        /*086c*/ 	.word	0x00009610


	//   ....[53]....
        /*0870*/ 	.word	0x00009640


	//   ....[54]....
        /*0874*/ 	.word	0x00009670


	//   ....[55]....
        /*0878*/ 	.word	0x000096a0


	//   ....[56]....
        /*087c*/ 	.word	0x00009730


	//   ....[57]....
        /*0880*/ 	.word	0x00009760


	//   ....[58]....
        /*0884*/ 	.word	0x00009770


	//   ....[59]....
        /*0888*/ 	.word	0x00009810


	//   ....[60]....
        /*088c*/ 	.word	0x0000b1e0


	//   ....[61]....
        /*0890*/ 	.word	0x0000b200


	//   ....[62]....
        /*0894*/ 	.word	0x0000b290


	//   ....[63]....
        /*0898*/ 	.word	0x0000b2b0


	//   ....[64]....
        /*089c*/ 	.word	0x0000b330


	//   ....[65]....
        /*08a0*/ 	.word	0x0000b350


	//   ....[66]....
        /*08a4*/ 	.word	0x0000b3d0


	//   ....[67]....
        /*08a8*/ 	.word	0x0000b3f0


	//   ....[68]....
        /*08ac*/ 	.word	0x0000b470


	//   ....[69]....
        /*08b0*/ 	.word	0x0000b490


	//   ....[70]....
        /*08b4*/ 	.word	0x0000b510


	//   ....[71]....
        /*08b8*/ 	.word	0x0000b530


	//   ....[72]....
        /*08bc*/ 	.word	0x0000b5b0


	//   ....[73]....
        /*08c0*/ 	.word	0x0000b5d0


	//   ....[74]....
        /*08c4*/ 	.word	0x0000b5e0


	//   ....[75]....
        /*08c8*/ 	.word	0x0000b5f0


	//   ....[76]....
        /*08cc*/ 	.word	0x0000bec0


	//   ....[77]....
        /*08d0*/ 	.word	0x0000bef0


	//   ....[78]....
        /*08d4*/ 	.word	0x0000bf90


	//   ....[79]....
        /*08d8*/ 	.word	0x0000bfb0


	//   ....[80]....
        /*08dc*/ 	.word	0x0000c030


	//   ....[81]....
        /*08e0*/ 	.word	0x0000c050


	//   ....[82]....
        /*08e4*/ 	.word	0x0000c0d0


	//   ....[83]....
        /*08e8*/ 	.word	0x0000c0f0


	//   ....[84]....
        /*08ec*/ 	.word	0x0000c170


	//   ....[85]....
        /*08f0*/ 	.word	0x0000c190


	//   ....[86]....
        /*08f4*/ 	.word	0x0000c210


	//   ....[87]....
        /*08f8*/ 	.word	0x0000c230


	//   ....[88]....
        /*08fc*/ 	.word	0x0000c2b0


	//   ....[89]....
        /*0900*/ 	.word	0x0000c2d0


	//   ....[90]....
        /*0904*/ 	.word	0x0000c2e0


	//   ....[91]....
        /*0908*/ 	.word	0x0000c350


	//   ....[92]....
        /*090c*/ 	.word	0x0000c3a0


	//   ....[93]....
        /*0910*/ 	.word	0x0000c3d0


	//   ....[94]....
        /*0914*/ 	.word	0x0000c460


	//   ....[95]....
        /*0918*/ 	.word	0x0000c470


	//   ....[96]....
        /*091c*/ 	.word	0x0000c4e0


	//   ....[97]....
        /*0920*/ 	.word	0x0000c4f0


	//   ....[98]....
        /*0924*/ 	.word	0x0000c530


	//   ....[99]....
        /*0928*/ 	.word	0x0000c550


	//   ....[100]....
        /*092c*/ 	.word	0x0000cca0


	//   ....[101]....
        /*0930*/ 	.word	0x0000ccd0


	//   ....[102]....
        /*0934*/ 	.word	0x0000cd20


	//   ....[103]....
        /*0938*/ 	.word	0x0000cd30


	//   ....[104]....
        /*093c*/ 	.word	0x0000cd70


	//   ....[105]....
        /*0940*/ 	.word	0x0000cd80


	//   ....[106]....
        /*0944*/ 	.word	0x0000cdc0


	//   ....[107]....
        /*0948*/ 	.word	0x0000cdd0


	//   ....[108]....
        /*094c*/ 	.word	0x0000ce10


	//   ....[109]....
        /*0950*/ 	.word	0x0000ce20


	//   ....[110]....
        /*0954*/ 	.word	0x0000ce60


	//   ....[111]....
        /*0958*/ 	.word	0x0000ce70


	//   ....[112]....
        /*095c*/ 	.word	0x0000ceb0


	//   ....[113]....
        /*0960*/ 	.word	0x0000cec0


	//   ....[114]....
        /*0964*/ 	.word	0x0000ced0


	//   ....[115]....
        /*0968*/ 	.word	0x0000cf10


	//   ....[116]....
        /*096c*/ 	.word	0x0000d1c0


	//   ....[117]....
        /*0970*/ 	.word	0x0000d1f0


	//   ....[118]....
        /*0974*/ 	.word	0x0000d250


	//   ....[119]....
        /*0978*/ 	.word	0x0000d260


	//   ....[120]....
        /*097c*/ 	.word	0x0000d2b0


	//   ....[121]....
        /*0980*/ 	.word	0x0000d2c0


	//   ....[122]....
        /*0984*/ 	.word	0x0000d310


	//   ....[123]....
        /*0988*/ 	.word	0x0000d320


	//   ....[124]....
        /*098c*/ 	.word	0x0000d370


	//   ....[125]....
        /*0990*/ 	.word	0x0000d380


	//   ....[126]....
        /*0994*/ 	.word	0x0000d3d0


	//   ....[127]....
        /*0998*/ 	.word	0x0000d3e0


	//   ....[128]....
        /*099c*/ 	.word	0x0000d430


	//   ....[129]....
        /*09a0*/ 	.word	0x0000d440


	//   ....[130]....
        /*09a4*/ 	.word	0x0000d450


	//   ....[131]....
        /*09a8*/ 	.word	0x0000d490


	//   ....[132]....
        /*09ac*/ 	.word	0x0000da30


	//   ....[133]....
        /*09b0*/ 	.word	0x0000da70


	//   ....[134]....
        /*09b4*/ 	.word	0x0000dab0


	//   ....[135]....
        /*09b8*/ 	.word	0x0000daf0


	//   ....[136]....
        /*09bc*/ 	.word	0x0000db10


	//   ....[137]....
        /*09c0*/ 	.word	0x0000db50


	//   ....[138]....
        /*09c4*/ 	.word	0x0000db70


	//   ....[139]....
        /*09c8*/ 	.word	0x0000dbb0


	//   ....[140]....
        /*09cc*/ 	.word	0x0000dbd0


	//   ....[141]....
        /*09d0*/ 	.word	0x0000dc10


	//   ....[142]....
        /*09d4*/ 	.word	0x0000dc30


	//   ....[143]....
        /*09d8*/ 	.word	0x0000dc70


	//   ....[144]....
        /*09dc*/ 	.word	0x0000dc90


	//   ....[145]....
        /*09e0*/ 	.word	0x0000dcd0


	//   ....[146]....
        /*09e4*/ 	.word	0x0000dcf0


	//   ....[147]....
        /*09e8*/ 	.word	0x0000dd00


	//   ....[148]....
        /*09ec*/ 	.word	0x0000e0b0


	//   ....[149]....
        /*09f0*/ 	.word	0x0000e0e0


	//   ....[150]....
        /*09f4*/ 	.word	0x0000e150


	//   ....[151]....
        /*09f8*/ 	.word	0x0000e180


	//   ....[152]....
        /*09fc*/ 	.word	0x0000e1b0


	//   ....[153]....
        /*0a00*/ 	.word	0x0000e1e0


	//   ....[154]....
        /*0a04*/ 	.word	0x0000e210


	//   ....[155]....
        /*0a08*/ 	.word	0x0000e240


	//   ....[156]....
        /*0a0c*/ 	.word	0x0000e3e0


	//   ....[157]....
        /*0a10*/ 	.word	0x0000e410


	//   ....[158]....
        /*0a14*/ 	.word	0x0000e440


	//   ....[159]....
        /*0a18*/ 	.word	0x0000e470


	//   ....[160]....
        /*0a1c*/ 	.word	0x0000e4a0


	//   ....[161]....
        /*0a20*/ 	.word	0x0000e4d0


	//   ....[162]....
        /*0a24*/ 	.word	0x0000e590


	//   ....[163]....
        /*0a28*/ 	.word	0x0000e5b0


	//   ....[164]....
        /*0a2c*/ 	.word	0x0000e5c0


	//   ....[165]....
        /*0a30*/ 	.word	0x0000e620


	//   ....[166]....
        /*0a34*/ 	.word	0x0000ec40


	//   ....[167]....
        /*0a38*/ 	.word	0x0000f120


	//   ....[168]....
        /*0a3c*/ 	.word	0x0000f210


	//   ....[169]....
        /*0a40*/ 	.word	0x0000f2b0


	//   ....[170]....
        /*0a44*/ 	.word	0x0000f310


	//   ....[171]....
        /*0a48*/ 	.word	0x0000f400


	//   ....[172]....
        /*0a4c*/ 	.word	0x0000f470


	//   ....[173]....
        /*0a50*/ 	.word	0x0000f560


	//   ....[174]....
        /*0a54*/ 	.word	0x0000f5d0


	//   ....[175]....
        /*0a58*/ 	.word	0x0000f6c0


	//   ....[176]....
        /*0a5c*/ 	.word	0x0000f730


	//   ....[177]....
        /*0a60*/ 	.word	0x0000f820


	//   ....[178]....
        /*0a64*/ 	.word	0x0000f890


	//   ....[179]....
        /*0a68*/ 	.word	0x0000f980


	//   ....[180]....
        /*0a6c*/ 	.word	0x0000f9f0


	//   ....[181]....
        /*0a70*/ 	.word	0x0000fae0


	//   ....[182]....
        /*0a74*/ 	.word	0x0000fb50


	//   ....[183]....
        /*0a78*/ 	.word	0x0000fc30


	//   ....[184]....
        /*0a7c*/ 	.word	0x0000fce0


	//   ....[185]....
        /*0a80*/ 	.word	0x0000fd50


	//   ....[186]....
        /*0a84*/ 	.word	0x0000fdb0


	//   ....[187]....
        /*0a88*/ 	.word	0x0000fea0


	//   ....[188]....
        /*0a8c*/ 	.word	0x0000ff00


	//   ....[189]....
        /*0a90*/ 	.word	0x00010000


	//   ....[190]....
        /*0a94*/ 	.word	0x00010060


	//   ....[191]....
        /*0a98*/ 	.word	0x00010160


	//   ....[192]....
        /*0a9c*/ 	.word	0x000101c0


	//   ....[193]....
        /*0aa0*/ 	.word	0x000102c0


	//   ....[194]....
        /*0aa4*/ 	.word	0x00010320


	//   ....[195]....
        /*0aa8*/ 	.word	0x00010420


	//   ....[196]....
        /*0aac*/ 	.word	0x00010480


	//   ....[197]....
        /*0ab0*/ 	.word	0x00010580


	//   ....[198]....
        /*0ab4*/ 	.word	0x000105e0


	//   ....[199]....
        /*0ab8*/ 	.word	0x00010690


	//   ....[200]....
        /*0abc*/ 	.word	0x00010750


	//   ....[201]....
        /*0ac0*/ 	.word	0x00010810


	//   ....[202]....
        /*0ac4*/ 	.word	0x00010870


	//   ....[203]....
        /*0ac8*/ 	.word	0x00010970


	//   ....[204]....
        /*0acc*/ 	.word	0x000109d0


	//   ....[205]....
        /*0ad0*/ 	.word	0x00010aa0


	//   ....[206]....
        /*0ad4*/ 	.word	0x00010b00


	//   ....[207]....
        /*0ad8*/ 	.word	0x00010bc0


	//   ....[208]....
        /*0adc*/ 	.word	0x00010d00


	//   ....[209]....
        /*0ae0*/ 	.word	0x00010db0


	//   ....[210]....
        /*0ae4*/ 	.word	0x00010e10


	//   ....[211]....
        /*0ae8*/ 	.word	0x00010ec0


	//   ....[212]....
        /*0aec*/ 	.word	0x00010f20


	//   ....[213]....
        /*0af0*/ 	.word	0x00010fd0


	//   ....[214]....
        /*0af4*/ 	.word	0x00011030


	//   ....[215]....
        /*0af8*/ 	.word	0x000110e0


	//   ....[216]....
        /*0afc*/ 	.word	0x00011140


	//   ....[217]....
        /*0b00*/ 	.word	0x000111f0


	//   ....[218]....
        /*0b04*/ 	.word	0x00011250


	//   ....[219]....
        /*0b08*/ 	.word	0x00011300


	//   ....[220]....
        /*0b0c*/ 	.word	0x00011360


	//   ....[221]....
        /*0b10*/ 	.word	0x00011410


	//   ....[222]....
        /*0b14*/ 	.word	0x00011470


	//   ....[223]....
        /*0b18*/ 	.word	0x00011520


	//   ....[224]....
        /*0b1c*/ 	.word	0x00011610


	//   ....[225]....
        /*0b20*/ 	.word	0x000116c0


	//   ....[226]....
        /*0b24*/ 	.word	0x00011720


	//   ....[227]....
        /*0b28*/ 	.word	0x000117e0


	//   ....[228]....
        /*0b2c*/ 	.word	0x00011840


	//   ....[229]....
        /*0b30*/ 	.word	0x00011900


	//   ....[230]....
        /*0b34*/ 	.word	0x00011960


	//   ....[231]....
        /*0b38*/ 	.word	0x00011a20


	//   ....[232]....
        /*0b3c*/ 	.word	0x00011a80


	//   ....[233]....
        /*0b40*/ 	.word	0x00011b40


	//   ....[234]....
        /*0b44*/ 	.word	0x00011ba0


	//   ....[235]....
        /*0b48*/ 	.word	0x00011c60


	//   ....[236]....
        /*0b4c*/ 	.word	0x00011cc0


	//   ....[237]....
        /*0b50*/ 	.word	0x00011d80


	//   ....[238]....
        /*0b54*/ 	.word	0x00011de0


	//   ....[239]....
        /*0b58*/ 	.word	0x00011e90


	//   ....[240]....
        /*0b5c*/ 	.word	0x00011f80


	//   ....[241]....
        /*0b60*/ 	.word	0x00012020


	//   ....[242]....
        /*0b64*/ 	.word	0x000120c0


	//   ....[243]....
        /*0b68*/ 	.word	0x00012170


	//   ....[244]....
        /*0b6c*/ 	.word	0x000121d0


	//   ....[245]....
        /*0b70*/ 	.word	0x00012280


	//   ....[246]....
        /*0b74*/ 	.word	0x000122e0


	//   ....[247]....
        /*0b78*/ 	.word	0x00012390


	//   ....[248]....
        /*0b7c*/ 	.word	0x000123f0


	//   ....[249]....
        /*0b80*/ 	.word	0x000124a0


	//   ....[250]....
        /*0b84*/ 	.word	0x00012500


	//   ....[251]....
        /*0b88*/ 	.word	0x000125b0


	//   ....[252]....
        /*0b8c*/ 	.word	0x00012610


	//   ....[253]....
        /*0b90*/ 	.word	0x000126c0


	//   ....[254]....
        /*0b94*/ 	.word	0x00012720


	//   ....[255]....
        /*0b98*/ 	.word	0x000127c0


	//   ....[0]....
        /*0b9c*/ 	.word	0x00012850


	//   ....[1]....
        /*0ba0*/ 	.word	0x000128f0


	//   ....[2]....
        /*0ba4*/ 	.word	0x00012a70


	//   ....[3]....
        /*0ba8*/ 	.word	0x00012ae0


	//   ....[4]....
        /*0bac*/ 	.word	0x00012b50


	//   ....[5]....
        /*0bb0*/ 	.word	0x00012bc0


	//   ....[6]....
        /*0bb4*/ 	.word	0x00012c30


	//   ....[7]....
        /*0bb8*/ 	.word	0x00012cb0


	//   ....[8]....
        /*0bbc*/ 	.word	0x00012d30


	//   ....[9]....
        /*0bc0*/ 	.word	0x00012dc0


	//   ....[10]....
        /*0bc4*/ 	.word	0x00012e30


	//   ....[11]....
        /*0bc8*/ 	.word	0x00012ea0


	//   ....[12]....
        /*0bcc*/ 	.word	0x00012f10


	//   ....[13]....
        /*0bd0*/ 	.word	0x00012f90


	//   ....[14]....
        /*0bd4*/ 	.word	0x00013000


	//   ....[15]....
        /*0bd8*/ 	.word	0x000130a0


	//   ....[16]....
        /*0bdc*/ 	.word	0x000130f0


	//   ....[17]....
        /*0be0*/ 	.word	0x00013180


	//   ....[18]....
        /*0be4*/ 	.word	0x000132b0


	//----- nvinfo : EIATTR_REG_RECONFIG
	.align		4
.L_1405:
        /*0be8*/ 	.byte	0x01, 0x54
	.zero		2


	//----- nvinfo : EIATTR_SYSCALL_OFFSETS
	.align		4
        /*0bec*/ 	.byte	0x04, 0x46
        /*0bee*/ 	.short	(.L_1407 - .L_1406)


	//   ....[0]....
.L_1406:
        /*0bf0*/ 	.word	0x00001750


	//   ....[1]....
        /*0bf4*/ 	.word	0x0000a820


	//   ....[2]....
        /*0bf8*/ 	.word	0x0000a970


	//   ....[3]....
        /*0bfc*/ 	.word	0x0000aa60


	//   ....[4]....
        /*0c00*/ 	.word	0x0000ba00


	//----- nvinfo : EIATTR_MBARRIER_INSTR_OFFSETS
	.align		4
.L_1407:
        /*0c04*/ 	.byte	0x04, 0x39
        /*0c06*/ 	.short	(.L_1409 - .L_1408)


	//   ....[0]....
.L_1408:
        /*0c08*/ 	.word	0x00000180
        /*0c0c*/ 	.word	0x000000ff
        /*0c10*/ 	.word	0x00016800
        /*0c14*/ 	.short	0x0100
        /*0c16*/ 	.byte	0x08
	.zero		1


	//   ....[1]....
        /*0c18*/ 	.word	0x00000190
        /*0c1c*/ 	.word	0x000000ff
        /*0c20*/ 	.word	0x00016820
        /*0c24*/ 	.short	0x0100
        /*0c26*/ 	.byte	0x08
	.zero		1


	//   ....[2]....
        /*0c28*/ 	.word	0x00000280
        /*0c2c*/ 	.word	0x000000ff
        /*0c30*/ 	.word	0x00016830
        /*0c34*/ 	.short	0x0100
        /*0c36*/ 	.byte	0x08
	.zero		1


	//   ....[3]....
        /*0c38*/ 	.word	0x00000290
        /*0c3c*/ 	.word	0x000000ff
        /*0c40*/ 	.word	0x00016840
        /*0c44*/ 	.short	0x0100
        /*0c46*/ 	.byte	0x08
	.zero		1


	//   ....[4]....
        /*0c48*/ 	.word	0x000002a0
        /*0c4c*/ 	.word	0x000000ff
        /*0c50*/ 	.word	0x00016838
        /*0c54*/ 	.short	0x0100
        /*0c56*/ 	.byte	0x08
	.zero		1


	//   ....[5]....
        /*0c58*/ 	.word	0x000002b0
        /*0c5c*/ 	.word	0x000000ff
        /*0c60*/ 	.word	0x00016848
        /*0c64*/ 	.short	0x0100
        /*0c66*/ 	.byte	0x08
	.zero		1


	//   ....[6]....
        /*0c68*/ 	.word	0x000003e0
        /*0c6c*/ 	.word	0x000000ff
        /*0c70*/ 	.word	0x00016850
        /*0c74*/ 	.short	0x0100
        /*0c76*/ 	.byte	0x08
	.zero		1


	//   ....[7]....
        /*0c78*/ 	.word	0x000003f0
        /*0c7c*/ 	.word	0x000000ff
        /*0c80*/ 	.word	0x00016860
        /*0c84*/ 	.short	0x0100
        /*0c86*/ 	.byte	0x08
	.zero		1


	//   ....[8]....
        /*0c88*/ 	.word	0x00000400
        /*0c8c*/ 	.word	0x000000ff
        /*0c90*/ 	.word	0x00016858
        /*0c94*/ 	.short	0x0100
        /*0c96*/ 	.byte	0x08
	.zero		1


	//   ....[9]....
        /*0c98*/ 	.word	0x00000410
        /*0c9c*/ 	.word	0x000000ff
        /*0ca0*/ 	.word	0x00016868
        /*0ca4*/ 	.short	0x0100
        /*0ca6*/ 	.byte	0x08
	.zero		1


	//   ....[10]....
        /*0ca8*/ 	.word	0x00000500
        /*0cac*/ 	.word	0x000000ff
        /*0cb0*/ 	.word	0x00016870
        /*0cb4*/ 	.short	0x0100
        /*0cb6*/ 	.byte	0x06
	.zero		1


	//   ....[11]....
        /*0cb8*/ 	.word	0x00000510
        /*0cbc*/ 	.word	0x000000ff
        /*0cc0*/ 	.word	0x00016880
        /*0cc4*/ 	.short	0x0100
        /*0cc6*/ 	.byte	0x06
	.zero		1


	//   ....[12]....
        /*0cc8*/ 	.word	0x00000520
        /*0ccc*/ 	.word	0x000000ff
        /*0cd0*/ 	.word	0x00016878
        /*0cd4*/ 	.short	0x0100
        /*0cd6*/ 	.byte	0x06
	.zero		1


	//   ....[13]....
        /*0cd8*/ 	.word	0x00000530
        /*0cdc*/ 	.word	0x000000ff
        /*0ce0*/ 	.word	0x00016888
        /*0ce4*/ 	.short	0x0100
        /*0ce6*/ 	.byte	0x06
	.zero		1


	//   ....[14]....
        /*0ce8*/ 	.word	0x00000660
        /*0cec*/ 	.word	0x000000ff
        /*0cf0*/ 	.word	0x00016890
        /*0cf4*/ 	.short	0x0100
        /*0cf6*/ 	.byte	0x08
	.zero		1


	//   ....[15]....
        /*0cf8*/ 	.word	0x00000670
        /*0cfc*/ 	.word	0x000000ff
        /*0d00*/ 	.word	0x000168a0
        /*0d04*/ 	.short	0x0100
        /*0d06*/ 	.byte	0x08
	.zero		1


	//   ....[16]....
        /*0d08*/ 	.word	0x00000680
        /*0d0c*/ 	.word	0x000000ff
        /*0d10*/ 	.word	0x00016898
        /*0d14*/ 	.short	0x0100
        /*0d16*/ 	.byte	0x08
	.zero		1


	//   ....[17]....
        /*0d18*/ 	.word	0x00000690
        /*0d1c*/ 	.word	0x000000ff
        /*0d20*/ 	.word	0x000168a8
        /*0d24*/ 	.short	0x0100
        /*0d26*/ 	.byte	0x08
	.zero		1


	//   ....[18]....
        /*0d28*/ 	.word	0x000007c0
        /*0d2c*/ 	.word	0x000000ff
        /*0d30*/ 	.word	0x000168b0
        /*0d34*/ 	.short	0x0100
        /*0d36*/ 	.byte	0x08
	.zero		1


	//   ....[19]....
        /*0d38*/ 	.word	0x000007d0
        /*0d3c*/ 	.word	0x000000ff
        /*0d40*/ 	.word	0x000168c0
        /*0d44*/ 	.short	0x0100
        /*0d46*/ 	.byte	0x08
	.zero		1


	//   ....[20]....
        /*0d48*/ 	.word	0x000007e0
        /*0d4c*/ 	.word	0x000000ff
        /*0d50*/ 	.word	0x000168b8
        /*0d54*/ 	.short	0x0100
        /*0d56*/ 	.byte	0x08
	.zero		1


	//   ....[21]....
        /*0d58*/ 	.word	0x000007f0
        /*0d5c*/ 	.word	0x000000ff
        /*0d60*/ 	.word	0x000168c8
        /*0d64*/ 	.short	0x0100
        /*0d66*/ 	.byte	0x08
	.zero		1


	//   ....[22]....
        /*0d68*/ 	.word	0x000017c0
        /*0d6c*/ 	.word	0x000000ff
        /*0d70*/ 	.word	0x00016800
        /*0d74*/ 	.short	0x010a
        /*0d76*/ 	.byte	0x2b
	.zero		1


	//   ....[23]....
        /*0d78*/ 	.word	0x00001840
        /*0d7c*/ 	.word	0x00000000
        /*0d80*/ 	.word	0x00016830
        /*0d84*/ 	.short	0x010a
        /*0d86*/ 	.byte	0x3f
	.zero		1


	//   ....[24]....
        /*0d88*/ 	.word	0x00001890
        /*0d8c*/ 	.word	0x00000000
        /*0d90*/ 	.word	0x00016830
        /*0d94*/ 	.short	0x010a
        /*0d96*/ 	.byte	0x3f
	.zero		1


	//   ....[25]....
        /*0d98*/ 	.word	0x00002d20
        /*0d9c*/ 	.word	0x000000ff
        /*0da0*/ 	.word	0x00000000
        /*0da4*/ 	.short	0x0101
        /*0da6*/ 	.byte	0x06
	.zero		1


	//   ....[26]....
        /*0da8*/ 	.word	0x000040b0
        /*0dac*/ 	.word	0x000000ff
        /*0db0*/ 	.word	0x00016830
        /*0db4*/ 	.short	0x010a
        /*0db6*/ 	.byte	0x0a
	.zero		1


	//   ....[27]....
        /*0db8*/ 	.word	0x000040f0
        /*0dbc*/ 	.word	0x000000ff
        /*0dc0*/ 	.word	0x00016830
        /*0dc4*/ 	.short	0x010a
        /*0dc6*/ 	.byte	0x0a
	.zero		1


	//   ....[28]....
        /*0dc8*/ 	.word	0x00004370
        /*0dcc*/ 	.word	0x000000ff
        /*0dd0*/ 	.word	0x00016850
        /*0dd4*/ 	.short	0x010a
        /*0dd6*/ 	.byte	0x0a
	.zero		1


	//   ....[29]....
        /*0dd8*/ 	.word	0x000043b0
        /*0ddc*/ 	.word	0x000000ff
        /*0de0*/ 	.word	0x00016850
        /*0de4*/ 	.short	0x010a
        /*0de6*/ 	.byte	0x0a
	.zero		1


	//   ....[30]....
        /*0de8*/ 	.word	0x00004cc0
        /*0dec*/ 	.word	0x000000ff
        /*0df0*/ 	.word	0x00000000
        /*0df4*/ 	.short	0x0101
        /*0df6*/ 	.byte	0x07
	.zero		1


	//   ....[31]....
        /*0df8*/ 	.word	0x00006230
        /*0dfc*/ 	.word	0x000000ff
        /*0e00*/ 	.word	0x00000000
        /*0e04*/ 	.short	0x0101
        /*0e06*/ 	.byte	0x06
	.zero		1


	//   ....[32]....
        /*0e08*/ 	.word	0x00006660
        /*0e0c*/ 	.word	0x000000ff
        /*0e10*/ 	.word	0x00016850
        /*0e14*/ 	.short	0x010a
        /*0e16*/ 	.byte	0x05
	.zero		1


	//   ....[33]....
        /*0e18*/ 	.word	0x000066a0
        /*0e1c*/ 	.word	0x000000ff
        /*0e20*/ 	.word	0x00016850
        /*0e24*/ 	.short	0x010a
        /*0e26*/ 	.byte	0x05
	.zero		1


	//   ....[34]....
        /*0e28*/ 	.word	0x00006c70
        /*0e2c*/ 	.word	0x000000ff
        /*0e30*/ 	.word	0x00000000
        /*0e34*/ 	.short	0x0101
        /*0e36*/ 	.byte	0x04
	.zero		1


	//   ....[35]....
        /*0e38*/ 	.word	0x00007d90
        /*0e3c*/ 	.word	0x00000000
        /*0e40*/ 	.word	0x00000000
        /*0e44*/ 	.short	0x0101
        /*0e46*/ 	.byte	0x3f
	.zero		1


	//   ....[36]....
        /*0e48*/ 	.word	0x000081f0
        /*0e4c*/ 	.word	0x00000010
        /*0e50*/ 	.word	0x00000000
        /*0e54*/ 	.short	0x0101
        /*0e56*/ 	.byte	0x3f
	.zero		1


	//   ....[37]....
        /*0e58*/ 	.word	0x0000af60
        /*0e5c*/ 	.word	0x00000003
        /*0e60*/ 	.word	0x00016840
        /*0e64*/ 	.short	0x010a
        /*0e66*/ 	.byte	0x3f
	.zero		1


	//   ....[38]....
        /*0e68*/ 	.word	0x0000b6f0
        /*0e6c*/ 	.word	0x00000003
        /*0e70*/ 	.word	0x00016830
        /*0e74*/ 	.short	0x0107
        /*0e76*/ 	.byte	0x3f
	.zero		1


	//   ....[39]....
        /*0e78*/ 	.word	0x0000b7c0
        /*0e7c*/ 	.word	0x00000003
        /*0e80*/ 	.word	0x00016830
        /*0e84*/ 	.short	0x0101
        /*0e86*/ 	.byte	0x3f
	.zero		1


	//   ....[40]....
        /*0e88*/ 	.word	0x0000c5f0
        /*0e8c*/ 	.word	0x00000016
        /*0e90*/ 	.word	0x00016800
        /*0e94*/ 	.short	0x0107
        /*0e96*/ 	.byte	0x3f
	.zero		1


	//   ....[41]....
        /*0e98*/ 	.word	0x0000c6e0
        /*0e9c*/ 	.word	0x00000016
        /*0ea0*/ 	.word	0x00016800
        /*0ea4*/ 	.short	0x0101
        /*0ea6*/ 	.byte	0x3f
	.zero		1


	//   ....[42]....
        /*0ea8*/ 	.word	0x0000c700
        /*0eac*/ 	.word	0x00000016
        /*0eb0*/ 	.word	0x00016820
        /*0eb4*/ 	.short	0x010a
        /*0eb6*/ 	.byte	0x3f
	.zero		1


	//   ....[43]....
        /*0eb8*/ 	.word	0x0000cab0
        /*0ebc*/ 	.word	0x00000005
        /*0ec0*/ 	.word	0x00016840
        /*0ec4*/ 	.short	0x010a
        /*0ec6*/ 	.byte	0x3f
	.zero		1


	//   ....[44]....
        /*0ec8*/ 	.word	0x0000cf90
        /*0ecc*/ 	.word	0x00000005
        /*0ed0*/ 	.word	0x00016830
        /*0ed4*/ 	.short	0x0107
        /*0ed6*/ 	.byte	0x3f
	.zero		1


	//   ....[45]....
        /*0ed8*/ 	.word	0x0000d050
        /*0edc*/ 	.word	0x00000005
        /*0ee0*/ 	.word	0x00016830
        /*0ee4*/ 	.short	0x0101
        /*0ee6*/ 	.byte	0x3f
	.zero		1


	//   ....[46]....
        /*0ee8*/ 	.word	0x0000d0b0
        /*0eec*/ 	.word	0x00000005
        /*0ef0*/ 	.word	0x00016860
        /*0ef4*/ 	.short	0x010a
        /*0ef6*/ 	.byte	0x3f
	.zero		1


	//   ....[47]....
        /*0ef8*/ 	.word	0x0000d580
        /*0efc*/ 	.word	0x00000005
        /*0f00*/ 	.word	0x00016850
        /*0f04*/ 	.short	0x0107
        /*0f06*/ 	.byte	0x3f
	.zero		1


	//   ....[48]....
        /*0f08*/ 	.word	0x0000d700
        /*0f0c*/ 	.word	0x00000005
        /*0f10*/ 	.word	0x00016850
        /*0f14*/ 	.short	0x0101
        /*0f16*/ 	.byte	0x3f
	.zero		1


	//   ....[49]....
        /*0f18*/ 	.word	0x0000d920
        /*0f1c*/ 	.word	0x00000000
        /*0f20*/ 	.word	0x00016860
        /*0f24*/ 	.short	0x010a
        /*0f26*/ 	.byte	0x3f
	.zero		1


	//   ....[50]....
        /*0f28*/ 	.word	0x0000ddb0
        /*0f2c*/ 	.word	0x00000000
        /*0f30*/ 	.word	0x00016850
        /*0f34*/ 	.short	0x0107
        /*0f36*/ 	.byte	0x3f
	.zero		1


	//   ....[51]....
        /*0f38*/ 	.word	0x0000de80
        /*0f3c*/ 	.word	0x00000000
        /*0f40*/ 	.word	0x00016850
        /*0f44*/ 	.short	0x0101
        /*0f46*/ 	.byte	0x3f
	.zero		1


	//   ....[52]....
        /*0f48*/ 	.word	0x0000ebc0
        /*0f4c*/ 	.word	0x00000005
        /*0f50*/ 	.word	0x00016820
        /*0f54*/ 	.short	0x010a
        /*0f56*/ 	.byte	0x3f
	.zero		1


	//   ....[53]....
        /*0f58*/ 	.word	0x0000ed40
        /*0f5c*/ 	.word	0x00000003
        /*0f60*/ 	.word	0x00016840
        /*0f64*/ 	.short	0x010a
        /*0f66*/ 	.byte	0x3f
	.zero		1


	//   ....[54]....
        /*0f68*/ 	.word	0x0000ede0
        /*0f6c*/ 	.word	0x00000019
        /*0f70*/ 	.word	0x00016840
        /*0f74*/ 	.short	0x010a
        /*0f76*/ 	.byte	0x3f
	.zero		1


	//   ....[55]....
        /*0f78*/ 	.word	0x0000ee20
        /*0f7c*/ 	.word	0x00000003
        /*0f80*/ 	.word	0x00016860
        /*0f84*/ 	.short	0x010a
        /*0f86*/ 	.byte	0x3f
	.zero		1


	//   ....[56]....
        /*0f88*/ 	.word	0x0000ee60
        /*0f8c*/ 	.word	0x00000019
        /*0f90*/ 	.word	0x00016860
        /*0f94*/ 	.short	0x010a
        /*0f96*/ 	.byte	0x3f
	.zero		1


	//   ....[57]....
        /*0f98*/ 	.word	0x0000eed0
        /*0f9c*/ 	.word	0x00000003
        /*0fa0*/ 	.word	0x00016800
        /*0fa4*/ 	.short	0x010a
        /*0fa6*/ 	.byte	0x3f
	.zero		1


	//   ....[58]....
        /*0fa8*/ 	.word	0x0000ef20
        /*0fac*/ 	.word	0x00000000
        /*0fb0*/ 	.word	0x00016830
        /*0fb4*/ 	.short	0x010a
        /*0fb6*/ 	.byte	0x3f
	.zero		1


	//   ....[59]....
        /*0fb8*/ 	.word	0x0000ef80
        /*0fbc*/ 	.word	0x00000008
        /*0fc0*/ 	.word	0x00016830
        /*0fc4*/ 	.short	0x010a
        /*0fc6*/ 	.byte	0x3f
	.zero		1


	//   ....[60]....
        /*0fc8*/ 	.word	0x0000efe0
        /*0fcc*/ 	.word	0x00000008
        /*0fd0*/ 	.word	0x00016850
        /*0fd4*/ 	.short	0x010a
        /*0fd6*/ 	.byte	0x3f
	.zero		1


	//   ....[61]....
        /*0fd8*/ 	.word	0x0000f040
        /*0fdc*/ 	.word	0x00000005
        /*0fe0*/ 	.word	0x00016850
        /*0fe4*/ 	.short	0x010a
        /*0fe6*/ 	.byte	0x3f
	.zero		1


	//   ....[62]....
        /*0fe8*/ 	.word	0x0000f160
        /*0fec*/ 	.word	0x00000003
        /*0ff0*/ 	.word	0x00016840
        /*0ff4*/ 	.short	0x010a
        /*0ff6*/ 	.byte	0x3f
	.zero		1


	//   ....[63]....
        /*0ff8*/ 	.word	0x00010c00
        /*0ffc*/ 	.word	0x00000016
        /*1000*/ 	.word	0x00016820
        /*1004*/ 	.short	0x010a
        /*1006*/ 	.byte	0x3f
	.zero		1


	//   ....[64]....
        /*1008*/ 	.word	0x00010c50
        /*100c*/ 	.word	0x00000005
        /*1010*/ 	.word	0x00016840
        /*1014*/ 	.short	0x010a
        /*1016*/ 	.byte	0x3f
	.zero		1


	//   ....[65]....
        /*1018*/ 	.word	0x00011560
        /*101c*/ 	.word	0x00000005
        /*1020*/ 	.word	0x00016860
        /*1024*/ 	.short	0x010a
        /*1026*/ 	.byte	0x3f
	.zero		1


	//   ....[66]....
        /*1028*/ 	.word	0x00011ed0
        /*102c*/ 	.word	0x00000000
        /*1030*/ 	.word	0x00016860
        /*1034*/ 	.short	0x010a
        /*1036*/ 	.byte	0x3f
	.zero		1


	//   ....[67]....
        /*1038*/ 	.word	0x000131d0
        /*103c*/ 	.word	0x00000005
        /*1040*/ 	.word	0x00016820
        /*1044*/ 	.short	0x010a
        /*1046*/ 	.byte	0x3f
	.zero		1


	//   ....[68]....
        /*1048*/ 	.word	0x00013370
        /*104c*/ 	.word	0x00000003
        /*1050*/ 	.word	0x00016840
        /*1054*/ 	.short	0x010a
        /*1056*/ 	.byte	0x3f
	.zero		1


	//   ....[69]....
        /*1058*/ 	.word	0x000133c0
        /*105c*/ 	.word	0x00000019
        /*1060*/ 	.word	0x00016840
        /*1064*/ 	.short	0x010a
        /*1066*/ 	.byte	0x3f
	.zero		1


	//   ....[70]....
        /*1068*/ 	.word	0x00013410
        /*106c*/ 	.word	0x00000003
        /*1070*/ 	.word	0x00016860
        /*1074*/ 	.short	0x010a
        /*1076*/ 	.byte	0x3f
	.zero		1


	//----- nvinfo : EIATTR_NUM_MBARRIERS
	.align		4
.L_1409:
        /*1078*/ 	.byte	0x03, 0x38
        /*107a*/ 	.short	0x0016


	//----- nvinfo : EIATTR_EXIT_INSTR_OFFSETS
	.align		4
        /*107c*/ 	.byte	0x04, 0x1c
        /*107e*/ 	.short	(.L_1411 - .L_1410)


	//   ....[0]....
.L_1410:
        /*1080*/ 	.word	0x000009a0


	//   ....[1]....
        /*1084*/ 	.word	0x000090d0


	//   ....[2]....
        /*1088*/ 	.word	0x0000eeb0


	//----- nvinfo : EIATTR_MAX_THREADS
	.align		4
.L_1411:
        /*108c*/ 	.byte	0x04, 0x05
        /*108e*/ 	.short	(.L_1413 - .L_1412)
.L_1412:
        /*1090*/ 	.word	0x00000200
        /*1094*/ 	.word	0x00000001
        /*1098*/ 	.word	0x00000001


	//----- nvinfo : EIATTR_CRS_STACK_SIZE
	.align		4
.L_1413:
        /*109c*/ 	.byte	0x04, 0x1e
        /*109e*/ 	.short	(.L_1415 - .L_1414)
.L_1414:
        /*10a0*/ 	.word	0x00000000


	//----- nvinfo : EIATTR_CBANK_PARAM_SIZE
	.align		4
.L_1415:
        /*10a4*/ 	.byte	0x03, 0x19
        /*10a6*/ 	.short	0x0af0


	//----- nvinfo : EIATTR_PARAM_CBANK
	.align		4
        /*10a8*/ 	.byte	0x04, 0x0a
        /*10aa*/ 	.short	(.L_1417 - .L_1416)
	.align		4
.L_1416:
        /*10ac*/ 	.word	index@(.nv.constant0._ZN7cutlass13device_kernelIN5flash11enable_sm90INS1_16FlashAttnFwdSm90INS1_25CollectiveMainloopFwdSm90ILi2EN4cute5tupleIJNS5_1CILi1EEES8_S8_EEENS6_IJNS7_ILi192EEENS7_ILi128EEENS7_ILi64EEEEEELi64ENS_10bfloat16_tEfNS_4arch4Sm90ELb0ELb0ELb1ELb1ELb1ELb0ELb0ELb1ELb1ELb1ELb1ELb0EEENS1_21CollectiveEpilogueFwdINS6_IJSA_SC_SB_EEES9_SE_SG_Li384ELb1ELb1ELb1ELb0EEENS1_36VarlenDynamicPersistentTileSchedulerILi192ELi128ELi384ELi128ELb1ELb1ELb1ELb0ELb1ELb1EEEEEEEEEvNT_6ParamsE)
        /*10b0*/ 	.short	0x0210
        /*10b2*/ 	.short	0x0af0


	//----- nvinfo : EIATTR_SW_WAR
	.align		4
.L_1417:
        /*10b4*/ 	.byte	0x04, 0x36
        /*10b6*/ 	.short	(.L_1419 - .L_1418)
.L_1418:
        /*10b8*/ 	.word	0x00000008
.L_1419:


//--------------------- .nv.info._ZN7cutlass13device_kernelIN5flash11enable_sm90INS1_16FlashAttnFwdSm90INS1_25CollectiveMainloopFwdSm90ILi2EN4cute5tupleIJNS5_1CILi1EEES8_S8_EEENS6_IJNS7_ILi192EEENS7_ILi128EEENS7_ILi64EEEEEELi64ENS_10bfloat16_tEfNS_4arch4Sm90ELb0ELb0ELb1ELb1ELb1ELb1ELb0ELb1ELb1ELb1ELb1ELb0EEENS1_21CollectiveEpilogueFwdINS6_IJSA_SC_SB_EEES9_SE_SG_Li384ELb1ELb1ELb1ELb0EEENS1_36VarlenDynamicPersistentTileSchedulerILi192ELi128ELi384ELi128ELb1ELb1ELb1ELb0ELb1ELb1EEEEEEEEEvNT_6ParamsE --------------------------
	.section	.nv.info._ZN7cutlass13device_kernelIN5flash11enable_sm90INS1_16FlashAttnFwdSm90INS1_25CollectiveMainloopFwdSm90ILi2EN4cute5tupleIJNS5_1CILi1EEES8_S8_EEENS6_IJNS7_ILi192EEENS7_ILi128EEENS7_ILi64EEEEEELi64ENS_10bfloat16_tEfNS_4arch4Sm90ELb0ELb0ELb1ELb1ELb1ELb1ELb0ELb1ELb1ELb1ELb1ELb0EEENS1_21CollectiveEpilogueFwdINS6_IJSA_SC_SB_EEES9_SE_SG_Li384ELb1ELb1ELb1ELb0EEENS1_36VarlenDynamicPersistentTileSchedulerILi192ELi128ELi384ELi128ELb1ELb1ELb1ELb0ELb1ELb1EEEEEEEEEvNT_6ParamsE,"",@"SHT_CUDA_INFO"
	.sectionflags	@""
	.align	4


	//----- nvinfo : EIATTR_CUDA_API_VERSION
	.align		4
        /*0000*/ 	.byte	0x04, 0x37
        /*0002*/ 	.short	(.L_1421 - .L_1420)
.L_1420:
        /*0004*/ 	.word	0x00000082


	//----- nvinfo : EIATTR_KPARAM_INFO
	.align		4
.L_1421:
        /*0008*/ 	.byte	0x04, 0x17
        /*000a*/ 	.short	(.L_1423 - .L_1422)
.L_1422:
        /*000c*/ 	.word	0x00000000
        /*0010*/ 	.short	0x0000
        /*0012*/ 	.short	0x0070
        /*0014*/ 	.byte	0x00, 0xf0, 0x01, 0x2a


	//----- nvinfo : EIATTR_SPARSE_MMA_MASK
	.align		4
.L_1423:
        /*0018*/ 	.byte	0x03, 0x50
        /*001a*/ 	.short	0x0000


	//----- nvinfo : EIATTR_MAXREG_COUNT
	.align		4
        /*001c*/ 	.byte	0x03, 0x1b
        /*001e*/ 	.short	0x0080


	//----- nvinfo : EIATTR_NUM_BARRIERS
	.align		4
        /*0020*/ 	.byte	0x02, 0x4c
        /*0022*/ 	.byte	0x10
	.zero		1


	//----- nvinfo : EIATTR_EXTERNS
	.align		4
        /*0024*/ 	.byte	0x04, 0x0f
        /*0026*/ 	.short	(.L_1425 - .L_1424)


	//   ....[0]....
	.align		4
.L_1424:
        /*0028*/ 	.word	index@(__assertfail)


	//----- nvinfo : EIATTR_ANNOTATIONS
	.align		4
.L_1425:
        /*002c*/ 	.byte	0x04, 0x55
        /*002e*/ 	.short	(.L_1427 - .L_1426)


	//   ....[0]....
.L_1426:
        /* <DEDUP_REMOVED lines=69> */


	//----- nvinfo : EIATTR_MERCURY_ISA_VERSION
	.align		4
.L_1427:
        /*0468*/ 	.byte	0x03, 0x5f
        /*046a*/ 	.short	0x0101


	//----- nvinfo : EIATTR_UNUSED_LOAD_BYTE_OFFSET
	.align		4
        /*046c*/ 	.byte	0x04, 0x44
        /*046e*/ 	.short	(.L_1429 - .L_1428)


	//   ....[0]....
.L_1428:
        /*0470*/ 	.word	0x00000a80
        /*0474*/ 	.word	0x0000fff0


	//   ....[1]....
        /*0478*/ 	.word	0x0000e2a0
        /*047c*/ 	.word	0x0000fff0


	//----- nvinfo : EIATTR_INT_WARP_WIDE_INSTR_OFFSETS
	.align		4
.L_1429:
        /*0480*/ 	.byte	0x04, 0x31
        /*0482*/ 	.short	(.L_1431 - .L_1430)


	//   ....[0]....
.L_1430:
        /*0484*/ 	.word	0x00000130


	//   ....[1]....
        /*0488*/ 	.word	0x00000170


	//   ....[2]....
        /*048c*/ 	.word	0x000001e0


	//   ....[3]....
        /*0490*/ 	.word	0x00012ce0


	//   ....[4]....
        /*0494*/ 	.word	0x00012d70


	//   ....[5]....
        /*0498*/ 	.word	0x00015f20


	//   ....[6]....
        /*049c*/ 	.word	0x00015fb0


	//----- nvinfo : EIATTR_COOP_GROUP_MASK_REGIDS
	.align		4
.L_1431:
        /*04a0*/ 	.byte	0x04, 0x29
        /*04a2*/ 	.short	(.L_1433 - .L_1432)


	//   ....[0]....
.L_1432:
        /*04a4*/ 	.word	0xffffffff


	//   ....[1]....
        /*04a8*/ 	.word	0xffffffff


	//   ....[2]....
        /*04ac*/ 	.word	0xffffffff


	//   ....[3]....
        /*04b0*/ 	.word	0xffffffff


	//   ....[4]....
        /*04b4*/ 	.word	0xffffffff


	//   ....[5]....
        /*04b8*/ 	.word	0xffffffff


	//   ....[6]....
        /*04bc*/ 	.word	0xffffffff


	//   ....[7]....
        /*04c0*/ 	.word	0xffffffff


	//   ....[8]....
        /*04c4*/ 	.word	0xffffffff


	//   ....[9]....
        /*04c8*/ 	.word	0xffffffff


	//   ....[10]....
        /*04cc*/ 	.word	0xffffffff


	//   ....[11]....
        /*04d0*/ 	.word	0xffffffff


	//   ....[12]....
        /*04d4*/ 	.word	0xffffffff


	//   ....[13]....
        /*04d8*/ 	.word	0xffffffff


	//   ....[14]....
        /*04dc*/ 	.word	0xffffffff


	//   ....[15]....
        /*04e0*/ 	.word	0xffffffff


	//   ....[16]....
        /*04e4*/ 	.word	0xffffffff


	//   ....[17]....
        /*04e8*/ 	.word	0xffffffff


	//   ....[18]....
        /*04ec*/ 	.word	0xffffffff


	//   ....[19]....
        /*04f0*/ 	.word	0xffffffff


	//   ....[20]....
        /*04f4*/ 	.word	0xffffffff


	//   ....[21]....
        /*04f8*/ 	.word	0xffffffff


	//   ....[22]....
        /*04fc*/ 	.word	0xffffffff


	//   ....[23]....
        /*0500*/ 	.word	0xffffffff


	//   ....[24]....
        /*0504*/ 	.word	0xffffffff


	//   ....[25]....
        /*0508*/ 	.word	0xffffffff


	//   ....[26]....
        /*050c*/ 	.word	0xffffffff


	//   ....[27]....
        /*0510*/ 	.word	0xffffffff


	//   ....[28]....
        /*0514*/ 	.word	0xffffffff


	//   ....[29]....
        /*0518*/ 	.word	0xffffffff


	//   ....[30]....
        /*051c*/ 	.word	0xffffffff


	//   ....[31]....
        /*0520*/ 	.word	0xffffffff


	//   ....[32]....
        /*0524*/ 	.word	0xffffffff


	//   ....[33]....
        /*0528*/ 	.word	0xffffffff


	//   ....[34]....
        /*052c*/ 	.word	0xffffffff


	//   ....[35]....
        /*0530*/ 	.word	0xffffffff


	//   ....[36]....
        /*0534*/ 	.word	0xffffffff


	//   ....[37]....
        /*0538*/ 	.word	0xffffffff


	//   ....[38]....
        /*053c*/ 	.word	0xffffffff


	//   ....[39]....
        /*0540*/ 	.word	0xffffffff


	//   ....[40]....
        /*0544*/ 	.word	0xffffffff


	//   ....[41]....
        /*0548*/ 	.word	0xffffffff


	//   ....[42]....
        /*054c*/ 	.word	0xffffffff


	//   ....[43]....
        /*0550*/ 	.word	0xffffffff


	//   ....[44]....
        /*0554*/ 	.word	0xffffffff


	//   ....[45]....
        /*0558*/ 	.word	0xffffffff


	//   ....[46]....
        /*055c*/ 	.word	0xffffffff


	//   ....[47]....
        /*0560*/ 	.word	0xffffffff


	//   ....[48]....
        /*0564*/ 	.word	0xffffffff


	//   ....[49]....
        /*0568*/ 	.word	0xffffffff


	//   ....[50]....
        /*056c*/ 	.word	0xffffffff


	//   ....[51]....
        /*0570*/ 	.word	0xffffffff


	//   ....[52]....
        /*0574*/ 	.word	0xffffffff


	//   ....[53]....
        /*0578*/ 	.word	0xffffffff


	//   ....[54]....
        /*057c*/ 	.word	0xffffffff


	//   ....[55]....
        /*0580*/ 	.word	0xffffffff


	//   ....[56]....
        /*0584*/ 	.word	0xffffffff


	//   ....[57]....
        /*0588*/ 	.word	0xffffffff


	//   ....[58]....
        /*058c*/ 	.word	0xffffffff


	//   ....[59]....
        /*0590*/ 	.word	0xffffffff


	//   ....[60]....
        /*0594*/ 	.word	0xffffffff


	//   ....[61]....
        /*0598*/ 	.word	0xffffffff


	//   ....[62]....
        /*059c*/ 	.word	0xffffffff


	//   ....[63]....
        /*05a0*/ 	.word	0xffffffff


	//   ....[64]....
        /*05a4*/ 	.word	0xffffffff


	//   ....[65]....
        /*05a8*/ 	.word	0xffffffff


	//   ....[66]....
        /*05ac*/ 	.word	0xffffffff


	//   ....[67]....
        /*05b0*/ 	.word	0xffffffff


	//   ....[68]....
        /*05b4*/ 	.word	0xffffffff


	//   ....[69]....
        /*05b8*/ 	.word	0xffffffff


	//   ....[70]....
        /*05bc*/ 	.word	0xffffffff


	//   ....[71]....
        /*05c0*/ 	.word	0xffffffff


	//   ....[72]....
        /*05c4*/ 	.word	0xffffffff


	//   ....[73]....
        /*05c8*/ 	.word	0xffffffff


	//   ....[74]....
        /*05cc*/ 	.word	0xffffffff


	//   ....[75]....
        /*05d0*/ 	.word	0xffffffff


	//   ....[76]....
        /*05d4*/ 	.word	0xffffffff


	//   ....[77]....
        /*05d8*/ 	.word	0xffffffff


	//   ....[78]....
        /*05dc*/ 	.word	0xffffffff


	//   ....[79]....
        /*05e0*/ 	.word	0xffffffff


	//   ....[80]....
        /*05e4*/ 	.word	0xffffffff


	//   ....[81]....
        /*05e8*/ 	.word	0xffffffff


	//   ....[82]....
        /*05ec*/ 	.word	0xffffffff


	//   ....[83]....
        /*05f0*/ 	.word	0xffffffff


	//   ....[84]....
        /*05f4*/ 	.word	0xffffffff


	//   ....[85]....
        /*05f8*/ 	.word	0xffffffff


	//   ....[86]....
        /*05fc*/ 	.word	0xffffffff


	//   ....[87]....
        /*0600*/ 	.word	0xffffffff


	//   ....[88]....
        /*0604*/ 	.word	0xffffffff


	//   ....[89]....
        /*0608*/ 	.word	0xffffffff


	//   ....[90]....
        /*060c*/ 	.word	0xffffffff


	//   ....[91]....
        /*0610*/ 	.word	0xffffffff


	//   ....[92]....
        /*0614*/ 	.word	0xffffffff


	//   ....[93]....
        /*0618*/ 	.word	0xffffffff


	//   ....[94]....
        /*061c*/ 	.word	0xffffffff


	//   ....[95]....
        /*0620*/ 	.word	0xffffffff


	//   ....[96]....
        /*0624*/ 	.word	0xffffffff


	//   ....[97]....
        /*0628*/ 	.word	0xffffffff


	//   ....[98]....
        /*062c*/ 	.word	0xffffffff


	//   ....[99]....
        /*0630*/ 	.word	0xffffffff


	//   ....[100]....
        /*0634*/ 	.word	0xffffffff


	//   ....[101]....
        /*0638*/ 	.word	0xffffffff


	//   ....[102]....
        /*063c*/ 	.word	0xffffffff


	//   ....[103]....
        /*0640*/ 	.word	0xffffffff


	//   ....[104]....
        /*0644*/ 	.word	0xffffffff


	//   ....[105]....
        /*0648*/ 	.word	0xffffffff


	//   ....[106]....
        /*064c*/ 	.word	0xffffffff


	//   ....[107]....
        /*0650*/ 	.word	0xffffffff


	//   ....[108]....
        /*0654*/ 	.word	0xffffffff


	//   ....[109]....
        /*0658*/ 	.word	0xffffffff


	//   ....[110]....
        /*065c*/ 	.word	0xffffffff


	//   ....[111]....
        /*0660*/ 	.word	0xffffffff


	//   ....[112]....
        /*0664*/ 	.word	0xffffffff


	//   ....[113]....
        /*0668*/ 	.word	0xffffffff


	//   ....[114]....
        /*066c*/ 	.word	0xffffffff


	//   ....[115]....
        /*0670*/ 	.word	0xffffffff


	//   ....[116]....
        /*0674*/ 	.word	0xffffffff


	//   ....[117]....
        /*0678*/ 	.word	0xffffffff


	//   ....[118]....
        /*067c*/ 	.word	0xffffffff


	//   ....[119]....
        /*0680*/ 	.word	0xffffffff


	//   ....[120]....
        /*0684*/ 	.word	0xffffffff


	//   ....[121]....
        /*0688*/ 	.word	0xffffffff


	//   ....[122]....
        /*068c*/ 	.word	0xffffffff


	//   ....[123]....
        /*0690*/ 	.word	0xffffffff


	//   ....[124]....
        /*0694*/ 	.word	0xffffffff


	//   ....[125]....
        /*0698*/ 	.word	0xffffffff


	//   ....[126]....
        /*069c*/ 	.word	0xffffffff


	//   ....[127]....
        /*06a0*/ 	.word	0xffffffff


	//   ....[128]....
        /*06a4*/ 	.word	0xffffffff


	//   ....[129]....
        /*06a8*/ 	.word	0xffffffff


	//   ....[130]....
        /*06ac*/ 	.word	0xffffffff


	//   ....[131]....
        /*06b0*/ 	.word	0xffffffff


	//   ....[132]....
        /*06b4*/ 	.word	0xffffffff


	//   ....[133]....
        /*06b8*/ 	.word	0xffffffff


	//   ....[134]....
        /*06bc*/ 	.word	0xffffffff


	//   ....[135]....
        /*06c0*/ 	.word	0xffffffff


	//   ....[136]....
        /*06c4*/ 	.word	0xffffffff


	//   ....[137]....
        /*06c8*/ 	.word	0xffffffff


	//   ....[138]....
        /*06cc*/ 	.word	0xffffffff


	//   ....[139]....
        /*06d0*/ 	.word	0xffffffff


	//   ....[140]....
        /*06d4*/ 	.word	0xffffffff


	//   ....[141]....
        /*06d8*/ 	.word	0xffffffff


	//   ....[142]....
        /*06dc*/ 	.word	0xffffffff


	//   ....[143]....
        /*06e0*/ 	.word	0xffffffff


	//   ....[144]....
        /*06e4*/ 	.word	0xffffffff


	//   ....[145]....
        /*06e8*/ 	.word	0xffffffff


	//   ....[146]....
        /*06ec*/ 	.word	0xffffffff


	//   ....[147]....
        /*06f0*/ 	.word	0xffffffff


	//   ....[148]....
        /*06f4*/ 	.word	0xffffffff


	//   ....[149]....
        /*06f8*/ 	.word	0xffffffff


	//   ....[150]....
        /*06fc*/ 	.word	0xffffffff


	//   ....[151]....
        /*0700*/ 	.word	0xffffffff


	//   ....[152]....
        /*0704*/ 	.word	0xffffffff


	//   ....[153]....
        /*0708*/ 	.word	0xffffffff


	//   ....[154]....
        /*070c*/ 	.word	0xffffffff


	//   ....[155]....
        /*0710*/ 	.word	0xffffffff


	//   ....[156]....
        /*0714*/ 	.word	0xffffffff


	//   ....[157]....
        /*0718*/ 	.word	0xffffffff


	//   ....[158]....
        /*071c*/ 	.word	0xffffffff


	//   ....[159]....
        /*0720*/ 	.word	0xffffffff


	//   ....[160]....
        /*0724*/ 	.word	0xffffffff


	//   ....[161]....
        /*0728*/ 	.word	0xffffffff


	//   ....[162]....
        /*072c*/ 	.word	0xffffffff


	//   ....[163]....
        /*0730*/ 	.word	0xffffffff


	//   ....[164]....
        /*0734*/ 	.word	0xffffffff


	//   ....[165]....
        /*0738*/ 	.word	0xffffffff


	//   ....[166]....
        /*073c*/ 	.word	0xffffffff


	//   ....[167]....
        /*0740*/ 	.word	0xffffffff


	//   ....[168]....
        /*0744*/ 	.word	0xffffffff


	//   ....[169]....
        /*0748*/ 	.word	0xffffffff


	//   ....[170]....
        /*074c*/ 	.word	0xffffffff


	//   ....[171]....
        /*0750*/ 	.word	0xffffffff


	//   ....[172]....
        /*0754*/ 	.word	0xffffffff


	//   ....[173]....
        /*0758*/ 	.word	0xffffffff


	//   ....[174]....
        /*075c*/ 	.word	0xffffffff


	//   ....[175]....
        /*0760*/ 	.word	0xffffffff


	//   ....[176]....
        /*0764*/ 	.word	0xffffffff


	//   ....[177]....
        /*0768*/ 	.word	0xffffffff


	//   ....[178]....
        /*076c*/ 	.word	0xffffffff


	//   ....[179]....
        /*0770*/ 	.word	0xffffffff


	//   ....[180]....
        /*0774*/ 	.word	0xffffffff


	//   ....[181]....
        /*0778*/ 	.word	0xffffffff


	//   ....[182]....
        /*077c*/ 	.word	0xffffffff


	//   ....[183]....
        /*0780*/ 	.word	0xffffffff


	//   ....[184]....
        /*0784*/ 	.word	0xffffffff


	//   ....[185]....
        /*0788*/ 	.word	0xffffffff


	//   ....[186]....
        /*078c*/ 	.word	0xffffffff


	//   ....[187]....
        /*0790*/ 	.word	0xffffffff


	//   ....[188]....
        /*0794*/ 	.word	0xffffffff


	//   ....[189]....
        /*0798*/ 	.word	0xffffffff


	//   ....[190]....
        /*079c*/ 	.word	0xffffffff


	//   ....[191]....
        /*07a0*/ 	.word	0xffffffff


	//   ....[192]....
        /*07a4*/ 	.word	0xffffffff


	//   ....[193]....
        /*07a8*/ 	.word	0x0500000f


	//   ....[194]....
        /*07ac*/ 	.word	0x0500000f


	//   ....[195]....
        /*07b0*/ 	.word	0x0500000f


	//   ....[196]....
        /*07b4*/ 	.word	0x0500000f


	//   ....[197]....
        /*07b8*/ 	.word	0x0500000f


	//   ....[198]....
        /*07bc*/ 	.word	0x0500000f


	//   ....[199]....
        /*07c0*/ 	.word	0x0500000f


	//   ....[200]....
        /*07c4*/ 	.word	0x0500000f


	//   ....[201]....
        /*07c8*/ 	.word	0x0500000f


	//   ....[202]....
        /*07cc*/ 	.word	0x0500000f


	//   ....[203]....
        /*07d0*/ 	.word	0x0500000f


	//   ....[204]....
        /*07d4*/ 	.word	0x0500000f


	//   ....[205]....
        /*07d8*/ 	.word	0x0500000f


	//   ....[206]....
        /*07dc*/ 	.word	0x0500000f


	//   ....[207]....
        /*07e0*/ 	.word	0x0500000f


	//   ....[208]....
        /*07e4*/ 	.word	0x0500000f


	//   ....[209]....
        /*07e8*/ 	.word	0x0500000f


	//   ....[210]....
        /*07ec*/ 	.word	0x0500000f


	//   ....[211]....
        /*07f0*/ 	.word	0x0500000f


	//   ....[212]....
        /*07f4*/ 	.word	0x0500000f


	//   ....[213]....
        /*07f8*/ 	.word	0x0500000f


	//   ....[214]....
        /*07fc*/ 	.word	0x0500000f


	//   ....[215]....
        /*0800*/ 	.word	0x0500000f


	//   ....[216]....
        /*0804*/ 	.word	0x0500000f


	//   ....[217]....
        /*0808*/ 	.word	0x0500000f


	//   ....[218]....
        /*080c*/ 	.word	0x0500000f


	//   ....[219]....
        /*0810*/ 	.word	0x0500000f


	//   ....[220]....
        /*0814*/ 	.word	0x0500000f


	//   ....[221]....
        /*0818*/ 	.word	0x0500000f


	//   ....[222]....
        /*081c*/ 	.word	0x0500000f


	//   ....[223]....
        /*0820*/ 	.word	0x0500000f


	//   ....[224]....
        /*0824*/ 	.word	0x0500000f


	//   ....[225]....
        /*0828*/ 	.word	0x0500000f


	//   ....[226]....
        /*082c*/ 	.word	0x0500000f


	//   ....[227]....
        /*0830*/ 	.word	0x0500000f


	//   ....[228]....
        /*0834*/ 	.word	0x0500000f


	//   ....[229]....
        /*0838*/ 	.word	0x0500000f


	//   ....[230]....
        /*083c*/ 	.word	0x0500000f


	//   ....[231]....
        /*0840*/ 	.word	0x0500000f


	//   ....[232]....
        /*0844*/ 	.word	0x0500000f


	//   ....[233]....
        /*0848*/ 	.word	0x0500000f


	//   ....[234]....
        /*084c*/ 	.word	0x0500000f


	//   ....[235]....
        /*0850*/ 	.word	0x0500000f


	//   ....[236]....
        /*0854*/ 	.word	0x0500000f


	//   ....[237]....
        /*0858*/ 	.word	0x0500000f


	//   ....[238]....
        /*085c*/ 	.word	0x0500000f


	//   ....[239]....
        /*0860*/ 	.word	0x0500000f


	//   ....[240]....
        /*0864*/ 	.word	0x0500000f


	//   ....[241]....
        /*0868*/ 	.word	0x0500000f


	//   ....[242]....
        /*086c*/ 	.word	0x0500000f


	//   ....[243]....
        /*0870*/ 	.word	0x0500000f


	//   ....[244]....
        /*0874*/ 	.word	0x0500000f


	//   ....[245]....
        /*0878*/ 	.word	0x0500000f


	//   ....[246]....
        /*087c*/ 	.word	0x0500000f


	//   ....[247]....
        /*0880*/ 	.word	0x0500000f


	//   ....[248]....
        /*0884*/ 	.word	0x0500000f


	//   ....[249]....
        /*0888*/ 	.word	0x0500000f


	//   ....[250]....
        /*088c*/ 	.word	0x0500000f


	//   ....[251]....
        /*0890*/ 	.word	0x0500000f


	//   ....[252]....
        /*0894*/ 	.word	0x0500000f


	//   ....[253]....
        /*0898*/ 	.word	0x0500000f


	//   ....[254]....
        /*089c*/ 	.word	0x0500000f


	//   ....[255]....
        /*08a0*/ 	.word	0x0500000f


	//   ....[0]....
        /*08a4*/ 	.word	0x0500000f


	//   ....[1]....
        /*08a8*/ 	.word	0x0500000f


	//   ....[2]....
        /*08ac*/ 	.word	0x0500000f


	//   ....[3]....
        /*08b0*/ 	.word	0x0500000f


	//   ....[4]....
        /*08b4*/ 	.word	0x0500000f


	//   ....[5]....
        /*08b8*/ 	.word	0x0500000f


	//   ....[6]....
        /*08bc*/ 	.word	0x0500000f


	//   ....[7]....
        /*08c0*/ 	.word	0x0500000f


	//   ....[8]....
        /*08c4*/ 	.word	0x0500000f


	//   ....[9]....
        /*08c8*/ 	.word	0x0500000f


	//   ....[10]....
        /*08cc*/ 	.word	0x0500000f


	//   ....[11]....
        /*08d0*/ 	.word	0x0500000f


	//   ....[12]....
        /*08d4*/ 	.word	0x0500000f


	//   ....[13]....
        /*08d8*/ 	.word	0x0500000f


	//   ....[14]....
        /*08dc*/ 	.word	0x0500000f


	//   ....[15]....
        /*08e0*/ 	.word	0x0500000f


	//   ....[16]....
        /*08e4*/ 	.word	0x0500000f


	//   ....[17]....
        /*08e8*/ 	.word	0x0500000f


	//   ....[18]....
        /*08ec*/ 	.word	0x0500000f


	//   ....[19]....
        /*08f0*/ 	.word	0x0500000f


	//   ....[20]....
        /*08f4*/ 	.word	0x0500000f


	//   ....[21]....
        /*08f8*/ 	.word	0x0500000f


	//   ....[22]....
        /*08fc*/ 	.word	0x0500000f


	//   ....[23]....
        /*0900*/ 	.word	0x0500000f


	//   ....[24]....
        /*0904*/ 	.word	0x0500000f


	//   ....[25]....
        /*0908*/ 	.word	0x0500000f


	//   ....[26]....
        /*090c*/ 	.word	0x0500000f


	//   ....[27]....
        /*0910*/ 	.word	0x0500000f


	//   ....[28]....
        /*0914*/ 	.word	0x0500000f


	//   ....[29]....
        /*0918*/ 	.word	0x0500000f


	//   ....[30]....
        /*091c*/ 	.word	0x0500000f


	//   ....[31]....
        /*0920*/ 	.word	0x0500000f


	//   ....[32]....
        /*0924*/ 	.word	0x0500000f


	//   ....[33]....
        /*0928*/ 	.word	0x0500000f


	//   ....[34]....
        /*092c*/ 	.word	0x0500000f


	//   ....[35]....
        /*0930*/ 	.word	0x0500000f


	//   ....[36]....
        /*0934*/ 	.word	0x0500000f


	//   ....[37]....
        /*0938*/ 	.word	0x0500000f


	//   ....[38]....
        /*093c*/ 	.word	0x0500000f


	//   ....[39]....
        /*0940*/ 	.word	0x0500000f


	//   ....[40]....
        /*0944*/ 	.word	0x0500000f


	//   ....[41]....
        /*0948*/ 	.word	0x0500000f


	//   ....[42]....
        /*094c*/ 	.word	0x0500000f


	//   ....[43]....
        /*0950*/ 	.word	0x0500000f


	//   ....[44]....
        /*0954*/ 	.word	0x0500000f


	//   ....[45]....
        /*0958*/ 	.word	0x0500000f


	//   ....[46]....
        /*095c*/ 	.word	0x0500000f


	//   ....[47]....
        /*0960*/ 	.word	0x0500000f


	//   ....[48]....
        /*0964*/ 	.word	0x0500000f


	//   ....[49]....
        /*0968*/ 	.word	0x0500000f


	//   ....[50]....
        /*096c*/ 	.word	0x0500000f


	//   ....[51]....
        /*0970*/ 	.word	0x0500000f


	//   ....[52]....
        /*0974*/ 	.word	0x0500000f


	//   ....[53]....
        /*0978*/ 	.word	0x0500000f


	//   ....[54]....
        /*097c*/ 	.word	0x0500000f


	//   ....[55]....
        /*0980*/ 	.word	0x0500000f


	//   ....[56]....
        /*0984*/ 	.word	0x0500000f


	//   ....[57]....
        /*0988*/ 	.word	0x0500000f


	//   ....[58]....
        /*098c*/ 	.word	0x0500000f


	//   ....[59]....
        /*0990*/ 	.word	0x0500000f


	//   ....[60]....
        /*0994*/ 	.word	0x0500000f


	//   ....[61]....
        /*0998*/ 	.word	0x0500000f


	//   ....[62]....
        /*099c*/ 	.word	0x0500000f


	//   ....[63]....
        /*09a0*/ 	.word	0x0500000f


	//   ....[64]....
        /*09a4*/ 	.word	0x0500000f


	//   ....[65]....
        /*09a8*/ 	.word	0x0500000f


	//   ....[66]....
        /*09ac*/ 	.word	0x0500000f


	//   ....[67]....
        /*09b0*/ 	.word	0x0500000f


	//   ....[68]....
        /*09b4*/ 	.word	0x0500000f


	//   ....[69]....
        /*09b8*/ 	.word	0x0500000f


	//   ....[70]....
        /*09bc*/ 	.word	0x0500000f


	//   ....[71]....
        /*09c0*/ 	.word	0x0500000f


	//   ....[72]....
        /*09c4*/ 	.word	0x0500000f


	//   ....[73]....
        /*09c8*/ 	.word	0x0500000f


	//   ....[74]....
        /*09cc*/ 	.word	0x0500000f


	//   ....[75]....
        /*09d0*/ 	.word	0x0500000f


	//   ....[76]....
        /*09d4*/ 	.word	0x0500000f


	//   ....[77]....
        /*09d8*/ 	.word	0x0500000f


	//   ....[78]....
        /*09dc*/ 	.word	0x0500000f


	//   ....[79]....
        /*09e0*/ 	.word	0x0500000f


	//   ....[80]....
        /*09e4*/ 	.word	0x0500000f


	//   ....[81]....
        /*09e8*/ 	.word	0x0500000f


	//   ....[82]....
        /*09ec*/ 	.word	0x0500000f


	//   ....[83]....
        /*09f0*/ 	.word	0x0500000f


	//   ....[84]....
        /*09f4*/ 	.word	0x0500000f


	//   ....[85]....
        /*09f8*/ 	.word	0x0500000f


	//   ....[86]....
        /*09fc*/ 	.word	0x0500000f


	//----- nvinfo : EIATTR_COOP_GROUP_INSTR_OFFSETS
	.align		4
.L_1433:
        /*0a00*/ 	.byte	0x04, 0x28
        /*0a02*/ 	.short	(.L_1435 - .L_1434)


	//   ....[0]....
.L_1434:
        /*0a04*/ 	.word	0x00000070


	//   ....[1]....
        /*0a08*/ 	.word	0x00000140


	//   ....[2]....
        /*0a0c*/ 	.word	0x00000190


	//   ....[3]....
        /*0a10*/ 	.word	0x000003c0


	//   ....[4]....
        /*0a14*/ 	.word	0x00000520


	//   ....[5]....
        /*0a18*/ 	.word	0x00000640


	//   ....[6]....
        /*0a1c*/ 	.word	0x000007a0


	//   ....[7]....
        /*0a20*/ 	.word	0x00002db0


	//   ....[8]....
        /*0a24*/ 	.word	0x00002dc0


	//   ....[9]....
        /*0a28*/ 	.word	0x00003510


	//   ....[10]....
        /*0a2c*/ 	.word	0x00003520


	//   ....[11]....
        /*0a30*/ 	.word	0x00004240


	//   ....[12]....
        /*0a34*/ 	.word	0x00004250


	//   ....[13]....
        /*0a38*/ 	.word	0x00004a40


	//   ....[14]....
        /*0a3c*/ 	.word	0x00004a50


	//   ....[15]....
        /*0a40*/ 	.word	0x000054c0


	//   ....[16]....
        /*0a44*/ 	.word	0x000054d0


	//   ....[17]....
        /*0a48*/ 	.word	0x000055e0


	//   ....[18]....
        /*0a4c*/ 	.word	0x000055f0


	//   ....[19]....
        /*0a50*/ 	.word	0x00005960


	//   ....[20]....
        /*0a54*/ 	.word	0x00005980


	//   ....[21]....
        /*0a58*/ 	.word	0x00005a60


	//   ....[22]....
        /*0a5c*/ 	.word	0x00005a80


	//   ....[23]....
        /*0a60*/ 	.word	0x00006140


	//   ....[24]....
        /*0a64*/ 	.word	0x00006720


	//   ....[25]....
        /*0a68*/ 	.word	0x00006730


	//   ....[26]....
        /*0a6c*/ 	.word	0x00006740


	//   ....[27]....
        /*0a70*/ 	.word	0x00006750


	//   ....[28]....
        /*0a74*/ 	.word	0x000077a0


	//   ....[29]....
        /*0a78*/ 	.word	0x000077b0


	//   ....[30]....
        /*0a7c*/ 	.word	0x000077c0


	//   ....[31]....
        /*0a80*/ 	.word	0x000077d0


	//   ....[32]....
        /*0a84*/ 	.word	0x00009bd0


	//   ....[33]....
        /*0a88*/ 	.word	0x00009bf0


	//   ....[34]....
        /*0a8c*/ 	.word	0x0000a100


	//   ....[35]....
        /*0a90*/ 	.word	0x0000a120


	//   ....[36]....
        /*0a94*/ 	.word	0x0000c2c0


	//   ....[37]....
        /*0a98*/ 	.word	0x0000c320


	//   ....[38]....
        /*0a9c*/ 	.word	0x0000c700


	//   ....[39]....
        /*0aa0*/ 	.word	0x0000c720


	//   ....[40]....
        /*0aa4*/ 	.word	0x0000dca0


	//   ....[41]....
        /*0aa8*/ 	.word	0x0000dcb0


	//   ....[42]....
        /*0aac*/ 	.word	0x0000dd50


	//   ....[43]....
        /*0ab0*/ 	.word	0x0000dd60


	//   ....[44]....
        /*0ab4*/ 	.word	0x0000eb50


	//   ....[45]....
        /*0ab8*/ 	.word	0x0000eb70


	//   ....[46]....
        /*0abc*/ 	.word	0x0000eb80


	//   ....[47]....
        /*0ac0*/ 	.word	0x0000eb90


	//   ....[48]....
        /*0ac4*/ 	.word	0x0000f0f0


	//   ....[49]....
        /*0ac8*/ 	.word	0x0000f130


	//   ....[50]....
        /*0acc*/ 	.word	0x0000f160


	//   ....[51]....
        /*0ad0*/ 	.word	0x0000f190


	//   ....[52]....
        /*0ad4*/ 	.word	0x0000f1b0


	//   ....[53]....
        /*0ad8*/ 	.word	0x0000f1c0


	//   ....[54]....
        /*0adc*/ 	.word	0x0000f200


	//   ....[55]....
        /*0ae0*/ 	.word	0x0000f230


	//   ....[56]....
        /*0ae4*/ 	.word	0x0000f6e0


	//   ....[57]....
        /*0ae8*/ 	.word	0x0000f6f0


	//   ....[58]....
        /*0aec*/ 	.word	0x0000f970


	//   ....[59]....
        /*0af0*/ 	.word	0x0000f980


	//   ....[60]....
        /*0af4*/ 	.word	0x00010470


	//   ....[61]....
        /*0af8*/ 	.word	0x000104a0


	//   ....[62]....
        /*0afc*/ 	.word	0x000104c0


	//   ....[63]....
        /*0b00*/ 	.word	0x000104f0


	//   ....[64]....
        /*0b04*/ 	.word	0x00010520


	//   ....[65]....
        /*0b08*/ 	.word	0x00010530


	//   ....[66]....
        /*0b0c*/ 	.word	0x00010560


	//   ....[67]....
        /*0b10*/ 	.word	0x000105a0


	//   ....[68]....
        /*0b14*/ 	.word	0x000106f0


	//   ....[69]....
        /*0b18*/ 	.word	0x00010920


	//   ....[70]....
        /*0b1c*/ 	.word	0x00010950


	//   ....[71]....
        /*0b20*/ 	.word	0x00010980


	//   ....[72]....
        /*0b24*/ 	.word	0x000109b0


	//   ....[73]....
        /*0b28*/ 	.word	0x000109e0


	//   ....[74]....
        /*0b2c*/ 	.word	0x00010a10


	//   ....[75]....
        /*0b30*/ 	.word	0x00010ba0


	//   ....[76]....
        /*0b34*/ 	.word	0x00010bd0


	//   ....[77]....
        /*0b38*/ 	.word	0x00010c00


	//   ....[78]....
        /*0b3c*/ 	.word	0x00010c30


	//   ....[79]....
        /*0b40*/ 	.word	0x00010c60


	//   ....[80]....
        /*0b44*/ 	.word	0x00010c90


	//   ....[81]....
        /*0b48*/ 	.word	0x00010d20


	//   ....[82]....
        /*0b4c*/ 	.word	0x00010d50


	//   ....[83]....
        /*0b50*/ 	.word	0x00010d60


	//   ....[84]....
        /*0b54*/ 	.word	0x00010e00


	//   ....[85]....
        /*0b58*/ 	.word	0x00011d90


	//   ....[86]....
        /*0b5c*/ 	.word	0x00013870


	//   ....[87]....
        /*0b60*/ 	.word	0x00013890


	//   ....[88]....
        /*0b64*/ 	.word	0x00013920


	//   ....[89]....
        /*0b68*/ 	.word	0x00013940


	//   ....[90]....
        /*0b6c*/ 	.word	0x000139c0


	//   ....[91]....
        /*0b70*/ 	.word	0x000139e0


	//   ....[92]....
        /*0b74*/ 	.word	0x00013a60


	//   ....[93]....
        /*0b78*/ 	.word	0x00013a80


	//   ....[94]....
        /*0b7c*/ 	.word	0x00013b00


	//   ....[95]....
        /*0b80*/ 	.word	0x00013b20


	//   ....[96]....
        /*0b84*/ 	.word	0x00013ba0


	//   ....[97]....
        /*0b88*/ 	.word	0x00013bc0


	//   ....[98]....
        /*0b8c*/ 	.word	0x00013c40


	//   ....[99]....
        /*0b90*/ 	.word	0x00013c60


	//   ....[100]....
        /*0b94*/ 	.word	0x00013c70


	//   ....[101]....
        /*0b98*/ 	.word	0x00013c80


	//   ....[102]....
        /*0b9c*/ 	.word	0x000145a0


	//   ....[103]....
        /*0ba0*/ 	.word	0x000145d0


	//   ....[104]....
        /*0ba4*/ 	.word	0x000145f0


	//   ....[105]....
        /*0ba8*/ 	.word	0x00014670


	//   ....[106]....
        /*0bac*/ 	.word	0x00014690


	//   ....[107]....
        /*0bb0*/ 	.word	0x00014710


	//   ....[108]....
        /*0bb4*/ 	.word	0x00014730


	//   ....[109]....
        /*0bb8*/ 	.word	0x000147b0


	//   ....[110]....
        /*0bbc*/ 	.word	0x000147d0


	//   ....[111]....
        /*0bc0*/ 	.word	0x00014850


	//   ....[112]....
        /*0bc4*/ 	.word	0x00014870


	//   ....[113]....
        /*0bc8*/ 	.word	0x000148f0


	//   ....[114]....
        /*0bcc*/ 	.word	0x00014910


	//   ....[115]....
        /*0bd0*/ 	.word	0x00014990


	//   ....[116]....
        /*0bd4*/ 	.word	0x000149b0


	//   ....[117]....
        /*0bd8*/ 	.word	0x000149c0


	//   ....[118]....
        /*0bdc*/ 	.word	0x00014a30


	//   ....[119]....
        /*0be0*/ 	.word	0x00014a80


	//   ....[120]....
        /*0be4*/ 	.word	0x00014b10


	//   ....[121]....
        /*0be8*/ 	.word	0x00014b40


	//   ....[122]....
        /*0bec*/ 	.word	0x00014b50


	//   ....[123]....
        /*0bf0*/ 	.word	0x00014bc0


	//   ....[124]....
        /*0bf4*/ 	.word	0x00014bd0


	//   ....[125]....
        /*0bf8*/ 	.word	0x00014be0


	//   ....[126]....
        /*0bfc*/ 	.word	0x000153d0


	//   ....[127]....
        /*0c00*/ 	.word	0x000153f0


	//   ....[128]....
        /*0c04*/ 	.word	0x00015460


	//   ....[129]....
        /*0c08*/ 	.word	0x00015470


	//   ....[130]....
        /*0c0c*/ 	.word	0x000154b0


	//   ....[131]....
        /*0c10*/ 	.word	0x000154c0


	//   ....[132]....
        /*0c14*/ 	.word	0x00015500


	//   ....[133]....
        /*0c18*/ 	.word	0x00015510


	//   ....[134]....
        /*0c1c*/ 	.word	0x00015550


	//   ....[135]....
        /*0c20*/ 	.word	0x00015560


	//   ....[136]....
        /*0c24*/ 	.word	0x000155a0


	//   ....[137]....
        /*0c28*/ 	.word	0x000155b0


	//   ....[138]....
        /*0c2c*/ 	.word	0x000155f0


	//   ....[139]....
        /*0c30*/ 	.word	0x00015600


	//   ....[140]....
        /*0c34*/ 	.word	0x00015610


	//   ....[141]....
        /*0c38*/ 	.word	0x00015650


	//   ....[142]....
        /*0c3c*/ 	.word	0x00015900


	//   ....[143]....
        /*0c40*/ 	.word	0x00015930


	//   ....[144]....
        /*0c44*/ 	.word	0x00015990


	//   ....[145]....
        /*0c48*/ 	.word	0x000159a0


	//   ....[146]....
        /*0c4c*/ 	.word	0x000159f0


	//   ....[147]....
        /*0c50*/ 	.word	0x00015a00


	//   ....[148]....
        /*0c54*/ 	.word	0x00015a50


	//   ....[149]....
        /*0c58*/ 	.word	0x00015a60


	//   ....[150]....
        /*0c5c*/ 	.word	0x00015ab0


	//   ....[151]....
        /*0c60*/ 	.word	0x00015ac0


	//   ....[152]....
        /*0c64*/ 	.word	0x00015b10


	//   ....[153]....
        /*0c68*/ 	.word	0x00015b20


	//   ....[154]....
        /*0c6c*/ 	.word	0x00015b70


	//   ....[155]....
        /*0c70*/ 	.word	0x00015b80


	//   ....[156]....
        /*0c74*/ 	.word	0x00015b90


	//   ....[157]....
        /*0c78*/ 	.word	0x00015bd0


	//   ....[158]....
        /*0c7c*/ 	.word	0x000161a0


	//   ....[159]....
        /*0c80*/ 	.word	0x000161b0


	//   ....[160]....
        /*0c84*/ 	.word	0x00016220


	//   ....[161]....
        /*0c88*/ 	.word	0x00016260


	//   ....[162]....
        /*0c8c*/ 	.word	0x00016280


	//   ....[163]....
        /*0c90*/ 	.word	0x000162c0


	//   ....[164]....
        /*0c94*/ 	.word	0x000162e0


	//   ....[165]....
        /*0c98*/ 	.word	0x00016320


	//   ....[166]....
        /*0c9c*/ 	.word	0x00016340


	//   ....[167]....
        /*0ca0*/ 	.word	0x00016380


	//   ....[168]....
        /*0ca4*/ 	.word	0x000163a0


	//   ....[169]....
        /*0ca8*/ 	.word	0x000163e0


	//   ....[170]....
        /*0cac*/ 	.word	0x00016400


	//   ....[171]....
        /*0cb0*/ 	.word	0x00016440


	//   ....[172]....
        /*0cb4*/ 	.word	0x00016460


	//   ....[173]....
        /*0cb8*/ 	.word	0x00016470


	//   ....[174]....
        /*0cbc*/ 	.word	0x00016830


	//   ....[175]....
        /*0cc0*/ 	.word	0x00016860


	//   ....[176]....
        /*0cc4*/ 	.word	0x000168c0


	//   ....[177]....
        /*0cc8*/ 	.word	0x000168f0


	//   ....[178]....
        /*0ccc*/ 	.word	0x00016920


	//   ....[179]....
        /*0cd0*/ 	.word	0x00016950


	//   ....[180]....
        /*0cd4*/ 	.word	0x00016980


	//   ....[181]....
        /*0cd8*/ 	.word	0x000169b0


	//   ....[182]....
        /*0cdc*/ 	.word	0x00016b50


	//   ....[183]....
        /*0ce0*/ 	.word	0x00016b80


	//   ....[184]....
        /*0ce4*/ 	.word	0x00016bb0


	//   ....[185]....
        /*0ce8*/ 	.word	0x00016be0


	//   ....[186]....
        /*0cec*/ 	.word	0x00016c10


	//   ....[187]....
        /*0cf0*/ 	.word	0x00016c40


	//   ....[188]....
        /*0cf4*/ 	.word	0x00016d00


	//   ....[189]....
        /*0cf8*/ 	.word	0x00016d20


	//   ....[190]....
        /*0cfc*/ 	.word	0x00016d30


	//   ....[191]....
        /*0d00*/ 	.word	0x00016d90


	//   ....[192]....
        /*0d04*/ 	.word	0x000173b0


	//   ....[193]....
        /*0d08*/ 	.word	0x000176d0


	//   ....[194]....
        /*0d0c*/ 	.word	0x00017760


	//   ....[195]....
        /*0d10*/ 	.word	0x000177f0


	//   ....[196]....
        /*0d14*/ 	.word	0x00017880


	//   ....[197]....
        /*0d18*/ 	.word	0x00017960


	//   ....[198]....
        /*0d1c*/ 	.word	0x000179f0


	//   ....[199]....
        /*0d20*/ 	.word	0x00017a90


	//   ....[200]....
        /*0d24*/ 	.word	0x00017b20


	//   ....[201]....
        /*0d28*/ 	.word	0x00017c10


	//   ....[202]....
        /*0d2c*/ 	.word	0x00017ca0


	//   ....[203]....
        /*0d30*/ 	.word	0x00017d40


	//   ....[204]....
        /*0d34*/ 	.word	0x00017dd0


	//   ....[205]....
        /*0d38*/ 	.word	0x00017f10


	//   ....[206]....
        /*0d3c*/ 	.word	0x00017fc0


	//   ....[207]....
        /*0d40*/ 	.word	0x00018050


	//   ....[208]....
        /*0d44*/ 	.word	0x000180a0


	//   ....[209]....
        /*0d48*/ 	.word	0x000180f0


	//   ....[210]....
        /*0d4c*/ 	.word	0x000181d0


	//   ....[211]....
        /*0d50*/ 	.word	0x00018260


	//   ....[212]....
        /*0d54*/ 	.word	0x000182b0


	//   ....[213]....
        /*0d58*/ 	.word	0x00018300


	//   ....[214]....
        /*0d5c*/ 	.word	0x00018520


	//   ....[215]....
        /*0d60*/ 	.word	0x00018580


	//   ....[216]....
        /*0d64*/ 	.word	0x00018640


	//   ....[217]....
        /*0d68*/ 	.word	0x000186b0


	//   ....[218]....
        /*0d6c*/ 	.word	0x00018710


	//   ....[219]....
        /*0d70*/ 	.word	0x000187c0


	//   ....[220]....
        /*0d74*/ 	.word	0x00018820


	//   ....[221]....
        /*0d78*/ 	.word	0x000188b0


	//   ....[222]....
        /*0d7c*/ 	.word	0x00018930


	//   ....[223]....
        /*0d80*/ 	.word	0x00018980


	//   ....[224]....
        /*0d84*/ 	.word	0x00018a10


	//   ....[225]....
        /*0d88*/ 	.word	0x00018aa0


	//   ....[226]....
        /*0d8c*/ 	.word	0x00018b40


	//   ....[227]....
        /*0d90*/ 	.word	0x00018be0


	//   ....[228]....
        /*0d94*/ 	.word	0x00018c40


	//   ....[229]....
        /*0d98*/ 	.word	0x00018cb0


	//   ....[230]....
        /*0d9c*/ 	.word	0x00018d10


	//   ....[231]....
        /*0da0*/ 	.word	0x00018d80


	//   ....[232]....
        /*0da4*/ 	.word	0x00018e40


	//   ....[233]....
        /*0da8*/ 	.word	0x00018ea0


	//   ....[234]....
        /*0dac*/ 	.word	0x00018f60


	//   ....[235]....
        /*0db0*/ 	.word	0x00019240


	//   ....[236]....
        /*0db4*/ 	.word	0x00019330


	//   ....[237]....
        /*0db8*/ 	.word	0x000193d0


	//   ....[238]....
        /*0dbc*/ 	.word	0x00019430


	//   ....[239]....
        /*0dc0*/ 	.word	0x00019520


	//   ....[240]....
        /*0dc4*/ 	.word	0x00019590


	//   ....[241]....
        /*0dc8*/ 	.word	0x00019680


	//   ....[242]....
        /*0dcc*/ 	.word	0x000196f0


	//   ....[243]....
        /*0dd0*/ 	.word	0x000197e0


	//   ....[244]....
        /*0dd4*/ 	.word	0x00019850


	//   ....[245]....
        /*0dd8*/ 	.word	0x00019940


	//   ....[246]....
        /*0ddc*/ 	.word	0x000199b0


	//   ....[247]....
        /*0de0*/ 	.word	0x00019aa0


	//   ....[248]....
        /*0de4*/ 	.word	0x00019b10


	//   ....[249]....
        /*0de8*/ 	.word	0x00019c00


	//   ....[250]....
        /*0dec*/ 	.word	0x00019c70


	//   ....[251]....
        /*0df0*/ 	.word	0x00019d10


	//   ....[252]....
        /*0df4*/ 	.word	0x00019e00


	//   ....[253]....
        /*0df8*/ 	.word	0x00019e70


	//   ....[254]....
        /*0dfc*/ 	.word	0x00019ed0


	//   ....[255]....
        /*0e00*/ 	.word	0x00019fc0


	//   ....[0]....
        /*0e04*/ 	.word	0x0001a020


	//   ....[1]....
        /*0e08*/ 	.word	0x0001a120


	//   ....[2]....
        /*0e0c*/ 	.word	0x0001a180


	//   ....[3]....
        /*0e10*/ 	.word	0x0001a280


	//   ....[4]....
        /*0e14*/ 	.word	0x0001a2e0


	//   ....[5]....
        /*0e18*/ 	.word	0x0001a3e0


	//   ....[6]....
        /*0e1c*/ 	.word	0x0001a440


	//   ....[7]....
        /*0e20*/ 	.word	0x0001a540


	//   ....[8]....
        /*0e24*/ 	.word	0x0001a5a0


	//   ....[9]....
        /*0e28*/ 	.word	0x0001a6a0


	//   ....[10]....
        /*0e2c*/ 	.word	0x0001a700


	//   ....[11]....
        /*0e30*/ 	.word	0x0001a7b0


	//   ....[12]....
        /*0e34*/ 	.word	0x0001a860


	//   ....[13]....
        /*0e38*/ 	.word	0x0001a950


	//   ....[14]....
        /*0e3c*/ 	.word	0x0001a9b0


	//   ....[15]....
        /*0e40*/ 	.word	0x0001aa90


	//   ....[16]....
        /*0e44*/ 	.word	0x0001aaf0


	//   ....[17]....
        /*0e48*/ 	.word	0x0001abc0


	//   ....[18]....
        /*0e4c*/ 	.word	0x0001ac20


	//   ....[19]....
        /*0e50*/ 	.word	0x0001ace0


	//   ....[20]....
        /*0e54*/ 	.word	0x0001ae20


	//   ....[21]....
        /*0e58*/ 	.word	0x0001aed0


	//   ....[22]....
        /*0e5c*/ 	.word	0x0001af40


	//   ....[23]....
        /*0e60*/ 	.word	0x0001b010


	//   ....[24]....
        /*0e64*/ 	.word	0x0001b070


	//   ....[25]....
        /*0e68*/ 	.word	0x0001b120


	//   ....[26]....
        /*0e6c*/ 	.word	0x0001b180


	//   ....[27]....
        /*0e70*/ 	.word	0x0001b230


	//   ....[28]....
        /*0e74*/ 	.word	0x0001b290


	//   ....[29]....
        /*0e78*/ 	.word	0x0001b340


	//   ....[30]....
        /*0e7c*/ 	.word	0x0001b3a0


	//   ....[31]....
        /*0e80*/ 	.word	0x0001b450


	//   ....[32]....
        /*0e84*/ 	.word	0x0001b4b0


	//   ....[33]....
        /*0e88*/ 	.word	0x0001b560


	//   ....[34]....
        /*0e8c*/ 	.word	0x0001b5c0


	//   ....[35]....
        /*0e90*/ 	.word	0x0001b670


	//   ....[36]....
        /*0e94*/ 	.word	0x0001b760


	//   ....[37]....
        /*0e98*/ 	.word	0x0001b810


	//   ....[38]....
        /*0e9c*/ 	.word	0x0001b870


	//   ....[39]....
        /*0ea0*/ 	.word	0x0001b930


	//   ....[40]....
        /*0ea4*/ 	.word	0x0001b990


	//   ....[41]....
        /*0ea8*/ 	.word	0x0001ba50


	//   ....[42]....
        /*0eac*/ 	.word	0x0001bab0


	//   ....[43]....
        /*0eb0*/ 	.word	0x0001bb70


	//   ....[44]....
        /*0eb4*/ 	.word	0x0001bbd0


	//   ....[45]....
        /*0eb8*/ 	.word	0x0001bc90


	//   ....[46]....
        /*0ebc*/ 	.word	0x0001bcf0


	//   ....[47]....
        /*0ec0*/ 	.word	0x0001bdb0


	//   ....[48]....
        /*0ec4*/ 	.word	0x0001be10


	//   ....[49]....
        /*0ec8*/ 	.word	0x0001bed0


	//   ....[50]....
        /*0ecc*/ 	.word	0x0001bf30


	//   ....[51]....
        /*0ed0*/ 	.word	0x0001bfe0


	//   ....[52]....
        /*0ed4*/ 	.word	0x0001c0d0


	//   ....[53]....
        /*0ed8*/ 	.word	0x0001c180


	//   ....[54]....
        /*0edc*/ 	.word	0x0001c240


	//   ....[55]....
        /*0ee0*/ 	.word	0x0001c2f0


	//   ....[56]....
        /*0ee4*/ 	.word	0x0001c350


	//   ....[57]....
        /*0ee8*/ 	.word	0x0001c400


	//   ....[58]....
        /*0eec*/ 	.word	0x0001c460


	//   ....[59]....
        /*0ef0*/ 	.word	0x0001c510


	//   ....[60]....
        /*0ef4*/ 	.word	0x0001c570


	//   ....[61]....
        /*0ef8*/ 	.word	0x0001c620


	//   ....[62]....
        /*0efc*/ 	.word	0x0001c680


	//   ....[63]....
        /*0f00*/ 	.word	0x0001c730


	//   ....[64]....
        /*0f04*/ 	.word	0x0001c790


	//   ....[65]....
        /*0f08*/ 	.word	0x0001c840


	//   ....[66]....
        /*0f0c*/ 	.word	0x0001c8a0


	//   ....[67]....
        /*0f10*/ 	.word	0x0001c940


	//   ....[68]....
        /*0f14*/ 	.word	0x0001c9d0


	//   ....[69]....
        /*0f18*/ 	.word	0x0001ca70


	//   ....[70]....
        /*0f1c*/ 	.word	0x0001cbf0


	//   ....[71]....
        /*0f20*/ 	.word	0x0001cc60


	//   ....[72]....
        /*0f24*/ 	.word	0x0001ccd0


	//   ....[73]....
        /*0f28*/ 	.word	0x0001cd40


	//   ....[74]....
        /*0f2c*/ 	.word	0x0001cdb0


	//   ....[75]....
        /*0f30*/ 	.word	0x0001ce30


	//   ....[76]....
        /*0f34*/ 	.word	0x0001ceb0


	//   ....[77]....
        /*0f38*/ 	.word	0x0001cf40


	//   ....[78]....
        /*0f3c*/ 	.word	0x0001cfb0


	//   ....[79]....
        /*0f40*/ 	.word	0x0001d020


	//   ....[80]....
        /*0f44*/ 	.word	0x0001d090


	//   ....[81]....
        /*0f48*/ 	.word	0x0001d110


	//   ....[82]....
        /*0f4c*/ 	.word	0x0001d180


	//   ....[83]....
        /*0f50*/ 	.word	0x0001d220


	//   ....[84]....
        /*0f54*/ 	.word	0x0001d270


	//   ....[85]....
        /*0f58*/ 	.word	0x0001d300


	//   ....[86]....
        /*0f5c*/ 	.word	0x0001d430


	//----- nvinfo : EIATTR_REG_RECONFIG
	.align		4
.L_1435:
        /*0f60*/ 	.byte	0x01, 0x54
	.zero		2


	//----- nvinfo : EIATTR_SYSCALL_OFFSETS
	.align		4
        /*0f64*/ 	.byte	0x04, 0x46
        /*0f66*/ 	.short	(.L_1437 - .L_1436)


	//   ....[0]....
.L_1436:
        /*0f68*/ 	.word	0x00001ae0


	//   ....[1]....
        /*0f6c*/ 	.word	0x00001c30


	//   ....[2]....
        /*0f70*/ 	.word	0x00006310


	//   ....[3]....
        /*0f74*/ 	.word	0x00006690


	//   ....[4]....
        /*0f78*/ 	.word	0x00012ed0


	//   ....[5]....
        /*0f7c*/ 	.word	0x00013020


	//   ....[6]....
        /*0f80*/ 	.word	0x00013110


	//   ....[7]....
        /*0f84*/ 	.word	0x000140b0


	//----- nvinfo : EIATTR_MBARRIER_INSTR_OFFSETS
	.align		4
.L_1437:
        /*0f88*/ 	.byte	0x04, 0x39
        /*0f8a*/ 	.short	(.L_1439 - .L_1438)


	//   ....[0]....
.L_1438:
        /*0f8c*/ 	.word	0x00000270
        /*0f90*/ 	.word	0x000000ff
        /*0f94*/ 	.word	0x00016800
        /*0f98*/ 	.short	0x0100
        /*0f9a*/ 	.byte	0x08
	.zero		1


	//   ....[1]....
        /*0f9c*/ 	.word	0x00000280
        /*0fa0*/ 	.word	0x000000ff
        /*0fa4*/ 	.word	0x00016820
        /*0fa8*/ 	.short	0x0100
        /*0faa*/ 	.byte	0x08
	.zero		1


	//   ....[2]....
        /*0fac*/ 	.word	0x00000370
        /*0fb0*/ 	.word	0x000000ff
        /*0fb4*/ 	.word	0x00016830
        /*0fb8*/ 	.short	0x0100
        /*0fba*/ 	.byte	0x08
	.zero		1


	//   ....[3]....
        /*0fbc*/ 	.word	0x00000380
        /*0fc0*/ 	.word	0x000000ff
        /*0fc4*/ 	.word	0x00016840
        /*0fc8*/ 	.short	0x0100
        /*0fca*/ 	.byte	0x08
	.zero		1


	//   ....[4]....
        /*0fcc*/ 	.word	0x00000390
        /*0fd0*/ 	.word	0x000000ff
        /*0fd4*/ 	.word	0x00016838
        /*0fd8*/ 	.short	0x0100
        /*0fda*/ 	.byte	0x08
	.zero		1


	//   ....[5]....
        /*0fdc*/ 	.word	0x000003a0
        /*0fe0*/ 	.word	0x000000ff
        /*0fe4*/ 	.word	0x00016848
        /*0fe8*/ 	.short	0x0100
        /*0fea*/ 	.byte	0x08
	.zero		1


	//   ....[6]....
        /*0fec*/ 	.word	0x000004d0
        /*0ff0*/ 	.word	0x000000ff
        /*0ff4*/ 	.word	0x00016850
        /*0ff8*/ 	.short	0x0100
        /*0ffa*/ 	.byte	0x08
	.zero		1


	//   ....[7]....
        /*0ffc*/ 	.word	0x000004e0
        /*1000*/ 	.word	0x000000ff
        /*1004*/ 	.word	0x00016860
        /*1008*/ 	.short	0x0100
        /*100a*/ 	.byte	0x08
	.zero		1


	//   ....[8]....
        /*100c*/ 	.word	0x000004f0
        /*1010*/ 	.word	0x000000ff
        /*1014*/ 	.word	0x00016858
        /*1018*/ 	.short	0x0100
        /*101a*/ 	.byte	0x08
	.zero		1


	//   ....[9]....
        /*101c*/ 	.word	0x00000500
        /*1020*/ 	.word	0x000000ff
        /*1024*/ 	.word	0x00016868
        /*1028*/ 	.short	0x0100
        /*102a*/ 	.byte	0x08
	.zero		1


	//   ....[10]....
        /*102c*/ 	.word	0x000005f0
        /*1030*/ 	.word	0x000000ff
        /*1034*/ 	.word	0x00016870
        /*1038*/ 	.short	0x0100
        /*103a*/ 	.byte	0x06
	.zero		1


	//   ....[11]....
        /*103c*/ 	.word	0x00000600
        /*1040*/ 	.word	0x000000ff
        /*1044*/ 	.word	0x00016880
        /*1048*/ 	.short	0x0100
        /*104a*/ 	.byte	0x06
	.zero		1


	//   ....[12]....
        /*104c*/ 	.word	0x00000610
        /*1050*/ 	.word	0x000000ff
        /*1054*/ 	.word	0x00016878
        /*1058*/ 	.short	0x0100
        /*105a*/ 	.byte	0x06
	.zero		1


	//   ....[13]....
        /*105c*/ 	.word	0x00000620
        /*1060*/ 	.word	0x000000ff
        /*1064*/ 	.word	0x00016888
        /*1068*/ 	.short	0x0100
        /*106a*/ 	.byte	0x06
	.zero		1


	//   ....[14]....
        /*106c*/ 	.word	0x00000750
        /*1070*/ 	.word	0x000000ff
        /*1074*/ 	.word	0x00016890
        /*1078*/ 	.short	0x0100
        /*107a*/ 	.byte	0x08
	.zero		1


	//   ....[15]....
        /*107c*/ 	.word	0x00000760
        /*1080*/ 	.word	0x000000ff
        /*1084*/ 	.word	0x000168a0
        /*1088*/ 	.short	0x0100
        /*108a*/ 	.byte	0x08
	.zero		1


	//   ....[16]....
        /*108c*/ 	.word	0x00000770
        /*1090*/ 	.word	0x000000ff
        /*1094*/ 	.word	0x00016898
        /*1098*/ 	.short	0x0100
        /*109a*/ 	.byte	0x08
	.zero		1


	//   ....[17]....
        /*109c*/ 	.word	0x00000780
        /*10a0*/ 	.word	0x000000ff
        /*10a4*/ 	.word	0x000168a8
        /*10a8*/ 	.short	0x0100
        /*10aa*/ 	.byte	0x08
	.zero		1


	//   ....[18]....
        /*10ac*/ 	.word	0x000008b0
        /*10b0*/ 	.word	0x000000ff
        /*10b4*/ 	.word	0x000168b0
        /*10b8*/ 	.short	0x0100
        /*10ba*/ 	.byte	0x08
	.zero		1


	//   ....[19]....
        /*10bc*/ 	.word	0x000008c0
        /*10c0*/ 	.word	0x000000ff
        /*10c4*/ 	.word	0x000168c0
        /*10c8*/ 	.short	0x0100
        /*10ca*/ 	.byte	0x08
	.zero		1


	//   ....[20]....
        /*10cc*/ 	.word	0x000008d0
        /*10d0*/ 	.word	0x000000ff
        /*10d4*/ 	.word	0x000168b8
        /*10d8*/ 	.short	0x0100
        /*10da*/ 	.byte	0x08
	.zero		1


	//   ....[21]....
        /*10dc*/ 	.word	0x000008e0
        /*10e0*/ 	.word	0x000000ff
        /*10e4*/ 	.word	0x000168c8
        /*10e8*/ 	.short	0x0100
        /*10ea*/ 	.byte	0x08
	.zero		1


	//   ....[22]....
        /*10ec*/ 	.word	0x00002d60
        /*10f0*/ 	.word	0x00000046
        /*10f4*/ 	.word	0x00016890
        /*10f8*/ 	.short	0x010a
        /*10fa*/ 	.byte	0x3f
	.zero		1


	//   ....[23]....
        /*10fc*/ 	.word	0x000041e0
        /*1100*/ 	.word	0x00000046
        /*1104*/ 	.word	0x00016890
        /*1108*/ 	.short	0x010a
        /*110a*/ 	.byte	0x3f
	.zero		1


	//   ....[24]....
        /*110c*/ 	.word	0x00005320
        /*1110*/ 	.word	0x00000046
        /*1114*/ 	.word	0x00016890
        /*1118*/ 	.short	0x010a
        /*111a*/ 	.byte	0x3f
	.zero		1


	//   ....[25]....
        /*111c*/ 	.word	0x000057b0
        /*1120*/ 	.word	0x00000008
        /*1124*/ 	.word	0x00000000
        /*1128*/ 	.short	0x0101
        /*112a*/ 	.byte	0x3f
	.zero		1


	//   ....[26]....
        /*112c*/ 	.word	0x000057f0
        /*1130*/ 	.word	0x00000046
        /*1134*/ 	.word	0x000168b0
        /*1138*/ 	.short	0x010a
        /*113a*/ 	.byte	0x3f
	.zero		1


	//   ....[27]....
        /*113c*/ 	.word	0x00005c00
        /*1140*/ 	.word	0x00000046
        /*1144*/ 	.word	0x00000000
        /*1148*/ 	.short	0x0101
        /*114a*/ 	.byte	0x3f
	.zero		1


	//   ....[28]....
        /*114c*/ 	.word	0x000063b0
        /*1150*/ 	.word	0x00000012
        /*1154*/ 	.word	0x00016800
        /*1158*/ 	.short	0x010a
        /*115a*/ 	.byte	0x3f
	.zero		1


	//   ....[29]....
        /*115c*/ 	.word	0x00006400
        /*1160*/ 	.word	0x00000012
        /*1164*/ 	.word	0x00016800
        /*1168*/ 	.short	0x010a
        /*116a*/ 	.byte	0x3f
	.zero		1


	//   ....[30]....
        /*116c*/ 	.word	0x00006ab0
        /*1170*/ 	.word	0x00000012
        /*1174*/ 	.word	0x00016800
        /*1178*/ 	.short	0x010a
        /*117a*/ 	.byte	0x3f
	.zero		1


	//   ....[31]....
        /*117c*/ 	.word	0x00007ab0
        /*1180*/ 	.word	0x00000012
        /*1184*/ 	.word	0x00016800
        /*1188*/ 	.short	0x010a
        /*118a*/ 	.byte	0x3f
	.zero		1


	//   ....[32]....
        /*118c*/ 	.word	0x00008880
        /*1190*/ 	.word	0x00000000
        /*1194*/ 	.word	0x00016830
        /*1198*/ 	.short	0x010a
        /*119a*/ 	.byte	0x3f
	.zero		1


	//   ....[33]....
        /*119c*/ 	.word	0x00008930
        /*11a0*/ 	.word	0x00000000
        /*11a4*/ 	.word	0x00016830
        /*11a8*/ 	.short	0x010a
        /*11aa*/ 	.byte	0x3f
	.zero		1


	//   ....[34]....
        /*11ac*/ 	.word	0x0000a5e0
        /*11b0*/ 	.word	0x00000000
        /*11b4*/ 	.word	0x00000000
        /*11b8*/ 	.short	0x0101
        /*11ba*/ 	.byte	0x3f
	.zero		1


	//   ....[35]....
        /*11bc*/ 	.word	0x0000b200
        /*11c0*/ 	.word	0x00000005
        /*11c4*/ 	.word	0x00016830
        /*11c8*/ 	.short	0x010a
        /*11ca*/ 	.byte	0x3f
	.zero		1


	//   ....[36]....
        /*11cc*/ 	.word	0x0000b250
        /*11d0*/ 	.word	0x00000005
        /*11d4*/ 	.word	0x00016830
        /*11d8*/ 	.short	0x010a
        /*11da*/ 	.byte	0x3f
	.zero		1


	//   ....[37]....
        /*11dc*/ 	.word	0x0000b5a0
        /*11e0*/ 	.word	0x00000005
        /*11e4*/ 	.word	0x00016850
        /*11e8*/ 	.short	0x010a
        /*11ea*/ 	.byte	0x3f
	.zero		1


	//   ....[38]....
        /*11ec*/ 	.word	0x0000b5e0
        /*11f0*/ 	.word	0x00000005
        /*11f4*/ 	.word	0x00016850
        /*11f8*/ 	.short	0x010a
        /*11fa*/ 	.byte	0x3f
	.zero		1


	//   ....[39]....
        /*11fc*/ 	.word	0x0000bbb0
        /*1200*/ 	.word	0x0000001f
        /*1204*/ 	.word	0x00000000
        /*1208*/ 	.short	0x0101
        /*120a*/ 	.byte	0x3f
	.zero		1


	//   ....[40]....
        /*120c*/ 	.word	0x0000d5a0
        /*1210*/ 	.word	0x0000000b
        /*1214*/ 	.word	0x00000000
        /*1218*/ 	.short	0x0101
        /*121a*/ 	.byte	0x3f
	.zero		1


	//   ....[41]....
        /*121c*/ 	.word	0x0000d900
        /*1220*/ 	.word	0x0000000b
        /*1224*/ 	.word	0x00016850
        /*1228*/ 	.short	0x010a
        /*122a*/ 	.byte	0x3f
	.zero		1


	//   ....[42]....
        /*122c*/ 	.word	0x0000d970
        /*1230*/ 	.word	0x0000000b
        /*1234*/ 	.word	0x00016850
        /*1238*/ 	.short	0x010a
        /*123a*/ 	.byte	0x3f
	.zero		1


	//   ....[43]....
        /*123c*/ 	.word	0x0000dfa0
        /*1240*/ 	.word	0x00000004
        /*1244*/ 	.word	0x00000000
        /*1248*/ 	.short	0x0101
        /*124a*/ 	.byte	0x3f
	.zero		1


	//   ....[44]....
        /*124c*/ 	.word	0x0000f000
        /*1250*/ 	.word	0x00000000
        /*1254*/ 	.word	0x00000000
        /*1258*/ 	.short	0x0101
        /*125a*/ 	.byte	0x3f
	.zero		1


	//   ....[45]....
        /*125c*/ 	.word	0x0000f5a0
        /*1260*/ 	.word	0x00000008
        /*1264*/ 	.word	0x00000000
        /*1268*/ 	.short	0x0101
        /*126a*/ 	.byte	0x3f
	.zero		1


	//   ....[46]....
        /*126c*/ 	.word	0x00011e70
        /*1270*/ 	.word	0x00000010
        /*1274*/ 	.word	0x00016820
        /*1278*/ 	.short	0x010a
        /*127a*/ 	.byte	0x3f
	.zero		1


	//   ....[47]....
        /*127c*/ 	.word	0x00011f30
        /*1280*/ 	.word	0x00000006
        /*1284*/ 	.word	0x000168a0
        /*1288*/ 	.short	0x010a
        /*128a*/ 	.byte	0x3f
	.zero		1


	//   ....[48]....
        /*128c*/ 	.word	0x00012170
        /*1290*/ 	.word	0x00000006
        /*1294*/ 	.word	0x000168c0
        /*1298*/ 	.short	0x010a
        /*129a*/ 	.byte	0x3f
	.zero		1


	//   ....[49]....
        /*129c*/ 	.word	0x00012500
        /*12a0*/ 	.word	0x00000006
        /*12a4*/ 	.word	0x000168a0
        /*12a8*/ 	.short	0x010a
        /*12aa*/ 	.byte	0x3f
	.zero		1


	//   ....[50]....
        /*12ac*/ 	.word	0x00012720
        /*12b0*/ 	.word	0x00000006
        /*12b4*/ 	.word	0x000168c0
        /*12b8*/ 	.short	0x010a
        /*12ba*/ 	.byte	0x3f
	.zero		1


	//   ....[51]....
        /*12bc*/ 	.word	0x000135d0
        /*12c0*/ 	.word	0x00000003
        /*12c4*/ 	.word	0x00016840
        /*12c8*/ 	.short	0x010a
        /*12ca*/ 	.byte	0x3f
	.zero		1


	//   ....[52]....
        /*12cc*/ 	.word	0x00013d80
        /*12d0*/ 	.word	0x00000003
        /*12d4*/ 	.word	0x00016830
        /*12d8*/ 	.short	0x0107
        /*12da*/ 	.byte	0x3f
	.zero		1


	//   ....[53]....
        /*12dc*/ 	.word	0x00013e50
        /*12e0*/ 	.word	0x00000003
        /*12e4*/ 	.word	0x00016830
        /*12e8*/ 	.short	0x0101
        /*12ea*/ 	.byte	0x3f
	.zero		1


	//   ....[54]....
        /*12ec*/ 	.word	0x00014cc0
        /*12f0*/ 	.word	0x00000010
        /*12f4*/ 	.word	0x00016800
        /*12f8*/ 	.short	0x0107
        /*12fa*/ 	.byte	0x3f
	.zero		1


	//   ....[55]....
        /*12fc*/ 	.word	0x00014db0
        /*1300*/ 	.word	0x00000010
        /*1304*/ 	.word	0x00016800
        /*1308*/ 	.short	0x0101
        /*130a*/ 	.byte	0x3f
	.zero		1


	//   ....[56]....
        /*130c*/ 	.word	0x00014dd0
        /*1310*/ 	.word	0x00000010
        /*1314*/ 	.word	0x00016820
        /*1318*/ 	.short	0x010a
        /*131a*/ 	.byte	0x3f
	.zero		1


	//   ....[57]....
        /*131c*/ 	.word	0x000151a0
        /*1320*/ 	.word	0x00000005
        /*1324*/ 	.word	0x00016840
        /*1328*/ 	.short	0x010a
        /*132a*/ 	.byte	0x3f
	.zero		1


	//   ....[58]....
        /*132c*/ 	.word	0x000156d0
        /*1330*/ 	.word	0x00000005
        /*1334*/ 	.word	0x00016830
        /*1338*/ 	.short	0x0107
        /*133a*/ 	.byte	0x3f
	.zero		1


	//   ....[59]....
        /*133c*/ 	.word	0x00015790
        /*1340*/ 	.word	0x00000005
        /*1344*/ 	.word	0x00016830
        /*1348*/ 	.short	0x0101
        /*134a*/ 	.byte	0x3f
	.zero		1


	//   ....[60]....
        /*134c*/ 	.word	0x000157f0
        /*1350*/ 	.word	0x00000005
        /*1354*/ 	.word	0x00016860
        /*1358*/ 	.short	0x010a
        /*135a*/ 	.byte	0x3f
	.zero		1


	//   ....[61]....
        /*135c*/ 	.word	0x00015cc0
        /*1360*/ 	.word	0x00000005
        /*1364*/ 	.word	0x00016850
        /*1368*/ 	.short	0x0107
        /*136a*/ 	.byte	0x3f
	.zero		1


	//   ....[62]....
        /*136c*/ 	.word	0x00015e40
        /*1370*/ 	.word	0x00000005
        /*1374*/ 	.word	0x00016850
        /*1378*/ 	.short	0x0101
        /*137a*/ 	.byte	0x3f
	.zero		1


	//   ....[63]....
        /*137c*/ 	.word	0x00016060
        /*1380*/ 	.word	0x00000000
        /*1384*/ 	.word	0x00016860
        /*1388*/ 	.short	0x010a
        /*138a*/ 	.byte	0x3f
	.zero		1


	//   ....[64]....
        /*138c*/ 	.word	0x00016520
        /*1390*/ 	.word	0x00000000
        /*1394*/ 	.word	0x00016850
        /*1398*/ 	.short	0x0107
        /*139a*/ 	.byte	0x3f
	.zero		1


	//   ....[65]....
        /*139c*/ 	.word	0x000165f0
        /*13a0*/ 	.word	0x00000000
        /*13a4*/ 	.word	0x00016850
        /*13a8*/ 	.short	0x0101
        /*13aa*/ 	.byte	0x3f
	.zero		1


	//   ....[66]....
        /*13ac*/ 	.word	0x00017330
        /*13b0*/ 	.word	0x00000005
        /*13b4*/ 	.word	0x00016820
        /*13b8*/ 	.short	0x010a
        /*13ba*/ 	.byte	0x3f
	.zero		1


	//   ....[67]....
        /*13bc*/ 	.word	0x000174a0
        /*13c0*/ 	.word	0x00000003
        /*13c4*/ 	.word	0x00016840
        /*13c8*/ 	.short	0x010a
        /*13ca*/ 	.byte	0x3f
	.zero		1


	//   ....[68]....
        /*13cc*/ 	.word	0x00017540
        /*13d0*/ 	.word	0x00000005
        /*13d4*/ 	.word	0x00016840
        /*13d8*/ 	.short	0x010a
        /*13da*/ 	.byte	0x3f
	.zero		1


	//   ....[69]....
        /*13dc*/ 	.word	0x00017580
        /*13e0*/ 	.word	0x00000003
        /*13e4*/ 	.word	0x00016860
        /*13e8*/ 	.short	0x010a
        /*13ea*/ 	.byte	0x3f
	.zero		1


	//   ....[70]....
        /*13ec*/ 	.word	0x000175c0
        /*13f0*/ 	.word	0x00000005
        /*13f4*/ 	.word	0x00016860
        /*13f8*/ 	.short	0x010a
        /*13fa*/ 	.byte	0x3f
	.zero		1


	//   ....[71]....
        /*13fc*/ 	.word	0x00017620
        /*1400*/ 	.word	0x00000046
        /*1404*/ 	.word	0x00016890
        /*1408*/ 	.short	0x010a
        /*140a*/ 	.byte	0x3f
	.zero		1


	//   ....[72]....
        /*140c*/ 	.word	0x000178b0
        /*1410*/ 	.word	0x00000046
        /*1414*/ 	.word	0x00016890
        /*1418*/ 	.short	0x010a
        /*141a*/ 	.byte	0x3f
	.zero		1


	//   ....[73]....
        /*141c*/ 	.word	0x00017b60
        /*1420*/ 	.word	0x00000046
        /*1424*/ 	.word	0x00016890
        /*1428*/ 	.short	0x010a
        /*142a*/ 	.byte	0x3f
	.zero		1


	//   ....[74]....
        /*142c*/ 	.word	0x00017e10
        /*1430*/ 	.word	0x00000046
        /*1434*/ 	.word	0x000168b0
        /*1438*/ 	.short	0x010a
        /*143a*/ 	.byte	0x3f
	.zero		1


	//   ....[75]....
        /*143c*/ 	.word	0x00018120
        /*1440*/ 	.word	0x00000012
        /*1444*/ 	.word	0x00016800
        /*1448*/ 	.short	0x010a
        /*144a*/ 	.byte	0x3f
	.zero		1


	//   ....[76]....
        /*144c*/ 	.word	0x00018330
        /*1450*/ 	.word	0x00000012
        /*1454*/ 	.word	0x00016800
        /*1458*/ 	.short	0x010a
        /*145a*/ 	.byte	0x3f
	.zero		1


	//   ....[77]....
        /*145c*/ 	.word	0x00018380
        /*1460*/ 	.word	0x00000000
        /*1464*/ 	.word	0x00016830
        /*1468*/ 	.short	0x010a
        /*146a*/ 	.byte	0x3f
	.zero		1


	//   ....[78]....
        /*146c*/ 	.word	0x000183d0
        /*1470*/ 	.word	0x00000005
        /*1474*/ 	.word	0x00016830
        /*1478*/ 	.short	0x010a
        /*147a*/ 	.byte	0x3f
	.zero		1


	//   ....[79]....
        /*147c*/ 	.word	0x00018420
        /*1480*/ 	.word	0x00000005
        /*1484*/ 	.word	0x00016850
        /*1488*/ 	.short	0x010a
        /*148a*/ 	.byte	0x3f
	.zero		1


	//   ....[80]....
        /*148c*/ 	.word	0x00018470
        /*1490*/ 	.word	0x0000000b
        /*1494*/ 	.word	0x00016850
        /*1498*/ 	.short	0x010a
        /*149a*/ 	.byte	0x3f
	.zero		1


	//   ....[81]....
        /*149c*/ 	.word	0x00019020
        /*14a0*/ 	.word	0x00000010
        /*14a4*/ 	.word	0x00016820
        /*14a8*/ 	.short	0x010a
        /*14aa*/ 	.byte	0x3f
	.zero		1


	//   ....[82]....
        /*14ac*/ 	.word	0x00019070
        /*14b0*/ 	.word	0x00000006
        /*14b4*/ 	.word	0x000168a0
        /*14b8*/ 	.short	0x010a
        /*14ba*/ 	.byte	0x3f
	.zero		1


	//   ....[83]....
        /*14bc*/ 	.word	0x000190c0
        /*14c0*/ 	.word	0x00000006
        /*14c4*/ 	.word	0x000168c0
        /*14c8*/ 	.short	0x010a
        /*14ca*/ 	.byte	0x3f
	.zero		1


	//   ....[84]....
        /*14cc*/ 	.word	0x00019110
        /*14d0*/ 	.word	0x00000006
        /*14d4*/ 	.word	0x000168a0
        /*14d8*/ 	.short	0x010a
        /*14da*/ 	.byte	0x3f
	.zero		1


	//   ....[85]....
        /*14dc*/ 	.word	0x00019160
        /*14e0*/ 	.word	0x00000006
        /*14e4*/ 	.word	0x000168c0
        /*14e8*/ 	.short	0x010a
        /*14ea*/ 	.byte	0x3f
	.zero		1


	//   ....[86]....
        /*14ec*/ 	.word	0x00019280
        /*14f0*/ 	.word	0x00000003
        /*14f4*/ 	.word	0x00016840
        /*14f8*/ 	.short	0x010a
        /*14fa*/ 	.byte	0x3f
	.zero		1


	//   ....[87]....
        /*14fc*/ 	.word	0x0001ad20
        /*1500*/ 	.word	0x00000010
        /*1504*/ 	.word	0x00016820
        /*1508*/ 	.short	0x010a
        /*150a*/ 	.byte	0x3f
	.zero		1


	//   ....[88]....
        /*150c*/ 	.word	0x0001ad70
        /*1510*/ 	.word	0x00000005
        /*1514*/ 	.word	0x00016840
        /*1518*/ 	.short	0x010a
        /*151a*/ 	.byte	0x3f
	.zero		1


	//   ....[89]....
        /*151c*/ 	.word	0x0001b6b0
        /*1520*/ 	.word	0x00000005
        /*1524*/ 	.word	0x00016860
        /*1528*/ 	.short	0x010a
        /*152a*/ 	.byte	0x3f
	.zero		1


	//   ....[90]....
        /*152c*/ 	.word	0x0001c020
        /*1530*/ 	.word	0x00000000
        /*1534*/ 	.word	0x00016860
        /*1538*/ 	.short	0x010a
        /*153a*/ 	.byte	0x3f
	.zero		1


	//   ....[91]....
        /*153c*/ 	.word	0x0001d350
        /*1540*/ 	.word	0x00000005
        /*1544*/ 	.word	0x00016820
        /*1548*/ 	.short	0x010a
        /*154a*/ 	.byte	0x3f
	.zero		1


	//   ....[92]....
        /*154c*/ 	.word	0x0001d4f0
        /*1550*/ 	.word	0x00000003
        /*1554*/ 	.word	0x00016840
        /*1558*/ 	.short	0x010a
        /*155a*/ 	.byte	0x3f
	.zero		1


	//   ....[93]....
        /*155c*/ 	.word	0x0001d540
        /*1560*/ 	.word	0x00000005
        /*1564*/ 	.word	0x00016840
        /*1568*/ 	.short	0x010a
        /*156a*/ 	.byte	0x3f
	.zero		1


	//   ....[94]....
        /*156c*/ 	.word	0x0001d590
        /*1570*/ 	.word	0x00000003
        /*1574*/ 	.word	0x00016860
        /*1578*/ 	.short	0x010a
        /*157a*/ 	.byte	0x3f
	.zero		1


	//----- nvinfo : EIATTR_NUM_MBARRIERS
	.align		4
.L_1439:
        /*157c*/ 	.byte	0x03, 0x38
        /*157e*/ 	.short	0x0016


	//----- nvinfo : EIATTR_EXIT_INSTR_OFFSETS
	.align		4
        /*1580*/ 	.byte	0x04, 0x1c
        /*1582*/ 	.short	(.L_1441 - .L_1440)


	//   ....[0]....
.L_1440:
        /*1584*/ 	.word	0x00017610


	//----- nvinfo : EIATTR_MAX_THREADS
	.align		4
.L_1441:
        /*1588*/ 	.byte	0x04, 0x05
        /*158a*/ 	.short	(.L_1443 - .L_1442)
.L_1442:
        /*158c*/ 	.word	0x00000200
        /*1590*/ 	.word	0x00000001
        /*1594*/ 	.word	0x00000001


	//----- nvinfo : EIATTR_CRS_STACK_SIZE
	.align		4
.L_1443:
        /*1598*/ 	.byte	0x04, 0x1e
        /*159a*/ 	.short	(.L_1445 - .L_1444)
.L_1444:
        /*159c*/ 	.word	0x00000000


	//----- nvinfo : EIATTR_CBANK_PARAM_SIZE
	.align		4
.L_1445:
        /*15a0*/ 	.byte	0x03, 0x19
        /*15a2*/ 	.short	0x0af0


	//----- nvinfo : EIATTR_PARAM_CBANK
	.align		4
        /*15a4*/ 	.byte	0x04, 0x0a
        /*15a6*/ 	.short	(.L_1447 - .L_1446)
	.align		4
.L_1446:
        /*15a8*/ 	.word	index@(.nv.constant0._ZN7cutlass13device_kernelIN5flash11enable_sm90INS1_16FlashAttnFwdSm90INS1_25CollectiveMainloopFwdSm90ILi2EN4cute5tupleIJNS5_1CILi1EEES8_S8_EEENS6_IJNS7_ILi192EEENS7_ILi128EEENS7_ILi64EEEEEELi64ENS_10bfloat16_tEfNS_4arch4Sm90ELb0ELb0ELb1ELb1ELb1ELb1ELb0ELb1ELb1ELb1ELb1ELb0EEENS1_21CollectiveEpilogueFwdINS6_IJSA_SC_SB_EEES9_SE_SG_Li384ELb1ELb1ELb1ELb0EEENS1_36VarlenDynamicPersistentTileSchedulerILi192ELi128ELi384ELi128ELb1ELb1ELb1ELb0ELb1ELb1EEEEEEEEEvNT_6ParamsE)
        /*15ac*/ 	.short	0x0210
        /*15ae*/ 	.short	0x0af0


	//----- nvinfo : EIATTR_SW_WAR
	.align		4
.L_1447:
        /*15b0*/ 	.byte	0x04, 0x36
        /*15b2*/ 	.short	(.L_1449 - .L_1448)
.L_1448:
        /*15b4*/ 	.word	0x00000008
.L_1449:


//--------------------- .nv.info._ZN7cutlass13device_kernelIN5flash11enable_sm90INS1_16FlashAttnFwdSm90INS1_25CollectiveMainloopFwdSm90ILi2EN4cute5tupleIJNS5_1CILi1EEES8_S8_EEENS6_IJNS7_ILi192EEENS7_ILi128EEENS7_ILi64EEEEEELi64ENS_10bfloat16_tEfNS_4arch4Sm90ELb0ELb1ELb1ELb0ELb1ELb0ELb0ELb1ELb1ELb1ELb1ELb0EEENS1_21CollectiveEpilogueFwdINS6_IJSA_SC_SB_EEES9_SE_SG_Li384ELb0ELb1ELb1ELb0EEENS1_19SingleTileSchedulerILb0ELb1ELb1ELi192EEEEEEEEEvNT_6ParamsE --------------------------
	.section	.nv.info._ZN7cutlass13device_kernelIN5flash11enable_sm90INS1_16FlashAttnFwdSm90INS1_25CollectiveMainloopFwdSm90ILi2EN4cute5tupleIJNS5_1CILi1EEES8_S8_EEENS6_IJNS7_ILi192EEENS7_ILi128EEENS7_ILi64EEEEEELi64ENS_10bfloat16_tEfNS_4arch4Sm90ELb0ELb1ELb1ELb0ELb1ELb0ELb0ELb1ELb1ELb1ELb1ELb0EEENS1_21CollectiveEpilogueFwdINS6_IJSA_SC_SB_EEES9_SE_SG_Li384ELb0ELb1ELb1ELb0EEENS1_19SingleTileSchedulerILb0ELb1ELb1ELi192EEEEEEEEEvNT_6ParamsE,"",@"SHT_CUDA_INFO"
	.sectionflags	@""
	.align	4


	//----- nvinfo : EIATTR_CUDA_API_VERSION
	.align		4
        /*0000*/ 	.byte	0x04, 0x37
        /*0002*/ 	.short	(.L_1451 - .L_1450)
.L_1450:
        /*0004*/ 	.word	0x00000082


	//----- nvinfo : EIATTR_KPARAM_INFO
	.align		4
.L_1451:
        /*0008*/ 	.byte	0x04, 0x17
        /*000a*/ 	.short	(.L_1453 - .L_1452)
.L_1452:
        /*000c*/ 	.word	0x00000000
        /*0010*/ 	.short	0x0000
        /*0012*/ 	.short	0x0070
        /*0014*/ 	.byte	0x00, 0xf0, 0x01, 0x28


	//----- nvinfo : EIATTR_SPARSE_MMA_MASK
	.align		4
.L_1453:
        /*0018*/ 	.byte	0x03, 0x50
        /*001a*/ 	.short	0x0000


	//----- nvinfo : EIATTR_MAXREG_COUNT
	.align		4
        /*001c*/ 	.byte	0x03, 0x1b
        /*001e*/ 	.short	0x0080


	//----- nvinfo : EIATTR_NUM_BARRIERS
	.align		4
        /*0020*/ 	.byte	0x02, 0x4c
        /*0022*/ 	.byte	0x10
	.zero		1


	//----- nvinfo : EIATTR_EXTERNS
	.align		4
        /*0024*/ 	.byte	0x04, 0x0f
        /*0026*/ 	.short	(.L_1455 - .L_1454)


	//   ....[0]....
	.align		4
.L_1454:
        /*0028*/ 	.word	index@(__assertfail)


	//----- nvinfo : EIATTR_ANNOTATIONS
	.align		4
.L_1455:
        /*002c*/ 	.byte	0x04, 0x55
        /*002e*/ 	.short	(.L_1457 - .L_1456)


	//   ....[0]....
.L_1456:
        /*0030*/ 	.word	0x00000001
        /*0034*/ 	.byte	0x20, 0x11, 0x01, 0x00, 0x01, 0x00, 0x00, 0x00, 0xc0, 0x29, 0x01, 0x00


	//----- nvinfo : EIATTR_MERCURY_ISA_VERSION
	.align		4
.L_1457:
        /*0040*/ 	.byte	0x03, 0x5f
        /*0042*/ 	.short	0x0101


	//----- nvinfo : EIATTR_INT_WARP_WIDE_INSTR_OFFSETS
	.align		4
        /*0044*/ 	.byte	0x04, 0x31
        /*0046*/ 	.short	(.L_1459 - .L_1458)


	//   ....[0]....
.L_1458:
        /*0048*/ 	.word	0x000000c0


	//   ....[1]....
        /*004c*/ 	.word	0x000000d0


	//   ....[2]....
        /*0050*/ 	.word	0x00000170


	//----- nvinfo : EIATTR_COOP_GROUP_MASK_REGIDS
	.align		4
.L_1459:
        /*0054*/ 	.byte	0x04, 0x29
        /*0056*/ 	.short	(.L_1461 - .L_1460)


	//   ....[0]....
.L_1460:
        /*0058*/ 	.word	0xffffffff


	//   ....[1]....
        /*005c*/ 	.word	0xffffffff


	//   ....[2]....
        /*0060*/ 	.word	0xffffffff


	//   ....[3]....
        /*0064*/ 	.word	0xffffffff


	//   ....[4]....
        /*0068*/ 	.word	0xffffffff


	//   ....[5]....
        /*006c*/ 	.word	0xffffffff


	//   ....[6]....
        /*0070*/ 	.word	0xffffffff


	//   ....[7]....
        /*0074*/ 	.word	0xffffffff


	//   ....[8]....
        /*0078*/ 	.word	0xffffffff


	//   ....[9]....
        /*007c*/ 	.word	0xffffffff


	//   ....[10]....
        /*0080*/ 	.word	0xffffffff


	//   ....[11]....
        /*0084*/ 	.word	0xffffffff


	//   ....[12]....
        /*0088*/ 	.word	0xffffffff


	//   ....[13]....
        /*008c*/ 	.word	0xffffffff


	//   ....[14]....
        /*0090*/ 	.word	0xffffffff


	//   ....[15]....
        /*0094*/ 	.word	0xffffffff


	//   ....[16]....
        /*0098*/ 	.word	0xffffffff


	//   ....[17]....
        /*009c*/ 	.word	0xffffffff


	//   ....[18]....
        /*00a0*/ 	.word	0xffffffff


	//   ....[19]....
        /*00a4*/ 	.word	0xffffffff


	//   ....[20]....
        /*00a8*/ 	.word	0xffffffff


	//   ....[21]....
        /*00ac*/ 	.word	0xffffffff


	//   ....[22]....
        /*00b0*/ 	.word	0xffffffff


	//   ....[23]....
        /*00b4*/ 	.word	0xffffffff


	//   ....[24]....
        /*00b8*/ 	.word	0xffffffff


	//   ....[25]....
        /*00bc*/ 	.word	0xffffffff


	//   ....[26]....
        /*00c0*/ 	.word	0xffffffff


	//   ....[27]....
        /*00c4*/ 	.word	0xffffffff


	//   ....[28]....
        /*00c8*/ 	.word	0xffffffff


	//   ....[29]....
        /*00cc*/ 	.word	0xffffffff


	//   ....[30]....
        /*00d0*/ 	.word	0xffffffff


	//   ....[31]....
        /*00d4*/ 	.word	0xffffffff


	//   ....[32]....
        /*00d8*/ 	.word	0xffffffff


	//   ....[33]....
        /*00dc*/ 	.word	0xffffffff


	//   ....[34]....
        /*00e0*/ 	.word	0xffffffff


	//   ....[35]....
        /*00e4*/ 	.word	0xffffffff


	//   ....[36]....
        /*00e8*/ 	.word	0xffffffff


	//   ....[37]....
        /*00ec*/ 	.word	0xffffffff


	//   ....[38]....
        /*00f0*/ 	.word	0xffffffff


	//   ....[39]....
        /*00f4*/ 	.word	0xffffffff


	//   ....[40]....
        /*00f8*/ 	.word	0xffffffff


	//   ....[41]....
        /*00fc*/ 	.word	0xffffffff


	//   ....[42]....
        /*0100*/ 	.word	0xffffffff


	//   ....[43]....
        /*0104*/ 	.word	0xffffffff


	//   ....[44]....
        /*0108*/ 	.word	0xffffffff


	//   ....[45]....
        /*010c*/ 	.word	0xffffffff


	//   ....[46]....
        /*0110*/ 	.word	0xffffffff


	//   ....[47]....
        /*0114*/ 	.word	0xffffffff


	//   ....[48]....
        /*0118*/ 	.word	0xffffffff


	//   ....[49]....
        /*011c*/ 	.word	0xffffffff


	//   ....[50]....
        /*0120*/ 	.word	0xffffffff


	//   ....[51]....
        /*0124*/ 	.word	0xffffffff


	//   ....[52]....
        /*0128*/ 	.word	0xffffffff


	//   ....[53]....
        /*012c*/ 	.word	0xffffffff


	//   ....[54]....
        /*0130*/ 	.word	0xffffffff


	//   ....[55]....
        /*0134*/ 	.word	0xffffffff


	//   ....[56]....
        /*0138*/ 	.word	0xffffffff


	//   ....[57]....
        /*013c*/ 	.word	0xffffffff


	//   ....[58]....
        /*0140*/ 	.word	0xffffffff


	//   ....[59]....
        /*0144*/ 	.word	0xffffffff


	//   ....[60]....
        /*0148*/ 	.word	0xffffffff


	//   ....[61]....
        /*014c*/ 	.word	0xffffffff


	//   ....[62]....
        /*0150*/ 	.word	0xffffffff


	//   ....[63]....
        /*0154*/ 	.word	0xffffffff


	//   ....[64]....
        /*0158*/ 	.word	0xffffffff


	//   ....[65]....
        /*015c*/ 	.word	0xffffffff


	//   ....[66]....
        /*0160*/ 	.word	0xffffffff


	//   ....[67]....
        /*0164*/ 	.word	0xffffffff


	//   ....[68]....
        /*0168*/ 	.word	0xffffffff


	//   ....[69]....
        /*016c*/ 	.word	0xffffffff


	//   ....[70]....
        /*0170*/ 	.word	0xffffffff


	//   ....[71]....
        /*0174*/ 	.word	0xffffffff


	//   ....[72]....
        /*0178*/ 	.word	0xffffffff


	//   ....[73]....
        /*017c*/ 	.word	0xffffffff


	//   ....[74]....
        /*0180*/ 	.word	0xffffffff


	//   ....[75]....
        /*0184*/ 	.word	0xffffffff


	//   ....[76]....
        /*0188*/ 	.word	0xffffffff


	//   ....[77]....
        /*018c*/ 	.word	0xffffffff


	//   ....[78]....
        /*0190*/ 	.word	0xffffffff


	//   ....[79]....
        /*0194*/ 	.word	0xffffffff


	//   ....[80]....
        /*0198*/ 	.word	0xffffffff


	//   ....[81]....
        /*019c*/ 	.word	0xffffffff


	//   ....[82]....
        /*01a0*/ 	.word	0xffffffff


	//   ....[83]....
        /*01a4*/ 	.word	0xffffffff


	//   ....[84]....
        /*01a8*/ 	.word	0xffffffff


	//   ....[85]....
        /*01ac*/ 	.word	0xffffffff


	//   ....[86]....
        /*01b0*/ 	.word	0xffffffff


	//   ....[87]....
        /*01b4*/ 	.word	0xffffffff


	//   ....[88]....
        /*01b8*/ 	.word	0xffffffff


	//   ....[89]....
        /*01bc*/ 	.word	0xffffffff


	//   ....[90]....
        /*01c0*/ 	.word	0xffffffff


	//   ....[91]....
        /*01c4*/ 	.word	0xffffffff


	//   ....[92]....
        /*01c8*/ 	.word	0xffffffff


	//   ....[93]....
        /*01cc*/ 	.word	0xffffffff


	//   ....[94]....
        /*01d0*/ 	.word	0xffffffff


	//   ....[95]....
        /*01d4*/ 	.word	0xffffffff


	//   ....[96]....
        /*01d8*/ 	.word	0xffffffff


	//   ....[97]....
        /*01dc*/ 	.word	0xffffffff


	//   ....[98]....
        /*01e0*/ 	.word	0xffffffff


	//   ....[99]....
        /*01e4*/ 	.word	0xffffffff


	//   ....[100]....
        /*01e8*/ 	.word	0xffffffff


	//   ....[101]....
        /*01ec*/ 	.word	0xffffffff


	//   ....[102]....
        /*01f0*/ 	.word	0xffffffff


	//   ....[103]....
        /*01f4*/ 	.word	0xffffffff


	//   ....[104]....
        /*01f8*/ 	.word	0xffffffff


	//   ....[105]....
        /*01fc*/ 	.word	0xffffffff


	//   ....[106]....
        /*0200*/ 	.word	0xffffffff


	//   ....[107]....
        /*0204*/ 	.word	0xffffffff


	//   ....[108]....
        /*0208*/ 	.word	0xffffffff


	//   ....[109]....
        /*020c*/ 	.word	0xffffffff


	//   ....[110]....
        /*0210*/ 	.word	0xffffffff


	//   ....[111]....
        /*0214*/ 	.word	0xffffffff


	//   ....[112]....
        /*0218*/ 	.word	0xffffffff


	//   ....[113]....
        /*021c*/ 	.word	0xffffffff


	//   ....[114]....
        /*0220*/ 	.word	0xffffffff


	//   ....[115]....
        /*0224*/ 	.word	0xffffffff


	//   ....[116]....
        /*0228*/ 	.word	0xffffffff


	//   ....[117]....
        /*022c*/ 	.word	0xffffffff


	//   ....[118]....
        /*0230*/ 	.word	0xffffffff


	//   ....[119]....
        /*0234*/ 	.word	0xffffffff


	//   ....[120]....
        /*0238*/ 	.word	0xffffffff


	//   ....[121]....
        /*023c*/ 	.word	0xffffffff


	//   ....[122]....
        /*0240*/ 	.word	0xffffffff


	//   ....[123]....
        /*0244*/ 	.word	0xffffffff


	//   ....[124]....
        /*0248*/ 	.word	0xffffffff


	//   ....[125]....
        /*024c*/ 	.word	0xffffffff


	//   ....[126]....
        /*0250*/ 	.word	0xffffffff


	//   ....[127]....
        /*0254*/ 	.word	0xffffffff


	//   ....[128]....
        /*0258*/ 	.word	0xffffffff


	//   ....[129]....
        /*025c*/ 	.word	0xffffffff


	//   ....[130]....
        /*0260*/ 	.word	0xffffffff


	//   ....[131]....
        /*0264*/ 	.word	0x0500000f


	//   ....[132]....
        /*0268*/ 	.word	0x0500000f


	//   ....[133]....
        /*026c*/ 	.word	0x0500000f


	//   ....[134]....
        /*0270*/ 	.word	0x0500000f


	//   ....[135]....
        /*0274*/ 	.word	0x0500000f


	//   ....[136]....
        /*0278*/ 	.word	0x0500000f


	//   ....[137]....
        /*027c*/ 	.word	0x0500000f


	//   ....[138]....
        /*0280*/ 	.word	0x0500000f


	//   ....[139]....
        /*0284*/ 	.word	0x0500000f


	//   ....[140]....
        /*0288*/ 	.word	0x0500000f


	//   ....[141]....
        /*028c*/ 	.word	0x0500000f


	//   ....[142]....
        /*0290*/ 	.word	0x0500000f


	//   ....[143]....
        /*0294*/ 	.word	0x0500000f


	//   ....[144]....
        /*0298*/ 	.word	0x0500000f


	//   ....[145]....
        /*029c*/ 	.word	0x0500000f


	//   ....[146]....
        /*02a0*/ 	.word	0x0500000f


	//   ....[147]....
        /*02a4*/ 	.word	0x0500000f


	//   ....[148]....
        /*02a8*/ 	.word	0x0500000f


	//   ....[149]....
        /*02ac*/ 	.word	0x0500000f


	//   ....[150]....
        /*02b0*/ 	.word	0x0500000f


	//   ....[151]....
        /*02b4*/ 	.word	0x0500000f


	//   ....[152]....
        /*02b8*/ 	.word	0x0500000f


	//   ....[153]....
        /*02bc*/ 	.word	0x0500000f


	//   ....[154]....
        /*02c0*/ 	.word	0x0500000f


	//   ....[155]....
        /*02c4*/ 	.word	0x0500000f


	//   ....[156]....
        /*02c8*/ 	.word	0x0500000f


	//   ....[157]....
        /*02cc*/ 	.word	0x0500000f


	//   ....[158]....
        /*02d0*/ 	.word	0x0500000f


	//   ....[159]....
        /*02d4*/ 	.word	0x0500000f


	//   ....[160]....
        /*02d8*/ 	.word	0x0500000f


	//   ....[161]....
        /*02dc*/ 	.word	0x0500000f


	//   ....[162]....
        /*02e0*/ 	.word	0x0500000f


	//   ....[163]....
        /*02e4*/ 	.word	0x0500000f


	//   ....[164]....
        /*02e8*/ 	.word	0x0500000f


	//   ....[165]....
        /*02ec*/ 	.word	0x0500000f


	//   ....[166]....
        /*02f0*/ 	.word	0x0500000f


	//   ....[167]....
        /*02f4*/ 	.word	0x0500000f


	//   ....[168]....
        /*02f8*/ 	.word	0x0500000f


	//   ....[169]....
        /*02fc*/ 	.word	0x0500000f


	//   ....[170]....
        /*0300*/ 	.word	0x0500000f


	//   ....[171]....
        /*0304*/ 	.word	0x0500000f


	//   ....[172]....
        /*0308*/ 	.word	0x0500000f


	//   ....[173]....
        /*030c*/ 	.word	0x0500000f


	//   ....[174]....
        /*0310*/ 	.word	0x0500000f


	//   ....[175]....
        /*0314*/ 	.word	0x0500000f


	//   ....[176]....
        /*0318*/ 	.word	0x0500000f


	//   ....[177]....
        /*031c*/ 	.word	0x0500000f


	//   ....[178]....
        /*0320*/ 	.word	0x0500000f


	//   ....[179]....
        /*0324*/ 	.word	0x0500000f


	//   ....[180]....
        /*0328*/ 	.word	0x0500000f


	//   ....[181]....
        /*032c*/ 	.word	0x0500000f


	//   ....[182]....
        /*0330*/ 	.word	0x0500000f


	//   ....[183]....
        /*0334*/ 	.word	0x0500000f


	//   ....[184]....
        /*0338*/ 	.word	0x0500000f


	//   ....[185]....
        /*033c*/ 	.word	0x0500000f


	//   ....[186]....
        /*0340*/ 	.word	0x0500000f


	//   ....[187]....
        /*0344*/ 	.word	0x0500000f


	//   ....[188]....
        /*0348*/ 	.word	0x0500000f


	//   ....[189]....
        /*034c*/ 	.word	0x0500000f


	//   ....[190]....
        /*0350*/ 	.word	0x0500000f


	//   ....[191]....
        /*0354*/ 	.word	0x0500000f


	//   ....[192]....
        /*0358*/ 	.word	0x0500000f


	//   ....[193]....
        /*035c*/ 	.word	0x0500000f


	//   ....[194]....
        /*0360*/ 	.word	0x0500000f


	//   ....[195]....
        /*0364*/ 	.word	0x0500000f


	//   ....[196]....
        /*0368*/ 	.word	0x0500000f


	//   ....[197]....
        /*036c*/ 	.word	0x0500000f


	//   ....[198]....
        /*0370*/ 	.word	0x0500000f


	//   ....[199]....
        /*0374*/ 	.word	0x0500000f


	//   ....[200]....
        /*0378*/ 	.word	0x0500000f


	//   ....[201]....
        /*037c*/ 	.word	0x0500000f


	//   ....[202]....
        /*0380*/ 	.word	0x0500000f


	//   ....[203]....
        /*0384*/ 	.word	0x0500000f


	//   ....[204]....
        /*0388*/ 	.word	0x0500000f


	//   ....[205]....
        /*038c*/ 	.word	0x0500000f


	//   ....[206]....
        /*0390*/ 	.word	0x0500000f


	//   ....[207]....
        /*0394*/ 	.word	0x0500000f


	//   ....[208]....
        /*0398*/ 	.word	0x0500000f


	//   ....[209]....
        /*039c*/ 	.word	0x0500000f


	//   ....[210]....
        /*03a0*/ 	.word	0x0500000f


	//   ....[211]....
        /*03a4*/ 	.word	0x0500000f


	//   ....[212]....
        /*03a8*/ 	.word	0x0500000f


	//   ....[213]....
        /*03ac*/ 	.word	0x0500000f


	//   ....[214]....
        /*03b0*/ 	.word	0x0500000f


	//   ....[215]....
        /*03b4*/ 	.word	0x0500000f


	//   ....[216]....
        /*03b8*/ 	.word	0x0500000f


	//   ....[217]....
        /*03bc*/ 	.word	0x0500000f


	//   ....[218]....
        /*03c0*/ 	.word	0x0500000f


	//   ....[219]....
        /*03c4*/ 	.word	0x0500000f


	//   ....[220]....
        /*03c8*/ 	.word	0x0500000f


	//----- nvinfo : EIATTR_COOP_GROUP_INSTR_OFFSETS
	.align		4
.L_1461:
        /*03cc*/ 	.byte	0x04, 0x28
        /*03ce*/ 	.short	(.L_1463 - .L_1462)


	//   ....[0]....
.L_1462:
        /*03d0*/ 	.word	0x00000080


	//   ....[1]....
        /*03d4*/ 	.word	0x00000090


	//   ....[2]....
        /*03d8*/ 	.word	0x000002d0


	//   ....[3]....
        /*03dc*/ 	.word	0x00000430


	//   ....[4]....
        /*03e0*/ 	.word	0x00000550


	//   ....[5]....
        /*03e4*/ 	.word	0x000006b0


	//   ....[6]....
        /*03e8*/ 	.word	0x00001420


	//   ....[7]....
        /*03ec*/ 	.word	0x00001d50


	//   ....[8]....
        /*03f0*/ 	.word	0x00002ac0


	//   ....[9]....
        /*03f4*/ 	.word	0x00003a00


	//   ....[10]....
        /*03f8*/ 	.word	0x00003b10


	//   ....[11]....
        /*03fc*/ 	.word	0x00004390


	//   ....[12]....
        /*0400*/ 	.word	0x000043f0


	//   ....[13]....
        /*0404*/ 	.word	0x00005b00


	//   ....[14]....
        /*0408*/ 	.word	0x00006450


	//   ....[15]....
        /*040c*/ 	.word	0x00006fd0


	//   ....[16]....
        /*0410*/ 	.word	0x00006ff0


	//   ....[17]....
        /*0414*/ 	.word	0x00007a40


	//   ....[18]....
        /*0418*/ 	.word	0x00007aa0


	//   ....[19]....
        /*041c*/ 	.word	0x00009e50


	//   ....[20]....
        /*0420*/ 	.word	0x00009e90


	//   ....[21]....
        /*0424*/ 	.word	0x00009ec0


	//   ....[22]....
        /*0428*/ 	.word	0x00009ed0


	//   ....[23]....
        /*042c*/ 	.word	0x0000b950


	//   ....[24]....
        /*0430*/ 	.word	0x0000c290


	//   ....[25]....
        /*0434*/ 	.word	0x0000ce70


	//   ....[26]....
        /*0438*/ 	.word	0x0000cf10


	//   ....[27]....
        /*043c*/ 	.word	0x0000d810


	//   ....[28]....
        /*0440*/ 	.word	0x0000d890


	//   ....[29]....
        /*0444*/ 	.word	0x0000e780


	//   ....[30]....
        /*0448*/ 	.word	0x0000e7b0


	//   ....[31]....
        /*044c*/ 	.word	0x0000e870


	//   ....[32]....
        /*0450*/ 	.word	0x0000e880


	//   ....[33]....
        /*0454*/ 	.word	0x0000f5f0


	//   ....[34]....
        /*0458*/ 	.word	0x0000f630


	//   ....[35]....
        /*045c*/ 	.word	0x0000f670


	//   ....[36]....
        /*0460*/ 	.word	0x0000f690


	//   ....[37]....
        /*0464*/ 	.word	0x0000f6c0


	//   ....[38]....
        /*0468*/ 	.word	0x0000f6d0


	//   ....[39]....
        /*046c*/ 	.word	0x0000fa10


	//   ....[40]....
        /*0470*/ 	.word	0x0000fa20


	//   ....[41]....
        /*0474*/ 	.word	0x00010140


	//   ....[42]....
        /*0478*/ 	.word	0x00011690


	//   ....[43]....
        /*047c*/ 	.word	0x000116b0


	//   ....[44]....
        /*0480*/ 	.word	0x000116c0


	//   ....[45]....
        /*0484*/ 	.word	0x000116d0


	//   ....[46]....
        /*0488*/ 	.word	0x000116e0


	//   ....[47]....
        /*048c*/ 	.word	0x00011730


	//   ....[48]....
        /*0490*/ 	.word	0x00011790


	//   ....[49]....
        /*0494*/ 	.word	0x000117b0


	//   ....[50]....
        /*0498*/ 	.word	0x000117e0


	//   ....[51]....
        /*049c*/ 	.word	0x00011810


	//   ....[52]....
        /*04a0*/ 	.word	0x00011860


	//   ....[53]....
        /*04a4*/ 	.word	0x00011890


	//   ....[54]....
        /*04a8*/ 	.word	0x000118c0


	//   ....[55]....
        /*04ac*/ 	.word	0x000118f0


	//   ....[56]....
        /*04b0*/ 	.word	0x00011920


	//   ....[57]....
        /*04b4*/ 	.word	0x00011950


	//   ....[58]....
        /*04b8*/ 	.word	0x00012110


	//   ....[59]....
        /*04bc*/ 	.word	0x00012120


	//   ....[60]....
        /*04c0*/ 	.word	0x00012130


	//   ....[61]....
        /*04c4*/ 	.word	0x00012140


	//   ....[62]....
        /*04c8*/ 	.word	0x00012150


	//   ....[63]....
        /*04cc*/ 	.word	0x00012210


	//   ....[64]....
        /*04d0*/ 	.word	0x00012260


	//   ....[65]....
        /*04d4*/ 	.word	0x000122a0


	//   ....[66]....
        /*04d8*/ 	.word	0x000122f0


	//   ....[67]....
        /*04dc*/ 	.word	0x00012320


	//   ....[68]....
        /*04e0*/ 	.word	0x00012370


	//   ....[69]....
        /*04e4*/ 	.word	0x000123a0


	//   ....[70]....
        /*04e8*/ 	.word	0x000123f0


	//   ....[71]....
        /*04ec*/ 	.word	0x00012420


	//   ....[72]....
        /*04f0*/ 	.word	0x00012460


	//   ....[73]....
        /*04f4*/ 	.word	0x000124a0


	//   ....[74]....
        /*04f8*/ 	.word	0x000124e0


	//   ....[75]....
        /*04fc*/ 	.word	0x00012500


	//   ....[76]....
        /*0500*/ 	.word	0x00012530


	//   ....[77]....
        /*0504*/ 	.word	0x00012580


	//   ....[78]....
        /*0508*/ 	.word	0x000125a0


	//   ....[79]....
        /*050c*/ 	.word	0x000125e0


	//   ....[80]....
        /*0510*/ 	.word	0x00012600


	//   ....[81]....
        /*0514*/ 	.word	0x000126a0


	//   ....[82]....
        /*0518*/ 	.word	0x00012dc0


	//   ....[83]....
        /*051c*/ 	.word	0x00012df0


	//   ....[84]....
        /*0520*/ 	.word	0x00012e00


	//   ....[85]....
        /*0524*/ 	.word	0x00012e40


	//   ....[86]....
        /*0528*/ 	.word	0x00012e50


	//   ....[87]....
        /*052c*/ 	.word	0x00012e90


	//   ....[88]....
        /*0530*/ 	.word	0x00012ea0


	//   ....[89]....
        /*0534*/ 	.word	0x00012ee0


	//   ....[90]....
        /*0538*/ 	.word	0x00012ef0


	//   ....[91]....
        /*053c*/ 	.word	0x00012f30


	//   ....[92]....
        /*0540*/ 	.word	0x00012f40


	//   ....[93]....
        /*0544*/ 	.word	0x00012f80


	//   ....[94]....
        /*0548*/ 	.word	0x00012f90


	//   ....[95]....
        /*054c*/ 	.word	0x00012fd0


	//   ....[96]....
        /*0550*/ 	.word	0x00012fe0


	//   ....[97]....
        /*0554*/ 	.word	0x00012ff0


	//   ....[98]....
        /*0558*/ 	.word	0x00013250


	//   ....[99]....
        /*055c*/ 	.word	0x00013280


	//   ....[100]....
        /*0560*/ 	.word	0x00013290


	//   ....[101]....
        /*0564*/ 	.word	0x000132a0


	//   ....[102]....
        /*0568*/ 	.word	0x000132b0


	//   ....[103]....
        /*056c*/ 	.word	0x000132c0


	//   ....[104]....
        /*0570*/ 	.word	0x000132e0


	//   ....[105]....
        /*0574*/ 	.word	0x00013330


	//   ....[106]....
        /*0578*/ 	.word	0x00013350


	//   ....[107]....
        /*057c*/ 	.word	0x00013390


	//   ....[108]....
        /*0580*/ 	.word	0x000133b0


	//   ....[109]....
        /*0584*/ 	.word	0x000133f0


	//   ....[110]....
        /*0588*/ 	.word	0x00013410


	//   ....[111]....
        /*058c*/ 	.word	0x00013450


	//   ....[112]....
        /*0590*/ 	.word	0x00013470


	//   ....[113]....
        /*0594*/ 	.word	0x000134a0


	//   ....[114]....
        /*0598*/ 	.word	0x00013990


	//   ....[115]....
        /*059c*/ 	.word	0x000139c0


	//   ....[116]....
        /*05a0*/ 	.word	0x000139f0


	//   ....[117]....
        /*05a4*/ 	.word	0x00013a20


	//   ....[118]....
        /*05a8*/ 	.word	0x00013a30


	//   ....[119]....
        /*05ac*/ 	.word	0x00013a40


	//   ....[120]....
        /*05b0*/ 	.word	0x00013a60


	//   ....[121]....
        /*05b4*/ 	.word	0x00013a80


	//   ....[122]....
        /*05b8*/ 	.word	0x00013aa0


	//   ....[123]....
        /*05bc*/ 	.word	0x00013ad0


	//   ....[124]....
        /*05c0*/ 	.word	0x00013af0


	//   ....[125]....
        /*05c4*/ 	.word	0x00013b10


	//   ....[126]....
        /*05c8*/ 	.word	0x00013b30


	//   ....[127]....
        /*05cc*/ 	.word	0x00013b60


	//   ....[128]....
        /*05d0*/ 	.word	0x00013ba0


	//   ....[129]....
        /*05d4*/ 	.word	0x00013bf0


	//   ....[130]....
        /*05d8*/ 	.word	0x00013f00


	//   ....[131]....
        /*05dc*/ 	.word	0x00014520


	//   ....[132]....
        /*05e0*/ 	.word	0x00014610


	//   ....[133]....
        /*05e4*/ 	.word	0x000146b0


	//   ....[134]....
        /*05e8*/ 	.word	0x00014740


	//   ....[135]....
        /*05ec*/ 	.word	0x00014800


	//   ....[136]....
        /*05f0*/ 	.word	0x00014860


	//   ....[137]....
        /*05f4*/ 	.word	0x00014900


	//   ....[138]....
        /*05f8*/ 	.word	0x00014960


	//   ....[139]....
        /*05fc*/ 	.word	0x00014a40


	//   ....[140]....
        /*0600*/ 	.word	0x00014ab0


	//   ....[141]....
        /*0604*/ 	.word	0x00014b50


	//   ....[142]....
        /*0608*/ 	.word	0x00014bb0


	//   ....[143]....
        /*060c*/ 	.word	0x00014c80


	//   ....[144]....
        /*0610*/ 	.word	0x00014cf0


	//   ....[145]....
        /*0614*/ 	.word	0x00014da0


	//   ....[146]....
        /*0618*/ 	.word	0x00014e00


	//   ....[147]....
        /*061c*/ 	.word	0x00014eb0


	//   ....[148]....
        /*0620*/ 	.word	0x00014f40


	//   ....[149]....
        /*0624*/ 	.word	0x00014fa0


	//   ....[150]....
        /*0628*/ 	.word	0x00015060


	//   ....[151]....
        /*062c*/ 	.word	0x00015110


	//   ....[152]....
        /*0630*/ 	.word	0x00015170


	//   ....[153]....
        /*0634*/ 	.word	0x00015250


	//   ....[154]....
        /*0638*/ 	.word	0x000152c0


	//   ....[155]....
        /*063c*/ 	.word	0x00015380


	//   ....[156]....
        /*0640*/ 	.word	0x000153e0


	//   ....[157]....
        /*0644*/ 	.word	0x000154c0


	//   ....[158]....
        /*0648*/ 	.word	0x00015530


	//   ....[159]....
        /*064c*/ 	.word	0x000155f0


	//   ....[160]....
        /*0650*/ 	.word	0x00015650


	//   ....[161]....
        /*0654*/ 	.word	0x00015720


	//   ....[162]....
        /*0658*/ 	.word	0x00015790


	//   ....[163]....
        /*065c*/ 	.word	0x00015850


	//   ....[164]....
        /*0660*/ 	.word	0x000158c0


	//   ....[165]....
        /*0664*/ 	.word	0x000159a0


	//   ....[166]....
        /*0668*/ 	.word	0x00015a00


	//   ....[167]....
        /*066c*/ 	.word	0x00015ad0


	//   ....[168]....
        /*0670*/ 	.word	0x00015b30


	//   ....[169]....
        /*0674*/ 	.word	0x00015be0


	//   ....[170]....
        /*0678*/ 	.word	0x00015c60


	//   ....[171]....
        /*067c*/ 	.word	0x00015d10


	//   ....[172]....
        /*0680*/ 	.word	0x00015e50


	//   ....[173]....
        /*0684*/ 	.word	0x00015ef0


	//   ....[174]....
        /*0688*/ 	.word	0x00015f90


	//   ....[175]....
        /*068c*/ 	.word	0x00016020


	//   ....[176]....
        /*0690*/ 	.word	0x000160c0


	//   ....[177]....
        /*0694*/ 	.word	0x00016150


	//   ....[178]....
        /*0698*/ 	.word	0x000161f0


	//   ....[179]....
        /*069c*/ 	.word	0x00016280


	//   ....[180]....
        /*06a0*/ 	.word	0x00016320


	//   ....[181]....
        /*06a4*/ 	.word	0x000163b0


	//   ....[182]....
        /*06a8*/ 	.word	0x00016450


	//   ....[183]....
        /*06ac*/ 	.word	0x000164e0


	//   ....[184]....
        /*06b0*/ 	.word	0x00016580


	//   ....[185]....
        /*06b4*/ 	.word	0x00016610


	//   ....[186]....
        /*06b8*/ 	.word	0x000166b0


	//   ....[187]....
        /*06bc*/ 	.word	0x00016740


	//   ....[188]....
        /*06c0*/ 	.word	0x00016820


	//   ....[189]....
        /*06c4*/ 	.word	0x000168d0


	//   ....[190]....
        /*06c8*/ 	.word	0x00016930


	//   ....[191]....
        /*06cc*/ 	.word	0x000169e0


	//   ....[192]....
        /*06d0*/ 	.word	0x00016a70


	//   ....[193]....
        /*06d4*/ 	.word	0x00016b10


	//   ....[194]....
        /*06d8*/ 	.word	0x00016b90


	//   ....[195]....
        /*06dc*/ 	.word	0x00016c30


	//   ....[196]....
        /*06e0*/ 	.word	0x00016cc0


	//   ....[197]....
        /*06e4*/ 	.word	0x00016d60


	//   ....[198]....
        /*06e8*/ 	.word	0x00016de0


	//   ....[199]....
        /*06ec*/ 	.word	0x00016e80


	//   ....[200]....
        /*06f0*/ 	.word	0x00016f10


	//   ....[201]....
        /*06f4*/ 	.word	0x00016fb0


	//   ....[202]....
        /*06f8*/ 	.word	0x00017030


	//   ....[203]....
        /*06fc*/ 	.word	0x000170c0


	//   ....[204]....
        /*0700*/ 	.word	0x000171a0


	//   ....[205]....
        /*0704*/ 	.word	0x00017240


	//   ....[206]....
        /*0708*/ 	.word	0x000172e0


	//   ....[207]....
        /*070c*/ 	.word	0x00017390


	//   ....[208]....
        /*0710*/ 	.word	0x000173f0


	//   ....[209]....
        /*0714*/ 	.word	0x000174b0


	//   ....[210]....
        /*0718*/ 	.word	0x00017510


	//   ....[211]....
        /*071c*/ 	.word	0x000175d0


	//   ....[212]....
        /*0720*/ 	.word	0x00017630


	//   ....[213]....
        /*0724*/ 	.word	0x000176f0


	//   ....[214]....
        /*0728*/ 	.word	0x00017750


	//   ....[215]....
        /*072c*/ 	.word	0x00017810


	//   ....[216]....
        /*0730*/ 	.word	0x00017870


	//   ....[217]....
        /*0734*/ 	.word	0x00017930


	//   ....[218]....
        /*0738*/ 	.word	0x00017990


	//   ....[219]....
        /*073c*/ 	.word	0x00017a40


	//   ....[220]....
        /*0740*/ 	.word	0x00017b50


	//----- nvinfo : EIATTR_REG_RECONFIG
	.align		4
.L_1463:
        /*0744*/ 	.byte	0x01, 0x54
	.zero		2


	//----- nvinfo : EIATTR_SYSCALL_OFFSETS
	.align		4
        /*0748*/ 	.byte	0x04, 0x46
        /*074a*/ 	.short	(.L_1465 - .L_1464)


	//   ....[0]....
.L_1464:
        /*074c*/ 	.word	0x000015e0


	//   ....[1]....
        /*0750*/ 	.word	0x00010d00


	//   ....[2]....
        /*0754*/ 	.word	0x00010e40


	//   ....[3]....
        /*0758*/ 	.word	0x00010f30


	//   ....[4]....
        /*075c*/ 	.word	0x00011c90


	//----- nvinfo : EIATTR_MBARRIER_INSTR_OFFSETS
	.align		4
.L_1465:
        /*0760*/ 	.byte	0x04, 0x39
        /*0762*/ 	.short	(.L_1467 - .L_1466)


	//   ....[0]....
.L_1466:
        /*0764*/ 	.word	0x00000180
        /*0768*/ 	.word	0x000000ff
        /*076c*/ 	.word	0x00016800
        /*0770*/ 	.short	0x0100
        /*0772*/ 	.byte	0x08
	.zero		1


	//   ....[1]....
        /*0774*/ 	.word	0x00000190
        /*0778*/ 	.word	0x000000ff
        /*077c*/ 	.word	0x00016820
        /*0780*/ 	.short	0x0100
        /*0782*/ 	.byte	0x08
	.zero		1


	//   ....[2]....
        /*0784*/ 	.word	0x00000280
        /*0788*/ 	.word	0x000000ff
        /*078c*/ 	.word	0x00016830
        /*0790*/ 	.short	0x0100
        /*0792*/ 	.byte	0x08
	.zero		1


	//   ....[3]....
        /*0794*/ 	.word	0x00000290
        /*0798*/ 	.word	0x000000ff
        /*079c*/ 	.word	0x00016840
        /*07a0*/ 	.short	0x0100
        /*07a2*/ 	.byte	0x08
	.zero		1


	//   ....[4]....
        /*07a4*/ 	.word	0x000002a0
        /*07a8*/ 	.word	0x000000ff
        /*07ac*/ 	.word	0x00016838
        /*07b0*/ 	.short	0x0100
        /*07b2*/ 	.byte	0x08
	.zero		1


	//   ....[5]....
        /*07b4*/ 	.word	0x000002b0
        /*07b8*/ 	.word	0x000000ff
        /*07bc*/ 	.word	0x00016848
        /*07c0*/ 	.short	0x0100
        /*07c2*/ 	.byte	0x08
	.zero		1


	//   ....[6]....
        /*07c4*/ 	.word	0x000003e0
        /*07c8*/ 	.word	0x000000ff
        /*07cc*/ 	.word	0x00016850
        /*07d0*/ 	.short	0x0100
        /*07d2*/ 	.byte	0x08
	.zero		1


	//   ....[7]....
        /*07d4*/ 	.word	0x000003f0
        /*07d8*/ 	.word	0x000000ff
        /*07dc*/ 	.word	0x00016860
        /*07e0*/ 	.short	0x0100
        /*07e2*/ 	.byte	0x08
	.zero		1


	//   ....[8]....
        /*07e4*/ 	.word	0x00000400
        /*07e8*/ 	.word	0x000000ff
        /*07ec*/ 	.word	0x00016858
        /*07f0*/ 	.short	0x0100
        /*07f2*/ 	.byte	0x08
	.zero		1


	//   ....[9]....
        /*07f4*/ 	.word	0x00000410
        /*07f8*/ 	.word	0x000000ff
        /*07fc*/ 	.word	0x00016868
        /*0800*/ 	.short	0x0100
        /*0802*/ 	.byte	0x08
	.zero		1


	//   ....[10]....
        /*0804*/ 	.word	0x00000500
        /*0808*/ 	.word	0x000000ff
        /*080c*/ 	.word	0x00016870
        /*0810*/ 	.short	0x0100
        /*0812*/ 	.byte	0x06
	.zero		1


	//   ....[11]....
        /*0814*/ 	.word	0x00000510
        /*0818*/ 	.word	0x000000ff
        /*081c*/ 	.word	0x00016880
        /*0820*/ 	.short	0x0100
        /*0822*/ 	.byte	0x06
	.zero		1


	//   ....[12]....
        /*0824*/ 	.word	0x00000520
        /*0828*/ 	.word	0x000000ff
        /*082c*/ 	.word	0x00016878
        /*0830*/ 	.short	0x0100
        /*0832*/ 	.byte	0x06
	.zero		1


	//   ....[13]....
        /*0834*/ 	.word	0x00000530
        /*0838*/ 	.word	0x000000ff
        /*083c*/ 	.word	0x00016888
        /*0840*/ 	.short	0x0100
        /*0842*/ 	.byte	0x06
	.zero		1


	//   ....[14]....
        /*0844*/ 	.word	0x00000660
        /*0848*/ 	.word	0x000000ff
        /*084c*/ 	.word	0x00016890
        /*0850*/ 	.short	0x0100
        /*0852*/ 	.byte	0x08
	.zero		1


	//   ....[15]....
        /*0854*/ 	.word	0x00000670
        /*0858*/ 	.word	0x000000ff
        /*085c*/ 	.word	0x000168a0
        /*0860*/ 	.short	0x0100
        /*0862*/ 	.byte	0x08
	.zero		1


	//   ....[16]....
        /*0864*/ 	.word	0x00000680
        /*0868*/ 	.word	0x000000ff
        /*086c*/ 	.word	0x00016898
        /*0870*/ 	.short	0x0100
        /*0872*/ 	.byte	0x08
	.zero		1


	//   ....[17]....
        /*0874*/ 	.word	0x00000690
        /*0878*/ 	.word	0x000000ff
        /*087c*/ 	.word	0x000168a8
        /*0880*/ 	.short	0x0100
        /*0882*/ 	.byte	0x08
	.zero		1


	//   ....[18]....
        /*0884*/ 	.word	0x000007d0
        /*0888*/ 	.word	0x000000ff
        /*088c*/ 	.word	0x000168b0
        /*0890*/ 	.short	0x0100
        /*0892*/ 	.byte	0x08
	.zero		1


	//   ....[19]....
        /*0894*/ 	.word	0x000007e0
        /*0898*/ 	.word	0x000000ff
        /*089c*/ 	.word	0x000168c0
        /*08a0*/ 	.short	0x0100
        /*08a2*/ 	.byte	0x08
	.zero		1


	//   ....[20]....
        /*08a4*/ 	.word	0x000007f0
        /*08a8*/ 	.word	0x000000ff
        /*08ac*/ 	.word	0x000168b8
        /*08b0*/ 	.short	0x0100
        /*08b2*/ 	.byte	0x08
	.zero		1


	//   ....[21]....
        /*08b4*/ 	.word	0x00000800
        /*08b8*/ 	.word	0x000000ff
        /*08bc*/ 	.word	0x000168c8
        /*08c0*/ 	.short	0x0100
        /*08c2*/ 	.byte	0x08
	.zero		1


	//   ....[22]....
        /*08c4*/ 	.word	0x00001600
        /*08c8*/ 	.word	0x000000ff
        /*08cc*/ 	.word	0x00016800
        /*08d0*/ 	.short	0x010a
        /*08d2*/ 	.byte	0x2b
	.zero		1


	//   ....[23]....
        /*08d4*/ 	.word	0x00001670
        /*08d8*/ 	.word	0x000000ff
        /*08dc*/ 	.word	0x00016830
        /*08e0*/ 	.short	0x010a
        /*08e2*/ 	.byte	0x2b
	.zero		1


	//   ....[24]....
        /*08e4*/ 	.word	0x000016d0
        /*08e8*/ 	.word	0x000000ff
        /*08ec*/ 	.word	0x00016830
        /*08f0*/ 	.short	0x010a
        /*08f2*/ 	.byte	0x2b
	.zero		1


	//   ....[25]....
        /*08f4*/ 	.word	0x00002000
        /*08f8*/ 	.word	0x000000ff
        /*08fc*/ 	.word	0x00000000
        /*0900*/ 	.short	0x0101
        /*0902*/ 	.byte	0x04
	.zero		1


	//   ....[26]....
        /*0904*/ 	.word	0x00005340
        /*0908*/ 	.word	0x000000ff
        /*090c*/ 	.word	0x00016830
        /*0910*/ 	.short	0x010a
        /*0912*/ 	.byte	0x07
	.zero		1


	//   ....[27]....
        /*0914*/ 	.word	0x00005380
        /*0918*/ 	.word	0x000000ff
        /*091c*/ 	.word	0x00016830
        /*0920*/ 	.short	0x010a
        /*0922*/ 	.byte	0x07
	.zero		1


	//   ....[28]....
        /*0924*/ 	.word	0x000055b0
        /*0928*/ 	.word	0x000000ff
        /*092c*/ 	.word	0x00016850
        /*0930*/ 	.short	0x010a
        /*0932*/ 	.byte	0x0a
	.zero		1


	//   ....[29]....
        /*0934*/ 	.word	0x000055f0
        /*0938*/ 	.word	0x000000ff
        /*093c*/ 	.word	0x00016850
        /*0940*/ 	.short	0x010a
        /*0942*/ 	.byte	0x0a
	.zero		1


	//   ....[30]....
        /*0944*/ 	.word	0x00005eb0
        /*0948*/ 	.word	0x000000ff
        /*094c*/ 	.word	0x00000000
        /*0950*/ 	.short	0x0101
        /*0952*/ 	.byte	0x0a
	.zero		1


	//   ....[31]....
        /*0954*/ 	.word	0x000084c0
        /*0958*/ 	.word	0x000000ff
        /*095c*/ 	.word	0x00000000
        /*0960*/ 	.short	0x0101
        /*0962*/ 	.byte	0x0a
	.zero		1


	//   ....[32]....
        /*0964*/ 	.word	0x00008c40
        /*0968*/ 	.word	0x000000ff
        /*096c*/ 	.word	0x00016830
        /*0970*/ 	.short	0x010a
        /*0972*/ 	.byte	0x07
	.zero		1


	//   ....[33]....
        /*0974*/ 	.word	0x00008c80
        /*0978*/ 	.word	0x000000ff
        /*097c*/ 	.word	0x00016830
        /*0980*/ 	.short	0x010a
        /*0982*/ 	.byte	0x07
	.zero		1


	//   ....[34]....
        /*0984*/ 	.word	0x00008eb0
        /*0988*/ 	.word	0x000000ff
        /*098c*/ 	.word	0x00016850
        /*0990*/ 	.short	0x010a
        /*0992*/ 	.byte	0x0a
	.zero		1


	//   ....[35]....
        /*0994*/ 	.word	0x00008ef0
        /*0998*/ 	.word	0x000000ff
        /*099c*/ 	.word	0x00016850
        /*09a0*/ 	.short	0x010a
        /*09a2*/ 	.byte	0x0a
	.zero		1


	//   ....[36]....
        /*09a4*/ 	.word	0x000097c0
        /*09a8*/ 	.word	0x000000ff
        /*09ac*/ 	.word	0x00000000
        /*09b0*/ 	.short	0x0101
        /*09b2*/ 	.byte	0x0a
	.zero		1


	//   ....[37]....
        /*09b4*/ 	.word	0x0000acb0
        /*09b8*/ 	.word	0x000000ff
        /*09bc*/ 	.word	0x00000000
        /*09c0*/ 	.short	0x0101
        /*09c2*/ 	.byte	0x0a
	.zero		1


	//   ....[38]....
        /*09c4*/ 	.word	0x0000b200
        /*09c8*/ 	.word	0x000000ff
        /*09cc*/ 	.word	0x00016830
        /*09d0*/ 	.short	0x010a
        /*09d2*/ 	.byte	0x0a
	.zero		1


	//   ....[39]....
        /*09d4*/ 	.word	0x0000b240
        /*09d8*/ 	.word	0x000000ff
        /*09dc*/ 	.word	0x00016830
        /*09e0*/ 	.short	0x010a
        /*09e2*/ 	.byte	0x0a
	.zero		1


	//   ....[40]....
        /*09e4*/ 	.word	0x0000b430
        /*09e8*/ 	.word	0x000000ff
        /*09ec*/ 	.word	0x00016850
        /*09f0*/ 	.short	0x010a
        /*09f2*/ 	.byte	0x0a
	.zero		1


	//   ....[41]....
        /*09f4*/ 	.word	0x0000b470
        /*09f8*/ 	.word	0x000000ff
        /*09fc*/ 	.word	0x00016850
        /*0a00*/ 	.short	0x010a
        /*0a02*/ 	.byte	0x0a
	.zero		1


	//   ....[42]....
        /*0a04*/ 	.word	0x0000bcf0
        /*0a08*/ 	.word	0x000000ff
        /*0a0c*/ 	.word	0x00000000
        /*0a10*/ 	.short	0x0101
        /*0a12*/ 	.byte	0x0a
	.zero		1


	//   ....[43]....
        /*0a14*/ 	.word	0x0000e300
        /*0a18*/ 	.word	0x000000ff
        /*0a1c*/ 	.word	0x00000000
        /*0a20*/ 	.short	0x0101
        /*0a22*/ 	.byte	0x0a
	.zero		1


	//   ....[44]....
        /*0a24*/ 	.word	0x0000e700
        /*0a28*/ 	.word	0x000000ff
        /*0a2c*/ 	.word	0x00016850
        /*0a30*/ 	.short	0x010a
        /*0a32*/ 	.byte	0x08
	.zero		1


	//   ....[45]....
        /*0a34*/ 	.word	0x0000e740
        /*0a38*/ 	.word	0x000000ff
        /*0a3c*/ 	.word	0x00016850
        /*0a40*/ 	.short	0x010a
        /*0a42*/ 	.byte	0x08
	.zero		1


	//   ....[46]....
        /*0a44*/ 	.word	0x0000eca0
        /*0a48*/ 	.word	0x000000ff
        /*0a4c*/ 	.word	0x00000000
        /*0a50*/ 	.short	0x0101
        /*0a52*/ 	.byte	0x04
	.zero		1


	//   ....[47]....
        /*0a54*/ 	.word	0x0000f6b0
        /*0a58*/ 	.word	0x000000ff
        /*0a5c*/ 	.word	0x00000000
        /*0a60*/ 	.short	0x0101
        /*0a62*/ 	.byte	0x04
	.zero		1


	//   ....[48]....
        /*0a64*/ 	.word	0x00011390
        /*0a68*/ 	.word	0x000000ff
        /*0a6c*/ 	.word	0x00016840
        /*0a70*/ 	.short	0x010a
        /*0a72*/ 	.byte	0x30
	.zero		1


	//   ....[49]....
        /*0a74*/ 	.word	0x00011a40
        /*0a78*/ 	.word	0x000000ff
        /*0a7c*/ 	.word	0x00016830
        /*0a80*/ 	.short	0x0107
        /*0a82*/ 	.byte	0x30
	.zero		1


	//   ....[50]....
        /*0a84*/ 	.word	0x00011ad0
        /*0a88*/ 	.word	0x000000ff
        /*0a8c*/ 	.word	0x00016830
        /*0a90*/ 	.short	0x0101
        /*0a92*/ 	.byte	0x30
	.zero		1


	//   ....[51]....
        /*0a94*/ 	.word	0x00012790
        /*0a98*/ 	.word	0x000000ff
        /*0a9c*/ 	.word	0x00016800
        /*0aa0*/ 	.short	0x0107
        /*0aa2*/ 	.byte	0x30
	.zero		1


	//   ....[52]....
        /*0aa4*/ 	.word	0x000127d0
        /*0aa8*/ 	.word	0x000000ff
        /*0aac*/ 	.word	0x00016800
        /*0ab0*/ 	.short	0x0101
        /*0ab2*/ 	.byte	0x30
	.zero		1


	//   ....[53]....
        /*0ab4*/ 	.word	0x00012800
        /*0ab8*/ 	.word	0x000000ff
        /*0abc*/ 	.word	0x00016820
        /*0ac0*/ 	.short	0x010a
        /*0ac2*/ 	.byte	0x30
	.zero		1


	//   ....[54]....
        /*0ac4*/ 	.word	0x00012bd0
        /*0ac8*/ 	.word	0x00000007
        /*0acc*/ 	.word	0x00016840
        /*0ad0*/ 	.short	0x010a
        /*0ad2*/ 	.byte	0x3f
	.zero		1


	//   ....[55]....
        /*0ad4*/ 	.word	0x000130b0
        /*0ad8*/ 	.word	0x00000007
        /*0adc*/ 	.word	0x00016830
        /*0ae0*/ 	.short	0x0107
        /*0ae2*/ 	.byte	0x3f
	.zero		1


	//   ....[56]....
        /*0ae4*/ 	.word	0x00013180
        /*0ae8*/ 	.word	0x00000007
        /*0aec*/ 	.word	0x00016830
        /*0af0*/ 	.short	0x0101
        /*0af2*/ 	.byte	0x3f
	.zero		1


	//   ....[57]....
        /*0af4*/ 	.word	0x000131e0
        /*0af8*/ 	.word	0x00000007
        /*0afc*/ 	.word	0x00016860
        /*0b00*/ 	.short	0x010a
        /*0b02*/ 	.byte	0x3f
	.zero		1


	//   ....[58]....
        /*0b04*/ 	.word	0x000135d0
        /*0b08*/ 	.word	0x00000007
        /*0b0c*/ 	.word	0x00016850
        /*0b10*/ 	.short	0x0107
        /*0b12*/ 	.byte	0x3f
	.zero		1


	//   ....[59]....
        /*0b14*/ 	.word	0x00013740
        /*0b18*/ 	.word	0x00000007
        /*0b1c*/ 	.word	0x00016850
        /*0b20*/ 	.short	0x0101
        /*0b22*/ 	.byte	0x3f
	.zero		1


	//   ....[60]....
        /*0b24*/ 	.word	0x00013900
        /*0b28*/ 	.word	0x00000000
        /*0b2c*/ 	.word	0x00016860
        /*0b30*/ 	.short	0x010a
        /*0b32*/ 	.byte	0x3f
	.zero		1


	//   ....[61]....
        /*0b34*/ 	.word	0x00013d20
        /*0b38*/ 	.word	0x00000000
        /*0b3c*/ 	.word	0x00016850
        /*0b40*/ 	.short	0x0107
        /*0b42*/ 	.byte	0x3f
	.zero		1


	//   ....[62]....
        /*0b44*/ 	.word	0x00013e00
        /*0b48*/ 	.word	0x00000000
        /*0b4c*/ 	.word	0x00016850
        /*0b50*/ 	.short	0x0101
        /*0b52*/ 	.byte	0x3f
	.zero		1


	//   ....[63]....
        /*0b54*/ 	.word	0x00013e90
        /*0b58*/ 	.word	0x00000007
        /*0b5c*/ 	.word	0x00016820
        /*0b60*/ 	.short	0x010a
        /*0b62*/ 	.byte	0x3f
	.zero		1


	//   ....[64]....
        /*0b64*/ 	.word	0x00013ff0
        /*0b68*/ 	.word	0x00000005
        /*0b6c*/ 	.word	0x00016840
        /*0b70*/ 	.short	0x010a
        /*0b72*/ 	.byte	0x3f
	.zero		1


	//   ....[65]....
        /*0b74*/ 	.word	0x00014090
        /*0b78*/ 	.word	0x00000003
        /*0b7c*/ 	.word	0x00016840
        /*0b80*/ 	.short	0x010a
        /*0b82*/ 	.byte	0x3f
	.zero		1


	//   ....[66]....
        /*0b84*/ 	.word	0x000140d0
        /*0b88*/ 	.word	0x00000005
        /*0b8c*/ 	.word	0x00016860
        /*0b90*/ 	.short	0x010a
        /*0b92*/ 	.byte	0x3f
	.zero		1


	//   ....[67]....
        /*0b94*/ 	.word	0x00014110
        /*0b98*/ 	.word	0x00000003
        /*0b9c*/ 	.word	0x00016860
        /*0ba0*/ 	.short	0x010a
        /*0ba2*/ 	.byte	0x3f
	.zero		1


	//   ....[68]....
        /*0ba4*/ 	.word	0x00014180
        /*0ba8*/ 	.word	0x00000003
        /*0bac*/ 	.word	0x00016800
        /*0bb0*/ 	.short	0x010a
        /*0bb2*/ 	.byte	0x3f
	.zero		1


	//   ....[69]....
        /*0bb4*/ 	.word	0x000141e0
        /*0bb8*/ 	.word	0x00000003
        /*0bbc*/ 	.word	0x00016830
        /*0bc0*/ 	.short	0x010a
        /*0bc2*/ 	.byte	0x3f
	.zero		1


	//   ....[70]....
        /*0bc4*/ 	.word	0x00014240
        /*0bc8*/ 	.word	0x0000000b
        /*0bcc*/ 	.word	0x00016830
        /*0bd0*/ 	.short	0x010a
        /*0bd2*/ 	.byte	0x3f
	.zero		1


	//   ....[71]....
        /*0bd4*/ 	.word	0x000142a0
        /*0bd8*/ 	.word	0x0000000b
        /*0bdc*/ 	.word	0x00016850
        /*0be0*/ 	.short	0x010a
        /*0be2*/ 	.byte	0x3f
	.zero		1


	//   ....[72]....
        /*0be4*/ 	.word	0x00014300
        /*0be8*/ 	.word	0x0000000b
        /*0bec*/ 	.word	0x00016830
        /*0bf0*/ 	.short	0x010a
        /*0bf2*/ 	.byte	0x3f
	.zero		1


	//   ....[73]....
        /*0bf4*/ 	.word	0x00014360
        /*0bf8*/ 	.word	0x0000000b
        /*0bfc*/ 	.word	0x00016850
        /*0c00*/ 	.short	0x010a
        /*0c02*/ 	.byte	0x3f
	.zero		1


	//   ....[74]....
        /*0c04*/ 	.word	0x000143c0
        /*0c08*/ 	.word	0x0000000c
        /*0c0c*/ 	.word	0x00016830
        /*0c10*/ 	.short	0x010a
        /*0c12*/ 	.byte	0x3f
	.zero		1


	//   ....[75]....
        /*0c14*/ 	.word	0x00014420
        /*0c18*/ 	.word	0x0000000c
        /*0c1c*/ 	.word	0x00016850
        /*0c20*/ 	.short	0x010a
        /*0c22*/ 	.byte	0x3f
	.zero		1


	//   ....[76]....
        /*0c24*/ 	.word	0x00014480
        /*0c28*/ 	.word	0x00000005
        /*0c2c*/ 	.word	0x00016850
        /*0c30*/ 	.short	0x010a
        /*0c32*/ 	.byte	0x3f
	.zero		1


	//   ....[77]....
        /*0c34*/ 	.word	0x00014560
        /*0c38*/ 	.word	0x00000002
        /*0c3c*/ 	.word	0x00016840
        /*0c40*/ 	.short	0x010a
        /*0c42*/ 	.byte	0x3f
	.zero		1


	//   ....[78]....
        /*0c44*/ 	.word	0x00015d50
        /*0c48*/ 	.word	0x00000003
        /*0c4c*/ 	.word	0x00016820
        /*0c50*/ 	.short	0x010a
        /*0c52*/ 	.byte	0x3f
	.zero		1


	//   ....[79]....
        /*0c54*/ 	.word	0x00015da0
        /*0c58*/ 	.word	0x00000007
        /*0c5c*/ 	.word	0x00016840
        /*0c60*/ 	.short	0x010a
        /*0c62*/ 	.byte	0x3f
	.zero		1


	//   ....[80]....
        /*0c64*/ 	.word	0x00016770
        /*0c68*/ 	.word	0x00000007
        /*0c6c*/ 	.word	0x00016860
        /*0c70*/ 	.short	0x010a
        /*0c72*/ 	.byte	0x3f
	.zero		1


	//   ....[81]....
        /*0c74*/ 	.word	0x000170f0
        /*0c78*/ 	.word	0x00000000
        /*0c7c*/ 	.word	0x00016860
        /*0c80*/ 	.short	0x010a
        /*0c82*/ 	.byte	0x3f
	.zero		1


	//   ....[82]....
        /*0c84*/ 	.word	0x00017a70
        /*0c88*/ 	.word	0x00000007
        /*0c8c*/ 	.word	0x00016820
        /*0c90*/ 	.short	0x010a
        /*0c92*/ 	.byte	0x3f
	.zero		1


	//   ....[83]....
        /*0c94*/ 	.word	0x00017c10
        /*0c98*/ 	.word	0x00000005
        /*0c9c*/ 	.word	0x00016840
        /*0ca0*/ 	.short	0x010a
        /*0ca2*/ 	.byte	0x3f
	.zero		1


	//   ....[84]....
        /*0ca4*/ 	.word	0x00017c60
        /*0ca8*/ 	.word	0x00000003
        /*0cac*/ 	.word	0x00016840
        /*0cb0*/ 	.short	0x010a
        /*0cb2*/ 	.byte	0x3f
	.zero		1


	//   ....[85]....
        /*0cb4*/ 	.word	0x00017cb0
        /*0cb8*/ 	.word	0x00000005
        /*0cbc*/ 	.word	0x00016860
        /*0cc0*/ 	.short	0x010a
        /*0cc2*/ 	.byte	0x3f
	.zero		1


	//----- nvinfo : EIATTR_NUM_MBARRIERS
	.align		4
.L_1467:
        /*0cc4*/ 	.byte	0x03, 0x38
        /*0cc6*/ 	.short	0x0016


	//----- nvinfo : EIATTR_EXIT_INSTR_OFFSETS
	.align		4
        /*0cc8*/ 	.byte	0x04, 0x1c
        /*0cca*/ 	.short	(.L_1469 - .L_1468)


	//   ....[0]....
.L_1468:
        /*0ccc*/ 	.word	0x00014160


	//----- nvinfo : EIATTR_MAX_THREADS
	.align		4
.L_1469:
        /*0cd0*/ 	.byte	0x04, 0x05
        /*0cd2*/ 	.short	(.L_1471 - .L_1470)
.L_1470:
        /*0cd4*/ 	.word	0x00000200
        /*0cd8*/ 	.word	0x00000001
        /*0cdc*/ 	.word	0x00000001


	//----- nvinfo : EIATTR_CRS_STACK_SIZE
	.align		4
.L_1471:
        /*0ce0*/ 	.byte	0x04, 0x1e
        /*0ce2*/ 	.short	(.L_1473 - .L_1472)
.L_1472:
        /*0ce4*/ 	.word	0x00000000


	//----- nvinfo : EIATTR_CBANK_PARAM_SIZE
	.align		4
.L_1473:
        /*0ce8*/ 	.byte	0x03, 0x19
        /*0cea*/ 	.short	0x0a70


	//----- nvinfo : EIATTR_PARAM_CBANK
	.align		4
        /*0cec*/ 	.byte	0x04, 0x0a
        /*0cee*/ 	.short	(.L_1475 - .L_1474)
	.align		4
.L_1474:
        /*0cf0*/ 	.word	index@(.nv.constant0._ZN7cutlass13device_kernelIN5flash11enable_sm90INS1_16FlashAttnFwdSm90INS1_25CollectiveMainloopFwdSm90ILi2EN4cute5tupleIJNS5_1CILi1EEES8_S8_EEENS6_IJNS7_ILi192EEENS7_ILi128EEENS7_ILi64EEEEEELi64ENS_10bfloat16_tEfNS_4arch4Sm90ELb0ELb1ELb1ELb0ELb1ELb0ELb0ELb1ELb1ELb1ELb1ELb0EEENS1_21CollectiveEpilogueFwdINS6_IJSA_SC_SB_EEES9_SE_SG_Li384ELb0ELb1ELb1ELb0EEENS1_19SingleTileSchedulerILb0ELb1ELb1ELi192EEEEEEEEEvNT_6ParamsE)
        /*0cf4*/ 	.short	0x0210
        /*0cf6*/ 	.short	0x0a70


	//----- nvinfo : EIATTR_SW_WAR
	.align		4
.L_1475:
        /*0cf8*/ 	.byte	0x04, 0x36
        /*0cfa*/ 	.short	(.L_1477 - .L_1476)
.L_1476:
        /*0cfc*/ 	.word	0x00000008
.L_1477:


//--------------------- .nv.info._ZN7cutlass13device_kernelIN5flash11enable_sm90INS1_16FlashAttnFwdSm90INS1_25CollectiveMainloopFwdSm90ILi2EN4cute5tupleIJNS5_1CILi1EEES8_S8_EEENS6_IJNS7_ILi192EEENS7_ILi128EEENS7_ILi64EEEEEELi64ENS_10bfloat16_tEfNS_4arch4Sm90ELb0ELb1ELb1ELb1ELb1ELb0ELb0ELb1ELb1ELb1ELb1ELb0EEENS1_21CollectiveEpilogueFwdINS6_IJSA_SC_SB_EEES9_SE_SG_Li384ELb1ELb1ELb1ELb0EEENS1_36VarlenDynamicPersistentTileSchedulerILi192ELi128ELi384ELi128ELb1ELb1ELb1ELb1ELb0ELb1EEEEEEEEEvNT_6ParamsE --------------------------
	.section	.nv.info._ZN7cutlass13device_kernelIN5flash11enable_sm90INS1_16FlashAttnFwdSm90INS1_25CollectiveMainloopFwdSm90ILi2EN4cute5tupleIJNS5_1CILi1EEES8_S8_EEENS6_IJNS7_ILi192EEENS7_ILi128EEENS7_ILi64EEEEEELi64ENS_10bfloat16_tEfNS_4arch4Sm90ELb0ELb1ELb1ELb1ELb1ELb0ELb0ELb1ELb1ELb1ELb1ELb0EEENS1_21CollectiveEpilogueFwdINS6_IJSA_SC_SB_EEES9_SE_SG_Li384ELb1ELb1ELb1ELb0EEENS1_36VarlenDynamicPersistentTileSchedulerILi192ELi128ELi384ELi128ELb1ELb1ELb1ELb1ELb0ELb1EEEEEEEEEvNT_6ParamsE,"",@"SHT_CUDA_INFO"
	.sectionflags	@""
	.align	4


	//----- nvinfo : EIATTR_CUDA_API_VERSION
	.align		4
        /*0000*/ 	.byte	0x04, 0x37
        /*0002*/ 	.short	(.L_1479 - .L_1478)
.L_1478:
        /*0004*/ 	.word	0x00000082


	//----- nvinfo : EIATTR_KPARAM_INFO
	.align		4
.L_1479:
        /*0008*/ 	.byte	0x04, 0x17
        /*000a*/ 	.short	(.L_1481 - .L_1480)
.L_1480:
        /*000c*/ 	.word	0x00000000
        /*0010*/ 	.short	0x0000
        /*0012*/ 	.short	0x0070
        /*0014*/ 	.byte	0x00, 0xf0, 0x01, 0x2a


	//----- nvinfo : EIATTR_SPARSE_MMA_MASK
	.align		4
.L_1481:
        /*0018*/ 	.byte	0x03, 0x50
        /*001a*/ 	.short	0x0000


	//----- nvinfo : EIATTR_MAXREG_COUNT
	.align		4
        /*001c*/ 	.byte	0x03, 0x1b
        /*001e*/ 	.short	0x0080


	//----- nvinfo : EIATTR_NUM_BARRIERS
	.align		4
        /*0020*/ 	.byte	0x02, 0x4c
        /*0022*/ 	.byte	0x10
	.zero		1


	//----- nvinfo : EIATTR_EXTERNS
	.align		4
        /*0024*/ 	.byte	0x04, 0x0f
        /*0026*/ 	.short	(.L_1483 - .L_1482)


	//   ....[0]....
	.align		4
.L_1482:
        /*0028*/ 	.word	index@(__assertfail)


	//----- nvinfo : EIATTR_ANNOTATIONS
	.align		4
.L_1483:
        /*002c*/ 	.byte	0x04, 0x55
        /*002e*/ 	.short	(.L_1485 - .L_1484)


	//   ....[0]....
.L_1484:
        /* <DEDUP_REMOVED lines=22> */


	//----- nvinfo : EIATTR_MERCURY_ISA_VERSION
	.align		4
.L_1485:
        /*0178*/ 	.byte	0x03, 0x5f
        /*017a*/ 	.short	0x0101


	//----- nvinfo : EIATTR_UNUSED_LOAD_BYTE_OFFSET
	.align		4
        /*017c*/ 	.byte	0x04, 0x44
        /*017e*/ 	.short	(.L_1487 - .L_1486)


	//   ....[0]....
.L_1486:
        /*0180*/ 	.word	0x00000970
        /*0184*/ 	.word	0x0000fff0


	//   ....[1]....
        /*0188*/ 	.word	0x0000f550
        /*018c*/ 	.word	0x0000fff0


	//----- nvinfo : EIATTR_INT_WARP_WIDE_INSTR_OFFSETS
	.align		4
.L_1487:
        /*0190*/ 	.byte	0x04, 0x31
        /*0192*/ 	.short	(.L_1489 - .L_1488)


	//   ....[0]....
.L_1488:
        /*0194*/ 	.word	0x000000c0


	//   ....[1]....
        /*0198*/ 	.word	0x000000d0


	//   ....[2]....
        /*019c*/ 	.word	0x00000170


	//   ....[3]....
        /*01a0*/ 	.word	0x00013640


	//   ....[4]....
        /*01a4*/ 	.word	0x000136d0


	//   ....[5]....
        /*01a8*/ 	.word	0x00016760


	//   ....[6]....
        /*01ac*/ 	.word	0x000167f0


	//----- nvinfo : EIATTR_COOP_GROUP_MASK_REGIDS
	.align		4
.L_1489:
        /*01b0*/ 	.byte	0x04, 0x29
        /*01b2*/ 	.short	(.L_1491 - .L_1490)


	//   ....[0]....
.L_1490:
        /*01b4*/ 	.word	0xffffffff


	//   ....[1]....
        /*01b8*/ 	.word	0xffffffff


	//   ....[2]....
        /*01bc*/ 	.word	0xffffffff


	//   ....[3]....
        /*01c0*/ 	.word	0xffffffff


	//   ....[4]....
        /*01c4*/ 	.word	0xffffffff


	//   ....[5]....
        /*01c8*/ 	.word	0xffffffff


	//   ....[6]....
        /*01cc*/ 	.word	0xffffffff


	//   ....[7]....
        /*01d0*/ 	.word	0xffffffff


	//   ....[8]....
        /*01d4*/ 	.word	0xffffffff


	//   ....[9]....
        /*01d8*/ 	.word	0xffffffff


	//   ....[10]....
        /*01dc*/ 	.word	0xffffffff


	//   ....[11]....
        /*01e0*/ 	.word	0xffffffff


	//   ....[12]....
        /*01e4*/ 	.word	0xffffffff


	//   ....[13]....
        /*01e8*/ 	.word	0xffffffff


	//   ....[14]....
        /*01ec*/ 	.word	0xffffffff


	//   ....[15]....
        /*01f0*/ 	.word	0xffffffff


	//   ....[16]....
        /*01f4*/ 	.word	0xffffffff


	//   ....[17]....
        /*01f8*/ 	.word	0xffffffff


	//   ....[18]....
        /*01fc*/ 	.word	0xffffffff


	//   ....[19]....
        /*0200*/ 	.word	0xffffffff


	//   ....[20]....
        /*0204*/ 	.word	0xffffffff


	//   ....[21]....
        /*0208*/ 	.word	0xffffffff


	//   ....[22]....
        /*020c*/ 	.word	0xffffffff


	//   ....[23]....
        /*0210*/ 	.word	0xffffffff


	//   ....[24]....
        /*0214*/ 	.word	0xffffffff


	//   ....[25]....
        /*0218*/ 	.word	0xffffffff


	//   ....[26]....
        /*021c*/ 	.word	0xffffffff


	//   ....[27]....
        /*0220*/ 	.word	0xffffffff


	//   ....[28]....
        /*0224*/ 	.word	0xffffffff


	//   ....[29]....
        /*0228*/ 	.word	0xffffffff


	//   ....[30]....
        /*022c*/ 	.word	0xffffffff


	//   ....[31]....
        /*0230*/ 	.word	0xffffffff


	//   ....[32]....
        /*0234*/ 	.word	0xffffffff


	//   ....[33]....
        /*0238*/ 	.word	0xffffffff


	//   ....[34]....
        /*023c*/ 	.word	0xffffffff


	//   ....[35]....
        /*0240*/ 	.word	0xffffffff


	//   ....[36]....
        /*0244*/ 	.word	0xffffffff


	//   ....[37]....
        /*0248*/ 	.word	0xffffffff


	//   ....[38]....
        /*024c*/ 	.word	0xffffffff


	//   ....[39]....
        /*0250*/ 	.word	0xffffffff


	//   ....[40]....
        /*0254*/ 	.word	0xffffffff


	//   ....[41]....
        /*0258*/ 	.word	0xffffffff


	//   ....[42]....
        /*025c*/ 	.word	0xffffffff


	//   ....[43]....
        /*0260*/ 	.word	0xffffffff


	//   ....[44]....
        /*0264*/ 	.word	0xffffffff


	//   ....[45]....
        /*0268*/ 	.word	0xffffffff


	//   ....[46]....
        /*026c*/ 	.word	0xffffffff


	//   ....[47]....
        /*0270*/ 	.word	0xffffffff


	//   ....[48]....
        /*0274*/ 	.word	0xffffffff


	//   ....[49]....
        /*0278*/ 	.word	0xffffffff


	//   ....[50]....
        /*027c*/ 	.word	0xffffffff


	//   ....[51]....
        /*0280*/ 	.word	0xffffffff


	//   ....[52]....
        /*0284*/ 	.word	0xffffffff


	//   ....[53]....
        /*0288*/ 	.word	0xffffffff


	//   ....[54]....
        /*028c*/ 	.word	0xffffffff


	//   ....[55]....
        /*0290*/ 	.word	0xffffffff


	//   ....[56]....
        /*0294*/ 	.word	0xffffffff


	//   ....[57]....
        /*0298*/ 	.word	0xffffffff


	//   ....[58]....
        /*029c*/ 	.word	0xffffffff


	//   ....[59]....
        /*02a0*/ 	.word	0xffffffff


	//   ....[60]....
        /*02a4*/ 	.word	0xffffffff


	//   ....[61]....
        /*02a8*/ 	.word	0xffffffff


	//   ....[62]....
        /*02ac*/ 	.word	0xffffffff


	//   ....[63]....
        /*02b0*/ 	.word	0xffffffff


	//   ....[64]....
        /*02b4*/ 	.word	0xffffffff


	//   ....[65]....
        /*02b8*/ 	.word	0xffffffff


	//   ....[66]....
        /*02bc*/ 	.word	0xffffffff


	//   ....[67]....
        /*02c0*/ 	.word	0xffffffff


	//   ....[68]....
        /*02c4*/ 	.word	0xffffffff


	//   ....[69]....
        /*02c8*/ 	.word	0xffffffff


	//   ....[70]....
        /*02cc*/ 	.word	0xffffffff


	//   ....[71]....
        /*02d0*/ 	.word	0xffffffff


	//   ....[72]....
        /*02d4*/ 	.word	0xffffffff


	//   ....[73]....
        /*02d8*/ 	.word	0xffffffff


	//   ....[74]....
        /*02dc*/ 	.word	0xffffffff


	//   ....[75]....
        /*02e0*/ 	.word	0xffffffff


	//   ....[76]....
        /*02e4*/ 	.word	0xffffffff


	//   ....[77]....
        /*02e8*/ 	.word	0xffffffff


	//   ....[78]....
        /*02ec*/ 	.word	0xffffffff


	//   ....[79]....
        /*02f0*/ 	.word	0xffffffff


	//   ....[80]....
        /*02f4*/ 	.word	0xffffffff


	//   ....[81]....
        /*02f8*/ 	.word	0xffffffff


	//   ....[82]....
        /*02fc*/ 	.word	0xffffffff


	//   ....[83]....
        /*0300*/ 	.word	0xffffffff


	//   ....[84]....
        /*0304*/ 	.word	0xffffffff


	//   ....[85]....
        /*0308*/ 	.word	0xffffffff


	//   ....[86]....
        /*030c*/ 	.word	0xffffffff


	//   ....[87]....
        /*0310*/ 	.word	0xffffffff


	//   ....[88]....
        /*0314*/ 	.word	0xffffffff


	//   ....[89]....
        /*0318*/ 	.word	0xffffffff


	//   ....[90]....
        /*031c*/ 	.word	0xffffffff


	//   ....[91]....
        /*0320*/ 	.word	0xffffffff


	//   ....[92]....
        /*0324*/ 	.word	0xffffffff


	//   ....[93]....
        /*0328*/ 	.word	0xffffffff


	//   ....[94]....
        /*032c*/ 	.word	0xffffffff


	//   ....[95]....
        /*0330*/ 	.word	0xffffffff


	//   ....[96]....
        /*0334*/ 	.word	0xffffffff


	//   ....[97]....
        /*0338*/ 	.word	0xffffffff


	//   ....[98]....
        /*033c*/ 	.word	0xffffffff


	//   ....[99]....
        /*0340*/ 	.word	0xffffffff


	//   ....[100]....
        /*0344*/ 	.word	0xffffffff


	//   ....[101]....
        /*0348*/ 	.word	0xffffffff


	//   ....[102]....
        /*034c*/ 	.word	0xffffffff


	//   ....[103]....
        /*0350*/ 	.word	0xffffffff


	//   ....[104]....
        /*0354*/ 	.word	0xffffffff


	//   ....[105]....
        /*0358*/ 	.word	0xffffffff


	//   ....[106]....
        /*035c*/ 	.word	0xffffffff


	//   ....[107]....
        /*0360*/ 	.word	0xffffffff


	//   ....[108]....
        /*0364*/ 	.word	0xffffffff


	//   ....[109]....
        /*0368*/ 	.word	0xffffffff


	//   ....[110]....
        /*036c*/ 	.word	0xffffffff


	//   ....[111]....
        /*0370*/ 	.word	0xffffffff


	//   ....[112]....
        /*0374*/ 	.word	0xffffffff


	//   ....[113]....
        /*0378*/ 	.word	0xffffffff


	//   ....[114]....
        /*037c*/ 	.word	0xffffffff


	//   ....[115]....
        /*0380*/ 	.word	0xffffffff


	//   ....[116]....
        /*0384*/ 	.word	0xffffffff


	//   ....[117]....
        /*0388*/ 	.word	0xffffffff


	//   ....[118]....
        /*038c*/ 	.word	0xffffffff


	//   ....[119]....
        /*0390*/ 	.word	0xffffffff


	//   ....[120]....
        /*0394*/ 	.word	0xffffffff


	//   ....[121]....
        /*0398*/ 	.word	0xffffffff


	//   ....[122]....
        /*039c*/ 	.word	0xffffffff


	//   ....[123]....
        /*03a0*/ 	.word	0xffffffff


	//   ....[124]....
        /*03a4*/ 	.word	0xffffffff


	//   ....[125]....
        /*03a8*/ 	.word	0xffffffff


	//   ....[126]....
        /*03ac*/ 	.word	0xffffffff


	//   ....[127]....
        /*03b0*/ 	.word	0xffffffff


	//   ....[128]....
        /*03b4*/ 	.word	0xffffffff


	//   ....[129]....
        /*03b8*/ 	.word	0xffffffff


	//   ....[130]....
        /*03bc*/ 	.word	0xffffffff


	//   ....[131]....
        /*03c0*/ 	.word	0xffffffff


	//   ....[132]....
        /*03c4*/ 	.word	0xffffffff


	//   ....[133]....
        /*03c8*/ 	.word	0xffffffff


	//   ....[134]....
        /*03cc*/ 	.word	0xffffffff


	//   ....[135]....
        /*03d0*/ 	.word	0xffffffff


	//   ....[136]....
        /*03d4*/ 	.word	0xffffffff


	//   ....[137]....
        /*03d8*/ 	.word	0xffffffff


	//   ....[138]....
        /*03dc*/ 	.word	0xffffffff


	//   ....[139]....
        /*03e0*/ 	.word	0xffffffff


	//   ....[140]....
        /*03e4*/ 	.word	0xffffffff


	//   ....[141]....
        /*03e8*/ 	.word	0xffffffff


	//   ....[142]....
        /*03ec*/ 	.word	0xffffffff


	//   ....[143]....
        /*03f0*/ 	.word	0xffffffff


	//   ....[144]....
        /*03f4*/ 	.word	0xffffffff


	//   ....[145]....
        /*03f8*/ 	.word	0xffffffff


	//   ....[146]....
        /*03fc*/ 	.word	0xffffffff


	//   ....[147]....
        /*0400*/ 	.word	0xffffffff


	//   ....[148]....
        /*0404*/ 	.word	0xffffffff


	//   ....[149]....
        /*0408*/ 	.word	0xffffffff


	//   ....[150]....
        /*040c*/ 	.word	0xffffffff


	//   ....[151]....
        /*0410*/ 	.word	0xffffffff


	//   ....[152]....
        /*0414*/ 	.word	0xffffffff


	//   ....[153]....
        /*0418*/ 	.word	0xffffffff


	//   ....[154]....
        /*041c*/ 	.word	0xffffffff


	//   ....[155]....
        /*0420*/ 	.word	0xffffffff


	//   ....[156]....
        /*0424*/ 	.word	0xffffffff


	//   ....[157]....
        /*0428*/ 	.word	0xffffffff


	//   ....[158]....
        /*042c*/ 	.word	0xffffffff


	//   ....[159]....
        /*0430*/ 	.word	0xffffffff


	//   ....[160]....
        /*0434*/ 	.word	0xffffffff


	//   ....[161]....
        /*0438*/ 	.word	0xffffffff


	//   ....[162]....
        /*043c*/ 	.word	0xffffffff


	//   ....[163]....
        /*0440*/ 	.word	0xffffffff


	//   ....[164]....
        /*0444*/ 	.word	0xffffffff


	//   ....[165]....
        /*0448*/ 	.word	0xffffffff


	//   ....[166]....
        /*044c*/ 	.word	0xffffffff


	//   ....[167]....
        /*0450*/ 	.word	0xffffffff


	//   ....[168]....
        /*0454*/ 	.word	0xffffffff


	//   ....[169]....
        /*0458*/ 	.word	0xffffffff


	//   ....[170]....
        /*045c*/ 	.word	0xffffffff


	//   ....[171]....
        /*0460*/ 	.word	0xffffffff


	//   ....[172]....
        /*0464*/ 	.word	0xffffffff


	//   ....[173]....
        /*0468*/ 	.word	0xffffffff


	//   ....[174]....
        /*046c*/ 	.word	0xffffffff


	//   ....[175]....
        /*0470*/ 	.word	0xffffffff


	//   ....[176]....
        /*0474*/ 	.word	0xffffffff


	//   ....[177]....
        /*0478*/ 	.word	0xffffffff


	//   ....[178]....
        /*047c*/ 	.word	0xffffffff


	//   ....[179]....
        /*0480*/ 	.word	0xffffffff


	//   ....[180]....
        /*0484*/ 	.word	0xffffffff


	//   ....[181]....
        /*0488*/ 	.word	0x0500000f


	//   ....[182]....
        /*048c*/ 	.word	0x0500000f


	//   ....[183]....
        /*0490*/ 	.word	0x0500000f


	//   ....[184]....
        /*0494*/ 	.word	0x0500000f


	//   ....[185]....
        /*0498*/ 	.word	0x0500000f


	//   ....[186]....
        /*049c*/ 	.word	0x0500000f


	//   ....[187]....
        /*04a0*/ 	.word	0x0500000f


	//   ....[188]....
        /*04a4*/ 	.word	0x0500000f


	//   ....[189]....
        /*04a8*/ 	.word	0x0500000f


	//   ....[190]....
        /*04ac*/ 	.word	0x0500000f


	//   ....[191]....
        /*04b0*/ 	.word	0x0500000f


	//   ....[192]....
        /*04b4*/ 	.word	0x0500000f


	//   ....[193]....
        /*04b8*/ 	.word	0x0500000f


	//   ....[194]....
        /*04bc*/ 	.word	0x0500000f


	//   ....[195]....
        /*04c0*/ 	.word	0x0500000f


	//   ....[196]....
        /*04c4*/ 	.word	0x0500000f


	//   ....[197]....
        /*04c8*/ 	.word	0x0500000f


	//   ....[198]....
        /*04cc*/ 	.word	0x0500000f


	//   ....[199]....
        /*04d0*/ 	.word	0x0500000f


	//   ....[200]....
        /*04d4*/ 	.word	0x0500000f


	//   ....[201]....
        /*04d8*/ 	.word	0x0500000f


	//   ....[202]....
        /*04dc*/ 	.word	0x0500000f


	//   ....[203]....
        /*04e0*/ 	.word	0x0500000f


	//   ....[204]....
        /*04e4*/ 	.word	0x0500000f


	//   ....[205]....
        /*04e8*/ 	.word	0x0500000f


	//   ....[206]....
        /*04ec*/ 	.word	0x0500000f


	//   ....[207]....
        /*04f0*/ 	.word	0x0500000f


	//   ....[208]....
        /*04f4*/ 	.word	0x0500000f


	//   ....[209]....
        /*04f8*/ 	.word	0x0500000f


	//   ....[210]....
        /*04fc*/ 	.word	0x0500000f


	//   ....[211]....
        /*0500*/ 	.word	0x0500000f


	//   ....[212]....
        /*0504*/ 	.word	0x0500000f


	//   ....[213]....
        /*0508*/ 	.word	0x0500000f


	//   ....[214]....
        /*050c*/ 	.word	0x0500000f


	//   ....[215]....
        /*0510*/ 	.word	0x0500000f


	//   ....[216]....
        /*0514*/ 	.word	0x0500000f


	//   ....[217]....
        /*0518*/ 	.word	0x0500000f


	//   ....[218]....
        /*051c*/ 	.word	0x0500000f


	//   ....[219]....
        /*0520*/ 	.word	0x0500000f


	//   ....[220]....
        /*0524*/ 	.word	0x0500000f


	//   ....[221]....
        /*0528*/ 	.word	0x0500000f


	//   ....[222]....
        /*052c*/ 	.word	0x0500000f


	//   ....[223]....
        /*0530*/ 	.word	0x0500000f


	//   ....[224]....
        /*0534*/ 	.word	0x0500000f


	//   ....[225]....
        /*0538*/ 	.word	0x0500000f


	//   ....[226]....
        /*053c*/ 	.word	0x0500000f


	//   ....[227]....
        /*0540*/ 	.word	0x0500000f


	//   ....[228]....
        /*0544*/ 	.word	0x0500000f


	//   ....[229]....
        /*0548*/ 	.word	0x0500000f


	//   ....[230]....
        /*054c*/ 	.word	0x0500000f


	//   ....[231]....
        /*0550*/ 	.word	0x0500000f


	//   ....[232]....
        /*0554*/ 	.word	0x0500000f


	//   ....[233]....
        /*0558*/ 	.word	0x0500000f


	//   ....[234]....
        /*055c*/ 	.word	0x0500000f


	//   ....[235]....
        /*0560*/ 	.word	0x0500000f


	//   ....[236]....
        /*0564*/ 	.word	0x0500000f


	//   ....[237]....
        /*0568*/ 	.word	0x0500000f


	//   ....[238]....
        /*056c*/ 	.word	0x0500000f


	//   ....[239]....
        /*0570*/ 	.word	0x0500000f


	//   ....[240]....
        /*0574*/ 	.word	0x0500000f


	//   ....[241]....
        /*0578*/ 	.word	0x0500000f


	//   ....[242]....
        /*057c*/ 	.word	0x0500000f


	//   ....[243]....
        /*0580*/ 	.word	0x0500000f


	//   ....[244]....
        /*0584*/ 	.word	0x0500000f


	//   ....[245]....
        /*0588*/ 	.word	0x0500000f


	//   ....[246]....
        /*058c*/ 	.word	0x0500000f


	//   ....[247]....
        /*0590*/ 	.word	0x0500000f


	//   ....[248]....
        /*0594*/ 	.word	0x0500000f


	//   ....[249]....
        /*0598*/ 	.word	0x0500000f


	//   ....[250]....
        /*059c*/ 	.word	0x0500000f


	//   ....[251]....
        /*05a0*/ 	.word	0x0500000f


	//   ....[252]....
        /*05a4*/ 	.word	0x0500000f


	//   ....[253]....
        /*05a8*/ 	.word	0x0500000f


	//   ....[254]....
        /*05ac*/ 	.word	0x0500000f


	//   ....[255]....
        /*05b0*/ 	.word	0x0500000f


	//   ....[0]....
        /*05b4*/ 	.word	0x0500000f


	//   ....[1]....
        /*05b8*/ 	.word	0x0500000f


	//   ....[2]....
        /*05bc*/ 	.word	0x0500000f


	//   ....[3]....
        /*05c0*/ 	.word	0x0500000f


	//   ....[4]....
        /*05c4*/ 	.word	0x0500000f


	//   ....[5]....
        /*05c8*/ 	.word	0x0500000f


	//   ....[6]....
        /*05cc*/ 	.word	0x0500000f


	//   ....[7]....
        /*05d0*/ 	.word	0x0500000f


	//   ....[8]....
        /*05d4*/ 	.word	0x0500000f


	//   ....[9]....
        /*05d8*/ 	.word	0x0500000f


	//   ....[10]....
        /*05dc*/ 	.word	0x0500000f


	//   ....[11]....
        /*05e0*/ 	.word	0x0500000f


	//   ....[12]....
        /*05e4*/ 	.word	0x0500000f


	//   ....[13]....
        /*05e8*/ 	.word	0x0500000f


	//   ....[14]....
        /*05ec*/ 	.word	0x0500000f


	//   ....[15]....
        /*05f0*/ 	.word	0x0500000f


	//   ....[16]....
        /*05f4*/ 	.word	0x0500000f


	//   ....[17]....
        /*05f8*/ 	.word	0x0500000f


	//   ....[18]....
        /*05fc*/ 	.word	0x0500000f


	//   ....[19]....
        /*0600*/ 	.word	0x0500000f


	//   ....[20]....
        /*0604*/ 	.word	0x0500000f


	//   ....[21]....
        /*0608*/ 	.word	0x0500000f


	//   ....[22]....
        /*060c*/ 	.word	0x0500000f


	//   ....[23]....
        /*0610*/ 	.word	0x0500000f


	//   ....[24]....
        /*0614*/ 	.word	0x0500000f


	//   ....[25]....
        /*0618*/ 	.word	0x0500000f


	//   ....[26]....
        /*061c*/ 	.word	0x0500000f


	//   ....[27]....
        /*0620*/ 	.word	0x0500000f


	//   ....[28]....
        /*0624*/ 	.word	0x0500000f


	//   ....[29]....
        /*0628*/ 	.word	0x0500000f


	//   ....[30]....
        /*062c*/ 	.word	0x0500000f


	//   ....[31]....
        /*0630*/ 	.word	0x0500000f


	//   ....[32]....
        /*0634*/ 	.word	0x0500000f


	//----- nvinfo : EIATTR_COOP_GROUP_INSTR_OFFSETS
	.align		4
.L_1491:
        /*0638*/ 	.byte	0x04, 0x28
        /*063a*/ 	.short	(.L_1493 - .L_1492)


	//   ....[0]....
.L_1492:
        /*063c*/ 	.word	0x00000080


	//   ....[1]....
        /*0640*/ 	.word	0x00000090


	//   ....[2]....
        /*0644*/ 	.word	0x000002d0


	//   ....[3]....
        /*0648*/ 	.word	0x00000430


	//   ....[4]....
        /*064c*/ 	.word	0x00000550


	//   ....[5]....
        /*0650*/ 	.word	0x000006b0


	//   ....[6]....
        /*0654*/ 	.word	0x00001c80


	//   ....[7]....
        /*0658*/ 	.word	0x000023a0


	//   ....[8]....
        /*065c*/ 	.word	0x00003730


	//   ....[9]....
        /*0660*/ 	.word	0x00004150


	//   ....[10]....
        /*0664*/ 	.word	0x00004260


	//   ....[11]....
        /*0668*/ 	.word	0x00004a20


	//   ....[12]....
        /*066c*/ 	.word	0x00004a80


	//   ....[13]....
        /*0670*/ 	.word	0x000061a0


	//   ....[14]....
        /*0674*/ 	.word	0x00006ae0


	//   ....[15]....
        /*0678*/ 	.word	0x000076c0


	//   ....[16]....
        /*067c*/ 	.word	0x000077c0


	//   ....[17]....
        /*0680*/ 	.word	0x00008000


	//   ....[18]....
        /*0684*/ 	.word	0x00008080


	//   ....[19]....
        /*0688*/ 	.word	0x0000a4d0


	//   ....[20]....
        /*068c*/ 	.word	0x0000a4f0


	//   ....[21]....
        /*0690*/ 	.word	0x0000a520


	//   ....[22]....
        /*0694*/ 	.word	0x0000a530


	//   ....[23]....
        /*0698*/ 	.word	0x0000bfd0


	//   ....[24]....
        /*069c*/ 	.word	0x0000c910


	//   ....[25]....
        /*06a0*/ 	.word	0x0000d4f0


	//   ....[26]....
        /*06a4*/ 	.word	0x0000d5f0


	//   ....[27]....
        /*06a8*/ 	.word	0x0000de50


	//   ....[28]....
        /*06ac*/ 	.word	0x0000dec0


	//   ....[29]....
        /*06b0*/ 	.word	0x0000ee00


	//   ....[30]....
        /*06b4*/ 	.word	0x0000ee30


	//   ....[31]....
        /*06b8*/ 	.word	0x0000eed0


	//   ....[32]....
        /*06bc*/ 	.word	0x0000eef0


	//   ....[33]....
        /*06c0*/ 	.word	0x0000fdf0


	//   ....[34]....
        /*06c4*/ 	.word	0x0000fe00


	//   ....[35]....
        /*06c8*/ 	.word	0x0000fe10


	//   ....[36]....
        /*06cc*/ 	.word	0x0000fe50


	//   ....[37]....
        /*06d0*/ 	.word	0x00010470


	//   ....[38]....
        /*06d4*/ 	.word	0x000104b0


	//   ....[39]....
        /*06d8*/ 	.word	0x000104d0


	//   ....[40]....
        /*06dc*/ 	.word	0x00010510


	//   ....[41]....
        /*06e0*/ 	.word	0x00010530


	//   ....[42]....
        /*06e4*/ 	.word	0x00010540


	//   ....[43]....
        /*06e8*/ 	.word	0x00010560


	//   ....[44]....
        /*06ec*/ 	.word	0x00010580


	//   ....[45]....
        /*06f0*/ 	.word	0x00010990


	//   ....[46]....
        /*06f4*/ 	.word	0x000109c0


	//   ....[47]....
        /*06f8*/ 	.word	0x00010c00


	//   ....[48]....
        /*06fc*/ 	.word	0x00010c10


	//   ....[49]....
        /*0700*/ 	.word	0x00011760


	//   ....[50]....
        /*0704*/ 	.word	0x00011790


	//   ....[51]....
        /*0708*/ 	.word	0x000117d0


	//   ....[52]....
        /*070c*/ 	.word	0x00011800


	//   ....[53]....
        /*0710*/ 	.word	0x00011810


	//   ....[54]....
        /*0714*/ 	.word	0x00011820


	//   ....[55]....
        /*0718*/ 	.word	0x00011830


	//   ....[56]....
        /*071c*/ 	.word	0x00011850


	//   ....[57]....
        /*0720*/ 	.word	0x000119c0


	//   ....[58]....
        /*0724*/ 	.word	0x00011bc0


	//   ....[59]....
        /*0728*/ 	.word	0x00011bf0


	//   ....[60]....
        /*072c*/ 	.word	0x00011c20


	//   ....[61]....
        /*0730*/ 	.word	0x00011c50


	//   ....[62]....
        /*0734*/ 	.word	0x00011c80


	//   ....[63]....
        /*0738*/ 	.word	0x00011cb0


	//   ....[64]....
        /*073c*/ 	.word	0x00011e10


	//   ....[65]....
        /*0740*/ 	.word	0x00011e40


	//   ....[66]....
        /*0744*/ 	.word	0x00011e70


	//   ....[67]....
        /*0748*/ 	.word	0x00011ea0


	//   ....[68]....
        /*074c*/ 	.word	0x00011ed0


	//   ....[69]....
        /*0750*/ 	.word	0x00011f00


	//   ....[70]....
        /*0754*/ 	.word	0x00011f90


	//   ....[71]....
        /*0758*/ 	.word	0x00011fc0


	//   ....[72]....
        /*075c*/ 	.word	0x00011fd0


	//   ....[73]....
        /*0760*/ 	.word	0x00012010


	//   ....[74]....
        /*0764*/ 	.word	0x00014190


	//   ....[75]....
        /*0768*/ 	.word	0x000141b0


	//   ....[76]....
        /*076c*/ 	.word	0x00014240


	//   ....[77]....
        /*0770*/ 	.word	0x00014260


	//   ....[78]....
        /*0774*/ 	.word	0x000142e0


	//   ....[79]....
        /*0778*/ 	.word	0x00014300


	//   ....[80]....
        /*077c*/ 	.word	0x00014380


	//   ....[81]....
        /*0780*/ 	.word	0x000143a0


	//   ....[82]....
        /*0784*/ 	.word	0x00014420


	//   ....[83]....
        /*0788*/ 	.word	0x00014440


	//   ....[84]....
        /*078c*/ 	.word	0x000144c0


	//   ....[85]....
        /*0790*/ 	.word	0x000144e0


	//   ....[86]....
        /*0794*/ 	.word	0x00014560


	//   ....[87]....
        /*0798*/ 	.word	0x00014580


	//   ....[88]....
        /*079c*/ 	.word	0x00014590


	//   ....[89]....
        /*07a0*/ 	.word	0x000145a0


	//   ....[90]....
        /*07a4*/ 	.word	0x00014e50


	//   ....[91]....
        /*07a8*/ 	.word	0x00014e80


	//   ....[92]....
        /*07ac*/ 	.word	0x00014f20


	//   ....[93]....
        /*07b0*/ 	.word	0x00014f40


	//   ....[94]....
        /*07b4*/ 	.word	0x00014fc0


	//   ....[95]....
        /*07b8*/ 	.word	0x00014fe0


	//   ....[96]....
        /*07bc*/ 	.word	0x00015060


	//   ....[97]....
        /*07c0*/ 	.word	0x00015080


	//   ....[98]....
        /*07c4*/ 	.word	0x00015100


	//   ....[99]....
        /*07c8*/ 	.word	0x00015120


	//   ....[100]....
        /*07cc*/ 	.word	0x000151a0


	//   ....[101]....
        /*07d0*/ 	.word	0x000151c0


	//   ....[102]....
        /*07d4*/ 	.word	0x00015240


	//   ....[103]....
        /*07d8*/ 	.word	0x00015260


	//   ....[104]....
        /*07dc*/ 	.word	0x00015270


	//   ....[105]....
        /*07e0*/ 	.word	0x000152e0


	//   ....[106]....
        /*07e4*/ 	.word	0x00015330


	//   ....[107]....
        /*07e8*/ 	.word	0x00015360


	//   ....[108]....
        /*07ec*/ 	.word	0x000153f0


	//   ....[109]....
        /*07f0*/ 	.word	0x00015400


	//   ....[110]....
        /*07f4*/ 	.word	0x00015470


	//   ....[111]....
        /*07f8*/ 	.word	0x00015480


	//   ....[112]....
        /*07fc*/ 	.word	0x000154c0


	//   ....[113]....
        /*0800*/ 	.word	0x000154e0


	//   ....[114]....
        /*0804*/ 	.word	0x00015c20


	//   ....[115]....
        /*0808*/ 	.word	0x00015c50


	//   ....[116]....
        /*080c*/ 	.word	0x00015ca0


	//   ....[117]....
        /*0810*/ 	.word	0x00015cb0


	//   ....[118]....
        /*0814*/ 	.word	0x00015cf0


	//   ....[119]....
        /*0818*/ 	.word	0x00015d00


	//   ....[120]....
        /*081c*/ 	.word	0x00015d40


	//   ....[121]....
        /*0820*/ 	.word	0x00015d50


	//   ....[122]....
        /*0824*/ 	.word	0x00015d90


	//   ....[123]....
        /*0828*/ 	.word	0x00015da0


	//   ....[124]....
        /*082c*/ 	.word	0x00015de0


	//   ....[125]....
        /*0830*/ 	.word	0x00015df0


	//   ....[126]....
        /*0834*/ 	.word	0x00015e30


	//   ....[127]....
        /*0838*/ 	.word	0x00015e40


	//   ....[128]....
        /*083c*/ 	.word	0x00015e50


	//   ....[129]....
        /*0840*/ 	.word	0x00015e90


	//   ....[130]....
        /*0844*/ 	.word	0x00016150


	//   ....[131]....
        /*0848*/ 	.word	0x00016180


	//   ....[132]....
        /*084c*/ 	.word	0x000161e0


	//   ....[133]....
        /*0850*/ 	.word	0x000161f0


	//   ....[134]....
        /*0854*/ 	.word	0x00016240


	//   ....[135]....
        /*0858*/ 	.word	0x00016250


	//   ....[136]....
        /*085c*/ 	.word	0x000162a0


	//   ....[137]....
        /*0860*/ 	.word	0x000162b0


	//   ....[138]....
        /*0864*/ 	.word	0x00016300


	//   ....[139]....
        /*0868*/ 	.word	0x00016310


	//   ....[140]....
        /*086c*/ 	.word	0x00016360


	//   ....[141]....
        /*0870*/ 	.word	0x00016370


	//   ....[142]....
        /*0874*/ 	.word	0x000163c0


	//   ....[143]....
        /*0878*/ 	.word	0x000163d0


	//   ....[144]....
        /*087c*/ 	.word	0x000163e0


	//   ....[145]....
        /*0880*/ 	.word	0x00016420


	//   ....[146]....
        /*0884*/ 	.word	0x000169b0


	//   ....[147]....
        /*0888*/ 	.word	0x000169f0


	//   ....[148]....
        /*088c*/ 	.word	0x00016a20


	//   ....[149]....
        /*0890*/ 	.word	0x00016a30


	//   ....[150]....
        /*0894*/ 	.word	0x00016a40


	//   ....[151]....
        /*0898*/ 	.word	0x00016a50


	//   ....[152]....
        /*089c*/ 	.word	0x00016a70


	//   ....[153]....
        /*08a0*/ 	.word	0x00016ac0


	//   ....[154]....
        /*08a4*/ 	.word	0x00016ae0


	//   ....[155]....
        /*08a8*/ 	.word	0x00016b20


	//   ....[156]....
        /*08ac*/ 	.word	0x00016b40


	//   ....[157]....
        /*08b0*/ 	.word	0x00016b80


	//   ....[158]....
        /*08b4*/ 	.word	0x00016ba0


	//   ....[159]....
        /*08b8*/ 	.word	0x00016bf0


	//   ....[160]....
        /*08bc*/ 	.word	0x00016c20


	//   ....[161]....
        /*08c0*/ 	.word	0x00016c80


	//   ....[162]....
        /*08c4*/ 	.word	0x00017030


	//   ....[163]....
        /*08c8*/ 	.word	0x00017060


	//   ....[164]....
        /*08cc*/ 	.word	0x000170c0


	//   ....[165]....
        /*08d0*/ 	.word	0x000170f0


	//   ....[166]....
        /*08d4*/ 	.word	0x00017120


	//   ....[167]....
        /*08d8*/ 	.word	0x00017150


	//   ....[168]....
        /*08dc*/ 	.word	0x00017180


	//   ....[169]....
        /*08e0*/ 	.word	0x000171b0


	//   ....[170]....
        /*08e4*/ 	.word	0x00017350


	//   ....[171]....
        /*08e8*/ 	.word	0x00017380


	//   ....[172]....
        /*08ec*/ 	.word	0x000173b0


	//   ....[173]....
        /*08f0*/ 	.word	0x000173e0


	//   ....[174]....
        /*08f4*/ 	.word	0x00017410


	//   ....[175]....
        /*08f8*/ 	.word	0x00017440


	//   ....[176]....
        /*08fc*/ 	.word	0x00017500


	//   ....[177]....
        /*0900*/ 	.word	0x00017520


	//   ....[178]....
        /*0904*/ 	.word	0x00017540


	//   ....[179]....
        /*0908*/ 	.word	0x000175a0


	//   ....[180]....
        /*090c*/ 	.word	0x00017fc0


	//   ....[181]....
        /*0910*/ 	.word	0x00018620


	//   ....[182]....
        /*0914*/ 	.word	0x00018710


	//   ....[183]....
        /*0918*/ 	.word	0x000187b0


	//   ....[184]....
        /*091c*/ 	.word	0x00018810


	//   ....[185]....
        /*0920*/ 	.word	0x00018900


	//   ....[186]....
        /*0924*/ 	.word	0x00018970


	//   ....[187]....
        /*0928*/ 	.word	0x00018a60


	//   ....[188]....
        /*092c*/ 	.word	0x00018ad0


	//   ....[189]....
        /*0930*/ 	.word	0x00018bc0


	//   ....[190]....
        /*0934*/ 	.word	0x00018c30


	//   ....[191]....
        /*0938*/ 	.word	0x00018d20


	//   ....[192]....
        /*093c*/ 	.word	0x00018d90


	//   ....[193]....
        /*0940*/ 	.word	0x00018e80


	//   ....[194]....
        /*0944*/ 	.word	0x00018ef0


	//   ....[195]....
        /*0948*/ 	.word	0x00018fe0


	//   ....[196]....
        /*094c*/ 	.word	0x00019050


	//   ....[197]....
        /*0950*/ 	.word	0x000190f0


	//   ....[198]....
        /*0954*/ 	.word	0x000191e0


	//   ....[199]....
        /*0958*/ 	.word	0x00019250


	//   ....[200]....
        /*095c*/ 	.word	0x000192b0


	//   ....[201]....
        /*0960*/ 	.word	0x000193a0


	//   ....[202]....
        /*0964*/ 	.word	0x00019400


	//   ....[203]....
        /*0968*/ 	.word	0x00019500


	//   ....[204]....
        /*096c*/ 	.word	0x00019560


	//   ....[205]....
        /*0970*/ 	.word	0x00019660


	//   ....[206]....
        /*0974*/ 	.word	0x000196c0


	//   ....[207]....
        /*0978*/ 	.word	0x000197c0


	//   ....[208]....
        /*097c*/ 	.word	0x00019820


	//   ....[209]....
        /*0980*/ 	.word	0x00019920


	//   ....[210]....
        /*0984*/ 	.word	0x00019980


	//   ....[211]....
        /*0988*/ 	.word	0x00019a80


	//   ....[212]....
        /*098c*/ 	.word	0x00019ae0


	//   ....[213]....
        /*0990*/ 	.word	0x00019b90


	//   ....[214]....
        /*0994*/ 	.word	0x00019c50


	//   ....[215]....
        /*0998*/ 	.word	0x00019d10


	//   ....[216]....
        /*099c*/ 	.word	0x00019d70


	//   ....[217]....
        /*09a0*/ 	.word	0x00019e70


	//   ....[218]....
        /*09a4*/ 	.word	0x00019ed0


	//   ....[219]....
        /*09a8*/ 	.word	0x00019fa0


	//   ....[220]....
        /*09ac*/ 	.word	0x0001a000


	//   ....[221]....
        /*09b0*/ 	.word	0x0001a0c0


	//   ....[222]....
        /*09b4*/ 	.word	0x0001a200


	//   ....[223]....
        /*09b8*/ 	.word	0x0001a2a0


	//   ....[224]....
        /*09bc*/ 	.word	0x0001a310


	//   ....[225]....
        /*09c0*/ 	.word	0x0001a3c0


	//   ....[226]....
        /*09c4*/ 	.word	0x0001a420


	//   ....[227]....
        /*09c8*/ 	.word	0x0001a4d0


	//   ....[228]....
        /*09cc*/ 	.word	0x0001a530


	//   ....[229]....
        /*09d0*/ 	.word	0x0001a5e0


	//   ....[230]....
        /*09d4*/ 	.word	0x0001a640


	//   ....[231]....
        /*09d8*/ 	.word	0x0001a6f0


	//   ....[232]....
        /*09dc*/ 	.word	0x0001a750


	//   ....[233]....
        /*09e0*/ 	.word	0x0001a800


	//   ....[234]....
        /*09e4*/ 	.word	0x0001a860


	//   ....[235]....
        /*09e8*/ 	.word	0x0001a910


	//   ....[236]....
        /*09ec*/ 	.word	0x0001a970


	//   ....[237]....
        /*09f0*/ 	.word	0x0001aa20


	//   ....[238]....
        /*09f4*/ 	.word	0x0001ab10


	//   ....[239]....
        /*09f8*/ 	.word	0x0001abc0


	//   ....[240]....
        /*09fc*/ 	.word	0x0001ac20


	//   ....[241]....
        /*0a00*/ 	.word	0x0001ace0


	//   ....[242]....
        /*0a04*/ 	.word	0x0001ad40


	//   ....[243]....
        /*0a08*/ 	.word	0x0001ae00


	//   ....[244]....
        /*0a0c*/ 	.word	0x0001ae60


	//   ....[245]....
        /*0a10*/ 	.word	0x0001af20


	//   ....[246]....
        /*0a14*/ 	.word	0x0001af80


	//   ....[247]....
        /*0a18*/ 	.word	0x0001b040


	//   ....[248]....
        /*0a1c*/ 	.word	0x0001b0a0


	//   ....[249]....
        /*0a20*/ 	.word	0x0001b160


	//   ....[250]....
        /*0a24*/ 	.word	0x0001b1c0


	//   ....[251]....
        /*0a28*/ 	.word	0x0001b280


	//   ....[252]....
        /*0a2c*/ 	.word	0x0001b2e0


	//   ....[253]....
        /*0a30*/ 	.word	0x0001b390


	//   ....[254]....
        /*0a34*/ 	.word	0x0001b480


	//   ....[255]....
        /*0a38*/ 	.word	0x0001b520


	//   ....[0]....
        /*0a3c*/ 	.word	0x0001b5c0


	//   ....[1]....
        /*0a40*/ 	.word	0x0001b670


	//   ....[2]....
        /*0a44*/ 	.word	0x0001b6d0


	//   ....[3]....
        /*0a48*/ 	.word	0x0001b790


	//   ....[4]....
        /*0a4c*/ 	.word	0x0001b7f0


	//   ....[5]....
        /*0a50*/ 	.word	0x0001b8b0


	//   ....[6]....
        /*0a54*/ 	.word	0x0001b910


	//   ....[7]....
        /*0a58*/ 	.word	0x0001b9d0


	//   ....[8]....
        /*0a5c*/ 	.word	0x0001ba30


	//   ....[9]....
        /*0a60*/ 	.word	0x0001baf0


	//   ....[10]....
        /*0a64*/ 	.word	0x0001bb50


	//   ....[11]....
        /*0a68*/ 	.word	0x0001bc10


	//   ....[12]....
        /*0a6c*/ 	.word	0x0001bc70


	//   ....[13]....
        /*0a70*/ 	.word	0x0001bd10


	//   ....[14]....
        /*0a74*/ 	.word	0x0001bda0


	//   ....[15]....
        /*0a78*/ 	.word	0x0001be40


	//   ....[16]....
        /*0a7c*/ 	.word	0x0001bfb0


	//   ....[17]....
        /*0a80*/ 	.word	0x0001c020


	//   ....[18]....
        /*0a84*/ 	.word	0x0001c090


	//   ....[19]....
        /*0a88*/ 	.word	0x0001c100


	//   ....[20]....
        /*0a8c*/ 	.word	0x0001c170


	//   ....[21]....
        /*0a90*/ 	.word	0x0001c1f0


	//   ....[22]....
        /*0a94*/ 	.word	0x0001c270


	//   ....[23]....
        /*0a98*/ 	.word	0x0001c300


	//   ....[24]....
        /*0a9c*/ 	.word	0x0001c370


	//   ....[25]....
        /*0aa0*/ 	.word	0x0001c3e0


	//   ....[26]....
        /*0aa4*/ 	.word	0x0001c450


	//   ....[27]....
        /*0aa8*/ 	.word	0x0001c4d0


	//   ....[28]....
        /*0aac*/ 	.word	0x0001c540


	//   ....[29]....
        /*0ab0*/ 	.word	0x0001c5f0


	//   ....[30]....
        /*0ab4*/ 	.word	0x0001c640


	//   ....[31]....
        /*0ab8*/ 	.word	0x0001c6d0


	//   ....[32]....
        /*0abc*/ 	.word	0x0001c800


	//----- nvinfo : EIATTR_REG_RECONFIG
	.align		4
.L_1493:
        /*0ac0*/ 	.byte	0x01, 0x54
	.zero		2


	//----- nvinfo : EIATTR_SYSCALL_OFFSETS
	.align		4
        /*0ac4*/ 	.byte	0x04, 0x46
        /*0ac6*/ 	.short	(.L_1495 - .L_1494)


	//   ....[0]....
.L_1494:
        /*0ac8*/ 	.word	0x00001e30


	//   ....[1]....
        /*0acc*/ 	.word	0x00013830


	//   ....[2]....
        /*0ad0*/ 	.word	0x00013980


	//   ....[3]....
        /*0ad4*/ 	.word	0x00013a70


	//   ....[4]....
        /*0ad8*/ 	.word	0x00014950


	//----- nvinfo : EIATTR_MBARRIER_INSTR_OFFSETS
	.align		4
.L_1495:
        /*0adc*/ 	.byte	0x04, 0x39
        /*0ade*/ 	.short	(.L_1497 - .L_1496)


	//   ....[0]....
.L_1496:
        /*0ae0*/ 	.word	0x00000180
        /*0ae4*/ 	.word	0x000000ff
        /*0ae8*/ 	.word	0x00016800
        /*0aec*/ 	.short	0x0100
        /*0aee*/ 	.byte	0x08
	.zero		1


	//   ....[1]....
        /*0af0*/ 	.word	0x00000190
        /*0af4*/ 	.word	0x000000ff
        /*0af8*/ 	.word	0x00016820
        /*0afc*/ 	.short	0x0100
        /*0afe*/ 	.byte	0x08
	.zero		1


	//   ....[2]....
        /*0b00*/ 	.word	0x00000280
        /*0b04*/ 	.word	0x000000ff
        /*0b08*/ 	.word	0x00016830
        /*0b0c*/ 	.short	0x0100
        /*0b0e*/ 	.byte	0x08
	.zero		1


	//   ....[3]....
        /*0b10*/ 	.word	0x00000290
        /*0b14*/ 	.word	0x000000ff
        /*0b18*/ 	.word	0x00016840
        /*0b1c*/ 	.short	0x0100
        /*0b1e*/ 	.byte	0x08
	.zero		1


	//   ....[4]....
        /*0b20*/ 	.word	0x000002a0
        /*0b24*/ 	.word	0x000000ff
        /*0b28*/ 	.word	0x00016838
        /*0b2c*/ 	.short	0x0100
        /*0b2e*/ 	.byte	0x08
	.zero		1


	//   ....[5]....
        /*0b30*/ 	.word	0x000002b0
        /*0b34*/ 	.word	0x000000ff
        /*0b38*/ 	.word	0x00016848
        /*0b3c*/ 	.short	0x0100
        /*0b3e*/ 	.byte	0x08
	.zero		1


	//   ....[6]....
        /*0b40*/ 	.word	0x000003e0
        /*0b44*/ 	.word	0x000000ff
        /*0b48*/ 	.word	0x00016850
        /*0b4c*/ 	.short	0x0100
        /*0b4e*/ 	.byte	0x08
	.zero		1


	//   ....[7]....
        /*0b50*/ 	.word	0x000003f0
        /*0b54*/ 	.word	0x000000ff
        /*0b58*/ 	.word	0x00016860
        /*0b5c*/ 	.short	0x0100
        /*0b5e*/ 	.byte	0x08
	.zero		1


	//   ....[8]....
        /*0b60*/ 	.word	0x00000400
        /*0b64*/ 	.word	0x000000ff
        /*0b68*/ 	.word	0x00016858
        /*0b6c*/ 	.short	0x0100
        /*0b6e*/ 	.byte	0x08
	.zero		1


	//   ....[9]....
        /*0b70*/ 	.word	0x00000410
        /*0b74*/ 	.word	0x000000ff
        /*0b78*/ 	.word	0x00016868
        /*0b7c*/ 	.short	0x0100
        /*0b7e*/ 	.byte	0x08
	.zero		1


	//   ....[10]....
        /*0b80*/ 	.word	0x00000500
        /*0b84*/ 	.word	0x000000ff
        /*0b88*/ 	.word	0x00016870
        /*0b8c*/ 	.short	0x0100
        /*0b8e*/ 	.byte	0x06
	.zero		1


	//   ....[11]....
        /*0b90*/ 	.word	0x00000510
        /*0b94*/ 	.word	0x000000ff
        /*0b98*/ 	.word	0x00016880
        /*0b9c*/ 	.short	0x0100
        /*0b9e*/ 	.byte	0x06
	.zero		1


	//   ....[12]....
        /*0ba0*/ 	.word	0x00000520
        /*0ba4*/ 	.word	0x000000ff
        /*0ba8*/ 	.word	0x00016878
        /*0bac*/ 	.short	0x0100
        /*0bae*/ 	.byte	0x06
	.zero		1


	//   ....[13]....
        /*0bb0*/ 	.word	0x00000530
        /*0bb4*/ 	.word	0x000000ff
        /*0bb8*/ 	.word	0x00016888
        /*0bbc*/ 	.short	0x0100
        /*0bbe*/ 	.byte	0x06
	.zero		1


	//   ....[14]....
        /*0bc0*/ 	.word	0x00000660
        /*0bc4*/ 	.word	0x000000ff
        /*0bc8*/ 	.word	0x00016890
        /*0bcc*/ 	.short	0x0100
        /*0bce*/ 	.byte	0x08
	.zero		1


	//   ....[15]....
        /*0bd0*/ 	.word	0x00000670
        /*0bd4*/ 	.word	0x000000ff
        /*0bd8*/ 	.word	0x000168a0
        /*0bdc*/ 	.short	0x0100
        /*0bde*/ 	.byte	0x08
	.zero		1


	//   ....[16]....
        /*0be0*/ 	.word	0x00000680
        /*0be4*/ 	.word	0x000000ff
        /*0be8*/ 	.word	0x00016898
        /*0bec*/ 	.short	0x0100
        /*0bee*/ 	.byte	0x08
	.zero		1


	//   ....[17]....
        /*0bf0*/ 	.word	0x00000690
        /*0bf4*/ 	.word	0x000000ff
        /*0bf8*/ 	.word	0x000168a8
        /*0bfc*/ 	.short	0x0100
        /*0bfe*/ 	.byte	0x08
	.zero		1


	//   ....[18]....
        /*0c00*/ 	.word	0x000007d0
        /*0c04*/ 	.word	0x000000ff
        /*0c08*/ 	.word	0x000168b0
        /*0c0c*/ 	.short	0x0100
        /*0c0e*/ 	.byte	0x08
	.zero		1


	//   ....[19]....
        /*0c10*/ 	.word	0x000007e0
        /*0c14*/ 	.word	0x000000ff
        /*0c18*/ 	.word	0x000168c0
        /*0c1c*/ 	.short	0x0100
        /*0c1e*/ 	.byte	0x08
	.zero		1


	//   ....[20]....
        /*0c20*/ 	.word	0x000007f0
        /*0c24*/ 	.word	0x000000ff
        /*0c28*/ 	.word	0x000168b8
        /*0c2c*/ 	.short	0x0100
        /*0c2e*/ 	.byte	0x08
	.zero		1


	//   ....[21]....
        /*0c30*/ 	.word	0x00000800
        /*0c34*/ 	.word	0x000000ff
        /*0c38*/ 	.word	0x000168c8
        /*0c3c*/ 	.short	0x0100
        /*0c3e*/ 	.byte	0x08
	.zero		1


	//   ....[22]....
        /*0c40*/ 	.word	0x00001eb0
        /*0c44*/ 	.word	0x000000ff
        /*0c48*/ 	.word	0x00016800
        /*0c4c*/ 	.short	0x010a
        /*0c4e*/ 	.byte	0x2d
	.zero		1


	//   ....[23]....
        /*0c50*/ 	.word	0x00001f30
        /*0c54*/ 	.word	0x0000005b
        /*0c58*/ 	.word	0x00016830
        /*0c5c*/ 	.short	0x010a
        /*0c5e*/ 	.byte	0x3f
	.zero		1


	//   ....[24]....
        /*0c60*/ 	.word	0x00001f70
        /*0c64*/ 	.word	0x0000005b
        /*0c68*/ 	.word	0x00016830
        /*0c6c*/ 	.short	0x010a
        /*0c6e*/ 	.byte	0x3f
	.zero		1


	//   ....[25]....
        /*0c70*/ 	.word	0x00002710
        /*0c74*/ 	.word	0x000000ff
        /*0c78*/ 	.word	0x00000000
        /*0c7c*/ 	.short	0x0101
        /*0c7e*/ 	.byte	0x06
	.zero		1


	//   ....[26]....
        /*0c80*/ 	.word	0x000059c0
        /*0c84*/ 	.word	0x000000ff
        /*0c88*/ 	.word	0x00016830
        /*0c8c*/ 	.short	0x010a
        /*0c8e*/ 	.byte	0x06
	.zero		1


	//   ....[27]....
        /*0c90*/ 	.word	0x00005a00
        /*0c94*/ 	.word	0x000000ff
        /*0c98*/ 	.word	0x00016830
        /*0c9c*/ 	.short	0x010a
        /*0c9e*/ 	.byte	0x06
	.zero		1


	//   ....[28]....
        /*0ca0*/ 	.word	0x00005c30
        /*0ca4*/ 	.word	0x000000ff
        /*0ca8*/ 	.word	0x00016850
        /*0cac*/ 	.short	0x010a
        /*0cae*/ 	.byte	0x06
	.zero		1


	//   ....[29]....
        /*0cb0*/ 	.word	0x00005c70
        /*0cb4*/ 	.word	0x000000ff
        /*0cb8*/ 	.word	0x00016850
        /*0cbc*/ 	.short	0x010a
        /*0cbe*/ 	.byte	0x06
	.zero		1


	//   ....[30]....
        /*0cc0*/ 	.word	0x000064f0
        /*0cc4*/ 	.word	0x000000ff
        /*0cc8*/ 	.word	0x00000000
        /*0ccc*/ 	.short	0x0101
        /*0cce*/ 	.byte	0x06
	.zero		1


	//   ....[31]....
        /*0cd0*/ 	.word	0x00008b40
        /*0cd4*/ 	.word	0x000000ff
        /*0cd8*/ 	.word	0x00000000
        /*0cdc*/ 	.short	0x0101
        /*0cde*/ 	.byte	0x06
	.zero		1


	//   ....[32]....
        /*0ce0*/ 	.word	0x00009290
        /*0ce4*/ 	.word	0x000000ff
        /*0ce8*/ 	.word	0x00016830
        /*0cec*/ 	.short	0x010a
        /*0cee*/ 	.byte	0x06
	.zero		1


	//   ....[33]....
        /*0cf0*/ 	.word	0x000092d0
        /*0cf4*/ 	.word	0x000000ff
        /*0cf8*/ 	.word	0x00016830
        /*0cfc*/ 	.short	0x010a
        /*0cfe*/ 	.byte	0x06
	.zero		1


	//   ....[34]....
        /*0d00*/ 	.word	0x00009500
        /*0d04*/ 	.word	0x000000ff
        /*0d08*/ 	.word	0x00016850
        /*0d0c*/ 	.short	0x010a
        /*0d0e*/ 	.byte	0x06
	.zero		1


	//   ....[35]....
        /*0d10*/ 	.word	0x00009540
        /*0d14*/ 	.word	0x000000ff
        /*0d18*/ 	.word	0x00016850
        /*0d1c*/ 	.short	0x010a
        /*0d1e*/ 	.byte	0x06
	.zero		1


	//   ....[36]....
        /*0d20*/ 	.word	0x00009d40
        /*0d24*/ 	.word	0x000000ff
        /*0d28*/ 	.word	0x00000000
        /*0d2c*/ 	.short	0x0101
        /*0d2e*/ 	.byte	0x06
	.zero		1


	//   ....[37]....
        /*0d30*/ 	.word	0x0000b310
        /*0d34*/ 	.word	0x000000ff
        /*0d38*/ 	.word	0x00000000
        /*0d3c*/ 	.short	0x0101
        /*0d3e*/ 	.byte	0x06
	.zero		1


	//   ....[38]....
        /*0d40*/ 	.word	0x0000b820
        /*0d44*/ 	.word	0x000000ff
        /*0d48*/ 	.word	0x00016830
        /*0d4c*/ 	.short	0x010a
        /*0d4e*/ 	.byte	0x06
	.zero		1


	//   ....[39]....
        /*0d50*/ 	.word	0x0000b860
        /*0d54*/ 	.word	0x000000ff
        /*0d58*/ 	.word	0x00016830
        /*0d5c*/ 	.short	0x010a
        /*0d5e*/ 	.byte	0x06
	.zero		1


	//   ....[40]....
        /*0d60*/ 	.word	0x0000ba60
        /*0d64*/ 	.word	0x000000ff
        /*0d68*/ 	.word	0x00016850
        /*0d6c*/ 	.short	0x010a
        /*0d6e*/ 	.byte	0x06
	.zero		1


	//   ....[41]....
        /*0d70*/ 	.word	0x0000baa0
        /*0d74*/ 	.word	0x000000ff
        /*0d78*/ 	.word	0x00016850
        /*0d7c*/ 	.short	0x010a
        /*0d7e*/ 	.byte	0x06
	.zero		1


	//   ....[42]....
        /*0d80*/ 	.word	0x0000c320
        /*0d84*/ 	.word	0x000000ff
        /*0d88*/ 	.word	0x00000000
        /*0d8c*/ 	.short	0x0101
        /*0d8e*/ 	.byte	0x06
	.zero		1


	//   ....[43]....
        /*0d90*/ 	.word	0x0000e970
        /*0d94*/ 	.word	0x000000ff
        /*0d98*/ 	.word	0x00000000
        /*0d9c*/ 	.short	0x0101
        /*0d9e*/ 	.byte	0x06
	.zero		1


	//   ....[44]....
        /*0da0*/ 	.word	0x0000ed70
        /*0da4*/ 	.word	0x000000ff
        /*0da8*/ 	.word	0x00016850
        /*0dac*/ 	.short	0x010a
        /*0dae*/ 	.byte	0x05
	.zero		1


	//   ....[45]....
        /*0db0*/ 	.word	0x0000edb0
        /*0db4*/ 	.word	0x000000ff
        /*0db8*/ 	.word	0x00016850
        /*0dbc*/ 	.short	0x010a
        /*0dbe*/ 	.byte	0x05
	.zero		1


	//   ....[46]....
        /*0dc0*/ 	.word	0x0000f330
        /*0dc4*/ 	.word	0x000000ff
        /*0dc8*/ 	.word	0x00000000
        /*0dcc*/ 	.short	0x0101
        /*0dce*/ 	.byte	0x04
	.zero		1


	//   ....[47]....
        /*0dd0*/ 	.word	0x00010320
        /*0dd4*/ 	.word	0x00000000
        /*0dd8*/ 	.word	0x00000000
        /*0ddc*/ 	.short	0x0101
        /*0dde*/ 	.byte	0x3f
	.zero		1


	//   ....[48]....
        /*0de0*/ 	.word	0x000109b0
        /*0de4*/ 	.word	0x00000006
        /*0de8*/ 	.word	0x00000000
        /*0dec*/ 	.short	0x0101
        /*0dee*/ 	.byte	0x3f
	.zero		1


	//   ....[49]....
        /*0df0*/ 	.word	0x00013f30
        /*0df4*/ 	.word	0x00000005
        /*0df8*/ 	.word	0x00016840
        /*0dfc*/ 	.short	0x010a
        /*0dfe*/ 	.byte	0x3f
	.zero		1


	//   ....[50]....
        /*0e00*/ 	.word	0x000146a0
        /*0e04*/ 	.word	0x00000005
        /*0e08*/ 	.word	0x00016830
        /*0e0c*/ 	.short	0x0107
        /*0e0e*/ 	.byte	0x3f
	.zero		1


	//   ....[51]....
        /*0e10*/ 	.word	0x00014770
        /*0e14*/ 	.word	0x00000005
        /*0e18*/ 	.word	0x00016830
        /*0e1c*/ 	.short	0x0101
        /*0e1e*/ 	.byte	0x3f
	.zero		1


	//   ....[52]....
        /*0e20*/ 	.word	0x00015580
        /*0e24*/ 	.word	0x00000016
        /*0e28*/ 	.word	0x00016800
        /*0e2c*/ 	.short	0x0107
        /*0e2e*/ 	.byte	0x3f
	.zero		1


	//   ....[53]....
        /*0e30*/ 	.word	0x00015680
        /*0e34*/ 	.word	0x00000016
        /*0e38*/ 	.word	0x00016800
        /*0e3c*/ 	.short	0x0101
        /*0e3e*/ 	.byte	0x3f
	.zero		1


	//   ....[54]....
        /*0e40*/ 	.word	0x000156b0
        /*0e44*/ 	.word	0x00000016
        /*0e48*/ 	.word	0x00016820
        /*0e4c*/ 	.short	0x010a
        /*0e4e*/ 	.byte	0x3f
	.zero		1


	//   ....[55]....
        /*0e50*/ 	.word	0x00015a40
        /*0e54*/ 	.word	0x00000005
        /*0e58*/ 	.word	0x00016840
        /*0e5c*/ 	.short	0x010a
        /*0e5e*/ 	.byte	0x3f
	.zero		1


	//   ....[56]....
        /*0e60*/ 	.word	0x00015f10
        /*0e64*/ 	.word	0x00000005
        /*0e68*/ 	.word	0x00016830
        /*0e6c*/ 	.short	0x0107
        /*0e6e*/ 	.byte	0x3f
	.zero		1


	//   ....[57]....
        /*0e70*/ 	.word	0x00015fd0
        /*0e74*/ 	.word	0x00000005
        /*0e78*/ 	.word	0x00016830
        /*0e7c*/ 	.short	0x0101
        /*0e7e*/ 	.byte	0x3f
	.zero		1


	//   ....[58]....
        /*0e80*/ 	.word	0x00016030
        /*0e84*/ 	.word	0x00000005
        /*0e88*/ 	.word	0x00016860
        /*0e8c*/ 	.short	0x010a
        /*0e8e*/ 	.byte	0x3f
	.zero		1


	//   ....[59]....
        /*0e90*/ 	.word	0x00016510
        /*0e94*/ 	.word	0x00000005
        /*0e98*/ 	.word	0x00016850
        /*0e9c*/ 	.short	0x0107
        /*0e9e*/ 	.byte	0x3f
	.zero		1


	//   ....[60]....
        /*0ea0*/ 	.word	0x00016680
        /*0ea4*/ 	.word	0x00000005
        /*0ea8*/ 	.word	0x00016850
        /*0eac*/ 	.short	0x0101
        /*0eae*/ 	.byte	0x3f
	.zero		1


	//   ....[61]....
        /*0eb0*/ 	.word	0x000168a0
        /*0eb4*/ 	.word	0x00000000
        /*0eb8*/ 	.word	0x00016860
        /*0ebc*/ 	.short	0x010a
        /*0ebe*/ 	.byte	0x3f
	.zero		1


	//   ....[62]....
        /*0ec0*/ 	.word	0x00016d30
        /*0ec4*/ 	.word	0x00000000
        /*0ec8*/ 	.word	0x00016850
        /*0ecc*/ 	.short	0x0107
        /*0ece*/ 	.byte	0x3f
	.zero		1


	//   ....[63]....
        /*0ed0*/ 	.word	0x00016df0
        /*0ed4*/ 	.word	0x00000000
        /*0ed8*/ 	.word	0x00016850
        /*0edc*/ 	.short	0x0101
        /*0ede*/ 	.byte	0x3f
	.zero		1


	//   ....[64]....
        /*0ee0*/ 	.word	0x00017f40
        /*0ee4*/ 	.word	0x00000004
        /*0ee8*/ 	.word	0x00016820
        /*0eec*/ 	.short	0x010a
        /*0eee*/ 	.byte	0x3f
	.zero		1


	//   ....[65]....
        /*0ef0*/ 	.word	0x000180c0
        /*0ef4*/ 	.word	0x00000005
        /*0ef8*/ 	.word	0x00016840
        /*0efc*/ 	.short	0x010a
        /*0efe*/ 	.byte	0x3f
	.zero		1


	//   ....[66]....
        /*0f00*/ 	.word	0x00018160
        /*0f04*/ 	.word	0x00000019
        /*0f08*/ 	.word	0x00016840
        /*0f0c*/ 	.short	0x010a
        /*0f0e*/ 	.byte	0x3f
	.zero		1


	//   ....[67]....
        /*0f10*/ 	.word	0x000181a0
        /*0f14*/ 	.word	0x00000005
        /*0f18*/ 	.word	0x00016860
        /*0f1c*/ 	.short	0x010a
        /*0f1e*/ 	.byte	0x3f
	.zero		1


	//   ....[68]....
        /*0f20*/ 	.word	0x000181e0
        /*0f24*/ 	.word	0x00000019
        /*0f28*/ 	.word	0x00016860
        /*0f2c*/ 	.short	0x010a
        /*0f2e*/ 	.byte	0x3f
	.zero		1


	//   ....[69]....
        /*0f30*/ 	.word	0x00018250
        /*0f34*/ 	.word	0x00000003
        /*0f38*/ 	.word	0x00016800
        /*0f3c*/ 	.short	0x010a
        /*0f3e*/ 	.byte	0x3f
	.zero		1


	//   ....[70]....
        /*0f40*/ 	.word	0x000182a0
        /*0f44*/ 	.word	0x0000005b
        /*0f48*/ 	.word	0x00016830
        /*0f4c*/ 	.short	0x010a
        /*0f4e*/ 	.byte	0x3f
	.zero		1


	//   ....[71]....
        /*0f50*/ 	.word	0x00018300
        /*0f54*/ 	.word	0x00000007
        /*0f58*/ 	.word	0x00016830
        /*0f5c*/ 	.short	0x010a
        /*0f5e*/ 	.byte	0x3f
	.zero		1


	//   ....[72]....
        /*0f60*/ 	.word	0x00018360
        /*0f64*/ 	.word	0x00000007
        /*0f68*/ 	.word	0x00016850
        /*0f6c*/ 	.short	0x010a
        /*0f6e*/ 	.byte	0x3f
	.zero		1


	//   ....[73]....
        /*0f70*/ 	.word	0x000183c0
        /*0f74*/ 	.word	0x00000007
        /*0f78*/ 	.word	0x00016830
        /*0f7c*/ 	.short	0x010a
        /*0f7e*/ 	.byte	0x3f
	.zero		1


	//   ....[74]....
        /*0f80*/ 	.word	0x00018420
        /*0f84*/ 	.word	0x00000007
        /*0f88*/ 	.word	0x00016850
        /*0f8c*/ 	.short	0x010a
        /*0f8e*/ 	.byte	0x3f
	.zero		1


	//   ....[75]....
        /*0f90*/ 	.word	0x00018480
        /*0f94*/ 	.word	0x00000007
        /*0f98*/ 	.word	0x00016830
        /*0f9c*/ 	.short	0x010a
        /*0f9e*/ 	.byte	0x3f
	.zero		1


	//   ....[76]....
        /*0fa0*/ 	.word	0x000184e0
        /*0fa4*/ 	.word	0x00000007
        /*0fa8*/ 	.word	0x00016850
        /*0fac*/ 	.short	0x010a
        /*0fae*/ 	.byte	0x3f
	.zero		1


	//   ....[77]....
        /*0fb0*/ 	.word	0x00018540
        /*0fb4*/ 	.word	0x00000004
        /*0fb8*/ 	.word	0x00016850
        /*0fbc*/ 	.short	0x010a
        /*0fbe*/ 	.byte	0x3f
	.zero		1


	//   ....[78]....
        /*0fc0*/ 	.word	0x00018660
        /*0fc4*/ 	.word	0x00000005
        /*0fc8*/ 	.word	0x00016840
        /*0fcc*/ 	.short	0x010a
        /*0fce*/ 	.byte	0x3f
	.zero		1


	//   ....[79]....
        /*0fd0*/ 	.word	0x0001a100
        /*0fd4*/ 	.word	0x00000016
        /*0fd8*/ 	.word	0x00016820
        /*0fdc*/ 	.short	0x010a
        /*0fde*/ 	.byte	0x3f
	.zero		1


	//   ....[80]....
        /*0fe0*/ 	.word	0x0001a150
        /*0fe4*/ 	.word	0x00000005
        /*0fe8*/ 	.word	0x00016840
        /*0fec*/ 	.short	0x010a
        /*0fee*/ 	.byte	0x3f
	.zero		1


	//   ....[81]....
        /*0ff0*/ 	.word	0x0001aa60
        /*0ff4*/ 	.word	0x00000005
        /*0ff8*/ 	.word	0x00016860
        /*0ffc*/ 	.short	0x010a
        /*0ffe*/ 	.byte	0x3f
	.zero		1


	//   ....[82]....
        /*1000*/ 	.word	0x0001b3d0
        /*1004*/ 	.word	0x00000000
        /*1008*/ 	.word	0x00016860
        /*100c*/ 	.short	0x010a
        /*100e*/ 	.byte	0x3f
	.zero		1


	//   ....[83]....
        /*1010*/ 	.word	0x0001c720
        /*1014*/ 	.word	0x00000004
        /*1018*/ 	.word	0x00016820
        /*101c*/ 	.short	0x010a
        /*101e*/ 	.byte	0x3f
	.zero		1


	//   ....[84]....
        /*1020*/ 	.word	0x0001c8c0
        /*1024*/ 	.word	0x00000005
        /*1028*/ 	.word	0x00016840
        /*102c*/ 	.short	0x010a
        /*102e*/ 	.byte	0x3f
	.zero		1


	//   ....[85]....
        /*1030*/ 	.word	0x0001c910
        /*1034*/ 	.word	0x00000019
        /*1038*/ 	.word	0x00016840
        /*103c*/ 	.short	0x010a
        /*103e*/ 	.byte	0x3f
	.zero		1


	//   ....[86]....
        /*1040*/ 	.word	0x0001c960
        /*1044*/ 	.word	0x00000005
        /*1048*/ 	.word	0x00016860
        /*104c*/ 	.short	0x010a
        /*104e*/ 	.byte	0x3f
	.zero		1


	//----- nvinfo : EIATTR_NUM_MBARRIERS
	.align		4
.L_1497:
        /*1050*/ 	.byte	0x03, 0x38
        /*1052*/ 	.short	0x0016


	//----- nvinfo : EIATTR_EXIT_INSTR_OFFSETS
	.align		4
        /*1054*/ 	.byte	0x04, 0x1c
        /*1056*/ 	.short	(.L_1499 - .L_1498)


	//   ....[0]....
.L_1498:
        /*1058*/ 	.word	0x000009b0


	//   ....[1]....
        /*105c*/ 	.word	0x00011960


	//   ....[2]....
        /*1060*/ 	.word	0x00018230


	//----- nvinfo : EIATTR_MAX_THREADS
	.align		4
.L_1499:
        /*1064*/ 	.byte	0x04, 0x05
        /*1066*/ 	.short	(.L_1501 - .L_1500)
.L_1500:
        /*1068*/ 	.word	0x00000200
        /*106c*/ 	.word	0x00000001
        /*1070*/ 	.word	0x00000001


	//----- nvinfo : EIATTR_CRS_STACK_SIZE
	.align		4
.L_1501:
        /*1074*/ 	.byte	0x04, 0x1e
        /*1076*/ 	.short	(.L_1503 - .L_1502)
.L_1502:
        /*1078*/ 	.word	0x00000000


	//----- nvinfo : EIATTR_CBANK_PARAM_SIZE
	.align		4
.L_1503:
        /*107c*/ 	.byte	0x03, 0x19
        /*107e*/ 	.short	0x0af0


	//----- nvinfo : EIATTR_PARAM_CBANK
	.align		4
        /*1080*/ 	.byte	0x04, 0x0a
        /*1082*/ 	.short	(.L_1505 - .L_1504)
	.align		4
.L_1504:
        /*1084*/ 	.word	index@(.nv.constant0._ZN7cutlass13device_kernelIN5flash11enable_sm90INS1_16FlashAttnFwdSm90INS1_25CollectiveMainloopFwdSm90ILi2EN4cute5tupleIJNS5_1CILi1EEES8_S8_EEENS6_IJNS7_ILi192EEENS7_ILi128EEENS7_ILi64EEEEEELi64ENS_10bfloat16_tEfNS_4arch4Sm90ELb0ELb1ELb1ELb1ELb1ELb0ELb0ELb1ELb1ELb1ELb1ELb0EEENS1_21CollectiveEpilogueFwdINS6_IJSA_SC_SB_EEES9_SE_SG_Li384ELb1ELb1ELb1ELb0EEENS1_36VarlenDynamicPersistentTileSchedulerILi192ELi128ELi384ELi128ELb1ELb1ELb1ELb1ELb0ELb1EEEEEEEEEvNT_6ParamsE)
        /*1088*/ 	.short	0x0210
        /*108a*/ 	.short	0x0af0


	//----- nvinfo : EIATTR_SW_WAR
	.align		4
.L_1505:
        /*108c*/ 	.byte	0x04, 0x36
        /*108e*/ 	.short	(.L_1507 - .L_1506)
.L_1506:
        /*1090*/ 	.word	0x00000008
.L_1507:


//--------------------- .nv.info._ZN7cutlass13device_kernelIN5flash11enable_sm90INS1_16FlashAttnFwdSm90INS1_25CollectiveMainloopFwdSm90ILi2EN4cute5tupleIJNS5_1CILi1EEES8_S8_EEENS6_IJNS7_ILi192EEENS7_ILi128EEENS7_ILi64EEEEEELi64ENS_10bfloat16_tEfNS_4arch4Sm90ELb0ELb1ELb1ELb1ELb1ELb1ELb0ELb1ELb1ELb1ELb1ELb0EEENS1_21CollectiveEpilogueFwdINS6_IJSA_SC_SB_EEES9_SE_SG_Li384ELb1ELb1ELb1ELb0EEENS1_36VarlenDynamicPersistentTileSchedulerILi192ELi128ELi384ELi128ELb1ELb1ELb1ELb1ELb0ELb1EEEEEEEEEvNT_6ParamsE --------------------------
	.section	.nv.info._ZN7cutlass13device_kernelIN5flash11enable_sm90INS1_16FlashAttnFwdSm90INS1_25CollectiveMainloopFwdSm90ILi2EN4cute5tupleIJNS5_1CILi1EEES8_S8_EEENS6_IJNS7_ILi192EEENS7_ILi128EEENS7_ILi64EEEEEELi64ENS_10bfloat16_tEfNS_4arch4Sm90ELb0ELb1ELb1ELb1ELb1ELb1ELb0ELb1ELb1ELb1ELb1ELb0EEENS1_21CollectiveEpilogueFwdINS6_IJSA_SC_SB_EEES9_SE_SG_Li384ELb1ELb1ELb1ELb0EEENS1_36VarlenDynamicPersistentTileSchedulerILi192ELi128ELi384ELi128ELb1ELb1ELb1ELb1ELb0ELb1EEEEEEEEEvNT_6ParamsE,"",@"SHT_CUDA_INFO"
	.sectionflags	@""
	.align	4


	//----- nvinfo : EIATTR_CUDA_API_VERSION
	.align		4
        /*0000*/ 	.byte	0x04, 0x37
        /*0002*/ 	.short	(.L_1509 - .L_1508)
.L_1508:
        /*0004*/ 	.word	0x00000082


	//----- nvinfo : EIATTR_KPARAM_INFO
	.align		4
.L_1509:
        /*0008*/ 	.byte	0x04, 0x17
        /*000a*/ 	.short	(.L_1511 - .L_1510)
.L_1510:
        /*000c*/ 	.word	0x00000000
        /*0010*/ 	.short	0x0000
        /*0012*/ 	.short	0x0070
        /*0014*/ 	.byte	0x00, 0xf0, 0x01, 0x2a


	//----- nvinfo : EIATTR_SPARSE_MMA_MASK
	.align		4
.L_1511:
        /*0018*/ 	.byte	0x03, 0x50
        /*001a*/ 	.short	0x0000


	//----- nvinfo : EIATTR_MAXREG_COUNT
	.align		4
        /*001c*/ 	.byte	0x03, 0x1b
        /*001e*/ 	.short	0x0080


	//----- nvinfo : EIATTR_NUM_BARRIERS
	.align		4
        /*0020*/ 	.byte	0x02, 0x4c
        /*0022*/ 	.byte	0x10
	.zero		1


	//----- nvinfo : EIATTR_EXTERNS
	.align		4
        /*0024*/ 	.byte	0x04, 0x0f
        /*0026*/ 	.short	(.L_1513 - .L_1512)


	//   ....[0]....
	.align		4
.L_1512:
        /*0028*/ 	.word	index@(__assertfail)


	//----- nvinfo : EIATTR_ANNOTATIONS
	.align		4
.L_1513:
        /*002c*/ 	.byte	0x04, 0x55
        /*002e*/ 	.short	(.L_1515 - .L_1514)


	//   ....[0]....
.L_1514:
        /* <DEDUP_REMOVED lines=86> */


	//----- nvinfo : EIATTR_MERCURY_ISA_VERSION
	.align		4
.L_1515:
        /*0580*/ 	.byte	0x03, 0x5f
        /*0582*/ 	.short	0x0101


	//----- nvinfo : EIATTR_UNUSED_LOAD_BYTE_OFFSET
	.align		4
        /*0584*/ 	.byte	0x04, 0x44
        /*0586*/ 	.short	(.L_1517 - .L_1516)


	//   ....[0]....
.L_1516:
        /*0588*/ 	.word	0x00000a90
        /*058c*/ 	.word	0x0000fff0


	//   ....[1]....
        /*0590*/ 	.word	0x00018030
        /*0594*/ 	.word	0x0000fff0


	//----- nvinfo : EIATTR_INT_WARP_WIDE_INSTR_OFFSETS
	.align		4
.L_1517:
        /*0598*/ 	.byte	0x04, 0x31
        /*059a*/ 	.short	(.L_1519 - .L_1518)


	//   ....[0]....
.L_1518:
        /*059c*/ 	.word	0x00000130


	//   ....[1]....
        /*05a0*/ 	.word	0x00000170


	//   ....[2]....
        /*05a4*/ 	.word	0x000001e0


	//   ....[3]....
        /*05a8*/ 	.word	0x0001d5e0


	//   ....[4]....
        /*05ac*/ 	.word	0x0001d670


	//   ....[5]....
        /*05b0*/ 	.word	0x000207c0


	//   ....[6]....
        /*05b4*/ 	.word	0x00020850


	//----- nvinfo : EIATTR_COOP_GROUP_MASK_REGIDS
	.align		4
.L_1519:
        /*05b8*/ 	.byte	0x04, 0x29
        /*05ba*/ 	.short	(.L_1521 - .L_1520)


	//   ....[0]....
.L_1520:
        /*05bc*/ 	.word	0xffffffff


	//   ....[1]....
        /*05c0*/ 	.word	0xffffffff


	//   ....[2]....
        /*05c4*/ 	.word	0xffffffff


	//   ....[3]....
        /*05c8*/ 	.word	0xffffffff


	//   ....[4]....
        /*05cc*/ 	.word	0xffffffff


	//   ....[5]....
        /*05d0*/ 	.word	0xffffffff


	//   ....[6]....
        /*05d4*/ 	.word	0xffffffff


	//   ....[7]....
        /*05d8*/ 	.word	0xffffffff


	//   ....[8]....
        /*05dc*/ 	.word	0xffffffff


	//   ....[9]....
        /*05e0*/ 	.word	0xffffffff


	//   ....[10]....
        /*05e4*/ 	.word	0xffffffff


	//   ....[11]....
        /*05e8*/ 	.word	0xffffffff


	//   ....[12]....
        /*05ec*/ 	.word	0xffffffff


	//   ....[13]....
        /*05f0*/ 	.word	0xffffffff


	//   ....[14]....
        /*05f4*/ 	.word	0xffffffff


	//   ....[15]....
        /*05f8*/ 	.word	0xffffffff


	//   ....[16]....
        /*05fc*/ 	.word	0xffffffff


	//   ....[17]....
        /*0600*/ 	.word	0xffffffff


	//   ....[18]....
        /*0604*/ 	.word	0xffffffff


	//   ....[19]....
        /*0608*/ 	.word	0xffffffff


	//   ....[20]....
        /*060c*/ 	.word	0xffffffff


	//   ....[21]....
        /*0610*/ 	.word	0xffffffff


	//   ....[22]....
        /*0614*/ 	.word	0xffffffff


	//   ....[23]....
        /*0618*/ 	.word	0xffffffff


	//   ....[24]....
        /*061c*/ 	.word	0xffffffff


	//   ....[25]....
        /*0620*/ 	.word	0xffffffff


	//   ....[26]....
        /*0624*/ 	.word	0xffffffff


	//   ....[27]....
        /*0628*/ 	.word	0xffffffff


	//   ....[28]....
        /*062c*/ 	.word	0xffffffff


	//   ....[29]....
        /*0630*/ 	.word	0xffffffff


	//   ....[30]....
        /*0634*/ 	.word	0xffffffff


	//   ....[31]....
        /*0638*/ 	.word	0xffffffff


	//   ....[32]....
        /*063c*/ 	.word	0xffffffff


	//   ....[33]....
        /*0640*/ 	.word	0xffffffff


	//   ....[34]....
        /*0644*/ 	.word	0xffffffff


	//   ....[35]....
        /*0648*/ 	.word	0xffffffff


	//   ....[36]....
        /*064c*/ 	.word	0xffffffff


	//   ....[37]....
        /*0650*/ 	.word	0xffffffff


	//   ....[38]....
        /*0654*/ 	.word	0xffffffff


	//   ....[39]....
        /*0658*/ 	.word	0xffffffff


	//   ....[40]....
        /*065c*/ 	.word	0xffffffff


	//   ....[41]....
        /*0660*/ 	.word	0xffffffff


	//   ....[42]....
        /*0664*/ 	.word	0xffffffff


	//   ....[43]....
        /*0668*/ 	.word	0xffffffff


	//   ....[44]....
        /*066c*/ 	.word	0xffffffff


	//   ....[45]....
        /*0670*/ 	.word	0xffffffff


	//   ....[46]....
        /*0674*/ 	.word	0xffffffff


	//   ....[47]....
        /*0678*/ 	.word	0xffffffff


	//   ....[48]....
        /*067c*/ 	.word	0xffffffff


	//   ....[49]....
        /*0680*/ 	.word	0xffffffff


	//   ....[50]....
        /*0684*/ 	.word	0xffffffff


	//   ....[51]....
        /*0688*/ 	.word	0xffffffff


	//   ....[52]....
        /*068c*/ 	.word	0xffffffff


	//   ....[53]....
        /*0690*/ 	.word	0xffffffff


	//   ....[54]....
        /*0694*/ 	.word	0xffffffff


	//   ....[55]....
        /*0698*/ 	.word	0xffffffff


	//   ....[56]....
        /*069c*/ 	.word	0xffffffff


	//   ....[57]....
        /*06a0*/ 	.word	0xffffffff


	//   ....[58]....
        /*06a4*/ 	.word	0xffffffff


	//   ....[59]....
        /*06a8*/ 	.word	0xffffffff


	//   ....[60]....
        /*06ac*/ 	.word	0xffffffff


	//   ....[61]....
        /*06b0*/ 	.word	0xffffffff


	//   ....[62]....
        /*06b4*/ 	.word	0xffffffff


	//   ....[63]....
        /*06b8*/ 	.word	0xffffffff


	//   ....[64]....
        /*06bc*/ 	.word	0xffffffff


	//   ....[65]....
        /*06c0*/ 	.word	0xffffffff


	//   ....[66]....
        /*06c4*/ 	.word	0xffffffff


	//   ....[67]....
        /*06c8*/ 	.word	0xffffffff


	//   ....[68]....
        /*06cc*/ 	.word	0xffffffff


	//   ....[69]....
        /*06d0*/ 	.word	0xffffffff


	//   ....[70]....
        /*06d4*/ 	.word	0xffffffff


	//   ....[71]....
        /*06d8*/ 	.word	0xffffffff


	//   ....[72]....
        /*06dc*/ 	.word	0xffffffff


	//   ....[73]....
        /*06e0*/ 	.word	0xffffffff


	//   ....[74]....
        /*06e4*/ 	.word	0xffffffff


	//   ....[75]....
        /*06e8*/ 	.word	0xffffffff


	//   ....[76]....
        /*06ec*/ 	.word	0xffffffff


	//   ....[77]....
        /*06f0*/ 	.word	0xffffffff


	//   ....[78]....
        /*06f4*/ 	.word	0xffffffff


	//   ....[79]....
        /*06f8*/ 	.word	0xffffffff


	//   ....[80]....
        /*06fc*/ 	.word	0xffffffff


	//   ....[81]....
        /*0700*/ 	.word	0xffffffff


	//   ....[82]....
        /*0704*/ 	.word	0xffffffff


	//   ....[83]....
        /*0708*/ 	.word	0xffffffff


	//   ....[84]....
        /*070c*/ 	.word	0xffffffff


	//   ....[85]....
        /*0710*/ 	.word	0xffffffff


	//   ....[86]....
        /*0714*/ 	.word	0xffffffff


	//   ....[87]....
        /*0718*/ 	.word	0xffffffff


	//   ....[88]....
        /*071c*/ 	.word	0xffffffff


	//   ....[89]....
        /*0720*/ 	.word	0xffffffff


	//   ....[90]....
        /*0724*/ 	.word	0xffffffff


	//   ....[91]....
        /*0728*/ 	.word	0xffffffff


	//   ....[92]....
        /*072c*/ 	.word	0xffffffff


	//   ....[93]....
        /*0730*/ 	.word	0xffffffff


	//   ....[94]....
        /*0734*/ 	.word	0xffffffff


	//   ....[95]....
        /*0738*/ 	.word	0xffffffff


	//   ....[96]....
        /*073c*/ 	.word	0xffffffff


	//   ....[97]....
        /*0740*/ 	.word	0xffffffff


	//   ....[98]....
        /*0744*/ 	.word	0xffffffff


	//   ....[99]....
        /*0748*/ 	.word	0xffffffff


	//   ....[100]....
        /*074c*/ 	.word	0xffffffff


	//   ....[101]....
        /*0750*/ 	.word	0xffffffff


	//   ....[102]....
        /*0754*/ 	.word	0xffffffff


	//   ....[103]....
        /*0758*/ 	.word	0xffffffff


	//   ....[104]....
        /*075c*/ 	.word	0xffffffff


	//   ....[105]....
        /*0760*/ 	.word	0xffffffff


	//   ....[106]....
        /*0764*/ 	.word	0xffffffff


	//   ....[107]....
        /*0768*/ 	.word	0xffffffff


	//   ....[108]....
        /*076c*/ 	.word	0xffffffff


	//   ....[109]....
        /*0770*/ 	.word	0xffffffff


	//   ....[110]....
        /*0774*/ 	.word	0xffffffff


	//   ....[111]....
        /*0778*/ 	.word	0xffffffff


	//   ....[112]....
        /*077c*/ 	.word	0xffffffff


	//   ....[113]....
        /*0780*/ 	.word	0xffffffff


	//   ....[114]....
        /*0784*/ 	.word	0xffffffff


	//   ....[115]....
        /*0788*/ 	.word	0xffffffff


	//   ....[116]....
        /*078c*/ 	.word	0xffffffff


	//   ....[117]....
        /*0790*/ 	.word	0xffffffff


	//   ....[118]....
        /*0794*/ 	.word	0xffffffff


	//   ....[119]....
        /*0798*/ 	.word	0xffffffff


	//   ....[120]....
        /*079c*/ 	.word	0xffffffff


	//   ....[121]....
        /*07a0*/ 	.word	0xffffffff


	//   ....[122]....
        /*07a4*/ 	.word	0xffffffff


	//   ....[123]....
        /*07a8*/ 	.word	0xffffffff


	//   ....[124]....
        /*07ac*/ 	.word	0xffffffff


	//   ....[125]....
        /*07b0*/ 	.word	0xffffffff


	//   ....[126]....
        /*07b4*/ 	.word	0xffffffff


	//   ....[127]....
        /*07b8*/ 	.word	0xffffffff


	//   ....[128]....
        /*07bc*/ 	.word	0xffffffff


	//   ....[129]....
        /*07c0*/ 	.word	0xffffffff


	//   ....[130]....
        /*07c4*/ 	.word	0xffffffff


	//   ....[131]....
        /*07c8*/ 	.word	0xffffffff


	//   ....[132]....
        /*07cc*/ 	.word	0xffffffff


	//   ....[133]....
        /*07d0*/ 	.word	0xffffffff


	//   ....[134]....
        /*07d4*/ 	.word	0xffffffff


	//   ....[135]....
        /*07d8*/ 	.word	0xffffffff


	//   ....[136]....
        /*07dc*/ 	.word	0xffffffff


	//   ....[137]....
        /*07e0*/ 	.word	0xffffffff


	//   ....[138]....
        /*07e4*/ 	.word	0xffffffff


	//   ....[139]....
        /*07e8*/ 	.word	0xffffffff


	//   ....[140]....
        /*07ec*/ 	.word	0xffffffff


	//   ....[141]....
        /*07f0*/ 	.word	0xffffffff


	//   ....[142]....
        /*07f4*/ 	.word	0xffffffff


	//   ....[143]....
        /*07f8*/ 	.word	0xffffffff


	//   ....[144]....
        /*07fc*/ 	.word	0xffffffff


	//   ....[145]....
        /*0800*/ 	.word	0xffffffff


	//   ....[146]....
        /*0804*/ 	.word	0xffffffff


	//   ....[147]....
        /*0808*/ 	.word	0xffffffff


	//   ....[148]....
        /*080c*/ 	.word	0xffffffff


	//   ....[149]....
        /*0810*/ 	.word	0xffffffff


	//   ....[150]....
        /*0814*/ 	.word	0xffffffff


	//   ....[151]....
        /*0818*/ 	.word	0xffffffff


	//   ....[152]....
        /*081c*/ 	.word	0xffffffff


	//   ....[153]....
        /*0820*/ 	.word	0xffffffff


	//   ....[154]....
        /*0824*/ 	.word	0xffffffff


	//   ....[155]....
        /*0828*/ 	.word	0xffffffff


	//   ....[156]....
        /*082c*/ 	.word	0xffffffff


	//   ....[157]....
        /*0830*/ 	.word	0xffffffff


	//   ....[158]....
        /*0834*/ 	.word	0xffffffff


	//   ....[159]....
        /*0838*/ 	.word	0xffffffff


	//   ....[160]....
        /*083c*/ 	.word	0xffffffff


	//   ....[161]....
        /*0840*/ 	.word	0xffffffff


	//   ....[162]....
        /*0844*/ 	.word	0xffffffff


	//   ....[163]....
        /*0848*/ 	.word	0xffffffff


	//   ....[164]....
        /*084c*/ 	.word	0xffffffff


	//   ....[165]....
        /*0850*/ 	.word	0xffffffff


	//   ....[166]....
        /*0854*/ 	.word	0xffffffff


	//   ....[167]....
        /*0858*/ 	.word	0xffffffff


	//   ....[168]....
        /*085c*/ 	.word	0xffffffff


	//   ....[169]....
        /*0860*/ 	.word	0xffffffff


	//   ....[170]....
        /*0864*/ 	.word	0xffffffff


	//   ....[171]....
        /*0868*/ 	.word	0xffffffff


	//   ....[172]....
        /*086c*/ 	.word	0xffffffff


	//   ....[173]....
        /*0870*/ 	.word	0xffffffff


	//   ....[174]....
        /*0874*/ 	.word	0xffffffff


	//   ....[175]....
        /*0878*/ 	.word	0xffffffff


	//   ....[176]....
        /*087c*/ 	.word	0xffffffff


	//   ....[177]....
        /*0880*/ 	.word	0xffffffff


	//   ....[178]....
        /*0884*/ 	.word	0xffffffff


	//   ....[179]....
        /*0888*/ 	.word	0xffffffff


	//   ....[180]....
        /*088c*/ 	.word	0xffffffff


	//   ....[181]....
        /*0890*/ 	.word	0xffffffff


	//   ....[182]....
        /*0894*/ 	.word	0xffffffff


	//   ....[183]....
        /*0898*/ 	.word	0xffffffff


	//   ....[184]....
        /*089c*/ 	.word	0xffffffff


	//   ....[185]....
        /*08a0*/ 	.word	0xffffffff


	//   ....[186]....
        /*08a4*/ 	.word	0xffffffff


	//   ....[187]....
        /*08a8*/ 	.word	0xffffffff


	//   ....[188]....
        /*08ac*/ 	.word	0xffffffff


	//   ....[189]....
        /*08b0*/ 	.word	0xffffffff


	//   ....[190]....
        /*08b4*/ 	.word	0xffffffff


	//   ....[191]....
        /*08b8*/ 	.word	0xffffffff


	//   ....[192]....
        /*08bc*/ 	.word	0xffffffff


	//   ....[193]....
        /*08c0*/ 	.word	0xffffffff


	//   ....[194]....
        /*08c4*/ 	.word	0xffffffff


	//   ....[195]....
        /*08c8*/ 	.word	0xffffffff


	//   ....[196]....
        /*08cc*/ 	.word	0xffffffff


	//   ....[197]....
        /*08d0*/ 	.word	0xffffffff


	//   ....[198]....
        /*08d4*/ 	.word	0xffffffff


	//   ....[199]....
        /*08d8*/ 	.word	0xffffffff


	//   ....[200]....
        /*08dc*/ 	.word	0xffffffff


	//   ....[201]....
        /*08e0*/ 	.word	0xffffffff


	//   ....[202]....
        /*08e4*/ 	.word	0xffffffff


	//   ....[203]....
        /*08e8*/ 	.word	0xffffffff


	//   ....[204]....
        /*08ec*/ 	.word	0xffffffff


	//   ....[205]....
        /*08f0*/ 	.word	0xffffffff


	//   ....[206]....
        /*08f4*/ 	.word	0xffffffff


	//   ....[207]....
        /*08f8*/ 	.word	0xffffffff


	//   ....[208]....
        /*08fc*/ 	.word	0xffffffff


	//   ....[209]....
        /*0900*/ 	.word	0xffffffff


	//   ....[210]....
        /*0904*/ 	.word	0xffffffff


	//   ....[211]....
        /*0908*/ 	.word	0xffffffff


	//   ....[212]....
        /*090c*/ 	.word	0xffffffff


	//   ....[213]....
        /*0910*/ 	.word	0xffffffff


	//   ....[214]....
        /*0914*/ 	.word	0xffffffff


	//   ....[215]....
        /*0918*/ 	.word	0x0500000f


	//   ....[216]....
        /*091c*/ 	.word	0x0500000f


	//   ....[217]....
        /*0920*/ 	.word	0x0500000f


	//   ....[218]....
        /*0924*/ 	.word	0x0500000f


	//   ....[219]....
        /*0928*/ 	.word	0x0500000f


	//   ....[220]....
        /*092c*/ 	.word	0x0500000f


	//   ....[221]....
        /*0930*/ 	.word	0x0500000f


	//   ....[222]....
        /*0934*/ 	.word	0x0500000f


	//   ....[223]....
        /*0938*/ 	.word	0x0500000f


	//   ....[224]....
        /*093c*/ 	.word	0x0500000f


	//   ....[225]....
        /*0940*/ 	.word	0x0500000f


	//   ....[226]....
        /*0944*/ 	.word	0x0500000f


	//   ....[227]....
        /*0948*/ 	.word	0x0500000f


	//   ....[228]....
        /*094c*/ 	.word	0x0500000f


	//   ....[229]....
        /*0950*/ 	.word	0x0500000f


	//   ....[230]....
        /*0954*/ 	.word	0x0500000f


	//   ....[231]....
        /*0958*/ 	.word	0x0500000f


	//   ....[232]....
        /*095c*/ 	.word	0x0500000f


	//   ....[233]....
        /*0960*/ 	.word	0x0500000f


	//   ....[234]....
        /*0964*/ 	.word	0x0500000f


	//   ....[235]....
        /*0968*/ 	.word	0x0500000f


	//   ....[236]....
        /*096c*/ 	.word	0x0500000f


	//   ....[237]....
        /*0970*/ 	.word	0x0500000f


	//   ....[238]....
        /*0974*/ 	.word	0x0500000f


	//   ....[239]....
        /*0978*/ 	.word	0x0500000f


	//   ....[240]....
        /*097c*/ 	.word	0x0500000f


	//   ....[241]....
        /*0980*/ 	.word	0x0500000f


	//   ....[242]....
        /*0984*/ 	.word	0x0500000f


	//   ....[243]....
        /*0988*/ 	.word	0x0500000f


	//   ....[244]....
        /*098c*/ 	.word	0x0500000f


	//   ....[245]....
        /*0990*/ 	.word	0x0500000f


	//   ....[246]....
        /*0994*/ 	.word	0x0500000f


	//   ....[247]....
        /*0998*/ 	.word	0x0500000f


	//   ....[248]....
        /*099c*/ 	.word	0x0500000f


	//   ....[249]....
        /*09a0*/ 	.word	0x0500000f


	//   ....[250]....
        /*09a4*/ 	.word	0x0500000f


	//   ....[251]....
        /*09a8*/ 	.word	0x0500000f


	//   ....[252]....
        /*09ac*/ 	.word	0x0500000f


	//   ....[253]....
        /*09b0*/ 	.word	0x0500000f


	//   ....[254]....
        /*09b4*/ 	.word	0x0500000f


	//   ....[255]....
        /*09b8*/ 	.word	0x0500000f


	//   ....[0]....
        /*09bc*/ 	.word	0x0500000f


	//   ....[1]....
        /*09c0*/ 	.word	0x0500000f


	//   ....[2]....
        /*09c4*/ 	.word	0x0500000f


	//   ....[3]....
        /*09c8*/ 	.word	0x0500000f


	//   ....[4]....
        /*09cc*/ 	.word	0x0500000f


	//   ....[5]....
        /*09d0*/ 	.word	0x0500000f


	//   ....[6]....
        /*09d4*/ 	.word	0x0500000f


	//   ....[7]....
        /*09d8*/ 	.word	0x0500000f


	//   ....[8]....
        /*09dc*/ 	.word	0x0500000f


	//   ....[9]....
        /*09e0*/ 	.word	0x0500000f


	//   ....[10]....
        /*09e4*/ 	.word	0x0500000f


	//   ....[11]....
        /*09e8*/ 	.word	0x0500000f


	//   ....[12]....
        /*09ec*/ 	.word	0x0500000f


	//   ....[13]....
        /*09f0*/ 	.word	0x0500000f


	//   ....[14]....
        /*09f4*/ 	.word	0x0500000f


	//   ....[15]....
        /*09f8*/ 	.word	0x0500000f


	//   ....[16]....
        /*09fc*/ 	.word	0x0500000f


	//   ....[17]....
        /*0a00*/ 	.word	0x0500000f


	//   ....[18]....
        /*0a04*/ 	.word	0x0500000f


	//   ....[19]....
        /*0a08*/ 	.word	0x0500000f


	//   ....[20]....
        /*0a0c*/ 	.word	0x0500000f


	//   ....[21]....
        /*0a10*/ 	.word	0x0500000f


	//   ....[22]....
        /*0a14*/ 	.word	0x0500000f


	//   ....[23]....
        /*0a18*/ 	.word	0x0500000f


	//   ....[24]....
        /*0a1c*/ 	.word	0x0500000f


	//   ....[25]....
        /*0a20*/ 	.word	0x0500000f


	//   ....[26]....
        /*0a24*/ 	.word	0x0500000f


	//   ....[27]....
        /*0a28*/ 	.word	0x0500000f


	//   ....[28]....
        /*0a2c*/ 	.word	0x0500000f


	//   ....[29]....
        /*0a30*/ 	.word	0x0500000f


	//   ....[30]....
        /*0a34*/ 	.word	0x0500000f


	//   ....[31]....
        /*0a38*/ 	.word	0x0500000f


	//   ....[32]....
        /*0a3c*/ 	.word	0x0500000f


	//   ....[33]....
        /*0a40*/ 	.word	0x0500000f


	//   ....[34]....
        /*0a44*/ 	.word	0x0500000f


	//   ....[35]....
        /*0a48*/ 	.word	0x0500000f


	//   ....[36]....
        /*0a4c*/ 	.word	0x0500000f


	//   ....[37]....
        /*0a50*/ 	.word	0x0500000f


	//   ....[38]....
        /*0a54*/ 	.word	0x0500000f


	//   ....[39]....
        /*0a58*/ 	.word	0x0500000f


	//   ....[40]....
        /*0a5c*/ 	.word	0x0500000f


	//   ....[41]....
        /*0a60*/ 	.word	0x0500000f


	//   ....[42]....
        /*0a64*/ 	.word	0x0500000f


	//   ....[43]....
        /*0a68*/ 	.word	0x0500000f


	//   ....[44]....
        /*0a6c*/ 	.word	0x0500000f


	//   ....[45]....
        /*0a70*/ 	.word	0x0500000f


	//   ....[46]....
        /*0a74*/ 	.word	0x0500000f


	//   ....[47]....
        /*0a78*/ 	.word	0x0500000f


	//   ....[48]....
        /*0a7c*/ 	.word	0x0500000f


	//   ....[49]....
        /*0a80*/ 	.word	0x0500000f


	//   ....[50]....
        /*0a84*/ 	.word	0x0500000f


	//   ....[51]....
        /*0a88*/ 	.word	0x0500000f


	//   ....[52]....
        /*0a8c*/ 	.word	0x0500000f


	//   ....[53]....
        /*0a90*/ 	.word	0x0500000f


	//   ....[54]....
        /*0a94*/ 	.word	0x0500000f


	//   ....[55]....
        /*0a98*/ 	.word	0x0500000f


	//   ....[56]....
        /*0a9c*/ 	.word	0x0500000f


	//   ....[57]....
        /*0aa0*/ 	.word	0x0500000f


	//   ....[58]....
        /*0aa4*/ 	.word	0x0500000f


	//   ....[59]....
        /*0aa8*/ 	.word	0x0500000f


	//   ....[60]....
        /*0aac*/ 	.word	0x0500000f


	//   ....[61]....
        /*0ab0*/ 	.word	0x0500000f


	//   ....[62]....
        /*0ab4*/ 	.word	0x0500000f


	//   ....[63]....
        /*0ab8*/ 	.word	0x0500000f


	//   ....[64]....
        /*0abc*/ 	.word	0x0500000f


	//   ....[65]....
        /*0ac0*/ 	.word	0x0500000f


	//   ....[66]....
        /*0ac4*/ 	.word	0x0500000f


	//   ....[67]....
        /*0ac8*/ 	.word	0x0500000f


	//   ....[68]....
        /*0acc*/ 	.word	0x0500000f


	//   ....[69]....
        /*0ad0*/ 	.word	0x0500000f


	//   ....[70]....
        /*0ad4*/ 	.word	0x0500000f


	//   ....[71]....
        /*0ad8*/ 	.word	0x0500000f


	//   ....[72]....
        /*0adc*/ 	.word	0x0500000f


	//   ....[73]....
        /*0ae0*/ 	.word	0x0500000f


	//   ....[74]....
        /*0ae4*/ 	.word	0x0500000f


	//   ....[75]....
        /*0ae8*/ 	.word	0x0500000f


	//   ....[76]....
        /*0aec*/ 	.word	0x0500000f


	//   ....[77]....
        /*0af0*/ 	.word	0x0500000f


	//   ....[78]....
        /*0af4*/ 	.word	0x0500000f


	//   ....[79]....
        /*0af8*/ 	.word	0x0500000f


	//   ....[80]....
        /*0afc*/ 	.word	0x0500000f


	//   ....[81]....
        /*0b00*/ 	.word	0x0500000f


	//   ....[82]....
        /*0b04*/ 	.word	0x0500000f


	//   ....[83]....
        /*0b08*/ 	.word	0x0500000f


	//   ....[84]....
        /*0b0c*/ 	.word	0x0500000f


	//   ....[85]....
        /*0b10*/ 	.word	0x0500000f


	//   ....[86]....
        /*0b14*/ 	.word	0x0500000f


	//   ....[87]....
        /*0b18*/ 	.word	0x0500000f


	//   ....[88]....
        /*0b1c*/ 	.word	0x0500000f


	//   ....[89]....
        /*0b20*/ 	.word	0x0500000f


	//   ....[90]....
        /*0b24*/ 	.word	0x0500000f


	//   ....[91]....
        /*0b28*/ 	.word	0x0500000f


	//   ....[92]....
        /*0b2c*/ 	.word	0x0500000f


	//   ....[93]....
        /*0b30*/ 	.word	0x0500000f


	//   ....[94]....
        /*0b34*/ 	.word	0x0500000f


	//   ....[95]....
        /*0b38*/ 	.word	0x0500000f


	//   ....[96]....
        /*0b3c*/ 	.word	0x0500000f


	//   ....[97]....
        /*0b40*/ 	.word	0x0500000f


	//   ....[98]....
        /*0b44*/ 	.word	0x0500000f


	//   ....[99]....
        /*0b48*/ 	.word	0x0500000f


	//   ....[100]....
        /*0b4c*/ 	.word	0x0500000f


	//   ....[101]....
        /*0b50*/ 	.word	0x0500000f


	//   ....[102]....
        /*0b54*/ 	.word	0x0500000f


	//   ....[103]....
        /*0b58*/ 	.word	0x0500000f


	//   ....[104]....
        /*0b5c*/ 	.word	0x0500000f


	//   ....[105]....
        /*0b60*/ 	.word	0x0500000f


	//   ....[106]....
        /*0b64*/ 	.word	0x0500000f


	//   ....[107]....
        /*0b68*/ 	.word	0x0500000f


	//   ....[108]....
        /*0b6c*/ 	.word	0x0500000f


	//   ....[109]....
        /*0b70*/ 	.word	0x0500000f


	//   ....[110]....
        /*0b74*/ 	.word	0x0500000f


	//   ....[111]....
        /*0b78*/ 	.word	0x0500000f


	//   ....[112]....
        /*0b7c*/ 	.word	0x0500000f


	//   ....[113]....
        /*0b80*/ 	.word	0x0500000f


	//   ....[114]....
        /*0b84*/ 	.word	0x0500000f


	//   ....[115]....
        /*0b88*/ 	.word	0x0500000f


	//   ....[116]....
        /*0b8c*/ 	.word	0x0500000f


	//----- nvinfo : EIATTR_COOP_GROUP_INSTR_OFFSETS
	.align		4
.L_1521:
        /*0b90*/ 	.byte	0x04, 0x28
        /*0b92*/ 	.short	(.L_1523 - .L_1522)


	//   ....[0]....
.L_1522:
        /*0b94*/ 	.word	0x00000070


	//   ....[1]....
        /*0b98*/ 	.word	0x00000140


	//   ....[2]....
        /*0b9c*/ 	.word	0x00000190


	//   ....[3]....
        /*0ba0*/ 	.word	0x000003c0


	//   ....[4]....
        /*0ba4*/ 	.word	0x00000520


	//   ....[5]....
        /*0ba8*/ 	.word	0x00000640


	//   ....[6]....
        /*0bac*/ 	.word	0x000007a0


	//   ....[7]....
        /*0bb0*/ 	.word	0x000031f0


	//   ....[8]....
        /*0bb4*/ 	.word	0x00003200


	//   ....[9]....
        /*0bb8*/ 	.word	0x00003970


	//   ....[10]....
        /*0bbc*/ 	.word	0x00003980


	//   ....[11]....
        /*0bc0*/ 	.word	0x00004770


	//   ....[12]....
        /*0bc4*/ 	.word	0x00004780


	//   ....[13]....
        /*0bc8*/ 	.word	0x00004fa0


	//   ....[14]....
        /*0bcc*/ 	.word	0x00004fb0


	//   ....[15]....
        /*0bd0*/ 	.word	0x00005a50


	//   ....[16]....
        /*0bd4*/ 	.word	0x00005a60


	//   ....[17]....
        /*0bd8*/ 	.word	0x00005b80


	//   ....[18]....
        /*0bdc*/ 	.word	0x00005b90


	//   ....[19]....
        /*0be0*/ 	.word	0x00005f80


	//   ....[20]....
        /*0be4*/ 	.word	0x00005fa0


	//   ....[21]....
        /*0be8*/ 	.word	0x00006080


	//   ....[22]....
        /*0bec*/ 	.word	0x000060a0


	//   ....[23]....
        /*0bf0*/ 	.word	0x00006bd0


	//   ....[24]....
        /*0bf4*/ 	.word	0x000073e0


	//   ....[25]....
        /*0bf8*/ 	.word	0x000073f0


	//   ....[26]....
        /*0bfc*/ 	.word	0x00007400


	//   ....[27]....
        /*0c00*/ 	.word	0x00007410


	//   ....[28]....
        /*0c04*/ 	.word	0x00007750


	//   ....[29]....
        /*0c08*/ 	.word	0x00007760


	//   ....[30]....
        /*0c0c*/ 	.word	0x00007770


	//   ....[31]....
        /*0c10*/ 	.word	0x00007780


	//   ....[32]....
        /*0c14*/ 	.word	0x00008bc0


	//   ....[33]....
        /*0c18*/ 	.word	0x00008bd0


	//   ....[34]....
        /*0c1c*/ 	.word	0x00008be0


	//   ....[35]....
        /*0c20*/ 	.word	0x00008bf0


	//   ....[36]....
        /*0c24*/ 	.word	0x00008cf0


	//   ....[37]....
        /*0c28*/ 	.word	0x00008d10


	//   ....[38]....
        /*0c2c*/ 	.word	0x00008da0


	//   ....[39]....
        /*0c30*/ 	.word	0x00008dd0


	//   ....[40]....
        /*0c34*/ 	.word	0x0000aae0


	//   ....[41]....
        /*0c38*/ 	.word	0x0000bb20


	//   ....[42]....
        /*0c3c*/ 	.word	0x0000c210


	//   ....[43]....
        /*0c40*/ 	.word	0x0000c300


	//   ....[44]....
        /*0c44*/ 	.word	0x0000cc10


	//   ....[45]....
        /*0c48*/ 	.word	0x0000cc60


	//   ....[46]....
        /*0c4c*/ 	.word	0x0000e940


	//   ....[47]....
        /*0c50*/ 	.word	0x0000ef10


	//   ....[48]....
        /*0c54*/ 	.word	0x0000fb40


	//   ....[49]....
        /*0c58*/ 	.word	0x0000ff30


	//   ....[50]....
        /*0c5c*/ 	.word	0x00010350


	//   ....[51]....
        /*0c60*/ 	.word	0x000103b0


	//   ....[52]....
        /*0c64*/ 	.word	0x00012a30


	//   ....[53]....
        /*0c68*/ 	.word	0x00012af0


	//   ....[54]....
        /*0c6c*/ 	.word	0x00012c30


	//   ....[55]....
        /*0c70*/ 	.word	0x00012c60


	//   ....[56]....
        /*0c74*/ 	.word	0x00014bd0


	//   ....[57]....
        /*0c78*/ 	.word	0x00015220


	//   ....[58]....
        /*0c7c*/ 	.word	0x00015ea0


	//   ....[59]....
        /*0c80*/ 	.word	0x00016000


	//   ....[60]....
        /*0c84*/ 	.word	0x000166e0


	//   ....[61]....
        /*0c88*/ 	.word	0x00016750


	//   ....[62]....
        /*0c8c*/ 	.word	0x00017770


	//   ....[63]....
        /*0c90*/ 	.word	0x000177a0


	//   ....[64]....
        /*0c94*/ 	.word	0x00017860


	//   ....[65]....
        /*0c98*/ 	.word	0x00017b30


	//   ....[66]....
        /*0c9c*/ 	.word	0x000188e0


	//   ....[67]....
        /*0ca0*/ 	.word	0x00018900


	//   ....[68]....
        /*0ca4*/ 	.word	0x00018910


	//   ....[69]....
        /*0ca8*/ 	.word	0x00018920


	//   ....[70]....
        /*0cac*/ 	.word	0x00018e40


	//   ....[71]....
        /*0cb0*/ 	.word	0x00018e80


	//   ....[72]....
        /*0cb4*/ 	.word	0x00018eb0


	//   ....[73]....
        /*0cb8*/ 	.word	0x00018ee0


	//   ....[74]....
        /*0cbc*/ 	.word	0x00018f00


	//   ....[75]....
        /*0cc0*/ 	.word	0x00018f10


	//   ....[76]....
        /*0cc4*/ 	.word	0x00018f50


	//   ....[77]....
        /*0cc8*/ 	.word	0x00018f80


	//   ....[78]....
        /*0ccc*/ 	.word	0x00019430


	//   ....[79]....
        /*0cd0*/ 	.word	0x00019440


	//   ....[80]....
        /*0cd4*/ 	.word	0x000196c0


	//   ....[81]....
        /*0cd8*/ 	.word	0x000196d0


	//   ....[82]....
        /*0cdc*/ 	.word	0x0001a180


	//   ....[83]....
        /*0ce0*/ 	.word	0x0001a1b0


	//   ....[84]....
        /*0ce4*/ 	.word	0x0001a1d0


	//   ....[85]....
        /*0ce8*/ 	.word	0x0001a200


	//   ....[86]....
        /*0cec*/ 	.word	0x0001a230


	//   ....[87]....
        /*0cf0*/ 	.word	0x0001a240


	//   ....[88]....
        /*0cf4*/ 	.word	0x0001a270


	//   ....[89]....
        /*0cf8*/ 	.word	0x0001a2e0


	//   ....[90]....
        /*0cfc*/ 	.word	0x0001a410


	//   ....[91]....
        /*0d00*/ 	.word	0x0001a610


	//   ....[92]....
        /*0d04*/ 	.word	0x0001a640


	//   ....[93]....
        /*0d08*/ 	.word	0x0001a670


	//   ....[94]....
        /*0d0c*/ 	.word	0x0001a6a0


	//   ....[95]....
        /*0d10*/ 	.word	0x0001a6d0


	//   ....[96]....
        /*0d14*/ 	.word	0x0001a700


	//   ....[97]....
        /*0d18*/ 	.word	0x0001a890


	//   ....[98]....
        /*0d1c*/ 	.word	0x0001a8c0


	//   ....[99]....
        /*0d20*/ 	.word	0x0001a8f0


	//   ....[100]....
        /*0d24*/ 	.word	0x0001a920


	//   ....[101]....
        /*0d28*/ 	.word	0x0001a950


	//   ....[102]....
        /*0d2c*/ 	.word	0x0001a980


	//   ....[103]....
        /*0d30*/ 	.word	0x0001aa10


	//   ....[104]....
        /*0d34*/ 	.word	0x0001aa40


	//   ....[105]....
        /*0d38*/ 	.word	0x0001aa50


	//   ....[106]....
        /*0d3c*/ 	.word	0x0001aa90


	//   ....[107]....
        /*0d40*/ 	.word	0x0001c260


	//   ....[108]....
        /*0d44*/ 	.word	0x0001e140


	//   ....[109]....
        /*0d48*/ 	.word	0x0001e160


	//   ....[110]....
        /*0d4c*/ 	.word	0x0001e1f0


	//   ....[111]....
        /*0d50*/ 	.word	0x0001e210


	//   ....[112]....
        /*0d54*/ 	.word	0x0001e290


	//   ....[113]....
        /*0d58*/ 	.word	0x0001e2b0


	//   ....[114]....
        /*0d5c*/ 	.word	0x0001e330


	//   ....[115]....
        /*0d60*/ 	.word	0x0001e350


	//   ....[116]....
        /*0d64*/ 	.word	0x0001e3d0


	//   ....[117]....
        /*0d68*/ 	.word	0x0001e3f0


	//   ....[118]....
        /*0d6c*/ 	.word	0x0001e470


	//   ....[119]....
        /*0d70*/ 	.word	0x0001e490


	//   ....[120]....
        /*0d74*/ 	.word	0x0001e510


	//   ....[121]....
        /*0d78*/ 	.word	0x0001e530


	//   ....[122]....
        /*0d7c*/ 	.word	0x0001e540


	//   ....[123]....
        /*0d80*/ 	.word	0x0001e550


	//   ....[124]....
        /*0d84*/ 	.word	0x0001ee50


	//   ....[125]....
        /*0d88*/ 	.word	0x0001ee80


	//   ....[126]....
        /*0d8c*/ 	.word	0x0001eea0


	//   ....[127]....
        /*0d90*/ 	.word	0x0001ef20


	//   ....[128]....
        /*0d94*/ 	.word	0x0001ef40


	//   ....[129]....
        /*0d98*/ 	.word	0x0001efc0


	//   ....[130]....
        /*0d9c*/ 	.word	0x0001efe0


	//   ....[131]....
        /*0da0*/ 	.word	0x0001f060


	//   ....[132]....
        /*0da4*/ 	.word	0x0001f080


	//   ....[133]....
        /*0da8*/ 	.word	0x0001f100


	//   ....[134]....
        /*0dac*/ 	.word	0x0001f120


	//   ....[135]....
        /*0db0*/ 	.word	0x0001f1a0


	//   ....[136]....
        /*0db4*/ 	.word	0x0001f1c0


	//   ....[137]....
        /*0db8*/ 	.word	0x0001f240


	//   ....[138]....
        /*0dbc*/ 	.word	0x0001f260


	//   ....[139]....
        /*0dc0*/ 	.word	0x0001f270


	//   ....[140]....
        /*0dc4*/ 	.word	0x0001f2e0


	//   ....[141]....
        /*0dc8*/ 	.word	0x0001f330


	//   ....[142]....
        /*0dcc*/ 	.word	0x0001f3e0


	//   ....[143]....
        /*0dd0*/ 	.word	0x0001f3f0


	//   ....[144]....
        /*0dd4*/ 	.word	0x0001f460


	//   ....[145]....
        /*0dd8*/ 	.word	0x0001f470


	//   ....[146]....
        /*0ddc*/ 	.word	0x0001f480


	//   ....[147]....
        /*0de0*/ 	.word	0x0001f490


	//   ....[148]....
        /*0de4*/ 	.word	0x0001fc70


	//   ....[149]....
        /*0de8*/ 	.word	0x0001fc90


	//   ....[150]....
        /*0dec*/ 	.word	0x0001fd00


	//   ....[151]....
        /*0df0*/ 	.word	0x0001fd10


	//   ....[152]....
        /*0df4*/ 	.word	0x0001fd50


	//   ....[153]....
        /*0df8*/ 	.word	0x0001fd60


	//   ....[154]....
        /*0dfc*/ 	.word	0x0001fda0


	//   ....[155]....
        /*0e00*/ 	.word	0x0001fdb0


	//   ....[156]....
        /*0e04*/ 	.word	0x0001fdf0


	//   ....[157]....
        /*0e08*/ 	.word	0x0001fe00


	//   ....[158]....
        /*0e0c*/ 	.word	0x0001fe40


	//   ....[159]....
        /*0e10*/ 	.word	0x0001fe50


	//   ....[160]....
        /*0e14*/ 	.word	0x0001fe90


	//   ....[161]....
        /*0e18*/ 	.word	0x0001fea0


	//   ....[162]....
        /*0e1c*/ 	.word	0x0001feb0


	//   ....[163]....
        /*0e20*/ 	.word	0x0001fef0


	//   ....[164]....
        /*0e24*/ 	.word	0x000201a0


	//   ....[165]....
        /*0e28*/ 	.word	0x000201d0


	//   ....[166]....
        /*0e2c*/ 	.word	0x00020230


	//   ....[167]....
        /*0e30*/ 	.word	0x00020240


	//   ....[168]....
        /*0e34*/ 	.word	0x00020290


	//   ....[169]....
        /*0e38*/ 	.word	0x000202a0


	//   ....[170]....
        /*0e3c*/ 	.word	0x000202f0


	//   ....[171]....
        /*0e40*/ 	.word	0x00020300


	//   ....[172]....
        /*0e44*/ 	.word	0x00020350


	//   ....[173]....
        /*0e48*/ 	.word	0x00020360


	//   ....[174]....
        /*0e4c*/ 	.word	0x000203b0


	//   ....[175]....
        /*0e50*/ 	.word	0x000203c0


	//   ....[176]....
        /*0e54*/ 	.word	0x00020410


	//   ....[177]....
        /*0e58*/ 	.word	0x00020420


	//   ....[178]....
        /*0e5c*/ 	.word	0x00020430


	//   ....[179]....
        /*0e60*/ 	.word	0x00020470


	//   ....[180]....
        /*0e64*/ 	.word	0x00020a50


	//   ....[181]....
        /*0e68*/ 	.word	0x00020a60


	//   ....[182]....
        /*0e6c*/ 	.word	0x00020ad0


	//   ....[183]....
        /*0e70*/ 	.word	0x00020b10


	//   ....[184]....
        /*0e74*/ 	.word	0x00020b30


	//   ....[185]....
        /*0e78*/ 	.word	0x00020b70


	//   ....[186]....
        /*0e7c*/ 	.word	0x00020b90


	//   ....[187]....
        /*0e80*/ 	.word	0x00020bd0


	//   ....[188]....
        /*0e84*/ 	.word	0x00020bf0


	//   ....[189]....
        /*0e88*/ 	.word	0x00020c30


	//   ....[190]....
        /*0e8c*/ 	.word	0x00020c50


	//   ....[191]....
        /*0e90*/ 	.word	0x00020c90


	//   ....[192]....
        /*0e94*/ 	.word	0x00020cb0


	//   ....[193]....
        /*0e98*/ 	.word	0x00020cf0


	//   ....[194]....
        /*0e9c*/ 	.word	0x00020d10


	//   ....[195]....
        /*0ea0*/ 	.word	0x00020d20


	//   ....[196]....
        /*0ea4*/ 	.word	0x000210f0


	//   ....[197]....
        /*0ea8*/ 	.word	0x00021120


	//   ....[198]....
        /*0eac*/ 	.word	0x00021180


	//   ....[199]....
        /*0eb0*/ 	.word	0x000211b0


	//   ....[200]....
        /*0eb4*/ 	.word	0x000211e0


	//   ....[201]....
        /*0eb8*/ 	.word	0x00021210


	//   ....[202]....
        /*0ebc*/ 	.word	0x00021240


	//   ....[203]....
        /*0ec0*/ 	.word	0x00021270


	//   ....[204]....
        /*0ec4*/ 	.word	0x00021410


	//   ....[205]....
        /*0ec8*/ 	.word	0x00021440


	//   ....[206]....
        /*0ecc*/ 	.word	0x00021470


	//   ....[207]....
        /*0ed0*/ 	.word	0x000214a0


	//   ....[208]....
        /*0ed4*/ 	.word	0x000214d0


	//   ....[209]....
        /*0ed8*/ 	.word	0x00021500


	//   ....[210]....
        /*0edc*/ 	.word	0x000215c0


	//   ....[211]....
        /*0ee0*/ 	.word	0x000215e0


	//   ....[212]....
        /*0ee4*/ 	.word	0x00021600


	//   ....[213]....
        /*0ee8*/ 	.word	0x00021660


	//   ....[214]....
        /*0eec*/ 	.word	0x00022090


	//   ....[215]....
        /*0ef0*/ 	.word	0x000223d0


	//   ....[216]....
        /*0ef4*/ 	.word	0x00022460


	//   ....[217]....
        /*0ef8*/ 	.word	0x000224f0


	//   ....[218]....
        /*0efc*/ 	.word	0x00022580


	//   ....[219]....
        /*0f00*/ 	.word	0x00022660


	//   ....[220]....
        /*0f04*/ 	.word	0x000226f0


	//   ....[221]....
        /*0f08*/ 	.word	0x00022790


	//   ....[222]....
        /*0f0c*/ 	.word	0x00022820


	//   ....[223]....
        /*0f10*/ 	.word	0x00022910


	//   ....[224]....
        /*0f14*/ 	.word	0x000229a0


	//   ....[225]....
        /*0f18*/ 	.word	0x00022a40


	//   ....[226]....
        /*0f1c*/ 	.word	0x00022ad0


	//   ....[227]....
        /*0f20*/ 	.word	0x00022c10


	//   ....[228]....
        /*0f24*/ 	.word	0x00022cc0


	//   ....[229]....
        /*0f28*/ 	.word	0x00022d50


	//   ....[230]....
        /*0f2c*/ 	.word	0x00022da0


	//   ....[231]....
        /*0f30*/ 	.word	0x00022df0


	//   ....[232]....
        /*0f34*/ 	.word	0x00022e80


	//   ....[233]....
        /*0f38*/ 	.word	0x00022f10


	//   ....[234]....
        /*0f3c*/ 	.word	0x00022f60


	//   ....[235]....
        /*0f40*/ 	.word	0x00022fb0


	//   ....[236]....
        /*0f44*/ 	.word	0x000230a0


	//   ....[237]....
        /*0f48*/ 	.word	0x00023150


	//   ....[238]....
        /*0f4c*/ 	.word	0x000231a0


	//   ....[239]....
        /*0f50*/ 	.word	0x000231f0


	//   ....[240]....
        /*0f54*/ 	.word	0x00023380


	//   ....[241]....
        /*0f58*/ 	.word	0x000234d0


	//   ....[242]....
        /*0f5c*/ 	.word	0x00023580


	//   ....[243]....
        /*0f60*/ 	.word	0x000235d0


	//   ....[244]....
        /*0f64*/ 	.word	0x00023930


	//   ....[245]....
        /*0f68*/ 	.word	0x00023990


	//   ....[246]....
        /*0f6c*/ 	.word	0x00023a50


	//   ....[247]....
        /*0f70*/ 	.word	0x00023ac0


	//   ....[248]....
        /*0f74*/ 	.word	0x00023b20


	//   ....[249]....
        /*0f78*/ 	.word	0x00023bd0


	//   ....[250]....
        /*0f7c*/ 	.word	0x00023c30


	//   ....[251]....
        /*0f80*/ 	.word	0x00023cc0


	//   ....[252]....
        /*0f84*/ 	.word	0x00023d40


	//   ....[253]....
        /*0f88*/ 	.word	0x00023d90


	//   ....[254]....
        /*0f8c*/ 	.word	0x00023e20


	//   ....[255]....
        /*0f90*/ 	.word	0x00023eb0


	//   ....[0]....
        /*0f94*/ 	.word	0x00023f50


	//   ....[1]....
        /*0f98*/ 	.word	0x00023ff0


	//   ....[2]....
        /*0f9c*/ 	.word	0x00024050


	//   ....[3]....
        /*0fa0*/ 	.word	0x000240c0


	//   ....[4]....
        /*0fa4*/ 	.word	0x00024120


	//   ....[5]....
        /*0fa8*/ 	.word	0x00024190


	//   ....[6]....
        /*0fac*/ 	.word	0x00024250


	//   ....[7]....
        /*0fb0*/ 	.word	0x000242b0


	//   ....[8]....
        /*0fb4*/ 	.word	0x00024370


	//   ....[9]....
        /*0fb8*/ 	.word	0x00024650


	//   ....[10]....
        /*0fbc*/ 	.word	0x00024740


	//   ....[11]....
        /*0fc0*/ 	.word	0x000247e0


	//   ....[12]....
        /*0fc4*/ 	.word	0x00024840


	//   ....[13]....
        /*0fc8*/ 	.word	0x00024930


	//   ....[14]....
        /*0fcc*/ 	.word	0x000249a0


	//   ....[15]....
        /*0fd0*/ 	.word	0x00024a90


	//   ....[16]....
        /*0fd4*/ 	.word	0x00024b00


	//   ....[17]....
        /*0fd8*/ 	.word	0x00024bf0


	//   ....[18]....
        /*0fdc*/ 	.word	0x00024c60


	//   ....[19]....
        /*0fe0*/ 	.word	0x00024d50


	//   ....[20]....
        /*0fe4*/ 	.word	0x00024dc0


	//   ....[21]....
        /*0fe8*/ 	.word	0x00024eb0


	//   ....[22]....
        /*0fec*/ 	.word	0x00024f20


	//   ....[23]....
        /*0ff0*/ 	.word	0x00025010


	//   ....[24]....
        /*0ff4*/ 	.word	0x00025080


	//   ....[25]....
        /*0ff8*/ 	.word	0x00025120


	//   ....[26]....
        /*0ffc*/ 	.word	0x00025210


	//   ....[27]....
        /*1000*/ 	.word	0x00025280


	//   ....[28]....
        /*1004*/ 	.word	0x000252e0


	//   ....[29]....
        /*1008*/ 	.word	0x000253d0


	//   ....[30]....
        /*100c*/ 	.word	0x00025430


	//   ....[31]....
        /*1010*/ 	.word	0x00025530


	//   ....[32]....
        /*1014*/ 	.word	0x00025590


	//   ....[33]....
        /*1018*/ 	.word	0x00025690


	//   ....[34]....
        /*101c*/ 	.word	0x000256f0


	//   ....[35]....
        /*1020*/ 	.word	0x000257f0


	//   ....[36]....
        /*1024*/ 	.word	0x00025850


	//   ....[37]....
        /*1028*/ 	.word	0x00025950


	//   ....[38]....
        /*102c*/ 	.word	0x000259b0


	//   ....[39]....
        /*1030*/ 	.word	0x00025ab0


	//   ....[40]....
        /*1034*/ 	.word	0x00025b10


	//   ....[41]....
        /*1038*/ 	.word	0x00025bc0


	//   ....[42]....
        /*103c*/ 	.word	0x00025c80


	//   ....[43]....
        /*1040*/ 	.word	0x00025d60


	//   ....[44]....
        /*1044*/ 	.word	0x00025dc0


	//   ....[45]....
        /*1048*/ 	.word	0x00025ea0


	//   ....[46]....
        /*104c*/ 	.word	0x00025f00


	//   ....[47]....
        /*1050*/ 	.word	0x00025fd0


	//   ....[48]....
        /*1054*/ 	.word	0x00026030


	//   ....[49]....
        /*1058*/ 	.word	0x000260f0


	//   ....[50]....
        /*105c*/ 	.word	0x00026230


	//   ....[51]....
        /*1060*/ 	.word	0x000262e0


	//   ....[52]....
        /*1064*/ 	.word	0x00026360


	//   ....[53]....
        /*1068*/ 	.word	0x00026420


	//   ....[54]....
        /*106c*/ 	.word	0x00026480


	//   ....[55]....
        /*1070*/ 	.word	0x00026530


	//   ....[56]....
        /*1074*/ 	.word	0x00026590


	//   ....[57]....
        /*1078*/ 	.word	0x00026640


	//   ....[58]....
        /*107c*/ 	.word	0x000266a0


	//   ....[59]....
        /*1080*/ 	.word	0x00026750


	//   ....[60]....
        /*1084*/ 	.word	0x000267b0


	//   ....[61]....
        /*1088*/ 	.word	0x00026860


	//   ....[62]....
        /*108c*/ 	.word	0x000268c0


	//   ....[63]....
        /*1090*/ 	.word	0x00026970


	//   ....[64]....
        /*1094*/ 	.word	0x000269d0


	//   ....[65]....
        /*1098*/ 	.word	0x00026a80


	//   ....[66]....
        /*109c*/ 	.word	0x00026b70


	//   ....[67]....
        /*10a0*/ 	.word	0x00026c20


	//   ....[68]....
        /*10a4*/ 	.word	0x00026c80


	//   ....[69]....
        /*10a8*/ 	.word	0x00026d40


	//   ....[70]....
        /*10ac*/ 	.word	0x00026da0


	//   ....[71]....
        /*10b0*/ 	.word	0x00026e60


	//   ....[72]....
        /*10b4*/ 	.word	0x00026ec0


	//   ....[73]....
        /*10b8*/ 	.word	0x00026f80


	//   ....[74]....
        /*10bc*/ 	.word	0x00026fe0


	//   ....[75]....
        /*10c0*/ 	.word	0x000270a0


	//   ....[76]....
        /*10c4*/ 	.word	0x00027100


	//   ....[77]....
        /*10c8*/ 	.word	0x000271c0


	//   ....[78]....
        /*10cc*/ 	.word	0x00027220


	//   ....[79]....
        /*10d0*/ 	.word	0x000272e0


	//   ....[80]....
        /*10d4*/ 	.word	0x00027340


	//   ....[81]....
        /*10d8*/ 	.word	0x000273f0


	//   ....[82]....
        /*10dc*/ 	.word	0x000274e0


	//   ....[83]....
        /*10e0*/ 	.word	0x00027590


	//   ....[84]....
        /*10e4*/ 	.word	0x00027650


	//   ....[85]....
        /*10e8*/ 	.word	0x00027700


	//   ....[86]....
        /*10ec*/ 	.word	0x00027760


	//   ....[87]....
        /*10f0*/ 	.word	0x00027810


	//   ....[88]....
        /*10f4*/ 	.word	0x00027870


	//   ....[89]....
        /*10f8*/ 	.word	0x00027920


	//   ....[90]....
        /*10fc*/ 	.word	0x00027980


	//   ....[91]....
        /*1100*/ 	.word	0x00027a30


	//   ....[92]....
        /*1104*/ 	.word	0x00027a90


	//   ....[93]....
        /*1108*/ 	.word	0x00027b40


	//   ....[94]....
        /*110c*/ 	.word	0x00027ba0


	//   ....[95]....
        /*1110*/ 	.word	0x00027c50


	//   ....[96]....
        /*1114*/ 	.word	0x00027cb0


	//   ....[97]....
        /*1118*/ 	.word	0x00027d50


	//   ....[98]....
        /*111c*/ 	.word	0x00027de0


	//   ....[99]....
        /*1120*/ 	.word	0x00027e80


	//   ....[100]....
        /*1124*/ 	.word	0x00027ff0


	//   ....[101]....
        /*1128*/ 	.word	0x00028060


	//   ....[102]....
        /*112c*/ 	.word	0x000280d0


	//   ....[103]....
        /*1130*/ 	.word	0x00028140


	//   ....[104]....
        /*1134*/ 	.word	0x000281b0


	//   ....[105]....
        /*1138*/ 	.word	0x00028230


	//   ....[106]....
        /*113c*/ 	.word	0x000282b0


	//   ....[107]....
        /*1140*/ 	.word	0x00028340


	//   ....[108]....
        /*1144*/ 	.word	0x000283b0


	//   ....[109]....
        /*1148*/ 	.word	0x00028420


	//   ....[110]....
        /*114c*/ 	.word	0x00028490


	//   ....[111]....
        /*1150*/ 	.word	0x00028510


	//   ....[112]....
        /*1154*/ 	.word	0x00028580


	//   ....[113]....
        /*1158*/ 	.word	0x00028630


	//   ....[114]....
        /*115c*/ 	.word	0x00028680


	//   ....[115]....
        /*1160*/ 	.word	0x00028710


	//   ....[116]....
        /*1164*/ 	.word	0x00028840


	//----- nvinfo : EIATTR_REG_RECONFIG
	.align		4
.L_1523:
        /*1168*/ 	.byte	0x01, 0x54
	.zero		2


	//----- nvinfo : EIATTR_SYSCALL_OFFSETS
	.align		4
        /*116c*/ 	.byte	0x04, 0x46
        /*116e*/ 	.short	(.L_1525 - .L_1524)


	//   ....[0]....
.L_1524:
        /*1170*/ 	.word	0x00001e90


	//   ....[1]....
        /*1174*/ 	.word	0x00001fe0


	//   ....[2]....
        /*1178*/ 	.word	0x00006da0


	//   ....[3]....
        /*117c*/ 	.word	0x000070c0


	//   ....[4]....
        /*1180*/ 	.word	0x0001d7d0


	//   ....[5]....
        /*1184*/ 	.word	0x0001d920


	//   ....[6]....
        /*1188*/ 	.word	0x0001da10


	//   ....[7]....
        /*118c*/ 	.word	0x0001e970


	//----- nvinfo : EIATTR_MBARRIER_INSTR_OFFSETS
	.align		4
.L_1525:
        /*1190*/ 	.byte	0x04, 0x39
        /*1192*/ 	.short	(.L_1527 - .L_1526)


	//   ....[0]....
.L_1526:
        /*1194*/ 	.word	0x00000270
        /*1198*/ 	.word	0x000000ff
        /*119c*/ 	.word	0x00016800
        /*11a0*/ 	.short	0x0100
        /*11a2*/ 	.byte	0x08
	.zero		1


	//   ....[1]....
        /*11a4*/ 	.word	0x00000280
        /*11a8*/ 	.word	0x000000ff
        /*11ac*/ 	.word	0x00016820
        /*11b0*/ 	.short	0x0100
        /*11b2*/ 	.byte	0x08
	.zero		1


	//   ....[2]....
        /*11b4*/ 	.word	0x00000370
        /*11b8*/ 	.word	0x000000ff
        /*11bc*/ 	.word	0x00016830
        /*11c0*/ 	.short	0x0100
        /*11c2*/ 	.byte	0x08
	.zero		1


	//   ....[3]....
        /*11c4*/ 	.word	0x00000380
        /*11c8*/ 	.word	0x000000ff
        /*11cc*/ 	.word	0x00016840
        /*11d0*/ 	.short	0x0100
        /*11d2*/ 	.byte	0x08
	.zero		1


	//   ....[4]....
        /*11d4*/ 	.word	0x00000390
        /*11d8*/ 	.word	0x000000ff
        /*11dc*/ 	.word	0x00016838
        /*11e0*/ 	.short	0x0100
        /*11e2*/ 	.byte	0x08
	.zero		1


	//   ....[5]....
        /*11e4*/ 	.word	0x000003a0
        /*11e8*/ 	.word	0x000000ff
        /*11ec*/ 	.word	0x00016848
        /*11f0*/ 	.short	0x0100
        /*11f2*/ 	.byte	0x08
	.zero		1


	//   ....[6]....
        /*11f4*/ 	.word	0x000004d0
        /*11f8*/ 	.word	0x000000ff
        /*11fc*/ 	.word	0x00016850
        /*1200*/ 	.short	0x0100
        /*1202*/ 	.byte	0x08
	.zero		1


	//   ....[7]....
        /*1204*/ 	.word	0x000004e0
        /*1208*/ 	.word	0x000000ff
        /*120c*/ 	.word	0x00016860
        /*1210*/ 	.short	0x0100
        /*1212*/ 	.byte	0x08
	.zero		1


	//   ....[8]....
        /*1214*/ 	.word	0x000004f0
        /*1218*/ 	.word	0x000000ff
        /*121c*/ 	.word	0x00016858
        /*1220*/ 	.short	0x0100
        /*1222*/ 	.byte	0x08
	.zero		1


	//   ....[9]....
        /*1224*/ 	.word	0x00000500
        /*1228*/ 	.word	0x000000ff
        /*122c*/ 	.word	0x00016868
        /*1230*/ 	.short	0x0100
        /*1232*/ 	.byte	0x08
	.zero		1


	//   ....[10]....
        /*1234*/ 	.word	0x000005f0
        /*1238*/ 	.word	0x000000ff
        /*123c*/ 	.word	0x00016870
        /*1240*/ 	.short	0x0100
        /*1242*/ 	.byte	0x06
	.zero		1


	//   ....[11]....
        /*1244*/ 	.word	0x00000600
        /*1248*/ 	.word	0x000000ff
        /*124c*/ 	.word	0x00016880
        /*1250*/ 	.short	0x0100
        /*1252*/ 	.byte	0x06
	.zero		1


	//   ....[12]....
        /*1254*/ 	.word	0x00000610
        /*1258*/ 	.word	0x000000ff
        /*125c*/ 	.word	0x00016878
        /*1260*/ 	.short	0x0100
        /*1262*/ 	.byte	0x06
	.zero		1


	//   ....[13]....
        /*1264*/ 	.word	0x00000620
        /*1268*/ 	.word	0x000000ff
        /*126c*/ 	.word	0x00016888
        /*1270*/ 	.short	0x0100
        /*1272*/ 	.byte	0x06
	.zero		1


	//   ....[14]....
        /*1274*/ 	.word	0x00000750
        /*1278*/ 	.word	0x000000ff
        /*127c*/ 	.word	0x00016890
        /*1280*/ 	.short	0x0100
        /*1282*/ 	.byte	0x08
	.zero		1


	//   ....[15]....
        /*1284*/ 	.word	0x00000760
        /*1288*/ 	.word	0x000000ff
        /*128c*/ 	.word	0x000168a0
        /*1290*/ 	.short	0x0100
        /*1292*/ 	.byte	0x08
	.zero		1


	//   ....[16]....
        /*1294*/ 	.word	0x00000770
        /*1298*/ 	.word	0x000000ff
        /*129c*/ 	.word	0x00016898
        /*12a0*/ 	.short	0x0100
        /*12a2*/ 	.byte	0x08
	.zero		1


	//   ....[17]....
        /*12a4*/ 	.word	0x00000780
        /*12a8*/ 	.word	0x000000ff
        /*12ac*/ 	.word	0x000168a8
        /*12b0*/ 	.short	0x0100
        /*12b2*/ 	.byte	0x08
	.zero		1


	//   ....[18]....
        /*12b4*/ 	.word	0x000008b0
        /*12b8*/ 	.word	0x000000ff
        /*12bc*/ 	.word	0x000168b0
        /*12c0*/ 	.short	0x0100
        /*12c2*/ 	.byte	0x08
	.zero		1


	//   ....[19]....
        /*12c4*/ 	.word	0x000008c0
        /*12c8*/ 	.word	0x000000ff
        /*12cc*/ 	.word	0x000168c0
        /*12d0*/ 	.short	0x0100
        /*12d2*/ 	.byte	0x08
	.zero		1


	//   ....[20]....
        /*12d4*/ 	.word	0x000008d0
        /*12d8*/ 	.word	0x000000ff
        /*12dc*/ 	.word	0x000168b8
        /*12e0*/ 	.short	0x0100
        /*12e2*/ 	.byte	0x08
	.zero		1


	//   ....[21]....
        /*12e4*/ 	.word	0x000008e0
        /*12e8*/ 	.word	0x000000ff
        /*12ec*/ 	.word	0x000168c8
        /*12f0*/ 	.short	0x0100
        /*12f2*/ 	.byte	0x08
	.zero		1


	//   ....[22]....
        /*12f4*/ 	.word	0x000031a0
        /*12f8*/ 	.word	0x00000045
        /*12fc*/ 	.word	0x00016890
        /*1300*/ 	.short	0x010a
        /*1302*/ 	.byte	0x3f
	.zero		1


	//   ....[23]....
        /*1304*/ 	.word	0x00004710
        /*1308*/ 	.word	0x00000045
        /*130c*/ 	.word	0x00016890
        /*1310*/ 	.short	0x010a
        /*1312*/ 	.byte	0x3f
	.zero		1


	//   ....[24]....
        /*1314*/ 	.word	0x00005850
        /*1318*/ 	.word	0x00000045
        /*131c*/ 	.word	0x00016890
        /*1320*/ 	.short	0x010a
        /*1322*/ 	.byte	0x3f
	.zero		1


	//   ....[25]....
        /*1324*/ 	.word	0x00005d60
        /*1328*/ 	.word	0x00000008
        /*132c*/ 	.word	0x00000000
        /*1330*/ 	.short	0x0101
        /*1332*/ 	.byte	0x3f
	.zero		1


	//   ....[26]....
        /*1334*/ 	.word	0x00005da0
        /*1338*/ 	.word	0x00000045
        /*133c*/ 	.word	0x000168b0
        /*1340*/ 	.short	0x010a
        /*1342*/ 	.byte	0x3f
	.zero		1


	//   ....[27]....
        /*1344*/ 	.word	0x00006230
        /*1348*/ 	.word	0x00000045
        /*134c*/ 	.word	0x00000000
        /*1350*/ 	.short	0x0101
        /*1352*/ 	.byte	0x3f
	.zero		1


	//   ....[28]....
        /*1354*/ 	.word	0x00006e40
        /*1358*/ 	.word	0x00000002
        /*135c*/ 	.word	0x00016800
        /*1360*/ 	.short	0x010a
        /*1362*/ 	.byte	0x3f
	.zero		1


	//   ....[29]....
        /*1364*/ 	.word	0x00006e90
        /*1368*/ 	.word	0x00000002
        /*136c*/ 	.word	0x00016800
        /*1370*/ 	.short	0x010a
        /*1372*/ 	.byte	0x3f
	.zero		1


	//   ....[30]....
        /*1374*/ 	.word	0x00007ad0
        /*1378*/ 	.word	0x00000002
        /*137c*/ 	.word	0x00016800
        /*1380*/ 	.short	0x010a
        /*1382*/ 	.byte	0x3f
	.zero		1


	//   ....[31]....
        /*1384*/ 	.word	0x000090f0
        /*1388*/ 	.word	0x00000002
        /*138c*/ 	.word	0x00016800
        /*1390*/ 	.short	0x010a
        /*1392*/ 	.byte	0x3f
	.zero		1


	//   ....[32]....
        /*1394*/ 	.word	0x0000a0d0
        /*1398*/ 	.word	0x00000000
        /*139c*/ 	.word	0x00016830
        /*13a0*/ 	.short	0x010a
        /*13a2*/ 	.byte	0x3f
	.zero		1


	//   ....[33]....
        /*13a4*/ 	.word	0x0000a180
        /*13a8*/ 	.word	0x00000000
        /*13ac*/ 	.word	0x00016830
        /*13b0*/ 	.short	0x010a
        /*13b2*/ 	.byte	0x3f
	.zero		1


	//   ....[34]....
        /*13b4*/ 	.word	0x0000ab20
        /*13b8*/ 	.word	0x00000004
        /*13bc*/ 	.word	0x00000000
        /*13c0*/ 	.short	0x0101
        /*13c2*/ 	.byte	0x3f
	.zero		1


	//   ....[35]....
        /*13c4*/ 	.word	0x0000dc20
        /*13c8*/ 	.word	0x00000009
        /*13cc*/ 	.word	0x00016830
        /*13d0*/ 	.short	0x010a
        /*13d2*/ 	.byte	0x3f
	.zero		1


	//   ....[36]....
        /*13d4*/ 	.word	0x0000dc70
        /*13d8*/ 	.word	0x00000009
        /*13dc*/ 	.word	0x00016830
        /*13e0*/ 	.short	0x010a
        /*13e2*/ 	.byte	0x3f
	.zero		1


	//   ....[37]....
        /*13e4*/ 	.word	0x0000df90
        /*13e8*/ 	.word	0x00000009
        /*13ec*/ 	.word	0x00016850
        /*13f0*/ 	.short	0x010a
        /*13f2*/ 	.byte	0x3f
	.zero		1


	//   ....[38]....
        /*13f4*/ 	.word	0x0000dfd0
        /*13f8*/ 	.word	0x00000009
        /*13fc*/ 	.word	0x00016850
        /*1400*/ 	.short	0x010a
        /*1402*/ 	.byte	0x3f
	.zero		1


	//   ....[39]....
        /*1404*/ 	.word	0x0000eb00
        /*1408*/ 	.word	0x00000038
        /*140c*/ 	.word	0x00000000
        /*1410*/ 	.short	0x0101
        /*1412*/ 	.byte	0x3f
	.zero		1


	//   ....[40]....
        /*1414*/ 	.word	0x00010f20
        /*1418*/ 	.word	0x00000013
        /*141c*/ 	.word	0x00000000
        /*1420*/ 	.short	0x0101
        /*1422*/ 	.byte	0x3f
	.zero		1


	//   ....[41]....
        /*1424*/ 	.word	0x00011720
        /*1428*/ 	.word	0x00000009
        /*142c*/ 	.word	0x00016830
        /*1430*/ 	.short	0x010a
        /*1432*/ 	.byte	0x3f
	.zero		1


	//   ....[42]....
        /*1434*/ 	.word	0x00011770
        /*1438*/ 	.word	0x00000009
        /*143c*/ 	.word	0x00016830
        /*1440*/ 	.short	0x010a
        /*1442*/ 	.byte	0x3f
	.zero		1


	//   ....[43]....
        /*1444*/ 	.word	0x00011ac0
        /*1448*/ 	.word	0x00000009
        /*144c*/ 	.word	0x00016850
        /*1450*/ 	.short	0x010a
        /*1452*/ 	.byte	0x3f
	.zero		1


	//   ....[44]....
        /*1454*/ 	.word	0x00011b00
        /*1458*/ 	.word	0x00000009
        /*145c*/ 	.word	0x00016850
        /*1460*/ 	.short	0x010a
        /*1462*/ 	.byte	0x3f
	.zero		1


	//   ....[45]....
        /*1464*/ 	.word	0x00012060
        /*1468*/ 	.word	0x0000000c
        /*146c*/ 	.word	0x00000000
        /*1470*/ 	.short	0x0101
        /*1472*/ 	.byte	0x3f
	.zero		1


	//   ....[46]....
        /*1474*/ 	.word	0x000139d0
        /*1478*/ 	.word	0x0000000f
        /*147c*/ 	.word	0x00000000
        /*1480*/ 	.short	0x0101
        /*1482*/ 	.byte	0x3f
	.zero		1


	//   ....[47]....
        /*1484*/ 	.word	0x00013f00
        /*1488*/ 	.word	0x00000009
        /*148c*/ 	.word	0x00016830
        /*1490*/ 	.short	0x010a
        /*1492*/ 	.byte	0x3f
	.zero		1


	//   ....[48]....
        /*1494*/ 	.word	0x00013f50
        /*1498*/ 	.word	0x00000009
        /*149c*/ 	.word	0x00016830
        /*14a0*/ 	.short	0x010a
        /*14a2*/ 	.byte	0x3f
	.zero		1


	//   ....[49]....
        /*14a4*/ 	.word	0x000142a0
        /*14a8*/ 	.word	0x00000009
        /*14ac*/ 	.word	0x00016850
        /*14b0*/ 	.short	0x010a
        /*14b2*/ 	.byte	0x3f
	.zero		1


	//   ....[50]....
        /*14b4*/ 	.word	0x000142e0
        /*14b8*/ 	.word	0x00000009
        /*14bc*/ 	.word	0x00016850
        /*14c0*/ 	.short	0x010a
        /*14c2*/ 	.byte	0x3f
	.zero		1


	//   ....[51]....
        /*14c4*/ 	.word	0x000148b0
        /*14c8*/ 	.word	0x00000036
        /*14cc*/ 	.word	0x00000000
        /*14d0*/ 	.short	0x0101
        /*14d2*/ 	.byte	0x3f
	.zero		1


	//   ....[52]....
        /*14d4*/ 	.word	0x00017230
        /*14d8*/ 	.word	0x0000000f
        /*14dc*/ 	.word	0x00000000
        /*14e0*/ 	.short	0x0101
        /*14e2*/ 	.byte	0x3f
	.zero		1


	//   ....[53]....
        /*14e4*/ 	.word	0x00017680
        /*14e8*/ 	.word	0x0000000b
        /*14ec*/ 	.word	0x00016850
        /*14f0*/ 	.short	0x010a
        /*14f2*/ 	.byte	0x3f
	.zero		1


	//   ....[54]....
        /*14f4*/ 	.word	0x000176f0
        /*14f8*/ 	.word	0x0000000b
        /*14fc*/ 	.word	0x00016850
        /*1500*/ 	.short	0x010a
        /*1502*/ 	.byte	0x3f
	.zero		1


	//   ....[55]....
        /*1504*/ 	.word	0x00017d10
        /*1508*/ 	.word	0x00000002
        /*150c*/ 	.word	0x00000000
        /*1510*/ 	.short	0x0101
        /*1512*/ 	.byte	0x3f
	.zero		1


	//   ....[56]....
        /*1514*/ 	.word	0x00018d50
        /*1518*/ 	.word	0x00000000
        /*151c*/ 	.word	0x00000000
        /*1520*/ 	.short	0x0101
        /*1522*/ 	.byte	0x3f
	.zero		1


	//   ....[57]....
        /*1524*/ 	.word	0x00019370
        /*1528*/ 	.word	0x00000008
        /*152c*/ 	.word	0x00000000
        /*1530*/ 	.short	0x0101
        /*1532*/ 	.byte	0x3f
	.zero		1


	//   ....[58]....
        /*1534*/ 	.word	0x0001c340
        /*1538*/ 	.word	0x00000010
        /*153c*/ 	.word	0x00016820
        /*1540*/ 	.short	0x010a
        /*1542*/ 	.byte	0x3f
	.zero		1


	//   ....[59]....
        /*1544*/ 	.word	0x0001c400
        /*1548*/ 	.word	0x00000005
        /*154c*/ 	.word	0x000168a0
        /*1550*/ 	.short	0x010a
        /*1552*/ 	.byte	0x3f
	.zero		1


	//   ....[60]....
        /*1554*/ 	.word	0x0001c640
        /*1558*/ 	.word	0x00000005
        /*155c*/ 	.word	0x000168c0
        /*1560*/ 	.short	0x010a
        /*1562*/ 	.byte	0x3f
	.zero		1


	//   ....[61]....
        /*1564*/ 	.word	0x0001c9d0
        /*1568*/ 	.word	0x00000005
        /*156c*/ 	.word	0x000168a0
        /*1570*/ 	.short	0x010a
        /*1572*/ 	.byte	0x3f
	.zero		1


	//   ....[62]....
        /*1574*/ 	.word	0x0001cbf0
        /*1578*/ 	.word	0x00000005
        /*157c*/ 	.word	0x000168c0
        /*1580*/ 	.short	0x010a
        /*1582*/ 	.byte	0x3f
	.zero		1


	//   ....[63]....
        /*1584*/ 	.word	0x0001dec0
        /*1588*/ 	.word	0x00000003
        /*158c*/ 	.word	0x00016840
        /*1590*/ 	.short	0x010a
        /*1592*/ 	.byte	0x3f
	.zero		1


	//   ....[64]....
        /*1594*/ 	.word	0x0001e650
        /*1598*/ 	.word	0x00000003
        /*159c*/ 	.word	0x00016830
        /*15a0*/ 	.short	0x0107
        /*15a2*/ 	.byte	0x3f
	.zero		1


	//   ....[65]....
        /*15a4*/ 	.word	0x0001e720
        /*15a8*/ 	.word	0x00000003
        /*15ac*/ 	.word	0x00016830
        /*15b0*/ 	.short	0x0101
        /*15b2*/ 	.byte	0x3f
	.zero		1


	//   ....[66]....
        /*15b4*/ 	.word	0x0001f570
        /*15b8*/ 	.word	0x00000010
        /*15bc*/ 	.word	0x00016800
        /*15c0*/ 	.short	0x0107
        /*15c2*/ 	.byte	0x3f
	.zero		1


	//   ....[67]....
        /*15c4*/ 	.word	0x0001f660
        /*15c8*/ 	.word	0x00000010
        /*15cc*/ 	.word	0x00016800
        /*15d0*/ 	.short	0x0101
        /*15d2*/ 	.byte	0x3f
	.zero		1


	//   ....[68]....
        /*15d4*/ 	.word	0x0001f680
        /*15d8*/ 	.word	0x00000010
        /*15dc*/ 	.word	0x00016820
        /*15e0*/ 	.short	0x010a
        /*15e2*/ 	.byte	0x3f
	.zero		1


	//   ....[69]....
        /*15e4*/ 	.word	0x0001fa60
        /*15e8*/ 	.word	0x00000005
        /*15ec*/ 	.word	0x00016840
        /*15f0*/ 	.short	0x010a
        /*15f2*/ 	.byte	0x3f
	.zero		1


	//   ....[70]....
        /*15f4*/ 	.word	0x0001ff70
        /*15f8*/ 	.word	0x00000005
        /*15fc*/ 	.word	0x00016830
        /*1600*/ 	.short	0x0107
        /*1602*/ 	.byte	0x3f
	.zero		1


	//   ....[71]....
        /*1604*/ 	.word	0x00020030
        /*1608*/ 	.word	0x00000005
        /*160c*/ 	.word	0x00016830
        /*1610*/ 	.short	0x0101
        /*1612*/ 	.byte	0x3f
	.zero		1


	//   ....[72]....
        /*1614*/ 	.word	0x00020090
        /*1618*/ 	.word	0x00000005
        /*161c*/ 	.word	0x00016860
        /*1620*/ 	.short	0x010a
        /*1622*/ 	.byte	0x3f
	.zero		1


	//   ....[73]....
        /*1624*/ 	.word	0x00020560
        /*1628*/ 	.word	0x00000005
        /*162c*/ 	.word	0x00016850
        /*1630*/ 	.short	0x0107
        /*1632*/ 	.byte	0x3f
	.zero		1


	//   ....[74]....
        /*1634*/ 	.word	0x000206e0
        /*1638*/ 	.word	0x00000005
        /*163c*/ 	.word	0x00016850
        /*1640*/ 	.short	0x0101
        /*1642*/ 	.byte	0x3f
	.zero		1


	//   ....[75]....
        /*1644*/ 	.word	0x00020910
        /*1648*/ 	.word	0x00000000
        /*164c*/ 	.word	0x00016860
        /*1650*/ 	.short	0x010a
        /*1652*/ 	.byte	0x3f
	.zero		1


	//   ....[76]....
        /*1654*/ 	.word	0x00020dd0
        /*1658*/ 	.word	0x00000000
        /*165c*/ 	.word	0x00016850
        /*1660*/ 	.short	0x0107
        /*1662*/ 	.byte	0x3f
	.zero		1


	//   ....[77]....
        /*1664*/ 	.word	0x00020eb0
        /*1668*/ 	.word	0x00000000
        /*166c*/ 	.word	0x00016850
        /*1670*/ 	.short	0x0101
        /*1672*/ 	.byte	0x3f
	.zero		1


	//   ....[78]....
        /*1674*/ 	.word	0x00022010
        /*1678*/ 	.word	0x00000005
        /*167c*/ 	.word	0x00016820
        /*1680*/ 	.short	0x010a
        /*1682*/ 	.byte	0x3f
	.zero		1


	//   ....[79]....
        /*1684*/ 	.word	0x000221b0
        /*1688*/ 	.word	0x00000003
        /*168c*/ 	.word	0x00016840
        /*1690*/ 	.short	0x010a
        /*1692*/ 	.byte	0x3f
	.zero		1


	//   ....[80]....
        /*1694*/ 	.word	0x00022240
        /*1698*/ 	.word	0x00000005
        /*169c*/ 	.word	0x00016840
        /*16a0*/ 	.short	0x010a
        /*16a2*/ 	.byte	0x3f
	.zero		1


	//   ....[81]....
        /*16a4*/ 	.word	0x00022280
        /*16a8*/ 	.word	0x00000003
        /*16ac*/ 	.word	0x00016860
        /*16b0*/ 	.short	0x010a
        /*16b2*/ 	.byte	0x3f
	.zero		1


	//   ....[82]....
        /*16b4*/ 	.word	0x000222c0
        /*16b8*/ 	.word	0x00000005
        /*16bc*/ 	.word	0x00016860
        /*16c0*/ 	.short	0x010a
        /*16c2*/ 	.byte	0x3f
	.zero		1


	//   ....[83]....
        /*16c4*/ 	.word	0x00022320
        /*16c8*/ 	.word	0x00000045
        /*16cc*/ 	.word	0x00016890
        /*16d0*/ 	.short	0x010a
        /*16d2*/ 	.byte	0x3f
	.zero		1


	//   ....[84]....
        /*16d4*/ 	.word	0x000225b0
        /*16d8*/ 	.word	0x00000045
        /*16dc*/ 	.word	0x00016890
        /*16e0*/ 	.short	0x010a
        /*16e2*/ 	.byte	0x3f
	.zero		1


	//   ....[85]....
        /*16e4*/ 	.word	0x00022860
        /*16e8*/ 	.word	0x00000045
        /*16ec*/ 	.word	0x00016890
        /*16f0*/ 	.short	0x010a
        /*16f2*/ 	.byte	0x3f
	.zero		1


	//   ....[86]....
        /*16f4*/ 	.word	0x00022b10
        /*16f8*/ 	.word	0x00000045
        /*16fc*/ 	.word	0x000168b0
        /*1700*/ 	.short	0x010a
        /*1702*/ 	.byte	0x3f
	.zero		1


	//   ....[87]....
        /*1704*/ 	.word	0x00022fe0
        /*1708*/ 	.word	0x00000002
        /*170c*/ 	.word	0x00016800
        /*1710*/ 	.short	0x010a
        /*1712*/ 	.byte	0x3f
	.zero		1


	//   ....[88]....
        /*1714*/ 	.word	0x00023600
        /*1718*/ 	.word	0x00000002
        /*171c*/ 	.word	0x00016800
        /*1720*/ 	.short	0x010a
        /*1722*/ 	.byte	0x3f
	.zero		1


	//   ....[89]....
        /*1724*/ 	.word	0x00023650
        /*1728*/ 	.word	0x00000000
        /*172c*/ 	.word	0x00016830
        /*1730*/ 	.short	0x010a
        /*1732*/ 	.byte	0x3f
	.zero		1


	//   ....[90]....
        /*1734*/ 	.word	0x000236a0
        /*1738*/ 	.word	0x00000009
        /*173c*/ 	.word	0x00016830
        /*1740*/ 	.short	0x010a
        /*1742*/ 	.byte	0x3f
	.zero		1


	//   ....[91]....
        /*1744*/ 	.word	0x000236f0
        /*1748*/ 	.word	0x00000009
        /*174c*/ 	.word	0x00016850
        /*1750*/ 	.short	0x010a
        /*1752*/ 	.byte	0x3f
	.zero		1


	//   ....[92]....
        /*1754*/ 	.word	0x00023740
        /*1758*/ 	.word	0x00000009
        /*175c*/ 	.word	0x00016830
        /*1760*/ 	.short	0x010a
        /*1762*/ 	.byte	0x3f
	.zero		1


	//   ....[93]....
        /*1764*/ 	.word	0x00023790
        /*1768*/ 	.word	0x00000009
        /*176c*/ 	.word	0x00016850
        /*1770*/ 	.short	0x010a
        /*1772*/ 	.byte	0x3f
	.zero		1


	//   ....[94]....
        /*1774*/ 	.word	0x000237e0
        /*1778*/ 	.word	0x00000009
        /*177c*/ 	.word	0x00016830
        /*1780*/ 	.short	0x010a
        /*1782*/ 	.byte	0x3f
	.zero		1


	//   ....[95]....
        /*1784*/ 	.word	0x00023830
        /*1788*/ 	.word	0x00000009
        /*178c*/ 	.word	0x00016850
        /*1790*/ 	.short	0x010a
        /*1792*/ 	.byte	0x3f
	.zero		1


	//   ....[96]....
        /*1794*/ 	.word	0x00023880
        /*1798*/ 	.word	0x0000000b
        /*179c*/ 	.word	0x00016850
        /*17a0*/ 	.short	0x010a
        /*17a2*/ 	.byte	0x3f
	.zero		1


	//   ....[97]....
        /*17a4*/ 	.word	0x00024430
        /*17a8*/ 	.word	0x00000010
        /*17ac*/ 	.word	0x00016820
        /*17b0*/ 	.short	0x010a
        /*17b2*/ 	.byte	0x3f
	.zero		1


	//   ....[98]....
        /*17b4*/ 	.word	0x00024480
        /*17b8*/ 	.word	0x00000005
        /*17bc*/ 	.word	0x000168a0
        /*17c0*/ 	.short	0x010a
        /*17c2*/ 	.byte	0x3f
	.zero		1


	//   ....[99]....
        /*17c4*/ 	.word	0x000244d0
        /*17c8*/ 	.word	0x00000005
        /*17cc*/ 	.word	0x000168c0
        /*17d0*/ 	.short	0x010a
        /*17d2*/ 	.byte	0x3f
	.zero		1


	//   ....[100]....
        /*17d4*/ 	.word	0x00024520
        /*17d8*/ 	.word	0x00000005
        /*17dc*/ 	.word	0x000168a0
        /*17e0*/ 	.short	0x010a
        /*17e2*/ 	.byte	0x3f
	.zero		1


	//   ....[101]....
        /*17e4*/ 	.word	0x00024570
        /*17e8*/ 	.word	0x00000005
        /*17ec*/ 	.word	0x000168c0
        /*17f0*/ 	.short	0x010a
        /*17f2*/ 	.byte	0x3f
	.zero		1


	//   ....[102]....
        /*17f4*/ 	.word	0x00024690
        /*17f8*/ 	.word	0x00000003
        /*17fc*/ 	.word	0x00016840
        /*1800*/ 	.short	0x010a
        /*1802*/ 	.byte	0x3f
	.zero		1


	//   ....[103]....
        /*1804*/ 	.word	0x00026130
        /*1808*/ 	.word	0x00000010
        /*180c*/ 	.word	0x00016820
        /*1810*/ 	.short	0x010a
        /*1812*/ 	.byte	0x3f
	.zero		1


	//   ....[104]....
        /*1814*/ 	.word	0x00026180
        /*1818*/ 	.word	0x00000005
        /*181c*/ 	.word	0x00016840
        /*1820*/ 	.short	0x010a
        /*1822*/ 	.byte	0x3f
	.zero		1


	//   ....[105]....
        /*1824*/ 	.word	0x00026ac0
        /*1828*/ 	.word	0x00000005
        /*182c*/ 	.word	0x00016860
        /*1830*/ 	.short	0x010a
        /*1832*/ 	.byte	0x3f
	.zero		1


	//   ....[106]....
        /*1834*/ 	.word	0x00027430
        /*1838*/ 	.word	0x00000000
        /*183c*/ 	.word	0x00016860
        /*1840*/ 	.short	0x010a
        /*1842*/ 	.byte	0x3f
	.zero		1


	//   ....[107]....
        /*1844*/ 	.word	0x00028760
        /*1848*/ 	.word	0x00000005
        /*184c*/ 	.word	0x00016820
        /*1850*/ 	.short	0x010a
        /*1852*/ 	.byte	0x3f
	.zero		1


	//   ....[108]....
        /*1854*/ 	.word	0x00028900
        /*1858*/ 	.word	0x00000003
        /*185c*/ 	.word	0x00016840
        /*1860*/ 	.short	0x010a
        /*1862*/ 	.byte	0x3f
	.zero		1


	//   ....[109]....
        /*1864*/ 	.word	0x00028950
        /*1868*/ 	.word	0x00000005
        /*186c*/ 	.word	0x00016840
        /*1870*/ 	.short	0x010a
        /*1872*/ 	.byte	0x3f
	.zero		1


	//   ....[110]....
        /*1874*/ 	.word	0x000289a0
        /*1878*/ 	.word	0x00000003
        /*187c*/ 	.word	0x00016860
        /*1880*/ 	.short	0x010a
        /*1882*/ 	.byte	0x3f
	.zero		1


	//----- nvinfo : EIATTR_NUM_MBARRIERS
	.align		4
.L_1527:
        /*1884*/ 	.byte	0x03, 0x38
        /*1886*/ 	.short	0x0016


	//----- nvinfo : EIATTR_EXIT_INSTR_OFFSETS
	.align		4
        /*1888*/ 	.byte	0x04, 0x1c
        /*188a*/ 	.short	(.L_1529 - .L_1528)


	//   ....[0]....
.L_1528:
        /*188c*/ 	.word	0x00022310


	//----- nvinfo : EIATTR_MAX_THREADS
	.align		4
.L_1529:
        /*1890*/ 	.byte	0x04, 0x05
        /*1892*/ 	.short	(.L_1531 - .L_1530)
.L_1530:
        /*1894*/ 	.word	0x00000200
        /*1898*/ 	.word	0x00000001
        /*189c*/ 	.word	0x00000001


	//----- nvinfo : EIATTR_CRS_STACK_SIZE
	.align		4
.L_1531:
        /*18a0*/ 	.byte	0x04, 0x1e
        /*18a2*/ 	.short	(.L_1533 - .L_1532)
.L_1532:
        /*18a4*/ 	.word	0x00000000


	//----- nvinfo : EIATTR_CBANK_PARAM_SIZE
	.align		4
.L_1533:
        /*18a8*/ 	.byte	0x03, 0x19
        /*18aa*/ 	.short	0x0af0


	//----- nvinfo : EIATTR_PARAM_CBANK
	.align		4
        /*18ac*/ 	.byte	0x04, 0x0a
        /*18ae*/ 	.short	(.L_1535 - .L_1534)
	.align		4
.L_1534:
        /*18b0*/ 	.word	index@(.nv.constant0._ZN7cutlass13device_kernelIN5flash11enable_sm90INS1_16FlashAttnFwdSm90INS1_25CollectiveMainloopFwdSm90ILi2EN4cute5tupleIJNS5_1CILi1EEES8_S8_EEENS6_IJNS7_ILi192EEENS7_ILi128EEENS7_ILi64EEEEEELi64ENS_10bfloat16_tEfNS_4arch4Sm90ELb0ELb1ELb1ELb1ELb1ELb1ELb0ELb1ELb1ELb1ELb1ELb0EEENS1_21CollectiveEpilogueFwdINS6_IJSA_SC_SB_EEES9_SE_SG_Li384ELb1ELb1ELb1ELb0EEENS1_36VarlenDynamicPersistentTileSchedulerILi192ELi128ELi384ELi128ELb1ELb1ELb1ELb1ELb0ELb1EEEEEEEEEvNT_6ParamsE)
        /*18b4*/ 	.short	0x0210
        /*18b6*/ 	.short	0x0af0


	//----- nvinfo : EIATTR_SW_WAR
	.align		4
.L_1535:
        /*18b8*/ 	.byte	0x04, 0x36
        /*18ba*/ 	.short	(.L_1537 - .L_1536)
.L_1536:
        /*18bc*/ 	.word	0x00000008
.L_1537:


//--------------------- .nv.info._ZN7cutlass13device_kernelIN5flash11enable_sm90INS1_16FlashAttnFwdSm90INS1_25CollectiveMainloopFwdSm90ILi2EN4cute5tupleIJNS5_1CILi1EEES8_S8_EEENS6_IJNS7_ILi192EEENS7_ILi128EEENS7_ILi64EEEEEELi64ENS_10bfloat16_tEfNS_4arch4Sm90ELb1ELb0ELb1ELb0ELb1ELb0ELb0ELb1ELb1ELb1ELb1ELb0EEENS1_21CollectiveEpilogueFwdINS6_IJSA_SC_SB_EEES9_SE_SG_Li384ELb0ELb1ELb1ELb0EEENS1_19SingleTileSchedulerILb0ELb1ELb1ELi192EEEEEEEEEvNT_6ParamsE --------------------------
	.section	.nv.info._ZN7cutlass13device_kernelIN5flash11enable_sm90INS1_16FlashAttnFwdSm90INS1_25CollectiveMainloopFwdSm90ILi2EN4cute5tupleIJNS5_1CILi1EEES8_S8_EEENS6_IJNS7_ILi192EEENS7_ILi128EEENS7_ILi64EEEEEELi64ENS_10bfloat16_tEfNS_4arch4Sm90ELb1ELb0ELb1ELb0ELb1ELb0ELb0ELb1ELb1ELb1ELb1ELb0EEENS1_21CollectiveEpilogueFwdINS6_IJSA_SC_SB_EEES9_SE_SG_Li384ELb0ELb1ELb1ELb0EEENS1_19SingleTileSchedulerILb0ELb1ELb1ELi192EEEEEEEEEvNT_6ParamsE,"",@"SHT_CUDA_INFO"
	.sectionflags	@""
	.align	4


	//----- nvinfo : EIATTR_CUDA_API_VERSION
	.align		4
        /*0000*/ 	.byte	0x04, 0x37
        /*0002*/ 	.short	(.L_1539 - .L_1538)
.L_1538:
        /*0004*/ 	.word	0x00000082


	//----- nvinfo : EIATTR_KPARAM_INFO
	.align		4
.L_1539:
        /*0008*/ 	.byte	0x04, 0x17
        /*000a*/ 	.short	(.L_1541 - .L_1540)
.L_1540:
        /*000c*/ 	.word	0x00000000
        /*0010*/ 	.short	0x0000
        /*0012*/ 	.short	0x0070
        /*0014*/ 	.byte	0x00, 0xf0, 0x01, 0x28


	//----- nvinfo : EIATTR_SPARSE_MMA_MASK
	.align		4
.L_1541:
        /*0018*/ 	.byte	0x03, 0x50
        /*001a*/ 	.short	0x0000


	//----- nvinfo : EIATTR_MAXREG_COUNT
	.align		4
        /*001c*/ 	.byte	0x03, 0x1b
        /*001e*/ 	.short	0x0080


	//----- nvinfo : EIATTR_NUM_BARRIERS
	.align		4
        /*0020*/ 	.byte	0x02, 0x4c
        /*0022*/ 	.byte	0x10
	.zero		1


	//----- nvinfo : EIATTR_EXTERNS
	.align		4
        /*0024*/ 	.byte	0x04, 0x0f
        /*0026*/ 	.short	(.L_1543 - .L_1542)


	//   ....[0]....
	.align		4
.L_1542:
        /*0028*/ 	.word	index@(__assertfail)


	//----- nvinfo : EIATTR_ANNOTATIONS
	.align		4
.L_1543:
        /*002c*/ 	.byte	0x04, 0x55
        /*002e*/ 	.short	(.L_1545 - .L_1544)


	//   ....[0]....
.L_1544:
        /*0030*/ 	.word	0x00000001
        /*0034*/ 	.byte	0x80, 0xbe, 0x00, 0x00, 0x01, 0x00, 0x00, 0x00, 0x20, 0xd4, 0x00, 0x00


	//----- nvinfo : EIATTR_MERCURY_ISA_VERSION
	.align		4
.L_1545:
        /*0040*/ 	.byte	0x03, 0x5f
        /*0042*/ 	.short	0x0101


	//----- nvinfo : EIATTR_INT_WARP_WIDE_INSTR_OFFSETS
	.align		4
        /*0044*/ 	.byte	0x04, 0x31
        /*0046*/ 	.short	(.L_1547 - .L_1546)


	//   ....[0]....
.L_1546:
        /*0048*/ 	.word	0x000000c0


	//   ....[1]....
        /*004c*/ 	.word	0x000000d0


	//   ....[2]....
        /*0050*/ 	.word	0x00000170


	//----- nvinfo : EIATTR_COOP_GROUP_MASK_REGIDS
	.align		4
.L_1547:
        /*0054*/ 	.byte	0x04, 0x29
        /*0056*/ 	.short	(.L_1549 - .L_1548)


	//   ....[0]....
.L_1548:
        /*0058*/ 	.word	0xffffffff


	//   ....[1]....
        /*005c*/ 	.word	0xffffffff


	//   ....[2]....
        /*0060*/ 	.word	0xffffffff


	//   ....[3]....
        /*0064*/ 	.word	0xffffffff


	//   ....[4]....
        /*0068*/ 	.word	0xffffffff


	//   ....[5]....
        /*006c*/ 	.word	0xffffffff


	//   ....[6]....
        /*0070*/ 	.word	0xffffffff


	//   ....[7]....
        /*0074*/ 	.word	0xffffffff


	//   ....[8]....
        /*0078*/ 	.word	0xffffffff


	//   ....[9]....
        /*007c*/ 	.word	0xffffffff


	//   ....[10]....
        /*0080*/ 	.word	0xffffffff


	//   ....[11]....
        /*0084*/ 	.word	0xffffffff


	//   ....[12]....
        /*0088*/ 	.word	0xffffffff


	//   ....[13]....
        /*008c*/ 	.word	0xffffffff


	//   ....[14]....
        /*0090*/ 	.word	0xffffffff


	//   ....[15]....
        /*0094*/ 	.word	0xffffffff


	//   ....[16]....
        /*0098*/ 	.word	0xffffffff


	//   ....[17]....
        /*009c*/ 	.word	0xffffffff


	//   ....[18]....
        /*00a0*/ 	.word	0xffffffff


	//   ....[19]....
        /*00a4*/ 	.word	0xffffffff


	//   ....[20]....
        /*00a8*/ 	.word	0xffffffff


	//   ....[21]....
        /*00ac*/ 	.word	0xffffffff


	//   ....[22]....
        /*00b0*/ 	.word	0xffffffff


	//   ....[23]....
        /*00b4*/ 	.word	0xffffffff


	//   ....[24]....
        /*00b8*/ 	.word	0xffffffff


	//   ....[25]....
        /*00bc*/ 	.word	0xffffffff


	//   ....[26]....
        /*00c0*/ 	.word	0xffffffff


	//   ....[27]....
        /*00c4*/ 	.word	0xffffffff


	//   ....[28]....
        /*00c8*/ 	.word	0xffffffff


	//   ....[29]....
        /*00cc*/ 	.word	0xffffffff


	//   ....[30]....
        /*00d0*/ 	.word	0xffffffff


	//   ....[31]....
        /*00d4*/ 	.word	0xffffffff


	//   ....[32]....
        /*00d8*/ 	.word	0xffffffff


	//   ....[33]....
        /*00dc*/ 	.word	0xffffffff


	//   ....[34]....
        /*00e0*/ 	.word	0xffffffff


	//   ....[35]....
        /*00e4*/ 	.word	0xffffffff


	//   ....[36]....
        /*00e8*/ 	.word	0xffffffff


	//   ....[37]....
        /*00ec*/ 	.word	0xffffffff


	//   ....[38]....
        /*00f0*/ 	.word	0xffffffff


	//   ....[39]....
        /*00f4*/ 	.word	0xffffffff


	//   ....[40]....
        /*00f8*/ 	.word	0xffffffff


	//   ....[41]....
        /*00fc*/ 	.word	0xffffffff


	//   ....[42]....
        /*0100*/ 	.word	0xffffffff


	//   ....[43]....
        /*0104*/ 	.word	0xffffffff


	//   ....[44]....
        /*0108*/ 	.word	0xffffffff


	//   ....[45]....
        /*010c*/ 	.word	0xffffffff


	//   ....[46]....
        /*0110*/ 	.word	0xffffffff


	//   ....[47]....
        /*0114*/ 	.word	0xffffffff


	//   ....[48]....
        /*0118*/ 	.word	0xffffffff


	//   ....[49]....
        /*011c*/ 	.word	0xffffffff


	//   ....[50]....
        /*0120*/ 	.word	0xffffffff


	//   ....[51]....
        /*0124*/ 	.word	0xffffffff


	//   ....[52]....
        /*0128*/ 	.word	0xffffffff


	//   ....[53]....
        /*012c*/ 	.word	0xffffffff


	//   ....[54]....
        /*0130*/ 	.word	0xffffffff


	//   ....[55]....
        /*0134*/ 	.word	0xffffffff


	//   ....[56]....
        /*0138*/ 	.word	0xffffffff


	//   ....[57]....
        /*013c*/ 	.word	0xffffffff


	//   ....[58]....
        /*0140*/ 	.word	0xffffffff


	//   ....[59]....
        /*0144*/ 	.word	0xffffffff


	//   ....[60]....
        /*0148*/ 	.word	0xffffffff


	//   ....[61]....
        /*014c*/ 	.word	0xffffffff


	//   ....[62]....
        /*0150*/ 	.word	0xffffffff


	//   ....[63]....
        /*0154*/ 	.word	0xffffffff


	//   ....[64]....
        /*0158*/ 	.word	0xffffffff


	//   ....[65]....
        /*015c*/ 	.word	0xffffffff


	//   ....[66]....
        /*0160*/ 	.word	0xffffffff


	//   ....[67]....
        /*0164*/ 	.word	0xffffffff


	//   ....[68]....
        /*0168*/ 	.word	0xffffffff


	//   ....[69]....
        /*016c*/ 	.word	0xffffffff


	//   ....[70]....
        /*0170*/ 	.word	0xffffffff


	//   ....[71]....
        /*0174*/ 	.word	0xffffffff


	//   ....[72]....
        /*0178*/ 	.word	0xffffffff


	//   ....[73]....
        /*017c*/ 	.word	0xffffffff


	//   ....[74]....
        /*0180*/ 	.word	0xffffffff


	//   ....[75]....
        /*0184*/ 	.word	0xffffffff


	//   ....[76]....
        /*0188*/ 	.word	0xffffffff


	//   ....[77]....
        /*018c*/ 	.word	0xffffffff


	//   ....[78]....
        /*0190*/ 	.word	0xffffffff


	//   ....[79]....
        /*0194*/ 	.word	0xffffffff


	//   ....[80]....
        /*0198*/ 	.word	0xffffffff


	//   ....[81]....
        /*019c*/ 	.word	0xffffffff


	//   ....[82]....
        /*01a0*/ 	.word	0xffffffff


	//   ....[83]....
        /*01a4*/ 	.word	0xffffffff


	//   ....[84]....
        /*01a8*/ 	.word	0xffffffff


	//   ....[85]....
        /*01ac*/ 	.word	0xffffffff


	//   ....[86]....
        /*01b0*/ 	.word	0xffffffff


	//   ....[87]....
        /*01b4*/ 	.word	0xffffffff


	//   ....[88]....
        /*01b8*/ 	.word	0xffffffff


	//   ....[89]....
        /*01bc*/ 	.word	0xffffffff


	//   ....[90]....
        /*01c0*/ 	.word	0xffffffff


	//   ....[91]....
        /*01c4*/ 	.word	0xffffffff


	//   ....[92]....
        /*01c8*/ 	.word	0xffffffff


	//   ....[93]....
        /*01cc*/ 	.word	0xffffffff


	//   ....[94]....
        /*01d0*/ 	.word	0xffffffff


	//   ....[95]....
        /*01d4*/ 	.word	0xffffffff


	//   ....[96]....
        /*01d8*/ 	.word	0xffffffff


	//   ....[97]....
        /*01dc*/ 	.word	0xffffffff


	//   ....[98]....
        /*01e0*/ 	.word	0xffffffff


	//   ....[99]....
        /*01e4*/ 	.word	0xffffffff


	//   ....[100]....
        /*01e8*/ 	.word	0xffffffff


	//   ....[101]....
        /*01ec*/ 	.word	0xffffffff


	//   ....[102]....
        /*01f0*/ 	.word	0xffffffff


	//   ....[103]....
        /*01f4*/ 	.word	0xffffffff


	//   ....[104]....
        /*01f8*/ 	.word	0xffffffff


	//   ....[105]....
        /*01fc*/ 	.word	0xffffffff


	//   ....[106]....
        /*0200*/ 	.word	0xffffffff


	//   ....[107]....
        /*0204*/ 	.word	0xffffffff


	//   ....[108]....
        /*0208*/ 	.word	0xffffffff


	//   ....[109]....
        /*020c*/ 	.word	0xffffffff


	//   ....[110]....
        /*0210*/ 	.word	0xffffffff


	//   ....[111]....
        /*0214*/ 	.word	0xffffffff


	//   ....[112]....
        /*0218*/ 	.word	0xffffffff


	//   ....[113]....
        /*021c*/ 	.word	0xffffffff


	//   ....[114]....
        /*0220*/ 	.word	0xffffffff


	//   ....[115]....
        /*0224*/ 	.word	0xffffffff


	//   ....[116]....
        /*0228*/ 	.word	0xffffffff


	//   ....[117]....
        /*022c*/ 	.word	0xffffffff


	//   ....[118]....
        /*0230*/ 	.word	0xffffffff


	//   ....[119]....
        /*0234*/ 	.word	0xffffffff


	//   ....[120]....
        /*0238*/ 	.word	0xffffffff


	//   ....[121]....
        /*023c*/ 	.word	0xffffffff


	//   ....[122]....
        /*0240*/ 	.word	0xffffffff


	//   ....[123]....
        /*0244*/ 	.word	0xffffffff


	//   ....[124]....
        /*0248*/ 	.word	0xffffffff


	//   ....[125]....
        /*024c*/ 	.word	0x0500000f


	//   ....[126]....
        /*0250*/ 	.word	0x0500000f


	//   ....[127]....
        /*0254*/ 	.word	0x0500000f


	//   ....[128]....
        /*0258*/ 	.word	0x0500000f


	//   ....[129]....
        /*025c*/ 	.word	0x0500000f


	//   ....[130]....
        /*0260*/ 	.word	0x0500000f


	//   ....[131]....
        /*0264*/ 	.word	0x0500000f


	//   ....[132]....
        /*0268*/ 	.word	0x0500000f


	//   ....[133]....
        /*026c*/ 	.word	0x0500000f


	//   ....[134]....
        /*0270*/ 	.word	0x0500000f


	//   ....[135]....
        /*0274*/ 	.word	0x0500000f


	//   ....[136]....
        /*0278*/ 	.word	0x0500000f


	//   ....[137]....
        /*027c*/ 	.word	0x0500000f


	//   ....[138]....
        /*0280*/ 	.word	0x0500000f


	//   ....[139]....
        /*0284*/ 	.word	0x0500000f


	//   ....[140]....
        /*0288*/ 	.word	0x0500000f


	//   ....[141]....
        /*028c*/ 	.word	0x0500000f


	//   ....[142]....
        /*0290*/ 	.word	0x0500000f


	//   ....[143]....
        /*0294*/ 	.word	0x0500000f


	//   ....[144]....
        /*0298*/ 	.word	0x0500000f


	//   ....[145]....
        /*029c*/ 	.word	0x0500000f


	//   ....[146]....
        /*02a0*/ 	.word	0x0500000f


	//   ....[147]....
        /*02a4*/ 	.word	0x0500000f


	//   ....[148]....
        /*02a8*/ 	.word	0x0500000f


	//   ....[149]....
        /*02ac*/ 	.word	0x0500000f


	//   ....[150]....
        /*02b0*/ 	.word	0x0500000f


	//   ....[151]....
        /*02b4*/ 	.word	0x0500000f


	//   ....[152]....
        /*02b8*/ 	.word	0x0500000f


	//   ....[153]....
        /*02bc*/ 	.word	0x0500000f


	//   ....[154]....
        /*02c0*/ 	.word	0x0500000f


	//   ....[155]....
        /*02c4*/ 	.word	0x0500000f


	//   ....[156]....
        /*02c8*/ 	.word	0x0500000f


	//   ....[157]....
        /*02cc*/ 	.word	0x0500000f


	//   ....[158]....
        /*02d0*/ 	.word	0x0500000f


	//   ....[159]....
        /*02d4*/ 	.word	0x0500000f


	//   ....[160]....
        /*02d8*/ 	.word	0x0500000f


	//   ....[161]....
        /*02dc*/ 	.word	0x0500000f


	//   ....[162]....
        /*02e0*/ 	.word	0x0500000f


	//   ....[163]....
        /*02e4*/ 	.word	0x0500000f


	//   ....[164]....
        /*02e8*/ 	.word	0x0500000f


	//   ....[165]....
        /*02ec*/ 	.word	0x0500000f


	//   ....[166]....
        /*02f0*/ 	.word	0x0500000f


	//   ....[167]....
        /*02f4*/ 	.word	0x0500000f


	//   ....[168]....
        /*02f8*/ 	.word	0x0500000f


	//   ....[169]....
        /*02fc*/ 	.word	0x0500000f


	//   ....[170]....
        /*0300*/ 	.word	0x0500000f


	//   ....[171]....
        /*0304*/ 	.word	0x0500000f


	//   ....[172]....
        /*0308*/ 	.word	0x0500000f


	//   ....[173]....
        /*030c*/ 	.word	0x0500000f


	//   ....[174]....
        /*0310*/ 	.word	0x0500000f


	//   ....[175]....
        /*0314*/ 	.word	0x0500000f


	//   ....[176]....
        /*0318*/ 	.word	0x0500000f


	//   ....[177]....
        /*031c*/ 	.word	0x0500000f


	//   ....[178]....
        /*0320*/ 	.word	0x0500000f


	//   ....[179]....
        /*0324*/ 	.word	0x0500000f


	//   ....[180]....
        /*0328*/ 	.word	0x0500000f


	//   ....[181]....
        /*032c*/ 	.word	0x0500000f


	//   ....[182]....
        /*0330*/ 	.word	0x0500000f


	//   ....[183]....
        /*0334*/ 	.word	0x0500000f


	//   ....[184]....
        /*0338*/ 	.word	0x0500000f


	//   ....[185]....
        /*033c*/ 	.word	0x0500000f


	//   ....[186]....
        /*0340*/ 	.word	0x0500000f


	//   ....[187]....
        /*0344*/ 	.word	0x0500000f


	//   ....[188]....
        /*0348*/ 	.word	0x0500000f


	//   ....[189]....
        /*034c*/ 	.word	0x0500000f


	//   ....[190]....
        /*0350*/ 	.word	0x0500000f


	//   ....[191]....
        /*0354*/ 	.word	0x0500000f


	//   ....[192]....
        /*0358*/ 	.word	0x0500000f


	//   ....[193]....
        /*035c*/ 	.word	0x0500000f


	//   ....[194]....
        /*0360*/ 	.word	0x0500000f


	//   ....[195]....
        /*0364*/ 	.word	0x0500000f


	//   ....[196]....
        /*0368*/ 	.word	0x0500000f


	//   ....[197]....
        /*036c*/ 	.word	0x0500000f


	//   ....[198]....
        /*0370*/ 	.word	0x0500000f


	//   ....[199]....
        /*0374*/ 	.word	0x0500000f


	//   ....[200]....
        /*0378*/ 	.word	0x0500000f


	//   ....[201]....
        /*037c*/ 	.word	0x0500000f


	//   ....[202]....
        /*0380*/ 	.word	0x0500000f


	//   ....[203]....
        /*0384*/ 	.word	0x0500000f


	//   ....[204]....
        /*0388*/ 	.word	0x0500000f


	//   ....[205]....
        /*038c*/ 	.word	0x0500000f


	//   ....[206]....
        /*0390*/ 	.word	0x0500000f


	//   ....[207]....
        /*0394*/ 	.word	0x0500000f


	//   ....[208]....
        /*0398*/ 	.word	0x0500000f


	//   ....[209]....
        /*039c*/ 	.word	0x0500000f


	//   ....[210]....
        /*03a0*/ 	.word	0x0500000f


	//   ....[211]....
        /*03a4*/ 	.word	0x0500000f


	//   ....[212]....
        /*03a8*/ 	.word	0x0500000f


	//   ....[213]....
        /*03ac*/ 	.word	0x0500000f


	//   ....[214]....
        /*03b0*/ 	.word	0x0500000f


	//----- nvinfo : EIATTR_COOP_GROUP_INSTR_OFFSETS
	.align		4
.L_1549:
        /*03b4*/ 	.byte	0x04, 0x28
        /*03b6*/ 	.short	(.L_1551 - .L_1550)


	//   ....[0]....
.L_1550:
        /*03b8*/ 	.word	0x00000080


	//   ....[1]....
        /*03bc*/ 	.word	0x00000090


	//   ....[2]....
        /*03c0*/ 	.word	0x000002d0


	//   ....[3]....
        /*03c4*/ 	.word	0x00000430


	//   ....[4]....
        /*03c8*/ 	.word	0x00000550


	//   ....[5]....
        /*03cc*/ 	.word	0x000006b0


	//   ....[6]....
        /*03d0*/ 	.word	0x00001080


	//   ....[7]....
        /*03d4*/ 	.word	0x00001970


	//   ....[8]....
        /*03d8*/ 	.word	0x00001dc0


	//   ....[9]....
        /*03dc*/ 	.word	0x00002600


	//   ....[10]....
        /*03e0*/ 	.word	0x00002690


	//   ....[11]....
        /*03e4*/ 	.word	0x00003100


	//   ....[12]....
        /*03e8*/ 	.word	0x000031a0


	//   ....[13]....
        /*03ec*/ 	.word	0x00004700


	//   ....[14]....
        /*03f0*/ 	.word	0x00004ab0


	//   ....[15]....
        /*03f4*/ 	.word	0x000052f0


	//   ....[16]....
        /*03f8*/ 	.word	0x00005430


	//   ....[17]....
        /*03fc*/ 	.word	0x00005d30


	//   ....[18]....
        /*0400*/ 	.word	0x00005da0


	//   ....[19]....
        /*0404*/ 	.word	0x00008030


	//   ....[20]....
        /*0408*/ 	.word	0x00008050


	//   ....[21]....
        /*040c*/ 	.word	0x00008070


	//   ....[22]....
        /*0410*/ 	.word	0x00008090


	//   ....[23]....
        /*0414*/ 	.word	0x00009320


	//   ....[24]....
        /*0418*/ 	.word	0x00009340


	//   ....[25]....
        /*041c*/ 	.word	0x00009400


	//   ....[26]....
        /*0420*/ 	.word	0x00009420


	//   ....[27]....
        /*0424*/ 	.word	0x0000a1a0


	//   ....[28]....
        /*0428*/ 	.word	0x0000a1e0


	//   ....[29]....
        /*042c*/ 	.word	0x0000a220


	//   ....[30]....
        /*0430*/ 	.word	0x0000a250


	//   ....[31]....
        /*0434*/ 	.word	0x0000a270


	//   ....[32]....
        /*0438*/ 	.word	0x0000a290


	//   ....[33]....
        /*043c*/ 	.word	0x0000a5f0


	//   ....[34]....
        /*0440*/ 	.word	0x0000a600


	//   ....[35]....
        /*0444*/ 	.word	0x0000ad20


	//   ....[36]....
        /*0448*/ 	.word	0x0000bec0


	//   ....[37]....
        /*044c*/ 	.word	0x0000bee0


	//   ....[38]....
        /*0450*/ 	.word	0x0000bef0


	//   ....[39]....
        /*0454*/ 	.word	0x0000bf00


	//   ....[40]....
        /*0458*/ 	.word	0x0000bf10


	//   ....[41]....
        /*045c*/ 	.word	0x0000bf60


	//   ....[42]....
        /*0460*/ 	.word	0x0000bfa0


	//   ....[43]....
        /*0464*/ 	.word	0x0000bfd0


	//   ....[44]....
        /*0468*/ 	.word	0x0000c010


	//   ....[45]....
        /*046c*/ 	.word	0x0000c040


	//   ....[46]....
        /*0470*/ 	.word	0x0000c090


	//   ....[47]....
        /*0474*/ 	.word	0x0000c0c0


	//   ....[48]....
        /*0478*/ 	.word	0x0000c0f0


	//   ....[49]....
        /*047c*/ 	.word	0x0000c120


	//   ....[50]....
        /*0480*/ 	.word	0x0000c150


	//   ....[51]....
        /*0484*/ 	.word	0x0000c170


	//   ....[52]....
        /*0488*/ 	.word	0x0000c930


	//   ....[53]....
        /*048c*/ 	.word	0x0000c960


	//   ....[54]....
        /*0490*/ 	.word	0x0000c990


	//   ....[55]....
        /*0494*/ 	.word	0x0000c9c0


	//   ....[56]....
        /*0498*/ 	.word	0x0000c9f0


	//   ....[57]....
        /*049c*/ 	.word	0x0000ca40


	//   ....[58]....
        /*04a0*/ 	.word	0x0000caa0


	//   ....[59]....
        /*04a4*/ 	.word	0x0000cad0


	//   ....[60]....
        /*04a8*/ 	.word	0x0000cb00


	//   ....[61]....
        /*04ac*/ 	.word	0x0000cb60


	//   ....[62]....
        /*04b0*/ 	.word	0x0000cba0


	//   ....[63]....
        /*04b4*/ 	.word	0x0000cbd0


	//   ....[64]....
        /*04b8*/ 	.word	0x0000cc00


	//   ....[65]....
        /*04bc*/ 	.word	0x0000cc60


	//   ....[66]....
        /*04c0*/ 	.word	0x0000cc80


	//   ....[67]....
        /*04c4*/ 	.word	0x0000ccb0


	//   ....[68]....
        /*04c8*/ 	.word	0x0000cd00


	//   ....[69]....
        /*04cc*/ 	.word	0x0000cd70


	//   ....[70]....
        /*04d0*/ 	.word	0x0000cdb0


	//   ....[71]....
        /*04d4*/ 	.word	0x0000cdd0


	//   ....[72]....
        /*04d8*/ 	.word	0x0000ce00


	//   ....[73]....
        /*04dc*/ 	.word	0x0000ce10


	//   ....[74]....
        /*04e0*/ 	.word	0x0000ce50


	//   ....[75]....
        /*04e4*/ 	.word	0x0000ced0


	//   ....[76]....
        /*04e8*/ 	.word	0x0000d5f0


	//   ....[77]....
        /*04ec*/ 	.word	0x0000d620


	//   ....[78]....
        /*04f0*/ 	.word	0x0000d630


	//   ....[79]....
        /*04f4*/ 	.word	0x0000d670


	//   ....[80]....
        /*04f8*/ 	.word	0x0000d680


	//   ....[81]....
        /*04fc*/ 	.word	0x0000d6c0


	//   ....[82]....
        /*0500*/ 	.word	0x0000d6d0


	//   ....[83]....
        /*0504*/ 	.word	0x0000d710


	//   ....[84]....
        /*0508*/ 	.word	0x0000d720


	//   ....[85]....
        /*050c*/ 	.word	0x0000d760


	//   ....[86]....
        /*0510*/ 	.word	0x0000d770


	//   ....[87]....
        /*0514*/ 	.word	0x0000d7b0


	//   ....[88]....
        /*0518*/ 	.word	0x0000d7c0


	//   ....[89]....
        /*051c*/ 	.word	0x0000d800


	//   ....[90]....
        /*0520*/ 	.word	0x0000d810


	//   ....[91]....
        /*0524*/ 	.word	0x0000d820


	//   ....[92]....
        /*0528*/ 	.word	0x0000da80


	//   ....[93]....
        /*052c*/ 	.word	0x0000dab0


	//   ....[94]....
        /*0530*/ 	.word	0x0000dac0


	//   ....[95]....
        /*0534*/ 	.word	0x0000dad0


	//   ....[96]....
        /*0538*/ 	.word	0x0000dae0


	//   ....[97]....
        /*053c*/ 	.word	0x0000daf0


	//   ....[98]....
        /*0540*/ 	.word	0x0000db10


	//   ....[99]....
        /*0544*/ 	.word	0x0000db60


	//   ....[100]....
        /*0548*/ 	.word	0x0000db80


	//   ....[101]....
        /*054c*/ 	.word	0x0000dbc0


	//   ....[102]....
        /*0550*/ 	.word	0x0000dbe0


	//   ....[103]....
        /*0554*/ 	.word	0x0000dc20


	//   ....[104]....
        /*0558*/ 	.word	0x0000dc40


	//   ....[105]....
        /*055c*/ 	.word	0x0000dc80


	//   ....[106]....
        /*0560*/ 	.word	0x0000dca0


	//   ....[107]....
        /*0564*/ 	.word	0x0000dcd0


	//   ....[108]....
        /*0568*/ 	.word	0x0000e1c0


	//   ....[109]....
        /*056c*/ 	.word	0x0000e1f0


	//   ....[110]....
        /*0570*/ 	.word	0x0000e220


	//   ....[111]....
        /*0574*/ 	.word	0x0000e250


	//   ....[112]....
        /*0578*/ 	.word	0x0000e260


	//   ....[113]....
        /*057c*/ 	.word	0x0000e270


	//   ....[114]....
        /*0580*/ 	.word	0x0000e290


	//   ....[115]....
        /*0584*/ 	.word	0x0000e2b0


	//   ....[116]....
        /*0588*/ 	.word	0x0000e2d0


	//   ....[117]....
        /*058c*/ 	.word	0x0000e300


	//   ....[118]....
        /*0590*/ 	.word	0x0000e320


	//   ....[119]....
        /*0594*/ 	.word	0x0000e340


	//   ....[120]....
        /*0598*/ 	.word	0x0000e360


	//   ....[121]....
        /*059c*/ 	.word	0x0000e390


	//   ....[122]....
        /*05a0*/ 	.word	0x0000e3d0


	//   ....[123]....
        /*05a4*/ 	.word	0x0000e420


	//   ....[124]....
        /*05a8*/ 	.word	0x0000e730


	//   ....[125]....
        /*05ac*/ 	.word	0x0000ec90


	//   ....[126]....
        /*05b0*/ 	.word	0x0000ed80


	//   ....[127]....
        /*05b4*/ 	.word	0x0000ee20


	//   ....[128]....
        /*05b8*/ 	.word	0x0000eea0


	//   ....[129]....
        /*05bc*/ 	.word	0x0000ef70


	//   ....[130]....
        /*05c0*/ 	.word	0x0000efd0


	//   ....[131]....
        /*05c4*/ 	.word	0x0000f070


	//   ....[132]....
        /*05c8*/ 	.word	0x0000f0d0


	//   ....[133]....
        /*05cc*/ 	.word	0x0000f1b0


	//   ....[134]....
        /*05d0*/ 	.word	0x0000f220


	//   ....[135]....
        /*05d4*/ 	.word	0x0000f2c0


	//   ....[136]....
        /*05d8*/ 	.word	0x0000f320


	//   ....[137]....
        /*05dc*/ 	.word	0x0000f3f0


	//   ....[138]....
        /*05e0*/ 	.word	0x0000f450


	//   ....[139]....
        /*05e4*/ 	.word	0x0000f500


	//   ....[140]....
        /*05e8*/ 	.word	0x0000f560


	//   ....[141]....
        /*05ec*/ 	.word	0x0000f620


	//   ....[142]....
        /*05f0*/ 	.word	0x0000f6b0


	//   ....[143]....
        /*05f4*/ 	.word	0x0000f710


	//   ....[144]....
        /*05f8*/ 	.word	0x0000f7e0


	//   ....[145]....
        /*05fc*/ 	.word	0x0000f8a0


	//   ....[146]....
        /*0600*/ 	.word	0x0000f900


	//   ....[147]....
        /*0604*/ 	.word	0x0000f9c0


	//   ....[148]....
        /*0608*/ 	.word	0x0000fa30


	//   ....[149]....
        /*060c*/ 	.word	0x0000fb10


	//   ....[150]....
        /*0610*/ 	.word	0x0000fb70


	//   ....[151]....
        /*0614*/ 	.word	0x0000fc30


	//   ....[152]....
        /*0618*/ 	.word	0x0000fca0


	//   ....[153]....
        /*061c*/ 	.word	0x0000fd80


	//   ....[154]....
        /*0620*/ 	.word	0x0000fde0


	//   ....[155]....
        /*0624*/ 	.word	0x0000fea0


	//   ....[156]....
        /*0628*/ 	.word	0x0000ff10


	//   ....[157]....
        /*062c*/ 	.word	0x0000ffd0


	//   ....[158]....
        /*0630*/ 	.word	0x00010050


	//   ....[159]....
        /*0634*/ 	.word	0x00010110


	//   ....[160]....
        /*0638*/ 	.word	0x00010170


	//   ....[161]....
        /*063c*/ 	.word	0x00010240


	//   ....[162]....
        /*0640*/ 	.word	0x000102a0


	//   ....[163]....
        /*0644*/ 	.word	0x00010370


	//   ....[164]....
        /*0648*/ 	.word	0x000103e0


	//   ....[165]....
        /*064c*/ 	.word	0x00010490


	//   ....[166]....
        /*0650*/ 	.word	0x000105d0


	//   ....[167]....
        /*0654*/ 	.word	0x00010670


	//   ....[168]....
        /*0658*/ 	.word	0x00010710


	//   ....[169]....
        /*065c*/ 	.word	0x000107a0


	//   ....[170]....
        /*0660*/ 	.word	0x00010840


	//   ....[171]....
        /*0664*/ 	.word	0x000108d0


	//   ....[172]....
        /*0668*/ 	.word	0x00010970


	//   ....[173]....
        /*066c*/ 	.word	0x00010a00


	//   ....[174]....
        /*0670*/ 	.word	0x00010aa0


	//   ....[175]....
        /*0674*/ 	.word	0x00010b30


	//   ....[176]....
        /*0678*/ 	.word	0x00010bd0


	//   ....[177]....
        /*067c*/ 	.word	0x00010c60


	//   ....[178]....
        /*0680*/ 	.word	0x00010d00


	//   ....[179]....
        /*0684*/ 	.word	0x00010d90


	//   ....[180]....
        /*0688*/ 	.word	0x00010e30


	//   ....[181]....
        /*068c*/ 	.word	0x00010ec0


	//   ....[182]....
        /*0690*/ 	.word	0x00010fa0


	//   ....[183]....
        /*0694*/ 	.word	0x00011050


	//   ....[184]....
        /*0698*/ 	.word	0x000110b0


	//   ....[185]....
        /*069c*/ 	.word	0x00011160


	//   ....[186]....
        /*06a0*/ 	.word	0x000111f0


	//   ....[187]....
        /*06a4*/ 	.word	0x00011290


	//   ....[188]....
        /*06a8*/ 	.word	0x00011310


	//   ....[189]....
        /*06ac*/ 	.word	0x000113b0


	//   ....[190]....
        /*06b0*/ 	.word	0x00011440


	//   ....[191]....
        /*06b4*/ 	.word	0x000114e0


	//   ....[192]....
        /*06b8*/ 	.word	0x00011560


	//   ....[193]....
        /*06bc*/ 	.word	0x00011600


	//   ....[194]....
        /*06c0*/ 	.word	0x00011690


	//   ....[195]....
        /*06c4*/ 	.word	0x00011730


	//   ....[196]....
        /*06c8*/ 	.word	0x000117b0


	//   ....[197]....
        /*06cc*/ 	.word	0x00011840


	//   ....[198]....
        /*06d0*/ 	.word	0x00011920


	//   ....[199]....
        /*06d4*/ 	.word	0x000119c0


	//   ....[200]....
        /*06d8*/ 	.word	0x00011a60


	//   ....[201]....
        /*06dc*/ 	.word	0x00011b10


	//   ....[202]....
        /*06e0*/ 	.word	0x00011b70


	//   ....[203]....
        /*06e4*/ 	.word	0x00011c30


	//   ....[204]....
        /*06e8*/ 	.word	0x00011c90


	//   ....[205]....
        /*06ec*/ 	.word	0x00011d50


	//   ....[206]....
        /*06f0*/ 	.word	0x00011db0


	//   ....[207]....
        /*06f4*/ 	.word	0x00011e70


	//   ....[208]....
        /*06f8*/ 	.word	0x00011ed0


	//   ....[209]....
        /*06fc*/ 	.word	0x00011f90


	//   ....[210]....
        /*0700*/ 	.word	0x00011ff0


	//   ....[211]....
        /*0704*/ 	.word	0x000120b0


	//   ....[212]....
        /*0708*/ 	.word	0x00012110


	//   ....[213]....
        /*070c*/ 	.word	0x000121c0


	//   ....[214]....
        /*0710*/ 	.word	0x000122d0


	//----- nvinfo : EIATTR_REG_RECONFIG
	.align		4
.L_1551:
        /*0714*/ 	.byte	0x01, 0x54
	.zero		2


	//----- nvinfo : EIATTR_SYSCALL_OFFSETS
	.align		4
        /*0718*/ 	.byte	0x04, 0x46
        /*071a*/ 	.short	(.L_1553 - .L_1552)


	//   ....[0]....
.L_1552:
        /*071c*/ 	.word	0x00001240


	//   ....[1]....
        /*0720*/ 	.word	0x0000b570


	//   ....[2]....
        /*0724*/ 	.word	0x0000b6b0


	//   ....[3]....
        /*0728*/ 	.word	0x0000b7a0


	//   ....[4]....
        /*072c*/ 	.word	0x0000c4d0


	//----- nvinfo : EIATTR_MBARRIER_INSTR_OFFSETS
	.align		4
.L_1553:
        /*0730*/ 	.byte	0x04, 0x39
        /*0732*/ 	.short	(.L_1555 - .L_1554)


	//   ....[0]....
.L_1554:
        /*0734*/ 	.word	0x00000180
        /*0738*/ 	.word	0x000000ff
        /*073c*/ 	.word	0x00016800
        /*0740*/ 	.short	0x0100
        /*0742*/ 	.byte	0x08
	.zero		1


	//   ....[1]....
        /*0744*/ 	.word	0x00000190
        /*0748*/ 	.word	0x000000ff
        /*074c*/ 	.word	0x00016820
        /*0750*/ 	.short	0x0100
        /*0752*/ 	.byte	0x08
	.zero		1


	//   ....[2]....
        /*0754*/ 	.word	0x00000280
        /*0758*/ 	.word	0x000000ff
        /*075c*/ 	.word	0x00016830
        /*0760*/ 	.short	0x0100
        /*0762*/ 	.byte	0x08
	.zero		1


	//   ....[3]....
        /*0764*/ 	.word	0x00000290
        /*0768*/ 	.word	0x000000ff
        /*076c*/ 	.word	0x00016840
        /*0770*/ 	.short	0x0100
        /*0772*/ 	.byte	0x08
	.zero		1


	//   ....[4]....
        /*0774*/ 	.word	0x000002a0
        /*0778*/ 	.word	0x000000ff
        /*077c*/ 	.word	0x00016838
        /*0780*/ 	.short	0x0100
        /*0782*/ 	.byte	0x08
	.zero		1


	//   ....[5]....
        /*0784*/ 	.word	0x000002b0
        /*0788*/ 	.word	0x000000ff
        /*078c*/ 	.word	0x00016848
        /*0790*/ 	.short	0x0100
        /*0792*/ 	.byte	0x08
	.zero		1


	//   ....[6]....
        /*0794*/ 	.word	0x000003e0
        /*0798*/ 	.word	0x000000ff
        /*079c*/ 	.word	0x00016850
        /*07a0*/ 	.short	0x0100
        /*07a2*/ 	.byte	0x08
	.zero		1


	//   ....[7]....
        /*07a4*/ 	.word	0x000003f0
        /*07a8*/ 	.word	0x000000ff
        /*07ac*/ 	.word	0x00016860
        /*07b0*/ 	.short	0x0100
        /*07b2*/ 	.byte	0x08
	.zero		1


	//   ....[8]....
        /*07b4*/ 	.word	0x00000400
        /*07b8*/ 	.word	0x000000ff
        /*07bc*/ 	.word	0x00016858
        /*07c0*/ 	.short	0x0100
        /*07c2*/ 	.byte	0x08
	.zero		1


	//   ....[9]....
        /*07c4*/ 	.word	0x00000410
        /*07c8*/ 	.word	0x000000ff
        /*07cc*/ 	.word	0x00016868
        /*07d0*/ 	.short	0x0100
        /*07d2*/ 	.byte	0x08
	.zero		1


	//   ....[10]....
        /*07d4*/ 	.word	0x00000500
        /*07d8*/ 	.word	0x000000ff
        /*07dc*/ 	.word	0x00016870
        /*07e0*/ 	.short	0x0100
        /*07e2*/ 	.byte	0x06
	.zero		1


	//   ....[11]....
        /*07e4*/ 	.word	0x00000510
        /*07e8*/ 	.word	0x000000ff
        /*07ec*/ 	.word	0x00016880
        /*07f0*/ 	.short	0x0100
        /*07f2*/ 	.byte	0x06
	.zero		1


	//   ....[12]....
        /*07f4*/ 	.word	0x00000520
        /*07f8*/ 	.word	0x000000ff
        /*07fc*/ 	.word	0x00016878
        /*0800*/ 	.short	0x0100
        /*0802*/ 	.byte	0x06
	.zero		1


	//   ....[13]....
        /*0804*/ 	.word	0x00000530
        /*0808*/ 	.word	0x000000ff
        /*080c*/ 	.word	0x00016888
        /*0810*/ 	.short	0x0100
        /*0812*/ 	.byte	0x06
	.zero		1


	//   ....[14]....
        /*0814*/ 	.word	0x00000660
        /*0818*/ 	.word	0x000000ff
        /*081c*/ 	.word	0x00016890
        /*0820*/ 	.short	0x0100
        /*0822*/ 	.byte	0x08
	.zero		1


	//   ....[15]....
        /*0824*/ 	.word	0x00000670
        /*0828*/ 	.word	0x000000ff
        /*082c*/ 	.word	0x000168a0
        /*0830*/ 	.short	0x0100
        /*0832*/ 	.byte	0x08
	.zero		1


	//   ....[16]....
        /*0834*/ 	.word	0x00000680
        /*0838*/ 	.word	0x000000ff
        /*083c*/ 	.word	0x00016898
        /*0840*/ 	.short	0x0100
        /*0842*/ 	.byte	0x08
	.zero		1


	//   ....[17]....
        /*0844*/ 	.word	0x00000690
        /*0848*/ 	.word	0x000000ff
        /*084c*/ 	.word	0x000168a8
        /*0850*/ 	.short	0x0100
        /*0852*/ 	.byte	0x08
	.zero		1


	//   ....[18]....
        /*0854*/ 	.word	0x000007d0
        /*0858*/ 	.word	0x000000ff
        /*085c*/ 	.word	0x000168b0
        /*0860*/ 	.short	0x0100
        /*0862*/ 	.byte	0x08
	.zero		1


	//   ....[19]....
        /*0864*/ 	.word	0x000007e0
        /*0868*/ 	.word	0x000000ff
        /*086c*/ 	.word	0x000168c0
        /*0870*/ 	.short	0x0100
        /*0872*/ 	.byte	0x08
	.zero		1


	//   ....[20]....
        /*0874*/ 	.word	0x000007f0
        /*0878*/ 	.word	0x000000ff
        /*087c*/ 	.word	0x000168b8
        /*0880*/ 	.short	0x0100
        /*0882*/ 	.byte	0x08
	.zero		1


	//   ....[21]....
        /*0884*/ 	.word	0x00000800
        /*0888*/ 	.word	0x000000ff
        /*088c*/ 	.word	0x000168c8
        /*0890*/ 	.short	0x0100
        /*0892*/ 	.byte	0x08
	.zero		1


	//   ....[22]....
        /*0894*/ 	.word	0x00001260
        /*0898*/ 	.word	0x000000ff
        /*089c*/ 	.word	0x00016800
        /*08a0*/ 	.short	0x010a
        /*08a2*/ 	.byte	0x2a
	.zero		1


	//   ....[23]....
        /*08a4*/ 	.word	0x000012d0
        /*08a8*/ 	.word	0x000000ff
        /*08ac*/ 	.word	0x00016830
        /*08b0*/ 	.short	0x010a
        /*08b2*/ 	.byte	0x2a
	.zero		1


	//   ....[24]....
        /*08b4*/ 	.word	0x00001330
        /*08b8*/ 	.word	0x000000ff
        /*08bc*/ 	.word	0x00016830
        /*08c0*/ 	.short	0x010a
        /*08c2*/ 	.byte	0x2a
	.zero		1


	//   ....[25]....
        /*08c4*/ 	.word	0x000025f0
        /*08c8*/ 	.word	0x000000ff
        /*08cc*/ 	.word	0x00000000
        /*08d0*/ 	.short	0x0101
        /*08d2*/ 	.byte	0x06
	.zero		1


	//   ....[26]....
        /*08d4*/ 	.word	0x00003f40
        /*08d8*/ 	.word	0x000000ff
        /*08dc*/ 	.word	0x00016830
        /*08e0*/ 	.short	0x010a
        /*08e2*/ 	.byte	0x04
	.zero		1


	//   ....[27]....
        /*08e4*/ 	.word	0x00003f80
        /*08e8*/ 	.word	0x000000ff
        /*08ec*/ 	.word	0x00016830
        /*08f0*/ 	.short	0x010a
        /*08f2*/ 	.byte	0x04
	.zero		1


	//   ....[28]....
        /*08f4*/ 	.word	0x000041b0
        /*08f8*/ 	.word	0x000000ff
        /*08fc*/ 	.word	0x00016850
        /*0900*/ 	.short	0x010a
        /*0902*/ 	.byte	0x0a
	.zero		1


	//   ....[29]....
        /*0904*/ 	.word	0x000041f0
        /*0908*/ 	.word	0x000000ff
        /*090c*/ 	.word	0x00016850
        /*0910*/ 	.short	0x010a
        /*0912*/ 	.byte	0x0a
	.zero		1


	//   ....[30]....
        /*0914*/ 	.word	0x00004df0
        /*0918*/ 	.word	0x000000ff
        /*091c*/ 	.word	0x00000000
        /*0920*/ 	.short	0x0101
        /*0922*/ 	.byte	0x07
	.zero		1


	//   ....[31]....
        /*0924*/ 	.word	0x00006940
        /*0928*/ 	.word	0x000000ff
        /*092c*/ 	.word	0x00000000
        /*0930*/ 	.short	0x0101
        /*0932*/ 	.byte	0x06
	.zero		1


	//   ....[32]....
        /*0934*/ 	.word	0x00006e80
        /*0938*/ 	.word	0x000000ff
        /*093c*/ 	.word	0x00016830
        /*0940*/ 	.short	0x010a
        /*0942*/ 	.byte	0x0a
	.zero		1


	//   ....[33]....
        /*0944*/ 	.word	0x00006ec0
        /*0948*/ 	.word	0x000000ff
        /*094c*/ 	.word	0x00016830
        /*0950*/ 	.short	0x010a
        /*0952*/ 	.byte	0x0a
	.zero		1


	//   ....[34]....
        /*0954*/ 	.word	0x000070b0
        /*0958*/ 	.word	0x000000ff
        /*095c*/ 	.word	0x00016850
        /*0960*/ 	.short	0x010a
        /*0962*/ 	.byte	0x0a
	.zero		1


	//   ....[35]....
        /*0964*/ 	.word	0x000070f0
        /*0968*/ 	.word	0x000000ff
        /*096c*/ 	.word	0x00016850
        /*0970*/ 	.short	0x010a
        /*0972*/ 	.byte	0x0a
	.zero		1


	//   ....[36]....
        /*0974*/ 	.word	0x00007980
        /*0978*/ 	.word	0x000000ff
        /*097c*/ 	.word	0x00000000
        /*0980*/ 	.short	0x0101
        /*0982*/ 	.byte	0x07
	.zero		1


	//   ....[37]....
        /*0984*/ 	.word	0x00008e80
        /*0988*/ 	.word	0x000000ff
        /*098c*/ 	.word	0x00000000
        /*0990*/ 	.short	0x0101
        /*0992*/ 	.byte	0x06
	.zero		1


	//   ....[38]....
        /*0994*/ 	.word	0x00009290
        /*0998*/ 	.word	0x000000ff
        /*099c*/ 	.word	0x00016850
        /*09a0*/ 	.short	0x010a
        /*09a2*/ 	.byte	0x07
	.zero		1


	//   ....[39]....
        /*09a4*/ 	.word	0x000092d0
        /*09a8*/ 	.word	0x000000ff
        /*09ac*/ 	.word	0x00016850
        /*09b0*/ 	.short	0x010a
        /*09b2*/ 	.byte	0x07
	.zero		1


	//   ....[40]....
        /*09b4*/ 	.word	0x00009880
        /*09b8*/ 	.word	0x000000ff
        /*09bc*/ 	.word	0x00000000
        /*09c0*/ 	.short	0x0101
        /*09c2*/ 	.byte	0x04
	.zero		1


	//   ....[41]....
        /*09c4*/ 	.word	0x0000a260
        /*09c8*/ 	.word	0x000000ff
        /*09cc*/ 	.word	0x00000000
        /*09d0*/ 	.short	0x0101
        /*09d2*/ 	.byte	0x04
	.zero		1


	//   ....[42]....
        /*09d4*/ 	.word	0x0000bb40
        /*09d8*/ 	.word	0x000000ff
        /*09dc*/ 	.word	0x00016840
        /*09e0*/ 	.short	0x010a
        /*09e2*/ 	.byte	0x2f
	.zero		1


	//   ....[43]....
        /*09e4*/ 	.word	0x0000c270
        /*09e8*/ 	.word	0x000000ff
        /*09ec*/ 	.word	0x00016830
        /*09f0*/ 	.short	0x0107
        /*09f2*/ 	.byte	0x2f
	.zero		1


	//   ....[44]....
        /*09f4*/ 	.word	0x0000c300
        /*09f8*/ 	.word	0x000000ff
        /*09fc*/ 	.word	0x00016830
        /*0a00*/ 	.short	0x0101
        /*0a02*/ 	.byte	0x2f
	.zero		1


	//   ....[45]....
        /*0a04*/ 	.word	0x0000cfc0
        /*0a08*/ 	.word	0x000000ff
        /*0a0c*/ 	.word	0x00016800
        /*0a10*/ 	.short	0x0107
        /*0a12*/ 	.byte	0x2f
	.zero		1


	//   ....[46]....
        /*0a14*/ 	.word	0x0000d000
        /*0a18*/ 	.word	0x000000ff
        /*0a1c*/ 	.word	0x00016800
        /*0a20*/ 	.short	0x0101
        /*0a22*/ 	.byte	0x2f
	.zero		1


	//   ....[47]....
        /*0a24*/ 	.word	0x0000d010
        /*0a28*/ 	.word	0x000000ff
        /*0a2c*/ 	.word	0x00016820
        /*0a30*/ 	.short	0x010a
        /*0a32*/ 	.byte	0x2f
	.zero		1


	//   ....[48]....
        /*0a34*/ 	.word	0x0000d3f0
        /*0a38*/ 	.word	0x00000007
        /*0a3c*/ 	.word	0x00016840
        /*0a40*/ 	.short	0x010a
        /*0a42*/ 	.byte	0x3f
	.zero		1


	//   ....[49]....
        /*0a44*/ 	.word	0x0000d8e0
        /*0a48*/ 	.word	0x00000007
        /*0a4c*/ 	.word	0x00016830
        /*0a50*/ 	.short	0x0107
        /*0a52*/ 	.byte	0x3f
	.zero		1


	//   ....[50]....
        /*0a54*/ 	.word	0x0000d9b0
        /*0a58*/ 	.word	0x00000007
        /*0a5c*/ 	.word	0x00016830
        /*0a60*/ 	.short	0x0101
        /*0a62*/ 	.byte	0x3f
	.zero		1


	//   ....[51]....
        /*0a64*/ 	.word	0x0000da10
        /*0a68*/ 	.word	0x00000007
        /*0a6c*/ 	.word	0x00016860
        /*0a70*/ 	.short	0x010a
        /*0a72*/ 	.byte	0x3f
	.zero		1


	//   ....[52]....
        /*0a74*/ 	.word	0x0000de00
        /*0a78*/ 	.word	0x00000007
        /*0a7c*/ 	.word	0x00016850
        /*0a80*/ 	.short	0x0107
        /*0a82*/ 	.byte	0x3f
	.zero		1


	//   ....[53]....
        /*0a84*/ 	.word	0x0000df80
        /*0a88*/ 	.word	0x00000007
        /*0a8c*/ 	.word	0x00016850
        /*0a90*/ 	.short	0x0101
        /*0a92*/ 	.byte	0x3f
	.zero		1


	//   ....[54]....
        /*0a94*/ 	.word	0x0000e130
        /*0a98*/ 	.word	0x00000000
        /*0a9c*/ 	.word	0x00016860
        /*0aa0*/ 	.short	0x010a
        /*0aa2*/ 	.byte	0x3f
	.zero		1


	//   ....[55]....
        /*0aa4*/ 	.word	0x0000e550
        /*0aa8*/ 	.word	0x00000000
        /*0aac*/ 	.word	0x00016850
        /*0ab0*/ 	.short	0x0107
        /*0ab2*/ 	.byte	0x3f
	.zero		1


	//   ....[56]....
        /*0ab4*/ 	.word	0x0000e630
        /*0ab8*/ 	.word	0x00000000
        /*0abc*/ 	.word	0x00016850
        /*0ac0*/ 	.short	0x0101
        /*0ac2*/ 	.byte	0x3f
	.zero		1


	//   ....[57]....
        /*0ac4*/ 	.word	0x0000e6c0
        /*0ac8*/ 	.word	0x00000007
        /*0acc*/ 	.word	0x00016820
        /*0ad0*/ 	.short	0x010a
        /*0ad2*/ 	.byte	0x3f
	.zero		1


	//   ....[58]....
        /*0ad4*/ 	.word	0x0000e820
        /*0ad8*/ 	.word	0x00000005
        /*0adc*/ 	.word	0x00016840
        /*0ae0*/ 	.short	0x010a
        /*0ae2*/ 	.byte	0x3f
	.zero		1


	//   ....[59]....
        /*0ae4*/ 	.word	0x0000e8c0
        /*0ae8*/ 	.word	0x00000003
        /*0aec*/ 	.word	0x00016840
        /*0af0*/ 	.short	0x010a
        /*0af2*/ 	.byte	0x3f
	.zero		1


	//   ....[60]....
        /*0af4*/ 	.word	0x0000e900
        /*0af8*/ 	.word	0x00000005
        /*0afc*/ 	.word	0x00016860
        /*0b00*/ 	.short	0x010a
        /*0b02*/ 	.byte	0x3f
	.zero		1


	//   ....[61]....
        /*0b04*/ 	.word	0x0000e940
        /*0b08*/ 	.word	0x00000003
        /*0b0c*/ 	.word	0x00016860
        /*0b10*/ 	.short	0x010a
        /*0b12*/ 	.byte	0x3f
	.zero		1


	//   ....[62]....
        /*0b14*/ 	.word	0x0000e9b0
        /*0b18*/ 	.word	0x00000003
        /*0b1c*/ 	.word	0x00016800
        /*0b20*/ 	.short	0x010a
        /*0b22*/ 	.byte	0x3f
	.zero		1


	//   ....[63]....
        /*0b24*/ 	.word	0x0000ea10
        /*0b28*/ 	.word	0x00000003
        /*0b2c*/ 	.word	0x00016830
        /*0b30*/ 	.short	0x010a
        /*0b32*/ 	.byte	0x3f
	.zero		1


	//   ....[64]....
        /*0b34*/ 	.word	0x0000ea70
        /*0b38*/ 	.word	0x0000000a
        /*0b3c*/ 	.word	0x00016830
        /*0b40*/ 	.short	0x010a
        /*0b42*/ 	.byte	0x3f
	.zero		1


	//   ....[65]....
        /*0b44*/ 	.word	0x0000ead0
        /*0b48*/ 	.word	0x0000000a
        /*0b4c*/ 	.word	0x00016850
        /*0b50*/ 	.short	0x010a
        /*0b52*/ 	.byte	0x3f
	.zero		1


	//   ....[66]....
        /*0b54*/ 	.word	0x0000eb30
        /*0b58*/ 	.word	0x00000009
        /*0b5c*/ 	.word	0x00016830
        /*0b60*/ 	.short	0x010a
        /*0b62*/ 	.byte	0x3f
	.zero		1


	//   ....[67]....
        /*0b64*/ 	.word	0x0000eb90
        /*0b68*/ 	.word	0x00000009
        /*0b6c*/ 	.word	0x00016850
        /*0b70*/ 	.short	0x010a
        /*0b72*/ 	.byte	0x3f
	.zero		1


	//   ....[68]....
        /*0b74*/ 	.word	0x0000ebf0
        /*0b78*/ 	.word	0x00000004
        /*0b7c*/ 	.word	0x00016850
        /*0b80*/ 	.short	0x010a
        /*0b82*/ 	.byte	0x3f
	.zero		1


	//   ....[69]....
        /*0b84*/ 	.word	0x0000ecd0
        /*0b88*/ 	.word	0x00000003
        /*0b8c*/ 	.word	0x00016840
        /*0b90*/ 	.short	0x010a
        /*0b92*/ 	.byte	0x3f
	.zero		1


	//   ....[70]....
        /*0b94*/ 	.word	0x000104d0
        /*0b98*/ 	.word	0x00000003
        /*0b9c*/ 	.word	0x00016820
        /*0ba0*/ 	.short	0x010a
        /*0ba2*/ 	.byte	0x3f
	.zero		1


	//   ....[71]....
        /*0ba4*/ 	.word	0x00010520
        /*0ba8*/ 	.word	0x00000007
        /*0bac*/ 	.word	0x00016840
        /*0bb0*/ 	.short	0x010a
        /*0bb2*/ 	.byte	0x3f
	.zero		1


	//   ....[72]....
        /*0bb4*/ 	.word	0x00010ef0
        /*0bb8*/ 	.word	0x00000007
        /*0bbc*/ 	.word	0x00016860
        /*0bc0*/ 	.short	0x010a
        /*0bc2*/ 	.byte	0x3f
	.zero		1


	//   ....[73]....
        /*0bc4*/ 	.word	0x00011870
        /*0bc8*/ 	.word	0x00000000
        /*0bcc*/ 	.word	0x00016860
        /*0bd0*/ 	.short	0x010a
        /*0bd2*/ 	.byte	0x3f
	.zero		1


	//   ....[74]....
        /*0bd4*/ 	.word	0x000121f0
        /*0bd8*/ 	.word	0x00000007
        /*0bdc*/ 	.word	0x00016820
        /*0be0*/ 	.short	0x010a
        /*0be2*/ 	.byte	0x3f
	.zero		1


	//   ....[75]....
        /*0be4*/ 	.word	0x00012390
        /*0be8*/ 	.word	0x00000005
        /*0bec*/ 	.word	0x00016840
        /*0bf0*/ 	.short	0x010a
        /*0bf2*/ 	.byte	0x3f
	.zero		1


	//   ....[76]....
        /*0bf4*/ 	.word	0x000123e0
        /*0bf8*/ 	.word	0x00000003
        /*0bfc*/ 	.word	0x00016840
        /*0c00*/ 	.short	0x010a
        /*0c02*/ 	.byte	0x3f
	.zero		1


	//   ....[77]....
        /*0c04*/ 	.word	0x00012430
        /*0c08*/ 	.word	0x00000005
        /*0c0c*/ 	.word	0x00016860
        /*0c10*/ 	.short	0x010a
        /*0c12*/ 	.byte	0x3f
	.zero		1


	//----- nvinfo : EIATTR_NUM_MBARRIERS
	.align		4
.L_1555:
        /*0c14*/ 	.byte	0x03, 0x38
        /*0c16*/ 	.short	0x0016


	//----- nvinfo : EIATTR_EXIT_INSTR_OFFSETS
	.align		4
        /*0c18*/ 	.byte	0x04, 0x1c
        /*0c1a*/ 	.short	(.L_1557 - .L_1556)


	//   ....[0]....
.L_1556:
        /*0c1c*/ 	.word	0x0000e990


	//----- nvinfo : EIATTR_MAX_THREADS
	.align		4
.L_1557:
        /*0c20*/ 	.byte	0x04, 0x05
        /*0c22*/ 	.short	(.L_1559 - .L_1558)
.L_1558:
        /*0c24*/ 	.word	0x00000200
        /*0c28*/ 	.word	0x00000001
        /*0c2c*/ 	.word	0x00000001


	//----- nvinfo : EIATTR_CRS_STACK_SIZE
	.align		4
.L_1559:
        /*0c30*/ 	.byte	0x04, 0x1e
        /*0c32*/ 	.short	(.L_1561 - .L_1560)
.L_1560:
        /*0c34*/ 	.word	0x00000000


	//----- nvinfo : EIATTR_CBANK_PARAM_SIZE
	.align		4
.L_1561:
        /*0c38*/ 	.byte	0x03, 0x19
        /*0c3a*/ 	.short	0x0a70


	//----- nvinfo : EIATTR_PARAM_CBANK
	.align		4
        /*0c3c*/ 	.byte	0x04, 0x0a
        /*0c3e*/ 	.short	(.L_1563 - .L_1562)
	.align		4
.L_1562:
        /*0c40*/ 	.word	index@(.nv.constant0._ZN7cutlass13device_kernelIN5flash11enable_sm90INS1_16FlashAttnFwdSm90INS1_25CollectiveMainloopFwdSm90ILi2EN4cute5tupleIJNS5_1CILi1EEES8_S8_EEENS6_IJNS7_ILi192EEENS7_ILi128EEENS7_ILi64EEEEEELi64ENS_10bfloat16_tEfNS_4arch4Sm90ELb1ELb0ELb1ELb0ELb1ELb0ELb0ELb1ELb1ELb1ELb1ELb0EEENS1_21CollectiveEpilogueFwdINS6_IJSA_SC_SB_EEES9_SE_SG_Li384ELb0ELb1ELb1ELb0EEENS1_19SingleTileSchedulerILb0ELb1ELb1ELi192EEEEEEEEEvNT_6ParamsE)
        /*0c44*/ 	.short	0x0210
        /*0c46*/ 	.short	0x0a70


	//----- nvinfo : EIATTR_SW_WAR
	.align		4
.L_1563:
        /*0c48*/ 	.byte	0x04, 0x36
        /*0c4a*/ 	.short	(.L_1565 - .L_1564)
.L_1564:
        /*0c4c*/ 	.word	0x00000008
.L_1565:


//--------------------- .nv.info._ZN7cutlass13device_kernelIN5flash11enable_sm90INS1_16FlashAttnFwdSm90INS1_25CollectiveMainloopFwdSm90ILi2EN4cute5tupleIJNS5_1CILi1EEES8_S8_EEENS6_IJNS7_ILi192EEENS7_ILi128EEENS7_ILi64EEEEEELi64ENS_10bfloat16_tEfNS_4arch4Sm90ELb1ELb0ELb1ELb1ELb1ELb0ELb0ELb1ELb1ELb1ELb1ELb0EEENS1_21CollectiveEpilogueFwdINS6_IJSA_SC_SB_EEES9_SE_SG_Li384ELb1ELb1ELb1ELb0EEENS1_36VarlenDynamicPersistentTileSchedulerILi192ELi128ELi384ELi128ELb1ELb1ELb1ELb1ELb1ELb1EEEEEEEEEvNT_6ParamsE --------------------------
	.section	.nv.info._ZN7cutlass13device_kernelIN5flash11enable_sm90INS1_16FlashAttnFwdSm90INS1_25CollectiveMainloopFwdSm90ILi2EN4cute5tupleIJNS5_1CILi1EEES8_S8_EEENS6_IJNS7_ILi192EEENS7_ILi128EEENS7_ILi64EEEEEELi64ENS_10bfloat16_tEfNS_4arch4Sm90ELb1ELb0ELb1ELb1ELb1ELb0ELb0ELb1ELb1ELb1ELb1ELb0EEENS1_21CollectiveEpilogueFwdINS6_IJSA_SC_SB_EEES9_SE_SG_Li384ELb1ELb1ELb1ELb0EEENS1_36VarlenDynamicPersistentTileSchedulerILi192ELi128ELi384ELi128ELb1ELb1ELb1ELb1ELb1ELb1EEEEEEEEEvNT_6ParamsE,"",@"SHT_CUDA_INFO"
	.sectionflags	@""
	.align	4


	//----- nvinfo : EIATTR_CUDA_API_VERSION
	.align		4
        /*0000*/ 	.byte	0x04, 0x37
        /*0002*/ 	.short	(.L_1567 - .L_1566)
.L_1566:
        /*0004*/ 	.word	0x00000082


	//----- nvinfo : EIATTR_KPARAM_INFO
	.align		4
.L_1567:
        /*0008*/ 	.byte	0x04, 0x17
        /*000a*/ 	.short	(.L_1569 - .L_1568)
.L_1568:
        /*000c*/ 	.word	0x00000000
        /*0010*/ 	.short	0x0000
        /*0012*/ 	.short	0x0070
        /*0014*/ 	.byte	0x00, 0xf0, 0x01, 0x2a


	//----- nvinfo : EIATTR_SPARSE_MMA_MASK
	.align		4
.L_1569:
        /*0018*/ 	.byte	0x03, 0x50
        /*001a*/ 	.short	0x0000


	//----- nvinfo : EIATTR_MAXREG_COUNT
	.align		4
        /*001c*/ 	.byte	0x03, 0x1b
        /*001e*/ 	.short	0x0080


	//----- nvinfo : EIATTR_NUM_BARRIERS
	.align		4
        /*0020*/ 	.byte	0x02, 0x4c
        /*0022*/ 	.byte	0x10
	.zero		1


	//----- nvinfo : EIATTR_EXTERNS
	.align		4
        /*0024*/ 	.byte	0x04, 0x0f
        /*0026*/ 	.short	(.L_1571 - .L_1570)


	//   ....[0]....
	.align		4
.L_1570:
        /*0028*/ 	.word	index@(__assertfail)


	//----- nvinfo : EIATTR_ANNOTATIONS
	.align		4
.L_1571:
        /*002c*/ 	.byte	0x04, 0x55
        /*002e*/ 	.short	(.L_1573 - .L_1572)


	//   ....[0]....
.L_1572:
        /* <DEDUP_REMOVED lines=30> */


	//----- nvinfo : EIATTR_MERCURY_ISA_VERSION
	.align		4
.L_1573:
        /*0200*/ 	.byte	0x03, 0x5f
        /*0202*/ 	.short	0x0101


	//----- nvinfo : EIATTR_UNUSED_LOAD_BYTE_OFFSET
	.align		4
        /*0204*/ 	.byte	0x04, 0x44
        /*0206*/ 	.short	(.L_1575 - .L_1574)


	//   ....[0]....
.L_1574:
        /*0208*/ 	.word	0x00000970
        /*020c*/ 	.word	0x0000fff0


	//   ....[1]....
        /*0210*/ 	.word	0x0000a0f0
        /*0214*/ 	.word	0x0000fff0


	//----- nvinfo : EIATTR_INT_WARP_WIDE_INSTR_OFFSETS
	.align		4
.L_1575:
        /*0218*/ 	.byte	0x04, 0x31
        /*021a*/ 	.short	(.L_1577 - .L_1576)


	//   ....[0]....
.L_1576:
        /*021c*/ 	.word	0x000000c0


	//   ....[1]....
        /*0220*/ 	.word	0x000000d0


	//   ....[2]....
        /*0224*/ 	.word	0x00000170


	//   ....[3]....
        /*0228*/ 	.word	0x0000de90


	//   ....[4]....
        /*022c*/ 	.word	0x0000df20


	//   ....[5]....
        /*0230*/ 	.word	0x00011030


	//   ....[6]....
        /*0234*/ 	.word	0x000110c0


	//----- nvinfo : EIATTR_COOP_GROUP_MASK_REGIDS
	.align		4
.L_1577:
        /*0238*/ 	.byte	0x04, 0x29
        /*023a*/ 	.short	(.L_1579 - .L_1578)


	//   ....[0]....
.L_1578:
        /*023c*/ 	.word	0xffffffff


	//   ....[1]....
        /*0240*/ 	.word	0xffffffff


	//   ....[2]....
        /*0244*/ 	.word	0xffffffff


	//   ....[3]....
        /*0248*/ 	.word	0xffffffff


	//   ....[4]....
        /*024c*/ 	.word	0xffffffff


	//   ....[5]....
        /*0250*/ 	.word	0xffffffff


	//   ....[6]....
        /*0254*/ 	.word	0xffffffff


	//   ....[7]....
        /*0258*/ 	.word	0xffffffff


	//   ....[8]....
        /*025c*/ 	.word	0xffffffff


	//   ....[9]....
        /*0260*/ 	.word	0xffffffff


	//   ....[10]....
        /*0264*/ 	.word	0xffffffff


	//   ....[11]....
        /*0268*/ 	.word	0xffffffff


	//   ....[12]....
        /*026c*/ 	.word	0xffffffff


	//   ....[13]....
        /*0270*/ 	.word	0xffffffff


	//   ....[14]....
        /*0274*/ 	.word	0xffffffff


	//   ....[15]....
        /*0278*/ 	.word	0xffffffff


	//   ....[16]....
        /*027c*/ 	.word	0xffffffff


	//   ....[17]....
        /*0280*/ 	.word	0xffffffff


	//   ....[18]....
        /*0284*/ 	.word	0xffffffff


	//   ....[19]....
        /*0288*/ 	.word	0xffffffff


	//   ....[20]....
        /*028c*/ 	.word	0xffffffff


	//   ....[21]....
        /*0290*/ 	.word	0xffffffff


	//   ....[22]....
        /*0294*/ 	.word	0xffffffff


	//   ....[23]....
        /*0298*/ 	.word	0xffffffff


	//   ....[24]....
        /*029c*/ 	.word	0xffffffff


	//   ....[25]....
        /*02a0*/ 	.word	0xffffffff


	//   ....[26]....
        /*02a4*/ 	.word	0xffffffff


	//   ....[27]....
        /*02a8*/ 	.word	0xffffffff


	//   ....[28]....
        /*02ac*/ 	.word	0xffffffff


	//   ....[29]....
        /*02b0*/ 	.word	0xffffffff


	//   ....[30]....
        /*02b4*/ 	.word	0xffffffff


	//   ....[31]....
        /*02b8*/ 	.word	0xffffffff


	//   ....[32]....
        /*02bc*/ 	.word	0xffffffff


	//   ....[33]....
        /*02c0*/ 	.word	0xffffffff


	//   ....[34]....
        /*02c4*/ 	.word	0xffffffff


	//   ....[35]....
        /*02c8*/ 	.word	0xffffffff


	//   ....[36]....
        /*02cc*/ 	.word	0xffffffff


	//   ....[37]....
        /*02d0*/ 	.word	0xffffffff


	//   ....[38]....
        /*02d4*/ 	.word	0xffffffff


	//   ....[39]....
        /*02d8*/ 	.word	0xffffffff


	//   ....[40]....
        /*02dc*/ 	.word	0xffffffff


	//   ....[41]....
        /*02e0*/ 	.word	0xffffffff


	//   ....[42]....
        /*02e4*/ 	.word	0xffffffff


	//   ....[43]....
        /*02e8*/ 	.word	0xffffffff


	//   ....[44]....
        /*02ec*/ 	.word	0xffffffff


	//   ....[45]....
        /*02f0*/ 	.word	0xffffffff


	//   ....[46]....
        /*02f4*/ 	.word	0xffffffff


	//   ....[47]....
        /*02f8*/ 	.word	0xffffffff


	//   ....[48]....
        /*02fc*/ 	.word	0xffffffff


	//   ....[49]....
        /*0300*/ 	.word	0xffffffff


	//   ....[50]....
        /*0304*/ 	.word	0xffffffff


	//   ....[51]....
        /*0308*/ 	.word	0xffffffff


	//   ....[52]....
        /*030c*/ 	.word	0xffffffff


	//   ....[53]....
        /*0310*/ 	.word	0xffffffff


	//   ....[54]....
        /*0314*/ 	.word	0xffffffff


	//   ....[55]....
        /*0318*/ 	.word	0xffffffff


	//   ....[56]....
        /*031c*/ 	.word	0xffffffff


	//   ....[57]....
        /*0320*/ 	.word	0xffffffff


	//   ....[58]....
        /*0324*/ 	.word	0xffffffff


	//   ....[59]....
        /*0328*/ 	.word	0xffffffff


	//   ....[60]....
        /*032c*/ 	.word	0xffffffff


	//   ....[61]....
        /*0330*/ 	.word	0xffffffff


	//   ....[62]....
        /*0334*/ 	.word	0xffffffff


	//   ....[63]....
        /*0338*/ 	.word	0xffffffff


	//   ....[64]....
        /*033c*/ 	.word	0xffffffff


	//   ....[65]....
        /*0340*/ 	.word	0xffffffff


	//   ....[66]....
        /*0344*/ 	.word	0xffffffff


	//   ....[67]....
        /*0348*/ 	.word	0xffffffff


	//   ....[68]....
        /*034c*/ 	.word	0xffffffff


	//   ....[69]....
        /*0350*/ 	.word	0xffffffff


	//   ....[70]....
        /*0354*/ 	.word	0xffffffff


	//   ....[71]....
        /*0358*/ 	.word	0xffffffff


	//   ....[72]....
        /*035c*/ 	.word	0xffffffff


	//   ....[73]....
        /*0360*/ 	.word	0xffffffff


	//   ....[74]....
        /*0364*/ 	.word	0xffffffff


	//   ....[75]....
        /*0368*/ 	.word	0xffffffff


	//   ....[76]....
        /*036c*/ 	.word	0xffffffff


	//   ....[77]....
        /*0370*/ 	.word	0xffffffff


	//   ....[78]....
        /*0374*/ 	.word	0xffffffff


	//   ....[79]....
        /*0378*/ 	.word	0xffffffff


	//   ....[80]....
        /*037c*/ 	.word	0xffffffff


	//   ....[81]....
        /*0380*/ 	.word	0xffffffff


	//   ....[82]....
        /*0384*/ 	.word	0xffffffff


	//   ....[83]....
        /*0388*/ 	.word	0xffffffff


	//   ....[84]....
        /*038c*/ 	.word	0xffffffff


	//   ....[85]....
        /*0390*/ 	.word	0xffffffff


	//   ....[86]....
        /*0394*/ 	.word	0xffffffff


	//   ....[87]....
        /*0398*/ 	.word	0xffffffff


	//   ....[88]....
        /*039c*/ 	.word	0xffffffff


	//   ....[89]....
        /*03a0*/ 	.word	0xffffffff


	//   ....[90]....
        /*03a4*/ 	.word	0xffffffff


	//   ....[91]....
        /*03a8*/ 	.word	0xffffffff


	//   ....[92]....
        /*03ac*/ 	.word	0xffffffff


	//   ....[93]....
        /*03b0*/ 	.word	0xffffffff


	//   ....[94]....
        /*03b4*/ 	.word	0xffffffff


	//   ....[95]....
        /*03b8*/ 	.word	0xffffffff


	//   ....[96]....
        /*03bc*/ 	.word	0xffffffff


	//   ....[97]....
        /*03c0*/ 	.word	0xffffffff


	//   ....[98]....
        /*03c4*/ 	.word	0xffffffff


	//   ....[99]....
        /*03c8*/ 	.word	0xffffffff


	//   ....[100]....
        /*03cc*/ 	.word	0xffffffff


	//   ....[101]....
        /*03d0*/ 	.word	0xffffffff


	//   ....[102]....
        /*03d4*/ 	.word	0xffffffff


	//   ....[103]....
        /*03d8*/ 	.word	0xffffffff


	//   ....[104]....
        /*03dc*/ 	.word	0xffffffff


	//   ....[105]....
        /*03e0*/ 	.word	0xffffffff


	//   ....[106]....
        /*03e4*/ 	.word	0xffffffff


	//   ....[107]....
        /*03e8*/ 	.word	0xffffffff


	//   ....[108]....
        /*03ec*/ 	.word	0xffffffff


	//   ....[109]....
        /*03f0*/ 	.word	0xffffffff


	//   ....[110]....
        /*03f4*/ 	.word	0xffffffff


	//   ....[111]....
        /*03f8*/ 	.word	0xffffffff


	//   ....[112]....
        /*03fc*/ 	.word	0xffffffff


	//   ....[113]....
        /*0400*/ 	.word	0xffffffff


	//   ....[114]....
        /*0404*/ 	.word	0xffffffff


	//   ....[115]....
        /*0408*/ 	.word	0xffffffff


	//   ....[116]....
        /*040c*/ 	.word	0xffffffff


	//   ....[117]....
        /*0410*/ 	.word	0xffffffff


	//   ....[118]....
        /*0414*/ 	.word	0xffffffff


	//   ....[119]....
        /*0418*/ 	.word	0xffffffff


	//   ....[120]....
        /*041c*/ 	.word	0xffffffff


	//   ....[121]....
        /*0420*/ 	.word	0xffffffff


	//   ....[122]....
        /*0424*/ 	.word	0xffffffff


	//   ....[123]....
        /*0428*/ 	.word	0xffffffff


	//   ....[124]....
        /*042c*/ 	.word	0xffffffff


	//   ....[125]....
        /*0430*/ 	.word	0xffffffff


	//   ....[126]....
        /*0434*/ 	.word	0xffffffff


	//   ....[127]....
        /*0438*/ 	.word	0xffffffff


	//   ....[128]....
        /*043c*/ 	.word	0xffffffff


	//   ....[129]....
        /*0440*/ 	.word	0xffffffff


	//   ....[130]....
        /*0444*/ 	.word	0xffffffff


	//   ....[131]....
        /*0448*/ 	.word	0xffffffff


	//   ....[132]....
        /*044c*/ 	.word	0xffffffff


	//   ....[133]....
        /*0450*/ 	.word	0xffffffff


	//   ....[134]....
        /*0454*/ 	.word	0xffffffff


	//   ....[135]....
        /*0458*/ 	.word	0xffffffff


	//   ....[136]....
        /*045c*/ 	.word	0xffffffff


	//   ....[137]....
        /*0460*/ 	.word	0xffffffff


	//   ....[138]....
        /*0464*/ 	.word	0xffffffff


	//   ....[139]....
        /*0468*/ 	.word	0xffffffff


	//   ....[140]....
        /*046c*/ 	.word	0xffffffff


	//   ....[141]....
        /*0470*/ 	.word	0xffffffff


	//   ....[142]....
        /*0474*/ 	.word	0xffffffff


	//   ....[143]....
        /*0478*/ 	.word	0xffffffff


	//   ....[144]....
        /*047c*/ 	.word	0xffffffff


	//   ....[145]....
        /*0480*/ 	.word	0xffffffff


	//   ....[146]....
        /*0484*/ 	.word	0xffffffff


	//   ....[147]....
        /*0488*/ 	.word	0xffffffff


	//   ....[148]....
        /*048c*/ 	.word	0xffffffff


	//   ....[149]....
        /*0490*/ 	.word	0xffffffff


	//   ....[150]....
        /*0494*/ 	.word	0xffffffff


	//   ....[151]....
        /*0498*/ 	.word	0xffffffff


	//   ....[152]....
        /*049c*/ 	.word	0xffffffff


	//   ....[153]....
        /*04a0*/ 	.word	0xffffffff


	//   ....[154]....
        /*04a4*/ 	.word	0xffffffff


	//   ....[155]....
        /*04a8*/ 	.word	0xffffffff


	//   ....[156]....
        /*04ac*/ 	.word	0xffffffff


	//   ....[157]....
        /*04b0*/ 	.word	0xffffffff


	//   ....[158]....
        /*04b4*/ 	.word	0xffffffff


	//   ....[159]....
        /*04b8*/ 	.word	0xffffffff


	//   ....[160]....
        /*04bc*/ 	.word	0xffffffff


	//   ....[161]....
        /*04c0*/ 	.word	0xffffffff


	//   ....[162]....
        /*04c4*/ 	.word	0xffffffff


	//   ....[163]....
        /*04c8*/ 	.word	0xffffffff


	//   ....[164]....
        /*04cc*/ 	.word	0xffffffff


	//   ....[165]....
        /*04d0*/ 	.word	0xffffffff


	//   ....[166]....
        /*04d4*/ 	.word	0xffffffff


	//   ....[167]....
        /*04d8*/ 	.word	0xffffffff


	//   ....[168]....
        /*04dc*/ 	.word	0xffffffff


	//   ....[169]....
        /*04e0*/ 	.word	0xffffffff


	//   ....[170]....
        /*04e4*/ 	.word	0xffffffff


	//   ....[171]....
        /*04e8*/ 	.word	0xffffffff


	//   ....[172]....
        /*04ec*/ 	.word	0xffffffff


	//   ....[173]....
        /*04f0*/ 	.word	0xffffffff


	//   ....[174]....
        /*04f4*/ 	.word	0xffffffff


	//   ....[175]....
        /*04f8*/ 	.word	0x0500000f


	//   ....[176]....
        /*04fc*/ 	.word	0x0500000f


	//   ....[177]....
        /*0500*/ 	.word	0x0500000f


	//   ....[178]....
        /*0504*/ 	.word	0x0500000f


	//   ....[179]....
        /*0508*/ 	.word	0x0500000f


	//   ....[180]....
        /*050c*/ 	.word	0x0500000f


	//   ....[181]....
        /*0510*/ 	.word	0x0500000f


	//   ....[182]....
        /*0514*/ 	.word	0x0500000f


	//   ....[183]....
        /*0518*/ 	.word	0x0500000f


	//   ....[184]....
        /*051c*/ 	.word	0x0500000f


	//   ....[185]....
        /*0520*/ 	.word	0x0500000f


	//   ....[186]....
        /*0524*/ 	.word	0x0500000f


	//   ....[187]....
        /*0528*/ 	.word	0x0500000f


	//   ....[188]....
        /*052c*/ 	.word	0x0500000f


	//   ....[189]....
        /*0530*/ 	.word	0x0500000f


	//   ....[190]....
        /*0534*/ 	.word	0x0500000f


	//   ....[191]....
        /*0538*/ 	.word	0x0500000f


	//   ....[192]....
        /*053c*/ 	.word	0x0500000f


	//   ....[193]....
        /*0540*/ 	.word	0x0500000f


	//   ....[194]....
        /*0544*/ 	.word	0x0500000f


	//   ....[195]....
        /*0548*/ 	.word	0x0500000f


	//   ....[196]....
        /*054c*/ 	.word	0x0500000f


	//   ....[197]....
        /*0550*/ 	.word	0x0500000f


	//   ....[198]....
        /*0554*/ 	.word	0x0500000f


	//   ....[199]....
        /*0558*/ 	.word	0x0500000f


	//   ....[200]....
        /*055c*/ 	.word	0x0500000f


	//   ....[201]....
        /*0560*/ 	.word	0x0500000f


	//   ....[202]....
        /*0564*/ 	.word	0x0500000f


	//   ....[203]....
        /*0568*/ 	.word	0x0500000f


	//   ....[204]....
        /*056c*/ 	.word	0x0500000f


	//   ....[205]....
        /*0570*/ 	.word	0x0500000f


	//   ....[206]....
        /*0574*/ 	.word	0x0500000f


	//   ....[207]....
        /*0578*/ 	.word	0x0500000f


	//   ....[208]....
        /*057c*/ 	.word	0x0500000f


	//   ....[209]....
        /*0580*/ 	.word	0x0500000f


	//   ....[210]....
        /*0584*/ 	.word	0x0500000f


	//   ....[211]....
        /*0588*/ 	.word	0x0500000f


	//   ....[212]....
        /*058c*/ 	.word	0x0500000f


	//   ....[213]....
        /*0590*/ 	.word	0x0500000f


	//   ....[214]....
        /*0594*/ 	.word	0x0500000f


	//   ....[215]....
        /*0598*/ 	.word	0x0500000f


	//   ....[216]....
        /*059c*/ 	.word	0x0500000f


	//   ....[217]....
        /*05a0*/ 	.word	0x0500000f


	//   ....[218]....
        /*05a4*/ 	.word	0x0500000f


	//   ....[219]....
        /*05a8*/ 	.word	0x0500000f


	//   ....[220]....
        /*05ac*/ 	.word	0x0500000f


	//   ....[221]....
        /*05b0*/ 	.word	0x0500000f


	//   ....[222]....
        /*05b4*/ 	.word	0x0500000f


	//   ....[223]....
        /*05b8*/ 	.word	0x0500000f


	//   ....[224]....
        /*05bc*/ 	.word	0x0500000f


	//   ....[225]....
        /*05c0*/ 	.word	0x0500000f


	//   ....[226]....
        /*05c4*/ 	.word	0x0500000f


	//   ....[227]....
        /*05c8*/ 	.word	0x0500000f


	//   ....[228]....
        /*05cc*/ 	.word	0x0500000f


	//   ....[229]....
        /*05d0*/ 	.word	0x0500000f


	//   ....[230]....
        /*05d4*/ 	.word	0x0500000f


	//   ....[231]....
        /*05d8*/ 	.word	0x0500000f


	//   ....[232]....
        /*05dc*/ 	.word	0x0500000f


	//   ....[233]....
        /*05e0*/ 	.word	0x0500000f


	//   ....[234]....
        /*05e4*/ 	.word	0x0500000f


	//   ....[235]....
        /*05e8*/ 	.word	0x0500000f


	//   ....[236]....
        /*05ec*/ 	.word	0x0500000f


	//   ....[237]....
        /*05f0*/ 	.word	0x0500000f


	//   ....[238]....
        /*05f4*/ 	.word	0x0500000f


	//   ....[239]....
        /*05f8*/ 	.word	0x0500000f


	//   ....[240]....
        /*05fc*/ 	.word	0x0500000f


	//   ....[241]....
        /*0600*/ 	.word	0x0500000f


	//   ....[242]....
        /*0604*/ 	.word	0x0500000f


	//   ....[243]....
        /*0608*/ 	.word	0x0500000f


	//   ....[244]....
        /*060c*/ 	.word	0x0500000f


	//   ....[245]....
        /*0610*/ 	.word	0x0500000f


	//   ....[246]....
        /*0614*/ 	.word	0x0500000f


	//   ....[247]....
        /*0618*/ 	.word	0x0500000f


	//   ....[248]....
        /*061c*/ 	.word	0x0500000f


	//   ....[249]....
        /*0620*/ 	.word	0x0500000f


	//   ....[250]....
        /*0624*/ 	.word	0x0500000f


	//   ....[251]....
        /*0628*/ 	.word	0x0500000f


	//   ....[252]....
        /*062c*/ 	.word	0x0500000f


	//   ....[253]....
        /*0630*/ 	.word	0x0500000f


	//   ....[254]....
        /*0634*/ 	.word	0x0500000f


	//   ....[255]....
        /*0638*/ 	.word	0x0500000f


	//   ....[0]....
        /*063c*/ 	.word	0x0500000f


	//   ....[1]....
        /*0640*/ 	.word	0x0500000f


	//   ....[2]....
        /*0644*/ 	.word	0x0500000f


	//   ....[3]....
        /*0648*/ 	.word	0x0500000f


	//   ....[4]....
        /*064c*/ 	.word	0x0500000f


	//   ....[5]....
        /*0650*/ 	.word	0x0500000f


	//   ....[6]....
        /*0654*/ 	.word	0x0500000f


	//   ....[7]....
        /*0658*/ 	.word	0x0500000f


	//   ....[8]....
        /*065c*/ 	.word	0x0500000f


	//   ....[9]....
        /*0660*/ 	.word	0x0500000f


	//   ....[10]....
        /*0664*/ 	.word	0x0500000f


	//   ....[11]....
        /*0668*/ 	.word	0x0500000f


	//   ....[12]....
        /*066c*/ 	.word	0x0500000f


	//   ....[13]....
        /*0670*/ 	.word	0x0500000f


	//   ....[14]....
        /*0674*/ 	.word	0x0500000f


	//   ....[15]....
        /*0678*/ 	.word	0x0500000f


	//   ....[16]....
        /*067c*/ 	.word	0x0500000f


	//   ....[17]....
        /*0680*/ 	.word	0x0500000f


	//   ....[18]....
        /*0684*/ 	.word	0x0500000f


	//   ....[19]....
        /*0688*/ 	.word	0x0500000f


	//   ....[20]....
        /*068c*/ 	.word	0x0500000f


	//   ....[21]....
        /*0690*/ 	.word	0x0500000f


	//   ....[22]....
        /*0694*/ 	.word	0x0500000f


	//   ....[23]....
        /*0698*/ 	.word	0x0500000f


	//   ....[24]....
        /*069c*/ 	.word	0x0500000f


	//   ....[25]....
        /*06a0*/ 	.word	0x0500000f


	//   ....[26]....
        /*06a4*/ 	.word	0x0500000f


	//----- nvinfo : EIATTR_COOP_GROUP_INSTR_OFFSETS
	.align		4
.L_1579:
        /*06a8*/ 	.byte	0x04, 0x28
        /*06aa*/ 	.short	(.L_1581 - .L_1580)


	//   ....[0]....
.L_1580:
        /*06ac*/ 	.word	0x00000080


	//   ....[1]....
        /*06b0*/ 	.word	0x00000090


	//   ....[2]....
        /*06b4*/ 	.word	0x000002d0


	//   ....[3]....
        /*06b8*/ 	.word	0x00000430


	//   ....[4]....
        /*06bc*/ 	.word	0x00000550


	//   ....[5]....
        /*06c0*/ 	.word	0x000006b0


	//   ....[6]....
        /*06c4*/ 	.word	0x00001900


	//   ....[7]....
        /*06c8*/ 	.word	0x00002020


	//   ....[8]....
        /*06cc*/ 	.word	0x00002440


	//   ....[9]....
        /*06d0*/ 	.word	0x00002ca0


	//   ....[10]....
        /*06d4*/ 	.word	0x00002d30


	//   ....[11]....
        /*06d8*/ 	.word	0x00003850


	//   ....[12]....
        /*06dc*/ 	.word	0x000038a0


	//   ....[13]....
        /*06e0*/ 	.word	0x00004d80


	//   ....[14]....
        /*06e4*/ 	.word	0x000053d0


	//   ....[15]....
        /*06e8*/ 	.word	0x00005930


	//   ....[16]....
        /*06ec*/ 	.word	0x00005a20


	//   ....[17]....
        /*06f0*/ 	.word	0x00006370


	//   ....[18]....
        /*06f4*/ 	.word	0x000063d0


	//   ....[19]....
        /*06f8*/ 	.word	0x000086b0


	//   ....[20]....
        /*06fc*/ 	.word	0x000086e0


	//   ....[21]....
        /*0700*/ 	.word	0x00008700


	//   ....[22]....
        /*0704*/ 	.word	0x00008720


	//   ....[23]....
        /*0708*/ 	.word	0x000099b0


	//   ....[24]....
        /*070c*/ 	.word	0x000099e0


	//   ....[25]....
        /*0710*/ 	.word	0x00009a80


	//   ....[26]....
        /*0714*/ 	.word	0x00009aa0


	//   ....[27]....
        /*0718*/ 	.word	0x0000a970


	//   ....[28]....
        /*071c*/ 	.word	0x0000a980


	//   ....[29]....
        /*0720*/ 	.word	0x0000a990


	//   ....[30]....
        /*0724*/ 	.word	0x0000a9e0


	//   ....[31]....
        /*0728*/ 	.word	0x0000af50


	//   ....[32]....
        /*072c*/ 	.word	0x0000af70


	//   ....[33]....
        /*0730*/ 	.word	0x0000af80


	//   ....[34]....
        /*0734*/ 	.word	0x0000afa0


	//   ....[35]....
        /*0738*/ 	.word	0x0000afc0


	//   ....[36]....
        /*073c*/ 	.word	0x0000afe0


	//   ....[37]....
        /*0740*/ 	.word	0x0000b0e0


	//   ....[38]....
        /*0744*/ 	.word	0x0000b0f0


	//   ....[39]....
        /*0748*/ 	.word	0x0000b4d0


	//   ....[40]....
        /*074c*/ 	.word	0x0000b4e0


	//   ....[41]....
        /*0750*/ 	.word	0x0000b710


	//   ....[42]....
        /*0754*/ 	.word	0x0000b720


	//   ....[43]....
        /*0758*/ 	.word	0x0000c230


	//   ....[44]....
        /*075c*/ 	.word	0x0000c260


	//   ....[45]....
        /*0760*/ 	.word	0x0000c2a0


	//   ....[46]....
        /*0764*/ 	.word	0x0000c2d0


	//   ....[47]....
        /*0768*/ 	.word	0x0000c2e0


	//   ....[48]....
        /*076c*/ 	.word	0x0000c2f0


	//   ....[49]....
        /*0770*/ 	.word	0x0000c300


	//   ....[50]....
        /*0774*/ 	.word	0x0000c320


	//   ....[51]....
        /*0778*/ 	.word	0x0000c480


	//   ....[52]....
        /*077c*/ 	.word	0x0000c6a0


	//   ....[53]....
        /*0780*/ 	.word	0x0000c6d0


	//   ....[54]....
        /*0784*/ 	.word	0x0000c700


	//   ....[55]....
        /*0788*/ 	.word	0x0000c730


	//   ....[56]....
        /*078c*/ 	.word	0x0000c760


	//   ....[57]....
        /*0790*/ 	.word	0x0000c790


	//   ....[58]....
        /*0794*/ 	.word	0x0000c8f0


	//   ....[59]....
        /*0798*/ 	.word	0x0000c920


	//   ....[60]....
        /*079c*/ 	.word	0x0000c950


	//   ....[61]....
        /*07a0*/ 	.word	0x0000c980


	//   ....[62]....
        /*07a4*/ 	.word	0x0000c9b0


	//   ....[63]....
        /*07a8*/ 	.word	0x0000c9e0


	//   ....[64]....
        /*07ac*/ 	.word	0x0000ca70


	//   ....[65]....
        /*07b0*/ 	.word	0x0000caa0


	//   ....[66]....
        /*07b4*/ 	.word	0x0000cab0


	//   ....[67]....
        /*07b8*/ 	.word	0x0000caf0


	//   ....[68]....
        /*07bc*/ 	.word	0x0000ea40


	//   ....[69]....
        /*07c0*/ 	.word	0x0000ea60


	//   ....[70]....
        /*07c4*/ 	.word	0x0000eaf0


	//   ....[71]....
        /*07c8*/ 	.word	0x0000eb10


	//   ....[72]....
        /*07cc*/ 	.word	0x0000eb90


	//   ....[73]....
        /*07d0*/ 	.word	0x0000ebb0


	//   ....[74]....
        /*07d4*/ 	.word	0x0000ec30


	//   ....[75]....
        /*07d8*/ 	.word	0x0000ec50


	//   ....[76]....
        /*07dc*/ 	.word	0x0000ecd0


	//   ....[77]....
        /*07e0*/ 	.word	0x0000ecf0


	//   ....[78]....
        /*07e4*/ 	.word	0x0000ed70


	//   ....[79]....
        /*07e8*/ 	.word	0x0000ed90


	//   ....[80]....
        /*07ec*/ 	.word	0x0000ee10


	//   ....[81]....
        /*07f0*/ 	.word	0x0000ee30


	//   ....[82]....
        /*07f4*/ 	.word	0x0000ee40


	//   ....[83]....
        /*07f8*/ 	.word	0x0000ee50


	//   ....[84]....
        /*07fc*/ 	.word	0x0000f720


	//   ....[85]....
        /*0800*/ 	.word	0x0000f750


	//   ....[86]....
        /*0804*/ 	.word	0x0000f7f0


	//   ....[87]....
        /*0808*/ 	.word	0x0000f810


	//   ....[88]....
        /*080c*/ 	.word	0x0000f890


	//   ....[89]....
        /*0810*/ 	.word	0x0000f8b0


	//   ....[90]....
        /*0814*/ 	.word	0x0000f930


	//   ....[91]....
        /*0818*/ 	.word	0x0000f950


	//   ....[92]....
        /*081c*/ 	.word	0x0000f9d0


	//   ....[93]....
        /*0820*/ 	.word	0x0000f9f0


	//   ....[94]....
        /*0824*/ 	.word	0x0000fa70


	//   ....[95]....
        /*0828*/ 	.word	0x0000fa90


	//   ....[96]....
        /*082c*/ 	.word	0x0000fb10


	//   ....[97]....
        /*0830*/ 	.word	0x0000fb30


	//   ....[98]....
        /*0834*/ 	.word	0x0000fb40


	//   ....[99]....
        /*0838*/ 	.word	0x0000fbb0


	//   ....[100]....
        /*083c*/ 	.word	0x0000fc00


	//   ....[101]....
        /*0840*/ 	.word	0x0000fc30


	//   ....[102]....
        /*0844*/ 	.word	0x0000fcc0


	//   ....[103]....
        /*0848*/ 	.word	0x0000fcd0


	//   ....[104]....
        /*084c*/ 	.word	0x0000fd40


	//   ....[105]....
        /*0850*/ 	.word	0x0000fd50


	//   ....[106]....
        /*0854*/ 	.word	0x0000fd90


	//   ....[107]....
        /*0858*/ 	.word	0x0000fdb0


	//   ....[108]....
        /*085c*/ 	.word	0x00010500


	//   ....[109]....
        /*0860*/ 	.word	0x00010530


	//   ....[110]....
        /*0864*/ 	.word	0x00010580


	//   ....[111]....
        /*0868*/ 	.word	0x00010590


	//   ....[112]....
        /*086c*/ 	.word	0x000105d0


	//   ....[113]....
        /*0870*/ 	.word	0x000105e0


	//   ....[114]....
        /*0874*/ 	.word	0x00010620


	//   ....[115]....
        /*0878*/ 	.word	0x00010630


	//   ....[116]....
        /*087c*/ 	.word	0x00010670


	//   ....[117]....
        /*0880*/ 	.word	0x00010680


	//   ....[118]....
        /*0884*/ 	.word	0x000106c0


	//   ....[119]....
        /*0888*/ 	.word	0x000106d0


	//   ....[120]....
        /*088c*/ 	.word	0x00010710


	//   ....[121]....
        /*0890*/ 	.word	0x00010720


	//   ....[122]....
        /*0894*/ 	.word	0x00010730


	//   ....[123]....
        /*0898*/ 	.word	0x00010770


	//   ....[124]....
        /*089c*/ 	.word	0x00010a20


	//   ....[125]....
        /*08a0*/ 	.word	0x00010a50


	//   ....[126]....
        /*08a4*/ 	.word	0x00010ab0


	//   ....[127]....
        /*08a8*/ 	.word	0x00010ac0


	//   ....[128]....
        /*08ac*/ 	.word	0x00010b10


	//   ....[129]....
        /*08b0*/ 	.word	0x00010b20


	//   ....[130]....
        /*08b4*/ 	.word	0x00010b70


	//   ....[131]....
        /*08b8*/ 	.word	0x00010b80


	//   ....[132]....
        /*08bc*/ 	.word	0x00010bd0


	//   ....[133]....
        /*08c0*/ 	.word	0x00010be0


	//   ....[134]....
        /*08c4*/ 	.word	0x00010c30


	//   ....[135]....
        /*08c8*/ 	.word	0x00010c40


	//   ....[136]....
        /*08cc*/ 	.word	0x00010c90


	//   ....[137]....
        /*08d0*/ 	.word	0x00010ca0


	//   ....[138]....
        /*08d4*/ 	.word	0x00010cb0


	//   ....[139]....
        /*08d8*/ 	.word	0x00010cf0


	//   ....[140]....
        /*08dc*/ 	.word	0x00011280


	//   ....[141]....
        /*08e0*/ 	.word	0x000112c0


	//   ....[142]....
        /*08e4*/ 	.word	0x000112e0


	//   ....[143]....
        /*08e8*/ 	.word	0x00011300


	//   ....[144]....
        /*08ec*/ 	.word	0x00011310


	//   ....[145]....
        /*08f0*/ 	.word	0x00011320


	//   ....[146]....
        /*08f4*/ 	.word	0x00011340


	//   ....[147]....
        /*08f8*/ 	.word	0x00011390


	//   ....[148]....
        /*08fc*/ 	.word	0x000113b0


	//   ....[149]....
        /*0900*/ 	.word	0x000113f0


	//   ....[150]....
        /*0904*/ 	.word	0x00011410


	//   ....[151]....
        /*0908*/ 	.word	0x00011450


	//   ....[152]....
        /*090c*/ 	.word	0x00011470


	//   ....[153]....
        /*0910*/ 	.word	0x000114c0


	//   ....[154]....
        /*0914*/ 	.word	0x000114f0


	//   ....[155]....
        /*0918*/ 	.word	0x00011550


	//   ....[156]....
        /*091c*/ 	.word	0x00011900


	//   ....[157]....
        /*0920*/ 	.word	0x00011930


	//   ....[158]....
        /*0924*/ 	.word	0x000119a0


	//   ....[159]....
        /*0928*/ 	.word	0x000119d0


	//   ....[160]....
        /*092c*/ 	.word	0x00011a00


	//   ....[161]....
        /*0930*/ 	.word	0x00011a30


	//   ....[162]....
        /*0934*/ 	.word	0x00011a60


	//   ....[163]....
        /*0938*/ 	.word	0x00011a90


	//   ....[164]....
        /*093c*/ 	.word	0x00011c30


	//   ....[165]....
        /*0940*/ 	.word	0x00011c60


	//   ....[166]....
        /*0944*/ 	.word	0x00011c90


	//   ....[167]....
        /*0948*/ 	.word	0x00011cc0


	//   ....[168]....
        /*094c*/ 	.word	0x00011cf0


	//   ....[169]....
        /*0950*/ 	.word	0x00011d20


	//   ....[170]....
        /*0954*/ 	.word	0x00011de0


	//   ....[171]....
        /*0958*/ 	.word	0x00011e00


	//   ....[172]....
        /*095c*/ 	.word	0x00011e20


	//   ....[173]....
        /*0960*/ 	.word	0x00011e80


	//   ....[174]....
        /*0964*/ 	.word	0x000128a0


	//   ....[175]....
        /*0968*/ 	.word	0x00012e40


	//   ....[176]....
        /*096c*/ 	.word	0x00012f30


	//   ....[177]....
        /*0970*/ 	.word	0x00012fd0


	//   ....[178]....
        /*0974*/ 	.word	0x00013030


	//   ....[179]....
        /*0978*/ 	.word	0x00013130


	//   ....[180]....
        /*097c*/ 	.word	0x00013190


	//   ....[181]....
        /*0980*/ 	.word	0x00013280


	//   ....[182]....
        /*0984*/ 	.word	0x000132f0


	//   ....[183]....
        /*0988*/ 	.word	0x000133e0


	//   ....[184]....
        /*098c*/ 	.word	0x00013450


	//   ....[185]....
        /*0990*/ 	.word	0x00013540


	//   ....[186]....
        /*0994*/ 	.word	0x000135b0


	//   ....[187]....
        /*0998*/ 	.word	0x000136a0


	//   ....[188]....
        /*099c*/ 	.word	0x00013710


	//   ....[189]....
        /*09a0*/ 	.word	0x00013800


	//   ....[190]....
        /*09a4*/ 	.word	0x00013870


	//   ....[191]....
        /*09a8*/ 	.word	0x00013910


	//   ....[192]....
        /*09ac*/ 	.word	0x00013a00


	//   ....[193]....
        /*09b0*/ 	.word	0x00013a70


	//   ....[194]....
        /*09b4*/ 	.word	0x00013ad0


	//   ....[195]....
        /*09b8*/ 	.word	0x00013bc0


	//   ....[196]....
        /*09bc*/ 	.word	0x00013c20


	//   ....[197]....
        /*09c0*/ 	.word	0x00013d20


	//   ....[198]....
        /*09c4*/ 	.word	0x00013d80


	//   ....[199]....
        /*09c8*/ 	.word	0x00013e80


	//   ....[200]....
        /*09cc*/ 	.word	0x00013ee0


	//   ....[201]....
        /*09d0*/ 	.word	0x00013fe0


	//   ....[202]....
        /*09d4*/ 	.word	0x00014040


	//   ....[203]....
        /*09d8*/ 	.word	0x00014140


	//   ....[204]....
        /*09dc*/ 	.word	0x000141a0


	//   ....[205]....
        /*09e0*/ 	.word	0x000142a0


	//   ....[206]....
        /*09e4*/ 	.word	0x00014300


	//   ....[207]....
        /*09e8*/ 	.word	0x000143b0


	//   ....[208]....
        /*09ec*/ 	.word	0x00014470


	//   ....[209]....
        /*09f0*/ 	.word	0x00014530


	//   ....[210]....
        /*09f4*/ 	.word	0x00014590


	//   ....[211]....
        /*09f8*/ 	.word	0x00014690


	//   ....[212]....
        /*09fc*/ 	.word	0x000146f0


	//   ....[213]....
        /*0a00*/ 	.word	0x000147c0


	//   ....[214]....
        /*0a04*/ 	.word	0x00014820


	//   ....[215]....
        /*0a08*/ 	.word	0x000148e0


	//   ....[216]....
        /*0a0c*/ 	.word	0x00014a20


	//   ....[217]....
        /*0a10*/ 	.word	0x00014ad0


	//   ....[218]....
        /*0a14*/ 	.word	0x00014b30


	//   ....[219]....
        /*0a18*/ 	.word	0x00014be0


	//   ....[220]....
        /*0a1c*/ 	.word	0x00014c40


	//   ....[221]....
        /*0a20*/ 	.word	0x00014cf0


	//   ....[222]....
        /*0a24*/ 	.word	0x00014d50


	//   ....[223]....
        /*0a28*/ 	.word	0x00014e00


	//   ....[224]....
        /*0a2c*/ 	.word	0x00014e60


	//   ....[225]....
        /*0a30*/ 	.word	0x00014f10


	//   ....[226]....
        /*0a34*/ 	.word	0x00014f70


	//   ....[227]....
        /*0a38*/ 	.word	0x00015020


	//   ....[228]....
        /*0a3c*/ 	.word	0x00015080


	//   ....[229]....
        /*0a40*/ 	.word	0x00015130


	//   ....[230]....
        /*0a44*/ 	.word	0x00015190


	//   ....[231]....
        /*0a48*/ 	.word	0x00015240


	//   ....[232]....
        /*0a4c*/ 	.word	0x00015330


	//   ....[233]....
        /*0a50*/ 	.word	0x000153e0


	//   ....[234]....
        /*0a54*/ 	.word	0x00015440


	//   ....[235]....
        /*0a58*/ 	.word	0x00015500


	//   ....[236]....
        /*0a5c*/ 	.word	0x00015560


	//   ....[237]....
        /*0a60*/ 	.word	0x00015620


	//   ....[238]....
        /*0a64*/ 	.word	0x00015680


	//   ....[239]....
        /*0a68*/ 	.word	0x00015740


	//   ....[240]....
        /*0a6c*/ 	.word	0x000157a0


	//   ....[241]....
        /*0a70*/ 	.word	0x00015860


	//   ....[242]....
        /*0a74*/ 	.word	0x000158c0


	//   ....[243]....
        /*0a78*/ 	.word	0x00015980


	//   ....[244]....
        /*0a7c*/ 	.word	0x000159e0


	//   ....[245]....
        /*0a80*/ 	.word	0x00015aa0


	//   ....[246]....
        /*0a84*/ 	.word	0x00015b00


	//   ....[247]....
        /*0a88*/ 	.word	0x00015bb0


	//   ....[248]....
        /*0a8c*/ 	.word	0x00015ca0


	//   ....[249]....
        /*0a90*/ 	.word	0x00015d40


	//   ....[250]....
        /*0a94*/ 	.word	0x00015de0


	//   ....[251]....
        /*0a98*/ 	.word	0x00015e90


	//   ....[252]....
        /*0a9c*/ 	.word	0x00015ef0


	//   ....[253]....
        /*0aa0*/ 	.word	0x00015fb0


	//   ....[254]....
        /*0aa4*/ 	.word	0x00016010


	//   ....[255]....
        /*0aa8*/ 	.word	0x000160d0


	//   ....[0]....
        /*0aac*/ 	.word	0x00016130


	//   ....[1]....
        /*0ab0*/ 	.word	0x000161f0


	//   ....[2]....
        /*0ab4*/ 	.word	0x00016250


	//   ....[3]....
        /*0ab8*/ 	.word	0x00016310


	//   ....[4]....
        /*0abc*/ 	.word	0x00016370


	//   ....[5]....
        /*0ac0*/ 	.word	0x00016430


	//   ....[6]....
        /*0ac4*/ 	.word	0x00016490


	//   ....[7]....
        /*0ac8*/ 	.word	0x00016530


	//   ....[8]....
        /*0acc*/ 	.word	0x000165c0


	//   ....[9]....
        /*0ad0*/ 	.word	0x00016660


	//   ....[10]....
        /*0ad4*/ 	.word	0x000167d0


	//   ....[11]....
        /*0ad8*/ 	.word	0x00016840


	//   ....[12]....
        /*0adc*/ 	.word	0x000168b0


	//   ....[13]....
        /*0ae0*/ 	.word	0x00016920


	//   ....[14]....
        /*0ae4*/ 	.word	0x00016990


	//   ....[15]....
        /*0ae8*/ 	.word	0x00016a10


	//   ....[16]....
        /*0aec*/ 	.word	0x00016a90


	//   ....[17]....
        /*0af0*/ 	.word	0x00016b20


	//   ....[18]....
        /*0af4*/ 	.word	0x00016b90


	//   ....[19]....
        /*0af8*/ 	.word	0x00016c00


	//   ....[20]....
        /*0afc*/ 	.word	0x00016c70


	//   ....[21]....
        /*0b00*/ 	.word	0x00016cf0


	//   ....[22]....
        /*0b04*/ 	.word	0x00016d60


	//   ....[23]....
        /*0b08*/ 	.word	0x00016e10


	//   ....[24]....
        /*0b0c*/ 	.word	0x00016e60


	//   ....[25]....
        /*0b10*/ 	.word	0x00016ef0


	//   ....[26]....
        /*0b14*/ 	.word	0x00017020


	//----- nvinfo : EIATTR_REG_RECONFIG
	.align		4
.L_1581:
        /*0b18*/ 	.byte	0x01, 0x54
	.zero		2


	//----- nvinfo : EIATTR_SYSCALL_OFFSETS
	.align		4
        /*0b1c*/ 	.byte	0x04, 0x46
        /*0b1e*/ 	.short	(.L_1583 - .L_1582)


	//   ....[0]....
.L_1582:
        /*0b20*/ 	.word	0x00001ab0


	//   ....[1]....
        /*0b24*/ 	.word	0x0000e080


	//   ....[2]....
        /*0b28*/ 	.word	0x0000e1d0


	//   ....[3]....
        /*0b2c*/ 	.word	0x0000e2c0


	//   ....[4]....
        /*0b30*/ 	.word	0x0000f260


	//----- nvinfo : EIATTR_MBARRIER_INSTR_OFFSETS
	.align		4
.L_1583:
        /*0b34*/ 	.byte	0x04, 0x39
        /*0b36*/ 	.short	(.L_1585 - .L_1584)


	//   ....[0]....
.L_1584:
        /*0b38*/ 	.word	0x00000180
        /*0b3c*/ 	.word	0x000000ff
        /*0b40*/ 	.word	0x00016800
        /*0b44*/ 	.short	0x0100
        /*0b46*/ 	.byte	0x08
	.zero		1


	//   ....[1]....
        /*0b48*/ 	.word	0x00000190
        /*0b4c*/ 	.word	0x000000ff
        /*0b50*/ 	.word	0x00016820
        /*0b54*/ 	.short	0x0100
        /*0b56*/ 	.byte	0x08
	.zero		1


	//   ....[2]....
        /*0b58*/ 	.word	0x00000280
        /*0b5c*/ 	.word	0x000000ff
        /*0b60*/ 	.word	0x00016830
        /*0b64*/ 	.short	0x0100
        /*0b66*/ 	.byte	0x08
	.zero		1


	//   ....[3]....
        /*0b68*/ 	.word	0x00000290
        /*0b6c*/ 	.word	0x000000ff
        /*0b70*/ 	.word	0x00016840
        /*0b74*/ 	.short	0x0100
        /*0b76*/ 	.byte	0x08
	.zero		1


	//   ....[4]....
        /*0b78*/ 	.word	0x000002a0
        /*0b7c*/ 	.word	0x000000ff
        /*0b80*/ 	.word	0x00016838
        /*0b84*/ 	.short	0x0100
        /*0b86*/ 	.byte	0x08
	.zero		1


	//   ....[5]....
        /*0b88*/ 	.word	0x000002b0
        /*0b8c*/ 	.word	0x000000ff
        /*0b90*/ 	.word	0x00016848
        /*0b94*/ 	.short	0x0100
        /*0b96*/ 	.byte	0x08
	.zero		1


	//   ....[6]....
        /*0b98*/ 	.word	0x000003e0
        /*0b9c*/ 	.word	0x000000ff
        /*0ba0*/ 	.word	0x00016850
        /*0ba4*/ 	.short	0x0100
        /*0ba6*/ 	.byte	0x08
	.zero		1


	//   ....[7]....
        /*0ba8*/ 	.word	0x000003f0
        /*0bac*/ 	.word	0x000000ff
        /*0bb0*/ 	.word	0x00016860
        /*0bb4*/ 	.short	0x0100
        /*0bb6*/ 	.byte	0x08
	.zero		1


	//   ....[8]....
        /*0bb8*/ 	.word	0x00000400
        /*0bbc*/ 	.word	0x000000ff
        /*0bc0*/ 	.word	0x00016858
        /*0bc4*/ 	.short	0x0100
        /*0bc6*/ 	.byte	0x08
	.zero		1


	//   ....[9]....
        /*0bc8*/ 	.word	0x00000410
        /*0bcc*/ 	.word	0x000000ff
        /*0bd0*/ 	.word	0x00016868
        /*0bd4*/ 	.short	0x0100
        /*0bd6*/ 	.byte	0x08
	.zero		1


	//   ....[10]....
        /*0bd8*/ 	.word	0x00000500
        /*0bdc*/ 	.word	0x000000ff
        /*0be0*/ 	.word	0x00016870
        /*0be4*/ 	.short	0x0100
        /*0be6*/ 	.byte	0x06
	.zero		1


	//   ....[11]....
        /*0be8*/ 	.word	0x00000510
        /*0bec*/ 	.word	0x000000ff
        /*0bf0*/ 	.word	0x00016880
        /*0bf4*/ 	.short	0x0100
        /*0bf6*/ 	.byte	0x06
	.zero		1


	//   ....[12]....
        /*0bf8*/ 	.word	0x00000520
        /*0bfc*/ 	.word	0x000000ff
        /*0c00*/ 	.word	0x00016878
        /*0c04*/ 	.short	0x0100
        /*0c06*/ 	.byte	0x06
	.zero		1


	//   ....[13]....
        /*0c08*/ 	.word	0x00000530
        /*0c0c*/ 	.word	0x000000ff
        /*0c10*/ 	.word	0x00016888
        /*0c14*/ 	.short	0x0100
        /*0c16*/ 	.byte	0x06
	.zero		1


	//   ....[14]....
        /*0c18*/ 	.word	0x00000660
        /*0c1c*/ 	.word	0x000000ff
        /*0c20*/ 	.word	0x00016890
        /*0c24*/ 	.short	0x0100
        /*0c26*/ 	.byte	0x08
	.zero		1


	//   ....[15]....
        /*0c28*/ 	.word	0x00000670
        /*0c2c*/ 	.word	0x000000ff
        /*0c30*/ 	.word	0x000168a0
        /*0c34*/ 	.short	0x0100
        /*0c36*/ 	.byte	0x08
	.zero		1


	//   ....[16]....
        /*0c38*/ 	.word	0x00000680
        /*0c3c*/ 	.word	0x000000ff
        /*0c40*/ 	.word	0x00016898
        /*0c44*/ 	.short	0x0100
        /*0c46*/ 	.byte	0x08
	.zero		1


	//   ....[17]....
        /*0c48*/ 	.word	0x00000690
        /*0c4c*/ 	.word	0x000000ff
        /*0c50*/ 	.word	0x000168a8
        /*0c54*/ 	.short	0x0100
        /*0c56*/ 	.byte	0x08
	.zero		1


	//   ....[18]....
        /*0c58*/ 	.word	0x000007d0
        /*0c5c*/ 	.word	0x000000ff
        /*0c60*/ 	.word	0x000168b0
        /*0c64*/ 	.short	0x0100
        /*0c66*/ 	.byte	0x08
	.zero		1


	//   ....[19]....
        /*0c68*/ 	.word	0x000007e0
        /*0c6c*/ 	.word	0x000000ff
        /*0c70*/ 	.word	0x000168c0
        /*0c74*/ 	.short	0x0100
        /*0c76*/ 	.byte	0x08
	.zero		1


	//   ....[20]....
        /*0c78*/ 	.word	0x000007f0
        /*0c7c*/ 	.word	0x000000ff
        /*0c80*/ 	.word	0x000168b8
        /*0c84*/ 	.short	0x0100
        /*0c86*/ 	.byte	0x08
	.zero		1


	//   ....[21]....
        /*0c88*/ 	.word	0x00000800
        /*0c8c*/ 	.word	0x000000ff
        /*0c90*/ 	.word	0x000168c8
        /*0c94*/ 	.short	0x0100
        /*0c96*/ 	.byte	0x08
	.zero		1


	//   ....[22]....
        /*0c98*/ 	.word	0x00001b30
        /*0c9c*/ 	.word	0x000000ff
        /*0ca0*/ 	.word	0x00016800
        /*0ca4*/ 	.short	0x010a
        /*0ca6*/ 	.byte	0x2d
	.zero		1


	//   ....[23]....
        /*0ca8*/ 	.word	0x00001bb0
        /*0cac*/ 	.word	0x00000000
        /*0cb0*/ 	.word	0x00016830
        /*0cb4*/ 	.short	0x010a
        /*0cb6*/ 	.byte	0x3f
	.zero		1


	//   ....[24]....
        /*0cb8*/ 	.word	0x00001bf0
        /*0cbc*/ 	.word	0x00000000
        /*0cc0*/ 	.word	0x00016830
        /*0cc4*/ 	.short	0x010a
        /*0cc6*/ 	.byte	0x3f
	.zero		1


	//   ....[25]....
        /*0cc8*/ 	.word	0x00003390
        /*0ccc*/ 	.word	0x000000ff
        /*0cd0*/ 	.word	0x00000000
        /*0cd4*/ 	.short	0x0101
        /*0cd6*/ 	.byte	0x06
	.zero		1


	//   ....[26]....
        /*0cd8*/ 	.word	0x000045a0
        /*0cdc*/ 	.word	0x000000ff
        /*0ce0*/ 	.word	0x00016830
        /*0ce4*/ 	.short	0x010a
        /*0ce6*/ 	.byte	0x06
	.zero		1


	//   ....[27]....
        /*0ce8*/ 	.word	0x000045e0
        /*0cec*/ 	.word	0x000000ff
        /*0cf0*/ 	.word	0x00016830
        /*0cf4*/ 	.short	0x010a
        /*0cf6*/ 	.byte	0x06
	.zero		1


	//   ....[28]....
        /*0cf8*/ 	.word	0x00004810
        /*0cfc*/ 	.word	0x000000ff
        /*0d00*/ 	.word	0x00016850
        /*0d04*/ 	.short	0x010a
        /*0d06*/ 	.byte	0x06
	.zero		1


	//   ....[29]....
        /*0d08*/ 	.word	0x00004850
        /*0d0c*/ 	.word	0x000000ff
        /*0d10*/ 	.word	0x00016850
        /*0d14*/ 	.short	0x010a
        /*0d16*/ 	.byte	0x06
	.zero		1


	//   ....[30]....
        /*0d18*/ 	.word	0x00005280
        /*0d1c*/ 	.word	0x000000ff
        /*0d20*/ 	.word	0x00000000
        /*0d24*/ 	.short	0x0101
        /*0d26*/ 	.byte	0x06
	.zero		1


	//   ....[31]....
        /*0d28*/ 	.word	0x00006fb0
        /*0d2c*/ 	.word	0x000000ff
        /*0d30*/ 	.word	0x00000000
        /*0d34*/ 	.short	0x0101
        /*0d36*/ 	.byte	0x06
	.zero		1


	//   ....[32]....
        /*0d38*/ 	.word	0x000074b0
        /*0d3c*/ 	.word	0x000000ff
        /*0d40*/ 	.word	0x00016830
        /*0d44*/ 	.short	0x010a
        /*0d46*/ 	.byte	0x06
	.zero		1


	//   ....[33]....
        /*0d48*/ 	.word	0x000074f0
        /*0d4c*/ 	.word	0x000000ff
        /*0d50*/ 	.word	0x00016830
        /*0d54*/ 	.short	0x010a
        /*0d56*/ 	.byte	0x06
	.zero		1


	//   ....[34]....
        /*0d58*/ 	.word	0x000076f0
        /*0d5c*/ 	.word	0x000000ff
        /*0d60*/ 	.word	0x00016850
        /*0d64*/ 	.short	0x010a
        /*0d66*/ 	.byte	0x06
	.zero		1


	//   ....[35]....
        /*0d68*/ 	.word	0x00007730
        /*0d6c*/ 	.word	0x000000ff
        /*0d70*/ 	.word	0x00016850
        /*0d74*/ 	.short	0x010a
        /*0d76*/ 	.byte	0x06
	.zero		1


	//   ....[36]....
        /*0d78*/ 	.word	0x00007fb0
        /*0d7c*/ 	.word	0x000000ff
        /*0d80*/ 	.word	0x00000000
        /*0d84*/ 	.short	0x0101
        /*0d86*/ 	.byte	0x06
	.zero		1


	//   ....[37]....
        /*0d88*/ 	.word	0x00009520
        /*0d8c*/ 	.word	0x000000ff
        /*0d90*/ 	.word	0x00000000
        /*0d94*/ 	.short	0x0101
        /*0d96*/ 	.byte	0x06
	.zero		1


	//   ....[38]....
        /*0d98*/ 	.word	0x00009920
        /*0d9c*/ 	.word	0x000000ff
        /*0da0*/ 	.word	0x00016850
        /*0da4*/ 	.short	0x010a
        /*0da6*/ 	.byte	0x05
	.zero		1


	//   ....[39]....
        /*0da8*/ 	.word	0x00009960
        /*0dac*/ 	.word	0x000000ff
        /*0db0*/ 	.word	0x00016850
        /*0db4*/ 	.short	0x010a
        /*0db6*/ 	.byte	0x05
	.zero		1


	//   ....[40]....
        /*0db8*/ 	.word	0x00009ed0
        /*0dbc*/ 	.word	0x000000ff
        /*0dc0*/ 	.word	0x00000000
        /*0dc4*/ 	.short	0x0101
        /*0dc6*/ 	.byte	0x04
	.zero		1


	//   ....[41]....
        /*0dc8*/ 	.word	0x0000b0a0
        /*0dcc*/ 	.word	0x00000000
        /*0dd0*/ 	.word	0x00000000
        /*0dd4*/ 	.short	0x0101
        /*0dd6*/ 	.byte	0x3f
	.zero		1


	//   ....[42]....
        /*0dd8*/ 	.word	0x0000b4c0
        /*0ddc*/ 	.word	0x00000004
        /*0de0*/ 	.word	0x00000000
        /*0de4*/ 	.short	0x0101
        /*0de6*/ 	.byte	0x3f
	.zero		1


	//   ....[43]....
        /*0de8*/ 	.word	0x0000e7c0
        /*0dec*/ 	.word	0x00000003
        /*0df0*/ 	.word	0x00016840
        /*0df4*/ 	.short	0x010a
        /*0df6*/ 	.byte	0x3f
	.zero		1


	//   ....[44]....
        /*0df8*/ 	.word	0x0000ef50
        /*0dfc*/ 	.word	0x00000003
        /*0e00*/ 	.word	0x00016830
        /*0e04*/ 	.short	0x0107
        /*0e06*/ 	.byte	0x3f
	.zero		1


	//   ....[45]....
        /*0e08*/ 	.word	0x0000f020
        /*0e0c*/ 	.word	0x00000003
        /*0e10*/ 	.word	0x00016830
        /*0e14*/ 	.short	0x0101
        /*0e16*/ 	.byte	0x3f
	.zero		1


	//   ....[46]....
        /*0e18*/ 	.word	0x0000fe50
        /*0e1c*/ 	.word	0x00000016
        /*0e20*/ 	.word	0x00016800
        /*0e24*/ 	.short	0x0107
        /*0e26*/ 	.byte	0x3f
	.zero		1


	//   ....[47]....
        /*0e28*/ 	.word	0x0000ff50
        /*0e2c*/ 	.word	0x00000016
        /*0e30*/ 	.word	0x00016800
        /*0e34*/ 	.short	0x0101
        /*0e36*/ 	.byte	0x3f
	.zero		1


	//   ....[48]....
        /*0e38*/ 	.word	0x0000ff80
        /*0e3c*/ 	.word	0x00000016
        /*0e40*/ 	.word	0x00016820
        /*0e44*/ 	.short	0x010a
        /*0e46*/ 	.byte	0x3f
	.zero		1


	//   ....[49]....
        /*0e48*/ 	.word	0x00010310
        /*0e4c*/ 	.word	0x00000005
        /*0e50*/ 	.word	0x00016840
        /*0e54*/ 	.short	0x010a
        /*0e56*/ 	.byte	0x3f
	.zero		1


	//   ....[50]....
        /*0e58*/ 	.word	0x000107f0
        /*0e5c*/ 	.word	0x00000005
        /*0e60*/ 	.word	0x00016830
        /*0e64*/ 	.short	0x0107
        /*0e66*/ 	.byte	0x3f
	.zero		1


	//   ....[51]....
        /*0e68*/ 	.word	0x000108b0
        /*0e6c*/ 	.word	0x00000005
        /*0e70*/ 	.word	0x00016830
        /*0e74*/ 	.short	0x0101
        /*0e76*/ 	.byte	0x3f
	.zero		1


	//   ....[52]....
        /*0e78*/ 	.word	0x00010910
        /*0e7c*/ 	.word	0x00000005
        /*0e80*/ 	.word	0x00016860
        /*0e84*/ 	.short	0x010a
        /*0e86*/ 	.byte	0x3f
	.zero		1


	//   ....[53]....
        /*0e88*/ 	.word	0x00010de0
        /*0e8c*/ 	.word	0x00000005
        /*0e90*/ 	.word	0x00016850
        /*0e94*/ 	.short	0x0107
        /*0e96*/ 	.byte	0x3f
	.zero		1


	//   ....[54]....
        /*0e98*/ 	.word	0x00010f50
        /*0e9c*/ 	.word	0x00000005
        /*0ea0*/ 	.word	0x00016850
        /*0ea4*/ 	.short	0x0101
        /*0ea6*/ 	.byte	0x3f
	.zero		1


	//   ....[55]....
        /*0ea8*/ 	.word	0x00011170
        /*0eac*/ 	.word	0x00000000
        /*0eb0*/ 	.word	0x00016860
        /*0eb4*/ 	.short	0x010a
        /*0eb6*/ 	.byte	0x3f
	.zero		1


	//   ....[56]....
        /*0eb8*/ 	.word	0x00011600
        /*0ebc*/ 	.word	0x00000000
        /*0ec0*/ 	.word	0x00016850
        /*0ec4*/ 	.short	0x0107
        /*0ec6*/ 	.byte	0x3f
	.zero		1


	//   ....[57]....
        /*0ec8*/ 	.word	0x000116d0
        /*0ecc*/ 	.word	0x00000000
        /*0ed0*/ 	.word	0x00016850
        /*0ed4*/ 	.short	0x0101
        /*0ed6*/ 	.byte	0x3f
	.zero		1


	//   ....[58]....
        /*0ed8*/ 	.word	0x00012820
        /*0edc*/ 	.word	0x00000005
        /*0ee0*/ 	.word	0x00016820
        /*0ee4*/ 	.short	0x010a
        /*0ee6*/ 	.byte	0x3f
	.zero		1


	//   ....[59]....
        /*0ee8*/ 	.word	0x000129a0
        /*0eec*/ 	.word	0x00000003
        /*0ef0*/ 	.word	0x00016840
        /*0ef4*/ 	.short	0x010a
        /*0ef6*/ 	.byte	0x3f
	.zero		1


	//   ....[60]....
        /*0ef8*/ 	.word	0x00012a40
        /*0efc*/ 	.word	0x00000019
        /*0f00*/ 	.word	0x00016840
        /*0f04*/ 	.short	0x010a
        /*0f06*/ 	.byte	0x3f
	.zero		1


	//   ....[61]....
        /*0f08*/ 	.word	0x00012a80
        /*0f0c*/ 	.word	0x00000003
        /*0f10*/ 	.word	0x00016860
        /*0f14*/ 	.short	0x010a
        /*0f16*/ 	.byte	0x3f
	.zero		1


	//   ....[62]....
        /*0f18*/ 	.word	0x00012ac0
        /*0f1c*/ 	.word	0x00000019
        /*0f20*/ 	.word	0x00016860
        /*0f24*/ 	.short	0x010a
        /*0f26*/ 	.byte	0x3f
	.zero		1


	//   ....[63]....
        /*0f28*/ 	.word	0x00012b30
        /*0f2c*/ 	.word	0x00000003
        /*0f30*/ 	.word	0x00016800
        /*0f34*/ 	.short	0x010a
        /*0f36*/ 	.byte	0x3f
	.zero		1


	//   ....[64]....
        /*0f38*/ 	.word	0x00012b80
        /*0f3c*/ 	.word	0x00000000
        /*0f40*/ 	.word	0x00016830
        /*0f44*/ 	.short	0x010a
        /*0f46*/ 	.byte	0x3f
	.zero		1


	//   ....[65]....
        /*0f48*/ 	.word	0x00012be0
        /*0f4c*/ 	.word	0x00000006
        /*0f50*/ 	.word	0x00016830
        /*0f54*/ 	.short	0x010a
        /*0f56*/ 	.byte	0x3f
	.zero		1


	//   ....[66]....
        /*0f58*/ 	.word	0x00012c40
        /*0f5c*/ 	.word	0x00000006
        /*0f60*/ 	.word	0x00016850
        /*0f64*/ 	.short	0x010a
        /*0f66*/ 	.byte	0x3f
	.zero		1


	//   ....[67]....
        /*0f68*/ 	.word	0x00012ca0
        /*0f6c*/ 	.word	0x00000006
        /*0f70*/ 	.word	0x00016830
        /*0f74*/ 	.short	0x010a
        /*0f76*/ 	.byte	0x3f
	.zero		1


	//   ....[68]....
        /*0f78*/ 	.word	0x00012d00
        /*0f7c*/ 	.word	0x00000006
        /*0f80*/ 	.word	0x00016850
        /*0f84*/ 	.short	0x010a
        /*0f86*/ 	.byte	0x3f
	.zero		1


	//   ....[69]....
        /*0f88*/ 	.word	0x00012d60
        /*0f8c*/ 	.word	0x00000004
        /*0f90*/ 	.word	0x00016850
        /*0f94*/ 	.short	0x010a
        /*0f96*/ 	.byte	0x3f
	.zero		1


	//   ....[70]....
        /*0f98*/ 	.word	0x00012e80
        /*0f9c*/ 	.word	0x00000003
        /*0fa0*/ 	.word	0x00016840
        /*0fa4*/ 	.short	0x010a
        /*0fa6*/ 	.byte	0x3f
	.zero		1


	//   ....[71]....
        /*0fa8*/ 	.word	0x00014920
        /*0fac*/ 	.word	0x00000016
        /*0fb0*/ 	.word	0x00016820
        /*0fb4*/ 	.short	0x010a
        /*0fb6*/ 	.byte	0x3f
	.zero		1


	//   ....[72]....
        /*0fb8*/ 	.word	0x00014970
        /*0fbc*/ 	.word	0x00000005
        /*0fc0*/ 	.word	0x00016840
        /*0fc4*/ 	.short	0x010a
        /*0fc6*/ 	.byte	0x3f
	.zero		1


	//   ....[73]....
        /*0fc8*/ 	.word	0x00015280
        /*0fcc*/ 	.word	0x00000005
        /*0fd0*/ 	.word	0x00016860
        /*0fd4*/ 	.short	0x010a
        /*0fd6*/ 	.byte	0x3f
	.zero		1


	//   ....[74]....
        /*0fd8*/ 	.word	0x00015bf0
        /*0fdc*/ 	.word	0x00000000
        /*0fe0*/ 	.word	0x00016860
        /*0fe4*/ 	.short	0x010a
        /*0fe6*/ 	.byte	0x3f
	.zero		1


	//   ....[75]....
        /*0fe8*/ 	.word	0x00016f40
        /*0fec*/ 	.word	0x00000005
        /*0ff0*/ 	.word	0x00016820
        /*0ff4*/ 	.short	0x010a
        /*0ff6*/ 	.byte	0x3f
	.zero		1


	//   ....[76]....
        /*0ff8*/ 	.word	0x000170e0
        /*0ffc*/ 	.word	0x00000003
        /*1000*/ 	.word	0x00016840
        /*1004*/ 	.short	0x010a
        /*1006*/ 	.byte	0x3f
	.zero		1


	//   ....[77]....
        /*1008*/ 	.word	0x00017130
        /*100c*/ 	.word	0x00000019
        /*1010*/ 	.word	0x00016840
        /*1014*/ 	.short	0x010a
        /*1016*/ 	.byte	0x3f
	.zero		1


	//   ....[78]....
        /*1018*/ 	.word	0x00017180
        /*101c*/ 	.word	0x00000003
        /*1020*/ 	.word	0x00016860
        /*1024*/ 	.short	0x010a
        /*1026*/ 	.byte	0x3f
	.zero		1


	//----- nvinfo : EIATTR_NUM_MBARRIERS
	.align		4
.L_1585:
        /*1028*/ 	.byte	0x03, 0x38
        /*102a*/ 	.short	0x0016


	//----- nvinfo : EIATTR_EXIT_INSTR_OFFSETS
	.align		4
        /*102c*/ 	.byte	0x04, 0x1c
        /*102e*/ 	.short	(.L_1587 - .L_1586)


	//   ....[0]....
.L_1586:
        /*1030*/ 	.word	0x000009b0


	//   ....[1]....
        /*1034*/ 	.word	0x0000c420


	//   ....[2]....
        /*1038*/ 	.word	0x00012b10


	//----- nvinfo : EIATTR_MAX_THREADS
	.align		4
.L_1587:
        /*103c*/ 	.byte	0x04, 0x05
        /*103e*/ 	.short	(.L_1589 - .L_1588)
.L_1588:
        /*1040*/ 	.word	0x00000200
        /*1044*/ 	.word	0x00000001
        /*1048*/ 	.word	0x00000001


	//----- nvinfo : EIATTR_CRS_STACK_SIZE
	.align		4
.L_1589:
        /*104c*/ 	.byte	0x04, 0x1e
        /*104e*/ 	.short	(.L_1591 - .L_1590)
.L_1590:
        /*1050*/ 	.word	0x00000000


	//----- nvinfo : EIATTR_CBANK_PARAM_SIZE
	.align		4
.L_1591:
        /*1054*/ 	.byte	0x03, 0x19
        /*1056*/ 	.short	0x0af0


	//----- nvinfo : EIATTR_PARAM_CBANK
	.align		4
        /*1058*/ 	.byte	0x04, 0x0a
        /*105a*/ 	.short	(.L_1593 - .L_1592)
	.align		4
.L_1592:
        /*105c*/ 	.word	index@(.nv.constant0._ZN7cutlass13device_kernelIN5flash11enable_sm90INS1_16FlashAttnFwdSm90INS1_25CollectiveMainloopFwdSm90ILi2EN4cute5tupleIJNS5_1CILi1EEES8_S8_EEENS6_IJNS7_ILi192EEENS7_ILi128EEENS7_ILi64EEEEEELi64ENS_10bfloat16_tEfNS_4arch4Sm90ELb1ELb0ELb1ELb1ELb1ELb0ELb0ELb1ELb1ELb1ELb1ELb0EEENS1_21CollectiveEpilogueFwdINS6_IJSA_SC_SB_EEES9_SE_SG_Li384ELb1ELb1ELb1ELb0EEENS1_36VarlenDynamicPersistentTileSchedulerILi192ELi128ELi384ELi128ELb1ELb1ELb1ELb1ELb1ELb1EEEEEEEEEvNT_6ParamsE)
        /*1060*/ 	.short	0x0210
        /*1062*/ 	.short	0x0af0


	//----- nvinfo : EIATTR_SW_WAR
	.align		4
.L_1593:
        /*1064*/ 	.byte	0x04, 0x36
        /*1066*/ 	.short	(.L_1595 - .L_1594)
.L_1594:
        /*1068*/ 	.word	0x00000008
.L_1595:


//--------------------- .nv.info._ZN7cutlass13device_kernelIN5flash11enable_sm90INS1_16FlashAttnFwdSm90INS1_25CollectiveMainloopFwdSm90ILi2EN4cute5tupleIJNS5_1CILi1EEES8_S8_EEENS6_IJNS7_ILi192EEENS7_ILi128EEENS7_ILi64EEEEEELi64ENS_10bfloat16_tEfNS_4arch4Sm90ELb1ELb0ELb1ELb1ELb1ELb1ELb0ELb1ELb1ELb1ELb1ELb0EEENS1_21CollectiveEpilogueFwdINS6_IJSA_SC_SB_EEES9_SE_SG_Li384ELb1ELb1ELb1ELb0EEENS1_36VarlenDynamicPersistentTileSchedulerILi192ELi128ELi384ELi128ELb1ELb1ELb1ELb1ELb1ELb1EEEEEEEEEvNT_6ParamsE --------------------------
	.section	.nv.info._ZN7cutlass13device_kernelIN5flash11enable_sm90INS1_16FlashAttnFwdSm90INS1_25CollectiveMainloopFwdSm90ILi2EN4cute5tupleIJNS5_1CILi1EEES8_S8_EEENS6_IJNS7_ILi192EEENS7_ILi128EEENS7_ILi64EEEEEELi64ENS_10bfloat16_tEfNS_4arch4Sm90ELb1ELb0ELb1ELb1ELb1ELb1ELb0ELb1ELb1ELb1ELb1ELb0EEENS1_21CollectiveEpilogueFwdINS6_IJSA_SC_SB_EEES9_SE_SG_Li384ELb1ELb1ELb1ELb0EEENS1_36VarlenDynamicPersistentTileSchedulerILi192ELi128ELi384ELi128ELb1ELb1ELb1ELb1ELb1ELb1EEEEEEEEEvNT_6ParamsE,"",@"SHT_CUDA_INFO"
	.sectionflags	@""
	.align	4


	//----- nvinfo : EIATTR_CUDA_API_VERSION
	.align		4
        /*0000*/ 	.byte	0x04, 0x37
        /*0002*/ 	.short	(.L_1597 - .L_1596)
.L_1596:
        /*0004*/ 	.word	0x00000082


	//----- nvinfo : EIATTR_KPARAM_INFO
	.align		4
.L_1597:
        /*0008*/ 	.byte	0x04, 0x17
        /*000a*/ 	.short	(.L_1599 - .L_1598)
.L_1598:
        /*000c*/ 	.word	0x00000000
        /*0010*/ 	.short	0x0000
        /*0012*/ 	.short	0x0070
        /*0014*/ 	.byte	0x00, 0xf0, 0x01, 0x2a


	//----- nvinfo : EIATTR_SPARSE_MMA_MASK
	.align		4
.L_1599:
        /*0018*/ 	.byte	0x03, 0x50
        /*001a*/ 	.short	0x0000


	//----- nvinfo : EIATTR_MAXREG_COUNT
	.align		4
        /*001c*/ 	.byte	0x03, 0x1b
        /*001e*/ 	.short	0x0080


	//----- nvinfo : EIATTR_NUM_BARRIERS
	.align		4
        /*0020*/ 	.byte	0x02, 0x4c
        /*0022*/ 	.byte	0x10
	.zero		1


	//----- nvinfo : EIATTR_EXTERNS
	.align		4
        /*0024*/ 	.byte	0x04, 0x0f
        /*0026*/ 	.short	(.L_1601 - .L_1600)


	//   ....[0]....
	.align		4
.L_1600:
        /*0028*/ 	.word	index@(__assertfail)


	//----- nvinfo : EIATTR_ANNOTATIONS
	.align		4
.L_1601:
        /*002c*/ 	.byte	0x04, 0x55
        /*002e*/ 	.short	(.L_1603 - .L_1602)


	//   ....[0]....
.L_1602:
        /* <DEDUP_REMOVED lines=86> */


	//----- nvinfo : EIATTR_MERCURY_ISA_VERSION
	.align		4
.L_1603:
        /*0580*/ 	.byte	0x03, 0x5f
        /*0582*/ 	.short	0x0101


	//----- nvinfo : EIATTR_UNUSED_LOAD_BYTE_OFFSET
	.align		4
        /*0584*/ 	.byte	0x04, 0x44
        /*0586*/ 	.short	(.L_1605 - .L_1604)


	//   ....[0]....
.L_1604:
        /*0588*/ 	.word	0x00000a60
        /*058c*/ 	.word	0x0000fff0


	//   ....[1]....
        /*0590*/ 	.word	0x00012460
        /*0594*/ 	.word	0x0000fff0


	//----- nvinfo : EIATTR_INT_WARP_WIDE_INSTR_OFFSETS
	.align		4
.L_1605:
        /*0598*/ 	.byte	0x04, 0x31
        /*059a*/ 	.short	(.L_1607 - .L_1606)


	//   ....[0]....
.L_1606:
        /*059c*/ 	.word	0x00000120


	//   ....[1]....
        /*05a0*/ 	.word	0x000001c0


	//   ....[2]....
        /*05a4*/ 	.word	0x00000230


	//   ....[3]....
        /*05a8*/ 	.word	0x00017400


	//   ....[4]....
        /*05ac*/ 	.word	0x00017490


	//   ....[5]....
        /*05b0*/ 	.word	0x0001a630


	//   ....[6]....
        /*05b4*/ 	.word	0x0001a6c0


	//----- nvinfo : EIATTR_COOP_GROUP_MASK_REGIDS
	.align		4
.L_1607:
        /*05b8*/ 	.byte	0x04, 0x29
        /*05ba*/ 	.short	(.L_1609 - .L_1608)


	//   ....[0]....
.L_1608:
        /*05bc*/ 	.word	0xffffffff


	//   ....[1]....
        /*05c0*/ 	.word	0xffffffff


	//   ....[2]....
        /*05c4*/ 	.word	0xffffffff


	//   ....[3]....
        /*05c8*/ 	.word	0xffffffff


	//   ....[4]....
        /*05cc*/ 	.word	0xffffffff


	//   ....[5]....
        /*05d0*/ 	.word	0xffffffff


	//   ....[6]....
        /*05d4*/ 	.word	0xffffffff


	//   ....[7]....
        /*05d8*/ 	.word	0xffffffff


	//   ....[8]....
        /*05dc*/ 	.word	0xffffffff


	//   ....[9]....
        /*05e0*/ 	.word	0xffffffff


	//   ....[10]....
        /*05e4*/ 	.word	0xffffffff


	//   ....[11]....
        /*05e8*/ 	.word	0xffffffff


	//   ....[12]....
        /*05ec*/ 	.word	0xffffffff


	//   ....[13]....
        /*05f0*/ 	.word	0xffffffff


	//   ....[14]....
        /*05f4*/ 	.word	0xffffffff


	//   ....[15]....
        /*05f8*/ 	.word	0xffffffff


	//   ....[16]....
        /*05fc*/ 	.word	0xffffffff


	//   ....[17]....
        /*0600*/ 	.word	0xffffffff


	//   ....[18]....
        /*0604*/ 	.word	0xffffffff


	//   ....[19]....
        /*0608*/ 	.word	0xffffffff


	//   ....[20]....
        /*060c*/ 	.word	0xffffffff


	//   ....[21]....
        /*0610*/ 	.word	0xffffffff


	//   ....[22]....
        /*0614*/ 	.word	0xffffffff


	//   ....[23]....
        /*0618*/ 	.word	0xffffffff


	//   ....[24]....
        /*061c*/ 	.word	0xffffffff


	//   ....[25]....
        /*0620*/ 	.word	0xffffffff


	//   ....[26]....
        /*0624*/ 	.word	0xffffffff


	//   ....[27]....
        /*0628*/ 	.word	0xffffffff


	//   ....[28]....
        /*062c*/ 	.word	0xffffffff


	//   ....[29]....
        /*0630*/ 	.word	0xffffffff


	//   ....[30]....
        /*0634*/ 	.word	0xffffffff


	//   ....[31]....
        /*0638*/ 	.word	0xffffffff


	//   ....[32]....
        /*063c*/ 	.word	0xffffffff


	//   ....[33]....
        /*0640*/ 	.word	0xffffffff


	//   ....[34]....
        /*0644*/ 	.word	0xffffffff


	//   ....[35]....
        /*0648*/ 	.word	0xffffffff


	//   ....[36]....
        /*064c*/ 	.word	0xffffffff


	//   ....[37]....
        /*0650*/ 	.word	0xffffffff


	//   ....[38]....
        /*0654*/ 	.word	0xffffffff


	//   ....[39]....
        /*0658*/ 	.word	0xffffffff


	//   ....[40]....
        /*065c*/ 	.word	0xffffffff


	//   ....[41]....
        /*0660*/ 	.word	0xffffffff


	//   ....[42]....
        /*0664*/ 	.word	0xffffffff


	//   ....[43]....
        /*0668*/ 	.word	0xffffffff


	//   ....[44]....
        /*066c*/ 	.word	0xffffffff


	//   ....[45]....
        /*0670*/ 	.word	0xffffffff


	//   ....[46]....
        /*0674*/ 	.word	0xffffffff


	//   ....[47]....
        /*0678*/ 	.word	0xffffffff


	//   ....[48]....
        /*067c*/ 	.word	0xffffffff


	//   ....[49]....
        /*0680*/ 	.word	0xffffffff


	//   ....[50]....
        /*0684*/ 	.word	0xffffffff


	//   ....[51]....
        /*0688*/ 	.word	0xffffffff


	//   ....[52]....
        /*068c*/ 	.word	0xffffffff


	//   ....[53]....
        /*0690*/ 	.word	0xffffffff


	//   ....[54]....
        /*0694*/ 	.word	0xffffffff


	//   ....[55]....
        /*0698*/ 	.word	0xffffffff


	//   ....[56]....
        /*069c*/ 	.word	0xffffffff


	//   ....[57]....
        /*06a0*/ 	.word	0xffffffff


	//   ....[58]....
        /*06a4*/ 	.word	0xffffffff


	//   ....[59]....
        /*06a8*/ 	.word	0xffffffff


	//   ....[60]....
        /*06ac*/ 	.word	0xffffffff


	//   ....[61]....
        /*06b0*/ 	.word	0xffffffff


	//   ....[62]....
        /*06b4*/ 	.word	0xffffffff


	//   ....[63]....
        /*06b8*/ 	.word	0xffffffff


	//   ....[64]....
        /*06bc*/ 	.word	0xffffffff


	//   ....[65]....
        /*06c0*/ 	.word	0xffffffff


	//   ....[66]....
        /*06c4*/ 	.word	0xffffffff


	//   ....[67]....
        /*06c8*/ 	.word	0xffffffff


	//   ....[68]....
        /*06cc*/ 	.word	0xffffffff


	//   ....[69]....
        /*06d0*/ 	.word	0xffffffff


	//   ....[70]....
        /*06d4*/ 	.word	0xffffffff


	//   ....[71]....
        /*06d8*/ 	.word	0xffffffff


	//   ....[72]....
        /*06dc*/ 	.word	0xffffffff


	//   ....[73]....
        /*06e0*/ 	.word	0xffffffff


	//   ....[74]....
        /*06e4*/ 	.word	0xffffffff


	//   ....[75]....
        /*06e8*/ 	.word	0xffffffff


	//   ....[76]....
        /*06ec*/ 	.word	0xffffffff


	//   ....[77]....
        /*06f0*/ 	.word	0xffffffff


	//   ....[78]....
        /*06f4*/ 	.word	0xffffffff


	//   ....[79]....
        /*06f8*/ 	.word	0xffffffff


	//   ....[80]....
        /*06fc*/ 	.word	0xffffffff


	//   ....[81]....
        /*0700*/ 	.word	0xffffffff


	//   ....[82]....
        /*0704*/ 	.word	0xffffffff


	//   ....[83]....
        /*0708*/ 	.word	0xffffffff


	//   ....[84]....
        /*070c*/ 	.word	0xffffffff


	//   ....[85]....
        /*0710*/ 	.word	0xffffffff


	//   ....[86]....
        /*0714*/ 	.word	0xffffffff


	//   ....[87]....
        /*0718*/ 	.word	0xffffffff


	//   ....[88]....
        /*071c*/ 	.word	0xffffffff


	//   ....[89]....
        /*0720*/ 	.word	0xffffffff


	//   ....[90]....
        /*0724*/ 	.word	0xffffffff


	//   ....[91]....
        /*0728*/ 	.word	0xffffffff


	//   ....[92]....
        /*072c*/ 	.word	0xffffffff


	//   ....[93]....
        /*0730*/ 	.word	0xffffffff


	//   ....[94]....
        /*0734*/ 	.word	0xffffffff


	//   ....[95]....
        /*0738*/ 	.word	0xffffffff


	//   ....[96]....
        /*073c*/ 	.word	0xffffffff


	//   ....[97]....
        /*0740*/ 	.word	0xffffffff


	//   ....[98]....
        /*0744*/ 	.word	0xffffffff


	//   ....[99]....
        /*0748*/ 	.word	0xffffffff


	//   ....[100]....
        /*074c*/ 	.word	0xffffffff


	//   ....[101]....
        /*0750*/ 	.word	0xffffffff


	//   ....[102]....
        /*0754*/ 	.word	0xffffffff


	//   ....[103]....
        /*0758*/ 	.word	0xffffffff


	//   ....[104]....
        /*075c*/ 	.word	0xffffffff


	//   ....[105]....
        /*0760*/ 	.word	0xffffffff


	//   ....[106]....
        /*0764*/ 	.word	0xffffffff


	//   ....[107]....
        /*0768*/ 	.word	0xffffffff


	//   ....[108]....
        /*076c*/ 	.word	0xffffffff


	//   ....[109]....
        /*0770*/ 	.word	0xffffffff


	//   ....[110]....
        /*0774*/ 	.word	0xffffffff


	//   ....[111]....
        /*0778*/ 	.word	0xffffffff


	//   ....[112]....
        /*077c*/ 	.word	0xffffffff


	//   ....[113]....
        /*0780*/ 	.word	0xffffffff


	//   ....[114]....
        /*0784*/ 	.word	0xffffffff


	//   ....[115]....
        /*0788*/ 	.word	0xffffffff


	//   ....[116]....
        /*078c*/ 	.word	0xffffffff


	//   ....[117]....
        /*0790*/ 	.word	0xffffffff


	//   ....[118]....
        /*0794*/ 	.word	0xffffffff


	//   ....[119]....
        /*0798*/ 	.word	0xffffffff


	//   ....[120]....
        /*079c*/ 	.word	0xffffffff


	//   ....[121]....
        /*07a0*/ 	.word	0xffffffff


	//   ....[122]....
        /*07a4*/ 	.word	0xffffffff


	//   ....[123]....
        /*07a8*/ 	.word	0xffffffff


	//   ....[124]....
        /*07ac*/ 	.word	0xffffffff


	//   ....[125]....
        /*07b0*/ 	.word	0xffffffff


	//   ....[126]....
        /*07b4*/ 	.word	0xffffffff


	//   ....[127]....
        /*07b8*/ 	.word	0xffffffff


	//   ....[128]....
        /*07bc*/ 	.word	0xffffffff


	//   ....[129]....
        /*07c0*/ 	.word	0xffffffff


	//   ....[130]....
        /*07c4*/ 	.word	0xffffffff


	//   ....[131]....
        /*07c8*/ 	.word	0xffffffff


	//   ....[132]....
        /*07cc*/ 	.word	0xffffffff


	//   ....[133]....
        /*07d0*/ 	.word	0xffffffff


	//   ....[134]....
        /*07d4*/ 	.word	0xffffffff


	//   ....[135]....
        /*07d8*/ 	.word	0xffffffff


	//   ....[136]....
        /*07dc*/ 	.word	0xffffffff


	//   ....[137]....
        /*07e0*/ 	.word	0xffffffff


	//   ....[138]....
        /*07e4*/ 	.word	0xffffffff


	//   ....[139]....
        /*07e8*/ 	.word	0xffffffff


	//   ....[140]....
        /*07ec*/ 	.word	0xffffffff


	//   ....[141]....
        /*07f0*/ 	.word	0xffffffff


	//   ....[142]....
        /*07f4*/ 	.word	0xffffffff


	//   ....[143]....
        /*07f8*/ 	.word	0xffffffff


	//   ....[144]....
        /*07fc*/ 	.word	0xffffffff


	//   ....[145]....
        /*0800*/ 	.word	0xffffffff


	//   ....[146]....
        /*0804*/ 	.word	0xffffffff


	//   ....[147]....
        /*0808*/ 	.word	0xffffffff


	//   ....[148]....
        /*080c*/ 	.word	0xffffffff


	//   ....[149]....
        /*0810*/ 	.word	0xffffffff


	//   ....[150]....
        /*0814*/ 	.word	0xffffffff


	//   ....[151]....
        /*0818*/ 	.word	0xffffffff


	//   ....[152]....
        /*081c*/ 	.word	0xffffffff


	//   ....[153]....
        /*0820*/ 	.word	0xffffffff


	//   ....[154]....
        /*0824*/ 	.word	0xffffffff


	//   ....[155]....
        /*0828*/ 	.word	0xffffffff


	//   ....[156]....
        /*082c*/ 	.word	0xffffffff


	//   ....[157]....
        /*0830*/ 	.word	0xffffffff


	//   ....[158]....
        /*0834*/ 	.word	0xffffffff


	//   ....[159]....
        /*0838*/ 	.word	0xffffffff


	//   ....[160]....
        /*083c*/ 	.word	0xffffffff


	//   ....[161]....
        /*0840*/ 	.word	0xffffffff


	//   ....[162]....
        /*0844*/ 	.word	0xffffffff


	//   ....[163]....
        /*0848*/ 	.word	0xffffffff


	//   ....[164]....
        /*084c*/ 	.word	0xffffffff


	//   ....[165]....
        /*0850*/ 	.word	0xffffffff


	//   ....[166]....
        /*0854*/ 	.word	0xffffffff


	//   ....[167]....
        /*0858*/ 	.word	0xffffffff


	//   ....[168]....
        /*085c*/ 	.word	0xffffffff


	//   ....[169]....
        /*0860*/ 	.word	0xffffffff


	//   ....[170]....
        /*0864*/ 	.word	0xffffffff


	//   ....[171]....
        /*0868*/ 	.word	0xffffffff


	//   ....[172]....
        /*086c*/ 	.word	0xffffffff


	//   ....[173]....
        /*0870*/ 	.word	0xffffffff


	//   ....[174]....
        /*0874*/ 	.word	0xffffffff


	//   ....[175]....
        /*0878*/ 	.word	0xffffffff


	//   ....[176]....
        /*087c*/ 	.word	0xffffffff


	//   ....[177]....
        /*0880*/ 	.word	0xffffffff


	//   ....[178]....
        /*0884*/ 	.word	0xffffffff


	//   ....[179]....
        /*0888*/ 	.word	0xffffffff


	//   ....[180]....
        /*088c*/ 	.word	0xffffffff


	//   ....[181]....
        /*0890*/ 	.word	0xffffffff


	//   ....[182]....
        /*0894*/ 	.word	0xffffffff


	//   ....[183]....
        /*0898*/ 	.word	0xffffffff


	//   ....[184]....
        /*089c*/ 	.word	0xffffffff


	//   ....[185]....
        /*08a0*/ 	.word	0xffffffff


	//   ....[186]....
        /*08a4*/ 	.word	0xffffffff


	//   ....[187]....
        /*08a8*/ 	.word	0xffffffff


	//   ....[188]....
        /*08ac*/ 	.word	0xffffffff


	//   ....[189]....
        /*08b0*/ 	.word	0xffffffff


	//   ....[190]....
        /*08b4*/ 	.word	0xffffffff


	//   ....[191]....
        /*08b8*/ 	.word	0xffffffff


	//   ....[192]....
        /*08bc*/ 	.word	0xffffffff


	//   ....[193]....
        /*08c0*/ 	.word	0xffffffff


	//   ....[194]....
        /*08c4*/ 	.word	0xffffffff


	//   ....[195]....
        /*08c8*/ 	.word	0xffffffff


	//   ....[196]....
        /*08cc*/ 	.word	0xffffffff


	//   ....[197]....
        /*08d0*/ 	.word	0xffffffff


	//   ....[198]....
        /*08d4*/ 	.word	0xffffffff


	//   ....[199]....
        /*08d8*/ 	.word	0xffffffff


	//   ....[200]....
        /*08dc*/ 	.word	0xffffffff


	//   ....[201]....
        /*08e0*/ 	.word	0xffffffff


	//   ....[202]....
        /*08e4*/ 	.word	0xffffffff


	//   ....[203]....
        /*08e8*/ 	.word	0xffffffff


	//   ....[204]....
        /*08ec*/ 	.word	0xffffffff


	//   ....[205]....
        /*08f0*/ 	.word	0xffffffff


	//   ....[206]....
        /*08f4*/ 	.word	0xffffffff


	//   ....[207]....
        /*08f8*/ 	.word	0xffffffff


	//   ....[208]....
        /*08fc*/ 	.word	0xffffffff


	//   ....[209]....
        /*0900*/ 	.word	0x0500000f


	//   ....[210]....
        /*0904*/ 	.word	0x0500000f


	//   ....[211]....
        /*0908*/ 	.word	0x0500000f


	//   ....[212]....
        /*090c*/ 	.word	0x0500000f


	//   ....[213]....
        /*0910*/ 	.word	0x0500000f


	//   ....[214]....
        /*0914*/ 	.word	0x0500000f


	//   ....[215]....
        /*0918*/ 	.word	0x0500000f


	//   ....[216]....
        /*091c*/ 	.word	0x0500000f


	//   ....[217]....
        /*0920*/ 	.word	0x0500000f


	//   ....[218]....
        /*0924*/ 	.word	0x0500000f


	//   ....[219]....
        /*0928*/ 	.word	0x0500000f


	//   ....[220]....
        /*092c*/ 	.word	0x0500000f


	//   ....[221]....
        /*0930*/ 	.word	0x0500000f


	//   ....[222]....
        /*0934*/ 	.word	0x0500000f


	//   ....[223]....
        /*0938*/ 	.word	0x0500000f


	//   ....[224]....
        /*093c*/ 	.word	0x0500000f


	//   ....[225]....
        /*0940*/ 	.word	0x0500000f


	//   ....[226]....
        /*0944*/ 	.word	0x0500000f


	//   ....[227]....
        /*0948*/ 	.word	0x0500000f


	//   ....[228]....
        /*094c*/ 	.word	0x0500000f


	//   ....[229]....
        /*0950*/ 	.word	0x0500000f


	//   ....[230]....
        /*0954*/ 	.word	0x0500000f


	//   ....[231]....
        /*0958*/ 	.word	0x0500000f


	//   ....[232]....
        /*095c*/ 	.word	0x0500000f


	//   ....[233]....
        /*0960*/ 	.word	0x0500000f


	//   ....[234]....
        /*0964*/ 	.word	0x0500000f


	//   ....[235]....
        /*0968*/ 	.word	0x0500000f


	//   ....[236]....
        /*096c*/ 	.word	0x0500000f


	//   ....[237]....
        /*0970*/ 	.word	0x0500000f


	//   ....[238]....
        /*0974*/ 	.word	0x0500000f


	//   ....[239]....
        /*0978*/ 	.word	0x0500000f


	//   ....[240]....
        /*097c*/ 	.word	0x0500000f


	//   ....[241]....
        /*0980*/ 	.word	0x0500000f


	//   ....[242]....
        /*0984*/ 	.word	0x0500000f


	//   ....[243]....
        /*0988*/ 	.word	0x0500000f


	//   ....[244]....
        /*098c*/ 	.word	0x0500000f


	//   ....[245]....
        /*0990*/ 	.word	0x0500000f


	//   ....[246]....
        /*0994*/ 	.word	0x0500000f


	//   ....[247]....
        /*0998*/ 	.word	0x0500000f


	//   ....[248]....
        /*099c*/ 	.word	0x0500000f


	//   ....[249]....
        /*09a0*/ 	.word	0x0500000f


	//   ....[250]....
        /*09a4*/ 	.word	0x0500000f


	//   ....[251]....
        /*09a8*/ 	.word	0x0500000f


	//   ....[252]....
        /*09ac*/ 	.word	0x0500000f


	//   ....[253]....
        /*09b0*/ 	.word	0x0500000f


	//   ....[254]....
        /*09b4*/ 	.word	0x0500000f


	//   ....[255]....
        /*09b8*/ 	.word	0x0500000f


	//   ....[0]....
        /*09bc*/ 	.word	0x0500000f


	//   ....[1]....
        /*09c0*/ 	.word	0x0500000f


	//   ....[2]....
        /*09c4*/ 	.word	0x0500000f


	//   ....[3]....
        /*09c8*/ 	.word	0x0500000f


	//   ....[4]....
        /*09cc*/ 	.word	0x0500000f


	//   ....[5]....
        /*09d0*/ 	.word	0x0500000f


	//   ....[6]....
        /*09d4*/ 	.word	0x0500000f


	//   ....[7]....
        /*09d8*/ 	.word	0x0500000f


	//   ....[8]....
        /*09dc*/ 	.word	0x0500000f


	//   ....[9]....
        /*09e0*/ 	.word	0x0500000f


	//   ....[10]....
        /*09e4*/ 	.word	0x0500000f


	//   ....[11]....
        /*09e8*/ 	.word	0x0500000f


	//   ....[12]....
        /*09ec*/ 	.word	0x0500000f


	//   ....[13]....
        /*09f0*/ 	.word	0x0500000f


	//   ....[14]....
        /*09f4*/ 	.word	0x0500000f


	//   ....[15]....
        /*09f8*/ 	.word	0x0500000f


	//   ....[16]....
        /*09fc*/ 	.word	0x0500000f


	//   ....[17]....
        /*0a00*/ 	.word	0x0500000f


	//   ....[18]....
        /*0a04*/ 	.word	0x0500000f


	//   ....[19]....
        /*0a08*/ 	.word	0x0500000f


	//   ....[20]....
        /*0a0c*/ 	.word	0x0500000f


	//   ....[21]....
        /*0a10*/ 	.word	0x0500000f


	//   ....[22]....
        /*0a14*/ 	.word	0x0500000f


	//   ....[23]....
        /*0a18*/ 	.word	0x0500000f


	//   ....[24]....
        /*0a1c*/ 	.word	0x0500000f


	//   ....[25]....
        /*0a20*/ 	.word	0x0500000f


	//   ....[26]....
        /*0a24*/ 	.word	0x0500000f


	//   ....[27]....
        /*0a28*/ 	.word	0x0500000f


	//   ....[28]....
        /*0a2c*/ 	.word	0x0500000f


	//   ....[29]....
        /*0a30*/ 	.word	0x0500000f


	//   ....[30]....
        /*0a34*/ 	.word	0x0500000f


	//   ....[31]....
        /*0a38*/ 	.word	0x0500000f


	//   ....[32]....
        /*0a3c*/ 	.word	0x0500000f


	//   ....[33]....
        /*0a40*/ 	.word	0x0500000f


	//   ....[34]....
        /*0a44*/ 	.word	0x0500000f


	//   ....[35]....
        /*0a48*/ 	.word	0x0500000f


	//   ....[36]....
        /*0a4c*/ 	.word	0x0500000f


	//   ....[37]....
        /*0a50*/ 	.word	0x0500000f


	//   ....[38]....
        /*0a54*/ 	.word	0x0500000f


	//   ....[39]....
        /*0a58*/ 	.word	0x0500000f


	//   ....[40]....
        /*0a5c*/ 	.word	0x0500000f


	//   ....[41]....
        /*0a60*/ 	.word	0x0500000f


	//   ....[42]....
        /*0a64*/ 	.word	0x0500000f


	//   ....[43]....
        /*0a68*/ 	.word	0x0500000f


	//   ....[44]....
        /*0a6c*/ 	.word	0x0500000f


	//   ....[45]....
        /*0a70*/ 	.word	0x0500000f


	//   ....[46]....
        /*0a74*/ 	.word	0x0500000f


	//   ....[47]....
        /*0a78*/ 	.word	0x0500000f


	//   ....[48]....
        /*0a7c*/ 	.word	0x0500000f


	//   ....[49]....
        /*0a80*/ 	.word	0x0500000f


	//   ....[50]....
        /*0a84*/ 	.word	0x0500000f


	//   ....[51]....
        /*0a88*/ 	.word	0x0500000f


	//   ....[52]....
        /*0a8c*/ 	.word	0x0500000f


	//   ....[53]....
        /*0a90*/ 	.word	0x0500000f


	//   ....[54]....
        /*0a94*/ 	.word	0x0500000f


	//   ....[55]....
        /*0a98*/ 	.word	0x0500000f


	//   ....[56]....
        /*0a9c*/ 	.word	0x0500000f


	//   ....[57]....
        /*0aa0*/ 	.word	0x0500000f


	//   ....[58]....
        /*0aa4*/ 	.word	0x0500000f


	//   ....[59]....
        /*0aa8*/ 	.word	0x0500000f


	//   ....[60]....
        /*0aac*/ 	.word	0x0500000f


	//   ....[61]....
        /*0ab0*/ 	.word	0x0500000f


	//   ....[62]....
        /*0ab4*/ 	.word	0x0500000f


	//   ....[63]....
        /*0ab8*/ 	.word	0x0500000f


	//   ....[64]....
        /*0abc*/ 	.word	0x0500000f


	//   ....[65]....
        /*0ac0*/ 	.word	0x0500000f


	//   ....[66]....
        /*0ac4*/ 	.word	0x0500000f


	//   ....[67]....
        /*0ac8*/ 	.word	0x0500000f


	//   ....[68]....
        /*0acc*/ 	.word	0x0500000f


	//   ....[69]....
        /*0ad0*/ 	.word	0x0500000f


	//   ....[70]....
        /*0ad4*/ 	.word	0x0500000f


	//   ....[71]....
        /*0ad8*/ 	.word	0x0500000f


	//   ....[72]....
        /*0adc*/ 	.word	0x0500000f


	//   ....[73]....
        /*0ae0*/ 	.word	0x0500000f


	//   ....[74]....
        /*0ae4*/ 	.word	0x0500000f


	//   ....[75]....
        /*0ae8*/ 	.word	0x0500000f


	//   ....[76]....
        /*0aec*/ 	.word	0x0500000f


	//   ....[77]....
        /*0af0*/ 	.word	0x0500000f


	//   ....[78]....
        /*0af4*/ 	.word	0x0500000f


	//   ....[79]....
        /*0af8*/ 	.word	0x0500000f


	//   ....[80]....
        /*0afc*/ 	.word	0x0500000f


	//   ....[81]....
        /*0b00*/ 	.word	0x0500000f


	//   ....[82]....
        /*0b04*/ 	.word	0x0500000f


	//   ....[83]....
        /*0b08*/ 	.word	0x0500000f


	//   ....[84]....
        /*0b0c*/ 	.word	0x0500000f


	//   ....[85]....
        /*0b10*/ 	.word	0x0500000f


	//   ....[86]....
        /*0b14*/ 	.word	0x0500000f


	//   ....[87]....
        /*0b18*/ 	.word	0x0500000f


	//   ....[88]....
        /*0b1c*/ 	.word	0x0500000f


	//   ....[89]....
        /*0b20*/ 	.word	0x0500000f


	//   ....[90]....
        /*0b24*/ 	.word	0x0500000f


	//   ....[91]....
        /*0b28*/ 	.word	0x0500000f


	//   ....[92]....
        /*0b2c*/ 	.word	0x0500000f


	//   ....[93]....
        /*0b30*/ 	.word	0x0500000f


	//   ....[94]....
        /*0b34*/ 	.word	0x0500000f


	//   ....[95]....
        /*0b38*/ 	.word	0x0500000f


	//   ....[96]....
        /*0b3c*/ 	.word	0x0500000f


	//   ....[97]....
        /*0b40*/ 	.word	0x0500000f


	//   ....[98]....
        /*0b44*/ 	.word	0x0500000f


	//   ....[99]....
        /*0b48*/ 	.word	0x0500000f


	//   ....[100]....
        /*0b4c*/ 	.word	0x0500000f


	//   ....[101]....
        /*0b50*/ 	.word	0x0500000f


	//   ....[102]....
        /*0b54*/ 	.word	0x0500000f


	//   ....[103]....
        /*0b58*/ 	.word	0x0500000f


	//   ....[104]....
        /*0b5c*/ 	.word	0x0500000f


	//   ....[105]....
        /*0b60*/ 	.word	0x0500000f


	//   ....[106]....
        /*0b64*/ 	.word	0x0500000f


	//   ....[107]....
        /*0b68*/ 	.word	0x0500000f


	//   ....[108]....
        /*0b6c*/ 	.word	0x0500000f


	//   ....[109]....
        /*0b70*/ 	.word	0x0500000f


	//   ....[110]....
        /*0b74*/ 	.word	0x0500000f


	//----- nvinfo : EIATTR_COOP_GROUP_INSTR_OFFSETS
	.align		4
.L_1609:
        /*0b78*/ 	.byte	0x04, 0x28
        /*0b7a*/ 	.short	(.L_1611 - .L_1610)


	//   ....[0]....
.L_1610:
        /*0b7c*/ 	.word	0x00000060


	//   ....[1]....
        /*0b80*/ 	.word	0x00000130


	//   ....[2]....
        /*0b84*/ 	.word	0x000001e0


	//   ....[3]....
        /*0b88*/ 	.word	0x000003a0


	//   ....[4]....
        /*0b8c*/ 	.word	0x00000500


	//   ....[5]....
        /*0b90*/ 	.word	0x00000620


	//   ....[6]....
        /*0b94*/ 	.word	0x00000780


	//   ....[7]....
        /*0b98*/ 	.word	0x00002e50


	//   ....[8]....
        /*0b9c*/ 	.word	0x00002e60


	//   ....[9]....
        /*0ba0*/ 	.word	0x000035c0


	//   ....[10]....
        /*0ba4*/ 	.word	0x000035d0


	//   ....[11]....
        /*0ba8*/ 	.word	0x00004300


	//   ....[12]....
        /*0bac*/ 	.word	0x00004310


	//   ....[13]....
        /*0bb0*/ 	.word	0x00004b10


	//   ....[14]....
        /*0bb4*/ 	.word	0x00004b20


	//   ....[15]....
        /*0bb8*/ 	.word	0x00005540


	//   ....[16]....
        /*0bbc*/ 	.word	0x00005550


	//   ....[17]....
        /*0bc0*/ 	.word	0x00005660


	//   ....[18]....
        /*0bc4*/ 	.word	0x00005670


	//   ....[19]....
        /*0bc8*/ 	.word	0x000059e0


	//   ....[20]....
        /*0bcc*/ 	.word	0x00005a00


	//   ....[21]....
        /*0bd0*/ 	.word	0x00005ae0


	//   ....[22]....
        /*0bd4*/ 	.word	0x00005b00


	//   ....[23]....
        /*0bd8*/ 	.word	0x000062a0


	//   ....[24]....
        /*0bdc*/ 	.word	0x00006a70


	//   ....[25]....
        /*0be0*/ 	.word	0x00006a80


	//   ....[26]....
        /*0be4*/ 	.word	0x00006a90


	//   ....[27]....
        /*0be8*/ 	.word	0x00006aa0


	//   ....[28]....
        /*0bec*/ 	.word	0x00006de0


	//   ....[29]....
        /*0bf0*/ 	.word	0x00006df0


	//   ....[30]....
        /*0bf4*/ 	.word	0x00006e00


	//   ....[31]....
        /*0bf8*/ 	.word	0x00006e10


	//   ....[32]....
        /*0bfc*/ 	.word	0x00008220


	//   ....[33]....
        /*0c00*/ 	.word	0x00008230


	//   ....[34]....
        /*0c04*/ 	.word	0x00008240


	//   ....[35]....
        /*0c08*/ 	.word	0x00008250


	//   ....[36]....
        /*0c0c*/ 	.word	0x00008350


	//   ....[37]....
        /*0c10*/ 	.word	0x00008370


	//   ....[38]....
        /*0c14*/ 	.word	0x00008400


	//   ....[39]....
        /*0c18*/ 	.word	0x00008430


	//   ....[40]....
        /*0c1c*/ 	.word	0x00009ff0


	//   ....[41]....
        /*0c20*/ 	.word	0x0000a830


	//   ....[42]....
        /*0c24*/ 	.word	0x0000a840


	//   ....[43]....
        /*0c28*/ 	.word	0x0000a860


	//   ....[44]....
        /*0c2c*/ 	.word	0x0000b2f0


	//   ....[45]....
        /*0c30*/ 	.word	0x0000b310


	//   ....[46]....
        /*0c34*/ 	.word	0x0000cf20


	//   ....[47]....
        /*0c38*/ 	.word	0x0000cf30


	//   ....[48]....
        /*0c3c*/ 	.word	0x0000d740


	//   ....[49]....
        /*0c40*/ 	.word	0x0000d780


	//   ....[50]....
        /*0c44*/ 	.word	0x0000e2b0


	//   ....[51]....
        /*0c48*/ 	.word	0x0000e2d0


	//   ....[52]....
        /*0c4c*/ 	.word	0x00010490


	//   ....[53]....
        /*0c50*/ 	.word	0x000104f0


	//   ....[54]....
        /*0c54*/ 	.word	0x000108b0


	//   ....[55]....
        /*0c58*/ 	.word	0x000108d0


	//   ....[56]....
        /*0c5c*/ 	.word	0x00011bb0


	//   ....[57]....
        /*0c60*/ 	.word	0x00011e90


	//   ....[58]....
        /*0c64*/ 	.word	0x00011ec0


	//   ....[59]....
        /*0c68*/ 	.word	0x00011f80


	//   ....[60]....
        /*0c6c*/ 	.word	0x00012cf0


	//   ....[61]....
        /*0c70*/ 	.word	0x00012d10


	//   ....[62]....
        /*0c74*/ 	.word	0x00012d20


	//   ....[63]....
        /*0c78*/ 	.word	0x00012d30


	//   ....[64]....
        /*0c7c*/ 	.word	0x00013280


	//   ....[65]....
        /*0c80*/ 	.word	0x000132c0


	//   ....[66]....
        /*0c84*/ 	.word	0x000132f0


	//   ....[67]....
        /*0c88*/ 	.word	0x00013320


	//   ....[68]....
        /*0c8c*/ 	.word	0x00013340


	//   ....[69]....
        /*0c90*/ 	.word	0x00013350


	//   ....[70]....
        /*0c94*/ 	.word	0x00013390


	//   ....[71]....
        /*0c98*/ 	.word	0x000133c0


	//   ....[72]....
        /*0c9c*/ 	.word	0x00013870


	//   ....[73]....
        /*0ca0*/ 	.word	0x00013880


	//   ....[74]....
        /*0ca4*/ 	.word	0x00013b00


	//   ....[75]....
        /*0ca8*/ 	.word	0x00013b10


	//   ....[76]....
        /*0cac*/ 	.word	0x000145c0


	//   ....[77]....
        /*0cb0*/ 	.word	0x000145f0


	//   ....[78]....
        /*0cb4*/ 	.word	0x00014610


	//   ....[79]....
        /*0cb8*/ 	.word	0x00014640


	//   ....[80]....
        /*0cbc*/ 	.word	0x00014670


	//   ....[81]....
        /*0cc0*/ 	.word	0x00014680


	//   ....[82]....
        /*0cc4*/ 	.word	0x000146b0


	//   ....[83]....
        /*0cc8*/ 	.word	0x00014720


	//   ....[84]....
        /*0ccc*/ 	.word	0x00014850


	//   ....[85]....
        /*0cd0*/ 	.word	0x00014a70


	//   ....[86]....
        /*0cd4*/ 	.word	0x00014aa0


	//   ....[87]....
        /*0cd8*/ 	.word	0x00014ad0


	//   ....[88]....
        /*0cdc*/ 	.word	0x00014b00


	//   ....[89]....
        /*0ce0*/ 	.word	0x00014b30


	//   ....[90]....
        /*0ce4*/ 	.word	0x00014b60


	//   ....[91]....
        /*0ce8*/ 	.word	0x00014cf0


	//   ....[92]....
        /*0cec*/ 	.word	0x00014d20


	//   ....[93]....
        /*0cf0*/ 	.word	0x00014d50


	//   ....[94]....
        /*0cf4*/ 	.word	0x00014d80


	//   ....[95]....
        /*0cf8*/ 	.word	0x00014db0


	//   ....[96]....
        /*0cfc*/ 	.word	0x00014de0


	//   ....[97]....
        /*0d00*/ 	.word	0x00014e70


	//   ....[98]....
        /*0d04*/ 	.word	0x00014ea0


	//   ....[99]....
        /*0d08*/ 	.word	0x00014eb0


	//   ....[100]....
        /*0d0c*/ 	.word	0x00014ef0


	//   ....[101]....
        /*0d10*/ 	.word	0x000163d0


	//   ....[102]....
        /*0d14*/ 	.word	0x00017fa0


	//   ....[103]....
        /*0d18*/ 	.word	0x00017fc0


	//   ....[104]....
        /*0d1c*/ 	.word	0x00018050


	//   ....[105]....
        /*0d20*/ 	.word	0x00018070


	//   ....[106]....
        /*0d24*/ 	.word	0x000180f0


	//   ....[107]....
        /*0d28*/ 	.word	0x00018110


	//   ....[108]....
        /*0d2c*/ 	.word	0x00018190


	//   ....[109]....
        /*0d30*/ 	.word	0x000181b0


	//   ....[110]....
        /*0d34*/ 	.word	0x00018230


	//   ....[111]....
        /*0d38*/ 	.word	0x00018250


	//   ....[112]....
        /*0d3c*/ 	.word	0x000182d0


	//   ....[113]....
        /*0d40*/ 	.word	0x000182f0


	//   ....[114]....
        /*0d44*/ 	.word	0x00018370


	//   ....[115]....
        /*0d48*/ 	.word	0x00018390


	//   ....[116]....
        /*0d4c*/ 	.word	0x000183a0


	//   ....[117]....
        /*0d50*/ 	.word	0x000183b0


	//   ....[118]....
        /*0d54*/ 	.word	0x00018cd0


	//   ....[119]....
        /*0d58*/ 	.word	0x00018d00


	//   ....[120]....
        /*0d5c*/ 	.word	0x00018d20


	//   ....[121]....
        /*0d60*/ 	.word	0x00018d70


	//   ....[122]....
        /*0d64*/ 	.word	0x00018d90


	//   ....[123]....
        /*0d68*/ 	.word	0x00018e10


	//   ....[124]....
        /*0d6c*/ 	.word	0x00018e30


	//   ....[125]....
        /*0d70*/ 	.word	0x00018eb0


	//   ....[126]....
        /*0d74*/ 	.word	0x00018ed0


	//   ....[127]....
        /*0d78*/ 	.word	0x00018f50


	//   ....[128]....
        /*0d7c*/ 	.word	0x00018f70


	//   ....[129]....
        /*0d80*/ 	.word	0x00018ff0


	//   ....[130]....
        /*0d84*/ 	.word	0x00019010


	//   ....[131]....
        /*0d88*/ 	.word	0x00019090


	//   ....[132]....
        /*0d8c*/ 	.word	0x000190b0


	//   ....[133]....
        /*0d90*/ 	.word	0x000190c0


	//   ....[134]....
        /*0d94*/ 	.word	0x00019130


	//   ....[135]....
        /*0d98*/ 	.word	0x00019180


	//   ....[136]....
        /*0d9c*/ 	.word	0x00019220


	//   ....[137]....
        /*0da0*/ 	.word	0x00019250


	//   ....[138]....
        /*0da4*/ 	.word	0x00019260


	//   ....[139]....
        /*0da8*/ 	.word	0x000192d0


	//   ....[140]....
        /*0dac*/ 	.word	0x000192e0


	//   ....[141]....
        /*0db0*/ 	.word	0x000192f0


	//   ....[142]....
        /*0db4*/ 	.word	0x00019ae0


	//   ....[143]....
        /*0db8*/ 	.word	0x00019b00


	//   ....[144]....
        /*0dbc*/ 	.word	0x00019b70


	//   ....[145]....
        /*0dc0*/ 	.word	0x00019b80


	//   ....[146]....
        /*0dc4*/ 	.word	0x00019bc0


	//   ....[147]....
        /*0dc8*/ 	.word	0x00019bd0


	//   ....[148]....
        /*0dcc*/ 	.word	0x00019c10


	//   ....[149]....
        /*0dd0*/ 	.word	0x00019c20


	//   ....[150]....
        /*0dd4*/ 	.word	0x00019c60


	//   ....[151]....
        /*0dd8*/ 	.word	0x00019c70


	//   ....[152]....
        /*0ddc*/ 	.word	0x00019cb0


	//   ....[153]....
        /*0de0*/ 	.word	0x00019cc0


	//   ....[154]....
        /*0de4*/ 	.word	0x00019d00


	//   ....[155]....
        /*0de8*/ 	.word	0x00019d10


	//   ....[156]....
        /*0dec*/ 	.word	0x00019d20


	//   ....[157]....
        /*0df0*/ 	.word	0x00019d60


	//   ....[158]....
        /*0df4*/ 	.word	0x0001a010


	//   ....[159]....
        /*0df8*/ 	.word	0x0001a040


	//   ....[160]....
        /*0dfc*/ 	.word	0x0001a0a0


	//   ....[161]....
        /*0e00*/ 	.word	0x0001a0b0


	//   ....[162]....
        /*0e04*/ 	.word	0x0001a100


	//   ....[163]....
        /*0e08*/ 	.word	0x0001a110


	//   ....[164]....
        /*0e0c*/ 	.word	0x0001a160


	//   ....[165]....
        /*0e10*/ 	.word	0x0001a170


	//   ....[166]....
        /*0e14*/ 	.word	0x0001a1c0


	//   ....[167]....
        /*0e18*/ 	.word	0x0001a1d0


	//   ....[168]....
        /*0e1c*/ 	.word	0x0001a220


	//   ....[169]....
        /*0e20*/ 	.word	0x0001a230


	//   ....[170]....
        /*0e24*/ 	.word	0x0001a280


	//   ....[171]....
        /*0e28*/ 	.word	0x0001a290


	//   ....[172]....
        /*0e2c*/ 	.word	0x0001a2a0


	//   ....[173]....
        /*0e30*/ 	.word	0x0001a2e0


	//   ....[174]....
        /*0e34*/ 	.word	0x0001a8b0


	//   ....[175]....
        /*0e38*/ 	.word	0x0001a8c0


	//   ....[176]....
        /*0e3c*/ 	.word	0x0001a930


	//   ....[177]....
        /*0e40*/ 	.word	0x0001a970


	//   ....[178]....
        /*0e44*/ 	.word	0x0001a990


	//   ....[179]....
        /*0e48*/ 	.word	0x0001a9d0


	//   ....[180]....
        /*0e4c*/ 	.word	0x0001a9f0


	//   ....[181]....
        /*0e50*/ 	.word	0x0001aa30


	//   ....[182]....
        /*0e54*/ 	.word	0x0001aa50


	//   ....[183]....
        /*0e58*/ 	.word	0x0001aa90


	//   ....[184]....
        /*0e5c*/ 	.word	0x0001aab0


	//   ....[185]....
        /*0e60*/ 	.word	0x0001aaf0


	//   ....[186]....
        /*0e64*/ 	.word	0x0001ab10


	//   ....[187]....
        /*0e68*/ 	.word	0x0001ab50


	//   ....[188]....
        /*0e6c*/ 	.word	0x0001ab70


	//   ....[189]....
        /*0e70*/ 	.word	0x0001ab80


	//   ....[190]....
        /*0e74*/ 	.word	0x0001af30


	//   ....[191]....
        /*0e78*/ 	.word	0x0001af60


	//   ....[192]....
        /*0e7c*/ 	.word	0x0001afd0


	//   ....[193]....
        /*0e80*/ 	.word	0x0001b000


	//   ....[194]....
        /*0e84*/ 	.word	0x0001b030


	//   ....[195]....
        /*0e88*/ 	.word	0x0001b060


	//   ....[196]....
        /*0e8c*/ 	.word	0x0001b090


	//   ....[197]....
        /*0e90*/ 	.word	0x0001b0c0


	//   ....[198]....
        /*0e94*/ 	.word	0x0001b260


	//   ....[199]....
        /*0e98*/ 	.word	0x0001b290


	//   ....[200]....
        /*0e9c*/ 	.word	0x0001b2c0


	//   ....[201]....
        /*0ea0*/ 	.word	0x0001b2f0


	//   ....[202]....
        /*0ea4*/ 	.word	0x0001b320


	//   ....[203]....
        /*0ea8*/ 	.word	0x0001b350


	//   ....[204]....
        /*0eac*/ 	.word	0x0001b410


	//   ....[205]....
        /*0eb0*/ 	.word	0x0001b430


	//   ....[206]....
        /*0eb4*/ 	.word	0x0001b450


	//   ....[207]....
        /*0eb8*/ 	.word	0x0001b4b0


	//   ....[208]....
        /*0ebc*/ 	.word	0x0001bee0


	//   ....[209]....
        /*0ec0*/ 	.word	0x0001c200


	//   ....[210]....
        /*0ec4*/ 	.word	0x0001c290


	//   ....[211]....
        /*0ec8*/ 	.word	0x0001c320


	//   ....[212]....
        /*0ecc*/ 	.word	0x0001c3b0


	//   ....[213]....
        /*0ed0*/ 	.word	0x0001c490


	//   ....[214]....
        /*0ed4*/ 	.word	0x0001c520


	//   ....[215]....
        /*0ed8*/ 	.word	0x0001c5c0


	//   ....[216]....
        /*0edc*/ 	.word	0x0001c650


	//   ....[217]....
        /*0ee0*/ 	.word	0x0001c740


	//   ....[218]....
        /*0ee4*/ 	.word	0x0001c7d0


	//   ....[219]....
        /*0ee8*/ 	.word	0x0001c870


	//   ....[220]....
        /*0eec*/ 	.word	0x0001c900


	//   ....[221]....
        /*0ef0*/ 	.word	0x0001ca40


	//   ....[222]....
        /*0ef4*/ 	.word	0x0001caf0


	//   ....[223]....
        /*0ef8*/ 	.word	0x0001cb80


	//   ....[224]....
        /*0efc*/ 	.word	0x0001cbd0


	//   ....[225]....
        /*0f00*/ 	.word	0x0001cc20


	//   ....[226]....
        /*0f04*/ 	.word	0x0001ccb0


	//   ....[227]....
        /*0f08*/ 	.word	0x0001cd40


	//   ....[228]....
        /*0f0c*/ 	.word	0x0001cd90


	//   ....[229]....
        /*0f10*/ 	.word	0x0001cde0


	//   ....[230]....
        /*0f14*/ 	.word	0x0001ced0


	//   ....[231]....
        /*0f18*/ 	.word	0x0001cf80


	//   ....[232]....
        /*0f1c*/ 	.word	0x0001cfd0


	//   ....[233]....
        /*0f20*/ 	.word	0x0001d020


	//   ....[234]....
        /*0f24*/ 	.word	0x0001d1c0


	//   ....[235]....
        /*0f28*/ 	.word	0x0001d300


	//   ....[236]....
        /*0f2c*/ 	.word	0x0001d3b0


	//   ....[237]....
        /*0f30*/ 	.word	0x0001d400


	//   ....[238]....
        /*0f34*/ 	.word	0x0001d6c0


	//   ....[239]....
        /*0f38*/ 	.word	0x0001d720


	//   ....[240]....
        /*0f3c*/ 	.word	0x0001d7e0


	//   ....[241]....
        /*0f40*/ 	.word	0x0001d850


	//   ....[242]....
        /*0f44*/ 	.word	0x0001d8b0


	//   ....[243]....
        /*0f48*/ 	.word	0x0001d960


	//   ....[244]....
        /*0f4c*/ 	.word	0x0001d9c0


	//   ....[245]....
        /*0f50*/ 	.word	0x0001da50


	//   ....[246]....
        /*0f54*/ 	.word	0x0001dad0


	//   ....[247]....
        /*0f58*/ 	.word	0x0001db20


	//   ....[248]....
        /*0f5c*/ 	.word	0x0001dbb0


	//   ....[249]....
        /*0f60*/ 	.word	0x0001dc40


	//   ....[250]....
        /*0f64*/ 	.word	0x0001dce0


	//   ....[251]....
        /*0f68*/ 	.word	0x0001dd80


	//   ....[252]....
        /*0f6c*/ 	.word	0x0001dde0


	//   ....[253]....
        /*0f70*/ 	.word	0x0001de50


	//   ....[254]....
        /*0f74*/ 	.word	0x0001deb0


	//   ....[255]....
        /*0f78*/ 	.word	0x0001df20


	//   ....[0]....
        /*0f7c*/ 	.word	0x0001dfe0


	//   ....[1]....
        /*0f80*/ 	.word	0x0001e040


	//   ....[2]....
        /*0f84*/ 	.word	0x0001e100


	//   ....[3]....
        /*0f88*/ 	.word	0x0001e3e0


	//   ....[4]....
        /*0f8c*/ 	.word	0x0001e4d0


	//   ....[5]....
        /*0f90*/ 	.word	0x0001e570


	//   ....[6]....
        /*0f94*/ 	.word	0x0001e5d0


	//   ....[7]....
        /*0f98*/ 	.word	0x0001e6c0


	//   ....[8]....
        /*0f9c*/ 	.word	0x0001e730


	//   ....[9]....
        /*0fa0*/ 	.word	0x0001e820


	//   ....[10]....
        /*0fa4*/ 	.word	0x0001e890


	//   ....[11]....
        /*0fa8*/ 	.word	0x0001e980


	//   ....[12]....
        /*0fac*/ 	.word	0x0001e9f0


	//   ....[13]....
        /*0fb0*/ 	.word	0x0001eae0


	//   ....[14]....
        /*0fb4*/ 	.word	0x0001eb50


	//   ....[15]....
        /*0fb8*/ 	.word	0x0001ec40


	//   ....[16]....
        /*0fbc*/ 	.word	0x0001ecb0


	//   ....[17]....
        /*0fc0*/ 	.word	0x0001eda0


	//   ....[18]....
        /*0fc4*/ 	.word	0x0001ee10


	//   ....[19]....
        /*0fc8*/ 	.word	0x0001eeb0


	//   ....[20]....
        /*0fcc*/ 	.word	0x0001efa0


	//   ....[21]....
        /*0fd0*/ 	.word	0x0001f010


	//   ....[22]....
        /*0fd4*/ 	.word	0x0001f070


	//   ....[23]....
        /*0fd8*/ 	.word	0x0001f130


	//   ....[24]....
        /*0fdc*/ 	.word	0x0001f190


	//   ....[25]....
        /*0fe0*/ 	.word	0x0001f290


	//   ....[26]....
        /*0fe4*/ 	.word	0x0001f2f0


	//   ....[27]....
        /*0fe8*/ 	.word	0x0001f3f0


	//   ....[28]....
        /*0fec*/ 	.word	0x0001f450


	//   ....[29]....
        /*0ff0*/ 	.word	0x0001f550


	//   ....[30]....
        /*0ff4*/ 	.word	0x0001f5b0


	//   ....[31]....
        /*0ff8*/ 	.word	0x0001f6b0


	//   ....[32]....
        /*0ffc*/ 	.word	0x0001f710


	//   ....[33]....
        /*1000*/ 	.word	0x0001f810


	//   ....[34]....
        /*1004*/ 	.word	0x0001f870


	//   ....[35]....
        /*1008*/ 	.word	0x0001f920


	//   ....[36]....
        /*100c*/ 	.word	0x0001f9d0


	//   ....[37]....
        /*1010*/ 	.word	0x0001fac0


	//   ....[38]....
        /*1014*/ 	.word	0x0001fb20


	//   ....[39]....
        /*1018*/ 	.word	0x0001fc10


	//   ....[40]....
        /*101c*/ 	.word	0x0001fc70


	//   ....[41]....
        /*1020*/ 	.word	0x0001fd40


	//   ....[42]....
        /*1024*/ 	.word	0x0001fda0


	//   ....[43]....
        /*1028*/ 	.word	0x0001fe60


	//   ....[44]....
        /*102c*/ 	.word	0x0001ffa0


	//   ....[45]....
        /*1030*/ 	.word	0x00020050


	//   ....[46]....
        /*1034*/ 	.word	0x000200c0


	//   ....[47]....
        /*1038*/ 	.word	0x00020190


	//   ....[48]....
        /*103c*/ 	.word	0x000201f0


	//   ....[49]....
        /*1040*/ 	.word	0x000202a0


	//   ....[50]....
        /*1044*/ 	.word	0x00020300


	//   ....[51]....
        /*1048*/ 	.word	0x000203b0


	//   ....[52]....
        /*104c*/ 	.word	0x00020410


	//   ....[53]....
        /*1050*/ 	.word	0x000204c0


	//   ....[54]....
        /*1054*/ 	.word	0x00020520


	//   ....[55]....
        /*1058*/ 	.word	0x000205d0


	//   ....[56]....
        /*105c*/ 	.word	0x00020630


	//   ....[57]....
        /*1060*/ 	.word	0x000206e0


	//   ....[58]....
        /*1064*/ 	.word	0x00020740


	//   ....[59]....
        /*1068*/ 	.word	0x000207f0


	//   ....[60]....
        /*106c*/ 	.word	0x000208e0


	//   ....[61]....
        /*1070*/ 	.word	0x00020990


	//   ....[62]....
        /*1074*/ 	.word	0x000209f0


	//   ....[63]....
        /*1078*/ 	.word	0x00020ab0


	//   ....[64]....
        /*107c*/ 	.word	0x00020b10


	//   ....[65]....
        /*1080*/ 	.word	0x00020bd0


	//   ....[66]....
        /*1084*/ 	.word	0x00020c30


	//   ....[67]....
        /*1088*/ 	.word	0x00020cf0


	//   ....[68]....
        /*108c*/ 	.word	0x00020d50


	//   ....[69]....
        /*1090*/ 	.word	0x00020e10


	//   ....[70]....
        /*1094*/ 	.word	0x00020e70


	//   ....[71]....
        /*1098*/ 	.word	0x00020f30


	//   ....[72]....
        /*109c*/ 	.word	0x00020f90


	//   ....[73]....
        /*10a0*/ 	.word	0x00021050


	//   ....[74]....
        /*10a4*/ 	.word	0x000210b0


	//   ....[75]....
        /*10a8*/ 	.word	0x00021160


	//   ....[76]....
        /*10ac*/ 	.word	0x00021250


	//   ....[77]....
        /*10b0*/ 	.word	0x00021300


	//   ....[78]....
        /*10b4*/ 	.word	0x000213b0


	//   ....[79]....
        /*10b8*/ 	.word	0x00021470


	//   ....[80]....
        /*10bc*/ 	.word	0x000214d0


	//   ....[81]....
        /*10c0*/ 	.word	0x00021580


	//   ....[82]....
        /*10c4*/ 	.word	0x000215e0


	//   ....[83]....
        /*10c8*/ 	.word	0x00021690


	//   ....[84]....
        /*10cc*/ 	.word	0x000216f0


	//   ....[85]....
        /*10d0*/ 	.word	0x000217a0


	//   ....[86]....
        /*10d4*/ 	.word	0x00021800


	//   ....[87]....
        /*10d8*/ 	.word	0x000218b0


	//   ....[88]....
        /*10dc*/ 	.word	0x00021910


	//   ....[89]....
        /*10e0*/ 	.word	0x000219c0


	//   ....[90]....
        /*10e4*/ 	.word	0x00021a20


	//   ....[91]....
        /*10e8*/ 	.word	0x00021ac0


	//   ....[92]....
        /*10ec*/ 	.word	0x00021b50


	//   ....[93]....
        /*10f0*/ 	.word	0x00021bf0


	//   ....[94]....
        /*10f4*/ 	.word	0x00021d60


	//   ....[95]....
        /*10f8*/ 	.word	0x00021dd0


	//   ....[96]....
        /*10fc*/ 	.word	0x00021e40


	//   ....[97]....
        /*1100*/ 	.word	0x00021eb0


	//   ....[98]....
        /*1104*/ 	.word	0x00021f20


	//   ....[99]....
        /*1108*/ 	.word	0x00021fa0


	//   ....[100]....
        /*110c*/ 	.word	0x00022020


	//   ....[101]....
        /*1110*/ 	.word	0x000220b0


	//   ....[102]....
        /*1114*/ 	.word	0x00022120


	//   ....[103]....
        /*1118*/ 	.word	0x00022190


	//   ....[104]....
        /*111c*/ 	.word	0x00022200


	//   ....[105]....
        /*1120*/ 	.word	0x00022280


	//   ....[106]....
        /*1124*/ 	.word	0x000222f0


	//   ....[107]....
        /*1128*/ 	.word	0x000223a0


	//   ....[108]....
        /*112c*/ 	.word	0x000223f0


	//   ....[109]....
        /*1130*/ 	.word	0x00022480


	//   ....[110]....
        /*1134*/ 	.word	0x000225b0


	//----- nvinfo : EIATTR_REG_RECONFIG
	.align		4
.L_1611:
        /*1138*/ 	.byte	0x01, 0x54
	.zero		2


	//----- nvinfo : EIATTR_SYSCALL_OFFSETS
	.align		4
        /*113c*/ 	.byte	0x04, 0x46
        /*113e*/ 	.short	(.L_1613 - .L_1612)


	//   ....[0]....
.L_1612:
        /*1140*/ 	.word	0x00001b60


	//   ....[1]....
        /*1144*/ 	.word	0x00001cb0


	//   ....[2]....
        /*1148*/ 	.word	0x00006470


	//   ....[3]....
        /*114c*/ 	.word	0x00006790


	//   ....[4]....
        /*1150*/ 	.word	0x000175f0


	//   ....[5]....
        /*1154*/ 	.word	0x00017740


	//   ....[6]....
        /*1158*/ 	.word	0x00017830


	//   ....[7]....
        /*115c*/ 	.word	0x000187e0


	//----- nvinfo : EIATTR_MBARRIER_INSTR_OFFSETS
	.align		4
.L_1613:
        /*1160*/ 	.byte	0x04, 0x39
        /*1162*/ 	.short	(.L_1615 - .L_1614)


	//   ....[0]....
.L_1614:
        /*1164*/ 	.word	0x00000250
        /*1168*/ 	.word	0x000000ff
        /*116c*/ 	.word	0x00016800
        /*1170*/ 	.short	0x0100
        /*1172*/ 	.byte	0x08
	.zero		1


	//   ....[1]....
        /*1174*/ 	.word	0x00000260
        /*1178*/ 	.word	0x000000ff
        /*117c*/ 	.word	0x00016820
        /*1180*/ 	.short	0x0100
        /*1182*/ 	.byte	0x08
	.zero		1


	//   ....[2]....
        /*1184*/ 	.word	0x00000350
        /*1188*/ 	.word	0x000000ff
        /*118c*/ 	.word	0x00016830
        /*1190*/ 	.short	0x0100
        /*1192*/ 	.byte	0x08
	.zero		1


	//   ....[3]....
        /*1194*/ 	.word	0x00000360
        /*1198*/ 	.word	0x000000ff
        /*119c*/ 	.word	0x00016840
        /*11a0*/ 	.short	0x0100
        /*11a2*/ 	.byte	0x08
	.zero		1


	//   ....[4]....
        /*11a4*/ 	.word	0x00000370
        /*11a8*/ 	.word	0x000000ff
        /*11ac*/ 	.word	0x00016838
        /*11b0*/ 	.short	0x0100
        /*11b2*/ 	.byte	0x08
	.zero		1


	//   ....[5]....
        /*11b4*/ 	.word	0x00000380
        /*11b8*/ 	.word	0x000000ff
        /*11bc*/ 	.word	0x00016848
        /*11c0*/ 	.short	0x0100
        /*11c2*/ 	.byte	0x08
	.zero		1


	//   ....[6]....
        /*11c4*/ 	.word	0x000004b0
        /*11c8*/ 	.word	0x000000ff
        /*11cc*/ 	.word	0x00016850
        /*11d0*/ 	.short	0x0100
        /*11d2*/ 	.byte	0x08
	.zero		1


	//   ....[7]....
        /*11d4*/ 	.word	0x000004c0
        /*11d8*/ 	.word	0x000000ff
        /*11dc*/ 	.word	0x00016860
        /*11e0*/ 	.short	0x0100
        /*11e2*/ 	.byte	0x08
	.zero		1


	//   ....[8]....
        /*11e4*/ 	.word	0x000004d0
        /*11e8*/ 	.word	0x000000ff
        /*11ec*/ 	.word	0x00016858
        /*11f0*/ 	.short	0x0100
        /*11f2*/ 	.byte	0x08
	.zero		1


	//   ....[9]....
        /*11f4*/ 	.word	0x000004e0
        /*11f8*/ 	.word	0x000000ff
        /*11fc*/ 	.word	0x00016868
        /*1200*/ 	.short	0x0100
        /*1202*/ 	.byte	0x08
	.zero		1


	//   ....[10]....
        /*1204*/ 	.word	0x000005d0
        /*1208*/ 	.word	0x000000ff
        /*120c*/ 	.word	0x00016870
        /*1210*/ 	.short	0x0100
        /*1212*/ 	.byte	0x06
	.zero		1


	//   ....[11]....
        /*1214*/ 	.word	0x000005e0
        /*1218*/ 	.word	0x000000ff
        /*121c*/ 	.word	0x00016880
        /*1220*/ 	.short	0x0100
        /*1222*/ 	.byte	0x06
	.zero		1


	//   ....[12]....
        /*1224*/ 	.word	0x000005f0
        /*1228*/ 	.word	0x000000ff
        /*122c*/ 	.word	0x00016878
        /*1230*/ 	.short	0x0100
        /*1232*/ 	.byte	0x06
	.zero		1


	//   ....[13]....
        /*1234*/ 	.word	0x00000600
        /*1238*/ 	.word	0x000000ff
        /*123c*/ 	.word	0x00016888
        /*1240*/ 	.short	0x0100
        /*1242*/ 	.byte	0x06
	.zero		1


	//   ....[14]....
        /*1244*/ 	.word	0x00000730
        /*1248*/ 	.word	0x000000ff
        /*124c*/ 	.word	0x00016890
        /*1250*/ 	.short	0x0100
        /*1252*/ 	.byte	0x08
	.zero		1


	//   ....[15]....
        /*1254*/ 	.word	0x00000740
        /*1258*/ 	.word	0x000000ff
        /*125c*/ 	.word	0x000168a0
        /*1260*/ 	.short	0x0100
        /*1262*/ 	.byte	0x08
	.zero		1


	//   ....[16]....
        /*1264*/ 	.word	0x00000750
        /*1268*/ 	.word	0x000000ff
        /*126c*/ 	.word	0x00016898
        /*1270*/ 	.short	0x0100
        /*1272*/ 	.byte	0x08
	.zero		1


	//   ....[17]....
        /*1274*/ 	.word	0x00000760
        /*1278*/ 	.word	0x000000ff
        /*127c*/ 	.word	0x000168a8
        /*1280*/ 	.short	0x0100
        /*1282*/ 	.byte	0x08
	.zero		1


	//   ....[18]....
        /*1284*/ 	.word	0x00000890
        /*1288*/ 	.word	0x000000ff
        /*128c*/ 	.word	0x000168b0
        /*1290*/ 	.short	0x0100
        /*1292*/ 	.byte	0x08
	.zero		1


	//   ....[19]....
        /*1294*/ 	.word	0x000008a0
        /*1298*/ 	.word	0x000000ff
        /*129c*/ 	.word	0x000168c0
        /*12a0*/ 	.short	0x0100
        /*12a2*/ 	.byte	0x08
	.zero		1


	//   ....[20]....
        /*12a4*/ 	.word	0x000008b0
        /*12a8*/ 	.word	0x000000ff
        /*12ac*/ 	.word	0x000168b8
        /*12b0*/ 	.short	0x0100
        /*12b2*/ 	.byte	0x08
	.zero		1


	//   ....[21]....
        /*12b4*/ 	.word	0x000008c0
        /*12b8*/ 	.word	0x000000ff
        /*12bc*/ 	.word	0x000168c8
        /*12c0*/ 	.short	0x0100
        /*12c2*/ 	.byte	0x08
	.zero		1


	//   ....[22]....
        /*12c4*/ 	.word	0x00002e00
        /*12c8*/ 	.word	0x00000044
        /*12cc*/ 	.word	0x00016890
        /*12d0*/ 	.short	0x010a
        /*12d2*/ 	.byte	0x3f
	.zero		1


	//   ....[23]....
        /*12d4*/ 	.word	0x000042a0
        /*12d8*/ 	.word	0x00000044
        /*12dc*/ 	.word	0x00016890
        /*12e0*/ 	.short	0x010a
        /*12e2*/ 	.byte	0x3f
	.zero		1


	//   ....[24]....
        /*12e4*/ 	.word	0x000053a0
        /*12e8*/ 	.word	0x00000044
        /*12ec*/ 	.word	0x00016890
        /*12f0*/ 	.short	0x010a
        /*12f2*/ 	.byte	0x3f
	.zero		1


	//   ....[25]....
        /*12f4*/ 	.word	0x00005830
        /*12f8*/ 	.word	0x00000004
        /*12fc*/ 	.word	0x00000000
        /*1300*/ 	.short	0x0101
        /*1302*/ 	.byte	0x3f
	.zero		1


	//   ....[26]....
        /*1304*/ 	.word	0x00005870
        /*1308*/ 	.word	0x00000044
        /*130c*/ 	.word	0x000168b0
        /*1310*/ 	.short	0x010a
        /*1312*/ 	.byte	0x3f
	.zero		1


	//   ....[27]....
        /*1314*/ 	.word	0x00005c90
        /*1318*/ 	.word	0x00000044
        /*131c*/ 	.word	0x00000000
        /*1320*/ 	.short	0x0101
        /*1322*/ 	.byte	0x3f
	.zero		1


	//   ....[28]....
        /*1324*/ 	.word	0x00006510
        /*1328*/ 	.word	0x00000002
        /*132c*/ 	.word	0x00016800
        /*1330*/ 	.short	0x010a
        /*1332*/ 	.byte	0x3f
	.zero		1


	//   ....[29]....
        /*1334*/ 	.word	0x00006560
        /*1338*/ 	.word	0x00000002
        /*133c*/ 	.word	0x00016800
        /*1340*/ 	.short	0x010a
        /*1342*/ 	.byte	0x3f
	.zero		1


	//   ....[30]....
        /*1344*/ 	.word	0x00007080
        /*1348*/ 	.word	0x00000002
        /*134c*/ 	.word	0x00016800
        /*1350*/ 	.short	0x010a
        /*1352*/ 	.byte	0x3f
	.zero		1


	//   ....[31]....
        /*1354*/ 	.word	0x000086c0
        /*1358*/ 	.word	0x00000002
        /*135c*/ 	.word	0x00016800
        /*1360*/ 	.short	0x010a
        /*1362*/ 	.byte	0x3f
	.zero		1


	//   ....[32]....
        /*1364*/ 	.word	0x000096f0
        /*1368*/ 	.word	0x00000000
        /*136c*/ 	.word	0x00016830
        /*1370*/ 	.short	0x010a
        /*1372*/ 	.byte	0x3f
	.zero		1


	//   ....[33]....
        /*1374*/ 	.word	0x000097a0
        /*1378*/ 	.word	0x00000000
        /*137c*/ 	.word	0x00016830
        /*1380*/ 	.short	0x010a
        /*1382*/ 	.byte	0x3f
	.zero		1


	//   ....[34]....
        /*1384*/ 	.word	0x0000b4a0
        /*1388*/ 	.word	0x00000004
        /*138c*/ 	.word	0x00000000
        /*1390*/ 	.short	0x0101
        /*1392*/ 	.byte	0x3f
	.zero		1


	//   ....[35]....
        /*1394*/ 	.word	0x0000c290
        /*1398*/ 	.word	0x00000005
        /*139c*/ 	.word	0x00016830
        /*13a0*/ 	.short	0x010a
        /*13a2*/ 	.byte	0x3f
	.zero		1


	//   ....[36]....
        /*13a4*/ 	.word	0x0000c2e0
        /*13a8*/ 	.word	0x00000005
        /*13ac*/ 	.word	0x00016830
        /*13b0*/ 	.short	0x010a
        /*13b2*/ 	.byte	0x3f
	.zero		1


	//   ....[37]....
        /*13b4*/ 	.word	0x0000c630
        /*13b8*/ 	.word	0x00000005
        /*13bc*/ 	.word	0x00016850
        /*13c0*/ 	.short	0x010a
        /*13c2*/ 	.byte	0x3f
	.zero		1


	//   ....[38]....
        /*13c4*/ 	.word	0x0000c670
        /*13c8*/ 	.word	0x00000005
        /*13cc*/ 	.word	0x00016850
        /*13d0*/ 	.short	0x010a
        /*13d2*/ 	.byte	0x3f
	.zero		1


	//   ....[39]....
        /*13d4*/ 	.word	0x0000e650
        /*13d8*/ 	.word	0x00000037
        /*13dc*/ 	.word	0x00000000
        /*13e0*/ 	.short	0x0101
        /*13e2*/ 	.byte	0x3f
	.zero		1


	//   ....[40]....
        /*13e4*/ 	.word	0x0000ee50
        /*13e8*/ 	.word	0x0000000d
        /*13ec*/ 	.word	0x00000000
        /*13f0*/ 	.short	0x0101
        /*13f2*/ 	.byte	0x3f
	.zero		1


	//   ....[41]....
        /*13f4*/ 	.word	0x0000f3f0
        /*13f8*/ 	.word	0x00000005
        /*13fc*/ 	.word	0x00016830
        /*1400*/ 	.short	0x010a
        /*1402*/ 	.byte	0x3f
	.zero		1


	//   ....[42]....
        /*1404*/ 	.word	0x0000f440
        /*1408*/ 	.word	0x00000005
        /*140c*/ 	.word	0x00016830
        /*1410*/ 	.short	0x010a
        /*1412*/ 	.byte	0x3f
	.zero		1


	//   ....[43]....
        /*1414*/ 	.word	0x0000f760
        /*1418*/ 	.word	0x00000005
        /*141c*/ 	.word	0x00016850
        /*1420*/ 	.short	0x010a
        /*1422*/ 	.byte	0x3f
	.zero		1


	//   ....[44]....
        /*1424*/ 	.word	0x0000f7a0
        /*1428*/ 	.word	0x00000005
        /*142c*/ 	.word	0x00016850
        /*1430*/ 	.short	0x010a
        /*1432*/ 	.byte	0x3f
	.zero		1


	//   ....[45]....
        /*1434*/ 	.word	0x0000fe40
        /*1438*/ 	.word	0x00000005
        /*143c*/ 	.word	0x00000000
        /*1440*/ 	.short	0x0101
        /*1442*/ 	.byte	0x3f
	.zero		1


	//   ....[46]....
        /*1444*/ 	.word	0x000115f0
        /*1448*/ 	.word	0x0000000d
        /*144c*/ 	.word	0x00000000
        /*1450*/ 	.short	0x0101
        /*1452*/ 	.byte	0x3f
	.zero		1


	//   ....[47]....
        /*1454*/ 	.word	0x00011ac0
        /*1458*/ 	.word	0x0000000d
        /*145c*/ 	.word	0x00016850
        /*1460*/ 	.short	0x010a
        /*1462*/ 	.byte	0x3f
	.zero		1


	//   ....[48]....
        /*1464*/ 	.word	0x00011b30
        /*1468*/ 	.word	0x0000000d
        /*146c*/ 	.word	0x00016850
        /*1470*/ 	.short	0x010a
        /*1472*/ 	.byte	0x3f
	.zero		1


	//   ....[49]....
        /*1474*/ 	.word	0x000120d0
        /*1478*/ 	.word	0x00000002
        /*147c*/ 	.word	0x00000000
        /*1480*/ 	.short	0x0101
        /*1482*/ 	.byte	0x3f
	.zero		1


	//   ....[50]....
        /*1484*/ 	.word	0x00013180
        /*1488*/ 	.word	0x00000000
        /*148c*/ 	.word	0x00000000
        /*1490*/ 	.short	0x0101
        /*1492*/ 	.byte	0x3f
	.zero		1


	//   ....[51]....
        /*1494*/ 	.word	0x00013680
        /*1498*/ 	.word	0x00000004
        /*149c*/ 	.word	0x00000000
        /*14a0*/ 	.short	0x0101
        /*14a2*/ 	.byte	0x3f
	.zero		1


	//   ....[52]....
        /*14a4*/ 	.word	0x000164b0
        /*14a8*/ 	.word	0x00000010
        /*14ac*/ 	.word	0x00016820
        /*14b0*/ 	.short	0x010a
        /*14b2*/ 	.byte	0x3f
	.zero		1


	//   ....[53]....
        /*14b4*/ 	.word	0x00016570
        /*14b8*/ 	.word	0x00000006
        /*14bc*/ 	.word	0x000168a0
        /*14c0*/ 	.short	0x010a
        /*14c2*/ 	.byte	0x3f
	.zero		1


	//   ....[54]....
        /*14c4*/ 	.word	0x000167b0
        /*14c8*/ 	.word	0x00000006
        /*14cc*/ 	.word	0x000168c0
        /*14d0*/ 	.short	0x010a
        /*14d2*/ 	.byte	0x3f
	.zero		1


	//   ....[55]....
        /*14d4*/ 	.word	0x00016b40
        /*14d8*/ 	.word	0x00000006
        /*14dc*/ 	.word	0x000168a0
        /*14e0*/ 	.short	0x010a
        /*14e2*/ 	.byte	0x3f
	.zero		1


	//   ....[56]....
        /*14e4*/ 	.word	0x00016d60
        /*14e8*/ 	.word	0x00000006
        /*14ec*/ 	.word	0x000168c0
        /*14f0*/ 	.short	0x010a
        /*14f2*/ 	.byte	0x3f
	.zero		1


	//   ....[57]....
        /*14f4*/ 	.word	0x00017d00
        /*14f8*/ 	.word	0x00000003
        /*14fc*/ 	.word	0x00016840
        /*1500*/ 	.short	0x010a
        /*1502*/ 	.byte	0x3f
	.zero		1


	//   ....[58]....
        /*1504*/ 	.word	0x000184b0
        /*1508*/ 	.word	0x00000003
        /*150c*/ 	.word	0x00016830
        /*1510*/ 	.short	0x0107
        /*1512*/ 	.byte	0x3f
	.zero		1


	//   ....[59]....
        /*1514*/ 	.word	0x00018580
        /*1518*/ 	.word	0x00000003
        /*151c*/ 	.word	0x00016830
        /*1520*/ 	.short	0x0101
        /*1522*/ 	.byte	0x3f
	.zero		1


	//   ....[60]....
        /*1524*/ 	.word	0x000193d0
        /*1528*/ 	.word	0x00000010
        /*152c*/ 	.word	0x00016800
        /*1530*/ 	.short	0x0107
        /*1532*/ 	.byte	0x3f
	.zero		1


	//   ....[61]....
        /*1534*/ 	.word	0x000194c0
        /*1538*/ 	.word	0x00000010
        /*153c*/ 	.word	0x00016800
        /*1540*/ 	.short	0x0101
        /*1542*/ 	.byte	0x3f
	.zero		1


	//   ....[62]....
        /*1544*/ 	.word	0x000194e0
        /*1548*/ 	.word	0x00000010
        /*154c*/ 	.word	0x00016820
        /*1550*/ 	.short	0x010a
        /*1552*/ 	.byte	0x3f
	.zero		1


	//   ....[63]....
        /*1554*/ 	.word	0x000198b0
        /*1558*/ 	.word	0x00000005
        /*155c*/ 	.word	0x00016840
        /*1560*/ 	.short	0x010a
        /*1562*/ 	.byte	0x3f
	.zero		1


	//   ....[64]....
        /*1564*/ 	.word	0x00019de0
        /*1568*/ 	.word	0x00000005
        /*156c*/ 	.word	0x00016830
        /*1570*/ 	.short	0x0107
        /*1572*/ 	.byte	0x3f
	.zero		1


	//   ....[65]....
        /*1574*/ 	.word	0x00019ea0
        /*1578*/ 	.word	0x00000005
        /*157c*/ 	.word	0x00016830
        /*1580*/ 	.short	0x0101
        /*1582*/ 	.byte	0x3f
	.zero		1


	//   ....[66]....
        /*1584*/ 	.word	0x00019f00
        /*1588*/ 	.word	0x00000005
        /*158c*/ 	.word	0x00016860
        /*1590*/ 	.short	0x010a
        /*1592*/ 	.byte	0x3f
	.zero		1


	//   ....[67]....
        /*1594*/ 	.word	0x0001a3d0
        /*1598*/ 	.word	0x00000005
        /*159c*/ 	.word	0x00016850
        /*15a0*/ 	.short	0x0107
        /*15a2*/ 	.byte	0x3f
	.zero		1


	//   ....[68]....
        /*15a4*/ 	.word	0x0001a550
        /*15a8*/ 	.word	0x00000005
        /*15ac*/ 	.word	0x00016850
        /*15b0*/ 	.short	0x0101
        /*15b2*/ 	.byte	0x3f
	.zero		1


	//   ....[69]....
        /*15b4*/ 	.word	0x0001a770
        /*15b8*/ 	.word	0x00000000
        /*15bc*/ 	.word	0x00016860
        /*15c0*/ 	.short	0x010a
        /*15c2*/ 	.byte	0x3f
	.zero		1


	//   ....[70]....
        /*15c4*/ 	.word	0x0001ac30
        /*15c8*/ 	.word	0x00000000
        /*15cc*/ 	.word	0x00016850
        /*15d0*/ 	.short	0x0107
        /*15d2*/ 	.byte	0x3f
	.zero		1


	//   ....[71]....
        /*15d4*/ 	.word	0x0001ad00
        /*15d8*/ 	.word	0x00000000
        /*15dc*/ 	.word	0x00016850
        /*15e0*/ 	.short	0x0101
        /*15e2*/ 	.byte	0x3f
	.zero		1


	//   ....[72]....
        /*15e4*/ 	.word	0x0001be60
        /*15e8*/ 	.word	0x00000005
        /*15ec*/ 	.word	0x00016820
        /*15f0*/ 	.short	0x010a
        /*15f2*/ 	.byte	0x3f
	.zero		1


	//   ....[73]....
        /*15f4*/ 	.word	0x0001bfd0
        /*15f8*/ 	.word	0x00000003
        /*15fc*/ 	.word	0x00016840
        /*1600*/ 	.short	0x010a
        /*1602*/ 	.byte	0x3f
	.zero		1


	//   ....[74]....
        /*1604*/ 	.word	0x0001c070
        /*1608*/ 	.word	0x00000005
        /*160c*/ 	.word	0x00016840
        /*1610*/ 	.short	0x010a
        /*1612*/ 	.byte	0x3f
	.zero		1


	//   ....[75]....
        /*1614*/ 	.word	0x0001c0b0
        /*1618*/ 	.word	0x00000003
        /*161c*/ 	.word	0x00016860
        /*1620*/ 	.short	0x010a
        /*1622*/ 	.byte	0x3f
	.zero		1


	//   ....[76]....
        /*1624*/ 	.word	0x0001c0f0
        /*1628*/ 	.word	0x00000005
        /*162c*/ 	.word	0x00016860
        /*1630*/ 	.short	0x010a
        /*1632*/ 	.byte	0x3f
	.zero		1


	//   ....[77]....
        /*1634*/ 	.word	0x0001c150
        /*1638*/ 	.word	0x00000044
        /*163c*/ 	.word	0x00016890
        /*1640*/ 	.short	0x010a
        /*1642*/ 	.byte	0x3f
	.zero		1


	//   ....[78]....
        /*1644*/ 	.word	0x0001c3e0
        /*1648*/ 	.word	0x00000044
        /*164c*/ 	.word	0x00016890
        /*1650*/ 	.short	0x010a
        /*1652*/ 	.byte	0x3f
	.zero		1


	//   ....[79]....
        /*1654*/ 	.word	0x0001c690
        /*1658*/ 	.word	0x00000044
        /*165c*/ 	.word	0x00016890
        /*1660*/ 	.short	0x010a
        /*1662*/ 	.byte	0x3f
	.zero		1


	//   ....[80]....
        /*1664*/ 	.word	0x0001c940
        /*1668*/ 	.word	0x00000044
        /*166c*/ 	.word	0x000168b0
        /*1670*/ 	.short	0x010a
        /*1672*/ 	.byte	0x3f
	.zero		1


	//   ....[81]....
        /*1674*/ 	.word	0x0001ce10
        /*1678*/ 	.word	0x00000002
        /*167c*/ 	.word	0x00016800
        /*1680*/ 	.short	0x010a
        /*1682*/ 	.byte	0x3f
	.zero		1


	//   ....[82]....
        /*1684*/ 	.word	0x0001d430
        /*1688*/ 	.word	0x00000002
        /*168c*/ 	.word	0x00016800
        /*1690*/ 	.short	0x010a
        /*1692*/ 	.byte	0x3f
	.zero		1


	//   ....[83]....
        /*1694*/ 	.word	0x0001d480
        /*1698*/ 	.word	0x00000000
        /*169c*/ 	.word	0x00016830
        /*16a0*/ 	.short	0x010a
        /*16a2*/ 	.byte	0x3f
	.zero		1


	//   ....[84]....
        /*16a4*/ 	.word	0x0001d4d0
        /*16a8*/ 	.word	0x00000005
        /*16ac*/ 	.word	0x00016830
        /*16b0*/ 	.short	0x010a
        /*16b2*/ 	.byte	0x3f
	.zero		1


	//   ....[85]....
        /*16b4*/ 	.word	0x0001d520
        /*16b8*/ 	.word	0x00000005
        /*16bc*/ 	.word	0x00016850
        /*16c0*/ 	.short	0x010a
        /*16c2*/ 	.byte	0x3f
	.zero		1


	//   ....[86]....
        /*16c4*/ 	.word	0x0001d570
        /*16c8*/ 	.word	0x00000005
        /*16cc*/ 	.word	0x00016830
        /*16d0*/ 	.short	0x010a
        /*16d2*/ 	.byte	0x3f
	.zero		1


	//   ....[87]....
        /*16d4*/ 	.word	0x0001d5c0
        /*16d8*/ 	.word	0x00000005
        /*16dc*/ 	.word	0x00016850
        /*16e0*/ 	.short	0x010a
        /*16e2*/ 	.byte	0x3f
	.zero		1


	//   ....[88]....
        /*16e4*/ 	.word	0x0001d610
        /*16e8*/ 	.word	0x0000000d
        /*16ec*/ 	.word	0x00016850
        /*16f0*/ 	.short	0x010a
        /*16f2*/ 	.byte	0x3f
	.zero		1


	//   ....[89]....
        /*16f4*/ 	.word	0x0001e1c0
        /*16f8*/ 	.word	0x00000010
        /*16fc*/ 	.word	0x00016820
        /*1700*/ 	.short	0x010a
        /*1702*/ 	.byte	0x3f
	.zero		1


	//   ....[90]....
        /*1704*/ 	.word	0x0001e210
        /*1708*/ 	.word	0x00000006
        /*170c*/ 	.word	0x000168a0
        /*1710*/ 	.short	0x010a
        /*1712*/ 	.byte	0x3f
	.zero		1


	//   ....[91]....
        /*1714*/ 	.word	0x0001e260
        /*1718*/ 	.word	0x00000006
        /*171c*/ 	.word	0x000168c0
        /*1720*/ 	.short	0x010a
        /*1722*/ 	.byte	0x3f
	.zero		1


	//   ....[92]....
        /*1724*/ 	.word	0x0001e2b0
        /*1728*/ 	.word	0x00000006
        /*172c*/ 	.word	0x000168a0
        /*1730*/ 	.short	0x010a
        /*1732*/ 	.byte	0x3f
	.zero		1


	//   ....[93]....
        /*1734*/ 	.word	0x0001e300
        /*1738*/ 	.word	0x00000006
        /*173c*/ 	.word	0x000168c0
        /*1740*/ 	.short	0x010a
        /*1742*/ 	.byte	0x3f
	.zero		1


	//   ....[94]....
        /*1744*/ 	.word	0x0001e420
        /*1748*/ 	.word	0x00000003
        /*174c*/ 	.word	0x00016840
        /*1750*/ 	.short	0x010a
        /*1752*/ 	.byte	0x3f
	.zero		1


	//   ....[95]....
        /*1754*/ 	.word	0x0001fea0
        /*1758*/ 	.word	0x00000010
        /*175c*/ 	.word	0x00016820
        /*1760*/ 	.short	0x010a
        /*1762*/ 	.byte	0x3f
	.zero		1


	//   ....[96]....
        /*1764*/ 	.word	0x0001fef0
        /*1768*/ 	.word	0x00000005
        /*176c*/ 	.word	0x00016840
        /*1770*/ 	.short	0x010a
        /*1772*/ 	.byte	0x3f
	.zero		1


	//   ....[97]....
        /*1774*/ 	.word	0x00020830
        /*1778*/ 	.word	0x00000005
        /*177c*/ 	.word	0x00016860
        /*1780*/ 	.short	0x010a
        /*1782*/ 	.byte	0x3f
	.zero		1


	//   ....[98]....
        /*1784*/ 	.word	0x000211a0
        /*1788*/ 	.word	0x00000000
        /*178c*/ 	.word	0x00016860
        /*1790*/ 	.short	0x010a
        /*1792*/ 	.byte	0x3f
	.zero		1


	//   ....[99]....
        /*1794*/ 	.word	0x000224d0
        /*1798*/ 	.word	0x00000005
        /*179c*/ 	.word	0x00016820
        /*17a0*/ 	.short	0x010a
        /*17a2*/ 	.byte	0x3f
	.zero		1


	//   ....[100]....
        /*17a4*/ 	.word	0x00022670
        /*17a8*/ 	.word	0x00000003
        /*17ac*/ 	.word	0x00016840
        /*17b0*/ 	.short	0x010a
        /*17b2*/ 	.byte	0x3f
	.zero		1


	//   ....[101]....
        /*17b4*/ 	.word	0x000226c0
        /*17b8*/ 	.word	0x00000005
        /*17bc*/ 	.word	0x00016840
        /*17c0*/ 	.short	0x010a
        /*17c2*/ 	.byte	0x3f
	.zero		1


	//   ....[102]....
        /*17c4*/ 	.word	0x00022710
        /*17c8*/ 	.word	0x00000003
        /*17cc*/ 	.word	0x00016860
        /*17d0*/ 	.short	0x010a
        /*17d2*/ 	.byte	0x3f
	.zero		1


	//----- nvinfo : EIATTR_NUM_MBARRIERS
	.align		4
.L_1615:
        /*17d4*/ 	.byte	0x03, 0x38
        /*17d6*/ 	.short	0x0016


	//----- nvinfo : EIATTR_EXIT_INSTR_OFFSETS
	.align		4
        /*17d8*/ 	.byte	0x04, 0x1c
        /*17da*/ 	.short	(.L_1617 - .L_1616)


	//   ....[0]....
.L_1616:
        /*17dc*/ 	.word	0x0001c140


	//----- nvinfo : EIATTR_MAX_THREADS
	.align		4
.L_1617:
        /*17e0*/ 	.byte	0x04, 0x05
        /*17e2*/ 	.short	(.L_1619 - .L_1618)
.L_1618:
        /*17e4*/ 	.word	0x00000200
        /*17e8*/ 	.word	0x00000001
        /*17ec*/ 	.word	0x00000001


	//----- nvinfo : EIATTR_CRS_STACK_SIZE
	.align		4
.L_1619:
        /*17f0*/ 	.byte	0x04, 0x1e
        /*17f2*/ 	.short	(.L_1621 - .L_1620)
.L_1620:
        /*17f4*/ 	.word	0x00000000


	//----- nvinfo : EIATTR_CBANK_PARAM_SIZE
	.align		4
.L_1621:
        /*17f8*/ 	.byte	0x03, 0x19
        /*17fa*/ 	.short	0x0af0


	//----- nvinfo : EIATTR_PARAM_CBANK
	.align		4
        /*17fc*/ 	.byte	0x04, 0x0a
        /*17fe*/ 	.short	(.L_1623 - .L_1622)
	.align		4
.L_1622:
        /*1800*/ 	.word	index@(.nv.constant0._ZN7cutlass13device_kernelIN5flash11enable_sm90INS1_16FlashAttnFwdSm90INS1_25CollectiveMainloopFwdSm90ILi2EN4cute5tupleIJNS5_1CILi1EEES8_S8_EEENS6_IJNS7_ILi192EEENS7_ILi128EEENS7_ILi64EEEEEELi64ENS_10bfloat16_tEfNS_4arch4Sm90ELb1ELb0ELb1ELb1ELb1ELb1ELb0ELb1ELb1ELb1ELb1ELb0EEENS1_21CollectiveEpilogueFwdINS6_IJSA_SC_SB_EEES9_SE_SG_Li384ELb1ELb1ELb1ELb0EEENS1_36VarlenDynamicPersistentTileSchedulerILi192ELi128ELi384ELi128ELb1ELb1ELb1ELb1ELb1ELb1EEEEEEEEEvNT_6ParamsE)
        /*1804*/ 	.short	0x0210
        /*1806*/ 	.short	0x0af0


	//----- nvinfo : EIATTR_SW_WAR
	.align		4
.L_1623:
        /*1808*/ 	.byte	0x04, 0x36
        /*180a*/ 	.short	(.L_1625 - .L_1624)
.L_1624:
        /*180c*/ 	.word	0x00000008
.L_1625:


//--------------------- .nv.callgraph             --------------------------
	.section	.nv.callgraph,"",@"SHT_CUDA_CALLGRAPH"
	.align	4
	.sectionentsize	8
	.align		4
        /*0000*/ 	.word	0x00000000
	.align		4
        /*0004*/ 	.word	0xffffffff
	.align		4
        /*0008*/ 	.word	index@(_ZN7cutlass13device_kernelIN5flash11enable_sm90INS1_16FlashAttnFwdSm90INS1_25CollectiveMainloopFwdSm90ILi2EN4cute5tupleIJNS5_1CILi1EEES8_S8_EEENS6_IJNS7_ILi128EEENS7_ILi80EEENS7_ILi256EEEEEELi256ENS_10bfloat16_tEfNS_4arch4Sm90ELb0ELb0ELb1ELb0ELb1ELb0ELb0ELb1ELb1ELb1ELb1ELb0EEENS1_21CollectiveEpilogueFwdINS6_IJSA_SC_SB_EEES9_SE_SG_Li256ELb0ELb1ELb1ELb0EEENS1_19SingleTileSchedulerILb0ELb1ELb1ELi128EEEEEEEEEvNT_6ParamsE)
	.align		4
        /*000c*/ 	.word	index@(__assertfail)
	.align		4
        /*0010*/ 	.word	index@(_ZN7cutlass13device_kernelIN5flash11enable_sm90INS1_16FlashAttnFwdSm90INS1_25CollectiveMainloopFwdSm90ILi2EN4cute5tupleIJNS5_1CILi1EEES8_S8_EEENS6_IJNS7_ILi128EEENS7_ILi80EEENS7_ILi256EEEEEELi256ENS_10bfloat16_tEfNS_4arch4Sm90ELb0ELb0ELb1ELb1ELb1ELb0ELb0ELb1ELb1ELb1ELb1ELb0EEENS1_21CollectiveEpilogueFwdINS6_IJSA_SC_SB_EEES9_SE_SG_Li256ELb1ELb1ELb1ELb0EEENS1_36VarlenDynamicPersistentTileSchedulerILi128ELi80ELi256ELi128ELb1ELb1ELb1ELb0ELb1ELb1EEEEEEEEEvNT_6ParamsE)
	.align		4
        /*0014*/ 	.word	index@(__assertfail)
	.align		4
        /*0018*/ 	.word	index@(_ZN7cutlass13device_kernelIN5flash11enable_sm90INS1_16FlashAttnFwdSm90INS1_25CollectiveMainloopFwdSm90ILi2EN4cute5tupleIJNS5_1CILi1EEES8_S8_EEENS6_IJNS7_ILi128EEENS7_ILi80EEENS7_ILi256EEEEEELi256ENS_10bfloat16_tEfNS_4arch4Sm90ELb0ELb0ELb1ELb1ELb1ELb1ELb0ELb1ELb1ELb1ELb1ELb0EEENS1_21CollectiveEpilogueFwdINS6_IJSA_SC_SB_EEES9_SE_SG_Li256ELb1ELb1ELb1ELb0EEENS1_36VarlenDynamicPersistentTileSchedulerILi128ELi80ELi256ELi128ELb1ELb1ELb1ELb0ELb1ELb1EEEEEEEEEvNT_6ParamsE)
	.align		4
        /*001c*/ 	.word	index@(__assertfail)
	.align		4
        /*0020*/ 	.word	index@(_ZN7cutlass13device_kernelIN5flash11enable_sm90INS1_16FlashAttnFwdSm90INS1_25CollectiveMainloopFwdSm90ILi2EN4cute5tupleIJNS5_1CILi1EEES8_S8_EEENS6_IJNS7_ILi128EEENS7_ILi64EEENS7_ILi256EEEEEELi256ENS_10bfloat16_tEfNS_4arch4Sm90ELb0ELb1ELb1ELb0ELb1ELb0ELb0ELb1ELb1ELb1ELb1ELb0EEENS1_21CollectiveEpilogueFwdINS6_IJSA_SC_SB_EEES9_SE_SG_Li256ELb0ELb1ELb1ELb0EEENS1_19SingleTileSchedulerILb0ELb1ELb1ELi128EEEEEEEEEvNT_6ParamsE)
	.align		4
        /*0024*/ 	.word	index@(__assertfail)
	.align		4
        /*0028*/ 	.word	index@(_ZN7cutlass13device_kernelIN5flash11enable_sm90INS1_16FlashAttnFwdSm90INS1_25CollectiveMainloopFwdSm90ILi2EN4cute5tupleIJNS5_1CILi1EEES8_S8_EEENS6_IJNS7_ILi128EEENS7_ILi64EEENS7_ILi256EEEEEELi256ENS_10bfloat16_tEfNS_4arch4Sm90ELb0ELb1ELb1ELb1ELb1ELb0ELb0ELb1ELb1ELb1ELb1ELb0EEENS1_21CollectiveEpilogueFwdINS6_IJSA_SC_SB_EEES9_SE_SG_Li256ELb1ELb1ELb1ELb0EEENS1_36VarlenDynamicPersistentTileSchedulerILi128ELi64ELi256ELi128ELb1ELb1ELb1ELb1ELb0ELb1EEEEEEEEEvNT_6ParamsE)
	.align		4
        /*002c*/ 	.word	index@(__assertfail)
	.align		4
        /*0030*/ 	.word	index@(_ZN7cutlass13device_kernelIN5flash11enable_sm90INS1_16FlashAttnFwdSm90INS1_25CollectiveMainloopFwdSm90ILi2EN4cute5tupleIJNS5_1CILi1EEES8_S8_EEENS6_IJNS7_ILi128EEENS7_ILi64EEENS7_ILi256EEEEEELi256ENS_10bfloat16_tEfNS_4arch4Sm90ELb0ELb1ELb1ELb1ELb1ELb1ELb0ELb1ELb1ELb1ELb1ELb0EEENS1_21CollectiveEpilogueFwdINS6_IJSA_SC_SB_EEES9_SE_SG_Li256ELb1ELb1ELb1ELb0EEENS1_36VarlenDynamicPersistentTileSchedulerILi128ELi64ELi256ELi128ELb1ELb1ELb1ELb1ELb0ELb1EEEEEEEEEvNT_6ParamsE)
	.align		4
        /*0034*/ 	.word	index@(__assertfail)
	.align		4
        /*0038*/ 	.word	index@(_ZN7cutlass13device_kernelIN5flash11enable_sm90INS1_16FlashAttnFwdSm90INS1_25CollectiveMainloopFwdSm90ILi2EN4cute5tupleIJNS5_1CILi1EEES8_S8_EEENS6_IJNS7_ILi128EEENS7_ILi80EEENS7_ILi256EEEEEELi256ENS_10bfloat16_tEfNS_4arch4Sm90ELb1ELb0ELb1ELb0ELb1ELb0ELb0ELb1ELb1ELb1ELb1ELb0EEENS1_21CollectiveEpilogueFwdINS6_IJSA_SC_SB_EEES9_SE_SG_Li256ELb0ELb1ELb1ELb0EEENS1_19SingleTileSchedulerILb0ELb1ELb1ELi128EEEEEEEEEvNT_6ParamsE)
	.align		4
        /*003c*/ 	.word	index@(__assertfail)
	.align		4
        /*0040*/ 	.word	index@(_ZN7cutlass13device_kernelIN5flash11enable_sm90INS1_16FlashAttnFwdSm90INS1_25CollectiveMainloopFwdSm90ILi2EN4cute5tupleIJNS5_1CILi1EEES8_S8_EEENS6_IJNS7_ILi128EEENS7_ILi80EEENS7_ILi256EEEEEELi256ENS_10bfloat16_tEfNS_4arch4Sm90ELb1ELb0ELb1ELb1ELb1ELb0ELb0ELb1ELb1ELb1ELb1ELb0EEENS1_21CollectiveEpilogueFwdINS6_IJSA_SC_SB_EEES9_SE_SG_Li256ELb1ELb1ELb1ELb0EEENS1_36VarlenDynamicPersistentTileSchedulerILi128ELi80ELi256ELi128ELb1ELb1ELb1ELb1ELb1ELb1EEEEEEEEEvNT_6ParamsE)
	.align		4
        /*0044*/ 	.word	index@(__assertfail)
	.align		4
        /*0048*/ 	.word	index@(_ZN7cutlass13device_kernelIN5flash11enable_sm90INS1_16FlashAttnFwdSm90INS1_25CollectiveMainloopFwdSm90ILi2EN4cute5tupleIJNS5_1CILi1EEES8_S8_EEENS6_IJNS7_ILi128EEENS7_ILi80EEENS7_ILi256EEEEEELi256ENS_10bfloat16_tEfNS_4arch4Sm90ELb1ELb0ELb1ELb1ELb1ELb1ELb0ELb1ELb1ELb1ELb1ELb0EEENS1_21CollectiveEpilogueFwdINS6_IJSA_SC_SB_EEES9_SE_SG_Li256ELb1ELb1ELb1ELb0EEENS1_36VarlenDynamicPersistentTileSchedulerILi128ELi80ELi256ELi128ELb1ELb1ELb1ELb1ELb1ELb1EEEEEEEEEvNT_6ParamsE)
	.align		4
        /*004c*/ 	.word	index@(__assertfail)
	.align		4
        /*0050*/ 	.word	index@(_ZN7cutlass13device_kernelIN5flash11enable_sm90INS1_16FlashAttnFwdSm90INS1_25CollectiveMainloopFwdSm90ILi2EN4cute5tupleIJNS5_1CILi1EEES8_S8_EEENS6_IJNS7_ILi128EEENS7_ILi96EEENS7_ILi192EEEEEELi192ENS_10bfloat16_tEfNS_4arch4Sm90ELb0ELb0ELb1ELb0ELb1ELb0ELb0ELb1ELb1ELb1ELb1ELb0EEENS1_21CollectiveEpilogueFwdINS6_IJSA_SC_SB_EEES9_SE_SG_Li256ELb0ELb1ELb1ELb0EEENS1_19SingleTileSchedulerILb0ELb1ELb1ELi128EEEEEEEEEvNT_6ParamsE)
	.align		4
        /*0054*/ 	.word	index@(__assertfail)
	.align		4
        /*0058*/ 	.word	index@(_ZN7cutlass13device_kernelIN5flash11enable_sm90INS1_16FlashAttnFwdSm90INS1_25CollectiveMainloopFwdSm90ILi2EN4cute5tupleIJNS5_1CILi1EEES8_S8_EEENS6_IJNS7_ILi128EEENS7_ILi96EEENS7_ILi192EEEEEELi192ENS_10bfloat16_tEfNS_4arch4Sm90ELb0ELb0ELb1ELb1ELb1ELb0ELb0ELb1ELb1ELb1ELb1ELb0EEENS1_21CollectiveEpilogueFwdINS6_IJSA_SC_SB_EEES9_SE_SG_Li256ELb1ELb1ELb1ELb0EEENS1_36VarlenDynamicPersistentTileSchedulerILi128ELi96ELi256ELi128ELb1ELb1ELb1ELb0ELb1ELb1EEEEEEEEEvNT_6ParamsE)
	.align		4
        /*005c*/ 	.word	index@(__assertfail)
	.align		4
        /*0060*/ 	.word	index@(_ZN7cutlass13device_kernelIN5flash11enable_sm90INS1_16FlashAttnFwdSm90INS1_25CollectiveMainloopFwdSm90ILi2EN4cute5tupleIJNS5_1CILi1EEES8_S8_EEENS6_IJNS7_ILi128EEENS7_ILi96EEENS7_ILi192EEEEEELi192ENS_10bfloat16_tEfNS_4arch4Sm90ELb0ELb0ELb1ELb1ELb1ELb1ELb0ELb1ELb1ELb1ELb1ELb0EEENS1_21CollectiveEpilogueFwdINS6_IJSA_SC_SB_EEES9_SE_SG_Li256ELb1ELb1ELb1ELb0EEENS1_36VarlenDynamicPersistentTileSchedulerILi128ELi96ELi256ELi128ELb1ELb1ELb1ELb0ELb1ELb1EEEEEEEEEvNT_6ParamsE)
	.align		4
        /*0064*/ 	.word	index@(__assertfail)
	.align		4
        /*0068*/ 	.word	index@(_ZN7cutlass13device_kernelIN5flash11enable_sm90INS1_16FlashAttnFwdSm90INS1_25CollectiveMainloopFwdSm90ILi2EN4cute5tupleIJNS5_1CILi1EEES8_S8_EEENS6_IJNS7_ILi128EEENS7_ILi96EEENS7_ILi192EEEEEELi192ENS_10bfloat16_tEfNS_4arch4Sm90ELb0ELb1ELb1ELb0ELb1ELb0ELb0ELb1ELb1ELb1ELb1ELb0EEENS1_21CollectiveEpilogueFwdINS6_IJSA_SC_SB_EEES9_SE_SG_Li256ELb0ELb1ELb1ELb0EEENS1_19SingleTileSchedulerILb0ELb1ELb1ELi128EEEEEEEEEvNT_6ParamsE)
	.align		4
        /*006c*/ 	.word	index@(__assertfail)
	.align		4
        /*0070*/ 	.word	index@(_ZN7cutlass13device_kernelIN5flash11enable_sm90INS1_16FlashAttnFwdSm90INS1_25CollectiveMainloopFwdSm90ILi2EN4cute5tupleIJNS5_1CILi1EEES8_S8_EEENS6_IJNS7_ILi128EEENS7_ILi96EEENS7_ILi192EEEEEELi192ENS_10bfloat16_tEfNS_4arch4Sm90ELb0ELb1ELb1ELb1ELb1ELb0ELb0ELb1ELb1ELb1ELb1ELb0EEENS1_21CollectiveEpilogueFwdINS6_IJSA_SC_SB_EEES9_SE_SG_Li256ELb1ELb1ELb1ELb0EEENS1_36VarlenDynamicPersistentTileSchedulerILi128ELi96ELi256ELi128ELb1ELb1ELb1ELb1ELb0ELb1EEEEEEEEEvNT_6ParamsE)
	.align		4
        /*0074*/ 	.word	index@(__assertfail)
	.align		4
        /*0078*/ 	.word	index@(_ZN7cutlass13device_kernelIN5flash11enable_sm90INS1_16FlashAttnFwdSm90INS1_25CollectiveMainloopFwdSm90ILi2EN4cute5tupleIJNS5_1CILi1EEES8_S8_EEENS6_IJNS7_ILi128EEENS7_ILi96EEENS7_ILi192EEEEEELi192ENS_10bfloat16_tEfNS_4arch4Sm90ELb0ELb1ELb1ELb1ELb1ELb1ELb0ELb1ELb1ELb1ELb1ELb0EEENS1_21CollectiveEpilogueFwdINS6_IJSA_SC_SB_EEES9_SE_SG_Li256ELb1ELb1ELb1ELb0EEENS1_36VarlenDynamicPersistentTileSchedulerILi128ELi96ELi256ELi128ELb1ELb1ELb1ELb1ELb0ELb1EEEEEEEEEvNT_6ParamsE)
	.align		4
        /*007c*/ 	.word	index@(__assertfail)
	.align		4
        /*0080*/ 	.word	index@(_ZN7cutlass13device_kernelIN5flash11enable_sm90INS1_16FlashAttnFwdSm90INS1_25CollectiveMainloopFwdSm90ILi2EN4cute5tupleIJNS5_1CILi1EEES8_S8_EEENS6_IJNS7_ILi128EEENS7_ILi96EEENS7_ILi192EEEEEELi192ENS_10bfloat16_tEfNS_4arch4Sm90ELb1ELb0ELb1ELb0ELb1ELb0ELb0ELb1ELb1ELb1ELb1ELb0EEENS1_21CollectiveEpilogueFwdINS6_IJSA_SC_SB_EEES9_SE_SG_Li256ELb0ELb1ELb1ELb0EEENS1_19SingleTileSchedulerILb0ELb1ELb1ELi128EEEEEEEEEvNT_6ParamsE)
	.align		4
        /*0084*/ 	.word	index@(__assertfail)
	.align		4
        /*0088*/ 	.word	index@(_ZN7cutlass13device_kernelIN5flash11enable_sm90INS1_16FlashAttnFwdSm90INS1_25CollectiveMainloopFwdSm90ILi2EN4cute5tupleIJNS5_1CILi1EEES8_S8_EEENS6_IJNS7_ILi128EEENS7_ILi96EEENS7_ILi192EEEEEELi192ENS_10bfloat16_tEfNS_4arch4Sm90ELb1ELb0ELb1ELb1ELb1ELb0ELb0ELb1ELb1ELb1ELb1ELb0EEENS1_21CollectiveEpilogueFwdINS6_IJSA_SC_SB_EEES9_SE_SG_Li256ELb1ELb1ELb1ELb0EEENS1_36VarlenDynamicPersistentTileSchedulerILi128ELi96ELi256ELi128ELb1ELb1ELb1ELb1ELb1ELb1EEEEEEEEEvNT_6ParamsE)
	.align		4
        /*008c*/ 	.word	index@(__assertfail)
	.align		4
        /*0090*/ 	.word	index@(_ZN7cutlass13device_kernelIN5flash11enable_sm90INS1_16FlashAttnFwdSm90INS1_25CollectiveMainloopFwdSm90ILi2EN4cute5tupleIJNS5_1CILi1EEES8_S8_EEENS6_IJNS7_ILi128EEENS7_ILi96EEENS7_ILi192EEEEEELi192ENS_10bfloat16_tEfNS_4arch4Sm90ELb1ELb0ELb1ELb1ELb1ELb1ELb0ELb1ELb1ELb1ELb1ELb0EEENS1_21CollectiveEpilogueFwdINS6_IJSA_SC_SB_EEES9_SE_SG_Li256ELb1ELb1ELb1ELb0EEENS1_36VarlenDynamicPersistentTileSchedulerILi128ELi96ELi256ELi128ELb1ELb1ELb1ELb1ELb1ELb1EEEEEEEEEvNT_6ParamsE)
	.align		4
        /*0094*/ 	.word	index@(__assertfail)
	.align		4
        /*0098*/ 	.word	index@(_ZN7cutlass13device_kernelIN5flash11enable_sm90INS1_16FlashAttnFwdSm90INS1_25CollectiveMainloopFwdSm90ILi2EN4cute5tupleIJNS5_1CILi1EEES8_S8_EEENS6_IJNS7_ILi128EEESA_SA_EEELi128ENS_10bfloat16_tEfNS_4arch4Sm90ELb0ELb0ELb1ELb0ELb1ELb0ELb0ELb1ELb1ELb1ELb1ELb0EEENS1_21CollectiveEpilogueFwdISB_S9_SC_SE_Li256ELb0ELb1ELb1ELb0EEENS1_19SingleTileSchedulerILb0ELb1ELb1ELi128EEEEEEEEEvNT_6ParamsE)
	.align		4
        /*009c*/ 	.word	index@(__assertfail)
	.align		4
        /*00a0*/ 	.word	index@(_ZN7cutlass13device_kernelIN5flash11enable_sm90INS1_16FlashAttnFwdSm90INS1_25CollectiveMainloopFwdSm90ILi2EN4cute5tupleIJNS5_1CILi1EEES8_S8_EEENS6_IJNS7_ILi128EEESA_SA_EEELi128ENS_10bfloat16_tEfNS_4arch4Sm90ELb0ELb0ELb1ELb1ELb1ELb0ELb0ELb1ELb1ELb1ELb1ELb0EEENS1_21CollectiveEpilogueFwdISB_S9_SC_SE_Li256ELb1ELb1ELb1ELb0EEENS1_36VarlenDynamicPersistentTileSchedulerILi128ELi128ELi256ELi128ELb1ELb1ELb1ELb0ELb1ELb1EEEEEEEEEvNT_6ParamsE)
	.align		4
        /*00a4*/ 	.word	index@(__assertfail)
	.align		4
        /*00a8*/ 	.word	index@(_ZN7cutlass13device_kernelIN5flash11enable_sm90INS1_16FlashAttnFwdSm90INS1_25CollectiveMainloopFwdSm90ILi2EN4cute5tupleIJNS5_1CILi1EEES8_S8_EEENS6_IJNS7_ILi128EEESA_SA_EEELi128ENS_10bfloat16_tEfNS_4arch4Sm90ELb0ELb0ELb1ELb1ELb1ELb1ELb0ELb1ELb1ELb1ELb1ELb0EEENS1_21CollectiveEpilogueFwdISB_S9_SC_SE_Li256ELb1ELb1ELb1ELb0EEENS1_36VarlenDynamicPersistentTileSchedulerILi128ELi128ELi256ELi128ELb1ELb1ELb1ELb0ELb1ELb1EEEEEEEEEvNT_6ParamsE)
	.align		4
        /*00ac*/ 	.word	index@(__assertfail)
	.align		4
        /*00b0*/ 	.word	index@(_ZN7cutlass13device_kernelIN5flash11enable_sm90INS1_16FlashAttnFwdSm90INS1_25CollectiveMainloopFwdSm90ILi2EN4cute5tupleIJNS5_1CILi1EEES8_S8_EEENS6_IJNS7_ILi128EEESA_SA_EEELi128ENS_10bfloat16_tEfNS_4arch4Sm90ELb0ELb1ELb1ELb0ELb1ELb0ELb0ELb1ELb1ELb1ELb1ELb0EEENS1_21CollectiveEpilogueFwdISB_S9_SC_SE_Li256ELb0ELb1ELb1ELb0EEENS1_19SingleTileSchedulerILb0ELb1ELb1ELi128EEEEEEEEEvNT_6ParamsE)
	.align		4
        /*00b4*/ 	.word	index@(__assertfail)
	.align		4
        /*00b8*/ 	.word	index@(_ZN7cutlass13device_kernelIN5flash11enable_sm90INS1_16FlashAttnFwdSm90INS1_25CollectiveMainloopFwdSm90ILi2EN4cute5tupleIJNS5_1CILi1EEES8_S8_EEENS6_IJNS7_ILi128EEESA_SA_EEELi128ENS_10bfloat16_tEfNS_4arch4Sm90ELb0ELb1ELb1ELb1ELb1ELb0ELb0ELb1ELb1ELb1ELb1ELb0EEENS1_21CollectiveEpilogueFwdISB_S9_SC_SE_Li256ELb1ELb1ELb1ELb0EEENS1_36VarlenDynamicPersistentTileSchedulerILi128ELi128ELi256ELi128ELb1ELb1ELb1ELb1ELb0ELb1EEEEEEEEEvNT_6ParamsE)
	.align		4
        /*00bc*/ 	.word	index@(__assertfail)
	.align		4
        /*00c0*/ 	.word	index@(_ZN7cutlass13device_kernelIN5flash11enable_sm90INS1_16FlashAttnFwdSm90INS1_25CollectiveMainloopFwdSm90ILi2EN4cute5tupleIJNS5_1CILi1EEES8_S8_EEENS6_IJNS7_ILi128EEESA_SA_EEELi128ENS_10bfloat16_tEfNS_4arch4Sm90ELb0ELb1ELb1ELb1ELb1ELb1ELb0ELb1ELb1ELb1ELb1ELb0EEENS1_21CollectiveEpilogueFwdISB_S9_SC_SE_Li256ELb1ELb1ELb1ELb0EEENS1_36VarlenDynamicPersistentTileSchedulerILi128ELi128ELi256ELi128ELb1ELb1ELb1ELb1ELb0ELb1EEEEEEEEEvNT_6ParamsE)
	.align		4
        /*00c4*/ 	.word	index@(__assertfail)
	.align		4
        /*00c8*/ 	.word	index@(_ZN7cutlass13device_kernelIN5flash11enable_sm90INS1_16FlashAttnFwdSm90INS1_25CollectiveMainloopFwdSm90ILi2EN4cute5tupleIJNS5_1CILi1EEES8_S8_EEENS6_IJNS7_ILi128EEESA_SA_EEELi128ENS_10bfloat16_tEfNS_4arch4Sm90ELb1ELb0ELb1ELb0ELb1ELb0ELb0ELb1ELb1ELb1ELb1ELb0EEENS1_21CollectiveEpilogueFwdISB_S9_SC_SE_Li256ELb0ELb1ELb1ELb0EEENS1_19SingleTileSchedulerILb0ELb1ELb1ELi128EEEEEEEEEvNT_6ParamsE)
	.align		4
        /*00cc*/ 	.word	index@(__assertfail)
	.align		4
        /*00d0*/ 	.word	index@(_ZN7cutlass13device_kernelIN5flash11enable_sm90INS1_16FlashAttnFwdSm90INS1_25CollectiveMainloopFwdSm90ILi2EN4cute5tupleIJNS5_1CILi1EEES8_S8_EEENS6_IJNS7_ILi128EEESA_SA_EEELi128ENS_10bfloat16_tEfNS_4arch4Sm90ELb1ELb0ELb1ELb1ELb1ELb0ELb0ELb1ELb1ELb1ELb1ELb0EEENS1_21CollectiveEpilogueFwdISB_S9_SC_SE_Li256ELb1ELb1ELb1ELb0EEENS1_36VarlenDynamicPersistentTileSchedulerILi128ELi128ELi256ELi128ELb1ELb1ELb1ELb1ELb1ELb1EEEEEEEEEvNT_6ParamsE)
	.align		4
        /*00d4*/ 	.word	index@(__assertfail)
	.align		4
        /*00d8*/ 	.word	index@(_ZN7cutlass13device_kernelIN5flash11enable_sm90INS1_16FlashAttnFwdSm90INS1_25CollectiveMainloopFwdSm90ILi2EN4cute5tupleIJNS5_1CILi1EEES8_S8_EEENS6_IJNS7_ILi128EEESA_SA_EEELi128ENS_10bfloat16_tEfNS_4arch4Sm90ELb1ELb0ELb1ELb1ELb1ELb1ELb0ELb1ELb1ELb1ELb1ELb0EEENS1_21CollectiveEpilogueFwdISB_S9_SC_SE_Li256ELb1ELb1ELb1ELb0EEENS1_36VarlenDynamicPersistentTileSchedulerILi128ELi128ELi256ELi128ELb1ELb1ELb1ELb1ELb1ELb1EEEEEEEEEvNT_6ParamsE)
	.align		4
        /*00dc*/ 	.word	index@(__assertfail)
	.align		4
        /*00e0*/ 	.word	index@(_ZN7cutlass13device_kernelIN5flash11enable_sm90INS1_16FlashAttnFwdSm90INS1_25CollectiveMainloopFwdSm90ILi2EN4cute5tupleIJNS5_1CILi1EEES8_S8_EEENS6_IJNS7_ILi192EEENS7_ILi128EEENS7_ILi96EEEEEELi96ENS_10bfloat16_tEfNS_4arch4Sm90ELb0ELb0ELb1ELb0ELb1ELb0ELb0ELb0ELb1ELb1ELb1ELb0EEENS1_21CollectiveEpilogueFwdINS6_IJSA_SC_SB_EEES9_SE_SG_Li384ELb0ELb1ELb1ELb0EEENS1_19SingleTileSchedulerILb0ELb1ELb1ELi192EEEEEEEEEvNT_6ParamsE)
	.align		4
        /*00e4*/ 	.word	index@(__assertfail)
	.align		4
        /*00e8*/ 	.word	index@(_ZN7cutlass13device_kernelIN5flash11enable_sm90INS1_16FlashAttnFwdSm90INS1_25CollectiveMainloopFwdSm90ILi2EN4cute5tupleIJNS5_1CILi1EEES8_S8_EEENS6_IJNS7_ILi192EEENS7_ILi128EEENS7_ILi96EEEEEELi96ENS_10bfloat16_tEfNS_4arch4Sm90ELb0ELb0ELb1ELb1ELb1ELb0ELb0ELb0ELb1ELb1ELb1ELb0EEENS1_21CollectiveEpilogueFwdINS6_IJSA_SC_SB_EEES9_SE_SG_Li384ELb1ELb1ELb1ELb0EEENS1_36VarlenDynamicPersistentTileSchedulerILi192ELi128ELi384ELi128ELb1ELb1ELb1ELb0ELb1ELb1EEEEEEEEEvNT_6ParamsE)
	.align		4
        /*00ec*/ 	.word	index@(__assertfail)
	.align		4
        /*00f0*/ 	.word	index@(_ZN7cutlass13device_kernelIN5flash11enable_sm90INS1_16FlashAttnFwdSm90INS1_25CollectiveMainloopFwdSm90ILi2EN4cute5tupleIJNS5_1CILi1EEES8_S8_EEENS6_IJNS7_ILi192EEENS7_ILi128EEENS7_ILi96EEEEEELi96ENS_10bfloat16_tEfNS_4arch4Sm90ELb0ELb0ELb1ELb1ELb1ELb1ELb0ELb0ELb1ELb1ELb1ELb0EEENS1_21CollectiveEpilogueFwdINS6_IJSA_SC_SB_EEES9_SE_SG_Li384ELb1ELb1ELb1ELb0EEENS1_36VarlenDynamicPersistentTileSchedulerILi192ELi128ELi384ELi128ELb1ELb1ELb1ELb0ELb1ELb1EEEEEEEEEvNT_6ParamsE)
	.align		4
        /*00f4*/ 	.word	index@(__assertfail)
	.align		4
        /*00f8*/ 	.word	index@(_ZN7cutlass13device_kernelIN5flash11enable_sm90INS1_16FlashAttnFwdSm90INS1_25CollectiveMainloopFwdSm90ILi2EN4cute5tupleIJNS5_1CILi1EEES8_S8_EEENS6_IJNS7_ILi192EEENS7_ILi128EEENS7_ILi96EEEEEELi96ENS_10bfloat16_tEfNS_4arch4Sm90ELb0ELb1ELb1ELb0ELb1ELb0ELb0ELb0ELb1ELb1ELb1ELb0EEENS1_21CollectiveEpilogueFwdINS6_IJSA_SC_SB_EEES9_SE_SG_Li384ELb0ELb1ELb1ELb0EEENS1_19SingleTileSchedulerILb0ELb1ELb1ELi192EEEEEEEEEvNT_6ParamsE)
	.align		4
        /*00fc*/ 	.word	index@(__assertfail)
	.align		4
        /*0100*/ 	.word	index@(_ZN7cutlass13device_kernelIN5flash11enable_sm90INS1_16FlashAttnFwdSm90INS1_25CollectiveMainloopFwdSm90ILi2EN4cute5tupleIJNS5_1CILi1EEES8_S8_EEENS6_IJNS7_ILi192EEENS7_ILi128EEENS7_ILi96EEEEEELi96ENS_10bfloat16_tEfNS_4arch4Sm90ELb0ELb1ELb1ELb1ELb1ELb0ELb0ELb0ELb1ELb1ELb1ELb0EEENS1_21CollectiveEpilogueFwdINS6_IJSA_SC_SB_EEES9_SE_SG_Li384ELb1ELb1ELb1ELb0EEENS1_36VarlenDynamicPersistentTileSchedulerILi192ELi128ELi384ELi128ELb1ELb1ELb1ELb1ELb0ELb1EEEEEEEEEvNT_6ParamsE)
	.align		4
        /*0104*/ 	.word	index@(__assertfail)
	.align		4
        /*0108*/ 	.word	index@(_ZN7cutlass13device_kernelIN5flash11enable_sm90INS1_16FlashAttnFwdSm90INS1_25CollectiveMainloopFwdSm90ILi2EN4cute5tupleIJNS5_1CILi1EEES8_S8_EEENS6_IJNS7_ILi192EEENS7_ILi128EEENS7_ILi96EEEEEELi96ENS_10bfloat16_tEfNS_4arch4Sm90ELb0ELb1ELb1ELb1ELb1ELb1ELb0ELb0ELb1ELb1ELb1ELb0EEENS1_21CollectiveEpilogueFwdINS6_IJSA_SC_SB_EEES9_SE_SG_Li384ELb1ELb1ELb1ELb0EEENS1_36VarlenDynamicPersistentTileSchedulerILi192ELi128ELi384ELi128ELb1ELb1ELb1ELb1ELb0ELb1EEEEEEEEEvNT_6ParamsE)
	.align		4
        /*010c*/ 	.word	index@(__assertfail)
	.align		4
        /*0110*/ 	.word	index@(_ZN7cutlass13device_kernelIN5flash11enable_sm90INS1_16FlashAttnFwdSm90INS1_25CollectiveMainloopFwdSm90ILi2EN4cute5tupleIJNS5_1CILi1EEES8_S8_EEENS6_IJNS7_ILi192EEENS7_ILi128EEENS7_ILi96EEEEEELi96ENS_10bfloat16_tEfNS_4arch4Sm90ELb1ELb0ELb1ELb0ELb1ELb0ELb0ELb0ELb1ELb1ELb1ELb0EEENS1_21CollectiveEpilogueFwdINS6_IJSA_SC_SB_EEES9_SE_SG_Li384ELb0ELb1ELb1ELb0EEENS1_19SingleTileSchedulerILb0ELb1ELb1ELi192EEEEEEEEEvNT_6ParamsE)
	.align		4
        /*0114*/ 	.word	index@(__assertfail)
	.align		4
        /*0118*/ 	.word	index@(_ZN7cutlass13device_kernelIN5flash11enable_sm90INS1_16FlashAttnFwdSm90INS1_25CollectiveMainloopFwdSm90ILi2EN4cute5tupleIJNS5_1CILi1EEES8_S8_EEENS6_IJNS7_ILi192EEENS7_ILi128EEENS7_ILi96EEEEEELi96ENS_10bfloat16_tEfNS_4arch4Sm90ELb1ELb0ELb1ELb1ELb1ELb0ELb0ELb0ELb1ELb1ELb1ELb0EEENS1_21CollectiveEpilogueFwdINS6_IJSA_SC_SB_EEES9_SE_SG_Li384ELb1ELb1ELb1ELb0EEENS1_36VarlenDynamicPersistentTileSchedulerILi192ELi128ELi384ELi128ELb1ELb1ELb1ELb1ELb1ELb1EEEEEEEEEvNT_6ParamsE)
	.align		4
        /*011c*/ 	.word	index@(__assertfail)
	.align		4
        /*0120*/ 	.word	index@(_ZN7cutlass13device_kernelIN5flash11enable_sm90INS1_16FlashAttnFwdSm90INS1_25CollectiveMainloopFwdSm90ILi2EN4cute5tupleIJNS5_1CILi1EEES8_S8_EEENS6_IJNS7_ILi192EEENS7_ILi128EEENS7_ILi96EEEEEELi96ENS_10bfloat16_tEfNS_4arch4Sm90ELb1ELb0ELb1ELb1ELb1ELb1ELb0ELb0ELb1ELb1ELb1ELb0EEENS1_21CollectiveEpilogueFwdINS6_IJSA_SC_SB_EEES9_SE_SG_Li384ELb1ELb1ELb1ELb0EEENS1_36VarlenDynamicPersistentTileSchedulerILi192ELi128ELi384ELi128ELb1ELb1ELb1ELb1ELb1ELb1EEEEEEEEEvNT_6ParamsE)
	.align		4
        /*0124*/ 	.word	index@(__assertfail)
	.align		4
        /*0128*/ 	.word	index@(_ZN7cutlass13device_kernelIN5flash11enable_sm90INS1_16FlashAttnFwdSm90INS1_25CollectiveMainloopFwdSm90ILi2EN4cute5tupleIJNS5_1CILi1EEES8_S8_EEENS6_IJNS7_ILi192EEENS7_ILi128EEENS7_ILi64EEEEEELi64ENS_10bfloat16_tEfNS_4arch4Sm90ELb0ELb0ELb1ELb0ELb1ELb0ELb0ELb1ELb1ELb1ELb1ELb0EEENS1_21CollectiveEpilogueFwdINS6_IJSA_SC_SB_EEES9_SE_SG_Li384ELb0ELb1ELb1ELb0EEENS1_19SingleTileSchedulerILb0ELb1ELb1ELi192EEEEEEEEEvNT_6ParamsE)
	.align		4
        /*012c*/ 	.word	index@(__assertfail)
	.align		4
        /*0130*/ 	.word	index@(_ZN7cutlass13device_kernelIN5flash11enable_sm90INS1_16FlashAttnFwdSm90INS1_25CollectiveMainloopFwdSm90ILi2EN4cute5tupleIJNS5_1CILi1EEES8_S8_EEENS6_IJNS7_ILi192EEENS7_ILi128EEENS7_ILi64EEEEEELi64ENS_10bfloat16_tEfNS_4arch4Sm90ELb0ELb0ELb1ELb1ELb1ELb0ELb0ELb1ELb1ELb1ELb1ELb0EEENS1_21CollectiveEpilogueFwdINS6_IJSA_SC_SB_EEES9_SE_SG_Li384ELb1ELb1ELb1ELb0EEENS1_36VarlenDynamicPersistentTileSchedulerILi192ELi128ELi384ELi128ELb1ELb1ELb1ELb0ELb1ELb1EEEEEEEEEvNT_6ParamsE)
	.align		4
        /*0134*/ 	.word	index@(__assertfail)
	.align		4
        /*0138*/ 	.word	index@(_ZN7cutlass13device_kernelIN5flash11enable_sm90INS1_16FlashAttnFwdSm90INS1_25CollectiveMainloopFwdSm90ILi2EN4cute5tupleIJNS5_1CILi1EEES8_S8_EEENS6_IJNS7_ILi192EEENS7_ILi128EEENS7_ILi64EEEEEELi64ENS_10bfloat16_tEfNS_4arch4Sm90ELb0ELb0ELb1ELb1ELb1ELb1ELb0ELb1ELb1ELb1ELb1ELb0EEENS1_21CollectiveEpilogueFwdINS6_IJSA_SC_SB_EEES9_SE_SG_Li384ELb1ELb1ELb1ELb0EEENS1_36VarlenDynamicPersistentTileSchedulerILi192ELi128ELi384ELi128ELb1ELb1ELb1ELb0ELb1ELb1EEEEEEEEEvNT_6ParamsE)
	.align		4
        /*013c*/ 	.word	index@(__assertfail)
	.align		4
        /*0140*/ 	.word	index@(_ZN7cutlass13device_kernelIN5flash11enable_sm90INS1_16FlashAttnFwdSm90INS1_25CollectiveMainloopFwdSm90ILi2EN4cute5tupleIJNS5_1CILi1EEES8_S8_EEENS6_IJNS7_ILi192EEENS7_ILi128EEENS7_ILi64EEEEEELi64ENS_10bfloat16_tEfNS_4arch4Sm90ELb0ELb1ELb1ELb0ELb1ELb0ELb0ELb1ELb1ELb1ELb1ELb0EEENS1_21CollectiveEpilogueFwdINS6_IJSA_SC_SB_EEES9_SE_SG_Li384ELb0ELb1ELb1ELb0EEENS1_19SingleTileSchedulerILb0ELb1ELb1ELi192EEEEEEEEEvNT_6ParamsE)
	.align		4
        /*0144*/ 	.word	index@(__assertfail)
	.align		4
        /*0148*/ 	.word	index@(_ZN7cutlass13device_kernelIN5flash11enable_sm90INS1_16FlashAttnFwdSm90INS1_25CollectiveMainloopFwdSm90ILi2EN4cute5tupleIJNS5_1CILi1EEES8_S8_EEENS6_IJNS7_ILi192EEENS7_ILi128EEENS7_ILi64EEEEEELi64ENS_10bfloat16_tEfNS_4arch4Sm90ELb0ELb1ELb1ELb1ELb1ELb0ELb0ELb1ELb1ELb1ELb1ELb0EEENS1_21CollectiveEpilogueFwdINS6_IJSA_SC_SB_EEES9_SE_SG_Li384ELb1ELb1ELb1ELb0EEENS1_36VarlenDynamicPersistentTileSchedulerILi192ELi128ELi384ELi128ELb1ELb1ELb1ELb1ELb0ELb1EEEEEEEEEvNT_6ParamsE)
	.align		4
        /*014c*/ 	.word	index@(__assertfail)
	.align		4
        /*0150*/ 	.word	index@(_ZN7cutlass13device_kernelIN5flash11enable_sm90INS1_16FlashAttnFwdSm90INS1_25CollectiveMainloopFwdSm90ILi2EN4cute5tupleIJNS5_1CILi1EEES8_S8_EEENS6_IJNS7_ILi192EEENS7_ILi128EEENS7_ILi64EEEEEELi64ENS_10bfloat16_tEfNS_4arch4Sm90ELb0ELb1ELb1ELb1ELb1ELb1ELb0ELb1ELb1ELb1ELb1ELb0EEENS1_21CollectiveEpilogueFwdINS6_IJSA_SC_SB_EEES9_SE_SG_Li384ELb1ELb1ELb1ELb0EEENS1_36VarlenDynamicPersistentTileSchedulerILi192ELi128ELi384ELi128ELb1ELb1ELb1ELb1ELb0ELb1EEEEEEEEEvNT_6ParamsE)
	.align		4
        /*0154*/ 	.word	index@(__assertfail)
	.align		4
        /*0158*/ 	.word	index@(_ZN7cutlass13device_kernelIN5flash11enable_sm90INS1_16FlashAttnFwdSm90INS1_25CollectiveMainloopFwdSm90ILi2EN4cute5tupleIJNS5_1CILi1EEES8_S8_EEENS6_IJNS7_ILi192EEENS7_ILi128EEENS7_ILi64EEEEEELi64ENS_10bfloat16_tEfNS_4arch4Sm90ELb1ELb0ELb1ELb0ELb1ELb0ELb0ELb1ELb1ELb1ELb1ELb0EEENS1_21CollectiveEpilogueFwdINS6_IJSA_SC_SB_EEES9_SE_SG_Li384ELb0ELb1ELb1ELb0EEENS1_19SingleTileSchedulerILb0ELb1ELb1ELi192EEEEEEEEEvNT_6ParamsE)
	.align		4
        /*015c*/ 	.word	index@(__assertfail)
	.align		4
        /*0160*/ 	.word	index@(_ZN7cutlass13device_kernelIN5flash11enable_sm90INS1_16FlashAttnFwdSm90INS1_25CollectiveMainloopFwdSm90ILi2EN4cute5tupleIJNS5_1CILi1EEES8_S8_EEENS6_IJNS7_ILi192EEENS7_ILi128EEENS7_ILi64EEEEEELi64ENS_10bfloat16_tEfNS_4arch4Sm90ELb1ELb0ELb1ELb1ELb1ELb0ELb0ELb1ELb1ELb1ELb1ELb0EEENS1_21CollectiveEpilogueFwdINS6_IJSA_SC_SB_EEES9_SE_SG_Li384ELb1ELb1ELb1ELb0EEENS1_36VarlenDynamicPersistentTileSchedulerILi192ELi128ELi384ELi128ELb1ELb1ELb1ELb1ELb1ELb1EEEEEEEEEvNT_6ParamsE)
	.align		4
        /*0164*/ 	.word	index@(__assertfail)
	.align		4
        /*0168*/ 	.word	index@(_ZN7cutlass13device_kernelIN5flash11enable_sm90INS1_16FlashAttnFwdSm90INS1_25CollectiveMainloopFwdSm90ILi2EN4cute5tupleIJNS5_1CILi1EEES8_S8_EEENS6_IJNS7_ILi192EEENS7_ILi128EEENS7_ILi64EEEEEELi64ENS_10bfloat16_tEfNS_4arch4Sm90ELb1ELb0ELb1ELb1ELb1ELb1ELb0ELb1ELb1ELb1ELb1ELb0EEENS1_21CollectiveEpilogueFwdINS6_IJSA_SC_SB_EEES9_SE_SG_Li384ELb1ELb1ELb1ELb0EEENS1_36VarlenDynamicPersistentTileSchedulerILi192ELi128ELi384ELi128ELb1ELb1ELb1ELb1ELb1ELb1EEEEEEEEEvNT_6ParamsE)
	.align		4
        /*016c*/ 	.word	index@(__assertfail)
	.align		4
        /*0170*/ 	.word	0x00000000
	.align		4
        /*0174*/ 	.word	0xfffffffe
	.align		4
        /*0178*/ 	.word	0x00000000
	.align		4
        /*017c*/ 	.word	0xfffffffd
	.align		4
        /*0180*/ 	.word	0x00000000
	.align		4
        /*0184*/ 	.word	0xfffffffc


//--------------------- .nv.constant4             --------------------------
	.section	.nv.constant4,"a",@progbits
	.align	8
	.align		8
.nv.constant4:
        /*0000*/ 	.dword	__assertfail
	.align		8
        /*0008*/ 	.dword	__unnamed_1
	.align		8
        /*0010*/ 	.dword	__unnamed_2
	.align		8
        /*0018*/ 	.dword	__unnamed_3
	.align		8
        /*0020*/ 	.dword	__unnamed_4
	.align		8
        /*0028*/ 	.dword	__unnamed_5
	.align		8
        /*0030*/ 	.dword	__unnamed_6
	.align		8
        /*0038*/ 	.dword	__unnamed_7
	.align		8
        /*0040*/ 	.dword	__unnamed_8
	.align		8
        /*0048*/ 	.dword	__unnamed_9
	.align		8
        /*0050*/ 	.dword	__unnamed_10
	.align		8
        /*0058*/ 	.dword	__unnamed_11
	.align		8
        /*0060*/ 	.dword	__unnamed_12
	.align		8
        /*0068*/ 	.dword	__unnamed_13
	.align		8
        /*0070*/ 	.dword	__unnamed_14
	.align		8
        /*0078*/ 	.dword	__unnamed_15
	.align		8
        /*0080*/ 	.dword	__unnamed_16
	.align		8
        /*0088*/ 	.dword	__unnamed_17
	.align		8
        /*0090*/ 	.dword	__unnamed_18
	.align		8
        /*0098*/ 	.dword	__unnamed_19
	.align		8
        /*00a0*/ 	.dword	__unnamed_20
	.align		8
        /*00a8*/ 	.dword	__unnamed_21
	.align		8
        /*00b0*/ 	.dword	__unnamed_22
	.align		8
        /*00b8*/ 	.dword	__unnamed_23
	.align		8
        /*00c0*/ 	.dword	__unnamed_24
	.align		8
        /*00c8*/ 	.dword	__unnamed_25
	.align		8
        /*00d0*/ 	.dword	__unnamed_26
	.align		8
        /*00d8*/ 	.dword	__unnamed_27
	.align		8
        /*00e0*/ 	.dword	_ZN86_INTERNAL_0e8feed4_50_flash_fwd_hdimall_bf16_paged_split_softcap_sm90_cu_677d2eb9_33934cuda3std3__45__cpo5beginE
	.align		8
        /*00e8*/ 	.dword	_ZN86_INTERNAL_0e8feed4_50_flash_fwd_hdimall_bf16_paged_split_softcap_sm90_cu_677d2eb9_33934cuda3std3__45__cpo3endE
	.align		8
        /*00f0*/ 	.dword	_ZN86_INTERNAL_0e8feed4_50_flash_fwd_hdimall_bf16_paged_split_softcap_sm90_cu_677d2eb9_33934cuda3std3__45__cpo6cbeginE
	.align		8
        /*00f8*/ 	.dword	_ZN86_INTERNAL_0e8feed4_50_flash_fwd_hdimall_bf16_paged_split_softcap_sm90_cu_677d2eb9_33934cuda3std3__45__cpo4cendE
	.align		8
        /*0100*/ 	.dword	_ZN86_INTERNAL_0e8feed4_50_flash_fwd_hdimall_bf16_paged_split_softcap_sm90_cu_677d2eb9_33934cuda3std3__488_GLOBAL__N__0e8feed4_50_flash_fwd_hdimall_bf16_paged_split_softcap_sm90_cu_677d2eb9_33936ignoreE
	.align		8
        /*0108*/ 	.dword	_ZN86_INTERNAL_0e8feed4_50_flash_fwd_hdimall_bf16_paged_split_softcap_sm90_cu_677d2eb9_33934cuda3std3__419piecewise_constructE
	.align		8
        /*0110*/ 	.dword	_ZN86_INTERNAL_0e8feed4_50_flash_fwd_hdimall_bf16_paged_split_softcap_sm90_cu_677d2eb9_33934cuda3std3__48in_placeE
	.align		8
        /*0118*/ 	.dword	_ZN86_INTERNAL_0e8feed4_50_flash_fwd_hdimall_bf16_paged_split_softcap_sm90_cu_677d2eb9_33934cuda3std6ranges3__45__cpo4swapE
	.align		8
        /*0120*/ 	.dword	_ZN86_INTERNAL_0e8feed4_50_flash_fwd_hdimall_bf16_paged_split_softcap_sm90_cu_677d2eb9_33934cuda3std6ranges3__45__cpo9iter_moveE
	.align		8
        /*0128*/ 	.dword	_ZN86_INTERNAL_0e8feed4_50_flash_fwd_hdimall_bf16_paged_split_softcap_sm90_cu_677d2eb9_33934cute7productE
	.align		8
        /*0130*/ 	.dword	_ZN86_INTERNAL_0e8feed4_50_flash_fwd_hdimall_bf16_paged_split_softcap_sm90_cu_677d2eb9_33934cute1_E
	.align		8
        /*0138*/ 	.dword	$str$23
	.align		8
        /*0140*/ 	.dword	$str$24


//--------------------- .text._ZN7cutlass13device_kernelIN5flash11enable_sm90INS1_16FlashAttnFwdSm90INS1_25CollectiveMainloopFwdSm90ILi2EN4cute5tupleIJNS5_1CILi1EEES8_S8_EEENS6_IJNS7_ILi128EEENS7_ILi80EEENS7_ILi256EEEEEELi256ENS_10bfloat16_tEfNS_4arch4Sm90ELb0ELb0ELb1ELb0ELb1ELb0ELb0ELb1ELb1ELb1ELb1ELb0EEENS1_21CollectiveEpilogueFwdINS6_IJSA_SC_SB_EEES9_SE_SG_Li256ELb0ELb1ELb1ELb0EEENS1_19SingleTileSchedulerILb0ELb1ELb1ELi128EEEEEEEEEvNT_6ParamsE --------------------------
	.section	.text._ZN7cutlass13device_kernelIN5flash11enable_sm90INS1_16FlashAttnFwdSm90INS1_25CollectiveMainloopFwdSm90ILi2EN4cute5tupleIJNS5_1CILi1EEES8_S8_EEENS6_IJNS7_ILi128EEENS7_ILi80EEENS7_ILi256EEEEEELi256ENS_10bfloat16_tEfNS_4arch4Sm90ELb0ELb0ELb1ELb0ELb1ELb0ELb0ELb1ELb1ELb1ELb1ELb0EEENS1_21CollectiveEpilogueFwdINS6_IJSA_SC_SB_EEES9_SE_SG_Li256ELb0ELb1ELb1ELb0EEENS1_19SingleTileSchedulerILb0ELb1ELb1ELi128EEEEEEEEEvNT_6ParamsE,"ax",@progbits
	.align	128
.text._ZN7cutlass13device_kernelIN5flash11enable_sm90INS1_16FlashAttnFwdSm90INS1_25CollectiveMainloopFwdSm90ILi2EN4cute5tupleIJNS5_1CILi1EEES8_S8_EEENS6_IJNS7_ILi128EEENS7_ILi80EEENS7_ILi256EEEEEELi256ENS_10bfloat16_tEfNS_4arch4Sm90ELb0ELb0ELb1ELb0ELb1ELb0ELb0ELb1ELb1ELb1ELb1ELb0EEENS1_21CollectiveEpilogueFwdINS6_IJSA_SC_SB_EEES9_SE_SG_Li256ELb0ELb1ELb1ELb0EEENS1_19SingleTileSchedulerILb0ELb1ELb1ELi128EEEEEEEEEvNT_6ParamsE:
        .type           _ZN7cutlass13device_kernelIN5flash11enable_sm90INS1_16FlashAttnFwdSm90INS1_25CollectiveMainloopFwdSm90ILi2EN4cute5tupleIJNS5_1CILi1EEES8_S8_EEENS6_IJNS7_ILi128EEENS7_ILi80EEENS7_ILi256EEEEEELi256ENS_10bfloat16_tEfNS_4arch4Sm90ELb0ELb0ELb1ELb0ELb1ELb0ELb0ELb1ELb1ELb1ELb1ELb0EEENS1_21CollectiveEpilogueFwdINS6_IJSA_SC_SB_EEES9_SE_SG_Li256ELb0ELb1ELb1ELb0EEENS1_19SingleTileSchedulerILb0ELb1ELb1ELi128EEEEEEEEEvNT_6ParamsE,@function
        .size           _ZN7cutlass13device_kernelIN5flash11enable_sm90INS1_16FlashAttnFwdSm90INS1_25CollectiveMainloopFwdSm90ILi2EN4cute5tupleIJNS5_1CILi1EEES8_S8_EEENS6_IJNS7_ILi128EEENS7_ILi80EEENS7_ILi256EEEEEELi256ENS_10bfloat16_tEfNS_4arch4Sm90ELb0ELb0ELb1ELb0ELb1ELb0ELb0ELb1ELb1ELb1ELb1ELb0EEENS1_21CollectiveEpilogueFwdINS6_IJSA_SC_SB_EEES9_SE_SG_Li256ELb0ELb1ELb1ELb0EEENS1_19SingleTileSchedulerILb0ELb1ELb1ELi128EEEEEEEEEvNT_6ParamsE,(.L_x_15955 - _ZN7cutlass13device_kernelIN5flash11enable_sm90INS1_16FlashAttnFwdSm90INS1_25CollectiveMainloopFwdSm90ILi2EN4cute5tupleIJNS5_1CILi1EEES8_S8_EEENS6_IJNS7_ILi128EEENS7_ILi80EEENS7_ILi256EEEEEELi256ENS_10bfloat16_tEfNS_4arch4Sm90ELb0ELb0ELb1ELb0ELb1ELb0ELb0ELb1ELb1ELb1ELb1ELb0EEENS1_21CollectiveEpilogueFwdINS6_IJSA_SC_SB_EEES9_SE_SG_Li256ELb0ELb1ELb1ELb0EEENS1_19SingleTileSchedulerILb0ELb1ELb1ELi128EEEEEEEEEvNT_6ParamsE)
        .other          _ZN7cutlass13device_kernelIN5flash11enable_sm90INS1_16FlashAttnFwdSm90INS1_25CollectiveMainloopFwdSm90ILi2EN4cute5tupleIJNS5_1CILi1EEES8_S8_EEENS6_IJNS7_ILi128EEENS7_ILi80EEENS7_ILi256EEEEEELi256ENS_10bfloat16_tEfNS_4arch4Sm90ELb0ELb0ELb1ELb0ELb1ELb0ELb0ELb1ELb1ELb1ELb1ELb0EEENS1_21CollectiveEpilogueFwdINS6_IJSA_SC_SB_EEES9_SE_SG_Li256ELb0ELb1ELb1ELb0EEENS1_19SingleTileSchedulerILb0ELb1ELb1ELi128EEEEEEEEEvNT_6ParamsE,@"STO_CUDA_ENTRY STV_DEFAULT"
_ZN7cutlass13device_kernelIN5flash11enable_sm90INS1_16FlashAttnFwdSm90INS1_25CollectiveMainloopFwdSm90ILi2EN4cute5tupleIJNS5_1CILi1EEES8_S8_EEENS6_IJNS7_ILi128EEENS7_ILi80EEENS7_ILi256EEEEEELi256ENS_10bfloat16_tEfNS_4arch4Sm90ELb0ELb0ELb1ELb0ELb1ELb0ELb0ELb1ELb1ELb1ELb1ELb0EEENS1_21CollectiveEpilogueFwdINS6_IJSA_SC_SB_EEES9_SE_SG_Li256ELb0ELb1ELb1ELb0EEENS1_19SingleTileSchedulerILb0ELb1ELb1ELi128EEEEEEEEEvNT_6ParamsE:
[----:B------:R-:W0:Y:S02]  /*0000*/  LDC R1, c[0x0][0x28] ;  /* 0x00000a00ff017b82 */ /* 0x000e240000000800 */
[----:B0-----:R-:W-:Y:S01]  /*0010*/  VIADD R1, R1, 0xfffffff8 ;  /* 0xfffffff801017836 */ /* 0x001fe20000000000 */
[----:B------:R-:W0:Y:S01]  /*0020*/  S2R R25, SR_TID.X ;  /* 0x0000000000197919 */ /* 0x000e220000002100 */
[----:B------:R-:W-:Y:S01]  /*0030*/  ELECT P0, URZ, PT ;  /* 0x00000000003f782f */ /* 0x000fe20003800000 */
[----:B------:R-:W-:Y:S01]  /*0040*/  UMOV UR4, 0x80 ;  /* 0x0000008000047882 */ /* 0x000fe20000000000 */
[----:B------:R-:W-:Y:S01]  /*0050*/  UMOV UR7, 0x100 ;  /* 0x0000010000077882 */ /* 0x000fe20000000000 */
[----:B0-----:R-:W-:-:S05]  /*0060*/  SHF.R.U32.HI R0, RZ, 0x5, R25 ;  /* 0x00000005ff007819 */ /* 0x001fca0000011619 */
[----:B------:R-:W0:Y:S02]  /*0070*/  SHFL.IDX PT, R2, R0, RZ, 0x1f ;  /* 0x00001fff00027589 */ /* 0x000e2400000e0000 */
[C---:B0-----:R-:W-:Y:S02]  /*0080*/  ISETP.NE.OR P0, PT, R2.reuse, RZ, !P0 ;  /* 0x000000ff0200720c */ /* 0x041fe40004705670 */
[----:B------:R-:W-:Y:S02]  /*0090*/  ISETP.NE.AND P1, PT, R2, RZ, PT ;  /* 0x000000ff0200720c */ /* 0x000fe40003f25270 */
[----:B------:R-:W-:-:S06]  /*00a0*/  SHF.R.U32.HI R2, RZ, 0x7, R25 ;  /* 0x00000007ff027819 */ /* 0x000fcc0000011619 */
[----:B------:R-:W0:Y:S03]  /*00b0*/  SHFL.IDX PT, R2, R2, RZ, 0x1f ;  /* 0x00001fff02027589 */ /* 0x000e2600000e0000 */
[----:B------:R-:W-:Y:S01]  /*00c0*/  VOTEU.ALL UP0, P0 ;  /* 0x00000000003f7886 */ /* 0x000fe20000000000 */
[----:B------:R-:W-:-:S04]  /*00d0*/  VOTEU.ALL UP1, P0 ;  /* 0x00000000003f7886 */ /* 0x000fc80000020000 */
[----:B------:R-:W1:Y:S01]  /*00e0*/  @!UP0 S2UR UR8, SR_CgaCtaId ;  /* 0x00000000000889c3 */ /* 0x000e620000008800 */
[----:B------:R-:W-:Y:S01]  /*00f0*/  @!UP0 UMOV UR6, 0x400 ;  /* 0x0000040000068882 */ /* 0x000fe20000000000 */
[----:B------:R-:W-:-:S04]  /*0100*/  @!UP0 UIADD3 UR4, -UR4, 0x100000, URZ ;  /* 0x0010000004048890 */ /* 0x000fc8000fffe13f */
[----:B------:R-:W-:Y:S02]  /*0110*/  @!UP0 USHF.L.U32 UR5, UR4, 0xb, URZ ;  /* 0x0000000b04058899 */ /* 0x000fe4000800063f */
[----:B------:R-:W-:Y:S02]  /*0120*/  @!UP0 USHF.L.U32 UR4, UR4, 0x1, URZ ;  /* 0x0000000104048899 */ /* 0x000fe4000800063f */
[----:B-1----:R-:W-:Y:S02]  /*0130*/  @!UP0 ULEA UR8, UR8, UR6, 0x18 ;  /* 0x0000000608088291 */ /* 0x002fe4000f8ec03f */
[----:B------:R-:W-:-:S04]  /*0140*/  @!UP0 UIADD3 UR6, -UR7, 0x100000, URZ ;  /* 0x0010000007068890 */ /* 0x000fc8000fffe13f */
[----:B------:R-:W-:Y:S02]  /*0150*/  @!UP0 USHF.L.U32 UR7, UR6, 0xb, URZ ;  /* 0x0000000b06078899 */ /* 0x000fe4000800063f */
[----:B------:R-:W-:Y:S01]  /*0160*/  @!UP0 USHF.L.U32 UR6, UR6, 0x1, URZ ;  /* 0x0000000106068899 */ /* 0x000fe2000800063f */
[----:B------:R-:W-:-:S05]  /*0170*/  VOTEU.ALL UP0, P0 ;  /* 0x00000000003f7886 */ /* 0x000fca0000000000 */
[----:B------:R1:W2:Y:S06]  /*0180*/  @!UP0 SYNCS.EXCH.64 URZ, [UR8+0x38800], UR4 ;  /* 0x03880004083f85b2 */ /* 0x0002ac0008000100 */
[----:B------:R1:W3:Y:S02]  /*0190*/  @!UP1 SYNCS.EXCH.64 URZ, [UR8+0x38820], UR6 ;  /* 0x03882006083f95b2 */ /* 0x0002e40008000100 */
[----:B01----:R-:W-:Y:S05]  /*01a0*/  @P1 BRA `(.L_x_0) ;  /* 0x0000000000481947 */ /* 0x003fea0003800000 */
[----:B------:R-:W0:Y:S01]  /*01b0*/  S2UR UR5, SR_CgaCtaId ;  /* 0x00000000000579c3 */ /* 0x000e220000008800 */
[----:B------:R-:W-:Y:S01]  /*01c0*/  UMOV UR4, 0x400 ;  /* 0x0000040000047882 */ /* 0x000fe20000000000 */
[----:B------:R-:W-:Y:S01]  /*01d0*/  UMOV UR6, 0x80 ;  /* 0x0000008000067882 */ /* 0x000fe20000000000 */
[----:B------:R-:W-:Y:S01]  /*01e0*/  UMOV UR7, 0x100 ;  /* 0x0000010000077882 */ /* 0x000fe20000000000 */
[----:B------:R-:W-:Y:S01]  /*01f0*/  ELECT P0, URZ, PT ;  /* 0x00000000003f782f */ /* 0x000fe20003800000 */
[----:B0-----:R-:W-:Y:S02]  /*0200*/  ULEA UR8, UR5, UR4, 0x18 ;  /* 0x0000000405087291 */ /* 0x001fe4000f8ec03f */
[----:B------:R-:W-:-:S04]  /*0210*/  UIADD3 UR4, -UR6, 0x100000, URZ ;  /* 0x0010000006047890 */ /* 0x000fc8000fffe13f */
[----:B------:R-:W-:Y:S02]  /*0220*/  USHF.L.U32 UR5, UR4, 0xb, URZ ;  /* 0x0000000b04057899 */ /* 0x000fe4000800063f */
[----:B------:R-:W-:Y:S02]  /*0230*/  USHF.L.U32 UR4, UR4, 0x1, URZ ;  /* 0x0000000104047899 */ /* 0x000fe4000800063f */
[----:B------:R-:W-:-:S04]  /*0240*/  UIADD3 UR6, -UR7, 0x100000, URZ ;  /* 0x0010000007067890 */ /* 0x000fc8000fffe13f */
[----:B------:R-:W-:Y:S02]  /*0250*/  USHF.L.U32 UR7, UR6, 0xb, URZ ;  /* 0x0000000b06077899 */ /* 0x000fe4000800063f */
[----:B------:R-:W-:Y:S01]  /*0260*/  USHF.L.U32 UR6, UR6, 0x1, URZ ;  /* 0x0000000106067899 */ /* 0x000fe2000800063f */
[----:B------:R-:W0:Y:S03]  /*0270*/  FENCE.VIEW.ASYNC.S ;  /* 0x00000000000073c6 */ /* 0x000e260000000000 */
[----:B0-----:R0:W1:Y:S08]  /*0280*/  SYNCS.EXCH.64 URZ, [UR8+0x38830], UR4 ;  /* 0x03883004083f75b2 */ /* 0x0010700008000100 */
[----:B------:R0:W4:Y:S01]  /*0290*/  SYNCS.EXCH.64 URZ, [UR8+0x38840], UR6 ;  /* 0x03884006083f75b2 */ /* 0x0001220008000100 */
[----:B------:R0:W0:Y:S01]  /*02a0*/  SYNCS.EXCH.64 URZ, [UR8+0x38838], UR4 ;  /* 0x03883804083f75b2 */ /* 0x0000220008000100 */
[----:B------:R0:W0:Y:S01]  /*02b0*/  SYNCS.EXCH.64 URZ, [UR8+0x38848], UR6 ;  /* 0x03884806083f75b2 */ /* 0x0000220008000100 */
[----:B------:R-:W-:Y:S01]  /*02c0*/  NOP ;  /* 0x0000000000007918 */ /* 0x000fe20000000000 */
.L_x_0:
[----:B------:R-:W5:Y:S01]  /*02d0*/  SHFL.IDX PT, R3, R0, RZ, 0x1f ;  /* 0x00001fff00037589 */ /* 0x000f6200000e0000 */
[----:B------:R-:W-:Y:S01]  /*02e0*/  NOP ;  /* 0x0000000000007918 */ /* 0x000fe20000000000 */
[----:B-----5:R-:W-:-:S13]  /*02f0*/  ISETP.NE.AND P0, PT, R3, RZ, PT ;  /* 0x000000ff0300720c */ /* 0x020fda0003f05270 */
[----:B------:R-:W-:Y:S05]  /*0300*/  @P0 BRA `(.L_x_1) ;  /* 0x0000000000480947 */ /* 0x000fea0003800000 */
[----:B0-----:R-:W0:Y:S01]  /*0310*/  S2UR UR5, SR_CgaCtaId ;  /* 0x00000000000579c3 */ /* 0x001e220000008800 */
        /* <DEDUP_REMOVED lines=12> */
[----:B0-----:R0:W0:Y:S08]  /*03e0*/  SYNCS.EXCH.64 URZ, [UR8+0x38850], UR4 ;  /* 0x03885004083f75b2 */ /* 0x0010300008000100 */
[----:B------:R0:W0:Y:S01]  /*03f0*/  SYNCS.EXCH.64 URZ, [UR8+0x38860], UR6 ;  /* 0x03886006083f75b2 */ /* 0x0000220008000100 */
[----:B------:R0:W0:Y:S01]  /*0400*/  SYNCS.EXCH.64 URZ, [UR8+0x38858], UR4 ;  /* 0x03885804083f75b2 */ /* 0x0000220008000100 */
[----:B------:R0:W0:Y:S01]  /*0410*/  SYNCS.EXCH.64 URZ, [UR8+0x38868], UR6 ;  /* 0x03886806083f75b2 */ /* 0x0000220008000100 */
[----:B------:R-:W-:Y:S01]  /*0420*/  NOP ;  /* 0x0000000000007918 */ /* 0x000fe20000000000 */
.L_x_1:
[----:B------:R-:W5:Y:S01]  /*0430*/  SHFL.IDX PT, R3, R0, RZ, 0x1f ;  /* 0x00001fff00037589 */ /* 0x000f6200000e0000 */
[----:B------:R-:W-:Y:S01]  /*0440*/  NOP ;  /* 0x0000000000007918 */ /* 0x000fe20000000000 */
[----:B-----5:R-:W-:-:S13]  /*0450*/  ISETP.NE.AND P0, PT, R3, RZ, PT ;  /* 0x000000ff0300720c */ /* 0x020fda0003f05270 */
[----:B------:R-:W-:Y:S05]  /*0460*/  @P0 BRA `(.L_x_2) ;  /* 0x0000000000380947 */ /* 0x000fea0003800000 */
[----:B0-----:R-:W0:Y:S01]  /*0470*/  S2UR UR5, SR_CgaCtaId ;  /* 0x00000000000579c3 */ /* 0x001e220000008800 */
[----:B------:R-:W-:Y:S01]  /*0480*/  UMOV UR4, 0x400 ;  /* 0x0000040000047882 */ /* 0x000fe20000000000 */
[----:B------:R-:W-:Y:S01]  /*0490*/  UMOV UR7, 0x80 ;  /* 0x0000008000077882 */ /* 0x000fe20000000000 */
[----:B------:R-:W-:Y:S01]  /*04a0*/  ELECT P0, URZ, PT ;  /* 0x00000000003f782f */ /* 0x000fe20003800000 */
[----:B0-----:R-:W-:Y:S02]  /*04b0*/  ULEA UR6, UR5, UR4, 0x18 ;  /* 0x0000000405067291 */ /* 0x001fe4000f8ec03f */
[----:B------:R-:W-:-:S04]  /*04c0*/  UIADD3 UR4, -UR7, 0x100000, URZ ;  /* 0x0010000007047890 */ /* 0x000fc8000fffe13f */
[----:B------:R-:W-:Y:S02]  /*04d0*/  USHF.L.U32 UR5, UR4, 0xb, URZ ;  /* 0x0000000b04057899 */ /* 0x000fe4000800063f */
[----:B------:R-:W-:Y:S01]  /*04e0*/  USHF.L.U32 UR4, UR4, 0x1, URZ ;  /* 0x0000000104047899 */ /* 0x000fe2000800063f */
[----:B------:R-:W0:Y:S11]  /*04f0*/  FENCE.VIEW.ASYNC.S ;  /* 0x00000000000073c6 */ /* 0x000e360000000000 */
[----:B0-----:R0:W0:Y:S01]  /*0500*/  SYNCS.EXCH.64 URZ, [UR6+0x38870], UR4 ;  /* 0x03887004063f75b2 */ /* 0x0010220008000100 */
[----:B------:R0:W0:Y:S01]  /*0510*/  SYNCS.EXCH.64 URZ, [UR6+0x38880], UR4 ;  /* 0x03888004063f75b2 */ /* 0x0000220008000100 */
[----:B------:R0:W0:Y:S01]  /*0520*/  SYNCS.EXCH.64 URZ, [UR6+0x38878], UR4 ;  /* 0x03887804063f75b2 */ /* 0x0000220008000100 */
[----:B------:R0:W0:Y:S01]  /*0530*/  SYNCS.EXCH.64 URZ, [UR6+0x38888], UR4 ;  /* 0x03888804063f75b2 */ /* 0x0000220008000100 */
[----:B------:R-:W-:Y:S01]  /*0540*/  NOP ;  /* 0x0000000000007918 */ /* 0x000fe20000000000 */
.L_x_2:
        /* <DEDUP_REMOVED lines=22> */
.L_x_3:
[----:B------:R-:W5:Y:S01]  /*06b0*/  SHFL.IDX PT, R3, R0, RZ, 0x1f ;  /* 0x00001fff00037589 */ /* 0x000f6200000e0000 */
[----:B------:R-:W-:Y:S01]  /*06c0*/  R2UR UR9, R2 ;  /* 0x00000000020972ca */ /* 0x000fe200000e0000 */
        /* <DEDUP_REMOVED lines=21> */
.L_x_4:
[----:B------:R-:W-:Y:S01]  /*0820*/  UISETP.NE.AND UP0, UPT, UR9, URZ, UPT ;  /* 0x0000003f0900728c */ /* 0x000fe2000bf05270 */
[----:B------:R-:W-:Y:S01]  /*0830*/  NOP ;  /* 0x0000000000007918 */ /* 0x000fe20000000000 */
[----:B0-----:R-:W-:Y:S01]  /*0840*/  UMOV UR4, 0x1 ;  /* 0x0000000100047882 */ /* 0x001fe20000000000 */
[----:B------:R-:W-:Y:S01]  /*0850*/  BSSY B6, `(.L_x_5) ;  /* 0x00010d3000067945 */ /* 0x000fe20003800000 */
[----:B------:R-:W-:Y:S01]  /*0860*/  USEL UR4, UR4, 0x2, !UP0 ;  /* 0x0000000204047887 */ /* 0x000fe2000c000000 */
[----:B-1234-:R-:W-:Y:S01]  /*0870*/  BAR.SYNC.DEFER_BLOCKING 0x0 ;  /* 0x0000000000007b1d */ /* 0x01efe20000010000 */
[----:B------:R-:W-:-:S04]  /*0880*/  PLOP3.LUT P0, PT, PT, PT, UP0, 0x80, 0x0 ;  /* 0x000000000000781c */ /* 0x000fc80003f0f008 */
[----:B------:R-:W-:-:S05]  /*0890*/  IMAD.U32 R2, RZ, RZ, UR4 ;  /* 0x00000004ff027e24 */ /* 0x000fca000f8e00ff */
[----:B------:R0:W-:Y:S04]  /*08a0*/  STL [R1+0x4], R2 ;  /* 0x0000040201007387 */ /* 0x0001e80000100800 */
[----:B------:R-:W-:Y:S05]  /*08b0*/  @!P0 BRA `(.L_x_6) ;  /* 0x000000cc009c8947 */ /* 0x000fea0003800000 */
.L_x_7:
[----:B------:R-:W-:-:S08]  /*08c0*/  NOP ;  /* 0x0000000000007918 */ /* 0x000fd00000000000 */
[----:B------:R-:W1:Y:S02]  /*08d0*/  USETMAXREG.TRY_ALLOC.CTAPOOL UP0, 0xe8 ;  /* 0x000000e8000079c8 */ /* 0x000e640008000600 */
[----:B-1----:R-:W-:-:S13]  /*08e0*/  PLOP3.LUT P0, PT, PT, PT, UP0, 0x80, 0x0 ;  /* 0x000000000000781c */ /* 0x002fda0003f0f008 */
[----:B------:R-:W-:Y:S05]  /*08f0*/  @!P0 BRA `(.L_x_7) ;  /* 0xfffffffc00f08947 */ /* 0x000fea000383ffff */
[----:B------:R-:W1:Y:S01]  /*0900*/  S2UR UR6, SR_CTAID.Y ;  /* 0x00000000000679c3 */ /* 0x000e620000002600 */
[----:B------:R-:W-:Y:S02]  /*0910*/  ULDC UR7, c[0x0][0xc50] ;  /* 0x0003140000077ab9 */ /* 0x000fe40000000800 */
[----:B------:R-:W-:-:S05]  /*0920*/  UISETP.NE.AND UP0, UPT, UR7, 0x1, UPT ;  /* 0x000000010700788c */ /* 0x000fca000bf05270 */
[----:B------:R-:W2:Y:S06]  /*0930*/  S2UR UR8, SR_CTAID.Z ;  /* 0x00000000000879c3 */ /* 0x000eac0000002700 */
[----:B------:R-:W-:Y:S01]  /*0940*/  @UP0 ULDC UR4, c[0x0][0xc54] ;  /* 0x0003150000040ab9 */ /* 0x000fe20000000800 */
[----:B------:R-:W-:Y:S01]  /*0950*/  @UP0 ULDC UR9, c[0x0][0xc58] ;  /* 0x0003160000090ab9 */ /* 0x000fe20000000800 */
[----:B-1----:R-:W-:Y:S02]  /*0960*/  UIMAD.WIDE.U32 UR4, UR6, UR4, URZ ;  /* 0x00000004060472a5 */ /* 0x002fe4000f8e003f */
[----:B------:R-:W-:-:S02]  /*0970*/  UMOV UR10, UR6 ;  /* 0x00000006000a7c82 */ /* 0x000fc40008000000 */
[----:B------:R-:W-:Y:S01]  /*0980*/  @UP0 USHF.R.U32.HI UR10, URZ, UR9, UR5 ;  /* 0x000000093f0a0299 */ /* 0x000fe20008011605 */
[----:B------:R-:W-:Y:S06]  /*0990*/  BAR.ARV 0x8, 0x180 ;  /* 0x0206000000007b1d */ /* 0x000fec0000002000 */
[----:B--2---:R-:W-:Y:S01]  /*09a0*/  ISETP.LE.AND P0, PT, RZ, UR8, PT ;  /* 0x00000008ff007c0c */ /* 0x004fe2000bf03270 */
[----:B------:R-:W-:Y:S02]  /*09b0*/  UIADD3 UR4, -UR10, URZ, URZ ;  /* 0x0000003f0a047290 */ /* 0x000fe4000fffe13f */
[----:B------:R-:W-:-:S02]  /*09c0*/  IMAD.U32 R18, RZ, RZ, UR10 ;  /* 0x0000000aff127e24 */ /* 0x000fc4000f8e00ff */
[----:B------:R-:W-:-:S08]  /*09d0*/  UIMAD UR7, UR7, UR4, UR6 ;  /* 0x00000004070772a4 */ /* 0x000fd0000f8e0206 */
[----:B------:R-:W-:Y:S05]  /*09e0*/  @!P0 BRA `(.L_x_8) ;  /* 0x0000010800e48947 */ /* 0x000fea0003800000 */
[----:B------:R-:W-:Y:S01]  /*09f0*/  ULDC.64 UR4, c[0x0][0x418] ;  /* 0x0001060000047ab9 */ /* 0x000fe20000000a00 */
[----:B------:R-:W-:Y:S01]  /*0a00*/  ULDC UR61, c[0x0][0x424] ;  /* 0x00010900003d7ab9 */ /* 0x000fe20000000800 */
[----:B------:R-:W-:Y:S02]  /*0a10*/  UISETP.NE.U32.AND UP0, UPT, UR4, URZ, UPT ;  /* 0x0000003f0400728c */ /* 0x000fe4000bf05070 */
[----:B------:R-:W-:Y:S02]  /*0a20*/  ULOP3.LUT UR9, UR7, 0xffff, URZ, 0xc0, !UPT ;  /* 0x0000ffff07097892 */ /* 0x000fe4000f8ec03f */
[----:B------:R-:W-:Y:S01]  /*0a30*/  UISETP.NE.AND.EX UP0, UPT, UR5, URZ, UPT, UP0 ;  /* 0x0000003f0500728c */ /* 0x000fe2000bf05300 */
[----:B------:R-:W-:-:S03]  /*0a40*/  ULDC UR4, c[0x0][0x2f0] ;  /* 0x0000bc0000047ab9 */ /* 0x000fc60000000800 */
[----:B------:R-:W-:-:S04]  /*0a50*/  USEL UR61, UR61, 0x1, UP0 ;  /* 0x000000013d3d7887 */ /* 0x000fc80008000000 */
[----:B------:R-:W-:-:S04]  /*0a60*/  UIMAD UR61, UR61, UR4, URZ ;  /* 0x000000043d3d72a4 */ /* 0x000fc8000f8e023f */
[----:B------:R-:W-:Y:S02]  /*0a70*/  UISETP.GE.AND UP0, UPT, UR61, 0x1, UPT ;  /* 0x000000013d00788c */ /* 0x000fe4000bf06270 */
[----:B------:R-:W-:-:S04]  /*0a80*/  UIADD3 UR4, UR61, 0x4f, URZ ;  /* 0x0000004f3d047890 */ /* 0x000fc8000fffe03f */
[----:B------:R-:W-:Y:S01]  /*0a90*/  PLOP3.LUT P0, PT, PT, PT, UP0, 0x80, 0x0 ;  /* 0x000000000000781c */ /* 0x000fe20003f0f008 */
[----:B------:R-:W-:-:S04]  /*0aa0*/  UIMAD.WIDE UR4, UR4, 0x66666667, URZ ;  /* 0x66666667040478a5 */ /* 0x000fc8000f8e023f */
[----:B------:R-:W-:-:S03]  /*0ab0*/  USHF.R.U32.HI UR6, URZ, 0x1f, UR5 ;  /* 0x0000001f3f067899 */ /* 0x000fc60008011605 */
[----:B------:R-:W-:Y:S01]  /*0ac0*/  UMOV UR4, URZ ;  /* 0x0000003f00047c82 */ /* 0x000fe20008000000 */
[----:B------:R-:W-:-:S04]  /*0ad0*/  ULEA.HI.SX32 UR6, UR5, UR6, 0x1b ;  /* 0x0000000605067291 */ /* 0x000fc8000f8fda3f */
[----:B------:R-:W-:Y:S08]  /*0ae0*/  @!P0 BRA `(.L_x_9) ;  /* 0x0000000000908947 */ /* 0x000ff00003800000 */
[----:B------:R-:W-:Y:S01]  /*0af0*/  USHF.R.U32.HI UR7, URZ, 0x10, UR7 ;  /* 0x000000103f077899 */ /* 0x000fe20008011607 */
[----:B------:R-:W-:-:S03]  /*0b00*/  UMOV UR4, URZ ;  /* 0x0000003f00047c82 */ /* 0x000fc60008000000 */
[----:B------:R-:W-:-:S11]  /*0b10*/  UISETP.NE.AND UP0, UPT, UR7, URZ, UPT ;  /* 0x0000003f0700728c */ /* 0x000fd6000bf05270 */
[----:B------:R-:W-:Y:S02]  /*0b20*/  @!UP0 ULDC UR7, c[0x0][0x9f0] ;  /* 0x00027c0000078ab9 */ /* 0x000fe40000000800 */
[----:B------:R-:W-:Y:S01]  /*0b30*/  MOV R3, UR7 ;  /* 0x0000000700037c02 */ /* 0x000fe20008000f00 */
[----:B------:R-:W-:-:S03]  /*0b40*/  UIADD3 UR8, UR6, -0x1, UR7 ;  /* 0xffffffff06087890 */ /* 0x000fc6000fffe007 */
[-C--:B------:R-:W-:Y:S02]  /*0b50*/  IABS R0, R3.reuse ;  /* 0x0000000300007213 */ /* 0x080fe40000000000 */
[----:B------:R-:W-:Y:S01]  /*0b60*/  IABS R5, R3 ;  /* 0x0000000300057213 */ /* 0x000fe20000000000 */
[----:B------:R-:W-:Y:S01]  /*0b70*/  IMAD.U32 R4, RZ, RZ, UR8 ;  /* 0x00000008ff047e24 */ /* 0x000fe2000f8e00ff */
[----:B------:R-:W-:Y:S01]  /*0b80*/  R2UR UR12, R0 ;  /* 0x00000000000c72ca */ /* 0x000fe200000e0000 */
[----:B------:R-:W-:-:S03]  /*0b90*/  ULOP3.LUT UR8, UR8, UR7, URZ, 0x3c, !UPT ;  /* 0x0000000708087292 */ /* 0x000fc6000f8e3c3f */
[----:B------:R-:W-:-:S05]  /*0ba0*/  IABS R4, R4 ;  /* 0x0000000400047213 */ /* 0x000fca0000000000 */
[----:B------:R-:W-:-:S04]  /*0bb0*/  IMAD.MOV.U32 R3, RZ, RZ, R4 ;  /* 0x000000ffff037224 */ /* 0x000fc800078e0004 */
[----:B------:R-:W1:Y:S01]  /*0bc0*/  I2F.RP R0, UR12 ;  /* 0x0000000c00007d06 */ /* 0x000e620008209400 */
[----:B------:R-:W-:-:S07]  /*0bd0*/  R2UR UR11, R3 ;  /* 0x00000000030b72ca */ /* 0x000fce00000e0000 */
[----:B-1----:R-:W0:Y:S02]  /*0be0*/  MUFU.RCP R0, R0 ;  /* 0x0000000000007308 */ /* 0x002e240000001000 */
[----:B0-----:R-:W-:Y:S01]  /*0bf0*/  VIADD R2, R0, 0xffffffe ;  /* 0x0ffffffe00027836 */ /* 0x001fe20000000000 */
[----:B------:R-:W-:-:S05]  /*0c00*/  IADD3 R0, RZ, -R5, RZ ;  /* 0x80000005ff007210 */ /* 0x000fca0007ffe0ff */
[----:B------:R-:W0:Y:S02]  /*0c10*/  F2I.FTZ.U32.TRUNC.NTZ R2, R2 ;  /* 0x0000000200027305 */ /* 0x000e24000021f000 */
[----:B0-----:R-:W-:-:S13]  /*0c20*/  R2UR UR5, R2 ;  /* 0x00000000020572ca */ /* 0x001fda00000e0000 */
[----:B------:R-:W-:-:S04]  /*0c30*/  UIADD3 UR10, URZ, -UR5, URZ ;  /* 0x800000053f0a7290 */ /* 0x000fc8000fffe03f */
[----:B------:R-:W-:-:S04]  /*0c40*/  UIMAD UR10, UR10, UR12, URZ ;  /* 0x0000000c0a0a72a4 */ /* 0x000fc8000f8e023f */
[----:B------:R-:W-:-:S03]  /*0c50*/  UIMAD.WIDE.U32 UR4, UR5, UR10, UR4 ;  /* 0x0000000a050472a5 */ /* 0x000fc6000f8e0004 */
[----:B------:R-:W-:Y:S01]  /*0c60*/  R2UR UR10, R0 ;  /* 0x00000000000a72ca */ /* 0x000fe200000e0000 */
[----:B------:R-:W-:-:S12]  /*0c70*/  UIMAD.WIDE.U32 UR4, UR5, UR11, URZ ;  /* 0x0000000b050472a5 */ /* 0x000fd8000f8e003f */
[----:B------:R-:W-:-:S04]  /*0c80*/  UIMAD UR4, UR5, UR10, UR11 ;  /* 0x0000000a050472a4 */ /* 0x000fc8000f8e020b */
[----:B------:R-:W-:-:S11]  /*0c90*/  UISETP.GT.U32.AND UP0, UPT, UR12, UR4, UPT ;  /* 0x000000040c00728c */ /* 0x000fd6000bf04070 */
[----:B------:R-:W-:Y:S02]  /*0ca0*/  @!UP0 UIADD3 UR4, UR4, -UR12, URZ ;  /* 0x8000000c04048290 */ /* 0x000fe4000fffe03f */
[----:B------:R-:W-:Y:S02]  /*0cb0*/  @!UP0 UIADD3 UR5, UR5, 0x1, URZ ;  /* 0x0000000105058890 */ /* 0x000fe4000fffe03f */
[----:B------:R-:W-:Y:S02]  /*0cc0*/  UISETP.GE.U32.AND UP1, UPT, UR4, UR12, UPT ;  /* 0x0000000c0400728c */ /* 0x000fe4000bf26070 */
[----:B------:R-:W-:-:S09]  /*0cd0*/  UISETP.GE.AND UP0, UPT, UR8, URZ, UPT ;  /* 0x0000003f0800728c */ /* 0x000fd2000bf06270 */
[----:B------:R-:W-:Y:S02]  /*0ce0*/  @UP1 UIADD3 UR5, UR5, 0x1, URZ ;  /* 0x0000000105051890 */ /* 0x000fe4000fffe03f */
[----:B------:R-:W-:-:S05]  /*0cf0*/  UISETP.NE.AND UP1, UPT, UR7, URZ, UPT ;  /* 0x0000003f0700728c */ /* 0x000fca000bf25270 */
[----:B------:R-:W-:Y:S02]  /*0d00*/  UMOV UR4, UR5 ;  /* 0x0000000500047c82 */ /* 0x000fe40008000000 */
[----:B------:R-:W-:-:S04]  /*0d10*/  @!UP0 UIADD3 UR4, -UR4, URZ, URZ ;  /* 0x0000003f04048290 */ /* 0x000fc8000fffe13f */
[----:B------:R-:W-:-:S12]  /*0d20*/  @!UP1 ULOP3.LUT UR4, URZ, UR7, URZ, 0x33, !UPT ;  /* 0x000000073f049292 */ /* 0x000fd8000f8e333f */
.L_x_9:
[----:B------:R-:W-:Y:S01]  /*0d30*/  UIMAD UR5, UR9, UR4, URZ ;  /* 0x00000004090572a4 */ /* 0x000fe2000f8e023f */
[----:B------:R-:W-:Y:S01]  /*0d40*/  IMAD.U32 R0, RZ, RZ, UR6 ;  /* 0x00000006ff007e24 */ /* 0x000fe2000f8e00ff */
[----:B------:R-:W-:Y:S01]  /*0d50*/  IADD3 R19, R25, -0x80, RZ ;  /* 0xffffff8019137810 */ /* 0x000fe20007ffe0ff */
[----:B------:R-:W-:Y:S01]  /*0d60*/  IMAD.U32 R3, RZ, RZ, UR4 ;  /* 0x00000004ff037e24 */ /* 0x000fe2000f8e00ff */
[----:B------:R-:W-:Y:S01]  /*0d70*/  PLOP3.LUT P0, PT, PT, PT, PT, 0x80, 0x0 ;  /* 0x000000000000781c */ /* 0x000fe20003f0f070 */
[----:B0-----:R-:W-:Y:S01]  /*0d80*/  IMAD.MOV.U32 R2, RZ, RZ, RZ ;  /* 0x000000ffff027224 */ /* 0x001fe200078e00ff */
[----:B------:R-:W-:Y:S01]  /*0d90*/  CS2R R150, SRZ ;  /* 0x0000000000967805 */ /* 0x000fe2000001ff00 */
[----:B------:R-:W-:Y:S01]  /*0da0*/  IMAD.U32 R17, RZ, RZ, UR5 ;  /* 0x00000005ff117e24 */ /* 0x000fe2000f8e00ff */
[----:B------:R-:W-:Y:S02]  /*0db0*/  VIADDMNMX R0, R3, UR5, R0, PT ;  /* 0x0000000503007c46 */ /* 0x000fe4000b800100 */
[----:B------:R-:W-:-:S02]  /*0dc0*/  CS2R R148, SRZ ;  /* 0x0000000000947805 */ /* 0x000fc4000001ff00 */
[----:B------:R-:W-:Y:S02]  /*0dd0*/  CS2R R146, SRZ ;  /* 0x0000000000927805 */ /* 0x000fe4000001ff00 */
[----:B------:R-:W-:Y:S02]  /*0de0*/  CS2R R144, SRZ ;  /* 0x0000000000907805 */ /* 0x000fe4000001ff00 */
[----:B------:R-:W-:Y:S01]  /*0df0*/  R2UR UR60, R0 ;  /* 0x00000000003c72ca */ /* 0x000fe200000e0000 */
[----:B------:R-:W-:Y:S01]  /*0e00*/  IMAD.MOV.U32 R0, RZ, RZ, RZ ;  /* 0x000000ffff007224 */ /* 0x000fe200078e00ff */
[----:B------:R-:W-:Y:S02]  /*0e10*/  CS2R R142, SRZ ;  /* 0x00000000008e7805 */ /* 0x000fe4000001ff00 */
[----:B------:R-:W-:Y:S02]  /*0e20*/  CS2R R140, SRZ ;  /* 0x00000000008c7805 */ /* 0x000fe4000001ff00 */
[----:B------:R-:W-:-:S02]  /*0e30*/  CS2R R138, SRZ ;  /* 0x00000000008a7805 */ /* 0x000fc4000001ff00 */
[----:B------:R-:W-:Y:S02]  /*0e40*/  CS2R R136, SRZ ;  /* 0x0000000000887805 */ /* 0x000fe4000001ff00 */
[----:B------:R-:W-:Y:S02]  /*0e50*/  CS2R R134, SRZ ;  /* 0x0000000000867805 */ /* 0x000fe4000001ff00 */
[----:B------:R-:W-:Y:S02]  /*0e60*/  CS2R R132, SRZ ;  /* 0x0000000000847805 */ /* 0x000fe4000001ff00 */
[----:B------:R-:W-:Y:S02]  /*0e70*/  CS2R R130, SRZ ;  /* 0x0000000000827805 */ /* 0x000fe4000001ff00 */
[----:B------:R-:W-:Y:S02]  /*0e80*/  CS2R R128, SRZ ;  /* 0x0000000000807805 */ /* 0x000fe4000001ff00 */
[----:B------:R-:W-:-:S02]  /*0e90*/  CS2R R126, SRZ ;  /* 0x00000000007e7805 */ /* 0x000fc4000001ff00 */
[----:B------:R-:W-:Y:S02]  /*0ea0*/  CS2R R124, SRZ ;  /* 0x00000000007c7805 */ /* 0x000fe4000001ff00 */
[----:B------:R-:W-:Y:S01]  /*0eb0*/  CS2R R122, SRZ ;  /* 0x00000000007a7805 */ /* 0x000fe2000001ff00 */
[----:B------:R-:W-:Y:S01]  /*0ec0*/  UISETP.GT.AND UP0, UPT, UR60, UR5, UPT ;  /* 0x000000053c00728c */ /* 0x000fe2000bf04270 */
[----:B------:R-:W-:Y:S02]  /*0ed0*/  CS2R R120, SRZ ;  /* 0x0000000000787805 */ /* 0x000fe4000001ff00 */
[----:B------:R-:W-:Y:S02]  /*0ee0*/  CS2R R118, SRZ ;  /* 0x0000000000767805 */ /* 0x000fe4000001ff00 */
[----:B------:R-:W-:Y:S02]  /*0ef0*/  CS2R R116, SRZ ;  /* 0x0000000000747805 */ /* 0x000fe4000001ff00 */
[----:B------:R-:W-:-:S02]  /*0f00*/  CS2R R114, SRZ ;  /* 0x0000000000727805 */ /* 0x000fc4000001ff00 */
[----:B------:R-:W-:Y:S02]  /*0f10*/  CS2R R112, SRZ ;  /* 0x0000000000707805 */ /* 0x000fe4000001ff00 */
[----:B------:R-:W-:Y:S02]  /*0f20*/  PLOP3.LUT P1, PT, PT, PT, UP0, 0x80, 0x0 ;  /* 0x000000000000781c */ /* 0x000fe40003f2f008 */
[----:B------:R-:W-:Y:S02]  /*0f30*/  CS2R R110, SRZ ;  /* 0x00000000006e7805 */ /* 0x000fe4000001ff00 */
        /* <DEDUP_REMOVED lines=42> */
[----:B------:R-:W-:Y:S01]  /*11e0*/  CS2R R24, SRZ ;  /* 0x0000000000187805 */ /* 0x000fe2000001ff00 */
[----:B------:R-:W-:Y:S06]  /*11f0*/  @!P1 BRA `(.L_x_10) ;  /* 0x0000009c00f09947 */ /* 0x000fec0003800000 */
[----:B------:R-:W-:Y:S01]  /*1200*/  SHF.R.S32.HI R0, RZ, 0x1f, R19 ;  /* 0x0000001fff007819 */ /* 0x000fe20000011413 */
[----:B------:R-:W0:Y:S01]  /*1210*/  S2UR UR7, SR_CgaCtaId ;  /* 0x00000000000779c3 */ /* 0x000e220000008800 */
[----:B------:R-:W-:Y:S02]  /*1220*/  UMOV UR6, 0x400 ;  /* 0x0000040000067882 */ /* 0x000fe40000000000 */
[----:B------:R-:W-:-:S04]  /*1230*/  LEA.HI R22, R0, R19, RZ, 0x7 ;  /* 0x0000001300167211 */ /* 0x000fc800078f38ff */
[----:B------:R-:W-:-:S06]  /*1240*/  SHF.R.S32.HI R0, RZ, 0x7, R22 ;  /* 0x00000007ff007819 */ /* 0x000fcc0000011416 */
[----:B------:R-:W1:Y:S01]  /*1250*/  SHFL.IDX PT, R0, R0, RZ, 0x1f ;  /* 0x00001fff00007589 */ /* 0x000e6200000e0000 */
[----:B0-----:R-:W-:-:S04]  /*1260*/  ULEA UR8, UR7, UR6, 0x18 ;  /* 0x0000000607087291 */ /* 0x001fc8000f8ec03f */
[----:B------:R-:W-:Y:S02]  /*1270*/  UIADD3 UR6, UR8, 0x14400, URZ ;  /* 0x0001440008067890 */ /* 0x000fe4000fffe03f */
[----:B------:R-:W-:Y:S02]  /*1280*/  IMAD.U32 R16, RZ, RZ, UR8 ;  /* 0x00000008ff107e24 */ /* 0x000fe4000f8e00ff */
[----:B------:R-:W-:Y:S01]  /*1290*/  ULOP3.LUT UP0, URZ, UR6, 0x9f, URZ, 0xc0, !UPT ;  /* 0x0000009f063f7892 */ /* 0x000fe2000f80c03f */
[----:B-1----:R-:W-:-:S05]  /*12a0*/  R2UR UR4, R0 ;  /* 0x00000000000472ca */ /* 0x002fca00000e0000 */
[----:B------:R-:W-:-:S08]  /*12b0*/  PLOP3.LUT P0, PT, PT, PT, UP0, 0x80, 0x0 ;  /* 0x000000000000781c */ /* 0x000fd00003f0f008 */
[----:B------:R-:W-:-:S04]  /*12c0*/  ULEA.HI UR5, UR4, UR4, URZ, 0x1 ;  /* 0x0000000404057291 */ /* 0x000fc8000f8f083f */
[----:B------:R-:W-:-:S04]  /*12d0*/  ULOP3.LUT UR5, UR5, 0x1e, URZ, 0xc0, !UPT ;  /* 0x0000001e05057892 */ /* 0x000fc8000f8ec03f */
[----:B------:R-:W-:-:S04]  /*12e0*/  UIADD3 UR5, UR4, -UR5, URZ ;  /* 0x8000000504057290 */ /* 0x000fc8000fffe03f */
[----:B------:R-:W-:-:S04]  /*12f0*/  ULEA UR5, UR5, UR6, 0xd ;  /* 0x0000000605057291 */ /* 0x000fc8000f8e683f */
[----:B------:R-:W-:-:S04]  /*1300*/  USHF.R.U32.HI UR5, URZ, 0x4, UR5 ;  /* 0x000000043f057899 */ /* 0x000fc80008011605 */
[----:B------:R-:W-:Y:S01]  /*1310*/  ULOP3.LUT UR36, UR5, 0x3fff, URZ, 0xc0, !UPT ;  /* 0x00003fff05247892 */ /* 0x000fe2000f8ec03f */
[----:B------:R-:W-:Y:S11]  /*1320*/  @!P0 BRA `(.L_x_11) ;  /* 0x0000000000408947 */ /* 0x000ff60003800000 */
[----:B------:R-:W-:Y:S01]  /*1330*/  MOV R0, 0x0 ;  /* 0x0000000000007802 */ /* 0x000fe20000000f00 */
[----:B------:R-:W-:Y:S01]  /*1340*/  ULDC.64 UR4, c[0x4][0x138] ;  /* 0x01004e0000047ab9 */ /* 0x000fe20000000a00 */
[----:B------:R-:W-:Y:S01]  /*1350*/  ULDC.64 UR6, c[0x4][0xb8] ;  /* 0x01002e0000067ab9 */ /* 0x000fe20000000a00 */
[----:B------:R-:W-:Y:S01]  /*1360*/  MOV R4, UR4 ;  /* 0x0000000400047c02 */ /* 0x000fe20008000f00 */
[----:B------:R0:W1:Y:S01]  /*1370*/  LDC.64 R2, c[0x4][R0] ;  /* 0x0100000000027b82 */ /* 0x0000620000000a00 */
[----:B------:R-:W-:Y:S01]  /*1380*/  IMAD.U32 R5, RZ, RZ, UR5 ;  /* 0x00000005ff057e24 */ /* 0x000fe2000f8e00ff */
[----:B------:R-:W-:Y:S01]  /*1390*/  ULDC.64 UR4, c[0x4][0x140] ;  /* 0x0100500000047ab9 */ /* 0x000fe20000000a00 */
[----:B------:R-:W-:Y:S01]  /*13a0*/  MOV R10, UR6 ;  /* 0x00000006000a7c02 */ /* 0x000fe20008000f00 */
[----:B------:R-:W-:Y:S01]  /*13b0*/  IMAD.U32 R6, RZ, RZ, UR4 ;  /* 0x00000004ff067e24 */ /* 0x000fe2000f8e00ff */
[----:B------:R-:W-:Y:S01]  /*13c0*/  MOV R13, RZ ;  /* 0x000000ff000d7202 */ /* 0x000fe20000000f00 */
[----:B------:R-:W-:-:S02]  /*13d0*/  IMAD.U32 R7, RZ, RZ, UR5 ;  /* 0x00000005ff077e24 */ /* 0x000fc4000f8e00ff */
[----:B------:R-:W-:Y:S02]  /*13e0*/  IMAD.U32 R11, RZ, RZ, UR7 ;  /* 0x00000007ff0b7e24 */ /* 0x000fe4000f8e00ff */
[----:B------:R-:W-:Y:S02]  /*13f0*/  IMAD.MOV.U32 R8, RZ, RZ, 0x70 ;  /* 0x00000070ff087424 */ /* 0x000fe400078e00ff */
[----:B0-----:R-:W-:-:S07]  /*1400*/  IMAD.MOV.U32 R12, RZ, RZ, 0x1 ;  /* 0x00000001ff0c7424 */ /* 0x001fce00078e00ff */
[----:B------:R-:W-:-:S07]  /*1410*/  LEPC R20, `(.L_x_11) ;  /* 0x000000001014794e */ /* 0x000fce0000000000 */
[----:B-1----:R-:W-:Y:S05]  /*1420*/  CALL.ABS.NOINC R2 ;  /* 0x0000000002007343 */ /* 0x002fea0003c00000 */
.L_x_11:
[----:B------:R-:W-:Y:S02]  /*1430*/  R2UR UR4, R16 ;  /* 0x00000000100472ca */ /* 0x000fe400000e0000 */
[----:B------:R-:W-:-:S11]  /*1440*/  SHF.L.U32 R0, RZ, 0x1f, RZ ;  /* 0x0000001fff007819 */ /* 0x000fd600000006ff */
[----:B------:R-:W0:Y:S02]  /*1450*/  SYNCS.PHASECHK.TRANS64.TRYWAIT P0, [UR4+0x38800], R0 ;  /* 0x03880000ff0075a7 */ /* 0x000e240008000144 */
[----:B0-----:R-:W-:Y:S05]  /*1460*/  @!P0 BRA `(.L_x_12) ;  /* 0x00000100004c8947 */ /* 0x001fea0003800000 */
.L_x_87:
[----:B------:R-:W2:Y:S02]  /*1470*/  LDL R2, [R1+0x4] ;  /* 0x0000040001027983 */ /* 0x000ea40000100800 */
[----:B--2---:R-:W-:-:S13]  /*1480*/  R2UR UR4, R2 ;  /* 0x00000000020472ca */ /* 0x004fda00000e0000 */
[----:B------:R-:W-:-:S06]  /*1490*/  ULOP3.LUT UR4, UR4, 0x1, URZ, 0xfc, !UPT ;  /* 0x0000000104047892 */ /* 0x000fcc000f8efc3f */
[----:B------:R-:W-:-:S05]  /*14a0*/  IMAD.U32 R2, RZ, RZ, UR4 ;  /* 0x00000004ff027e24 */ /* 0x000fca000f8e00ff */
[----:B------:R-:W-:-:S13]  /*14b0*/  ISETP.NE.AND P0, PT, R2, 0x3, PT ;  /* 0x000000030200780c */ /* 0x000fda0003f05270 */
[----:B------:R-:W-:Y:S05]  /*14c0*/  @!P0 BRA `(.L_x_13) ;  /* 0x0000000000048947 */ /* 0x000fea0003800000 */
[----:B------:R-:W-:Y:S01]  /*14d0*/  BPT.TRAP 0x1 ;  /* 0x000000040000795c */ /* 0x000fe20000300000 */
.L_x_13:
[----:B------:R-:W-:-:S13]  /*14e0*/  R2UR UR4, R16 ;  /* 0x00000000100472ca */ /* 0x000fda00000e0000 */
[----:B------:R1:W2:Y:S01]  /*14f0*/  SYNCS.PHASECHK.TRANS64.TRYWAIT P1, [UR4+0x38830], R0 ;  /* 0x03883000ff0075a7 */ /* 0x0002a20008020144 */
[----:B------:R-:W-:Y:S05]  /*1500*/  @!P0 BRA `(.L_x_14) ;  /* 0x0000000000048947 */ /* 0x000fea0003800000 */
[----:B------:R-:W-:Y:S01]  /*1510*/  BPT.TRAP 0x1 ;  /* 0x000000040000795c */ /* 0x000fe20000300000 */
.L_x_14:
[----:B------:R-:W-:Y:S02]  /*1520*/  IMAD.U32 R4, RZ, RZ, UR36 ;  /* 0x00000024ff047e24 */ /* 0x000fe4000f8e00ff */
[----:B------:R-:W-:Y:S01]  /*1530*/  IMAD.MOV.U32 R8, RZ, RZ, RZ ;  /* 0x000000ffff087224 */ /* 0x000fe200078e00ff */
[----:B--2---:R-:W-:Y:S06]  /*1540*/  @P1 BRA `(.L_x_15) ;  /* 0x00000000000c1947 */ /* 0x004fec0003800000 */
[----:B------:R-:W-:-:S13]  /*1550*/  R2UR UR4, R16 ;  /* 0x00000000100472ca */ /* 0x000fda00000e0000 */
[----:B------:R-:W2:Y:S02]  /*1560*/  SYNCS.PHASECHK.TRANS64.TRYWAIT P1, [UR4+0x38830], R0 ;  /* 0x03883000ff0075a7 */ /* 0x000ea40008020144 */
[----:B--2---:R-:W-:Y:S05]  /*1570*/  @!P1 BRA `(.L_x_16) ;  /* 0x0000010000249947 */ /* 0x004fea0003800000 */
.L_x_15:
[----:B------:R-:W-:Y:S05]  /*1580*/  WARPSYNC.ALL ;  /* 0x0000000000007948 */ /* 0x000fea0003800000 */
[----:B------:R-:W-:Y:S01]  /*1590*/  MOV R151, RZ ;  /* 0x000000ff00977202 */ /* 0x000fe20000000f00 */
[----:B------:R-:W-:Y:S01]  /*15a0*/  IMAD.MOV.U32 R5, RZ, RZ, 0x40000040 ;  /* 0x40000040ff057424 */ /* 0x000fe200078e00ff */
[----:B------:R-:W-:Y:S02]  /*15b0*/  LOP3.LUT R4, R4, 0x10000, RZ, 0xfc, !PT ;  /* 0x0001000004047812 */ /* 0x000fe400078efcff */
[----:B------:R-:W-:Y:S01]  /*15c0*/  R2UR UR4, R16 ;  /* 0x00000000100472ca */ /* 0x000fe200000e0000 */
[----:B------:R-:W-:Y:S01]  /*15d0*/  WARPGROUP.ARRIVE ;  /* 0x00000000000079c5 */ /* 0x000fe20000000000 */
[C---:B------:R-:W-:Y:S01]  /*15e0*/  R2UR UR8, R4.reuse ;  /* 0x00000000040872ca */ /* 0x040fe200000e0000 */
[----:B------:R-:W-:Y:S01]  /*15f0*/  UMOV UR11, 0x40000040 ;  /* 0x40000040000b7882 */ /* 0x000fe20000000000 */
        /* <DEDUP_REMOVED lines=9> */
[----:B------:R-:W-:Y:S01]  /*1690*/  UIADD3 UR4, UR4, 0x24400, URZ ;  /* 0x0002440004047890 */ /* 0x000fe2000fffe03f */
[C---:B------:R-:W-:Y:S01]  /*16a0*/  R2UR UR20, R4.reuse ;  /* 0x00000000041472ca */ /* 0x040fe200000e0000 */
[----:B------:R-:W-:Y:S01]  /*16b0*/  UMOV UR31, 0x40000040 ;  /* 0x40000040001f7882 */ /* 0x000fe20000000000 */
[C---:B------:R-:W-:Y:S01]  /*16c0*/  R2UR UR21, R5.reuse ;  /* 0x00000000051572ca */ /* 0x040fe200000e0000 */
[----:B------:R-:W-:Y:S01]  /*16d0*/  USHF.R.U32.HI UR4, URZ, 0x4, UR4 ;  /* 0x000000043f047899 */ /* 0x000fe20008011604 */
[C---:B------:R-:W-:Y:S01]  /*16e0*/  R2UR UR16, R4.reuse ;  /* 0x00000000041072ca */ /* 0x040fe200000e0000 */
[----:B------:R-:W-:Y:S01]  /*16f0*/  IMAD.U32 R13, RZ, RZ, UR31 ;  /* 0x0000001fff0d7e24 */ /* 0x000fe2000f8e00ff */
[----:B------:R-:W-:Y:S01]  /*1700*/  R2UR UR17, R5 ;  /* 0x00000000051172ca */ /* 0x000fe200000e0000 */
[----:B------:R-:W-:Y:S01]  /*1710*/  ULOP3.LUT UR4, UR4, 0x3fff, URZ, 0xc0, !UPT ;  /* 0x00003fff04047892 */ /* 0x000fe2000f8ec03f */
[----:B------:R-:W-:Y:S01]  /*1720*/  R2UR UR6, R4 ;  /* 0x00000000040672ca */ /* 0x000fe200000e0000 */
[----:B------:R-:W-:Y:S01]  /*1730*/  UMOV UR35, 0x40000040 ;  /* 0x4000004000237882 */ /* 0x000fe20000000000 */
[----:B------:R-:W-:Y:S01]  /*1740*/  UMOV UR39, 0x40000040 ;  /* 0x4000004000277882 */ /* 0x000fe20000000000 */
[----:B------:R-:W-:Y:S01]  /*1750*/  ULOP3.LUT UR28, UR4, 0x10000, URZ, 0xfc, !UPT ;  /* 0x00010000041c7892 */ /* 0x000fe2000f8efc3f */
[----:B------:R-:W-:Y:S01]  /*1760*/  UMOV UR43, 0x40000040 ;  /* 0x40000040002b7882 */ /* 0x000fe20000000000 */
[----:B------:R-:W-:-:S02]  /*1770*/  UMOV UR47, 0x40000040 ;  /* 0x40000040002f7882 */ /* 0x000fc40000000000 */
[----:B------:R-:W-:Y:S02]  /*1780*/  UIADD3 UR4, UR28, 0x80, URZ ;  /* 0x000000801c047890 */ /* 0x000fe4000fffe03f */
[----:B------:R-:W-:Y:S02]  /*1790*/  UIADD3 UR26, UR28, 0x100, URZ ;  /* 0x000001001c1a7890 */ /* 0x000fe4000fffe03f */
[----:B------:R-:W-:Y:S01]  /*17a0*/  IMAD.U32 R15, RZ, RZ, UR28 ;  /* 0x0000001cff0f7e24 */ /* 0x000fe2000f8e00ff */
[----:B------:R-:W-:Y:S01]  /*17b0*/  UMOV UR10, UR28 ;  /* 0x0000001c000a7c82 */ /* 0x000fe20008000000 */
[----:B------:R-:W-:Y:S01]  /*17c0*/  UIADD3 UR22, UR28, 0x180, URZ ;  /* 0x000001801c167890 */ /* 0x000fe2000fffe03f */
[----:B------:R-:W-:Y:S01]  /*17d0*/  HGMMA.64x16x16.F32.BF16 R56, gdesc[UR8], RZ, !UPT, gsb0 ;  /* 0x00200000083879f0 */ /* 0x000fe2000c0018ff */
[----:B------:R-:W-:Y:S01]  /*17e0*/  UMOV UR14, UR4 ;  /* 0x00000004000e7c82 */ /* 0x000fe20008000000 */
[----:B------:R-:W-:Y:S02]  /*17f0*/  UIADD3 UR18, UR28, 0x200, URZ ;  /* 0x000002001c127890 */ /* 0x000fe4000fffe03f */
[----:B------:R-:W-:-:S02]  /*1800*/  UIADD3 UR4, UR6, 0x2, URZ ;  /* 0x0000000206047890 */ /* 0x000fc4000fffe03f */
[----:B------:R-:W-:Y:S01]  /*1810*/  UIADD3 UR10, UR28, 0x102, URZ ;  /* 0x000001021c0a7890 */ /* 0x000fe2000fffe03f */
[----:B------:R-:W-:Y:S01]  /*1820*/  UMOV UR9, UR31 ;  /* 0x0000001f00097c82 */ /* 0x000fe20008000000 */
[----:B------:R-:W-:Y:S01]  /*1830*/  UMOV UR11, 0x40000040 ;  /* 0x40000040000b7882 */ /* 0x000fe20000000000 */
[----:B------:R-:W-:Y:S02]  /*1840*/  UIADD3 UR5, UR28, 0x202, URZ ;  /* 0x000002021c057890 */ /* 0x000fe4000fffe03f */
[----:B------:R-:W-:Y:S01]  /*1850*/  UMOV UR30, UR4 ;  /* 0x00000004001e7c82 */ /* 0x000fe20008000000 */
[----:B------:R-:W-:Y:S01]  /*1860*/  UIADD3 UR4, UR28, 0x182, URZ ;  /* 0x000001821c047890 */ /* 0x000fe2000fffe03f */
[----:B------:R-:W-:Y:S01]  /*1870*/  MOV R12, UR30 ;  /* 0x0000001e000c7c02 */ /* 0x000fe20008000f00 */
[----:B------:R-:W-:Y:S01]  /*1880*/  UMOV UR8, UR30 ;  /* 0x0000001e00087c82 */ /* 0x000fe20008000000 */
[----:B------:R-:W-:Y:S01]  /*1890*/  UIADD3 UR7, UR28, 0x184, URZ ;  /* 0x000001841c077890 */ /* 0x000fe2000fffe03f */
[----:B------:R-:W-:Y:S01]  /*18a0*/  UMOV UR51, 0x40000040 ;  /* 0x4000004000337882 */ /* 0x000fe20000000000 */
[----:B------:R-:W-:Y:S01]  /*18b0*/  UMOV UR55, 0x40000040 ;  /* 0x4000004000377882 */ /* 0x000fe20000000000 */
[----:B------:R-:W-:Y:S01]  /*18c0*/  UMOV UR59, 0x40000040 ;  /* 0x40000040003b7882 */ /* 0x000fe20000000000 */
[----:B------:R-:W-:-:S02]  /*18d0*/  WARPGROUP.DEPBAR.LE gsb0, 0x0 ;  /* 0x00008000000079c5 */ /* 0x000fc40000010000 */
[----:B------:R-:W-:-:S06]  /*18e0*/  WARPGROUP.ARRIVE ;  /* 0x00000000000079c5 */ /* 0x000fcc0000000000 */
[----:B------:R-:W-:Y:S01]  /*18f0*/  HGMMA.64x16x16.F32.BF16 R48, gdesc[UR12], RZ, !UPT, gsb0 ;  /* 0x002000000c3079f0 */ /* 0x000fe2000c0018ff */
[----:B------:R-:W-:Y:S01]  /*1900*/  UIADD3 UR14, UR28, 0x2, URZ ;  /* 0x000000021c0e7890 */ /* 0x000fe2000fffe03f */
[----:B------:R-:W-:Y:S01]  /*1910*/  UMOV UR12, UR30 ;  /* 0x0000001e000c7c82 */ /* 0x000fe20008000000 */
[----:B------:R-:W-:Y:S01]  /*1920*/  UMOV UR13, UR31 ;  /* 0x0000001f000d7c82 */ /* 0x000fe20008000000 */
[----:B------:R-:W-:Y:S01]  /*1930*/  UMOV UR15, 0x40000040 ;  /* 0x40000040000f7882 */ /* 0x000fe20000000000 */
[----:B------:R-:W-:Y:S02]  /*1940*/  WARPGROUP.DEPBAR.LE gsb0, 0x0 ;  /* 0x00008000000079c5 */ /* 0x000fe40000010000 */
[----:B------:R-:W-:-:S06]  /*1950*/  WARPGROUP.ARRIVE ;  /* 0x00000000000079c5 */ /* 0x000fcc0000000000 */
[----:B------:R-:W-:Y:S01]  /*1960*/  HGMMA.64x16x16.F32.BF16 R40, gdesc[UR24], RZ, !UPT, gsb0 ;  /* 0x00200000182879f0 */ /* 0x000fe2000c0018ff */
[----:B------:R-:W-:Y:S02]  /*1970*/  UMOV UR27, 0x40000040 ;  /* 0x40000040001b7882 */ /* 0x000fe40000000000 */
[----:B------:R-:W-:Y:S02]  /*1980*/  WARPGROUP.DEPBAR.LE gsb0, 0x0 ;  /* 0x00008000000079c5 */ /* 0x000fe40000010000 */
[----:B------:R-:W-:-:S06]  /*1990*/  WARPGROUP.ARRIVE ;  /* 0x00000000000079c5 */ /* 0x000fcc0000000000 */
[----:B------:R-:W-:Y:S01]  /*19a0*/  HGMMA.64x16x16.F32.BF16 R32, gdesc[UR20], RZ, !UPT, gsb0 ;  /* 0x00200000142079f0 */ /* 0x000fe2000c0018ff */
[----:B------:R-:W-:Y:S02]  /*19b0*/  UMOV UR23, 0x40000040 ;  /* 0x4000004000177882 */ /* 0x000fe40000000000 */
[----:B------:R-:W-:Y:S02]  /*19c0*/  WARPGROUP.DEPBAR.LE gsb0, 0x0 ;  /* 0x00008000000079c5 */ /* 0x000fe40000010000 */
        /* <DEDUP_REMOVED lines=8> */
[----:B------:R-:W-:Y:S01]  /*1a50*/  HGMMA.64x16x16.F32.BF16 R56, gdesc[UR12], R56, gsb0 ;  /* 0x002000000c3879f0 */ /* 0x000fe20008001838 */
[----:B------:R-:W-:Y:S01]  /*1a60*/  UIADD3 UR14, UR28, 0x84, URZ ;  /* 0x000000841c0e7890 */ /* 0x000fe2000fffe03f */
        /* <DEDUP_REMOVED lines=9> */
[----:B------:R-:W-:Y:S01]  /*1b00*/  UMOV UR8, UR30 ;  /* 0x0000001e00087c82 */ /* 0x000fe20008000000 */
[----:B------:R-:W-:Y:S01]  /*1b10*/  UMOV UR9, UR31 ;  /* 0x0000001f00097c82 */ /* 0x000fe20008000000 */
[----:B------:R-:W-:Y:S01]  /*1b20*/  UMOV UR10, UR4 ;  /* 0x00000004000a7c82 */ /* 0x000fe20008000000 */
[----:B------:R-:W-:Y:S01]  /*1b30*/  UMOV UR11, 0x40000040 ;  /* 0x40000040000b7882 */ /* 0x000fe20000000000 */
[----:B------:R-:W-:-:S07]  /*1b40*/  UIADD3 UR4, UR6, 0x4, URZ ;  /* 0x0000000406047890 */ /* 0x000fce000fffe03f */
[----:B------:R-:W-:Y:S01]  /*1b50*/  UMOV UR16, UR4 ;  /* 0x0000000400107c82 */ /* 0x000fe20008000000 */
[----:B------:R-:W-:Y:S01]  /*1b60*/  UMOV UR12, UR4 ;  /* 0x00000004000c7c82 */ /* 0x000fe20008000000 */
[----:B------:R-:W-:Y:S02]  /*1b70*/  WARPGROUP.DEPBAR.LE gsb0, 0x0 ;  /* 0x00008000000079c5 */ /* 0x000fe40000010000 */
[----:B------:R-:W-:-:S06]  /*1b80*/  WARPGROUP.ARRIVE ;  /* 0x00000000000079c5 */ /* 0x000fcc0000000000 */
[----:B------:R-:W-:Y:S01]  /*1b90*/  HGMMA.64x16x16.F32.BF16 R32, gdesc[UR8], R32, gsb0 ;  /* 0x00200000082079f0 */ /* 0x000fe20008001820 */
[----:B------:R-:W-:Y:S01]  /*1ba0*/  UMOV UR8, UR30 ;  /* 0x0000001e00087c82 */ /* 0x000fe20008000000 */
[----:B------:R-:W-:Y:S01]  /*1bb0*/  UMOV UR9, UR31 ;  /* 0x0000001f00097c82 */ /* 0x000fe20008000000 */
[----:B------:R-:W-:Y:S01]  /*1bc0*/  UMOV UR10, UR5 ;  /* 0x00000005000a7c82 */ /* 0x000fe20008000000 */
[----:B------:R-:W-:Y:S01]  /*1bd0*/  UMOV UR11, 0x40000040 ;  /* 0x40000040000b7882 */ /* 0x000fe20000000000 */
[----:B------:R-:W-:Y:S01]  /*1be0*/  UMOV UR5, 0x40000040 ;  /* 0x4000004000057882 */ /* 0x000fe20000000000 */
[----:B------:R-:W-:Y:S01]  /*1bf0*/  UMOV UR31, 0x40000040 ;  /* 0x40000040001f7882 */ /* 0x000fe20000000000 */
[----:B------:R-:W-:Y:S01]  /*1c00*/  UMOV UR17, UR5 ;  /* 0x0000000500117c82 */ /* 0x000fe20008000000 */
[----:B------:R-:W-:Y:S01]  /*1c10*/  UMOV UR13, UR5 ;  /* 0x00000005000d7c82 */ /* 0x000fe20008000000 */
[----:B------:R-:W-:Y:S02]  /*1c20*/  WARPGROUP.DEPBAR.LE gsb0, 0x0 ;  /* 0x00008000000079c5 */ /* 0x000fe40000010000 */
[----:B------:R-:W-:-:S06]  /*1c30*/  WARPGROUP.ARRIVE ;  /* 0x00000000000079c5 */ /* 0x000fcc0000000000 */
[----:B------:R-:W-:Y:S01]  /*1c40*/  HGMMA.64x16x16.F32.BF16 R24, gdesc[UR8], R24, gsb0 ;  /* 0x00200000081879f0 */ /* 0x000fe20008001818 */
        /* <DEDUP_REMOVED lines=12> */
[----:B------:R-:W-:Y:S02]  /*1d10*/  UIADD3 UR12, UR28, 0x204, URZ ;  /* 0x000002041c0c7890 */ /* 0x000fe4000fffe03f */
        /* <DEDUP_REMOVED lines=9> */
[----:B------:R-:W-:Y:S01]  /*1db0*/  UIADD3 UR7, UR28, 0x206, URZ ;  /* 0x000002061c077890 */ /* 0x000fe2000fffe03f */
[----:B------:R-:W-:Y:S02]  /*1dc0*/  WARPGROUP.DEPBAR.LE gsb0, 0x0 ;  /* 0x00008000000079c5 */ /* 0x000fe40000010000 */
[----:B------:R-:W-:-:S06]  /*1dd0*/  WARPGROUP.ARRIVE ;  /* 0x00000000000079c5 */ /* 0x000fcc0000000000 */
[----:B------:R-:W-:Y:S01]  /*1de0*/  HGMMA.64x16x16.F32.BF16 R32, gdesc[UR8], R32, gsb0 ;  /* 0x00200000082079f0 */ /* 0x000fe20008001820 */
[----:B------:R-:W-:Y:S01]  /*1df0*/  UMOV UR8, UR4 ;  /* 0x0000000400087c82 */ /* 0x000fe20008000000 */
[----:B------:R-:W-:Y:S01]  /*1e00*/  UMOV UR9, UR5 ;  /* 0x0000000500097c82 */ /* 0x000fe20008000000 */
[----:B------:R-:W-:Y:S01]  /*1e10*/  UMOV UR10, UR12 ;  /* 0x0000000c000a7c82 */ /* 0x000fe20008000000 */
[----:B------:R-:W-:Y:S01]  /*1e20*/  UMOV UR11, 0x40000040 ;  /* 0x40000040000b7882 */ /* 0x000fe20000000000 */
[----:B------:R-:W-:Y:S02]  /*1e30*/  WARPGROUP.DEPBAR.LE gsb0, 0x0 ;  /* 0x00008000000079c5 */ /* 0x000fe40000010000 */
[----:B------:R-:W-:-:S06]  /*1e40*/  WARPGROUP.ARRIVE ;  /* 0x00000000000079c5 */ /* 0x000fcc0000000000 */
[----:B------:R-:W-:Y:S01]  /*1e50*/  HGMMA.64x16x16.F32.BF16 R24, gdesc[UR8], R24, gsb0 ;  /* 0x00200000081879f0 */ /* 0x000fe20008001818 */
[----:B------:R-:W-:Y:S02]  /*1e60*/  UIADD3 UR8, UR6, 0x6, URZ ;  /* 0x0000000606087890 */ /* 0x000fe4000fffe03f */
[----:B------:R-:W-:Y:S01]  /*1e70*/  UIADD3 UR10, UR28, 0x6, URZ ;  /* 0x000000061c0a7890 */ /* 0x000fe2000fffe03f */
[----:B------:R-:W-:Y:S01]  /*1e80*/  UMOV UR9, 0x40000040 ;  /* 0x4000004000097882 */ /* 0x000fe20000000000 */
[----:B------:R-:W-:Y:S01]  /*1e90*/  UMOV UR11, 0x40000040 ;  /* 0x40000040000b7882 */ /* 0x000fe20000000000 */
[----:B------:R-:W-:Y:S02]  /*1ea0*/  UMOV UR13, UR9 ;  /* 0x00000009000d7c82 */ /* 0x000fe40008000000 */
[----:B------:R-:W-:Y:S01]  /*1eb0*/  UMOV UR12, UR8 ;  /* 0x00000008000c7c82 */ /* 0x000fe20008000000 */
[----:B------:R-:W-:Y:S01]  /*1ec0*/  UMOV UR16, UR8 ;  /* 0x0000000800107c82 */ /* 0x000fe20008000000 */
[----:B------:R-:W-:Y:S01]  /*1ed0*/  UMOV UR17, UR9 ;  /* 0x0000000900117c82 */ /* 0x000fe20008000000 */
[----:B------:R-:W-:-:S02]  /*1ee0*/  WARPGROUP.DEPBAR.LE gsb0, 0x0 ;  /* 0x00008000000079c5 */ /* 0x000fc40000010000 */
        /* <DEDUP_REMOVED lines=9> */
[----:B------:R-:W-:Y:S01]  /*1f80*/  UMOV UR15, 0x40000040 ;  /* 0x40000040000f7882 */ /* 0x000fe20000000000 */
[----:B------:R-:W-:-:S04]  /*1f90*/  UMOV UR21, UR13 ;  /* 0x0000000d00157c82 */ /* 0x000fc80008000000 */
[----:B------:R-:W-:Y:S01]  /*1fa0*/  UMOV UR20, UR12 ;  /* 0x0000000c00147c82 */ /* 0x000fe20008000000 */
[----:B------:R-:W-:Y:S02]  /*1fb0*/  WARPGROUP.DEPBAR.LE gsb0, 0x0 ;  /* 0x00008000000079c5 */ /* 0x000fe40000010000 */
[----:B------:R-:W-:-:S06]  /*1fc0*/  WARPGROUP.ARRIVE ;  /* 0x00000000000079c5 */ /* 0x000fcc0000000000 */
[----:B------:R-:W-:Y:S01]  /*1fd0*/  HGMMA.64x16x16.F32.BF16 R40, gdesc[UR16], R40, gsb0 ;  /* 0x00200000102879f0 */ /* 0x000fe20008001828 */
[----:B------:R-:W-:Y:S01]  /*1fe0*/  UMOV UR16, UR12 ;  /* 0x0000000c00107c82 */ /* 0x000fe20008000000 */
[----:B------:R-:W-:Y:S01]  /*1ff0*/  UMOV UR17, UR13 ;  /* 0x0000000d00117c82 */ /* 0x000fe20008000000 */
[----:B------:R-:W-:Y:S01]  /*2000*/  UMOV UR19, 0x40000040 ;  /* 0x4000004000137882 */ /* 0x000fe20000000000 */
[----:B------:R-:W-:Y:S02]  /*2010*/  WARPGROUP.DEPBAR.LE gsb0, 0x0 ;  /* 0x00008000000079c5 */ /* 0x000fe40000010000 */
[----:B------:R-:W-:-:S06]  /*2020*/  WARPGROUP.ARRIVE ;  /* 0x00000000000079c5 */ /* 0x000fcc0000000000 */
[----:B------:R-:W-:Y:S01]  /*2030*/  HGMMA.64x16x16.F32.BF16 R32, gdesc[UR8], R32, gsb0 ;  /* 0x00200000082079f0 */ /* 0x000fe20008001820 */
[----:B------:R-:W-:Y:S01]  /*2040*/  UMOV UR10, UR7 ;  /* 0x00000007000a7c82 */ /* 0x000fe20008000000 */
[----:B------:R-:W-:Y:S01]  /*2050*/  UMOV UR11, 0x40000040 ;  /* 0x40000040000b7882 */ /* 0x000fe20000000000 */
[----:B------:R-:W-:Y:S02]  /*2060*/  WARPGROUP.DEPBAR.LE gsb0, 0x0 ;  /* 0x00008000000079c5 */ /* 0x000fe40000010000 */
[----:B------:R-:W-:-:S06]  /*2070*/  WARPGROUP.ARRIVE ;  /* 0x00000000000079c5 */ /* 0x000fcc0000000000 */
[----:B------:R-:W-:Y:S01]  /*2080*/  HGMMA.64x16x16.F32.BF16 R24, gdesc[UR8], R24, gsb0 ;  /* 0x00200000081879f0 */ /* 0x000fe20008001818 */
[----:B------:R-:W-:Y:S02]  /*2090*/  UMOV UR11, UR28 ;  /* 0x0000001c000b7c82 */ /* 0x000fe40008000000 */
[----:B------:R-:W-:Y:S02]  /*20a0*/  UIADD3 UR14, UR11, 0x280, URZ ;  /* 0x000002800b0e7890 */ /* 0x000fe4000fffe03f */
[----:B------:R-:W-:Y:S02]  /*20b0*/  UIADD3 UR18, UR11, 0x300, URZ ;  /* 0x000003000b127890 */ /* 0x000fe4000fffe03f */
[----:B------:R-:W-:Y:S02]  /*20c0*/  UIADD3 UR22, UR11, 0x380, URZ ;  /* 0x000003800b167890 */ /* 0x000fe4000fffe03f */
[----:B------:R-:W-:Y:S02]  /*20d0*/  UIADD3 UR7, UR11, 0x480, URZ ;  /* 0x000004800b077890 */ /* 0x000fe4000fffe03f */
[----:B------:R-:W-:-:S02]  /*20e0*/  UIADD3 UR26, UR11, 0x382, URZ ;  /* 0x000003820b1a7890 */ /* 0x000fc4000fffe03f */
[----:B------:R-:W-:Y:S02]  /*20f0*/  UIADD3 UR30, UR11, 0x384, URZ ;  /* 0x000003840b1e7890 */ /* 0x000fe4000fffe03f */
[----:B------:R-:W-:Y:S02]  /*2100*/  UIADD3 UR34, UR11, 0x386, URZ ;  /* 0x000003860b227890 */ /* 0x000fe4000fffe03f */
[----:B------:R-:W-:Y:S02]  /*2110*/  UIADD3 UR38, UR11, 0x600, URZ ;  /* 0x000006000b267890 */ /* 0x000fe4000fffe03f */
[----:B------:R-:W-:Y:S02]  /*2120*/  UIADD3 UR42, UR11, 0x602, URZ ;  /* 0x000006020b2a7890 */ /* 0x000fe4000fffe03f */
[----:B------:R-:W-:Y:S02]  /*2130*/  UIADD3 UR46, UR11, 0x604, URZ ;  /* 0x000006040b2e7890 */ /* 0x000fe4000fffe03f */
[----:B------:R-:W-:-:S02]  /*2140*/  UIADD3 UR50, UR11, 0x506, URZ ;  /* 0x000005060b327890 */ /* 0x000fc4000fffe03f */
[----:B------:R-:W-:Y:S02]  /*2150*/  UIADD3 UR10, UR11, 0x706, URZ ;  /* 0x000007060b0a7890 */ /* 0x000fe4000fffe03f */
[----:B------:R-:W-:Y:S02]  /*2160*/  UIADD3 UR54, UR11, 0x780, URZ ;  /* 0x000007800b367890 */ /* 0x000fe4000fffe03f */
[----:B------:R-:W-:Y:S01]  /*2170*/  UIADD3 UR58, UR11, 0x782, URZ ;  /* 0x000007820b3a7890 */ /* 0x000fe2000fffe03f */
        /* <DEDUP_REMOVED lines=14> */
[----:B0-----:R-:W-:Y:S02]  /*2260*/  MOV R3, UR17 ;  /* 0x0000001100037c02 */ /* 0x001fe40008000f00 */
[----:B------:R-:W-:Y:S01]  /*2270*/  MOV R6, UR16 ;  /* 0x0000001000067c02 */ /* 0x000fe20008000f00 */
[----:B------:R-:W-:-:S02]  /*2280*/  WARPGROUP.DEPBAR.LE gsb0, 0x0 ;  /* 0x00008000000079c5 */ /* 0x000fc40000010000 */
        /* <DEDUP_REMOVED lines=11> */
[----:B------:R-:W-:Y:S01]  /*2340*/  UIADD3 UR7, UR11, 0x482, URZ ;  /* 0x000004820b077890 */ /* 0x000fe2000fffe03f */
[----:B------:R-:W-:Y:S02]  /*2350*/  WARPGROUP.DEPBAR.LE gsb0, 0x0 ;  /* 0x00008000000079c5 */ /* 0x000fe40000010000 */
[----:B------:R-:W-:-:S06]  /*2360*/  WARPGROUP.ARRIVE ;  /* 0x00000000000079c5 */ /* 0x000fcc0000000000 */
[----:B------:R-:W-:Y:S01]  /*2370*/  HGMMA.64x16x16.F32.BF16 R24, gdesc[UR12], R24, gsb0 ;  /* 0x002000000c1879f0 */ /* 0x000fe20008001818 */
[----:B------:R-:W-:Y:S02]  /*2380*/  UMOV UR15, 0x40000040 ;  /* 0x40000040000f7882 */ /* 0x000fe40000000000 */
[----:B------:R-:W-:Y:S01]  /*2390*/  MOV R11, UR15 ;  /* 0x0000000f000b7c02 */ /* 0x000fe20008000f00 */
        /* <DEDUP_REMOVED lines=14> */
[----:B-1----:R-:W-:Y:S02]  /*2480*/  MOV R0, UR21 ;  /* 0x0000001500007c02 */ /* 0x002fe40008000f00 */
        /* <DEDUP_REMOVED lines=79> */
[----:B------:R-:W-:Y:S03]  /*2980*/  HGMMA.64x16x16.F32.BF16 R24, gdesc[UR24], R24, gsb0 ;  /* 0x00200000181879f0 */ /* 0x000fe60008001818 */
        /* <DEDUP_REMOVED lines=70> */
[----:B------:R-:W-:Y:S01]  /*2df0*/  UIADD3 UR42, UR11, 0x586, URZ ;  /* 0x000005860b2a7890 */ /* 0x000fe2000fffe03f */
[----:B------:R-:W-:Y:S01]  /*2e00*/  UMOV UR49, UR41 ;  /* 0x0000002900317c82 */ /* 0x000fe20008000000 */
[----:B------:R-:W-:-:S03]  /*2e10*/  UMOV UR43, 0x40000040 ;  /* 0x40000040002b7882 */ /* 0x000fc60000000000 */
        /* <DEDUP_REMOVED lines=31> */
[----:B------:R-:W-:Y:S01]  /*3010*/  UIADD3 UR44, UR6, 0xc00, URZ ;  /* 0x00000c00062c7890 */ /* 0x000fe2000fffe03f */
[----:B------:R-:W-:Y:S01]  /*3020*/  UMOV UR45, 0x40000040 ;  /* 0x40000040002d7882 */ /* 0x000fe20000000000 */
[----:B------:R-:W-:Y:S01]  /*3030*/  UIADD3 UR46, UR11, 0x880, URZ ;  /* 0x000008800b2e7890 */ /* 0x000fe2000fffe03f */
[----:B------:R-:W-:Y:S01]  /*3040*/  UMOV UR53, UR45 ;  /* 0x0000002d00357c82 */ /* 0x000fe20008000000 */
[----:B------:R-:W-:-:S03]  /*3050*/  UMOV UR49, UR45 ;  /* 0x0000002d00317c82 */ /* 0x000fc60008000000 */
        /* <DEDUP_REMOVED lines=59> */
[----:B------:R-:W-:-:S07]  /*3410*/  UIADD3 UR6, UR6, 0xc06, URZ ;  /* 0x00000c0606067890 */ /* 0x000fce000fffe03f */
[----:B------:R-:W-:Y:S01]  /*3420*/  UMOV UR14, UR6 ;  /* 0x00000006000e7c82 */ /* 0x000fe20008000000 */
[----:B------:R-:W-:Y:S01]  /*3430*/  UIADD3 UR6, UR11, 0x786, URZ ;  /* 0x000007860b067890 */ /* 0x000fe2000fffe03f */
[----:B------:R-:W-:Y:S01]  /*3440*/  IMAD.U32 R10, RZ, RZ, UR14 ;  /* 0x0000000eff0a7e24 */ /* 0x000fe2000f8e00ff */
[----:B------:R-:W-:-:S05]  /*3450*/  UMOV UR20, UR14 ;  /* 0x0000000e00147c82 */ /* 0x000fca0008000000 */
[----:B------:R-:W-:Y:S01]  /*3460*/  UMOV UR22, UR6 ;  /* 0x0000000600167c82 */ /* 0x000fe20008000000 */
[----:B------:R-:W-:Y:S01]  /*3470*/  UIADD3 UR6, UR11, 0x906, URZ ;  /* 0x000009060b067890 */ /* 0x000fe2000fffe03f */
[----:B------:R-:W-:Y:S02]  /*3480*/  WARPGROUP.DEPBAR.LE gsb0, 0x0 ;  /* 0x00008000000079c5 */ /* 0x000fe40000010000 */
[----:B------:R-:W-:-:S06]  /*3490*/  WARPGROUP.ARRIVE ;  /* 0x00000000000079c5 */ /* 0x000fcc0000000000 */
[----:B------:R-:W-:Y:S01]  /*34a0*/  HGMMA.64x16x16.F32.BF16 R40, gdesc[UR48], R40, gsb0 ;  /* 0x00200000302879f0 */ /* 0x000fe20008001828 */
[----:B------:R-:W-:Y:S01]  /*34b0*/  UMOV UR50, UR7 ;  /* 0x0000000700327c82 */ /* 0x000fe20008000000 */
[----:B------:R-:W-:Y:S01]  /*34c0*/  UMOV UR51, 0x40000040 ;  /* 0x4000004000337882 */ /* 0x000fe20000000000 */
[----:B------:R-:W-:-:S07]  /*34d0*/  UIADD3 UR7, UR11, 0x784, URZ ;  /* 0x000007840b077890 */ /* 0x000fce000fffe03f */
[----:B------:R-:W-:Y:S01]  /*34e0*/  UMOV UR18, UR7 ;  /* 0x0000000700127c82 */ /* 0x000fe20008000000 */
        /* <DEDUP_REMOVED lines=38> */
[----:B------:R-:W-:Y:S03]  /*3750*/  HGMMA.64x16x16.F32.BF16 R24, gdesc[UR52], R24, gsb0 ;  /* 0x00200000341879f0 */ /* 0x000fe60008001818 */
[----:B------:R-:W-:Y:S02]  /*3760*/  WARPGROUP.DEPBAR.LE gsb0, 0x0 ;  /* 0x00008000000079c5 */ /* 0x000fe40000010000 */
[----:B------:R-:W-:-:S06]  /*3770*/  WARPGROUP.ARRIVE ;  /* 0x00000000000079c5 */ /* 0x000fcc0000000000 */
[----:B------:R-:W-:Y:S01]  /*3780*/  HGMMA.64x16x16.F32.BF16 R56, gdesc[UR20], R56, gsb0 ;  /* 0x00200000143879f0 */ /* 0x000fe20008001838 */
[----:B------:R-:W-:Y:S02]  /*3790*/  R2UR UR21, R0 ;  /* 0x00000000001572ca */ /* 0x000fe400000e0000 */
[----:B------:R-:W-:Y:S01]  /*37a0*/  R2UR UR20, R2 ;  /* 0x00000000021472ca */ /* 0x000fe200000e0000 */
        /* <DEDUP_REMOVED lines=21> */
[----:B------:R-:W-:Y:S03]  /*3900*/  HGMMA.64x16x16.F32.BF16 R24, gdesc[UR56], R24, gsb0 ;  /* 0x00200000381879f0 */ /* 0x000fe60008001818 */
[----:B------:R-:W-:Y:S02]  /*3910*/  WARPGROUP.DEPBAR.LE gsb0, 0x0 ;  /* 0x00008000000079c5 */ /* 0x000fe40000010000 */
[----:B------:R-:W-:Y:S05]  /*3920*/  @!P0 BRA `(.L_x_17) ;  /* 0x0000000000048947 */ /* 0x000fea0003800000 */
[----:B------:R-:W-:Y:S01]  /*3930*/  BPT.TRAP 0x1 ;  /* 0x000000040000795c */ /* 0x000fe20000300000 */
.L_x_17:
[----:B------:R-:W-:Y:S01]  /*3940*/  LOP3.LUT R22, R22, 0xffffff80, RZ, 0xc0, !PT ;  /* 0xffffff8016167812 */ /* 0x000fe200078ec0ff */
[----:B------:R-:W-:Y:S01]  /*3950*/  ULDC UR6, c[0x0][0x9d8] ;  /* 0x0002760000067ab9 */ /* 0x000fe20000000800 */
[----:B------:R-:W-:Y:S01]  /*3960*/  MOV R0, 0xfffffffe ;  /* 0xfffffffe00007802 */ /* 0x000fe20000000f00 */
[----:B------:R-:W-:Y:S01]  /*3970*/  FMUL.FTZ R58, R58, UR6 ;  /* 0x000000063a3a7c20 */ /* 0x000fe20008410000 */
[----:B------:R-:W-:Y:S01]  /*3980*/  FMUL.FTZ R59, R59, UR6 ;  /* 0x000000063b3b7c20 */ /* 0x000fe20008410000 */
[----:B------:R-:W-:Y:S02]  /*3990*/  IMAD.IADD R22, R19, 0x1, -R22 ;  /* 0x0000000113167824 */ /* 0x000fe400078e0a16 */
[----:B------:R-:W-:Y:S01]  /*39a0*/  FMUL.FTZ R62, R62, UR6 ;  /* 0x000000063e3e7c20 */ /* 0x000fe20008410000 */
[----:B------:R-:W-:Y:S01]  /*39b0*/  FMUL.FTZ R63, R63, UR6 ;  /* 0x000000063f3f7c20 */ /* 0x000fe20008410000 */
[----:B------:R-:W-:Y:S01]  /*39c0*/  FMUL.FTZ R50, R50, UR6 ;  /* 0x0000000632327c20 */ /* 0x000fe20008410000 */
[----:B------:R-:W0:Y:S01]  /*39d0*/  MUFU.TANH R58, R58 ;  /* 0x0000003a003a7308 */ /* 0x000e220000002400 */
[----:B------:R-:W-:Y:S01]  /*39e0*/  SHF.R.S32.HI R3, RZ, 0x1f, R22 ;  /* 0x0000001fff037819 */ /* 0x000fe20000011416 */
[----:B------:R-:W-:Y:S01]  /*39f0*/  FMUL.FTZ R56, R56, UR6 ;  /* 0x0000000638387c20 */ /* 0x000fe20008410000 */
[----:B------:R-:W-:Y:S01]  /*3a00*/  FMUL.FTZ R51, R51, UR6 ;  /* 0x0000000633337c20 */ /* 0x000fe20008410000 */
[----:B------:R-:W-:Y:S01]  /*3a10*/  FMUL.FTZ R57, R57, UR6 ;  /* 0x0000000639397c20 */ /* 0x000fe20008410000 */
[----:B------:R-:W-:Y:S01]  /*3a20*/  LEA.HI R3, R3, R22, RZ, 0x2 ;  /* 0x0000001603037211 */ /* 0x000fe200078f10ff */
[----:B------:R-:W-:Y:S01]  /*3a30*/  FMUL.FTZ R54, R54, UR6 ;  /* 0x0000000636367c20 */ /* 0x000fe20008410000 */
[----:B------:R-:W-:Y:S01]  /*3a40*/  FMUL.FTZ R60, R60, UR6 ;  /* 0x000000063c3c7c20 */ /* 0x000fe20008410000 */
[----:B------:R-:W1:Y:S01]  /*3a50*/  MUFU.TANH R59, R59 ;  /* 0x0000003b003b7308 */ /* 0x000e620000002400 */
[----:B------:R-:W-:Y:S01]  /*3a60*/  LOP3.LUT R3, R3, 0x7ffffffc, RZ, 0xc0, !PT ;  /* 0x7ffffffc03037812 */ /* 0x000fe200078ec0ff */
[----:B------:R-:W-:Y:S01]  /*3a70*/  FMUL.FTZ R55, R55, UR6 ;  /* 0x0000000637377c20 */ /* 0x000fe20008410000 */
[----:B------:R-:W-:Y:S01]  /*3a80*/  FMUL.FTZ R61, R61, UR6 ;  /* 0x000000063d3d7c20 */ /* 0x000fe20008410000 */
[----:B------:R-:W-:Y:S01]  /*3a90*/  FMUL.FTZ R42, R42, UR6 ;  /* 0x000000062a2a7c20 */ /* 0x000fe20008410000 */
[----:B------:R-:W-:Y:S01]  /*3aa0*/  FMUL.FTZ R48, R48, UR6 ;  /* 0x0000000630307c20 */ /* 0x000fe20008410000 */
[----:B------:R-:W-:-:S02]  /*3ab0*/  IMAD.IADD R3, R22, 0x1, -R3 ;  /* 0x0000000116037824 */ /* 0x000fc400078e0a03 */
[----:B------:R-:W-:Y:S01]  /*3ac0*/  FMUL.FTZ R43, R43, UR6 ;  /* 0x000000062b2b7c20 */ /* 0x000fe20008410000 */
[----:B------:R-:W2:Y:S01]  /*3ad0*/  MUFU.TANH R62, R62 ;  /* 0x0000003e003e7308 */ /* 0x000ea20000002400 */
[----:B------:R-:W-:Y:S01]  /*3ae0*/  FMUL.FTZ R49, R49, UR6 ;  /* 0x0000000631317c20 */ /* 0x000fe20008410000 */
[----:B------:R-:W-:Y:S02]  /*3af0*/  IMAD R3, R3, R0, 0x50 ;  /* 0x0000005003037424 */ /* 0x000fe400078e0200 */
[----:B------:R-:W-:Y:S01]  /*3b00*/  FMUL.FTZ R46, R46, UR6 ;  /* 0x000000062e2e7c20 */ /* 0x000fe20008410000 */
[----:B------:R-:W-:Y:S02]  /*3b10*/  IMAD.U32 R0, RZ, RZ, UR60 ;  /* 0x0000003cff007e24 */ /* 0x000fe4000f8e00ff */
[----:B------:R-:W-:Y:S01]  /*3b20*/  FMUL.FTZ R52, R52, UR6 ;  /* 0x0000000634347c20 */ /* 0x000fe20008410000 */
[----:B------:R-:W-:Y:S02]  /*3b30*/  VIADD R3, R3, UR61 ;  /* 0x0000003d03037c36 */ /* 0x000fe40008000000 */
[----:B------:R-:W-:Y:S01]  /*3b40*/  FMUL.FTZ R47, R47, UR6 ;  /* 0x000000062f2f7c20 */ /* 0x000fe20008410000 */
[----:B------:R-:W3:Y:S01]  /*3b50*/  MUFU.TANH R63, R63 ;  /* 0x0000003f003f7308 */ /* 0x000ee20000002400 */
[----:B------:R-:W-:Y:S01]  /*3b60*/  FMUL.FTZ R53, R53, UR6 ;  /* 0x0000000635357c20 */ /* 0x000fe20008410000 */
[----:B------:R-:W-:-:S02]  /*3b70*/  IMAD R3, R0, -0x50, R3 ;  /* 0xffffffb000037824 */ /* 0x000fc400078e0203 */
[----:B------:R-:W-:Y:S01]  /*3b80*/  FMUL.FTZ R34, R34, UR6 ;  /* 0x0000000622227c20 */ /* 0x000fe20008410000 */
[----:B------:R-:W-:Y:S01]  /*3b90*/  FMUL.FTZ R40, R40, UR6 ;  /* 0x0000000628287c20 */ /* 0x000fe20008410000 */
[----:B------:R-:W-:Y:S01]  /*3ba0*/  FMUL.FTZ R35, R35, UR6 ;  /* 0x0000000623237c20 */ /* 0x000fe20008410000 */
[----:B------:R-:W-:Y:S01]  /*3bb0*/  FMUL.FTZ R41, R41, UR6 ;  /* 0x0000000629297c20 */ /* 0x000fe20008410000 */
[C---:B------:R-:W-:Y:S01]  /*3bc0*/  ISETP.GT.AND P2, PT, R3.reuse, RZ, PT ;  /* 0x000000ff0300720c */ /* 0x040fe20003f44270 */
[----:B------:R-:W4:Y:S01]  /*3bd0*/  MUFU.TANH R50, R50 ;  /* 0x0000003200327308 */ /* 0x000f220000002400 */
[C---:B------:R-:W-:Y:S01]  /*3be0*/  ISETP.GT.AND P1, PT, R3.reuse, 0x1, PT ;  /* 0x000000010300780c */ /* 0x040fe20003f24270 */
[----:B------:R-:W-:Y:S01]  /*3bf0*/  FMUL.FTZ R38, R38, UR6 ;  /* 0x0000000626267c20 */ /* 0x000fe20008410000 */
[----:B------:R-:W-:Y:S01]  /*3c00*/  ISETP.GT.AND P6, PT, R3, 0x8, PT ;  /* 0x000000080300780c */ /* 0x000fe20003fc4270 */
[----:B------:R-:W-:Y:S01]  /*3c10*/  FMUL.FTZ R44, R44, UR6 ;  /* 0x000000062c2c7c20 */ /* 0x000fe20008410000 */
[----:B0-----:R-:W-:Y:S01]  /*3c20*/  FSEL R58, R58, -INF , P2 ;  /* 0xff8000003a3a7808 */ /* 0x001fe20001000000 */
[----:B------:R-:W-:Y:S01]  /*3c30*/  FMUL.FTZ R39, R39, UR6 ;  /* 0x0000000627277c20 */ /* 0x000fe20008410000 */
[----:B-1----:R-:W-:Y:S01]  /*3c40*/  FSEL R59, R59, -INF , P1 ;  /* 0xff8000003b3b7808 */ /* 0x002fe20000800000 */
[----:B------:R-:W0:Y:S01]  /*3c50*/  MUFU.TANH R56, R56 ;  /* 0x0000003800387308 */ /* 0x000e220000002400 */
[----:B------:R-:W-:Y:S01]  /*3c60*/  ISETP.GT.AND P5, PT, R3, 0x9, PT ;  /* 0x000000090300780c */ /* 0x000fe20003fa4270 */
[----:B------:R-:W-:Y:S01]  /*3c70*/  FMUL.FTZ R45, R45, UR6 ;  /* 0x000000062d2d7c20 */ /* 0x000fe20008410000 */
[----:B--2---:R-:W-:Y:S01]  /*3c80*/  FSEL R62, R62, -INF , P6 ;  /* 0xff8000003e3e7808 */ /* 0x004fe20003000000 */
[----:B------:R-:W-:Y:S01]  /*3c90*/  FMUL.FTZ R26, R26, UR6 ;  /* 0x000000061a1a7c20 */ /* 0x000fe20008410000 */
[----:B------:R-:W-:Y:S01]  /*3ca0*/  FMNMX.FTZ R7, R58, R59, !PT ;  /* 0x0000003b3a077209 */ /* 0x000fe20007810000 */
[----:B------:R-:W-:Y:S01]  /*3cb0*/  FMUL.FTZ R32, R32, UR6 ;  /* 0x0000000620207c20 */ /* 0x000fe20008410000 */
[----:B------:R-:W-:Y:S01]  /*3cc0*/  ISETP.GT.AND P4, PT, R3, 0x10, PT ;  /* 0x000000100300780c */ /* 0x000fe20003f84270 */
[----:B------:R-:W1:Y:S01]  /*3cd0*/  MUFU.TANH R51, R51 ;  /* 0x0000003300337308 */ /* 0x000e620000002400 */
[----:B---3--:R-:W-:Y:S01]  /*3ce0*/  FSEL R63, R63, -INF , P5 ;  /* 0xff8000003f3f7808 */ /* 0x008fe20002800000 */
[----:B------:R-:W-:Y:S01]  /*3cf0*/  FMUL.FTZ R27, R27, UR6 ;  /* 0x000000061b1b7c20 */ /* 0x000fe20008410000 */
[----:B------:R-:W-:Y:S01]  /*3d00*/  FMNMX.FTZ R0, R62, R7, !PT ;  /* 0x000000073e007209 */ /* 0x000fe20007810000 */
[----:B------:R-:W-:Y:S01]  /*3d10*/  FMUL.FTZ R33, R33, UR6 ;  /* 0x0000000621217c20 */ /* 0x000fe20008410000 */
[----:B------:R-:W-:Y:S01]  /*3d20*/  ISETP.GT.AND P3, PT, R3, 0x11, PT ;  /* 0x000000110300780c */ /* 0x000fe20003f64270 */
[----:B------:R-:W-:Y:S01]  /*3d30*/  FMUL.FTZ R30, R30, UR6 ;  /* 0x000000061e1e7c20 */ /* 0x000fe20008410000 */
[----:B----4-:R-:W-:Y:S01]  /*3d40*/  FSEL R50, R50, -INF , P4 ;  /* 0xff80000032327808 */ /* 0x010fe20002000000 */
[----:B------:R-:W2:Y:S01]  /*3d50*/  MUFU.TANH R57, R57 ;  /* 0x0000003900397308 */ /* 0x000ea20000002400 */
[----:B------:R-:W-:Y:S01]  /*3d60*/  FMNMX.FTZ R7, R63, R0, !PT ;  /* 0x000000003f077209 */ /* 0x000fe20007810000 */
[----:B------:R-:W-:Y:S01]  /*3d70*/  FMUL.FTZ R31, R31, UR6 ;  /* 0x000000061f1f7c20 */ /* 0x000fe20008410000 */
[----:B0-----:R-:W-:Y:S01]  /*3d80*/  FSEL R56, R56, -INF , P2 ;  /* 0xff80000038387808 */ /* 0x001fe20001000000 */
[----:B------:R-:W-:Y:S01]  /*3d90*/  FMUL.FTZ R36, R36, UR6 ;  /* 0x0000000624247c20 */ /* 0x000fe20008410000 */
[----:B------:R-:W-:Y:S01]  /*3da0*/  ISETP.GT.AND P2, PT, R3, 0x18, PT ;  /* 0x000000180300780c */ /* 0x000fe20003f44270 */
[----:B------:R-:W-:Y:S01]  /*3db0*/  FMUL.FTZ R37, R37, UR6 ;  /* 0x0000000625257c20 */ /* 0x000fe20008410000 */
[----:B------:R-:W-:Y:S01]  /*3dc0*/  FMNMX.FTZ R0, R50, R7, !PT ;  /* 0x0000000732007209 */ /* 0x000fe20007810000 */
[----:B------:R-:W0:Y:S01]  /*3dd0*/  MUFU.TANH R54, R54 ;  /* 0x0000003600367308 */ /* 0x000e220000002400 */
[----:B-1----:R-:W-:Y:S01]  /*3de0*/  FSEL R51, R51, -INF , P3 ;  /* 0xff80000033337808 */ /* 0x002fe20001800000 */
[----:B------:R-:W-:Y:S01]  /*3df0*/  FMUL.FTZ R24, R24, UR6 ;  /* 0x0000000618187c20 */ /* 0x000fe20008410000 */
[----:B------:R-:W-:Y:S01]  /*3e00*/  FMUL.FTZ R25, R25, UR6 ;  /* 0x0000000619197c20 */ /* 0x000fe20008410000 */
[----:B------:R-:W-:Y:S01]  /*3e10*/  FMUL.FTZ R28, R28, UR6 ;  /* 0x000000061c1c7c20 */ /* 0x000fe20008410000 */
[----:B------:R-:W-:Y:S01]  /*3e20*/  FMNMX.FTZ R7, R51, R0, !PT ;  /* 0x0000000033077209 */ /* 0x000fe20007810000 */
[----:B------:R-:W-:Y:S01]  /*3e30*/  FMUL.FTZ R29, R29, UR6 ;  /* 0x000000061d1d7c20 */ /* 0x000fe20008410000 */
[----:B------:R-:W-:Y:S01]  /*3e40*/  ULDC UR7, c[0x0][0x988] ;  /* 0x0002620000077ab9 */ /* 0x000fe20000000800 */
[----:B------:R-:W1:Y:S01]  /*3e50*/  MUFU.TANH R60, R60 ;  /* 0x0000003c003c7308 */ /* 0x000e620000002400 */
[----:B--2---:R-:W-:Y:S01]  /*3e60*/  FSEL R57, R57, -INF , P1 ;  /* 0xff80000039397808 */ /* 0x004fe20000800000 */
[----:B------:R-:W2:Y:S01]  /*3e70*/  S2UR UR11, SR_CgaCtaId ;  /* 0x00000000000b79c3 */ /* 0x000ea20000008800 */
[C---:B------:R-:W-:Y:S01]  /*3e80*/  ISETP.GT.AND P1, PT, R3.reuse, 0x19, PT ;  /* 0x000000190300780c */ /* 0x040fe20003f24270 */
[----:B------:R-:W-:Y:S01]  /*3e90*/  UIADD3 UR60, UR60, -0x2, URZ ;  /* 0xfffffffe3c3c7890 */ /* 0x000fe2000fffe03f */
[----:B------:R-:W-:Y:S01]  /*3ea0*/  P2R R9, PR, RZ, 0x1 ;  /* 0x00000001ff097803 */ /* 0x000fe20000000000 */
[--C-:B------:R-:W-:Y:S01]  /*3eb0*/  IMAD.MOV.U32 R150, RZ, RZ, R151.reuse ;  /* 0x000000ffff967224 */ /* 0x100fe200078e0097 */
[----:B------:R-:W-:Y:S01]  /*3ec0*/  R2UR UR10, R16 ;  /* 0x00000000100a72ca */ /* 0x000fe200000e0000 */
[----:B------:R-:W3:Y:S01]  /*3ed0*/  MUFU.TANH R55, R55 ;  /* 0x0000003700377308 */ /* 0x000ee20000002400 */
[----:B0-----:R-:W-:Y:S01]  /*3ee0*/  FSEL R54, R54, -INF , P2 ;  /* 0xff80000036367808 */ /* 0x001fe20001000000 */
[--C-:B------:R-:W-:Y:S01]  /*3ef0*/  IMAD.MOV.U32 R148, RZ, RZ, R151.reuse ;  /* 0x000000ffff947224 */ /* 0x100fe200078e0097 */
[----:B------:R-:W-:Y:S01]  /*3f00*/  MOV R149, R151 ;  /* 0x0000009700957202 */ /* 0x000fe20000000f00 */
[--C-:B------:R-:W-:Y:S01]  /*3f10*/  IMAD.MOV.U32 R147, RZ, RZ, R151.reuse ;  /* 0x000000ffff937224 */ /* 0x100fe200078e0097 */
[----:B------:R-:W-:Y:S01]  /*3f20*/  FMNMX.FTZ R0, R54, R7, !PT ;  /* 0x0000000736007209 */ /* 0x000fe20007810000 */
[--C-:B------:R-:W-:Y:S01]  /*3f30*/  IMAD.MOV.U32 R145, RZ, RZ, R151.reuse ;  /* 0x000000ffff917224 */ /* 0x100fe200078e0097 */
[-C--:B------:R-:W-:Y:S01]  /*3f40*/  MOV R146, R151.reuse ;  /* 0x0000009700927202 */ /* 0x080fe20000000f00 */
[----:B------:R-:W0:Y:S01]  /*3f50*/  MUFU.TANH R61, R61 ;  /* 0x0000003d003d7308 */ /* 0x000e220000002400 */
[----:B-1----:R-:W-:Y:S01]  /*3f60*/  FSEL R60, R60, -INF , P6 ;  /* 0xff8000003c3c7808 */ /* 0x002fe20003000000 */
[--C-:B------:R-:W-:Y:S01]  /*3f70*/  IMAD.MOV.U32 R144, RZ, RZ, R151.reuse ;  /* 0x000000ffff907224 */ /* 0x100fe200078e0097 */
[----:B------:R-:W-:Y:S01]  /*3f80*/  ISETP.GT.AND P6, PT, R3, 0x20, PT ;  /* 0x000000200300780c */ /* 0x000fe20003fc4270 */
[----:B------:R-:W-:Y:S01]  /*3f90*/  UIADD3 UR6, UR10, 0x38840, URZ ;  /* 0x000388400a067890 */ /* 0x000fe2000fffe03f */
[----:B------:R-:W-:Y:S01]  /*3fa0*/  R2UR UR10, R17 ;  /* 0x00000000110a72ca */ /* 0x000fe200000e0000 */
[--C-:B------:R-:W-:Y:S01]  /*3fb0*/  IMAD.MOV.U32 R142, RZ, RZ, R151.reuse ;  /* 0x000000ffff8e7224 */ /* 0x100fe200078e0097 */
[-C--:B------:R-:W-:Y:S01]  /*3fc0*/  MOV R143, R151.reuse ;  /* 0x00000097008f7202 */ /* 0x080fe20000000f00 */
[----:B------:R-:W1:Y:S01]  /*3fd0*/  MUFU.TANH R42, R42 ;  /* 0x0000002a002a7308 */ /* 0x000e620000002400 */
[----:B---3--:R-:W-:Y:S01]  /*3fe0*/  FSEL R55, R55, -INF , P1 ;  /* 0xff80000037377808 */ /* 0x008fe20000800000 */
[----:B--2---:R-:W-:Y:S01]  /*3ff0*/  UPRMT UR6, UR11, 0x654, UR6 ;  /* 0x000006540b067896 */ /* 0x004fe20008000006 */
[--C-:B------:R-:W-:Y:S01]  /*4000*/  IMAD.MOV.U32 R141, RZ, RZ, R151.reuse ;  /* 0x000000ffff8d7224 */ /* 0x100fe200078e0097 */
[-C--:B------:R-:W-:Y:S01]  /*4010*/  MOV R140, R151.reuse ;  /* 0x00000097008c7202 */ /* 0x080fe20000000f00 */
[--C-:B------:R-:W-:Y:S01]  /*4020*/  IMAD.MOV.U32 R139, RZ, RZ, R151.reuse ;  /* 0x000000ffff8b7224 */ /* 0x100fe200078e0097 */
[----:B------:R-:W-:Y:S01]  /*4030*/  FMNMX.FTZ R7, R55, R0, !PT ;  /* 0x0000000037077209 */ /* 0x000fe20007810000 */
[--C-:B------:R-:W-:Y:S01]  /*4040*/  IMAD.MOV.U32 R138, RZ, RZ, R151.reuse ;  /* 0x000000ffff8a7224 */ /* 0x100fe200078e0097 */
[----:B------:R-:W2:Y:S01]  /*4050*/  MUFU.TANH R48, R48 ;  /* 0x0000003000307308 */ /* 0x000ea20000002400 */
[----:B0-----:R-:W-:Y:S01]  /*4060*/  FSEL R61, R61, -INF , P5 ;  /* 0xff8000003d3d7808 */ /* 0x001fe20002800000 */
[----:B------:R-:W-:Y:S01]  /*4070*/  UISETP.GE.AND UP0, UPT, UR60, UR10, UPT ;  /* 0x0000000a3c00728c */ /* 0x000fe2000bf06270 */
[C---:B------:R-:W-:Y:S01]  /*4080*/  ISETP.GT.AND P5, PT, R3.reuse, 0x21, PT ;  /* 0x000000210300780c */ /* 0x040fe20003fa4270 */
[----:B------:R-:W-:Y:S01]  /*4090*/  SYNCS.ARRIVE.TRANS64.RED.A1T0 RZ, [UR6], RZ ;  /* 0x000000ffffff79a7 */ /* 0x000fe20008100406 */
[----:B------:R-:W-:Y:S01]  /*40a0*/  UMOV UR6, URZ ;  /* 0x0000003f00067c82 */ /* 0x000fe20008000000 */
[-C--:B------:R-:W-:Y:S01]  /*40b0*/  MOV R137, R151.reuse ;  /* 0x0000009700897202 */ /* 0x080fe20000000f00 */
[--C-:B------:R-:W-:Y:S01]  /*40c0*/  IMAD.MOV.U32 R136, RZ, RZ, R151.reuse ;  /* 0x000000ffff887224 */ /* 0x100fe200078e0097 */
[----:B------:R-:W0:Y:S01]  /*40d0*/  MUFU.TANH R43, R43 ;  /* 0x0000002b002b7308 */ /* 0x000e220000002400 */
[----:B-1----:R-:W-:Y:S01]  /*40e0*/  FSEL R42, R42, -INF , P6 ;  /* 0xff8000002a2a7808 */ /* 0x002fe20003000000 */
[--C-:B------:R-:W-:Y:S01]  /*40f0*/  IMAD.MOV.U32 R135, RZ, RZ, R151.reuse ;  /* 0x000000ffff877224 */ /* 0x100fe200078e0097 */
[----:B------:R-:W-:Y:S01]  /*4100*/  MOV R134, R151 ;  /* 0x0000009700867202 */ /* 0x000fe20000000f00 */
[--C-:B------:R-:W-:Y:S01]  /*4110*/  IMAD.MOV.U32 R133, RZ, RZ, R151.reuse ;  /* 0x000000ffff857224 */ /* 0x100fe200078e0097 */
[----:B------:R-:W-:Y:S01]  /*4120*/  FMNMX.FTZ R0, R42, R7, !PT ;  /* 0x000000072a007209 */ /* 0x000fe20007810000 */
[--C-:B------:R-:W-:Y:S01]  /*4130*/  IMAD.MOV.U32 R132, RZ, RZ, R151.reuse ;  /* 0x000000ffff847224 */ /* 0x100fe200078e0097 */
[-C--:B------:R-:W-:Y:S01]  /*4140*/  MOV R131, R151.reuse ;  /* 0x0000009700837202 */ /* 0x080fe20000000f00 */
[----:B------:R-:W1:Y:S01]  /*4150*/  MUFU.TANH R49, R49 ;  /* 0x0000003100317308 */ /* 0x000e620000002400 */
[----:B--2---:R-:W-:Y:S01]  /*4160*/  FSEL R48, R48, -INF , P4 ;  /* 0xff80000030307808 */ /* 0x004fe20002000000 */
[--C-:B------:R-:W-:Y:S01]  /*4170*/  IMAD.MOV.U32 R130, RZ, RZ, R151.reuse ;  /* 0x000000ffff827224 */ /* 0x100fe200078e0097 */
[----:B------:R-:W-:Y:S01]  /*4180*/  ISETP.GT.AND P4, PT, R3, 0x28, PT ;  /* 0x000000280300780c */ /* 0x000fe20003f84270 */
[--C-:B------:R-:W-:Y:S01]  /*4190*/  IMAD.MOV.U32 R129, RZ, RZ, R151.reuse ;  /* 0x000000ffff817224 */ /* 0x100fe200078e0097 */
[-C--:B------:R-:W-:Y:S01]  /*41a0*/  MOV R128, R151.reuse ;  /* 0x0000009700807202 */ /* 0x080fe20000000f00 */
[--C-:B------:R-:W-:Y:S01]  /*41b0*/  IMAD.MOV.U32 R127, RZ, RZ, R151.reuse ;  /* 0x000000ffff7f7224 */ /* 0x100fe200078e0097 */
[-C--:B------:R-:W-:Y:S01]  /*41c0*/  MOV R125, R151.reuse ;  /* 0x00000097007d7202 */ /* 0x080fe20000000f00 */
[----:B------:R-:W2:Y:S01]  /*41d0*/  MUFU.TANH R46, R46 ;  /* 0x0000002e002e7308 */ /* 0x000ea20000002400 */
[----:B0-----:R-:W-:Y:S01]  /*41e0*/  FSEL R43, R43, -INF , P5 ;  /* 0xff8000002b2b7808 */ /* 0x001fe20002800000 */
[--C-:B------:R-:W-:Y:S01]  /*41f0*/  IMAD.MOV.U32 R126, RZ, RZ, R151.reuse ;  /* 0x000000ffff7e7224 */ /* 0x100fe200078e0097 */
[-C--:B------:R-:W-:Y:S01]  /*4200*/  MOV R122, R151.reuse ;  /* 0x00000097007a7202 */ /* 0x080fe20000000f00 */
[--C-:B------:R-:W-:Y:S01]  /*4210*/  IMAD.MOV.U32 R124, RZ, RZ, R151.reuse ;  /* 0x000000ffff7c7224 */ /* 0x100fe200078e0097 */
[----:B------:R-:W-:Y:S01]  /*4220*/  FMNMX.FTZ R7, R43, R0, !PT ;  /* 0x000000002b077209 */ /* 0x000fe20007810000 */
[--C-:B------:R-:W-:Y:S01]  /*4230*/  IMAD.MOV.U32 R123, RZ, RZ, R151.reuse ;  /* 0x000000ffff7b7224 */ /* 0x100fe200078e0097 */
[-C--:B------:R-:W-:Y:S01]  /*4240*/  MOV R119, R151.reuse ;  /* 0x0000009700777202 */ /* 0x080fe20000000f00 */
[----:B------:R-:W0:Y:S01]  /*4250*/  MUFU.TANH R52, R52 ;  /* 0x0000003400347308 */ /* 0x000e220000002400 */
[----:B-1----:R-:W-:Y:S01]  /*4260*/  FSEL R49, R49, -INF , P3 ;  /* 0xff80000031317808 */ /* 0x002fe20001800000 */
[--C-:B------:R-:W-:Y:S01]  /*4270*/  IMAD.MOV.U32 R121, RZ, RZ, R151.reuse ;  /* 0x000000ffff797224 */ /* 0x100fe200078e0097 */
[C---:B------:R-:W-:Y:S01]  /*4280*/  ISETP.GT.AND P3, PT, R3.reuse, 0x29, PT ;  /* 0x000000290300780c */ /* 0x040fe20003f64270 */
[--C-:B------:R-:W-:Y:S01]  /*4290*/  IMAD.MOV.U32 R120, RZ, RZ, R151.reuse ;  /* 0x000000ffff787224 */ /* 0x100fe200078e0097 */
[-C--:B------:R-:W-:Y:S01]  /*42a0*/  MOV R116, R151.reuse ;  /* 0x0000009700747202 */ /* 0x080fe20000000f00 */
[--C-:B------:R-:W-:Y:S01]  /*42b0*/  IMAD.MOV.U32 R118, RZ, RZ, R151.reuse ;  /* 0x000000ffff767224 */ /* 0x100fe200078e0097 */
[-C--:B------:R-:W-:Y:S01]  /*42c0*/  MOV R113, R151.reuse ;  /* 0x0000009700717202 */ /* 0x080fe20000000f00 */
[----:B------:R-:W1:Y:S01]  /*42d0*/  MUFU.TANH R47, R47 ;  /* 0x0000002f002f7308 */ /* 0x000e620000002400 */
[----:B--2---:R-:W-:Y:S01]  /*42e0*/  FSEL R46, R46, -INF , P4 ;  /* 0xff8000002e2e7808 */ /* 0x004fe20002000000 */
[--C-:B------:R-:W-:Y:S01]  /*42f0*/  IMAD.MOV.U32 R117, RZ, RZ, R151.reuse ;  /* 0x000000ffff757224 */ /* 0x100fe200078e0097 */
[----:B------:R-:W-:Y:S01]  /*4300*/  MOV R110, R151 ;  /* 0x00000097006e7202 */ /* 0x000fe20000000f00 */
[--C-:B------:R-:W-:Y:S01]  /*4310*/  IMAD.MOV.U32 R115, RZ, RZ, R151.reuse ;  /* 0x000000ffff737224 */ /* 0x100fe200078e0097 */
[----:B------:R-:W-:Y:S01]  /*4320*/  FMNMX.FTZ R0, R46, R7, !PT ;  /* 0x000000072e007209 */ /* 0x000fe20007810000 */
[--C-:B------:R-:W-:Y:S01]  /*4330*/  IMAD.MOV.U32 R114, RZ, RZ, R151.reuse ;  /* 0x000000ffff727224 */ /* 0x100fe200078e0097 */
[-C--:B------:R-:W-:Y:S01]  /*4340*/  MOV R107, R151.reuse ;  /* 0x00000097006b7202 */ /* 0x080fe20000000f00 */
[----:B------:R-:W2:Y:S01]  /*4350*/  MUFU.TANH R53, R53 ;  /* 0x0000003500357308 */ /* 0x000ea20000002400 */
[----:B0-----:R-:W-:Y:S01]  /*4360*/  FSEL R52, R52, -INF , P2 ;  /* 0xff80000034347808 */ /* 0x001fe20001000000 */
[--C-:B------:R-:W-:Y:S01]  /*4370*/  IMAD.MOV.U32 R112, RZ, RZ, R151.reuse ;  /* 0x000000ffff707224 */ /* 0x100fe200078e0097 */
[----:B------:R-:W-:Y:S01]  /*4380*/  ISETP.GT.AND P2, PT, R3, 0x30, PT ;  /* 0x000000300300780c */ /* 0x000fe20003f44270 */
[--C-:B------:R-:W-:Y:S01]  /*4390*/  IMAD.MOV.U32 R111, RZ, RZ, R151.reuse ;  /* 0x000000ffff6f7224 */ /* 0x100fe200078e0097 */
[-C--:B------:R-:W-:Y:S01]  /*43a0*/  MOV R104, R151.reuse ;  /* 0x0000009700687202 */ /* 0x080fe20000000f00 */
[--C-:B------:R-:W-:Y:S01]  /*43b0*/  IMAD.MOV.U32 R109, RZ, RZ, R151.reuse ;  /* 0x000000ffff6d7224 */ /* 0x100fe200078e0097 */
[-C--:B------:R-:W-:Y:S01]  /*43c0*/  MOV R101, R151.reuse ;  /* 0x0000009700657202 */ /* 0x080fe20000000f00 */
[----:B------:R-:W0:Y:S01]  /*43d0*/  MUFU.TANH R34, R34 ;  /* 0x0000002200227308 */ /* 0x000e220000002400 */
[----:B-1----:R-:W-:Y:S01]  /*43e0*/  FSEL R47, R47, -INF , P3 ;  /* 0xff8000002f2f7808 */ /* 0x002fe20001800000 */
[--C-:B------:R-:W-:Y:S01]  /*43f0*/  IMAD.MOV.U32 R108, RZ, RZ, R151.reuse ;  /* 0x000000ffff6c7224 */ /* 0x100fe200078e0097 */
[-C--:B------:R-:W-:Y:S01]  /*4400*/  MOV R98, R151.reuse ;  /* 0x0000009700627202 */ /* 0x080fe20000000f00 */
[--C-:B------:R-:W-:Y:S01]  /*4410*/  IMAD.MOV.U32 R106, RZ, RZ, R151.reuse ;  /* 0x000000ffff6a7224 */ /* 0x100fe200078e0097 */
[----:B------:R-:W-:Y:S01]  /*4420*/  FMNMX.FTZ R7, R47, R0, !PT ;  /* 0x000000002f077209 */ /* 0x000fe20007810000 */
[--C-:B------:R-:W-:Y:S01]  /*4430*/  IMAD.MOV.U32 R105, RZ, RZ, R151.reuse ;  /* 0x000000ffff697224 */ /* 0x100fe200078e0097 */
[-C--:B------:R-:W-:Y:S01]  /*4440*/  MOV R95, R151.reuse ;  /* 0x00000097005f7202 */ /* 0x080fe20000000f00 */
[----:B------:R-:W1:Y:S01]  /*4450*/  MUFU.TANH R40, R40 ;  /* 0x0000002800287308 */ /* 0x000e620000002400 */
[----:B--2---:R-:W-:Y:S01]  /*4460*/  FSEL R53, R53, -INF , P1 ;  /* 0xff80000035357808 */ /* 0x004fe20000800000 */
[--C-:B------:R-:W-:Y:S01]  /*4470*/  IMAD.MOV.U32 R103, RZ, RZ, R151.reuse ;  /* 0x000000ffff677224 */ /* 0x100fe200078e0097 */
[C---:B------:R-:W-:Y:S01]  /*4480*/  ISETP.GT.AND P1, PT, R3.reuse, 0x31, PT ;  /* 0x000000310300780c */ /* 0x040fe20003f24270 */
[--C-:B------:R-:W-:Y:S01]  /*4490*/  IMAD.MOV.U32 R102, RZ, RZ, R151.reuse ;  /* 0x000000ffff667224 */ /* 0x100fe200078e0097 */
[-C--:B------:R-:W-:Y:S01]  /*44a0*/  MOV R92, R151.reuse ;  /* 0x00000097005c7202 */ /* 0x080fe20000000f00 */
[--C-:B------:R-:W-:Y:S01]  /*44b0*/  IMAD.MOV.U32 R100, RZ, RZ, R151.reuse ;  /* 0x000000ffff647224 */ /* 0x100fe200078e0097 */
[-C--:B------:R-:W-:Y:S01]  /*44c0*/  MOV R89, R151.reuse ;  /* 0x0000009700597202 */ /* 0x080fe20000000f00 */
[----:B------:R-:W2:Y:S01]  /*44d0*/  MUFU.TANH R35, R35 ;  /* 0x0000002300237308 */ /* 0x000ea20000002400 */
        /* <DEDUP_REMOVED lines=11> */
[--C-:B------:R-:W-:Y:S01]  /*4590*/  IMAD.MOV.U32 R93, RZ, RZ, R151.reuse ;  /* 0x000000ffff5d7224 */ /* 0x100fe200078e0097 */
[-C--:B------:R-:W-:Y:S01]  /*45a0*/  MOV R80, R151.reuse ;  /* 0x0000009700507202 */ /* 0x080fe20000000f00 */
[--C-:B------:R-:W-:Y:S01]  /*45b0*/  IMAD.MOV.U32 R91, RZ, RZ, R151.reuse ;  /* 0x000000ffff5b7224 */ /* 0x100fe200078e0097 */
[-C--:B------:R-:W-:Y:S01]  /*45c0*/  MOV R77, R151.reuse ;  /* 0x00000097004d7202 */ /* 0x080fe20000000f00 */
[----:B------:R-:W1:Y:S01]  /*45d0*/  MUFU.TANH R38, R38 ;  /* 0x0000002600267308 */ /* 0x000e620000002400 */
[----:B--2---:R-:W-:Y:S01]  /*45e0*/  FSEL R35, R35, -INF , P1 ;  /* 0xff80000023237808 */ /* 0x004fe20000800000 */
[--C-:B------:R-:W-:Y:S01]  /*45f0*/  IMAD.MOV.U32 R90, RZ, RZ, R151.reuse ;  /* 0x000000ffff5a7224 */ /* 0x100fe200078e0097 */
[-C--:B------:R-:W-:Y:S01]  /*4600*/  MOV R74, R151.reuse ;  /* 0x00000097004a7202 */ /* 0x080fe20000000f00 */
        /* <DEDUP_REMOVED lines=11> */
[----:B------:R-:W-:Y:S01]  /*46c0*/  MOV R65, R151 ;  /* 0x0000009700417202 */ /* 0x000fe20000000f00 */
[----:B------:R-:W0:Y:S01]  /*46d0*/  MUFU.TANH R39, R39 ;  /* 0x0000002700277308 */ /* 0x000e220000002400 */
[----:B-1----:R-:W-:Y:S01]  /*46e0*/  FSEL R38, R38, -INF , P6 ;  /* 0xff80000026267808 */ /* 0x002fe20003000000 */
[----:B------:R-:W-:-:S02]  /*46f0*/  IMAD.MOV.U32 R81, RZ, RZ, R151 ;  /* 0x000000ffff517224 */ /* 0x000fc400078e0097 */
[--C-:B------:R-:W-:Y:S01]  /*4700*/  IMAD.MOV.U32 R79, RZ, RZ, R151.reuse ;  /* 0x000000ffff4f7224 */ /* 0x100fe200078e0097 */
[----:B------:R-:W-:Y:S01]  /*4710*/  FMNMX.FTZ R0, R38, R7, !PT ;  /* 0x0000000726007209 */ /* 0x000fe20007810000 */
[--C-:B------:R-:W-:Y:S02]  /*4720*/  IMAD.MOV.U32 R78, RZ, RZ, R151.reuse ;  /* 0x000000ffff4e7224 */ /* 0x100fe400078e0097 */
[----:B------:R-:W1:Y:S01]  /*4730*/  MUFU.TANH R45, R45 ;  /* 0x0000002d002d7308 */ /* 0x000e620000002400 */
[----:B--2---:R-:W-:Y:S01]  /*4740*/  FSEL R44, R44, -INF , P4 ;  /* 0xff8000002c2c7808 */ /* 0x004fe20002000000 */
[--C-:B------:R-:W-:Y:S01]  /*4750*/  IMAD.MOV.U32 R76, RZ, RZ, R151.reuse ;  /* 0x000000ffff4c7224 */ /* 0x100fe200078e0097 */
[----:B------:R-:W-:Y:S01]  /*4760*/  ISETP.GT.AND P4, PT, R3, 0x40, PT ;  /* 0x000000400300780c */ /* 0x000fe20003f84270 */
[--C-:B------:R-:W-:Y:S02]  /*4770*/  IMAD.MOV.U32 R75, RZ, RZ, R151.reuse ;  /* 0x000000ffff4b7224 */ /* 0x100fe400078e0097 */
[----:B------:R-:W-:-:S02]  /*4780*/  IMAD.MOV.U32 R73, RZ, RZ, R151 ;  /* 0x000000ffff497224 */ /* 0x000fc400078e0097 */
[----:B------:R-:W2:Y:S01]  /*4790*/  MUFU.TANH R26, R26 ;  /* 0x0000001a001a7308 */ /* 0x000ea20000002400 */
[----:B0-----:R-:W-:Y:S01]  /*47a0*/  FSEL R39, R39, -INF , P5 ;  /* 0xff80000027277808 */ /* 0x001fe20002800000 */
[--C-:B------:R-:W-:Y:S02]  /*47b0*/  IMAD.MOV.U32 R72, RZ, RZ, R151.reuse ;  /* 0x000000ffff487224 */ /* 0x100fe400078e0097 */
[--C-:B------:R-:W-:Y:S01]  /*47c0*/  IMAD.MOV.U32 R70, RZ, RZ, R151.reuse ;  /* 0x000000ffff467224 */ /* 0x100fe200078e0097 */
[----:B------:R-:W-:Y:S01]  /*47d0*/  FMNMX.FTZ R7, R39, R0, !PT ;  /* 0x0000000027077209 */ /* 0x000fe20007810000 */
[--C-:B------:R-:W-:Y:S02]  /*47e0*/  IMAD.MOV.U32 R69, RZ, RZ, R151.reuse ;  /* 0x000000ffff457224 */ /* 0x100fe400078e0097 */
[----:B------:R-:W0:Y:S01]  /*47f0*/  MUFU.TANH R32, R32 ;  /* 0x0000002000207308 */ /* 0x000e220000002400 */
[----:B-1----:R-:W-:Y:S01]  /*4800*/  FSEL R45, R45, -INF , P3 ;  /* 0xff8000002d2d7808 */ /* 0x002fe20001800000 */
[--C-:B------:R-:W-:Y:S01]  /*4810*/  IMAD.MOV.U32 R67, RZ, RZ, R151.reuse ;  /* 0x000000ffff437224 */ /* 0x100fe200078e0097 */
[----:B------:R-:W-:Y:S01]  /*4820*/  ISETP.GT.AND P3, PT, R3, 0x41, PT ;  /* 0x000000410300780c */ /* 0x000fe20003f64270 */
[----:B------:R-:W-:-:S02]  /*4830*/  IMAD.MOV.U32 R66, RZ, RZ, R151 ;  /* 0x000000ffff427224 */ /* 0x000fc400078e0097 */
[----:B------:R-:W-:Y:S02]  /*4840*/  IMAD.MOV.U32 R64, RZ, RZ, R151 ;  /* 0x000000ffff407224 */ /* 0x000fe400078e0097 */
[----:B------:R-:W1:Y:S01]  /*4850*/  MUFU.TANH R27, R27 ;  /* 0x0000001b001b7308 */ /* 0x000e620000002400 */
[----:B--2---:R-:W-:-:S04]  /*4860*/  FSEL R26, R26, -INF , P4 ;  /* 0xff8000001a1a7808 */ /* 0x004fc80002000000 */
[----:B------:R-:W-:-:S03]  /*4870*/  FMNMX.FTZ R0, R26, R7, !PT ;  /* 0x000000071a007209 */ /* 0x000fc60007810000 */
[----:B------:R-:W2:Y:S01]  /*4880*/  MUFU.TANH R33, R33 ;  /* 0x0000002100217308 */ /* 0x000ea20000002400 */
[----:B0-----:R-:W-:Y:S02]  /*4890*/  FSEL R32, R32, -INF , P2 ;  /* 0xff80000020207808 */ /* 0x001fe40001000000 */
[----:B------:R-:W-:-:S05]  /*48a0*/  ISETP.GT.AND P2, PT, R3, 0x48, PT ;  /* 0x000000480300780c */ /* 0x000fca0003f44270 */
[----:B------:R-:W0:Y:S01]  /*48b0*/  MUFU.TANH R30, R30 ;  /* 0x0000001e001e7308 */ /* 0x000e220000002400 */
[----:B-1----:R-:W-:-:S07]  /*48c0*/  FSEL R27, R27, -INF , P3 ;  /* 0xff8000001b1b7808 */ /* 0x002fce0001800000 */
[----:B------:R-:W1:Y:S01]  /*48d0*/  MUFU.TANH R31, R31 ;  /* 0x0000001f001f7308 */ /* 0x000e620000002400 */
[----:B--2---:R-:W-:Y:S02]  /*48e0*/  FSEL R33, R33, -INF , P1 ;  /* 0xff80000021217808 */ /* 0x004fe40000800000 */
[----:B------:R-:W-:Y:S02]  /*48f0*/  ISETP.GT.AND P1, PT, R3, 0x49, PT ;  /* 0x000000490300780c */ /* 0x000fe40003f24270 */
[----:B------:R-:W-:-:S03]  /*4900*/  FMNMX.FTZ R3, R27, R0, !PT ;  /* 0x000000001b037209 */ /* 0x000fc60007810000 */
[----:B------:R-:W2:Y:S01]  /*4910*/  MUFU.TANH R36, R36 ;  /* 0x0000002400247308 */ /* 0x000ea20000002400 */
[----:B0-----:R-:W-:-:S04]  /*4920*/  FSEL R30, R30, -INF , P2 ;  /* 0xff8000001e1e7808 */ /* 0x001fc80001000000 */
[----:B------:R-:W-:-:S03]  /*4930*/  FMNMX.FTZ R0, R30, R3, !PT ;  /* 0x000000031e007209 */ /* 0x000fc60007810000 */
[----:B------:R-:W0:Y:S01]  /*4940*/  MUFU.TANH R37, R37 ;  /* 0x0000002500257308 */ /* 0x000e220000002400 */
[----:B-1----:R-:W-:-:S04]  /*4950*/  FSEL R31, R31, -INF , P1 ;  /* 0xff8000001f1f7808 */ /* 0x002fc80000800000 */
[----:B------:R-:W-:-:S03]  /*4960*/  FMNMX.FTZ R0, R31, R0, !PT ;  /* 0x000000001f007209 */ /* 0x000fc60007810000 */
[----:B------:R-:W1:Y:S01]  /*4970*/  MUFU.TANH R24, R24 ;  /* 0x0000001800187308 */ /* 0x000e620000002400 */
[----:B--2---:R-:W-:Y:S01]  /*4980*/  FSEL R36, R36, -INF , P6 ;  /* 0xff80000024247808 */ /* 0x004fe20003000000 */
[----:B------:R-:W2:Y:S06]  /*4990*/  SHFL.BFLY PT, R3, R0, 0x2, 0x1f ;  /* 0x0c401f0000037f89 */ /* 0x000eac00000e0000 */
[----:B------:R-:W3:Y:S01]  /*49a0*/  MUFU.TANH R25, R25 ;  /* 0x0000001900197308 */ /* 0x000ee20000002400 */
[----:B0-----:R-:W-:-:S07]  /*49b0*/  FSEL R37, R37, -INF , P5 ;  /* 0xff80000025257808 */ /* 0x001fce0002800000 */
[----:B------:R-:W0:Y:S01]  /*49c0*/  MUFU.TANH R28, R28 ;  /* 0x0000001c001c7308 */ /* 0x000e220000002400 */
[----:B-1----:R-:W-:-:S07]  /*49d0*/  FSEL R24, R24, -INF , P4 ;  /* 0xff80000018187808 */ /* 0x002fce0002000000 */
[----:B------:R-:W1:Y:S01]  /*49e0*/  MUFU.TANH R29, R29 ;  /* 0x0000001d001d7308 */ /* 0x000e620000002400 */
[----:B---3--:R-:W-:Y:S02]  /*49f0*/  FSEL R25, R25, -INF , P3 ;  /* 0xff80000019197808 */ /* 0x008fe40001800000 */
[----:B--2---:R-:W-:-:S05]  /*4a00*/  FMNMX.FTZ R3, R0, R3, !PT ;  /* 0x0000000300037209 */ /* 0x004fca0007810000 */
[----:B------:R-:W2:Y:S01]  /*4a10*/  SHFL.BFLY PT, R6, R3, 0x1, 0x1f ;  /* 0x0c201f0003067f89 */ /* 0x000ea200000e0000 */
[----:B0-----:R-:W-:Y:S02]  /*4a20*/  FSEL R28, R28, -INF , P2 ;  /* 0xff8000001c1c7808 */ /* 0x001fe40001000000 */
[----:B-1----:R-:W-:Y:S02]  /*4a30*/  FSEL R29, R29, -INF , P1 ;  /* 0xff8000001d1d7808 */ /* 0x002fe40000800000 */
[----:B--2---:R-:W-:Y:S02]  /*4a40*/  FMNMX.FTZ R6, R3, R6, !PT ;  /* 0x0000000603067209 */ /* 0x004fe40007810000 */
[----:B------:R-:W-:Y:S02]  /*4a50*/  FMNMX.FTZ R3, R56, R57, !PT ;  /* 0x0000003938037209 */ /* 0x000fe40007810000 */
[C---:B------:R-:W-:Y:S01]  /*4a60*/  FSETP.NEU.FTZ.AND P0, PT, R6.reuse, -INF , PT ;  /* 0xff8000000600780b */ /* 0x040fe20003f1d000 */
[----:B------:R-:W-:Y:S01]  /*4a70*/  FMUL.FTZ R2, R6, UR7 ;  /* 0x0000000706027c20 */ /* 0x000fe20008410000 */
[----:B------:R-:W-:-:S04]  /*4a80*/  FMNMX.FTZ R0, R60, R3, !PT ;  /* 0x000000033c007209 */ /* 0x000fc80007810000 */
[----:B------:R-:W-:Y:S02]  /*4a90*/  FMNMX.FTZ R3, R61, R0, !PT ;  /* 0x000000003d037209 */ /* 0x000fe40007810000 */
[----:B------:R-:W-:Y:S02]  /*4aa0*/  FSEL R7, R2, RZ, P0 ;  /* 0x000000ff02077208 */ /* 0x000fe40000000000 */
[----:B------:R-:W-:Y:S02]  /*4ab0*/  FMNMX.FTZ R0, R48, R3, !PT ;  /* 0x0000000330007209 */ /* 0x000fe40007810000 */
[----:B------:R-:W-:Y:S01]  /*4ac0*/  ISETP.NE.AND P0, PT, R9, RZ, PT ;  /* 0x000000ff0900720c */ /* 0x000fe20003f05270 */
[--C-:B------:R-:W-:Y:S01]  /*4ad0*/  FFMA.FTZ R58, R58, UR7, -R7.reuse ;  /* 0x000000073a3a7c23 */ /* 0x100fe20008010807 */
[----:B------:R-:W-:Y:S01]  /*4ae0*/  FMNMX.FTZ R3, R49, R0, !PT ;  /* 0x0000000031037209 */ /* 0x000fe20007810000 */
[--C-:B------:R-:W-:Y:S01]  /*4af0*/  FFMA.FTZ R59, R59, UR7, -R7.reuse ;  /* 0x000000073b3b7c23 */ /* 0x100fe20008010807 */
[--C-:B------:R-:W-:Y:S01]  /*4b00*/  FFMA.FTZ R62, R62, UR7, -R7.reuse ;  /* 0x000000073e3e7c23 */ /* 0x100fe20008010807 */
[--C-:B------:R-:W-:Y:S01]  /*4b10*/  FFMA.FTZ R63, R63, UR7, -R7.reuse ;  /* 0x000000073f3f7c23 */ /* 0x100fe20008010807 */
[----:B------:R-:W-:Y:S01]  /*4b20*/  FMNMX.FTZ R0, R52, R3, !PT ;  /* 0x0000000334007209 */ /* 0x000fe20007810000 */
[----:B------:R-:W-:Y:S01]  /*4b30*/  MUFU.EX2 R58, R58 ;  /* 0x0000003a003a7308 */ /* 0x000fe20000000800 */
[--C-:B------:R-:W-:Y:S01]  /*4b40*/  FFMA.FTZ R50, R50, UR7, -R7.reuse ;  /* 0x0000000732327c23 */ /* 0x100fe20008010807 */
[--C-:B------:R-:W-:Y:S01]  /*4b50*/  FFMA.FTZ R51, R51, UR7, -R7.reuse ;  /* 0x0000000733337c23 */ /* 0x100fe20008010807 */
[----:B------:R-:W-:Y:S01]  /*4b60*/  FMNMX.FTZ R3, R53, R0, !PT ;  /* 0x0000000035037209 */ /* 0x000fe20007810000 */
[--C-:B------:R-:W-:Y:S01]  /*4b70*/  FFMA.FTZ R54, R54, UR7, -R7.reuse ;  /* 0x0000000736367c23 */ /* 0x100fe20008010807 */
[--C-:B------:R-:W-:Y:S01]  /*4b80*/  FFMA.FTZ R55, R55, UR7, -R7.reuse ;  /* 0x0000000737377c23 */ /* 0x100fe20008010807 */
[--C-:B------:R-:W-:Y:S01]  /*4b90*/  FFMA.FTZ R42, R42, UR7, -R7.reuse ;  /* 0x000000072a2a7c23 */ /* 0x100fe20008010807 */
[----:B------:R-:W-:Y:S01]  /*4ba0*/  FMNMX.FTZ R0, R40, R3, !PT ;  /* 0x0000000328007209 */ /* 0x000fe20007810000 */
[----:B------:R-:W0:Y:S01]  /*4bb0*/  MUFU.EX2 R59, R59 ;  /* 0x0000003b003b7308 */ /* 0x000e220000000800 */
[--C-:B------:R-:W-:Y:S01]  /*4bc0*/  FFMA.FTZ R43, R43, UR7, -R7.reuse ;  /* 0x000000072b2b7c23 */ /* 0x100fe20008010807 */
        /* <DEDUP_REMOVED lines=14> */
[----:B------:R-:W1:Y:S01]  /*4cb0*/  MUFU.EX2 R63, R63 ;  /* 0x0000003f003f7308 */ /* 0x000e620000000800 */
[----:B------:R-:W-:Y:S01]  /*4cc0*/  FFMA.FTZ R7, R31, UR7, -R7 ;  /* 0x000000071f077c23 */ /* 0x000fe20008010807 */
[----:B0-----:R-:W-:Y:S01]  /*4cd0*/  F2FP.BF16.F32.PACK_AB R209, R59, R58 ;  /* 0x0000003a3bd1723e */ /* 0x001fe200000010ff */
[----:B------:R-:W-:Y:S01]  /*4ce0*/  IMAD.MOV.U32 R31, RZ, RZ, R151 ;  /* 0x000000ffff1f7224 */ /* 0x000fe200078e0097 */
[----:B------:R-:W-:-:S04]  /*4cf0*/  FMNMX.FTZ R3, R33, R0, !PT ;  /* 0x0000000021037209 */ /* 0x000fc80007810000 */
[----:B------:R-:W-:Y:S01]  /*4d00*/  FMNMX.FTZ R0, R36, R3, !PT ;  /* 0x0000000324007209 */ /* 0x000fe20007810000 */
[----:B------:R-:W-:Y:S03]  /*4d10*/  MUFU.EX2 R50, R50 ;  /* 0x0000003200327308 */ /* 0x000fe60000000800 */
[----:B------:R-:W-:-:S04]  /*4d20*/  FMNMX.FTZ R3, R37, R0, !PT ;  /* 0x0000000025037209 */ /* 0x000fc80007810000 */
[----:B------:R-:W-:Y:S01]  /*4d30*/  FMNMX.FTZ R0, R24, R3, !PT ;  /* 0x0000000318007209 */ /* 0x000fe20007810000 */
[----:B------:R-:W0:Y:S01]  /*4d40*/  MUFU.EX2 R51, R51 ;  /* 0x0000003300337308 */ /* 0x000e220000000800 */
[----:B-1----:R-:W-:Y:S02]  /*4d50*/  F2FP.BF16.F32.PACK_AB R211, R63, R62 ;  /* 0x0000003e3fd3723e */ /* 0x002fe400000010ff */
[----:B------:R-:W-:-:S04]  /*4d60*/  FMNMX.FTZ R3, R25, R0, !PT ;  /* 0x0000000019037209 */ /* 0x000fc80007810000 */
[----:B------:R-:W-:Y:S01]  /*4d70*/  FMNMX.FTZ R0, R28, R3, !PT ;  /* 0x000000031c007209 */ /* 0x000fe20007810000 */
[----:B------:R1:W-:Y:S03]  /*4d80*/  MUFU.EX2 R195, R7 ;  /* 0x0000000700c37308 */ /* 0x0003e60000000800 */
[----:B------:R-:W-:-:S05]  /*4d90*/  FMNMX.FTZ R0, R29, R0, !PT ;  /* 0x000000001d007209 */ /* 0x000fca0007810000 */
[----:B------:R-:W2:Y:S01]  /*4da0*/  SHFL.BFLY PT, R3, R0, 0x2, 0x1f ;  /* 0x0c401f0000037f89 */ /* 0x000ea200000e0000 */
[----:B-1----:R-:W-:Y:S01]  /*4db0*/  FADD.FTZ R7, R58, R59 ;  /* 0x0000003b3a077221 */ /* 0x002fe20000010000 */
[----:B------:R-:W-:Y:S01]  /*4dc0*/  MUFU.EX2 R54, R54 ;  /* 0x0000003600367308 */ /* 0x000fe20000000800 */
[----:B0-----:R-:W-:Y:S01]  /*4dd0*/  F2FP.BF16.F32.PACK_AB R205, R51, R50 ;  /* 0x0000003233cd723e */ /* 0x001fe200000010ff */
[----:B------:R-:W-:Y:S01]  /*4de0*/  IMAD.MOV.U32 R58, RZ, RZ, R151 ;  /* 0x000000ffff3a7224 */ /* 0x000fe200078e0097 */
[----:B------:R-:W-:-:S05]  /*4df0*/  MOV R59, R151 ;  /* 0x00000097003b7202 */ /* 0x000fca0000000f00 */
[----:B------:R-:W0:Y:S08]  /*4e00*/  MUFU.EX2 R55, R55 ;  /* 0x0000003700377308 */ /* 0x000e300000000800 */
[----:B------:R-:W-:Y:S01]  /*4e10*/  MUFU.EX2 R42, R42 ;  /* 0x0000002a002a7308 */ /* 0x000fe20000000800 */
[----:B--2---:R-:W-:-:S07]  /*4e20*/  FMNMX.FTZ R2, R0, R3, !PT ;  /* 0x0000000300027209 */ /* 0x004fce0007810000 */
[----:B------:R-:W1:Y:S01]  /*4e30*/  MUFU.EX2 R43, R43 ;  /* 0x0000002b002b7308 */ /* 0x000e620000000800 */
[----:B0-----:R-:W-:Y:S01]  /*4e40*/  F2FP.BF16.F32.PACK_AB R207, R55, R54 ;  /* 0x0000003637cf723e */ /* 0x001fe200000010ff */
[----:B------:R-:W0:Y:S06]  /*4e50*/  SHFL.BFLY PT, R3, R2, 0x1, 0x1f ;  /* 0x0c201f0002037f89 */ /* 0x000e2c00000e0000 */
[----:B------:R-:W-:Y:S08]  /*4e60*/  MUFU.EX2 R46, R46 ;  /* 0x0000002e002e7308 */ /* 0x000ff00000000800 */
[----:B------:R-:W2:Y:S01]  /*4e70*/  MUFU.EX2 R47, R47 ;  /* 0x0000002f002f7308 */ /* 0x000ea20000000800 */
[----:B-1----:R-:W-:-:S07]  /*4e80*/  F2FP.BF16.F32.PACK_AB R201, R43, R42 ;  /* 0x0000002a2bc9723e */ /* 0x002fce00000010ff */
[----:B------:R-:W-:Y:S01]  /*4e90*/  MUFU.EX2 R34, R34 ;  /* 0x0000002200227308 */ /* 0x000fe20000000800 */
[----:B0-----:R-:W-:Y:S01]  /*4ea0*/  FMNMX.FTZ R3, R2, R3, !PT ;  /* 0x0000000302037209 */ /* 0x001fe20007810000 */
[----:B------:R-:W-:Y:S01]  /*4eb0*/  FADD.FTZ R2, R62, R7 ;  /* 0x000000073e027221 */ /* 0x000fe20000010000 */
[----:B------:R-:W-:Y:S02]  /*4ec0*/  MOV R62, R151 ;  /* 0x00000097003e7202 */ /* 0x000fe40000000f00 */
[C---:B------:R-:W-:Y:S01]  /*4ed0*/  FSETP.NEU.FTZ.AND P1, PT, R3.reuse, -INF , PT ;  /* 0xff8000000300780b */ /* 0x040fe20003f3d000 */
[----:B------:R-:W-:Y:S01]  /*4ee0*/  FMUL.FTZ R0, R3, UR7 ;  /* 0x0000000703007c20 */ /* 0x000fe20008410000 */
[----:B------:R-:W-:Y:S01]  /*4ef0*/  FADD.FTZ R7, R63, R2 ;  /* 0x000000023f077221 */ /* 0x000fe20000010000 */
[----:B------:R-:W0:Y:S01]  /*4f00*/  MUFU.EX2 R35, R35 ;  /* 0x0000002300237308 */ /* 0x000e220000000800 */
[----:B--2---:R-:W-:Y:S01]  /*4f10*/  F2FP.BF16.F32.PACK_AB R203, R47, R46 ;  /* 0x0000002e2fcb723e */ /* 0x004fe200000010ff */
[----:B------:R-:W-:Y:S01]  /*4f20*/  IMAD.MOV.U32 R63, RZ, RZ, R151 ;  /* 0x000000ffff3f7224 */ /* 0x000fe200078e0097 */
[----:B------:R-:W-:Y:S01]  /*4f30*/  FSEL R0, R0, RZ, P1 ;  /* 0x000000ff00007208 */ /* 0x000fe20000800000 */
[----:B------:R-:W-:Y:S01]  /*4f40*/  FADD.FTZ R2, R50, R7 ;  /* 0x0000000732027221 */ /* 0x000fe20000010000 */
[----:B------:R-:W-:-:S02]  /*4f50*/  PLOP3.LUT P1, PT, PT, PT, UP0, 0x80, 0x0 ;  /* 0x000000000000781c */ /* 0x000fc40003f2f008 */
[-C--:B------:R-:W-:Y:S01]  /*4f60*/  MOV R50, R151.reuse ;  /* 0x0000009700327202 */ /* 0x080fe20000000f00 */
[--C-:B------:R-:W-:Y:S01]  /*4f70*/  FFMA.FTZ R56, R56, UR7, -R0.reuse ;  /* 0x0000000738387c23 */ /* 0x100fe20008010800 */
[--C-:B------:R-:W-:Y:S01]  /*4f80*/  FFMA.FTZ R57, R57, UR7, -R0.reuse ;  /* 0x0000000739397c23 */ /* 0x100fe20008010800 */
[--C-:B------:R-:W-:Y:S01]  /*4f90*/  FFMA.FTZ R60, R60, UR7, -R0.reuse ;  /* 0x000000073c3c7c23 */ /* 0x100fe20008010800 */
[--C-:B------:R-:W-:Y:S01]  /*4fa0*/  FFMA.FTZ R61, R61, UR7, -R0.reuse ;  /* 0x000000073d3d7c23 */ /* 0x100fe20008010800 */
[--C-:B------:R-:W-:Y:S01]  /*4fb0*/  FFMA.FTZ R48, R48, UR7, -R0.reuse ;  /* 0x0000000730307c23 */ /* 0x100fe20008010800 */
[--C-:B------:R-:W-:Y:S01]  /*4fc0*/  FFMA.FTZ R49, R49, UR7, -R0.reuse ;  /* 0x0000000731317c23 */ /* 0x100fe20008010800 */
[----:B------:R-:W-:Y:S01]  /*4fd0*/  MUFU.EX2 R56, R56 ;  /* 0x0000003800387308 */ /* 0x000fe20000000800 */
[--C-:B------:R-:W-:Y:S01]  /*4fe0*/  FFMA.FTZ R52, R52, UR7, -R0.reuse ;  /* 0x0000000734347c23 */ /* 0x100fe20008010800 */
[----:B------:R-:W-:Y:S01]  /*4ff0*/  FFMA.FTZ R53, R53, UR7, -R0 ;  /* 0x0000000735357c23 */ /* 0x000fe20008010800 */
[----:B------:R-:W-:Y:S01]  /*5000*/  FADD.FTZ R9, R51, R2 ;  /* 0x0000000233097221 */ /* 0x000fe20000010000 */
[--C-:B------:R-:W-:Y:S01]  /*5010*/  FFMA.FTZ R40, R40, UR7, -R0.reuse ;  /* 0x0000000728287c23 */ /* 0x100fe20008010800 */
[--C-:B------:R-:W-:Y:S01]  /*5020*/  FFMA.FTZ R41, R41, UR7, -R0.reuse ;  /* 0x0000000729297c23 */ /* 0x100fe20008010800 */
[--C-:B------:R-:W-:Y:S01]  /*5030*/  FFMA.FTZ R44, R44, UR7, -R0.reuse ;  /* 0x000000072c2c7c23 */ /* 0x100fe20008010800 */
[----:B------:R-:W-:Y:S01]  /*5040*/  FADD.FTZ R14, R54, R9 ;  /* 0x00000009360e7221 */ /* 0x000fe20000010000 */
[----:B------:R-:W1:Y:S01]  /*5050*/  MUFU.EX2 R57, R57 ;  /* 0x0000003900397308 */ /* 0x000e620000000800 */
[--C-:B------:R-:W-:Y:S01]  /*5060*/  FFMA.FTZ R45, R45, UR7, -R0.reuse ;  /* 0x000000072d2d7c23 */ /* 0x100fe20008010800 */
[----:B------:R-:W-:Y:S01]  /*5070*/  FFMA.FTZ R32, R32, UR7, -R0 ;  /* 0x0000000720207c23 */ /* 0x000fe20008010800 */
[----:B------:R-:W-:Y:S01]  /*5080*/  FADD.FTZ R9, R55, R14 ;  /* 0x0000000e37097221 */ /* 0x000fe20000010000 */
[--C-:B------:R-:W-:Y:S01]  /*5090*/  FFMA.FTZ R33, R33, UR7, -R0.reuse ;  /* 0x0000000721217c23 */ /* 0x100fe20008010800 */
[--C-:B------:R-:W-:Y:S01]  /*50a0*/  FFMA.FTZ R36, R36, UR7, -R0.reuse ;  /* 0x0000000724247c23 */ /* 0x100fe20008010800 */
[--C-:B------:R-:W-:Y:S01]  /*50b0*/  FFMA.FTZ R37, R37, UR7, -R0.reuse ;  /* 0x0000000725257c23 */ /* 0x100fe20008010800 */
[----:B------:R-:W-:Y:S01]  /*50c0*/  FADD.FTZ R14, R42, R9 ;  /* 0x000000092a0e7221 */ /* 0x000fe20000010000 */
[----:B------:R-:W2:Y:S01]  /*50d0*/  MUFU.EX2 R60, R60 ;  /* 0x0000003c003c7308 */ /* 0x000ea20000000800 */
[--C-:B------:R-:W-:Y:S01]  /*50e0*/  FFMA.FTZ R24, R24, UR7, -R0.reuse ;  /* 0x0000000718187c23 */ /* 0x100fe20008010800 */
[----:B------:R-:W-:Y:S01]  /*50f0*/  FFMA.FTZ R25, R25, UR7, -R0 ;  /* 0x0000000719197c23 */ /* 0x000fe20008010800 */
[----:B------:R-:W-:Y:S01]  /*5100*/  FADD.FTZ R9, R43, R14 ;  /* 0x0000000e2b097221 */ /* 0x000fe20000010000 */
[--C-:B------:R-:W-:Y:S01]  /*5110*/  FFMA.FTZ R28, R28, UR7, -R0.reuse ;  /* 0x000000071c1c7c23 */ /* 0x100fe20008010800 */
[----:B------:R-:W-:Y:S01]  /*5120*/  FFMA.FTZ R0, R29, UR7, -R0 ;  /* 0x000000071d007c23 */ /* 0x000fe20008010800 */
[----:B0-----:R-:W-:Y:S01]  /*5130*/  F2FP.BF16.F32.PACK_AB R197, R35, R34 ;  /* 0x0000002223c5723e */ /* 0x001fe200000010ff */
[----:B------:R-:W-:Y:S01]  /*5140*/  FADD.FTZ R14, R46, R9 ;  /* 0x000000092e0e7221 */ /* 0x000fe20000010000 */
[----:B------:R-:W0:Y:S01]  /*5150*/  MUFU.EX2 R61, R61 ;  /* 0x0000003d003d7308 */ /* 0x000e220000000800 */
[----:B-1----:R-:W-:Y:S01]  /*5160*/  FADD.FTZ R7, R56, R57 ;  /* 0x0000003938077221 */ /* 0x002fe20000010000 */
[----:B------:R-:W-:Y:S01]  /*5170*/  F2FP.BF16.F32.PACK_AB R208, R57, R56 ;  /* 0x0000003839d0723e */ /* 0x000fe200000010ff */
[----:B------:R-:W-:Y:S01]  /*5180*/  FADD.FTZ R9, R47, R14 ;  /* 0x0000000e2f097221 */ /* 0x000fe20000010000 */
[--C-:B------:R-:W-:Y:S01]  /*5190*/  IMAD.MOV.U32 R57, RZ, RZ, R151.reuse ;  /* 0x000000ffff397224 */ /* 0x100fe200078e0097 */
[----:B------:R-:W-:Y:S01]  /*51a0*/  MOV R56, R151 ;  /* 0x0000009700387202 */ /* 0x000fe20000000f00 */
[----:B------:R-:W-:-:S02]  /*51b0*/  IMAD.MOV.U32 R55, RZ, RZ, R151 ;  /* 0x000000ffff377224 */ /* 0x000fc400078e0097 */
[----:B------:R-:W-:Y:S01]  /*51c0*/  FADD.FTZ R14, R34, R9 ;  /* 0x00000009220e7221 */ /* 0x000fe20000010000 */
[----:B------:R-:W1:Y:S01]  /*51d0*/  MUFU.EX2 R48, R48 ;  /* 0x0000003000307308 */ /* 0x000e620000000800 */
[----:B--2---:R-:W-:Y:S01]  /*51e0*/  FADD.FTZ R2, R60, R7 ;  /* 0x000000073c027221 */ /* 0x004fe20000010000 */
[--C-:B------:R-:W-:Y:S02]  /*51f0*/  IMAD.MOV.U32 R54, RZ, RZ, R151.reuse ;  /* 0x000000ffff367224 */ /* 0x100fe400078e0097 */
[----:B------:R-:W-:Y:S01]  /*5200*/  FADD.FTZ R9, R35, R14 ;  /* 0x0000000e23097221 */ /* 0x000fe20000010000 */
[--C-:B------:R-:W-:Y:S01]  /*5210*/  IMAD.MOV.U32 R51, RZ, RZ, R151.reuse ;  /* 0x000000ffff337224 */ /* 0x100fe200078e0097 */
[-C--:B------:R-:W-:Y:S01]  /*5220*/  MOV R47, R151.reuse ;  /* 0x00000097002f7202 */ /* 0x080fe20000000f00 */
[--C-:B------:R-:W-:Y:S01]  /*5230*/  IMAD.MOV.U32 R46, RZ, RZ, R151.reuse ;  /* 0x000000ffff2e7224 */ /* 0x100fe200078e0097 */
[-C--:B------:R-:W-:Y:S01]  /*5240*/  MOV R35, R151.reuse ;  /* 0x0000009700237202 */ /* 0x080fe20000000f00 */
[----:B------:R-:W2:Y:S01]  /*5250*/  MUFU.EX2 R49, R49 ;  /* 0x0000003100317308 */ /* 0x000ea20000000800 */
[C---:B0-----:R-:W-:Y:S01]  /*5260*/  FADD.FTZ R7, R61.reuse, R2 ;  /* 0x000000023d077221 */ /* 0x041fe20000010000 */
[----:B------:R-:W-:Y:S01]  /*5270*/  F2FP.BF16.F32.PACK_AB R210, R61, R60 ;  /* 0x0000003c3dd2723e */ /* 0x000fe200000010ff */
[--C-:B------:R-:W-:Y:S01]  /*5280*/  IMAD.MOV.U32 R61, RZ, RZ, R151.reuse ;  /* 0x000000ffff3d7224 */ /* 0x100fe200078e0097 */
[----:B------:R-:W-:Y:S01]  /*5290*/  MOV R29, R151 ;  /* 0x00000097001d7202 */ /* 0x000fe20000000f00 */
[----:B------:R-:W-:-:S02]  /*52a0*/  IMAD.MOV.U32 R60, RZ, RZ, R151 ;  /* 0x000000ffff3c7224 */ /* 0x000fc400078e0097 */
[----:B------:R-:W-:Y:S01]  /*52b0*/  IMAD.MOV.U32 R43, RZ, RZ, R151 ;  /* 0x000000ffff2b7224 */ /* 0x000fe200078e0097 */
[----:B------:R-:W0:Y:S01]  /*52c0*/  MUFU.EX2 R52, R52 ;  /* 0x0000003400347308 */ /* 0x000e220000000800 */
[----:B-1----:R-:W-:Y:S01]  /*52d0*/  FADD.FTZ R2, R48, R7 ;  /* 0x0000000730027221 */ /* 0x002fe20000010000 */
[--C-:B------:R-:W-:Y:S02]  /*52e0*/  IMAD.MOV.U32 R42, RZ, RZ, R151.reuse ;  /* 0x000000ffff2a7224 */ /* 0x100fe400078e0097 */
[----:B------:R-:W-:-:S04]  /*52f0*/  IMAD.MOV.U32 R34, RZ, RZ, R151 ;  /* 0x000000ffff227224 */ /* 0x000fc800078e0097 */
[----:B------:R-:W1:Y:S01]  /*5300*/  MUFU.EX2 R53, R53 ;  /* 0x0000003500357308 */ /* 0x000e620000000800 */
[C---:B--2---:R-:W-:Y:S01]  /*5310*/  FADD.FTZ R7, R49.reuse, R2 ;  /* 0x0000000231077221 */ /* 0x044fe20000010000 */
[----:B------:R-:W-:Y:S01]  /*5320*/  F2FP.BF16.F32.PACK_AB R204, R49, R48 ;  /* 0x0000003031cc723e */ /* 0x000fe200000010ff */
[--C-:B------:R-:W-:Y:S02]  /*5330*/  IMAD.MOV.U32 R49, RZ, RZ, R151.reuse ;  /* 0x000000ffff317224 */ /* 0x100fe400078e0097 */
[----:B------:R-:W-:-:S03]  /*5340*/  IMAD.MOV.U32 R48, RZ, RZ, R151 ;  /* 0x000000ffff307224 */ /* 0x000fc600078e0097 */
[----:B------:R-:W2:Y:S01]  /*5350*/  MUFU.EX2 R40, R40 ;  /* 0x0000002800287308 */ /* 0x000ea20000000800 */
[----:B0-----:R-:W-:-:S07]  /*5360*/  FADD.FTZ R2, R52, R7 ;  /* 0x0000000734027221 */ /* 0x001fce0000010000 */
[----:B------:R-:W0:Y:S01]  /*5370*/  MUFU.EX2 R41, R41 ;  /* 0x0000002900297308 */ /* 0x000e220000000800 */
[C---:B-1----:R-:W-:Y:S01]  /*5380*/  FADD.FTZ R7, R53.reuse, R2 ;  /* 0x0000000235077221 */ /* 0x042fe20000010000 */
[----:B------:R-:W-:Y:S01]  /*5390*/  F2FP.BF16.F32.PACK_AB R206, R53, R52 ;  /* 0x0000003435ce723e */ /* 0x000fe200000010ff */
[----:B------:R-:W-:Y:S01]  /*53a0*/  IMAD.MOV.U32 R52, RZ, RZ, R151 ;  /* 0x000000ffff347224 */ /* 0x000fe200078e0097 */
[----:B------:R-:W-:-:S04]  /*53b0*/  MOV R53, R151 ;  /* 0x0000009700357202 */ /* 0x000fc80000000f00 */
[----:B------:R-:W1:Y:S01]  /*53c0*/  MUFU.EX2 R44, R44 ;  /* 0x0000002c002c7308 */ /* 0x000e620000000800 */
[----:B--2---:R-:W-:-:S07]  /*53d0*/  FADD.FTZ R2, R40, R7 ;  /* 0x0000000728027221 */ /* 0x004fce0000010000 */
[----:B------:R-:W2:Y:S01]  /*53e0*/  MUFU.EX2 R45, R45 ;  /* 0x0000002d002d7308 */ /* 0x000ea20000000800 */
[C---:B0-----:R-:W-:Y:S01]  /*53f0*/  FADD.FTZ R7, R41.reuse, R2 ;  /* 0x0000000229077221 */ /* 0x041fe20000010000 */
[----:B------:R-:W-:Y:S01]  /*5400*/  F2FP.BF16.F32.PACK_AB R200, R41, R40 ;  /* 0x0000002829c8723e */ /* 0x000fe200000010ff */
[----:B------:R-:W-:Y:S01]  /*5410*/  IMAD.MOV.U32 R40, RZ, RZ, R151 ;  /* 0x000000ffff287224 */ /* 0x000fe200078e0097 */
[----:B------:R-:W-:-:S04]  /*5420*/  MOV R41, R151 ;  /* 0x0000009700297202 */ /* 0x000fc80000000f00 */
[----:B------:R-:W0:Y:S01]  /*5430*/  MUFU.EX2 R32, R32 ;  /* 0x0000002000207308 */ /* 0x000e220000000800 */
[----:B-1----:R-:W-:-:S07]  /*5440*/  FADD.FTZ R2, R44, R7 ;  /* 0x000000072c027221 */ /* 0x002fce0000010000 */
[----:B------:R-:W1:Y:S01]  /*5450*/  MUFU.EX2 R38, R38 ;  /* 0x0000002600267308 */ /* 0x000e620000000800 */
[C---:B--2---:R-:W-:Y:S01]  /*5460*/  FADD.FTZ R7, R45.reuse, R2 ;  /* 0x000000022d077221 */ /* 0x044fe20000010000 */
[----:B------:R-:W-:Y:S01]  /*5470*/  F2FP.BF16.F32.PACK_AB R202, R45, R44 ;  /* 0x0000002c2dca723e */ /* 0x000fe200000010ff */
[----:B------:R-:W-:Y:S01]  /*5480*/  IMAD.MOV.U32 R45, RZ, RZ, R151 ;  /* 0x000000ffff2d7224 */ /* 0x000fe200078e0097 */
[----:B------:R-:W-:-:S04]  /*5490*/  MOV R44, R151 ;  /* 0x00000097002c7202 */ /* 0x000fc80000000f00 */
[----:B------:R-:W2:Y:S01]  /*54a0*/  MUFU.EX2 R33, R33 ;  /* 0x0000002100217308 */ /* 0x000ea20000000800 */
[----:B0-----:R-:W-:-:S07]  /*54b0*/  FADD.FTZ R2, R32, R7 ;  /* 0x0000000720027221 */ /* 0x001fce0000010000 */
        /* <DEDUP_REMOVED lines=15> */
[----:B--2---:R-:W-:-:S07]  /*55b0*/  FADD.FTZ R14, R26, R9 ;  /* 0x000000091a0e7221 */ /* 0x004fce0000010000 */
[----:B------:R-:W2:Y:S01]  /*55c0*/  MUFU.EX2 R24, R24 ;  /* 0x0000001800187308 */ /* 0x000ea20000000800 */
[C---:B0-----:R-:W-:Y:S01]  /*55d0*/  FADD.FTZ R19, R37.reuse, R2 ;  /* 0x0000000225137221 */ /* 0x041fe20000010000 */
[----:B------:R-:W-:Y:S01]  /*55e0*/  F2FP.BF16.F32.PACK_AB R198, R37, R36 ;  /* 0x0000002425c6723e */ /* 0x000fe200000010ff */
[--C-:B------:R-:W-:Y:S02]  /*55f0*/  IMAD.MOV.U32 R37, RZ, RZ, R151.reuse ;  /* 0x000000ffff257224 */ /* 0x100fe400078e0097 */
[----:B------:R-:W-:-:S03]  /*5600*/  IMAD.MOV.U32 R36, RZ, RZ, R151 ;  /* 0x000000ffff247224 */ /* 0x000fc600078e0097 */
        /* <DEDUP_REMOVED lines=8> */
[----:B0-----:R-:W-:-:S04]  /*5690*/  FADD.FTZ R14, R30, R9 ;  /* 0x000000091e0e7221 */ /* 0x001fc80000010000 */
[C---:B------:R-:W-:Y:S01]  /*56a0*/  FADD.FTZ R9, R195.reuse, R14 ;  /* 0x0000000ec3097221 */ /* 0x040fe20000010000 */
[----:B------:R-:W-:Y:S01]  /*56b0*/  F2FP.BF16.F32.PACK_AB R195, R195, R30 ;  /* 0x0000001ec3c3723e */ /* 0x000fe200000010ff */
[--C-:B------:R-:W-:Y:S01]  /*56c0*/  IMAD.MOV.U32 R30, RZ, RZ, R151.reuse ;  /* 0x000000ffff1e7224 */ /* 0x100fe200078e0097 */
[----:B------:R0:W3:Y:S01]  /*56d0*/  MUFU.EX2 R7, R0 ;  /* 0x0000000000077308 */ /* 0x0000e20000000800 */
[C---:B-1----:R-:W-:Y:S01]  /*56e0*/  FADD.FTZ R19, R25.reuse, R2 ;  /* 0x0000000219137221 */ /* 0x042fe20000010000 */
[----:B------:R-:W-:Y:S01]  /*56f0*/  F2FP.BF16.F32.PACK_AB R192, R25, R24 ;  /* 0x0000001819c0723e */ /* 0x000fe200000010ff */
[--C-:B------:R-:W-:Y:S01]  /*5700*/  IMAD.MOV.U32 R25, RZ, RZ, R151.reuse ;  /* 0x000000ffff197224 */ /* 0x100fe200078e0097 */
[----:B------:R-:W-:Y:S01]  /*5710*/  MOV R2, 0x3f800000 ;  /* 0x3f80000000027802 */ /* 0x000fe20000000f00 */
[----:B------:R-:W-:Y:S02]  /*5720*/  IMAD.MOV.U32 R24, RZ, RZ, R151 ;  /* 0x000000ffff187224 */ /* 0x000fe400078e0097 */
[----:B--2---:R-:W-:Y:S01]  /*5730*/  FADD.FTZ R14, R28, R19 ;  /* 0x000000131c0e7221 */ /* 0x004fe20000010000 */
[----:B0-----:R-:W-:-:S03]  /*5740*/  IMAD.MOV.U32 R0, RZ, RZ, 0x3f800000 ;  /* 0x3f800000ff007424 */ /* 0x001fc600078e00ff */
[C---:B---3--:R-:W-:Y:S01]  /*5750*/  FADD.FTZ R14, R7.reuse, R14 ;  /* 0x0000000e070e7221 */ /* 0x048fe20000010000 */
[----:B------:R-:W-:Y:S01]  /*5760*/  F2FP.BF16.F32.PACK_AB R194, R7, R28 ;  /* 0x0000001c07c2723e */ /* 0x000fe200000010ff */
[----:B------:R-:W-:Y:S01]  /*5770*/  IMAD.MOV.U32 R28, RZ, RZ, R151 ;  /* 0x000000ffff1c7224 */ /* 0x000fe200078e0097 */
[----:B------:R-:W-:Y:S01]  /*5780*/  MOV R7, UR6 ;  /* 0x0000000600077c02 */ /* 0x000fe20008000f00 */
[----:B------:R-:W-:Y:S06]  /*5790*/  @!P1 BRA `(.L_x_18) ;  /* 0x00000044002c9947 */ /* 0x000fec0003800000 */
[----:B------:R-:W-:Y:S01]  /*57a0*/  UMOV UR6, URZ ;  /* 0x0000003f00067c82 */ /* 0x000fe20008000000 */
[----:B------:R-:W-:Y:S01]  /*57b0*/  IMAD.U32 R212, RZ, RZ, UR60 ;  /* 0x0000003cffd47e24 */ /* 0x000fe2000f8e00ff */
[----:B------:R-:W-:Y:S01]  /*57c0*/  MOV R20, R3 ;  /* 0x0000000300147202 */ /* 0x000fe20000000f00 */
[----:B------:R-:W-:Y:S01]  /*57d0*/  IMAD.MOV.U32 R19, RZ, RZ, R6 ;  /* 0x000000ffff137224 */ /* 0x000fe200078e0006 */
[----:B------:R-:W-:Y:S01]  /*57e0*/  CS2R R150, SRZ ;  /* 0x0000000000967805 */ /* 0x000fe2000001ff00 */
[----:B------:R-:W-:Y:S01]  /*57f0*/  IMAD.U32 R216, RZ, RZ, UR6 ;  /* 0x00000006ffd87e24 */ /* 0x000fe2000f8e00ff */
[----:B------:R-:W-:Y:S01]  /*5800*/  MOV R21, UR6 ;  /* 0x0000000600157c02 */ /* 0x000fe20008000f00 */
[----:B------:R-:W-:Y:S01]  /*5810*/  IMAD.MOV.U32 R2, RZ, RZ, 0x3f800000 ;  /* 0x3f800000ff027424 */ /* 0x000fe200078e00ff */
        /* <DEDUP_REMOVED lines=62> */
[----:B------:R-:W-:Y:S01]  /*5c00*/  CS2R R24, SRZ ;  /* 0x0000000000187805 */ /* 0x000fe2000001ff00 */
[----:B------:R-:W-:-:S06]  /*5c10*/  ULDC UR61, c[0x0][0x9d8] ;  /* 0x00027600003d7ab9 */ /* 0x000fcc0000000800 */
.L_x_29:
[----:B------:R-:W-:Y:S02]  /*5c20*/  R2UR UR6, R21 ;  /* 0x00000000150672ca */ /* 0x000fe400000e0000 */
[----:B------:R-:W-:-:S11]  /*5c30*/  R2UR UR7, R216 ;  /* 0x00000000d80772ca */ /* 0x000fd600000e0000 */
[----:B------:R-:W-:-:S04]  /*5c40*/  UISETP.NE.AND UP0, UPT, UR6, 0x1, UPT ;  /* 0x000000010600788c */ /* 0x000fc8000bf05270 */
[----:B------:R-:W-:-:S04]  /*5c50*/  USEL UR6, URZ, 0x1, UP0 ;  /* 0x000000013f067887 */ /* 0x000fc80008000000 */
[----:B------:R-:W-:-:S06]  /*5c60*/  ULOP3.LUT UR6, UR7, UR6, URZ, 0x3c, !UPT ;  /* 0x0000000607067292 */ /* 0x000fcc000f8e3c3f */
[----:B------:R-:W-:Y:S01]  /*5c70*/  IMAD.U32 R7, RZ, RZ, UR6 ;  /* 0x00000006ff077e24 */ /* 0x000fe2000f8e00ff */
[----:B------:R-:W-:Y:S06]  /*5c80*/  @!P0 BRA `(.L_x_19) ;  /* 0x0000000000048947 */ /* 0x000fec0003800000 */
[----:B------:R-:W-:Y:S01]  /*5c90*/  BPT.TRAP 0x1 ;  /* 0x000000040000795c */ /* 0x000fe20000300000 */
.L_x_19:
[----:B------:R-:W-:Y:S02]  /*5ca0*/  R2UR UR6, R21 ;  /* 0x00000000150672ca */ /* 0x000fe400000e0000 */
[----:B------:R-:W-:Y:S02]  /*5cb0*/  R2UR UR7, R16 ;  /* 0x00000000100772ca */ /* 0x000fe400000e0000 */
[----:B------:R-:W-:-:S09]  /*5cc0*/  R2UR UR10, R7 ;  /* 0x00000000070a72ca */ /* 0x000fd200000e0000 */
[----:B------:R-:W-:-:S04]  /*5cd0*/  UIADD3 UR6, UR6, 0x1, URZ ;  /* 0x0000000106067890 */ /* 0x000fc8000fffe03f */
[----:B------:R-:W-:Y:S01]  /*5ce0*/  UISETP.NE.AND UP0, UPT, UR6, 0x2, UPT ;  /* 0x000000020600788c */ /* 0x000fe2000bf05270 */
[----:B------:R-:W-:-:S03]  /*5cf0*/  IMAD.U32 R3, RZ, RZ, UR10 ;  /* 0x0000000aff037e24 */ /* 0x000fc6000f8e00ff */
[----:B------:R-:W-:Y:S02]  /*5d00*/  USEL UR6, UR6, URZ, UP0 ;  /* 0x0000003f06067287 */ /* 0x000fe40008000000 */
[----:B------:R-:W-:Y:S02]  /*5d10*/  SHF.L.U32 R3, R3, 0x1f, RZ ;  /* 0x0000001f03037819 */ /* 0x000fe400000006ff */
[----:B------:R-:W-:Y:S02]  /*5d20*/  ULEA UR7, UR6, UR7, 0x3 ;  /* 0x0000000706077291 */ /* 0x000fe4000f8e183f */
[----:B------:R-:W-:-:S04]  /*5d30*/  IMAD.U32 R8, RZ, RZ, UR6 ;  /* 0x00000006ff087e24 */ /* 0x000fc8000f8e00ff */
[----:B------:R-:W-:-:S03]  /*5d40*/  MOV R213, UR7 ;  /* 0x0000000700d57c02 */ /* 0x000fc60008000f00 */
[----:B------:R0:W1:Y:S01]  /*5d50*/  SYNCS.PHASECHK.TRANS64.TRYWAIT P1, [UR7+0x38830], R3 ;  /* 0x03883003ff0075a7 */ /* 0x0000620008020147 */
[----:B------:R-:W-:Y:S05]  /*5d60*/  @!P0 BRA `(.L_x_20) ;  /* 0x0000000000048947 */ /* 0x000fea0003800000 */
[----:B------:R-:W-:Y:S01]  /*5d70*/  BPT.TRAP 0x1 ;  /* 0x000000040000795c */ /* 0x000fe20000300000 */
.L_x_20:
[----:B-1----:R-:W-:Y:S05]  /*5d80*/  @P1 BRA `(.L_x_21) ;  /* 0x00000000000c1947 */ /* 0x002fea0003800000 */
[----:B------:R-:W-:-:S13]  /*5d90*/  R2UR UR6, R213 ;  /* 0x00000000d50672ca */ /* 0x000fda00000e0000 */
[----:B------:R-:W1:Y:S02]  /*5da0*/  SYNCS.PHASECHK.TRANS64.TRYWAIT P1, [UR6+0x38830], R3 ;  /* 0x03883003ff0075a7 */ /* 0x000e640008020146 */
[----:B-1----:R-:W-:Y:S05]  /*5db0*/  @!P1 BRA `(.L_x_22) ;  /* 0x000000b800309947 */ /* 0x002fea0003800000 */
.L_x_21:
[----:B------:R-:W-:Y:S01]  /*5dc0*/  R2UR UR6, R15 ;  /* 0x000000000f0672ca */ /* 0x000fe200000e0000 */
[----:B------:R-:W-:Y:S01]  /*5dd0*/  WARPGROUP.ARRIVE ;  /* 0x00000000000079c5 */ /* 0x000fe20000000000 */
[----:B------:R-:W-:Y:S01]  /*5de0*/  R2UR UR60, R8 ;  /* 0x00000000083c72ca */ /* 0x000fe200000e0000 */
[----:B------:R-:W-:Y:S01]  /*5df0*/  UMOV UR59, 0x40000040 ;  /* 0x40000040003b7882 */ /* 0x000fe20000000000 */
[C---:B------:R-:W-:Y:S01]  /*5e00*/  R2UR UR56, R4.reuse ;  /* 0x00000000043872ca */ /* 0x040fe200000e0000 */
[----:B------:R-:W-:Y:S01]  /*5e10*/  UMOV UR43, 0x40000040 ;  /* 0x40000040002b7882 */ /* 0x000fe20000000000 */
[C---:B------:R-:W-:Y:S01]  /*5e20*/  R2UR UR57, R5.reuse ;  /* 0x00000000053972ca */ /* 0x040fe200000e0000 */
[----:B------:R-:W-:Y:S01]  /*5e30*/  UMOV UR47, 0x40000040 ;  /* 0x40000040002f7882 */ /* 0x000fe20000000000 */
[----:B01----:R-:W-:Y:S01]  /*5e40*/  MOV R3, UR41 ;  /* 0x0000002900037c02 */ /* 0x003fe20008000f00 */
[----:B------:R-:W-:Y:S01]  /*5e50*/  UMOV UR51, 0x40000040 ;  /* 0x4000004000337882 */ /* 0x000fe20000000000 */
[----:B------:R-:W-:Y:S01]  /*5e60*/  MOV R6, UR40 ;  /* 0x0000002800067c02 */ /* 0x000fe20008000f00 */
[----:B------:R-:W-:Y:S01]  /*5e70*/  UMOV UR55, 0x40000040 ;  /* 0x4000004000377882 */ /* 0x000fe20000000000 */
[C---:B------:R-:W-:Y:S01]  /*5e80*/  R2UR UR40, R4.reuse ;  /* 0x00000000042872ca */ /* 0x040fe200000e0000 */
[----:B------:R-:W-:Y:S01]  /*5e90*/  UMOV UR15, 0x40000040 ;  /* 0x40000040000f7882 */ /* 0x000fe20000000000 */
[C---:B------:R-:W-:Y:S01]  /*5ea0*/  R2UR UR41, R5.reuse ;  /* 0x00000000052972ca */ /* 0x040fe200000e0000 */
[----:B------:R-:W-:Y:S01]  /*5eb0*/  UIMAD UR60, UR60, 0xa00, UR6 ;  /* 0x00000a003c3c78a4 */ /* 0x000fe2000f8e0206 */
[----:B------:R-:W-:Y:S01]  /*5ec0*/  MOV R22, UR45 ;  /* 0x0000002d00167c02 */ /* 0x000fe20008000f00 */
[----:B------:R-:W-:Y:S01]  /*5ed0*/  UMOV UR19, 0x40000040 ;  /* 0x4000004000137882 */ /* 0x000fe20000000000 */
[----:B------:R-:W-:Y:S01]  /*5ee0*/  MOV R23, UR44 ;  /* 0x0000002c00177c02 */ /* 0x000fe20008000f00 */
[----:B------:R-:W-:Y:S01]  /*5ef0*/  UIADD3 UR6, UR60, 0x80, URZ ;  /* 0x000000803c067890 */ /* 0x000fe2000fffe03f */
[C---:B------:R-:W-:Y:S01]  /*5f00*/  R2UR UR44, R4.reuse ;  /* 0x00000000042c72ca */ /* 0x040fe200000e0000 */
[----:B------:R-:W-:Y:S01]  /*5f10*/  UIADD3 UR7, UR60, 0x100, URZ ;  /* 0x000001003c077890 */ /* 0x000fe2000fffe03f */
[C---:B------:R-:W-:Y:S01]  /*5f20*/  R2UR UR45, R5.reuse ;  /* 0x00000000052d72ca */ /* 0x040fe200000e0000 */
[----:B------:R-:W-:Y:S01]  /*5f30*/  UMOV UR58, UR60 ;  /* 0x0000003c003a7c82 */ /* 0x000fe20008000000 */
[----:B------:R-:W-:Y:S01]  /*5f40*/  MOV R152, UR49 ;  /* 0x0000003100987c02 */ /* 0x000fe20008000f00 */
[----:B------:R-:W-:Y:S01]  /*5f50*/  HGMMA.64x16x16.F32.BF16 R184, gdesc[UR56], RZ, !UPT, gsb0 ;  /* 0x0020000038b879f0 */ /* 0x000fe2000c0018ff */
[----:B------:R-:W-:Y:S01]  /*5f60*/  UMOV UR42, UR6 ;  /* 0x00000006002a7c82 */ /* 0x000fe20008000000 */
[----:B------:R-:W-:Y:S01]  /*5f70*/  MOV R153, UR48 ;  /* 0x0000003000997c02 */ /* 0x000fe20008000f00 */
[----:B------:R-:W-:Y:S01]  /*5f80*/  UMOV UR46, UR7 ;  /* 0x00000007002e7c82 */ /* 0x000fe20008000000 */
[C---:B------:R-:W-:Y:S01]  /*5f90*/  R2UR UR48, R4.reuse ;  /* 0x00000000043072ca */ /* 0x040fe200000e0000 */
[----:B------:R-:W-:Y:S01]  /*5fa0*/  UIADD3 UR6, UR60, 0x180, URZ ;  /* 0x000001803c067890 */ /* 0x000fe2000fffe03f */
[C---:B------:R-:W-:Y:S01]  /*5fb0*/  R2UR UR49, R5.reuse ;  /* 0x00000000053172ca */ /* 0x040fe200000e0000 */
[----:B------:R-:W-:Y:S01]  /*5fc0*/  UIADD3 UR58, UR60, 0x200, URZ ;  /* 0x000002003c3a7890 */ /* 0x000fe2000fffe03f */
[----:B------:R-:W-:Y:S01]  /*5fd0*/  R2UR UR56, R4 ;  /* 0x00000000043872ca */ /* 0x000fe200000e0000 */
[----:B------:R-:W-:Y:S01]  /*5fe0*/  UMOV UR59, 0x40000040 ;  /* 0x40000040003b7882 */ /* 0x000fe20000000000 */
[----:B------:R-:W-:Y:S01]  /*5ff0*/  R2UR UR57, R5 ;  /* 0x00000000053972ca */ /* 0x000fe200000e0000 */
[----:B------:R-:W-:Y:S01]  /*6000*/  UIADD3 UR7, UR60, 0x182, URZ ;  /* 0x000001823c077890 */ /* 0x000fe2000fffe03f */
[----:B------:R-:W-:Y:S01]  /*6010*/  MOV R214, UR53 ;  /* 0x0000003500d67c02 */ /* 0x000fe20008000f00 */
[----:B------:R-:W-:Y:S01]  /*6020*/  UMOV UR50, UR6 ;  /* 0x0000000600327c82 */ /* 0x000fe20008000000 */
[----:B------:R-:W-:Y:S01]  /*6030*/  MOV R215, UR52 ;  /* 0x0000003400d77c02 */ /* 0x000fe20008000f00 */
[----:B------:R-:W-:Y:S01]  /*6040*/  UIADD3 UR6, UR60, 0x2, URZ ;  /* 0x000000023c067890 */ /* 0x000fe2000fffe03f */
[----:B------:R-:W-:Y:S01]  /*6050*/  R2UR UR52, R12 ;  /* 0x000000000c3472ca */ /* 0x000fe200000e0000 */
[----:B------:R-:W-:Y:S01]  /*6060*/  UIADD3 UR14, UR60, 0x280, URZ ;  /* 0x000002803c0e7890 */ /* 0x000fe2000fffe03f */
[----:B------:R-:W-:Y:S01]  /*6070*/  R2UR UR53, R13 ;  /* 0x000000000d3572ca */ /* 0x000fe200000e0000 */
[----:B------:R-:W-:Y:S01]  /*6080*/  UIADD3 UR18, UR60, 0x282, URZ ;  /* 0x000002823c127890 */ /* 0x000fe2000fffe03f */
[-C--:B------:R-:W-:Y:S01]  /*6090*/  FMUL.FTZ R24, R24, R0.reuse ;  /* 0x0000000018187220 */ /* 0x080fe20000410000 */
[----:B------:R-:W-:Y:S01]  /*60a0*/  UIADD3 UR22, UR60, 0x284, URZ ;  /* 0x000002843c167890 */ /* 0x000fe2000fffe03f */
[-C--:B------:R-:W-:Y:S01]  /*60b0*/  FMUL.FTZ R25, R25, R0.reuse ;  /* 0x0000000019197220 */ /* 0x080fe20000410000 */
[----:B------:R-:W-:Y:S01]  /*60c0*/  UMOV UR54, UR6 ;  /* 0x0000000600367c82 */ /* 0x000fe20008000000 */
[----:B------:R-:W-:Y:S01]  /*60d0*/  UIADD3 UR6, UR60, 0x102, URZ ;  /* 0x000001023c067890 */ /* 0x000fe2000fffe03f */
[-C--:B------:R-:W-:Y:S01]  /*60e0*/  FMUL.FTZ R28, R28, R0.reuse ;  /* 0x000000001c1c7220 */ /* 0x080fe20000410000 */
[----:B------:R-:W-:Y:S01]  /*60f0*/  UMOV UR23, 0x40000040 ;  /* 0x4000004000177882 */ /* 0x000fe20000000000 */
[----:B------:R-:W-:Y:S01]  /*6100*/  UIADD3 UR26, UR60, 0x286, URZ ;  /* 0x000002863c1a7890 */ /* 0x000fe2000fffe03f */
[-C--:B------:R-:W-:Y:S01]  /*6110*/  FMUL.FTZ R29, R29, R0.reuse ;  /* 0x000000001d1d7220 */ /* 0x080fe20000410000 */
[----:B------:R-:W-:Y:S01]  /*6120*/  UMOV UR10, UR52 ;  /* 0x00000034000a7c82 */ /* 0x000fe20008000000 */
[----:B------:R-:W-:Y:S01]  /*6130*/  UMOV UR27, 0x40000040 ;  /* 0x40000040001b7882 */ /* 0x000fe20000000000 */
[----:B------:R-:W-:Y:S01]  /*6140*/  UMOV UR11, UR53 ;  /* 0x00000035000b7c82 */ /* 0x000fe20008000000 */
[----:B------:R-:W-:Y:S01]  /*6150*/  UIADD3 UR30, UR60, 0x500, URZ ;  /* 0x000005003c1e7890 */ /* 0x000fe2000fffe03f */
[-C--:B------:R-:W-:Y:S01]  /*6160*/  FMUL.FTZ R32, R32, R0.reuse ;  /* 0x0000000020207220 */ /* 0x080fe20000410000 */
[----:B------:R-:W-:Y:S01]  /*6170*/  UMOV UR31, 0x40000040 ;  /* 0x40000040001f7882 */ /* 0x000fe20000000000 */
[----:B------:R-:W-:Y:S01]  /*6180*/  UIADD3 UR34, UR60, 0x502, URZ ;  /* 0x000005023c227890 */ /* 0x000fe2000fffe03f */
[-C--:B------:R-:W-:Y:S01]  /*6190*/  FMUL.FTZ R33, R33, R0.reuse ;  /* 0x0000000021217220 */ /* 0x080fe20000410000 */
[----:B------:R-:W-:Y:S01]  /*61a0*/  UMOV UR35, 0x40000040 ;  /* 0x4000004000237882 */ /* 0x000fe20000000000 */
[----:B------:R-:W-:Y:S01]  /*61b0*/  UIADD3 UR38, UR60, 0x504, URZ ;  /* 0x000005043c267890 */ /* 0x000fe2000fffe03f */
[-C--:B------:R-:W-:Y:S01]  /*61c0*/  FMUL.FTZ R36, R36, R0.reuse ;  /* 0x0000000024247220 */ /* 0x080fe20000410000 */
[----:B------:R-:W-:Y:S01]  /*61d0*/  UMOV UR39, 0x40000040 ;  /* 0x4000004000277882 */ /* 0x000fe20000000000 */
[-C--:B------:R-:W-:Y:S01]  /*61e0*/  FMUL.FTZ R37, R37, R0.reuse ;  /* 0x0000000025257220 */ /* 0x080fe20000410000 */
        /* <DEDUP_REMOVED lines=9> */
[----:B------:R-:W-:Y:S01]  /*6280*/  FMUL.FTZ R57, R57, R0 ;  /* 0x0000000039397220 */ /* 0x000fe20000410000 */
[----:B------:R-:W-:-:S02]  /*6290*/  WARPGROUP.DEPBAR.LE gsb0, 0x0 ;  /* 0x00008000000079c5 */ /* 0x000fc40000010000 */
[----:B------:R-:W-:Y:S01]  /*62a0*/  WARPGROUP.ARRIVE ;  /* 0x00000000000079c5 */ /* 0x000fe20000000000 */
[-C--:B------:R-:W-:Y:S01]  /*62b0*/  FMUL.FTZ R60, R60, R0.reuse ;  /* 0x000000003c3c7220 */ /* 0x080fe20000410000 */
[-C--:B------:R-:W-:Y:S01]  /*62c0*/  FMUL.FTZ R61, R61, R0.reuse ;  /* 0x000000003d3d7220 */ /* 0x080fe20000410000 */
[-C--:B------:R-:W-:Y:S01]  /*62d0*/  FMUL.FTZ R64, R64, R0.reuse ;  /* 0x0000000040407220 */ /* 0x080fe20000410000 */
[-C--:B------:R-:W-:Y:S01]  /*62e0*/  FMUL.FTZ R65, R65, R0.reuse ;  /* 0x0000000041417220 */ /* 0x080fe20000410000 */
[-C--:B------:R-:W-:Y:S01]  /*62f0*/  FMUL.FTZ R68, R68, R0.reuse ;  /* 0x0000000044447220 */ /* 0x080fe20000410000 */
[----:B------:R-:W-:Y:S01]  /*6300*/  HGMMA.64x16x16.F32.BF16 R176, gdesc[UR40], RZ, !UPT, gsb0 ;  /* 0x0020000028b079f0 */ /* 0x000fe2000c0018ff */
[----:B------:R-:W-:Y:S01]  /*6310*/  R2UR UR41, R3 ;  /* 0x00000000032972ca */ /* 0x000fe200000e0000 */
[----:B------:R-:W-:Y:S01]  /*6320*/  UIADD3 UR42, UR60, 0x506, URZ ;  /* 0x000005063c2a7890 */ /* 0x000fe2000fffe03f */
[----:B------:R-:W-:Y:S01]  /*6330*/  R2UR UR40, R6 ;  /* 0x00000000062872ca */ /* 0x000fe200000e0000 */
[----:B------:R-:W-:Y:S01]  /*6340*/  UMOV UR43, 0x40000040 ;  /* 0x40000040002b7882 */ /* 0x000fe20000000000 */
[----:B------:R-:W-:Y:S01]  /*6350*/  MOV R3, UR9 ;  /* 0x0000000900037c02 */ /* 0x000fe20008000f00 */
[-C--:B------:R-:W-:Y:S01]  /*6360*/  FMUL.FTZ R69, R69, R0.reuse ;  /* 0x0000000045457220 */ /* 0x080fe20000410000 */
[----:B------:R-:W-:Y:S01]  /*6370*/  MOV R6, UR8 ;  /* 0x0000000800067c02 */ /* 0x000fe20008000f00 */
        /* <DEDUP_REMOVED lines=117> */
[----:B------:R-:W-:Y:S01]  /*6ad0*/  FMUL.FTZ R151, R151, R2 ;  /* 0x0000000297977220 */ /* 0x000fe20000410000 */
        /* <DEDUP_REMOVED lines=10> */
[----:B------:R-:W-:Y:S01]  /*6b80*/  R2UR UR53, R214 ;  /* 0x00000000d63572ca */ /* 0x000fe200000e0000 */
[----:B------:R-:W-:Y:S01]  /*6b90*/  UIADD3 UR54, UR60, 0x784, URZ ;  /* 0x000007843c367890 */ /* 0x000fe2000fffe03f */
[----:B------:R-:W-:Y:S01]  /*6ba0*/  R2UR UR52, R215 ;  /* 0x00000000d73472ca */ /* 0x000fe200000e0000 */
        /* <DEDUP_REMOVED lines=24> */
[----:B------:R-:W-:Y:S02]  /*6d30*/  UIADD3 UR6, UR60, 0x4, URZ ;  /* 0x000000043c067890 */ /* 0x000fe4000fffe03f */
[----:B------:R-:W-:Y:S02]  /*6d40*/  UIADD3 UR10, UR60, 0x84, URZ ;  /* 0x000000843c0a7890 */ /* 0x000fe4000fffe03f */
[----:B------:R-:W-:Y:S01]  /*6d50*/  UIADD3 UR11, UR60, 0x104, URZ ;  /* 0x000001043c0b7890 */ /* 0x000fe2000fffe03f */
        /* <DEDUP_REMOVED lines=28> */
[----:B------:R-:W-:Y:S01]  /*6f20*/  UMOV UR11, 0x40000040 ;  /* 0x40000040000b7882 */ /* 0x000fe20000000000 */
[----:B------:R-:W-:Y:S02]  /*6f30*/  WARPGROUP.DEPBAR.LE gsb0, 0x0 ;  /* 0x00008000000079c5 */ /* 0x000fe40000010000 */
[----:B------:R-:W-:-:S06]  /*6f40*/  WARPGROUP.ARRIVE ;  /* 0x00000000000079c5 */ /* 0x000fcc0000000000 */
[----:B------:R-:W-:Y:S01]  /*6f50*/  HGMMA.64x16x16.F32.BF16 R152, gdesc[UR4], R152, gsb0 ;  /* 0x00200000049879f0 */ /* 0x000fe20008001898 */
[----:B------:R-:W-:Y:S02]  /*6f60*/  UIADD3 UR6, UR60, 0x86, URZ ;  /* 0x000000863c067890 */ /* 0x000fe4000fffe03f */
        /* <DEDUP_REMOVED lines=28> */
[----:B------:R-:W-:Y:S01]  /*7130*/  R2UR UR8, R10 ;  /* 0x000000000a0872ca */ /* 0x000fe200000e0000 */
[----:B------:R-:W-:Y:S01]  /*7140*/  UMOV UR11, 0x40000040 ;  /* 0x40000040000b7882 */ /* 0x000fe20000000000 */
[----:B------:R-:W-:Y:S01]  /*7150*/  R2UR UR9, R11 ;  /* 0x000000000b0972ca */ /* 0x000fe200000e0000 */
        /* <DEDUP_REMOVED lines=295> */
[----:B------:R-:W-:Y:S02]  /*83d0*/  UIADD3 UR7, UR60, 0x906, URZ ;  /* 0x000009063c077890 */ /* 0x000fe4000fffe03f */
        /* <DEDUP_REMOVED lines=9> */
[----:B------:R-:W-:Y:S01]  /*8470*/  UMOV UR56, UR10 ;  /* 0x0000000a00387c82 */ /* 0x000fe20008000000 */
[----:B------:R-:W-:Y:S01]  /*8480*/  UMOV UR57, UR11 ;  /* 0x0000000b00397c82 */ /* 0x000fe20008000000 */
        /* <DEDUP_REMOVED lines=29> */
.L_x_23:
[----:B------:R-:W-:Y:S02]  /*8660*/  R2UR UR10, R16 ;  /* 0x00000000100a72ca */ /* 0x000fe400000e0000 */
[----:B------:R-:W-:Y:S02]  /*8670*/  R2UR UR6, R21 ;  /* 0x00000000150672ca */ /* 0x000fe400000e0000 */
[----:B------:R-:W-:-:S11]  /*8680*/  R2UR UR7, R216 ;  /* 0x00000000d80772ca */ /* 0x000fd600000e0000 */
[----:B------:R-:W-:Y:S02]  /*8690*/  ULEA UR6, UR6, UR10, 0x3 ;  /* 0x0000000a06067291 */ /* 0x000fe4000f8e183f */
[----:B------:R-:W-:-:S05]  /*86a0*/  IMAD.U32 R0, RZ, RZ, UR7 ;  /* 0x00000007ff007e24 */ /* 0x000fca000f8e00ff */
[----:B------:R-:W-:-:S04]  /*86b0*/  SHF.L.U32 R0, R0, 0x1f, RZ ;  /* 0x0000001f00007819 */ /* 0x000fc800000006ff */
[----:B------:R0:W1:Y:S01]  /*86c0*/  SYNCS.PHASECHK.TRANS64.TRYWAIT P1, [UR6+0x38850], R0 ;  /* 0x03885000ff0075a7 */ /* 0x0000620008020146 */
[----:B------:R-:W-:Y:S05]  /*86d0*/  @!P0 BRA `(.L_x_24) ;  /* 0x0000000000048947 */ /* 0x000fea0003800000 */
[----:B------:R-:W-:Y:S01]  /*86e0*/  BPT.TRAP 0x1 ;  /* 0x000000040000795c */ /* 0x000fe20000300000 */
.L_x_24:
[----:B-1----:R-:W-:Y:S05]  /*86f0*/  @P1 BRA `(.L_x_25) ;  /* 0x0000000000081947 */ /* 0x002fea0003800000 */
[----:B------:R-:W1:Y:S02]  /*8700*/  SYNCS.PHASECHK.TRANS64.TRYWAIT P1, [UR6+0x38850], R0 ;  /* 0x03885000ff0075a7 */ /* 0x000e640008020146 */
[----:B-1----:R-:W-:Y:S05]  /*8710*/  @!P1 BRA `(.L_x_26) ;  /* 0x0000008c00f49947 */ /* 0x002fea0003800000 */
.L_x_25:
[----:B------:R-:W-:Y:S01]  /*8720*/  R2UR UR7, R16 ;  /* 0x00000000100772ca */ /* 0x000fe200000e0000 */
[----:B------:R-:W-:Y:S01]  /*8730*/  WARPGROUP.ARRIVE ;  /* 0x00000000000079c5 */ /* 0x000fe20000000000 */
[----:B------:R-:W-:Y:S01]  /*8740*/  R2UR UR10, R21 ;  /* 0x00000000150a72ca */ /* 0x000fe200000e0000 */
[----:B------:R-:W-:-:S10]  /*8750*/  UMOV UR11, 0x40000040 ;  /* 0x40000040000b7882 */ /* 0x000fd40000000000 */
[----:B------:R-:W-:-:S04]  /*8760*/  UIADD3 UR7, UR7, 0x400, URZ ;  /* 0x0000040007077890 */ /* 0x000fc8000fffe03f */
[----:B------:R-:W-:-:S04]  /*8770*/  USHF.R.U32.HI UR7, URZ, 0x4, UR7 ;  /* 0x000000043f077899 */ /* 0x000fc80008011607 */
[----:B------:R-:W-:-:S04]  /*8780*/  ULOP3.LUT UR7, UR7, 0x3fff, URZ, 0xc0, !UPT ;  /* 0x00003fff07077892 */ /* 0x000fc8000f8ec03f */
[----:B------:R-:W-:-:S04]  /*8790*/  ULOP3.LUT UR7, UR7, 0x2800000, URZ, 0xfc, !UPT ;  /* 0x0280000007077892 */ /* 0x000fc8000f8efc3f */
[----:B------:R-:W-:-:S07]  /*87a0*/  UIMAD UR7, UR10, 0xa00, UR7 ;  /* 0x00000a000a0778a4 */ /* 0x000fce000f8e0207 */
[----:B------:R-:W-:Y:S02]  /*87b0*/  UMOV UR10, UR7 ;  /* 0x00000007000a7c82 */ /* 0x000fe40008000000 */
[----:B------:R-:W-:Y:S01]  /*87c0*/  HGMMA.64x256x16.F32.BF16 R24, R208, gdesc[UR8].tnspB, R24, gsb0 ;  /* 0x43e00008d0187df0 */ /* 0x000fe20008001818 */
[----:B------:R-:W-:Y:S01]  /*87d0*/  UIADD3 UR10, UR7, 0x80, URZ ;  /* 0x00000080070a7890 */ /* 0x000fe2000fffe03f */
[----:B------:R-:W-:Y:S01]  /*87e0*/  UMOV UR11, 0x40000040 ;  /* 0x40000040000b7882 */ /* 0x000fe20000000000 */
[----:B------:R-:W-:Y:S02]  /*87f0*/  WARPGROUP.DEPBAR.LE gsb0, 0x0 ;  /* 0x00008000000079c5 */ /* 0x000fe40000010000 */
[----:B------:R-:W-:-:S15]  /*8800*/  WARPGROUP.ARRIVE ;  /* 0x00000000000079c5 */ /* 0x000fde0000000000 */
[----:B------:R-:W-:-:S08]  /*8810*/  NOP ;  /* 0x0000000000007918 */ /* 0x000fd00000000000 */
        /* <DEDUP_REMOVED lines=18> */
[----:B------:R-:W-:Y:S03]  /*8940*/  HGMMA.64x256x16.F32.BF16 R24, R192, gdesc[UR8].tnspB, R24, gsb0 ;  /* 0x43e00008c0187df0 */ /* 0x000fe60008001818 */
[----:B------:R-:W-:Y:S02]  /*8950*/  WARPGROUP.DEPBAR.LE gsb0, 0x0 ;  /* 0x00008000000079c5 */ /* 0x000fe40000010000 */
[----:B------:R-:W-:Y:S05]  /*8960*/  @!P0 BRA `(.L_x_27) ;  /* 0x0000000000048947 */ /* 0x000fea0003800000 */
[----:B------:R-:W-:Y:S01]  /*8970*/  BPT.TRAP 0x1 ;  /* 0x000000040000795c */ /* 0x000fe20000300000 */
.L_x_27:
[----:B------:R-:W-:Y:S01]  /*8980*/  FMUL.FTZ R21, R184, UR61 ;  /* 0x0000003db8157c20 */ /* 0x000fe20008410000 */
[----:B------:R-:W-:Y:S01]  /*8990*/  FMUL.FTZ R184, R186, UR61 ;  /* 0x0000003dbab87c20 */ /* 0x000fe20008410000 */
[----:B------:R-:W-:Y:S01]  /*89a0*/  FMUL.FTZ R22, R185, UR61 ;  /* 0x0000003db9167c20 */ /* 0x000fe20008410000 */
[----:B------:R-:W-:Y:S01]  /*89b0*/  FMUL.FTZ R23, R187, UR61 ;  /* 0x0000003dbb177c20 */ /* 0x000fe20008410000 */
[----:B------:R-:W-:Y:S01]  /*89c0*/  FMUL.FTZ R187, R188, UR61 ;  /* 0x0000003dbcbb7c20 */ /* 0x000fe20008410000 */
[----:B------:R-:W-:Y:S01]  /*89d0*/  FMUL.FTZ R185, R190, UR61 ;  /* 0x0000003dbeb97c20 */ /* 0x000fe20008410000 */
[----:B------:R-:W1:Y:S01]  /*89e0*/  MUFU.TANH R21, R21 ;  /* 0x0000001500157308 */ /* 0x000e620000002400 */
[----:B------:R-:W-:Y:S01]  /*89f0*/  FMUL.FTZ R188, R189, UR61 ;  /* 0x0000003dbdbc7c20 */ /* 0x000fe20008410000 */
[----:B------:R-:W-:Y:S01]  /*8a00*/  FMUL.FTZ R186, R191, UR61 ;  /* 0x0000003dbfba7c20 */ /* 0x000fe20008410000 */
[----:B------:R-:W-:Y:S01]  /*8a10*/  FMUL.FTZ R189, R176, UR61 ;  /* 0x0000003db0bd7c20 */ /* 0x000fe20008410000 */
[----:B------:R-:W-:Y:S01]  /*8a20*/  FMUL.FTZ R176, R178, UR61 ;  /* 0x0000003db2b07c20 */ /* 0x000fe20008410000 */
[----:B------:R-:W-:Y:S01]  /*8a30*/  FMUL.FTZ R190, R177, UR61 ;  /* 0x0000003db1be7c20 */ /* 0x000fe20008410000 */
[----:B------:R-:W-:Y:S01]  /*8a40*/  FMUL.FTZ R177, R179, UR61 ;  /* 0x0000003db3b17c20 */ /* 0x000fe20008410000 */
[----:B------:R-:W-:Y:S01]  /*8a50*/  FMUL.FTZ R180, R180, UR61 ;  /* 0x0000003db4b47c20 */ /* 0x000fe20008410000 */
[----:B------:R-:W0:Y:S01]  /*8a60*/  MUFU.TANH R184, R184 ;  /* 0x000000b800b87308 */ /* 0x000e220000002400 */
[----:B------:R-:W-:Y:S01]  /*8a70*/  FMUL.FTZ R179, R183, UR61 ;  /* 0x0000003db7b37c20 */ /* 0x000fe20008410000 */
[----:B------:R-:W-:Y:S01]  /*8a80*/  FMUL.FTZ R183, R169, UR61 ;  /* 0x0000003da9b77c20 */ /* 0x000fe20008410000 */
[----:B------:R-:W-:Y:S01]  /*8a90*/  FMUL.FTZ R181, R181, UR61 ;  /* 0x0000003db5b57c20 */ /* 0x000fe20008410000 */
[----:B------:R-:W-:Y:S01]  /*8aa0*/  FMUL.FTZ R169, R171, UR61 ;  /* 0x0000003daba97c20 */ /* 0x000fe20008410000 */
[----:B------:R-:W-:Y:S01]  /*8ab0*/  FMUL.FTZ R171, R175, UR61 ;  /* 0x0000003dafab7c20 */ /* 0x000fe20008410000 */
[----:B------:R-:W-:Y:S01]  /*8ac0*/  FMUL.FTZ R175, R161, UR61 ;  /* 0x0000003da1af7c20 */ /* 0x000fe20008410000 */
[----:B------:R-:W-:Y:S01]  /*8ad0*/  FMUL.FTZ R178, R182, UR61 ;  /* 0x0000003db6b27c20 */ /* 0x000fe20008410000 */
[----:B------:R-:W2:Y:S01]  /*8ae0*/  MUFU.TANH R22, R22 ;  /* 0x0000001600167308 */ /* 0x000ea20000002400 */
[----:B-1----:R-:W-:Y:S01]  /*8af0*/  FMNMX.FTZ R3, R21, R20, !PT ;  /* 0x0000001415037209 */ /* 0x002fe20007810000 */
[----:B------:R-:W-:Y:S01]  /*8b00*/  FMUL.FTZ R161, R163, UR61 ;  /* 0x0000003da3a17c20 */ /* 0x000fe20008410000 */
[----:B------:R-:W-:Y:S01]  /*8b10*/  FMUL.FTZ R182, R168, UR61 ;  /* 0x0000003da8b67c20 */ /* 0x000fe20008410000 */
[----:B------:R-:W-:Y:S01]  /*8b20*/  FMUL.FTZ R163, R167, UR61 ;  /* 0x0000003da7a37c20 */ /* 0x000fe20008410000 */
[----:B------:R-:W-:Y:S01]  /*8b30*/  FMUL.FTZ R167, R153, UR61 ;  /* 0x0000003d99a77c20 */ /* 0x000fe20008410000 */
[----:B------:R-:W-:Y:S01]  /*8b40*/  FMUL.FTZ R168, R170, UR61 ;  /* 0x0000003daaa87c20 */ /* 0x000fe20008410000 */
[----:B------:R-:W-:Y:S01]  /*8b50*/  FMUL.FTZ R172, R172, UR61 ;  /* 0x0000003dacac7c20 */ /* 0x000fe20008410000 */
[----:B------:R-:W1:Y:S01]  /*8b60*/  MUFU.TANH R23, R23 ;  /* 0x0000001700177308 */ /* 0x000e620000002400 */
[----:B0-----:R-:W-:Y:S01]  /*8b70*/  FMNMX.FTZ R0, R184, R19, !PT ;  /* 0x00000013b8007209 */ /* 0x001fe20007810000 */
[----:B------:R-:W-:Y:S01]  /*8b80*/  FMUL.FTZ R173, R173, UR61 ;  /* 0x0000003dadad7c20 */ /* 0x000fe20008410000 */
[----:B------:R-:W-:Y:S01]  /*8b90*/  FMUL.FTZ R170, R174, UR61 ;  /* 0x0000003daeaa7c20 */ /* 0x000fe20008410000 */
[----:B------:R-:W-:Y:S01]  /*8ba0*/  FMUL.FTZ R174, R160, UR61 ;  /* 0x0000003da0ae7c20 */ /* 0x000fe20008410000 */
[----:B------:R-:W-:Y:S01]  /*8bb0*/  FMUL.FTZ R160, R162, UR61 ;  /* 0x0000003da2a07c20 */ /* 0x000fe20008410000 */
[----:B------:R-:W-:Y:S01]  /*8bc0*/  FMUL.FTZ R164, R164, UR61 ;  /* 0x0000003da4a47c20 */ /* 0x000fe20008410000 */
[----:B------:R-:W-:Y:S01]  /*8bd0*/  FMUL.FTZ R165, R165, UR61 ;  /* 0x0000003da5a57c20 */ /* 0x000fe20008410000 */
[----:B------:R-:W0:Y:S01]  /*8be0*/  MUFU.TANH R187, R187 ;  /* 0x000000bb00bb7308 */ /* 0x000e220000002400 */
[----:B--2---:R-:W-:Y:S01]  /*8bf0*/  FMNMX.FTZ R2, R22, R3, !PT ;  /* 0x0000000316027209 */ /* 0x004fe20007810000 */
        /* <DEDUP_REMOVED lines=8> */
[----:B------:R-:W-:Y:S01]  /*8c80*/  ULDC UR7, c[0x0][0x988] ;  /* 0x0002620000077ab9 */ /* 0x000fe20000000800 */
[----:B------:R-:W1:Y:S01]  /*8c90*/  S2UR UR11, SR_CgaCtaId ;  /* 0x00000000000b79c3 */ /* 0x000e620000008800 */
[----:B------:R-:W-:-:S04]  /*8ca0*/  R2UR UR10, R213 ;  /* 0x00000000d50a72ca */ /* 0x000fc800000e0000 */
[----:B------:R-:W3:Y:S01]  /*8cb0*/  MUFU.TANH R188, R188 ;  /* 0x000000bc00bc7308 */ /* 0x000ee20000002400 */
[----:B0-----:R-:W-:-:S07]  /*8cc0*/  FMNMX.FTZ R3, R187, R2, !PT ;  /* 0x00000002bb037209 */ /* 0x001fce0007810000 */
[----:B------:R-:W0:Y:S01]  /*8cd0*/  MUFU.TANH R186, R186 ;  /* 0x000000ba00ba7308 */ /* 0x000e220000002400 */
[----:B--2---:R-:W-:Y:S01]  /*8ce0*/  FMNMX.FTZ R153, R185, R0, !PT ;  /* 0x00000000b9997209 */ /* 0x004fe20007810000 */
[----:B------:R-:W-:-:S06]  /*8cf0*/  UIADD3 UR10, UR10, 0x38840, URZ ;  /* 0x000388400a0a7890 */ /* 0x000fcc000fffe03f */
[----:B------:R-:W2:Y:S01]  /*8d00*/  MUFU.TANH R189, R189 ;  /* 0x000000bd00bd7308 */ /* 0x000ea20000002400 */
[----:B---3--:R-:W-:Y:S01]  /*8d10*/  FMNMX.FTZ R0, R188, R3, !PT ;  /* 0x00000003bc007209 */ /* 0x008fe20007810000 */
[----:B-1----:R-:W-:-:S06]  /*8d20*/  UPRMT UR10, UR11, 0x654, UR10 ;  /* 0x000006540b0a7896 */ /* 0x002fcc000800000a */
[----:B------:R-:W1:Y:S01]  /*8d30*/  MUFU.TANH R176, R176 ;  /* 0x000000b000b07308 */ /* 0x000e620000002400 */
[----:B0-----:R-:W-:Y:S02]  /*8d40*/  FMNMX.FTZ R153, R186, R153, !PT ;  /* 0x00000099ba997209 */ /* 0x001fe40007810000 */
[----:B------:R-:W-:Y:S05]  /*8d50*/  SYNCS.ARRIVE.TRANS64.RED.A1T0 RZ, [UR10], RZ ;  /* 0x000000ffffff79a7 */ /* 0x000fea000810040a */
[----:B------:R-:W0:Y:S01]  /*8d60*/  MUFU.TANH R190, R190 ;  /* 0x000000be00be7308 */ /* 0x000e220000002400 */
[----:B--2---:R-:W-:-:S07]  /*8d70*/  FMNMX.FTZ R3, R189, R0, !PT ;  /* 0x00000000bd037209 */ /* 0x004fce0007810000 */
[----:B------:R-:W2:Y:S01]  /*8d80*/  MUFU.TANH R177, R177 ;  /* 0x000000b100b17308 */ /* 0x000ea20000002400 */
[----:B-1----:R-:W-:Y:S01]  /*8d90*/  FMNMX.FTZ R0, R176, R153, !PT ;  /* 0x00000099b0007209 */ /* 0x002fe20007810000 */
[----:B------:R-:W-:-:S06]  /*8da0*/  FMUL.FTZ R153, R155, UR61 ;  /* 0x0000003d9b997c20 */ /* 0x000fcc0008410000 */
[----:B------:R-:W1:Y:S01]  /*8db0*/  MUFU.TANH R180, R180 ;  /* 0x000000b400b47308 */ /* 0x000e620000002400 */
[----:B0-----:R-:W-:-:S07]  /*8dc0*/  FMNMX.FTZ R3, R190, R3, !PT ;  /* 0x00000003be037209 */ /* 0x001fce0007810000 */
[----:B------:R-:W0:Y:S01]  /*8dd0*/  MUFU.TANH R181, R181 ;  /* 0x000000b500b57308 */ /* 0x000e220000002400 */
[----:B--2---:R-:W-:-:S07]  /*8de0*/  FMNMX.FTZ R191, R177, R0, !PT ;  /* 0x00000000b1bf7209 */ /* 0x004fce0007810000 */
[----:B------:R-:W2:Y:S01]  /*8df0*/  MUFU.TANH R178, R178 ;  /* 0x000000b200b27308 */ /* 0x000ea20000002400 */
[----:B-1----:R-:W-:-:S07]  /*8e00*/  FMNMX.FTZ R0, R180, R3, !PT ;  /* 0x00000003b4007209 */ /* 0x002fce0007810000 */
        /* <DEDUP_REMOVED lines=27> */
[----:B--2---:R-:W-:Y:S01]  /*8fc0*/  FMNMX.FTZ R2, R160, R155, !PT ;  /* 0x0000009ba0027209 */ /* 0x004fe20007810000 */
[----:B------:R-:W-:-:S06]  /*8fd0*/  FMUL.FTZ R155, R159, UR61 ;  /* 0x0000003d9f9b7c20 */ /* 0x000fcc0008410000 */
        /* <DEDUP_REMOVED lines=21> */
[----:B0-----:R-:W-:-:S05]  /*9130*/  FMNMX.FTZ R0, R157, R0, !PT ;  /* 0x000000009d007209 */ /* 0x001fca0007810000 */
[----:B------:R-:W0:Y:S01]  /*9140*/  SHFL.BFLY PT, R3, R0, 0x2, 0x1f ;  /* 0x0c401f0000037f89 */ /* 0x000e2200000e0000 */
[----:B--2---:R-:W-:-:S04]  /*9150*/  FMNMX.FTZ R2, R154, R159, !PT ;  /* 0x0000009f9a027209 */ /* 0x004fc80007810000 */
[----:B-1----:R-:W-:-:S05]  /*9160*/  FMNMX.FTZ R2, R155, R2, !PT ;  /* 0x000000029b027209 */ /* 0x002fca0007810000 */
[----:B------:R-:W1:Y:S01]  /*9170*/  SHFL.BFLY PT, R159, R2, 0x2, 0x1f ;  /* 0x0c401f00029f7f89 */ /* 0x000e6200000e0000 */
[----:B0-----:R-:W-:-:S05]  /*9180*/  FMNMX.FTZ R158, R0, R3, !PT ;  /* 0x00000003009e7209 */ /* 0x001fca0007810000 */
[----:B------:R-:W0:Y:S01]  /*9190*/  SHFL.BFLY PT, R3, R158, 0x1, 0x1f ;  /* 0x0c201f009e037f89 */ /* 0x000e2200000e0000 */
[----:B-1----:R-:W-:-:S05]  /*91a0*/  FMNMX.FTZ R159, R2, R159, !PT ;  /* 0x0000009f029f7209 */ /* 0x002fca0007810000 */
[----:B------:R-:W1:Y:S01]  /*91b0*/  SHFL.BFLY PT, R6, R159, 0x1, 0x1f ;  /* 0x0c201f009f067f89 */ /* 0x000e6200000e0000 */
[----:B0-----:R-:W-:-:S05]  /*91c0*/  FMNMX.FTZ R3, R158, R3, !PT ;  /* 0x000000039e037209 */ /* 0x001fca0007810000 */
[C---:B------:R-:W-:Y:S01]  /*91d0*/  FADD.FTZ R20, -R3.reuse, R20 ;  /* 0x0000001403147221 */ /* 0x040fe20000010100 */
[----:B------:R-:W-:-:S03]  /*91e0*/  FMUL.FTZ R191, R3, UR7 ;  /* 0x0000000703bf7c20 */ /* 0x000fc60008410000 */
[----:B------:R-:W-:Y:S01]  /*91f0*/  FMUL.FTZ R20, R20, UR7 ;  /* 0x0000000714147c20 */ /* 0x000fe20008410000 */
[--C-:B------:R-:W-:Y:S01]  /*9200*/  FFMA.FTZ R208, R22, UR7, -R191.reuse ;  /* 0x0000000716d07c23 */ /* 0x100fe200080108bf */
[--C-:B------:R-:W-:Y:S01]  /*9210*/  FFMA.FTZ R210, R187, UR7, -R191.reuse ;  /* 0x00000007bbd27c23 */ /* 0x100fe200080108bf */
[--C-:B------:R-:W-:Y:S01]  /*9220*/  FFMA.FTZ R194, R156, UR7, -R191.reuse ;  /* 0x000000079cc27c23 */ /* 0x100fe200080108bf */
[----:B------:R0:W-:Y:S01]  /*9230*/  MUFU.EX2 R0, R20 ;  /* 0x0000001400007308 */ /* 0x0001e20000000800 */
[--C-:B------:R-:W-:Y:S01]  /*9240*/  FFMA.FTZ R204, R189, UR7, -R191.reuse ;  /* 0x00000007bdcc7c23 */ /* 0x100fe200080108bf */
[--C-:B------:R-:W-:Y:S01]  /*9250*/  FFMA.FTZ R206, R180, UR7, -R191.reuse ;  /* 0x00000007b4ce7c23 */ /* 0x100fe200080108bf */
[----:B-1----:R-:W-:Y:S01]  /*9260*/  FMNMX.FTZ R6, R159, R6, !PT ;  /* 0x000000069f067209 */ /* 0x002fe20007810000 */
[--C-:B------:R-:W-:Y:S01]  /*9270*/  FFMA.FTZ R159, R190, UR7, -R191.reuse ;  /* 0x00000007be9f7c23 */ /* 0x100fe200080108bf */
[--C-:B------:R-:W-:Y:S01]  /*9280*/  FFMA.FTZ R181, R181, UR7, -R191.reuse ;  /* 0x00000007b5b57c23 */ /* 0x100fe200080108bf */
[--C-:B------:R-:W-:Y:S01]  /*9290*/  FFMA.FTZ R198, R164, UR7, -R191.reuse ;  /* 0x00000007a4c67c23 */ /* 0x100fe200080108bf */
[----:B------:R-:W-:Y:S01]  /*92a0*/  FFMA.FTZ R200, R182, UR7, -R191 ;  /* 0x00000007b6c87c23 */ /* 0x000fe200080108bf */
[C---:B------:R-:W-:Y:S01]  /*92b0*/  FADD.FTZ R19, -R6.reuse, R19 ;  /* 0x0000001306137221 */ /* 0x040fe20000010100 */
[----:B0-----:R-:W-:Y:S01]  /*92c0*/  FMUL.FTZ R20, R6, UR7 ;  /* 0x0000000706147c20 */ /* 0x001fe20008410000 */
[----:B------:R-:W-:Y:S01]  /*92d0*/  MUFU.EX2 R208, R208 ;  /* 0x000000d000d07308 */ /* 0x000fe20000000800 */
[--C-:B------:R-:W-:Y:S01]  /*92e0*/  FFMA.FTZ R183, R183, UR7, -R191.reuse ;  /* 0x00000007b7b77c23 */ /* 0x100fe200080108bf */
[----:B------:R-:W-:Y:S01]  /*92f0*/  FMUL.FTZ R2, R19, UR7 ;  /* 0x0000000713027c20 */ /* 0x000fe20008410000 */
[--C-:B------:R-:W-:Y:S01]  /*9300*/  FFMA.FTZ R19, R21, UR7, -R191.reuse ;  /* 0x0000000715137c23 */ /* 0x100fe200080108bf */
[--C-:B------:R-:W-:Y:S01]  /*9310*/  FFMA.FTZ R209, R184, UR7, -R20.reuse ;  /* 0x00000007b8d17c23 */ /* 0x100fe20008010814 */
[--C-:B------:R-:W-:Y:S01]  /*9320*/  FFMA.FTZ R22, R23, UR7, -R20.reuse ;  /* 0x0000000717167c23 */ /* 0x100fe20008010814 */
[--C-:B------:R-:W-:Y:S01]  /*9330*/  FFMA.FTZ R211, R185, UR7, -R20.reuse ;  /* 0x00000007b9d37c23 */ /* 0x100fe20008010814 */
[--C-:B------:R-:W-:Y:S01]  /*9340*/  FFMA.FTZ R21, R188, UR7, -R191.reuse ;  /* 0x00000007bc157c23 */ /* 0x100fe200080108bf */
[----:B------:R-:W-:Y:S01]  /*9350*/  MUFU.EX2 R2, R2 ;  /* 0x0000000200027308 */ /* 0x000fe20000000800 */
[--C-:B------:R-:W-:Y:S01]  /*9360*/  FFMA.FTZ R156, R186, UR7, -R20.reuse ;  /* 0x00000007ba9c7c23 */ /* 0x100fe20008010814 */
[--C-:B------:R-:W-:Y:S01]  /*9370*/  FFMA.FTZ R205, R176, UR7, -R20.reuse ;  /* 0x00000007b0cd7c23 */ /* 0x100fe20008010814 */
[--C-:B------:R-:W-:Y:S01]  /*9380*/  FFMA.FTZ R158, R177, UR7, -R20.reuse ;  /* 0x00000007b19e7c23 */ /* 0x100fe20008010814 */
[--C-:B------:R-:W-:Y:S01]  /*9390*/  FFMA.FTZ R207, R178, UR7, -R20.reuse ;  /* 0x00000007b2cf7c23 */ /* 0x100fe20008010814 */
[--C-:B------:R-:W-:Y:S01]  /*93a0*/  FFMA.FTZ R164, R179, UR7, -R20.reuse ;  /* 0x00000007b3a47c23 */ /* 0x100fe20008010814 */
[--C-:B------:R-:W-:Y:S01]  /*93b0*/  FFMA.FTZ R203, R170, UR7, -R20.reuse ;  /* 0x00000007aacb7c23 */ /* 0x100fe20008010814 */
[--C-:B------:R-:W-:Y:S01]  /*93c0*/  FFMA.FTZ R201, R168, UR7, -R20.reuse ;  /* 0x00000007a8c97c23 */ /* 0x100fe20008010814 */
[----:B------:R-:W0:Y:S01]  /*93d0*/  MUFU.EX2 R19, R19 ;  /* 0x0000001300137308 */ /* 0x000e220000000800 */
[--C-:B------:R-:W-:Y:S01]  /*93e0*/  FFMA.FTZ R192, R166, UR7, -R191.reuse ;  /* 0x00000007a6c07c23 */ /* 0x100fe200080108bf */
[--C-:B------:R-:W-:Y:S01]  /*93f0*/  FFMA.FTZ R166, R169, UR7, -R20.reuse ;  /* 0x00000007a9a67c23 */ /* 0x100fe20008010814 */
[--C-:B------:R-:W-:Y:S01]  /*9400*/  FFMA.FTZ R199, R162, UR7, -R20.reuse ;  /* 0x00000007a2c77c23 */ /* 0x100fe20008010814 */
[--C-:B------:R-:W-:Y:S01]  /*9410*/  FFMA.FTZ R202, R172, UR7, -R191.reuse ;  /* 0x00000007acca7c23 */ /* 0x100fe200080108bf */
[--C-:B------:R-:W-:Y:S01]  /*9420*/  FFMA.FTZ R173, R173, UR7, -R191.reuse ;  /* 0x00000007adad7c23 */ /* 0x100fe200080108bf */
[--C-:B------:R-:W-:Y:S01]  /*9430*/  FFMA.FTZ R168, R171, UR7, -R20.reuse ;  /* 0x00000007aba87c23 */ /* 0x100fe20008010814 */
[--C-:B------:R-:W-:Y:S01]  /*9440*/  FFMA.FTZ R196, R174, UR7, -R191.reuse ;  /* 0x00000007aec47c23 */ /* 0x100fe200080108bf */
[----:B------:R-:W1:Y:S01]  /*9450*/  MUFU.EX2 R209, R209 ;  /* 0x000000d100d17308 */ /* 0x000e620000000800 */
[--C-:B------:R-:W-:Y:S01]  /*9460*/  FFMA.FTZ R197, R160, UR7, -R20.reuse ;  /* 0x00000007a0c57c23 */ /* 0x100fe20008010814 */
[--C-:B------:R-:W-:Y:S01]  /*9470*/  FFMA.FTZ R175, R175, UR7, -R191.reuse ;  /* 0x00000007afaf7c23 */ /* 0x100fe200080108bf */
[--C-:B------:R-:W-:Y:S01]  /*9480*/  FFMA.FTZ R160, R161, UR7, -R20.reuse ;  /* 0x00000007a1a07c23 */ /* 0x100fe20008010814 */
[--C-:B------:R-:W-:Y:S01]  /*9490*/  FFMA.FTZ R193, R152, UR7, -R20.reuse ;  /* 0x0000000798c17c23 */ /* 0x100fe20008010814 */
[--C-:B------:R-:W-:Y:S01]  /*94a0*/  FFMA.FTZ R165, R165, UR7, -R191.reuse ;  /* 0x00000007a5a57c23 */ /* 0x100fe200080108bf */
[----:B------:R-:W-:Y:S01]  /*94b0*/  FFMA.FTZ R167, R167, UR7, -R191 ;  /* 0x00000007a7a77c23 */ /* 0x000fe200080108bf */
[--C-:B------:R-:W-:Y:S01]  /*94c0*/  FFMA.FTZ R153, R153, UR7, -R20.reuse ;  /* 0x0000000799997c23 */ /* 0x100fe20008010814 */
[----:B------:R-:W2:Y:S01]  /*94d0*/  MUFU.EX2 R22, R22 ;  /* 0x0000001600167308 */ /* 0x000ea20000000800 */
[----:B0-----:R-:W-:Y:S01]  /*94e0*/  FFMA.FTZ R23, R0, R14, R19 ;  /* 0x0000000e00177223 */ /* 0x001fe20000010013 */
[----:B------:R-:W-:Y:S01]  /*94f0*/  FFMA.FTZ R154, R154, UR7, -R20 ;  /* 0x000000079a9a7c23 */ /* 0x000fe20008010814 */
[----:B------:R-:W-:-:S02]  /*9500*/  FFMA.FTZ R157, R157, UR7, -R191 ;  /* 0x000000079d9d7c23 */ /* 0x000fc400080108bf */
[----:B------:R-:W-:-:S03]  /*9510*/  FADD.FTZ R23, R208, R23 ;  /* 0x00000017d0177221 */ /* 0x000fc60000010000 */
[----:B------:R-:W0:Y:S01]  /*9520*/  MUFU.EX2 R210, R210 ;  /* 0x000000d200d27308 */ /* 0x000e220000000800 */
[----:B-1----:R-:W-:-:S07]  /*9530*/  FFMA.FTZ R9, R2, R9, R209 ;  /* 0x0000000902097223 */ /* 0x002fce00000100d1 */
[----:B------:R-:W1:Y:S01]  /*9540*/  MUFU.EX2 R211, R211 ;  /* 0x000000d300d37308 */ /* 0x000e620000000800 */
[----:B--2---:R-:W-:-:S07]  /*9550*/  FADD.FTZ R14, R22, R9 ;  /* 0x00000009160e7221 */ /* 0x004fce0000010000 */
[----:B------:R-:W2:Y:S01]  /*9560*/  MUFU.EX2 R21, R21 ;  /* 0x0000001500157308 */ /* 0x000ea20000000800 */
[----:B0-----:R-:W-:-:S07]  /*9570*/  FADD.FTZ R170, R210, R23 ;  /* 0x00000017d2aa7221 */ /* 0x001fce0000010000 */
[----:B------:R-:W0:Y:S01]  /*9580*/  MUFU.EX2 R156, R156 ;  /* 0x0000009c009c7308 */ /* 0x000e220000000800 */
[----:B-1----:R-:W-:-:S07]  /*9590*/  FADD.FTZ R9, R211, R14 ;  /* 0x0000000ed3097221 */ /* 0x002fce0000010000 */
        /* <DEDUP_REMOVED lines=9> */
[----:B0-----:R-:W-:Y:S01]  /*9630*/  FADD.FTZ R23, R159, R162 ;  /* 0x000000a29f177221 */ /* 0x001fe20000010000 */
[--C-:B------:R-:W-:Y:S01]  /*9640*/  FFMA.FTZ R162, R163, UR7, -R20.reuse ;  /* 0x00000007a3a27c23 */ /* 0x100fe20008010814 */
[----:B------:R-:W-:-:S05]  /*9650*/  FFMA.FTZ R20, R155, UR7, -R20 ;  /* 0x000000079b147c23 */ /* 0x000fca0008010814 */
        /* <DEDUP_REMOVED lines=54> */
[----:B-1----:R-:W-:-:S03]  /*99c0*/  FADD.FTZ R14, R157, R152 ;  /* 0x000000989d0e7221 */ /* 0x002fc60000010000 */
[----:B--2---:R-:W-:Y:S01]  /*99d0*/  FADD.FTZ R9, R20, R9 ;  /* 0x0000000914097221 */ /* 0x004fe20000010000 */
[----:B------:R-:W-:Y:S06]  /*99e0*/  @!P0 BRA `(.L_x_28) ;  /* 0x0000000000048947 */ /* 0x000fec0003800000 */
[----:B------:R-:W-:Y:S01]  /*99f0*/  BPT.TRAP 0x1 ;  /* 0x000000040000795c */ /* 0x000fe20000300000 */
.L_x_28:
[----:B------:R-:W0:Y:S01]  /*9a00*/  S2UR UR14, SR_CgaCtaId ;  /* 0x00000000000e79c3 */ /* 0x000e220000008800 */
[----:B------:R-:W-:Y:S01]  /*9a10*/  UIADD3 UR6, UR6, 0x38860, URZ ;  /* 0x0003886006067890 */ /* 0x000fe2000fffe03f */
[----:B------:R-:W-:Y:S02]  /*9a20*/  R2UR UR11, R17 ;  /* 0x00000000110b72ca */ /* 0x000fe400000e0000 */
[----:B------:R-:W-:Y:S02]  /*9a30*/  R2UR UR10, R212 ;  /* 0x00000000d40a72ca */ /* 0x000fe400000e0000 */
[----:B------:R-:W-:Y:S02]  /*9a40*/  F2FP.BF16.F32.PACK_AB R210, R21, R210 ;  /* 0x000000d215d2723e */ /* 0x000fe400000010ff */
[----:B------:R-:W-:Y:S01]  /*9a50*/  F2FP.BF16.F32.PACK_AB R208, R208, R19 ;  /* 0x00000013d0d0723e */ /* 0x000fe200000010ff */
[----:B------:R-:W-:Y:S01]  /*9a60*/  IMAD.MOV.U32 R19, RZ, RZ, R6 ;  /* 0x000000ffff137224 */ /* 0x000fe200078e0006 */
[----:B------:R-:W-:Y:S01]  /*9a70*/  F2FP.BF16.F32.PACK_AB R195, R20, R195 ;  /* 0x000000c314c3723e */ /* 0x000fe200000010ff */
[----:B------:R-:W-:Y:S01]  /*9a80*/  IMAD.MOV.U32 R20, RZ, RZ, R3 ;  /* 0x000000ffff147224 */ /* 0x000fe200078e0003 */
[----:B------:R-:W-:-:S02]  /*9a90*/  F2FP.BF16.F32.PACK_AB R209, R22, R209 ;  /* 0x000000d116d1723e */ /* 0x000fc400000010ff */
[----:B------:R-:W-:Y:S02]  /*9aa0*/  F2FP.BF16.F32.PACK_AB R211, R156, R211 ;  /* 0x000000d39cd3723e */ /* 0x000fe400000010ff */
[----:B------:R-:W-:Y:S01]  /*9ab0*/  F2FP.BF16.F32.PACK_AB R204, R159, R204 ;  /* 0x000000cc9fcc723e */ /* 0x000fe200000010ff */
[----:B------:R-:W-:Y:S01]  /*9ac0*/  UISETP.GT.AND UP0, UPT, UR10, UR11, UPT ;  /* 0x0000000b0a00728c */ /* 0x000fe2000bf04270 */
[----:B------:R-:W-:Y:S02]  /*9ad0*/  F2FP.BF16.F32.PACK_AB R205, R158, R205 ;  /* 0x000000cd9ecd723e */ /* 0x000fe400000010ff */
[----:B------:R-:W-:Y:S02]  /*9ae0*/  F2FP.BF16.F32.PACK_AB R206, R181, R206 ;  /* 0x000000ceb5ce723e */ /* 0x000fe400000010ff */
[----:B------:R-:W-:Y:S01]  /*9af0*/  F2FP.BF16.F32.PACK_AB R207, R164, R207 ;  /* 0x000000cfa4cf723e */ /* 0x000fe200000010ff */
[----:B0-----:R-:W-:Y:S01]  /*9b00*/  UPRMT UR6, UR14, 0x654, UR6 ;  /* 0x000006540e067896 */ /* 0x001fe20008000006 */
[----:B------:R-:W-:-:S02]  /*9b10*/  PLOP3.LUT P1, PT, PT, PT, UP0, 0x80, 0x0 ;  /* 0x000000000000781c */ /* 0x000fc40003f2f008 */
[----:B------:R-:W-:Y:S02]  /*9b20*/  F2FP.BF16.F32.PACK_AB R200, R183, R200 ;  /* 0x000000c8b7c8723e */ /* 0x000fe400000010ff */
[----:B------:R-:W-:Y:S02]  /*9b30*/  F2FP.BF16.F32.PACK_AB R201, R166, R201 ;  /* 0x000000c9a6c9723e */ /* 0x000fe400000010ff */
[----:B------:R-:W-:Y:S02]  /*9b40*/  F2FP.BF16.F32.PACK_AB R202, R173, R202 ;  /* 0x000000caadca723e */ /* 0x000fe400000010ff */
[----:B------:R-:W-:Y:S01]  /*9b50*/  SYNCS.ARRIVE.TRANS64.RED.A1T0 RZ, [UR6], RZ ;  /* 0x000000ffffff79a7 */ /* 0x000fe20008100406 */
[----:B------:R-:W-:Y:S02]  /*9b60*/  R2UR UR6, R8 ;  /* 0x00000000080672ca */ /* 0x000fe400000e0000 */
[----:B------:R-:W-:Y:S02]  /*9b70*/  F2FP.BF16.F32.PACK_AB R203, R168, R203 ;  /* 0x000000cba8cb723e */ /* 0x000fe400000010ff */
[----:B------:R-:W-:-:S02]  /*9b80*/  F2FP.BF16.F32.PACK_AB R196, R175, R196 ;  /* 0x000000c4afc4723e */ /* 0x000fc400000010ff */
[----:B------:R-:W-:Y:S02]  /*9b90*/  F2FP.BF16.F32.PACK_AB R197, R160, R197 ;  /* 0x000000c5a0c5723e */ /* 0x000fe400000010ff */
[----:B------:R-:W-:Y:S02]  /*9ba0*/  F2FP.BF16.F32.PACK_AB R198, R165, R198 ;  /* 0x000000c6a5c6723e */ /* 0x000fe400000010ff */
[----:B------:R-:W-:Y:S02]  /*9bb0*/  F2FP.BF16.F32.PACK_AB R199, R162, R199 ;  /* 0x000000c7a2c7723e */ /* 0x000fe400000010ff */
[----:B------:R-:W-:Y:S02]  /*9bc0*/  F2FP.BF16.F32.PACK_AB R192, R167, R192 ;  /* 0x000000c0a7c0723e */ /* 0x000fe400000010ff */
[----:B------:R-:W-:Y:S01]  /*9bd0*/  MOV R21, UR6 ;  /* 0x0000000600157c02 */ /* 0x000fe20008000f00 */
[----:B------:R-:W-:Y:S01]  /*9be0*/  UIADD3 UR6, UR10, -0x1, URZ ;  /* 0xffffffff0a067890 */ /* 0x000fe2000fffe03f */
[----:B------:R-:W-:-:S02]  /*9bf0*/  R2UR UR10, R7 ;  /* 0x00000000070a72ca */ /* 0x000fc400000e0000 */
[----:B------:R-:W-:Y:S02]  /*9c00*/  F2FP.BF16.F32.PACK_AB R193, R153, R193 ;  /* 0x000000c199c1723e */ /* 0x000fe400000010ff */
[----:B------:R-:W-:Y:S02]  /*9c10*/  F2FP.BF16.F32.PACK_AB R194, R157, R194 ;  /* 0x000000c29dc2723e */ /* 0x000fe400000010ff */
[----:B------:R-:W-:-:S07]  /*9c20*/  MOV R212, UR6 ;  /* 0x0000000600d47c02 */ /* 0x000fce0008000f00 */
[----:B------:R-:W-:Y:S01]  /*9c30*/  IMAD.U32 R216, RZ, RZ, UR10 ;  /* 0x0000000affd87e24 */ /* 0x000fe2000f8e00ff */
[----:B------:R-:W-:Y:S06]  /*9c40*/  @P1 BRA `(.L_x_29) ;  /* 0xffffffbc00f41947 */ /* 0x000fec000383ffff */
.L_x_18:
[----:B------:R-:W-:Y:S06]  /*9c50*/  BAR.ARV 0x8, 0x180 ;  /* 0x0206000000007b1d */ /* 0x000fec0000002000 */
        /* <DEDUP_REMOVED lines=128> */
[----:B------:R-:W-:Y:S06]  /*a460*/  @!P0 BRA `(.L_x_30) ;  /* 0x0000000000048947 */ /* 0x000fec0003800000 */
[----:B------:R-:W-:Y:S01]  /*a470*/  BPT.TRAP 0x1 ;  /* 0x000000040000795c */ /* 0x000fe20000300000 */
.L_x_30:
[----:B------:R-:W-:Y:S02]  /*a480*/  R2UR UR6, R16 ;  /* 0x00000000100672ca */ /* 0x000fe400000e0000 */
[----:B------:R-:W-:Y:S02]  /*a490*/  R2UR UR4, R7 ;  /* 0x00000000070472ca */ /* 0x000fe400000e0000 */
[----:B------:R-:W-:-:S11]  /*a4a0*/  R2UR UR5, R8 ;  /* 0x00000000080572ca */ /* 0x000fd600000e0000 */
[----:B------:R-:W-:Y:S02]  /*a4b0*/  IMAD.U32 R0, RZ, RZ, UR4 ;  /* 0x00000004ff007e24 */ /* 0x000fe4000f8e00ff */
[----:B------:R-:W-:-:S03]  /*a4c0*/  ULEA UR5, UR5, UR6, 0x3 ;  /* 0x0000000605057291 */ /* 0x000fc6000f8e183f */
[----:B------:R-:W-:-:S06]  /*a4d0*/  SHF.L.U32 R0, R0, 0x1f, RZ ;  /* 0x0000001f00007819 */ /* 0x000fcc00000006ff */
[----:B------:R0:W1:Y:S01]  /*a4e0*/  SYNCS.PHASECHK.TRANS64.TRYWAIT P1, [UR5+0x38850], R0 ;  /* 0x03885000ff0075a7 */ /* 0x0000620008020145 */
[----:B------:R-:W-:Y:S05]  /*a4f0*/  @!P0 BRA `(.L_x_31) ;  /* 0x0000000000048947 */ /* 0x000fea0003800000 */
[----:B------:R-:W-:Y:S01]  /*a500*/  BPT.TRAP 0x1 ;  /* 0x000000040000795c */ /* 0x000fe20000300000 */
.L_x_31:
[----:B-1----:R-:W-:Y:S05]  /*a510*/  @P1 BRA `(.L_x_32) ;  /* 0x0000000000081947 */ /* 0x002fea0003800000 */
[----:B------:R-:W1:Y:S02]  /*a520*/  SYNCS.PHASECHK.TRANS64.TRYWAIT P1, [UR5+0x38850], R0 ;  /* 0x03885000ff0075a7 */ /* 0x000e640008020145 */
[----:B-1----:R-:W-:Y:S05]  /*a530*/  @!P1 BRA `(.L_x_33) ;  /* 0x0000007000849947 */ /* 0x002fea0003800000 */
.L_x_32:
[----:B------:R-:W-:Y:S01]  /*a540*/  R2UR UR4, R16 ;  /* 0x00000000100472ca */ /* 0x000fe200000e0000 */
[----:B------:R-:W-:Y:S01]  /*a550*/  WARPGROUP.ARRIVE ;  /* 0x00000000000079c5 */ /* 0x000fe20000000000 */
[----:B------:R-:W-:Y:S01]  /*a560*/  R2UR UR6, R8 ;  /* 0x00000000080672ca */ /* 0x000fe200000e0000 */
[----:B------:R-:W-:Y:S01]  /*a570*/  UMOV UR11, 0x40000040 ;  /* 0x40000040000b7882 */ /* 0x000fe20000000000 */
[----:B-1----:R-:W1:Y:S01]  /*a580*/  SHFL.BFLY PT, R5, R14, 0x2, 0x1f ;  /* 0x0c401f000e057f89 */ /* 0x002e6200000e0000 */
[----:B------:R-:W-:Y:S02]  /*a590*/  IMAD.MOV.U32 R4, RZ, RZ, RZ ;  /* 0x000000ffff047224 */ /* 0x000fe400078e00ff */
[----:B------:R-:W-:Y:S01]  /*a5a0*/  IMAD.U32 R8, RZ, RZ, UR7 ;  /* 0x00000007ff087e24 */ /* 0x000fe2000f8e00ff */
[----:B0-----:R-:W0:Y:S05]  /*a5b0*/  SHFL.BFLY PT, R0, R9, 0x2, 0x1f ;  /* 0x0c401f0009007f89 */ /* 0x001e2a00000e0000 */
[----:B------:R-:W-:-:S04]  /*a5c0*/  UIADD3 UR4, UR4, 0x400, URZ ;  /* 0x0000040004047890 */ /* 0x000fc8000fffe03f */
[----:B------:R-:W-:-:S04]  /*a5d0*/  USHF.R.U32.HI UR4, URZ, 0x4, UR4 ;  /* 0x000000043f047899 */ /* 0x000fc80008011604 */
[----:B------:R-:W-:-:S04]  /*a5e0*/  ULOP3.LUT UR4, UR4, 0x3fff, URZ, 0xc0, !UPT ;  /* 0x00003fff04047892 */ /* 0x000fc8000f8ec03f */
[----:B------:R-:W-:Y:S01]  /*a5f0*/  ULOP3.LUT UR4, UR4, 0x2800000, URZ, 0xfc, !UPT ;  /* 0x0280000004047892 */ /* 0x000fe2000f8efc3f */
[----:B-1----:R-:W-:-:S03]  /*a600*/  FADD.FTZ R5, R5, R14 ;  /* 0x0000000e05057221 */ /* 0x002fc60000010000 */
[----:B------:R-:W-:Y:S01]  /*a610*/  UIMAD UR4, UR6, 0xa00, UR4 ;  /* 0x00000a00060478a4 */ /* 0x000fe2000f8e0204 */
[----:B------:R-:W-:Y:S01]  /*a620*/  MOV R14, UR7 ;  /* 0x00000007000e7c02 */ /* 0x000fe20008000f00 */
[----:B0-----:R-:W-:Y:S02]  /*a630*/  FADD.FTZ R2, R0, R9 ;  /* 0x0000000900027221 */ /* 0x001fe40000010000 */
[----:B------:R-:W-:Y:S01]  /*a640*/  UIADD3 UR6, UR4, 0x80, URZ ;  /* 0x0000008004067890 */ /* 0x000fe2000fffe03f */
[----:B------:R-:W0:Y:S02]  /*a650*/  SHFL.BFLY PT, R0, R5, 0x1, 0x1f ;  /* 0x0c201f0005007f89 */ /* 0x000e2400000e0000 */
[----:B------:R-:W-:Y:S02]  /*a660*/  UMOV UR10, UR4 ;  /* 0x00000004000a7c82 */ /* 0x000fe40008000000 */
[----:B------:R-:W-:Y:S01]  /*a670*/  HGMMA.64x256x16.F32.BF16 R24, R208, gdesc[UR8].tnspB, R24, gsb0 ;  /* 0x43e00008d0187df0 */ /* 0x000fe20008001818 */
[----:B------:R-:W-:Y:S01]  /*a680*/  UMOV UR11, 0x40000040 ;  /* 0x40000040000b7882 */ /* 0x000fe20000000000 */
[----:B------:R-:W-:Y:S01]  /*a690*/  UMOV UR10, UR6 ;  /* 0x00000006000a7c82 */ /* 0x000fe20008000000 */
[----:B------:R-:W-:Y:S01]  /*a6a0*/  UIADD3 UR6, UR4, 0x100, URZ ;  /* 0x0000010004067890 */ /* 0x000fe2000fffe03f */
[----:B------:R-:W1:Y:S01]  /*a6b0*/  SHFL.BFLY PT, R7, R2, 0x1, 0x1f ;  /* 0x0c201f0002077f89 */ /* 0x000e6200000e0000 */
[----:B0-----:R-:W-:Y:S01]  /*a6c0*/  FADD.FTZ R12, R5, R0 ;  /* 0x00000000050c7221 */ /* 0x001fe20000010000 */
[----:B------:R-:W-:-:S04]  /*a6d0*/  IMAD.MOV.U32 R0, RZ, RZ, -0x800000 ;  /* 0xff800000ff007424 */ /* 0x000fc800078e00ff */
[----:B------:R-:W-:Y:S01]  /*a6e0*/  FSETP.NE.FTZ.AND P1, PT, R12, RZ, PT ;  /* 0x000000ff0c00720b */ /* 0x000fe20003f35000 */
[----:B-1----:R-:W-:Y:S01]  /*a6f0*/  FADD.FTZ R13, R2, R7 ;  /* 0x00000007020d7221 */ /* 0x002fe20000010000 */
[----:B------:R-:W-:Y:S01]  /*a700*/  MOV R7, RZ ;  /* 0x000000ff00077202 */ /* 0x000fe20000000f00 */
[----:B------:R-:W-:-:S03]  /*a710*/  IMAD.MOV.U32 R2, RZ, RZ, -0x800000 ;  /* 0xff800000ff027424 */ /* 0x000fc600078e00ff */
[----:B------:R-:W-:-:S07]  /*a720*/  FSETP.NE.FTZ.AND P2, PT, R13, RZ, PT ;  /* 0x000000ff0d00720b */ /* 0x000fce0003f55000 */
[----:B------:R-:W0:Y:S01]  /*a730*/  @P1 MUFU.LG2 R10, R12 ;  /* 0x0000000c000a1308 */ /* 0x000e220000000c00 */
[----:B------:R-:W-:-:S07]  /*a740*/  @P1 FMUL.FTZ R8, R8, 0.69314718246459960938 ;  /* 0x3f31721808081820 */ /* 0x000fce0000410000 */
[----:B------:R-:W1:Y:S01]  /*a750*/  @P2 MUFU.LG2 R11, R13 ;  /* 0x0000000d000b2308 */ /* 0x000e620000000c00 */
[----:B------:R-:W-:-:S07]  /*a760*/  @P2 FMUL.FTZ R14, R14, 0.69314718246459960938 ;  /* 0x3f3172180e0e2820 */ /* 0x000fce0000410000 */
[----:B------:R2:W3:Y:S01]  /*a770*/  @P1 MUFU.RCP R7, R12 ;  /* 0x0000000c00071308 */ /* 0x0004e20000001000 */
[----:B0-----:R-:W-:-:S04]  /*a780*/  @P1 FMUL.FTZ R5, R10, 0.69314718246459960938 ;  /* 0x3f3172180a051820 */ /* 0x001fc80000410000 */
[----:B------:R-:W-:-:S03]  /*a790*/  @P1 FFMA.FTZ R0, R8, R3, R5 ;  /* 0x0000000308001223 */ /* 0x000fc60000010005 */
[----:B------:R2:W0:Y:S01]  /*a7a0*/  @P2 MUFU.RCP R4, R13 ;  /* 0x0000000d00042308 */ /* 0x0004220000001000 */
[----:B-1----:R-:W-:-:S04]  /*a7b0*/  @P2 FMUL.FTZ R11, R11, 0.69314718246459960938 ;  /* 0x3f3172180b0b2820 */ /* 0x002fc80000410000 */
[----:B------:R-:W-:Y:S01]  /*a7c0*/  @P2 FFMA.FTZ R2, R14, R6, R11 ;  /* 0x000000060e022223 */ /* 0x000fe2000001000b */
[----:B------:R-:W-:Y:S02]  /*a7d0*/  WARPGROUP.DEPBAR.LE gsb0, 0x0 ;  /* 0x00008000000079c5 */ /* 0x000fe40000010000 */
[----:B------:R-:W-:-:S06]  /*a7e0*/  WARPGROUP.ARRIVE ;  /* 0x00000000000079c5 */ /* 0x000fcc0000000000 */
[----:B------:R-:W-:Y:S01]  /*a7f0*/  HGMMA.64x256x16.F32.BF16 R24, R204, gdesc[UR8].tnspB, R24, gsb0 ;  /* 0x43e00008cc187df0 */ /* 0x000fe20008001818 */
[----:B------:R-:W-:Y:S01]  /*a800*/  UMOV UR10, UR6 ;  /* 0x00000006000a7c82 */ /* 0x000fe20008000000 */
[----:B------:R-:W-:Y:S01]  /*a810*/  UMOV UR11, 0x40000040 ;  /* 0x40000040000b7882 */ /* 0x000fe20000000000 */
[----:B------:R-:W-:Y:S02]  /*a820*/  UIADD3 UR6, UR4, 0x180, URZ ;  /* 0x0000018004067890 */ /* 0x000fe4000fffe03f */
[----:B------:R-:W-:Y:S01]  /*a830*/  UIADD3 UR4, UR4, 0x200, URZ ;  /* 0x0000020004047890 */ /* 0x000fe2000fffe03f */
[----:B------:R-:W-:Y:S02]  /*a840*/  WARPGROUP.DEPBAR.LE gsb0, 0x0 ;  /* 0x00008000000079c5 */ /* 0x000fe40000010000 */
[----:B------:R-:W-:-:S15]  /*a850*/  WARPGROUP.ARRIVE ;  /* 0x00000000000079c5 */ /* 0x000fde0000000000 */
[----:B------:R-:W-:-:S05]  /*a860*/  NOP ;  /* 0x0000000000007918 */ /* 0x000fca0000000000 */
[----:B------:R-:W-:Y:S01]  /*a870*/  HGMMA.64x256x16.F32.BF16 R24, R200, gdesc[UR8].tnspB, R24, gsb0 ;  /* 0x43e00008c8187df0 */ /* 0x000fe20008001818 */
[----:B------:R-:W-:Y:S01]  /*a880*/  UMOV UR10, UR6 ;  /* 0x00000006000a7c82 */ /* 0x000fe20008000000 */
[----:B------:R-:W-:Y:S01]  /*a890*/  UMOV UR11, 0x40000040 ;  /* 0x40000040000b7882 */ /* 0x000fe20000000000 */
[----:B------:R-:W-:Y:S02]  /*a8a0*/  WARPGROUP.DEPBAR.LE gsb0, 0x0 ;  /* 0x00008000000079c5 */ /* 0x000fe40000010000 */
[----:B------:R-:W-:-:S15]  /*a8b0*/  WARPGROUP.ARRIVE ;  /* 0x00000000000079c5 */ /* 0x000fde0000000000 */
[----:B------:R-:W-:-:S08]  /*a8c0*/  NOP ;  /* 0x0000000000007918 */ /* 0x000fd00000000000 */
[----:B------:R-:W-:Y:S01]  /*a8d0*/  HGMMA.64x256x16.F32.BF16 R24, R196, gdesc[UR8].tnspB, R24, gsb0 ;  /* 0x43e00008c4187df0 */ /* 0x000fe20008001818 */
[----:B------:R-:W-:Y:S01]  /*a8e0*/  UMOV UR10, UR4 ;  /* 0x00000004000a7c82 */ /* 0x000fe20008000000 */
[----:B------:R-:W-:Y:S01]  /*a8f0*/  UMOV UR11, 0x40000040 ;  /* 0x40000040000b7882 */ /* 0x000fe20000000000 */
[----:B------:R-:W-:Y:S02]  /*a900*/  WARPGROUP.DEPBAR.LE gsb0, 0x0 ;  /* 0x00008000000079c5 */ /* 0x000fe40000010000 */
[----:B------:R-:W-:-:S15]  /*a910*/  WARPGROUP.ARRIVE ;  /* 0x00000000000079c5 */ /* 0x000fde0000000000 */
[----:B------:R-:W-:-:S08]  /*a920*/  NOP ;  /* 0x0000000000007918 */ /* 0x000fd00000000000 */
[----:B------:R-:W-:Y:S03]  /*a930*/  HGMMA.64x256x16.F32.BF16 R24, R192, gdesc[UR8].tnspB, R24, gsb0 ;  /* 0x43e00008c0187df0 */ /* 0x000fe60008001818 */
[----:B------:R-:W-:Y:S02]  /*a940*/  WARPGROUP.DEPBAR.LE gsb0, 0x0 ;  /* 0x00008000000079c5 */ /* 0x000fe40000010000 */
[----:B0-23--:R-:W-:Y:S05]  /*a950*/  @!P0 BRA `(.L_x_34) ;  /* 0x0000000000048947 */ /* 0x00dfea0003800000 */
[----:B------:R-:W-:Y:S01]  /*a960*/  BPT.TRAP 0x1 ;  /* 0x000000040000795c */ /* 0x000fe20000300000 */
.L_x_34:
[----:B------:R-:W0:Y:S01]  /*a970*/  S2UR UR6, SR_CgaCtaId ;  /* 0x00000000000679c3 */ /* 0x000e220000008800 */
[----:B------:R-:W-:Y:S01]  /*a980*/  UIADD3 UR4, UR5, 0x38860, URZ ;  /* 0x0003886005047890 */ /* 0x000fe2000fffe03f */
        /* <DEDUP_REMOVED lines=22> */
[----:B0-----:R-:W-:Y:S01]  /*aaf0*/  UPRMT UR4, UR6, 0x654, UR4 ;  /* 0x0000065406047896 */ /* 0x001fe20008000004 */
        /* <DEDUP_REMOVED lines=8> */
[----:B------:R-:W-:Y:S01]  /*ab80*/  SYNCS.ARRIVE.TRANS64.RED.A1T0 RZ, [UR4], RZ ;  /* 0x000000ffffff79a7 */ /* 0x000fe20008100404 */
        /* <DEDUP_REMOVED lines=34> */
[----:B------:R-:W-:Y:S01]  /*adb0*/  PLOP3.LUT P0, PT, PT, PT, PT, 0x8, 0x0 ;  /* 0x000000000000781c */ /* 0x000fe20003f0e170 */
        /* <DEDUP_REMOVED lines=63> */
[----:B------:R-:W-:-:S07]  /*b1b0*/  FMUL.FTZ R151, R151, R4 ;  /* 0x0000000497977220 */ /* 0x000fce0000410000 */
.L_x_10:
[----:B------:R-:W-:Y:S05]  /*b1c0*/  @P0 BRA `(.L_x_35) ;  /* 0x0000002000600947 */ /* 0x000fea0003800000 */
[----:B------:R-:W0:Y:S01]  /*b1d0*/  S2R R3, SR_TID.X ;  /* 0x0000000000037919 */ /* 0x000e220000002100 */
[----:B------:R-:W1:Y:S01]  /*b1e0*/  LDC R8, c[0x0][0xbe8] ;  /* 0x0002fa00ff087b82 */ /* 0x000e620000000800 */
[----:B------:R-:W-:Y:S01]  /*b1f0*/  R2UR UR13, R18 ;  /* 0x00000000120d72ca */ /* 0x000fe200000e0000 */
[----:B------:R-:W-:Y:S01]  /*b200*/  ULDC.64 UR8, c[0x0][0xbd0] ;  /* 0x0002f40000087ab9 */ /* 0x000fe20000000a00 */
[----:B------:R-:W-:Y:S01]  /*b210*/  ULDC.64 UR14, c[0x0][0x208] ;  /* 0x00008200000e7ab9 */ /* 0x000fe20000000a00 */
[----:B------:R-:W-:Y:S04]  /*b220*/  BSSY B0, `(.L_x_36) ;  /* 0x000014c000007945 */ /* 0x000fe80003800000 */
[----:B------:R-:W2:Y:S06]  /*b230*/  S2UR UR12, SR_CTAID.Z ;  /* 0x00000000000c79c3 */ /* 0x000eac0000002700 */
[----:B------:R-:W-:-:S02]  /*b240*/  USHF.R.S32.HI UR7, URZ, 0x1f, UR13 ;  /* 0x0000001f3f077899 */ /* 0x000fc4000801140d */
[----:B------:R-:W-:Y:S01]  /*b250*/  IMAD R19, RZ, RZ, -UR13 ;  /* 0x8000000dff137e24 */ /* 0x000fe2000f8e02ff */
[----:B------:R-:W3:Y:S01]  /*b260*/  LDC.64 R20, c[0x0][0xbd8] ;  /* 0x0002f600ff147b82 */ /* 0x000ee20000000a00 */
[----:B------:R-:W-:Y:S02]  /*b270*/  UIMAD.WIDE.U32 UR4, UR13, UR8, URZ ;  /* 0x000000080d0472a5 */ /* 0x000fe4000f8e003f */
[----:B------:R-:W-:-:S04]  /*b280*/  UIMAD UR6, UR7, UR8, URZ ;  /* 0x00000008070672a4 */ /* 0x000fc8000f8e023f */
[----:B------:R-:W-:Y:S01]  /*b290*/  UIMAD UR6, UR13, UR9, UR6 ;  /* 0x000000090d0672a4 */ /* 0x000fe2000f8e0206 */
[----:B-1----:R-:W-:Y:S01]  /*b2a0*/  ISETP.NE.AND P0, PT, R8, 0x1, PT ;  /* 0x000000010800780c */ /* 0x002fe20003f05270 */
[----:B------:R-:W1:Y:S01]  /*b2b0*/  S2UR UR11, SR_CTAID.Y ;  /* 0x00000000000b79c3 */ /* 0x000e620000002600 */
[----:B------:R-:W-:Y:S01]  /*b2c0*/  ULDC.64 UR8, c[0x0][0xb38] ;  /* 0x0002ce0000087ab9 */ /* 0x000fe20000000a00 */
[----:B------:R-:W-:Y:S02]  /*b2d0*/  UIADD3 UR6, UR5, UR6, URZ ;  /* 0x0000000605067290 */ /* 0x000fe4000fffe03f */
[----:B------:R-:W-:Y:S01]  /*b2e0*/  UIMAD UR7, UR7, UR8, URZ ;  /* 0x00000008070772a4 */ /* 0x000fe2000f8e023f */
[----:B0-----:R-:W-:Y:S01]  /*b2f0*/  IADD3 R14, R3, -0x80, RZ ;  /* 0xffffff80030e7810 */ /* 0x001fe20007ffe0ff */
[----:B--2---:R-:W-:Y:S02]  /*b300*/  USHF.R.S32.HI UR10, URZ, 0x1f, UR12 ;  /* 0x0000001f3f0a7899 */ /* 0x004fe4000801140c */
[----:B------:R-:W1:Y:S01]  /*b310*/  LDC R152, c[0x0][0xc50] ;  /* 0x00031400ff987b82 */ /* 0x000e620000000800 */
[----:B------:R-:W-:-:S04]  /*b320*/  SHF.R.S32.HI R7, RZ, 0x1f, R14 ;  /* 0x0000001fff077819 */ /* 0x000fc8000001140e */
[CC--:B------:R-:W-:Y:S02]  /*b330*/  LEA.HI R4, R7.reuse, R14.reuse, RZ, 0x7 ;  /* 0x0000000e07047211 */ /* 0x0c0fe400078f38ff */
[----:B------:R-:W-:Y:S01]  /*b340*/  LEA.HI R7, R7, R14, RZ, 0x2 ;  /* 0x0000000e07077211 */ /* 0x000fe200078f10ff */
[----:B------:R-:W0:Y:S01]  /*b350*/  LDC.64 R22, c[0x0][0xb40] ;  /* 0x0002d000ff167b82 */ /* 0x000e220000000a00 */
[----:B------:R-:W-:Y:S02]  /*b360*/  LOP3.LUT R3, R4, 0xffffff80, RZ, 0xc0, !PT ;  /* 0xffffff8004037812 */ /* 0x000fe400078ec0ff */
[----:B------:R-:W-:Y:S02]  /*b370*/  SHF.R.S32.HI R9, RZ, 0x7, R4 ;  /* 0x00000007ff097819 */ /* 0x000fe40000011404 */
[----:B------:R-:W-:Y:S01]  /*b380*/  LOP3.LUT R7, R7, 0xfffffffc, RZ, 0xc0, !PT ;  /* 0xfffffffc07077812 */ /* 0x000fe200078ec0ff */
[----:B------:R-:W-:Y:S01]  /*b390*/  IMAD.IADD R3, R14, 0x1, -R3 ;  /* 0x000000010e037824 */ /* 0x000fe200078e0a03 */
[----:B------:R-:W-:Y:S01]  /*b3a0*/  LEA.HI R4, R4, R9, RZ, 0x1 ;  /* 0x0000000904047211 */ /* 0x000fe200078f08ff */
[----:B------:R-:W2:Y:S02]  /*b3b0*/  @P0 LDC R17, c[0x0][0xbf0] ;  /* 0x0002fc00ff110b82 */ /* 0x000ea40000000800 */
[----:B------:R-:W-:Y:S01]  /*b3c0*/  IMAD.IADD R7, R14, 0x1, -R7 ;  /* 0x000000010e077824 */ /* 0x000fe200078e0a07 */
[----:B------:R-:W-:-:S02]  /*b3d0*/  SHF.R.S32.HI R16, RZ, 0x1f, R3 ;  /* 0x0000001fff107819 */ /* 0x000fc40000011403 */
[----:B------:R-:W-:Y:S02]  /*b3e0*/  LOP3.LUT R4, R4, 0x3fffffe, RZ, 0xc0, !PT ;  /* 0x03fffffe04047812 */ /* 0x000fe400078ec0ff */
[----:B------:R-:W-:Y:S01]  /*b3f0*/  LEA.HI R10, R16, R3, RZ, 0x2 ;  /* 0x00000003100a7211 */ /* 0x000fe200078f10ff */
[----:B------:R-:W4:Y:S01]  /*b400*/  @P0 LDC R14, c[0x0][0xbec] ;  /* 0x0002fb00ff0e0b82 */ /* 0x000f220000000800 */
[----:B------:R-:W-:Y:S02]  /*b410*/  LEA.HI R11, R7, R7, RZ, 0x1 ;  /* 0x00000007070b7211 */ /* 0x000fe400078f08ff */
[--C-:B------:R-:W-:Y:S02]  /*b420*/  SHF.R.S32.HI R5, RZ, 0x2, R10.reuse ;  /* 0x00000002ff057819 */ /* 0x100fe4000001140a */
[----:B------:R-:W-:Y:S02]  /*b430*/  SHF.R.S32.HI R6, RZ, 0x1f, R10 ;  /* 0x0000001fff067819 */ /* 0x000fe4000001140a */
[----:B------:R-:W-:Y:S01]  /*b440*/  LOP3.LUT R10, R10, 0x7ffffffc, RZ, 0xc0, !PT ;  /* 0x7ffffffc0a0a7812 */ /* 0x000fe200078ec0ff */
[----:B------:R-:W5:Y:S01]  /*b450*/  @P0 LDC R154, c[0x0][0xbec] ;  /* 0x0002fb00ff9a0b82 */ /* 0x000f620000000800 */
[----:B------:R-:W-:-:S04]  /*b460*/  LEA.HI R6, R6, R5, RZ, 0x3 ;  /* 0x0000000506067211 */ /* 0x000fc800078f18ff */
[----:B------:R-:W-:Y:S02]  /*b470*/  LOP3.LUT R12, R6, 0xfffffff8, RZ, 0xc0, !PT ;  /* 0xfffffff8060c7812 */ /* 0x000fe400078ec0ff */
[----:B------:R-:W-:Y:S01]  /*b480*/  IADD3 R6, R9, -R4, RZ ;  /* 0x8000000409067210 */ /* 0x000fe20007ffe0ff */
[----:B------:R-:W5:Y:S01]  /*b490*/  @P0 LDC R153, c[0x0][0xbf0] ;  /* 0x0002fc00ff990b82 */ /* 0x000f620000000800 */
[----:B------:R-:W0:Y:S01]  /*b4a0*/  S2R R9, SR_CTAID.X ;  /* 0x0000000000097919 */ /* 0x000e220000002500 */
[----:B------:R-:W-:Y:S01]  /*b4b0*/  LEA.HI R4, R16, R3, RZ, 0x5 ;  /* 0x0000000310047211 */ /* 0x000fe200078f28ff */
[----:B------:R-:W-:Y:S01]  /*b4c0*/  IMAD.IADD R5, R5, 0x1, -R12 ;  /* 0x0000000105057824 */ /* 0x000fe200078e0a0c */
[----:B------:R-:W-:Y:S02]  /*b4d0*/  LOP3.LUT R12, R11, 0x1ffffffe, RZ, 0xc0, !PT ;  /* 0x1ffffffe0b0c7812 */ /* 0x000fe400078ec0ff */
[----:B------:R-:W-:-:S03]  /*b4e0*/  SHF.R.S32.HI R4, RZ, 0x5, R4 ;  /* 0x00000005ff047819 */ /* 0x000fc60000011404 */
[----:B------:R-:W-:Y:S01]  /*b4f0*/  IMAD.IADD R11, R7, 0x1, -R12 ;  /* 0x00000001070b7824 */ /* 0x000fe200078e0a0c */
[----:B------:R-:W-:Y:S01]  /*b500*/  LEA R7, R4, R5, 0x4 ;  /* 0x0000000504077211 */ /* 0x000fe200078e20ff */
[----:B------:R-:W-:Y:S01]  /*b510*/  IMAD.U32 R5, RZ, RZ, UR5 ;  /* 0x00000005ff057e24 */ /* 0x000fe2000f8e00ff */
[----:B------:R-:W-:Y:S01]  /*b520*/  MOV R5, UR6 ;  /* 0x0000000600057c02 */ /* 0x000fe20008000f00 */
[----:B------:R-:W-:Y:S01]  /*b530*/  IMAD.U32 R4, RZ, RZ, UR4 ;  /* 0x00000004ff047e24 */ /* 0x000fe2000f8e00ff */
[----:B------:R-:W-:Y:S01]  /*b540*/  UIMAD.WIDE.U32 UR4, UR13, UR8, URZ ;  /* 0x000000080d0472a5 */ /* 0x000fe2000f8e003f */
[----:B------:R-:W-:Y:S01]  /*b550*/  IMAD R16, R6, 0x40, R7 ;  /* 0x0000004006107824 */ /* 0x000fe200078e0207 */
[----:B------:R-:W-:Y:S01]  /*b560*/  UIMAD UR6, UR13, UR9, UR7 ;  /* 0x000000090d0672a4 */ /* 0x000fe2000f8e0207 */
[----:B---3--:R-:W-:Y:S02]  /*b570*/  IMAD R12, R20, UR10, RZ ;  /* 0x0000000a140c7c24 */ /* 0x008fe4000f8e02ff */
[----:B------:R-:W-:Y:S01]  /*b580*/  IMAD R6, R11, 0x8, R16 ;  /* 0x000000080b067824 */ /* 0x000fe200078e0210 */
[----:B------:R-:W-:Y:S01]  /*b590*/  UIADD3 UR6, UR5, UR6, URZ ;  /* 0x0000000605067290 */ /* 0x000fe2000fffe03f */
[----:B------:R-:W-:Y:S01]  /*b5a0*/  IMAD R15, R21, UR12, R12 ;  /* 0x0000000c150f7c24 */ /* 0x000fe2000f8e020c */
[----:B------:R-:W-:Y:S01]  /*b5b0*/  ULDC.64 UR8, c[0x0][0xb28] ;  /* 0x0002ca0000087ab9 */ /* 0x000fe20000000a00 */
[----:B------:R-:W-:-:S02]  /*b5c0*/  IMAD.U32 R7, RZ, RZ, UR5 ;  /* 0x00000005ff077e24 */ /* 0x000fc4000f8e00ff */
[----:B------:R-:W-:Y:S01]  /*b5d0*/  IMAD.WIDE.U32 R4, R20, UR12, R4 ;  /* 0x0000000c14047c25 */ /* 0x000fe2000f8e0004 */
[----:B------:R-:W-:Y:S01]  /*b5e0*/  MOV R7, UR6 ;  /* 0x0000000600077c02 */ /* 0x000fe20008000f00 */
[----:B------:R-:W-:Y:S02]  /*b5f0*/  ULDC.64 UR6, c[0x0][0xb48] ;  /* 0x0002d20000067ab9 */ /* 0x000fe40000000a00 */
[----:B-1----:R-:W-:Y:S01]  /*b600*/  IMAD R21, R152, R19, UR11 ;  /* 0x0000000b98157e24 */ /* 0x002fe2000f8e0213 */
[----:B------:R-:W-:Y:S02]  /*b610*/  IADD3 R5, R5, R15, RZ ;  /* 0x0000000f05057210 */ /* 0x000fe40007ffe0ff */
[----:B0-----:R-:W-:Y:S01]  /*b620*/  LEA R11, R9, R6, 0x7 ;  /* 0x00000006090b7211 */ /* 0x001fe200078e38ff */
[----:B------:R-:W-:Y:S01]  /*b630*/  IMAD.U32 R6, RZ, RZ, UR4 ;  /* 0x00000004ff067e24 */ /* 0x000fe2000f8e00ff */
[----:B------:R-:W-:Y:S02]  /*b640*/  ULDC.64 UR4, c[0x0][0xbe0] ;  /* 0x0002f80000047ab9 */ /* 0x000fe40000000a00 */
[----:B------:R-:W-:-:S04]  /*b650*/  IMAD.WIDE.U32 R4, R21, UR4, R4 ;  /* 0x0000000415047c25 */ /* 0x000fc8000f8e0004 */
[----:B----4-:R-:W-:-:S04]  /*b660*/  @P0 IMAD.HI.U32 R12, R11, R14, RZ ;  /* 0x0000000e0b0c0227 */ /* 0x010fc800078e00ff */
[C---:B------:R-:W-:Y:S02]  /*b670*/  IMAD R14, R22.reuse, UR10, RZ ;  /* 0x0000000a160e7c24 */ /* 0x040fe4000f8e02ff */
[----:B------:R-:W-:Y:S01]  /*b680*/  IMAD.MOV.U32 R13, RZ, RZ, R11 ;  /* 0x000000ffff0d7224 */ /* 0x000fe200078e000b */
[----:B--2---:R-:W-:Y:S01]  /*b690*/  @P0 SHF.R.U32.HI R13, RZ, R17, R12 ;  /* 0x00000011ff0d0219 */ /* 0x004fe2000001160c */
[----:B------:R-:W-:Y:S01]  /*b6a0*/  IMAD R17, R23, UR12, R14 ;  /* 0x0000000c17117c24 */ /* 0x000fe2000f8e020e */
[----:B------:R-:W-:Y:S01]  /*b6b0*/  SHF.R.S32.HI R14, RZ, 0x1f, R21 ;  /* 0x0000001fff0e7819 */ /* 0x000fe20000011415 */
[----:B------:R-:W-:-:S04]  /*b6c0*/  IMAD.WIDE.U32 R6, R22, UR12, R6 ;  /* 0x0000000c16067c25 */ /* 0x000fc8000f8e0006 */
[----:B-----5:R-:W-:-:S04]  /*b6d0*/  @P0 IMAD.HI.U32 R154, R11, R154, RZ ;  /* 0x0000009a0b9a0227 */ /* 0x020fc800078e00ff */
[----:B------:R-:W-:Y:S02]  /*b6e0*/  IMAD.IADD R7, R7, 0x1, R17 ;  /* 0x0000000107077824 */ /* 0x000fe400078e0211 */
[C---:B------:R-:W-:Y:S02]  /*b6f0*/  IMAD R17, R14.reuse, UR6, RZ ;  /* 0x000000060e117c24 */ /* 0x040fe4000f8e02ff */
[----:B------:R-:W-:Y:S01]  /*b700*/  IMAD.MOV.U32 R15, RZ, RZ, R11 ;  /* 0x000000ffff0f7224 */ /* 0x000fe200078e000b */
[----:B------:R-:W-:Y:S01]  /*b710*/  @P0 SHF.R.U32.HI R15, RZ, R153, R154 ;  /* 0x00000099ff0f0219 */ /* 0x000fe2000001169a */
[----:B------:R-:W-:Y:S01]  /*b720*/  IMAD R12, R14, UR4, RZ ;  /* 0x000000040e0c7c24 */ /* 0x000fe2000f8e02ff */
[----:B------:R-:W-:Y:S01]  /*b730*/  BAR.SYNC.DEFER_BLOCKING 0x1, 0x100 ;  /* 0x0044000000007b1d */ /* 0x000fe20000010000 */
[C---:B------:R-:W-:Y:S01]  /*b740*/  IMAD R19, R21.reuse, UR7, R17 ;  /* 0x0000000715137c24 */ /* 0x040fe2000f8e0211 */
[----:B------:R-:W-:Y:S01]  /*b750*/  SHF.R.S32.HI R17, RZ, 0x1f, R13 ;  /* 0x0000001fff117819 */ /* 0x000fe2000001140d */
[----:B------:R-:W-:Y:S01]  /*b760*/  IMAD R14, R21, UR5, R12 ;  /* 0x00000005150e7c24 */ /* 0x000fe2000f8e020c */
[----:B------:R-:W-:Y:S01]  /*b770*/  IADD3 R4, P0, R13, R4, RZ ;  /* 0x000000040d047210 */ /* 0x000fe20007f1e0ff */
[----:B------:R-:W-:Y:S01]  /*b780*/  IMAD.WIDE.U32 R6, R21, UR6, R6 ;  /* 0x0000000615067c25 */ /* 0x000fe2000f8e0006 */
[--C-:B------:R-:W-:Y:S01]  /*b790*/  SHF.R.S32.HI R12, RZ, 0x1f, R15.reuse ;  /* 0x0000001fff0c7819 */ /* 0x100fe2000001140f */
[----:B------:R-:W-:Y:S01]  /*b7a0*/  ULDC.64 UR4, c[0x0][0xb30] ;  /* 0x0002cc0000047ab9 */ /* 0x000fe20000000a00 */
[----:B------:R-:W-:Y:S01]  /*b7b0*/  IADD3 R13, -R13, RZ, RZ ;  /* 0x000000ff0d0d7210 */ /* 0x000fe20007ffe1ff */
[----:B------:R-:W-:Y:S01]  /*b7c0*/  IMAD.MOV R20, RZ, RZ, -R15 ;  /* 0x000000ffff147224 */ /* 0x000fe200078e0a0f */
[----:B------:R-:W-:Y:S01]  /*b7d0*/  IADD3.X R5, R17, R5, R14, P0, !PT ;  /* 0x0000000511057210 */ /* 0x000fe200007fe40e */
[----:B------:R-:W-:Y:S01]  /*b7e0*/  IMAD R12, R12, UR4, RZ ;  /* 0x000000040c0c7c24 */ /* 0x000fe2000f8e02ff */
[----:B------:R-:W-:Y:S01]  /*b7f0*/  ULDC.64 UR6, c[0x0][0xbc8] ;  /* 0x0002f20000067ab9 */ /* 0x000fe20000000a00 */
[----:B------:R-:W-:-:S02]  /*b800*/  IMAD R13, R8, R13, R11 ;  /* 0x0000000d080d7224 */ /* 0x000fc400078e020b */
[----:B------:R-:W-:Y:S02]  /*b810*/  IMAD.IADD R7, R7, 0x1, R19 ;  /* 0x0000000107077824 */ /* 0x000fe400078e0213 */
[----:B------:R-:W-:Y:S02]  /*b820*/  IMAD R11, R8, R20, R11 ;  /* 0x00000014080b7224 */ /* 0x000fe400078e020b */
[C---:B------:R-:W-:Y:S01]  /*b830*/  IMAD R17, R15.reuse, UR5, R12 ;  /* 0x000000050f117c24 */ /* 0x040fe2000f8e020c */
[----:B------:R-:W-:Y:S01]  /*b840*/  SHF.R.S32.HI R12, RZ, 0x1f, R13 ;  /* 0x0000001fff0c7819 */ /* 0x000fe2000001140d */
[----:B------:R-:W-:Y:S01]  /*b850*/  IMAD.WIDE.U32 R6, R15, UR4, R6 ;  /* 0x000000040f067c25 */ /* 0x000fe2000f8e0006 */
[----:B------:R-:W-:Y:S01]  /*b860*/  SHF.R.S32.HI R14, RZ, 0x1f, R11 ;  /* 0x0000001fff0e7819 */ /* 0x000fe2000001140b */
[----:B------:R-:W0:Y:S01]  /*b870*/  S2UR UR5, SR_CgaCtaId ;  /* 0x00000000000579c3 */ /* 0x000e220000008800 */
[----:B------:R-:W-:Y:S01]  /*b880*/  UMOV UR4, 0x400 ;  /* 0x0000040000047882 */ /* 0x000fe20000000000 */
[----:B------:R-:W-:Y:S01]  /*b890*/  IMAD R12, R12, UR6, RZ ;  /* 0x000000060c0c7c24 */ /* 0x000fe2000f8e02ff */
[----:B------:R-:W-:Y:S01]  /*b8a0*/  IADD3 R7, R7, R17, RZ ;  /* 0x0000001107077210 */ /* 0x000fe20007ffe0ff */
[----:B------:R-:W-:-:S02]  /*b8b0*/  IMAD R14, R14, UR8, RZ ;  /* 0x000000080e0e7c24 */ /* 0x000fc4000f8e02ff */
[C---:B------:R-:W-:Y:S02]  /*b8c0*/  IMAD R15, R13.reuse, UR7, R12 ;  /* 0x000000070d0f7c24 */ /* 0x040fe4000f8e020c */
[----:B------:R-:W-:Y:S01]  /*b8d0*/  IMAD.WIDE.U32 R4, R13, UR6, R4 ;  /* 0x000000060d047c25 */ /* 0x000fe2000f8e0004 */
[----:B------:R-:W-:-:S03]  /*b8e0*/  ULDC.64 UR6, c[0x0][0xba8] ;  /* 0x0002ea0000067ab9 */ /* 0x000fc60000000a00 */
[C---:B------:R-:W-:Y:S01]  /*b8f0*/  IMAD R17, R11.reuse, UR9, R14 ;  /* 0x000000090b117c24 */ /* 0x040fe2000f8e020e */
[----:B------:R-:W-:Y:S01]  /*b900*/  LEA R19, P0, R4, UR6, 0x2 ;  /* 0x0000000604137c11 */ /* 0x000fe2000f8010ff */
[----:B------:R-:W-:Y:S01]  /*b910*/  IMAD.WIDE.U32 R12, R11, UR8, R6 ;  /* 0x000000080b0c7c25 */ /* 0x000fe2000f8e0006 */
[----:B------:R-:W-:Y:S01]  /*b920*/  ULDC.64 UR8, c[0x0][0xb00] ;  /* 0x0002c00000087ab9 */ /* 0x000fe20000000a00 */
[----:B------:R-:W-:Y:S01]  /*b930*/  LEA R11, R9, R16, 0x7 ;  /* 0x00000010090b7211 */ /* 0x000fe200078e38ff */
[----:B------:R-:W-:Y:S01]  /*b940*/  ULDC UR6, c[0x0][0xa88] ;  /* 0x0002a20000067ab9 */ /* 0x000fe20000000800 */
[----:B------:R-:W-:Y:S01]  /*b950*/  IMAD.IADD R5, R5, 0x1, R15 ;  /* 0x0000000105057824 */ /* 0x000fe200078e020f */
[----:B------:R-:W-:Y:S01]  /*b960*/  LEA R6, P1, R12, UR8, 0x2 ;  /* 0x000000080c067c11 */ /* 0x000fe2000f8210ff */
[----:B------:R-:W-:Y:S01]  /*b970*/  IMAD.IADD R7, R13, 0x1, R17 ;  /* 0x000000010d077824 */ /* 0x000fe200078e0211 */
[----:B------:R-:W-:Y:S01]  /*b980*/  SHFL.IDX PT, R14, R19, 0x1, 0x1c1f ;  /* 0x003c1f00130e7f89 */ /* 0x000fe200000e0000 */
[----:B------:R-:W-:Y:S01]  /*b990*/  IMAD R8, R8, UR6, RZ ;  /* 0x0000000608087c24 */ /* 0x000fe2000f8e02ff */
[----:B------:R-:W-:Y:S01]  /*b9a0*/  LEA.HI.X R17, R4, UR7, R5, 0x2, P0 ;  /* 0x0000000704117c11 */ /* 0x000fe200080f1405 */
[----:B0-----:R-:W-:Y:S01]  /*b9b0*/  ULEA UR4, UR5, UR4, 0x18 ;  /* 0x0000000405047291 */ /* 0x001fe2000f8ec03f */
[----:B------:R-:W-:Y:S01]  /*b9c0*/  LEA.HI.X R7, R12, UR9, R7, 0x2, P1 ;  /* 0x000000090c077c11 */ /* 0x000fe200088f1407 */
[----:B------:R-:W-:Y:S01]  /*b9d0*/  VIADD R9, R11, 0x8 ;  /* 0x000000080b097836 */ /* 0x000fe20000000000 */
[----:B------:R-:W-:Y:S01]  /*b9e0*/  SHFL.IDX PT, R12, R19, RZ, 0x1c1f ;  /* 0x001c1fff130c7589 */ /* 0x000fe200000e0000 */
[----:B------:R-:W-:Y:S01]  /*b9f0*/  LOP3.LUT P0, RZ, R3, 0x3, RZ, 0xc0, !PT ;  /* 0x0000000303ff7812 */ /* 0x000fe2000780c0ff */
[----:B------:R-:W-:Y:S01]  /*ba00*/  UIADD3 UR4, UR4, 0x38820, URZ ;  /* 0x0003882004047890 */ /* 0x000fe2000fffe03f */
[CC--:B------:R-:W-:Y:S01]  /*ba10*/  ISETP.GE.AND P2, PT, R11.reuse, R8.reuse, PT ;  /* 0x000000080b00720c */ /* 0x0c0fe20003f46270 */
[----:B------:R-:W0:Y:S01]  /*ba20*/  SHFL.IDX PT, R13, R17, RZ, 0x1c1f ;  /* 0x001c1fff110d7589 */ /* 0x000e2200000e0000 */
[-C--:B------:R-:W-:Y:S01]  /*ba30*/  ISETP.GE.OR P1, PT, R11, R8.reuse, P0 ;  /* 0x000000080b00720c */ /* 0x080fe20000726670 */
[----:B------:R-:W-:Y:S01]  /*ba40*/  UPRMT UR4, URZ, 0x654, UR4 ;  /* 0x000006543f047896 */ /* 0x000fe20008000004 */
[----:B------:R-:W-:Y:S01]  /*ba50*/  ISETP.GE.OR P0, PT, R9, R8, P0 ;  /* 0x000000080900720c */ /* 0x000fe20000706670 */
[----:B------:R-:W1:Y:S01]  /*ba60*/  SHFL.IDX PT, R15, R17, 0x1, 0x1c1f ;  /* 0x003c1f00110f7f89 */ /* 0x000e6200000e0000 */
[----:B------:R-:W-:-:S03]  /*ba70*/  IMAD.IADD R3, R3, 0x1, -R10 ;  /* 0x0000000103037824 */ /* 0x000fc600078e0a0a */
[----:B------:R2:W3:Y:S02]  /*ba80*/  SHFL.IDX PT, R4, R6, RZ, 0x1c1f ;  /* 0x001c1fff06047589 */ /* 0x0004e400000e0000 */
[----:B------:R-:W-:Y:S01]  /*ba90*/  SHF.L.U32 R3, R3, 0x1, RZ ;  /* 0x0000000103037819 */ /* 0x000fe200000006ff */
[----:B------:R-:W-:Y:S01]  /*baa0*/  SYNCS.ARRIVE.TRANS64.RED.A1T0 RZ, [UR4], RZ ;  /* 0x000000ffffff79a7 */ /* 0x000fe20008100404 */
[----:B------:R2:W4:Y:S04]  /*bab0*/  SHFL.IDX PT, R5, R7, RZ, 0x1c1f ;  /* 0x001c1fff07057589 */ /* 0x00052800000e0000 */
[----:B0-----:R2:W-:Y:S04]  /*bac0*/  @!P1 ST.E desc[UR14][R12.64], R0 ;  /* 0x000000000c009985 */ /* 0x0015e8000c10190e */
[----:B-1----:R2:W-:Y:S01]  /*bad0*/  @!P0 ST.E desc[UR14][R14.64], R2 ;  /* 0x000000020e008985 */ /* 0x0025e2000c10190e */
[----:B------:R-:W-:Y:S05]  /*bae0*/  @P2 BRA `(.L_x_37) ;  /* 0x0000000800fc2947 */ /* 0x000fea0003800000 */
[C---:B--2---:R-:W-:Y:S01]  /*baf0*/  VIADD R0, R3.reuse, 0x8 ;  /* 0x0000000803007836 */ /* 0x044fe20000000000 */
[----:B------:R-:W-:Y:S01]  /*bb00*/  ULDC UR4, c[0x0][0xac8] ;  /* 0x0002b20000047ab9 */ /* 0x000fe20000000800 */
[C---:B------:R-:W-:Y:S01]  /*bb10*/  VIADD R2, R3.reuse, 0x10 ;  /* 0x0000001003027836 */ /* 0x040fe20000000000 */
[C---:B------:R-:W-:Y:S01]  /*bb20*/  IADD3 R10, R3.reuse, 0x18, RZ ;  /* 0x00000018030a7810 */ /* 0x040fe20007ffe0ff */
[C---:B------:R-:W-:Y:S01]  /*bb30*/  VIADD R19, R3.reuse, 0x20 ;  /* 0x0000002003137836 */ /* 0x040fe20000000000 */
[----:B------:R-:W-:Y:S01]  /*bb40*/  ISETP.GE.AND P3, PT, R0, UR4, PT ;  /* 0x0000000400007c0c */ /* 0x000fe2000bf66270 */
[C---:B------:R-:W-:Y:S01]  /*bb50*/  VIADD R20, R3.reuse, 0x28 ;  /* 0x0000002803147836 */ /* 0x040fe20000000000 */
[----:B------:R-:W-:Y:S01]  /*bb60*/  ISETP.GE.AND P4, PT, R2, UR4, PT ;  /* 0x0000000402007c0c */ /* 0x000fe2000bf86270 */
[----:B------:R-:W-:Y:S01]  /*bb70*/  ULDC.64 UR6, c[0x0][0x208] ;  /* 0x0000820000067ab9 */ /* 0x000fe20000000a00 */
[----:B------:R-:W-:Y:S01]  /*bb80*/  ISETP.GE.AND P5, PT, R10, UR4, PT ;  /* 0x000000040a007c0c */ /* 0x000fe2000bfa6270 */
[C---:B------:R-:W-:Y:S01]  /*bb90*/  VIADD R21, R3.reuse, 0x40 ;  /* 0x0000004003157836 */ /* 0x040fe20000000000 */
[C---:B------:R-:W-:Y:S01]  /*bba0*/  ISETP.GE.AND P2, PT, R3.reuse, UR4, PT ;  /* 0x0000000403007c0c */ /* 0x040fe2000bf46270 */
[----:B------:R-:W-:Y:S01]  /*bbb0*/  VIADD R23, R3, 0x50 ;  /* 0x0000005003177836 */ /* 0x000fe20000000000 */
[----:B------:R-:W-:-:S02]  /*bbc0*/  ISETP.GE.AND P0, PT, R19, UR4, PT ;  /* 0x0000000413007c0c */ /* 0x000fc4000bf06270 */
[----:B------:R-:W-:Y:S02]  /*bbd0*/  ISETP.GE.AND P1, PT, R20, UR4, PT ;  /* 0x0000000414007c0c */ /* 0x000fe4000bf26270 */
[----:B------:R-:W-:Y:S02]  /*bbe0*/  IADD3 R22, R3, 0x48, RZ ;  /* 0x0000004803167810 */ /* 0x000fe40007ffe0ff */
[----:B------:R-:W-:Y:S02]  /*bbf0*/  @!P3 LEA.HI R0, R0, R0, RZ, 0x1 ;  /* 0x000000000000b211 */ /* 0x000fe400078f08ff */
[----:B------:R-:W-:Y:S02]  /*bc00*/  @!P4 LEA.HI R2, R2, R2, RZ, 0x1 ;  /* 0x000000020202c211 */ /* 0x000fe400078f08ff */
[----:B------:R-:W-:Y:S02]  /*bc10*/  @!P5 LEA.HI R10, R10, R10, RZ, 0x1 ;  /* 0x0000000a0a0ad211 */ /* 0x000fe400078f08ff */
[----:B------:R-:W-:-:S02]  /*bc20*/  @!P3 LOP3.LUT R13, R0, 0xfffffffe, RZ, 0xc0, !PT ;  /* 0xfffffffe000db812 */ /* 0x000fc400078ec0ff */
[----:B------:R-:W-:Y:S01]  /*bc30*/  @!P4 LOP3.LUT R15, R2, 0xfffffffe, RZ, 0xc0, !PT ;  /* 0xfffffffe020fc812 */ /* 0x000fe200078ec0ff */
[C---:B------:R-:W-:Y:S01]  /*bc40*/  VIADD R2, R3.reuse, 0x38 ;  /* 0x0000003803027836 */ /* 0x040fe20000000000 */
[----:B------:R-:W-:Y:S01]  /*bc50*/  @!P5 LOP3.LUT R17, R10, 0xfffffffe, RZ, 0xc0, !PT ;  /* 0xfffffffe0a11d812 */ /* 0x000fe200078ec0ff */
[C-C-:B---34-:R-:W-:Y:S01]  /*bc60*/  @!P2 IMAD.WIDE R10, R3.reuse, 0x4, R4.reuse ;  /* 0x00000004030aa825 */ /* 0x158fe200078e0204 */
[----:B------:R-:W-:Y:S02]  /*bc70*/  IADD3 R0, R3, 0x30, RZ ;  /* 0x0000003003007810 */ /* 0x000fe40007ffe0ff */
[----:B------:R-:W-:Y:S01]  /*bc80*/  ISETP.GE.AND P6, PT, R23, UR4, PT ;  /* 0x0000000417007c0c */ /* 0x000fe2000bfc6270 */
[--C-:B------:R-:W-:Y:S01]  /*bc90*/  @!P3 IMAD.WIDE R12, R13, 0x4, R4.reuse ;  /* 0x000000040d0cb825 */ /* 0x100fe200078e0204 */
[----:B------:R0:W-:Y:S01]  /*bca0*/  @!P2 ST.E.64 desc[UR6][R10.64], R24 ;  /* 0x000000180a00a985 */ /* 0x0001e2000c101b06 */
[----:B------:R-:W-:Y:S02]  /*bcb0*/  ISETP.GE.AND P2, PT, R0, UR4, PT ;  /* 0x0000000400007c0c */ /* 0x000fe4000bf46270 */
[----:B------:R-:W-:Y:S01]  /*bcc0*/  @!P4 IMAD.WIDE R14, R15, 0x4, R4 ;  /* 0x000000040f0ec825 */ /* 0x000fe200078e0204 */
[----:B------:R1:W-:Y:S01]  /*bcd0*/  @!P3 ST.E.64 desc[UR6][R12.64], R28 ;  /* 0x0000001c0c00b985 */ /* 0x0003e2000c101b06 */
[----:B------:R-:W-:-:S02]  /*bce0*/  ISETP.GE.AND P3, PT, R2, UR4, PT ;  /* 0x0000000402007c0c */ /* 0x000fc4000bf66270 */
[----:B------:R-:W-:Y:S01]  /*bcf0*/  @!P5 IMAD.WIDE R16, R17, 0x4, R4 ;  /* 0x000000041110d825 */ /* 0x000fe200078e0204 */
[----:B------:R2:W-:Y:S01]  /*bd00*/  @!P4 ST.E.64 desc[UR6][R14.64], R32 ;  /* 0x000000200e00c985 */ /* 0x0005e2000c101b06 */
[----:B------:R-:W-:Y:S02]  /*bd10*/  ISETP.GE.AND P4, PT, R21, UR4, PT ;  /* 0x0000000415007c0c */ /* 0x000fe4000bf86270 */
[----:B------:R-:W-:Y:S01]  /*bd20*/  @!P0 LEA.HI R19, R19, R19, RZ, 0x1 ;  /* 0x0000001313138211 */ /* 0x000fe200078f08ff */
[----:B------:R3:W-:Y:S01]  /*bd30*/  @!P5 ST.E.64 desc[UR6][R16.64], R36 ;  /* 0x000000241000d985 */ /* 0x0007e2000c101b06 */
[----:B------:R-:W-:Y:S01]  /*bd40*/  ISETP.GE.AND P5, PT, R22, UR4, PT ;  /* 0x0000000416007c0c */ /* 0x000fe2000bfa6270 */
[----:B0-----:R-:W-:Y:S01]  /*bd50*/  VIADD R24, R3, 0x58 ;  /* 0x0000005803187836 */ /* 0x001fe20000000000 */
[----:B------:R-:W-:Y:S02]  /*bd60*/  @!P1 LEA.HI R20, R20, R20, RZ, 0x1 ;  /* 0x0000001414149211 */ /* 0x000fe400078f08ff */
[----:B------:R-:W-:-:S02]  /*bd70*/  @!P0 LOP3.LUT R11, R19, 0xfffffffe, RZ, 0xc0, !PT ;  /* 0xfffffffe130b8812 */ /* 0x000fc400078ec0ff */
[----:B-1----:R-:W-:Y:S02]  /*bd80*/  @!P1 LOP3.LUT R13, R20, 0xfffffffe, RZ, 0xc0, !PT ;  /* 0xfffffffe140d9812 */ /* 0x002fe400078ec0ff */
[----:B------:R-:W-:Y:S01]  /*bd90*/  @!P2 LEA.HI R0, R0, R0, RZ, 0x1 ;  /* 0x000000000000a211 */ /* 0x000fe200078f08ff */
[--C-:B------:R-:W-:Y:S01]  /*bda0*/  @!P0 IMAD.WIDE R10, R11, 0x4, R4.reuse ;  /* 0x000000040b0a8825 */ /* 0x100fe200078e0204 */
[----:B------:R-:W-:Y:S02]  /*bdb0*/  @!P3 LEA.HI R2, R2, R2, RZ, 0x1 ;  /* 0x000000020202b211 */ /* 0x000fe400078f08ff */
[----:B------:R-:W-:Y:S01]  /*bdc0*/  @!P4 LEA.HI R21, R21, R21, RZ, 0x1 ;  /* 0x000000151515c211 */ /* 0x000fe200078f08ff */
[----:B------:R-:W-:Y:S01]  /*bdd0*/  @!P1 IMAD.WIDE R12, R13, 0x4, R4 ;  /* 0x000000040d0c9825 */ /* 0x000fe200078e0204 */
[----:B------:R-:W-:Y:S01]  /*bde0*/  @!P5 LEA.HI R22, R22, R22, RZ, 0x1 ;  /* 0x000000161616d211 */ /* 0x000fe200078f08ff */
[----:B------:R0:W-:Y:S01]  /*bdf0*/  @!P0 ST.E.64 desc[UR6][R10.64], R40 ;  /* 0x000000280a008985 */ /* 0x0001e2000c101b06 */
[----:B------:R-:W-:-:S02]  /*be00*/  @!P6 LEA.HI R23, R23, R23, RZ, 0x1 ;  /* 0x000000171717e211 */ /* 0x000fc400078f08ff */
[----:B--2---:R-:W-:Y:S01]  /*be10*/  @!P2 LOP3.LUT R15, R0, 0xfffffffe, RZ, 0xc0, !PT ;  /* 0xfffffffe000fa812 */ /* 0x004fe200078ec0ff */
[----:B------:R1:W-:Y:S01]  /*be20*/  @!P1 ST.E.64 desc[UR6][R12.64], R44 ;  /* 0x0000002c0c009985 */ /* 0x0003e2000c101b06 */
[----:B---3--:R-:W-:Y:S01]  /*be30*/  @!P3 LOP3.LUT R17, R2, 0xfffffffe, RZ, 0xc0, !PT ;  /* 0xfffffffe0211b812 */ /* 0x008fe200078ec0ff */
[----:B------:R-:W-:Y:S01]  /*be40*/  VIADD R0, R3, 0x68 ;  /* 0x0000006803007836 */ /* 0x000fe20000000000 */
[----:B------:R-:W-:Y:S01]  /*be50*/  @!P4 LOP3.LUT R21, R21, 0xfffffffe, RZ, 0xc0, !PT ;  /* 0xfffffffe1515c812 */ /* 0x000fe200078ec0ff */
[C---:B------:R-:W-:Y:S01]  /*be60*/  VIADD R2, R3.reuse, 0x70 ;  /* 0x0000007003027836 */ /* 0x040fe20000000000 */
[----:B------:R-:W-:Y:S01]  /*be70*/  @!P5 LOP3.LUT R19, R22, 0xfffffffe, RZ, 0xc0, !PT ;  /* 0xfffffffe1613d812 */ /* 0x000fe200078ec0ff */
[----:B------:R-:W-:Y:S01]  /*be80*/  VIADD R22, R3, 0x80 ;  /* 0x0000008003167836 */ /* 0x000fe20000000000 */
[----:B------:R-:W-:Y:S02]  /*be90*/  @!P6 LOP3.LUT R23, R23, 0xfffffffe, RZ, 0xc0, !PT ;  /* 0xfffffffe1717e812 */ /* 0x000fe400078ec0ff */
[----:B------:R-:W-:Y:S01]  /*bea0*/  IADD3 R25, R3, 0x60, RZ ;  /* 0x0000006003197810 */ /* 0x000fe20007ffe0ff */
[----:B0-----:R-:W-:Y:S01]  /*beb0*/  @!P2 IMAD.WIDE R10, R15, 0x4, R4 ;  /* 0x000000040f0aa825 */ /* 0x001fe200078e0204 */
[----:B------:R-:W-:-:S02]  /*bec0*/  ISETP.GE.AND P1, PT, R24, UR4, PT ;  /* 0x0000000418007c0c */ /* 0x000fc4000bf26270 */
[----:B------:R-:W-:Y:S01]  /*bed0*/  ISETP.GE.AND P0, PT, R25, UR4, PT ;  /* 0x0000000419007c0c */ /* 0x000fe2000bf06270 */
[--C-:B-1----:R-:W-:Y:S01]  /*bee0*/  @!P3 IMAD.WIDE R12, R17, 0x4, R4.reuse ;  /* 0x00000004110cb825 */ /* 0x102fe200078e0204 */
[----:B------:R0:W-:Y:S01]  /*bef0*/  @!P2 ST.E.64 desc[UR6][R10.64], R48 ;  /* 0x000000300a00a985 */ /* 0x0001e2000c101b06 */
[----:B------:R-:W-:Y:S02]  /*bf00*/  ISETP.GE.AND P2, PT, R0, UR4, PT ;  /* 0x0000000400007c0c */ /* 0x000fe4000bf46270 */
[--C-:B------:R-:W-:Y:S01]  /*bf10*/  @!P4 IMAD.WIDE R14, R21, 0x4, R4.reuse ;  /* 0x00000004150ec825 */ /* 0x100fe200078e0204 */
[----:B------:R1:W-:Y:S03]  /*bf20*/  @!P3 ST.E.64 desc[UR6][R12.64], R52 ;  /* 0x000000340c00b985 */ /* 0x0003e6000c101b06 */
[----:B------:R-:W-:Y:S01]  /*bf30*/  @!P5 IMAD.WIDE R16, R19, 0x4, R4 ;  /* 0x000000041310d825 */ /* 0x000fe200078e0204 */
[----:B------:R2:W-:Y:S01]  /*bf40*/  @!P4 ST.E.64 desc[UR6][R14.64], R56 ;  /* 0x000000380e00c985 */ /* 0x0005e2000c101b06 */
[----:B------:R-:W-:-:S02]  /*bf50*/  IADD3 R19, R3, 0x78, RZ ;  /* 0x0000007803137810 */ /* 0x000fc40007ffe0ff */
[----:B------:R-:W-:Y:S01]  /*bf60*/  @!P6 IMAD.WIDE R20, R23, 0x4, R4 ;  /* 0x000000041714e825 */ /* 0x000fe200078e0204 */
[----:B------:R3:W-:Y:S01]  /*bf70*/  @!P5 ST.E.64 desc[UR6][R16.64], R60 ;  /* 0x0000003c1000d985 */ /* 0x0007e2000c101b06 */
[----:B------:R-:W-:Y:S02]  /*bf80*/  ISETP.GE.AND P5, PT, R19, UR4, PT ;  /* 0x0000000413007c0c */ /* 0x000fe4000bfa6270 */
[----:B------:R-:W-:Y:S01]  /*bf90*/  VIADD R23, R3, 0x88 ;  /* 0x0000008803177836 */ /* 0x000fe20000000000 */
[----:B------:R4:W-:Y:S01]  /*bfa0*/  @!P6 ST.E.64 desc[UR6][R20.64], R64 ;  /* 0x000000401400e985 */ /* 0x0009e2000c101b06 */
[----:B------:R-:W-:Y:S02]  /*bfb0*/  ISETP.GE.AND P6, PT, R2, UR4, PT ;  /* 0x0000000402007c0c */ /* 0x000fe4000bfc6270 */
[----:B------:R-:W-:Y:S02]  /*bfc0*/  ISETP.GE.AND P4, PT, R22, UR4, PT ;  /* 0x0000000416007c0c */ /* 0x000fe4000bf86270 */
[----:B------:R-:W-:-:S02]  /*bfd0*/  ISETP.GE.AND P3, PT, R23, UR4, PT ;  /* 0x0000000417007c0c */ /* 0x000fc4000bf66270 */
[----:B------:R-:W-:Y:S02]  /*bfe0*/  @!P1 LEA.HI R24, R24, R24, RZ, 0x1 ;  /* 0x0000001818189211 */ /* 0x000fe400078f08ff */
[----:B------:R-:W-:Y:S02]  /*bff0*/  @!P0 LEA.HI R25, R25, R25, RZ, 0x1 ;  /* 0x0000001919198211 */ /* 0x000fe400078f08ff */
[----:B0-----:R-:W-:Y:S02]  /*c000*/  @!P1 LOP3.LUT R11, R24, 0xfffffffe, RZ, 0xc0, !PT ;  /* 0xfffffffe180b9812 */ /* 0x001fe400078ec0ff */
[----:B-1----:R-:W-:Y:S01]  /*c010*/  @!P0 LOP3.LUT R13, R25, 0xfffffffe, RZ, 0xc0, !PT ;  /* 0xfffffffe190d8812 */ /* 0x002fe200078ec0ff */
[----:B------:R-:W-:Y:S01]  /*c020*/  VIADD R25, R3, 0x98 ;  /* 0x0000009803197836 */ /* 0x000fe20000000000 */
[----:B------:R-:W-:Y:S01]  /*c030*/  @!P2 LEA.HI R0, R0, R0, RZ, 0x1 ;  /* 0x000000000000a211 */ /* 0x000fe200078f08ff */
[----:B------:R-:W-:Y:S01]  /*c040*/  @!P1 IMAD.WIDE R10, R11, 0x4, R4 ;  /* 0x000000040b0a9825 */ /* 0x000fe200078e0204 */
[----:B------:R-:W-:-:S02]  /*c050*/  @!P6 LEA.HI R2, R2, R2, RZ, 0x1 ;  /* 0x000000020202e211 */ /* 0x000fc400078f08ff */
[----:B------:R-:W-:Y:S01]  /*c060*/  @!P5 LEA.HI R19, R19, R19, RZ, 0x1 ;  /* 0x000000131313d211 */ /* 0x000fe200078f08ff */
[----:B------:R-:W-:Y:S01]  /*c070*/  @!P0 IMAD.WIDE R12, R13, 0x4, R4 ;  /* 0x000000040d0c8825 */ /* 0x000fe200078e0204 */
[----:B------:R-:W-:Y:S01]  /*c080*/  @!P4 LEA.HI R22, R22, R22, RZ, 0x1 ;  /* 0x000000161616c211 */ /* 0x000fe200078f08ff */
[----:B------:R0:W-:Y:S01]  /*c090*/  @!P1 ST.E.64 desc[UR6][R10.64], R68 ;  /* 0x000000440a009985 */ /* 0x0001e2000c101b06 */
[----:B------:R-:W-:Y:S02]  /*c0a0*/  @!P3 LEA.HI R23, R23, R23, RZ, 0x1 ;  /* 0x000000171717b211 */ /* 0x000fe400078f08ff */
[----:B--2---:R-:W-:Y:S01]  /*c0b0*/  @!P2 LOP3.LUT R15, R0, 0xfffffffe, RZ, 0xc0, !PT ;  /* 0xfffffffe000fa812 */ /* 0x004fe200078ec0ff */
[----:B------:R1:W-:Y:S01]  /*c0c0*/  @!P0 ST.E.64 desc[UR6][R12.64], R72 ;  /* 0x000000480c008985 */ /* 0x0003e2000c101b06 */
[----:B---3--:R-:W-:Y:S01]  /*c0d0*/  @!P6 LOP3.LUT R17, R2, 0xfffffffe, RZ, 0xc0, !PT ;  /* 0xfffffffe0211e812 */ /* 0x008fe200078ec0ff */
[----:B------:R-:W-:Y:S01]  /*c0e0*/  VIADD R0, R3, 0xa0 ;  /* 0x000000a003007836 */ /* 0x000fe20000000000 */
[----:B------:R-:W-:-:S02]  /*c0f0*/  @!P5 LOP3.LUT R19, R19, 0xfffffffe, RZ, 0xc0, !PT ;  /* 0xfffffffe1313d812 */ /* 0x000fc400078ec0ff */
[----:B----4-:R-:W-:Y:S01]  /*c100*/  @!P4 LOP3.LUT R21, R22, 0xfffffffe, RZ, 0xc0, !PT ;  /* 0xfffffffe1615c812 */ /* 0x010fe200078ec0ff */
[----:B------:R-:W-:Y:S01]  /*c110*/  VIADD R22, R3, 0xb8 ;  /* 0x000000b803167836 */ /* 0x000fe20000000000 */
[----:B------:R-:W-:Y:S02]  /*c120*/  @!P3 LOP3.LUT R23, R23, 0xfffffffe, RZ, 0xc0, !PT ;  /* 0xfffffffe1717b812 */ /* 0x000fe400078ec0ff */
[----:B------:R-:W-:Y:S01]  /*c130*/  IADD3 R24, R3, 0x90, RZ ;  /* 0x0000009003187810 */ /* 0x000fe20007ffe0ff */
[--C-:B0-----:R-:W-:Y:S01]  /*c140*/  @!P2 IMAD.WIDE R10, R15, 0x4, R4.reuse ;  /* 0x000000040f0aa825 */ /* 0x101fe200078e0204 */
[----:B------:R-:W-:Y:S02]  /*c150*/  IADD3 R2, R3, 0xa8, RZ ;  /* 0x000000a803027810 */ /* 0x000fe40007ffe0ff */
[----:B------:R-:W-:Y:S01]  /*c160*/  ISETP.GE.AND P0, PT, R24, UR4, PT ;  /* 0x0000000418007c0c */ /* 0x000fe2000bf06270 */
[----:B-1----:R-:W-:Y:S01]  /*c170*/  @!P6 IMAD.WIDE R12, R17, 0x4, R4 ;  /* 0x00000004110ce825 */ /* 0x002fe200078e0204 */
[----:B------:R0:W-:Y:S01]  /*c180*/  @!P2 ST.E.64 desc[UR6][R10.64], R76 ;  /* 0x0000004c0a00a985 */ /* 0x0001e2000c101b06 */
[----:B------:R-:W-:-:S02]  /*c190*/  ISETP.GE.AND P1, PT, R25, UR4, PT ;  /* 0x0000000419007c0c */ /* 0x000fc4000bf26270 */
[--C-:B------:R-:W-:Y:S01]  /*c1a0*/  @!P5 IMAD.WIDE R14, R19, 0x4, R4.reuse ;  /* 0x00000004130ed825 */ /* 0x100fe200078e0204 */
[----:B------:R1:W-:Y:S01]  /*c1b0*/  @!P6 ST.E.64 desc[UR6][R12.64], R80 ;  /* 0x000000500c00e985 */ /* 0x0003e2000c101b06 */
[----:B------:R-:W-:Y:S02]  /*c1c0*/  ISETP.GE.AND P2, PT, R0, UR4, PT ;  /* 0x0000000400007c0c */ /* 0x000fe4000bf46270 */
[--C-:B------:R-:W-:Y:S01]  /*c1d0*/  @!P4 IMAD.WIDE R16, R21, 0x4, R4.reuse ;  /* 0x000000041510c825 */ /* 0x100fe200078e0204 */
[----:B------:R2:W-:Y:S01]  /*c1e0*/  @!P5 ST.E.64 desc[UR6][R14.64], R84 ;  /* 0x000000540e00d985 */ /* 0x0005e2000c101b06 */
[----:B------:R-:W-:Y:S02]  /*c1f0*/  ISETP.GE.AND P5, PT, R22, UR4, PT ;  /* 0x0000000416007c0c */ /* 0x000fe4000bfa6270 */
[----:B------:R-:W-:Y:S01]  /*c200*/  @!P3 IMAD.WIDE R20, R23, 0x4, R4 ;  /* 0x000000041714b825 */ /* 0x000fe200078e0204 */
[----:B------:R3:W-:Y:S01]  /*c210*/  @!P4 ST.E.64 desc[UR6][R16.64], R88 ;  /* 0x000000581000c985 */ /* 0x0007e2000c101b06 */
[----:B------:R-:W-:-:S02]  /*c220*/  IADD3 R23, R3, 0xc0, RZ ;  /* 0x000000c003177810 */ /* 0x000fc40007ffe0ff */
[----:B------:R-:W-:Y:S01]  /*c230*/  VIADD R19, R3, 0xb0 ;  /* 0x000000b003137836 */ /* 0x000fe20000000000 */
[----:B------:R4:W-:Y:S01]  /*c240*/  @!P3 ST.E.64 desc[UR6][R20.64], R92 ;  /* 0x0000005c1400b985 */ /* 0x0009e2000c101b06 */
[----:B------:R-:W-:Y:S02]  /*c250*/  ISETP.GE.AND P3, PT, R2, UR4, PT ;  /* 0x0000000402007c0c */ /* 0x000fe4000bf66270 */
[----:B------:R-:W-:Y:S02]  /*c260*/  ISETP.GE.AND P6, PT, R23, UR4, PT ;  /* 0x0000000417007c0c */ /* 0x000fe4000bfc6270 */
[----:B------:R-:W-:Y:S02]  /*c270*/  ISETP.GE.AND P4, PT, R19, UR4, PT ;  /* 0x0000000413007c0c */ /* 0x000fe4000bf86270 */
[----:B------:R-:W-:Y:S02]  /*c280*/  @!P0 LEA.HI R24, R24, R24, RZ, 0x1 ;  /* 0x0000001818188211 */ /* 0x000fe400078f08ff */
[----:B------:R-:W-:-:S02]  /*c290*/  @!P1 LEA.HI R25, R25, R25, RZ, 0x1 ;  /* 0x0000001919199211 */ /* 0x000fc400078f08ff */
[----:B0-----:R-:W-:Y:S02]  /*c2a0*/  @!P0 LOP3.LUT R11, R24, 0xfffffffe, RZ, 0xc0, !PT ;  /* 0xfffffffe180b8812 */ /* 0x001fe400078ec0ff */
[----:B------:R-:W-:Y:S02]  /*c2b0*/  @!P2 LEA.HI R0, R0, R0, RZ, 0x1 ;  /* 0x000000000000a211 */ /* 0x000fe400078f08ff */
[----:B------:R-:W-:Y:S01]  /*c2c0*/  @!P3 LEA.HI R2, R2, R2, RZ, 0x1 ;  /* 0x000000020202b211 */ /* 0x000fe200078f08ff */
[--C-:B------:R-:W-:Y:S01]  /*c2d0*/  @!P0 IMAD.WIDE R10, R11, 0x4, R4.reuse ;  /* 0x000000040b0a8825 */ /* 0x100fe200078e0204 */
[----:B-1----:R-:W-:Y:S02]  /*c2e0*/  @!P1 LOP3.LUT R13, R25, 0xfffffffe, RZ, 0xc0, !PT ;  /* 0xfffffffe190d9812 */ /* 0x002fe400078ec0ff */
[----:B------:R-:W-:Y:S02]  /*c2f0*/  @!P4 LEA.HI R19, R19, R19, RZ, 0x1 ;  /* 0x000000131313c211 */ /* 0x000fe400078f08ff */
[----:B--2---:R-:W-:Y:S01]  /*c300*/  @!P2 LOP3.LUT R15, R0, 0xfffffffe, RZ, 0xc0, !PT ;  /* 0xfffffffe000fa812 */ /* 0x004fe200078ec0ff */
[--C-:B------:R-:W-:Y:S01]  /*c310*/  @!P1 IMAD.WIDE R12, R13, 0x4, R4.reuse ;  /* 0x000000040d0c9825 */ /* 0x100fe200078e0204 */
[----:B------:R-:W-:Y:S01]  /*c320*/  @!P5 LEA.HI R22, R22, R22, RZ, 0x1 ;  /* 0x000000161616d211 */ /* 0x000fe200078f08ff */
[----:B------:R0:W-:Y:S01]  /*c330*/  @!P0 ST.E.64 desc[UR6][R10.64], R96 ;  /* 0x000000600a008985 */ /* 0x0001e2000c101b06 */
[----:B---3--:R-:W-:Y:S01]  /*c340*/  @!P3 LOP3.LUT R17, R2, 0xfffffffe, RZ, 0xc0, !PT ;  /* 0xfffffffe0211b812 */ /* 0x008fe200078ec0ff */
[----:B------:R-:W-:Y:S01]  /*c350*/  @!P2 IMAD.WIDE R14, R15, 0x4, R4 ;  /* 0x000000040f0ea825 */ /* 0x000fe200078e0204 */
[----:B------:R-:W-:Y:S01]  /*c360*/  @!P6 LEA.HI R23, R23, R23, RZ, 0x1 ;  /* 0x000000171717e211 */ /* 0x000fe200078f08ff */
[----:B------:R1:W-:Y:S01]  /*c370*/  @!P1 ST.E.64 desc[UR6][R12.64], R100 ;  /* 0x000000640c009985 */ /* 0x0003e2000c101b06 */
[----:B------:R-:W-:Y:S01]  /*c380*/  @!P4 LOP3.LUT R19, R19, 0xfffffffe, RZ, 0xc0, !PT ;  /* 0xfffffffe1313c812 */ /* 0x000fe200078ec0ff */
[----:B------:R-:W-:Y:S01]  /*c390*/  VIADD R0, R3, 0xc8 ;  /* 0x000000c803007836 */ /* 0x000fe20000000000 */
[----:B----4-:R-:W-:Y:S01]  /*c3a0*/  @!P5 LOP3.LUT R21, R22, 0xfffffffe, RZ, 0xc0, !PT ;  /* 0xfffffffe1615d812 */ /* 0x010fe200078ec0ff */
[----:B------:R2:W-:Y:S01]  /*c3b0*/  @!P2 ST.E.64 desc[UR6][R14.64], R104 ;  /* 0x000000680e00a985 */ /* 0x0005e2000c101b06 */
[----:B------:R-:W-:Y:S01]  /*c3c0*/  @!P6 LOP3.LUT R23, R23, 0xfffffffe, RZ, 0xc0, !PT ;  /* 0xfffffffe1717e812 */ /* 0x000fe200078ec0ff */
[C---:B------:R-:W-:Y:S01]  /*c3d0*/  VIADD R2, R3.reuse, 0xd0 ;  /* 0x000000d003027836 */ /* 0x040fe20000000000 */
[----:B------:R-:W-:Y:S01]  /*c3e0*/  ISETP.GE.AND P0, PT, R0, UR4, PT ;  /* 0x0000000400007c0c */ /* 0x000fe2000bf06270 */
[----:B------:R-:W-:-:S02]  /*c3f0*/  VIADD R22, R3, 0xe0 ;  /* 0x000000e003167836 */ /* 0x000fc40000000000 */
[----:B0-----:R-:W-:Y:S01]  /*c400*/  @!P3 IMAD.WIDE R10, R17, 0x4, R4 ;  /* 0x00000004110ab825 */ /* 0x001fe200078e0204 */
[----:B------:R-:W-:-:S03]  /*c410*/  ISETP.GE.AND P1, PT, R2, UR4, PT ;  /* 0x0000000402007c0c */ /* 0x000fc6000bf26270 */
[--C-:B-1----:R-:W-:Y:S01]  /*c420*/  @!P4 IMAD.WIDE R12, R19, 0x4, R4.reuse ;  /* 0x00000004130cc825 */ /* 0x102fe200078e0204 */
[----:B------:R0:W-:Y:S01]  /*c430*/  @!P3 ST.E.64 desc[UR6][R10.64], R108 ;  /* 0x0000006c0a00b985 */ /* 0x0001e2000c101b06 */
[----:B------:R-:W-:Y:S02]  /*c440*/  IADD3 R19, R3, 0xd8, RZ ;  /* 0x000000d803137810 */ /* 0x000fe40007ffe0ff */
[--C-:B------:R-:W-:Y:S01]  /*c450*/  @!P5 IMAD.WIDE R16, R21, 0x4, R4.reuse ;  /* 0x000000041510d825 */ /* 0x100fe200078e0204 */
[----:B------:R1:W-:Y:S01]  /*c460*/  @!P4 ST.E.64 desc[UR6][R12.64], R112 ;  /* 0x000000700c00c985 */ /* 0x0003e2000c101b06 */
[----:B--2---:R-:W-:Y:S02]  /*c470*/  IADD3 R15, R3, 0xf0, RZ ;  /* 0x000000f0030f7810 */ /* 0x004fe40007ffe0ff */
[----:B------:R-:W-:Y:S01]  /*c480*/  @!P6 IMAD.WIDE R20, R23, 0x4, R4 ;  /* 0x000000041714e825 */ /* 0x000fe200078e0204 */
[----:B------:R2:W-:Y:S01]  /*c490*/  @!P5 ST.E.64 desc[UR6][R16.64], R116 ;  /* 0x000000741000d985 */ /* 0x0005e2000c101b06 */
[----:B------:R-:W-:-:S02]  /*c4a0*/  ISETP.GE.AND P2, PT, R19, UR4, PT ;  /* 0x0000000413007c0c */ /* 0x000fc4000bf46270 */
[C---:B------:R-:W-:Y:S01]  /*c4b0*/  VIADD R14, R3.reuse, 0xe8 ;  /* 0x000000e8030e7836 */ /* 0x040fe20000000000 */
[----:B------:R3:W-:Y:S01]  /*c4c0*/  @!P6 ST.E.64 desc[UR6][R20.64], R120 ;  /* 0x000000781400e985 */ /* 0x0007e2000c101b06 */
[----:B------:R-:W-:Y:S01]  /*c4d0*/  ISETP.GE.AND P3, PT, R22, UR4, PT ;  /* 0x0000000416007c0c */ /* 0x000fe2000bf66270 */
[----:B0-----:R-:W-:Y:S01]  /*c4e0*/  VIADD R11, R3, 0xf8 ;  /* 0x000000f8030b7836 */ /* 0x001fe20000000000 */
[----:B------:R-:W-:Y:S02]  /*c4f0*/  ISETP.GE.AND P5, PT, R15, UR4, PT ;  /* 0x000000040f007c0c */ /* 0x000fe4000bfa6270 */
[----:B------:R-:W-:Y:S02]  /*c500*/  ISETP.GE.AND P4, PT, R14, UR4, PT ;  /* 0x000000040e007c0c */ /* 0x000fe4000bf86270 */
[----:B------:R-:W-:Y:S02]  /*c510*/  ISETP.GE.AND P6, PT, R11, UR4, PT ;  /* 0x000000040b007c0c */ /* 0x000fe4000bfc6270 */
[----:B------:R-:W-:-:S02]  /*c520*/  @!P0 LEA.HI R0, R0, R0, RZ, 0x1 ;  /* 0x0000000000008211 */ /* 0x000fc400078f08ff */
[----:B------:R-:W-:Y:S02]  /*c530*/  @!P1 LEA.HI R2, R2, R2, RZ, 0x1 ;  /* 0x0000000202029211 */ /* 0x000fe400078f08ff */
[----:B------:R-:W-:Y:S02]  /*c540*/  @!P2 LEA.HI R19, R19, R19, RZ, 0x1 ;  /* 0x000000131313a211 */ /* 0x000fe400078f08ff */
[----:B------:R-:W-:Y:S02]  /*c550*/  @!P3 LEA.HI R22, R22, R22, RZ, 0x1 ;  /* 0x000000161616b211 */ /* 0x000fe400078f08ff */
[----:B------:R-:W-:Y:S02]  /*c560*/  @!P5 LEA.HI R10, R15, R15, RZ, 0x1 ;  /* 0x0000000f0f0ad211 */ /* 0x000fe400078f08ff */
[----:B------:R-:W-:Y:S02]  /*c570*/  @!P4 LEA.HI R14, R14, R14, RZ, 0x1 ;  /* 0x0000000e0e0ec211 */ /* 0x000fe400078f08ff */
[----:B-1----:R-:W-:-:S02]  /*c580*/  @!P6 LEA.HI R12, R11, R11, RZ, 0x1 ;  /* 0x0000000b0b0ce211 */ /* 0x002fc400078f08ff */
[----:B------:R-:W-:Y:S02]  /*c590*/  @!P0 LOP3.LUT R11, R0, 0xfffffffe, RZ, 0xc0, !PT ;  /* 0xfffffffe000b8812 */ /* 0x000fe400078ec0ff */
[----:B------:R-:W-:Y:S02]  /*c5a0*/  @!P1 LOP3.LUT R13, R2, 0xfffffffe, RZ, 0xc0, !PT ;  /* 0xfffffffe020d9812 */ /* 0x000fe400078ec0ff */
[----:B------:R-:W-:Y:S02]  /*c5b0*/  @!P2 LOP3.LUT R15, R19, 0xfffffffe, RZ, 0xc0, !PT ;  /* 0xfffffffe130fa812 */ /* 0x000fe400078ec0ff */
[----:B--2---:R-:W-:Y:S02]  /*c5c0*/  @!P3 LOP3.LUT R17, R22, 0xfffffffe, RZ, 0xc0, !PT ;  /* 0xfffffffe1611b812 */ /* 0x004fe400078ec0ff */
[----:B---3--:R-:W-:Y:S01]  /*c5d0*/  @!P4 LOP3.LUT R21, R14, 0xfffffffe, RZ, 0xc0, !PT ;  /* 0xfffffffe0e15c812 */ /* 0x008fe200078ec0ff */
[----:B------:R-:W-:Y:S01]  /*c5e0*/  @!P2 IMAD.WIDE R14, R15, 0x4, R4 ;  /* 0x000000040f0ea825 */ /* 0x000fe200078e0204 */
[----:B------:R-:W-:-:S02]  /*c5f0*/  @!P5 LOP3.LUT R23, R10, 0xfffffffe, RZ, 0xc0, !PT ;  /* 0xfffffffe0a17d812 */ /* 0x000fc400078ec0ff */
[----:B------:R-:W-:Y:S01]  /*c600*/  @!P6 LOP3.LUT R19, R12, 0xfffffffe, RZ, 0xc0, !PT ;  /* 0xfffffffe0c13e812 */ /* 0x000fe200078ec0ff */
[----:B------:R-:W-:-:S04]  /*c610*/  @!P0 IMAD.WIDE R10, R11, 0x4, R4 ;  /* 0x000000040b0a8825 */ /* 0x000fc800078e0204 */
[--C-:B------:R-:W-:Y:S01]  /*c620*/  @!P1 IMAD.WIDE R12, R13, 0x4, R4.reuse ;  /* 0x000000040d0c9825 */ /* 0x100fe200078e0204 */
[----:B------:R0:W-:Y:S03]  /*c630*/  @!P0 ST.E.64 desc[UR6][R10.64], R124 ;  /* 0x0000007c0a008985 */ /* 0x0001e6000c101b06 */
[--C-:B------:R-:W-:Y:S01]  /*c640*/  @!P3 IMAD.WIDE R16, R17, 0x4, R4.reuse ;  /* 0x000000041110b825 */ /* 0x100fe200078e0204 */
[----:B------:R0:W-:Y:S03]  /*c650*/  @!P1 ST.E.64 desc[UR6][R12.64], R128 ;  /* 0x000000800c009985 */ /* 0x0001e6000c101b06 */
[--C-:B------:R-:W-:Y:S01]  /*c660*/  @!P4 IMAD.WIDE R20, R21, 0x4, R4.reuse ;  /* 0x000000041514c825 */ /* 0x100fe200078e0204 */
[----:B------:R0:W-:Y:S03]  /*c670*/  @!P2 ST.E.64 desc[UR6][R14.64], R132 ;  /* 0x000000840e00a985 */ /* 0x0001e6000c101b06 */
[--C-:B------:R-:W-:Y:S01]  /*c680*/  @!P5 IMAD.WIDE R22, R23, 0x4, R4.reuse ;  /* 0x000000041716d825 */ /* 0x100fe200078e0204 */
[----:B------:R0:W-:Y:S03]  /*c690*/  @!P3 ST.E.64 desc[UR6][R16.64], R136 ;  /* 0x000000881000b985 */ /* 0x0001e6000c101b06 */
[----:B------:R-:W-:Y:S01]  /*c6a0*/  @!P6 IMAD.WIDE R4, R19, 0x4, R4 ;  /* 0x000000041304e825 */ /* 0x000fe200078e0204 */
[----:B------:R0:W-:Y:S04]  /*c6b0*/  @!P4 ST.E.64 desc[UR6][R20.64], R140 ;  /* 0x0000008c1400c985 */ /* 0x0001e8000c101b06 */
[----:B------:R0:W-:Y:S04]  /*c6c0*/  @!P5 ST.E.64 desc[UR6][R22.64], R144 ;  /* 0x000000901600d985 */ /* 0x0001e8000c101b06 */
[----:B------:R0:W-:Y:S02]  /*c6d0*/  @!P6 ST.E.64 desc[UR6][R4.64], R148 ;  /* 0x000000940400e985 */ /* 0x0001e4000c101b06 */
.L_x_37:
[----:B------:R-:W-:Y:S05]  /*c6e0*/  BSYNC B0 ;  /* 0x0000000000007941 */ /* 0x000fea0003800000 */
.L_x_36:
[----:B------:R-:W-:Y:S01]  /*c6f0*/  ISETP.GE.AND P0, PT, R9, R8, PT ;  /* 0x000000080900720c */ /* 0x000fe20003f06270 */
[----:B0---4-:R0:W1:Y:S04]  /*c700*/  SHFL.IDX PT, R5, R7, 0x1, 0x1c1f ;  /* 0x003c1f0007057f89 */ /* 0x01106800000e0000 */
[----:B---3--:R0:W3:Y:S08]  /*c710*/  SHFL.IDX PT, R4, R6, 0x1, 0x1c1f ;  /* 0x003c1f0006047f89 */ /* 0x0080f000000e0000 */
[----:B0-----:R-:W-:Y:S05]  /*c720*/  @P0 BRA `(.L_x_8) ;  /* 0x0000004c00940947 */ /* 0x001fea0003800000 */
[C---:B--2---:R-:W-:Y:S01]  /*c730*/  VIADD R0, R3.reuse, 0x8 ;  /* 0x0000000803007836 */ /* 0x044fe20000000000 */
[C---:B------:R-:W-:Y:S01]  /*c740*/  IADD3 R2, R3.reuse, 0x10, RZ ;  /* 0x0000001003027810 */ /* 0x040fe20007ffe0ff */
[----:B------:R-:W-:Y:S01]  /*c750*/  ULDC UR4, c[0x0][0xac8] ;  /* 0x0002b20000047ab9 */ /* 0x000fe20000000800 */
[C---:B------:R-:W-:Y:S01]  /*c760*/  VIADD R12, R3.reuse, 0x18 ;  /* 0x00000018030c7836 */ /* 0x040fe20000000000 */
[C---:B------:R-:W-:Y:S01]  /*c770*/  ISETP.GE.AND P0, PT, R3.reuse, UR4, PT ;  /* 0x0000000403007c0c */ /* 0x040fe2000bf06270 */
[C---:B------:R-:W-:Y:S01]  /*c780*/  VIADD R13, R3.reuse, 0x20 ;  /* 0x00000020030d7836 */ /* 0x040fe20000000000 */
[----:B------:R-:W-:Y:S01]  /*c790*/  ISETP.GE.AND P1, PT, R0, UR4, PT ;  /* 0x0000000400007c0c */ /* 0x000fe2000bf26270 */
[----:B------:R-:W-:Y:S01]  /*c7a0*/  ULDC.64 UR6, c[0x0][0x208] ;  /* 0x0000820000067ab9 */ /* 0x000fe20000000a00 */
[----:B------:R-:W-:Y:S01]  /*c7b0*/  ISETP.GE.AND P2, PT, R2, UR4, PT ;  /* 0x0000000402007c0c */ /* 0x000fe2000bf46270 */
[C---:B------:R-:W-:Y:S01]  /*c7c0*/  VIADD R14, R3.reuse, 0x38 ;  /* 0x00000038030e7836 */ /* 0x040fe20000000000 */
[----:B------:R-:W-:Y:S01]  /*c7d0*/  ISETP.GE.AND P5, PT, R12, UR4, PT ;  /* 0x000000040c007c0c */ /* 0x000fe2000bfa6270 */
[----:B------:R-:W-:Y:S01]  /*c7e0*/  VIADD R16, R3, 0x48 ;  /* 0x0000004803107836 */ /* 0x000fe20000000000 */
[----:B------:R-:W-:Y:S01]  /*c7f0*/  ISETP.GE.AND P6, PT, R13, UR4, PT ;  /* 0x000000040d007c0c */ /* 0x000fe2000bfc6270 */
[C---:B------:R-:W-:Y:S01]  /*c800*/  VIADD R20, R3.reuse, 0x50 ;  /* 0x0000005003147836 */ /* 0x040fe20000000000 */
[----:B------:R-:W-:-:S02]  /*c810*/  IADD3 R15, R3, 0x40, RZ ;  /* 0x00000040030f7810 */ /* 0x000fc40007ffe0ff */
[----:B------:R-:W-:Y:S01]  /*c820*/  ISETP.GE.AND P4, PT, R16, UR4, PT ;  /* 0x0000000410007c0c */ /* 0x000fe2000bf86270 */
[--C-:B-1-3--:R-:W-:Y:S01]  /*c830*/  @!P0 IMAD.WIDE R6, R3, 0x4, R4.reuse ;  /* 0x0000000403068825 */ /* 0x10afe200078e0204 */
[----:B------:R-:W-:Y:S02]  /*c840*/  ISETP.GE.AND P3, PT, R15, UR4, PT ;  /* 0x000000040f007c0c */ /* 0x000fe4000bf66270 */
[----:B------:R-:W-:Y:S02]  /*c850*/  @!P1 LEA.HI R0, R0, R0, RZ, 0x1 ;  /* 0x0000000000009211 */ /* 0x000fe400078f08ff */
[----:B------:R-:W-:Y:S01]  /*c860*/  @!P2 LEA.HI R2, R2, R2, RZ, 0x1 ;  /* 0x000000020202a211 */ /* 0x000fe200078f08ff */
[----:B------:R0:W-:Y:S01]  /*c870*/  @!P0 ST.E.64 desc[UR6][R6.64], R26 ;  /* 0x0000001a06008985 */ /* 0x0001e2000c101b06 */
[----:B------:R-:W-:Y:S02]  /*c880*/  @!P1 LOP3.LUT R9, R0, 0xfffffffe, RZ, 0xc0, !PT ;  /* 0xfffffffe00099812 */ /* 0x000fe400078ec0ff */
[----:B------:R-:W-:Y:S01]  /*c890*/  @!P2 LOP3.LUT R11, R2, 0xfffffffe, RZ, 0xc0, !PT ;  /* 0xfffffffe020ba812 */ /* 0x000fe200078ec0ff */
[C---:B------:R-:W-:Y:S01]  /*c8a0*/  VIADD R2, R3.reuse, 0x30 ;  /* 0x0000003003027836 */ /* 0x040fe20000000000 */
[----:B------:R-:W-:Y:S01]  /*c8b0*/  IADD3 R0, R3, 0x28, RZ ;  /* 0x0000002803007810 */ /* 0x000fe20007ffe0ff */
[----:B------:R-:W-:Y:S01]  /*c8c0*/  @!P1 IMAD.WIDE R8, R9, 0x4, R4 ;  /* 0x0000000409089825 */ /* 0x000fe200078e0204 */
[----:B------:R-:W-:-:S02]  /*c8d0*/  @!P5 LEA.HI R12, R12, R12, RZ, 0x1 ;  /* 0x0000000c0c0cd211 */ /* 0x000fc400078f08ff */
[----:B------:R-:W-:Y:S01]  /*c8e0*/  ISETP.GE.AND P0, PT, R0, UR4, PT ;  /* 0x0000000400007c0c */ /* 0x000fe2000bf06270 */
[----:B------:R-:W-:Y:S01]  /*c8f0*/  @!P2 IMAD.WIDE R10, R11, 0x4, R4 ;  /* 0x000000040b0aa825 */ /* 0x000fe200078e0204 */
[----:B------:R1:W-:Y:S01]  /*c900*/  @!P1 ST.E.64 desc[UR6][R8.64], R30 ;  /* 0x0000001e08009985 */ /* 0x0003e2000c101b06 */
[----:B------:R-:W-:Y:S02]  /*c910*/  ISETP.GE.AND P1, PT, R2, UR4, PT ;  /* 0x0000000402007c0c */ /* 0x000fe4000bf26270 */
[----:B------:R-:W-:Y:S01]  /*c920*/  @!P6 LEA.HI R13, R13, R13, RZ, 0x1 ;  /* 0x0000000d0d0de211 */ /* 0x000fe200078f08ff */
[----:B------:R2:W-:Y:S01]  /*c930*/  @!P2 ST.E.64 desc[UR6][R10.64], R34 ;  /* 0x000000220a00a985 */ /* 0x0005e2000c101b06 */
[----:B------:R-:W-:Y:S02]  /*c940*/  ISETP.GE.AND P2, PT, R14, UR4, PT ;  /* 0x000000040e007c0c */ /* 0x000fe4000bf46270 */
[----:B0-----:R-:W-:Y:S02]  /*c950*/  @!P5 LOP3.LUT R7, R12, 0xfffffffe, RZ, 0xc0, !PT ;  /* 0xfffffffe0c07d812 */ /* 0x001fe400078ec0ff */
[----:B------:R-:W-:-:S02]  /*c960*/  @!P4 LEA.HI R16, R16, R16, RZ, 0x1 ;  /* 0x000000101010c211 */ /* 0x000fc400078f08ff */
[----:B------:R-:W-:Y:S01]  /*c970*/  @!P0 LEA.HI R0, R0, R0, RZ, 0x1 ;  /* 0x0000000000008211 */ /* 0x000fe200078f08ff */
[--C-:B------:R-:W-:Y:S01]  /*c980*/  @!P5 IMAD.WIDE R6, R7, 0x4, R4.reuse ;  /* 0x000000040706d825 */ /* 0x100fe200078e0204 */
[----:B------:R-:W-:Y:S02]  /*c990*/  @!P4 LOP3.LUT R19, R16, 0xfffffffe, RZ, 0xc0, !PT ;  /* 0xfffffffe1013c812 */ /* 0x000fe400078ec0ff */
[----:B-1----:R-:W-:Y:S02]  /*c9a0*/  @!P6 LOP3.LUT R9, R13, 0xfffffffe, RZ, 0xc0, !PT ;  /* 0xfffffffe0d09e812 */ /* 0x002fe400078ec0ff */
[----:B------:R-:W-:Y:S01]  /*c9b0*/  @!P1 LEA.HI R2, R2, R2, RZ, 0x1 ;  /* 0x0000000202029211 */ /* 0x000fe200078f08ff */
[----:B------:R0:W-:Y:S01]  /*c9c0*/  @!P5 ST.E.64 desc[UR6][R6.64], R38 ;  /* 0x000000260600d985 */ /* 0x0001e2000c101b06 */
[----:B------:R-:W-:Y:S01]  /*c9d0*/  @!P2 LEA.HI R14, R14, R14, RZ, 0x1 ;  /* 0x0000000e0e0ea211 */ /* 0x000fe200078f08ff */
[----:B------:R-:W-:Y:S01]  /*c9e0*/  @!P6 IMAD.WIDE R8, R9, 0x4, R4 ;  /* 0x000000040908e825 */ /* 0x000fe200078e0204 */
[----:B--2---:R-:W-:-:S02]  /*c9f0*/  @!P3 LEA.HI R10, R15, R15, RZ, 0x1 ;  /* 0x0000000f0f0ab211 */ /* 0x004fc400078f08ff */
[----:B------:R-:W-:Y:S01]  /*ca00*/  @!P0 LOP3.LUT R11, R0, 0xfffffffe, RZ, 0xc0, !PT ;  /* 0xfffffffe000b8812 */ /* 0x000fe200078ec0ff */
[C---:B------:R-:W-:Y:S01]  /*ca10*/  VIADD R0, R3.reuse, 0x60 ;  /* 0x0000006003007836 */ /* 0x040fe20000000000 */
[----:B------:R-:W-:Y:S01]  /*ca20*/  @!P1 LOP3.LUT R13, R2, 0xfffffffe, RZ, 0xc0, !PT ;  /* 0xfffffffe020d9812 */ /* 0x000fe200078ec0ff */
[----:B------:R1:W-:Y:S01]  /*ca30*/  @!P6 ST.E.64 desc[UR6][R8.64], R42 ;  /* 0x0000002a0800e985 */ /* 0x0003e2000c101b06 */
[----:B------:R-:W-:Y:S01]  /*ca40*/  @!P2 LOP3.LUT R15, R14, 0xfffffffe, RZ, 0xc0, !PT ;  /* 0xfffffffe0e0fa812 */ /* 0x000fe200078ec0ff */
[C---:B------:R-:W-:Y:S01]  /*ca50*/  VIADD R2, R3.reuse, 0x68 ;  /* 0x0000006803027836 */ /* 0x040fe20000000000 */
[----:B------:R-:W-:Y:S02]  /*ca60*/  @!P3 LOP3.LUT R17, R10, 0xfffffffe, RZ, 0xc0, !PT ;  /* 0xfffffffe0a11b812 */ /* 0x000fe400078ec0ff */
[----:B------:R-:W-:Y:S01]  /*ca70*/  IADD3 R21, R3, 0x58, RZ ;  /* 0x0000005803157810 */ /* 0x000fe20007ffe0ff */
[----:B0-----:R-:W-:Y:S01]  /*ca80*/  @!P0 IMAD.WIDE R6, R11, 0x4, R4 ;  /* 0x000000040b068825 */ /* 0x001fe200078e0204 */
[----:B------:R-:W-:-:S02]  /*ca90*/  ISETP.GE.AND P5, PT, R20, UR4, PT ;  /* 0x0000000414007c0c */ /* 0x000fc4000bfa6270 */
[----:B------:R-:W-:Y:S01]  /*caa0*/  ISETP.GE.AND P6, PT, R21, UR4, PT ;  /* 0x0000000415007c0c */ /* 0x000fe2000bfc6270 */
[--C-:B------:R-:W-:Y:S01]  /*cab0*/  @!P2 IMAD.WIDE R10, R15, 0x4, R4.reuse ;  /* 0x000000040f0aa825 */ /* 0x100fe200078e0204 */
[----:B------:R0:W-:Y:S01]  /*cac0*/  @!P0 ST.E.64 desc[UR6][R6.64], R46 ;  /* 0x0000002e06008985 */ /* 0x0001e2000c101b06 */
[----:B------:R-:W-:Y:S02]  /*cad0*/  IADD3 R16, R3, 0x70, RZ ;  /* 0x0000007003107810 */ /* 0x000fe40007ffe0ff */
[----:B-1----:R-:W-:-:S04]  /*cae0*/  @!P1 IMAD.WIDE R8, R13, 0x4, R4 ;  /* 0x000000040d089825 */ /* 0x002fc800078e0204 */
[--C-:B------:R-:W-:Y:S01]  /*caf0*/  @!P3 IMAD.WIDE R12, R17, 0x4, R4.reuse ;  /* 0x00000004110cb825 */ /* 0x100fe200078e0204 */
[----:B------:R1:W-:Y:S01]  /*cb00*/  @!P1 ST.E.64 desc[UR6][R8.64], R50 ;  /* 0x0000003208009985 */ /* 0x0003e2000c101b06 */
[----:B------:R-:W-:Y:S02]  /*cb10*/  @!P5 LEA.HI R20, R20, R20, RZ, 0x1 ;  /* 0x000000141414d211 */ /* 0x000fe400078f08ff */
[----:B------:R-:W-:Y:S01]  /*cb20*/  @!P4 IMAD.WIDE R14, R19, 0x4, R4 ;  /* 0x00000004130ec825 */ /* 0x000fe200078e0204 */
[----:B------:R2:W-:Y:S01]  /*cb30*/  @!P2 ST.E.64 desc[UR6][R10.64], R54 ;  /* 0x000000360a00a985 */ /* 0x0005e2000c101b06 */
[----:B------:R-:W-:Y:S02]  /*cb40*/  ISETP.GE.AND P2, PT, R16, UR4, PT ;  /* 0x0000000410007c0c */ /* 0x000fe4000bf46270 */
[C---:B------:R-:W-:Y:S01]  /*cb50*/  VIADD R17, R3.reuse, 0x78 ;  /* 0x0000007803117836 */ /* 0x040fe20000000000 */
[----:B------:R3:W-:Y:S01]  /*cb60*/  @!P3 ST.E.64 desc[UR6][R12.64], R58 ;  /* 0x0000003a0c00b985 */ /* 0x0007e2000c101b06 */
[----:B------:R-:W-:Y:S01]  /*cb70*/  VIADD R19, R3, 0x80 ;  /* 0x0000008003137836 */ /* 0x000fe20000000000 */
[----:B------:R-:W-:-:S02]  /*cb80*/  ISETP.GE.AND P3, PT, R2, UR4, PT ;  /* 0x0000000402007c0c */ /* 0x000fc4000bf66270 */
[----:B------:R4:W-:Y:S01]  /*cb90*/  @!P4 ST.E.64 desc[UR6][R14.64], R62 ;  /* 0x0000003e0e00c985 */ /* 0x0009e2000c101b06 */
[----:B------:R-:W-:Y:S02]  /*cba0*/  ISETP.GE.AND P4, PT, R0, UR4, PT ;  /* 0x0000000400007c0c */ /* 0x000fe4000bf86270 */
[----:B------:R-:W-:Y:S02]  /*cbb0*/  ISETP.GE.AND P1, PT, R17, UR4, PT ;  /* 0x0000000411007c0c */ /* 0x000fe4000bf26270 */
[----:B------:R-:W-:Y:S02]  /*cbc0*/  ISETP.GE.AND P0, PT, R19, UR4, PT ;  /* 0x0000000413007c0c */ /* 0x000fe4000bf06270 */
        /* <DEDUP_REMOVED lines=15> */
[C---:B------:R-:W-:Y:S01]  /*ccc0*/  VIADD R0, R3.reuse, 0x98 ;  /* 0x0000009803007836 */ /* 0x040fe20000000000 */
[----:B----4-:R-:W-:Y:S01]  /*ccd0*/  @!P2 LOP3.LUT R15, R16, 0xfffffffe, RZ, 0xc0, !PT ;  /* 0xfffffffe100fa812 */ /* 0x010fe200078ec0ff */
[----:B------:R-:W-:Y:S01]  /*cce0*/  VIADD R16, R3, 0xa8 ;  /* 0x000000a803107836 */ /* 0x000fe20000000000 */
[----:B------:R-:W-:-:S02]  /*ccf0*/  @!P1 LOP3.LUT R17, R17, 0xfffffffe, RZ, 0xc0, !PT ;  /* 0xfffffffe11119812 */ /* 0x000fc400078ec0ff */
[----:B------:R-:W-:Y:S02]  /*cd00*/  IADD3 R20, R3, 0x88, RZ ;  /* 0x0000008803147810 */ /* 0x000fe40007ffe0ff */
[----:B------:R-:W-:Y:S01]  /*cd10*/  @!P0 LOP3.LUT R19, R19, 0xfffffffe, RZ, 0xc0, !PT ;  /* 0xfffffffe13138812 */ /* 0x000fe200078ec0ff */
[--C-:B0-----:R-:W-:Y:S01]  /*cd20*/  @!P4 IMAD.WIDE R6, R11, 0x4, R4.reuse ;  /* 0x000000040b06c825 */ /* 0x101fe200078e0204 */
[----:B------:R-:W-:Y:S02]  /*cd30*/  ISETP.GE.AND P6, PT, R20, UR4, PT ;  /* 0x0000000414007c0c */ /* 0x000fe4000bfc6270 */
[----:B------:R-:W-:Y:S01]  /*cd40*/  ISETP.GE.AND P5, PT, R21, UR4, PT ;  /* 0x0000000415007c0c */ /* 0x000fe2000bfa6270 */
[--C-:B-1----:R-:W-:Y:S01]  /*cd50*/  @!P3 IMAD.WIDE R8, R13, 0x4, R4.reuse ;  /* 0x000000040d08b825 */ /* 0x102fe200078e0204 */
[----:B------:R0:W-:Y:S01]  /*cd60*/  @!P4 ST.E.64 desc[UR6][R6.64], R74 ;  /* 0x0000004a0600c985 */ /* 0x0001e2000c101b06 */
[----:B------:R-:W-:Y:S02]  /*cd70*/  IADD3 R2, R3, 0xa0, RZ ;  /* 0x000000a003027810 */ /* 0x000fe40007ffe0ff */
[----:B------:R-:W-:Y:S01]  /*cd80*/  @!P2 IMAD.WIDE R10, R15, 0x4, R4 ;  /* 0x000000040f0aa825 */ /* 0x000fe200078e0204 */
[----:B------:R1:W-:Y:S01]  /*cd90*/  @!P3 ST.E.64 desc[UR6][R8.64], R78 ;  /* 0x0000004e0800b985 */ /* 0x0003e2000c101b06 */
[----:B------:R-:W-:-:S02]  /*cda0*/  ISETP.GE.AND P4, PT, R2, UR4, PT ;  /* 0x0000000402007c0c */ /* 0x000fc4000bf86270 */
[--C-:B------:R-:W-:Y:S01]  /*cdb0*/  @!P1 IMAD.WIDE R12, R17, 0x4, R4.reuse ;  /* 0x00000004110c9825 */ /* 0x100fe200078e0204 */
[----:B------:R2:W-:Y:S01]  /*cdc0*/  @!P2 ST.E.64 desc[UR6][R10.64], R82 ;  /* 0x000000520a00a985 */ /* 0x0005e2000c101b06 */
[----:B------:R-:W-:Y:S02]  /*cdd0*/  @!P6 LEA.HI R20, R20, R20, RZ, 0x1 ;  /* 0x000000141414e211 */ /* 0x000fe400078f08ff */
[----:B------:R-:W-:Y:S01]  /*cde0*/  @!P0 IMAD.WIDE R14, R19, 0x4, R4 ;  /* 0x00000004130e8825 */ /* 0x000fe200078e0204 */
[----:B------:R3:W-:Y:S01]  /*cdf0*/  @!P1 ST.E.64 desc[UR6][R12.64], R86 ;  /* 0x000000560c009985 */ /* 0x0007e2000c101b06 */
[C---:B------:R-:W-:Y:S02]  /*ce00*/  IADD3 R19, R3.reuse, 0xb8, RZ ;  /* 0x000000b803137810 */ /* 0x040fe40007ffe0ff */
[----:B------:R-:W-:Y:S01]  /*ce10*/  VIADD R17, R3, 0xb0 ;  /* 0x000000b003117836 */ /* 0x000fe20000000000 */
[----:B------:R4:W-:Y:S01]  /*ce20*/  @!P0 ST.E.64 desc[UR6][R14.64], R90 ;  /* 0x0000005a0e008985 */ /* 0x0009e2000c101b06 */
[----:B------:R-:W-:-:S02]  /*ce30*/  ISETP.GE.AND P0, PT, R0, UR4, PT ;  /* 0x0000000400007c0c */ /* 0x000fc4000bf06270 */
[----:B------:R-:W-:Y:S02]  /*ce40*/  @!P5 LEA.HI R21, R21, R21, RZ, 0x1 ;  /* 0x000000151515d211 */ /* 0x000fe400078f08ff */
[----:B------:R-:W-:Y:S02]  /*ce50*/  ISETP.GE.AND P3, PT, R16, UR4, PT ;  /* 0x0000000410007c0c */ /* 0x000fe4000bf66270 */
[----:B------:R-:W-:Y:S02]  /*ce60*/  ISETP.GE.AND P2, PT, R17, UR4, PT ;  /* 0x0000000411007c0c */ /* 0x000fe4000bf46270 */
[----:B0-----:R-:W-:Y:S01]  /*ce70*/  @!P6 LOP3.LUT R7, R20, 0xfffffffe, RZ, 0xc0, !PT ;  /* 0xfffffffe1407e812 */ /* 0x001fe200078ec0ff */
[----:B------:R-:W-:Y:S01]  /*ce80*/  VIADD R20, R3, 0xc0 ;  /* 0x000000c003147836 */ /* 0x000fe20000000000 */
[----:B------:R-:W-:Y:S02]  /*ce90*/  ISETP.GE.AND P1, PT, R19, UR4, PT ;  /* 0x0000000413007c0c */ /* 0x000fe4000bf26270 */
[----:B-1----:R-:W-:Y:S01]  /*cea0*/  @!P5 LOP3.LUT R9, R21, 0xfffffffe, RZ, 0xc0, !PT ;  /* 0xfffffffe1509d812 */ /* 0x002fe200078ec0ff */
[----:B------:R-:W-:Y:S01]  /*ceb0*/  @!P6 IMAD.WIDE R6, R7, 0x4, R4 ;  /* 0x000000040706e825 */ /* 0x000fe200078e0204 */
[----:B------:R-:W-:-:S02]  /*cec0*/  @!P0 LEA.HI R0, R0, R0, RZ, 0x1 ;  /* 0x0000000000008211 */ /* 0x000fc400078f08ff */
[----:B------:R-:W-:Y:S01]  /*ced0*/  @!P4 LEA.HI R2, R2, R2, RZ, 0x1 ;  /* 0x000000020202c211 */ /* 0x000fe200078f08ff */
[----:B------:R-:W-:Y:S01]  /*cee0*/  @!P5 IMAD.WIDE R8, R9, 0x4, R4 ;  /* 0x000000040908d825 */ /* 0x000fe200078e0204 */
[----:B--2---:R-:W-:Y:S01]  /*cef0*/  @!P0 LOP3.LUT R11, R0, 0xfffffffe, RZ, 0xc0, !PT ;  /* 0xfffffffe000b8812 */ /* 0x004fe200078ec0ff */
[----:B------:R0:W-:Y:S01]  /*cf00*/  @!P6 ST.E.64 desc[UR6][R6.64], R94 ;  /* 0x0000005e0600e985 */ /* 0x0001e2000c101b06 */
[----:B------:R-:W-:Y:S01]  /*cf10*/  @!P3 LEA.HI R16, R16, R16, RZ, 0x1 ;  /* 0x000000101010b211 */ /* 0x000fe200078f08ff */
[----:B------:R-:W-:Y:S01]  /*cf20*/  VIADD R21, R3, 0xc8 ;  /* 0x000000c803157836 */ /* 0x000fe20000000000 */
[----:B------:R-:W-:Y:S01]  /*cf30*/  @!P2 LEA.HI R17, R17, R17, RZ, 0x1 ;  /* 0x000000111111a211 */ /* 0x000fe200078f08ff */
[----:B------:R1:W-:Y:S01]  /*cf40*/  @!P5 ST.E.64 desc[UR6][R8.64], R98 ;  /* 0x000000620800d985 */ /* 0x0003e2000c101b06 */
[----:B------:R-:W-:Y:S02]  /*cf50*/  ISETP.GE.AND P5, PT, R20, UR4, PT ;  /* 0x0000000414007c0c */ /* 0x000fe4000bfa6270 */
[----:B------:R-:W-:-:S02]  /*cf60*/  @!P1 LEA.HI R19, R19, R19, RZ, 0x1 ;  /* 0x0000001313139211 */ /* 0x000fc400078f08ff */
[----:B---3--:R-:W-:Y:S01]  /*cf70*/  @!P4 LOP3.LUT R13, R2, 0xfffffffe, RZ, 0xc0, !PT ;  /* 0xfffffffe020dc812 */ /* 0x008fe200078ec0ff */
[C---:B------:R-:W-:Y:S01]  /*cf80*/  VIADD R2, R3.reuse, 0xd8 ;  /* 0x000000d803027836 */ /* 0x040fe20000000000 */
[----:B------:R-:W-:Y:S02]  /*cf90*/  IADD3 R0, R3, 0xd0, RZ ;  /* 0x000000d003007810 */ /* 0x000fe40007ffe0ff */
[----:B----4-:R-:W-:Y:S01]  /*cfa0*/  @!P3 LOP3.LUT R15, R16, 0xfffffffe, RZ, 0xc0, !PT ;  /* 0xfffffffe100fb812 */ /* 0x010fe200078ec0ff */
[--C-:B0-----:R-:W-:Y:S01]  /*cfb0*/  @!P0 IMAD.WIDE R6, R11, 0x4, R4.reuse ;  /* 0x000000040b068825 */ /* 0x101fe200078e0204 */
[----:B------:R-:W-:Y:S02]  /*cfc0*/  @!P2 LOP3.LUT R17, R17, 0xfffffffe, RZ, 0xc0, !PT ;  /* 0xfffffffe1111a812 */ /* 0x000fe400078ec0ff */
[----:B------:R-:W-:Y:S01]  /*cfd0*/  ISETP.GE.AND P6, PT, R21, UR4, PT ;  /* 0x0000000415007c0c */ /* 0x000fe2000bfc6270 */
[--C-:B-1----:R-:W-:Y:S01]  /*cfe0*/  @!P4 IMAD.WIDE R8, R13, 0x4, R4.reuse ;  /* 0x000000040d08c825 */ /* 0x102fe200078e0204 */
[----:B------:R-:W-:Y:S01]  /*cff0*/  @!P1 LOP3.LUT R19, R19, 0xfffffffe, RZ, 0xc0, !PT ;  /* 0xfffffffe13139812 */ /* 0x000fe200078ec0ff */
[----:B------:R0:W-:Y:S01]  /*d000*/  @!P0 ST.E.64 desc[UR6][R6.64], R102 ;  /* 0x0000006606008985 */ /* 0x0001e2000c101b06 */
[----:B------:R-:W-:Y:S01]  /*d010*/  ISETP.GE.AND P0, PT, R0, UR4, PT ;  /* 0x0000000400007c0c */ /* 0x000fe2000bf06270 */
[--C-:B------:R-:W-:Y:S01]  /*d020*/  @!P3 IMAD.WIDE R10, R15, 0x4, R4.reuse ;  /* 0x000000040f0ab825 */ /* 0x100fe200078e0204 */
[----:B------:R-:W-:Y:S01]  /*d030*/  @!P5 LEA.HI R20, R20, R20, RZ, 0x1 ;  /* 0x000000141414d211 */ /* 0x000fe200078f08ff */
[----:B------:R1:W-:Y:S02]  /*d040*/  @!P4 ST.E.64 desc[UR6][R8.64], R106 ;  /* 0x0000006a0800c985 */ /* 0x0003e4000c101b06 */
[--C-:B------:R-:W-:Y:S01]  /*d050*/  @!P2 IMAD.WIDE R12, R17, 0x4, R4.reuse ;  /* 0x00000004110ca825 */ /* 0x100fe200078e0204 */
[----:B------:R-:W-:Y:S01]  /*d060*/  IADD3 R17, R3, 0xe8, RZ ;  /* 0x000000e803117810 */ /* 0x000fe20007ffe0ff */
[----:B------:R2:W-:Y:S02]  /*d070*/  @!P3 ST.E.64 desc[UR6][R10.64], R110 ;  /* 0x0000006e0a00b985 */ /* 0x0005e4000c101b06 */
[--C-:B------:R-:W-:Y:S01]  /*d080*/  @!P1 IMAD.WIDE R14, R19, 0x4, R4.reuse ;  /* 0x00000004130e9825 */ /* 0x100fe200078e0204 */
[----:B------:R-:W-:Y:S01]  /*d090*/  @!P6 LEA.HI R21, R21, R21, RZ, 0x1 ;  /* 0x000000151515e211 */ /* 0x000fe200078f08ff */
[----:B------:R3:W-:Y:S01]  /*d0a0*/  @!P2 ST.E.64 desc[UR6][R12.64], R114 ;  /* 0x000000720c00a985 */ /* 0x0007e2000c101b06 */
[----:B------:R-:W-:Y:S01]  /*d0b0*/  ISETP.GE.AND P3, PT, R17, UR4, PT ;  /* 0x0000000411007c0c */ /* 0x000fe2000bf66270 */
[C---:B------:R-:W-:Y:S01]  /*d0c0*/  VIADD R16, R3.reuse, 0xe0 ;  /* 0x000000e003107836 */ /* 0x040fe20000000000 */
[----:B0-----:R-:W-:Y:S01]  /*d0d0*/  @!P5 LOP3.LUT R7, R20, 0xfffffffe, RZ, 0xc0, !PT ;  /* 0xfffffffe1407d812 */ /* 0x001fe200078ec0ff */
[C---:B------:R-:W-:Y:S01]  /*d0e0*/  VIADD R19, R3.reuse, 0xf0 ;  /* 0x000000f003137836 */ /* 0x040fe20000000000 */
[----:B------:R-:W-:Y:S01]  /*d0f0*/  @!P1 ST.E.64 desc[UR6][R14.64], R118 ;  /* 0x000000760e009985 */ /* 0x000fe2000c101b06 */
[----:B------:R-:W-:Y:S01]  /*d100*/  ISETP.GE.AND P1, PT, R2, UR4, PT ;  /* 0x0000000402007c0c */ /* 0x000fe2000bf26270 */
[----:B------:R-:W-:Y:S01]  /*d110*/  VIADD R3, R3, 0xf8 ;  /* 0x000000f803037836 */ /* 0x000fe20000000000 */
[----:B------:R-:W-:Y:S01]  /*d120*/  ISETP.GE.AND P2, PT, R16, UR4, PT ;  /* 0x0000000410007c0c */ /* 0x000fe2000bf46270 */
[----:B------:R-:W-:Y:S01]  /*d130*/  @!P5 IMAD.WIDE R6, R7, 0x4, R4 ;  /* 0x000000040706d825 */ /* 0x000fe200078e0204 */
[----:B------:R-:W-:-:S02]  /*d140*/  ISETP.GE.AND P4, PT, R19, UR4, PT ;  /* 0x0000000413007c0c */ /* 0x000fc4000bf86270 */
[----:B------:R-:W-:Y:S02]  /*d150*/  @!P0 LEA.HI R0, R0, R0, RZ, 0x1 ;  /* 0x0000000000008211 */ /* 0x000fe400078f08ff */
[----:B-1----:R-:W-:Y:S01]  /*d160*/  @!P6 LOP3.LUT R9, R21, 0xfffffffe, RZ, 0xc0, !PT ;  /* 0xfffffffe1509e812 */ /* 0x002fe200078ec0ff */
[----:B------:R0:W-:Y:S01]  /*d170*/  @!P5 ST.E.64 desc[UR6][R6.64], R122 ;  /* 0x0000007a0600d985 */ /* 0x0001e2000c101b06 */
[----:B--2---:R-:W-:Y:S02]  /*d180*/  @!P0 LOP3.LUT R11, R0, 0xfffffffe, RZ, 0xc0, !PT ;  /* 0xfffffffe000b8812 */ /* 0x004fe400078ec0ff */
[----:B------:R-:W-:Y:S01]  /*d190*/  @!P3 LEA.HI R17, R17, R17, RZ, 0x1 ;  /* 0x000000111111b211 */ /* 0x000fe200078f08ff */
[----:B------:R-:W-:Y:S01]  /*d1a0*/  @!P6 IMAD.WIDE R8, R9, 0x4, R4 ;  /* 0x000000040908e825 */ /* 0x000fe200078e0204 */
[----:B------:R-:W-:Y:S02]  /*d1b0*/  @!P1 LEA.HI R2, R2, R2, RZ, 0x1 ;  /* 0x0000000202029211 */ /* 0x000fe400078f08ff */
[----:B------:R-:W-:-:S02]  /*d1c0*/  @!P2 LEA.HI R16, R16, R16, RZ, 0x1 ;  /* 0x000000101010a211 */ /* 0x000fc400078f08ff */
[----:B------:R1:W-:Y:S01]  /*d1d0*/  @!P6 ST.E.64 desc[UR6][R8.64], R126 ;  /* 0x0000007e0800e985 */ /* 0x0003e2000c101b06 */
[----:B------:R-:W-:Y:S02]  /*d1e0*/  @!P4 LEA.HI R19, R19, R19, RZ, 0x1 ;  /* 0x000000131313c211 */ /* 0x000fe400078f08ff */
[----:B---3--:R-:W-:Y:S01]  /*d1f0*/  @!P1 LOP3.LUT R13, R2, 0xfffffffe, RZ, 0xc0, !PT ;  /* 0xfffffffe020d9812 */ /* 0x008fe200078ec0ff */
[--C-:B0-----:R-:W-:Y:S01]  /*d200*/  @!P0 IMAD.WIDE R6, R11, 0x4, R4.reuse ;  /* 0x000000040b068825 */ /* 0x101fe200078e0204 */
[----:B------:R-:W-:Y:S02]  /*d210*/  @!P2 LOP3.LUT R15, R16, 0xfffffffe, RZ, 0xc0, !PT ;  /* 0xfffffffe100fa812 */ /* 0x000fe400078ec0ff */
[----:B------:R-:W-:Y:S02]  /*d220*/  @!P3 LOP3.LUT R17, R17, 0xfffffffe, RZ, 0xc0, !PT ;  /* 0xfffffffe1111b812 */ /* 0x000fe400078ec0ff */
[----:B------:R0:W-:Y:S01]  /*d230*/  @!P0 ST.E.64 desc[UR6][R6.64], R130 ;  /* 0x0000008206008985 */ /* 0x0001e2000c101b06 */
[----:B------:R-:W-:Y:S01]  /*d240*/  ISETP.GE.AND P0, PT, R3, UR4, PT ;  /* 0x0000000403007c0c */ /* 0x000fe2000bf06270 */
[----:B------:R-:W-:Y:S01]  /*d250*/  @!P2 IMAD.WIDE R10, R15, 0x4, R4 ;  /* 0x000000040f0aa825 */ /* 0x000fe200078e0204 */
[----:B------:R-:W-:-:S03]  /*d260*/  @!P4 LOP3.LUT R19, R19, 0xfffffffe, RZ, 0xc0, !PT ;  /* 0xfffffffe1313c812 */ /* 0x000fc600078ec0ff */
[----:B-1----:R-:W-:-:S04]  /*d270*/  @!P1 IMAD.WIDE R8, R13, 0x4, R4 ;  /* 0x000000040d089825 */ /* 0x002fc800078e0204 */
[--C-:B------:R-:W-:Y:S01]  /*d280*/  @!P3 IMAD.WIDE R12, R17, 0x4, R4.reuse ;  /* 0x00000004110cb825 */ /* 0x100fe200078e0204 */
[----:B------:R0:W-:Y:S03]  /*d290*/  @!P1 ST.E.64 desc[UR6][R8.64], R134 ;  /* 0x0000008608009985 */ /* 0x0001e6000c101b06 */
[----:B------:R-:W-:Y:S01]  /*d2a0*/  @!P4 IMAD.WIDE R14, R19, 0x4, R4 ;  /* 0x00000004130ec825 */ /* 0x000fe200078e0204 */
[----:B------:R0:W-:Y:S04]  /*d2b0*/  @!P2 ST.E.64 desc[UR6][R10.64], R138 ;  /* 0x0000008a0a00a985 */ /* 0x0001e8000c101b06 */
[----:B------:R0:W-:Y:S04]  /*d2c0*/  @!P3 ST.E.64 desc[UR6][R12.64], R142 ;  /* 0x0000008e0c00b985 */ /* 0x0001e8000c101b06 */
[----:B------:R0:W-:Y:S01]  /*d2d0*/  @!P4 ST.E.64 desc[UR6][R14.64], R146 ;  /* 0x000000920e00c985 */ /* 0x0001e2000c101b06 */
[----:B------:R-:W-:Y:S05]  /*d2e0*/  @P0 BRA `(.L_x_8) ;  /* 0x0000004000a40947 */ /* 0x000fea0003800000 */
[----:B------:R-:W-:Y:S01]  /*d2f0*/  LEA.HI R3, R3, R3, RZ, 0x1 ;  /* 0x0000000303037211 */ /* 0x000fe200078f08ff */
[----:B------:R-:W-:-:S03]  /*d300*/  ULDC.64 UR4, c[0x0][0x208] ;  /* 0x0000820000047ab9 */ /* 0x000fc60000000a00 */
[----:B------:R-:W-:-:S05]  /*d310*/  LOP3.LUT R3, R3, 0xfffffffe, RZ, 0xc0, !PT ;  /* 0xfffffffe03037812 */ /* 0x000fca00078ec0ff */
[----:B------:R-:W-:-:S05]  /*d320*/  IMAD.WIDE R4, R3, 0x4, R4 ;  /* 0x0000000403047825 */ /* 0x000fca00078e0204 */
[----:B------:R1:W-:Y:S01]  /*d330*/  ST.E.64 desc[UR4][R4.64], R150 ;  /* 0x0000009604007985 */ /* 0x0003e2000c101b04 */
[----:B------:R-:W-:Y:S05]  /*d340*/  BRA `(.L_x_8) ;  /* 0x00000040008c7947 */ /* 0x000fea0003800000 */
.L_x_35:
[----:B------:R-:W0:Y:S02]  /*d350*/  S2R R0, SR_TID.X ;  /* 0x0000000000007919 */ /* 0x000e240000002100 */
[----:B0-----:R-:W-:-:S04]  /*d360*/  IADD3 R2, R0, -0x80, RZ ;  /* 0xffffff8000027810 */ /* 0x001fc80007ffe0ff */
[----:B------:R-:W-:-:S13]  /*d370*/  ISETP.GT.AND P0, PT, R2, 0x7f, PT ;  /* 0x0000007f0200780c */ /* 0x000fda0003f04270 */
[----:B------:R-:W-:Y:S05]  /*d380*/  @P0 BRA `(.L_x_8) ;  /* 0x00000040007c0947 */ /* 0x000fea0003800000 */
[----:B------:R-:W0:Y:S01]  /*d390*/  S2R R3, SR_CTAID.X ;  /* 0x0000000000037919 */ /* 0x000e220000002500 */
[----:B------:R-:W1:Y:S01]  /*d3a0*/  LDC R6, c[0x0][0xbe8] ;  /* 0x0002fa00ff067b82 */ /* 0x000e620000000800 */
[----:B------:R-:W-:Y:S01]  /*d3b0*/  ULDC UR4, c[0x0][0xa88] ;  /* 0x0002a20000047ab9 */ /* 0x000fe20000000800 */
[----:B0-----:R-:W-:Y:S02]  /*d3c0*/  IMAD R0, R3, 0x80, R0 ;  /* 0x0000008003007824 */ /* 0x001fe400078e0200 */
[----:B-1----:R-:W-:Y:S02]  /*d3d0*/  IMAD R3, R6, UR4, RZ ;  /* 0x0000000406037c24 */ /* 0x002fe4000f8e02ff */
[----:B------:R-:W-:-:S05]  /*d3e0*/  VIADD R0, R0, 0xffffff80 ;  /* 0xffffff8000007836 */ /* 0x000fca0000000000 */
[----:B------:R-:W-:-:S13]  /*d3f0*/  ISETP.GE.AND P0, PT, R0, R3, PT ;  /* 0x000000030000720c */ /* 0x000fda0003f06270 */
[----:B------:R-:W-:Y:S05]  /*d400*/  @P0 BRA `(.L_x_8) ;  /* 0x00000040005c0947 */ /* 0x000fea0003800000 */
[----:B------:R-:W-:Y:S01]  /*d410*/  ISETP.NE.AND P0, PT, R6, 0x1, PT ;  /* 0x000000010600780c */ /* 0x000fe20003f05270 */
[----:B------:R-:W0:Y:S01]  /*d420*/  S2UR UR7, SR_CTAID.Z ;  /* 0x00000000000779c3 */ /* 0x000e220000002700 */
[----:B------:R-:W-:Y:S01]  /*d430*/  R2UR UR11, R18 ;  /* 0x00000000120b72ca */ /* 0x000fe200000e0000 */
[----:B------:R-:W-:Y:S01]  /*d440*/  ULDC.64 UR8, c[0x0][0xbd0] ;  /* 0x0002f40000087ab9 */ /* 0x000fe20000000a00 */
[----:B------:R-:W-:Y:S01]  /*d450*/  MOV R5, R0 ;  /* 0x0000000000057202 */ /* 0x000fe20000000f00 */
[----:B------:R-:W-:-:S04]  /*d460*/  ULDC.64 UR12, c[0x0][0x208] ;  /* 0x00008200000c7ab9 */ /* 0x000fc80000000a00 */
[----:B------:R-:W1:Y:S06]  /*d470*/  LDC.64 R10, c[0x0][0xbd8] ;  /* 0x0002f600ff0a7b82 */ /* 0x000e6c0000000a00 */
[----:B------:R-:W-:Y:S02]  /*d480*/  USHF.R.S32.HI UR6, URZ, 0x1f, UR11 ;  /* 0x0000001f3f067899 */ /* 0x000fe4000801140b */
[----:B------:R-:W2:Y:S01]  /*d490*/  @P0 LDC R7, c[0x0][0xbec] ;  /* 0x0002fb00ff070b82 */ /* 0x000ea20000000800 */
[----:B------:R-:W-:Y:S02]  /*d4a0*/  UIMAD.WIDE.U32 UR4, UR11, UR8, URZ ;  /* 0x000000080b0472a5 */ /* 0x000fe4000f8e003f */
[----:B------:R-:W-:-:S04]  /*d4b0*/  UIMAD UR6, UR6, UR8, URZ ;  /* 0x00000008060672a4 */ /* 0x000fc8000f8e023f */
[----:B------:R-:W-:Y:S01]  /*d4c0*/  UIMAD UR6, UR11, UR9, UR6 ;  /* 0x000000090b0672a4 */ /* 0x000fe2000f8e0206 */
[----:B------:R-:W3:Y:S01]  /*d4d0*/  @P0 LDC R9, c[0x0][0xbf0] ;  /* 0x0002fc00ff090b82 */ /* 0x000ee20000000800 */
[----:B0-----:R-:W-:Y:S01]  /*d4e0*/  USHF.R.S32.HI UR8, URZ, 0x1f, UR7 ;  /* 0x0000001f3f087899 */ /* 0x001fe20008011407 */
[----:B------:R-:W-:Y:S01]  /*d4f0*/  IMAD.U32 R3, RZ, RZ, UR5 ;  /* 0x00000005ff037e24 */ /* 0x000fe2000f8e00ff */
[----:B------:R-:W-:Y:S01]  /*d500*/  UIADD3 UR6, UR5, UR6, URZ ;  /* 0x0000000605067290 */ /* 0x000fe2000fffe03f */
[----:B------:R-:W-:Y:S02]  /*d510*/  IMAD.U32 R2, RZ, RZ, UR4 ;  /* 0x00000004ff027e24 */ /* 0x000fe4000f8e00ff */
[----:B------:R-:W-:Y:S02]  /*d520*/  ULDC.64 UR4, c[0x0][0xbe0] ;  /* 0x0002f80000047ab9 */ /* 0x000fe40000000a00 */
[----:B------:R-:W0:Y:S01]  /*d530*/  S2UR UR10, SR_CTAID.Y ;  /* 0x00000000000a79c3 */ /* 0x000e220000002600 */
[----:B------:R-:W-:Y:S01]  /*d540*/  MOV R3, UR6 ;  /* 0x0000000600037c02 */ /* 0x000fe20008000f00 */
[----:B-1----:R-:W-:-:S04]  /*d550*/  IMAD R12, R10, UR8, RZ ;  /* 0x000000080a0c7c24 */ /* 0x002fc8000f8e02ff */
[----:B------:R-:W-:Y:S02]  /*d560*/  IMAD R11, R11, UR7, R12 ;  /* 0x000000070b0b7c24 */ /* 0x000fe4000f8e020c */
[----:B------:R-:W0:Y:S01]  /*d570*/  LDC R8, c[0x0][0xc50] ;  /* 0x00031400ff087b82 */ /* 0x000e220000000800 */
[----:B--2---:R-:W-:-:S04]  /*d580*/  @P0 IMAD.HI.U32 R4, R0, R7, RZ ;  /* 0x0000000700040227 */ /* 0x004fc800078e00ff */
[----:B------:R-:W-:Y:S02]  /*d590*/  IMAD R7, RZ, RZ, -UR11 ;  /* 0x8000000bff077e24 */ /* 0x000fe4000f8e02ff */
[----:B------:R-:W-:Y:S01]  /*d5a0*/  IMAD.WIDE.U32 R2, R10, UR7, R2 ;  /* 0x000000070a027c25 */ /* 0x000fe2000f8e0002 */
[----:B---3--:R-:W-:-:S04]  /*d5b0*/  @P0 SHF.R.U32.HI R5, RZ, R9, R4 ;  /* 0x00000009ff050219 */ /* 0x008fc80000011604 */
[----:B------:R-:W-:Y:S01]  /*d5c0*/  IADD3 R3, R11, R3, RZ ;  /* 0x000000030b037210 */ /* 0x000fe20007ffe0ff */
[----:B0-----:R-:W-:Y:S02]  /*d5d0*/  IMAD R9, R8, R7, UR10 ;  /* 0x0000000a08097e24 */ /* 0x001fe4000f8e0207 */
[----:B------:R-:W-:Y:S02]  /*d5e0*/  IMAD.MOV R7, RZ, RZ, -R5 ;  /* 0x000000ffff077224 */ /* 0x000fe400078e0a05 */
[----:B------:R-:W-:Y:S01]  /*d5f0*/  IMAD.WIDE.U32 R2, R9, UR4, R2 ;  /* 0x0000000409027c25 */ /* 0x000fe2000f8e0002 */
[----:B------:R-:W-:-:S03]  /*d600*/  SHF.R.S32.HI R4, RZ, 0x1f, R9 ;  /* 0x0000001fff047819 */ /* 0x000fc60000011409 */
[----:B------:R-:W-:Y:S01]  /*d610*/  IMAD R7, R6, R7, R0 ;  /* 0x0000000706077224 */ /* 0x000fe200078e0200 */
[----:B------:R-:W-:Y:S01]  /*d620*/  IADD3 R2, P0, R5, R2, RZ ;  /* 0x0000000205027210 */ /* 0x000fe20007f1e0ff */
[----:B------:R-:W-:-:S03]  /*d630*/  IMAD R4, R4, UR4, RZ ;  /* 0x0000000404047c24 */ /* 0x000fc6000f8e02ff */
[----:B------:R-:W-:Y:S01]  /*d640*/  SHF.R.S32.HI R0, RZ, 0x1f, R7 ;  /* 0x0000001fff007819 */ /* 0x000fe20000011407 */
[----:B------:R-:W-:Y:S01]  /*d650*/  IMAD R4, R9, UR5, R4 ;  /* 0x0000000509047c24 */ /* 0x000fe2000f8e0204 */
[----:B------:R-:W-:Y:S01]  /*d660*/  SHF.R.S32.HI R9, RZ, 0x1f, R5 ;  /* 0x0000001fff097819 */ /* 0x000fe20000011405 */
[----:B------:R-:W-:Y:S02]  /*d670*/  ULDC.64 UR4, c[0x0][0xbc8] ;  /* 0x0002f20000047ab9 */ /* 0x000fe40000000a00 */
[----:B------:R-:W-:Y:S01]  /*d680*/  IMAD R0, R0, UR4, RZ ;  /* 0x0000000400007c24 */ /* 0x000fe2000f8e02ff */
[----:B------:R-:W-:-:S03]  /*d690*/  IADD3.X R3, R9, R3, R4, P0, !PT ;  /* 0x0000000309037210 */ /* 0x000fc600007fe404 */
[C---:B------:R-:W-:Y:S02]  /*d6a0*/  IMAD R5, R7.reuse, UR5, R0 ;  /* 0x0000000507057c24 */ /* 0x040fe4000f8e0200 */
[----:B------:R-:W-:Y:S01]  /*d6b0*/  IMAD.WIDE.U32 R2, R7, UR4, R2 ;  /* 0x0000000407027c25 */ /* 0x000fe2000f8e0002 */
[----:B------:R-:W-:-:S03]  /*d6c0*/  ULDC.64 UR4, c[0x0][0xba8] ;  /* 0x0002ea0000047ab9 */ /* 0x000fc60000000a00 */
[----:B------:R-:W-:Y:S01]  /*d6d0*/  IMAD.IADD R3, R3, 0x1, R5 ;  /* 0x0000000103037824 */ /* 0x000fe200078e0205 */
[----:B------:R-:W-:-:S04]  /*d6e0*/  LEA R4, P0, R2, UR4, 0x2 ;  /* 0x0000000402047c11 */ /* 0x000fc8000f8010ff */
[----:B------:R-:W-:Y:S01]  /*d6f0*/  LEA.HI.X R5, R2, UR5, R3, 0x2, P0 ;  /* 0x0000000502057c11 */ /* 0x000fe200080f1403 */
[----:B------:R-:W-:-:S05]  /*d700*/  IMAD.MOV.U32 R3, RZ, RZ, -0x800000 ;  /* 0xff800000ff037424 */ /* 0x000fca00078e00ff */
[----:B------:R0:W-:Y:S01]  /*d710*/  STG.E desc[UR12][R4.64], R3 ;  /* 0x0000000304007986 */ /* 0x0001e2000c10190c */
[----:B------:R-:W-:Y:S05]  /*d720*/  BRA `(.L_x_8) ;  /* 0x0000003c00947947 */ /* 0x000fea0003800000 */
.L_x_6:
[----:B------:R-:W-:-:S08]  /*d730*/  NOP ;  /* 0x0000000000007918 */ /* 0x000fd00000000000 */
[----:B0-----:R-:W0:-:S00]  /*d740*/  USETMAXREG.DEALLOC.CTAPOOL 0x28 ;  /* 0x00000028000079c8 */ /* 0x001e0000080e0500 */
[----:B0-----:R-:W-:Y:S01]  /*d750*/  LOP3.LUT R18, R0, 0x3, RZ, 0xc0, !PT ;  /* 0x0000000300127812 */ /* 0x001fe200078ec0ff */
[----:B------:R-:W0:Y:S05]  /*d760*/  S2R R26, SR_CTAID.Z ;  /* 0x00000000001a7919 */ /* 0x000e2a0000002700 */
[----:B------:R-:W1:Y:S01]  /*d770*/  S2UR UR6, SR_CTAID.Y ;  /* 0x00000000000679c3 */ /* 0x000e620000002600 */
[----:B------:R-:W2:Y:S02]  /*d780*/  SHFL.IDX PT, R0, R18, RZ, 0x1f ;  /* 0x00001fff12007589 */ /* 0x000ea400000e0000 */
[----:B--2---:R-:W-:-:S13]  /*d790*/  ISETP.NE.AND P0, PT, R0, RZ, PT ;  /* 0x000000ff0000720c */ /* 0x004fda0003f05270 */
[----:B01----:R-:W-:Y:S05]  /*d7a0*/  @!P0 BRA `(.L_x_38) ;  /* 0x0000000000288947 */ /* 0x003fea0003800000 */
[----:B------:R-:W-:Y:S01]  /*d7b0*/  ULDC UR7, c[0x0][0xc50] ;  /* 0x0003140000077ab9 */ /* 0x000fe20000000800 */
[----:B------:R-:W-:Y:S01]  /*d7c0*/  UMOV UR39, UR6 ;  /* 0x0000000600277c82 */ /* 0x000fe20008000000 */
[----:B------:R-:W-:-:S06]  /*d7d0*/  UISETP.NE.AND UP0, UPT, UR7, 0x1, UPT ;  /* 0x000000010700788c */ /* 0x000fcc000bf05270 */
[----:B------:R-:W-:-:S13]  /*d7e0*/  PLOP3.LUT P0, PT, PT, PT, UP0, 0x80, 0x0 ;  /* 0x000000000000781c */ /* 0x000fda0003f0f008 */
[----:B------:R-:W-:Y:S05]  /*d7f0*/  @!P0 BRA `(.L_x_39) ;  /* 0x0000000000308947 */ /* 0x000fea0003800000 */
[----:B------:R-:W-:Y:S01]  /*d800*/  ULDC UR4, c[0x0][0xc54] ;  /* 0x0003150000047ab9 */ /* 0x000fe20000000800 */
[----:B------:R-:W-:Y:S01]  /*d810*/  ULDC UR39, c[0x0][0xc58] ;  /* 0x0003160000277ab9 */ /* 0x000fe20000000800 */
[----:B------:R-:W-:-:S04]  /*d820*/  UIMAD.WIDE.U32 UR4, UR6, UR4, URZ ;  /* 0x00000004060472a5 */ /* 0x000fc8000f8e003f */
[----:B------:R-:W-:Y:S01]  /*d830*/  USHF.R.U32.HI UR39, URZ, UR39, UR5 ;  /* 0x000000273f277299 */ /* 0x000fe20008011605 */
[----:B------:R-:W-:Y:S11]  /*d840*/  BRA `(.L_x_39) ;  /* 0x00000000001c7947 */ /* 0x000ff60003800000 */
.L_x_38:
[----:B------:R-:W-:Y:S01]  /*d850*/  ULDC UR7, c[0x0][0xc50] ;  /* 0x0003140000077ab9 */ /* 0x000fe20000000800 */
[----:B------:R-:W-:Y:S01]  /*d860*/  UMOV UR39, UR6 ;  /* 0x0000000600277c82 */ /* 0x000fe20008000000 */
[----:B------:R-:W-:-:S11]  /*d870*/  UISETP.NE.AND UP0, UPT, UR7, 0x1, UPT ;  /* 0x000000010700788c */ /* 0x000fd6000bf05270 */
[----:B------:R-:W-:Y:S01]  /*d880*/  @UP0 ULDC UR4, c[0x0][0xc54] ;  /* 0x0003150000040ab9 */ /* 0x000fe20000000800 */
[----:B------:R-:W-:Y:S01]  /*d890*/  @UP0 ULDC UR8, c[0x0][0xc58] ;  /* 0x0003160000080ab9 */ /* 0x000fe20000000800 */
[----:B------:R-:W-:-:S04]  /*d8a0*/  UIMAD.WIDE.U32 UR4, UR6, UR4, URZ ;  /* 0x00000004060472a5 */ /* 0x000fc8000f8e003f */
[----:B------:R-:W-:-:S12]  /*d8b0*/  @UP0 USHF.R.U32.HI UR39, URZ, UR8, UR5 ;  /* 0x000000083f270299 */ /* 0x000fd80008011605 */
.L_x_39:
[----:B------:R-:W-:Y:S01]  /*d8c0*/  ISETP.GE.AND P0, PT, R26, RZ, PT ;  /* 0x000000ff1a00720c */ /* 0x000fe20003f06270 */
[----:B------:R-:W-:Y:S01]  /*d8d0*/  UIADD3 UR4, -UR39, URZ, URZ ;  /* 0x0000003f27047290 */ /* 0x000fe2000fffe13f */
[----:B------:R-:W-:Y:S01]  /*d8e0*/  MOV R0, 0x1 ;  /* 0x0000000100007802 */ /* 0x000fe20000000f00 */
[----:B------:R-:W-:Y:S02]  /*d8f0*/  IMAD.MOV.U32 R2, RZ, RZ, RZ ;  /* 0x000000ffff027224 */ /* 0x000fe400078e00ff */
[----:B------:R-:W-:Y:S01]  /*d900*/  UIMAD UR6, UR7, UR4, UR6 ;  /* 0x00000004070672a4 */ /* 0x000fe2000f8e0206 */
[----:B------:R-:W-:-:S07]  /*d910*/  IMAD.MOV.U32 R6, RZ, RZ, 0x1 ;  /* 0x00000001ff067424 */ /* 0x000fce00078e00ff */
[----:B------:R-:W-:Y:S05]  /*d920*/  @!P0 BRA `(.L_x_40) ;  /* 0x00000038004c8947 */ /* 0x000fea0003800000 */
[----:B------:R-:W0:Y:S01]  /*d930*/  LDC.64 R2, c[0x0][0xa28] ;  /* 0x00028a00ff027b82 */ /* 0x000e220000000a00 */
[----:B------:R-:W-:Y:S01]  /*d940*/  MOV R19, RZ ;  /* 0x000000ff00137202 */ /* 0x000fe20000000f00 */
[----:B------:R-:W-:Y:S01]  /*d950*/  ULDC.64 UR4, c[0x0][0x208] ;  /* 0x0000820000047ab9 */ /* 0x000fe20000000a00 */
[----:B------:R-:W-:Y:S01]  /*d960*/  ULDC UR40, c[0x0][0x2f0] ;  /* 0x0000bc0000287ab9 */ /* 0x000fe20000000800 */
[----:B0-----:R-:W-:-:S04]  /*d970*/  ISETP.NE.U32.AND P0, PT, R2, RZ, PT ;  /* 0x000000ff0200720c */ /* 0x001fc80003f05070 */
[----:B------:R-:W-:-:S13]  /*d980*/  ISETP.NE.AND.EX P0, PT, R3, RZ, PT, P0 ;  /* 0x000000ff0300720c */ /* 0x000fda0003f05300 */
[----:B------:R-:W0:Y:S02]  /*d990*/  @P0 LDC.64 R2, c[0x0][0xa28] ;  /* 0x00028a00ff020b82 */ /* 0x000e240000000a00 */
[----:B0-----:R-:W-:-:S05]  /*d9a0*/  @P0 IMAD.WIDE R2, R26, 0x4, R2 ;  /* 0x000000041a020825 */ /* 0x001fca00078e0202 */
[----:B------:R0:W5:Y:S01]  /*d9b0*/  @P0 LDG.E R19, desc[UR4][R2.64] ;  /* 0x0000000402130981 */ /* 0x000162000c1e1900 */
[----:B------:R-:W-:Y:S01]  /*d9c0*/  ULDC.64 UR4, c[0x0][0x418] ;  /* 0x0001060000047ab9 */ /* 0x000fe20000000a00 */
[----:B------:R-:W-:Y:S02]  /*d9d0*/  ULOP3.LUT UR44, UR6, 0xffff, URZ, 0xc0, !UPT ;  /* 0x0000ffff062c7892 */ /* 0x000fe4000f8ec03f */
[----:B------:R-:W-:Y:S01]  /*d9e0*/  UISETP.NE.U32.AND UP0, UPT, UR4, URZ, UPT ;  /* 0x0000003f0400728c */ /* 0x000fe2000bf05070 */
[----:B------:R-:W1:Y:S01]  /*d9f0*/  S2R R23, SR_CTAID.X ;  /* 0x0000000000177919 */ /* 0x000e620000002500 */
[----:B------:R-:W-:Y:S01]  /*da00*/  UMOV UR38, URZ ;  /* 0x0000003f00267c82 */ /* 0x000fe20008000000 */
[----:B------:R-:W-:Y:S01]  /*da10*/  ULDC UR4, c[0x0][0x424] ;  /* 0x0001090000047ab9 */ /* 0x000fe20000000800 */
[----:B------:R-:W-:-:S04]  /*da20*/  UISETP.NE.AND.EX UP0, UPT, UR5, URZ, UPT, UP0 ;  /* 0x0000003f0500728c */ /* 0x000fc8000bf05300 */
[----:B------:R-:W-:-:S04]  /*da30*/  USEL UR4, UR4, 0x1, UP0 ;  /* 0x0000000104047887 */ /* 0x000fc80008000000 */
[----:B------:R-:W-:-:S04]  /*da40*/  UIMAD UR40, UR4, UR40, URZ ;  /* 0x00000028042872a4 */ /* 0x000fc8000f8e023f */
[----:B------:R-:W-:Y:S02]  /*da50*/  UISETP.GE.AND UP0, UPT, UR40, 0x1, UPT ;  /* 0x000000012800788c */ /* 0x000fe4000bf06270 */
[----:B------:R-:W-:-:S04]  /*da60*/  UIADD3 UR4, UR40, 0x4f, URZ ;  /* 0x0000004f28047890 */ /* 0x000fc8000fffe03f */
[----:B------:R-:W-:Y:S01]  /*da70*/  PLOP3.LUT P0, PT, PT, PT, UP0, 0x80, 0x0 ;  /* 0x000000000000781c */ /* 0x000fe20003f0f008 */
[----:B------:R-:W-:-:S04]  /*da80*/  UIMAD.WIDE UR4, UR4, 0x66666667, URZ ;  /* 0x66666667040478a5 */ /* 0x000fc8000f8e023f */
[----:B------:R-:W-:-:S04]  /*da90*/  USHF.R.U32.HI UR41, URZ, 0x1f, UR5 ;  /* 0x0000001f3f297899 */ /* 0x000fc80008011605 */
[----:B------:R-:W-:-:S04]  /*daa0*/  ULEA.HI.SX32 UR41, UR5, UR41, 0x1b ;  /* 0x0000002905297291 */ /* 0x000fc8000f8fda3f */
[----:B01----:R-:W-:Y:S08]  /*dab0*/  @!P0 BRA `(.L_x_41) ;  /* 0x0000000000848947 */ /* 0x003ff00003800000 */
[----:B------:R-:W-:Y:S01]  /*dac0*/  USHF.R.U32.HI UR6, URZ, 0x10, UR6 ;  /* 0x000000103f067899 */ /* 0x000fe20008011606 */
[----:B------:R-:W-:-:S03]  /*dad0*/  UMOV UR4, URZ ;  /* 0x0000003f00047c82 */ /* 0x000fc60008000000 */
[----:B------:R-:W-:-:S11]  /*dae0*/  UISETP.NE.AND UP0, UPT, UR6, URZ, UPT ;  /* 0x0000003f0600728c */ /* 0x000fd6000bf05270 */
[----:B------:R-:W-:Y:S02]  /*daf0*/  @!UP0 ULDC UR6, c[0x0][0x9f0] ;  /* 0x00027c0000068ab9 */ /* 0x000fe40000000800 */
[----:B------:R-:W-:Y:S01]  /*db00*/  IABS R2, UR6 ;  /* 0x0000000600027c13 */ /* 0x000fe20008000000 */
[----:B------:R-:W-:Y:S02]  /*db10*/  UIADD3 UR7, UR41, -0x1, UR6 ;  /* 0xffffffff29077890 */ /* 0x000fe4000fffe006 */
[----:B------:R-:W-:Y:S02]  /*db20*/  IABS R5, UR6 ;  /* 0x0000000600057c13 */ /* 0x000fe40008000000 */
[----:B------:R-:W-:Y:S02]  /*db30*/  R2UR UR10, R2 ;  /* 0x00000000020a72ca */ /* 0x000fe400000e0000 */
[----:B------:R-:W-:Y:S01]  /*db40*/  IABS R4, UR7 ;  /* 0x0000000700047c13 */ /* 0x000fe20008000000 */
[----:B------:R-:W-:-:S03]  /*db50*/  ULOP3.LUT UR7, UR7, UR6, URZ, 0x3c, !UPT ;  /* 0x0000000607077292 */ /* 0x000fc6000f8e3c3f */
[----:B------:R-:W-:-:S07]  /*db60*/  R2UR UR9, R4 ;  /* 0x00000000040972ca */ /* 0x000fce00000e0000 */
[----:B------:R-:W0:Y:S08]  /*db70*/  I2F.RP R2, UR10 ;  /* 0x0000000a00027d06 */ /* 0x000e300008209400 */
[----:B0-----:R-:W0:Y:S02]  /*db80*/  MUFU.RCP R2, R2 ;  /* 0x0000000200027308 */ /* 0x001e240000001000 */
[----:B0-----:R-:W-:-:S02]  /*db90*/  VIADD R3, R2, 0xffffffe ;  /* 0x0ffffffe02037836 */ /* 0x001fc40000000000 */
[----:B------:R-:W-:-:S04]  /*dba0*/  IMAD.MOV R2, RZ, RZ, -R5 ;  /* 0x000000ffff027224 */ /* 0x000fc800078e0a05 */
        /* <DEDUP_REMOVED lines=14> */
[----:B------:R-:W-:Y:S02]  /*dc90*/  UISETP.NE.AND UP1, UPT, UR6, URZ, UPT ;  /* 0x0000003f0600728c */ /* 0x000fe4000bf25270 */
[----:B------:R-:W-:-:S09]  /*dca0*/  @!UP0 UIADD3 UR5, -UR5, URZ, URZ ;  /* 0x0000003f05058290 */ /* 0x000fd2000fffe13f */
[----:B------:R-:W-:-:S07]  /*dcb0*/  @!UP1 ULOP3.LUT UR5, URZ, UR6, URZ, 0x33, !UPT ;  /* 0x000000063f059292 */ /* 0x000fce000f8e333f */
[----:B------:R-:W-:-:S05]  /*dcc0*/  UMOV UR38, UR5 ;  /* 0x0000000500267c82 */ /* 0x000fca0008000000 */
.L_x_41:
[----:B------:R-:W-:Y:S02]  /*dcd0*/  UIMAD UR45, UR44, UR38, URZ ;  /* 0x000000262c2d72a4 */ /* 0x000fe4000f8e023f */
[----:B------:R-:W-:Y:S02]  /*dce0*/  MOV R3, UR38 ;  /* 0x0000002600037c02 */ /* 0x000fe40008000f00 */
[----:B------:R-:W-:Y:S02]  /*dcf0*/  MOV R6, 0x1 ;  /* 0x0000000100067802 */ /* 0x000fe40000000f00 */
[----:B------:R-:W-:-:S05]  /*dd00*/  IMAD.U32 R2, RZ, RZ, UR45 ;  /* 0x0000002dff027e24 */ /* 0x000fca000f8e00ff */
[----:B------:R-:W-:-:S04]  /*dd10*/  VIADDMNMX R2, R2, R3, UR41, PT ;  /* 0x0000002902027e46 */ /* 0x000fc8000b800103 */
[----:B------:R-:W-:Y:S01]  /*dd20*/  R2UR UR46, R2 ;  /* 0x00000000022e72ca */ /* 0x000fe200000e0000 */
[----:B------:R-:W-:-:S12]  /*dd30*/  IMAD.MOV.U32 R2, RZ, RZ, RZ ;  /* 0x000000ffff027224 */ /* 0x000fd800078e00ff */
[----:B------:R-:W-:-:S06]  /*dd40*/  UISETP.GT.AND UP0, UPT, UR46, UR45, UPT ;  /* 0x0000002d2e00728c */ /* 0x000fcc000bf04270 */
[----:B------:R-:W-:-:S13]  /*dd50*/  PLOP3.LUT P0, PT, PT, PT, UP0, 0x80, 0x0 ;  /* 0x000000000000781c */ /* 0x000fda0003f0f008 */
[----:B------:R-:W-:Y:S05]  /*dd60*/  @!P0 BRA `(.L_x_40) ;  /* 0x00000034003c8947 */ /* 0x000fea0003800000 */
[----:B------:R-:W0:Y:S01]  /*dd70*/  S2UR UR4, SR_CgaCtaId ;  /* 0x00000000000479c3 */ /* 0x000e220000008800 */
[----:B------:R-:W-:Y:S02]  /*dd80*/  UMOV UR42, 0x400 ;  /* 0x00000400002a7882 */ /* 0x000fe40000000000 */
[----:B0-----:R-:W-:-:S04]  /*dd90*/  ULEA UR42, UR4, UR42, 0x18 ;  /* 0x0000002a042a7291 */ /* 0x001fc8000f8ec03f */
[----:B------:R-:W-:-:S04]  /*dda0*/  UIADD3 UR4, UR42, 0x24400, URZ ;  /* 0x000244002a047890 */ /* 0x000fc8000fffe03f */
[----:B------:R-:W-:-:S06]  /*ddb0*/  ULOP3.LUT UP0, URZ, UR4, 0x3ff, URZ, 0xc0, !UPT ;  /* 0x000003ff043f7892 */ /* 0x000fcc000f80c03f */
[----:B------:R-:W-:-:S13]  /*ddc0*/  PLOP3.LUT P0, PT, PT, PT, UP0, 0x80, 0x0 ;  /* 0x000000000000781c */ /* 0x000fda0003f0f008 */
[----:B------:R-:W-:Y:S05]  /*ddd0*/  @!P0 BRA `(.L_x_42) ;  /* 0x0000000000408947 */ /* 0x000fea0003800000 */
[----:B------:R-:W-:Y:S01]  /*dde0*/  MOV R2, 0x0 ;  /* 0x0000000000027802 */ /* 0x000fe20000000f00 */
[----:B------:R-:W-:Y:S01]  /*ddf0*/  ULDC.64 UR4, c[0x4][0x138] ;  /* 0x01004e0000047ab9 */ /* 0x000fe20000000a00 */
[----:B------:R-:W-:Y:S01]  /*de00*/  ULDC.64 UR6, c[0x4][0x140] ;  /* 0x0100500000067ab9 */ /* 0x000fe20000000a00 */
[----:B------:R-:W-:Y:S01]  /*de10*/  IMAD.U32 R4, RZ, RZ, UR4 ;  /* 0x00000004ff047e24 */ /* 0x000fe2000f8e00ff */
[----:B------:R-:W-:Y:S01]  /*de20*/  MOV R6, UR6 ;  /* 0x0000000600067c02 */ /* 0x000fe20008000f00 */
[----:B------:R-:W-:Y:S01]  /*de30*/  IMAD.U32 R5, RZ, RZ, UR5 ;  /* 0x00000005ff057e24 */ /* 0x000fe2000f8e00ff */
[----:B------:R-:W0:Y:S01]  /*de40*/  LDC.64 R2, c[0x4][R2] ;  /* 0x0100000002027b82 */ /* 0x000e220000000a00 */
[----:B------:R-:W-:Y:S01]  /*de50*/  ULDC.64 UR4, c[0x4][0x98] ;  /* 0x0100260000047ab9 */ /* 0x000fe20000000a00 */
[----:B------:R-:W-:Y:S01]  /*de60*/  IMAD.U32 R7, RZ, RZ, UR7 ;  /* 0x00000007ff077e24 */ /* 0x000fe2000f8e00ff */
[----:B------:R-:W-:Y:S01]  /*de70*/  MOV R11, UR5 ;  /* 0x00000005000b7c02 */ /* 0x000fe20008000f00 */
[----:B------:R-:W-:Y:S01]  /*de80*/  IMAD.U32 R10, RZ, RZ, UR4 ;  /* 0x00000004ff0a7e24 */ /* 0x000fe2000f8e00ff */
[----:B------:R-:W-:Y:S01]  /*de90*/  MOV R13, RZ ;  /* 0x000000ff000d7202 */ /* 0x000fe20000000f00 */
[----:B------:R-:W-:-:S02]  /*dea0*/  IMAD.MOV.U32 R8, RZ, RZ, 0x70 ;  /* 0x00000070ff087424 */ /* 0x000fc400078e00ff */
[----:B------:R-:W-:-:S07]  /*deb0*/  IMAD.MOV.U32 R12, RZ, RZ, 0x1 ;  /* 0x00000001ff0c7424 */ /* 0x000fce00078e00ff */
[----:B------:R-:W-:-:S07]  /*dec0*/  LEPC R20, `(.L_x_42) ;  /* 0x000000001014794e */ /* 0x000fce0000000000 */
[----:B0----5:R-:W-:Y:S05]  /*ded0*/  CALL.ABS.NOINC R2 ;  /* 0x0000000002007343 */ /* 0x021fea0003c00000 */
.L_x_42:
        /* <DEDUP_REMOVED lines=8> */
[----:B------:R0:W1:Y:S01]  /*df60*/  LDC.64 R2, c[0x4][R16] ;  /* 0x0100000010027b82 */ /* 0x0000620000000a00 */
[----:B------:R-:W-:Y:S01]  /*df70*/  IMAD.U32 R5, RZ, RZ, UR5 ;  /* 0x00000005ff057e24 */ /* 0x000fe2000f8e00ff */
[----:B------:R-:W-:Y:S01]  /*df80*/  ULDC.64 UR4, c[0x4][0xa0] ;  /* 0x0100280000047ab9 */ /* 0x000fe20000000a00 */
[----:B------:R-:W-:Y:S01]  /*df90*/  MOV R6, UR6 ;  /* 0x0000000600067c02 */ /* 0x000fe20008000f00 */
[----:B------:R-:W-:Y:S01]  /*dfa0*/  IMAD.U32 R7, RZ, RZ, UR7 ;  /* 0x00000007ff077e24 */ /* 0x000fe2000f8e00ff */
[----:B------:R-:W-:Y:S01]  /*dfb0*/  MOV R11, UR5 ;  /* 0x00000005000b7c02 */ /* 0x000fe20008000f00 */
[----:B------:R-:W-:Y:S01]  /*dfc0*/  IMAD.U32 R10, RZ, RZ, UR4 ;  /* 0x00000004ff0a7e24 */ /* 0x000fe2000f8e00ff */
[----:B------:R-:W-:Y:S01]  /*dfd0*/  MOV R13, RZ ;  /* 0x000000ff000d7202 */ /* 0x000fe20000000f00 */
[----:B------:R-:W-:-:S02]  /*dfe0*/  IMAD.MOV.U32 R8, RZ, RZ, 0x70 ;  /* 0x00000070ff087424 */ /* 0x000fc400078e00ff */
[----:B0-----:R-:W-:-:S07]  /*dff0*/  IMAD.MOV.U32 R12, RZ, RZ, 0x1 ;  /* 0x00000001ff0c7424 */ /* 0x001fce00078e00ff */
[----:B------:R-:W-:-:S07]  /*e000*/  LEPC R20, `(.L_x_44) ;  /* 0x000000001014794e */ /* 0x000fce0000000000 */
[----:B-1---5:R-:W-:Y:S05]  /*e010*/  CALL.ABS.NOINC R2 ;  /* 0x0000000002007343 */ /* 0x022fea0003c00000 */
.L_x_44:
[----:B------:R0:W1:Y:S01]  /*e020*/  LDC.64 R2, c[0x4][R16] ;  /* 0x0100000010027b82 */ /* 0x0000620000000a00 */
[----:B------:R-:W-:Y:S01]  /*e030*/  ULDC.64 UR4, c[0x4][0x138] ;  /* 0x01004e0000047ab9 */ /* 0x000fe20000000a00 */
[----:B------:R-:W-:Y:S01]  /*e040*/  ULDC.64 UR6, c[0x4][0x140] ;  /* 0x0100500000067ab9 */ /* 0x000fe20000000a00 */
[----:B------:R-:W-:Y:S01]  /*e050*/  IMAD.U32 R4, RZ, RZ, UR4 ;  /* 0x00000004ff047e24 */ /* 0x000fe2000f8e00ff */
[----:B------:R-:W-:Y:S01]  /*e060*/  MOV R6, UR6 ;  /* 0x0000000600067c02 */ /* 0x000fe20008000f00 */
[----:B------:R-:W-:Y:S01]  /*e070*/  IMAD.U32 R5, RZ, RZ, UR5 ;  /* 0x00000005ff057e24 */ /* 0x000fe2000f8e00ff */
[----:B------:R-:W-:Y:S01]  /*e080*/  ULDC.64 UR4, c[0x4][0xa8] ;  /* 0x01002a0000047ab9 */ /* 0x000fe20000000a00 */
[----:B------:R-:W-:Y:S01]  /*e090*/  IMAD.U32 R7, RZ, RZ, UR7 ;  /* 0x00000007ff077e24 */ /* 0x000fe2000f8e00ff */
[----:B------:R-:W-:Y:S01]  /*e0a0*/  MOV R11, UR5 ;  /* 0x00000005000b7c02 */ /* 0x000fe20008000f00 */
[----:B------:R-:W-:Y:S01]  /*e0b0*/  IMAD.U32 R10, RZ, RZ, UR4 ;  /* 0x00000004ff0a7e24 */ /* 0x000fe2000f8e00ff */
[----:B------:R-:W-:Y:S01]  /*e0c0*/  MOV R13, RZ ;  /* 0x000000ff000d7202 */ /* 0x000fe20000000f00 */
[----:B------:R-:W-:-:S02]  /*e0d0*/  IMAD.MOV.U32 R8, RZ, RZ, 0x70 ;  /* 0x00000070ff087424 */ /* 0x000fc400078e00ff */
[----:B0-----:R-:W-:-:S07]  /*e0e0*/  IMAD.MOV.U32 R12, RZ, RZ, 0x1 ;  /* 0x00000001ff0c7424 */ /* 0x001fce00078e00ff */
[----:B------:R-:W-:-:S07]  /*e0f0*/  LEPC R20, `(.L_x_43) ;  /* 0x000000001014794e */ /* 0x000fce0000000000 */
[----:B-1----:R-:W-:Y:S05]  /*e100*/  CALL.ABS.NOINC R2 ;  /* 0x0000000002007343 */ /* 0x002fea0003c00000 */
.L_x_43:
[----:B------:R-:W0:Y:S01]  /*e110*/  LDC.64 R2, c[0x0][0x9f8] ;  /* 0x00027e00ff027b82 */ /* 0x000e220000000a00 */
[----:B------:R-:W-:Y:S01]  /*e120*/  IMAD.MOV.U32 R34, RZ, RZ, R26 ;  /* 0x000000ffff227224 */ /* 0x000fe200078e001a */
[----:B------:R-:W-:-:S06]  /*e130*/  ULDC.64 UR4, c[0x0][0x208] ;  /* 0x0000820000047ab9 */ /* 0x000fcc0000000a00 */
[----:B------:R-:W1:Y:S01]  /*e140*/  LDC R17, c[0x0][0x430] ;  /* 0x00010c00ff117b82 */ /* 0x000e620000000800 */
[----:B0-----:R-:W-:-:S04]  /*e150*/  ISETP.NE.U32.AND P0, PT, R2, RZ, PT ;  /* 0x000000ff0200720c */ /* 0x001fc80003f05070 */
[----:B------:R-:W-:-:S13]  /*e160*/  ISETP.NE.AND.EX P0, PT, R3, RZ, PT, P0 ;  /* 0x000000ff0300720c */ /* 0x000fda0003f05300 */
[----:B------:R-:W0:Y:S01]  /*e170*/  @P0 LDC.64 R2, c[0x0][0x9f8] ;  /* 0x00027e00ff020b82 */ /* 0x000e220000000a00 */
[----:B------:R-:W-:-:S05]  /*e180*/  IMAD.SHL.U32 R8, R25, 0x8, RZ ;  /* 0x0000000819087824 */ /* 0x000fca00078e00ff */
[----:B------:R-:W-:-:S04]  /*e190*/  LOP3.LUT R22, R8, 0x38, RZ, 0xc0, !PT ;  /* 0x0000003808167812 */ /* 0x000fc800078ec0ff */
[----:B------:R-:W-:Y:S01]  /*e1a0*/  LOP3.LUT R37, R22, 0x40, RZ, 0xfc, !PT ;  /* 0x0000004016257812 */ /* 0x000fe200078efcff */
[----:B0-----:R-:W-:-:S05]  /*e1b0*/  @P0 IMAD.WIDE R2, R26, 0x4, R2 ;  /* 0x000000041a020825 */ /* 0x001fca00078e0202 */
[----:B------:R0:W5:Y:S01]  /*e1c0*/  @P0 LDG.E R34, desc[UR4][R2.64] ;  /* 0x0000000402220981 */ /* 0x000162000c1e1900 */
[----:B------:R-:W-:Y:S01]  /*e1d0*/  ULDC UR4, c[0x0][0x2f4] ;  /* 0x0000bd0000047ab9 */ /* 0x000fe20000000800 */
[----:B------:R-:W-:Y:S01]  /*e1e0*/  LOP3.LUT R16, R16, 0xffffffef, RZ, 0xc0, !PT ;  /* 0xffffffef10107812 */ /* 0x000fe200078ec0ff */
[----:B------:R-:W-:Y:S01]  /*e1f0*/  UMOV UR5, 0xffffffff ;  /* 0xffffffff00057882 */ /* 0x000fe20000000000 */
[C---:B------:R-:W-:Y:S02]  /*e200*/  ISETP.GE.AND P0, PT, R22.reuse, UR4, PT ;  /* 0x0000000416007c0c */ /* 0x040fe4000bf06270 */
[----:B------:R-:W-:Y:S02]  /*e210*/  ISETP.GE.AND P2, PT, R37, UR4, PT ;  /* 0x0000000425007c0c */ /* 0x000fe4000bf46270 */
[C---:B------:R-:W-:Y:S02]  /*e220*/  LOP3.LUT R36, R22.reuse, 0x80, RZ, 0xfc, !PT ;  /* 0x0000008016247812 */ /* 0x040fe400078efcff */
[----:B------:R-:W-:-:S02]  /*e230*/  LOP3.LUT R35, R22, 0xc0, RZ, 0xfc, !PT ;  /* 0x000000c016237812 */ /* 0x000fc400078efcff */
[----:B------:R-:W-:Y:S02]  /*e240*/  ISETP.GE.AND P1, PT, R36, UR4, PT ;  /* 0x0000000424007c0c */ /* 0x000fe4000bf26270 */
[C---:B------:R-:W-:Y:S02]  /*e250*/  SHF.L.U32 R24, R25.reuse, 0x4, RZ ;  /* 0x0000000419187819 */ /* 0x040fe400000006ff */
[----:B------:R-:W-:Y:S02]  /*e260*/  LOP3.LUT R9, R25, 0x7f, RZ, 0xc0, !PT ;  /* 0x0000007f19097812 */ /* 0x000fe400078ec0ff */
[----:B------:R-:W-:Y:S02]  /*e270*/  @P0 LOP3.LUT R16, R16, 0x10, RZ, 0xfc, !PT ;  /* 0x0000001010100812 */ /* 0x000fe400078efcff */
[----:B------:R-:W-:Y:S02]  /*e280*/  ISETP.GE.AND P0, PT, R35, UR4, PT ;  /* 0x0000000423007c0c */ /* 0x000fe4000bf06270 */
[----:B------:R-:W-:-:S02]  /*e290*/  LOP3.LUT R16, R16, 0xfffffff7, RZ, 0xc0, !PT ;  /* 0xfffffff710107812 */ /* 0x000fc400078ec0ff */
[----:B------:R-:W-:Y:S02]  /*e2a0*/  LOP3.LUT R24, R24, 0x70, RZ, 0xc0, !PT ;  /* 0x0000007018187812 */ /* 0x000fe400078ec0ff */
[----:B------:R-:W-:-:S04]  /*e2b0*/  @P2 LOP3.LUT R16, R16, 0x8, RZ, 0xfc, !PT ;  /* 0x0000000810102812 */ /* 0x000fc800078efcff */
[----:B------:R-:W-:-:S04]  /*e2c0*/  LOP3.LUT R16, R16, 0xfffffffd, RZ, 0xc0, !PT ;  /* 0xfffffffd10107812 */ /* 0x000fc800078ec0ff */
[----:B------:R-:W-:-:S04]  /*e2d0*/  LOP3.LUT R16, R16, 0xfffffffb, RZ, 0xc0, !PT ;  /* 0xfffffffb10107812 */ /* 0x000fc800078ec0ff */
[----:B------:R-:W-:-:S04]  /*e2e0*/  @P1 LOP3.LUT R16, R16, 0x4, RZ, 0xfc, !PT ;  /* 0x0000000410101812 */ /* 0x000fc800078efcff */
[----:B------:R-:W-:Y:S01]  /*e2f0*/  @P0 LOP3.LUT R16, R16, 0x2, RZ, 0xfc, !PT ;  /* 0x0000000210100812 */ /* 0x000fe200078efcff */
[----:B01----:R-:W-:Y:S06]  /*e300*/  BRA.DIV UR5, `(.L_x_45) ;  /* 0x0000003605287947 */ /* 0x003fec000b800000 */
.L_x_89:
[----:B------:R-:W2:Y:S01]  /*e310*/  LDL R0, [R1+0x4] ;  /* 0x0000040001007983 */ /* 0x000ea20000100800 */
[----:B------:R-:W-:Y:S01]  /*e320*/  ISETP.NE.AND P1, PT, R17, 0x1, PT ;  /* 0x000000011100780c */ /* 0x000fe20003f25270 */
[----:B------:R-:W-:Y:S01]  /*e330*/  UIADD3 UR4, UR46, -0x1, URZ ;  /* 0xffffffff2e047890 */ /* 0x000fe2000fffe03f */
[----:B-----5:R-:W-:Y:S01]  /*e340*/  SHF.R.S32.HI R13, RZ, 0x1f, R34 ;  /* 0x0000001fff0d7819 */ /* 0x020fe20000011422 */
[----:B------:R-:W-:Y:S01]  /*e350*/  ULDC.64 UR6, c[0x0][0x208] ;  /* 0x0000820000067ab9 */ /* 0x000fe20000000a00 */
[----:B------:R-:W-:-:S03]  /*e360*/  LOP3.LUT R16, R16, 0xffffffbf, RZ, 0xc0, !PT ;  /* 0xffffffbf10107812 */ /* 0x000fc600078ec0ff */
[----:B------:R-:W-:Y:S01]  /*e370*/  IMAD.U32 R10, RZ, RZ, UR4 ;  /* 0x00000004ff0a7e24 */ /* 0x000fe2000f8e00ff */
[----:B------:R0:W-:Y:S05]  /*e380*/  STL [R1], R13 ;  /* 0x0000000d01007387 */ /* 0x0001ea0000100800 */
[----:B------:R-:W1:Y:S01]  /*e390*/  @P1 LDC R3, c[0x0][0x434] ;  /* 0x00010d00ff031b82 */ /* 0x000e620000000800 */
[----:B------:R-:W-:-:S07]  /*e3a0*/  @P1 LOP3.LUT R16, R16, 0x40, RZ, 0xfc, !PT ;  /* 0x0000004010101812 */ /* 0x000fce00078efcff */
[----:B------:R-:W3:Y:S01]  /*e3b0*/  @P1 LDC R5, c[0x0][0x438] ;  /* 0x00010e00ff051b82 */ /* 0x000ee20000000800 */
[----:B------:R-:W-:Y:S01]  /*e3c0*/  LOP3.LUT R16, R16, 0xfffffffe, RZ, 0xc0, !PT ;  /* 0xfffffffe10107812 */ /* 0x000fe200078ec0ff */
[----:B------:R-:W-:Y:S01]  /*e3d0*/  IMAD.U32 R30, RZ, RZ, UR4 ;  /* 0x00000004ff1e7e24 */ /* 0x000fe2000f8e00ff */
[----:B------:R-:W-:-:S04]  /*e3e0*/  MOV R33, UR39 ;  /* 0x0000002700217c02 */ /* 0x000fc80008000f00 */
[----:B------:R-:W-:Y:S02]  /*e3f0*/  SHF.R.S32.HI R33, RZ, 0x1f, R33 ;  /* 0x0000001fff217819 */ /* 0x000fe40000011421 */
[----:B--2---:R-:W-:Y:S02]  /*e400*/  R2UR UR5, R0 ;  /* 0x00000000000572ca */ /* 0x004fe400000e0000 */
[----:B------:R-:W-:-:S04]  /*e410*/  SHF.R.U32.HI R0, RZ, 0x3, R9 ;  /* 0x00000003ff007819 */ /* 0x000fc80000011609 */
[----:B------:R-:W-:-:S05]  /*e420*/  LOP3.LUT R12, R24, R0, RZ, 0xfc, !PT ;  /* 0x00000000180c7212 */ /* 0x000fca00078efcff */
[----:B------:R-:W-:-:S05]  /*e430*/  IMAD R10, R10, 0x50, R12 ;  /* 0x000000500a0a7824 */ /* 0x000fca00078e020c */
[C---:B------:R-:W-:Y:S01]  /*e440*/  ISETP.GE.AND P0, PT, R10.reuse, UR40, PT ;  /* 0x000000280a007c0c */ /* 0x040fe2000bf06270 */
[----:B------:R-:W-:-:S03]  /*e450*/  IMAD.IADD R10, R10, 0x1, R19 ;  /* 0x000000010a0a7824 */ /* 0x000fc600078e0213 */
[----:B------:R-:W-:Y:S01]  /*e460*/  ISETP.GT.U32.OR P0, PT, R12, 0x4f, P0 ;  /* 0x0000004f0c00780c */ /* 0x000fe20000704470 */
[----:B-1----:R-:W-:Y:S01]  /*e470*/  @P1 IMAD.HI.U32 R0, R10, R3, RZ ;  /* 0x000000030a001227 */ /* 0x002fe200078e00ff */
[----:B------:R-:W-:-:S04]  /*e480*/  MOV R11, R10 ;  /* 0x0000000a000b7202 */ /* 0x000fc80000000f00 */
[----:B---3--:R-:W-:-:S07]  /*e490*/  @P1 SHF.R.U32.HI R11, RZ, R5, R0 ;  /* 0x00000005ff0b1219 */ /* 0x008fce0000011600 */
[----:B------:R-:W1:Y:S01]  /*e4a0*/  @!P0 LDC.64 R6, c[0x0][0x428] ;  /* 0x00010a00ff068b82 */ /* 0x000e620000000a00 */
[--C-:B------:R-:W-:Y:S01]  /*e4b0*/  @!P0 SHF.R.S32.HI R3, RZ, 0x1f, R11.reuse ;  /* 0x0000001fff038819 */ /* 0x100fe2000001140b */
[----:B------:R-:W-:-:S06]  /*e4c0*/  @!P0 IMAD.MOV.U32 R2, RZ, RZ, R11 ;  /* 0x000000ffff028224 */ /* 0x000fcc00078e000b */
[----:B------:R-:W2:Y:S01]  /*e4d0*/  @!P0 LDC.64 R4, c[0x0][0x418] ;  /* 0x00010600ff048b82 */ /* 0x000ea20000000a00 */
[-C--:B-1----:R-:W-:Y:S02]  /*e4e0*/  @!P0 IMAD R0, R13, R6.reuse, RZ ;  /* 0x000000060d008224 */ /* 0x082fe400078e02ff */
[----:B------:R-:W-:-:S04]  /*e4f0*/  @!P0 IMAD.WIDE.U32 R2, R34, R6, R2 ;  /* 0x0000000622028225 */ /* 0x000fc800078e0002 */
[----:B------:R-:W-:Y:S01]  /*e500*/  @!P0 IMAD R7, R34, R7, R0 ;  /* 0x0000000722078224 */ /* 0x000fe200078e0200 */
[----:B--2---:R-:W-:-:S03]  /*e510*/  @!P0 LEA R4, P1, R2, R4, 0x2 ;  /* 0x0000000402048211 */ /* 0x004fc600078210ff */
[----:B------:R-:W-:Y:S01]  /*e520*/  @!P0 IMAD.IADD R0, R3, 0x1, R7 ;  /* 0x0000000103008824 */ /* 0x000fe200078e0207 */
[----:B------:R-:W-:-:S04]  /*e530*/  ULOP3.LUT UR5, UR5, 0x2, URZ, 0xfc, !UPT ;  /* 0x0000000205057892 */ /* 0x000fc8000f8efc3f */
[----:B------:R-:W-:Y:S02]  /*e540*/  @!P0 LEA.HI.X R5, R2, R5, R0, 0x2, P1 ;  /* 0x0000000502058211 */ /* 0x000fe400008f1400 */
[----:B------:R-:W-:Y:S01]  /*e550*/  MOV R0, RZ ;  /* 0x000000ff00007202 */ /* 0x000fe20000000f00 */
[----:B------:R-:W-:-:S05]  /*e560*/  IMAD.U32 R2, RZ, RZ, UR5 ;  /* 0x00000005ff027e24 */ /* 0x000fca000f8e00ff */
[----:B------:R0:W5:Y:S01]  /*e570*/  @!P0 LDG.E R0, desc[UR6][R4.64] ;  /* 0x0000000604008981 */ /* 0x000162000c1e1900 */
[----:B------:R-:W-:Y:S01]  /*e580*/  ISETP.GT.U32.AND P0, PT, R12, 0x4f, PT ;  /* 0x0000004f0c00780c */ /* 0x000fe20003f04070 */
[----:B------:R-:W-:Y:S01]  /*e590*/  IMAD.MOV R3, RZ, RZ, -R11 ;  /* 0x000000ffff037224 */ /* 0x000fe200078e0a0b */
[----:B------:R-:W-:-:S03]  /*e5a0*/  ISETP.NE.AND P2, PT, R2, 0x3, PT ;  /* 0x000000030200780c */ /* 0x000fc60003f45270 */
[----:B------:R-:W-:-:S08]  /*e5b0*/  IMAD R6, R17, R3, R10 ;  /* 0x0000000311067224 */ /* 0x000fd000078e020a */
[----:B------:R-:W-:-:S04]  /*e5c0*/  @P0 LOP3.LUT R16, R16, 0x1, RZ, 0xfc, !PT ;  /* 0x0000000110100812 */ /* 0x000fc800078efcff */
[----:B------:R-:W-:-:S04]  /*e5d0*/  LOP3.LUT R16, R16, 0xffffffdf, RZ, 0xc0, !PT ;  /* 0xffffffdf10107812 */ /* 0x000fc800078ec0ff */
[----:B------:R-:W-:Y:S01]  /*e5e0*/  @P2 LOP3.LUT R16, R16, 0x20, RZ, 0xfc, !PT ;  /* 0x0000002010102812 */ /* 0x000fe200078efcff */
[----:B0-----:R-:W-:Y:S06]  /*e5f0*/  @!P2 BRA `(.L_x_46) ;  /* 0x000000000004a947 */ /* 0x001fec0003800000 */
[----:B------:R-:W-:Y:S01]  /*e600*/  BPT.TRAP 0x1 ;  /* 0x000000040000795c */ /* 0x000fe20000300000 */
.L_x_46:
[----:B------:R-:W-:Y:S01]  /*e610*/  SHF.R.S32.HI R5, RZ, 0x1f, R6 ;  /* 0x0000001fff057819 */ /* 0x000fe20000011406 */
[----:B------:R-:W-:Y:S01]  /*e620*/  ULDC.64 UR4, c[0x0][0x328] ;  /* 0x0000ca0000047ab9 */ /* 0x000fe20000000a00 */
[----:B-----5:R-:W-:Y:S02]  /*e630*/  SHF.R.S32.HI R4, RZ, 0x1f, R0 ;  /* 0x0000001fff047819 */ /* 0x020fe40000011400 */
[----:B------:R-:W-:Y:S01]  /*e640*/  R2UR UR6, R33 ;  /* 0x00000000210672ca */ /* 0x000fe200000e0000 */
[----:B------:R-:W-:-:S04]  /*e650*/  IMAD R3, R5, UR4, RZ ;  /* 0x0000000405037c24 */ /* 0x000fc8000f8e02ff */
[C---:B------:R-:W-:Y:S02]  /*e660*/  IMAD R7, R6.reuse, UR5, R3 ;  /* 0x0000000506077c24 */ /* 0x040fe4000f8e0203 */
[----:B------:R-:W-:Y:S01]  /*e670*/  IMAD.WIDE.U32 R2, R6, UR4, RZ ;  /* 0x0000000406027c25 */ /* 0x000fe2000f8e00ff */
[----:B------:R-:W-:-:S03]  /*e680*/  ULDC.64 UR4, c[0x0][0x338] ;  /* 0x0000ce0000047ab9 */ /* 0x000fc60000000a00 */
[----:B------:R-:W-:Y:S02]  /*e690*/  IMAD.IADD R3, R3, 0x1, R7 ;  /* 0x0000000103037824 */ /* 0x000fe400078e0207 */
[----:B------:R-:W-:Y:S02]  /*e6a0*/  IMAD R7, R4, UR4, RZ ;  /* 0x0000000404077c24 */ /* 0x000fe4000f8e02ff */
[----:B------:R-:W-:-:S04]  /*e6b0*/  IMAD.WIDE.U32 R2, R0, UR4, R2 ;  /* 0x0000000400027c25 */ /* 0x000fc8000f8e0002 */
[----:B------:R-:W-:Y:S01]  /*e6c0*/  IMAD R7, R0, UR5, R7 ;  /* 0x0000000500077c24 */ /* 0x000fe2000f8e0207 */
[----:B------:R-:W-:-:S04]  /*e6d0*/  ULDC.64 UR4, c[0x0][0x330] ;  /* 0x0000cc0000047ab9 */ /* 0x000fc80000000a00 */
[----:B------:R-:W-:Y:S01]  /*e6e0*/  IADD3 R3, R3, R7, RZ ;  /* 0x0000000703037210 */ /* 0x000fe20007ffe0ff */
[----:B------:R-:W-:Y:S01]  /*e6f0*/  IMAD.U32 R7, RZ, RZ, UR4 ;  /* 0x00000004ff077e24 */ /* 0x000fe2000f8e00ff */
[----:B------:R-:W-:-:S03]  /*e700*/  UIMAD UR4, UR6, UR4, URZ ;  /* 0x00000004060472a4 */ /* 0x000fc6000f8e023f */
[----:B------:R-:W-:Y:S01]  /*e710*/  IMAD.WIDE.U32 R2, R7, UR39, R2 ;  /* 0x0000002707027c25 */ /* 0x000fe2000f8e0002 */
[----:B------:R-:W-:Y:S01]  /*e720*/  UIMAD UR4, UR39, UR5, UR4 ;  /* 0x00000005270472a4 */ /* 0x000fe2000f8e0204 */
[----:B------:R-:W-:Y:S02]  /*e730*/  ULDC.64 UR6, c[0x0][0x318] ;  /* 0x0000c60000067ab9 */ /* 0x000fe40000000a00 */
[----:B------:R-:W-:-:S03]  /*e740*/  LEA R17, P0, R2, UR6, 0x1 ;  /* 0x0000000602117c11 */ /* 0x000fc6000f8008ff */
[----:B------:R-:W-:-:S05]  /*e750*/  VIADD R3, R3, UR4 ;  /* 0x0000000403037c36 */ /* 0x000fca0008000000 */
[----:B------:R-:W-:Y:S02]  /*e760*/  LEA.HI.X R18, R2, UR7, R3, 0x1, P0 ;  /* 0x0000000702127c11 */ /* 0x000fe400080f0c03 */
[----:B------:R-:W-:-:S04]  /*e770*/  MOV R2, 0x1 ;  /* 0x0000000100027802 */ /* 0x000fc80000000f00 */
[----:B------:R-:W-:-:S04]  /*e780*/  SHF.L.U32 R2, R2, 0x1f, RZ ;  /* 0x0000001f02027819 */ /* 0x000fc800000006ff */
[----:B------:R-:W0:Y:S02]  /*e790*/  SYNCS.PHASECHK.TRANS64.TRYWAIT P0, [UR42+0x38840], R2 ;  /* 0x03884002ff0075a7 */ /* 0x000e24000800016a */
[----:B0-----:R-:W-:Y:S05]  /*e7a0*/  @!P0 BRA `(.L_x_47) ;  /* 0x0000003000208947 */ /* 0x001fea0003800000 */
.L_x_90:
[----:B------:R-:W-:Y:S01]  /*e7b0*/  ULDC.64 UR4, c[0x0][0x300] ;  /* 0x0000c00000047ab9 */ /* 0x000fe20000000a00 */
[----:B------:R-:W-:Y:S01]  /*e7c0*/  R2UR UR6, R33 ;  /* 0x00000000210672ca */ /* 0x000fe200000e0000 */
[----:B------:R-:W-:Y:S01]  /*e7d0*/  IMAD R5, R5, UR4, RZ ;  /* 0x0000000405057c24 */ /* 0x000fe2000f8e02ff */
[----:B------:R-:W-:Y:S01]  /*e7e0*/  SHF.R.U32.HI R27, RZ, 0x3, R9 ;  /* 0x00000003ff1b7819 */ /* 0x000fe20000011609 */
[----:B0-----:R-:W-:Y:S01]  /*e7f0*/  IMAD.WIDE.U32 R2, R6, UR4, RZ ;  /* 0x0000000406027c25 */ /* 0x001fe2000f8e00ff */
[----:B------:R-:W-:-:S03]  /*e800*/  SHF.L.U32 R31, R9, 0x3, RZ ;  /* 0x00000003091f7819 */ /* 0x000fc600000006ff */
[----:B------:R-:W-:Y:S01]  /*e810*/  IMAD R5, R6, UR5, R5 ;  /* 0x0000000506057c24 */ /* 0x000fe2000f8e0205 */
[----:B------:R-:W-:-:S03]  /*e820*/  ULDC.64 UR4, c[0x0][0x310] ;  /* 0x0000c40000047ab9 */ /* 0x000fc60000000a00 */
[----:B------:R-:W-:Y:S02]  /*e830*/  IMAD.IADD R3, R3, 0x1, R5 ;  /* 0x0000000103037824 */ /* 0x000fe400078e0205 */
[----:B------:R-:W-:Y:S02]  /*e840*/  IMAD R5, R4, UR4, RZ ;  /* 0x0000000404057c24 */ /* 0x000fe4000f8e02ff */
[----:B------:R-:W-:-:S04]  /*e850*/  IMAD.WIDE.U32 R2, R0, UR4, R2 ;  /* 0x0000000400027c25 */ /* 0x000fc8000f8e0002 */
[----:B------:R-:W-:Y:S01]  /*e860*/  IMAD R5, R0, UR5, R5 ;  /* 0x0000000500057c24 */ /* 0x000fe2000f8e0205 */
[----:B------:R-:W-:-:S03]  /*e870*/  ULDC.64 UR4, c[0x0][0x308] ;  /* 0x0000c20000047ab9 */ /* 0x000fc60000000a00 */
[----:B------:R-:W-:Y:S01]  /*e880*/  IMAD.IADD R3, R3, 0x1, R5 ;  /* 0x0000000103037824 */ /* 0x000fe200078e0205 */
[----:B------:R-:W-:Y:S01]  /*e890*/  MOV R5, UR4 ;  /* 0x0000000400057c02 */ /* 0x000fe20008000f00 */
[----:B------:R-:W-:-:S03]  /*e8a0*/  UIMAD UR4, UR6, UR4, URZ ;  /* 0x00000004060472a4 */ /* 0x000fc6000f8e023f */
[----:B------:R-:W-:Y:S01]  /*e8b0*/  ULDC.64 UR6, c[0x0][0x2e8] ;  /* 0x0000ba0000067ab9 */ /* 0x000fe20000000a00 */
[----:B------:R-:W-:Y:S02]  /*e8c0*/  UIMAD UR4, UR39, UR5, UR4 ;  /* 0x00000005270472a4 */ /* 0x000fe4000f8e0204 */
[----:B------:R-:W-:-:S04]  /*e8d0*/  IMAD.WIDE.U32 R2, R5, UR39, R2 ;  /* 0x0000002705027c25 */ /* 0x000fc8000f8e0002 */
[----:B------:R-:W-:Y:S01]  /*e8e0*/  VIADD R7, R3, UR4 ;  /* 0x0000000403077c36 */ /* 0x000fe20008000000 */
[----:B------:R-:W-:Y:S01]  /*e8f0*/  LOP3.LUT R3, R8, 0x1c0, RZ, 0xc0, !PT ;  /* 0x000001c008037812 */ /* 0x000fe200078ec0ff */
[----:B------:R-:W-:Y:S01]  /*e900*/  UMOV UR4, 0xffffffff ;  /* 0xffffffff00047882 */ /* 0x000fe20000000000 */
[C---:B------:R-:W-:Y:S02]  /*e910*/  LEA R0, P0, R2.reuse, UR6, 0x1 ;  /* 0x0000000602007c11 */ /* 0x040fe4000f8008ff */
[----:B------:R-:W-:Y:S01]  /*e920*/  LOP3.LUT R8, R3, 0x38, R8, 0xf8, !PT ;  /* 0x0000003803087812 */ /* 0x000fe200078ef808 */
[----:B------:R-:W-:Y:S01]  /*e930*/  IMAD.MOV.U32 R3, RZ, RZ, -0x50 ;  /* 0xffffffb0ff037424 */ /* 0x000fe200078e00ff */
[----:B------:R-:W-:Y:S02]  /*e940*/  LEA.HI.X R7, R2, UR7, R7, 0x1, P0 ;  /* 0x0000000702077c11 */ /* 0x000fe400080f0c07 */
[----:B------:R-:W-:Y:S01]  /*e950*/  LOP3.LUT R8, R8, 0x38, R25, 0x78, !PT ;  /* 0x0000003808087812 */ /* 0x000fe200078e7819 */
[----:B------:R-:W-:-:S03]  /*e960*/  IMAD R6, R30, R3, UR40 ;  /* 0x000000281e067e24 */ /* 0x000fc6000f8e0203 */
[----:B------:R-:W-:Y:S01]  /*e970*/  LOP3.LUT R31, R8, 0x200, R31, 0xf8, !PT ;  /* 0x00000200081f7812 */ /* 0x000fe200078ef81f */
[----:B------:R-:W-:-:S05]  /*e980*/  IMAD.IADD R6, R6, 0x1, -R27 ;  /* 0x0000000106067824 */ /* 0x000fca00078e0a1b */
[----:B------:R-:W-:Y:S01]  /*e990*/  ISETP.GE.AND P0, PT, R6, 0x1, PT ;  /* 0x000000010600780c */ /* 0x000fe20003f06270 */
[----:B------:R-:W-:-:S12]  /*e9a0*/  BRA.DIV UR4, `(.L_x_48) ;  /* 0x0000002e04b87947 */ /* 0x000fd8000b800000 */
[----:B------:R-:W-:Y:S01]  /*e9b0*/  SHFL.IDX PT, R5, R7, RZ, 0x181f ;  /* 0x00181fff07057589 */ /* 0x000fe200000e0000 */
[C---:B------:R-:W-:Y:S01]  /*e9c0*/  LOP3.LUT P4, RZ, R16.reuse, 0x10, RZ, 0xc0, !PT ;  /* 0x0000001010ff7812 */ /* 0x040fe2000788c0ff */
[----:B------:R-:W-:Y:S01]  /*e9d0*/  ULDC.64 UR4, c[0x0][0x208] ;  /* 0x0000820000047ab9 */ /* 0x000fe20000000a00 */
[C---:B------:R-:W-:Y:S01]  /*e9e0*/  LOP3.LUT P3, RZ, R16.reuse, 0x8, RZ, 0xc0, !PT ;  /* 0x0000000810ff7812 */ /* 0x040fe2000786c0ff */
[----:B------:R-:W0:Y:S01]  /*e9f0*/  SHFL.IDX PT, R4, R0, RZ, 0x181f ;  /* 0x00181fff00047589 */ /* 0x000e2200000e0000 */
[C---:B------:R-:W-:Y:S02]  /*ea00*/  LOP3.LUT P2, RZ, R16.reuse, 0x4, RZ, 0xc0, !PT ;  /* 0x0000000410ff7812 */ /* 0x040fe4000784c0ff */
[----:B------:R-:W-:Y:S01]  /*ea10*/  LOP3.LUT P1, RZ, R16, 0x2, RZ, 0xc0, !PT ;  /* 0x0000000210ff7812 */ /* 0x000fe2000782c0ff */
[----:B------:R-:W-:Y:S01]  /*ea20*/  SHFL.IDX PT, R3, R7, 0x1, 0x181f ;  /* 0x00381f0007037f89 */ /* 0x000fe200000e0000 */
[----:B------:R-:W-:-:S03]  /*ea30*/  @P0 LEA R9, R31, UR42, 0x1 ;  /* 0x0000002a1f090c11 */ /* 0x000fc6000f8e08ff */
[----:B------:R-:W1:Y:S04]  /*ea40*/  SHFL.IDX PT, R2, R0, 0x1, 0x181f ;  /* 0x00381f0000027f89 */ /* 0x000e6800000e0000 */
[----:B------:R-:W-:Y:S01]  /*ea50*/  SHFL.IDX PT, R14, R0, 0x4, 0x181f ;  /* 0x00981f00000e7f89 */ /* 0x000fe200000e0000 */
[----:B0-----:R-:W-:-:S05]  /*ea60*/  @P0 IMAD.WIDE.U32 R4, R22, 0x2, R4 ;  /* 0x0000000216040825 */ /* 0x001fca00078e0004 */
[----:B------:R-:W-:Y:S04]  /*ea70*/  @P0 LDGSTS.E.BYPASS.LTC128B.128 [R9+0x24400], desc[UR4][R4.64], !P4 ;  /* 0x2440000004090fae */ /* 0x000fe8000e101d44 */
[----:B------:R-:W-:Y:S04]  /*ea80*/  @P0 LDGSTS.E.BYPASS.LTC128B.128 [R9+0x26c00], desc[UR4][R4.64+0x80], !P3 ;  /* 0x26c0008004090fae */ /* 0x000fe8000d901d44 */
[----:B------:R-:W-:Y:S04]  /*ea90*/  @P0 LDGSTS.E.BYPASS.LTC128B.128 [R9+0x29400], desc[UR4][R4.64+0x100], !P2 ;  /* 0x2940010004090fae */ /* 0x000fe8000d101d44 */
[----:B------:R0:W-:Y:S01]  /*eaa0*/  @P0 LDGSTS.E.BYPASS.LTC128B.128 [R9+0x2bc00], desc[UR4][R4.64+0x180], !P1 ;  /* 0x2bc0018004090fae */ /* 0x0001e2000c901d44 */
[----:B------:R-:W-:-:S03]  /*eab0*/  ISETP.GE.AND P0, PT, R6, 0x11, PT ;  /* 0x000000110600780c */ /* 0x000fc60003f06270 */
[----:B0-----:R-:W-:Y:S10]  /*eac0*/  SHFL.IDX PT, R5, R7, 0x2, 0x181f ;  /* 0x00581f0007057f89 */ /* 0x001ff400000e0000 */
[----:B-1----:R-:W-:Y:S01]  /*ead0*/  @P0 IMAD.WIDE.U32 R2, R22, 0x2, R2 ;  /* 0x0000000216020825 */ /* 0x002fe200078e0002 */
[----:B------:R-:W-:Y:S01]  /*eae0*/  @P0 LEA R21, R31, UR42, 0x1 ;  /* 0x0000002a1f150c11 */ /* 0x000fe2000f8e08ff */
[----:B------:R-:W0:Y:S04]  /*eaf0*/  SHFL.IDX PT, R4, R0, 0x2, 0x181f ;  /* 0x00581f0000047f89 */ /* 0x000e2800000e0000 */
[----:B------:R-:W-:Y:S04]  /*eb00*/  @P0 LDGSTS.E.BYPASS.LTC128B.128 [R21+0x24c00], desc[UR4][R2.64], !P4 ;  /* 0x24c0000002150fae */ /* 0x000fe8000e101d44 */
[----:B------:R-:W-:Y:S04]  /*eb10*/  @P0 LDGSTS.E.BYPASS.LTC128B.128 [R21+0x27400], desc[UR4][R2.64+0x80], !P3 ;  /* 0x2740008002150fae */ /* 0x000fe8000d901d44 */
[----:B------:R-:W-:Y:S04]  /*eb20*/  @P0 LDGSTS.E.BYPASS.LTC128B.128 [R21+0x29c00], desc[UR4][R2.64+0x100], !P2 ;  /* 0x29c0010002150fae */ /* 0x000fe8000d101d44 */
[----:B------:R1:W-:Y:S01]  /*eb30*/  @P0 LDGSTS.E.BYPASS.LTC128B.128 [R21+0x2c400], desc[UR4][R2.64+0x180], !P1 ;  /* 0x2c40018002150fae */ /* 0x0003e2000c901d44 */
[----:B------:R-:W-:-:S03]  /*eb40*/  ISETP.GE.AND P0, PT, R6, 0x21, PT ;  /* 0x000000210600780c */ /* 0x000fc60003f06270 */
[----:B-1----:R-:W-:Y:S10]  /*eb50*/  SHFL.IDX PT, R3, R7, 0x3, 0x181f ;  /* 0x00781f0007037f89 */ /* 0x002ff400000e0000 */
[----:B0-----:R-:W-:Y:S01]  /*eb60*/  @P0 IMAD.WIDE.U32 R4, R22, 0x2, R4 ;  /* 0x0000000216040825 */ /* 0x001fe200078e0004 */
[----:B------:R-:W-:Y:S01]  /*eb70*/  @P0 LEA R9, R31, UR42, 0x1 ;  /* 0x0000002a1f090c11 */ /* 0x000fe2000f8e08ff */
[----:B------:R-:W0:Y:S04]  /*eb80*/  SHFL.IDX PT, R2, R0, 0x3, 0x181f ;  /* 0x00781f0000027f89 */ /* 0x000e2800000e0000 */
[----:B------:R-:W-:Y:S04]  /*eb90*/  @P0 LDGSTS.E.BYPASS.LTC128B.128 [R9+0x25400], desc[UR4][R4.64], !P4 ;  /* 0x2540000004090fae */ /* 0x000fe8000e101d44 */
[----:B------:R-:W-:Y:S04]  /*eba0*/  @P0 LDGSTS.E.BYPASS.LTC128B.128 [R9+0x27c00], desc[UR4][R4.64+0x80], !P3 ;  /* 0x27c0008004090fae */ /* 0x000fe8000d901d44 */
[----:B------:R-:W-:Y:S04]  /*ebb0*/  @P0 LDGSTS.E.BYPASS.LTC128B.128 [R9+0x2a400], desc[UR4][R4.64+0x100], !P2 ;  /* 0x2a40010004090fae */ /* 0x000fe8000d101d44 */
[----:B------:R1:W-:Y:S01]  /*ebc0*/  @P0 LDGSTS.E.BYPASS.LTC128B.128 [R9+0x2cc00], desc[UR4][R4.64+0x180], !P1 ;  /* 0x2cc0018004090fae */ /* 0x0003e2000c901d44 */
[----:B------:R-:W-:-:S03]  /*ebd0*/  ISETP.GE.AND P0, PT, R6, 0x31, PT ;  /* 0x000000310600780c */ /* 0x000fc60003f06270 */
[----:B-1----:R1:W2:Y:S10]  /*ebe0*/  SHFL.IDX PT, R4, R7, 0x4, 0x181f ;  /* 0x00981f0007047f89 */ /* 0x0022b400000e0000 */
[----:B0-----:R-:W-:Y:S01]  /*ebf0*/  @P0 IMAD.WIDE.U32 R2, R22, 0x2, R2 ;  /* 0x0000000216020825 */ /* 0x001fe200078e0002 */
[----:B------:R-:W-:-:S05]  /*ec00*/  @P0 LEA R21, R31, UR42, 0x1 ;  /* 0x0000002a1f150c11 */ /* 0x000fca000f8e08ff */
[----:B------:R1:W-:Y:S04]  /*ec10*/  @P0 LDGSTS.E.BYPASS.LTC128B.128 [R21+0x25c00], desc[UR4][R2.64], !P4 ;  /* 0x25c0000002150fae */ /* 0x0003e8000e101d44 */
[----:B------:R1:W-:Y:S04]  /*ec20*/  @P0 LDGSTS.E.BYPASS.LTC128B.128 [R21+0x28400], desc[UR4][R2.64+0x80], !P3 ;  /* 0x2840008002150fae */ /* 0x0003e8000d901d44 */
[----:B------:R1:W-:Y:S04]  /*ec30*/  @P0 LDGSTS.E.BYPASS.LTC128B.128 [R21+0x2ac00], desc[UR4][R2.64+0x100], !P2 ;  /* 0x2ac0010002150fae */ /* 0x0003e8000d101d44 */
[----:B------:R1:W-:Y:S02]  /*ec40*/  @P0 LDGSTS.E.BYPASS.LTC128B.128 [R21+0x2d400], desc[UR4][R2.64+0x180], !P1 ;  /* 0x2d40018002150fae */ /* 0x0003e4000c901d44 */
.L_x_102:
[----:B------:R-:W-:Y:S01]  /*ec50*/  ISETP.GE.AND P0, PT, R6, 0x41, PT ;  /* 0x000000410600780c */ /* 0x000fe20003f06270 */
[----:B------:R-:W-:Y:S01]  /*ec60*/  BSSY B0, `(.L_x_49) ;  /* 0x0000012000007945 */ /* 0x000fe20003800000 */
[----:B-1----:R-:W-:Y:S01]  /*ec70*/  IMAD.MOV.U32 R2, RZ, RZ, R14 ;  /* 0x000000ffff027224 */ /* 0x002fe200078e000e */
[----:B--2---:R-:W-:-:S10]  /*ec80*/  MOV R3, R4 ;  /* 0x0000000400037202 */ /* 0x004fd40000000f00 */
[----:B------:R-:W-:Y:S05]  /*ec90*/  @!P0 BRA `(.L_x_50) ;  /* 0x0000000000388947 */ /* 0x000fea0003800000 */
[----:B------:R-:W-:Y:S01]  /*eca0*/  LOP3.LUT P4, RZ, R16, 0x10, RZ, 0xc0, !PT ;  /* 0x0000001010ff7812 */ /* 0x000fe2000788c0ff */
[----:B------:R-:W-:Y:S01]  /*ecb0*/  IMAD.WIDE.U32 R2, R22, 0x2, R2 ;  /* 0x0000000216027825 */ /* 0x000fe200078e0002 */
[C---:B------:R-:W-:Y:S01]  /*ecc0*/  LOP3.LUT P3, RZ, R16.reuse, 0x8, RZ, 0xc0, !PT ;  /* 0x0000000810ff7812 */ /* 0x040fe2000786c0ff */
[----:B------:R-:W-:Y:S01]  /*ecd0*/  ULDC.64 UR4, c[0x0][0x208] ;  /* 0x0000820000047ab9 */ /* 0x000fe20000000a00 */
[C---:B------:R-:W-:Y:S02]  /*ece0*/  LOP3.LUT P2, RZ, R16.reuse, 0x4, RZ, 0xc0, !PT ;  /* 0x0000000410ff7812 */ /* 0x040fe4000784c0ff */
[----:B------:R-:W-:Y:S02]  /*ecf0*/  LOP3.LUT P1, RZ, R16, 0x2, RZ, 0xc0, !PT ;  /* 0x0000000210ff7812 */ /* 0x000fe4000782c0ff */
[----:B------:R-:W-:-:S05]  /*ed00*/  LEA R5, R31, UR42, 0x1 ;  /* 0x0000002a1f057c11 */ /* 0x000fca000f8e08ff */
[----:B------:R-:W-:Y:S01]  /*ed10*/  @!PT LDS RZ, [RZ] ;  /* 0x00000000fffff984 */ /* 0x000fe20000000800 */
[----:B------:R-:W-:Y:S01]  /*ed20*/  @!PT LDS RZ, [RZ] ;  /* 0x00000000fffff984 */ /* 0x000fe20000000800 */
[----:B------:R-:W-:Y:S01]  /*ed30*/  @!PT LDS RZ, [RZ] ;  /* 0x00000000fffff984 */ /* 0x000fe20000000800 */
[----:B------:R0:W-:Y:S04]  /*ed40*/  LDGSTS.E.BYPASS.LTC128B.128 [R5+0x26400], desc[UR4][R2.64], !P4 ;  /* 0x2640000002057fae */ /* 0x0001e8000e101d44 */
[----:B------:R0:W-:Y:S04]  /*ed50*/  LDGSTS.E.BYPASS.LTC128B.128 [R5+0x28c00], desc[UR4][R2.64+0x80], !P3 ;  /* 0x28c0008002057fae */ /* 0x0001e8000d901d44 */
[----:B------:R0:W-:Y:S04]  /*ed60*/  LDGSTS.E.BYPASS.LTC128B.128 [R5+0x2b400], desc[UR4][R2.64+0x100], !P2 ;  /* 0x2b40010002057fae */ /* 0x0001e8000d101d44 */
[----:B------:R0:W-:Y:S02]  /*ed70*/  LDGSTS.E.BYPASS.LTC128B.128 [R5+0x2dc00], desc[UR4][R2.64+0x180], !P1 ;  /* 0x2dc0018002057fae */ /* 0x0001e4000c901d44 */
.L_x_50:
[----:B------:R-:W-:Y:S05]  /*ed80*/  BSYNC B0 ;  /* 0x0000000000007941 */ /* 0x000fea0003800000 */
.L_x_49:
[----:B------:R-:W-:Y:S01]  /*ed90*/  NOP ;  /* 0x0000000000007918 */ /* 0x000fe20000000000 */
[----:B------:R-:W-:Y:S01]  /*eda0*/  SYNCS.ARRIVE.TRANS64.RED.A0T1 RZ, [UR42+0x38830], RZ ;  /* 0x038830ffffff79a7 */ /* 0x000fe2000820042a */
[----:B------:R-:W-:Y:S01]  /*edb0*/  ARRIVES.LDGSTSBAR.64.TRANSCNT [UR42+0x38830] ;  /* 0x03883000ff0079b0 */ /* 0x000fe20008000aaa */
[----:B------:R-:W-:Y:S01]  /*edc0*/  NOP ;  /* 0x0000000000007918 */ /* 0x000fe20000000000 */
[----:B------:R-:W-:-:S13]  /*edd0*/  LOP3.LUT P0, RZ, R16, 0x20, RZ, 0xc0, !PT ;  /* 0x0000002010ff7812 */ /* 0x000fda000780c0ff */
[----:B------:R-:W-:Y:S05]  /*ede0*/  @!P0 BRA `(.L_x_51) ;  /* 0x0000000000048947 */ /* 0x000fea0003800000 */
[----:B------:R-:W-:Y:S01]  /*edf0*/  BPT.TRAP 0x1 ;  /* 0x000000040000795c */ /* 0x000fe20000300000 */
.L_x_51:
[----:B------:R-:W-:Y:S01]  /*ee00*/  SYNCS.ARRIVE.TRANS64.A1T0 RZ, [UR42+0x38830], RZ ;  /* 0x038830ffffff79a7 */ /* 0x000fe2000810002a */
[----:B------:R-:W-:Y:S05]  /*ee10*/  WARPSYNC.ALL ;  /* 0x0000000000007948 */ /* 0x000fea0003800000 */
[----:B------:R-:W-:Y:S01]  /*ee20*/  UIADD3 UR5, UR42, 0x14400, URZ ;  /* 0x000144002a057890 */ /* 0x000fe2000fffe03f */
[----:B------:R-:W-:Y:S01]  /*ee30*/  R2UR UR4, R33 ;  /* 0x00000000210472ca */ /* 0x000fe200000e0000 */
[----:B------:R-:W-:Y:S01]  /*ee40*/  ULDC.64 UR6, c[0x0][0x2d8] ;  /* 0x0000b60000067ab9 */ /* 0x000fe20000000a00 */
[----:B------:R-:W-:Y:S01]  /*ee50*/  SHF.R.S32.HI R25, RZ, 0x1f, R26 ;  /* 0x0000001fff197819 */ /* 0x000fe2000001141a */
[----:B------:R-:W-:Y:S02]  /*ee60*/  ULOP3.LUT UP0, URZ, UR5, 0x3ff, URZ, 0xc0, !UPT ;  /* 0x000003ff053f7892 */ /* 0x000fe4000f80c03f */
[----:B------:R-:W-:Y:S01]  /*ee70*/  UIMAD.WIDE.U32 UR36, UR39, UR6, URZ ;  /* 0x00000006272472a5 */ /* 0x000fe2000f8e003f */
[----:B------:R-:W-:Y:S03]  /*ee80*/  BAR.SYNC.DEFER_BLOCKING 0x8, 0x180 ;  /* 0x0206000000007b1d */ /* 0x000fe60000010000 */
[----:B------:R-:W-:-:S04]  /*ee90*/  PLOP3.LUT P0, PT, PT, PT, UP0, 0x80, 0x0 ;  /* 0x000000000000781c */ /* 0x000fc80003f0f008 */
[----:B------:R-:W-:-:S04]  /*eea0*/  UIMAD UR4, UR4, UR6, URZ ;  /* 0x00000006040472a4 */ /* 0x000fc8000f8e023f */
[----:B------:R-:W-:-:S04]  /*eeb0*/  UIMAD UR4, UR39, UR7, UR4 ;  /* 0x00000007270472a4 */ /* 0x000fc8000f8e0204 */
[----:B------:R-:W-:Y:S01]  /*eec0*/  UIADD3 UR43, UR37, UR4, URZ ;  /* 0x00000004252b7290 */ /* 0x000fe2000fffe03f */
[----:B------:R-:W-:Y:S11]  /*eed0*/  @!P0 BRA `(.L_x_52) ;  /* 0x0000000000408947 */ /* 0x000ff60003800000 */
[----:B0-----:R-:W-:Y:S01]  /*eee0*/  MOV R2, 0x0 ;  /* 0x0000000000027802 */ /* 0x001fe20000000f00 */
[----:B------:R-:W-:Y:S01]  /*eef0*/  ULDC.64 UR6, c[0x4][0x138] ;  /* 0x01004e0000067ab9 */ /* 0x000fe20000000a00 */
[----:B------:R-:W-:Y:S01]  /*ef00*/  ULDC.64 UR8, c[0x4][0x140] ;  /* 0x0100500000087ab9 */ /* 0x000fe20000000a00 */
[----:B------:R-:W-:Y:S01]  /*ef10*/  ULDC.64 UR4, c[0x4][0xb0] ;  /* 0x01002c0000047ab9 */ /* 0x000fe20000000a00 */
[----:B------:R-:W-:Y:S01]  /*ef20*/  IMAD.U32 R4, RZ, RZ, UR6 ;  /* 0x00000006ff047e24 */ /* 0x000fe2000f8e00ff */
[----:B------:R-:W-:Y:S01]  /*ef30*/  MOV R6, UR8 ;  /* 0x0000000800067c02 */ /* 0x000fe20008000f00 */
[----:B------:R-:W0:Y:S01]  /*ef40*/  LDC.64 R2, c[0x4][R2] ;  /* 0x0100000002027b82 */ /* 0x000e220000000a00 */
[----:B------:R-:W-:Y:S01]  /*ef50*/  IMAD.U32 R5, RZ, RZ, UR7 ;  /* 0x00000007ff057e24 */ /* 0x000fe2000f8e00ff */
[----:B------:R-:W-:Y:S01]  /*ef60*/  MOV R11, UR5 ;  /* 0x00000005000b7c02 */ /* 0x000fe20008000f00 */
[----:B------:R-:W-:Y:S01]  /*ef70*/  IMAD.U32 R7, RZ, RZ, UR9 ;  /* 0x00000009ff077e24 */ /* 0x000fe2000f8e00ff */
[----:B------:R-:W-:Y:S01]  /*ef80*/  MOV R13, RZ ;  /* 0x000000ff000d7202 */ /* 0x000fe20000000f00 */
[----:B------:R-:W-:-:S02]  /*ef90*/  IMAD.U32 R10, RZ, RZ, UR4 ;  /* 0x00000004ff0a7e24 */ /* 0x000fc4000f8e00ff */
[----:B------:R-:W-:Y:S02]  /*efa0*/  IMAD.MOV.U32 R8, RZ, RZ, 0x70 ;  /* 0x00000070ff087424 */ /* 0x000fe400078e00ff */
[----:B------:R-:W-:-:S07]  /*efb0*/  IMAD.MOV.U32 R12, RZ, RZ, 0x1 ;  /* 0x00000001ff0c7424 */ /* 0x000fce00078e00ff */
[----:B------:R-:W-:-:S07]  /*efc0*/  LEPC R20, `(.L_x_52) ;  /* 0x000000001014794e */ /* 0x000fce0000000000 */
[----:B0-----:R-:W-:Y:S05]  /*efd0*/  CALL.ABS.NOINC R2 ;  /* 0x0000000002007343 */ /* 0x001fea0003c00000 */
.L_x_52:
[----:B0-----:R-:W0:Y:S01]  /*efe0*/  S2R R2, SR_TID.X ;  /* 0x0000000000027919 */ /* 0x001e220000002100 */
[----:B------:R-:W1:Y:S01]  /*eff0*/  LDC R0, c[0x0][0x448] ;  /* 0x00011200ff007b82 */ /* 0x000e620000000800 */
[----:B------:R-:W-:Y:S01]  /*f000*/  IMAD.U32 R4, RZ, RZ, UR36 ;  /* 0x00000024ff047e24 */ /* 0x000fe2000f8e00ff */
[----:B------:R-:W-:Y:S01]  /*f010*/  ULDC.64 UR4, c[0x0][0x2e0] ;  /* 0x0000b80000047ab9 */ /* 0x000fe20000000a00 */
[----:B------:R-:W-:Y:S02]  /*f020*/  IMAD.U32 R5, RZ, RZ, UR37 ;  /* 0x00000025ff057e24 */ /* 0x000fe4000f8e00ff */
[----:B------:R-:W-:-:S04]  /*f030*/  IMAD R25, R25, UR4, RZ ;  /* 0x0000000419197c24 */ /* 0x000fc8000f8e02ff */
[----:B------:R-:W-:Y:S01]  /*f040*/  IMAD R25, R26, UR5, R25 ;  /* 0x000000051a197c24 */ /* 0x000fe2000f8e0219 */
[----:B-1----:R-:W-:Y:S02]  /*f050*/  ISETP.NE.AND P0, PT, R0, 0x1, PT ;  /* 0x000000010000780c */ /* 0x002fe40003f05270 */
[----:B0-----:R-:W-:-:S04]  /*f060*/  LOP3.LUT R2, R2, 0x7f, RZ, 0xc0, !PT ;  /* 0x0000007f02027812 */ /* 0x001fc800078ec0ff */
[----:B------:R-:W-:-:S07]  /*f070*/  SHF.R.U32.HI R2, RZ, 0x3, R2 ;  /* 0x00000003ff027819 */ /* 0x000fce0000011602 */
[----:B------:R-:W0:Y:S01]  /*f080*/  @P0 LDC R3, c[0x0][0x450] ;  /* 0x00011400ff030b82 */ /* 0x000e220000000800 */
[----:B------:R-:W-:-:S05]  /*f090*/  LOP3.LUT R20, R24, R2, RZ, 0xfc, !PT ;  /* 0x0000000218147212 */ /* 0x000fca00078efcff */
[----:B------:R-:W-:Y:S02]  /*f0a0*/  IMAD R9, R23, 0x80, R20 ;  /* 0x0000008017097824 */ /* 0x000fe400078e0214 */
[----:B------:R-:W1:Y:S02]  /*f0b0*/  @P0 LDC R2, c[0x0][0x44c] ;  /* 0x00011300ff020b82 */ /* 0x000e640000000800 */
[----:B------:R-:W-:Y:S02]  /*f0c0*/  IMAD.MOV.U32 R7, RZ, RZ, R9 ;  /* 0x000000ffff077224 */ /* 0x000fe400078e0009 */
[----:B-1----:R-:W-:-:S05]  /*f0d0*/  @P0 IMAD.HI.U32 R2, R9, R2, RZ ;  /* 0x0000000209020227 */ /* 0x002fca00078e00ff */
[----:B0-----:R-:W-:Y:S02]  /*f0e0*/  @P0 SHF.R.U32.HI R7, RZ, R3, R2 ;  /* 0x00000003ff070219 */ /* 0x001fe40000011602 */
[----:B------:R-:W-:Y:S02]  /*f0f0*/  MOV R3, UR43 ;  /* 0x0000002b00037c02 */ /* 0x000fe40008000f00 */
[----:B------:R-:W-:Y:S01]  /*f100*/  MOV R2, R4 ;  /* 0x0000000400027202 */ /* 0x000fe20000000f00 */
[--C-:B------:R-:W-:Y:S01]  /*f110*/  IMAD.MOV R5, RZ, RZ, -R7.reuse ;  /* 0x000000ffff057224 */ /* 0x100fe200078e0a07 */
[----:B------:R-:W-:-:S03]  /*f120*/  SHF.R.S32.HI R4, RZ, 0x1f, R7 ;  /* 0x0000001fff047819 */ /* 0x000fc60000011407 */
[----:B------:R-:W-:Y:S01]  /*f130*/  IMAD.WIDE.U32 R2, R26, UR4, R2 ;  /* 0x000000041a027c25 */ /* 0x000fe2000f8e0002 */
[----:B------:R-:W-:-:S03]  /*f140*/  ULDC.64 UR4, c[0x0][0x2d0] ;  /* 0x0000b40000047ab9 */ /* 0x000fc60000000a00 */
[----:B------:R-:W-:Y:S02]  /*f150*/  IMAD.IADD R3, R3, 0x1, R25 ;  /* 0x0000000103037824 */ /* 0x000fe400078e0219 */
[----:B------:R-:W-:Y:S02]  /*f160*/  IMAD R5, R0, R5, R9 ;  /* 0x0000000500057224 */ /* 0x000fe400078e0209 */
[----:B------:R-:W-:Y:S02]  /*f170*/  IMAD R4, R4, UR4, RZ ;  /* 0x0000000404047c24 */ /* 0x000fe4000f8e02ff */
[----:B------:R-:W-:-:S04]  /*f180*/  IMAD.WIDE.U32 R2, R7, UR4, R2 ;  /* 0x0000000407027c25 */ /* 0x000fc8000f8e0002 */
[----:B------:R-:W-:Y:S01]  /*f190*/  IMAD R7, R7, UR5, R4 ;  /* 0x0000000507077c24 */ /* 0x000fe2000f8e0204 */
[----:B------:R-:W-:Y:S01]  /*f1a0*/  SHF.R.S32.HI R4, RZ, 0x1f, R5 ;  /* 0x0000001fff047819 */ /* 0x000fe20000011405 */
[----:B------:R-:W-:-:S03]  /*f1b0*/  ULDC.64 UR4, c[0x0][0x2c8] ;  /* 0x0000b20000047ab9 */ /* 0x000fc60000000a00 */
[----:B------:R-:W-:Y:S01]  /*f1c0*/  IADD3 R3, R3, R7, RZ ;  /* 0x0000000703037210 */ /* 0x000fe20007ffe0ff */
[----:B------:R-:W-:-:S04]  /*f1d0*/  IMAD R4, R4, UR4, RZ ;  /* 0x0000000404047c24 */ /* 0x000fc8000f8e02ff */
[C---:B------:R-:W-:Y:S02]  /*f1e0*/  IMAD R7, R5.reuse, UR5, R4 ;  /* 0x0000000505077c24 */ /* 0x040fe4000f8e0204 */
[----:B------:R-:W-:Y:S01]  /*f1f0*/  IMAD.WIDE.U32 R2, R5, UR4, R2 ;  /* 0x0000000405027c25 */ /* 0x000fe2000f8e0002 */
[----:B------:R-:W-:-:S03]  /*f200*/  ULDC.64 UR4, c[0x0][0x280] ;  /* 0x0000a00000047ab9 */ /* 0x000fc60000000a00 */
[----:B------:R-:W-:Y:S01]  /*f210*/  IMAD.IADD R3, R3, 0x1, R7 ;  /* 0x0000000103037824 */ /* 0x000fe200078e0207 */
[----:B------:R-:W-:Y:S01]  /*f220*/  LEA R6, P0, R2, UR4, 0x1 ;  /* 0x0000000402067c11 */ /* 0x000fe2000f8008ff */
[----:B------:R-:W-:Y:S02]  /*f230*/  ULDC UR4, c[0x0][0x2b8] ;  /* 0x0000ae0000047ab9 */ /* 0x000fe40000000800 */
[----:B------:R-:W-:Y:S02]  /*f240*/  ISETP.GE.AND P4, PT, R22, UR4, PT ;  /* 0x0000000416007c0c */ /* 0x000fe4000bf86270 */
[----:B------:R-:W-:Y:S01]  /*f250*/  LEA.HI.X R8, R2, UR5, R3, 0x1, P0 ;  /* 0x0000000502087c11 */ /* 0x000fe200080f0c03 */
[----:B------:R-:W-:Y:S01]  /*f260*/  UMOV UR5, 0xffffffff ;  /* 0xffffffff00057882 */ /* 0x000fe20000000000 */
[----:B------:R-:W-:Y:S02]  /*f270*/  ISETP.GE.AND P3, PT, R37, UR4, PT ;  /* 0x0000000425007c0c */ /* 0x000fe4000bf66270 */
[----:B------:R-:W-:-:S02]  /*f280*/  ISETP.GE.AND P2, PT, R36, UR4, PT ;  /* 0x0000000424007c0c */ /* 0x000fc4000bf46270 */
[----:B------:R-:W-:Y:S01]  /*f290*/  ISETP.GE.AND P1, PT, R35, UR4, PT ;  /* 0x0000000423007c0c */ /* 0x000fe2000bf26270 */
[----:B------:R-:W-:-:S12]  /*f2a0*/  BRA.DIV UR5, `(.L_x_53) ;  /* 0x0000002e052c7947 */ /* 0x000fd8000b800000 */
[----:B------:R-:W-:Y:S01]  /*f2b0*/  SHFL.IDX PT, R3, R8, RZ, 0x181f ;  /* 0x00181fff08037589 */ /* 0x000fe200000e0000 */
[----:B------:R-:W-:Y:S01]  /*f2c0*/  ULDC UR4, c[0x0][0x288] ;  /* 0x0000a20000047ab9 */ /* 0x000fe20000000800 */
[----:B------:R-:W-:Y:S01]  /*f2d0*/  IMAD R7, R23, 0x80, R27 ;  /* 0x0000008017077824 */ /* 0x000fe200078e021b */
[----:B------:R-:W-:Y:S01]  /*f2e0*/  ULDC.64 UR6, c[0x0][0x208] ;  /* 0x0000820000067ab9 */ /* 0x000fe20000000a00 */
[----:B------:R-:W0:Y:S01]  /*f2f0*/  SHFL.IDX PT, R2, R6, RZ, 0x181f ;  /* 0x00181fff06027589 */ /* 0x000e2200000e0000 */
[----:B------:R-:W-:Y:S02]  /*f300*/  IMAD R0, R0, UR4, RZ ;  /* 0x0000000400007c24 */ /* 0x000fe4000f8e02ff */
[C---:B------:R-:W-:Y:S01]  /*f310*/  IADD3 R11, R7.reuse, 0x10, RZ ;  /* 0x00000010070b7810 */ /* 0x040fe20007ffe0ff */
[----:B------:R-:W-:Y:S02]  /*f320*/  SHFL.IDX PT, R5, R8, 0x1, 0x181f ;  /* 0x00381f0008057f89 */ /* 0x000fe400000e0000 */
[----:B------:R-:W-:-:S02]  /*f330*/  ISETP.GE.AND P0, PT, R7, R0, PT ;  /* 0x000000000700720c */ /* 0x000fc40003f06270 */
[----:B------:R-:W1:Y:S04]  /*f340*/  SHFL.IDX PT, R4, R6, 0x1, 0x181f ;  /* 0x00381f0006047f89 */ /* 0x000e6800000e0000 */
[----:B------:R-:W-:Y:S07]  /*f350*/  SHFL.IDX PT, R14, R6, 0x7, 0x181f ;  /* 0x00f81f00060e7f89 */ /* 0x000fee00000e0000 */
[----:B------:R-:W-:Y:S01]  /*f360*/  @!P0 LEA R9, R31, UR42, 0x1 ;  /* 0x0000002a1f098c11 */ /* 0x000fe2000f8e08ff */
[----:B0-----:R-:W-:-:S05]  /*f370*/  @!P0 IMAD.WIDE.U32 R2, R22, 0x2, R2 ;  /* 0x0000000216028825 */ /* 0x001fca00078e0002 */
[----:B------:R-:W-:Y:S04]  /*f380*/  @!P0 LDGSTS.E.BYPASS.LTC128B.128 [R9+0x14400], desc[UR6][R2.64], !P4 ;  /* 0x1440000002098fae */ /* 0x000fe8000e101d46 */
[----:B------:R-:W-:Y:S04]  /*f390*/  @!P0 LDGSTS.E.BYPASS.LTC128B.128 [R9+0x18400], desc[UR6][R2.64+0x80], !P3 ;  /* 0x1840008002098fae */ /* 0x000fe8000d901d46 */
[----:B------:R-:W-:Y:S04]  /*f3a0*/  @!P0 LDGSTS.E.BYPASS.LTC128B.128 [R9+0x1c400], desc[UR6][R2.64+0x100], !P2 ;  /* 0x1c40010002098fae */ /* 0x000fe8000d101d46 */
[----:B------:R0:W-:Y:S01]  /*f3b0*/  @!P0 LDGSTS.E.BYPASS.LTC128B.128 [R9+0x20400], desc[UR6][R2.64+0x180], !P1 ;  /* 0x2040018002098fae */ /* 0x0001e2000c901d46 */
[----:B------:R-:W-:Y:S01]  /*f3c0*/  ISETP.GE.AND P0, PT, R11, R0, PT ;  /* 0x000000000b00720c */ /* 0x000fe20003f06270 */
[----:B------:R-:W-:-:S02]  /*f3d0*/  VIADD R11, R7, 0x30 ;  /* 0x00000030070b7836 */ /* 0x000fc40000000000 */
[----:B0-----:R-:W-:Y:S01]  /*f3e0*/  SHFL.IDX PT, R3, R8, 0x2, 0x181f ;  /* 0x00581f0008037f89 */ /* 0x001fe200000e0000 */
[----:B------:R-:W-:-:S09]  /*f3f0*/  VIADD R9, R7, 0x20 ;  /* 0x0000002007097836 */ /* 0x000fd20000000000 */
[----:B------:R-:W-:Y:S01]  /*f400*/  @!P0 LEA R21, R31, UR42, 0x1 ;  /* 0x0000002a1f158c11 */ /* 0x000fe2000f8e08ff */
[----:B-1----:R-:W-:Y:S01]  /*f410*/  @!P0 IMAD.WIDE.U32 R4, R22, 0x2, R4 ;  /* 0x0000000216048825 */ /* 0x002fe200078e0004 */
[----:B------:R-:W0:Y:S04]  /*f420*/  SHFL.IDX PT, R2, R6, 0x2, 0x181f ;  /* 0x00581f0006027f89 */ /* 0x000e2800000e0000 */
[----:B------:R-:W-:Y:S04]  /*f430*/  @!P0 LDGSTS.E.BYPASS.LTC128B.128 [R21+0x14c00], desc[UR6][R4.64], !P4 ;  /* 0x14c0000004158fae */ /* 0x000fe8000e101d46 */
[----:B------:R-:W-:Y:S04]  /*f440*/  @!P0 LDGSTS.E.BYPASS.LTC128B.128 [R21+0x18c00], desc[UR6][R4.64+0x80], !P3 ;  /* 0x18c0008004158fae */ /* 0x000fe8000d901d46 */
[----:B------:R-:W-:Y:S04]  /*f450*/  @!P0 LDGSTS.E.BYPASS.LTC128B.128 [R21+0x1cc00], desc[UR6][R4.64+0x100], !P2 ;  /* 0x1cc0010004158fae */ /* 0x000fe8000d101d46 */
[----:B------:R1:W-:Y:S01]  /*f460*/  @!P0 LDGSTS.E.BYPASS.LTC128B.128 [R21+0x20c00], desc[UR6][R4.64+0x180], !P1 ;  /* 0x20c0018004158fae */ /* 0x0003e2000c901d46 */
[----:B------:R-:W-:-:S03]  /*f470*/  ISETP.GE.AND P0, PT, R9, R0, PT ;  /* 0x000000000900720c */ /* 0x000fc60003f06270 */
[----:B-1----:R-:W-:Y:S10]  /*f480*/  SHFL.IDX PT, R5, R8, 0x3, 0x181f ;  /* 0x00781f0008057f89 */ /* 0x002ff400000e0000 */
[----:B0-----:R-:W-:Y:S01]  /*f490*/  @!P0 IMAD.WIDE.U32 R2, R22, 0x2, R2 ;  /* 0x0000000216028825 */ /* 0x001fe200078e0002 */
[----:B------:R-:W-:Y:S01]  /*f4a0*/  @!P0 LEA R9, R31, UR42, 0x1 ;  /* 0x0000002a1f098c11 */ /* 0x000fe2000f8e08ff */
[----:B------:R-:W0:Y:S04]  /*f4b0*/  SHFL.IDX PT, R4, R6, 0x3, 0x181f ;  /* 0x00781f0006047f89 */ /* 0x000e2800000e0000 */
[----:B------:R-:W-:Y:S04]  /*f4c0*/  @!P0 LDGSTS.E.BYPASS.LTC128B.128 [R9+0x15400], desc[UR6][R2.64], !P4 ;  /* 0x1540000002098fae */ /* 0x000fe8000e101d46 */
[----:B------:R-:W-:Y:S04]  /*f4d0*/  @!P0 LDGSTS.E.BYPASS.LTC128B.128 [R9+0x19400], desc[UR6][R2.64+0x80], !P3 ;  /* 0x1940008002098fae */ /* 0x000fe8000d901d46 */
[----:B------:R-:W-:Y:S04]  /*f4e0*/  @!P0 LDGSTS.E.BYPASS.LTC128B.128 [R9+0x1d400], desc[UR6][R2.64+0x100], !P2 ;  /* 0x1d40010002098fae */ /* 0x000fe8000d101d46 */
[----:B------:R1:W-:Y:S01]  /*f4f0*/  @!P0 LDGSTS.E.BYPASS.LTC128B.128 [R9+0x21400], desc[UR6][R2.64+0x180], !P1 ;  /* 0x2140018002098fae */ /* 0x0003e2000c901d46 */
[----:B------:R-:W-:Y:S01]  /*f500*/  ISETP.GE.AND P0, PT, R11, R0, PT ;  /* 0x000000000b00720c */ /* 0x000fe20003f06270 */
[----:B------:R-:W-:-:S02]  /*f510*/  VIADD R11, R7, 0x50 ;  /* 0x00000050070b7836 */ /* 0x000fc40000000000 */
[----:B-1----:R-:W-:Y:S01]  /*f520*/  SHFL.IDX PT, R3, R8, 0x4, 0x181f ;  /* 0x00981f0008037f89 */ /* 0x002fe200000e0000 */
[----:B------:R-:W-:-:S09]  /*f530*/  IADD3 R9, R7, 0x40, RZ ;  /* 0x0000004007097810 */ /* 0x000fd20007ffe0ff */
[----:B0-----:R-:W-:Y:S01]  /*f540*/  @!P0 IMAD.WIDE.U32 R4, R22, 0x2, R4 ;  /* 0x0000000216048825 */ /* 0x001fe200078e0004 */
[----:B------:R-:W-:Y:S01]  /*f550*/  @!P0 LEA R21, R31, UR42, 0x1 ;  /* 0x0000002a1f158c11 */ /* 0x000fe2000f8e08ff */
        /* <DEDUP_REMOVED lines=15> */
[----:B-1----:R-:W-:Y:S01]  /*f650*/  SHFL.IDX PT, R3, R8, 0x6, 0x181f ;  /* 0x00d81f0008037f89 */ /* 0x002fe200000e0000 */
[----:B------:R-:W-:-:S09]  /*f660*/  VIADD R9, R7, 0x60 ;  /* 0x0000006007097836 */ /* 0x000fd20000000000 */
[----:B------:R-:W-:Y:S01]  /*f670*/  @!P0 LEA R21, R31, UR42, 0x1 ;  /* 0x0000002a1f158c11 */ /* 0x000fe2000f8e08ff */
[----:B0-----:R-:W-:Y:S01]  /*f680*/  @!P0 IMAD.WIDE.U32 R4, R22, 0x2, R4 ;  /* 0x0000000216048825 */ /* 0x001fe200078e0004 */
[----:B------:R-:W0:Y:S04]  /*f690*/  SHFL.IDX PT, R2, R6, 0x6, 0x181f ;  /* 0x00d81f0006027f89 */ /* 0x000e2800000e0000 */
[----:B------:R1:W-:Y:S04]  /*f6a0*/  @!P0 LDGSTS.E.BYPASS.LTC128B.128 [R21+0x16c00], desc[UR6][R4.64], !P4 ;  /* 0x16c0000004158fae */ /* 0x0003e8000e101d46 */
[----:B------:R1:W-:Y:S04]  /*f6b0*/  @!P0 LDGSTS.E.BYPASS.LTC128B.128 [R21+0x1ac00], desc[UR6][R4.64+0x80], !P3 ;  /* 0x1ac0008004158fae */ /* 0x0003e8000d901d46 */
[----:B------:R1:W-:Y:S04]  /*f6c0*/  @!P0 LDGSTS.E.BYPASS.LTC128B.128 [R21+0x1ec00], desc[UR6][R4.64+0x100], !P2 ;  /* 0x1ec0010004158fae */ /* 0x0003e8000d101d46 */
[----:B------:R1:W-:Y:S01]  /*f6d0*/  @!P0 LDGSTS.E.BYPASS.LTC128B.128 [R21+0x22c00], desc[UR6][R4.64+0x180], !P1 ;  /* 0x22c0018004158fae */ /* 0x0003e2000c901d46 */
[----:B------:R-:W-:-:S03]  /*f6e0*/  ISETP.GE.AND P0, PT, R9, R0, PT ;  /* 0x000000000900720c */ /* 0x000fc60003f06270 */
[----:B------:R-:W2:Y:S10]  /*f6f0*/  SHFL.IDX PT, R8, R8, 0x7, 0x181f ;  /* 0x00f81f0008087f89 */ /* 0x000eb400000e0000 */
[----:B0-----:R-:W-:Y:S01]  /*f700*/  @!P0 IMAD.WIDE.U32 R2, R22, 0x2, R2 ;  /* 0x0000000216028825 */ /* 0x001fe200078e0002 */
[----:B------:R-:W-:-:S05]  /*f710*/  @!P0 LEA R9, R31, UR42, 0x1 ;  /* 0x0000002a1f098c11 */ /* 0x000fca000f8e08ff */
[----:B------:R1:W-:Y:S04]  /*f720*/  @!P0 LDGSTS.E.BYPASS.LTC128B.128 [R9+0x17400], desc[UR6][R2.64], !P4 ;  /* 0x1740000002098fae */ /* 0x0003e8000e101d46 */
[----:B------:R1:W-:Y:S04]  /*f730*/  @!P0 LDGSTS.E.BYPASS.LTC128B.128 [R9+0x1b400], desc[UR6][R2.64+0x80], !P3 ;  /* 0x1b40008002098fae */ /* 0x0003e8000d901d46 */
[----:B------:R1:W-:Y:S04]  /*f740*/  @!P0 LDGSTS.E.BYPASS.LTC128B.128 [R9+0x1f400], desc[UR6][R2.64+0x100], !P2 ;  /* 0x1f40010002098fae */ /* 0x0003e8000d101d46 */
[----:B--2---:R1:W-:Y:S02]  /*f750*/  @!P0 LDGSTS.E.BYPASS.LTC128B.128 [R9+0x23400], desc[UR6][R2.64+0x180], !P1 ;  /* 0x2340018002098fae */ /* 0x0043e4000c901d46 */
.L_x_119:
[----:B------:R-:W-:Y:S01]  /*f760*/  IADD3 R7, R7, 0x70, RZ ;  /* 0x0000007007077810 */ /* 0x000fe20007ffe0ff */
[----:B------:R-:W-:Y:S01]  /*f770*/  BSSY B0, `(.L_x_54) ;  /* 0x000000f000007945 */ /* 0x000fe20003800000 */
[----:B-1----:R-:W-:Y:S02]  /*f780*/  IMAD.MOV.U32 R2, RZ, RZ, R14 ;  /* 0x000000ffff027224 */ /* 0x002fe400078e000e */
[----:B------:R-:W-:Y:S01]  /*f790*/  ISETP.GE.AND P0, PT, R7, R0, PT ;  /* 0x000000000700720c */ /* 0x000fe20003f06270 */
[----:B------:R-:W-:-:S12]  /*f7a0*/  IMAD.MOV.U32 R3, RZ, RZ, R8 ;  /* 0x000000ffff037224 */ /* 0x000fd800078e0008 */
[----:B------:R-:W-:Y:S05]  /*f7b0*/  @P0 BRA `(.L_x_55) ;  /* 0x0000000000280947 */ /* 0x000fea0003800000 */
[----:B------:R-:W-:Y:S01]  /*f7c0*/  IMAD.WIDE.U32 R2, R22, 0x2, R2 ;  /* 0x0000000216027825 */ /* 0x000fe200078e0002 */
[----:B------:R-:W-:Y:S01]  /*f7d0*/  LEA R5, R31, UR42, 0x1 ;  /* 0x0000002a1f057c11 */ /* 0x000fe2000f8e08ff */
[----:B------:R-:W-:-:S04]  /*f7e0*/  ULDC.64 UR4, c[0x0][0x208] ;  /* 0x0000820000047ab9 */ /* 0x000fc80000000a00 */
[----:B------:R-:W-:Y:S01]  /*f7f0*/  @!PT LDS RZ, [RZ] ;  /* 0x00000000fffff984 */ /* 0x000fe20000000800 */
[----:B------:R-:W-:Y:S01]  /*f800*/  @!PT LDS RZ, [RZ] ;  /* 0x00000000fffff984 */ /* 0x000fe20000000800 */
[----:B------:R-:W-:Y:S01]  /*f810*/  @!PT LDS RZ, [RZ] ;  /* 0x00000000fffff984 */ /* 0x000fe20000000800 */
[----:B------:R0:W-:Y:S04]  /*f820*/  LDGSTS.E.BYPASS.LTC128B.128 [R5+0x17c00], desc[UR4][R2.64], !P4 ;  /* 0x17c0000002057fae */ /* 0x0001e8000e101d44 */
[----:B------:R0:W-:Y:S04]  /*f830*/  LDGSTS.E.BYPASS.LTC128B.128 [R5+0x1bc00], desc[UR4][R2.64+0x80], !P3 ;  /* 0x1bc0008002057fae */ /* 0x0001e8000d901d44 */
[----:B------:R0:W-:Y:S04]  /*f840*/  LDGSTS.E.BYPASS.LTC128B.128 [R5+0x1fc00], desc[UR4][R2.64+0x100], !P2 ;  /* 0x1fc0010002057fae */ /* 0x0001e8000d101d44 */
[----:B------:R0:W-:Y:S02]  /*f850*/  LDGSTS.E.BYPASS.LTC128B.128 [R5+0x23c00], desc[UR4][R2.64+0x180], !P1 ;  /* 0x23c0018002057fae */ /* 0x0001e4000c901d44 */
.L_x_55:
[----:B------:R-:W-:Y:S05]  /*f860*/  BSYNC B0 ;  /* 0x0000000000007941 */ /* 0x000fea0003800000 */
.L_x_54:
[----:B------:R-:W-:Y:S01]  /*f870*/  NOP ;  /* 0x0000000000007918 */ /* 0x000fe20000000000 */
[----:B------:R-:W-:Y:S01]  /*f880*/  SYNCS.ARRIVE.TRANS64.RED.A0T1 RZ, [UR42+0x38800], RZ ;  /* 0x038800ffffff79a7 */ /* 0x000fe2000820042a */
[----:B------:R-:W-:Y:S01]  /*f890*/  MOV R0, 0x1 ;  /* 0x0000000100007802 */ /* 0x000fe20000000f00 */
[----:B------:R-:W-:Y:S03]  /*f8a0*/  ARRIVES.LDGSTSBAR.64.TRANSCNT [UR42+0x38800] ;  /* 0x03880000ff0079b0 */ /* 0x000fe60008000aaa */
[----:B------:R-:W-:Y:S01]  /*f8b0*/  SHF.L.U32 R0, R0, 0x1f, RZ ;  /* 0x0000001f00007819 */ /* 0x000fe200000006ff */
[----:B------:R-:W-:Y:S01]  /*f8c0*/  NOP ;  /* 0x0000000000007918 */ /* 0x000fe20000000000 */
[----:B------:R-:W-:Y:S02]  /*f8d0*/  SYNCS.ARRIVE.TRANS64.A1T0 RZ, [UR42+0x38800], RZ ;  /* 0x038800ffffff79a7 */ /* 0x000fe4000810002a */
[----:B------:R-:W1:Y:S02]  /*f8e0*/  SYNCS.PHASECHK.TRANS64.TRYWAIT P0, [UR42+0x38820], R0 ;  /* 0x03882000ff0075a7 */ /* 0x000e64000800016a */
[----:B-1----:R-:W-:Y:S05]  /*f8f0*/  @!P0 BRA `(.L_x_56) ;  /* 0x0000003000588947 */ /* 0x002fea0003800000 */
.L_x_120:
[----:B------:R-:W-:Y:S01]  /*f900*/  UIADD3 UR4, UR46, -0x2, URZ ;  /* 0xfffffffe2e047890 */ /* 0x000fe2000fffe03f */
[----:B------:R-:W-:Y:S02]  /*f910*/  IMAD.MOV.U32 R26, RZ, RZ, 0x1 ;  /* 0x00000001ff1a7424 */ /* 0x000fe400078e00ff */
[----:B------:R-:W-:Y:S01]  /*f920*/  IMAD.MOV.U32 R21, RZ, RZ, RZ ;  /* 0x000000ffff157224 */ /* 0x000fe200078e00ff */
[----:B------:R-:W-:-:S06]  /*f930*/  UISETP.GE.AND UP0, UPT, UR4, UR45, UPT ;  /* 0x0000002d0400728c */ /* 0x000fcc000bf06270 */
[----:B------:R-:W-:-:S13]  /*f940*/  PLOP3.LUT P0, PT, PT, PT, UP0, 0x40, 0x0 ;  /* 0x000000000000781c */ /* 0x000fda0003f0e808 */
[----:B------:R-:W-:Y:S05]  /*f950*/  @P0 BRA `(.L_x_57) ;  /* 0x0000001000840947 */ /* 0x000fea0003800000 */
[----:B0-----:R-:W0:Y:S01]  /*f960*/  S2R R2, SR_TID.X ;  /* 0x0000000000027919 */ /* 0x001e220000002100 */
[----:B------:R-:W-:Y:S01]  /*f970*/  UIADD3 UR4, UR44, 0x1, URZ ;  /* 0x000000012c047890 */ /* 0x000fe2000fffe03f */
[----:B------:R-:W-:Y:S01]  /*f980*/  LOP3.LUT R3, RZ, UR41, RZ, 0x33, !PT ;  /* 0x00000029ff037c12 */ /* 0x000fe2000f8e33ff */
[----:B------:R-:W-:Y:S01]  /*f990*/  BSSY B0, `(.L_x_57) ;  /* 0x000011d000007945 */ /* 0x000fe20003800000 */
[----:B------:R-:W-:Y:S01]  /*f9a0*/  IMAD.MOV.U32 R23, RZ, RZ, 0x1 ;  /* 0x00000001ff177424 */ /* 0x000fe200078e00ff */
[----:B------:R-:W-:Y:S01]  /*f9b0*/  UIMAD UR4, UR4, UR38, URZ ;  /* 0x00000026040472a4 */ /* 0x000fe2000f8e023f */
[----:B------:R-:W-:-:S05]  /*f9c0*/  MOV R20, RZ ;  /* 0x000000ff00147202 */ /* 0x000fca0000000f00 */
[----:B------:R-:W-:Y:S01]  /*f9d0*/  LOP3.LUT R0, RZ, UR4, RZ, 0x33, !PT ;  /* 0x00000004ff007c12 */ /* 0x000fe2000f8e33ff */
[----:B------:R-:W-:Y:S02]  /*f9e0*/  ULDC UR4, c[0x0][0x2f4] ;  /* 0x0000bd0000047ab9 */ /* 0x000fe40000000800 */
[----:B------:R-:W-:Y:S02]  /*f9f0*/  ISETP.GE.AND P4, PT, R22, UR4, PT ;  /* 0x0000000416007c0c */ /* 0x000fe4000bf86270 */
[----:B------:R-:W-:Y:S02]  /*fa00*/  VIMNMX R0, R0, R3, !PT ;  /* 0x0000000300007248 */ /* 0x000fe40007fe0100 */
[----:B------:R-:W-:Y:S02]  /*fa10*/  ISETP.GE.AND P3, PT, R37, UR4, PT ;  /* 0x0000000425007c0c */ /* 0x000fe4000bf66270 */
[----:B------:R-:W-:Y:S02]  /*fa20*/  IADD3 R30, -R0, -0x2, RZ ;  /* 0xfffffffe001e7810 */ /* 0x000fe40007ffe1ff */
[----:B------:R-:W-:-:S02]  /*fa30*/  ISETP.GE.AND P2, PT, R36, UR4, PT ;  /* 0x0000000424007c0c */ /* 0x000fc4000bf46270 */
[----:B------:R-:W-:Y:S02]  /*fa40*/  ISETP.GE.AND P1, PT, R35, UR4, PT ;  /* 0x0000000423007c0c */ /* 0x000fe4000bf26270 */
[----:B0-----:R-:W-:-:S04]  /*fa50*/  LOP3.LUT R2, R2, 0x7f, RZ, 0xc0, !PT ;  /* 0x0000007f02027812 */ /* 0x001fc800078ec0ff */
[----:B------:R-:W-:-:S04]  /*fa60*/  SHF.R.U32.HI R2, RZ, 0x3, R2 ;  /* 0x00000003ff027819 */ /* 0x000fc80000011602 */
[----:B------:R-:W-:Y:S02]  /*fa70*/  IADD3 R19, R24, R19, R2 ;  /* 0x0000001318137210 */ /* 0x000fe40007ffe002 */
[----:B------:R-:W-:Y:S01]  /*fa80*/  IADD3 R5, -R2, UR40, RZ ;  /* 0x0000002802057c10 */ /* 0x000fe2000fffe1ff */
[----:B------:R-:W-:Y:S01]  /*fa90*/  IMAD.SHL.U32 R2, R22, 0x2, RZ ;  /* 0x0000000216027824 */ /* 0x000fe200078e00ff */
[----:B------:R-:W-:-:S03]  /*faa0*/  IADD3 R19, R19, -0xf0, RZ ;  /* 0xffffff1013137810 */ /* 0x000fc60007ffe0ff */
[C---:B------:R-:W-:Y:S02]  /*fab0*/  IMAD R5, R0.reuse, 0x50, R5 ;  /* 0x0000005000057824 */ /* 0x040fe400078e0205 */
[----:B------:R-:W-:Y:S02]  /*fac0*/  IMAD R10, R0, -0x50, R19 ;  /* 0xffffffb0000a7824 */ /* 0x000fe400078e0213 */
[----:B------:R-:W-:-:S07]  /*fad0*/  VIADD R0, R5, 0xa0 ;  /* 0x000000a005007836 */ /* 0x000fce0000000000 */
.L_x_70:
[----:B------:R-:W2:Y:S01]  /*fae0*/  LDL R8, [R1] ;  /* 0x0000000001087983 */ /* 0x000ea20000100800 */
[----:B------:R-:W0:Y:S01]  /*faf0*/  LDC R3, c[0x0][0x430] ;  /* 0x00010c00ff037b82 */ /* 0x000e220000000800 */
[----:B------:R-:W1:Y:S01]  /*fb00*/  S2R R2, SR_TID.X ;  /* 0x0000000000027919 */ /* 0x000e620000002100 */
[----:B------:R-:W3:Y:S01]  /*fb10*/  S2R R4, SR_TID.X ;  /* 0x0000000000047919 */ /* 0x000ee20000002100 */
[----:B0-----:R-:W-:Y:S01]  /*fb20*/  ISETP.NE.AND P0, PT, R3, 0x1, PT ;  /* 0x000000010300780c */ /* 0x001fe20003f05270 */
[----:B-1----:R-:W-:-:S12]  /*fb30*/  IMAD.SHL.U32 R2, R2, 0x10, RZ ;  /* 0x0000001002027824 */ /* 0x002fd800078e00ff */
[----:B------:R-:W0:Y:S01]  /*fb40*/  @P0 LDC R3, c[0x0][0x434] ;  /* 0x00010d00ff030b82 */ /* 0x000e220000000800 */
[----:B---3--:R-:W-:Y:S02]  /*fb50*/  LOP3.LUT R4, R4, 0x7f, RZ, 0xc0, !PT ;  /* 0x0000007f04047812 */ /* 0x008fe400078ec0ff */
[----:B------:R-:W-:Y:S02]  /*fb60*/  LOP3.LUT R2, R2, 0x70, RZ, 0xc0, !PT ;  /* 0x0000007002027812 */ /* 0x000fe400078ec0ff */
[----:B------:R-:W-:-:S03]  /*fb70*/  SHF.R.U32.HI R4, RZ, 0x3, R4 ;  /* 0x00000003ff047819 */ /* 0x000fc60000011604 */
[----:B------:R-:W1:Y:S01]  /*fb80*/  @P0 LDC R5, c[0x0][0x438] ;  /* 0x00010e00ff050b82 */ /* 0x000e620000000800 */
[----:B------:R-:W-:-:S04]  /*fb90*/  LOP3.LUT R2, R2, R4, RZ, 0xfc, !PT ;  /* 0x0000000402027212 */ /* 0x000fc800078efcff */
[----:B------:R-:W-:-:S13]  /*fba0*/  ISETP.GT.U32.AND P6, PT, R2, 0x4f, PT ;  /* 0x0000004f0200780c */ /* 0x000fda0003fc4070 */
[----:B------:R-:W2:Y:S01]  /*fbb0*/  @!P6 LDC.64 R6, c[0x0][0x428] ;  /* 0x00010a00ff06eb82 */ /* 0x000ea20000000a00 */
[----:B0-----:R-:W-:Y:S01]  /*fbc0*/  @P0 IMAD.HI.U32 R2, R10, R3, RZ ;  /* 0x000000030a020227 */ /* 0x001fe200078e00ff */
[----:B------:R-:W-:-:S04]  /*fbd0*/  MOV R9, R10 ;  /* 0x0000000a00097202 */ /* 0x000fc80000000f00 */
[----:B-1----:R-:W-:Y:S02]  /*fbe0*/  @P0 SHF.R.U32.HI R9, RZ, R5, R2 ;  /* 0x00000005ff090219 */ /* 0x002fe40000011602 */
[----:B------:R-:W0:Y:S02]  /*fbf0*/  @!P6 LDC.64 R4, c[0x0][0x418] ;  /* 0x00010600ff04eb82 */ /* 0x000e240000000a00 */
[----:B------:R-:W-:Y:S02]  /*fc00*/  @!P6 SHF.R.S32.HI R3, RZ, 0x1f, R9 ;  /* 0x0000001fff03e819 */ /* 0x000fe40000011409 */
[----:B------:R-:W-:Y:S02]  /*fc10*/  LOP3.LUT P5, RZ, R16, 0x20, RZ, 0xc0, !PT ;  /* 0x0000002010ff7812 */ /* 0x000fe400078ac0ff */
[----:B------:R-:W-:Y:S01]  /*fc20*/  IADD3 R21, R20, 0x1, RZ ;  /* 0x0000000114157810 */ /* 0x000fe20007ffe0ff */
[----:B------:R-:W-:Y:S01]  /*fc30*/  ULDC.64 UR4, c[0x0][0x208] ;  /* 0x0000820000047ab9 */ /* 0x000fe20000000a00 */
[----:B--2---:R-:W-:-:S04]  /*fc40*/  @!P6 IMAD R2, R8, R6, RZ ;  /* 0x000000060802e224 */ /* 0x004fc800078e02ff */
[----:B------:R-:W-:Y:S02]  /*fc50*/  @!P6 IMAD R7, R34, R7, R2 ;  /* 0x000000072207e224 */ /* 0x000fe400078e0202 */
[----:B------:R-:W-:-:S04]  /*fc60*/  @!P6 IMAD.MOV.U32 R2, RZ, RZ, R9 ;  /* 0x000000ffff02e224 */ /* 0x000fc800078e0009 */
[----:B------:R-:W-:-:S04]  /*fc70*/  @!P6 IMAD.WIDE.U32 R2, R34, R6, R2 ;  /* 0x000000062202e225 */ /* 0x000fc800078e0002 */
[----:B------:R-:W-:Y:S01]  /*fc80*/  @!P6 IMAD.IADD R3, R7, 0x1, R3 ;  /* 0x000000010703e824 */ /* 0x000fe200078e0203 */
[----:B0-----:R-:W-:Y:S01]  /*fc90*/  @!P6 LEA R4, P0, R2, R4, 0x2 ;  /* 0x000000040204e211 */ /* 0x001fe200078010ff */
[----:B------:R-:W-:-:S03]  /*fca0*/  IMAD.MOV.U32 R8, RZ, RZ, RZ ;  /* 0x000000ffff087224 */ /* 0x000fc600078e00ff */
[----:B------:R-:W-:Y:S02]  /*fcb0*/  @!P6 LEA.HI.X R5, R2, R5, R3, 0x2, P0 ;  /* 0x000000050205e211 */ /* 0x000fe400000f1403 */
[----:B------:R-:W-:-:S03]  /*fcc0*/  ISETP.NE.AND P0, PT, R21, 0x2, PT ;  /* 0x000000021500780c */ /* 0x000fc60003f05270 */
[----:B------:R0:W5:Y:S01]  /*fcd0*/  @!P6 LDG.E R8, desc[UR4][R4.64] ;  /* 0x000000040408e981 */ /* 0x000162000c1e1900 */
[----:B------:R-:W-:Y:S02]  /*fce0*/  SEL R26, RZ, 0x1, P0 ;  /* 0x00000001ff1a7807 */ /* 0x000fe40000000000 */
[----:B------:R-:W-:Y:S02]  /*fcf0*/  SEL R21, R21, RZ, P0 ;  /* 0x000000ff15157207 */ /* 0x000fe40000000000 */
[----:B------:R-:W-:Y:S01]  /*fd00*/  LOP3.LUT R26, R23, R26, RZ, 0x3c, !PT ;  /* 0x0000001a171a7212 */ /* 0x000fe200078e3cff */
[----:B------:R-:W-:Y:S06]  /*fd10*/  @!P5 BRA `(.L_x_58) ;  /* 0x000000000004d947 */ /* 0x000fec0003800000 */
[----:B------:R-:W-:Y:S01]  /*fd20*/  BPT.TRAP 0x1 ;  /* 0x000000040000795c */ /* 0x000fe20000300000 */
.L_x_58:
[----:B------:R-:W-:Y:S01]  /*fd30*/  LEA R19, R21, UR42, 0x3 ;  /* 0x0000002a15137c11 */ /* 0x000fe2000f8e18ff */
[----:B------:R-:W-:Y:S01]  /*fd40*/  BSSY B1, `(.L_x_59) ;  /* 0x0000004000017945 */ /* 0x000fe20003800000 */
[----:B------:R-:W-:-:S04]  /*fd50*/  SHF.L.U32 R2, R26, 0x1f, RZ ;  /* 0x0000001f1a027819 */ /* 0x000fc800000006ff */
[----:B------:R-:W1:Y:S02]  /*fd60*/  SYNCS.PHASECHK.TRANS64.TRYWAIT P0, [R19+URZ+0x38840], R2 ;  /* 0x03884002130075a7 */ /* 0x000e64000800017f */
[----:B-1----:R-:W-:Y:S05]  /*fd70*/  @!P0 BRA `(.L_x_60) ;  /* 0x0000002c00508947 */ /* 0x002fea0003800000 */
.L_x_121:
[----:B------:R-:W-:Y:S05]  /*fd80*/  BSYNC B1 ;  /* 0x0000000000017941 */ /* 0x000fea0003800000 */
.L_x_59:
[----:B------:R-:W-:Y:S01]  /*fd90*/  ULDC UR4, c[0x0][0x430] ;  /* 0x00010c0000047ab9 */ /* 0x000fe20000000800 */
[----:B-----5:R-:W-:Y:S01]  /*fda0*/  SHF.R.S32.HI R29, RZ, 0x1f, R8 ;  /* 0x0000001fff1d7819 */ /* 0x020fe20000011408 */
[----:B------:R-:W-:Y:S01]  /*fdb0*/  UIADD3 UR4, -UR4, URZ, URZ ;  /* 0x0000003f04047290 */ /* 0x000fe2000fffe13f */
[----:B------:R-:W-:Y:S01]  /*fdc0*/  R2UR UR6, R33 ;  /* 0x00000000210672ca */ /* 0x000fe200000e0000 */
[----:B------:R-:W-:Y:S01]  /*fdd0*/  IMAD R25, R21, 0x5000, R31 ;  /* 0x0000500015197824 */ /* 0x000fe200078e021f */
[----:B------:R-:W-:-:S03]  /*fde0*/  LOP3.LUT P5, RZ, R16, 0x2, RZ, 0xc0, !PT ;  /* 0x0000000210ff7812 */ /* 0x000fc600078ac0ff */
[----:B------:R-:W-:Y:S01]  /*fdf0*/  IMAD R9, R9, UR4, R10 ;  /* 0x0000000409097c24 */ /* 0x000fe2000f8e020a */
[----:B------:R-:W-:-:S04]  /*fe00*/  ULDC.64 UR4, c[0x0][0x300] ;  /* 0x0000c00000047ab9 */ /* 0x000fc80000000a00 */
[----:B------:R-:W-:-:S05]  /*fe10*/  SHF.R.S32.HI R28, RZ, 0x1f, R9 ;  /* 0x0000001fff1c7819 */ /* 0x000fca0000011409 */
[----:B-1----:R-:W-:-:S04]  /*fe20*/  IMAD R2, R28, UR4, RZ ;  /* 0x000000041c027c24 */ /* 0x002fc8000f8e02ff */
[C---:B0-----:R-:W-:Y:S02]  /*fe30*/  IMAD R5, R9.reuse, UR5, R2 ;  /* 0x0000000509057c24 */ /* 0x041fe4000f8e0202 */
        /* <DEDUP_REMOVED lines=14> */
[----:B------:R-:W-:Y:S01]  /*ff20*/  VIADD R27, R3, UR4 ;  /* 0x00000004031b7c36 */ /* 0x000fe20008000000 */
[----:B------:R-:W-:-:S04]  /*ff30*/  UMOV UR4, 0xffffffff ;  /* 0xffffffff00047882 */ /* 0x000fc80000000000 */
[----:B------:R-:W-:Y:S01]  /*ff40*/  LEA.HI.X R27, R2, UR7, R27, 0x1, P0 ;  /* 0x00000007021b7c11 */ /* 0x000fe200080f0c1b */
[----:B------:R-:W-:Y:S06]  /*ff50*/  BRA.DIV UR4, `(.L_x_61) ;  /* 0x0000002a04ec7947 */ /* 0x000fec000b800000 */
[----:B------:R-:W0:Y:S01]  /*ff60*/  SHFL.IDX PT, R14, R24, RZ, 0x181f ;  /* 0x00181fff180e7589 */ /* 0x000e2200000e0000 */
[----:B------:R-:W-:Y:S01]  /*ff70*/  SHF.L.U32 R12, R22, 0x1, RZ ;  /* 0x00000001160c7819 */ /* 0x000fe200000006ff */
[----:B------:R-:W-:Y:S01]  /*ff80*/  ULDC.64 UR4, c[0x0][0x208] ;  /* 0x0000820000047ab9 */ /* 0x000fe20000000a00 */
[----:B------:R-:W-:Y:S01]  /*ff90*/  LOP3.LUT R16, R16, 0xffffff7f, RZ, 0xc0, !PT ;  /* 0xffffff7f10107812 */ /* 0x000fe200078ec0ff */
[----:B------:R-:W1:Y:S01]  /*ffa0*/  SHFL.IDX PT, R3, R27, RZ, 0x181f ;  /* 0x00181fff1b037589 */ /* 0x000e6200000e0000 */
[----:B------:R-:W-:Y:S02]  /*ffb0*/  LEA R25, R25, UR42, 0x1 ;  /* 0x0000002a19197c11 */ /* 0x000fe4000f8e08ff */
[----:B------:R-:W-:Y:S01]  /*ffc0*/  @P1 LOP3.LUT R16, R16, 0x80, RZ, 0xfc, !PT ;  /* 0x0000008010101812 */ /* 0x000fe200078efcff */
[----:B------:R-:W2:Y:S03]  /*ffd0*/  SHFL.IDX PT, R11, R24, 0x1, 0x181f ;  /* 0x00381f00180b7f89 */ /* 0x000ea600000e0000 */
[C---:B------:R-:W-:Y:S01]  /*ffe0*/  LOP3.LUT P1, RZ, R16.reuse, 0x8, RZ, 0xc0, !PT ;  /* 0x0000000810ff7812 */ /* 0x040fe2000782c0ff */
[----:B------:R-:W3:Y:S01]  /*fff0*/  SHFL.IDX PT, R5, R27, 0x1, 0x181f ;  /* 0x00381f001b057f89 */ /* 0x000ee200000e0000 */
[----:B------:R-:W-:-:S03]  /*10000*/  LOP3.LUT P6, RZ, R16, 0x4, RZ, 0xc0, !PT ;  /* 0x0000000410ff7812 */ /* 0x000fc600078cc0ff */
[----:B------:R-:W-:Y:S01]  /*10010*/  SHFL.IDX PT, R32, R27, 0x3, 0x181f ;  /* 0x00781f001b207f89 */ /* 0x000fe200000e0000 */
[----:B0-----:R-:W-:-:S03]  /*10020*/  IADD3 R2, P0, R14, R12, RZ ;  /* 0x0000000c0e027210 */ /* 0x001fc60007f1e0ff */
[----:B------:R-:W-:Y:S02]  /*10030*/  SHFL.IDX PT, R14, R24, 0x4, 0x181f ;  /* 0x00981f00180e7f89 */ /* 0x000fe400000e0000 */
[----:B-1----:R-:W-:Y:S01]  /*10040*/  IMAD.X R3, RZ, RZ, R3, P0 ;  /* 0x000000ffff037224 */ /* 0x002fe200000e0603 */
[-C--:B--2---:R-:W-:Y:S02]  /*10050*/  IADD3 R6, P0, R11, R12.reuse, RZ ;  /* 0x0000000c0b067210 */ /* 0x084fe40007f1e0ff */
[----:B------:R-:W0:Y:S03]  /*10060*/  SHFL.IDX PT, R11, R24, 0x2, 0x181f ;  /* 0x00581f00180b7f89 */ /* 0x000e2600000e0000 */
[----:B---3--:R-:W-:Y:S02]  /*10070*/  IMAD.X R7, RZ, RZ, R5, P0 ;  /* 0x000000ffff077224 */ /* 0x008fe400000e0605 */
[----:B------:R-:W1:Y:S04]  /*10080*/  SHFL.IDX PT, R5, R27, 0x2, 0x181f ;  /* 0x00581f001b057f89 */ /* 0x000e6800000e0000 */
[----:B------:R-:W-:Y:S01]  /*10090*/  SHFL.IDX PT, R27, R27, 0x4, 0x181f ;  /* 0x00981f001b1b7f89 */ /* 0x000fe200000e0000 */
[----:B0-----:R-:W-:-:S04]  /*100a0*/  IADD3 R4, P0, R11, R12, RZ ;  /* 0x0000000c0b047210 */ /* 0x001fc80007f1e0ff */
[----:B-1----:R-:W-:Y:S02]  /*100b0*/  IADD3.X R5, RZ, R5, RZ, P0, !PT ;  /* 0x00000005ff057210 */ /* 0x002fe400007fe4ff */
[----:B------:R-:W-:-:S13]  /*100c0*/  LOP3.LUT P0, RZ, R16, 0x10, RZ, 0xc0, !PT ;  /* 0x0000001010ff7812 */ /* 0x000fda000780c0ff */
[----:B------:R-:W-:Y:S04]  /*100d0*/  LDGSTS.E.BYPASS.LTC128B.128 [R25+0x24400], desc[UR4][R2.64], !P0 ;  /* 0x2440000002197fae */ /* 0x000fe8000c101d44 */
[----:B------:R-:W-:Y:S04]  /*100e0*/  LDGSTS.E.BYPASS.LTC128B.128 [R25+0x26c00], desc[UR4][R2.64+0x80], !P1 ;  /* 0x26c0008002197fae */ /* 0x000fe8000c901d44 */
[----:B------:R-:W-:Y:S04]  /*100f0*/  LDGSTS.E.BYPASS.LTC128B.128 [R25+0x29400], desc[UR4][R2.64+0x100], !P6 ;  /* 0x2940010002197fae */ /* 0x000fe8000f101d44 */
[----:B------:R0:W-:Y:S04]  /*10100*/  LDGSTS.E.BYPASS.LTC128B.128 [R25+0x2bc00], desc[UR4][R2.64+0x180], !P5 ;  /* 0x2bc0018002197fae */ /* 0x0001e8000e901d44 */
[----:B0-----:R-:W0:Y:S02]  /*10110*/  SHFL.IDX PT, R2, R24, 0x3, 0x181f ;  /* 0x00781f0018027f89 */ /* 0x001e2400000e0000 */
[----:B0-----:R-:W-:-:S05]  /*10120*/  IADD3 R2, P0, R2, R12, RZ ;  /* 0x0000000c02027210 */ /* 0x001fca0007f1e0ff */
[----:B------:R-:W-:Y:S01]  /*10130*/  IMAD.X R3, RZ, RZ, R32, P0 ;  /* 0x000000ffff037224 */ /* 0x000fe200000e0620 */
[----:B------:R-:W-:-:S13]  /*10140*/  LOP3.LUT P0, RZ, R16, 0x10, RZ, 0xc0, !PT ;  /* 0x0000001010ff7812 */ /* 0x000fda000780c0ff */
[----:B------:R0:W-:Y:S04]  /*10150*/  LDGSTS.E.BYPASS.LTC128B.128 [R25+0x24c00], desc[UR4][R6.64], !P0 ;  /* 0x24c0000006197fae */ /* 0x0001e8000c101d44 */
        /* <DEDUP_REMOVED lines=8> */
[----:B------:R0:W-:Y:S01]  /*101e0*/  LDGSTS.E.BYPASS.LTC128B.128 [R25+0x28400], desc[UR4][R2.64+0x80], !P1 ;  /* 0x2840008002197fae */ /* 0x0001e2000c901d44 */
[----:B------:R-:W-:-:S03]  /*101f0*/  LOP3.LUT P1, RZ, R16, 0x80, RZ, 0xc0, !PT ;  /* 0x0000008010ff7812 */ /* 0x000fc6000782c0ff */
[----:B------:R0:W-:Y:S04]  /*10200*/  LDGSTS.E.BYPASS.LTC128B.128 [R25+0x2ac00], desc[UR4][R2.64+0x100], !P6 ;  /* 0x2ac0010002197fae */ /* 0x0001e8000f101d44 */
[----:B------:R0:W-:Y:S06]  /*10210*/  LDGSTS.E.BYPASS.LTC128B.128 [R25+0x2d400], desc[UR4][R2.64+0x180], !P5 ;  /* 0x2d40018002197fae */ /* 0x0001ec000e901d44 */
.L_x_133:
[----:B0-----:R-:W-:Y:S01]  /*10220*/  IMAD.SHL.U32 R2, R22, 0x2, RZ ;  /* 0x0000000216027824 */ /* 0x001fe200078e00ff */
[----:B------:R-:W-:Y:S01]  /*10230*/  P2R R4, PR, RZ, 0x2 ;  /* 0x00000002ff047803 */ /* 0x000fe20000000000 */
[----:B------:R-:W-:Y:S01]  /*10240*/  ULDC.64 UR4, c[0x0][0x208] ;  /* 0x0000820000047ab9 */ /* 0x000fe20000000a00 */
[----:B------:R-:W-:Y:S02]  /*10250*/  LOP3.LUT P1, RZ, R16, 0x10, RZ, 0xc0, !PT ;  /* 0x0000001010ff7812 */ /* 0x000fe4000782c0ff */
[----:B------:R-:W-:Y:S02]  /*10260*/  IADD3 R2, P0, R14, R2, RZ ;  /* 0x000000020e027210 */ /* 0x000fe40007f1e0ff */
[C---:B------:R-:W-:Y:S02]  /*10270*/  LOP3.LUT P6, RZ, R16.reuse, 0x4, RZ, 0xc0, !PT ;  /* 0x0000000410ff7812 */ /* 0x040fe400078cc0ff */
[----:B------:R-:W-:Y:S02]  /*10280*/  IADD3.X R3, RZ, R27, RZ, P0, !PT ;  /* 0x0000001bff037210 */ /* 0x000fe400007fe4ff */
[----:B------:R-:W-:-:S05]  /*10290*/  LOP3.LUT P0, RZ, R16, 0x8, RZ, 0xc0, !PT ;  /* 0x0000000810ff7812 */ /* 0x000fca000780c0ff */
[----:B------:R-:W-:Y:S01]  /*102a0*/  @!PT LDS RZ, [RZ] ;  /* 0x00000000fffff984 */ /* 0x000fe20000000800 */
[----:B------:R-:W-:Y:S01]  /*102b0*/  @!PT LDS RZ, [RZ] ;  /* 0x00000000fffff984 */ /* 0x000fe20000000800 */
[----:B------:R-:W-:Y:S01]  /*102c0*/  @!PT LDS RZ, [RZ] ;  /* 0x00000000fffff984 */ /* 0x000fe20000000800 */
[----:B------:R0:W-:Y:S01]  /*102d0*/  LDGSTS.E.BYPASS.LTC128B.128 [R25+0x26400], desc[UR4][R2.64], !P1 ;  /* 0x2640000002197fae */ /* 0x0001e2000c901d44 */
[----:B------:R-:W-:-:S07]  /*102e0*/  ISETP.NE.AND P1, PT, R4, RZ, PT ;  /* 0x000000ff0400720c */ /* 0x000fce0003f25270 */
[----:B------:R0:W-:Y:S01]  /*102f0*/  LDGSTS.E.BYPASS.LTC128B.128 [R25+0x28c00], desc[UR4][R2.64+0x80], !P0 ;  /* 0x28c0008002197fae */ /* 0x0001e2000c101d44 */
[----:B------:R-:W-:-:S03]  /*10300*/  PLOP3.LUT P0, PT, PT, PT, PT, 0x80, 0x0 ;  /* 0x000000000000781c */ /* 0x000fc60003f0f070 */
[----:B------:R0:W-:Y:S04]  /*10310*/  LDGSTS.E.BYPASS.LTC128B.128 [R25+0x2b400], desc[UR4][R2.64+0x100], !P6 ;  /* 0x2b40010002197fae */ /* 0x0001e8000f101d44 */
[----:B------:R0:W-:Y:S01]  /*10320*/  LDGSTS.E.BYPASS.LTC128B.128 [R25+0x2dc00], desc[UR4][R2.64+0x180], !P5 ;  /* 0x2dc0018002197fae */ /* 0x0001e2000e901d44 */
[----:B------:R-:W-:-:S05]  /*10330*/  NOP ;  /* 0x0000000000007918 */ /* 0x000fca0000000000 */
.L_x_62:
[----:B------:R-:W-:Y:S02]  /*10340*/  PLOP3.LUT P5, PT, P5, P0, PT, 0xa2, 0x0 ;  /* 0x000000000000781c */ /* 0x000fe40002fa1472 */
[----:B------:R-:W-:-:S08]  /*10350*/  @P0 R2UR P5, UR4, R19 ;  /* 0x00000000130402ca */ /* 0x000fd000000a0000 */
[----:B------:R-:W-:-:S05]  /*10360*/  @P0 PLOP3.LUT P0, PT, P5, PT, PT, 0x80, 0x0 ;  /* 0x000000000000081c */ /* 0x000fca0002f0f070 */
[----:B------:R-:W-:Y:S01]  /*10370*/  @!P5 SYNCS.ARRIVE.TRANS64.RED.A0T1 RZ, [UR4+0x38830], RZ ;  /* 0x038830ffffffd9a7 */ /* 0x000fe20008200404 */
[----:B------:R-:W-:Y:S07]  /*10380*/  @!P5 ARRIVES.LDGSTSBAR.64.TRANSCNT [UR4+0x38830] ;  /* 0x03883000ff00d9b0 */ /* 0x000fee0008000a84 */
[----:B------:R-:W-:Y:S05]  /*10390*/  @P0 BRA.U.ANY `(.L_x_62) ;  /* 0xfffffffd00e80947 */ /* 0x000fea000393ffff */
[----:B------:R-:W-:Y:S01]  /*103a0*/  NOP ;  /* 0x0000000000007918 */ /* 0x000fe20000000000 */
[----:B------:R-:W-:-:S13]  /*103b0*/  LOP3.LUT P6, RZ, R16, 0x20, RZ, 0xc0, !PT ;  /* 0x0000002010ff7812 */ /* 0x000fda00078cc0ff */
[----:B------:R-:W-:Y:S05]  /*103c0*/  @!P6 BRA `(.L_x_63) ;  /* 0x000000000004e947 */ /* 0x000fea0003800000 */
[----:B------:R-:W-:Y:S01]  /*103d0*/  BPT.TRAP 0x1 ;  /* 0x000000040000795c */ /* 0x000fe20000300000 */
.L_x_63:
[----:B------:R1:W-:Y:S01]  /*103e0*/  SYNCS.ARRIVE.TRANS64.A1T0 RZ, [R19+URZ+0x38830], RZ ;  /* 0x038830ff13ff79a7 */ /* 0x0003e2000810003f */
[----:B------:R-:W-:Y:S05]  /*103f0*/  @!P6 BRA `(.L_x_64) ;  /* 0x000000000004e947 */ /* 0x000fea0003800000 */
[----:B------:R-:W-:Y:S01]  /*10400*/  BPT.TRAP 0x1 ;  /* 0x000000040000795c */ /* 0x000fe20000300000 */
.L_x_64:
[----:B0-----:R-:W-:Y:S01]  /*10410*/  SHF.L.U32 R3, R23, 0x1f, RZ ;  /* 0x0000001f17037819 */ /* 0x001fe200000006ff */
[----:B------:R-:W-:Y:S01]  /*10420*/  BSSY B1, `(.L_x_65) ;  /* 0x0000004000017945 */ /* 0x000fe20003800000 */
[----:B------:R-:W-:-:S04]  /*10430*/  LEA R4, R20, UR42, 0x3 ;  /* 0x0000002a14047c11 */ /* 0x000fc8000f8e18ff */
[----:B------:R-:W0:Y:S02]  /*10440*/  SYNCS.PHASECHK.TRANS64.TRYWAIT P0, [R4+URZ+0x38860], R3 ;  /* 0x03886003040075a7 */ /* 0x000e24000800017f */
[----:B0-----:R-:W-:Y:S05]  /*10450*/  @!P0 BRA `(.L_x_66) ;  /* 0x0000002c00788947 */ /* 0x001fea0003800000 */
.L_x_134:
[----:B------:R-:W-:Y:S05]  /*10460*/  BSYNC B1 ;  /* 0x0000000000017941 */ /* 0x000fea0003800000 */
.L_x_65:
[----:B------:R-:W-:Y:S01]  /*10470*/  UMOV UR4, 0xffffffff ;  /* 0xffffffff00047882 */ /* 0x000fe20000000000 */
[----:B------:R-:W-:Y:S02]  /*10480*/  IMAD R5, R20, 0x5000, R31 ;  /* 0x0000500014057824 */ /* 0x000fe400078e021f */
[----:B------:R-:W-:Y:S01]  /*10490*/  IMAD.SHL.U32 R6, R22, 0x2, RZ ;  /* 0x0000000216067824 */ /* 0x000fe200078e00ff */
[----:B------:R-:W-:Y:S06]  /*104a0*/  BRA.DIV UR4, `(.L_x_67) ;  /* 0x0000002e04787947 */ /* 0x000fec000b800000 */
[----:B------:R-:W2:Y:S01]  /*104b0*/  SHFL.IDX PT, R14, R17, RZ, 0x181f ;  /* 0x00181fff110e7589 */ /* 0x000ea200000e0000 */
[----:B------:R-:W-:Y:S01]  /*104c0*/  LEA R5, R5, UR42, 0x1 ;  /* 0x0000002a05057c11 */ /* 0x000fe2000f8e08ff */
[----:B------:R-:W-:Y:S02]  /*104d0*/  ULDC.64 UR4, c[0x0][0x208] ;  /* 0x0000820000047ab9 */ /* 0x000fe40000000a00 */
[----:B0-----:R-:W0:Y:S01]  /*104e0*/  SHFL.IDX PT, R3, R18, RZ, 0x181f ;  /* 0x00181fff12037589 */ /* 0x001e2200000e0000 */
[----:B--2---:R-:W-:-:S03]  /*104f0*/  IADD3 R2, P0, R14, R6, RZ ;  /* 0x000000060e027210 */ /* 0x004fc60007f1e0ff */
[----:B------:R-:W2:Y:S02]  /*10500*/  SHFL.IDX PT, R14, R17, 0x1, 0x181f ;  /* 0x00381f00110e7f89 */ /* 0x000ea400000e0000 */
[----:B0-----:R-:W-:Y:S01]  /*10510*/  IMAD.X R3, RZ, RZ, R3, P0 ;  /* 0x000000ffff037224 */ /* 0x001fe200000e0603 */
[----:B------:R-:W-:-:S13]  /*10520*/  ISETP.LT.OR P0, PT, R0, 0x1, P4 ;  /* 0x000000010000780c */ /* 0x000fda0002701670 */
[----:B------:R-:W-:Y:S01]  /*10530*/  LDGSTS.E.BYPASS.LTC128B.128 [R5+0x400], desc[UR4][R2.64], !P0 ;  /* 0x0040000002057fae */ /* 0x000fe2000c101d44 */
[----:B------:R-:W-:-:S13]  /*10540*/  ISETP.LT.OR P0, PT, R0, 0x1, P3 ;  /* 0x000000010000780c */ /* 0x000fda0001f01670 */
[----:B------:R-:W-:Y:S01]  /*10550*/  LDGSTS.E.BYPASS.LTC128B.128 [R5+0x2c00], desc[UR4][R2.64+0x80], !P0 ;  /* 0x02c0008002057fae */ /* 0x000fe2000c101d44 */
[----:B------:R-:W-:-:S13]  /*10560*/  ISETP.LT.OR P0, PT, R0, 0x1, P2 ;  /* 0x000000010000780c */ /* 0x000fda0001701670 */
[----:B------:R-:W-:Y:S01]  /*10570*/  LDGSTS.E.BYPASS.LTC128B.128 [R5+0x5400], desc[UR4][R2.64+0x100], !P0 ;  /* 0x0540010002057fae */ /* 0x000fe2000c101d44 */
[----:B------:R-:W-:-:S13]  /*10580*/  ISETP.LT.OR P0, PT, R0, 0x1, P1 ;  /* 0x000000010000780c */ /* 0x000fda0000f01670 */
[----:B------:R0:W-:Y:S04]  /*10590*/  LDGSTS.E.BYPASS.LTC128B.128 [R5+0x7c00], desc[UR4][R2.64+0x180], !P0 ;  /* 0x07c0018002057fae */ /* 0x0001e8000c101d44 */
[----:B0-----:R-:W0:Y:S01]  /*105a0*/  SHFL.IDX PT, R3, R18, 0x1, 0x181f ;  /* 0x00381f0012037f89 */ /* 0x001e2200000e0000 */
[----:B--2---:R-:W-:-:S03]  /*105b0*/  IADD3 R2, P0, R14, R6, RZ ;  /* 0x000000060e027210 */ /* 0x004fc60007f1e0ff */
[----:B------:R-:W2:Y:S01]  /*105c0*/  SHFL.IDX PT, R14, R17, 0x2, 0x181f ;  /* 0x00581f00110e7f89 */ /* 0x000ea200000e0000 */
[----:B0-----:R-:W-:Y:S02]  /*105d0*/  IADD3.X R3, RZ, R3, RZ, P0, !PT ;  /* 0x00000003ff037210 */ /* 0x001fe400007fe4ff */
        /* <DEDUP_REMOVED lines=22> */
[----:B------:R-:W2:Y:S04]  /*10740*/  SHFL.IDX PT, R18, R18, 0x4, 0x181f ;  /* 0x00981f0012127f89 */ /* 0x000ea800000e0000 */
[----:B------:R3:W4:Y:S01]  /*10750*/  SHFL.IDX PT, R14, R17, 0x4, 0x181f ;  /* 0x00981f00110e7f89 */ /* 0x00072200000e0000 */
[----:B0-----:R-:W-:Y:S01]  /*10760*/  IMAD.X R3, RZ, RZ, R3, P0 ;  /* 0x000000ffff037224 */ /* 0x001fe200000e0603 */
[----:B------:R-:W-:-:S13]  /*10770*/  ISETP.LT.OR P0, PT, R0, 0x31, P4 ;  /* 0x000000310000780c */ /* 0x000fda0002701670 */
[----:B------:R3:W-:Y:S01]  /*10780*/  LDGSTS.E.BYPASS.LTC128B.128 [R5+0x1c00], desc[UR4][R2.64], !P0 ;  /* 0x01c0000002057fae */ /* 0x0007e2000c101d44 */
[----:B------:R-:W-:-:S13]  /*10790*/  ISETP.LT.OR P0, PT, R0, 0x31, P3 ;  /* 0x000000310000780c */ /* 0x000fda0001f01670 */
[----:B------:R3:W-:Y:S01]  /*107a0*/  LDGSTS.E.BYPASS.LTC128B.128 [R5+0x4400], desc[UR4][R2.64+0x80], !P0 ;  /* 0x0440008002057fae */ /* 0x0007e2000c101d44 */
[----:B------:R-:W-:-:S13]  /*107b0*/  ISETP.LT.OR P0, PT, R0, 0x31, P2 ;  /* 0x000000310000780c */ /* 0x000fda0001701670 */
[----:B------:R3:W-:Y:S01]  /*107c0*/  LDGSTS.E.BYPASS.LTC128B.128 [R5+0x6c00], desc[UR4][R2.64+0x100], !P0 ;  /* 0x06c0010002057fae */ /* 0x0007e2000c101d44 */
[----:B------:R-:W-:-:S13]  /*107d0*/  ISETP.LT.OR P0, PT, R0, 0x31, P1 ;  /* 0x000000310000780c */ /* 0x000fda0000f01670 */
[----:B--2-4-:R3:W-:Y:S02]  /*107e0*/  LDGSTS.E.BYPASS.LTC128B.128 [R5+0x9400], desc[UR4][R2.64+0x180], !P0 ;  /* 0x0940018002057fae */ /* 0x0147e4000c101d44 */
.L_x_146:
[----:B---3--:R-:W-:Y:S01]  /*107f0*/  IADD3 R2, P0, R14, R6, RZ ;  /* 0x000000060e027210 */ /* 0x008fe20007f1e0ff */
[----:B------:R-:W-:-:S03]  /*10800*/  ULDC.64 UR4, c[0x0][0x208] ;  /* 0x0000820000047ab9 */ /* 0x000fc60000000a00 */
[----:B------:R-:W-:Y:S02]  /*10810*/  IADD3.X R3, RZ, R18, RZ, P0, !PT ;  /* 0x00000012ff037210 */ /* 0x000fe400007fe4ff */
[----:B------:R-:W-:-:S13]  /*10820*/  ISETP.LT.OR P0, PT, R0, 0x41, P4 ;  /* 0x000000410000780c */ /* 0x000fda0002701670 */
[----:B------:R-:W-:Y:S01]  /*10830*/  @!PT LDS RZ, [RZ] ;  /* 0x00000000fffff984 */ /* 0x000fe20000000800 */
[----:B------:R-:W-:Y:S01]  /*10840*/  @!PT LDS RZ, [RZ] ;  /* 0x00000000fffff984 */ /* 0x000fe20000000800 */
[----:B------:R-:W-:Y:S01]  /*10850*/  @!PT LDS RZ, [RZ] ;  /* 0x00000000fffff984 */ /* 0x000fe20000000800 */
[----:B------:R-:W-:Y:S01]  /*10860*/  LDGSTS.E.BYPASS.LTC128B.128 [R5+0x2400], desc[UR4][R2.64], !P0 ;  /* 0x0240000002057fae */ /* 0x000fe2000c101d44 */
[----:B------:R-:W-:-:S13]  /*10870*/  ISETP.LT.OR P0, PT, R0, 0x41, P3 ;  /* 0x000000410000780c */ /* 0x000fda0001f01670 */
[----:B------:R-:W-:Y:S01]  /*10880*/  LDGSTS.E.BYPASS.LTC128B.128 [R5+0x4c00], desc[UR4][R2.64+0x80], !P0 ;  /* 0x04c0008002057fae */ /* 0x000fe2000c101d44 */
[----:B------:R-:W-:-:S13]  /*10890*/  ISETP.LT.OR P0, PT, R0, 0x41, P2 ;  /* 0x000000410000780c */ /* 0x000fda0001701670 */
[----:B------:R-:W-:Y:S01]  /*108a0*/  LDGSTS.E.BYPASS.LTC128B.128 [R5+0x7400], desc[UR4][R2.64+0x100], !P0 ;  /* 0x0740010002057fae */ /* 0x000fe2000c101d44 */
[----:B------:R-:W-:-:S13]  /*108b0*/  ISETP.LT.OR P0, PT, R0, 0x41, P1 ;  /* 0x000000410000780c */ /* 0x000fda0000f01670 */
[----:B------:R0:W-:Y:S01]  /*108c0*/  LDGSTS.E.BYPASS.LTC128B.128 [R5+0x9c00], desc[UR4][R2.64+0x180], !P0 ;  /* 0x09c0018002057fae */ /* 0x0001e2000c101d44 */
[----:B------:R-:W-:Y:S01]  /*108d0*/  ULDC.64 UR4, c[0x0][0x328] ;  /* 0x0000ca0000047ab9 */ /* 0x000fe20000000a00 */
[----:B------:R-:W-:Y:S01]  /*108e0*/  PLOP3.LUT P0, PT, PT, PT, PT, 0x80, 0x0 ;  /* 0x000000000000781c */ /* 0x000fe20003f0f070 */
[----:B------:R-:W-:Y:S01]  /*108f0*/  IMAD R28, R28, UR4, RZ ;  /* 0x000000041c1c7c24 */ /* 0x000fe2000f8e02ff */
[----:B------:R-:W-:-:S03]  /*10900*/  NOP ;  /* 0x0000000000007918 */ /* 0x000fc60000000000 */
[C---:B------:R-:W-:Y:S02]  /*10910*/  IMAD R7, R9.reuse, UR5, R28 ;  /* 0x0000000509077c24 */ /* 0x040fe4000f8e021c */
[----:B0-----:R-:W-:Y:S01]  /*10920*/  IMAD.WIDE.U32 R2, R9, UR4, RZ ;  /* 0x0000000409027c25 */ /* 0x001fe2000f8e00ff */
[----:B------:R-:W-:-:S03]  /*10930*/  ULDC.64 UR4, c[0x0][0x338] ;  /* 0x0000ce0000047ab9 */ /* 0x000fc60000000a00 */
[----:B------:R-:W-:Y:S02]  /*10940*/  IMAD.IADD R3, R3, 0x1, R7 ;  /* 0x0000000103037824 */ /* 0x000fe400078e0207 */
[----:B------:R-:W-:Y:S02]  /*10950*/  IMAD R29, R29, UR4, RZ ;  /* 0x000000041d1d7c24 */ /* 0x000fe4000f8e02ff */
[----:B------:R-:W-:-:S04]  /*10960*/  IMAD.WIDE.U32 R2, R8, UR4, R2 ;  /* 0x0000000408027c25 */ /* 0x000fc8000f8e0002 */
[----:B------:R-:W-:-:S04]  /*10970*/  IMAD R29, R8, UR5, R29 ;  /* 0x00000005081d7c24 */ /* 0x000fc8000f8e021d */
[----:B-1----:R-:W-:-:S07]  /*10980*/  IMAD.IADD R19, R3, 0x1, R29 ;  /* 0x0000000103137824 */ /* 0x002fce00078e021d */
.L_x_68:
        /* <DEDUP_REMOVED lines=10> */
.L_x_69:
[----:B------:R-:W-:Y:S01]  /*10a30*/  R2UR UR4, R33 ;  /* 0x00000000210472ca */ /* 0x000fe200000e0000 */
[----:B------:R-:W-:Y:S01]  /*10a40*/  ULDC.64 UR6, c[0x0][0x330] ;  /* 0x0000cc0000067ab9 */ /* 0x000fe20000000a00 */
[----:B------:R-:W-:Y:S01]  /*10a50*/  MOV R18, R2 ;  /* 0x0000000200127202 */ /* 0x000fe20000000f00 */
[----:B------:R-:W-:Y:S01]  /*10a60*/  IMAD.U32 R3, RZ, RZ, UR6 ;  /* 0x00000006ff037e24 */ /* 0x000fe2000f8e00ff */
[----:B------:R0:W-:Y:S01]  /*10a70*/  SYNCS.ARRIVE.TRANS64.A1T0 RZ, [R4+URZ+0x38850], RZ ;  /* 0x038850ff04ff79a7 */ /* 0x0001e2000810003f */
[----:B------:R-:W-:Y:S01]  /*10a80*/  VIADD R30, R30, 0xffffffff ;  /* 0xffffffff1e1e7836 */ /* 0x000fe20000000000 */
[----:B------:R-:W-:Y:S01]  /*10a90*/  IADD3 R0, R0, 0x50, RZ ;  /* 0x0000005000007810 */ /* 0x000fe20007ffe0ff */
[----:B------:R-:W-:Y:S01]  /*10aa0*/  IMAD.WIDE.U32 R18, R3, UR39, R18 ;  /* 0x0000002703127c25 */ /* 0x000fe2000f8e0012 */
[----:B------:R-:W-:-:S03]  /*10ab0*/  MOV R23, R26 ;  /* 0x0000001a00177202 */ /* 0x000fc60000000f00 */
[----:B------:R-:W-:Y:S02]  /*10ac0*/  VIADD R10, R10, 0xffffffb0 ;  /* 0xffffffb00a0a7836 */ /* 0x000fe40000000000 */
[----:B------:R-:W-:Y:S01]  /*10ad0*/  UIMAD UR4, UR4, UR6, URZ ;  /* 0x00000006040472a4 */ /* 0x000fe2000f8e023f */
[----:B------:R-:W-:-:S03]  /*10ae0*/  IMAD.MOV.U32 R20, RZ, RZ, R21 ;  /* 0x000000ffff147224 */ /* 0x000fc600078e0015 */
[----:B------:R-:W-:-:S03]  /*10af0*/  UIMAD UR4, UR39, UR7, UR4 ;  /* 0x00000007270472a4 */ /* 0x000fc6000f8e0204 */
[----:B------:R-:W-:Y:S02]  /*10b00*/  ULDC.64 UR6, c[0x0][0x318] ;  /* 0x0000c60000067ab9 */ /* 0x000fe40000000a00 */
[----:B------:R-:W-:Y:S01]  /*10b10*/  LEA R17, P0, R18, UR6, 0x1 ;  /* 0x0000000612117c11 */ /* 0x000fe2000f8008ff */
[----:B------:R-:W-:-:S05]  /*10b20*/  VIADD R3, R19, UR4 ;  /* 0x0000000413037c36 */ /* 0x000fca0008000000 */
[----:B------:R-:W-:Y:S02]  /*10b30*/  LEA.HI.X R18, R18, UR7, R3, 0x1, P0 ;  /* 0x0000000712127c11 */ /* 0x000fe400080f0c03 */
[----:B------:R-:W-:-:S13]  /*10b40*/  ISETP.GT.AND P0, PT, R30, UR45, PT ;  /* 0x0000002d1e007c0c */ /* 0x000fda000bf04270 */
[----:B0-----:R-:W-:Y:S05]  /*10b50*/  @P0 BRA `(.L_x_70) ;  /* 0xffffffec00e00947 */ /* 0x001fea000383ffff */
[----:B------:R-:W-:Y:S05]  /*10b60*/  BSYNC B0 ;  /* 0x0000000000007941 */ /* 0x000fea0003800000 */
.L_x_57:
[----:B------:R-:W-:-:S13]  /*10b70*/  LOP3.LUT P0, RZ, R16, 0x20, RZ, 0xc0, !PT ;  /* 0x0000002010ff7812 */ /* 0x000fda000780c0ff */
[----:B------:R-:W-:Y:S05]  /*10b80*/  @!P0 BRA `(.L_x_71) ;  /* 0x0000000000048947 */ /* 0x000fea0003800000 */
[----:B------:R-:W-:Y:S01]  /*10b90*/  BPT.TRAP 0x1 ;  /* 0x000000040000795c */ /* 0x000fe20000300000 */
.L_x_71:
[C---:B0-----:R-:W-:Y:S01]  /*10ba0*/  LEA R0, R21.reuse, UR42, 0x3 ;  /* 0x0000002a15007c11 */ /* 0x041fe2000f8e18ff */
[----:B------:R-:W0:Y:S01]  /*10bb0*/  S2R R2, SR_TID.X ;  /* 0x0000000000027919 */ /* 0x000e220000002100 */
[----:B------:R-:W-:Y:S01]  /*10bc0*/  SHF.L.U32 R3, R26, 0x1f, RZ ;  /* 0x0000001f1a037819 */ /* 0x000fe200000006ff */
[----:B------:R-:W-:Y:S01]  /*10bd0*/  IMAD.MOV.U32 R5, RZ, RZ, -0x50 ;  /* 0xffffffb0ff057424 */ /* 0x000fe200078e00ff */
[----:B------:R-:W-:Y:S01]  /*10be0*/  BSSY B0, `(.L_x_72) ;  /* 0x0000008000007945 */ /* 0x000fe20003800000 */
[----:B------:R-:W-:Y:S01]  /*10bf0*/  IMAD R4, R21, 0x5000, R31 ;  /* 0x0000500015047824 */ /* 0x000fe200078e021f */
[----:B------:R-:W1:Y:S01]  /*10c00*/  SYNCS.PHASECHK.TRANS64.TRYWAIT P0, [R0+URZ+0x38860], R3 ;  /* 0x03886003000075a7 */ /* 0x000e62000800017f */
[----:B------:R-:W-:Y:S01]  /*10c10*/  IMAD R5, R30, R5, UR40 ;  /* 0x000000281e057e24 */ /* 0x000fe2000f8e0205 */
[----:B0-----:R-:W-:-:S04]  /*10c20*/  LOP3.LUT R2, R2, 0x7f, RZ, 0xc0, !PT ;  /* 0x0000007f02027812 */ /* 0x001fc800078ec0ff */
[----:B------:R-:W-:-:S04]  /*10c30*/  SHF.R.U32.HI R2, RZ, 0x3, R2 ;  /* 0x00000003ff027819 */ /* 0x000fc80000011602 */
[----:B------:R-:W-:Y:S01]  /*10c40*/  IADD3 R5, -R2, R5, RZ ;  /* 0x0000000502057210 */ /* 0x000fe20007ffe1ff */
[----:B-1----:R-:W-:Y:S06]  /*10c50*/  @!P0 BRA `(.L_x_73) ;  /* 0x0000002c00588947 */ /* 0x002fec0003800000 */
.L_x_147:
[----:B------:R-:W-:Y:S05]  /*10c60*/  BSYNC B0 ;  /* 0x0000000000007941 */ /* 0x000fea0003800000 */
.L_x_72:
[----:B------:R-:W-:-:S03]  /*10c70*/  UMOV UR4, 0xffffffff ;  /* 0xffffffff00047882 */ /* 0x000fc60000000000 */
[----:B------:R-:W-:Y:S05]  /*10c80*/  BRA.DIV UR4, `(.L_x_74) ;  /* 0x0000002e04607947 */ /* 0x000fea000b800000 */
[----:B0-----:R-:W-:Y:S01]  /*10c90*/  SHFL.IDX PT, R3, R18, RZ, 0x181f ;  /* 0x00181fff12037589 */ /* 0x001fe200000e0000 */
[----:B------:R-:W-:Y:S01]  /*10ca0*/  ULDC UR4, c[0x0][0x2f4] ;  /* 0x0000bd0000047ab9 */ /* 0x000fe20000000800 */
[----:B------:R-:W-:Y:S01]  /*10cb0*/  LEA R4, R4, UR42, 0x1 ;  /* 0x0000002a04047c11 */ /* 0x000fe2000f8e08ff */
[----:B------:R-:W-:Y:S01]  /*10cc0*/  ULDC.64 UR6, c[0x0][0x208] ;  /* 0x0000820000067ab9 */ /* 0x000fe20000000a00 */
[----:B------:R-:W0:Y:S01]  /*10cd0*/  SHFL.IDX PT, R2, R17, RZ, 0x181f ;  /* 0x00181fff11027589 */ /* 0x000e2200000e0000 */
[----:B------:R-:W-:Y:S02]  /*10ce0*/  ISETP.GE.AND P2, PT, R22, UR4, PT ;  /* 0x0000000416007c0c */ /* 0x000fe4000bf46270 */
[----:B------:R-:W-:Y:S01]  /*10cf0*/  ISETP.GE.AND P3, PT, R37, UR4, PT ;  /* 0x0000000425007c0c */ /* 0x000fe2000bf66270 */
[----:B------:R-:W-:Y:S01]  /*10d00*/  SHFL.IDX PT, R6, R18, 0x1, 0x181f ;  /* 0x00381f0012067f89 */ /* 0x000fe200000e0000 */
[C---:B------:R-:W-:Y:S02]  /*10d10*/  ISETP.LT.OR P5, PT, R5.reuse, 0x1, P2 ;  /* 0x000000010500780c */ /* 0x040fe400017a1670 */
[----:B------:R-:W-:Y:S01]  /*10d20*/  ISETP.LT.OR P4, PT, R5, 0x1, P3 ;  /* 0x000000010500780c */ /* 0x000fe20001f81670 */
[----:B------:R-:W1:Y:S01]  /*10d30*/  SHFL.IDX PT, R14, R17, 0x1, 0x181f ;  /* 0x00381f00110e7f89 */ /* 0x000e6200000e0000 */
[----:B------:R-:W-:-:S02]  /*10d40*/  ISETP.GE.AND P1, PT, R36, UR4, PT ;  /* 0x0000000424007c0c */ /* 0x000fc4000bf26270 */
[----:B------:R-:W-:Y:S01]  /*10d50*/  ISETP.GE.AND P0, PT, R35, UR4, PT ;  /* 0x0000000423007c0c */ /* 0x000fe2000bf06270 */
[----:B0-----:R-:W-:-:S06]  /*10d60*/  IMAD.WIDE.U32 R2, R22, 0x2, R2 ;  /* 0x0000000216027825 */ /* 0x001fcc00078e0002 */
[----:B------:R-:W-:Y:S01]  /*10d70*/  LDGSTS.E.BYPASS.LTC128B.128 [R4+0x400], desc[UR6][R2.64], !P5 ;  /* 0x0040000002047fae */ /* 0x000fe2000e901d46 */
[----:B------:R-:W-:-:S03]  /*10d80*/  ISETP.LT.OR P5, PT, R5, 0x1, P1 ;  /* 0x000000010500780c */ /* 0x000fc60000fa1670 */
[----:B------:R-:W-:Y:S01]  /*10d90*/  LDGSTS.E.BYPASS.LTC128B.128 [R4+0x2c00], desc[UR6][R2.64+0x80], !P4 ;  /* 0x02c0008002047fae */ /* 0x000fe2000e101d46 */
[----:B------:R-:W-:-:S09]  /*10da0*/  ISETP.LT.OR P4, PT, R5, 0x1, P0 ;  /* 0x000000010500780c */ /* 0x000fd20000781670 */
[----:B------:R-:W-:Y:S01]  /*10db0*/  LDGSTS.E.BYPASS.LTC128B.128 [R4+0x5400], desc[UR6][R2.64+0x100], !P5 ;  /* 0x0540010002047fae */ /* 0x000fe2000e901d46 */
[----:B------:R-:W-:-:S03]  /*10dc0*/  ISETP.LT.OR P5, PT, R5, 0x11, P2 ;  /* 0x000000110500780c */ /* 0x000fc600017a1670 */
[----:B------:R1:W-:Y:S01]  /*10dd0*/  LDGSTS.E.BYPASS.LTC128B.128 [R4+0x7c00], desc[UR6][R2.64+0x180], !P4 ;  /* 0x07c0018002047fae */ /* 0x0003e2000e101d46 */
[----:B------:R-:W-:Y:S01]  /*10de0*/  ISETP.LT.OR P4, PT, R5, 0x11, P3 ;  /* 0x000000110500780c */ /* 0x000fe20001f81670 */
[----:B-1----:R-:W-:Y:S02]  /*10df0*/  IMAD.MOV.U32 R2, RZ, RZ, R14 ;  /* 0x000000ffff027224 */ /* 0x002fe400078e000e */
[----:B------:R-:W-:Y:S01]  /*10e00*/  IMAD.MOV.U32 R3, RZ, RZ, R6 ;  /* 0x000000ffff037224 */ /* 0x000fe200078e0006 */
[----:B------:R-:W0:Y:S01]  /*10e10*/  SHFL.IDX PT, R14, R17, 0x2, 0x181f ;  /* 0x00581f00110e7f89 */ /* 0x000e2200000e0000 */
[----:B------:R-:W-:-:S03]  /*10e20*/  IMAD.WIDE.U32 R2, R22, 0x2, R2 ;  /* 0x0000000216027825 */ /* 0x000fc600078e0002 */
[----:B------:R-:W1:Y:S04]  /*10e30*/  SHFL.IDX PT, R6, R18, 0x2, 0x181f ;  /* 0x00581f0012067f89 */ /* 0x000e6800000e0000 */
[----:B------:R-:W-:Y:S01]  /*10e40*/  LDGSTS.E.BYPASS.LTC128B.128 [R4+0xc00], desc[UR6][R2.64], !P5 ;  /* 0x00c0000002047fae */ /* 0x000fe2000e901d46 */
[----:B------:R-:W-:-:S03]  /*10e50*/  ISETP.LT.OR P5, PT, R5, 0x11, P1 ;  /* 0x000000110500780c */ /* 0x000fc60000fa1670 */
[----:B------:R-:W-:Y:S01]  /*10e60*/  LDGSTS.E.BYPASS.LTC128B.128 [R4+0x3400], desc[UR6][R2.64+0x80], !P4 ;  /* 0x0340008002047fae */ /* 0x000fe2000e101d46 */
[----:B------:R-:W-:-:S09]  /*10e70*/  ISETP.LT.OR P4, PT, R5, 0x11, P0 ;  /* 0x000000110500780c */ /* 0x000fd20000781670 */
[----:B------:R-:W-:Y:S01]  /*10e80*/  LDGSTS.E.BYPASS.LTC128B.128 [R4+0x5c00], desc[UR6][R2.64+0x100], !P5 ;  /* 0x05c0010002047fae */ /* 0x000fe2000e901d46 */
[----:B------:R-:W-:-:S03]  /*10e90*/  ISETP.LT.OR P5, PT, R5, 0x21, P2 ;  /* 0x000000210500780c */ /* 0x000fc600017a1670 */
[----:B------:R0:W-:Y:S01]  /*10ea0*/  LDGSTS.E.BYPASS.LTC128B.128 [R4+0x8400], desc[UR6][R2.64+0x180], !P4 ;  /* 0x0840018002047fae */ /* 0x0001e2000e101d46 */
[C---:B------:R-:W-:Y:S02]  /*10eb0*/  ISETP.LT.OR P4, PT, R5.reuse, 0x21, P3 ;  /* 0x000000210500780c */ /* 0x040fe40001f81670 */
[----:B0-----:R-:W-:Y:S01]  /*10ec0*/  MOV R2, R14 ;  /* 0x0000000e00027202 */ /* 0x001fe20000000f00 */
[----:B-1----:R-:W-:Y:S01]  /*10ed0*/  IMAD.MOV.U32 R3, RZ, RZ, R6 ;  /* 0x000000ffff037224 */ /* 0x002fe200078e0006 */
[----:B------:R-:W-:Y:S03]  /*10ee0*/  SHFL.IDX PT, R14, R17, 0x3, 0x181f ;  /* 0x00781f00110e7f89 */ /* 0x000fe600000e0000 */
[----:B------:R-:W-:Y:S01]  /*10ef0*/  IMAD.WIDE.U32 R2, R22, 0x2, R2 ;  /* 0x0000000216027825 */ /* 0x000fe200078e0002 */
[----:B------:R-:W0:Y:S04]  /*10f00*/  SHFL.IDX PT, R6, R18, 0x3, 0x181f ;  /* 0x00781f0012067f89 */ /* 0x000e2800000e0000 */
[----:B------:R-:W-:Y:S01]  /*10f10*/  LDGSTS.E.BYPASS.LTC128B.128 [R4+0x1400], desc[UR6][R2.64], !P5 ;  /* 0x0140000002047fae */ /* 0x000fe2000e901d46 */
[----:B------:R-:W-:-:S03]  /*10f20*/  ISETP.LT.OR P5, PT, R5, 0x21, P1 ;  /* 0x000000210500780c */ /* 0x000fc60000fa1670 */
[----:B------:R-:W-:Y:S01]  /*10f30*/  LDGSTS.E.BYPASS.LTC128B.128 [R4+0x3c00], desc[UR6][R2.64+0x80], !P4 ;  /* 0x03c0008002047fae */ /* 0x000fe2000e101d46 */
[----:B------:R-:W-:-:S03]  /*10f40*/  ISETP.LT.OR P4, PT, R5, 0x21, P0 ;  /* 0x000000210500780c */ /* 0x000fc60000781670 */
[----:B------:R-:W1:Y:S06]  /*10f50*/  SHFL.IDX PT, R18, R18, 0x4, 0x181f ;  /* 0x00981f0012127f89 */ /* 0x000e6c00000e0000 */
[----:B------:R-:W-:Y:S01]  /*10f60*/  LDGSTS.E.BYPASS.LTC128B.128 [R4+0x6400], desc[UR6][R2.64+0x100], !P5 ;  /* 0x0640010002047fae */ /* 0x000fe2000e901d46 */
[----:B------:R-:W-:-:S03]  /*10f70*/  ISETP.LT.OR P5, PT, R5, 0x31, P2 ;  /* 0x000000310500780c */ /* 0x000fc600017a1670 */
[----:B------:R0:W-:Y:S01]  /*10f80*/  LDGSTS.E.BYPASS.LTC128B.128 [R4+0x8c00], desc[UR6][R2.64+0x180], !P4 ;  /* 0x08c0018002047fae */ /* 0x0001e2000e101d46 */
[----:B------:R-:W-:Y:S02]  /*10f90*/  ISETP.LT.OR P4, PT, R5, 0x31, P3 ;  /* 0x000000310500780c */ /* 0x000fe40001f81670 */
[----:B0-----:R-:W-:Y:S01]  /*10fa0*/  MOV R3, R6 ;  /* 0x0000000600037202 */ /* 0x001fe20000000f00 */
[----:B------:R-:W-:Y:S02]  /*10fb0*/  IMAD.MOV.U32 R2, RZ, RZ, R14 ;  /* 0x000000ffff027224 */ /* 0x000fe400078e000e */
[----:B------:R0:W2:Y:S01]  /*10fc0*/  SHFL.IDX PT, R14, R17, 0x4, 0x181f ;  /* 0x00981f00110e7f89 */ /* 0x0000a200000e0000 */
[----:B------:R-:W-:Y:S02]  /*10fd0*/  IMAD.MOV.U32 R6, RZ, RZ, RZ ;  /* 0x000000ffff067224 */ /* 0x000fe400078e00ff */
[----:B------:R-:W-:-:S05]  /*10fe0*/  IMAD.WIDE.U32 R2, R22, 0x2, R2 ;  /* 0x0000000216027825 */ /* 0x000fca00078e0002 */
[----:B------:R0:W-:Y:S01]  /*10ff0*/  LDGSTS.E.BYPASS.LTC128B.128 [R4+0x1c00], desc[UR6][R2.64], !P5 ;  /* 0x01c0000002047fae */ /* 0x0001e2000e901d46 */
[----:B------:R-:W-:-:S03]  /*11000*/  ISETP.LT.OR P5, PT, R5, 0x31, P1 ;  /* 0x000000310500780c */ /* 0x000fc60000fa1670 */
[----:B------:R0:W-:Y:S01]  /*11010*/  LDGSTS.E.BYPASS.LTC128B.128 [R4+0x4400], desc[UR6][R2.64+0x80], !P4 ;  /* 0x0440008002047fae */ /* 0x0001e2000e101d46 */
[----:B------:R-:W-:-:S09]  /*11020*/  ISETP.LT.OR P4, PT, R5, 0x31, P0 ;  /* 0x000000310500780c */ /* 0x000fd20000781670 */
[----:B------:R0:W-:Y:S04]  /*11030*/  LDGSTS.E.BYPASS.LTC128B.128 [R4+0x6c00], desc[UR6][R2.64+0x100], !P5 ;  /* 0x06c0010002047fae */ /* 0x0001e8000e901d46 */
[----:B-12---:R0:W-:Y:S02]  /*11040*/  LDGSTS.E.BYPASS.LTC128B.128 [R4+0x9400], desc[UR6][R2.64+0x180], !P4 ;  /* 0x0940018002047fae */ /* 0x0061e4000e101d46 */
.L_x_159:
[C---:B------:R-:W-:Y:S01]  /*11050*/  ISETP.LT.OR P2, PT, R5.reuse, 0x41, P2 ;  /* 0x000000410500780c */ /* 0x040fe20001741670 */
[----:B0-----:R-:W-:Y:S01]  /*11060*/  IMAD.MOV.U32 R2, RZ, RZ, R14 ;  /* 0x000000ffff027224 */ /* 0x001fe200078e000e */
[C---:B------:R-:W-:Y:S01]  /*11070*/  ISETP.LT.OR P3, PT, R5.reuse, 0x41, P3 ;  /* 0x000000410500780c */ /* 0x040fe20001f61670 */
[----:B------:R-:W-:Y:S01]  /*11080*/  ULDC.64 UR4, c[0x0][0x208] ;  /* 0x0000820000047ab9 */ /* 0x000fe20000000a00 */
[C---:B------:R-:W-:Y:S02]  /*11090*/  ISETP.LT.OR P1, PT, R5.reuse, 0x41, P1 ;  /* 0x000000410500780c */ /* 0x040fe40000f21670 */
[----:B------:R-:W-:Y:S02]  /*110a0*/  ISETP.LT.OR P0, PT, R5, 0x41, P0 ;  /* 0x000000410500780c */ /* 0x000fe40000701670 */
[----:B------:R-:W-:-:S03]  /*110b0*/  MOV R3, R18 ;  /* 0x0000001200037202 */ /* 0x000fc60000000f00 */
[----:B------:R-:W-:-:S05]  /*110c0*/  IMAD.WIDE.U32 R22, R22, 0x2, R2 ;  /* 0x0000000216167825 */ /* 0x000fca00078e0002 */
[----:B------:R-:W-:Y:S01]  /*110d0*/  @!PT LDS RZ, [RZ] ;  /* 0x00000000fffff984 */ /* 0x000fe20000000800 */
[----:B------:R-:W-:Y:S01]  /*110e0*/  @!PT LDS RZ, [RZ] ;  /* 0x00000000fffff984 */ /* 0x000fe20000000800 */
[----:B------:R-:W-:Y:S01]  /*110f0*/  @!PT LDS RZ, [RZ] ;  /* 0x00000000fffff984 */ /* 0x000fe20000000800 */
[----:B------:R0:W-:Y:S04]  /*11100*/  LDGSTS.E.BYPASS.LTC128B.128 [R4+0x2400], desc[UR4][R22.64], !P2 ;  /* 0x0240000016047fae */ /* 0x0001e8000d101d44 */
[----:B------:R0:W-:Y:S04]  /*11110*/  LDGSTS.E.BYPASS.LTC128B.128 [R4+0x4c00], desc[UR4][R22.64+0x80], !P3 ;  /* 0x04c0008016047fae */ /* 0x0001e8000d901d44 */
[----:B------:R0:W-:Y:S04]  /*11120*/  LDGSTS.E.BYPASS.LTC128B.128 [R4+0x7400], desc[UR4][R22.64+0x100], !P1 ;  /* 0x0740010016047fae */ /* 0x0001e8000c901d44 */
[----:B------:R0:W-:Y:S01]  /*11130*/  LDGSTS.E.BYPASS.LTC128B.128 [R4+0x9c00], desc[UR4][R22.64+0x180], !P0 ;  /* 0x09c0018016047fae */ /* 0x0001e2000c101d44 */
[----:B------:R-:W-:Y:S01]  /*11140*/  PLOP3.LUT P0, PT, PT, PT, PT, 0x80, 0x0 ;  /* 0x000000000000781c */ /* 0x000fe20003f0f070 */
[----:B------:R-:W-:-:S12]  /*11150*/  NOP ;  /* 0x0000000000007918 */ /* 0x000fd80000000000 */
.L_x_75:
        /* <DEDUP_REMOVED lines=10> */
.L_x_76:
[----:B------:R-:W-:Y:S01]  /*11200*/  VIADD R2, R21, 0x1 ;  /* 0x0000000115027836 */ /* 0x000fe20000000000 */
[----:B------:R1:W-:Y:S04]  /*11210*/  SYNCS.ARRIVE.TRANS64.A1T0 RZ, [R0+URZ+0x38850], RZ ;  /* 0x038850ff00ff79a7 */ /* 0x0003e8000810003f */
[----:B------:R-:W-:-:S04]  /*11220*/  ISETP.NE.AND P0, PT, R2, 0x2, PT ;  /* 0x000000020200780c */ /* 0x000fc80003f05270 */
[----:B------:R-:W-:Y:S02]  /*11230*/  SEL R3, RZ, 0x1, P0 ;  /* 0x00000001ff037807 */ /* 0x000fe40000000000 */
[----:B------:R-:W-:Y:S02]  /*11240*/  SEL R2, R2, RZ, P0 ;  /* 0x000000ff02027207 */ /* 0x000fe40000000000 */
[----:B-1----:R-:W-:-:S07]  /*11250*/  LOP3.LUT R0, R26, R3, RZ, 0x3c, !PT ;  /* 0x000000031a007212 */ /* 0x002fce00078e3cff */
.L_x_40:
[----:B0-----:R-:W0:Y:S01]  /*11260*/  S2R R4, SR_CgaCtaId ;  /* 0x0000000000047919 */ /* 0x001e220000008800 */
[----:B------:R-:W-:Y:S02]  /*11270*/  MOV R3, 0x400 ;  /* 0x0000040000037802 */ /* 0x000fe40000000f00 */
[----:B------:R-:W-:Y:S02]  /*11280*/  SHF.L.U32 R6, R6, 0x1f, RZ ;  /* 0x0000001f06067819 */ /* 0x000fe400000006ff */
[----:B0-----:R-:W-:-:S04]  /*11290*/  LEA R7, R4, R3, 0x18 ;  /* 0x0000000304077211 */ /* 0x001fc800078ec0ff */
[----:B------:R-:W0:Y:S02]  /*112a0*/  SYNCS.PHASECHK.TRANS64.TRYWAIT P0, [R7+URZ+0x38820], R6 ;  /* 0x03882006070075a7 */ /* 0x000e24000800017f */
[----:B0-----:R-:W-:Y:S05]  /*112b0*/  @!P0 BRA `(.L_x_77) ;  /* 0x0000002c00c48947 */ /* 0x001fea0003800000 */
.L_x_160:
[----:B------:R-:W-:-:S03]  /*112c0*/  UMOV UR4, 0xffffffff ;  /* 0xffffffff00047882 */ /* 0x000fc60000000000 */
[----:B------:R-:W-:Y:S05]  /*112d0*/  BRA.DIV UR4, `(.L_x_78) ;  /* 0x0000002e04d07947 */ /* 0x000fea000b800000 */
[----:B------:R-:W1:Y:S02]  /*112e0*/  S2R R3, SR_TID.X ;  /* 0x0000000000037919 */ /* 0x000e640000002100 */
[----:B-1----:R-:W-:-:S04]  /*112f0*/  SHF.R.U32.HI R3, RZ, 0x5, R3 ;  /* 0x00000005ff037819 */ /* 0x002fc80000011603 */
[----:B------:R-:W-:-:S05]  /*11300*/  LOP3.LUT R3, R3, 0x3, RZ, 0xc0, !PT ;  /* 0x0000000303037812 */ /* 0x000fca00078ec0ff */
[----:B------:R1:W2:Y:S02]  /*11310*/  SHFL.IDX PT, R14, R3, RZ, 0x1f ;  /* 0x00001fff030e7589 */ /* 0x0002a400000e0000 */
.L_x_163:
[----:B--2---:R-:W-:-:S13]  /*11320*/  ISETP.NE.AND P0, PT, R14, RZ, PT ;  /* 0x000000ff0e00720c */ /* 0x004fda0003f05270 */
[----:B------:R-:W-:Y:S05]  /*11330*/  @P0 BRA `(.L_x_8) ;  /* 0x0000000000900947 */ /* 0x000fea0003800000 */
[----:B------:R-:W-:-:S03]  /*11340*/  UMOV UR4, 0xffffffff ;  /* 0xffffffff00047882 */ /* 0x000fc60000000000 */
[----:B------:R-:W-:Y:S05]  /*11350*/  BRA.DIV UR4, `(.L_x_79) ;  /* 0x0000002e04e47947 */ /* 0x000fea000b800000 */
[----:B------:R-:W-:-:S13]  /*11360*/  ELECT P6, URZ, PT ;  /* 0x00000000003f782f */ /* 0x000fda00038c0000 */
.L_x_166:
[----:B------:R-:W-:Y:S05]  /*11370*/  @!P6 BRA `(.L_x_8) ;  /* 0x000000000080e947 */ /* 0x000fea0003800000 */
[----:B-1----:R-:W2:Y:S02]  /*11380*/  LDL R3, [R1+0x4] ;  /* 0x0000040001037983 */ /* 0x002ea40000100800 */
[----:B--2---:R-:W-:-:S13]  /*11390*/  R2UR UR4, R3 ;  /* 0x00000000030472ca */ /* 0x004fda00000e0000 */
[----:B------:R-:W-:-:S06]  /*113a0*/  ULOP3.LUT UR4, UR4, 0x2, URZ, 0xfc, !UPT ;  /* 0x0000000204047892 */ /* 0x000fcc000f8efc3f */
[----:B------:R-:W-:-:S05]  /*113b0*/  IMAD.U32 R3, RZ, RZ, UR4 ;  /* 0x00000004ff037e24 */ /* 0x000fca000f8e00ff */
[----:B------:R-:W-:-:S13]  /*113c0*/  ISETP.NE.AND P0, PT, R3, 0x3, PT ;  /* 0x000000030300780c */ /* 0x000fda0003f05270 */
[----:B------:R-:W-:Y:S05]  /*113d0*/  @!P0 BRA `(.L_x_80) ;  /* 0x0000000000048947 */ /* 0x000fea0003800000 */
[----:B------:R-:W-:Y:S01]  /*113e0*/  BPT.TRAP 0x1 ;  /* 0x000000040000795c */ /* 0x000fe20000300000 */
.L_x_80:
[C---:B------:R-:W-:Y:S01]  /*113f0*/  LEA R5, R2.reuse, R7, 0x3 ;  /* 0x0000000702057211 */ /* 0x040fe200078e18ff */
[----:B------:R-:W-:Y:S01]  /*11400*/  VIADD R2, R2, 0x1 ;  /* 0x0000000102027836 */ /* 0x000fe20000000000 */
[----:B------:R-:W-:-:S04]  /*11410*/  SHF.L.U32 R4, R0, 0x1f, RZ ;  /* 0x0000001f00047819 */ /* 0x000fc800000006ff */
[----:B------:R-:W1:Y:S01]  /*11420*/  SYNCS.PHASECHK.TRANS64.TRYWAIT P1, [R5+URZ+0x38840], R4 ;  /* 0x03884004050075a7 */ /* 0x000e62000802017f */
[----:B------:R-:W-:-:S04]  /*11430*/  ISETP.NE.AND P2, PT, R2, 0x2, PT ;  /* 0x000000020200780c */ /* 0x000fc80003f45270 */
[----:B------:R-:W-:Y:S01]  /*11440*/  SEL R3, RZ, 0x1, P2 ;  /* 0x00000001ff037807 */ /* 0x000fe20001000000 */
[----:B-1----:R-:W-:Y:S08]  /*11450*/  @!P1 BRA `(.L_x_81) ;  /* 0x0000002c00c49947 */ /* 0x002ff00003800000 */
.L_x_167:
[----:B------:R-:W-:Y:S02]  /*11460*/  SEL R2, R2, RZ, P2 ;  /* 0x000000ff02027207 */ /* 0x000fe40001000000 */
[----:B------:R-:W-:Y:S01]  /*11470*/  LOP3.LUT R0, R0, R3, RZ, 0x3c, !PT ;  /* 0x0000000300007212 */ /* 0x000fe200078e3cff */
[----:B------:R-:W-:Y:S06]  /*11480*/  @!P0 BRA `(.L_x_82) ;  /* 0x0000000000048947 */ /* 0x000fec0003800000 */
[----:B------:R-:W-:Y:S01]  /*11490*/  BPT.TRAP 0x1 ;  /* 0x000000040000795c */ /* 0x000fe20000300000 */
.L_x_82:
[----:B------:R-:W-:Y:S01]  /*114a0*/  IMAD R3, R2, 0x8, R7 ;  /* 0x0000000802037824 */ /* 0x000fe200078e0207 */
[----:B------:R-:W-:-:S04]  /*114b0*/  SHF.L.U32 R0, R0, 0x1f, RZ ;  /* 0x0000001f00007819 */ /* 0x000fc800000006ff */
[----:B------:R-:W2:Y:S02]  /*114c0*/  SYNCS.PHASECHK.TRANS64.TRYWAIT P1, [R3+URZ+0x38840], R0 ;  /* 0x03884000030075a7 */ /* 0x000ea4000802017f */
[----:B--2---:R-:W-:Y:S05]  /*114d0*/  @!P1 BRA `(.L_x_83) ;  /* 0x0000002c00b89947 */ /* 0x004fea0003800000 */
.L_x_168:
[----:B------:R-:W-:Y:S05]  /*114e0*/  @!P0 BRA `(.L_x_84) ;  /* 0x0000000000048947 */ /* 0x000fea0003800000 */
[----:B------:R-:W-:Y:S01]  /*114f0*/  BPT.TRAP 0x1 ;  /* 0x000000040000795c */ /* 0x000fe20000300000 */
.L_x_84:
[----:B------:R-:W3:Y:S02]  /*11500*/  SYNCS.PHASECHK.TRANS64.TRYWAIT P1, [R5+URZ+0x38860], R4 ;  /* 0x03886004050075a7 */ /* 0x000ee4000802017f */
[----:B---3--:R-:W-:Y:S05]  /*11510*/  @!P1 BRA `(.L_x_85) ;  /* 0x0000002c00bc9947 */ /* 0x008fea0003800000 */
.L_x_169:
[----:B------:R-:W-:Y:S05]  /*11520*/  @!P0 BRA `(.L_x_86) ;  /* 0x0000000000048947 */ /* 0x000fea0003800000 */
[----:B------:R-:W-:Y:S01]  /*11530*/  BPT.TRAP 0x1 ;  /* 0x000000040000795c */ /* 0x000fe20000300000 */
.L_x_86:
[----:B----4-:R4:W0:Y:S02]  /*11540*/  SYNCS.PHASECHK.TRANS64.TRYWAIT P0, [R3+URZ+0x38860], R0 ;  /* 0x03886000030075a7 */ /* 0x010824000800017f */
[----:B0-----:R-:W-:Y:S05]  /*11550*/  @!P0 NANOSLEEP.SYNCS 0x989680 ;  /* 0x009896800000895d */ /* 0x001fea0003900000 */
[----:B------:R-:W0:Y:S02]  /*11560*/  @!P0 SYNCS.PHASECHK.TRANS64 P0, [R3+URZ+0x38860], R0 ;  /* 0x03886000030085a7 */ /* 0x000e24000800007f */
[----:B0-----:R-:W-:Y:S05]  /*11570*/  @!P0 BRA `(.L_x_86) ;  /* 0xfffffffc00f08947 */ /* 0x001fea000383ffff */
.L_x_8:
[----:B------:R-:W-:Y:S05]  /*11580*/  BSYNC B6 ;  /* 0x0000000000067941 */ /* 0x000fea0003800000 */
.L_x_5:
[----:B------:R-:W-:Y:S05]  /*11590*/  EXIT ;  /* 0x000000000000794d */ /* 0x000fea0003800000 */
.L_x_12:
[----:B------:R-:W-:-:S13]  /*115a0*/  R2UR UR4, R16 ;  /* 0x00000000100472ca */ /* 0x000fda00000e0000 */
[----:B0-----:R-:W-:-:S04]  /*115b0*/  MOV R3, UR4 ;  /* 0x0000000400037c02 */ /* 0x001fc80008000f00 */
[----:B------:R0:W1:Y:S03]  /*115c0*/  SYNCS.PHASECHK.TRANS64.TRYWAIT P0, [R3+URZ+0x38800], R0 ;  /* 0x03880000030075a7 */ /* 0x000066000800017f */
[----:B-1----:R-:W-:Y:S05]  /*115d0*/  @!P0 NANOSLEEP.SYNCS 0x989680 ;  /* 0x009896800000895d */ /* 0x002fea0003900000 */
[----:B------:R-:W1:Y:S02]  /*115e0*/  @!P0 SYNCS.PHASECHK.TRANS64 P0, [R3+URZ+0x38800], R0 ;  /* 0x03880000030085a7 */ /* 0x000e64000800007f */
[----:B-1----:R-:W-:Y:S05]  /*115f0*/  @!P0 BRA `(.L_x_12) ;  /* 0xfffffffc00e88947 */ /* 0x002fea000383ffff */
[----:B------:R-:W-:Y:S05]  /*11600*/  BRA `(.L_x_87) ;  /* 0xfffffefc00987947 */ /* 0x000fea000383ffff */
.L_x_16:
[----:B------:R-:W-:-:S13]  /*11610*/  R2UR UR4, R16 ;  /* 0x00000000100472ca */ /* 0x000fda00000e0000 */
[----:B0-----:R-:W-:-:S04]  /*11620*/  IMAD.U32 R3, RZ, RZ, UR4 ;  /* 0x00000004ff037e24 */ /* 0x001fc8000f8e00ff */
[----:B------:R0:W2:Y:S03]  /*11630*/  SYNCS.PHASECHK.TRANS64.TRYWAIT P1, [R3+URZ+0x38830], R0 ;  /* 0x03883000030075a7 */ /* 0x0000a6000802017f */
[----:B--2---:R-:W-:Y:S05]  /*11640*/  @!P1 NANOSLEEP.SYNCS 0x989680 ;  /* 0x009896800000995d */ /* 0x004fea0003900000 */
[----:B------:R-:W2:Y:S02]  /*11650*/  @!P1 SYNCS.PHASECHK.TRANS64 P1, [R3+URZ+0x38830], R0 ;  /* 0x03883000030095a7 */ /* 0x000ea4000802007f */
[----:B--2---:R-:W-:Y:S05]  /*11660*/  @!P1 BRA `(.L_x_16) ;  /* 0xfffffffc00e89947 */ /* 0x004fea000383ffff */
[----:B------:R-:W-:Y:S05]  /*11670*/  BRA `(.L_x_15) ;  /* 0xfffffefc00c07947 */ /* 0x000fea000383ffff */
.L_x_22:
[----:B------:R-:W-:-:S13]  /*11680*/  R2UR UR6, R213 ;  /* 0x00000000d50672ca */ /* 0x000fda00000e0000 */
[----:B-1----:R-:W-:-:S04]  /*11690*/  IMAD.U32 R6, RZ, RZ, UR6 ;  /* 0x00000006ff067e24 */ /* 0x002fc8000f8e00ff */
[----:B------:R1:W2:Y:S03]  /*116a0*/  SYNCS.PHASECHK.TRANS64.TRYWAIT P1, [R6+URZ+0x38830], R3 ;  /* 0x03883003060075a7 */ /* 0x0002a6000802017f */
[----:B--2---:R-:W-:Y:S05]  /*116b0*/  @!P1 NANOSLEEP.SYNCS 0x989680 ;  /* 0x009896800000995d */ /* 0x004fea0003900000 */
[----:B------:R-:W2:Y:S02]  /*116c0*/  @!P1 SYNCS.PHASECHK.TRANS64 P1, [R6+URZ+0x38830], R3 ;  /* 0x03883003060095a7 */ /* 0x000ea4000802007f */
[----:B--2---:R-:W-:Y:S05]  /*116d0*/  @!P1 BRA `(.L_x_22) ;  /* 0xfffffffc00e89947 */ /* 0x004fea000383ffff */
[----:B------:R-:W-:Y:S05]  /*116e0*/  BRA `(.L_x_21) ;  /* 0xffffff4400b47947 */ /* 0x000fea000383ffff */
.L_x_26:
[----:B-1----:R-:W-:-:S04]  /*116f0*/  MOV R3, UR6 ;  /* 0x0000000600037c02 */ /* 0x002fc80008000f00 */
[----:B------:R1:W2:Y:S03]  /*11700*/  SYNCS.PHASECHK.TRANS64.TRYWAIT P1, [R3+URZ+0x38850], R0 ;  /* 0x03885000030075a7 */ /* 0x0002a6000802017f */
[----:B--2---:R-:W-:Y:S05]  /*11710*/  @!P1 NANOSLEEP.SYNCS 0x989680 ;  /* 0x009896800000995d */ /* 0x004fea0003900000 */
[----:B------:R-:W2:Y:S02]  /*11720*/  @!P1 SYNCS.PHASECHK.TRANS64 P1, [R3+URZ+0x38850], R0 ;  /* 0x03885000030095a7 */ /* 0x000ea4000802007f */
[----:B--2---:R-:W-:Y:S05]  /*11730*/  @!P1 BRA `(.L_x_26) ;  /* 0xfffffffc00ec9947 */ /* 0x004fea000383ffff */
[----:B------:R-:W-:Y:S05]  /*11740*/  BRA `(.L_x_25) ;  /* 0xffffff6c00f47947 */ /* 0x000fea000383ffff */
.L_x_33:
[----:B-1----:R-:W-:-:S04]  /*11750*/  IMAD.U32 R5, RZ, RZ, UR5 ;  /* 0x00000005ff057e24 */ /* 0x002fc8000f8e00ff */
[----:B------:R1:W2:Y:S03]  /*11760*/  SYNCS.PHASECHK.TRANS64.TRYWAIT P1, [R5+URZ+0x38850], R0 ;  /* 0x03885000050075a7 */ /* 0x0002a6000802017f */
[----:B--2---:R-:W-:Y:S05]  /*11770*/  @!P1 NANOSLEEP.SYNCS 0x989680 ;  /* 0x009896800000995d */ /* 0x004fea0003900000 */
[----:B------:R-:W2:Y:S02]  /*11780*/  @!P1 SYNCS.PHASECHK.TRANS64 P1, [R5+URZ+0x38850], R0 ;  /* 0x03885000050095a7 */ /* 0x000ea4000802007f */
[----:B--2---:R-:W-:Y:S05]  /*11790*/  @!P1 BRA `(.L_x_33) ;  /* 0xfffffffc00ec9947 */ /* 0x004fea000383ffff */
[----:B------:R-:W-:Y:S05]  /*117a0*/  BRA `(.L_x_32) ;  /* 0xffffff8c00647947 */ /* 0x000fea000383ffff */
.L_x_45:
[----:B------:R-:W-:Y:S01]  /*117b0*/  IMAD.MOV.U32 R13, RZ, RZ, R18 ;  /* 0x000000ffff0d7224 */ /* 0x000fe200078e0012 */
[----:B------:R-:W-:Y:S01]  /*117c0*/  MOV R12, RZ ;  /* 0x000000ff000c7202 */ /* 0x000fe20000000f00 */
[----:B------:R-:W-:Y:S02]  /*117d0*/  IMAD.MOV.U32 R11, RZ, RZ, 0x1f ;  /* 0x0000001fff0b7424 */ /* 0x000fe400078e00ff */
[----:B------:R-:W-:-:S07]  /*117e0*/  IMAD.MOV.U32 R15, RZ, RZ, -0x1 ;  /* 0xffffffffff0f7424 */ /* 0x000fce00078e00ff */
[----:B-----5:R-:W-:Y:S05]  /*117f0*/  WARPSYNC.COLLECTIVE R15, `(.L_x_88) ;  /* 0x000000000f087348 */ /* 0x020fea0003c00000 */
[----:B------:R0:W1:Y:S02]  /*11800*/  SHFL.IDX P6, R14, R13, R12, R11 ;  /* 0x0000000c0d0e7389 */ /* 0x00006400000c000b */
[----:B01---5:R-:W-:Y:S01]  /*11810*/  ENDCOLLECTIVE ;  /* 0x000000000000791b */ /* 0x023fe20003800000 */
.L_x_88:
[----:B------:R-:W-:Y:S05]  /*11820*/  BRA `(.L_x_89) ;  /* 0xffffffc800b87947 */ /* 0x000fea000383ffff */
.L_x_47:
[----:B0-----:R-:W-:-:S04]  /*11830*/  MOV R3, UR42 ;  /* 0x0000002a00037c02 */ /* 0x001fc80008000f00 */
[----:B------:R0:W1:Y:S03]  /*11840*/  SYNCS.PHASECHK.TRANS64.TRYWAIT P0, [R3+URZ+0x38840], R2 ;  /* 0x03884002030075a7 */ /* 0x000066000800017f */
[----:B-1----:R-:W-:Y:S05]  /*11850*/  @!P0 NANOSLEEP.SYNCS 0x989680 ;  /* 0x009896800000895d */ /* 0x002fea0003900000 */
[----:B------:R-:W1:Y:S02]  /*11860*/  @!P0 SYNCS.PHASECHK.TRANS64 P0, [R3+URZ+0x38840], R2 ;  /* 0x03884002030085a7 */ /* 0x000e64000800007f */
[----:B-1----:R-:W-:Y:S05]  /*11870*/  @!P0 BRA `(.L_x_47) ;  /* 0xfffffffc00ec8947 */ /* 0x002fea000383ffff */
[----:B------:R-:W-:Y:S05]  /*11880*/  BRA `(.L_x_90) ;  /* 0xffffffcc00c87947 */ /* 0x000fea000383ffff */
.L_x_48:
[----:B------:R-:W-:Y:S01]  /*11890*/  BSSY B0, `(.L_x_91) ;  /* 0x0000008000007945 */ /* 0x000fe20003800000 */
[----:B------:R-:W-:Y:S01]  /*118a0*/  IMAD.MOV.U32 R13, RZ, RZ, R7 ;  /* 0x000000ffff0d7224 */ /* 0x000fe200078e0007 */
[----:B------:R-:W-:Y:S01]  /*118b0*/  MOV R11, 0x181f ;  /* 0x0000181f000b7802 */ /* 0x000fe20000000f00 */
[----:B------:R-:W-:Y:S02]  /*118c0*/  IMAD.MOV.U32 R12, RZ, RZ, RZ ;  /* 0x000000ffff0c7224 */ /* 0x000fe400078e00ff */
[----:B------:R-:W-:-:S07]  /*118d0*/  IMAD.MOV.U32 R15, RZ, RZ, -0x1 ;  /* 0xffffffffff0f7424 */ /* 0x000fce00078e00ff */
[----:B------:R-:W-:Y:S05]  /*118e0*/  WARPSYNC.COLLECTIVE R15, `(.L_x_92) ;  /* 0x000000000f087348 */ /* 0x000fea0003c00000 */
[----:B------:R0:W1:Y:S02]  /*118f0*/  SHFL.IDX P6, R14, R13, R12, R11 ;  /* 0x0000000c0d0e7389 */ /* 0x00006400000c000b */
[----:B01----:R-:W-:Y:S01]  /*11900*/  ENDCOLLECTIVE ;  /* 0x000000000000791b */ /* 0x003fe20003800000 */
.L_x_92:
[----:B------:R-:W-:Y:S05]  /*11910*/  BSYNC B0 ;  /* 0x0000000000007941 */ /* 0x000fea0003800000 */
.L_x_91:
[----:B------:R-:W-:Y:S01]  /*11920*/  MOV R13, R0 ;  /* 0x00000000000d7202 */ /* 0x000fe20000000f00 */
[----:B------:R-:W-:Y:S01]  /*11930*/  IMAD.MOV.U32 R12, RZ, RZ, RZ ;  /* 0x000000ffff0c7224 */ /* 0x000fe200078e00ff */
[----:B------:R-:W-:Y:S01]  /*11940*/  MOV R15, 0xffffffff ;  /* 0xffffffff000f7802 */ /* 0x000fe20000000f00 */
[----:B------:R-:W-:Y:S01]  /*11950*/  IMAD.MOV.U32 R11, RZ, RZ, 0x181f ;  /* 0x0000181fff0b7424 */ /* 0x000fe200078e00ff */
[C---:B------:R-:W-:Y:S01]  /*11960*/  LOP3.LUT P4, RZ, R16.reuse, 0x10, RZ, 0xc0, !PT ;  /* 0x0000001010ff7812 */ /* 0x040fe2000788c0ff */
[----:B------:R-:W-:Y:S01]  /*11970*/  IMAD.MOV.U32 R5, RZ, RZ, R14 ;  /* 0x000000ffff057224 */ /* 0x000fe200078e000e */
[----:B------:R-:W-:-:S13]  /*11980*/  LOP3.LUT P3, RZ, R16, 0x8, RZ, 0xc0, !PT ;  /* 0x0000000810ff7812 */ /* 0x000fda000786c0ff */
[----:B------:R-:W-:Y:S05]  /*11990*/  WARPSYNC.COLLECTIVE R15, `(.L_x_93) ;  /* 0x000000000f087348 */ /* 0x000fea0003c00000 */
[----:B------:R0:W1:Y:S02]  /*119a0*/  SHFL.IDX P6, R14, R13, R12, R11 ;  /* 0x0000000c0d0e7389 */ /* 0x00006400000c000b */
[----:B01----:R-:W-:Y:S01]  /*119b0*/  ENDCOLLECTIVE ;  /* 0x000000000000791b */ /* 0x003fe20003800000 */
.L_x_93:
[C---:B------:R-:W-:Y:S01]  /*119c0*/  LOP3.LUT P2, RZ, R16.reuse, 0x4, RZ, 0xc0, !PT ;  /* 0x0000000410ff7812 */ /* 0x040fe2000784c0ff */
[----:B------:R-:W-:Y:S01]  /*119d0*/  ULDC.64 UR4, c[0x0][0x208] ;  /* 0x0000820000047ab9 */ /* 0x000fe20000000a00 */
[----:B------:R-:W-:Y:S02]  /*119e0*/  LOP3.LUT P1, RZ, R16, 0x2, RZ, 0xc0, !PT ;  /* 0x0000000210ff7812 */ /* 0x000fe4000782c0ff */
[----:B------:R-:W-:Y:S01]  /*119f0*/  @P0 LEA R9, R31, UR42, 0x1 ;  /* 0x0000002a1f090c11 */ /* 0x000fe2000f8e08ff */
[----:B------:R-:W-:Y:S01]  /*11a00*/  IMAD.MOV.U32 R13, RZ, RZ, R7 ;  /* 0x000000ffff0d7224 */ /* 0x000fe200078e0007 */
[----:B------:R-:W-:Y:S01]  /*11a10*/  MOV R12, 0x1 ;  /* 0x00000001000c7802 */ /* 0x000fe20000000f00 */
[----:B------:R-:W-:-:S04]  /*11a20*/  IMAD.MOV.U32 R4, RZ, RZ, R14 ;  /* 0x000000ffff047224 */ /* 0x000fc800078e000e */
[----:B------:R-:W-:-:S05]  /*11a30*/  @P0 IMAD.WIDE.U32 R4, R22, 0x2, R4 ;  /* 0x0000000216040825 */ /* 0x000fca00078e0004 */
[----:B------:R-:W-:Y:S01]  /*11a40*/  @!PT LDS RZ, [RZ] ;  /* 0x00000000fffff984 */ /* 0x000fe20000000800 */
[----:B------:R-:W-:Y:S01]  /*11a50*/  @!PT LDS RZ, [RZ] ;  /* 0x00000000fffff984 */ /* 0x000fe20000000800 */
[----:B------:R-:W-:Y:S01]  /*11a60*/  @!PT LDS RZ, [RZ] ;  /* 0x00000000fffff984 */ /* 0x000fe20000000800 */
[----:B------:R0:W-:Y:S04]  /*11a70*/  @P0 LDGSTS.E.BYPASS.LTC128B.128 [R9+0x24400], desc[UR4][R4.64], !P4 ;  /* 0x2440000004090fae */ /* 0x0001e8000e101d44 */
[----:B------:R0:W-:Y:S04]  /*11a80*/  @P0 LDGSTS.E.BYPASS.LTC128B.128 [R9+0x26c00], desc[UR4][R4.64+0x80], !P3 ;  /* 0x26c0008004090fae */ /* 0x0001e8000d901d44 */
[----:B------:R0:W-:Y:S04]  /*11a90*/  @P0 LDGSTS.E.BYPASS.LTC128B.128 [R9+0x29400], desc[UR4][R4.64+0x100], !P2 ;  /* 0x2940010004090fae */ /* 0x0001e8000d101d44 */
[----:B------:R0:W-:Y:S01]  /*11aa0*/  @P0 LDGSTS.E.BYPASS.LTC128B.128 [R9+0x2bc00], desc[UR4][R4.64+0x180], !P1 ;  /* 0x2bc0018004090fae */ /* 0x0001e2000c901d44 */
[----:B------:R-:W-:-:S13]  /*11ab0*/  ISETP.GE.AND P0, PT, R6, 0x11, PT ;  /* 0x000000110600780c */ /* 0x000fda0003f06270 */
[----:B0-----:R-:W-:Y:S05]  /*11ac0*/  WARPSYNC.COLLECTIVE R15, `(.L_x_94) ;  /* 0x000000000f087348 */ /* 0x001fea0003c00000 */
[----:B------:R1:W2:Y:S02]  /*11ad0*/  SHFL.IDX P6, R14, R13, R12, R11 ;  /* 0x0000000c0d0e7389 */ /* 0x0002a400000c000b */
[----:B012---:R-:W-:Y:S01]  /*11ae0*/  ENDCOLLECTIVE ;  /* 0x000000000000791b */ /* 0x007fe20003800000 */
.L_x_94:
[----:B------:R-:W-:Y:S01]  /*11af0*/  @P0 LEA R21, R31, UR42, 0x1 ;  /* 0x0000002a1f150c11 */ /* 0x000fe2000f8e08ff */
[----:B------:R-:W-:Y:S02]  /*11b00*/  IMAD.MOV.U32 R13, RZ, RZ, R0 ;  /* 0x000000ffff0d7224 */ /* 0x000fe400078e0000 */
[----:B------:R-:W-:-:S07]  /*11b10*/  IMAD.MOV.U32 R3, RZ, RZ, R14 ;  /* 0x000000ffff037224 */ /* 0x000fce00078e000e */
[----:B------:R-:W-:Y:S05]  /*11b20*/  WARPSYNC.COLLECTIVE R15, `(.L_x_95) ;  /* 0x000000000f087348 */ /* 0x000fea0003c00000 */
[----:B------:R0:W1:Y:S02]  /*11b30*/  SHFL.IDX P6, R14, R13, R12, R11 ;  /* 0x0000000c0d0e7389 */ /* 0x00006400000c000b */
[----:B01----:R-:W-:Y:S01]  /*11b40*/  ENDCOLLECTIVE ;  /* 0x000000000000791b */ /* 0x003fe20003800000 */
.L_x_95:
[----:B------:R-:W-:Y:S01]  /*11b50*/  ULDC.64 UR4, c[0x0][0x208] ;  /* 0x0000820000047ab9 */ /* 0x000fe20000000a00 */
[----:B------:R-:W-:Y:S02]  /*11b60*/  IMAD.MOV.U32 R13, RZ, RZ, R7 ;  /* 0x000000ffff0d7224 */ /* 0x000fe400078e0007 */
[----:B------:R-:W-:Y:S01]  /*11b70*/  IMAD.MOV.U32 R12, RZ, RZ, 0x2 ;  /* 0x00000002ff0c7424 */ /* 0x000fe200078e00ff */
[----:B------:R-:W-:-:S05]  /*11b80*/  MOV R2, R14 ;  /* 0x0000000e00027202 */ /* 0x000fca0000000f00 */
        /* <DEDUP_REMOVED lines=12> */
.L_x_96:
[----:B------:R-:W-:Y:S01]  /*11c50*/  @P0 LEA R9, R31, UR42, 0x1 ;  /* 0x0000002a1f090c11 */ /* 0x000fe2000f8e08ff */
[----:B------:R-:W-:Y:S01]  /*11c60*/  IMAD.MOV.U32 R13, RZ, RZ, R0 ;  /* 0x000000ffff0d7224 */ /* 0x000fe200078e0000 */
[----:B------:R-:W-:-:S07]  /*11c70*/  MOV R5, R14 ;  /* 0x0000000e00057202 */ /* 0x000fce0000000f00 */
[----:B------:R-:W-:Y:S05]  /*11c80*/  WARPSYNC.COLLECTIVE R15, `(.L_x_97) ;  /* 0x000000000f087348 */ /* 0x000fea0003c00000 */
[----:B------:R0:W1:Y:S02]  /*11c90*/  SHFL.IDX P6, R14, R13, R12, R11 ;  /* 0x0000000c0d0e7389 */ /* 0x00006400000c000b */
[----:B01----:R-:W-:Y:S01]  /*11ca0*/  ENDCOLLECTIVE ;  /* 0x000000000000791b */ /* 0x003fe20003800000 */
.L_x_97:
[----:B------:R-:W-:Y:S01]  /*11cb0*/  ULDC.64 UR4, c[0x0][0x208] ;  /* 0x0000820000047ab9 */ /* 0x000fe20000000a00 */
[----:B------:R-:W-:Y:S01]  /*11cc0*/  MOV R13, R7 ;  /* 0x00000007000d7202 */ /* 0x000fe20000000f00 */
[----:B------:R-:W-:Y:S02]  /*11cd0*/  IMAD.MOV.U32 R12, RZ, RZ, 0x3 ;  /* 0x00000003ff0c7424 */ /* 0x000fe400078e00ff */
        /* <DEDUP_REMOVED lines=13> */
.L_x_98:
[----:B------:R-:W-:Y:S02]  /*11db0*/  @P0 LEA R21, R31, UR42, 0x1 ;  /* 0x0000002a1f150c11 */ /* 0x000fe4000f8e08ff */
[----:B------:R-:W-:Y:S01]  /*11dc0*/  MOV R13, R0 ;  /* 0x00000000000d7202 */ /* 0x000fe20000000f00 */
[----:B------:R-:W-:-:S07]  /*11dd0*/  IMAD.MOV.U32 R3, RZ, RZ, R14 ;  /* 0x000000ffff037224 */ /* 0x000fce00078e000e */
[----:B------:R-:W-:Y:S05]  /*11de0*/  WARPSYNC.COLLECTIVE R15, `(.L_x_99) ;  /* 0x000000000f087348 */ /* 0x000fea0003c00000 */
[----:B------:R0:W1:Y:S02]  /*11df0*/  SHFL.IDX P6, R14, R13, R12, R11 ;  /* 0x0000000c0d0e7389 */ /* 0x00006400000c000b */
[----:B01----:R-:W-:Y:S01]  /*11e00*/  ENDCOLLECTIVE ;  /* 0x000000000000791b */ /* 0x003fe20003800000 */
.L_x_99:
[----:B------:R-:W-:Y:S01]  /*11e10*/  ULDC.64 UR4, c[0x0][0x208] ;  /* 0x0000820000047ab9 */ /* 0x000fe20000000a00 */
        /* <DEDUP_REMOVED lines=10> */
[----:B------:R0:W-:Y:S02]  /*11ec0*/  @P0 LDGSTS.E.BYPASS.LTC128B.128 [R21+0x2d400], desc[UR4][R2.64+0x180], !P1 ;  /* 0x2d40018002150fae */ /* 0x0001e4000c901d44 */
[----:B0-----:R-:W-:Y:S05]  /*11ed0*/  WARPSYNC.COLLECTIVE R15, `(.L_x_100) ;  /* 0x000000000f087348 */ /* 0x001fea0003c00000 */
[----:B------:R1:W2:Y:S02]  /*11ee0*/  SHFL.IDX P6, R14, R13, R12, R11 ;  /* 0x0000000c0d0e7389 */ /* 0x0002a400000c000b */
[----:B012---:R-:W-:Y:S01]  /*11ef0*/  ENDCOLLECTIVE ;  /* 0x000000000000791b */ /* 0x007fe20003800000 */
.L_x_100:
[----:B------:R-:W-:Y:S02]  /*11f00*/  IMAD.MOV.U32 R13, RZ, RZ, R0 ;  /* 0x000000ffff0d7224 */ /* 0x000fe400078e0000 */
[----:B------:R-:W-:-:S07]  /*11f10*/  IMAD.MOV.U32 R4, RZ, RZ, R14 ;  /* 0x000000ffff047224 */ /* 0x000fce00078e000e */
[----:B------:R-:W-:Y:S05]  /*11f20*/  WARPSYNC.COLLECTIVE R15, `(.L_x_101) ;  /* 0x000000000f087348 */ /* 0x000fea0003c00000 */
[----:B------:R0:W1:Y:S02]  /*11f30*/  SHFL.IDX P6, R14, R13, R12, R11 ;  /* 0x0000000c0d0e7389 */ /* 0x00006400000c000b */
[----:B01----:R-:W-:Y:S01]  /*11f40*/  ENDCOLLECTIVE ;  /* 0x000000000000791b */ /* 0x003fe20003800000 */
.L_x_101:
[----:B------:R-:W-:Y:S05]  /*11f50*/  BRA `(.L_x_102) ;  /* 0xffffffcc003c7947 */ /* 0x000fea000383ffff */
.L_x_53:
[----:B------:R-:W-:Y:S01]  /*11f60*/  MOV R13, R8 ;  /* 0x00000008000d7202 */ /* 0x000fe20000000f00 */
[----:B------:R-:W-:Y:S01]  /*11f70*/  IMAD.MOV.U32 R12, RZ, RZ, RZ ;  /* 0x000000ffff0c7224 */ /* 0x000fe200078e00ff */
[----:B------:R-:W-:Y:S01]  /*11f80*/  MOV R15, 0xffffffff ;  /* 0xffffffff000f7802 */ /* 0x000fe20000000f00 */
[----:B------:R-:W-:Y:S02]  /*11f90*/  IMAD.MOV.U32 R11, RZ, RZ, 0x181f ;  /* 0x0000181fff0b7424 */ /* 0x000fe400078e00ff */
[----:B------:R-:W-:-:S07]  /*11fa0*/  IMAD R7, R23, 0x80, R27 ;  /* 0x0000008017077824 */ /* 0x000fce00078e021b */
[----:B------:R-:W-:Y:S05]  /*11fb0*/  WARPSYNC.COLLECTIVE R15, `(.L_x_103) ;  /* 0x000000000f087348 */ /* 0x000fea0003c00000 */
[----:B------:R0:W1:Y:S02]  /*11fc0*/  SHFL.IDX P6, R14, R13, R12, R11 ;  /* 0x0000000c0d0e7389 */ /* 0x00006400000c000b */
[----:B01----:R-:W-:Y:S01]  /*11fd0*/  ENDCOLLECTIVE ;  /* 0x000000000000791b */ /* 0x003fe20003800000 */
.L_x_103:
[----:B------:R-:W-:Y:S02]  /*11fe0*/  VIADD R5, R7, 0x10 ;  /* 0x0000001007057836 */ /* 0x000fe40000000000 */
[----:B------:R-:W-:Y:S02]  /*11ff0*/  IMAD.MOV.U32 R13, RZ, RZ, R6 ;  /* 0x000000ffff0d7224 */ /* 0x000fe400078e0006 */
[----:B------:R-:W-:-:S07]  /*12000*/  IMAD.MOV.U32 R3, RZ, RZ, R14 ;  /* 0x000000ffff037224 */ /* 0x000fce00078e000e */
[----:B------:R-:W-:Y:S05]  /*12010*/  WARPSYNC.COLLECTIVE R15, `(.L_x_104) ;  /* 0x000000000f087348 */ /* 0x000fea0003c00000 */
[----:B------:R0:W1:Y:S02]  /*12020*/  SHFL.IDX P6, R14, R13, R12, R11 ;  /* 0x0000000c0d0e7389 */ /* 0x00006400000c000b */
[----:B01----:R-:W-:Y:S01]  /*12030*/  ENDCOLLECTIVE ;  /* 0x000000000000791b */ /* 0x003fe20003800000 */
.L_x_104:
[----:B------:R-:W-:Y:S01]  /*12040*/  ULDC UR4, c[0x0][0x288] ;  /* 0x0000a20000047ab9 */ /* 0x000fe20000000800 */
[----:B------:R-:W-:Y:S01]  /*12050*/  ULDC.64 UR6, c[0x0][0x208] ;  /* 0x0000820000067ab9 */ /* 0x000fe20000000a00 */
[----:B------:R-:W-:-:S05]  /*12060*/  IMAD R0, R0, UR4, RZ ;  /* 0x0000000400007c24 */ /* 0x000fca000f8e02ff */
[----:B------:R-:W-:Y:S02]  /*12070*/  ISETP.GE.AND P0, PT, R7, R0, PT ;  /* 0x000000000700720c */ /* 0x000fe40003f06270 */
[----:B------:R-:W-:Y:S01]  /*12080*/  MOV R13, R8 ;  /* 0x00000008000d7202 */ /* 0x000fe20000000f00 */
[----:B------:R-:W-:-:S10]  /*12090*/  IMAD.MOV.U32 R12, RZ, RZ, 0x1 ;  /* 0x00000001ff0c7424 */ /* 0x000fd400078e00ff */
[----:B------:R-:W-:Y:S02]  /*120a0*/  @!P0 LEA R9, R31, UR42, 0x1 ;  /* 0x0000002a1f098c11 */ /* 0x000fe4000f8e08ff */
[----:B------:R-:W-:-:S05]  /*120b0*/  MOV R2, R14 ;  /* 0x0000000e00027202 */ /* 0x000fca0000000f00 */
[----:B------:R-:W-:-:S05]  /*120c0*/  @!P0 IMAD.WIDE.U32 R2, R22, 0x2, R2 ;  /* 0x0000000216028825 */ /* 0x000fca00078e0002 */
[----:B------:R-:W-:Y:S01]  /*120d0*/  @!PT LDS RZ, [RZ] ;  /* 0x00000000fffff984 */ /* 0x000fe20000000800 */
[----:B------:R-:W-:Y:S01]  /*120e0*/  @!PT LDS RZ, [RZ] ;  /* 0x00000000fffff984 */ /* 0x000fe20000000800 */
[----:B------:R-:W-:Y:S01]  /*120f0*/  @!PT LDS RZ, [RZ] ;  /* 0x00000000fffff984 */ /* 0x000fe20000000800 */
[----:B------:R0:W-:Y:S04]  /*12100*/  @!P0 LDGSTS.E.BYPASS.LTC128B.128 [R9+0x14400], desc[UR6][R2.64], !P4 ;  /* 0x1440000002098fae */ /* 0x0001e8000e101d46 */
[----:B------:R0:W-:Y:S04]  /*12110*/  @!P0 LDGSTS.E.BYPASS.LTC128B.128 [R9+0x18400], desc[UR6][R2.64+0x80], !P3 ;  /* 0x1840008002098fae */ /* 0x0001e8000d901d46 */
[----:B------:R0:W-:Y:S04]  /*12120*/  @!P0 LDGSTS.E.BYPASS.LTC128B.128 [R9+0x1c400], desc[UR6][R2.64+0x100], !P2 ;  /* 0x1c40010002098fae */ /* 0x0001e8000d101d46 */
[----:B------:R0:W-:Y:S01]  /*12130*/  @!P0 LDGSTS.E.BYPASS.LTC128B.128 [R9+0x20400], desc[UR6][R2.64+0x180], !P1 ;  /* 0x2040018002098fae */ /* 0x0001e2000c901d46 */
[----:B------:R-:W-:-:S13]  /*12140*/  ISETP.GE.AND P0, PT, R5, R0, PT ;  /* 0x000000000500720c */ /* 0x000fda0003f06270 */
[----:B0-----:R-:W-:Y:S05]  /*12150*/  WARPSYNC.COLLECTIVE R15, `(.L_x_105) ;  /* 0x000000000f087348 */ /* 0x001fea0003c00000 */
[----:B------:R1:W2:Y:S02]  /*12160*/  SHFL.IDX P6, R14, R13, R12, R11 ;  /* 0x0000000c0d0e7389 */ /* 0x0002a400000c000b */
[----:B012---:R-:W-:Y:S01]  /*12170*/  ENDCOLLECTIVE ;  /* 0x000000000000791b */ /* 0x007fe20003800000 */
.L_x_105:
[----:B------:R-:W-:Y:S01]  /*12180*/  VIADD R3, R7, 0x20 ;  /* 0x0000002007037836 */ /* 0x000fe20000000000 */
[----:B------:R-:W-:Y:S02]  /*12190*/  @!P0 LEA R21, R31, UR42, 0x1 ;  /* 0x0000002a1f158c11 */ /* 0x000fe4000f8e08ff */
[----:B------:R-:W-:Y:S01]  /*121a0*/  MOV R13, R6 ;  /* 0x00000006000d7202 */ /* 0x000fe20000000f00 */
[----:B------:R-:W-:-:S07]  /*121b0*/  IMAD.MOV.U32 R5, RZ, RZ, R14 ;  /* 0x000000ffff057224 */ /* 0x000fce00078e000e */
[----:B------:R-:W-:Y:S05]  /*121c0*/  WARPSYNC.COLLECTIVE R15, `(.L_x_106) ;  /* 0x000000000f087348 */ /* 0x000fea0003c00000 */
[----:B------:R0:W1:Y:S02]  /*121d0*/  SHFL.IDX P6, R14, R13, R12, R11 ;  /* 0x0000000c0d0e7389 */ /* 0x00006400000c000b */
[----:B01----:R-:W-:Y:S01]  /*121e0*/  ENDCOLLECTIVE ;  /* 0x000000000000791b */ /* 0x003fe20003800000 */
.L_x_106:
[----:B------:R-:W-:Y:S01]  /*121f0*/  ULDC.64 UR4, c[0x0][0x208] ;  /* 0x0000820000047ab9 */ /* 0x000fe20000000a00 */
[----:B------:R-:W-:Y:S01]  /*12200*/  MOV R13, R8 ;  /* 0x00000008000d7202 */ /* 0x000fe20000000f00 */
[----:B------:R-:W-:Y:S02]  /*12210*/  IMAD.MOV.U32 R12, RZ, RZ, 0x2 ;  /* 0x00000002ff0c7424 */ /* 0x000fe400078e00ff */
[----:B------:R-:W-:-:S04]  /*12220*/  IMAD.MOV.U32 R4, RZ, RZ, R14 ;  /* 0x000000ffff047224 */ /* 0x000fc800078e000e */
        /* <DEDUP_REMOVED lines=12> */
.L_x_107:
[----:B------:R-:W-:Y:S01]  /*122f0*/  VIADD R5, R7, 0x30 ;  /* 0x0000003007057836 */ /* 0x000fe20000000000 */
[----:B------:R-:W-:Y:S02]  /*12300*/  @!P0 LEA R9, R31, UR42, 0x1 ;  /* 0x0000002a1f098c11 */ /* 0x000fe4000f8e08ff */
[----:B------:R-:W-:Y:S01]  /*12310*/  MOV R13, R6 ;  /* 0x00000006000d7202 */ /* 0x000fe20000000f00 */
[----:B------:R-:W-:-:S07]  /*12320*/  IMAD.MOV.U32 R3, RZ, RZ, R14 ;  /* 0x000000ffff037224 */ /* 0x000fce00078e000e */
[----:B------:R-:W-:Y:S05]  /*12330*/  WARPSYNC.COLLECTIVE R15, `(.L_x_108) ;  /* 0x000000000f087348 */ /* 0x000fea0003c00000 */
[----:B------:R0:W1:Y:S02]  /*12340*/  SHFL.IDX P6, R14, R13, R12, R11 ;  /* 0x0000000c0d0e7389 */ /* 0x00006400000c000b */
[----:B01----:R-:W-:Y:S01]  /*12350*/  ENDCOLLECTIVE ;  /* 0x000000000000791b */ /* 0x003fe20003800000 */
.L_x_108:
        /* <DEDUP_REMOVED lines=16> */
.L_x_109:
[----:B------:R-:W-:Y:S01]  /*12460*/  VIADD R3, R7, 0x40 ;  /* 0x0000004007037836 */ /* 0x000fe20000000000 */
[----:B------:R-:W-:Y:S02]  /*12470*/  @!P0 LEA R21, R31, UR42, 0x1 ;  /* 0x0000002a1f158c11 */ /* 0x000fe4000f8e08ff */
[----:B------:R-:W-:Y:S01]  /*12480*/  MOV R13, R6 ;  /* 0x00000006000d7202 */ /* 0x000fe20000000f00 */
[----:B------:R-:W-:-:S07]  /*12490*/  IMAD.MOV.U32 R5, RZ, RZ, R14 ;  /* 0x000000ffff057224 */ /* 0x000fce00078e000e */
[----:B------:R-:W-:Y:S05]  /*124a0*/  WARPSYNC.COLLECTIVE R15, `(.L_x_110) ;  /* 0x000000000f087348 */ /* 0x000fea0003c00000 */
[----:B------:R0:W1:Y:S02]  /*124b0*/  SHFL.IDX P6, R14, R13, R12, R11 ;  /* 0x0000000c0d0e7389 */ /* 0x00006400000c000b */
[----:B01----:R-:W-:Y:S01]  /*124c0*/  ENDCOLLECTIVE ;  /* 0x000000000000791b */ /* 0x003fe20003800000 */
.L_x_110:
        /* <DEDUP_REMOVED lines=16> */
.L_x_111:
[----:B------:R-:W-:Y:S01]  /*125d0*/  VIADD R5, R7, 0x50 ;  /* 0x0000005007057836 */ /* 0x000fe20000000000 */
[----:B------:R-:W-:Y:S02]  /*125e0*/  @!P0 LEA R9, R31, UR42, 0x1 ;  /* 0x0000002a1f098c11 */ /* 0x000fe4000f8e08ff */
[----:B------:R-:W-:Y:S01]  /*125f0*/  MOV R13, R6 ;  /* 0x00000006000d7202 */ /* 0x000fe20000000f00 */
[----:B------:R-:W-:-:S07]  /*12600*/  IMAD.MOV.U32 R3, RZ, RZ, R14 ;  /* 0x000000ffff037224 */ /* 0x000fce00078e000e */
[----:B------:R-:W-:Y:S05]  /*12610*/  WARPSYNC.COLLECTIVE R15, `(.L_x_112) ;  /* 0x000000000f087348 */ /* 0x000fea0003c00000 */
[----:B------:R0:W1:Y:S02]  /*12620*/  SHFL.IDX P6, R14, R13, R12, R11 ;  /* 0x0000000c0d0e7389 */ /* 0x00006400000c000b */
[----:B01----:R-:W-:Y:S01]  /*12630*/  ENDCOLLECTIVE ;  /* 0x000000000000791b */ /* 0x003fe20003800000 */
.L_x_112:
        /* <DEDUP_REMOVED lines=16> */
.L_x_113:
[----:B------:R-:W-:Y:S01]  /*12740*/  VIADD R3, R7, 0x60 ;  /* 0x0000006007037836 */ /* 0x000fe20000000000 */
[----:B------:R-:W-:Y:S02]  /*12750*/  @!P0 LEA R21, R31, UR42, 0x1 ;  /* 0x0000002a1f158c11 */ /* 0x000fe4000f8e08ff */
[----:B------:R-:W-:Y:S01]  /*12760*/  MOV R13, R6 ;  /* 0x00000006000d7202 */ /* 0x000fe20000000f00 */
[----:B------:R-:W-:-:S07]  /*12770*/  IMAD.MOV.U32 R5, RZ, RZ, R14 ;  /* 0x000000ffff057224 */ /* 0x000fce00078e000e */
[----:B------:R-:W-:Y:S05]  /*12780*/  WARPSYNC.COLLECTIVE R15, `(.L_x_114) ;  /* 0x000000000f087348 */ /* 0x000fea0003c00000 */
[----:B------:R0:W1:Y:S02]  /*12790*/  SHFL.IDX P6, R14, R13, R12, R11 ;  /* 0x0000000c0d0e7389 */ /* 0x00006400000c000b */
[----:B01----:R-:W-:Y:S01]  /*127a0*/  ENDCOLLECTIVE ;  /* 0x000000000000791b */ /* 0x003fe20003800000 */
.L_x_114:
        /* <DEDUP_REMOVED lines=16> */
.L_x_115:
[----:B------:R-:W-:Y:S02]  /*128b0*/  @!P0 LEA R9, R31, UR42, 0x1 ;  /* 0x0000002a1f098c11 */ /* 0x000fe4000f8e08ff */
[----:B------:R-:W-:Y:S01]  /*128c0*/  MOV R13, R6 ;  /* 0x00000006000d7202 */ /* 0x000fe20000000f00 */
[----:B------:R-:W-:-:S07]  /*128d0*/  IMAD.MOV.U32 R3, RZ, RZ, R14 ;  /* 0x000000ffff037224 */ /* 0x000fce00078e000e */
[----:B------:R-:W-:Y:S05]  /*128e0*/  WARPSYNC.COLLECTIVE R15, `(.L_x_116) ;  /* 0x000000000f087348 */ /* 0x000fea0003c00000 */
[----:B------:R0:W1:Y:S02]  /*128f0*/  SHFL.IDX P6, R14, R13, R12, R11 ;  /* 0x0000000c0d0e7389 */ /* 0x00006400000c000b */
[----:B01----:R-:W-:Y:S01]  /*12900*/  ENDCOLLECTIVE ;  /* 0x000000000000791b */ /* 0x003fe20003800000 */
.L_x_116:
[----:B------:R-:W-:Y:S01]  /*12910*/  ULDC.64 UR4, c[0x0][0x208] ;  /* 0x0000820000047ab9 */ /* 0x000fe20000000a00 */
[----:B------:R-:W-:Y:S01]  /*12920*/  IMAD.MOV.U32 R13, RZ, RZ, R8 ;  /* 0x000000ffff0d7224 */ /* 0x000fe200078e0008 */
[----:B------:R-:W-:Y:S01]  /*12930*/  MOV R12, 0x7 ;  /* 0x00000007000c7802 */ /* 0x000fe20000000f00 */
        /* <DEDUP_REMOVED lines=8> */
[----:B------:R0:W-:Y:S02]  /*129c0*/  @!P0 LDGSTS.E.BYPASS.LTC128B.128 [R9+0x23400], desc[UR4][R2.64+0x180], !P1 ;  /* 0x2340018002098fae */ /* 0x0001e4000c901d44 */
[----:B0-----:R-:W-:Y:S05]  /*129d0*/  WARPSYNC.COLLECTIVE R15, `(.L_x_117) ;  /* 0x000000000f087348 */ /* 0x001fea0003c00000 */
[----:B------:R1:W2:Y:S02]  /*129e0*/  SHFL.IDX P6, R14, R13, R12, R11 ;  /* 0x0000000c0d0e7389 */ /* 0x0002a400000c000b */
[----:B012---:R-:W-:Y:S01]  /*129f0*/  ENDCOLLECTIVE ;  /* 0x000000000000791b */ /* 0x007fe20003800000 */
.L_x_117:
[----:B------:R-:W-:Y:S02]  /*12a00*/  IMAD.MOV.U32 R13, RZ, RZ, R6 ;  /* 0x000000ffff0d7224 */ /* 0x000fe400078e0006 */
[----:B------:R-:W-:-:S07]  /*12a10*/  IMAD.MOV.U32 R8, RZ, RZ, R14 ;  /* 0x000000ffff087224 */ /* 0x000fce00078e000e */
[----:B------:R-:W-:Y:S05]  /*12a20*/  WARPSYNC.COLLECTIVE R15, `(.L_x_118) ;  /* 0x000000000f087348 */ /* 0x000fea0003c00000 */
[----:B------:R0:W1:Y:S02]  /*12a30*/  SHFL.IDX P6, R14, R13, R12, R11 ;  /* 0x0000000c0d0e7389 */ /* 0x00006400000c000b */
[----:B01----:R-:W-:Y:S01]  /*12a40*/  ENDCOLLECTIVE ;  /* 0x000000000000791b */ /* 0x003fe20003800000 */
.L_x_118:
[----:B------:R-:W-:Y:S05]  /*12a50*/  BRA `(.L_x_119) ;  /* 0xffffffcc00407947 */ /* 0x000fea000383ffff */
.L_x_56:
[----:B0-----:R-:W-:-:S04]  /*12a60*/  MOV R3, UR42 ;  /* 0x0000002a00037c02 */ /* 0x001fc80008000f00 */
[----:B------:R0:W1:Y:S03]  /*12a70*/  SYNCS.PHASECHK.TRANS64.TRYWAIT P0, [R3+URZ+0x38820], R0 ;  /* 0x03882000030075a7 */ /* 0x000066000800017f */
[----:B-1----:R-:W-:Y:S05]  /*12a80*/  @!P0 NANOSLEEP.SYNCS 0x989680 ;  /* 0x009896800000895d */ /* 0x002fea0003900000 */
[----:B------:R-:W1:Y:S02]  /*12a90*/  @!P0 SYNCS.PHASECHK.TRANS64 P0, [R3+URZ+0x38820], R0 ;  /* 0x03882000030085a7 */ /* 0x000e64000800007f */
[----:B-1----:R-:W-:Y:S05]  /*12aa0*/  @!P0 BRA `(.L_x_56) ;  /* 0xfffffffc00ec8947 */ /* 0x002fea000383ffff */
[----:B------:R-:W-:Y:S05]  /*12ab0*/  BRA `(.L_x_120) ;  /* 0xffffffcc00907947 */ /* 0x000fea000383ffff */
.L_x_60:
[----:B-1----:R1:W2:Y:S02]  /*12ac0*/  SYNCS.PHASECHK.TRANS64.TRYWAIT P0, [R19+URZ+0x38840], R2 ;  /* 0x03884002130075a7 */ /* 0x0022a4000800017f */
[----:B--2---:R-:W-:Y:S05]  /*12ad0*/  @!P0 NANOSLEEP.SYNCS 0x989680 ;  /* 0x009896800000895d */ /* 0x004fea0003900000 */
[----:B------:R-:W2:Y:S02]  /*12ae0*/  @!P0 SYNCS.PHASECHK.TRANS64 P0, [R19+URZ+0x38840], R2 ;  /* 0x03884002130085a7 */ /* 0x000ea4000800007f */
[----:B--2---:R-:W-:Y:S05]  /*12af0*/  @!P0 BRA `(.L_x_60) ;  /* 0xfffffffc00f08947 */ /* 0x004fea000383ffff */
[----:B------:R-:W-:Y:S05]  /*12b00*/  BRA `(.L_x_121) ;  /* 0xffffffd0009c7947 */ /* 0x000fea000383ffff */
.L_x_61:
        /* <DEDUP_REMOVED lines=8> */
.L_x_123:
[----:B------:R-:W-:Y:S05]  /*12b90*/  BSYNC B1 ;  /* 0x0000000000017941 */ /* 0x000fea0003800000 */
.L_x_122:
[----:B------:R-:W-:Y:S01]  /*12ba0*/  MOV R13, R24 ;  /* 0x00000018000d7202 */ /* 0x000fe20000000f00 */
[----:B------:R-:W-:Y:S01]  /*12bb0*/  IMAD.MOV.U32 R12, RZ, RZ, RZ ;  /* 0x000000ffff0c7224 */ /* 0x000fe200078e00ff */
[----:B------:R-:W-:Y:S01]  /*12bc0*/  MOV R15, 0xffffffff ;  /* 0xffffffff000f7802 */ /* 0x000fe20000000f00 */
[----:B------:R-:W-:Y:S01]  /*12bd0*/  IMAD.MOV.U32 R11, RZ, RZ, 0x181f ;  /* 0x0000181fff0b7424 */ /* 0x000fe200078e00ff */
[----:B------:R-:W-:Y:S01]  /*12be0*/  P2R R4, PR, RZ, 0x8 ;  /* 0x00000008ff047803 */ /* 0x000fe20000000000 */
[----:B------:R-:W-:Y:S01]  /*12bf0*/  IMAD.MOV.U32 R3, RZ, RZ, R14 ;  /* 0x000000ffff037224 */ /* 0x000fe200078e000e */
[----:B------:R-:W-:Y:S01]  /*12c00*/  LOP3.LUT P3, RZ, R16, 0x10, RZ, 0xc0, !PT ;  /* 0x0000001010ff7812 */ /* 0x000fe2000786c0ff */
[----:B------:R-:W-:-:S12]  /*12c10*/  IMAD.SHL.U32 R32, R22, 0x2, RZ ;  /* 0x0000000216207824 */ /* 0x000fd800078e00ff */
[----:B------:R-:W-:Y:S05]  /*12c20*/  WARPSYNC.COLLECTIVE R15, `(.L_x_124) ;  /* 0x000000000f087348 */ /* 0x000fea0003c00000 */
[----:B------:R0:W1:Y:S02]  /*12c30*/  SHFL.IDX P6, R14, R13, R12, R11 ;  /* 0x0000000c0d0e7389 */ /* 0x00006400000c000b */
[----:B01----:R-:W-:Y:S01]  /*12c40*/  ENDCOLLECTIVE ;  /* 0x000000000000791b */ /* 0x003fe20003800000 */
.L_x_124:
[----:B------:R-:W-:Y:S01]  /*12c50*/  P2R R6, PR, RZ, 0x4 ;  /* 0x00000004ff067803 */ /* 0x000fe20000000000 */
[----:B------:R-:W-:Y:S01]  /*12c60*/  ULDC.64 UR4, c[0x0][0x208] ;  /* 0x0000820000047ab9 */ /* 0x000fe20000000a00 */
[C---:B------:R-:W-:Y:S02]  /*12c70*/  LOP3.LUT P2, RZ, R16.reuse, 0x8, RZ, 0xc0, !PT ;  /* 0x0000000810ff7812 */ /* 0x040fe4000784c0ff */
[----:B------:R-:W-:Y:S02]  /*12c80*/  P2R R7, PR, RZ, 0x2 ;  /* 0x00000002ff077803 */ /* 0x000fe40000000000 */
[----:B------:R-:W-:Y:S02]  /*12c90*/  LOP3.LUT P1, RZ, R16, 0x4, RZ, 0xc0, !PT ;  /* 0x0000000410ff7812 */ /* 0x000fe4000782c0ff */
[----:B------:R-:W-:Y:S02]  /*12ca0*/  LEA R25, R25, UR42, 0x1 ;  /* 0x0000002a19197c11 */ /* 0x000fe4000f8e08ff */
[----:B------:R-:W-:Y:S01]  /*12cb0*/  MOV R13, R27 ;  /* 0x0000001b000d7202 */ /* 0x000fe20000000f00 */
[----:B------:R-:W-:Y:S01]  /*12cc0*/  IMAD.MOV.U32 R12, RZ, RZ, 0x1 ;  /* 0x00000001ff0c7424 */ /* 0x000fe200078e00ff */
[----:B------:R-:W-:-:S05]  /*12cd0*/  IADD3 R2, P0, R14, R32, RZ ;  /* 0x000000200e027210 */ /* 0x000fca0007f1e0ff */
[----:B------:R-:W-:-:S05]  /*12ce0*/  IMAD.X R3, RZ, RZ, R3, P0 ;  /* 0x000000ffff037224 */ /* 0x000fca00000e0603 */
[----:B------:R-:W-:Y:S01]  /*12cf0*/  @!PT LDS RZ, [RZ] ;  /* 0x00000000fffff984 */ /* 0x000fe20000000800 */
[----:B------:R-:W-:Y:S01]  /*12d00*/  @!PT LDS RZ, [RZ] ;  /* 0x00000000fffff984 */ /* 0x000fe20000000800 */
[----:B------:R-:W-:Y:S01]  /*12d10*/  @!PT LDS RZ, [RZ] ;  /* 0x00000000fffff984 */ /* 0x000fe20000000800 */
[----:B------:R0:W-:Y:S04]  /*12d20*/  LDGSTS.E.BYPASS.LTC128B.128 [R25+0x24400], desc[UR4][R2.64], !P3 ;  /* 0x2440000002197fae */ /* 0x0001e8000d901d44 */
[----:B------:R0:W-:Y:S04]  /*12d30*/  LDGSTS.E.BYPASS.LTC128B.128 [R25+0x26c00], desc[UR4][R2.64+0x80], !P2 ;  /* 0x26c0008002197fae */ /* 0x0001e8000d101d44 */
[----:B------:R0:W-:Y:S04]  /*12d40*/  LDGSTS.E.BYPASS.LTC128B.128 [R25+0x29400], desc[UR4][R2.64+0x100], !P1 ;  /* 0x2940010002197fae */ /* 0x0001e8000c901d44 */
[----:B------:R0:W-:Y:S02]  /*12d50*/  LDGSTS.E.BYPASS.LTC128B.128 [R25+0x2bc00], desc[UR4][R2.64+0x180], !P5 ;  /* 0x2bc0018002197fae */ /* 0x0001e4000e901d44 */
[----:B0-----:R-:W-:Y:S05]  /*12d60*/  WARPSYNC.COLLECTIVE R15, `(.L_x_125) ;  /* 0x000000000f087348 */ /* 0x001fea0003c00000 */
[----:B------:R1:W2:Y:S02]  /*12d70*/  SHFL.IDX P6, R14, R13, R12, R11 ;  /* 0x0000000c0d0e7389 */ /* 0x0002a400000c000b */
[----:B012---:R-:W-:Y:S01]  /*12d80*/  ENDCOLLECTIVE ;  /* 0x000000000000791b */ /* 0x007fe20003800000 */
.L_x_125:
[----:B------:R-:W-:Y:S01]  /*12d90*/  MOV R13, R24 ;  /* 0x00000018000d7202 */ /* 0x000fe20000000f00 */
[----:B------:R-:W-:-:S07]  /*12da0*/  IMAD.MOV.U32 R5, RZ, RZ, R14 ;  /* 0x000000ffff057224 */ /* 0x000fce00078e000e */
[----:B------:R-:W-:Y:S05]  /*12db0*/  WARPSYNC.COLLECTIVE R15, `(.L_x_126) ;  /* 0x000000000f087348 */ /* 0x000fea0003c00000 */
[----:B------:R0:W1:Y:S02]  /*12dc0*/  SHFL.IDX P6, R14, R13, R12, R11 ;  /* 0x0000000c0d0e7389 */ /* 0x00006400000c000b */
[----:B01----:R-:W-:Y:S01]  /*12dd0*/  ENDCOLLECTIVE ;  /* 0x000000000000791b */ /* 0x003fe20003800000 */
.L_x_126:
[----:B------:R-:W-:Y:S01]  /*12de0*/  ULDC.64 UR4, c[0x0][0x208] ;  /* 0x0000820000047ab9 */ /* 0x000fe20000000a00 */
[----:B------:R-:W-:Y:S01]  /*12df0*/  MOV R13, R27 ;  /* 0x0000001b000d7202 */ /* 0x000fe20000000f00 */
[----:B------:R-:W-:Y:S02]  /*12e00*/  IMAD.MOV.U32 R12, RZ, RZ, 0x2 ;  /* 0x00000002ff0c7424 */ /* 0x000fe400078e00ff */
[----:B------:R-:W-:-:S05]  /*12e10*/  IMAD.MOV.U32 R11, RZ, RZ, R14 ;  /* 0x000000ffff0b7224 */ /* 0x000fca00078e000e */
[----:B------:R-:W-:Y:S01]  /*12e20*/  IADD3 R2, P0, R11, R32, RZ ;  /* 0x000000200b027210 */ /* 0x000fe20007f1e0ff */
[----:B------:R-:W-:-:S04]  /*12e30*/  IMAD.MOV.U32 R11, RZ, RZ, 0x181f ;  /* 0x0000181fff0b7424 */ /* 0x000fc800078e00ff */
        /* <DEDUP_REMOVED lines=11> */
.L_x_127:
[----:B------:R-:W-:Y:S01]  /*12ef0*/  IMAD.MOV.U32 R13, RZ, RZ, R24 ;  /* 0x000000ffff0d7224 */ /* 0x000fe200078e0018 */
[----:B------:R-:W-:-:S07]  /*12f00*/  MOV R5, R14 ;  /* 0x0000000e00057202 */ /* 0x000fce0000000f00 */
[----:B------:R-:W-:Y:S05]  /*12f10*/  WARPSYNC.COLLECTIVE R15, `(.L_x_128) ;  /* 0x000000000f087348 */ /* 0x000fea0003c00000 */
[----:B------:R0:W1:Y:S02]  /*12f20*/  SHFL.IDX P6, R14, R13, R12, R11 ;  /* 0x0000000c0d0e7389 */ /* 0x00006400000c000b */
[----:B01----:R-:W-:Y:S01]  /*12f30*/  ENDCOLLECTIVE ;  /* 0x000000000000791b */ /* 0x003fe20003800000 */
.L_x_128:
[----:B------:R-:W-:Y:S01]  /*12f40*/  ULDC.64 UR4, c[0x0][0x208] ;  /* 0x0000820000047ab9 */ /* 0x000fe20000000a00 */
[----:B------:R-:W-:Y:S02]  /*12f50*/  IMAD.MOV.U32 R13, RZ, RZ, R27 ;  /* 0x000000ffff0d7224 */ /* 0x000fe400078e001b */
[----:B------:R-:W-:Y:S02]  /*12f60*/  IMAD.MOV.U32 R12, RZ, RZ, 0x3 ;  /* 0x00000003ff0c7424 */ /* 0x000fe400078e00ff */
[----:B------:R-:W-:-:S05]  /*12f70*/  IMAD.MOV.U32 R11, RZ, RZ, R14 ;  /* 0x000000ffff0b7224 */ /* 0x000fca00078e000e */
[----:B------:R-:W-:Y:S02]  /*12f80*/  IADD3 R2, P0, R11, R32, RZ ;  /* 0x000000200b027210 */ /* 0x000fe40007f1e0ff */
[----:B------:R-:W-:Y:S02]  /*12f90*/  MOV R11, 0x181f ;  /* 0x0000181f000b7802 */ /* 0x000fe40000000f00 */
[----:B------:R-:W-:Y:S02]  /*12fa0*/  IADD3.X R3, RZ, R5, RZ, P0, !PT ;  /* 0x00000005ff037210 */ /* 0x000fe400007fe4ff */
[----:B------:R-:W-:-:S03]  /*12fb0*/  SHF.L.U32 R5, R22, 0x1, RZ ;  /* 0x0000000116057819 */ /* 0x000fc600000006ff */
        /* <DEDUP_REMOVED lines=10> */
.L_x_129:
[----:B------:R-:W-:Y:S02]  /*13060*/  IMAD.MOV.U32 R13, RZ, RZ, R24 ;  /* 0x000000ffff0d7224 */ /* 0x000fe400078e0018 */
[----:B------:R-:W-:-:S07]  /*13070*/  IMAD.MOV.U32 R32, RZ, RZ, R14 ;  /* 0x000000ffff207224 */ /* 0x000fce00078e000e */
[----:B------:R-:W-:Y:S05]  /*13080*/  WARPSYNC.COLLECTIVE R15, `(.L_x_130) ;  /* 0x000000000f087348 */ /* 0x000fea0003c00000 */
[----:B------:R0:W1:Y:S02]  /*13090*/  SHFL.IDX P6, R14, R13, R12, R11 ;  /* 0x0000000c0d0e7389 */ /* 0x00006400000c000b */
[----:B01----:R-:W-:Y:S01]  /*130a0*/  ENDCOLLECTIVE ;  /* 0x000000000000791b */ /* 0x003fe20003800000 */
.L_x_130:
[----:B------:R-:W-:Y:S01]  /*130b0*/  ULDC.64 UR4, c[0x0][0x208] ;  /* 0x0000820000047ab9 */ /* 0x000fe20000000a00 */
[----:B------:R-:W-:Y:S01]  /*130c0*/  MOV R13, R27 ;  /* 0x0000001b000d7202 */ /* 0x000fe20000000f00 */
[----:B------:R-:W-:Y:S02]  /*130d0*/  IMAD.MOV.U32 R12, RZ, RZ, 0x4 ;  /* 0x00000004ff0c7424 */ /* 0x000fe400078e00ff */
[----:B------:R-:W-:-:S05]  /*130e0*/  IMAD.MOV.U32 R2, RZ, RZ, R14 ;  /* 0x000000ffff027224 */ /* 0x000fca00078e000e */
[----:B------:R-:W-:-:S05]  /*130f0*/  IADD3 R2, P0, R2, R5, RZ ;  /* 0x0000000502027210 */ /* 0x000fca0007f1e0ff */
[----:B------:R-:W-:-:S05]  /*13100*/  IMAD.X R3, RZ, RZ, R32, P0 ;  /* 0x000000ffff037224 */ /* 0x000fca00000e0620 */
[----:B------:R-:W-:Y:S01]  /*13110*/  @!PT LDS RZ, [RZ] ;  /* 0x00000000fffff984 */ /* 0x000fe20000000800 */
[----:B------:R-:W-:Y:S01]  /*13120*/  @!PT LDS RZ, [RZ] ;  /* 0x00000000fffff984 */ /* 0x000fe20000000800 */
[----:B------:R-:W-:Y:S01]  /*13130*/  @!PT LDS RZ, [RZ] ;  /* 0x00000000fffff984 */ /* 0x000fe20000000800 */
[----:B------:R0:W-:Y:S01]  /*13140*/  LDGSTS.E.BYPASS.LTC128B.128 [R25+0x25c00], desc[UR4][R2.64], !P3 ;  /* 0x25c0000002197fae */ /* 0x0001e2000d901d44 */
[----:B------:R-:W-:-:S03]  /*13150*/  ISETP.NE.AND P3, PT, R4, RZ, PT ;  /* 0x000000ff0400720c */ /* 0x000fc60003f65270 */
[----:B------:R0:W-:Y:S01]  /*13160*/  LDGSTS.E.BYPASS.LTC128B.128 [R25+0x28400], desc[UR4][R2.64+0x80], !P2 ;  /* 0x2840008002197fae */ /* 0x0001e2000d101d44 */
[----:B------:R-:W-:-:S03]  /*13170*/  ISETP.NE.AND P2, PT, R6, RZ, PT ;  /* 0x000000ff0600720c */ /* 0x000fc60003f45270 */
[----:B------:R0:W-:Y:S01]  /*13180*/  LDGSTS.E.BYPASS.LTC128B.128 [R25+0x2ac00], desc[UR4][R2.64+0x100], !P1 ;  /* 0x2ac0010002197fae */ /* 0x0001e2000c901d44 */
[----:B------:R-:W-:-:S03]  /*13190*/  ISETP.NE.AND P1, PT, R7, RZ, PT ;  /* 0x000000ff0700720c */ /* 0x000fc60003f25270 */
[----:B------:R0:W-:Y:S10]  /*131a0*/  LDGSTS.E.BYPASS.LTC128B.128 [R25+0x2d400], desc[UR4][R2.64+0x180], !P5 ;  /* 0x2d40018002197fae */ /* 0x0001f4000e901d44 */
[----:B0-----:R-:W-:Y:S05]  /*131b0*/  WARPSYNC.COLLECTIVE R15, `(.L_x_131) ;  /* 0x000000000f087348 */ /* 0x001fea0003c00000 */
[----:B------:R1:W2:Y:S02]  /*131c0*/  SHFL.IDX P6, R14, R13, R12, R11 ;  /* 0x0000000c0d0e7389 */ /* 0x0002a400000c000b */
[----:B012---:R-:W-:Y:S01]  /*131d0*/  ENDCOLLECTIVE ;  /* 0x000000000000791b */ /* 0x007fe20003800000 */
.L_x_131:
[----:B------:R-:W-:Y:S01]  /*131e0*/  MOV R13, R24 ;  /* 0x00000018000d7202 */ /* 0x000fe20000000f00 */
[----:B------:R-:W-:-:S07]  /*131f0*/  IMAD.MOV.U32 R27, RZ, RZ, R14 ;  /* 0x000000ffff1b7224 */ /* 0x000fce00078e000e */
[----:B------:R-:W-:Y:S05]  /*13200*/  WARPSYNC.COLLECTIVE R15, `(.L_x_132) ;  /* 0x000000000f087348 */ /* 0x000fea0003c00000 */
[----:B------:R0:W1:Y:S02]  /*13210*/  SHFL.IDX P6, R14, R13, R12, R11 ;  /* 0x0000000c0d0e7389 */ /* 0x00006400000c000b */
[----:B01----:R-:W-:Y:S01]  /*13220*/  ENDCOLLECTIVE ;  /* 0x000000000000791b */ /* 0x003fe20003800000 */
.L_x_132:
[----:B------:R-:W-:Y:S05]  /*13230*/  BRA `(.L_x_133) ;  /* 0xffffffcc00f87947 */ /* 0x000fea000383ffff */
.L_x_66:
[----:B0-----:R0:W2:Y:S02]  /*13240*/  SYNCS.PHASECHK.TRANS64.TRYWAIT P0, [R4+URZ+0x38860], R3 ;  /* 0x03886003040075a7 */ /* 0x0010a4000800017f */
[----:B--2---:R-:W-:Y:S05]  /*13250*/  @!P0 NANOSLEEP.SYNCS 0x989680 ;  /* 0x009896800000895d */ /* 0x004fea0003900000 */
[----:B------:R-:W2:Y:S02]  /*13260*/  @!P0 SYNCS.PHASECHK.TRANS64 P0, [R4+URZ+0x38860], R3 ;  /* 0x03886003040085a7 */ /* 0x000ea4000800007f */
[----:B--2---:R-:W-:Y:S05]  /*13270*/  @!P0 BRA `(.L_x_66) ;  /* 0xfffffffc00f08947 */ /* 0x004fea000383ffff */
[----:B------:R-:W-:Y:S05]  /*13280*/  BRA `(.L_x_134) ;  /* 0xffffffd000747947 */ /* 0x000fea000383ffff */
.L_x_67:
[----:B------:R-:W-:Y:S01]  /*13290*/  BSSY B1, `(.L_x_135) ;  /* 0x0000008000017945 */ /* 0x000fe20003800000 */
[----:B------:R-:W-:Y:S01]  /*132a0*/  IMAD.MOV.U32 R13, RZ, RZ, R18 ;  /* 0x000000ffff0d7224 */ /* 0x000fe200078e0012 */
[----:B------:R-:W-:Y:S01]  /*132b0*/  MOV R11, 0x181f ;  /* 0x0000181f000b7802 */ /* 0x000fe20000000f00 */
[----:B------:R-:W-:Y:S02]  /*132c0*/  IMAD.MOV.U32 R12, RZ, RZ, RZ ;  /* 0x000000ffff0c7224 */ /* 0x000fe400078e00ff */
[----:B------:R-:W-:-:S07]  /*132d0*/  IMAD.MOV.U32 R15, RZ, RZ, -0x1 ;  /* 0xffffffffff0f7424 */ /* 0x000fce00078e00ff */
[----:B01----:R-:W-:Y:S05]  /*132e0*/  WARPSYNC.COLLECTIVE R15, `(.L_x_136) ;  /* 0x000000000f087348 */ /* 0x003fea0003c00000 */
[----:B------:R2:W3:Y:S02]  /*132f0*/  SHFL.IDX P6, R14, R13, R12, R11 ;  /* 0x0000000c0d0e7389 */ /* 0x0004e400000c000b */
[----:B0123--:R-:W-:Y:S01]  /*13300*/  ENDCOLLECTIVE ;  /* 0x000000000000791b */ /* 0x00ffe20003800000 */
.L_x_136:
[----:B------:R-:W-:Y:S05]  /*13310*/  BSYNC B1 ;  /* 0x0000000000017941 */ /* 0x000fea0003800000 */
.L_x_135:
[----:B------:R-:W-:Y:S01]  /*13320*/  MOV R13, R17 ;  /* 0x00000011000d7202 */ /* 0x000fe20000000f00 */
[----:B------:R-:W-:Y:S01]  /*13330*/  IMAD.MOV.U32 R12, RZ, RZ, RZ ;  /* 0x000000ffff0c7224 */ /* 0x000fe200078e00ff */
[----:B------:R-:W-:Y:S01]  /*13340*/  MOV R15, 0xffffffff ;  /* 0xffffffff000f7802 */ /* 0x000fe20000000f00 */
[----:B------:R-:W-:Y:S01]  /*13350*/  IMAD.MOV.U32 R11, RZ, RZ, 0x181f ;  /* 0x0000181fff0b7424 */ /* 0x000fe200078e00ff */
[----:B------:R-:W-:Y:S01]  /*13360*/  LEA R5, R5, UR42, 0x1 ;  /* 0x0000002a05057c11 */ /* 0x000fe2000f8e08ff */
[----:B------:R-:W-:-:S07]  /*13370*/  IMAD.MOV.U32 R3, RZ, RZ, R14 ;  /* 0x000000ffff037224 */ /* 0x000fce00078e000e */
[----:B------:R-:W-:Y:S05]  /*13380*/  WARPSYNC.COLLECTIVE R15, `(.L_x_137) ;  /* 0x000000000f087348 */ /* 0x000fea0003c00000 */
[----:B------:R0:W1:Y:S02]  /*13390*/  SHFL.IDX P6, R14, R13, R12, R11 ;  /* 0x0000000c0d0e7389 */ /* 0x00006400000c000b */
[----:B01----:R-:W-:Y:S01]  /*133a0*/  ENDCOLLECTIVE ;  /* 0x000000000000791b */ /* 0x003fe20003800000 */
.L_x_137:
[----:B------:R-:W-:Y:S01]  /*133b0*/  ULDC.64 UR4, c[0x0][0x208] ;  /* 0x0000820000047ab9 */ /* 0x000fe20000000a00 */
[----:B------:R-:W-:Y:S01]  /*133c0*/  IMAD.MOV.U32 R13, RZ, RZ, R18 ;  /* 0x000000ffff0d7224 */ /* 0x000fe200078e0012 */
[----:B------:R-:W-:Y:S02]  /*133d0*/  MOV R12, 0x1 ;  /* 0x00000001000c7802 */ /* 0x000fe40000000f00 */
[----:B------:R-:W-:-:S05]  /*133e0*/  IADD3 R2, P0, R14, R6, RZ ;  /* 0x000000060e027210 */ /* 0x000fca0007f1e0ff */
[----:B------:R-:W-:Y:S01]  /*133f0*/  IMAD.X R3, RZ, RZ, R3, P0 ;  /* 0x000000ffff037224 */ /* 0x000fe200000e0603 */
[----:B------:R-:W-:-:S13]  /*13400*/  ISETP.LT.OR P0, PT, R0, 0x1, P4 ;  /* 0x000000010000780c */ /* 0x000fda0002701670 */
[----:B------:R-:W-:Y:S01]  /*13410*/  @!PT LDS RZ, [RZ] ;  /* 0x00000000fffff984 */ /* 0x000fe20000000800 */
[----:B------:R-:W-:Y:S01]  /*13420*/  @!PT LDS RZ, [RZ] ;  /* 0x00000000fffff984 */ /* 0x000fe20000000800 */
[----:B------:R-:W-:Y:S01]  /*13430*/  @!PT LDS RZ, [RZ] ;  /* 0x00000000fffff984 */ /* 0x000fe20000000800 */
[----:B------:R0:W-:Y:S01]  /*13440*/  LDGSTS.E.BYPASS.LTC128B.128 [R5+0x400], desc[UR4][R2.64], !P0 ;  /* 0x0040000002057fae */ /* 0x0001e2000c101d44 */
[----:B------:R-:W-:-:S13]  /*13450*/  ISETP.LT.OR P0, PT, R0, 0x1, P3 ;  /* 0x000000010000780c */ /* 0x000fda0001f01670 */
[----:B------:R0:W-:Y:S01]  /*13460*/  LDGSTS.E.BYPASS.LTC128B.128 [R5+0x2c00], desc[UR4][R2.64+0x80], !P0 ;  /* 0x02c0008002057fae */ /* 0x0001e2000c101d44 */
[----:B------:R-:W-:-:S13]  /*13470*/  ISETP.LT.OR P0, PT, R0, 0x1, P2 ;  /* 0x000000010000780c */ /* 0x000fda0001701670 */
[----:B------:R0:W-:Y:S01]  /*13480*/  LDGSTS.E.BYPASS.LTC128B.128 [R5+0x5400], desc[UR4][R2.64+0x100], !P0 ;  /* 0x0540010002057fae */ /* 0x0001e2000c101d44 */
[----:B------:R-:W-:-:S13]  /*13490*/  ISETP.LT.OR P0, PT, R0, 0x1, P1 ;  /* 0x000000010000780c */ /* 0x000fda0000f01670 */
[----:B------:R0:W-:Y:S02]  /*134a0*/  LDGSTS.E.BYPASS.LTC128B.128 [R5+0x7c00], desc[UR4][R2.64+0x180], !P0 ;  /* 0x07c0018002057fae */ /* 0x0001e4000c101d44 */
[----:B0-----:R-:W-:Y:S05]  /*134b0*/  WARPSYNC.COLLECTIVE R15, `(.L_x_138) ;  /* 0x000000000f087348 */ /* 0x001fea0003c00000 */
[----:B------:R1:W2:Y:S02]  /*134c0*/  SHFL.IDX P6, R14, R13, R12, R11 ;  /* 0x0000000c0d0e7389 */ /* 0x0002a400000c000b */
[----:B012---:R-:W-:Y:S01]  /*134d0*/  ENDCOLLECTIVE ;  /* 0x000000000000791b */ /* 0x007fe20003800000 */
.L_x_138:
[----:B------:R-:W-:Y:S02]  /*134e0*/  IMAD.MOV.U32 R13, RZ, RZ, R17 ;  /* 0x000000ffff0d7224 */ /* 0x000fe400078e0011 */
[----:B------:R-:W-:-:S07]  /*134f0*/  IMAD.MOV.U32 R3, RZ, RZ, R14 ;  /* 0x000000ffff037224 */ /* 0x000fce00078e000e */
[----:B------:R-:W-:Y:S05]  /*13500*/  WARPSYNC.COLLECTIVE R15, `(.L_x_139) ;  /* 0x000000000f087348 */ /* 0x000fea0003c00000 */
[----:B------:R0:W1:Y:S02]  /*13510*/  SHFL.IDX P6, R14, R13, R12, R11 ;  /* 0x0000000c0d0e7389 */ /* 0x00006400000c000b */
[----:B01----:R-:W-:Y:S01]  /*13520*/  ENDCOLLECTIVE ;  /* 0x000000000000791b */ /* 0x003fe20003800000 */
.L_x_139:
[----:B------:R-:W-:Y:S01]  /*13530*/  ULDC.64 UR4, c[0x0][0x208] ;  /* 0x0000820000047ab9 */ /* 0x000fe20000000a00 */
[----:B------:R-:W-:Y:S02]  /*13540*/  IMAD.MOV.U32 R13, RZ, RZ, R18 ;  /* 0x000000ffff0d7224 */ /* 0x000fe400078e0012 */
[----:B------:R-:W-:Y:S01]  /*13550*/  IMAD.MOV.U32 R12, RZ, RZ, 0x2 ;  /* 0x00000002ff0c7424 */ /* 0x000fe200078e00ff */
[----:B------:R-:W-:-:S04]  /*13560*/  IADD3 R2, P0, R14, R6, RZ ;  /* 0x000000060e027210 */ /* 0x000fc80007f1e0ff */
[----:B------:R-:W-:Y:S02]  /*13570*/  IADD3.X R3, RZ, R3, RZ, P0, !PT ;  /* 0x00000003ff037210 */ /* 0x000fe400007fe4ff */
        /* <DEDUP_REMOVED lines=14> */
.L_x_140:
[----:B------:R-:W-:Y:S01]  /*13660*/  IMAD.MOV.U32 R13, RZ, RZ, R17 ;  /* 0x000000ffff0d7224 */ /* 0x000fe200078e0011 */
[----:B------:R-:W-:-:S07]  /*13670*/  MOV R3, R14 ;  /* 0x0000000e00037202 */ /* 0x000fce0000000f00 */
[----:B------:R-:W-:Y:S05]  /*13680*/  WARPSYNC.COLLECTIVE R15, `(.L_x_141) ;  /* 0x000000000f087348 */ /* 0x000fea0003c00000 */
[----:B------:R0:W1:Y:S02]  /*13690*/  SHFL.IDX P6, R14, R13, R12, R11 ;  /* 0x0000000c0d0e7389 */ /* 0x00006400000c000b */
[----:B01----:R-:W-:Y:S01]  /*136a0*/  ENDCOLLECTIVE ;  /* 0x000000000000791b */ /* 0x003fe20003800000 */
.L_x_141:
[----:B------:R-:W-:Y:S01]  /*136b0*/  ULDC.64 UR4, c[0x0][0x208] ;  /* 0x0000820000047ab9 */ /* 0x000fe20000000a00 */
[----:B------:R-:W-:Y:S01]  /*136c0*/  MOV R13, R18 ;  /* 0x00000012000d7202 */ /* 0x000fe20000000f00 */
[----:B------:R-:W-:Y:S01]  /*136d0*/  IMAD.MOV.U32 R12, RZ, RZ, 0x3 ;  /* 0x00000003ff0c7424 */ /* 0x000fe200078e00ff */
        /* <DEDUP_REMOVED lines=16> */
.L_x_142:
[----:B------:R-:W-:Y:S01]  /*137e0*/  MOV R13, R17 ;  /* 0x00000011000d7202 */ /* 0x000fe20000000f00 */
[----:B------:R-:W-:-:S07]  /*137f0*/  IMAD.MOV.U32 R3, RZ, RZ, R14 ;  /* 0x000000ffff037224 */ /* 0x000fce00078e000e */
[----:B------:R-:W-:Y:S05]  /*13800*/  WARPSYNC.COLLECTIVE R15, `(.L_x_143) ;  /* 0x000000000f087348 */ /* 0x000fea0003c00000 */
[----:B------:R0:W1:Y:S02]  /*13810*/  SHFL.IDX P6, R14, R13, R12, R11 ;  /* 0x0000000c0d0e7389 */ /* 0x00006400000c000b */
[----:B01----:R-:W-:Y:S01]  /*13820*/  ENDCOLLECTIVE ;  /* 0x000000000000791b */ /* 0x003fe20003800000 */
.L_x_143:
        /* <DEDUP_REMOVED lines=19> */
.L_x_144:
[----:B------:R-:W-:Y:S02]  /*13960*/  IMAD.MOV.U32 R13, RZ, RZ, R17 ;  /* 0x000000ffff0d7224 */ /* 0x000fe400078e0011 */
[----:B------:R-:W-:-:S07]  /*13970*/  IMAD.MOV.U32 R18, RZ, RZ, R14 ;  /* 0x000000ffff127224 */ /* 0x000fce00078e000e */
[----:B------:R-:W-:Y:S05]  /*13980*/  WARPSYNC.COLLECTIVE R15, `(.L_x_145) ;  /* 0x000000000f087348 */ /* 0x000fea0003c00000 */
[----:B------:R0:W1:Y:S02]  /*13990*/  SHFL.IDX P6, R14, R13, R12, R11 ;  /* 0x0000000c0d0e7389 */ /* 0x00006400000c000b */
[----:B01----:R-:W-:Y:S01]  /*139a0*/  ENDCOLLECTIVE ;  /* 0x000000000000791b */ /* 0x003fe20003800000 */
.L_x_145:
[----:B------:R-:W-:Y:S05]  /*139b0*/  BRA `(.L_x_146) ;  /* 0xffffffcc008c7947 */ /* 0x000fea000383ffff */
.L_x_73:
[----:B0-----:R0:W1:Y:S02]  /*139c0*/  SYNCS.PHASECHK.TRANS64.TRYWAIT P0, [R0+URZ+0x38860], R3 ;  /* 0x03886003000075a7 */ /* 0x001064000800017f */
[----:B-1----:R-:W-:Y:S05]  /*139d0*/  @!P0 NANOSLEEP.SYNCS 0x989680 ;  /* 0x009896800000895d */ /* 0x002fea0003900000 */
[----:B------:R-:W1:Y:S02]  /*139e0*/  @!P0 SYNCS.PHASECHK.TRANS64 P0, [R0+URZ+0x38860], R3 ;  /* 0x03886003000085a7 */ /* 0x000e64000800007f */
[----:B-1----:R-:W-:Y:S05]  /*139f0*/  @!P0 BRA `(.L_x_73) ;  /* 0xfffffffc00f08947 */ /* 0x002fea000383ffff */
[----:B------:R-:W-:Y:S05]  /*13a00*/  BRA `(.L_x_147) ;  /* 0xffffffd000947947 */ /* 0x000fea000383ffff */
.L_x_74:
[----:B------:R-:W-:Y:S01]  /*13a10*/  BSSY B0, `(.L_x_148) ;  /* 0x0000008000007945 */ /* 0x000fe20003800000 */
[----:B------:R-:W-:Y:S01]  /*13a20*/  MOV R13, R18 ;  /* 0x00000012000d7202 */ /* 0x000fe20000000f00 */
[----:B------:R-:W-:Y:S01]  /*13a30*/  IMAD.MOV.U32 R12, RZ, RZ, RZ ;  /* 0x000000ffff0c7224 */ /* 0x000fe200078e00ff */
[----:B------:R-:W-:Y:S01]  /*13a40*/  MOV R15, 0xffffffff ;  /* 0xffffffff000f7802 */ /* 0x000fe20000000f00 */
[----:B------:R-:W-:-:S07]  /*13a50*/  IMAD.MOV.U32 R11, RZ, RZ, 0x181f ;  /* 0x0000181fff0b7424 */ /* 0x000fce00078e00ff */
[----:B0-----:R-:W-:Y:S05]  /*13a60*/  WARPSYNC.COLLECTIVE R15, `(.L_x_149) ;  /* 0x000000000f087348 */ /* 0x001fea0003c00000 */
[----:B------:R1:W2:Y:S02]  /*13a70*/  SHFL.IDX P6, R14, R13, R12, R11 ;  /* 0x0000000c0d0e7389 */ /* 0x0002a400000c000b */
[----:B012---:R-:W-:Y:S01]  /*13a80*/  ENDCOLLECTIVE ;  /* 0x000000000000791b */ /* 0x007fe20003800000 */
.L_x_149:
[----:B------:R-:W-:Y:S05]  /*13a90*/  BSYNC B0 ;  /* 0x0000000000007941 */ /* 0x000fea0003800000 */
.L_x_148:
[----:B------:R-:W-:Y:S01]  /*13aa0*/  IMAD.MOV.U32 R13, RZ, RZ, R17 ;  /* 0x000000ffff0d7224 */ /* 0x000fe200078e0011 */
[----:B------:R-:W-:Y:S01]  /*13ab0*/  MOV R12, RZ ;  /* 0x000000ff000c7202 */ /* 0x000fe20000000f00 */
[----:B------:R-:W-:Y:S01]  /*13ac0*/  IMAD.MOV.U32 R11, RZ, RZ, 0x181f ;  /* 0x0000181fff0b7424 */ /* 0x000fe200078e00ff */
[----:B------:R-:W-:Y:S01]  /*13ad0*/  LEA R4, R4, UR42, 0x1 ;  /* 0x0000002a04047c11 */ /* 0x000fe2000f8e08ff */
[----:B------:R-:W-:Y:S02]  /*13ae0*/  IMAD.MOV.U32 R15, RZ, RZ, -0x1 ;  /* 0xffffffffff0f7424 */ /* 0x000fe400078e00ff */
[----:B------:R-:W-:-:S07]  /*13af0*/  IMAD.MOV.U32 R3, RZ, RZ, R14 ;  /* 0x000000ffff037224 */ /* 0x000fce00078e000e */
[----:B------:R-:W-:Y:S05]  /*13b00*/  WARPSYNC.COLLECTIVE R15, `(.L_x_150) ;  /* 0x000000000f087348 */ /* 0x000fea0003c00000 */
[----:B------:R0:W1:Y:S02]  /*13b10*/  SHFL.IDX P6, R14, R13, R12, R11 ;  /* 0x0000000c0d0e7389 */ /* 0x00006400000c000b */
[----:B01----:R-:W-:Y:S01]  /*13b20*/  ENDCOLLECTIVE ;  /* 0x000000000000791b */ /* 0x003fe20003800000 */
.L_x_150:
[----:B------:R-:W-:Y:S01]  /*13b30*/  ULDC UR4, c[0x0][0x2f4] ;  /* 0x0000bd0000047ab9 */ /* 0x000fe20000000800 */
[----:B------:R-:W-:Y:S01]  /*13b40*/  ULDC.64 UR6, c[0x0][0x208] ;  /* 0x0000820000067ab9 */ /* 0x000fe20000000a00 */
[----:B------:R-:W-:Y:S02]  /*13b50*/  ISETP.GE.AND P2, PT, R22, UR4, PT ;  /* 0x0000000416007c0c */ /* 0x000fe4000bf46270 */
[----:B------:R-:W-:Y:S02]  /*13b60*/  ISETP.GE.AND P3, PT, R37, UR4, PT ;  /* 0x0000000425007c0c */ /* 0x000fe4000bf66270 */
[C---:B------:R-:W-:Y:S02]  /*13b70*/  ISETP.LT.OR P5, PT, R5.reuse, 0x1, P2 ;  /* 0x000000010500780c */ /* 0x040fe400017a1670 */
[----:B------:R-:W-:Y:S02]  /*13b80*/  ISETP.LT.OR P4, PT, R5, 0x1, P3 ;  /* 0x000000010500780c */ /* 0x000fe40001f81670 */
[----:B------:R-:W-:-:S02]  /*13b90*/  ISETP.GE.AND P1, PT, R36, UR4, PT ;  /* 0x0000000424007c0c */ /* 0x000fc4000bf26270 */
[----:B------:R-:W-:Y:S01]  /*13ba0*/  ISETP.GE.AND P0, PT, R35, UR4, PT ;  /* 0x0000000423007c0c */ /* 0x000fe2000bf06270 */
[----:B------:R-:W-:Y:S02]  /*13bb0*/  IMAD.MOV.U32 R13, RZ, RZ, R18 ;  /* 0x000000ffff0d7224 */ /* 0x000fe400078e0012 */
[----:B------:R-:W-:Y:S01]  /*13bc0*/  IMAD.MOV.U32 R12, RZ, RZ, 0x1 ;  /* 0x00000001ff0c7424 */ /* 0x000fe200078e00ff */
[----:B------:R-:W-:-:S05]  /*13bd0*/  MOV R2, R14 ;  /* 0x0000000e00027202 */ /* 0x000fca0000000f00 */
[----:B------:R-:W-:-:S05]  /*13be0*/  IMAD.WIDE.U32 R2, R22, 0x2, R2 ;  /* 0x0000000216027825 */ /* 0x000fca00078e0002 */
[----:B------:R-:W-:Y:S01]  /*13bf0*/  @!PT LDS RZ, [RZ] ;  /* 0x00000000fffff984 */ /* 0x000fe20000000800 */
[----:B------:R-:W-:Y:S01]  /*13c00*/  @!PT LDS RZ, [RZ] ;  /* 0x00000000fffff984 */ /* 0x000fe20000000800 */
[----:B------:R-:W-:Y:S01]  /*13c10*/  @!PT LDS RZ, [RZ] ;  /* 0x00000000fffff984 */ /* 0x000fe20000000800 */
[----:B------:R0:W-:Y:S01]  /*13c20*/  LDGSTS.E.BYPASS.LTC128B.128 [R4+0x400], desc[UR6][R2.64], !P5 ;  /* 0x0040000002047fae */ /* 0x0001e2000e901d46 */
[----:B------:R-:W-:-:S03]  /*13c30*/  ISETP.LT.OR P5, PT, R5, 0x1, P1 ;  /* 0x000000010500780c */ /* 0x000fc60000fa1670 */
[----:B------:R0:W-:Y:S01]  /*13c40*/  LDGSTS.E.BYPASS.LTC128B.128 [R4+0x2c00], desc[UR6][R2.64+0x80], !P4 ;  /* 0x02c0008002047fae */ /* 0x0001e2000e101d46 */
[----:B------:R-:W-:-:S09]  /*13c50*/  ISETP.LT.OR P4, PT, R5, 0x1, P0 ;  /* 0x000000010500780c */ /* 0x000fd20000781670 */
[----:B------:R0:W-:Y:S01]  /*13c60*/  LDGSTS.E.BYPASS.LTC128B.128 [R4+0x5400], desc[UR6][R2.64+0x100], !P5 ;  /* 0x0540010002047fae */ /* 0x0001e2000e901d46 */
[----:B------:R-:W-:-:S03]  /*13c70*/  ISETP.LT.OR P5, PT, R5, 0x11, P2 ;  /* 0x000000110500780c */ /* 0x000fc600017a1670 */
[----:B------:R0:W-:Y:S01]  /*13c80*/  LDGSTS.E.BYPASS.LTC128B.128 [R4+0x7c00], desc[UR6][R2.64+0x180], !P4 ;  /* 0x07c0018002047fae */ /* 0x0001e2000e101d46 */
[----:B------:R-:W-:-:S13]  /*13c90*/  ISETP.LT.OR P4, PT, R5, 0x11, P3 ;  /* 0x000000110500780c */ /* 0x000fda0001f81670 */
[----:B0-----:R-:W-:Y:S05]  /*13ca0*/  WARPSYNC.COLLECTIVE R15, `(.L_x_151) ;  /* 0x000000000f087348 */ /* 0x001fea0003c00000 */
[----:B------:R1:W2:Y:S02]  /*13cb0*/  SHFL.IDX P6, R14, R13, R12, R11 ;  /* 0x0000000c0d0e7389 */ /* 0x0002a400000c000b */
[----:B012---:R-:W-:Y:S01]  /*13cc0*/  ENDCOLLECTIVE ;  /* 0x000000000000791b */ /* 0x007fe20003800000 */
.L_x_151:
[----:B------:R-:W-:Y:S01]  /*13cd0*/  IMAD.MOV.U32 R13, RZ, RZ, R17 ;  /* 0x000000ffff0d7224 */ /* 0x000fe200078e0011 */
[----:B------:R-:W-:-:S07]  /*13ce0*/  MOV R6, R14 ;  /* 0x0000000e00067202 */ /* 0x000fce0000000f00 */
[----:B------:R-:W-:Y:S05]  /*13cf0*/  WARPSYNC.COLLECTIVE R15, `(.L_x_152) ;  /* 0x000000000f087348 */ /* 0x000fea0003c00000 */
[----:B------:R0:W1:Y:S02]  /*13d00*/  SHFL.IDX P6, R14, R13, R12, R11 ;  /* 0x0000000c0d0e7389 */ /* 0x00006400000c000b */
[----:B01----:R-:W-:Y:S01]  /*13d10*/  ENDCOLLECTIVE ;  /* 0x000000000000791b */ /* 0x003fe20003800000 */
.L_x_152:
[----:B------:R-:W-:Y:S01]  /*13d20*/  ULDC.64 UR4, c[0x0][0x208] ;  /* 0x0000820000047ab9 */ /* 0x000fe20000000a00 */
[----:B------:R-:W-:Y:S01]  /*13d30*/  MOV R3, R6 ;  /* 0x0000000600037202 */ /* 0x000fe20000000f00 */
[----:B------:R-:W-:Y:S02]  /*13d40*/  IMAD.MOV.U32 R13, RZ, RZ, R18 ;  /* 0x000000ffff0d7224 */ /* 0x000fe400078e0012 */
[----:B------:R-:W-:Y:S02]  /*13d50*/  IMAD.MOV.U32 R12, RZ, RZ, 0x2 ;  /* 0x00000002ff0c7424 */ /* 0x000fe400078e00ff */
[----:B------:R-:W-:-:S04]  /*13d60*/  IMAD.MOV.U32 R2, RZ, RZ, R14 ;  /* 0x000000ffff027224 */ /* 0x000fc800078e000e */
        /* <DEDUP_REMOVED lines=15> */
.L_x_153:
[----:B------:R-:W-:Y:S01]  /*13e60*/  IMAD.MOV.U32 R13, RZ, RZ, R17 ;  /* 0x000000ffff0d7224 */ /* 0x000fe200078e0011 */
[----:B------:R-:W-:-:S07]  /*13e70*/  MOV R6, R14 ;  /* 0x0000000e00067202 */ /* 0x000fce0000000f00 */
[----:B------:R-:W-:Y:S05]  /*13e80*/  WARPSYNC.COLLECTIVE R15, `(.L_x_154) ;  /* 0x000000000f087348 */ /* 0x000fea0003c00000 */
[----:B------:R0:W1:Y:S02]  /*13e90*/  SHFL.IDX P6, R14, R13, R12, R11 ;  /* 0x0000000c0d0e7389 */ /* 0x00006400000c000b */
[----:B01----:R-:W-:Y:S01]  /*13ea0*/  ENDCOLLECTIVE ;  /* 0x000000000000791b */ /* 0x003fe20003800000 */
.L_x_154:
        /* <DEDUP_REMOVED lines=20> */
.L_x_155:
[----:B------:R-:W-:Y:S01]  /*13ff0*/  IMAD.MOV.U32 R13, RZ, RZ, R17 ;  /* 0x000000ffff0d7224 */ /* 0x000fe200078e0011 */
[----:B------:R-:W-:-:S07]  /*14000*/  MOV R6, R14 ;  /* 0x0000000e00067202 */ /* 0x000fce0000000f00 */
[----:B------:R-:W-:Y:S05]  /*14010*/  WARPSYNC.COLLECTIVE R15, `(.L_x_156) ;  /* 0x000000000f087348 */ /* 0x000fea0003c00000 */
[----:B------:R0:W1:Y:S02]  /*14020*/  SHFL.IDX P6, R14, R13, R12, R11 ;  /* 0x0000000c0d0e7389 */ /* 0x00006400000c000b */
[----:B01----:R-:W-:Y:S01]  /*14030*/  ENDCOLLECTIVE ;  /* 0x000000000000791b */ /* 0x003fe20003800000 */
.L_x_156:
[----:B------:R-:W-:Y:S01]  /*14040*/  ULDC.64 UR4, c[0x0][0x208] ;  /* 0x0000820000047ab9 */ /* 0x000fe20000000a00 */
[----:B------:R-:W-:Y:S01]  /*14050*/  MOV R3, R6 ;  /* 0x0000000600037202 */ /* 0x000fe20000000f00 */
[----:B------:R-:W-:Y:S02]  /*14060*/  IMAD.MOV.U32 R6, RZ, RZ, RZ ;  /* 0x000000ffff067224 */ /* 0x000fe400078e00ff */
        /* <DEDUP_REMOVED lines=11> */
[----:B------:R0:W-:Y:S04]  /*14120*/  LDGSTS.E.BYPASS.LTC128B.128 [R4+0x6c00], desc[UR4][R2.64+0x100], !P5 ;  /* 0x06c0010002047fae */ /* 0x0001e8000e901d44 */
[----:B------:R0:W-:Y:S02]  /*14130*/  LDGSTS.E.BYPASS.LTC128B.128 [R4+0x9400], desc[UR4][R2.64+0x180], !P4 ;  /* 0x0940018002047fae */ /* 0x0001e4000e101d44 */
[----:B0-----:R-:W-:Y:S05]  /*14140*/  WARPSYNC.COLLECTIVE R15, `(.L_x_157) ;  /* 0x000000000f087348 */ /* 0x001fea0003c00000 */
[----:B------:R1:W2:Y:S02]  /*14150*/  SHFL.IDX P6, R14, R13, R12, R11 ;  /* 0x0000000c0d0e7389 */ /* 0x0002a400000c000b */
[----:B012---:R-:W-:Y:S01]  /*14160*/  ENDCOLLECTIVE ;  /* 0x000000000000791b */ /* 0x007fe20003800000 */
.L_x_157:
[----:B------:R-:W-:Y:S01]  /*14170*/  IMAD.MOV.U32 R13, RZ, RZ, R17 ;  /* 0x000000ffff0d7224 */ /* 0x000fe200078e0011 */
[----:B------:R-:W-:-:S07]  /*14180*/  MOV R18, R14 ;  /* 0x0000000e00127202 */ /* 0x000fce0000000f00 */
[----:B------:R-:W-:Y:S05]  /*14190*/  WARPSYNC.COLLECTIVE R15, `(.L_x_158) ;  /* 0x000000000f087348 */ /* 0x000fea0003c00000 */
[----:B------:R0:W1:Y:S02]  /*141a0*/  SHFL.IDX P6, R14, R13, R12, R11 ;  /* 0x0000000c0d0e7389 */ /* 0x00006400000c000b */
[----:B01----:R-:W-:Y:S01]  /*141b0*/  ENDCOLLECTIVE ;  /* 0x000000000000791b */ /* 0x003fe20003800000 */
.L_x_158:
[----:B------:R-:W-:Y:S05]  /*141c0*/  BRA `(.L_x_159) ;  /* 0xffffffcc00a07947 */ /* 0x000fea000383ffff */
.L_x_77:
[----:B0-----:R0:W1:Y:S02]  /*141d0*/  SYNCS.PHASECHK.TRANS64.TRYWAIT P0, [R7+URZ+0x38820], R6 ;  /* 0x03882006070075a7 */ /* 0x001064000800017f */
[----:B-1----:R-:W-:Y:S05]  /*141e0*/  @!P0 NANOSLEEP.SYNCS 0x989680 ;  /* 0x009896800000895d */ /* 0x002fea0003900000 */
[----:B------:R-:W1:Y:S02]  /*141f0*/  @!P0 SYNCS.PHASECHK.TRANS64 P0, [R7+URZ+0x38820], R6 ;  /* 0x03882006070085a7 */ /* 0x000e64000800007f */
[----:B-1----:R-:W-:Y:S05]  /*14200*/  @!P0 BRA `(.L_x_77) ;  /* 0xfffffffc00f08947 */ /* 0x002fea000383ffff */
[----:B------:R-:W-:Y:S05]  /*14210*/  BRA `(.L_x_160) ;  /* 0xffffffd000287947 */ /* 0x000fea000383ffff */
.L_x_78:
[----:B------:R-:W1:Y:S01]  /*14220*/  S2R R3, SR_TID.X ;  /* 0x0000000000037919 */ /* 0x000e620000002100 */
[----:B------:R-:W-:Y:S01]  /*14230*/  BSSY B0, `(.L_x_161) ;  /* 0x000000a000007945 */ /* 0x000fe20003800000 */
[----:B------:R-:W-:Y:S01]  /*14240*/  IMAD.MOV.U32 R12, RZ, RZ, RZ ;  /* 0x000000ffff0c7224 */ /* 0x000fe200078e00ff */
[----:B------:R-:W-:Y:S01]  /*14250*/  MOV R15, 0xffffffff ;  /* 0xffffffff000f7802 */ /* 0x000fe20000000f00 */
[----:B------:R-:W-:Y:S01]  /*14260*/  IMAD.MOV.U32 R11, RZ, RZ, 0x1f ;  /* 0x0000001fff0b7424 */ /* 0x000fe200078e00ff */
[----:B-1----:R-:W-:-:S04]  /*14270*/  SHF.R.U32.HI R3, RZ, 0x5, R3 ;  /* 0x00000005ff037819 */ /* 0x002fc80000011603 */
[----:B------:R-:W-:-:S04]  /*14280*/  LOP3.LUT R3, R3, 0x3, RZ, 0xc0, !PT ;  /* 0x0000000303037812 */ /* 0x000fc800078ec0ff */
[----:B------:R-:W-:-:S07]  /*14290*/  MOV R13, R3 ;  /* 0x00000003000d7202 */ /* 0x000fce0000000f00 */
[----:B0----5:R-:W-:Y:S05]  /*142a0*/  WARPSYNC.COLLECTIVE R15, `(.L_x_162) ;  /* 0x000000000f087348 */ /* 0x021fea0003c00000 */
[----:B------:R1:W2:Y:S02]  /*142b0*/  SHFL.IDX P6, R14, R13, R12, R11 ;  /* 0x0000000c0d0e7389 */ /* 0x0002a400000c000b */
[----:B012--5:R-:W-:Y:S01]  /*142c0*/  ENDCOLLECTIVE ;  /* 0x000000000000791b */ /* 0x027fe20003800000 */
.L_x_162:
[----:B------:R-:W-:Y:S05]  /*142d0*/  BSYNC B0 ;  /* 0x0000000000007941 */ /* 0x000fea0003800000 */
.L_x_161:
[----:B------:R-:W-:Y:S05]  /*142e0*/  BRA `(.L_x_163) ;  /* 0xffffffd0000c7947 */ /* 0x000fea000383ffff */
.L_x_79:
[----:B------:R-:W-:Y:S01]  /*142f0*/  BSSY B0, `(.L_x_164) ;  /* 0x0000006000007945 */ /* 0x000fe20003800000 */
[----:B------:R-:W-:-:S07]  /*14300*/  IMAD.MOV.U32 R15, RZ, RZ, -0x1 ;  /* 0xffffffffff0f7424 */ /* 0x000fce00078e00ff */
[----:B01---5:R-:W-:Y:S05]  /*14310*/  WARPSYNC.COLLECTIVE R15, `(.L_x_165) ;  /* 0x000000000f0c7348 */ /* 0x023fea0003c00000 */
[----:B------:R-:W-:Y:S02]  /*14320*/  ELECT P6, UR62, PT ;  /* 0x00000000003e782f */ /* 0x000fe400038c0000 */
[----:B------:R-:W-:Y:S01]  /*14330*/  MOV R14, UR62 ;  /* 0x0000003e000e7c02 */ /* 0x000fe20008000f00 */
[----:B01---5:R-:W-:Y:S10]  /*14340*/  ENDCOLLECTIVE ;  /* 0x000000000000791b */ /* 0x023ff40003800000 */
.L_x_165:
[----:B------:R-:W-:Y:S05]  /*14350*/  BSYNC B0 ;  /* 0x0000000000007941 */ /* 0x000fea0003800000 */
.L_x_164:
[----:B------:R-:W-:Y:S05]  /*14360*/  BRA `(.L_x_166) ;  /* 0xffffffd000007947 */ /* 0x000fea000383ffff */
.L_x_81:
[----:B-1----:R1:W2:Y:S02]  /*14370*/  SYNCS.PHASECHK.TRANS64.TRYWAIT P1, [R5+URZ+0x38840], R4 ;  /* 0x03884004050075a7 */ /* 0x0022a4000802017f */
[----:B--2---:R-:W-:Y:S05]  /*14380*/  @!P1 NANOSLEEP.SYNCS 0x989680 ;  /* 0x009896800000995d */ /* 0x004fea0003900000 */
[----:B------:R-:W2:Y:S02]  /*14390*/  @!P1 SYNCS.PHASECHK.TRANS64 P1, [R5+URZ+0x38840], R4 ;  /* 0x03884004050095a7 */ /* 0x000ea4000802007f */
[----:B--2---:R-:W-:Y:S05]  /*143a0*/  @!P1 BRA `(.L_x_81) ;  /* 0xfffffffc00f09947 */ /* 0x004fea000383ffff */
[----:B------:R-:W-:Y:S05]  /*143b0*/  BRA `(.L_x_167) ;  /* 0xffffffd000287947 */ /* 0x000fea000383ffff */
.L_x_83:
[----:B--2---:R2:W3:Y:S02]  /*143c0*/  SYNCS.PHASECHK.TRANS64.TRYWAIT P1, [R3+URZ+0x38840], R0 ;  /* 0x03884000030075a7 */ /* 0x0044e4000802017f */
[----:B---3--:R-:W-:Y:S05]  /*143d0*/  @!P1 NANOSLEEP.SYNCS 0x989680 ;  /* 0x009896800000995d */ /* 0x008fea0003900000 */
[----:B------:R-:W3:Y:S02]  /*143e0*/  @!P1 SYNCS.PHASECHK.TRANS64 P1, [R3+URZ+0x38840], R0 ;  /* 0x03884000030095a7 */ /* 0x000ee4000802007f */
[----:B---3--:R-:W-:Y:S05]  /*143f0*/  @!P1 BRA `(.L_x_83) ;  /* 0xfffffffc00f09947 */ /* 0x008fea000383ffff */
[----:B------:R-:W-:Y:S05]  /*14400*/  BRA `(.L_x_168) ;  /* 0xffffffd000347947 */ /* 0x000fea000383ffff */
.L_x_85:
[----:B---3--:R3:W4:Y:S02]  /*14410*/  SYNCS.PHASECHK.TRANS64.TRYWAIT P1, [R5+URZ+0x38860], R4 ;  /* 0x03886004050075a7 */ /* 0x008724000802017f */
[----:B----4-:R-:W-:Y:S05]  /*14420*/  @!P1 NANOSLEEP.SYNCS 0x989680 ;  /* 0x009896800000995d */ /* 0x010fea0003900000 */
[----:B------:R-:W4:Y:S02]  /*14430*/  @!P1 SYNCS.PHASECHK.TRANS64 P1, [R5+URZ+0x38860], R4 ;  /* 0x03886004050095a7 */ /* 0x000f24000802007f */
[----:B----4-:R-:W-:Y:S05]  /*14440*/  @!P1 BRA `(.L_x_85) ;  /* 0xfffffffc00f09947 */ /* 0x010fea000383ffff */
[----:B------:R-:W-:Y:S05]  /*14450*/  BRA `(.L_x_169) ;  /* 0xffffffd000307947 */ /* 0x000fea000383ffff */
.L_x_170:
[----:B------:R-:W-:-:S00]  /*14460*/  BRA `(.L_x_170) ;  /* 0xfffffffc00fc7947 */ /* 0x000fc0000383ffff */
[----:B------:R-:W-:-:S00]  /*14470*/  NOP ;  /* 0x0000000000007918 */ /* 0x000fc00000000000 */
        /* <DEDUP_REMOVED lines=8> */
.L_x_15955:


//--------------------- .text._ZN7cutlass13device_kernelIN5flash11enable_sm90INS1_16FlashAttnFwdSm90INS1_25CollectiveMainloopFwdSm90ILi2EN4cute5tupleIJNS5_1CILi1EEES8_S8_EEENS6_IJNS7_ILi128EEENS7_ILi80EEENS7_ILi256EEEEEELi256ENS_10bfloat16_tEfNS_4arch4Sm90ELb0ELb0ELb1ELb1ELb1ELb0ELb0ELb1ELb1ELb1ELb1ELb0EEENS1_21CollectiveEpilogueFwdINS6_IJSA_SC_SB_EEES9_SE_SG_Li256ELb1ELb1ELb1ELb0EEENS1_36VarlenDynamicPersistentTileSchedulerILi128ELi80ELi256ELi128ELb1ELb1ELb1ELb0ELb1ELb1EEEEEEEEEvNT_6ParamsE --------------------------
	.section	.text._ZN7cutlass13device_kernelIN5flash11enable_sm90INS1_16FlashAttnFwdSm90INS1_25CollectiveMainloopFwdSm90ILi2EN4cute5tupleIJNS5_1CILi1EEES8_S8_EEENS6_IJNS7_ILi128EEENS7_ILi80EEENS7_ILi256EEEEEELi256ENS_10bfloat16_tEfNS_4arch4Sm90ELb0ELb0ELb1ELb1ELb1ELb0ELb0ELb1ELb1ELb1ELb1ELb0EEENS1_21CollectiveEpilogueFwdINS6_IJSA_SC_SB_EEES9_SE_SG_Li256ELb1ELb1ELb1ELb0EEENS1_36VarlenDynamicPersistentTileSchedulerILi128ELi80ELi256ELi128ELb1ELb1ELb1ELb0ELb1ELb1EEEEEEEEEvNT_6ParamsE,"ax",@progbits
	.align	128
.text._ZN7cutlass13device_kernelIN5flash11enable_sm90INS1_16FlashAttnFwdSm90INS1_25CollectiveMainloopFwdSm90ILi2EN4cute5tupleIJNS5_1CILi1EEES8_S8_EEENS6_IJNS7_ILi128EEENS7_ILi80EEENS7_ILi256EEEEEELi256ENS_10bfloat16_tEfNS_4arch4Sm90ELb0ELb0ELb1ELb1ELb1ELb0ELb0ELb1ELb1ELb1ELb1ELb0EEENS1_21CollectiveEpilogueFwdINS6_IJSA_SC_SB_EEES9_SE_SG_Li256ELb1ELb1ELb1ELb0EEENS1_36VarlenDynamicPersistentTileSchedulerILi128ELi80ELi256ELi128ELb1ELb1ELb1ELb0ELb1ELb1EEEEEEEEEvNT_6ParamsE:
        .type           _ZN7cutlass13device_kernelIN5flash11enable_sm90INS1_16FlashAttnFwdSm90INS1_25CollectiveMainloopFwdSm90ILi2EN4cute5tupleIJNS5_1CILi1EEES8_S8_EEENS6_IJNS7_ILi128EEENS7_ILi80EEENS7_ILi256EEEEEELi256ENS_10bfloat16_tEfNS_4arch4Sm90ELb0ELb0ELb1ELb1ELb1ELb0ELb0ELb1ELb1ELb1ELb1ELb0EEENS1_21CollectiveEpilogueFwdINS6_IJSA_SC_SB_EEES9_SE_SG_Li256ELb1ELb1ELb1ELb0EEENS1_36VarlenDynamicPersistentTileSchedulerILi128ELi80ELi256ELi128ELb1ELb1ELb1ELb0ELb1ELb1EEEEEEEEEvNT_6ParamsE,@function
        .size           _ZN7cutlass13device_kernelIN5flash11enable_sm90INS1_16FlashAttnFwdSm90INS1_25CollectiveMainloopFwdSm90ILi2EN4cute5tupleIJNS5_1CILi1EEES8_S8_EEENS6_IJNS7_ILi128EEENS7_ILi80EEENS7_ILi256EEEEEELi256ENS_10bfloat16_tEfNS_4arch4Sm90ELb0ELb0ELb1ELb1ELb1ELb0ELb0ELb1ELb1ELb1ELb1ELb0EEENS1_21CollectiveEpilogueFwdINS6_IJSA_SC_SB_EEES9_SE_SG_Li256ELb1ELb1ELb1ELb0EEENS1_36VarlenDynamicPersistentTileSchedulerILi128ELi80ELi256ELi128ELb1ELb1ELb1ELb0ELb1ELb1EEEEEEEEEvNT_6ParamsE,(.L_x_15956 - _ZN7cutlass13device_kernelIN5flash11enable_sm90INS1_16FlashAttnFwdSm90INS1_25CollectiveMainloopFwdSm90ILi2EN4cute5tupleIJNS5_1CILi1EEES8_S8_EEENS6_IJNS7_ILi128EEENS7_ILi80EEENS7_ILi256EEEEEELi256ENS_10bfloat16_tEfNS_4arch4Sm90ELb0ELb0ELb1ELb1ELb1ELb0ELb0ELb1ELb1ELb1ELb1ELb0EEENS1_21CollectiveEpilogueFwdINS6_IJSA_SC_SB_EEES9_SE_SG_Li256ELb1ELb1ELb1ELb0EEENS1_36VarlenDynamicPersistentTileSchedulerILi128ELi80ELi256ELi128ELb1ELb1ELb1ELb0ELb1ELb1EEEEEEEEEvNT_6ParamsE)
        .other          _ZN7cutlass13device_kernelIN5flash11enable_sm90INS1_16FlashAttnFwdSm90INS1_25CollectiveMainloopFwdSm90ILi2EN4cute5tupleIJNS5_1CILi1EEES8_S8_EEENS6_IJNS7_ILi128EEENS7_ILi80EEENS7_ILi256EEEEEELi256ENS_10bfloat16_tEfNS_4arch4Sm90ELb0ELb0ELb1ELb1ELb1ELb0ELb0ELb1ELb1ELb1ELb1ELb0EEENS1_21CollectiveEpilogueFwdINS6_IJSA_SC_SB_EEES9_SE_SG_Li256ELb1ELb1ELb1ELb0EEENS1_36VarlenDynamicPersistentTileSchedulerILi128ELi80ELi256ELi128ELb1ELb1ELb1ELb0ELb1ELb1EEEEEEEEEvNT_6ParamsE,@"STO_CUDA_ENTRY STV_DEFAULT"
_ZN7cutlass13device_kernelIN5flash11enable_sm90INS1_16FlashAttnFwdSm90INS1_25CollectiveMainloopFwdSm90ILi2EN4cute5tupleIJNS5_1CILi1EEES8_S8_EEENS6_IJNS7_ILi128EEENS7_ILi80EEENS7_ILi256EEEEEELi256ENS_10bfloat16_tEfNS_4arch4Sm90ELb0ELb0ELb1ELb1ELb1ELb0ELb0ELb1ELb1ELb1ELb1ELb0EEENS1_21CollectiveEpilogueFwdINS6_IJSA_SC_SB_EEES9_SE_SG_Li256ELb1ELb1ELb1ELb0EEENS1_36VarlenDynamicPersistentTileSchedulerILi128ELi80ELi256ELi128ELb1ELb1ELb1ELb0ELb1ELb1EEEEEEEEEvNT_6ParamsE:
        /* <DEDUP_REMOVED lines=45> */
.L_x_171:
        /* <DEDUP_REMOVED lines=22> */
.L_x_172:
        /* <DEDUP_REMOVED lines=18> */
.L_x_173:
        /* <DEDUP_REMOVED lines=22> */
.L_x_174:
        /* <DEDUP_REMOVED lines=23> */
.L_x_175:
[----:B------:R-:W-:Y:S01]  /*0820*/  UISETP.NE.AND UP0, UPT, UR9, URZ, UPT ;  /* 0x0000003f0900728c */ /* 0x000fe2000bf05270 */
[----:B------:R-:W-:Y:S01]  /*0830*/  NOP ;  /* 0x0000000000007918 */ /* 0x000fe20000000000 */
[----:B0-----:R-:W-:Y:S01]  /*0840*/  UMOV UR4, 0x1 ;  /* 0x0000000100047882 */ /* 0x001fe20000000000 */
[----:B------:R-:W-:Y:S01]  /*0850*/  ULDC.64 UR36, c[0x0][0x208] ;  /* 0x0000820000247ab9 */ /* 0x000fe20000000a00 */
[----:B------:R-:W-:Y:S01]  /*0860*/  USEL UR4, UR4, 0x2, !UP0 ;  /* 0x0000000204047887 */ /* 0x000fe2000c000000 */
[----:B-1234-:R-:W-:Y:S01]  /*0870*/  BAR.SYNC.DEFER_BLOCKING 0x0 ;  /* 0x0000000000007b1d */ /* 0x01efe20000010000 */
[----:B------:R-:W-:-:S04]  /*0880*/  PLOP3.LUT P0, PT, PT, PT, UP0, 0x80, 0x0 ;  /* 0x000000000000781c */ /* 0x000fc80003f0f008 */
[----:B------:R-:W-:-:S05]  /*0890*/  IMAD.U32 R3, RZ, RZ, UR4 ;  /* 0x00000004ff037e24 */ /* 0x000fca000f8e00ff */
[----:B------:R0:W-:Y:S04]  /*08a0*/  STL [R1+0x50], R3 ;  /* 0x0000500301007387 */ /* 0x0001e80000100800 */
[----:B------:R-:W-:Y:S05]  /*08b0*/  @!P0 BRA `(.L_x_176) ;  /* 0x000000fc006c8947 */ /* 0x000fea0003800000 */
.L_x_177:
[----:B------:R-:W-:-:S08]  /*08c0*/  NOP ;  /* 0x0000000000007918 */ /* 0x000fd00000000000 */
[----:B------:R-:W1:Y:S02]  /*08d0*/  USETMAXREG.TRY_ALLOC.CTAPOOL UP0, 0xe8 ;  /* 0x000000e8000079c8 */ /* 0x000e640008000600 */
[----:B-1----:R-:W-:-:S13]  /*08e0*/  PLOP3.LUT P0, PT, PT, PT, UP0, 0x80, 0x0 ;  /* 0x000000000000781c */ /* 0x002fda0003f0f008 */
[----:B------:R-:W-:Y:S05]  /*08f0*/  @!P0 BRA `(.L_x_177) ;  /* 0xfffffffc00f08947 */ /* 0x000fea000383ffff */
[----:B------:R-:W1:Y:S08]  /*0900*/  S2UR UR5, SR_CgaCtaId ;  /* 0x00000000000579c3 */ /* 0x000e700000008800 */
[----:B------:R-:W-:Y:S06]  /*0910*/  BAR.ARV 0x8, 0x180 ;  /* 0x0206000000007b1d */ /* 0x000fec0000002000 */
[----:B------:R-:W-:-:S02]  /*0920*/  UMOV UR4, 0x400 ;  /* 0x0000040000047882 */ /* 0x000fc40000000000 */
[----:B------:R-:W-:Y:S01]  /*0930*/  BAR.SYNC.DEFER_BLOCKING 0x5, 0x180 ;  /* 0x0146000000007b1d */ /* 0x000fe20000010000 */
[----:B-1----:R-:W-:-:S09]  /*0940*/  ULEA UR4, UR5, UR4, 0x18 ;  /* 0x0000000405047291 */ /* 0x002fd2000f8ec03f */
[----:B------:R-:W1:Y:S01]  /*0950*/  LDS.128 R8, [UR4+0x388d0] ;  /* 0x0388d004ff087984 */ /* 0x000e620008000c00 */
[----:B------:R-:W-:Y:S01]  /*0960*/  ULDC UR4, c[0x0][0xc3c] ;  /* 0x00030f0000047ab9 */ /* 0x000fe20000000800 */
[----:B------:R-:W-:Y:S06]  /*0970*/  BAR.ARV 0x4, 0x180 ;  /* 0x0106000000007b1d */ /* 0x000fec0000002000 */
[----:B-1----:R-:W-:-:S13]  /*0980*/  ISETP.GE.AND P0, PT, R11, UR4, PT ;  /* 0x000000040b007c0c */ /* 0x002fda000bf06270 */
[----:B------:R-:W-:Y:S05]  /*0990*/  @P0 EXIT ;  /* 0x000000000000094d */ /* 0x000fea0003800000 */
[----:B------:R-:W2:Y:S01]  /*09a0*/  LDL R2, [R1+0x50] ;  /* 0x0000500001027983 */ /* 0x000ea20000100800 */
[----:B------:R-:W-:Y:S01]  /*09b0*/  VIADD R0, R0, 0xffffff80 ;  /* 0xffffff8000007836 */ /* 0x000fe20000000000 */
[----:B------:R-:W-:Y:S01]  /*09c0*/  R2UR UR7, R11 ;  /* 0x000000000b0772ca */ /* 0x000fe200000e0000 */
[----:B------:R-:W-:Y:S01]  /*09d0*/  UMOV UR38, URZ ;  /* 0x0000003f00267c82 */ /* 0x000fe20008000000 */
[----:B------:R-:W-:Y:S02]  /*09e0*/  R2UR UR6, R9 ;  /* 0x00000000090672ca */ /* 0x000fe400000e0000 */
[----:B0-----:R-:W-:Y:S02]  /*09f0*/  SHF.R.S32.HI R3, RZ, 0x1f, R0 ;  /* 0x0000001fff037819 */ /* 0x001fe40000011400 */
[----:B------:R-:W-:Y:S02]  /*0a00*/  R2UR UR5, R10 ;  /* 0x000000000a0572ca */ /* 0x000fe400000e0000 */
[----:B------:R-:W-:-:S05]  /*0a10*/  LEA.HI R4, R3, R0, RZ, 0x5 ;  /* 0x0000000003047211 */ /* 0x000fca00078f28ff */
[----:B------:R-:W-:-:S05]  /*0a20*/  IMAD.SHL.U32 R6, R4, 0x20, RZ ;  /* 0x0000002004067824 */ /* 0x000fca00078e00ff */
[----:B------:R-:W-:Y:S02]  /*0a30*/  LOP3.LUT R6, R6, 0xfffffc00, RZ, 0xc0, !PT ;  /* 0xfffffc0006067812 */ /* 0x000fe400078ec0ff */
[----:B--2---:R-:W-:Y:S02]  /*0a40*/  R2UR UR4, R2 ;  /* 0x00000000020472ca */ /* 0x004fe400000e0000 */
[----:B------:R-:W-:-:S04]  /*0a50*/  LEA.HI R2, R3, R0, RZ, 0x7 ;  /* 0x0000000003027211 */ /* 0x000fc800078f38ff */
[----:B------:R-:W-:-:S05]  /*0a60*/  LOP3.LUT R5, R2, 0xffffff80, RZ, 0xc0, !PT ;  /* 0xffffff8002057812 */ /* 0x000fca00078ec0ff */
[----:B------:R-:W-:Y:S01]  /*0a70*/  IMAD.IADD R13, R0, 0x1, -R5 ;  /* 0x00000001000d7824 */ /* 0x000fe200078e0a05 */
[CC--:B------:R-:W-:Y:S01]  /*0a80*/  LEA.HI R5, R3.reuse, R0.reuse, RZ, 0x2 ;  /* 0x0000000003057211 */ /* 0x0c0fe200078f10ff */
[----:B------:R-:W-:Y:S01]  /*0a90*/  ULOP3.LUT UR8, UR4, 0x1, URZ, 0xfc, !UPT ;  /* 0x0000000104087892 */ /* 0x000fe2000f8efc3f */
[----:B------:R-:W-:Y:S02]  /*0aa0*/  LEA.HI R3, R3, R0, RZ, 0x4 ;  /* 0x0000000003037211 */ /* 0x000fe400078f20ff */
[----:B------:R-:W-:Y:S01]  /*0ab0*/  SHF.R.S32.HI R8, RZ, 0x1f, R13 ;  /* 0x0000001fff087819 */ /* 0x000fe2000001140d */
[----:B------:R-:W-:Y:S01]  /*0ac0*/  STL [R1+0x3c], R13 ;  /* 0x00003c0d01007387 */ /* 0x000fe20000100800 */
[----:B------:R-:W-:Y:S01]  /*0ad0*/  LOP3.LUT R11, R5, 0xfffffffc, RZ, 0xc0, !PT ;  /* 0xfffffffc050b7812 */ /* 0x000fe200078ec0ff */
[----:B------:R-:W-:Y:S01]  /*0ae0*/  UMOV UR4, URZ ;  /* 0x0000003f00047c82 */ /* 0x000fe20008000000 */
[----:B------:R-:W-:Y:S02]  /*0af0*/  LOP3.LUT R5, R3, 0x3fffff0, RZ, 0xc0, !PT ;  /* 0x03fffff003057812 */ /* 0x000fe400078ec0ff */
[----:B------:R-:W-:Y:S01]  /*0b00*/  LEA.HI R9, R8, R13, RZ, 0x2 ;  /* 0x0000000d08097211 */ /* 0x000fe200078f10ff */
[C---:B------:R-:W-:Y:S01]  /*0b10*/  IMAD.IADD R12, R0.reuse, 0x1, -R11 ;  /* 0x00000001000c7824 */ /* 0x040fe200078e0a0b */
[----:B------:R-:W-:Y:S01]  /*0b20*/  SHF.R.S32.HI R4, RZ, 0x4, R3 ;  /* 0x00000004ff047819 */ /* 0x000fe20000011403 */
[----:B------:R-:W-:Y:S01]  /*0b30*/  IMAD.IADD R5, R0, 0x1, -R5 ;  /* 0x0000000100057824 */ /* 0x000fe200078e0a05 */
[----:B------:R-:W-:-:S02]  /*0b40*/  SHF.R.S32.HI R10, RZ, 0x2, R9 ;  /* 0x00000002ff0a7819 */ /* 0x000fc40000011409 */
[----:B------:R-:W-:Y:S01]  /*0b50*/  SHF.R.S32.HI R7, RZ, 0x1f, R9 ;  /* 0x0000001fff077819 */ /* 0x000fe20000011409 */
[----:B------:R-:W-:Y:S01]  /*0b60*/  IMAD R6, R5, 0x40, R6 ;  /* 0x0000004005067824 */ /* 0x000fe200078e0206 */
[----:B------:R-:W-:Y:S02]  /*0b70*/  LEA.HI R0, R3, R4, RZ, 0x1 ;  /* 0x0000000403007211 */ /* 0x000fe400078f08ff */
[----:B------:R-:W-:Y:S02]  /*0b80*/  SHF.R.S32.HI R3, RZ, 0x7, R2 ;  /* 0x00000007ff037819 */ /* 0x000fe40000011402 */
[----:B------:R-:W-:Y:S02]  /*0b90*/  LEA.HI R11, R7, R10, RZ, 0x3 ;  /* 0x0000000a070b7211 */ /* 0x000fe400078f18ff */
[----:B------:R-:W-:Y:S02]  /*0ba0*/  LEA.HI R2, R2, R3, RZ, 0x1 ;  /* 0x0000000302027211 */ /* 0x000fe400078f08ff */
[----:B------:R-:W-:-:S02]  /*0bb0*/  LOP3.LUT R7, R0, 0x1ffffffe, RZ, 0xc0, !PT ;  /* 0x1ffffffe00077812 */ /* 0x000fc400078ec0ff */
[----:B------:R-:W-:Y:S02]  /*0bc0*/  LOP3.LUT R11, R11, 0xfffffff8, RZ, 0xc0, !PT ;  /* 0xfffffff80b0b7812 */ /* 0x000fe400078ec0ff */
[----:B------:R-:W-:Y:S01]  /*0bd0*/  LEA.HI R8, R8, R13, RZ, 0x5 ;  /* 0x0000000d08087211 */ /* 0x000fe200078f28ff */
[----:B------:R-:W-:Y:S01]  /*0be0*/  IMAD.IADD R7, R4, 0x1, -R7 ;  /* 0x0000000104077824 */ /* 0x000fe200078e0a07 */
[----:B------:R-:W-:Y:S01]  /*0bf0*/  LOP3.LUT R2, R2, 0x3fffffe, RZ, 0xc0, !PT ;  /* 0x03fffffe02027812 */ /* 0x000fe200078ec0ff */
[----:B------:R-:W-:Y:S01]  /*0c00*/  IMAD.IADD R11, R10, 0x1, -R11 ;  /* 0x000000010a0b7824 */ /* 0x000fe200078e0a0b */
[----:B------:R-:W-:Y:S02]  /*0c10*/  LEA.HI R0, R12, R12, RZ, 0x1 ;  /* 0x0000000c0c007211 */ /* 0x000fe400078f08ff */
[----:B------:R-:W-:Y:S01]  /*0c20*/  SHF.R.S32.HI R8, RZ, 0x5, R8 ;  /* 0x00000005ff087819 */ /* 0x000fe20000011408 */
[----:B------:R-:W-:Y:S01]  /*0c30*/  IMAD.IADD R2, R3, 0x1, -R2 ;  /* 0x0000000103027824 */ /* 0x000fe200078e0a02 */
[----:B------:R-:W-:Y:S01]  /*0c40*/  LOP3.LUT R3, R0, 0x1ffffffe, RZ, 0xc0, !PT ;  /* 0x1ffffffe00037812 */ /* 0x000fe200078ec0ff */
[----:B------:R-:W-:Y:S01]  /*0c50*/  IMAD R0, R7, 0x8, R6 ;  /* 0x0000000807007824 */ /* 0x000fe200078e0206 */
[----:B------:R-:W-:Y:S01]  /*0c60*/  LOP3.LUT R9, R9, 0x7ffffffc, RZ, 0xc0, !PT ;  /* 0x7ffffffc09097812 */ /* 0x000fe200078ec0ff */
[----:B------:R-:W-:-:S02]  /*0c70*/  IMAD R11, R8, 0x10, R11 ;  /* 0x00000010080b7824 */ /* 0x000fc400078e020b */
[----:B------:R-:W-:Y:S01]  /*0c80*/  IMAD.IADD R3, R12, 0x1, -R3 ;  /* 0x000000010c037824 */ /* 0x000fe200078e0a03 */
[----:B------:R0:W-:Y:S01]  /*0c90*/  STL [R1+0x48], R0 ;  /* 0x0000480001007387 */ /* 0x0001e20000100800 */
[----:B------:R-:W-:-:S04]  /*0ca0*/  IMAD.IADD R9, R13, 0x1, -R9 ;  /* 0x000000010d097824 */ /* 0x000fc800078e0a09 */
[----:B------:R-:W-:-:S04]  /*0cb0*/  IMAD.SHL.U32 R23, R9, 0x2, RZ ;  /* 0x0000000209177824 */ /* 0x000fc800078e00ff */
[C---:B------:R-:W-:Y:S01]  /*0cc0*/  VIADD R17, R23.reuse, 0x8 ;  /* 0x0000000817117836 */ /* 0x040fe20000000000 */
[----:B0-----:R-:W-:Y:S01]  /*0cd0*/  LEA R0, R2, R11, 0x6 ;  /* 0x0000000b02007211 */ /* 0x001fe200078e30ff */
[----:B------:R-:W-:Y:S02]  /*0ce0*/  IMAD.U32 R2, RZ, RZ, UR8 ;  /* 0x00000008ff027e24 */ /* 0x000fe4000f8e00ff */
[C---:B------:R-:W-:Y:S01]  /*0cf0*/  VIADD R16, R23.reuse, 0x10 ;  /* 0x0000001017107836 */ /* 0x040fe20000000000 */
[----:B------:R-:W-:Y:S01]  /*0d00*/  SHF.R.S32.HI R18, RZ, 0x1f, R17 ;  /* 0x0000001fff127819 */ /* 0x000fe20000011411 */
[----:B------:R0:W-:Y:S01]  /*0d10*/  STL [R1+0x40], R0 ;  /* 0x0000400001007387 */ /* 0x0001e20000100800 */
[C---:B------:R-:W-:Y:S02]  /*0d20*/  VIADD R15, R23.reuse, 0x18 ;  /* 0x00000018170f7836 */ /* 0x040fe40000000000 */
[C---:B------:R-:W-:Y:S01]  /*0d30*/  VIADD R14, R23.reuse, 0x20 ;  /* 0x00000020170e7836 */ /* 0x040fe20000000000 */
[----:B------:R1:W-:Y:S01]  /*0d40*/  STL [R1+0x4c], R2 ;  /* 0x00004c0201007387 */ /* 0x0003e20000100800 */
[C---:B------:R-:W-:Y:S01]  /*0d50*/  VIADD R13, R23.reuse, 0x28 ;  /* 0x00000028170d7836 */ /* 0x040fe20000000000 */
[----:B------:R-:W-:Y:S01]  /*0d60*/  SHF.R.S32.HI R17, RZ, 0x1f, R16 ;  /* 0x0000001fff117819 */ /* 0x000fe20000011410 */
[C---:B------:R-:W-:Y:S01]  /*0d70*/  VIADD R12, R23.reuse, 0x30 ;  /* 0x00000030170c7836 */ /* 0x040fe20000000000 */
[----:B------:R-:W-:Y:S01]  /*0d80*/  SHF.R.S32.HI R16, RZ, 0x1f, R15 ;  /* 0x0000001fff107819 */ /* 0x000fe2000001140f */
[----:B------:R-:W-:Y:S01]  /*0d90*/  VIADD R11, R23, 0x38 ;  /* 0x00000038170b7836 */ /* 0x000fe20000000000 */
[----:B------:R-:W-:Y:S01]  /*0da0*/  SHF.R.S32.HI R15, RZ, 0x1f, R14 ;  /* 0x0000001fff0f7819 */ /* 0x000fe2000001140e */
[----:B0-----:R-:W-:Y:S01]  /*0db0*/  IMAD R0, R3, 0x8, R0 ;  /* 0x0000000803007824 */ /* 0x001fe200078e0200 */
[----:B------:R-:W-:Y:S01]  /*0dc0*/  SHF.R.S32.HI R14, RZ, 0x1f, R13 ;  /* 0x0000001fff0e7819 */ /* 0x000fe2000001140d */
[C---:B------:R-:W-:Y:S01]  /*0dd0*/  VIADD R10, R23.reuse, 0x40 ;  /* 0x00000040170a7836 */ /* 0x040fe20000000000 */
[----:B------:R-:W-:Y:S01]  /*0de0*/  SHF.R.S32.HI R13, RZ, 0x1f, R12 ;  /* 0x0000001fff0d7819 */ /* 0x000fe2000001140c */
[----:B-1----:R-:W-:Y:S01]  /*0df0*/  IMAD.U32 R2, RZ, RZ, UR4 ;  /* 0x00000004ff027e24 */ /* 0x002fe2000f8e00ff */
[----:B------:R-:W-:Y:S01]  /*0e00*/  SHF.R.S32.HI R12, RZ, 0x1f, R11 ;  /* 0x0000001fff0c7819 */ /* 0x000fe2000001140b */
[C---:B------:R-:W-:Y:S01]  /*0e10*/  VIADD R9, R23.reuse, 0x48 ;  /* 0x0000004817097836 */ /* 0x040fe20000000000 */
[----:B------:R-:W-:Y:S01]  /*0e20*/  SHF.R.S32.HI R11, RZ, 0x1f, R10 ;  /* 0x0000001fff0b7819 */ /* 0x000fe2000001140a */
[C---:B------:R-:W-:Y:S01]  /*0e30*/  VIADD R8, R23.reuse, 0x50 ;  /* 0x0000005017087836 */ /* 0x040fe20000000000 */
[----:B------:R0:W-:Y:S01]  /*0e40*/  STL [R1+0x38], R2 ;  /* 0x0000380201007387 */ /* 0x0001e20000100800 */
[C---:B------:R-:W-:Y:S01]  /*0e50*/  VIADD R7, R23.reuse, 0x58 ;  /* 0x0000005817077836 */ /* 0x040fe20000000000 */
[----:B------:R-:W-:Y:S01]  /*0e60*/  SHF.R.S32.HI R10, RZ, 0x1f, R9 ;  /* 0x0000001fff0a7819 */ /* 0x000fe20000011409 */
[C---:B------:R-:W-:Y:S01]  /*0e70*/  VIADD R6, R23.reuse, 0x60 ;  /* 0x0000006017067836 */ /* 0x040fe20000000000 */
[----:B------:R1:W-:Y:S01]  /*0e80*/  STL [R1+0x44], R0 ;  /* 0x0000440001007387 */ /* 0x0003e20000100800 */
[C---:B------:R-:W-:Y:S01]  /*0e90*/  VIADD R5, R23.reuse, 0x68 ;  /* 0x0000006817057836 */ /* 0x040fe20000000000 */
[----:B------:R-:W-:Y:S01]  /*0ea0*/  SHF.R.S32.HI R9, RZ, 0x1f, R8 ;  /* 0x0000001fff097819 */ /* 0x000fe20000011408 */
[C---:B------:R-:W-:Y:S01]  /*0eb0*/  VIADD R4, R23.reuse, 0x70 ;  /* 0x0000007017047836 */ /* 0x040fe20000000000 */
[----:B------:R-:W-:Y:S01]  /*0ec0*/  SHF.R.S32.HI R8, RZ, 0x1f, R7 ;  /* 0x0000001fff087819 */ /* 0x000fe20000011407 */
[C---:B------:R-:W-:Y:S01]  /*0ed0*/  VIADD R226, R23.reuse, 0x80 ;  /* 0x0000008017e27836 */ /* 0x040fe20000000000 */
[C---:B0-----:R-:W-:Y:S01]  /*0ee0*/  IADD3 R2, R23.reuse, 0x78, RZ ;  /* 0x0000007817027810 */ /* 0x041fe20007ffe0ff */
[C---:B------:R-:W-:Y:S01]  /*0ef0*/  VIADD R225, R23.reuse, 0x88 ;  /* 0x0000008817e17836 */ /* 0x040fe20000000000 */
[----:B------:R-:W-:Y:S01]  /*0f00*/  SHF.R.S32.HI R7, RZ, 0x1f, R6 ;  /* 0x0000001fff077819 */ /* 0x000fe20000011406 */
        /* <DEDUP_REMOVED lines=18> */
[----:B------:R-:W-:Y:S01]  /*1030*/  VIADD R213, R23, 0xd8 ;  /* 0x000000d817d57836 */ /* 0x000fe20000000000 */
[----:B------:R-:W-:Y:S01]  /*1040*/  SHF.R.S32.HI R2, RZ, 0x1f, R220 ;  /* 0x0000001fff027819 */ /* 0x000fe200000114dc */
[----:B------:R-:W-:Y:S01]  /*1050*/  IMAD.U32 R16, RZ, RZ, UR4 ;  /* 0x00000004ff107e24 */ /* 0x000fe2000f8e00ff */
[----:B------:R-:W-:-:S02]  /*1060*/  SHF.R.S32.HI R5, RZ, 0x1f, R219 ;  /* 0x0000001fff057819 */ /* 0x000fc400000114db */
[----:B------:R-:W-:Y:S02]  /*1070*/  SHF.R.S32.HI R4, RZ, 0x1f, R218 ;  /* 0x0000001fff047819 */ /* 0x000fe400000114da */
[----:B-1----:R-:W-:-:S07]  /*1080*/  SHF.R.S32.HI R2, RZ, 0x1f, R217 ;  /* 0x0000001fff027819 */ /* 0x002fce00000114d9 */
.L_x_227:
[----:B------:R-:W-:Y:S01]  /*1090*/  ULDC.64 UR8, c[0x0][0xc88] ;  /* 0x0003220000087ab9 */ /* 0x000fe20000000a00 */
[----:B------:R-:W-:Y:S01]  /*10a0*/  ULDC.64 UR10, c[0x0][0xa20] ;  /* 0x00028800000a7ab9 */ /* 0x000fe20000000a00 */
[----:B------:R-:W-:Y:S02]  /*10b0*/  UIMAD.WIDE UR8, UR7, 0x4, UR8 ;  /* 0x00000004070878a5 */ /* 0x000fe4000f8e0208 */
[----:B------:R-:W-:Y:S01]  /*10c0*/  UISETP.NE.U32.AND UP1, UPT, UR10, URZ, UPT ;  /* 0x0000003f0a00728c */ /* 0x000fe2000bf25070 */
[----:B------:R-:W-:Y:S01]  /*10d0*/  UMOV UR61, URZ ;  /* 0x0000003f003d7c82 */ /* 0x000fe20008000000 */
[----:B------:R-:W-:Y:S02]  /*10e0*/  ULDC UR7, c[0x0][0x2f0] ;  /* 0x0000bc0000077ab9 */ /* 0x000fe40000000800 */
[----:B0-2---:R-:W-:Y:S02]  /*10f0*/  IMAD.U32 R2, RZ, RZ, UR8 ;  /* 0x00000008ff027e24 */ /* 0x005fe4000f8e00ff */
[----:B-1----:R-:W-:Y:S01]  /*1100*/  IMAD.U32 R3, RZ, RZ, UR9 ;  /* 0x00000009ff037e24 */ /* 0x002fe2000f8e00ff */
[----:B------:R-:W-:-:S04]  /*1110*/  ULDC.64 UR8, c[0x0][0xa28] ;  /* 0x00028a0000087ab9 */ /* 0x000fc80000000a00 */
[----:B------:R-:W2:Y:S01]  /*1120*/  LDG.E R2, desc[UR36][R2.64] ;  /* 0x0000002402027981 */ /* 0x000ea2000c1e1900 */
[----:B------:R-:W-:Y:S02]  /*1130*/  UISETP.NE.U32.AND UP0, UPT, UR8, URZ, UPT ;  /* 0x0000003f0800728c */ /* 0x000fe4000bf05070 */
[----:B------:R-:W-:Y:S02]  /*1140*/  UISETP.NE.AND.EX UP1, UPT, UR11, URZ, UPT, UP1 ;  /* 0x0000003f0b00728c */ /* 0x000fe4000bf25310 */
[----:B------:R-:W-:-:S04]  /*1150*/  UISETP.NE.AND.EX UP0, UPT, UR9, URZ, UPT, UP0 ;  /* 0x0000003f0900728c */ /* 0x000fc8000bf05300 */
[----:B------:R-:W-:Y:S02]  /*1160*/  PLOP3.LUT P1, PT, PT, PT, UP1, 0x80, 0x0 ;  /* 0x000000000000781c */ /* 0x000fe40003f2f018 */
[----:B------:R-:W-:Y:S02]  /*1170*/  PLOP3.LUT P0, PT, PT, PT, UP0, 0x80, 0x0 ;  /* 0x000000000000781c */ /* 0x000fe40003f0f008 */
[----:B--2---:R-:W-:-:S13]  /*1180*/  R2UR UR4, R2 ;  /* 0x00000000020472ca */ /* 0x004fda00000e0000 */
[----:B------:R-:W-:Y:S02]  /*1190*/  USHF.R.S32.HI UR12, URZ, 0x1f, UR4 ;  /* 0x0000001f3f0c7899 */ /* 0x000fe40008011404 */
[----:B-----5:R-:W-:Y:S01]  /*11a0*/  MOV R0, UR4 ;  /* 0x0000000400007c02 */ /* 0x020fe20008000f00 */
[----:B------:R-:W-:-:S03]  /*11b0*/  @UP0 ULEA UR8, UP2, UR4, UR8, 0x2 ;  /* 0x0000000804080291 */ /* 0x000fc6000f84103f */
[----:B------:R-:W-:Y:S01]  /*11c0*/  IMAD.U32 R2, RZ, RZ, UR12 ;  /* 0x0000000cff027e24 */ /* 0x000fe2000f8e00ff */
[----:B------:R-:W-:Y:S01]  /*11d0*/  @UP0 ULEA.HI.X UR9, UR4, UR9, UR12, 0x2, UP2 ;  /* 0x0000000904090291 */ /* 0x000fe200090f140c */
[----:B------:R-:W-:Y:S01]  /*11e0*/  STL [R1+0x30], R0 ;  /* 0x0000300001007387 */ /* 0x000fe20000100800 */
[----:B------:R-:W-:-:S03]  /*11f0*/  @UP1 ULEA UR10, UP0, UR4, UR10, 0x2 ;  /* 0x0000000a040a1291 */ /* 0x000fc6000f80103f */
[----:B------:R0:W-:Y:S01]  /*1200*/  STL [R1+0x34], R2 ;  /* 0x0000340201007387 */ /* 0x0001e20000100800 */
[----:B------:R-:W-:Y:S01]  /*1210*/  IMAD.U32 R3, RZ, RZ, UR9 ;  /* 0x00000009ff037e24 */ /* 0x000fe2000f8e00ff */
[----:B------:R-:W-:Y:S01]  /*1220*/  @UP1 ULEA.HI.X UR11, UR4, UR11, UR12, 0x2, UP0 ;  /* 0x0000000b040b1291 */ /* 0x000fe200080f140c */
[----:B------:R-:W-:Y:S02]  /*1230*/  IMAD.U32 R4, RZ, RZ, UR10 ;  /* 0x0000000aff047e24 */ /* 0x000fe4000f8e00ff */
[----:B------:R-:W-:Y:S01]  /*1240*/  ULDC UR4, c[0x0][0x424] ;  /* 0x0001090000047ab9 */ /* 0x000fe20000000800 */
[----:B0-----:R-:W-:Y:S01]  /*1250*/  IMAD.U32 R2, RZ, RZ, UR8 ;  /* 0x00000008ff027e24 */ /* 0x001fe2000f8e00ff */
[----:B------:R-:W-:-:S05]  /*1260*/  ULDC.64 UR8, c[0x0][0x418] ;  /* 0x0001060000087ab9 */ /* 0x000fca0000000a00 */
[----:B------:R-:W2:Y:S01]  /*1270*/  @P0 LDG.E R2, desc[UR36][R2.64] ;  /* 0x0000002402020981 */ /* 0x000ea2000c1e1900 */
[----:B------:R-:W-:-:S05]  /*1280*/  IMAD.U32 R5, RZ, RZ, UR11 ;  /* 0x0000000bff057e24 */ /* 0x000fca000f8e00ff */
[----:B---3--:R-:W3:Y:S01]  /*1290*/  @P1 LDG.E R4, desc[UR36][R4.64] ;  /* 0x0000002404041981 */ /* 0x008ee2000c1e1900 */
[----:B------:R-:W-:Y:S02]  /*12a0*/  UISETP.NE.U32.AND UP0, UPT, UR8, URZ, UPT ;  /* 0x0000003f0800728c */ /* 0x000fe4000bf05070 */
[----:B------:R-:W-:Y:S02]  /*12b0*/  ULOP3.LUT UR8, UR5, 0xff000000, URZ, 0xc0, !UPT ;  /* 0xff00000005087892 */ /* 0x000fe4000f8ec03f */
[----:B------:R-:W-:-:S04]  /*12c0*/  UISETP.NE.AND.EX UP0, UPT, UR9, URZ, UPT, UP0 ;  /* 0x0000003f0900728c */ /* 0x000fc8000bf05300 */
[----:B------:R-:W-:-:S04]  /*12d0*/  USEL UR4, UR4, 0x1, UP0 ;  /* 0x0000000104047887 */ /* 0x000fc80008000000 */
[----:B------:R-:W-:Y:S01]  /*12e0*/  UIMAD UR4, UR4, UR7, URZ ;  /* 0x00000007040472a4 */ /* 0x000fe2000f8e023f */
[----:B--2---:R-:W-:Y:S01]  /*12f0*/  @P0 R2UR UR61, R2 ;  /* 0x00000000023d02ca */ /* 0x004fe200000e0000 */
[----:B------:R-:W-:-:S05]  /*1300*/  IMAD.U32 R2, RZ, RZ, UR6 ;  /* 0x00000006ff027e24 */ /* 0x000fca000f8e00ff */
[----:B------:R0:W-:Y:S01]  /*1310*/  STL [R1+0x2c], R2 ;  /* 0x00002c0201007387 */ /* 0x0001e20000100800 */
[----:B---3--:R-:W-:Y:S01]  /*1320*/  @P1 R2UR UR4, R4 ;  /* 0x00000000040412ca */ /* 0x008fe200000e0000 */
[----:B----4-:R-:W-:-:S14]  /*1330*/  @P1 BRA `(.L_x_178) ;  /* 0x0000000000381947 */ /* 0x010fdc0003800000 */
[----:B------:R-:W-:Y:S02]  /*1340*/  ULDC.64 UR6, c[0x0][0xa08] ;  /* 0x0002820000067ab9 */ /* 0x000fe40000000a00 */
[----:B------:R-:W-:-:S04]  /*1350*/  ISETP.NE.U32.AND P0, PT, RZ, UR6, PT ;  /* 0x00000006ff007c0c */ /* 0x000fc8000bf05070 */
[----:B------:R-:W-:-:S13]  /*1360*/  ISETP.NE.AND.EX P0, PT, RZ, UR7, PT, P0 ;  /* 0x00000007ff007c0c */ /* 0x000fda000bf05300 */
[----:B------:R-:W-:Y:S05]  /*1370*/  @!P0 BRA `(.L_x_178) ;  /* 0x0000000000288947 */ /* 0x000fea0003800000 */
[----:B------:R-:W-:Y:S01]  /*1380*/  R2UR UR4, R0 ;  /* 0x00000000000472ca */ /* 0x000fe200000e0000 */
[----:B------:R-:W-:-:S12]  /*1390*/  ULDC.64 UR6, c[0x0][0xa08] ;  /* 0x0002820000067ab9 */ /* 0x000fd80000000a00 */
[----:B------:R-:W-:-:S06]  /*13a0*/  UIMAD.WIDE UR6, UR4, 0x4, UR6 ;  /* 0x00000004040678a5 */ /* 0x000fcc000f8e0206 */
[----:B0-----:R-:W-:Y:S02]  /*13b0*/  IMAD.U32 R2, RZ, RZ, UR6 ;  /* 0x00000006ff027e24 */ /* 0x001fe4000f8e00ff */
[----:B------:R-:W-:-:S05]  /*13c0*/  IMAD.U32 R3, RZ, RZ, UR7 ;  /* 0x00000007ff037e24 */ /* 0x000fca000f8e00ff */
[----:B------:R-:W2:Y:S04]  /*13d0*/  LDG.E R4, desc[UR36][R2.64] ;  /* 0x0000002402047981 */ /* 0x000ea8000c1e1900 */
[----:B------:R-:W3:Y:S01]  /*13e0*/  LDG.E R0, desc[UR36][R2.64+0x4] ;  /* 0x0000042402007981 */ /* 0x000ee2000c1e1900 */
[----:B--2---:R-:W-:Y:S02]  /*13f0*/  R2UR UR4, R4 ;  /* 0x00000000040472ca */ /* 0x004fe400000e0000 */
[----:B---3--:R-:W-:-:S13]  /*1400*/  R2UR UR6, R0 ;  /* 0x00000000000672ca */ /* 0x008fda00000e0000 */
[----:B------:R-:W-:-:S12]  /*1410*/  UIADD3 UR4, -UR4, UR6, URZ ;  /* 0x0000000604047290 */ /* 0x000fd8000fffe13f */
.L_x_178:
[----:B------:R-:W-:Y:S02]  /*1420*/  UIADD3 UR61, -UR61, UR4, URZ ;  /* 0x000000043d3d7290 */ /* 0x000fe4000fffe13f */
[----:B------:R-:W-:Y:S02]  /*1430*/  ULOP3.LUT UR4, UR5, 0xff0000, URZ, 0xc0, !UPT ;  /* 0x00ff000005047892 */ /* 0x000fe4000f8ec03f */
[----:B------:R-:W-:Y:S02]  /*1440*/  UISETP.GE.AND UP0, UPT, UR61, 0x1, UPT ;  /* 0x000000013d00788c */ /* 0x000fe4000bf06270 */
[----:B------:R-:W-:Y:S02]  /*1450*/  USHF.R.U32.HI UR8, URZ, 0x8, UR8 ;  /* 0x000000083f087899 */ /* 0x000fe40008011608 */
[----:B------:R-:W-:Y:S02]  /*1460*/  UIADD3 UR6, UR61, 0x4f, URZ ;  /* 0x0000004f3d067890 */ /* 0x000fe4000fffe03f */
[----:B------:R-:W-:Y:S01]  /*1470*/  PLOP3.LUT P0, PT, PT, PT, UP0, 0x80, 0x0 ;  /* 0x000000000000781c */ /* 0x000fe20003f0f008 */
[----:B------:R-:W-:-:S02]  /*1480*/  ULEA.HI UR8, UR4, UR8, URZ, 0x10 ;  /* 0x0000000804087291 */ /* 0x000fc4000f8f803f */
[----:B------:R-:W-:Y:S02]  /*1490*/  UIMAD.WIDE UR6, UR6, 0x66666667, URZ ;  /* 0x66666667060678a5 */ /* 0x000fe4000f8e023f */
[----:B------:R-:W-:Y:S02]  /*14a0*/  ULOP3.LUT UR4, UR8, 0xff, URZ, 0xc0, !UPT ;  /* 0x000000ff08047892 */ /* 0x000fe4000f8ec03f */
[----:B------:R-:W-:Y:S02]  /*14b0*/  ULOP3.LUT UR9, UR5, 0xffff, URZ, 0xc0, !UPT ;  /* 0x0000ffff05097892 */ /* 0x000fe4000f8ec03f */
[----:B------:R-:W-:Y:S02]  /*14c0*/  USHF.R.U32.HI UR5, URZ, 0x10, UR8 ;  /* 0x000000103f057899 */ /* 0x000fe40008011608 */
[----:B------:R-:W-:Y:S01]  /*14d0*/  USHF.R.U32.HI UR6, URZ, 0x1f, UR7 ;  /* 0x0000001f3f067899 */ /* 0x000fe20008011607 */
[----:B------:R-:W-:Y:S01]  /*14e0*/  IMAD.U32 R215, RZ, RZ, UR4 ;  /* 0x00000004ffd77e24 */ /* 0x000fe2000f8e00ff */
[----:B------:R-:W-:Y:S01]  /*14f0*/  UMOV UR4, URZ ;  /* 0x0000003f00047c82 */ /* 0x000fe20008000000 */
[----:B------:R-:W-:Y:S01]  /*1500*/  IMAD.U32 R216, RZ, RZ, UR9 ;  /* 0x00000009ffd87e24 */ /* 0x000fe2000f8e00ff */
[----:B------:R-:W-:Y:S01]  /*1510*/  ULEA.HI.SX32 UR9, UR7, UR6, 0x1b ;  /* 0x0000000607097291 */ /* 0x000fe2000f8fda3f */
[----:B------:R-:W-:Y:S01]  /*1520*/  IMAD.U32 R212, RZ, RZ, UR5 ;  /* 0x00000005ffd47e24 */ /* 0x000fe2000f8e00ff */
[----:B------:R-:W-:Y:S10]  /*1530*/  @!P0 BRA `(.L_x_179) ;  /* 0x0000000000948947 */ /* 0x000ff40003800000 */
[----:B------:R-:W-:Y:S01]  /*1540*/  R2UR UR5, R212 ;  /* 0x00000000d40572ca */ /* 0x000fe200000e0000 */
[----:B------:R-:W-:-:S12]  /*1550*/  ULDC UR4, c[0x0][0x9f0] ;  /* 0x00027c0000047ab9 */ /* 0x000fd80000000800 */
[----:B------:R-:W-:-:S04]  /*1560*/  UISETP.NE.AND UP0, UPT, UR5, URZ, UPT ;  /* 0x0000003f0500728c */ /* 0x000fc8000bf05270 */
[----:B------:R-:W-:-:S03]  /*1570*/  USEL UR10, UR5, UR4, UP0 ;  /* 0x00000004050a7287 */ /* 0x000fc60008000000 */
[----:B------:R-:W-:Y:S01]  /*1580*/  UMOV UR4, URZ ;  /* 0x0000003f00047c82 */ /* 0x000fe20008000000 */
[----:B------:R-:W-:Y:S02]  /*1590*/  UIADD3 UR6, UR9, -0x1, UR10 ;  /* 0xffffffff09067890 */ /* 0x000fe4000fffe00a */
[----:B------:R-:W-:-:S04]  /*15a0*/  IMAD.U32 R3, RZ, RZ, UR10 ;  /* 0x0000000aff037e24 */ /* 0x000fc8000f8e00ff */
[----:B------:R-:W-:Y:S01]  /*15b0*/  IMAD.U32 R4, RZ, RZ, UR6 ;  /* 0x00000006ff047e24 */ /* 0x000fe2000f8e00ff */
[-C--:B------:R-:W-:Y:S01]  /*15c0*/  IABS R0, R3.reuse ;  /* 0x0000000300007213 */ /* 0x080fe20000000000 */
[----:B------:R-:W-:Y:S01]  /*15d0*/  ULOP3.LUT UR6, UR6, UR10, URZ, 0x3c, !UPT ;  /* 0x0000000a06067292 */ /* 0x000fe2000f8e3c3f */
[----:B------:R-:W-:Y:S02]  /*15e0*/  IABS R5, R3 ;  /* 0x0000000300057213 */ /* 0x000fe40000000000 */
[----:B------:R-:W-:Y:S02]  /*15f0*/  R2UR UR11, R0 ;  /* 0x00000000000b72ca */ /* 0x000fe400000e0000 */
[----:B------:R-:W-:-:S05]  /*1600*/  IABS R4, R4 ;  /* 0x0000000400047213 */ /* 0x000fca0000000000 */
[----:B------:R-:W-:-:S05]  /*1610*/  IMAD.MOV.U32 R3, RZ, RZ, R4 ;  /* 0x000000ffff037224 */ /* 0x000fca00078e0004 */
[----:B------:R-:W-:Y:S01]  /*1620*/  R2UR UR8, R3 ;  /* 0x00000000030872ca */ /* 0x000fe200000e0000 */
[----:B------:R-:W1:Y:S08]  /*1630*/  I2F.RP R0, UR11 ;  /* 0x0000000b00007d06 */ /* 0x000e700008209400 */
[----:B-1----:R-:W0:Y:S02]  /*1640*/  MUFU.RCP R0, R0 ;  /* 0x0000000000007308 */ /* 0x002e240000001000 */
        /* <DEDUP_REMOVED lines=20> */
.L_x_179:
[----:B------:R-:W-:Y:S01]  /*1790*/  R2UR UR5, R215 ;  /* 0x00000000d70572ca */ /* 0x000fe200000e0000 */
[----:B------:R-:W-:Y:S01]  /*17a0*/  IMAD.U32 R3, RZ, RZ, UR4 ;  /* 0x00000004ff037e24 */ /* 0x000fe2000f8e00ff */
[----:B------:R-:W-:Y:S01]  /*17b0*/  MOV R0, UR9 ;  /* 0x0000000900007c02 */ /* 0x000fe20008000f00 */
[----:B0-----:R-:W-:Y:S01]  /*17c0*/  IMAD.MOV.U32 R2, RZ, RZ, RZ ;  /* 0x000000ffff027224 */ /* 0x001fe200078e00ff */
[----:B------:R-:W-:Y:S02]  /*17d0*/  PLOP3.LUT P0, PT, PT, PT, PT, 0x80, 0x0 ;  /* 0x000000000000781c */ /* 0x000fe40003f0f070 */
[----:B------:R-:W-:Y:S02]  /*17e0*/  CS2R R150, SRZ ;  /* 0x0000000000967805 */ /* 0x000fe4000001ff00 */
[----:B------:R-:W-:Y:S02]  /*17f0*/  CS2R R148, SRZ ;  /* 0x0000000000947805 */ /* 0x000fe4000001ff00 */
[----:B------:R-:W-:-:S02]  /*1800*/  CS2R R146, SRZ ;  /* 0x0000000000927805 */ /* 0x000fc4000001ff00 */
[----:B------:R-:W-:Y:S02]  /*1810*/  CS2R R144, SRZ ;  /* 0x0000000000907805 */ /* 0x000fe4000001ff00 */
[----:B------:R-:W-:Y:S02]  /*1820*/  CS2R R142, SRZ ;  /* 0x00000000008e7805 */ /* 0x000fe4000001ff00 */
[----:B------:R-:W-:Y:S02]  /*1830*/  CS2R R140, SRZ ;  /* 0x00000000008c7805 */ /* 0x000fe4000001ff00 */
[----:B------:R-:W-:Y:S02]  /*1840*/  CS2R R138, SRZ ;  /* 0x00000000008a7805 */ /* 0x000fe4000001ff00 */
[----:B------:R-:W-:Y:S01]  /*1850*/  CS2R R136, SRZ ;  /* 0x0000000000887805 */ /* 0x000fe2000001ff00 */
[----:B------:R-:W-:Y:S01]  /*1860*/  UIMAD UR5, UR5, UR4, URZ ;  /* 0x00000004050572a4 */ /* 0x000fe2000f8e023f */
[----:B------:R-:W-:-:S02]  /*1870*/  CS2R R134, SRZ ;  /* 0x0000000000867805 */ /* 0x000fc4000001ff00 */
[----:B------:R-:W-:Y:S02]  /*1880*/  CS2R R132, SRZ ;  /* 0x0000000000847805 */ /* 0x000fe4000001ff00 */
[----:B------:R-:W-:Y:S02]  /*1890*/  CS2R R130, SRZ ;  /* 0x0000000000827805 */ /* 0x000fe4000001ff00 */
[----:B------:R-:W-:Y:S02]  /*18a0*/  CS2R R128, SRZ ;  /* 0x0000000000807805 */ /* 0x000fe4000001ff00 */
[----:B------:R-:W-:Y:S02]  /*18b0*/  CS2R R126, SRZ ;  /* 0x00000000007e7805 */ /* 0x000fe4000001ff00 */
[----:B------:R-:W-:Y:S01]  /*18c0*/  VIADDMNMX R3, R3, UR5, R0, PT ;  /* 0x0000000503037c46 */ /* 0x000fe2000b800100 */
[----:B------:R-:W-:Y:S01]  /*18d0*/  IMAD.U32 R22, RZ, RZ, UR5 ;  /* 0x00000005ff167e24 */ /* 0x000fe2000f8e00ff */
[----:B------:R-:W-:Y:S01]  /*18e0*/  CS2R R124, SRZ ;  /* 0x00000000007c7805 */ /* 0x000fe2000001ff00 */
[----:B------:R-:W-:Y:S01]  /*18f0*/  IMAD.MOV.U32 R0, RZ, RZ, RZ ;  /* 0x000000ffff007224 */ /* 0x000fe200078e00ff */
[----:B------:R-:W-:-:S02]  /*1900*/  R2UR UR60, R3 ;  /* 0x00000000033c72ca */ /* 0x000fc400000e0000 */
        /* <DEDUP_REMOVED lines=11> */
[----:B------:R-:W-:Y:S01]  /*19c0*/  CS2R R100, SRZ ;  /* 0x0000000000647805 */ /* 0x000fe2000001ff00 */
[----:B------:R-:W-:Y:S01]  /*19d0*/  UISETP.GT.AND UP0, UPT, UR60, UR5, UPT ;  /* 0x000000053c00728c */ /* 0x000fe2000bf04270 */
[----:B------:R-:W-:-:S02]  /*19e0*/  CS2R R98, SRZ ;  /* 0x0000000000627805 */ /* 0x000fc4000001ff00 */
[----:B------:R-:W-:Y:S02]  /*19f0*/  CS2R R96, SRZ ;  /* 0x0000000000607805 */ /* 0x000fe4000001ff00 */
[----:B------:R-:W-:Y:S02]  /*1a00*/  CS2R R94, SRZ ;  /* 0x00000000005e7805 */ /* 0x000fe4000001ff00 */
[----:B------:R-:W-:Y:S02]  /*1a10*/  CS2R R92, SRZ ;  /* 0x00000000005c7805 */ /* 0x000fe4000001ff00 */
[----:B------:R-:W-:Y:S02]  /*1a20*/  CS2R R90, SRZ ;  /* 0x00000000005a7805 */ /* 0x000fe4000001ff00 */
[----:B------:R-:W-:Y:S02]  /*1a30*/  PLOP3.LUT P1, PT, PT, PT, UP0, 0x80, 0x0 ;  /* 0x000000000000781c */ /* 0x000fe40003f2f008 */
        /* <DEDUP_REMOVED lines=33> */
[----:B------:R-:W-:Y:S06]  /*1c50*/  @!P1 BRA `(.L_x_180) ;  /* 0x0000009c00509947 */ /* 0x000fec0003800000 */
[----:B------:R-:W0:Y:S01]  /*1c60*/  S2R R0, SR_TID.X ;  /* 0x0000000000007919 */ /* 0x000e220000002100 */
[----:B------:R-:W1:Y:S01]  /*1c70*/  S2UR UR7, SR_CgaCtaId ;  /* 0x00000000000779c3 */ /* 0x000e620000008800 */
[----:B------:R-:W-:Y:S02]  /*1c80*/  UMOV UR6, 0x400 ;  /* 0x0000040000067882 */ /* 0x000fe40000000000 */
[----:B-1----:R-:W-:-:S04]  /*1c90*/  ULEA UR6, UR7, UR6, 0x18 ;  /* 0x0000000607067291 */ /* 0x002fc8000f8ec03f */
[----:B------:R-:W-:Y:S01]  /*1ca0*/  UIADD3 UR6, UR6, 0x14400, URZ ;  /* 0x0001440006067890 */ /* 0x000fe2000fffe03f */
[----:B0-----:R-:W-:-:S03]  /*1cb0*/  VIADD R0, R0, 0xffffff80 ;  /* 0xffffff8000007836 */ /* 0x001fc60000000000 */
[----:B------:R-:W-:Y:S02]  /*1cc0*/  ULOP3.LUT UP0, URZ, UR6, 0x9f, URZ, 0xc0, !UPT ;  /* 0x0000009f063f7892 */ /* 0x000fe4000f80c03f */
[----:B------:R-:W-:-:S04]  /*1cd0*/  SHF.R.S32.HI R3, RZ, 0x1f, R0 ;  /* 0x0000001fff037819 */ /* 0x000fc80000011400 */
[----:B------:R-:W-:Y:S02]  /*1ce0*/  PLOP3.LUT P0, PT, PT, PT, UP0, 0x80, 0x0 ;  /* 0x000000000000781c */ /* 0x000fe40003f0f008 */
[----:B------:R-:W-:-:S04]  /*1cf0*/  LEA.HI R3, R3, R0, RZ, 0x7 ;  /* 0x0000000003037211 */ /* 0x000fc800078f38ff */
[----:B------:R-:W-:-:S06]  /*1d00*/  SHF.R.S32.HI R3, RZ, 0x7, R3 ;  /* 0x00000007ff037819 */ /* 0x000fcc0000011403 */
[----:B------:R-:W0:Y:S02]  /*1d10*/  SHFL.IDX PT, R3, R3, RZ, 0x1f ;  /* 0x00001fff03037589 */ /* 0x000e2400000e0000 */
[----:B0-----:R-:W-:-:S13]  /*1d20*/  R2UR UR4, R3 ;  /* 0x00000000030472ca */ /* 0x001fda00000e0000 */
        /* <DEDUP_REMOVED lines=10> */
[----:B------:R-:W-:Y:S01]  /*1dd0*/  IMAD.U32 R4, RZ, RZ, UR4 ;  /* 0x00000004ff047e24 */ /* 0x000fe2000f8e00ff */
[----:B------:R0:W1:Y:S01]  /*1de0*/  LDC.64 R2, c[0x4][R0] ;  /* 0x0100000000027b82 */ /* 0x0000620000000a00 */
[----:B------:R-:W-:Y:S01]  /*1df0*/  IMAD.U32 R5, RZ, RZ, UR5 ;  /* 0x00000005ff057e24 */ /* 0x000fe2000f8e00ff */
[----:B------:R-:W-:Y:S01]  /*1e00*/  ULDC.64 UR4, c[0x4][0x140] ;  /* 0x0100500000047ab9 */ /* 0x000fe20000000a00 */
[----:B------:R-:W-:Y:S02]  /*1e10*/  IMAD.U32 R10, RZ, RZ, UR6 ;  /* 0x00000006ff0a7e24 */ /* 0x000fe4000f8e00ff */
[----:B------:R-:W-:Y:S02]  /*1e20*/  IMAD.U32 R6, RZ, RZ, UR4 ;  /* 0x00000004ff067e24 */ /* 0x000fe4000f8e00ff */
[----:B------:R-:W-:-:S02]  /*1e30*/  IMAD.U32 R7, RZ, RZ, UR5 ;  /* 0x00000005ff077e24 */ /* 0x000fc4000f8e00ff */
[----:B------:R-:W-:Y:S02]  /*1e40*/  IMAD.U32 R11, RZ, RZ, UR7 ;  /* 0x00000007ff0b7e24 */ /* 0x000fe4000f8e00ff */
[----:B------:R-:W-:Y:S02]  /*1e50*/  IMAD.MOV.U32 R8, RZ, RZ, 0x70 ;  /* 0x00000070ff087424 */ /* 0x000fe400078e00ff */
[----:B------:R-:W-:Y:S02]  /*1e60*/  IMAD.MOV.U32 R12, RZ, RZ, 0x1 ;  /* 0x00000001ff0c7424 */ /* 0x000fe400078e00ff */
[----:B0-----:R-:W-:-:S07]  /*1e70*/  IMAD.MOV.U32 R13, RZ, RZ, RZ ;  /* 0x000000ffff0d7224 */ /* 0x001fce00078e00ff */
[----:B------:R-:W-:-:S07]  /*1e80*/  LEPC R20, `(.L_x_181) ;  /* 0x000000001014794e */ /* 0x000fce0000000000 */
[----:B-1----:R-:W-:Y:S05]  /*1e90*/  CALL.ABS.NOINC R2 ;  /* 0x0000000002007343 */ /* 0x002fea0003c00000 */
.L_x_181:
[----:B------:R-:W2:Y:S04]  /*1ea0*/  LDL R17, [R1+0x38] ;  /* 0x0000380001117983 */ /* 0x000ea80000100800 */
[----:B------:R-:W3:Y:S01]  /*1eb0*/  LDL R2, [R1+0x4c] ;  /* 0x00004c0001027983 */ /* 0x000ee20000100800 */
[----:B------:R-:W0:Y:S01]  /*1ec0*/  S2UR UR5, SR_CgaCtaId ;  /* 0x00000000000579c3 */ /* 0x000e220000008800 */
[----:B------:R-:W-:Y:S01]  /*1ed0*/  MOV R5, 0x400 ;  /* 0x0000040000057802 */ /* 0x000fe20000000f00 */
[----:B0-----:R-:W-:-:S05]  /*1ee0*/  IMAD.U32 R6, RZ, RZ, UR5 ;  /* 0x00000005ff067e24 */ /* 0x001fca000f8e00ff */
[----:B------:R-:W-:Y:S02]  /*1ef0*/  LEA R5, R6, R5, 0x18 ;  /* 0x0000000506057211 */ /* 0x000fe400078ec0ff */
[----:B--2---:R-:W-:Y:S02]  /*1f00*/  R2UR UR7, R17 ;  /* 0x00000000110772ca */ /* 0x004fe400000e0000 */
[----:B---3--:R-:W-:-:S11]  /*1f10*/  R2UR UR6, R2 ;  /* 0x00000000020672ca */ /* 0x008fd600000e0000 */
[----:B------:R-:W-:-:S04]  /*1f20*/  ULEA.HI UR4, UR7, UR7, URZ, 0x1 ;  /* 0x0000000707047291 */ /* 0x000fc8000f8f083f */
[----:B------:R-:W-:Y:S01]  /*1f30*/  ULOP3.LUT UR4, UR4, 0xfffffffe, URZ, 0xc0, !UPT ;  /* 0xfffffffe04047892 */ /* 0x000fe2000f8ec03f */
[----:B------:R-:W-:-:S03]  /*1f40*/  MOV R2, UR6 ;  /* 0x0000000600027c02 */ /* 0x000fc60008000f00 */
[----:B------:R-:W-:Y:S01]  /*1f50*/  UIADD3 UR4, UR7, -UR4, URZ ;  /* 0x8000000407047290 */ /* 0x000fe2000fffe03f */
[----:B------:R-:W-:-:S05]  /*1f60*/  ISETP.NE.AND P0, PT, R2, 0x3, PT ;  /* 0x000000030200780c */ /* 0x000fca0003f05270 */
[----:B------:R-:W-:-:S05]  /*1f70*/  IMAD.U32 R0, RZ, RZ, UR4 ;  /* 0x00000004ff007e24 */ /* 0x000fca000f8e00ff */
[----:B------:R-:W-:-:S04]  /*1f80*/  SHF.L.U32 R0, R0, 0x1f, RZ ;  /* 0x0000001f00007819 */ /* 0x000fc800000006ff */
[----:B------:R-:W0:Y:S02]  /*1f90*/  SYNCS.PHASECHK.TRANS64.TRYWAIT P1, [R5+URZ+0x38800], R0 ;  /* 0x03880000050075a7 */ /* 0x000e24000802017f */
[----:B0-----:R-:W-:Y:S05]  /*1fa0*/  @!P1 BRA `(.L_x_182) ;  /* 0x0000014000a09947 */ /* 0x001fea0003800000 */
.L_x_314:
[----:B------:R-:W-:Y:S05]  /*1fb0*/  @!P0 BRA `(.L_x_183) ;  /* 0x0000000000048947 */ /* 0x000fea0003800000 */
[----:B------:R-:W-:Y:S01]  /*1fc0*/  BPT.TRAP 0x1 ;  /* 0x000000040000795c */ /* 0x000fe20000300000 */
.L_x_183:
[----:B------:R-:W-:Y:S01]  /*1fd0*/  R2UR UR4, R16 ;  /* 0x00000000100472ca */ /* 0x000fe200000e0000 */
[----:B0-----:R-:W-:-:S04]  /*1fe0*/  IMAD.U32 R0, RZ, RZ, UR38 ;  /* 0x00000026ff007e24 */ /* 0x001fc8000f8e00ff */
[----:B------:R-:W-:-:S08]  /*1ff0*/  IMAD R0, R0, 0x8, R5 ;  /* 0x0000000800007824 */ /* 0x000fd000078e0205 */
[----:B------:R-:W-:-:S05]  /*2000*/  IMAD.U32 R3, RZ, RZ, UR4 ;  /* 0x00000004ff037e24 */ /* 0x000fca000f8e00ff */
[----:B------:R-:W-:-:S04]  /*2010*/  SHF.L.U32 R3, R3, 0x1f, RZ ;  /* 0x0000001f03037819 */ /* 0x000fc800000006ff */
[----:B------:R0:W1:Y:S01]  /*2020*/  SYNCS.PHASECHK.TRANS64.TRYWAIT P1, [R0+URZ+0x38830], R3 ;  /* 0x03883003000075a7 */ /* 0x000062000802017f */
[----:B------:R-:W-:Y:S05]  /*2030*/  @!P0 BRA `(.L_x_184) ;  /* 0x0000000000048947 */ /* 0x000fea0003800000 */
[----:B------:R-:W-:Y:S01]  /*2040*/  BPT.TRAP 0x1 ;  /* 0x000000040000795c */ /* 0x000fe20000300000 */
.L_x_184:
[----:B------:R-:W-:Y:S01]  /*2050*/  IMAD.MOV.U32 R151, RZ, RZ, RZ ;  /* 0x000000ffff977224 */ /* 0x000fe200078e00ff */
[----:B-1----:R-:W-:Y:S06]  /*2060*/  @P1 BRA `(.L_x_185) ;  /* 0x0000000000081947 */ /* 0x002fec0003800000 */
[----:B------:R-:W1:Y:S02]  /*2070*/  SYNCS.PHASECHK.TRANS64.TRYWAIT P1, [R0+URZ+0x38830], R3 ;  /* 0x03883003000075a7 */ /* 0x000e64000802017f */
[----:B-1----:R-:W-:Y:S05]  /*2080*/  @!P1 BRA `(.L_x_186) ;  /* 0x00000140007c9947 */ /* 0x002fea0003800000 */
.L_x_185:
[----:B------:R-:W-:Y:S05]  /*2090*/  WARPSYNC.ALL ;  /* 0x0000000000007948 */ /* 0x000fea0003800000 */
[----:B------:R-:W-:Y:S01]  /*20a0*/  R2UR UR4, R5 ;  /* 0x00000000050472ca */ /* 0x000fe200000e0000 */
[----:B------:R-:W-:Y:S01]  /*20b0*/  ULOP3.LUT UR5, UR39, 0x10000, URZ, 0xfc, !UPT ;  /* 0x0001000027057892 */ /* 0x000fe2000f8efc3f */
[----:B------:R-:W-:Y:S01]  /*20c0*/  WARPGROUP.ARRIVE ;  /* 0x00000000000079c5 */ /* 0x000fe20000000000 */
[----:B------:R-:W-:Y:S01]  /*20d0*/  UMOV UR17, 0x40000040 ;  /* 0x4000004000117882 */ /* 0x000fe20000000000 */
[----:B------:R-:W-:Y:S01]  /*20e0*/  UMOV UR19, 0x40000040 ;  /* 0x4000004000137882 */ /* 0x000fe20000000000 */
[----:B------:R-:W-:Y:S01]  /*20f0*/  UMOV UR9, UR17 ;  /* 0x0000001100097c82 */ /* 0x000fe20008000000 */
[----:B------:R-:W-:Y:S01]  /*2100*/  UMOV UR11, 0x40000040 ;  /* 0x40000040000b7882 */ /* 0x000fe20000000000 */
[----:B------:R-:W-:Y:S01]  /*2110*/  UMOV UR13, UR17 ;  /* 0x00000011000d7c82 */ /* 0x000fe20008000000 */
[----:B------:R-:W-:Y:S01]  /*2120*/  UMOV UR16, UR5 ;  /* 0x0000000500107c82 */ /* 0x000fe20008000000 */
[----:B------:R-:W-:Y:S01]  /*2130*/  UMOV UR15, 0x40000040 ;  /* 0x40000040000f7882 */ /* 0x000fe20000000000 */
[----:B------:R-:W-:Y:S01]  /*2140*/  UMOV UR8, UR16 ;  /* 0x0000001000087c82 */ /* 0x000fe20008000000 */
[----:B------:R-:W-:Y:S01]  /*2150*/  UMOV UR12, UR16 ;  /* 0x00000010000c7c82 */ /* 0x000fe20008000000 */
[----:B------:R-:W-:Y:S01]  /*2160*/  IMAD.U32 R18, RZ, RZ, UR16 ;  /* 0x00000010ff127e24 */ /* 0x000fe2000f8e00ff */
[----:B------:R-:W-:Y:S01]  /*2170*/  UIADD3 UR4, UR4, 0x24400, URZ ;  /* 0x0002440004047890 */ /* 0x000fe2000fffe03f */
[----:B------:R-:W-:Y:S01]  /*2180*/  IMAD.U32 R19, RZ, RZ, UR17 ;  /* 0x00000011ff137e24 */ /* 0x000fe2000f8e00ff */
[----:B------:R-:W-:Y:S01]  /*2190*/  UMOV UR23, 0x40000040 ;  /* 0x4000004000177882 */ /* 0x000fe20000000000 */
[----:B------:R-:W-:Y:S01]  /*21a0*/  UMOV UR27, 0x40000040 ;  /* 0x40000040001b7882 */ /* 0x000fe20000000000 */
[----:B------:R-:W-:Y:S01]  /*21b0*/  USHF.R.U32.HI UR4, URZ, 0x4, UR4 ;  /* 0x000000043f047899 */ /* 0x000fe20008011604 */
[----:B------:R-:W-:Y:S01]  /*21c0*/  MOV R7, UR38 ;  /* 0x0000002600077c02 */ /* 0x000fe20008000f00 */
[----:B------:R-:W-:Y:S01]  /*21d0*/  UMOV UR31, 0x40000040 ;  /* 0x40000040001f7882 */ /* 0x000fe20000000000 */
[----:B------:R-:W-:Y:S01]  /*21e0*/  UMOV UR35, 0x40000040 ;  /* 0x4000004000237882 */ /* 0x000fe20000000000 */
[----:B------:R-:W-:Y:S01]  /*21f0*/  ULOP3.LUT UR4, UR4, 0x3fff, URZ, 0xc0, !UPT ;  /* 0x00003fff04047892 */ /* 0x000fe2000f8ec03f */
[----:B------:R-:W-:Y:S01]  /*2200*/  MOV R17, UR37 ;  /* 0x0000002500117c02 */ /* 0x000fe20008000f00 */
[----:B------:R-:W-:Y:S01]  /*2210*/  UMOV UR43, 0x40000040 ;  /* 0x40000040002b7882 */ /* 0x000fe20000000000 */
[----:B------:R-:W-:Y:S01]  /*2220*/  UMOV UR47, 0x40000040 ;  /* 0x40000040002f7882 */ /* 0x000fe20000000000 */
[----:B------:R-:W-:Y:S01]  /*2230*/  ULOP3.LUT UR39, UR4, 0x10000, URZ, 0xfc, !UPT ;  /* 0x0001000004277892 */ /* 0x000fe2000f8efc3f */
[----:B------:R-:W-:Y:S01]  /*2240*/  MOV R20, UR36 ;  /* 0x0000002400147c02 */ /* 0x000fe20008000f00 */
[----:B------:R-:W-:Y:S01]  /*2250*/  UMOV UR51, 0x40000040 ;  /* 0x4000004000337882 */ /* 0x000fe20000000000 */
[----:B------:R-:W-:Y:S01]  /*2260*/  UMOV UR55, 0x40000040 ;  /* 0x4000004000377882 */ /* 0x000fe20000000000 */
[----:B------:R-:W-:Y:S01]  /*2270*/  UIMAD UR4, UR38, 0xa00, UR39 ;  /* 0x00000a00260478a4 */ /* 0x000fe2000f8e0227 */
[----:B------:R-:W-:Y:S01]  /*2280*/  UMOV UR59, 0x40000040 ;  /* 0x40000040003b7882 */ /* 0x000fe20000000000 */
[----:B------:R-:W-:-:S02]  /*2290*/  MOV R4, UR39 ;  /* 0x0000002700047c02 */ /* 0x000fc40008000f00 */
[----:B------:R-:W-:Y:S02]  /*22a0*/  UIADD3 UR10, UR4, 0x80, URZ ;  /* 0x00000080040a7890 */ /* 0x000fe4000fffe03f */
[----:B------:R-:W-:Y:S02]  /*22b0*/  UIADD3 UR14, UR4, 0x100, URZ ;  /* 0x00000100040e7890 */ /* 0x000fe4000fffe03f */
[----:B------:R-:W-:Y:S01]  /*22c0*/  UMOV UR18, UR4 ;  /* 0x0000000400127c82 */ /* 0x000fe20008000000 */
[----:B------:R-:W-:Y:S01]  /*22d0*/  UIADD3 UR6, UR4, 0x180, URZ ;  /* 0x0000018004067890 */ /* 0x000fe2000fffe03f */
[----:B------:R-:W-:Y:S01]  /*22e0*/  HGMMA.64x16x16.F32.BF16 R56, gdesc[UR16], RZ, !UPT, gsb0 ;  /* 0x00200000103879f0 */ /* 0x000fe2000c0018ff */
[----:B------:R-:W-:Y:S01]  /*22f0*/  UIADD3 UR7, UR4, 0x200, URZ ;  /* 0x0000020004077890 */ /* 0x000fe2000fffe03f */
[----:B------:R-:W-:Y:S01]  /*2300*/  UMOV UR19, 0x40000040 ;  /* 0x4000004000137882 */ /* 0x000fe20000000000 */
        /* <DEDUP_REMOVED lines=8> */
[----:B------:R-:W-:Y:S01]  /*2390*/  UIADD3 UR58, UR4, 0x804, URZ ;  /* 0x00000804043a7890 */ /* 0x000fe2000fffe03f */
[----:B------:R-:W-:Y:S01]  /*23a0*/  UMOV UR39, 0x40000040 ;  /* 0x4000004000277882 */ /* 0x000fe20000000000 */
[----:B------:R-:W-:Y:S02]  /*23b0*/  WARPGROUP.DEPBAR.LE gsb0, 0x0 ;  /* 0x00008000000079c5 */ /* 0x000fe40000010000 */
[----:B------:R-:W-:-:S06]  /*23c0*/  WARPGROUP.ARRIVE ;  /* 0x00000000000079c5 */ /* 0x000fcc0000000000 */
[----:B------:R-:W-:Y:S01]  /*23d0*/  HGMMA.64x16x16.F32.BF16 R48, gdesc[UR8], RZ, !UPT, gsb0 ;  /* 0x00200000083079f0 */ /* 0x000fe2000c0018ff */
[----:B------:R-:W-:Y:S01]  /*23e0*/  UMOV UR8, UR16 ;  /* 0x0000001000087c82 */ /* 0x000fe20008000000 */
[----:B------:R-:W-:Y:S01]  /*23f0*/  UMOV UR9, UR17 ;  /* 0x0000001100097c82 */ /* 0x000fe20008000000 */
[----:B------:R-:W-:Y:S01]  /*2400*/  UMOV UR10, UR6 ;  /* 0x00000006000a7c82 */ /* 0x000fe20008000000 */
[----:B------:R-:W-:Y:S01]  /*2410*/  UMOV UR11, 0x40000040 ;  /* 0x40000040000b7882 */ /* 0x000fe20000000000 */
[----:B------:R-:W-:Y:S01]  /*2420*/  UIADD3 UR6, UR5, 0x2, URZ ;  /* 0x0000000205067890 */ /* 0x000fe2000fffe03f */
[----:B------:R-:W-:Y:S02]  /*2430*/  WARPGROUP.DEPBAR.LE gsb0, 0x0 ;  /* 0x00008000000079c5 */ /* 0x000fe40000010000 */
[----:B------:R-:W-:-:S06]  /*2440*/  WARPGROUP.ARRIVE ;  /* 0x00000000000079c5 */ /* 0x000fcc0000000000 */
[----:B------:R-:W-:Y:S01]  /*2450*/  HGMMA.64x16x16.F32.BF16 R40, gdesc[UR12], RZ, !UPT, gsb0 ;  /* 0x002000000c2879f0 */ /* 0x000fe2000c0018ff */
        /* <DEDUP_REMOVED lines=9> */
[----:B------:R-:W-:Y:S01]  /*24f0*/  UMOV UR16, UR6 ;  /* 0x0000000600107c82 */ /* 0x000fe20008000000 */
[----:B------:R-:W-:Y:S01]  /*2500*/  UIADD3 UR6, UR4, 0x2, URZ ;  /* 0x0000000204067890 */ /* 0x000fe2000fffe03f */
[----:B------:R-:W-:Y:S01]  /*2510*/  IMAD.U32 R14, RZ, RZ, UR16 ;  /* 0x00000010ff0e7e24 */ /* 0x000fe2000f8e00ff */
[----:B------:R-:W-:Y:S01]  /*2520*/  UMOV UR17, 0x40000040 ;  /* 0x4000004000117882 */ /* 0x000fe20000000000 */
[----:B------:R-:W-:Y:S01]  /*2530*/  UMOV UR12, UR16 ;  /* 0x00000010000c7c82 */ /* 0x000fe20008000000 */
[----:B------:R-:W-:Y:S01]  /*2540*/  UMOV UR13, UR17 ;  /* 0x00000011000d7c82 */ /* 0x000fe20008000000 */
[----:B------:R-:W-:Y:S01]  /*2550*/  UIADD3 UR7, UR4, 0x202, URZ ;  /* 0x0000020204077890 */ /* 0x000fe2000fffe03f */
[----:B------:R-:W-:Y:S01]  /*2560*/  IMAD.U32 R15, RZ, RZ, UR17 ;  /* 0x00000011ff0f7e24 */ /* 0x000fe2000f8e00ff */
[----:B------:R-:W-:Y:S01]  /*2570*/  UMOV UR18, UR6 ;  /* 0x0000000600127c82 */ /* 0x000fe20008000000 */
[----:B------:R-:W-:Y:S01]  /*2580*/  UIADD3 UR6, UR4, 0x182, URZ ;  /* 0x0000018204067890 */ /* 0x000fe2000fffe03f */
        /* <DEDUP_REMOVED lines=10> */
[----:B------:R-:W-:Y:S02]  /*2630*/  UMOV UR19, 0x40000040 ;  /* 0x4000004000137882 */ /* 0x000fe40000000000 */
        /* <DEDUP_REMOVED lines=134> */
[----:B------:R-:W-:Y:S02]  /*2ea0*/  MOV R2, UR13 ;  /* 0x0000000d00027c02 */ /* 0x000fe40008000f00 */
[----:B01----:R-:W-:Y:S01]  /*2eb0*/  MOV R3, UR12 ;  /* 0x0000000c00037c02 */ /* 0x003fe20008000f00 */
[----:B------:R-:W-:-:S02]  /*2ec0*/  WARPGROUP.DEPBAR.LE gsb0, 0x0 ;  /* 0x00008000000079c5 */ /* 0x000fc40000010000 */
        /* <DEDUP_REMOVED lines=39> */
[----:B------:R-:W-:Y:S01]  /*3140*/  UMOV UR13, 0x40000040 ;  /* 0x40000040000d7882 */ /* 0x000fe20000000000 */
[----:B------:R-:W-:Y:S01]  /*3150*/  UMOV UR15, 0x40000040 ;  /* 0x40000040000f7882 */ /* 0x000fe20000000000 */
[----:B------:R-:W-:Y:S01]  /*3160*/  UMOV UR37, UR13 ;  /* 0x0000000d00257c82 */ /* 0x000fe20008000000 */
[----:B------:R-:W-:Y:S01]  /*3170*/  IMAD.U32 R9, RZ, RZ, UR13 ;  /* 0x0000000dff097e24 */ /* 0x000fe2000f8e00ff */
        /* <DEDUP_REMOVED lines=225> */
[----:B------:R-:W-:-:S07]  /*3f90*/  UIADD3 UR5, UR5, 0xc06, URZ ;  /* 0x00000c0605057890 */ /* 0x000fce000fffe03f */
[----:B------:R-:W-:Y:S01]  /*3fa0*/  UMOV UR12, UR5 ;  /* 0x00000005000c7c82 */ /* 0x000fe20008000000 */
[----:B------:R-:W-:Y:S01]  /*3fb0*/  UIADD3 UR5, UR4, 0x806, URZ ;  /* 0x0000080604057890 */ /* 0x000fe2000fffe03f */
[----:B------:R-:W-:Y:S01]  /*3fc0*/  IMAD.U32 R8, RZ, RZ, UR12 ;  /* 0x0000000cff087e24 */ /* 0x000fe2000f8e00ff */
[----:B------:R-:W-:-:S05]  /*3fd0*/  UMOV UR36, UR12 ;  /* 0x0000000c00247c82 */ /* 0x000fca0008000000 */
        /* <DEDUP_REMOVED lines=58> */
[----:B------:R-:W-:Y:S02]  /*4380*/  R2UR UR39, R4 ;  /* 0x00000000042772ca */ /* 0x000fe400000e0000 */
[----:B------:R-:W-:Y:S02]  /*4390*/  R2UR UR38, R7 ;  /* 0x00000000072672ca */ /* 0x000fe400000e0000 */
[----:B------:R-:W-:Y:S02]  /*43a0*/  R2UR UR37, R17 ;  /* 0x00000000112572ca */ /* 0x000fe400000e0000 */
[----:B------:R-:W-:Y:S01]  /*43b0*/  R2UR UR36, R20 ;  /* 0x00000000142472ca */ /* 0x000fe200000e0000 */
        /* <DEDUP_REMOVED lines=16> */
.L_x_187:
[----:B------:R-:W-:Y:S01]  /*44c0*/  ULDC UR4, c[0x0][0x9d8] ;  /* 0x0002760000047ab9 */ /* 0x000fe20000000800 */
[----:B------:R-:W-:Y:S01]  /*44d0*/  ULDC UR5, c[0x0][0x988] ;  /* 0x0002620000057ab9 */ /* 0x000fe20000000800 */
[----:B------:R-:W-:Y:S01]  /*44e0*/  FMUL.FTZ R58, R58, UR4 ;  /* 0x000000043a3a7c20 */ /* 0x000fe20008410000 */
[----:B------:R-:W-:Y:S01]  /*44f0*/  FMUL.FTZ R56, R56, UR4 ;  /* 0x0000000438387c20 */ /* 0x000fe20008410000 */
[----:B------:R-:W-:Y:S01]  /*4500*/  FMUL.FTZ R57, R57, UR4 ;  /* 0x0000000439397c20 */ /* 0x000fe20008410000 */
[----:B------:R-:W-:Y:S01]  /*4510*/  FMUL.FTZ R60, R60, UR4 ;  /* 0x000000043c3c7c20 */ /* 0x000fe20008410000 */
[----:B------:R0:W-:Y:S01]  /*4520*/  MUFU.TANH R2, R58 ;  /* 0x0000003a00027308 */ /* 0x0001e20000002400 */
[----:B------:R-:W-:Y:S01]  /*4530*/  FMUL.FTZ R59, R59, UR4 ;  /* 0x000000043b3b7c20 */ /* 0x000fe20008410000 */
[----:B------:R-:W-:Y:S01]  /*4540*/  FMUL.FTZ R61, R61, UR4 ;  /* 0x000000043d3d7c20 */ /* 0x000fe20008410000 */
[----:B------:R-:W-:Y:S01]  /*4550*/  FMUL.FTZ R48, R48, UR4 ;  /* 0x0000000430307c20 */ /* 0x000fe20008410000 */
[----:B------:R-:W-:Y:S01]  /*4560*/  FMUL.FTZ R49, R49, UR4 ;  /* 0x0000000431317c20 */ /* 0x000fe20008410000 */
[----:B------:R-:W-:Y:S01]  /*4570*/  FMUL.FTZ R62, R62, UR4 ;  /* 0x000000043e3e7c20 */ /* 0x000fe20008410000 */
[----:B------:R-:W-:Y:S01]  /*4580*/  FMUL.FTZ R63, R63, UR4 ;  /* 0x000000043f3f7c20 */ /* 0x000fe20008410000 */
[----:B------:R-:W-:Y:S01]  /*4590*/  FMUL.FTZ R52, R52, UR4 ;  /* 0x0000000434347c20 */ /* 0x000fe20008410000 */
[----:B------:R-:W-:Y:S01]  /*45a0*/  MUFU.TANH R56, R56 ;  /* 0x0000003800387308 */ /* 0x000fe20000002400 */
[----:B0-----:R-:W-:-:S02]  /*45b0*/  IMAD.U32 R58, RZ, RZ, UR61 ;  /* 0x0000003dff3a7e24 */ /* 0x001fc4000f8e00ff */
[----:B------:R-:W-:Y:S01]  /*45c0*/  FMUL.FTZ R35, R35, UR4 ;  /* 0x0000000423237c20 */ /* 0x000fe20008410000 */
[----:B------:R-:W-:Y:S01]  /*45d0*/  FMUL.FTZ R50, R50, UR4 ;  /* 0x0000000432327c20 */ /* 0x000fe20008410000 */
[----:B------:R-:W-:Y:S01]  /*45e0*/  FMUL.FTZ R53, R53, UR4 ;  /* 0x0000000435357c20 */ /* 0x000fe20008410000 */
[----:B------:R-:W-:Y:S01]  /*45f0*/  FMUL.FTZ R24, R24, UR4 ;  /* 0x0000000418187c20 */ /* 0x000fe20008410000 */
[----:B------:R-:W-:Y:S01]  /*4600*/  IADD3 R58, R58, 0x50, -R23 ;  /* 0x000000503a3a7810 */ /* 0x000fe20007ffe817 */
[----:B------:R-:W-:Y:S01]  /*4610*/  FMUL.FTZ R40, R40, UR4 ;  /* 0x0000000428287c20 */ /* 0x000fe20008410000 */
[----:B------:R-:W-:Y:S01]  /*4620*/  MUFU.TANH R57, R57 ;  /* 0x0000003900397308 */ /* 0x000fe20000002400 */
[----:B------:R-:W-:Y:S01]  /*4630*/  FMUL.FTZ R25, R25, UR4 ;  /* 0x0000000419197c20 */ /* 0x000fe20008410000 */
[----:B------:R-:W-:Y:S01]  /*4640*/  FMUL.FTZ R41, R41, UR4 ;  /* 0x0000000429297c20 */ /* 0x000fe20008410000 */
[----:B------:R-:W-:Y:S01]  /*4650*/  FMUL.FTZ R51, R51, UR4 ;  /* 0x0000000433337c20 */ /* 0x000fe20008410000 */
        /* <DEDUP_REMOVED lines=12> */
[----:B------:R-:W1:Y:S01]  /*4720*/  MUFU.TANH R60, R60 ;  /* 0x0000003c003c7308 */ /* 0x000e620000002400 */
[----:B0-----:R-:W-:-:S02]  /*4730*/  IMAD.U32 R59, RZ, RZ, UR60 ;  /* 0x0000003cff3b7e24 */ /* 0x001fc4000f8e00ff */
[----:B------:R-:W-:Y:S01]  /*4740*/  FMUL.FTZ R46, R46, UR4 ;  /* 0x000000042e2e7c20 */ /* 0x000fe20008410000 */
[----:B------:R-:W-:Y:S01]  /*4750*/  FMUL.FTZ R37, R37, UR4 ;  /* 0x0000000425257c20 */ /* 0x000fe20008410000 */
[----:B------:R-:W-:Y:S01]  /*4760*/  FMUL.FTZ R34, R34, UR4 ;  /* 0x0000000422227c20 */ /* 0x000fe20008410000 */
[----:B------:R-:W-:Y:S02]  /*4770*/  IMAD R59, R59, -0x50, R58 ;  /* 0xffffffb03b3b7824 */ /* 0x000fe400078e023a */
[----:B------:R-:W-:Y:S01]  /*4780*/  FMUL.FTZ R47, R47, UR4 ;  /* 0x000000042f2f7c20 */ /* 0x000fe20008410000 */
[----:B------:R-:W-:Y:S01]  /*4790*/  P2R R64, PR, RZ, 0x1 ;  /* 0x00000001ff407803 */ /* 0x000fe20000000000 */
[----:B------:R-:W0:Y:S01]  /*47a0*/  MUFU.TANH R61, R61 ;  /* 0x0000003d003d7308 */ /* 0x000e220000002400 */
[----:B------:R-:W-:Y:S01]  /*47b0*/  FMUL.FTZ R27, R27, UR4 ;  /* 0x000000041b1b7c20 */ /* 0x000fe20008410000 */
[C---:B------:R-:W-:Y:S01]  /*47c0*/  ISETP.GT.AND P2, PT, R59.reuse, RZ, PT ;  /* 0x000000ff3b00720c */ /* 0x040fe20003f44270 */
[----:B------:R-:W-:Y:S01]  /*47d0*/  FMUL.FTZ R38, R38, UR4 ;  /* 0x0000000426267c20 */ /* 0x000fe20008410000 */
[----:B------:R-:W-:Y:S01]  /*47e0*/  ISETP.GT.AND P1, PT, R59, 0x1, PT ;  /* 0x000000013b00780c */ /* 0x000fe20003f24270 */
[----:B------:R-:W-:Y:S01]  /*47f0*/  FMUL.FTZ R39, R39, UR4 ;  /* 0x0000000427277c20 */ /* 0x000fe20008410000 */
[C---:B------:R-:W-:Y:S01]  /*4800*/  ISETP.GT.AND P6, PT, R59.reuse, 0x8, PT ;  /* 0x000000083b00780c */ /* 0x040fe20003fc4270 */
[----:B------:R-:W-:Y:S01]  /*4810*/  FMUL.FTZ R26, R26, UR4 ;  /* 0x000000041a1a7c20 */ /* 0x000fe20008410000 */
[----:B------:R-:W2:Y:S01]  /*4820*/  MUFU.TANH R48, R48 ;  /* 0x0000003000307308 */ /* 0x000ea20000002400 */
[----:B------:R-:W-:Y:S01]  /*4830*/  ISETP.GT.AND P5, PT, R59, 0x9, PT ;  /* 0x000000093b00780c */ /* 0x000fe20003fa4270 */
[----:B------:R-:W-:Y:S01]  /*4840*/  FMUL.FTZ R31, R31, UR4 ;  /* 0x000000041f1f7c20 */ /* 0x000fe20008410000 */
[----:B-1----:R-:W-:Y:S01]  /*4850*/  FSEL R60, R60, -INF , P6 ;  /* 0xff8000003c3c7808 */ /* 0x002fe20003000000 */
[----:B------:R-:W-:Y:S01]  /*4860*/  FMUL.FTZ R30, R30, UR4 ;  /* 0x000000041e1e7c20 */ /* 0x000fe20008410000 */
[C---:B------:R-:W-:Y:S01]  /*4870*/  ISETP.GT.AND P4, PT, R59.reuse, 0x10, PT ;  /* 0x000000103b00780c */ /* 0x040fe20003f84270 */
[----:B------:R-:W-:Y:S01]  /*4880*/  UIADD3 UR60, UR60, -0x2, URZ ;  /* 0xfffffffe3c3c7890 */ /* 0x000fe2000fffe03f */
[----:B------:R-:W-:Y:S01]  /*4890*/  ISETP.GT.AND P3, PT, R59, 0x11, PT ;  /* 0x000000113b00780c */ /* 0x000fe20003f64270 */
[----:B------:R1:W3:Y:S01]  /*48a0*/  MUFU.TANH R17, R62 ;  /* 0x0000003e00117308 */ /* 0x0002e20000002400 */
[----:B0-----:R-:W-:Y:S01]  /*48b0*/  FSEL R61, R61, -INF , P5 ;  /* 0xff8000003d3d7808 */ /* 0x001fe20002800000 */
[--C-:B------:R-:W-:Y:S01]  /*48c0*/  IMAD.MOV.U32 R150, RZ, RZ, R151.reuse ;  /* 0x000000ffff967224 */ /* 0x100fe200078e0097 */
[----:B------:R-:W-:Y:S01]  /*48d0*/  FSEL R2, R2, -INF , P2 ;  /* 0xff80000002027808 */ /* 0x000fe20001000000 */
[--C-:B------:R-:W-:Y:S01]  /*48e0*/  IMAD.MOV.U32 R149, RZ, RZ, R151.reuse ;  /* 0x000000ffff957224 */ /* 0x100fe200078e0097 */
[----:B------:R-:W-:Y:S01]  /*48f0*/  FSEL R7, R7, -INF , P1 ;  /* 0xff80000007077808 */ /* 0x000fe20000800000 */
[--C-:B------:R-:W-:Y:S01]  /*4900*/  IMAD.MOV.U32 R148, RZ, RZ, R151.reuse ;  /* 0x000000ffff947224 */ /* 0x100fe200078e0097 */
[----:B------:R-:W-:Y:S01]  /*4910*/  R2UR UR6, R22 ;  /* 0x00000000160672ca */ /* 0x000fe200000e0000 */
[----:B------:R0:W4:Y:S01]  /*4920*/  MUFU.TANH R20, R63 ;  /* 0x0000003f00147308 */ /* 0x0001220000002400 */
[----:B-1----:R-:W-:Y:S01]  /*4930*/  FSEL R62, R56, -INF , P2 ;  /* 0xff800000383e7808 */ /* 0x002fe20001000000 */
[--C-:B------:R-:W-:Y:S01]  /*4940*/  IMAD.MOV.U32 R147, RZ, RZ, R151.reuse ;  /* 0x000000ffff937224 */ /* 0x100fe200078e0097 */
[----:B--2---:R-:W-:Y:S01]  /*4950*/  FSEL R48, R48, -INF , P4 ;  /* 0xff80000030307808 */ /* 0x004fe20002000000 */
[--C-:B------:R-:W-:Y:S01]  /*4960*/  IMAD.MOV.U32 R146, RZ, RZ, R151.reuse ;  /* 0x000000ffff927224 */ /* 0x100fe200078e0097 */
[----:B------:R-:W-:Y:S01]  /*4970*/  ISETP.GT.AND P2, PT, R59, 0x18, PT ;  /* 0x000000183b00780c */ /* 0x000fe20003f44270 */
[--C-:B------:R-:W-:Y:S01]  /*4980*/  IMAD.MOV.U32 R145, RZ, RZ, R151.reuse ;  /* 0x000000ffff917224 */ /* 0x100fe200078e0097 */
[-C--:B------:R-:W-:Y:S01]  /*4990*/  MOV R136, R151.reuse ;  /* 0x0000009700887202 */ /* 0x080fe20000000f00 */
[----:B------:R-:W1:Y:S01]  /*49a0*/  MUFU.TANH R49, R49 ;  /* 0x0000003100317308 */ /* 0x000e620000002400 */
[----:B0-----:R-:W-:Y:S01]  /*49b0*/  FSEL R63, R57, -INF , P1 ;  /* 0xff800000393f7808 */ /* 0x001fe20000800000 */
[--C-:B------:R-:W-:Y:S01]  /*49c0*/  IMAD.MOV.U32 R144, RZ, RZ, R151.reuse ;  /* 0x000000ffff907224 */ /* 0x100fe200078e0097 */
[----:B------:R-:W-:Y:S01]  /*49d0*/  ISETP.GT.AND P1, PT, R59, 0x19, PT ;  /* 0x000000193b00780c */ /* 0x000fe20003f24270 */
[----:B------:R-:W-:Y:S01]  /*49e0*/  UISETP.GE.AND UP0, UPT, UR60, UR6, UPT ;  /* 0x000000063c00728c */ /* 0x000fe2000bf06270 */
[----:B---3--:R-:W-:Y:S01]  /*49f0*/  FSEL R17, R17, -INF , P6 ;  /* 0xff80000011117808 */ /* 0x008fe20003000000 */
[--C-:B------:R-:W-:Y:S01]  /*4a00*/  IMAD.MOV.U32 R143, RZ, RZ, R151.reuse ;  /* 0x000000ffff8f7224 */ /* 0x100fe200078e0097 */
[C---:B------:R-:W-:Y:S01]  /*4a10*/  ISETP.GT.AND P6, PT, R59.reuse, 0x20, PT ;  /* 0x000000203b00780c */ /* 0x040fe20003fc4270 */
[----:B------:R-:W0:Y:S01]  /*4a20*/  MUFU.TANH R52, R52 ;  /* 0x0000003400347308 */ /* 0x000e220000002400 */
[----:B----4-:R-:W-:Y:S01]  /*4a30*/  FSEL R20, R20, -INF , P5 ;  /* 0xff80000014147808 */ /* 0x010fe20002800000 */
[--C-:B------:R-:W-:Y:S01]  /*4a40*/  IMAD.MOV.U32 R142, RZ, RZ, R151.reuse ;  /* 0x000000ffff8e7224 */ /* 0x100fe200078e0097 */
[----:B------:R-:W-:Y:S01]  /*4a50*/  ISETP.GT.AND P5, PT, R59, 0x21, PT ;  /* 0x000000213b00780c */ /* 0x000fe20003fa4270 */
[--C-:B------:R-:W-:Y:S01]  /*4a60*/  IMAD.MOV.U32 R141, RZ, RZ, R151.reuse ;  /* 0x000000ffff8d7224 */ /* 0x100fe200078e0097 */
[-C--:B------:R-:W-:Y:S01]  /*4a70*/  MOV R119, R151.reuse ;  /* 0x0000009700777202 */ /* 0x080fe20000000f00 */
[--C-:B------:R-:W-:Y:S01]  /*4a80*/  IMAD.MOV.U32 R140, RZ, RZ, R151.reuse ;  /* 0x000000ffff8c7224 */ /* 0x100fe200078e0097 */
[-C--:B------:R-:W-:Y:S01]  /*4a90*/  MOV R102, R151.reuse ;  /* 0x0000009700667202 */ /* 0x080fe20000000f00 */
[----:B------:R2:W-:Y:S01]  /*4aa0*/  MUFU.TANH R4, R35 ;  /* 0x0000002300047308 */ /* 0x0005e20000002400 */
[----:B-1----:R-:W-:Y:S01]  /*4ab0*/  FSEL R49, R49, -INF , P3 ;  /* 0xff80000031317808 */ /* 0x002fe20001800000 */
[--C-:B------:R-:W-:Y:S01]  /*4ac0*/  IMAD.MOV.U32 R139, RZ, RZ, R151.reuse ;  /* 0x000000ffff8b7224 */ /* 0x100fe200078e0097 */
[-C--:B------:R-:W-:Y:S01]  /*4ad0*/  MOV R85, R151.reuse ;  /* 0x0000009700557202 */ /* 0x080fe20000000f00 */
[--C-:B------:R-:W-:Y:S01]  /*4ae0*/  IMAD.MOV.U32 R138, RZ, RZ, R151.reuse ;  /* 0x000000ffff8a7224 */ /* 0x100fe200078e0097 */
[----:B------:R-:W-:Y:S01]  /*4af0*/  MOV R68, R151 ;  /* 0x0000009700447202 */ /* 0x000fe20000000f00 */
[----:B------:R-:W-:-:S02]  /*4b00*/  IMAD.MOV.U32 R137, RZ, RZ, R151 ;  /* 0x000000ffff897224 */ /* 0x000fc400078e0097 */
[----:B------:R-:W1:Y:S01]  /*4b10*/  MUFU.TANH R21, R50 ;  /* 0x0000003200157308 */ /* 0x000e620000002400 */
[----:B--2---:R-:W-:Y:S01]  /*4b20*/  FMNMX.FTZ R35, R62, R63, !PT ;  /* 0x0000003f3e237209 */ /* 0x004fe20007810000 */
[--C-:B------:R-:W-:Y:S01]  /*4b30*/  IMAD.MOV.U32 R135, RZ, RZ, R151.reuse ;  /* 0x000000ffff877224 */ /* 0x100fe200078e0097 */
[----:B0-----:R-:W-:Y:S01]  /*4b40*/  FSEL R52, R52, -INF , P2 ;  /* 0xff80000034347808 */ /* 0x001fe20001000000 */
[--C-:B------:R-:W-:Y:S02]  /*4b50*/  IMAD.MOV.U32 R134, RZ, RZ, R151.reuse ;  /* 0x000000ffff867224 */ /* 0x100fe400078e0097 */
[--C-:B------:R-:W-:Y:S02]  /*4b60*/  IMAD.MOV.U32 R133, RZ, RZ, R151.reuse ;  /* 0x000000ffff857224 */ /* 0x100fe400078e0097 */
[----:B------:R-:W0:Y:S01]  /*4b70*/  MUFU.TANH R53, R53 ;  /* 0x0000003500357308 */ /* 0x000e220000002400 */
[--C-:B------:R-:W-:Y:S02]  /*4b80*/  IMAD.MOV.U32 R132, RZ, RZ, R151.reuse ;  /* 0x000000ffff847224 */ /* 0x100fe400078e0097 */
[----:B------:R-:W-:-:S02]  /*4b90*/  IMAD.MOV.U32 R131, RZ, RZ, R151 ;  /* 0x000000ffff837224 */ /* 0x000fc400078e0097 */
[--C-:B------:R-:W-:Y:S02]  /*4ba0*/  IMAD.MOV.U32 R130, RZ, RZ, R151.reuse ;  /* 0x000000ffff827224 */ /* 0x100fe400078e0097 */
[--C-:B------:R-:W-:Y:S01]  /*4bb0*/  IMAD.MOV.U32 R129, RZ, RZ, R151.reuse ;  /* 0x000000ffff817224 */ /* 0x100fe200078e0097 */
[----:B------:R2:W-:Y:S01]  /*4bc0*/  MUFU.TANH R50, R24 ;  /* 0x0000001800327308 */ /* 0x0005e20000002400 */
[----:B-1----:R-:W-:Y:S01]  /*4bd0*/  FSEL R21, R21, -INF , P4 ;  /* 0xff80000015157808 */ /* 0x002fe20002000000 */
[--C-:B------:R-:W-:Y:S01]  /*4be0*/  IMAD.MOV.U32 R128, RZ, RZ, R151.reuse ;  /* 0x000000ffff807224 */ /* 0x100fe200078e0097 */
[----:B------:R-:W-:Y:S01]  /*4bf0*/  ISETP.GT.AND P4, PT, R59, 0x28, PT ;  /* 0x000000283b00780c */ /* 0x000fe20003f84270 */
[--C-:B------:R-:W-:Y:S02]  /*4c00*/  IMAD.MOV.U32 R127, RZ, RZ, R151.reuse ;  /* 0x000000ffff7f7224 */ /* 0x100fe400078e0097 */
[--C-:B------:R-:W-:Y:S02]  /*4c10*/  IMAD.MOV.U32 R126, RZ, RZ, R151.reuse ;  /* 0x000000ffff7e7224 */ /* 0x100fe400078e0097 */
[----:B------:R-:W1:Y:S01]  /*4c20*/  MUFU.TANH R40, R40 ;  /* 0x0000002800287308 */ /* 0x000e620000002400 */
[----:B--2---:R-:W-:Y:S01]  /*4c30*/  FMNMX.FTZ R24, R60, R35, !PT ;  /* 0x000000233c187209 */ /* 0x004fe20007810000 */
[--C-:B------:R-:W-:Y:S01]  /*4c40*/  IMAD.MOV.U32 R125, RZ, RZ, R151.reuse ;  /* 0x000000ffff7d7224 */ /* 0x100fe200078e0097 */
[----:B0-----:R-:W-:Y:S01]  /*4c50*/  FSEL R53, R53, -INF , P1 ;  /* 0xff80000035357808 */ /* 0x001fe20000800000 */
[----:B------:R-:W-:-:S02]  /*4c60*/  IMAD.MOV.U32 R124, RZ, RZ, R151 ;  /* 0x000000ffff7c7224 */ /* 0x000fc400078e0097 */
[--C-:B------:R-:W-:Y:S02]  /*4c70*/  IMAD.MOV.U32 R123, RZ, RZ, R151.reuse ;  /* 0x000000ffff7b7224 */ /* 0x100fe400078e0097 */
[----:B------:R0:W-:Y:S01]  /*4c80*/  MUFU.TANH R58, R25 ;  /* 0x00000019003a7308 */ /* 0x0001e20000002400 */
[--C-:B------:R-:W-:Y:S02]  /*4c90*/  IMAD.MOV.U32 R122, RZ, RZ, R151.reuse ;  /* 0x000000ffff7a7224 */ /* 0x100fe400078e0097 */
[--C-:B------:R-:W-:Y:S02]  /*4ca0*/  IMAD.MOV.U32 R121, RZ, RZ, R151.reuse ;  /* 0x000000ffff797224 */ /* 0x100fe400078e0097 */
[--C-:B------:R-:W-:Y:S02]  /*4cb0*/  IMAD.MOV.U32 R120, RZ, RZ, R151.reuse ;  /* 0x000000ffff787224 */ /* 0x100fe400078e0097 */
[--C-:B------:R-:W-:Y:S01]  /*4cc0*/  IMAD.MOV.U32 R118, RZ, RZ, R151.reuse ;  /* 0x000000ffff767224 */ /* 0x100fe200078e0097 */
[----:B------:R-:W2:Y:S01]  /*4cd0*/  MUFU.TANH R41, R41 ;  /* 0x0000002900297308 */ /* 0x000ea20000002400 */
[----:B0-----:R-:W-:Y:S01]  /*4ce0*/  FMNMX.FTZ R25, R61, R24, !PT ;  /* 0x000000183d197209 */ /* 0x001fe20007810000 */
[--C-:B------:R-:W-:Y:S01]  /*4cf0*/  IMAD.MOV.U32 R117, RZ, RZ, R151.reuse ;  /* 0x000000ffff757224 */ /* 0x100fe200078e0097 */
[----:B-1----:R-:W-:Y:S01]  /*4d00*/  FSEL R40, R40, -INF , P6 ;  /* 0xff80000028287808 */ /* 0x002fe20003000000 */
[--C-:B------:R-:W-:Y:S01]  /*4d10*/  IMAD.MOV.U32 R116, RZ, RZ, R151.reuse ;  /* 0x000000ffff747224 */ /* 0x100fe200078e0097 */
[----:B------:R-:W-:Y:S01]  /*4d20*/  FMNMX.FTZ R24, R48, R25, !PT ;  /* 0x0000001930187209 */ /* 0x000fe20007810000 */
[----:B------:R-:W-:-:S02]  /*4d30*/  IMAD.MOV.U32 R115, RZ, RZ, R151 ;  /* 0x000000ffff737224 */ /* 0x000fc400078e0097 */
[----:B------:R-:W0:Y:S01]  /*4d40*/  MUFU.TANH R51, R51 ;  /* 0x0000003300337308 */ /* 0x000e220000002400 */
[----:B------:R-:W-:Y:S01]  /*4d50*/  FMNMX.FTZ R25, R49, R24, !PT ;  /* 0x0000001831197209 */ /* 0x000fe20007810000 */
[--C-:B------:R-:W-:Y:S02]  /*4d60*/  IMAD.MOV.U32 R114, RZ, RZ, R151.reuse ;  /* 0x000000ffff727224 */ /* 0x100fe400078e0097 */
[--C-:B------:R-:W-:Y:S01]  /*4d70*/  IMAD.MOV.U32 R113, RZ, RZ, R151.reuse ;  /* 0x000000ffff717224 */ /* 0x100fe200078e0097 */
[----:B------:R-:W-:Y:S01]  /*4d80*/  FMNMX.FTZ R24, R52, R25, !PT ;  /* 0x0000001934187209 */ /* 0x000fe20007810000 */
[--C-:B------:R-:W-:Y:S02]  /*4d90*/  IMAD.MOV.U32 R112, RZ, RZ, R151.reuse ;  /* 0x000000ffff707224 */ /* 0x100fe400078e0097 */
[----:B------:R-:W1:Y:S01]  /*4da0*/  MUFU.TANH R44, R44 ;  /* 0x0000002c002c7308 */ /* 0x000e620000002400 */
[----:B------:R-:W-:Y:S01]  /*4db0*/  FMNMX.FTZ R25, R53, R24, !PT ;  /* 0x0000001835197209 */ /* 0x000fe20007810000 */
[--C-:B------:R-:W-:Y:S01]  /*4dc0*/  IMAD.MOV.U32 R111, RZ, RZ, R151.reuse ;  /* 0x000000ffff6f7224 */ /* 0x100fe200078e0097 */
[----:B--2---:R-:W-:Y:S01]  /*4dd0*/  FSEL R41, R41, -INF , P5 ;  /* 0xff80000029297808 */ /* 0x004fe20002800000 */
[----:B------:R-:W-:-:S02]  /*4de0*/  IMAD.MOV.U32 R110, RZ, RZ, R151 ;  /* 0x000000ffff6e7224 */ /* 0x000fc400078e0097 */
[--C-:B------:R-:W-:Y:S02]  /*4df0*/  IMAD.MOV.U32 R109, RZ, RZ, R151.reuse ;  /* 0x000000ffff6d7224 */ /* 0x100fe400078e0097 */
[----:B------:R-:W-:Y:S01]  /*4e00*/  MUFU.TANH R54, R54 ;  /* 0x0000003600367308 */ /* 0x000fe20000002400 */
[----:B0-----:R-:W-:Y:S01]  /*4e10*/  FSEL R24, R51, -INF , P3 ;  /* 0xff80000033187808 */ /* 0x001fe20001800000 */
[--C-:B------:R-:W-:Y:S01]  /*4e20*/  IMAD.MOV.U32 R108, RZ, RZ, R151.reuse ;  /* 0x000000ffff6c7224 */ /* 0x100fe200078e0097 */
[----:B------:R-:W-:Y:S01]  /*4e30*/  ISETP.GT.AND P3, PT, R59, 0x29, PT ;  /* 0x000000293b00780c */ /* 0x000fe20003f64270 */
[--C-:B------:R-:W-:Y:S02]  /*4e40*/  IMAD.MOV.U32 R107, RZ, RZ, R151.reuse ;  /* 0x000000ffff6b7224 */ /* 0x100fe400078e0097 */
[--C-:B------:R-:W-:Y:S02]  /*4e50*/  IMAD.MOV.U32 R106, RZ, RZ, R151.reuse ;  /* 0x000000ffff6a7224 */ /* 0x100fe400078e0097 */
[----:B------:R-:W0:Y:S01]  /*4e60*/  MUFU.TANH R45, R45 ;  /* 0x0000002d002d7308 */ /* 0x000e220000002400 */
[----:B-1----:R-:W-:Y:S01]  /*4e70*/  FSEL R44, R44, -INF , P4 ;  /* 0xff8000002c2c7808 */ /* 0x002fe20002000000 */
[----:B------:R-:W-:-:S02]  /*4e80*/  IMAD.MOV.U32 R105, RZ, RZ, R151 ;  /* 0x000000ffff697224 */ /* 0x000fc400078e0097 */
[--C-:B------:R-:W-:Y:S02]  /*4e90*/  IMAD.MOV.U32 R104, RZ, RZ, R151.reuse ;  /* 0x000000ffff687224 */ /* 0x100fe400078e0097 */
[--C-:B------:R-:W-:Y:S02]  /*4ea0*/  IMAD.MOV.U32 R103, RZ, RZ, R151.reuse ;  /* 0x000000ffff677224 */ /* 0x100fe400078e0097 */
[----:B------:R-:W-:Y:S01]  /*4eb0*/  MUFU.TANH R55, R55 ;  /* 0x0000003700377308 */ /* 0x000fe20000002400 */
[--C-:B------:R-:W-:Y:S02]  /*4ec0*/  IMAD.MOV.U32 R101, RZ, RZ, R151.reuse ;  /* 0x000000ffff657224 */ /* 0x100fe400078e0097 */
[--C-:B------:R-:W-:Y:S02]  /*4ed0*/  IMAD.MOV.U32 R100, RZ, RZ, R151.reuse ;  /* 0x000000ffff647224 */ /* 0x100fe400078e0097 */
[--C-:B------:R-:W-:Y:S02]  /*4ee0*/  IMAD.MOV.U32 R99, RZ, RZ, R151.reuse ;  /* 0x000000ffff637224 */ /* 0x100fe400078e0097 */
[--C-:B------:R-:W-:Y:S01]  /*4ef0*/  IMAD.MOV.U32 R98, RZ, RZ, R151.reuse ;  /* 0x000000ffff627224 */ /* 0x100fe200078e0097 */
[----:B------:R-:W1:Y:S01]  /*4f00*/  MUFU.TANH R32, R32 ;  /* 0x0000002000207308 */ /* 0x000e620000002400 */
[----:B0-----:R-:W-:Y:S01]  /*4f10*/  FSEL R45, R45, -INF , P3 ;  /* 0xff8000002d2d7808 */ /* 0x001fe20001800000 */
        /* <DEDUP_REMOVED lines=8> */
[----:B------:R-:W-:Y:S01]  /*4fa0*/  MUFU.TANH R33, R33 ;  /* 0x0000002100217308 */ /* 0x000fe20000002400 */
[----:B------:R-:W-:-:S02]  /*4fb0*/  IMAD.MOV.U32 R90, RZ, RZ, R151 ;  /* 0x000000ffff5a7224 */ /* 0x000fc400078e0097 */
[--C-:B------:R-:W-:Y:S02]  /*4fc0*/  IMAD.MOV.U32 R89, RZ, RZ, R151.reuse ;  /* 0x000000ffff597224 */ /* 0x100fe400078e0097 */
[--C-:B------:R-:W-:Y:S02]  /*4fd0*/  IMAD.MOV.U32 R88, RZ, RZ, R151.reuse ;  /* 0x000000ffff587224 */ /* 0x100fe400078e0097 */
[--C-:B------:R-:W-:Y:S01]  /*4fe0*/  IMAD.MOV.U32 R87, RZ, RZ, R151.reuse ;  /* 0x000000ffff577224 */ /* 0x100fe200078e0097 */
[----:B------:R0:W-:Y:S01]  /*4ff0*/  MUFU.TANH R56, R28 ;  /* 0x0000001c00387308 */ /* 0x0001e20000002400 */
[--C-:B------:R-:W-:Y:S02]  /*5000*/  IMAD.MOV.U32 R86, RZ, RZ, R151.reuse ;  /* 0x000000ffff567224 */ /* 0x100fe400078e0097 */
[--C-:B------:R-:W-:Y:S02]  /*5010*/  IMAD.MOV.U32 R84, RZ, RZ, R151.reuse ;  /* 0x000000ffff547224 */ /* 0x100fe400078e0097 */
[----:B------:R-:W-:-:S02]  /*5020*/  IMAD.MOV.U32 R83, RZ, RZ, R151 ;  /* 0x000000ffff537224 */ /* 0x000fc400078e0097 */
[--C-:B------:R-:W-:Y:S01]  /*5030*/  IMAD.MOV.U32 R82, RZ, RZ, R151.reuse ;  /* 0x000000ffff527224 */ /* 0x100fe200078e0097 */
[----:B------:R-:W2:Y:S01]  /*5040*/  MUFU.TANH R43, R43 ;  /* 0x0000002b002b7308 */ /* 0x000ea20000002400 */
[----:B0-----:R-:W-:Y:S01]  /*5050*/  FMNMX.FTZ R28, R40, R25, !PT ;  /* 0x00000019281c7209 */ /* 0x001fe20007810000 */
[--C-:B------:R-:W-:Y:S01]  /*5060*/  IMAD.MOV.U32 R81, RZ, RZ, R151.reuse ;  /* 0x000000ffff517224 */ /* 0x100fe200078e0097 */
[----:B------:R-:W-:Y:S01]  /*5070*/  FSEL R25, R54, -INF , P2 ;  /* 0xff80000036197808 */ /* 0x000fe20001000000 */
[--C-:B------:R-:W-:Y:S01]  /*5080*/  IMAD.MOV.U32 R80, RZ, RZ, R151.reuse ;  /* 0x000000ffff507224 */ /* 0x100fe200078e0097 */
[----:B------:R-:W-:Y:S01]  /*5090*/  ISETP.GT.AND P2, PT, R59, 0x30, PT ;  /* 0x000000303b00780c */ /* 0x000fe20003f44270 */
[--C-:B------:R-:W-:Y:S01]  /*50a0*/  IMAD.MOV.U32 R79, RZ, RZ, R151.reuse ;  /* 0x000000ffff4f7224 */ /* 0x100fe200078e0097 */
[----:B------:R-:W-:Y:S01]  /*50b0*/  FMNMX.FTZ R54, R2, R7, !PT ;  /* 0x0000000702367209 */ /* 0x000fe20007810000 */
[----:B------:R-:W0:Y:S01]  /*50c0*/  MUFU.TANH R36, R36 ;  /* 0x0000002400247308 */ /* 0x000e220000002400 */
[----:B-1----:R-:W-:Y:S01]  /*50d0*/  FSEL R51, R32, -INF , P2 ;  /* 0xff80000020337808 */ /* 0x002fe20001000000 */
[----:B------:R-:W-:-:S02]  /*50e0*/  IMAD.MOV.U32 R78, RZ, RZ, R151 ;  /* 0x000000ffff4e7224 */ /* 0x000fc400078e0097 */
[--C-:B------:R-:W-:Y:S02]  /*50f0*/  IMAD.MOV.U32 R77, RZ, RZ, R151.reuse ;  /* 0x000000ffff4d7224 */ /* 0x100fe400078e0097 */
[--C-:B------:R-:W-:Y:S02]  /*5100*/  IMAD.MOV.U32 R76, RZ, RZ, R151.reuse ;  /* 0x000000ffff4c7224 */ /* 0x100fe400078e0097 */
[----:B------:R1:W-:Y:S01]  /*5110*/  MUFU.TANH R57, R29 ;  /* 0x0000001d00397308 */ /* 0x0003e20000002400 */
[----:B--2---:R-:W-:Y:S01]  /*5120*/  FSEL R32, R43, -INF , P5 ;  /* 0xff8000002b207808 */ /* 0x004fe20002800000 */
[--C-:B------:R-:W-:Y:S01]  /*5130*/  IMAD.MOV.U32 R75, RZ, RZ, R151.reuse ;  /* 0x000000ffff4b7224 */ /* 0x100fe200078e0097 */
[----:B------:R-:W-:Y:S01]  /*5140*/  ISETP.GT.AND P5, PT, R59, 0x39, PT ;  /* 0x000000393b00780c */ /* 0x000fe20003fa4270 */
[--C-:B------:R-:W-:Y:S02]  /*5150*/  IMAD.MOV.U32 R74, RZ, RZ, R151.reuse ;  /* 0x000000ffff4a7224 */ /* 0x100fe400078e0097 */
[----:B------:R-:W-:-:S02]  /*5160*/  IMAD.MOV.U32 R73, RZ, RZ, R151 ;  /* 0x000000ffff497224 */ /* 0x000fc400078e0097 */
[----:B------:R-:W2:Y:S01]  /*5170*/  MUFU.TANH R46, R46 ;  /* 0x0000002e002e7308 */ /* 0x000ea20000002400 */
[----:B-1----:R-:W-:Y:S01]  /*5180*/  FMNMX.FTZ R29, R41, R28, !PT ;  /* 0x0000001c291d7209 */ /* 0x002fe20007810000 */
[--C-:B------:R-:W-:Y:S01]  /*5190*/  IMAD.MOV.U32 R72, RZ, RZ, R151.reuse ;  /* 0x000000ffff487224 */ /* 0x100fe200078e0097 */
[----:B------:R-:W-:Y:S01]  /*51a0*/  FSEL R28, R55, -INF , P1 ;  /* 0xff800000371c7808 */ /* 0x000fe20000800000 */
[--C-:B------:R-:W-:Y:S01]  /*51b0*/  IMAD.MOV.U32 R71, RZ, RZ, R151.reuse ;  /* 0x000000ffff477224 */ /* 0x100fe200078e0097 */
[----:B------:R-:W-:Y:S01]  /*51c0*/  ISETP.GT.AND P1, PT, R59, 0x31, PT ;  /* 0x000000313b00780c */ /* 0x000fe20003f24270 */
[--C-:B------:R-:W-:Y:S02]  /*51d0*/  IMAD.MOV.U32 R70, RZ, RZ, R151.reuse ;  /* 0x000000ffff467224 */ /* 0x100fe400078e0097 */
[----:B------:R1:W-:Y:S01]  /*51e0*/  MUFU.TANH R3, R34 ;  /* 0x0000002200037308 */ /* 0x0003e20000002400 */
[--C-:B------:R-:W-:Y:S02]  /*51f0*/  IMAD.MOV.U32 R69, RZ, RZ, R151.reuse ;  /* 0x000000ffff457224 */ /* 0x100fe400078e0097 */
[----:B------:R-:W-:-:S02]  /*5200*/  IMAD.MOV.U32 R67, RZ, RZ, R151 ;  /* 0x000000ffff437224 */ /* 0x000fc400078e0097 */
[--C-:B------:R-:W-:Y:S02]  /*5210*/  IMAD.MOV.U32 R66, RZ, RZ, R151.reuse ;  /* 0x000000ffff427224 */ /* 0x100fe400078e0097 */
[----:B------:R-:W-:Y:S01]  /*5220*/  IMAD.MOV.U32 R65, RZ, RZ, R151 ;  /* 0x000000ffff417224 */ /* 0x000fe200078e0097 */
[----:B------:R-:W3:Y:S01]  /*5230*/  MUFU.TANH R37, R37 ;  /* 0x0000002500257308 */ /* 0x000ee20000002400 */
[----:B-1----:R-:W-:Y:S02]  /*5240*/  FMNMX.FTZ R34, R44, R29, !PT ;  /* 0x0000001d2c227209 */ /* 0x002fe40007810000 */
[----:B------:R-:W-:Y:S02]  /*5250*/  FSEL R29, R42, -INF , P6 ;  /* 0xff8000002a1d7808 */ /* 0x000fe40003000000 */
[----:B------:R-:W-:Y:S02]  /*5260*/  FMNMX.FTZ R34, R45, R34, !PT ;  /* 0x000000222d227209 */ /* 0x000fe40007810000 */
[----:B------:R-:W-:Y:S01]  /*5270*/  FSEL R42, R33, -INF , P1 ;  /* 0xff800000212a7808 */ /* 0x000fe20000800000 */
[----:B------:R-:W1:Y:S01]  /*5280*/  MUFU.TANH R47, R47 ;  /* 0x0000002f002f7308 */ /* 0x000e620000002400 */
[----:B------:R-:W-:-:S02]  /*5290*/  ISETP.GT.AND P6, PT, R59, 0x38, PT ;  /* 0x000000383b00780c */ /* 0x000fc40003fc4270 */
[----:B------:R-:W-:Y:S02]  /*52a0*/  FMNMX.FTZ R33, R51, R34, !PT ;  /* 0x0000002233217209 */ /* 0x000fe40007810000 */
[----:B0-----:R-:W-:Y:S02]  /*52b0*/  FSEL R43, R36, -INF , P6 ;  /* 0xff800000242b7808 */ /* 0x001fe40003000000 */
[----:B------:R-:W-:Y:S01]  /*52c0*/  FMNMX.FTZ R34, R42, R33, !PT ;  /* 0x000000212a227209 */ /* 0x000fe20007810000 */
[----:B------:R-:W0:Y:S01]  /*52d0*/  MUFU.TANH R38, R38 ;  /* 0x0000002600267308 */ /* 0x000e220000002400 */
[----:B--2---:R-:W-:Y:S02]  /*52e0*/  FSEL R33, R46, -INF , P4 ;  /* 0xff8000002e217808 */ /* 0x004fe40002000000 */
[----:B------:R-:W-:Y:S02]  /*52f0*/  ISETP.GT.AND P4, PT, R59, 0x40, PT ;  /* 0x000000403b00780c */ /* 0x000fe40003f84270 */
[----:B---3--:R-:W-:-:S02]  /*5300*/  FSEL R46, R37, -INF , P5 ;  /* 0xff800000252e7808 */ /* 0x008fc40002800000 */
[----:B------:R-:W-:Y:S01]  /*5310*/  FMNMX.FTZ R35, R43, R34, !PT ;  /* 0x000000222b237209 */ /* 0x000fe20007810000 */
[----:B------:R-:W2:Y:S01]  /*5320*/  MUFU.TANH R39, R39 ;  /* 0x0000002700277308 */ /* 0x000ea20000002400 */
[----:B-1----:R-:W-:Y:S02]  /*5330*/  FSEL R34, R47, -INF , P3 ;  /* 0xff8000002f227808 */ /* 0x002fe40001800000 */
[----:B------:R-:W-:Y:S02]  /*5340*/  ISETP.GT.AND P3, PT, R59, 0x41, PT ;  /* 0x000000413b00780c */ /* 0x000fe40003f64270 */
[----:B------:R-:W-:Y:S02]  /*5350*/  FSEL R50, R50, -INF , P4 ;  /* 0xff80000032327808 */ /* 0x000fe40002000000 */
[----:B------:R-:W-:Y:S01]  /*5360*/  FMNMX.FTZ R37, R46, R35, !PT ;  /* 0x000000232e257209 */ /* 0x000fe20007810000 */
[----:B------:R-:W1:Y:S01]  /*5370*/  MUFU.TANH R26, R26 ;  /* 0x0000001a001a7308 */ /* 0x000e620000002400 */
[----:B------:R-:W-:-:S02]  /*5380*/  FSEL R35, R3, -INF , P2 ;  /* 0xff80000003237808 */ /* 0x000fc40001000000 */
[C---:B------:R-:W-:Y:S02]  /*5390*/  ISETP.GT.AND P2, PT, R59.reuse, 0x48, PT ;  /* 0x000000483b00780c */ /* 0x040fe40003f44270 */
[----:B------:R-:W-:Y:S02]  /*53a0*/  FSEL R58, R58, -INF , P3 ;  /* 0xff8000003a3a7808 */ /* 0x000fe40001800000 */
[----:B------:R-:W-:Y:S01]  /*53b0*/  FMNMX.FTZ R37, R50, R37, !PT ;  /* 0x0000002532257209 */ /* 0x000fe20007810000 */
[----:B------:R-:W3:Y:S01]  /*53c0*/  MUFU.TANH R30, R30 ;  /* 0x0000001e001e7308 */ /* 0x000ee20000002400 */
[----:B------:R-:W-:Y:S02]  /*53d0*/  FSEL R36, R4, -INF , P1 ;  /* 0xff80000004247808 */ /* 0x000fe40000800000 */
[----:B------:R-:W-:Y:S02]  /*53e0*/  ISETP.GT.AND P1, PT, R59, 0x49, PT ;  /* 0x000000493b00780c */ /* 0x000fe40003f24270 */
[----:B------:R-:W-:-:S02]  /*53f0*/  FSEL R56, R56, -INF , P2 ;  /* 0xff80000038387808 */ /* 0x000fc40001000000 */
[----:B------:R-:W-:Y:S02]  /*5400*/  FMNMX.FTZ R37, R58, R37, !PT ;  /* 0x000000253a257209 */ /* 0x000fe40007810000 */
[----:B------:R-:W-:Y:S02]  /*5410*/  FSEL R57, R57, -INF , P1 ;  /* 0xff80000039397808 */ /* 0x000fe40000800000 */
[----:B------:R-:W-:Y:S02]  /*5420*/  FMNMX.FTZ R4, R56, R37, !PT ;  /* 0x0000002538047209 */ /* 0x000fe40007810000 */
[----:B0-----:R-:W-:Y:S02]  /*5430*/  FSEL R38, R38, -INF , P6 ;  /* 0xff80000026267808 */ /* 0x001fe40003000000 */
[----:B------:R-:W-:Y:S02]  /*5440*/  FMNMX.FTZ R3, R57, R4, !PT ;  /* 0x0000000439037209 */ /* 0x000fe40007810000 */
[----:B--2---:R-:W-:-:S02]  /*5450*/  FSEL R39, R39, -INF , P5 ;  /* 0xff80000027277808 */ /* 0x004fc40002800000 */
[----:B-1----:R-:W-:Y:S01]  /*5460*/  FSEL R26, R26, -INF , P4 ;  /* 0xff8000001a1a7808 */ /* 0x002fe20002000000 */
[----:B------:R-:W0:Y:S01]  /*5470*/  SHFL.BFLY PT, R4, R3, 0x2, 0x1f ;  /* 0x0c401f0003047f89 */ /* 0x000e2200000e0000 */
[----:B---3--:R-:W-:Y:S02]  /*5480*/  FSEL R30, R30, -INF , P2 ;  /* 0xff8000001e1e7808 */ /* 0x008fe40001000000 */
[----:B0-----:R-:W-:Y:S02]  /*5490*/  FMNMX.FTZ R37, R3, R4, !PT ;  /* 0x0000000403257209 */ /* 0x001fe40007810000 */
[----:B------:R0:W-:Y:S03]  /*54a0*/  MUFU.TANH R3, R27 ;  /* 0x0000001b00037308 */ /* 0x0001e60000002400 */
[----:B------:R-:W1:Y:S02]  /*54b0*/  SHFL.BFLY PT, R4, R37, 0x1, 0x1f ;  /* 0x0c201f0025047f89 */ /* 0x000e6400000e0000 */
[----:B-1----:R-:W-:-:S02]  /*54c0*/  FMNMX.FTZ R4, R37, R4, !PT ;  /* 0x0000000425047209 */ /* 0x002fc40007810000 */
[----:B------:R-:W-:Y:S02]  /*54d0*/  FMNMX.FTZ R37, R17, R54, !PT ;  /* 0x0000003611257209 */ /* 0x000fe40007810000 */
[C---:B------:R-:W-:Y:S01]  /*54e0*/  FSETP.NEU.FTZ.AND P0, PT, R4.reuse, -INF , PT ;  /* 0xff8000000400780b */ /* 0x040fe20003f1d000 */
[----:B------:R-:W-:Y:S01]  /*54f0*/  FMUL.FTZ R47, R4, UR5 ;  /* 0x00000005042f7c20 */ /* 0x000fe20008410000 */
[----:B------:R-:W-:-:S04]  /*5500*/  FMNMX.FTZ R54, R20, R37, !PT ;  /* 0x0000002514367209 */ /* 0x000fc80007810000 */
[----:B------:R-:W-:Y:S02]  /*5510*/  FMNMX.FTZ R37, R21, R54, !PT ;  /* 0x0000003615257209 */ /* 0x000fe40007810000 */
[----:B------:R-:W-:Y:S02]  /*5520*/  FSEL R59, R47, RZ, P0 ;  /* 0x000000ff2f3b7208 */ /* 0x000fe40000000000 */
[----:B------:R-:W-:Y:S02]  /*5530*/  FMNMX.FTZ R54, R24, R37, !PT ;  /* 0x0000002518367209 */ /* 0x000fe40007810000 */
[----:B------:R-:W1:Y:S01]  /*5540*/  MUFU.TANH R37, R31 ;  /* 0x0000001f00257308 */ /* 0x000e620000002400 */
[--C-:B------:R-:W-:Y:S01]  /*5550*/  FFMA.FTZ R204, R48, UR5, -R59.reuse ;  /* 0x0000000530cc7c23 */ /* 0x100fe2000801083b */
[----:B------:R-:W-:Y:S01]  /*5560*/  FMNMX.FTZ R47, R25, R54, !PT ;  /* 0x00000036192f7209 */ /* 0x000fe20007810000 */
[--C-:B------:R-:W-:Y:S01]  /*5570*/  FFMA.FTZ R208, R62, UR5, -R59.reuse ;  /* 0x000000053ed07c23 */ /* 0x100fe2000801083b */
[--C-:B------:R-:W-:Y:S01]  /*5580*/  FFMA.FTZ R63, R63, UR5, -R59.reuse ;  /* 0x000000053f3f7c23 */ /* 0x100fe2000801083b */
[--C-:B------:R-:W-:Y:S01]  /*5590*/  FFMA.FTZ R210, R60, UR5, -R59.reuse ;  /* 0x000000053cd27c23 */ /* 0x100fe2000801083b */
[----:B------:R-:W-:Y:S01]  /*55a0*/  FMNMX.FTZ R54, R28, R47, !PT ;  /* 0x0000002f1c367209 */ /* 0x000fe20007810000 */
[--C-:B------:R-:W-:Y:S01]  /*55b0*/  FFMA.FTZ R61, R61, UR5, -R59.reuse ;  /* 0x000000053d3d7c23 */ /* 0x100fe2000801083b */
[--C-:B------:R-:W-:Y:S01]  /*55c0*/  FFMA.FTZ R49, R49, UR5, -R59.reuse ;  /* 0x0000000531317c23 */ /* 0x100fe2000801083b */
[----:B------:R-:W-:Y:S01]  /*55d0*/  MUFU.EX2 R208, R208 ;  /* 0x000000d000d07308 */ /* 0x000fe20000000800 */
[----:B0-----:R-:W-:Y:S01]  /*55e0*/  FMNMX.FTZ R27, R29, R54, !PT ;  /* 0x000000361d1b7209 */ /* 0x001fe20007810000 */
[--C-:B------:R-:W-:Y:S01]  /*55f0*/  FFMA.FTZ R52, R52, UR5, -R59.reuse ;  /* 0x0000000534347c23 */ /* 0x100fe2000801083b */
[--C-:B------:R-:W-:Y:S01]  /*5600*/  FFMA.FTZ R53, R53, UR5, -R59.reuse ;  /* 0x0000000535357c23 */ /* 0x100fe2000801083b */
[--C-:B------:R-:W-:Y:S01]  /*5610*/  FFMA.FTZ R58, R58, UR5, -R59.reuse ;  /* 0x000000053a3a7c23 */ /* 0x100fe2000801083b */
[----:B------:R-:W-:Y:S01]  /*5620*/  FMNMX.FTZ R54, R32, R27, !PT ;  /* 0x0000001b20367209 */ /* 0x000fe20007810000 */
[--C-:B------:R-:W-:Y:S01]  /*5630*/  FFMA.FTZ R41, R41, UR5, -R59.reuse ;  /* 0x0000000529297c23 */ /* 0x100fe2000801083b */
[--C-:B------:R-:W-:Y:S01]  /*5640*/  FFMA.FTZ R44, R44, UR5, -R59.reuse ;  /* 0x000000052c2c7c23 */ /* 0x100fe2000801083b */
[----:B-1----:R-:W-:Y:S01]  /*5650*/  FSEL R37, R37, -INF , P1 ;  /* 0xff80000025257808 */ /* 0x002fe20000800000 */
[----:B------:R0:W-:Y:S01]  /*5660*/  MUFU.EX2 R27, R63 ;  /* 0x0000003f001b7308 */ /* 0x0001e20000000800 */
        /* <DEDUP_REMOVED lines=8> */
[----:B------:R-:W-:Y:S01]  /*56f0*/  FMNMX.FTZ R31, R35, R54, !PT ;  /* 0x00000036231f7209 */ /* 0x000fe20007810000 */
[--C-:B------:R-:W-:Y:S01]  /*5700*/  FFMA.FTZ R50, R50, UR5, -R59.reuse ;  /* 0x0000000532327c23 */ /* 0x100fe2000801083b */
[--C-:B------:R-:W-:Y:S01]  /*5710*/  FFMA.FTZ R56, R56, UR5, -R59.reuse ;  /* 0x0000000538387c23 */ /* 0x100fe2000801083b */
[----:B------:R-:W-:Y:S01]  /*5720*/  FFMA.FTZ R57, R57, UR5, -R59 ;  /* 0x0000000539397c23 */ /* 0x000fe2000801083b */
[----:B------:R-:W-:Y:S01]  /*5730*/  FMNMX.FTZ R47, R36, R31, !PT ;  /* 0x0000001f242f7209 */ /* 0x000fe20007810000 */
[--C-:B0-----:R-:W-:Y:S01]  /*5740*/  IMAD.MOV.U32 R63, RZ, RZ, R151.reuse ;  /* 0x000000ffff3f7224 */ /* 0x101fe200078e0097 */
[----:B------:R-:W-:Y:S01]  /*5750*/  ISETP.NE.AND P0, PT, R64, RZ, PT ;  /* 0x000000ff4000720c */ /* 0x000fe20003f05270 */
[----:B------:R0:W-:Y:S01]  /*5760*/  MUFU.EX2 R31, R61 ;  /* 0x0000003d001f7308 */ /* 0x0001e20000000800 */
[----:B------:R-:W-:Y:S01]  /*5770*/  FMNMX.FTZ R54, R38, R47, !PT ;  /* 0x0000002f26367209 */ /* 0x000fe20007810000 */
[--C-:B------:R-:W-:Y:S01]  /*5780*/  IMAD.MOV.U32 R64, RZ, RZ, R151.reuse ;  /* 0x000000ffff407224 */ /* 0x100fe200078e0097 */
[----:B------:R-:W-:Y:S01]  /*5790*/  FSEL R47, R3, -INF , P3 ;  /* 0xff800000032f7808 */ /* 0x000fe20001800000 */
[----:B------:R-:W-:Y:S01]  /*57a0*/  IMAD.MOV.U32 R62, RZ, RZ, R151 ;  /* 0x000000ffff3e7224 */ /* 0x000fe200078e0097 */
[----:B------:R-:W-:Y:S01]  /*57b0*/  FMNMX.FTZ R55, R39, R54, !PT ;  /* 0x0000003627377209 */ /* 0x000fe20007810000 */
[----:B------:R-:W-:Y:S01]  /*57c0*/  FFMA.FTZ R54, R40, UR5, -R59 ;  /* 0x0000000528367c23 */ /* 0x000fe2000801083b */
[--C-:B------:R-:W-:Y:S01]  /*57d0*/  IMAD.MOV.U32 R60, RZ, RZ, R151.reuse ;  /* 0x000000ffff3c7224 */ /* 0x100fe200078e0097 */
[----:B------:R-:W-:Y:S01]  /*57e0*/  MUFU.EX2 R204, R204 ;  /* 0x000000cc00cc7308 */ /* 0x000fe20000000800 */
[----:B------:R-:W-:Y:S01]  /*57f0*/  FMNMX.FTZ R48, R26, R55, !PT ;  /* 0x000000371a307209 */ /* 0x000fe20007810000 */
[----:B0-----:R-:W-:-:S03]  /*5800*/  IMAD.MOV.U32 R61, RZ, RZ, R151 ;  /* 0x000000ffff3d7224 */ /* 0x001fc600078e0097 */
[----:B------:R-:W-:-:S03]  /*5810*/  FMNMX.FTZ R3, R47, R48, !PT ;  /* 0x000000302f037209 */ /* 0x000fc60007810000 */
[----:B------:R-:W-:Y:S01]  /*5820*/  MUFU.EX2 R49, R49 ;  /* 0x0000003100317308 */ /* 0x000fe20000000800 */
[----:B------:R-:W-:-:S04]  /*5830*/  FMNMX.FTZ R48, R30, R3, !PT ;  /* 0x000000031e307209 */ /* 0x000fc80007810000 */
[----:B------:R-:W-:-:S03]  /*5840*/  FMNMX.FTZ R48, R37, R48, !PT ;  /* 0x0000003025307209 */ /* 0x000fc60007810000 */
[----:B------:R-:W-:Y:S02]  /*5850*/  MUFU.EX2 R52, R52 ;  /* 0x0000003400347308 */ /* 0x000fe40000000800 */
[----:B------:R-:W0:Y:S06]  /*5860*/  SHFL.BFLY PT, R3, R48, 0x2, 0x1f ;  /* 0x0c401f0030037f89 */ /* 0x000e2c00000e0000 */
[----:B------:R-:W1:Y:S08]  /*5870*/  MUFU.EX2 R53, R53 ;  /* 0x0000003500357308 */ /* 0x000e700000000800 */
[----:B------:R-:W-:Y:S08]  /*5880*/  MUFU.EX2 R54, R54 ;  /* 0x0000003600367308 */ /* 0x000ff00000000800 */
[----:B------:R-:W-:Y:S01]  /*5890*/  MUFU.EX2 R55, R58 ;  /* 0x0000003a00377308 */ /* 0x000fe20000000800 */
[----:B-1----:R-:W-:-:S02]  /*58a0*/  F2FP.BF16.F32.PACK_AB R206, R53, R52 ;  /* 0x0000003435ce723e */ /* 0x002fc400000010ff */
[----:B0-----:R-:W-:-:S05]  /*58b0*/  FMNMX.FTZ R40, R48, R3, !PT ;  /* 0x0000000330287209 */ /* 0x001fca0007810000 */
[----:B------:R-:W0:Y:S01]  /*58c0*/  SHFL.BFLY PT, R3, R40, 0x1, 0x1f ;  /* 0x0c201f0028037f89 */ /* 0x000e2200000e0000 */
[----:B------:R-:W1:Y:S08]  /*58d0*/  MUFU.EX2 R41, R41 ;  /* 0x0000002900297308 */ /* 0x000e700000000800 */
[----:B------:R-:W-:Y:S08]  /*58e0*/  MUFU.EX2 R44, R44 ;  /* 0x0000002c002c7308 */ /* 0x000ff00000000800 */
[----:B------:R-:W2:Y:S01]  /*58f0*/  MUFU.EX2 R45, R45 ;  /* 0x0000002d002d7308 */ /* 0x000ea20000000800 */
[----:B-1----:R-:W-:-:S02]  /*5900*/  F2FP.BF16.F32.PACK_AB R200, R41, R54 ;  /* 0x0000003629c8723e */ /* 0x002fc400000010ff */
[----:B0-----:R-:W-:-:S05]  /*5910*/  FMNMX.FTZ R3, R40, R3, !PT ;  /* 0x0000000328037209 */ /* 0x001fca0007810000 */
[----:B------:R-:W-:Y:S01]  /*5920*/  MUFU.EX2 R51, R51 ;  /* 0x0000003300337308 */ /* 0x000fe20000000800 */
[C---:B------:R-:W-:Y:S01]  /*5930*/  FSETP.NEU.FTZ.AND P1, PT, R3.reuse, -INF , PT ;  /* 0xff8000000300780b */ /* 0x040fe20003f3d000 */
[----:B------:R-:W-:-:S06]  /*5940*/  FMUL.FTZ R40, R3, UR5 ;  /* 0x0000000503287c20 */ /* 0x000fcc0008410000 */
[----:B------:R-:W-:Y:S01]  /*5950*/  MUFU.EX2 R42, R42 ;  /* 0x0000002a002a7308 */ /* 0x000fe20000000800 */
[----:B------:R-:W-:Y:S02]  /*5960*/  FSEL R40, R40, RZ, P1 ;  /* 0x000000ff28287208 */ /* 0x000fe40000800000 */
[----:B------:R-:W-:Y:S02]  /*5970*/  PLOP3.LUT P1, PT, PT, PT, UP0, 0x80, 0x0 ;  /* 0x000000000000781c */ /* 0x000fe40003f2f008 */
[----:B--2---:R-:W-:Y:S01]  /*5980*/  F2FP.BF16.F32.PACK_AB R202, R45, R44 ;  /* 0x0000002c2dca723e */ /* 0x004fe200000010ff */
[--C-:B------:R-:W-:Y:S01]  /*5990*/  FFMA.FTZ R2, R2, UR5, -R40.reuse ;  /* 0x0000000502027c23 */ /* 0x100fe20008010828 */
[--C-:B------:R-:W-:Y:S01]  /*59a0*/  FFMA.FTZ R7, R7, UR5, -R40.reuse ;  /* 0x0000000507077c23 */ /* 0x100fe20008010828 */
[--C-:B------:R-:W-:Y:S01]  /*59b0*/  FFMA.FTZ R17, R17, UR5, -R40.reuse ;  /* 0x0000000511117c23 */ /* 0x100fe20008010828 */
[--C-:B------:R-:W-:Y:S01]  /*59c0*/  FFMA.FTZ R20, R20, UR5, -R40.reuse ;  /* 0x0000000514147c23 */ /* 0x100fe20008010828 */
[--C-:B------:R-:W-:Y:S01]  /*59d0*/  FFMA.FTZ R21, R21, UR5, -R40.reuse ;  /* 0x0000000515157c23 */ /* 0x100fe20008010828 */
[----:B------:R0:W-:Y:S01]  /*59e0*/  MUFU.EX2 R209, R7 ;  /* 0x0000000700d17308 */ /* 0x0001e20000000800 */
        /* <DEDUP_REMOVED lines=8> */
[----:B0-----:R-:W-:Y:S01]  /*5a70*/  FADD.FTZ R7, R208, R27 ;  /* 0x0000001bd0077221 */ /* 0x001fe20000010000 */
[--C-:B------:R-:W-:Y:S01]  /*5a80*/  FFMA.FTZ R35, R35, UR5, -R40.reuse ;  /* 0x0000000523237c23 */ /* 0x100fe20008010828 */
[--C-:B------:R-:W-:Y:S01]  /*5a90*/  FFMA.FTZ R36, R36, UR5, -R40.reuse ;  /* 0x0000000524247c23 */ /* 0x100fe20008010828 */
[--C-:B------:R-:W-:Y:S01]  /*5aa0*/  FFMA.FTZ R38, R38, UR5, -R40.reuse ;  /* 0x0000000526267c23 */ /* 0x100fe20008010828 */
[----:B------:R-:W-:Y:S01]  /*5ab0*/  FADD.FTZ R48, R210, R7 ;  /* 0x00000007d2307221 */ /* 0x000fe20000010000 */
[--C-:B------:R-:W-:Y:S01]  /*5ac0*/  FFMA.FTZ R39, R39, UR5, -R40.reuse ;  /* 0x0000000527277c23 */ /* 0x100fe20008010828 */
[----:B------:R-:W-:Y:S01]  /*5ad0*/  FFMA.FTZ R26, R26, UR5, -R40 ;  /* 0x000000051a1a7c23 */ /* 0x000fe20008010828 */
[----:B------:R0:W2:Y:S01]  /*5ae0*/  MUFU.EX2 R211, R17 ;  /* 0x0000001100d37308 */ /* 0x0000a20000000800 */
[----:B------:R-:W-:Y:S01]  /*5af0*/  FADD.FTZ R7, R31, R48 ;  /* 0x000000301f077221 */ /* 0x000fe20000010000 */
[--C-:B------:R-:W-:Y:S01]  /*5b00*/  FFMA.FTZ R47, R47, UR5, -R40.reuse ;  /* 0x000000052f2f7c23 */ /* 0x100fe20008010828 */
[--C-:B------:R-:W-:Y:S01]  /*5b10*/  FFMA.FTZ R30, R30, UR5, -R40.reuse ;  /* 0x000000051e1e7c23 */ /* 0x100fe20008010828 */
[----:B------:R-:W-:Y:S01]  /*5b20*/  FFMA.FTZ R37, R37, UR5, -R40 ;  /* 0x0000000525257c23 */ /* 0x000fe20008010828 */
[----:B------:R-:W-:Y:S01]  /*5b30*/  FADD.FTZ R58, R204, R7 ;  /* 0x00000007cc3a7221 */ /* 0x000fe20000010000 */
[----:B------:R-:W-:Y:S01]  /*5b40*/  F2FP.BF16.F32.PACK_AB R208, R27, R208 ;  /* 0x000000d01bd0723e */ /* 0x000fe200000010ff */
[----:B------:R-:W-:Y:S01]  /*5b50*/  IMAD.MOV.U32 R27, RZ, RZ, R151 ;  /* 0x000000ffff1b7224 */ /* 0x000fe200078e0097 */
[----:B------:R-:W3:Y:S01]  /*5b60*/  MUFU.EX2 R20, R20 ;  /* 0x0000001400147308 */ /* 0x000ee20000000800 */
[----:B-1----:R-:W-:Y:S01]  /*5b70*/  FADD.FTZ R48, R2, R209 ;  /* 0x000000d102307221 */ /* 0x002fe20000010000 */
[----:B0-----:R-:W-:Y:S01]  /*5b80*/  FADD.FTZ R17, R49, R58 ;  /* 0x0000003a31117221 */ /* 0x001fe20000010000 */
[----:B------:R-:W-:Y:S01]  /*5b90*/  F2FP.BF16.F32.PACK_AB R210, R31, R210 ;  /* 0x000000d21fd2723e */ /* 0x000fe200000010ff */
[----:B------:R-:W-:Y:S01]  /*5ba0*/  IMAD.MOV.U32 R31, RZ, RZ, R151 ;  /* 0x000000ffff1f7224 */ /* 0x000fe200078e0097 */
[----:B------:R-:W-:Y:S01]  /*5bb0*/  F2FP.BF16.F32.PACK_AB R204, R49, R204 ;  /* 0x000000cc31cc723e */ /* 0x000fe200000010ff */
[----:B------:R-:W-:Y:S01]  /*5bc0*/  FADD.FTZ R58, R52, R17 ;  /* 0x00000011343a7221 */ /* 0x000fe20000010000 */
[----:B------:R-:W-:Y:S01]  /*5bd0*/  F2FP.BF16.F32.PACK_AB R196, R42, R51 ;  /* 0x000000332ac4723e */ /* 0x000fe200000010ff */
[----:B------:R-:W0:Y:S01]  /*5be0*/  MUFU.EX2 R21, R21 ;  /* 0x0000001500157308 */ /* 0x000e220000000800 */
[----:B--2---:R-:W-:Y:S01]  /*5bf0*/  FADD.FTZ R7, R211, R48 ;  /* 0x00000030d3077221 */ /* 0x004fe20000010000 */
[----:B------:R-:W-:Y:S01]  /*5c00*/  FADD.FTZ R59, R53, R58 ;  /* 0x0000003a353b7221 */ /* 0x000fe20000010000 */
[----:B------:R-:W-:Y:S01]  /*5c10*/  F2FP.BF16.F32.PACK_AB R209, R209, R2 ;  /* 0x00000002d1d1723e */ /* 0x000fe200000010ff */
[----:B------:R-:W-:-:S02]  /*5c20*/  IMAD.MOV.U32 R2, RZ, RZ, 0x3f800000 ;  /* 0x3f800000ff027424 */ /* 0x000fc400078e00ff */
[----:B------:R-:W-:Y:S02]  /*5c30*/  IMAD.MOV.U32 R58, RZ, RZ, R151 ;  /* 0x000000ffff3a7224 */ /* 0x000fe400078e0097 */
[----:B------:R-:W1:Y:S01]  /*5c40*/  MUFU.EX2 R24, R24 ;  /* 0x0000001800187308 */ /* 0x000e620000000800 */
[----:B---3--:R-:W-:Y:S01]  /*5c50*/  FADD.FTZ R48, R20, R7 ;  /* 0x0000000714307221 */ /* 0x008fe20000010000 */
[----:B------:R-:W-:Y:S01]  /*5c60*/  IADD3 R7, R0, 0x38840, RZ ;  /* 0x0003884000077810 */ /* 0x000fe20007ffe0ff */
[--C-:B------:R-:W-:Y:S01]  /*5c70*/  IMAD.MOV.U32 R53, RZ, RZ, R151.reuse ;  /* 0x000000ffff357224 */ /* 0x100fe200078e0097 */
[----:B------:R-:W-:Y:S01]  /*5c80*/  F2FP.BF16.F32.PACK_AB R211, R20, R211 ;  /* 0x000000d314d3723e */ /* 0x000fe200000010ff */
[----:B------:R-:W-:Y:S01]  /*5c90*/  IMAD.MOV.U32 R52, RZ, RZ, R151 ;  /* 0x000000ffff347224 */ /* 0x000fe200078e0097 */
[----:B------:R-:W-:Y:S01]  /*5ca0*/  PRMT R7, R6, 0x654, R7 ;  /* 0x0000065406077816 */ /* 0x000fe20000000007 */
[----:B------:R-:W-:Y:S01]  /*5cb0*/  IMAD.MOV.U32 R49, RZ, RZ, R151 ;  /* 0x000000ffff317224 */ /* 0x000fe200078e0097 */
[----:B------:R-:W2:Y:S01]  /*5cc0*/  MUFU.EX2 R25, R25 ;  /* 0x0000001900197308 */ /* 0x000ea20000000800 */
[----:B0-----:R-:W-:Y:S01]  /*5cd0*/  FADD.FTZ R17, R21, R48 ;  /* 0x0000003015117221 */ /* 0x001fe20000010000 */
[----:B------:R-:W-:Y:S01]  /*5ce0*/  FADD.FTZ R48, R54, R59 ;  /* 0x0000003b36307221 */ /* 0x000fe20000010000 */
[----:B------:R0:W-:Y:S01]  /*5cf0*/  SYNCS.ARRIVE.TRANS64.RED.A1T0 RZ, [R7+URZ], RZ ;  /* 0x000000ff07ff79a7 */ /* 0x0001e2000810043f */
[----:B------:R-:W-:-:S02]  /*5d00*/  IMAD.MOV.U32 R54, RZ, RZ, R151 ;  /* 0x000000ffff367224 */ /* 0x000fc400078e0097 */
[----:B------:R-:W-:Y:S01]  /*5d10*/  FADD.FTZ R59, R41, R48 ;  /* 0x00000030293b7221 */ /* 0x000fe20000010000 */
[----:B------:R-:W-:Y:S01]  /*5d20*/  IMAD.MOV.U32 R41, RZ, RZ, R151 ;  /* 0x000000ffff297224 */ /* 0x000fe200078e0097 */
[----:B------:R-:W3:Y:S01]  /*5d30*/  MUFU.EX2 R28, R28 ;  /* 0x0000001c001c7308 */ /* 0x000ee20000000800 */
[----:B-1----:R-:W-:Y:S01]  /*5d40*/  FADD.FTZ R0, R24, R17 ;  /* 0x0000001118007221 */ /* 0x002fe20000010000 */
[----:B------:R-:W-:Y:S01]  /*5d50*/  FADD.FTZ R48, R44, R59 ;  /* 0x0000003b2c307221 */ /* 0x000fe20000010000 */
[----:B------:R-:W-:Y:S01]  /*5d60*/  F2FP.BF16.F32.PACK_AB R205, R24, R21 ;  /* 0x0000001518cd723e */ /* 0x000fe200000010ff */
[--C-:B------:R-:W-:Y:S02]  /*5d70*/  IMAD.MOV.U32 R59, RZ, RZ, R151.reuse ;  /* 0x000000ffff3b7224 */ /* 0x100fe400078e0097 */
[----:B------:R-:W-:Y:S01]  /*5d80*/  FADD.FTZ R48, R45, R48 ;  /* 0x000000302d307221 */ /* 0x000fe20000010000 */
[--C-:B------:R-:W-:Y:S01]  /*5d90*/  IMAD.MOV.U32 R45, RZ, RZ, R151.reuse ;  /* 0x000000ffff2d7224 */ /* 0x100fe200078e0097 */
[----:B------:R-:W0:Y:S01]  /*5da0*/  MUFU.EX2 R29, R29 ;  /* 0x0000001d001d7308 */ /* 0x000e220000000800 */
[----:B--2---:R-:W-:Y:S01]  /*5db0*/  FADD.FTZ R17, R25, R0 ;  /* 0x0000000019117221 */ /* 0x004fe20000010000 */
[----:B------:R-:W-:-:S02]  /*5dc0*/  IMAD.MOV.U32 R44, RZ, RZ, R151 ;  /* 0x000000ffff2c7224 */ /* 0x000fc400078e0097 */
[----:B------:R-:W-:-:S04]  /*5dd0*/  IMAD.MOV.U32 R24, RZ, RZ, R151 ;  /* 0x000000ffff187224 */ /* 0x000fc800078e0097 */
[----:B------:R-:W1:Y:S01]  /*5de0*/  MUFU.EX2 R32, R32 ;  /* 0x0000002000207308 */ /* 0x000e620000000800 */
[C---:B---3--:R-:W-:Y:S01]  /*5df0*/  FADD.FTZ R0, R28.reuse, R17 ;  /* 0x000000111c007221 */ /* 0x048fe20000010000 */
[----:B------:R-:W-:Y:S01]  /*5e00*/  FADD.FTZ R17, R51, R48 ;  /* 0x0000003033117221 */ /* 0x000fe20000010000 */
[----:B------:R-:W-:Y:S01]  /*5e10*/  F2FP.BF16.F32.PACK_AB R207, R28, R25 ;  /* 0x000000191ccf723e */ /* 0x000fe200000010ff */
[----:B------:R-:W-:Y:S01]  /*5e20*/  IMAD.MOV.U32 R48, RZ, RZ, R151 ;  /* 0x000000ffff307224 */ /* 0x000fe200078e0097 */
[----:B------:R-:W-:Y:S01]  /*5e30*/  MOV R51, R151 ;  /* 0x0000009700337202 */ /* 0x000fe20000000f00 */
[----:B------:R-:W-:Y:S01]  /*5e40*/  FADD.FTZ R40, R42, R17 ;  /* 0x000000112a287221 */ /* 0x000fe20000010000 */
[--C-:B------:R-:W-:Y:S01]  /*5e50*/  IMAD.MOV.U32 R42, RZ, RZ, R151.reuse ;  /* 0x000000ffff2a7224 */ /* 0x100fe200078e0097 */
[----:B------:R-:W2:Y:S01]  /*5e60*/  MUFU.EX2 R33, R33 ;  /* 0x0000002100217308 */ /* 0x000ea20000000800 */
[----:B0-----:R-:W-:Y:S01]  /*5e70*/  FADD.FTZ R7, R29, R0 ;  /* 0x000000001d077221 */ /* 0x001fe20000010000 */
[----:B------:R-:W-:-:S02]  /*5e80*/  IMAD.MOV.U32 R28, RZ, RZ, R151 ;  /* 0x000000ffff1c7224 */ /* 0x000fc400078e0097 */
[----:B------:R-:W-:-:S04]  /*5e90*/  IMAD.MOV.U32 R25, RZ, RZ, R151 ;  /* 0x000000ffff197224 */ /* 0x000fc800078e0097 */
[----:B------:R-:W0:Y:S01]  /*5ea0*/  MUFU.EX2 R43, R43 ;  /* 0x0000002b002b7308 */ /* 0x000e220000000800 */
[C---:B-1----:R-:W-:Y:S01]  /*5eb0*/  FADD.FTZ R0, R32.reuse, R7 ;  /* 0x0000000720007221 */ /* 0x042fe20000010000 */
[----:B------:R-:W-:Y:S01]  /*5ec0*/  F2FP.BF16.F32.PACK_AB R201, R32, R29 ;  /* 0x0000001d20c9723e */ /* 0x000fe200000010ff */
[--C-:B------:R-:W-:Y:S02]  /*5ed0*/  IMAD.MOV.U32 R32, RZ, RZ, R151.reuse ;  /* 0x000000ffff207224 */ /* 0x100fe400078e0097 */
[----:B------:R-:W-:-:S03]  /*5ee0*/  IMAD.MOV.U32 R29, RZ, RZ, R151 ;  /* 0x000000ffff1d7224 */ /* 0x000fc600078e0097 */
[----:B------:R-:W1:Y:S01]  /*5ef0*/  MUFU.EX2 R34, R34 ;  /* 0x0000002200227308 */ /* 0x000e620000000800 */
[----:B--2---:R-:W-:-:S07]  /*5f00*/  FADD.FTZ R7, R33, R0 ;  /* 0x0000000021077221 */ /* 0x004fce0000010000 */
        /* <DEDUP_REMOVED lines=15> */
[----:B-1----:R-:W-:Y:S01]  /*6000*/  FADD.FTZ R0, R50, R17 ;  /* 0x0000001132007221 */ /* 0x002fe20000010000 */
[C---:B------:R-:W-:Y:S01]  /*6010*/  F2FP.BF16.F32.PACK_AB R192, R55.reuse, R50 ;  /* 0x0000003237c0723e */ /* 0x040fe200000010ff */
[--C-:B------:R-:W-:Y:S02]  /*6020*/  IMAD.MOV.U32 R50, RZ, RZ, R151.reuse ;  /* 0x000000ffff327224 */ /* 0x100fe400078e0097 */
[----:B------:R-:W-:Y:S01]  /*6030*/  FADD.FTZ R17, R55, R0 ;  /* 0x0000000037117221 */ /* 0x000fe20000010000 */
[----:B------:R-:W-:Y:S02]  /*6040*/  IMAD.MOV.U32 R55, RZ, RZ, R151 ;  /* 0x000000ffff377224 */ /* 0x000fe400078e0097 */
[----:B------:R-:W1:Y:S01]  /*6050*/  MUFU.EX2 R39, R39 ;  /* 0x0000002700277308 */ /* 0x000e620000000800 */
[C---:B--2---:R-:W-:Y:S01]  /*6060*/  FADD.FTZ R7, R36.reuse, R7 ;  /* 0x0000000724077221 */ /* 0x044fe20000010000 */
[----:B------:R-:W-:Y:S01]  /*6070*/  F2FP.BF16.F32.PACK_AB R197, R36, R35 ;  /* 0x0000002324c5723e */ /* 0x000fe200000010ff */
[----:B------:R-:W-:-:S02]  /*6080*/  IMAD.MOV.U32 R36, RZ, RZ, R151 ;  /* 0x000000ffff247224 */ /* 0x000fc400078e0097 */
[----:B------:R-:W-:-:S03]  /*6090*/  IMAD.MOV.U32 R35, RZ, RZ, R151 ;  /* 0x000000ffff237224 */ /* 0x000fc600078e0097 */
[----:B------:R-:W2:Y:S01]  /*60a0*/  MUFU.EX2 R26, R26 ;  /* 0x0000001a001a7308 */ /* 0x000ea20000000800 */
[----:B0-----:R-:W-:-:S07]  /*60b0*/  FADD.FTZ R0, R38, R7 ;  /* 0x0000000726007221 */ /* 0x001fce0000010000 */
        /* <DEDUP_REMOVED lines=13> */
[----:B-1----:R-:W-:-:S07]  /*6190*/  FADD.FTZ R40, R56, R17 ;  /* 0x0000001138287221 */ /* 0x002fce0000010000 */
[----:B------:R-:W1:Y:S01]  /*61a0*/  MUFU.EX2 R37, R37 ;  /* 0x0000002500257308 */ /* 0x000e620000000800 */
[----:B--2---:R-:W-:Y:S01]  /*61b0*/  FADD.FTZ R0, R30, R7 ;  /* 0x000000071e007221 */ /* 0x004fe20000010000 */
[C---:B0-----:R-:W-:Y:S01]  /*61c0*/  FADD.FTZ R17, R57.reuse, R40 ;  /* 0x0000002839117221 */ /* 0x041fe20000010000 */
[----:B------:R-:W-:Y:S01]  /*61d0*/  F2FP.BF16.F32.PACK_AB R194, R57, R56 ;  /* 0x0000003839c2723e */ /* 0x000fe200000010ff */
[--C-:B------:R-:W-:Y:S02]  /*61e0*/  IMAD.MOV.U32 R57, RZ, RZ, R151.reuse ;  /* 0x000000ffff397224 */ /* 0x100fe400078e0097 */
[--C-:B------:R-:W-:Y:S02]  /*61f0*/  IMAD.MOV.U32 R56, RZ, RZ, R151.reuse ;  /* 0x000000ffff387224 */ /* 0x100fe400078e0097 */
[----:B------:R-:W-:Y:S02]  /*6200*/  IMAD.MOV.U32 R40, RZ, RZ, R151 ;  /* 0x000000ffff287224 */ /* 0x000fe400078e0097 */
[C---:B-1----:R-:W-:Y:S01]  /*6210*/  FADD.FTZ R7, R37.reuse, R0 ;  /* 0x0000000025077221 */ /* 0x042fe20000010000 */
[----:B------:R-:W-:Y:S01]  /*6220*/  F2FP.BF16.F32.PACK_AB R195, R37, R30 ;  /* 0x0000001e25c3723e */ /* 0x000fe200000010ff */
[----:B------:R-:W-:-:S02]  /*6230*/  IMAD.MOV.U32 R0, RZ, RZ, 0x3f800000 ;  /* 0x3f800000ff007424 */ /* 0x000fc400078e00ff */
[--C-:B------:R-:W-:Y:S02]  /*6240*/  IMAD.MOV.U32 R37, RZ, RZ, R151.reuse ;  /* 0x000000ffff257224 */ /* 0x100fe400078e0097 */
[----:B------:R-:W-:Y:S01]  /*6250*/  IMAD.MOV.U32 R30, RZ, RZ, R151 ;  /* 0x000000ffff1e7224 */ /* 0x000fe200078e0097 */
[----:B------:R-:W-:Y:S06]  /*6260*/  @!P1 BRA `(.L_x_188) ;  /* 0x00000040003c9947 */ /* 0x000fec0003800000 */
[----:B------:R-:W-:Y:S01]  /*6270*/  R2UR UR4, R16 ;  /* 0x00000000100472ca */ /* 0x000fe200000e0000 */
[----:B------:R-:W-:Y:S01]  /*6280*/  IMAD.MOV.U32 R21, RZ, RZ, R3 ;  /* 0x000000ffff157224 */ /* 0x000fe200078e0003 */
[----:B------:R-:W-:Y:S01]  /*6290*/  CS2R R150, SRZ ;  /* 0x0000000000967805 */ /* 0x000fe2000001ff00 */
[----:B------:R-:W-:Y:S01]  /*62a0*/  IMAD.MOV.U32 R227, RZ, RZ, R4 ;  /* 0x000000ffffe37224 */ /* 0x000fe200078e0004 */
[----:B------:R-:W-:Y:S01]  /*62b0*/  CS2R R146, SRZ ;  /* 0x0000000000927805 */ /* 0x000fe2000001ff00 */
[----:B------:R-:W-:Y:S01]  /*62c0*/  IMAD.MOV.U32 R2, RZ, RZ, 0x3f800000 ;  /* 0x3f800000ff027424 */ /* 0x000fe200078e00ff */
[----:B------:R-:W-:Y:S02]  /*62d0*/  CS2R R142, SRZ ;  /* 0x00000000008e7805 */ /* 0x000fe4000001ff00 */
[----:B------:R-:W-:Y:S02]  /*62e0*/  CS2R R138, SRZ ;  /* 0x00000000008a7805 */ /* 0x000fe4000001ff00 */
[----:B------:R-:W-:-:S02]  /*62f0*/  CS2R R134, SRZ ;  /* 0x0000000000867805 */ /* 0x000fc4000001ff00 */
[----:B------:R-:W-:Y:S02]  /*6300*/  CS2R R130, SRZ ;  /* 0x0000000000827805 */ /* 0x000fe4000001ff00 */
[----:B------:R-:W-:Y:S02]  /*6310*/  CS2R R126, SRZ ;  /* 0x00000000007e7805 */ /* 0x000fe4000001ff00 */
[----:B------:R-:W-:Y:S02]  /*6320*/  CS2R R122, SRZ ;  /* 0x00000000007a7805 */ /* 0x000fe4000001ff00 */
[----:B------:R-:W-:Y:S01]  /*6330*/  CS2R R118, SRZ ;  /* 0x0000000000767805 */ /* 0x000fe2000001ff00 */
[----:B------:R-:W-:Y:S01]  /*6340*/  IMAD.U32 R228, RZ, RZ, UR4 ;  /* 0x00000004ffe47e24 */ /* 0x000fe2000f8e00ff */
        /* <DEDUP_REMOVED lines=55> */
[----:B------:R-:W-:Y:S01]  /*66c0*/  IMAD.U32 R20, RZ, RZ, UR60 ;  /* 0x0000003cff147e24 */ /* 0x000fe2000f8e00ff */
[----:B------:R-:W-:Y:S01]  /*66d0*/  UMOV UR61, UR38 ;  /* 0x00000026003d7c82 */ /* 0x000fe20008000000 */
[----:B------:R-:W-:-:S05]  /*66e0*/  ULDC UR60, c[0x0][0x9d8] ;  /* 0x00027600003c7ab9 */ /* 0x000fca0000000800 */
.L_x_199:
[----:B------:R-:W-:Y:S01]  /*66f0*/  R2UR UR5, R228 ;  /* 0x00000000e40572ca */ /* 0x000fe200000e0000 */
[----:B------:R-:W-:-:S04]  /*6700*/  UISETP.NE.AND UP0, UPT, UR61, 0x1, UPT ;  /* 0x000000013d00788c */ /* 0x000fc8000bf05270 */
[----:B------:R-:W-:-:S08]  /*6710*/  USEL UR4, URZ, 0x1, UP0 ;  /* 0x000000013f047887 */ /* 0x000fd00008000000 */
[----:B------:R-:W-:-:S06]  /*6720*/  ULOP3.LUT UR4, UR5, UR4, URZ, 0x3c, !UPT ;  /* 0x0000000405047292 */ /* 0x000fcc000f8e3c3f */
[----:B------:R-:W-:Y:S01]  /*6730*/  IMAD.U32 R16, RZ, RZ, UR4 ;  /* 0x00000004ff107e24 */ /* 0x000fe2000f8e00ff */
[----:B------:R-:W-:Y:S06]  /*6740*/  @!P0 BRA `(.L_x_189) ;  /* 0x0000000000048947 */ /* 0x000fec0003800000 */
[----:B------:R-:W-:Y:S01]  /*6750*/  BPT.TRAP 0x1 ;  /* 0x000000040000795c */ /* 0x000fe20000300000 */
.L_x_189:
[----:B------:R-:W0:Y:S01]  /*6760*/  S2UR UR4, SR_CgaCtaId ;  /* 0x00000000000479c3 */ /* 0x000e220000008800 */
[----:B------:R-:W-:Y:S01]  /*6770*/  MOV R5, 0x400 ;  /* 0x0000040000057802 */ /* 0x000fe20000000f00 */
[----:B------:R-:W-:Y:S01]  /*6780*/  UIADD3 UR38, UR61, 0x1, URZ ;  /* 0x000000013d267890 */ /* 0x000fe2000fffe03f */
[----:B------:R-:W-:-:S03]  /*6790*/  R2UR UR6, R16 ;  /* 0x00000000100672ca */ /* 0x000fc600000e0000 */
[----:B------:R-:W-:-:S04]  /*67a0*/  UISETP.NE.AND UP0, UPT, UR38, 0x2, UPT ;  /* 0x000000022600788c */ /* 0x000fc8000bf05270 */
[----:B------:R-:W-:-:S06]  /*67b0*/  USEL UR38, UR38, URZ, UP0 ;  /* 0x0000003f26267287 */ /* 0x000fcc0008000000 */
[----:B------:R-:W-:-:S05]  /*67c0*/  IMAD.U32 R3, RZ, RZ, UR6 ;  /* 0x00000006ff037e24 */ /* 0x000fca000f8e00ff */
[----:B------:R-:W-:Y:S02]  /*67d0*/  SHF.L.U32 R3, R3, 0x1f, RZ ;  /* 0x0000001f03037819 */ /* 0x000fe400000006ff */
[----:B0-----:R-:W-:-:S04]  /*67e0*/  MOV R6, UR4 ;  /* 0x0000000400067c02 */ /* 0x001fc80008000f00 */
[----:B------:R-:W-:-:S04]  /*67f0*/  LEA R5, R6, R5, 0x18 ;  /* 0x0000000506057211 */ /* 0x000fc800078ec0ff */
[----:B------:R-:W-:-:S13]  /*6800*/  R2UR UR4, R5 ;  /* 0x00000000050472ca */ /* 0x000fda00000e0000 */
[----:B------:R-:W-:-:S06]  /*6810*/  ULEA UR5, UR38, UR4, 0x3 ;  /* 0x0000000426057291 */ /* 0x000fcc000f8e183f */
[----:B------:R-:W-:-:S03]  /*6820*/  IMAD.U32 R229, RZ, RZ, UR5 ;  /* 0x00000005ffe57e24 */ /* 0x000fc6000f8e00ff */
[----:B------:R0:W1:Y:S01]  /*6830*/  SYNCS.PHASECHK.TRANS64.TRYWAIT P1, [UR5+0x38830], R3 ;  /* 0x03883003ff0075a7 */ /* 0x0000620008020145 */
[----:B------:R-:W-:Y:S05]  /*6840*/  @!P0 BRA `(.L_x_190) ;  /* 0x0000000000048947 */ /* 0x000fea0003800000 */
[----:B------:R-:W-:Y:S01]  /*6850*/  BPT.TRAP 0x1 ;  /* 0x000000040000795c */ /* 0x000fe20000300000 */
.L_x_190:
[----:B-1----:R-:W-:Y:S05]  /*6860*/  @P1 BRA `(.L_x_191) ;  /* 0x00000000000c1947 */ /* 0x002fea0003800000 */
[----:B------:R-:W-:-:S13]  /*6870*/  R2UR UR4, R229 ;  /* 0x00000000e50472ca */ /* 0x000fda00000e0000 */
[----:B------:R-:W1:Y:S02]  /*6880*/  SYNCS.PHASECHK.TRANS64.TRYWAIT P1, [UR4+0x38830], R3 ;  /* 0x03883003ff0075a7 */ /* 0x000e640008020144 */
[----:B-1----:R-:W-:Y:S05]  /*6890*/  @!P1 BRA `(.L_x_192) ;  /* 0x000000f8008c9947 */ /* 0x002fea0003800000 */
.L_x_191:
[----:B------:R-:W-:Y:S01]  /*68a0*/  R2UR UR6, R18 ;  /* 0x00000000120672ca */ /* 0x000fe200000e0000 */
[----:B------:R-:W-:Y:S01]  /*68b0*/  UIMAD UR4, UR38, 0xa00, UR39 ;  /* 0x00000a00260478a4 */ /* 0x000fe2000f8e0227 */
[----:B------:R-:W-:Y:S01]  /*68c0*/  R2UR UR7, R19 ;  /* 0x00000000130772ca */ /* 0x000fe200000e0000 */
[----:B------:R-:W-:Y:S01]  /*68d0*/  WARPGROUP.ARRIVE ;  /* 0x00000000000079c5 */ /* 0x000fe20000000000 */
[----:B------:R-:W-:Y:S01]  /*68e0*/  UMOV UR59, 0x40000040 ;  /* 0x40000040003b7882 */ /* 0x000fe20000000000 */
[----:B------:R-:W-:Y:S01]  /*68f0*/  R2UR UR14, R14 ;  /* 0x000000000e0e72ca */ /* 0x000fe200000e0000 */
[----:B------:R-:W-:Y:S01]  /*6900*/  UIADD3 UR18, UR4, 0x284, URZ ;  /* 0x0000028404127890 */ /* 0x000fe2000fffe03f */
[----:B------:R-:W-:Y:S01]  /*6910*/  R2UR UR15, R15 ;  /* 0x000000000f0f72ca */ /* 0x000fe200000e0000 */
[----:B------:R-:W-:Y:S01]  /*6920*/  UMOV UR58, UR4 ;  /* 0x00000004003a7c82 */ /* 0x000fe20008000000 */
[----:B------:R-:W-:Y:S01]  /*6930*/  R2UR UR10, R12 ;  /* 0x000000000c0a72ca */ /* 0x000fe200000e0000 */
[----:B------:R-:W-:Y:S01]  /*6940*/  UMOV UR19, 0x40000040 ;  /* 0x4000004000137882 */ /* 0x000fe20000000000 */
[----:B------:R-:W-:Y:S01]  /*6950*/  R2UR UR11, R13 ;  /* 0x000000000d0b72ca */ /* 0x000fe200000e0000 */
[----:B------:R-:W-:Y:S01]  /*6960*/  UIADD3 UR22, UR4, 0x286, URZ ;  /* 0x0000028604167890 */ /* 0x000fe2000fffe03f */
[-C--:B------:R-:W-:Y:S01]  /*6970*/  FMUL.FTZ R24, R24, R0.reuse ;  /* 0x0000000018187220 */ /* 0x080fe20000410000 */
[----:B------:R-:W-:Y:S01]  /*6980*/  UMOV UR56, UR6 ;  /* 0x0000000600387c82 */ /* 0x000fe20008000000 */
[----:B------:R-:W-:Y:S01]  /*6990*/  UMOV UR57, UR7 ;  /* 0x0000000700397c82 */ /* 0x000fe20008000000 */
[----:B------:R-:W-:Y:S01]  /*69a0*/  UMOV UR23, 0x40000040 ;  /* 0x4000004000177882 */ /* 0x000fe20000000000 */
[----:B------:R-:W-:Y:S01]  /*69b0*/  HGMMA.64x16x16.F32.BF16 R184, gdesc[UR56], RZ, !UPT, gsb0 ;  /* 0x0020000038b879f0 */ /* 0x000fe2000c0018ff */
[----:B------:R-:W-:Y:S01]  /*69c0*/  UIADD3 UR58, UR4, 0x80, URZ ;  /* 0x00000080043a7890 */ /* 0x000fe2000fffe03f */
[-C--:B------:R-:W-:Y:S01]  /*69d0*/  FMUL.FTZ R25, R25, R0.reuse ;  /* 0x0000000019197220 */ /* 0x080fe20000410000 */
[----:B------:R-:W-:Y:S01]  /*69e0*/  UMOV UR56, UR6 ;  /* 0x0000000600387c82 */ /* 0x000fe20008000000 */
[----:B------:R-:W-:Y:S01]  /*69f0*/  UMOV UR57, UR7 ;  /* 0x0000000700397c82 */ /* 0x000fe20008000000 */
[----:B------:R-:W-:Y:S01]  /*6a00*/  UMOV UR59, 0x40000040 ;  /* 0x40000040003b7882 */ /* 0x000fe20000000000 */
        /* <DEDUP_REMOVED lines=54> */
[----:B------:R-:W-:Y:S01]  /*6d70*/  UIADD3 UR58, UR4, 0x100, URZ ;  /* 0x00000100043a7890 */ /* 0x000fe2000fffe03f */
[-C--:B------:R-:W-:Y:S01]  /*6d80*/  FMUL.FTZ R101, R101, R0.reuse ;  /* 0x0000000065657220 */ /* 0x080fe20000410000 */
[----:B------:R-:W-:Y:S01]  /*6d90*/  UMOV UR56, UR6 ;  /* 0x0000000600387c82 */ /* 0x000fe20008000000 */
[----:B------:R-:W-:Y:S01]  /*6da0*/  UMOV UR57, UR7 ;  /* 0x0000000700397c82 */ /* 0x000fe20008000000 */
        /* <DEDUP_REMOVED lines=103> */
[----:B------:R-:W-:Y:S02]  /*7420*/  R2UR UR6, R10 ;  /* 0x000000000a0672ca */ /* 0x000fe400000e0000 */
[----:B------:R-:W-:Y:S01]  /*7430*/  R2UR UR7, R11 ;  /* 0x000000000b0772ca */ /* 0x000fe200000e0000 */
        /* <DEDUP_REMOVED lines=35> */
[----:B------:R-:W-:Y:S01]  /*7670*/  UIADD3 UR14, UR4, 0x282, URZ ;  /* 0x00000282040e7890 */ /* 0x000fe2000fffe03f */
        /* <DEDUP_REMOVED lines=127> */
[----:B------:R-:W-:Y:S02]  /*7e70*/  R2UR UR14, R8 ;  /* 0x00000000080e72ca */ /* 0x000fe400000e0000 */
[----:B------:R-:W-:-:S11]  /*7e80*/  R2UR UR15, R9 ;  /* 0x00000000090f72ca */ /* 0x000fd600000e0000 */
[----:B------:R-:W-:Y:S02]  /*7e90*/  UMOV UR56, UR14 ;  /* 0x0000000e00387c82 */ /* 0x000fe40008000000 */
[----:B------:R-:W-:Y:S01]  /*7ea0*/  UMOV UR57, UR15 ;  /* 0x0000000f00397c82 */ /* 0x000fe20008000000 */
[----:B------:R-:W-:Y:S01]  /*7eb0*/  UMOV UR5, UR15 ;  /* 0x0000000f00057c82 */ /* 0x000fe20008000000 */
        /* <DEDUP_REMOVED lines=221> */
[----:B------:R-:W-:Y:S01]  /*8c90*/  UMOV UR4, UR14 ;  /* 0x0000000e00047c82 */ /* 0x000fe20008000000 */
        /* <DEDUP_REMOVED lines=16> */
.L_x_193:
[----:B------:R-:W-:Y:S02]  /*8da0*/  R2UR UR5, R228 ;  /* 0x00000000e40572ca */ /* 0x000fe400000e0000 */
[----:B------:R-:W-:-:S11]  /*8db0*/  R2UR UR4, R5 ;  /* 0x00000000050472ca */ /* 0x000fd600000e0000 */
[----:B------:R-:W-:Y:S02]  /*8dc0*/  IMAD.U32 R0, RZ, RZ, UR5 ;  /* 0x00000005ff007e24 */ /* 0x000fe4000f8e00ff */
[----:B------:R-:W-:-:S03]  /*8dd0*/  ULEA UR4, UR61, UR4, 0x3 ;  /* 0x000000043d047291 */ /* 0x000fc6000f8e183f */
[----:B------:R-:W-:-:S06]  /*8de0*/  SHF.L.U32 R0, R0, 0x1f, RZ ;  /* 0x0000001f00007819 */ /* 0x000fcc00000006ff */
[----:B------:R2:W3:Y:S01]  /*8df0*/  SYNCS.PHASECHK.TRANS64.TRYWAIT P1, [UR4+0x38850], R0 ;  /* 0x03885000ff0075a7 */ /* 0x0004e20008020144 */
[----:B------:R-:W-:Y:S05]  /*8e00*/  @!P0 BRA `(.L_x_194) ;  /* 0x0000000000048947 */ /* 0x000fea0003800000 */
[----:B------:R-:W-:Y:S01]  /*8e10*/  BPT.TRAP 0x1 ;  /* 0x000000040000795c */ /* 0x000fe20000300000 */
.L_x_194:
[----:B---3--:R-:W-:Y:S05]  /*8e20*/  @P1 BRA `(.L_x_195) ;  /* 0x0000000000081947 */ /* 0x008fea0003800000 */
[----:B------:R-:W3:Y:S02]  /*8e30*/  SYNCS.PHASECHK.TRANS64.TRYWAIT P1, [UR4+0x38850], R0 ;  /* 0x03885000ff0075a7 */ /* 0x000ee40008020144 */
[----:B---3--:R-:W-:Y:S05]  /*8e40*/  @!P1 BRA `(.L_x_196) ;  /* 0x000000d4003c9947 */ /* 0x008fea0003800000 */
.L_x_195:
[----:B------:R-:W-:Y:S01]  /*8e50*/  R2UR UR5, R5 ;  /* 0x00000000050572ca */ /* 0x000fe200000e0000 */
[----:B------:R-:W-:Y:S01]  /*8e60*/  WARPGROUP.ARRIVE ;  /* 0x00000000000079c5 */ /* 0x000fe20000000000 */
[----:B------:R-:W-:-:S11]  /*8e70*/  UMOV UR7, 0x40000040 ;  /* 0x4000004000077882 */ /* 0x000fd60000000000 */
        /* <DEDUP_REMOVED lines=34> */
.L_x_197:
[----:B--23--:R-:W-:Y:S01]  /*90a0*/  FMUL.FTZ R0, R184, UR60 ;  /* 0x0000003cb8007c20 */ /* 0x00cfe20008410000 */
        /* <DEDUP_REMOVED lines=14> */
[----:B------:R-:W-:Y:S01]  /*9190*/  FMUL.FTZ R160, R161, UR60 ;  /* 0x0000003ca1a07c20 */ /* 0x000fe20008410000 */
[----:B------:R-:W-:Y:S01]  /*91a0*/  FMUL.FTZ R161, R164, UR60 ;  /* 0x0000003ca4a17c20 */ /* 0x000fe20008410000 */
[----:B------:R-:W-:Y:S01]  /*91b0*/  FMUL.FTZ R164, R165, UR60 ;  /* 0x0000003ca5a47c20 */ /* 0x000fe20008410000 */
[----:B------:R-:W-:Y:S01]  /*91c0*/  FMUL.FTZ R152, R152, UR60 ;  /* 0x0000003c98987c20 */ /* 0x000fe20008410000 */
[----:B------:R-:W-:Y:S01]  /*91d0*/  FMUL.FTZ R153, R153, UR60 ;  /* 0x0000003c99997c20 */ /* 0x000fe20008410000 */
[----:B------:R-:W-:Y:S01]  /*91e0*/  FMUL.FTZ R156, R156, UR60 ;  /* 0x0000003c9c9c7c20 */ /* 0x000fe20008410000 */
[----:B------:R-:W-:Y:S01]  /*91f0*/  FMUL.FTZ R157, R157, UR60 ;  /* 0x0000003c9d9d7c20 */ /* 0x000fe20008410000 */
[----:B------:R-:W3:Y:S01]  /*9200*/  MUFU.TANH R184, R184 ;  /* 0x000000b800b87308 */ /* 0x000ee20000002400 */
[----:B01----:R-:W-:Y:S01]  /*9210*/  FMNMX.FTZ R3, R0, R227, !PT ;  /* 0x000000e300037209 */ /* 0x003fe20007810000 */
        /* <DEDUP_REMOVED lines=14> */
[----:B------:R-:W1:Y:S01]  /*9300*/  MUFU.TANH R176, R176 ;  /* 0x000000b000b07308 */ /* 0x000e620000002400 */
[----:B---3--:R-:W-:Y:S01]  /*9310*/  FMNMX.FTZ R3, R184, R3, !PT ;  /* 0x00000003b8037209 */ /* 0x008fe20007810000 */
[----:B------:R-:W-:Y:S01]  /*9320*/  FMUL.FTZ R162, R162, UR60 ;  /* 0x0000003ca2a27c20 */ /* 0x000fe20008410000 */
[----:B------:R-:W-:Y:S01]  /*9330*/  FMUL.FTZ R163, R163, UR60 ;  /* 0x0000003ca3a37c20 */ /* 0x000fe20008410000 */
[----:B------:R-:W-:Y:S01]  /*9340*/  FMUL.FTZ R166, R166, UR60 ;  /* 0x0000003ca6a67c20 */ /* 0x000fe20008410000 */
[----:B------:R-:W-:Y:S01]  /*9350*/  FMUL.FTZ R167, R167, UR60 ;  /* 0x0000003ca7a77c20 */ /* 0x000fe20008410000 */
[----:B------:R-:W-:Y:S01]  /*9360*/  FMUL.FTZ R154, R154, UR60 ;  /* 0x0000003c9a9a7c20 */ /* 0x000fe20008410000 */
[----:B------:R-:W-:Y:S01]  /*9370*/  FMUL.FTZ R155, R155, UR60 ;  /* 0x0000003c9b9b7c20 */ /* 0x000fe20008410000 */
[----:B------:R-:W2:Y:S01]  /*9380*/  MUFU.TANH R188, R188 ;  /* 0x000000bc00bc7308 */ /* 0x000ea20000002400 */
[----:B0-----:R-:W-:Y:S01]  /*9390*/  FMNMX.FTZ R3, R185, R3, !PT ;  /* 0x00000003b9037209 */ /* 0x001fe20007810000 */
[----:B------:R-:W-:Y:S01]  /*93a0*/  FMUL.FTZ R158, R158, UR60 ;  /* 0x0000003c9e9e7c20 */ /* 0x000fe20008410000 */
[----:B------:R-:W-:Y:S01]  /*93b0*/  FMUL.FTZ R159, R159, UR60 ;  /* 0x0000003c9f9f7c20 */ /* 0x000fe20008410000 */
[----:B------:R-:W-:Y:S01]  /*93c0*/  ULDC UR5, c[0x0][0x988] ;  /* 0x0002620000057ab9 */ /* 0x000fe20000000800 */
[----:B------:R-:W-:-:S02]  /*93d0*/  R2UR UR6, R229 ;  /* 0x00000000e50672ca */ /* 0x000fc400000e0000 */
[----:B------:R-:W-:Y:S01]  /*93e0*/  R2UR UR7, R6 ;  /* 0x00000000060772ca */ /* 0x000fe200000e0000 */
[----:B------:R-:W0:Y:S01]  /*93f0*/  MUFU.TANH R177, R177 ;  /* 0x000000b100b17308 */ /* 0x000e220000002400 */
[----:B-1----:R-:W-:-:S07]  /*9400*/  FMNMX.FTZ R3, R176, R3, !PT ;  /* 0x00000003b0037209 */ /* 0x002fce0007810000 */
[----:B------:R-:W1:Y:S01]  /*9410*/  MUFU.TANH R180, R180 ;  /* 0x000000b400b47308 */ /* 0x000e620000002400 */
[----:B--2---:R-:W-:Y:S01]  /*9420*/  FMNMX.FTZ R3, R188, R3, !PT ;  /* 0x00000003bc037209 */ /* 0x004fe20007810000 */
[----:B------:R-:W-:-:S04]  /*9430*/  UIADD3 UR6, UR6, 0x38840, URZ ;  /* 0x0003884006067890 */ /* 0x000fc8000fffe03f */
[----:B------:R-:W-:Y:S02]  /*9440*/  UPRMT UR6, UR7, 0x654, UR6 ;  /* 0x0000065407067896 */ /* 0x000fe40008000006 */
[----:B------:R-:W2:Y:S01]  /*9450*/  MUFU.TANH R168, R168 ;  /* 0x000000a800a87308 */ /* 0x000ea20000002400 */
[----:B0-----:R-:W-:-:S06]  /*9460*/  FMNMX.FTZ R3, R177, R3, !PT ;  /* 0x00000003b1037209 */ /* 0x001fcc0007810000 */
[----:B------:R-:W-:Y:S01]  /*9470*/  SYNCS.ARRIVE.TRANS64.RED.A1T0 RZ, [UR6], RZ ;  /* 0x000000ffffff79a7 */ /* 0x000fe20008100406 */
[----:B------:R-:W0:Y:S01]  /*9480*/  MUFU.TANH R169, R169 ;  /* 0x000000a900a97308 */ /* 0x000e220000002400 */
[----:B-1----:R-:W-:-:S07]  /*9490*/  FMNMX.FTZ R3, R180, R3, !PT ;  /* 0x00000003b4037209 */ /* 0x002fce0007810000 */
[----:B------:R-:W1:Y:S01]  /*94a0*/  MUFU.TANH R172, R172 ;  /* 0x000000ac00ac7308 */ /* 0x000e620000002400 */
[----:B--2---:R-:W-:-:S07]  /*94b0*/  FMNMX.FTZ R3, R168, R3, !PT ;  /* 0x00000003a8037209 */ /* 0x004fce0007810000 */
[----:B------:R-:W2:Y:S01]  /*94c0*/  MUFU.TANH R173, R173 ;  /* 0x000000ad00ad7308 */ /* 0x000ea20000002400 */
[----:B0-----:R-:W-:-:S07]  /*94d0*/  FMNMX.FTZ R3, R169, R3, !PT ;  /* 0x00000003a9037209 */ /* 0x001fce0007810000 */
        /* <DEDUP_REMOVED lines=19> */
[----:B-1----:R-:W-:-:S05]  /*9610*/  FMNMX.FTZ R4, R157, R3, !PT ;  /* 0x000000039d047209 */ /* 0x002fca0007810000 */
[----:B------:R-:W1:Y:S02]  /*9620*/  SHFL.BFLY PT, R3, R4, 0x2, 0x1f ;  /* 0x0c401f0004037f89 */ /* 0x000e6400000e0000 */
[----:B------:R-:W3:Y:S08]  /*9630*/  MUFU.TANH R187, R187 ;  /* 0x000000bb00bb7308 */ /* 0x000ef00000002400 */
[----:B------:R-:W4:Y:S08]  /*9640*/  MUFU.TANH R189, R189 ;  /* 0x000000bd00bd7308 */ /* 0x000f300000002400 */
[----:B------:R-:W5:Y:S01]  /*9650*/  MUFU.TANH R178, R178 ;  /* 0x000000b200b27308 */ /* 0x000f620000002400 */
[----:B-1----:R-:W-:-:S07]  /*9660*/  FMNMX.FTZ R4, R4, R3, !PT ;  /* 0x0000000304047209 */ /* 0x002fce0007810000 */
[----:B------:R-:W1:Y:S01]  /*9670*/  MUFU.TANH R179, R179 ;  /* 0x000000b300b37308 */ /* 0x000e620000002400 */
[----:B------:R-:W2:Y:S07]  /*9680*/  SHFL.BFLY PT, R3, R4, 0x1, 0x1f ;  /* 0x0c201f0004037f89 */ /* 0x000eae00000e0000 */
[----:B------:R-:W1:Y:S08]  /*9690*/  MUFU.TANH R182, R182 ;  /* 0x000000b600b67308 */ /* 0x000e700000002400 */
[----:B------:R-:W1:Y:S08]  /*96a0*/  MUFU.TANH R183, R183 ;  /* 0x000000b700b77308 */ /* 0x000e700000002400 */
[----:B------:R-:W1:Y:S01]  /*96b0*/  MUFU.TANH R170, R170 ;  /* 0x000000aa00aa7308 */ /* 0x000e620000002400 */
[----:B--2---:R-:W-:-:S02]  /*96c0*/  FMNMX.FTZ R4, R4, R3, !PT ;  /* 0x0000000304047209 */ /* 0x004fc40007810000 */
[----:B------:R-:W-:-:S05]  /*96d0*/  FMNMX.FTZ R3, R165, R21, !PT ;  /* 0x00000015a5037209 */ /* 0x000fca0007810000 */
[----:B------:R-:W2:Y:S01]  /*96e0*/  MUFU.TANH R171, R171 ;  /* 0x000000ab00ab7308 */ /* 0x000ea20000002400 */
[----:B0-----:R-:W-:Y:S01]  /*96f0*/  FMNMX.FTZ R3, R186, R3, !PT ;  /* 0x00000003ba037209 */ /* 0x001fe20007810000 */
[----:B------:R-:W-:-:S03]  /*9700*/  FADD.FTZ R193, -R4, R227 ;  /* 0x000000e304c17221 */ /* 0x000fc60000010100 */
[----:B---3--:R-:W-:Y:S01]  /*9710*/  FMNMX.FTZ R3, R187, R3, !PT ;  /* 0x00000003bb037209 */ /* 0x008fe20007810000 */
[----:B------:R-:W-:Y:S02]  /*9720*/  FMUL.FTZ R193, R193, UR5 ;  /* 0x00000005c1c17c20 */ /* 0x000fe40008410000 */
[----:B------:R-:W0:Y:S01]  /*9730*/  MUFU.TANH R174, R174 ;  /* 0x000000ae00ae7308 */ /* 0x000e220000002400 */
[----:B----4-:R-:W-:-:S04]  /*9740*/  FMNMX.FTZ R3, R189, R3, !PT ;  /* 0x00000003bd037209 */ /* 0x010fc80007810000 */
[----:B-----5:R-:W-:-:S03]  /*9750*/  FMNMX.FTZ R3, R178, R3, !PT ;  /* 0x00000003b2037209 */ /* 0x020fc60007810000 */
[----:B------:R-:W3:Y:S01]  /*9760*/  MUFU.TANH R175, R175 ;  /* 0x000000af00af7308 */ /* 0x000ee20000002400 */
[----:B-1----:R-:W-:-:S04]  /*9770*/  FMNMX.FTZ R3, R179, R3, !PT ;  /* 0x00000003b3037209 */ /* 0x002fc80007810000 */
[----:B------:R-:W-:-:S03]  /*9780*/  FMNMX.FTZ R3, R182, R3, !PT ;  /* 0x00000003b6037209 */ /* 0x000fc60007810000 */
[----:B------:R-:W1:Y:S01]  /*9790*/  MUFU.TANH R162, R162 ;  /* 0x000000a200a27308 */ /* 0x000e620000002400 */
[----:B------:R-:W-:-:S04]  /*97a0*/  FMNMX.FTZ R3, R183, R3, !PT ;  /* 0x00000003b7037209 */ /* 0x000fc80007810000 */
[----:B------:R-:W-:-:S03]  /*97b0*/  FMNMX.FTZ R3, R170, R3, !PT ;  /* 0x00000003aa037209 */ /* 0x000fc60007810000 */
[----:B------:R-:W4:Y:S01]  /*97c0*/  MUFU.TANH R163, R163 ;  /* 0x000000a300a37308 */ /* 0x000f220000002400 */
[----:B--2---:R-:W-:-:S04]  /*97d0*/  FMNMX.FTZ R3, R171, R3, !PT ;  /* 0x00000003ab037209 */ /* 0x004fc80007810000 */
[----:B0-----:R-:W-:-:S03]  /*97e0*/  FMNMX.FTZ R3, R174, R3, !PT ;  /* 0x00000003ae037209 */ /* 0x001fc60007810000 */
[----:B------:R-:W0:Y:S01]  /*97f0*/  MUFU.TANH R166, R166 ;  /* 0x000000a600a67308 */ /* 0x000e220000002400 */
[----:B---3--:R-:W-:-:S04]  /*9800*/  FMNMX.FTZ R3, R175, R3, !PT ;  /* 0x00000003af037209 */ /* 0x008fc80007810000 */
[----:B-1----:R-:W-:-:S03]  /*9810*/  FMNMX.FTZ R3, R162, R3, !PT ;  /* 0x00000003a2037209 */ /* 0x002fc60007810000 */
[----:B------:R-:W1:Y:S01]  /*9820*/  MUFU.TANH R167, R167 ;  /* 0x000000a700a77308 */ /* 0x000e620000002400 */
[----:B----4-:R-:W-:-:S07]  /*9830*/  FMNMX.FTZ R3, R163, R3, !PT ;  /* 0x00000003a3037209 */ /* 0x010fce0007810000 */
[----:B------:R-:W2:Y:S01]  /*9840*/  MUFU.TANH R154, R154 ;  /* 0x0000009a009a7308 */ /* 0x000ea20000002400 */
[----:B0-----:R-:W-:-:S07]  /*9850*/  FMNMX.FTZ R3, R166, R3, !PT ;  /* 0x00000003a6037209 */ /* 0x001fce0007810000 */
[----:B------:R-:W0:Y:S01]  /*9860*/  MUFU.TANH R155, R155 ;  /* 0x0000009b009b7308 */ /* 0x000e220000002400 */
[----:B-1----:R-:W-:-:S07]  /*9870*/  FMNMX.FTZ R3, R167, R3, !PT ;  /* 0x00000003a7037209 */ /* 0x002fce0007810000 */
[----:B------:R-:W1:Y:S01]  /*9880*/  MUFU.TANH R158, R158 ;  /* 0x0000009e009e7308 */ /* 0x000e620000002400 */
[----:B--2---:R-:W-:-:S07]  /*9890*/  FMNMX.FTZ R3, R154, R3, !PT ;  /* 0x000000039a037209 */ /* 0x004fce0007810000 */
[----:B------:R-:W2:Y:S01]  /*98a0*/  MUFU.TANH R159, R159 ;  /* 0x0000009f009f7308 */ /* 0x000ea20000002400 */
[----:B0-----:R-:W-:-:S04]  /*98b0*/  FMNMX.FTZ R3, R155, R3, !PT ;  /* 0x000000039b037209 */ /* 0x001fc80007810000 */
[----:B-1----:R-:W-:-:S04]  /*98c0*/  FMNMX.FTZ R3, R158, R3, !PT ;  /* 0x000000039e037209 */ /* 0x002fc80007810000 */
[----:B--2---:R-:W-:-:S05]  /*98d0*/  FMNMX.FTZ R3, R159, R3, !PT ;  /* 0x000000039f037209 */ /* 0x004fca0007810000 */
[----:B------:R-:W0:Y:S02]  /*98e0*/  SHFL.BFLY PT, R190, R3, 0x2, 0x1f ;  /* 0x0c401f0003be7f89 */ /* 0x000e2400000e0000 */
[----:B0-----:R-:W-:-:S05]  /*98f0*/  FMNMX.FTZ R3, R3, R190, !PT ;  /* 0x000000be03037209 */ /* 0x001fca0007810000 */
[----:B------:R-:W0:Y:S02]  /*9900*/  SHFL.BFLY PT, R190, R3, 0x1, 0x1f ;  /* 0x0c201f0003be7f89 */ /* 0x000e2400000e0000 */
[----:B0-----:R-:W-:-:S05]  /*9910*/  FMNMX.FTZ R3, R3, R190, !PT ;  /* 0x000000be03037209 */ /* 0x001fca0007810000 */
[----:B------:R-:W-:Y:S01]  /*9920*/  FADD.FTZ R192, -R3, R21 ;  /* 0x0000001503c07221 */ /* 0x000fe20000010100 */
[----:B------:R-:W-:-:S03]  /*9930*/  FMUL.FTZ R21, R4, UR5 ;  /* 0x0000000504157c20 */ /* 0x000fc60008410000 */
[----:B------:R-:W-:Y:S01]  /*9940*/  FMUL.FTZ R192, R192, UR5 ;  /* 0x00000005c0c07c20 */ /* 0x000fe20008410000 */
[--C-:B------:R-:W-:Y:S01]  /*9950*/  FFMA.FTZ R190, R0, UR5, -R21.reuse ;  /* 0x0000000500be7c23 */ /* 0x100fe20008010815 */
        /* <DEDUP_REMOVED lines=18> */
[----:B------:R-:W-:Y:S01]  /*9a80*/  FFMA.FTZ R21, R157, UR5, -R21 ;  /* 0x000000059d157c23 */ /* 0x000fe20008010815 */
[----:B------:R-:W-:Y:S01]  /*9a90*/  FMUL.FTZ R157, R3, UR5 ;  /* 0x00000005039d7c20 */ /* 0x000fe20008410000 */
[----:B------:R-:W-:Y:S03]  /*9aa0*/  MUFU.EX2 R0, R193 ;  /* 0x000000c100007308 */ /* 0x000fe60000000800 */
        /* <DEDUP_REMOVED lines=22> */
[----:B0-----:R-:W-:Y:S01]  /*9c10*/  FFMA.FTZ R17, R0, R17, R190 ;  /* 0x0000001100117223 */ /* 0x001fe200000100be */
[----:B------:R-:W-:-:S06]  /*9c20*/  FFMA.FTZ R195, R159, UR5, -R157 ;  /* 0x000000059fc37c23 */ /* 0x000fcc000801089d */
[----:B------:R-:W0:Y:S08]  /*9c30*/  MUFU.EX2 R191, R191 ;  /* 0x000000bf00bf7308 */ /* 0x000e300000000800 */
[----:B------:R-:W2:Y:S01]  /*9c40*/  MUFU.EX2 R186, R186 ;  /* 0x000000ba00ba7308 */ /* 0x000ea20000000800 */
[----:B-1----:R-:W-:-:S07]  /*9c50*/  FFMA.FTZ R7, R2, R7, R165 ;  /* 0x0000000702077223 */ /* 0x002fce00000100a5 */
[----:B------:R-:W1:Y:S01]  /*9c60*/  MUFU.EX2 R184, R184 ;  /* 0x000000b800b87308 */ /* 0x000e620000000800 */
[----:B0-----:R-:W-:-:S07]  /*9c70*/  FADD.FTZ R17, R191, R17 ;  /* 0x00000011bf117221 */ /* 0x001fce0000010000 */
[----:B------:R-:W0:Y:S01]  /*9c80*/  MUFU.EX2 R187, R187 ;  /* 0x000000bb00bb7308 */ /* 0x000e220000000800 */
[----:B--2---:R-:W-:-:S07]  /*9c90*/  FADD.FTZ R157, R186, R7 ;  /* 0x00000007ba9d7221 */ /* 0x004fce0000010000 */
[----:B------:R-:W2:Y:S01]  /*9ca0*/  MUFU.EX2 R185, R185 ;  /* 0x000000b900b97308 */ /* 0x000ea20000000800 */
[----:B-1----:R-:W-:-:S07]  /*9cb0*/  FADD.FTZ R7, R184, R17 ;  /* 0x00000011b8077221 */ /* 0x002fce0000010000 */
        /* <DEDUP_REMOVED lines=65> */
[----:B-1----:R-:W-:Y:S01]  /*a0d0*/  FADD.FTZ R157, R158, R17 ;  /* 0x000000119e9d7221 */ /* 0x002fe20000010000 */
[----:B0-----:R-:W-:-:S03]  /*a0e0*/  FADD.FTZ R17, R21, R7 ;  /* 0x0000000715117221 */ /* 0x001fc60000010000 */
[----:B--2---:R-:W-:Y:S01]  /*a0f0*/  FADD.FTZ R7, R195, R157 ;  /* 0x0000009dc3077221 */ /* 0x004fe20000010000 */
[----:B------:R-:W-:Y:S06]  /*a100*/  @!P0 BRA `(.L_x_198) ;  /* 0x0000000000048947 */ /* 0x000fec0003800000 */
[----:B------:R-:W-:Y:S01]  /*a110*/  BPT.TRAP 0x1 ;  /* 0x000000040000795c */ /* 0x000fe20000300000 */
.L_x_198:
[----:B------:R-:W-:Y:S01]  /*a120*/  R2UR UR10, R22 ;  /* 0x00000000160a72ca */ /* 0x000fe200000e0000 */
[----:B------:R-:W-:Y:S01]  /*a130*/  UIADD3 UR4, UR4, 0x38860, URZ ;  /* 0x0003886004047890 */ /* 0x000fe2000fffe03f */
[----:B------:R-:W-:Y:S01]  /*a140*/  R2UR UR7, R20 ;  /* 0x00000000140772ca */ /* 0x000fe200000e0000 */
[----:B------:R-:W-:Y:S01]  /*a150*/  UMOV UR61, UR38 ;  /* 0x00000026003d7c82 */ /* 0x000fe20008000000 */
[----:B------:R-:W-:Y:S01]  /*a160*/  R2UR UR6, R6 ;  /* 0x00000000060672ca */ /* 0x000fe200000e0000 */
[----:B------:R-:W-:Y:S01]  /*a170*/  IMAD.MOV.U32 R227, RZ, RZ, R4 ;  /* 0x000000ffffe37224 */ /* 0x000fe200078e0004 */
[----:B------:R-:W-:Y:S01]  /*a180*/  F2FP.BF16.F32.PACK_AB R194, R21, R156 ;  /* 0x0000009c15c2723e */ /* 0x000fe200000010ff */
[----:B------:R-:W-:Y:S01]  /*a190*/  IMAD.MOV.U32 R21, RZ, RZ, R3 ;  /* 0x000000ffff157224 */ /* 0x000fe200078e0003 */
[----:B------:R-:W-:Y:S02]  /*a1a0*/  F2FP.BF16.F32.PACK_AB R208, R191, R190 ;  /* 0x000000bebfd0723e */ /* 0x000fe400000010ff */
[----:B------:R-:W-:-:S02]  /*a1b0*/  F2FP.BF16.F32.PACK_AB R209, R186, R165 ;  /* 0x000000a5bad1723e */ /* 0x000fc400000010ff */
[----:B------:R-:W-:Y:S02]  /*a1c0*/  F2FP.BF16.F32.PACK_AB R210, R185, R184 ;  /* 0x000000b8b9d2723e */ /* 0x000fe400000010ff */
[----:B------:R-:W-:Y:S01]  /*a1d0*/  F2FP.BF16.F32.PACK_AB R211, R189, R187 ;  /* 0x000000bbbdd3723e */ /* 0x000fe200000010ff */
[----:B------:R-:W-:Y:S01]  /*a1e0*/  UISETP.GT.AND UP0, UPT, UR7, UR10, UPT ;  /* 0x0000000a0700728c */ /* 0x000fe2000bf04270 */
[----:B------:R-:W-:Y:S01]  /*a1f0*/  F2FP.BF16.F32.PACK_AB R204, R188, R176 ;  /* 0x000000b0bccc723e */ /* 0x000fe200000010ff */
[----:B------:R-:W-:Y:S01]  /*a200*/  UPRMT UR4, UR6, 0x654, UR4 ;  /* 0x0000065406047896 */ /* 0x000fe20008000004 */
[----:B------:R-:W-:Y:S02]  /*a210*/  R2UR UR6, R16 ;  /* 0x00000000100672ca */ /* 0x000fe400000e0000 */
[----:B------:R-:W-:Y:S02]  /*a220*/  F2FP.BF16.F32.PACK_AB R205, R179, R178 ;  /* 0x000000b2b3cd723e */ /* 0x000fe400000010ff */
[----:B------:R-:W-:-:S02]  /*a230*/  PLOP3.LUT P1, PT, PT, PT, UP0, 0x80, 0x0 ;  /* 0x000000000000781c */ /* 0x000fc40003f2f008 */
[----:B------:R-:W-:Y:S02]  /*a240*/  F2FP.BF16.F32.PACK_AB R206, R180, R177 ;  /* 0x000000b1b4ce723e */ /* 0x000fe400000010ff */
[----:B------:R-:W-:Y:S01]  /*a250*/  SYNCS.ARRIVE.TRANS64.RED.A1T0 RZ, [UR4], RZ ;  /* 0x000000ffffff79a7 */ /* 0x000fe20008100404 */
[----:B------:R-:W-:Y:S01]  /*a260*/  UIADD3 UR4, UR7, -0x1, URZ ;  /* 0xffffffff07047890 */ /* 0x000fe2000fffe03f */
[----:B------:R-:W-:Y:S02]  /*a270*/  F2FP.BF16.F32.PACK_AB R207, R183, R182 ;  /* 0x000000b6b7cf723e */ /* 0x000fe400000010ff */
[----:B------:R-:W-:Y:S01]  /*a280*/  F2FP.BF16.F32.PACK_AB R200, R169, R168 ;  /* 0x000000a8a9c8723e */ /* 0x000fe200000010ff */
[----:B------:R-:W-:Y:S01]  /*a290*/  IMAD.U32 R228, RZ, RZ, UR6 ;  /* 0x00000006ffe47e24 */ /* 0x000fe2000f8e00ff */
[----:B------:R-:W-:Y:S01]  /*a2a0*/  F2FP.BF16.F32.PACK_AB R201, R171, R170 ;  /* 0x000000aaabc9723e */ /* 0x000fe200000010ff */
[----:B------:R-:W-:Y:S01]  /*a2b0*/  IMAD.U32 R20, RZ, RZ, UR4 ;  /* 0x00000004ff147e24 */ /* 0x000fe2000f8e00ff */
[----:B------:R-:W-:-:S02]  /*a2c0*/  F2FP.BF16.F32.PACK_AB R202, R173, R172 ;  /* 0x000000acadca723e */ /* 0x000fc400000010ff */
[----:B------:R-:W-:Y:S02]  /*a2d0*/  F2FP.BF16.F32.PACK_AB R203, R175, R174 ;  /* 0x000000aeafcb723e */ /* 0x000fe400000010ff */
[----:B------:R-:W-:Y:S02]  /*a2e0*/  F2FP.BF16.F32.PACK_AB R196, R160, R181 ;  /* 0x000000b5a0c4723e */ /* 0x000fe400000010ff */
[----:B------:R-:W-:Y:S02]  /*a2f0*/  F2FP.BF16.F32.PACK_AB R197, R163, R162 ;  /* 0x000000a2a3c5723e */ /* 0x000fe400000010ff */
[----:B------:R-:W-:Y:S02]  /*a300*/  F2FP.BF16.F32.PACK_AB R198, R164, R161 ;  /* 0x000000a1a4c6723e */ /* 0x000fe400000010ff */
[----:B------:R-:W-:Y:S02]  /*a310*/  F2FP.BF16.F32.PACK_AB R199, R167, R166 ;  /* 0x000000a6a7c7723e */ /* 0x000fe400000010ff */
[----:B------:R-:W-:-:S02]  /*a320*/  F2FP.BF16.F32.PACK_AB R192, R153, R152 ;  /* 0x0000009899c0723e */ /* 0x000fc400000010ff */
[----:B------:R-:W-:Y:S02]  /*a330*/  F2FP.BF16.F32.PACK_AB R193, R155, R154 ;  /* 0x0000009a9bc1723e */ /* 0x000fe400000010ff */
[----:B------:R-:W-:Y:S01]  /*a340*/  F2FP.BF16.F32.PACK_AB R195, R195, R158 ;  /* 0x0000009ec3c3723e */ /* 0x000fe200000010ff */
[----:B------:R-:W-:Y:S06]  /*a350*/  @P1 BRA `(.L_x_199) ;  /* 0xffffffc000e41947 */ /* 0x000fec000383ffff */
.L_x_188:
        /* <DEDUP_REMOVED lines=131> */
.L_x_200:
[----:B------:R-:W-:Y:S01]  /*ab90*/  R2UR UR4, R16 ;  /* 0x00000000100472ca */ /* 0x000fe200000e0000 */
[----:B------:R-:W-:-:S04]  /*aba0*/  IMAD.U32 R12, RZ, RZ, UR38 ;  /* 0x00000026ff0c7e24 */ /* 0x000fc8000f8e00ff */
[----:B------:R-:W-:-:S08]  /*abb0*/  IMAD R12, R12, 0x8, R5 ;  /* 0x000000080c0c7824 */ /* 0x000fd000078e0205 */
[----:B------:R-:W-:-:S05]  /*abc0*/  IMAD.U32 R9, RZ, RZ, UR4 ;  /* 0x00000004ff097e24 */ /* 0x000fca000f8e00ff */
[----:B------:R-:W-:-:S04]  /*abd0*/  SHF.L.U32 R9, R9, 0x1f, RZ ;  /* 0x0000001f09097819 */ /* 0x000fc800000006ff */
[----:B------:R0:W1:Y:S01]  /*abe0*/  SYNCS.PHASECHK.TRANS64.TRYWAIT P1, [R12+URZ+0x38850], R9 ;  /* 0x038850090c0075a7 */ /* 0x000062000802017f */
[----:B------:R-:W-:Y:S05]  /*abf0*/  @!P0 BRA `(.L_x_201) ;  /* 0x0000000000048947 */ /* 0x000fea0003800000 */
[----:B------:R-:W-:Y:S01]  /*ac00*/  BPT.TRAP 0x1 ;  /* 0x000000040000795c */ /* 0x000fe20000300000 */
.L_x_201:
[----:B------:R-:W-:-:S05]  /*ac10*/  VIADD R5, R5, 0x400 ;  /* 0x0000040005057836 */ /* 0x000fca0000000000 */
[----:B------:R-:W-:-:S04]  /*ac20*/  SHF.R.U32.HI R5, RZ, 0x4, R5 ;  /* 0x00000004ff057819 */ /* 0x000fc80000011605 */
[----:B------:R-:W-:Y:S01]  /*ac30*/  LOP3.LUT R5, R5, 0x3fff, RZ, 0xc0, !PT ;  /* 0x00003fff05057812 */ /* 0x000fe200078ec0ff */
[----:B-1----:R-:W-:Y:S06]  /*ac40*/  @P1 BRA `(.L_x_202) ;  /* 0x0000000000081947 */ /* 0x002fec0003800000 */
[----:B------:R-:W1:Y:S02]  /*ac50*/  SYNCS.PHASECHK.TRANS64.TRYWAIT P1, [R12+URZ+0x38850], R9 ;  /* 0x038850090c0075a7 */ /* 0x000e64000802017f */
[----:B-1----:R-:W-:Y:S05]  /*ac60*/  @!P1 BRA `(.L_x_203) ;  /* 0x000000b400cc9947 */ /* 0x002fea0003800000 */
.L_x_202:
[----:B------:R-:W-:Y:S01]  /*ac70*/  LOP3.LUT R5, R5, 0x2800000, RZ, 0xfc, !PT ;  /* 0x0280000005057812 */ /* 0x000fe200078efcff */
[----:B------:R-:W-:Y:S01]  /*ac80*/  IMAD.U32 R8, RZ, RZ, UR38 ;  /* 0x00000026ff087e24 */ /* 0x000fe2000f8e00ff */
[----:B------:R-:W-:Y:S05]  /*ac90*/  WARPSYNC.ALL ;  /* 0x0000000000007948 */ /* 0x000fea0003800000 */
[----:B------:R-:W-:Y:S01]  /*aca0*/  IMAD R8, R8, 0xa00, R5 ;  /* 0x00000a0008087824 */ /* 0x000fe200078e0205 */
[----:B------:R-:W-:Y:S01]  /*acb0*/  WARPGROUP.ARRIVE ;  /* 0x00000000000079c5 */ /* 0x000fe20000000000 */
[----:B01----:R-:W-:Y:S01]  /*acc0*/  IMAD.MOV.U32 R9, RZ, RZ, 0x40000040 ;  /* 0x40000040ff097424 */ /* 0x003fe200078e00ff */
[----:B------:R-:W0:Y:S01]  /*acd0*/  SHFL.BFLY PT, R0, R17, 0x2, 0x1f ;  /* 0x0c401f0011007f89 */ /* 0x000e2200000e0000 */
[C---:B------:R-:W-:Y:S01]  /*ace0*/  VIADD R10, R8.reuse, 0x80 ;  /* 0x00000080080a7836 */ /* 0x040fe20000000000 */
[----:B------:R-:W-:Y:S01]  /*acf0*/  R2UR UR6, R8 ;  /* 0x00000000080672ca */ /* 0x000fe200000e0000 */
[----:B------:R-:W-:Y:S01]  /*ad00*/  IMAD.MOV.U32 R11, RZ, RZ, 0x40000040 ;  /* 0x40000040ff0b7424 */ /* 0x000fe200078e00ff */
[----:B------:R-:W-:Y:S01]  /*ad10*/  R2UR UR7, R9 ;  /* 0x00000000090772ca */ /* 0x000fe200000e0000 */
[----:B------:R-:W-:Y:S01]  /*ad20*/  IMAD.MOV.U32 R9, RZ, RZ, 0x40000040 ;  /* 0x40000040ff097424 */ /* 0x000fe200078e00ff */
[----:B------:R-:W1:Y:S01]  /*ad30*/  SHFL.BFLY PT, R2, R7, 0x2, 0x1f ;  /* 0x0c401f0007027f89 */ /* 0x000e6200000e0000 */
[----:B------:R-:W-:-:S10]  /*ad40*/  IMAD.U32 R15, RZ, RZ, UR5 ;  /* 0x00000005ff0f7e24 */ /* 0x000fd4000f8e00ff */
[----:B------:R-:W-:Y:S01]  /*ad50*/  HGMMA.64x256x16.F32.BF16 R24, R208, gdesc[UR4].tnspB, R24, gsb0 ;  /* 0x43e00004d0187df0 */ /* 0x000fe20008001818 */
[----:B------:R-:W-:Y:S01]  /*ad60*/  R2UR UR6, R10 ;  /* 0x000000000a0672ca */ /* 0x000fe200000e0000 */
[----:B------:R-:W-:Y:S01]  /*ad70*/  VIADD R10, R8, 0x100 ;  /* 0x00000100080a7836 */ /* 0x000fe20000000000 */
[----:B------:R-:W-:Y:S02]  /*ad80*/  R2UR UR7, R11 ;  /* 0x000000000b0772ca */ /* 0x000fe400000e0000 */
[----:B------:R-:W-:Y:S01]  /*ad90*/  MOV R11, 0x40000040 ;  /* 0x40000040000b7802 */ /* 0x000fe20000000f00 */
[----:B0-----:R-:W-:-:S05]  /*ada0*/  FADD.FTZ R0, R0, R17 ;  /* 0x0000001100007221 */ /* 0x001fca0000010000 */
[----:B------:R-:W0:Y:S01]  /*adb0*/  SHFL.BFLY PT, R5, R0, 0x1, 0x1f ;  /* 0x0c201f0000057f89 */ /* 0x000e2200000e0000 */
[----:B-1----:R-:W-:Y:S01]  /*adc0*/  FADD.FTZ R2, R2, R7 ;  /* 0x0000000702027221 */ /* 0x002fe20000010000 */
[----:B------:R-:W-:Y:S01]  /*add0*/  IMAD.MOV.U32 R7, RZ, RZ, RZ ;  /* 0x000000ffff077224 */ /* 0x000fe200078e00ff */
[----:B------:R-:W-:Y:S02]  /*ade0*/  WARPGROUP.DEPBAR.LE gsb0, 0x0 ;  /* 0x00008000000079c5 */ /* 0x000fe40000010000 */
[----:B------:R-:W-:-:S12]  /*adf0*/  WARPGROUP.ARRIVE ;  /* 0x00000000000079c5 */ /* 0x000fd80000000000 */
[----:B------:R-:W-:Y:S01]  /*ae00*/  HGMMA.64x256x16.F32.BF16 R24, R204, gdesc[UR4].tnspB, R24, gsb0 ;  /* 0x43e00004cc187df0 */ /* 0x000fe20008001818 */
[----:B------:R-:W-:Y:S01]  /*ae10*/  R2UR UR6, R10 ;  /* 0x000000000a0672ca */ /* 0x000fe200000e0000 */
[C---:B------:R-:W-:Y:S01]  /*ae20*/  VIADD R10, R8.reuse, 0x180 ;  /* 0x00000180080a7836 */ /* 0x040fe20000000000 */
[----:B------:R-:W-:Y:S01]  /*ae30*/  R2UR UR7, R11 ;  /* 0x000000000b0772ca */ /* 0x000fe200000e0000 */
[----:B------:R-:W-:Y:S02]  /*ae40*/  IMAD.MOV.U32 R11, RZ, RZ, 0x40000040 ;  /* 0x40000040ff0b7424 */ /* 0x000fe400078e00ff */
[----:B------:R-:W-:Y:S01]  /*ae50*/  VIADD R8, R8, 0x200 ;  /* 0x0000020008087836 */ /* 0x000fe20000000000 */
[----:B------:R-:W-:Y:S02]  /*ae60*/  WARPGROUP.DEPBAR.LE gsb0, 0x0 ;  /* 0x00008000000079c5 */ /* 0x000fe40000010000 */
[----:B------:R-:W-:-:S15]  /*ae70*/  WARPGROUP.ARRIVE ;  /* 0x00000000000079c5 */ /* 0x000fde0000000000 */
[----:B------:R-:W-:-:S04]  /*ae80*/  NOP ;  /* 0x0000000000007918 */ /* 0x000fc80000000000 */
[----:B------:R-:W-:Y:S01]  /*ae90*/  HGMMA.64x256x16.F32.BF16 R24, R200, gdesc[UR4].tnspB, R24, gsb0 ;  /* 0x43e00004c8187df0 */ /* 0x000fe20008001818 */
[----:B------:R-:W-:Y:S02]  /*aea0*/  R2UR UR6, R10 ;  /* 0x000000000a0672ca */ /* 0x000fe400000e0000 */
[----:B------:R-:W-:Y:S01]  /*aeb0*/  R2UR UR7, R11 ;  /* 0x000000000b0772ca */ /* 0x000fe200000e0000 */
[----:B0-----:R-:W-:Y:S01]  /*aec0*/  FADD.FTZ R11, R0, R5 ;  /* 0x00000005000b7221 */ /* 0x001fe20000010000 */
[----:B------:R-:W-:Y:S02]  /*aed0*/  IMAD.MOV.U32 R5, RZ, RZ, RZ ;  /* 0x000000ffff057224 */ /* 0x000fe400078e00ff */
[----:B------:R-:W-:Y:S02]  /*aee0*/  IMAD.MOV.U32 R0, RZ, RZ, -0x800000 ;  /* 0xff800000ff007424 */ /* 0x000fe400078e00ff */
[----:B------:R-:W-:-:S13]  /*aef0*/  FSETP.NE.FTZ.AND P1, PT, R11, RZ, PT ;  /* 0x000000ff0b00720b */ /* 0x000fda0003f35000 */
[----:B------:R-:W-:Y:S01]  /*af00*/  @P1 MUFU.RCP R7, R11 ;  /* 0x0000000b00071308 */ /* 0x000fe20000001000 */
[----:B------:R-:W-:Y:S02]  /*af10*/  WARPGROUP.DEPBAR.LE gsb0, 0x0 ;  /* 0x00008000000079c5 */ /* 0x000fe40000010000 */
[----:B------:R-:W-:-:S06]  /*af20*/  WARPGROUP.ARRIVE ;  /* 0x00000000000079c5 */ /* 0x000fcc0000000000 */
[----:B------:R-:W-:Y:S01]  /*af30*/  HGMMA.64x256x16.F32.BF16 R24, R196, gdesc[UR4].tnspB, R24, gsb0 ;  /* 0x43e00004c4187df0 */ /* 0x000fe20008001818 */
[----:B------:R-:W-:Y:S02]  /*af40*/  R2UR UR6, R8 ;  /* 0x00000000080672ca */ /* 0x000fe400000e0000 */
[----:B------:R-:W-:Y:S01]  /*af50*/  R2UR UR7, R9 ;  /* 0x00000000090772ca */ /* 0x000fe200000e0000 */
[----:B------:R-:W0:Y:S01]  /*af60*/  @P1 MUFU.LG2 R8, R11 ;  /* 0x0000000b00081308 */ /* 0x000e220000000c00 */
[----:B------:R-:W1:Y:S01]  /*af70*/  SHFL.BFLY PT, R9, R2, 0x1, 0x1f ;  /* 0x0c201f0002097f89 */ /* 0x000e6200000e0000 */
[----:B0-----:R-:W-:Y:S01]  /*af80*/  @P1 FMUL.FTZ R8, R8, 0.69314718246459960938 ;  /* 0x3f31721808081820 */ /* 0x001fe20000410000 */
[----:B-1----:R-:W-:Y:S01]  /*af90*/  FADD.FTZ R13, R2, R9 ;  /* 0x00000009020d7221 */ /* 0x002fe20000010000 */
[----:B------:R-:W-:Y:S02]  /*afa0*/  IMAD.U32 R9, RZ, RZ, UR5 ;  /* 0x00000005ff097e24 */ /* 0x000fe4000f8e00ff */
[----:B------:R-:W-:-:S02]  /*afb0*/  IMAD.MOV.U32 R2, RZ, RZ, -0x800000 ;  /* 0xff800000ff027424 */ /* 0x000fc400078e00ff */
[----:B------:R-:W-:Y:S01]  /*afc0*/  FSETP.NE.FTZ.AND P2, PT, R13, RZ, PT ;  /* 0x000000ff0d00720b */ /* 0x000fe20003f55000 */
[----:B------:R-:W-:-:S04]  /*afd0*/  @P1 FMUL.FTZ R9, R9, 0.69314718246459960938 ;  /* 0x3f31721809091820 */ /* 0x000fc80000410000 */
[----:B------:R-:W-:-:S08]  /*afe0*/  @P1 FFMA.FTZ R2, R9, R4, R8 ;  /* 0x0000000409021223 */ /* 0x000fd00000010008 */
[----:B------:R-:W0:Y:S01]  /*aff0*/  @P2 MUFU.LG2 R10, R13 ;  /* 0x0000000d000a2308 */ /* 0x000e220000000c00 */
[----:B------:R-:W-:-:S07]  /*b000*/  @P2 FMUL.FTZ R15, R15, 0.69314718246459960938 ;  /* 0x3f3172180f0f2820 */ /* 0x000fce0000410000 */
[----:B------:R1:W2:Y:S01]  /*b010*/  @P2 MUFU.RCP R5, R13 ;  /* 0x0000000d00052308 */ /* 0x0002a20000001000 */
[----:B0-----:R-:W-:-:S04]  /*b020*/  @P2 FMUL.FTZ R10, R10, 0.69314718246459960938 ;  /* 0x3f3172180a0a2820 */ /* 0x001fc80000410000 */
[----:B------:R-:W-:Y:S01]  /*b030*/  @P2 FFMA.FTZ R0, R15, R3, R10 ;  /* 0x000000030f002223 */ /* 0x000fe2000001000a */
[----:B------:R-:W-:Y:S02]  /*b040*/  WARPGROUP.DEPBAR.LE gsb0, 0x0 ;  /* 0x00008000000079c5 */ /* 0x000fe40000010000 */
[----:B------:R-:W-:-:S06]  /*b050*/  WARPGROUP.ARRIVE ;  /* 0x00000000000079c5 */ /* 0x000fcc0000000000 */
[----:B------:R-:W-:Y:S03]  /*b060*/  HGMMA.64x256x16.F32.BF16 R24, R192, gdesc[UR4].tnspB, R24, gsb0 ;  /* 0x43e00004c0187df0 */ /* 0x000fe60008001818 */
[----:B------:R-:W-:Y:S02]  /*b070*/  WARPGROUP.DEPBAR.LE gsb0, 0x0 ;  /* 0x00008000000079c5 */ /* 0x000fe40000010000 */
[----:B-12---:R-:W-:Y:S05]  /*b080*/  @!P0 BRA `(.L_x_204) ;  /* 0x0000000000048947 */ /* 0x006fea0003800000 */
[----:B------:R-:W-:Y:S01]  /*b090*/  BPT.TRAP 0x1 ;  /* 0x000000040000795c */ /* 0x000fe20000300000 */
.L_x_204:
[----:B------:R-:W2:Y:S01]  /*b0a0*/  LDL.LU R3, [R1+0x38] ;  /* 0x0000380001037983 */ /* 0x000ea20000300800 */
[----:B------:R-:W-:Y:S01]  /*b0b0*/  R2UR UR5, R16 ;  /* 0x00000000100572ca */ /* 0x000fe200000e0000 */
[----:B------:R-:W-:Y:S01]  /*b0c0*/  UIADD3 UR38, UR38, 0x1, URZ ;  /* 0x0000000126267890 */ /* 0x000fe2000fffe03f */
[-C--:B------:R-:W-:Y:S01]  /*b0d0*/  FMUL.FTZ R24, R24, R7.reuse ;  /* 0x0000000718187220 */ /* 0x080fe20000410000 */
[-C--:B------:R-:W-:Y:S01]  /*b0e0*/  FMUL.FTZ R25, R25, R7.reuse ;  /* 0x0000000719197220 */ /* 0x080fe20000410000 */
[-C--:B------:R-:W-:Y:S01]  /*b0f0*/  FMUL.FTZ R28, R28, R7.reuse ;  /* 0x000000071c1c7220 */ /* 0x080fe20000410000 */
[----:B------:R-:W-:Y:S01]  /*b100*/  UISETP.NE.AND UP0, UPT, UR38, 0x2, UPT ;  /* 0x000000022600788c */ /* 0x000fe2000bf05270 */
        /* <DEDUP_REMOVED lines=126> */
[----:B------:R-:W-:Y:S01]  /*b8f0*/  USEL UR38, UR38, URZ, UP0 ;  /* 0x0000003f26267287 */ /* 0x000fe20008000000 */
[----:B--2---:R-:W-:Y:S01]  /*b900*/  R2UR UR4, R3 ;  /* 0x00000000030472ca */ /* 0x004fe200000e0000 */
[----:B------:R-:W-:-:S05]  /*b910*/  VIADD R3, R12, 0x38860 ;  /* 0x000388600c037836 */ /* 0x000fca0000000000 */
[----:B------:R-:W-:-:S04]  /*b920*/  PRMT R3, R6, 0x654, R3 ;  /* 0x0000065406037816 */ /* 0x000fc80000000003 */
[----:B------:R0:W-:Y:S03]  /*b930*/  SYNCS.ARRIVE.TRANS64.RED.A1T0 RZ, [R3+URZ], RZ ;  /* 0x000000ff03ff79a7 */ /* 0x0001e6000810043f */
[----:B------:R-:W-:-:S06]  /*b940*/  UIADD3 UR4, UR4, 0x1, URZ ;  /* 0x0000000104047890 */ /* 0x000fcc000fffe03f */
[----:B0-----:R-:W-:Y:S01]  /*b950*/  IMAD.U32 R3, RZ, RZ, UR4 ;  /* 0x00000004ff037e24 */ /* 0x001fe2000f8e00ff */
[----:B------:R-:W-:-:S04]  /*b960*/  USEL UR4, URZ, 0x1, UP0 ;  /* 0x000000013f047887 */ /* 0x000fc80008000000 */
[----:B------:R0:W-:Y:S01]  /*b970*/  STL [R1+0x38], R3 ;  /* 0x0000380301007387 */ /* 0x0001e20000100800 */
[----:B------:R-:W-:-:S06]  /*b980*/  ULOP3.LUT UR5, UR5, UR4, URZ, 0x3c, !UPT ;  /* 0x0000000405057292 */ /* 0x000fcc000f8e3c3f */
[----:B------:R-:W-:-:S07]  /*b990*/  IMAD.U32 R16, RZ, RZ, UR5 ;  /* 0x00000005ff107e24 */ /* 0x000fce000f8e00ff */
.L_x_180:
[----:B------:R-:W1:Y:S08]  /*b9a0*/  S2UR UR4, SR_CgaCtaId ;  /* 0x00000000000479c3 */ /* 0x000e700000008800 */
[----:B------:R-:W-:Y:S06]  /*b9b0*/  BAR.SYNC.DEFER_BLOCKING 0x5, 0x180 ;  /* 0x0146000000007b1d */ /* 0x000fec0000010000 */
[----:B------:R-:W-:Y:S01]  /*b9c0*/  UMOV UR8, 0x400 ;  /* 0x0000040000087882 */ /* 0x000fe20000000000 */
[----:B------:R-:W-:Y:S01]  /*b9d0*/  BSSY B0, `(.L_x_205) ;  /* 0x00004c4000007945 */ /* 0x000fe20003800000 */
[----:B-1----:R-:W-:-:S09]  /*b9e0*/  ULEA UR8, UR4, UR8, 0x18 ;  /* 0x0000000804087291 */ /* 0x002fd2000f8ec03f */
[----:B------:R-:W1:Y:S02]  /*b9f0*/  LDS.128 R4, [UR8+0x388d0] ;  /* 0x0388d008ff047984 */ /* 0x000e640008000c00 */
[----:B-1----:R-:W-:Y:S02]  /*ba00*/  R2UR UR6, R5 ;  /* 0x00000000050672ca */ /* 0x002fe400000e0000 */
[----:B------:R-:W-:Y:S02]  /*ba10*/  R2UR UR5, R6 ;  /* 0x00000000060572ca */ /* 0x000fe400000e0000 */
[----:B------:R-:W-:Y:S01]  /*ba20*/  R2UR UR7, R7 ;  /* 0x00000000070772ca */ /* 0x000fe200000e0000 */
[----:B------:R-:W-:Y:S06]  /*ba30*/  BAR.ARV 0x4, 0x180 ;  /* 0x0106000000007b1d */ /* 0x000fec0000002000 */
[----:B------:R-:W-:Y:S08]  /*ba40*/  @P0 BRA `(.L_x_206) ;  /* 0x0000003800d00947 */ /* 0x000ff00003800000 */
[----:B------:R-:W2:Y:S01]  /*ba50*/  LDL.LU R9, [R1+0x30] ;  /* 0x0000300001097983 */ /* 0x000ea20000300800 */
[----:B------:R-:W1:Y:S01]  /*ba60*/  S2UR UR4, SR_SWINHI ;  /* 0x00000000000479c3 */ /* 0x000e620000002f00 */
[----:B------:R-:W-:Y:S01]  /*ba70*/  IMAD.MOV.U32 R12, RZ, RZ, 0x2 ;  /* 0x00000002ff0c7424 */ /* 0x000fe200078e00ff */
[----:B------:R-:W-:Y:S01]  /*ba80*/  F2FP.BF16.F32.PACK_AB R6, R29, R28 ;  /* 0x0000001c1d06723e */ /* 0x000fe200000010ff */
[----:B------:R-:W3:Y:S01]  /*ba90*/  LDL.LU R8, [R1+0x34] ;  /* 0x0000340001087983 */ /* 0x000ee20000300800 */
[----:B------:R-:W-:Y:S01]  /*baa0*/  F2FP.BF16.F32.PACK_AB R7, R31, R30 ;  /* 0x0000001e1f07723e */ /* 0x000fe200000010ff */
[----:B------:R-:W-:Y:S01]  /*bab0*/  ULDC.64 UR14, c[0x0][0xc00] ;  /* 0x00030000000e7ab9 */ /* 0x000fe20000000a00 */
[----:B------:R-:W-:Y:S01]  /*bac0*/  R2UR UR22, R212 ;  /* 0x00000000d41672ca */ /* 0x000fe200000e0000 */
[----:B0-----:R-:W4:Y:S01]  /*bad0*/  LDL R3, [R1+0x48] ;  /* 0x0000480001037983 */ /* 0x001f220000100800 */
[----:B------:R-:W-:-:S03]  /*bae0*/  ULDC UR20, c[0x0][0xbe8] ;  /* 0x0002fa0000147ab9 */ /* 0x000fc60000000800 */
[----:B------:R-:W5:Y:S01]  /*baf0*/  LDL R170, [R1+0x2c] ;  /* 0x00002c0001aa7983 */ /* 0x000f620000100800 */
[----:B------:R-:W-:Y:S02]  /*bb00*/  R2UR UR21, R215 ;  /* 0x00000000d71572ca */ /* 0x000fe400000e0000 */
[----:B------:R-:W-:Y:S01]  /*bb10*/  R2UR UR24, R216 ;  /* 0x00000000d81872ca */ /* 0x000fe200000e0000 */
[----:B------:R-:W5:Y:S01]  /*bb20*/  LDL R171, [R1+0x44] ;  /* 0x0000440001ab7983 */ /* 0x000f620000100800 */
[----:B------:R-:W-:Y:S01]  /*bb30*/  UMOV UR10, UR8 ;  /* 0x00000008000a7c82 */ /* 0x000fe20008000000 */
[----:B-1----:R-:W-:Y:S01]  /*bb40*/  UMOV UR11, UR4 ;  /* 0x00000004000b7c82 */ /* 0x002fe20008000000 */
[----:B------:R-:W-:Y:S01]  /*bb50*/  BAR.SYNC.DEFER_BLOCKING 0x1, 0x100 ;  /* 0x0044000000007b1d */ /* 0x000fe20000010000 */
[----:B--2---:R-:W-:Y:S02]  /*bb60*/  R2UR UR19, R9 ;  /* 0x00000000091372ca */ /* 0x004fe400000e0000 */
[----:B---3--:R-:W-:Y:S01]  /*bb70*/  R2UR UR17, R8 ;  /* 0x00000000081172ca */ /* 0x008fe200000e0000 */
[----:B----4-:R-:W-:Y:S01]  /*bb80*/  IMAD.WIDE R12, R3, R12, UR10 ;  /* 0x0000000a030c7e25 */ /* 0x010fe2000f8e020c */
[----:B-----5:R-:W-:-:S02]  /*bb90*/  R2UR UR18, R170 ;  /* 0x00000000aa1272ca */ /* 0x020fc400000e0000 */
[C---:B------:R-:W-:Y:S02]  /*bba0*/  IADD3 R15, P1, R12.reuse, 0x20, RZ ;  /* 0x000000200c0f7810 */ /* 0x040fe40007f3e0ff */
[----:B------:R-:W-:Y:S02]  /*bbb0*/  IADD3 R157, P4, R12, 0x60, RZ ;  /* 0x000000600c9d7810 */ /* 0x000fe40007f9e0ff */
[----:B------:R-:W-:Y:S02]  /*bbc0*/  LOP3.LUT R14, R15, 0x380, RZ, 0xc0, !PT ;  /* 0x000003800f0e7812 */ /* 0x000fe400078ec0ff */
[----:B------:R-:W-:Y:S02]  /*bbd0*/  LOP3.LUT R156, R157, 0x380, RZ, 0xc0, !PT ;  /* 0x000003809d9c7812 */ /* 0x000fe400078ec0ff */
[----:B------:R-:W-:Y:S02]  /*bbe0*/  SHF.R.U64 R14, R14, 0x3, RZ ;  /* 0x000000030e0e7819 */ /* 0x000fe400000012ff */
[----:B------:R-:W-:-:S02]  /*bbf0*/  IADD3 R161, P6, R12, 0x4020, RZ ;  /* 0x000040200ca17810 */ /* 0x000fc40007fde0ff */
[----:B------:R-:W-:Y:S02]  /*bc00*/  LOP3.LUT R5, R12, 0x380, RZ, 0xc0, !PT ;  /* 0x000003800c057812 */ /* 0x000fe400078ec0ff */
[----:B------:R-:W-:Y:S02]  /*bc10*/  SHF.R.U64 R156, R156, 0x3, RZ ;  /* 0x000000039c9c7819 */ /* 0x000fe400000012ff */
[----:B------:R-:W-:Y:S01]  /*bc20*/  LOP3.LUT R14, R14, R15, RZ, 0x3c, !PT ;  /* 0x0000000f0e0e7212 */ /* 0x000fe200078e3cff */
[----:B------:R-:W-:Y:S01]  /*bc30*/  IMAD.X R15, RZ, RZ, R13, P1 ;  /* 0x000000ffff0f7224 */ /* 0x000fe200008e060d */
[----:B------:R-:W-:Y:S02]  /*bc40*/  IADD3 R159, P3, R12, 0x4000, RZ ;  /* 0x000040000c9f7810 */ /* 0x000fe40007f7e0ff */
[----:B------:R-:W-:Y:S02]  /*bc50*/  LOP3.LUT R160, R161, 0x380, RZ, 0xc0, !PT ;  /* 0x00000380a1a07812 */ /* 0x000fe400078ec0ff */
[----:B------:R-:W-:-:S02]  /*bc60*/  SHF.R.U64 R5, R5, 0x3, RZ ;  /* 0x0000000305057819 */ /* 0x000fc400000012ff */
[C---:B------:R-:W-:Y:S02]  /*bc70*/  IADD3 R155, P0, R12.reuse, 0x40, RZ ;  /* 0x000000400c9b7810 */ /* 0x040fe40007f1e0ff */
[C---:B------:R-:W-:Y:S02]  /*bc80*/  IADD3 R163, P5, R12.reuse, 0x4040, RZ ;  /* 0x000040400ca37810 */ /* 0x040fe40007fbe0ff */
[C---:B------:R-:W-:Y:S02]  /*bc90*/  IADD3 R165, P2, R12.reuse, 0x4060, RZ ;  /* 0x000040600ca57810 */ /* 0x040fe40007f5e0ff */
[----:B------:R-:W-:Y:S02]  /*bca0*/  IADD3 R167, P1, R12, 0x8000, RZ ;  /* 0x000080000ca77810 */ /* 0x000fe40007f3e0ff */
[----:B------:R-:W-:Y:S01]  /*bcb0*/  LOP3.LUT R156, R156, R157, RZ, 0x3c, !PT ;  /* 0x0000009d9c9c7212 */ /* 0x000fe200078e3cff */
[----:B------:R-:W-:Y:S01]  /*bcc0*/  IMAD.X R157, RZ, RZ, R13, P4 ;  /* 0x000000ffff9d7224 */ /* 0x000fe200020e060d */
[----:B------:R-:W-:-:S02]  /*bcd0*/  LOP3.LUT R158, R159, 0x380, RZ, 0xc0, !PT ;  /* 0x000003809f9e7812 */ /* 0x000fc400078ec0ff */
[----:B------:R-:W-:Y:S02]  /*bce0*/  SHF.R.U64 R160, R160, 0x3, RZ ;  /* 0x00000003a0a07819 */ /* 0x000fe400000012ff */
[----:B------:R-:W-:Y:S02]  /*bcf0*/  LOP3.LUT R4, R5, R12, RZ, 0x3c, !PT ;  /* 0x0000000c05047212 */ /* 0x000fe400078e3cff */
[----:B------:R-:W-:Y:S02]  /*bd00*/  IADD3 R9, P4, R12, 0x8040, RZ ;  /* 0x000080400c097810 */ /* 0x000fe40007f9e0ff */
[----:B------:R-:W-:Y:S02]  /*bd10*/  LOP3.LUT R154, R155, 0x380, RZ, 0xc0, !PT ;  /* 0x000003809b9a7812 */ /* 0x000fe400078ec0ff */
[----:B------:R-:W-:Y:S02]  /*bd20*/  LOP3.LUT R162, R163, 0x380, RZ, 0xc0, !PT ;  /* 0x00000380a3a27812 */ /* 0x000fe400078ec0ff */
[----:B------:R-:W-:-:S02]  /*bd30*/  LOP3.LUT R164, R165, 0x380, RZ, 0xc0, !PT ;  /* 0x00000380a5a47812 */ /* 0x000fc400078ec0ff */
[----:B------:R-:W-:Y:S02]  /*bd40*/  LOP3.LUT R166, R167, 0x380, RZ, 0xc0, !PT ;  /* 0x00000380a7a67812 */ /* 0x000fe400078ec0ff */
[----:B------:R-:W-:Y:S02]  /*bd50*/  MOV R5, R13 ;  /* 0x0000000d00057202 */ /* 0x000fe40000000f00 */
[----:B------:R-:W-:Y:S02]  /*bd60*/  SHF.R.U64 R158, R158, 0x3, RZ ;  /* 0x000000039e9e7819 */ /* 0x000fe400000012ff */
[----:B------:R-:W-:Y:S01]  /*bd70*/  LOP3.LUT R160, R160, R161, RZ, 0x3c, !PT ;  /* 0x000000a1a0a07212 */ /* 0x000fe200078e3cff */
[----:B------:R-:W-:Y:S01]  /*bd80*/  IMAD.X R161, RZ, RZ, R13, P6 ;  /* 0x000000ffffa17224 */ /* 0x000fe200030e060d */
[----:B------:R-:W-:Y:S02]  /*bd90*/  LOP3.LUT R8, R9, 0x380, RZ, 0xc0, !PT ;  /* 0x0000038009087812 */ /* 0x000fe400078ec0ff */
[----:B------:R-:W-:-:S02]  /*bda0*/  SHF.R.U64 R154, R154, 0x3, RZ ;  /* 0x000000039a9a7819 */ /* 0x000fc400000012ff */
[----:B------:R-:W-:Y:S02]  /*bdb0*/  SHF.R.U64 R162, R162, 0x3, RZ ;  /* 0x00000003a2a27819 */ /* 0x000fe400000012ff */
[----:B------:R-:W-:Y:S02]  /*bdc0*/  SHF.R.U64 R164, R164, 0x3, RZ ;  /* 0x00000003a4a47819 */ /* 0x000fe400000012ff */
[----:B------:R-:W-:Y:S02]  /*bdd0*/  SHF.R.U64 R166, R166, 0x3, RZ ;  /* 0x00000003a6a67819 */ /* 0x000fe400000012ff */
[----:B------:R-:W-:Y:S02]  /*bde0*/  MOV R3, R4 ;  /* 0x0000000400037202 */ /* 0x000fe40000000f00 */
[----:B------:R-:W-:Y:S02]  /*bdf0*/  IADD3 R17, P6, R12, 0xc000, RZ ;  /* 0x0000c0000c117810 */ /* 0x000fe40007fde0ff */
[----:B------:R-:W-:-:S02]  /*be00*/  F2FP.BF16.F32.PACK_AB R4, R25, R24 ;  /* 0x000000181904723e */ /* 0x000fc400000010ff */
[----:B------:R-:W-:Y:S02]  /*be10*/  F2FP.BF16.F32.PACK_AB R5, R27, R26 ;  /* 0x0000001a1b05723e */ /* 0x000fe400000010ff */
[----:B------:R-:W-:Y:S01]  /*be20*/  LOP3.LUT R158, R158, R159, RZ, 0x3c, !PT ;  /* 0x0000009f9e9e7212 */ /* 0x000fe200078e3cff */
[--C-:B------:R-:W-:Y:S01]  /*be30*/  IMAD.X R159, RZ, RZ, R13.reuse, P3 ;  /* 0x000000ffff9f7224 */ /* 0x100fe200018e060d */
[----:B------:R-:W-:Y:S02]  /*be40*/  SHF.R.U64 R8, R8, 0x3, RZ ;  /* 0x0000000308087819 */ /* 0x000fe400000012ff */
[----:B------:R-:W-:Y:S01]  /*be50*/  LOP3.LUT R154, R154, R155, RZ, 0x3c, !PT ;  /* 0x0000009b9a9a7212 */ /* 0x000fe200078e3cff */
[--C-:B------:R-:W-:Y:S01]  /*be60*/  IMAD.X R155, RZ, RZ, R13.reuse, P0 ;  /* 0x000000ffff9b7224 */ /* 0x100fe200000e060d */
[----:B------:R-:W-:Y:S01]  /*be70*/  LOP3.LUT R162, R162, R163, RZ, 0x3c, !PT ;  /* 0x000000a3a2a27212 */ /* 0x000fe200078e3cff */
[--C-:B------:R-:W-:Y:S01]  /*be80*/  IMAD.X R163, RZ, RZ, R13.reuse, P5 ;  /* 0x000000ffffa37224 */ /* 0x100fe200028e060d */
[----:B------:R-:W-:Y:S01]  /*be90*/  LOP3.LUT R164, R164, R165, RZ, 0x3c, !PT ;  /* 0x000000a5a4a47212 */ /* 0x000fe200078e3cff */
[--C-:B------:R-:W-:Y:S01]  /*bea0*/  IMAD.X R165, RZ, RZ, R13.reuse, P2 ;  /* 0x000000ffffa57224 */ /* 0x100fe200010e060d */
[----:B------:R-:W-:Y:S01]  /*beb0*/  LOP3.LUT R166, R166, R167, RZ, 0x3c, !PT ;  /* 0x000000a7a6a67212 */ /* 0x000fe200078e3cff */
[----:B------:R-:W-:Y:S01]  /*bec0*/  IMAD.X R167, RZ, RZ, R13, P1 ;  /* 0x000000ffffa77224 */ /* 0x000fe200008e060d */
[----:B------:R-:W-:-:S02]  /*bed0*/  IADD3 R11, P3, R12, 0x8060, RZ ;  /* 0x000080600c0b7810 */ /* 0x000fc40007f7e0ff */
[----:B------:R-:W-:Y:S01]  /*bee0*/  LOP3.LUT R10, R17, 0x380, RZ, 0xc0, !PT ;  /* 0x00000380110a7812 */ /* 0x000fe200078ec0ff */
[----:B------:R0:W-:Y:S01]  /*bef0*/  STSM.16.M88.4 [R3], R4 ;  /* 0x0000000403007844 */ /* 0x0001e20000000200 */
[C---:B------:R-:W-:Y:S02]  /*bf00*/  IADD3 R169, P0, R12.reuse, 0x8020, RZ ;  /* 0x000080200ca97810 */ /* 0x040fe40007f1e0ff */
[C---:B------:R-:W-:Y:S02]  /*bf10*/  IADD3 R20, P5, R12.reuse, 0xc020, RZ ;  /* 0x0000c0200c147810 */ /* 0x040fe40007fbe0ff */
[C---:B------:R-:W-:Y:S02]  /*bf20*/  IADD3 R153, P2, R12.reuse, 0xc040, RZ ;  /* 0x0000c0400c997810 */ /* 0x040fe40007f5e0ff */
[----:B------:R-:W-:Y:S02]  /*bf30*/  IADD3 R18, P1, R12, 0xc060, RZ ;  /* 0x0000c0600c127810 */ /* 0x000fe40007f3e0ff */
[----:B------:R-:W-:-:S02]  /*bf40*/  SHF.R.U64 R10, R10, 0x3, RZ ;  /* 0x000000030a0a7819 */ /* 0x000fc400000012ff */
[----:B------:R-:W-:Y:S02]  /*bf50*/  LOP3.LUT R168, R169, 0x380, RZ, 0xc0, !PT ;  /* 0x00000380a9a87812 */ /* 0x000fe400078ec0ff */
[----:B------:R-:W-:Y:S02]  /*bf60*/  LOP3.LUT R21, R20, 0x380, RZ, 0xc0, !PT ;  /* 0x0000038014157812 */ /* 0x000fe400078ec0ff */
[----:B0-----:R-:W-:Y:S01]  /*bf70*/  LOP3.LUT R4, R8, R9, RZ, 0x3c, !PT ;  /* 0x0000000908047212 */ /* 0x001fe200078e3cff */
[----:B------:R-:W-:Y:S01]  /*bf80*/  IMAD.X R5, RZ, RZ, R13, P4 ;  /* 0x000000ffff057224 */ /* 0x000fe200020e060d */
[----:B------:R-:W-:Y:S02]  /*bf90*/  LOP3.LUT R8, R11, 0x380, RZ, 0xc0, !PT ;  /* 0x000003800b087812 */ /* 0x000fe400078ec0ff */
[----:B------:R-:W-:Y:S02]  /*bfa0*/  LOP3.LUT R152, R153, 0x380, RZ, 0xc0, !PT ;  /* 0x0000038099987812 */ /* 0x000fe400078ec0ff */
[----:B------:R-:W-:-:S02]  /*bfb0*/  LOP3.LUT R19, R18, 0x380, RZ, 0xc0, !PT ;  /* 0x0000038012137812 */ /* 0x000fc400078ec0ff */
[----:B------:R-:W-:Y:S02]  /*bfc0*/  SHF.R.U64 R8, R8, 0x3, RZ ;  /* 0x0000000308087819 */ /* 0x000fe400000012ff */
[----:B------:R-:W-:Y:S02]  /*bfd0*/  LOP3.LUT R10, R10, R17, RZ, 0x3c, !PT ;  /* 0x000000110a0a7212 */ /* 0x000fe400078e3cff */
[----:B------:R-:W-:Y:S02]  /*bfe0*/  MOV R17, R4 ;  /* 0x0000000400117202 */ /* 0x000fe40000000f00 */
[----:B------:R-:W-:Y:S02]  /*bff0*/  SHF.R.U64 R168, R168, 0x3, RZ ;  /* 0x00000003a8a87819 */ /* 0x000fe400000012ff */
[----:B------:R-:W-:Y:S02]  /*c000*/  SHF.R.U64 R21, R21, 0x3, RZ ;  /* 0x0000000315157819 */ /* 0x000fe400000012ff */
[----:B------:R-:W-:-:S02]  /*c010*/  SHF.R.U64 R152, R152, 0x3, RZ ;  /* 0x0000000398987819 */ /* 0x000fc400000012ff */
[----:B------:R-:W-:Y:S02]  /*c020*/  SHF.R.U64 R19, R19, 0x3, RZ ;  /* 0x0000000313137819 */ /* 0x000fe400000012ff */
[----:B------:R-:W-:Y:S02]  /*c030*/  MOV R14, R14 ;  /* 0x0000000e000e7202 */ /* 0x000fe40000000f00 */
[----:B------:R-:W-:Y:S02]  /*c040*/  F2FP.BF16.F32.PACK_AB R4, R33, R32 ;  /* 0x000000202104723e */ /* 0x000fe400000010ff */
[----:B------:R-:W-:Y:S02]  /*c050*/  F2FP.BF16.F32.PACK_AB R5, R35, R34 ;  /* 0x000000222305723e */ /* 0x000fe400000010ff */
[----:B------:R-:W-:Y:S02]  /*c060*/  F2FP.BF16.F32.PACK_AB R6, R37, R36 ;  /* 0x000000242506723e */ /* 0x000fe400000010ff */
[----:B------:R-:W-:Y:S01]  /*c070*/  F2FP.BF16.F32.PACK_AB R7, R39, R38 ;  /* 0x000000262707723e */ /* 0x000fe200000010ff */
[--C-:B------:R-:W-:Y:S01]  /*c080*/  IMAD.X R9, RZ, RZ, R13.reuse, P3 ;  /* 0x000000ffff097224 */ /* 0x100fe200018e060d */
[----:B------:R-:W-:Y:S01]  /*c090*/  LOP3.LUT R8, R8, R11, RZ, 0x3c, !PT ;  /* 0x0000000b08087212 */ /* 0x000fe200078e3cff */
        /* <DEDUP_REMOVED lines=9> */
[----:B------:R0:W-:Y:S01]  /*c130*/  STSM.16.M88.4 [R14], R4 ;  /* 0x000000040e007844 */ /* 0x0001e20000000200 */
[----:B------:R-:W-:-:S02]  /*c140*/  MOV R154, R154 ;  /* 0x0000009a009a7202 */ /* 0x000fc40000000f00 */
[----:B------:R-:W-:Y:S02]  /*c150*/  F2FP.BF16.F32.PACK_AB R12, R41, R40 ;  /* 0x00000028290c723e */ /* 0x000fe400000010ff */
[----:B------:R-:W-:Y:S02]  /*c160*/  F2FP.BF16.F32.PACK_AB R13, R43, R42 ;  /* 0x0000002a2b0d723e */ /* 0x000fe400000010ff */
[----:B------:R-:W-:Y:S02]  /*c170*/  F2FP.BF16.F32.PACK_AB R15, R47, R46 ;  /* 0x0000002e2f0f723e */ /* 0x000fe400000010ff */
[----:B------:R-:W-:Y:S02]  /*c180*/  MOV R156, R156 ;  /* 0x0000009c009c7202 */ /* 0x000fe40000000f00 */
[----:B------:R-:W-:Y:S02]  /*c190*/  MOV R22, R8 ;  /* 0x0000000800167202 */ /* 0x000fe40000000f00 */
[----:B------:R-:W-:-:S02]  /*c1a0*/  MOV R3, R10 ;  /* 0x0000000a00037202 */ /* 0x000fc40000000f00 */
[----:B0-----:R-:W-:Y:S02]  /*c1b0*/  F2FP.BF16.F32.PACK_AB R14, R45, R44 ;  /* 0x0000002c2d0e723e */ /* 0x001fe400000010ff */
[----:B------:R-:W-:Y:S02]  /*c1c0*/  F2FP.BF16.F32.PACK_AB R4, R49, R48 ;  /* 0x000000303104723e */ /* 0x000fe400000010ff */
[----:B------:R-:W-:Y:S02]  /*c1d0*/  F2FP.BF16.F32.PACK_AB R5, R51, R50 ;  /* 0x000000323305723e */ /* 0x000fe400000010ff */
[----:B------:R-:W-:Y:S02]  /*c1e0*/  F2FP.BF16.F32.PACK_AB R6, R53, R52 ;  /* 0x000000343506723e */ /* 0x000fe400000010ff */
[----:B------:R-:W-:Y:S02]  /*c1f0*/  F2FP.BF16.F32.PACK_AB R7, R55, R54 ;  /* 0x000000363707723e */ /* 0x000fe400000010ff */
[----:B------:R-:W-:-:S02]  /*c200*/  MOV R158, R158 ;  /* 0x0000009e009e7202 */ /* 0x000fc40000000f00 */
[----:B------:R-:W-:Y:S02]  /*c210*/  F2FP.BF16.F32.PACK_AB R8, R57, R56 ;  /* 0x000000383908723e */ /* 0x000fe400000010ff */
[----:B------:R-:W-:Y:S02]  /*c220*/  F2FP.BF16.F32.PACK_AB R9, R59, R58 ;  /* 0x0000003a3b09723e */ /* 0x000fe400000010ff */
[----:B------:R-:W-:Y:S02]  /*c230*/  F2FP.BF16.F32.PACK_AB R10, R61, R60 ;  /* 0x0000003c3d0a723e */ /* 0x000fe400000010ff */
[----:B------:R-:W-:Y:S01]  /*c240*/  F2FP.BF16.F32.PACK_AB R11, R63, R62 ;  /* 0x0000003e3f0b723e */ /* 0x000fe200000010ff */
[----:B------:R0:W-:Y:S01]  /*c250*/  STSM.16.M88.4 [R154], R12 ;  /* 0x0000000c9a007844 */ /* 0x0001e20000000200 */
[----:B------:R-:W-:Y:S02]  /*c260*/  MOV R160, R160 ;  /* 0x000000a000a07202 */ /* 0x000fe40000000f00 */
[----:B------:R-:W-:Y:S01]  /*c270*/  MOV R20, R20 ;  /* 0x0000001400147202 */ /* 0x000fe20000000f00 */
[----:B------:R1:W-:Y:S01]  /*c280*/  STSM.16.M88.4 [R156], R4 ;  /* 0x000000049c007844 */ /* 0x0003e20000000200 */
[----:B------:R-:W-:-:S02]  /*c290*/  MOV R21, R152 ;  /* 0x0000009800157202 */ /* 0x000fc40000000f00 */
[----:B------:R-:W-:Y:S01]  /*c2a0*/  MOV R162, R162 ;  /* 0x000000a200a27202 */ /* 0x000fe20000000f00 */
[----:B------:R2:W-:Y:S01]  /*c2b0*/  STSM.16.M88.4 [R158], R8 ;  /* 0x000000089e007844 */ /* 0x0005e20000000200 */
[----:B------:R-:W-:Y:S02]  /*c2c0*/  F2FP.BF16.F32.PACK_AB R152, R73, R72 ;  /* 0x000000484998723e */ /* 0x000fe400000010ff */
[----:B------:R-:W-:Y:S02]  /*c2d0*/  F2FP.BF16.F32.PACK_AB R153, R75, R74 ;  /* 0x0000004a4b99723e */ /* 0x000fe400000010ff */
[----:B------:R-:W-:Y:S02]  /*c2e0*/  F2FP.BF16.F32.PACK_AB R155, R79, R78 ;  /* 0x0000004e4f9b723e */ /* 0x000fe400000010ff */
[----:B0-----:R-:W-:Y:S02]  /*c2f0*/  F2FP.BF16.F32.PACK_AB R12, R65, R64 ;  /* 0x00000040410c723e */ /* 0x001fe400000010ff */
[----:B------:R-:W-:-:S02]  /*c300*/  F2FP.BF16.F32.PACK_AB R13, R67, R66 ;  /* 0x00000042430d723e */ /* 0x000fc400000010ff */
[----:B------:R-:W-:Y:S02]  /*c310*/  F2FP.BF16.F32.PACK_AB R14, R69, R68 ;  /* 0x00000044450e723e */ /* 0x000fe400000010ff */
[----:B------:R-:W-:Y:S02]  /*c320*/  F2FP.BF16.F32.PACK_AB R15, R71, R70 ;  /* 0x00000046470f723e */ /* 0x000fe400000010ff */
[----:B------:R-:W-:Y:S02]  /*c330*/  F2FP.BF16.F32.PACK_AB R154, R77, R76 ;  /* 0x0000004c4d9a723e */ /* 0x000fe400000010ff */
[----:B------:R-:W-:Y:S02]  /*c340*/  MOV R164, R164 ;  /* 0x000000a400a47202 */ /* 0x000fe40000000f00 */
[----:B-1----:R-:W-:Y:S02]  /*c350*/  F2FP.BF16.F32.PACK_AB R156, R81, R80 ;  /* 0x00000050519c723e */ /* 0x002fe400000010ff */
[----:B------:R-:W-:-:S02]  /*c360*/  F2FP.BF16.F32.PACK_AB R157, R83, R82 ;  /* 0x00000052539d723e */ /* 0x000fc400000010ff */
[----:B--2---:R-:W-:Y:S02]  /*c370*/  F2FP.BF16.F32.PACK_AB R158, R85, R84 ;  /* 0x00000054559e723e */ /* 0x004fe400000010ff */
[----:B------:R-:W-:Y:S01]  /*c380*/  F2FP.BF16.F32.PACK_AB R159, R87, R86 ;  /* 0x00000056579f723e */ /* 0x000fe200000010ff */
[----:B------:R0:W-:Y:S01]  /*c390*/  STSM.16.M88.4 [R160], R12 ;  /* 0x0000000ca0007844 */ /* 0x0001e20000000200 */
[----:B------:R-:W-:Y:S02]  /*c3a0*/  MOV R166, R166 ;  /* 0x000000a600a67202 */ /* 0x000fe40000000f00 */
[----:B------:R-:W-:Y:S02]  /*c3b0*/  F2FP.BF16.F32.PACK_AB R4, R89, R88 ;  /* 0x000000585904723e */ /* 0x000fe400000010ff */
[----:B------:R-:W-:Y:S02]  /*c3c0*/  F2FP.BF16.F32.PACK_AB R5, R91, R90 ;  /* 0x0000005a5b05723e */ /* 0x000fe400000010ff */
[----:B------:R-:W-:-:S02]  /*c3d0*/  F2FP.BF16.F32.PACK_AB R6, R93, R92 ;  /* 0x0000005c5d06723e */ /* 0x000fc400000010ff */
[----:B------:R-:W-:Y:S02]  /*c3e0*/  F2FP.BF16.F32.PACK_AB R7, R95, R94 ;  /* 0x0000005e5f07723e */ /* 0x000fe400000010ff */
[----:B------:R-:W-:Y:S02]  /*c3f0*/  MOV R168, R168 ;  /* 0x000000a800a87202 */ /* 0x000fe40000000f00 */
[----:B------:R-:W-:Y:S02]  /*c400*/  F2FP.BF16.F32.PACK_AB R8, R97, R96 ;  /* 0x000000606108723e */ /* 0x000fe400000010ff */
[----:B------:R-:W-:Y:S02]  /*c410*/  F2FP.BF16.F32.PACK_AB R9, R99, R98 ;  /* 0x000000626309723e */ /* 0x000fe400000010ff */
[----:B------:R-:W-:Y:S02]  /*c420*/  F2FP.BF16.F32.PACK_AB R10, R101, R100 ;  /* 0x00000064650a723e */ /* 0x000fe400000010ff */
[----:B------:R-:W-:Y:S01]  /*c430*/  F2FP.BF16.F32.PACK_AB R11, R103, R102 ;  /* 0x00000066670b723e */ /* 0x000fe200000010ff */
[----:B------:R1:W-:Y:S01]  /*c440*/  STSM.16.M88.4 [R162], R152 ;  /* 0x00000098a2007844 */ /* 0x0003e20000000200 */
[----:B0-----:R-:W-:-:S02]  /*c450*/  F2FP.BF16.F32.PACK_AB R12, R105, R104 ;  /* 0x00000068690c723e */ /* 0x001fc400000010ff */
[----:B------:R-:W-:Y:S02]  /*c460*/  F2FP.BF16.F32.PACK_AB R13, R107, R106 ;  /* 0x0000006a6b0d723e */ /* 0x000fe400000010ff */
[----:B------:R-:W-:Y:S02]  /*c470*/  F2FP.BF16.F32.PACK_AB R14, R109, R108 ;  /* 0x0000006c6d0e723e */ /* 0x000fe400000010ff */
[----:B------:R-:W-:Y:S01]  /*c480*/  F2FP.BF16.F32.PACK_AB R15, R111, R110 ;  /* 0x0000006e6f0f723e */ /* 0x000fe200000010ff */
[----:B------:R0:W-:Y:S01]  /*c490*/  STSM.16.M88.4 [R164], R156 ;  /* 0x0000009ca4007844 */ /* 0x0001e20000000200 */
[----:B------:R-:W-:-:S03]  /*c4a0*/  MOV R161, R18 ;  /* 0x0000001200a17202 */ /* 0x000fc60000000f00 */
[----:B------:R2:W-:Y:S01]  /*c4b0*/  STSM.16.M88.4 [R166], R4 ;  /* 0x00000004a6007844 */ /* 0x0005e20000000200 */
[----:B-1----:R-:W-:Y:S02]  /*c4c0*/  F2FP.BF16.F32.PACK_AB R152, R113, R112 ;  /* 0x000000707198723e */ /* 0x002fe400000010ff */
[----:B------:R-:W-:Y:S02]  /*c4d0*/  F2FP.BF16.F32.PACK_AB R153, R115, R114 ;  /* 0x000000727399723e */ /* 0x000fe400000010ff */
[----:B------:R-:W-:Y:S02]  /*c4e0*/  F2FP.BF16.F32.PACK_AB R154, R117, R116 ;  /* 0x00000074759a723e */ /* 0x000fe400000010ff */
[----:B------:R-:W-:Y:S01]  /*c4f0*/  F2FP.BF16.F32.PACK_AB R155, R119, R118 ;  /* 0x00000076779b723e */ /* 0x000fe200000010ff */
[----:B------:R1:W-:Y:S01]  /*c500*/  STSM.16.M88.4 [R168], R8 ;  /* 0x00000008a8007844 */ /* 0x0003e20000000200 */
[----:B0-----:R-:W-:Y:S02]  /*c510*/  F2FP.BF16.F32.PACK_AB R156, R121, R120 ;  /* 0x00000078799c723e */ /* 0x001fe400000010ff */
[----:B------:R-:W-:-:S02]  /*c520*/  F2FP.BF16.F32.PACK_AB R157, R123, R122 ;  /* 0x0000007a7b9d723e */ /* 0x000fc400000010ff */
[----:B------:R-:W-:Y:S02]  /*c530*/  F2FP.BF16.F32.PACK_AB R158, R125, R124 ;  /* 0x0000007c7d9e723e */ /* 0x000fe400000010ff */
[----:B------:R-:W-:Y:S01]  /*c540*/  F2FP.BF16.F32.PACK_AB R159, R127, R126 ;  /* 0x0000007e7f9f723e */ /* 0x000fe200000010ff */
[----:B------:R0:W-:Y:S01]  /*c550*/  STSM.16.M88.4 [R17], R12 ;  /* 0x0000000c11007844 */ /* 0x0001e20000000200 */
[----:B--2---:R-:W-:Y:S02]  /*c560*/  F2FP.BF16.F32.PACK_AB R4, R129, R128 ;  /* 0x000000808104723e */ /* 0x004fe400000010ff */
[----:B------:R-:W-:Y:S02]  /*c570*/  F2FP.BF16.F32.PACK_AB R5, R131, R130 ;  /* 0x000000828305723e */ /* 0x000fe400000010ff */
[----:B------:R-:W-:Y:S02]  /*c580*/  F2FP.BF16.F32.PACK_AB R6, R133, R132 ;  /* 0x000000848506723e */ /* 0x000fe400000010ff */
[----:B------:R-:W-:-:S02]  /*c590*/  F2FP.BF16.F32.PACK_AB R7, R135, R134 ;  /* 0x000000868707723e */ /* 0x000fc400000010ff */
[----:B-1----:R-:W-:Y:S02]  /*c5a0*/  F2FP.BF16.F32.PACK_AB R8, R137, R136 ;  /* 0x000000888908723e */ /* 0x002fe400000010ff */
[----:B------:R-:W-:Y:S02]  /*c5b0*/  F2FP.BF16.F32.PACK_AB R9, R139, R138 ;  /* 0x0000008a8b09723e */ /* 0x000fe400000010ff */
[----:B------:R-:W-:Y:S02]  /*c5c0*/  F2FP.BF16.F32.PACK_AB R10, R141, R140 ;  /* 0x0000008c8d0a723e */ /* 0x000fe400000010ff */
[----:B------:R-:W-:Y:S01]  /*c5d0*/  F2FP.BF16.F32.PACK_AB R11, R143, R142 ;  /* 0x0000008e8f0b723e */ /* 0x000fe200000010ff */
[----:B------:R-:W-:Y:S01]  /*c5e0*/  STSM.16.M88.4 [R22], R152 ;  /* 0x0000009816007844 */ /* 0x000fe20000000200 */
[----:B0-----:R-:W-:Y:S02]  /*c5f0*/  F2FP.BF16.F32.PACK_AB R12, R145, R144 ;  /* 0x00000090910c723e */ /* 0x001fe400000010ff */
[----:B------:R-:W-:-:S02]  /*c600*/  F2FP.BF16.F32.PACK_AB R13, R147, R146 ;  /* 0x00000092930d723e */ /* 0x000fc400000010ff */
[----:B------:R-:W-:Y:S02]  /*c610*/  F2FP.BF16.F32.PACK_AB R14, R149, R148 ;  /* 0x00000094950e723e */ /* 0x000fe400000010ff */
[----:B------:R-:W-:Y:S01]  /*c620*/  F2FP.BF16.F32.PACK_AB R15, R151, R150 ;  /* 0x00000096970f723e */ /* 0x000fe200000010ff */
[----:B------:R-:W-:Y:S04]  /*c630*/  STSM.16.M88.4 [R3], R156 ;  /* 0x0000009c03007844 */ /* 0x000fe80000000200 */
[----:B------:R0:W-:Y:S04]  /*c640*/  STSM.16.M88.4 [R20], R4 ;  /* 0x0000000414007844 */ /* 0x0001e80000000200 */
[----:B------:R1:W-:Y:S04]  /*c650*/  STSM.16.M88.4 [R21], R8 ;  /* 0x0000000815007844 */ /* 0x0003e80000000200 */
[----:B------:R2:W-:Y:S01]  /*c660*/  STSM.16.M88.4 [R161], R12 ;  /* 0x0000000ca1007844 */ /* 0x0005e20000000200 */
[----:B------:R-:W-:Y:S01]  /*c670*/  USHF.L.U32 UR4, UR19, 0x2, URZ ;  /* 0x0000000213047899 */ /* 0x000fe2000800063f */
[----:B------:R-:W-:Y:S01]  /*c680*/  BAR.SYNC.DEFER_BLOCKING 0x1, 0x100 ;  /* 0x0044000000007b1d */ /* 0x000fe20000010000 */
[----:B------:R-:W-:Y:S01]  /*c690*/  ISETP.NE.U32.AND P0, PT, RZ, UR14, PT ;  /* 0x0000000eff007c0c */ /* 0x000fe2000bf05070 */
[----:B------:R-:W-:-:S02]  /*c6a0*/  USHF.L.U64.HI UR16, UR19, 0x2, UR17 ;  /* 0x0000000213107899 */ /* 0x000fc40008010211 */
[----:B------:R-:W-:Y:S01]  /*c6b0*/  UIADD3 UR9, UP0, UR4, UR14, URZ ;  /* 0x0000000e04097290 */ /* 0x000fe2000ff1e03f */
[----:B------:R-:W-:-:S03]  /*c6c0*/  ISETP.NE.AND.EX P0, PT, RZ, UR15, PT, P0 ;  /* 0x0000000fff007c0c */ /* 0x000fc6000bf05300 */
[----:B------:R-:W-:Y:S02]  /*c6d0*/  UIADD3.X UR12, UR16, UR15, URZ, UP0, !UPT ;  /* 0x0000000f100c7290 */ /* 0x000fe400087fe43f */
[----:B------:R-:W-:-:S04]  /*c6e0*/  IMAD.U32 R18, RZ, RZ, UR9 ;  /* 0x00000009ff127e24 */ /* 0x000fc8000f8e00ff */
[----:B------:R-:W-:Y:S01]  /*c6f0*/  IMAD.U32 R19, RZ, RZ, UR12 ;  /* 0x0000000cff137e24 */ /* 0x000fe2000f8e00ff */
[----:B------:R-:W-:-:S04]  /*c700*/  ULDC.64 UR12, c[0x0][0xc08] ;  /* 0x00030200000c7ab9 */ /* 0x000fc80000000a00 */
[----:B------:R-:W3:Y:S01]  /*c710*/  @P0 LDG.E R17, desc[UR36][R18.64] ;  /* 0x0000002412110981 */ /* 0x000ee2000c1e1900 */
[----:B------:R-:W-:-:S04]  /*c720*/  UISETP.NE.U32.AND UP0, UPT, UR12, URZ, UPT ;  /* 0x0000003f0c00728c */ /* 0x000fc8000bf05070 */
[----:B------:R-:W-:-:S06]  /*c730*/  UISETP.NE.AND.EX UP0, UPT, UR13, URZ, UPT, UP0 ;  /* 0x0000003f0d00728c */ /* 0x000fcc000bf05300 */
[----:B------:R-:W-:-:S05]  /*c740*/  PLOP3.LUT P4, PT, PT, PT, UP0, 0x80, 0x0 ;  /* 0x000000000000781c */ /* 0x000fca0003f8f008 */
[----:B------:R-:W-:-:S03]  /*c750*/  @UP0 UIADD3 UR12, UP1, UR4, UR12, URZ ;  /* 0x0000000c040c0290 */ /* 0x000fc6000ff3e03f */
[----:B------:R-:W-:Y:S01]  /*c760*/  ULDC UR4, c[0x0][0xad4] ;  /* 0x0002b50000047ab9 */ /* 0x000fe20000000800 */
[----:B------:R-:W-:Y:S02]  /*c770*/  @UP0 UIADD3.X UR13, UR16, UR13, URZ, UP1, !UPT ;  /* 0x0000000d100d0290 */ /* 0x000fe40008ffe43f */
[----:B0-----:R-:W-:-:S04]  /*c780*/  IMAD.U32 R4, RZ, RZ, UR12 ;  /* 0x0000000cff047e24 */ /* 0x001fc8000f8e00ff */
[----:B------:R-:W-:-:S05]  /*c790*/  MOV R5, UR13 ;  /* 0x0000000d00057c02 */ /* 0x000fca0008000f00 */
[----:B------:R0:W4:Y:S01]  /*c7a0*/  @P4 LDG.E R3, desc[UR36][R4.64] ;  /* 0x0000002404034981 */ /* 0x000122000c1e1900 */
[----:B------:R-:W-:Y:S02]  /*c7b0*/  UISETP.NE.AND UP0, UPT, UR22, URZ, UPT ;  /* 0x0000003f1600728c */ /* 0x000fe4000bf05270 */
[----:B------:R-:W-:Y:S02]  /*c7c0*/  UISETP.NE.AND UP1, UPT, UR20, 0x1, UPT ;  /* 0x000000011400788c */ /* 0x000fe4000bf25270 */
[----:B------:R-:W-:Y:S01]  /*c7d0*/  USEL UR4, UR22, UR4, UP0 ;  /* 0x0000000416047287 */ /* 0x000fe20008000000 */
[----:B------:R-:W-:-:S03]  /*c7e0*/  UMOV UR23, 0x9b8 ;  /* 0x000009b800177882 */ /* 0x000fc60000000000 */
[----:B------:R-:W-:Y:S01]  /*c7f0*/  UISETP.GT.AND UP2, UPT, UR4, 0x1, UPT ;  /* 0x000000010400788c */ /* 0x000fe2000bf44270 */
[----:B------:R-:W-:Y:S01]  /*c800*/  PLOP3.LUT P1, PT, PT, PT, UP1, 0x80, 0x0 ;  /* 0x000000000000781c */ /* 0x000fe20003f2f018 */
[----:B------:R-:W-:Y:S02]  /*c810*/  UISETP.NE.U32.AND UP0, UPT, UR14, URZ, UPT ;  /* 0x0000003f0e00728c */ /* 0x000fe4000bf05070 */
[----:B------:R-:W-:Y:S01]  /*c820*/  USEL UR23, UR23, 0x978, UP2 ;  /* 0x0000097817177887 */ /* 0x000fe20009000000 */
[----:B-1----:R-:W-:Y:S01]  /*c830*/  IMAD.U32 R8, RZ, RZ, UR18 ;  /* 0x00000012ff087e24 */ /* 0x002fe2000f8e00ff */
[----:B------:R-:W-:Y:S01]  /*c840*/  UISETP.NE.AND.EX UP0, UPT, UR15, URZ, UPT, UP0 ;  /* 0x0000003f0f00728c */ /* 0x000fe2000bf05300 */
[----:B------:R-:W-:Y:S02]  /*c850*/  UMOV UR4, URZ ;  /* 0x0000003f00047c82 */ /* 0x000fe40008000000 */
[----:B------:R-:W-:Y:S01]  /*c860*/  IMAD R8, R8, 0x80, R171 ;  /* 0x0000008008087824 */ /* 0x000fe200078e02ab */
[----:B------:R-:W-:Y:S01]  /*c870*/  USEL UR9, UR19, URZ, !UP0 ;  /* 0x0000003f13097287 */ /* 0x000fe2000c000000 */
[----:B------:R-:W-:Y:S01]  /*c880*/  @UP1 ULDC UR25, c[0x0][0xbec] ;  /* 0x0002fb0000191ab9 */ /* 0x000fe20000000800 */
[----:B------:R-:W-:-:S02]  /*c890*/  USEL UR22, UR17, URZ, !UP0 ;  /* 0x0000003f11167287 */ /* 0x000fc4000c000000 */
[----:B0-----:R-:W-:Y:S01]  /*c8a0*/  @P1 IMAD.HI.U32 R4, R8, UR25, RZ ;  /* 0x0000001908041c27 */ /* 0x001fe2000f8e00ff */
[----:B------:R-:W-:Y:S01]  /*c8b0*/  USEL UR21, UR21, URZ, UP2 ;  /* 0x0000003f15157287 */ /* 0x000fe20009000000 */
[----:B------:R-:W-:Y:S01]  /*c8c0*/  ULDC.64 UR16, c[0x0][UR23+0x220] ;  /* 0x0000880017107abb */ /* 0x000fe20008000a00 */
[----:B------:R-:W-:Y:S01]  /*c8d0*/  ULDC.64 UR14, c[0x0][UR23+0x218] ;  /* 0x00008600170e7abb */ /* 0x000fe20008000a00 */
[----:B------:R-:W-:Y:S01]  /*c8e0*/  ULDC.64 UR18, c[0x0][UR23+0x228] ;  /* 0x00008a0017127abb */ /* 0x000fe20008000a00 */
[----:B------:R-:W-:Y:S02]  /*c8f0*/  UIMAD UR17, UR17, UR9, URZ ;  /* 0x00000009111172a4 */ /* 0x000fe4000f8e023f */
[----:B------:R-:W-:Y:S01]  /*c900*/  UIMAD.WIDE.U32 UR12, UR14, UR24, URZ ;  /* 0x000000180e0c72a5 */ /* 0x000fe2000f8e003f */
[----:B------:R-:W-:Y:S01]  /*c910*/  IMAD.MOV.U32 R5, RZ, RZ, R8 ;  /* 0x000000ffff057224 */ /* 0x000fe200078e0008 */
[----:B------:R-:W-:Y:S01]  /*c920*/  @UP1 ULDC UR28, c[0x0][0xbf0] ;  /* 0x0002fc00001c1ab9 */ /* 0x000fe20000000800 */
[----:B------:R-:W-:-:S02]  /*c930*/  UIMAD UR24, UR15, UR24, URZ ;  /* 0x000000180f1872a4 */ /* 0x000fc4000f8e023f */
[----:B------:R-:W-:Y:S01]  /*c940*/  UIMAD.WIDE.U32 UR26, UR18, UR21, URZ ;  /* 0x00000015121a72a5 */ /* 0x000fe2000f8e003f */
[----:B------:R-:W-:Y:S01]  /*c950*/  @P1 SHF.R.U32.HI R5, RZ, UR28, R4 ;  /* 0x0000001cff051c19 */ /* 0x000fe20008011604 */
[----:B------:R-:W-:Y:S02]  /*c960*/  UIMAD.WIDE.U32 UR14, UR16, UR9, URZ ;  /* 0x00000009100e72a5 */ /* 0x000fe4000f8e003f */
[----:B------:R-:W-:Y:S02]  /*c970*/  UIMAD UR18, UR19, UR21, URZ ;  /* 0x00000015131272a4 */ /* 0x000fe4000f8e023f */
[----:B------:R-:W-:Y:S01]  /*c980*/  UIMAD UR17, UR16, UR22, UR17 ;  /* 0x00000016101172a4 */ /* 0x000fe2000f8e0211 */
[----:B------:R-:W-:Y:S01]  /*c990*/  IMAD.U32 R4, RZ, RZ, UR26 ;  /* 0x0000001aff047e24 */ /* 0x000fe2000f8e00ff */
[----:B------:R-:W-:Y:S01]  /*c9a0*/  UIADD3 UR18, UR27, UR18, URZ ;  /* 0x000000121b127290 */ /* 0x000fe2000fffe03f */
[----:B------:R-:W-:Y:S01]  /*c9b0*/  IMAD.MOV R7, RZ, RZ, -R5 ;  /* 0x000000ffff077224 */ /* 0x000fe200078e0a05 */
[----:B------:R-:W-:-:S02]  /*c9c0*/  UIADD3 UR24, UR13, UR24, URZ ;  /* 0x000000180d187290 */ /* 0x000fc4000fffe03f */
[----:B------:R-:W-:Y:S01]  /*c9d0*/  UIADD3 UR17, UR15, UR17, URZ ;  /* 0x000000110f117290 */ /* 0x000fe2000fffe03f */
[----:B------:R-:W-:Y:S02]  /*c9e0*/  IMAD R7, R7, UR20, R8 ;  /* 0x0000001407077c24 */ /* 0x000fe4000f8e0208 */
[----:B------:R-:W-:-:S03]  /*c9f0*/  IMAD.U32 R10, RZ, RZ, UR18 ;  /* 0x00000012ff0a7e24 */ /* 0x000fc6000f8e00ff */
[----:B------:R-:W-:Y:S02]  /*ca00*/  SHF.R.S32.HI R6, RZ, 0x1f, R7 ;  /* 0x0000001fff067819 */ /* 0x000fe40000011407 */
[----:B---3--:R-:W-:-:S13]  /*ca10*/  @P0 R2UR UR4, R17 ;  /* 0x00000000110402ca */ /* 0x008fda00000e0000 */
[----:B------:R-:W-:Y:S02]  /*ca20*/  UIADD3 UR12, UP0, UP3, UR14, UR12, UR4 ;  /* 0x0000000c0e0c7290 */ /* 0x000fe4000fb1e004 */
[----:B------:R-:W-:-:S04]  /*ca30*/  USHF.R.S32.HI UR16, URZ, 0x1f, UR4 ;  /* 0x0000001f3f107899 */ /* 0x000fc80008011404 */
[----:B------:R-:W-:Y:S01]  /*ca40*/  UIADD3.X UR14, UR17, UR24, UR16, UP0, UP3 ;  /* 0x00000018110e7290 */ /* 0x000fe200087e6410 */
[----:B------:R-:W-:Y:S02]  /*ca50*/  IADD3 R4, P2, P3, R5, UR12, R4 ;  /* 0x0000000c05047c10 */ /* 0x000fe4000fb5e004 */
[----:B------:R-:W-:Y:S01]  /*ca60*/  SHF.R.S32.HI R5, RZ, 0x1f, R5 ;  /* 0x0000001fff057819 */ /* 0x000fe20000011405 */
[----:B------:R-:W-:Y:S02]  /*ca70*/  ULDC.64 UR12, c[0x0][UR23+0x210] ;  /* 0x00008400170c7abb */ /* 0x000fe40008000a00 */
[----:B------:R-:W-:Y:S01]  /*ca80*/  IMAD R9, R7, UR13, RZ ;  /* 0x0000000d07097c24 */ /* 0x000fe2000f8e02ff */
[----:B------:R-:W-:Y:S01]  /*ca90*/  IADD3.X R5, R5, UR14, R10, P2, P3 ;  /* 0x0000000e05057c10 */ /* 0x000fe200097e640a */
[----:B------:R-:W-:Y:S01]  /*caa0*/  ULDC.64 UR14, c[0x0][0xba8] ;  /* 0x0002ea00000e7ab9 */ /* 0x000fe20000000a00 */
[----:B------:R-:W-:Y:S01]  /*cab0*/  @!UP2 ULDC UR14, c[0x0][0xb50] ;  /* 0x0002d400000eaab9 */ /* 0x000fe20000000800 */
[----:B------:R-:W-:Y:S01]  /*cac0*/  IMAD R9, R6, UR12, R9 ;  /* 0x0000000c06097c24 */ /* 0x000fe2000f8e0209 */
[----:B------:R-:W-:Y:S01]  /*cad0*/  @!UP2 ULDC UR15, c[0x0][0xb54] ;  /* 0x0002d500000faab9 */ /* 0x000fe20000000800 */
[----:B------:R-:W-:-:S04]  /*cae0*/  IMAD.WIDE.U32 R4, R7, UR12, R4 ;  /* 0x0000000c07047c25 */ /* 0x000fc8000f8e0004 */
[----:B------:R-:W-:Y:S01]  /*caf0*/  IMAD.IADD R5, R5, 0x1, R9 ;  /* 0x0000000105057824 */ /* 0x000fe200078e0209 */
[C---:B------:R-:W-:Y:S01]  /*cb00*/  LEA R9, P2, R4.reuse, UR14, 0x2 ;  /* 0x0000000e04097c11 */ /* 0x040fe2000f8410ff */
[----:B------:R-:W-:Y:S01]  /*cb10*/  ULDC UR12, c[0x0][0xa88] ;  /* 0x0002a200000c7ab9 */ /* 0x000fe20000000800 */
[----:B----4-:R-:W-:Y:S02]  /*cb20*/  @P4 R2UR UR12, R3 ;  /* 0x00000000030c42ca */ /* 0x010fe400000e0000 */
[----:B------:R-:W-:Y:S01]  /*cb30*/  LEA.HI.X R10, R4, UR15, R5, 0x2, P2 ;  /* 0x0000000f040a7c11 */ /* 0x000fe200090f1405 */
[----:B--2---:R-:W-:-:S12]  /*cb40*/  @P4 BRA `(.L_x_207) ;  /* 0x0000000000184947 */ /* 0x004fd80003800000 */
[----:B------:R-:W-:Y:S05]  /*cb50*/  @!P0 BRA `(.L_x_207) ;  /* 0x0000000000148947 */ /* 0x000fea0003800000 */
[----:B------:R-:W2:Y:S04]  /*cb60*/  LDG.E R4, desc[UR36][R18.64] ;  /* 0x0000002412047981 */ /* 0x000ea8000c1e1900 */
[----:B------:R-:W3:Y:S01]  /*cb70*/  LDG.E R3, desc[UR36][R18.64+0x4] ;  /* 0x0000042412037981 */ /* 0x000ee2000c1e1900 */
[----:B--2---:R-:W-:Y:S02]  /*cb80*/  R2UR UR13, R4 ;  /* 0x00000000040d72ca */ /* 0x004fe400000e0000 */
[----:B---3--:R-:W-:-:S13]  /*cb90*/  R2UR UR12, R3 ;  /* 0x00000000030c72ca */ /* 0x008fda00000e0000 */
[----:B------:R-:W-:-:S12]  /*cba0*/  UIADD3 UR12, -UR13, UR12, URZ ;  /* 0x0000000c0d0c7290 */ /* 0x000fd8000fffe13f */
.L_x_207:
[----:B------:R-:W2:Y:S04]  /*cbb0*/  LDL R12, [R1+0x40] ;  /* 0x00004000010c7983 */ /* 0x000ea80000100800 */
[----:B------:R-:W3:Y:S01]  /*cbc0*/  LDL R3, [R1+0x3c] ;  /* 0x00003c0001037983 */ /* 0x000ee20000100800 */
[----:B------:R-:W-:Y:S01]  /*cbd0*/  R2UR UR13, R170 ;  /* 0x00000000aa0d72ca */ /* 0x000fe200000e0000 */
[----:B------:R-:W-:Y:S01]  /*cbe0*/  UIMAD UR17, UR12, UR20, URZ ;  /* 0x000000140c1172a4 */ /* 0x000fe2000f8e023f */
[----:B------:R-:W-:Y:S01]  /*cbf0*/  PLOP3.LUT P3, PT, PT, PT, UP2, 0x80, 0x0 ;  /* 0x000000000000781c */ /* 0x000fe20003f6f028 */
[----:B------:R-:W-:Y:S04]  /*cc00*/  SHFL.IDX PT, R4, R9, RZ, 0x1c1f ;  /* 0x001c1fff09047589 */ /* 0x000fe800000e0000 */
[----:B------:R-:W0:Y:S04]  /*cc10*/  SHFL.IDX PT, R5, R10, RZ, 0x1c1f ;  /* 0x001c1fff0a057589 */ /* 0x000e2800000e0000 */
[----:B------:R-:W-:Y:S02]  /*cc20*/  SHFL.IDX PT, R6, R9, 0x1, 0x1c1f ;  /* 0x003c1f0009067f89 */ /* 0x000fe400000e0000 */
[----:B------:R-:W-:-:S02]  /*cc30*/  IMAD.U32 R11, RZ, RZ, UR13 ;  /* 0x0000000dff0b7e24 */ /* 0x000fc4000f8e00ff */
[----:B------:R-:W1:Y:S02]  /*cc40*/  SHFL.IDX PT, R7, R10, 0x1, 0x1c1f ;  /* 0x003c1f000a077f89 */ /* 0x000e6400000e0000 */
[----:B--2---:R-:W-:Y:S01]  /*cc50*/  IMAD R11, R11, 0x80, R12 ;  /* 0x000000800b0b7824 */ /* 0x004fe200078e020c */
[----:B---3--:R-:W-:-:S03]  /*cc60*/  LOP3.LUT P0, RZ, R3, 0x3, RZ, 0xc0, !PT ;  /* 0x0000000303ff7812 */ /* 0x008fc6000780c0ff */
[C---:B------:R-:W-:Y:S01]  /*cc70*/  VIADD R3, R11.reuse, 0x8 ;  /* 0x000000080b037836 */ /* 0x040fe20000000000 */
[----:B------:R-:W-:-:S04]  /*cc80*/  ISETP.GE.OR P2, PT, R11, UR17, P0 ;  /* 0x000000110b007c0c */ /* 0x000fc80008746670 */
[----:B------:R-:W-:-:S09]  /*cc90*/  ISETP.GE.OR P0, PT, R3, UR17, P0 ;  /* 0x0000001103007c0c */ /* 0x000fd20008706670 */
[----:B0-----:R0:W-:Y:S01]  /*cca0*/  @!P2 ST.E desc[UR36][R4.64], R2 ;  /* 0x000000020400a985 */ /* 0x0011e2000c101924 */
[----:B------:R-:W-:-:S03]  /*ccb0*/  ISETP.GE.AND P2, PT, R11, UR17, PT ;  /* 0x000000110b007c0c */ /* 0x000fc6000bf46270 */
[----:B-1----:R0:W-:Y:S01]  /*ccc0*/  @!P0 ST.E desc[UR36][R6.64], R0 ;  /* 0x0000000006008985 */ /* 0x0021e2000c101924 */
[----:B------:R-:W-:Y:S01]  /*ccd0*/  ISETP.GE.AND P0, PT, R3, UR17, PT ;  /* 0x0000001103007c0c */ /* 0x000fe2000bf06270 */
[----:B------:R-:W-:-:S12]  /*cce0*/  @P3 BRA `(.L_x_208) ;  /* 0x0000001000183947 */ /* 0x000fd80003800000 */
[----:B0-----:R-:W0:Y:S01]  /*ccf0*/  S2R R0, SR_TID.X ;  /* 0x0000000000007919 */ /* 0x001e220000002100 */
[----:B------:R-:W-:Y:S01]  /*cd00*/  ULDC.64 UR14, c[0x0][0xaa0] ;  /* 0x0002a800000e7ab9 */ /* 0x000fe20000000a00 */
[----:B------:R-:W-:Y:S02]  /*cd10*/  R2UR UR19, R216 ;  /* 0x00000000d81372ca */ /* 0x000fe400000e0000 */
[----:B------:R-:W-:Y:S01]  /*cd20*/  R2UR UR18, R170 ;  /* 0x00000000aa1272ca */ /* 0x000fe200000e0000 */
[----:B0-----:R-:W-:-:S05]  /*cd30*/  VIADD R0, R0, 0xffffff80 ;  /* 0xffffff8000007836 */ /* 0x001fca0000000000 */
[----:B------:R-:W-:-:S04]  /*cd40*/  SHF.R.S32.HI R3, RZ, 0x1f, R0 ;  /* 0x0000001fff037819 */ /* 0x000fc80000011400 */
[----:B------:R-:W-:-:S04]  /*cd50*/  LEA.HI R3, R3, R0, RZ, 0x3 ;  /* 0x0000000003037211 */ /* 0x000fc800078f18ff */
[----:B------:R-:W-:Y:S02]  /*cd60*/  LOP3.LUT R5, R3, 0xfffffff8, RZ, 0xc0, !PT ;  /* 0xfffffff803057812 */ /* 0x000fe400078ec0ff */
[----:B------:R-:W-:Y:S01]  /*cd70*/  SHF.R.S32.HI R17, RZ, 0x3, R3 ;  /* 0x00000003ff117819 */ /* 0x000fe20000011403 */
[----:B------:R-:W-:Y:S02]  /*cd80*/  IMAD.MOV.U32 R3, RZ, RZ, 0x2 ;  /* 0x00000002ff037424 */ /* 0x000fe400078e00ff */
[----:B------:R-:W-:-:S04]  /*cd90*/  IMAD.IADD R18, R0, 0x1, -R5 ;  /* 0x0000000100127824 */ /* 0x000fc800078e0a05 */
[----:B------:R-:W-:-:S04]  /*cda0*/  IMAD.SHL.U32 R0, R18, 0x8, RZ ;  /* 0x0000000812007824 */ /* 0x000fc800078e00ff */
[----:B------:R-:W-:-:S04]  /*cdb0*/  IMAD R2, R17, 0x40, R0 ;  /* 0x0000004011027824 */ /* 0x000fc800078e0200 */
[----:B------:R-:W-:-:S03]  /*cdc0*/  IMAD.WIDE R2, R2, R3, UR10 ;  /* 0x0000000a02027e25 */ /* 0x000fc6000f8e0203 */
[C---:B------:R-:W-:Y:S02]  /*cdd0*/  IADD3 R25, P2, R2.reuse, 0x3000, RZ ;  /* 0x0000300002197810 */ /* 0x040fe40007f5e0ff */
[C---:B------:R-:W-:Y:S02]  /*cde0*/  IADD3 R9, P4, R2.reuse, 0x1000, RZ ;  /* 0x0000100002097810 */ /* 0x040fe40007f9e0ff */
[----:B------:R-:W-:Y:S02]  /*cdf0*/  IADD3 R13, P3, R2, 0x2000, RZ ;  /* 0x00002000020d7810 */ /* 0x000fe40007f7e0ff */
[----:B------:R-:W-:Y:S02]  /*ce00*/  LOP3.LUT R24, R25, 0x380, RZ, 0xc0, !PT ;  /* 0x0000038019187812 */ /* 0x000fe400078ec0ff */
[----:B------:R-:W-:Y:S02]  /*ce10*/  LOP3.LUT R8, R9, 0x380, RZ, 0xc0, !PT ;  /* 0x0000038009087812 */ /* 0x000fe400078ec0ff */
[----:B------:R-:W-:-:S02]  /*ce20*/  LOP3.LUT R12, R13, 0x380, RZ, 0xc0, !PT ;  /* 0x000003800d0c7812 */ /* 0x000fc400078ec0ff */
[----:B------:R-:W-:Y:S02]  /*ce30*/  SHF.R.U64 R24, R24, 0x3, RZ ;  /* 0x0000000318187819 */ /* 0x000fe400000012ff */
[----:B------:R-:W-:Y:S02]  /*ce40*/  SHF.R.U64 R8, R8, 0x3, RZ ;  /* 0x0000000308087819 */ /* 0x000fe400000012ff */
[----:B------:R-:W-:Y:S02]  /*ce50*/  SHF.R.U64 R12, R12, 0x3, RZ ;  /* 0x000000030c0c7819 */ /* 0x000fe400000012ff */
[----:B------:R-:W-:Y:S01]  /*ce60*/  LOP3.LUT R24, R24, R25, RZ, 0x3c, !PT ;  /* 0x0000001918187212 */ /* 0x000fe200078e3cff */
[--C-:B------:R-:W-:Y:S01]  /*ce70*/  IMAD.X R25, RZ, RZ, R3.reuse, P2 ;  /* 0x000000ffff197224 */ /* 0x100fe200010e0603 */
[----:B------:R-:W-:Y:S01]  /*ce80*/  LOP3.LUT R8, R8, R9, RZ, 0x3c, !PT ;  /* 0x0000000908087212 */ /* 0x000fe200078e3cff */
[----:B------:R-:W-:Y:S01]  /*ce90*/  IMAD.X R9, RZ, RZ, R3, P4 ;  /* 0x000000ffff097224 */ /* 0x000fe200020e0603 */
[----:B------:R-:W-:-:S02]  /*cea0*/  LOP3.LUT R12, R12, R13, RZ, 0x3c, !PT ;  /* 0x0000000d0c0c7212 */ /* 0x000fc400078e3cff */
[----:B------:R-:W-:Y:S01]  /*ceb0*/  IADD3.X R13, RZ, R3, RZ, P3, !PT ;  /* 0x00000003ff0d7210 */ /* 0x000fe20001ffe4ff */
[----:B------:R-:W-:Y:S01]  /*cec0*/  UIMAD UR12, UR16, UR14, URZ ;  /* 0x0000000e100c72a4 */ /* 0x000fe2000f8e023f */
[C---:B------:R-:W-:Y:S01]  /*ced0*/  IADD3 R49, P2, R2.reuse, 0x9000, RZ ;  /* 0x0000900002317810 */ /* 0x040fe20007f5e0ff */
[----:B------:R-:W-:Y:S01]  /*cee0*/  UIMAD.WIDE.U32 UR10, UR4, UR14, URZ ;  /* 0x0000000e040a72a5 */ /* 0x000fe2000f8e003f */
[C---:B------:R-:W-:Y:S01]  /*cef0*/  IADD3 R29, P0, R2.reuse, 0x4000, RZ ;  /* 0x00004000021d7810 */ /* 0x040fe20007f1e0ff */
[----:B------:R-:W-:Y:S01]  /*cf00*/  IMAD.U32 R78, RZ, RZ, UR18 ;  /* 0x00000012ff4e7e24 */ /* 0x000fe2000f8e00ff */
[C---:B------:R-:W-:Y:S01]  /*cf10*/  IADD3 R33, P6, R2.reuse, 0x5000, RZ ;  /* 0x0000500002217810 */ /* 0x040fe20007fde0ff */
[----:B------:R-:W5:Y:S01]  /*cf20*/  LD.E.128 R8, desc[UR36][R8.64] ;  /* 0x0000002408087980 */ /* 0x000f62000c101d00 */
[C---:B------:R-:W-:Y:S02]  /*cf30*/  IADD3 R37, P5, R2.reuse, 0x6000, RZ ;  /* 0x0000600002257810 */ /* 0x040fe40007fbe0ff */
[C---:B------:R-:W-:Y:S01]  /*cf40*/  IADD3 R41, P4, R2.reuse, 0x7000, RZ ;  /* 0x0000700002297810 */ /* 0x040fe20007f9e0ff */
[----:B------:R-:W5:Y:S01]  /*cf50*/  LD.E.128 R24, desc[UR36][R24.64] ;  /* 0x0000002418187980 */ /* 0x000f62000c101d00 */
[----:B------:R-:W-:-:S02]  /*cf60*/  IADD3 R45, P3, R2, 0x8000, RZ ;  /* 0x00008000022d7810 */ /* 0x000fc40007f7e0ff */
[----:B------:R-:W-:Y:S01]  /*cf70*/  LOP3.LUT R7, R2, 0x380, RZ, 0xc0, !PT ;  /* 0x0000038002077812 */ /* 0x000fe200078ec0ff */
[----:B------:R-:W-:Y:S01]  /*cf80*/  UIMAD UR12, UR4, UR15, UR12 ;  /* 0x0000000f040c72a4 */ /* 0x000fe2000f8e020c */
[----:B------:R-:W-:Y:S01]  /*cf90*/  LOP3.LUT R48, R49, 0x380, RZ, 0xc0, !PT ;  /* 0x0000038031307812 */ /* 0x000fe200078ec0ff */
[----:B------:R-:W-:Y:S01]  /*cfa0*/  @UP1 ULDC UR14, c[0x0][0xbec] ;  /* 0x0002fb00000e1ab9 */ /* 0x000fe20000000800 */
[----:B------:R-:W-:Y:S01]  /*cfb0*/  LOP3.LUT R28, R29, 0x380, RZ, 0xc0, !PT ;  /* 0x000003801d1c7812 */ /* 0x000fe200078ec0ff */
[----:B------:R-:W5:Y:S01]  /*cfc0*/  LD.E.128 R12, desc[UR36][R12.64] ;  /* 0x000000240c0c7980 */ /* 0x000f62000c101d00 */
[----:B------:R-:W-:Y:S02]  /*cfd0*/  LOP3.LUT R32, R33, 0x380, RZ, 0xc0, !PT ;  /* 0x0000038021207812 */ /* 0x000fe400078ec0ff */
[----:B------:R-:W-:Y:S02]  /*cfe0*/  LOP3.LUT R36, R37, 0x380, RZ, 0xc0, !PT ;  /* 0x0000038025247812 */ /* 0x000fe400078ec0ff */
[----:B------:R-:W-:-:S02]  /*cff0*/  LOP3.LUT R40, R41, 0x380, RZ, 0xc0, !PT ;  /* 0x0000038029287812 */ /* 0x000fc400078ec0ff */
[----:B------:R-:W-:Y:S02]  /*d000*/  LOP3.LUT R44, R45, 0x380, RZ, 0xc0, !PT ;  /* 0x000003802d2c7812 */ /* 0x000fe400078ec0ff */
[----:B------:R-:W-:Y:S02]  /*d010*/  SHF.R.U64 R48, R48, 0x3, RZ ;  /* 0x0000000330307819 */ /* 0x000fe400000012ff */
[----:B------:R-:W-:Y:S02]  /*d020*/  SHF.R.U64 R28, R28, 0x3, RZ ;  /* 0x000000031c1c7819 */ /* 0x000fe400000012ff */
[----:B------:R-:W-:Y:S02]  /*d030*/  SHF.R.U64 R32, R32, 0x3, RZ ;  /* 0x0000000320207819 */ /* 0x000fe400000012ff */
[----:B------:R-:W-:Y:S02]  /*d040*/  SHF.R.U64 R36, R36, 0x3, RZ ;  /* 0x0000000324247819 */ /* 0x000fe400000012ff */
[----:B------:R-:W-:-:S02]  /*d050*/  SHF.R.U64 R40, R40, 0x3, RZ ;  /* 0x0000000328287819 */ /* 0x000fc400000012ff */
        /* <DEDUP_REMOVED lines=14> */
[----:B------:R-:W-:Y:S01]  /*d140*/  SHF.R.U64 R7, R7, 0x3, RZ ;  /* 0x0000000307077819 */ /* 0x000fe200000012ff */
[----:B------:R-:W-:Y:S01]  /*d150*/  UIADD3 UR11, UR11, UR12, URZ ;  /* 0x0000000c0b0b7290 */ /* 0x000fe2000fffe03f */
[C---:B------:R-:W-:Y:S01]  /*d160*/  IADD3 R53, P0, R2.reuse, 0xa000, RZ ;  /* 0x0000a00002357810 */ /* 0x040fe20007f1e0ff */
[----:B------:R-:W-:Y:S01]  /*d170*/  IMAD.X R73, RZ, RZ, R3, P2 ;  /* 0x000000ffff497224 */ /* 0x000fe200010e0603 */
[C---:B------:R-:W-:Y:S01]  /*d180*/  IADD3 R57, P6, R2.reuse, 0xb000, RZ ;  /* 0x0000b00002397810 */ /* 0x040fe20007fde0ff */
[----:B------:R-:W-:Y:S01]  /*d190*/  ULDC.64 UR12, c[0x0][0xae8] ;  /* 0x0002ba00000c7ab9 */ /* 0x000fe20000000a00 */
[C---:B------:R-:W-:Y:S01]  /*d1a0*/  IADD3 R61, P5, R2.reuse, 0xc000, RZ ;  /* 0x0000c000023d7810 */ /* 0x040fe20007fbe0ff */
[----:B------:R-:W-:Y:S01]  /*d1b0*/  USHF.R.S32.HI UR4, URZ, 0x1f, UR9 ;  /* 0x0000001f3f047899 */ /* 0x000fe20008011409 */
[C---:B------:R-:W-:Y:S01]  /*d1c0*/  IADD3 R65, P4, R2.reuse, 0xd000, RZ ;  /* 0x0000d00002417810 */ /* 0x040fe20007f9e0ff */
[----:B------:R-:W5:Y:S01]  /*d1d0*/  LD.E.128 R28, desc[UR36][R28.64] ;  /* 0x000000241c1c7980 */ /* 0x000f62000c101d00 */
[----:B------:R-:W-:-:S02]  /*d1e0*/  IADD3 R69, P3, R2, 0xe000, RZ ;  /* 0x0000e00002457810 */ /* 0x000fc40007f7e0ff */
[----:B------:R-:W-:Y:S01]  /*d1f0*/  LOP3.LUT R4, R5, 0x380, RZ, 0xc0, !PT ;  /* 0x0000038005047812 */ /* 0x000fe200078ec0ff */
[----:B------:R-:W5:Y:S01]  /*d200*/  LD.E.128 R32, desc[UR36][R32.64] ;  /* 0x0000002420207980 */ /* 0x000f62000c101d00 */
[----:B------:R-:W-:Y:S02]  /*d210*/  LOP3.LUT R52, R53, 0x380, RZ, 0xc0, !PT ;  /* 0x0000038035347812 */ /* 0x000fe400078ec0ff */
[----:B------:R-:W-:Y:S01]  /*d220*/  LOP3.LUT R56, R57, 0x380, RZ, 0xc0, !PT ;  /* 0x0000038039387812 */ /* 0x000fe200078ec0ff */
[----:B------:R-:W5:Y:S01]  /*d230*/  LD.E.128 R36, desc[UR36][R36.64] ;  /* 0x0000002424247980 */ /* 0x000f62000c101d00 */
[----:B------:R-:W-:Y:S02]  /*d240*/  LOP3.LUT R60, R61, 0x380, RZ, 0xc0, !PT ;  /* 0x000003803d3c7812 */ /* 0x000fe400078ec0ff */
[----:B------:R-:W-:Y:S01]  /*d250*/  LOP3.LUT R64, R65, 0x380, RZ, 0xc0, !PT ;  /* 0x0000038041407812 */ /* 0x000fe200078ec0ff */
[----:B------:R-:W5:Y:S01]  /*d260*/  LD.E.128 R40, desc[UR36][R40.64] ;  /* 0x0000002428287980 */ /* 0x000f62000c101d00 */
[----:B------:R-:W-:-:S02]  /*d270*/  LOP3.LUT R68, R69, 0x380, RZ, 0xc0, !PT ;  /* 0x0000038045447812 */ /* 0x000fc400078ec0ff */
[----:B------:R-:W-:Y:S01]  /*d280*/  SHF.R.U64 R4, R4, 0x3, RZ ;  /* 0x0000000304047819 */ /* 0x000fe200000012ff */
[----:B------:R-:W5:Y:S01]  /*d290*/  LD.E.128 R44, desc[UR36][R44.64] ;  /* 0x000000242c2c7980 */ /* 0x000f62000c101d00 */
[----:B------:R-:W-:Y:S02]  /*d2a0*/  SHF.R.U64 R52, R52, 0x3, RZ ;  /* 0x0000000334347819 */ /* 0x000fe400000012ff */
[----:B------:R-:W-:Y:S01]  /*d2b0*/  SHF.R.U64 R56, R56, 0x3, RZ ;  /* 0x0000000338387819 */ /* 0x000fe200000012ff */
[----:B------:R-:W5:Y:S01]  /*d2c0*/  LD.E.128 R48, desc[UR36][R48.64] ;  /* 0x0000002430307980 */ /* 0x000f62000c101d00 */
[----:B------:R-:W-:Y:S02]  /*d2d0*/  SHF.R.U64 R60, R60, 0x3, RZ ;  /* 0x000000033c3c7819 */ /* 0x000fe400000012ff */
[----:B------:R-:W-:Y:S02]  /*d2e0*/  SHF.R.U64 R64, R64, 0x3, RZ ;  /* 0x0000000340407819 */ /* 0x000fe400000012ff */
[----:B------:R-:W-:-:S02]  /*d2f0*/  SHF.R.U64 R68, R68, 0x3, RZ ;  /* 0x0000000344447819 */ /* 0x000fc400000012ff */
[----:B------:R-:W-:Y:S01]  /*d300*/  LOP3.LUT R2, R7, R2, RZ, 0x3c, !PT ;  /* 0x0000000207027212 */ /* 0x000fe200078e3cff */
[----:B------:R-:W-:Y:S01]  /*d310*/  UIMAD.WIDE.U32 UR10, UR19, UR12, UR10 ;  /* 0x0000000c130a72a5 */ /* 0x000fe2000f8e000a */
        /* <DEDUP_REMOVED lines=10> */
[----:B------:R-:W-:Y:S01]  /*d3c0*/  LOP3.LUT R72, R4, R5, RZ, 0x3c, !PT ;  /* 0x0000000504487212 */ /* 0x000fe200078e3cff */
[----:B------:R-:W-:Y:S01]  /*d3d0*/  UIMAD UR11, UR19, UR13, UR11 ;  /* 0x0000000d130b72a4 */ /* 0x000fe2000f8e020b */
[----:B------:R0:W5:Y:S02]  /*d3e0*/  LD.E.128 R4, desc[UR36][R2.64] ;  /* 0x0000002402047980 */ /* 0x000164000c101d00 */
[----:B------:R-:W-:-:S02]  /*d3f0*/  ULDC.64 UR12, c[0x0][0xaf0] ;  /* 0x0002bc00000c7ab9 */ /* 0x000fc40000000a00 */
[----:B------:R-:W-:Y:S01]  /*d400*/  UIMAD UR4, UR4, UR12, URZ ;  /* 0x0000000c040472a4 */ /* 0x000fe2000f8e023f */
[----:B------:R-:W5:Y:S01]  /*d410*/  LD.E.128 R52, desc[UR36][R52.64] ;  /* 0x0000002434347980 */ /* 0x000f62000c101d00 */
[----:B------:R-:W-:-:S03]  /*d420*/  IMAD R78, R78, 0x80, R17 ;  /* 0x000000804e4e7824 */ /* 0x000fc600078e0211 */
[----:B------:R-:W5:Y:S01]  /*d430*/  LD.E.128 R56, desc[UR36][R56.64] ;  /* 0x0000002438387980 */ /* 0x000f62000c101d00 */
[----:B0-----:R-:W-:Y:S02]  /*d440*/  IMAD.U32 R3, RZ, RZ, UR18 ;  /* 0x00000012ff037e24 */ /* 0x001fe4000f8e00ff */
[----:B------:R-:W-:Y:S01]  /*d450*/  IMAD R2, R18, 0x20, R17 ;  /* 0x0000002012027824 */ /* 0x000fe200078e0211 */
[----:B------:R-:W5:Y:S03]  /*d460*/  LD.E.128 R60, desc[UR36][R60.64] ;  /* 0x000000243c3c7980 */ /* 0x000f66000c101d00 */
[----:B------:R-:W-:Y:S01]  /*d470*/  IMAD R20, R3, 0x80, R2 ;  /* 0x0000008003147824 */ /* 0x000fe200078e0202 */
[----:B------:R-:W-:Y:S01]  /*d480*/  UIMAD UR4, UR9, UR13, UR4 ;  /* 0x0000000d090472a4 */ /* 0x000fe2000f8e0204 */
[----:B------:R-:W5:Y:S02]  /*d490*/  LD.E.128 R64, desc[UR36][R64.64] ;  /* 0x0000002440407980 */ /* 0x000f64000c101d00 */
[----:B------:R-:W-:Y:S01]  /*d4a0*/  @P1 IMAD.HI.U32 R2, R20, UR14, RZ ;  /* 0x0000000e14021c27 */ /* 0x000fe2000f8e00ff */
[----:B------:R-:W-:Y:S01]  /*d4b0*/  UIMAD.WIDE.U32 UR10, UR9, UR12, UR10 ;  /* 0x0000000c090a72a5 */ /* 0x000fe2000f8e000a */
[----:B------:R-:W-:Y:S01]  /*d4c0*/  MOV R19, R20 ;  /* 0x0000001400137202 */ /* 0x000fe20000000f00 */
[----:B------:R-:W5:Y:S01]  /*d4d0*/  LD.E.128 R68, desc[UR36][R68.64] ;  /* 0x0000002444447980 */ /* 0x000f62000c101d00 */
[----:B------:R-:W-:-:S02]  /*d4e0*/  @UP1 ULDC UR9, c[0x0][0xbf0] ;  /* 0x0002fc0000091ab9 */ /* 0x000fc40000000800 */
[----:B------:R-:W-:Y:S01]  /*d4f0*/  @P1 SHF.R.U32.HI R19, RZ, UR9, R2 ;  /* 0x00000009ff131c19 */ /* 0x000fe20008011602 */
[----:B------:R-:W-:Y:S01]  /*d500*/  UIADD3 UR4, UR11, UR4, URZ ;  /* 0x000000040b047290 */ /* 0x000fe2000fffe03f */
[----:B------:R-:W-:Y:S01]  /*d510*/  IMAD.U32 R2, RZ, RZ, UR10 ;  /* 0x0000000aff027e24 */ /* 0x000fe2000f8e00ff */
[----:B------:R-:W5:Y:S01]  /*d520*/  LD.E.128 R72, desc[UR36][R72.64] ;  /* 0x0000002448487980 */ /* 0x000f62000c101d00 */
[--C-:B------:R-:W-:Y:S01]  /*d530*/  SHF.R.S32.HI R18, RZ, 0x1f, R19.reuse ;  /* 0x0000001fff127819 */ /* 0x100fe20000011413 */
[----:B------:R-:W-:Y:S02]  /*d540*/  IMAD.MOV R21, RZ, RZ, -R19 ;  /* 0x000000ffff157224 */ /* 0x000fe400078e0a13 */
[----:B------:R-:W-:Y:S01]  /*d550*/  IMAD.U32 R3, RZ, RZ, UR11 ;  /* 0x0000000bff037e24 */ /* 0x000fe2000f8e00ff */
[----:B------:R-:W-:Y:S01]  /*d560*/  ULDC.64 UR10, c[0x0][0xae0] ;  /* 0x0002b800000a7ab9 */ /* 0x000fe20000000a00 */
[----:B------:R-:W-:Y:S01]  /*d570*/  IMAD.U32 R3, RZ, RZ, UR4 ;  /* 0x00000004ff037e24 */ /* 0x000fe2000f8e00ff */
[----:B------:R-:W-:Y:S01]  /*d580*/  @!PT LDS RZ, [RZ] ;  /* 0x00000000fffff984 */ /* 0x000fe20000000800 */
[----:B------:R-:W-:Y:S01]  /*d590*/  @!PT LDS RZ, [RZ] ;  /* 0x00000000fffff984 */ /* 0x000fe20000000800 */
[----:B------:R-:W-:Y:S01]  /*d5a0*/  @!PT LDS RZ, [RZ] ;  /* 0x00000000fffff984 */ /* 0x000fe20000000800 */
[----:B------:R-:W-:Y:S01]  /*d5b0*/  @!PT LDS RZ, [RZ] ;  /* 0x00000000fffff984 */ /* 0x000fe20000000800 */
[----:B------:R0:W-:Y:S06]  /*d5c0*/  MEMBAR.ALL.CTA ;  /* 0x0000000000007992 */ /* 0x0001ec0000008000 */
[----:B0-----:R-:W0:Y:S01]  /*d5d0*/  FENCE.VIEW.ASYNC.S ;  /* 0x00000000000073c6 */ /* 0x001e220000000000 */
[----:B------:R-:W-:-:S02]  /*d5e0*/  IMAD R18, R18, UR10, RZ ;  /* 0x0000000a12127c24 */ /* 0x000fc4000f8e02ff */
[----:B------:R-:W-:Y:S02]  /*d5f0*/  IMAD R21, R21, UR20, R20 ;  /* 0x0000001415157c24 */ /* 0x000fe4000f8e0214 */
[----:B------:R-:W-:-:S04]  /*d600*/  IMAD.WIDE.U32 R2, R19, UR10, R2 ;  /* 0x0000000a13027c25 */ /* 0x000fc8000f8e0002 */
[----:B------:R-:W-:Y:S01]  /*d610*/  IMAD R19, R19, UR11, R18 ;  /* 0x0000000b13137c24 */ /* 0x000fe2000f8e0212 */
[----:B------:R-:W-:Y:S01]  /*d620*/  SHF.R.S32.HI R18, RZ, 0x1f, R21 ;  /* 0x0000001fff127819 */ /* 0x000fe20000011415 */
[----:B------:R-:W-:Y:S02]  /*d630*/  ULDC.64 UR10, c[0x0][0xad8] ;  /* 0x0002b600000a7ab9 */ /* 0x000fe40000000a00 */
[----:B------:R-:W-:Y:S02]  /*d640*/  IMAD.IADD R3, R3, 0x1, R19 ;  /* 0x0000000103037824 */ /* 0x000fe400078e0213 */
[----:B------:R-:W-:Y:S02]  /*d650*/  IMAD R18, R18, UR10, RZ ;  /* 0x0000000a12127c24 */ /* 0x000fe4000f8e02ff */
[----:B------:R-:W-:-:S04]  /*d660*/  IMAD.WIDE.U32 R2, R21, UR10, R2 ;  /* 0x0000000a15027c25 */ /* 0x000fc8000f8e0002 */
[----:B------:R-:W-:Y:S01]  /*d670*/  IMAD R17, R21, UR11, R18 ;  /* 0x0000000b15117c24 */ /* 0x000fe2000f8e0212 */
[----:B------:R-:W-:-:S03]  /*d680*/  ULDC.64 UR10, c[0x0][0xa80] ;  /* 0x0002a000000a7ab9 */ /* 0x000fc60000000a00 */
[----:B------:R-:W-:Y:S01]  /*d690*/  IMAD.IADD R3, R3, 0x1, R17 ;  /* 0x0000000103037824 */ /* 0x000fe200078e0211 */
[----:B------:R-:W-:Y:S01]  /*d6a0*/  LEA R17, P2, R2, UR10, 0x1 ;  /* 0x0000000a02117c11 */ /* 0x000fe2000f8408ff */
[----:B------:R-:W-:-:S03]  /*d6b0*/  UIADD3 UR8, UR8, 0x38820, URZ ;  /* 0x0003882008087890 */ /* 0x000fc6000fffe03f */
[----:B------:R-:W-:Y:S02]  /*d6c0*/  LEA.HI.X R22, R2, UR11, R3, 0x1, P2 ;  /* 0x0000000b02167c11 */ /* 0x000fe400090f0c03 */
[C---:B------:R-:W-:Y:S01]  /*d6d0*/  ISETP.GE.AND P2, PT, R78.reuse, UR17, PT ;  /* 0x000000114e007c0c */ /* 0x040fe2000bf46270 */
[----:B------:R-:W-:Y:S01]  /*d6e0*/  UPRMT UR8, URZ, 0x654, UR8 ;  /* 0x000006543f087896 */ /* 0x000fe20008000008 */
[C---:B------:R-:W-:Y:S02]  /*d6f0*/  VIADD R18, R78.reuse, 0x20 ;  /* 0x000000204e127836 */ /* 0x040fe40000000000 */
[----:B------:R-:W-:Y:S02]  /*d700*/  VIADD R19, R78, 0x40 ;  /* 0x000000404e137836 */ /* 0x000fe40000000000 */
[C---:B------:R-:W-:Y:S02]  /*d710*/  VIADD R82, R0.reuse, 0x80 ;  /* 0x0000008000527836 */ /* 0x040fe40000000000 */
[----:B------:R-:W-:-:S02]  /*d720*/  VIADD R84, R0, 0xc0 ;  /* 0x000000c000547836 */ /* 0x000fc40000000000 */
[----:B------:R-:W-:Y:S01]  /*d730*/  VIADD R80, R0, 0x40 ;  /* 0x0000004000507836 */ /* 0x000fe20000000000 */
[----:B0-----:R-:W-:Y:S01]  /*d740*/  SYNCS.ARRIVE.TRANS64.RED.A1T0 RZ, [UR8], RZ ;  /* 0x000000ffffff79a7 */ /* 0x001fe20008100408 */
[----:B------:R0:W1:Y:S01]  /*d750*/  SHFL.IDX PT, R79, R17, RZ, 0x181f ;  /* 0x00181fff114f7589 */ /* 0x00006200000e0000 */
[----:B------:R-:W-:Y:S03]  /*d760*/  BSSY B1, `(.L_x_209) ;  /* 0x000001a000017945 */ /* 0x000fe60003800000 */
[----:B------:R0:W2:Y:S01]  /*d770*/  SHFL.IDX PT, R77, R22, RZ, 0x181f ;  /* 0x00181fff164d7589 */ /* 0x0000a200000e0000 */
[----:B------:R-:W-:Y:S02]  /*d780*/  ISETP.GE.AND P1, PT, R18, UR17, PT ;  /* 0x0000001112007c0c */ /* 0x000fe4000bf26270 */
[----:B------:R-:W-:Y:S02]  /*d790*/  ISETP.GE.AND P0, PT, R19, UR17, PT ;  /* 0x0000001113007c0c */ /* 0x000fe4000bf06270 */
[----:B------:R-:W-:-:S02]  /*d7a0*/  SHF.R.S32.HI R86, RZ, 0x1f, R0 ;  /* 0x0000001fff567819 */ /* 0x000fc40000011400 */
[----:B------:R-:W-:Y:S02]  /*d7b0*/  SHF.R.S32.HI R81, RZ, 0x1f, R82 ;  /* 0x0000001fff517819 */ /* 0x000fe40000011452 */
[----:B------:R-:W-:Y:S02]  /*d7c0*/  SHF.R.S32.HI R83, RZ, 0x1f, R84 ;  /* 0x0000001fff537819 */ /* 0x000fe40000011454 */
[----:B------:R-:W-:Y:S01]  /*d7d0*/  SHF.R.S32.HI R85, RZ, 0x1f, R80 ;  /* 0x0000001fff557819 */ /* 0x000fe20000011450 */
[----:B0-----:R-:W-:Y:S06]  /*d7e0*/  @P2 BRA `(.L_x_210) ;  /* 0x0000000000442947 */ /* 0x001fec0003800000 */
[----:B------:R-:W-:Y:S02]  /*d7f0*/  ULDC UR4, c[0x0][0xac8] ;  /* 0x0002b20000047ab9 */ /* 0x000fe40000000800 */
[----:B------:R-:W-:Y:S02]  /*d800*/  ISETP.GE.AND P5, PT, R0, UR4, PT ;  /* 0x0000000400007c0c */ /* 0x000fe4000bfa6270 */
[----:B------:R-:W-:Y:S02]  /*d810*/  ISETP.GE.AND P4, PT, R80, UR4, PT ;  /* 0x0000000450007c0c */ /* 0x000fe4000bf86270 */
[----:B------:R-:W-:Y:S02]  /*d820*/  ISETP.GE.AND P3, PT, R82, UR4, PT ;  /* 0x0000000452007c0c */ /* 0x000fe4000bf66270 */
[----:B------:R-:W-:-:S07]  /*d830*/  ISETP.GE.AND P2, PT, R84, UR4, PT ;  /* 0x0000000454007c0c */ /* 0x000fce000bf46270 */
[----:B-1----:R-:W-:-:S04]  /*d840*/  @!P5 LEA R2, P6, R0, R79, 0x1 ;  /* 0x0000004f0002d211 */ /* 0x002fc800078c08ff */
[----:B--2---:R-:W-:Y:S02]  /*d850*/  @!P5 LEA.HI.X R3, R0, R77, R86, 0x1, P6 ;  /* 0x0000004d0003d211 */ /* 0x004fe400030f0c56 */
[----:B------:R-:W-:-:S03]  /*d860*/  @!P4 LEA R18, P6, R80, R79, 0x1 ;  /* 0x0000004f5012c211 */ /* 0x000fc600078c08ff */
[----:B-----5:R0:W-:Y:S01]  /*d870*/  @!P5 ST.E.128 desc[UR36][R2.64], R4 ;  /* 0x000000040200d985 */ /* 0x0201e2000c101d24 */
[----:B------:R-:W-:Y:S02]  /*d880*/  @!P4 LEA.HI.X R19, R80, R77, R85, 0x1, P6 ;  /* 0x0000004d5013c211 */ /* 0x000fe400030f0c55 */
[----:B------:R-:W-:-:S03]  /*d890*/  @!P3 LEA R20, P6, R82, R79, 0x1 ;  /* 0x0000004f5214b211 */ /* 0x000fc600078c08ff */
[----:B------:R0:W-:Y:S01]  /*d8a0*/  @!P4 ST.E.128 desc[UR36][R18.64], R28 ;  /* 0x0000001c1200c985 */ /* 0x0001e2000c101d24 */
[----:B------:R-:W-:Y:S02]  /*d8b0*/  @!P3 LEA.HI.X R21, R82, R77, R81, 0x1, P6 ;  /* 0x0000004d5215b211 */ /* 0x000fe400030f0c51 */
[----:B------:R-:W-:-:S03]  /*d8c0*/  @!P2 LEA R76, P6, R84, R79, 0x1 ;  /* 0x0000004f544ca211 */ /* 0x000fc600078c08ff */
[----:B------:R0:W-:Y:S01]  /*d8d0*/  @!P3 ST.E.128 desc[UR36][R20.64], R44 ;  /* 0x0000002c1400b985 */ /* 0x0001e2000c101d24 */
[----:B------:R-:W-:-:S05]  /*d8e0*/  @!P2 LEA.HI.X R77, R84, R77, R83, 0x1, P6 ;  /* 0x0000004d544da211 */ /* 0x000fca00030f0c53 */
[----:B------:R0:W-:Y:S04]  /*d8f0*/  @!P2 ST.E.128 desc[UR36][R76.64], R60 ;  /* 0x0000003c4c00a985 */ /* 0x0001e8000c101d24 */
.L_x_210:
[----:B------:R-:W-:Y:S05]  /*d900*/  BSYNC B1 ;  /* 0x0000000000017941 */ /* 0x000fea0003800000 */
.L_x_209:
[----:B0-----:R0:W3:Y:S01]  /*d910*/  SHFL.IDX PT, R19, R22, 0x1, 0x181f ;  /* 0x00381f0016137f89 */ /* 0x0010e200000e0000 */
[----:B------:R-:W-:Y:S03]  /*d920*/  BSSY B1, `(.L_x_211) ;  /* 0x0000014000017945 */ /* 0x000fe60003800000 */
[----:B-----5:R0:W4:Y:S01]  /*d930*/  SHFL.IDX PT, R7, R17, 0x1, 0x181f ;  /* 0x00381f0011077f89 */ /* 0x02012200000e0000 */
[----:B------:R-:W-:Y:S05]  /*d940*/  @P1 BRA `(.L_x_212) ;  /* 0x0000000000441947 */ /* 0x000fea0003800000 */
[----:B------:R-:W-:Y:S02]  /*d950*/  ULDC UR4, c[0x0][0xac8] ;  /* 0x0002b20000047ab9 */ /* 0x000fe40000000800 */
[----:B------:R-:W-:Y:S02]  /*d960*/  ISETP.GE.AND P4, PT, R0, UR4, PT ;  /* 0x0000000400007c0c */ /* 0x000fe4000bf86270 */
[----:B------:R-:W-:Y:S02]  /*d970*/  ISETP.GE.AND P3, PT, R80, UR4, PT ;  /* 0x0000000450007c0c */ /* 0x000fe4000bf66270 */
[----:B------:R-:W-:Y:S02]  /*d980*/  ISETP.GE.AND P2, PT, R82, UR4, PT ;  /* 0x0000000452007c0c */ /* 0x000fe4000bf46270 */
[----:B------:R-:W-:-:S07]  /*d990*/  ISETP.GE.AND P1, PT, R84, UR4, PT ;  /* 0x0000000454007c0c */ /* 0x000fce000bf26270 */
[-C--:B----4-:R-:W-:Y:S02]  /*d9a0*/  @!P4 LEA R2, P6, R0, R7.reuse, 0x1 ;  /* 0x000000070002c211 */ /* 0x090fe400078c08ff */
[----:B------:R-:W-:Y:S02]  /*d9b0*/  @!P3 LEA R4, P5, R80, R7, 0x1 ;  /* 0x000000075004b211 */ /* 0x000fe400078a08ff */
[----:B---3--:R-:W-:Y:S02]  /*d9c0*/  @!P4 LEA.HI.X R3, R0, R19, R86, 0x1, P6 ;  /* 0x000000130003c211 */ /* 0x008fe400030f0c56 */
[----:B------:R-:W-:Y:S02]  /*d9d0*/  @!P2 LEA R6, P6, R82, R7, 0x1 ;  /* 0x000000075206a211 */ /* 0x000fe400078c08ff */
[----:B------:R-:W-:Y:S01]  /*d9e0*/  @!P3 LEA.HI.X R5, R80, R19, R85, 0x1, P5 ;  /* 0x000000135005b211 */ /* 0x000fe200028f0c55 */
[----:B------:R3:W-:Y:S01]  /*d9f0*/  @!P4 ST.E.128 desc[UR36][R2.64], R8 ;  /* 0x000000080200c985 */ /* 0x0007e2000c101d24 */
[----:B------:R-:W-:-:S02]  /*da00*/  @!P1 LEA R18, P5, R84, R7, 0x1 ;  /* 0x0000000754129211 */ /* 0x000fc400078a08ff */
[-C--:B------:R-:W-:Y:S01]  /*da10*/  @!P2 LEA.HI.X R7, R82, R19.reuse, R81, 0x1, P6 ;  /* 0x000000135207a211 */ /* 0x080fe200030f0c51 */
[----:B------:R3:W-:Y:S01]  /*da20*/  @!P3 ST.E.128 desc[UR36][R4.64], R32 ;  /* 0x000000200400b985 */ /* 0x0007e2000c101d24 */
[----:B------:R-:W-:-:S03]  /*da30*/  @!P1 LEA.HI.X R19, R84, R19, R83, 0x1, P5 ;  /* 0x0000001354139211 */ /* 0x000fc600028f0c53 */
[----:B------:R3:W-:Y:S04]  /*da40*/  @!P2 ST.E.128 desc[UR36][R6.64], R48 ;  /* 0x000000300600a985 */ /* 0x0007e8000c101d24 */
[----:B------:R3:W-:Y:S02]  /*da50*/  @!P1 ST.E.128 desc[UR36][R18.64], R64 ;  /* 0x0000004012009985 */ /* 0x0007e4000c101d24 */
.L_x_212:
[----:B------:R-:W-:Y:S05]  /*da60*/  BSYNC B1 ;  /* 0x0000000000017941 */ /* 0x000fea0003800000 */
.L_x_211:
[----:B---3--:R3:W0:Y:S01]  /*da70*/  SHFL.IDX PT, R9, R22, 0x2, 0x181f ;  /* 0x00581f0016097f89 */ /* 0x00862200000e0000 */
[----:B------:R-:W-:Y:S03]  /*da80*/  BSSY B1, `(.L_x_213) ;  /* 0x0000014000017945 */ /* 0x000fe60003800000 */
[----:B------:R3:W0:Y:S01]  /*da90*/  SHFL.IDX PT, R5, R17, 0x2, 0x181f ;  /* 0x00581f0011057f89 */ /* 0x00062200000e0000 */
[----:B------:R-:W-:Y:S05]  /*daa0*/  @P0 BRA `(.L_x_214) ;  /* 0x0000000000440947 */ /* 0x000fea0003800000 */
[----:B------:R-:W-:Y:S02]  /*dab0*/  ULDC UR4, c[0x0][0xac8] ;  /* 0x0002b20000047ab9 */ /* 0x000fe40000000800 */
[----:B------:R-:W-:Y:S02]  /*dac0*/  ISETP.GE.AND P3, PT, R0, UR4, PT ;  /* 0x0000000400007c0c */ /* 0x000fe4000bf66270 */
[----:B------:R-:W-:Y:S02]  /*dad0*/  ISETP.GE.AND P2, PT, R80, UR4, PT ;  /* 0x0000000450007c0c */ /* 0x000fe4000bf46270 */
[----:B------:R-:W-:Y:S02]  /*dae0*/  ISETP.GE.AND P1, PT, R82, UR4, PT ;  /* 0x0000000452007c0c */ /* 0x000fe4000bf26270 */
[----:B------:R-:W-:-:S07]  /*daf0*/  ISETP.GE.AND P0, PT, R84, UR4, PT ;  /* 0x0000000454007c0c */ /* 0x000fce000bf06270 */
[-C--:B0-----:R-:W-:Y:S02]  /*db00*/  @!P3 LEA R2, P6, R0, R5.reuse, 0x1 ;  /* 0x000000050002b211 */ /* 0x081fe400078c08ff */
[-C--:B------:R-:W-:Y:S02]  /*db10*/  @!P2 LEA R4, P5, R80, R5.reuse, 0x1 ;  /* 0x000000055004a211 */ /* 0x080fe400078a08ff */
[----:B------:R-:W-:Y:S02]  /*db20*/  @!P1 LEA R6, P4, R82, R5, 0x1 ;  /* 0x0000000552069211 */ /* 0x000fe400078808ff */
[----:B------:R-:W-:Y:S02]  /*db30*/  @!P3 LEA.HI.X R3, R0, R9, R86, 0x1, P6 ;  /* 0x000000090003b211 */ /* 0x000fe400030f0c56 */
[----:B------:R-:W-:Y:S02]  /*db40*/  @!P0 LEA R8, P6, R84, R5, 0x1 ;  /* 0x0000000554088211 */ /* 0x000fe400078c08ff */
[-C--:B------:R-:W-:Y:S01]  /*db50*/  @!P2 LEA.HI.X R5, R80, R9.reuse, R85, 0x1, P5 ;  /* 0x000000095005a211 */ /* 0x080fe200028f0c55 */
[----:B------:R0:W-:Y:S01]  /*db60*/  @!P3 ST.E.128 desc[UR36][R2.64], R12 ;  /* 0x0000000c0200b985 */ /* 0x0001e2000c101d24 */
[----:B----4-:R-:W-:-:S02]  /*db70*/  @!P1 LEA.HI.X R7, R82, R9, R81, 0x1, P4 ;  /* 0x0000000952079211 */ /* 0x010fc400020f0c51 */
[----:B------:R-:W-:Y:S01]  /*db80*/  @!P0 LEA.HI.X R9, R84, R9, R83, 0x1, P6 ;  /* 0x0000000954098211 */ /* 0x000fe200030f0c53 */
[----:B------:R0:W-:Y:S04]  /*db90*/  @!P2 ST.E.128 desc[UR36][R4.64], R36 ;  /* 0x000000240400a985 */ /* 0x0001e8000c101d24 */
[----:B------:R0:W-:Y:S04]  /*dba0*/  @!P1 ST.E.128 desc[UR36][R6.64], R52 ;  /* 0x0000003406009985 */ /* 0x0001e8000c101d24 */
[----:B------:R0:W-:Y:S02]  /*dbb0*/  @!P0 ST.E.128 desc[UR36][R8.64], R68 ;  /* 0x0000004408008985 */ /* 0x0001e4000c101d24 */
.L_x_214:
[----:B------:R-:W-:Y:S05]  /*dbc0*/  BSYNC B1 ;  /* 0x0000000000017941 */ /* 0x000fea0003800000 */
.L_x_213:
[----:B0-----:R-:W-:Y:S01]  /*dbd0*/  VIADD R2, R78, 0x60 ;  /* 0x000000604e027836 */ /* 0x001fe20000000000 */
[----:B------:R0:W0:Y:S04]  /*dbe0*/  SHFL.IDX PT, R9, R22, 0x3, 0x181f ;  /* 0x00781f0016097f89 */ /* 0x00002800000e0000 */
[----:B------:R-:W-:Y:S01]  /*dbf0*/  ISETP.GE.AND P0, PT, R2, UR17, PT ;  /* 0x0000001102007c0c */ /* 0x000fe2000bf06270 */
[----:B---3--:R-:W3:-:S12]  /*dc00*/  SHFL.IDX PT, R17, R17, 0x3, 0x181f ;  /* 0x00781f0011117f89 */ /* 0x008ed800000e0000 */
[----:B------:R-:W-:Y:S05]  /*dc10*/  @P0 BRA `(.L_x_215) ;  /* 0x00000028007c0947 */ /* 0x000fea0003800000 */
[----:B------:R-:W-:Y:S02]  /*dc20*/  ULDC UR4, c[0x0][0xac8] ;  /* 0x0002b20000047ab9 */ /* 0x000fe40000000800 */
[----:B------:R-:W-:Y:S02]  /*dc30*/  ISETP.GE.AND P3, PT, R0, UR4, PT ;  /* 0x0000000400007c0c */ /* 0x000fe4000bf66270 */
[----:B------:R-:W-:Y:S02]  /*dc40*/  ISETP.GE.AND P4, PT, R80, UR4, PT ;  /* 0x0000000450007c0c */ /* 0x000fe4000bf86270 */
[----:B------:R-:W-:-:S09]  /*dc50*/  ISETP.GE.AND P5, PT, R82, UR4, PT ;  /* 0x0000000452007c0c */ /* 0x000fd2000bfa6270 */
[-C--:B---3--:R-:W-:Y:S02]  /*dc60*/  @!P3 LEA R2, P0, R0, R17.reuse, 0x1 ;  /* 0x000000110002b211 */ /* 0x088fe400078008ff */
[-C--:B------:R-:W-:Y:S02]  /*dc70*/  @!P4 LEA R4, P1, R80, R17.reuse, 0x1 ;  /* 0x000000115004c211 */ /* 0x080fe400078208ff */
[----:B------:R-:W-:Y:S02]  /*dc80*/  @!P5 LEA R6, P2, R82, R17, 0x1 ;  /* 0x000000115206d211 */ /* 0x000fe400078408ff */
[-C--:B0-----:R-:W-:Y:S02]  /*dc90*/  @!P3 LEA.HI.X R3, R0, R9.reuse, R86, 0x1, P0 ;  /* 0x000000090003b211 */ /* 0x081fe400000f0c56 */
[-C--:B------:R-:W-:Y:S02]  /*dca0*/  @!P4 LEA.HI.X R5, R80, R9.reuse, R85, 0x1, P1 ;  /* 0x000000095005c211 */ /* 0x080fe400008f0c55 */
[----:B----4-:R-:W-:Y:S01]  /*dcb0*/  @!P5 LEA.HI.X R7, R82, R9, R81, 0x1, P2 ;  /* 0x000000095207d211 */ /* 0x010fe200010f0c51 */
[----:B------:R0:W-:Y:S01]  /*dcc0*/  @!P3 ST.E.128 desc[UR36][R2.64], R24 ;  /* 0x000000180200b985 */ /* 0x0001e2000c101d24 */
[----:B------:R-:W-:-:S03]  /*dcd0*/  ISETP.GE.AND P0, PT, R84, UR4, PT ;  /* 0x0000000454007c0c */ /* 0x000fc6000bf06270 */
[----:B------:R0:W-:Y:S04]  /*dce0*/  @!P4 ST.E.128 desc[UR36][R4.64], R40 ;  /* 0x000000280400c985 */ /* 0x0001e8000c101d24 */
[----:B------:R0:W-:Y:S06]  /*dcf0*/  @!P5 ST.E.128 desc[UR36][R6.64], R56 ;  /* 0x000000380600d985 */ /* 0x0001ec000c101d24 */
[----:B------:R-:W-:Y:S05]  /*dd00*/  @P0 BRA `(.L_x_215) ;  /* 0x0000002800400947 */ /* 0x000fea0003800000 */
[----:B0-----:R-:W-:-:S04]  /*dd10*/  LEA R2, P0, R84, R17, 0x1 ;  /* 0x0000001154027211 */ /* 0x001fc800078008ff */
[----:B------:R-:W-:-:S05]  /*dd20*/  LEA.HI.X R3, R84, R9, R83, 0x1, P0 ;  /* 0x0000000954037211 */ /* 0x000fca00000f0c53 */
[----:B------:R0:W-:Y:S01]  /*dd30*/  ST.E.128 desc[UR36][R2.64], R72 ;  /* 0x0000004802007985 */ /* 0x0001e2000c101d24 */
[----:B------:R-:W-:Y:S05]  /*dd40*/  BRA `(.L_x_215) ;  /* 0x0000002800307947 */ /* 0x000fea0003800000 */
.L_x_208:
[----:B------:R-:W-:Y:S01]  /*dd50*/  ULDC.64 UR14, c[0x0][0xb08] ;  /* 0x0002c200000e7ab9 */ /* 0x000fe20000000a00 */
[----:B------:R-:W-:Y:S01]  /*dd60*/  R2UR UR18, R216 ;  /* 0x00000000d81272ca */ /* 0x000fe200000e0000 */
[----:B------:R-:W-:Y:S01]  /*dd70*/  UIMAD UR12, UR16, UR14, URZ ;  /* 0x0000000e100c72a4 */ /* 0x000fe2000f8e023f */
[----:B------:R-:W-:Y:S01]  /*dd80*/  R2UR UR17, R215 ;  /* 0x00000000d71172ca */ /* 0x000fe200000e0000 */
[----:B------:R-:W-:Y:S01]  /*dd90*/  UIMAD.WIDE.U32 UR10, UR4, UR14, URZ ;  /* 0x0000000e040a72a5 */ /* 0x000fe2000f8e003f */
[----:B0-----:R-:W-:Y:S01]  /*dda0*/  IMAD.MOV.U32 R5, RZ, RZ, R8 ;  /* 0x000000ffff057224 */ /* 0x001fe200078e0008 */
[----:B------:R-:W-:Y:S01]  /*ddb0*/  UIMAD UR12, UR4, UR15, UR12 ;  /* 0x0000000f040c72a4 */ /* 0x000fe2000f8e020c */
[C---:B------:R-:W-:Y:S01]  /*ddc0*/  VIADD R159, R23.reuse, 0x78 ;  /* 0x00000078179f7836 */ /* 0x040fe20000000000 */
[----:B------:R-:W-:Y:S01]  /*ddd0*/  USHF.R.S32.HI UR4, URZ, 0x1f, UR9 ;  /* 0x0000001f3f047899 */ /* 0x000fe20008011409 */
[C---:B------:R-:W-:Y:S01]  /*dde0*/  VIADD R161, R23.reuse, 0x70 ;  /* 0x0000007017a17836 */ /* 0x040fe20000000000 */
[----:B------:R-:W-:Y:S01]  /*ddf0*/  UIADD3 UR11, UR11, UR12, URZ ;  /* 0x0000000c0b0b7290 */ /* 0x000fe2000fffe03f */
[C---:B------:R-:W-:Y:S01]  /*de00*/  VIADD R163, R23.reuse, 0x68 ;  /* 0x0000006817a37836 */ /* 0x040fe20000000000 */
[----:B------:R-:W-:Y:S01]  /*de10*/  ULDC.64 UR14, c[0x0][0xb40] ;  /* 0x0002d000000e7ab9 */ /* 0x000fe20000000a00 */
[----:B------:R-:W-:Y:S01]  /*de20*/  ULDC.64 UR12, c[0x0][0xb38] ;  /* 0x0002ce00000c7ab9 */ /* 0x000fe20000000a00 */
[----:B------:R-:W-:Y:S01]  /*de30*/  UIMAD UR4, UR4, UR14, URZ ;  /* 0x0000000e040472a4 */ /* 0x000fe2000f8e023f */
[C---:B------:R-:W-:Y:S01]  /*de40*/  VIADD R165, R23.reuse, 0x60 ;  /* 0x0000006017a57836 */ /* 0x040fe20000000000 */
[----:B------:R-:W-:Y:S01]  /*de50*/  UIMAD.WIDE.U32 UR10, UR18, UR12, UR10 ;  /* 0x0000000c120a72a5 */ /* 0x000fe2000f8e000a */
[C---:B------:R-:W-:Y:S01]  /*de60*/  VIADD R167, R23.reuse, 0x58 ;  /* 0x0000005817a77836 */ /* 0x040fe20000000000 */
[----:B------:R-:W-:Y:S01]  /*de70*/  UIMAD UR4, UR9, UR15, UR4 ;  /* 0x0000000f090472a4 */ /* 0x000fe2000f8e0204 */
[C---:B------:R-:W-:Y:S01]  /*de80*/  VIADD R169, R23.reuse, 0x50 ;  /* 0x0000005017a97836 */ /* 0x040fe20000000000 */
[----:B------:R-:W-:Y:S01]  /*de90*/  UIMAD UR11, UR18, UR13, UR11 ;  /* 0x0000000d120b72a4 */ /* 0x000fe2000f8e020b */
[C---:B------:R-:W-:Y:S01]  /*dea0*/  VIADD R171, R23.reuse, 0x48 ;  /* 0x0000004817ab7836 */ /* 0x040fe20000000000 */
[----:B------:R-:W-:Y:S01]  /*deb0*/  UIADD3 UR8, UR8, 0x38820, URZ ;  /* 0x0003882008087890 */ /* 0x000fe2000fffe03f */
[C---:B------:R-:W-:Y:S01]  /*dec0*/  VIADD R173, R23.reuse, 0x40 ;  /* 0x0000004017ad7836 */ /* 0x040fe20000000000 */
[----:B------:R-:W-:Y:S01]  /*ded0*/  UIMAD.WIDE.U32 UR10, UR9, UR14, UR10 ;  /* 0x0000000e090a72a5 */ /* 0x000fe2000f8e000a */
[C---:B------:R-:W-:Y:S01]  /*dee0*/  VIADD R175, R23.reuse, 0x38 ;  /* 0x0000003817af7836 */ /* 0x040fe20000000000 */
[----:B------:R-:W-:Y:S01]  /*def0*/  ULDC.64 UR12, c[0x0][0xb48] ;  /* 0x0002d200000c7ab9 */ /* 0x000fe20000000a00 */
[----:B------:R-:W-:Y:S01]  /*df00*/  @UP1 ULDC UR9, c[0x0][0xbec] ;  /* 0x0002fb0000091ab9 */ /* 0x000fe20000000800 */
[----:B------:R-:W-:Y:S01]  /*df10*/  UIADD3 UR11, UR11, UR4, URZ ;  /* 0x000000040b0b7290 */ /* 0x000fe2000fffe03f */
[----:B------:R-:W-:Y:S01]  /*df20*/  @P1 IMAD.HI.U32 R0, R8, UR9, RZ ;  /* 0x0000000908001c27 */ /* 0x000fe2000f8e00ff */
[----:B------:R-:W-:Y:S01]  /*df30*/  UPRMT UR8, URZ, 0x654, UR8 ;  /* 0x000006543f087896 */ /* 0x000fe20008000008 */
[C---:B------:R-:W-:Y:S01]  /*df40*/  IADD3 R187, R23.reuse, 0x8, RZ ;  /* 0x0000000817bb7810 */ /* 0x040fe20007ffe0ff */
[----:B------:R-:W-:Y:S01]  /*df50*/  @UP1 ULDC UR4, c[0x0][0xbf0] ;  /* 0x0002fc0000041ab9 */ /* 0x000fe20000000800 */
[----:B------:R-:W-:Y:S01]  /*df60*/  UIMAD.WIDE.U32 UR10, UR17, UR12, UR10 ;  /* 0x0000000c110a72a5 */ /* 0x000fe2000f8e000a */
[----:B------:R-:W-:Y:S01]  /*df70*/  @P1 SHF.R.U32.HI R5, RZ, UR4, R0 ;  /* 0x00000004ff051c19 */ /* 0x000fe20008011600 */
[----:B------:R-:W-:Y:S01]  /*df80*/  VIADD R177, R23, 0x30 ;  /* 0x0000003017b17836 */ /* 0x000fe20000000000 */
[----:B------:R-:W-:Y:S01]  /*df90*/  BSSY B1, `(.L_x_216) ;  /* 0x00000d0000017945 */ /* 0x000fe20003800000 */
[----:B------:R-:W-:Y:S01]  /*dfa0*/  UIMAD UR4, UR17, UR13, UR11 ;  /* 0x0000000d110472a4 */ /* 0x000fe2000f8e020b */
[--C-:B------:R-:W-:Y:S01]  /*dfb0*/  SHF.R.S32.HI R0, RZ, 0x1f, R5.reuse ;  /* 0x0000001fff007819 */ /* 0x100fe20000011405 */
[----:B------:R-:W-:Y:S01]  /*dfc0*/  IMAD.MOV R7, RZ, RZ, -R5 ;  /* 0x000000ffff077224 */ /* 0x000fe200078e0a05 */
[----:B------:R-:W-:Y:S01]  /*dfd0*/  ULDC.64 UR12, c[0x0][0xb30] ;  /* 0x0002cc00000c7ab9 */ /* 0x000fe20000000a00 */
[----:B------:R-:W-:Y:S01]  /*dfe0*/  MOV R2, UR10 ;  /* 0x0000000a00027c02 */ /* 0x000fe20008000f00 */
[----:B------:R-:W-:Y:S01]  /*dff0*/  IMAD.U32 R3, RZ, RZ, UR11 ;  /* 0x0000000bff037e24 */ /* 0x000fe2000f8e00ff */
[----:B------:R-:W-:Y:S01]  /*e000*/  ULDC.64 UR10, c[0x0][0xb28] ;  /* 0x0002ca00000a7ab9 */ /* 0x000fe20000000a00 */
[----:B------:R-:W-:Y:S01]  /*e010*/  IMAD R7, R7, UR20, R8 ;  /* 0x0000001407077c24 */ /* 0x000fe2000f8e0208 */
[----:B------:R-:W-:Y:S01]  /*e020*/  SYNCS.ARRIVE.TRANS64.RED.A1T0 RZ, [UR8], RZ ;  /* 0x000000ffffff79a7 */ /* 0x000fe20008100408 */
[----:B------:R-:W-:Y:S01]  /*e030*/  IMAD R0, R0, UR12, RZ ;  /* 0x0000000c00007c24 */ /* 0x000fe2000f8e02ff */
[----:B------:R-:W-:Y:S01]  /*e040*/  SHF.R.S32.HI R18, RZ, 0x1f, R217 ;  /* 0x0000001fff127819 */ /* 0x000fe200000114d9 */
[----:B------:R-:W-:Y:S01]  /*e050*/  IMAD.U32 R3, RZ, RZ, UR4 ;  /* 0x00000004ff037e24 */ /* 0x000fe2000f8e00ff */
[----:B------:R-:W-:Y:S01]  /*e060*/  SHF.R.S32.HI R20, RZ, 0x1f, R218 ;  /* 0x0000001fff147819 */ /* 0x000fe200000114da */
[C---:B------:R-:W-:Y:S01]  /*e070*/  IMAD R9, R5.reuse, UR13, R0 ;  /* 0x0000000d05097c24 */ /* 0x040fe2000f8e0200 */
[----:B------:R-:W-:Y:S01]  /*e080*/  SHF.R.S32.HI R0, RZ, 0x1f, R7 ;  /* 0x0000001fff007819 */ /* 0x000fe20000011407 */
[----:B------:R-:W-:Y:S01]  /*e090*/  IMAD.WIDE.U32 R2, R5, UR12, R2 ;  /* 0x0000000c05027c25 */ /* 0x000fe2000f8e0002 */
[----:B------:R-:W-:-:S02]  /*e0a0*/  SHF.R.S32.HI R21, RZ, 0x1f, R219 ;  /* 0x0000001fff157819 */ /* 0x000fc400000114db */
[----:B------:R-:W-:Y:S01]  /*e0b0*/  SHF.R.S32.HI R22, RZ, 0x1f, R220 ;  /* 0x0000001fff167819 */ /* 0x000fe200000114dc */
[----:B------:R-:W-:Y:S01]  /*e0c0*/  IMAD R0, R0, UR10, RZ ;  /* 0x0000000a00007c24 */ /* 0x000fe2000f8e02ff */
[----:B------:R-:W-:Y:S01]  /*e0d0*/  SHF.R.S32.HI R152, RZ, 0x1f, R221 ;  /* 0x0000001fff987819 */ /* 0x000fe200000114dd */
[----:B------:R-:W-:Y:S01]  /*e0e0*/  IMAD.IADD R3, R3, 0x1, R9 ;  /* 0x0000000103037824 */ /* 0x000fe200078e0209 */
[----:B------:R-:W-:Y:S01]  /*e0f0*/  SHF.R.S32.HI R153, RZ, 0x1f, R222 ;  /* 0x0000001fff997819 */ /* 0x000fe200000114de */
[C---:B------:R-:W-:Y:S01]  /*e100*/  IMAD R5, R7.reuse, UR11, R0 ;  /* 0x0000000b07057c24 */ /* 0x040fe2000f8e0200 */
[----:B------:R-:W-:Y:S01]  /*e110*/  SHF.R.S32.HI R154, RZ, 0x1f, R223 ;  /* 0x0000001fff9a7819 */ /* 0x000fe200000114df */
[----:B------:R-:W-:Y:S01]  /*e120*/  IMAD.WIDE.U32 R2, R7, UR10, R2 ;  /* 0x0000000a07027c25 */ /* 0x000fe2000f8e0002 */
[----:B------:R-:W-:Y:S01]  /*e130*/  ULDC.64 UR10, c[0x0][0xb00] ;  /* 0x0002c000000a7ab9 */ /* 0x000fe20000000a00 */
[----:B------:R-:W-:Y:S02]  /*e140*/  SHF.R.S32.HI R155, RZ, 0x1f, R224 ;  /* 0x0000001fff9b7819 */ /* 0x000fe400000114e0 */
[----:B------:R-:W-:Y:S01]  /*e150*/  IMAD.IADD R3, R3, 0x1, R5 ;  /* 0x0000000103037824 */ /* 0x000fe200078e0205 */
[C---:B------:R-:W-:Y:S01]  /*e160*/  LEA R0, P1, R2.reuse, UR10, 0x2 ;  /* 0x0000000a02007c11 */ /* 0x040fe2000f8210ff */
[C---:B------:R-:W-:Y:S01]  /*e170*/  VIADD R179, R23.reuse, 0x28 ;  /* 0x0000002817b37836 */ /* 0x040fe20000000000 */
[----:B------:R-:W-:Y:S01]  /*e180*/  SHF.R.S32.HI R156, RZ, 0x1f, R225 ;  /* 0x0000001fff9c7819 */ /* 0x000fe200000114e1 */
[C---:B------:R-:W-:Y:S01]  /*e190*/  VIADD R181, R23.reuse, 0x20 ;  /* 0x0000002017b57836 */ /* 0x040fe20000000000 */
[----:B------:R-:W-:Y:S01]  /*e1a0*/  LEA.HI.X R12, R2, UR11, R3, 0x2, P1 ;  /* 0x0000000b020c7c11 */ /* 0x000fe200088f1403 */
[C---:B------:R-:W-:Y:S01]  /*e1b0*/  VIADD R183, R23.reuse, 0x18 ;  /* 0x0000001817b77836 */ /* 0x040fe20000000000 */
[----:B------:R0:W1:Y:S01]  /*e1c0*/  SHFL.IDX PT, R2, R0, RZ, 0x1c1f ;  /* 0x001c1fff00027589 */ /* 0x00006200000e0000 */
[C---:B------:R-:W-:Y:S01]  /*e1d0*/  VIADD R185, R23.reuse, 0x10 ;  /* 0x0000001017b97836 */ /* 0x040fe20000000000 */
[----:B------:R-:W-:Y:S01]  /*e1e0*/  SHF.R.S32.HI R157, RZ, 0x1f, R226 ;  /* 0x0000001fff9d7819 */ /* 0x000fe200000114e2 */
[C---:B------:R-:W-:Y:S01]  /*e1f0*/  VIADD R158, R23.reuse, 0x78 ;  /* 0x00000078179e7836 */ /* 0x040fe20000000000 */
[----:B------:R0:W2:Y:S01]  /*e200*/  SHFL.IDX PT, R3, R12, RZ, 0x1c1f ;  /* 0x001c1fff0c037589 */ /* 0x0000a200000e0000 */
        /* <DEDUP_REMOVED lines=12> */
[C---:B------:R-:W-:Y:S01]  /*e2d0*/  IADD3 R170, R23.reuse, 0x48, RZ ;  /* 0x0000004817aa7810 */ /* 0x040fe20007ffe0ff */
        /* <DEDUP_REMOVED lines=13> */
[----:B------:R-:W-:-:S02]  /*e3b0*/  SHF.R.S32.HI R183, RZ, 0x1f, R183 ;  /* 0x0000001fffb77819 */ /* 0x000fc400000114b7 */
[----:B------:R-:W-:Y:S02]  /*e3c0*/  SHF.R.S32.HI R185, RZ, 0x1f, R185 ;  /* 0x0000001fffb97819 */ /* 0x000fe400000114b9 */
[----:B------:R-:W-:Y:S01]  /*e3d0*/  SHF.R.S32.HI R187, RZ, 0x1f, R187 ;  /* 0x0000001fffbb7819 */ /* 0x000fe200000114bb */
[----:B012---:R-:W-:Y:S06]  /*e3e0*/  @P2 BRA `(.L_x_217) ;  /* 0x0000000800282947 */ /* 0x007fec0003800000 */
[----:B------:R-:W-:Y:S01]  /*e3f0*/  ULDC UR4, c[0x0][0xac8] ;  /* 0x0002b20000047ab9 */ /* 0x000fe20000000800 */
[C---:B------:R-:W-:Y:S01]  /*e400*/  VIADD R13, R23.reuse, 0xe0 ;  /* 0x000000e0170d7836 */ /* 0x040fe20000000000 */
[C---:B------:R-:W-:Y:S01]  /*e410*/  ISETP.GE.AND P2, PT, R23.reuse, UR4, PT ;  /* 0x0000000417007c0c */ /* 0x040fe2000bf46270 */
[C---:B------:R-:W-:Y:S01]  /*e420*/  VIADD R17, R23.reuse, 0xe8 ;  /* 0x000000e817117836 */ /* 0x040fe20000000000 */
[----:B------:R-:W-:Y:S01]  /*e430*/  ISETP.GE.AND P1, PT, R186, UR4, PT ;  /* 0x00000004ba007c0c */ /* 0x000fe2000bf26270 */
[----:B------:R-:W-:Y:S01]  /*e440*/  VIADD R19, R23, 0xf0 ;  /* 0x000000f017137836 */ /* 0x000fe20000000000 */
[----:B------:R-:W-:Y:S02]  /*e450*/  ISETP.GE.AND P3, PT, R184, UR4, PT ;  /* 0x00000004b8007c0c */ /* 0x000fe4000bf66270 */
[----:B------:R-:W-:-:S07]  /*e460*/  ISETP.GE.AND P4, PT, R182, UR4, PT ;  /* 0x00000004b6007c0c */ /* 0x000fce000bf86270 */
[----:B------:R-:W-:Y:S02]  /*e470*/  @!P2 IMAD.WIDE R4, R23, 0x4, R2 ;  /* 0x000000041704a825 */ /* 0x000fe400078e0202 */
[----:B------:R-:W-:-:S03]  /*e480*/  @!P1 LEA R6, P5, R186, R2, 0x2 ;  /* 0x00000002ba069211 */ /* 0x000fc600078a10ff */
[----:B------:R0:W-:Y:S01]  /*e490*/  @!P2 ST.E.64 desc[UR36][R4.64], R24 ;  /* 0x000000180400a985 */ /* 0x0001e2000c101b24 */
[----:B------:R-:W-:Y:S02]  /*e4a0*/  ISETP.GE.AND P2, PT, R180, UR4, PT ;  /* 0x00000004b4007c0c */ /* 0x000fe4000bf46270 */
[----:B------:R-:W-:-:S05]  /*e4b0*/  @!P1 LEA.HI.X R7, R186, R3, R187, 0x2, P5 ;  /* 0x00000003ba079211 */ /* 0x000fca00028f14bb */
[----:B------:R1:W-:Y:S01]  /*e4c0*/  @!P1 ST.E.64 desc[UR36][R6.64], R28 ;  /* 0x0000001c06009985 */ /* 0x0003e2000c101b24 */
[----:B------:R-:W-:Y:S02]  /*e4d0*/  ISETP.GE.AND P1, PT, R178, UR4, PT ;  /* 0x00000004b2007c0c */ /* 0x000fe4000bf26270 */
[----:B0-----:R-:W-:-:S04]  /*e4e0*/  @!P3 LEA R4, P6, R184, R2, 0x2 ;  /* 0x00000002b804b211 */ /* 0x001fc800078c10ff */
[----:B------:R-:W-:Y:S02]  /*e4f0*/  @!P3 LEA.HI.X R5, R184, R3, R185, 0x2, P6 ;  /* 0x00000003b805b211 */ /* 0x000fe400030f14b9 */
[----:B-1----:R-:W-:-:S03]  /*e500*/  @!P4 LEA R6, P5, R182, R2, 0x2 ;  /* 0x00000002b606c211 */ /* 0x002fc600078a10ff */
        /* <DEDUP_REMOVED lines=34> */
[----:B------:R-:W-:Y:S02]  /*e730*/  @!P4 LEA.HI.X R7, R166, R3, R167, 0x2, P5 ;  /* 0x00000003a607c211 */ /* 0x000fe400028f14a7 */
[----:B------:R-:W-:-:S03]  /*e740*/  ISETP.GE.AND P5, PT, R158, UR4, PT ;  /* 0x000000049e007c0c */ /* 0x000fc6000bfa6270 */
[----:B------:R1:W-:Y:S01]  /*e750*/  @!P4 ST.E.64 desc[UR36][R6.64], R68 ;  /* 0x000000440600c985 */ /* 0x0003e2000c101b24 */
[----:B------:R-:W-:Y:S02]  /*e760*/  ISETP.GE.AND P4, PT, R226, UR4, PT ;  /* 0x00000004e2007c0c */ /* 0x000fe4000bf86270 */
[----:B0-----:R-:W-:-:S04]  /*e770*/  @!P2 LEA R4, P6, R164, R2, 0x2 ;  /* 0x00000002a404a211 */ /* 0x001fc800078c10ff */
[----:B------:R-:W-:Y:S02]  /*e780*/  @!P2 LEA.HI.X R5, R164, R3, R165, 0x2, P6 ;  /* 0x00000003a405a211 */ /* 0x000fe400030f14a5 */
[----:B-1----:R-:W-:-:S03]  /*e790*/  @!P1 LEA R6, P6, R162, R2, 0x2 ;  /* 0x00000002a2069211 */ /* 0x002fc600078c10ff */
[----:B------:R0:W-:Y:S01]  /*e7a0*/  @!P2 ST.E.64 desc[UR36][R4.64], R72 ;  /* 0x000000480400a985 */ /* 0x0001e2000c101b24 */
[----:B------:R-:W-:Y:S02]  /*e7b0*/  @!P1 LEA.HI.X R7, R162, R3, R163, 0x2, P6 ;  /* 0x00000003a2079211 */ /* 0x000fe400030f14a3 */
[----:B------:R-:W-:-:S03]  /*e7c0*/  @!P4 LEA R10, P6, R226, R2, 0x2 ;  /* 0x00000002e20ac211 */ /* 0x000fc600078c10ff */
[----:B------:R1:W-:Y:S01]  /*e7d0*/  @!P1 ST.E.64 desc[UR36][R6.64], R76 ;  /* 0x0000004c06009985 */ /* 0x0003e2000c101b24 */
[----:B------:R-:W-:Y:S02]  /*e7e0*/  ISETP.GE.AND P1, PT, R225, UR4, PT ;  /* 0x00000004e1007c0c */ /* 0x000fe4000bf26270 */
[----:B------:R-:W-:Y:S02]  /*e7f0*/  @!P4 LEA.HI.X R11, R226, R3, R157, 0x2, P6 ;  /* 0x00000003e20bc211 */ /* 0x000fe400030f149d */
[----:B0-----:R-:W-:-:S04]  /*e800*/  @!P3 LEA R4, P2, R160, R2, 0x2 ;  /* 0x00000002a004b211 */ /* 0x001fc800078410ff */
[----:B------:R-:W-:Y:S02]  /*e810*/  @!P3 LEA.HI.X R5, R160, R3, R161, 0x2, P2 ;  /* 0x00000003a005b211 */ /* 0x000fe400010f14a1 */
[----:B------:R-:W-:-:S03]  /*e820*/  @!P5 LEA R8, P2, R158, R2, 0x2 ;  /* 0x000000029e08d211 */ /* 0x000fc600078410ff */
[----:B------:R0:W-:Y:S01]  /*e830*/  @!P3 ST.E.64 desc[UR36][R4.64], R80 ;  /* 0x000000500400b985 */ /* 0x0001e2000c101b24 */
[----:B------:R-:W-:Y:S02]  /*e840*/  ISETP.GE.AND P3, PT, R224, UR4, PT ;  /* 0x00000004e0007c0c */ /* 0x000fe4000bf66270 */
[----:B------:R-:W-:Y:S02]  /*e850*/  @!P5 LEA.HI.X R9, R158, R3, R159, 0x2, P2 ;  /* 0x000000039e09d211 */ /* 0x000fe400010f149f */
[----:B------:R-:W-:-:S03]  /*e860*/  ISETP.GE.AND P2, PT, R223, UR4, PT ;  /* 0x00000004df007c0c */ /* 0x000fc6000bf46270 */
[----:B------:R2:W-:Y:S01]  /*e870*/  @!P5 ST.E.64 desc[UR36][R8.64], R84 ;  /* 0x000000540800d985 */ /* 0x0005e2000c101b24 */
[----:B------:R-:W-:-:S03]  /*e880*/  @!P1 LEA R14, P5, R225, R2, 0x2 ;  /* 0x00000002e10e9211 */ /* 0x000fc600078a10ff */
[----:B------:R3:W-:Y:S01]  /*e890*/  @!P4 ST.E.64 desc[UR36][R10.64], R88 ;  /* 0x000000580a00c985 */ /* 0x0007e2000c101b24 */
[----:B------:R-:W-:Y:S02]  /*e8a0*/  ISETP.GE.AND P4, PT, R222, UR4, PT ;  /* 0x00000004de007c0c */ /* 0x000fe4000bf86270 */
[CC--:B-1----:R-:W-:Y:S02]  /*e8b0*/  @!P3 LEA R6, P6, R224.reuse, R2.reuse, 0x2 ;  /* 0x00000002e006b211 */ /* 0x0c2fe400078c10ff */
[-C--:B------:R-:W-:Y:S02]  /*e8c0*/  @!P1 LEA.HI.X R15, R225, R3.reuse, R156, 0x2, P5 ;  /* 0x00000003e10f9211 */ /* 0x080fe400028f149c */
[----:B------:R-:W-:Y:S02]  /*e8d0*/  @!P3 LEA.HI.X R7, R224, R3, R155, 0x2, P6 ;  /* 0x00000003e007b211 */ /* 0x000fe400030f149b */
[----:B------:R-:W-:Y:S01]  /*e8e0*/  ISETP.GE.AND P6, PT, R221, UR4, PT ;  /* 0x00000004dd007c0c */ /* 0x000fe2000bfc6270 */
[----:B------:R-:W-:Y:S01]  /*e8f0*/  @!P1 ST.E.64 desc[UR36][R14.64], R92 ;  /* 0x0000005c0e009985 */ /* 0x000fe2000c101b24 */
[----:B0-----:R-:W-:-:S03]  /*e900*/  @!P2 LEA R4, P5, R223, R2, 0x2 ;  /* 0x00000002df04a211 */ /* 0x001fc600078a10ff */
[----:B------:R0:W-:Y:S01]  /*e910*/  @!P3 ST.E.64 desc[UR36][R6.64], R96 ;  /* 0x000000600600b985 */ /* 0x0001e2000c101b24 */
[-C--:B------:R-:W-:Y:S02]  /*e920*/  @!P2 LEA.HI.X R5, R223, R3.reuse, R154, 0x2, P5 ;  /* 0x00000003df05a211 */ /* 0x080fe400028f149a */
[----:B------:R-:W-:Y:S02]  /*e930*/  ISETP.GE.AND P3, PT, R220, UR4, PT ;  /* 0x00000004dc007c0c */ /* 0x000fe4000bf66270 */
[CC--:B--2---:R-:W-:Y:S01]  /*e940*/  @!P4 LEA R8, P1, R222.reuse, R2.reuse, 0x2 ;  /* 0x00000002de08c211 */ /* 0x0c4fe200078210ff */
[----:B------:R1:W-:Y:S01]  /*e950*/  @!P2 ST.E.64 desc[UR36][R4.64], R100 ;  /* 0x000000640400a985 */ /* 0x0003e2000c101b24 */
[----:B------:R-:W-:Y:S02]  /*e960*/  ISETP.GE.AND P2, PT, R219, UR4, PT ;  /* 0x00000004db007c0c */ /* 0x000fe4000bf46270 */
[----:B---3--:R-:W-:Y:S02]  /*e970*/  @!P6 LEA R10, P5, R221, R2, 0x2 ;  /* 0x00000002dd0ae211 */ /* 0x008fe400078a10ff */
[----:B------:R-:W-:-:S02]  /*e980*/  @!P4 LEA.HI.X R9, R222, R3, R153, 0x2, P1 ;  /* 0x00000003de09c211 */ /* 0x000fc400008f1499 */
[----:B------:R-:W-:Y:S02]  /*e990*/  @!P6 LEA.HI.X R11, R221, R3, R152, 0x2, P5 ;  /* 0x00000003dd0be211 */ /* 0x000fe400028f1498 */
[----:B------:R-:W-:Y:S01]  /*e9a0*/  ISETP.GE.AND P1, PT, R218, UR4, PT ;  /* 0x00000004da007c0c */ /* 0x000fe2000bf26270 */
[----:B------:R2:W-:Y:S01]  /*e9b0*/  @!P4 ST.E.64 desc[UR36][R8.64], R104 ;  /* 0x000000680800c985 */ /* 0x0005e2000c101b24 */
[----:B------:R-:W-:-:S03]  /*e9c0*/  ISETP.GE.AND P5, PT, R217, UR4, PT ;  /* 0x00000004d9007c0c */ /* 0x000fc6000bfa6270 */
[----:B------:R3:W-:Y:S01]  /*e9d0*/  @!P6 ST.E.64 desc[UR36][R10.64], R108 ;  /* 0x0000006c0a00e985 */ /* 0x0007e2000c101b24 */
[CC--:B0-----:R-:W-:Y:S02]  /*e9e0*/  @!P3 LEA R6, P6, R220.reuse, R2.reuse, 0x2 ;  /* 0x00000002dc06b211 */ /* 0x0c1fe400078c10ff */
[CC--:B-1----:R-:W-:Y:S02]  /*e9f0*/  @!P2 LEA R4, P4, R219.reuse, R2.reuse, 0x2 ;  /* 0x00000002db04a211 */ /* 0x0c2fe400078810ff */
[-C--:B------:R-:W-:Y:S02]  /*ea00*/  @!P3 LEA.HI.X R7, R220, R3.reuse, R22, 0x2, P6 ;  /* 0x00000003dc07b211 */ /* 0x080fe400030f1416 */
[----:B------:R-:W-:Y:S02]  /*ea10*/  @!P2 LEA.HI.X R5, R219, R3, R21, 0x2, P4 ;  /* 0x00000003db05a211 */ /* 0x000fe400020f1415 */
[----:B------:R-:W-:Y:S01]  /*ea20*/  ISETP.GE.AND P4, PT, R214, UR4, PT ;  /* 0x00000004d6007c0c */ /* 0x000fe2000bf86270 */
[----:B------:R0:W-:Y:S01]  /*ea30*/  @!P3 ST.E.64 desc[UR36][R6.64], R112 ;  /* 0x000000700600b985 */ /* 0x0001e2000c101b24 */
[----:B------:R-:W-:-:S03]  /*ea40*/  @!P1 LEA R14, P6, R218, R2, 0x2 ;  /* 0x00000002da0e9211 */ /* 0x000fc600078c10ff */
[----:B------:R-:W-:Y:S01]  /*ea50*/  @!P2 ST.E.64 desc[UR36][R4.64], R116 ;  /* 0x000000740400a985 */ /* 0x000fe2000c101b24 */
[CC--:B--2---:R-:W-:Y:S02]  /*ea60*/  @!P5 LEA R8, P2, R217.reuse, R2.reuse, 0x2 ;  /* 0x00000002d908d211 */ /* 0x0c4fe400078410ff */
[-C--:B------:R-:W-:Y:S02]  /*ea70*/  @!P1 LEA.HI.X R15, R218, R3.reuse, R20, 0x2, P6 ;  /* 0x00000003da0f9211 */ /* 0x080fe400030f1414 */
[----:B------:R-:W-:Y:S02]  /*ea80*/  @!P5 LEA.HI.X R9, R217, R3, R18, 0x2, P2 ;  /* 0x00000003d909d211 */ /* 0x000fe400010f1412 */
[----:B------:R-:W-:Y:S01]  /*ea90*/  ISETP.GE.AND P2, PT, R213, UR4, PT ;  /* 0x00000004d5007c0c */ /* 0x000fe2000bf46270 */
[----:B------:R1:W-:Y:S01]  /*eaa0*/  @!P1 ST.E.64 desc[UR36][R14.64], R120 ;  /* 0x000000780e009985 */ /* 0x0003e2000c101b24 */
[----:B---3--:R-:W-:Y:S02]  /*eab0*/  SHF.R.S32.HI R11, RZ, 0x1f, R214 ;  /* 0x0000001fff0b7819 */ /* 0x008fe400000114d6 */
[----:B------:R-:W-:Y:S01]  /*eac0*/  @!P4 LEA R10, P3, R214, R2, 0x2 ;  /* 0x00000002d60ac211 */ /* 0x000fe200078610ff */
[----:B------:R2:W-:Y:S01]  /*ead0*/  @!P5 ST.E.64 desc[UR36][R8.64], R124 ;  /* 0x0000007c0800d985 */ /* 0x0005e2000c101b24 */
[----:B------:R-:W-:-:S02]  /*eae0*/  ISETP.GE.AND P1, PT, R13, UR4, PT ;  /* 0x000000040d007c0c */ /* 0x000fc4000bf26270 */
[----:B------:R-:W-:Y:S02]  /*eaf0*/  @!P4 LEA.HI.X R11, R214, R3, R11, 0x2, P3 ;  /* 0x00000003d60bc211 */ /* 0x000fe400018f140b */
[----:B------:R-:W-:Y:S02]  /*eb00*/  ISETP.GE.AND P3, PT, R17, UR4, PT ;  /* 0x0000000411007c0c */ /* 0x000fe4000bf66270 */
[----:B0-----:R-:W-:Y:S01]  /*eb10*/  SHF.R.S32.HI R7, RZ, 0x1f, R213 ;  /* 0x0000001fff077819 */ /* 0x001fe200000114d5 */
[----:B------:R0:W-:Y:S01]  /*eb20*/  @!P4 ST.E.64 desc[UR36][R10.64], R128 ;  /* 0x000000800a00c985 */ /* 0x0001e2000c101b24 */
[----:B------:R-:W-:Y:S01]  /*eb30*/  ISETP.GE.AND P4, PT, R19, UR4, PT ;  /* 0x0000000413007c0c */ /* 0x000fe2000bf86270 */
[----:B-1----:R-:W-:Y:S01]  /*eb40*/  VIADD R15, R23, 0xf8 ;  /* 0x000000f8170f7836 */ /* 0x002fe20000000000 */
[----:B------:R-:W-:Y:S02]  /*eb50*/  @!P2 LEA R6, P5, R213, R2, 0x2 ;  /* 0x00000002d506a211 */ /* 0x000fe400078a10ff */
[----:B------:R-:W-:-:S02]  /*eb60*/  SHF.R.S32.HI R5, RZ, 0x1f, R13 ;  /* 0x0000001fff057819 */ /* 0x000fc4000001140d */
[-C--:B------:R-:W-:Y:S02]  /*eb70*/  @!P1 LEA R4, P6, R13, R2.reuse, 0x2 ;  /* 0x000000020d049211 */ /* 0x080fe400078c10ff */
[-C--:B------:R-:W-:Y:S02]  /*eb80*/  @!P2 LEA.HI.X R7, R213, R3.reuse, R7, 0x2, P5 ;  /* 0x00000003d507a211 */ /* 0x080fe400028f1407 */
[----:B------:R-:W-:Y:S02]  /*eb90*/  ISETP.GE.AND P5, PT, R15, UR4, PT ;  /* 0x000000040f007c0c */ /* 0x000fe4000bfa6270 */
[----:B------:R-:W-:Y:S01]  /*eba0*/  @!P1 LEA.HI.X R5, R13, R3, R5, 0x2, P6 ;  /* 0x000000030d059211 */ /* 0x000fe200030f1405 */
[----:B------:R1:W-:Y:S01]  /*ebb0*/  @!P2 ST.E.64 desc[UR36][R6.64], R132 ;  /* 0x000000840600a985 */ /* 0x0003e2000c101b24 */
[----:B--2---:R-:W-:Y:S02]  /*ebc0*/  SHF.R.S32.HI R9, RZ, 0x1f, R17 ;  /* 0x0000001fff097819 */ /* 0x004fe40000011411 */
[----:B------:R-:W-:Y:S01]  /*ebd0*/  @!P3 LEA R8, P6, R17, R2, 0x2 ;  /* 0x000000021108b211 */ /* 0x000fe200078c10ff */
[----:B------:R1:W-:Y:S01]  /*ebe0*/  @!P1 ST.E.64 desc[UR36][R4.64], R136 ;  /* 0x0000008804009985 */ /* 0x0003e2000c101b24 */
[----:B0-----:R-:W-:-:S02]  /*ebf0*/  SHF.R.S32.HI R11, RZ, 0x1f, R19 ;  /* 0x0000001fff0b7819 */ /* 0x001fc40000011413 */
[-C--:B------:R-:W-:Y:S02]  /*ec00*/  @!P3 LEA.HI.X R9, R17, R3.reuse, R9, 0x2, P6 ;  /* 0x000000031109b211 */ /* 0x080fe400030f1409 */
[CC--:B------:R-:W-:Y:S02]  /*ec10*/  @!P4 LEA R10, P6, R19.reuse, R2.reuse, 0x2 ;  /* 0x00000002130ac211 */ /* 0x0c0fe400078c10ff */
[----:B------:R-:W-:Y:S01]  /*ec20*/  SHF.R.S32.HI R13, RZ, 0x1f, R15 ;  /* 0x0000001fff0d7819 */ /* 0x000fe2000001140f */
[----:B------:R1:W-:Y:S01]  /*ec30*/  @!P3 ST.E.64 desc[UR36][R8.64], R140 ;  /* 0x0000008c0800b985 */ /* 0x0003e2000c101b24 */
[----:B------:R-:W-:Y:S02]  /*ec40*/  @!P4 LEA.HI.X R11, R19, R3, R11, 0x2, P6 ;  /* 0x00000003130bc211 */ /* 0x000fe400030f140b */
[----:B------:R-:W-:-:S03]  /*ec50*/  @!P5 LEA R2, P6, R15, R2, 0x2 ;  /* 0x000000020f02d211 */ /* 0x000fc600078c10ff */
[----:B------:R1:W-:Y:S01]  /*ec60*/  @!P4 ST.E.64 desc[UR36][R10.64], R144 ;  /* 0x000000900a00c985 */ /* 0x0003e2000c101b24 */
[----:B------:R-:W-:-:S05]  /*ec70*/  @!P5 LEA.HI.X R3, R15, R3, R13, 0x2, P6 ;  /* 0x000000030f03d211 */ /* 0x000fca00030f140d */
[----:B------:R1:W-:Y:S04]  /*ec80*/  @!P5 ST.E.64 desc[UR36][R2.64], R148 ;  /* 0x000000940200d985 */ /* 0x0003e8000c101b24 */
.L_x_217:
[----:B------:R-:W-:Y:S05]  /*ec90*/  BSYNC B1 ;  /* 0x0000000000017941 */ /* 0x000fea0003800000 */
.L_x_216:
[----:B-1----:R0:W1:Y:S04]  /*eca0*/  SHFL.IDX PT, R3, R12, 0x1, 0x1c1f ;  /* 0x003c1f000c037f89 */ /* 0x00206800000e0000 */
[----:B------:R0:W2:Y:S01]  /*ecb0*/  SHFL.IDX PT, R2, R0, 0x1, 0x1c1f ;  /* 0x003c1f0000027f89 */ /* 0x0000a200000e0000 */
[----:B------:R-:W-:Y:S05]  /*ecc0*/  @P0 BRA `(.L_x_215) ;  /* 0x0000001800500947 */ /* 0x000fea0003800000 */
[----:B------:R-:W-:Y:S01]  /*ecd0*/  ULDC UR4, c[0x0][0xac8] ;  /* 0x0002b20000047ab9 */ /* 0x000fe20000000800 */
[C---:B------:R-:W-:Y:S01]  /*ece0*/  VIADD R17, R23.reuse, 0xe0 ;  /* 0x000000e017117836 */ /* 0x040fe20000000000 */
[----:B------:R-:W-:Y:S01]  /*ecf0*/  ISETP.GE.AND P0, PT, R186, UR4, PT ;  /* 0x00000004ba007c0c */ /* 0x000fe2000bf06270 */
[C---:B------:R-:W-:Y:S01]  /*ed00*/  VIADD R19, R23.reuse, 0xf0 ;  /* 0x000000f017137836 */ /* 0x040fe20000000000 */
[----:B------:R-:W-:Y:S02]  /*ed10*/  ISETP.GE.AND P6, PT, R23, UR4, PT ;  /* 0x0000000417007c0c */ /* 0x000fe4000bfc6270 */
[----:B------:R-:W-:Y:S02]  /*ed20*/  ISETP.GE.AND P1, PT, R184, UR4, PT ;  /* 0x00000004b8007c0c */ /* 0x000fe4000bf26270 */
[----:B------:R-:W-:Y:S02]  /*ed30*/  ISETP.GE.AND P2, PT, R182, UR4, PT ;  /* 0x00000004b6007c0c */ /* 0x000fe4000bf46270 */
[----:B------:R-:W-:-:S02]  /*ed40*/  ISETP.GE.AND P3, PT, R180, UR4, PT ;  /* 0x00000004b4007c0c */ /* 0x000fc4000bf66270 */
[----:B0-----:R-:W-:-:S03]  /*ed50*/  SHF.R.S32.HI R0, RZ, 0x1f, R17 ;  /* 0x0000001fff007819 */ /* 0x001fc60000011411 */
[-C--:B--2---:R-:W-:Y:S02]  /*ed60*/  @!P0 LEA R6, P5, R186, R2.reuse, 0x2 ;  /* 0x00000002ba068211 */ /* 0x084fe400078a10ff */
[----:B-1----:R-:W-:Y:S02]  /*ed70*/  @!P6 IMAD.WIDE R4, R23, 0x4, R2 ;  /* 0x000000041704e825 */ /* 0x002fe400078e0202 */
[-C--:B------:R-:W-:Y:S02]  /*ed80*/  @!P1 LEA R8, P4, R184, R2.reuse, 0x2 ;  /* 0x00000002b8089211 */ /* 0x080fe400078810ff */
[-C--:B------:R-:W-:Y:S01]  /*ed90*/  @!P0 LEA.HI.X R7, R186, R3.reuse, R187, 0x2, P5 ;  /* 0x00000003ba078211 */ /* 0x080fe200028f14bb */
[----:B------:R0:W-:Y:S01]  /*eda0*/  @!P6 ST.E.64 desc[UR36][R4.64], R26 ;  /* 0x0000001a0400e985 */ /* 0x0001e2000c101b24 */
[----:B------:R-:W-:Y:S02]  /*edb0*/  @!P1 LEA.HI.X R9, R184, R3, R185, 0x2, P4 ;  /* 0x00000003b8099211 */ /* 0x000fe400020f14b9 */
[----:B------:R-:W-:Y:S01]  /*edc0*/  ISETP.GE.AND P5, PT, R178, UR4, PT ;  /* 0x00000004b2007c0c */ /* 0x000fe2000bfa6270 */
[----:B------:R1:W-:Y:S01]  /*edd0*/  @!P0 ST.E.64 desc[UR36][R6.64], R30 ;  /* 0x0000001e06008985 */ /* 0x0003e2000c101b24 */
[----:B------:R-:W-:-:S02]  /*ede0*/  @!P2 LEA R10, P6, R182, R2, 0x2 ;  /* 0x00000002b60aa211 */ /* 0x000fc400078c10ff */
[----:B------:R-:W-:Y:S01]  /*edf0*/  ISETP.GE.AND P0, PT, R176, UR4, PT ;  /* 0x00000004b0007c0c */ /* 0x000fe2000bf06270 */
[----:B------:R2:W-:Y:S01]  /*ee00*/  @!P1 ST.E.64 desc[UR36][R8.64], R34 ;  /* 0x0000002208009985 */ /* 0x0005e2000c101b24 */
[-C--:B------:R-:W-:Y:S02]  /*ee10*/  @!P2 LEA.HI.X R11, R182, R3.reuse, R183, 0x2, P6 ;  /* 0x00000003b60ba211 */ /* 0x080fe400030f14b7 */
[----:B------:R-:W-:Y:S02]  /*ee20*/  ISETP.GE.AND P1, PT, R174, UR4, PT ;  /* 0x00000004ae007c0c */ /* 0x000fe4000bf26270 */
[----:B------:R-:W-:Y:S01]  /*ee30*/  @!P3 LEA R12, P4, R180, R2, 0x2 ;  /* 0x00000002b40cb211 */ /* 0x000fe200078810ff */
[----:B------:R3:W-:Y:S01]  /*ee40*/  @!P2 ST.E.64 desc[UR36][R10.64], R38 ;  /* 0x000000260a00a985 */ /* 0x0007e2000c101b24 */
[----:B------:R-:W-:Y:S02]  /*ee50*/  ISETP.GE.AND P2, PT, R172, UR4, PT ;  /* 0x00000004ac007c0c */ /* 0x000fe4000bf46270 */
[----:B------:R-:W-:-:S02]  /*ee60*/  @!P3 LEA.HI.X R13, R180, R3, R181, 0x2, P4 ;  /* 0x00000003b40db211 */ /* 0x000fc400020f14b5 */
[-C--:B0-----:R-:W-:Y:S02]  /*ee70*/  @!P5 LEA R4, P4, R178, R2.reuse, 0x2 ;  /* 0x00000002b204d211 */ /* 0x081fe400078810ff */
[-C--:B-1----:R-:W-:Y:S01]  /*ee80*/  @!P0 LEA R6, P6, R176, R2.reuse, 0x2 ;  /* 0x00000002b0068211 */ /* 0x082fe200078c10ff */
[----:B------:R-:W-:Y:S01]  /*ee90*/  @!P3 ST.E.64 desc[UR36][R12.64], R42 ;  /* 0x0000002a0c00b985 */ /* 0x000fe2000c101b24 */
[-C--:B------:R-:W-:Y:S02]  /*eea0*/  @!P5 LEA.HI.X R5, R178, R3.reuse, R179, 0x2, P4 ;  /* 0x00000003b205d211 */ /* 0x080fe400020f14b3 */
[----:B------:R-:W-:Y:S02]  /*eeb0*/  ISETP.GE.AND P3, PT, R170, UR4, PT ;  /* 0x00000004aa007c0c */ /* 0x000fe4000bf66270 */
[----:B------:R-:W-:Y:S01]  /*eec0*/  @!P1 LEA R14, P4, R174, R2, 0x2 ;  /* 0x00000002ae0e9211 */ /* 0x000fe200078810ff */
[----:B------:R0:W-:Y:S01]  /*eed0*/  @!P5 ST.E.64 desc[UR36][R4.64], R46 ;  /* 0x0000002e0400d985 */ /* 0x0001e2000c101b24 */
[----:B------:R-:W-:-:S02]  /*eee0*/  @!P0 LEA.HI.X R7, R176, R3, R177, 0x2, P6 ;  /* 0x00000003b0078211 */ /* 0x000fc400030f14b1 */
[-C--:B------:R-:W-:Y:S02]  /*eef0*/  @!P1 LEA.HI.X R15, R174, R3.reuse, R175, 0x2, P4 ;  /* 0x00000003ae0f9211 */ /* 0x080fe400020f14af */
[----:B------:R-:W-:Y:S01]  /*ef00*/  ISETP.GE.AND P5, PT, R168, UR4, PT ;  /* 0x00000004a8007c0c */ /* 0x000fe2000bfa6270 */
[----:B------:R1:W-:Y:S01]  /*ef10*/  @!P0 ST.E.64 desc[UR36][R6.64], R50 ;  /* 0x0000003206008985 */ /* 0x0003e2000c101b24 */
[----:B--2---:R-:W-:Y:S02]  /*ef20*/  @!P2 LEA R8, P6, R172, R2, 0x2 ;  /* 0x00000002ac08a211 */ /* 0x004fe400078c10ff */
[----:B------:R-:W-:Y:S01]  /*ef30*/  ISETP.GE.AND P0, PT, R166, UR4, PT ;  /* 0x00000004a6007c0c */ /* 0x000fe2000bf06270 */
[----:B------:R-:W-:Y:S01]  /*ef40*/  @!P1 ST.E.64 desc[UR36][R14.64], R54 ;  /* 0x000000360e009985 */ /* 0x000fe2000c101b24 */
[----:B------:R-:W-:Y:S02]  /*ef50*/  @!P2 LEA.HI.X R9, R172, R3, R173, 0x2, P6 ;  /* 0x00000003ac09a211 */ /* 0x000fe400030f14ad */
[----:B------:R-:W-:-:S02]  /*ef60*/  ISETP.GE.AND P1, PT, R164, UR4, PT ;  /* 0x00000004a4007c0c */ /* 0x000fc4000bf26270 */
[-C--:B---3--:R-:W-:Y:S01]  /*ef70*/  @!P3 LEA R10, P4, R170, R2.reuse, 0x2 ;  /* 0x00000002aa0ab211 */ /* 0x088fe200078810ff */
[----:B------:R2:W-:Y:S01]  /*ef80*/  @!P2 ST.E.64 desc[UR36][R8.64], R58 ;  /* 0x0000003a0800a985 */ /* 0x0005e2000c101b24 */
[----:B------:R-:W-:Y:S02]  /*ef90*/  ISETP.GE.AND P2, PT, R162, UR4, PT ;  /* 0x00000004a2007c0c */ /* 0x000fe4000bf46270 */
[-C--:B------:R-:W-:Y:S02]  /*efa0*/  @!P3 LEA.HI.X R11, R170, R3.reuse, R171, 0x2, P4 ;  /* 0x00000003aa0bb211 */ /* 0x080fe400020f14ab */
[-C--:B0-----:R-:W-:Y:S02]  /*efb0*/  @!P5 LEA R4, P4, R168, R2.reuse, 0x2 ;  /* 0x00000002a804d211 */ /* 0x081fe400078810ff */
[----:B-1----:R-:W-:Y:S01]  /*efc0*/  @!P0 LEA R6, P6, R166, R2, 0x2 ;  /* 0x00000002a6068211 */ /* 0x002fe200078c10ff */
[----:B------:R0:W-:Y:S01]  /*efd0*/  @!P3 ST.E.64 desc[UR36][R10.64], R62 ;  /* 0x0000003e0a00b985 */ /* 0x0001e2000c101b24 */
[----:B------:R-:W-:-:S02]  /*efe0*/  @!P5 LEA.HI.X R5, R168, R3, R169, 0x2, P4 ;  /* 0x00000003a805d211 */ /* 0x000fc400020f14a9 */
[----:B------:R-:W-:Y:S02]  /*eff0*/  ISETP.GE.AND P3, PT, R160, UR4, PT ;  /* 0x00000004a0007c0c */ /* 0x000fe4000bf66270 */
[-C--:B------:R-:W-:Y:S01]  /*f000*/  @!P1 LEA R12, P4, R164, R2.reuse, 0x2 ;  /* 0x00000002a40c9211 */ /* 0x080fe200078810ff */
[----:B------:R1:W-:Y:S01]  /*f010*/  @!P5 ST.E.64 desc[UR36][R4.64], R66 ;  /* 0x000000420400d985 */ /* 0x0003e2000c101b24 */
[-C--:B------:R-:W-:Y:S02]  /*f020*/  @!P0 LEA.HI.X R7, R166, R3.reuse, R167, 0x2, P6 ;  /* 0x00000003a6078211 */ /* 0x080fe400030f14a7 */
[----:B------:R-:W-:Y:S02]  /*f030*/  @!P1 LEA.HI.X R13, R164, R3, R165, 0x2, P4 ;  /* 0x00000003a40d9211 */ /* 0x000fe400020f14a5 */
[----:B------:R-:W-:Y:S01]  /*f040*/  ISETP.GE.AND P6, PT, R158, UR4, PT ;  /* 0x000000049e007c0c */ /* 0x000fe2000bfc6270 */
[----:B------:R3:W-:Y:S01]  /*f050*/  @!P0 ST.E.64 desc[UR36][R6.64], R70 ;  /* 0x0000004606008985 */ /* 0x0007e2000c101b24 */
[----:B--2---:R-:W-:-:S02]  /*f060*/  @!P2 LEA R8, P5, R162, R2, 0x2 ;  /* 0x00000002a208a211 */ /* 0x004fc400078a10ff */
[----:B------:R-:W-:Y:S01]  /*f070*/  ISETP.GE.AND P0, PT, R226, UR4, PT ;  /* 0x00000004e2007c0c */ /* 0x000fe2000bf06270 */
[----:B------:R-:W-:Y:S01]  /*f080*/  @!P1 ST.E.64 desc[UR36][R12.64], R74 ;  /* 0x0000004a0c009985 */ /* 0x000fe2000c101b24 */
[-C--:B------:R-:W-:Y:S02]  /*f090*/  @!P2 LEA.HI.X R9, R162, R3.reuse, R163, 0x2, P5 ;  /* 0x00000003a209a211 */ /* 0x080fe400028f14a3 */
[----:B------:R-:W-:Y:S02]  /*f0a0*/  ISETP.GE.AND P1, PT, R225, UR4, PT ;  /* 0x00000004e1007c0c */ /* 0x000fe4000bf26270 */
[----:B0-----:R-:W-:Y:S01]  /*f0b0*/  @!P3 LEA R10, P4, R160, R2, 0x2 ;  /* 0x00000002a00ab211 */ /* 0x001fe200078810ff */
[----:B------:R0:W-:Y:S01]  /*f0c0*/  @!P2 ST.E.64 desc[UR36][R8.64], R78 ;  /* 0x0000004e0800a985 */ /* 0x0001e2000c101b24 */
[----:B------:R-:W-:Y:S02]  /*f0d0*/  ISETP.GE.AND P2, PT, R224, UR4, PT ;  /* 0x00000004e0007c0c */ /* 0x000fe4000bf46270 */
[----:B------:R-:W-:-:S02]  /*f0e0*/  @!P3 LEA.HI.X R11, R160, R3, R161, 0x2, P4 ;  /* 0x00000003a00bb211 */ /* 0x000fc400020f14a1 */
[-C--:B-1----:R-:W-:Y:S02]  /*f0f0*/  @!P6 LEA R4, P4, R158, R2.reuse, 0x2 ;  /* 0x000000029e04e211 */ /* 0x082fe400078810ff */
[-C--:B---3--:R-:W-:Y:S01]  /*f100*/  @!P0 LEA R6, P5, R226, R2.reuse, 0x2 ;  /* 0x00000002e2068211 */ /* 0x088fe200078a10ff */
[----:B------:R1:W-:Y:S01]  /*f110*/  @!P3 ST.E.64 desc[UR36][R10.64], R82 ;  /* 0x000000520a00b985 */ /* 0x0003e2000c101b24 */
        /* <DEDUP_REMOVED lines=8> */
[C---:B0-----:R-:W-:Y:S02]  /*f1a0*/  @!P2 LEA R8, P6, R224.reuse, R2, 0x2 ;  /* 0x00000002e008a211 */ /* 0x041fe400078c10ff */
[----:B------:R-:W-:Y:S01]  /*f1b0*/  ISETP.GE.AND P0, PT, R221, UR4, PT ;  /* 0x00000004dd007c0c */ /* 0x000fe2000bf06270 */
[----:B------:R0:W-:Y:S01]  /*f1c0*/  @!P1 ST.E.64 desc[UR36][R14.64], R94 ;  /* 0x0000005e0e009985 */ /* 0x0001e2000c101b24 */
[----:B------:R-:W-:Y:S02]  /*f1d0*/  @!P2 LEA.HI.X R9, R224, R3, R155, 0x2, P6 ;  /* 0x00000003e009a211 */ /* 0x000fe400030f149b */
[----:B------:R-:W-:-:S02]  /*f1e0*/  ISETP.GE.AND P1, PT, R220, UR4, PT ;  /* 0x00000004dc007c0c */ /* 0x000fc4000bf26270 */
[-C--:B-1----:R-:W-:Y:S01]  /*f1f0*/  @!P3 LEA R10, P4, R223, R2.reuse, 0x2 ;  /* 0x00000002df0ab211 */ /* 0x082fe200078810ff */
[----:B------:R1:W-:Y:S01]  /*f200*/  @!P2 ST.E.64 desc[UR36][R8.64], R98 ;  /* 0x000000620800a985 */ /* 0x0003e2000c101b24 */
[----:B------:R-:W-:Y:S02]  /*f210*/  ISETP.GE.AND P2, PT, R219, UR4, PT ;  /* 0x00000004db007c0c */ /* 0x000fe4000bf46270 */
[-C--:B------:R-:W-:Y:S02]  /*f220*/  @!P3 LEA.HI.X R11, R223, R3.reuse, R154, 0x2, P4 ;  /* 0x00000003df0bb211 */ /* 0x080fe400020f149a */
[CC--:B--2---:R-:W-:Y:S02]  /*f230*/  @!P5 LEA R4, P4, R222.reuse, R2.reuse, 0x2 ;  /* 0x00000002de04d211 */ /* 0x0c4fe400078810ff */
[----:B---3--:R-:W-:Y:S01]  /*f240*/  @!P0 LEA R6, P6, R221, R2, 0x2 ;  /* 0x00000002dd068211 */ /* 0x008fe200078c10ff */
[----:B------:R-:W-:Y:S01]  /*f250*/  @!P3 ST.E.64 desc[UR36][R10.64], R102 ;  /* 0x000000660a00b985 */ /* 0x000fe2000c101b24 */
[----:B------:R-:W-:-:S02]  /*f260*/  @!P5 LEA.HI.X R5, R222, R3, R153, 0x2, P4 ;  /* 0x00000003de05d211 */ /* 0x000fc400020f1499 */
[-C--:B------:R-:W-:Y:S02]  /*f270*/  @!P1 LEA R12, P4, R220, R2.reuse, 0x2 ;  /* 0x00000002dc0c9211 */ /* 0x080fe400078810ff */
[----:B------:R-:W-:Y:S01]  /*f280*/  ISETP.GE.AND P3, PT, R218, UR4, PT ;  /* 0x00000004da007c0c */ /* 0x000fe2000bf66270 */
[----:B------:R-:W-:Y:S01]  /*f290*/  @!P5 ST.E.64 desc[UR36][R4.64], R106 ;  /* 0x0000006a0400d985 */ /* 0x000fe2000c101b24 */
[-C--:B------:R-:W-:Y:S02]  /*f2a0*/  @!P0 LEA.HI.X R7, R221, R3.reuse, R152, 0x2, P6 ;  /* 0x00000003dd078211 */ /* 0x080fe400030f1498 */
[----:B------:R-:W-:Y:S02]  /*f2b0*/  @!P1 LEA.HI.X R13, R220, R3, R22, 0x2, P4 ;  /* 0x00000003dc0d9211 */ /* 0x000fe400020f1416 */
[----:B0-----:R-:W-:Y:S01]  /*f2c0*/  @!P2 LEA R14, P5, R219, R2, 0x2 ;  /* 0x00000002db0ea211 */ /* 0x001fe200078a10ff */
[----:B------:R0:W-:Y:S01]  /*f2d0*/  @!P0 ST.E.64 desc[UR36][R6.64], R110 ;  /* 0x0000006e06008985 */ /* 0x0001e2000c101b24 */
[----:B------:R-:W-:-:S02]  /*f2e0*/  ISETP.GE.AND P0, PT, R214, UR4, PT ;  /* 0x00000004d6007c0c */ /* 0x000fc4000bf06270 */
[-C--:B------:R-:W-:Y:S01]  /*f2f0*/  @!P2 LEA.HI.X R15, R219, R3.reuse, R21, 0x2, P5 ;  /* 0x00000003db0fa211 */ /* 0x080fe200028f1415 */
[----:B------:R2:W-:Y:S01]  /*f300*/  @!P1 ST.E.64 desc[UR36][R12.64], R114 ;  /* 0x000000720c009985 */ /* 0x0005e2000c101b24 */
[----:B------:R-:W-:Y:S02]  /*f310*/  ISETP.GE.AND P1, PT, R217, UR4, PT ;  /* 0x00000004d9007c0c */ /* 0x000fe4000bf26270 */
[C---:B-1----:R-:W-:Y:S01]  /*f320*/  @!P3 LEA R8, P4, R218.reuse, R2, 0x2 ;  /* 0x00000002da08b211 */ /* 0x042fe200078810ff */
[----:B------:R-:W-:Y:S01]  /*f330*/  @!P2 ST.E.64 desc[UR36][R14.64], R118 ;  /* 0x000000760e00a985 */ /* 0x000fe2000c101b24 */
[----:B------:R-:W-:Y:S02]  /*f340*/  ISETP.GE.AND P2, PT, R213, UR4, PT ;  /* 0x00000004d5007c0c */ /* 0x000fe4000bf46270 */
[----:B------:R-:W-:Y:S02]  /*f350*/  @!P3 LEA.HI.X R9, R218, R3, R20, 0x2, P4 ;  /* 0x00000003da09b211 */ /* 0x000fe400020f1414 */
[----:B------:R-:W-:-:S02]  /*f360*/  ISETP.GE.AND P4, PT, R17, UR4, PT ;  /* 0x0000000411007c0c */ /* 0x000fc4000bf86270 */
[----:B0-----:R-:W-:Y:S01]  /*f370*/  SHF.R.S32.HI R7, RZ, 0x1f, R214 ;  /* 0x0000001fff077819 */ /* 0x001fe200000114d6 */
[----:B------:R0:W-:Y:S01]  /*f380*/  @!P3 ST.E.64 desc[UR36][R8.64], R122 ;  /* 0x0000007a0800b985 */ /* 0x0001e2000c101b24 */
[-C--:B------:R-:W-:Y:S01]  /*f390*/  @!P0 LEA R6, P6, R214, R2.reuse, 0x2 ;  /* 0x00000002d6068211 */ /* 0x080fe200078c10ff */
[----:B--2---:R-:W-:Y:S01]  /*f3a0*/  VIADD R13, R23, 0xe8 ;  /* 0x000000e8170d7836 */ /* 0x004fe20000000000 */
[----:B------:R-:W-:Y:S02]  /*f3b0*/  @!P1 LEA R4, P5, R217, R2, 0x2 ;  /* 0x00000002d9049211 */ /* 0x000fe400078a10ff */
[----:B------:R-:W-:Y:S02]  /*f3c0*/  SHF.R.S32.HI R11, RZ, 0x1f, R213 ;  /* 0x0000001fff0b7819 */ /* 0x000fe400000114d5 */
[----:B------:R-:W-:Y:S02]  /*f3d0*/  ISETP.GE.AND P3, PT, R13, UR4, PT ;  /* 0x000000040d007c0c */ /* 0x000fe4000bf66270 */
[----:B------:R-:W-:-:S02]  /*f3e0*/  @!P1 LEA.HI.X R5, R217, R3, R18, 0x2, P5 ;  /* 0x00000003d9059211 */ /* 0x000fc400028f1412 */
[-C--:B------:R-:W-:Y:S02]  /*f3f0*/  @!P2 LEA R10, P5, R213, R2.reuse, 0x2 ;  /* 0x00000002d50aa211 */ /* 0x080fe400078a10ff */
[-C--:B------:R-:W-:Y:S01]  /*f400*/  @!P0 LEA.HI.X R7, R214, R3.reuse, R7, 0x2, P6 ;  /* 0x00000003d6078211 */ /* 0x080fe200030f1407 */
[----:B------:R1:W-:Y:S01]  /*f410*/  @!P1 ST.E.64 desc[UR36][R4.64], R126 ;  /* 0x0000007e04009985 */ /* 0x0003e2000c101b24 */
[----:B------:R-:W-:Y:S02]  /*f420*/  ISETP.GE.AND P6, PT, R19, UR4, PT ;  /* 0x0000000413007c0c */ /* 0x000fe4000bfc6270 */
[----:B------:R-:W-:Y:S01]  /*f430*/  @!P2 LEA.HI.X R11, R213, R3, R11, 0x2, P5 ;  /* 0x00000003d50ba211 */ /* 0x000fe200028f140b */
[----:B------:R1:W-:Y:S01]  /*f440*/  @!P0 ST.E.64 desc[UR36][R6.64], R130 ;  /* 0x0000008206008985 */ /* 0x0003e2000c101b24 */
[----:B0-----:R-:W-:-:S03]  /*f450*/  @!P4 LEA R8, P5, R17, R2, 0x2 ;  /* 0x000000021108c211 */ /* 0x001fc600078a10ff */
[----:B------:R1:W-:Y:S01]  /*f460*/  @!P2 ST.E.64 desc[UR36][R10.64], R134 ;  /* 0x000000860a00a985 */ /* 0x0003e2000c101b24 */
[-C--:B------:R-:W-:Y:S01]  /*f470*/  @!P4 LEA.HI.X R9, R17, R3.reuse, R0, 0x2, P5 ;  /* 0x000000031109c211 */ /* 0x080fe200028f1400 */
[----:B------:R-:W-:Y:S01]  /*f480*/  VIADD R17, R23, 0xf8 ;  /* 0x000000f817117836 */ /* 0x000fe20000000000 */
[----:B------:R-:W-:Y:S02]  /*f490*/  SHF.R.S32.HI R0, RZ, 0x1f, R13 ;  /* 0x0000001fff007819 */ /* 0x000fe4000001140d */
[----:B------:R-:W-:Y:S01]  /*f4a0*/  @!P3 LEA R12, P5, R13, R2, 0x2 ;  /* 0x000000020d0cb211 */ /* 0x000fe200078a10ff */
[----:B------:R1:W-:Y:S01]  /*f4b0*/  @!P4 ST.E.64 desc[UR36][R8.64], R138 ;  /* 0x0000008a0800c985 */ /* 0x0003e2000c101b24 */
[----:B------:R-:W-:Y:S02]  /*f4c0*/  ISETP.GE.AND P0, PT, R17, UR4, PT ;  /* 0x0000000411007c0c */ /* 0x000fe4000bf06270 */
[----:B------:R-:W-:Y:S02]  /*f4d0*/  @!P3 LEA.HI.X R13, R13, R3, R0, 0x2, P5 ;  /* 0x000000030d0db211 */ /* 0x000fe400028f1400 */
[----:B------:R-:W-:-:S02]  /*f4e0*/  SHF.R.S32.HI R0, RZ, 0x1f, R19 ;  /* 0x0000001fff007819 */ /* 0x000fc40000011413 */
[C---:B------:R-:W-:Y:S01]  /*f4f0*/  @!P6 LEA R14, P5, R19.reuse, R2, 0x2 ;  /* 0x00000002130ee211 */ /* 0x040fe200078a10ff */
[----:B------:R1:W-:Y:S03]  /*f500*/  @!P3 ST.E.64 desc[UR36][R12.64], R142 ;  /* 0x0000008e0c00b985 */ /* 0x0003e6000c101b24 */
[----:B------:R-:W-:-:S05]  /*f510*/  @!P6 LEA.HI.X R15, R19, R3, R0, 0x2, P5 ;  /* 0x00000003130fe211 */ /* 0x000fca00028f1400 */
[----:B------:R1:W-:Y:S01]  /*f520*/  @!P6 ST.E.64 desc[UR36][R14.64], R146 ;  /* 0x000000920e00e985 */ /* 0x0003e2000c101b24 */
[----:B------:R-:W-:Y:S05]  /*f530*/  @P0 BRA `(.L_x_215) ;  /* 0x0000001000340947 */ /* 0x000fea0003800000 */
[----:B------:R-:W-:Y:S02]  /*f540*/  LEA R2, P0, R17, R2, 0x2 ;  /* 0x0000000211027211 */ /* 0x000fe400078010ff */
[----:B------:R-:W-:-:S04]  /*f550*/  SHF.R.S32.HI R0, RZ, 0x1f, R17 ;  /* 0x0000001fff007819 */ /* 0x000fc80000011411 */
[----:B------:R-:W-:-:S05]  /*f560*/  LEA.HI.X R3, R17, R3, R0, 0x2, P0 ;  /* 0x0000000311037211 */ /* 0x000fca00000f1400 */
[----:B------:R0:W-:Y:S01]  /*f570*/  ST.E.64 desc[UR36][R2.64], R150 ;  /* 0x0000009602007985 */ /* 0x0001e2000c101b24 */
[----:B------:R-:W-:Y:S05]  /*f580*/  BRA `(.L_x_215) ;  /* 0x0000001000207947 */ /* 0x000fea0003800000 */
.L_x_206:
[----:B------:R-:W2:Y:S01]  /*f590*/  LDL R9, [R1+0x30] ;  /* 0x0000300001097983 */ /* 0x000ea20000100800 */
[----:B------:R-:W-:-:S03]  /*f5a0*/  ULDC.64 UR8, c[0x0][0xc00] ;  /* 0x0003000000087ab9 */ /* 0x000fc60000000a00 */
[----:B------:R-:W3:Y:S01]  /*f5b0*/  LDL R8, [R1+0x34] ;  /* 0x0000340001087983 */ /* 0x000ee20000100800 */
[----:B------:R-:W-:Y:S01]  /*f5c0*/  UISETP.NE.U32.AND UP0, UPT, UR8, URZ, UPT ;  /* 0x0000003f0800728c */ /* 0x000fe2000bf05070 */
[----:B------:R-:W-:-:S03]  /*f5d0*/  R2UR UR10, R212 ;  /* 0x00000000d40a72ca */ /* 0x000fc600000e0000 */
[----:B------:R-:W-:-:S03]  /*f5e0*/  UISETP.NE.AND.EX UP0, UPT, UR9, URZ, UPT, UP0 ;  /* 0x0000003f0900728c */ /* 0x000fc6000bf05300 */
[----:B------:R-:W-:-:S03]  /*f5f0*/  ULDC.64 UR8, c[0x0][0xc00] ;  /* 0x0003000000087ab9 */ /* 0x000fc60000000a00 */
[----:B------:R-:W-:Y:S02]  /*f600*/  PLOP3.LUT P1, PT, PT, PT, UP0, 0x80, 0x0 ;  /* 0x000000000000781c */ /* 0x000fe40003f2f008 */
[----:B--2---:R-:W-:Y:S02]  /*f610*/  R2UR UR4, R9 ;  /* 0x00000000090472ca */ /* 0x004fe400000e0000 */
[----:B---3--:R-:W-:-:S11]  /*f620*/  R2UR UR11, R8 ;  /* 0x00000000080b72ca */ /* 0x008fd600000e0000 */
[----:B------:R-:W-:-:S06]  /*f630*/  UIMAD.WIDE UR8, UR4, 0x4, UR8 ;  /* 0x00000004040878a5 */ /* 0x000fcc000f8e0208 */
[----:B------:R-:W-:Y:S02]  /*f640*/  IMAD.U32 R2, RZ, RZ, UR8 ;  /* 0x00000008ff027e24 */ /* 0x000fe4000f8e00ff */
[----:B0-----:R-:W-:Y:S01]  /*f650*/  IMAD.U32 R3, RZ, RZ, UR9 ;  /* 0x00000009ff037e24 */ /* 0x001fe2000f8e00ff */
[----:B------:R-:W-:Y:S02]  /*f660*/  ULDC.64 UR8, c[0x0][0xc08] ;  /* 0x0003020000087ab9 */ /* 0x000fe40000000a00 */
[----:B------:R-:W-:Y:S02]  /*f670*/  UISETP.NE.U32.AND UP1, UPT, UR8, URZ, UPT ;  /* 0x0000003f0800728c */ /* 0x000fe4000bf25070 */
[----:B------:R-:W2:Y:S02]  /*f680*/  @P1 LDG.E R7, desc[UR36][R2.64] ;  /* 0x0000002402071981 */ /* 0x000ea4000c1e1900 */
[----:B------:R-:W-:-:S06]  /*f690*/  UISETP.NE.AND.EX UP1, UPT, UR9, URZ, UPT, UP1 ;  /* 0x0000003f0900728c */ /* 0x000fcc000bf25310 */
[----:B------:R-:W-:-:S05]  /*f6a0*/  PLOP3.LUT P2, PT, PT, PT, UP1, 0x80, 0x0 ;  /* 0x000000000000781c */ /* 0x000fca0003f4f018 */
[----:B------:R-:W-:-:S04]  /*f6b0*/  @UP1 ULEA UR8, UP2, UR4, UR8, 0x2 ;  /* 0x0000000804081291 */ /* 0x000fc8000f84103f */
[----:B------:R-:W-:Y:S02]  /*f6c0*/  @UP1 ULEA.HI.X UR9, UR4, UR9, UR11, 0x2, UP2 ;  /* 0x0000000904091291 */ /* 0x000fe400090f140b */
[----:B------:R-:W-:Y:S01]  /*f6d0*/  IMAD.U32 R4, RZ, RZ, UR8 ;  /* 0x00000008ff047e24 */ /* 0x000fe2000f8e00ff */
[----:B------:R-:W-:Y:S02]  /*f6e0*/  ULDC UR4, c[0x0][0xa88] ;  /* 0x0002a20000047ab9 */ /* 0x000fe40000000800 */
[----:B------:R-:W-:Y:S02]  /*f6f0*/  IMAD.U32 R0, RZ, RZ, UR4 ;  /* 0x00000004ff007e24 */ /* 0x000fe4000f8e00ff */
[----:B------:R-:W-:-:S05]  /*f700*/  IMAD.U32 R5, RZ, RZ, UR9 ;  /* 0x00000009ff057e24 */ /* 0x000fca000f8e00ff */
[----:B------:R0:W5:Y:S01]  /*f710*/  @P2 LDG.E R0, desc[UR36][R4.64] ;  /* 0x0000002404002981 */ /* 0x000162000c1e1900 */
[----:B------:R-:W-:Y:S01]  /*f720*/  UMOV UR4, URZ ;  /* 0x0000003f00047c82 */ /* 0x000fe20008000000 */
[----:B------:R-:W-:Y:S01]  /*f730*/  UISETP.NE.AND UP1, UPT, UR10, URZ, UPT ;  /* 0x0000003f0a00728c */ /* 0x000fe2000bf25270 */
[----:B------:R-:W1:Y:S10]  /*f740*/  S2R R6, SR_TID.X ;  /* 0x0000000000067919 */ /* 0x000e740000002100 */
[----:B------:R-:W-:-:S02]  /*f750*/  @!UP1 ULDC UR10, c[0x0][0xad4] ;  /* 0x0002b500000a9ab9 */ /* 0x000fc40000000800 */
[----:B------:R-:W-:Y:S02]  /*f760*/  IMAD.U32 R212, RZ, RZ, UR10 ;  /* 0x0000000affd47e24 */ /* 0x000fe4000f8e00ff */
[----:B-1----:R-:W-:-:S05]  /*f770*/  VIADD R6, R6, 0xffffff80 ;  /* 0xffffff8006067836 */ /* 0x002fca0000000000 */
[----:B------:R-:W-:Y:S02]  /*f780*/  ISETP.GT.AND P0, PT, R6, 0x7f, PT ;  /* 0x0000007f0600780c */ /* 0x000fe40003f04270 */
[----:B--2---:R-:W-:-:S13]  /*f790*/  @P1 R2UR UR4, R7 ;  /* 0x00000000070412ca */ /* 0x004fda00000e0000 */
[----:B------:R-:W-:Y:S01]  /*f7a0*/  USHF.R.S32.HI UR21, URZ, 0x1f, UR4 ;  /* 0x0000001f3f157899 */ /* 0x000fe20008011404 */
[----:B0-----:R-:W-:Y:S11]  /*f7b0*/  @P2 BRA `(.L_x_218) ;  /* 0x0000000000102947 */ /* 0x001ff60003800000 */
[----:B------:R-:W-:Y:S05]  /*f7c0*/  @!P1 BRA `(.L_x_218) ;  /* 0x00000000000c9947 */ /* 0x000fea0003800000 */
[----:B------:R-:W2:Y:S04]  /*f7d0*/  LDG.E R5, desc[UR36][R2.64] ;  /* 0x0000002402057981 */ /* 0x000ea8000c1e1900 */
[----:B-----5:R-:W2:Y:S02]  /*f7e0*/  LDG.E R0, desc[UR36][R2.64+0x4] ;  /* 0x0000042402007981 */ /* 0x020ea4000c1e1900 */
[----:B--2---:R-:W-:-:S07]  /*f7f0*/  IMAD.IADD R0, R0, 0x1, -R5 ;  /* 0x0000000100007824 */ /* 0x004fce00078e0a05 */
.L_x_218:
[----:B------:R-:W-:Y:S01]  /*f800*/  R2UR UR9, R9 ;  /* 0x00000000090972ca */ /* 0x000fe200000e0000 */
[----:B------:R-:W-:Y:S01]  /*f810*/  BSSY B1, `(.L_x_219) ;  /* 0x0000040000017945 */ /* 0x000fe20003800000 */
[----:B------:R-:W-:-:S11]  /*f820*/  R2UR UR8, R8 ;  /* 0x00000000080872ca */ /* 0x000fd600000e0000 */
[----:B------:R-:W-:Y:S02]  /*f830*/  USEL UR12, UR9, URZ, !UP0 ;  /* 0x0000003f090c7287 */ /* 0x000fe4000c000000 */
[----:B------:R-:W-:Y:S01]  /*f840*/  USEL UR13, UR8, URZ, !UP0 ;  /* 0x0000003f080d7287 */ /* 0x000fe2000c000000 */
[----:B------:R-:W-:Y:S11]  /*f850*/  @P0 BRA `(.L_x_220) ;  /* 0x0000000000ec0947 */ /* 0x000ff60003800000 */
[----:B------:R-:W2:Y:S01]  /*f860*/  LDL R2, [R1+0x2c] ;  /* 0x00002c0001027983 */ /* 0x000ea20000100800 */
[----:B------:R-:W0:Y:S01]  /*f870*/  LDC R9, c[0x0][0xbe8] ;  /* 0x0002fa00ff097b82 */ /* 0x000e220000000800 */
[----:B--2---:R-:W-:Y:S02]  /*f880*/  R2UR UR8, R2 ;  /* 0x00000000020872ca */ /* 0x004fe400000e0000 */
[----:B------:R-:W1:Y:S11]  /*f890*/  S2R R2, SR_TID.X ;  /* 0x0000000000027919 */ /* 0x000e760000002100 */
[----:B------:R-:W-:-:S05]  /*f8a0*/  MOV R3, UR8 ;  /* 0x0000000800037c02 */ /* 0x000fca0008000f00 */
[----:B-1----:R-:W-:Y:S02]  /*f8b0*/  IMAD R2, R3, 0x80, R2 ;  /* 0x0000008003027824 */ /* 0x002fe400078e0202 */
[----:B0----5:R-:W-:Y:S02]  /*f8c0*/  IMAD R3, R0, R9, RZ ;  /* 0x0000000900037224 */ /* 0x021fe400078e02ff */
[----:B------:R-:W-:-:S05]  /*f8d0*/  VIADD R4, R2, 0xffffff80 ;  /* 0xffffff8002047836 */ /* 0x000fca0000000000 */
[----:B------:R-:W-:-:S13]  /*f8e0*/  ISETP.GE.AND P0, PT, R4, R3, PT ;  /* 0x000000030400720c */ /* 0x000fda0003f06270 */
[----:B------:R-:W-:Y:S05]  /*f8f0*/  @P0 BRA `(.L_x_220) ;  /* 0x0000000000c40947 */ /* 0x000fea0003800000 */
[----:B------:R-:W-:Y:S01]  /*f900*/  ISETP.NE.AND P0, PT, R9, 0x1, PT ;  /* 0x000000010900780c */ /* 0x000fe20003f05270 */
[----:B------:R-:W-:Y:S01]  /*f910*/  UMOV UR19, 0x9b8 ;  /* 0x000009b800137882 */ /* 0x000fe20000000000 */
[----:B------:R-:W-:Y:S01]  /*f920*/  R2UR UR9, R212 ;  /* 0x00000000d40972ca */ /* 0x000fe200000e0000 */
[----:B------:R-:W-:Y:S01]  /*f930*/  IMAD.MOV.U32 R5, RZ, RZ, R4 ;  /* 0x000000ffff057224 */ /* 0x000fe200078e0004 */
[----:B------:R-:W-:Y:S02]  /*f940*/  R2UR UR8, R215 ;  /* 0x00000000d70872ca */ /* 0x000fe400000e0000 */
[----:B------:R-:W-:-:S07]  /*f950*/  R2UR UR20, R216 ;  /* 0x00000000d81472ca */ /* 0x000fce00000e0000 */
[----:B------:R-:W0:Y:S02]  /*f960*/  @P0 LDC R3, c[0x0][0xbec] ;  /* 0x0002fb00ff030b82 */ /* 0x000e240000000800 */
[----:B------:R-:W-:-:S04]  /*f970*/  UISETP.GT.AND UP0, UPT, UR9, 0x1, UPT ;  /* 0x000000010900788c */ /* 0x000fc8000bf04270 */
[----:B------:R-:W-:Y:S02]  /*f980*/  USEL UR19, UR19, 0x978, UP0 ;  /* 0x0000097813137887 */ /* 0x000fe40008000000 */
[----:B------:R-:W1:Y:S01]  /*f990*/  @P0 LDC R7, c[0x0][0xbf0] ;  /* 0x0002fc00ff070b82 */ /* 0x000e620000000800 */
[----:B------:R-:W-:-:S09]  /*f9a0*/  USEL UR18, UR8, URZ, UP0 ;  /* 0x0000003f08127287 */ /* 0x000fd20008000000 */
[----:B------:R-:W-:Y:S01]  /*f9b0*/  ULDC.64 UR8, c[0x0][UR19+0x218] ;  /* 0x0000860013087abb */ /* 0x000fe20008000a00 */
[----:B------:R-:W-:Y:S01]  /*f9c0*/  ULDC.64 UR14, c[0x0][UR19+0x220] ;  /* 0x00008800130e7abb */ /* 0x000fe20008000a00 */
[----:B------:R-:W-:Y:S01]  /*f9d0*/  ULDC.64 UR16, c[0x0][UR19+0x228] ;  /* 0x00008a0013107abb */ /* 0x000fe20008000a00 */
[----:B------:R-:W-:Y:S02]  /*f9e0*/  UIMAD.WIDE.U32 UR10, UR8, UR20, URZ ;  /* 0x00000014080a72a5 */ /* 0x000fe4000f8e003f */
[----:B------:R-:W-:Y:S01]  /*f9f0*/  UIMAD UR20, UR9, UR20, URZ ;  /* 0x00000014091472a4 */ /* 0x000fe2000f8e023f */
[----:B0-----:R-:W-:Y:S01]  /*fa00*/  @P0 IMAD.HI.U32 R2, R4, R3, RZ ;  /* 0x0000000304020227 */ /* 0x001fe200078e00ff */
[----:B------:R-:W-:Y:S02]  /*fa10*/  UIMAD UR15, UR15, UR12, URZ ;  /* 0x0000000c0f0f72a4 */ /* 0x000fe4000f8e023f */
[----:B------:R-:W-:Y:S02]  /*fa20*/  UIMAD.WIDE.U32 UR22, UR16, UR18, URZ ;  /* 0x00000012101672a5 */ /* 0x000fe4000f8e003f */
[----:B------:R-:W-:-:S02]  /*fa30*/  UIMAD.WIDE.U32 UR8, UR14, UR12, URZ ;  /* 0x0000000c0e0872a5 */ /* 0x000fc4000f8e003f */
[----:B------:R-:W-:Y:S01]  /*fa40*/  UIMAD UR16, UR17, UR18, URZ ;  /* 0x00000012111072a4 */ /* 0x000fe2000f8e023f */
[----:B-1----:R-:W-:Y:S01]  /*fa50*/  @P0 SHF.R.U32.HI R5, RZ, R7, R2 ;  /* 0x00000007ff050219 */ /* 0x002fe20000011602 */
[----:B------:R-:W-:Y:S01]  /*fa60*/  UIMAD UR15, UR14, UR13, UR15 ;  /* 0x0000000d0e0f72a4 */ /* 0x000fe2000f8e020f */
[----:B------:R-:W-:Y:S01]  /*fa70*/  IMAD.U32 R2, RZ, RZ, UR22 ;  /* 0x00000016ff027e24 */ /* 0x000fe2000f8e00ff */
[----:B------:R-:W-:Y:S01]  /*fa80*/  UIADD3 UR10, UP1, UP2, UR8, UR10, UR4 ;  /* 0x0000000a080a7290 */ /* 0x000fe2000fa3e004 */
[----:B------:R-:W-:Y:S01]  /*fa90*/  IMAD.U32 R3, RZ, RZ, UR23 ;  /* 0x00000017ff037e24 */ /* 0x000fe2000f8e00ff */
[----:B------:R-:W-:Y:S01]  /*faa0*/  UIADD3 UR16, UR23, UR16, URZ ;  /* 0x0000001017107290 */ /* 0x000fe2000fffe03f */
[--C-:B------:R-:W-:Y:S01]  /*fab0*/  IMAD.MOV R7, RZ, RZ, -R5.reuse ;  /* 0x000000ffff077224 */ /* 0x100fe200078e0a05 */
[----:B------:R-:W-:Y:S02]  /*fac0*/  UIADD3 UR20, UR11, UR20, URZ ;  /* 0x000000140b147290 */ /* 0x000fe4000fffe03f */
[----:B------:R-:W-:Y:S01]  /*fad0*/  UIADD3 UR15, UR9, UR15, URZ ;  /* 0x0000000f090f7290 */ /* 0x000fe2000fffe03f */
[----:B------:R-:W-:Y:S01]  /*fae0*/  IADD3 R2, P0, P1, R5, UR10, R2 ;  /* 0x0000000a05027c10 */ /* 0x000fe2000f91e002 */
[----:B------:R-:W-:Y:S01]  /*faf0*/  IMAD R7, R9, R7, R4 ;  /* 0x0000000709077224 */ /* 0x000fe200078e0204 */
[----:B------:R-:W-:Y:S01]  /*fb00*/  SHF.R.S32.HI R5, RZ, 0x1f, R5 ;  /* 0x0000001fff057819 */ /* 0x000fe20000011405 */
[----:B------:R-:W-:Y:S01]  /*fb10*/  UIADD3.X UR10, UR15, UR20, UR21, UP1, UP2 ;  /* 0x000000140f0a7290 */ /* 0x000fe20008fe4415 */
[----:B------:R-:W-:Y:S01]  /*fb20*/  IMAD.U32 R8, RZ, RZ, UR16 ;  /* 0x00000010ff087e24 */ /* 0x000fe2000f8e00ff */
[----:B------:R-:W-:Y:S01]  /*fb30*/  ULDC.64 UR8, c[0x0][UR19+0x210] ;  /* 0x0000840013087abb */ /* 0x000fe20008000a00 */
[----:B------:R-:W-:Y:S01]  /*fb40*/  SHF.R.S32.HI R4, RZ, 0x1f, R7 ;  /* 0x0000001fff047819 */ /* 0x000fe20000011407 */
[----:B------:R-:W-:-:S02]  /*fb50*/  IMAD R9, R7, UR9, RZ ;  /* 0x0000000907097c24 */ /* 0x000fc4000f8e02ff */
[----:B------:R-:W-:Y:S01]  /*fb60*/  IADD3.X R3, R5, UR10, R8, P0, P1 ;  /* 0x0000000a05037c10 */ /* 0x000fe200087e2408 */
[----:B------:R-:W-:Y:S01]  /*fb70*/  ULDC.64 UR10, c[0x0][0xba8] ;  /* 0x0002ea00000a7ab9 */ /* 0x000fe20000000a00 */
[----:B------:R-:W-:Y:S01]  /*fb80*/  IMAD R9, R4, UR8, R9 ;  /* 0x0000000804097c24 */ /* 0x000fe2000f8e0209 */
[----:B------:R-:W-:Y:S01]  /*fb90*/  @!UP0 ULDC UR10, c[0x0][0xb50] ;  /* 0x0002d400000a8ab9 */ /* 0x000fe20000000800 */
[----:B------:R-:W-:Y:S01]  /*fba0*/  @!UP0 ULDC UR11, c[0x0][0xb54] ;  /* 0x0002d500000b8ab9 */ /* 0x000fe20000000800 */
[----:B------:R-:W-:-:S04]  /*fbb0*/  IMAD.WIDE.U32 R2, R7, UR8, R2 ;  /* 0x0000000807027c25 */ /* 0x000fc8000f8e0002 */
[----:B------:R-:W-:Y:S01]  /*fbc0*/  IMAD.IADD R3, R3, 0x1, R9 ;  /* 0x0000000103037824 */ /* 0x000fe200078e0209 */
[----:B------:R-:W-:-:S04]  /*fbd0*/  LEA R4, P0, R2, UR10, 0x2 ;  /* 0x0000000a02047c11 */ /* 0x000fc8000f8010ff */
[----:B------:R-:W-:Y:S01]  /*fbe0*/  LEA.HI.X R5, R2, UR11, R3, 0x2, P0 ;  /* 0x0000000b02057c11 */ /* 0x000fe200080f1403 */
[----:B------:R-:W-:-:S05]  /*fbf0*/  IMAD.MOV.U32 R3, RZ, RZ, -0x800000 ;  /* 0xff800000ff037424 */ /* 0x000fca00078e00ff */
[----:B------:R0:W-:Y:S03]  /*fc00*/  STG.E desc[UR36][R4.64], R3 ;  /* 0x0000000304007986 */ /* 0x0001e6000c101924 */
.L_x_220:
[----:B------:R-:W-:Y:S05]  /*fc10*/  BSYNC B1 ;  /* 0x0000000000017941 */ /* 0x000fea0003800000 */
.L_x_219:
[----:B------:R-:W-:-:S13]  /*fc20*/  R2UR UR8, R212 ;  /* 0x00000000d40872ca */ /* 0x000fda00000e0000 */
[----:B------:R-:W-:-:S06]  /*fc30*/  UISETP.GT.AND UP0, UPT, UR8, 0x1, UPT ;  /* 0x000000010800788c */ /* 0x000fcc000bf04270 */
[----:B------:R-:W-:-:S13]  /*fc40*/  PLOP3.LUT P0, PT, PT, PT, UP0, 0x80, 0x0 ;  /* 0x000000000000781c */ /* 0x000fda0003f0f008 */
[----:B------:R-:W-:Y:S05]  /*fc50*/  @P0 BRA `(.L_x_215) ;  /* 0x00000008006c0947 */ /* 0x000fea0003800000 */
[----:B------:R-:W2:Y:S01]  /*fc60*/  LDL.LU R2, [R1+0x2c] ;  /* 0x00002c0001027983 */ /* 0x000ea20000300800 */
[----:B------:R-:W1:Y:S01]  /*fc70*/  LDC R11, c[0x0][0xbe8] ;  /* 0x0002fa00ff0b7b82 */ /* 0x000e620000000800 */
[----:B0-----:R-:W-:Y:S01]  /*fc80*/  SHF.R.S32.HI R3, RZ, 0x1f, R6 ;  /* 0x0000001fff037819 */ /* 0x001fe20000011406 */
[----:B------:R-:W-:Y:S01]  /*fc90*/  ULDC.64 UR10, c[0x0][0xaa0] ;  /* 0x0002a800000a7ab9 */ /* 0x000fe20000000a00 */
[----:B------:R-:W-:Y:S01]  /*fca0*/  R2UR UR15, R216 ;  /* 0x00000000d80f72ca */ /* 0x000fe200000e0000 */
[----:B------:R-:W-:Y:S01]  /*fcb0*/  UIMAD.WIDE.U32 UR8, UR4, UR10, URZ ;  /* 0x0000000a040872a5 */ /* 0x000fe2000f8e003f */
[----:B------:R-:W-:Y:S01]  /*fcc0*/  BSSY B1, `(.L_x_221) ;  /* 0x0000052000017945 */ /* 0x000fe20003800000 */
[----:B------:R-:W-:-:S04]  /*fcd0*/  UIMAD UR10, UR21, UR10, URZ ;  /* 0x0000000a150a72a4 */ /* 0x000fc8000f8e023f */
[----:B------:R-:W-:-:S04]  /*fce0*/  UIMAD UR10, UR4, UR11, UR10 ;  /* 0x0000000b040a72a4 */ /* 0x000fc8000f8e020a */
[----:B------:R-:W-:-:S03]  /*fcf0*/  UIADD3 UR9, UR9, UR10, URZ ;  /* 0x0000000a09097290 */ /* 0x000fc6000fffe03f */
[----:B------:R-:W-:Y:S02]  /*fd00*/  ULDC.64 UR10, c[0x0][0xae8] ;  /* 0x0002ba00000a7ab9 */ /* 0x000fe40000000a00 */
[----:B------:R-:W-:-:S04]  /*fd10*/  UIMAD.WIDE.U32 UR8, UR15, UR10, UR8 ;  /* 0x0000000a0f0872a5 */ /* 0x000fc8000f8e0008 */
[----:B------:R-:W-:Y:S01]  /*fd20*/  UIMAD UR9, UR15, UR11, UR9 ;  /* 0x0000000b0f0972a4 */ /* 0x000fe2000f8e0209 */
[----:B-1----:R-:W-:Y:S02]  /*fd30*/  ISETP.NE.AND P0, PT, R11, 0x1, PT ;  /* 0x000000010b00780c */ /* 0x002fe40003f05270 */
[----:B------:R-:W-:Y:S02]  /*fd40*/  ULDC.64 UR10, c[0x0][0xaf0] ;  /* 0x0002bc00000a7ab9 */ /* 0x000fe40000000a00 */
[----:B------:R-:W-:-:S04]  /*fd50*/  UIMAD UR13, UR13, UR10, URZ ;  /* 0x0000000a0d0d72a4 */ /* 0x000fc8000f8e023f */
[----:B------:R-:W-:Y:S02]  /*fd60*/  UIMAD UR4, UR12, UR11, UR13 ;  /* 0x0000000b0c0472a4 */ /* 0x000fe4000f8e020d */
[----:B------:R-:W-:-:S03]  /*fd70*/  UIMAD.WIDE.U32 UR12, UR12, UR10, UR8 ;  /* 0x0000000a0c0c72a5 */ /* 0x000fc6000f8e0008 */
[----:B------:R-:W0:Y:S01]  /*fd80*/  @P0 LDC R7, c[0x0][0xbf0] ;  /* 0x0002fc00ff070b82 */ /* 0x000e220000000800 */
[----:B------:R-:W-:Y:S01]  /*fd90*/  UIADD3 UR4, UR13, UR4, URZ ;  /* 0x000000040d047290 */ /* 0x000fe2000fffe03f */
[----:B------:R-:W-:Y:S01]  /*fda0*/  ULDC.64 UR8, c[0x0][0xae0] ;  /* 0x0002b80000087ab9 */ /* 0x000fe20000000a00 */
[----:B--2---:R-:W-:Y:S02]  /*fdb0*/  R2UR UR14, R2 ;  /* 0x00000000020e72ca */ /* 0x004fe400000e0000 */
[----:B------:R-:W-:-:S03]  /*fdc0*/  LEA.HI R2, R3, R6, RZ, 0x3 ;  /* 0x0000000603027211 */ /* 0x000fc600078f18ff */
[----:B------:R-:W1:Y:S01]  /*fdd0*/  @P0 LDC R3, c[0x0][0xbec] ;  /* 0x0002fb00ff030b82 */ /* 0x000e620000000800 */
[----:B------:R-:W-:Y:S02]  /*fde0*/  LOP3.LUT R5, R2, 0xfffffff8, RZ, 0xc0, !PT ;  /* 0xfffffff802057812 */ /* 0x000fe400078ec0ff */
[----:B------:R-:W-:-:S03]  /*fdf0*/  SHF.R.S32.HI R13, RZ, 0x3, R2 ;  /* 0x00000003ff0d7819 */ /* 0x000fc60000011402 */
[----:B------:R-:W-:Y:S02]  /*fe00*/  IMAD.IADD R8, R6, 0x1, -R5 ;  /* 0x0000000106087824 */ /* 0x000fe400078e0a05 */
[----:B------:R-:W-:Y:S02]  /*fe10*/  IMAD.U32 R5, RZ, RZ, UR14 ;  /* 0x0000000eff057e24 */ /* 0x000fe4000f8e00ff */
[----:B------:R-:W-:-:S04]  /*fe20*/  IMAD R2, R8, 0x20, R13 ;  /* 0x0000002008027824 */ /* 0x000fc800078e020d */
[----:B------:R-:W-:-:S04]  /*fe30*/  IMAD R6, R5, 0x80, R2 ;  /* 0x0000008005067824 */ /* 0x000fc800078e0202 */
[----:B------:R-:W-:Y:S02]  /*fe40*/  IMAD.MOV.U32 R5, RZ, RZ, R6 ;  /* 0x000000ffff057224 */ /* 0x000fe400078e0006 */
[----:B-1----:R-:W-:Y:S01]  /*fe50*/  @P0 IMAD.HI.U32 R2, R6, R3, RZ ;  /* 0x0000000306020227 */ /* 0x002fe200078e00ff */
[----:B------:R-:W-:-:S03]  /*fe60*/  MOV R3, UR13 ;  /* 0x0000000d00037c02 */ /* 0x000fc60008000f00 */
[----:B------:R-:W-:Y:S01]  /*fe70*/  IMAD.U32 R3, RZ, RZ, UR4 ;  /* 0x00000004ff037e24 */ /* 0x000fe2000f8e00ff */
[----:B0-----:R-:W-:Y:S01]  /*fe80*/  @P0 SHF.R.U32.HI R5, RZ, R7, R2 ;  /* 0x00000007ff050219 */ /* 0x001fe20000011602 */
[----:B------:R-:W-:-:S03]  /*fe90*/  IMAD.U32 R2, RZ, RZ, UR12 ;  /* 0x0000000cff027e24 */ /* 0x000fc6000f8e00ff */
[--C-:B------:R-:W-:Y:S01]  /*fea0*/  SHF.R.S32.HI R4, RZ, 0x1f, R5.reuse ;  /* 0x0000001fff047819 */ /* 0x100fe20000011405 */
[----:B------:R-:W-:Y:S02]  /*feb0*/  IMAD.MOV R7, RZ, RZ, -R5 ;  /* 0x000000ffff077224 */ /* 0x000fe400078e0a05 */
[----:B------:R-:W-:-:S04]  /*fec0*/  IMAD.WIDE.U32 R2, R5, UR8, R2 ;  /* 0x0000000805027c25 */ /* 0x000fc8000f8e0002 */
[----:B------:R-:W-:Y:S02]  /*fed0*/  IMAD R7, R11, R7, R6 ;  /* 0x000000070b077224 */ /* 0x000fe400078e0206 */
[----:B------:R-:W-:Y:S02]  /*fee0*/  IMAD R4, R4, UR8, RZ ;  /* 0x0000000804047c24 */ /* 0x000fe4000f8e02ff */
[----:B------:R-:W-:Y:S02]  /*fef0*/  IMAD.U32 R6, RZ, RZ, UR14 ;  /* 0x0000000eff067e24 */ /* 0x000fe4000f8e00ff */
[----:B------:R-:W-:Y:S01]  /*ff00*/  IMAD R9, R5, UR9, R4 ;  /* 0x0000000905097c24 */ /* 0x000fe2000f8e0204 */
[----:B------:R-:W-:Y:S01]  /*ff10*/  SHF.R.S32.HI R4, RZ, 0x1f, R7 ;  /* 0x0000001fff047819 */ /* 0x000fe20000011407 */
[----:B------:R-:W-:Y:S01]  /*ff20*/  ULDC.64 UR8, c[0x0][0xad8] ;  /* 0x0002b60000087ab9 */ /* 0x000fe20000000a00 */
[----:B------:R-:W-:Y:S02]  /*ff30*/  IMAD R6, R6, 0x80, R13 ;  /* 0x0000008006067824 */ /* 0x000fe400078e020d */
[----:B------:R-:W-:-:S02]  /*ff40*/  IMAD.IADD R3, R3, 0x1, R9 ;  /* 0x0000000103037824 */ /* 0x000fc400078e0209 */
[----:B------:R-:W-:Y:S02]  /*ff50*/  IMAD R4, R4, UR8, RZ ;  /* 0x0000000804047c24 */ /* 0x000fe4000f8e02ff */
[----:B------:R-:W-:-:S04]  /*ff60*/  IMAD.WIDE.U32 R2, R7, UR8, R2 ;  /* 0x0000000807027c25 */ /* 0x000fc8000f8e0002 */
[----:B------:R-:W-:Y:S01]  /*ff70*/  IMAD R5, R7, UR9, R4 ;  /* 0x0000000907057c24 */ /* 0x000fe2000f8e0204 */
[----:B------:R-:W-:Y:S01]  /*ff80*/  ULDC.64 UR8, c[0x0][0xa80] ;  /* 0x0002a00000087ab9 */ /* 0x000fe20000000a00 */
[----:B-----5:R-:W-:Y:S02]  /*ff90*/  IMAD R11, R0, R11, RZ ;  /* 0x0000000b000b7224 */ /* 0x020fe400078e02ff */
[----:B------:R-:W-:Y:S02]  /*ffa0*/  VIADD R4, R6, 0x40 ;  /* 0x0000004006047836 */ /* 0x000fe40000000000 */
[----:B------:R-:W-:Y:S01]  /*ffb0*/  IMAD.IADD R3, R3, 0x1, R5 ;  /* 0x0000000103037824 */ /* 0x000fe200078e0205 */
[----:B------:R-:W-:Y:S01]  /*ffc0*/  LEA R5, P2, R2, UR8, 0x1 ;  /* 0x0000000802057c11 */ /* 0x000fe2000f8408ff */
[----:B------:R-:W-:Y:S01]  /*ffd0*/  VIADD R0, R6, 0x20 ;  /* 0x0000002006007836 */ /* 0x000fe20000000000 */
[----:B------:R-:W-:Y:S01]  /*ffe0*/  ISETP.GE.AND P0, PT, R4, R11, PT ;  /* 0x0000000b0400720c */ /* 0x000fe20003f06270 */
[----:B------:R-:W-:Y:S01]  /*fff0*/  IMAD.SHL.U32 R7, R8, 0x8, RZ ;  /* 0x0000000808077824 */ /* 0x000fe200078e00ff */
[----:B------:R-:W-:-:S02]  /*10000*/  LEA.HI.X R4, R2, UR9, R3, 0x1, P2 ;  /* 0x0000000902047c11 */ /* 0x000fc400090f0c03 */
[-C--:B------:R-:W-:Y:S01]  /*10010*/  ISETP.GE.AND P2, PT, R6, R11.reuse, PT ;  /* 0x0000000b0600720c */ /* 0x080fe20003f46270 */
[C---:B------:R-:W-:Y:S01]  /*10020*/  VIADD R9, R7.reuse, 0x80 ;  /* 0x0000008007097836 */ /* 0x040fe20000000000 */
[----:B------:R-:W-:Y:S01]  /*10030*/  ISETP.GE.AND P1, PT, R0, R11, PT ;  /* 0x0000000b0000720c */ /* 0x000fe20003f26270 */
[C---:B------:R-:W-:Y:S01]  /*10040*/  VIADD R15, R7.reuse, 0xc0 ;  /* 0x000000c0070f7836 */ /* 0x040fe20000000000 */
[----:B------:R0:W1:Y:S01]  /*10050*/  SHFL.IDX PT, R2, R5, RZ, 0x181f ;  /* 0x00181fff05027589 */ /* 0x00006200000e0000 */
[----:B------:R-:W-:Y:S01]  /*10060*/  VIADD R13, R7, 0x40 ;  /* 0x00000040070d7836 */ /* 0x000fe20000000000 */
[----:B------:R-:W-:Y:S02]  /*10070*/  SHF.R.S32.HI R8, RZ, 0x1f, R7 ;  /* 0x0000001fff087819 */ /* 0x000fe40000011407 */
[----:B------:R0:W2:Y:S01]  /*10080*/  SHFL.IDX PT, R0, R4, RZ, 0x181f ;  /* 0x00181fff04007589 */ /* 0x0000a200000e0000 */
[----:B------:R-:W-:Y:S02]  /*10090*/  SHF.R.S32.HI R10, RZ, 0x1f, R9 ;  /* 0x0000001fff0a7819 */ /* 0x000fe40000011409 */
[----:B------:R-:W-:-:S02]  /*100a0*/  SHF.R.S32.HI R12, RZ, 0x1f, R15 ;  /* 0x0000001fff0c7819 */ /* 0x000fc4000001140f */
[----:B------:R-:W-:Y:S01]  /*100b0*/  SHF.R.S32.HI R14, RZ, 0x1f, R13 ;  /* 0x0000001fff0e7819 */ /* 0x000fe2000001140d */
[----:B------:R-:W-:Y:S06]  /*100c0*/  @P2 BRA `(.L_x_222) ;  /* 0x0000000000442947 */ /* 0x000fec0003800000 */
        /* <DEDUP_REMOVED lines=8> */
[----:B------:R3:W-:Y:S01]  /*10150*/  @!P5 ST.E.128 desc[UR36][R18.64], RZ ;  /* 0x000000ff1200d985 */ /* 0x0007e2000c101d24 */
[----:B------:R-:W-:Y:S02]  /*10160*/  @!P4 LEA.HI.X R21, R13, R0, R14, 0x1, P6 ;  /* 0x000000000d15c211 */ /* 0x000fe400030f0c0e */
[----:B------:R-:W-:-:S03]  /*10170*/  @!P3 LEA R24, P6, R9, R2, 0x1 ;  /* 0x000000020918b211 */ /* 0x000fc600078c08ff */
[----:B------:R3:W-:Y:S01]  /*10180*/  @!P4 ST.E.128 desc[UR36][R20.64], RZ ;  /* 0x000000ff1400c985 */ /* 0x0007e2000c101d24 */
[----:B------:R-:W-:Y:S02]  /*10190*/  @!P3 LEA.HI.X R25, R9, R0, R10, 0x1, P6 ;  /* 0x000000000919b211 */ /* 0x000fe400030f0c0a */
[----:B------:R-:W-:-:S03]  /*101a0*/  @!P2 LEA R2, P6, R15, R2, 0x1 ;  /* 0x000000020f02a211 */ /* 0x000fc600078c08ff */
[----:B------:R3:W-:Y:S01]  /*101b0*/  @!P3 ST.E.128 desc[UR36][R24.64], RZ ;  /* 0x000000ff1800b985 */ /* 0x0007e2000c101d24 */
[----:B------:R-:W-:-:S05]  /*101c0*/  @!P2 LEA.HI.X R3, R15, R0, R12, 0x1, P6 ;  /* 0x000000000f03a211 */ /* 0x000fca00030f0c0c */
[----:B------:R3:W-:Y:S04]  /*101d0*/  @!P2 ST.E.128 desc[UR36][R2.64], RZ ;  /* 0x000000ff0200a985 */ /* 0x0007e8000c101d24 */
.L_x_222:
[----:B------:R-:W-:Y:S05]  /*101e0*/  BSYNC B1 ;  /* 0x0000000000017941 */ /* 0x000fea0003800000 */
.L_x_221:
[----:B--2---:R2:W4:Y:S01]  /*101f0*/  SHFL.IDX PT, R0, R4, 0x1, 0x181f ;  /* 0x00381f0004007f89 */ /* 0x00452200000e0000 */
[----:B------:R-:W-:Y:S03]  /*10200*/  BSSY B1, `(.L_x_223) ;  /* 0x0000014000017945 */ /* 0x000fe60003800000 */
[----:B-1-3--:R2:W1:Y:S01]  /*10210*/  SHFL.IDX PT, R2, R5, 0x1, 0x181f ;  /* 0x00381f0005027f89 */ /* 0x00a46200000e0000 */
[----:B------:R-:W-:Y:S05]  /*10220*/  @P1 BRA `(.L_x_224) ;  /* 0x0000000000441947 */ /* 0x000fea0003800000 */
[----:B------:R-:W-:Y:S02]  /*10230*/  ULDC UR4, c[0x0][0xac8] ;  /* 0x0002b20000047ab9 */ /* 0x000fe40000000800 */
[----:B------:R-:W-:Y:S02]  /*10240*/  ISETP.GE.AND P4, PT, R7, UR4, PT ;  /* 0x0000000407007c0c */ /* 0x000fe4000bf86270 */
[----:B------:R-:W-:Y:S02]  /*10250*/  ISETP.GE.AND P3, PT, R13, UR4, PT ;  /* 0x000000040d007c0c */ /* 0x000fe4000bf66270 */
[----:B------:R-:W-:Y:S02]  /*10260*/  ISETP.GE.AND P2, PT, R9, UR4, PT ;  /* 0x0000000409007c0c */ /* 0x000fe4000bf46270 */
[----:B------:R-:W-:-:S07]  /*10270*/  ISETP.GE.AND P1, PT, R15, UR4, PT ;  /* 0x000000040f007c0c */ /* 0x000fce000bf26270 */
[-C--:B-1----:R-:W-:Y:S02]  /*10280*/  @!P4 LEA R18, P6, R7, R2.reuse, 0x1 ;  /* 0x000000020712c211 */ /* 0x082fe400078c08ff */
[----:B------:R-:W-:Y:S02]  /*10290*/  @!P3 LEA R20, P5, R13, R2, 0x1 ;  /* 0x000000020d14b211 */ /* 0x000fe400078a08ff */
[----:B----4-:R-:W-:Y:S02]  /*102a0*/  @!P4 LEA.HI.X R19, R7, R0, R8, 0x1, P6 ;  /* 0x000000000713c211 */ /* 0x010fe400030f0c08 */
[----:B------:R-:W-:Y:S02]  /*102b0*/  @!P2 LEA R24, P6, R9, R2, 0x1 ;  /* 0x000000020918a211 */ /* 0x000fe400078c08ff */
[----:B------:R-:W-:Y:S01]  /*102c0*/  @!P3 LEA.HI.X R21, R13, R0, R14, 0x1, P5 ;  /* 0x000000000d15b211 */ /* 0x000fe200028f0c0e */
[----:B------:R3:W-:Y:S01]  /*102d0*/  @!P4 ST.E.128 desc[UR36][R18.64], RZ ;  /* 0x000000ff1200c985 */ /* 0x0007e2000c101d24 */
[----:B------:R-:W-:-:S02]  /*102e0*/  @!P1 LEA R2, P5, R15, R2, 0x1 ;  /* 0x000000020f029211 */ /* 0x000fc400078a08ff */
[-C--:B------:R-:W-:Y:S01]  /*102f0*/  @!P2 LEA.HI.X R25, R9, R0.reuse, R10, 0x1, P6 ;  /* 0x000000000919a211 */ /* 0x080fe200030f0c0a */
[----:B------:R3:W-:Y:S01]  /*10300*/  @!P3 ST.E.128 desc[UR36][R20.64], RZ ;  /* 0x000000ff1400b985 */ /* 0x0007e2000c101d24 */
[----:B------:R-:W-:-:S03]  /*10310*/  @!P1 LEA.HI.X R3, R15, R0, R12, 0x1, P5 ;  /* 0x000000000f039211 */ /* 0x000fc600028f0c0c */
[----:B------:R3:W-:Y:S04]  /*10320*/  @!P2 ST.E.128 desc[UR36][R24.64], RZ ;  /* 0x000000ff1800a985 */ /* 0x0007e8000c101d24 */
[----:B------:R3:W-:Y:S02]  /*10330*/  @!P1 ST.E.128 desc[UR36][R2.64], RZ ;  /* 0x000000ff02009985 */ /* 0x0007e4000c101d24 */
.L_x_224:
[----:B------:R-:W-:Y:S05]  /*10340*/  BSYNC B1 ;  /* 0x0000000000017941 */ /* 0x000fea0003800000 */
.L_x_223:
[----:B----4-:R4:W0:Y:S01]  /*10350*/  SHFL.IDX PT, R0, R4, 0x2, 0x181f ;  /* 0x00581f0004007f89 */ /* 0x01082200000e0000 */
        /* <DEDUP_REMOVED lines=9> */
[-C--:B------:R-:W-:Y:S02]  /*103f0*/  @!P2 LEA R20, P5, R13, R2.reuse, 0x1 ;  /* 0x000000020d14a211 */ /* 0x080fe400078a08ff */
[----:B------:R-:W-:Y:S02]  /*10400*/  @!P1 LEA R24, P4, R9, R2, 0x1 ;  /* 0x0000000209189211 */ /* 0x000fe400078808ff */
[----:B0-----:R-:W-:Y:S02]  /*10410*/  @!P3 LEA.HI.X R19, R7, R0, R8, 0x1, P6 ;  /* 0x000000000713b211 */ /* 0x001fe400030f0c08 */
[----:B------:R-:W-:Y:S02]  /*10420*/  @!P0 LEA R2, P6, R15, R2, 0x1 ;  /* 0x000000020f028211 */ /* 0x000fe400078c08ff */
[-C--:B------:R-:W-:Y:S01]  /*10430*/  @!P2 LEA.HI.X R21, R13, R0.reuse, R14, 0x1, P5 ;  /* 0x000000000d15a211 */ /* 0x080fe200028f0c0e */
[----:B------:R3:W-:Y:S01]  /*10440*/  @!P3 ST.E.128 desc[UR36][R18.64], RZ ;  /* 0x000000ff1200b985 */ /* 0x0007e2000c101d24 */
[----:B------:R-:W-:-:S02]  /*10450*/  @!P1 LEA.HI.X R25, R9, R0, R10, 0x1, P4 ;  /* 0x0000000009199211 */ /* 0x000fc400020f0c0a */
[----:B------:R-:W-:Y:S01]  /*10460*/  @!P0 LEA.HI.X R3, R15, R0, R12, 0x1, P6 ;  /* 0x000000000f038211 */ /* 0x000fe200030f0c0c */
[----:B------:R3:W-:Y:S04]  /*10470*/  @!P2 ST.E.128 desc[UR36][R20.64], RZ ;  /* 0x000000ff1400a985 */ /* 0x0007e8000c101d24 */
[----:B------:R3:W-:Y:S04]  /*10480*/  @!P1 ST.E.128 desc[UR36][R24.64], RZ ;  /* 0x000000ff18009985 */ /* 0x0007e8000c101d24 */
[----:B------:R3:W-:Y:S02]  /*10490*/  @!P0 ST.E.128 desc[UR36][R2.64], RZ ;  /* 0x000000ff02008985 */ /* 0x0007e4000c101d24 */
.L_x_226:
[----:B------:R-:W-:Y:S05]  /*104a0*/  BSYNC B1 ;  /* 0x0000000000017941 */ /* 0x000fea0003800000 */
.L_x_225:
[----:B0-----:R-:W-:Y:S01]  /*104b0*/  VIADD R0, R6, 0x60 ;  /* 0x0000006006007836 */ /* 0x001fe20000000000 */
[----:B--2-4-:R-:W0:Y:S04]  /*104c0*/  SHFL.IDX PT, R4, R4, 0x3, 0x181f ;  /* 0x00781f0004047f89 */ /* 0x014e2800000e0000 */
[----:B------:R-:W-:Y:S01]  /*104d0*/  ISETP.GE.AND P0, PT, R0, R11, PT ;  /* 0x0000000b0000720c */ /* 0x000fe20003f06270 */
[----:B-1-3--:R1:W2:-:S12]  /*104e0*/  SHFL.IDX PT, R2, R5, 0x3, 0x181f ;  /* 0x00781f0005027f89 */ /* 0x00a29800000e0000 */
[----:B-1----:R-:W-:Y:S05]  /*104f0*/  @P0 BRA `(.L_x_215) ;  /* 0x0000000000440947 */ /* 0x002fea0003800000 */
[----:B------:R-:W-:Y:S02]  /*10500*/  ULDC UR4, c[0x0][0xac8] ;  /* 0x0002b20000047ab9 */ /* 0x000fe40000000800 */
[----:B------:R-:W-:Y:S02]  /*10510*/  ISETP.GE.AND P3, PT, R7, UR4, PT ;  /* 0x0000000407007c0c */ /* 0x000fe4000bf66270 */
[----:B------:R-:W-:Y:S02]  /*10520*/  ISETP.GE.AND P2, PT, R13, UR4, PT ;  /* 0x000000040d007c0c */ /* 0x000fe4000bf46270 */
[----:B------:R-:W-:Y:S02]  /*10530*/  ISETP.GE.AND P1, PT, R9, UR4, PT ;  /* 0x0000000409007c0c */ /* 0x000fe4000bf26270 */
[----:B------:R-:W-:-:S07]  /*10540*/  ISETP.GE.AND P0, PT, R15, UR4, PT ;  /* 0x000000040f007c0c */ /* 0x000fce000bf06270 */
[----:B--2---:R-:W-:-:S04]  /*10550*/  @!P3 LEA R6, P4, R7, R2, 0x1 ;  /* 0x000000020706b211 */ /* 0x004fc800078808ff */
[----:B0-----:R-:W-:Y:S02]  /*10560*/  @!P3 LEA.HI.X R7, R7, R4, R8, 0x1, P4 ;  /* 0x000000040707b211 */ /* 0x001fe400020f0c08 */
[-C--:B------:R-:W-:Y:S02]  /*10570*/  @!P2 LEA R18, P4, R13, R2.reuse, 0x1 ;  /* 0x000000020d12a211 */ /* 0x080fe400078808ff */
[-C--:B------:R-:W-:Y:S01]  /*10580*/  @!P1 LEA R8, P5, R9, R2.reuse, 0x1 ;  /* 0x0000000209089211 */ /* 0x080fe200078a08ff */
[----:B------:R0:W-:Y:S01]  /*10590*/  @!P3 ST.E.128 desc[UR36][R6.64], RZ ;  /* 0x000000ff0600b985 */ /* 0x0001e2000c101d24 */
[----:B------:R-:W-:Y:S02]  /*105a0*/  @!P0 LEA R2, P6, R15, R2, 0x1 ;  /* 0x000000020f028211 */ /* 0x000fe400078c08ff */
[-C--:B------:R-:W-:Y:S02]  /*105b0*/  @!P2 LEA.HI.X R19, R13, R4.reuse, R14, 0x1, P4 ;  /* 0x000000040d13a211 */ /* 0x080fe400020f0c0e */
[----:B------:R-:W-:-:S02]  /*105c0*/  @!P1 LEA.HI.X R9, R9, R4, R10, 0x1, P5 ;  /* 0x0000000409099211 */ /* 0x000fc400028f0c0a */
[----:B------:R-:W-:Y:S01]  /*105d0*/  @!P0 LEA.HI.X R3, R15, R4, R12, 0x1, P6 ;  /* 0x000000040f038211 */ /* 0x000fe200030f0c0c */
[----:B------:R0:W-:Y:S04]  /*105e0*/  @!P2 ST.E.128 desc[UR36][R18.64], RZ ;  /* 0x000000ff1200a985 */ /* 0x0001e8000c101d24 */
[----:B------:R0:W-:Y:S04]  /*105f0*/  @!P1 ST.E.128 desc[UR36][R8.64], RZ ;  /* 0x000000ff08009985 */ /* 0x0001e8000c101d24 */
[----:B------:R0:W-:Y:S02]  /*10600*/  @!P0 ST.E.128 desc[UR36][R2.64], RZ ;  /* 0x000000ff02008985 */ /* 0x0001e4000c101d24 */
.L_x_215:
[----:B------:R-:W-:Y:S05]  /*10610*/  BSYNC B0 ;  /* 0x0000000000007941 */ /* 0x000fea0003800000 */
.L_x_205:
[----:B------:R-:W-:Y:S02]  /*10620*/  ULDC UR4, c[0x0][0xc3c] ;  /* 0x00030f0000047ab9 */ /* 0x000fe40000000800 */
[----:B------:R-:W-:-:S06]  /*10630*/  UISETP.GE.AND UP0, UPT, UR7, UR4, UPT ;  /* 0x000000040700728c */ /* 0x000fcc000bf06270 */
[----:B------:R-:W-:-:S13]  /*10640*/  PLOP3.LUT P0, PT, PT, PT, UP0, 0x80, 0x0 ;  /* 0x000000000000781c */ /* 0x000fda0003f0f008 */
[----:B------:R-:W-:Y:S05]  /*10650*/  @!P0 BRA `(.L_x_227) ;  /* 0xffffff08008c8947 */ /* 0x000fea000383ffff */
[----:B------:R-:W-:Y:S05]  /*10660*/  EXIT ;  /* 0x000000000000794d */ /* 0x000fea0003800000 */
.L_x_176:
[----:B------:R-:W-:-:S08]  /*10670*/  NOP ;  /* 0x0000000000007918 */ /* 0x000fd00000000000 */
[----:B0-----:R-:W0:-:S00]  /*10680*/  USETMAXREG.DEALLOC.CTAPOOL 0x28 ;  /* 0x00000028000079c8 */ /* 0x001e0000080e0500 */
[----:B0-----:R-:W-:Y:S01]  /*10690*/  LOP3.LUT R2, R2, 0x3, RZ, 0xc0, !PT ;  /* 0x0000000302027812 */ /* 0x001fe200078ec0ff */
[----:B------:R-:W-:Y:S01]  /*106a0*/  IMAD.MOV.U32 R6, RZ, RZ, RZ ;  /* 0x000000ffff067224 */ /* 0x000fe200078e00ff */
[----:B------:R-:W-:-:S04]  /*106b0*/  LOP3.LUT R23, R23, 0xfffffeff, RZ, 0xc0, !PT ;  /* 0xfffffeff17177812 */ /* 0x000fc800078ec0ff */
[----:B------:R-:W0:Y:S02]  /*106c0*/  SHFL.IDX PT, R2, R2, RZ, 0x1f ;  /* 0x00001fff02027589 */ /* 0x000e2400000e0000 */
[----:B0-----:R-:W-:-:S13]  /*106d0*/  ISETP.NE.AND P0, PT, R2, RZ, PT ;  /* 0x000000ff0200720c */ /* 0x001fda0003f05270 */
[----:B------:R-:W-:Y:S01]  /*106e0*/  @P0 LOP3.LUT R23, R23, 0x100, RZ, 0xfc, !PT ;  /* 0x0000010017170812 */ /* 0x000fe200078efcff */
[----:B------:R-:W-:Y:S06]  /*106f0*/  @!P0 BRA `(.L_x_228) ;  /* 0x00000000001c8947 */ /* 0x000fec0003800000 */
[----:B------:R-:W0:Y:S08]  /*10700*/  S2UR UR5, SR_CgaCtaId ;  /* 0x00000000000579c3 */ /* 0x000e300000008800 */
[----:B------:R-:W-:Y:S06]  /*10710*/  BAR.SYNC.DEFER_BLOCKING 0x5, 0x180 ;  /* 0x0146000000007b1d */ /* 0x000fec0000010000 */
[----:B------:R-:W-:-:S02]  /*10720*/  UMOV UR4, 0x400 ;  /* 0x0000040000047882 */ /* 0x000fc40000000000 */
[----:B0-----:R-:W-:-:S09]  /*10730*/  ULEA UR4, UR5, UR4, 0x18 ;  /* 0x0000000405047291 */ /* 0x001fd2000f8ec03f */
[----:B------:R-:W0:Y:S01]  /*10740*/  LDS.128 R16, [UR4+0x388d0] ;  /* 0x0388d004ff107984 */ /* 0x000e220008000c00 */
[----:B------:R-:W-:Y:S06]  /*10750*/  BAR.ARV 0x4, 0x180 ;  /* 0x0106000000007b1d */ /* 0x000fec0000002000 */
[----:B------:R-:W-:Y:S05]  /*10760*/  BRA `(.L_x_229) ;  /* 0x0000000800947947 */ /* 0x000fea0003800000 */
.L_x_228:
[----:B------:R-:W-:Y:S01]  /*10770*/  LOP3.LUT R7, R0, 0x1f, RZ, 0xc0, !PT ;  /* 0x0000001f00077812 */ /* 0x000fe200078ec0ff */
[----:B------:R-:W-:Y:S01]  /*10780*/  ULDC UR4, c[0x0][0xc3c] ;  /* 0x00030f0000047ab9 */ /* 0x000fe20000000800 */
[----:B------:R-:W-:Y:S01]  /*10790*/  IMAD.MOV.U32 R9, RZ, RZ, RZ ;  /* 0x000000ffff097224 */ /* 0x000fe200078e00ff */
[----:B------:R-:W0:Y:S01]  /*107a0*/  S2UR UR6, SR_CTAID.X ;  /* 0x00000000000679c3 */ /* 0x000e220000002500 */
[----:B------:R-:W-:Y:S01]  /*107b0*/  ISETP.NE.AND P0, PT, R7, 0x1f, PT ;  /* 0x0000001f0700780c */ /* 0x000fe20003f05270 */
[----:B------:R-:W-:-:S03]  /*107c0*/  ULDC UR5, c[0x0][0xc38] ;  /* 0x00030e0000057ab9 */ /* 0x000fc60000000800 */
[----:B------:R-:W-:-:S13]  /*107d0*/  ISETP.GE.OR P1, PT, R7, UR4, !P0 ;  /* 0x0000000407007c0c */ /* 0x000fda000c726670 */
[----:B------:R-:W1:Y:S08]  /*107e0*/  @!P1 LDC.64 R4, c[0x0][0xc80] ;  /* 0x00032000ff049b82 */ /* 0x000e700000000a00 */
[----:B------:R-:W2:Y:S01]  /*107f0*/  @!P1 LDC.64 R2, c[0x0][0xc78] ;  /* 0x00031e00ff029b82 */ /* 0x000ea20000000a00 */
[----:B-1----:R-:W-:-:S05]  /*10800*/  @!P1 IMAD.WIDE.U32 R4, R7, 0x4, R4 ;  /* 0x0000000407049825 */ /* 0x002fca00078e0004 */
[----:B------:R-:W3:Y:S01]  /*10810*/  @!P1 LDG.E R6, desc[UR36][R4.64] ;  /* 0x0000002404069981 */ /* 0x000ee2000c1e1900 */
[----:B--2---:R-:W-:-:S05]  /*10820*/  @!P1 IMAD.WIDE.U32 R2, R7, 0x4, R2 ;  /* 0x0000000407029825 */ /* 0x004fca00078e0002 */
[----:B------:R-:W3:Y:S01]  /*10830*/  @!P1 LDG.E R9, desc[UR36][R2.64] ;  /* 0x0000002402099981 */ /* 0x000ee2000c1e1900 */
[C---:B------:R-:W-:Y:S02]  /*10840*/  ISETP.NE.AND P1, PT, R7.reuse, RZ, PT ;  /* 0x000000ff0700720c */ /* 0x040fe40003f25270 */
[C---:B------:R-:W-:Y:S02]  /*10850*/  ISETP.GE.U32.AND P2, PT, R7.reuse, 0x2, PT ;  /* 0x000000020700780c */ /* 0x040fe40003f46070 */
[C---:B------:R-:W-:Y:S02]  /*10860*/  ISETP.GE.U32.AND P3, PT, R7.reuse, 0x4, PT ;  /* 0x000000040700780c */ /* 0x040fe40003f66070 */
[C---:B------:R-:W-:Y:S02]  /*10870*/  ISETP.GE.U32.AND P4, PT, R7.reuse, 0x8, PT ;  /* 0x000000080700780c */ /* 0x040fe40003f86070 */
[----:B------:R-:W-:Y:S01]  /*10880*/  ISETP.GE.U32.AND P5, PT, R7, 0x10, PT ;  /* 0x000000100700780c */ /* 0x000fe20003fa6070 */
[----:B------:R-:W-:Y:S01]  /*10890*/  UMOV UR4, URZ ;  /* 0x0000003f00047c82 */ /* 0x000fe20008000000 */
[----:B---3--:R-:W-:-:S05]  /*108a0*/  IMAD R8, R6, R9, RZ ;  /* 0x0000000906087224 */ /* 0x008fca00078e02ff */
[----:B------:R-:W1:Y:S02]  /*108b0*/  SHFL.UP PT, R10, R8, 0x1, RZ ;  /* 0x04200000080a7989 */ /* 0x000e6400000e00ff */
[----:B-1----:R-:W-:-:S05]  /*108c0*/  SEL R11, R10, RZ, P1 ;  /* 0x000000ff0a0b7207 */ /* 0x002fca0000800000 */
[----:B------:R-:W-:-:S05]  /*108d0*/  IMAD.IADD R11, R8, 0x1, R11 ;  /* 0x00000001080b7824 */ /* 0x000fca00078e020b */
[----:B------:R-:W1:Y:S02]  /*108e0*/  SHFL.UP PT, R10, R11, 0x2, RZ ;  /* 0x044000000b0a7989 */ /* 0x000e6400000e00ff */
[----:B-1----:R-:W-:-:S05]  /*108f0*/  SEL R10, R10, RZ, P2 ;  /* 0x000000ff0a0a7207 */ /* 0x002fca0001000000 */
[----:B------:R-:W-:-:S05]  /*10900*/  IMAD.IADD R10, R11, 0x1, R10 ;  /* 0x000000010b0a7824 */ /* 0x000fca00078e020a */
[----:B------:R-:W1:Y:S02]  /*10910*/  SHFL.UP PT, R4, R10, 0x4, RZ ;  /* 0x048000000a047989 */ /* 0x000e6400000e00ff */
[----:B-1----:R-:W-:-:S04]  /*10920*/  SEL R3, R4, RZ, P3 ;  /* 0x000000ff04037207 */ /* 0x002fc80001800000 */
[----:B------:R-:W-:-:S05]  /*10930*/  IADD3 R3, R10, R3, RZ ;  /* 0x000000030a037210 */ /* 0x000fca0007ffe0ff */
[----:B------:R-:W1:Y:S02]  /*10940*/  SHFL.UP PT, R2, R3, 0x8, RZ ;  /* 0x0500000003027989 */ /* 0x000e6400000e00ff */
[----:B-1----:R-:W-:-:S05]  /*10950*/  SEL R2, R2, RZ, P4 ;  /* 0x000000ff02027207 */ /* 0x002fca0002000000 */
[----:B------:R-:W-:-:S05]  /*10960*/  IMAD.IADD R2, R3, 0x1, R2 ;  /* 0x0000000103027824 */ /* 0x000fca00078e0202 */
[----:B------:R-:W1:Y:S02]  /*10970*/  SHFL.UP PT, R4, R2, 0x10, RZ ;  /* 0x0600000002047989 */ /* 0x000e6400000e00ff */
[----:B-1----:R-:W-:-:S05]  /*10980*/  SEL R5, R4, RZ, P5 ;  /* 0x000000ff04057207 */ /* 0x002fca0002800000 */
[----:B------:R-:W-:-:S05]  /*10990*/  IMAD.IADD R5, R2, 0x1, R5 ;  /* 0x0000000102057824 */ /* 0x000fca00078e0205 */
[----:B------:R-:W1:Y:S02]  /*109a0*/  SHFL.IDX PT, R8, R5, 0x1f, 0x1f ;  /* 0x03e01f0005087f89 */ /* 0x000e6400000e0000 */
[----:B-1----:R-:W-:-:S05]  /*109b0*/  IMAD R8, R8, UR5, RZ ;  /* 0x0000000508087c24 */ /* 0x002fca000f8e02ff */
[----:B0-----:R-:W-:Y:S01]  /*109c0*/  ISETP.GT.AND P6, PT, R8, UR6, PT ;  /* 0x0000000608007c0c */ /* 0x001fe2000bfc4270 */
[----:B------:R-:W-:-:S12]  /*109d0*/  IMAD.MOV.U32 R3, RZ, RZ, R8 ;  /* 0x000000ffff037224 */ /* 0x000fd800078e0008 */
[----:B------:R-:W-:Y:S05]  /*109e0*/  @P6 BRA `(.L_x_230) ;  /* 0x0000000000986947 */ /* 0x000fea0003800000 */
[----:B------:R-:W-:Y:S01]  /*109f0*/  IMAD.MOV.U32 R8, RZ, RZ, R3 ;  /* 0x000000ffff087224 */ /* 0x000fe200078e0003 */
[----:B------:R-:W-:Y:S01]  /*10a00*/  UMOV UR4, URZ ;  /* 0x0000003f00047c82 */ /* 0x000fe20008000000 */
[----:B------:R-:W-:-:S05]  /*10a10*/  ULDC UR5, c[0x0][0xc38] ;  /* 0x00030e0000057ab9 */ /* 0x000fca0000000800 */
.L_x_232:
[----:B------:R-:W0:Y:S01]  /*10a20*/  LDC R2, c[0x0][0xc3c] ;  /* 0x00030f00ff027b82 */ /* 0x000e220000000800 */
[----:B------:R-:W-:-:S06]  /*10a30*/  UIADD3 UR4, UR4, 0x1f, URZ ;  /* 0x0000001f04047890 */ /* 0x000fcc000fffe03f */
[----:B0-----:R-:W-:-:S13]  /*10a40*/  ISETP.LE.AND P6, PT, R2, UR4, PT ;  /* 0x0000000402007c0c */ /* 0x001fda000bfc3270 */
[----:B------:R-:W-:Y:S05]  /*10a50*/  @P6 BRA `(.L_x_231) ;  /* 0x0000000400ac6947 */ /* 0x000fea0003800000 */
[----:B------:R-:W-:Y:S02]  /*10a60*/  VIADD R9, R7, UR4 ;  /* 0x0000000407097c36 */ /* 0x000fe40008000000 */
[----:B------:R-:W-:-:S03]  /*10a70*/  IMAD.MOV.U32 R6, RZ, RZ, RZ ;  /* 0x000000ffff067224 */ /* 0x000fc600078e00ff */
[----:B------:R-:W-:-:S13]  /*10a80*/  ISETP.GE.OR P6, PT, R9, R2, !P0 ;  /* 0x000000020900720c */ /* 0x000fda00047c6670 */
[----:B------:R-:W0:Y:S08]  /*10a90*/  @!P6 LDC.64 R4, c[0x0][0xc80] ;  /* 0x00032000ff04eb82 */ /* 0x000e300000000a00 */
[----:B------:R-:W1:Y:S01]  /*10aa0*/  @!P6 LDC.64 R2, c[0x0][0xc78] ;  /* 0x00031e00ff02eb82 */ /* 0x000e620000000a00 */
[----:B0-----:R-:W-:-:S05]  /*10ab0*/  @!P6 IMAD.WIDE R4, R9, 0x4, R4 ;  /* 0x000000040904e825 */ /* 0x001fca00078e0204 */
[----:B------:R-:W2:Y:S01]  /*10ac0*/  @!P6 LDG.E R6, desc[UR36][R4.64] ;  /* 0x000000240406e981 */ /* 0x000ea2000c1e1900 */
[----:B-1----:R-:W-:-:S04]  /*10ad0*/  @!P6 IMAD.WIDE R2, R9, 0x4, R2 ;  /* 0x000000040902e825 */ /* 0x002fc800078e0202 */
[----:B------:R-:W-:-:S06]  /*10ae0*/  IMAD.MOV.U32 R9, RZ, RZ, RZ ;  /* 0x000000ffff097224 */ /* 0x000fcc00078e00ff */
[----:B------:R-:W2:Y:S02]  /*10af0*/  @!P6 LDG.E R9, desc[UR36][R2.64] ;  /* 0x000000240209e981 */ /* 0x000ea4000c1e1900 */
[----:B--2---:R-:W-:-:S05]  /*10b00*/  IMAD R13, R6, R9, RZ ;  /* 0x00000009060d7224 */ /* 0x004fca00078e02ff */
[----:B------:R-:W0:Y:S02]  /*10b10*/  SHFL.UP PT, R10, R13, 0x1, RZ ;  /* 0x042000000d0a7989 */ /* 0x000e2400000e00ff */
[----:B0-----:R-:W-:-:S05]  /*10b20*/  SEL R10, R10, RZ, P1 ;  /* 0x000000ff0a0a7207 */ /* 0x001fca0000800000 */
[----:B------:R-:W-:-:S05]  /*10b30*/  IMAD.IADD R10, R13, 0x1, R10 ;  /* 0x000000010d0a7824 */ /* 0x000fca00078e020a */
        /* <DEDUP_REMOVED lines=12> */
[----:B------:R-:W0:Y:S02]  /*10c00*/  SHFL.IDX PT, R2, R5, 0x1f, 0x1f ;  /* 0x03e01f0005027f89 */ /* 0x000e2400000e0000 */
[----:B0-----:R-:W-:-:S04]  /*10c10*/  IMAD R3, R2, UR5, RZ ;  /* 0x0000000502037c24 */ /* 0x001fc8000f8e02ff */
[----:B------:R-:W-:-:S05]  /*10c20*/  IMAD.IADD R8, R3, 0x1, R8 ;  /* 0x0000000103087824 */ /* 0x000fca00078e0208 */
[----:B------:R-:W-:-:S13]  /*10c30*/  ISETP.GT.AND P6, PT, R8, UR6, PT ;  /* 0x0000000608007c0c */ /* 0x000fda000bfc4270 */
[----:B------:R-:W-:Y:S05]  /*10c40*/  @!P6 BRA `(.L_x_232) ;  /* 0xfffffffc0074e947 */ /* 0x000fea000383ffff */
.L_x_230:
[----:B------:R-:W-:Y:S01]  /*10c50*/  IMAD.IADD R11, R8, 0x1, -R3 ;  /* 0x00000001080b7824 */ /* 0x000fe200078e0a03 */
[----:B------:R-:W-:-:S03]  /*10c60*/  MOV R16, RZ ;  /* 0x000000ff00107202 */ /* 0x000fc60000000f00 */
[----:B------:R-:W-:-:S05]  /*10c70*/  IMAD R2, R5, UR5, R11 ;  /* 0x0000000505027c24 */ /* 0x000fca000f8e020b */
[----:B------:R-:W-:-:S13]  /*10c80*/  ISETP.GT.AND P0, PT, R2, UR6, PT ;  /* 0x0000000602007c0c */ /* 0x000fda000bf04270 */
[----:B------:R-:W-:-:S04]  /*10c90*/  VOTE.ANY R8, PT, !P0 ;  /* 0x0000000000087806 */ /* 0x000fc800040e0100 */
[----:B------:R-:W0:Y:S01]  /*10ca0*/  POPC R19, R8 ;  /* 0x0000000800137309 */ /* 0x000e220000000000 */
[----:B------:R-:W-:Y:S01]  /*10cb0*/  ISETP.NE.AND P0, PT, R8, RZ, PT ;  /* 0x000000ff0800720c */ /* 0x000fe20003f05270 */
[----:B0-----:R-:W0:Y:S04]  /*10cc0*/  SHFL.IDX PT, R6, R6, R19, 0x1f ;  /* 0x00001f1306067589 */ /* 0x001e2800000e0000 */
[----:B------:R1:W2:Y:S01]  /*10cd0*/  SHFL.IDX PT, R9, R9, R19, 0x1f ;  /* 0x00001f1309097589 */ /* 0x0002a200000e0000 */
[----:B0-----:R-:W-:-:S04]  /*10ce0*/  IABS R4, R6 ;  /* 0x0000000600047213 */ /* 0x001fc80000000000 */
[----:B------:R-:W0:Y:S08]  /*10cf0*/  I2F.RP R10, R4 ;  /* 0x00000004000a7306 */ /* 0x000e300000209400 */
[----:B0-----:R-:W0:Y:S02]  /*10d00*/  MUFU.RCP R10, R10 ;  /* 0x0000000a000a7308 */ /* 0x001e240000001000 */
[----:B0-----:R-:W-:-:S06]  /*10d10*/  VIADD R2, R10, 0xffffffe ;  /* 0x0ffffffe0a027836 */ /* 0x001fcc0000000000 */
[----:B------:R-:W0:Y:S02]  /*10d20*/  F2I.FTZ.U32.TRUNC.NTZ R3, R2 ;  /* 0x0000000200037305 */ /* 0x000e24000021f000 */
[----:B0-----:R-:W-:Y:S01]  /*10d30*/  IMAD.MOV R12, RZ, RZ, -R3 ;  /* 0x000000ffff0c7224 */ /* 0x001fe200078e0a03 */
[----:B-12---:R-:W-:Y:S06]  /*10d40*/  @!P0 BRA `(.L_x_233) ;  /* 0x0000000000088947 */ /* 0x006fec0003800000 */
[----:B------:R-:W-:-:S06]  /*10d50*/  VIADD R16, R19, 0xffffffff ;  /* 0xffffffff13107836 */ /* 0x000fcc0000000000 */
[----:B------:R0:W1:Y:S02]  /*10d60*/  SHFL.IDX PT, R16, R5, R16, 0x1f ;  /* 0x00001f1005107589 */ /* 0x00006400000e0000 */
.L_x_233:
[----:B-1----:R-:W-:Y:S01]  /*10d70*/  IMAD R16, R16, UR5, R11 ;  /* 0x0000000510107c24 */ /* 0x002fe2000f8e020b */
[----:B0-----:R-:W-:Y:S01]  /*10d80*/  IABS R5, R9 ;  /* 0x0000000900057213 */ /* 0x001fe20000000000 */
[----:B------:R-:W-:Y:S01]  /*10d90*/  IMAD.MOV.U32 R11, RZ, RZ, R12 ;  /* 0x000000ffff0b7224 */ /* 0x000fe200078e000c */
[----:B------:R-:W-:Y:S01]  /*10da0*/  IABS R12, R6 ;  /* 0x00000006000c7213 */ /* 0x000fe20000000000 */
[----:B------:R-:W-:Y:S01]  /*10db0*/  IMAD.MOV.U32 R2, RZ, RZ, RZ ;  /* 0x000000ffff027224 */ /* 0x000fe200078e00ff */
[----:B------:R-:W-:Y:S01]  /*10dc0*/  IADD3 R17, -R16, UR6, RZ ;  /* 0x0000000610117c10 */ /* 0x000fe2000fffe1ff */
[----:B------:R-:W-:Y:S01]  /*10dd0*/  IMAD R11, R11, R4, RZ ;  /* 0x000000040b0b7224 */ /* 0x000fe200078e02ff */
[----:B------:R-:W0:Y:S01]  /*10de0*/  I2F.RP R8, R5 ;  /* 0x0000000500087306 */ /* 0x000e220000209400 */
[----:B------:R-:W-:Y:S01]  /*10df0*/  IMAD.MOV R12, RZ, RZ, -R12 ;  /* 0x000000ffff0c7224 */ /* 0x000fe200078e0a0c */
[----:B------:R-:W-:Y:S01]  /*10e00*/  IABS R10, R17 ;  /* 0x00000011000a7213 */ /* 0x000fe20000000000 */
[----:B------:R-:W-:-:S04]  /*10e10*/  IMAD.HI.U32 R2, R3, R11, R2 ;  /* 0x0000000b03027227 */ /* 0x000fc800078e0002 */
[----:B------:R-:W-:Y:S02]  /*10e20*/  IMAD.MOV.U32 R3, RZ, RZ, R10 ;  /* 0x000000ffff037224 */ /* 0x000fe400078e000a */
[----:B------:R-:W-:Y:S02]  /*10e30*/  IMAD.MOV.U32 R10, RZ, RZ, R12 ;  /* 0x000000ffff0a7224 */ /* 0x000fe400078e000c */
[----:B------:R-:W-:-:S04]  /*10e40*/  IMAD.HI.U32 R2, R2, R3, RZ ;  /* 0x0000000302027227 */ /* 0x000fc800078e00ff */
[----:B------:R-:W-:Y:S01]  /*10e50*/  IMAD R3, R2, R10, R3 ;  /* 0x0000000a02037224 */ /* 0x000fe200078e0203 */
[----:B0-----:R-:W0:Y:S01]  /*10e60*/  MUFU.RCP R8, R8 ;  /* 0x0000000800087308 */ /* 0x001e220000001000 */
[----:B------:R-:W-:-:S03]  /*10e70*/  VIADD R19, R19, UR4 ;  /* 0x0000000413137c36 */ /* 0x000fc60008000000 */
[----:B------:R-:W-:-:S13]  /*10e80*/  ISETP.GT.U32.AND P1, PT, R4, R3, PT ;  /* 0x000000030400720c */ /* 0x000fda0003f24070 */
[----:B------:R-:W-:Y:S02]  /*10e90*/  @!P1 IMAD.IADD R3, R3, 0x1, -R4 ;  /* 0x0000000103039824 */ /* 0x000fe400078e0a04 */
[----:B0-----:R-:W-:Y:S02]  /*10ea0*/  VIADD R10, R8, 0xffffffe ;  /* 0x0ffffffe080a7836 */ /* 0x001fe40000000000 */
[----:B------:R-:W-:Y:S01]  /*10eb0*/  @!P1 VIADD R2, R2, 0x1 ;  /* 0x0000000102029836 */ /* 0x000fe20000000000 */
[----:B------:R-:W-:Y:S02]  /*10ec0*/  ISETP.GE.U32.AND P0, PT, R3, R4, PT ;  /* 0x000000040300720c */ /* 0x000fe40003f06070 */
[----:B------:R-:W-:Y:S01]  /*10ed0*/  LOP3.LUT R4, R17, R6, RZ, 0x3c, !PT ;  /* 0x0000000611047212 */ /* 0x000fe200078e3cff */
[----:B------:R0:W1:Y:S01]  /*10ee0*/  F2I.FTZ.U32.TRUNC.NTZ R3, R10 ;  /* 0x0000000a00037305 */ /* 0x000062000021f000 */
[----:B------:R-:W-:Y:S02]  /*10ef0*/  ISETP.NE.AND P1, PT, R6, RZ, PT ;  /* 0x000000ff0600720c */ /* 0x000fe40003f25270 */
[----:B------:R-:W-:-:S02]  /*10f00*/  ISETP.GE.AND P2, PT, R4, RZ, PT ;  /* 0x000000ff0400720c */ /* 0x000fc40003f46270 */
[----:B0-----:R-:W-:-:S05]  /*10f10*/  IABS R10, R9 ;  /* 0x00000009000a7213 */ /* 0x001fca0000000000 */
[----:B------:R-:W-:-:S04]  /*10f20*/  @P0 VIADD R2, R2, 0x1 ;  /* 0x0000000102020836 */ /* 0x000fc80000000000 */
[----:B------:R-:W-:Y:S02]  /*10f30*/  IMAD.MOV.U32 R8, RZ, RZ, R2 ;  /* 0x000000ffff087224 */ /* 0x000fe400078e0002 */
[----:B-1----:R-:W-:Y:S02]  /*10f40*/  IMAD.MOV R2, RZ, RZ, -R3 ;  /* 0x000000ffff027224 */ /* 0x002fe400078e0a03 */
[----:B------:R-:W-:Y:S01]  /*10f50*/  @!P2 IMAD.MOV R8, RZ, RZ, -R8 ;  /* 0x000000ffff08a224 */ /* 0x000fe200078e0a08 */
[----:B------:R-:W-:Y:S01]  /*10f60*/  @!P1 LOP3.LUT R8, RZ, R6, RZ, 0x33, !PT ;  /* 0x00000006ff089212 */ /* 0x000fe200078e33ff */
[----:B------:R-:W-:Y:S02]  /*10f70*/  IMAD R11, R2, R5, RZ ;  /* 0x00000005020b7224 */ /* 0x000fe400078e02ff */
[----:B------:R-:W-:Y:S01]  /*10f80*/  IMAD.MOV.U32 R2, RZ, RZ, RZ ;  /* 0x000000ffff027224 */ /* 0x000fe200078e00ff */
[----:B------:R-:W-:Y:S01]  /*10f90*/  IABS R4, R8 ;  /* 0x0000000800047213 */ /* 0x000fe20000000000 */
[----:B------:R-:W-:-:S02]  /*10fa0*/  IMAD.MOV R10, RZ, RZ, -R10 ;  /* 0x000000ffff0a7224 */ /* 0x000fc400078e0a0a */
[----:B------:R-:W-:-:S04]  /*10fb0*/  IMAD.HI.U32 R2, R3, R11, R2 ;  /* 0x0000000b03027227 */ /* 0x000fc800078e0002 */
[----:B------:R-:W-:Y:S01]  /*10fc0*/  IMAD.MOV.U32 R3, RZ, RZ, R4 ;  /* 0x000000ffff037224 */ /* 0x000fe200078e0004 */
[----:B------:R-:W-:Y:S01]  /*10fd0*/  MOV R4, R10 ;  /* 0x0000000a00047202 */ /* 0x000fe20000000f00 */
[----:B------:R-:W-:Y:S02]  /*10fe0*/  IMAD R6, R6, R8, RZ ;  /* 0x0000000806067224 */ /* 0x000fe400078e02ff */
[----:B------:R-:W-:-:S04]  /*10ff0*/  IMAD.HI.U32 R2, R2, R3, RZ ;  /* 0x0000000302027227 */ /* 0x000fc800078e00ff */
[----:B------:R-:W-:Y:S01]  /*11000*/  IMAD R4, R2, R4, R3 ;  /* 0x0000000402047224 */ /* 0x000fe200078e0203 */
[----:B------:R-:W-:Y:S01]  /*11010*/  LOP3.LUT R3, R8, R9, RZ, 0x3c, !PT ;  /* 0x0000000908037212 */ /* 0x000fe200078e3cff */
[----:B------:R-:W-:-:S03]  /*11020*/  IMAD.IADD R17, R17, 0x1, -R6 ;  /* 0x0000000111117824 */ /* 0x000fc600078e0a06 */
[----:B------:R-:W-:Y:S02]  /*11030*/  ISETP.GT.U32.AND P1, PT, R5, R4, PT ;  /* 0x000000040500720c */ /* 0x000fe40003f24070 */
[----:B------:R-:W-:-:S11]  /*11040*/  ISETP.GE.AND P2, PT, R3, RZ, PT ;  /* 0x000000ff0300720c */ /* 0x000fd60003f46270 */
[----:B------:R-:W-:Y:S02]  /*11050*/  @!P1 IMAD.IADD R4, R4, 0x1, -R5 ;  /* 0x0000000104049824 */ /* 0x000fe400078e0a05 */
[----:B------:R-:W-:Y:S01]  /*11060*/  @!P1 VIADD R2, R2, 0x1 ;  /* 0x0000000102029836 */ /* 0x000fe20000000000 */
[----:B------:R-:W-:Y:S02]  /*11070*/  ISETP.NE.AND P1, PT, R9, RZ, PT ;  /* 0x000000ff0900720c */ /* 0x000fe40003f25270 */
[----:B------:R-:W-:-:S13]  /*11080*/  ISETP.GE.U32.AND P0, PT, R4, R5, PT ;  /* 0x000000050400720c */ /* 0x000fda0003f06070 */
[----:B------:R-:W-:-:S04]  /*11090*/  @P0 VIADD R2, R2, 0x1 ;  /* 0x0000000102020836 */ /* 0x000fc80000000000 */
[----:B------:R-:W-:Y:S01]  /*110a0*/  @!P2 IMAD.MOV R2, RZ, RZ, -R2 ;  /* 0x000000ffff02a224 */ /* 0x000fe200078e0a02 */
[----:B------:R-:W-:-:S05]  /*110b0*/  @!P1 LOP3.LUT R2, RZ, R9, RZ, 0x33, !PT ;  /* 0x00000009ff029212 */ /* 0x000fca00078e33ff */
[----:B------:R-:W-:-:S04]  /*110c0*/  IMAD.MOV R18, RZ, RZ, -R2 ;  /* 0x000000ffff127224 */ /* 0x000fc800078e0a02 */
[C---:B------:R-:W-:Y:S02]  /*110d0*/  IMAD R18, R9.reuse, R18, R8 ;  /* 0x0000001209127224 */ /* 0x040fe400078e0208 */
[----:B------:R-:W-:-:S04]  /*110e0*/  IMAD R9, R9, 0x1000000, R2 ;  /* 0x0100000009097824 */ /* 0x000fc800078e0202 */
[----:B------:R-:W-:Y:S01]  /*110f0*/  IMAD R18, R18, 0x10000, R9 ;  /* 0x0001000012127824 */ /* 0x000fe200078e0209 */
[----:B------:R-:W-:Y:S06]  /*11100*/  BRA `(.L_x_234) ;  /* 0x0000000000147947 */ /* 0x000fec0003800000 */
.L_x_231:
[----:B------:R-:W-:Y:S01]  /*11110*/  ULDC UR4, c[0x0][0xc3c] ;  /* 0x00030f0000047ab9 */ /* 0x000fe20000000800 */
[----:B------:R-:W-:Y:S02]  /*11120*/  IMAD.MOV.U32 R17, RZ, RZ, RZ ;  /* 0x000000ffff117224 */ /* 0x000fe400078e00ff */
[----:B------:R-:W-:Y:S02]  /*11130*/  IMAD.U32 R16, RZ, RZ, UR6 ;  /* 0x00000006ff107e24 */ /* 0x000fe4000f8e00ff */
[----:B------:R-:W-:Y:S02]  /*11140*/  IMAD.MOV.U32 R18, RZ, RZ, RZ ;  /* 0x000000ffff127224 */ /* 0x000fe400078e00ff */
[----:B------:R-:W-:-:S07]  /*11150*/  IMAD.U32 R19, RZ, RZ, UR4 ;  /* 0x00000004ff137e24 */ /* 0x000fce000f8e00ff */
.L_x_234:
[----:B------:R-:W-:-:S13]  /*11160*/  ISETP.NE.AND P0, PT, R7, RZ, PT ;  /* 0x000000ff0700720c */ /* 0x000fda0003f05270 */
[----:B------:R-:W0:Y:S01]  /*11170*/  @!P0 S2R R3, SR_CgaCtaId ;  /* 0x0000000000038919 */ /* 0x000e220000008800 */
[----:B------:R-:W-:-:S04]  /*11180*/  @!P0 MOV R2, 0x400 ;  /* 0x0000040000028802 */ /* 0x000fc80000000f00 */
[----:B0-----:R-:W-:-:S05]  /*11190*/  @!P0 LEA R2, R3, R2, 0x18 ;  /* 0x0000000203028211 */ /* 0x001fca00078ec0ff */
[----:B------:R1:W-:Y:S01]  /*111a0*/  @!P0 STS.128 [R2+0x388d0], R16 ;  /* 0x0388d01002008388 */ /* 0x0003e20000000c00 */
[----:B------:R-:W-:Y:S06]  /*111b0*/  BAR.ARV 0x5, 0x180 ;  /* 0x0146000000007b1d */ /* 0x000fec0000002000 */
.L_x_229:
[----:B------:R2:W-:Y:S01]  /*111c0*/  STL [R1+0x28], RZ ;  /* 0x000028ff01007387 */ /* 0x0005e20000100800 */
[----:B------:R-:W-:Y:S01]  /*111d0*/  ULDC UR4, c[0x0][0xc3c] ;  /* 0x00030f0000047ab9 */ /* 0x000fe20000000800 */
[----:B------:R-:W-:Y:S01]  /*111e0*/  IMAD.MOV.U32 R28, RZ, RZ, 0x1 ;  /* 0x00000001ff1c7424 */ /* 0x000fe200078e00ff */
[----:B0-----:R-:W-:Y:S01]  /*111f0*/  ISETP.GE.AND P0, PT, R19, UR4, PT ;  /* 0x0000000413007c0c */ /* 0x001fe2000bf06270 */
[----:B------:R-:W-:-:S12]  /*11200*/  IMAD.MOV.U32 R27, RZ, RZ, RZ ;  /* 0x000000ffff1b7224 */ /* 0x000fd800078e00ff */
[----:B--2---:R-:W-:Y:S05]  /*11210*/  @P0 BRA `(.L_x_235) ;  /* 0x0000004c00140947 */ /* 0x004fea0003800000 */
[----:B-1----:R-:W2:Y:S01]  /*11220*/  LDL R2, [R1+0x50] ;  /* 0x0000500001027983 */ /* 0x002ea20000100800 */
[----:B------:R-:W0:Y:S01]  /*11230*/  S2UR UR5, SR_CgaCtaId ;  /* 0x00000000000579c3 */ /* 0x000e220000008800 */
[----:B------:R-:W-:Y:S01]  /*11240*/  SHF.L.U32 R32, R0, 0x3, RZ ;  /* 0x0000000300207819 */ /* 0x000fe200000006ff */
[----:B------:R-:W-:Y:S01]  /*11250*/  BSSY B8, `(.L_x_235) ;  /* 0x00004c1000087945 */ /* 0x000fe20003800000 */
[----:B------:R1:W-:Y:S01]  /*11260*/  STL [R1+0x28], RZ ;  /* 0x000028ff01007387 */ /* 0x0003e20000100800 */
[----:B------:R-:W-:Y:S01]  /*11270*/  IMAD.MOV.U32 R28, RZ, RZ, 0x1 ;  /* 0x00000001ff1c7424 */ /* 0x000fe200078e00ff */
[----:B------:R-:W-:Y:S01]  /*11280*/  LOP3.LUT R3, R32, 0x1f8, RZ, 0xc0, !PT ;  /* 0x000001f820037812 */ /* 0x000fe200078ec0ff */
[----:B------:R-:W-:Y:S01]  /*11290*/  IMAD.MOV.U32 R27, RZ, RZ, RZ ;  /* 0x000000ffff1b7224 */ /* 0x000fe200078e00ff */
[----:B------:R-:W-:Y:S02]  /*112a0*/  ULDC UR39, c[0x0][0xc] ;  /* 0x0000030000277ab9 */ /* 0x000fe40000000800 */
[----:B------:R-:W-:-:S04]  /*112b0*/  LOP3.LUT R3, R3, 0x38, R0, 0x78, !PT ;  /* 0x0000003803037812 */ /* 0x000fc800078e7800 */
[----:B------:R-:W-:Y:S02]  /*112c0*/  LOP3.LUT R31, R3, 0x200, R32, 0xf8, !PT ;  /* 0x00000200031f7812 */ /* 0x000fe400078ef820 */
[----:B------:R-:W-:-:S04]  /*112d0*/  LOP3.LUT R32, R32, 0x38, RZ, 0xc0, !PT ;  /* 0x0000003820207812 */ /* 0x000fc800078ec0ff */
[C---:B------:R-:W-:Y:S02]  /*112e0*/  LOP3.LUT R37, R32.reuse, 0x40, RZ, 0xfc, !PT ;  /* 0x0000004020257812 */ /* 0x040fe400078efcff */
[C---:B------:R-:W-:Y:S02]  /*112f0*/  LOP3.LUT R36, R32.reuse, 0x80, RZ, 0xfc, !PT ;  /* 0x0000008020247812 */ /* 0x040fe400078efcff */
[----:B------:R-:W-:Y:S02]  /*11300*/  LOP3.LUT R34, R32, 0xc0, RZ, 0xfc, !PT ;  /* 0x000000c020227812 */ /* 0x000fe400078efcff */
[----:B--2---:R-:W-:Y:S02]  /*11310*/  R2UR UR4, R2 ;  /* 0x00000000020472ca */ /* 0x004fe400000e0000 */
[C---:B------:R-:W-:Y:S01]  /*11320*/  LOP3.LUT R2, R0.reuse, 0x7f, RZ, 0xc0, !PT ;  /* 0x0000007f00027812 */ /* 0x040fe200078ec0ff */
[----:B------:R-:W-:-:S03]  /*11330*/  IMAD.SHL.U32 R0, R0, 0x10, RZ ;  /* 0x0000001000007824 */ /* 0x000fc600078e00ff */
[----:B------:R-:W-:-:S04]  /*11340*/  SHF.R.U32.HI R2, RZ, 0x3, R2 ;  /* 0x00000003ff027819 */ /* 0x000fc80000011602 */
[----:B------:R-:W-:-:S03]  /*11350*/  LOP3.LUT R0, R2, 0x70, R0, 0xf8, !PT ;  /* 0x0000007002007812 */ /* 0x000fc600078ef800 */
[----:B------:R-:W-:-:S03]  /*11360*/  ULOP3.LUT UR38, UR4, 0x2, URZ, 0xfc, !UPT ;  /* 0x0000000204267892 */ /* 0x000fc6000f8efc3f */
[----:B------:R-:W-:Y:S02]  /*11370*/  UMOV UR4, 0x400 ;  /* 0x0000040000047882 */ /* 0x000fe40000000000 */
[----:B0-----:R-:W-:-:S06]  /*11380*/  ULEA UR4, UR5, UR4, 0x18 ;  /* 0x0000000405047291 */ /* 0x001fcc000f8ec03f */
[----:B------:R-:W-:-:S04]  /*11390*/  IMAD.U32 R22, RZ, RZ, UR4 ;  /* 0x00000004ff167e24 */ /* 0x000fc8000f8e00ff */
[----:B-1----:R-:W-:-:S07]  /*113a0*/  IMAD R33, R31, 0x2, R22 ;  /* 0x000000021f217824 */ /* 0x002fce00078e0216 */
.L_x_300:
[----:B0-----:R-:W0:Y:S02]  /*113b0*/  LDC.64 R2, c[0x0][0xc88] ;  /* 0x00032200ff027b82 */ /* 0x001e240000000a00 */
[----:B0-----:R-:W-:-:S05]  /*113c0*/  IMAD.WIDE R2, R19, 0x4, R2 ;  /* 0x0000000413027825 */ /* 0x001fca00078e0202 */
[----:B--2---:R-:W2:Y:S01]  /*113d0*/  LDG.E R29, desc[UR36][R2.64] ;  /* 0x00000024021d7981 */ /* 0x004ea2000c1e1900 */
[----:B------:R-:W-:Y:S05]  /*113e0*/  YIELD ;  /* 0x0000000000007946 */ /* 0x000fea0003800000 */
[----:B------:R-:W-:Y:S01]  /*113f0*/  ULDC.64 UR4, c[0x0][0xa28] ;  /* 0x00028a0000047ab9 */ /* 0x000fe20000000a00 */
[----:B------:R-:W-:Y:S01]  /*11400*/  IMAD.MOV.U32 R6, RZ, RZ, RZ ;  /* 0x000000ffff067224 */ /* 0x000fe200078e00ff */
[----:B------:R-:W-:Y:S01]  /*11410*/  ISETP.NE.U32.AND P0, PT, RZ, UR4, PT ;  /* 0x00000004ff007c0c */ /* 0x000fe2000bf05070 */
[----:B------:R-:W-:-:S03]  /*11420*/  ULDC.64 UR6, c[0x0][0xa18] ;  /* 0x0002860000067ab9 */ /* 0x000fc60000000a00 */
[----:B------:R-:W-:Y:S01]  /*11430*/  ISETP.NE.AND.EX P0, PT, RZ, UR5, PT, P0 ;  /* 0x00000005ff007c0c */ /* 0x000fe2000bf05300 */
[----:B------:R-:W-:Y:S01]  /*11440*/  IMAD.MOV.U32 R35, RZ, RZ, RZ ;  /* 0x000000ffff237224 */ /* 0x000fe200078e00ff */
[----:B--2---:R-:W-:-:S11]  /*11450*/  SHF.R.S32.HI R0, RZ, 0x1f, R29 ;  /* 0x0000001fff007819 */ /* 0x004fd6000001141d */
[C---:B------:R-:W-:Y:S01]  /*11460*/  @P0 LEA R2, P1, R29.reuse, UR4, 0x2 ;  /* 0x000000041d020c11 */ /* 0x040fe2000f8210ff */
[C---:B------:R-:W-:Y:S01]  /*11470*/  IMAD.SHL.U32 R24, R29.reuse, 0x4, RZ ;  /* 0x000000041d187824 */ /* 0x040fe200078e00ff */
[C-C-:B------:R-:W-:Y:S01]  /*11480*/  SHF.L.U64.HI R25, R29.reuse, 0x2, R0.reuse ;  /* 0x000000021d197819 */ /* 0x140fe20000010200 */
[----:B------:R0:W-:Y:S01]  /*11490*/  STL [R1+0x10], R0 ;  /* 0x0000100001007387 */ /* 0x0001e20000100800 */
[----:B------:R-:W-:Y:S01]  /*114a0*/  @P0 LEA.HI.X R3, R29, UR5, R0, 0x2, P1 ;  /* 0x000000051d030c11 */ /* 0x000fe200088f1400 */
[----:B------:R-:W-:-:S04]  /*114b0*/  ULDC.64 UR4, c[0x0][0xa00] ;  /* 0x0002800000047ab9 */ /* 0x000fc80000000a00 */
[----:B------:R1:W2:Y:S01]  /*114c0*/  @P0 LDG.E R6, desc[UR36][R2.64] ;  /* 0x0000002402060981 */ /* 0x0002a2000c1e1900 */
[----:B------:R-:W-:Y:S02]  /*114d0*/  ISETP.NE.U32.AND P0, PT, RZ, UR4, PT ;  /* 0x00000004ff007c0c */ /* 0x000fe4000bf05070 */
[----:B------:R-:W-:Y:S02]  /*114e0*/  LOP3.LUT R23, R23, 0xffffff7f, RZ, 0xc0, !PT ;  /* 0xffffff7f17177812 */ /* 0x000fe400078ec0ff */
[----:B------:R-:W-:Y:S02]  /*114f0*/  ISETP.NE.AND.EX P2, PT, RZ, UR5, PT, P0 ;  /* 0x00000005ff007c0c */ /* 0x000fe4000bf45300 */
[----:B------:R-:W-:Y:S02]  /*11500*/  ISETP.NE.U32.AND P0, PT, RZ, UR6, PT ;  /* 0x00000006ff007c0c */ /* 0x000fe4000bf05070 */
[----:B-1----:R-:W-:Y:S02]  /*11510*/  IADD3 R2, P1, R24, UR4, RZ ;  /* 0x0000000418027c10 */ /* 0x002fe4000ff3e0ff */
[----:B------:R-:W-:-:S02]  /*11520*/  ISETP.NE.AND.EX P0, PT, RZ, UR7, PT, P0 ;  /* 0x00000007ff007c0c */ /* 0x000fc4000bf05300 */
[----:B------:R-:W-:Y:S01]  /*11530*/  IADD3.X R3, R25, UR5, RZ, P1, !PT ;  /* 0x0000000519037c10 */ /* 0x000fe20008ffe4ff */
[----:B------:R-:W-:-:S04]  /*11540*/  ULDC.64 UR4, c[0x0][0x418] ;  /* 0x0001060000047ab9 */ /* 0x000fc80000000a00 */
[----:B------:R-:W-:Y:S01]  /*11550*/  @P2 LOP3.LUT R23, R23, 0x80, RZ, 0xfc, !PT ;  /* 0x0000008017172812 */ /* 0x000fe200078efcff */
[----:B------:R1:W5:Y:S05]  /*11560*/  @P2 LDG.E R35, desc[UR36][R2.64] ;  /* 0x0000002402232981 */ /* 0x00036a000c1e1900 */
[----:B------:R-:W-:-:S04]  /*11570*/  @P0 IADD3 R4, P1, R24, UR6, RZ ;  /* 0x0000000618040c10 */ /* 0x000fc8000ff3e0ff */
[----:B------:R-:W-:-:S05]  /*11580*/  @P0 IADD3.X R5, R25, UR7, RZ, P1, !PT ;  /* 0x0000000719050c10 */ /* 0x000fca0008ffe4ff */
[----:B------:R-:W3:Y:S01]  /*11590*/  @P0 LDG.E R4, desc[UR36][R4.64] ;  /* 0x0000002404040981 */ /* 0x000ee2000c1e1900 */
[----:B------:R-:W-:-:S03]  /*115a0*/  UISETP.NE.U32.AND UP0, UPT, UR4, URZ, UPT ;  /* 0x0000003f0400728c */ /* 0x000fc6000bf05070 */
[----:B------:R-:W-:Y:S01]  /*115b0*/  ULDC UR4, c[0x0][0x424] ;  /* 0x0001090000047ab9 */ /* 0x000fe20000000800 */
[----:B------:R-:W-:-:S03]  /*115c0*/  UISETP.NE.AND.EX UP0, UPT, UR5, URZ, UPT, UP0 ;  /* 0x0000003f0500728c */ /* 0x000fc6000bf05300 */
[----:B------:R-:W-:Y:S01]  /*115d0*/  ULDC UR5, c[0x0][0x2f0] ;  /* 0x0000bc0000057ab9 */ /* 0x000fe20000000800 */
[----:B------:R-:W-:-:S04]  /*115e0*/  USEL UR4, UR4, 0x1, UP0 ;  /* 0x0000000104047887 */ /* 0x000fc80008000000 */
[----:B------:R-:W-:-:S06]  /*115f0*/  UIMAD UR4, UR4, UR5, URZ ;  /* 0x00000005040472a4 */ /* 0x000fcc000f8e023f */
[----:B0-----:R-:W-:Y:S01]  /*11600*/  IMAD.U32 R0, RZ, RZ, UR4 ;  /* 0x00000004ff007e24 */ /* 0x001fe2000f8e00ff */
[----:B--2---:R1:W-:Y:S04]  /*11610*/  STL [R1+0x8], R6 ;  /* 0x0000080601007387 */ /* 0x0043e80000100800 */
[----:B---3--:R1:W-:Y:S01]  /*11620*/  @P0 STL [R1+0x20], R4 ;  /* 0x0000200401000387 */ /* 0x0083e20000100800 */
[----:B------:R-:W-:Y:S05]  /*11630*/  @P0 BRA `(.L_x_236) ;  /* 0x0000000000200947 */ /* 0x000fea0003800000 */
[----:B------:R-:W-:Y:S02]  /*11640*/  ULDC UR4, c[0x0][0x288] ;  /* 0x0000a20000047ab9 */ /* 0x000fe40000000800 */
[----:B-1----:R-:W-:-:S05]  /*11650*/  IMAD.U32 R4, RZ, RZ, UR4 ;  /* 0x00000004ff047e24 */ /* 0x002fca000f8e00ff */
[----:B------:R0:W-:Y:S01]  /*11660*/  STL [R1+0x20], R4 ;  /* 0x0000200401007387 */ /* 0x0001e20000100800 */
[----:B------:R-:W-:Y:S05]  /*11670*/  @!P2 BRA `(.L_x_236) ;  /* 0x000000000010a947 */ /* 0x000fea0003800000 */
[----:B------:R-:W2:Y:S04]  /*11680*/  LDG.E R5, desc[UR36][R2.64] ;  /* 0x0000002402057981 */ /* 0x000ea8000c1e1900 */
[----:B0-----:R-:W2:Y:S02]  /*11690*/  LDG.E R4, desc[UR36][R2.64+0x4] ;  /* 0x0000042402047981 */ /* 0x001ea4000c1e1900 */
[----:B--2---:R-:W-:-:S05]  /*116a0*/  IMAD.IADD R2, R4, 0x1, -R5 ;  /* 0x0000000104027824 */ /* 0x004fca00078e0a05 */
[----:B------:R2:W-:Y:S02]  /*116b0*/  STL [R1+0x20], R2 ;  /* 0x0000200201007387 */ /* 0x0005e40000100800 */
.L_x_236:
[----:B------:R-:W-:Y:S01]  /*116c0*/  ULDC.64 UR4, c[0x0][0xa20] ;  /* 0x0002880000047ab9 */ /* 0x000fe20000000a00 */
[----:B------:R-:W-:Y:S01]  /*116d0*/  IMAD.MOV.U32 R30, RZ, RZ, R29 ;  /* 0x000000ffff1e7224 */ /* 0x000fe200078e001d */
[----:B------:R-:W-:-:S04]  /*116e0*/  ISETP.NE.U32.AND P0, PT, RZ, UR4, PT ;  /* 0x00000004ff007c0c */ /* 0x000fc8000bf05070 */
[----:B------:R-:W-:-:S13]  /*116f0*/  ISETP.NE.AND.EX P0, PT, RZ, UR5, PT, P0 ;  /* 0x00000005ff007c0c */ /* 0x000fda000bf05300 */
[----:B------:R-:W-:Y:S05]  /*11700*/  @!P0 BRA `(.L_x_237) ;  /* 0x0000000000108947 */ /* 0x000fea0003800000 */
[----:B-12---:R-:W-:-:S04]  /*11710*/  IADD3 R2, P0, R24, UR4, RZ ;  /* 0x0000000418027c10 */ /* 0x006fc8000ff1e0ff */
[----:B------:R-:W-:-:S05]  /*11720*/  IADD3.X R3, R25, UR5, RZ, P0, !PT ;  /* 0x0000000519037c10 */ /* 0x000fca00087fe4ff */
[----:B------:R1:W5:Y:S01]  /*11730*/  LDG.E R0, desc[UR36][R2.64] ;  /* 0x0000002402007981 */ /* 0x000362000c1e1900 */
[----:B------:R-:W-:Y:S05]  /*11740*/  BRA `(.L_x_238) ;  /* 0x0000000000247947 */ /* 0x000fea0003800000 */
.L_x_237:
[----:B------:R-:W-:Y:S02]  /*11750*/  ULDC.64 UR4, c[0x0][0xa08] ;  /* 0x0002820000047ab9 */ /* 0x000fe40000000a00 */
[----:B------:R-:W-:-:S04]  /*11760*/  ISETP.NE.U32.AND P0, PT, RZ, UR4, PT ;  /* 0x00000004ff007c0c */ /* 0x000fc8000bf05070 */
[----:B------:R-:W-:-:S13]  /*11770*/  ISETP.NE.AND.EX P0, PT, RZ, UR5, PT, P0 ;  /* 0x00000005ff007c0c */ /* 0x000fda000bf05300 */
[----:B------:R-:W-:Y:S05]  /*11780*/  @!P0 BRA `(.L_x_238) ;  /* 0x0000000000148947 */ /* 0x000fea0003800000 */
[----:B-12---:R-:W1:Y:S02]  /*11790*/  LDC.64 R2, c[0x0][0xa08] ;  /* 0x00028200ff027b82 */ /* 0x006e640000000a00 */
[----:B-1----:R-:W-:-:S05]  /*117a0*/  IMAD.WIDE R2, R30, 0x4, R2 ;  /* 0x000000041e027825 */ /* 0x002fca00078e0202 */
[----:B------:R-:W2:Y:S04]  /*117b0*/  LDG.E R0, desc[UR36][R2.64] ;  /* 0x0000002402007981 */ /* 0x000ea8000c1e1900 */
[----:B------:R-:W2:Y:S02]  /*117c0*/  LDG.E R5, desc[UR36][R2.64+0x4] ;  /* 0x0000042402057981 */ /* 0x000ea4000c1e1900 */
[----:B--2---:R-:W-:-:S07]  /*117d0*/  IMAD.IADD R0, R5, 0x1, -R0 ;  /* 0x0000000105007824 */ /* 0x004fce00078e0a00 */
.L_x_238:
[----:B01---5:R-:W-:Y:S01]  /*117e0*/  IMAD.IADD R4, R0, 0x1, -R6 ;  /* 0x0000000100047824 */ /* 0x023fe200078e0a06 */
[----:B------:R-:W-:Y:S01]  /*117f0*/  LOP3.LUT R0, R18, 0xff000000, RZ, 0xc0, !PT ;  /* 0xff00000012007812 */ /* 0x000fe200078ec0ff */
[----:B------:R-:W-:Y:S02]  /*11800*/  BSSY B0, `(.L_x_239) ;  /* 0x0000029000007945 */ /* 0x000fe40003800000 */
[C---:B--2---:R-:W-:Y:S01]  /*11810*/  VIADD R2, R4.reuse, 0x4f ;  /* 0x0000004f04027836 */ /* 0x044fe20000000000 */
[----:B------:R-:W-:Y:S01]  /*11820*/  ISETP.GE.AND P0, PT, R4, 0x1, PT ;  /* 0x000000010400780c */ /* 0x000fe20003f06270 */
[----:B------:R0:W-:Y:S01]  /*11830*/  STL [R1], R4 ;  /* 0x0000000401007387 */ /* 0x0001e20000100800 */
[----:B------:R-:W-:Y:S01]  /*11840*/  SHF.R.U32.HI R3, RZ, 0x8, R0 ;  /* 0x00000008ff037819 */ /* 0x000fe20000011600 */
[----:B------:R-:W-:Y:S01]  /*11850*/  IMAD.HI R2, R2, 0x66666667, RZ ;  /* 0x6666666702027827 */ /* 0x000fe200078e02ff */
[----:B------:R-:W-:-:S04]  /*11860*/  LOP3.LUT R0, R18, 0xff0000, RZ, 0xc0, !PT ;  /* 0x00ff000012007812 */ /* 0x000fc800078ec0ff */
[----:B------:R-:W-:Y:S02]  /*11870*/  LEA.HI R6, R0, R3, RZ, 0x10 ;  /* 0x0000000300067211 */ /* 0x000fe400078f80ff */
[----:B------:R-:W-:Y:S02]  /*11880*/  SHF.R.U32.HI R3, RZ, 0x1f, R2 ;  /* 0x0000001fff037819 */ /* 0x000fe40000011602 */
[----:B------:R-:W-:Y:S02]  /*11890*/  LOP3.LUT R5, R6, 0xff, RZ, 0xc0, !PT ;  /* 0x000000ff06057812 */ /* 0x000fe400078ec0ff */
[----:B0-----:R-:W-:Y:S02]  /*118a0*/  LEA.HI.SX32 R4, R2, R3, 0x1b ;  /* 0x0000000302047211 */ /* 0x001fe400078fdaff */
[----:B------:R-:W-:Y:S01]  /*118b0*/  MOV R0, RZ ;  /* 0x000000ff00007202 */ /* 0x000fe20000000f00 */
[----:B------:R-:W-:Y:S06]  /*118c0*/  @!P0 BRA `(.L_x_240) ;  /* 0x0000000000708947 */ /* 0x000fec0003800000 */
[----:B------:R-:W-:-:S04]  /*118d0*/  SHF.R.U32.HI R6, RZ, 0x10, R6 ;  /* 0x00000010ff067819 */ /* 0x000fc80000011606 */
[----:B------:R-:W-:-:S13]  /*118e0*/  ISETP.NE.AND P0, PT, R6, RZ, PT ;  /* 0x000000ff0600720c */ /* 0x000fda0003f05270 */
[----:B------:R-:W0:Y:S02]  /*118f0*/  @!P0 LDC R6, c[0x0][0x9f0] ;  /* 0x00027c00ff068b82 */ /* 0x000e240000000800 */
[-C--:B0-----:R-:W-:Y:S02]  /*11900*/  IABS R8, R6.reuse ;  /* 0x0000000600087213 */ /* 0x081fe40000000000 */
[----:B------:R-:W-:Y:S02]  /*11910*/  IADD3 R7, R6, -0x1, R4 ;  /* 0xffffffff06077810 */ /* 0x000fe40007ffe004 */
[----:B------:R-:W0:Y:S02]  /*11920*/  I2F.RP R9, R8 ;  /* 0x0000000800097306 */ /* 0x000e240000209400 */
[----:B------:R-:W-:-:S04]  /*11930*/  LOP3.LUT R0, R7, R6, RZ, 0x3c, !PT ;  /* 0x0000000607007212 */ /* 0x000fc800078e3cff */
[----:B------:R-:W-:Y:S02]  /*11940*/  ISETP.GE.AND P2, PT, R0, RZ, PT ;  /* 0x000000ff0000720c */ /* 0x000fe40003f46270 */
[----:B0-----:R-:W0:Y:S02]  /*11950*/  MUFU.RCP R9, R9 ;  /* 0x0000000900097308 */ /* 0x001e240000001000 */
[----:B0-----:R-:W-:-:S06]  /*11960*/  VIADD R2, R9, 0xffffffe ;  /* 0x0ffffffe09027836 */ /* 0x001fcc0000000000 */
[----:B------:R0:W1:Y:S02]  /*11970*/  F2I.FTZ.U32.TRUNC.NTZ R3, R2 ;  /* 0x0000000200037305 */ /* 0x000064000021f000 */
[----:B0-----:R-:W-:Y:S02]  /*11980*/  IMAD.MOV.U32 R2, RZ, RZ, RZ ;  /* 0x000000ffff027224 */ /* 0x001fe400078e00ff */
[----:B-1----:R-:W-:-:S04]  /*11990*/  IMAD.MOV R0, RZ, RZ, -R3 ;  /* 0x000000ffff007224 */ /* 0x002fc800078e0a03 */
[----:B------:R-:W-:-:S04]  /*119a0*/  IMAD R0, R0, R8, RZ ;  /* 0x0000000800007224 */ /* 0x000fc800078e02ff */
[----:B------:R-:W-:Y:S01]  /*119b0*/  IMAD.HI.U32 R0, R3, R0, R2 ;  /* 0x0000000003007227 */ /* 0x000fe200078e0002 */
[----:B------:R-:W-:Y:S02]  /*119c0*/  IABS R3, R7 ;  /* 0x0000000700037213 */ /* 0x000fe40000000000 */
[----:B------:R-:W-:-:S03]  /*119d0*/  IABS R7, R6 ;  /* 0x0000000600077213 */ /* 0x000fc60000000000 */
[----:B------:R-:W-:-:S04]  /*119e0*/  IMAD.HI.U32 R0, R0, R3, RZ ;  /* 0x0000000300007227 */ /* 0x000fc800078e00ff */
[----:B------:R-:W-:-:S04]  /*119f0*/  IMAD.MOV R2, RZ, RZ, -R7 ;  /* 0x000000ffff027224 */ /* 0x000fc800078e0a07 */
[----:B------:R-:W-:-:S05]  /*11a00*/  IMAD R3, R0, R2, R3 ;  /* 0x0000000200037224 */ /* 0x000fca00078e0203 */
[----:B------:R-:W-:-:S13]  /*11a10*/  ISETP.GT.U32.AND P1, PT, R8, R3, PT ;  /* 0x000000030800720c */ /* 0x000fda0003f24070 */
[----:B------:R-:W-:Y:S02]  /*11a20*/  @!P1 IMAD.IADD R3, R3, 0x1, -R8 ;  /* 0x0000000103039824 */ /* 0x000fe400078e0a08 */
[----:B------:R-:W-:Y:S01]  /*11a30*/  @!P1 VIADD R0, R0, 0x1 ;  /* 0x0000000100009836 */ /* 0x000fe20000000000 */
[----:B------:R-:W-:Y:S02]  /*11a40*/  ISETP.NE.AND P1, PT, R6, RZ, PT ;  /* 0x000000ff0600720c */ /* 0x000fe40003f25270 */
[----:B------:R-:W-:-:S13]  /*11a50*/  ISETP.GE.U32.AND P0, PT, R3, R8, PT ;  /* 0x000000080300720c */ /* 0x000fda0003f06070 */
[----:B------:R-:W-:-:S04]  /*11a60*/  @P0 VIADD R0, R0, 0x1 ;  /* 0x0000000100000836 */ /* 0x000fc80000000000 */
[----:B------:R-:W-:Y:S01]  /*11a70*/  @!P2 IMAD.MOV R0, RZ, RZ, -R0 ;  /* 0x000000ffff00a224 */ /* 0x000fe200078e0a00 */
[----:B------:R-:W-:-:S07]  /*11a80*/  @!P1 LOP3.LUT R0, RZ, R6, RZ, 0x33, !PT ;  /* 0x00000006ff009212 */ /* 0x000fce00078e33ff */
.L_x_240:
[----:B------:R-:W-:Y:S05]  /*11a90*/  BSYNC B0 ;  /* 0x0000000000007941 */ /* 0x000fea0003800000 */
.L_x_239:
[-C--:B------:R-:W-:Y:S01]  /*11aa0*/  IMAD R3, R5, R0.reuse, RZ ;  /* 0x0000000005037224 */ /* 0x080fe200078e02ff */
[----:B------:R-:W-:Y:S04]  /*11ab0*/  BSSY B7, `(.L_x_241) ;  /* 0x0000378000077945 */ /* 0x000fe80003800000 */
[----:B------:R-:W-:Y:S01]  /*11ac0*/  VIADDMNMX R2, R3, R0, R4, PT ;  /* 0x0000000003027246 */ /* 0x000fe20003800104 */
[----:B------:R0:W-:Y:S03]  /*11ad0*/  STL [R1+0x4], R3 ;  /* 0x0000040301007387 */ /* 0x0001e60000100800 */
[----:B------:R-:W-:Y:S01]  /*11ae0*/  ISETP.GT.AND P0, PT, R2, R3, PT ;  /* 0x000000030200720c */ /* 0x000fe20003f04270 */
[----:B------:R0:W-:-:S12]  /*11af0*/  STL [R1+0x24], R2 ;  /* 0x0000240201007387 */ /* 0x0001d80000100800 */
[----:B0-----:R-:W-:Y:S05]  /*11b00*/  @P0 BRA `(.L_x_242) ;  /* 0x0000000000440947 */ /* 0x001fea0003800000 */
[----:B------:R-:W0:Y:S02]  /*11b10*/  S2R R2, SR_TID.X ;  /* 0x0000000000027919 */ /* 0x000e240000002100 */
[----:B0-----:R-:W-:-:S04]  /*11b20*/  LOP3.LUT R2, R2, 0x7f, RZ, 0xc0, !PT ;  /* 0x0000007f02027812 */ /* 0x001fc800078ec0ff */
[----:B------:R-:W-:-:S13]  /*11b30*/  ISETP.NE.AND P0, PT, R2, RZ, PT ;  /* 0x000000ff0200720c */ /* 0x000fda0003f05270 */
[----:B------:R-:W-:Y:S05]  /*11b40*/  @P0 BRA `(.L_x_243) ;  /* 0x0000003400b80947 */ /* 0x000fea0003800000 */
[----:B------:R-:W0:Y:S01]  /*11b50*/  S2R R5, SR_LANEID ;  /* 0x0000000000057919 */ /* 0x000e220000000000 */
[----:B------:R-:W-:Y:S01]  /*11b60*/  VOTEU.ANY UR4, UPT, PT ;  /* 0x0000000000047886 */ /* 0x000fe200038e0100 */
[----:B------:R-:W1:Y:S01]  /*11b70*/  LDC.64 R2, c[0x0][0xc60] ;  /* 0x00031800ff027b82 */ /* 0x000e620000000a00 */
[----:B------:R-:W0:Y:S02]  /*11b80*/  FLO.U32 R0, UR4 ;  /* 0x0000000400007d00 */ /* 0x000e2400080e0000 */
[----:B0-----:R-:W-:-:S06]  /*11b90*/  ISETP.EQ.U32.AND P0, PT, R0, R5, PT ;  /* 0x000000050000720c */ /* 0x001fcc0003f02070 */
[----:B------:R-:W1:Y:S07]  /*11ba0*/  POPC R5, UR4 ;  /* 0x0000000400057d09 */ /* 0x000e6e0008000000 */
[----:B-1----:R-:W2:Y:S01]  /*11bb0*/  @P0 ATOMG.E.ADD.STRONG.GPU PT, R3, desc[UR36][R2.64], R5 ;  /* 0x00000005020309a8 */ /* 0x002ea200081ee1e4 */
[----:B------:R-:W0:Y:S02]  /*11bc0*/  S2R R4, SR_LTMASK ;  /* 0x0000000000047919 */ /* 0x000e240000003900 */
[----:B0-----:R-:W-:-:S04]  /*11bd0*/  LOP3.LUT R4, R4, UR4, RZ, 0xc0, !PT ;  /* 0x0000000404047c12 */ /* 0x001fc8000f8ec0ff */
[----:B------:R-:W0:Y:S01]  /*11be0*/  POPC R7, R4 ;  /* 0x0000000400077309 */ /* 0x000e220000000000 */
[----:B--2---:R-:W0:Y:S02]  /*11bf0*/  SHFL.IDX PT, R0, R3, R0, 0x1f ;  /* 0x00001f0003007589 */ /* 0x004e2400000e0000 */
[----:B0-----:R-:W-:Y:S01]  /*11c00*/  IADD3 R16, R0, UR39, R7 ;  /* 0x0000002700107c10 */ /* 0x001fe2000fffe007 */
[----:B------:R-:W-:Y:S06]  /*11c10*/  BRA `(.L_x_243) ;  /* 0x0000003400847947 */ /* 0x000fec0003800000 */
.L_x_242:
[----:B------:R-:W-:Y:S01]  /*11c20*/  VIADD R0, R22, 0x24400 ;  /* 0x0002440016007836 */ /* 0x000fe20000000000 */
[----:B------:R-:W-:Y:S04]  /*11c30*/  BSSY B6, `(.L_x_244) ;  /* 0x0000013000067945 */ /* 0x000fe80003800000 */
[----:B------:R-:W-:-:S13]  /*11c40*/  LOP3.LUT P0, RZ, R0, 0x3ff, RZ, 0xc0, !PT ;  /* 0x000003ff00ff7812 */ /* 0x000fda000780c0ff */
[----:B------:R-:W-:Y:S05]  /*11c50*/  @!P0 BRA `(.L_x_245) ;  /* 0x0000000000408947 */ /* 0x000fea0003800000 */
[----:B------:R-:W-:Y:S01]  /*11c60*/  MOV R2, 0x0 ;  /* 0x0000000000027802 */ /* 0x000fe20000000f00 */
[----:B------:R-:W-:Y:S01]  /*11c70*/  ULDC.64 UR6, c[0x4][0x138] ;  /* 0x01004e0000067ab9 */ /* 0x000fe20000000a00 */
[----:B------:R-:W-:Y:S01]  /*11c80*/  ULDC.64 UR8, c[0x4][0x140] ;  /* 0x0100500000087ab9 */ /* 0x000fe20000000a00 */
[----:B------:R-:W-:Y:S01]  /*11c90*/  ULDC.64 UR4, c[0x4][0x98] ;  /* 0x0100260000047ab9 */ /* 0x000fe20000000a00 */
[----:B------:R-:W-:Y:S01]  /*11ca0*/  IMAD.U32 R4, RZ, RZ, UR6 ;  /* 0x00000006ff047e24 */ /* 0x000fe2000f8e00ff */
[----:B------:R-:W-:Y:S01]  /*11cb0*/  MOV R8, 0x70 ;  /* 0x0000007000087802 */ /* 0x000fe20000000f00 */
[----:B------:R-:W0:Y:S01]  /*11cc0*/  LDC.64 R2, c[0x4][R2] ;  /* 0x0100000002027b82 */ /* 0x000e220000000a00 */
[----:B------:R-:W-:Y:S02]  /*11cd0*/  IMAD.U32 R5, RZ, RZ, UR7 ;  /* 0x00000007ff057e24 */ /* 0x000fe4000f8e00ff */
[----:B------:R-:W-:Y:S02]  /*11ce0*/  IMAD.U32 R6, RZ, RZ, UR8 ;  /* 0x00000008ff067e24 */ /* 0x000fe4000f8e00ff */
[----:B------:R-:W-:-:S02]  /*11cf0*/  IMAD.U32 R7, RZ, RZ, UR9 ;  /* 0x00000009ff077e24 */ /* 0x000fc4000f8e00ff */
[----:B------:R-:W-:Y:S02]  /*11d00*/  IMAD.U32 R10, RZ, RZ, UR4 ;  /* 0x00000004ff0a7e24 */ /* 0x000fe4000f8e00ff */
[----:B------:R-:W-:Y:S02]  /*11d10*/  IMAD.U32 R11, RZ, RZ, UR5 ;  /* 0x00000005ff0b7e24 */ /* 0x000fe4000f8e00ff */
[----:B------:R-:W-:Y:S02]  /*11d20*/  IMAD.MOV.U32 R12, RZ, RZ, 0x1 ;  /* 0x00000001ff0c7424 */ /* 0x000fe400078e00ff */
[----:B------:R-:W-:-:S07]  /*11d30*/  IMAD.MOV.U32 R13, RZ, RZ, RZ ;  /* 0x000000ffff0d7224 */ /* 0x000fce00078e00ff */
[----:B------:R-:W-:-:S07]  /*11d40*/  LEPC R20, `(.L_x_245) ;  /* 0x000000001014794e */ /* 0x000fce0000000000 */
[----:B0-----:R-:W-:Y:S05]  /*11d50*/  CALL.ABS.NOINC R2 ;  /* 0x0000000002007343 */ /* 0x001fea0003c00000 */
.L_x_245:
[----:B------:R-:W-:Y:S05]  /*11d60*/  BSYNC B6 ;  /* 0x0000000000067941 */ /* 0x000fea0003800000 */
.L_x_244:
        /* <DEDUP_REMOVED lines=8> */
[----:B------:R0:W1:Y:S01]  /*11df0*/  LDC.64 R2, c[0x4][R26] ;  /* 0x010000001a027b82 */ /* 0x0000620000000a00 */
[----:B------:R-:W-:Y:S02]  /*11e00*/  IMAD.U32 R4, RZ, RZ, UR6 ;  /* 0x00000006ff047e24 */ /* 0x000fe4000f8e00ff */
[----:B------:R-:W-:Y:S02]  /*11e10*/  IMAD.U32 R5, RZ, RZ, UR7 ;  /* 0x00000007ff057e24 */ /* 0x000fe4000f8e00ff */
[----:B------:R-:W-:Y:S02]  /*11e20*/  IMAD.U32 R6, RZ, RZ, UR8 ;  /* 0x00000008ff067e24 */ /* 0x000fe4000f8e00ff */
[----:B------:R-:W-:-:S02]  /*11e30*/  IMAD.U32 R7, RZ, RZ, UR9 ;  /* 0x00000009ff077e24 */ /* 0x000fc4000f8e00ff */
[----:B------:R-:W-:Y:S02]  /*11e40*/  IMAD.U32 R10, RZ, RZ, UR4 ;  /* 0x00000004ff0a7e24 */ /* 0x000fe4000f8e00ff */
[----:B------:R-:W-:Y:S02]  /*11e50*/  IMAD.U32 R11, RZ, RZ, UR5 ;  /* 0x00000005ff0b7e24 */ /* 0x000fe4000f8e00ff */
[----:B------:R-:W-:Y:S02]  /*11e60*/  IMAD.MOV.U32 R8, RZ, RZ, 0x70 ;  /* 0x00000070ff087424 */ /* 0x000fe400078e00ff */
[----:B------:R-:W-:Y:S02]  /*11e70*/  IMAD.MOV.U32 R12, RZ, RZ, 0x1 ;  /* 0x00000001ff0c7424 */ /* 0x000fe400078e00ff */
[----:B0-----:R-:W-:-:S07]  /*11e80*/  IMAD.MOV.U32 R13, RZ, RZ, RZ ;  /* 0x000000ffff0d7224 */ /* 0x001fce00078e00ff */
[----:B------:R-:W-:-:S07]  /*11e90*/  LEPC R20, `(.L_x_248) ;  /* 0x000000001014794e */ /* 0x000fce0000000000 */
[----:B-1----:R-:W-:Y:S05]  /*11ea0*/  CALL.ABS.NOINC R2 ;  /* 0x0000000002007343 */ /* 0x002fea0003c00000 */
.L_x_248:
[----:B------:R0:W1:Y:S01]  /*11eb0*/  LDC.64 R2, c[0x4][R26] ;  /* 0x010000001a027b82 */ /* 0x0000620000000a00 */
[----:B------:R-:W-:Y:S01]  /*11ec0*/  ULDC.64 UR6, c[0x4][0x138] ;  /* 0x01004e0000067ab9 */ /* 0x000fe20000000a00 */
[----:B------:R-:W-:Y:S01]  /*11ed0*/  ULDC.64 UR8, c[0x4][0x140] ;  /* 0x0100500000087ab9 */ /* 0x000fe20000000a00 */
[----:B------:R-:W-:Y:S01]  /*11ee0*/  ULDC.64 UR4, c[0x4][0xa8] ;  /* 0x01002a0000047ab9 */ /* 0x000fe20000000a00 */
[----:B------:R-:W-:Y:S01]  /*11ef0*/  IMAD.U32 R4, RZ, RZ, UR6 ;  /* 0x00000006ff047e24 */ /* 0x000fe2000f8e00ff */
[----:B------:R-:W-:Y:S01]  /*11f00*/  MOV R7, UR9 ;  /* 0x0000000900077c02 */ /* 0x000fe20008000f00 */
        /* <DEDUP_REMOVED lines=9> */
.L_x_247:
[----:B------:R-:W-:Y:S05]  /*11fa0*/  BSYNC B6 ;  /* 0x0000000000067941 */ /* 0x000fea0003800000 */
.L_x_246:
[----:B------:R-:W2:Y:S01]  /*11fb0*/  LDL R2, [R1+0x24] ;  /* 0x0000240001027983 */ /* 0x000ea20000100800 */
[----:B------:R-:W-:Y:S01]  /*11fc0*/  ULDC.64 UR4, c[0x0][0x9f8] ;  /* 0x00027e0000047ab9 */ /* 0x000fe20000000a00 */
[----:B------:R-:W0:Y:S02]  /*11fd0*/  LDC R6, c[0x0][0x430] ;  /* 0x00010c00ff067b82 */ /* 0x000e240000000800 */
[----:B------:R-:W3:Y:S01]  /*11fe0*/  LDL R4, [R1] ;  /* 0x0000000001047983 */ /* 0x000ee20000100800 */
[----:B------:R-:W-:-:S03]  /*11ff0*/  ISETP.NE.U32.AND P0, PT, RZ, UR4, PT ;  /* 0x00000004ff007c0c */ /* 0x000fc6000bf05070 */
[----:B------:R-:W4:Y:S01]  /*12000*/  LDL R21, [R1+0x8] ;  /* 0x0000080001157983 */ /* 0x000f220000100800 */
[----:B------:R-:W-:-:S13]  /*12010*/  ISETP.NE.AND.EX P0, PT, RZ, UR5, PT, P0 ;  /* 0x00000005ff007c0c */ /* 0x000fda000bf05300 */
[----:B------:R-:W-:Y:S01]  /*12020*/  @P0 IADD3 R24, P1, R24, UR4, RZ ;  /* 0x0000000418180c10 */ /* 0x000fe2000ff3e0ff */
[----:B------:R-:W1:Y:S01]  /*12030*/  S2R R20, SR_TID.X ;  /* 0x0000000000147919 */ /* 0x000e620000002100 */
[----:B------:R-:W-:Y:S02]  /*12040*/  ULDC UR4, c[0x0][0x2f4] ;  /* 0x0000bd0000047ab9 */ /* 0x000fe40000000800 */
[----:B------:R-:W-:-:S05]  /*12050*/  @P0 IADD3.X R25, R25, UR5, RZ, P1, !PT ;  /* 0x0000000519190c10 */ /* 0x000fca0008ffe4ff */
[----:B------:R1:W4:Y:S01]  /*12060*/  @P0 LDG.E R30, desc[UR36][R24.64] ;  /* 0x00000024181e0981 */ /* 0x000322000c1e1900 */
[----:B0-----:R-:W-:Y:S02]  /*12070*/  ISETP.NE.AND P2, PT, R6, 0x1, PT ;  /* 0x000000010600780c */ /* 0x001fe40003f45270 */
[----:B------:R-:W-:-:S11]  /*12080*/  LOP3.LUT R23, R23, 0xffffffbf, RZ, 0xc0, !PT ;  /* 0xffffffbf17177812 */ /* 0x000fd600078ec0ff */
[----:B------:R-:W0:Y:S01]  /*12090*/  @P2 LDC R3, c[0x0][0x434] ;  /* 0x00010d00ff032b82 */ /* 0x000e220000000800 */
[----:B------:R-:W-:Y:S02]  /*120a0*/  @P2 LOP3.LUT R23, R23, 0x40, RZ, 0xfc, !PT ;  /* 0x0000004017172812 */ /* 0x000fe400078efcff */
[----:B-1----:R-:W-:-:S04]  /*120b0*/  LOP3.LUT R20, R20, 0x7f, RZ, 0xc0, !PT ;  /* 0x0000007f14147812 */ /* 0x002fc800078ec0ff */
[----:B------:R-:W-:Y:S02]  /*120c0*/  SHF.R.U32.HI R26, RZ, 0x3, R20 ;  /* 0x00000003ff1a7819 */ /* 0x000fe40000011614 */
[----:B------:R-:W1:Y:S02]  /*120d0*/  S2R R20, SR_TID.X ;  /* 0x0000000000147919 */ /* 0x000e640000002100 */
[----:B-1----:R-:W-:-:S05]  /*120e0*/  IMAD.SHL.U32 R20, R20, 0x10, RZ ;  /* 0x0000001014147824 */ /* 0x002fca00078e00ff */
[----:B------:R-:W-:Y:S02]  /*120f0*/  LOP3.LUT R20, R26, 0x70, R20, 0xf8, !PT ;  /* 0x000000701a147812 */ /* 0x000fe400078ef814 */
[----:B------:R-:W-:Y:S01]  /*12100*/  LOP3.LUT R23, R23, 0xffffffef, RZ, 0xc0, !PT ;  /* 0xffffffef17177812 */ /* 0x000fe200078ec0ff */
[----:B------:R-:W-:Y:S01]  /*12110*/  UMOV UR5, 0xffffffff ;  /* 0xffffffff00057882 */ /* 0x000fe20000000000 */
[----:B------:R-:W-:Y:S01]  /*12120*/  LOP3.LUT R25, R18, 0xffff, RZ, 0xc0, !PT ;  /* 0x0000ffff12197812 */ /* 0x000fe200078ec0ff */
[----:B--2---:R-:W-:Y:S02]  /*12130*/  VIADD R26, R2, 0xffffffff ;  /* 0xffffffff021a7836 */ /* 0x004fe40000000000 */
[----:B------:R-:W1:Y:S02]  /*12140*/  @P2 LDC R2, c[0x0][0x438] ;  /* 0x00010e00ff022b82 */ /* 0x000e640000000800 */
[----:B------:R-:W-:-:S05]  /*12150*/  IMAD R0, R26, 0x50, R20 ;  /* 0x000000501a007824 */ /* 0x000fca00078e0214 */
[C---:B---3--:R-:W-:Y:S01]  /*12160*/  ISETP.GE.AND P0, PT, R0.reuse, R4, PT ;  /* 0x000000040000720c */ /* 0x048fe20003f06270 */
[----:B----4-:R-:W-:-:S03]  /*12170*/  IMAD.IADD R0, R0, 0x1, R21 ;  /* 0x0000000100007824 */ /* 0x010fc600078e0215 */
[----:B------:R-:W-:Y:S01]  /*12180*/  ISETP.GT.U32.OR P0, PT, R20, 0x4f, P0 ;  /* 0x0000004f1400780c */ /* 0x000fe20000704470 */
[----:B0-----:R-:W-:-:S04]  /*12190*/  @P2 IMAD.HI.U32 R3, R0, R3, RZ ;  /* 0x0000000300032227 */ /* 0x001fc800078e00ff */
[----:B------:R-:W-:Y:S01]  /*121a0*/  IMAD.MOV.U32 R4, RZ, RZ, R0 ;  /* 0x000000ffff047224 */ /* 0x000fe200078e0000 */
[----:B-1----:R-:W-:-:S07]  /*121b0*/  @P2 SHF.R.U32.HI R4, RZ, R2, R3 ;  /* 0x00000002ff042219 */ /* 0x002fce0000011603 */
[----:B------:R-:W0:Y:S01]  /*121c0*/  @!P0 LDC.64 R2, c[0x0][0x428] ;  /* 0x00010a00ff028b82 */ /* 0x000e220000000a00 */
[----:B------:R-:W-:-:S04]  /*121d0*/  IMAD.MOV R5, RZ, RZ, -R4 ;  /* 0x000000ffff057224 */ /* 0x000fc800078e0a04 */
[----:B------:R-:W-:Y:S01]  /*121e0*/  IMAD R0, R6, R5, R0 ;  /* 0x0000000506007224 */ /* 0x000fe200078e0200 */
[----:B------:R-:W-:Y:S02]  /*121f0*/  SHF.R.S32.HI R6, RZ, 0x1f, R30 ;  /* 0x0000001fff067819 */ /* 0x000fe4000001141e */
[----:B------:R-:W-:-:S03]  /*12200*/  @!P0 SHF.R.S32.HI R5, RZ, 0x1f, R4 ;  /* 0x0000001fff058819 */ /* 0x000fc60000011404 */
[----:B------:R0:W-:Y:S02]  /*12210*/  STL [R1+0xc], R6 ;  /* 0x00000c0601007387 */ /* 0x0001e40000100800 */
[-C--:B0-----:R-:W-:Y:S02]  /*12220*/  @!P0 IMAD R6, R6, R2.reuse, RZ ;  /* 0x0000000206068224 */ /* 0x081fe400078e02ff */
[----:B------:R-:W-:-:S04]  /*12230*/  @!P0 IMAD.WIDE.U32 R4, R30, R2, R4 ;  /* 0x000000021e048225 */ /* 0x000fc800078e0004 */
[----:B------:R-:W-:Y:S02]  /*12240*/  @!P0 IMAD R6, R30, R3, R6 ;  /* 0x000000031e068224 */ /* 0x000fe400078e0206 */
[----:B------:R-:W0:Y:S02]  /*12250*/  @!P0 LDC.64 R2, c[0x0][0x418] ;  /* 0x00010600ff028b82 */ /* 0x000e240000000a00 */
[----:B------:R-:W-:Y:S01]  /*12260*/  @!P0 IMAD.IADD R6, R5, 0x1, R6 ;  /* 0x0000000105068824 */ /* 0x000fe200078e0206 */
[----:B------:R-:W-:Y:S02]  /*12270*/  ISETP.GE.AND P2, PT, R37, UR4, PT ;  /* 0x0000000425007c0c */ /* 0x000fe4000bf46270 */
[----:B0-----:R-:W-:-:S04]  /*12280*/  @!P0 LEA R2, P1, R4, R2, 0x2 ;  /* 0x0000000204028211 */ /* 0x001fc800078210ff */
[----:B------:R-:W-:Y:S01]  /*12290*/  @!P0 LEA.HI.X R3, R4, R3, R6, 0x2, P1 ;  /* 0x0000000304038211 */ /* 0x000fe200008f1406 */
[----:B------:R-:W-:-:S06]  /*122a0*/  IMAD.MOV.U32 R4, RZ, RZ, RZ ;  /* 0x000000ffff047224 */ /* 0x000fcc00078e00ff */
[----:B------:R0:W5:Y:S01]  /*122b0*/  @!P0 LDG.E R4, desc[UR36][R2.64] ;  /* 0x0000002402048981 */ /* 0x000162000c1e1900 */
[----:B------:R-:W-:Y:S02]  /*122c0*/  ISETP.GE.AND P0, PT, R32, UR4, PT ;  /* 0x0000000420007c0c */ /* 0x000fe4000bf06270 */
[----:B------:R-:W-:Y:S01]  /*122d0*/  ISETP.GE.AND P1, PT, R36, UR4, PT ;  /* 0x0000000424007c0c */ /* 0x000fe2000bf26270 */
[----:B0-----:R-:W-:-:S10]  /*122e0*/  IMAD.U32 R2, RZ, RZ, UR38 ;  /* 0x00000026ff027e24 */ /* 0x001fd4000f8e00ff */
[----:B------:R-:W-:Y:S02]  /*122f0*/  @P0 LOP3.LUT R23, R23, 0x10, RZ, 0xfc, !PT ;  /* 0x0000001017170812 */ /* 0x000fe400078efcff */
[----:B------:R-:W-:Y:S02]  /*12300*/  ISETP.GE.AND P0, PT, R34, UR4, PT ;  /* 0x0000000422007c0c */ /* 0x000fe4000bf06270 */
[----:B------:R-:W-:-:S04]  /*12310*/  LOP3.LUT R23, R23, 0xfffffff7, RZ, 0xc0, !PT ;  /* 0xfffffff717177812 */ /* 0x000fc800078ec0ff */
[----:B------:R-:W-:-:S04]  /*12320*/  @P2 LOP3.LUT R23, R23, 0x8, RZ, 0xfc, !PT ;  /* 0x0000000817172812 */ /* 0x000fc800078efcff */
[----:B------:R-:W-:-:S04]  /*12330*/  LOP3.LUT R23, R23, 0xfffffffb, RZ, 0xc0, !PT ;  /* 0xfffffffb17177812 */ /* 0x000fc800078ec0ff */
[----:B------:R-:W-:-:S04]  /*12340*/  @P1 LOP3.LUT R23, R23, 0x4, RZ, 0xfc, !PT ;  /* 0x0000000417171812 */ /* 0x000fc800078efcff */
[----:B------:R-:W-:-:S04]  /*12350*/  LOP3.LUT R23, R23, 0xfffffffd, RZ, 0xc0, !PT ;  /* 0xfffffffd17177812 */ /* 0x000fc800078ec0ff */
[----:B------:R-:W-:Y:S01]  /*12360*/  @P0 LOP3.LUT R23, R23, 0x2, RZ, 0xfc, !PT ;  /* 0x0000000217170812 */ /* 0x000fe200078efcff */
[----:B------:R-:W-:Y:S06]  /*12370*/  BRA.DIV UR5, `(.L_x_249) ;  /* 0x00000042051c7947 */ /* 0x000fec000b800000 */
.L_x_317:
[----:B------:R-:W-:Y:S02]  /*12380*/  ISETP.NE.AND P0, PT, R2, 0x3, PT ;  /* 0x000000030200780c */ /* 0x000fe40003f05270 */
[----:B------:R-:W-:Y:S02]  /*12390*/  ISETP.GT.U32.AND P1, PT, R20, 0x4f, PT ;  /* 0x0000004f1400780c */ /* 0x000fe40003f24070 */
[----:B------:R-:W-:-:S09]  /*123a0*/  LOP3.LUT R23, R23, 0xffffffdf, RZ, 0xc0, !PT ;  /* 0xffffffdf17177812 */ /* 0x000fd200078ec0ff */
[----:B------:R-:W-:-:S04]  /*123b0*/  @P0 LOP3.LUT R23, R23, 0x20, RZ, 0xfc, !PT ;  /* 0x0000002017170812 */ /* 0x000fc800078efcff */
[----:B------:R-:W-:-:S04]  /*123c0*/  LOP3.LUT R23, R23, 0xfffffffe, RZ, 0xc0, !PT ;  /* 0xfffffffe17177812 */ /* 0x000fc800078ec0ff */
[----:B------:R-:W-:Y:S01]  /*123d0*/  @P1 LOP3.LUT R23, R23, 0x1, RZ, 0xfc, !PT ;  /* 0x0000000117171812 */ /* 0x000fe200078efcff */
[----:B------:R-:W-:Y:S06]  /*123e0*/  @!P0 BRA `(.L_x_250) ;  /* 0x0000000000048947 */ /* 0x000fec0003800000 */
[----:B------:R-:W-:Y:S01]  /*123f0*/  BPT.TRAP 0x1 ;  /* 0x000000040000795c */ /* 0x000fe20000300000 */
.L_x_250:
[----:B------:R-:W-:Y:S01]  /*12400*/  SHF.R.S32.HI R6, RZ, 0x1f, R0 ;  /* 0x0000001fff067819 */ /* 0x000fe20000011400 */
[----:B------:R-:W-:Y:S01]  /*12410*/  ULDC.64 UR4, c[0x0][0x328] ;  /* 0x0000ca0000047ab9 */ /* 0x000fe20000000a00 */
[----:B-----5:R-:W-:Y:S01]  /*12420*/  SHF.R.S32.HI R7, RZ, 0x1f, R4 ;  /* 0x0000001fff077819 */ /* 0x020fe20000011404 */
[----:B------:R-:W-:Y:S01]  /*12430*/  IMAD.WIDE.U32 R2, R0, UR4, RZ ;  /* 0x0000000400027c25 */ /* 0x000fe2000f8e00ff */
[----:B------:R-:W-:Y:S01]  /*12440*/  ULDC.64 UR6, c[0x0][0x318] ;  /* 0x0000c60000067ab9 */ /* 0x000fe20000000a00 */
[----:B------:R-:W-:Y:S02]  /*12450*/  BSSY B0, `(.L_x_251) ;  /* 0x0000012000007945 */ /* 0x000fe40003800000 */
[----:B------:R-:W-:-:S04]  /*12460*/  IMAD R5, R6, UR4, RZ ;  /* 0x0000000406057c24 */ /* 0x000fc8000f8e02ff */
        /* <DEDUP_REMOVED lines=8> */
[----:B------:R-:W-:Y:S01]  /*124f0*/  LEA R5, R27, R22, 0x3 ;  /* 0x000000161b057211 */ /* 0x000fe200078e18ff */
[----:B------:R-:W-:-:S04]  /*12500*/  IMAD.WIDE.U32 R2, R25, UR4, R2 ;  /* 0x0000000419027c25 */ /* 0x000fc8000f8e0002 */
[----:B------:R-:W-:Y:S01]  /*12510*/  IMAD R24, R25, UR5, R3 ;  /* 0x0000000519187c24 */ /* 0x000fe2000f8e0203 */
[----:B------:R-:W-:-:S04]  /*12520*/  LEA R18, P0, R2, UR6, 0x1 ;  /* 0x0000000602127c11 */ /* 0x000fc8000f8008ff */
[----:B------:R-:W-:Y:S02]  /*12530*/  LEA.HI.X R24, R2, UR7, R24, 0x1, P0 ;  /* 0x0000000702187c11 */ /* 0x000fe400080f0c18 */
[----:B------:R-:W-:-:S06]  /*12540*/  SHF.L.U32 R2, R28, 0x1f, RZ ;  /* 0x0000001f1c027819 */ /* 0x000fcc00000006ff */
[----:B------:R-:W0:Y:S02]  /*12550*/  SYNCS.PHASECHK.TRANS64.TRYWAIT P0, [R5+URZ+0x38840], R2 ;  /* 0x03884002050075a7 */ /* 0x000e24000800017f */
[----:B0-----:R-:W-:Y:S05]  /*12560*/  @!P0 BRA `(.L_x_252) ;  /* 0x0000003c00d48947 */ /* 0x001fea0003800000 */
.L_x_318:
[----:B------:R-:W-:Y:S05]  /*12570*/  BSYNC B0 ;  /* 0x0000000000007941 */ /* 0x000fea0003800000 */
.L_x_251:
[----:B------:R-:W2:Y:S01]  /*12580*/  LDL R9, [R1] ;  /* 0x0000000001097983 */ /* 0x000ea20000100800 */
[----:B------:R-:W-:Y:S01]  /*12590*/  ULDC.64 UR4, c[0x0][0x300] ;  /* 0x0000c00000047ab9 */ /* 0x000fe20000000a00 */
[----:B------:R-:W-:Y:S01]  /*125a0*/  ULDC.64 UR6, c[0x0][0x2e8] ;  /* 0x0000ba0000067ab9 */ /* 0x000fe20000000a00 */
[----:B------:R-:W-:Y:S01]  /*125b0*/  IMAD R6, R6, UR4, RZ ;  /* 0x0000000406067c24 */ /* 0x000fe2000f8e02ff */
[----:B------:R-:W1:Y:S01]  /*125c0*/  S2R R8, SR_TID.X ;  /* 0x0000000000087919 */ /* 0x000e620000002100 */
[----:B0-----:R-:W-:-:S04]  /*125d0*/  IMAD.WIDE.U32 R2, R0, UR4, RZ ;  /* 0x0000000400027c25 */ /* 0x001fc8000f8e00ff */
[----:B------:R-:W-:Y:S01]  /*125e0*/  IMAD R6, R0, UR5, R6 ;  /* 0x0000000500067c24 */ /* 0x000fe2000f8e0206 */
[----:B------:R-:W-:Y:S02]  /*125f0*/  ULDC.64 UR4, c[0x0][0x310] ;  /* 0x0000c40000047ab9 */ /* 0x000fe40000000a00 */
[----:B------:R-:W-:Y:S02]  /*12600*/  IMAD R7, R7, UR4, RZ ;  /* 0x0000000407077c24 */ /* 0x000fe4000f8e02ff */
[----:B------:R-:W-:Y:S02]  /*12610*/  IMAD.IADD R3, R3, 0x1, R6 ;  /* 0x0000000103037824 */ /* 0x000fe400078e0206 */
[C---:B------:R-:W-:Y:S02]  /*12620*/  IMAD R7, R4.reuse, UR5, R7 ;  /* 0x0000000504077c24 */ /* 0x040fe4000f8e0207 */
[----:B------:R-:W-:Y:S01]  /*12630*/  IMAD.WIDE.U32 R2, R4, UR4, R2 ;  /* 0x0000000404027c25 */ /* 0x000fe2000f8e0002 */
[----:B------:R-:W-:-:S03]  /*12640*/  ULDC.64 UR4, c[0x0][0x308] ;  /* 0x0000c20000047ab9 */ /* 0x000fc60000000a00 */
[----:B------:R-:W-:Y:S02]  /*12650*/  IMAD.IADD R3, R3, 0x1, R7 ;  /* 0x0000000103037824 */ /* 0x000fe400078e0207 */
[----:B------:R-:W-:Y:S02]  /*12660*/  IMAD R7, R27, 0x5000, R31 ;  /* 0x000050001b077824 */ /* 0x000fe400078e021f */
[----:B------:R-:W-:Y:S01]  /*12670*/  IMAD.WIDE.U32 R2, R25, UR4, R2 ;  /* 0x0000000419027c25 */ /* 0x000fe2000f8e0002 */
[----:B------:R-:W-:-:S03]  /*12680*/  UMOV UR4, 0xffffffff ;  /* 0xffffffff00047882 */ /* 0x000fc60000000000 */
[----:B------:R-:W-:Y:S01]  /*12690*/  IMAD R6, R25, UR5, R3 ;  /* 0x0000000519067c24 */ /* 0x000fe2000f8e0203 */
[----:B------:R-:W-:-:S04]  /*126a0*/  LEA R0, P0, R2, UR6, 0x1 ;  /* 0x0000000602007c11 */ /* 0x000fc8000f8008ff */
[----:B------:R-:W-:Y:S02]  /*126b0*/  LEA.HI.X R6, R2, UR7, R6, 0x1, P0 ;  /* 0x0000000702067c11 */ /* 0x000fe400080f0c06 */
[----:B-1----:R-:W-:-:S04]  /*126c0*/  LOP3.LUT R8, R8, 0x7f, RZ, 0xc0, !PT ;  /* 0x0000007f08087812 */ /* 0x002fc800078ec0ff */
[----:B------:R-:W-:Y:S01]  /*126d0*/  SHF.R.U32.HI R8, RZ, 0x3, R8 ;  /* 0x00000003ff087819 */ /* 0x000fe20000011608 */
[----:B--2---:R-:W-:-:S04]  /*126e0*/  IMAD R4, R26, -0x50, R9 ;  /* 0xffffffb01a047824 */ /* 0x004fc800078e0209 */
[----:B------:R-:W-:-:S05]  /*126f0*/  IMAD.IADD R4, R4, 0x1, -R8 ;  /* 0x0000000104047824 */ /* 0x000fca00078e0a08 */
[----:B------:R-:W-:Y:S01]  /*12700*/  ISETP.GE.AND P0, PT, R4, 0x1, PT ;  /* 0x000000010400780c */ /* 0x000fe20003f06270 */
[----:B------:R-:W-:-:S12]  /*12710*/  BRA.DIV UR4, `(.L_x_253) ;  /* 0x0000003e047c7947 */ /* 0x000fd8000b800000 */
[----:B------:R-:W0:Y:S01]  /*12720*/  SHFL.IDX PT, R3, R0, RZ, 0x181f ;  /* 0x00181fff00037589 */ /* 0x000e2200000e0000 */
[----:B------:R-:W-:Y:S01]  /*12730*/  LOP3.LUT P5, RZ, R23, 0x10, RZ, 0xc0, !PT ;  /* 0x0000001017ff7812 */ /* 0x000fe200078ac0ff */
[----:B------:R-:W-:Y:S01]  /*12740*/  @P0 IMAD R9, R7, 0x2, R22 ;  /* 0x0000000207090824 */ /* 0x000fe200078e0216 */
[C---:B------:R-:W-:Y:S01]  /*12750*/  LOP3.LUT P4, RZ, R23.reuse, 0x8, RZ, 0xc0, !PT ;  /* 0x0000000817ff7812 */ /* 0x040fe2000788c0ff */
[----:B------:R-:W1:Y:S01]  /*12760*/  SHFL.IDX PT, R2, R6, RZ, 0x181f ;  /* 0x00181fff06027589 */ /* 0x000e6200000e0000 */
[C---:B------:R-:W-:Y:S02]  /*12770*/  LOP3.LUT P3, RZ, R23.reuse, 0x4, RZ, 0xc0, !PT ;  /* 0x0000000417ff7812 */ /* 0x040fe4000786c0ff */
[----:B------:R-:W-:Y:S01]  /*12780*/  LOP3.LUT P2, RZ, R23, 0x2, RZ, 0xc0, !PT ;  /* 0x0000000217ff7812 */ /* 0x000fe2000784c0ff */
[----:B------:R-:W-:Y:S01]  /*12790*/  SHFL.IDX PT, R8, R6, 0x1, 0x181f ;  /* 0x00381f0006087f89 */ /* 0x000fe200000e0000 */
[----:B0-----:R-:W-:-:S05]  /*127a0*/  @P0 LEA R3, P1, R32, R3, 0x1 ;  /* 0x0000000320030211 */ /* 0x001fca00078208ff */
[----:B-1----:R-:W-:-:S05]  /*127b0*/  @P0 IMAD.X R2, RZ, RZ, R2, P1 ;  /* 0x000000ffff020224 */ /* 0x002fca00008e0602 */
[----:B------:R-:W-:-:S04]  /*127c0*/  @P0 LOP3.LUT R3, R3, R2, RZ, 0x3c, !PT ;  /* 0x0000000203030212 */ /* 0x000fc800078e3cff */
[----:B------:R-:W-:-:S04]  /*127d0*/  @P0 LOP3.LUT R2, R3, R2, RZ, 0x3c, !PT ;  /* 0x0000000203020212 */ /* 0x000fc800078e3cff */
[----:B------:R-:W-:-:S05]  /*127e0*/  @P0 LOP3.LUT R3, R3, R2, RZ, 0x3c, !PT ;  /* 0x0000000203030212 */ /* 0x000fca00078e3cff */
[----:B------:R-:W-:Y:S04]  /*127f0*/  @P0 LDGSTS.E.BYPASS.LTC128B.128 [R9+0x24400], desc[UR36][R2.64], !P5 ;  /* 0x2440000002090fae */ /* 0x000fe8000e901d64 */
[----:B------:R-:W-:Y:S04]  /*12800*/  @P0 LDGSTS.E.BYPASS.LTC128B.128 [R9+0x26c00], desc[UR36][R2.64+0x80], !P4 ;  /* 0x26c0008002090fae */ /* 0x000fe8000e101d64 */
[----:B------:R-:W-:Y:S04]  /*12810*/  @P0 LDGSTS.E.BYPASS.LTC128B.128 [R9+0x29400], desc[UR36][R2.64+0x100], !P3 ;  /* 0x2940010002090fae */ /* 0x000fe8000d901d64 */
[----:B------:R0:W-:Y:S01]  /*12820*/  @P0 LDGSTS.E.BYPASS.LTC128B.128 [R9+0x2bc00], desc[UR36][R2.64+0x180], !P2 ;  /* 0x2bc0018002090fae */ /* 0x0001e2000d101d64 */
[----:B------:R-:W-:-:S03]  /*12830*/  ISETP.GE.AND P0, PT, R4, 0x11, PT ;  /* 0x000000110400780c */ /* 0x000fc60003f06270 */
[----:B0-----:R-:W0:Y:S10]  /*12840*/  SHFL.IDX PT, R2, R0, 0x1, 0x181f ;  /* 0x00381f0000027f89 */ /* 0x001e3400000e0000 */
[----:B------:R-:W-:Y:S01]  /*12850*/  @P0 IMAD R21, R7, 0x2, R22 ;  /* 0x0000000207150824 */ /* 0x000fe200078e0216 */
[----:B0-----:R-:W-:-:S05]  /*12860*/  @P0 LEA R2, P1, R32, R2, 0x1 ;  /* 0x0000000220020211 */ /* 0x001fca00078208ff */
[----:B------:R-:W-:Y:S02]  /*12870*/  @P0 IMAD.X R3, RZ, RZ, R8, P1 ;  /* 0x000000ffff030224 */ /* 0x000fe400008e0608 */
[----:B------:R-:W-:Y:S04]  /*12880*/  SHFL.IDX PT, R8, R6, 0x2, 0x181f ;  /* 0x00581f0006087f89 */ /* 0x000fe800000e0000 */
        /* <DEDUP_REMOVED lines=17> */
[----:B------:R-:W1:Y:S01]  /*129a0*/  SHFL.IDX PT, R0, R0, 0x4, 0x181f ;  /* 0x00981f0000007f89 */ /* 0x000e6200000e0000 */
[----:B0-----:R-:W-:-:S05]  /*129b0*/  @P0 LEA R2, P1, R32, R2, 0x1 ;  /* 0x0000000220020211 */ /* 0x001fca00078208ff */
[----:B------:R-:W-:Y:S02]  /*129c0*/  @P0 IMAD.X R3, RZ, RZ, R8, P1 ;  /* 0x000000ffff030224 */ /* 0x000fe400008e0608 */
[----:B------:R0:W2:Y:S04]  /*129d0*/  SHFL.IDX PT, R8, R6, 0x4, 0x181f ;  /* 0x00981f0006087f89 */ /* 0x0000a800000e0000 */
[----:B------:R0:W-:Y:S04]  /*129e0*/  @P0 LDGSTS.E.BYPASS.LTC128B.128 [R21+0x25c00], desc[UR36][R2.64], !P5 ;  /* 0x25c0000002150fae */ /* 0x0001e8000e901d64 */
[----:B------:R0:W-:Y:S04]  /*129f0*/  @P0 LDGSTS.E.BYPASS.LTC128B.128 [R21+0x28400], desc[UR36][R2.64+0x80], !P4 ;  /* 0x2840008002150fae */ /* 0x0001e8000e101d64 */
[----:B------:R0:W-:Y:S04]  /*12a00*/  @P0 LDGSTS.E.BYPASS.LTC128B.128 [R21+0x2ac00], desc[UR36][R2.64+0x100], !P3 ;  /* 0x2ac0010002150fae */ /* 0x0001e8000d901d64 */
[----:B-1----:R0:W-:Y:S02]  /*12a10*/  @P0 LDGSTS.E.BYPASS.LTC128B.128 [R21+0x2d400], desc[UR36][R2.64+0x180], !P2 ;  /* 0x2d40018002150fae */ /* 0x0021e4000d101d64 */
.L_x_330:
[----:B------:R-:W-:Y:S01]  /*12a20*/  ISETP.GE.AND P0, PT, R4, 0x41, PT ;  /* 0x000000410400780c */ /* 0x000fe20003f06270 */
[----:B------:R-:W-:-:S12]  /*12a30*/  BSSY B0, `(.L_x_254) ;  /* 0x0000010000007945 */ /* 0x000fd80003800000 */
[----:B------:R-:W-:Y:S05]  /*12a40*/  @!P0 BRA `(.L_x_255) ;  /* 0x0000000000388947 */ /* 0x000fea0003800000 */
[----:B------:R-:W-:Y:S01]  /*12a50*/  LOP3.LUT P4, RZ, R23, 0x10, RZ, 0xc0, !PT ;  /* 0x0000001017ff7812 */ /* 0x000fe2000788c0ff */
[----:B------:R-:W-:Y:S01]  /*12a60*/  IMAD R7, R7, 0x2, R22 ;  /* 0x0000000207077824 */ /* 0x000fe200078e0216 */
[C---:B------:R-:W-:Y:S02]  /*12a70*/  LOP3.LUT P3, RZ, R23.reuse, 0x8, RZ, 0xc0, !PT ;  /* 0x0000000817ff7812 */ /* 0x040fe4000786c0ff */
[C---:B------:R-:W-:Y:S02]  /*12a80*/  LOP3.LUT P2, RZ, R23.reuse, 0x4, RZ, 0xc0, !PT ;  /* 0x0000000417ff7812 */ /* 0x040fe4000784c0ff */
[----:B------:R-:W-:Y:S02]  /*12a90*/  LOP3.LUT P1, RZ, R23, 0x2, RZ, 0xc0, !PT ;  /* 0x0000000217ff7812 */ /* 0x000fe4000782c0ff */
[----:B0-----:R-:W-:-:S05]  /*12aa0*/  LEA R2, P0, R32, R0, 0x1 ;  /* 0x0000000020027211 */ /* 0x001fca00078008ff */
[----:B--2---:R-:W-:-:S05]  /*12ab0*/  IMAD.X R3, RZ, RZ, R8, P0 ;  /* 0x000000ffff037224 */ /* 0x004fca00000e0608 */
[----:B------:R-:W-:Y:S01]  /*12ac0*/  @!PT LDS RZ, [RZ] ;  /* 0x00000000fffff984 */ /* 0x000fe20000000800 */
[----:B------:R-:W-:Y:S01]  /*12ad0*/  @!PT LDS RZ, [RZ] ;  /* 0x00000000fffff984 */ /* 0x000fe20000000800 */
[----:B------:R-:W-:Y:S01]  /*12ae0*/  @!PT LDS RZ, [RZ] ;  /* 0x00000000fffff984 */ /* 0x000fe20000000800 */
[----:B------:R1:W-:Y:S04]  /*12af0*/  LDGSTS.E.BYPASS.LTC128B.128 [R7+0x26400], desc[UR36][R2.64], !P4 ;  /* 0x2640000002077fae */ /* 0x0003e8000e101d64 */
[----:B------:R1:W-:Y:S04]  /*12b00*/  LDGSTS.E.BYPASS.LTC128B.128 [R7+0x28c00], desc[UR36][R2.64+0x80], !P3 ;  /* 0x28c0008002077fae */ /* 0x0003e8000d901d64 */
[----:B------:R1:W-:Y:S04]  /*12b10*/  LDGSTS.E.BYPASS.LTC128B.128 [R7+0x2b400], desc[UR36][R2.64+0x100], !P2 ;  /* 0x2b40010002077fae */ /* 0x0003e8000d101d64 */
[----:B------:R1:W-:Y:S02]  /*12b20*/  LDGSTS.E.BYPASS.LTC128B.128 [R7+0x2dc00], desc[UR36][R2.64+0x180], !P1 ;  /* 0x2dc0018002077fae */ /* 0x0003e4000c901d64 */
.L_x_255:
[----:B------:R-:W-:Y:S05]  /*12b30*/  BSYNC B0 ;  /* 0x0000000000007941 */ /* 0x000fea0003800000 */
.L_x_254:
[----:B------:R-:W-:Y:S01]  /*12b40*/  NOP ;  /* 0x0000000000007918 */ /* 0x000fe20000000000 */
[----:B------:R-:W-:-:S13]  /*12b50*/  PLOP3.LUT P0, PT, PT, PT, PT, 0x80, 0x0 ;  /* 0x000000000000781c */ /* 0x000fda0003f0f070 */
.L_x_256:
        /* <DEDUP_REMOVED lines=10> */
.L_x_257:
[----:B------:R3:W5:Y:S01]  /*12c00*/  LDL.LU R0, [R1+0x10] ;  /* 0x0000100001007983 */ /* 0x0007620000300800 */
[----:B------:R-:W-:Y:S01]  /*12c10*/  LOP3.LUT P0, RZ, R23, 0x80, RZ, 0xc0, !PT ;  /* 0x0000008017ff7812 */ /* 0x000fe2000780c0ff */
[----:B------:R3:W-:-:S12]  /*12c20*/  SYNCS.ARRIVE.TRANS64.A1T0 RZ, [R5+URZ+0x38830], RZ ;  /* 0x038830ff05ff79a7 */ /* 0x0007d8000810003f */
[----:B------:R-:W-:Y:S05]  /*12c30*/  WARPSYNC.ALL ;  /* 0x0000000000007948 */ /* 0x000fea0003800000 */
[----:B------:R-:W-:Y:S01]  /*12c40*/  ULDC.64 UR4, c[0x0][0x298] ;  /* 0x0000a60000047ab9 */ /* 0x000fe20000000a00 */
[----:B01----:R-:W-:Y:S01]  /*12c50*/  VIADD R2, R22, 0x14400 ;  /* 0x0001440016027836 */ /* 0x003fe20000000000 */
[----:B------:R-:W-:Y:S01]  /*12c60*/  SEL R29, R29, RZ, !P0 ;  /* 0x000000ff1d1d7207 */ /* 0x000fe20004000000 */
[----:B------:R-:W-:Y:S01]  /*12c70*/  IMAD.WIDE.U32 R6, R35, UR4, RZ ;  /* 0x0000000423067c25 */ /* 0x000fe2000f8e00ff */
[----:B------:R-:W-:Y:S01]  /*12c80*/  BSSY B6, `(.L_x_258) ;  /* 0x000001b000067945 */ /* 0x000fe20003800000 */
[----:B------:R-:W-:Y:S01]  /*12c90*/  BAR.SYNC.DEFER_BLOCKING 0x8, 0x180 ;  /* 0x0206000000007b1d */ /* 0x000fe20000010000 */
[----:B-----5:R-:W-:-:S02]  /*12ca0*/  SEL R0, R0, RZ, !P0 ;  /* 0x000000ff00007207 */ /* 0x020fc40004000000 */
[----:B------:R-:W-:-:S03]  /*12cb0*/  LOP3.LUT P0, RZ, R2, 0x3ff, RZ, 0xc0, !PT ;  /* 0x000003ff02ff7812 */ /* 0x000fc6000780c0ff */
[----:B------:R0:W-:Y:S04]  /*12cc0*/  STL [R1+0x10], R0 ;  /* 0x0000100001007387 */ /* 0x0001e80000100800 */
[----:B------:R1:W-:Y:S01]  /*12cd0*/  STL.64 [R1+0x18], R6 ;  /* 0x0000180601007387 */ /* 0x0003e20000100a00 */
[----:B0-----:R-:W-:-:S05]  /*12ce0*/  SHF.R.S32.HI R0, RZ, 0x1f, R35 ;  /* 0x0000001fff007819 */ /* 0x001fca0000011423 */
[----:B------:R-:W-:-:S04]  /*12cf0*/  IMAD R0, R0, UR4, RZ ;  /* 0x0000000400007c24 */ /* 0x000fc8000f8e02ff */
[----:B------:R-:W-:-:S04]  /*12d00*/  IMAD R0, R35, UR5, R0 ;  /* 0x0000000523007c24 */ /* 0x000fc8000f8e0200 */
[----:B------:R-:W-:Y:S01]  /*12d10*/  IMAD.IADD R35, R7, 0x1, R0 ;  /* 0x0000000107237824 */ /* 0x000fe200078e0200 */
[----:B-1----:R-:W-:Y:S06]  /*12d20*/  @!P0 BRA `(.L_x_259) ;  /* 0x0000000000408947 */ /* 0x002fec0003800000 */
[----:B------:R-:W-:Y:S01]  /*12d30*/  MOV R2, 0x0 ;  /* 0x0000000000027802 */ /* 0x000fe20000000f00 */
[----:B------:R-:W-:Y:S01]  /*12d40*/  ULDC.64 UR6, c[0x4][0x138] ;  /* 0x01004e0000067ab9 */ /* 0x000fe20000000a00 */
[----:B------:R-:W-:Y:S01]  /*12d50*/  ULDC.64 UR8, c[0x4][0x140] ;  /* 0x0100500000087ab9 */ /* 0x000fe20000000a00 */
[----:B------:R-:W-:Y:S01]  /*12d60*/  ULDC.64 UR4, c[0x4][0xb0] ;  /* 0x01002c0000047ab9 */ /* 0x000fe20000000a00 */
[----:B------:R-:W-:Y:S01]  /*12d70*/  MOV R4, UR6 ;  /* 0x0000000600047c02 */ /* 0x000fe20008000f00 */
[----:B---3--:R-:W-:Y:S01]  /*12d80*/  IMAD.U32 R5, RZ, RZ, UR7 ;  /* 0x00000007ff057e24 */ /* 0x008fe2000f8e00ff */
[----:B------:R-:W0:Y:S01]  /*12d90*/  LDC.64 R2, c[0x4][R2] ;  /* 0x0100000002027b82 */ /* 0x000e220000000a00 */
[----:B------:R-:W-:Y:S02]  /*12da0*/  IMAD.U32 R6, RZ, RZ, UR8 ;  /* 0x00000008ff067e24 */ /* 0x000fe4000f8e00ff */
[----:B------:R-:W-:Y:S02]  /*12db0*/  IMAD.U32 R7, RZ, RZ, UR9 ;  /* 0x00000009ff077e24 */ /* 0x000fe4000f8e00ff */
[----:B------:R-:W-:-:S02]  /*12dc0*/  IMAD.U32 R10, RZ, RZ, UR4 ;  /* 0x00000004ff0a7e24 */ /* 0x000fc4000f8e00ff */
[----:B------:R-:W-:Y:S02]  /*12dd0*/  IMAD.U32 R11, RZ, RZ, UR5 ;  /* 0x00000005ff0b7e24 */ /* 0x000fe4000f8e00ff */
[----:B--2---:R-:W-:Y:S02]  /*12de0*/  IMAD.MOV.U32 R8, RZ, RZ, 0x70 ;  /* 0x00000070ff087424 */ /* 0x004fe400078e00ff */
[----:B------:R-:W-:Y:S02]  /*12df0*/  IMAD.MOV.U32 R12, RZ, RZ, 0x1 ;  /* 0x00000001ff0c7424 */ /* 0x000fe400078e00ff */
[----:B------:R-:W-:-:S07]  /*12e00*/  IMAD.MOV.U32 R13, RZ, RZ, RZ ;  /* 0x000000ffff0d7224 */ /* 0x000fce00078e00ff */
[----:B------:R-:W-:-:S07]  /*12e10*/  LEPC R20, `(.L_x_259) ;  /* 0x000000001014794e */ /* 0x000fce0000000000 */
[----:B0-----:R-:W-:Y:S05]  /*12e20*/  CALL.ABS.NOINC R2 ;  /* 0x0000000002007343 */ /* 0x001fea0003c00000 */
.L_x_259:
[----:B------:R-:W-:Y:S05]  /*12e30*/  BSYNC B6 ;  /* 0x0000000000067941 */ /* 0x000fea0003800000 */
.L_x_258:
[----:B------:R-:W4:Y:S01]  /*12e40*/  LDL.LU R20, [R1+0x10] ;  /* 0x0000100001147983 */ /* 0x000f220000300800 */
[----:B------:R-:W-:Y:S01]  /*12e50*/  ULDC.64 UR4, c[0x0][0x2d8] ;  /* 0x0000b60000047ab9 */ /* 0x000fe20000000a00 */
[----:B------:R-:W0:Y:S02]  /*12e60*/  LDC R6, c[0x0][0x448] ;  /* 0x00011200ff067b82 */ /* 0x000e240000000800 */
[----:B------:R-:W2:Y:S04]  /*12e70*/  LDL.LU.64 R2, [R1+0x18] ;  /* 0x0000180001027983 */ /* 0x000ea80000300a00 */
[----:B------:R1:W5:Y:S01]  /*12e80*/  LDL R10, [R1+0x20] ;  /* 0x00002000010a7983 */ /* 0x0003620000100800 */
[----:B0-----:R-:W-:-:S13]  /*12e90*/  ISETP.NE.AND P0, PT, R6, 0x1, PT ;  /* 0x000000010600780c */ /* 0x001fda0003f05270 */
[----:B---3--:R-:W0:Y:S08]  /*12ea0*/  @P0 LDC R5, c[0x0][0x44c] ;  /* 0x00011300ff050b82 */ /* 0x008e300000000800 */
[----:B------:R-:W3:Y:S01]  /*12eb0*/  @P0 LDC R4, c[0x0][0x450] ;  /* 0x00011400ff040b82 */ /* 0x000ee20000000800 */
[----:B--2---:R-:W-:Y:S02]  /*12ec0*/  IMAD.MOV.U32 R3, RZ, RZ, R35 ;  /* 0x000000ffff037224 */ /* 0x004fe400078e0023 */
[----:B------:R-:W-:-:S04]  /*12ed0*/  IMAD.WIDE.U32 R2, R25, UR4, R2 ;  /* 0x0000000419027c25 */ /* 0x000fc8000f8e0002 */
[----:B------:R-:W-:Y:S01]  /*12ee0*/  IMAD R3, R25, UR5, R3 ;  /* 0x0000000519037c24 */ /* 0x000fe2000f8e0203 */
[----:B------:R-:W-:Y:S02]  /*12ef0*/  ULDC.64 UR4, c[0x0][0x2e0] ;  /* 0x0000b80000047ab9 */ /* 0x000fe40000000a00 */
[----:B----4-:R-:W-:Y:S02]  /*12f00*/  IMAD R0, R20, UR4, RZ ;  /* 0x0000000414007c24 */ /* 0x010fe4000f8e02ff */
[----:B------:R-:W2:Y:S01]  /*12f10*/  S2R R20, SR_TID.X ;  /* 0x0000000000147919 */ /* 0x000ea20000002100 */
[----:B------:R-:W-:-:S04]  /*12f20*/  IMAD.WIDE.U32 R2, R29, UR4, R2 ;  /* 0x000000041d027c25 */ /* 0x000fc8000f8e0002 */
[----:B------:R-:W-:Y:S01]  /*12f30*/  IMAD R0, R29, UR5, R0 ;  /* 0x000000051d007c24 */ /* 0x000fe2000f8e0200 */
[----:B------:R-:W-:-:S03]  /*12f40*/  ULDC.64 UR4, c[0x0][0x2d0] ;  /* 0x0000b40000047ab9 */ /* 0x000fc60000000a00 */
[----:B------:R-:W-:Y:S02]  /*12f50*/  IMAD.IADD R3, R3, 0x1, R0 ;  /* 0x0000000103037824 */ /* 0x000fe400078e0200 */
[----:B------:R-:W-:Y:S01]  /*12f60*/  IMAD.SHL.U32 R0, R17, 0x80, RZ ;  /* 0x0000008011007824 */ /* 0x000fe200078e00ff */
[----:B--2---:R-:W-:-:S04]  /*12f70*/  LOP3.LUT R20, R20, 0x7f, RZ, 0xc0, !PT ;  /* 0x0000007f14147812 */ /* 0x004fc800078ec0ff */
[----:B------:R-:W-:Y:S02]  /*12f80*/  SHF.R.U32.HI R21, RZ, 0x3, R20 ;  /* 0x00000003ff157819 */ /* 0x000fe40000011614 */
[----:B------:R-:W2:Y:S02]  /*12f90*/  S2R R20, SR_TID.X ;  /* 0x0000000000147919 */ /* 0x000ea40000002100 */
[----:B--2---:R-:W-:-:S05]  /*12fa0*/  IMAD.SHL.U32 R20, R20, 0x10, RZ ;  /* 0x0000001014147824 */ /* 0x004fca00078e00ff */
[----:B------:R-:W-:-:S04]  /*12fb0*/  LOP3.LUT R20, R21, 0x70, R20, 0xf8, !PT ;  /* 0x0000007015147812 */ /* 0x000fc800078ef814 */
[----:B------:R-:W-:-:S05]  /*12fc0*/  LOP3.LUT R7, R20, R0, RZ, 0xfc, !PT ;  /* 0x0000000014077212 */ /* 0x000fca00078efcff */
[----:B0-----:R-:W-:-:S04]  /*12fd0*/  @P0 IMAD.HI.U32 R8, R7, R5, RZ ;  /* 0x0000000507080227 */ /* 0x001fc800078e00ff */
[----:B------:R-:W-:Y:S01]  /*12fe0*/  IMAD.MOV.U32 R5, RZ, RZ, R7 ;  /* 0x000000ffff057224 */ /* 0x000fe200078e0007 */
[----:B---3--:R-:W-:Y:S01]  /*12ff0*/  @P0 SHF.R.U32.HI R5, RZ, R4, R8 ;  /* 0x00000004ff050219 */ /* 0x008fe20000011608 */
[----:B------:R-:W0:Y:S04]  /*13000*/  S2R R20, SR_TID.X ;  /* 0x0000000000147919 */ /* 0x000e280000002100 */
[----:B------:R-:W-:-:S04]  /*13010*/  IMAD.MOV R4, RZ, RZ, -R5 ;  /* 0x000000ffff047224 */ /* 0x000fc800078e0a05 */
[----:B------:R-:W-:Y:S01]  /*13020*/  IMAD R4, R6, R4, R7 ;  /* 0x0000000406047224 */ /* 0x000fe200078e0207 */
[----:B------:R-:W-:Y:S01]  /*13030*/  SHF.R.S32.HI R7, RZ, 0x1f, R5 ;  /* 0x0000001fff077819 */ /* 0x000fe20000011405 */
[----:B------:R-:W-:-:S04]  /*13040*/  IMAD.WIDE.U32 R2, R5, UR4, R2 ;  /* 0x0000000405027c25 */ /* 0x000fc8000f8e0002 */
[----:B------:R-:W-:-:S04]  /*13050*/  IMAD R7, R7, UR4, RZ ;  /* 0x0000000407077c24 */ /* 0x000fc8000f8e02ff */
[----:B------:R-:W-:Y:S01]  /*13060*/  IMAD R7, R5, UR5, R7 ;  /* 0x0000000505077c24 */ /* 0x000fe2000f8e0207 */
[----:B------:R-:W-:Y:S01]  /*13070*/  SHF.R.S32.HI R5, RZ, 0x1f, R4 ;  /* 0x0000001fff057819 */ /* 0x000fe20000011404 */
[----:B------:R-:W-:Y:S02]  /*13080*/  ULDC.64 UR4, c[0x0][0x2c8] ;  /* 0x0000b20000047ab9 */ /* 0x000fe40000000a00 */
[----:B------:R-:W-:Y:S02]  /*13090*/  IMAD.IADD R3, R3, 0x1, R7 ;  /* 0x0000000103037824 */ /* 0x000fe400078e0207 */
[----:B------:R-:W-:Y:S02]  /*130a0*/  IMAD R5, R5, UR4, RZ ;  /* 0x0000000405057c24 */ /* 0x000fe4000f8e02ff */
[----:B------:R-:W-:-:S04]  /*130b0*/  IMAD.WIDE.U32 R2, R4, UR4, R2 ;  /* 0x0000000404027c25 */ /* 0x000fc8000f8e0002 */
[----:B------:R-:W-:Y:S01]  /*130c0*/  IMAD R5, R4, UR5, R5 ;  /* 0x0000000504057c24 */ /* 0x000fe2000f8e0205 */
[----:B------:R-:W-:-:S04]  /*130d0*/  ULDC.64 UR4, c[0x0][0x280] ;  /* 0x0000a00000047ab9 */ /* 0x000fc80000000a00 */
[----:B------:R-:W-:Y:S02]  /*130e0*/  IADD3 R3, R3, R5, RZ ;  /* 0x0000000503037210 */ /* 0x000fe40007ffe0ff */
[----:B------:R-:W-:Y:S01]  /*130f0*/  LEA R5, P0, R2, UR4, 0x1 ;  /* 0x0000000402057c11 */ /* 0x000fe2000f8008ff */
[----:B------:R-:W-:Y:S01]  /*13100*/  ULDC UR4, c[0x0][0x2b8] ;  /* 0x0000ae0000047ab9 */ /* 0x000fe20000000800 */
[----:B0-----:R-:W-:Y:S02]  /*13110*/  LOP3.LUT R20, R20, 0x7f, RZ, 0xc0, !PT ;  /* 0x0000007f14147812 */ /* 0x001fe400078ec0ff */
[----:B------:R-:W-:Y:S01]  /*13120*/  LEA.HI.X R4, R2, UR5, R3, 0x1, P0 ;  /* 0x0000000502047c11 */ /* 0x000fe200080f0c03 */
[----:B------:R-:W-:Y:S01]  /*13130*/  UMOV UR5, 0xffffffff ;  /* 0xffffffff00057882 */ /* 0x000fe20000000000 */
[----:B------:R-:W-:Y:S02]  /*13140*/  ISETP.GE.AND P4, PT, R32, UR4, PT ;  /* 0x0000000420007c0c */ /* 0x000fe4000bf86270 */
[----:B------:R-:W-:-:S02]  /*13150*/  ISETP.GE.AND P3, PT, R37, UR4, PT ;  /* 0x0000000425007c0c */ /* 0x000fc4000bf66270 */
[----:B------:R-:W-:Y:S02]  /*13160*/  ISETP.GE.AND P2, PT, R36, UR4, PT ;  /* 0x0000000424007c0c */ /* 0x000fe4000bf46270 */
[----:B------:R-:W-:Y:S02]  /*13170*/  ISETP.GE.AND P1, PT, R34, UR4, PT ;  /* 0x0000000422007c0c */ /* 0x000fe4000bf26270 */
[----:B------:R-:W-:Y:S01]  /*13180*/  SHF.R.U32.HI R9, RZ, 0x3, R20 ;  /* 0x00000003ff097819 */ /* 0x000fe20000011614 */
[----:B-1----:R-:W-:Y:S10]  /*13190*/  BRA.DIV UR5, `(.L_x_260) ;  /* 0x0000003a05a07947 */ /* 0x002ff4000b800000 */
[----:B------:R-:W0:Y:S01]  /*131a0*/  SHFL.IDX PT, R14, R5, RZ, 0x181f ;  /* 0x00181fff050e7589 */ /* 0x000e2200000e0000 */
[----:B-----5:R-:W-:Y:S02]  /*131b0*/  IMAD R6, R10, R6, RZ ;  /* 0x000000060a067224 */ /* 0x020fe400078e02ff */
[----:B------:R-:W-:Y:S01]  /*131c0*/  IMAD.IADD R0, R9, 0x1, R0 ;  /* 0x0000000109007824 */ /* 0x000fe200078e0200 */
[----:B------:R-:W1:Y:S03]  /*131d0*/  SHFL.IDX PT, R2, R4, RZ, 0x181f ;  /* 0x00181fff04027589 */ /* 0x000e6600000e0000 */
[C---:B------:R-:W-:Y:S01]  /*131e0*/  VIADD R7, R0.reuse, 0x10 ;  /* 0x0000001000077836 */ /* 0x040fe20000000000 */
[----:B------:R-:W-:-:S13]  /*131f0*/  ISETP.GE.AND P0, PT, R0, R6, PT ;  /* 0x000000060000720c */ /* 0x000fda0003f06270 */
[----:B0-----:R-:W-:-:S05]  /*13200*/  @!P0 LEA R14, P5, R32, R14, 0x1 ;  /* 0x0000000e200e8211 */ /* 0x001fca00078a08ff */
[----:B-1----:R-:W-:Y:S02]  /*13210*/  @!P0 IMAD.X R3, RZ, RZ, R2, P5 ;  /* 0x000000ffff038224 */ /* 0x002fe400028e0602 */
[----:B------:R-:W-:Y:S02]  /*13220*/  @!P0 IMAD.MOV.U32 R2, RZ, RZ, R14 ;  /* 0x000000ffff028224 */ /* 0x000fe400078e000e */
[----:B------:R-:W0:Y:S04]  /*13230*/  SHFL.IDX PT, R14, R5, 0x1, 0x181f ;  /* 0x00381f00050e7f89 */ /* 0x000e2800000e0000 */
[----:B------:R-:W-:Y:S04]  /*13240*/  @!P0 LDGSTS.E.BYPASS.LTC128B.128 [R33+0x14400], desc[UR36][R2.64], !P4 ;  /* 0x1440000002218fae */ /* 0x000fe8000e101d64 */
[----:B------:R-:W-:Y:S04]  /*13250*/  @!P0 LDGSTS.E.BYPASS.LTC128B.128 [R33+0x18400], desc[UR36][R2.64+0x80], !P3 ;  /* 0x1840008002218fae */ /* 0x000fe8000d901d64 */
[----:B------:R-:W-:Y:S04]  /*13260*/  @!P0 LDGSTS.E.BYPASS.LTC128B.128 [R33+0x1c400], desc[UR36][R2.64+0x100], !P2 ;  /* 0x1c40010002218fae */ /* 0x000fe8000d101d64 */
[----:B------:R1:W-:Y:S01]  /*13270*/  @!P0 LDGSTS.E.BYPASS.LTC128B.128 [R33+0x20400], desc[UR36][R2.64+0x180], !P1 ;  /* 0x2040018002218fae */ /* 0x0003e2000c901d64 */
[----:B------:R-:W-:-:S03]  /*13280*/  ISETP.GE.AND P0, PT, R7, R6, PT ;  /* 0x000000060700720c */ /* 0x000fc60003f06270 */
[----:B-1----:R-:W1:Y:S10]  /*13290*/  SHFL.IDX PT, R2, R4, 0x1, 0x181f ;  /* 0x00381f0004027f89 */ /* 0x002e7400000e0000 */
[----:B0-----:R-:W-:-:S05]  /*132a0*/  @!P0 LEA R14, P5, R32, R14, 0x1 ;  /* 0x0000000e200e8211 */ /* 0x001fca00078a08ff */
[----:B-1----:R-:W-:Y:S02]  /*132b0*/  @!P0 IMAD.X R7, RZ, RZ, R2, P5 ;  /* 0x000000ffff078224 */ /* 0x002fe400028e0602 */
[----:B------:R-:W-:Y:S02]  /*132c0*/  @!P0 IMAD.MOV.U32 R2, RZ, RZ, R14 ;  /* 0x000000ffff028224 */ /* 0x000fe400078e000e */
[----:B------:R-:W-:Y:S01]  /*132d0*/  @!P0 IMAD.MOV.U32 R3, RZ, RZ, R7 ;  /* 0x000000ffff038224 */ /* 0x000fe200078e0007 */
[----:B------:R-:W0:Y:S01]  /*132e0*/  SHFL.IDX PT, R14, R5, 0x2, 0x181f ;  /* 0x00581f00050e7f89 */ /* 0x000e2200000e0000 */
[----:B------:R-:W-:-:S03]  /*132f0*/  VIADD R7, R0, 0x20 ;  /* 0x0000002000077836 */ /* 0x000fc60000000000 */
        /* <DEDUP_REMOVED lines=23> */
[----:B------:R-:W-:-:S03]  /*13470*/  IADD3 R7, R0, 0x40, RZ ;  /* 0x0000004000077810 */ /* 0x000fc60007ffe0ff */
        /* <DEDUP_REMOVED lines=34> */
[----:B------:R0:W1:Y:S04]  /*136a0*/  SHFL.IDX PT, R14, R5, 0x7, 0x181f ;  /* 0x00f81f00050e7f89 */ /* 0x00006800000e0000 */
[----:B------:R0:W-:Y:S04]  /*136b0*/  @!P0 LDGSTS.E.BYPASS.LTC128B.128 [R33+0x17400], desc[UR36][R2.64], !P4 ;  /* 0x1740000002218fae */ /* 0x0001e8000e101d64 */
[----:B------:R0:W-:Y:S04]  /*136c0*/  @!P0 LDGSTS.E.BYPASS.LTC128B.128 [R33+0x1b400], desc[UR36][R2.64+0x80], !P3 ;  /* 0x1b40008002218fae */ /* 0x0001e8000d901d64 */
[----:B------:R0:W-:Y:S04]  /*136d0*/  @!P0 LDGSTS.E.BYPASS.LTC128B.128 [R33+0x1f400], desc[UR36][R2.64+0x100], !P2 ;  /* 0x1f40010002218fae */ /* 0x0001e8000d101d64 */
[----:B------:R0:W-:Y:S04]  /*136e0*/  @!P0 LDGSTS.E.BYPASS.LTC128B.128 [R33+0x23400], desc[UR36][R2.64+0x180], !P1 ;  /* 0x2340018002218fae */ /* 0x0001e8000c901d64 */
[----:B------:R0:W2:Y:S02]  /*136f0*/  SHFL.IDX PT, R7, R4, 0x7, 0x181f ;  /* 0x00f81f0004077f89 */ /* 0x0000a400000e0000 */
.L_x_347:
[----:B0-----:R-:W-:Y:S01]  /*13700*/  VIADD R3, R0, 0x70 ;  /* 0x0000007000037836 */ /* 0x001fe20000000000 */
[----:B------:R-:W-:Y:S04]  /*13710*/  BSSY B0, `(.L_x_261) ;  /* 0x000000c000007945 */ /* 0x000fe80003800000 */
[----:B------:R-:W-:-:S13]  /*13720*/  ISETP.GE.AND P0, PT, R3, R6, PT ;  /* 0x000000060300720c */ /* 0x000fda0003f06270 */
[----:B------:R-:W-:Y:S05]  /*13730*/  @P0 BRA `(.L_x_262) ;  /* 0x0000000000240947 */ /* 0x000fea0003800000 */
[----:B-1----:R-:W-:-:S05]  /*13740*/  LEA R2, P0, R32, R14, 0x1 ;  /* 0x0000000e20027211 */ /* 0x002fca00078008ff */
        /* <DEDUP_REMOVED lines=8> */
.L_x_262:
[----:B------:R-:W-:Y:S05]  /*137d0*/  BSYNC B0 ;  /* 0x0000000000007941 */ /* 0x000fea0003800000 */
.L_x_261:
[----:B------:R-:W-:Y:S01]  /*137e0*/  NOP ;  /* 0x0000000000007918 */ /* 0x000fe20000000000 */
[----:B------:R-:W-:-:S13]  /*137f0*/  PLOP3.LUT P0, PT, PT, PT, PT, 0x80, 0x0 ;  /* 0x000000000000781c */ /* 0x000fda0003f0f070 */
.L_x_263:
[----:B------:R-:W-:Y:S02]  /*13800*/  PLOP3.LUT P1, PT, P1, P0, PT, 0xa2, 0x0 ;  /* 0x000000000000781c */ /* 0x000fe40000f21472 */
[----:B------:R-:W-:-:S08]  /*13810*/  @P0 R2UR P1, UR4, R22 ;  /* 0x00000000160402ca */ /* 0x000fd00000020000 */
[----:B------:R-:W-:-:S05]  /*13820*/  @P0 PLOP3.LUT P0, PT, P1, PT, PT, 0x80, 0x0 ;  /* 0x000000000000081c */ /* 0x000fca0000f0f070 */
[----:B------:R-:W-:Y:S01]  /*13830*/  @!P1 SYNCS.ARRIVE.TRANS64.RED.A0T1 RZ, [UR4+0x38800], RZ ;  /* 0x038800ffffff99a7 */ /* 0x000fe20008200404 */
[----:B------:R-:W-:Y:S07]  /*13840*/  @!P1 ARRIVES.LDGSTSBAR.64.TRANSCNT [UR4+0x38800] ;  /* 0x03880000ff0099b0 */ /* 0x000fee0008000a84 */
[----:B------:R-:W-:Y:S05]  /*13850*/  @P0 BRA.U.ANY `(.L_x_263) ;  /* 0xfffffffd00e80947 */ /* 0x000fea000393ffff */
[----:B0-----:R-:W3:Y:S04]  /*13860*/  LDL.LU R3, [R1+0x28] ;  /* 0x0000280001037983 */ /* 0x001ee80000300800 */
[----:B------:R-:W4:Y:S01]  /*13870*/  LDL.LU R2, [R1+0x24] ;  /* 0x0000240001027983 */ /* 0x000f220000300800 */
[----:B---3--:R-:W-:-:S05]  /*13880*/  VIADD R3, R3, 0x1 ;  /* 0x0000000103037836 */ /* 0x008fca0000000000 */
[----:B------:R-:W-:Y:S01]  /*13890*/  LEA.HI R0, R3, R3, RZ, 0x1 ;  /* 0x0000000303007211 */ /* 0x000fe200078f08ff */
[----:B------:R0:W-:Y:S03]  /*138a0*/  STL [R1+0x28], R3 ;  /* 0x0000280301007387 */ /* 0x0001e60000100800 */
[----:B------:R-:W-:-:S05]  /*138b0*/  LOP3.LUT R0, R0, 0xfffffffe, RZ, 0xc0, !PT ;  /* 0xfffffffe00007812 */ /* 0x000fca00078ec0ff */
[----:B0-----:R-:W-:Y:S01]  /*138c0*/  IMAD.IADD R3, R3, 0x1, -R0 ;  /* 0x0000000103037824 */ /* 0x001fe200078e0a00 */
[----:B----4-:R-:W-:-:S04]  /*138d0*/  IADD3 R0, R2, -0x2, RZ ;  /* 0xfffffffe02007810 */ /* 0x010fc80007ffe0ff */
[----:B------:R-:W-:Y:S01]  /*138e0*/  SHF.L.U32 R3, R3, 0x1f, RZ ;  /* 0x0000001f03037819 */ /* 0x000fe200000006ff */
[----:B------:R-:W-:Y:S01]  /*138f0*/  NOP ;  /* 0x0000000000007918 */ /* 0x000fe20000000000 */
[----:B------:R0:W-:Y:S01]  /*13900*/  SYNCS.ARRIVE.TRANS64.A1T0 RZ, [R22+URZ+0x38800], RZ ;  /* 0x038800ff16ff79a7 */ /* 0x0001e2000810003f */
[----:B------:R-:W-:Y:S01]  /*13910*/  BSSY B0, `(.L_x_264) ;  /* 0x0000003000007945 */ /* 0x000fe20003800000 */
[----:B------:R-:W3:Y:S03]  /*13920*/  SYNCS.PHASECHK.TRANS64.TRYWAIT P0, [R22+URZ+0x38820], R3 ;  /* 0x03882003160075a7 */ /* 0x000ee6000800017f */
[----:B0--3--:R-:W-:Y:S05]  /*13930*/  @!P0 BRA `(.L_x_265) ;  /* 0x0000003c00708947 */ /* 0x009fea0003800000 */
.L_x_348:
[----:B------:R-:W-:Y:S05]  /*13940*/  BSYNC B0 ;  /* 0x0000000000007941 */ /* 0x000fea0003800000 */
.L_x_264:
[----:B------:R-:W3:Y:S01]  /*13950*/  LDL R2, [R1+0x4] ;  /* 0x0000040001027983 */ /* 0x000ee20000100800 */
[----:B------:R-:W-:Y:S01]  /*13960*/  BSSY B0, `(.L_x_266) ;  /* 0x0000110000007945 */ /* 0x000fe20003800000 */
[----:B---3--:R-:W-:-:S13]  /*13970*/  ISETP.GE.AND P0, PT, R0, R2, PT ;  /* 0x000000020000720c */ /* 0x008fda0003f06270 */
[----:B------:R-:W-:Y:S05]  /*13980*/  @!P0 BRA `(.L_x_267) ;  /* 0x0000001000348947 */ /* 0x000fea0003800000 */
[----:B------:R-:W-:Y:S01]  /*13990*/  ULDC UR4, c[0x0][0x2f4] ;  /* 0x0000bd0000047ab9 */ /* 0x000fe20000000800 */
[----:B--2---:R-:W-:Y:S01]  /*139a0*/  IMAD.MOV.U32 R7, RZ, RZ, R27 ;  /* 0x000000ffff077224 */ /* 0x004fe200078e001b */
[----:B------:R-:W-:Y:S01]  /*139b0*/  ISETP.GE.AND P4, PT, R32, UR4, PT ;  /* 0x0000000420007c0c */ /* 0x000fe2000bf86270 */
[----:B------:R-:W-:Y:S01]  /*139c0*/  IMAD.MOV.U32 R17, RZ, RZ, R28 ;  /* 0x000000ffff117224 */ /* 0x000fe200078e001c */
[----:B------:R-:W-:Y:S01]  /*139d0*/  ISETP.GE.AND P3, PT, R37, UR4, PT ;  /* 0x0000000425007c0c */ /* 0x000fe2000bf66270 */
[----:B------:R-:W-:Y:S01]  /*139e0*/  IMAD.MOV.U32 R29, RZ, RZ, R26 ;  /* 0x000000ffff1d7224 */ /* 0x000fe200078e001a */
[----:B------:R-:W-:Y:S02]  /*139f0*/  ISETP.GE.AND P2, PT, R36, UR4, PT ;  /* 0x0000000424007c0c */ /* 0x000fe4000bf46270 */
[----:B------:R-:W-:-:S13]  /*13a00*/  ISETP.GE.AND P1, PT, R34, UR4, PT ;  /* 0x0000000422007c0c */ /* 0x000fda000bf26270 */
.L_x_280:
[----:B------:R-:W2:Y:S04]  /*13a10*/  LDL R6, [R1+0x8] ;  /* 0x0000080001067983 */ /* 0x000ea80000100800 */
[----:B------:R-:W3:Y:S01]  /*13a20*/  LDL R8, [R1+0xc] ;  /* 0x00000c0001087983 */ /* 0x000ee20000100800 */
[----:B------:R-:W4:Y:S01]  /*13a30*/  S2R R2, SR_TID.X ;  /* 0x0000000000027919 */ /* 0x000f220000002100 */
[----:B------:R-:W1:Y:S01]  /*13a40*/  S2R R9, SR_TID.X ;  /* 0x0000000000097919 */ /* 0x000e620000002100 */
[----:B----4-:R-:W-:-:S04]  /*13a50*/  LOP3.LUT R2, R2, 0x7f, RZ, 0xc0, !PT ;  /* 0x0000007f02027812 */ /* 0x010fc800078ec0ff */
[----:B0-----:R-:W-:Y:S02]  /*13a60*/  SHF.R.U32.HI R3, RZ, 0x3, R2 ;  /* 0x00000003ff037819 */ /* 0x001fe40000011602 */
[----:B------:R-:W0:Y:S01]  /*13a70*/  LDC R2, c[0x0][0x430] ;  /* 0x00010c00ff027b82 */ /* 0x000e220000000800 */
[----:B-1----:R-:W-:-:S05]  /*13a80*/  IMAD.SHL.U32 R9, R9, 0x10, RZ ;  /* 0x0000001009097824 */ /* 0x002fca00078e00ff */
[----:B------:R-:W-:-:S04]  /*13a90*/  LOP3.LUT R9, R3, 0x70, R9, 0xf8, !PT ;  /* 0x0000007003097812 */ /* 0x000fc800078ef809 */
[----:B------:R-:W-:-:S13]  /*13aa0*/  ISETP.GT.U32.AND P6, PT, R9, 0x4f, PT ;  /* 0x0000004f0900780c */ /* 0x000fda0003fc4070 */
[----:B------:R-:W3:Y:S01]  /*13ab0*/  @!P6 LDC.64 R4, c[0x0][0x428] ;  /* 0x00010a00ff04eb82 */ /* 0x000ee20000000a00 */
[----:B0-----:R-:W-:-:S13]  /*13ac0*/  ISETP.NE.AND P0, PT, R2, 0x1, PT ;  /* 0x000000010200780c */ /* 0x001fda0003f05270 */
[----:B------:R-:W0:Y:S08]  /*13ad0*/  @P0 LDC R3, c[0x0][0x434] ;  /* 0x00010d00ff030b82 */ /* 0x000e300000000800 */
[----:B------:R-:W1:Y:S01]  /*13ae0*/  @P0 LDC R2, c[0x0][0x438] ;  /* 0x00010e00ff020b82 */ /* 0x000e620000000800 */
[----:B--2---:R-:W-:-:S04]  /*13af0*/  IMAD R6, R0, 0x50, R6 ;  /* 0x0000005000067824 */ /* 0x004fc800078e0206 */
[----:B------:R-:W-:-:S04]  /*13b00*/  IMAD.IADD R6, R9, 0x1, R6 ;  /* 0x0000000109067824 */ /* 0x000fc800078e0206 */
[----:B0-----:R-:W-:-:S04]  /*13b10*/  @P0 IMAD.HI.U32 R3, R6, R3, RZ ;  /* 0x0000000306030227 */ /* 0x001fc800078e00ff */
[----:B------:R-:W-:Y:S01]  /*13b20*/  IMAD.MOV.U32 R10, RZ, RZ, R6 ;  /* 0x000000ffff0a7224 */ /* 0x000fe200078e0006 */
[----:B-1----:R-:W-:Y:S01]  /*13b30*/  @P0 SHF.R.U32.HI R10, RZ, R2, R3 ;  /* 0x00000002ff0a0219 */ /* 0x002fe20000011603 */
[----:B---3--:R-:W-:Y:S02]  /*13b40*/  @!P6 IMAD R2, R8, R4, RZ ;  /* 0x000000040802e224 */ /* 0x008fe400078e02ff */
[----:B------:R-:W0:Y:S01]  /*13b50*/  @!P6 LDC.64 R8, c[0x0][0x418] ;  /* 0x00010600ff08eb82 */ /* 0x000e220000000a00 */
[----:B------:R-:W-:Y:S01]  /*13b60*/  @!P6 SHF.R.S32.HI R3, RZ, 0x1f, R10 ;  /* 0x0000001fff03e819 */ /* 0x000fe2000001140a */
[----:B------:R-:W-:Y:S02]  /*13b70*/  @!P6 IMAD R5, R30, R5, R2 ;  /* 0x000000051e05e224 */ /* 0x000fe400078e0202 */
[----:B------:R-:W-:-:S04]  /*13b80*/  @!P6 IMAD.MOV.U32 R2, RZ, RZ, R10 ;  /* 0x000000ffff02e224 */ /* 0x000fc800078e000a */
[----:B------:R-:W-:-:S04]  /*13b90*/  @!P6 IMAD.WIDE.U32 R2, R30, R4, R2 ;  /* 0x000000041e02e225 */ /* 0x000fc800078e0002 */
[----:B------:R-:W-:Y:S02]  /*13ba0*/  @!P6 IMAD.IADD R5, R5, 0x1, R3 ;  /* 0x000000010505e824 */ /* 0x000fe400078e0203 */
[----:B------:R-:W-:Y:S01]  /*13bb0*/  IMAD.MOV.U32 R4, RZ, RZ, RZ ;  /* 0x000000ffff047224 */ /* 0x000fe200078e00ff */
[----:B0-----:R-:W-:-:S04]  /*13bc0*/  @!P6 LEA R8, P0, R2, R8, 0x2 ;  /* 0x000000080208e211 */ /* 0x001fc800078010ff */
[----:B------:R-:W-:-:S05]  /*13bd0*/  @!P6 LEA.HI.X R9, R2, R9, R5, 0x2, P0 ;  /* 0x000000090209e211 */ /* 0x000fca00000f1405 */
[----:B------:R0:W5:Y:S01]  /*13be0*/  @!P6 LDG.E R4, desc[UR36][R8.64] ;  /* 0x000000240804e981 */ /* 0x000162000c1e1900 */
[----:B------:R-:W-:Y:S01]  /*13bf0*/  LOP3.LUT P5, RZ, R23, 0x20, RZ, 0xc0, !PT ;  /* 0x0000002017ff7812 */ /* 0x000fe200078ac0ff */
[----:B------:R-:W-:Y:S01]  /*13c00*/  VIADD R27, R7, 0x1 ;  /* 0x00000001071b7836 */ /* 0x000fe20000000000 */
[----:B------:R-:W-:Y:S05]  /*13c10*/  YIELD ;  /* 0x0000000000007946 */ /* 0x000fea0003800000 */
[----:B------:R-:W-:Y:S01]  /*13c20*/  ISETP.NE.AND P0, PT, R27, 0x2, PT ;  /* 0x000000021b00780c */ /* 0x000fe20003f05270 */
[----:B------:R-:W-:Y:S01]  /*13c30*/  IMAD.MOV R5, RZ, RZ, -R10 ;  /* 0x000000ffff057224 */ /* 0x000fe200078e0a0a */
[----:B------:R-:W-:-:S02]  /*13c40*/  ULDC UR4, c[0x0][0x430] ;  /* 0x00010c0000047ab9 */ /* 0x000fc40000000800 */
[----:B------:R-:W-:Y:S01]  /*13c50*/  SEL R28, RZ, 0x1, P0 ;  /* 0x00000001ff1c7807 */ /* 0x000fe20000000000 */
[----:B------:R-:W-:Y:S01]  /*13c60*/  IMAD R5, R5, UR4, R6 ;  /* 0x0000000405057c24 */ /* 0x000fe2000f8e0206 */
[----:B------:R-:W-:Y:S01]  /*13c70*/  SEL R27, R27, RZ, P0 ;  /* 0x000000ff1b1b7207 */ /* 0x000fe20000000000 */
[----:B------:R-:W-:Y:S01]  /*13c80*/  IMAD.MOV.U32 R26, RZ, RZ, R0 ;  /* 0x000000ffff1a7224 */ /* 0x000fe200078e0000 */
[----:B------:R-:W-:Y:S01]  /*13c90*/  LOP3.LUT R28, R17, R28, RZ, 0x3c, !PT ;  /* 0x0000001c111c7212 */ /* 0x000fe200078e3cff */
[----:B0-----:R-:W-:Y:S06]  /*13ca0*/  @!P5 BRA `(.L_x_268) ;  /* 0x000000000004d947 */ /* 0x001fec0003800000 */
[----:B------:R-:W-:Y:S01]  /*13cb0*/  BPT.TRAP 0x1 ;  /* 0x000000040000795c */ /* 0x000fe20000300000 */
.L_x_268:
[----:B------:R-:W-:Y:S01]  /*13cc0*/  IMAD R6, R27, 0x8, R22 ;  /* 0x000000081b067824 */ /* 0x000fe200078e0216 */
[----:B------:R-:W-:Y:S01]  /*13cd0*/  SHF.L.U32 R3, R28, 0x1f, RZ ;  /* 0x0000001f1c037819 */ /* 0x000fe200000006ff */
[----:B------:R-:W-:Y:S03]  /*13ce0*/  BSSY B1, `(.L_x_269) ;  /* 0x0000003000017945 */ /* 0x000fe60003800000 */
[----:B------:R-:W0:Y:S02]  /*13cf0*/  SYNCS.PHASECHK.TRANS64.TRYWAIT P0, [R6+URZ+0x38840], R3 ;  /* 0x03884003060075a7 */ /* 0x000e24000800017f */
[----:B0-----:R-:W-:Y:S05]  /*13d00*/  @!P0 BRA `(.L_x_270) ;  /* 0x0000003800908947 */ /* 0x001fea0003800000 */
.L_x_349:
[----:B------:R-:W-:Y:S05]  /*13d10*/  BSYNC B1 ;  /* 0x0000000000017941 */ /* 0x000fea0003800000 */
.L_x_269:
[----:B------:R-:W-:Y:S01]  /*13d20*/  SHF.R.S32.HI R20, RZ, 0x1f, R5 ;  /* 0x0000001fff147819 */ /* 0x000fe20000011405 */
[----:B------:R-:W-:Y:S01]  /*13d30*/  ULDC.64 UR4, c[0x0][0x300] ;  /* 0x0000c00000047ab9 */ /* 0x000fe20000000a00 */
[----:B-----5:R-:W-:Y:S01]  /*13d40*/  SHF.R.S32.HI R21, RZ, 0x1f, R4 ;  /* 0x0000001fff157819 */ /* 0x020fe20000011404 */
[----:B0-----:R-:W-:Y:S01]  /*13d50*/  IMAD.WIDE.U32 R2, R5, UR4, RZ ;  /* 0x0000000405027c25 */ /* 0x001fe2000f8e00ff */
[----:B------:R-:W-:Y:S01]  /*13d60*/  ULDC.64 UR6, c[0x0][0x2e8] ;  /* 0x0000ba0000067ab9 */ /* 0x000fe20000000a00 */
[----:B------:R-:W-:Y:S02]  /*13d70*/  LOP3.LUT P5, RZ, R23, 0x2, RZ, 0xc0, !PT ;  /* 0x0000000217ff7812 */ /* 0x000fe400078ac0ff */
[----:B------:R-:W-:Y:S02]  /*13d80*/  IMAD R0, R20, UR4, RZ ;  /* 0x0000000414007c24 */ /* 0x000fe4000f8e02ff */
[----:B------:R-:W-:Y:S02]  /*13d90*/  IMAD R9, R27, 0x5000, R31 ;  /* 0x000050001b097824 */ /* 0x000fe400078e021f */
[----:B------:R-:W-:Y:S01]  /*13da0*/  IMAD R0, R5, UR5, R0 ;  /* 0x0000000505007c24 */ /* 0x000fe2000f8e0200 */
[----:B------:R-:W-:-:S03]  /*13db0*/  ULDC.64 UR4, c[0x0][0x310] ;  /* 0x0000c40000047ab9 */ /* 0x000fc60000000a00 */
[----:B------:R-:W-:Y:S02]  /*13dc0*/  IMAD.IADD R3, R3, 0x1, R0 ;  /* 0x0000000103037824 */ /* 0x000fe400078e0200 */
[----:B------:R-:W-:Y:S02]  /*13dd0*/  IMAD R0, R21, UR4, RZ ;  /* 0x0000000415007c24 */ /* 0x000fe4000f8e02ff */
[----:B------:R-:W-:-:S04]  /*13de0*/  IMAD.WIDE.U32 R2, R4, UR4, R2 ;  /* 0x0000000404027c25 */ /* 0x000fc8000f8e0002 */
[----:B------:R-:W-:Y:S01]  /*13df0*/  IMAD R0, R4, UR5, R0 ;  /* 0x0000000504007c24 */ /* 0x000fe2000f8e0200 */
[----:B------:R-:W-:-:S03]  /*13e00*/  ULDC.64 UR4, c[0x0][0x308] ;  /* 0x0000c20000047ab9 */ /* 0x000fc60000000a00 */
[----:B------:R-:W-:Y:S02]  /*13e10*/  IMAD.IADD R3, R3, 0x1, R0 ;  /* 0x0000000103037824 */ /* 0x000fe400078e0200 */
[----:B------:R-:W-:Y:S01]  /*13e20*/  IMAD.WIDE.U32 R2, R25, UR4, R2 ;  /* 0x0000000419027c25 */ /* 0x000fe2000f8e0002 */
[----:B------:R-:W-:-:S03]  /*13e30*/  UMOV UR4, 0xffffffff ;  /* 0xffffffff00047882 */ /* 0x000fc60000000000 */
[----:B------:R-:W-:Y:S01]  /*13e40*/  IMAD R10, R25, UR5, R3 ;  /* 0x00000005190a7c24 */ /* 0x000fe2000f8e0203 */
[----:B------:R-:W-:-:S04]  /*13e50*/  LEA R8, P0, R2, UR6, 0x1 ;  /* 0x0000000602087c11 */ /* 0x000fc8000f8008ff */
[----:B------:R-:W-:Y:S01]  /*13e60*/  LEA.HI.X R10, R2, UR7, R10, 0x1, P0 ;  /* 0x00000007020a7c11 */ /* 0x000fe200080f0c0a */
[----:B------:R-:W-:Y:S08]  /*13e70*/  BRA.DIV UR4, `(.L_x_271) ;  /* 0x0000003a04487947 */ /* 0x000ff0000b800000 */
[----:B------:R-:W0:Y:S01]  /*13e80*/  SHFL.IDX PT, R2, R8, RZ, 0x181f ;  /* 0x00181fff08027589 */ /* 0x000e2200000e0000 */
[----:B------:R-:W-:Y:S01]  /*13e90*/  LOP3.LUT R23, R23, 0xfffffbff, RZ, 0xc0, !PT ;  /* 0xfffffbff17177812 */ /* 0x000fe200078ec0ff */
[----:B------:R-:W-:Y:S01]  /*13ea0*/  IMAD R9, R9, 0x2, R22 ;  /* 0x0000000209097824 */ /* 0x000fe200078e0216 */
[----:B------:R-:W-:Y:S01]  /*13eb0*/  SHF.L.U32 R0, R32, 0x1, RZ ;  /* 0x0000000120007819 */ /* 0x000fe200000006ff */
[----:B------:R-:W1:Y:S01]  /*13ec0*/  SHFL.IDX PT, R3, R10, RZ, 0x181f ;  /* 0x00181fff0a037589 */ /* 0x000e6200000e0000 */
[----:B------:R-:W-:-:S03]  /*13ed0*/  @P2 LOP3.LUT R23, R23, 0x400, RZ, 0xfc, !PT ;  /* 0x0000040017172812 */ /* 0x000fc600078efcff */
[----:B------:R-:W-:Y:S01]  /*13ee0*/  SHFL.IDX PT, R35, R10, 0x1, 0x181f ;  /* 0x00381f000a237f89 */ /* 0x000fe200000e0000 */
[C---:B------:R-:W-:Y:S02]  /*13ef0*/  LOP3.LUT P2, RZ, R23.reuse, 0x10, RZ, 0xc0, !PT ;  /* 0x0000001017ff7812 */ /* 0x040fe4000784c0ff */
[----:B------:R-:W-:-:S04]  /*13f00*/  LOP3.LUT R23, R23, 0xfffffdff, RZ, 0xc0, !PT ;  /* 0xfffffdff17177812 */ /* 0x000fc800078ec0ff */
[----:B------:R-:W-:-:S04]  /*13f10*/  @P1 LOP3.LUT R23, R23, 0x200, RZ, 0xfc, !PT ;  /* 0x0000020017171812 */ /* 0x000fc800078efcff */
[C---:B------:R-:W-:Y:S02]  /*13f20*/  LOP3.LUT P1, RZ, R23.reuse, 0x8, RZ, 0xc0, !PT ;  /* 0x0000000817ff7812 */ /* 0x040fe4000782c0ff */
[----:B------:R-:W-:Y:S02]  /*13f30*/  LOP3.LUT P6, RZ, R23, 0x4, RZ, 0xc0, !PT ;  /* 0x0000000417ff7812 */ /* 0x000fe400078cc0ff */
[----:B0-----:R-:W-:-:S05]  /*13f40*/  IADD3 R2, P0, R2, R0, RZ ;  /* 0x0000000002027210 */ /* 0x001fca0007f1e0ff */
[----:B-1----:R-:W-:-:S05]  /*13f50*/  IMAD.X R3, RZ, RZ, R3, P0 ;  /* 0x000000ffff037224 */ /* 0x002fca00000e0603 */
[----:B------:R-:W-:Y:S04]  /*13f60*/  LDGSTS.E.BYPASS.LTC128B.128 [R9+0x24400], desc[UR36][R2.64], !P2 ;  /* 0x2440000002097fae */ /* 0x000fe8000d101d64 */
[----:B------:R-:W-:Y:S04]  /*13f70*/  LDGSTS.E.BYPASS.LTC128B.128 [R9+0x26c00], desc[UR36][R2.64+0x80], !P1 ;  /* 0x26c0008002097fae */ /* 0x000fe8000c901d64 */
[----:B------:R-:W-:Y:S04]  /*13f80*/  LDGSTS.E.BYPASS.LTC128B.128 [R9+0x29400], desc[UR36][R2.64+0x100], !P6 ;  /* 0x2940010002097fae */ /* 0x000fe8000f101d64 */
[----:B------:R0:W-:Y:S04]  /*13f90*/  LDGSTS.E.BYPASS.LTC128B.128 [R9+0x2bc00], desc[UR36][R2.64+0x180], !P5 ;  /* 0x2bc0018002097fae */ /* 0x0001e8000e901d64 */
[----:B0-----:R-:W0:Y:S02]  /*13fa0*/  SHFL.IDX PT, R2, R8, 0x1, 0x181f ;  /* 0x00381f0008027f89 */ /* 0x001e2400000e0000 */
[----:B0-----:R-:W-:-:S05]  /*13fb0*/  IADD3 R2, P0, R2, R0, RZ ;  /* 0x0000000002027210 */ /* 0x001fca0007f1e0ff */
[----:B------:R-:W-:Y:S02]  /*13fc0*/  IMAD.X R3, RZ, RZ, R35, P0 ;  /* 0x000000ffff037224 */ /* 0x000fe400000e0623 */
[----:B------:R-:W-:Y:S04]  /*13fd0*/  SHFL.IDX PT, R35, R10, 0x2, 0x181f ;  /* 0x00581f000a237f89 */ /* 0x000fe800000e0000 */
        /* <DEDUP_REMOVED lines=15> */
[----:B------:R0:W1:Y:S04]  /*140d0*/  SHFL.IDX PT, R35, R10, 0x4, 0x181f ;  /* 0x00981f000a237f89 */ /* 0x00006800000e0000 */
[----:B------:R-:W-:Y:S01]  /*140e0*/  LDGSTS.E.BYPASS.LTC128B.128 [R9+0x25c00], desc[UR36][R2.64], !P2 ;  /* 0x25c0000002097fae */ /* 0x000fe2000d101d64 */
[----:B------:R-:W-:-:S03]  /*140f0*/  LOP3.LUT P2, RZ, R23, 0x400, RZ, 0xc0, !PT ;  /* 0x0000040017ff7812 */ /* 0x000fc6000784c0ff */
[----:B------:R-:W-:Y:S01]  /*14100*/  LDGSTS.E.BYPASS.LTC128B.128 [R9+0x28400], desc[UR36][R2.64+0x80], !P1 ;  /* 0x2840008002097fae */ /* 0x000fe2000c901d64 */
[----:B------:R-:W-:-:S03]  /*14110*/  LOP3.LUT P1, RZ, R23, 0x200, RZ, 0xc0, !PT ;  /* 0x0000020017ff7812 */ /* 0x000fc6000782c0ff */
[----:B------:R-:W-:Y:S04]  /*14120*/  LDGSTS.E.BYPASS.LTC128B.128 [R9+0x2ac00], desc[UR36][R2.64+0x100], !P6 ;  /* 0x2ac0010002097fae */ /* 0x000fe8000f101d64 */
[----:B------:R2:W-:Y:S04]  /*14130*/  LDGSTS.E.BYPASS.LTC128B.128 [R9+0x2d400], desc[UR36][R2.64+0x180], !P5 ;  /* 0x2d40018002097fae */ /* 0x0005e8000e901d64 */
[----:B-12---:R0:W2:Y:S02]  /*14140*/  SHFL.IDX PT, R2, R8, 0x4, 0x181f ;  /* 0x00981f0008027f89 */ /* 0x0060a400000e0000 */
.L_x_361:
[----:B------:R-:W-:Y:S02]  /*14150*/  LOP3.LUT R23, R23, 0xfffffdff, RZ, 0xc0, !PT ;  /* 0xfffffdff17177812 */ /* 0x000fe400078ec0ff */
[----:B--2---:R-:W-:Y:S02]  /*14160*/  IADD3 R2, P0, R2, R0, RZ ;  /* 0x0000000002027210 */ /* 0x004fe40007f1e0ff */
[----:B------:R-:W-:-:S03]  /*14170*/  @P1 LOP3.LUT R23, R23, 0x200, RZ, 0xfc, !PT ;  /* 0x0000020017171812 */ /* 0x000fc600078efcff */
[----:B------:R-:W-:Y:S01]  /*14180*/  IMAD.X R3, RZ, RZ, R35, P0 ;  /* 0x000000ffff037224 */ /* 0x000fe200000e0623 */
[C---:B------:R-:W-:Y:S02]  /*14190*/  LOP3.LUT P1, RZ, R23.reuse, 0x10, RZ, 0xc0, !PT ;  /* 0x0000001017ff7812 */ /* 0x040fe4000782c0ff */
[C---:B------:R-:W-:Y:S02]  /*141a0*/  LOP3.LUT P0, RZ, R23.reuse, 0x8, RZ, 0xc0, !PT ;  /* 0x0000000817ff7812 */ /* 0x040fe4000780c0ff */
[----:B------:R-:W-:-:S09]  /*141b0*/  LOP3.LUT P6, RZ, R23, 0x4, RZ, 0xc0, !PT ;  /* 0x0000000417ff7812 */ /* 0x000fd200078cc0ff */
[----:B------:R-:W-:Y:S01]  /*141c0*/  @!PT LDS RZ, [RZ] ;  /* 0x00000000fffff984 */ /* 0x000fe20000000800 */
[----:B------:R-:W-:Y:S01]  /*141d0*/  @!PT LDS RZ, [RZ] ;  /* 0x00000000fffff984 */ /* 0x000fe20000000800 */
[----:B------:R-:W-:Y:S01]  /*141e0*/  @!PT LDS RZ, [RZ] ;  /* 0x00000000fffff984 */ /* 0x000fe20000000800 */
[----:B------:R1:W-:Y:S01]  /*141f0*/  LDGSTS.E.BYPASS.LTC128B.128 [R9+0x26400], desc[UR36][R2.64], !P1 ;  /* 0x2640000002097fae */ /* 0x0003e2000c901d64 */
[----:B------:R-:W-:-:S03]  /*14200*/  LOP3.LUT P1, RZ, R23, 0x200, RZ, 0xc0, !PT ;  /* 0x0000020017ff7812 */ /* 0x000fc6000782c0ff */
[----:B------:R1:W-:Y:S01]  /*14210*/  LDGSTS.E.BYPASS.LTC128B.128 [R9+0x28c00], desc[UR36][R2.64+0x80], !P0 ;  /* 0x28c0008002097fae */ /* 0x0003e2000c101d64 */
[----:B------:R-:W-:-:S03]  /*14220*/  PLOP3.LUT P0, PT, PT, PT, PT, 0x80, 0x0 ;  /* 0x000000000000781c */ /* 0x000fc60003f0f070 */
[----:B------:R1:W-:Y:S04]  /*14230*/  LDGSTS.E.BYPASS.LTC128B.128 [R9+0x2b400], desc[UR36][R2.64+0x100], !P6 ;  /* 0x2b40010002097fae */ /* 0x0003e8000f101d64 */
[----:B------:R1:W-:Y:S01]  /*14240*/  LDGSTS.E.BYPASS.LTC128B.128 [R9+0x2dc00], desc[UR36][R2.64+0x180], !P5 ;  /* 0x2dc0018002097fae */ /* 0x0003e2000e901d64 */
[----:B------:R-:W-:-:S05]  /*14250*/  NOP ;  /* 0x0000000000007918 */ /* 0x000fca0000000000 */
.L_x_272:
        /* <DEDUP_REMOVED lines=10> */
.L_x_273:
[----:B------:R2:W-:Y:S01]  /*14300*/  SYNCS.ARRIVE.TRANS64.A1T0 RZ, [R6+URZ+0x38830], RZ ;  /* 0x038830ff06ff79a7 */ /* 0x0005e2000810003f */
[----:B------:R-:W-:Y:S05]  /*14310*/  @!P6 BRA `(.L_x_274) ;  /* 0x000000000004e947 */ /* 0x000fea0003800000 */
[----:B------:R-:W-:Y:S01]  /*14320*/  BPT.TRAP 0x1 ;  /* 0x000000040000795c */ /* 0x000fe20000300000 */
.L_x_274:
[----:B-1----:R-:W-:Y:S01]  /*14330*/  SHF.L.U32 R2, R17, 0x1f, RZ ;  /* 0x0000001f11027819 */ /* 0x002fe200000006ff */
[----:B--2---:R-:W-:Y:S01]  /*14340*/  IMAD R6, R7, 0x8, R22 ;  /* 0x0000000807067824 */ /* 0x004fe200078e0216 */
[----:B------:R-:W-:Y:S03]  /*14350*/  BSSY B1, `(.L_x_275) ;  /* 0x0000003000017945 */ /* 0x000fe60003800000 */
[----:B------:R-:W1:Y:S02]  /*14360*/  SYNCS.PHASECHK.TRANS64.TRYWAIT P0, [R6+URZ+0x38860], R2 ;  /* 0x03886002060075a7 */ /* 0x000e64000800017f */
[----:B-1----:R-:W-:Y:S05]  /*14370*/  @!P0 BRA `(.L_x_276) ;  /* 0x0000003800cc8947 */ /* 0x002fea0003800000 */
.L_x_362:
[----:B------:R-:W-:Y:S05]  /*14380*/  BSYNC B1 ;  /* 0x0000000000017941 */ /* 0x000fea0003800000 */
.L_x_275:
[----:B0-----:R-:W2:Y:S01]  /*14390*/  LDL R8, [R1] ;  /* 0x0000000001087983 */ /* 0x001ea20000100800 */
[----:B------:R-:W0:Y:S01]  /*143a0*/  S2R R3, SR_TID.X ;  /* 0x0000000000037919 */ /* 0x000e220000002100 */
[----:B------:R-:W-:Y:S01]  /*143b0*/  UMOV UR4, 0xffffffff ;  /* 0xffffffff00047882 */ /* 0x000fe20000000000 */
[----:B------:R-:W-:Y:S01]  /*143c0*/  IMAD R7, R7, 0x5000, R31 ;  /* 0x0000500007077824 */ /* 0x000fe200078e021f */
[----:B0-----:R-:W-:-:S04]  /*143d0*/  LOP3.LUT R3, R3, 0x7f, RZ, 0xc0, !PT ;  /* 0x0000007f03037812 */ /* 0x001fc800078ec0ff */
[----:B------:R-:W-:Y:S01]  /*143e0*/  SHF.R.U32.HI R3, RZ, 0x3, R3 ;  /* 0x00000003ff037819 */ /* 0x000fe20000011603 */
[----:B--2---:R-:W-:-:S04]  /*143f0*/  IMAD R8, R29, -0x50, R8 ;  /* 0xffffffb01d087824 */ /* 0x004fc800078e0208 */
[----:B------:R-:W-:Y:S01]  /*14400*/  IMAD.IADD R8, R8, 0x1, -R3 ;  /* 0x0000000108087824 */ /* 0x000fe200078e0a03 */
[----:B------:R-:W-:Y:S06]  /*14410*/  BRA.DIV UR4, `(.L_x_277) ;  /* 0x0000003a04b87947 */ /* 0x000fec000b800000 */
[----:B-1----:R-:W0:Y:S01]  /*14420*/  SHFL.IDX PT, R2, R18, RZ, 0x181f ;  /* 0x00181fff12027589 */ /* 0x002e2200000e0000 */
[----:B------:R-:W-:-:S03]  /*14430*/  IMAD R7, R7, 0x2, R22 ;  /* 0x0000000207077824 */ /* 0x000fc600078e0216 */
[----:B------:R-:W1:Y:S04]  /*14440*/  SHFL.IDX PT, R3, R24, RZ, 0x181f ;  /* 0x00181fff18037589 */ /* 0x000e6800000e0000 */
[----:B------:R-:W-:Y:S01]  /*14450*/  SHFL.IDX PT, R14, R18, 0x4, 0x181f ;  /* 0x00981f00120e7f89 */ /* 0x000fe200000e0000 */
[----:B0-----:R-:W-:-:S05]  /*14460*/  IADD3 R2, P0, R2, R0, RZ ;  /* 0x0000000002027210 */ /* 0x001fca0007f1e0ff */
[----:B-1----:R-:W-:Y:S01]  /*14470*/  IMAD.X R3, RZ, RZ, R3, P0 ;  /* 0x000000ffff037224 */ /* 0x002fe200000e0603 */
        /* <DEDUP_REMOVED lines=8> */
[----:B0-----:R-:W0:Y:S04]  /*14500*/  SHFL.IDX PT, R2, R18, 0x1, 0x181f ;  /* 0x00381f0012027f89 */ /* 0x001e2800000e0000 */
[----:B------:R-:W1:Y:S01]  /*14510*/  SHFL.IDX PT, R3, R24, 0x1, 0x181f ;  /* 0x00381f0018037f89 */ /* 0x000e6200000e0000 */
        /* <DEDUP_REMOVED lines=23> */
[----:B------:R-:W1:Y:S04]  /*14690*/  SHFL.IDX PT, R3, R24, 0x3, 0x181f ;  /* 0x00781f0018037f89 */ /* 0x000e6800000e0000 */
[----:B------:R-:W2:Y:S01]  /*146a0*/  SHFL.IDX PT, R24, R24, 0x4, 0x181f ;  /* 0x00981f0018187f89 */ /* 0x000ea200000e0000 */
[----:B0-----:R-:W-:-:S05]  /*146b0*/  IADD3 R2, P0, R2, R0, RZ ;  /* 0x0000000002027210 */ /* 0x001fca0007f1e0ff */
[----:B-1----:R-:W-:Y:S01]  /*146c0*/  IMAD.X R3, RZ, RZ, R3, P0 ;  /* 0x000000ffff037224 */ /* 0x002fe200000e0603 */
[----:B------:R-:W-:-:S13]  /*146d0*/  ISETP.LT.OR P0, PT, R8, 0x31, P4 ;  /* 0x000000310800780c */ /* 0x000fda0002701670 */
[----:B------:R0:W-:Y:S01]  /*146e0*/  LDGSTS.E.BYPASS.LTC128B.128 [R7+0x1c00], desc[UR36][R2.64], !P0 ;  /* 0x01c0000002077fae */ /* 0x0001e2000c101d64 */
[----:B------:R-:W-:-:S13]  /*146f0*/  ISETP.LT.OR P0, PT, R8, 0x31, P3 ;  /* 0x000000310800780c */ /* 0x000fda0001f01670 */
[----:B------:R0:W-:Y:S01]  /*14700*/  LDGSTS.E.BYPASS.LTC128B.128 [R7+0x4400], desc[UR36][R2.64+0x80], !P0 ;  /* 0x0440008002077fae */ /* 0x0001e2000c101d64 */
[----:B------:R-:W-:-:S13]  /*14710*/  ISETP.LT.OR P0, PT, R8, 0x31, P2 ;  /* 0x000000310800780c */ /* 0x000fda0001701670 */
[----:B------:R0:W-:Y:S01]  /*14720*/  LDGSTS.E.BYPASS.LTC128B.128 [R7+0x6c00], desc[UR36][R2.64+0x100], !P0 ;  /* 0x06c0010002077fae */ /* 0x0001e2000c101d64 */
[----:B------:R-:W-:-:S13]  /*14730*/  ISETP.LT.OR P0, PT, R8, 0x31, P1 ;  /* 0x000000310800780c */ /* 0x000fda0000f01670 */
[----:B--2---:R0:W-:Y:S02]  /*14740*/  LDGSTS.E.BYPASS.LTC128B.128 [R7+0x9400], desc[UR36][R2.64+0x180], !P0 ;  /* 0x0940018002077fae */ /* 0x0041e4000c101d64 */
.L_x_374:
[----:B01----:R-:W-:Y:S01]  /*14750*/  IADD3 R2, P0, R14, R0, RZ ;  /* 0x000000000e027210 */ /* 0x003fe20007f1e0ff */
[----:B------:R-:W-:Y:S01]  /*14760*/  ULDC.64 UR4, c[0x0][0x328] ;  /* 0x0000ca0000047ab9 */ /* 0x000fe20000000a00 */
[----:B------:R-:W-:Y:S01]  /*14770*/  ULDC.64 UR6, c[0x0][0x318] ;  /* 0x0000c60000067ab9 */ /* 0x000fe20000000a00 */
[----:B------:R-:W-:Y:S02]  /*14780*/  IMAD R20, R20, UR4, RZ ;  /* 0x0000000414147c24 */ /* 0x000fe4000f8e02ff */
[----:B------:R-:W-:Y:S01]  /*14790*/  IMAD.X R3, RZ, RZ, R24, P0 ;  /* 0x000000ffff037224 */ /* 0x000fe200000e0618 */
[----:B------:R-:W-:Y:S01]  /*147a0*/  ISETP.LT.OR P0, PT, R8, 0x41, P4 ;  /* 0x000000410800780c */ /* 0x000fe20002701670 */
[----:B------:R-:W-:-:S12]  /*147b0*/  IMAD R9, R5, UR5, R20 ;  /* 0x0000000505097c24 */ /* 0x000fd8000f8e0214 */
        /* <DEDUP_REMOVED lines=10> */
[----:B------:R-:W-:Y:S01]  /*14860*/  NOP ;  /* 0x0000000000007918 */ /* 0x000fe20000000000 */
[----:B0-----:R-:W-:Y:S01]  /*14870*/  IMAD.WIDE.U32 R2, R5, UR4, RZ ;  /* 0x0000000405027c25 */ /* 0x001fe2000f8e00ff */
[----:B------:R-:W-:-:S03]  /*14880*/  ULDC.64 UR4, c[0x0][0x338] ;  /* 0x0000ce0000047ab9 */ /* 0x000fc60000000a00 */
[----:B------:R-:W-:Y:S02]  /*14890*/  IMAD.IADD R3, R3, 0x1, R9 ;  /* 0x0000000103037824 */ /* 0x000fe400078e0209 */
[----:B------:R-:W-:Y:S02]  /*148a0*/  IMAD R21, R21, UR4, RZ ;  /* 0x0000000415157c24 */ /* 0x000fe4000f8e02ff */
[----:B------:R-:W-:-:S04]  /*148b0*/  IMAD.WIDE.U32 R2, R4, UR4, R2 ;  /* 0x0000000404027c25 */ /* 0x000fc8000f8e0002 */
[----:B------:R-:W-:Y:S01]  /*148c0*/  IMAD R21, R4, UR5, R21 ;  /* 0x0000000504157c24 */ /* 0x000fe2000f8e0215 */
[----:B------:R-:W-:-:S04]  /*148d0*/  ULDC.64 UR4, c[0x0][0x330] ;  /* 0x0000cc0000047ab9 */ /* 0x000fc80000000a00 */
[----:B------:R-:W-:-:S03]  /*148e0*/  IADD3 R3, R3, R21, RZ ;  /* 0x0000001503037210 */ /* 0x000fc60007ffe0ff */
[----:B------:R-:W-:-:S04]  /*148f0*/  IMAD.WIDE.U32 R2, R25, UR4, R2 ;  /* 0x0000000419027c25 */ /* 0x000fc8000f8e0002 */
[----:B------:R-:W-:Y:S01]  /*14900*/  IMAD R3, R25, UR5, R3 ;  /* 0x0000000519037c24 */ /* 0x000fe2000f8e0203 */
[----:B------:R-:W-:-:S04]  /*14910*/  LEA R18, P0, R2, UR6, 0x1 ;  /* 0x0000000602127c11 */ /* 0x000fc8000f8008ff */
[----:B------:R-:W-:Y:S02]  /*14920*/  LEA.HI.X R24, R2, UR7, R3, 0x1, P0 ;  /* 0x0000000702187c11 */ /* 0x000fe400080f0c03 */
[----:B------:R-:W-:-:S13]  /*14930*/  PLOP3.LUT P0, PT, PT, PT, PT, 0x80, 0x0 ;  /* 0x000000000000781c */ /* 0x000fda0003f0f070 */
.L_x_278:
        /* <DEDUP_REMOVED lines=10> */
.L_x_279:
[----:B------:R-:W2:Y:S01]  /*149e0*/  LDL R2, [R1+0x4] ;  /* 0x0000040001027983 */ /* 0x000ea20000100800 */
[----:B------:R3:W-:Y:S01]  /*149f0*/  SYNCS.ARRIVE.TRANS64.A1T0 RZ, [R6+URZ+0x38850], RZ ;  /* 0x038850ff06ff79a7 */ /* 0x0007e2000810003f */
[C---:B------:R-:W-:Y:S02]  /*14a00*/  VIADD R0, R26.reuse, 0xffffffff ;  /* 0xffffffff1a007836 */ /* 0x040fe40000000000 */
[----:B------:R-:W-:Y:S02]  /*14a10*/  IMAD.MOV.U32 R7, RZ, RZ, R27 ;  /* 0x000000ffff077224 */ /* 0x000fe400078e001b */
[----:B------:R-:W-:Y:S02]  /*14a20*/  IMAD.MOV.U32 R17, RZ, RZ, R28 ;  /* 0x000000ffff117224 */ /* 0x000fe400078e001c */
[----:B------:R-:W-:Y:S01]  /*14a30*/  IMAD.MOV.U32 R29, RZ, RZ, R26 ;  /* 0x000000ffff1d7224 */ /* 0x000fe200078e001a */
[----:B--2---:R-:W-:-:S13]  /*14a40*/  ISETP.GT.AND P0, PT, R26, R2, PT ;  /* 0x000000021a00720c */ /* 0x004fda0003f04270 */
[----:B---3--:R-:W-:Y:S05]  /*14a50*/  @P0 BRA `(.L_x_280) ;  /* 0xffffffec00ec0947 */ /* 0x008fea000383ffff */
.L_x_267:
[----:B------:R-:W-:Y:S05]  /*14a60*/  BSYNC B0 ;  /* 0x0000000000007941 */ /* 0x000fea0003800000 */
.L_x_266:
[----:B------:R-:W3:Y:S01]  /*14a70*/  S2R R2, SR_TID.X ;  /* 0x0000000000027919 */ /* 0x000ee20000002100 */
[----:B------:R-:W-:Y:S01]  /*14a80*/  BSSY B0, `(.L_x_281) ;  /* 0x0000010000007945 */ /* 0x000fe20003800000 */
[----:B---3--:R-:W-:-:S04]  /*14a90*/  LOP3.LUT R2, R2, 0x7f, RZ, 0xc0, !PT ;  /* 0x0000007f02027812 */ /* 0x008fc800078ec0ff */
[----:B------:R-:W-:-:S13]  /*14aa0*/  ISETP.NE.AND P0, PT, R2, RZ, PT ;  /* 0x000000ff0200720c */ /* 0x000fda0003f05270 */
[----:B------:R-:W-:Y:S05]  /*14ab0*/  @P0 BRA `(.L_x_282) ;  /* 0x0000000000300947 */ /* 0x000fea0003800000 */
[----:B------:R-:W3:Y:S01]  /*14ac0*/  S2R R5, SR_LANEID ;  /* 0x0000000000057919 */ /* 0x000ee20000000000 */
[----:B------:R-:W-:Y:S01]  /*14ad0*/  VOTEU.ANY UR4, UPT, PT ;  /* 0x0000000000047886 */ /* 0x000fe200038e0100 */
[----:B0-----:R-:W0:Y:S01]  /*14ae0*/  LDC.64 R2, c[0x0][0xc60] ;  /* 0x00031800ff027b82 */ /* 0x001e220000000a00 */
[----:B------:R-:W3:Y:S02]  /*14af0*/  FLO.U32 R0, UR4 ;  /* 0x0000000400007d00 */ /* 0x000ee400080e0000 */
[----:B---3--:R-:W-:-:S06]  /*14b00*/  ISETP.EQ.U32.AND P0, PT, R0, R5, PT ;  /* 0x000000050000720c */ /* 0x008fcc0003f02070 */
[----:B------:R-:W0:Y:S07]  /*14b10*/  POPC R5, UR4 ;  /* 0x0000000400057d09 */ /* 0x000e2e0008000000 */
[----:B0-----:R-:W3:Y:S01]  /*14b20*/  @P0 ATOMG.E.ADD.STRONG.GPU PT, R3, desc[UR36][R2.64], R5 ;  /* 0x00000005020309a8 */ /* 0x001ee200081ee1e4 */
[----:B------:R-:W0:Y:S02]  /*14b30*/  S2R R4, SR_LTMASK ;  /* 0x0000000000047919 */ /* 0x000e240000003900 */
[----:B0-----:R-:W-:-:S04]  /*14b40*/  LOP3.LUT R4, R4, UR4, RZ, 0xc0, !PT ;  /* 0x0000000404047c12 */ /* 0x001fc8000f8ec0ff */
[----:B--2---:R-:W0:Y:S01]  /*14b50*/  POPC R7, R4 ;  /* 0x0000000400077309 */ /* 0x004e220000000000 */
[----:B---3--:R-:W0:Y:S02]  /*14b60*/  SHFL.IDX PT, R0, R3, R0, 0x1f ;  /* 0x00001f0003007589 */ /* 0x008e2400000e0000 */
[----:B0-----:R-:W-:-:S07]  /*14b70*/  IADD3 R16, R0, UR39, R7 ;  /* 0x0000002700107c10 */ /* 0x001fce000fffe007 */
.L_x_282:
[----:B------:R-:W-:Y:S05]  /*14b80*/  BSYNC B0 ;  /* 0x0000000000007941 */ /* 0x000fea0003800000 */
.L_x_281:
[----:B------:R-:W-:-:S13]  /*14b90*/  LOP3.LUT P0, RZ, R23, 0x20, RZ, 0xc0, !PT ;  /* 0x0000002017ff7812 */ /* 0x000fda000780c0ff */
[----:B------:R-:W-:Y:S05]  /*14ba0*/  @!P0 BRA `(.L_x_283) ;  /* 0x0000000000048947 */ /* 0x000fea0003800000 */
[----:B------:R-:W-:Y:S01]  /*14bb0*/  BPT.TRAP 0x1 ;  /* 0x000000040000795c */ /* 0x000fe20000300000 */
.L_x_283:
[----:B------:R-:W3:Y:S01]  /*14bc0*/  LDL.LU R0, [R1] ;  /* 0x0000000001007983 */ /* 0x000ee20000300800 */
[----:B------:R-:W-:Y:S01]  /*14bd0*/  IMAD R4, R27, 0x8, R22 ;  /* 0x000000081b047824 */ /* 0x000fe200078e0216 */
[----:B0-----:R-:W-:Y:S01]  /*14be0*/  SHF.L.U32 R3, R28, 0x1f, RZ ;  /* 0x0000001f1c037819 */ /* 0x001fe200000006ff */
[----:B------:R-:W-:Y:S03]  /*14bf0*/  BSSY B0, `(.L_x_284) ;  /* 0x0000004000007945 */ /* 0x000fe60003800000 */
[----:B------:R-:W0:Y:S01]  /*14c00*/  SYNCS.PHASECHK.TRANS64.TRYWAIT P0, [R4+URZ+0x38860], R3 ;  /* 0x03886003040075a7 */ /* 0x000e22000800017f */
[----:B---3--:R-:W-:Y:S01]  /*14c10*/  IMAD R5, R26, -0x50, R0 ;  /* 0xffffffb01a057824 */ /* 0x008fe200078e0200 */
[----:B0-----:R-:W-:Y:S06]  /*14c20*/  @!P0 BRA `(.L_x_285) ;  /* 0x00000038008c8947 */ /* 0x001fec0003800000 */
.L_x_375:
[----:B------:R-:W-:Y:S05]  /*14c30*/  BSYNC B0 ;  /* 0x0000000000007941 */ /* 0x000fea0003800000 */
.L_x_284:
[----:B------:R-:W3:Y:S01]  /*14c40*/  S2R R0, SR_TID.X ;  /* 0x0000000000007919 */ /* 0x000ee20000002100 */
[----:B------:R-:W-:Y:S01]  /*14c50*/  UMOV UR4, 0xffffffff ;  /* 0xffffffff00047882 */ /* 0x000fe20000000000 */
[----:B--2---:R-:W-:Y:S01]  /*14c60*/  IMAD R7, R27, 0x5000, R31 ;  /* 0x000050001b077824 */ /* 0x004fe200078e021f */
[----:B---3--:R-:W-:-:S04]  /*14c70*/  LOP3.LUT R0, R0, 0x7f, RZ, 0xc0, !PT ;  /* 0x0000007f00007812 */ /* 0x008fc800078ec0ff */
[----:B------:R-:W-:-:S05]  /*14c80*/  SHF.R.U32.HI R0, RZ, 0x3, R0 ;  /* 0x00000003ff007819 */ /* 0x000fca0000011600 */
[----:B------:R-:W-:Y:S01]  /*14c90*/  IMAD.IADD R5, R5, 0x1, -R0 ;  /* 0x0000000105057824 */ /* 0x000fe200078e0a00 */
[----:B------:R-:W-:Y:S06]  /*14ca0*/  BRA.DIV UR4, `(.L_x_286) ;  /* 0x0000003a04807947 */ /* 0x000fec000b800000 */
[----:B-1----:R-:W1:Y:S01]  /*14cb0*/  SHFL.IDX PT, R14, R18, RZ, 0x181f ;  /* 0x00181fff120e7589 */ /* 0x002e6200000e0000 */
[----:B------:R-:W-:Y:S01]  /*14cc0*/  ULDC UR4, c[0x0][0x2f4] ;  /* 0x0000bd0000047ab9 */ /* 0x000fe20000000800 */
[C---:B------:R-:W-:Y:S01]  /*14cd0*/  IMAD.SHL.U32 R8, R32.reuse, 0x2, RZ ;  /* 0x0000000220087824 */ /* 0x040fe200078e00ff */
[----:B------:R-:W-:Y:S01]  /*14ce0*/  ISETP.GE.AND P3, PT, R32, UR4, PT ;  /* 0x0000000420007c0c */ /* 0x000fe2000bf66270 */
[----:B0-----:R-:W0:Y:S01]  /*14cf0*/  SHFL.IDX PT, R3, R24, RZ, 0x181f ;  /* 0x00181fff18037589 */ /* 0x001e2200000e0000 */
[----:B------:R-:W-:Y:S01]  /*14d00*/  ISETP.GE.AND P2, PT, R37, UR4, PT ;  /* 0x0000000425007c0c */ /* 0x000fe2000bf46270 */
[----:B------:R-:W-:Y:S01]  /*14d10*/  IMAD R0, R7, 0x2, R22 ;  /* 0x0000000207007824 */ /* 0x000fe200078e0216 */
[----:B------:R-:W-:Y:S01]  /*14d20*/  ISETP.LT.OR P4, PT, R5, 0x1, P3 ;  /* 0x000000010500780c */ /* 0x000fe20001f81670 */
[----:B------:R-:W-:Y:S01]  /*14d30*/  SHFL.IDX PT, R7, R24, 0x1, 0x181f ;  /* 0x00381f0018077f89 */ /* 0x000fe200000e0000 */
[----:B------:R-:W-:-:S03]  /*14d40*/  ISETP.GE.AND P1, PT, R36, UR4, PT ;  /* 0x0000000424007c0c */ /* 0x000fc6000bf26270 */
[----:B------:R-:W-:Y:S01]  /*14d50*/  SHFL.IDX PT, R9, R24, 0x2, 0x181f ;  /* 0x00581f0018097f89 */ /* 0x000fe200000e0000 */
[----:B-1----:R-:W-:-:S03]  /*14d60*/  IADD3 R2, P0, R14, R8, RZ ;  /* 0x000000080e027210 */ /* 0x002fc60007f1e0ff */
[----:B------:R-:W1:Y:S02]  /*14d70*/  SHFL.IDX PT, R14, R18, 0x1, 0x181f ;  /* 0x00381f00120e7f89 */ /* 0x000e6400000e0000 */
[----:B0-----:R-:W-:Y:S01]  /*14d80*/  IMAD.X R3, RZ, RZ, R3, P0 ;  /* 0x000000ffff037224 */ /* 0x001fe200000e0603 */
[----:B------:R-:W-:-:S04]  /*14d90*/  ISETP.LT.OR P0, PT, R5, 0x1, P2 ;  /* 0x000000010500780c */ /* 0x000fc80001701670 */
[----:B------:R-:W-:Y:S01]  /*14da0*/  LDGSTS.E.BYPASS.LTC128B.128 [R0+0x400], desc[UR36][R2.64], !P4 ;  /* 0x0040000002007fae */ /* 0x000fe2000e101d64 */
[----:B------:R-:W-:-:S08]  /*14db0*/  ISETP.LT.OR P4, PT, R5, 0x1, P1 ;  /* 0x000000010500780c */ /* 0x000fd00000f81670 */
[----:B------:R-:W-:Y:S01]  /*14dc0*/  LDGSTS.E.BYPASS.LTC128B.128 [R0+0x2c00], desc[UR36][R2.64+0x80], !P0 ;  /* 0x02c0008002007fae */ /* 0x000fe2000c101d64 */
[----:B------:R-:W-:-:S04]  /*14dd0*/  ISETP.GE.AND P0, PT, R34, UR4, PT ;  /* 0x0000000422007c0c */ /* 0x000fc8000bf06270 */
[----:B------:R-:W-:Y:S01]  /*14de0*/  LDGSTS.E.BYPASS.LTC128B.128 [R0+0x5400], desc[UR36][R2.64+0x100], !P4 ;  /* 0x0540010002007fae */ /* 0x000fe2000e101d64 */
[----:B------:R-:W-:-:S13]  /*14df0*/  ISETP.LT.OR P4, PT, R5, 0x1, P0 ;  /* 0x000000010500780c */ /* 0x000fda0000781670 */
[----:B------:R0:W-:Y:S01]  /*14e00*/  LDGSTS.E.BYPASS.LTC128B.128 [R0+0x7c00], desc[UR36][R2.64+0x180], !P4 ;  /* 0x07c0018002007fae */ /* 0x0001e2000e101d64 */
[----:B-1----:R-:W-:-:S03]  /*14e10*/  IADD3 R6, P4, R14, R8, RZ ;  /* 0x000000080e067210 */ /* 0x002fc60007f9e0ff */
[----:B------:R-:W0:Y:S02]  /*14e20*/  SHFL.IDX PT, R14, R18, 0x2, 0x181f ;  /* 0x00581f00120e7f89 */ /* 0x000e2400000e0000 */
[----:B------:R-:W-:Y:S01]  /*14e30*/  IMAD.X R7, RZ, RZ, R7, P4 ;  /* 0x000000ffff077224 */ /* 0x000fe200020e0607 */
[----:B------:R-:W-:-:S13]  /*14e40*/  ISETP.LT.OR P4, PT, R5, 0x11, P3 ;  /* 0x000000110500780c */ /* 0x000fda0001f81670 */
[----:B------:R-:W-:Y:S01]  /*14e50*/  LDGSTS.E.BYPASS.LTC128B.128 [R0+0xc00], desc[UR36][R6.64], !P4 ;  /* 0x00c0000006007fae */ /* 0x000fe2000e101d64 */
[----:B------:R-:W-:-:S13]  /*14e60*/  ISETP.LT.OR P4, PT, R5, 0x11, P2 ;  /* 0x000000110500780c */ /* 0x000fda0001781670 */
[----:B------:R-:W-:Y:S01]  /*14e70*/  LDGSTS.E.BYPASS.LTC128B.128 [R0+0x3400], desc[UR36][R6.64+0x80], !P4 ;  /* 0x0340008006007fae */ /* 0x000fe2000e101d64 */
[----:B------:R-:W-:-:S13]  /*14e80*/  ISETP.LT.OR P4, PT, R5, 0x11, P1 ;  /* 0x000000110500780c */ /* 0x000fda0000f81670 */
[----:B------:R-:W-:Y:S01]  /*14e90*/  LDGSTS.E.BYPASS.LTC128B.128 [R0+0x5c00], desc[UR36][R6.64+0x100], !P4 ;  /* 0x05c0010006007fae */ /* 0x000fe2000e101d64 */
[----:B------:R-:W-:-:S13]  /*14ea0*/  ISETP.LT.OR P4, PT, R5, 0x11, P0 ;  /* 0x000000110500780c */ /* 0x000fda0000781670 */
[----:B------:R-:W-:Y:S01]  /*14eb0*/  LDGSTS.E.BYPASS.LTC128B.128 [R0+0x8400], desc[UR36][R6.64+0x180], !P4 ;  /* 0x0840018006007fae */ /* 0x000fe2000e101d64 */
[----:B0-----:R-:W-:-:S03]  /*14ec0*/  IADD3 R2, P4, R14, R8, RZ ;  /* 0x000000080e027210 */ /* 0x001fc60007f9e0ff */
[----:B------:R-:W0:Y:S02]  /*14ed0*/  SHFL.IDX PT, R14, R18, 0x3, 0x181f ;  /* 0x00781f00120e7f89 */ /* 0x000e2400000e0000 */
[----:B------:R-:W-:Y:S01]  /*14ee0*/  IMAD.X R3, RZ, RZ, R9, P4 ;  /* 0x000000ffff037224 */ /* 0x000fe200020e0609 */
[C---:B------:R-:W-:Y:S01]  /*14ef0*/  ISETP.LT.OR P4, PT, R5.reuse, 0x21, P3 ;  /* 0x000000210500780c */ /* 0x040fe20001f81670 */
[----:B------:R-:W1:Y:S04]  /*14f00*/  SHFL.IDX PT, R9, R24, 0x3, 0x181f ;  /* 0x00781f0018097f89 */ /* 0x000e6800000e0000 */
[----:B------:R-:W2:Y:S08]  /*14f10*/  SHFL.IDX PT, R24, R24, 0x4, 0x181f ;  /* 0x00981f0018187f89 */ /* 0x000eb000000e0000 */
[----:B------:R-:W-:Y:S01]  /*14f20*/  LDGSTS.E.BYPASS.LTC128B.128 [R0+0x1400], desc[UR36][R2.64], !P4 ;  /* 0x0140000002007fae */ /* 0x000fe2000e101d64 */
[----:B------:R-:W-:-:S13]  /*14f30*/  ISETP.LT.OR P4, PT, R5, 0x21, P2 ;  /* 0x000000210500780c */ /* 0x000fda0001781670 */
[----:B------:R-:W-:Y:S01]  /*14f40*/  LDGSTS.E.BYPASS.LTC128B.128 [R0+0x3c00], desc[UR36][R2.64+0x80], !P4 ;  /* 0x03c0008002007fae */ /* 0x000fe2000e101d64 */
[----:B------:R-:W-:-:S13]  /*14f50*/  ISETP.LT.OR P4, PT, R5, 0x21, P1 ;  /* 0x000000210500780c */ /* 0x000fda0000f81670 */
[----:B------:R-:W-:Y:S01]  /*14f60*/  LDGSTS.E.BYPASS.LTC128B.128 [R0+0x6400], desc[UR36][R2.64+0x100], !P4 ;  /* 0x0640010002007fae */ /* 0x000fe2000e101d64 */
[----:B------:R-:W-:-:S13]  /*14f70*/  ISETP.LT.OR P4, PT, R5, 0x21, P0 ;  /* 0x000000210500780c */ /* 0x000fda0000781670 */
[----:B------:R0:W-:Y:S02]  /*14f80*/  LDGSTS.E.BYPASS.LTC128B.128 [R0+0x8c00], desc[UR36][R2.64+0x180], !P4 ;  /* 0x08c0018002007fae */ /* 0x0001e4000e101d64 */
[----:B0-----:R-:W-:Y:S02]  /*14f90*/  IADD3 R2, P4, R14, R8, RZ ;  /* 0x000000080e027210 */ /* 0x001fe40007f9e0ff */
[----:B------:R3:W4:Y:S03]  /*14fa0*/  SHFL.IDX PT, R14, R18, 0x4, 0x181f ;  /* 0x00981f00120e7f89 */ /* 0x00072600000e0000 */
        /* <DEDUP_REMOVED lines=9> */
.L_x_387:
[C---:B------:R-:W-:Y:S02]  /*15040*/  ISETP.LT.OR P3, PT, R5.reuse, 0x41, P3 ;  /* 0x000000410500780c */ /* 0x040fe40001f61670 */
[C---:B------:R-:W-:Y:S02]  /*15050*/  ISETP.LT.OR P2, PT, R5.reuse, 0x41, P2 ;  /* 0x000000410500780c */ /* 0x040fe40001741670 */
[C---:B------:R-:W-:Y:S02]  /*15060*/  ISETP.LT.OR P1, PT, R5.reuse, 0x41, P1 ;  /* 0x000000410500780c */ /* 0x040fe40000f21670 */
[----:B0--3--:R-:W-:Y:S02]  /*15070*/  IADD3 R2, P4, R14, R8, RZ ;  /* 0x000000080e027210 */ /* 0x009fe40007f9e0ff */
[----:B------:R-:W-:-:S03]  /*15080*/  ISETP.LT.OR P0, PT, R5, 0x41, P0 ;  /* 0x000000410500780c */ /* 0x000fc60000701670 */
[----:B------:R-:W-:-:S05]  /*15090*/  IMAD.X R3, RZ, RZ, R24, P4 ;  /* 0x000000ffff037224 */ /* 0x000fca00020e0618 */
        /* <DEDUP_REMOVED lines=9> */
.L_x_287:
        /* <DEDUP_REMOVED lines=10> */
.L_x_288:
[----:B------:R1:W-:Y:S01]  /*151d0*/  SYNCS.ARRIVE.TRANS64.A1T0 RZ, [R4+URZ+0x38850], RZ ;  /* 0x038850ff04ff79a7 */ /* 0x0003e2000810003f */
[----:B------:R-:W-:-:S05]  /*151e0*/  VIADD R27, R27, 0x1 ;  /* 0x000000011b1b7836 */ /* 0x000fca0000000000 */
[----:B------:R-:W-:-:S04]  /*151f0*/  ISETP.NE.AND P0, PT, R27, 0x2, PT ;  /* 0x000000021b00780c */ /* 0x000fc80003f05270 */
[----:B0-----:R-:W-:Y:S02]  /*15200*/  SEL R3, RZ, 0x1, P0 ;  /* 0x00000001ff037807 */ /* 0x001fe40000000000 */
[----:B------:R-:W-:Y:S02]  /*15210*/  SEL R27, R27, RZ, P0 ;  /* 0x000000ff1b1b7207 */ /* 0x000fe40000000000 */
[----:B-1----:R-:W-:-:S07]  /*15220*/  LOP3.LUT R28, R28, R3, RZ, 0x3c, !PT ;  /* 0x000000031c1c7212 */ /* 0x002fce00078e3cff */
.L_x_243:
[----:B------:R-:W-:Y:S05]  /*15230*/  BSYNC B7 ;  /* 0x0000000000077941 */ /* 0x000fea0003800000 */
.L_x_241:
[----:B------:R-:W-:-:S13]  /*15240*/  LOP3.LUT P0, RZ, R23, 0x100, RZ, 0xc0, !PT ;  /* 0x0000010017ff7812 */ /* 0x000fda000780c0ff */
[----:B------:R-:W-:Y:S05]  /*15250*/  @!P0 BRA `(.L_x_289) ;  /* 0x0000000000248947 */ /* 0x000fea0003800000 */
[----:B------:R-:W-:Y:S05]  /*15260*/  WARPSYNC.ALL ;  /* 0x0000000000007948 */ /* 0x000fea0003800000 */
[----:B------:R-:W0:Y:S08]  /*15270*/  S2UR UR5, SR_CgaCtaId ;  /* 0x00000000000579c3 */ /* 0x000e300000008800 */
[----:B------:R-:W-:Y:S06]  /*15280*/  BAR.SYNC.DEFER_BLOCKING 0x5, 0x180 ;  /* 0x0146000000007b1d */ /* 0x000fec0000010000 */
[----:B------:R-:W-:-:S02]  /*15290*/  UMOV UR4, 0x400 ;  /* 0x0000040000047882 */ /* 0x000fc40000000000 */
[----:B0-----:R-:W-:-:S06]  /*152a0*/  ULEA UR4, UR5, UR4, 0x18 ;  /* 0x0000000405047291 */ /* 0x001fcc000f8ec03f */
[----:B------:R-:W-:-:S05]  /*152b0*/  IMAD.U32 R22, RZ, RZ, UR4 ;  /* 0x00000004ff167e24 */ /* 0x000fca000f8e00ff */
[----:B------:R0:W1:Y:S01]  /*152c0*/  LDS.128 R16, [R22+0x388d0] ;  /* 0x0388d00016107984 */ /* 0x0000620000000c00 */
[----:B------:R-:W-:Y:S06]  /*152d0*/  BAR.ARV 0x4, 0x180 ;  /* 0x0106000000007b1d */ /* 0x000fec0000002000 */
[----:B------:R-:W-:Y:S05]  /*152e0*/  BRA `(.L_x_290) ;  /* 0x0000000800d07947 */ /* 0x000fea0003800000 */
.L_x_289:
[----:B------:R-:W0:Y:S01]  /*152f0*/  S2R R9, SR_TID.X ;  /* 0x0000000000097919 */ /* 0x000e220000002100 */
[----:B------:R-:W-:Y:S01]  /*15300*/  UMOV UR4, 0xffffffff ;  /* 0xffffffff00047882 */ /* 0x000fe20000000000 */
[----:B0-----:R-:W-:-:S04]  /*15310*/  LOP3.LUT R9, R9, 0x1f, RZ, 0xc0, !PT ;  /* 0x0000001f09097812 */ /* 0x001fc800078ec0ff */
[----:B------:R-:W-:Y:S01]  /*15320*/  ISETP.NE.AND P0, PT, R9, 0x1f, PT ;  /* 0x0000001f0900780c */ /* 0x000fe20003f05270 */
[----:B------:R-:W-:-:S12]  /*15330*/  BRA.DIV UR4, `(.L_x_291) ;  /* 0x0000003a04e07947 */ /* 0x000fd8000b800000 */
[----:B------:R-:W-:Y:S01]  /*15340*/  IADD3 R7, R19, R9, RZ ;  /* 0x0000000913077210 */ /* 0x000fe20007ffe0ff */
[----:B------:R-:W-:-:S03]  /*15350*/  ULDC UR4, c[0x0][0xc3c] ;  /* 0x00030f0000047ab9 */ /* 0x000fc60000000800 */
[----:B------:R-:W-:-:S13]  /*15360*/  ISETP.GE.OR P1, PT, R7, UR4, !P0 ;  /* 0x0000000407007c0c */ /* 0x000fda000c726670 */
[----:B------:R-:W0:Y:S08]  /*15370*/  @!P1 LDC.64 R2, c[0x0][0xc80] ;  /* 0x00032000ff029b82 */ /* 0x000e300000000a00 */
[----:B------:R-:W1:Y:S01]  /*15380*/  @!P1 LDC.64 R4, c[0x0][0xc78] ;  /* 0x00031e00ff049b82 */ /* 0x000e620000000a00 */
[----:B0-----:R-:W-:-:S05]  /*15390*/  @!P1 IMAD.WIDE R2, R7, 0x4, R2 ;  /* 0x0000000407029825 */ /* 0x001fca00078e0202 */
[----:B------:R1:W2:Y:S02]  /*153a0*/  @!P1 LDG.E R6, desc[UR36][R2.64] ;  /* 0x0000002402069981 */ /* 0x0002a4000c1e1900 */
[----:B-1----:R-:W-:-:S05]  /*153b0*/  @!P1 IMAD.WIDE R2, R7, 0x4, R4 ;  /* 0x0000000407029825 */ /* 0x002fca00078e0204 */
[----:B------:R-:W3:Y:S01]  /*153c0*/  @!P1 LDG.E R5, desc[UR36][R2.64] ;  /* 0x0000002402059981 */ /* 0x000ee2000c1e1900 */
[----:B------:R-:W-:Y:S01]  /*153d0*/  IMAD.MOV.U32 R7, RZ, RZ, RZ ;  /* 0x000000ffff077224 */ /* 0x000fe200078e00ff */
[C---:B------:R-:W-:Y:S01]  /*153e0*/  ISETP.GE.U32.AND P2, PT, R9.reuse, 0x2, PT ;  /* 0x000000020900780c */ /* 0x040fe20003f46070 */
[----:B------:R-:W-:Y:S01]  /*153f0*/  IMAD.MOV.U32 R4, RZ, RZ, RZ ;  /* 0x000000ffff047224 */ /* 0x000fe200078e00ff */
[C---:B------:R-:W-:Y:S01]  /*15400*/  ISETP.GE.U32.AND P3, PT, R9.reuse, 0x4, PT ;  /* 0x000000040900780c */ /* 0x040fe20003f66070 */
[----:B------:R-:W-:Y:S01]  /*15410*/  SHFL.IDX PT, R0, R16, RZ, 0x1f ;  /* 0x00001fff10007589 */ /* 0x000fe200000e0000 */
[C---:B------:R-:W-:Y:S02]  /*15420*/  ISETP.GE.U32.AND P4, PT, R9.reuse, 0x8, PT ;  /* 0x000000080900780c */ /* 0x040fe40003f86070 */
[----:B------:R-:W-:Y:S01]  /*15430*/  ISETP.GE.U32.AND P5, PT, R9, 0x10, PT ;  /* 0x000000100900780c */ /* 0x000fe20003fa6070 */
[----:B------:R-:W-:Y:S01]  /*15440*/  SHFL.IDX PT, R8, R16, 0x1, 0x1f ;  /* 0x00201f0010087f89 */ /* 0x000fe200000e0000 */
[----:B--2---:R-:W-:-:S02]  /*15450*/  @!P1 IMAD.MOV.U32 R7, RZ, RZ, R6 ;  /* 0x000000ffff079224 */ /* 0x004fc400078e0006 */
[----:B------:R-:W-:Y:S02]  /*15460*/  IMAD.MOV.U32 R6, RZ, RZ, RZ ;  /* 0x000000ffff067224 */ /* 0x000fe400078e00ff */
[----:B---3--:R-:W-:Y:S01]  /*15470*/  @!P1 IMAD.MOV.U32 R4, RZ, RZ, R5 ;  /* 0x000000ffff049224 */ /* 0x008fe200078e0005 */
[----:B------:R-:W-:-:S03]  /*15480*/  ISETP.NE.AND P1, PT, R9, RZ, PT ;  /* 0x000000ff0900720c */ /* 0x000fc60003f25270 */
[----:B------:R-:W-:-:S05]  /*15490*/  IMAD R13, R4, R7, RZ ;  /* 0x00000007040d7224 */ /* 0x000fca00078e02ff */
        /* <DEDUP_REMOVED lines=15> */
[----:B------:R0:W1:Y:S02]  /*15590*/  SHFL.IDX PT, R14, R2, 0x1f, 0x1f ;  /* 0x03e01f00020e7f89 */ /* 0x00006400000e0000 */
.L_x_397:
[----:B------:R-:W-:Y:S02]  /*155a0*/  ULDC UR4, c[0x0][0xc38] ;  /* 0x00030e0000047ab9 */ /* 0x000fe40000000800 */
[----:B------:R-:W-:-:S04]  /*155b0*/  IMAD.U32 R5, RZ, RZ, UR4 ;  /* 0x00000004ff057e24 */ /* 0x000fc8000f8e00ff */
[----:B-1----:R-:W-:-:S04]  /*155c0*/  IMAD R14, R14, R5, RZ ;  /* 0x000000050e0e7224 */ /* 0x002fc800078e02ff */
[----:B------:R-:W-:-:S05]  /*155d0*/  IMAD.IADD R9, R8, 0x1, R14 ;  /* 0x0000000108097824 */ /* 0x000fca00078e020e */
[----:B------:R-:W-:-:S13]  /*155e0*/  ISETP.GT.AND P6, PT, R9, R0, PT ;  /* 0x000000000900720c */ /* 0x000fda0003fc4270 */
[----:B------:R-:W-:Y:S05]  /*155f0*/  @P6 BRA `(.L_x_292) ;  /* 0x0000000000a46947 */ /* 0x000fea0003800000 */
.L_x_295:
[----:B0-----:R-:W0:Y:S01]  /*15600*/  LDC R2, c[0x0][0xc3c] ;  /* 0x00030f00ff027b82 */ /* 0x001e220000000800 */
[----:B------:R-:W-:-:S05]  /*15610*/  VIADD R19, R19, 0x1f ;  /* 0x0000001f13137836 */ /* 0x000fca0000000000 */
[----:B0-----:R-:W-:-:S13]  /*15620*/  ISETP.GE.AND P6, PT, R19, R2, PT ;  /* 0x000000021300720c */ /* 0x001fda0003fc6270 */
[----:B------:R-:W-:Y:S05]  /*15630*/  @P6 BRA `(.L_x_293) ;  /* 0x0000000400b86947 */ /* 0x000fea0003800000 */
[----:B------:R-:W0:Y:S01]  /*15640*/  S2R R3, SR_TID.X ;  /* 0x0000000000037919 */ /* 0x000e220000002100 */
[----:B------:R-:W-:Y:S01]  /*15650*/  IMAD.MOV.U32 R7, RZ, RZ, RZ ;  /* 0x000000ffff077224 */ /* 0x000fe200078e00ff */
[----:B0-----:R-:W-:-:S05]  /*15660*/  LOP3.LUT R3, R3, 0x1f, RZ, 0xc0, !PT ;  /* 0x0000001f03037812 */ /* 0x001fca00078ec0ff */
[----:B------:R-:W-:-:S05]  /*15670*/  IMAD.IADD R11, R19, 0x1, R3 ;  /* 0x00000001130b7824 */ /* 0x000fca00078e0203 */
[----:B------:R-:W-:-:S13]  /*15680*/  ISETP.GE.OR P6, PT, R11, R2, !P0 ;  /* 0x000000020b00720c */ /* 0x000fda00047c6670 */
[----:B------:R-:W0:Y:S08]  /*15690*/  @!P6 LDC.64 R2, c[0x0][0xc80] ;  /* 0x00032000ff02eb82 */ /* 0x000e300000000a00 */
[----:B------:R-:W1:Y:S01]  /*156a0*/  @!P6 LDC.64 R4, c[0x0][0xc78] ;  /* 0x00031e00ff04eb82 */ /* 0x000e620000000a00 */
[----:B0-----:R-:W-:-:S05]  /*156b0*/  @!P6 IMAD.WIDE R2, R11, 0x4, R2 ;  /* 0x000000040b02e825 */ /* 0x001fca00078e0202 */
[----:B------:R1:W2:Y:S02]  /*156c0*/  @!P6 LDG.E R7, desc[UR36][R2.64] ;  /* 0x000000240207e981 */ /* 0x0002a4000c1e1900 */
[----:B-1----:R-:W-:Y:S01]  /*156d0*/  @!P6 IMAD.WIDE R2, R11, 0x4, R4 ;  /* 0x000000040b02e825 */ /* 0x002fe200078e0204 */
[----:B------:R-:W-:-:S06]  /*156e0*/  MOV R4, RZ ;  /* 0x000000ff00047202 */ /* 0x000fcc0000000f00 */
[----:B------:R-:W2:Y:S01]  /*156f0*/  @!P6 LDG.E R4, desc[UR36][R2.64] ;  /* 0x000000240204e981 */ /* 0x000ea2000c1e1900 */
[----:B------:R-:W-:Y:S01]  /*15700*/  UMOV UR4, 0xffffffff ;  /* 0xffffffff00047882 */ /* 0x000fe20000000000 */
[----:B--2---:R-:W-:Y:S02]  /*15710*/  IMAD R13, R4, R7, RZ ;  /* 0x00000007040d7224 */ /* 0x004fe400078e02ff */
[----:B------:R-:W-:Y:S05]  /*15720*/  BRA.DIV UR4, `(.L_x_294) ;  /* 0x0000003e04207947 */ /* 0x000fea000b800000 */
        /* <DEDUP_REMOVED lines=16> */
.L_x_405:
[----:B------:R-:W-:Y:S02]  /*15830*/  ULDC UR4, c[0x0][0xc38] ;  /* 0x00030e0000047ab9 */ /* 0x000fe40000000800 */
[----:B------:R-:W-:-:S04]  /*15840*/  IMAD.U32 R5, RZ, RZ, UR4 ;  /* 0x00000004ff057e24 */ /* 0x000fc8000f8e00ff */
[----:B-1----:R-:W-:-:S04]  /*15850*/  IMAD R14, R14, R5, RZ ;  /* 0x000000050e0e7224 */ /* 0x002fc800078e02ff */
[----:B------:R-:W-:-:S05]  /*15860*/  IMAD.IADD R9, R14, 0x1, R9 ;  /* 0x000000010e097824 */ /* 0x000fca00078e0209 */
[----:B------:R-:W-:-:S13]  /*15870*/  ISETP.GT.AND P6, PT, R9, R0, PT ;  /* 0x000000000900720c */ /* 0x000fda0003fc4270 */
[----:B------:R-:W-:Y:S05]  /*15880*/  @!P6 BRA `(.L_x_295) ;  /* 0xfffffffc005ce947 */ /* 0x000fea000383ffff */
.L_x_292:
[----:B------:R-:W-:Y:S01]  /*15890*/  IMAD.IADD R9, R9, 0x1, -R14 ;  /* 0x0000000109097824 */ /* 0x000fe200078e0a0e */
[----:B------:R-:W-:-:S03]  /*158a0*/  UMOV UR4, 0xffffffff ;  /* 0xffffffff00047882 */ /* 0x000fc60000000000 */
[----:B------:R-:W-:-:S05]  /*158b0*/  IMAD R3, R2, R5, R9 ;  /* 0x0000000502037224 */ /* 0x000fca00078e0209 */
[----:B------:R-:W-:Y:S01]  /*158c0*/  ISETP.GT.AND P6, PT, R3, R0, PT ;  /* 0x000000000300720c */ /* 0x000fe20003fc4270 */
[----:B------:R-:W-:-:S12]  /*158d0*/  BRA.DIV UR4, `(.L_x_296) ;  /* 0x0000003e046c7947 */ /* 0x000fd8000b800000 */
[----:B------:R-:W-:-:S04]  /*158e0*/  VOTE.ANY R3, PT, !P6 ;  /* 0x0000000000037806 */ /* 0x000fc800070e0100 */
[----:B------:R-:W1:Y:S02]  /*158f0*/  POPC R8, R3 ;  /* 0x0000000300087309 */ /* 0x000e640000000000 */
[----:B-1----:R1:W2:Y:S04]  /*15900*/  SHFL.IDX PT, R7, R7, R8, 0x1f ;  /* 0x00001f0807077589 */ /* 0x0022a800000e0000 */
[----:B------:R1:W3:Y:S02]  /*15910*/  SHFL.IDX PT, R4, R4, R8, 0x1f ;  /* 0x00001f0804047589 */ /* 0x0002e400000e0000 */
.L_x_410:
[----:B------:R-:W-:-:S13]  /*15920*/  ISETP.NE.AND P0, PT, R3, RZ, PT ;  /* 0x000000ff0300720c */ /* 0x000fda0003f05270 */
[----:B------:R-:W-:Y:S05]  /*15930*/  @!P0 BRA `(.L_x_297) ;  /* 0x0000000000108947 */ /* 0x000fea0003800000 */
[----:B------:R-:W-:Y:S01]  /*15940*/  UMOV UR4, 0xffffffff ;  /* 0xffffffff00047882 */ /* 0x000fe20000000000 */
[----:B------:R-:W-:Y:S02]  /*15950*/  VIADD R12, R8, 0xffffffff ;  /* 0xffffffff080c7836 */ /* 0x000fe40000000000 */
[----:B------:R-:W-:Y:S05]  /*15960*/  BRA.DIV UR4, `(.L_x_298) ;  /* 0x0000003e04a47947 */ /* 0x000fea000b800000 */
[----:B------:R4:W0:Y:S02]  /*15970*/  SHFL.IDX PT, R6, R2, R12, 0x1f ;  /* 0x00001f0c02067589 */ /* 0x00082400000e0000 */
.L_x_297:
[----:B--2---:R-:W-:Y:S01]  /*15980*/  IABS R10, R7 ;  /* 0x00000007000a7213 */ /* 0x004fe20000000000 */
[----:B0-----:R-:W-:Y:S01]  /*15990*/  IMAD R16, R6, R5, R9 ;  /* 0x0000000506107224 */ /* 0x001fe200078e0209 */
[----:B---3--:R-:W-:Y:S01]  /*159a0*/  IABS R5, R4 ;  /* 0x0000000400057213 */ /* 0x008fe20000000000 */
[----:B------:R-:W-:Y:S01]  /*159b0*/  IMAD.IADD R19, R8, 0x1, R19 ;  /* 0x0000000108137824 */ /* 0x000fe200078e0213 */
[----:B------:R-:W0:Y:S01]  /*159c0*/  I2F.RP R11, R10 ;  /* 0x0000000a000b7306 */ /* 0x000e220000209400 */
[----:B------:R-:W-:-:S07]  /*159d0*/  IMAD.IADD R0, R0, 0x1, -R16 ;  /* 0x0000000100007824 */ /* 0x000fce00078e0a10 */
[----:B----4-:R-:W2:Y:S08]  /*159e0*/  I2F.RP R12, R5 ;  /* 0x00000005000c7306 */ /* 0x010eb00000209400 */
[----:B0-----:R-:W0:Y:S08]  /*159f0*/  MUFU.RCP R11, R11 ;  /* 0x0000000b000b7308 */ /* 0x001e300000001000 */
[----:B--2---:R-:W-:Y:S01]  /*15a00*/  MUFU.RCP R12, R12 ;  /* 0x0000000c000c7308 */ /* 0x004fe20000001000 */
[----:B0-----:R-:W-:-:S07]  /*15a10*/  VIADD R2, R11, 0xffffffe ;  /* 0x0ffffffe0b027836 */ /* 0x001fce0000000000 */
[----:B------:R0:W2:Y:S02]  /*15a20*/  F2I.FTZ.U32.TRUNC.NTZ R3, R2 ;  /* 0x0000000200037305 */ /* 0x0000a4000021f000 */
[----:B0-----:R-:W-:Y:S02]  /*15a30*/  IMAD.MOV.U32 R2, RZ, RZ, RZ ;  /* 0x000000ffff027224 */ /* 0x001fe400078e00ff */
[----:B--2---:R-:W-:-:S04]  /*15a40*/  IMAD.MOV R9, RZ, RZ, -R3 ;  /* 0x000000ffff097224 */ /* 0x004fc800078e0a03 */
[----:B------:R-:W-:-:S04]  /*15a50*/  IMAD R9, R9, R10, RZ ;  /* 0x0000000a09097224 */ /* 0x000fc800078e02ff */
[----:B------:R-:W-:Y:S01]  /*15a60*/  IMAD.HI.U32 R3, R3, R9, R2 ;  /* 0x0000000903037227 */ /* 0x000fe200078e0002 */
[----:B------:R-:W-:Y:S02]  /*15a70*/  IABS R2, R7 ;  /* 0x0000000700027213 */ /* 0x000fe40000000000 */
[----:B------:R-:W-:-:S03]  /*15a80*/  IABS R9, R0 ;  /* 0x0000000000097213 */ /* 0x000fc60000000000 */
[----:B------:R-:W-:Y:S02]  /*15a90*/  IMAD.MOV R2, RZ, RZ, -R2 ;  /* 0x000000ffff027224 */ /* 0x000fe400078e0a02 */
[----:B------:R-:W-:-:S04]  /*15aa0*/  IMAD.HI.U32 R6, R3, R9, RZ ;  /* 0x0000000903067227 */ /* 0x000fc800078e00ff */
[----:B------:R-:W-:Y:S02]  /*15ab0*/  VIADD R3, R12, 0xffffffe ;  /* 0x0ffffffe0c037836 */ /* 0x000fe40000000000 */
[----:B------:R-:W-:-:S04]  /*15ac0*/  IMAD R9, R6, R2, R9 ;  /* 0x0000000206097224 */ /* 0x000fc800078e0209 */
[----:B------:R-:W0:Y:S01]  /*15ad0*/  F2I.FTZ.U32.TRUNC.NTZ R3, R3 ;  /* 0x0000000300037305 */ /* 0x000e22000021f000 */
[----:B------:R-:W-:-:S13]  /*15ae0*/  ISETP.GT.U32.AND P1, PT, R10, R9, PT ;  /* 0x000000090a00720c */ /* 0x000fda0003f24070 */
[-C--:B------:R-:W-:Y:S01]  /*15af0*/  @!P1 IADD3 R9, R9, -R10.reuse, RZ ;  /* 0x8000000a09099210 */ /* 0x080fe20007ffe0ff */
[----:B0-----:R-:W-:Y:S02]  /*15b00*/  IMAD.MOV R2, RZ, RZ, -R3 ;  /* 0x000000ffff027224 */ /* 0x001fe400078e0a03 */
[----:B------:R-:W-:Y:S01]  /*15b10*/  @!P1 VIADD R6, R6, 0x1 ;  /* 0x0000000106069836 */ /* 0x000fe20000000000 */
[----:B------:R-:W-:Y:S01]  /*15b20*/  ISETP.GE.U32.AND P0, PT, R9, R10, PT ;  /* 0x0000000a0900720c */ /* 0x000fe20003f06070 */
[----:B------:R-:W-:Y:S01]  /*15b30*/  IMAD R9, R2, R5, RZ ;  /* 0x0000000502097224 */ /* 0x000fe200078e02ff */
[----:B------:R-:W-:Y:S01]  /*15b40*/  ISETP.NE.AND P1, PT, R7, RZ, PT ;  /* 0x000000ff0700720c */ /* 0x000fe20003f25270 */
[----:B------:R-:W-:-:S04]  /*15b50*/  IMAD.MOV.U32 R2, RZ, RZ, RZ ;  /* 0x000000ffff027224 */ /* 0x000fc800078e00ff */
[----:B------:R-:W-:Y:S01]  /*15b60*/  IMAD.HI.U32 R9, R3, R9, R2 ;  /* 0x0000000903097227 */ /* 0x000fe200078e0002 */
[----:B------:R-:W-:Y:S02]  /*15b70*/  LOP3.LUT R2, R0, R7, RZ, 0x3c, !PT ;  /* 0x0000000700027212 */ /* 0x000fe400078e3cff */
[----:B------:R-:W-:Y:S02]  /*15b80*/  IABS R3, R4 ;  /* 0x0000000400037213 */ /* 0x000fe40000000000 */
[----:B------:R-:W-:Y:S01]  /*15b90*/  ISETP.GE.AND P2, PT, R2, RZ, PT ;  /* 0x000000ff0200720c */ /* 0x000fe20003f46270 */
[----:B------:R-:W-:Y:S02]  /*15ba0*/  @P0 VIADD R6, R6, 0x1 ;  /* 0x0000000106060836 */ /* 0x000fe40000000000 */
[----:B------:R-:W-:-:S10]  /*15bb0*/  IMAD.MOV R3, RZ, RZ, -R3 ;  /* 0x000000ffff037224 */ /* 0x000fd400078e0a03 */
[----:B------:R-:W-:Y:S01]  /*15bc0*/  @!P2 IMAD.MOV R6, RZ, RZ, -R6 ;  /* 0x000000ffff06a224 */ /* 0x000fe200078e0a06 */
[----:B------:R-:W-:-:S04]  /*15bd0*/  @!P1 LOP3.LUT R6, RZ, R7, RZ, 0x33, !PT ;  /* 0x00000007ff069212 */ /* 0x000fc800078e33ff */
[-C--:B------:R-:W-:Y:S01]  /*15be0*/  IABS R2, R6.reuse ;  /* 0x0000000600027213 */ /* 0x080fe20000000000 */
[----:B------:R-:W-:-:S04]  /*15bf0*/  IMAD R7, R7, R6, RZ ;  /* 0x0000000607077224 */ /* 0x000fc800078e02ff */
[----:B------:R-:W-:-:S04]  /*15c00*/  IMAD.HI.U32 R9, R9, R2, RZ ;  /* 0x0000000209097227 */ /* 0x000fc800078e00ff */
[----:B------:R-:W-:Y:S02]  /*15c10*/  IMAD R2, R9, R3, R2 ;  /* 0x0000000309027224 */ /* 0x000fe400078e0202 */
[----:B------:R-:W-:-:S03]  /*15c20*/  IMAD.IADD R17, R0, 0x1, -R7 ;  /* 0x0000000100117824 */ /* 0x000fc600078e0a07 */
[----:B------:R-:W-:-:S13]  /*15c30*/  ISETP.GT.U32.AND P1, PT, R5, R2, PT ;  /* 0x000000020500720c */ /* 0x000fda0003f24070 */
[----:B------:R-:W-:Y:S02]  /*15c40*/  @!P1 IMAD.IADD R2, R2, 0x1, -R5 ;  /* 0x0000000102029824 */ /* 0x000fe400078e0a05 */
[----:B------:R-:W-:Y:S01]  /*15c50*/  @!P1 VIADD R9, R9, 0x1 ;  /* 0x0000000109099836 */ /* 0x000fe20000000000 */
[----:B------:R-:W-:Y:S02]  /*15c60*/  ISETP.NE.AND P1, PT, R4, RZ, PT ;  /* 0x000000ff0400720c */ /* 0x000fe40003f25270 */
[----:B------:R-:W-:Y:S02]  /*15c70*/  ISETP.GE.U32.AND P0, PT, R2, R5, PT ;  /* 0x000000050200720c */ /* 0x000fe40003f06070 */
[----:B------:R-:W-:-:S04]  /*15c80*/  LOP3.LUT R2, R6, R4, RZ, 0x3c, !PT ;  /* 0x0000000406027212 */ /* 0x000fc800078e3cff */
[----:B------:R-:W-:-:S07]  /*15c90*/  ISETP.GE.AND P2, PT, R2, RZ, PT ;  /* 0x000000ff0200720c */ /* 0x000fce0003f46270 */
[----:B------:R-:W-:-:S06]  /*15ca0*/  @P0 VIADD R9, R9, 0x1 ;  /* 0x0000000109090836 */ /* 0x000fcc0000000000 */
[----:B------:R-:W-:Y:S01]  /*15cb0*/  @!P2 IMAD.MOV R9, RZ, RZ, -R9 ;  /* 0x000000ffff09a224 */ /* 0x000fe200078e0a09 */
[----:B------:R-:W-:-:S05]  /*15cc0*/  @!P1 LOP3.LUT R9, RZ, R4, RZ, 0x33, !PT ;  /* 0x00000004ff099212 */ /* 0x000fca00078e33ff */
[--C-:B------:R-:W-:Y:S02]  /*15cd0*/  IMAD.MOV R3, RZ, RZ, -R9.reuse ;  /* 0x000000ffff037224 */ /* 0x100fe400078e0a09 */
[C---:B------:R-:W-:Y:S02]  /*15ce0*/  IMAD R9, R4.reuse, 0x1000000, R9 ;  /* 0x0100000004097824 */ /* 0x040fe400078e0209 */
[----:B------:R-:W-:-:S04]  /*15cf0*/  IMAD R18, R4, R3, R6 ;  /* 0x0000000304127224 */ /* 0x000fc800078e0206 */
[----:B------:R-:W-:Y:S01]  /*15d00*/  IMAD R18, R18, 0x10000, R9 ;  /* 0x0001000012127824 */ /* 0x000fe200078e0209 */
[----:B------:R-:W-:Y:S06]  /*15d10*/  BRA `(.L_x_299) ;  /* 0x00000000001c7947 */ /* 0x000fec0003800000 */
.L_x_293:
[----:B------:R-:W-:Y:S01]  /*15d20*/  UMOV UR4, URZ ;  /* 0x0000003f00047c82 */ /* 0x000fe20008000000 */
[----:B------:R-:W-:Y:S01]  /*15d30*/  UMOV UR5, URZ ;  /* 0x0000003f00057c82 */ /* 0x000fe20008000000 */
[----:B------:R-:W-:Y:S01]  /*15d40*/  ULDC UR6, c[0x0][0xc3c] ;  /* 0x00030f0000067ab9 */ /* 0x000fe20000000800 */
[----:B------:R-:W-:Y:S01]  /*15d50*/  MOV R16, R0 ;  /* 0x0000000000107202 */ /* 0x000fe20000000f00 */
[----:B------:R-:W-:Y:S02]  /*15d60*/  IMAD.U32 R17, RZ, RZ, UR4 ;  /* 0x00000004ff117e24 */ /* 0x000fe4000f8e00ff */
[----:B------:R-:W-:Y:S02]  /*15d70*/  IMAD.U32 R18, RZ, RZ, UR5 ;  /* 0x00000005ff127e24 */ /* 0x000fe4000f8e00ff */
[----:B------:R-:W-:-:S07]  /*15d80*/  IMAD.U32 R19, RZ, RZ, UR6 ;  /* 0x00000006ff137e24 */ /* 0x000fce000f8e00ff */
.L_x_299:
[----:B------:R-:W0:Y:S01]  /*15d90*/  S2R R0, SR_TID.X ;  /* 0x0000000000007919 */ /* 0x000e220000002100 */
[----:B------:R-:W-:Y:S05]  /*15da0*/  WARPSYNC.ALL ;  /* 0x0000000000007948 */ /* 0x000fea0003800000 */
[----:B------:R-:W-:Y:S01]  /*15db0*/  BAR.SYNC.DEFER_BLOCKING 0x4, 0x180 ;  /* 0x0106000000007b1d */ /* 0x000fe20000010000 */
[----:B0-----:R-:W-:-:S04]  /*15dc0*/  LOP3.LUT R0, R0, 0x1f, RZ, 0xc0, !PT ;  /* 0x0000001f00007812 */ /* 0x001fc800078ec0ff */
[----:B------:R-:W-:-:S13]  /*15dd0*/  ISETP.NE.AND P0, PT, R0, RZ, PT ;  /* 0x000000ff0000720c */ /* 0x000fda0003f05270 */
[----:B------:R-:W0:Y:S01]  /*15de0*/  @!P0 S2R R3, SR_CgaCtaId ;  /* 0x0000000000038919 */ /* 0x000e220000008800 */
[----:B------:R-:W-:-:S04]  /*15df0*/  @!P0 MOV R0, 0x400 ;  /* 0x0000040000008802 */ /* 0x000fc80000000f00 */
[----:B0-----:R-:W-:-:S05]  /*15e00*/  @!P0 LEA R22, R3, R0, 0x18 ;  /* 0x0000000003168211 */ /* 0x001fca00078ec0ff */
[----:B------:R2:W-:Y:S01]  /*15e10*/  @!P0 STS.128 [R22+0x388d0], R16 ;  /* 0x0388d01016008388 */ /* 0x0005e20000000c00 */
[----:B------:R-:W-:Y:S06]  /*15e20*/  BAR.ARV 0x5, 0x180 ;  /* 0x0146000000007b1d */ /* 0x000fec0000002000 */
.L_x_290:
[----:B------:R-:W-:Y:S02]  /*15e30*/  ULDC UR4, c[0x0][0xc3c] ;  /* 0x00030f0000047ab9 */ /* 0x000fe40000000800 */
[----:B-1----:R-:W-:-:S13]  /*15e40*/  ISETP.GE.AND P0, PT, R19, UR4, PT ;  /* 0x0000000413007c0c */ /* 0x002fda000bf06270 */
[----:B------:R-:W-:Y:S05]  /*15e50*/  @!P0 BRA `(.L_x_300) ;  /* 0xffffffb400548947 */ /* 0x000fea000383ffff */
[----:B------:R-:W-:Y:S05]  /*15e60*/  BSYNC B8 ;  /* 0x0000000000087941 */ /* 0x000fea0003800000 */
.L_x_235:
[----:B------:R-:W3:Y:S01]  /*15e70*/  LDL.LU R0, [R1+0x28] ;  /* 0x0000280001007983 */ /* 0x000ee20000300800 */
[----:B------:R-:W-:Y:S01]  /*15e80*/  BSSY B0, `(.L_x_301) ;  /* 0x000000b000007945 */ /* 0x000fe20003800000 */
[----:B------:R-:W4:Y:S01]  /*15e90*/  S2R R5, SR_CgaCtaId ;  /* 0x0000000000057919 */ /* 0x000f220000008800 */
[----:B---3--:R-:W-:-:S05]  /*15ea0*/  VIADD R0, R0, 0x1 ;  /* 0x0000000100007836 */ /* 0x008fca0000000000 */
[----:B-1----:R-:W-:-:S04]  /*15eb0*/  LEA.HI R2, R0, R0, RZ, 0x1 ;  /* 0x0000000000027211 */ /* 0x002fc800078f08ff */
[----:B------:R-:W-:Y:S02]  /*15ec0*/  LOP3.LUT R3, R2, 0xfffffffe, RZ, 0xc0, !PT ;  /* 0xfffffffe02037812 */ /* 0x000fe400078ec0ff */
[----:B------:R-:W-:-:S03]  /*15ed0*/  MOV R2, 0x400 ;  /* 0x0000040000027802 */ /* 0x000fc60000000f00 */
[----:B------:R-:W-:Y:S01]  /*15ee0*/  IMAD.IADD R0, R0, 0x1, -R3 ;  /* 0x0000000100007824 */ /* 0x000fe200078e0a03 */
[----:B----4-:R-:W-:-:S04]  /*15ef0*/  LEA R4, R5, R2, 0x18 ;  /* 0x0000000205047211 */ /* 0x010fc800078ec0ff */
[----:B------:R-:W-:-:S04]  /*15f00*/  SHF.L.U32 R0, R0, 0x1f, RZ ;  /* 0x0000001f00007819 */ /* 0x000fc800000006ff */
[----:B------:R-:W1:Y:S02]  /*15f10*/  SYNCS.PHASECHK.TRANS64.TRYWAIT P0, [R4+URZ+0x38820], R0 ;  /* 0x03882000040075a7 */ /* 0x000e64000800017f */
[----:B-1----:R-:W-:Y:S05]  /*15f20*/  @!P0 BRA `(.L_x_302) ;  /* 0x00000038005c8947 */ /* 0x002fea0003800000 */
.L_x_413:
[----:B------:R-:W-:Y:S05]  /*15f30*/  BSYNC B0 ;  /* 0x0000000000007941 */ /* 0x000fea0003800000 */
.L_x_301:
[----:B------:R-:W-:-:S03]  /*15f40*/  UMOV UR4, 0xffffffff ;  /* 0xffffffff00047882 */ /* 0x000fc60000000000 */
[----:B------:R-:W-:Y:S05]  /*15f50*/  BRA.DIV UR4, `(.L_x_303) ;  /* 0x0000003a04647947 */ /* 0x000fea000b800000 */
[----:B-1----:R-:W1:Y:S02]  /*15f60*/  S2R R0, SR_TID.X ;  /* 0x0000000000007919 */ /* 0x002e640000002100 */
[----:B-1----:R-:W-:-:S04]  /*15f70*/  SHF.R.U32.HI R0, RZ, 0x5, R0 ;  /* 0x00000005ff007819 */ /* 0x002fc80000011600 */
[----:B------:R-:W-:-:S05]  /*15f80*/  LOP3.LUT R0, R0, 0x3, RZ, 0xc0, !PT ;  /* 0x0000000300007812 */ /* 0x000fca00078ec0ff */
[----:B------:R1:W3:Y:S02]  /*15f90*/  SHFL.IDX PT, R14, R0, RZ, 0x1f ;  /* 0x00001fff000e7589 */ /* 0x0002e400000e0000 */
.L_x_416:
[----:B---3--:R-:W-:Y:S01]  /*15fa0*/  ISETP.NE.AND P0, PT, R14, RZ, PT ;  /* 0x000000ff0e00720c */ /* 0x008fe20003f05270 */
[----:B------:R-:W-:-:S12]  /*15fb0*/  BSSY B0, `(.L_x_304) ;  /* 0x0000026000007945 */ /* 0x000fd80003800000 */
[----:B------:R-:W-:Y:S05]  /*15fc0*/  @P0 BRA `(.L_x_305) ;  /* 0x0000000000900947 */ /* 0x000fea0003800000 */
[----:B------:R-:W-:-:S03]  /*15fd0*/  UMOV UR4, 0xffffffff ;  /* 0xffffffff00047882 */ /* 0x000fc60000000000 */
[----:B------:R-:W-:Y:S05]  /*15fe0*/  BRA.DIV UR4, `(.L_x_306) ;  /* 0x0000003a04747947 */ /* 0x000fea000b800000 */
[----:B------:R-:W-:-:S13]  /*15ff0*/  ELECT P6, URZ, PT ;  /* 0x00000000003f782f */ /* 0x000fda00038c0000 */
.L_x_419:
[----:B------:R-:W-:Y:S05]  /*16000*/  @!P6 BRA `(.L_x_305) ;  /* 0x000000000080e947 */ /* 0x000fea0003800000 */
[----:B-1----:R-:W3:Y:S02]  /*16010*/  LDL R0, [R1+0x50] ;  /* 0x0000500001007983 */ /* 0x002ee40000100800 */
[----:B---3--:R-:W-:-:S13]  /*16020*/  R2UR UR4, R0 ;  /* 0x00000000000472ca */ /* 0x008fda00000e0000 */
[----:B------:R-:W-:-:S06]  /*16030*/  ULOP3.LUT UR4, UR4, 0x2, URZ, 0xfc, !UPT ;  /* 0x0000000204047892 */ /* 0x000fcc000f8efc3f */
[----:B------:R-:W-:-:S05]  /*16040*/  IMAD.U32 R0, RZ, RZ, UR4 ;  /* 0x00000004ff007e24 */ /* 0x000fca000f8e00ff */
[----:B------:R-:W-:-:S13]  /*16050*/  ISETP.NE.AND P0, PT, R0, 0x3, PT ;  /* 0x000000030000780c */ /* 0x000fda0003f05270 */
[----:B------:R-:W-:Y:S05]  /*16060*/  @!P0 BRA `(.L_x_307) ;  /* 0x0000000000048947 */ /* 0x000fea0003800000 */
[----:B------:R-:W-:Y:S01]  /*16070*/  BPT.TRAP 0x1 ;  /* 0x000000040000795c */ /* 0x000fe20000300000 */
.L_x_307:
[C---:B------:R-:W-:Y:S01]  /*16080*/  IMAD R5, R27.reuse, 0x8, R4 ;  /* 0x000000081b057824 */ /* 0x040fe200078e0204 */
[----:B------:R-:W-:Y:S01]  /*16090*/  SHF.L.U32 R0, R28, 0x1f, RZ ;  /* 0x0000001f1c007819 */ /* 0x000fe200000006ff */
[----:B------:R-:W-:-:S03]  /*160a0*/  VIADD R27, R27, 0x1 ;  /* 0x000000011b1b7836 */ /* 0x000fc60000000000 */
[----:B------:R-:W1:Y:S02]  /*160b0*/  SYNCS.PHASECHK.TRANS64.TRYWAIT P1, [R5+URZ+0x38840], R0 ;  /* 0x03884000050075a7 */ /* 0x000e64000802017f */
[----:B------:R-:W-:-:S04]  /*160c0*/  ISETP.NE.AND P2, PT, R27, 0x2, PT ;  /* 0x000000021b00780c */ /* 0x000fc80003f45270 */
[----:B------:R-:W-:Y:S01]  /*160d0*/  SEL R3, RZ, 0x1, P2 ;  /* 0x00000001ff037807 */ /* 0x000fe20001000000 */
[----:B-1----:R-:W-:Y:S08]  /*160e0*/  @!P1 BRA `(.L_x_308) ;  /* 0x0000003800549947 */ /* 0x002ff00003800000 */
.L_x_420:
[----:B------:R-:W-:Y:S02]  /*160f0*/  SEL R27, R27, RZ, P2 ;  /* 0x000000ff1b1b7207 */ /* 0x000fe40001000000 */
[----:B------:R-:W-:Y:S01]  /*16100*/  LOP3.LUT R2, R28, R3, RZ, 0x3c, !PT ;  /* 0x000000031c027212 */ /* 0x000fe200078e3cff */
[----:B------:R-:W-:Y:S06]  /*16110*/  @!P0 BRA `(.L_x_309) ;  /* 0x0000000000048947 */ /* 0x000fec0003800000 */
[----:B------:R-:W-:Y:S01]  /*16120*/  BPT.TRAP 0x1 ;  /* 0x000000040000795c */ /* 0x000fe20000300000 */
.L_x_309:
[----:B------:R-:W-:Y:S01]  /*16130*/  IMAD R27, R27, 0x8, R4 ;  /* 0x000000081b1b7824 */ /* 0x000fe200078e0204 */
[----:B------:R-:W-:-:S04]  /*16140*/  SHF.L.U32 R2, R2, 0x1f, RZ ;  /* 0x0000001f02027819 */ /* 0x000fc800000006ff */
[----:B------:R-:W3:Y:S02]  /*16150*/  SYNCS.PHASECHK.TRANS64.TRYWAIT P1, [R27+URZ+0x38840], R2 ;  /* 0x038840021b0075a7 */ /* 0x000ee4000802017f */
[----:B---3--:R-:W-:Y:S05]  /*16160*/  @!P1 BRA `(.L_x_310) ;  /* 0x0000003800489947 */ /* 0x008fea0003800000 */
.L_x_421:
[----:B------:R-:W-:Y:S05]  /*16170*/  @!P0 BRA `(.L_x_311) ;  /* 0x0000000000048947 */ /* 0x000fea0003800000 */
[----:B------:R-:W-:Y:S01]  /*16180*/  BPT.TRAP 0x1 ;  /* 0x000000040000795c */ /* 0x000fe20000300000 */
.L_x_311:
[----:B------:R-:W4:Y:S02]  /*16190*/  SYNCS.PHASECHK.TRANS64.TRYWAIT P1, [R5+URZ+0x38860], R0 ;  /* 0x03886000050075a7 */ /* 0x000f24000802017f */
[----:B----4-:R-:W-:Y:S05]  /*161a0*/  @!P1 BRA `(.L_x_312) ;  /* 0x00000038004c9947 */ /* 0x010fea0003800000 */
.L_x_422:
[----:B------:R-:W-:Y:S05]  /*161b0*/  @!P0 BRA `(.L_x_313) ;  /* 0x0000000000048947 */ /* 0x000fea0003800000 */
[----:B------:R-:W-:Y:S01]  /*161c0*/  BPT.TRAP 0x1 ;  /* 0x000000040000795c */ /* 0x000fe20000300000 */
.L_x_313:
[----:B------:R0:W0:Y:S02]  /*161d0*/  SYNCS.PHASECHK.TRANS64.TRYWAIT P0, [R27+URZ+0x38860], R2 ;  /* 0x038860021b0075a7 */ /* 0x000024000800017f */
[----:B0-----:R-:W-:Y:S05]  /*161e0*/  @!P0 NANOSLEEP.SYNCS 0x989680 ;  /* 0x009896800000895d */ /* 0x001fea0003900000 */
[----:B------:R-:W0:Y:S02]  /*161f0*/  @!P0 SYNCS.PHASECHK.TRANS64 P0, [R27+URZ+0x38860], R2 ;  /* 0x038860021b0085a7 */ /* 0x000e24000800007f */
[----:B0-----:R-:W-:Y:S05]  /*16200*/  @!P0 BRA `(.L_x_313) ;  /* 0xfffffffc00f08947 */ /* 0x001fea000383ffff */
.L_x_305:
[----:B------:R-:W-:Y:S05]  /*16210*/  BSYNC B0 ;  /* 0x0000000000007941 */ /* 0x000fea0003800000 */
.L_x_304:
[----:B------:R-:W-:Y:S05]  /*16220*/  EXIT ;  /* 0x000000000000794d */ /* 0x000fea0003800000 */
.L_x_182:
[----:B0-----:R0:W1:Y:S02]  /*16230*/  SYNCS.PHASECHK.TRANS64.TRYWAIT P1, [R5+URZ+0x38800], R0 ;  /* 0x03880000050075a7 */ /* 0x001064000802017f */
[----:B-1----:R-:W-:Y:S05]  /*16240*/  @!P1 NANOSLEEP.SYNCS 0x989680 ;  /* 0x009896800000995d */ /* 0x002fea0003900000 */
[----:B------:R-:W1:Y:S02]  /*16250*/  @!P1 SYNCS.PHASECHK.TRANS64 P1, [R5+URZ+0x38800], R0 ;  /* 0x03880000050095a7 */ /* 0x000e64000802007f */
[----:B-1----:R-:W-:Y:S05]  /*16260*/  @!P1 BRA `(.L_x_182) ;  /* 0xfffffffc00f09947 */ /* 0x002fea000383ffff */
[----:B------:R-:W-:Y:S05]  /*16270*/  BRA `(.L_x_314) ;  /* 0xfffffebc004c7947 */ /* 0x000fea000383ffff */
.L_x_186:
[----:B-1----:R1:W2:Y:S02]  /*16280*/  SYNCS.PHASECHK.TRANS64.TRYWAIT P1, [R0+URZ+0x38830], R3 ;  /* 0x03883003000075a7 */ /* 0x0022a4000802017f */
[----:B--2---:R-:W-:Y:S05]  /*16290*/  @!P1 NANOSLEEP.SYNCS 0x989680 ;  /* 0x009896800000995d */ /* 0x004fea0003900000 */
[----:B------:R-:W2:Y:S02]  /*162a0*/  @!P1 SYNCS.PHASECHK.TRANS64 P1, [R0+URZ+0x38830], R3 ;  /* 0x03883003000095a7 */ /* 0x000ea4000802007f */
[----:B--2---:R-:W-:Y:S05]  /*162b0*/  @!P1 BRA `(.L_x_186) ;  /* 0xfffffffc00f09947 */ /* 0x004fea000383ffff */
[----:B------:R-:W-:Y:S05]  /*162c0*/  BRA `(.L_x_185) ;  /* 0xfffffebc00707947 */ /* 0x000fea000383ffff */
.L_x_192:
[----:B------:R-:W-:-:S13]  /*162d0*/  R2UR UR4, R229 ;  /* 0x00000000e50472ca */ /* 0x000fda00000e0000 */
[----:B-1----:R-:W-:-:S04]  /*162e0*/  IMAD.U32 R4, RZ, RZ, UR4 ;  /* 0x00000004ff047e24 */ /* 0x002fc8000f8e00ff */
[----:B------:R1:W2:Y:S03]  /*162f0*/  SYNCS.PHASECHK.TRANS64.TRYWAIT P1, [R4+URZ+0x38830], R3 ;  /* 0x03883003040075a7 */ /* 0x0002a6000802017f */
[----:B--2---:R-:W-:Y:S05]  /*16300*/  @!P1 NANOSLEEP.SYNCS 0x989680 ;  /* 0x009896800000995d */ /* 0x004fea0003900000 */
[----:B------:R-:W2:Y:S02]  /*16310*/  @!P1 SYNCS.PHASECHK.TRANS64 P1, [R4+URZ+0x38830], R3 ;  /* 0x03883003040095a7 */ /* 0x000ea4000802007f */
[----:B--2---:R-:W-:Y:S05]  /*16320*/  @!P1 BRA `(.L_x_192) ;  /* 0xfffffffc00e89947 */ /* 0x004fea000383ffff */
[----:B------:R-:W-:Y:S05]  /*16330*/  BRA `(.L_x_191) ;  /* 0xffffff0400587947 */ /* 0x000fea000383ffff */
.L_x_196:
[----:B---3--:R-:W-:-:S04]  /*16340*/  IMAD.U32 R2, RZ, RZ, UR4 ;  /* 0x00000004ff027e24 */ /* 0x008fc8000f8e00ff */
[----:B------:R3:W4:Y:S03]  /*16350*/  SYNCS.PHASECHK.TRANS64.TRYWAIT P1, [R2+URZ+0x38850], R0 ;  /* 0x03885000020075a7 */ /* 0x000726000802017f */
[----:B----4-:R-:W-:Y:S05]  /*16360*/  @!P1 NANOSLEEP.SYNCS 0x989680 ;  /* 0x009896800000995d */ /* 0x010fea0003900000 */
[----:B------:R-:W4:Y:S02]  /*16370*/  @!P1 SYNCS.PHASECHK.TRANS64 P1, [R2+URZ+0x38850], R0 ;  /* 0x03885000020095a7 */ /* 0x000f24000802007f */
[----:B----4-:R-:W-:Y:S05]  /*16380*/  @!P1 BRA `(.L_x_196) ;  /* 0xfffffffc00ec9947 */ /* 0x010fea000383ffff */
[----:B------:R-:W-:Y:S05]  /*16390*/  BRA `(.L_x_195) ;  /* 0xffffff2800ac7947 */ /* 0x000fea000383ffff */
.L_x_203:
[----:B-1----:R1:W2:Y:S02]  /*163a0*/  SYNCS.PHASECHK.TRANS64.TRYWAIT P1, [R12+URZ+0x38850], R9 ;  /* 0x038850090c0075a7 */ /* 0x0022a4000802017f */
[----:B--2---:R-:W-:Y:S05]  /*163b0*/  @!P1 NANOSLEEP.SYNCS 0x989680 ;  /* 0x009896800000995d */ /* 0x004fea0003900000 */
[----:B------:R-:W2:Y:S02]  /*163c0*/  @!P1 SYNCS.PHASECHK.TRANS64 P1, [R12+URZ+0x38850], R9 ;  /* 0x038850090c0095a7 */ /* 0x000ea4000802007f */
[----:B--2---:R-:W-:Y:S05]  /*163d0*/  @!P1 BRA `(.L_x_203) ;  /* 0xfffffffc00f09947 */ /* 0x004fea000383ffff */
[----:B------:R-:W-:Y:S05]  /*163e0*/  BRA `(.L_x_202) ;  /* 0xffffff4800207947 */ /* 0x000fea000383ffff */
.L_x_249:
[----:B------:R-:W0:Y:S01]  /*163f0*/  S2R R7, SR_TID.X ;  /* 0x0000000000077919 */ /* 0x000e220000002100 */
[----:B------:R-:W-:Y:S01]  /*16400*/  BSSY B0, `(.L_x_315) ;  /* 0x000000a000007945 */ /* 0x000fe20003800000 */
[----:B------:R-:W-:Y:S02]  /*16410*/  IMAD.MOV.U32 R12, RZ, RZ, RZ ;  /* 0x000000ffff0c7224 */ /* 0x000fe400078e00ff */
[----:B------:R-:W-:Y:S02]  /*16420*/  IMAD.MOV.U32 R11, RZ, RZ, 0x1f ;  /* 0x0000001fff0b7424 */ /* 0x000fe400078e00ff */
[----:B------:R-:W-:Y:S01]  /*16430*/  IMAD.MOV.U32 R15, RZ, RZ, -0x1 ;  /* 0xffffffffff0f7424 */ /* 0x000fe200078e00ff */
[----:B0-----:R-:W-:-:S04]  /*16440*/  SHF.R.U32.HI R7, RZ, 0x5, R7 ;  /* 0x00000005ff077819 */ /* 0x001fc80000011607 */
[----:B------:R-:W-:-:S05]  /*16450*/  LOP3.LUT R7, R7, 0x3, RZ, 0xc0, !PT ;  /* 0x0000000307077812 */ /* 0x000fca00078ec0ff */
[----:B------:R-:W-:-:S07]  /*16460*/  IMAD.MOV.U32 R13, RZ, RZ, R7 ;  /* 0x000000ffff0d7224 */ /* 0x000fce00078e0007 */
[----:B-----5:R-:W-:Y:S05]  /*16470*/  WARPSYNC.COLLECTIVE R15, `(.L_x_316) ;  /* 0x000000000f087348 */ /* 0x020fea0003c00000 */
[----:B------:R0:W1:Y:S02]  /*16480*/  SHFL.IDX P6, R14, R13, R12, R11 ;  /* 0x0000000c0d0e7389 */ /* 0x00006400000c000b */
[----:B01---5:R-:W-:Y:S01]  /*16490*/  ENDCOLLECTIVE ;  /* 0x000000000000791b */ /* 0x023fe20003800000 */
.L_x_316:
[----:B------:R-:W-:Y:S05]  /*164a0*/  BSYNC B0 ;  /* 0x0000000000007941 */ /* 0x000fea0003800000 */
.L_x_315:
[----:B------:R-:W-:Y:S05]  /*164b0*/  BRA `(.L_x_317) ;  /* 0xffffffbc00b07947 */ /* 0x000fea000383ffff */
.L_x_252:
[----:B0-----:R0:W1:Y:S02]  /*164c0*/  SYNCS.PHASECHK.TRANS64.TRYWAIT P0, [R5+URZ+0x38840], R2 ;  /* 0x03884002050075a7 */ /* 0x001064000800017f */
[----:B-1----:R-:W-:Y:S05]  /*164d0*/  @!P0 NANOSLEEP.SYNCS 0x989680 ;  /* 0x009896800000895d */ /* 0x002fea0003900000 */
[----:B------:R-:W1:Y:S02]  /*164e0*/  @!P0 SYNCS.PHASECHK.TRANS64 P0, [R5+URZ+0x38840], R2 ;  /* 0x03884002050085a7 */ /* 0x000e64000800007f */
[----:B-1----:R-:W-:Y:S05]  /*164f0*/  @!P0 BRA `(.L_x_252) ;  /* 0xfffffffc00f08947 */ /* 0x002fea000383ffff */
[----:B------:R-:W-:Y:S05]  /*16500*/  BRA `(.L_x_318) ;  /* 0xffffffc000187947 */ /* 0x000fea000383ffff */
.L_x_253:
[----:B------:R-:W-:Y:S01]  /*16510*/  BSSY B0, `(.L_x_319) ;  /* 0x0000008000007945 */ /* 0x000fe20003800000 */
[----:B------:R-:W-:Y:S01]  /*16520*/  MOV R13, R6 ;  /* 0x00000006000d7202 */ /* 0x000fe20000000f00 */
[----:B------:R-:W-:Y:S02]  /*16530*/  IMAD.MOV.U32 R12, RZ, RZ, RZ ;  /* 0x000000ffff0c7224 */ /* 0x000fe400078e00ff */
[----:B------:R-:W-:Y:S02]  /*16540*/  IMAD.MOV.U32 R11, RZ, RZ, 0x181f ;  /* 0x0000181fff0b7424 */ /* 0x000fe400078e00ff */
[----:B------:R-:W-:-:S07]  /*16550*/  IMAD.MOV.U32 R15, RZ, RZ, -0x1 ;  /* 0xffffffffff0f7424 */ /* 0x000fce00078e00ff */
[----:B------:R-:W-:Y:S05]  /*16560*/  WARPSYNC.COLLECTIVE R15, `(.L_x_320) ;  /* 0x000000000f087348 */ /* 0x000fea0003c00000 */
[----:B------:R0:W1:Y:S02]  /*16570*/  SHFL.IDX P6, R14, R13, R12, R11 ;  /* 0x0000000c0d0e7389 */ /* 0x00006400000c000b */
[----:B01----:R-:W-:Y:S01]  /*16580*/  ENDCOLLECTIVE ;  /* 0x000000000000791b */ /* 0x003fe20003800000 */
.L_x_320:
[----:B------:R-:W-:Y:S05]  /*16590*/  BSYNC B0 ;  /* 0x0000000000007941 */ /* 0x000fea0003800000 */
.L_x_319:
[----:B------:R-:W-:Y:S01]  /*165a0*/  IMAD.MOV.U32 R13, RZ, RZ, R0 ;  /* 0x000000ffff0d7224 */ /* 0x000fe200078e0000 */
[C---:B------:R-:W-:Y:S01]  /*165b0*/  LOP3.LUT P5, RZ, R23.reuse, 0x10, RZ, 0xc0, !PT ;  /* 0x0000001017ff7812 */ /* 0x040fe200078ac0ff */
[----:B------:R-:W-:Y:S01]  /*165c0*/  IMAD.MOV.U32 R12, RZ, RZ, RZ ;  /* 0x000000ffff0c7224 */ /* 0x000fe200078e00ff */
[C---:B------:R-:W-:Y:S01]  /*165d0*/  LOP3.LUT P4, RZ, R23.reuse, 0x8, RZ, 0xc0, !PT ;  /* 0x0000000817ff7812 */ /* 0x040fe2000788c0ff */
[----:B------:R-:W-:Y:S01]  /*165e0*/  IMAD.MOV.U32 R11, RZ, RZ, 0x181f ;  /* 0x0000181fff0b7424 */ /* 0x000fe200078e00ff */
[C---:B------:R-:W-:Y:S01]  /*165f0*/  LOP3.LUT P3, RZ, R23.reuse, 0x4, RZ, 0xc0, !PT ;  /* 0x0000000417ff7812 */ /* 0x040fe2000786c0ff */
[----:B------:R-:W-:Y:S01]  /*16600*/  IMAD.MOV.U32 R15, RZ, RZ, -0x1 ;  /* 0xffffffffff0f7424 */ /* 0x000fe200078e00ff */
[----:B------:R-:W-:Y:S01]  /*16610*/  LOP3.LUT P2, RZ, R23, 0x2, RZ, 0xc0, !PT ;  /* 0x0000000217ff7812 */ /* 0x000fe2000784c0ff */
[----:B------:R-:W-:Y:S02]  /*16620*/  IMAD.MOV.U32 R2, RZ, RZ, R14 ;  /* 0x000000ffff027224 */ /* 0x000fe400078e000e */
[----:B------:R-:W-:-:S10]  /*16630*/  @P0 IMAD R9, R7, 0x2, R22 ;  /* 0x0000000207090824 */ /* 0x000fd400078e0216 */
[----:B------:R-:W-:Y:S05]  /*16640*/  WARPSYNC.COLLECTIVE R15, `(.L_x_321) ;  /* 0x000000000f087348 */ /* 0x000fea0003c00000 */
[----:B------:R0:W1:Y:S02]  /*16650*/  SHFL.IDX P6, R14, R13, R12, R11 ;  /* 0x0000000c0d0e7389 */ /* 0x00006400000c000b */
[----:B01----:R-:W-:Y:S01]  /*16660*/  ENDCOLLECTIVE ;  /* 0x000000000000791b */ /* 0x003fe20003800000 */
.L_x_321:
[----:B------:R-:W-:Y:S02]  /*16670*/  IMAD.MOV.U32 R13, RZ, RZ, R6 ;  /* 0x000000ffff0d7224 */ /* 0x000fe400078e0006 */
[----:B------:R-:W-:Y:S02]  /*16680*/  IMAD.MOV.U32 R12, RZ, RZ, 0x1 ;  /* 0x00000001ff0c7424 */ /* 0x000fe400078e00ff */
[----:B------:R-:W-:-:S07]  /*16690*/  IMAD.MOV.U32 R3, RZ, RZ, R14 ;  /* 0x000000ffff037224 */ /* 0x000fce00078e000e */
[----:B------:R-:W-:Y:S05]  /*166a0*/  WARPSYNC.COLLECTIVE R15, `(.L_x_322) ;  /* 0x000000000f087348 */ /* 0x000fea0003c00000 */
[----:B------:R0:W1:Y:S02]  /*166b0*/  SHFL.IDX P6, R14, R13, R12, R11 ;  /* 0x0000000c0d0e7389 */ /* 0x00006400000c000b */
[----:B01----:R-:W-:Y:S01]  /*166c0*/  ENDCOLLECTIVE ;  /* 0x000000000000791b */ /* 0x003fe20003800000 */
.L_x_322:
[----:B------:R-:W-:-:S05]  /*166d0*/  @P0 LEA R3, P1, R32, R3, 0x1 ;  /* 0x0000000320030211 */ /* 0x000fca00078208ff */
[----:B------:R-:W-:-:S05]  /*166e0*/  @P0 IMAD.X R2, RZ, RZ, R2, P1 ;  /* 0x000000ffff020224 */ /* 0x000fca00008e0602 */
[----:B------:R-:W-:Y:S01]  /*166f0*/  @P0 LOP3.LUT R3, R3, R2, RZ, 0x3c, !PT ;  /* 0x0000000203030212 */ /* 0x000fe200078e3cff */
[----:B------:R-:W-:-:S03]  /*16700*/  IMAD.MOV.U32 R13, RZ, RZ, R0 ;  /* 0x000000ffff0d7224 */ /* 0x000fc600078e0000 */
[----:B------:R-:W-:-:S04]  /*16710*/  @P0 LOP3.LUT R2, R3, R2, RZ, 0x3c, !PT ;  /* 0x0000000203020212 */ /* 0x000fc800078e3cff */
[----:B------:R-:W-:Y:S01]  /*16720*/  @P0 LOP3.LUT R3, R3, R2, RZ, 0x3c, !PT ;  /* 0x0000000203030212 */ /* 0x000fe200078e3cff */
[----:B------:R-:W-:-:S07]  /*16730*/  IMAD.MOV.U32 R8, RZ, RZ, R14 ;  /* 0x000000ffff087224 */ /* 0x000fce00078e000e */
[----:B------:R-:W-:Y:S05]  /*16740*/  WARPSYNC.COLLECTIVE R15, `(.L_x_323) ;  /* 0x000000000f087348 */ /* 0x000fea0003c00000 */
[----:B------:R0:W1:Y:S02]  /*16750*/  SHFL.IDX P6, R14, R13, R12, R11 ;  /* 0x0000000c0d0e7389 */ /* 0x00006400000c000b */
[----:B01----:R-:W-:Y:S01]  /*16760*/  ENDCOLLECTIVE ;  /* 0x000000000000791b */ /* 0x003fe20003800000 */
.L_x_323:
[----:B------:R-:W-:Y:S01]  /*16770*/  @!PT LDS RZ, [RZ] ;  /* 0x00000000fffff984 */ /* 0x000fe20000000800 */
[----:B------:R-:W-:Y:S01]  /*16780*/  @!PT LDS RZ, [RZ] ;  /* 0x00000000fffff984 */ /* 0x000fe20000000800 */
[----:B------:R-:W-:Y:S01]  /*16790*/  @!PT LDS RZ, [RZ] ;  /* 0x00000000fffff984 */ /* 0x000fe20000000800 */
[----:B------:R-:W-:Y:S04]  /*167a0*/  @P0 LDGSTS.E.BYPASS.LTC128B.128 [R9+0x24400], desc[UR36][R2.64], !P5 ;  /* 0x2440000002090fae */ /* 0x000fe8000e901d64 */
[----:B------:R-:W-:Y:S04]  /*167b0*/  @P0 LDGSTS.E.BYPASS.LTC128B.128 [R9+0x26c00], desc[UR36][R2.64+0x80], !P4 ;  /* 0x26c0008002090fae */ /* 0x000fe8000e101d64 */
[----:B------:R-:W-:Y:S01]  /*167c0*/  @P0 LDGSTS.E.BYPASS.LTC128B.128 [R9+0x29400], desc[UR36][R2.64+0x100], !P3 ;  /* 0x2940010002090fae */ /* 0x000fe2000d901d64 */
[----:B------:R-:W-:Y:S02]  /*167d0*/  IMAD.MOV.U32 R13, RZ, RZ, R6 ;  /* 0x000000ffff0d7224 */ /* 0x000fe400078e0006 */
[----:B------:R-:W-:Y:S01]  /*167e0*/  IMAD.MOV.U32 R12, RZ, RZ, 0x2 ;  /* 0x00000002ff0c7424 */ /* 0x000fe200078e00ff */
[----:B------:R0:W-:Y:S01]  /*167f0*/  @P0 LDGSTS.E.BYPASS.LTC128B.128 [R9+0x2bc00], desc[UR36][R2.64+0x180], !P2 ;  /* 0x2bc0018002090fae */ /* 0x0001e2000d101d64 */
[----:B------:R-:W-:-:S02]  /*16800*/  ISETP.GE.AND P0, PT, R4, 0x11, PT ;  /* 0x000000110400780c */ /* 0x000fc40003f06270 */
[----:B0-----:R-:W-:-:S11]  /*16810*/  MOV R2, R14 ;  /* 0x0000000e00027202 */ /* 0x001fd60000000f00 */
[----:B------:R-:W-:Y:S05]  /*16820*/  WARPSYNC.COLLECTIVE R15, `(.L_x_324) ;  /* 0x000000000f087348 */ /* 0x000fea0003c00000 */
[----:B------:R0:W1:Y:S02]  /*16830*/  SHFL.IDX P6, R14, R13, R12, R11 ;  /* 0x0000000c0d0e7389 */ /* 0x00006400000c000b */
[----:B01----:R-:W-:Y:S01]  /*16840*/  ENDCOLLECTIVE ;  /* 0x000000000000791b */ /* 0x003fe20003800000 */
.L_x_324:
[----:B------:R-:W-:Y:S01]  /*16850*/  @P0 IMAD R21, R7, 0x2, R22 ;  /* 0x0000000207150824 */ /* 0x000fe200078e0216 */
[----:B------:R-:W-:-:S05]  /*16860*/  @P0 LEA R2, P1, R32, R2, 0x1 ;  /* 0x0000000220020211 */ /* 0x000fca00078208ff */
[----:B------:R-:W-:-:S05]  /*16870*/  @P0 IMAD.X R3, RZ, RZ, R8, P1 ;  /* 0x000000ffff030224 */ /* 0x000fca00008e0608 */
[----:B------:R-:W-:Y:S01]  /*16880*/  @!PT LDS RZ, [RZ] ;  /* 0x00000000fffff984 */ /* 0x000fe20000000800 */
[----:B------:R-:W-:Y:S01]  /*16890*/  @!PT LDS RZ, [RZ] ;  /* 0x00000000fffff984 */ /* 0x000fe20000000800 */
[----:B------:R-:W-:Y:S01]  /*168a0*/  @!PT LDS RZ, [RZ] ;  /* 0x00000000fffff984 */ /* 0x000fe20000000800 */
[----:B------:R0:W-:Y:S01]  /*168b0*/  @P0 LDGSTS.E.BYPASS.LTC128B.128 [R21+0x24c00], desc[UR36][R2.64], !P5 ;  /* 0x24c0000002150fae */ /* 0x0001e2000e901d64 */
[----:B------:R-:W-:-:S03]  /*168c0*/  IMAD.MOV.U32 R13, RZ, RZ, R0 ;  /* 0x000000ffff0d7224 */ /* 0x000fc600078e0000 */
[----:B------:R0:W-:Y:S04]  /*168d0*/  @P0 LDGSTS.E.BYPASS.LTC128B.128 [R21+0x27400], desc[UR36][R2.64+0x80], !P4 ;  /* 0x2740008002150fae */ /* 0x0001e8000e101d64 */
[----:B------:R0:W-:Y:S01]  /*168e0*/  @P0 LDGSTS.E.BYPASS.LTC128B.128 [R21+0x29c00], desc[UR36][R2.64+0x100], !P3 ;  /* 0x29c0010002150fae */ /* 0x0001e2000d901d64 */
[----:B------:R-:W-:-:S03]  /*168f0*/  IMAD.MOV.U32 R8, RZ, RZ, R14 ;  /* 0x000000ffff087224 */ /* 0x000fc600078e000e */
[----:B------:R0:W-:Y:S01]  /*16900*/  @P0 LDGSTS.E.BYPASS.LTC128B.128 [R21+0x2c400], desc[UR36][R2.64+0x180], !P2 ;  /* 0x2c40018002150fae */ /* 0x0001e2000d101d64 */
[----:B------:R-:W-:-:S13]  /*16910*/  ISETP.GE.AND P0, PT, R4, 0x21, PT ;  /* 0x000000210400780c */ /* 0x000fda0003f06270 */
[----:B0-----:R-:W-:Y:S05]  /*16920*/  WARPSYNC.COLLECTIVE R15, `(.L_x_325) ;  /* 0x000000000f087348 */ /* 0x001fea0003c00000 */
[----:B------:R1:W2:Y:S02]  /*16930*/  SHFL.IDX P6, R14, R13, R12, R11 ;  /* 0x0000000c0d0e7389 */ /* 0x0002a400000c000b */
[----:B012---:R-:W-:Y:S01]  /*16940*/  ENDCOLLECTIVE ;  /* 0x000000000000791b */ /* 0x007fe20003800000 */
.L_x_325:
[----:B------:R-:W-:Y:S02]  /*16950*/  @P0 IMAD R9, R7, 0x2, R22 ;  /* 0x0000000207090824 */ /* 0x000fe400078e0216 */
[----:B------:R-:W-:Y:S02]  /*16960*/  IMAD.MOV.U32 R13, RZ, RZ, R6 ;  /* 0x000000ffff0d7224 */ /* 0x000fe400078e0006 */
[----:B------:R-:W-:Y:S02]  /*16970*/  IMAD.MOV.U32 R12, RZ, RZ, 0x3 ;  /* 0x00000003ff0c7424 */ /* 0x000fe400078e00ff */
[----:B------:R-:W-:-:S07]  /*16980*/  IMAD.MOV.U32 R2, RZ, RZ, R14 ;  /* 0x000000ffff027224 */ /* 0x000fce00078e000e */
[----:B------:R-:W-:Y:S05]  /*16990*/  WARPSYNC.COLLECTIVE R15, `(.L_x_326) ;  /* 0x000000000f087348 */ /* 0x000fea0003c00000 */
[----:B------:R0:W1:Y:S02]  /*169a0*/  SHFL.IDX P6, R14, R13, R12, R11 ;  /* 0x0000000c0d0e7389 */ /* 0x00006400000c000b */
[----:B01----:R-:W-:Y:S01]  /*169b0*/  ENDCOLLECTIVE ;  /* 0x000000000000791b */ /* 0x003fe20003800000 */
.L_x_326:
        /* <DEDUP_REMOVED lines=15> */
.L_x_327:
[----:B------:R-:W-:Y:S01]  /*16ab0*/  @P0 LEA R21, R7, R22, 0x1 ;  /* 0x0000001607150211 */ /* 0x000fe200078e08ff */
[----:B------:R-:W-:Y:S02]  /*16ac0*/  IMAD.MOV.U32 R13, RZ, RZ, R6 ;  /* 0x000000ffff0d7224 */ /* 0x000fe400078e0006 */
[----:B------:R-:W-:Y:S02]  /*16ad0*/  IMAD.MOV.U32 R12, RZ, RZ, 0x4 ;  /* 0x00000004ff0c7424 */ /* 0x000fe400078e00ff */
[----:B------:R-:W-:-:S07]  /*16ae0*/  IMAD.MOV.U32 R2, RZ, RZ, R14 ;  /* 0x000000ffff027224 */ /* 0x000fce00078e000e */
[----:B------:R-:W-:Y:S05]  /*16af0*/  WARPSYNC.COLLECTIVE R15, `(.L_x_328) ;  /* 0x000000000f087348 */ /* 0x000fea0003c00000 */
[----:B------:R0:W1:Y:S02]  /*16b00*/  SHFL.IDX P6, R14, R13, R12, R11 ;  /* 0x0000000c0d0e7389 */ /* 0x00006400000c000b */
[----:B01----:R-:W-:Y:S01]  /*16b10*/  ENDCOLLECTIVE ;  /* 0x000000000000791b */ /* 0x003fe20003800000 */
.L_x_328:
        /* <DEDUP_REMOVED lines=10> */
[----:B------:R0:W-:Y:S04]  /*16bc0*/  @P0 LDGSTS.E.BYPASS.LTC128B.128 [R21+0x2d400], desc[UR36][R2.64+0x180], !P2 ;  /* 0x2d40018002150fae */ /* 0x0001e8000d101d64 */
[----:B0-----:R-:W-:Y:S05]  /*16bd0*/  WARPSYNC.COLLECTIVE R15, `(.L_x_329) ;  /* 0x000000000f087348 */ /* 0x001fea0003c00000 */
[----:B------:R1:W2:Y:S02]  /*16be0*/  SHFL.IDX P6, R14, R13, R12, R11 ;  /* 0x0000000c0d0e7389 */ /* 0x0002a400000c000b */
[----:B012---:R-:W-:Y:S01]  /*16bf0*/  ENDCOLLECTIVE ;  /* 0x000000000000791b */ /* 0x007fe20003800000 */
.L_x_329:
[----:B------:R-:W-:Y:S01]  /*16c00*/  IMAD.MOV.U32 R0, RZ, RZ, R14 ;  /* 0x000000ffff007224 */ /* 0x000fe200078e000e */
[----:B------:R-:W-:Y:S06]  /*16c10*/  BRA `(.L_x_330) ;  /* 0xffffffbc00807947 */ /* 0x000fec000383ffff */
.L_x_260:
[----:B------:R-:W-:Y:S02]  /*16c20*/  IMAD.MOV.U32 R13, RZ, RZ, R4 ;  /* 0x000000ffff0d7224 */ /* 0x000fe400078e0004 */
[----:B------:R-:W-:Y:S02]  /*16c30*/  IMAD.MOV.U32 R12, RZ, RZ, RZ ;  /* 0x000000ffff0c7224 */ /* 0x000fe400078e00ff */
[----:B------:R-:W-:Y:S02]  /*16c40*/  IMAD.MOV.U32 R11, RZ, RZ, 0x181f ;  /* 0x0000181fff0b7424 */ /* 0x000fe400078e00ff */
[----:B------:R-:W-:Y:S02]  /*16c50*/  IMAD.MOV.U32 R15, RZ, RZ, -0x1 ;  /* 0xffffffffff0f7424 */ /* 0x000fe400078e00ff */
[----:B-----5:R-:W-:Y:S02]  /*16c60*/  IMAD R6, R10, R6, RZ ;  /* 0x000000060a067224 */ /* 0x020fe400078e02ff */
[----:B------:R-:W-:-:S07]  /*16c70*/  IMAD.IADD R0, R9, 0x1, R0 ;  /* 0x0000000109007824 */ /* 0x000fce00078e0200 */
[----:B------:R-:W-:Y:S05]  /*16c80*/  WARPSYNC.COLLECTIVE R15, `(.L_x_331) ;  /* 0x000000000f087348 */ /* 0x000fea0003c00000 */
[----:B------:R0:W1:Y:S02]  /*16c90*/  SHFL.IDX P6, R14, R13, R12, R11 ;  /* 0x0000000c0d0e7389 */ /* 0x00006400000c000b */
[----:B01----:R-:W-:Y:S01]  /*16ca0*/  ENDCOLLECTIVE ;  /* 0x000000000000791b */ /* 0x003fe20003800000 */
.L_x_331:
[C---:B------:R-:W-:Y:S01]  /*16cb0*/  VIADD R7, R0.reuse, 0x10 ;  /* 0x0000001000077836 */ /* 0x040fe20000000000 */
[----:B------:R-:W-:Y:S01]  /*16cc0*/  ISETP.GE.AND P0, PT, R0, R6, PT ;  /* 0x000000060000720c */ /* 0x000fe20003f06270 */
[----:B------:R-:W-:Y:S02]  /*16cd0*/  IMAD.MOV.U32 R13, RZ, RZ, R5 ;  /* 0x000000ffff0d7224 */ /* 0x000fe400078e0005 */
[----:B------:R-:W-:-:S10]  /*16ce0*/  IMAD.MOV.U32 R2, RZ, RZ, R14 ;  /* 0x000000ffff027224 */ /* 0x000fd400078e000e */
[----:B------:R-:W-:Y:S05]  /*16cf0*/  WARPSYNC.COLLECTIVE R15, `(.L_x_332) ;  /* 0x000000000f087348 */ /* 0x000fea0003c00000 */
[----:B------:R0:W1:Y:S02]  /*16d00*/  SHFL.IDX P6, R14, R13, R12, R11 ;  /* 0x0000000c0d0e7389 */ /* 0x00006400000c000b */
[----:B01----:R-:W-:Y:S01]  /*16d10*/  ENDCOLLECTIVE ;  /* 0x000000000000791b */ /* 0x003fe20003800000 */
.L_x_332:
[----:B------:R-:W-:Y:S01]  /*16d20*/  MOV R13, R4 ;  /* 0x00000004000d7202 */ /* 0x000fe20000000f00 */
[----:B------:R-:W-:Y:S01]  /*16d30*/  IMAD.MOV.U32 R12, RZ, RZ, 0x1 ;  /* 0x00000001ff0c7424 */ /* 0x000fe200078e00ff */
[----:B------:R-:W-:-:S05]  /*16d40*/  @!P0 LEA R14, P5, R32, R14, 0x1 ;  /* 0x0000000e200e8211 */ /* 0x000fca00078a08ff */
[----:B------:R-:W-:Y:S02]  /*16d50*/  @!P0 IMAD.X R3, RZ, RZ, R2, P5 ;  /* 0x000000ffff038224 */ /* 0x000fe400028e0602 */
[----:B------:R-:W-:-:S07]  /*16d60*/  @!P0 IMAD.MOV.U32 R2, RZ, RZ, R14 ;  /* 0x000000ffff028224 */ /* 0x000fce00078e000e */
[----:B------:R-:W-:Y:S05]  /*16d70*/  WARPSYNC.COLLECTIVE R15, `(.L_x_333) ;  /* 0x000000000f087348 */ /* 0x000fea0003c00000 */
[----:B------:R0:W1:Y:S02]  /*16d80*/  SHFL.IDX P6, R14, R13, R12, R11 ;  /* 0x0000000c0d0e7389 */ /* 0x00006400000c000b */
[----:B01----:R-:W-:Y:S01]  /*16d90*/  ENDCOLLECTIVE ;  /* 0x000000000000791b */ /* 0x003fe20003800000 */
.L_x_333:
[----:B------:R-:W-:Y:S01]  /*16da0*/  @!PT LDS RZ, [RZ] ;  /* 0x00000000fffff984 */ /* 0x000fe20000000800 */
[----:B------:R-:W-:Y:S01]  /*16db0*/  @!PT LDS RZ, [RZ] ;  /* 0x00000000fffff984 */ /* 0x000fe20000000800 */
[----:B------:R-:W-:Y:S01]  /*16dc0*/  @!PT LDS RZ, [RZ] ;  /* 0x00000000fffff984 */ /* 0x000fe20000000800 */
[----:B------:R-:W-:Y:S04]  /*16dd0*/  @!P0 LDGSTS.E.BYPASS.LTC128B.128 [R33+0x14400], desc[UR36][R2.64], !P4 ;  /* 0x1440000002218fae */ /* 0x000fe8000e101d64 */
[----:B------:R-:W-:Y:S04]  /*16de0*/  @!P0 LDGSTS.E.BYPASS.LTC128B.128 [R33+0x18400], desc[UR36][R2.64+0x80], !P3 ;  /* 0x1840008002218fae */ /* 0x000fe8000d901d64 */
[----:B------:R-:W-:Y:S01]  /*16df0*/  @!P0 LDGSTS.E.BYPASS.LTC128B.128 [R33+0x1c400], desc[UR36][R2.64+0x100], !P2 ;  /* 0x1c40010002218fae */ /* 0x000fe2000d101d64 */
[----:B------:R-:W-:-:S03]  /*16e00*/  IMAD.MOV.U32 R13, RZ, RZ, R5 ;  /* 0x000000ffff0d7224 */ /* 0x000fc600078e0005 */
[----:B------:R0:W-:Y:S01]  /*16e10*/  @!P0 LDGSTS.E.BYPASS.LTC128B.128 [R33+0x20400], desc[UR36][R2.64+0x180], !P1 ;  /* 0x2040018002218fae */ /* 0x0001e2000c901d64 */
[----:B------:R-:W-:Y:S01]  /*16e20*/  ISETP.GE.AND P0, PT, R7, R6, PT ;  /* 0x000000060700720c */ /* 0x000fe20003f06270 */
[----:B0-----:R-:W-:-:S12]  /*16e30*/  IMAD.MOV.U32 R2, RZ, RZ, R14 ;  /* 0x000000ffff027224 */ /* 0x001fd800078e000e */
[----:B------:R-:W-:Y:S05]  /*16e40*/  WARPSYNC.COLLECTIVE R15, `(.L_x_334) ;  /* 0x000000000f087348 */ /* 0x000fea0003c00000 */
[----:B------:R0:W1:Y:S02]  /*16e50*/  SHFL.IDX P6, R14, R13, R12, R11 ;  /* 0x0000000c0d0e7389 */ /* 0x00006400000c000b */
[----:B01----:R-:W-:Y:S01]  /*16e60*/  ENDCOLLECTIVE ;  /* 0x000000000000791b */ /* 0x003fe20003800000 */
.L_x_334:
[----:B------:R-:W-:Y:S02]  /*16e70*/  IMAD.MOV.U32 R13, RZ, RZ, R4 ;  /* 0x000000ffff0d7224 */ /* 0x000fe400078e0004 */
[----:B------:R-:W-:Y:S01]  /*16e80*/  IMAD.MOV.U32 R12, RZ, RZ, 0x2 ;  /* 0x00000002ff0c7424 */ /* 0x000fe200078e00ff */
[----:B------:R-:W-:-:S05]  /*16e90*/  @!P0 LEA R14, P5, R32, R14, 0x1 ;  /* 0x0000000e200e8211 */ /* 0x000fca00078a08ff */
[----:B------:R-:W-:Y:S02]  /*16ea0*/  @!P0 IMAD.X R7, RZ, RZ, R2, P5 ;  /* 0x000000ffff078224 */ /* 0x000fe400028e0602 */
[----:B------:R-:W-:-:S07]  /*16eb0*/  @!P0 IMAD.MOV.U32 R2, RZ, RZ, R14 ;  /* 0x000000ffff028224 */ /* 0x000fce00078e000e */
[----:B------:R-:W-:Y:S05]  /*16ec0*/  WARPSYNC.COLLECTIVE R15, `(.L_x_335) ;  /* 0x000000000f087348 */ /* 0x000fea0003c00000 */
[----:B------:R0:W1:Y:S02]  /*16ed0*/  SHFL.IDX P6, R14, R13, R12, R11 ;  /* 0x0000000c0d0e7389 */ /* 0x00006400000c000b */
[----:B01----:R-:W-:Y:S01]  /*16ee0*/  ENDCOLLECTIVE ;  /* 0x000000000000791b */ /* 0x003fe20003800000 */
.L_x_335:
[----:B------:R-:W-:Y:S02]  /*16ef0*/  @!P0 IMAD.MOV.U32 R3, RZ, RZ, R7 ;  /* 0x000000ffff038224 */ /* 0x000fe400078e0007 */
[----:B------:R-:W-:-:S03]  /*16f00*/  VIADD R7, R0, 0x20 ;  /* 0x0000002000077836 */ /* 0x000fc60000000000 */
[----:B------:R-:W-:Y:S01]  /*16f10*/  @!PT LDS RZ, [RZ] ;  /* 0x00000000fffff984 */ /* 0x000fe20000000800 */
[----:B------:R-:W-:Y:S01]  /*16f20*/  @!PT LDS RZ, [RZ] ;  /* 0x00000000fffff984 */ /* 0x000fe20000000800 */
[----:B------:R-:W-:Y:S01]  /*16f30*/  @!PT LDS RZ, [RZ] ;  /* 0x00000000fffff984 */ /* 0x000fe20000000800 */
[----:B------:R-:W-:Y:S04]  /*16f40*/  @!P0 LDGSTS.E.BYPASS.LTC128B.128 [R33+0x14c00], desc[UR36][R2.64], !P4 ;  /* 0x14c0000002218fae */ /* 0x000fe8000e101d64 */
[----:B------:R-:W-:Y:S01]  /*16f50*/  @!P0 LDGSTS.E.BYPASS.LTC128B.128 [R33+0x18c00], desc[UR36][R2.64+0x80], !P3 ;  /* 0x18c0008002218fae */ /* 0x000fe2000d901d64 */
[----:B------:R-:W-:-:S03]  /*16f60*/  IMAD.MOV.U32 R13, RZ, RZ, R5 ;  /* 0x000000ffff0d7224 */ /* 0x000fc600078e0005 */
[----:B------:R-:W-:Y:S04]  /*16f70*/  @!P0 LDGSTS.E.BYPASS.LTC128B.128 [R33+0x1cc00], desc[UR36][R2.64+0x100], !P2 ;  /* 0x1cc0010002218fae */ /* 0x000fe8000d101d64 */
[----:B------:R0:W-:Y:S01]  /*16f80*/  @!P0 LDGSTS.E.BYPASS.LTC128B.128 [R33+0x20c00], desc[UR36][R2.64+0x180], !P1 ;  /* 0x20c0018002218fae */ /* 0x0001e2000c901d64 */
[----:B------:R-:W-:Y:S01]  /*16f90*/  ISETP.GE.AND P0, PT, R7, R6, PT ;  /* 0x000000060700720c */ /* 0x000fe20003f06270 */
[----:B0-----:R-:W-:-:S12]  /*16fa0*/  IMAD.MOV.U32 R2, RZ, RZ, R14 ;  /* 0x000000ffff027224 */ /* 0x001fd800078e000e */
[----:B------:R-:W-:Y:S05]  /*16fb0*/  WARPSYNC.COLLECTIVE R15, `(.L_x_336) ;  /* 0x000000000f087348 */ /* 0x000fea0003c00000 */
[----:B------:R0:W1:Y:S02]  /*16fc0*/  SHFL.IDX P6, R14, R13, R12, R11 ;  /* 0x0000000c0d0e7389 */ /* 0x00006400000c000b */
[----:B01----:R-:W-:Y:S01]  /*16fd0*/  ENDCOLLECTIVE ;  /* 0x000000000000791b */ /* 0x003fe20003800000 */
.L_x_336:
        /* <DEDUP_REMOVED lines=8> */
.L_x_337:
        /* <DEDUP_REMOVED lines=15> */
.L_x_338:
        /* <DEDUP_REMOVED lines=8> */
.L_x_339:
        /* <DEDUP_REMOVED lines=15> */
.L_x_340:
        /* <DEDUP_REMOVED lines=8> */
.L_x_341:
        /* <DEDUP_REMOVED lines=15> */
.L_x_342:
        /* <DEDUP_REMOVED lines=8> */
.L_x_343:
        /* <DEDUP_REMOVED lines=15> */
.L_x_344:
[----:B------:R-:W-:Y:S01]  /*175a0*/  IMAD.MOV.U32 R13, RZ, RZ, R4 ;  /* 0x000000ffff0d7224 */ /* 0x000fe200078e0004 */
[----:B------:R-:W-:Y:S02]  /*175b0*/  MOV R12, 0x7 ;  /* 0x00000007000c7802 */ /* 0x000fe40000000f00 */
[----:B------:R-:W-:-:S05]  /*175c0*/  @!P0 LEA R14, P5, R32, R14, 0x1 ;  /* 0x0000000e200e8211 */ /* 0x000fca00078a08ff */
[----:B------:R-:W-:Y:S02]  /*175d0*/  @!P0 IMAD.X R7, RZ, RZ, R2, P5 ;  /* 0x000000ffff078224 */ /* 0x000fe400028e0602 */
[----:B------:R-:W-:-:S07]  /*175e0*/  @!P0 IMAD.MOV.U32 R2, RZ, RZ, R14 ;  /* 0x000000ffff028224 */ /* 0x000fce00078e000e */
[----:B------:R-:W-:Y:S05]  /*175f0*/  WARPSYNC.COLLECTIVE R15, `(.L_x_345) ;  /* 0x000000000f087348 */ /* 0x000fea0003c00000 */
[----:B------:R0:W1:Y:S02]  /*17600*/  SHFL.IDX P6, R14, R13, R12, R11 ;  /* 0x0000000c0d0e7389 */ /* 0x00006400000c000b */
[----:B01----:R-:W-:Y:S01]  /*17610*/  ENDCOLLECTIVE ;  /* 0x000000000000791b */ /* 0x003fe20003800000 */
.L_x_345:
[----:B------:R-:W-:-:S05]  /*17620*/  @!P0 IMAD.MOV.U32 R3, RZ, RZ, R7 ;  /* 0x000000ffff038224 */ /* 0x000fca00078e0007 */
[----:B------:R-:W-:Y:S01]  /*17630*/  @!PT LDS RZ, [RZ] ;  /* 0x00000000fffff984 */ /* 0x000fe20000000800 */
[----:B------:R-:W-:Y:S01]  /*17640*/  @!PT LDS RZ, [RZ] ;  /* 0x00000000fffff984 */ /* 0x000fe20000000800 */
[----:B------:R-:W-:Y:S01]  /*17650*/  @!PT LDS RZ, [RZ] ;  /* 0x00000000fffff984 */ /* 0x000fe20000000800 */
[----:B------:R0:W-:Y:S04]  /*17660*/  @!P0 LDGSTS.E.BYPASS.LTC128B.128 [R33+0x17400], desc[UR36][R2.64], !P4 ;  /* 0x1740000002218fae */ /* 0x0001e8000e101d64 */
[----:B------:R0:W-:Y:S01]  /*17670*/  @!P0 LDGSTS.E.BYPASS.LTC128B.128 [R33+0x1b400], desc[UR36][R2.64+0x80], !P3 ;  /* 0x1b40008002218fae */ /* 0x0001e2000d901d64 */
[----:B------:R-:W-:-:S03]  /*17680*/  IMAD.MOV.U32 R13, RZ, RZ, R5 ;  /* 0x000000ffff0d7224 */ /* 0x000fc600078e0005 */
[----:B------:R0:W-:Y:S04]  /*17690*/  @!P0 LDGSTS.E.BYPASS.LTC128B.128 [R33+0x1f400], desc[UR36][R2.64+0x100], !P2 ;  /* 0x1f40010002218fae */ /* 0x0001e8000d101d64 */
[----:B------:R0:W-:Y:S01]  /*176a0*/  @!P0 LDGSTS.E.BYPASS.LTC128B.128 [R33+0x23400], desc[UR36][R2.64+0x180], !P1 ;  /* 0x2340018002218fae */ /* 0x0001e2000c901d64 */
[----:B------:R-:W-:-:S07]  /*176b0*/  IMAD.MOV.U32 R7, RZ, RZ, R14 ;  /* 0x000000ffff077224 */ /* 0x000fce00078e000e */
[----:B0-----:R-:W-:Y:S05]  /*176c0*/  WARPSYNC.COLLECTIVE R15, `(.L_x_346) ;  /* 0x000000000f087348 */ /* 0x001fea0003c00000 */
[----:B------:R1:W2:Y:S02]  /*176d0*/  SHFL.IDX P6, R14, R13, R12, R11 ;  /* 0x0000000c0d0e7389 */ /* 0x0002a400000c000b */
[----:B012---:R-:W-:Y:S01]  /*176e0*/  ENDCOLLECTIVE ;  /* 0x000000000000791b */ /* 0x007fe20003800000 */
.L_x_346:
[----:B------:R-:W-:Y:S05]  /*176f0*/  BRA `(.L_x_347) ;  /* 0xffffffc000007947 */ /* 0x000fea000383ffff */
.L_x_265:
[----:B0-----:R0:W3:Y:S02]  /*17700*/  SYNCS.PHASECHK.TRANS64.TRYWAIT P0, [R22+URZ+0x38820], R3 ;  /* 0x03882003160075a7 */ /* 0x0010e4000800017f */
[----:B---3--:R-:W-:Y:S05]  /*17710*/  @!P0 NANOSLEEP.SYNCS 0x989680 ;  /* 0x009896800000895d */ /* 0x008fea0003900000 */
[----:B------:R-:W3:Y:S02]  /*17720*/  @!P0 SYNCS.PHASECHK.TRANS64 P0, [R22+URZ+0x38820], R3 ;  /* 0x03882003160085a7 */ /* 0x000ee4000800007f */
[----:B---3--:R-:W-:Y:S05]  /*17730*/  @!P0 BRA `(.L_x_265) ;  /* 0xfffffffc00f08947 */ /* 0x008fea000383ffff */
[----:B------:R-:W-:Y:S05]  /*17740*/  BRA `(.L_x_348) ;  /* 0xffffffc0007c7947 */ /* 0x000fea000383ffff */
.L_x_270:
[----:B0-----:R0:W1:Y:S02]  /*17750*/  SYNCS.PHASECHK.TRANS64.TRYWAIT P0, [R6+URZ+0x38840], R3 ;  /* 0x03884003060075a7 */ /* 0x001064000800017f */
[----:B-1----:R-:W-:Y:S05]  /*17760*/  @!P0 NANOSLEEP.SYNCS 0x989680 ;  /* 0x009896800000895d */ /* 0x002fea0003900000 */
[----:B------:R-:W1:Y:S02]  /*17770*/  @!P0 SYNCS.PHASECHK.TRANS64 P0, [R6+URZ+0x38840], R3 ;  /* 0x03884003060085a7 */ /* 0x000e64000800007f */
[----:B-1----:R-:W-:Y:S05]  /*17780*/  @!P0 BRA `(.L_x_270) ;  /* 0xfffffffc00f08947 */ /* 0x002fea000383ffff */
[----:B------:R-:W-:Y:S05]  /*17790*/  BRA `(.L_x_349) ;  /* 0xffffffc4005c7947 */ /* 0x000fea000383ffff */
.L_x_271:
[----:B------:R-:W-:Y:S01]  /*177a0*/  BSSY B1, `(.L_x_350) ;  /* 0x0000008000017945 */ /* 0x000fe20003800000 */
[----:B------:R-:W-:Y:S02]  /*177b0*/  IMAD.MOV.U32 R13, RZ, RZ, R10 ;  /* 0x000000ffff0d7224 */ /* 0x000fe400078e000a */
[----:B------:R-:W-:Y:S02]  /*177c0*/  IMAD.MOV.U32 R12, RZ, RZ, RZ ;  /* 0x000000ffff0c7224 */ /* 0x000fe400078e00ff */
[----:B------:R-:W-:Y:S02]  /*177d0*/  IMAD.MOV.U32 R11, RZ, RZ, 0x181f ;  /* 0x0000181fff0b7424 */ /* 0x000fe400078e00ff */
[----:B------:R-:W-:-:S07]  /*177e0*/  IMAD.MOV.U32 R15, RZ, RZ, -0x1 ;  /* 0xffffffffff0f7424 */ /* 0x000fce00078e00ff */
[----:B------:R-:W-:Y:S05]  /*177f0*/  WARPSYNC.COLLECTIVE R15, `(.L_x_351) ;  /* 0x000000000f087348 */ /* 0x000fea0003c00000 */
[----:B------:R0:W1:Y:S02]  /*17800*/  SHFL.IDX P6, R14, R13, R12, R11 ;  /* 0x0000000c0d0e7389 */ /* 0x00006400000c000b */
[----:B01----:R-:W-:Y:S01]  /*17810*/  ENDCOLLECTIVE ;  /* 0x000000000000791b */ /* 0x003fe20003800000 */
.L_x_351:
[----:B------:R-:W-:Y:S05]  /*17820*/  BSYNC B1 ;  /* 0x0000000000017941 */ /* 0x000fea0003800000 */
.L_x_350:
[----:B------:R-:W-:Y:S01]  /*17830*/  IMAD.MOV.U32 R13, RZ, RZ, R8 ;  /* 0x000000ffff0d7224 */ /* 0x000fe200078e0008 */
[----:B------:R-:W-:Y:S01]  /*17840*/  LOP3.LUT R23, R23, 0xfffff7ff, RZ, 0xc0, !PT ;  /* 0xfffff7ff17177812 */ /* 0x000fe200078ec0ff */
[----:B------:R-:W-:Y:S02]  /*17850*/  IMAD.MOV.U32 R12, RZ, RZ, RZ ;  /* 0x000000ffff0c7224 */ /* 0x000fe400078e00ff */
[----:B------:R-:W-:Y:S01]  /*17860*/  IMAD.MOV.U32 R11, RZ, RZ, 0x181f ;  /* 0x0000181fff0b7424 */ /* 0x000fe200078e00ff */
[----:B------:R-:W-:Y:S01]  /*17870*/  @P3 LOP3.LUT R23, R23, 0x800, RZ, 0xfc, !PT ;  /* 0x0000080017173812 */ /* 0x000fe200078efcff */
[----:B------:R-:W-:Y:S02]  /*17880*/  IMAD.MOV.U32 R15, RZ, RZ, -0x1 ;  /* 0xffffffffff0f7424 */ /* 0x000fe400078e00ff */
[----:B------:R-:W-:Y:S01]  /*17890*/  IMAD.MOV.U32 R3, RZ, RZ, R14 ;  /* 0x000000ffff037224 */ /* 0x000fe200078e000e */
[----:B------:R-:W-:Y:S01]  /*178a0*/  LOP3.LUT P3, RZ, R23, 0x10, RZ, 0xc0, !PT ;  /* 0x0000001017ff7812 */ /* 0x000fe2000786c0ff */
[----:B------:R-:W-:-:S12]  /*178b0*/  IMAD.SHL.U32 R0, R32, 0x2, RZ ;  /* 0x0000000220007824 */ /* 0x000fd800078e00ff */
[----:B------:R-:W-:Y:S05]  /*178c0*/  WARPSYNC.COLLECTIVE R15, `(.L_x_352) ;  /* 0x000000000f087348 */ /* 0x000fea0003c00000 */
[----:B------:R0:W1:Y:S02]  /*178d0*/  SHFL.IDX P6, R14, R13, R12, R11 ;  /* 0x0000000c0d0e7389 */ /* 0x00006400000c000b */
[----:B01----:R-:W-:Y:S01]  /*178e0*/  ENDCOLLECTIVE ;  /* 0x000000000000791b */ /* 0x003fe20003800000 */
.L_x_352:
[----:B------:R-:W-:Y:S01]  /*178f0*/  LOP3.LUT R23, R23, 0xfffffbff, RZ, 0xc0, !PT ;  /* 0xfffffbff17177812 */ /* 0x000fe200078ec0ff */
[----:B------:R-:W-:-:S03]  /*17900*/  IMAD R9, R9, 0x2, R22 ;  /* 0x0000000209097824 */ /* 0x000fc600078e0216 */
[----:B------:R-:W-:-:S04]  /*17910*/  @P2 LOP3.LUT R23, R23, 0x400, RZ, 0xfc, !PT ;  /* 0x0000040017172812 */ /* 0x000fc800078efcff */
[C---:B------:R-:W-:Y:S02]  /*17920*/  LOP3.LUT P2, RZ, R23.reuse, 0x8, RZ, 0xc0, !PT ;  /* 0x0000000817ff7812 */ /* 0x040fe4000784c0ff */
[----:B------:R-:W-:Y:S02]  /*17930*/  LOP3.LUT R23, R23, 0xfffffdff, RZ, 0xc0, !PT ;  /* 0xfffffdff17177812 */ /* 0x000fe400078ec0ff */
[----:B------:R-:W-:Y:S01]  /*17940*/  MOV R13, R10 ;  /* 0x0000000a000d7202 */ /* 0x000fe20000000f00 */
[----:B------:R-:W-:Y:S01]  /*17950*/  IMAD.MOV.U32 R12, RZ, RZ, 0x1 ;  /* 0x00000001ff0c7424 */ /* 0x000fe200078e00ff */
[----:B------:R-:W-:-:S04]  /*17960*/  @P1 LOP3.LUT R23, R23, 0x200, RZ, 0xfc, !PT ;  /* 0x0000020017171812 */ /* 0x000fc800078efcff */
[----:B------:R-:W-:Y:S01]  /*17970*/  LOP3.LUT P1, RZ, R23, 0x4, RZ, 0xc0, !PT ;  /* 0x0000000417ff7812 */ /* 0x000fe2000782c0ff */
[----:B------:R-:W-:-:S12]  /*17980*/  IMAD.MOV.U32 R2, RZ, RZ, R14 ;  /* 0x000000ffff027224 */ /* 0x000fd800078e000e */
[----:B------:R-:W-:Y:S05]  /*17990*/  WARPSYNC.COLLECTIVE R15, `(.L_x_353) ;  /* 0x000000000f087348 */ /* 0x000fea0003c00000 */
[----:B------:R0:W1:Y:S02]  /*179a0*/  SHFL.IDX P6, R14, R13, R12, R11 ;  /* 0x0000000c0d0e7389 */ /* 0x00006400000c000b */
[----:B01----:R-:W-:Y:S01]  /*179b0*/  ENDCOLLECTIVE ;  /* 0x000000000000791b */ /* 0x003fe20003800000 */
.L_x_353:
[----:B------:R-:W-:-:S05]  /*179c0*/  IADD3 R2, P0, R2, R0, RZ ;  /* 0x0000000002027210 */ /* 0x000fca0007f1e0ff */
[----:B------:R-:W-:-:S05]  /*179d0*/  IMAD.X R3, RZ, RZ, R3, P0 ;  /* 0x000000ffff037224 */ /* 0x000fca00000e0603 */
[----:B------:R-:W-:Y:S01]  /*179e0*/  @!PT LDS RZ, [RZ] ;  /* 0x00000000fffff984 */ /* 0x000fe20000000800 */
[----:B------:R-:W-:Y:S01]  /*179f0*/  @!PT LDS RZ, [RZ] ;  /* 0x00000000fffff984 */ /* 0x000fe20000000800 */
[----:B------:R-:W-:Y:S01]  /*17a00*/  @!PT LDS RZ, [RZ] ;  /* 0x00000000fffff984 */ /* 0x000fe20000000800 */
[----:B------:R0:W-:Y:S01]  /*17a10*/  LDGSTS.E.BYPASS.LTC128B.128 [R9+0x24400], desc[UR36][R2.64], !P3 ;  /* 0x2440000002097fae */ /* 0x0001e2000d901d64 */
[----:B------:R-:W-:-:S03]  /*17a20*/  IMAD.MOV.U32 R13, RZ, RZ, R8 ;  /* 0x000000ffff0d7224 */ /* 0x000fc600078e0008 */
[----:B------:R0:W-:Y:S04]  /*17a30*/  LDGSTS.E.BYPASS.LTC128B.128 [R9+0x26c00], desc[UR36][R2.64+0x80], !P2 ;  /* 0x26c0008002097fae */ /* 0x0001e8000d101d64 */
[----:B------:R0:W-:Y:S01]  /*17a40*/  LDGSTS.E.BYPASS.LTC128B.128 [R9+0x29400], desc[UR36][R2.64+0x100], !P1 ;  /* 0x2940010002097fae */ /* 0x0001e2000c901d64 */
[----:B------:R-:W-:-:S03]  /*17a50*/  IMAD.MOV.U32 R35, RZ, RZ, R14 ;  /* 0x000000ffff237224 */ /* 0x000fc600078e000e */
[----:B------:R0:W-:Y:S04]  /*17a60*/  LDGSTS.E.BYPASS.LTC128B.128 [R9+0x2bc00], desc[UR36][R2.64+0x180], !P5 ;  /* 0x2bc0018002097fae */ /* 0x0001e8000e901d64 */
[----:B0-----:R-:W-:Y:S05]  /*17a70*/  WARPSYNC.COLLECTIVE R15, `(.L_x_354) ;  /* 0x000000000f087348 */ /* 0x001fea0003c00000 */
[----:B------:R1:W2:Y:S02]  /*17a80*/  SHFL.IDX P6, R14, R13, R12, R11 ;  /* 0x0000000c0d0e7389 */ /* 0x0002a400000c000b */
[----:B012---:R-:W-:Y:S01]  /*17a90*/  ENDCOLLECTIVE ;  /* 0x000000000000791b */ /* 0x007fe20003800000 */
.L_x_354:
[----:B------:R-:W-:Y:S02]  /*17aa0*/  IMAD.MOV.U32 R13, RZ, RZ, R10 ;  /* 0x000000ffff0d7224 */ /* 0x000fe400078e000a */
[----:B------:R-:W-:Y:S02]  /*17ab0*/  IMAD.MOV.U32 R12, RZ, RZ, 0x2 ;  /* 0x00000002ff0c7424 */ /* 0x000fe400078e00ff */
[----:B------:R-:W-:-:S07]  /*17ac0*/  IMAD.MOV.U32 R2, RZ, RZ, R14 ;  /* 0x000000ffff027224 */ /* 0x000fce00078e000e */
[----:B------:R-:W-:Y:S05]  /*17ad0*/  WARPSYNC.COLLECTIVE R15, `(.L_x_355) ;  /* 0x000000000f087348 */ /* 0x000fea0003c00000 */
[----:B------:R0:W1:Y:S02]  /*17ae0*/  SHFL.IDX P6, R14, R13, R12, R11 ;  /* 0x0000000c0d0e7389 */ /* 0x00006400000c000b */
[----:B01----:R-:W-:Y:S01]  /*17af0*/  ENDCOLLECTIVE ;  /* 0x000000000000791b */ /* 0x003fe20003800000 */
.L_x_355:
        /* <DEDUP_REMOVED lines=14> */
.L_x_356:
[----:B------:R-:W-:Y:S02]  /*17be0*/  IMAD.MOV.U32 R13, RZ, RZ, R10 ;  /* 0x000000ffff0d7224 */ /* 0x000fe400078e000a */
[----:B------:R-:W-:Y:S02]  /*17bf0*/  IMAD.MOV.U32 R12, RZ, RZ, 0x3 ;  /* 0x00000003ff0c7424 */ /* 0x000fe400078e00ff */
[----:B------:R-:W-:-:S07]  /*17c00*/  IMAD.MOV.U32 R2, RZ, RZ, R14 ;  /* 0x000000ffff027224 */ /* 0x000fce00078e000e */
[----:B------:R-:W-:Y:S05]  /*17c10*/  WARPSYNC.COLLECTIVE R15, `(.L_x_357) ;  /* 0x000000000f087348 */ /* 0x000fea0003c00000 */
[----:B------:R0:W1:Y:S02]  /*17c20*/  SHFL.IDX P6, R14, R13, R12, R11 ;  /* 0x0000000c0d0e7389 */ /* 0x00006400000c000b */
[----:B01----:R-:W-:Y:S01]  /*17c30*/  ENDCOLLECTIVE ;  /* 0x000000000000791b */ /* 0x003fe20003800000 */
.L_x_357:
        /* <DEDUP_REMOVED lines=14> */
.L_x_358:
[----:B------:R-:W-:Y:S02]  /*17d20*/  IMAD.MOV.U32 R13, RZ, RZ, R10 ;  /* 0x000000ffff0d7224 */ /* 0x000fe400078e000a */
[----:B------:R-:W-:Y:S01]  /*17d30*/  IMAD.MOV.U32 R12, RZ, RZ, 0x4 ;  /* 0x00000004ff0c7424 */ /* 0x000fe200078e00ff */
[----:B------:R-:W-:-:S07]  /*17d40*/  MOV R2, R14 ;  /* 0x0000000e00027202 */ /* 0x000fce0000000f00 */
[----:B------:R-:W-:Y:S05]  /*17d50*/  WARPSYNC.COLLECTIVE R15, `(.L_x_359) ;  /* 0x000000000f087348 */ /* 0x000fea0003c00000 */
[----:B------:R0:W1:Y:S02]  /*17d60*/  SHFL.IDX P6, R14, R13, R12, R11 ;  /* 0x0000000c0d0e7389 */ /* 0x00006400000c000b */
[----:B01----:R-:W-:Y:S01]  /*17d70*/  ENDCOLLECTIVE ;  /* 0x000000000000791b */ /* 0x003fe20003800000 */
.L_x_359:
[----:B------:R-:W-:-:S05]  /*17d80*/  IADD3 R2, P0, R2, R0, RZ ;  /* 0x0000000002027210 */ /* 0x000fca0007f1e0ff */
[----:B------:R-:W-:-:S05]  /*17d90*/  IMAD.X R3, RZ, RZ, R35, P0 ;  /* 0x000000ffff037224 */ /* 0x000fca00000e0623 */
[----:B------:R-:W-:Y:S01]  /*17da0*/  @!PT LDS RZ, [RZ] ;  /* 0x00000000fffff984 */ /* 0x000fe20000000800 */
[----:B------:R-:W-:Y:S01]  /*17db0*/  @!PT LDS RZ, [RZ] ;  /* 0x00000000fffff984 */ /* 0x000fe20000000800 */
[----:B------:R-:W-:Y:S01]  /*17dc0*/  @!PT LDS RZ, [RZ] ;  /* 0x00000000fffff984 */ /* 0x000fe20000000800 */
[----:B------:R0:W-:Y:S01]  /*17dd0*/  LDGSTS.E.BYPASS.LTC128B.128 [R9+0x25c00], desc[UR36][R2.64], !P3 ;  /* 0x25c0000002097fae */ /* 0x0001e2000d901d64 */
[C---:B------:R-:W-:Y:S01]  /*17de0*/  LOP3.LUT P3, RZ, R23.reuse, 0x800, RZ, 0xc0, !PT ;  /* 0x0000080017ff7812 */ /* 0x040fe2000786c0ff */
[----:B------:R-:W-:Y:S02]  /*17df0*/  IMAD.MOV.U32 R13, RZ, RZ, R8 ;  /* 0x000000ffff0d7224 */ /* 0x000fe400078e0008 */
[----:B------:R0:W-:Y:S01]  /*17e00*/  LDGSTS.E.BYPASS.LTC128B.128 [R9+0x28400], desc[UR36][R2.64+0x80], !P2 ;  /* 0x2840008002097fae */ /* 0x0001e2000d101d64 */
[----:B------:R-:W-:-:S03]  /*17e10*/  LOP3.LUT P2, RZ, R23, 0x400, RZ, 0xc0, !PT ;  /* 0x0000040017ff7812 */ /* 0x000fc6000784c0ff */
[----:B------:R0:W-:Y:S01]  /*17e20*/  LDGSTS.E.BYPASS.LTC128B.128 [R9+0x2ac00], desc[UR36][R2.64+0x100], !P1 ;  /* 0x2ac0010002097fae */ /* 0x0001e2000c901d64 */
[----:B------:R-:W-:Y:S01]  /*17e30*/  LOP3.LUT P1, RZ, R23, 0x200, RZ, 0xc0, !PT ;  /* 0x0000020017ff7812 */ /* 0x000fe2000782c0ff */
[----:B------:R-:W-:Y:S02]  /*17e40*/  IMAD.MOV.U32 R35, RZ, RZ, R14 ;  /* 0x000000ffff237224 */ /* 0x000fe400078e000e */
[----:B------:R0:W-:Y:S10]  /*17e50*/  LDGSTS.E.BYPASS.LTC128B.128 [R9+0x2d400], desc[UR36][R2.64+0x180], !P5 ;  /* 0x2d40018002097fae */ /* 0x0001f4000e901d64 */
[----:B0-----:R-:W-:Y:S05]  /*17e60*/  WARPSYNC.COLLECTIVE R15, `(.L_x_360) ;  /* 0x000000000f087348 */ /* 0x001fea0003c00000 */
[----:B------:R1:W2:Y:S02]  /*17e70*/  SHFL.IDX P6, R14, R13, R12, R11 ;  /* 0x0000000c0d0e7389 */ /* 0x0002a400000c000b */
[----:B012---:R-:W-:Y:S01]  /*17e80*/  ENDCOLLECTIVE ;  /* 0x000000000000791b */ /* 0x007fe20003800000 */
.L_x_360:
[----:B------:R-:W-:Y:S01]  /*17e90*/  IMAD.MOV.U32 R2, RZ, RZ, R14 ;  /* 0x000000ffff027224 */ /* 0x000fe200078e000e */
[----:B------:R-:W-:Y:S06]  /*17ea0*/  BRA `(.L_x_361) ;  /* 0xffffffc000a87947 */ /* 0x000fec000383ffff */
.L_x_276:
[----:B-1----:R1:W2:Y:S02]  /*17eb0*/  SYNCS.PHASECHK.TRANS64.TRYWAIT P0, [R6+URZ+0x38860], R2 ;  /* 0x03886002060075a7 */ /* 0x0022a4000800017f */
[----:B--2---:R-:W-:Y:S05]  /*17ec0*/  @!P0 NANOSLEEP.SYNCS 0x989680 ;  /* 0x009896800000895d */ /* 0x004fea0003900000 */
[----:B------:R-:W2:Y:S02]  /*17ed0*/  @!P0 SYNCS.PHASECHK.TRANS64 P0, [R6+URZ+0x38860], R2 ;  /* 0x03886002060085a7 */ /* 0x000ea4000800007f */
[----:B--2---:R-:W-:Y:S05]  /*17ee0*/  @!P0 BRA `(.L_x_276) ;  /* 0xfffffffc00f08947 */ /* 0x004fea000383ffff */
[----:B------:R-:W-:Y:S05]  /*17ef0*/  BRA `(.L_x_362) ;  /* 0xffffffc400207947 */ /* 0x000fea000383ffff */
.L_x_277:
[----:B------:R-:W-:Y:S01]  /*17f00*/  BSSY B1, `(.L_x_363) ;  /* 0x0000008000017945 */ /* 0x000fe20003800000 */
[----:B------:R-:W-:Y:S02]  /*17f10*/  IMAD.MOV.U32 R13, RZ, RZ, R24 ;  /* 0x000000ffff0d7224 */ /* 0x000fe400078e0018 */
[----:B------:R-:W-:Y:S02]  /*17f20*/  IMAD.MOV.U32 R12, RZ, RZ, RZ ;  /* 0x000000ffff0c7224 */ /* 0x000fe400078e00ff */
[----:B------:R-:W-:Y:S02]  /*17f30*/  IMAD.MOV.U32 R11, RZ, RZ, 0x181f ;  /* 0x0000181fff0b7424 */ /* 0x000fe400078e00ff */
[----:B------:R-:W-:-:S07]  /*17f40*/  IMAD.MOV.U32 R15, RZ, RZ, -0x1 ;  /* 0xffffffffff0f7424 */ /* 0x000fce00078e00ff */
[----:B-1----:R-:W-:Y:S05]  /*17f50*/  WARPSYNC.COLLECTIVE R15, `(.L_x_364) ;  /* 0x000000000f087348 */ /* 0x002fea0003c00000 */
[----:B------:R0:W2:Y:S02]  /*17f60*/  SHFL.IDX P6, R14, R13, R12, R11 ;  /* 0x0000000c0d0e7389 */ /* 0x0000a400000c000b */
[----:B012---:R-:W-:Y:S01]  /*17f70*/  ENDCOLLECTIVE ;  /* 0x000000000000791b */ /* 0x007fe20003800000 */
.L_x_364:
[----:B------:R-:W-:Y:S05]  /*17f80*/  BSYNC B1 ;  /* 0x0000000000017941 */ /* 0x000fea0003800000 */
.L_x_363:
[----:B------:R-:W-:Y:S02]  /*17f90*/  IMAD.MOV.U32 R13, RZ, RZ, R18 ;  /* 0x000000ffff0d7224 */ /* 0x000fe400078e0012 */
[----:B------:R-:W-:Y:S02]  /*17fa0*/  IMAD.MOV.U32 R12, RZ, RZ, RZ ;  /* 0x000000ffff0c7224 */ /* 0x000fe400078e00ff */
[----:B------:R-:W-:Y:S02]  /*17fb0*/  IMAD.MOV.U32 R11, RZ, RZ, 0x181f ;  /* 0x0000181fff0b7424 */ /* 0x000fe400078e00ff */
[----:B------:R-:W-:Y:S02]  /*17fc0*/  IMAD.MOV.U32 R15, RZ, RZ, -0x1 ;  /* 0xffffffffff0f7424 */ /* 0x000fe400078e00ff */
[----:B------:R-:W-:Y:S02]  /*17fd0*/  IMAD.MOV.U32 R3, RZ, RZ, R14 ;  /* 0x000000ffff037224 */ /* 0x000fe400078e000e */
[----:B------:R-:W-:-:S07]  /*17fe0*/  IMAD R7, R7, 0x2, R22 ;  /* 0x0000000207077824 */ /* 0x000fce00078e0216 */
[----:B------:R-:W-:Y:S05]  /*17ff0*/  WARPSYNC.COLLECTIVE R15, `(.L_x_365) ;  /* 0x000000000f087348 */ /* 0x000fea0003c00000 */
[----:B------:R0:W1:Y:S02]  /*18000*/  SHFL.IDX P6, R14, R13, R12, R11 ;  /* 0x0000000c0d0e7389 */ /* 0x00006400000c000b */
[----:B01----:R-:W-:Y:S01]  /*18010*/  ENDCOLLECTIVE ;  /* 0x000000000000791b */ /* 0x003fe20003800000 */
.L_x_365:
[----:B------:R-:W-:Y:S02]  /*18020*/  IMAD.MOV.U32 R13, RZ, RZ, R24 ;  /* 0x000000ffff0d7224 */ /* 0x000fe400078e0018 */
[----:B------:R-:W-:Y:S01]  /*18030*/  IMAD.MOV.U32 R12, RZ, RZ, 0x1 ;  /* 0x00000001ff0c7424 */ /* 0x000fe200078e00ff */
[----:B------:R-:W-:-:S07]  /*18040*/  MOV R2, R14 ;  /* 0x0000000e00027202 */ /* 0x000fce0000000f00 */
[----:B------:R-:W-:Y:S05]  /*18050*/  WARPSYNC.COLLECTIVE R15, `(.L_x_366) ;  /* 0x000000000f087348 */ /* 0x000fea0003c00000 */
[----:B------:R0:W1:Y:S02]  /*18060*/  SHFL.IDX P6, R14, R13, R12, R11 ;  /* 0x0000000c0d0e7389 */ /* 0x00006400000c000b */
[----:B01----:R-:W-:Y:S01]  /*18070*/  ENDCOLLECTIVE ;  /* 0x000000000000791b */ /* 0x003fe20003800000 */
.L_x_366:
[----:B------:R-:W-:-:S05]  /*18080*/  IADD3 R2, P0, R2, R0, RZ ;  /* 0x0000000002027210 */ /* 0x000fca0007f1e0ff */
[----:B------:R-:W-:Y:S01]  /*18090*/  IMAD.X R3, RZ, RZ, R3, P0 ;  /* 0x000000ffff037224 */ /* 0x000fe200000e0603 */
[----:B------:R-:W-:Y:S01]  /*180a0*/  ISETP.LT.OR P0, PT, R8, 0x1, P4 ;  /* 0x000000010800780c */ /* 0x000fe20002701670 */
[----:B------:R-:W-:-:S12]  /*180b0*/  IMAD.MOV.U32 R13, RZ, RZ, R18 ;  /* 0x000000ffff0d7224 */ /* 0x000fd800078e0012 */
        /* <DEDUP_REMOVED lines=9> */
[----:B------:R0:W-:Y:S02]  /*18150*/  LDGSTS.E.BYPASS.LTC128B.128 [R7+0x7c00], desc[UR36][R2.64+0x180], !P0 ;  /* 0x07c0018002077fae */ /* 0x0001e4000c101d64 */
[----:B0-----:R-:W-:-:S07]  /*18160*/  IMAD.MOV.U32 R3, RZ, RZ, R14 ;  /* 0x000000ffff037224 */ /* 0x001fce00078e000e */
[----:B------:R-:W-:Y:S05]  /*18170*/  WARPSYNC.COLLECTIVE R15, `(.L_x_367) ;  /* 0x000000000f087348 */ /* 0x000fea0003c00000 */
[----:B------:R0:W1:Y:S02]  /*18180*/  SHFL.IDX P6, R14, R13, R12, R11 ;  /* 0x0000000c0d0e7389 */ /* 0x00006400000c000b */
[----:B01----:R-:W-:Y:S01]  /*18190*/  ENDCOLLECTIVE ;  /* 0x000000000000791b */ /* 0x003fe20003800000 */
.L_x_367:
[----:B------:R-:W-:Y:S02]  /*181a0*/  IMAD.MOV.U32 R13, RZ, RZ, R24 ;  /* 0x000000ffff0d7224 */ /* 0x000fe400078e0018 */
[----:B------:R-:W-:Y:S02]  /*181b0*/  IMAD.MOV.U32 R12, RZ, RZ, 0x2 ;  /* 0x00000002ff0c7424 */ /* 0x000fe400078e00ff */
[----:B------:R-:W-:-:S07]  /*181c0*/  IMAD.MOV.U32 R2, RZ, RZ, R14 ;  /* 0x000000ffff027224 */ /* 0x000fce00078e000e */
[----:B------:R-:W-:Y:S05]  /*181d0*/  WARPSYNC.COLLECTIVE R15, `(.L_x_368) ;  /* 0x000000000f087348 */ /* 0x000fea0003c00000 */
[----:B------:R0:W1:Y:S02]  /*181e0*/  SHFL.IDX P6, R14, R13, R12, R11 ;  /* 0x0000000c0d0e7389 */ /* 0x00006400000c000b */
[----:B01----:R-:W-:Y:S01]  /*181f0*/  ENDCOLLECTIVE ;  /* 0x000000000000791b */ /* 0x003fe20003800000 */
.L_x_368:
        /* <DEDUP_REMOVED lines=18> */
.L_x_369:
[----:B------:R-:W-:Y:S01]  /*18320*/  IMAD.MOV.U32 R13, RZ, RZ, R24 ;  /* 0x000000ffff0d7224 */ /* 0x000fe200078e0018 */
[----:B------:R-:W-:Y:S01]  /*18330*/  MOV R12, 0x3 ;  /* 0x00000003000c7802 */ /* 0x000fe20000000f00 */
[----:B------:R-:W-:-:S07]  /*18340*/  IMAD.MOV.U32 R2, RZ, RZ, R14 ;  /* 0x000000ffff027224 */ /* 0x000fce00078e000e */
[----:B------:R-:W-:Y:S05]  /*18350*/  WARPSYNC.COLLECTIVE R15, `(.L_x_370) ;  /* 0x000000000f087348 */ /* 0x000fea0003c00000 */
[----:B------:R0:W1:Y:S02]  /*18360*/  SHFL.IDX P6, R14, R13, R12, R11 ;  /* 0x0000000c0d0e7389 */ /* 0x00006400000c000b */
[----:B01----:R-:W-:Y:S01]  /*18370*/  ENDCOLLECTIVE ;  /* 0x000000000000791b */ /* 0x003fe20003800000 */
.L_x_370:
        /* <DEDUP_REMOVED lines=18> */
.L_x_371:
[----:B------:R-:W-:Y:S02]  /*184a0*/  IMAD.MOV.U32 R13, RZ, RZ, R24 ;  /* 0x000000ffff0d7224 */ /* 0x000fe400078e0018 */
[----:B------:R-:W-:Y:S02]  /*184b0*/  IMAD.MOV.U32 R12, RZ, RZ, 0x4 ;  /* 0x00000004ff0c7424 */ /* 0x000fe400078e00ff */
[----:B------:R-:W-:-:S07]  /*184c0*/  IMAD.MOV.U32 R2, RZ, RZ, R14 ;  /* 0x000000ffff027224 */ /* 0x000fce00078e000e */
[----:B------:R-:W-:Y:S05]  /*184d0*/  WARPSYNC.COLLECTIVE R15, `(.L_x_372) ;  /* 0x000000000f087348 */ /* 0x000fea0003c00000 */
[----:B------:R0:W1:Y:S02]  /*184e0*/  SHFL.IDX P6, R14, R13, R12, R11 ;  /* 0x0000000c0d0e7389 */ /* 0x00006400000c000b */
[----:B01----:R-:W-:Y:S01]  /*184f0*/  ENDCOLLECTIVE ;  /* 0x000000000000791b */ /* 0x003fe20003800000 */
.L_x_372:
[----:B------:R-:W-:-:S05]  /*18500*/  IADD3 R2, P0, R2, R0, RZ ;  /* 0x0000000002027210 */ /* 0x000fca0007f1e0ff */
[----:B------:R-:W-:Y:S01]  /*18510*/  IMAD.X R3, RZ, RZ, R3, P0 ;  /* 0x000000ffff037224 */ /* 0x000fe200000e0603 */
[----:B------:R-:W-:Y:S01]  /*18520*/  ISETP.LT.OR P0, PT, R8, 0x31, P4 ;  /* 0x000000310800780c */ /* 0x000fe20002701670 */
[----:B------:R-:W-:-:S12]  /*18530*/  IMAD.MOV.U32 R13, RZ, RZ, R18 ;  /* 0x000000ffff0d7224 */ /* 0x000fd800078e0012 */
[----:B------:R-:W-:Y:S01]  /*18540*/  @!PT LDS RZ, [RZ] ;  /* 0x00000000fffff984 */ /* 0x000fe20000000800 */
[----:B------:R-:W-:Y:S01]  /*18550*/  @!PT LDS RZ, [RZ] ;  /* 0x00000000fffff984 */ /* 0x000fe20000000800 */
[----:B------:R-:W-:Y:S01]  /*18560*/  @!PT LDS RZ, [RZ] ;  /* 0x00000000fffff984 */ /* 0x000fe20000000800 */
[----:B------:R0:W-:Y:S01]  /*18570*/  LDGSTS.E.BYPASS.LTC128B.128 [R7+0x1c00], desc[UR36][R2.64], !P0 ;  /* 0x01c0000002077fae */ /* 0x0001e2000c101d64 */
[----:B------:R-:W-:Y:S01]  /*18580*/  ISETP.LT.OR P0, PT, R8, 0x31, P3 ;  /* 0x000000310800780c */ /* 0x000fe20001f01670 */
[----:B------:R-:W-:-:S12]  /*18590*/  IMAD.MOV.U32 R24, RZ, RZ, R14 ;  /* 0x000000ffff187224 */ /* 0x000fd800078e000e */
[----:B0-----:R-:W-:Y:S05]  /*185a0*/  WARPSYNC.COLLECTIVE R15, `(.L_x_373) ;  /* 0x000000000f087348 */ /* 0x001fea0003c00000 */
[----:B------:R1:W2:Y:S02]  /*185b0*/  SHFL.IDX P6, R14, R13, R12, R11 ;  /* 0x0000000c0d0e7389 */ /* 0x0002a400000c000b */
[----:B012---:R-:W-:Y:S01]  /*185c0*/  ENDCOLLECTIVE ;  /* 0x000000000000791b */ /* 0x007fe20003800000 */
.L_x_373:
        /* <DEDUP_REMOVED lines=8> */
[----:B------:R-:W-:Y:S05]  /*18650*/  BRA `(.L_x_374) ;  /* 0xffffffc0003c7947 */ /* 0x000fea000383ffff */
.L_x_285:
[----:B0-----:R0:W3:Y:S02]  /*18660*/  SYNCS.PHASECHK.TRANS64.TRYWAIT P0, [R4+URZ+0x38860], R3 ;  /* 0x03886003040075a7 */ /* 0x0010e4000800017f */
[----:B---3--:R-:W-:Y:S05]  /*18670*/  @!P0 NANOSLEEP.SYNCS 0x989680 ;  /* 0x009896800000895d */ /* 0x008fea0003900000 */
[----:B------:R-:W3:Y:S02]  /*18680*/  @!P0 SYNCS.PHASECHK.TRANS64 P0, [R4+URZ+0x38860], R3 ;  /* 0x03886003040085a7 */ /* 0x000ee4000800007f */
[----:B---3--:R-:W-:Y:S05]  /*18690*/  @!P0 BRA `(.L_x_285) ;  /* 0xfffffffc00f08947 */ /* 0x008fea000383ffff */
[----:B------:R-:W-:Y:S05]  /*186a0*/  BRA `(.L_x_375) ;  /* 0xffffffc400607947 */ /* 0x000fea000383ffff */
.L_x_286:
[----:B------:R-:W-:Y:S01]  /*186b0*/  BSSY B0, `(.L_x_376) ;  /* 0x0000008000007945 */ /* 0x000fe20003800000 */
[----:B------:R-:W-:Y:S02]  /*186c0*/  IMAD.MOV.U32 R13, RZ, RZ, R24 ;  /* 0x000000ffff0d7224 */ /* 0x000fe400078e0018 */
[----:B------:R-:W-:Y:S02]  /*186d0*/  IMAD.MOV.U32 R12, RZ, RZ, RZ ;  /* 0x000000ffff0c7224 */ /* 0x000fe400078e00ff */
[----:B------:R-:W-:Y:S02]  /*186e0*/  IMAD.MOV.U32 R11, RZ, RZ, 0x181f ;  /* 0x0000181fff0b7424 */ /* 0x000fe400078e00ff */
[----:B------:R-:W-:-:S07]  /*186f0*/  IMAD.MOV.U32 R15, RZ, RZ, -0x1 ;  /* 0xffffffffff0f7424 */ /* 0x000fce00078e00ff */
[----:B01----:R-:W-:Y:S05]  /*18700*/  WARPSYNC.COLLECTIVE R15, `(.L_x_377) ;  /* 0x000000000f087348 */ /* 0x003fea0003c00000 */
[----:B-1----:R1:W2:Y:S02]  /*18710*/  SHFL.IDX P6, R14, R13, R12, R11 ;  /* 0x0000000c0d0e7389 */ /* 0x0022a400000c000b */
[----:B012---:R-:W-:Y:S01]  /*18720*/  ENDCOLLECTIVE ;  /* 0x000000000000791b */ /* 0x007fe20003800000 */
.L_x_377:
[----:B------:R-:W-:Y:S05]  /*18730*/  BSYNC B0 ;  /* 0x0000000000007941 */ /* 0x000fea0003800000 */
.L_x_376:
[----:B------:R-:W-:Y:S01]  /*18740*/  IMAD.MOV.U32 R13, RZ, RZ, R18 ;  /* 0x000000ffff0d7224 */ /* 0x000fe200078e0012 */
[----:B------:R-:W-:Y:S01]  /*18750*/  MOV R11, 0x181f ;  /* 0x0000181f000b7802 */ /* 0x000fe20000000f00 */
[----:B------:R-:W-:Y:S02]  /*18760*/  IMAD.MOV.U32 R12, RZ, RZ, RZ ;  /* 0x000000ffff0c7224 */ /* 0x000fe400078e00ff */
[----:B------:R-:W-:Y:S02]  /*18770*/  IMAD.MOV.U32 R15, RZ, RZ, -0x1 ;  /* 0xffffffffff0f7424 */ /* 0x000fe400078e00ff */
[----:B------:R-:W-:Y:S02]  /*18780*/  IMAD.MOV.U32 R3, RZ, RZ, R14 ;  /* 0x000000ffff037224 */ /* 0x000fe400078e000e */
[----:B------:R-:W-:-:S07]  /*18790*/  IMAD.SHL.U32 R8, R32, 0x2, RZ ;  /* 0x0000000220087824 */ /* 0x000fce00078e00ff */
[----:B------:R-:W-:Y:S05]  /*187a0*/  WARPSYNC.COLLECTIVE R15, `(.L_x_378) ;  /* 0x000000000f087348 */ /* 0x000fea0003c00000 */
[----:B------:R0:W1:Y:S02]  /*187b0*/  SHFL.IDX P6, R14, R13, R12, R11 ;  /* 0x0000000c0d0e7389 */ /* 0x00006400000c000b */
[----:B01----:R-:W-:Y:S01]  /*187c0*/  ENDCOLLECTIVE ;  /* 0x000000000000791b */ /* 0x003fe20003800000 */
.L_x_378:
[----:B------:R-:W-:Y:S01]  /*187d0*/  ULDC UR4, c[0x0][0x2f4] ;  /* 0x0000bd0000047ab9 */ /* 0x000fe20000000800 */
[----:B------:R-:W-:Y:S01]  /*187e0*/  IMAD R0, R7, 0x2, R22 ;  /* 0x0000000207007824 */ /* 0x000fe200078e0216 */
[----:B------:R-:W-:Y:S02]  /*187f0*/  ISETP.GE.AND P3, PT, R32, UR4, PT ;  /* 0x0000000420007c0c */ /* 0x000fe4000bf66270 */
[----:B------:R-:W-:Y:S02]  /*18800*/  ISETP.GE.AND P2, PT, R37, UR4, PT ;  /* 0x0000000425007c0c */ /* 0x000fe4000bf46270 */
[----:B------:R-:W-:Y:S02]  /*18810*/  ISETP.LT.OR P4, PT, R5, 0x1, P3 ;  /* 0x000000010500780c */ /* 0x000fe40001f81670 */
[----:B------:R-:W-:Y:S01]  /*18820*/  ISETP.GE.AND P1, PT, R36, UR4, PT ;  /* 0x0000000424007c0c */ /* 0x000fe2000bf26270 */
[----:B------:R-:W-:Y:S02]  /*18830*/  IMAD.MOV.U32 R13, RZ, RZ, R24 ;  /* 0x000000ffff0d7224 */ /* 0x000fe400078e0018 */
[----:B------:R-:W-:Y:S01]  /*18840*/  IMAD.MOV.U32 R12, RZ, RZ, 0x1 ;  /* 0x00000001ff0c7424 */ /* 0x000fe200078e00ff */
[----:B------:R-:W-:-:S05]  /*18850*/  IADD3 R2, P0, R14, R8, RZ ;  /* 0x000000080e027210 */ /* 0x000fca0007f1e0ff */
[----:B------:R-:W-:Y:S01]  /*18860*/  IMAD.X R3, RZ, RZ, R3, P0 ;  /* 0x000000ffff037224 */ /* 0x000fe200000e0603 */
[----:B------:R-:W-:-:S04]  /*18870*/  ISETP.LT.OR P0, PT, R5, 0x1, P2 ;  /* 0x000000010500780c */ /* 0x000fc80001701670 */
[----:B------:R-:W-:Y:S01]  /*18880*/  @!PT LDS RZ, [RZ] ;  /* 0x00000000fffff984 */ /* 0x000fe20000000800 */
[----:B------:R-:W-:Y:S01]  /*18890*/  @!PT LDS RZ, [RZ] ;  /* 0x00000000fffff984 */ /* 0x000fe20000000800 */
[----:B------:R-:W-:Y:S01]  /*188a0*/  @!PT LDS RZ, [RZ] ;  /* 0x00000000fffff984 */ /* 0x000fe20000000800 */
[----:B------:R0:W-:Y:S01]  /*188b0*/  LDGSTS.E.BYPASS.LTC128B.128 [R0+0x400], desc[UR36][R2.64], !P4 ;  /* 0x0040000002007fae */ /* 0x0001e2000e101d64 */
[----:B------:R-:W-:-:S08]  /*188c0*/  ISETP.LT.OR P4, PT, R5, 0x1, P1 ;  /* 0x000000010500780c */ /* 0x000fd00000f81670 */
[----:B------:R0:W-:Y:S01]  /*188d0*/  LDGSTS.E.BYPASS.LTC128B.128 [R0+0x2c00], desc[UR36][R2.64+0x80], !P0 ;  /* 0x02c0008002007fae */ /* 0x0001e2000c101d64 */
[----:B------:R-:W-:-:S13]  /*188e0*/  ISETP.GE.AND P0, PT, R34, UR4, PT ;  /* 0x0000000422007c0c */ /* 0x000fda000bf06270 */
[----:B0-----:R-:W-:Y:S05]  /*188f0*/  WARPSYNC.COLLECTIVE R15, `(.L_x_379) ;  /* 0x000000000f087348 */ /* 0x001fea0003c00000 */
[----:B------:R1:W2:Y:S02]  /*18900*/  SHFL.IDX P6, R14, R13, R12, R11 ;  /* 0x0000000c0d0e7389 */ /* 0x0002a400000c000b */
[----:B012---:R-:W-:Y:S01]  /*18910*/  ENDCOLLECTIVE ;  /* 0x000000000000791b */ /* 0x007fe20003800000 */
.L_x_379:
[----:B------:R-:W-:Y:S01]  /*18920*/  @!PT LDS RZ, [RZ] ;  /* 0x00000000fffff984 */ /* 0x000fe20000000800 */
[----:B------:R-:W-:Y:S01]  /*18930*/  @!PT LDS RZ, [RZ] ;  /* 0x00000000fffff984 */ /* 0x000fe20000000800 */
[----:B------:R-:W-:Y:S01]  /*18940*/  @!PT LDS RZ, [RZ] ;  /* 0x00000000fffff984 */ /* 0x000fe20000000800 */
[----:B------:R0:W-:Y:S01]  /*18950*/  LDGSTS.E.BYPASS.LTC128B.128 [R0+0x5400], desc[UR36][R2.64+0x100], !P4 ;  /* 0x0540010002007fae */ /* 0x0001e2000e101d64 */
[----:B------:R-:W-:Y:S01]  /*18960*/  ISETP.LT.OR P4, PT, R5, 0x1, P0 ;  /* 0x000000010500780c */ /* 0x000fe20000781670 */
[----:B------:R-:W-:-:S12]  /*18970*/  IMAD.MOV.U32 R13, RZ, RZ, R18 ;  /* 0x000000ffff0d7224 */ /* 0x000fd800078e0012 */
[----:B------:R0:W-:Y:S01]  /*18980*/  LDGSTS.E.BYPASS.LTC128B.128 [R0+0x7c00], desc[UR36][R2.64+0x180], !P4 ;  /* 0x07c0018002007fae */ /* 0x0001e2000e101d64 */
[----:B------:R-:W-:-:S07]  /*18990*/  IMAD.MOV.U32 R7, RZ, RZ, R14 ;  /* 0x000000ffff077224 */ /* 0x000fce00078e000e */
[----:B0-----:R-:W-:Y:S05]  /*189a0*/  WARPSYNC.COLLECTIVE R15, `(.L_x_380) ;  /* 0x000000000f087348 */ /* 0x001fea0003c00000 */
[----:B------:R1:W2:Y:S02]  /*189b0*/  SHFL.IDX P6, R14, R13, R12, R11 ;  /* 0x0000000c0d0e7389 */ /* 0x0002a400000c000b */
[----:B012---:R-:W-:Y:S01]  /*189c0*/  ENDCOLLECTIVE ;  /* 0x000000000000791b */ /* 0x007fe20003800000 */
.L_x_380:
[----:B------:R-:W-:Y:S02]  /*189d0*/  IMAD.MOV.U32 R13, RZ, RZ, R24 ;  /* 0x000000ffff0d7224 */ /* 0x000fe400078e0018 */
[----:B------:R-:W-:Y:S01]  /*189e0*/  IMAD.MOV.U32 R12, RZ, RZ, 0x2 ;  /* 0x00000002ff0c7424 */ /* 0x000fe200078e00ff */
[----:B------:R-:W-:-:S13]  /*189f0*/  IADD3 R2, P4, R14, R8, RZ ;  /* 0x000000080e027210 */ /* 0x000fda0007f9e0ff */
[----:B------:R-:W-:Y:S05]  /*18a00*/  WARPSYNC.COLLECTIVE R15, `(.L_x_381) ;  /* 0x000000000f087348 */ /* 0x000fea0003c00000 */
[----:B------:R0:W1:Y:S02]  /*18a10*/  SHFL.IDX P6, R14, R13, R12, R11 ;  /* 0x0000000c0d0e7389 */ /* 0x00006400000c000b */
[----:B01----:R-:W-:Y:S01]  /*18a20*/  ENDCOLLECTIVE ;  /* 0x000000000000791b */ /* 0x003fe20003800000 */
.L_x_381:
        /* <DEDUP_REMOVED lines=12> */
.L_x_382:
[----:B------:R-:W-:Y:S01]  /*18af0*/  @!PT LDS RZ, [RZ] ;  /* 0x00000000fffff984 */ /* 0x000fe20000000800 */
[----:B------:R-:W-:Y:S01]  /*18b00*/  @!PT LDS RZ, [RZ] ;  /* 0x00000000fffff984 */ /* 0x000fe20000000800 */
[----:B------:R-:W-:Y:S01]  /*18b10*/  @!PT LDS RZ, [RZ] ;  /* 0x00000000fffff984 */ /* 0x000fe20000000800 */
[----:B------:R-:W-:Y:S01]  /*18b20*/  LDGSTS.E.BYPASS.LTC128B.128 [R0+0x3400], desc[UR36][R2.64+0x80], !P4 ;  /* 0x0340008002007fae */ /* 0x000fe2000e101d64 */
[----:B------:R-:W-:Y:S01]  /*18b30*/  ISETP.LT.OR P4, PT, R5, 0x11, P1 ;  /* 0x000000110500780c */ /* 0x000fe20000f81670 */
[----:B------:R-:W-:Y:S01]  /*18b40*/  IMAD.MOV.U32 R13, RZ, RZ, R24 ;  /* 0x000000ffff0d7224 */ /* 0x000fe200078e0018 */
[----:B------:R-:W-:-:S11]  /*18b50*/  MOV R12, 0x3 ;  /* 0x00000003000c7802 */ /* 0x000fd60000000f00 */
[----:B------:R-:W-:Y:S01]  /*18b60*/  LDGSTS.E.BYPASS.LTC128B.128 [R0+0x5c00], desc[UR36][R2.64+0x100], !P4 ;  /* 0x05c0010002007fae */ /* 0x000fe2000e101d64 */
[----:B------:R-:W-:-:S13]  /*18b70*/  ISETP.LT.OR P4, PT, R5, 0x11, P0 ;  /* 0x000000110500780c */ /* 0x000fda0000781670 */
[----:B------:R0:W-:Y:S02]  /*18b80*/  LDGSTS.E.BYPASS.LTC128B.128 [R0+0x8400], desc[UR36][R2.64+0x180], !P4 ;  /* 0x0840018002007fae */ /* 0x0001e4000e101d64 */
[----:B0-----:R-:W-:-:S13]  /*18b90*/  IADD3 R2, P4, R14, R8, RZ ;  /* 0x000000080e027210 */ /* 0x001fda0007f9e0ff */
[----:B------:R-:W-:Y:S05]  /*18ba0*/  WARPSYNC.COLLECTIVE R15, `(.L_x_383) ;  /* 0x000000000f087348 */ /* 0x000fea0003c00000 */
[----:B------:R0:W1:Y:S02]  /*18bb0*/  SHFL.IDX P6, R14, R13, R12, R11 ;  /* 0x0000000c0d0e7389 */ /* 0x00006400000c000b */
[----:B01----:R-:W-:Y:S01]  /*18bc0*/  ENDCOLLECTIVE ;  /* 0x000000000000791b */ /* 0x003fe20003800000 */
.L_x_383:
        /* <DEDUP_REMOVED lines=12> */
.L_x_384:
[----:B------:R-:W-:Y:S01]  /*18c90*/  @!PT LDS RZ, [RZ] ;  /* 0x00000000fffff984 */ /* 0x000fe20000000800 */
[----:B------:R-:W-:Y:S01]  /*18ca0*/  @!PT LDS RZ, [RZ] ;  /* 0x00000000fffff984 */ /* 0x000fe20000000800 */
[----:B------:R-:W-:Y:S01]  /*18cb0*/  @!PT LDS RZ, [RZ] ;  /* 0x00000000fffff984 */ /* 0x000fe20000000800 */
[----:B------:R-:W-:Y:S01]  /*18cc0*/  LDGSTS.E.BYPASS.LTC128B.128 [R0+0x3c00], desc[UR36][R2.64+0x80], !P4 ;  /* 0x03c0008002007fae */ /* 0x000fe2000e101d64 */
[----:B------:R-:W-:Y:S01]  /*18cd0*/  ISETP.LT.OR P4, PT, R5, 0x21, P1 ;  /* 0x000000210500780c */ /* 0x000fe20000f81670 */
[----:B------:R-:W-:Y:S02]  /*18ce0*/  IMAD.MOV.U32 R13, RZ, RZ, R24 ;  /* 0x000000ffff0d7224 */ /* 0x000fe400078e0018 */
[----:B------:R-:W-:-:S10]  /*18cf0*/  IMAD.MOV.U32 R12, RZ, RZ, 0x4 ;  /* 0x00000004ff0c7424 */ /* 0x000fd400078e00ff */
[----:B------:R-:W-:Y:S01]  /*18d00*/  LDGSTS.E.BYPASS.LTC128B.128 [R0+0x6400], desc[UR36][R2.64+0x100], !P4 ;  /* 0x0640010002007fae */ /* 0x000fe2000e101d64 */
[----:B------:R-:W-:-:S13]  /*18d10*/  ISETP.LT.OR P4, PT, R5, 0x21, P0 ;  /* 0x000000210500780c */ /* 0x000fda0000781670 */
[----:B------:R0:W-:Y:S02]  /*18d20*/  LDGSTS.E.BYPASS.LTC128B.128 [R0+0x8c00], desc[UR36][R2.64+0x180], !P4 ;  /* 0x08c0018002007fae */ /* 0x0001e4000e101d64 */
[----:B0-----:R-:W-:-:S13]  /*18d30*/  IADD3 R2, P4, R14, R8, RZ ;  /* 0x000000080e027210 */ /* 0x001fda0007f9e0ff */
[----:B------:R-:W-:Y:S05]  /*18d40*/  WARPSYNC.COLLECTIVE R15, `(.L_x_385) ;  /* 0x000000000f087348 */ /* 0x000fea0003c00000 */
[----:B------:R0:W1:Y:S02]  /*18d50*/  SHFL.IDX P6, R14, R13, R12, R11 ;  /* 0x0000000c0d0e7389 */ /* 0x00006400000c000b */
[----:B01----:R-:W-:Y:S01]  /*18d60*/  ENDCOLLECTIVE ;  /* 0x000000000000791b */ /* 0x003fe20003800000 */
.L_x_385:
        /* <DEDUP_REMOVED lines=12> */
.L_x_386:
        /* <DEDUP_REMOVED lines=9> */
.L_x_291:
        /* <DEDUP_REMOVED lines=8> */
.L_x_389:
[----:B------:R-:W-:Y:S05]  /*18f40*/  BSYNC B0 ;  /* 0x0000000000007941 */ /* 0x000fea0003800000 */
.L_x_388:
[----:B------:R-:W-:Y:S01]  /*18f50*/  IMAD.MOV.U32 R13, RZ, RZ, R16 ;  /* 0x000000ffff0d7224 */ /* 0x000fe200078e0010 */
[----:B------:R-:W-:Y:S01]  /*18f60*/  MOV R15, 0xffffffff ;  /* 0xffffffff000f7802 */ /* 0x000fe20000000f00 */
[----:B------:R-:W-:Y:S02]  /*18f70*/  IMAD.MOV.U32 R12, RZ, RZ, 0x1 ;  /* 0x00000001ff0c7424 */ /* 0x000fe400078e00ff */
[----:B------:R-:W-:Y:S02]  /*18f80*/  IMAD.MOV.U32 R11, RZ, RZ, 0x1f ;  /* 0x0000001fff0b7424 */ /* 0x000fe400078e00ff */
[----:B------:R-:W-:Y:S02]  /*18f90*/  IMAD.IADD R7, R19, 0x1, R9 ;  /* 0x0000000113077824 */ /* 0x000fe400078e0209 */
[----:B------:R-:W-:-:S07]  /*18fa0*/  IMAD.MOV.U32 R0, RZ, RZ, R14 ;  /* 0x000000ffff007224 */ /* 0x000fce00078e000e */
[----:B------:R-:W-:Y:S05]  /*18fb0*/  WARPSYNC.COLLECTIVE R15, `(.L_x_390) ;  /* 0x000000000f087348 */ /* 0x000fea0003c00000 */
[----:B------:R0:W1:Y:S02]  /*18fc0*/  SHFL.IDX P6, R14, R13, R12, R11 ;  /* 0x0000000c0d0e7389 */ /* 0x00006400000c000b */
[----:B01----:R-:W-:Y:S01]  /*18fd0*/  ENDCOLLECTIVE ;  /* 0x000000000000791b */ /* 0x003fe20003800000 */
.L_x_390:
[----:B------:R-:W-:Y:S02]  /*18fe0*/  ULDC UR4, c[0x0][0xc3c] ;  /* 0x00030f0000047ab9 */ /* 0x000fe40000000800 */
[----:B------:R-:W-:-:S13]  /*18ff0*/  ISETP.GE.OR P1, PT, R7, UR4, !P0 ;  /* 0x0000000407007c0c */ /* 0x000fda000c726670 */
[----:B------:R-:W0:Y:S08]  /*19000*/  @!P1 LDC.64 R2, c[0x0][0xc80] ;  /* 0x00032000ff029b82 */ /* 0x000e300000000a00 */
[----:B------:R-:W1:Y:S01]  /*19010*/  @!P1 LDC.64 R4, c[0x0][0xc78] ;  /* 0x00031e00ff049b82 */ /* 0x000e620000000a00 */
[----:B------:R-:W-:Y:S02]  /*19020*/  IMAD.MOV.U32 R11, RZ, RZ, RZ ;  /* 0x000000ffff0b7224 */ /* 0x000fe400078e00ff */
[----:B------:R-:W-:-:S02]  /*19030*/  IMAD.MOV.U32 R8, RZ, RZ, R14 ;  /* 0x000000ffff087224 */ /* 0x000fc400078e000e */
[----:B0-----:R-:W-:-:S05]  /*19040*/  @!P1 IMAD.WIDE R2, R7, 0x4, R2 ;  /* 0x0000000407029825 */ /* 0x001fca00078e0202 */
[----:B------:R1:W2:Y:S02]  /*19050*/  @!P1 LDG.E R6, desc[UR36][R2.64] ;  /* 0x0000002402069981 */ /* 0x0002a4000c1e1900 */
[----:B-1----:R-:W-:-:S05]  /*19060*/  @!P1 IMAD.WIDE R2, R7, 0x4, R4 ;  /* 0x0000000407029825 */ /* 0x002fca00078e0204 */
[----:B------:R-:W3:Y:S01]  /*19070*/  @!P1 LDG.E R5, desc[UR36][R2.64] ;  /* 0x0000002402059981 */ /* 0x000ee2000c1e1900 */
[----:B------:R-:W-:Y:S01]  /*19080*/  IMAD.MOV.U32 R7, RZ, RZ, RZ ;  /* 0x000000ffff077224 */ /* 0x000fe200078e00ff */
[C---:B------:R-:W-:Y:S01]  /*19090*/  ISETP.GE.U32.AND P2, PT, R9.reuse, 0x2, PT ;  /* 0x000000020900780c */ /* 0x040fe20003f46070 */
[----:B------:R-:W-:Y:S01]  /*190a0*/  IMAD.MOV.U32 R4, RZ, RZ, RZ ;  /* 0x000000ffff047224 */ /* 0x000fe200078e00ff */
[C---:B------:R-:W-:Y:S02]  /*190b0*/  ISETP.GE.U32.AND P3, PT, R9.reuse, 0x4, PT ;  /* 0x000000040900780c */ /* 0x040fe40003f66070 */
[C---:B------:R-:W-:Y:S02]  /*190c0*/  ISETP.GE.U32.AND P4, PT, R9.reuse, 0x8, PT ;  /* 0x000000080900780c */ /* 0x040fe40003f86070 */
[----:B------:R-:W-:Y:S01]  /*190d0*/  ISETP.GE.U32.AND P5, PT, R9, 0x10, PT ;  /* 0x000000100900780c */ /* 0x000fe20003fa6070 */
[----:B--2---:R-:W-:Y:S02]  /*190e0*/  @!P1 IMAD.MOV.U32 R7, RZ, RZ, R6 ;  /* 0x000000ffff079224 */ /* 0x004fe400078e0006 */
[----:B------:R-:W-:-:S02]  /*190f0*/  IMAD.MOV.U32 R6, RZ, RZ, RZ ;  /* 0x000000ffff067224 */ /* 0x000fc400078e00ff */
[----:B---3--:R-:W-:Y:S01]  /*19100*/  @!P1 IMAD.MOV.U32 R4, RZ, RZ, R5 ;  /* 0x000000ffff049224 */ /* 0x008fe200078e0005 */
[----:B------:R-:W-:-:S03]  /*19110*/  ISETP.NE.AND P1, PT, R9, RZ, PT ;  /* 0x000000ff0900720c */ /* 0x000fc60003f25270 */
[----:B------:R-:W-:-:S10]  /*19120*/  IMAD R13, R4, R7, RZ ;  /* 0x00000007040d7224 */ /* 0x000fd400078e02ff */
[----:B------:R-:W-:Y:S05]  /*19130*/  WARPSYNC.COLLECTIVE R15, `(.L_x_391) ;  /* 0x000000000f087348 */ /* 0x000fea0003c00000 */
[----:B------:R0:W1:Y:S02]  /*19140*/  SHFL.UP P6, R14, R13, R12, R11 ;  /* 0x0400000c0d0e7389 */ /* 0x00006400000c000b */
[----:B01----:R-:W-:Y:S01]  /*19150*/  ENDCOLLECTIVE ;  /* 0x000000000000791b */ /* 0x003fe20003800000 */
.L_x_391:
[----:B------:R-:W-:Y:S01]  /*19160*/  IMAD.MOV.U32 R12, RZ, RZ, 0x2 ;  /* 0x00000002ff0c7424 */ /* 0x000fe200078e00ff */
[----:B------:R-:W-:-:S05]  /*19170*/  SEL R14, R14, RZ, P1 ;  /* 0x000000ff0e0e7207 */ /* 0x000fca0000800000 */
[----:B------:R-:W-:-:S04]  /*19180*/  IMAD.IADD R5, R13, 0x1, R14 ;  /* 0x000000010d057824 */ /* 0x000fc800078e020e */
[----:B------:R-:W-:-:S07]  /*19190*/  IMAD.MOV.U32 R13, RZ, RZ, R5 ;  /* 0x000000ffff0d7224 */ /* 0x000fce00078e0005 */
[----:B------:R-:W-:Y:S05]  /*191a0*/  WARPSYNC.COLLECTIVE R15, `(.L_x_392) ;  /* 0x000000000f087348 */ /* 0x000fea0003c00000 */
[----:B------:R0:W1:Y:S02]  /*191b0*/  SHFL.UP P6, R14, R13, R12, R11 ;  /* 0x0400000c0d0e7389 */ /* 0x00006400000c000b */
[----:B01----:R-:W-:Y:S01]  /*191c0*/  ENDCOLLECTIVE ;  /* 0x000000000000791b */ /* 0x003fe20003800000 */
.L_x_392:
[----:B------:R-:W-:Y:S01]  /*191d0*/  IMAD.MOV.U32 R12, RZ, RZ, 0x4 ;  /* 0x00000004ff0c7424 */ /* 0x000fe200078e00ff */
[----:B------:R-:W-:-:S05]  /*191e0*/  SEL R2, R14, RZ, P2 ;  /* 0x000000ff0e027207 */ /* 0x000fca0001000000 */
[----:B------:R-:W-:-:S04]  /*191f0*/  IMAD.IADD R2, R5, 0x1, R2 ;  /* 0x0000000105027824 */ /* 0x000fc800078e0202 */
[----:B------:R-:W-:-:S07]  /*19200*/  IMAD.MOV.U32 R13, RZ, RZ, R2 ;  /* 0x000000ffff0d7224 */ /* 0x000fce00078e0002 */
[----:B------:R-:W-:Y:S05]  /*19210*/  WARPSYNC.COLLECTIVE R15, `(.L_x_393) ;  /* 0x000000000f087348 */ /* 0x000fea0003c00000 */
[----:B------:R0:W1:Y:S02]  /*19220*/  SHFL.UP P6, R14, R13, R12, R11 ;  /* 0x0400000c0d0e7389 */ /* 0x00006400000c000b */
[----:B01----:R-:W-:Y:S01]  /*19230*/  ENDCOLLECTIVE ;  /* 0x000000000000791b */ /* 0x003fe20003800000 */
.L_x_393:
[----:B------:R-:W-:Y:S02]  /*19240*/  MOV R12, 0x8 ;  /* 0x00000008000c7802 */ /* 0x000fe40000000f00 */
[----:B------:R-:W-:-:S05]  /*19250*/  SEL R3, R14, RZ, P3 ;  /* 0x000000ff0e037207 */ /* 0x000fca0001800000 */
[----:B------:R-:W-:-:S04]  /*19260*/  IMAD.IADD R3, R2, 0x1, R3 ;  /* 0x0000000102037824 */ /* 0x000fc800078e0203 */
[----:B------:R-:W-:-:S07]  /*19270*/  IMAD.MOV.U32 R13, RZ, RZ, R3 ;  /* 0x000000ffff0d7224 */ /* 0x000fce00078e0003 */
[----:B------:R-:W-:Y:S05]  /*19280*/  WARPSYNC.COLLECTIVE R15, `(.L_x_394) ;  /* 0x000000000f087348 */ /* 0x000fea0003c00000 */
[----:B------:R0:W1:Y:S02]  /*19290*/  SHFL.UP P6, R14, R13, R12, R11 ;  /* 0x0400000c0d0e7389 */ /* 0x00006400000c000b */
[----:B01----:R-:W-:Y:S01]  /*192a0*/  ENDCOLLECTIVE ;  /* 0x000000000000791b */ /* 0x003fe20003800000 */
.L_x_394:
[----:B------:R-:W-:Y:S01]  /*192b0*/  IMAD.MOV.U32 R12, RZ, RZ, 0x10 ;  /* 0x00000010ff0c7424 */ /* 0x000fe200078e00ff */
[----:B------:R-:W-:-:S05]  /*192c0*/  SEL R14, R14, RZ, P4 ;  /* 0x000000ff0e0e7207 */ /* 0x000fca0002000000 */
[----:B------:R-:W-:-:S04]  /*192d0*/  IMAD.IADD R5, R3, 0x1, R14 ;  /* 0x0000000103057824 */ /* 0x000fc800078e020e */
[----:B------:R-:W-:-:S07]  /*192e0*/  IMAD.MOV.U32 R13, RZ, RZ, R5 ;  /* 0x000000ffff0d7224 */ /* 0x000fce00078e0005 */
[----:B------:R-:W-:Y:S05]  /*192f0*/  WARPSYNC.COLLECTIVE R15, `(.L_x_395) ;  /* 0x000000000f087348 */ /* 0x000fea0003c00000 */
[----:B------:R0:W1:Y:S02]  /*19300*/  SHFL.UP P6, R14, R13, R12, R11 ;  /* 0x0400000c0d0e7389 */ /* 0x00006400000c000b */
[----:B01----:R-:W-:Y:S01]  /*19310*/  ENDCOLLECTIVE ;  /* 0x000000000000791b */ /* 0x003fe20003800000 */
.L_x_395:
[----:B------:R-:W-:Y:S02]  /*19320*/  IMAD.MOV.U32 R12, RZ, RZ, 0x1f ;  /* 0x0000001fff0c7424 */ /* 0x000fe400078e00ff */
[----:B------:R-:W-:Y:S01]  /*19330*/  IMAD.MOV.U32 R11, RZ, RZ, 0x1f ;  /* 0x0000001fff0b7424 */ /* 0x000fe200078e00ff */
[----:B------:R-:W-:-:S05]  /*19340*/  SEL R2, R14, RZ, P5 ;  /* 0x000000ff0e027207 */ /* 0x000fca0002800000 */
[----:B------:R-:W-:-:S04]  /*19350*/  IMAD.IADD R2, R5, 0x1, R2 ;  /* 0x0000000105027824 */ /* 0x000fc800078e0202 */
[----:B------:R-:W-:-:S07]  /*19360*/  IMAD.MOV.U32 R13, RZ, RZ, R2 ;  /* 0x000000ffff0d7224 */ /* 0x000fce00078e0002 */
[----:B------:R-:W-:Y:S05]  /*19370*/  WARPSYNC.COLLECTIVE R15, `(.L_x_396) ;  /* 0x000000000f087348 */ /* 0x000fea0003c00000 */
[----:B------:R0:W1:Y:S02]  /*19380*/  SHFL.IDX P6, R14, R13, R12, R11 ;  /* 0x0000000c0d0e7389 */ /* 0x00006400000c000b */
[----:B01----:R-:W-:Y:S01]  /*19390*/  ENDCOLLECTIVE ;  /* 0x000000000000791b */ /* 0x003fe20003800000 */
.L_x_396:
[----:B------:R-:W-:Y:S05]  /*193a0*/  BRA `(.L_x_397) ;  /* 0xffffffc0007c7947 */ /* 0x000fea000383ffff */
.L_x_294:
[----:B------:R-:W-:Y:S01]  /*193b0*/  BSSY B0, `(.L_x_398) ;  /* 0x0000007000007945 */ /* 0x000fe20003800000 */
[----:B------:R-:W-:Y:S02]  /*193c0*/  IMAD.MOV.U32 R12, RZ, RZ, 0x1 ;  /* 0x00000001ff0c7424 */ /* 0x000fe400078e00ff */
[----:B------:R-:W-:Y:S02]  /*193d0*/  IMAD.MOV.U32 R11, RZ, RZ, RZ ;  /* 0x000000ffff0b7224 */ /* 0x000fe400078e00ff */
[----:B------:R-:W-:-:S07]  /*193e0*/  IMAD.MOV.U32 R15, RZ, RZ, -0x1 ;  /* 0xffffffffff0f7424 */ /* 0x000fce00078e00ff */
[----:B------:R-:W-:Y:S05]  /*193f0*/  WARPSYNC.COLLECTIVE R15, `(.L_x_399) ;  /* 0x000000000f087348 */ /* 0x000fea0003c00000 */
[----:B------:R0:W1:Y:S02]  /*19400*/  SHFL.UP P6, R14, R13, R12, R11 ;  /* 0x0400000c0d0e7389 */ /* 0x00006400000c000b */
[----:B01----:R-:W-:Y:S01]  /*19410*/  ENDCOLLECTIVE ;  /* 0x000000000000791b */ /* 0x003fe20003800000 */
.L_x_399:
[----:B------:R-:W-:Y:S05]  /*19420*/  BSYNC B0 ;  /* 0x0000000000007941 */ /* 0x000fea0003800000 */
.L_x_398:
[----:B------:R-:W-:Y:S01]  /*19430*/  SEL R14, R14, RZ, P1 ;  /* 0x000000ff0e0e7207 */ /* 0x000fe20000800000 */
[----:B------:R-:W-:Y:S02]  /*19440*/  IMAD.MOV.U32 R12, RZ, RZ, 0x2 ;  /* 0x00000002ff0c7424 */ /* 0x000fe400078e00ff */
[----:B------:R-:W-:Y:S02]  /*19450*/  IMAD.MOV.U32 R11, RZ, RZ, RZ ;  /* 0x000000ffff0b7224 */ /* 0x000fe400078e00ff */
[----:B------:R-:W-:Y:S02]  /*19460*/  IMAD.IADD R13, R13, 0x1, R14 ;  /* 0x000000010d0d7824 */ /* 0x000fe400078e020e */
[----:B------:R-:W-:-:S07]  /*19470*/  IMAD.MOV.U32 R15, RZ, RZ, -0x1 ;  /* 0xffffffffff0f7424 */ /* 0x000fce00078e00ff */
[----:B------:R-:W-:Y:S05]  /*19480*/  WARPSYNC.COLLECTIVE R15, `(.L_x_400) ;  /* 0x000000000f087348 */ /* 0x000fea0003c00000 */
[----:B------:R0:W1:Y:S02]  /*19490*/  SHFL.UP P6, R14, R13, R12, R11 ;  /* 0x0400000c0d0e7389 */ /* 0x00006400000c000b */
[----:B01----:R-:W-:Y:S01]  /*194a0*/  ENDCOLLECTIVE ;  /* 0x000000000000791b */ /* 0x003fe20003800000 */
.L_x_400:
[----:B------:R-:W-:Y:S01]  /*194b0*/  IMAD.MOV.U32 R12, RZ, RZ, 0x4 ;  /* 0x00000004ff0c7424 */ /* 0x000fe200078e00ff */
[----:B------:R-:W-:-:S04]  /*194c0*/  SEL R2, R14, RZ, P2 ;  /* 0x000000ff0e027207 */ /* 0x000fc80001000000 */
[----:B------:R-:W-:-:S05]  /*194d0*/  IADD3 R2, R13, R2, RZ ;  /* 0x000000020d027210 */ /* 0x000fca0007ffe0ff */
[----:B------:R-:W-:-:S07]  /*194e0*/  IMAD.MOV.U32 R13, RZ, RZ, R2 ;  /* 0x000000ffff0d7224 */ /* 0x000fce00078e0002 */
[----:B------:R-:W-:Y:S05]  /*194f0*/  WARPSYNC.COLLECTIVE R15, `(.L_x_401) ;  /* 0x000000000f087348 */ /* 0x000fea0003c00000 */
[----:B------:R0:W1:Y:S02]  /*19500*/  SHFL.UP P6, R14, R13, R12, R11 ;  /* 0x0400000c0d0e7389 */ /* 0x00006400000c000b */
[----:B01----:R-:W-:Y:S01]  /*19510*/  ENDCOLLECTIVE ;  /* 0x000000000000791b */ /* 0x003fe20003800000 */
.L_x_401:
[----:B------:R-:W-:Y:S01]  /*19520*/  IMAD.MOV.U32 R12, RZ, RZ, 0x8 ;  /* 0x00000008ff0c7424 */ /* 0x000fe200078e00ff */
[----:B------:R-:W-:-:S05]  /*19530*/  SEL R3, R14, RZ, P3 ;  /* 0x000000ff0e037207 */ /* 0x000fca0001800000 */
[----:B------:R-:W-:-:S04]  /*19540*/  IMAD.IADD R3, R2, 0x1, R3 ;  /* 0x0000000102037824 */ /* 0x000fc800078e0203 */
[----:B------:R-:W-:-:S07]  /*19550*/  IMAD.MOV.U32 R13, RZ, RZ, R3 ;  /* 0x000000ffff0d7224 */ /* 0x000fce00078e0003 */
[----:B------:R-:W-:Y:S05]  /*19560*/  WARPSYNC.COLLECTIVE R15, `(.L_x_402) ;  /* 0x000000000f087348 */ /* 0x000fea0003c00000 */
[----:B------:R0:W1:Y:S02]  /*19570*/  SHFL.UP P6, R14, R13, R12, R11 ;  /* 0x0400000c0d0e7389 */ /* 0x00006400000c000b */
[----:B01----:R-:W-:Y:S01]  /*19580*/  ENDCOLLECTIVE ;  /* 0x000000000000791b */ /* 0x003fe20003800000 */
.L_x_402:
[----:B------:R-:W-:Y:S01]  /*19590*/  IMAD.MOV.U32 R12, RZ, RZ, 0x10 ;  /* 0x00000010ff0c7424 */ /* 0x000fe200078e00ff */
[----:B------:R-:W-:-:S05]  /*195a0*/  SEL R14, R14, RZ, P4 ;  /* 0x000000ff0e0e7207 */ /* 0x000fca0002000000 */
[----:B------:R-:W-:-:S04]  /*195b0*/  IMAD.IADD R5, R3, 0x1, R14 ;  /* 0x0000000103057824 */ /* 0x000fc800078e020e */
[----:B------:R-:W-:-:S07]  /*195c0*/  IMAD.MOV.U32 R13, RZ, RZ, R5 ;  /* 0x000000ffff0d7224 */ /* 0x000fce00078e0005 */
[----:B------:R-:W-:Y:S05]  /*195d0*/  WARPSYNC.COLLECTIVE R15, `(.L_x_403) ;  /* 0x000000000f087348 */ /* 0x000fea0003c00000 */
[----:B------:R0:W1:Y:S02]  /*195e0*/  SHFL.UP P6, R14, R13, R12, R11 ;  /* 0x0400000c0d0e7389 */ /* 0x00006400000c000b */
[----:B01----:R-:W-:Y:S01]  /*195f0*/  ENDCOLLECTIVE ;  /* 0x000000000000791b */ /* 0x003fe20003800000 */
.L_x_403:
        /* <DEDUP_REMOVED lines=8> */
.L_x_404:
[----:B------:R-:W-:Y:S05]  /*19680*/  BRA `(.L_x_405) ;  /* 0xffffffc000687947 */ /* 0x000fea000383ffff */
.L_x_296:
[----:B------:R-:W-:Y:S01]  /*19690*/  BSSY B0, `(.L_x_406) ;  /* 0x0000006000007945 */ /* 0x000fe20003800000 */
[----:B------:R-:W-:Y:S01]  /*196a0*/  PLOP3.LUT P6, PT, P6, PT, PT, 0x8, 0x0 ;  /* 0x000000000000781c */ /* 0x000fe200037ce170 */
[----:B------:R-:W-:-:S12]  /*196b0*/  IMAD.MOV.U32 R15, RZ, RZ, -0x1 ;  /* 0xffffffffff0f7424 */ /* 0x000fd800078e00ff */
[----:B0-----:R-:W-:Y:S05]  /*196c0*/  WARPSYNC.COLLECTIVE R15, `(.L_x_407) ;  /* 0x000000000f087348 */ /* 0x001fea0003c00000 */
[----:B------:R-:W-:Y:S01]  /*196d0*/  VOTE.ANY R14, PT, P6 ;  /* 0x00000000000e7806 */ /* 0x000fe200030e0100 */
[----:B0-----:R-:W-:Y:S06]  /*196e0*/  ENDCOLLECTIVE ;  /* 0x000000000000791b */ /* 0x001fec0003800000 */
.L_x_407:
[----:B------:R-:W-:Y:S05]  /*196f0*/  BSYNC B0 ;  /* 0x0000000000007941 */ /* 0x000fea0003800000 */
.L_x_406:
[----:B------:R-:W-:Y:S02]  /*19700*/  IMAD.MOV.U32 R3, RZ, RZ, R14 ;  /* 0x000000ffff037224 */ /* 0x000fe400078e000e */
[----:B------:R-:W-:Y:S02]  /*19710*/  IMAD.MOV.U32 R13, RZ, RZ, R7 ;  /* 0x000000ffff0d7224 */ /* 0x000fe400078e0007 */
[----:B------:R-:W0:Y:S01]  /*19720*/  POPC R8, R3 ;  /* 0x0000000300087309 */ /* 0x000e220000000000 */
[----:B------:R-:W-:Y:S02]  /*19730*/  IMAD.MOV.U32 R11, RZ, RZ, 0x1f ;  /* 0x0000001fff0b7424 */ /* 0x000fe400078e00ff */
[----:B------:R-:W-:Y:S01]  /*19740*/  IMAD.MOV.U32 R15, RZ, RZ, -0x1 ;  /* 0xffffffffff0f7424 */ /* 0x000fe200078e00ff */
[----:B0-----:R-:W-:-:S07]  /*19750*/  MOV R12, R8 ;  /* 0x00000008000c7202 */ /* 0x001fce0000000f00 */
[----:B------:R-:W-:Y:S05]  /*19760*/  WARPSYNC.COLLECTIVE R15, `(.L_x_408) ;  /* 0x000000000f087348 */ /* 0x000fea0003c00000 */
[----:B------:R0:W1:Y:S02]  /*19770*/  SHFL.IDX P6, R14, R13, R12, R11 ;  /* 0x0000000c0d0e7389 */ /* 0x00006400000c000b */
[----:B01----:R-:W-:Y:S01]  /*19780*/  ENDCOLLECTIVE ;  /* 0x000000000000791b */ /* 0x003fe20003800000 */
.L_x_408:
[----:B------:R-:W-:Y:S02]  /*19790*/  IMAD.MOV.U32 R13, RZ, RZ, R4 ;  /* 0x000000ffff0d7224 */ /* 0x000fe400078e0004 */
[----:B------:R-:W-:-:S07]  /*197a0*/  IMAD.MOV.U32 R7, RZ, RZ, R14 ;  /* 0x000000ffff077224 */ /* 0x000fce00078e000e */
[----:B------:R-:W-:Y:S05]  /*197b0*/  WARPSYNC.COLLECTIVE R15, `(.L_x_409) ;  /* 0x000000000f087348 */ /* 0x000fea0003c00000 */
[----:B------:R0:W1:Y:S02]  /*197c0*/  SHFL.IDX P6, R14, R13, R12, R11 ;  /* 0x0000000c0d0e7389 */ /* 0x00006400000c000b */
[----:B01----:R-:W-:Y:S01]  /*197d0*/  ENDCOLLECTIVE ;  /* 0x000000000000791b */ /* 0x003fe20003800000 */
.L_x_409:
[----:B------:R-:W-:Y:S01]  /*197e0*/  IMAD.MOV.U32 R4, RZ, RZ, R14 ;  /* 0x000000ffff047224 */ /* 0x000fe200078e000e */
[----:B------:R-:W-:Y:S06]  /*197f0*/  BRA `(.L_x_410) ;  /* 0xffffffc000487947 */ /* 0x000fec000383ffff */
.L_x_298:
[----:B------:R-:W-:Y:S01]  /*19800*/  BSSY B0, `(.L_x_411) ;  /* 0x0000007000007945 */ /* 0x000fe20003800000 */
[----:B------:R-:W-:Y:S02]  /*19810*/  IMAD.MOV.U32 R13, RZ, RZ, R2 ;  /* 0x000000ffff0d7224 */ /* 0x000fe400078e0002 */
[----:B------:R-:W-:Y:S02]  /*19820*/  IMAD.MOV.U32 R11, RZ, RZ, 0x1f ;  /* 0x0000001fff0b7424 */ /* 0x000fe400078e00ff */
[----:B------:R-:W-:-:S07]  /*19830*/  IMAD.MOV.U32 R15, RZ, RZ, -0x1 ;  /* 0xffffffffff0f7424 */ /* 0x000fce00078e00ff */
[----:B0123--:R-:W-:Y:S05]  /*19840*/  WARPSYNC.COLLECTIVE R15, `(.L_x_412) ;  /* 0x000000000f087348 */ /* 0x00ffea0003c00000 */
[----:B------:R4:W0:Y:S02]  /*19850*/  SHFL.IDX P6, R14, R13, R12, R11 ;  /* 0x0000000c0d0e7389 */ /* 0x00082400000c000b */
[----:B01234-:R-:W-:Y:S01]  /*19860*/  ENDCOLLECTIVE ;  /* 0x000000000000791b */ /* 0x01ffe20003800000 */
.L_x_412:
[----:B------:R-:W-:Y:S05]  /*19870*/  BSYNC B0 ;  /* 0x0000000000007941 */ /* 0x000fea0003800000 */
.L_x_411:
[----:B------:R-:W-:Y:S01]  /*19880*/  IMAD.MOV.U32 R6, RZ, RZ, R14 ;  /* 0x000000ffff067224 */ /* 0x000fe200078e000e */
[----:B------:R-:W-:Y:S06]  /*19890*/  BRA `(.L_x_297) ;  /* 0xffffffc000387947 */ /* 0x000fec000383ffff */
.L_x_302:
[----:B-1----:R1:W3:Y:S02]  /*198a0*/  SYNCS.PHASECHK.TRANS64.TRYWAIT P0, [R4+URZ+0x38820], R0 ;  /* 0x03882000040075a7 */ /* 0x0022e4000800017f */
[----:B---3--:R-:W-:Y:S05]  /*198b0*/  @!P0 NANOSLEEP.SYNCS 0x989680 ;  /* 0x009896800000895d */ /* 0x008fea0003900000 */
[----:B------:R-:W3:Y:S02]  /*198c0*/  @!P0 SYNCS.PHASECHK.TRANS64 P0, [R4+URZ+0x38820], R0 ;  /* 0x03882000040085a7 */ /* 0x000ee4000800007f */
[----:B---3--:R-:W-:Y:S05]  /*198d0*/  @!P0 BRA `(.L_x_302) ;  /* 0xfffffffc00f08947 */ /* 0x008fea000383ffff */
[----:B------:R-:W-:Y:S05]  /*198e0*/  BRA `(.L_x_413) ;  /* 0xffffffc400907947 */ /* 0x000fea000383ffff */
.L_x_303:
[----:B------:R-:W3:Y:S01]  /*198f0*/  S2R R2, SR_TID.X ;  /* 0x0000000000027919 */ /* 0x000ee20000002100 */
[----:B------:R-:W-:Y:S01]  /*19900*/  BSSY B0, `(.L_x_414) ;  /* 0x000000a000007945 */ /* 0x000fe20003800000 */
[----:B------:R-:W-:Y:S02]  /*19910*/  IMAD.MOV.U32 R12, RZ, RZ, RZ ;  /* 0x000000ffff0c7224 */ /* 0x000fe400078e00ff */
[----:B------:R-:W-:Y:S02]  /*19920*/  IMAD.MOV.U32 R11, RZ, RZ, 0x1f ;  /* 0x0000001fff0b7424 */ /* 0x000fe400078e00ff */
[----:B------:R-:W-:Y:S01]  /*19930*/  IMAD.MOV.U32 R15, RZ, RZ, -0x1 ;  /* 0xffffffffff0f7424 */ /* 0x000fe200078e00ff */
[----:B---3--:R-:W-:-:S04]  /*19940*/  SHF.R.U32.HI R2, RZ, 0x5, R2 ;  /* 0x00000005ff027819 */ /* 0x008fc80000011602 */
[----:B------:R-:W-:-:S05]  /*19950*/  LOP3.LUT R2, R2, 0x3, RZ, 0xc0, !PT ;  /* 0x0000000302027812 */ /* 0x000fca00078ec0ff */
[----:B------:R-:W-:-:S07]  /*19960*/  IMAD.MOV.U32 R13, RZ, RZ, R2 ;  /* 0x000000ffff0d7224 */ /* 0x000fce00078e0002 */
[----:B012---:R-:W-:Y:S05]  /*19970*/  WARPSYNC.COLLECTIVE R15, `(.L_x_415) ;  /* 0x000000000f087348 */ /* 0x007fea0003c00000 */
[----:B------:R3:W4:Y:S02]  /*19980*/  SHFL.IDX P6, R14, R13, R12, R11 ;  /* 0x0000000c0d0e7389 */ /* 0x00072400000c000b */
[----:B01234-:R-:W-:Y:S01]  /*19990*/  ENDCOLLECTIVE ;  /* 0x000000000000791b */ /* 0x01ffe20003800000 */
.L_x_415:
[----:B------:R-:W-:Y:S05]  /*199a0*/  BSYNC B0 ;  /* 0x0000000000007941 */ /* 0x000fea0003800000 */
.L_x_414:
[----:B------:R-:W-:Y:S05]  /*199b0*/  BRA `(.L_x_416) ;  /* 0xffffffc400787947 */ /* 0x000fea000383ffff */
.L_x_306:
[----:B------:R-:W-:Y:S01]  /*199c0*/  BSSY B1, `(.L_x_417) ;  /* 0x0000006000017945 */ /* 0x000fe20003800000 */
[----:B------:R-:W-:-:S07]  /*199d0*/  IMAD.MOV.U32 R15, RZ, RZ, -0x1 ;  /* 0xffffffffff0f7424 */ /* 0x000fce00078e00ff */
[----:B012---:R-:W-:Y:S05]  /*199e0*/  WARPSYNC.COLLECTIVE R15, `(.L_x_418) ;  /* 0x000000000f0c7348 */ /* 0x007fea0003c00000 */
[----:B------:R-:W-:Y:S02]  /*199f0*/  ELECT P6, UR62, PT ;  /* 0x00000000003e782f */ /* 0x000fe400038c0000 */
[----:B------:R-:W-:Y:S01]  /*19a00*/  MOV R14, UR62 ;  /* 0x0000003e000e7c02 */ /* 0x000fe20008000f00 */
[----:B012---:R-:W-:Y:S10]  /*19a10*/  ENDCOLLECTIVE ;  /* 0x000000000000791b */ /* 0x007ff40003800000 */
.L_x_418:
[----:B------:R-:W-:Y:S05]  /*19a20*/  BSYNC B1 ;  /* 0x0000000000017941 */ /* 0x000fea0003800000 */
.L_x_417:
[----:B------:R-:W-:Y:S05]  /*19a30*/  BRA `(.L_x_419) ;  /* 0xffffffc400707947 */ /* 0x000fea000383ffff */
.L_x_308:
[----:B-1----:R1:W3:Y:S02]  /*19a40*/  SYNCS.PHASECHK.TRANS64.TRYWAIT P1, [R5+URZ+0x38840], R0 ;  /* 0x03884000050075a7 */ /* 0x0022e4000802017f */
[----:B---3--:R-:W-:Y:S05]  /*19a50*/  @!P1 NANOSLEEP.SYNCS 0x989680 ;  /* 0x009896800000995d */ /* 0x008fea0003900000 */
[----:B------:R-:W3:Y:S02]  /*19a60*/  @!P1 SYNCS.PHASECHK.TRANS64 P1, [R5+URZ+0x38840], R0 ;  /* 0x03884000050095a7 */ /* 0x000ee4000802007f */
[----:B---3--:R-:W-:Y:S05]  /*19a70*/  @!P1 BRA `(.L_x_308) ;  /* 0xfffffffc00f09947 */ /* 0x008fea000383ffff */
[----:B------:R-:W-:Y:S05]  /*19a80*/  BRA `(.L_x_420) ;  /* 0xffffffc400987947 */ /* 0x000fea000383ffff */
.L_x_310:
[----:B---3--:R3:W4:Y:S02]  /*19a90*/  SYNCS.PHASECHK.TRANS64.TRYWAIT P1, [R27+URZ+0x38840], R2 ;  /* 0x038840021b0075a7 */ /* 0x008724000802017f */
[----:B----4-:R-:W-:Y:S05]  /*19aa0*/  @!P1 NANOSLEEP.SYNCS 0x989680 ;  /* 0x009896800000995d */ /* 0x010fea0003900000 */
[----:B------:R-:W4:Y:S02]  /*19ab0*/  @!P1 SYNCS.PHASECHK.TRANS64 P1, [R27+URZ+0x38840], R2 ;  /* 0x038840021b0095a7 */ /* 0x000f24000802007f */
[----:B----4-:R-:W-:Y:S05]  /*19ac0*/  @!P1 BRA `(.L_x_310) ;  /* 0xfffffffc00f09947 */ /* 0x010fea000383ffff */
[----:B------:R-:W-:Y:S05]  /*19ad0*/  BRA `(.L_x_421) ;  /* 0xffffffc400a47947 */ /* 0x000fea000383ffff */
.L_x_312:
[----:B----4-:R4:W0:Y:S02]  /*19ae0*/  SYNCS.PHASECHK.TRANS64.TRYWAIT P1, [R5+URZ+0x38860], R0 ;  /* 0x03886000050075a7 */ /* 0x010824000802017f */
[----:B0-----:R-:W-:Y:S05]  /*19af0*/  @!P1 NANOSLEEP.SYNCS 0x989680 ;  /* 0x009896800000995d */ /* 0x001fea0003900000 */
[----:B------:R-:W0:Y:S02]  /*19b00*/  @!P1 SYNCS.PHASECHK.TRANS64 P1, [R5+URZ+0x38860], R0 ;  /* 0x03886000050095a7 */ /* 0x000e24000802007f */
[----:B0-----:R-:W-:Y:S05]  /*19b10*/  @!P1 BRA `(.L_x_312) ;  /* 0xfffffffc00f09947 */ /* 0x001fea000383ffff */
[----:B------:R-:W-:Y:S05]  /*19b20*/  BRA `(.L_x_422) ;  /* 0xffffffc400a07947 */ /* 0x000fea000383ffff */
.L_x_423:
        /* <DEDUP_REMOVED lines=13> */
.L_x_15956:


//--------------------- .text._ZN7cutlass13device_kernelIN5flash11enable_sm90INS1_16FlashAttnFwdSm90INS1_25CollectiveMainloopFwdSm90ILi2EN4cute5tupleIJNS5_1CILi1EEES8_S8_EEENS6_IJNS7_ILi128EEENS7_ILi80EEENS7_ILi256EEEEEELi256ENS_10bfloat16_tEfNS_4arch4Sm90ELb0ELb0ELb1ELb1ELb1ELb1ELb0ELb1ELb1ELb1ELb1ELb0EEENS1_21CollectiveEpilogueFwdINS6_IJSA_SC_SB_EEES9_SE_SG_Li256ELb1ELb1ELb1ELb0EEENS1_36VarlenDynamicPersistentTileSchedulerILi128ELi80ELi256ELi128ELb1ELb1ELb1ELb0ELb1ELb1EEEEEEEEEvNT_6ParamsE --------------------------
	.section	.text._ZN7cutlass13device_kernelIN5flash11enable_sm90INS1_16FlashAttnFwdSm90INS1_25CollectiveMainloopFwdSm90ILi2EN4cute5tupleIJNS5_1CILi1EEES8_S8_EEENS6_IJNS7_ILi128EEENS7_ILi80EEENS7_ILi256EEEEEELi256ENS_10bfloat16_tEfNS_4arch4Sm90ELb0ELb0ELb1ELb1ELb1ELb1ELb0ELb1ELb1ELb1ELb1ELb0EEENS1_21CollectiveEpilogueFwdINS6_IJSA_SC_SB_EEES9_SE_SG_Li256ELb1ELb1ELb1ELb0EEENS1_36VarlenDynamicPersistentTileSchedulerILi128ELi80ELi256ELi128ELb1ELb1ELb1ELb0ELb1ELb1EEEEEEEEEvNT_6ParamsE,"ax",@progbits
	.align	128
.text._ZN7cutlass13device_kernelIN5flash11enable_sm90INS1_16FlashAttnFwdSm90INS1_25CollectiveMainloopFwdSm90ILi2EN4cute5tupleIJNS5_1CILi1EEES8_S8_EEENS6_IJNS7_ILi128EEENS7_ILi80EEENS7_ILi256EEEEEELi256ENS_10bfloat16_tEfNS_4arch4Sm90ELb0ELb0ELb1ELb1ELb1ELb1ELb0ELb1ELb1ELb1ELb1ELb0EEENS1_21CollectiveEpilogueFwdINS6_IJSA_SC_SB_EEES9_SE_SG_Li256ELb1ELb1ELb1ELb0EEENS1_36VarlenDynamicPersistentTileSchedulerILi128ELi80ELi256ELi128ELb1ELb1ELb1ELb0ELb1ELb1EEEEEEEEEvNT_6ParamsE:
        .type           _ZN7cutlass13device_kernelIN5flash11enable_sm90INS1_16FlashAttnFwdSm90INS1_25CollectiveMainloopFwdSm90ILi2EN4cute5tupleIJNS5_1CILi1EEES8_S8_EEENS6_IJNS7_ILi128EEENS7_ILi80EEENS7_ILi256EEEEEELi256ENS_10bfloat16_tEfNS_4arch4Sm90ELb0ELb0ELb1ELb1ELb1ELb1ELb0ELb1ELb1ELb1ELb1ELb0EEENS1_21CollectiveEpilogueFwdINS6_IJSA_SC_SB_EEES9_SE_SG_Li256ELb1ELb1ELb1ELb0EEENS1_36VarlenDynamicPersistentTileSchedulerILi128ELi80ELi256ELi128ELb1ELb1ELb1ELb0ELb1ELb1EEEEEEEEEvNT_6ParamsE,@function
        .size           _ZN7cutlass13device_kernelIN5flash11enable_sm90INS1_16FlashAttnFwdSm90INS1_25CollectiveMainloopFwdSm90ILi2EN4cute5tupleIJNS5_1CILi1EEES8_S8_EEENS6_IJNS7_ILi128EEENS7_ILi80EEENS7_ILi256EEEEEELi256ENS_10bfloat16_tEfNS_4arch4Sm90ELb0ELb0ELb1ELb1ELb1ELb1ELb0ELb1ELb1ELb1ELb1ELb0EEENS1_21CollectiveEpilogueFwdINS6_IJSA_SC_SB_EEES9_SE_SG_Li256ELb1ELb1ELb1ELb0EEENS1_36VarlenDynamicPersistentTileSchedulerILi128ELi80ELi256ELi128ELb1ELb1ELb1ELb0ELb1ELb1EEEEEEEEEvNT_6ParamsE,(.L_x_15957 - _ZN7cutlass13device_kernelIN5flash11enable_sm90INS1_16FlashAttnFwdSm90INS1_25CollectiveMainloopFwdSm90ILi2EN4cute5tupleIJNS5_1CILi1EEES8_S8_EEENS6_IJNS7_ILi128EEENS7_ILi80EEENS7_ILi256EEEEEELi256ENS_10bfloat16_tEfNS_4arch4Sm90ELb0ELb0ELb1ELb1ELb1ELb1ELb0ELb1ELb1ELb1ELb1ELb0EEENS1_21CollectiveEpilogueFwdINS6_IJSA_SC_SB_EEES9_SE_SG_Li256ELb1ELb1ELb1ELb0EEENS1_36VarlenDynamicPersistentTileSchedulerILi128ELi80ELi256ELi128ELb1ELb1ELb1ELb0ELb1ELb1EEEEEEEEEvNT_6ParamsE)
        .other          _ZN7cutlass13device_kernelIN5flash11enable_sm90INS1_16FlashAttnFwdSm90INS1_25CollectiveMainloopFwdSm90ILi2EN4cute5tupleIJNS5_1CILi1EEES8_S8_EEENS6_IJNS7_ILi128EEENS7_ILi80EEENS7_ILi256EEEEEELi256ENS_10bfloat16_tEfNS_4arch4Sm90ELb0ELb0ELb1ELb1ELb1ELb1ELb0ELb1ELb1ELb1ELb1ELb0EEENS1_21CollectiveEpilogueFwdINS6_IJSA_SC_SB_EEES9_SE_SG_Li256ELb1ELb1ELb1ELb0EEENS1_36VarlenDynamicPersistentTileSchedulerILi128ELi80ELi256ELi128ELb1ELb1ELb1ELb0ELb1ELb1EEEEEEEEEvNT_6ParamsE,@"STO_CUDA_ENTRY STV_DEFAULT"
_ZN7cutlass13device_kernelIN5flash11enable_sm90INS1_16FlashAttnFwdSm90INS1_25CollectiveMainloopFwdSm90ILi2EN4cute5tupleIJNS5_1CILi1EEES8_S8_EEENS6_IJNS7_ILi128EEENS7_ILi80EEENS7_ILi256EEEEEELi256ENS_10bfloat16_tEfNS_4arch4Sm90ELb0ELb0ELb1ELb1ELb1ELb1ELb0ELb1ELb1ELb1ELb1ELb0EEENS1_21CollectiveEpilogueFwdINS6_IJSA_SC_SB_EEES9_SE_SG_Li256ELb1ELb1ELb1ELb0EEENS1_36VarlenDynamicPersistentTileSchedulerILi128ELi80ELi256ELi128ELb1ELb1ELb1ELb0ELb1ELb1EEEEEEEEEvNT_6ParamsE:
[----:B------:R-:W0:Y:S02]  /*0000*/  LDC R1, c[0x0][0x28] ;  /* 0x00000a00ff017b82 */ /* 0x000e240000000800 */
[----:B0-----:R-:W-:Y:S01]  /*0010*/  VIADD R1, R1, 0xfffffe60 ;  /* 0xfffffe6001017836 */ /* 0x001fe20000000000 */
[----:B------:R-:W0:Y:S01]  /*0020*/  S2R R0, SR_TID.X ;  /* 0x0000000000007919 */ /* 0x000e220000002100 */
[----:B------:R-:W-:Y:S01]  /*0030*/  ELECT P0, URZ, PT ;  /* 0x00000000003f782f */ /* 0x000fe20003800000 */
[----:B------:R-:W-:Y:S01]  /*0040*/  BSSY B0, `(.L_x_424) ;  /* 0x000000e000007945 */ /* 0x000fe20003800000 */
[----:B0-----:R-:W-:-:S05]  /*0050*/  SHF.R.U32.HI R2, RZ, 0x5, R0 ;  /* 0x00000005ff027819 */ /* 0x001fca0000011600 */
[----:B------:R-:W0:Y:S02]  /*0060*/  SHFL.IDX PT, R3, R2, RZ, 0x1f ;  /* 0x00001fff02037589 */ /* 0x000e2400000e0000 */
[----:B0-----:R-:W-:Y:S02]  /*0070*/  ISETP.EQ.AND P0, PT, R3, RZ, P0 ;  /* 0x000000ff0300720c */ /* 0x001fe40000702270 */
[----:B------:R-:W-:-:S11]  /*0080*/  SHF.R.U32.HI R3, RZ, 0x7, R0 ;  /* 0x00000007ff037819 */ /* 0x000fd60000011600 */
[----:B------:R-:W-:Y:S05]  /*0090*/  @!P0 BRA `(.L_x_425) ;  /* 0x0000000000208947 */ /* 0x000fea0003800000 */
[----:B------:R-:W-:Y:S02]  /*00a0*/  ULDC.64 UR4, c[0x0][0x198] ;  /* 0x0000660000047ab9 */ /* 0x000fe40000000a00 */
[----:B------:R-:W-:Y:S02]  /*00b0*/  UIADD3 UR6, UP0, UR4, 0x570, URZ ;  /* 0x0000057004067890 */ /* 0x000fe4000ff1e03f */
[----:B------:R-:W-:Y:S02]  /*00c0*/  UIADD3 UR4, UP1, UR4, 0x670, URZ ;  /* 0x0000067004047890 */ /* 0x000fe4000ff3e03f */
[----:B------:R-:W-:Y:S02]  /*00d0*/  UIADD3.X UR7, URZ, UR5, URZ, UP0, !UPT ;  /* 0x000000053f077290 */ /* 0x000fe400087fe43f */
[----:B------:R-:W-:-:S07]  /*00e0*/  UIADD3.X UR5, URZ, UR5, URZ, UP1, !UPT ;  /* 0x000000053f057290 */ /* 0x000fce0008ffe43f */
[----:B------:R0:W-:Y:S02]  /*00f0*/  UTMACCTL.PF [UR6] ;  /* 0x00000000060079b9 */ /* 0x0001e40008040000 */
[----:B------:R0:W-:Y:S02]  /*0100*/  UTMACCTL.PF [UR4] ;  /* 0x00000000040079b9 */ /* 0x0001e40008040000 */
[----:B0-----:R-:W-:Y:S01]  /*0110*/  NOP ;  /* 0x0000000000007918 */ /* 0x001fe20000000000 */
.L_x_425:
[----:B------:R-:W-:Y:S05]  /*0120*/  BSYNC B0 ;  /* 0x0000000000007941 */ /* 0x000fea0003800000 */
.L_x_424:
[----:B------:R-:W-:Y:S01]  /*0130*/  VOTEU.ANY UP0, P0 ;  /* 0x00000000003f7886 */ /* 0x000fe20000000100 */
[----:B------:R-:W0:Y:S01]  /*0140*/  SHFL.IDX PT, R3, R3, RZ, 0x1f ;  /* 0x00001fff03037589 */ /* 0x000e2200000e0000 */
[----:B------:R-:W-:Y:S01]  /*0150*/  UMOV UR4, 0x80 ;  /* 0x0000008000047882 */ /* 0x000fe20000000000 */
[----:B------:R-:W-:Y:S01]  /*0160*/  UMOV UR7, 0x100 ;  /* 0x0000010000077882 */ /* 0x000fe20000000000 */
[----:B------:R-:W-:Y:S01]  /*0170*/  VOTEU.ANY UP1, P0 ;  /* 0x00000000003f7886 */ /* 0x000fe20000020100 */
[----:B------:R-:W1:Y:S01]  /*0180*/  @UP0 S2UR UR8, SR_CgaCtaId ;  /* 0x00000000000809c3 */ /* 0x000e620000008800 */
[----:B------:R-:W2:Y:S01]  /*0190*/  SHFL.IDX PT, R4, R2, RZ, 0x1f ;  /* 0x00001fff02047589 */ /* 0x000ea200000e0000 */
[----:B------:R-:W-:Y:S01]  /*01a0*/  @UP0 UMOV UR6, 0x400 ;  /* 0x0000040000060882 */ /* 0x000fe20000000000 */
[----:B------:R-:W-:-:S04]  /*01b0*/  @UP0 UIADD3 UR4, -UR4, 0x100000, URZ ;  /* 0x0010000004040890 */ /* 0x000fc8000fffe13f */
[----:B------:R-:W-:Y:S02]  /*01c0*/  @UP0 USHF.L.U32 UR5, UR4, 0xb, URZ ;  /* 0x0000000b04050899 */ /* 0x000fe4000800063f */
[----:B------:R-:W-:Y:S01]  /*01d0*/  @UP0 USHF.L.U32 UR4, UR4, 0x1, URZ ;  /* 0x0000000104040899 */ /* 0x000fe2000800063f */
[----:B------:R-:W-:Y:S01]  /*01e0*/  VOTEU.ANY UP2, P0 ;  /* 0x00000000003f7886 */ /* 0x000fe20000040100 */
[----:B0-----:R-:W-:Y:S01]  /*01f0*/  R2UR UR9, R3 ;  /* 0x00000000030972ca */ /* 0x001fe200000e0000 */
[----:B-1----:R-:W-:Y:S01]  /*0200*/  @UP0 ULEA UR8, UR8, UR6, 0x18 ;  /* 0x0000000608080291 */ /* 0x002fe2000f8ec03f */
[----:B--2---:R-:W-:Y:S01]  /*0210*/  ISETP.NE.AND P1, PT, R4, RZ, PT ;  /* 0x000000ff0400720c */ /* 0x004fe20003f25270 */
[----:B------:R-:W-:-:S04]  /*0220*/  @UP0 UIADD3 UR6, -UR7, 0x100000, URZ ;  /* 0x0010000007060890 */ /* 0x000fc8000fffe13f */
[----:B------:R-:W-:Y:S02]  /*0230*/  @UP0 USHF.L.U32 UR7, UR6, 0xb, URZ ;  /* 0x0000000b06070899 */ /* 0x000fe4000800063f */
[----:B------:R-:W-:-:S04]  /*0240*/  @UP0 USHF.L.U32 UR6, UR6, 0x1, URZ ;  /* 0x0000000106060899 */ /* 0x000fc8000800063f */
[----:B------:R-:W-:Y:S01]  /*0250*/  UISETP.NE.AND UP0, UPT, UR9, URZ, UPT ;  /* 0x0000003f0900728c */ /* 0x000fe2000bf05270 */
[----:B------:R-:W0:Y:S02]  /*0260*/  FENCE.VIEW.ASYNC.S ;  /* 0x00000000000073c6 */ /* 0x000e240000000000 */
[----:B0-----:R0:W1:Y:S05]  /*0270*/  @UP1 SYNCS.EXCH.64 URZ, [UR8+0x38800], UR4 ;  /* 0x03880004083f15b2 */ /* 0x00106a0008000100 */
[----:B------:R0:W2:Y:S01]  /*0280*/  @UP2 SYNCS.EXCH.64 URZ, [UR8+0x38820], UR6 ;  /* 0x03882006083f25b2 */ /* 0x0000a20008000100 */
        /* <DEDUP_REMOVED lines=14> */
[----:B0-----:R3:W4:Y:S08]  /*0370*/  SYNCS.EXCH.64 URZ, [UR8+0x38830], UR4 ;  /* 0x03883004083f75b2 */ /* 0x0017300008000100 */
[----:B------:R3:W0:Y:S01]  /*0380*/  SYNCS.EXCH.64 URZ, [UR8+0x38840], UR6 ;  /* 0x03884006083f75b2 */ /* 0x0006220008000100 */
[----:B------:R3:W0:Y:S01]  /*0390*/  SYNCS.EXCH.64 URZ, [UR8+0x38838], UR4 ;  /* 0x03883804083f75b2 */ /* 0x0006220008000100 */
[----:B------:R3:W0:Y:S02]  /*03a0*/  SYNCS.EXCH.64 URZ, [UR8+0x38848], UR6 ;  /* 0x03884806083f75b2 */ /* 0x0006240008000100 */
[----:B---3--:R-:W-:Y:S01]  /*03b0*/  NOP ;  /* 0x0000000000007918 */ /* 0x008fe20000000000 */
.L_x_426:
[----:B------:R-:W3:Y:S01]  /*03c0*/  SHFL.IDX PT, R3, R2, RZ, 0x1f ;  /* 0x00001fff02037589 */ /* 0x000ee200000e0000 */
[----:B------:R-:W-:Y:S01]  /*03d0*/  NOP ;  /* 0x0000000000007918 */ /* 0x000fe20000000000 */
[----:B---3--:R-:W-:-:S13]  /*03e0*/  ISETP.NE.AND P0, PT, R3, RZ, PT ;  /* 0x000000ff0300720c */ /* 0x008fda0003f05270 */
        /* <DEDUP_REMOVED lines=17> */
[----:B------:R3:W0:Y:S02]  /*0500*/  SYNCS.EXCH.64 URZ, [UR8+0x38868], UR6 ;  /* 0x03886806083f75b2 */ /* 0x0006240008000100 */
[----:B---3--:R-:W-:Y:S01]  /*0510*/  NOP ;  /* 0x0000000000007918 */ /* 0x008fe20000000000 */
.L_x_427:
[----:B------:R-:W3:Y:S01]  /*0520*/  SHFL.IDX PT, R3, R2, RZ, 0x1f ;  /* 0x00001fff02037589 */ /* 0x000ee200000e0000 */
[----:B------:R-:W-:Y:S01]  /*0530*/  NOP ;  /* 0x0000000000007918 */ /* 0x000fe20000000000 */
[----:B---3--:R-:W-:-:S13]  /*0540*/  ISETP.NE.AND P0, PT, R3, RZ, PT ;  /* 0x000000ff0300720c */ /* 0x008fda0003f05270 */
        /* <DEDUP_REMOVED lines=13> */
[----:B------:R3:W0:Y:S02]  /*0620*/  SYNCS.EXCH.64 URZ, [UR6+0x38888], UR4 ;  /* 0x03888804063f75b2 */ /* 0x0006240008000100 */
[----:B---3--:R-:W-:Y:S01]  /*0630*/  NOP ;  /* 0x0000000000007918 */ /* 0x008fe20000000000 */
.L_x_428:
        /* <DEDUP_REMOVED lines=22> */
.L_x_429:
        /* <DEDUP_REMOVED lines=22> */
.L_x_430:
[----:B------:R-:W-:Y:S01]  /*0900*/  PLOP3.LUT P0, PT, PT, PT, UP0, 0x80, 0x0 ;  /* 0x000000000000781c */ /* 0x000fe20003f0f008 */
[----:B------:R-:W-:Y:S01]  /*0910*/  UMOV UR60, 0x1 ;  /* 0x00000001003c7882 */ /* 0x000fe20000000000 */
[----:B------:R-:W-:Y:S01]  /*0920*/  NOP ;  /* 0x0000000000007918 */ /* 0x000fe20000000000 */
[----:B------:R-:W-:Y:S01]  /*0930*/  USEL UR60, UR60, 0x2, !UP0 ;  /* 0x000000023c3c7887 */ /* 0x000fe2000c000000 */
[----:B------:R-:W-:Y:S01]  /*0940*/  BSSY B9, `(.L_x_431) ;  /* 0x0002aa9000097945 */ /* 0x000fe20003800000 */
[----:B012-4-:R-:W-:Y:S08]  /*0950*/  BAR.SYNC.DEFER_BLOCKING 0x0 ;  /* 0x0000000000007b1d */ /* 0x017ff00000010000 */
[----:B------:R-:W-:Y:S05]  /*0960*/  @!P0 BRA `(.L_x_432) ;  /* 0x0000023000188947 */ /* 0x000fea0003800000 */
.L_x_433:
[----:B------:R-:W-:-:S08]  /*0970*/  NOP ;  /* 0x0000000000007918 */ /* 0x000fd00000000000 */
[----:B------:R-:W0:Y:S02]  /*0980*/  USETMAXREG.TRY_ALLOC.CTAPOOL UP0, 0xe8 ;  /* 0x000000e8000079c8 */ /* 0x000e240008000600 */
[----:B0-----:R-:W-:-:S13]  /*0990*/  PLOP3.LUT P0, PT, PT, PT, UP0, 0x80, 0x0 ;  /* 0x000000000000781c */ /* 0x001fda0003f0f008 */
[----:B------:R-:W-:Y:S05]  /*09a0*/  @!P0 BRA `(.L_x_433) ;  /* 0xfffffffc00f08947 */ /* 0x000fea000383ffff */
[----:B------:R-:W0:Y:S08]  /*09b0*/  S2UR UR4, SR_CgaCtaId ;  /* 0x00000000000479c3 */ /* 0x000e300000008800 */
[----:B------:R-:W-:Y:S06]  /*09c0*/  BAR.ARV 0x8, 0x180 ;  /* 0x0206000000007b1d */ /* 0x000fec0000002000 */
[----:B------:R-:W-:-:S02]  /*09d0*/  MOV R23, 0x400 ;  /* 0x0000040000177802 */ /* 0x000fc40000000f00 */
[----:B------:R-:W-:Y:S01]  /*09e0*/  BAR.SYNC.DEFER_BLOCKING 0x5, 0x180 ;  /* 0x0146000000007b1d */ /* 0x000fe20000010000 */
[----:B0-----:R-:W-:-:S05]  /*09f0*/  IMAD.U32 R2, RZ, RZ, UR4 ;  /* 0x00000004ff027e24 */ /* 0x001fca000f8e00ff */
[----:B------:R-:W-:Y:S01]  /*0a00*/  ULDC UR4, c[0x0][0xc3c] ;  /* 0x00030f0000047ab9 */ /* 0x000fe20000000800 */
[----:B------:R-:W-:Y:S01]  /*0a10*/  LEA R23, R2, R23, 0x18 ;  /* 0x0000001702177211 */ /* 0x000fe200078ec0ff */
[----:B------:R-:W-:Y:S04]  /*0a20*/  STL [R1+0x60], R2 ;  /* 0x0000600201007387 */ /* 0x000fe80000100800 */
[----:B------:R-:W0:Y:S01]  /*0a30*/  LDS.128 R128, [R23+0x388d0] ;  /* 0x0388d00017807984 */ /* 0x000e220000000c00 */
[----:B------:R-:W-:Y:S06]  /*0a40*/  BAR.ARV 0x4, 0x180 ;  /* 0x0106000000007b1d */ /* 0x000fec0000002000 */
[----:B0-----:R-:W-:-:S13]  /*0a50*/  ISETP.GE.AND P0, PT, R131, UR4, PT ;  /* 0x0000000483007c0c */ /* 0x001fda000bf06270 */
[----:B------:R-:W-:Y:S05]  /*0a60*/  @P0 BRA `(.L_x_434) ;  /* 0x000002a800580947 */ /* 0x000fea0003800000 */
[----:B------:R-:W-:Y:S01]  /*0a70*/  VIADD R0, R0, 0xffffff80 ;  /* 0xffffff8000007836 */ /* 0x000fe20000000000 */
[----:B------:R-:W-:Y:S01]  /*0a80*/  R2UR UR4, R23 ;  /* 0x00000000170472ca */ /* 0x000fe200000e0000 */
[----:B------:R-:W-:Y:S01]  /*0a90*/  ULOP3.LUT UR5, UR60, 0x1, URZ, 0xfc, !UPT ;  /* 0x000000013c057892 */ /* 0x000fe2000f8efc3f */
[----:B------:R-:W-:Y:S02]  /*0aa0*/  IMAD.MOV.U32 R213, RZ, RZ, RZ ;  /* 0x000000ffffd57224 */ /* 0x000fe400078e00ff */
[----:B------:R-:W-:Y:S01]  /*0ab0*/  SHF.R.S32.HI R3, RZ, 0x1f, R0 ;  /* 0x0000001fff037819 */ /* 0x000fe20000011400 */
[----:B------:R-:W-:Y:S02]  /*0ac0*/  IMAD.MOV.U32 R225, RZ, RZ, RZ ;  /* 0x000000ffffe17224 */ /* 0x000fe400078e00ff */
[----:B------:R-:W-:Y:S01]  /*0ad0*/  IMAD.MOV.U32 R229, RZ, RZ, RZ ;  /* 0x000000ffffe57224 */ /* 0x000fe200078e00ff */
[CC--:B------:R-:W-:Y:S01]  /*0ae0*/  LEA.HI R2, R3.reuse, R0.reuse, RZ, 0x7 ;  /* 0x0000000003027211 */ /* 0x0c0fe200078f38ff */
[----:B------:R-:W-:Y:S01]  /*0af0*/  IMAD.MOV.U32 R226, RZ, RZ, RZ ;  /* 0x000000ffffe27224 */ /* 0x000fe200078e00ff */
[----:B------:R-:W-:-:S02]  /*0b00*/  LEA.HI R224, R3, R0, RZ, 0x3 ;  /* 0x0000000003e07211 */ /* 0x000fc400078f18ff */
[----:B------:R-:W-:Y:S01]  /*0b10*/  LOP3.LUT R5, R2, 0xffffff80, RZ, 0xc0, !PT ;  /* 0xffffff8002057812 */ /* 0x000fe200078ec0ff */
[----:B------:R-:W-:Y:S01]  /*0b20*/  UIADD3 UR4, UR4, 0x14400, URZ ;  /* 0x0001440004047890 */ /* 0x000fe2000fffe03f */
[CC--:B------:R-:W-:Y:S02]  /*0b30*/  LEA.HI R4, R3.reuse, R0.reuse, RZ, 0x4 ;  /* 0x0000000003047211 */ /* 0x0c0fe400078f20ff */
[CC--:B------:R-:W-:Y:S01]  /*0b40*/  LEA.HI R8, R3.reuse, R0.reuse, RZ, 0x6 ;  /* 0x0000000003087211 */ /* 0x0c0fe200078f30ff */
[----:B------:R-:W-:Y:S01]  /*0b50*/  IMAD.IADD R14, R0, 0x1, -R5 ;  /* 0x00000001000e7824 */ /* 0x000fe200078e0a05 */
[CC--:B------:R-:W-:Y:S02]  /*0b60*/  LEA.HI R5, R3.reuse, R0.reuse, RZ, 0x5 ;  /* 0x0000000003057211 */ /* 0x0c0fe400078f28ff */
[----:B------:R-:W-:Y:S01]  /*0b70*/  LEA.HI R13, R3, R0, RZ, 0x2 ;  /* 0x00000000030d7211 */ /* 0x000fe200078f10ff */
[----:B------:R-:W-:Y:S01]  /*0b80*/  IMAD.SHL.U32 R8, R8, 0x8, RZ ;  /* 0x0000000808087824 */ /* 0x000fe200078e00ff */
[----:B------:R-:W-:Y:S01]  /*0b90*/  SHF.R.S32.HI R9, RZ, 0x1f, R14 ;  /* 0x0000001fff097819 */ /* 0x000fe2000001140e */
[----:B------:R-:W-:Y:S01]  /*0ba0*/  IMAD.SHL.U32 R6, R5, 0x20, RZ ;  /* 0x0000002005067824 */ /* 0x000fe200078e00ff */
[----:B------:R-:W-:Y:S01]  /*0bb0*/  LOP3.LUT R7, R224, 0xfffffff8, RZ, 0xc0, !PT ;  /* 0xfffffff8e0077812 */ /* 0x000fe200078ec0ff */
[----:B------:R-:W-:Y:S01]  /*0bc0*/  STL [R1+0x110], R14 ;  /* 0x0001100e01007387 */ /* 0x000fe20000100800 */
[----:B------:R-:W-:-:S02]  /*0bd0*/  LEA.HI R10, R9, R14, RZ, 0x2 ;  /* 0x0000000e090a7211 */ /* 0x000fc400078f10ff */
[----:B------:R-:W-:Y:S01]  /*0be0*/  LOP3.LUT R3, R4, 0x3fffff0, RZ, 0xc0, !PT ;  /* 0x03fffff004037812 */ /* 0x000fe200078ec0ff */
[C---:B------:R-:W-:Y:S01]  /*0bf0*/  IMAD.IADD R216, R0.reuse, 0x1, -R7 ;  /* 0x0000000100d87824 */ /* 0x040fe200078e0a07 */
[--C-:B------:R-:W-:Y:S02]  /*0c00*/  SHF.R.S32.HI R11, RZ, 0x2, R10.reuse ;  /* 0x00000002ff0b7819 */ /* 0x100fe4000001140a */
[----:B------:R-:W-:Y:S01]  /*0c10*/  SHF.R.S32.HI R12, RZ, 0x1f, R10 ;  /* 0x0000001fff0c7819 */ /* 0x000fe2000001140a */
[----:B------:R-:W-:Y:S01]  /*0c20*/  IMAD.IADD R5, R0, 0x1, -R3 ;  /* 0x0000000100057824 */ /* 0x000fe200078e0a03 */
[----:B------:R-:W-:Y:S01]  /*0c30*/  SHF.R.S32.HI R7, RZ, 0x4, R4 ;  /* 0x00000004ff077819 */ /* 0x000fe20000011404 */
[C---:B------:R-:W-:Y:S01]  /*0c40*/  IMAD.SHL.U32 R16, R216.reuse, 0x8, RZ ;  /* 0x00000008d8107824 */ /* 0x040fe200078e00ff */
[----:B------:R-:W-:Y:S01]  /*0c50*/  LOP3.LUT R13, R13, 0xfffffffc, RZ, 0xc0, !PT ;  /* 0xfffffffc0d0d7812 */ /* 0x000fe200078ec0ff */
[----:B------:R-:W-:Y:S01]  /*0c60*/  IMAD.SHL.U32 R216, R216, 0x4, RZ ;  /* 0x00000004d8d87824 */ /* 0x000fe200078e00ff */
[----:B------:R-:W-:Y:S01]  /*0c70*/  LEA.HI R12, R12, R11, RZ, 0x3 ;  /* 0x0000000b0c0c7211 */ /* 0x000fe200078f18ff */
[----:B------:R-:W-:Y:S01]  /*0c80*/  VIADD R19, R16, 0x80 ;  /* 0x0000008010137836 */ /* 0x000fe20000000000 */
[----:B------:R-:W-:Y:S01]  /*0c90*/  SHF.R.S32.HI R3, RZ, 0x7, R2 ;  /* 0x00000007ff037819 */ /* 0x000fe20000011402 */
[----:B------:R-:W-:Y:S01]  /*0ca0*/  IMAD.IADD R13, R0, 0x1, -R13 ;  /* 0x00000001000d7824 */ /* 0x000fe200078e0a0d */
[----:B------:R-:W-:Y:S01]  /*0cb0*/  LEA.HI R4, R4, R7, RZ, 0x1 ;  /* 0x0000000704047211 */ /* 0x000fe200078f08ff */
[----:B------:R-:W-:Y:S01]  /*0cc0*/  VIADD R220, R216, 0x40 ;  /* 0x00000040d8dc7836 */ /* 0x000fe20000000000 */
[----:B------:R-:W-:Y:S01]  /*0cd0*/  LOP3.LUT R12, R12, 0xfffffff8, RZ, 0xc0, !PT ;  /* 0xfffffff80c0c7812 */ /* 0x000fe200078ec0ff */
[----:B------:R-:W-:Y:S01]  /*0ce0*/  VIADD R22, R16, 0xc0 ;  /* 0x000000c010167836 */ /* 0x000fe20000000000 */
[----:B------:R-:W-:Y:S01]  /*0cf0*/  LEA.HI R2, R2, R3, RZ, 0x1 ;  /* 0x0000000302027211 */ /* 0x000fe200078f08ff */
[----:B------:R-:W-:Y:S01]  /*0d00*/  IMAD.IADD R214, R216, 0x1, R220 ;  /* 0x00000001d8d67824 */ /* 0x000fe200078e02dc */
[----:B------:R-:W-:Y:S01]  /*0d10*/  LEA.HI R9, R9, R14, RZ, 0x5 ;  /* 0x0000000e09097211 */ /* 0x000fe200078f28ff */
[----:B------:R-:W-:Y:S01]  /*0d20*/  IMAD.IADD R12, R11, 0x1, -R12 ;  /* 0x000000010b0c7824 */ /* 0x000fe200078e0a0c */
[----:B------:R-:W-:Y:S01]  /*0d30*/  LOP3.LUT R6, R6, 0xfffffc00, RZ, 0xc0, !PT ;  /* 0xfffffc0006067812 */ /* 0x000fe200078ec0ff */
[----:B------:R-:W-:Y:S01]  /*0d40*/  VIADD R221, R216, 0x20 ;  /* 0x00000020d8dd7836 */ /* 0x000fe20000000000 */
[----:B------:R-:W-:Y:S01]  /*0d50*/  LOP3.LUT R4, R4, 0x1ffffffe, RZ, 0xc0, !PT ;  /* 0x1ffffffe04047812 */ /* 0x000fe200078ec0ff */
[----:B------:R-:W-:Y:S01]  /*0d60*/  VIADD R222, R216, 0x60 ;  /* 0x00000060d8de7836 */ /* 0x000fe20000000000 */
[----:B------:R-:W-:Y:S01]  /*0d70*/  LOP3.LUT R2, R2, 0x3fffffe, RZ, 0xc0, !PT ;  /* 0x03fffffe02027812 */ /* 0x000fe200078ec0ff */
[----:B------:R-:W-:Y:S01]  /*0d80*/  IMAD R5, R5, 0x40, R6 ;  /* 0x0000004005057824 */ /* 0x000fe200078e0206 */
[----:B------:R-:W-:Y:S01]  /*0d90*/  SHF.R.S32.HI R9, RZ, 0x5, R9 ;  /* 0x00000005ff097819 */ /* 0x000fe20000011409 */
[----:B------:R-:W-:Y:S01]  /*0da0*/  IMAD.IADD R4, R7, 0x1, -R4 ;  /* 0x0000000107047824 */ /* 0x000fe200078e0a04 */
[----:B------:R-:W-:Y:S01]  /*0db0*/  LEA.HI R0, R13, R13, RZ, 0x1 ;  /* 0x0000000d0d007211 */ /* 0x000fe200078f08ff */
[----:B------:R-:W-:Y:S01]  /*0dc0*/  IMAD.IADD R2, R3, 0x1, -R2 ;  /* 0x0000000103027824 */ /* 0x000fe200078e0a02 */
[----:B------:R-:W-:Y:S01]  /*0dd0*/  SHF.R.S32.HI R224, RZ, 0x3, R224 ;  /* 0x00000003ffe07819 */ /* 0x000fe200000114e0 */
[----:B------:R-:W-:Y:S01]  /*0de0*/  IMAD R9, R9, 0x10, R12 ;  /* 0x0000001009097824 */ /* 0x000fe200078e020c */
[----:B------:R-:W-:Y:S01]  /*0df0*/  LOP3.LUT R0, R0, 0x1ffffffe, RZ, 0xc0, !PT ;  /* 0x1ffffffe00007812 */ /* 0x000fe200078ec0ff */
[----:B------:R-:W-:Y:S01]  /*0e00*/  IMAD R3, R4, 0x8, R5 ;  /* 0x0000000804037824 */ /* 0x000fe200078e0205 */
[----:B------:R-:W-:Y:S01]  /*0e10*/  LOP3.LUT R10, R10, 0x7ffffffc, RZ, 0xc0, !PT ;  /* 0x7ffffffc0a0a7812 */ /* 0x000fe200078ec0ff */
[----:B------:R-:W-:Y:S01]  /*0e20*/  IMAD R6, R2, 0x40, R9 ;  /* 0x0000004002067824 */ /* 0x000fe200078e0209 */
[----:B------:R-:W-:Y:S01]  /*0e30*/  LOP3.LUT R9, R8, 0xfffffe00, RZ, 0xc0, !PT ;  /* 0xfffffe0008097812 */ /* 0x000fe200078ec0ff */
[----:B------:R-:W-:Y:S01]  /*0e40*/  IMAD.IADD R13, R13, 0x1, -R0 ;  /* 0x000000010d0d7824 */ /* 0x000fe200078e0a00 */
[----:B------:R0:W-:Y:S01]  /*0e50*/  STL [R1+0x198], R3 ;  /* 0x0001980301007387 */ /* 0x0001e20000100800 */
[----:B------:R-:W-:Y:S01]  /*0e60*/  IMAD.U32 R0, RZ, RZ, UR5 ;  /* 0x00000005ff007e24 */ /* 0x000fe2000f8e00ff */
[C---:B------:R-:W-:Y:S01]  /*0e70*/  SHF.L.U32 R0, R224.reuse, 0x6, RZ ;  /* 0x00000006e0007819 */ /* 0x040fe200000006ff */
[----:B------:R-:W-:Y:S01]  /*0e80*/  IMAD.U32 R2, RZ, RZ, UR4 ;  /* 0x00000004ff027e24 */ /* 0x000fe2000f8e00ff */
[----:B------:R-:W-:Y:S01]  /*0e90*/  STL [R1+0x190], R6 ;  /* 0x0001900601007387 */ /* 0x000fe20000100800 */
[----:B------:R-:W-:Y:S01]  /*0ea0*/  VIADD R7, R224, 0x20 ;  /* 0x00000020e0077836 */ /* 0x000fe20000000000 */
[----:B------:R-:W-:Y:S01]  /*0eb0*/  LOP3.LUT R8, R0, 0x1c0, RZ, 0xc0, !PT ;  /* 0x000001c000087812 */ /* 0x000fe200078ec0ff */
[----:B------:R-:W-:Y:S01]  /*0ec0*/  VIADD R5, R224, 0x40 ;  /* 0x00000040e0057836 */ /* 0x000fe20000000000 */
[----:B------:R-:W-:Y:S01]  /*0ed0*/  STL [R1+0x80], RZ ;  /* 0x000080ff01007387 */ /* 0x000fe20000100800 */
[----:B------:R-:W-:Y:S01]  /*0ee0*/  IMAD.SHL.U32 R0, R7, 0x40, RZ ;  /* 0x0000004007007824 */ /* 0x000fe200078e00ff */
[----:B------:R-:W-:Y:S01]  /*0ef0*/  SHF.R.S32.HI R17, RZ, 0x1f, R16 ;  /* 0x0000001fff117819 */ /* 0x000fe20000011410 */
[----:B0-----:R-:W-:Y:S01]  /*0f00*/  IMAD.SHL.U32 R3, R5, 0x40, RZ ;  /* 0x0000004005037824 */ /* 0x001fe200078e00ff */
[----:B------:R-:W-:Y:S01]  /*0f10*/  STL [R1+0x5c], R9 ;  /* 0x00005c0901007387 */ /* 0x000fe20000100800 */
[----:B------:R-:W-:Y:S01]  /*0f20*/  SHF.R.S32.HI R4, RZ, 0x1f, R5 ;  /* 0x0000001fff047819 */ /* 0x000fe20000011405 */
[----:B------:R-:W-:Y:S01]  /*0f30*/  IMAD.IADD R10, R14, 0x1, -R10 ;  /* 0x000000010e0a7824 */ /* 0x000fe200078e0a0a */
[----:B------:R-:W-:Y:S01]  /*0f40*/  SHF.R.S32.HI R219, RZ, 0x1f, R19 ;  /* 0x0000001fffdb7819 */ /* 0x000fe20000011413 */
[----:B------:R0:W-:Y:S01]  /*0f50*/  STL [R1+0x6c], R2 ;  /* 0x00006c0201007387 */ /* 0x0001e20000100800 */
[----:B------:R-:W-:-:S02]  /*0f60*/  LEA.HI R4, R4, R5, RZ, 0x3 ;  /* 0x0000000504047211 */ /* 0x000fc400078f18ff */
[----:B------:R-:W-:Y:S02]  /*0f70*/  LOP3.LUT R5, R3, 0x1c0, RZ, 0xc0, !PT ;  /* 0x000001c003057812 */ /* 0x000fe400078ec0ff */
[----:B------:R-:W-:Y:S01]  /*0f80*/  SHF.R.U32.HI R3, RZ, 0x3, R8 ;  /* 0x00000003ff037819 */ /* 0x000fe20000011608 */
[----:B------:R-:W-:Y:S01]  /*0f90*/  IMAD.SHL.U32 R4, R4, 0x40, RZ ;  /* 0x0000004004047824 */ /* 0x000fe200078e00ff */
[----:B------:R-:W-:Y:S02]  /*0fa0*/  SHF.R.U32.HI R5, RZ, 0x3, R5 ;  /* 0x00000003ff057819 */ /* 0x000fe40000011605 */
[----:B------:R-:W-:Y:S02]  /*0fb0*/  SHF.R.S32.HI R218, RZ, 0x1f, R22 ;  /* 0x0000001fffda7819 */ /* 0x000fe40000011416 */
[----:B0-----:R-:W-:-:S04]  /*0fc0*/  SHF.R.S32.HI R2, RZ, 0x1f, R7 ;  /* 0x0000001fff027819 */ /* 0x001fc80000011407 */
[----:B------:R-:W-:Y:S02]  /*0fd0*/  LEA.HI R2, R2, R7, RZ, 0x3 ;  /* 0x0000000702027211 */ /* 0x000fe400078f18ff */
[----:B------:R-:W-:Y:S02]  /*0fe0*/  LOP3.LUT R7, R0, 0x1c0, RZ, 0xc0, !PT ;  /* 0x000001c000077812 */ /* 0x000fe400078ec0ff */
[----:B------:R-:W-:Y:S01]  /*0ff0*/  LOP3.LUT R0, R8, 0x38, R16, 0xf8, !PT ;  /* 0x0000003808007812 */ /* 0x000fe200078ef810 */
[----:B------:R-:W-:-:S03]  /*1000*/  IMAD.SHL.U32 R2, R2, 0x40, RZ ;  /* 0x0000004002027824 */ /* 0x000fc600078e00ff */
[----:B------:R-:W-:Y:S02]  /*1010*/  LOP3.LUT R0, R9, R0, R3, 0xf6, !PT ;  /* 0x0000000009007212 */ /* 0x000fe400078ef603 */
[----:B------:R-:W-:Y:S02]  /*1020*/  LOP3.LUT R5, R2, 0xfffffe00, RZ, 0xc0, !PT ;  /* 0xfffffe0002057812 */ /* 0x000fe400078ec0ff */
[----:B------:R-:W-:Y:S01]  /*1030*/  LOP3.LUT R2, R4, 0xfffffe00, RZ, 0xc0, !PT ;  /* 0xfffffe0004027812 */ /* 0x000fe200078ec0ff */
[----:B------:R0:W-:Y:S01]  /*1040*/  STL [R1+0x68], R0 ;  /* 0x0000680001007387 */ /* 0x0001e20000100800 */
[----:B------:R-:W-:-:S03]  /*1050*/  SHF.R.S32.HI R3, RZ, 0x1f, R214 ;  /* 0x0000001fff037819 */ /* 0x000fc600000114d6 */
[----:B------:R-:W-:Y:S01]  /*1060*/  STL [R1+0x58], R5 ;  /* 0x0000580501007387 */ /* 0x000fe20000100800 */
[----:B------:R-:W-:-:S04]  /*1070*/  LEA.HI R3, R3, R214, RZ, 0x3 ;  /* 0x000000d603037211 */ /* 0x000fc800078f18ff */
[----:B------:R-:W-:Y:S02]  /*1080*/  LOP3.LUT R212, R3, 0xfffffff8, RZ, 0xc0, !PT ;  /* 0xfffffff803d47812 */ /* 0x000fe400078ec0ff */
[----:B0-----:R-:W-:Y:S01]  /*1090*/  SHF.R.U32.HI R0, RZ, 0x3, R7 ;  /* 0x00000003ff007819 */ /* 0x001fe20000011607 */
[----:B------:R-:W-:Y:S01]  /*10a0*/  IMAD.SHL.U32 R0, R10, 0x2, RZ ;  /* 0x000000020a007824 */ /* 0x000fe200078e00ff */
[----:B------:R-:W-:-:S03]  /*10b0*/  SHF.R.S32.HI R215, RZ, 0x1f, R212 ;  /* 0x0000001fffd77819 */ /* 0x000fc600000114d4 */
[C---:B------:R-:W-:Y:S01]  /*10c0*/  VIADD R40, R0.reuse, 0x8 ;  /* 0x0000000800287836 */ /* 0x040fe20000000000 */
[----:B------:R-:W-:Y:S01]  /*10d0*/  STL [R1+0x8c], R0 ;  /* 0x00008c0001007387 */ /* 0x000fe20000100800 */
[C---:B------:R-:W-:Y:S01]  /*10e0*/  VIADD R39, R0.reuse, 0x10 ;  /* 0x0000001000277836 */ /* 0x040fe20000000000 */
[C---:B------:R-:W-:Y:S01]  /*10f0*/  IADD3 R31, R0.reuse, 0x50, RZ ;  /* 0x00000050001f7810 */ /* 0x040fe20007ffe0ff */
[C---:B------:R-:W-:Y:S01]  /*1100*/  VIADD R38, R0.reuse, 0x18 ;  /* 0x0000001800267836 */ /* 0x040fe20000000000 */
[----:B------:R-:W-:Y:S01]  /*1110*/  STL [R1+0x54], R2 ;  /* 0x0000540201007387 */ /* 0x000fe20000100800 */
[C---:B------:R-:W-:Y:S01]  /*1120*/  VIADD R37, R0.reuse, 0x20 ;  /* 0x0000002000257836 */ /* 0x040fe20000000000 */
[----:B------:R-:W-:Y:S01]  /*1130*/  SHF.R.S32.HI R3, RZ, 0x1f, R40 ;  /* 0x0000001fff037819 */ /* 0x000fe20000011428 */
[C---:B------:R-:W-:Y:S01]  /*1140*/  VIADD R36, R0.reuse, 0x28 ;  /* 0x0000002800247836 */ /* 0x040fe20000000000 */
[----:B------:R-:W-:Y:S01]  /*1150*/  STL [R1+0x108], R40 ;  /* 0x0001082801007387 */ /* 0x000fe20000100800 */
[C---:B------:R-:W-:Y:S01]  /*1160*/  VIADD R35, R0.reuse, 0x30 ;  /* 0x0000003000237836 */ /* 0x040fe20000000000 */
[----:B------:R-:W-:Y:S01]  /*1170*/  SHF.R.S32.HI R4, RZ, 0x1f, R39 ;  /* 0x0000001fff047819 */ /* 0x000fe20000011427 */
[C---:B------:R-:W-:Y:S01]  /*1180*/  VIADD R34, R0.reuse, 0x38 ;  /* 0x0000003800227836 */ /* 0x040fe20000000000 */
[----:B------:R-:W-:Y:S01]  /*1190*/  STL [R1+0x104], R39 ;  /* 0x0001042701007387 */ /* 0x000fe20000100800 */
[----:B------:R-:W-:-:S02]  /*11a0*/  VIADD R33, R0, 0x40 ;  /* 0x0000004000217836 */ /* 0x000fc40000000000 */
[C---:B------:R-:W-:Y:S01]  /*11b0*/  VIADD R32, R0.reuse, 0x48 ;  /* 0x0000004800207836 */ /* 0x040fe20000000000 */
[----:B------:R-:W-:Y:S01]  /*11c0*/  STL [R1+0x100], R38 ;  /* 0x0001002601007387 */ /* 0x000fe20000100800 */
[C---:B------:R-:W-:Y:S02]  /*11d0*/  VIADD R30, R0.reuse, 0x58 ;  /* 0x00000058001e7836 */ /* 0x040fe40000000000 */
[C---:B------:R-:W-:Y:S01]  /*11e0*/  VIADD R29, R0.reuse, 0x60 ;  /* 0x00000060001d7836 */ /* 0x040fe20000000000 */
[----:B------:R0:W-:Y:S01]  /*11f0*/  STL [R1+0xfc], R37 ;  /* 0x0000fc2501007387 */ /* 0x0001e20000100800 */
[C---:B------:R-:W-:Y:S02]  /*1200*/  VIADD R28, R0.reuse, 0x68 ;  /* 0x00000068001c7836 */ /* 0x040fe40000000000 */
[C---:B------:R-:W-:Y:S01]  /*1210*/  VIADD R27, R0.reuse, 0x70 ;  /* 0x00000070001b7836 */ /* 0x040fe20000000000 */
[----:B------:R-:W-:Y:S01]  /*1220*/  STL [R1+0xf8], R36 ;  /* 0x0000f82401007387 */ /* 0x000fe20000100800 */
[----:B------:R-:W-:-:S02]  /*1230*/  VIADD R26, R0, 0x78 ;  /* 0x00000078001a7836 */ /* 0x000fc40000000000 */
[C---:B------:R-:W-:Y:S01]  /*1240*/  VIADD R25, R0.reuse, 0x80 ;  /* 0x0000008000197836 */ /* 0x040fe20000000000 */
[----:B------:R-:W-:Y:S01]  /*1250*/  STL [R1+0xf4], R35 ;  /* 0x0000f42301007387 */ /* 0x000fe20000100800 */
[C---:B------:R-:W-:Y:S01]  /*1260*/  VIADD R24, R0.reuse, 0x88 ;  /* 0x0000008800187836 */ /* 0x040fe20000000000 */
[----:B0-----:R-:W-:Y:S01]  /*1270*/  SHF.R.S32.HI R37, RZ, 0x1f, R37 ;  /* 0x0000001fff257819 */ /* 0x001fe20000011425 */
        /* <DEDUP_REMOVED lines=22> */
[----:B------:R-:W-:-:S03]  /*13e0*/  VIADD R0, R0, 0xf8 ;  /* 0x000000f800007836 */ /* 0x000fc60000000000 */
[----:B------:R-:W-:Y:S04]  /*13f0*/  STL [R1+0xd4], R27 ;  /* 0x0000d41b01007387 */ /* 0x000fe80000100800 */
[----:B------:R-:W-:Y:S01]  /*1400*/  STL [R1+0xd0], R26 ;  /* 0x0000d01a01007387 */ /* 0x000fe20000100800 */
[----:B0-----:R-:W-:-:S03]  /*1410*/  SHF.R.S32.HI R28, RZ, 0x1f, R28 ;  /* 0x0000001fff1c7819 */ /* 0x001fc6000001141c */
[----:B------:R0:W-:Y:S04]  /*1420*/  STL [R1+0xcc], R25 ;  /* 0x0000cc1901007387 */ /* 0x0001e80000100800 */
        /* <DEDUP_REMOVED lines=21> */
[----:B------:R1:W-:Y:S01]  /*1580*/  STL [R1+0x188], R4 ;  /* 0x0001880401007387 */ /* 0x0003e20000100800 */
[----:B0-----:R-:W-:-:S05]  /*1590*/  SHF.R.S32.HI R3, RZ, 0x1f, R38 ;  /* 0x0000001fff037819 */ /* 0x001fca0000011426 */
[----:B------:R0:W-:Y:S01]  /*15a0*/  STL [R1+0x184], R3 ;  /* 0x0001840301007387 */ /* 0x0001e20000100800 */
[----:B-1----:R-:W-:-:S03]  /*15b0*/  SHF.R.S32.HI R4, RZ, 0x1f, R36 ;  /* 0x0000001fff047819 */ /* 0x002fc60000011424 */
        /* <DEDUP_REMOVED lines=40> */
[----:B------:R1:W-:Y:S04]  /*1840*/  STL [R1+0x120], R7 ;  /* 0x0001200701007387 */ /* 0x0003e80000100800 */
[----:B------:R1:W-:Y:S01]  /*1850*/  STL [R1+0x11c], R4 ;  /* 0x00011c0401007387 */ /* 0x0003e20000100800 */
[----:B0-----:R-:W-:Y:S02]  /*1860*/  SHF.R.S32.HI R3, RZ, 0x1f, R2 ;  /* 0x0000001fff037819 */ /* 0x001fe40000011402 */
[----:B------:R-:W-:Y:S01]  /*1870*/  SHF.R.S32.HI R2, RZ, 0x1f, R0 ;  /* 0x0000001fff027819 */ /* 0x000fe20000011400 */
[----:B------:R-:W-:Y:S02]  /*1880*/  IMAD R0, R13, 0x8, R6 ;  /* 0x000000080d007824 */ /* 0x000fe400078e0206 */
[----:B------:R1:W-:Y:S04]  /*1890*/  STL [R1+0x118], R3 ;  /* 0x0001180301007387 */ /* 0x0003e80000100800 */
[----:B------:R1:W-:Y:S04]  /*18a0*/  STL [R1+0x194], R0 ;  /* 0x0001940001007387 */ /* 0x0003e80000100800 */
[----:B------:R1:W-:Y:S02]  /*18b0*/  STL [R1+0x114], R2 ;  /* 0x0001140201007387 */ /* 0x0003e40000100800 */
.L_x_679:
[----:B01-34-:R-:W0:Y:S01]  /*18c0*/  LDC.64 R2, c[0x0][0xc88] ;  /* 0x00032200ff027b82 */ /* 0x01be220000000a00 */
[----:B------:R-:W-:Y:S01]  /*18d0*/  ULDC.64 UR10, c[0x0][0x208] ;  /* 0x00008200000a7ab9 */ /* 0x000fe20000000a00 */
[----:B------:R-:W-:Y:S01]  /*18e0*/  ULDC.64 UR4, c[0x0][0xa28] ;  /* 0x00028a0000047ab9 */ /* 0x000fe20000000a00 */
[----:B------:R-:W-:Y:S01]  /*18f0*/  ULDC.64 UR8, c[0x0][0xa18] ;  /* 0x0002860000087ab9 */ /* 0x000fe20000000a00 */
[----:B------:R-:W-:Y:S01]  /*1900*/  ULDC.64 UR6, c[0x0][0xa08] ;  /* 0x0002820000067ab9 */ /* 0x000fe20000000a00 */
[----:B0-----:R-:W-:-:S05]  /*1910*/  IMAD.WIDE R2, R131, 0x4, R2 ;  /* 0x0000000483027825 */ /* 0x001fca00078e0202 */
[----:B--2---:R-:W2:Y:S01]  /*1920*/  LDG.E R26, desc[UR10][R2.64] ;  /* 0x0000000a021a7981 */ /* 0x004ea2000c1e1900 */
[----:B------:R-:W-:Y:S01]  /*1930*/  ISETP.NE.U32.AND P2, PT, RZ, UR4, PT ;  /* 0x00000004ff007c0c */ /* 0x000fe2000bf45070 */
[----:B------:R-:W-:Y:S01]  /*1940*/  IMAD.MOV.U32 R8, RZ, RZ, RZ ;  /* 0x000000ffff087224 */ /* 0x000fe200078e00ff */
[----:B------:R-:W-:Y:S02]  /*1950*/  ISETP.NE.U32.AND P1, PT, RZ, UR8, PT ;  /* 0x00000008ff007c0c */ /* 0x000fe4000bf25070 */
[----:B------:R-:W-:Y:S02]  /*1960*/  ISETP.NE.AND.EX P2, PT, RZ, UR5, PT, P2 ;  /* 0x00000005ff007c0c */ /* 0x000fe4000bf45320 */
[----:B------:R-:W-:Y:S02]  /*1970*/  ISETP.NE.AND.EX P1, PT, RZ, UR9, PT, P1 ;  /* 0x00000009ff007c0c */ /* 0x000fe4000bf25310 */
[----:B------:R-:W-:Y:S02]  /*1980*/  ISETP.NE.U32.AND P0, PT, RZ, UR6, PT ;  /* 0x00000006ff007c0c */ /* 0x000fe4000bf05070 */
[----:B------:R-:W-:-:S02]  /*1990*/  MOV R114, RZ ;  /* 0x000000ff00727202 */ /* 0x000fc40000000f00 */
[----:B------:R-:W-:Y:S02]  /*19a0*/  ISETP.NE.AND.EX P0, PT, RZ, UR7, PT, P0 ;  /* 0x00000007ff007c0c */ /* 0x000fe4000bf05300 */
[C---:B------:R-:W-:Y:S02]  /*19b0*/  LOP3.LUT R6, R130.reuse, 0xff000000, RZ, 0xc0, !PT ;  /* 0xff00000082067812 */ /* 0x040fe400078ec0ff */
[----:B-----5:R-:W-:Y:S02]  /*19c0*/  LOP3.LUT R223, R130, 0xffff, RZ, 0xc0, !PT ;  /* 0x0000ffff82df7812 */ /* 0x020fe400078ec0ff */
[----:B--2---:R-:W-:Y:S01]  /*19d0*/  SHF.R.S32.HI R0, RZ, 0x1f, R26 ;  /* 0x0000001fff007819 */ /* 0x004fe2000001141a */
[C---:B------:R-:W-:Y:S01]  /*19e0*/  IMAD.SHL.U32 R28, R26.reuse, 0x4, RZ ;  /* 0x000000041a1c7824 */ /* 0x040fe200078e00ff */
[----:B------:R-:W-:Y:S01]  /*19f0*/  STL [R1+0x74], R26 ;  /* 0x0000741a01007387 */ /* 0x000fe20000100800 */
[C---:B------:R-:W-:Y:S02]  /*1a00*/  @P2 LEA R4, P3, R26.reuse, UR4, 0x2 ;  /* 0x000000041a042c11 */ /* 0x040fe4000f8610ff */
[C-C-:B------:R-:W-:Y:S01]  /*1a10*/  SHF.L.U64.HI R27, R26.reuse, 0x2, R0.reuse ;  /* 0x000000021a1b7819 */ /* 0x140fe20000010200 */
[----:B------:R0:W-:Y:S01]  /*1a20*/  STL [R1+0x10c], R0 ;  /* 0x00010c0001007387 */ /* 0x0001e20000100800 */
[----:B------:R-:W-:Y:S01]  /*1a30*/  ULDC UR4, c[0x0][0x288] ;  /* 0x0000a20000047ab9 */ /* 0x000fe20000000800 */
[----:B------:R-:W-:-:S02]  /*1a40*/  @P2 LEA.HI.X R5, R26, UR5, R0, 0x2, P3 ;  /* 0x000000051a052c11 */ /* 0x000fc400098f1400 */
[----:B------:R1:W-:Y:S01]  /*1a50*/  STL [R1+0x78], R28 ;  /* 0x0000781c01007387 */ /* 0x0003e20000100800 */
[----:B------:R-:W-:Y:S01]  /*1a60*/  IMAD.U32 R131, RZ, RZ, UR4 ;  /* 0x00000004ff837e24 */ /* 0x000fe2000f8e00ff */
[----:B------:R-:W-:Y:S01]  /*1a70*/  ULDC.64 UR4, c[0x0][0x418] ;  /* 0x0001060000047ab9 */ /* 0x000fe20000000a00 */
[----:B------:R-:W-:Y:S01]  /*1a80*/  IADD3 R2, P4, R28, UR6, RZ ;  /* 0x000000061c027c10 */ /* 0x000fe2000ff9e0ff */
[----:B------:R1:W-:Y:S01]  /*1a90*/  STL [R1+0x7c], R27 ;  /* 0x00007c1b01007387 */ /* 0x0003e20000100800 */
[----:B------:R-:W-:Y:S02]  /*1aa0*/  UISETP.NE.U32.AND UP0, UPT, UR4, URZ, UPT ;  /* 0x0000003f0400728c */ /* 0x000fe4000bf05070 */
[----:B------:R-:W-:Y:S01]  /*1ab0*/  IADD3.X R3, R27, UR7, RZ, P4, !PT ;  /* 0x000000071b037c10 */ /* 0x000fe2000a7fe4ff */
[----:B------:R1:W-:Y:S01]  /*1ac0*/  STL [R1+0x84], R129 ;  /* 0x0000848101007387 */ /* 0x0003e20000100800 */
[----:B------:R-:W-:Y:S01]  /*1ad0*/  UISETP.NE.AND.EX UP0, UPT, UR5, URZ, UPT, UP0 ;  /* 0x0000003f0500728c */ /* 0x000fe2000bf05300 */
[----:B------:R-:W-:-:S02]  /*1ae0*/  ULDC UR4, c[0x0][0x424] ;  /* 0x0001090000047ab9 */ /* 0x000fc40000000800 */
[----:B------:R2:W5:Y:S01]  /*1af0*/  @P2 LDG.E R8, desc[UR10][R4.64] ;  /* 0x0000000a04082981 */ /* 0x000562000c1e1900 */
[----:B------:R-:W-:Y:S01]  /*1b00*/  ULDC.64 UR6, c[0x0][0xa20] ;  /* 0x0002880000067ab9 */ /* 0x000fe20000000a00 */
[----:B------:R-:W-:Y:S01]  /*1b10*/  USEL UR4, UR4, 0x1, UP0 ;  /* 0x0000000104047887 */ /* 0x000fe20008000000 */
[----:B------:R-:W-:Y:S01]  /*1b20*/  ULDC UR5, c[0x0][0x2f0] ;  /* 0x0000bc0000057ab9 */ /* 0x000fe20000000800 */
[----:B0-----:R-:W-:Y:S01]  /*1b30*/  LOP3.LUT R0, R130, 0xff0000, RZ, 0xc0, !PT ;  /* 0x00ff000082007812 */ /* 0x001fe200078ec0ff */
[----:B------:R-:W5:Y:S01]  /*1b40*/  @P0 LDG.E R114, desc[UR10][R2.64] ;  /* 0x0000000a02720981 */ /* 0x000f62000c1e1900 */
[----:B--2---:R-:W-:-:S04]  /*1b50*/  @P1 IADD3 R4, P2, R28, UR8, RZ ;  /* 0x000000081c041c10 */ /* 0x004fc8000ff5e0ff */
[----:B------:R-:W-:Y:S02]  /*1b60*/  @P1 IADD3.X R5, R27, UR9, RZ, P2, !PT ;  /* 0x000000091b051c10 */ /* 0x000fe400097fe4ff */
[----:B------:R-:W-:Y:S01]  /*1b70*/  ISETP.NE.U32.AND P2, PT, RZ, UR6, PT ;  /* 0x00000006ff007c0c */ /* 0x000fe2000bf45070 */
[----:B------:R-:W-:Y:S02]  /*1b80*/  UIMAD UR4, UR4, UR5, URZ ;  /* 0x00000005040472a4 */ /* 0x000fe4000f8e023f */
[----:B------:R0:W5:Y:S01]  /*1b90*/  @P1 LDG.E R131, desc[UR10][R4.64] ;  /* 0x0000000a04831981 */ /* 0x000162000c1e1900 */
[----:B------:R-:W-:Y:S01]  /*1ba0*/  ISETP.NE.AND.EX P2, PT, RZ, UR7, PT, P2 ;  /* 0x00000007ff007c0c */ /* 0x000fe2000bf45320 */
[----:B------:R-:W-:Y:S01]  /*1bb0*/  ULDC UR5, c[0x0][0x348] ;  /* 0x0000d20000057ab9 */ /* 0x000fe20000000800 */
[----:B0-----:R-:W-:-:S04]  /*1bc0*/  SHF.R.U32.HI R5, RZ, 0x8, R6 ;  /* 0x00000008ff057819 */ /* 0x001fc80000011606 */
[----:B------:R-:W-:Y:S01]  /*1bd0*/  LEA.HI R6, R0, R5, RZ, 0x10 ;  /* 0x0000000500067211 */ /* 0x000fe200078f80ff */
[----:B-1----:R-:W-:Y:S06]  /*1be0*/  @P1 BRA `(.L_x_435) ;  /* 0x0000000000281947 */ /* 0x002fec0003800000 */
[----:B------:R-:W-:Y:S02]  /*1bf0*/  ULDC.64 UR8, c[0x0][0xa00] ;  /* 0x0002800000087ab9 */ /* 0x000fe40000000a00 */
[----:B------:R-:W-:-:S04]  /*1c00*/  ISETP.NE.U32.AND P1, PT, RZ, UR8, PT ;  /* 0x00000008ff007c0c */ /* 0x000fc8000bf25070 */
[----:B------:R-:W-:-:S13]  /*1c10*/  ISETP.NE.AND.EX P1, PT, RZ, UR9, PT, P1 ;  /* 0x00000009ff007c0c */ /* 0x000fda000bf25310 */
[----:B------:R-:W-:Y:S05]  /*1c20*/  @!P1 BRA `(.L_x_435) ;  /* 0x0000000000189947 */ /* 0x000fea0003800000 */
[----:B------:R-:W0:Y:S01]  /*1c30*/  LDC.64 R4, c[0x0][0xa00] ;  /* 0x00028000ff047b82 */ /* 0x000e220000000a00 */
[----:B------:R-:W-:Y:S01]  /*1c40*/  ULDC.64 UR8, c[0x0][0x208] ;  /* 0x0000820000087ab9 */ /* 0x000fe20000000a00 */
[----:B0-----:R-:W-:-:S05]  /*1c50*/  IMAD.WIDE R4, R26, 0x4, R4 ;  /* 0x000000041a047825 */ /* 0x001fca00078e0204 */
[----:B-----5:R-:W2:Y:S04]  /*1c60*/  LDG.E R131, desc[UR8][R4.64] ;  /* 0x0000000804837981 */ /* 0x020ea8000c1e1900 */
[----:B------:R-:W2:Y:S02]  /*1c70*/  LDG.E R0, desc[UR8][R4.64+0x4] ;  /* 0x0000040804007981 */ /* 0x000ea4000c1e1900 */
[----:B--2---:R-:W-:-:S07]  /*1c80*/  IMAD.IADD R131, R0, 0x1, -R131 ;  /* 0x0000000100837824 */ /* 0x004fce00078e0a83 */
.L_x_435:
[----:B------:R-:W-:Y:S02]  /*1c90*/  IMAD.U32 R24, RZ, RZ, UR5 ;  /* 0x00000005ff187e24 */ /* 0x000fe4000f8e00ff */
[----:B------:R-:W-:Y:S01]  /*1ca0*/  IMAD.U32 R25, RZ, RZ, UR4 ;  /* 0x00000004ff197e24 */ /* 0x000fe2000f8e00ff */
[----:B------:R-:W-:Y:S06]  /*1cb0*/  @!P2 BRA `(.L_x_436) ;  /* 0x000000000014a947 */ /* 0x000fec0003800000 */
[----:B------:R-:W-:Y:S01]  /*1cc0*/  IADD3 R2, P0, R28, UR6, RZ ;  /* 0x000000061c027c10 */ /* 0x000fe2000ff1e0ff */
[----:B------:R-:W-:-:S03]  /*1cd0*/  ULDC.64 UR4, c[0x0][0x208] ;  /* 0x0000820000047ab9 */ /* 0x000fc60000000a00 */
[----:B------:R-:W-:-:S05]  /*1ce0*/  IADD3.X R3, R27, UR7, RZ, P0, !PT ;  /* 0x000000071b037c10 */ /* 0x000fca00087fe4ff */
[----:B------:R0:W5:Y:S01]  /*1cf0*/  LDG.E R25, desc[UR4][R2.64] ;  /* 0x0000000402197981 */ /* 0x000162000c1e1900 */
[----:B------:R-:W-:Y:S05]  /*1d00*/  BRA `(.L_x_437) ;  /* 0x0000000000147947 */ /* 0x000fea0003800000 */
.L_x_436:
[----:B------:R-:W-:Y:S05]  /*1d10*/  @!P0 BRA `(.L_x_437) ;  /* 0x0000000000108947 */ /* 0x000fea0003800000 */
[----:B------:R-:W-:Y:S02]  /*1d20*/  ULDC.64 UR4, c[0x0][0x208] ;  /* 0x0000820000047ab9 */ /* 0x000fe40000000a00 */
[----:B------:R-:W2:Y:S04]  /*1d30*/  LDG.E R0, desc[UR4][R2.64] ;  /* 0x0000000402007981 */ /* 0x000ea8000c1e1900 */
[----:B------:R-:W2:Y:S02]  /*1d40*/  LDG.E R25, desc[UR4][R2.64+0x4] ;  /* 0x0000040402197981 */ /* 0x000ea4000c1e1900 */
[----:B--2---:R-:W-:-:S07]  /*1d50*/  IMAD.IADD R25, R25, 0x1, -R0 ;  /* 0x0000000119197824 */ /* 0x004fce00078e0a00 */
.L_x_437:
[----:B------:R-:W-:Y:S01]  /*1d60*/  ULDC.64 UR4, c[0x0][0xa10] ;  /* 0x0002840000047ab9 */ /* 0x000fe20000000a00 */
[----:B------:R-:W-:Y:S01]  /*1d70*/  ULDC.64 UR6, c[0x0][0x208] ;  /* 0x0000820000067ab9 */ /* 0x000fe20000000a00 */
[----:B------:R-:W-:-:S04]  /*1d80*/  ISETP.NE.U32.AND P0, PT, RZ, UR4, PT ;  /* 0x00000004ff007c0c */ /* 0x000fc8000bf05070 */
[----:B------:R-:W-:Y:S01]  /*1d90*/  ISETP.NE.AND.EX P0, PT, RZ, UR5, PT, P0 ;  /* 0x00000005ff007c0c */ /* 0x000fe2000bf05300 */
[----:B------:R-:W-:-:S12]  /*1da0*/  ULDC.64 UR4, c[0x0][0xa30] ;  /* 0x00028c0000047ab9 */ /* 0x000fd80000000a00 */
[----:B0-----:R-:W0:Y:S02]  /*1db0*/  @P0 LDC.64 R2, c[0x0][0xa10] ;  /* 0x00028400ff020b82 */ /* 0x001e240000000a00 */
[----:B0-----:R-:W-:-:S05]  /*1dc0*/  @P0 IMAD.WIDE R2, R26, 0x4, R2 ;  /* 0x000000041a020825 */ /* 0x001fca00078e0202 */
[----:B------:R-:W2:Y:S04]  /*1dd0*/  @P0 LDG.E R0, desc[UR6][R2.64] ;  /* 0x0000000602000981 */ /* 0x000ea8000c1e1900 */
[----:B------:R0:W2:Y:S01]  /*1de0*/  @P0 LDG.E R5, desc[UR6][R2.64+0x4] ;  /* 0x0000040602050981 */ /* 0x0000a2000c1e1900 */
[----:B------:R-:W-:Y:S01]  /*1df0*/  ISETP.NE.U32.AND P1, PT, RZ, UR4, PT ;  /* 0x00000004ff007c0c */ /* 0x000fe2000bf25070 */
[----:B-----5:R-:W-:Y:S01]  /*1e00*/  IMAD.MOV.U32 R127, RZ, RZ, R25 ;  /* 0x000000ffff7f7224 */ /* 0x020fe200078e0019 */
[----:B------:R-:W-:Y:S01]  /*1e10*/  LOP3.LUT R10, R6, 0xff, RZ, 0xc0, !PT ;  /* 0x000000ff060a7812 */ /* 0x000fe200078ec0ff */
[----:B------:R-:W-:Y:S01]  /*1e20*/  IMAD.IADD R9, R25, 0x1, -R8 ;  /* 0x0000000119097824 */ /* 0x000fe200078e0a08 */
[----:B------:R-:W-:Y:S02]  /*1e30*/  ISETP.NE.AND.EX P1, PT, RZ, UR5, PT, P1 ;  /* 0x00000005ff007c0c */ /* 0x000fe4000bf25310 */
[----:B------:R-:W-:Y:S01]  /*1e40*/  SHF.R.U32.HI R4, RZ, 0x10, R6 ;  /* 0x00000010ff047819 */ /* 0x000fe20000011606 */
[----:B------:R1:W-:Y:S04]  /*1e50*/  STL [R1+0x88], R10 ;  /* 0x0000880a01007387 */ /* 0x0003e80000100800 */
[----:B------:R1:W-:Y:S06]  /*1e60*/  STL [R1+0x70], R4 ;  /* 0x0000700401007387 */ /* 0x0003ec0000100800 */
[----:B0-----:R-:W-:-:S04]  /*1e70*/  @P1 IADD3 R2, P2, R28, UR4, RZ ;  /* 0x000000041c021c10 */ /* 0x001fc8000ff5e0ff */
[----:B------:R-:W-:Y:S01]  /*1e80*/  @P1 IADD3.X R3, R27, UR5, RZ, P2, !PT ;  /* 0x000000051b031c10 */ /* 0x000fe200097fe4ff */
[----:B------:R-:W-:Y:S01]  /*1e90*/  BSSY B0, `(.L_x_438) ;  /* 0x000002a000007945 */ /* 0x000fe20003800000 */
[----:B------:R-:W-:-:S03]  /*1ea0*/  LOP3.LUT R18, R18, 0xfffffffd, RZ, 0xc0, !PT ;  /* 0xfffffffd12127812 */ /* 0x000fc600078ec0ff */
[----:B------:R0:W5:Y:S02]  /*1eb0*/  @P1 LDG.E R127, desc[UR6][R2.64] ;  /* 0x00000006027f1981 */ /* 0x000164000c1e1900 */
[----:B0-----:R-:W-:Y:S02]  /*1ec0*/  IMAD.MOV.U32 R3, RZ, RZ, RZ ;  /* 0x000000ffff037224 */ /* 0x001fe400078e00ff */
[----:B--2---:R-:W-:-:S04]  /*1ed0*/  @P0 IMAD.IADD R24, R5, 0x1, -R0 ;  /* 0x0000000105180824 */ /* 0x004fc800078e0a00 */
[----:B------:R-:W-:-:S04]  /*1ee0*/  IMAD.IADD R133, R9, 0x1, R24 ;  /* 0x0000000109857824 */ /* 0x000fc800078e0218 */
[C---:B------:R-:W-:Y:S01]  /*1ef0*/  VIADD R0, R133.reuse, 0x4f ;  /* 0x0000004f85007836 */ /* 0x040fe20000000000 */
[----:B------:R-:W-:-:S03]  /*1f00*/  ISETP.GE.AND P3, PT, R133, 0x1, PT ;  /* 0x000000018500780c */ /* 0x000fc60003f66270 */
[----:B------:R-:W-:-:S05]  /*1f10*/  IMAD.HI R0, R0, 0x66666667, RZ ;  /* 0x6666666700007827 */ /* 0x000fca00078e02ff */
[----:B------:R-:W-:-:S04]  /*1f20*/  SHF.R.U32.HI R5, RZ, 0x1f, R0 ;  /* 0x0000001fff057819 */ /* 0x000fc80000011600 */
[----:B------:R-:W-:Y:S02]  /*1f30*/  LEA.HI.SX32 R130, R0, R5, 0x1b ;  /* 0x0000000500827211 */ /* 0x000fe400078fdaff */
[----:B------:R-:W-:Y:S01]  /*1f40*/  @P3 LOP3.LUT R18, R18, 0x2, RZ, 0xfc, !PT ;  /* 0x0000000212123812 */ /* 0x000fe200078efcff */
[----:B-1----:R-:W-:Y:S06]  /*1f50*/  @!P3 BRA `(.L_x_439) ;  /* 0x000000000074b947 */ /* 0x002fec0003800000 */
[----:B------:R-:W-:Y:S01]  /*1f60*/  ISETP.NE.AND P0, PT, R4, RZ, PT ;  /* 0x000000ff0400720c */ /* 0x000fe20003f05270 */
[----:B------:R-:W-:-:S03]  /*1f70*/  ULDC UR4, c[0x0][0x9f0] ;  /* 0x00027c0000047ab9 */ /* 0x000fc60000000800 */
[----:B------:R-:W-:-:S04]  /*1f80*/  SEL R11, R4, UR4, P0 ;  /* 0x00000004040b7c07 */ /* 0x000fc80008000000 */
[-C--:B------:R-:W-:Y:S02]  /*1f90*/  IABS R5, R11.reuse ;  /* 0x0000000b00057213 */ /* 0x080fe40000000000 */
[----:B------:R-:W-:Y:S02]  /*1fa0*/  IADD3 R0, R130, -0x1, R11 ;  /* 0xffffffff82007810 */ /* 0x000fe40007ffe00b */
[----:B------:R-:W0:Y:S01]  /*1fb0*/  I2F.RP R4, R5 ;  /* 0x0000000500047306 */ /* 0x000e220000209400 */
[----:B------:R-:W-:-:S05]  /*1fc0*/  IABS R8, R11 ;  /* 0x0000000b00087213 */ /* 0x000fca0000000000 */
[----:B------:R-:W-:Y:S02]  /*1fd0*/  IMAD.MOV R8, RZ, RZ, -R8 ;  /* 0x000000ffff087224 */ /* 0x000fe400078e0a08 */
[----:B0-----:R-:W0:Y:S02]  /*1fe0*/  MUFU.RCP R4, R4 ;  /* 0x0000000400047308 */ /* 0x001e240000001000 */
[----:B0-----:R-:W-:Y:S01]  /*1ff0*/  VIADD R2, R4, 0xffffffe ;  /* 0x0ffffffe04027836 */ /* 0x001fe20000000000 */
[----:B------:R-:W-:Y:S02]  /*2000*/  IABS R4, R0 ;  /* 0x0000000000047213 */ /* 0x000fe40000000000 */
[----:B------:R-:W-:-:S03]  /*2010*/  LOP3.LUT R0, R0, R11, RZ, 0x3c, !PT ;  /* 0x0000000b00007212 */ /* 0x000fc600078e3cff */
[----:B------:R0:W1:Y:S01]  /*2020*/  F2I.FTZ.U32.TRUNC.NTZ R3, R2 ;  /* 0x0000000200037305 */ /* 0x000062000021f000 */
[----:B------:R-:W-:Y:S01]  /*2030*/  ISETP.GE.AND P2, PT, R0, RZ, PT ;  /* 0x000000ff0000720c */ /* 0x000fe20003f46270 */
[----:B0-----:R-:W-:Y:S02]  /*2040*/  IMAD.MOV.U32 R2, RZ, RZ, RZ ;  /* 0x000000ffff027224 */ /* 0x001fe400078e00ff */
[----:B-1----:R-:W-:-:S04]  /*2050*/  IMAD.MOV R6, RZ, RZ, -R3 ;  /* 0x000000ffff067224 */ /* 0x002fc800078e0a03 */
[----:B------:R-:W-:-:S04]  /*2060*/  IMAD R7, R6, R5, RZ ;  /* 0x0000000506077224 */ /* 0x000fc800078e02ff */
[----:B------:R-:W-:-:S04]  /*2070*/  IMAD.HI.U32 R3, R3, R7, R2 ;  /* 0x0000000703037227 */ /* 0x000fc800078e0002 */
[----:B------:R-:W-:Y:S02]  /*2080*/  IMAD.MOV.U32 R2, RZ, RZ, R8 ;  /* 0x000000ffff027224 */ /* 0x000fe400078e0008 */
[----:B------:R-:W-:-:S04]  /*2090*/  IMAD.HI.U32 R3, R3, R4, RZ ;  /* 0x0000000403037227 */ /* 0x000fc800078e00ff */
        /* <DEDUP_REMOVED lines=9> */
.L_x_439:
[----:B------:R-:W-:Y:S05]  /*2130*/  BSYNC B0 ;  /* 0x0000000000007941 */ /* 0x000fea0003800000 */
.L_x_438:
[----:B------:R-:W-:-:S05]  /*2140*/  IMAD R0, R10, R3, RZ ;  /* 0x000000030a007224 */ /* 0x000fca00078e02ff */
[C---:B------:R-:W-:Y:S01]  /*2150*/  VIADDMNMX R3, R0.reuse, R3, R130, PT ;  /* 0x0000000300037246 */ /* 0x040fe20003800182 */
[----:B------:R-:W-:-:S04]  /*2160*/  IMAD R0, R0, 0x50, -R9 ;  /* 0x0000005000007824 */ /* 0x000fc800078e0a09 */
[----:B------:R-:W-:Y:S01]  /*2170*/  IMAD R3, R3, 0x50, -R9 ;  /* 0x0000005003037824 */ /* 0x000fe200078e0a09 */
[----:B------:R-:W-:-:S04]  /*2180*/  VIMNMX R0, RZ, R0, !PT ;  /* 0x00000000ff007248 */ /* 0x000fc80007fe0100 */
[----:B------:R-:W-:Y:S01]  /*2190*/  VIMNMX R3, R3, R24, PT ;  /* 0x0000001803037248 */ /* 0x000fe20003fe0100 */
[----:B------:R-:W-:-:S03]  /*21a0*/  IMAD.WIDE.U32 R112, R0, -0x33333333, RZ ;  /* 0xcccccccd00707825 */ /* 0x000fc600078e00ff */
[----:B------:R-:W-:Y:S02]  /*21b0*/  ISETP.GT.AND P0, PT, R3, R0, PT ;  /* 0x000000000300720c */ /* 0x000fe40003f04270 */
[----:B------:R-:W-:-:S05]  /*21c0*/  SHF.R.U32.HI R112, RZ, 0x6, R113 ;  /* 0x00000006ff707819 */ /* 0x000fca0000011671 */
[----:B------:R-:W-:-:S06]  /*21d0*/  IMAD.MOV.U32 R2, RZ, RZ, R112 ;  /* 0x000000ffff027224 */ /* 0x000fcc00078e0070 */
[----:B------:R-:W-:-:S04]  /*21e0*/  @P0 VIADD R0, R3, 0x4f ;  /* 0x0000004f03000836 */ /* 0x000fc80000000000 */
[----:B------:R-:W-:-:S05]  /*21f0*/  @P0 IMAD.HI R0, R0, 0x66666667, RZ ;  /* 0x6666666700000827 */ /* 0x000fca00078e02ff */
[----:B------:R-:W-:-:S04]  /*2200*/  @P0 SHF.R.U32.HI R3, RZ, 0x1f, R0 ;  /* 0x0000001fff030819 */ /* 0x000fc80000011600 */
[----:B------:R-:W-:Y:S02]  /*2210*/  @P0 LEA.HI.SX32 R2, R0, R3, 0x1b ;  /* 0x0000000300020211 */ /* 0x000fe400078fdaff */
[----:B------:R-:W-:Y:S02]  /*2220*/  PLOP3.LUT P0, PT, PT, PT, PT, 0x80, 0x0 ;  /* 0x000000000000781c */ /* 0x000fe40003f0f070 */
[----:B------:R-:W-:-:S13]  /*2230*/  ISETP.GT.AND P1, PT, R2, R112, PT ;  /* 0x000000700200720c */ /* 0x000fda0003f24270 */
[----:B------:R-:W-:Y:S05]  /*2240*/  @!P1 BRA `(.L_x_440) ;  /* 0x0000009800bc9947 */ /* 0x000fea0003800000 */
[----:B------:R-:W-:Y:S01]  /*2250*/  VIADD R0, R23, 0x24400 ;  /* 0x0002440017007836 */ /* 0x000fe20000000000 */
[----:B------:R-:W-:Y:S04]  /*2260*/  BSSY B6, `(.L_x_441) ;  /* 0x0000013000067945 */ /* 0x000fe80003800000 */
[----:B------:R-:W-:-:S13]  /*2270*/  LOP3.LUT P0, RZ, R0, 0x3ff, RZ, 0xc0, !PT ;  /* 0x000003ff00ff7812 */ /* 0x000fda000780c0ff */
[----:B------:R-:W-:Y:S05]  /*2280*/  @!P0 BRA `(.L_x_442) ;  /* 0x0000000000408947 */ /* 0x000fea0003800000 */
[----:B------:R-:W-:Y:S01]  /*2290*/  MOV R14, 0x0 ;  /* 0x00000000000e7802 */ /* 0x000fe20000000f00 */
[----:B------:R-:W-:Y:S01]  /*22a0*/  ULDC.64 UR4, c[0x4][0x138] ;  /* 0x01004e0000047ab9 */ /* 0x000fe20000000a00 */
[----:B------:R-:W-:Y:S01]  /*22b0*/  ULDC.64 UR6, c[0x4][0xa8] ;  /* 0x01002a0000067ab9 */ /* 0x000fe20000000a00 */
[----:B------:R-:W-:Y:S01]  /*22c0*/  IMAD.U32 R4, RZ, RZ, UR4 ;  /* 0x00000004ff047e24 */ /* 0x000fe2000f8e00ff */
[----:B------:R-:W-:Y:S01]  /*22d0*/  MOV R5, UR5 ;  /* 0x0000000500057c02 */ /* 0x000fe20008000f00 */
[----:B------:R-:W-:Y:S01]  /*22e0*/  ULDC.64 UR4, c[0x4][0x140] ;  /* 0x0100500000047ab9 */ /* 0x000fe20000000a00 */
[----:B------:R-:W0:Y:S01]  /*22f0*/  LDC.64 R14, c[0x4][R14] ;  /* 0x010000000e0e7b82 */ /* 0x000e220000000a00 */
[----:B------:R-:W-:Y:S02]  /*2300*/  IMAD.U32 R6, RZ, RZ, UR4 ;  /* 0x00000004ff067e24 */ /* 0x000fe4000f8e00ff */
[----:B------:R-:W-:Y:S02]  /*2310*/  IMAD.U32 R7, RZ, RZ, UR5 ;  /* 0x00000005ff077e24 */ /* 0x000fe4000f8e00ff */
[----:B------:R-:W-:-:S02]  /*2320*/  IMAD.U32 R10, RZ, RZ, UR6 ;  /* 0x00000006ff0a7e24 */ /* 0x000fc4000f8e00ff */
[----:B------:R-:W-:Y:S02]  /*2330*/  IMAD.U32 R11, RZ, RZ, UR7 ;  /* 0x00000007ff0b7e24 */ /* 0x000fe4000f8e00ff */
[----:B------:R-:W-:Y:S02]  /*2340*/  IMAD.MOV.U32 R8, RZ, RZ, 0x70 ;  /* 0x00000070ff087424 */ /* 0x000fe400078e00ff */
[----:B------:R-:W-:Y:S02]  /*2350*/  IMAD.MOV.U32 R12, RZ, RZ, 0x1 ;  /* 0x00000001ff0c7424 */ /* 0x000fe400078e00ff */
[----:B------:R-:W-:-:S07]  /*2360*/  IMAD.MOV.U32 R13, RZ, RZ, RZ ;  /* 0x000000ffff0d7224 */ /* 0x000fce00078e00ff */
[----:B------:R-:W-:-:S07]  /*2370*/  LEPC R20, `(.L_x_442) ;  /* 0x000000001014794e */ /* 0x000fce0000000000 */
[----:B0----5:R-:W-:Y:S05]  /*2380*/  CALL.ABS.NOINC R14 ;  /* 0x000000000e007343 */ /* 0x021fea0003c00000 */
.L_x_442:
[----:B------:R-:W-:Y:S05]  /*2390*/  BSYNC B6 ;  /* 0x0000000000067941 */ /* 0x000fea0003800000 */
.L_x_441:
[----:B------:R-:W-:Y:S01]  /*23a0*/  VIADD R0, R23, 0x400 ;  /* 0x0000040017007836 */ /* 0x000fe20000000000 */
[----:B------:R-:W-:Y:S04]  /*23b0*/  BSSY B6, `(.L_x_443) ;  /* 0x0000013000067945 */ /* 0x000fe80003800000 */
[----:B------:R-:W-:-:S13]  /*23c0*/  LOP3.LUT P0, RZ, R0, 0x3ff, RZ, 0xc0, !PT ;  /* 0x000003ff00ff7812 */ /* 0x000fda000780c0ff */
[----:B------:R-:W-:Y:S05]  /*23d0*/  @!P0 BRA `(.L_x_444) ;  /* 0x0000000000408947 */ /* 0x000fea0003800000 */
[----:B------:R-:W-:Y:S01]  /*23e0*/  MOV R14, 0x0 ;  /* 0x00000000000e7802 */ /* 0x000fe20000000f00 */
[----:B------:R-:W-:Y:S01]  /*23f0*/  ULDC.64 UR4, c[0x4][0x138] ;  /* 0x01004e0000047ab9 */ /* 0x000fe20000000a00 */
[----:B------:R-:W-:Y:S01]  /*2400*/  ULDC.64 UR6, c[0x4][0xa8] ;  /* 0x01002a0000067ab9 */ /* 0x000fe20000000a00 */
[----:B------:R-:W-:Y:S02]  /*2410*/  IMAD.U32 R4, RZ, RZ, UR4 ;  /* 0x00000004ff047e24 */ /* 0x000fe4000f8e00ff */
[----:B------:R-:W-:Y:S01]  /*2420*/  IMAD.U32 R5, RZ, RZ, UR5 ;  /* 0x00000005ff057e24 */ /* 0x000fe2000f8e00ff */
[----:B------:R-:W0:Y:S01]  /*2430*/  LDC.64 R14, c[0x4][R14] ;  /* 0x010000000e0e7b82 */ /* 0x000e220000000a00 */
[----:B------:R-:W-:Y:S01]  /*2440*/  ULDC.64 UR4, c[0x4][0x140] ;  /* 0x0100500000047ab9 */ /* 0x000fe20000000a00 */
[----:B------:R-:W-:Y:S02]  /*2450*/  IMAD.U32 R10, RZ, RZ, UR6 ;  /* 0x00000006ff0a7e24 */ /* 0x000fe4000f8e00ff */
[----:B------:R-:W-:-:S02]  /*2460*/  IMAD.U32 R6, RZ, RZ, UR4 ;  /* 0x00000004ff067e24 */ /* 0x000fc4000f8e00ff */
[----:B------:R-:W-:Y:S02]  /*2470*/  IMAD.U32 R7, RZ, RZ, UR5 ;  /* 0x00000005ff077e24 */ /* 0x000fe4000f8e00ff */
[----:B------:R-:W-:Y:S02]  /*2480*/  IMAD.U32 R11, RZ, RZ, UR7 ;  /* 0x00000007ff0b7e24 */ /* 0x000fe4000f8e00ff */
[----:B------:R-:W-:Y:S02]  /*2490*/  IMAD.MOV.U32 R8, RZ, RZ, 0x70 ;  /* 0x00000070ff087424 */ /* 0x000fe400078e00ff */
[----:B------:R-:W-:Y:S02]  /*24a0*/  IMAD.MOV.U32 R12, RZ, RZ, 0x1 ;  /* 0x00000001ff0c7424 */ /* 0x000fe400078e00ff */
[----:B------:R-:W-:-:S07]  /*24b0*/  IMAD.MOV.U32 R13, RZ, RZ, RZ ;  /* 0x000000ffff0d7224 */ /* 0x000fce00078e00ff */
[----:B------:R-:W-:-:S07]  /*24c0*/  LEPC R20, `(.L_x_444) ;  /* 0x000000001014794e */ /* 0x000fce0000000000 */
[----:B0----5:R-:W-:Y:S05]  /*24d0*/  CALL.ABS.NOINC R14 ;  /* 0x000000000e007343 */ /* 0x021fea0003c00000 */
.L_x_444:
[----:B------:R-:W-:Y:S05]  /*24e0*/  BSYNC B6 ;  /* 0x0000000000067941 */ /* 0x000fea0003800000 */
.L_x_443:
[----:B------:R-:W2:Y:S01]  /*24f0*/  LDL R15, [R1+0x5c] ;  /* 0x00005c00010f7983 */ /* 0x000ea20000100800 */
[----:B------:R-:W-:Y:S01]  /*2500*/  ULDC.64 UR4, c[0x0][0x9f8] ;  /* 0x00027e0000047ab9 */ /* 0x000fe20000000a00 */
[----:B------:R-:W-:Y:S01]  /*2510*/  IMAD.MOV.U32 R100, RZ, RZ, R26 ;  /* 0x000000ffff647224 */ /* 0x000fe200078e001a */
[----:B------:R-:W-:Y:S01]  /*2520*/  ISETP.NE.U32.AND P0, PT, RZ, UR4, PT ;  /* 0x00000004ff007c0c */ /* 0x000fe2000bf05070 */
[----:B------:R-:W3:Y:S01]  /*2530*/  LDL R12, [R1+0x54] ;  /* 0x00005400010c7983 */ /* 0x000ee20000100800 */
[----:B------:R-:W-:Y:S01]  /*2540*/  ULDC.64 UR6, c[0x0][0x208] ;  /* 0x0000820000067ab9 */ /* 0x000fe20000000a00 */
[----:B------:R-:W0:Y:S01]  /*2550*/  LDC R111, c[0x0][0x3f4] ;  /* 0x0000fd00ff6f7b82 */ /* 0x000e220000000800 */
[----:B------:R-:W-:Y:S01]  /*2560*/  ISETP.NE.AND.EX P0, PT, RZ, UR5, PT, P0 ;  /* 0x00000005ff007c0c */ /* 0x000fe2000bf05300 */
[----:B------:R-:W4:Y:S01]  /*2570*/  LDL R14, [R1+0x58] ;  /* 0x00005800010e7983 */ /* 0x000f220000100800 */
[----:B------:R-:W1:Y:S05]  /*2580*/  S2R R0, SR_TID.X ;  /* 0x0000000000007919 */ /* 0x000e6a0000002100 */
[----:B------:R-:W0:Y:S06]  /*2590*/  LDC.64 R94, c[0x0][0x3f8] ;  /* 0x0000fe00ff5e7b82 */ /* 0x000e2c0000000a00 */
[----:B------:R-:W-:Y:S01]  /*25a0*/  @P0 IADD3 R4, P1, R28, UR4, RZ ;  /* 0x000000041c040c10 */ /* 0x000fe2000ff3e0ff */
[----:B------:R-:W-:Y:S01]  /*25b0*/  ULDC UR4, c[0x0][0x2f4] ;  /* 0x0000bd0000047ab9 */ /* 0x000fe20000000800 */
[----:B------:R-:W0:Y:S02]  /*25c0*/  LDC.64 R88, c[0x0][0x408] ;  /* 0x00010200ff587b82 */ /* 0x000e240000000a00 */
[----:B------:R-:W-:-:S05]  /*25d0*/  @P0 IADD3.X R5, R27, UR5, RZ, P1, !PT ;  /* 0x000000051b050c10 */ /* 0x000fca0008ffe4ff */
[----:B------:R0:W4:Y:S01]  /*25e0*/  @P0 LDG.E R100, desc[UR6][R4.64] ;  /* 0x0000000604640981 */ /* 0x000122000c1e1900 */
[----:B------:R-:W-:Y:S02]  /*25f0*/  ISETP.GE.AND P1, PT, R214, UR4, PT ;  /* 0x00000004d6007c0c */ /* 0x000fe4000bf26270 */
[----:B------:R-:W-:Y:S02]  /*2600*/  ISETP.GE.AND P0, PT, R16, UR4, PT ;  /* 0x0000000410007c0c */ /* 0x000fe4000bf06270 */
[----:B------:R-:W-:Y:S02]  /*2610*/  SEL R3, RZ, 0xffffffff, P1 ;  /* 0xffffffffff037807 */ /* 0x000fe40000800000 */
[----:B------:R-:W-:-:S03]  /*2620*/  ISETP.GE.AND P2, PT, R19, UR4, PT ;  /* 0x0000000413007c0c */ /* 0x000fc6000bf46270 */
[----:B------:R-:W-:Y:S02]  /*2630*/  IMAD.SHL.U32 R3, R3, 0x2, RZ ;  /* 0x0000000203037824 */ /* 0x000fe400078e00ff */
[----:B-1----:R-:W-:Y:S01]  /*2640*/  VIADD R109, R0, 0xffffff80 ;  /* 0xffffff80006d7836 */ /* 0x002fe20000000000 */
[----:B------:R-:W-:Y:S02]  /*2650*/  SEL R0, RZ, 0x1, P0 ;  /* 0x00000001ff007807 */ /* 0x000fe40000000000 */
[----:B------:R-:W-:Y:S02]  /*2660*/  SHF.R.S32.HI R7, RZ, 0x1f, R224 ;  /* 0x0000001fff077819 */ /* 0x000fe400000114e0 */
[----:B------:R-:W-:Y:S02]  /*2670*/  LOP3.LUT R0, R3, 0x2, R0, 0xe2, !PT ;  /* 0x0000000203007812 */ /* 0x000fe400078ee200 */
[----:B------:R-:W-:Y:S02]  /*2680*/  SEL R3, RZ, 0x4, P2 ;  /* 0x00000004ff037807 */ /* 0x000fe40001000000 */
[----:B0-----:R-:W-:Y:S01]  /*2690*/  ISETP.GE.AND P2, PT, R16, R111, PT ;  /* 0x0000006f1000720c */ /* 0x001fe20003f46270 */
[----:B------:R-:W-:Y:S01]  /*26a0*/  IMAD R4, R7, R94, RZ ;  /* 0x0000005e07047224 */ /* 0x000fe200078e02ff */
[----:B------:R-:W-:-:S02]  /*26b0*/  LOP3.LUT R0, R0, R3, RZ, 0xfc, !PT ;  /* 0x0000000300007212 */ /* 0x000fc400078efcff */
[----:B------:R-:W-:Y:S02]  /*26c0*/  SHF.R.S32.HI R217, RZ, 0x1f, R216 ;  /* 0x0000001fffd97819 */ /* 0x000fe400000114d8 */
[----:B------:R-:W-:Y:S01]  /*26d0*/  SEL R3, R111, RZ, P2 ;  /* 0x000000ff6f037207 */ /* 0x000fe20001000000 */
[C---:B------:R-:W-:Y:S02]  /*26e0*/  IMAD R5, R224.reuse, R95, R4 ;  /* 0x0000005fe0057224 */ /* 0x040fe400078e0204 */
[-C--:B------:R-:W-:Y:S01]  /*26f0*/  IMAD.WIDE.U32 R96, R224, R94.reuse, R16 ;  /* 0x0000005ee0607225 */ /* 0x080fe200078e0010 */
[----:B------:R-:W-:Y:S02]  /*2700*/  SHF.R.S32.HI R6, RZ, 0x1f, R109 ;  /* 0x0000001fff067819 */ /* 0x000fe4000001146d */
[----:B------:R-:W-:Y:S01]  /*2710*/  ISETP.GE.AND P1, PT, R214, R111, PT ;  /* 0x0000006fd600720c */ /* 0x000fe20003f26270 */
[----:B------:R-:W-:-:S04]  /*2720*/  IMAD.WIDE.U32 R98, R224, R94, R216 ;  /* 0x0000005ee0627225 */ /* 0x000fc800078e00d8 */
[----:B------:R-:W-:Y:S01]  /*2730*/  IMAD.IADD R3, R16, 0x1, R3 ;  /* 0x0000000110037824 */ /* 0x000fe200078e0203 */
[----:B------:R-:W-:Y:S01]  /*2740*/  IADD3 R97, R5, R97, RZ ;  /* 0x0000006105617210 */ /* 0x000fe20007ffe0ff */
[----:B------:R-:W-:Y:S01]  /*2750*/  IMAD.IADD R99, R99, 0x1, R5 ;  /* 0x0000000163637824 */ /* 0x000fe200078e0205 */
[----:B------:R-:W-:Y:S01]  /*2760*/  LEA.HI R6, R6, R109, RZ, 0x3 ;  /* 0x0000006d06067211 */ /* 0x000fe200078f18ff */
[----:B------:R-:W-:Y:S01]  /*2770*/  IMAD R4, R7, R88, RZ ;  /* 0x0000005807047224 */ /* 0x000fe200078e02ff */
[----:B------:R-:W-:Y:S01]  /*2780*/  SEL R5, R111, RZ, P1 ;  /* 0x000000ff6f057207 */ /* 0x000fe20000800000 */
[C---:B------:R-:W-:Y:S01]  /*2790*/  IMAD.SHL.U32 R27, R224.reuse, 0x40, RZ ;  /* 0x00000040e01b7824 */ /* 0x040fe200078e00ff */
[----:B------:R-:W-:Y:S01]  /*27a0*/  SHF.R.S32.HI R8, RZ, 0x1f, R3 ;  /* 0x0000001fff087819 */ /* 0x000fe20000011403 */
[C---:B------:R-:W-:Y:S02]  /*27b0*/  IMAD.SHL.U32 R20, R224.reuse, 0x40, RZ ;  /* 0x00000040e0147824 */ /* 0x040fe400078e00ff */
[----:B------:R-:W-:-:S02]  /*27c0*/  VIADD R21, R224, 0x40 ;  /* 0x00000040e0157836 */ /* 0x000fc40000000000 */
[----:B------:R-:W-:Y:S01]  /*27d0*/  VIADD R11, R224, 0x40 ;  /* 0x00000040e00b7836 */ /* 0x000fe20000000000 */
[----:B------:R-:W-:Y:S01]  /*27e0*/  LOP3.LUT R6, R6, 0xfffffff8, RZ, 0xc0, !PT ;  /* 0xfffffff806067812 */ /* 0x000fe200078ec0ff */
[----:B------:R-:W-:Y:S01]  /*27f0*/  IMAD R7, R224, R89, R4 ;  /* 0x00000059e0077224 */ /* 0x000fe200078e0204 */
[-C--:B------:R-:W-:Y:S01]  /*2800*/  LEA.HI R4, R8, R3.reuse, RZ, 0x6 ;  /* 0x0000000308047211 */ /* 0x080fe200078f30ff */
[----:B------:R-:W-:Y:S01]  /*2810*/  IMAD.IADD R5, R214, 0x1, R5 ;  /* 0x00000001d6057824 */ /* 0x000fe200078e0205 */
[----:B------:R-:W-:Y:S01]  /*2820*/  LEA.HI R8, R8, R3, RZ, 0x3 ;  /* 0x0000000308087211 */ /* 0x000fe200078f18ff */
[----:B------:R-:W-:Y:S01]  /*2830*/  IMAD.SHL.U32 R21, R21, 0x40, RZ ;  /* 0x0000004015157824 */ /* 0x000fe200078e00ff */
[----:B------:R-:W-:Y:S01]  /*2840*/  LOP3.LUT R27, R27, 0x1c0, RZ, 0xc0, !PT ;  /* 0x000001c01b1b7812 */ /* 0x000fe200078ec0ff */
[----:B------:R-:W-:Y:S01]  /*2850*/  VIADD R26, R224, 0x20 ;  /* 0x00000020e01a7836 */ /* 0x000fe20000000000 */
[----:B------:R-:W-:Y:S01]  /*2860*/  LOP3.LUT R20, R20, 0x1c0, RZ, 0xc0, !PT ;  /* 0x000001c014147812 */ /* 0x000fe200078ec0ff */
[----:B------:R-:W-:-:S02]  /*2870*/  IMAD.SHL.U32 R11, R11, 0x40, RZ ;  /* 0x000000400b0b7824 */ /* 0x000fc400078e00ff */
[----:B------:R-:W-:Y:S01]  /*2880*/  VIADD R13, R224, 0x20 ;  /* 0x00000020e00d7836 */ /* 0x000fe20000000000 */
[----:B------:R-:W-:Y:S01]  /*2890*/  SHF.R.S32.HI R4, RZ, 0x6, R4 ;  /* 0x00000006ff047819 */ /* 0x000fe20000011404 */
[----:B------:R-:W-:Y:S01]  /*28a0*/  IMAD.IADD R109, R109, 0x1, -R6 ;  /* 0x000000016d6d7824 */ /* 0x000fe200078e0a06 */
[----:B------:R-:W-:Y:S01]  /*28b0*/  LOP3.LUT R3, R27, 0x38, R8, 0xf8, !PT ;  /* 0x000000381b037812 */ /* 0x000fe200078ef808 */
[----:B------:R-:W-:Y:S01]  /*28c0*/  IMAD.SHL.U32 R26, R26, 0x40, RZ ;  /* 0x000000401a1a7824 */ /* 0x000fe200078e00ff */
[----:B------:R-:W-:Y:S01]  /*28d0*/  SHF.R.U32.HI R20, RZ, 0x3, R20 ;  /* 0x00000003ff147819 */ /* 0x000fe20000011614 */
[----:B------:R-:W-:Y:S01]  /*28e0*/  IMAD.SHL.U32 R13, R13, 0x40, RZ ;  /* 0x000000400d0d7824 */ /* 0x000fe200078e00ff */
[----:B------:R-:W-:Y:S02]  /*28f0*/  SHF.R.S32.HI R6, RZ, 0x1f, R5 ;  /* 0x0000001fff067819 */ /* 0x000fe40000011405 */
[----:B------:R-:W-:Y:S02]  /*2900*/  LOP3.LUT R21, R21, 0x1c0, RZ, 0xc0, !PT ;  /* 0x000001c015157812 */ /* 0x000fe400078ec0ff */
[----:B------:R-:W-:Y:S01]  /*2910*/  LOP3.LUT R11, R11, 0x1c0, RZ, 0xc0, !PT ;  /* 0x000001c00b0b7812 */ /* 0x000fe200078ec0ff */
[----:B------:R-:W-:Y:S01]  /*2920*/  IMAD.WIDE.U32 R92, R224, R88, R216 ;  /* 0x00000058e05c7225 */ /* 0x000fe200078e00d8 */
[----:B------:R-:W-:-:S02]  /*2930*/  LOP3.LUT R3, R3, R20, RZ, 0x3c, !PT ;  /* 0x0000001403037212 */ /* 0x000fc400078e3cff */
[----:B------:R-:W-:Y:S01]  /*2940*/  LOP3.LUT R26, R26, 0x1c0, RZ, 0xc0, !PT ;  /* 0x000001c01a1a7812 */ /* 0x000fe200078ec0ff */
[----:B------:R-:W-:Y:S01]  /*2950*/  IMAD.WIDE.U32 R90, R224, R88, R16 ;  /* 0x00000058e05a7225 */ /* 0x000fe200078e0010 */
[CC--:B------:R-:W-:Y:S02]  /*2960*/  LEA.HI R10, R6.reuse, R5.reuse, RZ, 0x3 ;  /* 0x00000005060a7211 */ /* 0x0c0fe400078f18ff */
[--C-:B------:R-:W-:Y:S02]  /*2970*/  LOP3.LUT R9, R21, 0x38, R8.reuse, 0xf8, !PT ;  /* 0x0000003815097812 */ /* 0x100fe400078ef808 */
[----:B------:R-:W-:Y:S02]  /*2980*/  LOP3.LUT R13, R13, 0x1c0, RZ, 0xc0, !PT ;  /* 0x000001c00d0d7812 */ /* 0x000fe400078ec0ff */
[----:B------:R-:W-:Y:S02]  /*2990*/  SHF.R.U32.HI R11, RZ, 0x3, R11 ;  /* 0x00000003ff0b7819 */ /* 0x000fe4000001160b */
[----:B------:R-:W-:Y:S01]  /*29a0*/  LEA.HI R5, R6, R5, RZ, 0x6 ;  /* 0x0000000506057211 */ /* 0x000fe200078f30ff */
[----:B------:R-:W-:Y:S01]  /*29b0*/  IMAD.IADD R93, R93, 0x1, R7 ;  /* 0x000000015d5d7824 */ /* 0x000fe200078e0207 */
[----:B------:R-:W-:Y:S01]  /*29c0*/  SHF.R.U32.HI R13, RZ, 0x3, R13 ;  /* 0x00000003ff0d7819 */ /* 0x000fe2000001160d */
[----:B------:R-:W-:Y:S01]  /*29d0*/  IMAD.IADD R91, R7, 0x1, R91 ;  /* 0x00000001075b7824 */ /* 0x000fe200078e025b */
[----:B------:R-:W-:Y:S01]  /*29e0*/  LOP3.LUT R7, R26, 0x38, R8, 0xf8, !PT ;  /* 0x000000381a077812 */ /* 0x000fe200078ef808 */
[----:B------:R-:W0:Y:S01]  /*29f0*/  S2R R156, SR_TID.X ;  /* 0x00000000009c7919 */ /* 0x000e220000002100 */
[----:B------:R-:W-:-:S02]  /*2a00*/  LOP3.LUT R9, R9, R11, RZ, 0x3c, !PT ;  /* 0x0000000b09097212 */ /* 0x000fc400078e3cff */
[----:B------:R-:W-:Y:S02]  /*2a10*/  SHF.R.S32.HI R5, RZ, 0x6, R5 ;  /* 0x00000006ff057819 */ /* 0x000fe40000011405 */
[-C--:B------:R-:W-:Y:S02]  /*2a20*/  LOP3.LUT R7, R7, R13.reuse, RZ, 0x3c, !PT ;  /* 0x0000000d07077212 */ /* 0x080fe400078e3cff */
[----:B------:R-:W-:Y:S02]  /*2a30*/  LOP3.LUT R6, R26, 0x38, R10, 0xf8, !PT ;  /* 0x000000381a067812 */ /* 0x000fe400078ef80a */
[----:B------:R-:W-:Y:S01]  /*2a40*/  ISETP.GE.AND P0, PT, R22, UR4, PT ;  /* 0x0000000416007c0c */ /* 0x000fe2000bf06270 */
[----:B------:R-:W-:Y:S01]  /*2a50*/  IMAD.SHL.U32 R104, R88, 0x20, RZ ;  /* 0x0000002058687824 */ /* 0x000fe200078e00ff */
[----:B------:R-:W-:Y:S01]  /*2a60*/  LOP3.LUT R6, R6, R13, RZ, 0x3c, !PT ;  /* 0x0000000d06067212 */ /* 0x000fe200078e3cff */
[----:B-----5:R-:W-:Y:S01]  /*2a70*/  IMAD.WIDE.U32 R92, R127, R88, R92 ;  /* 0x000000587f5c7225 */ /* 0x020fe200078e005c */
[----:B------:R-:W-:-:S02]  /*2a80*/  SHF.L.U64.HI R103, R88, 0x5, R89 ;  /* 0x0000000558677819 */ /* 0x000fc40000010259 */
[C---:B------:R-:W-:Y:S01]  /*2a90*/  SHF.L.U64.HI R107, R88.reuse, 0x6, R89 ;  /* 0x00000006586b7819 */ /* 0x040fe20000010259 */
[----:B------:R-:W-:Y:S01]  /*2aa0*/  IMAD.WIDE.U32 R90, R127, R88, R90 ;  /* 0x000000587f5a7225 */ /* 0x000fe200078e005a */
[----:B------:R-:W-:-:S03]  /*2ab0*/  SHF.L.U32 R108, R88, 0x6, RZ ;  /* 0x00000006586c7819 */ /* 0x000fc600000006ff */
[----:B------:R-:W-:-:S04]  /*2ac0*/  IMAD.WIDE.U32 R98, R127, R94, R98 ;  /* 0x0000005e7f627225 */ /* 0x000fc800078e0062 */
[----:B------:R-:W-:Y:S01]  /*2ad0*/  IMAD.WIDE.U32 R96, R127, R94, R96 ;  /* 0x0000005e7f607225 */ /* 0x000fe200078e0060 */
[----:B------:R-:W-:-:S03]  /*2ae0*/  SHF.L.U64.HI R101, R94, 0x5, R95 ;  /* 0x000000055e657819 */ /* 0x000fc6000001025f */
[----:B------:R-:W-:Y:S01]  /*2af0*/  IMAD.IADD R114, R114, 0x1, R25 ;  /* 0x0000000172727824 */ /* 0x000fe200078e0219 */
[C---:B------:R-:W-:Y:S01]  /*2b00*/  SHF.L.U64.HI R105, R94.reuse, 0x6, R95 ;  /* 0x000000065e697819 */ /* 0x040fe2000001025f */
[----:B------:R-:W-:Y:S02]  /*2b10*/  IMAD R115, R95, 0x50, RZ ;  /* 0x000000505f737824 */ /* 0x000fe400078e02ff */
[C---:B------:R-:W-:Y:S02]  /*2b20*/  IMAD.SHL.U32 R102, R94.reuse, 0x20, RZ ;  /* 0x000000205e667824 */ /* 0x040fe400078e00ff */
[----:B------:R-:W-:Y:S01]  /*2b30*/  IMAD.SHL.U32 R106, R94, 0x40, RZ ;  /* 0x000000405e6a7824 */ /* 0x000fe200078e00ff */
[----:B0-----:R-:W-:Y:S01]  /*2b40*/  LEA.HI R156, R156, 0x8, RZ, 0x19 ;  /* 0x000000089c9c7811 */ /* 0x001fe200078fc8ff */
[----:B------:R-:W-:Y:S02]  /*2b50*/  IMAD.SHL.U32 R111, R111, 0x2, RZ ;  /* 0x000000026f6f7824 */ /* 0x000fe400078e00ff */
[----:B------:R-:W-:-:S02]  /*2b60*/  IMAD R109, R109, 0x20, R224 ;  /* 0x000000206d6d7824 */ /* 0x000fc400078e02e0 */
[----:B--2---:R-:W-:-:S04]  /*2b70*/  IMAD R126, R4, 0x1400, R15 ;  /* 0x00001400047e7824 */ /* 0x004fc800078e020f */
[----:B------:R-:W-:Y:S01]  /*2b80*/  IMAD.IADD R126, R126, 0x1, R3 ;  /* 0x000000017e7e7824 */ /* 0x000fe200078e0203 */
[----:B------:R-:W-:Y:S01]  /*2b90*/  LOP3.LUT R3, R27, 0x38, R10, 0xf8, !PT ;  /* 0x000000381b037812 */ /* 0x000fe200078ef80a */
[C---:B---3--:R-:W-:Y:S02]  /*2ba0*/  IMAD R122, R4.reuse, 0x1400, R12 ;  /* 0x00001400047a7824 */ /* 0x048fe400078e020c */
[----:B----4-:R-:W-:Y:S01]  /*2bb0*/  IMAD R124, R4, 0x1400, R14 ;  /* 0x00001400047c7824 */ /* 0x010fe200078e020e */
[----:B------:R-:W-:Y:S01]  /*2bc0*/  LOP3.LUT R4, R3, R20, RZ, 0x3c, !PT ;  /* 0x0000001403047212 */ /* 0x000fe200078e3cff */
[----:B------:R-:W-:Y:S01]  /*2bd0*/  IMAD.IADD R122, R122, 0x1, R9 ;  /* 0x000000017a7a7824 */ /* 0x000fe200078e0209 */
[----:B------:R-:W-:Y:S01]  /*2be0*/  SHF.R.S32.HI R9, RZ, 0x1f, R127 ;  /* 0x0000001fff097819 */ /* 0x000fe2000001147f */
[----:B------:R-:W-:Y:S02]  /*2bf0*/  IMAD R125, R5, 0x1400, R15 ;  /* 0x00001400057d7824 */ /* 0x000fe400078e020f */
[----:B------:R-:W-:Y:S01]  /*2c00*/  IMAD.IADD R124, R124, 0x1, R7 ;  /* 0x000000017c7c7824 */ /* 0x000fe200078e0207 */
[----:B------:R-:W-:Y:S01]  /*2c10*/  LOP3.LUT R7, R21, 0x38, R10, 0xf8, !PT ;  /* 0x0000003815077812 */ /* 0x000fe200078ef80a */
[----:B------:R-:W-:-:S02]  /*2c20*/  IMAD.IADD R125, R125, 0x1, R4 ;  /* 0x000000017d7d7824 */ /* 0x000fc400078e0204 */
[----:B------:R-:W-:Y:S02]  /*2c30*/  IMAD R4, R9, R94, RZ ;  /* 0x0000005e09047224 */ /* 0x000fe400078e02ff */
[----:B------:R-:W-:Y:S01]  /*2c40*/  IMAD R121, R5, 0x1400, R12 ;  /* 0x0000140005797824 */ /* 0x000fe200078e020c */
[----:B------:R-:W-:Y:S01]  /*2c50*/  LOP3.LUT R12, R7, R11, RZ, 0x3c, !PT ;  /* 0x0000000b070c7212 */ /* 0x000fe200078e3cff */
[----:B------:R-:W-:Y:S02]  /*2c60*/  IMAD R7, R127, R95, R4 ;  /* 0x0000005f7f077224 */ /* 0x000fe400078e0204 */
[----:B------:R-:W-:Y:S02]  /*2c70*/  IMAD R4, R9, R88, RZ ;  /* 0x0000005809047224 */ /* 0x000fe400078e02ff */
[----:B------:R-:W-:Y:S01]  /*2c80*/  IMAD R123, R5, 0x1400, R14 ;  /* 0x00001400057b7824 */ /* 0x000fe200078e020e */
[----:B------:R-:W-:Y:S01]  /*2c90*/  SEL R3, RZ, 0x8, P0 ;  /* 0x00000008ff037807 */ /* 0x000fe20000000000 */
[----:B------:R-:W-:-:S02]  /*2ca0*/  IMAD R5, R89, 0x50, RZ ;  /* 0x0000005059057824 */ /* 0x000fc400078e02ff */
[----:B------:R-:W-:Y:S02]  /*2cb0*/  IMAD R9, R127, R89, R4 ;  /* 0x000000597f097224 */ /* 0x000fe400078e0204 */
[----:B------:R-:W-:Y:S01]  /*2cc0*/  IMAD.WIDE.U32 R88, R88, 0x50, RZ ;  /* 0x0000005058587825 */ /* 0x000fe200078e00ff */
[----:B------:R-:W-:-:S03]  /*2cd0*/  LOP3.LUT R25, R0, R3, RZ, 0xfc, !PT ;  /* 0x0000000300197212 */ /* 0x000fc600078efcff */
[----:B------:R-:W-:Y:S02]  /*2ce0*/  IMAD.IADD R123, R123, 0x1, R6 ;  /* 0x000000017b7b7824 */ /* 0x000fe400078e0206 */
[----:B------:R-:W-:Y:S02]  /*2cf0*/  IMAD.IADD R120, R89, 0x1, R5 ;  /* 0x0000000159787824 */ /* 0x000fe400078e0205 */
[----:B------:R-:W-:Y:S02]  /*2d00*/  IMAD.IADD R3, R99, 0x1, R7 ;  /* 0x0000000163037824 */ /* 0x000fe400078e0207 */
[----:B------:R-:W-:Y:S01]  /*2d10*/  IMAD.IADD R4, R7, 0x1, R97 ;  /* 0x0000000107047824 */ /* 0x000fe200078e0261 */
[----:B------:R-:W-:Y:S01]  /*2d20*/  SHF.R.S32.HI R7, RZ, 0x3, R8 ;  /* 0x00000003ff077819 */ /* 0x000fe20000011408 */
[----:B------:R-:W-:Y:S02]  /*2d30*/  IMAD.IADD R5, R93, 0x1, R9 ;  /* 0x000000015d057824 */ /* 0x000fe400078e0209 */
[----:B------:R-:W-:Y:S01]  /*2d40*/  IMAD.IADD R6, R9, 0x1, R91 ;  /* 0x0000000109067824 */ /* 0x000fe200078e025b */
[----:B------:R-:W-:Y:S01]  /*2d50*/  SHF.R.S32.HI R9, RZ, 0x3, R10 ;  /* 0x00000003ff097819 */ /* 0x000fe2000001140a */
[----:B------:R-:W-:Y:S01]  /*2d60*/  IMAD.WIDE.U32 R94, R94, 0x50, RZ ;  /* 0x000000505e5e7825 */ /* 0x000fe200078e00ff */
[----:B------:R-:W-:-:S02]  /*2d70*/  LOP3.LUT R8, R8, 0xfffffff8, RZ, 0xc0, !PT ;  /* 0xfffffff808087812 */ /* 0x000fc400078ec0ff */
[----:B------:R-:W-:Y:S01]  /*2d80*/  LOP3.LUT R10, R10, 0xfffffff8, RZ, 0xc0, !PT ;  /* 0xfffffff80a0a7812 */ /* 0x000fe200078ec0ff */
[----:B------:R-:W-:Y:S01]  /*2d90*/  IMAD.IADD R121, R121, 0x1, R12 ;  /* 0x0000000179797824 */ /* 0x000fe200078e020c */
[----:B------:R-:W-:Y:S01]  /*2da0*/  LOP3.LUT R20, R25, 0x2, RZ, 0xc0, !PT ;  /* 0x0000000219147812 */ /* 0x000fe200078ec0ff */
[----:B------:R-:W-:Y:S01]  /*2db0*/  IMAD.IADD R115, R95, 0x1, R115 ;  /* 0x000000015f737824 */ /* 0x000fe200078e0273 */
[C---:B------:R-:W-:Y:S02]  /*2dc0*/  LOP3.LUT R21, R25.reuse, 0x4, RZ, 0xc0, !PT ;  /* 0x0000000419157812 */ /* 0x040fe400078ec0ff */
[----:B------:R-:W-:Y:S02]  /*2dd0*/  LOP3.LUT R0, R0, 0x1, RZ, 0xc0, !PT ;  /* 0x0000000100007812 */ /* 0x000fe400078ec0ff */
[----:B------:R-:W-:Y:S02]  /*2de0*/  LOP3.LUT R25, R25, 0x8, RZ, 0xc0, !PT ;  /* 0x0000000819197812 */ /* 0x000fe400078ec0ff */
[----:B------:R-:W-:-:S02]  /*2df0*/  SHF.R.S32.HI R113, RZ, 0x1f, R100 ;  /* 0x0000001fff717819 */ /* 0x000fc40000011464 */
[----:B------:R-:W-:Y:S02]  /*2e00*/  SHF.R.S32.HI R26, RZ, 0x1f, R8 ;  /* 0x0000001fff1a7819 */ /* 0x000fe40000011408 */
[----:B------:R-:W-:-:S07]  /*2e10*/  SHF.R.S32.HI R27, RZ, 0x1f, R10 ;  /* 0x0000001fff1b7819 */ /* 0x000fce000001140a */
.L_x_561:
[----:B-1----:R-:W2:Y:S01]  /*2e20*/  LDL R31, [R1+0x68] ;  /* 0x00006800011f7983 */ /* 0x002ea20000100800 */
[----:B------:R-:W0:Y:S01]  /*2e30*/  LDC R77, c[0x0][0x430] ;  /* 0x00010c00ff4d7b82 */ /* 0x000e220000000800 */
[----:B------:R-:W-:Y:S01]  /*2e40*/  VIADD R2, R2, 0xffffffff ;  /* 0xffffffff02027836 */ /* 0x000fe20000000000 */
[----:B------:R-:W-:Y:S01]  /*2e50*/  ULDC.64 UR4, c[0x0][0x208] ;  /* 0x0000820000047ab9 */ /* 0x000fe20000000a00 */
[----:B------:R-:W-:Y:S02]  /*2e60*/  IMAD.MOV.U32 R76, RZ, RZ, RZ ;  /* 0x000000ffff4c7224 */ /* 0x000fe400078e00ff */
[----:B------:R-:W-:-:S03]  /*2e70*/  IMAD R13, R2, 0x50, R109 ;  /* 0x00000050020d7824 */ /* 0x000fc600078e026d */
[----:B------:R-:W1:Y:S01]  /*2e80*/  LDC R110, c[0x0][0x3f4] ;  /* 0x0000fd00ff6e7b82 */ /* 0x000e620000000800 */
[----:B------:R-:W-:Y:S01]  /*2e90*/  IMAD.IADD R32, R114, 0x1, R13 ;  /* 0x0000000172207824 */ /* 0x000fe200078e020d */
[----:B------:R-:W-:-:S03]  /*2ea0*/  ISETP.GE.AND P0, PT, R13, R24, PT ;  /* 0x000000180d00720c */ /* 0x000fc60003f06270 */
[----:B------:R-:W-:Y:S01]  /*2eb0*/  IMAD.MOV.U32 R28, RZ, RZ, R32 ;  /* 0x000000ffff1c7224 */ /* 0x000fe200078e0020 */
[----:B------:R-:W-:Y:S02]  /*2ec0*/  ISETP.GT.OR P0, PT, R109, 0x4f, P0 ;  /* 0x0000004f6d00780c */ /* 0x000fe40000704670 */
[----:B0-----:R-:W-:-:S11]  /*2ed0*/  ISETP.NE.AND P3, PT, R77, 0x1, PT ;  /* 0x000000014d00780c */ /* 0x001fd60003f65270 */
[----:B------:R-:W0:Y:S08]  /*2ee0*/  @!P0 LDC.64 R14, c[0x0][0x428] ;  /* 0x00010a00ff0e8b82 */ /* 0x000e300000000a00 */
[----:B------:R-:W3:Y:S08]  /*2ef0*/  @!P0 LDC.64 R12, c[0x0][0x418] ;  /* 0x00010600ff0c8b82 */ /* 0x000ef00000000a00 */
[----:B------:R-:W4:Y:S08]  /*2f00*/  @P3 LDC R11, c[0x0][0x434] ;  /* 0x00010d00ff0b3b82 */ /* 0x000f300000000800 */
[----:B------:R-:W1:Y:S01]  /*2f10*/  @P3 LDC R30, c[0x0][0x438] ;  /* 0x00010e00ff1e3b82 */ /* 0x000e620000000800 */
[----:B----4-:R-:W-:-:S05]  /*2f20*/  @P3 IMAD.HI.U32 R11, R32, R11, RZ ;  /* 0x0000000b200b3227 */ /* 0x010fca00078e00ff */
[----:B-1----:R-:W-:Y:S01]  /*2f30*/  @P3 SHF.R.U32.HI R28, RZ, R30, R11 ;  /* 0x0000001eff1c3219 */ /* 0x002fe2000001160b */
[----:B0-----:R-:W-:-:S03]  /*2f40*/  @!P0 IMAD R11, R113, R14, RZ ;  /* 0x0000000e710b8224 */ /* 0x001fc600078e02ff */
[--C-:B------:R-:W-:Y:S01]  /*2f50*/  @!P0 SHF.R.S32.HI R29, RZ, 0x1f, R28.reuse ;  /* 0x0000001fff1d8819 */ /* 0x100fe2000001141c */
[C---:B------:R-:W-:Y:S02]  /*2f60*/  @!P0 IMAD R11, R100.reuse, R15, R11 ;  /* 0x0000000f640b8224 */ /* 0x040fe400078e020b */
[----:B------:R-:W-:-:S04]  /*2f70*/  @!P0 IMAD.WIDE.U32 R14, R100, R14, R28 ;  /* 0x0000000e640e8225 */ /* 0x000fc800078e001c */
[----:B------:R-:W-:Y:S01]  /*2f80*/  @!P0 IMAD.IADD R11, R15, 0x1, R11 ;  /* 0x000000010f0b8824 */ /* 0x000fe200078e020b */
[----:B---3--:R-:W-:-:S04]  /*2f90*/  @!P0 LEA R12, P3, R14, R12, 0x2 ;  /* 0x0000000c0e0c8211 */ /* 0x008fc800078610ff */
[----:B------:R-:W-:Y:S02]  /*2fa0*/  @!P0 LEA.HI.X R13, R14, R13, R11, 0x2, P3 ;  /* 0x0000000d0e0d8211 */ /* 0x000fe400018f140b */
[----:B------:R-:W-:-:S03]  /*2fb0*/  ISETP.GT.AND P3, PT, R2, R112, PT ;  /* 0x000000700200720c */ /* 0x000fc60003f64270 */
[----:B------:R0:W5:Y:S01]  /*2fc0*/  @!P0 LDG.E R76, desc[UR4][R12.64] ;  /* 0x000000040c4c8981 */ /* 0x000162000c1e1900 */
[----:B------:R-:W-:Y:S01]  /*2fd0*/  ISETP.GE.AND P0, PT, R110, 0x1, PT ;  /* 0x000000016e00780c */ /* 0x000fe20003f06270 */
[----:B------:R-:W-:Y:S01]  /*2fe0*/  IMAD.MOV R14, RZ, RZ, -R28 ;  /* 0x000000ffff0e7224 */ /* 0x000fe200078e0a1c */
[----:B------:R-:W-:Y:S01]  /*2ff0*/  LOP3.LUT R18, R18, 0xfffffffe, RZ, 0xc0, !PT ;  /* 0xfffffffe12127812 */ /* 0x000fe200078ec0ff */
[----:B------:R-:W-:Y:S05]  /*3000*/  YIELD ;  /* 0x0000000000007946 */ /* 0x000fea0003800000 */
[----:B------:R-:W-:Y:S01]  /*3010*/  BSSY B0, `(.L_x_445) ;  /* 0x0000847000007945 */ /* 0x000fe20003800000 */
[----:B------:R-:W-:Y:S01]  /*3020*/  IMAD R77, R77, R14, R32 ;  /* 0x0000000e4d4d7224 */ /* 0x000fe200078e0220 */
[----:B------:R-:W-:Y:S01]  /*3030*/  @P3 LOP3.LUT R18, R18, 0x1, RZ, 0xfc, !PT ;  /* 0x0000000112123812 */ /* 0x000fe200078efcff */
[----:B--2---:R-:W-:-:S04]  /*3040*/  IMAD R78, R213, 0x5000, R31 ;  /* 0x00005000d54e7824 */ /* 0x004fc800078e021f */
[----:B------:R-:W-:Y:S01]  /*3050*/  IMAD R78, R78, 0x2, R23 ;  /* 0x000000024e4e7824 */ /* 0x000fe200078e0217 */
[----:B0-----:R-:W-:Y:S06]  /*3060*/  @!P0 BRA `(.L_x_446) ;  /* 0x0000007c00248947 */ /* 0x001fec0003800000 */
[----:B------:R-:W-:Y:S01]  /*3070*/  SHF.R.S32.HI R79, RZ, 0x1f, R77 ;  /* 0x0000001fff4f7819 */ /* 0x000fe2000001144d */
[----:B------:R-:W-:Y:S01]  /*3080*/  ULDC.64 UR4, c[0x0][0x300] ;  /* 0x0000c00000047ab9 */ /* 0x000fe20000000a00 */
[----:B-----5:R-:W-:Y:S01]  /*3090*/  SHF.R.S32.HI R84, RZ, 0x1f, R76 ;  /* 0x0000001fff547819 */ /* 0x020fe2000001144c */
[----:B------:R-:W-:Y:S01]  /*30a0*/  IMAD.WIDE.U32 R12, R77, UR4, RZ ;  /* 0x000000044d0c7c25 */ /* 0x000fe2000f8e00ff */
[----:B------:R-:W-:Y:S02]  /*30b0*/  ULDC.U8 UR6, c[0x0][0x410] ;  /* 0x0001040000067ab9 */ /* 0x000fe40000000000 */
[----:B------:R-:W-:Y:S01]  /*30c0*/  ISETP.NE.AND P0, PT, RZ, UR6, PT ;  /* 0x00000006ff007c0c */ /* 0x000fe2000bf05270 */
[----:B------:R-:W-:Y:S02]  /*30d0*/  IMAD R14, R79, UR4, RZ ;  /* 0x000000044f0e7c24 */ /* 0x000fe4000f8e02ff */
[----:B------:R-:W-:Y:S02]  /*30e0*/  IMAD R85, R2, -0x50, R24 ;  /* 0xffffffb002557824 */ /* 0x000fe400078e0218 */
[----:B------:R-:W-:Y:S01]  /*30f0*/  IMAD R11, R77, UR5, R14 ;  /* 0x000000054d0b7c24 */ /* 0x000fe2000f8e020e */
[----:B------:R-:W-:Y:S01]  /*3100*/  ULDC.64 UR4, c[0x0][0x310] ;  /* 0x0000c40000047ab9 */ /* 0x000fe20000000a00 */
[----:B------:R-:W-:Y:S01]  /*3110*/  IMAD R14, R115, R2, RZ ;  /* 0x00000002730e7224 */ /* 0x000fe200078e02ff */
[----:B------:R-:W-:Y:S01]  /*3120*/  VIMNMX R85, R85, 0x50, PT ;  /* 0x0000005055557848 */ /* 0x000fe20003fe0100 */
[----:B------:R-:W-:-:S02]  /*3130*/  IMAD R15, R84, UR4, RZ ;  /* 0x00000004540f7c24 */ /* 0x000fc4000f8e02ff */
[----:B------:R-:W-:Y:S01]  /*3140*/  IMAD.IADD R13, R13, 0x1, R11 ;  /* 0x000000010d0d7824 */ /* 0x000fe200078e020b */
[----:B------:R-:W-:Y:S01]  /*3150*/  SHF.R.S32.HI R11, RZ, 0x1f, R2 ;  /* 0x0000001fff0b7819 */ /* 0x000fe20000011402 */
[C---:B------:R-:W-:Y:S02]  /*3160*/  IMAD R15, R76.reuse, UR5, R15 ;  /* 0x000000054c0f7c24 */ /* 0x040fe4000f8e020f */
[----:B------:R-:W-:Y:S01]  /*3170*/  IMAD.WIDE.U32 R12, R76, UR4, R12 ;  /* 0x000000044c0c7c25 */ /* 0x000fe2000f8e000c */
[----:B------:R-:W-:-:S03]  /*3180*/  ULDC.64 UR4, c[0x0][0x308] ;  /* 0x0000c20000047ab9 */ /* 0x000fc60000000a00 */
[----:B------:R-:W-:Y:S02]  /*3190*/  IMAD.IADD R13, R13, 0x1, R15 ;  /* 0x000000010d0d7824 */ /* 0x000fe400078e020f */
[----:B------:R-:W-:Y:S02]  /*31a0*/  IMAD R15, R120, R2, RZ ;  /* 0x00000002780f7224 */ /* 0x000fe400078e02ff */
[----:B------:R-:W-:-:S04]  /*31b0*/  IMAD.WIDE.U32 R116, R223, UR4, R12 ;  /* 0x00000004df747c25 */ /* 0x000fc8000f8e000c */
[C---:B------:R-:W-:Y:S02]  /*31c0*/  IMAD R29, R11.reuse, R94, R14 ;  /* 0x0000005e0b1d7224 */ /* 0x040fe400078e020e */
[----:B------:R-:W-:Y:S02]  /*31d0*/  IMAD R31, R11, R88, R15 ;  /* 0x000000580b1f7224 */ /* 0x000fe400078e020f */
[----:B------:R-:W-:Y:S01]  /*31e0*/  IMAD R11, R223, UR5, R117 ;  /* 0x00000005df0b7c24 */ /* 0x000fe2000f8e0275 */
[----:B------:R-:W-:Y:S01]  /*31f0*/  ULDC.64 UR4, c[0x0][0x2e8] ;  /* 0x0000ba0000047ab9 */ /* 0x000fe20000000a00 */
[----:B------:R-:W-:Y:S01]  /*3200*/  IMAD.WIDE.U32 R14, R94, R2, RZ ;  /* 0x000000025e0e7225 */ /* 0x000fe200078e00ff */
[----:B------:R-:W-:-:S03]  /*3210*/  LEA R117, P3, R116, UR4, 0x1 ;  /* 0x0000000474757c11 */ /* 0x000fc6000f8608ff */
[----:B------:R-:W-:Y:S01]  /*3220*/  IMAD.WIDE.U32 R12, R88, R2, RZ ;  /* 0x00000002580c7225 */ /* 0x000fe200078e00ff */
[----:B------:R-:W-:-:S03]  /*3230*/  LEA.HI.X R116, R116, UR5, R11, 0x1, P3 ;  /* 0x0000000574747c11 */ /* 0x000fc600098f0c0b */
[----:B------:R-:W-:Y:S02]  /*3240*/  IMAD.IADD R11, R15, 0x1, R29 ;  /* 0x000000010f0b7824 */ /* 0x000fe400078e021d */
[----:B------:R-:W-:Y:S01]  /*3250*/  IMAD.IADD R80, R13, 0x1, R31 ;  /* 0x000000010d507824 */ /* 0x000fe200078e021f */
[----:B------:R-:W-:Y:S06]  /*3260*/  @!P0 BRA `(.L_x_447) ;  /* 0x0000003800c08947 */ /* 0x000fec0003800000 */
[----:B------:R-:W-:Y:S01]  /*3270*/  ISETP.GE.AND P3, PT, R224, R85, PT ;  /* 0x00000055e000720c */ /* 0x000fe20003f66270 */
[----:B------:R-:W-:Y:S01]  /*3280*/  BSSY B1, `(.L_x_448) ;  /* 0x000002a000017945 */ /* 0x000fe20003800000 */
        /* <DEDUP_REMOVED lines=9> */
[----:B------:R-:W-:Y:S06]  /*3320*/  @P3 BRA `(.L_x_449) ;  /* 0x00000000007c3947 */ /* 0x000fec0003800000 */
[----:B------:R-:W-:Y:S01]  /*3330*/  IADD3 R29, P4, R98, R14, RZ ;  /* 0x0000000e621d7210 */ /* 0x000fe20007f9e0ff */
[----:B------:R-:W-:Y:S01]  /*3340*/  ULDC.64 UR4, c[0x0][0x3e8] ;  /* 0x0000fa0000047ab9 */ /* 0x000fe20000000a00 */
[----:B------:R-:W-:Y:S01]  /*3350*/  IADD3 R31, P0, R92, R12, RZ ;  /* 0x0000000c5c1f7210 */ /* 0x000fe20007f1e0ff */
[----:B------:R-:W-:Y:S01]  /*3360*/  ULDC.64 UR6, c[0x0][0x400] ;  /* 0x0001000000067ab9 */ /* 0x000fe20000000a00 */
[----:B------:R-:W-:Y:S01]  /*3370*/  CS2R R72, SRZ ;  /* 0x0000000000487805 */ /* 0x000fe2000001ff00 */
[----:B------:R-:W-:Y:S01]  /*3380*/  IMAD.X R30, R11, 0x1, R3, P4 ;  /* 0x000000010b1e7824 */ /* 0x000fe200020e0603 */
[----:B------:R-:W-:Y:S01]  /*3390*/  LEA R28, P4, R29, UR4, 0x1 ;  /* 0x000000041d1c7c11 */ /* 0x000fe2000f8808ff */
[----:B------:R-:W-:Y:S01]  /*33a0*/  IMAD.X R32, R80, 0x1, R5, P0 ;  /* 0x0000000150207824 */ /* 0x000fe200000e0605 */
[----:B------:R-:W-:Y:S02]  /*33b0*/  CS2R R68, SRZ ;  /* 0x0000000000447805 */ /* 0x000fe4000001ff00 */
[----:B------:R-:W-:-:S02]  /*33c0*/  CS2R R74, SRZ ;  /* 0x00000000004a7805 */ /* 0x000fc4000001ff00 */
[----:B------:R-:W-:Y:S02]  /*33d0*/  LEA.HI.X R29, R29, UR5, R30, 0x1, P4 ;  /* 0x000000051d1d7c11 */ /* 0x000fe4000a0f0c1e */
[----:B------:R-:W-:Y:S02]  /*33e0*/  CS2R R70, SRZ ;  /* 0x0000000000467805 */ /* 0x000fe4000001ff00 */
[C---:B------:R-:W-:Y:S01]  /*33f0*/  LEA R30, P0, R31.reuse, UR6, 0x1 ;  /* 0x000000061f1e7c11 */ /* 0x040fe2000f8008ff */
[----:B------:R-:W-:Y:S01]  /*3400*/  ULDC.64 UR8, c[0x0][0x208] ;  /* 0x0000820000087ab9 */ /* 0x000fe20000000a00 */
[-C--:B------:R-:W-:Y:S02]  /*3410*/  ISETP.GE.AND P4, PT, R216, R110.reuse, PT ;  /* 0x0000006ed800720c */ /* 0x080fe40003f86270 */
[----:B------:R-:W-:Y:S02]  /*3420*/  LEA.HI.X R31, R31, UR7, R32, 0x1, P0 ;  /* 0x000000071f1f7c11 */ /* 0x000fe400080f0c20 */
[----:B------:R-:W-:-:S02]  /*3430*/  ISETP.GE.AND P0, PT, R221, R110, PT ;  /* 0x0000006edd00720c */ /* 0x000fc40003f06270 */
[----:B------:R-:W-:-:S07]  /*3440*/  CS2R R64, SRZ ;  /* 0x0000000000407805 */ /* 0x000fce000001ff00 */
[----:B------:R0:W5:Y:S04]  /*3450*/  @!P4 LDG.E.64 R72, desc[UR8][R28.64] ;  /* 0x000000081c48c981 */ /* 0x000168000c1e1b00 */
[----:B------:R0:W5:Y:S01]  /*3460*/  @!P4 LDG.E.64 R74, desc[UR8][R30.64] ;  /* 0x000000081e4ac981 */ /* 0x000162000c1e1b00 */
[----:B------:R-:W-:-:S03]  /*3470*/  ISETP.GE.AND P4, PT, R220, R110, PT ;  /* 0x0000006edc00720c */ /* 0x000fc60003f86270 */
[----:B------:R0:W5:Y:S04]  /*3480*/  @!P0 LDG.E.64 R68, desc[UR8][R28.64+0x40] ;  /* 0x000040081c448981 */ /* 0x000168000c1e1b00 */
[----:B------:R0:W5:Y:S01]  /*3490*/  @!P0 LDG.E.64 R70, desc[UR8][R30.64+0x40] ;  /* 0x000040081e468981 */ /* 0x000162000c1e1b00 */
[----:B------:R-:W-:Y:S02]  /*34a0*/  ISETP.GE.AND P0, PT, R222, R110, PT ;  /* 0x0000006ede00720c */ /* 0x000fe40003f06270 */
[----:B------:R-:W-:Y:S02]  /*34b0*/  CS2R R60, SRZ ;  /* 0x00000000003c7805 */ /* 0x000fe4000001ff00 */
[----:B------:R-:W-:Y:S02]  /*34c0*/  CS2R R66, SRZ ;  /* 0x0000000000427805 */ /* 0x000fe4000001ff00 */
[----:B------:R-:W-:Y:S01]  /*34d0*/  CS2R R62, SRZ ;  /* 0x00000000003e7805 */ /* 0x000fe2000001ff00 */
[----:B------:R0:W5:Y:S04]  /*34e0*/  @!P4 LDG.E.64 R64, desc[UR8][R28.64+0x80] ;  /* 0x000080081c40c981 */ /* 0x000168000c1e1b00 */
[----:B------:R0:W5:Y:S04]  /*34f0*/  @!P4 LDG.E.64 R66, desc[UR8][R30.64+0x80] ;  /* 0x000080081e42c981 */ /* 0x000168000c1e1b00 */
[----:B------:R0:W5:Y:S04]  /*3500*/  @!P0 LDG.E.64 R60, desc[UR8][R28.64+0xc0] ;  /* 0x0000c0081c3c8981 */ /* 0x000168000c1e1b00 */
[----:B------:R0:W5:Y:S02]  /*3510*/  @!P0 LDG.E.64 R62, desc[UR8][R30.64+0xc0] ;  /* 0x0000c0081e3e8981 */ /* 0x000164000c1e1b00 */
.L_x_449:
[----:B------:R-:W-:Y:S05]  /*3520*/  BSYNC B1 ;  /* 0x0000000000017941 */ /* 0x000fea0003800000 */
.L_x_448:
[----:B0----5:R-:W-:Y:S01]  /*3530*/  IMAD.MOV.U32 R28, RZ, RZ, R60 ;  /* 0x000000ffff1c7224 */ /* 0x021fe200078e003c */
[----:B------:R-:W-:Y:S01]  /*3540*/  MOV R29, R64 ;  /* 0x00000040001d7202 */ /* 0x000fe20000000f00 */
[----:B------:R-:W-:Y:S01]  /*3550*/  IMAD.MOV.U32 R30, RZ, RZ, R61 ;  /* 0x000000ffff1e7224 */ /* 0x000fe200078e003d */
[----:B------:R-:W-:Y:S01]  /*3560*/  BSSY B1, `(.L_x_450) ;  /* 0x0000040000017945 */ /* 0x000fe20003800000 */
[----:B------:R-:W-:Y:S01]  /*3570*/  VIADD R32, R224, 0x20 ;  /* 0x00000020e0207836 */ /* 0x000fe20000000000 */
[----:B------:R-:W-:Y:S01]  /*3580*/  CS2R R48, SRZ ;  /* 0x0000000000307805 */ /* 0x000fe2000001ff00 */
[----:B------:R-:W-:Y:S01]  /*3590*/  IMAD.MOV.U32 R31, RZ, RZ, R65 ;  /* 0x000000ffff1f7224 */ /* 0x000fe200078e0041 */
[----:B------:R-:W-:Y:S01]  /*35a0*/  PRMT R149, R30, 0x5410, R28 ;  /* 0x000054101e957816 */ /* 0x000fe2000000001c */
[----:B------:R-:W-:Y:S01]  /*35b0*/  IMAD.MOV.U32 R30, RZ, RZ, R68 ;  /* 0x000000ffff1e7224 */ /* 0x000fe200078e0044 */
[----:B------:R-:W-:Y:S01]  /*35c0*/  ISETP.GE.AND P4, PT, R32, R85, PT ;  /* 0x000000552000720c */ /* 0x000fe20003f86270 */
[----:B------:R-:W-:Y:S01]  /*35d0*/  IMAD.MOV.U32 R28, RZ, RZ, R69 ;  /* 0x000000ffff1c7224 */ /* 0x000fe200078e0045 */
[----:B------:R-:W-:Y:S01]  /*35e0*/  PRMT R151, R31, 0x5410, R29 ;  /* 0x000054101f977816 */ /* 0x000fe2000000001d */
[----:B------:R-:W-:Y:S01]  /*35f0*/  IMAD.MOV.U32 R29, RZ, RZ, R73 ;  /* 0x000000ffff1d7224 */ /* 0x000fe200078e0049 */
[----:B------:R-:W-:Y:S01]  /*3600*/  PRMT R152, R152, 0x5410, R30 ;  /* 0x0000541098987816 */ /* 0x000fe2000000001e */
[----:B------:R-:W-:Y:S01]  /*3610*/  IMAD.MOV.U32 R31, RZ, RZ, R62 ;  /* 0x000000ffff1f7224 */ /* 0x000fe200078e003e */
[----:B------:R-:W-:Y:S01]  /*3620*/  PRMT R153, R153, 0x5410, R28 ;  /* 0x0000541099997816 */ /* 0x000fe2000000001c */
[----:B------:R-:W-:Y:S01]  /*3630*/  IMAD.MOV.U32 R28, RZ, RZ, R72 ;  /* 0x000000ffff1c7224 */ /* 0x000fe200078e0048 */
[----:B------:R-:W-:Y:S01]  /*3640*/  CS2R R52, SRZ ;  /* 0x0000000000347805 */ /* 0x000fe2000001ff00 */
[----:B------:R-:W-:Y:S01]  /*3650*/  IMAD.MOV.U32 R30, RZ, RZ, R63 ;  /* 0x000000ffff1e7224 */ /* 0x000fe200078e003f */
[----:B------:R-:W-:-:S02]  /*3660*/  CS2R R56, SRZ ;  /* 0x0000000000387805 */ /* 0x000fc4000001ff00 */
[----:B------:R-:W-:Y:S02]  /*3670*/  CS2R R46, SRZ ;  /* 0x00000000002e7805 */ /* 0x000fe4000001ff00 */
[----:B------:R-:W-:Y:S01]  /*3680*/  PRMT R82, R29, 0x5410, R28 ;  /* 0x000054101d527816 */ /* 0x000fe2000000001c */
[----:B------:R-:W-:Y:S01]  /*3690*/  IMAD.MOV.U32 R28, RZ, RZ, R70 ;  /* 0x000000ffff1c7224 */ /* 0x000fe200078e0046 */
[----:B------:R-:W-:Y:S01]  /*36a0*/  PRMT R148, R30, 0x5410, R31 ;  /* 0x000054101e947816 */ /* 0x000fe2000000001f */
[----:B------:R-:W-:Y:S01]  /*36b0*/  IMAD.MOV.U32 R31, RZ, RZ, R66 ;  /* 0x000000ffff1f7224 */ /* 0x000fe200078e0042 */
[----:B------:R-:W-:Y:S01]  /*36c0*/  CS2R R50, SRZ ;  /* 0x0000000000327805 */ /* 0x000fe2000001ff00 */
[----:B------:R-:W-:Y:S01]  /*36d0*/  IMAD.MOV.U32 R30, RZ, RZ, R67 ;  /* 0x000000ffff1e7224 */ /* 0x000fe200078e0043 */
[----:B------:R-:W-:Y:S01]  /*36e0*/  PRMT R152, R28, 0x7610, R152 ;  /* 0x000076101c987816 */ /* 0x000fe20000000098 */
[----:B------:R-:W-:Y:S01]  /*36f0*/  IMAD.MOV.U32 R29, RZ, RZ, R71 ;  /* 0x000000ffff1d7224 */ /* 0x000fe200078e0047 */
[----:B------:R-:W-:Y:S01]  /*3700*/  CS2R R54, SRZ ;  /* 0x0000000000367805 */ /* 0x000fe2000001ff00 */
[----:B------:R-:W-:Y:S01]  /*3710*/  IMAD.MOV.U32 R32, RZ, RZ, R74 ;  /* 0x000000ffff207224 */ /* 0x000fe200078e004a */
[----:B------:R-:W-:Y:S01]  /*3720*/  PRMT R150, R30, 0x5410, R31 ;  /* 0x000054101e967816 */ /* 0x000fe2000000001f */
[----:B------:R-:W-:Y:S01]  /*3730*/  IMAD.MOV.U32 R33, RZ, RZ, R75 ;  /* 0x000000ffff217224 */ /* 0x000fe200078e004b */
[----:B------:R-:W-:-:S02]  /*3740*/  PRMT R154, R154, 0x5410, R29 ;  /* 0x000054109a9a7816 */ /* 0x000fc4000000001d */
[----:B------:R-:W-:Y:S01]  /*3750*/  CS2R R58, SRZ ;  /* 0x00000000003a7805 */ /* 0x000fe2000001ff00 */
[----:B------:R-:W-:Y:S06]  /*3760*/  @P4 BRA `(.L_x_451) ;  /* 0x00000000007c4947 */ /* 0x000fec0003800000 */
[----:B------:R-:W-:Y:S01]  /*3770*/  IADD3 R28, P0, P5, R98, R14, R102 ;  /* 0x0000000e621c7210 */ /* 0x000fe20007d1e066 */
[----:B------:R-:W-:Y:S01]  /*3780*/  ULDC.64 UR4, c[0x0][0x3e8] ;  /* 0x0000fa0000047ab9 */ /* 0x000fe20000000a00 */
[----:B------:R-:W-:Y:S01]  /*3790*/  ULDC.64 UR6, c[0x0][0x400] ;  /* 0x0001000000067ab9 */ /* 0x000fe20000000a00 */
[----:B------:R-:W-:Y:S02]  /*37a0*/  CS2R R56, SRZ ;  /* 0x0000000000387805 */ /* 0x000fe4000001ff00 */
[----:B------:R-:W-:Y:S02]  /*37b0*/  IADD3.X R31, R3, R11, R101, P0, P5 ;  /* 0x0000000b031f7210 */ /* 0x000fe400007ea465 */
[----:B------:R-:W-:Y:S02]  /*37c0*/  CS2R R58, SRZ ;  /* 0x00000000003a7805 */ /* 0x000fe4000001ff00 */
[----:B------:R-:W-:Y:S01]  /*37d0*/  IADD3 R29, P0, P5, R92, R12, R104 ;  /* 0x0000000c5c1d7210 */ /* 0x000fe20007d1e068 */
[----:B------:R-:W-:-:S03]  /*37e0*/  ULDC.64 UR8, c[0x0][0x208] ;  /* 0x0000820000087ab9 */ /* 0x000fc60000000a00 */
[----:B------:R-:W-:Y:S02]  /*37f0*/  IADD3.X R34, R5, R80, R103, P0, P5 ;  /* 0x0000005005227210 */ /* 0x000fe400007ea467 */
[----:B------:R-:W-:-:S04]  /*3800*/  LEA R30, P0, R28, UR4, 0x1 ;  /* 0x000000041c1e7c11 */ /* 0x000fc8000f8008ff */
[----:B------:R-:W-:Y:S02]  /*3810*/  LEA.HI.X R31, R28, UR5, R31, 0x1, P0 ;  /* 0x000000051c1f7c11 */ /* 0x000fe400080f0c1f */
[----:B------:R-:W-:-:S04]  /*3820*/  LEA R28, P0, R29, UR6, 0x1 ;  /* 0x000000061d1c7c11 */ /* 0x000fc8000f8008ff */
[----:B------:R-:W-:Y:S02]  /*3830*/  LEA.HI.X R29, R29, UR7, R34, 0x1, P0 ;  /* 0x000000071d1d7c11 */ /* 0x000fe400080f0c22 */
[----:B------:R-:W-:Y:S02]  /*3840*/  ISETP.GE.AND P0, PT, R216, R110, PT ;  /* 0x0000006ed800720c */ /* 0x000fe40003f06270 */
[----:B------:R-:W-:Y:S02]  /*3850*/  CS2R R52, SRZ ;  /* 0x0000000000347805 */ /* 0x000fe4000001ff00 */
[----:B------:R-:W-:-:S09]  /*3860*/  CS2R R54, SRZ ;  /* 0x0000000000367805 */ /* 0x000fd2000001ff00 */
[----:B------:R0:W5:Y:S04]  /*3870*/  @!P0 LDG.E.64 R56, desc[UR8][R30.64] ;  /* 0x000000081e388981 */ /* 0x000168000c1e1b00 */
[----:B------:R0:W5:Y:S01]  /*3880*/  @!P0 LDG.E.64 R58, desc[UR8][R28.64] ;  /* 0x000000081c3a8981 */ /* 0x000162000c1e1b00 */
        /* <DEDUP_REMOVED lines=10> */
[----:B------:R-:W-:-:S13]  /*3930*/  ISETP.GE.AND P0, PT, R222, R110, PT ;  /* 0x0000006ede00720c */ /* 0x000fda0003f06270 */
[----:B------:R0:W5:Y:S04]  /*3940*/  @!P0 LDG.E.64 R44, desc[UR8][R30.64+0xc0] ;  /* 0x0000c0081e2c8981 */ /* 0x000168000c1e1b00 */
[----:B------:R0:W5:Y:S02]  /*3950*/  @!P0 LDG.E.64 R46, desc[UR8][R28.64+0xc0] ;  /* 0x0000c0081c2e8981 */ /* 0x000164000c1e1b00 */
.L_x_451:
[----:B------:R-:W-:Y:S05]  /*3960*/  BSYNC B1 ;  /* 0x0000000000017941 */ /* 0x000fea0003800000 */
.L_x_450:
[----:B0----5:R-:W-:Y:S01]  /*3970*/  IMAD.MOV.U32 R29, RZ, RZ, R44 ;  /* 0x000000ffff1d7224 */ /* 0x021fe200078e002c */
[----:B------:R-:W-:Y:S01]  /*3980*/  BSSY B1, `(.L_x_452) ;  /* 0x0000044000017945 */ /* 0x000fe20003800000 */
[----:B------:R-:W-:Y:S01]  /*3990*/  IMAD.MOV.U32 R28, RZ, RZ, R45 ;  /* 0x000000ffff1c7224 */ /* 0x000fe200078e002d */
[----:B------:R-:W-:Y:S01]  /*39a0*/  PRMT R83, R32, 0x7610, R83 ;  /* 0x0000761020537816 */ /* 0x000fe20000000053 */
[----:B------:R-:W-:Y:S01]  /*39b0*/  VIADD R34, R224, 0x40 ;  /* 0x00000040e0227836 */ /* 0x000fe20000000000 */
[----:B------:R-:W-:Y:S01]  /*39c0*/  PRMT R118, R33, 0x7610, R118 ;  /* 0x0000761021767816 */ /* 0x000fe20000000076 */
[----:B------:R-:W-:Y:S01]  /*39d0*/  IMAD.MOV.U32 R31, RZ, RZ, R48 ;  /* 0x000000ffff1f7224 */ /* 0x000fe200078e0030 */
[----:B------:R-:W-:Y:S01]  /*39e0*/  PRMT R138, R29, 0x5410, R28 ;  /* 0x000054101d8a7816 */ /* 0x000fe2000000001c */
[----:B------:R-:W-:Y:S01]  /*39f0*/  IMAD.MOV.U32 R29, RZ, RZ, R52 ;  /* 0x000000ffff1d7224 */ /* 0x000fe200078e0034 */
[----:B------:R-:W-:Y:S01]  /*3a00*/  ISETP.GE.AND P5, PT, R34, R85, PT ;  /* 0x000000552200720c */ /* 0x000fe20003fa6270 */
[----:B------:R-:W-:Y:S01]  /*3a10*/  IMAD.MOV.U32 R28, RZ, RZ, R53 ;  /* 0x000000ffff1c7224 */ /* 0x000fe200078e0035 */
[----:B------:R-:W-:Y:S01]  /*3a20*/  CS2R R32, SRZ ;  /* 0x0000000000207805 */ /* 0x000fe2000001ff00 */
[----:B------:R-:W-:Y:S01]  /*3a30*/  IMAD.MOV.U32 R30, RZ, RZ, R49 ;  /* 0x000000ffff1e7224 */ /* 0x000fe200078e0031 */
[----:B------:R-:W-:-:S02]  /*3a40*/  CS2R R36, SRZ ;  /* 0x0000000000247805 */ /* 0x000fc4000001ff00 */
[----:B------:R-:W-:Y:S02]  /*3a50*/  CS2R R40, SRZ ;  /* 0x0000000000287805 */ /* 0x000fe4000001ff00 */
[----:B------:R-:W-:Y:S01]  /*3a60*/  PRMT R144, R29, 0x5410, R28 ;  /* 0x000054101d907816 */ /* 0x000fe2000000001c */
[----:B------:R-:W-:Y:S01]  /*3a70*/  IMAD.MOV.U32 R29, RZ, RZ, R46 ;  /* 0x000000ffff1d7224 */ /* 0x000fe200078e002e */
[----:B------:R-:W-:Y:S02]  /*3a80*/  MOV R28, R47 ;  /* 0x0000002f001c7202 */ /* 0x000fe40000000f00 */
[----:B------:R-:W-:Y:S02]  /*3a90*/  CS2R R34, SRZ ;  /* 0x0000000000227805 */ /* 0x000fe4000001ff00 */
[----:B------:R-:W-:Y:S01]  /*3aa0*/  PRMT R142, R31, 0x5410, R30 ;  /* 0x000054101f8e7816 */ /* 0x000fe2000000001e */
[----:B------:R-:W-:Y:S01]  /*3ab0*/  IMAD.MOV.U32 R31, RZ, RZ, R56 ;  /* 0x000000ffff1f7224 */ /* 0x000fe200078e0038 */
[----:B------:R-:W-:Y:S01]  /*3ac0*/  PRMT R139, R29, 0x5410, R28 ;  /* 0x000054101d8b7816 */ /* 0x000fe2000000001c */
[----:B------:R-:W-:Y:S01]  /*3ad0*/  IMAD.MOV.U32 R30, RZ, RZ, R57 ;  /* 0x000000ffff1e7224 */ /* 0x000fe200078e0039 */
[----:B------:R-:W-:Y:S01]  /*3ae0*/  CS2R R38, SRZ ;  /* 0x0000000000267805 */ /* 0x000fe2000001ff00 */
[----:B------:R-:W-:Y:S01]  /*3af0*/  IMAD.MOV.U32 R29, RZ, RZ, R54 ;  /* 0x000000ffff1d7224 */ /* 0x000fe200078e0036 */
[----:B------:R-:W-:Y:S01]  /*3b00*/  CS2R R42, SRZ ;  /* 0x00000000002a7805 */ /* 0x000fe2000001ff00 */
[----:B------:R-:W-:Y:S01]  /*3b10*/  IMAD.MOV.U32 R28, RZ, RZ, R55 ;  /* 0x000000ffff1c7224 */ /* 0x000fe200078e0037 */
[----:B------:R-:W-:Y:S01]  /*3b20*/  PRMT R146, R31, 0x5410, R30 ;  /* 0x000054101f927816 */ /* 0x000fe2000000001e */
[----:B------:R-:W-:-:S02]  /*3b30*/  IMAD.MOV.U32 R31, RZ, RZ, R50 ;  /* 0x000000ffff1f7224 */ /* 0x000fc400078e0032 */
[----:B------:R-:W-:Y:S01]  /*3b40*/  IMAD.MOV.U32 R30, RZ, RZ, R51 ;  /* 0x000000ffff1e7224 */ /* 0x000fe200078e0033 */
[----:B------:R-:W-:Y:S01]  /*3b50*/  PRMT R145, R29, 0x5410, R28 ;  /* 0x000054101d917816 */ /* 0x000fe2000000001c */
[----:B------:R-:W-:Y:S02]  /*3b60*/  IMAD.MOV.U32 R29, RZ, RZ, R58 ;  /* 0x000000ffff1d7224 */ /* 0x000fe400078e003a */
[----:B------:R-:W-:Y:S01]  /*3b70*/  IMAD.MOV.U32 R28, RZ, RZ, R59 ;  /* 0x000000ffff1c7224 */ /* 0x000fe200078e003b */
[----:B------:R-:W-:Y:S02]  /*3b80*/  PRMT R143, R31, 0x5410, R30 ;  /* 0x000054101f8f7816 */ /* 0x000fe4000000001e */
[----:B------:R-:W-:Y:S02]  /*3b90*/  CS2R R30, SRZ ;  /* 0x00000000001e7805 */ /* 0x000fe4000001ff00 */
[----:B------:R-:W-:Y:S02]  /*3ba0*/  PRMT R147, R29, 0x5410, R28 ;  /* 0x000054101d937816 */ /* 0x000fe4000000001c */
[----:B------:R-:W-:Y:S01]  /*3bb0*/  CS2R R28, SRZ ;  /* 0x00000000001c7805 */ /* 0x000fe2000001ff00 */
[----:B------:R-:W-:Y:S06]  /*3bc0*/  @P5 BRA `(.L_x_453) ;  /* 0x00000000007c5947 */ /* 0x000fec0003800000 */
[----:B------:R-:W-:Y:S01]  /*3bd0*/  IADD3 R15, P0, P6, R98, R106, R14 ;  /* 0x0000006a620f7210 */ /* 0x000fe20007e1e00e */
[----:B------:R-:W-:Y:S01]  /*3be0*/  ULDC.64 UR4, c[0x0][0x3e8] ;  /* 0x0000fa0000047ab9 */ /* 0x000fe20000000a00 */
[----:B------:R-:W-:Y:S02]  /*3bf0*/  CS2R R40, SRZ ;  /* 0x0000000000287805 */ /* 0x000fe4000001ff00 */
[----:B------:R-:W-:Y:S02]  /*3c00*/  CS2R R42, SRZ ;  /* 0x00000000002a7805 */ /* 0x000fe4000001ff00 */
[----:B------:R-:W-:Y:S01]  /*3c10*/  IADD3.X R11, R3, R105, R11, P0, P6 ;  /* 0x00000069030b7210 */ /* 0x000fe200007ec40b */
[----:B------:R-:W-:Y:S01]  /*3c20*/  ULDC.64 UR6, c[0x0][0x208] ;  /* 0x0000820000067ab9 */ /* 0x000fe20000000a00 */
[----:B------:R-:W-:-:S04]  /*3c30*/  IADD3 R13, P0, P6, R92, R108, R12 ;  /* 0x0000006c5c0d7210 */ /* 0x000fc80007e1e00c */
[----:B------:R-:W-:Y:S02]  /*3c40*/  IADD3.X R80, R5, R107, R80, P0, P6 ;  /* 0x0000006b05507210 */ /* 0x000fe400007ec450 */
[----:B------:R-:W-:-:S04]  /*3c50*/  LEA R14, P0, R15, UR4, 0x1 ;  /* 0x000000040f0e7c11 */ /* 0x000fc8000f8008ff */
[----:B------:R-:W-:Y:S01]  /*3c60*/  LEA.HI.X R15, R15, UR5, R11, 0x1, P0 ;  /* 0x000000050f0f7c11 */ /* 0x000fe200080f0c0b */
[----:B------:R-:W-:Y:S02]  /*3c70*/  ULDC.64 UR4, c[0x0][0x400] ;  /* 0x0001000000047ab9 */ /* 0x000fe40000000a00 */
        /* <DEDUP_REMOVED lines=20> */
.L_x_453:
[----:B------:R-:W-:Y:S05]  /*3dc0*/  BSYNC B1 ;  /* 0x0000000000017941 */ /* 0x000fea0003800000 */
.L_x_452:
[----:B0----5:R-:W-:Y:S01]  /*3dd0*/  IMAD.MOV.U32 R12, RZ, RZ, R28 ;  /* 0x000000ffff0c7224 */ /* 0x021fe200078e001c */
[----:B------:R-:W-:Y:S01]  /*3de0*/  ULOP3.LUT UR4, UR60, 0x1, URZ, 0xfc, !UPT ;  /* 0x000000013c047892 */ /* 0x000fe2000f8efc3f */
[----:B------:R-:W-:-:S03]  /*3df0*/  IMAD.MOV.U32 R11, RZ, RZ, R29 ;  /* 0x000000ffff0b7224 */ /* 0x000fc600078e001d */
[----:B------:R-:W-:Y:S02]  /*3e00*/  UISETP.NE.AND UP0, UPT, UR4, 0x3, UPT ;  /* 0x000000030400788c */ /* 0x000fe4000bf05270 */
[----:B------:R-:W-:Y:S01]  /*3e10*/  PRMT R128, R12, 0x5410, R11 ;  /* 0x000054100c807816 */ /* 0x000fe2000000000b */
[----:B------:R-:W-:Y:S02]  /*3e20*/  IMAD.MOV.U32 R12, RZ, RZ, R32 ;  /* 0x000000ffff0c7224 */ /* 0x000fe400078e0020 */
[----:B------:R-:W-:Y:S01]  /*3e30*/  IMAD.MOV.U32 R11, RZ, RZ, R33 ;  /* 0x000000ffff0b7224 */ /* 0x000fe200078e0021 */
[----:B------:R-:W-:-:S04]  /*3e40*/  PLOP3.LUT P0, PT, PT, PT, UP0, 0x80, 0x0 ;  /* 0x000000000000781c */ /* 0x000fc80003f0f008 */
[----:B------:R-:W-:Y:S01]  /*3e50*/  PRMT R134, R12, 0x5410, R11 ;  /* 0x000054100c867816 */ /* 0x000fe2000000000b */
[----:B------:R-:W-:Y:S02]  /*3e60*/  IMAD.MOV.U32 R12, RZ, RZ, R36 ;  /* 0x000000ffff0c7224 */ /* 0x000fe400078e0024 */
[----:B------:R-:W-:-:S05]  /*3e70*/  IMAD.MOV.U32 R11, RZ, RZ, R37 ;  /* 0x000000ffff0b7224 */ /* 0x000fca00078e0025 */
[----:B------:R-:W-:Y:S01]  /*3e80*/  PRMT R136, R12, 0x5410, R11 ;  /* 0x000054100c887816 */ /* 0x000fe2000000000b */
[----:B------:R-:W-:Y:S02]  /*3e90*/  IMAD.MOV.U32 R12, RZ, RZ, R40 ;  /* 0x000000ffff0c7224 */ /* 0x000fe400078e0028 */
[----:B------:R-:W-:-:S05]  /*3ea0*/  IMAD.MOV.U32 R11, RZ, RZ, R41 ;  /* 0x000000ffff0b7224 */ /* 0x000fca00078e0029 */
[----:B------:R-:W-:Y:S01]  /*3eb0*/  PRMT R140, R12, 0x5410, R11 ;  /* 0x000054100c8c7816 */ /* 0x000fe2000000000b */
[----:B------:R-:W-:Y:S02]  /*3ec0*/  IMAD.MOV.U32 R12, RZ, RZ, R30 ;  /* 0x000000ffff0c7224 */ /* 0x000fe400078e001e */
[----:B------:R-:W-:-:S05]  /*3ed0*/  IMAD.MOV.U32 R11, RZ, RZ, R31 ;  /* 0x000000ffff0b7224 */ /* 0x000fca00078e001f */
[----:B------:R-:W-:Y:S01]  /*3ee0*/  PRMT R132, R12, 0x5410, R11 ;  /* 0x000054100c847816 */ /* 0x000fe2000000000b */
        /* <DEDUP_REMOVED lines=12> */
[----:B------:R-:W-:Y:S06]  /*3fb0*/  @!P0 BRA `(.L_x_454) ;  /* 0x0000000000048947 */ /* 0x000fec0003800000 */
[----:B------:R-:W-:Y:S01]  /*3fc0*/  BPT.TRAP 0x1 ;  /* 0x000000040000795c */ /* 0x000fe20000300000 */
.L_x_454:
[----:B------:R-:W-:Y:S01]  /*3fd0*/  LEA R86, R213, R23, 0x3 ;  /* 0x00000017d5567211 */ /* 0x000fe200078e18ff */
[----:B------:R-:W-:Y:S01]  /*3fe0*/  BSSY B1, `(.L_x_455) ;  /* 0x0000004000017945 */ /* 0x000fe20003800000 */
[----:B------:R-:W-:-:S04]  /*3ff0*/  SHF.L.U32 R87, R225, 0x1f, RZ ;  /* 0x0000001fe1577819 */ /* 0x000fc800000006ff */
[----:B------:R-:W0:Y:S02]  /*4000*/  SYNCS.PHASECHK.TRANS64.TRYWAIT P6, [R86+URZ+0x38890], R87 ;  /* 0x03889057560075a7 */ /* 0x000e2400080c017f */
[----:B0-----:R-:W-:Y:S05]  /*4010*/  @!P6 BRA `(.L_x_456) ;  /* 0x0000027000f4e947 */ /* 0x001fea0003800000 */
.L_x_810:
[----:B------:R-:W-:Y:S05]  /*4020*/  BSYNC B1 ;  /* 0x0000000000017941 */ /* 0x000fea0003800000 */
.L_x_455:
[----:B------:R-:W-:-:S03]  /*4030*/  UMOV UR4, 0xffffffff ;  /* 0xffffffff00047882 */ /* 0x000fc60000000000 */
[----:B------:R-:W-:Y:S05]  /*4040*/  BRA.DIV UR4, `(.L_x_457) ;  /* 0x0000027204fc7947 */ /* 0x000fea000b800000 */
[----:B------:R1:W2:Y:S04]  /*4050*/  SHFL.IDX PT, R80, R116, RZ, 0x181f ;  /* 0x00181fff74507589 */ /* 0x0002a800000e0000 */
[----:B------:R1:W3:Y:S02]  /*4060*/  SHFL.IDX PT, R11, R117, RZ, 0x181f ;  /* 0x00181fff750b7589 */ /* 0x0002e400000e0000 */
.L_x_814:
[----:B------:R-:W-:Y:S04]  /*4070*/  BSSY B1, `(.L_x_458) ;  /* 0x00000ee000017945 */ /* 0x000fe80003800000 */
[----:B------:R-:W-:Y:S05]  /*4080*/  @P3 BRA `(.L_x_459) ;  /* 0x0000000c00b03947 */ /* 0x000fea0003800000 */
[----:B------:R-:W-:Y:S01]  /*4090*/  ISETP.NE.AND P3, PT, R0, RZ, PT ;  /* 0x000000ff0000720c */ /* 0x000fe20003f65270 */
[----:B------:R-:W-:-:S12]  /*40a0*/  BSSY B2, `(.L_x_460) ;  /* 0x0000038000027945 */ /* 0x000fd80003800000 */
[----:B------:R-:W-:Y:S05]  /*40b0*/  @!P3 BRA `(.L_x_461) ;  /* 0x0000000000d8b947 */ /* 0x000fea0003800000 */
[----:B------:R4:W0:Y:S01]  /*40c0*/  LDS.128 R12, [R78+0x24400] ;  /* 0x024400004e0c7984 */ /* 0x0008220000000c00 */
[----:B------:R-:W-:Y:S01]  /*40d0*/  ISETP.GE.AND P3, PT, R216, R110, PT ;  /* 0x0000006ed800720c */ /* 0x000fe20003f66270 */
[----:B------:R-:W-:-:S12]  /*40e0*/  BSSY B3, `(.L_x_462) ;  /* 0x000002f000037945 */ /* 0x000fd80003800000 */
[----:B----4-:R-:W-:Y:S05]  /*40f0*/  @P3 BRA `(.L_x_463) ;  /* 0x0000000000b43947 */ /* 0x010fea0003800000 */
[--C-:B------:R-:W-:Y:S02]  /*4100*/  SHF.R.U64 R72, R72, 0x10, R73.reuse ;  /* 0x0000001048487819 */ /* 0x100fe40000001249 */
[----:B------:R-:W-:Y:S02]  /*4110*/  SHF.R.U32.HI R81, RZ, 0x10, R73 ;  /* 0x00000010ff517819 */ /* 0x000fe40000011649 */
[--C-:B------:R-:W-:Y:S02]  /*4120*/  SHF.R.U64 R73, R74, 0x10, R75.reuse ;  /* 0x000000104a497819 */ /* 0x100fe4000000124b */
[----:B------:R-:W-:Y:S02]  /*4130*/  SHF.R.U32.HI R75, RZ, 0x10, R75 ;  /* 0x00000010ff4b7819 */ /* 0x000fe4000001164b */
[----:B------:R-:W-:Y:S01]  /*4140*/  PRMT R73, R83, 0x5410, R73 ;  /* 0x0000541053497816 */ /* 0x000fe20000000049 */
[----:B0-----:R-:W-:Y:S01]  /*4150*/  IMAD.U32 R83, R13, 0x10000, RZ ;  /* 0x000100000d537824 */ /* 0x001fe200078e00ff */
[----:B------:R-:W-:-:S02]  /*4160*/  PRMT R72, R82, 0x5432, R72 ;  /* 0x0000543252487816 */ /* 0x000fc40000000048 */
[----:B------:R-:W-:Y:S02]  /*4170*/  PRMT R74, R82, 0x5410, R81 ;  /* 0x00005410524a7816 */ /* 0x000fe40000000051 */
[----:B------:R-:W-:Y:S02]  /*4180*/  PRMT R81, R118, 0x5410, R75 ;  /* 0x0000541076517816 */ /* 0x000fe4000000004b */
[----:B------:R-:W-:Y:S01]  /*4190*/  LOP3.LUT R75, R13, 0xffff0000, RZ, 0xc0, !PT ;  /* 0xffff00000d4b7812 */ /* 0x000fe200078ec0ff */
[----:B------:R-:W-:Y:S01]  /*41a0*/  IMAD.U32 R119, R74, 0x10000, RZ ;  /* 0x000100004a777824 */ /* 0x000fe200078e00ff */
[C---:B------:R-:W-:Y:S01]  /*41b0*/  LOP3.LUT R82, R73.reuse, 0xffff0000, RZ, 0xc0, !PT ;  /* 0xffff000049527812 */ /* 0x040fe200078ec0ff */
[----:B------:R-:W-:Y:S01]  /*41c0*/  IMAD.U32 R73, R73, 0x10000, RZ ;  /* 0x0001000049497824 */ /* 0x000fe200078e00ff */
[C---:B------:R-:W-:Y:S01]  /*41d0*/  LOP3.LUT R118, R72.reuse, 0xffff0000, RZ, 0xc0, !PT ;  /* 0xffff000048767812 */ /* 0x040fe200078ec0ff */
[----:B------:R-:W-:Y:S01]  /*41e0*/  IMAD.U32 R72, R72, 0x10000, RZ ;  /* 0x0001000048487824 */ /* 0x000fe200078e00ff */
[----:B------:R-:W-:Y:S01]  /*41f0*/  LOP3.LUT R74, R74, 0xffff0000, RZ, 0xc0, !PT ;  /* 0xffff00004a4a7812 */ /* 0x000fe200078ec0ff */
[----:B------:R-:W-:-:S02]  /*4200*/  FMUL.FTZ R13, R75, R82 ;  /* 0x000000524b0d7220 */ /* 0x000fc40000410000 */
[-C--:B------:R-:W-:Y:S02]  /*4210*/  FMUL.FTZ R75, R75, R118.reuse ;  /* 0x000000764b4b7220 */ /* 0x080fe40000410000 */
[C---:B------:R-:W-:Y:S01]  /*4220*/  FFMA.FTZ R13, R83.reuse, R118, -R13 ;  /* 0x00000076530d7223 */ /* 0x040fe2000001080d */
[C---:B------:R-:W-:Y:S01]  /*4230*/  LOP3.LUT R118, R14.reuse, 0xffff0000, RZ, 0xc0, !PT ;  /* 0xffff00000e767812 */ /* 0x040fe200078ec0ff */
[----:B------:R-:W-:Y:S01]  /*4240*/  FFMA.FTZ R75, R83, R82, R75 ;  /* 0x00000052534b7223 */ /* 0x000fe2000001004b */
[C---:B------:R-:W-:Y:S01]  /*4250*/  IMAD.U32 R82, R81.reuse, 0x10000, RZ ;  /* 0x0001000051527824 */ /* 0x040fe200078e00ff */
[----:B------:R-:W-:Y:S01]  /*4260*/  LOP3.LUT R81, R81, 0xffff0000, RZ, 0xc0, !PT ;  /* 0xffff000051517812 */ /* 0x000fe200078ec0ff */
[----:B------:R-:W-:Y:S02]  /*4270*/  IMAD.U32 R83, R14, 0x10000, RZ ;  /* 0x000100000e537824 */ /* 0x000fe400078e00ff */
[C---:B------:R-:W-:Y:S01]  /*4280*/  FMUL.FTZ R14, R118.reuse, R82 ;  /* 0x00000052760e7220 */ /* 0x040fe20000410000 */
[----:B------:R-:W-:Y:S01]  /*4290*/  FMUL.FTZ R118, R118, R119 ;  /* 0x0000007776767220 */ /* 0x000fe20000410000 */
[----:B------:R-:W-:-:S02]  /*42a0*/  F2FP.BF16.F32.PACK_AB R13, R75, R13 ;  /* 0x0000000d4b0d723e */ /* 0x000fc400000010ff */
[C---:B------:R-:W-:Y:S01]  /*42b0*/  FFMA.FTZ R14, R83.reuse, R119, -R14 ;  /* 0x00000077530e7223 */ /* 0x040fe2000001080e */
[----:B------:R-:W-:Y:S01]  /*42c0*/  FFMA.FTZ R82, R83, R82, R118 ;  /* 0x0000005253527223 */ /* 0x000fe20000010076 */
[C---:B------:R-:W-:Y:S01]  /*42d0*/  LOP3.LUT R83, R15.reuse, 0xffff0000, RZ, 0xc0, !PT ;  /* 0xffff00000f537812 */ /* 0x040fe200078ec0ff */
[----:B------:R-:W-:-:S03]  /*42e0*/  IMAD.U32 R118, R15, 0x10000, RZ ;  /* 0x000100000f767824 */ /* 0x000fc600078e00ff */
[----:B------:R-:W-:Y:S01]  /*42f0*/  F2FP.BF16.F32.PACK_AB R14, R82, R14 ;  /* 0x0000000e520e723e */ /* 0x000fe200000010ff */
[----:B------:R-:W-:-:S04]  /*4300*/  FMUL.FTZ R15, R83, R81 ;  /* 0x00000051530f7220 */ /* 0x000fc80000410000 */
[-C--:B------:R-:W-:Y:S01]  /*4310*/  FFMA.FTZ R15, R118, R74.reuse, -R15 ;  /* 0x0000004a760f7223 */ /* 0x080fe2000001080f */
[----:B------:R-:W-:-:S04]  /*4320*/  FMUL.FTZ R74, R83, R74 ;  /* 0x0000004a534a7220 */ /* 0x000fc80000410000 */
[----:B------:R-:W-:Y:S01]  /*4330*/  FFMA.FTZ R81, R118, R81, R74 ;  /* 0x0000005176517223 */ /* 0x000fe2000001004a */
[C---:B------:R-:W-:Y:S01]  /*4340*/  LOP3.LUT R74, R12.reuse, 0xffff0000, RZ, 0xc0, !PT ;  /* 0xffff00000c4a7812 */ /* 0x040fe200078ec0ff */
[----:B------:R-:W-:-:S03]  /*4350*/  IMAD.U32 R12, R12, 0x10000, RZ ;  /* 0x000100000c0c7824 */ /* 0x000fc600078e00ff */
[----:B------:R-:W-:Y:S01]  /*4360*/  F2FP.BF16.F32.PACK_AB R15, R81, R15 ;  /* 0x0000000f510f723e */ /* 0x000fe200000010ff */
[C---:B------:R-:W-:Y:S01]  /*4370*/  FMUL.FTZ R83, R74.reuse, R73 ;  /* 0x000000494a537220 */ /* 0x040fe20000410000 */
[----:B------:R-:W-:-:S03]  /*4380*/  FMUL.FTZ R74, R74, R72 ;  /* 0x000000484a4a7220 */ /* 0x000fc60000410000 */
[C---:B------:R-:W-:Y:S01]  /*4390*/  FFMA.FTZ R83, R12.reuse, R72, -R83 ;  /* 0x000000480c537223 */ /* 0x040fe20000010853 */
[----:B------:R-:W-:-:S05]  /*43a0*/  FFMA.FTZ R74, R12, R73, R74 ;  /* 0x000000490c4a7223 */ /* 0x000fca000001004a */
[----:B------:R-:W-:-:S05]  /*43b0*/  F2FP.BF16.F32.PACK_AB R74, R74, R83 ;  /* 0x000000534a4a723e */ /* 0x000fca00000010ff */
[----:B------:R-:W-:-:S07]  /*43c0*/  IMAD.MOV.U32 R12, RZ, RZ, R74 ;  /* 0x000000ffff0c7224 */ /* 0x000fce00078e004a */
.L_x_463:
[----:B------:R-:W-:Y:S05]  /*43d0*/  BSYNC B3 ;  /* 0x0000000000037941 */ /* 0x000fea0003800000 */
.L_x_462:
[----:B---3--:R-:W-:Y:S01]  /*43e0*/  LEA R72, P3, R16, R11, 0x1 ;  /* 0x0000000b10487211 */ /* 0x008fe200078608ff */
[----:B------:R-:W-:-:S03]  /*43f0*/  ULDC.64 UR4, c[0x0][0x208] ;  /* 0x0000820000047ab9 */ /* 0x000fc60000000a00 */
[----:B--2---:R-:W-:-:S05]  /*4400*/  LEA.HI.X R73, R16, R80, R17, 0x1, P3 ;  /* 0x0000005010497211 */ /* 0x004fca00018f0c11 */
[----:B0-----:R4:W-:Y:S04]  /*4410*/  ST.E.128 desc[UR4][R72.64], R12 ;  /* 0x0000000c48007985 */ /* 0x0019e8000c101d04 */
.L_x_461:
[----:B------:R-:W-:Y:S05]  /*4420*/  BSYNC B2 ;  /* 0x0000000000027941 */ /* 0x000fea0003800000 */
.L_x_460:
[----:B------:R-:W-:Y:S01]  /*4430*/  ISETP.NE.AND P3, PT, R20, RZ, PT ;  /* 0x000000ff1400720c */ /* 0x000fe20003f65270 */
[----:B------:R-:W-:-:S12]  /*4440*/  BSSY B2, `(.L_x_464) ;  /* 0x000003a000027945 */ /* 0x000fd80003800000 */
[----:B------:R-:W-:Y:S05]  /*4450*/  @!P3 BRA `(.L_x_465) ;  /* 0x0000000000e0b947 */ /* 0x000fea0003800000 */
[----:B----4-:R4:W0:Y:S01]  /*4460*/  LDS.128 R12, [R78+0x26c00] ;  /* 0x026c00004e0c7984 */ /* 0x0108220000000c00 */
[----:B------:R-:W-:Y:S01]  /*4470*/  ISETP.GE.AND P3, PT, R221, R110, PT ;  /* 0x0000006edd00720c */ /* 0x000fe20003f66270 */
[----:B------:R-:W-:-:S12]  /*4480*/  BSSY B3, `(.L_x_466) ;  /* 0x0000031000037945 */ /* 0x000fd80003800000 */
[----:B----4-:R-:W-:Y:S05]  /*4490*/  @P3 BRA `(.L_x_467) ;  /* 0x0000000000bc3947 */ /* 0x010fea0003800000 */
[--C-:B------:R-:W-:Y:S01]  /*44a0*/  SHF.R.U64 R68, R68, 0x10, R69.reuse ;  /* 0x0000001044447819 */ /* 0x100fe20000001245 */
[----:B0-----:R-:W-:Y:S01]  /*44b0*/  IMAD.U32 R73, R13, 0x10000, RZ ;  /* 0x000100000d497824 */ /* 0x001fe200078e00ff */
[----:B------:R-:W-:Y:S02]  /*44c0*/  SHF.R.U32.HI R72, RZ, 0x10, R69 ;  /* 0x00000010ff487819 */ /* 0x000fe40000011645 */
[--C-:B------:R-:W-:Y:S02]  /*44d0*/  SHF.R.U64 R69, R70, 0x10, R71.reuse ;  /* 0x0000001046457819 */ /* 0x100fe40000001247 */
[----:B------:R-:W-:Y:S02]  /*44e0*/  SHF.R.U32.HI R70, RZ, 0x10, R71 ;  /* 0x00000010ff467819 */ /* 0x000fe40000011647 */
[C---:B------:R-:W-:Y:S02]  /*44f0*/  PRMT R71, R152.reuse, 0x5410, R69 ;  /* 0x0000541098477816 */ /* 0x040fe40000000045 */
[----:B------:R-:W-:-:S02]  /*4500*/  PRMT R68, R152, 0x5432, R68 ;  /* 0x0000543298447816 */ /* 0x000fc40000000044 */
[----:B------:R-:W-:Y:S02]  /*4510*/  LOP3.LUT R75, R13, 0xffff0000, RZ, 0xc0, !PT ;  /* 0xffff00000d4b7812 */ /* 0x000fe400078ec0ff */
[C---:B------:R-:W-:Y:S01]  /*4520*/  LOP3.LUT R74, R71.reuse, 0xffff0000, RZ, 0xc0, !PT ;  /* 0xffff0000474a7812 */ /* 0x040fe200078ec0ff */
[----:B------:R-:W-:Y:S01]  /*4530*/  IMAD.U32 R71, R71, 0x10000, RZ ;  /* 0x0001000047477824 */ /* 0x000fe200078e00ff */
[----:B------:R-:W-:Y:S02]  /*4540*/  PRMT R69, R154, 0x5432, R70 ;  /* 0x000054329a457816 */ /* 0x000fe40000000046 */
[C---:B------:R-:W-:Y:S01]  /*4550*/  LOP3.LUT R13, R68.reuse, 0xffff0000, RZ, 0xc0, !PT ;  /* 0xffff0000440d7812 */ /* 0x040fe200078ec0ff */
[----:B------:R-:W-:Y:S01]  /*4560*/  FMUL.FTZ R70, R75, R74 ;  /* 0x0000004a4b467220 */ /* 0x000fe20000410000 */
[----:B------:R-:W-:Y:S01]  /*4570*/  PRMT R72, R153, 0x5432, R72 ;  /* 0x0000543299487816 */ /* 0x000fe20000000048 */
[----:B------:R-:W-:Y:S02]  /*4580*/  IMAD.U32 R68, R68, 0x10000, RZ ;  /* 0x0001000044447824 */ /* 0x000fe400078e00ff */
[-C--:B------:R-:W-:Y:S01]  /*4590*/  FFMA.FTZ R70, R73, R13.reuse, -R70 ;  /* 0x0000000d49467223 */ /* 0x080fe20000010846 */
[----:B------:R-:W-:Y:S01]  /*45a0*/  FMUL.FTZ R13, R75, R13 ;  /* 0x0000000d4b0d7220 */ /* 0x000fe20000410000 */
[C---:B------:R-:W-:Y:S01]  /*45b0*/  IMAD.U32 R75, R72.reuse, 0x10000, RZ ;  /* 0x00010000484b7824 */ /* 0x040fe200078e00ff */
[----:B------:R-:W-:-:S02]  /*45c0*/  LOP3.LUT R72, R72, 0xffff0000, RZ, 0xc0, !PT ;  /* 0xffff000048487812 */ /* 0x000fc400078ec0ff */
[----:B------:R-:W-:Y:S01]  /*45d0*/  FFMA.FTZ R13, R73, R74, R13 ;  /* 0x0000004a490d7223 */ /* 0x000fe2000001000d */
[C---:B------:R-:W-:Y:S01]  /*45e0*/  LOP3.LUT R74, R14.reuse, 0xffff0000, RZ, 0xc0, !PT ;  /* 0xffff00000e4a7812 */ /* 0x040fe200078ec0ff */
[C---:B------:R-:W-:Y:S01]  /*45f0*/  IMAD.U32 R73, R69.reuse, 0x10000, RZ ;  /* 0x0001000045497824 */ /* 0x040fe200078e00ff */
[----:B------:R-:W-:Y:S01]  /*4600*/  LOP3.LUT R69, R69, 0xffff0000, RZ, 0xc0, !PT ;  /* 0xffff000045457812 */ /* 0x000fe200078ec0ff */
[----:B------:R-:W-:Y:S01]  /*4610*/  IMAD.U32 R14, R14, 0x10000, RZ ;  /* 0x000100000e0e7824 */ /* 0x000fe200078e00ff */
[----:B------:R-:W-:Y:S01]  /*4620*/  F2FP.BF16.F32.PACK_AB R13, R13, R70 ;  /* 0x000000460d0d723e */ /* 0x000fe200000010ff */
[C---:B------:R-:W-:Y:S01]  /*4630*/  FMUL.FTZ R81, R74.reuse, R73 ;  /* 0x000000494a517220 */ /* 0x040fe20000410000 */
[----:B------:R-:W-:-:S03]  /*4640*/  FMUL.FTZ R74, R74, R75 ;  /* 0x0000004b4a4a7220 */ /* 0x000fc60000410000 */
[C---:B------:R-:W-:Y:S01]  /*4650*/  FFMA.FTZ R81, R14.reuse, R75, -R81 ;  /* 0x0000004b0e517223 */ /* 0x040fe20000010851 */
[----:B------:R-:W-:Y:S01]  /*4660*/  FFMA.FTZ R74, R14, R73, R74 ;  /* 0x000000490e4a7223 */ /* 0x000fe2000001004a */
[C---:B------:R-:W-:Y:S01]  /*4670*/  LOP3.LUT R14, R15.reuse, 0xffff0000, RZ, 0xc0, !PT ;  /* 0xffff00000f0e7812 */ /* 0x040fe200078ec0ff */
[----:B------:R-:W-:-:S03]  /*4680*/  IMAD.U32 R15, R15, 0x10000, RZ ;  /* 0x000100000f0f7824 */ /* 0x000fc600078e00ff */
        /* <DEDUP_REMOVED lines=12> */
[----:B------:R-:W-:Y:S01]  /*4750*/  F2FP.BF16.F32.PACK_AB R69, R15, R69 ;  /* 0x000000450f45723e */ /* 0x000fe200000010ff */
[----:B------:R-:W-:Y:S02]  /*4760*/  IMAD.MOV.U32 R15, RZ, RZ, R14 ;  /* 0x000000ffff0f7224 */ /* 0x000fe400078e000e */
[----:B------:R-:W-:Y:S02]  /*4770*/  IMAD.MOV.U32 R14, RZ, RZ, R74 ;  /* 0x000000ffff0e7224 */ /* 0x000fe400078e004a */
[----:B------:R-:W-:-:S07]  /*4780*/  IMAD.MOV.U32 R12, RZ, RZ, R69 ;  /* 0x000000ffff0c7224 */ /* 0x000fce00078e0045 */
.L_x_467:
[----:B------:R-:W-:Y:S05]  /*4790*/  BSYNC B3 ;  /* 0x0000000000037941 */ /* 0x000fea0003800000 */
.L_x_466:
[----:B---3--:R-:W-:Y:S01]  /*47a0*/  LEA R68, P3, R212, R11, 0x1 ;  /* 0x0000000bd4447211 */ /* 0x008fe200078608ff */
[----:B------:R-:W-:-:S03]  /*47b0*/  ULDC.64 UR4, c[0x0][0x208] ;  /* 0x0000820000047ab9 */ /* 0x000fc60000000a00 */
[----:B--2---:R-:W-:-:S05]  /*47c0*/  LEA.HI.X R69, R212, R80, R215, 0x1, P3 ;  /* 0x00000050d4457211 */ /* 0x004fca00018f0cd7 */
[----:B0-----:R0:W-:Y:S04]  /*47d0*/  ST.E.128 desc[UR4][R68.64], R12 ;  /* 0x0000000c44007985 */ /* 0x0011e8000c101d04 */
.L_x_465:
[----:B------:R-:W-:Y:S05]  /*47e0*/  BSYNC B2 ;  /* 0x0000000000027941 */ /* 0x000fea0003800000 */
.L_x_464:
[----:B------:R-:W-:Y:S01]  /*47f0*/  ISETP.NE.AND P3, PT, R21, RZ, PT ;  /* 0x000000ff1500720c */ /* 0x000fe20003f65270 */
[----:B------:R-:W-:-:S12]  /*4800*/  BSSY B2, `(.L_x_468) ;  /* 0x000003a000027945 */ /* 0x000fd80003800000 */
[----:B------:R-:W-:Y:S05]  /*4810*/  @!P3 BRA `(.L_x_469) ;  /* 0x0000000000e0b947 */ /* 0x000fea0003800000 */
[----:B0---4-:R0:W4:Y:S01]  /*4820*/  LDS.128 R12, [R78+0x29400] ;  /* 0x029400004e0c7984 */ /* 0x0111220000000c00 */
[----:B------:R-:W-:Y:S01]  /*4830*/  ISETP.GE.AND P3, PT, R220, R110, PT ;  /* 0x0000006edc00720c */ /* 0x000fe20003f66270 */
[----:B------:R-:W-:-:S12]  /*4840*/  BSSY B3, `(.L_x_470) ;  /* 0x0000031000037945 */ /* 0x000fd80003800000 */
[----:B0-----:R-:W-:Y:S05]  /*4850*/  @P3 BRA `(.L_x_471) ;  /* 0x0000000000bc3947 */ /* 0x001fea0003800000 */
[--C-:B------:R-:W-:Y:S01]  /*4860*/  SHF.R.U64 R64, R64, 0x10, R65.reuse ;  /* 0x0000001040407819 */ /* 0x100fe20000001241 */
[----:B----4-:R-:W-:Y:S01]  /*4870*/  IMAD.U32 R69, R13, 0x10000, RZ ;  /* 0x000100000d457824 */ /* 0x010fe200078e00ff */
[----:B------:R-:W-:Y:S02]  /*4880*/  SHF.R.U32.HI R68, RZ, 0x10, R65 ;  /* 0x00000010ff447819 */ /* 0x000fe40000011641 */
[--C-:B------:R-:W-:Y:S02]  /*4890*/  SHF.R.U64 R65, R66, 0x10, R67.reuse ;  /* 0x0000001042417819 */ /* 0x100fe40000001243 */
[----:B------:R-:W-:Y:S02]  /*48a0*/  SHF.R.U32.HI R66, RZ, 0x10, R67 ;  /* 0x00000010ff427819 */ /* 0x000fe40000011643 */
[----:B------:R-:W-:Y:S02]  /*48b0*/  PRMT R67, R150, 0x5432, R65 ;  /* 0x0000543296437816 */ /* 0x000fe40000000041 */
        /* <DEDUP_REMOVED lines=11> */
[----:B------:R-:W-:-:S02]  /*4970*/  SHF.L.U32 R71, R68, 0x10, RZ ;  /* 0x0000001044477819 */ /* 0x000fc400000006ff */
[----:B------:R-:W-:Y:S01]  /*4980*/  LOP3.LUT R68, R68, 0xffff0000, RZ, 0xc0, !PT ;  /* 0xffff000044447812 */ /* 0x000fe200078ec0ff */
        /* <DEDUP_REMOVED lines=28> */
.L_x_471:
[----:B------:R-:W-:Y:S05]  /*4b50*/  BSYNC B3 ;  /* 0x0000000000037941 */ /* 0x000fea0003800000 */
.L_x_470:
[----:B---3--:R-:W-:Y:S01]  /*4b60*/  LEA R64, P3, R19, R11, 0x1 ;  /* 0x0000000b13407211 */ /* 0x008fe200078608ff */
[----:B------:R-:W-:-:S03]  /*4b70*/  ULDC.64 UR4, c[0x0][0x208] ;  /* 0x0000820000047ab9 */ /* 0x000fc60000000a00 */
[----:B--2---:R-:W-:-:S05]  /*4b80*/  LEA.HI.X R65, R19, R80, R219, 0x1, P3 ;  /* 0x0000005013417211 */ /* 0x004fca00018f0cdb */
[----:B----4-:R0:W-:Y:S04]  /*4b90*/  ST.E.128 desc[UR4][R64.64], R12 ;  /* 0x0000000c40007985 */ /* 0x0101e8000c101d04 */
.L_x_469:
[----:B------:R-:W-:Y:S05]  /*4ba0*/  BSYNC B2 ;  /* 0x0000000000027941 */ /* 0x000fea0003800000 */
.L_x_468:
[----:B------:R-:W-:-:S13]  /*4bb0*/  ISETP.NE.AND P3, PT, R25, RZ, PT ;  /* 0x000000ff1900720c */ /* 0x000fda0003f65270 */
        /* <DEDUP_REMOVED lines=52> */
.L_x_473:
[----:B------:R-:W-:Y:S05]  /*4f00*/  BSYNC B2 ;  /* 0x0000000000027941 */ /* 0x000fea0003800000 */
.L_x_472:
[----:B---3--:R-:W-:Y:S01]  /*4f10*/  LEA R60, P3, R22, R11, 0x1 ;  /* 0x0000000b163c7211 */ /* 0x008fe200078608ff */
[----:B------:R-:W-:-:S03]  /*4f20*/  ULDC.64 UR4, c[0x0][0x208] ;  /* 0x0000820000047ab9 */ /* 0x000fc60000000a00 */
[----:B--2---:R-:W-:-:S05]  /*4f30*/  LEA.HI.X R61, R22, R80, R218, 0x1, P3 ;  /* 0x00000050163d7211 */ /* 0x004fca00018f0cda */
[----:B----4-:R0:W-:Y:S04]  /*4f40*/  ST.E.128 desc[UR4][R60.64], R12 ;  /* 0x0000000c3c007985 */ /* 0x0101e8000c101d04 */
.L_x_459:
[----:B------:R-:W-:Y:S05]  /*4f50*/  BSYNC B1 ;  /* 0x0000000000017941 */ /* 0x000fea0003800000 */
.L_x_458:
[----:B------:R-:W-:-:S03]  /*4f60*/  UMOV UR4, 0xffffffff ;  /* 0xffffffff00047882 */ /* 0x000fc60000000000 */
[----:B------:R-:W-:Y:S05]  /*4f70*/  BRA.DIV UR4, `(.L_x_474) ;  /* 0x00000266047c7947 */ /* 0x000fea000b800000 */
[----:B0-----:R0:W0:Y:S04]  /*4f80*/  SHFL.IDX PT, R60, R116, 0x1, 0x181f ;  /* 0x00381f00743c7f89 */ /* 0x00102800000e0000 */
[----:B---3--:R3:W0:Y:S02]  /*4f90*/  SHFL.IDX PT, R11, R117, 0x1, 0x181f ;  /* 0x00381f00750b7f89 */ /* 0x00862400000e0000 */
.L_x_818:
[----:B------:R-:W-:Y:S04]  /*4fa0*/  BSSY B1, `(.L_x_475) ;  /* 0x00000f0000017945 */ /* 0x000fe80003800000 */
[----:B------:R-:W-:Y:S05]  /*4fb0*/  @P4 BRA `(.L_x_476) ;  /* 0x0000000c00b84947 */ /* 0x000fea0003800000 */
        /* <DEDUP_REMOVED lines=10> */
[----:B------:R-:W-:Y:S02]  /*5060*/  SHF.R.U64 R57, R58, 0x10, R59 ;  /* 0x000000103a397819 */ /* 0x000fe4000000123b */
[----:B------:R-:W-:Y:S02]  /*5070*/  PRMT R56, R146, 0x5410, R56 ;  /* 0x0000541092387816 */ /* 0x000fe40000000038 */
[----:B------:R-:W-:Y:S02]  /*5080*/  PRMT R57, R147, 0x5410, R57 ;  /* 0x0000541093397816 */ /* 0x000fe40000000039 */
[----:B------:R-:W-:-:S02]  /*5090*/  LOP3.LUT R64, R13, 0xffff0000, RZ, 0xc0, !PT ;  /* 0xffff00000d407812 */ /* 0x000fc400078ec0ff */
[C---:B------:R-:W-:Y:S01]  /*50a0*/  LOP3.LUT R63, R57.reuse, 0xffff0000, RZ, 0xc0, !PT ;  /* 0xffff0000393f7812 */ /* 0x040fe200078ec0ff */
[----:B------:R-:W-:Y:S01]  /*50b0*/  IMAD.U32 R57, R57, 0x10000, RZ ;  /* 0x0001000039397824 */ /* 0x000fe200078e00ff */
[----:B------:R-:W-:Y:S02]  /*50c0*/  SHF.R.U32.HI R58, RZ, 0x10, R59 ;  /* 0x00000010ff3a7819 */ /* 0x000fe4000001163b */
[----:B------:R-:W-:Y:S01]  /*50d0*/  LOP3.LUT R13, R56, 0xffff0000, RZ, 0xc0, !PT ;  /* 0xffff0000380d7812 */ /* 0x000fe200078ec0ff */
[----:B------:R-:W-:Y:S01]  /*50e0*/  FMUL.FTZ R59, R64, R63 ;  /* 0x0000003f403b7220 */ /* 0x000fe20000410000 */
[----:B------:R-:W-:Y:S02]  /*50f0*/  PRMT R58, R147, 0x5432, R58 ;  /* 0x00005432933a7816 */ /* 0x000fe4000000003a */
[----:B------:R-:W-:Y:S01]  /*5100*/  PRMT R61, R146, 0x5432, R61 ;  /* 0x00005432923d7816 */ /* 0x000fe2000000003d */
[-C--:B------:R-:W-:Y:S01]  /*5110*/  FFMA.FTZ R59, R62, R13.reuse, -R59 ;  /* 0x0000000d3e3b7223 */ /* 0x080fe2000001083b */
[----:B------:R-:W-:Y:S01]  /*5120*/  FMUL.FTZ R13, R64, R13 ;  /* 0x0000000d400d7220 */ /* 0x000fe20000410000 */
[----:B------:R-:W-:-:S02]  /*5130*/  SHF.L.U32 R56, R56, 0x10, RZ ;  /* 0x0000001038387819 */ /* 0x000fc400000006ff */
[C---:B------:R-:W-:Y:S02]  /*5140*/  IMAD.U32 R64, R61.reuse, 0x10000, RZ ;  /* 0x000100003d407824 */ /* 0x040fe400078e00ff */
[----:B------:R-:W-:Y:S01]  /*5150*/  FFMA.FTZ R13, R62, R63, R13 ;  /* 0x0000003f3e0d7223 */ /* 0x000fe2000001000d */
[----:B------:R-:W-:Y:S01]  /*5160*/  LOP3.LUT R63, R14, 0xffff0000, RZ, 0xc0, !PT ;  /* 0xffff00000e3f7812 */ /* 0x000fe200078ec0ff */
[C---:B------:R-:W-:Y:S01]  /*5170*/  IMAD.U32 R62, R58.reuse, 0x10000, RZ ;  /* 0x000100003a3e7824 */ /* 0x040fe200078e00ff */
[----:B------:R-:W-:Y:S01]  /*5180*/  LOP3.LUT R58, R58, 0xffff0000, RZ, 0xc0, !PT ;  /* 0xffff00003a3a7812 */ /* 0x000fe200078ec0ff */
[----:B------:R-:W-:Y:S01]  /*5190*/  IMAD.U32 R14, R14, 0x10000, RZ ;  /* 0x000100000e0e7824 */ /* 0x000fe200078e00ff */
[----:B------:R-:W-:Y:S01]  /*51a0*/  LOP3.LUT R61, R61, 0xffff0000, RZ, 0xc0, !PT ;  /* 0xffff00003d3d7812 */ /* 0x000fe200078ec0ff */
        /* <DEDUP_REMOVED lines=23> */
.L_x_480:
[----:B------:R-:W-:Y:S05]  /*5320*/  BSYNC B3 ;  /* 0x0000000000037941 */ /* 0x000fea0003800000 */
.L_x_479:
[----:B0-----:R-:W-:Y:S01]  /*5330*/  LEA R56, P3, R16, R11, 0x1 ;  /* 0x0000000b10387211 */ /* 0x001fe200078608ff */
[----:B------:R-:W-:-:S03]  /*5340*/  ULDC.64 UR4, c[0x0][0x208] ;  /* 0x0000820000047ab9 */ /* 0x000fc60000000a00 */
[----:B------:R-:W-:-:S05]  /*5350*/  LEA.HI.X R57, R16, R60, R17, 0x1, P3 ;  /* 0x0000003c10397211 */ /* 0x000fca00018f0c11 */
[----:B------:R0:W-:Y:S04]  /*5360*/  ST.E.128 desc[UR4][R56.64], R12 ;  /* 0x0000000c38007985 */ /* 0x0001e8000c101d04 */
.L_x_478:
[----:B------:R-:W-:Y:S05]  /*5370*/  BSYNC B2 ;  /* 0x0000000000027941 */ /* 0x000fea0003800000 */
.L_x_477:
        /* <DEDUP_REMOVED lines=17> */
[C---:B------:R-:W-:Y:S01]  /*5490*/  LOP3.LUT R13, R52.reuse, 0xffff0000, RZ, 0xc0, !PT ;  /* 0xffff0000340d7812 */ /* 0x040fe200078ec0ff */
[----:B------:R-:W-:Y:S01]  /*54a0*/  FMUL.FTZ R55, R59, R58 ;  /* 0x0000003a3b377220 */ /* 0x000fe20000410000 */
[----:B------:R-:W-:Y:S01]  /*54b0*/  PRMT R54, R145, 0x5432, R54 ;  /* 0x0000543291367816 */ /* 0x000fe20000000036 */
[----:B------:R-:W-:Y:S01]  /*54c0*/  IMAD.U32 R52, R52, 0x10000, RZ ;  /* 0x0001000034347824 */ /* 0x000fe200078e00ff */
[----:B------:R-:W-:Y:S01]  /*54d0*/  PRMT R56, R144, 0x5432, R56 ;  /* 0x0000543290387816 */ /* 0x000fe20000000038 */
[-C--:B------:R-:W-:Y:S01]  /*54e0*/  FFMA.FTZ R55, R57, R13.reuse, -R55 ;  /* 0x0000000d39377223 */ /* 0x080fe20000010837 */
[----:B------:R-:W-:-:S03]  /*54f0*/  FMUL.FTZ R13, R59, R13 ;  /* 0x0000000d3b0d7220 */ /* 0x000fc60000410000 */
[----:B------:R-:W-:Y:S02]  /*5500*/  IMAD.U32 R59, R56, 0x10000, RZ ;  /* 0x00010000383b7824 */ /* 0x000fe400078e00ff */
        /* <DEDUP_REMOVED lines=29> */
.L_x_484:
[----:B------:R-:W-:Y:S05]  /*56e0*/  BSYNC B3 ;  /* 0x0000000000037941 */ /* 0x000fea0003800000 */
.L_x_483:
[----:B------:R-:W-:Y:S01]  /*56f0*/  LEA R52, P3, R212, R11, 0x1 ;  /* 0x0000000bd4347211 */ /* 0x000fe200078608ff */
[----:B------:R-:W-:-:S03]  /*5700*/  ULDC.64 UR4, c[0x0][0x208] ;  /* 0x0000820000047ab9 */ /* 0x000fc60000000a00 */
[----:B------:R-:W-:-:S05]  /*5710*/  LEA.HI.X R53, R212, R60, R215, 0x1, P3 ;  /* 0x0000003cd4357211 */ /* 0x000fca00018f0cd7 */
[----:B----4-:R0:W-:Y:S04]  /*5720*/  ST.E.128 desc[UR4][R52.64], R12 ;  /* 0x0000000c34007985 */ /* 0x0101e8000c101d04 */
.L_x_482:
[----:B------:R-:W-:Y:S05]  /*5730*/  BSYNC B2 ;  /* 0x0000000000027941 */ /* 0x000fea0003800000 */
.L_x_481:
[----:B------:R-:W-:Y:S01]  /*5740*/  ISETP.NE.AND P3, PT, R21, RZ, PT ;  /* 0x000000ff1500720c */ /* 0x000fe20003f65270 */
[----:B------:R-:W-:-:S12]  /*5750*/  BSSY B2, `(.L_x_485) ;  /* 0x000003a000027945 */ /* 0x000fd80003800000 */
[----:B------:R-:W-:Y:S05]  /*5760*/  @!P3 BRA `(.L_x_486) ;  /* 0x0000000000e0b947 */ /* 0x000fea0003800000 */
[----:B0---4-:R0:W4:Y:S01]  /*5770*/  LDS.128 R12, [R78+0x2a400] ;  /* 0x02a400004e0c7984 */ /* 0x0111220000000c00 */
[----:B------:R-:W-:Y:S01]  /*5780*/  ISETP.GE.AND P3, PT, R220, R110, PT ;  /* 0x0000006edc00720c */ /* 0x000fe20003f66270 */
[----:B------:R-:W-:-:S12]  /*5790*/  BSSY B3, `(.L_x_487) ;  /* 0x0000031000037945 */ /* 0x000fd80003800000 */
[----:B0-----:R-:W-:Y:S05]  /*57a0*/  @P3 BRA `(.L_x_488) ;  /* 0x0000000000bc3947 */ /* 0x001fea0003800000 */
[----:B------:R-:W-:Y:S02]  /*57b0*/  SHF.R.U64 R52, R50, 0x10, R51 ;  /* 0x0000001032347819 */ /* 0x000fe40000001233 */
[----:B------:R-:W-:Y:S02]  /*57c0*/  SHF.R.U64 R48, R48, 0x10, R49 ;  /* 0x0000001030307819 */ /* 0x000fe40000001231 */
[----:B------:R-:W-:Y:S02]  /*57d0*/  SHF.R.U32.HI R50, RZ, 0x10, R51 ;  /* 0x00000010ff327819 */ /* 0x000fe40000011633 */
[----:B------:R-:W-:Y:S02]  /*57e0*/  PRMT R51, R143, 0x5410, R52 ;  /* 0x000054108f337816 */ /* 0x000fe40000000034 */
[----:B------:R-:W-:Y:S02]  /*57f0*/  PRMT R48, R142, 0x5410, R48 ;  /* 0x000054108e307816 */ /* 0x000fe40000000030 */
[C---:B----4-:R-:W-:Y:S01]  /*5800*/  LOP3.LUT R55, R13.reuse, 0xffff0000, RZ, 0xc0, !PT ;  /* 0xffff00000d377812 */ /* 0x050fe200078ec0ff */
[----:B------:R-:W-:Y:S01]  /*5810*/  IMAD.U32 R13, R13, 0x10000, RZ ;  /* 0x000100000d0d7824 */ /* 0x000fe200078e00ff */
[C---:B------:R-:W-:Y:S01]  /*5820*/  LOP3.LUT R52, R51.reuse, 0xffff0000, RZ, 0xc0, !PT ;  /* 0xffff000033347812 */ /* 0x040fe200078ec0ff */
[----:B------:R-:W-:Y:S01]  /*5830*/  IMAD.U32 R51, R51, 0x10000, RZ ;  /* 0x0001000033337824 */ /* 0x000fe200078e00ff */
[C---:B------:R-:W-:Y:S01]  /*5840*/  LOP3.LUT R53, R48.reuse, 0xffff0000, RZ, 0xc0, !PT ;  /* 0xffff000030357812 */ /* 0x040fe200078ec0ff */
[----:B------:R-:W-:Y:S01]  /*5850*/  IMAD.U32 R48, R48, 0x10000, RZ ;  /* 0x0001000030307824 */ /* 0x000fe200078e00ff */
[----:B------:R-:W-:Y:S01]  /*5860*/  SHF.R.U32.HI R49, RZ, 0x10, R49 ;  /* 0x00000010ff317819 */ /* 0x000fe20000011631 */
[-C--:B------:R-:W-:Y:S01]  /*5870*/  FMUL.FTZ R54, R55, R52.reuse ;  /* 0x0000003437367220 */ /* 0x080fe20000410000 */
[----:B------:R-:W-:Y:S01]  /*5880*/  PRMT R50, R143, 0x5432, R50 ;  /* 0x000054328f327816 */ /* 0x000fe20000000032 */
[-C--:B------:R-:W-:Y:S01]  /*5890*/  FMUL.FTZ R55, R55, R53.reuse ;  /* 0x0000003537377220 */ /* 0x080fe20000410000 */
[----:B------:R-:W-:Y:S01]  /*58a0*/  PRMT R49, R142, 0x5432, R49 ;  /* 0x000054328e317816 */ /* 0x000fe20000000031 */
[C---:B------:R-:W-:Y:S01]  /*58b0*/  FFMA.FTZ R54, R13.reuse, R53, -R54 ;  /* 0x000000350d367223 */ /* 0x040fe20000010836 */
[----:B------:R-:W-:Y:S01]  /*58c0*/  LOP3.LUT R56, R14, 0xffff0000, RZ, 0xc0, !PT ;  /* 0xffff00000e387812 */ /* 0x000fe200078ec0ff */
[----:B------:R-:W-:Y:S01]  /*58d0*/  FFMA.FTZ R55, R13, R52, R55 ;  /* 0x000000340d377223 */ /* 0x000fe20000010037 */
[C---:B------:R-:W-:Y:S01]  /*58e0*/  IMAD.U32 R52, R50.reuse, 0x10000, RZ ;  /* 0x0001000032347824 */ /* 0x040fe200078e00ff */
[----:B------:R-:W-:Y:S01]  /*58f0*/  LOP3.LUT R50, R50, 0xffff0000, RZ, 0xc0, !PT ;  /* 0xffff000032327812 */ /* 0x000fe200078ec0ff */
[C---:B------:R-:W-:Y:S01]  /*5900*/  IMAD.U32 R53, R49.reuse, 0x10000, RZ ;  /* 0x0001000031357824 */ /* 0x040fe200078e00ff */
[----:B------:R-:W-:Y:S01]  /*5910*/  LOP3.LUT R49, R49, 0xffff0000, RZ, 0xc0, !PT ;  /* 0xffff000031317812 */ /* 0x000fe200078ec0ff */
[----:B------:R-:W-:-:S02]  /*5920*/  IMAD.U32 R13, R14, 0x10000, RZ ;  /* 0x000100000e0d7824 */ /* 0x000fc400078e00ff */
[C---:B------:R-:W-:Y:S01]  /*5930*/  FMUL.FTZ R14, R56.reuse, R52 ;  /* 0x00000034380e7220 */ /* 0x040fe20000410000 */
[-C--:B------:R-:W-:Y:S01]  /*5940*/  FMUL.FTZ R56, R56, R53.reuse ;  /* 0x0000003538387220 */ /* 0x080fe20000410000 */
[----:B------:R-:W-:Y:S02]  /*5950*/  F2FP.BF16.F32.PACK_AB R54, R55, R54 ;  /* 0x000000363736723e */ /* 0x000fe400000010ff */
        /* <DEDUP_REMOVED lines=9> */
[C---:B------:R-:W-:Y:S02]  /*59f0*/  LOP3.LUT R15, R12.reuse, 0xffff0000, RZ, 0xc0, !PT ;  /* 0xffff00000c0f7812 */ /* 0x040fe400078ec0ff */
[----:B------:R-:W-:Y:S02]  /*5a00*/  SHF.L.U32 R12, R12, 0x10, RZ ;  /* 0x000000100c0c7819 */ /* 0x000fe400000006ff */
        /* <DEDUP_REMOVED lines=9> */
.L_x_488:
[----:B------:R-:W-:Y:S05]  /*5aa0*/  BSYNC B3 ;  /* 0x0000000000037941 */ /* 0x000fea0003800000 */
.L_x_487:
[----:B------:R-:W-:Y:S01]  /*5ab0*/  LEA R48, P3, R19, R11, 0x1 ;  /* 0x0000000b13307211 */ /* 0x000fe200078608ff */
[----:B------:R-:W-:-:S03]  /*5ac0*/  ULDC.64 UR4, c[0x0][0x208] ;  /* 0x0000820000047ab9 */ /* 0x000fc60000000a00 */
[----:B------:R-:W-:-:S05]  /*5ad0*/  LEA.HI.X R49, R19, R60, R219, 0x1, P3 ;  /* 0x0000003c13317211 */ /* 0x000fca00018f0cdb */
[----:B----4-:R0:W-:Y:S04]  /*5ae0*/  ST.E.128 desc[UR4][R48.64], R12 ;  /* 0x0000000c30007985 */ /* 0x0101e8000c101d04 */
.L_x_486:
[----:B------:R-:W-:Y:S05]  /*5af0*/  BSYNC B2 ;  /* 0x0000000000027941 */ /* 0x000fea0003800000 */
.L_x_485:
[----:B------:R-:W-:-:S13]  /*5b00*/  ISETP.NE.AND P3, PT, R25, RZ, PT ;  /* 0x000000ff1900720c */ /* 0x000fda0003f65270 */
[----:B------:R-:W-:Y:S05]  /*5b10*/  @!P3 BRA `(.L_x_476) ;  /* 0x0000000000e0b947 */ /* 0x000fea0003800000 */
[----:B0---4-:R0:W4:Y:S01]  /*5b20*/  LDS.128 R12, [R78+0x2cc00] ;  /* 0x02cc00004e0c7984 */ /* 0x0111220000000c00 */
[C---:B------:R-:W-:Y:S01]  /*5b30*/  LEA R48, P3, R22.reuse, R11, 0x1 ;  /* 0x0000000b16307211 */ /* 0x040fe200078608ff */
[----:B------:R-:W-:Y:S03]  /*5b40*/  BSSY B2, `(.L_x_489) ;  /* 0x0000033000027945 */ /* 0x000fe60003800000 */
[----:B------:R-:W-:Y:S02]  /*5b50*/  LEA.HI.X R49, R22, R60, R218, 0x1, P3 ;  /* 0x0000003c16317211 */ /* 0x000fe400018f0cda */
[----:B------:R-:W-:-:S13]  /*5b60*/  ISETP.GE.AND P3, PT, R222, R110, PT ;  /* 0x0000006ede00720c */ /* 0x000fda0003f66270 */
[----:B0-----:R-:W-:Y:S05]  /*5b70*/  @P3 BRA `(.L_x_490) ;  /* 0x0000000000bc3947 */ /* 0x001fea0003800000 */
[--C-:B------:R-:W-:Y:S02]  /*5b80*/  SHF.R.U64 R11, R44, 0x10, R45.reuse ;  /* 0x000000102c0b7819 */ /* 0x100fe4000000122d */
[----:B------:R-:W-:Y:S02]  /*5b90*/  SHF.R.U32.HI R44, RZ, 0x10, R45 ;  /* 0x00000010ff2c7819 */ /* 0x000fe4000001162d */
[----:B------:R-:W-:Y:S02]  /*5ba0*/  SHF.R.U64 R45, R46, 0x10, R47 ;  /* 0x000000102e2d7819 */ /* 0x000fe4000000122f */
[----:B------:R-:W-:Y:S02]  /*5bb0*/  PRMT R11, R138, 0x5410, R11 ;  /* 0x000054108a0b7816 */ /* 0x000fe4000000000b */
[----:B------:R-:W-:Y:S02]  /*5bc0*/  PRMT R45, R139, 0x5410, R45 ;  /* 0x000054108b2d7816 */ /* 0x000fe4000000002d */
[----:B------:R-:W-:-:S02]  /*5bd0*/  SHF.R.U32.HI R46, RZ, 0x10, R47 ;  /* 0x00000010ff2e7819 */ /* 0x000fc4000001162f */
[C---:B----4-:R-:W-:Y:S01]  /*5be0*/  LOP3.LUT R52, R13.reuse, 0xffff0000, RZ, 0xc0, !PT ;  /* 0xffff00000d347812 */ /* 0x050fe200078ec0ff */
[----:B------:R-:W-:Y:S01]  /*5bf0*/  IMAD.U32 R13, R13, 0x10000, RZ ;  /* 0x000100000d0d7824 */ /* 0x000fe200078e00ff */
[C---:B------:R-:W-:Y:S01]  /*5c00*/  LOP3.LUT R47, R45.reuse, 0xffff0000, RZ, 0xc0, !PT ;  /* 0xffff00002d2f7812 */ /* 0x040fe200078ec0ff */
[----:B------:R-:W-:Y:S01]  /*5c10*/  IMAD.U32 R45, R45, 0x10000, RZ ;  /* 0x000100002d2d7824 */ /* 0x000fe200078e00ff */
[C---:B------:R-:W-:Y:S01]  /*5c20*/  LOP3.LUT R50, R11.reuse, 0xffff0000, RZ, 0xc0, !PT ;  /* 0xffff00000b327812 */ /* 0x040fe200078ec0ff */
[----:B------:R-:W-:Y:S01]  /*5c30*/  IMAD.U32 R11, R11, 0x10000, RZ ;  /* 0x000100000b0b7824 */ /* 0x000fe200078e00ff */
[----:B------:R-:W-:Y:S01]  /*5c40*/  PRMT R46, R139, 0x5432, R46 ;  /* 0x000054328b2e7816 */ /* 0x000fe2000000002e */
[----:B------:R-:W-:Y:S01]  /*5c50*/  FMUL.FTZ R51, R52, R47 ;  /* 0x0000002f34337220 */ /* 0x000fe20000410000 */
[----:B------:R-:W-:Y:S01]  /*5c60*/  PRMT R44, R138, 0x5432, R44 ;  /* 0x000054328a2c7816 */ /* 0x000fe2000000002c */
[-C--:B------:R-:W-:Y:S01]  /*5c70*/  FMUL.FTZ R52, R52, R50.reuse ;  /* 0x0000003234347220 */ /* 0x080fe20000410000 */
[----:B------:R-:W-:Y:S01]  /*5c80*/  LOP3.LUT R53, R14, 0xffff0000, RZ, 0xc0, !PT ;  /* 0xffff00000e357812 */ /* 0x000fe200078ec0ff */
[----:B------:R-:W-:-:S02]  /*5c90*/  FFMA.FTZ R51, R13, R50, -R51 ;  /* 0x000000320d337223 */ /* 0x000fc40000010833 */
[----:B------:R-:W-:Y:S01]  /*5ca0*/  FFMA.FTZ R52, R13, R47, R52 ;  /* 0x0000002f0d347223 */ /* 0x000fe20000010034 */
[C---:B------:R-:W-:Y:S01]  /*5cb0*/  IMAD.U32 R47, R46.reuse, 0x10000, RZ ;  /* 0x000100002e2f7824 */ /* 0x040fe200078e00ff */
[----:B------:R-:W-:Y:S01]  /*5cc0*/  LOP3.LUT R46, R46, 0xffff0000, RZ, 0xc0, !PT ;  /* 0xffff00002e2e7812 */ /* 0x000fe200078ec0ff */
[C---:B------:R-:W-:Y:S01]  /*5cd0*/  IMAD.U32 R50, R44.reuse, 0x10000, RZ ;  /* 0x000100002c327824 */ /* 0x040fe200078e00ff */
[----:B------:R-:W-:Y:S01]  /*5ce0*/  LOP3.LUT R44, R44, 0xffff0000, RZ, 0xc0, !PT ;  /* 0xffff00002c2c7812 */ /* 0x000fe200078ec0ff */
[----:B------:R-:W-:Y:S02]  /*5cf0*/  IMAD.U32 R13, R14, 0x10000, RZ ;  /* 0x000100000e0d7824 */ /* 0x000fe400078e00ff */
        /* <DEDUP_REMOVED lines=23> */
.L_x_490:
[----:B------:R-:W-:Y:S05]  /*5e70*/  BSYNC B2 ;  /* 0x0000000000027941 */ /* 0x000fea0003800000 */
.L_x_489:
[----:B------:R-:W-:Y:S02]  /*5e80*/  ULDC.64 UR4, c[0x0][0x208] ;  /* 0x0000820000047ab9 */ /* 0x000fe40000000a00 */
[----:B----4-:R0:W-:Y:S03]  /*5e90*/  ST.E.128 desc[UR4][R48.64], R12 ;  /* 0x0000000c30007985 */ /* 0x0101e6000c101d04 */
.L_x_476:
[----:B------:R-:W-:Y:S05]  /*5ea0*/  BSYNC B1 ;  /* 0x0000000000017941 */ /* 0x000fea0003800000 */
.L_x_475:
[----:B------:R-:W-:-:S03]  /*5eb0*/  UMOV UR4, 0xffffffff ;  /* 0xffffffff00047882 */ /* 0x000fc60000000000 */
[----:B------:R-:W-:Y:S05]  /*5ec0*/  BRA.DIV UR4, `(.L_x_491) ;  /* 0x0000025604f47947 */ /* 0x000fea000b800000 */
[----:B01----:R-:W0:Y:S04]  /*5ed0*/  SHFL.IDX PT, R116, R116, 0x2, 0x181f ;  /* 0x00581f0074747f89 */ /* 0x003e2800000e0000 */
[----:B---3--:R-:W1:Y:S02]  /*5ee0*/  SHFL.IDX PT, R117, R117, 0x2, 0x181f ;  /* 0x00581f0075757f89 */ /* 0x008e6400000e0000 */
.L_x_822:
[----:B------:R-:W-:Y:S05]  /*5ef0*/  @P5 BRA `(.L_x_492) ;  /* 0x0000005400605947 */ /* 0x000fea0003800000 */
[----:B------:R-:W-:Y:S01]  /*5f00*/  ISETP.NE.AND P3, PT, R0, RZ, PT ;  /* 0x000000ff0000720c */ /* 0x000fe20003f65270 */
[----:B------:R-:W-:-:S12]  /*5f10*/  BSSY B1, `(.L_x_493) ;  /* 0x0000039000017945 */ /* 0x000fd80003800000 */
[----:B------:R-:W-:Y:S05]  /*5f20*/  @!P3 BRA `(.L_x_494) ;  /* 0x0000000000dcb947 */ /* 0x000fea0003800000 */
[----:B----4-:R3:W4:Y:S01]  /*5f30*/  LDS.128 R12, [R78+0x26400] ;  /* 0x026400004e0c7984 */ /* 0x0107220000000c00 */
[----:B------:R-:W-:Y:S01]  /*5f40*/  ISETP.GE.AND P4, PT, R216, R110, PT ;  /* 0x0000006ed800720c */ /* 0x000fe20003f86270 */
[----:B------:R-:W-:Y:S01]  /*5f50*/  BSSY B2, `(.L_x_495) ;  /* 0x0000032000027945 */ /* 0x000fe20003800000 */
[----:B-1----:R-:W-:-:S04]  /*5f60*/  LEA R44, P3, R16, R117, 0x1 ;  /* 0x00000075102c7211 */ /* 0x002fc800078608ff */
[----:B0-----:R-:W-:-:S07]  /*5f70*/  LEA.HI.X R45, R16, R116, R17, 0x1, P3 ;  /* 0x00000074102d7211 */ /* 0x001fce00018f0c11 */
[----:B---3--:R-:W-:Y:S05]  /*5f80*/  @P4 BRA `(.L_x_496) ;  /* 0x0000000000b84947 */ /* 0x008fea0003800000 */
[----:B------:R-:W-:Y:S01]  /*5f90*/  SHF.R.U64 R42, R42, 0x10, R43 ;  /* 0x000000102a2a7819 */ /* 0x000fe2000000122b */
[----:B----4-:R-:W-:Y:S01]  /*5fa0*/  IMAD.U32 R51, R12, 0x10000, RZ ;  /* 0x000100000c337824 */ /* 0x010fe200078e00ff */
[----:B------:R-:W-:Y:S02]  /*5fb0*/  SHF.R.U64 R40, R40, 0x10, R41 ;  /* 0x0000001028287819 */ /* 0x000fe40000001229 */
[----:B------:R-:W-:Y:S02]  /*5fc0*/  PRMT R42, R141, 0x5410, R42 ;  /* 0x000054108d2a7816 */ /* 0x000fe4000000002a */
[----:B------:R-:W-:Y:S02]  /*5fd0*/  PRMT R40, R140, 0x5410, R40 ;  /* 0x000054108c287816 */ /* 0x000fe40000000028 */
[C---:B------:R-:W-:Y:S02]  /*5fe0*/  LOP3.LUT R11, R13.reuse, 0xffff0000, RZ, 0xc0, !PT ;  /* 0xffff00000d0b7812 */ /* 0x040fe400078ec0ff */
[C---:B------:R-:W-:Y:S01]  /*5ff0*/  LOP3.LUT R46, R42.reuse, 0xffff0000, RZ, 0xc0, !PT ;  /* 0xffff00002a2e7812 */ /* 0x040fe200078ec0ff */
[----:B------:R-:W-:Y:S01]  /*6000*/  IMAD.U32 R42, R42, 0x10000, RZ ;  /* 0x000100002a2a7824 */ /* 0x000fe200078e00ff */
[C---:B------:R-:W-:Y:S01]  /*6010*/  LOP3.LUT R47, R40.reuse, 0xffff0000, RZ, 0xc0, !PT ;  /* 0xffff0000282f7812 */ /* 0x040fe200078ec0ff */
[----:B------:R-:W-:Y:S01]  /*6020*/  IMAD.U32 R40, R40, 0x10000, RZ ;  /* 0x0001000028287824 */ /* 0x000fe200078e00ff */
[----:B------:R-:W-:Y:S01]  /*6030*/  SHF.R.U32.HI R48, RZ, 0x10, R43 ;  /* 0x00000010ff307819 */ /* 0x000fe2000001162b */
[----:B------:R-:W-:Y:S01]  /*6040*/  IMAD.U32 R43, R13, 0x10000, RZ ;  /* 0x000100000d2b7824 */ /* 0x000fe200078e00ff */
[----:B------:R-:W-:Y:S01]  /*6050*/  SHF.R.U32.HI R41, RZ, 0x10, R41 ;  /* 0x00000010ff297819 */ /* 0x000fe20000011629 */
[C---:B------:R-:W-:Y:S01]  /*6060*/  FMUL.FTZ R13, R11.reuse, R46 ;  /* 0x0000002e0b0d7220 */ /* 0x040fe20000410000 */
[----:B------:R-:W-:Y:S01]  /*6070*/  FMUL.FTZ R11, R11, R47 ;  /* 0x0000002f0b0b7220 */ /* 0x000fe20000410000 */
[----:B------:R-:W-:-:S02]  /*6080*/  PRMT R48, R141, 0x5432, R48 ;  /* 0x000054328d307816 */ /* 0x000fc40000000030 */
[----:B------:R-:W-:Y:S01]  /*6090*/  PRMT R41, R140, 0x5432, R41 ;  /* 0x000054328c297816 */ /* 0x000fe20000000029 */
[C---:B------:R-:W-:Y:S01]  /*60a0*/  FFMA.FTZ R13, R43.reuse, R47, -R13 ;  /* 0x0000002f2b0d7223 */ /* 0x040fe2000001080d */
[----:B------:R-:W-:Y:S01]  /*60b0*/  FFMA.FTZ R43, R43, R46, R11 ;  /* 0x0000002e2b2b7223 */ /* 0x000fe2000001000b */
[----:B------:R-:W-:Y:S01]  /*60c0*/  LOP3.LUT R11, R14, 0xffff0000, RZ, 0xc0, !PT ;  /* 0xffff00000e0b7812 */ /* 0x000fe200078ec0ff */
[C---:B------:R-:W-:Y:S01]  /*60d0*/  IMAD.U32 R47, R48.reuse, 0x10000, RZ ;  /* 0x00010000302f7824 */ /* 0x040fe200078e00ff */
[----:B------:R-:W-:Y:S01]  /*60e0*/  LOP3.LUT R48, R48, 0xffff0000, RZ, 0xc0, !PT ;  /* 0xffff000030307812 */ /* 0x000fe200078ec0ff */
[C---:B------:R-:W-:Y:S01]  /*60f0*/  IMAD.U32 R49, R41.reuse, 0x10000, RZ ;  /* 0x0001000029317824 */ /* 0x040fe200078e00ff */
[----:B------:R-:W-:Y:S01]  /*6100*/  LOP3.LUT R41, R41, 0xffff0000, RZ, 0xc0, !PT ;  /* 0xffff000029297812 */ /* 0x000fe200078ec0ff */
[----:B------:R-:W-:Y:S02]  /*6110*/  IMAD.U32 R46, R14, 0x10000, RZ ;  /* 0x000100000e2e7824 */ /* 0x000fe400078e00ff */
[----:B------:R-:W-:Y:S01]  /*6120*/  FMUL.FTZ R50, R11, R47 ;  /* 0x0000002f0b327220 */ /* 0x000fe20000410000 */
[----:B------:R-:W-:Y:S01]  /*6130*/  LOP3.LUT R14, R15, 0xffff0000, RZ, 0xc0, !PT ;  /* 0xffff00000f0e7812 */ /* 0x000fe200078ec0ff */
[-C--:B------:R-:W-:Y:S01]  /*6140*/  FMUL.FTZ R11, R11, R49.reuse ;  /* 0x000000310b0b7220 */ /* 0x080fe20000410000 */
[----:B------:R-:W-:Y:S01]  /*6150*/  LOP3.LUT R12, R12, 0xffff0000, RZ, 0xc0, !PT ;  /* 0xffff00000c0c7812 */ /* 0x000fe200078ec0ff */
[----:B------:R-:W-:Y:S01]  /*6160*/  FFMA.FTZ R50, R46, R49, -R50 ;  /* 0x000000312e327223 */ /* 0x000fe20000010832 */
[----:B------:R-:W-:-:S02]  /*6170*/  IMAD.U32 R15, R15, 0x10000, RZ ;  /* 0x000100000f0f7824 */ /* 0x000fc400078e00ff */
[----:B------:R-:W-:Y:S01]  /*6180*/  FFMA.FTZ R11, R46, R47, R11 ;  /* 0x0000002f2e0b7223 */ /* 0x000fe2000001000b */
[C---:B------:R-:W-:Y:S01]  /*6190*/  FMUL.FTZ R46, R14.reuse, R48 ;  /* 0x000000300e2e7220 */ /* 0x040fe20000410000 */
[-C--:B------:R-:W-:Y:S01]  /*61a0*/  FMUL.FTZ R47, R14, R41.reuse ;  /* 0x000000290e2f7220 */ /* 0x080fe20000410000 */
[C---:B------:R-:W-:Y:S01]  /*61b0*/  FMUL.FTZ R14, R12.reuse, R42 ;  /* 0x0000002a0c0e7220 */ /* 0x040fe20000410000 */
[----:B------:R-:W-:Y:S01]  /*61c0*/  FMUL.FTZ R12, R12, R40 ;  /* 0x000000280c0c7220 */ /* 0x000fe20000410000 */
[C---:B------:R-:W-:Y:S01]  /*61d0*/  FFMA.FTZ R46, R15.reuse, R41, -R46 ;  /* 0x000000290f2e7223 */ /* 0x040fe2000001082e */
[----:B------:R-:W-:Y:S01]  /*61e0*/  FFMA.FTZ R47, R15, R48, R47 ;  /* 0x000000300f2f7223 */ /* 0x000fe2000001002f */
[C---:B------:R-:W-:Y:S01]  /*61f0*/  FFMA.FTZ R14, R51.reuse, R40, -R14 ;  /* 0x00000028330e7223 */ /* 0x040fe2000001080e */
[----:B------:R-:W-:Y:S01]  /*6200*/  FFMA.FTZ R12, R51, R42, R12 ;  /* 0x0000002a330c7223 */ /* 0x000fe2000001000c */
[----:B------:R-:W-:Y:S02]  /*6210*/  F2FP.BF16.F32.PACK_AB R11, R11, R50 ;  /* 0x000000320b0b723e */ /* 0x000fe400000010ff */
[----:B------:R-:W-:-:S02]  /*6220*/  F2FP.BF16.F32.PACK_AB R46, R47, R46 ;  /* 0x0000002e2f2e723e */ /* 0x000fc400000010ff */
[----:B------:R-:W-:Y:S01]  /*6230*/  F2FP.BF16.F32.PACK_AB R12, R12, R14 ;  /* 0x0000000e0c0c723e */ /* 0x000fe200000010ff */
[----:B------:R-:W-:Y:S01]  /*6240*/  IMAD.MOV.U32 R14, RZ, RZ, R11 ;  /* 0x000000ffff0e7224 */ /* 0x000fe200078e000b */
[----:B------:R-:W-:Y:S02]  /*6250*/  F2FP.BF16.F32.PACK_AB R13, R43, R13 ;  /* 0x0000000d2b0d723e */ /* 0x000fe400000010ff */
[----:B------:R-:W-:-:S07]  /*6260*/  MOV R15, R46 ;  /* 0x0000002e000f7202 */ /* 0x000fce0000000f00 */
.L_x_496:
[----:B------:R-:W-:Y:S05]  /*6270*/  BSYNC B2 ;  /* 0x0000000000027941 */ /* 0x000fea0003800000 */
.L_x_495:
[----:B------:R-:W-:Y:S02]  /*6280*/  ULDC.64 UR4, c[0x0][0x208] ;  /* 0x0000820000047ab9 */ /* 0x000fe40000000a00 */
[----:B----4-:R3:W-:Y:S03]  /*6290*/  ST.E.128 desc[UR4][R44.64], R12 ;  /* 0x0000000c2c007985 */ /* 0x0107e6000c101d04 */
.L_x_494:
[----:B------:R-:W-:Y:S05]  /*62a0*/  BSYNC B1 ;  /* 0x0000000000017941 */ /* 0x000fea0003800000 */
.L_x_493:
[----:B------:R-:W-:Y:S01]  /*62b0*/  ISETP.NE.AND P3, PT, R20, RZ, PT ;  /* 0x000000ff1400720c */ /* 0x000fe20003f65270 */
[----:B------:R-:W-:-:S12]  /*62c0*/  BSSY B1, `(.L_x_497) ;  /* 0x0000038000017945 */ /* 0x000fd80003800000 */
[----:B------:R-:W-:Y:S05]  /*62d0*/  @!P3 BRA `(.L_x_498) ;  /* 0x0000000000d8b947 */ /* 0x000fea0003800000 */
[----:B---34-:R3:W4:Y:S01]  /*62e0*/  LDS.128 R12, [R78+0x28c00] ;  /* 0x028c00004e0c7984 */ /* 0x0187220000000c00 */
[----:B------:R-:W-:Y:S01]  /*62f0*/  ISETP.GE.AND P4, PT, R221, R110, PT ;  /* 0x0000006edd00720c */ /* 0x000fe20003f86270 */
[----:B------:R-:W-:Y:S01]  /*6300*/  BSSY B2, `(.L_x_499) ;  /* 0x0000031000027945 */ /* 0x000fe20003800000 */
[----:B-1----:R-:W-:-:S04]  /*6310*/  LEA R40, P3, R212, R117, 0x1 ;  /* 0x00000075d4287211 */ /* 0x002fc800078608ff */
[----:B0-----:R-:W-:-:S07]  /*6320*/  LEA.HI.X R41, R212, R116, R215, 0x1, P3 ;  /* 0x00000074d4297211 */ /* 0x001fce00018f0cd7 */
[----:B---3--:R-:W-:Y:S05]  /*6330*/  @P4 BRA `(.L_x_500) ;  /* 0x0000000000b44947 */ /* 0x008fea0003800000 */
[----:B------:R-:W-:Y:S01]  /*6340*/  SHF.R.U64 R11, R36, 0x10, R37 ;  /* 0x00000010240b7819 */ /* 0x000fe20000001225 */
[----:B----4-:R-:W-:Y:S01]  /*6350*/  IMAD.U32 R44, R12, 0x10000, RZ ;  /* 0x000100000c2c7824 */ /* 0x010fe200078e00ff */
[--C-:B------:R-:W-:Y:S02]  /*6360*/  SHF.R.U64 R36, R38, 0x10, R39.reuse ;  /* 0x0000001026247819 */ /* 0x100fe40000001227 */
[----:B------:R-:W-:Y:S01]  /*6370*/  SHF.R.U32.HI R42, RZ, 0x10, R39 ;  /* 0x00000010ff2a7819 */ /* 0x000fe20000011627 */
[----:B------:R-:W-:Y:S01]  /*6380*/  IMAD.U32 R39, R14, 0x10000, RZ ;  /* 0x000100000e277824 */ /* 0x000fe200078e00ff */
[----:B------:R-:W-:Y:S02]  /*6390*/  SHF.R.U32.HI R37, RZ, 0x10, R37 ;  /* 0x00000010ff257819 */ /* 0x000fe40000011625 */
[C---:B------:R-:W-:Y:S02]  /*63a0*/  PRMT R36, R137.reuse, 0x5410, R36 ;  /* 0x0000541089247816 */ /* 0x040fe40000000024 */
[----:B------:R-:W-:Y:S01]  /*63b0*/  PRMT R137, R137, 0x5432, R42 ;  /* 0x0000543289897816 */ /* 0x000fe2000000002a */
[----:B------:R-:W-:Y:S01]  /*63c0*/  IMAD.U32 R42, R13, 0x10000, RZ ;  /* 0x000100000d2a7824 */ /* 0x000fe200078e00ff */
[----:B------:R-:W-:-:S02]  /*63d0*/  PRMT R11, R136, 0x5410, R11 ;  /* 0x00005410880b7816 */ /* 0x000fc4000000000b */
[----:B------:R-:W-:Y:S01]  /*63e0*/  PRMT R37, R136, 0x5432, R37 ;  /* 0x0000543288257816 */ /* 0x000fe20000000025 */
[----:B------:R-:W-:Y:S01]  /*63f0*/  IMAD.U32 R45, R137, 0x10000, RZ ;  /* 0x00010000892d7824 */ /* 0x000fe200078e00ff */
[----:B------:R-:W-:Y:S02]  /*6400*/  LOP3.LUT R48, R13, 0xffff0000, RZ, 0xc0, !PT ;  /* 0xffff00000d307812 */ /* 0x000fe400078ec0ff */
[----:B------:R-:W-:Y:S01]  /*6410*/  LOP3.LUT R14, R14, 0xffff0000, RZ, 0xc0, !PT ;  /* 0xffff00000e0e7812 */ /* 0x000fe200078ec0ff */
[----:B------:R-:W-:Y:S01]  /*6420*/  IMAD.U32 R46, R37, 0x10000, RZ ;  /* 0x00010000252e7824 */ /* 0x000fe200078e00ff */
[C---:B------:R-:W-:Y:S01]  /*6430*/  LOP3.LUT R13, R36.reuse, 0xffff0000, RZ, 0xc0, !PT ;  /* 0xffff0000240d7812 */ /* 0x040fe200078ec0ff */
[----:B------:R-:W-:Y:S01]  /*6440*/  IMAD.U32 R36, R36, 0x10000, RZ ;  /* 0x0001000024247824 */ /* 0x000fe200078e00ff */
[----:B------:R-:W-:Y:S01]  /*6450*/  LOP3.LUT R43, R11, 0xffff0000, RZ, 0xc0, !PT ;  /* 0xffff00000b2b7812 */ /* 0x000fe200078ec0ff */
[----:B------:R-:W-:Y:S01]  /*6460*/  FMUL.FTZ R49, R14, R45 ;  /* 0x0000002d0e317220 */ /* 0x000fe20000410000 */
[----:B------:R-:W-:Y:S01]  /*6470*/  LOP3.LUT R38, R15, 0xffff0000, RZ, 0xc0, !PT ;  /* 0xffff00000f267812 */ /* 0x000fe200078ec0ff */
[----:B------:R-:W-:Y:S01]  /*6480*/  FMUL.FTZ R47, R48, R13 ;  /* 0x0000000d302f7220 */ /* 0x000fe20000410000 */
[-C--:B------:R-:W-:Y:S01]  /*6490*/  FMUL.FTZ R14, R14, R46.reuse ;  /* 0x0000002e0e0e7220 */ /* 0x080fe20000410000 */
[----:B------:R-:W-:Y:S01]  /*64a0*/  FMUL.FTZ R48, R48, R43 ;  /* 0x0000002b30307220 */ /* 0x000fe20000410000 */
[----:B------:R-:W-:Y:S01]  /*64b0*/  LOP3.LUT R137, R137, 0xffff0000, RZ, 0xc0, !PT ;  /* 0xffff000089897812 */ /* 0x000fe200078ec0ff */
[----:B------:R-:W-:Y:S01]  /*64c0*/  IMAD.U32 R11, R11, 0x10000, RZ ;  /* 0x000100000b0b7824 */ /* 0x000fe200078e00ff */
[----:B------:R-:W-:Y:S01]  /*64d0*/  LOP3.LUT R37, R37, 0xffff0000, RZ, 0xc0, !PT ;  /* 0xffff000025257812 */ /* 0x000fe200078ec0ff */
[----:B------:R-:W-:Y:S01]  /*64e0*/  FFMA.FTZ R48, R42, R13, R48 ;  /* 0x0000000d2a307223 */ /* 0x000fe20000010030 */
[----:B------:R-:W-:Y:S01]  /*64f0*/  LOP3.LUT R12, R12, 0xffff0000, RZ, 0xc0, !PT ;  /* 0xffff00000c0c7812 */ /* 0x000fe200078ec0ff */
[C---:B------:R-:W-:Y:S01]  /*6500*/  FFMA.FTZ R49, R39.reuse, R46, -R49 ;  /* 0x0000002e27317223 */ /* 0x040fe20000010831 */
[----:B------:R-:W-:Y:S01]  /*6510*/  FFMA.FTZ R14, R39, R45, R14 ;  /* 0x0000002d270e7223 */ /* 0x000fe2000001000e */
[C---:B------:R-:W-:Y:S01]  /*6520*/  FMUL.FTZ R13, R38.reuse, R137 ;  /* 0x00000089260d7220 */ /* 0x040fe20000410000 */
[----:B------:R-:W-:Y:S01]  /*6530*/  FMUL.FTZ R39, R38, R37 ;  /* 0x0000002526277220 */ /* 0x000fe20000410000 */
[----:B------:R-:W-:-:S02]  /*6540*/  IMAD.U32 R15, R15, 0x10000, RZ ;  /* 0x000100000f0f7824 */ /* 0x000fc400078e00ff */
[----:B------:R-:W-:Y:S01]  /*6550*/  FFMA.FTZ R47, R42, R43, -R47 ;  /* 0x0000002b2a2f7223 */ /* 0x000fe2000001082f */
[CC--:B------:R-:W-:Y:S01]  /*6560*/  FMUL.FTZ R38, R12.reuse, R36.reuse ;  /* 0x000000240c267220 */ /* 0x0c0fe20000410000 */
[----:B------:R-:W-:Y:S01]  /*6570*/  FMUL.FTZ R12, R12, R11 ;  /* 0x0000000b0c0c7220 */ /* 0x000fe20000410000 */
[C---:B------:R-:W-:Y:S01]  /*6580*/  FFMA.FTZ R13, R15.reuse, R37, -R13 ;  /* 0x000000250f0d7223 */ /* 0x040fe2000001080d */
[----:B------:R-:W-:Y:S01]  /*6590*/  FFMA.FTZ R42, R15, R137, R39 ;  /* 0x000000890f2a7223 */ /* 0x000fe20000010027 */
[C---:B------:R-:W-:Y:S01]  /*65a0*/  FFMA.FTZ R38, R44.reuse, R11, -R38 ;  /* 0x0000000b2c267223 */ /* 0x040fe20000010826 */
[----:B------:R-:W-:Y:S01]  /*65b0*/  FFMA.FTZ R11, R44, R36, R12 ;  /* 0x000000242c0b7223 */ /* 0x000fe2000001000c */
[----:B------:R-:W-:Y:S02]  /*65c0*/  F2FP.BF16.F32.PACK_AB R47, R48, R47 ;  /* 0x0000002f302f723e */ /* 0x000fe400000010ff */
[----:B------:R-:W-:Y:S02]  /*65d0*/  F2FP.BF16.F32.PACK_AB R15, R42, R13 ;  /* 0x0000000d2a0f723e */ /* 0x000fe400000010ff */
[----:B------:R-:W-:Y:S01]  /*65e0*/  F2FP.BF16.F32.PACK_AB R14, R14, R49 ;  /* 0x000000310e0e723e */ /* 0x000fe200000010ff */
[----:B------:R-:W-:Y:S01]  /*65f0*/  IMAD.MOV.U32 R13, RZ, RZ, R47 ;  /* 0x000000ffff0d7224 */ /* 0x000fe200078e002f */
[----:B------:R-:W-:-:S07]  /*6600*/  F2FP.BF16.F32.PACK_AB R12, R11, R38 ;  /* 0x000000260b0c723e */ /* 0x000fce00000010ff */
.L_x_500:
[----:B------:R-:W-:Y:S05]  /*6610*/  BSYNC B2 ;  /* 0x0000000000027941 */ /* 0x000fea0003800000 */
.L_x_499:
[----:B------:R-:W-:Y:S02]  /*6620*/  ULDC.64 UR4, c[0x0][0x208] ;  /* 0x0000820000047ab9 */ /* 0x000fe40000000a00 */
[----:B----4-:R0:W-:Y:S03]  /*6630*/  ST.E.128 desc[UR4][R40.64], R12 ;  /* 0x0000000c28007985 */ /* 0x0101e6000c101d04 */
.L_x_498:
[----:B------:R-:W-:Y:S05]  /*6640*/  BSYNC B1 ;  /* 0x0000000000017941 */ /* 0x000fea0003800000 */
.L_x_497:
[----:B------:R-:W-:Y:S01]  /*6650*/  ISETP.NE.AND P3, PT, R21, RZ, PT ;  /* 0x000000ff1500720c */ /* 0x000fe20003f65270 */
[----:B------:R-:W-:-:S12]  /*6660*/  BSSY B1, `(.L_x_501) ;  /* 0x0000038000017945 */ /* 0x000fd80003800000 */
[----:B------:R-:W-:Y:S05]  /*6670*/  @!P3 BRA `(.L_x_502) ;  /* 0x0000000000d8b947 */ /* 0x000fea0003800000 */
[----:B0--34-:R0:W3:Y:S01]  /*6680*/  LDS.128 R12, [R78+0x2b400] ;  /* 0x02b400004e0c7984 */ /* 0x0190e20000000c00 */
[----:B------:R-:W-:Y:S01]  /*6690*/  ISETP.GE.AND P4, PT, R220, R110, PT ;  /* 0x0000006edc00720c */ /* 0x000fe20003f86270 */
[----:B------:R-:W-:Y:S01]  /*66a0*/  BSSY B2, `(.L_x_503) ;  /* 0x0000031000027945 */ /* 0x000fe20003800000 */
[----:B-1----:R-:W-:-:S04]  /*66b0*/  LEA R36, P3, R19, R117, 0x1 ;  /* 0x0000007513247211 */ /* 0x002fc800078608ff */
[----:B------:R-:W-:-:S07]  /*66c0*/  LEA.HI.X R37, R19, R116, R219, 0x1, P3 ;  /* 0x0000007413257211 */ /* 0x000fce00018f0cdb */
[----:B0-----:R-:W-:Y:S05]  /*66d0*/  @P4 BRA `(.L_x_504) ;  /* 0x0000000000b44947 */ /* 0x001fea0003800000 */
[----:B------:R-:W-:Y:S01]  /*66e0*/  SHF.R.U64 R34, R34, 0x10, R35 ;  /* 0x0000001022227819 */ /* 0x000fe20000001223 */
[----:B---3--:R-:W-:Y:S01]  /*66f0*/  IMAD.U32 R40, R13, 0x10000, RZ ;  /* 0x000100000d287824 */ /* 0x008fe200078e00ff */
[----:B------:R-:W-:Y:S01]  /*6700*/  SHF.R.U64 R39, R32, 0x10, R33 ;  /* 0x0000001020277819 */ /* 0x000fe20000001221 */
[----:B------:R-:W-:Y:S01]  /*6710*/  IMAD.U32 R32, R14, 0x10000, RZ ;  /* 0x000100000e207824 */ /* 0x000fe200078e00ff */
[----:B------:R-:W-:Y:S01]  /*6720*/  SHF.R.U32.HI R38, RZ, 0x10, R35 ;  /* 0x00000010ff267819 */ /* 0x000fe20000011623 */
[----:B------:R-:W-:Y:S01]  /*6730*/  IMAD.U32 R35, R12, 0x10000, RZ ;  /* 0x000100000c237824 */ /* 0x000fe200078e00ff */
[----:B------:R-:W-:Y:S02]  /*6740*/  SHF.R.U32.HI R41, RZ, 0x10, R33 ;  /* 0x00000010ff297819 */ /* 0x000fe40000011621 */
[----:B------:R-:W-:Y:S02]  /*6750*/  PRMT R34, R135, 0x5410, R34 ;  /* 0x0000541087227816 */ /* 0x000fe40000000022 */
[----:B------:R-:W-:-:S02]  /*6760*/  PRMT R33, R134, 0x5410, R39 ;  /* 0x0000541086217816 */ /* 0x000fc40000000027 */
[----:B------:R-:W-:Y:S02]  /*6770*/  PRMT R135, R135, 0x5432, R38 ;  /* 0x0000543287877816 */ /* 0x000fe40000000026 */
[----:B------:R-:W-:Y:S02]  /*6780*/  PRMT R134, R134, 0x5432, R41 ;  /* 0x0000543286867816 */ /* 0x000fe40000000029 */
[----:B------:R-:W-:Y:S01]  /*6790*/  LOP3.LUT R11, R14, 0xffff0000, RZ, 0xc0, !PT ;  /* 0xffff00000e0b7812 */ /* 0x000fe200078ec0ff */
[----:B------:R-:W-:Y:S01]  /*67a0*/  IMAD.U32 R38, R135, 0x10000, RZ ;  /* 0x0001000087267824 */ /* 0x000fe200078e00ff */
[----:B------:R-:W-:Y:S01]  /*67b0*/  LOP3.LUT R13, R13, 0xffff0000, RZ, 0xc0, !PT ;  /* 0xffff00000d0d7812 */ /* 0x000fe200078ec0ff */
[----:B------:R-:W-:Y:S01]  /*67c0*/  IMAD.U32 R39, R134, 0x10000, RZ ;  /* 0x0001000086277824 */ /* 0x000fe200078e00ff */
[----:B------:R-:W-:Y:S01]  /*67d0*/  LOP3.LUT R42, R34, 0xffff0000, RZ, 0xc0, !PT ;  /* 0xffff0000222a7812 */ /* 0x000fe200078ec0ff */
[----:B------:R-:W-:Y:S01]  /*67e0*/  FMUL.FTZ R45, R11, R38 ;  /* 0x000000260b2d7220 */ /* 0x000fe20000410000 */
[----:B------:R-:W-:Y:S01]  /*67f0*/  LOP3.LUT R41, R33, 0xffff0000, RZ, 0xc0, !PT ;  /* 0xffff000021297812 */ /* 0x000fe200078ec0ff */
[----:B------:R-:W-:Y:S01]  /*6800*/  FMUL.FTZ R11, R11, R39 ;  /* 0x000000270b0b7220 */ /* 0x000fe20000410000 */
[----:B------:R-:W-:Y:S01]  /*6810*/  LOP3.LUT R14, R15, 0xffff0000, RZ, 0xc0, !PT ;  /* 0xffff00000f0e7812 */ /* 0x000fe200078ec0ff */
[----:B------:R-:W-:Y:S01]  /*6820*/  FMUL.FTZ R43, R13, R42 ;  /* 0x0000002a0d2b7220 */ /* 0x000fe20000410000 */
[----:B------:R-:W-:Y:S01]  /*6830*/  LOP3.LUT R135, R135, 0xffff0000, RZ, 0xc0, !PT ;  /* 0xffff000087877812 */ /* 0x000fe200078ec0ff */
[----:B------:R-:W-:Y:S01]  /*6840*/  FMUL.FTZ R13, R13, R41 ;  /* 0x000000290d0d7220 */ /* 0x000fe20000410000 */
[----:B------:R-:W-:Y:S01]  /*6850*/  LOP3.LUT R134, R134, 0xffff0000, RZ, 0xc0, !PT ;  /* 0xffff000086867812 */ /* 0x000fe200078ec0ff */
[----:B------:R-:W-:Y:S01]  /*6860*/  IMAD.U32 R34, R34, 0x10000, RZ ;  /* 0x0001000022227824 */ /* 0x000fe200078e00ff */
[----:B------:R-:W-:Y:S01]  /*6870*/  LOP3.LUT R12, R12, 0xffff0000, RZ, 0xc0, !PT ;  /* 0xffff00000c0c7812 */ /* 0x000fe200078ec0ff */
[----:B------:R-:W-:-:S02]  /*6880*/  IMAD.U32 R33, R33, 0x10000, RZ ;  /* 0x0001000021217824 */ /* 0x000fc400078e00ff */
[----:B------:R-:W-:Y:S01]  /*6890*/  FFMA.FTZ R43, R40, R41, -R43 ;  /* 0x00000029282b7223 */ /* 0x000fe2000001082b */
[----:B------:R-:W-:Y:S01]  /*68a0*/  FFMA.FTZ R45, R32, R39, -R45 ;  /* 0x00000027202d7223 */ /* 0x000fe2000001082d */
[----:B------:R-:W-:Y:S01]  /*68b0*/  FFMA.FTZ R40, R40, R42, R13 ;  /* 0x0000002a28287223 */ /* 0x000fe2000001000d */
[----:B------:R-:W-:Y:S01]  /*68c0*/  FFMA.FTZ R32, R32, R38, R11 ;  /* 0x0000002620207223 */ /* 0x000fe2000001000b */
[C---:B------:R-:W-:Y:S01]  /*68d0*/  FMUL.FTZ R38, R14.reuse, R135 ;  /* 0x000000870e267220 */ /* 0x040fe20000410000 */
[----:B------:R-:W-:Y:S01]  /*68e0*/  FMUL.FTZ R42, R14, R134 ;  /* 0x000000860e2a7220 */ /* 0x000fe20000410000 */
[----:B------:R-:W-:Y:S02]  /*68f0*/  IMAD.U32 R15, R15, 0x10000, RZ ;  /* 0x000100000f0f7824 */ /* 0x000fe400078e00ff */
[C---:B------:R-:W-:Y:S01]  /*6900*/  FMUL.FTZ R14, R12.reuse, R34 ;  /* 0x000000220c0e7220 */ /* 0x040fe20000410000 */
[----:B------:R-:W-:Y:S01]  /*6910*/  FMUL.FTZ R11, R12, R33 ;  /* 0x000000210c0b7220 */ /* 0x000fe20000410000 */
[----:B------:R-:W-:Y:S01]  /*6920*/  F2FP.BF16.F32.PACK_AB R32, R32, R45 ;  /* 0x0000002d2020723e */ /* 0x000fe200000010ff */
[----:B------:R-:W-:Y:S01]  /*6930*/  FFMA.FTZ R38, R15, R134, -R38 ;  /* 0x000000860f267223 */ /* 0x000fe20000010826 */
[C---:B------:R-:W-:Y:S01]  /*6940*/  FFMA.FTZ R14, R35.reuse, R33, -R14 ;  /* 0x00000021230e7223 */ /* 0x040fe2000001080e */
[----:B------:R-:W-:Y:S01]  /*6950*/  FFMA.FTZ R11, R35, R34, R11 ;  /* 0x00000022230b7223 */ /* 0x000fe2000001000b */
[----:B------:R-:W-:Y:S01]  /*6960*/  FFMA.FTZ R15, R15, R135, R42 ;  /* 0x000000870f0f7223 */ /* 0x000fe2000001002a */
[----:B------:R-:W-:-:S03]  /*6970*/  F2FP.BF16.F32.PACK_AB R13, R40, R43 ;  /* 0x0000002b280d723e */ /* 0x000fc600000010ff */
[----:B------:R-:W-:Y:S01]  /*6980*/  F2FP.BF16.F32.PACK_AB R12, R11, R14 ;  /* 0x0000000e0b0c723e */ /* 0x000fe200000010ff */
[----:B------:R-:W-:Y:S01]  /*6990*/  IMAD.MOV.U32 R14, RZ, RZ, R32 ;  /* 0x000000ffff0e7224 */ /* 0x000fe200078e0020 */
[----:B------:R-:W-:-:S07]  /*69a0*/  F2FP.BF16.F32.PACK_AB R15, R15, R38 ;  /* 0x000000260f0f723e */ /* 0x000fce00000010ff */
.L_x_504:
[----:B------:R-:W-:Y:S05]  /*69b0*/  BSYNC B2 ;  /* 0x0000000000027941 */ /* 0x000fea0003800000 */
.L_x_503:
[----:B------:R-:W-:Y:S02]  /*69c0*/  ULDC.64 UR4, c[0x0][0x208] ;  /* 0x0000820000047ab9 */ /* 0x000fe40000000a00 */
[----:B---3--:R0:W-:Y:S03]  /*69d0*/  ST.E.128 desc[UR4][R36.64], R12 ;  /* 0x0000000c24007985 */ /* 0x0081e6000c101d04 */
.L_x_502:
[----:B------:R-:W-:Y:S05]  /*69e0*/  BSYNC B1 ;  /* 0x0000000000017941 */ /* 0x000fea0003800000 */
.L_x_501:
[----:B------:R-:W-:-:S13]  /*69f0*/  ISETP.NE.AND P3, PT, R25, RZ, PT ;  /* 0x000000ff1900720c */ /* 0x000fda0003f65270 */
[----:B------:R-:W-:Y:S05]  /*6a00*/  @!P3 BRA `(.L_x_492) ;  /* 0x00000048009cb947 */ /* 0x000fea0003800000 */
[----:B0--34-:R0:W3:Y:S01]  /*6a10*/  LDS.128 R12, [R78+0x2dc00] ;  /* 0x02dc00004e0c7984 */ /* 0x0190e20000000c00 */
[----:B------:R-:W-:Y:S01]  /*6a20*/  ISETP.GE.AND P4, PT, R222, R110, PT ;  /* 0x0000006ede00720c */ /* 0x000fe20003f86270 */
[----:B------:R-:W-:Y:S01]  /*6a30*/  BSSY B1, `(.L_x_505) ;  /* 0x0000030000017945 */ /* 0x000fe20003800000 */
[----:B-1----:R-:W-:-:S04]  /*6a40*/  LEA R32, P3, R22, R117, 0x1 ;  /* 0x0000007516207211 */ /* 0x002fc800078608ff */
[----:B------:R-:W-:-:S07]  /*6a50*/  LEA.HI.X R33, R22, R116, R218, 0x1, P3 ;  /* 0x0000007416217211 */ /* 0x000fce00018f0cda */
[----:B0-----:R-:W-:Y:S05]  /*6a60*/  @P4 BRA `(.L_x_506) ;  /* 0x0000000000b04947 */ /* 0x001fea0003800000 */
[----:B------:R-:W-:Y:S02]  /*6a70*/  SHF.R.U64 R35, R30, 0x10, R31 ;  /* 0x000000101e237819 */ /* 0x000fe4000000121f */
[----:B------:R-:W-:Y:S01]  /*6a80*/  SHF.R.U64 R39, R28, 0x10, R29 ;  /* 0x000000101c277819 */ /* 0x000fe2000000121d */
[C---:B---3--:R-:W-:Y:S01]  /*6a90*/  IMAD.U32 R28, R14.reuse, 0x10000, RZ ;  /* 0x000100000e1c7824 */ /* 0x048fe200078e00ff */
[----:B------:R-:W-:Y:S02]  /*6aa0*/  SHF.R.U32.HI R31, RZ, 0x10, R31 ;  /* 0x00000010ff1f7819 */ /* 0x000fe4000001161f */
[----:B------:R-:W-:Y:S02]  /*6ab0*/  SHF.R.U32.HI R37, RZ, 0x10, R29 ;  /* 0x00000010ff257819 */ /* 0x000fe4000001161d */
[----:B------:R-:W-:Y:S01]  /*6ac0*/  LOP3.LUT R29, R14, 0xffff0000, RZ, 0xc0, !PT ;  /* 0xffff00000e1d7812 */ /* 0x000fe200078ec0ff */
[C---:B------:R-:W-:Y:S01]  /*6ad0*/  IMAD.U32 R14, R15.reuse, 0x10000, RZ ;  /* 0x000100000f0e7824 */ /* 0x040fe200078e00ff */
[----:B------:R-:W-:-:S02]  /*6ae0*/  LOP3.LUT R11, R15, 0xffff0000, RZ, 0xc0, !PT ;  /* 0xffff00000f0b7812 */ /* 0x000fc400078ec0ff */
[----:B------:R-:W-:Y:S02]  /*6af0*/  PRMT R36, R132, 0x5410, R35 ;  /* 0x0000541084247816 */ /* 0x000fe40000000023 */
[----:B------:R-:W-:Y:S02]  /*6b00*/  PRMT R15, R128, 0x5410, R39 ;  /* 0x00005410800f7816 */ /* 0x000fe40000000027 */
[----:B------:R-:W-:Y:S01]  /*6b10*/  PRMT R132, R132, 0x5432, R31 ;  /* 0x0000543284847816 */ /* 0x000fe2000000001f */
[C---:B------:R-:W-:Y:S01]  /*6b20*/  IMAD.U32 R31, R13.reuse, 0x10000, RZ ;  /* 0x000100000d1f7824 */ /* 0x040fe200078e00ff */
[----:B------:R-:W-:Y:S02]  /*6b30*/  PRMT R128, R128, 0x5432, R37 ;  /* 0x0000543280807816 */ /* 0x000fe40000000025 */
[----:B------:R-:W-:Y:S01]  /*6b40*/  LOP3.LUT R30, R13, 0xffff0000, RZ, 0xc0, !PT ;  /* 0xffff00000d1e7812 */ /* 0x000fe200078ec0ff */
[----:B------:R-:W-:Y:S01]  /*6b50*/  IMAD.U32 R38, R132, 0x10000, RZ ;  /* 0x0001000084267824 */ /* 0x000fe200078e00ff */
[----:B------:R-:W-:Y:S01]  /*6b60*/  SHF.L.U32 R35, R128, 0x10, RZ ;  /* 0x0000001080237819 */ /* 0x000fe200000006ff */
        /* <DEDUP_REMOVED lines=10> */
[----:B------:R-:W-:-:S02]  /*6c10*/  IMAD.U32 R36, R36, 0x10000, RZ ;  /* 0x0001000024247824 */ /* 0x000fc400078e00ff */
[C---:B------:R-:W-:Y:S01]  /*6c20*/  FFMA.FTZ R38, R28.reuse, R38, R29 ;  /* 0x000000261c267223 */ /* 0x040fe2000001001d */
[----:B------:R-:W-:Y:S02]  /*6c30*/  IMAD.U32 R15, R15, 0x10000, RZ ;  /* 0x000100000f0f7824 */ /* 0x000fe400078e00ff */
[----:B------:R-:W-:Y:S01]  /*6c40*/  FFMA.FTZ R39, R28, R35, -R39 ;  /* 0x000000231c277223 */ /* 0x000fe20000010827 */
[C---:B------:R-:W-:Y:S01]  /*6c50*/  FMUL.FTZ R29, R11.reuse, R132 ;  /* 0x000000840b1d7220 */ /* 0x040fe20000410000 */
[----:B------:R-:W-:Y:S01]  /*6c60*/  FMUL.FTZ R35, R11, R128 ;  /* 0x000000800b237220 */ /* 0x000fe20000410000 */
[C---:B------:R-:W-:Y:S01]  /*6c70*/  FMUL.FTZ R28, R30.reuse, R36 ;  /* 0x000000241e1c7220 */ /* 0x040fe20000410000 */
[----:B------:R-:W-:Y:S01]  /*6c80*/  FMUL.FTZ R11, R30, R15 ;  /* 0x0000000f1e0b7220 */ /* 0x000fe20000410000 */
[C---:B------:R-:W-:Y:S01]  /*6c90*/  FFMA.FTZ R12, R31.reuse, R34, -R40 ;  /* 0x000000221f0c7223 */ /* 0x040fe20000010828 */
[C---:B------:R-:W-:Y:S01]  /*6ca0*/  FFMA.FTZ R29, R14.reuse, R128, -R29 ;  /* 0x000000800e1d7223 */ /* 0x040fe2000001081d */
[----:B------:R-:W-:Y:S01]  /*6cb0*/  FFMA.FTZ R31, R31, R37, R42 ;  /* 0x000000251f1f7223 */ /* 0x000fe2000001002a */
[----:B------:R-:W-:Y:S01]  /*6cc0*/  FFMA.FTZ R14, R14, R132, R35 ;  /* 0x000000840e0e7223 */ /* 0x000fe20000010023 */
[C---:B------:R-:W-:Y:S01]  /*6cd0*/  FFMA.FTZ R28, R13.reuse, R15, -R28 ;  /* 0x0000000f0d1c7223 */ /* 0x040fe2000001081c */
[----:B------:R-:W-:-:S02]  /*6ce0*/  FFMA.FTZ R11, R13, R36, R11 ;  /* 0x000000240d0b7223 */ /* 0x000fc4000001000b */
[----:B------:R-:W-:Y:S02]  /*6cf0*/  F2FP.BF16.F32.PACK_AB R13, R31, R12 ;  /* 0x0000000c1f0d723e */ /* 0x000fe400000010ff */
[----:B------:R-:W-:Y:S02]  /*6d00*/  F2FP.BF16.F32.PACK_AB R15, R14, R29 ;  /* 0x0000001d0e0f723e */ /* 0x000fe400000010ff */
[----:B------:R-:W-:Y:S02]  /*6d10*/  F2FP.BF16.F32.PACK_AB R14, R38, R39 ;  /* 0x00000027260e723e */ /* 0x000fe400000010ff */
[----:B------:R-:W-:-:S07]  /*6d20*/  F2FP.BF16.F32.PACK_AB R12, R11, R28 ;  /* 0x0000001c0b0c723e */ /* 0x000fce00000010ff */
.L_x_506:
[----:B------:R-:W-:Y:S05]  /*6d30*/  BSYNC B1 ;  /* 0x0000000000017941 */ /* 0x000fea0003800000 */
.L_x_505:
[----:B------:R-:W-:Y:S02]  /*6d40*/  ULDC.64 UR4, c[0x0][0x208] ;  /* 0x0000820000047ab9 */ /* 0x000fe40000000a00 */
[----:B---3--:R0:W-:Y:S01]  /*6d50*/  ST.E.128 desc[UR4][R32.64], R12 ;  /* 0x0000000c20007985 */ /* 0x0081e2000c101d04 */
[----:B------:R-:W-:Y:S05]  /*6d60*/  BRA `(.L_x_492) ;  /* 0x0000004400c47947 */ /* 0x000fea0003800000 */
.L_x_447:
        /* <DEDUP_REMOVED lines=20> */
[----:B------:R-:W-:Y:S02]  /*6eb0*/  ISETP.GE.AND P0, PT, R16, R110, PT ;  /* 0x0000006e1000720c */ /* 0x000fe40003f06270 */
[----:B------:R-:W-:-:S02]  /*6ec0*/  CS2R R32, SRZ ;  /* 0x0000000000207805 */ /* 0x000fc4000001ff00 */
[----:B------:R-:W-:Y:S02]  /*6ed0*/  LEA.HI.X R45, R30, UR5, R31, 0x1, P4 ;  /* 0x000000051e2d7c11 */ /* 0x000fe4000a0f0c1f */
[----:B------:R-:W-:Y:S02]  /*6ee0*/  CS2R R30, SRZ ;  /* 0x00000000001e7805 */ /* 0x000fe4000001ff00 */
[----:B------:R-:W-:Y:S02]  /*6ef0*/  LEA R48, P4, R28, UR6, 0x1 ;  /* 0x000000061c307c11 */ /* 0x000fe4000f8808ff */
[----:B------:R-:W-:Y:S02]  /*6f00*/  CS2R R42, SRZ ;  /* 0x00000000002a7805 */ /* 0x000fe4000001ff00 */
[----:B------:R-:W-:Y:S02]  /*6f10*/  CS2R R40, SRZ ;  /* 0x0000000000287805 */ /* 0x000fe4000001ff00 */
[----:B------:R-:W-:-:S02]  /*6f20*/  CS2R R38, SRZ ;  /* 0x0000000000267805 */ /* 0x000fc4000001ff00 */
[----:B------:R-:W-:Y:S02]  /*6f30*/  LEA.HI.X R49, R28, UR7, R29, 0x1, P4 ;  /* 0x000000071c317c11 */ /* 0x000fe4000a0f0c1d */
[----:B------:R-:W-:Y:S02]  /*6f40*/  CS2R R28, SRZ ;  /* 0x00000000001c7805 */ /* 0x000fe4000001ff00 */
[----:B------:R-:W-:Y:S02]  /*6f50*/  ISETP.GE.AND P4, PT, R214, R110, PT ;  /* 0x0000006ed600720c */ /* 0x000fe40003f86270 */
[----:B------:R-:W-:Y:S01]  /*6f60*/  CS2R R36, SRZ ;  /* 0x0000000000247805 */ /* 0x000fe2000001ff00 */
[----:B------:R-:W-:Y:S02]  /*6f70*/  ULDC.64 UR8, c[0x0][0x208] ;  /* 0x0000820000087ab9 */ /* 0x000fe40000000a00 */
[----:B------:R0:W5:Y:S04]  /*6f80*/  @!P0 LDG.E.128 R32, desc[UR8][R44.64] ;  /* 0x000000082c208981 */ /* 0x000168000c1e1d00 */
[----:B------:R0:W5:Y:S04]  /*6f90*/  @!P0 LDG.E.128 R40, desc[UR8][R48.64] ;  /* 0x0000000830288981 */ /* 0x000168000c1e1d00 */
[----:B------:R0:W5:Y:S04]  /*6fa0*/  @!P4 LDG.E.128 R28, desc[UR8][R44.64+0x80] ;  /* 0x000080082c1cc981 */ /* 0x000168000c1e1d00 */
[----:B------:R0:W5:Y:S02]  /*6fb0*/  @!P4 LDG.E.128 R36, desc[UR8][R48.64+0x80] ;  /* 0x000080083024c981 */ /* 0x000164000c1e1d00 */
.L_x_508:
[----:B------:R-:W-:Y:S05]  /*6fc0*/  BSYNC B1 ;  /* 0x0000000000017941 */ /* 0x000fea0003800000 */
.L_x_507:
[----:B0----5:R-:W-:Y:S01]  /*6fd0*/  IMAD.MOV.U32 R44, RZ, RZ, R30 ;  /* 0x000000ffff2c7224 */ /* 0x021fe200078e001e */
[----:B------:R-:W-:Y:S01]  /*6fe0*/  BSSY B1, `(.L_x_509) ;  /* 0x000003a000017945 */ /* 0x000fe20003800000 */
[----:B------:R-:W-:Y:S01]  /*6ff0*/  IMAD.MOV.U32 R48, RZ, RZ, R31 ;  /* 0x000000ffff307224 */ /* 0x000fe200078e001f */
[----:B------:R-:W-:Y:S01]  /*7000*/  CS2R R54, SRZ ;  /* 0x0000000000367805 */ /* 0x000fe2000001ff00 */
[----:B------:R-:W-:Y:S01]  /*7010*/  VIADD R50, R224, 0x20 ;  /* 0x00000020e0327836 */ /* 0x000fe20000000000 */
[----:B------:R-:W-:Y:S01]  /*7020*/  CS2R R52, SRZ ;  /* 0x0000000000347805 */ /* 0x000fe2000001ff00 */
[----:B------:R-:W-:Y:S01]  /*7030*/  IMAD.MOV.U32 R45, RZ, RZ, R28 ;  /* 0x000000ffff2d7224 */ /* 0x000fe200078e001c */
[----:B------:R-:W-:Y:S01]  /*7040*/  PRMT R159, R48, 0x5410, R44 ;  /* 0x00005410309f7816 */ /* 0x000fe2000000002c */
[----:B------:R-:W-:Y:S01]  /*7050*/  IMAD.MOV.U32 R49, RZ, RZ, R29 ;  /* 0x000000ffff317224 */ /* 0x000fe200078e001d */
[----:B------:R-:W-:Y:S01]  /*7060*/  ISETP.GE.AND P4, PT, R50, R85, PT ;  /* 0x000000553200720c */ /* 0x000fe20003f86270 */
        /* <DEDUP_REMOVED lines=10> */
[----:B------:R-:W-:-:S02]  /*7110*/  IMAD.MOV.U32 R48, RZ, RZ, R39 ;  /* 0x000000ffff307224 */ /* 0x000fc400078e0027 */
[----:B------:R-:W-:Y:S01]  /*7120*/  IMAD.MOV.U32 R62, RZ, RZ, R40 ;  /* 0x000000ffff3e7224 */ /* 0x000fe200078e0028 */
[----:B------:R-:W-:Y:S01]  /*7130*/  PRMT R136, R45, 0x5410, R44 ;  /* 0x000054102d887816 */ /* 0x000fe2000000002c */
[----:B------:R-:W-:Y:S01]  /*7140*/  IMAD.MOV.U32 R44, RZ, RZ, R42 ;  /* 0x000000ffff2c7224 */ /* 0x000fe200078e002a */
[----:B------:R-:W-:Y:S01]  /*7150*/  PRMT R157, R48, 0x5410, R49 ;  /* 0x00005410309d7816 */ /* 0x000fe20000000031 */
[----:B------:R-:W-:Y:S02]  /*7160*/  IMAD.MOV.U32 R49, RZ, RZ, R36 ;  /* 0x000000ffff317224 */ /* 0x000fe400078e0024 */
[----:B------:R-:W-:Y:S02]  /*7170*/  IMAD.MOV.U32 R48, RZ, RZ, R37 ;  /* 0x000000ffff307224 */ /* 0x000fe400078e0025 */
[----:B------:R-:W-:Y:S02]  /*7180*/  IMAD.MOV.U32 R45, RZ, RZ, R43 ;  /* 0x000000ffff2d7224 */ /* 0x000fe400078e002b */
[----:B------:R-:W-:Y:S01]  /*7190*/  IMAD.MOV.U32 R63, RZ, RZ, R41 ;  /* 0x000000ffff3f7224 */ /* 0x000fe200078e0029 */
[----:B------:R-:W-:-:S02]  /*71a0*/  PRMT R158, R48, 0x5410, R49 ;  /* 0x00005410309e7816 */ /* 0x000fc40000000031 */
[----:B------:R-:W-:Y:S02]  /*71b0*/  CS2R R48, SRZ ;  /* 0x0000000000307805 */ /* 0x000fe4000001ff00 */
[----:B------:R-:W-:Y:S02]  /*71c0*/  PRMT R143, R45, 0x5410, R44 ;  /* 0x000054102d8f7816 */ /* 0x000fe4000000002c */
        /* <DEDUP_REMOVED lines=8> */
[----:B------:R-:W-:Y:S02]  /*7250*/  IADD3 R44, P0, P5, R90, R12, R104 ;  /* 0x0000000c5a2c7210 */ /* 0x000fe40007d1e068 */
[----:B------:R-:W-:-:S02]  /*7260*/  CS2R R58, SRZ ;  /* 0x00000000003a7805 */ /* 0x000fc4000001ff00 */
[----:B------:R-:W-:Y:S01]  /*7270*/  CS2R R56, SRZ ;  /* 0x0000000000387805 */ /* 0x000fe2000001ff00 */
[----:B------:R-:W-:Y:S01]  /*7280*/  ULDC.64 UR8, c[0x0][0x208] ;  /* 0x0000820000087ab9 */ /* 0x000fe20000000a00 */
        /* <DEDUP_REMOVED lines=8> */
[----:B------:R-:W5:Y:S04]  /*7310*/  @!P0 LDG.E.128 R48, desc[UR8][R52.64] ;  /* 0x0000000834308981 */ /* 0x000f68000c1e1d00 */
[----:B------:R-:W5:Y:S01]  /*7320*/  @!P0 LDG.E.128 R56, desc[UR8][R60.64] ;  /* 0x000000083c388981 */ /* 0x000f62000c1e1d00 */
[----:B------:R-:W-:Y:S02]  /*7330*/  ISETP.GE.AND P0, PT, R214, R110, PT ;  /* 0x0000006ed600720c */ /* 0x000fe40003f06270 */
[----:B------:R-:W-:-:S11]  /*7340*/  CS2R R54, SRZ ;  /* 0x0000000000367805 */ /* 0x000fd6000001ff00 */
[----:B------:R0:W5:Y:S02]  /*7350*/  @!P0 LDG.E.128 R44, desc[UR8][R52.64+0x80] ;  /* 0x00008008342c8981 */ /* 0x000164000c1e1d00 */
[----:B0-----:R-:W-:-:S06]  /*7360*/  CS2R R52, SRZ ;  /* 0x0000000000347805 */ /* 0x001fcc000001ff00 */
[----:B------:R0:W5:Y:S02]  /*7370*/  @!P0 LDG.E.128 R52, desc[UR8][R60.64+0x80] ;  /* 0x000080083c348981 */ /* 0x000164000c1e1d00 */
.L_x_510:
[----:B------:R-:W-:Y:S05]  /*7380*/  BSYNC B1 ;  /* 0x0000000000017941 */ /* 0x000fea0003800000 */
.L_x_509:
[----:B0----5:R-:W-:Y:S01]  /*7390*/  IMAD.MOV.U32 R61, RZ, RZ, R46 ;  /* 0x000000ffff3d7224 */ /* 0x021fe200078e002e */
[----:B------:R-:W-:Y:S01]  /*73a0*/  PRMT R161, R63, 0x5410, R62 ;  /* 0x000054103fa17816 */ /* 0x000fe2000000003e */
[----:B------:R-:W-:Y:S01]  /*73b0*/  IMAD.MOV.U32 R60, RZ, RZ, R47 ;  /* 0x000000ffff3c7224 */ /* 0x000fe200078e002f */
[----:B------:R-:W-:Y:S01]  /*73c0*/  MOV R63, R44 ;  /* 0x0000002c003f7202 */ /* 0x000fe20000000f00 */
[----:B------:R-:W-:Y:S01]  /*73d0*/  VIADD R64, R224, 0x40 ;  /* 0x00000040e0407836 */ /* 0x000fe20000000000 */
[----:B------:R-:W-:Y:S01]  /*73e0*/  BSSY B1, `(.L_x_511) ;  /* 0x0000035000017945 */ /* 0x000fe20003800000 */
[----:B------:R-:W-:Y:S01]  /*73f0*/  IMAD.MOV.U32 R62, RZ, RZ, R45 ;  /* 0x000000ffff3e7224 */ /* 0x000fe200078e002d */
[----:B------:R-:W-:Y:S01]  /*7400*/  PRMT R149, R60, 0x5410, R61 ;  /* 0x000054103c957816 */ /* 0x000fe2000000003d */
[----:B------:R-:W-:Y:S01]  /*7410*/  IMAD.MOV.U32 R61, RZ, RZ, R50 ;  /* 0x000000ffff3d7224 */ /* 0x000fe200078e0032 */
[----:B------:R-:W-:Y:S01]  /*7420*/  ISETP.GE.AND P5, PT, R64, R85, PT ;  /* 0x000000554000720c */ /* 0x000fe20003fa6270 */
        /* <DEDUP_REMOVED lines=17> */
[----:B------:R-:W-:-:S02]  /*7540*/  PRMT R151, R63, 0x5410, R62 ;  /* 0x000054103f977816 */ /* 0x000fc4000000003e */
[----:B------:R-:W-:Y:S02]  /*7550*/  CS2R R62, SRZ ;  /* 0x00000000003e7805 */ /* 0x000fe4000001ff00 */
[----:B------:R-:W-:Y:S02]  /*7560*/  CS2R R74, SRZ ;  /* 0x00000000004a7805 */ /* 0x000fe4000001ff00 */
[----:B------:R-:W-:Y:S02]  /*7570*/  CS2R R72, SRZ ;  /* 0x0000000000487805 */ /* 0x000fe4000001ff00 */
[----:B------:R-:W-:Y:S01]  /*7580*/  PRMT R154, R61, 0x5410, R60 ;  /* 0x000054103d9a7816 */ /* 0x000fe2000000003c */
[----:B------:R-:W-:Y:S02]  /*7590*/  IMAD.MOV.U32 R61, RZ, RZ, R56 ;  /* 0x000000ffff3d7224 */ /* 0x000fe400078e0038 */
[----:B------:R-:W-:-:S05]  /*75a0*/  IMAD.MOV.U32 R60, RZ, RZ, R57 ;  /* 0x000000ffff3c7224 */ /* 0x000fca00078e0039 */
[----:B------:R-:W-:Y:S02]  /*75b0*/  PRMT R155, R61, 0x5410, R60 ;  /* 0x000054103d9b7816 */ /* 0x000fe4000000003c */
[----:B------:R-:W-:Y:S01]  /*75c0*/  CS2R R60, SRZ ;  /* 0x00000000003c7805 */ /* 0x000fe2000001ff00 */
[----:B------:R-:W-:Y:S06]  /*75d0*/  @P5 BRA `(.L_x_512) ;  /* 0x0000000000545947 */ /* 0x000fec0003800000 */
[----:B------:R-:W-:Y:S01]  /*75e0*/  IADD3 R15, P0, P6, R96, R106, R14 ;  /* 0x0000006a600f7210 */ /* 0x000fe20007e1e00e */
[----:B------:R-:W-:Y:S01]  /*75f0*/  ULDC.64 UR4, c[0x0][0x3e8] ;  /* 0x0000fa0000047ab9 */ /* 0x000fe20000000a00 */
[----:B------:R-:W-:Y:S02]  /*7600*/  ULDC.64 UR6, c[0x0][0x208] ;  /* 0x0000820000067ab9 */ /* 0x000fe40000000a00 */
[----:B------:R-:W-:Y:S02]  /*7610*/  IADD3.X R11, R4, R105, R11, P0, P6 ;  /* 0x00000069040b7210 */ /* 0x000fe400007ec40b */
        /* <DEDUP_REMOVED lines=9> */
[----:B------:R-:W-:Y:S02]  /*76b0*/  CS2R R60, SRZ ;  /* 0x00000000003c7805 */ /* 0x000fe4000001ff00 */
[----:B------:R-:W-:Y:S02]  /*76c0*/  CS2R R70, SRZ ;  /* 0x0000000000467805 */ /* 0x000fe4000001ff00 */
[----:B------:R-:W-:-:S05]  /*76d0*/  CS2R R68, SRZ ;  /* 0x0000000000447805 */ /* 0x000fca000001ff00 */
[----:B------:R0:W5:Y:S04]  /*76e0*/  @!P0 LDG.E.128 R64, desc[UR6][R14.64] ;  /* 0x000000060e408981 */ /* 0x000168000c1e1d00 */
[----:B------:R0:W5:Y:S01]  /*76f0*/  @!P0 LDG.E.128 R72, desc[UR6][R12.64] ;  /* 0x000000060c488981 */ /* 0x000162000c1e1d00 */
[----:B------:R-:W-:-:S13]  /*7700*/  ISETP.GE.AND P0, PT, R214, R110, PT ;  /* 0x0000006ed600720c */ /* 0x000fda0003f06270 */
[----:B------:R0:W5:Y:S04]  /*7710*/  @!P0 LDG.E.128 R60, desc[UR6][R14.64+0x80] ;  /* 0x000080060e3c8981 */ /* 0x000168000c1e1d00 */
[----:B------:R0:W5:Y:S02]  /*7720*/  @!P0 LDG.E.128 R68, desc[UR6][R12.64+0x80] ;  /* 0x000080060c448981 */ /* 0x000164000c1e1d00 */
.L_x_512:
[----:B------:R-:W-:Y:S05]  /*7730*/  BSYNC B1 ;  /* 0x0000000000017941 */ /* 0x000fea0003800000 */
.L_x_511:
        /* <DEDUP_REMOVED lines=15> */
[----:B------:R-:W-:Y:S01]  /*7830*/  IMAD.MOV.U32 R12, RZ, RZ, R70 ;  /* 0x000000ffff0c7224 */ /* 0x000fe200078e0046 */
[----:B------:R-:W-:-:S04]  /*7840*/  MOV R11, R71 ;  /* 0x00000047000b7202 */ /* 0x000fc80000000f00 */
        /* <DEDUP_REMOVED lines=15> */
.L_x_513:
[----:B------:R-:W-:Y:S01]  /*7940*/  IMAD R86, R213, 0x8, R23 ;  /* 0x00000008d5567824 */ /* 0x000fe200078e0217 */
[----:B------:R-:W-:Y:S01]  /*7950*/  SHF.L.U32 R87, R225, 0x1f, RZ ;  /* 0x0000001fe1577819 */ /* 0x000fe200000006ff */
[----:B------:R-:W-:Y:S03]  /*7960*/  BSSY B1, `(.L_x_514) ;  /* 0x0000003000017945 */ /* 0x000fe60003800000 */
[----:B------:R-:W0:Y:S02]  /*7970*/  SYNCS.PHASECHK.TRANS64.TRYWAIT P6, [R86+URZ+0x38890], R87 ;  /* 0x03889057560075a7 */ /* 0x000e2400080c017f */
[----:B0-----:R-:W-:Y:S05]  /*7980*/  @!P6 BRA `(.L_x_515) ;  /* 0x0000023c0090e947 */ /* 0x001fea0003800000 */
.L_x_823:
[----:B------:R-:W-:Y:S05]  /*7990*/  BSYNC B1 ;  /* 0x0000000000017941 */ /* 0x000fea0003800000 */
.L_x_514:
[----:B------:R-:W1:Y:S01]  /*79a0*/  LDC R128, c[0x0][0x2f4] ;  /* 0x0000bd00ff807b82 */ /* 0x000e620000000800 */
[----:B------:R-:W-:Y:S01]  /*79b0*/  UMOV UR4, 0xffffffff ;  /* 0xffffffff00047882 */ /* 0x000fe20000000000 */
[----:B-1----:R-:W-:Y:S02]  /*79c0*/  IMAD.IADD R132, R128, 0x1, -R111 ;  /* 0x0000000180847824 */ /* 0x002fe400078e0a6f */
[----:B------:R-:W-:Y:S05]  /*79d0*/  BRA.DIV UR4, `(.L_x_516) ;  /* 0x0000023e04907947 */ /* 0x000fea000b800000 */
[----:B------:R1:W2:Y:S04]  /*79e0*/  SHFL.IDX PT, R119, R116, RZ, 0x181f ;  /* 0x00181fff74777589 */ /* 0x0002a800000e0000 */
[----:B------:R1:W3:Y:S02]  /*79f0*/  SHFL.IDX PT, R11, R117, RZ, 0x181f ;  /* 0x00181fff750b7589 */ /* 0x0002e400000e0000 */
.L_x_827:
[----:B------:R-:W-:Y:S04]  /*7a00*/  BSSY B1, `(.L_x_517) ;  /* 0x000010a000017945 */ /* 0x000fe80003800000 */
[----:B------:R-:W-:Y:S05]  /*7a10*/  @P3 BRA `(.L_x_518) ;  /* 0x0000001000203947 */ /* 0x000fea0003800000 */
[----:B------:R-:W-:Y:S01]  /*7a20*/  ISETP.NE.AND P3, PT, R0, RZ, PT ;  /* 0x000000ff0000720c */ /* 0x000fe20003f65270 */
[----:B------:R-:W-:Y:S01]  /*7a30*/  BSSY B2, `(.L_x_519) ;  /* 0x0000083000027945 */ /* 0x000fe20003800000 */
[----:B---3--:R-:W-:-:S11]  /*7a40*/  IMAD.MOV.U32 R118, RZ, RZ, R11 ;  /* 0x000000ffff767224 */ /* 0x008fd600078e000b */
[----:B------:R-:W-:Y:S05]  /*7a50*/  @!P3 BRA `(.L_x_520) ;  /* 0x000000080000b947 */ /* 0x000fea0003800000 */
[----:B------:R-:W3:Y:S01]  /*7a60*/  LDL R15, [R1+0x5c] ;  /* 0x00005c00010f7983 */ /* 0x000ee20000100800 */
[----:B------:R-:W-:Y:S01]  /*7a70*/  SEL R12, R111, R132, !P2 ;  /* 0x000000846f0c7207 */ /* 0x000fe20005000000 */
[----:B------:R-:W-:Y:S01]  /*7a80*/  IMAD.SHL.U32 R14, R224, 0x40, RZ ;  /* 0x00000040e00e7824 */ /* 0x000fe200078e00ff */
[----:B------:R-:W-:Y:S01]  /*7a90*/  ISETP.GE.AND P3, PT, R16, R110, PT ;  /* 0x0000006e1000720c */ /* 0x000fe20003f66270 */
[----:B------:R-:W-:Y:S01]  /*7aa0*/  IMAD.SHL.U32 R80, R224, 0x40, RZ ;  /* 0x00000040e0507824 */ /* 0x000fe200078e00ff */
[----:B------:R-:W-:Y:S01]  /*7ab0*/  SHF.R.S32.HI R13, RZ, 0x1f, R12 ;  /* 0x0000001fff0d7819 */ /* 0x000fe2000001140c */
[----:B------:R-:W-:Y:S01]  /*7ac0*/  BSSY B3, `(.L_x_521) ;  /* 0x0000072000037945 */ /* 0x000fe20003800000 */
[----:B------:R-:W-:Y:S02]  /*7ad0*/  LOP3.LUT R14, R14, 0x1c0, RZ, 0xc0, !PT ;  /* 0x000001c00e0e7812 */ /* 0x000fe400078ec0ff */
[----:B------:R-:W-:Y:S02]  /*7ae0*/  LEA.HI R13, R13, R12, RZ, 0x4 ;  /* 0x0000000c0d0d7211 */ /* 0x000fe400078f20ff */
[----:B------:R-:W-:-:S02]  /*7af0*/  LOP3.LUT R80, R80, 0x1c0, RZ, 0xc0, !PT ;  /* 0x000001c050507812 */ /* 0x000fc400078ec0ff */
[----:B------:R-:W-:Y:S02]  /*7b00*/  LEA.HI.SX32 R134, R13, R7, 0x1c ;  /* 0x000000070d867211 */ /* 0x000fe400078fe2ff */
[----:B------:R-:W-:Y:S02]  /*7b10*/  SHF.R.U32.HI R14, RZ, 0x3, R14 ;  /* 0x00000003ff0e7819 */ /* 0x000fe4000001160e */
[----:B------:R-:W-:-:S04]  /*7b20*/  SHF.R.S32.HI R13, RZ, 0x1f, R134 ;  /* 0x0000001fff0d7819 */ /* 0x000fc80000011486 */
[----:B------:R-:W-:Y:S01]  /*7b30*/  LEA.HI R13, R13, R134, RZ, 0x3 ;  /* 0x000000860d0d7211 */ /* 0x000fe200078f18ff */
[----:B------:R-:W-:-:S03]  /*7b40*/  IMAD.SHL.U32 R134, R134, 0x8, RZ ;  /* 0x0000000886867824 */ /* 0x000fc600078e00ff */
[----:B------:R-:W-:Y:S02]  /*7b50*/  SHF.R.S32.HI R13, RZ, 0x3, R13 ;  /* 0x00000003ff0d7819 */ /* 0x000fe4000001140d */
[----:B------:R-:W-:-:S04]  /*7b60*/  LOP3.LUT R12, R80, 0x38, R134, 0xf8, !PT ;  /* 0x00000038500c7812 */ /* 0x000fc800078ef886 */
[----:B------:R-:W-:Y:S01]  /*7b70*/  LOP3.LUT R12, R12, R14, RZ, 0x3c, !PT ;  /* 0x0000000e0c0c7212 */ /* 0x000fe200078e3cff */
[----:B---3--:R-:W-:-:S04]  /*7b80*/  IMAD R13, R13, 0x1400, R15 ;  /* 0x000014000d0d7824 */ /* 0x008fc800078e020f */
[----:B------:R-:W-:-:S04]  /*7b90*/  IMAD.IADD R12, R13, 0x1, R12 ;  /* 0x000000010d0c7824 */ /* 0x000fc800078e020c */
[C---:B------:R-:W-:Y:S02]  /*7ba0*/  IMAD R80, R213.reuse, 0x5000, R12 ;  /* 0x00005000d5507824 */ /* 0x040fe400078e020c */
[----:B------:R-:W-:Y:S02]  /*7bb0*/  IMAD R12, R213, 0x5000, R126 ;  /* 0x00005000d50c7824 */ /* 0x000fe400078e027e */
[--C-:B------:R-:W-:Y:S02]  /*7bc0*/  IMAD R80, R80, 0x2, R23.reuse ;  /* 0x0000000250507824 */ /* 0x100fe400078e0217 */
[----:B------:R-:W-:-:S04]  /*7bd0*/  IMAD R12, R12, 0x2, R23 ;  /* 0x000000020c0c7824 */ /* 0x000fc800078e0217 */
[----:B------:R-:W3:Y:S04]  /*7be0*/  LDS.128 R80, [R80+0x24400] ;  /* 0x0244000050507984 */ /* 0x000ee80000000c00 */
[----:B------:R-:W4:Y:S01]  /*7bf0*/  LDS.128 R12, [R12+0x24400] ;  /* 0x024400000c0c7984 */ /* 0x000f220000000c00 */
[----:B------:R-:W-:Y:S05]  /*7c00*/  @P3 BRA `(.L_x_522) ;  /* 0x0000000400743947 */ /* 0x000fea0003800000 */
[--C-:B------:R-:W-:Y:S02]  /*7c10*/  SHF.R.U64 R32, R32, 0x10, R33.reuse ;  /* 0x0000001020207819 */ /* 0x100fe40000001221 */
[----:B------:R-:W-:Y:S02]  /*7c20*/  SHF.R.U32.HI R135, RZ, 0x10, R33 ;  /* 0x00000010ff877819 */ /* 0x000fe40000011621 */
[----:B------:R-:W-:Y:S02]  /*7c30*/  SHF.R.U64 R33, R34, 0x10, R35 ;  /* 0x0000001022217819 */ /* 0x000fe40000001223 */
[--C-:B------:R-:W-:Y:S02]  /*7c40*/  SHF.R.U64 R34, R40, 0x10, R41.reuse ;  /* 0x0000001028227819 */ /* 0x100fe40000001229 */
[----:B------:R-:W-:Y:S02]  /*7c50*/  SHF.R.U32.HI R41, RZ, 0x10, R41 ;  /* 0x00000010ff297819 */ /* 0x000fe40000011629 */
[----:B------:R-:W-:-:S02]  /*7c60*/  PRMT R32, R136, 0x5432, R32 ;  /* 0x0000543288207816 */ /* 0x000fc40000000020 */
[----:B------:R-:W-:Y:S02]  /*7c70*/  PRMT R135, R136, 0x5410, R135 ;  /* 0x0000541088877816 */ /* 0x000fe40000000087 */
[----:B------:R-:W-:Y:S02]  /*7c80*/  SHF.R.U32.HI R136, RZ, 0x10, R35 ;  /* 0x00000010ff887819 */ /* 0x000fe40000011623 */
[--C-:B------:R-:W-:Y:S02]  /*7c90*/  SHF.R.U64 R40, R42, 0x10, R43.reuse ;  /* 0x000000102a287819 */ /* 0x100fe4000000122b */
[----:B------:R-:W-:Y:S02]  /*7ca0*/  SHF.R.U32.HI R141, RZ, 0x10, R43 ;  /* 0x00000010ff8d7819 */ /* 0x000fe4000001162b */
[----:B------:R-:W-:Y:S02]  /*7cb0*/  PRMT R42, R161, 0x5410, R41 ;  /* 0x00005410a12a7816 */ /* 0x000fe40000000029 */
[----:B------:R-:W-:-:S02]  /*7cc0*/  PRMT R35, R142, 0x5410, R33 ;  /* 0x000054108e237816 */ /* 0x000fc40000000021 */
[----:B------:R-:W-:Y:S01]  /*7cd0*/  PRMT R43, R142, 0x5432, R136 ;  /* 0x000054328e2b7816 */ /* 0x000fe20000000088 */
[----:B----4-:R-:W-:Y:S01]  /*7ce0*/  IMAD.U32 R142, R13, 0x10000, RZ ;  /* 0x000100000d8e7824 */ /* 0x010fe200078e00ff */
[----:B------:R-:W-:Y:S02]  /*7cf0*/  PRMT R33, R161, 0x5432, R34 ;  /* 0x00005432a1217816 */ /* 0x000fe40000000022 */
[----:B------:R-:W-:Y:S01]  /*7d00*/  PRMT R34, R143, 0x5432, R40 ;  /* 0x000054328f227816 */ /* 0x000fe20000000028 */
[----:B---3--:R-:W-:Y:S01]  /*7d10*/  IMAD.U32 R40, R81, 0x10000, RZ ;  /* 0x0001000051287824 */ /* 0x008fe200078e00ff */
[----:B------:R-:W-:Y:S01]  /*7d20*/  PRMT R136, R143, 0x5410, R141 ;  /* 0x000054108f887816 */ /* 0x000fe2000000008d */
[C---:B------:R-:W-:Y:S01]  /*7d30*/  IMAD.U32 R141, R42.reuse, 0x10000, RZ ;  /* 0x000100002a8d7824 */ /* 0x040fe200078e00ff */
[----:B------:R-:W-:Y:S01]  /*7d40*/  LOP3.LUT R42, R42, 0xffff0000, RZ, 0xc0, !PT ;  /* 0xffff00002a2a7812 */ /* 0x000fe200078ec0ff */
[----:B------:R-:W-:Y:S01]  /*7d50*/  IMAD.U32 R143, R135, 0x10000, RZ ;  /* 0x00010000878f7824 */ /* 0x000fe200078e00ff */
[----:B------:R-:W-:Y:S01]  /*7d60*/  LOP3.LUT R81, R81, 0xffff0000, RZ, 0xc0, !PT ;  /* 0xffff000051517812 */ /* 0x000fe200078ec0ff */
[C---:B------:R-:W-:Y:S01]  /*7d70*/  FMUL.FTZ R41, R40.reuse, R141 ;  /* 0x0000008d28297220 */ /* 0x040fe20000410000 */
[----:B------:R-:W-:Y:S01]  /*7d80*/  LOP3.LUT R135, R135, 0xffff0000, RZ, 0xc0, !PT ;  /* 0xffff000087877812 */ /* 0x000fe200078ec0ff */
[----:B------:R-:W-:-:S02]  /*7d90*/  FMUL.FTZ R40, R40, R143 ;  /* 0x0000008f28287220 */ /* 0x000fc40000410000 */
[C---:B------:R-:W-:Y:S01]  /*7da0*/  FFMA.FTZ R41, R142.reuse, R143, -R41 ;  /* 0x0000008f8e297223 */ /* 0x040fe20000010829 */
[----:B------:R-:W-:Y:S02]  /*7db0*/  IMAD.U32 R143, R43, 0x10000, RZ ;  /* 0x000100002b8f7824 */ /* 0x000fe400078e00ff */
[----:B------:R-:W-:Y:S01]  /*7dc0*/  FFMA.FTZ R40, R142, R141, R40 ;  /* 0x0000008d8e287223 */ /* 0x000fe20000010028 */
[----:B------:R-:W-:Y:S01]  /*7dd0*/  LOP3.LUT R141, R13, 0xffff0000, RZ, 0xc0, !PT ;  /* 0xffff00000d8d7812 */ /* 0x000fe200078ec0ff */
[C---:B------:R-:W-:Y:S01]  /*7de0*/  FMUL.FTZ R13, R81.reuse, R42 ;  /* 0x0000002a510d7220 */ /* 0x040fe20000410000 */
[-C--:B------:R-:W-:Y:S01]  /*7df0*/  FMUL.FTZ R81, R81, R135.reuse ;  /* 0x0000008751517220 */ /* 0x080fe20000410000 */
[C---:B------:R-:W-:Y:S01]  /*7e00*/  IMAD.U32 R142, R83.reuse, 0x10000, RZ ;  /* 0x00010000538e7824 */ /* 0x040fe200078e00ff */
[----:B------:R-:W-:Y:S01]  /*7e10*/  LOP3.LUT R83, R83, 0xffff0000, RZ, 0xc0, !PT ;  /* 0xffff000053537812 */ /* 0x000fe200078ec0ff */
[----:B------:R-:W-:Y:S01]  /*7e20*/  FFMA.FTZ R13, R141, R135, -R13 ;  /* 0x000000878d0d7223 */ /* 0x000fe2000001080d */
[----:B------:R-:W-:-:S02]  /*7e30*/  IMAD.U32 R135, R136, 0x10000, RZ ;  /* 0x0001000088877824 */ /* 0x000fc400078e00ff */
[----:B------:R-:W-:Y:S01]  /*7e40*/  FFMA.FTZ R42, R141, R42, R81 ;  /* 0x0000002a8d2a7223 */ /* 0x000fe20000010051 */
[----:B------:R-:W-:Y:S01]  /*7e50*/  IMAD.U32 R141, R15, 0x10000, RZ ;  /* 0x000100000f8d7824 */ /* 0x000fe200078e00ff */
[----:B------:R-:W-:Y:S01]  /*7e60*/  LOP3.LUT R136, R136, 0xffff0000, RZ, 0xc0, !PT ;  /* 0xffff000088887812 */ /* 0x000fe200078ec0ff */
[C---:B------:R-:W-:Y:S01]  /*7e70*/  FMUL.FTZ R81, R142.reuse, R135 ;  /* 0x000000878e517220 */ /* 0x040fe20000410000 */
[----:B------:R-:W-:Y:S01]  /*7e80*/  FMUL.FTZ R142, R142, R143 ;  /* 0x0000008f8e8e7220 */ /* 0x000fe20000410000 */
[----:B------:R-:W-:Y:S02]  /*7e90*/  F2FP.BF16.F32.PACK_AB R13, R13, R41 ;  /* 0x000000290d0d723e */ /* 0x000fe400000010ff */
[C---:B------:R-:W-:Y:S01]  /*7ea0*/  FFMA.FTZ R81, R141.reuse, R143, -R81 ;  /* 0x0000008f8d517223 */ /* 0x040fe20000010851 */
[----:B------:R-:W-:Y:S01]  /*7eb0*/  FFMA.FTZ R135, R141, R135, R142 ;  /* 0x000000878d877223 */ /* 0x000fe2000001008e */
[----:B------:R-:W-:Y:S02]  /*7ec0*/  LOP3.LUT R141, R43, 0xffff0000, RZ, 0xc0, !PT ;  /* 0xffff00002b8d7812 */ /* 0x000fe400078ec0ff */
[----:B------:R-:W-:Y:S01]  /*7ed0*/  LOP3.LUT R43, R15, 0xffff0000, RZ, 0xc0, !PT ;  /* 0xffff00000f2b7812 */ /* 0x000fe200078ec0ff */
[C---:B------:R-:W-:Y:S01]  /*7ee0*/  FMUL.FTZ R15, R83.reuse, R136 ;  /* 0x00000088530f7220 */ /* 0x040fe20000410000 */
[----:B------:R-:W-:Y:S01]  /*7ef0*/  F2FP.BF16.F32.PACK_AB R40, R42, R40 ;  /* 0x000000282a28723e */ /* 0x000fe200000010ff */
[-C--:B------:R-:W-:Y:S01]  /*7f00*/  FMUL.FTZ R83, R83, R141.reuse ;  /* 0x0000008d53537220 */ /* 0x080fe20000410000 */
[----:B------:R-:W-:Y:S01]  /*7f10*/  SHF.L.U32 R41, R80, 0x10, RZ ;  /* 0x0000001050297819 */ /* 0x000fe200000006ff */
[----:B------:R-:W-:Y:S01]  /*7f20*/  FFMA.FTZ R15, R43, R141, -R15 ;  /* 0x0000008d2b0f7223 */ /* 0x000fe2000001080f */
[----:B------:R-:W-:-:S02]  /*7f30*/  IMAD.U32 R42, R33, 0x10000, RZ ;  /* 0x00010000212a7824 */ /* 0x000fc400078e00ff */
[----:B------:R-:W-:Y:S01]  /*7f40*/  FFMA.FTZ R43, R43, R136, R83 ;  /* 0x000000882b2b7223 */ /* 0x000fe20000010053 */
[----:B------:R-:W-:Y:S01]  /*7f50*/  IMAD.U32 R83, R32, 0x10000, RZ ;  /* 0x0001000020537824 */ /* 0x000fe200078e00ff */
[----:B------:R-:W-:Y:S02]  /*7f60*/  LOP3.LUT R33, R33, 0xffff0000, RZ, 0xc0, !PT ;  /* 0xffff000021217812 */ /* 0x000fe400078ec0ff */
[----:B------:R-:W-:Y:S01]  /*7f70*/  F2FP.BF16.F32.PACK_AB R15, R15, R81 ;  /* 0x000000510f0f723e */ /* 0x000fe200000010ff */
[----:B------:R-:W-:Y:S01]  /*7f80*/  IMAD.U32 R81, R12, 0x10000, RZ ;  /* 0x000100000c517824 */ /* 0x000fe200078e00ff */
[----:B------:R-:W-:Y:S01]  /*7f90*/  F2FP.BF16.F32.PACK_AB R43, R43, R135 ;  /* 0x000000872b2b723e */ /* 0x000fe200000010ff */
[CC--:B------:R-:W-:Y:S01]  /*7fa0*/  FMUL.FTZ R135, R41.reuse, R42.reuse ;  /* 0x0000002a29877220 */ /* 0x0c0fe20000410000 */
[-C--:B------:R-:W-:Y:S01]  /*7fb0*/  FMUL.FTZ R41, R41, R83.reuse ;  /* 0x0000005329297220 */ /* 0x080fe20000410000 */
[----:B------:R-:W-:Y:S02]  /*7fc0*/  LOP3.LUT R32, R32, 0xffff0000, RZ, 0xc0, !PT ;  /* 0xffff000020207812 */ /* 0x000fe400078ec0ff */
[C---:B------:R-:W-:Y:S01]  /*7fd0*/  FFMA.FTZ R135, R81.reuse, R83, -R135 ;  /* 0x0000005351877223 */ /* 0x040fe20000010887 */
[----:B------:R-:W-:Y:S01]  /*7fe0*/  FFMA.FTZ R41, R81, R42, R41 ;  /* 0x0000002a51297223 */ /* 0x000fe20000010029 */
[----:B------:R-:W-:Y:S01]  /*7ff0*/  LOP3.LUT R42, R80, 0xffff0000, RZ, 0xc0, !PT ;  /* 0xffff0000502a7812 */ /* 0x000fe200078ec0ff */
[----:B------:R-:W-:Y:S01]  /*8000*/  IMAD.U32 R83, R82, 0x10000, RZ ;  /* 0x0001000052537824 */ /* 0x000fe200078e00ff */
[----:B------:R-:W-:-:S03]  /*8010*/  LOP3.LUT R80, R12, 0xffff0000, RZ, 0xc0, !PT ;  /* 0xffff00000c507812 */ /* 0x000fc600078ec0ff */
[C---:B------:R-:W-:Y:S01]  /*8020*/  FMUL.FTZ R12, R42.reuse, R33 ;  /* 0x000000212a0c7220 */ /* 0x040fe20000410000 */
[----:B------:R-:W-:-:S03]  /*8030*/  FMUL.FTZ R42, R42, R32 ;  /* 0x000000202a2a7220 */ /* 0x000fc60000410000 */
[C---:B------:R-:W-:Y:S01]  /*8040*/  FFMA.FTZ R12, R80.reuse, R32, -R12 ;  /* 0x00000020500c7223 */ /* 0x040fe2000001080c */
[----:B------:R-:W-:Y:S01]  /*8050*/  FFMA.FTZ R32, R80, R33, R42 ;  /* 0x0000002150207223 */ /* 0x000fe2000001002a */
[C---:B------:R-:W-:Y:S01]  /*8060*/  IMAD.U32 R42, R34.reuse, 0x10000, RZ ;  /* 0x00010000222a7824 */ /* 0x040fe200078e00ff */
[----:B------:R-:W-:Y:S01]  /*8070*/  LOP3.LUT R34, R34, 0xffff0000, RZ, 0xc0, !PT ;  /* 0xffff000022227812 */ /* 0x000fe200078ec0ff */
[C---:B------:R-:W-:Y:S01]  /*8080*/  IMAD.U32 R80, R35.reuse, 0x10000, RZ ;  /* 0x0001000023507824 */ /* 0x040fe200078e00ff */
[----:B------:R-:W-:Y:S01]  /*8090*/  LOP3.LUT R35, R35, 0xffff0000, RZ, 0xc0, !PT ;  /* 0xffff000023237812 */ /* 0x000fe200078ec0ff */
[C---:B------:R-:W-:Y:S01]  /*80a0*/  FMUL.FTZ R81, R83.reuse, R42 ;  /* 0x0000002a53517220 */ /* 0x040fe20000410000 */
[C---:B------:R-:W-:Y:S02]  /*80b0*/  IMAD.U32 R33, R14.reuse, 0x10000, RZ ;  /* 0x000100000e217824 */ /* 0x040fe400078e00ff */
[-C--:B------:R-:W-:Y:S01]  /*80c0*/  FMUL.FTZ R83, R83, R80.reuse ;  /* 0x0000005053537220 */ /* 0x080fe20000410000 */
[----:B------:R-:W-:Y:S01]  /*80d0*/  LOP3.LUT R14, R14, 0xffff0000, RZ, 0xc0, !PT ;  /* 0xffff00000e0e7812 */ /* 0x000fe200078ec0ff */
[----:B------:R-:W-:-:S02]  /*80e0*/  FFMA.FTZ R81, R33, R80, -R81 ;  /* 0x0000005021517223 */ /* 0x000fc40000010851 */
[----:B------:R-:W-:Y:S01]  /*80f0*/  FFMA.FTZ R83, R33, R42, R83 ;  /* 0x0000002a21537223 */ /* 0x000fe20000010053 */
[----:B------:R-:W-:Y:S02]  /*8100*/  LOP3.LUT R33, R82, 0xffff0000, RZ, 0xc0, !PT ;  /* 0xffff000052217812 */ /* 0x000fe400078ec0ff */
[----:B------:R-:W-:Y:S02]  /*8110*/  F2FP.BF16.F32.PACK_AB R32, R32, R41 ;  /* 0x000000292020723e */ /* 0x000fe400000010ff */
[----:B------:R-:W-:Y:S01]  /*8120*/  F2FP.BF16.F32.PACK_AB R12, R12, R135 ;  /* 0x000000870c0c723e */ /* 0x000fe200000010ff */
[CC--:B------:R-:W-:Y:S01]  /*8130*/  FMUL.FTZ R42, R33.reuse, R34.reuse ;  /* 0x00000022212a7220 */ /* 0x0c0fe20000410000 */
[-C--:B------:R-:W-:Y:S01]  /*8140*/  FMUL.FTZ R33, R33, R35.reuse ;  /* 0x0000002321217220 */ /* 0x080fe20000410000 */
[----:B------:R-:W-:Y:S02]  /*8150*/  IMAD.MOV.U32 R80, RZ, RZ, R32 ;  /* 0x000000ffff507224 */ /* 0x000fe400078e0020 */
[C---:B------:R-:W-:Y:S01]  /*8160*/  FFMA.FTZ R42, R14.reuse, R35, -R42 ;  /* 0x000000230e2a7223 */ /* 0x040fe2000001082a */
[----:B------:R-:W-:-:S04]  /*8170*/  FFMA.FTZ R33, R14, R34, R33 ;  /* 0x000000220e217223 */ /* 0x000fc80000010021 */
[----:B------:R-:W-:Y:S01]  /*8180*/  F2FP.BF16.F32.PACK_AB R42, R42, R81 ;  /* 0x000000512a2a723e */ /* 0x000fe200000010ff */
[----:B------:R-:W-:Y:S01]  /*8190*/  IMAD.MOV.U32 R81, RZ, RZ, R40 ;  /* 0x000000ffff517224 */ /* 0x000fe200078e0028 */
[----:B------:R-:W-:-:S03]  /*81a0*/  F2FP.BF16.F32.PACK_AB R83, R33, R83 ;  /* 0x000000532153723e */ /* 0x000fc600000010ff */
[----:B------:R-:W-:Y:S02]  /*81b0*/  IMAD.MOV.U32 R14, RZ, RZ, R42 ;  /* 0x000000ffff0e7224 */ /* 0x000fe400078e002a */
[----:B------:R-:W-:Y:S02]  /*81c0*/  IMAD.MOV.U32 R82, RZ, RZ, R83 ;  /* 0x000000ffff527224 */ /* 0x000fe400078e0053 */
[----:B------:R-:W-:-:S07]  /*81d0*/  IMAD.MOV.U32 R83, RZ, RZ, R43 ;  /* 0x000000ffff537224 */ /* 0x000fce00078e002b */
.L_x_522:
[----:B------:R-:W-:Y:S05]  /*81e0*/  BSYNC B3 ;  /* 0x0000000000037941 */ /* 0x000fea0003800000 */
.L_x_521:
[----:B------:R-:W-:Y:S01]  /*81f0*/  LEA R32, P3, R8, R11, 0x1 ;  /* 0x0000000b08207211 */ /* 0x000fe200078608ff */
[----:B------:R-:W-:-:S03]  /*8200*/  ULDC.64 UR4, c[0x0][0x208] ;  /* 0x0000820000047ab9 */ /* 0x000fc60000000a00 */
[----:B--2---:R-:W-:Y:S02]  /*8210*/  LEA.HI.X R33, R8, R119, R26, 0x1, P3 ;  /* 0x0000007708217211 */ /* 0x004fe400018f0c1a */
[----:B------:R-:W-:-:S03]  /*8220*/  ISETP.GE.AND P3, PT, R134, R128, PT ;  /* 0x000000808600720c */ /* 0x000fc60003f66270 */
[----:B----4-:R2:W-:Y:S10]  /*8230*/  ST.E.128 desc[UR4][R32.64], R12 ;  /* 0x0000000c20007985 */ /* 0x0105f4000c101d04 */
[----:B--2---:R-:W-:-:S05]  /*8240*/  @!P3 IMAD.WIDE R12, R134, 0x2, R118 ;  /* 0x00000002860cb825 */ /* 0x004fca00078e0276 */
[----:B---3--:R3:W-:Y:S02]  /*8250*/  @!P3 ST.E.128 desc[UR4][R12.64], R80 ;  /* 0x000000500c00b985 */ /* 0x0087e4000c101d04 */
.L_x_520:
[----:B------:R-:W-:Y:S05]  /*8260*/  BSYNC B2 ;  /* 0x0000000000027941 */ /* 0x000fea0003800000 */
.L_x_519:
[----:B------:R-:W-:-:S13]  /*8270*/  ISETP.NE.AND P3, PT, R20, RZ, PT ;  /* 0x000000ff1400720c */ /* 0x000fda0003f65270 */
[----:B------:R-:W-:Y:S05]  /*8280*/  @!P3 BRA `(.L_x_518) ;  /* 0x000000080004b947 */ /* 0x000fea0003800000 */
[----:B------:R-:W4:Y:S01]  /*8290*/  LDL R15, [R1+0x5c] ;  /* 0x00005c00010f7983 */ /* 0x000f220000100800 */
[----:B---3--:R-:W-:Y:S01]  /*82a0*/  SEL R12, R111, R132, !P1 ;  /* 0x000000846f0c7207 */ /* 0x008fe20004800000 */
        /* <DEDUP_REMOVED lines=16> */
[----:B----4-:R-:W-:-:S04]  /*83b0*/  IMAD R13, R13, 0x1400, R15 ;  /* 0x000014000d0d7824 */ /* 0x010fc800078e020f */
        /* <DEDUP_REMOVED lines=8> */
[----:B------:R-:W-:Y:S01]  /*8440*/  SHF.R.U32.HI R42, RZ, 0x10, R37 ;  /* 0x00000010ff2a7819 */ /* 0x000fe20000011625 */
[----:B---3--:R-:W-:Y:S01]  /*8450*/  IMAD.U32 R81, R33, 0x10000, RZ ;  /* 0x0001000021517824 */ /* 0x008fe200078e00ff */
[--C-:B------:R-:W-:Y:S01]  /*8460*/  SHF.R.U64 R28, R28, 0x10, R29.reuse ;  /* 0x000000101c1c7819 */ /* 0x100fe2000000121d */
[----:B----4-:R-:W-:Y:S01]  /*8470*/  IMAD.U32 R43, R13, 0x10000, RZ ;  /* 0x000100000d2b7824 */ /* 0x010fe200078e00ff */
[----:B------:R-:W-:Y:S02]  /*8480*/  SHF.R.U32.HI R29, RZ, 0x10, R29 ;  /* 0x00000010ff1d7819 */ /* 0x000fe4000001161d */
[----:B------:R-:W-:Y:S02]  /*8490*/  PRMT R42, R158, 0x5410, R42 ;  /* 0x000054109e2a7816 */ /* 0x000fe4000000002a */
[----:B------:R-:W-:Y:S02]  /*84a0*/  SHF.R.U64 R30, R30, 0x10, R31 ;  /* 0x000000101e1e7819 */ /* 0x000fe4000000121f */
[----:B------:R-:W-:Y:S01]  /*84b0*/  PRMT R29, R160, 0x5410, R29 ;  /* 0x00005410a01d7816 */ /* 0x000fe2000000001d */
[----:B------:R-:W-:Y:S01]  /*84c0*/  IMAD.U32 R80, R42, 0x10000, RZ ;  /* 0x000100002a507824 */ /* 0x000fe200078e00ff */
[----:B------:R-:W-:-:S02]  /*84d0*/  SHF.R.U32.HI R41, RZ, 0x10, R31 ;  /* 0x00000010ff297819 */ /* 0x000fc4000001161f */
[----:B------:R-:W-:Y:S02]  /*84e0*/  SHF.R.U64 R31, R36, 0x10, R37 ;  /* 0x00000010241f7819 */ /* 0x000fe40000001225 */
[--C-:B------:R-:W-:Y:S02]  /*84f0*/  SHF.R.U64 R36, R38, 0x10, R39.reuse ;  /* 0x0000001026247819 */ /* 0x100fe40000001227 */
[----:B------:R-:W-:Y:S02]  /*8500*/  PRMT R37, R159, 0x5432, R30 ;  /* 0x000054329f257816 */ /* 0x000fe4000000001e */
[----:B------:R-:W-:Y:S01]  /*8510*/  SHF.R.U32.HI R38, RZ, 0x10, R39 ;  /* 0x00000010ff267819 */ /* 0x000fe20000011627 */
[----:B------:R-:W-:Y:S01]  /*8520*/  IMAD.U32 R39, R29, 0x10000, RZ ;  /* 0x000100001d277824 */ /* 0x000fe200078e00ff */
[----:B------:R-:W-:Y:S01]  /*8530*/  PRMT R30, R159, 0x5410, R41 ;  /* 0x000054109f1e7816 */ /* 0x000fe20000000029 */
[----:B------:R-:W-:Y:S01]  /*8540*/  FMUL.FTZ R41, R81, R80 ;  /* 0x0000005051297220 */ /* 0x000fe20000410000 */
[----:B------:R-:W-:-:S02]  /*8550*/  LOP3.LUT R42, R42, 0xffff0000, RZ, 0xc0, !PT ;  /* 0xffff00002a2a7812 */ /* 0x000fc400078ec0ff */
[----:B------:R-:W-:Y:S01]  /*8560*/  LOP3.LUT R33, R33, 0xffff0000, RZ, 0xc0, !PT ;  /* 0xffff000021217812 */ /* 0x000fe200078ec0ff */
[-C--:B------:R-:W-:Y:S01]  /*8570*/  FFMA.FTZ R41, R43, R39.reuse, -R41 ;  /* 0x000000272b297223 */ /* 0x080fe20000010829 */
[----:B------:R-:W-:Y:S01]  /*8580*/  FMUL.FTZ R39, R81, R39 ;  /* 0x0000002751277220 */ /* 0x000fe20000410000 */
[----:B------:R-:W-:Y:S01]  /*8590*/  LOP3.LUT R29, R29, 0xffff0000, RZ, 0xc0, !PT ;  /* 0xffff00001d1d7812 */ /* 0x000fe200078ec0ff */
[----:B------:R-:W-:Y:S01]  /*85a0*/  IMAD.U32 R81, R35, 0x10000, RZ ;  /* 0x0001000023517824 */ /* 0x000fe200078e00ff */
[----:B------:R-:W-:Y:S01]  /*85b0*/  PRMT R38, R157, 0x5410, R38 ;  /* 0x000054109d267816 */ /* 0x000fe20000000026 */
[----:B------:R-:W-:Y:S01]  /*85c0*/  FFMA.FTZ R39, R43, R80, R39 ;  /* 0x000000502b277223 */ /* 0x000fe20000010027 */
[----:B------:R-:W-:Y:S01]  /*85d0*/  LOP3.LUT R43, R13, 0xffff0000, RZ, 0xc0, !PT ;  /* 0xffff00000d2b7812 */ /* 0x000fe200078ec0ff */
[----:B------:R-:W-:Y:S01]  /*85e0*/  FMUL.FTZ R13, R33, R42 ;  /* 0x0000002a210d7220 */ /* 0x000fe20000410000 */
[C---:B------:R-:W-:Y:S02]  /*85f0*/  SHF.L.U32 R80, R38.reuse, 0x10, RZ ;  /* 0x0000001026507819 */ /* 0x040fe400000006ff */
[----:B------:R-:W-:Y:S01]  /*8600*/  LOP3.LUT R38, R38, 0xffff0000, RZ, 0xc0, !PT ;  /* 0xffff000026267812 */ /* 0x000fe200078ec0ff */
[-C--:B------:R-:W-:Y:S01]  /*8610*/  FFMA.FTZ R13, R43, R29.reuse, -R13 ;  /* 0x0000001d2b0d7223 */ /* 0x080fe2000001080d */
[----:B------:R-:W-:Y:S01]  /*8620*/  FMUL.FTZ R29, R33, R29 ;  /* 0x0000001d211d7220 */ /* 0x000fe20000410000 */
[----:B------:R-:W-:Y:S01]  /*8630*/  FMUL.FTZ R33, R81, R80 ;  /* 0x0000005051217220 */ /* 0x000fe20000410000 */
[----:B------:R-:W-:-:S02]  /*8640*/  LOP3.LUT R35, R35, 0xffff0000, RZ, 0xc0, !PT ;  /* 0xffff000023237812 */ /* 0x000fc400078ec0ff */
[----:B------:R-:W-:Y:S01]  /*8650*/  FFMA.FTZ R29, R43, R42, R29 ;  /* 0x0000002a2b1d7223 */ /* 0x000fe2000001001d */
[C---:B------:R-:W-:Y:S01]  /*8660*/  IMAD.U32 R43, R15.reuse, 0x10000, RZ ;  /* 0x000100000f2b7824 */ /* 0x040fe200078e00ff */
[----:B------:R-:W-:Y:S01]  /*8670*/  LOP3.LUT R15, R15, 0xffff0000, RZ, 0xc0, !PT ;  /* 0xffff00000f0f7812 */ /* 0x000fe200078ec0ff */
[C---:B------:R-:W-:Y:S01]  /*8680*/  IMAD.U32 R42, R30.reuse, 0x10000, RZ ;  /* 0x000100001e2a7824 */ /* 0x040fe200078e00ff */
[----:B------:R-:W-:Y:S02]  /*8690*/  LOP3.LUT R30, R30, 0xffff0000, RZ, 0xc0, !PT ;  /* 0xffff00001e1e7812 */ /* 0x000fe400078ec0ff */
[----:B------:R-:W-:Y:S01]  /*86a0*/  PRMT R31, R158, 0x5432, R31 ;  /* 0x000054329e1f7816 */ /* 0x000fe2000000001f */
[-C--:B------:R-:W-:Y:S01]  /*86b0*/  FFMA.FTZ R33, R43, R42.reuse, -R33 ;  /* 0x0000002a2b217223 */ /* 0x080fe20000010821 */
[----:B------:R-:W-:Y:S01]  /*86c0*/  FMUL.FTZ R42, R81, R42 ;  /* 0x0000002a512a7220 */ /* 0x000fe20000410000 */
[----:B------:R-:W-:Y:S02]  /*86d0*/  PRMT R28, R160, 0x5432, R28 ;  /* 0x00005432a01c7816 */ /* 0x000fe4000000001c */
[----:B------:R-:W-:Y:S01]  /*86e0*/  F2FP.BF16.F32.PACK_AB R29, R29, R39 ;  /* 0x000000271d1d723e */ /* 0x000fe200000010ff */
[----:B------:R-:W-:Y:S01]  /*86f0*/  FFMA.FTZ R42, R43, R80, R42 ;  /* 0x000000502b2a7223 */ /* 0x000fe2000001002a */
[----:B------:R-:W-:Y:S01]  /*8700*/  FMUL.FTZ R43, R35, R38 ;  /* 0x00000026232b7220 */ /* 0x000fe20000410000 */
[----:B------:R-:W-:-:S02]  /*8710*/  PRMT R36, R157, 0x5432, R36 ;  /* 0x000054329d247816 */ /* 0x000fc40000000024 */
[----:B------:R-:W-:Y:S01]  /*8720*/  F2FP.BF16.F32.PACK_AB R13, R13, R41 ;  /* 0x000000290d0d723e */ /* 0x000fe200000010ff */
[-C--:B------:R-:W-:Y:S01]  /*8730*/  FFMA.FTZ R43, R15, R30.reuse, -R43 ;  /* 0x0000001e0f2b7223 */ /* 0x080fe2000001082b */
[----:B------:R-:W-:Y:S01]  /*8740*/  FMUL.FTZ R30, R35, R30 ;  /* 0x0000001e231e7220 */ /* 0x000fe20000410000 */
[----:B------:R-:W-:-:S03]  /*8750*/  IMAD.U32 R35, R32, 0x10000, RZ ;  /* 0x0001000020237824 */ /* 0x000fc600078e00ff */
[----:B------:R-:W-:Y:S01]  /*8760*/  F2FP.BF16.F32.PACK_AB R43, R43, R33 ;  /* 0x000000212b2b723e */ /* 0x000fe200000010ff */
[----:B------:R-:W-:Y:S01]  /*8770*/  FFMA.FTZ R30, R15, R38, R30 ;  /* 0x000000260f1e7223 */ /* 0x000fe2000001001e */
[C---:B------:R-:W-:Y:S01]  /*8780*/  IMAD.U32 R33, R31.reuse, 0x10000, RZ ;  /* 0x000100001f217824 */ /* 0x040fe200078e00ff */
[----:B------:R-:W-:Y:S01]  /*8790*/  LOP3.LUT R31, R31, 0xffff0000, RZ, 0xc0, !PT ;  /* 0xffff00001f1f7812 */ /* 0x000fe200078ec0ff */
[C---:B------:R-:W-:Y:S01]  /*87a0*/  IMAD.U32 R38, R28.reuse, 0x10000, RZ ;  /* 0x000100001c267824 */ /* 0x040fe200078e00ff */
[----:B------:R-:W-:Y:S01]  /*87b0*/  LOP3.LUT R28, R28, 0xffff0000, RZ, 0xc0, !PT ;  /* 0xffff00001c1c7812 */ /* 0x000fe200078ec0ff */
[C---:B------:R-:W-:Y:S01]  /*87c0*/  FMUL.FTZ R39, R35.reuse, R33 ;  /* 0x0000002123277220 */ /* 0x040fe20000410000 */
[----:B------:R-:W-:Y:S02]  /*87d0*/  IMAD.U32 R15, R12, 0x10000, RZ ;  /* 0x000100000c0f7824 */ /* 0x000fe400078e00ff */
[----:B------:R-:W-:Y:S01]  /*87e0*/  FMUL.FTZ R35, R35, R38 ;  /* 0x0000002623237220 */ /* 0x000fe20000410000 */
[----:B------:R-:W-:Y:S01]  /*87f0*/  F2FP.BF16.F32.PACK_AB R30, R30, R42 ;  /* 0x0000002a1e1e723e */ /* 0x000fe200000010ff */
[----:B------:R-:W-:-:S02]  /*8800*/  FFMA.FTZ R39, R15, R38, -R39 ;  /* 0x000000260f277223 */ /* 0x000fc40000010827 */
        /* <DEDUP_REMOVED lines=12> */
[----:B------:R-:W-:Y:S01]  /*88d0*/  FMUL.FTZ R33, R38, R31 ;  /* 0x0000001f26217220 */ /* 0x000fe20000410000 */
[----:B------:R-:W-:Y:S02]  /*88e0*/  IMAD.U32 R28, R14, 0x10000, RZ ;  /* 0x000100000e1c7824 */ /* 0x000fe400078e00ff */
[-C--:B------:R-:W-:Y:S01]  /*88f0*/  FMUL.FTZ R38, R38, R32.reuse ;  /* 0x0000002026267220 */ /* 0x080fe20000410000 */
[----:B------:R-:W-:Y:S01]  /*8900*/  LOP3.LUT R14, R14, 0xffff0000, RZ, 0xc0, !PT ;  /* 0xffff00000e0e7812 */ /* 0x000fe200078ec0ff */
[----:B------:R-:W-:-:S02]  /*8910*/  FFMA.FTZ R33, R28, R32, -R33 ;  /* 0x000000201c217223 */ /* 0x000fc40000010821 */
[----:B------:R-:W-:Y:S01]  /*8920*/  FFMA.FTZ R38, R28, R31, R38 ;  /* 0x0000001f1c267223 */ /* 0x000fe20000010026 */
[----:B------:R-:W-:Y:S02]  /*8930*/  LOP3.LUT R28, R34, 0xffff0000, RZ, 0xc0, !PT ;  /* 0xffff0000221c7812 */ /* 0x000fe400078ec0ff */
[----:B------:R-:W-:Y:S01]  /*8940*/  F2FP.BF16.F32.PACK_AB R15, R15, R35 ;  /* 0x000000230f0f723e */ /* 0x000fe200000010ff */
[----:B------:R-:W-:Y:S01]  /*8950*/  IMAD.MOV.U32 R35, RZ, RZ, R30 ;  /* 0x000000ffff237224 */ /* 0x000fe200078e001e */
[----:B------:R-:W-:Y:S01]  /*8960*/  F2FP.BF16.F32.PACK_AB R12, R12, R39 ;  /* 0x000000270c0c723e */ /* 0x000fe200000010ff */
[CC--:B------:R-:W-:Y:S01]  /*8970*/  FMUL.FTZ R31, R28.reuse, R36.reuse ;  /* 0x000000241c1f7220 */ /* 0x0c0fe20000410000 */
[-C--:B------:R-:W-:Y:S01]  /*8980*/  FMUL.FTZ R28, R28, R37.reuse ;  /* 0x000000251c1c7220 */ /* 0x080fe20000410000 */
[----:B------:R-:W-:Y:S02]  /*8990*/  IMAD.MOV.U32 R32, RZ, RZ, R15 ;  /* 0x000000ffff207224 */ /* 0x000fe400078e000f */
[C---:B------:R-:W-:Y:S01]  /*89a0*/  FFMA.FTZ R31, R14.reuse, R37, -R31 ;  /* 0x000000250e1f7223 */ /* 0x040fe2000001081f */
[----:B------:R-:W-:Y:S01]  /*89b0*/  FFMA.FTZ R28, R14, R36, R28 ;  /* 0x000000240e1c7223 */ /* 0x000fe2000001001c */
[----:B------:R-:W-:-:S03]  /*89c0*/  IMAD.MOV.U32 R15, RZ, RZ, R43 ;  /* 0x000000ffff0f7224 */ /* 0x000fc600078e002b */
[----:B------:R-:W-:Y:S01]  /*89d0*/  F2FP.BF16.F32.PACK_AB R31, R31, R33 ;  /* 0x000000211f1f723e */ /* 0x000fe200000010ff */
[----:B------:R-:W-:Y:S01]  /*89e0*/  IMAD.MOV.U32 R33, RZ, RZ, R29 ;  /* 0x000000ffff217224 */ /* 0x000fe200078e001d */
[----:B------:R-:W-:-:S03]  /*89f0*/  F2FP.BF16.F32.PACK_AB R28, R28, R38 ;  /* 0x000000261c1c723e */ /* 0x000fc600000010ff */
[----:B------:R-:W-:Y:S02]  /*8a00*/  IMAD.MOV.U32 R14, RZ, RZ, R31 ;  /* 0x000000ffff0e7224 */ /* 0x000fe400078e001f */
[----:B------:R-:W-:-:S07]  /*8a10*/  IMAD.MOV.U32 R34, RZ, RZ, R28 ;  /* 0x000000ffff227224 */ /* 0x000fce00078e001c */
.L_x_524:
[----:B------:R-:W-:Y:S05]  /*8a20*/  BSYNC B2 ;  /* 0x0000000000027941 */ /* 0x000fea0003800000 */
.L_x_523:
[----:B------:R-:W-:Y:S01]  /*8a30*/  LEA R28, P3, R10, R11, 0x1 ;  /* 0x0000000b0a1c7211 */ /* 0x000fe200078608ff */
[----:B------:R-:W-:-:S03]  /*8a40*/  ULDC.64 UR4, c[0x0][0x208] ;  /* 0x0000820000047ab9 */ /* 0x000fc60000000a00 */
[----:B--2---:R-:W-:Y:S02]  /*8a50*/  LEA.HI.X R29, R10, R119, R27, 0x1, P3 ;  /* 0x000000770a1d7211 */ /* 0x004fe400018f0c1b */
[----:B------:R-:W-:-:S03]  /*8a60*/  ISETP.GE.AND P3, PT, R40, R128, PT ;  /* 0x000000802800720c */ /* 0x000fc60003f66270 */
[----:B----4-:R4:W-:Y:S10]  /*8a70*/  ST.E.128 desc[UR4][R28.64], R12 ;  /* 0x0000000c1c007985 */ /* 0x0109f4000c101d04 */
[----:B------:R-:W-:-:S05]  /*8a80*/  @!P3 IMAD.WIDE R118, R40, 0x2, R118 ;  /* 0x000000022876b825 */ /* 0x000fca00078e0276 */
[----:B---3--:R4:W-:Y:S02]  /*8a90*/  @!P3 ST.E.128 desc[UR4][R118.64], R32 ;  /* 0x000000207600b985 */ /* 0x0089e4000c101d04 */
.L_x_518:
[----:B------:R-:W-:Y:S05]  /*8aa0*/  BSYNC B1 ;  /* 0x0000000000017941 */ /* 0x000fea0003800000 */
.L_x_517:
[----:B------:R-:W-:-:S03]  /*8ab0*/  UMOV UR4, 0xffffffff ;  /* 0xffffffff00047882 */ /* 0x000fc60000000000 */
[----:B------:R-:W-:Y:S05]  /*8ac0*/  BRA.DIV UR4, `(.L_x_525) ;  /* 0x0000022e04a07947 */ /* 0x000fea000b800000 */
[----:B----4-:R4:W0:Y:S04]  /*8ad0*/  SHFL.IDX PT, R33, R116, 0x1, 0x181f ;  /* 0x00381f0074217f89 */ /* 0x01082800000e0000 */
[----:B---3--:R4:W3:Y:S02]  /*8ae0*/  SHFL.IDX PT, R11, R117, 0x1, 0x181f ;  /* 0x00381f00750b7f89 */ /* 0x0088e400000e0000 */
.L_x_831:
        /* <DEDUP_REMOVED lines=8> */
[----:B------:R-:W-:Y:S01]  /*8b70*/  VIADD R14, R224, 0x20 ;  /* 0x00000020e00e7836 */ /* 0x000fe20000000000 */
[----:B------:R-:W-:Y:S01]  /*8b80*/  ISETP.GE.AND P3, PT, R16, R110, PT ;  /* 0x0000006e1000720c */ /* 0x000fe20003f66270 */
[----:B------:R-:W-:Y:S01]  /*8b90*/  VIADD R28, R224, 0x20 ;  /* 0x00000020e01c7836 */ /* 0x000fe20000000000 */
[----:B------:R-:W-:Y:S01]  /*8ba0*/  SHF.R.S32.HI R13, RZ, 0x1f, R12 ;  /* 0x0000001fff0d7819 */ /* 0x000fe2000001140c */
[----:B------:R-:W-:Y:S01]  /*8bb0*/  IMAD.SHL.U32 R14, R14, 0x40, RZ ;  /* 0x000000400e0e7824 */ /* 0x000fe200078e00ff */
[----:B------:R-:W-:Y:S01]  /*8bc0*/  BSSY B3, `(.L_x_530) ;  /* 0x0000072000037945 */ /* 0x000fe20003800000 */
[----:B------:R-:W-:Y:S01]  /*8bd0*/  IMAD.SHL.U32 R28, R28, 0x40, RZ ;  /* 0x000000401c1c7824 */ /* 0x000fe200078e00ff */
[----:B------:R-:W-:Y:S02]  /*8be0*/  LEA.HI R13, R13, R12, RZ, 0x4 ;  /* 0x0000000c0d0d7211 */ /* 0x000fe400078f20ff */
[----:B------:R-:W-:-:S02]  /*8bf0*/  LOP3.LUT R14, R14, 0x1c0, RZ, 0xc0, !PT ;  /* 0x000001c00e0e7812 */ /* 0x000fc400078ec0ff */
[----:B------:R-:W-:Y:S02]  /*8c00*/  LEA.HI.SX32 R36, R13, R7, 0x1c ;  /* 0x000000070d247211 */ /* 0x000fe400078fe2ff */
[----:B------:R-:W-:Y:S02]  /*8c10*/  LOP3.LUT R28, R28, 0x1c0, RZ, 0xc0, !PT ;  /* 0x000001c01c1c7812 */ /* 0x000fe400078ec0ff */
[----:B------:R-:W-:Y:S02]  /*8c20*/  SHF.R.S32.HI R13, RZ, 0x1f, R36 ;  /* 0x0000001fff0d7819 */ /* 0x000fe40000011424 */
[----:B------:R-:W-:Y:S02]  /*8c30*/  SHF.R.U32.HI R14, RZ, 0x3, R14 ;  /* 0x00000003ff0e7819 */ /* 0x000fe4000001160e */
        /* <DEDUP_REMOVED lines=9> */
[----:B------:R-:W-:-:S03]  /*8cd0*/  IMAD R28, R28, 0x2, R23 ;  /* 0x000000021c1c7824 */ /* 0x000fc600078e0217 */
[----:B------:R-:W-:-:S03]  /*8ce0*/  LEA R12, R12, R23, 0x1 ;  /* 0x000000170c0c7211 */ /* 0x000fc600078e08ff */
[----:B------:R-:W3:Y:S04]  /*8cf0*/  LDS.128 R28, [R28+0x24400] ;  /* 0x024400001c1c7984 */ /* 0x000ee80000000c00 */
[----:B------:R-:W0:Y:S01]  /*8d00*/  LDS.128 R12, [R12+0x24400] ;  /* 0x024400000c0c7984 */ /* 0x000e220000000c00 */
[----:B------:R-:W-:Y:S05]  /*8d10*/  @P3 BRA `(.L_x_531) ;  /* 0x0000000400703947 */ /* 0x000fea0003800000 */
[--C-:B------:R-:W-:Y:S01]  /*8d20*/  SHF.R.U64 R37, R56, 0x10, R57.reuse ;  /* 0x0000001038257819 */ /* 0x100fe20000001239 */
[----:B---3--:R-:W-:Y:S01]  /*8d30*/  IMAD.U32 R43, R29, 0x10000, RZ ;  /* 0x000100001d2b7824 */ /* 0x008fe200078e00ff */
[----:B------:R-:W-:Y:S01]  /*8d40*/  SHF.R.U32.HI R56, RZ, 0x10, R57 ;  /* 0x00000010ff387819 */ /* 0x000fe20000011639 */
[----:B0-----:R-:W-:Y:S01]  /*8d50*/  IMAD.U32 R41, R13, 0x10000, RZ ;  /* 0x000100000d297824 */ /* 0x001fe200078e00ff */
[--C-:B------:R-:W-:Y:S02]  /*8d60*/  SHF.R.U64 R34, R48, 0x10, R49.reuse ;  /* 0x0000001030227819 */ /* 0x100fe40000001231 */
[----:B------:R-:W-:Y:S02]  /*8d70*/  SHF.R.U32.HI R48, RZ, 0x10, R49 ;  /* 0x00000010ff307819 */ /* 0x000fe40000011631 */
[----:B------:R-:W-:Y:S02]  /*8d80*/  PRMT R56, R155, 0x5432, R56 ;  /* 0x000054329b387816 */ /* 0x000fe40000000038 */
[----:B------:R-:W-:-:S02]  /*8d90*/  PRMT R48, R153, 0x5432, R48 ;  /* 0x0000543299307816 */ /* 0x000fc40000000030 */
[--C-:B------:R-:W-:Y:S01]  /*8da0*/  SHF.R.U64 R38, R58, 0x10, R59.reuse ;  /* 0x000000103a267819 */ /* 0x100fe2000000123b */
[C---:B------:R-:W-:Y:S01]  /*8db0*/  IMAD.U32 R42, R56.reuse, 0x10000, RZ ;  /* 0x00010000382a7824 */ /* 0x040fe200078e00ff */
[----:B------:R-:W-:Y:S01]  /*8dc0*/  LOP3.LUT R56, R56, 0xffff0000, RZ, 0xc0, !PT ;  /* 0xffff000038387812 */ /* 0x000fe200078ec0ff */
[----:B------:R-:W-:Y:S01]  /*8dd0*/  IMAD.U32 R39, R48, 0x10000, RZ ;  /* 0x0001000030277824 */ /* 0x000fe200078e00ff */
[----:B------:R-:W-:Y:S01]  /*8de0*/  LOP3.LUT R29, R29, 0xffff0000, RZ, 0xc0, !PT ;  /* 0xffff00001d1d7812 */ /* 0x000fe200078ec0ff */
[----:B------:R-:W-:Y:S01]  /*8df0*/  FMUL.FTZ R40, R43, R42 ;  /* 0x0000002a2b287220 */ /* 0x000fe20000410000 */
[----:B------:R-:W-:Y:S02]  /*8e00*/  SHF.R.U32.HI R58, RZ, 0x10, R59 ;  /* 0x00000010ff3a7819 */ /* 0x000fe4000001163b */
[----:B------:R-:W-:Y:S01]  /*8e10*/  SHF.R.U64 R35, R50, 0x10, R51 ;  /* 0x0000001032237819 */ /* 0x000fe20000001233 */
[-C--:B------:R-:W-:Y:S01]  /*8e20*/  FFMA.FTZ R40, R41, R39.reuse, -R40 ;  /* 0x0000002729287223 */ /* 0x080fe20000010828 */
[----:B------:R-:W-:Y:S01]  /*8e30*/  FMUL.FTZ R39, R43, R39 ;  /* 0x000000272b277220 */ /* 0x000fe20000410000 */
[----:B------:R-:W-:-:S02]  /*8e40*/  LOP3.LUT R48, R48, 0xffff0000, RZ, 0xc0, !PT ;  /* 0xffff000030307812 */ /* 0x000fc400078ec0ff */
[----:B------:R-:W-:Y:S01]  /*8e50*/  SHF.R.U32.HI R50, RZ, 0x10, R51 ;  /* 0x00000010ff327819 */ /* 0x000fe20000011633 */
[----:B------:R-:W-:Y:S01]  /*8e60*/  FFMA.FTZ R39, R41, R42, R39 ;  /* 0x0000002a29277223 */ /* 0x000fe20000010027 */
[----:B------:R-:W-:Y:S01]  /*8e70*/  LOP3.LUT R41, R13, 0xffff0000, RZ, 0xc0, !PT ;  /* 0xffff00000d297812 */ /* 0x000fe200078ec0ff */
[C---:B------:R-:W-:Y:S01]  /*8e80*/  FMUL.FTZ R13, R29.reuse, R56 ;  /* 0x000000381d0d7220 */ /* 0x040fe20000410000 */
[----:B------:R-:W-:Y:S01]  /*8e90*/  PRMT R58, R154, 0x5432, R58 ;  /* 0x000054329a3a7816 */ /* 0x000fe2000000003a */
[-C--:B------:R-:W-:Y:S01]  /*8ea0*/  FMUL.FTZ R29, R29, R48.reuse ;  /* 0x000000301d1d7220 */ /* 0x080fe20000410000 */
[----:B------:R-:W-:Y:S01]  /*8eb0*/  PRMT R50, R152, 0x5432, R50 ;  /* 0x0000543298327816 */ /* 0x000fe20000000032 */
[----:B------:R-:W-:Y:S01]  /*8ec0*/  FFMA.FTZ R13, R41, R48, -R13 ;  /* 0x00000030290d7223 */ /* 0x000fe2000001080d */
[----:B------:R-:W-:Y:S02]  /*8ed0*/  IMAD.U32 R48, R31, 0x10000, RZ ;  /* 0x000100001f307824 */ /* 0x000fe400078e00ff */
[----:B------:R-:W-:Y:S01]  /*8ee0*/  FFMA.FTZ R29, R41, R56, R29 ;  /* 0x00000038291d7223 */ /* 0x000fe2000001001d */
[C---:B------:R-:W-:Y:S01]  /*8ef0*/  IMAD.U32 R43, R58.reuse, 0x10000, RZ ;  /* 0x000100003a2b7824 */ /* 0x040fe200078e00ff */
[----:B------:R-:W-:Y:S01]  /*8f00*/  LOP3.LUT R58, R58, 0xffff0000, RZ, 0xc0, !PT ;  /* 0xffff00003a3a7812 */ /* 0x000fe200078ec0ff */
[----:B------:R-:W-:Y:S01]  /*8f10*/  IMAD.U32 R42, R15, 0x10000, RZ ;  /* 0x000100000f2a7824 */ /* 0x000fe200078e00ff */
[----:B------:R-:W-:Y:S01]  /*8f20*/  LOP3.LUT R31, R31, 0xffff0000, RZ, 0xc0, !PT ;  /* 0xffff00001f1f7812 */ /* 0x000fe200078ec0ff */
[----:B------:R-:W-:-:S02]  /*8f30*/  IMAD.U32 R41, R50, 0x10000, RZ ;  /* 0x0001000032297824 */ /* 0x000fc400078e00ff */
[----:B------:R-:W-:Y:S01]  /*8f40*/  FMUL.FTZ R49, R48, R43 ;  /* 0x0000002b30317220 */ /* 0x000fe20000410000 */
[----:B------:R-:W-:Y:S02]  /*8f50*/  LOP3.LUT R50, R50, 0xffff0000, RZ, 0xc0, !PT ;  /* 0xffff000032327812 */ /* 0x000fe400078ec0ff */
[----:B------:R-:W-:Y:S01]  /*8f60*/  LOP3.LUT R15, R15, 0xffff0000, RZ, 0xc0, !PT ;  /* 0xffff00000f0f7812 */ /* 0x000fe200078ec0ff */
[-C--:B------:R-:W-:Y:S01]  /*8f70*/  FFMA.FTZ R49, R42, R41.reuse, -R49 ;  /* 0x000000292a317223 */ /* 0x080fe20000010831 */
[----:B------:R-:W-:Y:S01]  /*8f80*/  FMUL.FTZ R41, R48, R41 ;  /* 0x0000002930297220 */ /* 0x000fe20000410000 */
[----:B------:R-:W-:Y:S02]  /*8f90*/  PRMT R37, R155, 0x5410, R37 ;  /* 0x000054109b257816 */ /* 0x000fe40000000025 */
[----:B------:R-:W-:Y:S01]  /*8fa0*/  PRMT R34, R153, 0x5410, R34 ;  /* 0x0000541099227816 */ /* 0x000fe20000000022 */
[----:B------:R-:W-:Y:S01]  /*8fb0*/  FFMA.FTZ R42, R42, R43, R41 ;  /* 0x0000002b2a2a7223 */ /* 0x000fe20000010029 */
[C---:B------:R-:W-:Y:S01]  /*8fc0*/  FMUL.FTZ R41, R31.reuse, R58 ;  /* 0x0000003a1f297220 */ /* 0x040fe20000410000 */
[----:B------:R-:W-:Y:S01]  /*8fd0*/  FMUL.FTZ R31, R31, R50 ;  /* 0x000000321f1f7220 */ /* 0x000fe20000410000 */
[----:B------:R-:W-:Y:S01]  /*8fe0*/  F2FP.BF16.F32.PACK_AB R13, R13, R40 ;  /* 0x000000280d0d723e */ /* 0x000fe200000010ff */
[----:B------:R-:W-:Y:S01]  /*8ff0*/  IMAD.U32 R40, R28, 0x10000, RZ ;  /* 0x000100001c287824 */ /* 0x000fe200078e00ff */
[----:B------:R-:W-:Y:S01]  /*9000*/  F2FP.BF16.F32.PACK_AB R29, R29, R39 ;  /* 0x000000271d1d723e */ /* 0x000fe200000010ff */
[----:B------:R-:W-:Y:S01]  /*9010*/  FFMA.FTZ R31, R15, R58, R31 ;  /* 0x0000003a0f1f7223 */ /* 0x000fe2000001001f */
[----:B------:R-:W-:-:S02]  /*9020*/  IMAD.U32 R39, R37, 0x10000, RZ ;  /* 0x0001000025277824 */ /* 0x000fc400078e00ff */
[----:B------:R-:W-:Y:S01]  /*9030*/  FFMA.FTZ R41, R15, R50, -R41 ;  /* 0x000000320f297223 */ /* 0x000fe20000010829 */
[----:B------:R-:W-:Y:S01]  /*9040*/  IMAD.U32 R15, R12, 0x10000, RZ ;  /* 0x000100000c0f7824 */ /* 0x000fe200078e00ff */
[----:B------:R-:W-:Y:S01]  /*9050*/  LOP3.LUT R37, R37, 0xffff0000, RZ, 0xc0, !PT ;  /* 0xffff000025257812 */ /* 0x000fe200078ec0ff */
[----:B------:R-:W-:Y:S01]  /*9060*/  FMUL.FTZ R43, R40, R39 ;  /* 0x00000027282b7220 */ /* 0x000fe20000410000 */
[----:B------:R-:W-:Y:S01]  /*9070*/  F2FP.BF16.F32.PACK_AB R31, R31, R42 ;  /* 0x0000002a1f1f723e */ /* 0x000fe200000010ff */
[C---:B------:R-:W-:Y:S01]  /*9080*/  IMAD.U32 R42, R34.reuse, 0x10000, RZ ;  /* 0x00010000222a7824 */ /* 0x040fe200078e00ff */
[----:B------:R-:W-:Y:S02]  /*9090*/  LOP3.LUT R34, R34, 0xffff0000, RZ, 0xc0, !PT ;  /* 0xffff000022227812 */ /* 0x000fe400078ec0ff */
[----:B------:R-:W-:Y:S01]  /*90a0*/  PRMT R38, R154, 0x5410, R38 ;  /* 0x000054109a267816 */ /* 0x000fe20000000026 */
[-C--:B------:R-:W-:Y:S01]  /*90b0*/  FMUL.FTZ R40, R40, R42.reuse ;  /* 0x0000002a28287220 */ /* 0x080fe20000410000 */
[----:B------:R-:W-:Y:S01]  /*90c0*/  FFMA.FTZ R43, R15, R42, -R43 ;  /* 0x0000002a0f2b7223 */ /* 0x000fe2000001082b */
[----:B------:R-:W-:Y:S01]  /*90d0*/  PRMT R35, R152, 0x5410, R35 ;  /* 0x0000541098237816 */ /* 0x000fe20000000023 */
[----:B------:R-:W-:-:S02]  /*90e0*/  IMAD.U32 R42, R30, 0x10000, RZ ;  /* 0x000100001e2a7824 */ /* 0x000fc400078e00ff */
[----:B------:R-:W-:Y:S01]  /*90f0*/  FFMA.FTZ R40, R15, R39, R40 ;  /* 0x000000270f287223 */ /* 0x000fe20000010028 */
[----:B------:R-:W-:Y:S02]  /*9100*/  LOP3.LUT R15, R28, 0xffff0000, RZ, 0xc0, !PT ;  /* 0xffff00001c0f7812 */ /* 0x000fe400078ec0ff */
[----:B------:R-:W-:Y:S02]  /*9110*/  LOP3.LUT R28, R12, 0xffff0000, RZ, 0xc0, !PT ;  /* 0xffff00000c1c7812 */ /* 0x000fe400078ec0ff */
[----:B------:R-:W-:Y:S01]  /*9120*/  F2FP.BF16.F32.PACK_AB R41, R41, R49 ;  /* 0x000000312929723e */ /* 0x000fe200000010ff */
        /* <DEDUP_REMOVED lines=15> */
[----:B------:R-:W-:Y:S02]  /*9220*/  F2FP.BF16.F32.PACK_AB R15, R15, R40 ;  /* 0x000000280f0f723e */ /* 0x000fe400000010ff */
[----:B------:R-:W-:Y:S01]  /*9230*/  F2FP.BF16.F32.PACK_AB R12, R12, R43 ;  /* 0x0000002b0c0c723e */ /* 0x000fe200000010ff */
[C---:B------:R-:W-:Y:S01]  /*9240*/  FMUL.FTZ R30, R28.reuse, R38 ;  /* 0x000000261c1e7220 */ /* 0x040fe20000410000 */
[----:B------:R-:W-:-:S03]  /*9250*/  FMUL.FTZ R28, R28, R35 ;  /* 0x000000231c1c7220 */ /* 0x000fc60000410000 */
[C---:B------:R-:W-:Y:S01]  /*9260*/  FFMA.FTZ R30, R14.reuse, R35, -R30 ;  /* 0x000000230e1e7223 */ /* 0x040fe2000001081e */
[----:B------:R-:W-:-:S04]  /*9270*/  FFMA.FTZ R28, R14, R38, R28 ;  /* 0x000000260e1c7223 */ /* 0x000fc8000001001c */
[----:B------:R-:W-:Y:S02]  /*9280*/  F2FP.BF16.F32.PACK_AB R30, R30, R39 ;  /* 0x000000271e1e723e */ /* 0x000fe400000010ff */
[----:B------:R-:W-:Y:S01]  /*9290*/  F2FP.BF16.F32.PACK_AB R42, R28, R42 ;  /* 0x0000002a1c2a723e */ /* 0x000fe200000010ff */
[----:B------:R-:W-:Y:S02]  /*92a0*/  IMAD.MOV.U32 R28, RZ, RZ, R15 ;  /* 0x000000ffff1c7224 */ /* 0x000fe400078e000f */
[----:B------:R-:W-:Y:S02]  /*92b0*/  IMAD.MOV.U32 R14, RZ, RZ, R30 ;  /* 0x000000ffff0e7224 */ /* 0x000fe400078e001e */
[----:B------:R-:W-:Y:S02]  /*92c0*/  IMAD.MOV.U32 R15, RZ, RZ, R41 ;  /* 0x000000ffff0f7224 */ /* 0x000fe400078e0029 */
[----:B------:R-:W-:-:S07]  /*92d0*/  IMAD.MOV.U32 R30, RZ, RZ, R42 ;  /* 0x000000ffff1e7224 */ /* 0x000fce00078e002a */
.L_x_531:
[----:B------:R-:W-:Y:S05]  /*92e0*/  BSYNC B3 ;  /* 0x0000000000037941 */ /* 0x000fea0003800000 */
.L_x_530:
[----:B------:R-:W-:Y:S01]  /*92f0*/  LEA R34, P3, R8, R11, 0x1 ;  /* 0x0000000b08227211 */ /* 0x000fe200078608ff */
[----:B------:R-:W-:-:S03]  /*9300*/  ULDC.64 UR4, c[0x0][0x208] ;  /* 0x0000820000047ab9 */ /* 0x000fc60000000a00 */
[----:B0-----:R-:W-:Y:S02]  /*9310*/  LEA.HI.X R35, R8, R33, R26, 0x1, P3 ;  /* 0x0000002108237211 */ /* 0x001fe400018f0c1a */
[----:B------:R-:W-:-:S03]  /*9320*/  ISETP.GE.AND P3, PT, R36, R128, PT ;  /* 0x000000802400720c */ /* 0x000fc60003f66270 */
[----:B------:R0:W-:Y:S10]  /*9330*/  ST.E.128 desc[UR4][R34.64], R12 ;  /* 0x0000000c22007985 */ /* 0x0001f4000c101d04 */
[----:B0-----:R-:W-:-:S05]  /*9340*/  @!P3 IMAD.WIDE R12, R36, 0x2, R32 ;  /* 0x00000002240cb825 */ /* 0x001fca00078e0220 */
[----:B---3--:R3:W-:Y:S02]  /*9350*/  @!P3 ST.E.128 desc[UR4][R12.64], R28 ;  /* 0x0000001c0c00b985 */ /* 0x0087e4000c101d04 */
.L_x_529:
[----:B------:R-:W-:Y:S05]  /*9360*/  BSYNC B2 ;  /* 0x0000000000027941 */ /* 0x000fea0003800000 */
.L_x_528:
[----:B------:R-:W-:-:S13]  /*9370*/  ISETP.NE.AND P3, PT, R20, RZ, PT ;  /* 0x000000ff1400720c */ /* 0x000fda0003f65270 */
[----:B------:R-:W-:Y:S05]  /*9380*/  @!P3 BRA `(.L_x_527) ;  /* 0x000000080004b947 */ /* 0x000fea0003800000 */
[----:B------:R-:W5:Y:S01]  /*9390*/  LDL R15, [R1+0x58] ;  /* 0x00005800010f7983 */ /* 0x000f620000100800 */
[----:B---3--:R-:W-:Y:S01]  /*93a0*/  SEL R12, R111, R132, !P1 ;  /* 0x000000846f0c7207 */ /* 0x008fe20004800000 */
[----:B------:R-:W-:Y:S01]  /*93b0*/  VIADD R14, R224, 0x20 ;  /* 0x00000020e00e7836 */ /* 0x000fe20000000000 */
[----:B------:R-:W-:Y:S01]  /*93c0*/  ISETP.GE.AND P3, PT, R214, R110, PT ;  /* 0x0000006ed600720c */ /* 0x000fe20003f66270 */
[----:B------:R-:W-:Y:S01]  /*93d0*/  VIADD R28, R224, 0x20 ;  /* 0x00000020e01c7836 */ /* 0x000fe20000000000 */
[----:B------:R-:W-:Y:S01]  /*93e0*/  SHF.R.S32.HI R13, RZ, 0x1f, R12 ;  /* 0x0000001fff0d7819 */ /* 0x000fe2000001140c */
[----:B------:R-:W-:Y:S01]  /*93f0*/  BSSY B2, `(.L_x_532) ;  /* 0x0000073000027945 */ /* 0x000fe20003800000 */
[----:B------:R-:W-:Y:S01]  /*9400*/  SHF.L.U32 R14, R14, 0x6, RZ ;  /* 0x000000060e0e7819 */ /* 0x000fe200000006ff */
        /* <DEDUP_REMOVED lines=12> */
[----:B-----5:R-:W-:-:S04]  /*94d0*/  IMAD R13, R13, 0x1400, R15 ;  /* 0x000014000d0d7824 */ /* 0x020fc800078e020f */
[----:B------:R-:W-:-:S04]  /*94e0*/  IMAD.IADD R12, R13, 0x1, R12 ;  /* 0x000000010d0c7824 */ /* 0x000fc800078e020c */
[C---:B------:R-:W-:Y:S02]  /*94f0*/  IMAD R28, R213.reuse, 0x5000, R12 ;  /* 0x00005000d51c7824 */ /* 0x040fe400078e020c */
[----:B------:R-:W-:Y:S02]  /*9500*/  IMAD R12, R213, 0x5000, R123 ;  /* 0x00005000d50c7824 */ /* 0x000fe400078e027b */
[--C-:B------:R-:W-:Y:S02]  /*9510*/  IMAD R28, R28, 0x2, R23.reuse ;  /* 0x000000021c1c7824 */ /* 0x100fe400078e0217 */
[----:B------:R-:W-:-:S04]  /*9520*/  IMAD R12, R12, 0x2, R23 ;  /* 0x000000020c0c7824 */ /* 0x000fc800078e0217 */
        /* <DEDUP_REMOVED lines=91> */
[----:B------:R-:W-:Y:S01]  /*9ae0*/  IMAD.MOV.U32 R28, RZ, RZ, R15 ;  /* 0x000000ffff1c7224 */ /* 0x000fe200078e000f */
[----:B------:R-:W-:Y:S01]  /*9af0*/  MOV R15, R41 ;  /* 0x00000029000f7202 */ /* 0x000fe20000000f00 */
[----:B------:R-:W-:Y:S02]  /*9b00*/  IMAD.MOV.U32 R14, RZ, RZ, R30 ;  /* 0x000000ffff0e7224 */ /* 0x000fe400078e001e */
[----:B------:R-:W-:-:S07]  /*9b10*/  IMAD.MOV.U32 R30, RZ, RZ, R42 ;  /* 0x000000ffff1e7224 */ /* 0x000fce00078e002a */
.L_x_533:
[----:B------:R-:W-:Y:S05]  /*9b20*/  BSYNC B2 ;  /* 0x0000000000027941 */ /* 0x000fea0003800000 */
.L_x_532:
[----:B------:R-:W-:Y:S01]  /*9b30*/  LEA R34, P3, R10, R11, 0x1 ;  /* 0x0000000b0a227211 */ /* 0x000fe200078608ff */
[----:B------:R-:W-:-:S03]  /*9b40*/  ULDC.64 UR4, c[0x0][0x208] ;  /* 0x0000820000047ab9 */ /* 0x000fc60000000a00 */
[----:B0-----:R-:W-:Y:S02]  /*9b50*/  LEA.HI.X R35, R10, R33, R27, 0x1, P3 ;  /* 0x000000210a237211 */ /* 0x001fe400018f0c1b */
[----:B------:R-:W-:-:S03]  /*9b60*/  ISETP.GE.AND P3, PT, R36, R128, PT ;  /* 0x000000802400720c */ /* 0x000fc60003f66270 */
[----:B------:R0:W-:Y:S10]  /*9b70*/  ST.E.128 desc[UR4][R34.64], R12 ;  /* 0x0000000c22007985 */ /* 0x0001f4000c101d04 */
[----:B------:R-:W-:-:S05]  /*9b80*/  @!P3 IMAD.WIDE R32, R36, 0x2, R32 ;  /* 0x000000022420b825 */ /* 0x000fca00078e0220 */
[----:B---3--:R0:W-:Y:S02]  /*9b90*/  @!P3 ST.E.128 desc[UR4][R32.64], R28 ;  /* 0x0000001c2000b985 */ /* 0x0081e4000c101d04 */
.L_x_527:
[----:B------:R-:W-:Y:S05]  /*9ba0*/  BSYNC B1 ;  /* 0x0000000000017941 */ /* 0x000fea0003800000 */
.L_x_526:
[----:B------:R-:W-:-:S03]  /*9bb0*/  UMOV UR4, 0xffffffff ;  /* 0xffffffff00047882 */ /* 0x000fc60000000000 */
[----:B------:R-:W-:Y:S05]  /*9bc0*/  BRA.DIV UR4, `(.L_x_534) ;  /* 0x0000021e04ac7947 */ /* 0x000fea000b800000 */
[----:B-1--4-:R-:W1:Y:S04]  /*9bd0*/  SHFL.IDX PT, R116, R116, 0x2, 0x181f ;  /* 0x00581f0074747f89 */ /* 0x012e6800000e0000 */
[----:B------:R-:W4:Y:S02]  /*9be0*/  SHFL.IDX PT, R117, R117, 0x2, 0x181f ;  /* 0x00581f0075757f89 */ /* 0x000f2400000e0000 */
.L_x_835:
[----:B------:R-:W-:Y:S05]  /*9bf0*/  @P5 BRA `(.L_x_492) ;  /* 0x0000001800205947 */ /* 0x000fea0003800000 */
[----:B------:R-:W-:Y:S01]  /*9c00*/  ISETP.NE.AND P3, PT, R0, RZ, PT ;  /* 0x000000ff0000720c */ /* 0x000fe20003f65270 */
[----:B------:R-:W-:Y:S01]  /*9c10*/  BSSY B1, `(.L_x_535) ;  /* 0x0000086000017945 */ /* 0x000fe20003800000 */
[----:B0---4-:R-:W-:Y:S02]  /*9c20*/  IMAD.MOV.U32 R32, RZ, RZ, R117 ;  /* 0x000000ffff207224 */ /* 0x011fe400078e0075 */
[----:B-1----:R-:W-:-:S09]  /*9c30*/  IMAD.MOV.U32 R33, RZ, RZ, R116 ;  /* 0x000000ffff217224 */ /* 0x002fd200078e0074 */
[----:B------:R-:W-:Y:S05]  /*9c40*/  @!P3 BRA `(.L_x_536) ;  /* 0x000000080008b947 */ /* 0x000fea0003800000 */
[----:B------:R-:W4:Y:S01]  /*9c50*/  LDL R14, [R1+0x54] ;  /* 0x00005400010e7983 */ /* 0x000f220000100800 */
[----:B---3--:R-:W-:Y:S01]  /*9c60*/  SEL R11, R111, R132, !P2 ;  /* 0x000000846f0b7207 */ /* 0x008fe20005000000 */
        /* <DEDUP_REMOVED lines=16> */
[----:B------:R-:W-:Y:S02]  /*9d70*/  LOP3.LUT R11, R15, 0x38, R36, 0xf8, !PT ;  /* 0x000000380f0b7812 */ /* 0x000fe400078ef824 */
[----:B------:R-:W-:Y:S02]  /*9d80*/  ISETP.GE.AND P3, PT, R36, R128, PT ;  /* 0x000000802400720c */ /* 0x000fe40003f66270 */
[----:B------:R-:W-:Y:S01]  /*9d90*/  LOP3.LUT R11, R11, R13, RZ, 0x3c, !PT ;  /* 0x0000000d0b0b7212 */ /* 0x000fe200078e3cff */
[----:B----4-:R-:W-:-:S04]  /*9da0*/  IMAD R12, R12, 0x1400, R14 ;  /* 0x000014000c0c7824 */ /* 0x010fc800078e020e */
[----:B------:R-:W-:Y:S02]  /*9db0*/  IMAD.IADD R11, R12, 0x1, R11 ;  /* 0x000000010c0b7824 */ /* 0x000fe400078e020b */
[C---:B------:R-:W-:Y:S02]  /*9dc0*/  IMAD R12, R213.reuse, 0x5000, R122 ;  /* 0x00005000d50c7824 */ /* 0x040fe400078e027a */
[----:B------:R-:W-:Y:S02]  /*9dd0*/  IMAD R28, R213, 0x5000, R11 ;  /* 0x00005000d51c7824 */ /* 0x000fe400078e020b */
[--C-:B------:R-:W-:Y:S02]  /*9de0*/  IMAD R12, R12, 0x2, R23.reuse ;  /* 0x000000020c0c7824 */ /* 0x100fe400078e0217 */
[----:B------:R-:W-:-:S04]  /*9df0*/  IMAD R28, R28, 0x2, R23 ;  /* 0x000000021c1c7824 */ /* 0x000fc800078e0217 */
[----:B------:R-:W0:Y:S04]  /*9e00*/  LDS.128 R12, [R12+0x24400] ;  /* 0x024400000c0c7984 */ /* 0x000e280000000c00 */
[----:B------:R-:W1:Y:S01]  /*9e10*/  LDS.128 R28, [R28+0x24400] ;  /* 0x024400001c1c7984 */ /* 0x000e620000000c00 */
[----:B------:R-:W-:Y:S05]  /*9e20*/  @P4 BRA `(.L_x_538) ;  /* 0x0000000400744947 */ /* 0x000fea0003800000 */
[----:B------:R-:W-:Y:S01]  /*9e30*/  SHF.R.U32.HI R37, RZ, 0x10, R73 ;  /* 0x00000010ff257819 */ /* 0x000fe20000011649 */
[----:B-1----:R-:W-:Y:S01]  /*9e40*/  IMAD.U32 R39, R29, 0x10000, RZ ;  /* 0x000100001d277824 */ /* 0x002fe200078e00ff */
[----:B------:R-:W-:Y:S01]  /*9e50*/  SHF.R.U32.HI R38, RZ, 0x10, R65 ;  /* 0x00000010ff267819 */ /* 0x000fe20000011641 */
[----:B0-----:R-:W-:Y:S01]  /*9e60*/  IMAD.U32 R34, R13, 0x10000, RZ ;  /* 0x000100000d227824 */ /* 0x001fe200078e00ff */
[----:B------:R-:W-:Y:S01]  /*9e70*/  PRMT R37, R147, 0x5432, R37 ;  /* 0x0000543293257816 */ /* 0x000fe20000000025 */
[----:B------:R-:W-:Y:S01]  /*9e80*/  IMAD.U32 R42, R31, 0x10000, RZ ;  /* 0x000100001f2a7824 */ /* 0x000fe200078e00ff */
[----:B------:R-:W-:Y:S02]  /*9e90*/  PRMT R38, R145, 0x5432, R38 ;  /* 0x0000543291267816 */ /* 0x000fe40000000026 */
[----:B------:R-:W-:Y:S01]  /*9ea0*/  LOP3.LUT R29, R29, 0xffff0000, RZ, 0xc0, !PT ;  /* 0xffff00001d1d7812 */ /* 0x000fe200078ec0ff */
[C---:B------:R-:W-:Y:S01]  /*9eb0*/  IMAD.U32 R11, R37.reuse, 0x10000, RZ ;  /* 0x00010000250b7824 */ /* 0x040fe200078e00ff */
[----:B------:R-:W-:Y:S01]  /*9ec0*/  LOP3.LUT R37, R37, 0xffff0000, RZ, 0xc0, !PT ;  /* 0xffff000025257812 */ /* 0x000fe200078ec0ff */
[C---:B------:R-:W-:Y:S01]  /*9ed0*/  IMAD.U32 R35, R38.reuse, 0x10000, RZ ;  /* 0x0001000026237824 */ /* 0x040fe200078e00ff */
[----:B------:R-:W-:Y:S01]  /*9ee0*/  LOP3.LUT R38, R38, 0xffff0000, RZ, 0xc0, !PT ;  /* 0xffff000026267812 */ /* 0x000fe200078ec0ff */
[C---:B------:R-:W-:Y:S01]  /*9ef0*/  FMUL.FTZ R40, R39.reuse, R11 ;  /* 0x0000000b27287220 */ /* 0x040fe20000410000 */
[----:B------:R-:W-:Y:S01]  /*9f00*/  SHF.R.U64 R72, R72, 0x10, R73 ;  /* 0x0000001048487819 */ /* 0x000fe20000001249 */
[-C--:B------:R-:W-:Y:S01]  /*9f10*/  FMUL.FTZ R39, R39, R35.reuse ;  /* 0x0000002327277220 */ /* 0x080fe20000410000 */
[----:B------:R-:W-:Y:S01]  /*9f20*/  SHF.R.U64 R64, R64, 0x10, R65 ;  /* 0x0000001040407819 */ /* 0x000fe20000001241 */
[C---:B------:R-:W-:Y:S01]  /*9f30*/  FFMA.FTZ R35, R34.reuse, R35, -R40 ;  /* 0x0000002322237223 */ /* 0x040fe20000010828 */
[----:B------:R-:W-:Y:S01]  /*9f40*/  PRMT R72, R147, 0x5410, R72 ;  /* 0x0000541093487816 */ /* 0x000fe20000000048 */
[----:B------:R-:W-:Y:S01]  /*9f50*/  FFMA.FTZ R34, R34, R11, R39 ;  /* 0x0000000b22227223 */ /* 0x000fe20000010027 */
[----:B------:R-:W-:Y:S01]  /*9f60*/  LOP3.LUT R11, R13, 0xffff0000, RZ, 0xc0, !PT ;  /* 0xffff00000d0b7812 */ /* 0x000fe200078ec0ff */
[C---:B------:R-:W-:Y:S01]  /*9f70*/  FMUL.FTZ R13, R29.reuse, R37 ;  /* 0x000000251d0d7220 */ /* 0x040fe20000410000 */
[----:B------:R-:W-:Y:S01]  /*9f80*/  FMUL.FTZ R29, R29, R38 ;  /* 0x000000261d1d7220 */ /* 0x000fe20000410000 */
[----:B------:R-:W-:-:S02]  /*9f90*/  PRMT R64, R145, 0x5410, R64 ;  /* 0x0000541091407816 */ /* 0x000fc40000000040 */
[C---:B------:R-:W-:Y:S01]  /*9fa0*/  FFMA.FTZ R13, R11.reuse, R38, -R13 ;  /* 0x000000260b0d7223 */ /* 0x040fe2000001080d */
[----:B------:R-:W-:Y:S01]  /*9fb0*/  FFMA.FTZ R11, R11, R37, R29 ;  /* 0x000000250b0b7223 */ /* 0x000fe2000001001d */
[----:B------:R-:W-:Y:S01]  /*9fc0*/  SHF.R.U32.HI R37, RZ, 0x10, R75 ;  /* 0x00000010ff257819 */ /* 0x000fe2000001164b */
[C---:B------:R-:W-:Y:S01]  /*9fd0*/  IMAD.U32 R38, R15.reuse, 0x10000, RZ ;  /* 0x000100000f267824 */ /* 0x040fe200078e00ff */
[----:B------:R-:W-:Y:S02]  /*9fe0*/  SHF.R.U32.HI R29, RZ, 0x10, R67 ;  /* 0x00000010ff1d7819 */ /* 0x000fe40000011643 */
[----:B------:R-:W-:Y:S02]  /*9ff0*/  PRMT R37, R146, 0x5432, R37 ;  /* 0x0000543292257816 */ /* 0x000fe40000000025 */
[----:B------:R-:W-:Y:S02]  /*a000*/  PRMT R29, R144, 0x5432, R29 ;  /* 0x00005432901d7816 */ /* 0x000fe4000000001d */
[----:B------:R-:W-:Y:S01]  /*a010*/  LOP3.LUT R15, R15, 0xffff0000, RZ, 0xc0, !PT ;  /* 0xffff00000f0f7812 */ /* 0x000fe200078ec0ff */
[C---:B------:R-:W-:Y:S01]  /*a020*/  IMAD.U32 R39, R37.reuse, 0x10000, RZ ;  /* 0x0001000025277824 */ /* 0x040fe200078e00ff */
[----:B------:R-:W-:Y:S01]  /*a030*/  LOP3.LUT R37, R37, 0xffff0000, RZ, 0xc0, !PT ;  /* 0xffff000025257812 */ /* 0x000fe200078ec0ff */
[C---:B------:R-:W-:Y:S01]  /*a040*/  IMAD.U32 R40, R29.reuse, 0x10000, RZ ;  /* 0x000100001d287824 */ /* 0x040fe200078e00ff */
[----:B------:R-:W-:Y:S01]  /*a050*/  LOP3.LUT R29, R29, 0xffff0000, RZ, 0xc0, !PT ;  /* 0xffff00001d1d7812 */ /* 0x000fe200078ec0ff */
[----:B------:R-:W-:Y:S01]  /*a060*/  FMUL.FTZ R41, R42, R39 ;  /* 0x000000272a297220 */ /* 0x000fe20000410000 */
[----:B------:R-:W-:Y:S01]  /*a070*/  SHF.R.U64 R74, R74, 0x10, R75 ;  /* 0x000000104a4a7819 */ /* 0x000fe2000000124b */
[-C--:B------:R-:W-:Y:S01]  /*a080*/  FMUL.FTZ R42, R42, R40.reuse ;  /* 0x000000282a2a7220 */ /* 0x080fe20000410000 */
[----:B------:R-:W-:Y:S01]  /*a090*/  SHF.R.U64 R66, R66, 0x10, R67 ;  /* 0x0000001042427819 */ /* 0x000fe20000001243 */
[----:B------:R-:W-:Y:S01]  /*a0a0*/  FFMA.FTZ R41, R38, R40, -R41 ;  /* 0x0000002826297223 */ /* 0x000fe20000010829 */
[----:B------:R-:W-:-:S02]  /*a0b0*/  IMAD.U32 R40, R28, 0x10000, RZ ;  /* 0x000100001c287824 */ /* 0x000fc400078e00ff */
[----:B------:R-:W-:Y:S01]  /*a0c0*/  FFMA.FTZ R42, R38, R39, R42 ;  /* 0x00000027262a7223 */ /* 0x000fe2000001002a */
[----:B------:R-:W-:Y:S02]  /*a0d0*/  LOP3.LUT R38, R31, 0xffff0000, RZ, 0xc0, !PT ;  /* 0xffff00001f267812 */ /* 0x000fe400078ec0ff */
[----:B------:R-:W-:Y:S02]  /*a0e0*/  LOP3.LUT R28, R28, 0xffff0000, RZ, 0xc0, !PT ;  /* 0xffff00001c1c7812 */ /* 0x000fe400078ec0ff */
[----:B------:R-:W-:Y:S01]  /*a0f0*/  PRMT R74, R146, 0x5410, R74 ;  /* 0x00005410924a7816 */ /* 0x000fe2000000004a */
[C---:B------:R-:W-:Y:S01]  /*a100*/  FMUL.FTZ R31, R38.reuse, R37 ;  /* 0x00000025261f7220 */ /* 0x040fe20000410000 */
[-C--:B------:R-:W-:Y:S01]  /*a110*/  FMUL.FTZ R38, R38, R29.reuse ;  /* 0x0000001d26267220 */ /* 0x080fe20000410000 */
[----:B------:R-:W-:Y:S02]  /*a120*/  PRMT R66, R144, 0x5410, R66 ;  /* 0x0000541090427816 */ /* 0x000fe40000000042 */
[C---:B------:R-:W-:Y:S01]  /*a130*/  FFMA.FTZ R31, R15.reuse, R29, -R31 ;  /* 0x0000001d0f1f7223 */ /* 0x040fe2000001081f */
[----:B------:R-:W-:Y:S01]  /*a140*/  FFMA.FTZ R38, R15, R37, R38 ;  /* 0x000000250f267223 */ /* 0x000fe20000010026 */
[C---:B------:R-:W-:Y:S01]  /*a150*/  IMAD.U32 R29, R72.reuse, 0x10000, RZ ;  /* 0x00010000481d7824 */ /* 0x040fe200078e00ff */
[----:B------:R-:W-:Y:S01]  /*a160*/  LOP3.LUT R72, R72, 0xffff0000, RZ, 0xc0, !PT ;  /* 0xffff000048487812 */ /* 0x000fe200078ec0ff */
[C---:B------:R-:W-:Y:S01]  /*a170*/  IMAD.U32 R37, R64.reuse, 0x10000, RZ ;  /* 0x0001000040257824 */ /* 0x040fe200078e00ff */
[----:B------:R-:W-:Y:S01]  /*a180*/  LOP3.LUT R64, R64, 0xffff0000, RZ, 0xc0, !PT ;  /* 0xffff000040407812 */ /* 0x000fe200078ec0ff */
[----:B------:R-:W-:Y:S01]  /*a190*/  FMUL.FTZ R39, R40, R29 ;  /* 0x0000001d28277220 */ /* 0x000fe20000410000 */
[----:B------:R-:W-:-:S02]  /*a1a0*/  IMAD.U32 R15, R12, 0x10000, RZ ;  /* 0x000100000c0f7824 */ /* 0x000fc400078e00ff */
[-C--:B------:R-:W-:Y:S01]  /*a1b0*/  FMUL.FTZ R40, R40, R37.reuse ;  /* 0x0000002528287220 */ /* 0x080fe20000410000 */
[----:B------:R-:W-:Y:S01]  /*a1c0*/  LOP3.LUT R12, R12, 0xffff0000, RZ, 0xc0, !PT ;  /* 0xffff00000c0c7812 */ /* 0x000fe200078ec0ff */
[C---:B------:R-:W-:Y:S02]  /*a1d0*/  FFMA.FTZ R39, R15.reuse, R37, -R39 ;  /* 0x000000250f277223 */ /* 0x040fe40000010827 */
[----:B------:R-:W-:Y:S01]  /*a1e0*/  FFMA.FTZ R40, R15, R29, R40 ;  /* 0x0000001d0f287223 */ /* 0x000fe20000010028 */
[----:B------:R-:W-:Y:S01]  /*a1f0*/  FMUL.FTZ R15, R28, R72 ;  /* 0x000000481c0f7220 */ /* 0x000fe20000410000 */
[----:B------:R-:W-:Y:S01]  /*a200*/  SHF.L.U32 R44, R30, 0x10, RZ ;  /* 0x000000101e2c7819 */ /* 0x000fe200000006ff */
[-C--:B------:R-:W-:Y:S01]  /*a210*/  FMUL.FTZ R28, R28, R64.reuse ;  /* 0x000000401c1c7220 */ /* 0x080fe20000410000 */
[----:B------:R-:W-:Y:S02]  /*a220*/  IMAD.U32 R29, R74, 0x10000, RZ ;  /* 0x000100004a1d7824 */ /* 0x000fe400078e00ff */
[----:B------:R-:W-:Y:S01]  /*a230*/  FFMA.FTZ R15, R12, R64, -R15 ;  /* 0x000000400c0f7223 */ /* 0x000fe2000001080f */
[----:B------:R-:W-:-:S02]  /*a240*/  IMAD.U32 R37, R66, 0x10000, RZ ;  /* 0x0001000042257824 */ /* 0x000fc400078e00ff */
[----:B------:R-:W-:Y:S01]  /*a250*/  FFMA.FTZ R28, R12, R72, R28 ;  /* 0x000000480c1c7223 */ /* 0x000fe2000001001c */
[----:B------:R-:W-:Y:S01]  /*a260*/  FMUL.FTZ R43, R44, R29 ;  /* 0x0000001d2c2b7220 */ /* 0x000fe20000410000 */
[----:B------:R-:W-:Y:S02]  /*a270*/  IMAD.U32 R12, R14, 0x10000, RZ ;  /* 0x000100000e0c7824 */ /* 0x000fe400078e00ff */
[-C--:B------:R-:W-:Y:S01]  /*a280*/  FMUL.FTZ R44, R44, R37.reuse ;  /* 0x000000252c2c7220 */ /* 0x080fe20000410000 */
[----:B------:R-:W-:Y:S02]  /*a290*/  LOP3.LUT R30, R30, 0xffff0000, RZ, 0xc0, !PT ;  /* 0xffff00001e1e7812 */ /* 0x000fe400078ec0ff */
[----:B------:R-:W-:Y:S01]  /*a2a0*/  LOP3.LUT R74, R74, 0xffff0000, RZ, 0xc0, !PT ;  /* 0xffff00004a4a7812 */ /* 0x000fe200078ec0ff */
[C---:B------:R-:W-:Y:S01]  /*a2b0*/  FFMA.FTZ R43, R12.reuse, R37, -R43 ;  /* 0x000000250c2b7223 */ /* 0x040fe2000001082b */
[----:B------:R-:W-:Y:S01]  /*a2c0*/  FFMA.FTZ R44, R12, R29, R44 ;  /* 0x0000001d0c2c7223 */ /* 0x000fe2000001002c */
[----:B------:R-:W-:-:S02]  /*a2d0*/  LOP3.LUT R66, R66, 0xffff0000, RZ, 0xc0, !PT ;  /* 0xffff000042427812 */ /* 0x000fc400078ec0ff */
[----:B------:R-:W-:Y:S01]  /*a2e0*/  LOP3.LUT R14, R14, 0xffff0000, RZ, 0xc0, !PT ;  /* 0xffff00000e0e7812 */ /* 0x000fe200078ec0ff */
[C---:B------:R-:W-:Y:S01]  /*a2f0*/  FMUL.FTZ R12, R30.reuse, R74 ;  /* 0x0000004a1e0c7220 */ /* 0x040fe20000410000 */
[----:B------:R-:W-:Y:S01]  /*a300*/  F2FP.BF16.F32.PACK_AB R15, R15, R39 ;  /* 0x000000270f0f723e */ /* 0x000fe200000010ff */
[-C--:B------:R-:W-:Y:S01]  /*a310*/  FMUL.FTZ R30, R30, R66.reuse ;  /* 0x000000421e1e7220 */ /* 0x080fe20000410000 */
[----:B------:R-:W-:Y:S01]  /*a320*/  F2FP.BF16.F32.PACK_AB R31, R31, R41 ;  /* 0x000000291f1f723e */ /* 0x000fe200000010ff */
[C---:B------:R-:W-:Y:S01]  /*a330*/  FFMA.FTZ R12, R14.reuse, R66, -R12 ;  /* 0x000000420e0c7223 */ /* 0x040fe2000001080c */
[----:B------:R-:W-:Y:S01]  /*a340*/  F2FP.BF16.F32.PACK_AB R11, R11, R34 ;  /* 0x000000220b0b723e */ /* 0x000fe200000010ff */
[----:B------:R-:W-:Y:S01]  /*a350*/  FFMA.FTZ R30, R14, R74, R30 ;  /* 0x0000004a0e1e7223 */ /* 0x000fe2000001001e */
[----:B------:R-:W-:Y:S02]  /*a360*/  F2FP.BF16.F32.PACK_AB R38, R38, R42 ;  /* 0x0000002a2626723e */ /* 0x000fe400000010ff */
[----:B------:R-:W-:Y:S01]  /*a370*/  F2FP.BF16.F32.PACK_AB R43, R12, R43 ;  /* 0x0000002b0c2b723e */ /* 0x000fe200000010ff */
[----:B------:R-:W-:Y:S01]  /*a380*/  IMAD.MOV.U32 R12, RZ, RZ, R15 ;  /* 0x000000ffff0c7224 */ /* 0x000fe200078e000f */
[----:B------:R-:W-:Y:S01]  /*a390*/  F2FP.BF16.F32.PACK_AB R13, R13, R35 ;  /* 0x000000230d0d723e */ /* 0x000fe200000010ff */
[----:B------:R-:W-:Y:S01]  /*a3a0*/  IMAD.MOV.U32 R15, RZ, RZ, R31 ;  /* 0x000000ffff0f7224 */ /* 0x000fe200078e001f */
[----:B------:R-:W-:Y:S01]  /*a3b0*/  F2FP.BF16.F32.PACK_AB R28, R28, R40 ;  /* 0x000000281c1c723e */ /* 0x000fe200000010ff */
[----:B------:R-:W-:Y:S01]  /*a3c0*/  IMAD.MOV.U32 R29, RZ, RZ, R11 ;  /* 0x000000ffff1d7224 */ /* 0x000fe200078e000b */
[----:B------:R-:W-:Y:S01]  /*a3d0*/  F2FP.BF16.F32.PACK_AB R30, R30, R44 ;  /* 0x0000002c1e1e723e */ /* 0x000fe200000010ff */
[----:B------:R-:W-:-:S02]  /*a3e0*/  IMAD.MOV.U32 R14, RZ, RZ, R43 ;  /* 0x000000ffff0e7224 */ /* 0x000fc400078e002b */
[----:B------:R-:W-:-:S07]  /*a3f0*/  IMAD.MOV.U32 R31, RZ, RZ, R38 ;  /* 0x000000ffff1f7224 */ /* 0x000fce00078e0026 */
.L_x_538:
[----:B------:R-:W-:Y:S05]  /*a400*/  BSYNC B2 ;  /* 0x0000000000027941 */ /* 0x000fea0003800000 */
.L_x_537:
[----:B------:R-:W-:Y:S01]  /*a410*/  LEA R34, P4, R8, R117, 0x1 ;  /* 0x0000007508227211 */ /* 0x000fe200078808ff */
[----:B------:R-:W-:Y:S01]  /*a420*/  @!P3 IMAD.WIDE R36, R36, 0x2, R32 ;  /* 0x000000022424b825 */ /* 0x000fe200078e0220 */
[----:B------:R-:W-:Y:S02]  /*a430*/  ULDC.64 UR4, c[0x0][0x208] ;  /* 0x0000820000047ab9 */ /* 0x000fe40000000a00 */
[----:B------:R-:W-:-:S05]  /*a440*/  LEA.HI.X R35, R8, R116, R26, 0x1, P4 ;  /* 0x0000007408237211 */ /* 0x000fca00020f0c1a */
[----:B0-----:R0:W-:Y:S04]  /*a450*/  ST.E.128 desc[UR4][R34.64], R12 ;  /* 0x0000000c22007985 */ /* 0x0011e8000c101d04 */
[----:B-1----:R0:W-:Y:S02]  /*a460*/  @!P3 ST.E.128 desc[UR4][R36.64], R28 ;  /* 0x0000001c2400b985 */ /* 0x0021e4000c101d04 */
.L_x_536:
[----:B------:R-:W-:Y:S05]  /*a470*/  BSYNC B1 ;  /* 0x0000000000017941 */ /* 0x000fea0003800000 */
.L_x_535:
[----:B------:R-:W-:-:S13]  /*a480*/  ISETP.NE.AND P3, PT, R20, RZ, PT ;  /* 0x000000ff1400720c */ /* 0x000fda0003f65270 */
[----:B------:R-:W-:Y:S05]  /*a490*/  @!P3 BRA `(.L_x_492) ;  /* 0x0000000c00f8b947 */ /* 0x000fea0003800000 */
[----:B0-----:R-:W4:Y:S01]  /*a4a0*/  LDL R15, [R1+0x54] ;  /* 0x00005400010f7983 */ /* 0x001f220000100800 */
[----:B------:R-:W-:Y:S01]  /*a4b0*/  SEL R132, R111, R132, !P1 ;  /* 0x000000846f847207 */ /* 0x000fe20004800000 */
[----:B------:R-:W-:Y:S01]  /*a4c0*/  VIADD R14, R224, 0x40 ;  /* 0x00000040e00e7836 */ /* 0x000fe20000000000 */
[----:B------:R-:W-:Y:S01]  /*a4d0*/  ISETP.GE.AND P4, PT, R214, R110, PT ;  /* 0x0000006ed600720c */ /* 0x000fe20003f86270 */
[----:B---3--:R-:W-:Y:S01]  /*a4e0*/  VIADD R28, R224, 0x40 ;  /* 0x00000040e01c7836 */ /* 0x008fe20000000000 */
[----:B------:R-:W-:Y:S01]  /*a4f0*/  SHF.R.S32.HI R11, RZ, 0x1f, R132 ;  /* 0x0000001fff0b7819 */ /* 0x000fe20000011484 */
[----:B------:R-:W-:Y:S01]  /*a500*/  IMAD.SHL.U32 R14, R14, 0x40, RZ ;  /* 0x000000400e0e7824 */ /* 0x000fe200078e00ff */
[----:B------:R-:W-:Y:S01]  /*a510*/  LEA R34, P3, R10, R117, 0x1 ;  /* 0x000000750a227211 */ /* 0x000fe200078608ff */
[----:B------:R-:W-:Y:S01]  /*a520*/  IMAD.SHL.U32 R28, R28, 0x40, RZ ;  /* 0x000000401c1c7824 */ /* 0x000fe200078e00ff */
[----:B------:R-:W-:Y:S01]  /*a530*/  LEA.HI R132, R11, R132, RZ, 0x4 ;  /* 0x000000840b847211 */ /* 0x000fe200078f20ff */
[----:B------:R-:W-:Y:S01]  /*a540*/  BSSY B1, `(.L_x_539) ;  /* 0x0000073000017945 */ /* 0x000fe20003800000 */
[----:B------:R-:W-:-:S02]  /*a550*/  LOP3.LUT R14, R14, 0x1c0, RZ, 0xc0, !PT ;  /* 0x000001c00e0e7812 */ /* 0x000fc400078ec0ff */
[----:B------:R-:W-:Y:S02]  /*a560*/  LEA.HI.SX32 R132, R132, R9, 0x1c ;  /* 0x0000000984847211 */ /* 0x000fe400078fe2ff */
[----:B------:R-:W-:Y:S02]  /*a570*/  LOP3.LUT R28, R28, 0x1c0, RZ, 0xc0, !PT ;  /* 0x000001c01c1c7812 */ /* 0x000fe400078ec0ff */
[----:B------:R-:W-:Y:S02]  /*a580*/  SHF.R.S32.HI R11, RZ, 0x1f, R132 ;  /* 0x0000001fff0b7819 */ /* 0x000fe40000011484 */
[----:B------:R-:W-:Y:S02]  /*a590*/  SHF.R.U32.HI R14, RZ, 0x3, R14 ;  /* 0x00000003ff0e7819 */ /* 0x000fe4000001160e */
[----:B------:R-:W-:Y:S01]  /*a5a0*/  LEA.HI R12, R11, R132, RZ, 0x3 ;  /* 0x000000840b0c7211 */ /* 0x000fe200078f18ff */
[----:B------:R-:W-:Y:S01]  /*a5b0*/  IMAD.SHL.U32 R11, R132, 0x8, RZ ;  /* 0x00000008840b7824 */ /* 0x000fe200078e00ff */
[----:B------:R-:W-:-:S02]  /*a5c0*/  LEA.HI.X R35, R10, R116, R27, 0x1, P3 ;  /* 0x000000740a237211 */ /* 0x000fc400018f0c1b */
[----:B------:R-:W-:Y:S02]  /*a5d0*/  SHF.R.S32.HI R13, RZ, 0x3, R12 ;  /* 0x00000003ff0d7819 */ /* 0x000fe4000001140c */
[----:B------:R-:W-:-:S04]  /*a5e0*/  LOP3.LUT R12, R28, 0x38, R11, 0xf8, !PT ;  /* 0x000000381c0c7812 */ /* 0x000fc800078ef80b */
        /* <DEDUP_REMOVED lines=10> */
[--C-:B------:R-:W-:Y:S01]  /*a690*/  SHF.R.U64 R38, R68, 0x10, R69.reuse ;  /* 0x0000001044267819 */ /* 0x100fe20000001245 */
[----:B-1----:R-:W-:Y:S01]  /*a6a0*/  IMAD.U32 R42, R29, 0x10000, RZ ;  /* 0x000100001d2a7824 */ /* 0x002fe200078e00ff */
[----:B------:R-:W-:Y:S01]  /*a6b0*/  SHF.R.U32.HI R68, RZ, 0x10, R69 ;  /* 0x00000010ff447819 */ /* 0x000fe20000011645 */
[----:B0-----:R-:W-:Y:S01]  /*a6c0*/  IMAD.U32 R40, R13, 0x10000, RZ ;  /* 0x000100000d287824 */ /* 0x001fe200078e00ff */
[--C-:B------:R-:W-:Y:S01]  /*a6d0*/  SHF.R.U64 R36, R60, 0x10, R61.reuse ;  /* 0x000000103c247819 */ /* 0x100fe2000000123d */
[----:B------:R-:W-:Y:S01]  /*a6e0*/  IMAD.U32 R46, R31, 0x10000, RZ ;  /* 0x000100001f2e7824 */ /* 0x000fe200078e00ff */
[----:B------:R-:W-:Y:S01]  /*a6f0*/  SHF.R.U32.HI R60, RZ, 0x10, R61 ;  /* 0x00000010ff3c7819 */ /* 0x000fe2000001163d */
[----:B------:R-:W-:Y:S01]  /*a700*/  IMAD.U32 R45, R15, 0x10000, RZ ;  /* 0x000100000f2d7824 */ /* 0x000fe200078e00ff */
[----:B------:R-:W-:Y:S01]  /*a710*/  PRMT R68, R137, 0x5410, R68 ;  /* 0x0000541089447816 */ /* 0x000fe20000000044 */
[----:B------:R-:W-:Y:S01]  /*a720*/  IMAD.U32 R44, R14, 0x10000, RZ ;  /* 0x000100000e2c7824 */ /* 0x000fe200078e00ff */
[----:B------:R-:W-:-:S02]  /*a730*/  PRMT R60, R139, 0x5410, R60 ;  /* 0x000054108b3c7816 */ /* 0x000fc4000000003c */
[--C-:B------:R-:W-:Y:S01]  /*a740*/  SHF.R.U64 R39, R70, 0x10, R71.reuse ;  /* 0x0000001046277819 */ /* 0x100fe20000001247 */
[----:B------:R-:W-:Y:S01]  /*a750*/  IMAD.U32 R48, R68, 0x10000, RZ ;  /* 0x0001000044307824 */ /* 0x000fe200078e00ff */
[----:B------:R-:W-:Y:S01]  /*a760*/  SHF.R.U32.HI R70, RZ, 0x10, R71 ;  /* 0x00000010ff467819 */ /* 0x000fe20000011647 */
[----:B------:R-:W-:Y:S01]  /*a770*/  IMAD.U32 R49, R60, 0x10000, RZ ;  /* 0x000100003c317824 */ /* 0x000fe200078e00ff */
[--C-:B------:R-:W-:Y:S02]  /*a780*/  SHF.R.U64 R37, R62, 0x10, R63.reuse ;  /* 0x000000103e257819 */ /* 0x100fe4000000123f */
[----:B------:R-:W-:Y:S02]  /*a790*/  SHF.R.U32.HI R62, RZ, 0x10, R63 ;  /* 0x00000010ff3e7819 */ /* 0x000fe4000001163f */
[----:B------:R-:W-:Y:S01]  /*a7a0*/  PRMT R50, R138, 0x5432, R39 ;  /* 0x000054328a327816 */ /* 0x000fe20000000027 */
[-C--:B------:R-:W-:Y:S01]  /*a7b0*/  FMUL.FTZ R39, R42, R48.reuse ;  /* 0x000000302a277220 */ /* 0x080fe20000410000 */
[----:B------:R-:W-:Y:S01]  /*a7c0*/  PRMT R70, R138, 0x5410, R70 ;  /* 0x000054108a467816 */ /* 0x000fe20000000046 */
[-C--:B------:R-:W-:Y:S01]  /*a7d0*/  FMUL.FTZ R42, R42, R49.reuse ;  /* 0x000000312a2a7220 */ /* 0x080fe20000410000 */
[----:B------:R-:W-:Y:S01]  /*a7e0*/  PRMT R62, R140, 0x5410, R62 ;  /* 0x000054108c3e7816 */ /* 0x000fe2000000003e */
[----:B------:R-:W-:Y:S01]  /*a7f0*/  FFMA.FTZ R39, R40, R49, -R39 ;  /* 0x0000003128277223 */ /* 0x000fe20000010827 */
[----:B------:R-:W-:Y:S01]  /*a800*/  LOP3.LUT R43, R29, 0xffff0000, RZ, 0xc0, !PT ;  /* 0xffff00001d2b7812 */ /* 0x000fe200078ec0ff */
[----:B------:R-:W-:Y:S01]  /*a810*/  IMAD.U32 R49, R70, 0x10000, RZ ;  /* 0x0001000046317824 */ /* 0x000fe200078e00ff */
[----:B------:R-:W-:Y:S01]  /*a820*/  LOP3.LUT R68, R68, 0xffff0000, RZ, 0xc0, !PT ;  /* 0xffff000044447812 */ /* 0x000fe200078ec0ff */
[----:B------:R-:W-:Y:S01]  /*a830*/  FFMA.FTZ R42, R40, R48, R42 ;  /* 0x00000030282a7223 */ /* 0x000fe2000001002a */
[----:B------:R-:W-:Y:S01]  /*a840*/  LOP3.LUT R60, R60, 0xffff0000, RZ, 0xc0, !PT ;  /* 0xffff00003c3c7812 */ /* 0x000fe200078ec0ff */
[----:B------:R-:W-:Y:S01]  /*a850*/  IMAD.U32 R40, R62, 0x10000, RZ ;  /* 0x000100003e287824 */ /* 0x000fe200078e00ff */
[----:B------:R-:W-:Y:S01]  /*a860*/  PRMT R38, R137, 0x5432, R38 ;  /* 0x0000543289267816 */ /* 0x000fe20000000026 */
[C---:B------:R-:W-:Y:S01]  /*a870*/  FMUL.FTZ R48, R46.reuse, R49 ;  /* 0x000000312e307220 */ /* 0x040fe20000410000 */
[----:B------:R-:W-:Y:S01]  /*a880*/  PRMT R36, R139, 0x5432, R36 ;  /* 0x000054328b247816 */ /* 0x000fe20000000024 */
[----:B------:R-:W-:Y:S01]  /*a890*/  FMUL.FTZ R51, R43, R68 ;  /* 0x000000442b337220 */ /* 0x000fe20000410000 */
[----:B------:R-:W-:Y:S01]  /*a8a0*/  LOP3.LUT R41, R13, 0xffff0000, RZ, 0xc0, !PT ;  /* 0xffff00000d297812 */ /* 0x000fe200078ec0ff */
[----:B------:R-:W-:Y:S01]  /*a8b0*/  FMUL.FTZ R46, R46, R40 ;  /* 0x000000282e2e7220 */ /* 0x000fe20000410000 */
[----:B------:R-:W-:Y:S01]  /*a8c0*/  FMUL.FTZ R43, R43, R60 ;  /* 0x0000003c2b2b7220 */ /* 0x000fe20000410000 */
[----:B------:R-:W-:-:S02]  /*a8d0*/  IMAD.U32 R29, R28, 0x10000, RZ ;  /* 0x000100001c1d7824 */ /* 0x000fc400078e00ff */
[C---:B------:R-:W-:Y:S01]  /*a8e0*/  FFMA.FTZ R48, R45.reuse, R40, -R48 ;  /* 0x000000282d307223 */ /* 0x040fe20000010830 */
[----:B------:R-:W-:Y:S02]  /*a8f0*/  IMAD.U32 R52, R38, 0x10000, RZ ;  /* 0x0001000026347824 */ /* 0x000fe400078e00ff */
[----:B------:R-:W-:Y:S01]  /*a900*/  FFMA.FTZ R46, R45, R49, R46 ;  /* 0x000000312d2e7223 */ /* 0x000fe2000001002e */
[C---:B------:R-:W-:Y:S02]  /*a910*/  IMAD.U32 R40, R36.reuse, 0x10000, RZ ;  /* 0x0001000024287824 */ /* 0x040fe400078e00ff */
[C---:B------:R-:W-:Y:S01]  /*a920*/  FFMA.FTZ R51, R41.reuse, R60, -R51 ;  /* 0x0000003c29337223 */ /* 0x040fe20000010833 */
[----:B------:R-:W-:Y:S01]  /*a930*/  FFMA.FTZ R43, R41, R68, R43 ;  /* 0x00000044292b7223 */ /* 0x000fe2000001002b */
[----:B------:R-:W-:Y:S01]  /*a940*/  LOP3.LUT R45, R36, 0xffff0000, RZ, 0xc0, !PT ;  /* 0xffff0000242d7812 */ /* 0x000fe200078ec0ff */
[C---:B------:R-:W-:Y:S01]  /*a950*/  FMUL.FTZ R36, R29.reuse, R52 ;  /* 0x000000341d247220 */ /* 0x040fe20000410000 */
[----:B------:R-:W-:Y:S01]  /*a960*/  LOP3.LUT R28, R28, 0xffff0000, RZ, 0xc0, !PT ;  /* 0xffff00001c1c7812 */ /* 0x000fe200078ec0ff */
[----:B------:R-:W-:Y:S01]  /*a970*/  IMAD.U32 R13, R12, 0x10000, RZ ;  /* 0x000100000c0d7824 */ /* 0x000fe200078e00ff */
[----:B------:R-:W-:Y:S01]  /*a980*/  LOP3.LUT R41, R38, 0xffff0000, RZ, 0xc0, !PT ;  /* 0xffff000026297812 */ /* 0x000fe200078ec0ff */
[-C--:B------:R-:W-:Y:S01]  /*a990*/  FMUL.FTZ R29, R29, R40.reuse ;  /* 0x000000281d1d7220 */ /* 0x080fe20000410000 */
[----:B------:R-:W-:Y:S01]  /*a9a0*/  LOP3.LUT R31, R31, 0xffff0000, RZ, 0xc0, !PT ;  /* 0xffff00001f1f7812 */ /* 0x000fe200078ec0ff */
[C---:B------:R-:W-:Y:S01]  /*a9b0*/  FFMA.FTZ R36, R13.reuse, R40, -R36 ;  /* 0x000000280d247223 */ /* 0x040fe20000010824 */
[----:B------:R-:W-:Y:S01]  /*a9c0*/  PRMT R37, R140, 0x5432, R37 ;  /* 0x000054328c257816 */ /* 0x000fe20000000025 */
[----:B------:R-:W-:Y:S01]  /*a9d0*/  FMUL.FTZ R49, R28, R41 ;  /* 0x000000291c317220 */ /* 0x000fe20000410000 */
[----:B------:R-:W-:Y:S01]  /*a9e0*/  LOP3.LUT R70, R70, 0xffff0000, RZ, 0xc0, !PT ;  /* 0xffff000046467812 */ /* 0x000fe200078ec0ff */
[----:B------:R-:W-:Y:S01]  /*a9f0*/  FFMA.FTZ R29, R13, R52, R29 ;  /* 0x000000340d1d7223 */ /* 0x000fe2000001001d */
[----:B------:R-:W-:Y:S01]  /*aa00*/  LOP3.LUT R62, R62, 0xffff0000, RZ, 0xc0, !PT ;  /* 0xffff00003e3e7812 */ /* 0x000fe200078ec0ff */
[-C--:B------:R-:W-:Y:S01]  /*aa10*/  FMUL.FTZ R53, R28, R45.reuse ;  /* 0x0000002d1c357220 */ /* 0x080fe20000410000 */
[----:B------:R-:W-:Y:S01]  /*aa20*/  LOP3.LUT R12, R12, 0xffff0000, RZ, 0xc0, !PT ;  /* 0xffff00000c0c7812 */ /* 0x000fe200078ec0ff */
[----:B------:R-:W-:Y:S01]  /*aa30*/  FMUL.FTZ R56, R31, R70 ;  /* 0x000000461f387220 */ /* 0x000fe20000410000 */
[----:B------:R-:W-:Y:S01]  /*aa40*/  LOP3.LUT R15, R15, 0xffff0000, RZ, 0xc0, !PT ;  /* 0xffff00000f0f7812 */ /* 0x000fe200078ec0ff */
[----:B------:R-:W-:Y:S01]  /*aa50*/  IMAD.U32 R38, R37, 0x10000, RZ ;  /* 0x0001000025267824 */ /* 0x000fe200078e00ff */
[C---:B------:R-:W-:Y:S01]  /*aa60*/  SHF.L.U32 R47, R30.reuse, 0x10, RZ ;  /* 0x000000101e2f7819 */ /* 0x040fe200000006ff */
[-C--:B------:R-:W-:Y:S01]  /*aa70*/  FMUL.FTZ R54, R31, R62.reuse ;  /* 0x0000003e1f367220 */ /* 0x080fe20000410000 */
[----:B------:R-:W-:Y:S01]  /*aa80*/  LOP3.LUT R30, R30, 0xffff0000, RZ, 0xc0, !PT ;  /* 0xffff00001e1e7812 */ /* 0x000fe200078ec0ff */
[C---:B------:R-:W-:Y:S01]  /*aa90*/  IMAD.U32 R28, R50.reuse, 0x10000, RZ ;  /* 0x00010000321c7824 */ /* 0x040fe200078e00ff */
[----:B------:R-:W-:Y:S01]  /*aaa0*/  LOP3.LUT R13, R50, 0xffff0000, RZ, 0xc0, !PT ;  /* 0xffff0000320d7812 */ /* 0x000fe200078ec0ff */
[C---:B------:R-:W-:Y:S01]  /*aab0*/  FFMA.FTZ R49, R12.reuse, R45, -R49 ;  /* 0x0000002d0c317223 */ /* 0x040fe20000010831 */
[----:B------:R-:W-:Y:S01]  /*aac0*/  LOP3.LUT R37, R37, 0xffff0000, RZ, 0xc0, !PT ;  /* 0xffff000025257812 */ /* 0x000fe200078ec0ff */
[C---:B------:R-:W-:Y:S01]  /*aad0*/  FFMA.FTZ R31, R15.reuse, R62, -R56 ;  /* 0x0000003e0f1f7223 */ /* 0x040fe20000010838 */
[----:B------:R-:W-:Y:S01]  /*aae0*/  FFMA.FTZ R12, R12, R41, R53 ;  /* 0x000000290c0c7223 */ /* 0x000fe20000010035 */
[----:B------:R-:W-:Y:S01]  /*aaf0*/  LOP3.LUT R14, R14, 0xffff0000, RZ, 0xc0, !PT ;  /* 0xffff00000e0e7812 */ /* 0x000fe200078ec0ff */
[----:B------:R-:W-:Y:S01]  /*ab00*/  FFMA.FTZ R15, R15, R70, R54 ;  /* 0x000000460f0f7223 */ /* 0x000fe20000010036 */
[C---:B------:R-:W-:Y:S01]  /*ab10*/  FMUL.FTZ R41, R47.reuse, R28 ;  /* 0x0000001c2f297220 */ /* 0x040fe20000410000 */
[C---:B------:R-:W-:Y:S01]  /*ab20*/  FMUL.FTZ R45, R30.reuse, R13 ;  /* 0x0000000d1e2d7220 */ /* 0x040fe20000410000 */
[----:B------:R-:W-:Y:S01]  /*ab30*/  FMUL.FTZ R47, R47, R38 ;  /* 0x000000262f2f7220 */ /* 0x000fe20000410000 */
[----:B------:R-:W-:Y:S01]  /*ab40*/  FMUL.FTZ R30, R30, R37 ;  /* 0x000000251e1e7220 */ /* 0x000fe20000410000 */
[----:B------:R-:W-:Y:S01]  /*ab50*/  F2FP.BF16.F32.PACK_AB R46, R15, R46 ;  /* 0x0000002e0f2e723e */ /* 0x000fe200000010ff */
[C---:B------:R-:W-:Y:S01]  /*ab60*/  FFMA.FTZ R38, R44.reuse, R38, -R41 ;  /* 0x000000262c267223 */ /* 0x040fe20000010829 */
[----:B------:R-:W-:Y:S01]  /*ab70*/  FFMA.FTZ R28, R44, R28, R47 ;  /* 0x0000001c2c1c7223 */ /* 0x000fe2000001002f */
[----:B------:R-:W-:Y:S01]  /*ab80*/  FFMA.FTZ R13, R14, R13, R30 ;  /* 0x0000000d0e0d7223 */ /* 0x000fe2000001001e */
[----:B------:R-:W-:Y:S01]  /*ab90*/  F2FP.BF16.F32.PACK_AB R15, R12, R29 ;  /* 0x0000001d0c0f723e */ /* 0x000fe200000010ff */
[----:B------:R-:W-:Y:S01]  /*aba0*/  FFMA.FTZ R45, R14, R37, -R45 ;  /* 0x000000250e2d7223 */ /* 0x000fe2000001082d */
[----:B------:R-:W-:-:S02]  /*abb0*/  F2FP.BF16.F32.PACK_AB R31, R31, R48 ;  /* 0x000000301f1f723e */ /* 0x000fc400000010ff */
[----:B------:R-:W-:Y:S02]  /*abc0*/  F2FP.BF16.F32.PACK_AB R39, R51, R39 ;  /* 0x000000273327723e */ /* 0x000fe400000010ff */
[----:B------:R-:W-:Y:S02]  /*abd0*/  F2FP.BF16.F32.PACK_AB R42, R43, R42 ;  /* 0x0000002a2b2a723e */ /* 0x000fe400000010ff */
[----:B------:R-:W-:Y:S02]  /*abe0*/  F2FP.BF16.F32.PACK_AB R36, R49, R36 ;  /* 0x000000243124723e */ /* 0x000fe400000010ff */
[----:B------:R-:W-:Y:S01]  /*abf0*/  F2FP.BF16.F32.PACK_AB R30, R13, R28 ;  /* 0x0000001c0d1e723e */ /* 0x000fe200000010ff */
[----:B------:R-:W-:Y:S01]  /*ac00*/  IMAD.MOV.U32 R28, RZ, RZ, R15 ;  /* 0x000000ffff1c7224 */ /* 0x000fe200078e000f */
[----:B------:R-:W-:Y:S01]  /*ac10*/  F2FP.BF16.F32.PACK_AB R14, R45, R38 ;  /* 0x000000262d0e723e */ /* 0x000fe200000010ff */
[----:B------:R-:W-:Y:S02]  /*ac20*/  IMAD.MOV.U32 R15, RZ, RZ, R31 ;  /* 0x000000ffff0f7224 */ /* 0x000fe400078e001f */
[----:B------:R-:W-:-:S02]  /*ac30*/  IMAD.MOV.U32 R12, RZ, RZ, R36 ;  /* 0x000000ffff0c7224 */ /* 0x000fc400078e0024 */
[----:B------:R-:W-:Y:S02]  /*ac40*/  IMAD.MOV.U32 R13, RZ, RZ, R39 ;  /* 0x000000ffff0d7224 */ /* 0x000fe400078e0027 */
[----:B------:R-:W-:Y:S02]  /*ac50*/  IMAD.MOV.U32 R29, RZ, RZ, R42 ;  /* 0x000000ffff1d7224 */ /* 0x000fe400078e002a */
[----:B------:R-:W-:-:S07]  /*ac60*/  IMAD.MOV.U32 R31, RZ, RZ, R46 ;  /* 0x000000ffff1f7224 */ /* 0x000fce00078e002e */
.L_x_540:
[----:B------:R-:W-:Y:S05]  /*ac70*/  BSYNC B1 ;  /* 0x0000000000017941 */ /* 0x000fea0003800000 */
.L_x_539:
[----:B------:R-:W-:Y:S01]  /*ac80*/  ISETP.GE.AND P3, PT, R11, R128, PT ;  /* 0x000000800b00720c */ /* 0x000fe20003f66270 */
[----:B------:R-:W-:Y:S02]  /*ac90*/  ULDC.64 UR4, c[0x0][0x208] ;  /* 0x0000820000047ab9 */ /* 0x000fe40000000a00 */
[----:B0-----:R0:W-:Y:S10]  /*aca0*/  ST.E.128 desc[UR4][R34.64], R12 ;  /* 0x0000000c22007985 */ /* 0x0011f4000c101d04 */
[----:B------:R-:W-:Y:S05]  /*acb0*/  @P3 BRA `(.L_x_492) ;  /* 0x0000000400f03947 */ /* 0x000fea0003800000 */
[----:B------:R-:W-:Y:S01]  /*acc0*/  IMAD.WIDE R32, R11, 0x2, R32 ;  /* 0x000000020b207825 */ /* 0x000fe200078e0220 */
[----:B------:R-:W-:-:S04]  /*acd0*/  ULDC.64 UR4, c[0x0][0x208] ;  /* 0x0000820000047ab9 */ /* 0x000fc80000000a00 */
[----:B-1----:R1:W-:Y:S01]  /*ace0*/  ST.E.128 desc[UR4][R32.64], R28 ;  /* 0x0000001c20007985 */ /* 0x0023e2000c101d04 */
[----:B------:R-:W-:Y:S05]  /*acf0*/  BRA `(.L_x_492) ;  /* 0x0000000400e07947 */ /* 0x000fea0003800000 */
.L_x_446:
[----:B------:R-:W-:-:S04]  /*ad00*/  ULOP3.LUT UR4, UR60, 0x1, URZ, 0xfc, !UPT ;  /* 0x000000013c047892 */ /* 0x000fc8000f8efc3f */
[----:B------:R-:W-:-:S06]  /*ad10*/  UISETP.NE.AND UP0, UPT, UR4, 0x3, UPT ;  /* 0x000000030400788c */ /* 0x000fcc000bf05270 */
[----:B------:R-:W-:-:S13]  /*ad20*/  PLOP3.LUT P0, PT, PT, PT, UP0, 0x80, 0x0 ;  /* 0x000000000000781c */ /* 0x000fda0003f0f008 */
[----:B------:R-:W-:Y:S05]  /*ad30*/  @!P0 BRA `(.L_x_541) ;  /* 0x0000000000048947 */ /* 0x000fea0003800000 */
[----:B------:R-:W-:Y:S01]  /*ad40*/  BPT.TRAP 0x1 ;  /* 0x000000040000795c */ /* 0x000fe20000300000 */
.L_x_541:
[----:B------:R-:W-:Y:S01]  /*ad50*/  IMAD R86, R213, 0x8, R23 ;  /* 0x00000008d5567824 */ /* 0x000fe200078e0217 */
[----:B------:R-:W-:Y:S01]  /*ad60*/  SHF.L.U32 R87, R225, 0x1f, RZ ;  /* 0x0000001fe1577819 */ /* 0x000fe200000006ff */
[----:B------:R-:W-:Y:S01]  /*ad70*/  BSSY B1, `(.L_x_542) ;  /* 0x0000004000017945 */ /* 0x000fe20003800000 */
[----:B------:R-:W-:Y:S02]  /*ad80*/  SHF.R.S32.HI R79, RZ, 0x1f, R77 ;  /* 0x0000001fff4f7819 */ /* 0x000fe4000001144d */
[----:B------:R-:W0:Y:S02]  /*ad90*/  SYNCS.PHASECHK.TRANS64.TRYWAIT P3, [R86+URZ+0x38890], R87 ;  /* 0x03889057560075a7 */ /* 0x000e24000806017f */
[----:B0-----:R-:W-:Y:S05]  /*ada0*/  @!P3 BRA `(.L_x_543) ;  /* 0x0000020c0080b947 */ /* 0x001fea0003800000 */
.L_x_836:
[----:B------:R-:W-:Y:S05]  /*adb0*/  BSYNC B1 ;  /* 0x0000000000017941 */ /* 0x000fea0003800000 */
.L_x_542:
[----:B------:R-:W-:Y:S01]  /*adc0*/  ULDC.64 UR4, c[0x0][0x300] ;  /* 0x0000c00000047ab9 */ /* 0x000fe20000000a00 */
[----:B-----5:R-:W-:Y:S01]  /*add0*/  SHF.R.S32.HI R84, RZ, 0x1f, R76 ;  /* 0x0000001fff547819 */ /* 0x020fe2000001144c */
[----:B------:R-:W-:Y:S01]  /*ade0*/  IMAD R14, R79, UR4, RZ ;  /* 0x000000044f0e7c24 */ /* 0x000fe2000f8e02ff */
[----:B------:R-:W-:Y:S01]  /*adf0*/  ULDC.64 UR6, c[0x0][0x2e8] ;  /* 0x0000ba0000067ab9 */ /* 0x000fe20000000a00 */
[----:B------:R-:W-:-:S04]  /*ae00*/  IMAD.WIDE.U32 R12, R77, UR4, RZ ;  /* 0x000000044d0c7c25 */ /* 0x000fc8000f8e00ff */
[----:B------:R-:W-:Y:S01]  /*ae10*/  IMAD R11, R77, UR5, R14 ;  /* 0x000000054d0b7c24 */ /* 0x000fe2000f8e020e */
[----:B------:R-:W-:Y:S01]  /*ae20*/  ULDC.64 UR4, c[0x0][0x310] ;  /* 0x0000c40000047ab9 */ /* 0x000fe20000000a00 */
[----:B------:R-:W-:Y:S02]  /*ae30*/  IMAD R85, R2, -0x50, R24 ;  /* 0xffffffb002557824 */ /* 0x000fe400078e0218 */
[----:B------:R-:W-:Y:S02]  /*ae40*/  IMAD R15, R84, UR4, RZ ;  /* 0x00000004540f7c24 */ /* 0x000fe4000f8e02ff */
[----:B------:R-:W-:Y:S01]  /*ae50*/  IMAD.IADD R13, R13, 0x1, R11 ;  /* 0x000000010d0d7824 */ /* 0x000fe200078e020b */
[----:B------:R-:W-:Y:S01]  /*ae60*/  VIMNMX R85, R85, 0x50, PT ;  /* 0x0000005055557848 */ /* 0x000fe20003fe0100 */
[C---:B------:R-:W-:Y:S02]  /*ae70*/  IMAD R15, R76.reuse, UR5, R15 ;  /* 0x000000054c0f7c24 */ /* 0x040fe4000f8e020f */
[----:B------:R-:W-:Y:S01]  /*ae80*/  IMAD.WIDE.U32 R12, R76, UR4, R12 ;  /* 0x000000044c0c7c25 */ /* 0x000fe2000f8e000c */
[----:B------:R-:W-:-:S03]  /*ae90*/  ULDC.64 UR4, c[0x0][0x308] ;  /* 0x0000c20000047ab9 */ /* 0x000fc60000000a00 */
[----:B------:R-:W-:Y:S02]  /*aea0*/  IMAD.IADD R13, R13, 0x1, R15 ;  /* 0x000000010d0d7824 */ /* 0x000fe400078e020f */
[----:B------:R-:W-:Y:S02]  /*aeb0*/  IMAD.IADD R32, R85, 0x1, -R224 ;  /* 0x0000000155207824 */ /* 0x000fe400078e0ae0 */
[----:B------:R-:W-:Y:S01]  /*aec0*/  IMAD.WIDE.U32 R12, R223, UR4, R12 ;  /* 0x00000004df0c7c25 */ /* 0x000fe2000f8e000c */
[----:B------:R-:W-:-:S03]  /*aed0*/  UMOV UR4, 0xffffffff ;  /* 0xffffffff00047882 */ /* 0x000fc60000000000 */
[----:B------:R-:W-:Y:S01]  /*aee0*/  IMAD R31, R223, UR5, R13 ;  /* 0x00000005df1f7c24 */ /* 0x000fe2000f8e020d */
[----:B------:R-:W-:-:S04]  /*aef0*/  LEA R30, P3, R12, UR6, 0x1 ;  /* 0x000000060c1e7c11 */ /* 0x000fc8000f8608ff */
[----:B------:R-:W-:Y:S02]  /*af00*/  LEA.HI.X R31, R12, UR7, R31, 0x1, P3 ;  /* 0x000000070c1f7c11 */ /* 0x000fe400098f0c1f */
[----:B------:R-:W-:Y:S01]  /*af10*/  ISETP.GE.AND P3, PT, R32, 0x1, PT ;  /* 0x000000012000780c */ /* 0x000fe20003f66270 */
[----:B------:R-:W-:-:S12]  /*af20*/  BRA.DIV UR4, `(.L_x_544) ;  /* 0x0000020e04347947 */ /* 0x000fd8000b800000 */
[----:B------:R1:W2:Y:S04]  /*af30*/  SHFL.IDX PT, R33, R31, RZ, 0x181f ;  /* 0x00181fff1f217589 */ /* 0x0002a800000e0000 */
[----:B------:R1:W3:Y:S02]  /*af40*/  SHFL.IDX PT, R35, R30, RZ, 0x181f ;  /* 0x00181fff1e237589 */ /* 0x0002e400000e0000 */
.L_x_840:
[----:B------:R-:W-:Y:S04]  /*af50*/  BSSY B1, `(.L_x_545) ;  /* 0x0000018000017945 */ /* 0x000fe80003800000 */
[----:B------:R-:W-:Y:S05]  /*af60*/  @!P3 BRA `(.L_x_546) ;  /* 0x000000000058b947 */ /* 0x000fea0003800000 */
[----:B------:R-:W-:Y:S01]  /*af70*/  ULDC UR4, c[0x0][0x2f4] ;  /* 0x0000bd0000047ab9 */ /* 0x000fe20000000800 */
[----:B------:R-:W-:Y:S01]  /*af80*/  ULDC.64 UR6, c[0x0][0x208] ;  /* 0x0000820000067ab9 */ /* 0x000fe20000000a00 */
[----:B------:R-:W-:-:S13]  /*af90*/  ISETP.GE.AND P4, PT, R16, UR4, PT ;  /* 0x0000000410007c0c */ /* 0x000fda000bf86270 */
[----:B------:R-:W4:Y:S01]  /*afa0*/  @!P4 LDS.128 R12, [R78+0x24400] ;  /* 0x024400004e0cc984 */ /* 0x000f220000000c00 */
[----:B---3--:R-:W-:-:S04]  /*afb0*/  @!P4 LEA R28, P3, R16, R35, 0x1 ;  /* 0x00000023101cc211 */ /* 0x008fc800078608ff */
[----:B--2---:R-:W-:Y:S02]  /*afc0*/  @!P4 LEA.HI.X R29, R16, R33, R17, 0x1, P3 ;  /* 0x00000021101dc211 */ /* 0x004fe400018f0c11 */
[----:B------:R-:W-:-:S03]  /*afd0*/  ISETP.GE.AND P3, PT, R214, UR4, PT ;  /* 0x00000004d6007c0c */ /* 0x000fc6000bf66270 */
[----:B----4-:R2:W-:Y:S10]  /*afe0*/  @!P4 ST.E.128 desc[UR6][R28.64], R12 ;  /* 0x0000000c1c00c985 */ /* 0x0105f4000c101d06 */
[----:B------:R-:W3:Y:S01]  /*aff0*/  @!P3 LDS.128 R12, [R78+0x26c00] ;  /* 0x026c00004e0cb984 */ /* 0x000ee20000000c00 */
[----:B--2---:R-:W-:-:S04]  /*b000*/  @!P3 LEA R28, P4, R212, R35, 0x1 ;  /* 0x00000023d41cb211 */ /* 0x004fc800078808ff */
[----:B------:R-:W-:Y:S02]  /*b010*/  @!P3 LEA.HI.X R29, R212, R33, R215, 0x1, P4 ;  /* 0x00000021d41db211 */ /* 0x000fe400020f0cd7 */
[----:B------:R-:W-:-:S03]  /*b020*/  ISETP.GE.AND P4, PT, R19, UR4, PT ;  /* 0x0000000413007c0c */ /* 0x000fc6000bf86270 */
[----:B---3--:R2:W-:Y:S10]  /*b030*/  @!P3 ST.E.128 desc[UR6][R28.64], R12 ;  /* 0x0000000c1c00b985 */ /* 0x0085f4000c101d06 */
[----:B------:R-:W3:Y:S01]  /*b040*/  @!P4 LDS.128 R12, [R78+0x29400] ;  /* 0x029400004e0cc984 */ /* 0x000ee20000000c00 */
[----:B--2---:R-:W-:-:S04]  /*b050*/  @!P4 LEA R28, P3, R19, R35, 0x1 ;  /* 0x00000023131cc211 */ /* 0x004fc800078608ff */
[----:B------:R-:W-:Y:S02]  /*b060*/  @!P4 LEA.HI.X R29, R19, R33, R219, 0x1, P3 ;  /* 0x00000021131dc211 */ /* 0x000fe400018f0cdb */
[----:B------:R-:W-:-:S03]  /*b070*/  ISETP.GE.AND P3, PT, R22, UR4, PT ;  /* 0x0000000416007c0c */ /* 0x000fc6000bf66270 */
[----:B---3--:R2:W-:Y:S10]  /*b080*/  @!P4 ST.E.128 desc[UR6][R28.64], R12 ;  /* 0x0000000c1c00c985 */ /* 0x0085f4000c101d06 */
[----:B------:R-:W3:Y:S01]  /*b090*/  @!P3 LDS.128 R12, [R78+0x2bc00] ;  /* 0x02bc00004e0cb984 */ /* 0x000ee20000000c00 */
[----:B--2---:R-:W-:-:S04]  /*b0a0*/  @!P3 LEA R28, P4, R22, R35, 0x1 ;  /* 0x00000023161cb211 */ /* 0x004fc800078808ff */
[----:B------:R-:W-:-:S05]  /*b0b0*/  @!P3 LEA.HI.X R29, R22, R33, R218, 0x1, P4 ;  /* 0x00000021161db211 */ /* 0x000fca00020f0cda */
[----:B---3--:R4:W-:Y:S04]  /*b0c0*/  @!P3 ST.E.128 desc[UR6][R28.64], R12 ;  /* 0x0000000c1c00b985 */ /* 0x0089e8000c101d06 */
.L_x_546:
[----:B------:R-:W-:Y:S05]  /*b0d0*/  BSYNC B1 ;  /* 0x0000000000017941 */ /* 0x000fea0003800000 */
.L_x_545:
[----:B------:R-:W-:-:S03]  /*b0e0*/  UMOV UR4, 0xffffffff ;  /* 0xffffffff00047882 */ /* 0x000fc60000000000 */
[----:B------:R-:W-:Y:S05]  /*b0f0*/  BRA.DIV UR4, `(.L_x_547) ;  /* 0x0000020e040c7947 */ /* 0x000fea000b800000 */
[----:B--2---:R2:W0:Y:S04]  /*b100*/  SHFL.IDX PT, R33, R31, 0x1, 0x181f ;  /* 0x00381f001f217f89 */ /* 0x00442800000e0000 */
[----:B---3--:R2:W3:Y:S02]  /*b110*/  SHFL.IDX PT, R35, R30, 0x1, 0x181f ;  /* 0x00381f001e237f89 */ /* 0x0084e400000e0000 */
.L_x_844:
[----:B------:R-:W-:Y:S01]  /*b120*/  ISETP.GE.AND P3, PT, R32, 0x21, PT ;  /* 0x000000212000780c */ /* 0x000fe20003f66270 */
[----:B------:R-:W-:-:S12]  /*b130*/  BSSY B1, `(.L_x_548) ;  /* 0x0000018000017945 */ /* 0x000fd80003800000 */
[----:B------:R-:W-:Y:S05]  /*b140*/  @!P3 BRA `(.L_x_549) ;  /* 0x000000000058b947 */ /* 0x000fea0003800000 */
[----:B------:R-:W-:Y:S01]  /*b150*/  ULDC UR4, c[0x0][0x2f4] ;  /* 0x0000bd0000047ab9 */ /* 0x000fe20000000800 */
[----:B------:R-:W-:Y:S01]  /*b160*/  ULDC.64 UR6, c[0x0][0x208] ;  /* 0x0000820000067ab9 */ /* 0x000fe20000000a00 */
[----:B------:R-:W-:-:S13]  /*b170*/  ISETP.GE.AND P4, PT, R16, UR4, PT ;  /* 0x0000000410007c0c */ /* 0x000fda000bf86270 */
[----:B----4-:R-:W4:Y:S01]  /*b180*/  @!P4 LDS.128 R12, [R78+0x25400] ;  /* 0x025400004e0cc984 */ /* 0x010f220000000c00 */
[----:B---3--:R-:W-:-:S04]  /*b190*/  @!P4 LEA R28, P3, R16, R35, 0x1 ;  /* 0x00000023101cc211 */ /* 0x008fc800078608ff */
[----:B0-----:R-:W-:Y:S02]  /*b1a0*/  @!P4 LEA.HI.X R29, R16, R33, R17, 0x1, P3 ;  /* 0x00000021101dc211 */ /* 0x001fe400018f0c11 */
[----:B------:R-:W-:-:S03]  /*b1b0*/  ISETP.GE.AND P3, PT, R214, UR4, PT ;  /* 0x00000004d6007c0c */ /* 0x000fc6000bf66270 */
[----:B----4-:R0:W-:Y:S10]  /*b1c0*/  @!P4 ST.E.128 desc[UR6][R28.64], R12 ;  /* 0x0000000c1c00c985 */ /* 0x0101f4000c101d06 */
[----:B------:R-:W3:Y:S01]  /*b1d0*/  @!P3 LDS.128 R12, [R78+0x27c00] ;  /* 0x027c00004e0cb984 */ /* 0x000ee20000000c00 */
[----:B0-----:R-:W-:-:S04]  /*b1e0*/  @!P3 LEA R28, P4, R212, R35, 0x1 ;  /* 0x00000023d41cb211 */ /* 0x001fc800078808ff */
[----:B------:R-:W-:Y:S02]  /*b1f0*/  @!P3 LEA.HI.X R29, R212, R33, R215, 0x1, P4 ;  /* 0x00000021d41db211 */ /* 0x000fe400020f0cd7 */
[----:B------:R-:W-:-:S03]  /*b200*/  ISETP.GE.AND P4, PT, R19, UR4, PT ;  /* 0x0000000413007c0c */ /* 0x000fc6000bf86270 */
[----:B---3--:R0:W-:Y:S10]  /*b210*/  @!P3 ST.E.128 desc[UR6][R28.64], R12 ;  /* 0x0000000c1c00b985 */ /* 0x0081f4000c101d06 */
[----:B------:R-:W3:Y:S01]  /*b220*/  @!P4 LDS.128 R12, [R78+0x2a400] ;  /* 0x02a400004e0cc984 */ /* 0x000ee20000000c00 */
[----:B0-----:R-:W-:-:S04]  /*b230*/  @!P4 LEA R28, P3, R19, R35, 0x1 ;  /* 0x00000023131cc211 */ /* 0x001fc800078608ff */
[----:B------:R-:W-:Y:S02]  /*b240*/  @!P4 LEA.HI.X R29, R19, R33, R219, 0x1, P3 ;  /* 0x00000021131dc211 */ /* 0x000fe400018f0cdb */
[----:B------:R-:W-:-:S03]  /*b250*/  ISETP.GE.AND P3, PT, R22, UR4, PT ;  /* 0x0000000416007c0c */ /* 0x000fc6000bf66270 */
[----:B---3--:R0:W-:Y:S10]  /*b260*/  @!P4 ST.E.128 desc[UR6][R28.64], R12 ;  /* 0x0000000c1c00c985 */ /* 0x0081f4000c101d06 */
[----:B------:R-:W3:Y:S01]  /*b270*/  @!P3 LDS.128 R12, [R78+0x2cc00] ;  /* 0x02cc00004e0cb984 */ /* 0x000ee20000000c00 */
[----:B0-----:R-:W-:-:S04]  /*b280*/  @!P3 LEA R28, P4, R22, R35, 0x1 ;  /* 0x00000023161cb211 */ /* 0x001fc800078808ff */
[----:B------:R-:W-:-:S05]  /*b290*/  @!P3 LEA.HI.X R29, R22, R33, R218, 0x1, P4 ;  /* 0x00000021161db211 */ /* 0x000fca00020f0cda */
[----:B---3--:R0:W-:Y:S04]  /*b2a0*/  @!P3 ST.E.128 desc[UR6][R28.64], R12 ;  /* 0x0000000c1c00b985 */ /* 0x0081e8000c101d06 */
.L_x_549:
[----:B------:R-:W-:Y:S05]  /*b2b0*/  BSYNC B1 ;  /* 0x0000000000017941 */ /* 0x000fea0003800000 */
.L_x_548:
[----:B------:R-:W-:-:S03]  /*b2c0*/  UMOV UR4, 0xffffffff ;  /* 0xffffffff00047882 */ /* 0x000fc60000000000 */
[----:B------:R-:W-:Y:S05]  /*b2d0*/  BRA.DIV UR4, `(.L_x_550) ;  /* 0x0000020a04e07947 */ /* 0x000fea000b800000 */
[----:B-12---:R-:W1:Y:S04]  /*b2e0*/  SHFL.IDX PT, R31, R31, 0x2, 0x181f ;  /* 0x00581f001f1f7f89 */ /* 0x006e6800000e0000 */
[----:B0-----:R0:W2:Y:S02]  /*b2f0*/  SHFL.IDX PT, R33, R30, 0x2, 0x181f ;  /* 0x00581f001e217f89 */ /* 0x0010a400000e0000 */
.L_x_848:
[----:B------:R-:W-:-:S13]  /*b300*/  ISETP.GE.AND P3, PT, R32, 0x41, PT ;  /* 0x000000412000780c */ /* 0x000fda0003f66270 */
[----:B------:R-:W-:Y:S05]  /*b310*/  @!P3 BRA `(.L_x_492) ;  /* 0x000000000058b947 */ /* 0x000fea0003800000 */
[----:B------:R-:W-:Y:S01]  /*b320*/  ULDC UR4, c[0x0][0x2f4] ;  /* 0x0000bd0000047ab9 */ /* 0x000fe20000000800 */
[----:B------:R-:W-:Y:S01]  /*b330*/  ULDC.64 UR6, c[0x0][0x208] ;  /* 0x0000820000067ab9 */ /* 0x000fe20000000a00 */
[----:B------:R-:W-:-:S13]  /*b340*/  ISETP.GE.AND P4, PT, R16, UR4, PT ;  /* 0x0000000410007c0c */ /* 0x000fda000bf86270 */
[----:B----4-:R-:W4:Y:S01]  /*b350*/  @!P4 LDS.128 R12, [R78+0x26400] ;  /* 0x026400004e0cc984 */ /* 0x010f220000000c00 */
[----:B--2---:R-:W-:-:S04]  /*b360*/  @!P4 LEA R28, P3, R16, R33, 0x1 ;  /* 0x00000021101cc211 */ /* 0x004fc800078608ff */
[----:B-1----:R-:W-:Y:S02]  /*b370*/  @!P4 LEA.HI.X R29, R16, R31, R17, 0x1, P3 ;  /* 0x0000001f101dc211 */ /* 0x002fe400018f0c11 */
[----:B------:R-:W-:-:S03]  /*b380*/  ISETP.GE.AND P3, PT, R214, UR4, PT ;  /* 0x00000004d6007c0c */ /* 0x000fc6000bf66270 */
[----:B----4-:R1:W-:Y:S10]  /*b390*/  @!P4 ST.E.128 desc[UR6][R28.64], R12 ;  /* 0x0000000c1c00c985 */ /* 0x0103f4000c101d06 */
[----:B------:R-:W2:Y:S01]  /*b3a0*/  @!P3 LDS.128 R12, [R78+0x28c00] ;  /* 0x028c00004e0cb984 */ /* 0x000ea20000000c00 */
[----:B-1----:R-:W-:-:S04]  /*b3b0*/  @!P3 LEA R28, P4, R212, R33, 0x1 ;  /* 0x00000021d41cb211 */ /* 0x002fc800078808ff */
[----:B------:R-:W-:Y:S02]  /*b3c0*/  @!P3 LEA.HI.X R29, R212, R31, R215, 0x1, P4 ;  /* 0x0000001fd41db211 */ /* 0x000fe400020f0cd7 */
[----:B------:R-:W-:-:S03]  /*b3d0*/  ISETP.GE.AND P4, PT, R19, UR4, PT ;  /* 0x0000000413007c0c */ /* 0x000fc6000bf86270 */
[----:B--2---:R1:W-:Y:S10]  /*b3e0*/  @!P3 ST.E.128 desc[UR6][R28.64], R12 ;  /* 0x0000000c1c00b985 */ /* 0x0043f4000c101d06 */
[----:B------:R-:W2:Y:S01]  /*b3f0*/  @!P4 LDS.128 R12, [R78+0x2b400] ;  /* 0x02b400004e0cc984 */ /* 0x000ea20000000c00 */
[----:B-1----:R-:W-:-:S04]  /*b400*/  @!P4 LEA R28, P3, R19, R33, 0x1 ;  /* 0x00000021131cc211 */ /* 0x002fc800078608ff */
[----:B------:R-:W-:Y:S02]  /*b410*/  @!P4 LEA.HI.X R29, R19, R31, R219, 0x1, P3 ;  /* 0x0000001f131dc211 */ /* 0x000fe400018f0cdb */
[----:B------:R-:W-:-:S03]  /*b420*/  ISETP.GE.AND P3, PT, R22, UR4, PT ;  /* 0x0000000416007c0c */ /* 0x000fc6000bf66270 */
[----:B--2---:R1:W-:Y:S10]  /*b430*/  @!P4 ST.E.128 desc[UR6][R28.64], R12 ;  /* 0x0000000c1c00c985 */ /* 0x0043f4000c101d06 */
[----:B------:R-:W2:Y:S01]  /*b440*/  @!P3 LDS.128 R12, [R78+0x2dc00] ;  /* 0x02dc00004e0cb984 */ /* 0x000ea20000000c00 */
[----:B-1----:R-:W-:-:S04]  /*b450*/  @!P3 LEA R28, P4, R22, R33, 0x1 ;  /* 0x00000021161cb211 */ /* 0x002fc800078808ff */
[----:B------:R-:W-:-:S05]  /*b460*/  @!P3 LEA.HI.X R29, R22, R31, R218, 0x1, P4 ;  /* 0x0000001f161db211 */ /* 0x000fca00020f0cda */
[----:B--2---:R1:W-:Y:S04]  /*b470*/  @!P3 ST.E.128 desc[UR6][R28.64], R12 ;  /* 0x0000000c1c00b985 */ /* 0x0043e8000c101d06 */
.L_x_492:
[----:B------:R-:W-:Y:S05]  /*b480*/  BSYNC B0 ;  /* 0x0000000000007941 */ /* 0x000fea0003800000 */
.L_x_445:
[----:B---3--:R-:W3:Y:S01]  /*b490*/  S2R R11, SR_TID.X ;  /* 0x00000000000b7919 */ /* 0x008ee20000002100 */
[----:B------:R-:W-:Y:S01]  /*b4a0*/  @!PT LDS RZ, [RZ] ;  /* 0x00000000fffff984 */ /* 0x000fe20000000800 */
[----:B------:R-:W-:Y:S01]  /*b4b0*/  @!PT LDS RZ, [RZ] ;  /* 0x00000000fffff984 */ /* 0x000fe20000000800 */
[----:B------:R-:W-:Y:S01]  /*b4c0*/  @!PT LDS RZ, [RZ] ;  /* 0x00000000fffff984 */ /* 0x000fe20000000800 */
[----:B------:R-:W-:Y:S01]  /*b4d0*/  @!PT LDS RZ, [RZ] ;  /* 0x00000000fffff984 */ /* 0x000fe20000000800 */
[----:B------:R5:W-:Y:S06]  /*b4e0*/  MEMBAR.ALL.CTA ;  /* 0x0000000000007992 */ /* 0x000bec0000008000 */
[----:B-----5:R-:W5:Y:S01]  /*b4f0*/  FENCE.VIEW.ASYNC.S ;  /* 0x00000000000073c6 */ /* 0x020f620000000000 */
[----:B------:R-:W-:Y:S05]  /*b500*/  WARPSYNC.ALL ;  /* 0x0000000000007948 */ /* 0x000fea0003800000 */
[----:B------:R-:W-:Y:S01]  /*b510*/  BSSY B0, `(.L_x_551) ;  /* 0x0000009000007945 */ /* 0x000fe20003800000 */
[----:B---3--:R-:W-:Y:S01]  /*b520*/  LOP3.LUT R11, R11, 0x7f, RZ, 0xc0, !PT ;  /* 0x0000007f0b0b7812 */ /* 0x008fe200078ec0ff */
[----:B-----5:R3:W-:Y:S03]  /*b530*/  BAR.SYNC.DEFER_BLOCKING R156, 0x80 ;  /* 0x0002009c0000751d */ /* 0x0207e60000010000 */
[----:B------:R-:W-:-:S13]  /*b540*/  ISETP.NE.AND P3, PT, R11, RZ, PT ;  /* 0x000000ff0b00720c */ /* 0x000fda0003f65270 */
[----:B------:R-:W-:-:S05]  /*b550*/  @!P3 VIADD R11, R86, 0x388a0 ;  /* 0x000388a0560bb836 */ /* 0x000fca0000000000 */
[----:B------:R-:W-:-:S04]  /*b560*/  @!P3 PRMT R11, RZ, 0x654, R11 ;  /* 0x00000654ff0bb816 */ /* 0x000fc8000000000b */
[----:B------:R3:W-:Y:S01]  /*b570*/  @!P3 SYNCS.ARRIVE.TRANS64.RED.A1T0 RZ, [R11+URZ], RZ ;  /* 0x000000ff0bffb9a7 */ /* 0x0007e2000810043f */
[----:B------:R-:W-:Y:S05]  /*b580*/  @!P0 BRA `(.L_x_552) ;  /* 0x0000000000048947 */ /* 0x000fea0003800000 */
[----:B------:R-:W-:Y:S01]  /*b590*/  BPT.TRAP 0x1 ;  /* 0x000000040000795c */ /* 0x000fe20000300000 */
.L_x_552:
[----:B------:R-:W-:Y:S05]  /*b5a0*/  BSYNC B0 ;  /* 0x0000000000007941 */ /* 0x000fea0003800000 */
.L_x_551:
[----:B------:R-:W5:Y:S01]  /*b5b0*/  SYNCS.PHASECHK.TRANS64.TRYWAIT P0, [R86+URZ+0x388b0], R87 ;  /* 0x0388b057560075a7 */ /* 0x000f62000800017f */
[----:B------:R-:W-:Y:S01]  /*b5c0*/  ULDC UR61, c[0x0][0x2f4] ;  /* 0x0000bd00003d7ab9 */ /* 0x000fe20000000800 */
[----:B------:R-:W-:Y:S04]  /*b5d0*/  BSSY B0, `(.L_x_553) ;  /* 0x0000002000007945 */ /* 0x000fe80003800000 */
[----:B-----5:R-:W-:Y:S05]  /*b5e0*/  @!P0 BRA `(.L_x_554) ;  /* 0x0000020800688947 */ /* 0x020fea0003800000 */
.L_x_849:
[----:B------:R-:W-:Y:S05]  /*b5f0*/  BSYNC B0 ;  /* 0x0000000000007941 */ /* 0x000fea0003800000 */
.L_x_553:
[----:B------:R-:W-:Y:S01]  /*b600*/  ULDC.64 UR4, c[0x0][0x328] ;  /* 0x0000ca0000047ab9 */ /* 0x000fe20000000a00 */
[----:B------:R-:W-:Y:S01]  /*b610*/  IMAD.IADD R85, R85, 0x1, -R224 ;  /* 0x0000000155557824 */ /* 0x000fe200078e0ae0 */
[----:B------:R-:W-:Y:S01]  /*b620*/  ULDC.64 UR6, c[0x0][0x318] ;  /* 0x0000c60000067ab9 */ /* 0x000fe20000000a00 */
[----:B01--4-:R-:W-:Y:S01]  /*b630*/  IMAD R14, R79, UR4, RZ ;  /* 0x000000044f0e7c24 */ /* 0x013fe2000f8e02ff */
[----:B------:R-:W-:Y:S01]  /*b640*/  BSSY B0, `(.L_x_555) ;  /* 0x0000027000007945 */ /* 0x000fe20003800000 */
[----:B------:R-:W-:Y:S01]  /*b650*/  IMAD.WIDE.U32 R12, R77, UR4, RZ ;  /* 0x000000044d0c7c25 */ /* 0x000fe2000f8e00ff */
[----:B------:R-:W-:-:S03]  /*b660*/  ISETP.GE.AND P0, PT, R85, 0x1, PT ;  /* 0x000000015500780c */ /* 0x000fc60003f06270 */
[----:B------:R-:W-:Y:S01]  /*b670*/  IMAD R77, R77, UR5, R14 ;  /* 0x000000054d4d7c24 */ /* 0x000fe2000f8e020e */
[----:B------:R-:W-:Y:S02]  /*b680*/  ULDC.64 UR4, c[0x0][0x338] ;  /* 0x0000ce0000047ab9 */ /* 0x000fe40000000a00 */
[----:B---3--:R-:W-:Y:S02]  /*b690*/  IMAD R11, R84, UR4, RZ ;  /* 0x00000004540b7c24 */ /* 0x008fe4000f8e02ff */
[----:B------:R-:W-:Y:S02]  /*b6a0*/  IMAD.IADD R13, R13, 0x1, R77 ;  /* 0x000000010d0d7824 */ /* 0x000fe400078e024d */
[C---:B------:R-:W-:Y:S02]  /*b6b0*/  IMAD R11, R76.reuse, UR5, R11 ;  /* 0x000000054c0b7c24 */ /* 0x040fe4000f8e020b */
[----:B------:R-:W-:Y:S01]  /*b6c0*/  IMAD.WIDE.U32 R12, R76, UR4, R12 ;  /* 0x000000044c0c7c25 */ /* 0x000fe2000f8e000c */
[----:B------:R-:W-:-:S03]  /*b6d0*/  ULDC.64 UR4, c[0x0][0x330] ;  /* 0x0000cc0000047ab9 */ /* 0x000fc60000000a00 */
[----:B------:R-:W-:Y:S02]  /*b6e0*/  IMAD.IADD R13, R13, 0x1, R11 ;  /* 0x000000010d0d7824 */ /* 0x000fe400078e020b */
[----:B------:R-:W-:-:S04]  /*b6f0*/  IMAD.WIDE.U32 R12, R223, UR4, R12 ;  /* 0x00000004df0c7c25 */ /* 0x000fc8000f8e000c */
[----:B------:R-:W-:Y:S01]  /*b700*/  IMAD R13, R223, UR5, R13 ;  /* 0x00000005df0d7c24 */ /* 0x000fe2000f8e020d */
[----:B------:R-:W-:-:S04]  /*b710*/  LEA R11, P4, R12, UR6, 0x1 ;  /* 0x000000060c0b7c11 */ /* 0x000fc8000f8808ff */
[----:B------:R-:W-:Y:S01]  /*b720*/  LEA.HI.X R30, R12, UR7, R13, 0x1, P4 ;  /* 0x000000070c1e7c11 */ /* 0x000fe2000a0f0c0d */
[----:B--2---:R0:W1:Y:S04]  /*b730*/  SHFL.IDX PT, R33, R11, RZ, 0x181f ;  /* 0x00181fff0b217589 */ /* 0x00406800000e0000 */
[----:B------:R0:W2:Y:S01]  /*b740*/  SHFL.IDX PT, R31, R30, RZ, 0x181f ;  /* 0x00181fff1e1f7589 */ /* 0x0000a200000e0000 */
[----:B------:R-:W-:Y:S05]  /*b750*/  @!P0 BRA `(.L_x_556) ;  /* 0x0000000000548947 */ /* 0x000fea0003800000 */
[----:B------:R-:W-:Y:S01]  /*b760*/  ISETP.GE.AND P4, PT, R16, UR61, PT ;  /* 0x0000003d10007c0c */ /* 0x000fe2000bf86270 */
[----:B------:R-:W-:-:S12]  /*b770*/  ULDC.64 UR4, c[0x0][0x208] ;  /* 0x0000820000047ab9 */ /* 0x000fd80000000a00 */
[----:B------:R-:W3:Y:S01]  /*b780*/  @!P4 LDS.128 R12, [R78+0x400] ;  /* 0x000400004e0cc984 */ /* 0x000ee20000000c00 */
[----:B-1----:R-:W-:-:S04]  /*b790*/  @!P4 LEA R28, P0, R16, R33, 0x1 ;  /* 0x00000021101cc211 */ /* 0x002fc800078008ff */
[----:B--2---:R-:W-:Y:S02]  /*b7a0*/  @!P4 LEA.HI.X R29, R16, R31, R17, 0x1, P0 ;  /* 0x0000001f101dc211 */ /* 0x004fe400000f0c11 */
[----:B------:R-:W-:-:S03]  /*b7b0*/  ISETP.GE.AND P0, PT, R214, UR61, PT ;  /* 0x0000003dd6007c0c */ /* 0x000fc6000bf06270 */
[----:B---3--:R1:W-:Y:S10]  /*b7c0*/  @!P4 ST.E.128 desc[UR4][R28.64], R12 ;  /* 0x0000000c1c00c985 */ /* 0x0083f4000c101d04 */
        /* <DEDUP_REMOVED lines=14> */
.L_x_556:
[----:B------:R-:W-:Y:S05]  /*b8b0*/  BSYNC B0 ;  /* 0x0000000000007941 */ /* 0x000fea0003800000 */
.L_x_555:
[----:B------:R-:W-:Y:S01]  /*b8c0*/  ISETP.GE.AND P0, PT, R85, 0x21, PT ;  /* 0x000000215500780c */ /* 0x000fe20003f06270 */
[----:B--2---:R2:W4:Y:S01]  /*b8d0*/  SHFL.IDX PT, R31, R30, 0x1, 0x181f ;  /* 0x00381f001e1f7f89 */ /* 0x00452200000e0000 */
[----:B------:R-:W-:Y:S03]  /*b8e0*/  BSSY B0, `(.L_x_557) ;  /* 0x0000018000007945 */ /* 0x000fe60003800000 */
[----:B-1----:R2:W1:Y:S08]  /*b8f0*/  SHFL.IDX PT, R33, R11, 0x1, 0x181f ;  /* 0x00381f000b217f89 */ /* 0x00247000000e0000 */
[----:B--2---:R-:W-:Y:S05]  /*b900*/  @!P0 BRA `(.L_x_558) ;  /* 0x0000000000548947 */ /* 0x004fea0003800000 */
[----:B------:R-:W-:Y:S01]  /*b910*/  ISETP.GE.AND P4, PT, R16, UR61, PT ;  /* 0x0000003d10007c0c */ /* 0x000fe2000bf86270 */
[----:B------:R-:W-:-:S12]  /*b920*/  ULDC.64 UR4, c[0x0][0x208] ;  /* 0x0000820000047ab9 */ /* 0x000fd80000000a00 */
[----:B---3--:R-:W2:Y:S01]  /*b930*/  @!P4 LDS.128 R12, [R78+0x1400] ;  /* 0x001400004e0cc984 */ /* 0x008ea20000000c00 */
[----:B-1----:R-:W-:-:S04]  /*b940*/  @!P4 LEA R28, P0, R16, R33, 0x1 ;  /* 0x00000021101cc211 */ /* 0x002fc800078008ff */
[----:B----4-:R-:W-:Y:S02]  /*b950*/  @!P4 LEA.HI.X R29, R16, R31, R17, 0x1, P0 ;  /* 0x0000001f101dc211 */ /* 0x010fe400000f0c11 */
        /* <DEDUP_REMOVED lines=16> */
.L_x_558:
[----:B------:R-:W-:Y:S05]  /*ba60*/  BSYNC B0 ;  /* 0x0000000000007941 */ /* 0x000fea0003800000 */
.L_x_557:
[----:B------:R-:W-:Y:S01]  /*ba70*/  ISETP.GE.AND P0, PT, R85, 0x41, PT ;  /* 0x000000415500780c */ /* 0x000fe20003f06270 */
[----:B----4-:R4:W1:Y:S01]  /*ba80*/  SHFL.IDX PT, R31, R30, 0x2, 0x181f ;  /* 0x00581f001e1f7f89 */ /* 0x01086200000e0000 */
[----:B------:R-:W-:Y:S03]  /*ba90*/  BSSY B0, `(.L_x_559) ;  /* 0x0000018000007945 */ /* 0x000fe60003800000 */
[----:B0-----:R-:W0:Y:S08]  /*baa0*/  SHFL.IDX PT, R11, R11, 0x2, 0x181f ;  /* 0x00581f000b0b7f89 */ /* 0x001e3000000e0000 */
[----:B----4-:R-:W-:Y:S05]  /*bab0*/  @!P0 BRA `(.L_x_560) ;  /* 0x0000000000548947 */ /* 0x010fea0003800000 */
[----:B------:R-:W-:Y:S01]  /*bac0*/  ISETP.GE.AND P4, PT, R16, UR61, PT ;  /* 0x0000003d10007c0c */ /* 0x000fe2000bf86270 */
[----:B------:R-:W-:-:S12]  /*bad0*/  ULDC.64 UR4, c[0x0][0x208] ;  /* 0x0000820000047ab9 */ /* 0x000fd80000000a00 */
[----:B--23--:R-:W2:Y:S01]  /*bae0*/  @!P4 LDS.128 R12, [R78+0x2400] ;  /* 0x002400004e0cc984 */ /* 0x00cea20000000c00 */
[----:B0-----:R-:W-:-:S04]  /*baf0*/  @!P4 LEA R28, P0, R16, R11, 0x1 ;  /* 0x0000000b101cc211 */ /* 0x001fc800078008ff */
[----:B-1----:R-:W-:Y:S02]  /*bb00*/  @!P4 LEA.HI.X R29, R16, R31, R17, 0x1, P0 ;  /* 0x0000001f101dc211 */ /* 0x002fe400000f0c11 */
[----:B------:R-:W-:-:S03]  /*bb10*/  ISETP.GE.AND P0, PT, R214, UR61, PT ;  /* 0x0000003dd6007c0c */ /* 0x000fc6000bf06270 */
[----:B--2---:R0:W-:Y:S10]  /*bb20*/  @!P4 ST.E.128 desc[UR4][R28.64], R12 ;  /* 0x0000000c1c00c985 */ /* 0x0041f4000c101d04 */
[----:B------:R-:W1:Y:S01]  /*bb30*/  @!P0 LDS.128 R12, [R78+0x4c00] ;  /* 0x004c00004e0c8984 */ /* 0x000e620000000c00 */
[----:B0-----:R-:W-:-:S04]  /*bb40*/  @!P0 LEA R28, P4, R212, R11, 0x1 ;  /* 0x0000000bd41c8211 */ /* 0x001fc800078808ff */
[----:B------:R-:W-:Y:S02]  /*bb50*/  @!P0 LEA.HI.X R29, R212, R31, R215, 0x1, P4 ;  /* 0x0000001fd41d8211 */ /* 0x000fe400020f0cd7 */
[----:B------:R-:W-:-:S03]  /*bb60*/  ISETP.GE.AND P4, PT, R19, UR61, PT ;  /* 0x0000003d13007c0c */ /* 0x000fc6000bf86270 */
[----:B-1----:R0:W-:Y:S10]  /*bb70*/  @!P0 ST.E.128 desc[UR4][R28.64], R12 ;  /* 0x0000000c1c008985 */ /* 0x0021f4000c101d04 */
[----:B------:R-:W1:Y:S01]  /*bb80*/  @!P4 LDS.128 R12, [R78+0x7400] ;  /* 0x007400004e0cc984 */ /* 0x000e620000000c00 */
[----:B0-----:R-:W-:-:S04]  /*bb90*/  @!P4 LEA R28, P0, R19, R11, 0x1 ;  /* 0x0000000b131cc211 */ /* 0x001fc800078008ff */
[----:B------:R-:W-:Y:S02]  /*bba0*/  @!P4 LEA.HI.X R29, R19, R31, R219, 0x1, P0 ;  /* 0x0000001f131dc211 */ /* 0x000fe400000f0cdb */
[----:B------:R-:W-:-:S03]  /*bbb0*/  ISETP.GE.AND P0, PT, R22, UR61, PT ;  /* 0x0000003d16007c0c */ /* 0x000fc6000bf06270 */
[----:B-1----:R0:W-:Y:S10]  /*bbc0*/  @!P4 ST.E.128 desc[UR4][R28.64], R12 ;  /* 0x0000000c1c00c985 */ /* 0x0021f4000c101d04 */
[----:B------:R-:W1:Y:S01]  /*bbd0*/  @!P0 LDS.128 R76, [R78+0x9c00] ;  /* 0x009c00004e4c8984 */ /* 0x000e620000000c00 */
[----:B0-----:R-:W-:-:S04]  /*bbe0*/  @!P0 LEA R12, P4, R22, R11, 0x1 ;  /* 0x0000000b160c8211 */ /* 0x001fc800078808ff */
[----:B------:R-:W-:-:S05]  /*bbf0*/  @!P0 LEA.HI.X R13, R22, R31, R218, 0x1, P4 ;  /* 0x0000001f160d8211 */ /* 0x000fca00020f0cda */
[----:B-1----:R4:W-:Y:S04]  /*bc00*/  @!P0 ST.E.128 desc[UR4][R12.64], R76 ;  /* 0x0000004c0c008985 */ /* 0x0029e8000c101d04 */
.L_x_560:
[----:B------:R-:W-:Y:S05]  /*bc10*/  BSYNC B0 ;  /* 0x0000000000007941 */ /* 0x000fea0003800000 */
.L_x_559:
[----:B------:R-:W-:Y:S01]  /*bc20*/  @!PT LDS RZ, [RZ] ;  /* 0x00000000fffff984 */ /* 0x000fe20000000800 */
[----:B------:R-:W-:Y:S01]  /*bc30*/  @!PT LDS RZ, [RZ] ;  /* 0x00000000fffff984 */ /* 0x000fe20000000800 */
[----:B------:R-:W-:Y:S01]  /*bc40*/  @!PT LDS RZ, [RZ] ;  /* 0x00000000fffff984 */ /* 0x000fe20000000800 */
[----:B------:R-:W-:Y:S01]  /*bc50*/  @!PT LDS RZ, [RZ] ;  /* 0x00000000fffff984 */ /* 0x000fe20000000800 */
[----:B------:R5:W-:Y:S06]  /*bc60*/  MEMBAR.ALL.CTA ;  /* 0x0000000000007992 */ /* 0x000bec0000008000 */
[----:B-----5:R-:W5:Y:S01]  /*bc70*/  FENCE.VIEW.ASYNC.S ;  /* 0x00000000000073c6 */ /* 0x020f620000000000 */
[----:B------:R-:W-:Y:S01]  /*bc80*/  @!P3 VIADD R86, R86, 0x388c0 ;  /* 0x000388c05656b836 */ /* 0x000fe20000000000 */
[----:B-----5:R0:W-:Y:S01]  /*bc90*/  BAR.SYNC.DEFER_BLOCKING R156, 0x80 ;  /* 0x0002009c0000751d */ /* 0x0201e20000010000 */
[----:B------:R-:W-:-:S03]  /*bca0*/  LOP3.LUT P4, RZ, R18, 0x1, RZ, 0xc0, !PT ;  /* 0x0000000112ff7812 */ /* 0x000fc6000788c0ff */
[----:B------:R-:W-:Y:S02]  /*bcb0*/  @!P3 PRMT R86, RZ, 0x654, R86 ;  /* 0x00000654ff56b816 */ /* 0x000fe40000000056 */
[----:B------:R-:W-:Y:S02]  /*bcc0*/  IADD3 R213, R213, 0x1, RZ ;  /* 0x00000001d5d57810 */ /* 0x000fe40007ffe0ff */
[----:B------:R-:W-:Y:S01]  /*bcd0*/  PLOP3.LUT P0, PT, PT, PT, PT, 0x8, 0x0 ;  /* 0x000000000000781c */ /* 0x000fe20003f0e170 */
[----:B------:R0:W-:Y:S01]  /*bce0*/  @!P3 SYNCS.ARRIVE.TRANS64.RED.A1T0 RZ, [R86+URZ], RZ ;  /* 0x000000ff56ffb9a7 */ /* 0x0001e2000810043f */
[----:B------:R-:W-:-:S04]  /*bcf0*/  ISETP.NE.AND P3, PT, R213, 0x2, PT ;  /* 0x00000002d500780c */ /* 0x000fc80003f65270 */
[----:B--234-:R-:W-:Y:S02]  /*bd00*/  SEL R12, RZ, 0x1, P3 ;  /* 0x00000001ff0c7807 */ /* 0x01cfe40001800000 */
[----:B------:R-:W-:Y:S02]  /*bd10*/  SEL R213, R213, RZ, P3 ;  /* 0x000000ffd5d57207 */ /* 0x000fe40001800000 */
[----:B------:R-:W-:Y:S01]  /*bd20*/  LOP3.LUT R225, R225, R12, RZ, 0x3c, !PT ;  /* 0x0000000ce1e17212 */ /* 0x000fe200078e3cff */
[----:B0-----:R-:W-:Y:S06]  /*bd30*/  @P4 BRA `(.L_x_561) ;  /* 0xffffff7000384947 */ /* 0x001fec000383ffff */
.L_x_440:
[----:B------:R-:W-:Y:S01]  /*bd40*/  BSSY B0, `(.L_x_562) ;  /* 0x0000005000007945 */ /* 0x000fe20003800000 */
[----:B------:R-:W-:-:S03]  /*bd50*/  IMAD.MOV.U32 R3, RZ, RZ, RZ ;  /* 0x000000ffff037224 */ /* 0x000fc600078e00ff */
[----:B------:R-:W-:Y:S05]  /*bd60*/  @P0 BRA `(.L_x_563) ;  /* 0x0000000000080947 */ /* 0x000fea0003800000 */
[----:B------:R-:W0:Y:S02]  /*bd70*/  FENCE.VIEW.ASYNC.G ;  /* 0x00000000000073c6 */ /* 0x000e240000000100 */
[----:B0-----:R-:W-:Y:S06]  /*bd80*/  BAR.ARV 0xc, 0x180 ;  /* 0x0306000000007b1d */ /* 0x001fec0000002000 */
.L_x_563:
[----:B------:R-:W-:Y:S05]  /*bd90*/  BSYNC B0 ;  /* 0x0000000000007941 */ /* 0x000fea0003800000 */
.L_x_562:
[----:B------:R-:W-:Y:S01]  /*bda0*/  LOP3.LUT P0, RZ, R18, 0x2, RZ, 0xc0, !PT ;  /* 0x0000000212ff7812 */ /* 0x000fe2000780c0ff */
[----:B------:R-:W-:-:S12]  /*bdb0*/  BSSY B0, `(.L_x_564) ;  /* 0x0000020000007945 */ /* 0x000fd80003800000 */
[----:B------:R-:W-:Y:S05]  /*bdc0*/  @!P0 BRA `(.L_x_565) ;  /* 0x0000000000788947 */ /* 0x000fea0003800000 */
[----:B------:R-:W2:Y:S01]  /*bdd0*/  LDL R0, [R1+0x70] ;  /* 0x0000700001007983 */ /* 0x000ea20000100800 */
[----:B------:R-:W-:Y:S01]  /*bde0*/  ULDC UR4, c[0x0][0x9f0] ;  /* 0x00027c0000047ab9 */ /* 0x000fe20000000800 */
[----:B--2---:R-:W-:-:S04]  /*bdf0*/  ISETP.NE.AND P0, PT, R0, RZ, PT ;  /* 0x000000ff0000720c */ /* 0x004fc80003f05270 */
        /* <DEDUP_REMOVED lines=10> */
[----:B------:R0:W2:Y:S01]  /*bea0*/  F2I.FTZ.U32.TRUNC.NTZ R3, R2 ;  /* 0x0000000200037305 */ /* 0x0000a2000021f000 */
[----:B------:R-:W-:Y:S01]  /*beb0*/  ISETP.GE.AND P2, PT, R0, RZ, PT ;  /* 0x000000ff0000720c */ /* 0x000fe20003f46270 */
[----:B0-----:R-:W-:Y:S02]  /*bec0*/  IMAD.MOV.U32 R2, RZ, RZ, RZ ;  /* 0x000000ffff027224 */ /* 0x001fe400078e00ff */
[----:B--2---:R-:W-:-:S04]  /*bed0*/  IMAD.MOV R6, RZ, RZ, -R3 ;  /* 0x000000ffff067224 */ /* 0x004fc800078e0a03 */
        /* <DEDUP_REMOVED lines=13> */
.L_x_565:
[----:B------:R-:W-:Y:S05]  /*bfb0*/  BSYNC B0 ;  /* 0x0000000000007941 */ /* 0x000fea0003800000 */
.L_x_564:
[----:B------:R-:W2:Y:S01]  /*bfc0*/  LDL R0, [R1+0x88] ;  /* 0x0000880001007983 */ /* 0x000ea20000100800 */
[----:B------:R-:W-:Y:S02]  /*bfd0*/  PLOP3.LUT P0, PT, PT, PT, PT, 0x80, 0x0 ;  /* 0x000000000000781c */ /* 0x000fe40003f0f070 */
        /* <DEDUP_REMOVED lines=12> */
[----:B-1----:R-:W-:Y:S02]  /*c0a0*/  CS2R R32, SRZ ;  /* 0x0000000000207805 */ /* 0x002fe4000001ff00 */
        /* <DEDUP_REMOVED lines=51> */
[----:B--2---:R-:W-:-:S05]  /*c3e0*/  IMAD R0, R0, R3, RZ ;  /* 0x0000000300007224 */ /* 0x004fca00078e02ff */
[----:B------:R0:W-:Y:S01]  /*c3f0*/  STL [R1+0x64], R0 ;  /* 0x0000640001007387 */ /* 0x0001e20000100800 */
[----:B------:R-:W-:Y:S02]  /*c400*/  VIADDMNMX R112, R0, R3, R130, PT ;  /* 0x0000000300707246 */ /* 0x000fe40003800182 */
[----:B------:R-:W-:Y:S02]  /*c410*/  CS2R R2, SRZ ;  /* 0x0000000000027805 */ /* 0x000fe4000001ff00 */
[----:B------:R-:W-:-:S13]  /*c420*/  ISETP.GT.AND P1, PT, R112, R0, PT ;  /* 0x000000007000720c */ /* 0x000fda0003f24270 */
[----:B0-----:R-:W-:Y:S05]  /*c430*/  @!P1 BRA `(.L_x_566) ;  /* 0x0000012c00409947 */ /* 0x001fea0003800000 */
[----:B------:R-:W2:Y:S01]  /*c440*/  LDL R0, [R1+0x6c] ;  /* 0x00006c0001007983 */ /* 0x000ea20000100800 */
[----:B------:R-:W0:Y:S02]  /*c450*/  S2R R28, SR_TID.X ;  /* 0x00000000001c7919 */ /* 0x000e240000002100 */
[----:B0-----:R-:W-:-:S05]  /*c460*/  VIADD R28, R28, 0xffffff80 ;  /* 0xffffff801c1c7836 */ /* 0x001fca0000000000 */
[----:B------:R-:W-:Y:S02]  /*c470*/  SHF.R.S32.HI R29, RZ, 0x1f, R28 ;  /* 0x0000001fff1d7819 */ /* 0x000fe4000001141c */
[----:B--2---:R-:W-:Y:S02]  /*c480*/  R2UR UR4, R0 ;  /* 0x00000000000472ca */ /* 0x004fe400000e0000 */
[----:B------:R-:W-:-:S04]  /*c490*/  LEA.HI R0, R29, R28, RZ, 0x7 ;  /* 0x0000001c1d007211 */ /* 0x000fc800078f38ff */
[----:B------:R-:W-:-:S06]  /*c4a0*/  SHF.R.S32.HI R0, RZ, 0x7, R0 ;  /* 0x00000007ff007819 */ /* 0x000fcc0000011400 */
[----:B------:R-:W0:Y:S01]  /*c4b0*/  SHFL.IDX PT, R0, R0, RZ, 0x1f ;  /* 0x00001fff00007589 */ /* 0x000e2200000e0000 */
[----:B------:R-:W-:-:S06]  /*c4c0*/  ULOP3.LUT UP0, URZ, UR4, 0x9f, URZ, 0xc0, !UPT ;  /* 0x0000009f043f7892 */ /* 0x000fcc000f80c03f */
[----:B------:R-:W-:Y:S02]  /*c4d0*/  PLOP3.LUT P0, PT, PT, PT, UP0, 0x80, 0x0 ;  /* 0x000000000000781c */ /* 0x000fe40003f0f008 */
[----:B0-----:R-:W-:-:S04]  /*c4e0*/  LEA.HI R2, R0, R0, RZ, 0x1 ;  /* 0x0000000000027211 */ /* 0x001fc800078f08ff */
[----:B------:R-:W-:-:S05]  /*c4f0*/  LOP3.LUT R3, R2, 0x1e, RZ, 0xc0, !PT ;  /* 0x0000001e02037812 */ /* 0x000fca00078ec0ff */
[----:B------:R-:W-:-:S05]  /*c500*/  IMAD.IADD R3, R0, 0x1, -R3 ;  /* 0x0000000100037824 */ /* 0x000fca00078e0a03 */
[----:B------:R-:W-:-:S04]  /*c510*/  LEA R3, R3, UR4, 0xd ;  /* 0x0000000403037c11 */ /* 0x000fc8000f8e68ff */
[----:B------:R-:W-:-:S04]  /*c520*/  SHF.R.U32.HI R2, RZ, 0x4, R3 ;  /* 0x00000004ff027819 */ /* 0x000fc80000011603 */
[----:B------:R-:W-:Y:S01]  /*c530*/  LOP3.LUT R2, R2, 0x3fff, RZ, 0xc0, !PT ;  /* 0x00003fff02027812 */ /* 0x000fe200078ec0ff */
[----:B------:R-:W-:Y:S06]  /*c540*/  @!P0 BRA `(.L_x_567) ;  /* 0x0000000000408947 */ /* 0x000fec0003800000 */
        /* <DEDUP_REMOVED lines=16> */
.L_x_567:
[----:B------:R-:W-:Y:S02]  /*c650*/  ULDC UR4, c[0x0][0x3f4] ;  /* 0x0000fd0000047ab9 */ /* 0x000fe40000000800 */
[----:B------:R-:W-:-:S13]  /*c660*/  ISETP.LT.AND P0, PT, RZ, UR4, PT ;  /* 0x00000004ff007c0c */ /* 0x000fda000bf01270 */
[----:B------:R-:W-:Y:S05]  /*c670*/  @P0 BRA `(.L_x_568) ;  /* 0x0000000000400947 */ /* 0x000fea0003800000 */
[----:B------:R-:W2:Y:S02]  /*c680*/  LDL R20, [R1+0x80] ;  /* 0x0000800001147983 */ /* 0x000ea40000100800 */
[----:B--2---:R-:W-:-:S04]  /*c690*/  LEA.HI R0, R20, R20, RZ, 0x1 ;  /* 0x0000001414007211 */ /* 0x004fc800078f08ff */
[----:B------:R-:W-:-:S05]  /*c6a0*/  LOP3.LUT R0, R0, 0xfffffffe, RZ, 0xc0, !PT ;  /* 0xfffffffe00007812 */ /* 0x000fca00078ec0ff */
[----:B------:R-:W-:-:S05]  /*c6b0*/  IMAD.IADD R0, R20, 0x1, -R0 ;  /* 0x0000000114007824 */ /* 0x000fca00078e0a00 */
[----:B------:R-:W-:-:S04]  /*c6c0*/  SHF.L.U32 R0, R0, 0x1f, RZ ;  /* 0x0000001f00007819 */ /* 0x000fc800000006ff */
[----:B------:R0:W1:Y:S03]  /*c6d0*/  SYNCS.PHASECHK.TRANS64.TRYWAIT P0, [R23+URZ+0x38800], R0 ;  /* 0x03880000170075a7 */ /* 0x000066000800017f */
[----:B-1----:R-:W-:Y:S05]  /*c6e0*/  @!P0 NANOSLEEP.SYNCS 0x989680 ;  /* 0x009896800000895d */ /* 0x002fea0003900000 */
[----:B------:R-:W1:Y:S01]  /*c6f0*/  @!P0 SYNCS.PHASECHK.TRANS64 P0, [R23+URZ+0x38800], R0 ;  /* 0x03880000170085a7 */ /* 0x000e62000800007f */
[----:B------:R-:W-:Y:S04]  /*c700*/  BSSY B0, `(.L_x_569) ;  /* 0x0000006000007945 */ /* 0x000fe80003800000 */
[----:B-1----:R-:W-:Y:S05]  /*c710*/  @P0 BRA `(.L_x_570) ;  /* 0x0000000000100947 */ /* 0x002fea0003800000 */
.L_x_571:
[----:B-1----:R1:W2:Y:S02]  /*c720*/  SYNCS.PHASECHK.TRANS64.TRYWAIT P0, [R23+URZ+0x38800], R0 ;  /* 0x03880000170075a7 */ /* 0x0022a4000800017f */
[----:B--2---:R-:W-:Y:S05]  /*c730*/  @!P0 NANOSLEEP.SYNCS 0x989680 ;  /* 0x009896800000895d */ /* 0x004fea0003900000 */
[----:B------:R-:W2:Y:S02]  /*c740*/  @!P0 SYNCS.PHASECHK.TRANS64 P0, [R23+URZ+0x38800], R0 ;  /* 0x03880000170085a7 */ /* 0x000ea4000800007f */
[----:B--2---:R-:W-:Y:S05]  /*c750*/  @!P0 BRA `(.L_x_571) ;  /* 0xfffffffc00f08947 */ /* 0x004fea000383ffff */
.L_x_570:
[----:B------:R-:W-:Y:S05]  /*c760*/  BSYNC B0 ;  /* 0x0000000000007941 */ /* 0x000fea0003800000 */
.L_x_569:
[----:B------:R-:W-:Y:S05]  /*c770*/  BRA `(.L_x_572) ;  /* 0x0000007000c07947 */ /* 0x000fea0003800000 */
.L_x_568:
[----:B------:R-:W2:Y:S01]  /*c780*/  LDL R0, [R1+0x6c] ;  /* 0x00006c0001007983 */ /* 0x000ea20000100800 */
[----:B------:R-:W-:Y:S01]  /*c790*/  ULDC.64 UR4, c[0x0][0x3f8] ;  /* 0x0000fe0000047ab9 */ /* 0x000fe20000000a00 */
[----:B------:R-:W-:Y:S01]  /*c7a0*/  ULDC.64 UR6, c[0x0][0x408] ;  /* 0x0001020000067ab9 */ /* 0x000fe20000000a00 */
[----:B-----5:R-:W-:Y:S01]  /*c7b0*/  IMAD.WIDE.U32 R4, R127, UR4, RZ ;  /* 0x000000047f047c25 */ /* 0x020fe2000f8e00ff */
[----:B--2---:R-:W-:Y:S02]  /*c7c0*/  R2UR UR8, R0 ;  /* 0x00000000000872ca */ /* 0x004fe400000e0000 */
[----:B------:R-:W-:-:S05]  /*c7d0*/  SHF.R.S32.HI R0, RZ, 0x1f, R127 ;  /* 0x0000001fff007819 */ /* 0x000fca000001147f */
[C---:B------:R-:W-:Y:S02]  /*c7e0*/  IMAD R6, R0.reuse, UR4, RZ ;  /* 0x0000000400067c24 */ /* 0x040fe4000f8e02ff */
[----:B------:R-:W-:Y:S02]  /*c7f0*/  IMAD R0, R0, UR6, RZ ;  /* 0x0000000600007c24 */ /* 0x000fe4000f8e02ff */
[C---:B------:R-:W-:Y:S01]  /*c800*/  IMAD R3, R127.reuse, UR5, R6 ;  /* 0x000000057f037c24 */ /* 0x040fe2000f8e0206 */
[----:B------:R-:W-:Y:S01]  /*c810*/  ULDC.64 UR4, c[0x0][0x3e8] ;  /* 0x0000fa0000047ab9 */ /* 0x000fe20000000a00 */
[----:B------:R-:W-:Y:S01]  /*c820*/  ULOP3.LUT UP0, URZ, UR8, 0x3ff, URZ, 0xc0, !UPT ;  /* 0x000003ff083f7892 */ /* 0x000fe2000f80c03f */
[C---:B------:R-:W-:Y:S01]  /*c830*/  IMAD R27, R127.reuse, UR7, R0 ;  /* 0x000000077f1b7c24 */ /* 0x040fe2000f8e0200 */
[----:B------:R-:W-:Y:S01]  /*c840*/  LEA R30, P0, R4, UR4, 0x1 ;  /* 0x00000004041e7c11 */ /* 0x000fe2000f8008ff */
[----:B------:R-:W-:Y:S01]  /*c850*/  IMAD.WIDE.U32 R6, R127, UR6, RZ ;  /* 0x000000067f067c25 */ /* 0x000fe2000f8e00ff */
[----:B------:R-:W-:-:S02]  /*c860*/  ULDC.64 UR6, c[0x0][0x400] ;  /* 0x0001000000067ab9 */ /* 0x000fc40000000a00 */
[----:B------:R-:W-:Y:S01]  /*c870*/  PLOP3.LUT P2, PT, PT, PT, UP0, 0x80, 0x0 ;  /* 0x000000000000781c */ /* 0x000fe20003f4f008 */
[----:B------:R-:W-:Y:S01]  /*c880*/  IMAD.IADD R3, R3, 0x1, R5 ;  /* 0x0000000103037824 */ /* 0x000fe200078e0205 */
[----:B------:R-:W-:Y:S02]  /*c890*/  LEA R32, P1, R6, UR6, 0x1 ;  /* 0x0000000606207c11 */ /* 0x000fe4000f8208ff */
[----:B------:R-:W-:Y:S02]  /*c8a0*/  IADD3 R27, R27, R7, RZ ;  /* 0x000000071b1b7210 */ /* 0x000fe40007ffe0ff */
[----:B------:R-:W-:Y:S02]  /*c8b0*/  LEA.HI.X R24, R4, UR5, R3, 0x1, P0 ;  /* 0x0000000504187c11 */ /* 0x000fe400080f0c03 */
[----:B------:R-:W-:-:S05]  /*c8c0*/  LEA.HI.X R27, R6, UR7, R27, 0x1, P1 ;  /* 0x00000007061b7c11 */ /* 0x000fca00088f0c1b */
        /* <DEDUP_REMOVED lines=16> */
[----:B0-----:R-:W-:Y:S05]  /*c9d0*/  CALL.ABS.NOINC R14 ;  /* 0x000000000e007343 */ /* 0x001fea0003c00000 */
.L_x_573:
[----:B------:R-:W-:Y:S01]  /*c9e0*/  ULDC.U8 UR4, c[0x0][0x410] ;  /* 0x0001040000047ab9 */ /* 0x000fe20000000000 */
[----:B------:R-:W-:Y:S01]  /*c9f0*/  BSSY B0, `(.L_x_574) ;  /* 0x0000700000007945 */ /* 0x000fe20003800000 */
[----:B------:R-:W-:Y:S01]  /*ca00*/  ISETP.NE.AND P0, PT, RZ, UR4, PT ;  /* 0x00000004ff007c0c */ /* 0x000fe2000bf05270 */
[----:B------:R-:W-:-:S12]  /*ca10*/  IMAD R4, R129, 0x80, R224 ;  /* 0x0000008081047824 */ /* 0x000fd800078e02e0 */
[----:B------:R-:W-:Y:S05]  /*ca20*/  @!P0 BRA `(.L_x_575) ;  /* 0x0000003400408947 */ /* 0x000fea0003800000 */
[----:B------:R-:W-:-:S03]  /*ca30*/  UMOV UR4, 0xffffffff ;  /* 0xffffffff00047882 */ /* 0x000fc60000000000 */
[----:B------:R-:W-:Y:S05]  /*ca40*/  BRA.DIV UR4, `(.L_x_576) ;  /* 0x000001f604647947 */ /* 0x000fea000b800000 */
[----:B------:R0:W1:Y:S04]  /*ca50*/  SHFL.IDX PT, R0, R24, RZ, 0x181f ;  /* 0x00181fff18007589 */ /* 0x00006800000e0000 */
[----:B------:R0:W2:Y:S04]  /*ca60*/  SHFL.IDX PT, R3, R30, RZ, 0x181f ;  /* 0x00181fff1e037589 */ /* 0x0000a800000e0000 */
[----:B------:R-:W3:Y:S04]  /*ca70*/  SHFL.IDX PT, R27, R27, RZ, 0x181f ;  /* 0x00181fff1b1b7589 */ /* 0x000ee800000e0000 */
[----:B0-----:R-:W4:Y:S02]  /*ca80*/  SHFL.IDX PT, R32, R32, RZ, 0x181f ;  /* 0x00181fff20207589 */ /* 0x001f2400000e0000 */
.L_x_855:
[----:B------:R-:W5:Y:S01]  /*ca90*/  LDL R13, [R1+0x80] ;  /* 0x00008000010d7983 */ /* 0x000f620000100800 */
[----:B------:R-:W-:Y:S01]  /*caa0*/  ULDC UR4, c[0x0][0x448] ;  /* 0x0001120000047ab9 */ /* 0x000fe20000000800 */
[----:B------:R-:W-:Y:S01]  /*cab0*/  BSSY B1, `(.L_x_577) ;  /* 0x0000041000017945 */ /* 0x000fe20003800000 */
[----:B------:R-:W-:Y:S01]  /*cac0*/  IMAD R33, R131, UR4, RZ ;  /* 0x0000000483217c24 */ /* 0x000fe2000f8e02ff */
[----:B------:R-:W-:Y:S02]  /*cad0*/  CS2R R28, SRZ ;  /* 0x00000000001c7805 */ /* 0x000fe4000001ff00 */
[----:B------:R-:W-:Y:S02]  /*cae0*/  CS2R R8, SRZ ;  /* 0x0000000000087805 */ /* 0x000fe4000001ff00 */
[----:B------:R-:W-:Y:S02]  /*caf0*/  CS2R R10, SRZ ;  /* 0x00000000000a7805 */ /* 0x000fe4000001ff00 */
[----:B------:R-:W-:-:S02]  /*cb00*/  CS2R R14, SRZ ;  /* 0x00000000000e7805 */ /* 0x000fc4000001ff00 */
[----:B------:R-:W-:Y:S01]  /*cb10*/  ISETP.GE.AND P0, PT, R4, R33, PT ;  /* 0x000000210400720c */ /* 0x000fe20003f06270 */
[----:B------:R-:W-:Y:S01]  /*cb20*/  IMAD R33, R129, -0x80, R33 ;  /* 0xffffff8081217824 */ /* 0x000fe200078e0221 */
[----:B------:R-:W-:Y:S02]  /*cb30*/  CS2R R30, SRZ ;  /* 0x00000000001e7805 */ /* 0x000fe4000001ff00 */
[----:B------:R-:W-:Y:S02]  /*cb40*/  CS2R R6, SRZ ;  /* 0x0000000000067805 */ /* 0x000fe4000001ff00 */
[----:B-----5:R-:W-:-:S04]  /*cb50*/  LEA.HI R5, R13, R13, RZ, 0x1 ;  /* 0x0000000d0d057211 */ /* 0x020fc800078f08ff */
[----:B------:R-:W-:Y:S02]  /*cb60*/  LOP3.LUT R12, R5, 0xfffffffe, RZ, 0xc0, !PT ;  /* 0xfffffffe050c7812 */ /* 0x000fe400078ec0ff */
[----:B------:R-:W-:-:S03]  /*cb70*/  CS2R R4, SRZ ;  /* 0x0000000000047805 */ /* 0x000fc6000001ff00 */
[----:B------:R-:W-:Y:S01]  /*cb80*/  IMAD.IADD R34, R13, 0x1, -R12 ;  /* 0x000000010d227824 */ /* 0x000fe200078e0a0c */
[----:B------:R-:W-:Y:S01]  /*cb90*/  CS2R R12, SRZ ;  /* 0x00000000000c7805 */ /* 0x000fe2000001ff00 */
[----:B------:R-:W-:Y:S06]  /*cba0*/  @P0 BRA `(.L_x_578) ;  /* 0x0000000000c40947 */ /* 0x000fec0003800000 */
[----:B------:R-:W-:Y:S01]  /*cbb0*/  ULDC UR4, c[0x0][0x3f4] ;  /* 0x0000fd0000047ab9 */ /* 0x000fe20000000800 */
[----:B------:R-:W-:Y:S01]  /*cbc0*/  SHF.R.S32.HI R4, RZ, 0x1f, R221 ;  /* 0x0000001fff047819 */ /* 0x000fe200000114dd */
[C---:B------:R-:W-:Y:S01]  /*cbd0*/  IMAD.SHL.U32 R6, R221.reuse, 0x2, RZ ;  /* 0x00000002dd067824 */ /* 0x040fe200078e00ff */
[----:B------:R-:W-:Y:S01]  /*cbe0*/  ISETP.GE.AND P3, PT, R216, UR4, PT ;  /* 0x00000004d8007c0c */ /* 0x000fe2000bf66270 */
[C---:B------:R-:W-:Y:S01]  /*cbf0*/  IMAD.SHL.U32 R20, R220.reuse, 0x2, RZ ;  /* 0x00000002dc147824 */ /* 0x040fe200078e00ff */
[C---:B------:R-:W-:Y:S02]  /*cc00*/  ISETP.GE.AND P2, PT, R221.reuse, UR4, PT ;  /* 0x00000004dd007c0c */ /* 0x040fe4000bf46270 */
[----:B------:R-:W-:Y:S02]  /*cc10*/  CS2R R14, SRZ ;  /* 0x00000000000e7805 */ /* 0x000fe4000001ff00 */
[----:B------:R-:W-:Y:S01]  /*cc20*/  ISETP.GE.AND P1, PT, R220, UR4, PT ;  /* 0x00000004dc007c0c */ /* 0x000fe2000bf26270 */
[----:B------:R-:W-:Y:S01]  /*cc30*/  ULDC.64 UR6, c[0x0][0x208] ;  /* 0x0000820000067ab9 */ /* 0x000fe20000000a00 */
[----:B------:R-:W-:Y:S01]  /*cc40*/  SHF.R.S32.HI R7, RZ, 0x1f, R220 ;  /* 0x0000001fff077819 */ /* 0x000fe200000114dc */
[----:B------:R-:W-:Y:S01]  /*cc50*/  IMAD.SHL.U32 R26, R222, 0x2, RZ ;  /* 0x00000002de1a7824 */ /* 0x000fe200078e00ff */
[----:B------:R-:W-:-:S02]  /*cc60*/  SHF.L.U64.HI R5, R221, 0x1, R4 ;  /* 0x00000001dd057819 */ /* 0x000fc40000010204 */
[----:B------:R-:W-:Y:S02]  /*cc70*/  CS2R R12, SRZ ;  /* 0x00000000000c7805 */ /* 0x000fe4000001ff00 */
[----:B------:R-:W-:Y:S02]  /*cc80*/  SHF.R.S32.HI R9, RZ, 0x1f, R222 ;  /* 0x0000001fff097819 */ /* 0x000fe400000114de */
[----:B------:R-:W-:Y:S01]  /*cc90*/  SHF.L.U64.HI R21, R220, 0x1, R7 ;  /* 0x00000001dc157819 */ /* 0x000fe20000010207 */
[----:B----4-:R-:W-:Y:S01]  /*cca0*/  @!P3 IMAD.MOV.U32 R10, RZ, RZ, R32 ;  /* 0x000000ffff0ab224 */ /* 0x010fe200078e0020 */
[----:B------:R-:W-:Y:S01]  /*ccb0*/  ISETP.GE.AND P0, PT, R222, UR4, PT ;  /* 0x00000004de007c0c */ /* 0x000fe2000bf06270 */
[----:B---3--:R-:W-:Y:S01]  /*ccc0*/  @!P3 IMAD.MOV.U32 R11, RZ, RZ, R27 ;  /* 0x000000ffff0bb224 */ /* 0x008fe200078e001b */
[-C--:B--2---:R-:W-:Y:S01]  /*ccd0*/  @!P2 IADD3 R8, P4, R3, R6.reuse, RZ ;  /* 0x000000060308a210 */ /* 0x084fe20007f9e0ff */
[----:B-1----:R-:W-:Y:S01]  /*cce0*/  @!P3 IMAD.MOV.U32 R7, RZ, RZ, R0 ;  /* 0x000000ffff07b224 */ /* 0x002fe200078e0000 */
[----:B------:R-:W-:Y:S01]  /*ccf0*/  @!P2 IADD3 R4, P6, R32, R6, RZ ;  /* 0x000000062004a210 */ /* 0x000fe20007fde0ff */
[----:B------:R-:W-:Y:S01]  /*cd00*/  @!P3 IMAD.MOV.U32 R6, RZ, RZ, R3 ;  /* 0x000000ffff06b224 */ /* 0x000fe200078e0003 */
[----:B------:R-:W-:Y:S01]  /*cd10*/  SHF.L.U64.HI R35, R222, 0x1, R9 ;  /* 0x00000001de237819 */ /* 0x000fe20000010209 */
[----:B------:R-:W-:Y:S01]  /*cd20*/  @!P3 IMAD.WIDE R30, R216, 0x2, R10 ;  /* 0x00000002d81eb825 */ /* 0x000fe200078e020a */
[----:B------:R-:W-:-:S02]  /*cd30*/  CS2R R10, SRZ ;  /* 0x00000000000a7805 */ /* 0x000fc4000001ff00 */
[-C--:B------:R-:W-:Y:S01]  /*cd40*/  @!P1 IADD3 R28, P5, R3, R20.reuse, RZ ;  /* 0x00000014031c9210 */ /* 0x080fe20007fbe0ff */
[----:B------:R-:W-:Y:S01]  /*cd50*/  @!P2 IMAD.X R9, R0, 0x1, R5, P4 ;  /* 0x000000010009a824 */ /* 0x000fe200020e0605 */
[----:B------:R-:W-:Y:S01]  /*cd60*/  @!P1 IADD3 R20, P4, R32, R20, RZ ;  /* 0x0000001420149210 */ /* 0x000fe20007f9e0ff */
[----:B------:R-:W-:Y:S01]  /*cd70*/  @!P3 IMAD.WIDE R6, R216, 0x2, R6 ;  /* 0x00000002d806b825 */ /* 0x000fe200078e0206 */
[----:B------:R0:W5:Y:S03]  /*cd80*/  @!P3 LD.E.64 R12, desc[UR6][R30.64] ;  /* 0x000000061e0cb980 */ /* 0x000166000c101b00 */
[----:B------:R-:W-:Y:S01]  /*cd90*/  @!P2 IMAD.X R5, R27, 0x1, R5, P6 ;  /* 0x000000011b05a824 */ /* 0x000fe200030e0605 */
[----:B------:R1:W5:Y:S01]  /*cda0*/  @!P3 LD.E.64 R14, desc[UR6][R6.64] ;  /* 0x00000006060eb980 */ /* 0x000362000c101b00 */
[--C-:B------:R-:W-:Y:S01]  /*cdb0*/  @!P1 IMAD.X R29, R0, 0x1, R21.reuse, P5 ;  /* 0x00000001001d9824 */ /* 0x100fe200028e0615 */
[-C--:B------:R-:W-:Y:S01]  /*cdc0*/  @!P0 IADD3 R24, P6, R3, R26.reuse, RZ ;  /* 0x0000001a03188210 */ /* 0x080fe20007fde0ff */
[----:B------:R-:W-:Y:S01]  /*cdd0*/  @!P1 IMAD.X R21, R27, 0x1, R21, P4 ;  /* 0x000000011b159824 */ /* 0x000fe200020e0615 */
[----:B------:R2:W5:Y:S01]  /*cde0*/  @!P2 LD.E.64 R10, desc[UR6][R8.64] ;  /* 0x00000006080aa980 */ /* 0x000562000c101b00 */
[----:B------:R-:W-:-:S02]  /*cdf0*/  @!P0 IADD3 R26, P5, R32, R26, RZ ;  /* 0x0000001a201a8210 */ /* 0x000fc40007fbe0ff */
[----:B0-----:R-:W-:Y:S01]  /*ce00*/  CS2R R30, SRZ ;  /* 0x00000000001e7805 */ /* 0x001fe2000001ff00 */
[----:B------:R-:W-:Y:S01]  /*ce10*/  @!P0 IMAD.X R25, R0, 0x1, R35, P6 ;  /* 0x0000000100198824 */ /* 0x000fe200030e0623 */
[----:B------:R-:W-:Y:S02]  /*ce20*/  @!P0 IADD3.X R27, R27, R35, RZ, P5, !PT ;  /* 0x000000231b1b8210 */ /* 0x000fe40002ffe4ff */
[----:B-1----:R-:W-:Y:S02]  /*ce30*/  CS2R R6, SRZ ;  /* 0x0000000000067805 */ /* 0x002fe4000001ff00 */
[----:B--2---:R-:W-:Y:S01]  /*ce40*/  CS2R R8, SRZ ;  /* 0x0000000000087805 */ /* 0x004fe2000001ff00 */
[----:B------:R-:W5:Y:S04]  /*ce50*/  @!P0 LD.E.64 R30, desc[UR6][R26.64] ;  /* 0x000000061a1e8980 */ /* 0x000f68000c101b00 */
[----:B------:R0:W5:Y:S04]  /*ce60*/  @!P2 LD.E.64 R6, desc[UR6][R4.64] ;  /* 0x000000060406a980 */ /* 0x000168000c101b00 */
[----:B------:R1:W5:Y:S01]  /*ce70*/  @!P1 LD.E.64 R8, desc[UR6][R28.64] ;  /* 0x000000061c089980 */ /* 0x000362000c101b00 */
[----:B0-----:R-:W-:-:S02]  /*ce80*/  CS2R R4, SRZ ;  /* 0x0000000000047805 */ /* 0x001fc4000001ff00 */
[----:B-1----:R-:W-:-:S04]  /*ce90*/  CS2R R28, SRZ ;  /* 0x00000000001c7805 */ /* 0x002fc8000001ff00 */
[----:B------:R0:W5:Y:S04]  /*cea0*/  @!P1 LD.E.64 R4, desc[UR6][R20.64] ;  /* 0x0000000614049980 */ /* 0x000168000c101b00 */
[----:B------:R0:W5:Y:S02]  /*ceb0*/  @!P0 LD.E.64 R28, desc[UR6][R24.64] ;  /* 0x00000006181c8980 */ /* 0x000164000c101b00 */
.L_x_578:
[----:B------:R-:W-:Y:S05]  /*cec0*/  BSYNC B1 ;  /* 0x0000000000017941 */ /* 0x000fea0003800000 */
.L_x_577:
[----:B----4-:R-:W-:Y:S01]  /*ced0*/  SHF.L.U32 R32, R34, 0x1f, RZ ;  /* 0x0000001f22207819 */ /* 0x010fe200000006ff */
[----:B0----5:R-:W-:Y:S01]  /*cee0*/  IMAD.MOV.U32 R24, RZ, RZ, R14 ;  /* 0x000000ffff187224 */ /* 0x021fe200078e000e */
[--C-:B------:R-:W-:Y:S01]  /*cef0*/  SHF.R.U64 R43, R14, 0x10, R15.reuse ;  /* 0x000000100e2b7819 */ /* 0x100fe2000000120f */
[--C-:B------:R-:W-:Y:S01]  /*cf00*/  IMAD.MOV.U32 R25, RZ, RZ, R15.reuse ;  /* 0x000000ffff197224 */ /* 0x100fe200078e000f */
[----:B------:R-:W0:Y:S01]  /*cf10*/  SYNCS.PHASECHK.TRANS64.TRYWAIT P0, [R23+URZ+0x38800], R32 ;  /* 0x03880020170075a7 */ /* 0x000e22000800017f */
[----:B------:R-:W-:Y:S01]  /*cf20*/  SHF.R.U32.HI R44, RZ, 0x10, R15 ;  /* 0x00000010ff2c7819 */ /* 0x000fe2000001160f */
[----:B------:R-:W-:Y:S01]  /*cf30*/  IMAD.MOV.U32 R14, RZ, RZ, R10 ;  /* 0x000000ffff0e7224 */ /* 0x000fe200078e000a */
[--C-:B------:R-:W-:Y:S01]  /*cf40*/  SHF.R.U64 R41, R10, 0x10, R11.reuse ;  /* 0x000000100a297819 */ /* 0x100fe2000000120b */
[--C-:B------:R-:W-:Y:S01]  /*cf50*/  IMAD.MOV.U32 R15, RZ, RZ, R11.reuse ;  /* 0x000000ffff0f7224 */ /* 0x100fe200078e000b */
[----:B------:R-:W-:Y:S01]  /*cf60*/  SHF.R.U32.HI R42, RZ, 0x10, R11 ;  /* 0x00000010ff2a7819 */ /* 0x000fe2000001160b */
[----:B------:R-:W-:Y:S01]  /*cf70*/  IMAD.MOV.U32 R10, RZ, RZ, R8 ;  /* 0x000000ffff0a7224 */ /* 0x000fe200078e0008 */
[----:B------:R-:W-:Y:S01]  /*cf80*/  SHF.R.U64 R37, R28, 0x10, R29 ;  /* 0x000000101c257819 */ /* 0x000fe2000000121d */
[----:B------:R-:W-:Y:S01]  /*cf90*/  IMAD.MOV.U32 R11, RZ, RZ, R9 ;  /* 0x000000ffff0b7224 */ /* 0x000fe200078e0009 */
[----:B------:R-:W-:Y:S01]  /*cfa0*/  SHF.R.U32.HI R38, RZ, 0x10, R29 ;  /* 0x00000010ff267819 */ /* 0x000fe2000001161d */
[----:B-1----:R-:W-:Y:S01]  /*cfb0*/  IMAD.MOV.U32 R0, RZ, RZ, R28 ;  /* 0x000000ffff007224 */ /* 0x002fe200078e001c */
[----:B------:R-:W-:Y:S01]  /*cfc0*/  SHF.R.U64 R39, R8, 0x10, R9 ;  /* 0x0000001008277819 */ /* 0x000fe20000001209 */
[----:B--2---:R-:W-:Y:S01]  /*cfd0*/  IMAD.MOV.U32 R3, RZ, RZ, R29 ;  /* 0x000000ffff037224 */ /* 0x004fe200078e001d */
[----:B------:R-:W-:Y:S01]  /*cfe0*/  SHF.R.U32.HI R40, RZ, 0x10, R9 ;  /* 0x00000010ff287819 */ /* 0x000fe20000011609 */
[----:B------:R-:W-:Y:S01]  /*cff0*/  IMAD.MOV.U32 R26, RZ, RZ, R12 ;  /* 0x000000ffff1a7224 */ /* 0x000fe200078e000c */
[--C-:B------:R-:W-:Y:S01]  /*d000*/  SHF.R.U64 R35, R12, 0x10, R13.reuse ;  /* 0x000000100c237819 */ /* 0x100fe2000000120d */
[--C-:B---3--:R-:W-:Y:S01]  /*d010*/  IMAD.MOV.U32 R27, RZ, RZ, R13.reuse ;  /* 0x000000ffff1b7224 */ /* 0x108fe200078e000d */
[----:B------:R-:W-:Y:S01]  /*d020*/  SHF.R.U32.HI R36, RZ, 0x10, R13 ;  /* 0x00000010ff247819 */ /* 0x000fe2000001160d */
[----:B------:R-:W-:Y:S01]  /*d030*/  IMAD.MOV.U32 R20, RZ, RZ, R6 ;  /* 0x000000ffff147224 */ /* 0x000fe200078e0006 */
[--C-:B------:R-:W-:Y:S01]  /*d040*/  SHF.R.U64 R29, R6, 0x10, R7.reuse ;  /* 0x00000010061d7819 */ /* 0x100fe20000001207 */
[--C-:B------:R-:W-:Y:S01]  /*d050*/  IMAD.MOV.U32 R21, RZ, RZ, R7.reuse ;  /* 0x000000ffff157224 */ /* 0x100fe200078e0007 */
[----:B------:R-:W-:Y:S01]  /*d060*/  SHF.R.U32.HI R34, RZ, 0x10, R7 ;  /* 0x00000010ff227819 */ /* 0x000fe20000011607 */
[----:B------:R-:W-:Y:S01]  /*d070*/  BSSY B1, `(.L_x_579) ;  /* 0x0000018000017945 */ /* 0x000fe20003800000 */
[----:B------:R-:W-:Y:S01]  /*d080*/  VIMNMX R28, R33, 0x80, PT ;  /* 0x00000080211c7848 */ /* 0x000fe20003fe0100 */
[----:B------:R-:W-:Y:S01]  /*d090*/  IMAD.MOV.U32 R12, RZ, RZ, R4 ;  /* 0x000000ffff0c7224 */ /* 0x000fe200078e0004 */
[--C-:B------:R-:W-:Y:S01]  /*d0a0*/  SHF.R.U64 R7, R4, 0x10, R5.reuse ;  /* 0x0000001004077819 */ /* 0x100fe20000001205 */
[--C-:B------:R-:W-:Y:S01]  /*d0b0*/  IMAD.MOV.U32 R13, RZ, RZ, R5.reuse ;  /* 0x000000ffff0d7224 */ /* 0x100fe200078e0005 */
[----:B------:R-:W-:Y:S01]  /*d0c0*/  SHF.R.U32.HI R6, RZ, 0x10, R5 ;  /* 0x00000010ff067819 */ /* 0x000fe20000011605 */
[----:B------:R-:W-:Y:S01]  /*d0d0*/  IMAD.MOV.U32 R8, RZ, RZ, R30 ;  /* 0x000000ffff087224 */ /* 0x000fe200078e001e */
[--C-:B------:R-:W-:Y:S01]  /*d0e0*/  SHF.R.U64 R5, R30, 0x10, R31.reuse ;  /* 0x000000101e057819 */ /* 0x100fe2000000121f */
[--C-:B------:R-:W-:Y:S01]  /*d0f0*/  IMAD.MOV.U32 R9, RZ, RZ, R31.reuse ;  /* 0x000000ffff097224 */ /* 0x100fe200078e001f */
[----:B------:R-:W-:-:S02]  /*d100*/  SHF.R.U32.HI R4, RZ, 0x10, R31 ;  /* 0x00000010ff047819 */ /* 0x000fc4000001161f */
[----:B------:R-:W-:Y:S02]  /*d110*/  PRMT R24, R24, 0x5410, R43 ;  /* 0x0000541018187816 */ /* 0x000fe4000000002b */
[----:B------:R-:W-:Y:S02]  /*d120*/  PRMT R25, R25, 0x5410, R44 ;  /* 0x0000541019197816 */ /* 0x000fe4000000002c */
[----:B------:R-:W-:Y:S02]  /*d130*/  PRMT R14, R14, 0x5410, R41 ;  /* 0x000054100e0e7816 */ /* 0x000fe40000000029 */
[----:B------:R-:W-:Y:S02]  /*d140*/  PRMT R15, R15, 0x5410, R42 ;  /* 0x000054100f0f7816 */ /* 0x000fe4000000002a */
[----:B------:R-:W-:Y:S02]  /*d150*/  PRMT R10, R10, 0x5410, R39 ;  /* 0x000054100a0a7816 */ /* 0x000fe40000000027 */
[----:B------:R-:W-:-:S02]  /*d160*/  ISETP.GE.AND P1, PT, R224, R28, PT ;  /* 0x0000001ce000720c */ /* 0x000fc40003f26270 */
[----:B------:R-:W-:Y:S02]  /*d170*/  PRMT R11, R11, 0x5410, R40 ;  /* 0x000054100b0b7816 */ /* 0x000fe40000000028 */
[----:B------:R-:W-:Y:S02]  /*d180*/  PRMT R0, R0, 0x5410, R37 ;  /* 0x0000541000007816 */ /* 0x000fe40000000025 */
[----:B------:R-:W-:Y:S02]  /*d190*/  PRMT R3, R3, 0x5410, R38 ;  /* 0x0000541003037816 */ /* 0x000fe40000000026 */
[----:B------:R-:W-:Y:S02]  /*d1a0*/  PRMT R26, R26, 0x5410, R35 ;  /* 0x000054101a1a7816 */ /* 0x000fe40000000023 */
[----:B------:R-:W-:Y:S02]  /*d1b0*/  PRMT R27, R27, 0x5410, R36 ;  /* 0x000054101b1b7816 */ /* 0x000fe40000000024 */
[----:B------:R-:W-:-:S02]  /*d1c0*/  PRMT R20, R20, 0x5410, R29 ;  /* 0x0000541014147816 */ /* 0x000fc4000000001d */
[----:B------:R-:W-:Y:S01]  /*d1d0*/  PRMT R21, R21, 0x5410, R34 ;  /* 0x0000541015157816 */ /* 0x000fe20000000022 */
[----:B0-----:R-:W-:Y:S06]  /*d1e0*/  @!P0 BRA `(.L_x_580) ;  /* 0x000001ec00f08947 */ /* 0x001fec0003800000 */
.L_x_856:
[----:B------:R-:W-:Y:S05]  /*d1f0*/  BSYNC B1 ;  /* 0x0000000000017941 */ /* 0x000fea0003800000 */
.L_x_579:
[----:B------:R-:W-:Y:S01]  /*d200*/  BSSY B1, `(.L_x_581) ;  /* 0x00000b7000017945 */ /* 0x000fe20003800000 */
[----:B------:R-:W-:Y:S02]  /*d210*/  PRMT R12, R12, 0x5410, R7 ;  /* 0x000054100c0c7816 */ /* 0x000fe40000000007 */
[----:B------:R-:W-:Y:S02]  /*d220*/  PRMT R13, R13, 0x5410, R6 ;  /* 0x000054100d0d7816 */ /* 0x000fe40000000006 */
[----:B------:R-:W-:Y:S02]  /*d230*/  PRMT R8, R8, 0x5410, R5 ;  /* 0x0000541008087816 */ /* 0x000fe40000000005 */
[----:B------:R-:W-:Y:S01]  /*d240*/  PRMT R9, R9, 0x5410, R4 ;  /* 0x0000541009097816 */ /* 0x000fe20000000004 */
[----:B------:R-:W-:Y:S06]  /*d250*/  @P1 BRA `(.L_x_582) ;  /* 0x0000000800c41947 */ /* 0x000fec0003800000 */
[----:B------:R1:W5:Y:S01]  /*d260*/  LDL R43, [R1+0x6c] ;  /* 0x00006c00012b7983 */ /* 0x0003620000100800 */
[----:B------:R-:W2:Y:S03]  /*d270*/  LDC R5, c[0x0][0x3f4] ;  /* 0x0000fd00ff057b82 */ /* 0x000ea60000000800 */
[----:B------:R1:W5:Y:S01]  /*d280*/  LDL R42, [R1+0x68] ;  /* 0x00006800012a7983 */ /* 0x0003620000100800 */
[----:B------:R-:W-:Y:S01]  /*d290*/  BSSY B2, `(.L_x_583) ;  /* 0x000002e000027945 */ /* 0x000fe20003800000 */
[-C--:B--2---:R-:W-:Y:S02]  /*d2a0*/  ISETP.GE.AND P0, PT, R216, R5.reuse, PT ;  /* 0x00000005d800720c */ /* 0x084fe40003f06270 */
[-C--:B------:R-:W-:Y:S02]  /*d2b0*/  ISETP.GE.AND P1, PT, R221, R5.reuse, PT ;  /* 0x00000005dd00720c */ /* 0x080fe40003f26270 */
[----:B------:R-:W-:-:S02]  /*d2c0*/  ISETP.GE.AND P2, PT, R220, R5, PT ;  /* 0x00000005dc00720c */ /* 0x000fc40003f46270 */
[----:B------:R-:W-:-:S07]  /*d2d0*/  ISETP.GE.AND P3, PT, R222, R5, PT ;  /* 0x00000005de00720c */ /* 0x000fce0003f66270 */
[----:B-1----:R-:W-:Y:S06]  /*d2e0*/  @P0 BRA `(.L_x_584) ;  /* 0x0000000000a00947 */ /* 0x002fec0003800000 */
[----:B-----5:R-:W-:Y:S01]  /*d2f0*/  R2UR UR4, R43 ;  /* 0x000000002b0472ca */ /* 0x020fe200000e0000 */
[----:B------:R-:W-:Y:S01]  /*d300*/  IMAD.U32 R35, R26, 0x10000, RZ ;  /* 0x000100001a237824 */ /* 0x000fe200078e00ff */
[C---:B------:R-:W-:Y:S01]  /*d310*/  LOP3.LUT R34, R24.reuse, 0xffff0000, RZ, 0xc0, !PT ;  /* 0xffff000018227812 */ /* 0x040fe200078ec0ff */
[----:B------:R-:W-:Y:S01]  /*d320*/  IMAD.U32 R33, R24, 0x10000, RZ ;  /* 0x0001000018217824 */ /* 0x000fe200078e00ff */
[----:B------:R-:W-:-:S09]  /*d330*/  LOP3.LUT R36, R26, 0xffff0000, RZ, 0xc0, !PT ;  /* 0xffff00001a247812 */ /* 0x000fd200078ec0ff */
[----:B------:R-:W-:-:S05]  /*d340*/  LEA R41, R42, UR4, 0x1 ;  /* 0x000000042a297c11 */ /* 0x000fca000f8e08ff */
[----:B------:R-:W1:Y:S02]  /*d350*/  LDS.128 R4, [R41] ;  /* 0x0000000029047984 */ /* 0x000e640000000c00 */
[C---:B-1----:R-:W-:Y:S01]  /*d360*/  IMAD.U32 R29, R4.reuse, 0x10000, RZ ;  /* 0x00010000041d7824 */ /* 0x042fe200078e00ff */
[----:B------:R-:W-:Y:S01]  /*d370*/  LOP3.LUT R4, R4, 0xffff0000, RZ, 0xc0, !PT ;  /* 0xffff000004047812 */ /* 0x000fe200078ec0ff */
[C---:B------:R-:W-:Y:S01]  /*d380*/  IMAD.U32 R30, R5.reuse, 0x10000, RZ ;  /* 0x00010000051e7824 */ /* 0x040fe200078e00ff */
[----:B------:R-:W-:Y:S01]  /*d390*/  LOP3.LUT R5, R5, 0xffff0000, RZ, 0xc0, !PT ;  /* 0xffff000005057812 */ /* 0x000fe200078ec0ff */
[C---:B------:R-:W-:Y:S01]  /*d3a0*/  IMAD.U32 R31, R6.reuse, 0x10000, RZ ;  /* 0x00010000061f7824 */ /* 0x040fe200078e00ff */
[----:B------:R-:W-:Y:S01]  /*d3b0*/  LOP3.LUT R6, R6, 0xffff0000, RZ, 0xc0, !PT ;  /* 0xffff000006067812 */ /* 0x000fe200078ec0ff */
[C---:B------:R-:W-:Y:S01]  /*d3c0*/  FMUL.FTZ R38, R4.reuse, R35 ;  /* 0x0000002304267220 */ /* 0x040fe20000410000 */
[----:B------:R-:W-:Y:S01]  /*d3d0*/  FMUL.FTZ R4, R4, R33 ;  /* 0x0000002104047220 */ /* 0x000fe20000410000 */
[----:B0-----:R-:W-:-:S02]  /*d3e0*/  IMAD.U32 R32, R7, 0x10000, RZ ;  /* 0x0001000007207824 */ /* 0x001fc400078e00ff */
[----:B------:R-:W-:Y:S01]  /*d3f0*/  FMUL.FTZ R37, R5, R36 ;  /* 0x0000002405257220 */ /* 0x000fe20000410000 */
[C---:B------:R-:W-:Y:S01]  /*d400*/  FFMA.FTZ R38, R29.reuse, R33, -R38 ;  /* 0x000000211d267223 */ /* 0x040fe20000010826 */
[----:B------:R-:W-:Y:S01]  /*d410*/  FFMA.FTZ R35, R29, R35, R4 ;  /* 0x000000231d237223 */ /* 0x000fe20000010004 */
[-C--:B------:R-:W-:Y:S01]  /*d420*/  FMUL.FTZ R39, R5, R34.reuse ;  /* 0x0000002205277220 */ /* 0x080fe20000410000 */
[----:B------:R-:W-:Y:S01]  /*d430*/  LOP3.LUT R7, R7, 0xffff0000, RZ, 0xc0, !PT ;  /* 0xffff000007077812 */ /* 0x000fe200078ec0ff */
[----:B------:R-:W-:Y:S01]  /*d440*/  IMAD.U32 R29, R27, 0x10000, RZ ;  /* 0x000100001b1d7824 */ /* 0x000fe200078e00ff */
[----:B------:R-:W-:Y:S01]  /*d450*/  SHF.L.U32 R4, R25, 0x10, RZ ;  /* 0x0000001019047819 */ /* 0x000fe200000006ff */
[C---:B------:R-:W-:Y:S01]  /*d460*/  FFMA.FTZ R37, R30.reuse, R34, -R37 ;  /* 0x000000221e257223 */ /* 0x040fe20000010825 */
[----:B------:R-:W-:Y:S01]  /*d470*/  LOP3.LUT R33, R27, 0xffff0000, RZ, 0xc0, !PT ;  /* 0xffff00001b217812 */ /* 0x000fe200078ec0ff */
[----:B------:R-:W-:Y:S01]  /*d480*/  FFMA.FTZ R30, R30, R36, R39 ;  /* 0x000000241e1e7223 */ /* 0x000fe20000010027 */
[----:B------:R-:W-:Y:S01]  /*d490*/  LOP3.LUT R5, R25, 0xffff0000, RZ, 0xc0, !PT ;  /* 0xffff000019057812 */ /* 0x000fe200078ec0ff */
[C---:B------:R-:W-:Y:S01]  /*d4a0*/  FMUL.FTZ R34, R6.reuse, R29 ;  /* 0x0000001d06227220 */ /* 0x040fe20000410000 */
[----:B------:R-:W-:Y:S01]  /*d4b0*/  FMUL.FTZ R36, R6, R4 ;  /* 0x0000000406247220 */ /* 0x000fe20000410000 */
[----:B------:R-:W-:-:S02]  /*d4c0*/  FMUL.FTZ R39, R7, R33 ;  /* 0x0000002107277220 */ /* 0x000fc40000410000 */
[----:B------:R-:W-:Y:S01]  /*d4d0*/  FMUL.FTZ R40, R7, R5 ;  /* 0x0000000507287220 */ /* 0x000fe20000410000 */
[C---:B------:R-:W-:Y:S01]  /*d4e0*/  FFMA.FTZ R6, R31.reuse, R4, -R34 ;  /* 0x000000041f067223 */ /* 0x040fe20000010822 */
[----:B------:R-:W-:Y:S01]  /*d4f0*/  FFMA.FTZ R29, R31, R29, R36 ;  /* 0x0000001d1f1d7223 */ /* 0x000fe20000010024 */
[C---:B------:R-:W-:Y:S01]  /*d500*/  FFMA.FTZ R7, R32.reuse, R5, -R39 ;  /* 0x0000000520077223 */ /* 0x040fe20000010827 */
[----:B------:R-:W-:Y:S01]  /*d510*/  FFMA.FTZ R40, R32, R33, R40 ;  /* 0x0000002120287223 */ /* 0x000fe20000010028 */
[----:B------:R-:W-:Y:S02]  /*d520*/  F2FP.BF16.F32.PACK_AB R4, R35, R38 ;  /* 0x000000262304723e */ /* 0x000fe400000010ff */
[----:B------:R-:W-:Y:S02]  /*d530*/  F2FP.BF16.F32.PACK_AB R5, R30, R37 ;  /* 0x000000251e05723e */ /* 0x000fe400000010ff */
[----:B------:R-:W-:Y:S02]  /*d540*/  F2FP.BF16.F32.PACK_AB R6, R29, R6 ;  /* 0x000000061d06723e */ /* 0x000fe400000010ff */
[----:B------:R-:W-:-:S05]  /*d550*/  F2FP.BF16.F32.PACK_AB R7, R40, R7 ;  /* 0x000000072807723e */ /* 0x000fca00000010ff */
[----:B------:R1:W-:Y:S02]  /*d560*/  STS.128 [R41], R4 ;  /* 0x0000000429007388 */ /* 0x0003e40000000c00 */
.L_x_584:
[----:B------:R-:W-:Y:S05]  /*d570*/  BSYNC B2 ;  /* 0x0000000000027941 */ /* 0x000fea0003800000 */
.L_x_583:
[----:B------:R-:W-:Y:S04]  /*d580*/  BSSY B2, `(.L_x_585) ;  /* 0x000002a000027945 */ /* 0x000fe80003800000 */
[----:B------:R-:W-:Y:S05]  /*d590*/  @P1 BRA `(.L_x_586) ;  /* 0x0000000000a01947 */ /* 0x000fea0003800000 */
[----:B-----5:R-:W-:Y:S01]  /*d5a0*/  R2UR UR4, R43 ;  /* 0x000000002b0472ca */ /* 0x020fe200000e0000 */
[----:B------:R-:W-:Y:S01]  /*d5b0*/  IMAD.U32 R35, R20, 0x10000, RZ ;  /* 0x0001000014237824 */ /* 0x000fe200078e00ff */
[C---:B------:R-:W-:Y:S01]  /*d5c0*/  LOP3.LUT R34, R14.reuse, 0xffff0000, RZ, 0xc0, !PT ;  /* 0xffff00000e227812 */ /* 0x040fe200078ec0ff */
[----:B------:R-:W-:Y:S01]  /*d5d0*/  IMAD.U32 R33, R14, 0x10000, RZ ;  /* 0x000100000e217824 */ /* 0x000fe200078e00ff */
[----:B------:R-:W-:-:S09]  /*d5e0*/  LOP3.LUT R36, R20, 0xffff0000, RZ, 0xc0, !PT ;  /* 0xffff000014247812 */ /* 0x000fd200078ec0ff */
[----:B-1----:R-:W-:-:S05]  /*d5f0*/  LEA R41, R42, UR4, 0x1 ;  /* 0x000000042a297c11 */ /* 0x002fca000f8e08ff */
[----:B------:R-:W1:Y:S02]  /*d600*/  LDS.128 R4, [R41+0x4000] ;  /* 0x0040000029047984 */ /* 0x000e640000000c00 */
        /* <DEDUP_REMOVED lines=10> */
[----:B------:R-:W-:Y:S01]  /*d6b0*/  FFMA.FTZ R38, R29, R33, -R38 ;  /* 0x000000211d267223 */ /* 0x000fe20000010826 */
[-C--:B------:R-:W-:Y:S01]  /*d6c0*/  FMUL.FTZ R39, R5, R34.reuse ;  /* 0x0000002205277220 */ /* 0x080fe20000410000 */
[----:B------:R-:W-:Y:S01]  /*d6d0*/  LOP3.LUT R7, R7, 0xffff0000, RZ, 0xc0, !PT ;  /* 0xffff000007077812 */ /* 0x000fe200078ec0ff */
[----:B------:R-:W-:Y:S01]  /*d6e0*/  FFMA.FTZ R35, R29, R35, R4 ;  /* 0x000000231d237223 */ /* 0x000fe20000010004 */
[C---:B------:R-:W-:Y:S01]  /*d6f0*/  LOP3.LUT R33, R21.reuse, 0xffff0000, RZ, 0xc0, !PT ;  /* 0xffff000015217812 */ /* 0x040fe200078ec0ff */
[----:B------:R-:W-:Y:S01]  /*d700*/  IMAD.U32 R29, R21, 0x10000, RZ ;  /* 0x00010000151d7824 */ /* 0x000fe200078e00ff */
[C---:B------:R-:W-:Y:S01]  /*d710*/  LOP3.LUT R5, R15.reuse, 0xffff0000, RZ, 0xc0, !PT ;  /* 0xffff00000f057812 */ /* 0x040fe200078ec0ff */
[----:B------:R-:W-:Y:S02]  /*d720*/  IMAD.U32 R4, R15, 0x10000, RZ ;  /* 0x000100000f047824 */ /* 0x000fe400078e00ff */
[C---:B------:R-:W-:Y:S01]  /*d730*/  FFMA.FTZ R37, R30.reuse, R34, -R37 ;  /* 0x000000221e257223 */ /* 0x040fe20000010825 */
        /* <DEDUP_REMOVED lines=9> */
[----:B------:R-:W-:-:S02]  /*d7d0*/  F2FP.BF16.F32.PACK_AB R4, R35, R38 ;  /* 0x000000262304723e */ /* 0x000fc400000010ff */
[----:B------:R-:W-:Y:S02]  /*d7e0*/  F2FP.BF16.F32.PACK_AB R5, R30, R37 ;  /* 0x000000251e05723e */ /* 0x000fe400000010ff */
[----:B------:R-:W-:Y:S02]  /*d7f0*/  F2FP.BF16.F32.PACK_AB R6, R29, R6 ;  /* 0x000000061d06723e */ /* 0x000fe400000010ff */
[----:B------:R-:W-:-:S05]  /*d800*/  F2FP.BF16.F32.PACK_AB R7, R40, R7 ;  /* 0x000000072807723e */ /* 0x000fca00000010ff */
[----:B------:R2:W-:Y:S02]  /*d810*/  STS.128 [R41+0x4000], R4 ;  /* 0x0040000429007388 */ /* 0x0005e40000000c00 */
.L_x_586:
[----:B------:R-:W-:Y:S05]  /*d820*/  BSYNC B2 ;  /* 0x0000000000027941 */ /* 0x000fea0003800000 */
.L_x_585:
[----:B------:R-:W-:Y:S04]  /*d830*/  BSSY B2, `(.L_x_587) ;  /* 0x000002a000027945 */ /* 0x000fe80003800000 */
[----:B------:R-:W-:Y:S05]  /*d840*/  @P2 BRA `(.L_x_588) ;  /* 0x0000000000a02947 */ /* 0x000fea0003800000 */
[----:B-----5:R-:W-:Y:S01]  /*d850*/  R2UR UR4, R43 ;  /* 0x000000002b0472ca */ /* 0x020fe200000e0000 */
[----:B------:R-:W-:Y:S01]  /*d860*/  IMAD.U32 R35, R12, 0x10000, RZ ;  /* 0x000100000c237824 */ /* 0x000fe200078e00ff */
[C---:B------:R-:W-:Y:S01]  /*d870*/  LOP3.LUT R34, R10.reuse, 0xffff0000, RZ, 0xc0, !PT ;  /* 0xffff00000a227812 */ /* 0x040fe200078ec0ff */
[----:B------:R-:W-:Y:S01]  /*d880*/  IMAD.U32 R33, R10, 0x10000, RZ ;  /* 0x000100000a217824 */ /* 0x000fe200078e00ff */
[----:B------:R-:W-:-:S09]  /*d890*/  LOP3.LUT R36, R12, 0xffff0000, RZ, 0xc0, !PT ;  /* 0xffff00000c247812 */ /* 0x000fd200078ec0ff */
[----:B-12---:R-:W-:-:S05]  /*d8a0*/  LEA R41, R42, UR4, 0x1 ;  /* 0x000000042a297c11 */ /* 0x006fca000f8e08ff */
        /* <DEDUP_REMOVED lines=34> */
.L_x_588:
[----:B------:R-:W-:Y:S05]  /*dad0*/  BSYNC B2 ;  /* 0x0000000000027941 */ /* 0x000fea0003800000 */
.L_x_587:
[----:B------:R-:W-:Y:S05]  /*dae0*/  @P3 BRA `(.L_x_582) ;  /* 0x0000000000a03947 */ /* 0x000fea0003800000 */
[----:B-----5:R-:W-:Y:S01]  /*daf0*/  R2UR UR4, R43 ;  /* 0x000000002b0472ca */ /* 0x020fe200000e0000 */
[----:B------:R-:W-:Y:S01]  /*db00*/  IMAD.U32 R35, R8, 0x10000, RZ ;  /* 0x0001000008237824 */ /* 0x000fe200078e00ff */
[C---:B------:R-:W-:Y:S01]  /*db10*/  LOP3.LUT R34, R0.reuse, 0xffff0000, RZ, 0xc0, !PT ;  /* 0xffff000000227812 */ /* 0x040fe200078ec0ff */
[----:B------:R-:W-:Y:S01]  /*db20*/  IMAD.U32 R33, R0, 0x10000, RZ ;  /* 0x0001000000217824 */ /* 0x000fe200078e00ff */
[----:B------:R-:W-:-:S09]  /*db30*/  LOP3.LUT R36, R8, 0xffff0000, RZ, 0xc0, !PT ;  /* 0xffff000008247812 */ /* 0x000fd200078ec0ff */
[----:B-123--:R-:W-:-:S05]  /*db40*/  LEA R41, R42, UR4, 0x1 ;  /* 0x000000042a297c11 */ /* 0x00efca000f8e08ff */
        /* <DEDUP_REMOVED lines=33> */
[----:B------:R4:W-:Y:S02]  /*dd60*/  STS.128 [R41+0xc000], R4 ;  /* 0x00c0000429007388 */ /* 0x0009e40000000c00 */
.L_x_582:
[----:B------:R-:W-:Y:S05]  /*dd70*/  BSYNC B1 ;  /* 0x0000000000017941 */ /* 0x000fea0003800000 */
.L_x_581:
[----:B-1234-:R-:W-:Y:S01]  /*dd80*/  VIADD R4, R224, 0x20 ;  /* 0x00000020e0047836 */ /* 0x01efe20000000000 */
[----:B------:R-:W-:Y:S04]  /*dd90*/  BSSY B1, `(.L_x_589) ;  /* 0x00000b4000017945 */ /* 0x000fe80003800000 */
[----:B------:R-:W-:-:S13]  /*dda0*/  ISETP.GE.AND P0, PT, R4, R28, PT ;  /* 0x0000001c0400720c */ /* 0x000fda0003f06270 */
[----:B------:R-:W-:Y:S05]  /*ddb0*/  @P0 BRA `(.L_x_590) ;  /* 0x0000000800c40947 */ /* 0x000fea0003800000 */
[----:B------:R1:W5:Y:S01]  /*ddc0*/  LDL R44, [R1+0x6c] ;  /* 0x00006c00012c7983 */ /* 0x0003620000100800 */
[----:B------:R-:W2:Y:S03]  /*ddd0*/  LDC R5, c[0x0][0x3f4] ;  /* 0x0000fd00ff057b82 */ /* 0x000ea60000000800 */
[----:B-----5:R1:W5:Y:S01]  /*dde0*/  LDL R43, [R1+0x68] ;  /* 0x00006800012b7983 */ /* 0x0203620000100800 */
[----:B------:R-:W-:Y:S01]  /*ddf0*/  BSSY B2, `(.L_x_591) ;  /* 0x000002e000027945 */ /* 0x000fe20003800000 */
[-C--:B--2---:R-:W-:Y:S02]  /*de00*/  ISETP.GE.AND P0, PT, R216, R5.reuse, PT ;  /* 0x00000005d800720c */ /* 0x084fe40003f06270 */
[-C--:B------:R-:W-:Y:S02]  /*de10*/  ISETP.GE.AND P1, PT, R221, R5.reuse, PT ;  /* 0x00000005dd00720c */ /* 0x080fe40003f26270 */
[----:B------:R-:W-:-:S02]  /*de20*/  ISETP.GE.AND P2, PT, R220, R5, PT ;  /* 0x00000005dc00720c */ /* 0x000fc40003f46270 */
[----:B------:R-:W-:-:S07]  /*de30*/  ISETP.GE.AND P3, PT, R222, R5, PT ;  /* 0x00000005de00720c */ /* 0x000fce0003f66270 */
[----:B-1----:R-:W-:Y:S06]  /*de40*/  @P0 BRA `(.L_x_592) ;  /* 0x0000000000a00947 */ /* 0x002fec0003800000 */
[----:B------:R-:W-:Y:S01]  /*de50*/  R2UR UR4, R44 ;  /* 0x000000002c0472ca */ /* 0x000fe200000e0000 */
[C---:B------:R-:W-:Y:S01]  /*de60*/  IMAD.U32 R37, R26.reuse, 0x10000, RZ ;  /* 0x000100001a257824 */ /* 0x040fe200078e00ff */
[----:B------:R-:W-:Y:S01]  /*de70*/  LOP3.LUT R40, R26, 0xffff0000, RZ, 0xc0, !PT ;  /* 0xffff00001a287812 */ /* 0x000fe200078ec0ff */
[C---:B------:R-:W-:Y:S01]  /*de80*/  IMAD.U32 R35, R24.reuse, 0x10000, RZ ;  /* 0x0001000018237824 */ /* 0x040fe200078e00ff */
[----:B------:R-:W-:Y:S01]  /*de90*/  LOP3.LUT R38, R24, 0xffff0000, RZ, 0xc0, !PT ;  /* 0xffff000018267812 */ /* 0x000fe200078ec0ff */
[C---:B------:R-:W-:Y:S01]  /*dea0*/  IMAD.U32 R39, R27.reuse, 0x10000, RZ ;  /* 0x000100001b277824 */ /* 0x040fe200078e00ff */
[----:B------:R-:W-:-:S07]  /*deb0*/  LOP3.LUT R42, R27, 0xffff0000, RZ, 0xc0, !PT ;  /* 0xffff00001b2a7812 */ /* 0x000fce00078ec0ff */
[----:B-----5:R-:W-:-:S05]  /*dec0*/  LEA R41, R43, UR4, 0x1 ;  /* 0x000000042b297c11 */ /* 0x020fca000f8e08ff */
[----:B------:R-:W1:Y:S02]  /*ded0*/  LDS.128 R4, [R41+0x1000] ;  /* 0x0010000029047984 */ /* 0x000e640000000c00 */
[C---:B-1----:R-:W-:Y:S01]  /*dee0*/  IMAD.U32 R29, R4.reuse, 0x10000, RZ ;  /* 0x00010000041d7824 */ /* 0x042fe200078e00ff */
[----:B------:R-:W-:Y:S01]  /*def0*/  LOP3.LUT R4, R4, 0xffff0000, RZ, 0xc0, !PT ;  /* 0xffff000004047812 */ /* 0x000fe200078ec0ff */
[C---:B------:R-:W-:Y:S01]  /*df00*/  IMAD.U32 R30, R5.reuse, 0x10000, RZ ;  /* 0x00010000051e7824 */ /* 0x040fe200078e00ff */
[----:B------:R-:W-:Y:S01]  /*df10*/  LOP3.LUT R5, R5, 0xffff0000, RZ, 0xc0, !PT ;  /* 0xffff000005057812 */ /* 0x000fe200078ec0ff */
[C---:B------:R-:W-:Y:S01]  /*df20*/  IMAD.U32 R31, R6.reuse, 0x10000, RZ ;  /* 0x00010000061f7824 */ /* 0x040fe200078e00ff */
[----:B------:R-:W-:Y:S01]  /*df30*/  LOP3.LUT R6, R6, 0xffff0000, RZ, 0xc0, !PT ;  /* 0xffff000006067812 */ /* 0x000fe200078ec0ff */
[-C--:B------:R-:W-:Y:S01]  /*df40*/  FMUL.FTZ R34, R37, R4.reuse ;  /* 0x0000000425227220 */ /* 0x080fe20000410000 */
[----:B------:R-:W-:Y:S01]  /*df50*/  FMUL.FTZ R36, R35, R4 ;  /* 0x0000000423247220 */ /* 0x000fe20000410000 */
[----:B------:R-:W-:Y:S01]  /*df60*/  FMUL.FTZ R33, R40, R5 ;  /* 0x0000000528217220 */ /* 0x000fe20000410000 */
[----:B0-----:R-:W-:-:S02]  /*df70*/  IMAD.U32 R32, R7, 0x10000, RZ ;  /* 0x0001000007207824 */ /* 0x001fc400078e00ff */
[----:B------:R-:W-:Y:S01]  /*df80*/  FFMA.FTZ R4, R35, R29, -R34 ;  /* 0x0000001d23047223 */ /* 0x000fe20000010822 */
[C---:B------:R-:W-:Y:S01]  /*df90*/  FMUL.FTZ R35, R38.reuse, R5 ;  /* 0x0000000526237220 */ /* 0x040fe20000410000 */
[----:B------:R-:W-:Y:S01]  /*dfa0*/  LOP3.LUT R7, R7, 0xffff0000, RZ, 0xc0, !PT ;  /* 0xffff000007077812 */ /* 0x000fe200078ec0ff */
[-C--:B------:R-:W-:Y:S01]  /*dfb0*/  FFMA.FTZ R5, R38, R30.reuse, -R33 ;  /* 0x0000001e26057223 */ /* 0x080fe20000010821 */
[----:B------:R-:W-:Y:S01]  /*dfc0*/  FFMA.FTZ R29, R37, R29, R36 ;  /* 0x0000001d251d7223 */ /* 0x000fe20000010024 */
[C---:B------:R-:W-:Y:S01]  /*dfd0*/  LOP3.LUT R38, R25.reuse, 0xffff0000, RZ, 0xc0, !PT ;  /* 0xffff000019267812 */ /* 0x040fe200078ec0ff */
[----:B------:R-:W-:Y:S02]  /*dfe0*/  IMAD.U32 R37, R25, 0x10000, RZ ;  /* 0x0001000019257824 */ /* 0x000fe400078e00ff */
[----:B------:R-:W-:Y:S01]  /*dff0*/  FFMA.FTZ R30, R40, R30, R35 ;  /* 0x0000001e281e7223 */ /* 0x000fe20000010023 */
[-C--:B------:R-:W-:Y:S01]  /*e000*/  FMUL.FTZ R34, R39, R6.reuse ;  /* 0x0000000627227220 */ /* 0x080fe20000410000 */
[-C--:B------:R-:W-:Y:S01]  /*e010*/  FMUL.FTZ R33, R42, R7.reuse ;  /* 0x000000072a217220 */ /* 0x080fe20000410000 */
[C---:B------:R-:W-:Y:S01]  /*e020*/  FMUL.FTZ R36, R37.reuse, R6 ;  /* 0x0000000625247220 */ /* 0x040fe20000410000 */
[C---:B------:R-:W-:Y:S01]  /*e030*/  FMUL.FTZ R35, R38.reuse, R7 ;  /* 0x0000000726237220 */ /* 0x040fe20000410000 */
[-C--:B------:R-:W-:Y:S01]  /*e040*/  FFMA.FTZ R6, R37, R31.reuse, -R34 ;  /* 0x0000001f25067223 */ /* 0x080fe20000010822 */
[-C--:B------:R-:W-:Y:S01]  /*e050*/  FFMA.FTZ R7, R38, R32.reuse, -R33 ;  /* 0x0000002026077223 */ /* 0x080fe20000010821 */
[----:B------:R-:W-:Y:S01]  /*e060*/  FFMA.FTZ R31, R39, R31, R36 ;  /* 0x0000001f271f7223 */ /* 0x000fe20000010024 */
[----:B------:R-:W-:Y:S01]  /*e070*/  FFMA.FTZ R32, R42, R32, R35 ;  /* 0x000000202a207223 */ /* 0x000fe20000010023 */
[----:B------:R-:W-:-:S02]  /*e080*/  F2FP.BF16.F32.PACK_AB R4, R29, R4 ;  /* 0x000000041d04723e */ /* 0x000fc400000010ff */
[----:B------:R-:W-:Y:S02]  /*e090*/  F2FP.BF16.F32.PACK_AB R5, R30, R5 ;  /* 0x000000051e05723e */ /* 0x000fe400000010ff */
[----:B------:R-:W-:Y:S02]  /*e0a0*/  F2FP.BF16.F32.PACK_AB R6, R31, R6 ;  /* 0x000000061f06723e */ /* 0x000fe400000010ff */
[----:B------:R-:W-:-:S05]  /*e0b0*/  F2FP.BF16.F32.PACK_AB R7, R32, R7 ;  /* 0x000000072007723e */ /* 0x000fca00000010ff */
[----:B------:R1:W-:Y:S02]  /*e0c0*/  STS.128 [R41+0x1000], R4 ;  /* 0x0010000429007388 */ /* 0x0003e40000000c00 */
.L_x_592:
[----:B------:R-:W-:Y:S05]  /*e0d0*/  BSYNC B2 ;  /* 0x0000000000027941 */ /* 0x000fea0003800000 */
.L_x_591:
[----:B------:R-:W-:Y:S04]  /*e0e0*/  BSSY B2, `(.L_x_593) ;  /* 0x000002a000027945 */ /* 0x000fe80003800000 */
[----:B------:R-:W-:Y:S05]  /*e0f0*/  @P1 BRA `(.L_x_594) ;  /* 0x0000000000a01947 */ /* 0x000fea0003800000 */
[----:B------:R-:W-:Y:S01]  /*e100*/  R2UR UR4, R44 ;  /* 0x000000002c0472ca */ /* 0x000fe200000e0000 */
[C---:B------:R-:W-:Y:S01]  /*e110*/  IMAD.U32 R37, R20.reuse, 0x10000, RZ ;  /* 0x0001000014257824 */ /* 0x040fe200078e00ff */
[----:B------:R-:W-:Y:S01]  /*e120*/  LOP3.LUT R40, R20, 0xffff0000, RZ, 0xc0, !PT ;  /* 0xffff000014287812 */ /* 0x000fe200078ec0ff */
[C---:B------:R-:W-:Y:S01]  /*e130*/  IMAD.U32 R35, R14.reuse, 0x10000, RZ ;  /* 0x000100000e237824 */ /* 0x040fe200078e00ff */
[----:B------:R-:W-:Y:S01]  /*e140*/  LOP3.LUT R38, R14, 0xffff0000, RZ, 0xc0, !PT ;  /* 0xffff00000e267812 */ /* 0x000fe200078ec0ff */
[C---:B------:R-:W-:Y:S01]  /*e150*/  IMAD.U32 R39, R21.reuse, 0x10000, RZ ;  /* 0x0001000015277824 */ /* 0x040fe200078e00ff */
[----:B------:R-:W-:-:S07]  /*e160*/  LOP3.LUT R42, R21, 0xffff0000, RZ, 0xc0, !PT ;  /* 0xffff0000152a7812 */ /* 0x000fce00078ec0ff */
[----:B-1---5:R-:W-:-:S05]  /*e170*/  LEA R41, R43, UR4, 0x1 ;  /* 0x000000042b297c11 */ /* 0x022fca000f8e08ff */
        /* <DEDUP_REMOVED lines=32> */
.L_x_594:
[----:B------:R-:W-:Y:S05]  /*e380*/  BSYNC B2 ;  /* 0x0000000000027941 */ /* 0x000fea0003800000 */
.L_x_593:
[----:B------:R-:W-:Y:S04]  /*e390*/  BSSY B2, `(.L_x_595) ;  /* 0x000002a000027945 */ /* 0x000fe80003800000 */
[----:B------:R-:W-:Y:S05]  /*e3a0*/  @P2 BRA `(.L_x_596) ;  /* 0x0000000000a02947 */ /* 0x000fea0003800000 */
[----:B------:R-:W-:Y:S01]  /*e3b0*/  R2UR UR4, R44 ;  /* 0x000000002c0472ca */ /* 0x000fe200000e0000 */
[C---:B------:R-:W-:Y:S01]  /*e3c0*/  IMAD.U32 R37, R12.reuse, 0x10000, RZ ;  /* 0x000100000c257824 */ /* 0x040fe200078e00ff */
[----:B------:R-:W-:Y:S01]  /*e3d0*/  LOP3.LUT R40, R12, 0xffff0000, RZ, 0xc0, !PT ;  /* 0xffff00000c287812 */ /* 0x000fe200078ec0ff */
[C---:B------:R-:W-:Y:S01]  /*e3e0*/  IMAD.U32 R35, R10.reuse, 0x10000, RZ ;  /* 0x000100000a237824 */ /* 0x040fe200078e00ff */
[----:B------:R-:W-:Y:S02]  /*e3f0*/  LOP3.LUT R38, R10, 0xffff0000, RZ, 0xc0, !PT ;  /* 0xffff00000a267812 */ /* 0x000fe400078ec0ff */
[C---:B------:R-:W-:Y:S02]  /*e400*/  SHF.L.U32 R39, R13.reuse, 0x10, RZ ;  /* 0x000000100d277819 */ /* 0x040fe400000006ff */
[----:B------:R-:W-:-:S05]  /*e410*/  LOP3.LUT R42, R13, 0xffff0000, RZ, 0xc0, !PT ;  /* 0xffff00000d2a7812 */ /* 0x000fca00078ec0ff */
[----:B-12--5:R-:W-:-:S05]  /*e420*/  LEA R41, R43, UR4, 0x1 ;  /* 0x000000042b297c11 */ /* 0x026fca000f8e08ff */
        /* <DEDUP_REMOVED lines=32> */
.L_x_596:
[----:B------:R-:W-:Y:S05]  /*e630*/  BSYNC B2 ;  /* 0x0000000000027941 */ /* 0x000fea0003800000 */
.L_x_595:
        /* <DEDUP_REMOVED lines=8> */
[----:B-123-5:R-:W-:-:S05]  /*e6c0*/  LEA R41, R43, UR4, 0x1 ;  /* 0x000000042b297c11 */ /* 0x02efca000f8e08ff */
        /* <DEDUP_REMOVED lines=32> */
.L_x_590:
[----:B------:R-:W-:Y:S05]  /*e8d0*/  BSYNC B1 ;  /* 0x0000000000017941 */ /* 0x000fea0003800000 */
.L_x_589:
        /* <DEDUP_REMOVED lines=53> */
.L_x_600:
[----:B------:R-:W-:Y:S05]  /*ec30*/  BSYNC B2 ;  /* 0x0000000000027941 */ /* 0x000fea0003800000 */
.L_x_599:
        /* <DEDUP_REMOVED lines=15> */
[----:B------:R-:W-:Y:S01]  /*ed30*/  IMAD.U32 R31, R6, 0x10000, RZ ;  /* 0x00010000061f7824 */ /* 0x000fe200078e00ff */
[----:B0-----:R-:W-:Y:S01]  /*ed40*/  SHF.L.U32 R32, R7, 0x10, RZ ;  /* 0x0000001007207819 */ /* 0x001fe200000006ff */
[-C--:B------:R-:W-:Y:S01]  /*ed50*/  FMUL.FTZ R34, R37, R4.reuse ;  /* 0x0000000425227220 */ /* 0x080fe20000410000 */
[C---:B------:R-:W-:Y:S01]  /*ed60*/  FMUL.FTZ R36, R35.reuse, R4 ;  /* 0x0000000423247220 */ /* 0x040fe20000410000 */
[----:B------:R-:W-:Y:S01]  /*ed70*/  FMUL.FTZ R33, R40, R5 ;  /* 0x0000000528217220 */ /* 0x000fe20000410000 */
[----:B------:R-:W-:Y:S01]  /*ed80*/  LOP3.LUT R6, R6, 0xffff0000, RZ, 0xc0, !PT ;  /* 0xffff000006067812 */ /* 0x000fe200078ec0ff */
[----:B------:R-:W-:Y:S01]  /*ed90*/  FFMA.FTZ R4, R35, R29, -R34 ;  /* 0x0000001d23047223 */ /* 0x000fe20000010822 */
[C---:B------:R-:W-:Y:S01]  /*eda0*/  FMUL.FTZ R35, R38.reuse, R5 ;  /* 0x0000000526237220 */ /* 0x040fe20000410000 */
[----:B------:R-:W-:Y:S01]  /*edb0*/  LOP3.LUT R7, R7, 0xffff0000, RZ, 0xc0, !PT ;  /* 0xffff000007077812 */ /* 0x000fe200078ec0ff */
[----:B------:R-:W-:Y:S01]  /*edc0*/  FFMA.FTZ R5, R38, R30, -R33 ;  /* 0x0000001e26057223 */ /* 0x000fe20000010821 */
[----:B------:R-:W-:Y:S01]  /*edd0*/  FFMA.FTZ R29, R37, R29, R36 ;  /* 0x0000001d251d7223 */ /* 0x000fe20000010024 */
[C---:B------:R-:W-:Y:S01]  /*ede0*/  LOP3.LUT R38, R15.reuse, 0xffff0000, RZ, 0xc0, !PT ;  /* 0xffff00000f267812 */ /* 0x040fe200078ec0ff */
[----:B------:R-:W-:-:S02]  /*edf0*/  IMAD.U32 R37, R15, 0x10000, RZ ;  /* 0x000100000f257824 */ /* 0x000fc400078e00ff */
        /* <DEDUP_REMOVED lines=9> */
[----:B------:R-:W-:Y:S02]  /*ee90*/  F2FP.BF16.F32.PACK_AB R4, R29, R4 ;  /* 0x000000041d04723e */ /* 0x000fe400000010ff */
[----:B------:R-:W-:-:S02]  /*eea0*/  F2FP.BF16.F32.PACK_AB R5, R30, R5 ;  /* 0x000000051e05723e */ /* 0x000fc400000010ff */
[----:B------:R-:W-:Y:S02]  /*eeb0*/  F2FP.BF16.F32.PACK_AB R6, R31, R6 ;  /* 0x000000061f06723e */ /* 0x000fe400000010ff */
[----:B------:R-:W-:-:S05]  /*eec0*/  F2FP.BF16.F32.PACK_AB R7, R32, R7 ;  /* 0x000000072007723e */ /* 0x000fca00000010ff */
[----:B------:R2:W-:Y:S02]  /*eed0*/  STS.128 [R41+0x6000], R4 ;  /* 0x0060000429007388 */ /* 0x0005e40000000c00 */
.L_x_602:
[----:B------:R-:W-:Y:S05]  /*eee0*/  BSYNC B2 ;  /* 0x0000000000027941 */ /* 0x000fea0003800000 */
.L_x_601:
        /* <DEDUP_REMOVED lines=42> */
.L_x_604:
[----:B------:R-:W-:Y:S05]  /*f190*/  BSYNC B2 ;  /* 0x0000000000027941 */ /* 0x000fea0003800000 */
.L_x_603:
        /* <DEDUP_REMOVED lines=41> */
.L_x_598:
[----:B------:R-:W-:Y:S05]  /*f430*/  BSYNC B1 ;  /* 0x0000000000017941 */ /* 0x000fea0003800000 */
.L_x_597:
[----:B-1234-:R-:W-:-:S05]  /*f440*/  VIADD R5, R224, 0x60 ;  /* 0x00000060e0057836 */ /* 0x01efca0000000000 */
[----:B------:R-:W-:-:S13]  /*f450*/  ISETP.GE.AND P0, PT, R5, R28, PT ;  /* 0x0000001c0500720c */ /* 0x000fda0003f06270 */
[----:B------:R-:W-:Y:S05]  /*f460*/  @P0 BRA `(.L_x_605) ;  /* 0x0000004400600947 */ /* 0x000fea0003800000 */
[----:B------:R-:W2:Y:S01]  /*f470*/  LDL R6, [R1+0x6c] ;  /* 0x00006c0001067983 */ /* 0x000ea20000100800 */
[----:B------:R-:W1:Y:S03]  /*f480*/  LDC R5, c[0x0][0x3f4] ;  /* 0x0000fd00ff057b82 */ /* 0x000e660000000800 */
[----:B------:R-:W3:Y:S01]  /*f490*/  LDL R4, [R1+0x68] ;  /* 0x0000680001047983 */ /* 0x000ee20000100800 */
[----:B------:R-:W-:Y:S01]  /*f4a0*/  BSSY B1, `(.L_x_606) ;  /* 0x000002e000017945 */ /* 0x000fe20003800000 */
[-C--:B-1----:R-:W-:Y:S02]  /*f4b0*/  ISETP.GE.AND P0, PT, R216, R5.reuse, PT ;  /* 0x00000005d800720c */ /* 0x082fe40003f06270 */
[-C--:B------:R-:W-:Y:S02]  /*f4c0*/  ISETP.GE.AND P1, PT, R221, R5.reuse, PT ;  /* 0x00000005dd00720c */ /* 0x080fe40003f26270 */
[----:B------:R-:W-:-:S02]  /*f4d0*/  ISETP.GE.AND P2, PT, R220, R5, PT ;  /* 0x00000005dc00720c */ /* 0x000fc40003f46270 */
[----:B------:R-:W-:Y:S02]  /*f4e0*/  ISETP.GE.AND P3, PT, R222, R5, PT ;  /* 0x00000005de00720c */ /* 0x000fe40003f66270 */
[----:B--2---:R-:W-:-:S13]  /*f4f0*/  R2UR UR4, R6 ;  /* 0x00000000060472ca */ /* 0x004fda00000e0000 */
[----:B---3--:R-:W-:Y:S01]  /*f500*/  LEA R28, R4, UR4, 0x1 ;  /* 0x00000004041c7c11 */ /* 0x008fe2000f8e08ff */
[----:B------:R-:W-:Y:S06]  /*f510*/  @P0 BRA `(.L_x_607) ;  /* 0x0000000000980947 */ /* 0x000fec0003800000 */
[----:B------:R-:W1:Y:S01]  /*f520*/  LDS.128 R4, [R28+0x3000] ;  /* 0x003000001c047984 */ /* 0x000e620000000c00 */
[C---:B------:R-:W-:Y:S01]  /*f530*/  IMAD.U32 R35, R26.reuse, 0x10000, RZ ;  /* 0x000100001a237824 */ /* 0x040fe200078e00ff */
[----:B------:R-:W-:Y:S01]  /*f540*/  LOP3.LUT R38, R26, 0xffff0000, RZ, 0xc0, !PT ;  /* 0xffff00001a267812 */ /* 0x000fe200078ec0ff */
[C---:B------:R-:W-:Y:S01]  /*f550*/  IMAD.U32 R33, R24.reuse, 0x10000, RZ ;  /* 0x0001000018217824 */ /* 0x040fe200078e00ff */
[----:B------:R-:W-:Y:S02]  /*f560*/  LOP3.LUT R36, R24, 0xffff0000, RZ, 0xc0, !PT ;  /* 0xffff000018247812 */ /* 0x000fe400078ec0ff */
[----:B------:R-:W-:Y:S01]  /*f570*/  LOP3.LUT R40, R27, 0xffff0000, RZ, 0xc0, !PT ;  /* 0xffff00001b287812 */ /* 0x000fe200078ec0ff */
[C---:B-1----:R-:W-:Y:S01]  /*f580*/  IMAD.U32 R29, R4.reuse, 0x10000, RZ ;  /* 0x00010000041d7824 */ /* 0x042fe200078e00ff */
[----:B------:R-:W-:Y:S01]  /*f590*/  LOP3.LUT R4, R4, 0xffff0000, RZ, 0xc0, !PT ;  /* 0xffff000004047812 */ /* 0x000fe200078ec0ff */
[C---:B------:R-:W-:Y:S01]  /*f5a0*/  IMAD.U32 R30, R5.reuse, 0x10000, RZ ;  /* 0x00010000051e7824 */ /* 0x040fe200078e00ff */
[----:B------:R-:W-:Y:S01]  /*f5b0*/  LOP3.LUT R5, R5, 0xffff0000, RZ, 0xc0, !PT ;  /* 0xffff000005057812 */ /* 0x000fe200078ec0ff */
[----:B------:R-:W-:Y:S01]  /*f5c0*/  IMAD.U32 R26, R7, 0x10000, RZ ;  /* 0x00010000071a7824 */ /* 0x000fe200078e00ff */
[----:B------:R-:W-:Y:S01]  /*f5d0*/  SHF.L.U32 R24, R6, 0x10, RZ ;  /* 0x0000001006187819 */ /* 0x000fe200000006ff */
[-C--:B0-----:R-:W-:Y:S01]  /*f5e0*/  FMUL.FTZ R32, R35, R4.reuse ;  /* 0x0000000423207220 */ /* 0x081fe20000410000 */
[----:B------:R-:W-:Y:S01]  /*f5f0*/  FMUL.FTZ R34, R33, R4 ;  /* 0x0000000421227220 */ /* 0x000fe20000410000 */
[----:B------:R-:W-:Y:S01]  /*f600*/  FMUL.FTZ R31, R38, R5 ;  /* 0x00000005261f7220 */ /* 0x000fe20000410000 */
[----:B------:R-:W-:Y:S01]  /*f610*/  LOP3.LUT R7, R7, 0xffff0000, RZ, 0xc0, !PT ;  /* 0xffff000007077812 */ /* 0x000fe200078ec0ff */
[-C--:B------:R-:W-:Y:S01]  /*f620*/  FFMA.FTZ R4, R33, R29.reuse, -R32 ;  /* 0x0000001d21047223 */ /* 0x080fe20000010820 */
[----:B------:R-:W-:Y:S01]  /*f630*/  FFMA.FTZ R29, R35, R29, R34 ;  /* 0x0000001d231d7223 */ /* 0x000fe20000010022 */
[----:B------:R-:W-:Y:S01]  /*f640*/  FMUL.FTZ R33, R36, R5 ;  /* 0x0000000524217220 */ /* 0x000fe20000410000 */
[----:B------:R-:W-:Y:S01]  /*f650*/  LOP3.LUT R6, R6, 0xffff0000, RZ, 0xc0, !PT ;  /* 0xffff000006067812 */ /* 0x000fe200078ec0ff */
[----:B------:R-:W-:Y:S01]  /*f660*/  FFMA.FTZ R5, R36, R30, -R31 ;  /* 0x0000001e24057223 */ /* 0x000fe2000001081f */
[----:B------:R-:W-:Y:S01]  /*f670*/  LOP3.LUT R34, R25, 0xffff0000, RZ, 0xc0, !PT ;  /* 0xffff000019227812 */ /* 0x000fe200078ec0ff */
[----:B------:R-:W-:-:S02]  /*f680*/  IMAD.U32 R36, R27, 0x10000, RZ ;  /* 0x000100001b247824 */ /* 0x000fc400078e00ff */
[----:B------:R-:W-:Y:S01]  /*f690*/  FFMA.FTZ R30, R38, R30, R33 ;  /* 0x0000001e261e7223 */ /* 0x000fe20000010021 */
[----:B------:R-:W-:Y:S02]  /*f6a0*/  IMAD.U32 R32, R25, 0x10000, RZ ;  /* 0x0001000019207824 */ /* 0x000fe400078e00ff */
[-C--:B------:R-:W-:Y:S01]  /*f6b0*/  FMUL.FTZ R31, R40, R7.reuse ;  /* 0x00000007281f7220 */ /* 0x080fe20000410000 */
[-C--:B------:R-:W-:Y:S01]  /*f6c0*/  FMUL.FTZ R25, R36, R6.reuse ;  /* 0x0000000624197220 */ /* 0x080fe20000410000 */
[----:B------:R-:W-:Y:S01]  /*f6d0*/  FMUL.FTZ R33, R34, R7 ;  /* 0x0000000722217220 */ /* 0x000fe20000410000 */
[----:B------:R-:W-:Y:S01]  /*f6e0*/  FMUL.FTZ R27, R32, R6 ;  /* 0x00000006201b7220 */ /* 0x000fe20000410000 */
[----:B------:R-:W-:Y:S01]  /*f6f0*/  FFMA.FTZ R7, R34, R26, -R31 ;  /* 0x0000001a22077223 */ /* 0x000fe2000001081f */
[----:B------:R-:W-:Y:S01]  /*f700*/  FFMA.FTZ R6, R32, R24, -R25 ;  /* 0x0000001820067223 */ /* 0x000fe20000010819 */
[----:B------:R-:W-:Y:S01]  /*f710*/  FFMA.FTZ R26, R40, R26, R33 ;  /* 0x0000001a281a7223 */ /* 0x000fe20000010021 */
[----:B------:R-:W-:Y:S01]  /*f720*/  FFMA.FTZ R27, R36, R24, R27 ;  /* 0x00000018241b7223 */ /* 0x000fe2000001001b */
[----:B------:R-:W-:-:S02]  /*f730*/  F2FP.BF16.F32.PACK_AB R4, R29, R4 ;  /* 0x000000041d04723e */ /* 0x000fc400000010ff */
[----:B------:R-:W-:Y:S02]  /*f740*/  F2FP.BF16.F32.PACK_AB R5, R30, R5 ;  /* 0x000000051e05723e */ /* 0x000fe400000010ff */
[----:B------:R-:W-:Y:S02]  /*f750*/  F2FP.BF16.F32.PACK_AB R6, R27, R6 ;  /* 0x000000061b06723e */ /* 0x000fe400000010ff */
[----:B------:R-:W-:-:S05]  /*f760*/  F2FP.BF16.F32.PACK_AB R7, R26, R7 ;  /* 0x000000071a07723e */ /* 0x000fca00000010ff */
[----:B------:R1:W-:Y:S02]  /*f770*/  STS.128 [R28+0x3000], R4 ;  /* 0x003000041c007388 */ /* 0x0003e40000000c00 */
.L_x_607:
[----:B------:R-:W-:Y:S05]  /*f780*/  BSYNC B1 ;  /* 0x0000000000017941 */ /* 0x000fea0003800000 */
.L_x_606:
[----:B------:R-:W-:Y:S04]  /*f790*/  BSSY B1, `(.L_x_608) ;  /* 0x0000028000017945 */ /* 0x000fe80003800000 */
[----:B------:R-:W-:Y:S05]  /*f7a0*/  @P1 BRA `(.L_x_609) ;  /* 0x0000000000981947 */ /* 0x000fea0003800000 */
[----:B-1----:R-:W1:Y:S01]  /*f7b0*/  LDS.128 R4, [R28+0x7000] ;  /* 0x007000001c047984 */ /* 0x002e620000000c00 */
[----:B------:R-:W-:Y:S01]  /*f7c0*/  IMAD.U32 R30, R14, 0x10000, RZ ;  /* 0x000100000e1e7824 */ /* 0x000fe200078e00ff */
[C---:B------:R-:W-:Y:S01]  /*f7d0*/  LOP3.LUT R33, R20.reuse, 0xffff0000, RZ, 0xc0, !PT ;  /* 0xffff000014217812 */ /* 0x040fe200078ec0ff */
[----:B0-----:R-:W-:Y:S01]  /*f7e0*/  IMAD.U32 R32, R20, 0x10000, RZ ;  /* 0x0001000014207824 */ /* 0x001fe200078e00ff */
[----:B------:R-:W-:Y:S02]  /*f7f0*/  LOP3.LUT R31, R14, 0xffff0000, RZ, 0xc0, !PT ;  /* 0xffff00000e1f7812 */ /* 0x000fe400078ec0ff */
[----:B------:R-:W-:Y:S01]  /*f800*/  LOP3.LUT R34, R21, 0xffff0000, RZ, 0xc0, !PT ;  /* 0xffff000015227812 */ /* 0x000fe200078ec0ff */
        /* <DEDUP_REMOVED lines=9> */
[----:B------:R-:W-:-:S02]  /*f8a0*/  IMAD.U32 R14, R6, 0x10000, RZ ;  /* 0x00010000060e7824 */ /* 0x000fc400078e00ff */
[-C--:B------:R-:W-:Y:S01]  /*f8b0*/  FFMA.FTZ R4, R30, R24.reuse, -R27 ;  /* 0x000000181e047223 */ /* 0x080fe2000001081b */
[----:B------:R-:W-:Y:S01]  /*f8c0*/  FFMA.FTZ R29, R32, R24, R29 ;  /* 0x00000018201d7223 */ /* 0x000fe2000001001d */
[C---:B------:R-:W-:Y:S01]  /*f8d0*/  FMUL.FTZ R24, R31.reuse, R5 ;  /* 0x000000051f187220 */ /* 0x040fe20000410000 */
[----:B------:R-:W-:Y:S01]  /*f8e0*/  LOP3.LUT R6, R6, 0xffff0000, RZ, 0xc0, !PT ;  /* 0xffff000006067812 */ /* 0x000fe200078ec0ff */
[-C--:B------:R-:W-:Y:S01]  /*f8f0*/  FFMA.FTZ R5, R31, R25.reuse, -R26 ;  /* 0x000000191f057223 */ /* 0x080fe2000001081a */
[----:B------:R-:W-:Y:S01]  /*f900*/  LOP3.LUT R30, R15, 0xffff0000, RZ, 0xc0, !PT ;  /* 0xffff00000f1e7812 */ /* 0x000fe200078ec0ff */
[----:B------:R-:W-:Y:S02]  /*f910*/  IMAD.U32 R32, R21, 0x10000, RZ ;  /* 0x0001000015207824 */ /* 0x000fe400078e00ff */
        /* <DEDUP_REMOVED lines=15> */
.L_x_609:
[----:B------:R-:W-:Y:S05]  /*fa10*/  BSYNC B1 ;  /* 0x0000000000017941 */ /* 0x000fea0003800000 */
.L_x_608:
[----:B------:R-:W-:Y:S04]  /*fa20*/  BSSY B1, `(.L_x_610) ;  /* 0x0000028000017945 */ /* 0x000fe80003800000 */
[----:B------:R-:W-:Y:S05]  /*fa30*/  @P2 BRA `(.L_x_611) ;  /* 0x0000000000982947 */ /* 0x000fea0003800000 */
[----:B-12---:R-:W1:Y:S01]  /*fa40*/  LDS.128 R4, [R28+0xb000] ;  /* 0x00b000001c047984 */ /* 0x006e620000000c00 */
[----:B------:R-:W-:Y:S01]  /*fa50*/  IMAD.U32 R24, R10, 0x10000, RZ ;  /* 0x000100000a187824 */ /* 0x000fe200078e00ff */
[C---:B------:R-:W-:Y:S01]  /*fa60*/  LOP3.LUT R29, R12.reuse, 0xffff0000, RZ, 0xc0, !PT ;  /* 0xffff00000c1d7812 */ /* 0x040fe200078ec0ff */
[----:B------:R-:W-:Y:S01]  /*fa70*/  IMAD.U32 R26, R12, 0x10000, RZ ;  /* 0x000100000c1a7824 */ /* 0x000fe200078e00ff */
        /* <DEDUP_REMOVED lines=34> */
.L_x_611:
[----:B------:R-:W-:Y:S05]  /*fca0*/  BSYNC B1 ;  /* 0x0000000000017941 */ /* 0x000fea0003800000 */
.L_x_610:
[----:B------:R-:W-:Y:S05]  /*fcb0*/  @P3 BRA `(.L_x_605) ;  /* 0x0000003c004c3947 */ /* 0x000fea0003800000 */
[----:B-123--:R-:W1:Y:S01]  /*fcc0*/  LDS.128 R4, [R28+0xf000] ;  /* 0x00f000001c047984 */ /* 0x00ee620000000c00 */
        /* <DEDUP_REMOVED lines=11> */
[-C--:B------:R-:W-:Y:S01]  /*fd80*/  FMUL.FTZ R13, R20, R4.reuse ;  /* 0x00000004140d7220 */ /* 0x080fe20000410000 */
[C---:B------:R-:W-:Y:S01]  /*fd90*/  FMUL.FTZ R15, R14.reuse, R4 ;  /* 0x000000040e0f7220 */ /* 0x040fe20000410000 */
[-C--:B------:R-:W-:Y:S01]  /*fda0*/  FMUL.FTZ R12, R25, R5.reuse ;  /* 0x00000005190c7220 */ /* 0x080fe20000410000 */
[----:B------:R-:W-:Y:S01]  /*fdb0*/  LOP3.LUT R7, R7, 0xffff0000, RZ, 0xc0, !PT ;  /* 0xffff000007077812 */ /* 0x000fe200078ec0ff */
[-C--:B------:R-:W-:Y:S01]  /*fdc0*/  FFMA.FTZ R4, R14, R10.reuse, -R13 ;  /* 0x0000000a0e047223 */ /* 0x080fe2000001080d */
[----:B------:R-:W-:Y:S01]  /*fdd0*/  FFMA.FTZ R15, R20, R10, R15 ;  /* 0x0000000a140f7223 */ /* 0x000fe2000001000f */
[C---:B------:R-:W-:Y:S01]  /*fde0*/  FMUL.FTZ R10, R21.reuse, R5 ;  /* 0x00000005150a7220 */ /* 0x040fe20000410000 */
        /* <DEDUP_REMOVED lines=18> */
[----:B------:R4:W-:Y:S01]  /*ff10*/  STS.128 [R28+0xf000], R4 ;  /* 0x00f000041c007388 */ /* 0x0009e20000000c00 */
[----:B------:R-:W-:Y:S05]  /*ff20*/  BRA `(.L_x_605) ;  /* 0x0000003800b07947 */ /* 0x000fea0003800000 */
.L_x_575:
[----:B------:R-:W-:-:S03]  /*ff30*/  UMOV UR4, 0xffffffff ;  /* 0xffffffff00047882 */ /* 0x000fc60000000000 */
[----:B------:R-:W-:Y:S05]  /*ff40*/  BRA.DIV UR4, `(.L_x_612) ;  /* 0x000001c204ac7947 */ /* 0x000fea000b800000 */
[----:B------:R0:W1:Y:S04]  /*ff50*/  SHFL.IDX PT, R0, R24, RZ, 0x181f ;  /* 0x00181fff18007589 */ /* 0x00006800000e0000 */
[----:B------:R-:W2:Y:S04]  /*ff60*/  SHFL.IDX PT, R30, R30, RZ, 0x181f ;  /* 0x00181fff1e1e7589 */ /* 0x000ea800000e0000 */
[----:B------:R0:W3:Y:S04]  /*ff70*/  SHFL.IDX PT, R3, R27, RZ, 0x181f ;  /* 0x00181fff1b037589 */ /* 0x0000e800000e0000 */
[----:B------:R-:W4:Y:S02]  /*ff80*/  SHFL.IDX PT, R32, R32, RZ, 0x181f ;  /* 0x00181fff20207589 */ /* 0x000f2400000e0000 */
.L_x_862:
        /* <DEDUP_REMOVED lines=11> */
[----:B0-----:R-:W-:Y:S02]  /*10040*/  CS2R R26, SRZ ;  /* 0x00000000001a7805 */ /* 0x001fe4000001ff00 */
[----:B------:R-:W-:Y:S02]  /*10050*/  CS2R R24, SRZ ;  /* 0x0000000000187805 */ /* 0x000fe4000001ff00 */
[----:B-----5:R-:W-:-:S04]  /*10060*/  LEA.HI R12, R21, R21, RZ, 0x1 ;  /* 0x00000015150c7211 */ /* 0x020fc800078f08ff */
[----:B------:R-:W-:Y:S02]  /*10070*/  LOP3.LUT R20, R12, 0xfffffffe, RZ, 0xc0, !PT ;  /* 0xfffffffe0c147812 */ /* 0x000fe400078ec0ff */
[----:B------:R-:W-:-:S03]  /*10080*/  CS2R R12, SRZ ;  /* 0x00000000000c7805 */ /* 0x000fc6000001ff00 */
[----:B------:R-:W-:Y:S01]  /*10090*/  IMAD.IADD R35, R21, 0x1, -R20 ;  /* 0x0000000115237824 */ /* 0x000fe200078e0a14 */
[----:B------:R-:W-:Y:S06]  /*100a0*/  @P0 BRA `(.L_x_614) ;  /* 0x0000000000600947 */ /* 0x000fec0003800000 */
[----:B------:R-:W-:Y:S01]  /*100b0*/  ULDC UR4, c[0x0][0x3f4] ;  /* 0x0000fd0000047ab9 */ /* 0x000fe20000000800 */
[----:B------:R-:W-:Y:S01]  /*100c0*/  ULDC.64 UR6, c[0x0][0x208] ;  /* 0x0000820000067ab9 */ /* 0x000fe20000000a00 */
[----:B------:R-:W-:Y:S02]  /*100d0*/  ISETP.GE.AND P4, PT, R16, UR4, PT ;  /* 0x0000000410007c0c */ /* 0x000fe4000bf86270 */
[----:B------:R-:W-:-:S11]  /*100e0*/  ISETP.GE.AND P5, PT, R214, UR4, PT ;  /* 0x00000004d6007c0c */ /* 0x000fd6000bfa6270 */
[C---:B------:R-:W-:Y:S01]  /*100f0*/  @!P4 IMAD.SHL.U32 R21, R16.reuse, 0x2, RZ ;  /* 0x000000021015c824 */ /* 0x040fe200078e00ff */
[----:B------:R-:W-:Y:S01]  /*10100*/  @!P4 SHF.L.U64.HI R7, R16, 0x1, R17 ;  /* 0x000000011007c819 */ /* 0x000fe20000010211 */
[C---:B------:R-:W-:Y:S01]  /*10110*/  @!P5 IMAD.SHL.U32 R33, R212.reuse, 0x2, RZ ;  /* 0x00000002d421d824 */ /* 0x040fe200078e00ff */
[----:B------:R-:W-:Y:S02]  /*10120*/  @!P5 SHF.L.U64.HI R6, R212, 0x1, R215 ;  /* 0x00000001d406d819 */ /* 0x000fe400000102d7 */
[-C--:B--2---:R-:W-:Y:S02]  /*10130*/  @!P4 IADD3 R4, P0, R30, R21.reuse, RZ ;  /* 0x000000151e04c210 */ /* 0x084fe40007f1e0ff */
[----:B----4-:R-:W-:Y:S02]  /*10140*/  @!P4 IADD3 R20, P1, R32, R21, RZ ;  /* 0x000000152014c210 */ /* 0x010fe40007f3e0ff */
[-C--:B------:R-:W-:Y:S01]  /*10150*/  @!P5 IADD3 R30, P2, R30, R33.reuse, RZ ;  /* 0x000000211e1ed210 */ /* 0x080fe20007f5e0ff */
[--C-:B-1----:R-:W-:Y:S01]  /*10160*/  @!P4 IMAD.X R5, R0, 0x1, R7.reuse, P0 ;  /* 0x000000010005c824 */ /* 0x102fe200000e0607 */
[----:B------:R-:W-:Y:S01]  /*10170*/  @!P5 IADD3 R32, P3, R32, R33, RZ ;  /* 0x000000212020d210 */ /* 0x000fe20007f7e0ff */
[C---:B---3--:R-:W-:Y:S01]  /*10180*/  @!P4 IMAD.X R21, R3.reuse, 0x1, R7, P1 ;  /* 0x000000010315c824 */ /* 0x048fe200008e0607 */
[----:B------:R-:W-:Y:S01]  /*10190*/  CS2R R14, SRZ ;  /* 0x00000000000e7805 */ /* 0x000fe2000001ff00 */
[--C-:B------:R-:W-:Y:S01]  /*101a0*/  @!P5 IMAD.X R31, R0, 0x1, R6.reuse, P2 ;  /* 0x00000001001fd824 */ /* 0x100fe200010e0606 */
[----:B------:R0:W5:Y:S01]  /*101b0*/  @!P4 LD.E.128 R8, desc[UR6][R4.64] ;  /* 0x000000060408c980 */ /* 0x000162000c101d00 */
[----:B------:R-:W-:Y:S01]  /*101c0*/  @!P5 IMAD.X R33, R3, 0x1, R6, P3 ;  /* 0x000000010321d824 */ /* 0x000fe200018e0606 */
[----:B------:R-:W-:-:S02]  /*101d0*/  CS2R R6, SRZ ;  /* 0x0000000000067805 */ /* 0x000fc4000001ff00 */
[----:B------:R-:W-:Y:S01]  /*101e0*/  CS2R R12, SRZ ;  /* 0x00000000000c7805 */ /* 0x000fe2000001ff00 */
[----:B------:R1:W5:Y:S05]  /*101f0*/  @!P4 LD.E.128 R24, desc[UR6][R20.64] ;  /* 0x000000061418c980 */ /* 0x00036a000c101d00 */
[----:B------:R1:W5:Y:S01]  /*10200*/  @!P5 LD.E.128 R12, desc[UR6][R32.64] ;  /* 0x00000006200cd980 */ /* 0x000362000c101d00 */
[----:B0-----:R-:W-:-:S06]  /*10210*/  CS2R R4, SRZ ;  /* 0x0000000000047805 */ /* 0x001fcc000001ff00 */
[----:B------:R1:W5:Y:S02]  /*10220*/  @!P5 LD.E.128 R4, desc[UR6][R30.64] ;  /* 0x000000061e04d980 */ /* 0x000364000c101d00 */
.L_x_614:
[----:B------:R-:W-:Y:S05]  /*10230*/  BSYNC B1 ;  /* 0x0000000000017941 */ /* 0x000fea0003800000 */
.L_x_613:
[----:B-1---5:R-:W-:Y:S01]  /*10240*/  IMAD.MOV.U32 R21, RZ, RZ, R8 ;  /* 0x000000ffff157224 */ /* 0x022fe200078e0008 */
[--C-:B------:R-:W-:Y:S01]  /*10250*/  SHF.R.U64 R52, R8, 0x10, R9.reuse ;  /* 0x0000001008347819 */ /* 0x100fe20000001209 */
[--C-:B--2---:R-:W-:Y:S01]  /*10260*/  IMAD.MOV.U32 R30, RZ, RZ, R9.reuse ;  /* 0x000000ffff1e7224 */ /* 0x104fe200078e0009 */
[----:B------:R-:W-:Y:S01]  /*10270*/  SHF.L.U32 R8, R35, 0x1f, RZ ;  /* 0x0000001f23087819 */ /* 0x000fe200000006ff */
[----:B------:R-:W-:Y:S01]  /*10280*/  IMAD.MOV.U32 R0, RZ, RZ, R4 ;  /* 0x000000ffff007224 */ /* 0x000fe200078e0004 */
[----:B------:R-:W-:Y:S01]  /*10290*/  SHF.R.U32.HI R49, RZ, 0x10, R9 ;  /* 0x00000010ff317819 */ /* 0x000fe20000011609 */
[--C-:B---3--:R-:W-:Y:S01]  /*102a0*/  IMAD.MOV.U32 R3, RZ, RZ, R5.reuse ;  /* 0x000000ffff037224 */ /* 0x108fe200078e0005 */
[----:B------:R-:W0:Y:S01]  /*102b0*/  SYNCS.PHASECHK.TRANS64.TRYWAIT P0, [R23+URZ+0x38800], R8 ;  /* 0x03880008170075a7 */ /* 0x000e22000800017f */
[--C-:B------:R-:W-:Y:S01]  /*102c0*/  SHF.R.U64 R45, R4, 0x10, R5.reuse ;  /* 0x00000010042d7819 */ /* 0x100fe20000001205 */
[----:B------:R-:W-:Y:S01]  /*102d0*/  IMAD.MOV.U32 R31, RZ, RZ, R24 ;  /* 0x000000ffff1f7224 */ /* 0x000fe200078e0018 */
[----:B------:R-:W-:Y:S01]  /*102e0*/  SHF.R.U32.HI R48, RZ, 0x10, R5 ;  /* 0x00000010ff307819 */ /* 0x000fe20000011605 */
[----:B------:R-:W-:Y:S01]  /*102f0*/  IMAD.MOV.U32 R9, RZ, RZ, R10 ;  /* 0x000000ffff097224 */ /* 0x000fe200078e000a */
[----:B------:R-:W-:Y:S01]  /*10300*/  SHF.R.U64 R44, R24, 0x10, R25 ;  /* 0x00000010182c7819 */ /* 0x000fe20000001219 */
[--C-:B------:R-:W-:Y:S01]  /*10310*/  IMAD.MOV.U32 R20, RZ, RZ, R11.reuse ;  /* 0x000000ffff147224 */ /* 0x100fe200078e000b */
[--C-:B------:R-:W-:Y:S01]  /*10320*/  SHF.R.U64 R50, R10, 0x10, R11.reuse ;  /* 0x000000100a327819 */ /* 0x100fe2000000120b */
[----:B------:R-:W-:Y:S01]  /*10330*/  IMAD.MOV.U32 R4, RZ, RZ, R6 ;  /* 0x000000ffff047224 */ /* 0x000fe200078e0006 */
[----:B------:R-:W-:Y:S01]  /*10340*/  SHF.R.U32.HI R47, RZ, 0x10, R11 ;  /* 0x00000010ff2f7819 */ /* 0x000fe2000001160b */
[--C-:B------:R-:W-:Y:S01]  /*10350*/  IMAD.MOV.U32 R5, RZ, RZ, R7.reuse ;  /* 0x000000ffff057224 */ /* 0x100fe200078e0007 */
[----:B------:R-:W-:Y:S01]  /*10360*/  SHF.R.U64 R43, R6, 0x10, R7 ;  /* 0x00000010062b7819 */ /* 0x000fe20000001207 */
[----:B------:R-:W-:Y:S01]  /*10370*/  IMAD.MOV.U32 R35, RZ, RZ, R25 ;  /* 0x000000ffff237224 */ /* 0x000fe200078e0019 */
[----:B------:R-:W-:Y:S01]  /*10380*/  SHF.R.U32.HI R46, RZ, 0x10, R7 ;  /* 0x00000010ff2e7819 */ /* 0x000fe20000011607 */
[----:B----4-:R-:W-:Y:S01]  /*10390*/  IMAD.MOV.U32 R32, RZ, RZ, R26 ;  /* 0x000000ffff207224 */ /* 0x010fe200078e001a */
[----:B------:R-:W-:Y:S01]  /*103a0*/  SHF.R.U32.HI R42, RZ, 0x10, R25 ;  /* 0x00000010ff2a7819 */ /* 0x000fe20000011619 */
[--C-:B------:R-:W-:Y:S01]  /*103b0*/  IMAD.MOV.U32 R33, RZ, RZ, R27.reuse ;  /* 0x000000ffff217224 */ /* 0x100fe200078e001b */
[--C-:B------:R-:W-:Y:S01]  /*103c0*/  SHF.R.U64 R41, R26, 0x10, R27.reuse ;  /* 0x000000101a297819 */ /* 0x100fe2000000121b */
[----:B------:R-:W-:Y:S01]  /*103d0*/  BSSY B1, `(.L_x_615) ;  /* 0x0000019000017945 */ /* 0x000fe20003800000 */
[----:B------:R-:W-:Y:S01]  /*103e0*/  SHF.R.U32.HI R40, RZ, 0x10, R27 ;  /* 0x00000010ff287819 */ /* 0x000fe2000001161b */
[----:B------:R-:W-:Y:S01]  /*103f0*/  IMAD.MOV.U32 R10, RZ, RZ, R12 ;  /* 0x000000ffff0a7224 */ /* 0x000fe200078e000c */
[----:B------:R-:W-:Y:S01]  /*10400*/  VIMNMX R34, R34, 0x80, PT ;  /* 0x0000008022227848 */ /* 0x000fe20003fe0100 */
[----:B------:R-:W-:Y:S01]  /*10410*/  IMAD.MOV.U32 R6, RZ, RZ, R14 ;  /* 0x000000ffff067224 */ /* 0x000fe200078e000e */
[----:B------:R-:W-:Y:S01]  /*10420*/  PRMT R25, R30, 0x5410, R49 ;  /* 0x000054101e197816 */ /* 0x000fe20000000031 */
[----:B------:R-:W-:Y:S01]  /*10430*/  IMAD.MOV.U32 R7, RZ, RZ, R15 ;  /* 0x000000ffff077224 */ /* 0x000fe200078e000f */
[----:B------:R-:W-:-:S02]  /*10440*/  SHF.R.U64 R39, R12, 0x10, R13 ;  /* 0x000000100c277819 */ /* 0x000fc4000000120d */
[----:B------:R-:W-:Y:S02]  /*10450*/  MOV R11, R13 ;  /* 0x0000000d000b7202 */ /* 0x000fe40000000f00 */
[----:B------:R-:W-:Y:S02]  /*10460*/  SHF.R.U32.HI R38, RZ, 0x10, R13 ;  /* 0x00000010ff267819 */ /* 0x000fe4000001160d */
[----:B------:R-:W-:Y:S02]  /*10470*/  PRMT R30, R31, 0x5410, R44 ;  /* 0x000054101f1e7816 */ /* 0x000fe4000000002c */
[--C-:B------:R-:W-:Y:S02]  /*10480*/  SHF.R.U64 R37, R14, 0x10, R15.reuse ;  /* 0x000000100e257819 */ /* 0x100fe4000000120f */
[----:B------:R-:W-:Y:S02]  /*10490*/  SHF.R.U32.HI R36, RZ, 0x10, R15 ;  /* 0x00000010ff247819 */ /* 0x000fe4000001160f */
[----:B------:R-:W-:-:S02]  /*104a0*/  PRMT R24, R21, 0x5410, R52 ;  /* 0x0000541015187816 */ /* 0x000fc40000000034 */
[----:B------:R-:W-:Y:S02]  /*104b0*/  PRMT R26, R9, 0x5410, R50 ;  /* 0x00005410091a7816 */ /* 0x000fe40000000032 */
[----:B------:R-:W-:Y:S02]  /*104c0*/  PRMT R27, R20, 0x5410, R47 ;  /* 0x00005410141b7816 */ /* 0x000fe4000000002f */
[----:B------:R-:W-:Y:S02]  /*104d0*/  PRMT R0, R0, 0x5410, R45 ;  /* 0x0000541000007816 */ /* 0x000fe4000000002d */
[----:B------:R-:W-:Y:S02]  /*104e0*/  ISETP.GE.AND P1, PT, R224, R34, PT ;  /* 0x00000022e000720c */ /* 0x000fe40003f26270 */
[----:B------:R-:W-:Y:S02]  /*104f0*/  PRMT R3, R3, 0x5410, R48 ;  /* 0x0000541003037816 */ /* 0x000fe40000000030 */
[----:B------:R-:W-:-:S02]  /*10500*/  PRMT R12, R4, 0x5410, R43 ;  /* 0x00005410040c7816 */ /* 0x000fc4000000002b */
[----:B------:R-:W-:Y:S02]  /*10510*/  PRMT R13, R5, 0x5410, R46 ;  /* 0x00005410050d7816 */ /* 0x000fe4000000002e */
[----:B------:R-:W-:Y:S02]  /*10520*/  PRMT R31, R35, 0x5410, R42 ;  /* 0x00005410231f7816 */ /* 0x000fe4000000002a */
[----:B------:R-:W-:Y:S02]  /*10530*/  PRMT R32, R32, 0x5410, R41 ;  /* 0x0000541020207816 */ /* 0x000fe40000000029 */
[----:B------:R-:W-:Y:S01]  /*10540*/  PRMT R33, R33, 0x5410, R40 ;  /* 0x0000541021217816 */ /* 0x000fe20000000028 */
[----:B0-----:R-:W-:Y:S06]  /*10550*/  @!P0 BRA `(.L_x_616) ;  /* 0x000001bc009c8947 */ /* 0x001fec0003800000 */
.L_x_863:
[----:B------:R-:W-:Y:S05]  /*10560*/  BSYNC B1 ;  /* 0x0000000000017941 */ /* 0x000fea0003800000 */
.L_x_615:
        /* <DEDUP_REMOVED lines=9> */
[C---:B------:R-:W-:Y:S01]  /*10600*/  IMAD.SHL.U32 R56, R224.reuse, 0x40, RZ ;  /* 0x00000040e0387824 */ /* 0x040fe200078e00ff */
[----:B------:R-:W-:Y:S01]  /*10610*/  BSSY B2, `(.L_x_619) ;  /* 0x0000064000027945 */ /* 0x000fe20003800000 */
[----:B------:R-:W-:-:S03]  /*10620*/  IMAD.SHL.U32 R58, R224, 0x40, RZ ;  /* 0x00000040e03a7824 */ /* 0x000fc600078e00ff */
[----:B------:R-:W-:Y:S02]  /*10630*/  LOP3.LUT R56, R56, 0x1c0, RZ, 0xc0, !PT ;  /* 0x000001c038387812 */ /* 0x000fe400078ec0ff */
[----:B------:R-:W-:Y:S02]  /*10640*/  LOP3.LUT R58, R58, 0x1c0, RZ, 0xc0, !PT ;  /* 0x000001c03a3a7812 */ /* 0x000fe400078ec0ff */
[----:B------:R-:W-:Y:S02]  /*10650*/  SHF.R.U32.HI R56, RZ, 0x3, R56 ;  /* 0x00000003ff387819 */ /* 0x000fe40000011638 */
[-C--:B--2---:R-:W-:Y:S02]  /*10660*/  ISETP.GE.AND P0, PT, R16, R35.reuse, PT ;  /* 0x000000231000720c */ /* 0x084fe40003f06270 */
[----:B------:R-:W-:-:S11]  /*10670*/  ISETP.GE.AND P1, PT, R214, R35, PT ;  /* 0x00000023d600720c */ /* 0x000fd60003f26270 */
[----:B-1----:R-:W-:Y:S05]  /*10680*/  @P0 BRA `(.L_x_620) ;  /* 0x0000000400700947 */ /* 0x002fea0003800000 */
[----:B------:R-:W2:Y:S01]  /*10690*/  LDL R9, [R1+0x68] ;  /* 0x0000680001097983 */ /* 0x000ea20000100800 */
[----:B------:R-:W-:Y:S01]  /*106a0*/  LEA.HI R4, R29, R28, RZ, 0x3 ;  /* 0x0000001c1d047211 */ /* 0x000fe200078f18ff */
[----:B------:R-:W-:Y:S01]  /*106b0*/  IMAD.U32 R49, R30, 0x10000, RZ ;  /* 0x000100001e317824 */ /* 0x000fe200078e00ff */
[----:B-----5:R-:W-:Y:S01]  /*106c0*/  R2UR UR4, R60 ;  /* 0x000000003c0472ca */ /* 0x020fe200000e0000 */
[----:B------:R-:W-:Y:S01]  /*106d0*/  IMAD.U32 R47, R24, 0x10000, RZ ;  /* 0x00010000182f7824 */ /* 0x000fe200078e00ff */
[----:B------:R-:W-:Y:S02]  /*106e0*/  LOP3.LUT R5, R4, 0xfffffff8, RZ, 0xc0, !PT ;  /* 0xfffffff804057812 */ /* 0x000fe400078ec0ff */
[----:B------:R-:W-:-:S03]  /*106f0*/  LOP3.LUT R51, R30, 0xffff0000, RZ, 0xc0, !PT ;  /* 0xffff00001e337812 */ /* 0x000fc600078ec0ff */
[----:B------:R-:W-:-:S05]  /*10700*/  IMAD.IADD R4, R28, 0x1, -R5 ;  /* 0x000000011c047824 */ /* 0x000fca00078e0a05 */
[----:B------:R-:W-:-:S04]  /*10710*/  LEA.HI R4, R35, R4, RZ, 0x1d ;  /* 0x0000000423047211 */ /* 0x000fc800078fe8ff */
[----:B------:R-:W-:Y:S01]  /*10720*/  SHF.R.S32.HI R7, RZ, 0x1f, R4 ;  /* 0x0000001fff077819 */ /* 0x000fe20000011404 */
[----:B------:R-:W-:-:S03]  /*10730*/  IMAD.SHL.U32 R5, R4, 0x8, RZ ;  /* 0x0000000804057824 */ /* 0x000fc600078e00ff */
[----:B------:R-:W-:Y:S02]  /*10740*/  LEA.HI R7, R7, R4, RZ, 0x3 ;  /* 0x0000000407077211 */ /* 0x000fe400078f18ff */
[----:B------:R-:W-:-:S03]  /*10750*/  LOP3.LUT R5, R58, 0x38, R5, 0xf8, !PT ;  /* 0x000000383a057812 */ /* 0x000fc600078ef805 */
[----:B------:R-:W-:Y:S01]  /*10760*/  IMAD.SHL.U32 R7, R7, 0x400, RZ ;  /* 0x0000040007077824 */ /* 0x000fe200078e00ff */
[----:B------:R-:W-:-:S04]  /*10770*/  LOP3.LUT R4, R5, R56, RZ, 0x3c, !PT ;  /* 0x0000003805047212 */ /* 0x000fc800078e3cff */
[----:B------:R-:W-:-:S04]  /*10780*/  LOP3.LUT R7, R7, 0x7fffe000, RZ, 0xc0, !PT ;  /* 0x7fffe00007077812 */ /* 0x000fc800078ec0ff */
[----:B0-----:R-:W-:-:S05]  /*10790*/  IADD3 R8, R4, R7, R54 ;  /* 0x0000000704087210 */ /* 0x001fca0007ffe036 */
[----:B------:R-:W-:Y:S01]  /*107a0*/  IMAD R37, R8, 0x2, R23 ;  /* 0x0000000208257824 */ /* 0x000fe200078e0217 */
[----:B--2---:R-:W-:-:S04]  /*107b0*/  LEA R36, R9, UR4, 0x1 ;  /* 0x0000000409247c11 */ /* 0x004fc8000f8e08ff */
[----:B------:R-:W0:Y:S04]  /*107c0*/  LDS.128 R8, [R37+0x14400] ;  /* 0x0144000025087984 */ /* 0x000e280000000c00 */
[----:B------:R-:W1:Y:S01]  /*107d0*/  LDS.128 R4, [R36] ;  /* 0x0000000024047984 */ /* 0x000e620000000c00 */
[C---:B0-----:R-:W-:Y:S01]  /*107e0*/  IMAD.U32 R42, R8.reuse, 0x10000, RZ ;  /* 0x00010000082a7824 */ /* 0x041fe200078e00ff */
[----:B------:R-:W-:Y:S01]  /*107f0*/  LOP3.LUT R8, R8, 0xffff0000, RZ, 0xc0, !PT ;  /* 0xffff000008087812 */ /* 0x000fe200078ec0ff */
[C---:B------:R-:W-:Y:S01]  /*10800*/  IMAD.U32 R43, R9.reuse, 0x10000, RZ ;  /* 0x00010000092b7824 */ /* 0x040fe200078e00ff */
[----:B------:R-:W-:Y:S01]  /*10810*/  LOP3.LUT R9, R9, 0xffff0000, RZ, 0xc0, !PT ;  /* 0xffff000009097812 */ /* 0x000fe200078ec0ff */
[----:B-1----:R-:W-:Y:S02]  /*10820*/  IMAD.U32 R38, R4, 0x10000, RZ ;  /* 0x0001000004267824 */ /* 0x002fe400078e00ff */
[C---:B------:R-:W-:Y:S01]  /*10830*/  FMUL.FTZ R53, R42.reuse, R49 ;  /* 0x000000312a357220 */ /* 0x040fe20000410000 */
[----:B------:R-:W-:Y:S01]  /*10840*/  FMUL.FTZ R55, R42, R47 ;  /* 0x0000002f2a377220 */ /* 0x000fe20000410000 */
[----:B------:R-:W-:Y:S01]  /*10850*/  LOP3.LUT R4, R4, 0xffff0000, RZ, 0xc0, !PT ;  /* 0xffff000004047812 */ /* 0x000fe200078ec0ff */
[----:B------:R-:W-:Y:S01]  /*10860*/  FMUL.FTZ R57, R8, R51 ;  /* 0x0000003308397220 */ /* 0x000fe20000410000 */
[----:B------:R-:W-:Y:S01]  /*10870*/  FFMA.FTZ R53, R38, R47, -R53 ;  /* 0x0000002f26357223 */ /* 0x000fe20000010835 */
[----:B------:R-:W-:Y:S01]  /*10880*/  LOP3.LUT R47, R24, 0xffff0000, RZ, 0xc0, !PT ;  /* 0xffff0000182f7812 */ /* 0x000fe200078ec0ff */
[----:B------:R-:W-:Y:S01]  /*10890*/  FFMA.FTZ R55, R38, R49, R55 ;  /* 0x0000003126377223 */ /* 0x000fe20000010037 */
[----:B------:R-:W-:-:S02]  /*108a0*/  IMAD.U32 R42, R31, 0x10000, RZ ;  /* 0x000100001f2a7824 */ /* 0x000fc400078e00ff */
[----:B------:R-:W-:Y:S02]  /*108b0*/  IMAD.U32 R38, R25, 0x10000, RZ ;  /* 0x0001000019267824 */ /* 0x000fe400078e00ff */
[-C--:B------:R-:W-:Y:S01]  /*108c0*/  FMUL.FTZ R49, R8, R47.reuse ;  /* 0x0000002f08317220 */ /* 0x080fe20000410000 */
[----:B------:R-:W-:Y:S01]  /*108d0*/  FFMA.FTZ R46, R4, R47, -R57 ;  /* 0x0000002f042e7223 */ /* 0x000fe20000010839 */
[----:B------:R-:W-:Y:S02]  /*108e0*/  IMAD.U32 R39, R5, 0x10000, RZ ;  /* 0x0001000005277824 */ /* 0x000fe400078e00ff */
[C---:B------:R-:W-:Y:S01]  /*108f0*/  FMUL.FTZ R8, R43.reuse, R42 ;  /* 0x0000002a2b087220 */ /* 0x040fe20000410000 */
[----:B------:R-:W-:Y:S02]  /*10900*/  IMAD.U32 R44, R10, 0x10000, RZ ;  /* 0x000100000a2c7824 */ /* 0x000fe400078e00ff */
[----:B------:R-:W-:Y:S01]  /*10910*/  FMUL.FTZ R57, R43, R38 ;  /* 0x000000262b397220 */ /* 0x000fe20000410000 */
[----:B------:R-:W-:-:S02]  /*10920*/  IMAD.U32 R47, R32, 0x10000, RZ ;  /* 0x00010000202f7824 */ /* 0x000fc400078e00ff */
[----:B------:R-:W-:Y:S01]  /*10930*/  FFMA.FTZ R48, R4, R51, R49 ;  /* 0x0000003304307223 */ /* 0x000fe20000010031 */
[----:B------:R-:W-:Y:S01]  /*10940*/  IMAD.U32 R40, R6, 0x10000, RZ ;  /* 0x0001000006287824 */ /* 0x000fe200078e00ff */
[----:B------:R-:W-:Y:S01]  /*10950*/  LOP3.LUT R10, R10, 0xffff0000, RZ, 0xc0, !PT ;  /* 0xffff00000a0a7812 */ /* 0x000fe200078ec0ff */
[C---:B------:R-:W-:Y:S01]  /*10960*/  FFMA.FTZ R50, R39.reuse, R38, -R8 ;  /* 0x0000002627327223 */ /* 0x040fe20000010808 */
[----:B------:R-:W-:Y:S02]  /*10970*/  IMAD.U32 R43, R26, 0x10000, RZ ;  /* 0x000100001a2b7824 */ /* 0x000fe400078e00ff */
[----:B------:R-:W-:Y:S01]  /*10980*/  FFMA.FTZ R57, R39, R42, R57 ;  /* 0x0000002a27397223 */ /* 0x000fe20000010039 */
[----:B------:R-:W-:Y:S01]  /*10990*/  FMUL.FTZ R51, R44, R47 ;  /* 0x0000002f2c337220 */ /* 0x000fe20000410000 */
[----:B------:R-:W-:Y:S01]  /*109a0*/  LOP3.LUT R49, R32, 0xffff0000, RZ, 0xc0, !PT ;  /* 0xffff000020317812 */ /* 0x000fe200078ec0ff */
[----:B------:R-:W-:Y:S01]  /*109b0*/  IMAD.U32 R45, R11, 0x10000, RZ ;  /* 0x000100000b2d7824 */ /* 0x000fe200078e00ff */
[----:B------:R-:W-:Y:S01]  /*109c0*/  LOP3.LUT R39, R26, 0xffff0000, RZ, 0xc0, !PT ;  /* 0xffff00001a277812 */ /* 0x000fe200078ec0ff */
[----:B------:R-:W-:Y:S01]  /*109d0*/  IMAD.U32 R38, R33, 0x10000, RZ ;  /* 0x0001000021267824 */ /* 0x000fe200078e00ff */
[----:B------:R-:W-:Y:S01]  /*109e0*/  LOP3.LUT R6, R6, 0xffff0000, RZ, 0xc0, !PT ;  /* 0xffff000006067812 */ /* 0x000fe200078ec0ff */
[-C--:B------:R-:W-:Y:S01]  /*109f0*/  FMUL.FTZ R59, R44, R43.reuse ;  /* 0x0000002b2c3b7220 */ /* 0x080fe20000410000 */
[----:B------:R-:W-:Y:S01]  /*10a00*/  FFMA.FTZ R51, R40, R43, -R51 ;  /* 0x0000002b28337223 */ /* 0x000fe20000010833 */
[----:B------:R-:W-:Y:S01]  /*10a10*/  SHF.L.U32 R4, R27, 0x10, RZ ;  /* 0x000000101b047819 */ /* 0x000fe200000006ff */
[----:B------:R-:W-:Y:S01]  /*10a20*/  FMUL.FTZ R43, R10, R49 ;  /* 0x000000310a2b7220 */ /* 0x000fe20000410000 */
[----:B------:R-:W-:-:S02]  /*10a30*/  IMAD.U32 R41, R7, 0x10000, RZ ;  /* 0x0001000007297824 */ /* 0x000fc400078e00ff */
[----:B------:R-:W-:Y:S01]  /*10a40*/  FMUL.FTZ R10, R10, R39 ;  /* 0x000000270a0a7220 */ /* 0x000fe20000410000 */
[----:B------:R-:W-:Y:S01]  /*10a50*/  FMUL.FTZ R8, R45, R38 ;  /* 0x000000262d087220 */ /* 0x000fe20000410000 */
[----:B------:R-:W-:Y:S01]  /*10a60*/  FFMA.FTZ R59, R40, R47, R59 ;  /* 0x0000002f283b7223 */ /* 0x000fe2000001003b */
[C---:B------:R-:W-:Y:S01]  /*10a70*/  FFMA.FTZ R40, R6.reuse, R39, -R43 ;  /* 0x0000002706287223 */ /* 0x040fe2000001082b */
[----:B------:R-:W-:Y:S01]  /*10a80*/  FFMA.FTZ R42, R6, R49, R10 ;  /* 0x00000031062a7223 */ /* 0x000fe2000001000a */
[-C--:B------:R-:W-:Y:S01]  /*10a90*/  FFMA.FTZ R43, R41, R4.reuse, -R8 ;  /* 0x00000004292b7223 */ /* 0x080fe20000010808 */
[----:B------:R-:W-:Y:S01]  /*10aa0*/  LOP3.LUT R11, R11, 0xffff0000, RZ, 0xc0, !PT ;  /* 0xffff00000b0b7812 */ /* 0x000fe200078ec0ff */
[----:B------:R-:W-:Y:S01]  /*10ab0*/  FMUL.FTZ R44, R45, R4 ;  /* 0x000000042d2c7220 */ /* 0x000fe20000410000 */
[----:B------:R-:W-:Y:S02]  /*10ac0*/  LOP3.LUT R8, R31, 0xffff0000, RZ, 0xc0, !PT ;  /* 0xffff00001f087812 */ /* 0x000fe400078ec0ff */
[----:B------:R-:W-:Y:S01]  /*10ad0*/  LOP3.LUT R10, R33, 0xffff0000, RZ, 0xc0, !PT ;  /* 0xffff0000210a7812 */ /* 0x000fe200078ec0ff */
[----:B------:R-:W-:Y:S01]  /*10ae0*/  FFMA.FTZ R44, R41, R38, R44 ;  /* 0x00000026292c7223 */ /* 0x000fe2000001002c */
[----:B------:R-:W-:Y:S01]  /*10af0*/  LOP3.LUT R4, R25, 0xffff0000, RZ, 0xc0, !PT ;  /* 0xffff000019047812 */ /* 0x000fe200078ec0ff */
[----:B------:R-:W-:Y:S01]  /*10b00*/  FMUL.FTZ R38, R9, R8 ;  /* 0x0000000809267220 */ /* 0x000fe20000410000 */
[----:B------:R-:W-:Y:S01]  /*10b10*/  LOP3.LUT R6, R27, 0xffff0000, RZ, 0xc0, !PT ;  /* 0xffff00001b067812 */ /* 0x000fe200078ec0ff */
[----:B------:R-:W-:Y:S01]  /*10b20*/  FMUL.FTZ R52, R11, R10 ;  /* 0x0000000a0b347220 */ /* 0x000fe20000410000 */
[----:B------:R-:W-:Y:S01]  /*10b30*/  LOP3.LUT R5, R5, 0xffff0000, RZ, 0xc0, !PT ;  /* 0xffff000005057812 */ /* 0x000fe200078ec0ff */
[----:B------:R-:W-:Y:S01]  /*10b40*/  FMUL.FTZ R39, R9, R4 ;  /* 0x0000000409277220 */ /* 0x000fe20000410000 */
[----:B------:R-:W-:Y:S01]  /*10b50*/  LOP3.LUT R7, R7, 0xffff0000, RZ, 0xc0, !PT ;  /* 0xffff000007077812 */ /* 0x000fe200078ec0ff */
[----:B------:R-:W-:-:S02]  /*10b60*/  FMUL.FTZ R11, R11, R6 ;  /* 0x000000060b0b7220 */ /* 0x000fc40000410000 */
[C---:B------:R-:W-:Y:S01]  /*10b70*/  FFMA.FTZ R9, R5.reuse, R4, -R38 ;  /* 0x0000000405097223 */ /* 0x040fe20000010826 */
[----:B------:R-:W-:Y:S01]  /*10b80*/  FFMA.FTZ R38, R5, R8, R39 ;  /* 0x0000000805267223 */ /* 0x000fe20000010027 */
[C---:B------:R-:W-:Y:S01]  /*10b90*/  FFMA.FTZ R52, R7.reuse, R6, -R52 ;  /* 0x0000000607347223 */ /* 0x040fe20000010834 */
[----:B------:R-:W-:Y:S01]  /*10ba0*/  FFMA.FTZ R11, R7, R10, R11 ;  /* 0x0000000a070b7223 */ /* 0x000fe2000001000b */
[----:B------:R-:W-:Y:S02]  /*10bb0*/  F2FP.BF16.F32.PACK_AB R6, R40, R51 ;  /* 0x000000332806723e */ /* 0x000fe400000010ff */
[----:B------:R-:W-:Y:S02]  /*10bc0*/  F2FP.BF16.F32.PACK_AB R4, R46, R53 ;  /* 0x000000352e04723e */ /* 0x000fe400000010ff */
[----:B------:R-:W-:Y:S02]  /*10bd0*/  F2FP.BF16.F32.PACK_AB R5, R9, R50 ;  /* 0x000000320905723e */ /* 0x000fe400000010ff */
[----:B------:R-:W-:-:S02]  /*10be0*/  F2FP.BF16.F32.PACK_AB R7, R52, R43 ;  /* 0x0000002b3407723e */ /* 0x000fc400000010ff */
[----:B------:R-:W-:Y:S02]  /*10bf0*/  F2FP.BF16.F32.PACK_AB R10, R42, R59 ;  /* 0x0000003b2a0a723e */ /* 0x000fe400000010ff */
[----:B------:R-:W-:Y:S01]  /*10c00*/  F2FP.BF16.F32.PACK_AB R8, R48, R55 ;  /* 0x000000373008723e */ /* 0x000fe200000010ff */
[----:B------:R1:W-:Y:S01]  /*10c10*/  STS.128 [R36], R4 ;  /* 0x0000000424007388 */ /* 0x0003e20000000c00 */
[----:B------:R-:W-:Y:S02]  /*10c20*/  F2FP.BF16.F32.PACK_AB R9, R38, R57 ;  /* 0x000000392609723e */ /* 0x000fe400000010ff */
[----:B------:R-:W-:-:S05]  /*10c30*/  F2FP.BF16.F32.PACK_AB R11, R11, R44 ;  /* 0x0000002c0b0b723e */ /* 0x000fca00000010ff */
[----:B------:R1:W-:Y:S02]  /*10c40*/  STS.128 [R37+0x14400], R8 ;  /* 0x0144000825007388 */ /* 0x0003e40000000c00 */
.L_x_620:
[----:B------:R-:W-:Y:S05]  /*10c50*/  BSYNC B2 ;  /* 0x0000000000027941 */ /* 0x000fea0003800000 */
.L_x_619:
[----:B------:R-:W-:Y:S05]  /*10c60*/  @P1 BRA `(.L_x_618) ;  /* 0x0000000400841947 */ /* 0x000fea0003800000 */
[----:B-1----:R-:W-:Y:S01]  /*10c70*/  SHF.R.S32.HI R5, RZ, 0x1f, R214 ;  /* 0x0000001fff057819 */ /* 0x002fe200000114d6 */
[----:B------:R-:W-:Y:S01]  /*10c80*/  IMAD.U32 R48, R14, 0x10000, RZ ;  /* 0x000100000e307824 */ /* 0x000fe200078e00ff */
[----:B-----5:R-:W-:Y:S01]  /*10c90*/  R2UR UR4, R60 ;  /* 0x000000003c0472ca */ /* 0x020fe200000e0000 */
[----:B------:R-:W-:Y:S01]  /*10ca0*/  IMAD.U32 R46, R0, 0x10000, RZ ;  /* 0x00010000002e7824 */ /* 0x000fe200078e00ff */
[CC--:B------:R-:W-:Y:S02]  /*10cb0*/  LEA.HI R4, R5.reuse, R214.reuse, RZ, 0x3 ;  /* 0x000000d605047211 */ /* 0x0c0fe400078f18ff */
[----:B------:R-:W-:Y:S02]  /*10cc0*/  LEA.HI R5, R5, R214, RZ, 0x6 ;  /* 0x000000d605057211 */ /* 0x000fe400078f30ff */
[--C-:B------:R-:W-:Y:S02]  /*10cd0*/  SHF.R.S32.HI R6, RZ, 0x3, R4.reuse ;  /* 0x00000003ff067819 */ /* 0x100fe40000011404 */
[----:B------:R-:W-:Y:S01]  /*10ce0*/  LOP3.LUT R4, R58, 0x38, R4, 0xf8, !PT ;  /* 0x000000383a047812 */ /* 0x000fe200078ef804 */
[----:B------:R-:W-:Y:S01]  /*10cf0*/  IMAD.SHL.U32 R5, R5, 0x80, RZ ;  /* 0x0000008005057824 */ /* 0x000fe200078e00ff */
[----:B------:R-:W-:-:S02]  /*10d00*/  LEA.HI R35, R35, R6, RZ, 0x1d ;  /* 0x0000000623237211 */ /* 0x000fc400078fe8ff */
[----:B0-----:R-:W-:Y:S02]  /*10d10*/  LOP3.LUT R8, R4, R56, RZ, 0x3c, !PT ;  /* 0x0000003804087212 */ /* 0x001fe400078e3cff */
[----:B------:R-:W-:Y:S01]  /*10d20*/  SHF.R.S32.HI R6, RZ, 0x1f, R35 ;  /* 0x0000001fff067819 */ /* 0x000fe20000011423 */
[----:B------:R-:W-:Y:S01]  /*10d30*/  IMAD.SHL.U32 R4, R35, 0x8, RZ ;  /* 0x0000000823047824 */ /* 0x000fe200078e00ff */
[----:B------:R-:W-:Y:S02]  /*10d40*/  LOP3.LUT R5, R5, 0xffffe000, RZ, 0xc0, !PT ;  /* 0xffffe00005057812 */ /* 0x000fe400078ec0ff */
[----:B------:R-:W-:Y:S02]  /*10d50*/  LEA.HI R6, R6, R35, RZ, 0x3 ;  /* 0x0000002306067211 */ /* 0x000fe400078f18ff */
[----:B------:R-:W-:Y:S02]  /*10d60*/  IADD3 R5, R8, R5, R54 ;  /* 0x0000000508057210 */ /* 0x000fe40007ffe036 */
[----:B------:R-:W-:Y:S01]  /*10d70*/  LOP3.LUT R4, R58, 0x38, R4, 0xf8, !PT ;  /* 0x000000383a047812 */ /* 0x000fe200078ef804 */
[----:B------:R-:W-:Y:S01]  /*10d80*/  IMAD.SHL.U32 R6, R6, 0x400, RZ ;  /* 0x0000040006067824 */ /* 0x000fe200078e00ff */
[----:B------:R-:W-:-:S02]  /*10d90*/  LEA R35, R5, UR4, 0x1 ;  /* 0x0000000405237c11 */ /* 0x000fc4000f8e08ff */
[----:B------:R-:W-:Y:S02]  /*10da0*/  LOP3.LUT R5, R4, R56, RZ, 0x3c, !PT ;  /* 0x0000003804057212 */ /* 0x000fe400078e3cff */
[----:B------:R-:W-:Y:S02]  /*10db0*/  LOP3.LUT R6, R6, 0x7fffe000, RZ, 0xc0, !PT ;  /* 0x7fffe00006067812 */ /* 0x000fe400078ec0ff */
[----:B------:R-:W-:Y:S02]  /*10dc0*/  LOP3.LUT R45, R14, 0xffff0000, RZ, 0xc0, !PT ;  /* 0xffff00000e2d7812 */ /* 0x000fe400078ec0ff */
[----:B------:R-:W-:Y:S02]  /*10dd0*/  IADD3 R36, R5, R6, R54 ;  /* 0x0000000605247210 */ /* 0x000fe40007ffe036 */
[----:B------:R-:W0:Y:S03]  /*10de0*/  LDS.128 R4, [R35] ;  /* 0x0000000023047984 */ /* 0x000e260000000c00 */
[----:B------:R-:W-:-:S05]  /*10df0*/  IMAD R36, R36, 0x2, R23 ;  /* 0x0000000224247824 */ /* 0x000fca00078e0217 */
[----:B------:R-:W1:Y:S01]  /*10e00*/  LDS.128 R8, [R36+0x14400] ;  /* 0x0144000024087984 */ /* 0x000e620000000c00 */
[C---:B0-----:R-:W-:Y:S01]  /*10e10*/  IMAD.U32 R37, R4.reuse, 0x10000, RZ ;  /* 0x0001000004257824 */ /* 0x041fe200078e00ff */
[----:B------:R-:W-:Y:S01]  /*10e20*/  LOP3.LUT R4, R4, 0xffff0000, RZ, 0xc0, !PT ;  /* 0xffff000004047812 */ /* 0x000fe200078ec0ff */
[C---:B------:R-:W-:Y:S01]  /*10e30*/  IMAD.U32 R39, R6.reuse, 0x10000, RZ ;  /* 0x0001000006277824 */ /* 0x040fe200078e00ff */
[----:B------:R-:W-:Y:S01]  /*10e40*/  LOP3.LUT R6, R6, 0xffff0000, RZ, 0xc0, !PT ;  /* 0xffff000006067812 */ /* 0x000fe200078ec0ff */
[C---:B------:R-:W-:Y:S01]  /*10e50*/  IMAD.U32 R38, R5.reuse, 0x10000, RZ ;  /* 0x0001000005267824 */ /* 0x040fe200078e00ff */
[----:B------:R-:W-:Y:S01]  /*10e60*/  LOP3.LUT R5, R5, 0xffff0000, RZ, 0xc0, !PT ;  /* 0xffff000005057812 */ /* 0x000fe200078ec0ff */
[C---:B------:R-:W-:Y:S01]  /*10e70*/  IMAD.U32 R40, R7.reuse, 0x10000, RZ ;  /* 0x0001000007287824 */ /* 0x040fe200078e00ff */
[----:B------:R-:W-:Y:S01]  /*10e80*/  LOP3.LUT R7, R7, 0xffff0000, RZ, 0xc0, !PT ;  /* 0xffff000007077812 */ /* 0x000fe200078ec0ff */
[C---:B-1----:R-:W-:Y:S01]  /*10e90*/  IMAD.U32 R41, R8.reuse, 0x10000, RZ ;  /* 0x0001000008297824 */ /* 0x042fe200078e00ff */
[----:B------:R-:W-:Y:S01]  /*10ea0*/  LOP3.LUT R8, R8, 0xffff0000, RZ, 0xc0, !PT ;  /* 0xffff000008087812 */ /* 0x000fe200078ec0ff */
[C---:B------:R-:W-:Y:S01]  /*10eb0*/  IMAD.U32 R43, R10.reuse, 0x10000, RZ ;  /* 0x000100000a2b7824 */ /* 0x040fe200078e00ff */
[----:B------:R-:W-:Y:S01]  /*10ec0*/  LOP3.LUT R10, R10, 0xffff0000, RZ, 0xc0, !PT ;  /* 0xffff00000a0a7812 */ /* 0x000fe200078ec0ff */
[C---:B------:R-:W-:Y:S01]  /*10ed0*/  FMUL.FTZ R50, R41.reuse, R48 ;  /* 0x0000003029327220 */ /* 0x040fe20000410000 */
[-C--:B------:R-:W-:Y:S01]  /*10ee0*/  FMUL.FTZ R52, R41, R46.reuse ;  /* 0x0000002e29347220 */ /* 0x080fe20000410000 */
[----:B------:R-:W-:Y:S01]  /*10ef0*/  LOP3.LUT R41, R0, 0xffff0000, RZ, 0xc0, !PT ;  /* 0xffff000000297812 */ /* 0x000fe200078ec0ff */
[----:B------:R-:W-:Y:S01]  /*10f00*/  FMUL.FTZ R47, R8, R45 ;  /* 0x0000002d082f7220 */ /* 0x000fe20000410000 */
[----:B------:R-:W-:Y:S01]  /*10f10*/  FFMA.FTZ R49, R37, R46, -R50 ;  /* 0x0000002e25317223 */ /* 0x000fe20000010832 */
[----:B------:R-:W-:-:S02]  /*10f20*/  IMAD.U32 R50, R20, 0x10000, RZ ;  /* 0x0001000014327824 */ /* 0x000fc400078e00ff */
[----:B------:R-:W-:Y:S01]  /*10f30*/  FFMA.FTZ R52, R37, R48, R52 ;  /* 0x0000003025347223 */ /* 0x000fe20000010034 */
[----:B------:R-:W-:Y:S02]  /*10f40*/  IMAD.U32 R46, R12, 0x10000, RZ ;  /* 0x000100000c2e7824 */ /* 0x000fe400078e00ff */
[-C--:B------:R-:W-:Y:S01]  /*10f50*/  FMUL.FTZ R37, R8, R41.reuse ;  /* 0x0000002908257220 */ /* 0x080fe20000410000 */
[----:B------:R-:W-:Y:S01]  /*10f60*/  FFMA.FTZ R48, R4, R41, -R47 ;  /* 0x0000002904307223 */ /* 0x000fe2000001082f */
[C---:B------:R-:W-:Y:S01]  /*10f70*/  FMUL.FTZ R8, R43.reuse, R50 ;  /* 0x000000322b087220 */ /* 0x040fe20000410000 */
[----:B------:R-:W-:Y:S01]  /*10f80*/  LOP3.LUT R47, R20, 0xffff0000, RZ, 0xc0, !PT ;  /* 0xffff0000142f7812 */ /* 0x000fe200078ec0ff */
[-C--:B------:R-:W-:Y:S01]  /*10f90*/  FMUL.FTZ R43, R43, R46.reuse ;  /* 0x0000002e2b2b7220 */ /* 0x080fe20000410000 */
[----:B------:R-:W-:Y:S01]  /*10fa0*/  LOP3.LUT R41, R12, 0xffff0000, RZ, 0xc0, !PT ;  /* 0xffff00000c297812 */ /* 0x000fe200078ec0ff */
[----:B------:R-:W-:Y:S01]  /*10fb0*/  FFMA.FTZ R46, R39, R46, -R8 ;  /* 0x0000002e272e7223 */ /* 0x000fe20000010808 */
[----:B------:R-:W-:-:S02]  /*10fc0*/  IMAD.U32 R42, R9, 0x10000, RZ ;  /* 0x00010000092a7824 */ /* 0x000fc400078e00ff */
[----:B------:R-:W-:Y:S01]  /*10fd0*/  FFMA.FTZ R50, R39, R50, R43 ;  /* 0x0000003227327223 */ /* 0x000fe2000001002b */
[----:B------:R-:W-:Y:S01]  /*10fe0*/  FMUL.FTZ R39, R10, R47 ;  /* 0x0000002f0a277220 */ /* 0x000fe20000410000 */
[----:B------:R-:W-:Y:S02]  /*10ff0*/  IMAD.U32 R43, R15, 0x10000, RZ ;  /* 0x000100000f2b7824 */ /* 0x000fe400078e00ff */
[----:B------:R-:W-:Y:S01]  /*11000*/  FFMA.FTZ R45, R4, R45, R37 ;  /* 0x0000002d042d7223 */ /* 0x000fe20000010025 */
[----:B------:R-:W-:Y:S02]  /*11010*/  IMAD.U32 R37, R3, 0x10000, RZ ;  /* 0x0001000003257824 */ /* 0x000fe400078e00ff */
[-C--:B------:R-:W-:Y:S01]  /*11020*/  FMUL.FTZ R55, R10, R41.reuse ;  /* 0x000000290a377220 */ /* 0x080fe20000410000 */
[----:B------:R-:W-:Y:S01]  /*11030*/  FFMA.FTZ R53, R6, R41, -R39 ;  /* 0x0000002906357223 */ /* 0x000fe20000010827 */
[----:B------:R-:W-:Y:S01]  /*11040*/  FMUL.FTZ R51, R42, R43 ;  /* 0x0000002b2a337220 */ /* 0x000fe20000410000 */
[----:B------:R-:W-:-:S02]  /*11050*/  IMAD.U32 R44, R11, 0x10000, RZ ;  /* 0x000100000b2c7824 */ /* 0x000fc400078e00ff */
[----:B------:R-:W-:Y:S01]  /*11060*/  FMUL.FTZ R42, R42, R37 ;  /* 0x000000252a2a7220 */ /* 0x000fe20000410000 */
[----:B------:R-:W-:Y:S02]  /*11070*/  IMAD.U32 R41, R21, 0x10000, RZ ;  /* 0x0001000015297824 */ /* 0x000fe400078e00ff */
[----:B------:R-:W-:Y:S01]  /*11080*/  FFMA.FTZ R55, R6, R47, R55 ;  /* 0x0000002f06377223 */ /* 0x000fe20000010037 */
[----:B------:R-:W-:Y:S02]  /*11090*/  IMAD.U32 R39, R13, 0x10000, RZ ;  /* 0x000100000d277824 */ /* 0x000fe400078e00ff */
[----:B------:R-:W-:Y:S01]  /*110a0*/  FFMA.FTZ R51, R38, R37, -R51 ;  /* 0x0000002526337223 */ /* 0x000fe20000010833 */
[----:B------:R-:W-:Y:S01]  /*110b0*/  LOP3.LUT R9, R9, 0xffff0000, RZ, 0xc0, !PT ;  /* 0xffff000009097812 */ /* 0x000fe200078ec0ff */
[C---:B------:R-:W-:Y:S01]  /*110c0*/  FMUL.FTZ R47, R44.reuse, R41 ;  /* 0x000000292c2f7220 */ /* 0x040fe20000410000 */
[----:B------:R-:W-:Y:S01]  /*110d0*/  LOP3.LUT R11, R11, 0xffff0000, RZ, 0xc0, !PT ;  /* 0xffff00000b0b7812 */ /* 0x000fe200078ec0ff */
[----:B------:R-:W-:Y:S01]  /*110e0*/  FMUL.FTZ R37, R44, R39 ;  /* 0x000000272c257220 */ /* 0x000fe20000410000 */
[----:B------:R-:W-:Y:S01]  /*110f0*/  LOP3.LUT R8, R15, 0xffff0000, RZ, 0xc0, !PT ;  /* 0xffff00000f087812 */ /* 0x000fe200078ec0ff */
[----:B------:R-:W-:Y:S01]  /*11100*/  FFMA.FTZ R42, R38, R43, R42 ;  /* 0x0000002b262a7223 */ /* 0x000fe2000001002a */
[----:B------:R-:W-:Y:S01]  /*11110*/  LOP3.LUT R10, R21, 0xffff0000, RZ, 0xc0, !PT ;  /* 0xffff0000150a7812 */ /* 0x000fe200078ec0ff */
[C---:B------:R-:W-:Y:S01]  /*11120*/  FFMA.FTZ R47, R40.reuse, R39, -R47 ;  /* 0x00000027282f7223 */ /* 0x040fe2000001082f */
[----:B------:R-:W-:Y:S01]  /*11130*/  LOP3.LUT R4, R3, 0xffff0000, RZ, 0xc0, !PT ;  /* 0xffff000003047812 */ /* 0x000fe200078ec0ff */
[----:B------:R-:W-:Y:S01]  /*11140*/  FFMA.FTZ R37, R40, R41, R37 ;  /* 0x0000002928257223 */ /* 0x000fe20000010025 */
[----:B------:R-:W-:Y:S01]  /*11150*/  LOP3.LUT R6, R13, 0xffff0000, RZ, 0xc0, !PT ;  /* 0xffff00000d067812 */ /* 0x000fe200078ec0ff */
[----:B------:R-:W-:Y:S01]  /*11160*/  FMUL.FTZ R38, R9, R8 ;  /* 0x0000000809267220 */ /* 0x000fe20000410000 */
[----:B------:R-:W-:Y:S01]  /*11170*/  FMUL.FTZ R40, R11, R10 ;  /* 0x0000000a0b287220 */ /* 0x000fe20000410000 */
[----:B------:R-:W-:-:S02]  /*11180*/  FMUL.FTZ R9, R9, R4 ;  /* 0x0000000409097220 */ /* 0x000fc40000410000 */
[----:B------:R-:W-:Y:S01]  /*11190*/  FMUL.FTZ R11, R11, R6 ;  /* 0x000000060b0b7220 */ /* 0x000fe20000410000 */
[----:B------:R-:W-:Y:S01]  /*111a0*/  FFMA.FTZ R38, R5, R4, -R38 ;  /* 0x0000000405267223 */ /* 0x000fe20000010826 */
[----:B------:R-:W-:Y:S01]  /*111b0*/  FFMA.FTZ R40, R7, R6, -R40 ;  /* 0x0000000607287223 */ /* 0x000fe20000010828 */
[----:B------:R-:W-:Y:S01]  /*111c0*/  FFMA.FTZ R9, R5, R8, R9 ;  /* 0x0000000805097223 */ /* 0x000fe20000010009 */
        /* <DEDUP_REMOVED lines=11> */
.L_x_618:
[----:B------:R-:W-:Y:S05]  /*11280*/  BSYNC B1 ;  /* 0x0000000000017941 */ /* 0x000fea0003800000 */
.L_x_617:
[----:B-12---:R-:W-:Y:S01]  /*11290*/  VIADD R4, R224, 0x20 ;  /* 0x00000020e0047836 */ /* 0x006fe20000000000 */
[----:B------:R-:W-:Y:S04]  /*112a0*/  BSSY B1, `(.L_x_621) ;  /* 0x00000d1000017945 */ /* 0x000fe80003800000 */
[----:B------:R-:W-:-:S13]  /*112b0*/  ISETP.GE.AND P0, PT, R4, R34, PT ;  /* 0x000000220400720c */ /* 0x000fda0003f06270 */
[----:B------:R-:W-:Y:S05]  /*112c0*/  @P0 BRA `(.L_x_622) ;  /* 0x0000000c00380947 */ /* 0x000fea0003800000 */
[----:B-----5:R1:W5:Y:S01]  /*112d0*/  LDL R60, [R1+0x6c] ;  /* 0x00006c00013c7983 */ /* 0x0203620000100800 */
[----:B------:R-:W2:Y:S03]  /*112e0*/  LDC R35, c[0x0][0x3f4] ;  /* 0x0000fd00ff237b82 */ /* 0x000ea60000000800 */
[----:B------:R1:W5:Y:S01]  /*112f0*/  LDL R54, [R1+0x58] ;  /* 0x0000580001367983 */ /* 0x0003620000100800 */
[C---:B------:R-:W-:Y:S01]  /*11300*/  VIADD R56, R224.reuse, 0x20 ;  /* 0x00000020e0387836 */ /* 0x040fe20000000000 */
[----:B------:R-:W-:Y:S01]  /*11310*/  IADD3 R58, R224, 0x20, RZ ;  /* 0x00000020e03a7810 */ /* 0x000fe20007ffe0ff */
[----:B------:R-:W-:Y:S02]  /*11320*/  BSSY B2, `(.L_x_623) ;  /* 0x0000066000027945 */ /* 0x000fe40003800000 */
[----:B------:R-:W-:Y:S02]  /*11330*/  IMAD.SHL.U32 R56, R56, 0x40, RZ ;  /* 0x0000004038387824 */ /* 0x000fe400078e00ff */
[----:B------:R-:W-:-:S03]  /*11340*/  IMAD.SHL.U32 R58, R58, 0x40, RZ ;  /* 0x000000403a3a7824 */ /* 0x000fc600078e00ff */
[----:B------:R-:W-:Y:S02]  /*11350*/  LOP3.LUT R56, R56, 0x1c0, RZ, 0xc0, !PT ;  /* 0x000001c038387812 */ /* 0x000fe400078ec0ff */
[----:B------:R-:W-:Y:S02]  /*11360*/  LOP3.LUT R58, R58, 0x1c0, RZ, 0xc0, !PT ;  /* 0x000001c03a3a7812 */ /* 0x000fe400078ec0ff */
[----:B------:R-:W-:Y:S02]  /*11370*/  SHF.R.U32.HI R56, RZ, 0x3, R56 ;  /* 0x00000003ff387819 */ /* 0x000fe40000011638 */
[-C--:B--2---:R-:W-:Y:S02]  /*11380*/  ISETP.GE.AND P0, PT, R16, R35.reuse, PT ;  /* 0x000000231000720c */ /* 0x084fe40003f06270 */
[----:B------:R-:W-:-:S11]  /*11390*/  ISETP.GE.AND P1, PT, R214, R35, PT ;  /* 0x00000023d600720c */ /* 0x000fd60003f26270 */
[----:B-1----:R-:W-:Y:S05]  /*113a0*/  @P0 BRA `(.L_x_624) ;  /* 0x0000000400740947 */ /* 0x002fea0003800000 */
[----:B------:R-:W-:Y:S01]  /*113b0*/  LEA.HI R4, R29, R28, RZ, 0x3 ;  /* 0x0000001c1d047211 */ /* 0x000fe200078f18ff */
[----:B------:R-:W-:Y:S01]  /*113c0*/  IMAD.U32 R48, R30, 0x10000, RZ ;  /* 0x000100001e307824 */ /* 0x000fe200078e00ff */
[----:B-----5:R-:W-:Y:S01]  /*113d0*/  R2UR UR4, R60 ;  /* 0x000000003c0472ca */ /* 0x020fe200000e0000 */
[----:B------:R-:W-:Y:S01]  /*113e0*/  IMAD.U32 R46, R24, 0x10000, RZ ;  /* 0x00010000182e7824 */ /* 0x000fe200078e00ff */
[----:B------:R-:W-:Y:S01]  /*113f0*/  LOP3.LUT R5, R4, 0xfffffff8, RZ, 0xc0, !PT ;  /* 0xfffffff804057812 */ /* 0x000fe200078ec0ff */
[----:B------:R-:W-:Y:S01]  /*11400*/  IMAD.U32 R57, R31, 0x10000, RZ ;  /* 0x000100001f397824 */ /* 0x000fe200078e00ff */
[----:B------:R-:W-:Y:S01]  /*11410*/  LOP3.LUT R6, R58, 0x38, R16, 0xf8, !PT ;  /* 0x000000383a067812 */ /* 0x000fe200078ef810 */
[----:B------:R-:W-:Y:S01]  /*11420*/  IMAD.U32 R55, R25, 0x10000, RZ ;  /* 0x0001000019377824 */ /* 0x000fe200078e00ff */
[----:B------:R-:W-:Y:S01]  /*11430*/  LOP3.LUT R50, R30, 0xffff0000, RZ, 0xc0, !PT ;  /* 0xffff00001e327812 */ /* 0x000fe200078ec0ff */
[----:B------:R-:W-:Y:S01]  /*11440*/  IMAD.IADD R4, R28, 0x1, -R5 ;  /* 0x000000011c047824 */ /* 0x000fe200078e0a05 */
[----:B------:R-:W-:Y:S01]  /*11450*/  LOP3.LUT R6, R54, R6, R56, 0xf6, !PT ;  /* 0x0000000636067212 */ /* 0x000fe200078ef638 */
[----:B------:R-:W-:Y:S01]  /*11460*/  IMAD.U32 R52, R32, 0x10000, RZ ;  /* 0x0001000020347824 */ /* 0x000fe200078e00ff */
[----:B------:R-:W-:-:S02]  /*11470*/  LOP3.LUT R59, R33, 0xffff0000, RZ, 0xc0, !PT ;  /* 0xffff0000213b7812 */ /* 0x000fc400078ec0ff */
[----:B------:R-:W-:Y:S02]  /*11480*/  LEA.HI R4, R35, R4, RZ, 0x1d ;  /* 0x0000000423047211 */ /* 0x000fe400078fe8ff */
[----:B------:R-:W-:Y:S02]  /*11490*/  LEA R36, R6, UR4, 0x1 ;  /* 0x0000000406247c11 */ /* 0x000fe4000f8e08ff */
[----:B------:R-:W-:Y:S01]  /*114a0*/  SHF.R.S32.HI R7, RZ, 0x1f, R4 ;  /* 0x0000001fff077819 */ /* 0x000fe20000011404 */
[----:B------:R-:W-:-:S03]  /*114b0*/  IMAD.SHL.U32 R5, R4, 0x8, RZ ;  /* 0x0000000804057824 */ /* 0x000fc600078e00ff */
[----:B------:R-:W-:Y:S02]  /*114c0*/  LEA.HI R7, R7, R4, RZ, 0x3 ;  /* 0x0000000407077211 */ /* 0x000fe400078f18ff */
[----:B------:R-:W-:-:S03]  /*114d0*/  LOP3.LUT R4, R58, 0x38, R5, 0xf8, !PT ;  /* 0x000000383a047812 */ /* 0x000fc600078ef805 */
[----:B------:R-:W-:Y:S01]  /*114e0*/  IMAD.SHL.U32 R7, R7, 0x400, RZ ;  /* 0x0000040007077824 */ /* 0x000fe200078e00ff */
[----:B------:R-:W-:-:S04]  /*114f0*/  LOP3.LUT R4, R4, R56, RZ, 0x3c, !PT ;  /* 0x0000003804047212 */ /* 0x000fc800078e3cff */
[----:B------:R-:W-:-:S04]  /*11500*/  LOP3.LUT R7, R7, 0x7fffe000, RZ, 0xc0, !PT ;  /* 0x7fffe00007077812 */ /* 0x000fc800078ec0ff */
[----:B0-----:R-:W-:Y:S02]  /*11510*/  IADD3 R8, R4, R7, R54 ;  /* 0x0000000704087210 */ /* 0x001fe40007ffe036 */
        /* <DEDUP_REMOVED lines=15> */
[-C--:B------:R-:W-:Y:S01]  /*11610*/  FMUL.FTZ R47, R48, R42.reuse ;  /* 0x0000002a302f7220 */ /* 0x080fe20000410000 */
[----:B------:R-:W-:Y:S01]  /*11620*/  FMUL.FTZ R49, R46, R42 ;  /* 0x0000002a2e317220 */ /* 0x000fe20000410000 */
[----:B------:R-:W-:Y:S01]  /*11630*/  LOP3.LUT R42, R24, 0xffff0000, RZ, 0xc0, !PT ;  /* 0xffff0000182a7812 */ /* 0x000fe200078ec0ff */
[----:B------:R-:W-:Y:S01]  /*11640*/  FMUL.FTZ R51, R50, R8 ;  /* 0x0000000832337220 */ /* 0x000fe20000410000 */
[----:B------:R-:W-:Y:S01]  /*11650*/  FFMA.FTZ R47, R46, R38, -R47 ;  /* 0x000000262e2f7223 */ /* 0x000fe2000001082f */
[----:B------:R-:W-:Y:S01]  /*11660*/  FMUL.FTZ R46, R55, R43 ;  /* 0x0000002b372e7220 */ /* 0x000fe20000410000 */
[----:B------:R-:W-:-:S02]  /*11670*/  IMAD.U32 R44, R10, 0x10000, RZ ;  /* 0x000100000a2c7824 */ /* 0x000fc400078e00ff */
[C---:B------:R-:W-:Y:S01]  /*11680*/  FMUL.FTZ R53, R42.reuse, R8 ;  /* 0x000000082a357220 */ /* 0x040fe20000410000 */
[----:B------:R-:W-:Y:S01]  /*11690*/  FFMA.FTZ R8, R42, R4, -R51 ;  /* 0x000000042a087223 */ /* 0x000fe20000010833 */
[----:B------:R-:W-:Y:S01]  /*116a0*/  FMUL.FTZ R42, R57, R43 ;  /* 0x0000002b392a7220 */ /* 0x000fe20000410000 */
[----:B------:R-:W-:Y:S01]  /*116b0*/  FFMA.FTZ R49, R48, R38, R49 ;  /* 0x0000002630317223 */ /* 0x000fe20000010031 */
[----:B------:R-:W-:Y:S01]  /*116c0*/  FFMA.FTZ R38, R50, R4, R53 ;  /* 0x0000000432267223 */ /* 0x000fe20000010035 */
[----:B------:R-:W-:Y:S01]  /*116d0*/  LOP3.LUT R10, R10, 0xffff0000, RZ, 0xc0, !PT ;  /* 0xffff00000a0a7812 */ /* 0x000fe200078ec0ff */
[-C--:B------:R-:W-:Y:S01]  /*116e0*/  FFMA.FTZ R42, R55, R39.reuse, -R42 ;  /* 0x00000027372a7223 */ /* 0x080fe2000001082a */
[C---:B------:R-:W-:Y:S02]  /*116f0*/  IMAD.U32 R4, R26.reuse, 0x10000, RZ ;  /* 0x000100001a047824 */ /* 0x040fe400078e00ff */
[----:B------:R-:W-:Y:S01]  /*11700*/  FFMA.FTZ R46, R57, R39, R46 ;  /* 0x00000027392e7223 */ /* 0x000fe2000001002e */
[----:B------:R-:W-:Y:S01]  /*11710*/  LOP3.LUT R48, R26, 0xffff0000, RZ, 0xc0, !PT ;  /* 0xffff00001a307812 */ /* 0x000fe200078ec0ff */
[----:B------:R-:W-:Y:S01]  /*11720*/  FMUL.FTZ R39, R52, R44 ;  /* 0x0000002c34277220 */ /* 0x000fe20000410000 */
[----:B------:R-:W-:Y:S01]  /*11730*/  LOP3.LUT R50, R32, 0xffff0000, RZ, 0xc0, !PT ;  /* 0xffff000020327812 */ /* 0x000fe200078ec0ff */
[----:B------:R-:W-:-:S02]  /*11740*/  IMAD.U32 R45, R11, 0x10000, RZ ;  /* 0x000100000b2d7824 */ /* 0x000fc400078e00ff */
[C---:B------:R-:W-:Y:S01]  /*11750*/  FMUL.FTZ R43, R4.reuse, R44 ;  /* 0x0000002c042b7220 */ /* 0x040fe20000410000 */
[----:B------:R-:W-:Y:S02]  /*11760*/  IMAD.U32 R57, R33, 0x10000, RZ ;  /* 0x0001000021397824 */ /* 0x000fe400078e00ff */
[----:B------:R-:W-:Y:S01]  /*11770*/  FFMA.FTZ R39, R4, R40, -R39 ;  /* 0x0000002804277223 */ /* 0x000fe20000010827 */
[-C--:B------:R-:W-:Y:S01]  /*11780*/  FMUL.FTZ R51, R50, R10.reuse ;  /* 0x0000000a32337220 */ /* 0x080fe20000410000 */
[----:B------:R-:W-:Y:S01]  /*11790*/  FMUL.FTZ R53, R48, R10 ;  /* 0x0000000a30357220 */ /* 0x000fe20000410000 */
[----:B------:R-:W-:Y:S02]  /*117a0*/  IMAD.U32 R55, R27, 0x10000, RZ ;  /* 0x000100001b377824 */ /* 0x000fe400078e00ff */
[-C--:B------:R-:W-:Y:S01]  /*117b0*/  FMUL.FTZ R4, R57, R45.reuse ;  /* 0x0000002d39047220 */ /* 0x080fe20000410000 */
[----:B------:R-:W-:Y:S01]  /*117c0*/  FFMA.FTZ R10, R52, R40, R43 ;  /* 0x00000028340a7223 */ /* 0x000fe2000001002b */
[-C--:B------:R-:W-:Y:S01]  /*117d0*/  FFMA.FTZ R40, R48, R6.reuse, -R51 ;  /* 0x0000000630287223 */ /* 0x080fe20000010833 */
[----:B------:R-:W-:Y:S01]  /*117e0*/  FFMA.FTZ R53, R50, R6, R53 ;  /* 0x0000000632357223 */ /* 0x000fe20000010035 */
[C---:B------:R-:W-:Y:S01]  /*117f0*/  FMUL.FTZ R6, R55.reuse, R45 ;  /* 0x0000002d37067220 */ /* 0x040fe20000410000 */
[----:B------:R-:W-:Y:S01]  /*11800*/  FFMA.FTZ R43, R55, R41, -R4 ;  /* 0x00000029372b7223 */ /* 0x000fe20000010804 */
[----:B------:R-:W-:-:S02]  /*11810*/  LOP3.LUT R55, R31, 0xffff0000, RZ, 0xc0, !PT ;  /* 0xffff00001f377812 */ /* 0x000fc400078ec0ff */
[----:B------:R-:W-:Y:S01]  /*11820*/  LOP3.LUT R11, R11, 0xffff0000, RZ, 0xc0, !PT ;  /* 0xffff00000b0b7812 */ /* 0x000fe200078ec0ff */
[----:B------:R-:W-:Y:S01]  /*11830*/  FFMA.FTZ R41, R57, R41, R6 ;  /* 0x0000002939297223 */ /* 0x000fe20000010006 */
[----:B------:R-:W-:Y:S01]  /*11840*/  LOP3.LUT R45, R25, 0xffff0000, RZ, 0xc0, !PT ;  /* 0xffff0000192d7812 */ /* 0x000fe200078ec0ff */
[----:B------:R-:W-:Y:S01]  /*11850*/  FMUL.FTZ R4, R55, R9 ;  /* 0x0000000937047220 */ /* 0x000fe20000410000 */
[----:B------:R-:W-:Y:S01]  /*11860*/  LOP3.LUT R51, R27, 0xffff0000, RZ, 0xc0, !PT ;  /* 0xffff00001b337812 */ /* 0x000fe200078ec0ff */
[----:B------:R-:W-:Y:S01]  /*11870*/  FMUL.FTZ R44, R59, R11 ;  /* 0x0000000b3b2c7220 */ /* 0x000fe20000410000 */
[----:B------:R-:W-:Y:S01]  /*11880*/  F2FP.BF16.F32.PACK_AB R10, R53, R10 ;  /* 0x0000000a350a723e */ /* 0x000fe200000010ff */
[C---:B------:R-:W-:Y:S01]  /*11890*/  FMUL.FTZ R6, R45.reuse, R9 ;  /* 0x000000092d067220 */ /* 0x040fe20000410000 */
[----:B------:R-:W-:Y:S01]  /*118a0*/  FFMA.FTZ R9, R45, R5, -R4 ;  /* 0x000000052d097223 */ /* 0x000fe20000010804 */
[C---:B------:R-:W-:Y:S01]  /*118b0*/  FMUL.FTZ R48, R51.reuse, R11 ;  /* 0x0000000b33307220 */ /* 0x040fe20000410000 */
[----:B------:R-:W-:Y:S01]  /*118c0*/  FFMA.FTZ R44, R51, R7, -R44 ;  /* 0x00000007332c7223 */ /* 0x000fe2000001082c */
[----:B------:R-:W-:Y:S01]  /*118d0*/  FFMA.FTZ R11, R55, R5, R6 ;  /* 0x00000005370b7223 */ /* 0x000fe20000010006 */
[----:B------:R-:W-:Y:S01]  /*118e0*/  F2FP.BF16.F32.PACK_AB R6, R40, R39 ;  /* 0x000000272806723e */ /* 0x000fe200000010ff */
[----:B------:R-:W-:Y:S01]  /*118f0*/  FFMA.FTZ R48, R59, R7, R48 ;  /* 0x000000073b307223 */ /* 0x000fe20000010030 */
[----:B------:R-:W-:-:S02]  /*11900*/  F2FP.BF16.F32.PACK_AB R5, R9, R42 ;  /* 0x0000002a0905723e */ /* 0x000fc400000010ff */
[----:B------:R-:W-:Y:S02]  /*11910*/  F2FP.BF16.F32.PACK_AB R4, R8, R47 ;  /* 0x0000002f0804723e */ /* 0x000fe400000010ff */
[----:B------:R-:W-:Y:S02]  /*11920*/  F2FP.BF16.F32.PACK_AB R9, R11, R46 ;  /* 0x0000002e0b09723e */ /* 0x000fe400000010ff */
[----:B------:R-:W-:Y:S02]  /*11930*/  F2FP.BF16.F32.PACK_AB R7, R44, R43 ;  /* 0x0000002b2c07723e */ /* 0x000fe400000010ff */
[----:B------:R-:W-:Y:S02]  /*11940*/  F2FP.BF16.F32.PACK_AB R8, R38, R49 ;  /* 0x000000312608723e */ /* 0x000fe400000010ff */
[----:B------:R-:W-:Y:S01]  /*11950*/  F2FP.BF16.F32.PACK_AB R11, R48, R41 ;  /* 0x00000029300b723e */ /* 0x000fe200000010ff */
[----:B------:R1:W-:Y:S04]  /*11960*/  STS.128 [R36], R4 ;  /* 0x0000000424007388 */ /* 0x0003e80000000c00 */
[----:B------:R1:W-:Y:S02]  /*11970*/  STS.128 [R37+0x14400], R8 ;  /* 0x0144000825007388 */ /* 0x0003e40000000c00 */
.L_x_624:
[----:B------:R-:W-:Y:S05]  /*11980*/  BSYNC B2 ;  /* 0x0000000000027941 */ /* 0x000fea0003800000 */
.L_x_623:
[----:B------:R-:W-:Y:S05]  /*11990*/  @P1 BRA `(.L_x_622) ;  /* 0x0000000400841947 */ /* 0x000fea0003800000 */
[----:B-1----:R-:W-:Y:S01]  /*119a0*/  SHF.R.S32.HI R5, RZ, 0x1f, R214 ;  /* 0x0000001fff057819 */ /* 0x002fe200000114d6 */
[----:B------:R-:W-:Y:S01]  /*119b0*/  IMAD.U32 R47, R14, 0x10000, RZ ;  /* 0x000100000e2f7824 */ /* 0x000fe200078e00ff */
[----:B-----5:R-:W-:Y:S01]  /*119c0*/  R2UR UR4, R60 ;  /* 0x000000003c0472ca */ /* 0x020fe200000e0000 */
[----:B------:R-:W-:Y:S01]  /*119d0*/  IMAD.U32 R45, R0, 0x10000, RZ ;  /* 0x00010000002d7824 */ /* 0x000fe200078e00ff */
[CC--:B------:R-:W-:Y:S01]  /*119e0*/  LEA.HI R4, R5.reuse, R214.reuse, RZ, 0x3 ;  /* 0x000000d605047211 */ /* 0x0c0fe200078f18ff */
[----:B------:R-:W-:Y:S01]  /*119f0*/  IMAD.U32 R49, R20, 0x10000, RZ ;  /* 0x0001000014317824 */ /* 0x000fe200078e00ff */
        /* <DEDUP_REMOVED lines=11> */
[----:B------:R-:W-:-:S02]  /*11ab0*/  LOP3.LUT R4, R58, 0x38, R4, 0xf8, !PT ;  /* 0x000000383a047812 */ /* 0x000fc400078ef804 */
[----:B------:R-:W-:Y:S02]  /*11ac0*/  SHF.L.U32 R6, R6, 0xa, RZ ;  /* 0x0000000a06067819 */ /* 0x000fe400000006ff */
[----:B------:R-:W-:Y:S02]  /*11ad0*/  LEA R35, R5, UR4, 0x1 ;  /* 0x0000000405237c11 */ /* 0x000fe4000f8e08ff */
[----:B------:R-:W-:Y:S01]  /*11ae0*/  LOP3.LUT R4, R4, R56, RZ, 0x3c, !PT ;  /* 0x0000003804047212 */ /* 0x000fe200078e3cff */
[----:B------:R-:W-:Y:S01]  /*11af0*/  IMAD.U32 R56, R21, 0x10000, RZ ;  /* 0x0001000015387824 */ /* 0x000fe200078e00ff */
[----:B------:R-:W-:Y:S02]  /*11b00*/  LOP3.LUT R5, R6, 0x7fffe000, RZ, 0xc0, !PT ;  /* 0x7fffe00006057812 */ /* 0x000fe400078ec0ff */
[----:B------:R-:W-:Y:S02]  /*11b10*/  LOP3.LUT R52, R14, 0xffff0000, RZ, 0xc0, !PT ;  /* 0xffff00000e347812 */ /* 0x000fe400078ec0ff */
[----:B------:R-:W-:-:S02]  /*11b20*/  IADD3 R36, R4, R5, R54 ;  /* 0x0000000504247210 */ /* 0x000fc40007ffe036 */
[----:B------:R-:W0:Y:S01]  /*11b30*/  LDS.128 R4, [R35] ;  /* 0x0000000023047984 */ /* 0x000e220000000c00 */
[----:B------:R-:W-:Y:S02]  /*11b40*/  LOP3.LUT R50, R0, 0xffff0000, RZ, 0xc0, !PT ;  /* 0xffff000000327812 */ /* 0x000fe400078ec0ff */
[----:B------:R-:W-:Y:S01]  /*11b50*/  IMAD R36, R36, 0x2, R23 ;  /* 0x0000000224247824 */ /* 0x000fe200078e0217 */
[----:B------:R-:W-:Y:S02]  /*11b60*/  LOP3.LUT R54, R20, 0xffff0000, RZ, 0xc0, !PT ;  /* 0xffff000014367812 */ /* 0x000fe400078ec0ff */
[----:B------:R-:W-:Y:S02]  /*11b70*/  LOP3.LUT R57, R15, 0xffff0000, RZ, 0xc0, !PT ;  /* 0xffff00000f397812 */ /* 0x000fe400078ec0ff */
[----:B------:R-:W1:Y:S01]  /*11b80*/  LDS.128 R8, [R36+0x14400] ;  /* 0x0144000024087984 */ /* 0x000e620000000c00 */
[----:B------:R-:W-:Y:S02]  /*11b90*/  LOP3.LUT R59, R21, 0xffff0000, RZ, 0xc0, !PT ;  /* 0xffff0000153b7812 */ /* 0x000fe400078ec0ff */
[----:B------:R-:W-:-:S02]  /*11ba0*/  LOP3.LUT R53, R3, 0xffff0000, RZ, 0xc0, !PT ;  /* 0xffff000003357812 */ /* 0x000fc400078ec0ff */
[----:B------:R-:W-:Y:S01]  /*11bb0*/  LOP3.LUT R55, R13, 0xffff0000, RZ, 0xc0, !PT ;  /* 0xffff00000d377812 */ /* 0x000fe200078ec0ff */
        /* <DEDUP_REMOVED lines=18> */
[----:B------:R-:W-:Y:S02]  /*11ce0*/  IMAD.U32 R45, R12, 0x10000, RZ ;  /* 0x000100000c2d7824 */ /* 0x000fe400078e00ff */
[C---:B------:R-:W-:Y:S01]  /*11cf0*/  FMUL.FTZ R37, R50.reuse, R8 ;  /* 0x0000000832257220 */ /* 0x040fe20000410000 */
[-C--:B------:R-:W-:Y:S01]  /*11d00*/  FMUL.FTZ R8, R49, R43.reuse ;  /* 0x0000002b31087220 */ /* 0x080fe20000410000 */
[-C--:B------:R-:W-:Y:S01]  /*11d10*/  FFMA.FTZ R41, R50, R4.reuse, -R41 ;  /* 0x0000000432297223 */ /* 0x080fe20000010829 */
[C---:B------:R-:W-:Y:S01]  /*11d20*/  FMUL.FTZ R50, R45.reuse, R43 ;  /* 0x0000002b2d327220 */ /* 0x040fe20000410000 */
[----:B------:R-:W-:Y:S01]  /*11d30*/  FFMA.FTZ R37, R52, R4, R37 ;  /* 0x0000000434257223 */ /* 0x000fe20000010025 */
[-C--:B------:R-:W-:Y:S01]  /*11d40*/  FFMA.FTZ R45, R45, R39.reuse, -R8 ;  /* 0x000000272d2d7223 */ /* 0x080fe20000010808 */
[----:B------:R-:W-:Y:S01]  /*11d50*/  LOP3.LUT R8, R12, 0xffff0000, RZ, 0xc0, !PT ;  /* 0xffff00000c087812 */ /* 0x000fe200078ec0ff */
[----:B------:R-:W-:Y:S01]  /*11d60*/  FFMA.FTZ R50, R49, R39, R50 ;  /* 0x0000002731327223 */ /* 0x000fe20000010032 */
[----:B------:R-:W-:Y:S01]  /*11d70*/  FMUL.FTZ R39, R54, R10 ;  /* 0x0000000a36277220 */ /* 0x000fe20000410000 */
[----:B------:R-:W-:Y:S01]  /*11d80*/  IMAD.U32 R44, R11, 0x10000, RZ ;  /* 0x000100000b2c7824 */ /* 0x000fe200078e00ff */
[----:B------:R-:W-:Y:S01]  /*11d90*/  LOP3.LUT R9, R9, 0xffff0000, RZ, 0xc0, !PT ;  /* 0xffff000009097812 */ /* 0x000fe200078ec0ff */
[----:B------:R-:W-:-:S02]  /*11da0*/  IMAD.U32 R52, R15, 0x10000, RZ ;  /* 0x000100000f347824 */ /* 0x000fc400078e00ff */
[C---:B------:R-:W-:Y:S01]  /*11db0*/  FMUL.FTZ R47, R8.reuse, R10 ;  /* 0x0000000a082f7220 */ /* 0x040fe20000410000 */
[----:B------:R-:W-:Y:S01]  /*11dc0*/  FFMA.FTZ R10, R8, R6, -R39 ;  /* 0x00000006080a7223 */ /* 0x000fe20000010827 */
[----:B------:R-:W-:Y:S01]  /*11dd0*/  LOP3.LUT R11, R11, 0xffff0000, RZ, 0xc0, !PT ;  /* 0xffff00000b0b7812 */ /* 0x000fe200078ec0ff */
[----:B------:R-:W-:Y:S02]  /*11de0*/  IMAD.U32 R4, R3, 0x10000, RZ ;  /* 0x0001000003047824 */ /* 0x000fe400078e00ff */
[----:B------:R-:W-:Y:S01]  /*11df0*/  FMUL.FTZ R39, R52, R42 ;  /* 0x0000002a34277220 */ /* 0x000fe20000410000 */
[----:B------:R-:W-:Y:S02]  /*11e00*/  IMAD.U32 R8, R13, 0x10000, RZ ;  /* 0x000100000d087824 */ /* 0x000fe400078e00ff */
[----:B------:R-:W-:Y:S01]  /*11e10*/  FMUL.FTZ R49, R56, R44 ;  /* 0x0000002c38317220 */ /* 0x000fe20000410000 */
[C---:B------:R-:W-:Y:S01]  /*11e20*/  FMUL.FTZ R43, R4.reuse, R42 ;  /* 0x0000002a042b7220 */ /* 0x040fe20000410000 */
[----:B------:R-:W-:Y:S01]  /*11e30*/  FFMA.FTZ R39, R4, R38, -R39 ;  /* 0x0000002604277223 */ /* 0x000fe20000010827 */
[C---:B------:R-:W-:Y:S01]  /*11e40*/  FMUL.FTZ R51, R8.reuse, R44 ;  /* 0x0000002c08337220 */ /* 0x040fe20000410000 */
[----:B------:R-:W-:Y:S01]  /*11e50*/  FFMA.FTZ R49, R8, R40, -R49 ;  /* 0x0000002808317223 */ /* 0x000fe20000010831 */
[----:B------:R-:W-:Y:S01]  /*11e60*/  FFMA.FTZ R47, R54, R6, R47 ;  /* 0x00000006362f7223 */ /* 0x000fe2000001002f */
[----:B------:R-:W-:Y:S01]  /*11e70*/  FMUL.FTZ R4, R57, R9 ;  /* 0x0000000939047220 */ /* 0x000fe20000410000 */
[----:B------:R-:W-:Y:S01]  /*11e80*/  FMUL.FTZ R8, R59, R11 ;  /* 0x0000000b3b087220 */ /* 0x000fe20000410000 */
[----:B------:R-:W-:Y:S01]  /*11e90*/  FMUL.FTZ R6, R53, R9 ;  /* 0x0000000935067220 */ /* 0x000fe20000410000 */
[----:B------:R-:W-:Y:S01]  /*11ea0*/  FMUL.FTZ R44, R55, R11 ;  /* 0x0000000b372c7220 */ /* 0x000fe20000410000 */
[----:B------:R-:W-:Y:S01]  /*11eb0*/  FFMA.FTZ R43, R52, R38, R43 ;  /* 0x00000026342b7223 */ /* 0x000fe2000001002b */
[----:B------:R-:W-:Y:S01]  /*11ec0*/  FFMA.FTZ R51, R56, R40, R51 ;  /* 0x0000002838337223 */ /* 0x000fe20000010033 */
[----:B------:R-:W-:Y:S01]  /*11ed0*/  FFMA.FTZ R38, R53, R5, -R4 ;  /* 0x0000000535267223 */ /* 0x000fe20000010804 */
[----:B------:R-:W-:Y:S01]  /*11ee0*/  FFMA.FTZ R42, R55, R7, -R8 ;  /* 0x00000007372a7223 */ /* 0x000fe20000010808 */
[----:B------:R-:W-:Y:S01]  /*11ef0*/  FFMA.FTZ R40, R57, R5, R6 ;  /* 0x0000000539287223 */ /* 0x000fe20000010006 */
[----:B------:R-:W-:Y:S01]  /*11f00*/  FFMA.FTZ R44, R59, R7, R44 ;  /* 0x000000073b2c7223 */ /* 0x000fe2000001002c */
[----:B------:R-:W-:-:S02]  /*11f10*/  F2FP.BF16.F32.PACK_AB R4, R41, R46 ;  /* 0x0000002e2904723e */ /* 0x000fc400000010ff */
[----:B------:R-:W-:Y:S02]  /*11f20*/  F2FP.BF16.F32.PACK_AB R6, R10, R45 ;  /* 0x0000002d0a06723e */ /* 0x000fe400000010ff */
[----:B------:R-:W-:Y:S02]  /*11f30*/  F2FP.BF16.F32.PACK_AB R5, R38, R39 ;  /* 0x000000272605723e */ /* 0x000fe400000010ff */
[----:B------:R-:W-:Y:S02]  /*11f40*/  F2FP.BF16.F32.PACK_AB R7, R42, R49 ;  /* 0x000000312a07723e */ /* 0x000fe400000010ff */
[----:B------:R-:W-:Y:S02]  /*11f50*/  F2FP.BF16.F32.PACK_AB R8, R37, R48 ;  /* 0x000000302508723e */ /* 0x000fe400000010ff */
[----:B------:R-:W-:Y:S01]  /*11f60*/  F2FP.BF16.F32.PACK_AB R10, R47, R50 ;  /* 0x000000322f0a723e */ /* 0x000fe200000010ff */
[----:B------:R2:W-:Y:S01]  /*11f70*/  STS.128 [R35], R4 ;  /* 0x0000000423007388 */ /* 0x0005e20000000c00 */
[----:B------:R-:W-:-:S02]  /*11f80*/  F2FP.BF16.F32.PACK_AB R9, R40, R43 ;  /* 0x0000002b2809723e */ /* 0x000fc400000010ff */
[----:B------:R-:W-:-:S05]  /*11f90*/  F2FP.BF16.F32.PACK_AB R11, R44, R51 ;  /* 0x000000332c0b723e */ /* 0x000fca00000010ff */
[----:B------:R2:W-:Y:S02]  /*11fa0*/  STS.128 [R36+0x14400], R8 ;  /* 0x0144000824007388 */ /* 0x0005e40000000c00 */
.L_x_622:
[----:B------:R-:W-:Y:S05]  /*11fb0*/  BSYNC B1 ;  /* 0x0000000000017941 */ /* 0x000fea0003800000 */
.L_x_621:
        /* <DEDUP_REMOVED lines=8> */
[----:B------:R-:W-:Y:S01]  /*12040*/  BSSY B2, `(.L_x_627) ;  /* 0x0000067000027945 */ /* 0x000fe20003800000 */
[----:B------:R-:W-:Y:S02]  /*12050*/  VIADD R58, R224, 0x40 ;  /* 0x00000040e03a7836 */ /* 0x000fe40000000000 */
        /* <DEDUP_REMOVED lines=23> */
[----:B------:R-:W-:Y:S02]  /*121d0*/  SHF.R.S32.HI R7, RZ, 0x1f, R4 ;  /* 0x0000001fff077819 */ /* 0x000fe40000011404 */
[----:B------:R-:W-:Y:S02]  /*121e0*/  SHF.L.U32 R5, R4, 0x3, RZ ;  /* 0x0000000304057819 */ /* 0x000fe400000006ff */
        /* <DEDUP_REMOVED lines=76> */
.L_x_628:
[----:B------:R-:W-:Y:S05]  /*126b0*/  BSYNC B2 ;  /* 0x0000000000027941 */ /* 0x000fea0003800000 */
.L_x_627:
        /* <DEDUP_REMOVED lines=21> */
[----:B------:R-:W-:Y:S01]  /*12810*/  LOP3.LUT R4, R4, R56, RZ, 0x3c, !PT ;  /* 0x0000003804047212 */ /* 0x000fe200078e3cff */
[----:B------:R-:W-:Y:S01]  /*12820*/  IMAD.U32 R56, R21, 0x10000, RZ ;  /* 0x0001000015387824 */ /* 0x000fe200078e00ff */
[----:B------:R-:W-:Y:S02]  /*12830*/  LOP3.LUT R5, R6, 0x7fffe000, RZ, 0xc0, !PT ;  /* 0x7fffe00006057812 */ /* 0x000fe400078ec0ff */
[----:B------:R-:W-:Y:S02]  /*12840*/  LOP3.LUT R52, R14, 0xffff0000, RZ, 0xc0, !PT ;  /* 0xffff00000e347812 */ /* 0x000fe400078ec0ff */
[----:B------:R-:W-:Y:S02]  /*12850*/  IADD3 R36, R4, R5, R54 ;  /* 0x0000000504247210 */ /* 0x000fe40007ffe036 */
[----:B------:R-:W0:Y:S01]  /*12860*/  LDS.128 R4, [R35] ;  /* 0x0000000023047984 */ /* 0x000e220000000c00 */
[----:B------:R-:W-:Y:S02]  /*12870*/  LOP3.LUT R50, R0, 0xffff0000, RZ, 0xc0, !PT ;  /* 0xffff000000327812 */ /* 0x000fe400078ec0ff */
[----:B------:R-:W-:Y:S01]  /*12880*/  IMAD R36, R36, 0x2, R23 ;  /* 0x0000000224247824 */ /* 0x000fe200078e0217 */
[----:B------:R-:W-:-:S02]  /*12890*/  LOP3.LUT R54, R20, 0xffff0000, RZ, 0xc0, !PT ;  /* 0xffff000014367812 */ /* 0x000fc400078ec0ff */
[----:B------:R-:W-:Y:S02]  /*128a0*/  LOP3.LUT R57, R15, 0xffff0000, RZ, 0xc0, !PT ;  /* 0xffff00000f397812 */ /* 0x000fe400078ec0ff */
[----:B------:R-:W1:Y:S01]  /*128b0*/  LDS.128 R8, [R36+0x14400] ;  /* 0x0144000024087984 */ /* 0x000e620000000c00 */
[----:B------:R-:W-:Y:S02]  /*128c0*/  LOP3.LUT R59, R21, 0xffff0000, RZ, 0xc0, !PT ;  /* 0xffff0000153b7812 */ /* 0x000fe400078ec0ff */
[----:B------:R-:W-:Y:S02]  /*128d0*/  LOP3.LUT R53, R3, 0xffff0000, RZ, 0xc0, !PT ;  /* 0xffff000003357812 */ /* 0x000fe400078ec0ff */
[----:B------:R-:W-:Y:S01]  /*128e0*/  LOP3.LUT R55, R13, 0xffff0000, RZ, 0xc0, !PT ;  /* 0xffff00000d377812 */ /* 0x000fe200078ec0ff */
[C---:B0-----:R-:W-:Y:S01]  /*128f0*/  IMAD.U32 R37, R4.reuse, 0x10000, RZ ;  /* 0x0001000004257824 */ /* 0x041fe200078e00ff */
[----:B------:R-:W-:Y:S01]  /*12900*/  LOP3.LUT R4, R4, 0xffff0000, RZ, 0xc0, !PT ;  /* 0xffff000004047812 */ /* 0x000fe200078ec0ff */
[C---:B------:R-:W-:Y:S01]  /*12910*/  IMAD.U32 R39, R6.reuse, 0x10000, RZ ;  /* 0x0001000006277824 */ /* 0x040fe200078e00ff */
[----:B------:R-:W-:Y:S01]  /*12920*/  LOP3.LUT R6, R6, 0xffff0000, RZ, 0xc0, !PT ;  /* 0xffff000006067812 */ /* 0x000fe200078ec0ff */
[----:B------:R-:W-:Y:S01]  /*12930*/  IMAD.U32 R40, R7, 0x10000, RZ ;  /* 0x0001000007287824 */ /* 0x000fe200078e00ff */
[----:B------:R-:W-:-:S02]  /*12940*/  SHF.L.U32 R38, R5, 0x10, RZ ;  /* 0x0000001005267819 */ /* 0x000fc400000006ff */
        /* <DEDUP_REMOVED lines=8> */
[----:B------:R-:W-:Y:S02]  /*129d0*/  IMAD.U32 R42, R9, 0x10000, RZ ;  /* 0x00010000092a7824 */ /* 0x000fe400078e00ff */
[-C--:B------:R-:W-:Y:S01]  /*129e0*/  FFMA.FTZ R46, R45, R37.reuse, -R46 ;  /* 0x000000252d2e7223 */ /* 0x080fe2000001082e */
[----:B------:R-:W-:Y:S01]  /*129f0*/  FFMA.FTZ R48, R47, R37, R48 ;  /* 0x000000252f307223 */ /* 0x000fe20000010030 */
[----:B------:R-:W-:-:S02]  /*12a00*/  IMAD.U32 R45, R12, 0x10000, RZ ;  /* 0x000100000c2d7824 */ /* 0x000fc400078e00ff */
        /* <DEDUP_REMOVED lines=19> */
[----:B------:R-:W-:Y:S01]  /*12b40*/  LOP3.LUT R7, R7, 0xffff0000, RZ, 0xc0, !PT ;  /* 0xffff000007077812 */ /* 0x000fe200078ec0ff */
        /* <DEDUP_REMOVED lines=25> */
.L_x_626:
[----:B------:R-:W-:Y:S05]  /*12ce0*/  BSYNC B1 ;  /* 0x0000000000017941 */ /* 0x000fea0003800000 */
.L_x_625:
[----:B-12---:R-:W-:-:S05]  /*12cf0*/  VIADD R5, R224, 0x60 ;  /* 0x00000060e0057836 */ /* 0x006fca0000000000 */
[----:B------:R-:W-:-:S13]  /*12d00*/  ISETP.GE.AND P0, PT, R5, R34, PT ;  /* 0x000000220500720c */ /* 0x000fda0003f06270 */
[----:B------:R-:W-:Y:S05]  /*12d10*/  @P0 BRA `(.L_x_605) ;  /* 0x0000000c00340947 */ /* 0x000fea0003800000 */
[----:B------:R1:W5:Y:S01]  /*12d20*/  LDL R52, [R1+0x6c] ;  /* 0x00006c0001347983 */ /* 0x0003620000100800 */
[----:B------:R-:W2:Y:S01]  /*12d30*/  LDC R37, c[0x0][0x3f4] ;  /* 0x0000fd00ff257b82 */ /* 0x000ea20000000800 */
[----:B------:R-:W-:Y:S01]  /*12d40*/  SHF.R.S32.HI R4, RZ, 0x1f, R5 ;  /* 0x0000001fff047819 */ /* 0x000fe20000011405 */
[----:B------:R-:W-:Y:S01]  /*12d50*/  IMAD.SHL.U32 R39, R5, 0x40, RZ ;  /* 0x0000004005277824 */ /* 0x000fe200078e00ff */
[----:B------:R-:W-:Y:S02]  /*12d60*/  BSSY B1, `(.L_x_629) ;  /* 0x0000066000017945 */ /* 0x000fe40003800000 */
[----:B------:R-:W-:Y:S02]  /*12d70*/  LEA.HI R4, R4, R5, RZ, 0x3 ;  /* 0x0000000504047211 */ /* 0x000fe400078f18ff */
[----:B------:R-:W-:-:S03]  /*12d80*/  LOP3.LUT R39, R39, 0x1c0, RZ, 0xc0, !PT ;  /* 0x000001c027277812 */ /* 0x000fc600078ec0ff */
[----:B------:R-:W-:Y:S01]  /*12d90*/  IMAD.SHL.U32 R4, R4, 0x40, RZ ;  /* 0x0000004004047824 */ /* 0x000fe200078e00ff */
[----:B------:R-:W-:-:S04]  /*12da0*/  SHF.R.U32.HI R34, RZ, 0x3, R39 ;  /* 0x00000003ff227819 */ /* 0x000fc80000011627 */
[----:B------:R-:W-:Y:S02]  /*12db0*/  LOP3.LUT R35, R4, 0xfffffe00, RZ, 0xc0, !PT ;  /* 0xfffffe0004237812 */ /* 0x000fe400078ec0ff */
        /* <DEDUP_REMOVED lines=19> */
[----:B------:R-:W-:Y:S01]  /*12ef0*/  IMAD.SHL.U32 R6, R4, 0x8, RZ ;  /* 0x0000000804067824 */ /* 0x000fe200078e00ff */
[----:B------:R-:W-:Y:S02]  /*12f00*/  LOP3.LUT R33, R33, 0xffff0000, RZ, 0xc0, !PT ;  /* 0xffff000021217812 */ /* 0x000fe400078ec0ff */
[----:B------:R-:W-:Y:S02]  /*12f10*/  LEA.HI R4, R5, R4, RZ, 0x3 ;  /* 0x0000000405047211 */ /* 0x000fe400078f18ff */
[----:B------:R-:W-:-:S02]  /*12f20*/  LOP3.LUT R5, R39, 0x38, R6, 0xf8, !PT ;  /* 0x0000003827057812 */ /* 0x000fc400078ef806 */
[----:B------:R-:W-:Y:S01]  /*12f30*/  LOP3.LUT R25, R25, 0xffff0000, RZ, 0xc0, !PT ;  /* 0xffff000019197812 */ /* 0x000fe200078ec0ff */
[----:B------:R-:W-:Y:S01]  /*12f40*/  IMAD.SHL.U32 R6, R4, 0x400, RZ ;  /* 0x0000040004067824 */ /* 0x000fe200078e00ff */
[----:B------:R-:W-:Y:S02]  /*12f50*/  LOP3.LUT R4, R5, R34, RZ, 0x3c, !PT ;  /* 0x0000002205047212 */ /* 0x000fe400078e3cff */
[----:B------:R-:W-:Y:S02]  /*12f60*/  LOP3.LUT R27, R27, 0xffff0000, RZ, 0xc0, !PT ;  /* 0xffff00001b1b7812 */ /* 0x000fe400078ec0ff */
[----:B------:R-:W-:-:S04]  /*12f70*/  LOP3.LUT R6, R6, 0x7fffe000, RZ, 0xc0, !PT ;  /* 0x7fffe00006067812 */ /* 0x000fc800078ec0ff */
[----:B0-----:R-:W-:Y:S02]  /*12f80*/  IADD3 R8, R4, R6, R35 ;  /* 0x0000000604087210 */ /* 0x001fe40007ffe023 */
[----:B------:R-:W0:Y:S03]  /*12f90*/  LDS.128 R4, [R28] ;  /* 0x000000001c047984 */ /* 0x000e260000000c00 */
[----:B------:R-:W-:-:S05]  /*12fa0*/  IMAD R29, R8, 0x2, R23 ;  /* 0x00000002081d7824 */ /* 0x000fca00078e0217 */
[----:B------:R-:W1:Y:S01]  /*12fb0*/  LDS.128 R8, [R29+0x14400] ;  /* 0x014400001d087984 */ /* 0x000e620000000c00 */
[C---:B0-----:R-:W-:Y:S01]  /*12fc0*/  IMAD.U32 R36, R4.reuse, 0x10000, RZ ;  /* 0x0001000004247824 */ /* 0x041fe200078e00ff */
[----:B------:R-:W-:Y:S01]  /*12fd0*/  LOP3.LUT R4, R4, 0xffff0000, RZ, 0xc0, !PT ;  /* 0xffff000004047812 */ /* 0x000fe200078ec0ff */
[----:B------:R-:W-:Y:S01]  /*12fe0*/  IMAD.U32 R38, R5, 0x10000, RZ ;  /* 0x0001000005267824 */ /* 0x000fe200078e00ff */
[C---:B------:R-:W-:Y:S01]  /*12ff0*/  SHF.L.U32 R40, R6.reuse, 0x10, RZ ;  /* 0x0000001006287819 */ /* 0x040fe200000006ff */
[----:B------:R-:W-:Y:S01]  /*13000*/  IMAD.U32 R41, R7, 0x10000, RZ ;  /* 0x0001000007297824 */ /* 0x000fe200078e00ff */
[----:B------:R-:W-:Y:S02]  /*13010*/  LOP3.LUT R6, R6, 0xffff0000, RZ, 0xc0, !PT ;  /* 0xffff000006067812 */ /* 0x000fe400078ec0ff */
        /* <DEDUP_REMOVED lines=9> */
[----:B------:R-:W-:Y:S01]  /*130b0*/  FMUL.FTZ R53, R24, R8 ;  /* 0x0000000818357220 */ /* 0x000fe20000410000 */
[----:B------:R-:W-:Y:S02]  /*130c0*/  IMAD.U32 R44, R10, 0x10000, RZ ;  /* 0x000100000a2c7824 */ /* 0x000fe400078e00ff */
[-C--:B------:R-:W-:Y:S01]  /*130d0*/  FFMA.FTZ R8, R24, R4.reuse, -R51 ;  /* 0x0000000418087223 */ /* 0x080fe20000010833 */
[-C--:B------:R-:W-:Y:S01]  /*130e0*/  FMUL.FTZ R51, R42, R43.reuse ;  /* 0x0000002b2a337220 */ /* 0x080fe20000410000 */
[----:B------:R-:W-:Y:S01]  /*130f0*/  FFMA.FTZ R24, R50, R4, R53 ;  /* 0x0000000432187223 */ /* 0x000fe20000010035 */
[-C--:B------:R-:W-:Y:S01]  /*13100*/  FFMA.FTZ R47, R46, R36.reuse, -R47 ;  /* 0x000000242e2f7223 */ /* 0x080fe2000001082f */
[----:B------:R-:W-:Y:S01]  /*13110*/  FFMA.FTZ R49, R48, R36, R49 ;  /* 0x0000002430317223 */ /* 0x000fe20000010031 */
[C---:B------:R-:W-:Y:S01]  /*13120*/  FMUL.FTZ R43, R30.reuse, R43 ;  /* 0x0000002b1e2b7220 */ /* 0x040fe20000410000 */
[----:B------:R-:W-:Y:S01]  /*13130*/  FFMA.FTZ R51, R30, R38, -R51 ;  /* 0x000000261e337223 */ /* 0x000fe20000010833 */
[----:B------:R-:W-:Y:S01]  /*13140*/  IMAD.U32 R4, R26, 0x10000, RZ ;  /* 0x000100001a047824 */ /* 0x000fe200078e00ff */
[----:B------:R-:W-:Y:S01]  /*13150*/  LOP3.LUT R10, R10, 0xffff0000, RZ, 0xc0, !PT ;  /* 0xffff00000a0a7812 */ /* 0x000fe200078ec0ff */
[----:B------:R-:W-:Y:S01]  /*13160*/  IMAD.U32 R36, R32, 0x10000, RZ ;  /* 0x0001000020247824 */ /* 0x000fe200078e00ff */
[----:B------:R-:W-:Y:S01]  /*13170*/  LOP3.LUT R26, R26, 0xffff0000, RZ, 0xc0, !PT ;  /* 0xffff00001a1a7812 */ /* 0x000fe200078ec0ff */
[C---:B------:R-:W-:Y:S01]  /*13180*/  IMAD.U32 R45, R11.reuse, 0x10000, RZ ;  /* 0x000100000b2d7824 */ /* 0x040fe200078e00ff */
[----:B------:R-:W-:Y:S01]  /*13190*/  LOP3.LUT R30, R32, 0xffff0000, RZ, 0xc0, !PT ;  /* 0xffff0000201e7812 */ /* 0x000fe200078ec0ff */
[-C--:B------:R-:W-:Y:S01]  /*131a0*/  FMUL.FTZ R53, R36, R44.reuse ;  /* 0x0000002c24357220 */ /* 0x080fe20000410000 */
[----:B------:R-:W-:Y:S01]  /*131b0*/  FMUL.FTZ R55, R4, R44 ;  /* 0x0000002c04377220 */ /* 0x000fe20000410000 */
[-C--:B------:R-:W-:Y:S01]  /*131c0*/  FMUL.FTZ R59, R26, R10.reuse ;  /* 0x0000000a1a3b7220 */ /* 0x080fe20000410000 */
[----:B------:R-:W-:Y:S01]  /*131d0*/  LOP3.LUT R11, R11, 0xffff0000, RZ, 0xc0, !PT ;  /* 0xffff00000b0b7812 */ /* 0x000fe200078ec0ff */
[----:B------:R-:W-:Y:S01]  /*131e0*/  FMUL.FTZ R57, R30, R10 ;  /* 0x0000000a1e397220 */ /* 0x000fe20000410000 */
[----:B------:R-:W-:Y:S01]  /*131f0*/  FFMA.FTZ R53, R4, R40, -R53 ;  /* 0x0000002804357223 */ /* 0x000fe20000010835 */
[-C--:B------:R-:W-:Y:S01]  /*13200*/  FMUL.FTZ R4, R63, R45.reuse ;  /* 0x0000002d3f047220 */ /* 0x080fe20000410000 */
[-C--:B------:R-:W-:Y:S01]  /*13210*/  FFMA.FTZ R59, R30, R6.reuse, R59 ;  /* 0x000000061e3b7223 */ /* 0x080fe2000001003b */
[----:B------:R-:W-:Y:S01]  /*13220*/  FFMA.FTZ R32, R26, R6, -R57 ;  /* 0x000000061a207223 */ /* 0x000fe20000010839 */
[----:B------:R-:W-:Y:S01]  /*13230*/  LOP3.LUT R31, R31, 0xffff0000, RZ, 0xc0, !PT ;  /* 0xffff00001f1f7812 */ /* 0x000fe200078ec0ff */
[----:B------:R-:W-:Y:S01]  /*13240*/  FMUL.FTZ R6, R61, R45 ;  /* 0x0000002d3d067220 */ /* 0x000fe20000410000 */
[----:B------:R-:W-:Y:S01]  /*13250*/  FFMA.FTZ R10, R36, R40, R55 ;  /* 0x00000028240a7223 */ /* 0x000fe20000010037 */
[----:B------:R-:W-:Y:S01]  /*13260*/  LOP3.LUT R7, R7, 0xffff0000, RZ, 0xc0, !PT ;  /* 0xffff000007077812 */ /* 0x000fe200078ec0ff */
[----:B------:R-:W-:Y:S01]  /*13270*/  FFMA.FTZ R43, R42, R38, R43 ;  /* 0x000000262a2b7223 */ /* 0x000fe2000001002b */
[-C--:B------:R-:W-:Y:S01]  /*13280*/  FFMA.FTZ R36, R61, R41.reuse, -R4 ;  /* 0x000000293d247223 */ /* 0x080fe20000010804 */
[----:B------:R-:W-:Y:S01]  /*13290*/  FFMA.FTZ R41, R63, R41, R6 ;  /* 0x000000293f297223 */ /* 0x000fe20000010006 */
[----:B------:R-:W-:Y:S01]  /*132a0*/  FMUL.FTZ R4, R31, R9 ;  /* 0x000000091f047220 */ /* 0x000fe20000410000 */
[----:B------:R-:W-:Y:S01]  /*132b0*/  FMUL.FTZ R38, R33, R11 ;  /* 0x0000000b21267220 */ /* 0x000fe20000410000 */
        /* <DEDUP_REMOVED lines=16> */
.L_x_630:
[----:B------:R-:W-:Y:S05]  /*133c0*/  BSYNC B1 ;  /* 0x0000000000017941 */ /* 0x000fea0003800000 */
.L_x_629:
[----:B------:R-:W-:Y:S05]  /*133d0*/  @P1 BRA `(.L_x_605) ;  /* 0x0000000400841947 */ /* 0x000fea0003800000 */
[----:B-1----:R-:W-:Y:S01]  /*133e0*/  SHF.R.S32.HI R5, RZ, 0x1f, R214 ;  /* 0x0000001fff057819 */ /* 0x002fe200000114d6 */
[----:B------:R-:W-:Y:S01]  /*133f0*/  IMAD.U32 R33, R0, 0x10000, RZ ;  /* 0x0001000000217824 */ /* 0x000fe200078e00ff */
[----:B-----5:R-:W-:Y:S02]  /*13400*/  R2UR UR4, R52 ;  /* 0x00000000340472ca */ /* 0x020fe400000e0000 */
[CC--:B------:R-:W-:Y:S02]  /*13410*/  LEA.HI R4, R5.reuse, R214.reuse, RZ, 0x3 ;  /* 0x000000d605047211 */ /* 0x0c0fe400078f18ff */
[----:B------:R-:W-:Y:S02]  /*13420*/  LEA.HI R5, R5, R214, RZ, 0x6 ;  /* 0x000000d605057211 */ /* 0x000fe400078f30ff */
[--C-:B------:R-:W-:Y:S02]  /*13430*/  SHF.R.S32.HI R6, RZ, 0x3, R4.reuse ;  /* 0x00000003ff067819 */ /* 0x100fe40000011404 */
[----:B------:R-:W-:Y:S01]  /*13440*/  LOP3.LUT R7, R39, 0x38, R4, 0xf8, !PT ;  /* 0x0000003827077812 */ /* 0x000fe200078ef804 */
[----:B------:R-:W-:Y:S01]  /*13450*/  IMAD.SHL.U32 R5, R5, 0x80, RZ ;  /* 0x0000008005057824 */ /* 0x000fe200078e00ff */
[----:B------:R-:W-:-:S02]  /*13460*/  LEA.HI R37, R37, R6, RZ, 0x1d ;  /* 0x0000000625257211 */ /* 0x000fc400078fe8ff */
[----:B------:R-:W-:Y:S02]  /*13470*/  LOP3.LUT R7, R7, R34, RZ, 0x3c, !PT ;  /* 0x0000002207077212 */ /* 0x000fe400078e3cff */
[----:B------:R-:W-:Y:S01]  /*13480*/  SHF.R.S32.HI R6, RZ, 0x1f, R37 ;  /* 0x0000001fff067819 */ /* 0x000fe20000011425 */
[----:B------:R-:W-:Y:S01]  /*13490*/  IMAD.SHL.U32 R4, R37, 0x8, RZ ;  /* 0x0000000825047824 */ /* 0x000fe200078e00ff */
[----:B0-----:R-:W-:Y:S02]  /*134a0*/  LOP3.LUT R8, R5, 0xffffe000, RZ, 0xc0, !PT ;  /* 0xffffe00005087812 */ /* 0x001fe400078ec0ff */
[----:B------:R-:W-:Y:S01]  /*134b0*/  LEA.HI R6, R6, R37, RZ, 0x3 ;  /* 0x0000002506067211 */ /* 0x000fe200078f18ff */
[----:B------:R-:W-:Y:S01]  /*134c0*/  IMAD.U32 R37, R20, 0x10000, RZ ;  /* 0x0001000014257824 */ /* 0x000fe200078e00ff */
[----:B------:R-:W-:Y:S02]  /*134d0*/  LOP3.LUT R39, R39, 0x38, R4, 0xf8, !PT ;  /* 0x0000003827277812 */ /* 0x000fe400078ef804 */
[----:B------:R-:W-:Y:S01]  /*134e0*/  IADD3 R7, R7, R8, R35 ;  /* 0x0000000807077210 */ /* 0x000fe20007ffe023 */
[----:B------:R-:W-:Y:S01]  /*134f0*/  IMAD.SHL.U32 R6, R6, 0x400, RZ ;  /* 0x0000040006067824 */ /* 0x000fe200078e00ff */
[----:B------:R-:W-:-:S02]  /*13500*/  LOP3.LUT R34, R39, R34, RZ, 0x3c, !PT ;  /* 0x0000002227227212 */ /* 0x000fc400078e3cff */
[----:B------:R-:W-:Y:S02]  /*13510*/  LEA R24, R7, UR4, 0x1 ;  /* 0x0000000407187c11 */ /* 0x000fe4000f8e08ff */
[----:B------:R-:W-:Y:S02]  /*13520*/  LOP3.LUT R6, R6, 0x7fffe000, RZ, 0xc0, !PT ;  /* 0x7fffe00006067812 */ /* 0x000fe400078ec0ff */
[----:B------:R-:W-:Y:S02]  /*13530*/  LOP3.LUT R38, R14, 0xffff0000, RZ, 0xc0, !PT ;  /* 0xffff00000e267812 */ /* 0x000fe400078ec0ff */
[----:B------:R-:W-:Y:S02]  /*13540*/  IADD3 R34, R34, R6, R35 ;  /* 0x0000000622227210 */ /* 0x000fe40007ffe023 */
[----:B------:R-:W0:Y:S01]  /*13550*/  LDS.128 R4, [R24] ;  /* 0x0000000018047984 */ /* 0x000e220000000c00 */
[----:B------:R-:W-:Y:S02]  /*13560*/  SHF.L.U32 R35, R14, 0x10, RZ ;  /* 0x000000100e237819 */ /* 0x000fe400000006ff */
[----:B------:R-:W-:Y:S01]  /*13570*/  IMAD R34, R34, 0x2, R23 ;  /* 0x0000000222227824 */ /* 0x000fe200078e0217 */
[----:B------:R-:W-:-:S02]  /*13580*/  LOP3.LUT R0, R0, 0xffff0000, RZ, 0xc0, !PT ;  /* 0xffff000000007812 */ /* 0x000fc400078ec0ff */
[----:B------:R-:W-:Y:S02]  /*13590*/  LOP3.LUT R40, R20, 0xffff0000, RZ, 0xc0, !PT ;  /* 0xffff000014287812 */ /* 0x000fe400078ec0ff */
        /* <DEDUP_REMOVED lines=18> */
[----:B------:R-:W-:Y:S02]  /*136c0*/  IMAD.U32 R33, R12, 0x10000, RZ ;  /* 0x000100000c217824 */ /* 0x000fe400078e00ff */
[----:B------:R-:W-:Y:S01]  /*136d0*/  FFMA.FTZ R14, R35, R25, R14 ;  /* 0x00000019230e7223 */ /* 0x000fe2000001000e */
[C---:B------:R-:W-:Y:S01]  /*136e0*/  FMUL.FTZ R25, R0.reuse, R8 ;  /* 0x0000000800197220 */ /* 0x040fe20000410000 */
[-C--:B------:R-:W-:Y:S01]  /*136f0*/  FFMA.FTZ R29, R0, R4.reuse, -R29 ;  /* 0x00000004001d7223 */ /* 0x080fe2000001081d */
[-C--:B------:R-:W-:Y:S01]  /*13700*/  FMUL.FTZ R0, R37, R31.reuse ;  /* 0x0000001f25007220 */ /* 0x080fe20000410000 */
[C---:B------:R-:W-:Y:S01]  /*13710*/  FMUL.FTZ R20, R33.reuse, R31 ;  /* 0x0000001f21147220 */ /* 0x040fe20000410000 */
[----:B------:R-:W-:Y:S01]  /*13720*/  LOP3.LUT R12, R12, 0xffff0000, RZ, 0xc0, !PT ;  /* 0xffff00000c0c7812 */ /* 0x000fe200078ec0ff */
[----:B------:R-:W-:Y:S01]  /*13730*/  FFMA.FTZ R25, R38, R4, R25 ;  /* 0x0000000426197223 */ /* 0x000fe20000010019 */
[-C--:B------:R-:W-:Y:S01]  /*13740*/  FFMA.FTZ R8, R33, R27.reuse, -R0 ;  /* 0x0000001b21087223 */ /* 0x080fe20000010800 */
[----:B------:R-:W-:Y:S01]  /*13750*/  FFMA.FTZ R20, R37, R27, R20 ;  /* 0x0000001b25147223 */ /* 0x000fe20000010014 */
[----:B------:R-:W-:Y:S01]  /*13760*/  FMUL.FTZ R27, R40, R10 ;  /* 0x0000000a281b7220 */ /* 0x000fe20000410000 */
[----:B------:R-:W-:-:S02]  /*13770*/  IMAD.U32 R38, R15, 0x10000, RZ ;  /* 0x000100000f267824 */ /* 0x000fc400078e00ff */
[C---:B------:R-:W-:Y:S01]  /*13780*/  FMUL.FTZ R35, R12.reuse, R10 ;  /* 0x0000000a0c237220 */ /* 0x040fe20000410000 */
[----:B------:R-:W-:Y:S02]  /*13790*/  IMAD.U32 R32, R11, 0x10000, RZ ;  /* 0x000100000b207824 */ /* 0x000fe400078e00ff */
[----:B------:R-:W-:Y:S01]  /*137a0*/  FFMA.FTZ R33, R12, R6, -R27 ;  /* 0x000000060c217223 */ /* 0x000fe2000001081b */
[----:B------:R-:W-:Y:S01]  /*137b0*/  IMAD.U32 R10, R21, 0x10000, RZ ;  /* 0x00010000150a7824 */ /* 0x000fe200078e00ff */
[----:B------:R-:W-:Y:S01]  /*137c0*/  LOP3.LUT R9, R9, 0xffff0000, RZ, 0xc0, !PT ;  /* 0xffff000009097812 */ /* 0x000fe200078ec0ff */
[----:B------:R-:W-:Y:S01]  /*137d0*/  IMAD.U32 R4, R13, 0x10000, RZ ;  /* 0x000100000d047824 */ /* 0x000fe200078e00ff */
[----:B------:R-:W-:Y:S01]  /*137e0*/  LOP3.LUT R11, R11, 0xffff0000, RZ, 0xc0, !PT ;  /* 0xffff00000b0b7812 */ /* 0x000fe200078ec0ff */
[----:B------:R-:W-:Y:S02]  /*137f0*/  IMAD.U32 R0, R3, 0x10000, RZ ;  /* 0x0001000003007824 */ /* 0x000fe400078e00ff */
[----:B------:R-:W-:Y:S01]  /*13800*/  FMUL.FTZ R27, R38, R30 ;  /* 0x0000001e261b7220 */ /* 0x000fe20000410000 */
[----:B------:R-:W-:Y:S01]  /*13810*/  LOP3.LUT R15, R15, 0xffff0000, RZ, 0xc0, !PT ;  /* 0xffff00000f0f7812 */ /* 0x000fe200078ec0ff */
[-C--:B------:R-:W-:Y:S01]  /*13820*/  FMUL.FTZ R37, R10, R32.reuse ;  /* 0x000000200a257220 */ /* 0x080fe20000410000 */
[----:B------:R-:W-:Y:S01]  /*13830*/  LOP3.LUT R21, R21, 0xffff0000, RZ, 0xc0, !PT ;  /* 0xffff000015157812 */ /* 0x000fe200078ec0ff */
[----:B------:R-:W-:Y:S01]  /*13840*/  FMUL.FTZ R39, R4, R32 ;  /* 0x0000002004277220 */ /* 0x000fe20000410000 */
[----:B------:R-:W-:Y:S01]  /*13850*/  LOP3.LUT R3, R3, 0xffff0000, RZ, 0xc0, !PT ;  /* 0xffff000003037812 */ /* 0x000fe200078ec0ff */
[----:B------:R-:W-:Y:S01]  /*13860*/  FMUL.FTZ R31, R0, R30 ;  /* 0x0000001e001f7220 */ /* 0x000fe20000410000 */
[----:B------:R-:W-:Y:S01]  /*13870*/  LOP3.LUT R13, R13, 0xffff0000, RZ, 0xc0, !PT ;  /* 0xffff00000d0d7812 */ /* 0x000fe200078ec0ff */
[----:B------:R-:W-:Y:S01]  /*13880*/  FFMA.FTZ R35, R40, R6, R35 ;  /* 0x0000000628237223 */ /* 0x000fe20000010023 */
[----:B------:R-:W-:Y:S01]  /*13890*/  FFMA.FTZ R27, R0, R26, -R27 ;  /* 0x0000001a001b7223 */ /* 0x000fe2000001081b */
[-C--:B------:R-:W-:Y:S01]  /*138a0*/  FFMA.FTZ R37, R4, R28.reuse, -R37 ;  /* 0x0000001c04257223 */ /* 0x080fe20000010825 */
[----:B------:R-:W-:Y:S01]  /*138b0*/  FFMA.FTZ R39, R10, R28, R39 ;  /* 0x0000001c0a277223 */ /* 0x000fe20000010027 */
[----:B------:R-:W-:Y:S01]  /*138c0*/  FMUL.FTZ R0, R15, R9 ;  /* 0x000000090f007220 */ /* 0x000fe20000410000 */
[----:B------:R-:W-:Y:S01]  /*138d0*/  FMUL.FTZ R6, R21, R11 ;  /* 0x0000000b15067220 */ /* 0x000fe20000410000 */
[----:B------:R-:W-:Y:S01]  /*138e0*/  FMUL.FTZ R4, R3, R9 ;  /* 0x0000000903047220 */ /* 0x000fe20000410000 */
[----:B------:R-:W-:Y:S01]  /*138f0*/  FMUL.FTZ R10, R13, R11 ;  /* 0x0000000b0d0a7220 */ /* 0x000fe20000410000 */
        /* <DEDUP_REMOVED lines=15> */
.L_x_605:
[----:B------:R-:W-:Y:S05]  /*139f0*/  BSYNC B0 ;  /* 0x0000000000007941 */ /* 0x000fea0003800000 */
.L_x_574:
[----:B------:R-:W-:Y:S01]  /*13a00*/  @!PT LDS RZ, [RZ] ;  /* 0x00000000fffff984 */ /* 0x000fe20000000800 */
[----:B------:R-:W-:Y:S01]  /*13a10*/  @!PT LDS RZ, [RZ] ;  /* 0x00000000fffff984 */ /* 0x000fe20000000800 */
[----:B------:R-:W-:Y:S01]  /*13a20*/  @!PT LDS RZ, [RZ] ;  /* 0x00000000fffff984 */ /* 0x000fe20000000800 */
[----:B------:R-:W-:Y:S01]  /*13a30*/  @!PT LDS RZ, [RZ] ;  /* 0x00000000fffff984 */ /* 0x000fe20000000800 */
[----:B------:R1:W-:Y:S06]  /*13a40*/  MEMBAR.ALL.CTA ;  /* 0x0000000000007992 */ /* 0x0003ec0000008000 */
[----:B-1----:R-:W1:Y:S01]  /*13a50*/  FENCE.VIEW.ASYNC.S ;  /* 0x00000000000073c6 */ /* 0x002e620000000000 */
[----:B------:R-:W-:Y:S05]  /*13a60*/  WARPSYNC.ALL ;  /* 0x0000000000007948 */ /* 0x000fea0003800000 */
[----:B-1----:R-:W-:Y:S06]  /*13a70*/  BAR.SYNC.DEFER_BLOCKING 0xd, 0x100 ;  /* 0x0344000000007b1d */ /* 0x002fec0000010000 */
.L_x_572:
[----:B------:R-:W-:-:S06]  /*13a80*/  ULOP3.LUT UR4, UR60, 0x1, URZ, 0xfc, !UPT ;  /* 0x000000013c047892 */ /* 0x000fcc000f8efc3f */
[----:B01----:R-:W-:-:S05]  /*13a90*/  IMAD.U32 R0, RZ, RZ, UR4 ;  /* 0x00000004ff007e24 */ /* 0x003fca000f8e00ff */
[----:B------:R-:W-:-:S13]  /*13aa0*/  ISETP.NE.AND P0, PT, R0, 0x3, PT ;  /* 0x000000030000780c */ /* 0x000fda0003f05270 */
[----:B------:R-:W-:Y:S05]  /*13ab0*/  @!P0 BRA `(.L_x_631) ;  /* 0x0000000000048947 */ /* 0x000fea0003800000 */
[----:B------:R-:W-:Y:S01]  /*13ac0*/  BPT.TRAP 0x1 ;  /* 0x000000040000795c */ /* 0x000fe20000300000 */
.L_x_631:
[----:B------:R-:W-:Y:S01]  /*13ad0*/  IMAD R0, R226, 0x8, R23 ;  /* 0x00000008e2007824 */ /* 0x000fe200078e0217 */
[----:B------:R-:W-:-:S04]  /*13ae0*/  SHF.L.U32 R3, R229, 0x1f, RZ ;  /* 0x0000001fe5037819 */ /* 0x000fc800000006ff */
[----:B------:R0:W1:Y:S01]  /*13af0*/  SYNCS.PHASECHK.TRANS64.TRYWAIT P1, [R0+URZ+0x38830], R3 ;  /* 0x03883003000075a7 */ /* 0x000062000802017f */
[----:B------:R-:W-:Y:S05]  /*13b00*/  @!P0 BRA `(.L_x_632) ;  /* 0x0000000000048947 */ /* 0x000fea0003800000 */
[----:B------:R-:W-:Y:S01]  /*13b10*/  BPT.TRAP 0x1 ;  /* 0x000000040000795c */ /* 0x000fe20000300000 */
.L_x_632:
[----:B------:R-:W-:Y:S01]  /*13b20*/  IMAD.MOV.U32 R151, RZ, RZ, RZ ;  /* 0x000000ffff977224 */ /* 0x000fe200078e00ff */
[----:B-1----:R-:W-:Y:S06]  /*13b30*/  @P1 BRA `(.L_x_633) ;  /* 0x0000000000081947 */ /* 0x002fec0003800000 */
[----:B------:R-:W1:Y:S02]  /*13b40*/  SYNCS.PHASECHK.TRANS64.TRYWAIT P1, [R0+URZ+0x38830], R3 ;  /* 0x03883003000075a7 */ /* 0x000e64000802017f */
[----:B-1----:R-:W-:Y:S05]  /*13b50*/  @!P1 BRA `(.L_x_634) ;  /* 0x0000018800309947 */ /* 0x002fea0003800000 */
.L_x_633:
[----:B------:R-:W-:Y:S05]  /*13b60*/  WARPSYNC.ALL ;  /* 0x0000000000007948 */ /* 0x000fea0003800000 */
[----:B01----:R-:W-:Y:S01]  /*13b70*/  VIADD R3, R23, 0x24400 ;  /* 0x0002440017037836 */ /* 0x003fe20000000000 */
[----:B------:R-:W-:Y:S01]  /*13b80*/  R2UR UR20, R2 ;  /* 0x00000000021472ca */ /* 0x000fe200000e0000 */
[----:B--234-:R-:W-:Y:S01]  /*13b90*/  IMAD.MOV.U32 R5, RZ, RZ, 0x40000040 ;  /* 0x40000040ff057424 */ /* 0x01cfe200078e00ff */
[----:B-----5:R-:W-:Y:S01]  /*13ba0*/  WARPGROUP.ARRIVE ;  /* 0x00000000000079c5 */ /* 0x020fe20000000000 */
[----:B------:R-:W-:Y:S01]  /*13bb0*/  UMOV UR25, 0x40000040 ;  /* 0x4000004000197882 */ /* 0x000fe20000000000 */
[----:B------:R-:W-:Y:S01]  /*13bc0*/  SHF.R.U32.HI R3, RZ, 0x4, R3 ;  /* 0x00000004ff037819 */ /* 0x000fe20000011603 */
[----:B------:R-:W-:Y:S01]  /*13bd0*/  IMAD.MOV.U32 R7, RZ, RZ, 0x40000040 ;  /* 0x40000040ff077424 */ /* 0x000fe200078e00ff */
[----:B------:R-:W-:Y:S01]  /*13be0*/  R2UR UR27, R5 ;  /* 0x00000000051b72ca */ /* 0x000fe200000e0000 */
[----:B------:R-:W-:Y:S01]  /*13bf0*/  UMOV UR17, UR25 ;  /* 0x0000001900117c82 */ /* 0x000fe20008000000 */
[----:B------:R-:W-:Y:S01]  /*13c00*/  LOP3.LUT R3, R3, 0x3fff, RZ, 0xc0, !PT ;  /* 0x00003fff03037812 */ /* 0x000fe200078ec0ff */
[----:B------:R-:W-:Y:S01]  /*13c10*/  UMOV UR5, UR17 ;  /* 0x0000001100057c82 */ /* 0x000fe20008000000 */
[----:B------:R-:W-:Y:S01]  /*13c20*/  R2UR UR7, R7 ;  /* 0x00000000070772ca */ /* 0x000fe200000e0000 */
[----:B------:R-:W-:Y:S01]  /*13c30*/  UMOV UR9, UR17 ;  /* 0x0000001100097c82 */ /* 0x000fe20008000000 */
[----:B------:R-:W-:Y:S01]  /*13c40*/  LOP3.LUT R4, R3, 0x10000, RZ, 0xfc, !PT ;  /* 0x0001000003047812 */ /* 0x000fe200078efcff */
[----:B------:R-:W-:Y:S01]  /*13c50*/  ULOP3.LUT UR20, UR20, 0x10000, URZ, 0xfc, !UPT ;  /* 0x0001000014147892 */ /* 0x000fe2000f8efc3f */
[----:B------:R-:W-:Y:S01]  /*13c60*/  IMAD.MOV.U32 R3, RZ, RZ, 0x40000040 ;  /* 0x40000040ff037424 */ /* 0x000fe200078e00ff */
[----:B------:R-:W-:Y:S01]  /*13c70*/  R2UR UR15, R7 ;  /* 0x00000000070f72ca */ /* 0x000fe200000e0000 */
[----:B------:R-:W-:Y:S01]  /*13c80*/  UMOV UR13, UR17 ;  /* 0x00000011000d7c82 */ /* 0x000fe20008000000 */
[----:B------:R0:W-:Y:S01]  /*13c90*/  STL [R1+0x50], R4 ;  /* 0x0000500401007387 */ /* 0x0001e20000100800 */
[----:B------:R-:W-:Y:S01]  /*13ca0*/  IMAD.U32 R11, RZ, RZ, UR25 ;  /* 0x00000019ff0b7e24 */ /* 0x000fe2000f8e00ff */
[C---:B------:R-:W-:Y:S01]  /*13cb0*/  R2UR UR11, R3.reuse ;  /* 0x00000000030b72ca */ /* 0x040fe200000e0000 */
[----:B------:R-:W-:Y:S01]  /*13cc0*/  UMOV UR24, UR20 ;  /* 0x0000001400187c82 */ /* 0x000fe20008000000 */
[----:B------:R-:W-:Y:S01]  /*13cd0*/  R2UR UR19, R3 ;  /* 0x00000000031372ca */ /* 0x000fe200000e0000 */
[----:B------:R-:W-:Y:S01]  /*13ce0*/  UMOV UR16, UR24 ;  /* 0x0000001800107c82 */ /* 0x000fe20008000000 */
[----:B------:R-:W-:Y:S01]  /*13cf0*/  IMAD.MOV.U32 R3, RZ, RZ, 0x40000040 ;  /* 0x40000040ff037424 */ /* 0x000fe200078e00ff */
[----:B------:R-:W-:Y:S01]  /*13d00*/  UMOV UR4, UR16 ;  /* 0x0000001000047c82 */ /* 0x000fe20008000000 */
[----:B------:R-:W-:Y:S01]  /*13d10*/  UMOV UR8, UR16 ;  /* 0x0000001000087c82 */ /* 0x000fe20008000000 */
[----:B------:R-:W-:Y:S01]  /*13d20*/  UMOV UR12, UR16 ;  /* 0x00000010000c7c82 */ /* 0x000fe20008000000 */
[----:B0-----:R-:W-:Y:S01]  /*13d30*/  IMAD R4, R226, 0xa00, R4 ;  /* 0x00000a00e2047824 */ /* 0x001fe200078e0204 */
[----:B------:R-:W-:Y:S01]  /*13d40*/  UIADD3 UR56, UR20, 0x804, URZ ;  /* 0x0000080414387890 */ /* 0x000fe2000fffe03f */
[----:B------:R-:W-:Y:S01]  /*13d50*/  IMAD.U32 R10, RZ, RZ, UR24 ;  /* 0x00000018ff0a7e24 */ /* 0x000fe2000f8e00ff */
[----:B------:R-:W-:Y:S01]  /*13d60*/  UMOV UR57, 0x40000040 ;  /* 0x4000004000397882 */ /* 0x000fe20000000000 */
[C---:B------:R-:W-:Y:S01]  /*13d70*/  VIADD R6, R4.reuse, 0x80 ;  /* 0x0000008004067836 */ /* 0x040fe20000000000 */
[C---:B------:R-:W-:Y:S01]  /*13d80*/  R2UR UR26, R4.reuse ;  /* 0x00000000041a72ca */ /* 0x040fe200000e0000 */
[----:B------:R-:W-:Y:S01]  /*13d90*/  VIADD R2, R4, 0x100 ;  /* 0x0000010004027836 */ /* 0x000fe20000000000 */
[----:B------:R0:W-:Y:S01]  /*13da0*/  STL.64 [R1+0x8], R10 ;  /* 0x0000080a01007387 */ /* 0x0001e20000100a00 */
[----:B------:R-:W-:Y:S01]  /*13db0*/  IMAD.MOV.U32 R7, RZ, RZ, 0x40000040 ;  /* 0x40000040ff077424 */ /* 0x000fe200078e00ff */
[----:B------:R-:W-:Y:S01]  /*13dc0*/  R2UR UR6, R6 ;  /* 0x00000000060672ca */ /* 0x000fe200000e0000 */
[----:B------:R-:W-:Y:S01]  /*13dd0*/  VIADD R6, R4, 0x180 ;  /* 0x0000018004067836 */ /* 0x000fe20000000000 */
[----:B------:R-:W-:Y:S01]  /*13de0*/  R2UR UR10, R2 ;  /* 0x00000000020a72ca */ /* 0x000fe200000e0000 */
[C---:B------:R-:W-:Y:S01]  /*13df0*/  VIADD R2, R4.reuse, 0x200 ;  /* 0x0000020004027836 */ /* 0x040fe20000000000 */
[----:B------:R-:W-:Y:S01]  /*13e00*/  UIADD3 UR52, UR20, 0x806, URZ ;  /* 0x0000080614347890 */ /* 0x000fe2000fffe03f */
[----:B------:R-:W-:Y:S01]  /*13e10*/  VIADD R8, R4, 0x102 ;  /* 0x0000010204087836 */ /* 0x000fe20000000000 */
[----:B------:R-:W-:Y:S01]  /*13e20*/  R2UR UR14, R6 ;  /* 0x00000000060e72ca */ /* 0x000fe200000e0000 */
[----:B------:R-:W-:Y:S01]  /*13e30*/  IMAD.MOV.U32 R9, RZ, RZ, 0x40000040 ;  /* 0x40000040ff097424 */ /* 0x000fe200078e00ff */
[----:B------:R-:W-:Y:S01]  /*13e40*/  R2UR UR18, R2 ;  /* 0x00000000021272ca */ /* 0x000fe200000e0000 */
[----:B------:R-:W-:Y:S01]  /*13e50*/  HGMMA.64x16x16.F32.BF16 R56, gdesc[UR24], RZ, !UPT, gsb0 ;  /* 0x00200000183879f0 */ /* 0x000fe2000c0018ff */
[C---:B------:R-:W-:Y:S01]  /*13e60*/  VIADD R2, R4.reuse, 0x2 ;  /* 0x0000000204027836 */ /* 0x040fe20000000000 */
[----:B------:R-:W-:Y:S01]  /*13e70*/  R2UR UR27, R3 ;  /* 0x00000000031b72ca */ /* 0x000fe200000e0000 */
[----:B------:R-:W-:Y:S01]  /*13e80*/  UMOV UR25, 0x40000040 ;  /* 0x4000004000197882 */ /* 0x000fe20000000000 */
[----:B------:R-:W-:Y:S01]  /*13e90*/  IADD3 R6, R4, 0x82, RZ ;  /* 0x0000008204067810 */ /* 0x000fe20007ffe0ff */
[----:B------:R-:W-:Y:S01]  /*13ea0*/  IMAD.MOV.U32 R3, RZ, RZ, 0x40000040 ;  /* 0x40000040ff037424 */ /* 0x000fe200078e00ff */
[----:B------:R-:W-:Y:S01]  /*13eb0*/  R2UR UR26, R2 ;  /* 0x00000000021a72ca */ /* 0x000fe200000e0000 */
[----:B------:R-:W-:Y:S01]  /*13ec0*/  VIADD R2, R4, 0x182 ;  /* 0x0000018204027836 */ /* 0x000fe20000000000 */
[----:B------:R-:W-:Y:S01]  /*13ed0*/  UMOV UR53, 0x40000040 ;  /* 0x4000004000357882 */ /* 0x000fe20000000000 */
[----:B0-----:R-:W-:Y:S01]  /*13ee0*/  IMAD.U32 R11, RZ, RZ, UR25 ;  /* 0x00000019ff0b7e24 */ /* 0x001fe2000f8e00ff */
[----:B------:R-:W-:Y:S01]  /*13ef0*/  UIADD3 UR48, UR20, 0xc00, URZ ;  /* 0x00000c0014307890 */ /* 0x000fe2000fffe03f */
[----:B------:R-:W-:Y:S01]  /*13f00*/  IMAD.MOV.U32 R5, RZ, RZ, 0x40000040 ;  /* 0x40000040ff057424 */ /* 0x000fe200078e00ff */
[----:B------:R-:W-:Y:S01]  /*13f10*/  UMOV UR49, 0x40000040 ;  /* 0x4000004000317882 */ /* 0x000fe20000000000 */
[----:B------:R-:W-:Y:S01]  /*13f20*/  UIADD3 UR44, UR20, 0xc02, URZ ;  /* 0x00000c02142c7890 */ /* 0x000fe2000fffe03f */
[----:B------:R-:W-:Y:S01]  /*13f30*/  UMOV UR45, 0x40000040 ;  /* 0x40000040002d7882 */ /* 0x000fe20000000000 */
[----:B------:R-:W-:Y:S01]  /*13f40*/  UIADD3 UR40, UR20, 0xc04, URZ ;  /* 0x00000c0414287890 */ /* 0x000fe2000fffe03f */
[----:B------:R-:W-:Y:S01]  /*13f50*/  UMOV UR41, 0x40000040 ;  /* 0x4000004000297882 */ /* 0x000fe20000000000 */
[----:B------:R-:W-:Y:S01]  /*13f60*/  UIADD3 UR36, UR20, 0xc06, URZ ;  /* 0x00000c0614247890 */ /* 0x000fe2000fffe03f */
[----:B------:R-:W-:Y:S01]  /*13f70*/  UMOV UR37, 0x40000040 ;  /* 0x4000004000257882 */ /* 0x000fe20000000000 */
[----:B------:R-:W-:-:S02]  /*13f80*/  WARPGROUP.DEPBAR.LE gsb0, 0x0 ;  /* 0x00008000000079c5 */ /* 0x000fc40000010000 */
[----:B------:R-:W-:-:S06]  /*13f90*/  WARPGROUP.ARRIVE ;  /* 0x00000000000079c5 */ /* 0x000fcc0000000000 */
[----:B------:R-:W-:Y:S01]  /*13fa0*/  HGMMA.64x16x16.F32.BF16 R48, gdesc[UR4], RZ, !UPT, gsb0 ;  /* 0x00200000043079f0 */ /* 0x000fe2000c0018ff */
[----:B------:R-:W-:Y:S01]  /*13fb0*/  UIADD3 UR4, UR20, 0x2, URZ ;  /* 0x0000000214047890 */ /* 0x000fe2000fffe03f */
[----:B------:R-:W-:Y:S01]  /*13fc0*/  R2UR UR6, R6 ;  /* 0x00000000060672ca */ /* 0x000fe200000e0000 */
[----:B------:R-:W-:Y:S01]  /*13fd0*/  VIADD R6, R4, 0x202 ;  /* 0x0000020204067836 */ /* 0x000fe20000000000 */
[----:B------:R-:W-:Y:S01]  /*13fe0*/  R2UR UR7, R7 ;  /* 0x00000000070772ca */ /* 0x000fe200000e0000 */
[----:B------:R-:W-:-:S03]  /*13ff0*/  IMAD.MOV.U32 R7, RZ, RZ, 0x40000040 ;  /* 0x40000040ff077424 */ /* 0x000fc600078e00ff */
[----:B------:R-:W-:Y:S02]  /*14000*/  UMOV UR24, UR4 ;  /* 0x0000000400187c82 */ /* 0x000fe40008000000 */
[----:B------:R-:W-:-:S05]  /*14010*/  IMAD.U32 R10, RZ, RZ, UR24 ;  /* 0x00000018ff0a7e24 */ /* 0x000fca000f8e00ff */
[----:B------:R0:W-:Y:S01]  /*14020*/  STL.64 [R1], R10 ;  /* 0x0000000a01007387 */ /* 0x0001e20000100a00 */
[----:B------:R-:W-:Y:S02]  /*14030*/  WARPGROUP.DEPBAR.LE gsb0, 0x0 ;  /* 0x00008000000079c5 */ /* 0x000fe40000010000 */
[----:B------:R-:W-:-:S06]  /*14040*/  WARPGROUP.ARRIVE ;  /* 0x00000000000079c5 */ /* 0x000fcc0000000000 */
[----:B------:R-:W-:Y:S01]  /*14050*/  HGMMA.64x16x16.F32.BF16 R40, gdesc[UR8], RZ, !UPT, gsb0 ;  /* 0x00200000082879f0 */ /* 0x000fe2000c0018ff */
[----:B------:R-:W-:Y:S01]  /*14060*/  R2UR UR10, R8 ;  /* 0x00000000080a72ca */ /* 0x000fe200000e0000 */
[----:B------:R-:W-:Y:S01]  /*14070*/  VIADD R8, R4, 0x104 ;  /* 0x0000010404087836 */ /* 0x000fe20000000000 */
[----:B------:R-:W-:Y:S01]  /*14080*/  R2UR UR11, R9 ;  /* 0x00000000090b72ca */ /* 0x000fe200000e0000 */
[----:B------:R-:W-:Y:S01]  /*14090*/  IMAD.MOV.U32 R9, RZ, RZ, 0x40000040 ;  /* 0x40000040ff097424 */ /* 0x000fe200078e00ff */
        /* <DEDUP_REMOVED lines=10> */
[----:B------:R-:W-:Y:S01]  /*14140*/  UMOV UR16, UR24 ;  /* 0x0000001800107c82 */ /* 0x000fe20008000000 */
[----:B------:R-:W-:Y:S01]  /*14150*/  UMOV UR17, UR25 ;  /* 0x0000001900117c82 */ /* 0x000fe20008000000 */
[----:B------:R-:W-:Y:S01]  /*14160*/  UMOV UR4, UR16 ;  /* 0x0000001000047c82 */ /* 0x000fe20008000000 */
[----:B------:R-:W-:Y:S01]  /*14170*/  UMOV UR5, UR17 ;  /* 0x0000001100057c82 */ /* 0x000fe20008000000 */
[----:B------:R-:W-:Y:S01]  /*14180*/  UMOV UR8, UR16 ;  /* 0x0000001000087c82 */ /* 0x000fe20008000000 */
[----:B------:R-:W-:Y:S01]  /*14190*/  UMOV UR9, UR17 ;  /* 0x0000001100097c82 */ /* 0x000fe20008000000 */
[----:B------:R-:W-:Y:S01]  /*141a0*/  UMOV UR12, UR16 ;  /* 0x00000010000c7c82 */ /* 0x000fe20008000000 */
[----:B------:R-:W-:Y:S01]  /*141b0*/  UMOV UR13, UR17 ;  /* 0x00000011000d7c82 */ /* 0x000fe20008000000 */
[----:B------:R-:W-:Y:S01]  /*141c0*/  R2UR UR18, R6 ;  /* 0x00000000061272ca */ /* 0x000fe200000e0000 */
[----:B------:R-:W-:Y:S01]  /*141d0*/  VIADD R6, R4, 0x84 ;  /* 0x0000008404067836 */ /* 0x000fe20000000000 */
[----:B------:R-:W-:Y:S01]  /*141e0*/  R2UR UR19, R7 ;  /* 0x00000000071372ca */ /* 0x000fe200000e0000 */
[----:B------:R-:W-:Y:S01]  /*141f0*/  IMAD.MOV.U32 R7, RZ, RZ, 0x40000040 ;  /* 0x40000040ff077424 */ /* 0x000fe200078e00ff */
[----:B------:R-:W-:-:S02]  /*14200*/  WARPGROUP.DEPBAR.LE gsb0, 0x0 ;  /* 0x00008000000079c5 */ /* 0x000fc40000010000 */
[----:B------:R-:W-:-:S06]  /*14210*/  WARPGROUP.ARRIVE ;  /* 0x00000000000079c5 */ /* 0x000fcc0000000000 */
[----:B------:R-:W-:Y:S01]  /*14220*/  HGMMA.64x16x16.F32.BF16 R56, gdesc[UR24], R56, gsb0 ;  /* 0x00200000183879f0 */ /* 0x000fe20008001838 */
[----:B------:R-:W-:Y:S01]  /*14230*/  R2UR UR26, R2 ;  /* 0x00000000021a72ca */ /* 0x000fe200000e0000 */
[----:B------:R-:W-:Y:S01]  /*14240*/  UMOV UR25, 0x40000040 ;  /* 0x4000004000197882 */ /* 0x000fe20000000000 */
[----:B------:R-:W-:Y:S01]  /*14250*/  R2UR UR27, R3 ;  /* 0x00000000031b72ca */ /* 0x000fe200000e0000 */
[----:B------:R-:W-:Y:S02]  /*14260*/  VIADD R2, R4, 0x184 ;  /* 0x0000018404027836 */ /* 0x000fe40000000000 */
[----:B------:R-:W-:Y:S02]  /*14270*/  IMAD.MOV.U32 R3, RZ, RZ, 0x40000040 ;  /* 0x40000040ff037424 */ /* 0x000fe400078e00ff */
[----:B0-----:R-:W-:Y:S01]  /*14280*/  IMAD.U32 R11, RZ, RZ, UR25 ;  /* 0x00000019ff0b7e24 */ /* 0x001fe2000f8e00ff */
[----:B------:R-:W-:Y:S02]  /*14290*/  WARPGROUP.DEPBAR.LE gsb0, 0x0 ;  /* 0x00008000000079c5 */ /* 0x000fe40000010000 */
[----:B------:R-:W-:-:S06]  /*142a0*/  WARPGROUP.ARRIVE ;  /* 0x00000000000079c5 */ /* 0x000fcc0000000000 */
[----:B------:R-:W-:Y:S01]  /*142b0*/  HGMMA.64x16x16.F32.BF16 R48, gdesc[UR4], R48, gsb0 ;  /* 0x00200000043079f0 */ /* 0x000fe20008001830 */
[----:B------:R-:W-:Y:S01]  /*142c0*/  UIADD3 UR4, UR20, 0x4, URZ ;  /* 0x0000000414047890 */ /* 0x000fe2000fffe03f */
[----:B------:R-:W-:Y:S01]  /*142d0*/  R2UR UR6, R6 ;  /* 0x00000000060672ca */ /* 0x000fe200000e0000 */
[----:B------:R-:W-:Y:S01]  /*142e0*/  VIADD R6, R4, 0x204 ;  /* 0x0000020404067836 */ /* 0x000fe20000000000 */
[----:B------:R-:W-:Y:S01]  /*142f0*/  R2UR UR7, R7 ;  /* 0x00000000070772ca */ /* 0x000fe200000e0000 */
[----:B------:R-:W-:-:S03]  /*14300*/  IMAD.MOV.U32 R7, RZ, RZ, 0x40000040 ;  /* 0x40000040ff077424 */ /* 0x000fc600078e00ff */
[----:B------:R-:W-:Y:S02]  /*14310*/  UMOV UR24, UR4 ;  /* 0x0000000400187c82 */ /* 0x000fe40008000000 */
[----:B------:R-:W-:-:S05]  /*14320*/  IMAD.U32 R10, RZ, RZ, UR24 ;  /* 0x00000018ff0a7e24 */ /* 0x000fca000f8e00ff */
[----:B------:R0:W-:Y:S01]  /*14330*/  STL.64 [R1+0x48], R10 ;  /* 0x0000480a01007387 */ /* 0x0001e20000100a00 */
[----:B------:R-:W-:Y:S02]  /*14340*/  WARPGROUP.DEPBAR.LE gsb0, 0x0 ;  /* 0x00008000000079c5 */ /* 0x000fe40000010000 */
[----:B------:R-:W-:-:S06]  /*14350*/  WARPGROUP.ARRIVE ;  /* 0x00000000000079c5 */ /* 0x000fcc0000000000 */
[----:B------:R-:W-:Y:S01]  /*14360*/  HGMMA.64x16x16.F32.BF16 R40, gdesc[UR8], R40, gsb0 ;  /* 0x00200000082879f0 */ /* 0x000fe20008001828 */
[----:B------:R-:W-:Y:S01]  /*14370*/  R2UR UR10, R8 ;  /* 0x00000000080a72ca */ /* 0x000fe200000e0000 */
[----:B------:R-:W-:Y:S01]  /*14380*/  VIADD R8, R4, 0x106 ;  /* 0x0000010604087836 */ /* 0x000fe20000000000 */
[----:B------:R-:W-:Y:S01]  /*14390*/  R2UR UR11, R9 ;  /* 0x00000000090b72ca */ /* 0x000fe200000e0000 */
[----:B------:R-:W-:Y:S01]  /*143a0*/  IMAD.MOV.U32 R9, RZ, RZ, 0x40000040 ;  /* 0x40000040ff097424 */ /* 0x000fe200078e00ff */
        /* <DEDUP_REMOVED lines=18> */
[----:B------:R-:W-:Y:S02]  /*144d0*/  R2UR UR18, R6 ;  /* 0x00000000061272ca */ /* 0x000fe400000e0000 */
[----:B------:R-:W-:Y:S01]  /*144e0*/  R2UR UR19, R7 ;  /* 0x00000000071372ca */ /* 0x000fe200000e0000 */
[----:B------:R-:W-:Y:S01]  /*144f0*/  IMAD.MOV.U32 R7, RZ, RZ, 0x40000040 ;  /* 0x40000040ff077424 */ /* 0x000fe200078e00ff */
[----:B------:R-:W-:Y:S01]  /*14500*/  IADD3 R6, R4, 0x86, RZ ;  /* 0x0000008604067810 */ /* 0x000fe20007ffe0ff */
        /* <DEDUP_REMOVED lines=327> */
[----:B------:R-:W-:-:S03]  /*15980*/  IMAD.MOV.U32 R3, RZ, RZ, 0x40000040 ;  /* 0x40000040ff037424 */ /* 0x000fc600078e00ff */
        /* <DEDUP_REMOVED lines=21> */
[----:B------:R-:W-:Y:S03]  /*15ae0*/  HGMMA.64x16x16.F32.BF16 R56, gdesc[UR24], R56, gsb0 ;  /* 0x00200000183879f0 */ /* 0x000fe60008001838 */
[----:B------:R-:W-:Y:S02]  /*15af0*/  WARPGROUP.DEPBAR.LE gsb0, 0x0 ;  /* 0x00008000000079c5 */ /* 0x000fe40000010000 */
[----:B------:R-:W-:-:S06]  /*15b00*/  WARPGROUP.ARRIVE ;  /* 0x00000000000079c5 */ /* 0x000fcc0000000000 */
[----:B------:R-:W-:Y:S01]  /*15b10*/  HGMMA.64x16x16.F32.BF16 R48, gdesc[UR4], R48, gsb0 ;  /* 0x00200000043079f0 */ /* 0x000fe20008001830 */
[----:B------:R-:W-:Y:S01]  /*15b20*/  R2UR UR6, R8 ;  /* 0x00000000080672ca */ /* 0x000fe200000e0000 */
[----:B------:R-:W-:Y:S01]  /*15b30*/  UMOV UR4, UR56 ;  /* 0x0000003800047c82 */ /* 0x000fe20008000000 */
[----:B------:R-:W-:Y:S01]  /*15b40*/  R2UR UR7, R9 ;  /* 0x00000000090772ca */ /* 0x000fe200000e0000 */
[----:B------:R-:W-:Y:S01]  /*15b50*/  UMOV UR5, UR57 ;  /* 0x0000003900057c82 */ /* 0x000fe20008000000 */
[----:B------:R-:W-:Y:S02]  /*15b60*/  VIADD R8, R4, 0x606 ;  /* 0x0000060604087836 */ /* 0x000fe40000000000 */
[----:B------:R-:W-:Y:S01]  /*15b70*/  IMAD.MOV.U32 R9, RZ, RZ, 0x40000040 ;  /* 0x40000040ff097424 */ /* 0x000fe200078e00ff */
[----:B------:R-:W-:Y:S02]  /*15b80*/  WARPGROUP.DEPBAR.LE gsb0, 0x0 ;  /* 0x00008000000079c5 */ /* 0x000fe40000010000 */
[----:B------:R-:W-:-:S06]  /*15b90*/  WARPGROUP.ARRIVE ;  /* 0x00000000000079c5 */ /* 0x000fcc0000000000 */
[----:B------:R-:W-:Y:S01]  /*15ba0*/  HGMMA.64x16x16.F32.BF16 R40, gdesc[UR8], R40, gsb0 ;  /* 0x00200000082879f0 */ /* 0x000fe20008001828 */
[----:B------:R-:W-:Y:S01]  /*15bb0*/  R2UR UR10, R2 ;  /* 0x00000000020a72ca */ /* 0x000fe200000e0000 */
[----:B------:R-:W-:Y:S01]  /*15bc0*/  UMOV UR8, UR56 ;  /* 0x0000003800087c82 */ /* 0x000fe20008000000 */
[----:B------:R-:W-:Y:S01]  /*15bd0*/  R2UR UR11, R3 ;  /* 0x00000000030b72ca */ /* 0x000fe200000e0000 */
[----:B------:R-:W-:Y:S01]  /*15be0*/  UMOV UR9, UR57 ;  /* 0x0000003900097c82 */ /* 0x000fe20008000000 */
[----:B------:R-:W-:Y:S01]  /*15bf0*/  VIADD R2, R4, 0x506 ;  /* 0x0000050604027836 */ /* 0x000fe20000000000 */
[----:B------:R-:W-:-:S04]  /*15c00*/  MOV R3, 0x40000040 ;  /* 0x4000004000037802 */ /* 0x000fc80000000f00 */
        /* <DEDUP_REMOVED lines=17> */
[----:B------:R-:W-:-:S03]  /*15d20*/  IMAD.MOV.U32 R7, RZ, RZ, 0x40000040 ;  /* 0x40000040ff077424 */ /* 0x000fc600078e00ff */
[----:B------:R-:W-:Y:S01]  /*15d30*/  R2UR UR14, R6 ;  /* 0x00000000060e72ca */ /* 0x000fe200000e0000 */
[----:B------:R-:W-:Y:S01]  /*15d40*/  VIADD R6, R4, 0x586 ;  /* 0x0000058604067836 */ /* 0x000fe20000000000 */
[----:B------:R-:W-:Y:S01]  /*15d50*/  R2UR UR15, R7 ;  /* 0x00000000070f72ca */ /* 0x000fe200000e0000 */
[----:B------:R-:W-:Y:S01]  /*15d60*/  IMAD.MOV.U32 R7, RZ, RZ, 0x40000040 ;  /* 0x40000040ff077424 */ /* 0x000fe200078e00ff */
[----:B------:R-:W-:Y:S02]  /*15d70*/  WARPGROUP.DEPBAR.LE gsb0, 0x0 ;  /* 0x00008000000079c5 */ /* 0x000fe40000010000 */
        /* <DEDUP_REMOVED lines=95> */
[----:B------:R-:W-:Y:S01]  /*16370*/  IMAD.MOV.U32 R7, RZ, RZ, 0x40000040 ;  /* 0x40000040ff077424 */ /* 0x000fe200078e00ff */
[----:B------:R-:W-:Y:S01]  /*16380*/  IADD3 R6, R4, 0x982, RZ ;  /* 0x0000098204067810 */ /* 0x000fe20007ffe0ff */
        /* <DEDUP_REMOVED lines=72> */
[C---:B------:R-:W-:Y:S02]  /*16810*/  VIADD R6, R4.reuse, 0x806 ;  /* 0x0000080604067836 */ /* 0x040fe40000000000 */
[----:B------:R-:W-:Y:S02]  /*16820*/  IMAD.MOV.U32 R7, RZ, RZ, 0x40000040 ;  /* 0x40000040ff077424 */ /* 0x000fe400078e00ff */
[----:B------:R-:W-:Y:S01]  /*16830*/  VIADD R4, R4, 0x986 ;  /* 0x0000098604047836 */ /* 0x000fe20000000000 */
        /* <DEDUP_REMOVED lines=33> */
[----:B------:R-:W-:Y:S03]  /*16a50*/  HGMMA.64x16x16.F32.BF16 R56, gdesc[UR36], R56, gsb0 ;  /* 0x00200000243879f0 */ /* 0x000fe60008001838 */
        /* <DEDUP_REMOVED lines=13> */
[----:B0-----:R-:W-:Y:S05]  /*16b30*/  @!P0 BRA `(.L_x_635) ;  /* 0x0000000000048947 */ /* 0x001fea0003800000 */
[----:B------:R-:W-:Y:S01]  /*16b40*/  BPT.TRAP 0x1 ;  /* 0x000000040000795c */ /* 0x000fe20000300000 */
.L_x_635:
[----:B------:R-:W2:Y:S01]  /*16b50*/  LDL R65, [R1+0x8c] ;  /* 0x00008c0001417983 */ /* 0x000ea20000100800 */
[----:B------:R-:W-:Y:S01]  /*16b60*/  ULDC UR4, c[0x0][0x9d8] ;  /* 0x0002760000047ab9 */ /* 0x000fe20000000800 */
[----:B------:R-:W-:Y:S01]  /*16b70*/  ULDC UR5, c[0x0][0x988] ;  /* 0x0002620000057ab9 */ /* 0x000fe20000000800 */
        /* <DEDUP_REMOVED lines=23> */
[----:B------:R-:W-:Y:S01]  /*16cf0*/  FMUL.FTZ R60, R44, UR4 ;  /* 0x000000042c3c7c20 */ /* 0x000fe20008410000 */
[----:B------:R-:W-:Y:S01]  /*16d00*/  FMUL.FTZ R13, R55, UR4 ;  /* 0x00000004370d7c20 */ /* 0x000fe20008410000 */
[----:B------:R-:W-:Y:S01]  /*16d10*/  FMUL.FTZ R68, R33, UR4 ;  /* 0x0000000421447c20 */ /* 0x000fe20008410000 */
[----:B------:R-:W-:Y:S01]  /*16d20*/  FMUL.FTZ R21, R43, UR4 ;  /* 0x000000042b157c20 */ /* 0x000fe20008410000 */
[----:B------:R-:W-:Y:S01]  /*16d30*/  FMUL.FTZ R36, R36, UR4 ;  /* 0x0000000424247c20 */ /* 0x000fe20008410000 */
[----:B------:R-:W-:Y:S01]  /*16d40*/  FMUL.FTZ R37, R37, UR4 ;  /* 0x0000000425257c20 */ /* 0x000fe20008410000 */
[----:B------:R-:W-:Y:S01]  /*16d50*/  FMUL.FTZ R24, R24, UR4 ;  /* 0x0000000418187c20 */ /* 0x000fe20008410000 */
[----:B------:R-:W4:Y:S01]  /*16d60*/  MUFU.TANH R7, R7 ;  /* 0x0000000700077308 */ /* 0x000f220000002400 */
[----:B------:R-:W-:Y:S01]  /*16d70*/  FMUL.FTZ R32, R25, UR4 ;  /* 0x0000000419207c20 */ /* 0x000fe20008410000 */
[----:B------:R-:W-:Y:S01]  /*16d80*/  FMUL.FTZ R52, R40, UR4 ;  /* 0x0000000428347c20 */ /* 0x000fe20008410000 */
[----:B------:R-:W-:Y:S01]  /*16d90*/  FMUL.FTZ R62, R45, UR4 ;  /* 0x000000042d3e7c20 */ /* 0x000fe20008410000 */
[----:B------:R-:W-:Y:S01]  /*16da0*/  FMUL.FTZ R40, R47, UR4 ;  /* 0x000000042f287c20 */ /* 0x000fe20008410000 */
[----:B------:R-:W-:Y:S01]  /*16db0*/  FMUL.FTZ R33, R34, UR4 ;  /* 0x0000000422217c20 */ /* 0x000fe20008410000 */
[----:B------:R-:W-:Y:S01]  /*16dc0*/  FMUL.FTZ R28, R28, UR4 ;  /* 0x000000041c1c7c20 */ /* 0x000fe20008410000 */
[----:B------:R-:W-:Y:S01]  /*16dd0*/  FMUL.FTZ R29, R29, UR4 ;  /* 0x000000041d1d7c20 */ /* 0x000fe20008410000 */
[----:B------:R-:W5:Y:S01]  /*16de0*/  MUFU.TANH R12, R12 ;  /* 0x0000000c000c7308 */ /* 0x000f620000002400 */
[----:B------:R-:W-:Y:S01]  /*16df0*/  FMUL.FTZ R38, R38, UR4 ;  /* 0x0000000426267c20 */ /* 0x000fe20008410000 */
[----:B------:R-:W-:Y:S01]  /*16e00*/  FMUL.FTZ R39, R39, UR4 ;  /* 0x0000000427277c20 */ /* 0x000fe20008410000 */
[----:B------:R-:W-:Y:S01]  /*16e10*/  FMUL.FTZ R26, R26, UR4 ;  /* 0x000000041a1a7c20 */ /* 0x000fe20008410000 */
[----:B------:R-:W-:Y:S01]  /*16e20*/  FMUL.FTZ R27, R27, UR4 ;  /* 0x000000041b1b7c20 */ /* 0x000fe20008410000 */
[----:B------:R-:W-:Y:S01]  /*16e30*/  FMUL.FTZ R30, R30, UR4 ;  /* 0x000000041e1e7c20 */ /* 0x000fe20008410000 */
[----:B------:R-:W-:Y:S01]  /*16e40*/  P2R R64, PR, RZ, 0x1 ;  /* 0x00000001ff407803 */ /* 0x000fe20000000000 */
[----:B------:R-:W-:Y:S01]  /*16e50*/  FMUL.FTZ R31, R31, UR4 ;  /* 0x000000041f1f7c20 */ /* 0x000fe20008410000 */
[----:B------:R-:W5:Y:S01]  /*16e60*/  MUFU.TANH R2, R2 ;  /* 0x0000000200027308 */ /* 0x000f620000002400 */
[----:B------:R-:W5:Y:S01]  /*16e70*/  LDL R43, [R1+0x60] ;  /* 0x00006000012b7983 */ /* 0x000f620000100800 */
[----:B------:R-:W-:Y:S01]  /*16e80*/  IADD3 R0, R0, 0x38840, RZ ;  /* 0x0003884000007810 */ /* 0x000fe20007ffe0ff */
[----:B------:R-:W-:Y:S01]  /*16e90*/  ULDC UR39, c[0x0][0x9d8] ;  /* 0x0002760000277ab9 */ /* 0x000fe20000000800 */
[----:B------:R-:W-:-:S04]  /*16ea0*/  ULDC UR38, c[0x0][0x988] ;  /* 0x0002620000267ab9 */ /* 0x000fc80000000800 */
[----:B------:R-:W5:Y:S08]  /*16eb0*/  MUFU.TANH R14, R14 ;  /* 0x0000000e000e7308 */ /* 0x000f700000002400 */
        /* <DEDUP_REMOVED lines=14> */
[----:B------:R-:W-:Y:S08]  /*16fa0*/  MUFU.TANH R15, R15 ;  /* 0x0000000f000f7308 */ /* 0x000ff00000002400 */
[----:B------:R-:W5:Y:S08]  /*16fb0*/  MUFU.TANH R68, R68 ;  /* 0x0000004400447308 */ /* 0x000f700000002400 */
[----:B------:R-:W-:Y:S08]  /*16fc0*/  MUFU.TANH R21, R21 ;  /* 0x0000001500157308 */ /* 0x000ff00000002400 */
[----:B------:R-:W5:Y:S08]  /*16fd0*/  MUFU.TANH R36, R36 ;  /* 0x0000002400247308 */ /* 0x000f700000002400 */
[----:B------:R-:W5:Y:S08]  /*16fe0*/  MUFU.TANH R41, R41 ;  /* 0x0000002900297308 */ /* 0x000f700000002400 */
[----:B------:R-:W5:Y:S08]  /*16ff0*/  MUFU.TANH R37, R37 ;  /* 0x0000002500257308 */ /* 0x000f700000002400 */
[----:B------:R-:W5:Y:S08]  /*17000*/  MUFU.TANH R40, R40 ;  /* 0x0000002800287308 */ /* 0x000f700000002400 */
[----:B------:R5:W5:Y:S08]  /*17010*/  MUFU.TANH R74, R24 ;  /* 0x00000018004a7308 */ /* 0x000b700000002400 */
[----:B------:R-:W5:Y:S01]  /*17020*/  MUFU.TANH R33, R33 ;  /* 0x0000002100217308 */ /* 0x000f620000002400 */
[----:B--2---:R-:W-:-:S07]  /*17030*/  IADD3 R35, R133, 0x50, -R65 ;  /* 0x0000005085237810 */ /* 0x004fce0007ffe841 */
[----:B------:R-:W-:Y:S01]  /*17040*/  MUFU.TANH R42, R42 ;  /* 0x0000002a002a7308 */ /* 0x000fe20000002400 */
[----:B------:R-:W-:-:S05]  /*17050*/  IMAD R35, R112, -0x50, R35 ;  /* 0xffffffb070237824 */ /* 0x000fca00078e0223 */
[C---:B------:R-:W-:Y:S02]  /*17060*/  ISETP.GT.AND P2, PT, R35.reuse, RZ, PT ;  /* 0x000000ff2300720c */ /* 0x040fe40003f44270 */
[C---:B------:R-:W-:Y:S02]  /*17070*/  ISETP.GT.AND P1, PT, R35.reuse, 0x1, PT ;  /* 0x000000012300780c */ /* 0x040fe40003f24270 */
[----:B------:R-:W-:Y:S02]  /*17080*/  ISETP.GT.AND P6, PT, R35, 0x8, PT ;  /* 0x000000082300780c */ /* 0x000fe40003fc4270 */
[----:B0-----:R-:W-:Y:S02]  /*17090*/  FSEL R25, R3, -INF , P2 ;  /* 0xff80000003197808 */ /* 0x001fe40001000000 */
[----:B-1----:R-:W-:Y:S02]  /*170a0*/  FSEL R46, R4, -INF , P1 ;  /* 0xff800000042e7808 */ /* 0x002fe40000800000 */
[----:B------:R-:W-:-:S02]  /*170b0*/  ISETP.GT.AND P5, PT, R35, 0x9, PT ;  /* 0x000000092300780c */ /* 0x000fc40003fa4270 */
[----:B---3--:R-:W-:Y:S02]  /*170c0*/  FSEL R56, R5, -INF , P6 ;  /* 0xff80000005387808 */ /* 0x008fe40003000000 */
[----:B------:R-:W-:Y:S02]  /*170d0*/  FMNMX.FTZ R3, R25, R46, !PT ;  /* 0x0000002e19037209 */ /* 0x000fe40007810000 */
[----:B------:R-:W-:Y:S02]  /*170e0*/  ISETP.GT.AND P4, PT, R35, 0x10, PT ;  /* 0x000000102300780c */ /* 0x000fe40003f84270 */
[----:B----4-:R-:W-:Y:S02]  /*170f0*/  FSEL R54, R7, -INF , P5 ;  /* 0xff80000007367808 */ /* 0x010fe40002800000 */
[----:B------:R-:W-:Y:S02]  /*17100*/  FMNMX.FTZ R3, R56, R3, !PT ;  /* 0x0000000338037209 */ /* 0x000fe40007810000 */
[----:B------:R-:W-:-:S02]  /*17110*/  ISETP.GT.AND P3, PT, R35, 0x11, PT ;  /* 0x000000112300780c */ /* 0x000fc40003f64270 */
[----:B-----5:R-:W-:Y:S02]  /*17120*/  FSEL R50, R12, -INF , P4 ;  /* 0xff8000000c327808 */ /* 0x020fe40002000000 */
[----:B------:R-:W-:Y:S02]  /*17130*/  FMNMX.FTZ R3, R54, R3, !PT ;  /* 0x0000000336037209 */ /* 0x000fe40007810000 */
[----:B------:R-:W-:Y:S02]  /*17140*/  FSEL R2, R2, -INF , P2 ;  /* 0xff80000002027808 */ /* 0x000fe40001000000 */
[----:B------:R-:W-:Y:S02]  /*17150*/  ISETP.GT.AND P2, PT, R35, 0x18, PT ;  /* 0x000000182300780c */ /* 0x000fe40003f44270 */
[----:B------:R-:W-:Y:S02]  /*17160*/  FSEL R44, R14, -INF , P3 ;  /* 0xff8000000e2c7808 */ /* 0x000fe40001800000 */
[----:B------:R-:W-:-:S02]  /*17170*/  FMNMX.FTZ R3, R50, R3, !PT ;  /* 0x0000000332037209 */ /* 0x000fc40007810000 */
[----:B------:R-:W-:Y:S02]  /*17180*/  FSEL R6, R6, -INF , P1 ;  /* 0xff80000006067808 */ /* 0x000fe40000800000 */
[----:B------:R-:W-:Y:S02]  /*17190*/  ISETP.GT.AND P1, PT, R35, 0x19, PT ;  /* 0x000000192300780c */ /* 0x000fe40003f24270 */
[----:B------:R-:W-:Y:S02]  /*171a0*/  FSEL R4, R49, -INF , P2 ;  /* 0xff80000031047808 */ /* 0x000fe40001000000 */
[----:B------:R-:W-:Y:S02]  /*171b0*/  FMNMX.FTZ R3, R44, R3, !PT ;  /* 0x000000032c037209 */ /* 0x000fe40007810000 */
[----:B------:R-:W-:Y:S02]  /*171c0*/  FSEL R8, R8, -INF , P6 ;  /* 0xff80000008087808 */ /* 0x000fe40003000000 */
[----:B------:R-:W-:-:S02]  /*171d0*/  ISETP.GT.AND P6, PT, R35, 0x20, PT ;  /* 0x000000202300780c */ /* 0x000fc40003fc4270 */
[----:B------:R-:W-:Y:S02]  /*171e0*/  FSEL R48, R48, -INF , P1 ;  /* 0xff80000030307808 */ /* 0x000fe40000800000 */
        /* <DEDUP_REMOVED lines=20> */
[----:B------:R-:W-:Y:S01]  /*17330*/  FMNMX.FTZ R3, R62, R3, !PT ;  /* 0x000000033e037209 */ /* 0x000fe20007810000 */
[----:B------:R0:W-:Y:S01]  /*17340*/  MUFU.TANH R80, R28 ;  /* 0x0000001c00507308 */ /* 0x0001e20000002400 */
[----:B------:R-:W-:Y:S02]  /*17350*/  FSEL R68, R68, -INF , P1 ;  /* 0xff80000044447808 */ /* 0x000fe40000800000 */
[----:B------:R-:W-:-:S05]  /*17360*/  FMNMX.FTZ R3, R66, R3, !PT ;  /* 0x0000000342037209 */ /* 0x000fca0007810000 */
[----:B------:R1:W2:Y:S01]  /*17370*/  MUFU.TANH R76, R32 ;  /* 0x00000020004c7308 */ /* 0x0002a20000002400 */
[----:B0-----:R-:W-:Y:S02]  /*17380*/  FSEL R28, R15, -INF , P6 ;  /* 0xff8000000f1c7808 */ /* 0x001fe40003000000 */
[----:B------:R-:W-:Y:S02]  /*17390*/  ISETP.GT.AND P6, PT, R35, 0x38, PT ;  /* 0x000000382300780c */ /* 0x000fe40003fc4270 */
[----:B------:R-:W-:Y:S02]  /*173a0*/  FMNMX.FTZ R3, R68, R3, !PT ;  /* 0x0000000344037209 */ /* 0x000fe40007810000 */
[----:B------:R-:W-:Y:S02]  /*173b0*/  FSEL R70, R36, -INF , P6 ;  /* 0xff80000024467808 */ /* 0x000fe40003000000 */
[----:B-1----:R-:W-:Y:S02]  /*173c0*/  FSEL R32, R21, -INF , P5 ;  /* 0xff80000015207808 */ /* 0x002fe40002800000 */
[----:B------:R-:W-:Y:S01]  /*173d0*/  ISETP.GT.AND P5, PT, R35, 0x39, PT ;  /* 0x000000392300780c */ /* 0x000fe20003fa4270 */
[----:B------:R-:W0:Y:S01]  /*173e0*/  MUFU.TANH R29, R29 ;  /* 0x0000001d001d7308 */ /* 0x000e220000002400 */
[----:B------:R-:W-:-:S02]  /*173f0*/  FSEL R34, R41, -INF , P4 ;  /* 0xff80000029227808 */ /* 0x000fc40002000000 */
[----:B------:R-:W-:Y:S02]  /*17400*/  ISETP.GT.AND P4, PT, R35, 0x40, PT ;  /* 0x000000402300780c */ /* 0x000fe40003f84270 */
[----:B------:R-:W-:Y:S02]  /*17410*/  FSEL R72, R37, -INF , P5 ;  /* 0xff80000025487808 */ /* 0x000fe40002800000 */
[----:B------:R-:W-:Y:S02]  /*17420*/  FMNMX.FTZ R3, R70, R3, !PT ;  /* 0x0000000346037209 */ /* 0x000fe40007810000 */
[----:B------:R-:W-:Y:S02]  /*17430*/  FSEL R36, R40, -INF , P3 ;  /* 0xff80000028247808 */ /* 0x000fe40001800000 */
[----:B------:R-:W-:Y:S02]  /*17440*/  ISETP.GT.AND P3, PT, R35, 0x41, PT ;  /* 0x000000412300780c */ /* 0x000fe40003f64270 */
[----:B------:R-:W-:-:S02]  /*17450*/  FSEL R74, R74, -INF , P4 ;  /* 0xff8000004a4a7808 */ /* 0x000fc40002000000 */
[----:B------:R-:W-:Y:S02]  /*17460*/  FMNMX.FTZ R3, R72, R3, !PT ;  /* 0x0000000348037209 */ /* 0x000fe40007810000 */
[----:B------:R-:W-:Y:S02]  /*17470*/  FSEL R40, R33, -INF , P2 ;  /* 0xff80000021287808 */ /* 0x000fe40001000000 */
[----:B------:R-:W-:Y:S02]  /*17480*/  ISETP.GT.AND P2, PT, R35, 0x48, PT ;  /* 0x000000482300780c */ /* 0x000fe40003f44270 */
[----:B--2---:R-:W-:Y:S02]  /*17490*/  FSEL R76, R76, -INF , P3 ;  /* 0xff8000004c4c7808 */ /* 0x004fe40001800000 */
[----:B------:R-:W-:Y:S02]  /*174a0*/  FMNMX.FTZ R3, R74, R3, !PT ;  /* 0x000000034a037209 */ /* 0x000fe40007810000 */
[----:B------:R-:W-:-:S02]  /*174b0*/  FSEL R42, R42, -INF , P1 ;  /* 0xff8000002a2a7808 */ /* 0x000fc40000800000 */
[----:B------:R-:W-:Y:S02]  /*174c0*/  ISETP.GT.AND P1, PT, R35, 0x49, PT ;  /* 0x000000492300780c */ /* 0x000fe40003f24270 */
[----:B------:R-:W-:Y:S02]  /*174d0*/  FSEL R80, R80, -INF , P2 ;  /* 0xff80000050507808 */ /* 0x000fe40001000000 */
[----:B------:R-:W-:Y:S02]  /*174e0*/  FMNMX.FTZ R3, R76, R3, !PT ;  /* 0x000000034c037209 */ /* 0x000fe40007810000 */
[----:B0-----:R-:W-:Y:S02]  /*174f0*/  FSEL R78, R29, -INF , P1 ;  /* 0xff8000001d4e7808 */ /* 0x001fe40000800000 */
[----:B------:R-:W-:-:S04]  /*17500*/  FMNMX.FTZ R3, R80, R3, !PT ;  /* 0x0000000350037209 */ /* 0x000fc80007810000 */
[----:B------:R-:W-:-:S05]  /*17510*/  FMNMX.FTZ R9, R78, R3, !PT ;  /* 0x000000034e097209 */ /* 0x000fca0007810000 */
[----:B------:R-:W0:Y:S02]  /*17520*/  SHFL.BFLY PT, R82, R9, 0x2, 0x1f ;  /* 0x0c401f0009527f89 */ /* 0x000e2400000e0000 */
[----:B0-----:R-:W-:Y:S02]  /*17530*/  FMNMX.FTZ R82, R9, R82, !PT ;  /* 0x0000005209527209 */ /* 0x001fe40007810000 */
[----:B------:R-:W-:-:S04]  /*17540*/  FMNMX.FTZ R9, R2, R6, !PT ;  /* 0x0000000602097209 */ /* 0x000fc80007810000 */
[----:B------:R-:W-:-:S04]  /*17550*/  FMNMX.FTZ R9, R8, R9, !PT ;  /* 0x0000000908097209 */ /* 0x000fc80007810000 */
[----:B------:R-:W-:-:S04]  /*17560*/  FMNMX.FTZ R9, R10, R9, !PT ;  /* 0x000000090a097209 */ /* 0x000fc80007810000 */
[----:B------:R-:W-:Y:S01]  /*17570*/  FMNMX.FTZ R9, R12, R9, !PT ;  /* 0x000000090c097209 */ /* 0x000fe20007810000 */
[----:B------:R-:W0:Y:S03]  /*17580*/  SHFL.BFLY PT, R5, R82, 0x1, 0x1f ;  /* 0x0c201f0052057f89 */ /* 0x000e2600000e0000 */
[----:B------:R-:W-:-:S04]  /*17590*/  FMNMX.FTZ R9, R14, R9, !PT ;  /* 0x000000090e097209 */ /* 0x000fc80007810000 */
[----:B------:R-:W-:-:S04]  /*175a0*/  FMNMX.FTZ R9, R20, R9, !PT ;  /* 0x0000000914097209 */ /* 0x000fc80007810000 */
[----:B------:R-:W-:Y:S01]  /*175b0*/  FMNMX.FTZ R9, R24, R9, !PT ;  /* 0x0000000918097209 */ /* 0x000fe20007810000 */
[----:B------:R-:W1:Y:S03]  /*175c0*/  MUFU.TANH R38, R38 ;  /* 0x0000002600267308 */ /* 0x000e660000002400 */
[----:B------:R-:W-:-:S04]  /*175d0*/  FMNMX.FTZ R9, R28, R9, !PT ;  /* 0x000000091c097209 */ /* 0x000fc80007810000 */
[----:B------:R-:W-:Y:S01]  /*175e0*/  FMNMX.FTZ R11, R32, R9, !PT ;  /* 0x00000009200b7209 */ /* 0x000fe20007810000 */
[----:B------:R-:W-:Y:S03]  /*175f0*/  MUFU.TANH R39, R39 ;  /* 0x0000002700277308 */ /* 0x000fe60000002400 */
[----:B------:R-:W-:Y:S01]  /*17600*/  FMNMX.FTZ R11, R34, R11, !PT ;  /* 0x0000000b220b7209 */ /* 0x000fe20007810000 */
[----:B------:R-:W-:Y:S01]  /*17610*/  IMAD.U32 R3, RZ, RZ, UR5 ;  /* 0x00000005ff037e24 */ /* 0x000fe2000f8e00ff */
[----:B0-----:R-:W-:Y:S02]  /*17620*/  FMNMX.FTZ R5, R82, R5, !PT ;  /* 0x0000000552057209 */ /* 0x001fe40007810000 */
[----:B------:R-:W-:Y:S01]  /*17630*/  FMNMX.FTZ R11, R36, R11, !PT ;  /* 0x0000000b240b7209 */ /* 0x000fe20007810000 */
[----:B------:R1:W0:Y:S01]  /*17640*/  MUFU.TANH R13, R26 ;  /* 0x0000001a000d7308 */ /* 0x0002220000002400 */
[C---:B------:R-:W-:Y:S01]  /*17650*/  FSETP.NEU.FTZ.AND P0, PT, R5.reuse, -INF , PT ;  /* 0xff8000000500780b */ /* 0x040fe20003f1d000 */
[----:B------:R-:W-:Y:S01]  /*17660*/  FMUL.FTZ R7, R5, R3 ;  /* 0x0000000305077220 */ /* 0x000fe20000410000 */
[----:B------:R-:W-:-:S05]  /*17670*/  FMNMX.FTZ R11, R40, R11, !PT ;  /* 0x0000000b280b7209 */ /* 0x000fca0007810000 */
[----:B------:R-:W-:Y:S01]  /*17680*/  MUFU.TANH R27, R27 ;  /* 0x0000001b001b7308 */ /* 0x000fe20000002400 */
[----:B-1----:R-:W-:Y:S02]  /*17690*/  FSEL R26, R38, -INF , P6 ;  /* 0xff800000261a7808 */ /* 0x002fe40003000000 */
[----:B------:R-:W-:Y:S02]  /*176a0*/  FMNMX.FTZ R21, R42, R11, !PT ;  /* 0x0000000b2a157209 */ /* 0x000fe40007810000 */
[----:B------:R-:W-:-:S03]  /*176b0*/  FSEL R7, R7, RZ, P0 ;  /* 0x000000ff07077208 */ /* 0x000fc60000000000 */
[----:B------:R1:W2:Y:S01]  /*176c0*/  MUFU.TANH R15, R30 ;  /* 0x0000001e000f7308 */ /* 0x0002a20000002400 */
[----:B------:R-:W-:Y:S01]  /*176d0*/  FMNMX.FTZ R21, R26, R21, !PT ;  /* 0x000000151a157209 */ /* 0x000fe20007810000 */
[----:B------:R-:W-:Y:S01]  /*176e0*/  FFMA.FTZ R46, R46, R3, -R7 ;  /* 0x000000032e2e7223 */ /* 0x000fe20000010807 */
[----:B0-----:R-:W-:-:S05]  /*176f0*/  FSEL R38, R13, -INF , P4 ;  /* 0xff8000000d267808 */ /* 0x001fca0002000000 */
[----:B------:R-:W0:Y:S01]  /*17700*/  MUFU.TANH R31, R31 ;  /* 0x0000001f001f7308 */ /* 0x000e220000002400 */
[----:B-1----:R-:W-:-:S04]  /*17710*/  FSEL R30, R39, -INF , P5 ;  /* 0xff800000271e7808 */ /* 0x002fc80002800000 */
[----:B------:R-:W-:-:S03]  /*17720*/  FMNMX.FTZ R21, R30, R21, !PT ;  /* 0x000000151e157209 */ /* 0x000fc60007810000 */
[----:B------:R1:W-:Y:S01]  /*17730*/  MUFU.EX2 R9, R46 ;  /* 0x0000002e00097308 */ /* 0x0003e20000000800 */
[----:B------:R-:W-:Y:S01]  /*17740*/  FMNMX.FTZ R21, R38, R21, !PT ;  /* 0x0000001526157209 */ /* 0x000fe20007810000 */
[-CC-:B------:R-:W-:Y:S01]  /*17750*/  FFMA.FTZ R204, R50, R3.reuse, -R7.reuse ;  /* 0x0000000332cc7223 */ /* 0x180fe20000010807 */
[----:B--2---:R-:W-:Y:S02]  /*17760*/  FSEL R50, R15, -INF , P2 ;  /* 0xff8000000f327808 */ /* 0x004fe40001000000 */
[----:B-1----:R-:W-:Y:S01]  /*17770*/  FSEL R46, R27, -INF , P3 ;  /* 0xff8000001b2e7808 */ /* 0x002fe20001800000 */
[----:B------:R-:W-:-:S03]  /*17780*/  FFMA.FTZ R13, R44, R3, -R7 ;  /* 0x000000032c0d7223 */ /* 0x000fc60000010807 */
[----:B------:R-:W-:Y:S02]  /*17790*/  FMNMX.FTZ R21, R46, R21, !PT ;  /* 0x000000152e157209 */ /* 0x000fe40007810000 */
[----:B0-----:R-:W-:Y:S02]  /*177a0*/  FSEL R44, R31, -INF , P1 ;  /* 0xff8000001f2c7808 */ /* 0x001fe40000800000 */
[----:B------:R-:W-:Y:S01]  /*177b0*/  FMNMX.FTZ R21, R50, R21, !PT ;  /* 0x0000001532157209 */ /* 0x000fe20007810000 */
[----:B------:R-:W-:-:S03]  /*177c0*/  FFMA.FTZ R206, R4, R3, -R7 ;  /* 0x0000000304ce7223 */ /* 0x000fc60000010807 */
[----:B------:R-:W-:-:S05]  /*177d0*/  FMNMX.FTZ R4, R44, R21, !PT ;  /* 0x000000152c047209 */ /* 0x000fca0007810000 */
[----:B------:R-:W0:Y:S01]  /*177e0*/  SHFL.BFLY PT, R27, R4, 0x2, 0x1f ;  /* 0x0c401f00041b7f89 */ /* 0x000e2200000e0000 */
[-CC-:B------:R-:W-:Y:S01]  /*177f0*/  FFMA.FTZ R208, R25, R3.reuse, -R7.reuse ;  /* 0x0000000319d07223 */ /* 0x180fe20000010807 */
[----:B------:R-:W-:Y:S01]  /*17800*/  FFMA.FTZ R210, R56, R3, -R7 ;  /* 0x0000000338d27223 */ /* 0x000fe20000010807 */
[----:B0-----:R-:W-:-:S05]  /*17810*/  FMNMX.FTZ R31, R4, R27, !PT ;  /* 0x0000001b041f7209 */ /* 0x001fca0007810000 */
[----:B------:R-:W0:Y:S01]  /*17820*/  SHFL.BFLY PT, R4, R31, 0x1, 0x1f ;  /* 0x0c201f001f047f89 */ /* 0x000e2200000e0000 */
[----:B------:R-:W1:Y:S01]  /*17830*/  MUFU.EX2 R208, R208 ;  /* 0x000000d000d07308 */ /* 0x000e620000000800 */
[----:B------:R-:W-:-:S07]  /*17840*/  FFMA.FTZ R54, R54, R3, -R7 ;  /* 0x0000000336367223 */ /* 0x000fce0000010807 */
[----:B------:R-:W2:Y:S08]  /*17850*/  MUFU.EX2 R210, R210 ;  /* 0x000000d200d27308 */ /* 0x000eb00000000800 */
[----:B------:R-:W3:Y:S01]  /*17860*/  MUFU.EX2 R11, R54 ;  /* 0x00000036000b7308 */ /* 0x000ee20000000800 */
[----:B0-----:R-:W-:-:S07]  /*17870*/  FMNMX.FTZ R4, R31, R4, !PT ;  /* 0x000000041f047209 */ /* 0x001fce0007810000 */
[----:B------:R-:W0:Y:S01]  /*17880*/  MUFU.EX2 R204, R204 ;  /* 0x000000cc00cc7308 */ /* 0x000e220000000800 */
[C---:B------:R-:W-:Y:S01]  /*17890*/  FSETP.NEU.FTZ.AND P1, PT, R4.reuse, -INF , PT ;  /* 0xff8000000400780b */ /* 0x040fe20003f3d000 */
[----:B------:R-:W-:Y:S01]  /*178a0*/  FMUL.FTZ R33, R4, R3 ;  /* 0x0000000304217220 */ /* 0x000fe20000410000 */
[----:B-1----:R-:W-:-:S05]  /*178b0*/  FADD.FTZ R35, R208, R9 ;  /* 0x00000009d0237221 */ /* 0x002fca0000010000 */
[----:B------:R-:W1:Y:S01]  /*178c0*/  MUFU.EX2 R13, R13 ;  /* 0x0000000d000d7308 */ /* 0x000e620000000800 */
[----:B------:R-:W-:Y:S01]  /*178d0*/  FSEL R33, R33, RZ, P1 ;  /* 0x000000ff21217208 */ /* 0x000fe20000800000 */
[----:B------:R-:W-:-:S04]  /*178e0*/  FFMA.FTZ R15, R48, R3, -R7 ;  /* 0x00000003300f7223 */ /* 0x000fc80000010807 */
[----:B------:R-:W-:Y:S01]  /*178f0*/  FFMA.FTZ R207, R20, R3, -R33 ;  /* 0x0000000314cf7223 */ /* 0x000fe20000010821 */
[----:B--2---:R-:W-:Y:S01]  /*17900*/  FADD.FTZ R20, R210, R35 ;  /* 0x00000023d2147221 */ /* 0x004fe20000010000 */
[----:B------:R-:W2:Y:S03]  /*17910*/  MUFU.EX2 R206, R206 ;  /* 0x000000ce00ce7308 */ /* 0x000ea60000000800 */
[----:B---3--:R-:W-:-:S05]  /*17920*/  FADD.FTZ R35, R11, R20 ;  /* 0x000000140b237221 */ /* 0x008fca0000010000 */
[----:B------:R-:W3:Y:S01]  /*17930*/  MUFU.EX2 R15, R15 ;  /* 0x0000000f000f7308 */ /* 0x000ee20000000800 */
[----:B0-----:R-:W-:Y:S01]  /*17940*/  FADD.FTZ R20, R204, R35 ;  /* 0x00000023cc147221 */ /* 0x001fe20000010000 */
[----:B------:R-:W-:-:S03]  /*17950*/  FFMA.FTZ R201, R28, R3, -R33 ;  /* 0x000000031cc97223 */ /* 0x000fc60000010821 */
[----:B-1----:R-:W-:-:S04]  /*17960*/  FADD.FTZ R37, R13, R20 ;  /* 0x000000140d257221 */ /* 0x002fc80000010000 */
[----:B--2---:R-:W-:-:S04]  /*17970*/  FADD.FTZ R28, R206, R37 ;  /* 0x00000025ce1c7221 */ /* 0x004fc80000010000 */
[----:B---3--:R-:W-:Y:S02]  /*17980*/  FADD.FTZ R37, R15, R28 ;  /* 0x0000001c0f257221 */ /* 0x008fe40000010000 */
[----:B------:R-:W2:Y:S01]  /*17990*/  LDL R28, [R1+0x64] ;  /* 0x00006400011c7983 */ /* 0x000ea20000100800 */
[-CC-:B------:R-:W-:Y:S01]  /*179a0*/  FFMA.FTZ R209, R2, R3.reuse, -R33.reuse ;  /* 0x0000000302d17223 */ /* 0x180fe20000010821 */
[-CC-:B------:R-:W-:Y:S01]  /*179b0*/  FFMA.FTZ R2, R6, R3.reuse, -R33.reuse ;  /* 0x0000000306027223 */ /* 0x180fe20000010821 */
[-CC-:B------:R-:W-:Y:S01]  /*179c0*/  FFMA.FTZ R211, R8, R3.reuse, -R33.reuse ;  /* 0x0000000308d37223 */ /* 0x180fe20000010821 */
[----:B------:R-:W-:-:S03]  /*179d0*/  FFMA.FTZ R6, R10, R3, -R33 ;  /* 0x000000030a067223 */ /* 0x000fc60000010821 */
[----:B------:R-:W-:Y:S01]  /*179e0*/  MUFU.EX2 R209, R209 ;  /* 0x000000d100d17308 */ /* 0x000fe20000000800 */
[----:B------:R-:W-:-:S07]  /*179f0*/  FFMA.FTZ R205, R12, R3, -R33 ;  /* 0x000000030ccd7223 */ /* 0x000fce0000010821 */
[----:B------:R-:W0:Y:S01]  /*17a00*/  MUFU.EX2 R2, R2 ;  /* 0x0000000200027308 */ /* 0x000e220000000800 */
[----:B------:R-:W-:-:S07]  /*17a10*/  FFMA.FTZ R8, R14, R3, -R33 ;  /* 0x000000030e087223 */ /* 0x000fce0000010821 */
[----:B------:R-:W1:Y:S01]  /*17a20*/  MUFU.EX2 R211, R211 ;  /* 0x000000d300d37308 */ /* 0x000e620000000800 */
[----:B------:R-:W-:-:S07]  /*17a30*/  FFMA.FTZ R200, R52, R3, -R7 ;  /* 0x0000000334c87223 */ /* 0x000fce0000010807 */
[----:B------:R-:W3:Y:S01]  /*17a40*/  MUFU.EX2 R6, R6 ;  /* 0x0000000600067308 */ /* 0x000ee20000000800 */
[-C--:B------:R-:W-:Y:S01]  /*17a50*/  FFMA.FTZ R10, R24, R3.reuse, -R33 ;  /* 0x00000003180a7223 */ /* 0x080fe20000010821 */
[----:B------:R-:W-:Y:S01]  /*17a60*/  FFMA.FTZ R21, R58, R3, -R7 ;  /* 0x000000033a157223 */ /* 0x000fe20000010807 */
[----:B0-----:R-:W-:-:S05]  /*17a70*/  FADD.FTZ R24, R209, R2 ;  /* 0x00000002d1187221 */ /* 0x001fca0000010000 */
[----:B------:R-:W0:Y:S01]  /*17a80*/  MUFU.EX2 R205, R205 ;  /* 0x000000cd00cd7308 */ /* 0x000e220000000800 */
[----:B------:R-:W-:Y:S01]  /*17a90*/  FFMA.FTZ R202, R60, R3, -R7 ;  /* 0x000000033cca7223 */ /* 0x000fe20000010807 */
[----:B-1----:R-:W-:-:S06]  /*17aa0*/  FADD.FTZ R35, R211, R24 ;  /* 0x00000018d3237221 */ /* 0x002fcc0000010000 */
[----:B------:R-:W1:Y:S01]  /*17ab0*/  MUFU.EX2 R8, R8 ;  /* 0x0000000800087308 */ /* 0x000e620000000800 */
[----:B------:R-:W-:Y:S01]  /*17ac0*/  FFMA.FTZ R25, R62, R3, -R7 ;  /* 0x000000033e197223 */ /* 0x000fe20000010807 */
[----:B---3--:R-:W-:-:S06]  /*17ad0*/  FADD.FTZ R24, R6, R35 ;  /* 0x0000002306187221 */ /* 0x008fcc0000010000 */
[----:B------:R-:W3:Y:S01]  /*17ae0*/  MUFU.EX2 R200, R200 ;  /* 0x000000c800c87308 */ /* 0x000ee20000000800 */
[----:B------:R-:W-:-:S07]  /*17af0*/  FFMA.FTZ R12, R32, R3, -R33 ;  /* 0x00000003200c7223 */ /* 0x000fce0000010821 */
[----:B------:R-:W4:Y:S01]  /*17b00*/  MUFU.EX2 R207, R207 ;  /* 0x000000cf00cf7308 */ /* 0x000f220000000800 */
[----:B------:R-:W-:Y:S01]  /*17b10*/  FFMA.FTZ R196, R66, R3, -R7 ;  /* 0x0000000342c47223 */ /* 0x000fe20000010807 */
[----:B0-----:R-:W-:-:S06]  /*17b20*/  FADD.FTZ R35, R205, R24 ;  /* 0x00000018cd237221 */ /* 0x001fcc0000010000 */
[----:B------:R-:W0:Y:S01]  /*17b30*/  MUFU.EX2 R21, R21 ;  /* 0x0000001500157308 */ /* 0x000e220000000800 */
[----:B------:R-:W-:-:S07]  /*17b40*/  FFMA.FTZ R203, R34, R3, -R33 ;  /* 0x0000000322cb7223 */ /* 0x000fce0000010821 */
[----:B------:R-:W5:Y:S01]  /*17b50*/  MUFU.EX2 R10, R10 ;  /* 0x0000000a000a7308 */ /* 0x000f620000000800 */
[----:B------:R-:W-:Y:S01]  /*17b60*/  FFMA.FTZ R27, R68, R3, -R7 ;  /* 0x00000003441b7223 */ /* 0x000fe20000010807 */
[----:B-1----:R-:W-:-:S06]  /*17b70*/  FADD.FTZ R24, R8, R35 ;  /* 0x0000002308187221 */ /* 0x002fcc0000010000 */
[----:B------:R-:W1:Y:S01]  /*17b80*/  MUFU.EX2 R202, R202 ;  /* 0x000000ca00ca7308 */ /* 0x000e620000000800 */
[----:B------:R-:W-:-:S07]  /*17b90*/  FFMA.FTZ R14, R36, R3, -R33 ;  /* 0x00000003240e7223 */ /* 0x000fce0000010821 */
[----:B------:R-:W1:Y:S01]  /*17ba0*/  MUFU.EX2 R201, R201 ;  /* 0x000000c900c97308 */ /* 0x000e620000000800 */
[----:B------:R-:W-:Y:S01]  /*17bb0*/  FFMA.FTZ R199, R26, R3, -R33 ;  /* 0x000000031ac77223 */ /* 0x000fe20000010821 */
[----:B---3--:R-:W-:Y:S01]  /*17bc0*/  FADD.FTZ R26, R200, R37 ;  /* 0x00000025c81a7221 */ /* 0x008fe20000010000 */
[----:B------:R-:W-:-:S05]  /*17bd0*/  PRMT R0, R43, 0x654, R0 ;  /* 0x000006542b007816 */ /* 0x000fca0000000000 */
[----:B------:R-:W3:Y:S01]  /*17be0*/  MUFU.EX2 R25, R25 ;  /* 0x0000001900197308 */ /* 0x000ee20000000800 */
[----:B------:R-:W-:Y:S01]  /*17bf0*/  FFMA.FTZ R198, R70, R3, -R7 ;  /* 0x0000000346c67223 */ /* 0x000fe20000010807 */
[----:B----4-:R-:W-:-:S06]  /*17c00*/  FADD.FTZ R35, R207, R24 ;  /* 0x00000018cf237221 */ /* 0x010fcc0000010000 */
[----:B------:R-:W4:Y:S01]  /*17c10*/  MUFU.EX2 R12, R12 ;  /* 0x0000000c000c7308 */ /* 0x000f220000000800 */
[-C--:B------:R-:W-:Y:S01]  /*17c20*/  FFMA.FTZ R197, R40, R3.reuse, -R33 ;  /* 0x0000000328c57223 */ /* 0x080fe20000010821 */
[----:B0-----:R-:W-:Y:S01]  /*17c30*/  FADD.FTZ R37, R21, R26 ;  /* 0x0000001a15257221 */ /* 0x001fe20000010000 */
[----:B------:R5:W-:Y:S05]  /*17c40*/  SYNCS.ARRIVE.TRANS64.RED.A1T0 RZ, [R0+URZ], RZ ;  /* 0x000000ff00ff79a7 */ /* 0x000bea000810043f */
[----:B------:R-:W0:Y:S01]  /*17c50*/  MUFU.EX2 R196, R196 ;  /* 0x000000c400c47308 */ /* 0x000e220000000800 */
[-C--:B------:R-:W-:Y:S01]  /*17c60*/  FFMA.FTZ R29, R72, R3.reuse, -R7 ;  /* 0x00000003481d7223 */ /* 0x080fe20000010807 */
[----:B------:R-:W-:Y:S01]  /*17c70*/  FFMA.FTZ R20, R42, R3, -R33 ;  /* 0x000000032a147223 */ /* 0x000fe20000010821 */
[----:B-----5:R-:W-:-:S05]  /*17c80*/  FADD.FTZ R0, R10, R35 ;  /* 0x000000230a007221 */ /* 0x020fca0000010000 */
[----:B------:R-:W5:Y:S01]  /*17c90*/  MUFU.EX2 R203, R203 ;  /* 0x000000cb00cb7308 */ /* 0x000f620000000800 */
[----:B-1----:R-:W-:Y:S01]  /*17ca0*/  FADD.FTZ R24, R202, R37 ;  /* 0x00000025ca187221 */ /* 0x002fe20000010000 */
[----:B------:R-:W-:-:S06]  /*17cb0*/  FFMA.FTZ R192, R74, R3, -R7 ;  /* 0x000000034ac07223 */ /* 0x000fcc0000010807 */
[----:B------:R-:W1:Y:S01]  /*17cc0*/  MUFU.EX2 R27, R27 ;  /* 0x0000001b001b7308 */ /* 0x000e620000000800 */
[----:B------:R-:W-:-:S07]  /*17cd0*/  FADD.FTZ R35, R201, R0 ;  /* 0x00000000c9237221 */ /* 0x000fce0000010000 */
[----:B------:R-:W1:Y:S01]  /*17ce0*/  MUFU.EX2 R14, R14 ;  /* 0x0000000e000e7308 */ /* 0x000e620000000800 */
[----:B---3--:R-:W-:Y:S01]  /*17cf0*/  FADD.FTZ R37, R25, R24 ;  /* 0x0000001819257221 */ /* 0x008fe20000010000 */
[----:B----4-:R-:W-:-:S06]  /*17d00*/  FADD.FTZ R0, R12, R35 ;  /* 0x000000230c007221 */ /* 0x010fcc0000010000 */
[----:B------:R-:W3:Y:S01]  /*17d10*/  MUFU.EX2 R198, R198 ;  /* 0x000000c600c67308 */ /* 0x000ee20000000800 */
[----:B------:R-:W-:-:S07]  /*17d20*/  FFMA.FTZ R30, R30, R3, -R33 ;  /* 0x000000031e1e7223 */ /* 0x000fce0000010821 */
[----:B------:R-:W4:Y:S01]  /*17d30*/  MUFU.EX2 R197, R197 ;  /* 0x000000c500c57308 */ /* 0x000f220000000800 */
[----:B------:R-:W-:Y:S01]  /*17d40*/  FFMA.FTZ R76, R76, R3, -R7 ;  /* 0x000000034c4c7223 */ /* 0x000fe20000010807 */
[----:B0-----:R-:W-:Y:S01]  /*17d50*/  FADD.FTZ R24, R196, R37 ;  /* 0x00000025c4187221 */ /* 0x001fe20000010000 */
[----:B------:R-:W-:-:S05]  /*17d60*/  F2FP.BF16.F32.PACK_AB R208, R9, R208 ;  /* 0x000000d009d0723e */ /* 0x000fca00000010ff */
[----:B------:R-:W0:Y:S01]  /*17d70*/  MUFU.EX2 R29, R29 ;  /* 0x0000001d001d7308 */ /* 0x000e220000000800 */
[----:B------:R-:W-:Y:S01]  /*17d80*/  FFMA.FTZ R194, R80, R3, -R7 ;  /* 0x0000000350c27223 */ /* 0x000fe20000010807 */
[----:B-----5:R-:W-:-:S06]  /*17d90*/  FADD.FTZ R9, R203, R0 ;  /* 0x00000000cb097221 */ /* 0x020fcc0000010000 */
[----:B------:R-:W5:Y:S01]  /*17da0*/  MUFU.EX2 R20, R20 ;  /* 0x0000001400147308 */ /* 0x000f620000000800 */
[----:B------:R-:W-:Y:S01]  /*17db0*/  FFMA.FTZ R38, R38, R3, -R33 ;  /* 0x0000000326267223 */ /* 0x000fe20000010821 */
[----:B-1----:R-:W-:-:S06]  /*17dc0*/  FADD.FTZ R35, R27, R24 ;  /* 0x000000181b237221 */ /* 0x002fcc0000010000 */
[----:B------:R-:W1:Y:S01]  /*17dd0*/  MUFU.EX2 R192, R192 ;  /* 0x000000c000c07308 */ /* 0x000e620000000800 */
[----:B------:R-:W-:Y:S01]  /*17de0*/  FFMA.FTZ R7, R78, R3, -R7 ;  /* 0x000000034e077223 */ /* 0x000fe20000010807 */
[----:B------:R-:W-:-:S06]  /*17df0*/  FADD.FTZ R0, R14, R9 ;  /* 0x000000090e007221 */ /* 0x000fcc0000010000 */
[----:B------:R-:W1:Y:S01]  /*17e00*/  MUFU.EX2 R199, R199 ;  /* 0x000000c700c77308 */ /* 0x000e620000000800 */
[----:B------:R-:W-:Y:S01]  /*17e10*/  FFMA.FTZ R46, R46, R3, -R33 ;  /* 0x000000032e2e7223 */ /* 0x000fe20000010821 */
[----:B---3--:R-:W-:-:S06]  /*17e20*/  FADD.FTZ R24, R198, R35 ;  /* 0x00000023c6187221 */ /* 0x008fcc0000010000 */
[----:B------:R-:W3:Y:S01]  /*17e30*/  MUFU.EX2 R31, R76 ;  /* 0x0000004c001f7308 */ /* 0x000ee20000000800 */
[----:B----4-:R-:W-:Y:S01]  /*17e40*/  FADD.FTZ R9, R197, R0 ;  /* 0x00000000c5097221 */ /* 0x010fe20000010000 */
[----:B------:R-:W-:-:S06]  /*17e50*/  FFMA.FTZ R50, R50, R3, -R33 ;  /* 0x0000000332327223 */ /* 0x000fcc0000010821 */
[----:B------:R-:W4:Y:S01]  /*17e60*/  MUFU.EX2 R30, R30 ;  /* 0x0000001e001e7308 */ /* 0x000f220000000800 */
[----:B------:R-:W-:Y:S01]  /*17e70*/  F2FP.BF16.F32.PACK_AB R210, R11, R210 ;  /* 0x000000d20bd2723e */ /* 0x000fe200000010ff */
[----:B0-----:R-:W-:-:S06]  /*17e80*/  FADD.FTZ R11, R29, R24 ;  /* 0x000000181d0b7221 */ /* 0x001fcc0000010000 */
[----:B------:R-:W0:Y:S01]  /*17e90*/  MUFU.EX2 R194, R194 ;  /* 0x000000c200c27308 */ /* 0x000e220000000800 */
[----:B-----5:R-:W-:Y:S01]  /*17ea0*/  FADD.FTZ R0, R20, R9 ;  /* 0x0000000914007221 */ /* 0x020fe20000010000 */
[----:B------:R-:W-:-:S06]  /*17eb0*/  FFMA.FTZ R33, R44, R3, -R33 ;  /* 0x000000032c217223 */ /* 0x000fcc0000010821 */
[----:B------:R-:W5:Y:S01]  /*17ec0*/  MUFU.EX2 R38, R38 ;  /* 0x0000002600267308 */ /* 0x000f620000000800 */
[----:B-1----:R-:W-:Y:S01]  /*17ed0*/  FADD.FTZ R24, R192, R11 ;  /* 0x0000000bc0187221 */ /* 0x002fe20000010000 */
[----:B------:R-:W-:-:S06]  /*17ee0*/  F2FP.BF16.F32.PACK_AB R200, R21, R200 ;  /* 0x000000c815c8723e */ /* 0x000fcc00000010ff */
[----:B------:R-:W1:Y:S01]  /*17ef0*/  MUFU.EX2 R7, R7 ;  /* 0x0000000700077308 */ /* 0x000e620000000800 */
[----:B------:R-:W-:Y:S01]  /*17f00*/  FADD.FTZ R9, R199, R0 ;  /* 0x00000000c7097221 */ /* 0x000fe20000010000 */
[----:B------:R-:W-:-:S06]  /*17f10*/  VIADD R21, R112, 0xfffffffe ;  /* 0xfffffffe70157836 */ /* 0x000fcc0000000000 */
[----:B------:R-:W1:Y:S01]  /*17f20*/  MUFU.EX2 R193, R46 ;  /* 0x0000002e00c17308 */ /* 0x000e620000000800 */
[----:B---3--:R-:W-:Y:S01]  /*17f30*/  FADD.FTZ R11, R31, R24 ;  /* 0x000000181f0b7221 */ /* 0x008fe20000010000 */
[----:B----4-:R-:W-:-:S06]  /*17f40*/  FADD.FTZ R9, R30, R9 ;  /* 0x000000091e097221 */ /* 0x010fcc0000010000 */
[----:B------:R-:W3:Y:S01]  /*17f50*/  MUFU.EX2 R50, R50 ;  /* 0x0000003200327308 */ /* 0x000ee20000000800 */
[----:B0-----:R-:W-:Y:S01]  /*17f60*/  FADD.FTZ R228, R194, R11 ;  /* 0x0000000bc2e47221 */ /* 0x001fe20000010000 */
[----:B-----5:R-:W-:-:S06]  /*17f70*/  FADD.FTZ R0, R38, R9 ;  /* 0x0000000926007221 */ /* 0x020fcc0000010000 */
[----:B------:R-:W0:Y:S01]  /*17f80*/  MUFU.EX2 R33, R33 ;  /* 0x0000002100217308 */ /* 0x000e220000000800 */
[C---:B-1----:R-:W-:Y:S01]  /*17f90*/  FADD.FTZ R228, R7.reuse, R228 ;  /* 0x000000e407e47221 */ /* 0x042fe20000010000 */
[----:B------:R-:W-:Y:S01]  /*17fa0*/  F2FP.BF16.F32.PACK_AB R194, R7, R194 ;  /* 0x000000c207c2723e */ /* 0x000fe200000010ff */
[----:B------:R-:W-:Y:S01]  /*17fb0*/  FADD.FTZ R7, R193, R0 ;  /* 0x00000000c1077221 */ /* 0x000fe20000010000 */
[----:B------:R-:W-:Y:S01]  /*17fc0*/  BSSY B0, `(.L_x_636) ;  /* 0x00005ba000007945 */ /* 0x000fe20003800000 */
[----:B------:R-:W-:Y:S02]  /*17fd0*/  ISETP.NE.AND P0, PT, R64, RZ, PT ;  /* 0x000000ff4000720c */ /* 0x000fe40003f05270 */
[----:B---3--:R-:W-:Y:S01]  /*17fe0*/  FADD.FTZ R0, R50, R7 ;  /* 0x0000000732007221 */ /* 0x008fe20000010000 */
[----:B------:R-:W-:Y:S01]  /*17ff0*/  F2FP.BF16.F32.PACK_AB R202, R25, R202 ;  /* 0x000000ca19ca723e */ /* 0x000fe200000010ff */
[--C-:B------:R-:W-:Y:S01]  /*18000*/  IMAD.MOV.U32 R150, RZ, RZ, R151.reuse ;  /* 0x000000ffff967224 */ /* 0x100fe200078e0097 */
[----:B------:R-:W-:Y:S01]  /*18010*/  F2FP.BF16.F32.PACK_AB R196, R27, R196 ;  /* 0x000000c41bc4723e */ /* 0x000fe200000010ff */
[--C-:B------:R-:W-:Y:S01]  /*18020*/  IMAD.MOV.U32 R149, RZ, RZ, R151.reuse ;  /* 0x000000ffff957224 */ /* 0x100fe200078e0097 */
[----:B------:R-:W-:Y:S01]  /*18030*/  F2FP.BF16.F32.PACK_AB R198, R29, R198 ;  /* 0x000000c61dc6723e */ /* 0x000fe200000010ff */
[--C-:B------:R-:W-:Y:S01]  /*18040*/  IMAD.MOV.U32 R148, RZ, RZ, R151.reuse ;  /* 0x000000ffff947224 */ /* 0x100fe200078e0097 */
[----:B------:R-:W-:Y:S01]  /*18050*/  F2FP.BF16.F32.PACK_AB R192, R31, R192 ;  /* 0x000000c01fc0723e */ /* 0x000fe200000010ff */
[----:B0-----:R-:W-:Y:S01]  /*18060*/  FADD.FTZ R227, R33, R0 ;  /* 0x0000000021e37221 */ /* 0x001fe20000010000 */
[----:B------:R-:W-:Y:S01]  /*18070*/  F2FP.BF16.F32.PACK_AB R209, R2, R209 ;  /* 0x000000d102d1723e */ /* 0x000fe200000010ff */
[----:B------:R-:W-:Y:S01]  /*18080*/  IMAD.MOV.U32 R2, RZ, RZ, 0x3f800000 ;  /* 0x3f800000ff027424 */ /* 0x000fe200078e00ff */
[----:B------:R-:W-:Y:S01]  /*18090*/  F2FP.BF16.F32.PACK_AB R199, R30, R199 ;  /* 0x000000c71ec7723e */ /* 0x000fe200000010ff */
[----:B------:R-:W-:Y:S01]  /*180a0*/  IMAD.MOV.U32 R0, RZ, RZ, 0x3f800000 ;  /* 0x3f800000ff007424 */ /* 0x000fe200078e00ff */
[----:B------:R-:W-:Y:S01]  /*180b0*/  F2FP.BF16.F32.PACK_AB R193, R193, R38 ;  /* 0x00000026c1c1723e */ /* 0x000fe200000010ff */
[--C-:B------:R-:W-:Y:S01]  /*180c0*/  IMAD.MOV.U32 R147, RZ, RZ, R151.reuse ;  /* 0x000000ffff937224 */ /* 0x100fe200078e0097 */
[----:B------:R-:W-:Y:S01]  /*180d0*/  F2FP.BF16.F32.PACK_AB R195, R33, R50 ;  /* 0x0000003221c3723e */ /* 0x000fe200000010ff */
[--C-:B------:R-:W-:Y:S01]  /*180e0*/  IMAD.MOV.U32 R146, RZ, RZ, R151.reuse ;  /* 0x000000ffff927224 */ /* 0x100fe200078e0097 */
[----:B------:R-:W-:Y:S01]  /*180f0*/  F2FP.BF16.F32.PACK_AB R204, R13, R204 ;  /* 0x000000cc0dcc723e */ /* 0x000fe200000010ff */
[--C-:B------:R-:W-:Y:S01]  /*18100*/  IMAD.MOV.U32 R145, RZ, RZ, R151.reuse ;  /* 0x000000ffff917224 */ /* 0x100fe200078e0097 */
[----:B------:R-:W-:Y:S01]  /*18110*/  F2FP.BF16.F32.PACK_AB R206, R15, R206 ;  /* 0x000000ce0fce723e */ /* 0x000fe200000010ff */
[----:B------:R-:W-:Y:S01]  /*18120*/  IMAD.MOV.U32 R144, RZ, RZ, R151 ;  /* 0x000000ffff907224 */ /* 0x000fe200078e0097 */
[----:B------:R-:W-:-:S02]  /*18130*/  F2FP.BF16.F32.PACK_AB R211, R6, R211 ;  /* 0x000000d306d3723e */ /* 0x000fc400000010ff */
[----:B--2---:R-:W-:Y:S01]  /*18140*/  ISETP.GE.AND P1, PT, R21, R28, PT ;  /* 0x0000001c1500720c */ /* 0x004fe20003f26270 */
[--C-:B------:R-:W-:Y:S01]  /*18150*/  IMAD.MOV.U32 R143, RZ, RZ, R151.reuse ;  /* 0x000000ffff8f7224 */ /* 0x100fe200078e0097 */
[----:B------:R-:W-:Y:S01]  /*18160*/  F2FP.BF16.F32.PACK_AB R205, R8, R205 ;  /* 0x000000cd08cd723e */ /* 0x000fe200000010ff */
        /* <DEDUP_REMOVED lines=9> */
[-C--:B------:R-:W-:Y:S01]  /*18200*/  MOV R130, R151.reuse ;  /* 0x0000009700827202 */ /* 0x080fe20000000f00 */
[--C-:B------:R-:W-:Y:S01]  /*18210*/  IMAD.MOV.U32 R137, RZ, RZ, R151.reuse ;  /* 0x000000ffff897224 */ /* 0x100fe200078e0097 */
[-C--:B------:R-:W-:Y:S01]  /*18220*/  MOV R106, R151.reuse ;  /* 0x00000097006a7202 */ /* 0x080fe20000000f00 */
[--C-:B------:R-:W-:Y:S01]  /*18230*/  IMAD.MOV.U32 R136, RZ, RZ, R151.reuse ;  /* 0x000000ffff887224 */ /* 0x100fe200078e0097 */
[-C--:B------:R-:W-:Y:S01]  /*18240*/  MOV R82, R151.reuse ;  /* 0x0000009700527202 */ /* 0x080fe20000000f00 */
[--C-:B------:R-:W-:Y:S01]  /*18250*/  IMAD.MOV.U32 R135, RZ, RZ, R151.reuse ;  /* 0x000000ffff877224 */ /* 0x100fe200078e0097 */
[-C--:B------:R-:W-:Y:S01]  /*18260*/  MOV R58, R151.reuse ;  /* 0x00000097003a7202 */ /* 0x080fe20000000f00 */
[--C-:B------:R-:W-:Y:S01]  /*18270*/  IMAD.MOV.U32 R134, RZ, RZ, R151.reuse ;  /* 0x000000ffff867224 */ /* 0x100fe200078e0097 */
[----:B------:R-:W-:Y:S01]  /*18280*/  MOV R34, R151 ;  /* 0x0000009700227202 */ /* 0x000fe20000000f00 */
[----:B------:R-:W-:-:S02]  /*18290*/  IMAD.MOV.U32 R133, RZ, RZ, R151 ;  /* 0x000000ffff857224 */ /* 0x000fc400078e0097 */
[--C-:B------:R-:W-:Y:S02]  /*182a0*/  IMAD.MOV.U32 R132, RZ, RZ, R151.reuse ;  /* 0x000000ffff847224 */ /* 0x100fe400078e0097 */
[--C-:B------:R-:W-:Y:S02]  /*182b0*/  IMAD.MOV.U32 R131, RZ, RZ, R151.reuse ;  /* 0x000000ffff837224 */ /* 0x100fe400078e0097 */
[--C-:B------:R-:W-:Y:S02]  /*182c0*/  IMAD.MOV.U32 R129, RZ, RZ, R151.reuse ;  /* 0x000000ffff817224 */ /* 0x100fe400078e0097 */
[--C-:B------:R-:W-:Y:S02]  /*182d0*/  IMAD.MOV.U32 R128, RZ, RZ, R151.reuse ;  /* 0x000000ffff807224 */ /* 0x100fe400078e0097 */
[--C-:B------:R-:W-:Y:S02]  /*182e0*/  IMAD.MOV.U32 R127, RZ, RZ, R151.reuse ;  /* 0x000000ffff7f7224 */ /* 0x100fe400078e0097 */
        /* <DEDUP_REMOVED lines=98> */
[----:B------:R-:W-:Y:S01]  /*18910*/  IMAD.MOV.U32 R24, RZ, RZ, R151 ;  /* 0x000000ffff187224 */ /* 0x000fe200078e0097 */
[----:B------:R-:W-:Y:S06]  /*18920*/  @!P1 BRA `(.L_x_637) ;  /* 0x00000050008c9947 */ /* 0x000fec0003800000 */
[----:B------:R-:W-:Y:S01]  /*18930*/  IMAD.MOV.U32 R20, RZ, RZ, R4 ;  /* 0x000000ffff147224 */ /* 0x000fe200078e0004 */
[----:B------:R-:W-:Y:S01]  /*18940*/  CS2R R150, SRZ ;  /* 0x0000000000967805 */ /* 0x000fe2000001ff00 */
[----:B------:R-:W-:Y:S01]  /*18950*/  IMAD.MOV.U32 R15, RZ, RZ, R5 ;  /* 0x000000ffff0f7224 */ /* 0x000fe200078e0005 */
[----:B------:R-:W-:Y:S01]  /*18960*/  CS2R R146, SRZ ;  /* 0x0000000000927805 */ /* 0x000fe2000001ff00 */
[----:B------:R-:W-:Y:S01]  /*18970*/  IMAD.MOV.U32 R14, RZ, RZ, R229 ;  /* 0x000000ffff0e7224 */ /* 0x000fe200078e00e5 */
[----:B------:R-:W-:Y:S01]  /*18980*/  CS2R R142, SRZ ;  /* 0x00000000008e7805 */ /* 0x000fe2000001ff00 */
[----:B------:R-:W-:Y:S01]  /*18990*/  IMAD.MOV.U32 R8, RZ, RZ, R226 ;  /* 0x000000ffff087224 */ /* 0x000fe200078e00e2 */
[----:B------:R-:W-:Y:S01]  /*189a0*/  CS2R R138, SRZ ;  /* 0x00000000008a7805 */ /* 0x000fe2000001ff00 */
        /* <DEDUP_REMOVED lines=60> */
[----:B------:R-:W-:-:S07]  /*18d70*/  CS2R R24, SRZ ;  /* 0x0000000000187805 */ /* 0x000fce000001ff00 */
.L_x_650:
[----:B------:R-:W-:-:S04]  /*18d80*/  ISETP.NE.AND P1, PT, R8, 0x1, PT ;  /* 0x000000010800780c */ /* 0x000fc80003f25270 */
[----:B------:R-:W-:-:S04]  /*18d90*/  SEL R229, RZ, 0x1, P1 ;  /* 0x00000001ffe57807 */ /* 0x000fc80000800000 */
[----:B------:R-:W-:Y:S01]  /*18da0*/  LOP3.LUT R229, R14, R229, RZ, 0x3c, !PT ;  /* 0x000000e50ee57212 */ /* 0x000fe200078e3cff */
[----:B------:R-:W-:Y:S06]  /*18db0*/  @!P0 BRA `(.L_x_638) ;  /* 0x0000000000048947 */ /* 0x000fec0003800000 */
[----:B------:R-:W-:Y:S01]  /*18dc0*/  BPT.TRAP 0x1 ;  /* 0x000000040000795c */ /* 0x000fe20000300000 */
.L_x_638:
[----:B------:R-:W-:Y:S01]  /*18dd0*/  VIADD R226, R8, 0x1 ;  /* 0x0000000108e27836 */ /* 0x000fe20000000000 */
[----:B------:R-:W-:-:S04]  /*18de0*/  SHF.L.U32 R3, R229, 0x1f, RZ ;  /* 0x0000001fe5037819 */ /* 0x000fc800000006ff */
[----:B------:R-:W-:-:S04]  /*18df0*/  ISETP.NE.AND P1, PT, R226, 0x2, PT ;  /* 0x00000002e200780c */ /* 0x000fc80003f25270 */
[----:B------:R-:W-:-:S05]  /*18e00*/  SEL R226, R226, RZ, P1 ;  /* 0x000000ffe2e27207 */ /* 0x000fca0000800000 */
[----:B------:R-:W-:-:S04]  /*18e10*/  IMAD R9, R226, 0x8, R23 ;  /* 0x00000008e2097824 */ /* 0x000fc800078e0217 */
[----:B------:R0:W1:Y:S01]  /*18e20*/  SYNCS.PHASECHK.TRANS64.TRYWAIT P1, [R9+URZ+0x38830], R3 ;  /* 0x03883003090075a7 */ /* 0x000062000802017f */
[----:B------:R-:W-:Y:S05]  /*18e30*/  @!P0 BRA `(.L_x_639) ;  /* 0x0000000000048947 */ /* 0x000fea0003800000 */
[----:B------:R-:W-:Y:S01]  /*18e40*/  BPT.TRAP 0x1 ;  /* 0x000000040000795c */ /* 0x000fe20000300000 */
.L_x_639:
[----:B------:R-:W2:Y:S01]  /*18e50*/  LDL R4, [R1+0x50] ;  /* 0x0000500001047983 */ /* 0x000ea20000100800 */
[----:B------:R-:W-:Y:S01]  /*18e60*/  BSSY B1, `(.L_x_640) ;  /* 0x0000007000017945 */ /* 0x000fe20003800000 */
[----:B------:R-:W-:Y:S02]  /*18e70*/  IMAD.MOV.U32 R5, RZ, RZ, 0x40000040 ;  /* 0x40000040ff057424 */ /* 0x000fe400078e00ff */
[----:B--2---:R-:W-:-:S04]  /*18e80*/  IMAD R4, R226, 0xa00, R4 ;  /* 0x00000a00e2047824 */ /* 0x004fc800078e0204 */
[----:B------:R-:W-:Y:S01]  /*18e90*/  VIADD R6, R4, 0x80 ;  /* 0x0000008004067836 */ /* 0x000fe20000000000 */
[----:B-1----:R-:W-:Y:S06]  /*18ea0*/  @P1 BRA `(.L_x_641) ;  /* 0x0000000000081947 */ /* 0x002fec0003800000 */
[----:B------:R-:W1:Y:S02]  /*18eb0*/  SYNCS.PHASECHK.TRANS64.TRYWAIT P1, [R9+URZ+0x38830], R3 ;  /* 0x03883003090075a7 */ /* 0x000e64000802017f */
[----:B-1----:R-:W-:Y:S05]  /*18ec0*/  @!P1 BRA `(.L_x_642) ;  /* 0x0000013400689947 */ /* 0x002fea0003800000 */
.L_x_641:
[----:B------:R-:W-:Y:S05]  /*18ed0*/  BSYNC B1 ;  /* 0x0000000000017941 */ /* 0x000fea0003800000 */
.L_x_640:
[----:B------:R-:W2:Y:S04]  /*18ee0*/  LDL.64 R152, [R1+0x48] ;  /* 0x0000480001987983 */ /* 0x000ea80000100a00 */
[----:B------:R-:W3:Y:S04]  /*18ef0*/  LDL.64 R156, [R1+0x8] ;  /* 0x00000800019c7983 */ /* 0x000ee80000100a00 */
[----:B------:R-:W4:Y:S01]  /*18f00*/  LDL.64 R154, [R1] ;  /* 0x00000000019a7983 */ /* 0x000f220000100a00 */
[----:B------:R-:W-:Y:S02]  /*18f10*/  R2UR UR10, R4 ;  /* 0x00000000040a72ca */ /* 0x000fe400000e0000 */
[----:B------:R-:W-:Y:S01]  /*18f20*/  R2UR UR11, R5 ;  /* 0x00000000050b72ca */ /* 0x000fe200000e0000 */
[----:B------:R-:W-:Y:S01]  /*18f30*/  WARPGROUP.ARRIVE ;  /* 0x00000000000079c5 */ /* 0x000fe20000000000 */
[----:B------:R-:W-:Y:S01]  /*18f40*/  IMAD.MOV.U32 R7, RZ, RZ, 0x40000040 ;  /* 0x40000040ff077424 */ /* 0x000fe200078e00ff */
[----:B------:R-:W-:-:S04]  /*18f50*/  R2UR UR6, R6 ;  /* 0x00000000060672ca */ /* 0x000fc800000e0000 */
[----:B------:R-:W-:Y:S01]  /*18f60*/  R2UR UR7, R7 ;  /* 0x00000000070772ca */ /* 0x000fe200000e0000 */
[C---:B------:R-:W-:Y:S02]  /*18f70*/  VIADD R6, R4.reuse, 0x100 ;  /* 0x0000010004067836 */ /* 0x040fe40000000000 */
[----:B------:R-:W-:Y:S02]  /*18f80*/  IMAD.MOV.U32 R7, RZ, RZ, 0x40000040 ;  /* 0x40000040ff077424 */ /* 0x000fe400078e00ff */
[----:B------:R-:W-:Y:S02]  /*18f90*/  VIADD R10, R4, 0x180 ;  /* 0x00000180040a7836 */ /* 0x000fe40000000000 */
[----:B------:R-:W-:Y:S01]  /*18fa0*/  IMAD.MOV.U32 R11, RZ, RZ, 0x40000040 ;  /* 0x40000040ff0b7424 */ /* 0x000fe200078e00ff */
[----:B--2---:R-:W-:Y:S02]  /*18fb0*/  R2UR UR46, R152 ;  /* 0x00000000982e72ca */ /* 0x004fe400000e0000 */
[----:B------:R-:W-:-:S02]  /*18fc0*/  R2UR UR47, R153 ;  /* 0x00000000992f72ca */ /* 0x000fc400000e0000 */
[----:B------:R-:W2:Y:S01]  /*18fd0*/  LDL.64 R152, [R1+0x40] ;  /* 0x0000400001987983 */ /* 0x000ea20000100a00 */
[----:B---3--:R-:W-:Y:S02]  /*18fe0*/  R2UR UR12, R156 ;  /* 0x000000009c0c72ca */ /* 0x008fe400000e0000 */
[----:B------:R-:W-:-:S11]  /*18ff0*/  R2UR UR13, R157 ;  /* 0x000000009d0d72ca */ /* 0x000fd600000e0000 */
[----:B------:R-:W-:Y:S02]  /*19000*/  UMOV UR8, UR12 ;  /* 0x0000000c00087c82 */ /* 0x000fe40008000000 */
[----:B------:R-:W-:Y:S02]  /*19010*/  UMOV UR9, UR13 ;  /* 0x0000000d00097c82 */ /* 0x000fe40008000000 */
[----:B------:R-:W-:Y:S01]  /*19020*/  HGMMA.64x16x16.F32.BF16 R184, gdesc[UR8], RZ, !UPT, gsb0 ;  /* 0x0020000008b879f0 */ /* 0x000fe2000c0018ff */
[----:B------:R-:W-:Y:S01]  /*19030*/  UMOV UR4, UR12 ;  /* 0x0000000c00047c82 */ /* 0x000fe20008000000 */
[----:B------:R-:W-:Y:S01]  /*19040*/  UMOV UR5, UR13 ;  /* 0x0000000d00057c82 */ /* 0x000fe20008000000 */
[----:B------:R-:W-:Y:S02]  /*19050*/  WARPGROUP.DEPBAR.LE gsb0, 0x0 ;  /* 0x00008000000079c5 */ /* 0x000fe40000010000 */
[----:B------:R-:W-:-:S06]  /*19060*/  WARPGROUP.ARRIVE ;  /* 0x00000000000079c5 */ /* 0x000fcc0000000000 */
[----:B------:R-:W-:Y:S01]  /*19070*/  HGMMA.64x16x16.F32.BF16 R176, gdesc[UR4], RZ, !UPT, gsb0 ;  /* 0x0020000004b079f0 */ /* 0x000fe2000c0018ff */
[----:B------:R-:W-:Y:S02]  /*19080*/  R2UR UR10, R6 ;  /* 0x00000000060a72ca */ /* 0x000fe400000e0000 */
[----:B------:R-:W-:Y:S01]  /*19090*/  R2UR UR11, R7 ;  /* 0x00000000070b72ca */ /* 0x000fe200000e0000 */
[----:B------:R-:W-:Y:S01]  /*190a0*/  UMOV UR8, UR12 ;  /* 0x0000000c00087c82 */ /* 0x000fe20008000000 */
[----:B------:R-:W-:Y:S01]  /*190b0*/  UMOV UR9, UR13 ;  /* 0x0000000d00097c82 */ /* 0x000fe20008000000 */
[----:B------:R-:W-:Y:S02]  /*190c0*/  WARPGROUP.DEPBAR.LE gsb0, 0x0 ;  /* 0x00008000000079c5 */ /* 0x000fe40000010000 */
[----:B------:R-:W-:-:S08]  /*190d0*/  WARPGROUP.ARRIVE ;  /* 0x00000000000079c5 */ /* 0x000fd00000000000 */
        /* <DEDUP_REMOVED lines=8> */
[----:B------:R-:W-:Y:S01]  /*19160*/  IMAD.MOV.U32 R7, RZ, RZ, 0x40000040 ;  /* 0x40000040ff077424 */ /* 0x000fe200078e00ff */
[----:B------:R-:W-:-:S04]  /*19170*/  IADD3 R6, R4, 0x200, RZ ;  /* 0x0000020004067810 */ /* 0x000fc80007ffe0ff */
[----:B------:R-:W-:Y:S02]  /*19180*/  R2UR UR34, R6 ;  /* 0x00000000062272ca */ /* 0x000fe400000e0000 */
[----:B------:R-:W-:Y:S02]  /*19190*/  R2UR UR35, R7 ;  /* 0x00000000072372ca */ /* 0x000fe400000e0000 */
[----:B----4-:R-:W-:Y:S02]  /*191a0*/  R2UR UR28, R154 ;  /* 0x000000009a1c72ca */ /* 0x010fe400000e0000 */
[----:B------:R-:W-:Y:S01]  /*191b0*/  R2UR UR29, R155 ;  /* 0x000000009b1d72ca */ /* 0x000fe200000e0000 */
[----:B------:R-:W-:Y:S01]  /*191c0*/  UMOV UR32, UR12 ;  /* 0x0000000c00207c82 */ /* 0x000fe20008000000 */
[----:B------:R-:W-:Y:S01]  /*191d0*/  UMOV UR33, UR13 ;  /* 0x0000000d00217c82 */ /* 0x000fe20008000000 */
[----:B------:R-:W-:Y:S02]  /*191e0*/  WARPGROUP.DEPBAR.LE gsb0, 0x0 ;  /* 0x00008000000079c5 */ /* 0x000fe40000010000 */
[----:B------:R-:W-:Y:S01]  /*191f0*/  VIADD R12, R4, 0x2 ;  /* 0x00000002040c7836 */ /* 0x000fe20000000000 */
[----:B--2---:R-:W-:-:S02]  /*19200*/  R2UR UR42, R152 ;  /* 0x00000000982a72ca */ /* 0x004fc400000e0000 */
[----:B------:R-:W-:Y:S02]  /*19210*/  R2UR UR43, R153 ;  /* 0x00000000992b72ca */ /* 0x000fe400000e0000 */
[----:B------:R-:W-:-:S06]  /*19220*/  WARPGROUP.ARRIVE ;  /* 0x00000000000079c5 */ /* 0x000fcc0000000000 */
[----:B------:R-:W-:Y:S01]  /*19230*/  HGMMA.64x16x16.F32.BF16 R152, gdesc[UR32], RZ, !UPT, gsb0 ;  /* 0x00200000209879f0 */ /* 0x000fe2000c0018ff */
[----:B------:R-:W-:Y:S01]  /*19240*/  IMAD.MOV.U32 R13, RZ, RZ, 0x40000040 ;  /* 0x40000040ff0d7424 */ /* 0x000fe200078e00ff */
[----:B------:R-:W-:-:S04]  /*19250*/  R2UR UR26, R12 ;  /* 0x000000000c1a72ca */ /* 0x000fc800000e0000 */
[----:B------:R-:W-:Y:S01]  /*19260*/  R2UR UR27, R13 ;  /* 0x000000000d1b72ca */ /* 0x000fe200000e0000 */
[----:B------:R-:W-:Y:S01]  /*19270*/  UMOV UR24, UR28 ;  /* 0x0000001c00187c82 */ /* 0x000fe20008000000 */
[----:B------:R-:W-:Y:S01]  /*19280*/  UMOV UR25, UR29 ;  /* 0x0000001d00197c82 */ /* 0x000fe20008000000 */
[----:B------:R-:W-:Y:S02]  /*19290*/  WARPGROUP.DEPBAR.LE gsb0, 0x0 ;  /* 0x00008000000079c5 */ /* 0x000fe40000010000 */
[----:B------:R-:W-:-:S08]  /*192a0*/  WARPGROUP.ARRIVE ;  /* 0x00000000000079c5 */ /* 0x000fd00000000000 */
[----:B------:R-:W-:Y:S01]  /*192b0*/  HGMMA.64x16x16.F32.BF16 R184, gdesc[UR24], R184, gsb0 ;  /* 0x0020000018b879f0 */ /* 0x000fe200080018b8 */
[----:B------:R-:W-:Y:S02]  /*192c0*/  VIADD R10, R4, 0x82 ;  /* 0x00000082040a7836 */ /* 0x000fe40000000000 */
[----:B------:R-:W-:-:S03]  /*192d0*/  IMAD.MOV.U32 R11, RZ, RZ, 0x40000040 ;  /* 0x40000040ff0b7424 */ /* 0x000fc600078e00ff */
[----:B------:R-:W-:Y:S02]  /*192e0*/  R2UR UR22, R10 ;  /* 0x000000000a1672ca */ /* 0x000fe400000e0000 */
        /* <DEDUP_REMOVED lines=21> */
[C---:B------:R-:W-:Y:S02]  /*19440*/  VIADD R12, R4.reuse, 0x202 ;  /* 0x00000202040c7836 */ /* 0x040fe40000000000 */
[----:B------:R-:W-:Y:S02]  /*19450*/  IMAD.MOV.U32 R13, RZ, RZ, 0x40000040 ;  /* 0x40000040ff0d7424 */ /* 0x000fe400078e00ff */
[----:B------:R-:W-:Y:S01]  /*19460*/  VIADD R6, R4, 0x4 ;  /* 0x0000000404067836 */ /* 0x000fe20000000000 */
[----:B------:R-:W-:-:S02]  /*19470*/  WARPGROUP.DEPBAR.LE gsb0, 0x0 ;  /* 0x00008000000079c5 */ /* 0x000fc40000010000 */
[----:B------:R-:W-:Y:S01]  /*19480*/  WARPGROUP.ARRIVE ;  /* 0x00000000000079c5 */ /* 0x000fe20000000000 */
[----:B------:R-:W-:Y:S01]  /*19490*/  IMAD.MOV.U32 R7, RZ, RZ, 0x40000040 ;  /* 0x40000040ff077424 */ /* 0x000fe200078e00ff */
[----:B------:R-:W-:Y:S01]  /*194a0*/  UMOV UR8, UR46 ;  /* 0x0000002e00087c82 */ /* 0x000fe20008000000 */
[----:B------:R-:W-:Y:S01]  /*194b0*/  UMOV UR9, UR47 ;  /* 0x0000002f00097c82 */ /* 0x000fe20008000000 */
[----:B------:R-:W-:Y:S01]  /*194c0*/  UMOV UR4, UR46 ;  /* 0x0000002e00047c82 */ /* 0x000fe20008000000 */
[----:B------:R-:W-:Y:S01]  /*194d0*/  UMOV UR5, UR47 ;  /* 0x0000002f00057c82 */ /* 0x000fe20008000000 */
[----:B------:R-:W-:Y:S01]  /*194e0*/  HGMMA.64x16x16.F32.BF16 R160, gdesc[UR12], R160, gsb0 ;  /* 0x002000000ca079f0 */ /* 0x000fe200080018a0 */
[----:B------:R-:W-:Y:S01]  /*194f0*/  R2UR UR30, R12 ;  /* 0x000000000c1e72ca */ /* 0x000fe200000e0000 */
[----:B------:R-:W-:Y:S01]  /*19500*/  UMOV UR24, UR46 ;  /* 0x0000002e00187c82 */ /* 0x000fe20008000000 */
[----:B------:R-:W-:Y:S01]  /*19510*/  R2UR UR31, R13 ;  /* 0x000000000d1f72ca */ /* 0x000fe200000e0000 */
[----:B------:R-:W-:Y:S01]  /*19520*/  UMOV UR25, UR47 ;  /* 0x0000002f00197c82 */ /* 0x000fe20008000000 */
[----:B------:R-:W-:Y:S01]  /*19530*/  R2UR UR10, R6 ;  /* 0x00000000060a72ca */ /* 0x000fe200000e0000 */
[----:B------:R-:W-:Y:S01]  /*19540*/  UMOV UR20, UR46 ;  /* 0x0000002e00147c82 */ /* 0x000fe20008000000 */
[----:B------:R-:W-:Y:S01]  /*19550*/  UMOV UR21, UR47 ;  /* 0x0000002f00157c82 */ /* 0x000fe20008000000 */
[----:B------:R-:W-:Y:S01]  /*19560*/  UMOV UR32, UR46 ;  /* 0x0000002e00207c82 */ /* 0x000fe20008000000 */
[----:B------:R-:W-:Y:S01]  /*19570*/  UMOV UR33, UR47 ;  /* 0x0000002f00217c82 */ /* 0x000fe20008000000 */
[----:B------:R-:W-:Y:S01]  /*19580*/  UMOV UR16, UR42 ;  /* 0x0000002a00107c82 */ /* 0x000fe20008000000 */
[----:B------:R-:W-:Y:S01]  /*19590*/  UMOV UR17, UR43 ;  /* 0x0000002b00117c82 */ /* 0x000fe20008000000 */
[----:B------:R-:W2:Y:S01]  /*195a0*/  LDL.64 R10, [R1+0x30] ;  /* 0x00003000010a7983 */ /* 0x000ea20000100a00 */
[----:B------:R-:W-:-:S02]  /*195b0*/  WARPGROUP.DEPBAR.LE gsb0, 0x0 ;  /* 0x00008000000079c5 */ /* 0x000fc40000010000 */
[----:B------:R-:W-:Y:S01]  /*195c0*/  WARPGROUP.ARRIVE ;  /* 0x00000000000079c5 */ /* 0x000fe20000000000 */
[----:B------:R-:W-:Y:S01]  /*195d0*/  R2UR UR11, R7 ;  /* 0x00000000070b72ca */ /* 0x000fe200000e0000 */
[----:B------:R-:W3:Y:S04]  /*195e0*/  LDL.64 R12, [R1+0x38] ;  /* 0x00003800010c7983 */ /* 0x000ee80000100a00 */
[----:B------:R-:W-:Y:S01]  /*195f0*/  HGMMA.64x16x16.F32.BF16 R152, gdesc[UR28], R152, gsb0 ;  /* 0x002000001c9879f0 */ /* 0x000fe20008001898 */
[----:B------:R-:W-:Y:S02]  /*19600*/  VIADD R6, R4, 0x84 ;  /* 0x0000008404067836 */ /* 0x000fe40000000000 */
[----:B------:R-:W-:Y:S01]  /*19610*/  IMAD.MOV.U32 R7, RZ, RZ, 0x40000040 ;  /* 0x40000040ff077424 */ /* 0x000fe200078e00ff */
[----:B------:R-:W-:-:S02]  /*19620*/  WARPGROUP.DEPBAR.LE gsb0, 0x0 ;  /* 0x00008000000079c5 */ /* 0x000fc40000010000 */
[----:B------:R-:W-:-:S06]  /*19630*/  WARPGROUP.ARRIVE ;  /* 0x00000000000079c5 */ /* 0x000fcc0000000000 */
[----:B------:R-:W-:Y:S01]  /*19640*/  HGMMA.64x16x16.F32.BF16 R184, gdesc[UR8], R184, gsb0 ;  /* 0x0020000008b879f0 */ /* 0x000fe200080018b8 */
[----:B------:R-:W-:Y:S02]  /*19650*/  R2UR UR6, R6 ;  /* 0x00000000060672ca */ /* 0x000fe400000e0000 */
[----:B------:R-:W-:Y:S01]  /*19660*/  R2UR UR7, R7 ;  /* 0x00000000070772ca */ /* 0x000fe200000e0000 */
[----:B------:R-:W-:Y:S01]  /*19670*/  VIADD R6, R4, 0x104 ;  /* 0x0000010404067836 */ /* 0x000fe20000000000 */
[----:B------:R-:W-:Y:S02]  /*19680*/  WARPGROUP.DEPBAR.LE gsb0, 0x0 ;  /* 0x00008000000079c5 */ /* 0x000fe40000010000 */
[----:B------:R-:W-:-:S09]  /*19690*/  WARPGROUP.ARRIVE ;  /* 0x00000000000079c5 */ /* 0x000fd20000000000 */
[----:B------:R-:W-:Y:S01]  /*196a0*/  HGMMA.64x16x16.F32.BF16 R176, gdesc[UR4], R176, gsb0 ;  /* 0x0020000004b079f0 */ /* 0x000fe200080018b0 */
[----:B------:R-:W-:Y:S01]  /*196b0*/  IMAD.MOV.U32 R7, RZ, RZ, 0x40000040 ;  /* 0x40000040ff077424 */ /* 0x000fe200078e00ff */
[----:B------:R-:W-:-:S04]  /*196c0*/  R2UR UR26, R6 ;  /* 0x00000000061a72ca */ /* 0x000fc800000e0000 */
[----:B------:R-:W-:Y:S01]  /*196d0*/  R2UR UR27, R7 ;  /* 0x00000000071b72ca */ /* 0x000fe200000e0000 */
[----:B------:R-:W-:Y:S02]  /*196e0*/  WARPGROUP.DEPBAR.LE gsb0, 0x0 ;  /* 0x00008000000079c5 */ /* 0x000fe40000010000 */
[----:B------:R-:W-:-:S10]  /*196f0*/  WARPGROUP.ARRIVE ;  /* 0x00000000000079c5 */ /* 0x000fd40000000000 */
[----:B------:R-:W-:Y:S01]  /*19700*/  HGMMA.64x16x16.F32.BF16 R168, gdesc[UR24], R168, gsb0 ;  /* 0x0020000018a879f0 */ /* 0x000fe200080018a8 */
[----:B------:R-:W-:Y:S02]  /*19710*/  VIADD R6, R4, 0x184 ;  /* 0x0000018404067836 */ /* 0x000fe40000000000 */
[----:B------:R-:W-:-:S03]  /*19720*/  IMAD.MOV.U32 R7, RZ, RZ, 0x40000040 ;  /* 0x40000040ff077424 */ /* 0x000fc600078e00ff */
[----:B------:R-:W-:Y:S02]  /*19730*/  R2UR UR22, R6 ;  /* 0x00000000061672ca */ /* 0x000fe400000e0000 */
        /* <DEDUP_REMOVED lines=11> */
[----:B------:R-:W-:Y:S01]  /*197f0*/  VIADD R6, R4, 0x6 ;  /* 0x0000000604067836 */ /* 0x000fe20000000000 */
[----:B------:R-:W-:-:S04]  /*19800*/  MOV R7, 0x40000040 ;  /* 0x4000004000077802 */ /* 0x000fc80000000f00 */
        /* <DEDUP_REMOVED lines=42> */
[----:B------:R-:W-:Y:S01]  /*19ab0*/  IMAD.MOV.U32 R7, RZ, RZ, 0x40000040 ;  /* 0x40000040ff077424 */ /* 0x000fe200078e00ff */
[----:B---3--:R-:W-:Y:S02]  /*19ac0*/  R2UR UR50, R12 ;  /* 0x000000000c3272ca */ /* 0x008fe400000e0000 */
[----:B------:R-:W-:Y:S02]  /*19ad0*/  R2UR UR51, R13 ;  /* 0x000000000d3372ca */ /* 0x000fe400000e0000 */
[----:B------:R-:W-:Y:S01]  /*19ae0*/  R2UR UR26, R6 ;  /* 0x00000000061a72ca */ /* 0x000fe200000e0000 */
[----:B------:R-:W3:Y:S01]  /*19af0*/  LDL.64 R12, [R1+0x28] ;  /* 0x00002800010c7983 */ /* 0x000ee20000100a00 */
[----:B------:R-:W-:-:S07]  /*19b00*/  R2UR UR27, R7 ;  /* 0x00000000071b72ca */ /* 0x000fce00000e0000 */
[----:B------:R-:W-:Y:S02]  /*19b10*/  UMOV UR24, UR50 ;  /* 0x0000003200187c82 */ /* 0x000fe40008000000 */
[----:B------:R-:W-:Y:S01]  /*19b20*/  UMOV UR25, UR51 ;  /* 0x0000003300197c82 */ /* 0x000fe20008000000 */
[----:B------:R-:W-:Y:S02]  /*19b30*/  WARPGROUP.DEPBAR.LE gsb0, 0x0 ;  /* 0x00008000000079c5 */ /* 0x000fe40000010000 */
[----:B------:R-:W-:-:S06]  /*19b40*/  WARPGROUP.ARRIVE ;  /* 0x00000000000079c5 */ /* 0x000fcc0000000000 */
        /* <DEDUP_REMOVED lines=39> */
[----:B--2---:R-:W-:Y:S02]  /*19dc0*/  R2UR UR46, R10 ;  /* 0x000000000a2e72ca */ /* 0x004fe400000e0000 */
[----:B------:R-:W-:Y:S02]  /*19dd0*/  R2UR UR47, R11 ;  /* 0x000000000b2f72ca */ /* 0x000fe400000e0000 */
[----:B------:R-:W-:Y:S01]  /*19de0*/  R2UR UR10, R6 ;  /* 0x00000000060a72ca */ /* 0x000fe200000e0000 */
[----:B------:R-:W2:Y:S01]  /*19df0*/  LDL.64 R10, [R1+0x20] ;  /* 0x00002000010a7983 */ /* 0x000ea20000100a00 */
        /* <DEDUP_REMOVED lines=15> */
[----:B------:R-:W-:Y:S01]  /*19ef0*/  VIADD R6, R4, 0x382 ;  /* 0x0000038204067836 */ /* 0x000fe20000000000 */
[----:B------:R-:W-:-:S04]  /*19f00*/  MOV R7, 0x40000040 ;  /* 0x4000004000077802 */ /* 0x000fc80000000f00 */
        /* <DEDUP_REMOVED lines=125> */
[----:B------:R-:W-:Y:S02]  /*1a6e0*/  R2UR UR10, R6 ;  /* 0x00000000060a72ca */ /* 0x000fe400000e0000 */
        /* <DEDUP_REMOVED lines=490> */
.L_x_643:
[----:B------:R-:W-:Y:S01]  /*1c590*/  SHF.L.U32 R0, R14, 0x1f, RZ ;  /* 0x0000001f0e007819 */ /* 0x000fe200000006ff */
[----:B------:R-:W-:-:S04]  /*1c5a0*/  IMAD R6, R8, 0x8, R23 ;  /* 0x0000000808067824 */ /* 0x000fc800078e0217 */
[----:B------:R2:W3:Y:S01]  /*1c5b0*/  SYNCS.PHASECHK.TRANS64.TRYWAIT P1, [R6+URZ+0x38850], R0 ;  /* 0x03885000060075a7 */ /* 0x0004e2000802017f */
[----:B------:R-:W-:Y:S05]  /*1c5c0*/  @!P0 BRA `(.L_x_644) ;  /* 0x0000000000048947 */ /* 0x000fea0003800000 */
[----:B------:R-:W-:Y:S01]  /*1c5d0*/  BPT.TRAP 0x1 ;  /* 0x000000040000795c */ /* 0x000fe20000300000 */
.L_x_644:
[----:B------:R-:W-:Y:S04]  /*1c5e0*/  BSSY B1, `(.L_x_645) ;  /* 0x0000004000017945 */ /* 0x000fe80003800000 */
[----:B---3--:R-:W-:Y:S05]  /*1c5f0*/  @P1 BRA `(.L_x_646) ;  /* 0x0000000000081947 */ /* 0x008fea0003800000 */
[----:B------:R-:W3:Y:S02]  /*1c600*/  SYNCS.PHASECHK.TRANS64.TRYWAIT P1, [R6+URZ+0x38850], R0 ;  /* 0x03885000060075a7 */ /* 0x000ee4000802017f */
[----:B---3--:R-:W-:Y:S05]  /*1c610*/  @!P1 BRA `(.L_x_647) ;  /* 0x000000fc00a89947 */ /* 0x008fea0003800000 */
.L_x_646:
[----:B------:R-:W-:Y:S05]  /*1c620*/  BSYNC B1 ;  /* 0x0000000000017941 */ /* 0x000fea0003800000 */
.L_x_645:
[----:B--23--:R-:W-:Y:S01]  /*1c630*/  VIADD R0, R23, 0x400 ;  /* 0x0000040017007836 */ /* 0x00cfe20000000000 */
[----:B------:R-:W-:Y:S01]  /*1c640*/  WARPGROUP.ARRIVE ;  /* 0x00000000000079c5 */ /* 0x000fe20000000000 */
[----:B01----:R-:W-:Y:S02]  /*1c650*/  IMAD.MOV.U32 R3, RZ, RZ, 0x40000040 ;  /* 0x40000040ff037424 */ /* 0x003fe400078e00ff */
[----:B------:R-:W-:Y:S01]  /*1c660*/  IMAD.MOV.U32 R5, RZ, RZ, 0x40000040 ;  /* 0x40000040ff057424 */ /* 0x000fe200078e00ff */
[----:B------:R-:W-:Y:S02]  /*1c670*/  SHF.R.U32.HI R0, RZ, 0x4, R0 ;  /* 0x00000004ff007819 */ /* 0x000fe40000011600 */
[----:B------:R-:W-:Y:S01]  /*1c680*/  R2UR UR7, R3 ;  /* 0x00000000030772ca */ /* 0x000fe200000e0000 */
[----:B------:R-:W-:Y:S01]  /*1c690*/  IMAD.MOV.U32 R3, RZ, RZ, 0x40000040 ;  /* 0x40000040ff037424 */ /* 0x000fe200078e00ff */
[----:B------:R-:W-:-:S04]  /*1c6a0*/  LOP3.LUT R0, R0, 0x3fff, RZ, 0xc0, !PT ;  /* 0x00003fff00007812 */ /* 0x000fc800078ec0ff */
[----:B------:R-:W-:-:S05]  /*1c6b0*/  LOP3.LUT R0, R0, 0x2800000, RZ, 0xfc, !PT ;  /* 0x0280000000007812 */ /* 0x000fca00078efcff */
[----:B------:R-:W-:-:S04]  /*1c6c0*/  IMAD R2, R8, 0xa00, R0 ;  /* 0x00000a0008027824 */ /* 0x000fc800078e0200 */
[C---:B------:R-:W-:Y:S01]  /*1c6d0*/  VIADD R4, R2.reuse, 0x80 ;  /* 0x0000008002047836 */ /* 0x040fe20000000000 */
[----:B------:R-:W-:-:S13]  /*1c6e0*/  R2UR UR6, R2 ;  /* 0x00000000020672ca */ /* 0x000fda00000e0000 */
[----:B------:R-:W-:Y:S01]  /*1c6f0*/  HGMMA.64x256x16.F32.BF16 R24, R208, gdesc[UR4].tnspB, R24, gsb0 ;  /* 0x43e00004d0187df0 */ /* 0x000fe20008001818 */
[----:B------:R-:W-:Y:S01]  /*1c700*/  R2UR UR6, R4 ;  /* 0x00000000040672ca */ /* 0x000fe200000e0000 */
[----:B------:R-:W-:Y:S01]  /*1c710*/  VIADD R4, R2, 0x100 ;  /* 0x0000010002047836 */ /* 0x000fe20000000000 */
[----:B------:R-:W-:Y:S01]  /*1c720*/  R2UR UR7, R5 ;  /* 0x00000000050772ca */ /* 0x000fe200000e0000 */
[----:B------:R-:W-:Y:S01]  /*1c730*/  IMAD.MOV.U32 R5, RZ, RZ, 0x40000040 ;  /* 0x40000040ff057424 */ /* 0x000fe200078e00ff */
[----:B------:R-:W-:Y:S02]  /*1c740*/  WARPGROUP.DEPBAR.LE gsb0, 0x0 ;  /* 0x00008000000079c5 */ /* 0x000fe40000010000 */
[----:B------:R-:W-:-:S15]  /*1c750*/  WARPGROUP.ARRIVE ;  /* 0x00000000000079c5 */ /* 0x000fde0000000000 */
[----:B------:R-:W-:-:S06]  /*1c760*/  NOP ;  /* 0x0000000000007918 */ /* 0x000fcc0000000000 */
        /* <DEDUP_REMOVED lines=12> */
[----:B------:R-:W-:Y:S02]  /*1c830*/  WARPGROUP.DEPBAR.LE gsb0, 0x0 ;  /* 0x00008000000079c5 */ /* 0x000fe40000010000 */
[----:B------:R-:W-:-:S15]  /*1c840*/  WARPGROUP.ARRIVE ;  /* 0x00000000000079c5 */ /* 0x000fde0000000000 */
[----:B------:R-:W-:-:S07]  /*1c850*/  NOP ;  /* 0x0000000000007918 */ /* 0x000fce0000000000 */
[----:B------:R-:W-:Y:S01]  /*1c860*/  HGMMA.64x256x16.F32.BF16 R24, R196, gdesc[UR4].tnspB, R24, gsb0 ;  /* 0x43e00004c4187df0 */ /* 0x000fe20008001818 */
[----:B------:R-:W-:Y:S02]  /*1c870*/  R2UR UR6, R2 ;  /* 0x00000000020672ca */ /* 0x000fe400000e0000 */
[----:B------:R-:W-:Y:S01]  /*1c880*/  R2UR UR7, R3 ;  /* 0x00000000030772ca */ /* 0x000fe200000e0000 */
[----:B------:R-:W-:Y:S02]  /*1c890*/  WARPGROUP.DEPBAR.LE gsb0, 0x0 ;  /* 0x00008000000079c5 */ /* 0x000fe40000010000 */
[----:B------:R-:W-:-:S15]  /*1c8a0*/  WARPGROUP.ARRIVE ;  /* 0x00000000000079c5 */ /* 0x000fde0000000000 */
[----:B------:R-:W-:-:S07]  /*1c8b0*/  NOP ;  /* 0x0000000000007918 */ /* 0x000fce0000000000 */
[----:B------:R-:W-:Y:S03]  /*1c8c0*/  HGMMA.64x256x16.F32.BF16 R24, R192, gdesc[UR4].tnspB, R24, gsb0 ;  /* 0x43e00004c0187df0 */ /* 0x000fe60008001818 */
[----:B------:R-:W-:Y:S02]  /*1c8d0*/  WARPGROUP.DEPBAR.LE gsb0, 0x0 ;  /* 0x00008000000079c5 */ /* 0x000fe40000010000 */
[----:B------:R-:W-:Y:S05]  /*1c8e0*/  @!P0 BRA `(.L_x_648) ;  /* 0x0000000000048947 */ /* 0x000fea0003800000 */
[----:B------:R-:W-:Y:S01]  /*1c8f0*/  BPT.TRAP 0x1 ;  /* 0x000000040000795c */ /* 0x000fe20000300000 */
.L_x_648:
[----:B------:R-:W-:Y:S02]  /*1c900*/  FMUL.FTZ R0, R184, UR39 ;  /* 0x00000027b8007c20 */ /* 0x000fe40008410000 */
[----:B------:R-:W2:Y:S01]  /*1c910*/  LDL R184, [R1+0x60] ;  /* 0x0000600001b87983 */ /* 0x000ea20000100800 */
[----:B------:R-:W-:Y:S01]  /*1c920*/  FMUL.FTZ R2, R185, UR39 ;  /* 0x00000027b9027c20 */ /* 0x000fe20008410000 */
[----:B------:R-:W-:Y:S01]  /*1c930*/  FMUL.FTZ R7, R188, UR39 ;  /* 0x00000027bc077c20 */ /* 0x000fe20008410000 */
[----:B------:R-:W-:Y:S01]  /*1c940*/  FMUL.FTZ R8, R189, UR39 ;  /* 0x00000027bd087c20 */ /* 0x000fe20008410000 */
[----:B------:R-:W0:Y:S01]  /*1c950*/  MUFU.TANH R0, R0 ;  /* 0x0000000000007308 */ /* 0x000e220000002400 */
[----:B------:R-:W-:Y:S02]  /*1c960*/  VIADD R3, R9, 0x38840 ;  /* 0x0003884009037836 */ /* 0x000fe40000000000 */
        /* <DEDUP_REMOVED lines=39> */
[----:B------:R-:W-:-:S07]  /*1cbe0*/  FMUL.FTZ R154, R159, UR39 ;  /* 0x000000279f9a7c20 */ /* 0x000fce0008410000 */
[----:B------:R-:W5:Y:S08]  /*1cbf0*/  MUFU.TANH R11, R11 ;  /* 0x0000000b000b7308 */ /* 0x000f700000002400 */
[----:B------:R-:W5:Y:S08]  /*1cc00*/  MUFU.TANH R13, R13 ;  /* 0x0000000d000d7308 */ /* 0x000f700000002400 */
[----:B------:R-:W5:Y:S08]  /*1cc10*/  MUFU.TANH R14, R14 ;  /* 0x0000000e000e7308 */ /* 0x000f700000002400 */
[----:B------:R-:W5:Y:S08]  /*1cc20*/  MUFU.TANH R168, R168 ;  /* 0x000000a800a87308 */ /* 0x000f700000002400 */
[----:B------:R-:W5:Y:S08]  /*1cc30*/  MUFU.TANH R169, R169 ;  /* 0x000000a900a97308 */ /* 0x000f700000002400 */
[----:B------:R0:W5:Y:S08]  /*1cc40*/  MUFU.TANH R9, R173 ;  /* 0x000000ad00097308 */ /* 0x0001700000002400 */
[----:B------:R-:W5:Y:S01]  /*1cc50*/  MUFU.TANH R172, R172 ;  /* 0x000000ac00ac7308 */ /* 0x000f620000002400 */
[----:B0-----:R-:W-:-:S07]  /*1cc60*/  FMUL.FTZ R173, R187, UR39 ;  /* 0x00000027bbad7c20 */ /* 0x001fce0008410000 */
[----:B------:R-:W0:Y:S08]  /*1cc70*/  MUFU.TANH R160, R160 ;  /* 0x000000a000a07308 */ /* 0x000e300000002400 */
        /* <DEDUP_REMOVED lines=22> */
[----:B------:R-:W0:Y:S01]  /*1cde0*/  MUFU.TANH R193, R193 ;  /* 0x000000c100c17308 */ /* 0x000e220000002400 */
[----:B--2---:R-:W-:-:S07]  /*1cdf0*/  PRMT R3, R184, 0x654, R3 ;  /* 0x00000654b8037816 */ /* 0x004fce0000000003 */
[----:B------:R-:W2:Y:S01]  /*1ce00*/  MUFU.TANH R163, R163 ;  /* 0x000000a300a37308 */ /* 0x000ea20000002400 */
[----:B------:R1:W-:Y:S07]  /*1ce10*/  SYNCS.ARRIVE.TRANS64.RED.A1T0 RZ, [R3+URZ], RZ ;  /* 0x000000ff03ff79a7 */ /* 0x0003ee000810043f */
[----:B------:R-:W2:Y:S01]  /*1ce20*/  MUFU.TANH R195, R195 ;  /* 0x000000c300c37308 */ /* 0x000ea20000002400 */
[----:B-1----:R-:W-:-:S04]  /*1ce30*/  FMNMX.FTZ R3, R0, R15, !PT ;  /* 0x0000000f00037209 */ /* 0x002fc80007810000 */
[----:B------:R-:W-:-:S03]  /*1ce40*/  FMNMX.FTZ R3, R2, R3, !PT ;  /* 0x0000000302037209 */ /* 0x000fc60007810000 */
[----:B------:R-:W1:Y:S01]  /*1ce50*/  MUFU.TANH R154, R154 ;  /* 0x0000009a009a7308 */ /* 0x000e620000002400 */
[----:B---3--:R-:W-:-:S04]  /*1ce60*/  FMNMX.FTZ R3, R7, R3, !PT ;  /* 0x0000000307037209 */ /* 0x008fc80007810000 */
[----:B----4-:R-:W-:-:S04]  /*1ce70*/  FMNMX.FTZ R3, R8, R3, !PT ;  /* 0x0000000308037209 */ /* 0x010fc80007810000 */
[----:B-----5:R-:W-:-:S04]  /*1ce80*/  FMNMX.FTZ R3, R10, R3, !PT ;  /* 0x000000030a037209 */ /* 0x020fc80007810000 */
[----:B------:R-:W-:-:S04]  /*1ce90*/  FMNMX.FTZ R3, R12, R3, !PT ;  /* 0x000000030c037209 */ /* 0x000fc80007810000 */
[----:B------:R-:W-:-:S04]  /*1cea0*/  FMNMX.FTZ R3, R11, R3, !PT ;  /* 0x000000030b037209 */ /* 0x000fc80007810000 */
[----:B------:R-:W-:-:S04]  /*1ceb0*/  FMNMX.FTZ R3, R13, R3, !PT ;  /* 0x000000030d037209 */ /* 0x000fc80007810000 */
[----:B------:R-:W-:-:S04]  /*1cec0*/  FMNMX.FTZ R3, R14, R3, !PT ;  /* 0x000000030e037209 */ /* 0x000fc80007810000 */
[----:B------:R-:W-:-:S04]  /*1ced0*/  FMNMX.FTZ R3, R168, R3, !PT ;  /* 0x00000003a8037209 */ /* 0x000fc80007810000 */
[----:B------:R-:W-:-:S04]  /*1cee0*/  FMNMX.FTZ R3, R169, R3, !PT ;  /* 0x00000003a9037209 */ /* 0x000fc80007810000 */
[----:B------:R-:W-:-:S04]  /*1cef0*/  FMNMX.FTZ R3, R9, R3, !PT ;  /* 0x0000000309037209 */ /* 0x000fc80007810000 */
[----:B------:R-:W-:-:S04]  /*1cf00*/  FMNMX.FTZ R3, R172, R3, !PT ;  /* 0x00000003ac037209 */ /* 0x000fc80007810000 */
[----:B0-----:R-:W-:-:S04]  /*1cf10*/  FMNMX.FTZ R3, R160, R3, !PT ;  /* 0x00000003a0037209 */ /* 0x001fc80007810000 */
[----:B------:R-:W-:-:S04]  /*1cf20*/  FMNMX.FTZ R3, R161, R3, !PT ;  /* 0x00000003a1037209 */ /* 0x000fc80007810000 */
[----:B------:R-:W-:-:S04]  /*1cf30*/  FMNMX.FTZ R3, R164, R3, !PT ;  /* 0x00000003a4037209 */ /* 0x000fc80007810000 */
[----:B------:R-:W-:-:S04]  /*1cf40*/  FMNMX.FTZ R3, R152, R3, !PT ;  /* 0x0000000398037209 */ /* 0x000fc80007810000 */
[----:B------:R-:W-:-:S04]  /*1cf50*/  FMNMX.FTZ R3, R153, R3, !PT ;  /* 0x0000000399037209 */ /* 0x000fc80007810000 */
[----:B------:R-:W-:-:S04]  /*1cf60*/  FMNMX.FTZ R3, R156, R3, !PT ;  /* 0x000000039c037209 */ /* 0x000fc80007810000 */
[----:B------:R-:W-:-:S05]  /*1cf70*/  FMNMX.FTZ R5, R157, R3, !PT ;  /* 0x000000039d057209 */ /* 0x000fca0007810000 */
[----:B------:R-:W0:Y:S02]  /*1cf80*/  SHFL.BFLY PT, R3, R5, 0x2, 0x1f ;  /* 0x0c401f0005037f89 */ /* 0x000e2400000e0000 */
[----:B0-----:R-:W-:-:S05]  /*1cf90*/  FMNMX.FTZ R5, R5, R3, !PT ;  /* 0x0000000305057209 */ /* 0x001fca0007810000 */
[----:B------:R-:W0:Y:S02]  /*1cfa0*/  SHFL.BFLY PT, R3, R5, 0x1, 0x1f ;  /* 0x0c201f0005037f89 */ /* 0x000e2400000e0000 */
[----:B0-----:R-:W-:Y:S02]  /*1cfb0*/  FMNMX.FTZ R5, R5, R3, !PT ;  /* 0x0000000305057209 */ /* 0x001fe40007810000 */
[----:B------:R-:W-:-:S03]  /*1cfc0*/  FMNMX.FTZ R3, R165, R20, !PT ;  /* 0x00000014a5037209 */ /* 0x000fc60007810000 */
[----:B------:R-:W-:Y:S01]  /*1cfd0*/  FADD.FTZ R159, -R5, R15 ;  /* 0x0000000f059f7221 */ /* 0x000fe20000010100 */
        /* <DEDUP_REMOVED lines=16> */
[----:B--2---:R-:W-:-:S04]  /*1d0e0*/  FMNMX.FTZ R3, R163, R3, !PT ;  /* 0x00000003a3037209 */ /* 0x004fc80007810000 */
[----:B------:R-:W-:-:S04]  /*1d0f0*/  FMNMX.FTZ R3, R195, R3, !PT ;  /* 0x00000003c3037209 */ /* 0x000fc80007810000 */
[----:B-1----:R-:W-:-:S05]  /*1d100*/  FMNMX.FTZ R3, R154, R3, !PT ;  /* 0x000000039a037209 */ /* 0x002fca0007810000 */
[----:B------:R-:W0:Y:S02]  /*1d110*/  SHFL.BFLY PT, R4, R3, 0x2, 0x1f ;  /* 0x0c401f0003047f89 */ /* 0x000e2400000e0000 */
[----:B0-----:R-:W-:-:S05]  /*1d120*/  FMNMX.FTZ R4, R3, R4, !PT ;  /* 0x0000000403047209 */ /* 0x001fca0007810000 */
[----:B------:R-:W0:Y:S02]  /*1d130*/  SHFL.BFLY PT, R3, R4, 0x1, 0x1f ;  /* 0x0c201f0004037f89 */ /* 0x000e2400000e0000 */
[----:B0-----:R-:W-:Y:S01]  /*1d140*/  FMNMX.FTZ R4, R4, R3, !PT ;  /* 0x0000000304047209 */ /* 0x001fe20007810000 */
[----:B------:R-:W-:-:S04]  /*1d150*/  IMAD.U32 R3, RZ, RZ, UR38 ;  /* 0x00000026ff037e24 */ /* 0x000fc8000f8e00ff */
[-C--:B------:R-:W-:Y:S01]  /*1d160*/  FMUL.FTZ R15, R5, R3.reuse ;  /* 0x00000003050f7220 */ /* 0x080fe20000410000 */
[----:B------:R-:W-:Y:S01]  /*1d170*/  FADD.FTZ R158, -R4, R20 ;  /* 0x00000014049e7221 */ /* 0x000fe20000010100 */
[-C--:B------:R-:W-:Y:S02]  /*1d180*/  FMUL.FTZ R159, R159, R3.reuse ;  /* 0x000000039f9f7220 */ /* 0x080fe40000410000 */
[-CC-:B------:R-:W-:Y:S01]  /*1d190*/  FFMA.FTZ R204, R12, R3.reuse, -R15.reuse ;  /* 0x000000030ccc7223 */ /* 0x180fe2000001080f */
[-CC-:B------:R-:W-:Y:S01]  /*1d1a0*/  FFMA.FTZ R12, R11, R3.reuse, -R15.reuse ;  /* 0x000000030b0c7223 */ /* 0x180fe2000001080f */
[-CC-:B------:R-:W-:Y:S01]  /*1d1b0*/  FFMA.FTZ R11, R14, R3.reuse, -R15.reuse ;  /* 0x000000030e0b7223 */ /* 0x180fe2000001080f */
[-C--:B------:R-:W-:Y:S01]  /*1d1c0*/  FMUL.FTZ R14, R4, R3.reuse ;  /* 0x00000003040e7220 */ /* 0x080fe20000410000 */
[-CC-:B------:R-:W-:Y:S01]  /*1d1d0*/  FFMA.FTZ R208, R0, R3.reuse, -R15.reuse ;  /* 0x0000000300d07223 */ /* 0x180fe2000001080f */
[-C--:B------:R-:W-:Y:S01]  /*1d1e0*/  FMUL.FTZ R158, R158, R3.reuse ;  /* 0x000000039e9e7220 */ /* 0x080fe20000410000 */
[-CC-:B------:R-:W-:Y:S01]  /*1d1f0*/  FFMA.FTZ R210, R8, R3.reuse, -R15.reuse ;  /* 0x0000000308d27223 */ /* 0x180fe2000001080f */
[-CC-:B------:R-:W-:Y:S01]  /*1d200*/  FFMA.FTZ R209, R165, R3.reuse, -R14.reuse ;  /* 0x00000003a5d17223 */ /* 0x180fe2000001080e */
[-CC-:B------:R-:W-:Y:S01]  /*1d210*/  FFMA.FTZ R8, R161, R3.reuse, -R15.reuse ;  /* 0x00000003a1087223 */ /* 0x180fe2000001080f */
[-CC-:B------:R-:W-:Y:S01]  /*1d220*/  FFMA.FTZ R155, R2, R3.reuse, -R15.reuse ;  /* 0x00000003029b7223 */ /* 0x180fe2000001080f */
[-CC-:B------:R-:W-:Y:S01]  /*1d230*/  FFMA.FTZ R161, R173, R3.reuse, -R14.reuse ;  /* 0x00000003ada17223 */ /* 0x180fe2000001080e */
[----:B------:R0:W-:Y:S01]  /*1d240*/  MUFU.EX2 R0, R159 ;  /* 0x0000009f00007308 */ /* 0x0001e20000000800 */
[-CC-:B------:R-:W-:Y:S01]  /*1d250*/  FFMA.FTZ R211, R176, R3.reuse, -R14.reuse ;  /* 0x00000003b0d37223 */ /* 0x180fe2000001080e */
[-CC-:B------:R-:W-:Y:S01]  /*1d260*/  FFMA.FTZ R20, R7, R3.reuse, -R15.reuse ;  /* 0x0000000307147223 */ /* 0x180fe2000001080f */
        /* <DEDUP_REMOVED lines=8> */
[-CC-:B0-----:R-:W-:Y:S01]  /*1d2f0*/  FFMA.FTZ R159, R179, R3.reuse, -R14.reuse ;  /* 0x00000003b39f7223 */ /* 0x181fe2000001080e */
[-CC-:B------:R-:W-:Y:S01]  /*1d300*/  FFMA.FTZ R200, R168, R3.reuse, -R15.reuse ;  /* 0x00000003a8c87223 */ /* 0x180fe2000001080f */
[-CC-:B------:R-:W-:Y:S01]  /*1d310*/  FFMA.FTZ R169, R169, R3.reuse, -R15.reuse ;  /* 0x00000003a9a97223 */ /* 0x180fe2000001080f */
[-CC-:B------:R-:W-:Y:S01]  /*1d320*/  FFMA.FTZ R9, R172, R3.reuse, -R15.reuse ;  /* 0x00000003ac097223 */ /* 0x180fe2000001080f */
[-CC-:B------:R-:W-:Y:S01]  /*1d330*/  FFMA.FTZ R198, R164, R3.reuse, -R15.reuse ;  /* 0x00000003a4c67223 */ /* 0x180fe2000001080f */
[----:B------:R-:W0:Y:S01]  /*1d340*/  MUFU.EX2 R208, R208 ;  /* 0x000000d000d07308 */ /* 0x000e220000000800 */
[-CC-:B------:R-:W-:Y:S01]  /*1d350*/  FFMA.FTZ R7, R153, R3.reuse, -R15.reuse ;  /* 0x0000000399077223 */ /* 0x180fe2000001080f */
[-CC-:B------:R-:W-:Y:S01]  /*1d360*/  FFMA.FTZ R194, R156, R3.reuse, -R15.reuse ;  /* 0x000000039cc27223 */ /* 0x180fe2000001080f */
[-C--:B------:R-:W-:Y:S01]  /*1d370*/  FFMA.FTZ R13, R157, R3.reuse, -R15 ;  /* 0x000000039d0d7223 */ /* 0x080fe2000001080f */
[-CC-:B------:R-:W-:Y:S01]  /*1d380*/  FFMA.FTZ R162, R162, R3.reuse, -R14.reuse ;  /* 0x00000003a2a27223 */ /* 0x180fe2000001080e */
[-CC-:B------:R-:W-:Y:S01]  /*1d390*/  FFMA.FTZ R207, R180, R3.reuse, -R14.reuse ;  /* 0x00000003b4cf7223 */ /* 0x180fe2000001080e */
[-CC-:B-1----:R-:W-:Y:S01]  /*1d3a0*/  FFMA.FTZ R158, R181, R3.reuse, -R14.reuse ;  /* 0x00000003b59e7223 */ /* 0x182fe2000001080e */
[-CC-:B------:R-:W-:Y:S01]  /*1d3b0*/  FFMA.FTZ R157, R170, R3.reuse, -R14.reuse ;  /* 0x00000003aa9d7223 */ /* 0x180fe2000001080e */
[----:B------:R-:W1:Y:S01]  /*1d3c0*/  MUFU.EX2 R209, R209 ;  /* 0x000000d100d17308 */ /* 0x000e620000000800 */
[-CC-:B------:R-:W-:Y:S01]  /*1d3d0*/  FFMA.FTZ R201, R171, R3.reuse, -R14.reuse ;  /* 0x00000003abc97223 */ /* 0x180fe2000001080e */
[-CC-:B------:R-:W-:Y:S01]  /*1d3e0*/  FFMA.FTZ R156, R174, R3.reuse, -R14.reuse ;  /* 0x00000003ae9c7223 */ /* 0x180fe2000001080e */
[-CC-:B------:R-:W-:Y:S01]  /*1d3f0*/  FFMA.FTZ R203, R175, R3.reuse, -R14.reuse ;  /* 0x00000003afcb7223 */ /* 0x180fe2000001080e */
[-CC-:B------:R-:W-:Y:S01]  /*1d400*/  FFMA.FTZ R197, R197, R3.reuse, -R14.reuse ;  /* 0x00000003c5c57223 */ /* 0x180fe2000001080e */
[-CC-:B------:R-:W-:Y:S01]  /*1d410*/  FFMA.FTZ R199, R199, R3.reuse, -R14.reuse ;  /* 0x00000003c7c77223 */ /* 0x180fe2000001080e */
[-CC-:B------:R-:W-:Y:S01]  /*1d420*/  FFMA.FTZ R153, R166, R3.reuse, -R14.reuse ;  /* 0x00000003a6997223 */ /* 0x180fe2000001080e */
[-C--:B------:R-:W-:Y:S01]  /*1d430*/  FFMA.FTZ R193, R193, R3.reuse, -R14 ;  /* 0x00000003c1c17223 */ /* 0x080fe2000001080e */
[----:B------:R-:W-:Y:S01]  /*1d440*/  MUFU.EX2 R155, R155 ;  /* 0x0000009b009b7308 */ /* 0x000fe20000000800 */
[----:B0-----:R-:W-:Y:S01]  /*1d450*/  FFMA.FTZ R228, R0, R228, R208 ;  /* 0x000000e400e47223 */ /* 0x001fe200000100d0 */
[----:B------:R-:W-:-:S06]  /*1d460*/  FFMA.FTZ R195, R195, R3, -R14 ;  /* 0x00000003c3c37223 */ /* 0x000fcc000001080e */
[----:B------:R-:W0:Y:S01]  /*1d470*/  MUFU.EX2 R161, R161 ;  /* 0x000000a100a17308 */ /* 0x000e220000000800 */
[----:B-1----:R-:W-:-:S07]  /*1d480*/  FFMA.FTZ R227, R2, R227, R209 ;  /* 0x000000e302e37223 */ /* 0x002fce00000100d1 */
[----:B------:R1:W-:Y:S08]  /*1d490*/  MUFU.EX2 R152, R20 ;  /* 0x0000001400987308 */ /* 0x0003f00000000800 */
[----:B------:R-:W2:Y:S01]  /*1d4a0*/  MUFU.EX2 R211, R211 ;  /* 0x000000d300d37308 */ /* 0x000ea20000000800 */
[-CC-:B-1----:R-:W-:Y:S01]  /*1d4b0*/  FFMA.FTZ R20, R163, R3.reuse, -R14.reuse ;  /* 0x00000003a3147223 */ /* 0x182fe2000001080e */
[----:B------:R-:W-:Y:S01]  /*1d4c0*/  FFMA.FTZ R14, R154, R3, -R14 ;  /* 0x000000039a0e7223 */ /* 0x000fe2000001080e */
[----:B0-----:R-:W-:-:S05]  /*1d4d0*/  FADD.FTZ R163, R161, R227 ;  /* 0x000000e3a1a37221 */ /* 0x001fca0000010000 */
[----:B------:R-:W-:Y:S08]  /*1d4e0*/  MUFU.EX2 R210, R210 ;  /* 0x000000d200d27308 */ /* 0x000ff00000000800 */
[----:B------:R-:W0:Y:S01]  /*1d4f0*/  MUFU.EX2 R160, R160 ;  /* 0x000000a000a07308 */ /* 0x000e220000000800 */
[----:B--2---:R-:W-:-:S07]  /*1d500*/  FADD.FTZ R163, R211, R163 ;  /* 0x000000a3d3a37221 */ /* 0x004fce0000010000 */
[----:B------:R-:W-:Y:S08]  /*1d510*/  MUFU.EX2 R15, R10 ;  /* 0x0000000a000f7308 */ /* 0x000ff00000000800 */
[----:B------:R-:W1:Y:S01]  /*1d520*/  MUFU.EX2 R205, R205 ;  /* 0x000000cd00cd7308 */ /* 0x000e620000000800 */
[----:B0-----:R-:W-:-:S07]  /*1d530*/  FADD.FTZ R163, R160, R163 ;  /* 0x000000a3a0a37221 */ /* 0x001fce0000010000 */
[----:B------:R-:W-:Y:S08]  /*1d540*/  MUFU.EX2 R204, R204 ;  /* 0x000000cc00cc7308 */ /* 0x000ff00000000800 */
[----:B------:R-:W0:Y:S01]  /*1d550*/  MUFU.EX2 R159, R159 ;  /* 0x0000009f009f7308 */ /* 0x000e220000000800 */
[----:B-1----:R-:W-:-:S07]  /*1d560*/  FADD.FTZ R163, R205, R163 ;  /* 0x000000a3cda37221 */ /* 0x002fce0000010000 */
[----:B------:R1:W-:Y:S08]  /*1d570*/  MUFU.EX2 R154, R162 ;  /* 0x000000a2009a7308 */ /* 0x0003f00000000800 */
[----:B------:R-:W2:Y:S01]  /*1d580*/  MUFU.EX2 R12, R12 ;  /* 0x0000000c000c7308 */ /* 0x000ea20000000800 */
[----:B-1----:R-:W-:Y:S01]  /*1d590*/  FADD.FTZ R162, R155, R228 ;  /* 0x000000e49ba27221 */ /* 0x002fe20000010000 */
[----:B0-----:R-:W-:-:S03]  /*1d5a0*/  FADD.FTZ R163, R159, R163 ;  /* 0x000000a39fa37221 */ /* 0x001fc60000010000 */
[----:B------:R-:W-:-:S03]  /*1d5b0*/  FADD.FTZ R162, R152, R162 ;  /* 0x000000a298a27221 */ /* 0x000fc60000010000 */
[----:B------:R-:W0:Y:S01]  /*1d5c0*/  MUFU.EX2 R207, R207 ;  /* 0x000000cf00cf7308 */ /* 0x000e220000000800 */
[----:B------:R-:W-:-:S04]  /*1d5d0*/  FADD.FTZ R162, R210, R162 ;  /* 0x000000a2d2a27221 */ /* 0x000fc80000010000 */
[----:B------:R-:W-:-:S03]  /*1d5e0*/  FADD.FTZ R162, R15, R162 ;  /* 0x000000a20fa27221 */ /* 0x000fc60000010000 */
[----:B------:R-:W1:Y:S01]  /*1d5f0*/  MUFU.EX2 R206, R206 ;  /* 0x000000ce00ce7308 */ /* 0x000e620000000800 */
[----:B------:R-:W-:-:S04]  /*1d600*/  FADD.FTZ R162, R204, R162 ;  /* 0x000000a2cca27221 */ /* 0x000fc80000010000 */
[----:B--2---:R-:W-:-:S03]  /*1d610*/  FADD.FTZ R162, R12, R162 ;  /* 0x000000a20ca27221 */ /* 0x004fc60000010000 */
        /* <DEDUP_REMOVED lines=21> */
[----:B-1----:R-:W-:-:S04]  /*1d770*/  FADD.FTZ R163, R203, R163 ;  /* 0x000000a3cba37221 */ /* 0x002fc80000010000 */
[----:B------:R-:W-:-:S03]  /*1d780*/  FADD.FTZ R163, R154, R163 ;  /* 0x000000a39aa37221 */ /* 0x000fc60000010000 */
        /* <DEDUP_REMOVED lines=25> */
[----:B--2---:R-:W-:Y:S01]  /*1d920*/  FADD.FTZ R163, R195, R163 ;  /* 0x000000a3c3a37221 */ /* 0x004fe20000010000 */
[----:B0-----:R-:W-:-:S03]  /*1d930*/  FADD.FTZ R228, R13, R162 ;  /* 0x000000a20de47221 */ /* 0x001fc60000010000 */
[----:B-1----:R-:W-:Y:S01]  /*1d940*/  FADD.FTZ R227, R14, R163 ;  /* 0x000000a30ee37221 */ /* 0x002fe20000010000 */
[----:B------:R-:W-:Y:S06]  /*1d950*/  @!P0 BRA `(.L_x_649) ;  /* 0x0000000000048947 */ /* 0x000fec0003800000 */
[----:B------:R-:W-:Y:S01]  /*1d960*/  BPT.TRAP 0x1 ;  /* 0x000000040000795c */ /* 0x000fe20000300000 */
.L_x_649:
[----:B------:R-:W2:Y:S01]  /*1d970*/  LDL R162, [R1+0x64] ;  /* 0x0000640001a27983 */ /* 0x000ea20000100800 */
[----:B------:R-:W-:Y:S01]  /*1d980*/  VIADD R6, R6, 0x38860 ;  /* 0x0003886006067836 */ /* 0x000fe20000000000 */
[----:B------:R-:W-:Y:S01]  /*1d990*/  F2FP.BF16.F32.PACK_AB R204, R204, R15 ;  /* 0x0000000fcccc723e */ /* 0x000fe200000010ff */
[----:B------:R-:W-:Y:S01]  /*1d9a0*/  IMAD.MOV.U32 R15, RZ, RZ, R5 ;  /* 0x000000ffff0f7224 */ /* 0x000fe200078e0005 */
[----:B------:R-:W-:Y:S01]  /*1d9b0*/  F2FP.BF16.F32.PACK_AB R198, R198, R8 ;  /* 0x00000008c6c6723e */ /* 0x000fe200000010ff */
[----:B------:R-:W-:Y:S01]  /*1d9c0*/  IMAD.MOV.U32 R8, RZ, RZ, R226 ;  /* 0x000000ffff087224 */ /* 0x000fe200078e00e2 */
[----:B------:R-:W-:Y:S02]  /*1d9d0*/  PRMT R6, R184, 0x654, R6 ;  /* 0x00000654b8067816 */ /* 0x000fe40000000006 */
[----:B------:R-:W-:Y:S02]  /*1d9e0*/  F2FP.BF16.F32.PACK_AB R193, R20, R193 ;  /* 0x000000c114c1723e */ /* 0x000fe400000010ff */
[----:B------:R0:W-:Y:S01]  /*1d9f0*/  SYNCS.ARRIVE.TRANS64.RED.A1T0 RZ, [R6+URZ], RZ ;  /* 0x000000ff06ff79a7 */ /* 0x0001e2000810043f */
[----:B------:R-:W-:Y:S01]  /*1da00*/  F2FP.BF16.F32.PACK_AB R195, R14, R195 ;  /* 0x000000c30ec3723e */ /* 0x000fe200000010ff */
[----:B------:R-:W-:Y:S01]  /*1da10*/  IMAD.MOV.U32 R14, RZ, RZ, R229 ;  /* 0x000000ffff0e7224 */ /* 0x000fe200078e00e5 */
        /* <DEDUP_REMOVED lines=16> */
[----:B------:R-:W-:Y:S02]  /*1db20*/  MOV R20, R4 ;  /* 0x0000000400147202 */ /* 0x000fe40000000f00 */
[C---:B--2---:R-:W-:Y:S01]  /*1db30*/  ISETP.GT.AND P1, PT, R21.reuse, R162, PT ;  /* 0x000000a21500720c */ /* 0x044fe20003f24270 */
[----:B------:R-:W-:-:S12]  /*1db40*/  VIADD R21, R21, 0xffffffff ;  /* 0xffffffff15157836 */ /* 0x000fd80000000000 */
[----:B0-----:R-:W-:Y:S05]  /*1db50*/  @P1 BRA `(.L_x_650) ;  /* 0xffffffb000881947 */ /* 0x001fea000383ffff */
.L_x_637:
[----:B------:R-:W-:Y:S05]  /*1db60*/  BSYNC B0 ;  /* 0x0000000000007941 */ /* 0x000fea0003800000 */
.L_x_636:
        /* <DEDUP_REMOVED lines=131> */
.L_x_651:
[----:B------:R-:W-:Y:S01]  /*1e3a0*/  IMAD R2, R226, 0x8, R23 ;  /* 0x00000008e2027824 */ /* 0x000fe200078e0217 */
[----:B------:R-:W-:-:S04]  /*1e3b0*/  SHF.L.U32 R0, R229, 0x1f, RZ ;  /* 0x0000001fe5007819 */ /* 0x000fc800000006ff */
[----:B------:R0:W1:Y:S01]  /*1e3c0*/  SYNCS.PHASECHK.TRANS64.TRYWAIT P1, [R2+URZ+0x38850], R0 ;  /* 0x03885000020075a7 */ /* 0x000062000802017f */
[----:B------:R-:W-:Y:S05]  /*1e3d0*/  @!P0 BRA `(.L_x_652) ;  /* 0x0000000000048947 */ /* 0x000fea0003800000 */
[----:B------:R-:W-:Y:S01]  /*1e3e0*/  BPT.TRAP 0x1 ;  /* 0x000000040000795c */ /* 0x000fe20000300000 */
.L_x_652:
[----:B------:R-:W-:Y:S04]  /*1e3f0*/  BSSY B0, `(.L_x_653) ;  /* 0x0000004000007945 */ /* 0x000fe80003800000 */
[----:B-1----:R-:W-:Y:S05]  /*1e400*/  @P1 BRA `(.L_x_654) ;  /* 0x0000000000081947 */ /* 0x002fea0003800000 */
[----:B------:R-:W1:Y:S02]  /*1e410*/  SYNCS.PHASECHK.TRANS64.TRYWAIT P1, [R2+URZ+0x38850], R0 ;  /* 0x03885000020075a7 */ /* 0x000e64000802017f */
[----:B-1----:R-:W-:Y:S05]  /*1e420*/  @!P1 BRA `(.L_x_655) ;  /* 0x000000e000389947 */ /* 0x002fea0003800000 */
.L_x_654:
[----:B------:R-:W-:Y:S05]  /*1e430*/  BSYNC B0 ;  /* 0x0000000000007941 */ /* 0x000fea0003800000 */
.L_x_653:
[----:B------:R-:W-:Y:S01]  /*1e440*/  VIADD R23, R23, 0x400 ;  /* 0x0000040017177836 */ /* 0x000fe20000000000 */
[----:B------:R-:W-:Y:S01]  /*1e450*/  WARPGROUP.ARRIVE ;  /* 0x00000000000079c5 */ /* 0x000fe20000000000 */
[----:B------:R-:W-:Y:S01]  /*1e460*/  IMAD.MOV.U32 R7, RZ, RZ, 0x40000040 ;  /* 0x40000040ff077424 */ /* 0x000fe200078e00ff */
[----:B01----:R-:W0:Y:S01]  /*1e470*/  SHFL.BFLY PT, R0, R227, 0x2, 0x1f ;  /* 0x0c401f00e3007f89 */ /* 0x003e2200000e0000 */
[----:B------:R-:W-:Y:S01]  /*1e480*/  IMAD.MOV.U32 R9, RZ, RZ, 0x40000040 ;  /* 0x40000040ff097424 */ /* 0x000fe200078e00ff */
[----:B------:R-:W-:Y:S01]  /*1e490*/  SHF.R.U32.HI R23, RZ, 0x4, R23 ;  /* 0x00000004ff177819 */ /* 0x000fe20000011617 */
[----:B------:R-:W-:Y:S01]  /*1e4a0*/  IMAD.MOV.U32 R184, RZ, RZ, -0x800000 ;  /* 0xff800000ffb87424 */ /* 0x000fe200078e00ff */
[----:B------:R-:W-:Y:S01]  /*1e4b0*/  R2UR UR7, R7 ;  /* 0x00000000070772ca */ /* 0x000fe200000e0000 */
[----:B------:R-:W-:Y:S01]  /*1e4c0*/  IMAD.MOV.U32 R7, RZ, RZ, 0x40000040 ;  /* 0x40000040ff077424 */ /* 0x000fe200078e00ff */
[----:B------:R-:W-:Y:S01]  /*1e4d0*/  LOP3.LUT R23, R23, 0x3fff, RZ, 0xc0, !PT ;  /* 0x00003fff17177812 */ /* 0x000fe200078ec0ff */
[----:B------:R-:W-:-:S03]  /*1e4e0*/  IMAD.MOV.U32 R185, RZ, RZ, -0x800000 ;  /* 0xff800000ffb97424 */ /* 0x000fc600078e00ff */
[----:B------:R-:W-:-:S05]  /*1e4f0*/  LOP3.LUT R23, R23, 0x2800000, RZ, 0xfc, !PT ;  /* 0x0280000017177812 */ /* 0x000fca00078efcff */
[----:B------:R-:W-:Y:S02]  /*1e500*/  IMAD R6, R226, 0xa00, R23 ;  /* 0x00000a00e2067824 */ /* 0x000fe400078e0217 */
[----:B------:R-:W-:Y:S02]  /*1e510*/  IMAD.MOV.U32 R23, RZ, RZ, RZ ;  /* 0x000000ffff177224 */ /* 0x000fe400078e00ff */
[C---:B------:R-:W-:Y:S01]  /*1e520*/  VIADD R8, R6.reuse, 0x80 ;  /* 0x0000008006087836 */ /* 0x040fe20000000000 */
[----:B------:R-:W-:Y:S01]  /*1e530*/  R2UR UR6, R6 ;  /* 0x00000000060672ca */ /* 0x000fe200000e0000 */
[----:B0-----:R-:W-:-:S12]  /*1e540*/  FADD.FTZ R0, R0, R227 ;  /* 0x000000e300007221 */ /* 0x001fd80000010000 */
        /* <DEDUP_REMOVED lines=20> */
[----:B------:R-:W0:Y:S02]  /*1e690*/  SHFL.BFLY PT, R8, R0, 0x1, 0x1f ;  /* 0x0c201f0000087f89 */ /* 0x000e2400000e0000 */
[----:B0-----:R-:W-:Y:S01]  /*1e6a0*/  FADD.FTZ R8, R0, R8 ;  /* 0x0000000800087221 */ /* 0x001fe20000010000 */
[----:B------:R-:W-:-:S04]  /*1e6b0*/  IMAD.MOV.U32 R0, RZ, RZ, RZ ;  /* 0x000000ffff007224 */ /* 0x000fc800078e00ff */
[----:B------:R-:W-:-:S13]  /*1e6c0*/  FSETP.NE.FTZ.AND P2, PT, R8, RZ, PT ;  /* 0x000000ff0800720b */ /* 0x000fda0003f55000 */
[----:B------:R-:W-:Y:S01]  /*1e6d0*/  @P2 MUFU.RCP R0, R8 ;  /* 0x0000000800002308 */ /* 0x000fe20000001000 */
[----:B------:R-:W-:Y:S02]  /*1e6e0*/  WARPGROUP.DEPBAR.LE gsb0, 0x0 ;  /* 0x00008000000079c5 */ /* 0x000fe40000010000 */
[----:B------:R-:W-:-:S06]  /*1e6f0*/  WARPGROUP.ARRIVE ;  /* 0x00000000000079c5 */ /* 0x000fcc0000000000 */
[----:B------:R-:W-:Y:S01]  /*1e700*/  HGMMA.64x256x16.F32.BF16 R24, R196, gdesc[UR4].tnspB, R24, gsb0 ;  /* 0x43e00004c4187df0 */ /* 0x000fe20008001818 */
[----:B------:R-:W-:Y:S02]  /*1e710*/  R2UR UR6, R6 ;  /* 0x00000000060672ca */ /* 0x000fe400000e0000 */
[----:B------:R-:W-:Y:S01]  /*1e720*/  R2UR UR7, R7 ;  /* 0x00000000070772ca */ /* 0x000fe200000e0000 */
[----:B------:R-:W0:Y:S02]  /*1e730*/  SHFL.BFLY PT, R6, R228, 0x2, 0x1f ;  /* 0x0c401f00e4067f89 */ /* 0x000e2400000e0000 */
[----:B0-----:R-:W-:-:S05]  /*1e740*/  FADD.FTZ R228, R6, R228 ;  /* 0x000000e406e47221 */ /* 0x001fca0000010000 */
[----:B------:R-:W0:Y:S02]  /*1e750*/  SHFL.BFLY PT, R6, R228, 0x1, 0x1f ;  /* 0x0c201f00e4067f89 */ /* 0x000e2400000e0000 */
[----:B0-----:R-:W-:-:S05]  /*1e760*/  FADD.FTZ R6, R228, R6 ;  /* 0x00000006e4067221 */ /* 0x001fca0000010000 */
[----:B------:R-:W-:-:S13]  /*1e770*/  FSETP.NE.FTZ.AND P1, PT, R6, RZ, PT ;  /* 0x000000ff0600720b */ /* 0x000fda0003f35000 */
[----:B------:R-:W-:Y:S08]  /*1e780*/  @P1 MUFU.RCP R23, R6 ;  /* 0x0000000600171308 */ /* 0x000ff00000001000 */
[----:B------:R-:W0:Y:S08]  /*1e790*/  @P1 MUFU.LG2 R7, R6 ;  /* 0x0000000600071308 */ /* 0x000e300000000c00 */
[----:B------:R1:W2:Y:S02]  /*1e7a0*/  @P2 MUFU.LG2 R6, R8 ;  /* 0x0000000800062308 */ /* 0x0002a40000000c00 */
[----:B-1----:R-:W-:Y:S01]  /*1e7b0*/  @P1 FMUL.FTZ R8, R3, 0.69314718246459960938 ;  /* 0x3f31721803081820 */ /* 0x002fe20000410000 */
[----:B0-----:R-:W-:Y:S01]  /*1e7c0*/  @P1 FMUL.FTZ R7, R7, 0.69314718246459960938 ;  /* 0x3f31721807071820 */ /* 0x001fe20000410000 */
[----:B------:R-:W-:-:S03]  /*1e7d0*/  @P2 FMUL.FTZ R3, R3, 0.69314718246459960938 ;  /* 0x3f31721803032820 */ /* 0x000fc60000410000 */
[----:B------:R-:W-:Y:S01]  /*1e7e0*/  @P1 FFMA.FTZ R184, R8, R5, R7 ;  /* 0x0000000508b81223 */ /* 0x000fe20000010007 */
[----:B--2---:R-:W-:-:S04]  /*1e7f0*/  @P2 FMUL.FTZ R6, R6, 0.69314718246459960938 ;  /* 0x3f31721806062820 */ /* 0x004fc80000410000 */
[----:B------:R-:W-:Y:S01]  /*1e800*/  @P2 FFMA.FTZ R185, R3, R4, R6 ;  /* 0x0000000403b92223 */ /* 0x000fe20000010006 */
[----:B------:R-:W-:Y:S02]  /*1e810*/  WARPGROUP.DEPBAR.LE gsb0, 0x0 ;  /* 0x00008000000079c5 */ /* 0x000fe40000010000 */
[----:B------:R-:W-:-:S06]  /*1e820*/  WARPGROUP.ARRIVE ;  /* 0x00000000000079c5 */ /* 0x000fcc0000000000 */
[----:B------:R-:W-:Y:S03]  /*1e830*/  HGMMA.64x256x16.F32.BF16 R24, R192, gdesc[UR4].tnspB, R24, gsb0 ;  /* 0x43e00004c0187df0 */ /* 0x000fe60008001818 */
[----:B------:R-:W-:Y:S02]  /*1e840*/  WARPGROUP.DEPBAR.LE gsb0, 0x0 ;  /* 0x00008000000079c5 */ /* 0x000fe40000010000 */
[----:B------:R-:W-:Y:S05]  /*1e850*/  @!P0 BRA `(.L_x_656) ;  /* 0x0000000000048947 */ /* 0x000fea0003800000 */
[----:B------:R-:W-:Y:S01]  /*1e860*/  BPT.TRAP 0x1 ;  /* 0x000000040000795c */ /* 0x000fe20000300000 */
.L_x_656:
[----:B------:R-:W2:Y:S01]  /*1e870*/  LDL.LU R3, [R1+0x60] ;  /* 0x0000600001037983 */ /* 0x000ea20000300800 */
[----:B------:R-:W-:-:S03]  /*1e880*/  VIADD R2, R2, 0x38860 ;  /* 0x0003886002027836 */ /* 0x000fc60000000000 */
[----:B------:R-:W3:Y:S01]  /*1e890*/  LDL.LU R186, [R1+0x80] ;  /* 0x0000800001ba7983 */ /* 0x000ee20000300800 */
[----:B------:R-:W-:Y:S02]  /*1e8a0*/  VIADD R226, R226, 0x1 ;  /* 0x00000001e2e27836 */ /* 0x000fe40000000000 */
        /* <DEDUP_REMOVED lines=8> */
[----:B------:R-:W-:Y:S01]  /*1e930*/  ISETP.NE.AND P1, PT, R226, 0x2, PT ;  /* 0x00000002e200780c */ /* 0x000fe20003f25270 */
        /* <DEDUP_REMOVED lines=114> */
[----:B------:R-:W-:-:S02]  /*1f060*/  PLOP3.LUT P0, PT, PT, PT, PT, 0x8, 0x0 ;  /* 0x000000000000781c */ /* 0x000fc40003f0e170 */
[----:B------:R-:W-:Y:S02]  /*1f070*/  SEL R226, R226, RZ, P1 ;  /* 0x000000ffe2e27207 */ /* 0x000fe40000800000 */
[----:B--2---:R-:W-:Y:S01]  /*1f080*/  PRMT R2, R3, 0x654, R2 ;  /* 0x0000065403027816 */ /* 0x004fe20000000002 */
[----:B---3--:R-:W-:-:S03]  /*1f090*/  VIADD R186, R186, 0x1 ;  /* 0x00000001baba7836 */ /* 0x008fc60000000000 */
[----:B------:R0:W-:Y:S02]  /*1f0a0*/  SYNCS.ARRIVE.TRANS64.RED.A1T0 RZ, [R2+URZ], RZ ;  /* 0x000000ff02ff79a7 */ /* 0x0001e4000810043f */
[----:B------:R1:W-:Y:S01]  /*1f0b0*/  STL [R1+0x80], R186 ;  /* 0x000080ba01007387 */ /* 0x0003e20000100800 */
[-C--:B------:R-:W-:Y:S01]  /*1f0c0*/  FMUL.FTZ R3, R89, R23.reuse ;  /* 0x0000001759037220 */ /* 0x080fe20000410000 */
[-C--:B------:R-:W-:Y:S01]  /*1f0d0*/  FMUL.FTZ R89, R107, R0.reuse ;  /* 0x000000006b597220 */ /* 0x080fe20000410000 */
[----:B0-----:R-:W-:Y:S01]  /*1f0e0*/  FMUL.FTZ R2, R88, R23 ;  /* 0x0000001758027220 */ /* 0x001fe20000410000 */
[-C--:B------:R-:W-:Y:S01]  /*1f0f0*/  FMUL.FTZ R88, R106, R0.reuse ;  /* 0x000000006a587220 */ /* 0x080fe20000410000 */
[-C--:B------:R-:W-:Y:S01]  /*1f100*/  FMUL.FTZ R106, R142, R0.reuse ;  /* 0x000000008e6a7220 */ /* 0x080fe20000410000 */
[----:B------:R-:W-:Y:S01]  /*1f110*/  FMUL.FTZ R107, R143, R0 ;  /* 0x000000008f6b7220 */ /* 0x000fe20000410000 */
[----:B------:R-:W-:-:S04]  /*1f120*/  SEL R0, RZ, 0x1, P1 ;  /* 0x00000001ff007807 */ /* 0x000fc80000800000 */
[----:B-1----:R-:W-:-:S07]  /*1f130*/  LOP3.LUT R229, R229, R0, RZ, 0x3c, !PT ;  /* 0x00000000e5e57212 */ /* 0x002fce00078e3cff */
.L_x_566:
[----:B------:R-:W0:Y:S08]  /*1f140*/  S2UR UR4, SR_CgaCtaId ;  /* 0x00000000000479c3 */ /* 0x000e300000008800 */
[----:B------:R-:W-:Y:S01]  /*1f150*/  BAR.SYNC.DEFER_BLOCKING 0x5, 0x180 ;  /* 0x0146000000007b1d */ /* 0x000fe20000010000 */
[----:B------:R-:W-:-:S05]  /*1f160*/  MOV R23, 0x400 ;  /* 0x0000040000177802 */ /* 0x000fca0000000f00 */
[----:B------:R-:W-:Y:S01]  /*1f170*/  BSSY B0, `(.L_x_657) ;  /* 0x0000481000007945 */ /* 0x000fe20003800000 */
[----:B0-----:R-:W-:-:S05]  /*1f180*/  IMAD.U32 R0, RZ, RZ, UR4 ;  /* 0x00000004ff007e24 */ /* 0x001fca000f8e00ff */
[----:B------:R0:W-:Y:S01]  /*1f190*/  STL [R1+0x60], R0 ;  /* 0x0000600001007387 */ /* 0x0001e20000100800 */
[----:B------:R-:W-:-:S05]  /*1f1a0*/  LEA R23, R0, R23, 0x18 ;  /* 0x0000001700177211 */ /* 0x000fca00078ec0ff */
[----:B------:R0:W1:Y:S01]  /*1f1b0*/  LDS.128 R128, [R23+0x388d0] ;  /* 0x0388d00017807984 */ /* 0x0000620000000c00 */
[----:B------:R-:W-:Y:S06]  /*1f1c0*/  BAR.ARV 0x4, 0x180 ;  /* 0x0106000000007b1d */ /* 0x000fec0000002000 */
[----:B------:R-:W-:Y:S05]  /*1f1d0*/  @P0 BRA `(.L_x_658) ;  /* 0x0000003800300947 */ /* 0x000fea0003800000 */
[----:B------:R-:W2:Y:S01]  /*1f1e0*/  LDL R56, [R1+0x198] ;  /* 0x0001980001387983 */ /* 0x000ea20000100800 */
[----:B0-----:R-:W0:Y:S01]  /*1f1f0*/  S2R R0, SR_SWINHI ;  /* 0x0000000000007919 */ /* 0x001e220000002f00 */
[----:B------:R-:W-:Y:S01]  /*1f200*/  F2FP.BF16.F32.PACK_AB R58, R181, R180 ;  /* 0x000000b4b53a723e */ /* 0x000fe200000010ff */
[----:B------:R-:W-:Y:S01]  /*1f210*/  ULDC.64 UR6, c[0x0][0xc00] ;  /* 0x0003000000067ab9 */ /* 0x000fe20000000a00 */
[----:B------:R-:W-:Y:S01]  /*1f220*/  F2FP.BF16.F32.PACK_AB R59, R31, R30 ;  /* 0x0000001e1f3b723e */ /* 0x000fe200000010ff */
[----:B------:R-:W3:Y:S01]  /*1f230*/  LDL.LU R118, [R1+0x78] ;  /* 0x0000780001767983 */ /* 0x000ee20000300800 */
[----:B------:R-:W-:Y:S01]  /*1f240*/  F2FP.BF16.F32.PACK_AB R60, R179, R178 ;  /* 0x000000b2b33c723e */ /* 0x000fe200000010ff */
[----:B------:R-:W-:Y:S01]  /*1f250*/  ULDC.64 UR4, c[0x0][0xc08] ;  /* 0x0003020000047ab9 */ /* 0x000fe20000000a00 */
[----:B------:R-:W-:Y:S01]  /*1f260*/  F2FP.BF16.F32.PACK_AB R61, R35, R34 ;  /* 0x00000022233d723e */ /* 0x000fe200000010ff */
[----:B------:R-:W4:Y:S01]  /*1f270*/  LDL.LU R117, [R1+0x7c] ;  /* 0x00007c0001757983 */ /* 0x000f220000300800 */
[----:B------:R-:W-:-:S02]  /*1f280*/  F2FP.BF16.F32.PACK_AB R62, R177, R176 ;  /* 0x000000b0b13e723e */ /* 0x000fc400000010ff */
[----:B------:R-:W-:Y:S01]  /*1f290*/  F2FP.BF16.F32.PACK_AB R63, R39, R38 ;  /* 0x00000026273f723e */ /* 0x000fe200000010ff */
[----:B------:R-:W4:Y:S01]  /*1f2a0*/  LDL.LU R116, [R1+0x70] ;  /* 0x0000700001747983 */ /* 0x000f220000300800 */
[----:B------:R-:W-:Y:S02]  /*1f2b0*/  MOV R114, R23 ;  /* 0x0000001700727202 */ /* 0x000fe40000000f00 */
[----:B0-----:R-:W-:Y:S01]  /*1f2c0*/  MOV R115, R0 ;  /* 0x0000000000737202 */ /* 0x001fe20000000f00 */
[----:B------:R-:W-:Y:S02]  /*1f2d0*/  BAR.SYNC.DEFER_BLOCKING 0x1, 0x100 ;  /* 0x0044000000007b1d */ /* 0x000fe40000010000 */
[----:B--2---:R-:W-:-:S03]  /*1f2e0*/  IMAD.WIDE R112, R56, 0x2, R114 ;  /* 0x0000000238707825 */ /* 0x004fc600078e0272 */
[----:B------:R-:W-:Y:S01]  /*1f2f0*/  LOP3.LUT R0, R112, 0x380, RZ, 0xc0, !PT ;  /* 0x0000038070007812 */ /* 0x000fe200078ec0ff */
[----:B------:R-:W-:-:S03]  /*1f300*/  IMAD.MOV.U32 R57, RZ, RZ, R113 ;  /* 0x000000ffff397224 */ /* 0x000fc600078e0071 */
[----:B------:R-:W-:-:S04]  /*1f310*/  SHF.R.U64 R0, R0, 0x3, RZ ;  /* 0x0000000300007819 */ /* 0x000fc800000012ff */
[----:B------:R-:W-:-:S04]  /*1f320*/  LOP3.LUT R56, R0, R112, RZ, 0x3c, !PT ;  /* 0x0000007000387212 */ /* 0x000fc800078e3cff */
[----:B------:R-:W-:Y:S02]  /*1f330*/  MOV R0, R56 ;  /* 0x0000003800007202 */ /* 0x000fe40000000f00 */
[----:B------:R-:W-:Y:S02]  /*1f340*/  F2FP.BF16.F32.PACK_AB R56, R183, R182 ;  /* 0x000000b6b738723e */ /* 0x000fe400000010ff */
[----:B------:R-:W-:-:S05]  /*1f350*/  F2FP.BF16.F32.PACK_AB R57, R27, R26 ;  /* 0x0000001a1b39723e */ /* 0x000fca00000010ff */
[----:B------:R0:W-:Y:S02]  /*1f360*/  STSM.16.M88.4 [R0], R56 ;  /* 0x0000003800007844 */ /* 0x0001e40000000200 */
[----:B0-----:R-:W-:-:S04]  /*1f370*/  IADD3 R56, P0, R112, 0x20, RZ ;  /* 0x0000002070387810 */ /* 0x001fc80007f1e0ff */
[----:B------:R-:W-:-:S04]  /*1f380*/  LOP3.LUT R0, R56, 0x380, RZ, 0xc0, !PT ;  /* 0x0000038038007812 */ /* 0x000fc800078ec0ff */
[----:B------:R-:W-:Y:S02]  /*1f390*/  SHF.R.U64 R0, R0, 0x3, RZ ;  /* 0x0000000300007819 */ /* 0x000fe400000012ff */
[----:B------:R-:W-:Y:S02]  /*1f3a0*/  IADD3.X R57, RZ, R113, RZ, P0, !PT ;  /* 0x00000071ff397210 */ /* 0x000fe400007fe4ff */
[----:B------:R-:W-:-:S04]  /*1f3b0*/  LOP3.LUT R56, R0, R56, RZ, 0x3c, !PT ;  /* 0x0000003800387212 */ /* 0x000fc800078e3cff */
[----:B------:R-:W-:-:S05]  /*1f3c0*/  MOV R56, R56 ;  /* 0x0000003800387202 */ /* 0x000fca0000000f00 */
[----:B------:R0:W-:Y:S02]  /*1f3d0*/  STSM.16.M88.4 [R56], R60 ;  /* 0x0000003c38007844 */ /* 0x0001e40000000200 */
[----:B0-----:R-:W-:-:S04]  /*1f3e0*/  IADD3 R56, P0, R112, 0x40, RZ ;  /* 0x0000004070387810 */ /* 0x001fc80007f1e0ff */
[----:B------:R-:W-:Y:S01]  /*1f3f0*/  LOP3.LUT R0, R56, 0x380, RZ, 0xc0, !PT ;  /* 0x0000038038007812 */ /* 0x000fe200078ec0ff */
[----:B------:R-:W-:-:S03]  /*1f400*/  IMAD.X R57, RZ, RZ, R113, P0 ;  /* 0x000000ffff397224 */ /* 0x000fc600000e0671 */
[----:B------:R-:W-:-:S04]  /*1f410*/  SHF.R.U64 R0, R0, 0x3, RZ ;  /* 0x0000000300007819 */ /* 0x000fc800000012ff */
[----:B------:R-:W-:Y:S02]  /*1f420*/  LOP3.LUT R56, R0, R56, RZ, 0x3c, !PT ;  /* 0x0000003800387212 */ /* 0x000fe400078e3cff */
[----:B------:R-:W-:Y:S02]  /*1f430*/  F2FP.BF16.F32.PACK_AB R58, R173, R172 ;  /* 0x000000acad3a723e */ /* 0x000fe400000010ff */
[----:B------:R-:W-:Y:S02]  /*1f440*/  MOV R0, R56 ;  /* 0x0000003800007202 */ /* 0x000fe40000000f00 */
[----:B------:R-:W-:Y:S02]  /*1f450*/  F2FP.BF16.F32.PACK_AB R56, R175, R174 ;  /* 0x000000aeaf38723e */ /* 0x000fe400000010ff */
[----:B------:R-:W-:Y:S02]  /*1f460*/  F2FP.BF16.F32.PACK_AB R57, R43, R42 ;  /* 0x0000002a2b39723e */ /* 0x000fe400000010ff */
[----:B------:R-:W-:-:S05]  /*1f470*/  F2FP.BF16.F32.PACK_AB R59, R47, R46 ;  /* 0x0000002e2f3b723e */ /* 0x000fca00000010ff */
        /* <DEDUP_REMOVED lines=135> */
[----:B------:R-:W-:Y:S01]  /*1fcf0*/  IMAD.X R113, RZ, RZ, R113, P0 ;  /* 0x000000ffff717224 */ /* 0x000fe200000e0671 */
[----:B---3--:R-:W-:Y:S02]  /*1fd00*/  IADD3 R58, P0, R118, UR6, RZ ;  /* 0x00000006763a7c10 */ /* 0x008fe4000ff1e0ff */
[----:B------:R-:W-:Y:S02]  /*1fd10*/  SHF.R.U64 R56, R56, 0x3, RZ ;  /* 0x0000000338387819 */ /* 0x000fe400000012ff */
[----:B----4-:R-:W-:Y:S02]  /*1fd20*/  IADD3.X R59, R117, UR7, RZ, P0, !PT ;  /* 0x00000007753b7c10 */ /* 0x010fe400087fe4ff */
[----:B------:R-:W-:Y:S02]  /*1fd30*/  ISETP.NE.U32.AND P0, PT, RZ, UR4, PT ;  /* 0x00000004ff007c0c */ /* 0x000fe4000bf05070 */
[----:B------:R-:W-:-:S02]  /*1fd40*/  LOP3.LUT R112, R56, R0, RZ, 0x3c, !PT ;  /* 0x0000000038707212 */ /* 0x000fc400078e3cff */
[----:B------:R-:W-:Y:S02]  /*1fd50*/  ISETP.NE.AND.EX P0, PT, RZ, UR5, PT, P0 ;  /* 0x00000005ff007c0c */ /* 0x000fe4000bf05300 */
[----:B------:R-:W-:Y:S02]  /*1fd60*/  MOV R112, R112 ;  /* 0x0000007000707202 */ /* 0x000fe40000000f00 */
[----:B------:R-:W-:Y:S02]  /*1fd70*/  F2FP.BF16.F32.PACK_AB R60, R49, R48 ;  /* 0x00000030313c723e */ /* 0x000fe400000010ff */
[----:B------:R-:W-:Y:S02]  /*1fd80*/  F2FP.BF16.F32.PACK_AB R61, R109, R108 ;  /* 0x0000006c6d3d723e */ /* 0x000fe400000010ff */
[----:B------:R-:W-:Y:S02]  /*1fd90*/  F2FP.BF16.F32.PACK_AB R62, R53, R52 ;  /* 0x00000034353e723e */ /* 0x000fe400000010ff */
[----:B------:R-:W-:-:S05]  /*1fda0*/  F2FP.BF16.F32.PACK_AB R63, R111, R110 ;  /* 0x0000006e6f3f723e */ /* 0x000fca00000010ff */
[----:B------:R0:W-:Y:S01]  /*1fdb0*/  STSM.16.M88.4 [R112], R60 ;  /* 0x0000003c70007844 */ /* 0x0001e20000000200 */
[----:B------:R-:W-:Y:S01]  /*1fdc0*/  BAR.SYNC.DEFER_BLOCKING 0x1, 0x100 ;  /* 0x0044000000007b1d */ /* 0x000fe20000010000 */
[----:B0-----:R-:W-:-:S05]  /*1fdd0*/  @P0 IADD3 R60, P2, R118, UR4, RZ ;  /* 0x00000004763c0c10 */ /* 0x001fca000ff5e0ff */
[----:B------:R-:W-:Y:S01]  /*1fde0*/  ULDC UR4, c[0x0][0xa88] ;  /* 0x0002a20000047ab9 */ /* 0x000fe20000000800 */
[----:B------:R-:W-:Y:S01]  /*1fdf0*/  @P0 IADD3.X R61, R117, UR5, RZ, P2, !PT ;  /* 0x00000005753d0c10 */ /* 0x000fe200097fe4ff */
[----:B------:R-:W-:Y:S01]  /*1fe00*/  IMAD.U32 R0, RZ, RZ, UR4 ;  /* 0x00000004ff007e24 */ /* 0x000fe2000f8e00ff */
[----:B------:R-:W-:Y:S01]  /*1fe10*/  ISETP.NE.AND P2, PT, R116, RZ, PT ;  /* 0x000000ff7400720c */ /* 0x000fe20003f45270 */
[----:B------:R-:W-:-:S03]  /*1fe20*/  ULDC UR4, c[0x0][0xad4] ;  /* 0x0002b50000047ab9 */ /* 0x000fc60000000800 */
[----:B------:R-:W-:Y:S01]  /*1fe30*/  SEL R56, R116, UR4, P2 ;  /* 0x0000000474387c07 */ /* 0x000fe20009000000 */
[----:B------:R-:W-:-:S03]  /*1fe40*/  IMAD.MOV.U32 R112, RZ, RZ, 0x9b8 ;  /* 0x000009b8ff707424 */ /* 0x000fc600078e00ff */
[----:B------:R-:W-:Y:S01]  /*1fe50*/  ISETP.GT.AND P2, PT, R56, 0x1, PT ;  /* 0x000000013800780c */ /* 0x000fe20003f44270 */
[----:B------:R-:W-:Y:S02]  /*1fe60*/  ULDC.64 UR8, c[0x0][0x208] ;  /* 0x0000820000087ab9 */ /* 0x000fe40000000a00 */
[----:B------:R0:W5:Y:S01]  /*1fe70*/  @P0 LDG.E R0, desc[UR8][R60.64] ;  /* 0x000000083c000981 */ /* 0x000162000c1e1900 */
[----:B------:R-:W-:-:S04]  /*1fe80*/  SEL R112, R112, 0x978, P2 ;  /* 0x0000097870707807 */ /* 0x000fc80001000000 */
[----:B------:R2:W3:Y:S08]  /*1fe90*/  LDC.64 R62, c[0x0][R112+0x220] ;  /* 0x00008800703e7b82 */ /* 0x0004f00000000a00 */
[----:B0-----:R2:W0:Y:S01]  /*1fea0*/  LDC.64 R60, c[0x0][R112+0x218] ;  /* 0x00008600703c7b82 */ /* 0x0014220000000a00 */
[----:B------:R-:W-:-:S04]  /*1feb0*/  ISETP.NE.U32.AND P1, PT, RZ, UR6, PT ;  /* 0x00000006ff007c0c */ /* 0x000fc8000bf25070 */
[----:B------:R-:W-:Y:S01]  /*1fec0*/  ISETP.NE.AND.EX P1, PT, RZ, UR7, PT, P1 ;  /* 0x00000007ff007c0c */ /* 0x000fe2000bf25310 */
[----:B------:R-:W-:-:S12]  /*1fed0*/  IMAD.MOV.U32 R57, RZ, RZ, RZ ;  /* 0x000000ffff397224 */ /* 0x000fd800078e00ff */
[----:B------:R2:W5:Y:S01]  /*1fee0*/  @P1 LDG.E R57, desc[UR8][R58.64] ;  /* 0x000000083a391981 */ /* 0x000562000c1e1900 */
[----:B------:R-:W-:Y:S05]  /*1fef0*/  @P0 BRA `(.L_x_659) ;  /* 0x0000000000140947 */ /* 0x000fea0003800000 */
[----:B------:R-:W-:Y:S05]  /*1ff00*/  @!P1 BRA `(.L_x_659) ;  /* 0x0000000000109947 */ /* 0x000fea0003800000 */
[----:B------:R-:W-:Y:S02]  /*1ff10*/  ULDC.64 UR4, c[0x0][0x208] ;  /* 0x0000820000047ab9 */ /* 0x000fe40000000a00 */
[----:B-----5:R-:W4:Y:S04]  /*1ff20*/  LDG.E R0, desc[UR4][R58.64] ;  /* 0x000000043a007981 */ /* 0x020f28000c1e1900 */
[----:B--2---:R-:W4:Y:S02]  /*1ff30*/  LDG.E R58, desc[UR4][R58.64+0x4] ;  /* 0x000004043a3a7981 */ /* 0x004f24000c1e1900 */
[----:B----4-:R-:W-:-:S07]  /*1ff40*/  IMAD.IADD R0, R58, 0x1, -R0 ;  /* 0x000000013a007824 */ /* 0x010fce00078e0a00 */
.L_x_659:
[----:B------:R-:W4:Y:S01]  /*1ff50*/  LDL.LU R56, [R1+0x74] ;  /* 0x0000740001387983 */ /* 0x000f220000300800 */
[----:B------:R-:W1:Y:S03]  /*1ff60*/  LDC R119, c[0x0][0xbe8] ;  /* 0x0002fa00ff777b82 */ /* 0x000e660000000800 */
[----:B------:R-:W3:Y:S04]  /*1ff70*/  LDL.LU R113, [R1+0x10c] ;  /* 0x00010c0001717983 */ /* 0x000ee80000300800 */
[----:B------:R-:W3:Y:S04]  /*1ff80*/  LDL R120, [R1+0x88] ;  /* 0x0000880001787983 */ /* 0x000ee80000100800 */
[----:B------:R-:W3:Y:S04]  /*1ff90*/  LDL R118, [R1+0x194] ;  /* 0x0001940001767983 */ /* 0x000ee80000100800 */
[----:B------:R-:W3:Y:S04]  /*1ffa0*/  LDL R121, [R1+0x84] ;  /* 0x0000840001797983 */ /* 0x000ee80000100800 */
[----:B------:R-:W3:Y:S04]  /*1ffb0*/  LDL R123, [R1+0x190] ;  /* 0x00019000017b7983 */ /* 0x000ee80000100800 */
[----:B------:R-:W3:Y:S01]  /*1ffc0*/  LDL R122, [R1+0x110] ;  /* 0x00011000017a7983 */ /* 0x000ee20000100800 */
[----:B--2---:R-:W2:Y:S01]  /*1ffd0*/  LDC.64 R58, c[0x0][R112+0x228] ;  /* 0x00008a00703a7b82 */ /* 0x004ea20000000a00 */
[----:B------:R-:W-:-:S02]  /*1ffe0*/  ISETP.NE.U32.AND P0, PT, RZ, UR6, PT ;  /* 0x00000006ff007c0c */ /* 0x000fc4000bf05070 */
[----:B-1----:R-:W-:Y:S02]  /*1fff0*/  ISETP.NE.AND P1, PT, R119, 0x1, PT ;  /* 0x000000017700780c */ /* 0x002fe40003f25270 */
[----:B------:R-:W-:Y:S01]  /*20000*/  ISETP.NE.AND.EX P0, PT, RZ, UR7, PT, P0 ;  /* 0x00000007ff007c0c */ /* 0x000fe2000bf05300 */
[-C--:B0-----:R-:W-:Y:S02]  /*20010*/  IMAD R117, R61, R223.reuse, RZ ;  /* 0x000000df3d757224 */ /* 0x081fe400078e02ff */
[----:B------:R-:W-:-:S04]  /*20020*/  IMAD.WIDE.U32 R60, R60, R223, RZ ;  /* 0x000000df3c3c7225 */ /* 0x000fc800078e00ff */
[----:B------:R-:W-:-:S04]  /*20030*/  IMAD.IADD R117, R61, 0x1, R117 ;  /* 0x000000013d757824 */ /* 0x000fc800078e0275 */
[----:B------:R-:W0:Y:S01]  /*20040*/  @P1 LDC R61, c[0x0][0xbec] ;  /* 0x0002fb00ff3d1b82 */ /* 0x000e220000000800 */
[----:B-----5:R-:W-:Y:S01]  /*20050*/  IMAD R0, R0, R119, RZ ;  /* 0x0000007700007224 */ /* 0x020fe200078e02ff */
[----:B------:R-:W-:Y:S01]  /*20060*/  ULDC.64 UR4, c[0x0][0x208] ;  /* 0x0000820000047ab9 */ /* 0x000fe20000000a00 */
[----:B----4-:R-:W-:Y:S02]  /*20070*/  SEL R56, R56, RZ, !P0 ;  /* 0x000000ff38387207 */ /* 0x010fe40004000000 */
[----:B---3--:R-:W-:-:S03]  /*20080*/  SEL R116, R113, RZ, !P0 ;  /* 0x000000ff71747207 */ /* 0x008fc60004000000 */
[----:B------:R-:W-:-:S04]  /*20090*/  IMAD R63, R63, R56, RZ ;  /* 0x000000383f3f7224 */ /* 0x000fc800078e02ff */
[C---:B------:R-:W-:Y:S02]  /*200a0*/  IMAD R116, R62.reuse, R116, R63 ;  /* 0x000000743e747224 */ /* 0x040fe400078e023f */
[----:B------:R-:W-:-:S03]  /*200b0*/  IMAD.WIDE.U32 R62, R62, R56, RZ ;  /* 0x000000383e3e7225 */ /* 0x000fc600078e00ff */
[----:B------:R-:W-:Y:S02]  /*200c0*/  IADD3 R113, P0, P3, R62, R60, R57 ;  /* 0x0000003c3e717210 */ /* 0x000fe40007b1e039 */
[----:B------:R-:W1:Y:S01]  /*200d0*/  @P1 LDC R60, c[0x0][0xbf0] ;  /* 0x0002fc00ff3c1b82 */ /* 0x000e620000000800 */
[----:B------:R-:W-:Y:S01]  /*200e0*/  SEL R62, R120, RZ, P2 ;  /* 0x000000ff783e7207 */ /* 0x000fe20001000000 */
[----:B------:R-:W-:-:S04]  /*200f0*/  IMAD.IADD R116, R63, 0x1, R116 ;  /* 0x000000013f747824 */ /* 0x000fc800078e0274 */
[-C--:B--2---:R-:W-:Y:S02]  /*20100*/  IMAD R59, R59, R62.reuse, RZ ;  /* 0x0000003e3b3b7224 */ /* 0x084fe400078e02ff */
[----:B------:R-:W-:Y:S01]  /*20110*/  IMAD.WIDE.U32 R62, R58, R62, RZ ;  /* 0x0000003e3a3e7225 */ /* 0x000fe200078e00ff */
[----:B------:R-:W-:-:S04]  /*20120*/  SHF.R.S32.HI R58, RZ, 0x1f, R57 ;  /* 0x0000001fff3a7819 */ /* 0x000fc80000011439 */
[----:B------:R-:W-:Y:S01]  /*20130*/  IADD3.X R117, R116, R117, R58, P0, P3 ;  /* 0x0000007574757210 */ /* 0x000fe200007e643a */
[----:B------:R-:W-:-:S04]  /*20140*/  IMAD R116, R121, 0x80, R118 ;  /* 0x0000008079747824 */ /* 0x000fc800078e0276 */
[----:B0-----:R-:W-:-:S04]  /*20150*/  @P1 IMAD.HI.U32 R61, R116, R61, RZ ;  /* 0x0000003d743d1227 */ /* 0x001fc800078e00ff */
[----:B------:R-:W-:Y:S01]  /*20160*/  IMAD.MOV.U32 R118, RZ, RZ, R116 ;  /* 0x000000ffff767224 */ /* 0x000fe200078e0074 */
[----:B-1----:R-:W-:Y:S02]  /*20170*/  @P1 SHF.R.U32.HI R118, RZ, R60, R61 ;  /* 0x0000003cff761219 */ /* 0x002fe4000001163d */
[----:B------:R0:W1:Y:S02]  /*20180*/  LDC.64 R60, c[0x0][R112+0x210] ;  /* 0x00008400703c7b82 */ /* 0x0000640000000a00 */
[----:B------:R-:W-:-:S06]  /*20190*/  IADD3 R62, P0, P3, R118, R113, R62 ;  /* 0x00000071763e7210 */ /* 0x000fcc0007b1e03e */
[----:B0-----:R-:W0:Y:S01]  /*201a0*/  LDC.64 R112, c[0x0][0xba8] ;  /* 0x0002ea00ff707b82 */ /* 0x001e220000000a00 */
[----:B------:R-:W-:Y:S01]  /*201b0*/  IMAD.IADD R59, R63, 0x1, R59 ;  /* 0x000000013f3b7824 */ /* 0x000fe200078e023b */
[----:B------:R-:W-:-:S04]  /*201c0*/  SHF.R.S32.HI R63, RZ, 0x1f, R118 ;  /* 0x0000001fff3f7819 */ /* 0x000fc80000011476 */
[----:B------:R-:W-:Y:S02]  /*201d0*/  IADD3.X R63, R63, R117, R59, P0, P3 ;  /* 0x000000753f3f7210 */ /* 0x000fe400007e643b */
[----:B------:R-:W-:-:S05]  /*201e0*/  IADD3 R117, -R118, RZ, RZ ;  /* 0x000000ff76757210 */ /* 0x000fca0007ffe1ff */
[----:B------:R-:W-:Y:S01]  /*201f0*/  IMAD R117, R119, R117, R116 ;  /* 0x0000007577757224 */ /* 0x000fe200078e0274 */
[----:B0-----:R-:W0:Y:S08]  /*20200*/  @!P2 LDC R112, c[0x0][0xb50] ;  /* 0x0002d400ff70ab82 */ /* 0x001e300000000800 */
[----:B------:R-:W2:Y:S01]  /*20210*/  @!P2 LDC R113, c[0x0][0xb54] ;  /* 0x0002d500ff71ab82 */ /* 0x000ea20000000800 */
[----:B------:R-:W-:Y:S01]  /*20220*/  SHF.R.S32.HI R59, RZ, 0x1f, R117 ;  /* 0x0000001fff3b7819 */ /* 0x000fe20000011475 */
[----:B-1----:R-:W-:-:S02]  /*20230*/  IMAD R61, R61, R117, RZ ;  /* 0x000000753d3d7224 */ /* 0x002fc400078e02ff */
[----:B------:R-:W-:-:S04]  /*20240*/  IMAD.WIDE.U32 R62, R60, R117, R62 ;  /* 0x000000753c3e7225 */ /* 0x000fc800078e003e */
[----:B------:R-:W-:Y:S01]  /*20250*/  IMAD R59, R60, R59, R61 ;  /* 0x0000003b3c3b7224 */ /* 0x000fe200078e023d */
[----:B0-----:R-:W-:-:S03]  /*20260*/  LEA R112, P0, R62, R112, 0x2 ;  /* 0x000000703e707211 */ /* 0x001fc600078010ff */
[----:B------:R-:W-:-:S05]  /*20270*/  IMAD.IADD R59, R63, 0x1, R59 ;  /* 0x000000013f3b7824 */ /* 0x000fca00078e023b */
[----:B--2---:R-:W-:Y:S01]  /*20280*/  LEA.HI.X R59, R62, R113, R59, 0x2, P0 ;  /* 0x000000713e3b7211 */ /* 0x004fe200000f143b */
[----:B------:R-:W-:Y:S01]  /*20290*/  SHFL.IDX PT, R60, R112, RZ, 0x1c1f ;  /* 0x001c1fff703c7589 */ /* 0x000fe200000e0000 */
[----:B------:R-:W-:-:S03]  /*202a0*/  IMAD R113, R121, 0x80, R123 ;  /* 0x0000008079717824 */ /* 0x000fc600078e027b */
[----:B------:R-:W0:Y:S04]  /*202b0*/  SHFL.IDX PT, R61, R59, RZ, 0x1c1f ;  /* 0x001c1fff3b3d7589 */ /* 0x000e2800000e0000 */
[----:B------:R1:W-:Y:S04]  /*202c0*/  SHFL.IDX PT, R62, R112, 0x1, 0x1c1f ;  /* 0x003c1f00703e7f89 */ /* 0x0003e800000e0000 */
[----:B------:R-:W2:Y:S01]  /*202d0*/  SHFL.IDX PT, R63, R59, 0x1, 0x1c1f ;  /* 0x003c1f003b3f7f89 */ /* 0x000ea200000e0000 */
[----:B------:R-:W-:Y:S01]  /*202e0*/  LOP3.LUT P0, RZ, R122, 0x3, RZ, 0xc0, !PT ;  /* 0x000000037aff7812 */ /* 0x000fe2000780c0ff */
[----:B-1----:R-:W-:-:S03]  /*202f0*/  VIADD R112, R113, 0x8 ;  /* 0x0000000871707836 */ /* 0x002fc60000000000 */
[-C--:B------:R-:W-:Y:S02]  /*20300*/  ISETP.GE.OR P3, PT, R113, R0.reuse, P0 ;  /* 0x000000007100720c */ /* 0x080fe40000766670 */
[----:B------:R-:W-:-:S11]  /*20310*/  ISETP.GE.OR P0, PT, R112, R0, P0 ;  /* 0x000000007000720c */ /* 0x000fd60000706670 */
[----:B0-----:R0:W-:Y:S04]  /*20320*/  @!P3 ST.E desc[UR4][R60.64], R184 ;  /* 0x000000b83c00b985 */ /* 0x0011e8000c101904 */
[----:B--2---:R0:W-:Y:S01]  /*20330*/  @!P0 ST.E desc[UR4][R62.64], R185 ;  /* 0x000000b93e008985 */ /* 0x0041e2000c101904 */
[----:B------:R-:W-:Y:S05]  /*20340*/  @P2 BRA `(.L_x_660) ;  /* 0x0000000c00f42947 */ /* 0x000fea0003800000 */
[----:B------:R-:W1:Y:S01]  /*20350*/  S2R R2, SR_TID.X ;  /* 0x0000000000027919 */ /* 0x000e620000002100 */
[----:B------:R-:W2:Y:S01]  /*20360*/  @P1 LDC R59, c[0x0][0xbec] ;  /* 0x0002fb00ff3b1b82 */ /* 0x000ea20000000800 */
[----:B------:R-:W-:-:S07]  /*20370*/  ULDC.64 UR4, c[0x0][0x208] ;  /* 0x0000820000047ab9 */ /* 0x000fce0000000a00 */
[----:B------:R-:W3:Y:S01]  /*20380*/  @P1 LDC R81, c[0x0][0xbf0] ;  /* 0x0002fc00ff511b82 */ /* 0x000ee20000000800 */
[----:B-1----:R-:W-:-:S05]  /*20390*/  VIADD R2, R2, 0xffffff80 ;  /* 0xffffff8002027836 */ /* 0x002fca0000000000 */
[----:B------:R-:W-:-:S04]  /*203a0*/  SHF.R.S32.HI R3, RZ, 0x1f, R2 ;  /* 0x0000001fff037819 */ /* 0x000fc80000011402 */
[----:B------:R-:W-:-:S04]  /*203b0*/  LEA.HI R3, R3, R2, RZ, 0x3 ;  /* 0x0000000203037211 */ /* 0x000fc800078f18ff */
[----:B------:R-:W-:-:S05]  /*203c0*/  LOP3.LUT R3, R3, 0xfffffff8, RZ, 0xc0, !PT ;  /* 0xfffffff803037812 */ /* 0x000fca00078ec0ff */
[----:B------:R-:W-:-:S04]  /*203d0*/  IMAD.IADD R20, R2, 0x1, -R3 ;  /* 0x0000000102147824 */ /* 0x000fc800078e0a03 */
[----:B------:R-:W-:-:S04]  /*203e0*/  IMAD R3, R224, 0x8, R20 ;  /* 0x00000008e0037824 */ /* 0x000fc800078e0214 */
[----:B------:R-:W-:-:S04]  /*203f0*/  IMAD.SHL.U32 R3, R3, 0x8, RZ ;  /* 0x0000000803037824 */ /* 0x000fc800078e00ff */
[----:B------:R-:W-:-:S03]  /*20400*/  IMAD.WIDE R114, R3, 0x2, R114 ;  /* 0x0000000203727825 */ /* 0x000fc600078e0272 */
        /* <DEDUP_REMOVED lines=12> */
[--C-:B------:R-:W-:Y:S01]  /*204d0*/  IMAD.X R13, RZ, RZ, R115.reuse, P3 ;  /* 0x000000ffff0d7224 */ /* 0x100fe200018e0673 */
[----:B------:R-:W-:Y:S01]  /*204e0*/  LOP3.LUT R24, R24, R25, RZ, 0x3c, !PT ;  /* 0x0000001918187212 */ /* 0x000fe200078e3cff */
[----:B------:R-:W-:Y:S01]  /*204f0*/  IMAD.X R25, RZ, RZ, R115, P2 ;  /* 0x000000ffff197224 */ /* 0x000fe200010e0673 */
[C---:B------:R-:W-:Y:S01]  /*20500*/  IADD3 R29, P0, R114.reuse, 0x4000, RZ ;  /* 0x00004000721d7810 */ /* 0x040fe20007f1e0ff */
[----:B------:R-:W5:Y:S01]  /*20510*/  LD.E.128 R8, desc[UR4][R8.64] ;  /* 0x0000000408087980 */ /* 0x000f62000c101d00 */
[----:B------:R-:W-:-:S02]  /*20520*/  IADD3 R33, P6, R114, 0x5000, RZ ;  /* 0x0000500072217810 */ /* 0x000fc40007fde0ff */
[C---:B------:R-:W-:Y:S01]  /*20530*/  IADD3 R37, P5, R114.reuse, 0x6000, RZ ;  /* 0x0000600072257810 */ /* 0x040fe20007fbe0ff */
[----:B------:R-:W5:Y:S01]  /*20540*/  LD.E.128 R12, desc[UR4][R12.64] ;  /* 0x000000040c0c7980 */ /* 0x000f62000c101d00 */
[C---:B------:R-:W-:Y:S02]  /*20550*/  IADD3 R41, P4, R114.reuse, 0x7000, RZ ;  /* 0x0000700072297810 */ /* 0x040fe40007f9e0ff */
[C---:B------:R-:W-:Y:S01]  /*20560*/  IADD3 R45, P3, R114.reuse, 0x8000, RZ ;  /* 0x00008000722d7810 */ /* 0x040fe20007f7e0ff */
[----:B------:R-:W5:Y:S01]  /*20570*/  LD.E.128 R24, desc[UR4][R24.64] ;  /* 0x0000000418187980 */ /* 0x000f62000c101d00 */
[----:B------:R-:W-:Y:S02]  /*20580*/  IADD3 R49, P2, R114, 0x9000, RZ ;  /* 0x0000900072317810 */ /* 0x000fe40007f5e0ff */
[----:B------:R-:W-:Y:S02]  /*20590*/  LOP3.LUT R28, R29, 0x380, RZ, 0xc0, !PT ;  /* 0x000003801d1c7812 */ /* 0x000fe400078ec0ff */
[----:B------:R-:W-:-:S02]  /*205a0*/  LOP3.LUT R32, R33, 0x380, RZ, 0xc0, !PT ;  /* 0x0000038021207812 */ /* 0x000fc400078ec0ff */
[----:B------:R-:W-:Y:S02]  /*205b0*/  LOP3.LUT R36, R37, 0x380, RZ, 0xc0, !PT ;  /* 0x0000038025247812 */ /* 0x000fe400078ec0ff */
[----:B------:R-:W-:Y:S02]  /*205c0*/  LOP3.LUT R40, R41, 0x380, RZ, 0xc0, !PT ;  /* 0x0000038029287812 */ /* 0x000fe400078ec0ff */
[----:B------:R-:W-:Y:S02]  /*205d0*/  LOP3.LUT R44, R45, 0x380, RZ, 0xc0, !PT ;  /* 0x000003802d2c7812 */ /* 0x000fe400078ec0ff */
[----:B------:R-:W-:Y:S02]  /*205e0*/  LOP3.LUT R48, R49, 0x380, RZ, 0xc0, !PT ;  /* 0x0000038031307812 */ /* 0x000fe400078ec0ff */
[----:B------:R-:W-:Y:S02]  /*205f0*/  SHF.R.U64 R28, R28, 0x3, RZ ;  /* 0x000000031c1c7819 */ /* 0x000fe400000012ff */
[----:B------:R-:W-:-:S02]  /*20600*/  SHF.R.U64 R32, R32, 0x3, RZ ;  /* 0x0000000320207819 */ /* 0x000fc400000012ff */
[----:B------:R-:W-:Y:S02]  /*20610*/  SHF.R.U64 R36, R36, 0x3, RZ ;  /* 0x0000000324247819 */ /* 0x000fe400000012ff */
        /* <DEDUP_REMOVED lines=17> */
[----:B0-----:R-:W-:-:S02]  /*20730*/  IADD3 R61, P6, R114, 0xb000, RZ ;  /* 0x0000b000723d7810 */ /* 0x001fc40007fde0ff */
[C---:B------:R-:W-:Y:S01]  /*20740*/  IADD3 R65, P5, R114.reuse, 0xc000, RZ ;  /* 0x0000c00072417810 */ /* 0x040fe20007fbe0ff */
[----:B------:R-:W5:Y:S01]  /*20750*/  LD.E.128 R32, desc[UR4][R32.64] ;  /* 0x0000000420207980 */ /* 0x000f62000c101d00 */
[C---:B------:R-:W-:Y:S02]  /*20760*/  IADD3 R69, P4, R114.reuse, 0xd000, RZ ;  /* 0x0000d00072457810 */ /* 0x040fe40007f9e0ff */
[C---:B------:R-:W-:Y:S01]  /*20770*/  IADD3 R73, P3, R114.reuse, 0xe000, RZ ;  /* 0x0000e00072497810 */ /* 0x040fe20007f7e0ff */
[----:B------:R-:W5:Y:S01]  /*20780*/  LD.E.128 R36, desc[UR4][R36.64] ;  /* 0x0000000424247980 */ /* 0x000f62000c101d00 */
[----:B------:R-:W-:Y:S02]  /*20790*/  IADD3 R3, P2, R114, 0xf000, RZ ;  /* 0x0000f00072037810 */ /* 0x000fe40007f5e0ff */
[----:B------:R-:W-:Y:S01]  /*207a0*/  LOP3.LUT R52, R53, 0x380, RZ, 0xc0, !PT ;  /* 0x0000038035347812 */ /* 0x000fe200078ec0ff */
[----:B------:R-:W5:Y:S01]  /*207b0*/  LD.E.128 R40, desc[UR4][R40.64] ;  /* 0x0000000428287980 */ /* 0x000f62000c101d00 */
[----:B------:R-:W-:Y:S01]  /*207c0*/  LOP3.LUT R60, R61, 0x380, RZ, 0xc0, !PT ;  /* 0x000003803d3c7812 */ /* 0x000fe200078ec0ff */
[----:B------:R-:W-:Y:S01]  /*207d0*/  IMAD.X R77, RZ, RZ, R115, P2 ;  /* 0x000000ffff4d7224 */ /* 0x000fe200010e0673 */
[----:B------:R-:W-:Y:S01]  /*207e0*/  LOP3.LUT R64, R65, 0x380, RZ, 0xc0, !PT ;  /* 0x0000038041407812 */ /* 0x000fe200078ec0ff */
[----:B------:R-:W5:Y:S01]  /*207f0*/  LD.E.128 R44, desc[UR4][R44.64] ;  /* 0x000000042c2c7980 */ /* 0x000f62000c101d00 */
[----:B------:R-:W-:-:S02]  /*20800*/  LOP3.LUT R68, R69, 0x380, RZ, 0xc0, !PT ;  /* 0x0000038045447812 */ /* 0x000fc400078ec0ff */
[----:B------:R-:W-:Y:S01]  /*20810*/  LOP3.LUT R72, R73, 0x380, RZ, 0xc0, !PT ;  /* 0x0000038049487812 */ /* 0x000fe200078ec0ff */
[----:B------:R-:W5:Y:S01]  /*20820*/  LD.E.128 R48, desc[UR4][R48.64] ;  /* 0x0000000430307980 */ /* 0x000f62000c101d00 */
[----:B------:R-:W-:Y:S02]  /*20830*/  LOP3.LUT R5, R114, 0x380, RZ, 0xc0, !PT ;  /* 0x0000038072057812 */ /* 0x000fe400078ec0ff */
[----:B------:R-:W-:Y:S02]  /*20840*/  LOP3.LUT R2, R3, 0x380, RZ, 0xc0, !PT ;  /* 0x0000038003027812 */ /* 0x000fe400078ec0ff */
[----:B------:R-:W-:Y:S02]  /*20850*/  SHF.R.U64 R52, R52, 0x3, RZ ;  /* 0x0000000334347819 */ /* 0x000fe400000012ff */
        /* <DEDUP_REMOVED lines=17> */
[----:B------:R-:W-:Y:S01]  /*20970*/  IMAD.MOV.U32 R5, RZ, RZ, R115 ;  /* 0x000000ffff057224 */ /* 0x000fe200078e0073 */
[----:B------:R-:W-:Y:S01]  /*20980*/  LOP3.LUT R76, R2, R3, RZ, 0x3c, !PT ;  /* 0x00000003024c7212 */ /* 0x000fe200078e3cff */
[----:B------:R-:W5:Y:S04]  /*20990*/  LD.E.128 R52, desc[UR4][R52.64] ;  /* 0x0000000434347980 */ /* 0x000f68000c101d00 */
[----:B------:R-:W5:Y:S04]  /*209a0*/  LD.E.128 R4, desc[UR4][R4.64] ;  /* 0x0000000404047980 */ /* 0x000f68000c101d00 */
[----:B------:R-:W5:Y:S04]  /*209b0*/  LD.E.128 R60, desc[UR4][R60.64] ;  /* 0x000000043c3c7980 */ /* 0x000f68000c101d00 */
[----:B------:R-:W5:Y:S04]  /*209c0*/  LD.E.128 R64, desc[UR4][R64.64] ;  /* 0x0000000440407980 */ /* 0x000f68000c101d00 */
[----:B------:R-:W5:Y:S04]  /*209d0*/  LD.E.128 R68, desc[UR4][R68.64] ;  /* 0x0000000444447980 */ /* 0x000f68000c101d00 */
[----:B------:R-:W5:Y:S04]  /*209e0*/  LD.E.128 R72, desc[UR4][R72.64] ;  /* 0x0000000448487980 */ /* 0x000f68000c101d00 */
[----:B------:R-:W5:Y:S01]  /*209f0*/  LD.E.128 R76, desc[UR4][R76.64] ;  /* 0x000000044c4c7980 */ /* 0x000f62000c101d00 */
[----:B------:R-:W-:-:S02]  /*20a00*/  ULDC.64 UR4, c[0x0][0xaa0] ;  /* 0x0002a80000047ab9 */ /* 0x000fc40000000a00 */
[----:B------:R-:W-:Y:S01]  /*20a10*/  IMAD R58, R58, UR4, RZ ;  /* 0x000000043a3a7c24 */ /* 0x000fe2000f8e02ff */
[----:B------:R-:W-:Y:S01]  /*20a20*/  @!PT LDS RZ, [RZ] ;  /* 0x00000000fffff984 */ /* 0x000fe20000000800 */
[----:B------:R-:W-:Y:S01]  /*20a30*/  @!PT LDS RZ, [RZ] ;  /* 0x00000000fffff984 */ /* 0x000fe20000000800 */
[----:B------:R-:W-:Y:S01]  /*20a40*/  @!PT LDS RZ, [RZ] ;  /* 0x00000000fffff984 */ /* 0x000fe20000000800 */
[----:B------:R-:W-:Y:S01]  /*20a50*/  @!PT LDS RZ, [RZ] ;  /* 0x00000000fffff984 */ /* 0x000fe20000000800 */
[----:B------:R0:W-:Y:S06]  /*20a60*/  MEMBAR.ALL.CTA ;  /* 0x0000000000007992 */ /* 0x0001ec0000008000 */
[----:B0-----:R-:W0:Y:S01]  /*20a70*/  FENCE.VIEW.ASYNC.S ;  /* 0x00000000000073c6 */ /* 0x001e220000000000 */
[----:B------:R-:W-:-:S04]  /*20a80*/  IMAD.WIDE.U32 R2, R57, UR4, RZ ;  /* 0x0000000439027c25 */ /* 0x000fc8000f8e00ff */
[----:B------:R-:W-:Y:S01]  /*20a90*/  IMAD R21, R57, UR5, R58 ;  /* 0x0000000539157c24 */ /* 0x000fe2000f8e023a */
[----:B------:R-:W-:Y:S01]  /*20aa0*/  ULDC.64 UR4, c[0x0][0xae8] ;  /* 0x0002ba0000047ab9 */ /* 0x000fe20000000a00 */
[----:B------:R-:W-:-:S03]  /*20ab0*/  IMAD R58, R20, 0x20, R224 ;  /* 0x00000020143a7824 */ /* 0x000fc600078e02e0 */
[----:B------:R-:W-:Y:S01]  /*20ac0*/  IADD3 R3, R3, R21, RZ ;  /* 0x0000001503037210 */ /* 0x000fe20007ffe0ff */
[----:B------:R-:W-:Y:S01]  /*20ad0*/  IMAD R58, R121, 0x80, R58 ;  /* 0x00000080793a7824 */ /* 0x000fe200078e023a */
[----:B------:R-:W-:Y:S01]  /*20ae0*/  SHF.R.S32.HI R57, RZ, 0x1f, R56 ;  /* 0x0000001fff397819 */ /* 0x000fe20000011438 */
[----:B------:R-:W-:-:S04]  /*20af0*/  IMAD.WIDE.U32 R2, R223, UR4, R2 ;  /* 0x00000004df027c25 */ /* 0x000fc8000f8e0002 */
[----:B--2---:R-:W-:-:S04]  /*20b00*/  @P1 IMAD.HI.U32 R20, R58, R59, RZ ;  /* 0x0000003b3a141227 */ /* 0x004fc800078e00ff */
[----:B------:R-:W-:Y:S01]  /*20b10*/  IMAD R3, R223, UR5, R3 ;  /* 0x00000005df037c24 */ /* 0x000fe2000f8e0203 */
[----:B------:R-:W-:Y:S01]  /*20b20*/  ULDC.64 UR4, c[0x0][0xaf0] ;  /* 0x0002bc0000047ab9 */ /* 0x000fe20000000a00 */
[----:B------:R-:W-:Y:S01]  /*20b30*/  IMAD.MOV.U32 R21, RZ, RZ, R58 ;  /* 0x000000ffff157224 */ /* 0x000fe200078e003a */
[----:B---3--:R-:W-:Y:S01]  /*20b40*/  @P1 SHF.R.U32.HI R21, RZ, R81, R20 ;  /* 0x00000051ff151219 */ /* 0x008fe20000011614 */
[----:B------:R-:W-:Y:S02]  /*20b50*/  IMAD R57, R57, UR4, RZ ;  /* 0x0000000439397c24 */ /* 0x000fe4000f8e02ff */
[----:B------:R-:W-:Y:S01]  /*20b60*/  IMAD.WIDE.U32 R2, R56, UR4, R2 ;  /* 0x0000000438027c25 */ /* 0x000fe2000f8e0002 */
[----:B------:R-:W-:-:S03]  /*20b70*/  SHF.R.S32.HI R20, RZ, 0x1f, R21 ;  /* 0x0000001fff147819 */ /* 0x000fc60000011415 */
[----:B------:R-:W-:Y:S01]  /*20b80*/  IMAD R57, R56, UR5, R57 ;  /* 0x0000000538397c24 */ /* 0x000fe2000f8e0239 */
[----:B------:R-:W-:Y:S01]  /*20b90*/  ULDC.64 UR4, c[0x0][0xae0] ;  /* 0x0002b80000047ab9 */ /* 0x000fe20000000a00 */
[----:B------:R-:W-:Y:S02]  /*20ba0*/  IMAD.MOV R56, RZ, RZ, -R21 ;  /* 0x000000ffff387224 */ /* 0x000fe400078e0a15 */
[----:B------:R-:W-:Y:S02]  /*20bb0*/  IMAD.IADD R3, R3, 0x1, R57 ;  /* 0x0000000103037824 */ /* 0x000fe400078e0239 */
[----:B------:R-:W-:Y:S02]  /*20bc0*/  IMAD R20, R20, UR4, RZ ;  /* 0x0000000414147c24 */ /* 0x000fe4000f8e02ff */
[----:B------:R-:W-:Y:S02]  /*20bd0*/  IMAD R119, R119, R56, R58 ;  /* 0x0000003877777224 */ /* 0x000fe400078e023a */
[----:B------:R-:W-:-:S04]  /*20be0*/  IMAD.WIDE.U32 R2, R21, UR4, R2 ;  /* 0x0000000415027c25 */ /* 0x000fc8000f8e0002 */
[----:B------:R-:W-:Y:S01]  /*20bf0*/  IMAD R21, R21, UR5, R20 ;  /* 0x0000000515157c24 */ /* 0x000fe2000f8e0214 */
[----:B------:R-:W-:Y:S01]  /*20c00*/  SHF.R.S32.HI R20, RZ, 0x1f, R119 ;  /* 0x0000001fff147819 */ /* 0x000fe20000011477 */
[----:B------:R-:W-:Y:S01]  /*20c10*/  ULDC.64 UR4, c[0x0][0xad8] ;  /* 0x0002b60000047ab9 */ /* 0x000fe20000000a00 */
[----:B------:R-:W-:Y:S02]  /*20c20*/  IMAD R81, R121, 0x80, R224 ;  /* 0x0000008079517824 */ /* 0x000fe400078e02e0 */
[----:B------:R-:W-:Y:S02]  /*20c30*/  IMAD.IADD R3, R3, 0x1, R21 ;  /* 0x0000000103037824 */ /* 0x000fe400078e0215 */
[----:B------:R-:W-:Y:S02]  /*20c40*/  IMAD R20, R20, UR4, RZ ;  /* 0x0000000414147c24 */ /* 0x000fe4000f8e02ff */
[----:B------:R-:W-:Y:S01]  /*20c50*/  IMAD.WIDE.U32 R2, R119, UR4, R2 ;  /* 0x0000000477027c25 */ /* 0x000fe2000f8e0002 */
[----:B------:R-:W-:-:S03]  /*20c60*/  ISETP.GE.AND P2, PT, R81, R0, PT ;  /* 0x000000005100720c */ /* 0x000fc60003f46270 */
[----:B------:R-:W-:Y:S01]  /*20c70*/  IMAD R57, R119, UR5, R20 ;  /* 0x0000000577397c24 */ /* 0x000fe2000f8e0214 */
[----:B------:R-:W-:Y:S01]  /*20c80*/  ULDC.64 UR4, c[0x0][0xa80] ;  /* 0x0002a00000047ab9 */ /* 0x000fe20000000a00 */
[----:B------:R-:W-:Y:S01]  /*20c90*/  VIADD R20, R23, 0x38820 ;  /* 0x0003882017147836 */ /* 0x000fe20000000000 */
[C---:B------:R-:W-:Y:S01]  /*20ca0*/  LEA R80, P3, R2.reuse, UR4, 0x1 ;  /* 0x0000000402507c11 */ /* 0x040fe2000f8608ff */
[----:B------:R-:W-:Y:S02]  /*20cb0*/  IMAD.IADD R3, R3, 0x1, R57 ;  /* 0x0000000103037824 */ /* 0x000fe400078e0239 */
[----:B------:R-:W-:Y:S01]  /*20cc0*/  VIADD R21, R81, 0x20 ;  /* 0x0000002051157836 */ /* 0x000fe20000000000 */
[----:B------:R-:W-:Y:S02]  /*20cd0*/  PRMT R20, RZ, 0x654, R20 ;  /* 0x00000654ff147816 */ /* 0x000fe40000000014 */
[----:B------:R-:W-:Y:S02]  /*20ce0*/  LEA.HI.X R82, R2, UR5, R3, 0x1, P3 ;  /* 0x0000000502527c11 */ /* 0x000fe400098f0c03 */
[-C--:B------:R-:W-:Y:S01]  /*20cf0*/  ISETP.GE.AND P1, PT, R21, R0.reuse, PT ;  /* 0x000000001500720c */ /* 0x080fe20003f26270 */
[----:B------:R-:W-:Y:S01]  /*20d00*/  VIADD R21, R81, 0x40 ;  /* 0x0000004051157836 */ /* 0x000fe20000000000 */
[----:B0-----:R0:W-:Y:S01]  /*20d10*/  SYNCS.ARRIVE.TRANS64.RED.A1T0 RZ, [R20+URZ], RZ ;  /* 0x000000ff14ff79a7 */ /* 0x0011e2000810043f */
[----:B------:R0:W1:Y:S01]  /*20d20*/  SHFL.IDX PT, R83, R80, RZ, 0x181f ;  /* 0x00181fff50537589 */ /* 0x00006200000e0000 */
[----:B------:R-:W-:Y:S03]  /*20d30*/  BSSY B1, `(.L_x_661) ;  /* 0x0000016000017945 */ /* 0x000fe60003800000 */
[----:B------:R0:W2:Y:S01]  /*20d40*/  SHFL.IDX PT, R59, R82, RZ, 0x181f ;  /* 0x00181fff523b7589 */ /* 0x0000a200000e0000 */
[----:B------:R-:W-:Y:S01]  /*20d50*/  ISETP.GE.AND P0, PT, R21, R0, PT ;  /* 0x000000001500720c */ /* 0x000fe20003f06270 */
[----:B------:R-:W-:-:S12]  /*20d60*/  @P2 BRA `(.L_x_662) ;  /* 0x0000000000482947 */ /* 0x000fd80003800000 */
[----:B------:R-:W-:Y:S01]  /*20d70*/  ULDC UR4, c[0x0][0xac8] ;  /* 0x0002b20000047ab9 */ /* 0x000fe20000000800 */
[----:B------:R-:W-:Y:S01]  /*20d80*/  ULDC.64 UR6, c[0x0][0x208] ;  /* 0x0000820000067ab9 */ /* 0x000fe20000000a00 */
[----:B------:R-:W-:Y:S02]  /*20d90*/  ISETP.GE.AND P5, PT, R16, UR4, PT ;  /* 0x0000000410007c0c */ /* 0x000fe4000bfa6270 */
[----:B------:R-:W-:Y:S02]  /*20da0*/  ISETP.GE.AND P4, PT, R214, UR4, PT ;  /* 0x00000004d6007c0c */ /* 0x000fe4000bf86270 */
[----:B------:R-:W-:Y:S02]  /*20db0*/  ISETP.GE.AND P3, PT, R19, UR4, PT ;  /* 0x0000000413007c0c */ /* 0x000fe4000bf66270 */
[----:B------:R-:W-:-:S07]  /*20dc0*/  ISETP.GE.AND P2, PT, R22, UR4, PT ;  /* 0x0000000416007c0c */ /* 0x000fce000bf46270 */
[----:B-1----:R-:W-:-:S04]  /*20dd0*/  @!P5 LEA R2, P6, R16, R83, 0x1 ;  /* 0x000000531002d211 */ /* 0x002fc800078c08ff */
[----:B--2---:R-:W-:Y:S02]  /*20de0*/  @!P5 LEA.HI.X R3, R16, R59, R17, 0x1, P6 ;  /* 0x0000003b1003d211 */ /* 0x004fe400030f0c11 */
[----:B0-----:R-:W-:-:S03]  /*20df0*/  @!P4 LEA R20, P6, R212, R83, 0x1 ;  /* 0x00000053d414c211 */ /* 0x001fc600078c08ff */
        /* <DEDUP_REMOVED lines=9> */
.L_x_662:
[----:B------:R-:W-:Y:S05]  /*20e90*/  BSYNC B1 ;  /* 0x0000000000017941 */ /* 0x000fea0003800000 */
.L_x_661:
[----:B---3--:R3:W4:Y:S01]  /*20ea0*/  SHFL.IDX PT, R21, R82, 0x1, 0x181f ;  /* 0x00381f0052157f89 */ /* 0x00872200000e0000 */
[----:B------:R-:W-:Y:S03]  /*20eb0*/  BSSY B1, `(.L_x_663) ;  /* 0x0000015000017945 */ /* 0x000fe60003800000 */
[----:B-----5:R3:W0:Y:S01]  /*20ec0*/  SHFL.IDX PT, R7, R80, 0x1, 0x181f ;  /* 0x00381f0050077f89 */ /* 0x02062200000e0000 */
[----:B------:R-:W-:Y:S05]  /*20ed0*/  @P1 BRA `(.L_x_664) ;  /* 0x0000000000481947 */ /* 0x000fea0003800000 */
[----:B------:R-:W-:Y:S01]  /*20ee0*/  ULDC UR4, c[0x0][0xac8] ;  /* 0x0002b20000047ab9 */ /* 0x000fe20000000800 */
[----:B------:R-:W-:Y:S01]  /*20ef0*/  ULDC.64 UR6, c[0x0][0x208] ;  /* 0x0000820000067ab9 */ /* 0x000fe20000000a00 */
[----:B------:R-:W-:Y:S02]  /*20f00*/  ISETP.GE.AND P4, PT, R16, UR4, PT ;  /* 0x0000000410007c0c */ /* 0x000fe4000bf86270 */
[----:B------:R-:W-:Y:S02]  /*20f10*/  ISETP.GE.AND P3, PT, R214, UR4, PT ;  /* 0x00000004d6007c0c */ /* 0x000fe4000bf66270 */
[----:B------:R-:W-:Y:S02]  /*20f20*/  ISETP.GE.AND P2, PT, R19, UR4, PT ;  /* 0x0000000413007c0c */ /* 0x000fe4000bf46270 */
[----:B------:R-:W-:-:S07]  /*20f30*/  ISETP.GE.AND P1, PT, R22, UR4, PT ;  /* 0x0000000416007c0c */ /* 0x000fce000bf26270 */
[-C--:B0-----:R-:W-:Y:S02]  /*20f40*/  @!P4 LEA R2, P6, R16, R7.reuse, 0x1 ;  /* 0x000000071002c211 */ /* 0x081fe400078c08ff */
[----:B------:R-:W-:Y:S02]  /*20f50*/  @!P3 LEA R4, P5, R212, R7, 0x1 ;  /* 0x00000007d404b211 */ /* 0x000fe400078a08ff */
[----:B----4-:R-:W-:Y:S02]  /*20f60*/  @!P4 LEA.HI.X R3, R16, R21, R17, 0x1, P6 ;  /* 0x000000151003c211 */ /* 0x010fe400030f0c11 */
        /* <DEDUP_REMOVED lines=9> */
.L_x_664:
[----:B------:R-:W-:Y:S05]  /*21000*/  BSYNC B1 ;  /* 0x0000000000017941 */ /* 0x000fea0003800000 */
.L_x_663:
[----:B0-----:R0:W0:Y:S01]  /*21010*/  SHFL.IDX PT, R9, R82, 0x2, 0x181f ;  /* 0x00581f0052097f89 */ /* 0x00102200000e0000 */
[----:B------:R-:W-:Y:S03]  /*21020*/  BSSY B1, `(.L_x_665) ;  /* 0x0000015000017945 */ /* 0x000fe60003800000 */
[----:B------:R0:W0:Y:S01]  /*21030*/  SHFL.IDX PT, R5, R80, 0x2, 0x181f ;  /* 0x00581f0050057f89 */ /* 0x00002200000e0000 */
        /* <DEDUP_REMOVED lines=8> */
[-C--:B------:R-:W-:Y:S02]  /*210c0*/  @!P2 LEA R4, P5, R212, R5.reuse, 0x1 ;  /* 0x00000005d404a211 */ /* 0x080fe400078a08ff */
[C---:B------:R-:W-:Y:S02]  /*210d0*/  @!P1 LEA R6, P4, R19.reuse, R5, 0x1 ;  /* 0x0000000513069211 */ /* 0x040fe400078808ff */
[----:B------:R-:W-:Y:S02]  /*210e0*/  @!P3 LEA.HI.X R3, R16, R9, R17, 0x1, P6 ;  /* 0x000000091003b211 */ /* 0x000fe400030f0c11 */
[----:B------:R-:W-:Y:S02]  /*210f0*/  @!P0 LEA R8, P6, R22, R5, 0x1 ;  /* 0x0000000516088211 */ /* 0x000fe400078c08ff */
[-C--:B------:R-:W-:Y:S01]  /*21100*/  @!P2 LEA.HI.X R5, R212, R9.reuse, R215, 0x1, P5 ;  /* 0x00000009d405a211 */ /* 0x080fe200028f0cd7 */
[----:B------:R0:W-:Y:S01]  /*21110*/  @!P3 ST.E.128 desc[UR6][R2.64], R12 ;  /* 0x0000000c0200b985 */ /* 0x0001e2000c101d06 */
[----:B------:R-:W-:-:S02]  /*21120*/  @!P1 LEA.HI.X R7, R19, R9, R219, 0x1, P4 ;  /* 0x0000000913079211 */ /* 0x000fc400020f0cdb */
[----:B------:R-:W-:Y:S01]  /*21130*/  @!P0 LEA.HI.X R9, R22, R9, R218, 0x1, P6 ;  /* 0x0000000916098211 */ /* 0x000fe200030f0cda */
[----:B------:R0:W-:Y:S04]  /*21140*/  @!P2 ST.E.128 desc[UR6][R4.64], R36 ;  /* 0x000000240400a985 */ /* 0x0001e8000c101d06 */
[----:B------:R0:W-:Y:S04]  /*21150*/  @!P1 ST.E.128 desc[UR6][R6.64], R52 ;  /* 0x0000003406009985 */ /* 0x0001e8000c101d06 */
[----:B------:R0:W-:Y:S02]  /*21160*/  @!P0 ST.E.128 desc[UR6][R8.64], R72 ;  /* 0x0000004808008985 */ /* 0x0001e4000c101d06 */
.L_x_666:
[----:B------:R-:W-:Y:S05]  /*21170*/  BSYNC B1 ;  /* 0x0000000000017941 */ /* 0x000fea0003800000 */
.L_x_665:
[----:B------:R-:W-:Y:S01]  /*21180*/  VIADD R81, R81, 0x60 ;  /* 0x0000006051517836 */ /* 0x000fe20000000000 */
[----:B0-----:R0:W0:Y:S04]  /*21190*/  SHFL.IDX PT, R9, R82, 0x3, 0x181f ;  /* 0x00781f0052097f89 */ /* 0x00102800000e0000 */
[----:B------:R-:W-:Y:S01]  /*211a0*/  ISETP.GE.AND P0, PT, R81, R0, PT ;  /* 0x000000005100720c */ /* 0x000fe20003f06270 */
[----:B------:R0:W0:-:S12]  /*211b0*/  SHFL.IDX PT, R11, R80, 0x3, 0x181f ;  /* 0x00781f00500b7f89 */ /* 0x00001800000e0000 */
[----:B------:R-:W-:Y:S05]  /*211c0*/  @P0 BRA `(.L_x_667) ;  /* 0x0000002400ec0947 */ /* 0x000fea0003800000 */
[----:B------:R-:W-:Y:S01]  /*211d0*/  ULDC UR4, c[0x0][0xac8] ;  /* 0x0002b20000047ab9 */ /* 0x000fe20000000800 */
[----:B------:R-:W-:Y:S01]  /*211e0*/  ULDC.64 UR6, c[0x0][0x208] ;  /* 0x0000820000067ab9 */ /* 0x000fe20000000a00 */
[----:B------:R-:W-:Y:S02]  /*211f0*/  ISETP.GE.AND P3, PT, R16, UR4, PT ;  /* 0x0000000410007c0c */ /* 0x000fe4000bf66270 */
[----:B------:R-:W-:Y:S02]  /*21200*/  ISETP.GE.AND P4, PT, R214, UR4, PT ;  /* 0x00000004d6007c0c */ /* 0x000fe4000bf86270 */
[----:B------:R-:W-:-:S09]  /*21210*/  ISETP.GE.AND P5, PT, R19, UR4, PT ;  /* 0x0000000413007c0c */ /* 0x000fd2000bfa6270 */
[-C--:B0-----:R-:W-:Y:S02]  /*21220*/  @!P3 LEA R2, P0, R16, R11.reuse, 0x1 ;  /* 0x0000000b1002b211 */ /* 0x081fe400078008ff */
[----:B------:R-:W-:Y:S02]  /*21230*/  @!P4 LEA R4, P1, R212, R11, 0x1 ;  /* 0x0000000bd404c211 */ /* 0x000fe400078208ff */
[----:B------:R-:W-:Y:S02]  /*21240*/  @!P3 LEA.HI.X R3, R16, R9, R17, 0x1, P0 ;  /* 0x000000091003b211 */ /* 0x000fe400000f0c11 */
[----:B------:R-:W-:Y:S02]  /*21250*/  ISETP.GE.AND P0, PT, R22, UR4, PT ;  /* 0x0000000416007c0c */ /* 0x000fe4000bf06270 */
[----:B------:R-:W-:Y:S01]  /*21260*/  @!P5 LEA R6, P2, R19, R11, 0x1 ;  /* 0x0000000b1306d211 */ /* 0x000fe200078408ff */
[----:B------:R0:W-:Y:S01]  /*21270*/  @!P3 ST.E.128 desc[UR6][R2.64], R24 ;  /* 0x000000180200b985 */ /* 0x0001e2000c101d06 */
[----:B------:R-:W-:-:S02]  /*21280*/  @!P4 LEA.HI.X R5, R212, R9, R215, 0x1, P1 ;  /* 0x00000009d405c211 */ /* 0x000fc400008f0cd7 */
[----:B------:R-:W-:-:S03]  /*21290*/  @!P5 LEA.HI.X R7, R19, R9, R219, 0x1, P2 ;  /* 0x000000091307d211 */ /* 0x000fc600010f0cdb */
[----:B------:R0:W-:Y:S04]  /*212a0*/  @!P4 ST.E.128 desc[UR6][R4.64], R40 ;  /* 0x000000280400c985 */ /* 0x0001e8000c101d06 */
[----:B------:R0:W-:Y:S01]  /*212b0*/  @!P5 ST.E.128 desc[UR6][R6.64], R60 ;  /* 0x0000003c0600d985 */ /* 0x0001e2000c101d06 */
[----:B------:R-:W-:Y:S05]  /*212c0*/  @P0 BRA `(.L_x_667) ;  /* 0x0000002400ac0947 */ /* 0x000fea0003800000 */
[----:B0-----:R-:W-:Y:S01]  /*212d0*/  LEA R2, P0, R22, R11, 0x1 ;  /* 0x0000000b16027211 */ /* 0x001fe200078008ff */
[----:B------:R-:W-:-:S03]  /*212e0*/  ULDC.64 UR4, c[0x0][0x208] ;  /* 0x0000820000047ab9 */ /* 0x000fc60000000a00 */
[----:B------:R-:W-:-:S05]  /*212f0*/  LEA.HI.X R3, R22, R9, R218, 0x1, P0 ;  /* 0x0000000916037211 */ /* 0x000fca00000f0cda */
[----:B------:R0:W-:Y:S01]  /*21300*/  ST.E.128 desc[UR4][R2.64], R76 ;  /* 0x0000004c02007985 */ /* 0x0001e2000c101d04 */
[----:B------:R-:W-:Y:S05]  /*21310*/  BRA `(.L_x_667) ;  /* 0x0000002400987947 */ /* 0x000fea0003800000 */
.L_x_660:
[----:B0-----:R-:W0:Y:S01]  /*21320*/  @P1 LDC R61, c[0x0][0xbec] ;  /* 0x0002fb00ff3d1b82 */ /* 0x001e220000000800 */
[----:B------:R-:W-:Y:S01]  /*21330*/  IMAD.MOV.U32 R60, RZ, RZ, R116 ;  /* 0x000000ffff3c7224 */ /* 0x000fe200078e0074 */
[----:B------:R-:W-:Y:S01]  /*21340*/  ULDC.64 UR4, c[0x0][0xb08] ;  /* 0x0002c20000047ab9 */ /* 0x000fe20000000a00 */
[----:B------:R1:W5:Y:S04]  /*21350*/  LDL R227, [R1+0x8c] ;  /* 0x00008c0001e37983 */ /* 0x0003680000100800 */
[----:B------:R1:W5:Y:S01]  /*21360*/  LDL R211, [R1+0x108] ;  /* 0x0001080001d37983 */ /* 0x0003620000100800 */
[----:B------:R-:W2:Y:S03]  /*21370*/  @P1 LDC R59, c[0x0][0xbf0] ;  /* 0x0002fc00ff3b1b82 */ /* 0x000ea60000000800 */
[----:B------:R1:W5:Y:S04]  /*21380*/  LDL R210, [R1+0x188] ;  /* 0x0001880001d27983 */ /* 0x0003680000100800 */
[----:B------:R1:W5:Y:S04]  /*21390*/  LDL R209, [R1+0x104] ;  /* 0x0001040001d17983 */ /* 0x0003680000100800 */
[----:B------:R1:W5:Y:S04]  /*213a0*/  LDL R208, [R1+0x184] ;  /* 0x0001840001d07983 */ /* 0x0003680000100800 */
[----:B------:R1:W5:Y:S01]  /*213b0*/  LDL R207, [R1+0x100] ;  /* 0x0001000001cf7983 */ /* 0x0003620000100800 */
[----:B0-----:R-:W-:-:S03]  /*213c0*/  @P1 IMAD.HI.U32 R61, R116, R61, RZ ;  /* 0x0000003d743d1227 */ /* 0x001fc600078e00ff */
[----:B------:R1:W5:Y:S04]  /*213d0*/  LDL R206, [R1+0x180] ;  /* 0x0001800001ce7983 */ /* 0x0003680000100800 */
[----:B------:R1:W5:Y:S01]  /*213e0*/  LDL R205, [R1+0xfc] ;  /* 0x0000fc0001cd7983 */ /* 0x0003620000100800 */
[----:B--2---:R-:W-:Y:S01]  /*213f0*/  @P1 SHF.R.U32.HI R60, RZ, R59, R61 ;  /* 0x0000003bff3c1219 */ /* 0x004fe2000001163d */
[----:B------:R-:W-:Y:S02]  /*21400*/  IMAD R61, R58, UR4, RZ ;  /* 0x000000043a3d7c24 */ /* 0x000fe4000f8e02ff */
[C---:B------:R-:W-:Y:S01]  /*21410*/  IMAD.WIDE.U32 R58, R57.reuse, UR4, RZ ;  /* 0x00000004393a7c25 */ /* 0x040fe2000f8e00ff */
[----:B------:R1:W5:Y:S03]  /*21420*/  LDL R204, [R1+0x17c] ;  /* 0x00017c0001cc7983 */ /* 0x0003660000100800 */
[----:B------:R-:W-:Y:S01]  /*21430*/  IMAD R61, R57, UR5, R61 ;  /* 0x00000005393d7c24 */ /* 0x000fe2000f8e023d */
[----:B------:R-:W-:Y:S01]  /*21440*/  ULDC.64 UR4, c[0x0][0xb38] ;  /* 0x0002ce0000047ab9 */ /* 0x000fe20000000a00 */
[----:B------:R-:W-:Y:S01]  /*21450*/  SHF.R.S32.HI R57, RZ, 0x1f, R56 ;  /* 0x0000001fff397819 */ /* 0x000fe20000011438 */
[----:B------:R1:W5:Y:S01]  /*21460*/  LDL R203, [R1+0xf8] ;  /* 0x0000f80001cb7983 */ /* 0x0003620000100800 */
[----:B------:R-:W-:-:S03]  /*21470*/  IMAD.IADD R59, R59, 0x1, R61 ;  /* 0x000000013b3b7824 */ /* 0x000fc600078e023d */
[----:B------:R1:W5:Y:S01]  /*21480*/  LDL R202, [R1+0x178] ;  /* 0x0001780001ca7983 */ /* 0x0003620000100800 */
[----:B------:R-:W-:-:S03]  /*21490*/  IMAD.WIDE.U32 R58, R223, UR4, R58 ;  /* 0x00000004df3a7c25 */ /* 0x000fc6000f8e003a */
[----:B------:R1:W5:Y:S01]  /*214a0*/  LDL R201, [R1+0xf4] ;  /* 0x0000f40001c97983 */ /* 0x0003620000100800 */
[----:B------:R-:W-:Y:S01]  /*214b0*/  IMAD R59, R223, UR5, R59 ;  /* 0x00000005df3b7c24 */ /* 0x000fe2000f8e023b */
[----:B------:R-:W-:Y:S02]  /*214c0*/  ULDC.64 UR4, c[0x0][0xb40] ;  /* 0x0002d00000047ab9 */ /* 0x000fe40000000a00 */
[----:B------:R-:W-:Y:S01]  /*214d0*/  IMAD R57, R57, UR4, RZ ;  /* 0x0000000439397c24 */ /* 0x000fe2000f8e02ff */
[----:B------:R1:W5:Y:S01]  /*214e0*/  LDL R223, [R1+0x18c] ;  /* 0x00018c0001df7983 */ /* 0x0003620000100800 */
[----:B------:R-:W-:-:S03]  /*214f0*/  IMAD.WIDE.U32 R58, R56, UR4, R58 ;  /* 0x00000004383a7c25 */ /* 0x000fc6000f8e003a */
[----:B------:R1:W5:Y:S01]  /*21500*/  LDL R200, [R1+0x174] ;  /* 0x0001740001c87983 */ /* 0x0003620000100800 */
[----:B------:R-:W-:Y:S01]  /*21510*/  IMAD R57, R56, UR5, R57 ;  /* 0x0000000538397c24 */ /* 0x000fe2000f8e0239 */
[----:B------:R-:W-:Y:S01]  /*21520*/  ULDC.64 UR4, c[0x0][0xb48] ;  /* 0x0002d20000047ab9 */ /* 0x000fe20000000a00 */
[--C-:B------:R-:W-:Y:S01]  /*21530*/  IMAD.MOV R56, RZ, RZ, -R60.reuse ;  /* 0x000000ffff387224 */ /* 0x100fe200078e0a3c */
[----:B------:R1:W5:Y:S01]  /*21540*/  LDL R199, [R1+0xf0] ;  /* 0x0000f00001c77983 */ /* 0x0003620000100800 */
[----:B------:R-:W-:Y:S01]  /*21550*/  IMAD.IADD R59, R59, 0x1, R57 ;  /* 0x000000013b3b7824 */ /* 0x000fe200078e0239 */
[----:B------:R-:W-:Y:S01]  /*21560*/  SHF.R.S32.HI R57, RZ, 0x1f, R60 ;  /* 0x0000001fff397819 */ /* 0x000fe2000001143c */
[----:B------:R-:W-:Y:S01]  /*21570*/  IMAD R56, R119, R56, R116 ;  /* 0x0000003877387224 */ /* 0x000fe200078e0274 */
[----:B------:R1:W5:Y:S01]  /*21580*/  LDL R198, [R1+0x170] ;  /* 0x0001700001c67983 */ /* 0x0003620000100800 */
[----:B------:R-:W-:-:S03]  /*21590*/  IMAD.WIDE.U32 R58, R120, UR4, R58 ;  /* 0x00000004783a7c25 */ /* 0x000fc6000f8e003a */
[----:B------:R1:W5:Y:S01]  /*215a0*/  LDL R197, [R1+0xec] ;  /* 0x0000ec0001c57983 */ /* 0x0003620000100800 */
[----:B------:R-:W-:Y:S01]  /*215b0*/  IMAD R59, R120, UR5, R59 ;  /* 0x00000005783b7c24 */ /* 0x000fe2000f8e023b */
[----:B------:R-:W-:Y:S02]  /*215c0*/  ULDC.64 UR4, c[0x0][0xb30] ;  /* 0x0002cc0000047ab9 */ /* 0x000fe40000000a00 */
[----:B------:R1:W5:Y:S04]  /*215d0*/  LDL R196, [R1+0x16c] ;  /* 0x00016c0001c47983 */ /* 0x0003680000100800 */
        /* <DEDUP_REMOVED lines=44> */
[----:B------:R1:W5:Y:S01]  /*218a0*/  LDL R116, [R1+0x90] ;  /* 0x0000900001747983 */ /* 0x0003620000100800 */
[----:B------:R-:W-:-:S02]  /*218b0*/  IMAD R57, R57, UR4, RZ ;  /* 0x0000000439397c24 */ /* 0x000fc4000f8e02ff */
        /* <DEDUP_REMOVED lines=11> */
[----:B------:R-:W-:-:S03]  /*21970*/  VIADD R56, R23, 0x38820 ;  /* 0x0003882017387836 */ /* 0x000fc60000000000 */
[----:B------:R-:W-:Y:S02]  /*21980*/  LEA.HI.X R61, R58, UR5, R61, 0x2, P0 ;  /* 0x000000053a3d7c11 */ /* 0x000fe400080f143d */
[----:B------:R-:W-:Y:S02]  /*21990*/  ISETP.GE.AND P0, PT, R113, R0, PT ;  /* 0x000000007100720c */ /* 0x000fe40003f06270 */
[----:B------:R-:W-:Y:S01]  /*219a0*/  PRMT R56, RZ, 0x654, R56 ;  /* 0x00000654ff387816 */ /* 0x000fe20000000038 */
[----:B------:R1:W0:Y:S01]  /*219b0*/  SHFL.IDX PT, R57, R61, RZ, 0x1c1f ;  /* 0x001c1fff3d397589 */ /* 0x00022200000e0000 */
[----:B------:R-:W-:Y:S02]  /*219c0*/  BSSY B1, `(.L_x_668) ;  /* 0x0000085000017945 */ /* 0x000fe40003800000 */
[----:B------:R2:W-:Y:S02]  /*219d0*/  SYNCS.ARRIVE.TRANS64.RED.A1T0 RZ, [R56+URZ], RZ ;  /* 0x000000ff38ff79a7 */ /* 0x0005e4000810043f */
[----:B--2---:R1:W2:Y:S05]  /*219e0*/  SHFL.IDX PT, R56, R60, RZ, 0x1c1f ;  /* 0x001c1fff3c387589 */ /* 0x0042aa00000e0000 */
[----:B------:R-:W-:Y:S05]  /*219f0*/  @P0 BRA `(.L_x_669) ;  /* 0x0000000800040947 */ /* 0x000fea0003800000 */
[----:B------:R-:W-:Y:S01]  /*21a00*/  ULDC UR4, c[0x0][0xac8] ;  /* 0x0002b20000047ab9 */ /* 0x000fe20000000800 */
[----:B------:R-:W-:Y:S01]  /*21a10*/  ULDC.64 UR6, c[0x0][0x208] ;  /* 0x0000820000067ab9 */ /* 0x000fe20000000a00 */
[----:B-----5:R-:W-:Y:S02]  /*21a20*/  ISETP.GE.AND P0, PT, R227, UR4, PT ;  /* 0x00000004e3007c0c */ /* 0x020fe4000bf06270 */
[----:B------:R-:W-:Y:S02]  /*21a30*/  ISETP.GE.AND P5, PT, R191, UR4, PT ;  /* 0x00000004bf007c0c */ /* 0x000fe4000bfa6270 */
[----:B------:R-:W-:Y:S02]  /*21a40*/  ISETP.GE.AND P4, PT, R189, UR4, PT ;  /* 0x00000004bd007c0c */ /* 0x000fe4000bf86270 */
[----:B------:R-:W-:-:S07]  /*21a50*/  ISETP.GE.AND P3, PT, R187, UR4, PT ;  /* 0x00000004bb007c0c */ /* 0x000fce000bf66270 */
[----:B0-2---:R-:W-:-:S05]  /*21a60*/  @!P0 IMAD.WIDE R58, R227, 0x4, R56 ;  /* 0x00000004e33a8825 */ /* 0x005fca00078e0238 */
[----:B------:R0:W-:Y:S01]  /*21a70*/  @!P0 ST.E.64 desc[UR6][R58.64], R182 ;  /* 0x000000b63a008985 */ /* 0x0001e2000c101b06 */
[----:B------:R-:W-:-:S13]  /*21a80*/  ISETP.GE.AND P0, PT, R211, UR4, PT ;  /* 0x00000004d3007c0c */ /* 0x000fda000bf06270 */
[----:B0-----:R-:W-:-:S04]  /*21a90*/  @!P0 LEA R58, P1, R211, R56, 0x2 ;  /* 0x00000038d33a8211 */ /* 0x001fc800078210ff */
[----:B------:R-:W-:Y:S02]  /*21aa0*/  @!P0 LEA.HI.X R59, R211, R57, R223, 0x2, P1 ;  /* 0x00000039d33b8211 */ /* 0x000fe400008f14df */
[----:B------:R-:W-:-:S03]  /*21ab0*/  ISETP.GE.AND P1, PT, R207, UR4, PT ;  /* 0x00000004cf007c0c */ /* 0x000fc6000bf26270 */
[----:B------:R0:W-:Y:S01]  /*21ac0*/  @!P0 ST.E.64 desc[UR6][R58.64], R180 ;  /* 0x000000b43a008985 */ /* 0x0001e2000c101b06 */
[----:B------:R-:W-:-:S13]  /*21ad0*/  ISETP.GE.AND P0, PT, R209, UR4, PT ;  /* 0x00000004d1007c0c */ /* 0x000fda000bf06270 */
[----:B0-----:R-:W-:-:S04]  /*21ae0*/  @!P0 LEA R58, P2, R209, R56, 0x2 ;  /* 0x00000038d13a8211 */ /* 0x001fc800078410ff */
[----:B------:R-:W-:-:S05]  /*21af0*/  @!P0 LEA.HI.X R59, R209, R57, R210, 0x2, P2 ;  /* 0x00000039d13b8211 */ /* 0x000fca00010f14d2 */
[----:B------:R0:W-:Y:S01]  /*21b00*/  @!P0 ST.E.64 desc[UR6][R58.64], R178 ;  /* 0x000000b23a008985 */ /* 0x0001e2000c101b06 */
[----:B------:R-:W-:Y:S02]  /*21b10*/  ISETP.GE.AND P0, PT, R205, UR4, PT ;  /* 0x00000004cd007c0c */ /* 0x000fe4000bf06270 */
        /* <DEDUP_REMOVED lines=25> */
[----:B------:R-:W-:Y:S02]  /*21cb0*/  @!P1 LEA.HI.X R59, R195, R57, R196, 0x2, P2 ;  /* 0x00000039c33b9211 */ /* 0x000fe400010f14c4 */
[----:B------:R-:W-:-:S03]  /*21cc0*/  @!P4 LEA R62, P2, R189, R56, 0x2 ;  /* 0x00000038bd3ec211 */ /* 0x000fc600078410ff */
[----:B------:R0:W-:Y:S01]  /*21cd0*/  @!P1 ST.E.64 desc[UR6][R58.64], R164 ;  /* 0x000000a43a009985 */ /* 0x0001e2000c101b06 */
[----:B------:R-:W-:Y:S02]  /*21ce0*/  @!P4 LEA.HI.X R63, R189, R57, R190, 0x2, P2 ;  /* 0x00000039bd3fc211 */ /* 0x000fe400010f14be */
[----:B------:R-:W-:Y:S02]  /*21cf0*/  ISETP.GE.AND P2, PT, R149, UR4, PT ;  /* 0x0000000495007c0c */ /* 0x000fe4000bf46270 */
[----:B0-----:R-:W-:-:S04]  /*21d00*/  @!P0 LEA R58, P1, R193, R56, 0x2 ;  /* 0x00000038c13a8211 */ /* 0x001fc800078210ff */
[----:B------:R-:W-:Y:S02]  /*21d10*/  @!P0 LEA.HI.X R59, R193, R57, R194, 0x2, P1 ;  /* 0x00000039c13b8211 */ /* 0x000fe400008f14c2 */
[----:B------:R-:W-:-:S03]  /*21d20*/  ISETP.GE.AND P1, PT, R151, UR4, PT ;  /* 0x0000000497007c0c */ /* 0x000fc6000bf26270 */
[----:B------:R0:W-:Y:S01]  /*21d30*/  @!P0 ST.E.64 desc[UR6][R58.64], R162 ;  /* 0x000000a23a008985 */ /* 0x0001e2000c101b06 */
[----:B------:R-:W-:Y:S02]  /*21d40*/  ISETP.GE.AND P0, PT, R185, UR4, PT ;  /* 0x00000004b9007c0c */ /* 0x000fe4000bf06270 */
[----:B0-----:R-:W-:-:S04]  /*21d50*/  @!P5 LEA R58, P6, R191, R56, 0x2 ;  /* 0x00000038bf3ad211 */ /* 0x001fc800078c10ff */
[----:B------:R-:W-:Y:S02]  /*21d60*/  @!P5 LEA.HI.X R59, R191, R57, R192, 0x2, P6 ;  /* 0x00000039bf3bd211 */ /* 0x000fe400030f14c0 */
[----:B------:R-:W-:-:S03]  /*21d70*/  @!P3 LEA R114, P6, R187, R56, 0x2 ;  /* 0x00000038bb72b211 */ /* 0x000fc600078c10ff */
[----:B------:R0:W-:Y:S01]  /*21d80*/  @!P5 ST.E.64 desc[UR6][R58.64], R160 ;  /* 0x000000a03a00d985 */ /* 0x0001e2000c101b06 */
[----:B------:R-:W-:-:S03]  /*21d90*/  @!P3 LEA.HI.X R115, R187, R57, R188, 0x2, P6 ;  /* 0x00000039bb73b211 */ /* 0x000fc600030f14bc */
[----:B------:R2:W-:Y:S04]  /*21da0*/  @!P4 ST.E.64 desc[UR6][R62.64], R158 ;  /* 0x0000009e3e00c985 */ /* 0x0005e8000c101b06 */
[----:B------:R3:W-:Y:S01]  /*21db0*/  @!P3 ST.E.64 desc[UR6][R114.64], R156 ;  /* 0x0000009c7200b985 */ /* 0x0007e2000c101b06 */
[----:B------:R-:W-:Y:S02]  /*21dc0*/  ISETP.GE.AND P3, PT, R147, UR4, PT ;  /* 0x0000000493007c0c */ /* 0x000fe4000bf66270 */
[----:B0-----:R-:W-:-:S04]  /*21dd0*/  @!P0 LEA R58, P4, R185, R56, 0x2 ;  /* 0x00000038b93a8211 */ /* 0x001fc800078810ff */
[-C--:B------:R-:W-:Y:S02]  /*21de0*/  @!P0 LEA.HI.X R59, R185, R57.reuse, R186, 0x2, P4 ;  /* 0x00000039b93b8211 */ /* 0x080fe400020f14ba */
[----:B------:R-:W-:Y:S02]  /*21df0*/  ISETP.GE.AND P4, PT, R145, UR4, PT ;  /* 0x0000000491007c0c */ /* 0x000fe4000bf86270 */
[-C--:B--2---:R-:W-:Y:S01]  /*21e00*/  @!P1 LEA R62, P5, R151, R56.reuse, 0x2 ;  /* 0x00000038973e9211 */ /* 0x084fe200078a10ff */
[----:B------:R0:W-:Y:S01]  /*21e10*/  @!P0 ST.E.64 desc[UR6][R58.64], R154 ;  /* 0x0000009a3a008985 */ /* 0x0001e2000c101b06 */
[----:B---3--:R-:W-:Y:S02]  /*21e20*/  @!P2 LEA R114, P6, R149, R56, 0x2 ;  /* 0x000000389572a211 */ /* 0x008fe400078c10ff */
[----:B------:R-:W-:Y:S02]  /*21e30*/  @!P1 LEA.HI.X R63, R151, R57, R184, 0x2, P5 ;  /* 0x00000039973f9211 */ /* 0x000fe400028f14b8 */
[----:B------:R-:W-:-:S02]  /*21e40*/  ISETP.GE.AND P5, PT, R143, UR4, PT ;  /* 0x000000048f007c0c */ /* 0x000fc4000bfa6270 */
[----:B------:R-:W-:Y:S01]  /*21e50*/  @!P2 LEA.HI.X R115, R149, R57, R150, 0x2, P6 ;  /* 0x000000399573a211 */ /* 0x000fe200030f1496 */
[----:B------:R-:W-:Y:S01]  /*21e60*/  @!P1 ST.E.64 desc[UR6][R62.64], R152 ;  /* 0x000000983e009985 */ /* 0x000fe2000c101b06 */
[----:B------:R-:W-:-:S03]  /*21e70*/  ISETP.GE.AND P1, PT, R139, UR4, PT ;  /* 0x000000048b007c0c */ /* 0x000fc6000bf26270 */
[----:B------:R2:W-:Y:S01]  /*21e80*/  @!P2 ST.E.64 desc[UR6][R114.64], R2 ;  /* 0x000000027200a985 */ /* 0x0005e2000c101b06 */
[----:B------:R-:W-:Y:S02]  /*21e90*/  ISETP.GE.AND P2, PT, R141, UR4, PT ;  /* 0x000000048d007c0c */ /* 0x000fe4000bf46270 */
[----:B0-----:R-:W-:-:S04]  /*21ea0*/  @!P4 LEA R58, P0, R145, R56, 0x2 ;  /* 0x00000038913ac211 */ /* 0x001fc800078010ff */
[----:B------:R-:W-:Y:S02]  /*21eb0*/  @!P4 LEA.HI.X R59, R145, R57, R146, 0x2, P0 ;  /* 0x00000039913bc211 */ /* 0x000fe400000f1492 */
[----:B------:R-:W-:Y:S02]  /*21ec0*/  ISETP.GE.AND P0, PT, R137, UR4, PT ;  /* 0x0000000489007c0c */ /* 0x000fe4000bf06270 */
[----:B--2---:R-:W-:-:S04]  /*21ed0*/  @!P3 LEA R2, P6, R147, R56, 0x2 ;  /* 0x000000389302b211 */ /* 0x004fc800078c10ff */
[----:B------:R-:W-:Y:S02]  /*21ee0*/  @!P3 LEA.HI.X R3, R147, R57, R148, 0x2, P6 ;  /* 0x000000399303b211 */ /* 0x000fe400030f1494 */
[----:B------:R-:W-:-:S03]  /*21ef0*/  @!P5 LEA R62, P6, R143, R56, 0x2 ;  /* 0x000000388f3ed211 */ /* 0x000fc600078c10ff */
[----:B------:R0:W-:Y:S01]  /*21f00*/  @!P3 ST.E.64 desc[UR6][R2.64], R4 ;  /* 0x000000040200b985 */ /* 0x0001e2000c101b06 */
[----:B------:R-:W-:-:S03]  /*21f10*/  @!P5 LEA.HI.X R63, R143, R57, R144, 0x2, P6 ;  /* 0x000000398f3fd211 */ /* 0x000fc600030f1490 */
[----:B------:R2:W-:Y:S01]  /*21f20*/  @!P4 ST.E.64 desc[UR6][R58.64], R6 ;  /* 0x000000063a00c985 */ /* 0x0005e2000c101b06 */
[----:B------:R-:W-:-:S03]  /*21f30*/  ISETP.GE.AND P4, PT, R133, UR4, PT ;  /* 0x0000000485007c0c */ /* 0x000fc6000bf86270 */
[----:B------:R-:W-:Y:S01]  /*21f40*/  @!P5 ST.E.64 desc[UR6][R62.64], R8 ;  /* 0x000000083e00d985 */ /* 0x000fe2000c101b06 */
[----:B------:R-:W-:Y:S02]  /*21f50*/  ISETP.GE.AND P5, PT, R135, UR4, PT ;  /* 0x0000000487007c0c */ /* 0x000fe4000bfa6270 */
[-C--:B0-----:R-:W-:Y:S02]  /*21f60*/  @!P2 LEA R2, P6, R141, R56.reuse, 0x2 ;  /* 0x000000388d02a211 */ /* 0x081fe400078c10ff */
[-C--:B------:R-:W-:Y:S02]  /*21f70*/  @!P1 LEA R4, P3, R139, R56.reuse, 0x2 ;  /* 0x000000388b049211 */ /* 0x080fe400078610ff */
[-C--:B------:R-:W-:Y:S02]  /*21f80*/  @!P2 LEA.HI.X R3, R141, R57.reuse, R142, 0x2, P6 ;  /* 0x000000398d03a211 */ /* 0x080fe400030f148e */
[----:B--2---:R-:W-:Y:S02]  /*21f90*/  @!P0 LEA R6, P6, R137, R56, 0x2 ;  /* 0x0000003889068211 */ /* 0x004fe400078c10ff */
[----:B------:R-:W-:Y:S01]  /*21fa0*/  @!P1 LEA.HI.X R5, R139, R57, R140, 0x2, P3 ;  /* 0x000000398b059211 */ /* 0x000fe200018f148c */
[----:B------:R0:W-:Y:S01]  /*21fb0*/  @!P2 ST.E.64 desc[UR6][R2.64], R10 ;  /* 0x0000000a0200a985 */ /* 0x0001e2000c101b06 */
[----:B------:R-:W-:-:S02]  /*21fc0*/  ISETP.GE.AND P3, PT, R128, UR4, PT ;  /* 0x0000000480007c0c */ /* 0x000fc4000bf66270 */
[----:B------:R-:W-:Y:S01]  /*21fd0*/  @!P0 LEA.HI.X R7, R137, R57, R138, 0x2, P6 ;  /* 0x0000003989078211 */ /* 0x000fe200030f148a */
[----:B------:R2:W-:Y:S04]  /*21fe0*/  @!P1 ST.E.64 desc[UR6][R4.64], R12 ;  /* 0x0000000c04009985 */ /* 0x0005e8000c101b06 */
[----:B------:R3:W-:Y:S01]  /*21ff0*/  @!P0 ST.E.64 desc[UR6][R6.64], R14 ;  /* 0x0000000e06008985 */ /* 0x0007e2000c101b06 */
[----:B------:R-:W-:Y:S02]  /*22000*/  ISETP.GE.AND P0, PT, R126, UR4, PT ;  /* 0x000000047e007c0c */ /* 0x000fe4000bf06270 */
[-C--:B0-----:R-:W-:Y:S02]  /*22010*/  @!P5 LEA R2, P1, R135, R56.reuse, 0x2 ;  /* 0x000000388702d211 */ /* 0x081fe400078210ff */
[----:B--2---:R-:W-:-:S02]  /*22020*/  @!P4 LEA R4, P2, R133, R56, 0x2 ;  /* 0x000000388504c211 */ /* 0x004fc400078410ff */
[-C--:B------:R-:W-:Y:S02]  /*22030*/  @!P5 LEA.HI.X R3, R135, R57.reuse, R136, 0x2, P1 ;  /* 0x000000398703d211 */ /* 0x080fe400008f1488 */
[----:B---3--:R-:W-:Y:S02]  /*22040*/  @!P3 LEA R6, P6, R128, R56, 0x2 ;  /* 0x000000388006b211 */ /* 0x008fe400078c10ff */
[----:B------:R-:W-:Y:S01]  /*22050*/  ISETP.GE.AND P1, PT, R124, UR4, PT ;  /* 0x000000047c007c0c */ /* 0x000fe2000bf26270 */
[----:B------:R0:W-:Y:S01]  /*22060*/  @!P5 ST.E.64 desc[UR6][R2.64], R20 ;  /* 0x000000140200d985 */ /* 0x0001e2000c101b06 */
[-C--:B------:R-:W-:Y:S02]  /*22070*/  @!P4 LEA.HI.X R5, R133, R57.reuse, R134, 0x2, P2 ;  /* 0x000000398505c211 */ /* 0x080fe400010f1486 */
[----:B------:R-:W-:Y:S02]  /*22080*/  @!P3 LEA.HI.X R7, R128, R57, R132, 0x2, P6 ;  /* 0x000000398007b211 */ /* 0x000fe400030f1484 */
[----:B------:R-:W-:Y:S01]  /*22090*/  ISETP.GE.AND P2, PT, R118, UR4, PT ;  /* 0x0000000476007c0c */ /* 0x000fe2000bf46270 */
[----:B------:R2:W-:Y:S01]  /*220a0*/  @!P4 ST.E.64 desc[UR6][R4.64], R24 ;  /* 0x000000180400c985 */ /* 0x0005e2000c101b06 */
[----:B------:R-:W-:-:S03]  /*220b0*/  ISETP.GE.AND P4, PT, R122, UR4, PT ;  /* 0x000000047a007c0c */ /* 0x000fc6000bf86270 */
[----:B------:R3:W-:Y:S01]  /*220c0*/  @!P3 ST.E.64 desc[UR6][R6.64], R28 ;  /* 0x0000001c0600b985 */ /* 0x0007e2000c101b06 */
[----:B------:R-:W-:Y:S02]  /*220d0*/  ISETP.GE.AND P3, PT, R120, UR4, PT ;  /* 0x0000000478007c0c */ /* 0x000fe4000bf66270 */
[----:B0-----:R-:W-:-:S04]  /*220e0*/  @!P0 LEA R2, P5, R126, R56, 0x2 ;  /* 0x000000387e028211 */ /* 0x001fc800078a10ff */
[-C--:B------:R-:W-:Y:S02]  /*220f0*/  @!P0 LEA.HI.X R3, R126, R57.reuse, R127, 0x2, P5 ;  /* 0x000000397e038211 */ /* 0x080fe400028f147f */
[----:B------:R-:W-:Y:S02]  /*22100*/  ISETP.GE.AND P5, PT, R116, UR4, PT ;  /* 0x0000000474007c0c */ /* 0x000fe4000bfa6270 */
[CC--:B--2---:R-:W-:Y:S01]  /*22110*/  @!P1 LEA R4, P6, R124.reuse, R56.reuse, 0x2 ;  /* 0x000000387c049211 */ /* 0x0c4fe200078c10ff */
[----:B------:R0:W-:Y:S03]  /*22120*/  @!P0 ST.E.64 desc[UR6][R2.64], R32 ;  /* 0x0000002002008985 */ /* 0x0001e6000c101b06 */
[----:B------:R-:W-:Y:S02]  /*22130*/  @!P1 LEA.HI.X R5, R124, R57, R125, 0x2, P6 ;  /* 0x000000397c059211 */ /* 0x000fe400030f147d */
[----:B---3--:R-:W-:-:S03]  /*22140*/  @!P3 LEA R6, P6, R120, R56, 0x2 ;  /* 0x000000387806b211 */ /* 0x008fc600078c10ff */
[----:B------:R2:W-:Y:S01]  /*22150*/  @!P1 ST.E.64 desc[UR6][R4.64], R36 ;  /* 0x0000002404009985 */ /* 0x0005e2000c101b06 */
[----:B------:R-:W-:Y:S02]  /*22160*/  @!P3 LEA.HI.X R7, R120, R57, R121, 0x2, P6 ;  /* 0x000000397807b211 */ /* 0x000fe400030f1479 */
[----:B0-----:R-:W-:-:S04]  /*22170*/  @!P4 LEA R2, P0, R122, R56, 0x2 ;  /* 0x000000387a02c211 */ /* 0x001fc800078010ff */
[-C--:B------:R-:W-:Y:S02]  /*22180*/  @!P4 LEA.HI.X R3, R122, R57.reuse, R123, 0x2, P0 ;  /* 0x000000397a03c211 */ /* 0x080fe400000f147b */
[-C--:B------:R-:W-:Y:S02]  /*22190*/  @!P5 LEA R8, P0, R116, R56.reuse, 0x2 ;  /* 0x000000387408d211 */ /* 0x080fe400078010ff */
[----:B--2---:R-:W-:Y:S01]  /*221a0*/  @!P2 LEA R4, P1, R118, R56, 0x2 ;  /* 0x000000387604a211 */ /* 0x004fe200078210ff */
[----:B------:R3:W-:Y:S01]  /*221b0*/  @!P4 ST.E.64 desc[UR6][R2.64], R40 ;  /* 0x000000280200c985 */ /* 0x0007e2000c101b06 */
[-C--:B------:R-:W-:Y:S02]  /*221c0*/  @!P5 LEA.HI.X R9, R116, R57.reuse, R117, 0x2, P0 ;  /* 0x000000397409d211 */ /* 0x080fe400000f1475 */
[----:B------:R-:W-:Y:S01]  /*221d0*/  @!P2 LEA.HI.X R5, R118, R57, R119, 0x2, P1 ;  /* 0x000000397605a211 */ /* 0x000fe200008f1477 */
[----:B------:R3:W-:Y:S04]  /*221e0*/  @!P3 ST.E.64 desc[UR6][R6.64], R44 ;  /* 0x0000002c0600b985 */ /* 0x0007e8000c101b06 */
[----:B------:R3:W-:Y:S04]  /*221f0*/  @!P2 ST.E.64 desc[UR6][R4.64], R48 ;  /* 0x000000300400a985 */ /* 0x0007e8000c101b06 */
[----:B------:R3:W-:Y:S02]  /*22200*/  @!P5 ST.E.64 desc[UR6][R8.64], R52 ;  /* 0x000000340800d985 */ /* 0x0007e4000c101b06 */
.L_x_669:
[----:B------:R-:W-:Y:S05]  /*22210*/  BSYNC B1 ;  /* 0x0000000000017941 */ /* 0x000fea0003800000 */
.L_x_668:
[----:B------:R-:W-:Y:S01]  /*22220*/  ISETP.GE.AND P0, PT, R112, R0, PT ;  /* 0x000000007000720c */ /* 0x000fe20003f06270 */
[----:B---3--:R3:W4:Y:S04]  /*22230*/  SHFL.IDX PT, R3, R61, 0x1, 0x1c1f ;  /* 0x003c1f003d037f89 */ /* 0x00872800000e0000 */
[----:B------:R3:W0:Y:S08]  /*22240*/  SHFL.IDX PT, R2, R60, 0x1, 0x1c1f ;  /* 0x003c1f003c027f89 */ /* 0x00063000000e0000 */
[----:B---3--:R-:W-:Y:S05]  /*22250*/  @P0 BRA `(.L_x_667) ;  /* 0x0000001400c80947 */ /* 0x008fea0003800000 */
[----:B------:R-:W-:Y:S01]  /*22260*/  ULDC UR4, c[0x0][0xac8] ;  /* 0x0002b20000047ab9 */ /* 0x000fe20000000800 */
[----:B------:R-:W-:Y:S01]  /*22270*/  ULDC.64 UR6, c[0x0][0x208] ;  /* 0x0000820000067ab9 */ /* 0x000fe20000000a00 */
[----:B-----5:R-:W-:Y:S02]  /*22280*/  ISETP.GE.AND P3, PT, R227, UR4, PT ;  /* 0x00000004e3007c0c */ /* 0x020fe4000bf66270 */
[----:B------:R-:W-:Y:S02]  /*22290*/  ISETP.GE.AND P2, PT, R211, UR4, PT ;  /* 0x00000004d3007c0c */ /* 0x000fe4000bf46270 */
[----:B------:R-:W-:Y:S02]  /*222a0*/  ISETP.GE.AND P1, PT, R209, UR4, PT ;  /* 0x00000004d1007c0c */ /* 0x000fe4000bf26270 */
[----:B------:R-:W-:Y:S02]  /*222b0*/  ISETP.GE.AND P0, PT, R207, UR4, PT ;  /* 0x00000004cf007c0c */ /* 0x000fe4000bf06270 */
[----:B------:R-:W-:-:S05]  /*222c0*/  ISETP.GE.AND P4, PT, R203, UR4, PT ;  /* 0x00000004cb007c0c */ /* 0x000fca000bf86270 */
[----:B0---4-:R-:W-:-:S04]  /*222d0*/  @!P3 IMAD.WIDE R4, R227, 0x4, R2 ;  /* 0x00000004e304b825 */ /* 0x011fc800078e0202 */
[-C--:B------:R-:W-:Y:S01]  /*222e0*/  @!P1 LEA R6, P5, R209, R2.reuse, 0x2 ;  /* 0x00000002d1069211 */ /* 0x080fe200078a10ff */
[----:B------:R0:W-:Y:S01]  /*222f0*/  @!P3 ST.E.64 desc[UR6][R4.64], R26 ;  /* 0x0000001a0400b985 */ /* 0x0001e2000c101b06 */
[----:B------:R-:W-:Y:S02]  /*22300*/  ISETP.GE.AND P3, PT, R205, UR4, PT ;  /* 0x00000004cd007c0c */ /* 0x000fe4000bf66270 */
[----:B------:R-:W-:Y:S02]  /*22310*/  @!P1 LEA.HI.X R7, R209, R3, R210, 0x2, P5 ;  /* 0x00000003d1079211 */ /* 0x000fe400028f14d2 */
        /* <DEDUP_REMOVED lines=9> */
[-C--:B0-----:R-:W-:Y:S02]  /*223b0*/  @!P3 LEA R4, P1, R205, R2.reuse, 0x2 ;  /* 0x00000002cd04b211 */ /* 0x081fe400078210ff */
[----:B---3--:R-:W-:Y:S02]  /*223c0*/  @!P4 LEA R6, P2, R203, R2, 0x2 ;  /* 0x00000002cb06c211 */ /* 0x008fe400078410ff */
[----:B------:R-:W-:-:S02]  /*223d0*/  @!P3 LEA.HI.X R5, R205, R3, R206, 0x2, P1 ;  /* 0x00000003cd05b211 */ /* 0x000fc400008f14ce */
[----:B------:R-:W-:Y:S02]  /*223e0*/  ISETP.GE.AND P1, PT, R197, UR4, PT ;  /* 0x00000004c5007c0c */ /* 0x000fe4000bf26270 */
[-C--:B------:R-:W-:Y:S01]  /*223f0*/  @!P4 LEA.HI.X R7, R203, R3.reuse, R204, 0x2, P2 ;  /* 0x00000003cb07c211 */ /* 0x080fe200010f14cc */
[----:B------:R0:W-:Y:S01]  /*22400*/  @!P3 ST.E.64 desc[UR6][R4.64], R42 ;  /* 0x0000002a0400b985 */ /* 0x0001e2000c101b06 */
[----:B------:R-:W-:Y:S02]  /*22410*/  ISETP.GE.AND P2, PT, R195, UR4, PT ;  /* 0x00000004c3007c0c */ /* 0x000fe4000bf46270 */
[----:B----4-:R-:W-:Y:S01]  /*22420*/  @!P5 LEA R8, P6, R201, R2, 0x2 ;  /* 0x00000002c908d211 */ /* 0x010fe200078c10ff */
[----:B------:R3:W-:Y:S01]  /*22430*/  @!P4 ST.E.64 desc[UR6][R6.64], R46 ;  /* 0x0000002e0600c985 */ /* 0x0007e2000c101b06 */
[----:B------:R-:W-:Y:S02]  /*22440*/  ISETP.GE.AND P3, PT, R193, UR4, PT ;  /* 0x00000004c1007c0c */ /* 0x000fe4000bf66270 */
[----:B------:R-:W-:-:S02]  /*22450*/  @!P5 LEA.HI.X R9, R201, R3, R202, 0x2, P6 ;  /* 0x00000003c909d211 */ /* 0x000fc400030f14ca */
[----:B------:R-:W-:-:S03]  /*22460*/  ISETP.GE.AND P4, PT, R191, UR4, PT ;  /* 0x00000004bf007c0c */ /* 0x000fc6000bf86270 */
[----:B------:R4:W-:Y:S01]  /*22470*/  @!P5 ST.E.64 desc[UR6][R8.64], R50 ;  /* 0x000000320800d985 */ /* 0x0009e2000c101b06 */
[-C--:B0-----:R-:W-:Y:S02]  /*22480*/  @!P0 LEA R4, P6, R199, R2.reuse, 0x2 ;  /* 0x00000002c7048211 */ /* 0x081fe400078c10ff */
[-C--:B---3--:R-:W-:Y:S02]  /*22490*/  @!P1 LEA R6, P5, R197, R2.reuse, 0x2 ;  /* 0x00000002c5069211 */ /* 0x088fe400078a10ff */
[-C--:B------:R-:W-:Y:S02]  /*224a0*/  @!P0 LEA.HI.X R5, R199, R3.reuse, R200, 0x2, P6 ;  /* 0x00000003c7058211 */ /* 0x080fe400030f14c8 */
[----:B------:R-:W-:Y:S02]  /*224b0*/  @!P1 LEA.HI.X R7, R197, R3, R198, 0x2, P5 ;  /* 0x00000003c5079211 */ /* 0x000fe400028f14c6 */
[----:B------:R-:W-:Y:S01]  /*224c0*/  ISETP.GE.AND P5, PT, R189, UR4, PT ;  /* 0x00000004bd007c0c */ /* 0x000fe2000bfa6270 */
[----:B------:R0:W-:Y:S01]  /*224d0*/  @!P0 ST.E.64 desc[UR6][R4.64], R54 ;  /* 0x0000003604008985 */ /* 0x0001e2000c101b06 */
[----:B----4-:R-:W-:-:S02]  /*224e0*/  @!P2 LEA R8, P6, R195, R2, 0x2 ;  /* 0x00000002c308a211 */ /* 0x010fc400078c10ff */
[----:B------:R-:W-:Y:S01]  /*224f0*/  ISETP.GE.AND P0, PT, R187, UR4, PT ;  /* 0x00000004bb007c0c */ /* 0x000fe2000bf06270 */
[----:B------:R3:W-:Y:S01]  /*22500*/  @!P1 ST.E.64 desc[UR6][R6.64], R64 ;  /* 0x0000004006009985 */ /* 0x0007e2000c101b06 */
[----:B------:R-:W-:Y:S02]  /*22510*/  @!P2 LEA.HI.X R9, R195, R3, R196, 0x2, P6 ;  /* 0x00000003c309a211 */ /* 0x000fe400030f14c4 */
        /* <DEDUP_REMOVED lines=8> */
[----:B----4-:R-:W-:-:S03]  /*225a0*/  @!P5 LEA R8, P6, R189, R2, 0x2 ;  /* 0x00000002bd08d211 */ /* 0x010fc600078c10ff */
[----:B------:R3:W-:Y:S01]  /*225b0*/  @!P4 ST.E.64 desc[UR6][R6.64], R70 ;  /* 0x000000460600c985 */ /* 0x0007e2000c101b06 */
[----:B------:R-:W-:-:S05]  /*225c0*/  @!P5 LEA.HI.X R9, R189, R3, R190, 0x2, P6 ;  /* 0x00000003bd09d211 */ /* 0x000fca00030f14be */
[----:B------:R4:W-:Y:S01]  /*225d0*/  @!P5 ST.E.64 desc[UR6][R8.64], R74 ;  /* 0x0000004a0800d985 */ /* 0x0009e2000c101b06 */
[----:B------:R-:W-:Y:S02]  /*225e0*/  ISETP.GE.AND P5, PT, R149, UR4, PT ;  /* 0x0000000495007c0c */ /* 0x000fe4000bfa6270 */
[----:B0-----:R-:W-:-:S04]  /*225f0*/  @!P0 LEA R4, P4, R187, R2, 0x2 ;  /* 0x00000002bb048211 */ /* 0x001fc800078810ff */
[-C--:B------:R-:W-:Y:S02]  /*22600*/  @!P0 LEA.HI.X R5, R187, R3.reuse, R188, 0x2, P4 ;  /* 0x00000003bb058211 */ /* 0x080fe400020f14bc */
[----:B------:R-:W-:Y:S02]  /*22610*/  ISETP.GE.AND P4, PT, R147, UR4, PT ;  /* 0x0000000493007c0c */ /* 0x000fe4000bf86270 */
[-C--:B---3--:R-:W-:Y:S01]  /*22620*/  @!P1 LEA R6, P3, R185, R2.reuse, 0x2 ;  /* 0x00000002b9069211 */ /* 0x088fe200078610ff */
[----:B------:R0:W-:Y:S01]  /*22630*/  @!P0 ST.E.64 desc[UR6][R4.64], R72 ;  /* 0x0000004804008985 */ /* 0x0001e2000c101b06 */
[----:B----4-:R-:W-:Y:S02]  /*22640*/  @!P2 LEA R8, P6, R151, R2, 0x2 ;  /* 0x000000029708a211 */ /* 0x010fe400078c10ff */
[----:B------:R-:W-:Y:S02]  /*22650*/  @!P1 LEA.HI.X R7, R185, R3, R186, 0x2, P3 ;  /* 0x00000003b9079211 */ /* 0x000fe400018f14ba */
[----:B------:R-:W-:-:S02]  /*22660*/  ISETP.GE.AND P3, PT, R145, UR4, PT ;  /* 0x0000000491007c0c */ /* 0x000fc4000bf66270 */
[----:B------:R-:W-:Y:S01]  /*22670*/  @!P2 LEA.HI.X R9, R151, R3, R184, 0x2, P6 ;  /* 0x000000039709a211 */ /* 0x000fe200030f14b8 */
[----:B------:R3:W-:Y:S01]  /*22680*/  @!P1 ST.E.64 desc[UR6][R6.64], R76 ;  /* 0x0000004c06009985 */ /* 0x0007e2000c101b06 */
[----:B------:R-:W-:-:S03]  /*22690*/  ISETP.GE.AND P1, PT, R141, UR4, PT ;  /* 0x000000048d007c0c */ /* 0x000fc6000bf26270 */
[----:B------:R4:W-:Y:S01]  /*226a0*/  @!P2 ST.E.64 desc[UR6][R8.64], R78 ;  /* 0x0000004e0800a985 */ /* 0x0009e2000c101b06 */
[----:B------:R-:W-:Y:S02]  /*226b0*/  ISETP.GE.AND P2, PT, R143, UR4, PT ;  /* 0x000000048f007c0c */ /* 0x000fe4000bf46270 */
[----:B0-----:R-:W-:-:S04]  /*226c0*/  @!P5 LEA R4, P6, R149, R2, 0x2 ;  /* 0x000000029504d211 */ /* 0x001fc800078c10ff */
[----:B------:R-:W-:Y:S02]  /*226d0*/  @!P5 LEA.HI.X R5, R149, R3, R150, 0x2, P6 ;  /* 0x000000039505d211 */ /* 0x000fe400030f1496 */
[----:B---3--:R-:W-:-:S03]  /*226e0*/  @!P4 LEA R6, P0, R147, R2, 0x2 ;  /* 0x000000029306c211 */ /* 0x008fc600078010ff */
[----:B------:R0:W-:Y:S01]  /*226f0*/  @!P5 ST.E.64 desc[UR6][R4.64], R80 ;  /* 0x000000500400d985 */ /* 0x0001e2000c101b06 */
[----:B------:R-:W-:Y:S02]  /*22700*/  ISETP.GE.AND P5, PT, R137, UR4, PT ;  /* 0x0000000489007c0c */ /* 0x000fe4000bfa6270 */
[-C--:B------:R-:W-:Y:S02]  /*22710*/  @!P4 LEA.HI.X R7, R147, R3.reuse, R148, 0x2, P0 ;  /* 0x000000039307c211 */ /* 0x080fe400000f1494 */
[----:B------:R-:W-:Y:S02]  /*22720*/  ISETP.GE.AND P0, PT, R139, UR4, PT ;  /* 0x000000048b007c0c */ /* 0x000fe4000bf06270 */
[----:B----4-:R-:W-:Y:S01]  /*22730*/  @!P3 LEA R8, P6, R145, R2, 0x2 ;  /* 0x000000029108b211 */ /* 0x010fe200078c10ff */
[----:B------:R3:W-:Y:S01]  /*22740*/  @!P4 ST.E.64 desc[UR6][R6.64], R82 ;  /* 0x000000520600c985 */ /* 0x0007e2000c101b06 */
[----:B------:R-:W-:Y:S02]  /*22750*/  ISETP.GE.AND P4, PT, R135, UR4, PT ;  /* 0x0000000487007c0c */ /* 0x000fe4000bf86270 */
[----:B------:R-:W-:-:S02]  /*22760*/  @!P3 LEA.HI.X R9, R145, R3, R146, 0x2, P6 ;  /* 0x000000039109b211 */ /* 0x000fc400030f1492 */
[----:B0-----:R-:W-:-:S03]  /*22770*/  @!P2 LEA R4, P6, R143, R2, 0x2 ;  /* 0x000000028f04a211 */ /* 0x001fc600078c10ff */
[----:B------:R0:W-:Y:S01]  /*22780*/  @!P3 ST.E.64 desc[UR6][R8.64], R84 ;  /* 0x000000540800b985 */ /* 0x0001e2000c101b06 */
[----:B------:R-:W-:Y:S02]  /*22790*/  @!P2 LEA.HI.X R5, R143, R3, R144, 0x2, P6 ;  /* 0x000000038f05a211 */ /* 0x000fe400030f1490 */
[----:B---3--:R-:W-:-:S03]  /*227a0*/  @!P1 LEA R6, P3, R141, R2, 0x2 ;  /* 0x000000028d069211 */ /* 0x008fc600078610ff */
[----:B------:R3:W-:Y:S01]  /*227b0*/  @!P2 ST.E.64 desc[UR6][R4.64], R86 ;  /* 0x000000560400a985 */ /* 0x0007e2000c101b06 */
[-C--:B------:R-:W-:Y:S02]  /*227c0*/  @!P1 LEA.HI.X R7, R141, R3.reuse, R142, 0x2, P3 ;  /* 0x000000038d079211 */ /* 0x080fe400018f148e */
[----:B------:R-:W-:Y:S02]  /*227d0*/  ISETP.GE.AND P3, PT, R133, UR4, PT ;  /* 0x0000000485007c0c */ /* 0x000fe4000bf66270 */
[CC--:B0-----:R-:W-:Y:S01]  /*227e0*/  @!P0 LEA R8, P6, R139.reuse, R2.reuse, 0x2 ;  /* 0x000000028b088211 */ /* 0x0c1fe200078c10ff */
[----:B------:R0:W-:Y:S03]  /*227f0*/  @!P1 ST.E.64 desc[UR6][R6.64], R88 ;  /* 0x0000005806009985 */ /* 0x0001e6000c101b06 */
[----:B------:R-:W-:Y:S02]  /*22800*/  @!P0 LEA.HI.X R9, R139, R3, R140, 0x2, P6 ;  /* 0x000000038b098211 */ /* 0x000fe400030f148c */
[----:B---3--:R-:W-:-:S03]  /*22810*/  @!P5 LEA R4, P1, R137, R2, 0x2 ;  /* 0x000000028904d211 */ /* 0x008fc600078210ff */
[----:B------:R3:W-:Y:S01]  /*22820*/  @!P0 ST.E.64 desc[UR6][R8.64], R90 ;  /* 0x0000005a08008985 */ /* 0x0007e2000c101b06 */
[----:B------:R-:W-:Y:S02]  /*22830*/  ISETP.GE.AND P0, PT, R128, UR4, PT ;  /* 0x0000000480007c0c */ /* 0x000fe4000bf06270 */
[-C--:B------:R-:W-:Y:S02]  /*22840*/  @!P5 LEA.HI.X R5, R137, R3.reuse, R138, 0x2, P1 ;  /* 0x000000038905d211 */ /* 0x080fe400008f148a */
[----:B------:R-:W-:Y:S02]  /*22850*/  ISETP.GE.AND P1, PT, R126, UR4, PT ;  /* 0x000000047e007c0c */ /* 0x000fe4000bf26270 */
[C---:B0-----:R-:W-:Y:S01]  /*22860*/  @!P4 LEA R6, P2, R135.reuse, R2, 0x2 ;  /* 0x000000028706c211 */ /* 0x041fe200078410ff */
[----:B------:R0:W-:Y:S03]  /*22870*/  @!P5 ST.E.64 desc[UR6][R4.64], R92 ;  /* 0x0000005c0400d985 */ /* 0x0001e6000c101b06 */
[----:B------:R-:W-:-:S02]  /*22880*/  @!P4 LEA.HI.X R7, R135, R3, R136, 0x2, P2 ;  /* 0x000000038707c211 */ /* 0x000fc400010f1488 */
[----:B------:R-:W-:Y:S02]  /*22890*/  ISETP.GE.AND P2, PT, R120, UR4, PT ;  /* 0x0000000478007c0c */ /* 0x000fe4000bf46270 */
[CC--:B---3--:R-:W-:Y:S01]  /*228a0*/  @!P3 LEA R8, P6, R133.reuse, R2.reuse, 0x2 ;  /* 0x000000028508b211 */ /* 0x0c8fe200078c10ff */
[----:B------:R3:W-:Y:S01]  /*228b0*/  @!P4 ST.E.64 desc[UR6][R6.64], R94 ;  /* 0x0000005e0600c985 */ /* 0x0007e2000c101b06 */
[----:B------:R-:W-:Y:S02]  /*228c0*/  ISETP.GE.AND P4, PT, R124, UR4, PT ;  /* 0x000000047c007c0c */ /* 0x000fe4000bf86270 */
[----:B------:R-:W-:Y:S02]  /*228d0*/  @!P3 LEA.HI.X R9, R133, R3, R134, 0x2, P6 ;  /* 0x000000038509b211 */ /* 0x000fe400030f1486 */
[----:B0-----:R-:W-:-:S03]  /*228e0*/  @!P1 LEA R4, P6, R126, R2, 0x2 ;  /* 0x000000027e049211 */ /* 0x001fc600078c10ff */
[----:B------:R0:W-:Y:S01]  /*228f0*/  @!P3 ST.E.64 desc[UR6][R8.64], R96 ;  /* 0x000000600800b985 */ /* 0x0001e2000c101b06 */
[----:B------:R-:W-:Y:S02]  /*22900*/  ISETP.GE.AND P3, PT, R122, UR4, PT ;  /* 0x000000047a007c0c */ /* 0x000fe4000bf66270 */
[----:B------:R-:W-:Y:S02]  /*22910*/  @!P1 LEA.HI.X R5, R126, R3, R127, 0x2, P6 ;  /* 0x000000037e059211 */ /* 0x000fe400030f147f */
[----:B---3--:R-:W-:-:S04]  /*22920*/  @!P0 LEA R6, P5, R128, R2, 0x2 ;  /* 0x0000000280068211 */ /* 0x008fc800078a10ff */
[----:B------:R-:W-:Y:S02]  /*22930*/  @!P0 LEA.HI.X R7, R128, R3, R132, 0x2, P5 ;  /* 0x0000000380078211 */ /* 0x000fe400028f1484 */
[----:B------:R-:W-:-:S03]  /*22940*/  ISETP.GE.AND P5, PT, R118, UR4, PT ;  /* 0x0000000476007c0c */ /* 0x000fc6000bfa6270 */
[----:B------:R3:W-:Y:S04]  /*22950*/  @!P0 ST.E.64 desc[UR6][R6.64], R98 ;  /* 0x0000006206008985 */ /* 0x0007e8000c101b06 */
[----:B------:R4:W-:Y:S01]  /*22960*/  @!P1 ST.E.64 desc[UR6][R4.64], R100 ;  /* 0x0000006404009985 */ /* 0x0009e2000c101b06 */
[----:B0-----:R-:W-:-:S04]  /*22970*/  @!P2 LEA R8, P1, R120, R2, 0x2 ;  /* 0x000000027808a211 */ /* 0x001fc800078210ff */
[----:B------:R-:W-:Y:S02]  /*22980*/  @!P2 LEA.HI.X R9, R120, R3, R121, 0x2, P1 ;  /* 0x000000037809a211 */ /* 0x000fe400008f1479 */
[----:B---3--:R-:W-:-:S04]  /*22990*/  @!P4 LEA R6, P0, R124, R2, 0x2 ;  /* 0x000000027c06c211 */ /* 0x008fc800078010ff */
[-C--:B------:R-:W-:Y:S02]  /*229a0*/  @!P4 LEA.HI.X R7, R124, R3.reuse, R125, 0x2, P0 ;  /* 0x000000037c07c211 */ /* 0x080fe400000f147d */
[-C--:B------:R-:W-:Y:S02]  /*229b0*/  @!P5 LEA R10, P0, R118, R2.reuse, 0x2 ;  /* 0x00000002760ad211 */ /* 0x080fe400078010ff */
[----:B----4-:R-:W-:Y:S01]  /*229c0*/  @!P3 LEA R4, P6, R122, R2, 0x2 ;  /* 0x000000027a04b211 */ /* 0x010fe200078c10ff */
[----:B------:R0:W-:Y:S01]  /*229d0*/  @!P4 ST.E.64 desc[UR6][R6.64], R102 ;  /* 0x000000660600c985 */ /* 0x0001e2000c101b06 */
[-C--:B------:R-:W-:Y:S02]  /*229e0*/  @!P5 LEA.HI.X R11, R118, R3.reuse, R119, 0x2, P0 ;  /* 0x00000003760bd211 */ /* 0x080fe400000f1477 */
[----:B------:R-:W-:Y:S02]  /*229f0*/  ISETP.GE.AND P0, PT, R116, UR4, PT ;  /* 0x0000000474007c0c */ /* 0x000fe4000bf06270 */
[----:B------:R-:W-:-:S05]  /*22a00*/  @!P3 LEA.HI.X R5, R122, R3, R123, 0x2, P6 ;  /* 0x000000037a05b211 */ /* 0x000fca00030f147b */
[----:B------:R0:W-:Y:S04]  /*22a10*/  @!P3 ST.E.64 desc[UR6][R4.64], R104 ;  /* 0x000000680400b985 */ /* 0x0001e8000c101b06 */
[----:B------:R0:W-:Y:S04]  /*22a20*/  @!P2 ST.E.64 desc[UR6][R8.64], R106 ;  /* 0x0000006a0800a985 */ /* 0x0001e8000c101b06 */
[----:B------:R0:W-:Y:S01]  /*22a30*/  @!P5 ST.E.64 desc[UR6][R10.64], R108 ;  /* 0x0000006c0a00d985 */ /* 0x0001e2000c101b06 */
[----:B------:R-:W-:Y:S05]  /*22a40*/  @P0 BRA `(.L_x_667) ;  /* 0x0000000c00cc0947 */ /* 0x000fea0003800000 */
[----:B------:R-:W-:Y:S01]  /*22a50*/  LEA R2, P0, R116, R2, 0x2 ;  /* 0x0000000274027211 */ /* 0x000fe200078010ff */
[----:B------:R-:W-:-:S03]  /*22a60*/  ULDC.64 UR4, c[0x0][0x208] ;  /* 0x0000820000047ab9 */ /* 0x000fc60000000a00 */
[----:B------:R-:W-:-:S05]  /*22a70*/  LEA.HI.X R3, R116, R3, R117, 0x2, P0 ;  /* 0x0000000374037211 */ /* 0x000fca00000f1475 */
[----:B------:R3:W-:Y:S01]  /*22a80*/  ST.E.64 desc[UR4][R2.64], R110 ;  /* 0x0000006e02007985 */ /* 0x0007e2000c101b04 */
[----:B------:R-:W-:Y:S05]  /*22a90*/  BRA `(.L_x_667) ;  /* 0x0000000c00b87947 */ /* 0x000fea0003800000 */
.L_x_658:
[----:B------:R-:W2:Y:S01]  /*22aa0*/  LDL.LU R4, [R1+0x78] ;  /* 0x0000780001047983 */ /* 0x000ea20000300800 */
[----:B------:R-:W-:Y:S01]  /*22ab0*/  ULDC.64 UR6, c[0x0][0xc08] ;  /* 0x0003020000067ab9 */ /* 0x000fe20000000a00 */
[----:B------:R-:W-:Y:S02]  /*22ac0*/  ULDC.64 UR4, c[0x0][0xc00] ;  /* 0x0003000000047ab9 */ /* 0x000fe40000000a00 */
[----:B0-----:R-:W3:Y:S04]  /*22ad0*/  LDL.LU R0, [R1+0x7c] ;  /* 0x00007c0001007983 */ /* 0x001ee80000300800 */
[----:B------:R-:W4:Y:S01]  /*22ae0*/  LDL R8, [R1+0x70] ;  /* 0x0000700001087983 */ /* 0x000f220000100800 */
[----:B------:R-:W-:Y:S01]  /*22af0*/  ISETP.NE.U32.AND P1, PT, RZ, UR6, PT ;  /* 0x00000006ff007c0c */ /* 0x000fe2000bf25070 */
[----:B------:R-:W-:Y:S01]  /*22b00*/  IMAD.MOV.U32 R15, RZ, RZ, RZ ;  /* 0x000000ffff0f7224 */ /* 0x000fe200078e00ff */
[----:B------:R-:W-:Y:S01]  /*22b10*/  ISETP.NE.U32.AND P0, PT, RZ, UR4, PT ;  /* 0x00000004ff007c0c */ /* 0x000fe2000bf05070 */
[----:B------:R-:W-:Y:S01]  /*22b20*/  ULDC.64 UR8, c[0x0][0x208] ;  /* 0x0000820000087ab9 */ /* 0x000fe20000000a00 */
[----:B------:R-:W-:Y:S01]  /*22b30*/  ISETP.NE.AND.EX P1, PT, RZ, UR7, PT, P1 ;  /* 0x00000007ff007c0c */ /* 0x000fe2000bf25310 */
[----:B------:R-:W0:Y:S01]  /*22b40*/  S2R R6, SR_TID.X ;  /* 0x0000000000067919 */ /* 0x000e220000002100 */
[----:B------:R-:W-:Y:S01]  /*22b50*/  ISETP.NE.AND.EX P0, PT, RZ, UR5, PT, P0 ;  /* 0x00000005ff007c0c */ /* 0x000fe2000bf05300 */
[----:B0-----:R-:W-:-:S05]  /*22b60*/  VIADD R7, R6, 0xffffff80 ;  /* 0xffffff8006077836 */ /* 0x001fca0000000000 */
[----:B------:R-:W-:Y:S02]  /*22b70*/  ISETP.GT.AND P3, PT, R7, 0x7f, PT ;  /* 0x0000007f0700780c */ /* 0x000fe40003f64270 */
[----:B--2---:R-:W-:-:S04]  /*22b80*/  IADD3 R2, P2, R4, UR4, RZ ;  /* 0x0000000404027c10 */ /* 0x004fc8000ff5e0ff */
[----:B---3--:R-:W-:Y:S02]  /*22b90*/  IADD3.X R3, R0, UR5, RZ, P2, !PT ;  /* 0x0000000500037c10 */ /* 0x008fe400097fe4ff */
[----:B------:R-:W-:Y:S01]  /*22ba0*/  @P1 IADD3 R4, P2, R4, UR6, RZ ;  /* 0x0000000604041c10 */ /* 0x000fe2000ff5e0ff */
[----:B------:R-:W-:Y:S02]  /*22bb0*/  ULDC UR4, c[0x0][0xa88] ;  /* 0x0002a20000047ab9 */ /* 0x000fe40000000800 */
[----:B------:R0:W5:Y:S01]  /*22bc0*/  @P0 LDG.E R15, desc[UR8][R2.64] ;  /* 0x00000008020f0981 */ /* 0x000162000c1e1900 */
[----:B------:R-:W-:Y:S01]  /*22bd0*/  @P1 IADD3.X R5, R0, UR7, RZ, P2, !PT ;  /* 0x0000000700051c10 */ /* 0x000fe200097fe4ff */
[----:B------:R-:W-:Y:S01]  /*22be0*/  IMAD.U32 R0, RZ, RZ, UR4 ;  /* 0x00000004ff007e24 */ /* 0x000fe2000f8e00ff */
[----:B----4-:R-:W-:-:S05]  /*22bf0*/  ISETP.NE.AND P2, PT, R8, RZ, PT ;  /* 0x000000ff0800720c */ /* 0x010fca0003f45270 */
[----:B------:R0:W5:Y:S08]  /*22c00*/  @P1 LDG.E R0, desc[UR8][R4.64] ;  /* 0x0000000804001981 */ /* 0x000170000c1e1900 */
[----:B------:R-:W2:Y:S02]  /*22c10*/  @!P2 LDC R8, c[0x0][0xad4] ;  /* 0x0002b500ff08ab82 */ /* 0x000ea40000000800 */
[----:B--2---:R0:W-:Y:S01]  /*22c20*/  @!P2 STL [R1+0x70], R8 ;  /* 0x000070080100a387 */ /* 0x0041e20000100800 */
[----:B------:R-:W-:Y:S01]  /*22c30*/  ISETP.GT.AND P2, PT, R8, 0x1, PT ;  /* 0x000000010800780c */ /* 0x000fe20003f44270 */
[----:B------:R-:W-:-:S12]  /*22c40*/  @P1 BRA `(.L_x_670) ;  /* 0x0000000000141947 */ /* 0x000fd80003800000 */
[----:B------:R-:W-:Y:S05]  /*22c50*/  @!P0 BRA `(.L_x_670) ;  /* 0x0000000000108947 */ /* 0x000fea0003800000 */
[----:B------:R-:W-:Y:S02]  /*22c60*/  ULDC.64 UR4, c[0x0][0x208] ;  /* 0x0000820000047ab9 */ /* 0x000fe40000000a00 */
[----:B0-----:R-:W2:Y:S04]  /*22c70*/  LDG.E R5, desc[UR4][R2.64] ;  /* 0x0000000402057981 */ /* 0x001ea8000c1e1900 */
[----:B-----5:R-:W2:Y:S02]  /*22c80*/  LDG.E R0, desc[UR4][R2.64+0x4] ;  /* 0x0000040402007981 */ /* 0x020ea4000c1e1900 */
[----:B--2---:R-:W-:-:S07]  /*22c90*/  IMAD.IADD R0, R0, 0x1, -R5 ;  /* 0x0000000100007824 */ /* 0x004fce00078e0a05 */
.L_x_670:
[----:B0-----:R-:W2:Y:S04]  /*22ca0*/  LDL.LU R3, [R1+0x74] ;  /* 0x0000740001037983 */ /* 0x001ea80000300800 */
[----:B------:R-:W3:Y:S01]  /*22cb0*/  LDL.LU R2, [R1+0x10c] ;  /* 0x00010c0001027983 */ /* 0x000ee20000300800 */
[----:B------:R-:W-:Y:S01]  /*22cc0*/  BSSY B1, `(.L_x_671) ;  /* 0x0000039000017945 */ /* 0x000fe20003800000 */
[----:B-----5:R-:W-:Y:S02]  /*22cd0*/  SHF.R.S32.HI R24, RZ, 0x1f, R15 ;  /* 0x0000001fff187819 */ /* 0x020fe4000001140f */
[----:B--2---:R-:W-:Y:S02]  /*22ce0*/  SEL R29, R3, RZ, !P0 ;  /* 0x000000ff031d7207 */ /* 0x004fe40004000000 */
[----:B---3--:R-:W-:Y:S01]  /*22cf0*/  SEL R26, R2, RZ, !P0 ;  /* 0x000000ff021a7207 */ /* 0x008fe20004000000 */
[----:B------:R-:W-:Y:S06]  /*22d00*/  @P3 BRA `(.L_x_672) ;  /* 0x0000000000d03947 */ /* 0x000fec0003800000 */
[----:B------:R-:W2:Y:S01]  /*22d10*/  LDL R2, [R1+0x84] ;  /* 0x0000840001027983 */ /* 0x000ea20000100800 */
[----:B------:R-:W0:Y:S02]  /*22d20*/  LDC R31, c[0x0][0xbe8] ;  /* 0x0002fa00ff1f7b82 */ /* 0x000e240000000800 */
[----:B0-----:R-:W-:Y:S01]  /*22d30*/  IMAD R3, R0, R31, RZ ;  /* 0x0000001f00037224 */ /* 0x001fe200078e02ff */
[----:B--2---:R-:W-:-:S05]  /*22d40*/  LEA R2, R2, R6, 0x7 ;  /* 0x0000000602027211 */ /* 0x004fca00078e38ff */
[----:B------:R-:W-:-:S05]  /*22d50*/  VIADD R28, R2, 0xffffff80 ;  /* 0xffffff80021c7836 */ /* 0x000fca0000000000 */
[----:B------:R-:W-:-:S13]  /*22d60*/  ISETP.GE.AND P0, PT, R28, R3, PT ;  /* 0x000000031c00720c */ /* 0x000fda0003f06270 */
[----:B------:R-:W-:Y:S05]  /*22d70*/  @P0 BRA `(.L_x_672) ;  /* 0x0000000000b40947 */ /* 0x000fea0003800000 */
[----:B------:R-:W2:Y:S01]  /*22d80*/  LDL.LU R30, [R1+0x88] ;  /* 0x00008800011e7983 */ /* 0x000ea20000300800 */
[----:B------:R-:W-:Y:S01]  /*22d90*/  IMAD.MOV.U32 R20, RZ, RZ, 0x9b8 ;  /* 0x000009b8ff147424 */ /* 0x000fe200078e00ff */
[----:B------:R-:W-:Y:S01]  /*22da0*/  ISETP.GT.AND P0, PT, R8, 0x1, PT ;  /* 0x000000010800780c */ /* 0x000fe20003f04270 */
[----:B------:R-:W-:Y:S01]  /*22db0*/  IMAD.MOV.U32 R21, RZ, RZ, R28 ;  /* 0x000000ffff157224 */ /* 0x000fe200078e001c */
[----:B------:R-:W-:Y:S01]  /*22dc0*/  ISETP.NE.AND P1, PT, R31, 0x1, PT ;  /* 0x000000011f00780c */ /* 0x000fe20003f25270 */
[----:B------:R-:W0:Y:S01]  /*22dd0*/  LDC.64 R8, c[0x0][0xba8] ;  /* 0x0002ea00ff087b82 */ /* 0x000e220000000a00 */
[----:B------:R-:W-:Y:S01]  /*22de0*/  SEL R20, R20, 0x978, P0 ;  /* 0x0000097814147807 */ /* 0x000fe20000000000 */
[----:B------:R-:W-:-:S06]  /*22df0*/  ULDC.64 UR4, c[0x0][0x208] ;  /* 0x0000820000047ab9 */ /* 0x000fcc0000000a00 */
[----:B------:R-:W3:Y:S08]  /*22e00*/  LDC.64 R2, c[0x0][R20+0x220] ;  /* 0x0000880014027b82 */ /* 0x000ef00000000a00 */
[----:B------:R-:W4:Y:S08]  /*22e10*/  LDC.64 R10, c[0x0][R20+0x218] ;  /* 0x00008600140a7b82 */ /* 0x000f300000000a00 */
[----:B------:R-:W5:Y:S08]  /*22e20*/  LDC.64 R4, c[0x0][R20+0x228] ;  /* 0x00008a0014047b82 */ /* 0x000f700000000a00 */
[----:B------:R-:W1:Y:S08]  /*22e30*/  @P1 LDC R13, c[0x0][0xbec] ;  /* 0x0002fb00ff0d1b82 */ /* 0x000e700000000800 */
[----:B------:R-:W5:Y:S08]  /*22e40*/  LDC.64 R6, c[0x0][R20+0x210] ;  /* 0x0000840014067b82 */ /* 0x000f700000000a00 */
[----:B------:R-:W5:Y:S01]  /*22e50*/  @P1 LDC R27, c[0x0][0xbf0] ;  /* 0x0002fc00ff1b1b82 */ /* 0x000f620000000800 */
[----:B-1----:R-:W-:-:S07]  /*22e60*/  @P1 IMAD.HI.U32 R14, R28, R13, RZ ;  /* 0x0000000d1c0e1227 */ /* 0x002fce00078e00ff */
[----:B0-----:R-:W0:Y:S01]  /*22e70*/  @!P0 LDC R8, c[0x0][0xb50] ;  /* 0x0002d400ff088b82 */ /* 0x001e220000000800 */
[-C--:B---3--:R-:W-:Y:S02]  /*22e80*/  IMAD R3, R3, R29.reuse, RZ ;  /* 0x0000001d03037224 */ /* 0x088fe400078e02ff */
[----:B------:R-:W-:-:S05]  /*22e90*/  IMAD.WIDE.U32 R12, R2, R29, RZ ;  /* 0x0000001d020c7225 */ /* 0x000fca00078e00ff */
[----:B------:R-:W1:Y:S01]  /*22ea0*/  @!P0 LDC R9, c[0x0][0xb54] ;  /* 0x0002d500ff098b82 */ /* 0x000e620000000800 */
[-C--:B----4-:R-:W-:Y:S02]  /*22eb0*/  IMAD R25, R11, R223.reuse, RZ ;  /* 0x000000df0b197224 */ /* 0x090fe400078e02ff */
[----:B------:R-:W-:Y:S01]  /*22ec0*/  IMAD.WIDE.U32 R10, R10, R223, RZ ;  /* 0x000000df0a0a7225 */ /* 0x000fe200078e00ff */
[----:B-----5:R-:W-:-:S03]  /*22ed0*/  @P1 SHF.R.U32.HI R21, RZ, R27, R14 ;  /* 0x0000001bff151219 */ /* 0x020fc6000001160e */
[----:B------:R-:W-:Y:S01]  /*22ee0*/  IMAD R27, R2, R26, R3 ;  /* 0x0000001a021b7224 */ /* 0x000fe200078e0203 */
[----:B------:R-:W-:Y:S01]  /*22ef0*/  IADD3 R10, P1, P3, R12, R10, R15 ;  /* 0x0000000a0c0a7210 */ /* 0x000fe20007b3e00f */
[----:B------:R-:W-:Y:S02]  /*22f00*/  IMAD.IADD R25, R11, 0x1, R25 ;  /* 0x000000010b197824 */ /* 0x000fe400078e0219 */
[----:B------:R-:W-:Y:S02]  /*22f10*/  IMAD.MOV R2, RZ, RZ, -R21 ;  /* 0x000000ffff027224 */ /* 0x000fe400078e0a15 */
[----:B------:R-:W-:Y:S01]  /*22f20*/  IMAD.IADD R27, R13, 0x1, R27 ;  /* 0x000000010d1b7824 */ /* 0x000fe200078e021b */
[----:B--2---:R-:W-:-:S05]  /*22f30*/  SEL R3, R30, RZ, P0 ;  /* 0x000000ff1e037207 */ /* 0x004fca0000000000 */
[-C--:B------:R-:W-:Y:S02]  /*22f40*/  IMAD R11, R5, R3.reuse, RZ ;  /* 0x00000003050b7224 */ /* 0x080fe400078e02ff */
[----:B------:R-:W-:-:S04]  /*22f50*/  IMAD.WIDE.U32 R4, R4, R3, RZ ;  /* 0x0000000304047225 */ /* 0x000fc800078e00ff */
[----:B------:R-:W-:Y:S01]  /*22f60*/  IMAD R3, R31, R2, R28 ;  /* 0x000000021f037224 */ /* 0x000fe200078e021c */
[----:B------:R-:W-:Y:S01]  /*22f70*/  IADD3.X R2, R27, R25, R24, P1, P3 ;  /* 0x000000191b027210 */ /* 0x000fe20000fe6418 */
[----:B------:R-:W-:Y:S01]  /*22f80*/  IMAD.IADD R11, R5, 0x1, R11 ;  /* 0x00000001050b7824 */ /* 0x000fe200078e020b */
[----:B------:R-:W-:Y:S02]  /*22f90*/  IADD3 R4, P0, P1, R21, R10, R4 ;  /* 0x0000000a15047210 */ /* 0x000fe4000791e004 */
[----:B------:R-:W-:-:S04]  /*22fa0*/  SHF.R.S32.HI R21, RZ, 0x1f, R21 ;  /* 0x0000001fff157819 */ /* 0x000fc80000011415 */
[----:B------:R-:W-:Y:S01]  /*22fb0*/  IADD3.X R5, R21, R2, R11, P0, P1 ;  /* 0x0000000215057210 */ /* 0x000fe200007e240b */
[-C--:B------:R-:W-:Y:S01]  /*22fc0*/  IMAD R2, R7, R3.reuse, RZ ;  /* 0x0000000307027224 */ /* 0x080fe200078e02ff */
[----:B------:R-:W-:Y:S01]  /*22fd0*/  SHF.R.S32.HI R11, RZ, 0x1f, R3 ;  /* 0x0000001fff0b7819 */ /* 0x000fe20000011403 */
[----:B------:R-:W-:-:S04]  /*22fe0*/  IMAD.WIDE.U32 R4, R6, R3, R4 ;  /* 0x0000000306047225 */ /* 0x000fc800078e0004 */
[----:B------:R-:W-:Y:S01]  /*22ff0*/  IMAD R11, R6, R11, R2 ;  /* 0x0000000b060b7224 */ /* 0x000fe200078e0202 */
[----:B0-----:R-:W-:Y:S01]  /*23000*/  LEA R8, P0, R4, R8, 0x2 ;  /* 0x0000000804087211 */ /* 0x001fe200078010ff */
[----:B------:R-:W-:Y:S02]  /*23010*/  IMAD.MOV.U32 R3, RZ, RZ, -0x800000 ;  /* 0xff800000ff037424 */ /* 0x000fe400078e00ff */
[----:B------:R-:W-:-:S05]  /*23020*/  IMAD.IADD R2, R5, 0x1, R11 ;  /* 0x0000000105027824 */ /* 0x000fca00078e020b */
[----:B-1----:R-:W-:-:S05]  /*23030*/  LEA.HI.X R9, R4, R9, R2, 0x2, P0 ;  /* 0x0000000904097211 */ /* 0x002fca00000f1402 */
[----:B------:R0:W-:Y:S02]  /*23040*/  STG.E desc[UR4][R8.64], R3 ;  /* 0x0000000308007986 */ /* 0x0001e4000c101904 */
.L_x_672:
[----:B------:R-:W-:Y:S05]  /*23050*/  BSYNC B1 ;  /* 0x0000000000017941 */ /* 0x000fea0003800000 */
.L_x_671:
[----:B------:R-:W-:Y:S05]  /*23060*/  @P2 BRA `(.L_x_667) ;  /* 0x0000000800442947 */ /* 0x000fea0003800000 */
[----:B------:R-:W2:Y:S01]  /*23070*/  LDL.LU R10, [R1+0x84] ;  /* 0x00008400010a7983 */ /* 0x000ea20000300800 */
[----:B0-----:R-:W0:Y:S01]  /*23080*/  LDC R9, c[0x0][0xbe8] ;  /* 0x0002fa00ff097b82 */ /* 0x001e220000000800 */
[----:B------:R-:W-:Y:S01]  /*23090*/  ULDC.64 UR4, c[0x0][0xaa0] ;  /* 0x0002a80000047ab9 */ /* 0x000fe20000000a00 */
[----:B------:R-:W-:Y:S01]  /*230a0*/  BSSY B1, `(.L_x_673) ;  /* 0x0000048000017945 */ /* 0x000fe20003800000 */
[----:B------:R-:W3:Y:S01]  /*230b0*/  S2R R2, SR_TID.X ;  /* 0x0000000000027919 */ /* 0x000ee20000002100 */
[----:B0-----:R-:W-:Y:S01]  /*230c0*/  ISETP.NE.AND P0, PT, R9, 0x1, PT ;  /* 0x000000010900780c */ /* 0x001fe20003f05270 */
[----:B---3--:R-:W-:-:S12]  /*230d0*/  VIADD R4, R2, 0xffffff80 ;  /* 0xffffff8002047836 */ /* 0x008fd80000000000 */
[----:B------:R-:W0:Y:S01]  /*230e0*/  @P0 LDC R7, c[0x0][0xbec] ;  /* 0x0002fb00ff070b82 */ /* 0x000e220000000800 */
[----:B------:R-:W-:Y:S01]  /*230f0*/  IMAD R2, R24, UR4, RZ ;  /* 0x0000000418027c24 */ /* 0x000fe2000f8e02ff */
[----:B------:R-:W-:-:S03]  /*23100*/  SHF.R.S32.HI R11, RZ, 0x1f, R4 ;  /* 0x0000001fff0b7819 */ /* 0x000fc60000011404 */
[----:B------:R-:W-:Y:S01]  /*23110*/  IMAD R5, R15, UR5, R2 ;  /* 0x000000050f057c24 */ /* 0x000fe2000f8e0202 */
[----:B------:R-:W-:Y:S01]  /*23120*/  LEA.HI R6, R11, R4, RZ, 0x3 ;  /* 0x000000040b067211 */ /* 0x000fe200078f18ff */
[----:B------:R-:W-:Y:S01]  /*23130*/  IMAD.WIDE.U32 R2, R15, UR4, RZ ;  /* 0x000000040f027c25 */ /* 0x000fe2000f8e00ff */
[----:B------:R-:W3:Y:S01]  /*23140*/  @P0 LDC R11, c[0x0][0xbf0] ;  /* 0x0002fc00ff0b0b82 */ /* 0x000ee20000000800 */
[----:B------:R-:W-:Y:S01]  /*23150*/  ULDC.64 UR4, c[0x0][0xae8] ;  /* 0x0002ba0000047ab9 */ /* 0x000fe20000000a00 */
[----:B------:R-:W-:Y:S01]  /*23160*/  LOP3.LUT R13, R6, 0xfffffff8, RZ, 0xc0, !PT ;  /* 0xfffffff8060d7812 */ /* 0x000fe200078ec0ff */
[----:B------:R-:W-:Y:S02]  /*23170*/  IMAD.IADD R3, R3, 0x1, R5 ;  /* 0x0000000103037824 */ /* 0x000fe400078e0205 */
[----:B------:R-:W-:Y:S02]  /*23180*/  IMAD R15, R0, R9, RZ ;  /* 0x00000009000f7224 */ /* 0x000fe400078e02ff */
[----:B------:R-:W-:-:S02]  /*23190*/  IMAD.IADD R13, R4, 0x1, -R13 ;  /* 0x00000001040d7824 */ /* 0x000fc400078e0a0d */
[----:B------:R-:W-:-:S04]  /*231a0*/  IMAD.WIDE.U32 R2, R223, UR4, R2 ;  /* 0x00000004df027c25 */ /* 0x000fc8000f8e0002 */
[----:B------:R-:W-:Y:S02]  /*231b0*/  IMAD R4, R13, 0x20, R224 ;  /* 0x000000200d047824 */ /* 0x000fe400078e02e0 */
[----:B------:R-:W-:Y:S01]  /*231c0*/  IMAD R3, R223, UR5, R3 ;  /* 0x00000005df037c24 */ /* 0x000fe2000f8e0203 */
[----:B------:R-:W-:Y:S02]  /*231d0*/  ULDC.64 UR4, c[0x0][0xaf0] ;  /* 0x0002bc0000047ab9 */ /* 0x000fe40000000a00 */
[----:B------:R-:W-:Y:S02]  /*231e0*/  IMAD R6, R26, UR4, RZ ;  /* 0x000000041a067c24 */ /* 0x000fe4000f8e02ff */
[----:B------:R-:W-:-:S04]  /*231f0*/  IMAD.WIDE.U32 R2, R29, UR4, R2 ;  /* 0x000000041d027c25 */ /* 0x000fc8000f8e0002 */
[C---:B--2---:R-:W-:Y:S02]  /*23200*/  IMAD R8, R10.reuse, 0x80, R4 ;  /* 0x000000800a087824 */ /* 0x044fe400078e0204 */
[----:B------:R-:W-:Y:S02]  /*23210*/  IMAD R12, R10, 0x80, R224 ;  /* 0x000000800a0c7824 */ /* 0x000fe400078e02e0 */
[----:B0-----:R-:W-:-:S03]  /*23220*/  @P0 IMAD.HI.U32 R4, R8, R7, RZ ;  /* 0x0000000708040227 */ /* 0x001fc600078e00ff */
[C---:B------:R-:W-:Y:S01]  /*23230*/  ISETP.GE.AND P2, PT, R12.reuse, R15, PT ;  /* 0x0000000f0c00720c */ /* 0x040fe20003f46270 */
[----:B------:R-:W-:Y:S01]  /*23240*/  IMAD.MOV.U32 R5, RZ, RZ, R8 ;  /* 0x000000ffff057224 */ /* 0x000fe200078e0008 */
[----:B---3--:R-:W-:Y:S01]  /*23250*/  @P0 SHF.R.U32.HI R5, RZ, R11, R4 ;  /* 0x0000000bff050219 */ /* 0x008fe20000011604 */
[----:B------:R-:W-:Y:S01]  /*23260*/  IMAD R7, R29, UR5, R6 ;  /* 0x000000051d077c24 */ /* 0x000fe2000f8e0206 */
[----:B------:R-:W-:Y:S01]  /*23270*/  ULDC.64 UR4, c[0x0][0xae0] ;  /* 0x0002b80000047ab9 */ /* 0x000fe20000000a00 */
[----:B------:R-:W-:Y:S01]  /*23280*/  VIADD R0, R12, 0x20 ;  /* 0x000000200c007836 */ /* 0x000fe20000000000 */
[----:B------:R-:W-:Y:S01]  /*23290*/  SHF.R.S32.HI R4, RZ, 0x1f, R5 ;  /* 0x0000001fff047819 */ /* 0x000fe20000011405 */
[----:B------:R-:W-:Y:S02]  /*232a0*/  IMAD.IADD R3, R3, 0x1, R7 ;  /* 0x0000000103037824 */ /* 0x000fe400078e0207 */
[----:B------:R-:W-:Y:S01]  /*232b0*/  IMAD.MOV R7, RZ, RZ, -R5 ;  /* 0x000000ffff077224 */ /* 0x000fe200078e0a05 */
[----:B------:R-:W-:Y:S01]  /*232c0*/  ISETP.GE.AND P1, PT, R0, R15, PT ;  /* 0x0000000f0000720c */ /* 0x000fe20003f26270 */
[----:B------:R-:W-:-:S02]  /*232d0*/  IMAD R4, R4, UR4, RZ ;  /* 0x0000000404047c24 */ /* 0x000fc4000f8e02ff */
[----:B------:R-:W-:Y:S02]  /*232e0*/  IMAD R7, R9, R7, R8 ;  /* 0x0000000709077224 */ /* 0x000fe400078e0208 */
[----:B------:R-:W-:-:S04]  /*232f0*/  IMAD.WIDE.U32 R2, R5, UR4, R2 ;  /* 0x0000000405027c25 */ /* 0x000fc8000f8e0002 */
[----:B------:R-:W-:Y:S01]  /*23300*/  IMAD R5, R5, UR5, R4 ;  /* 0x0000000505057c24 */ /* 0x000fe2000f8e0204 */
[----:B------:R-:W-:Y:S01]  /*23310*/  SHF.R.S32.HI R4, RZ, 0x1f, R7 ;  /* 0x0000001fff047819 */ /* 0x000fe20000011407 */
[----:B------:R-:W-:Y:S01]  /*23320*/  ULDC.64 UR4, c[0x0][0xad8] ;  /* 0x0002b60000047ab9 */ /* 0x000fe20000000a00 */
[----:B------:R-:W-:Y:S02]  /*23330*/  VIADD R0, R12, 0x40 ;  /* 0x000000400c007836 */ /* 0x000fe40000000000 */
[----:B------:R-:W-:Y:S02]  /*23340*/  IMAD.IADD R3, R3, 0x1, R5 ;  /* 0x0000000103037824 */ /* 0x000fe400078e0205 */
[----:B------:R-:W-:Y:S01]  /*23350*/  IMAD R4, R4, UR4, RZ ;  /* 0x0000000404047c24 */ /* 0x000fe2000f8e02ff */
[----:B------:R-:W-:Y:S01]  /*23360*/  ISETP.GE.AND P0, PT, R0, R15, PT ;  /* 0x0000000f0000720c */ /* 0x000fe20003f06270 */
[----:B------:R-:W-:-:S04]  /*23370*/  IMAD.WIDE.U32 R2, R7, UR4, R2 ;  /* 0x0000000407027c25 */ /* 0x000fc8000f8e0002 */
[----:B------:R-:W-:Y:S01]  /*23380*/  IMAD R5, R7, UR5, R4 ;  /* 0x0000000507057c24 */ /* 0x000fe2000f8e0204 */
[----:B------:R-:W-:Y:S02]  /*23390*/  ULDC.64 UR4, c[0x0][0xa80] ;  /* 0x0002a00000047ab9 */ /* 0x000fe40000000a00 */
[----:B------:R-:W-:Y:S01]  /*233a0*/  LEA R10, P3, R2, UR4, 0x1 ;  /* 0x00000004020a7c11 */ /* 0x000fe2000f8608ff */
[----:B------:R-:W-:-:S04]  /*233b0*/  IMAD.IADD R3, R3, 0x1, R5 ;  /* 0x0000000103037824 */ /* 0x000fc800078e0205 */
[----:B------:R0:W2:Y:S01]  /*233c0*/  SHFL.IDX PT, R13, R10, RZ, 0x181f ;  /* 0x00181fff0a0d7589 */ /* 0x0000a200000e0000 */
[----:B------:R-:W-:-:S05]  /*233d0*/  LEA.HI.X R11, R2, UR5, R3, 0x1, P3 ;  /* 0x00000005020b7c11 */ /* 0x000fca00098f0c03 */
[----:B------:R0:W3:Y:S01]  /*233e0*/  SHFL.IDX PT, R9, R11, RZ, 0x181f ;  /* 0x00181fff0b097589 */ /* 0x0000e200000e0000 */
[----:B------:R-:W-:Y:S05]  /*233f0*/  @P2 BRA `(.L_x_674) ;  /* 0x0000000000482947 */ /* 0x000fea0003800000 */
[----:B------:R-:W-:Y:S01]  /*23400*/  ULDC UR4, c[0x0][0xac8] ;  /* 0x0002b20000047ab9 */ /* 0x000fe20000000800 */
[----:B------:R-:W-:Y:S01]  /*23410*/  ULDC.64 UR6, c[0x0][0x208] ;  /* 0x0000820000067ab9 */ /* 0x000fe20000000a00 */
[----:B------:R-:W-:Y:S02]  /*23420*/  ISETP.GE.AND P5, PT, R16, UR4, PT ;  /* 0x0000000410007c0c */ /* 0x000fe4000bfa6270 */
[----:B------:R-:W-:Y:S02]  /*23430*/  ISETP.GE.AND P4, PT, R214, UR4, PT ;  /* 0x00000004d6007c0c */ /* 0x000fe4000bf86270 */
[----:B------:R-:W-:Y:S02]  /*23440*/  ISETP.GE.AND P3, PT, R19, UR4, PT ;  /* 0x0000000413007c0c */ /* 0x000fe4000bf66270 */
[----:B------:R-:W-:-:S07]  /*23450*/  ISETP.GE.AND P2, PT, R22, UR4, PT ;  /* 0x0000000416007c0c */ /* 0x000fce000bf46270 */
[----:B--2---:R-:W-:-:S04]  /*23460*/  @!P5 LEA R2, P6, R16, R13, 0x1 ;  /* 0x0000000d1002d211 */ /* 0x004fc800078c08ff */
[----:B---3--:R-:W-:Y:S02]  /*23470*/  @!P5 LEA.HI.X R3, R16, R9, R17, 0x1, P6 ;  /* 0x000000091003d211 */ /* 0x008fe400030f0c11 */
        /* <DEDUP_REMOVED lines=10> */
.L_x_674:
[----:B------:R-:W-:Y:S05]  /*23520*/  BSYNC B1 ;  /* 0x0000000000017941 */ /* 0x000fea0003800000 */
.L_x_673:
[----:B---34-:R3:W4:Y:S01]  /*23530*/  SHFL.IDX PT, R9, R11, 0x1, 0x181f ;  /* 0x00381f000b097f89 */ /* 0x01872200000e0000 */
        /* <DEDUP_REMOVED lines=21> */
.L_x_676:
[----:B------:R-:W-:Y:S05]  /*23690*/  BSYNC B1 ;  /* 0x0000000000017941 */ /* 0x000fea0003800000 */
.L_x_675:
[----:B0---4-:R0:W4:Y:S01]  /*236a0*/  SHFL.IDX PT, R9, R11, 0x2, 0x181f ;  /* 0x00581f000b097f89 */ /* 0x01112200000e0000 */
        /* <DEDUP_REMOVED lines=12> */
[----:B----4-:R-:W-:Y:S02]  /*23770*/  @!P3 LEA.HI.X R3, R16, R9, R17, 0x1, P6 ;  /* 0x000000091003b211 */ /* 0x010fe400030f0c11 */
        /* <DEDUP_REMOVED lines=8> */
.L_x_678:
[----:B------:R-:W-:Y:S05]  /*23800*/  BSYNC B1 ;  /* 0x0000000000017941 */ /* 0x000fea0003800000 */
.L_x_677:
[----:B------:R-:W-:Y:S01]  /*23810*/  VIADD R0, R12, 0x60 ;  /* 0x000000600c007836 */ /* 0x000fe20000000000 */
[----:B0--3--:R-:W0:Y:S04]  /*23820*/  SHFL.IDX PT, R11, R11, 0x3, 0x181f ;  /* 0x00781f000b0b7f89 */ /* 0x009e2800000e0000 */
[----:B------:R-:W-:Y:S01]  /*23830*/  ISETP.GE.AND P0, PT, R0, R15, PT ;  /* 0x0000000f0000720c */ /* 0x000fe20003f06270 */
[----:B----4-:R3:W4:-:S12]  /*23840*/  SHFL.IDX PT, R9, R10, 0x3, 0x181f ;  /* 0x00781f000a097f89 */ /* 0x01071800000e0000 */
[----:B---3--:R-:W-:Y:S05]  /*23850*/  @P0 BRA `(.L_x_667) ;  /* 0x0000000000480947 */ /* 0x008fea0003800000 */
[----:B------:R-:W-:Y:S01]  /*23860*/  ULDC UR4, c[0x0][0xac8] ;  /* 0x0002b20000047ab9 */ /* 0x000fe20000000800 */
[----:B------:R-:W-:Y:S01]  /*23870*/  ULDC.64 UR6, c[0x0][0x208] ;  /* 0x0000820000067ab9 */ /* 0x000fe20000000a00 */
[----:B------:R-:W-:Y:S02]  /*23880*/  ISETP.GE.AND P3, PT, R16, UR4, PT ;  /* 0x0000000410007c0c */ /* 0x000fe4000bf66270 */
[----:B------:R-:W-:Y:S02]  /*23890*/  ISETP.GE.AND P2, PT, R214, UR4, PT ;  /* 0x00000004d6007c0c */ /* 0x000fe4000bf46270 */
[----:B------:R-:W-:Y:S02]  /*238a0*/  ISETP.GE.AND P1, PT, R19, UR4, PT ;  /* 0x0000000413007c0c */ /* 0x000fe4000bf26270 */
[----:B------:R-:W-:-:S07]  /*238b0*/  ISETP.GE.AND P0, PT, R22, UR4, PT ;  /* 0x0000000416007c0c */ /* 0x000fce000bf06270 */
[-C--:B----4-:R-:W-:Y:S02]  /*238c0*/  @!P3 LEA R2, P6, R16, R9.reuse, 0x1 ;  /* 0x000000091002b211 */ /* 0x090fe400078c08ff */
[-C--:B------:R-:W-:Y:S02]  /*238d0*/  @!P2 LEA R4, P5, R212, R9.reuse, 0x1 ;  /* 0x00000009d404a211 */ /* 0x080fe400078a08ff */
[C---:B------:R-:W-:Y:S02]  /*238e0*/  @!P1 LEA R6, P4, R19.reuse, R9, 0x1 ;  /* 0x0000000913069211 */ /* 0x040fe400078808ff */
        /* <DEDUP_REMOVED lines=9> */
.L_x_667:
[----:B------:R-:W-:Y:S05]  /*23980*/  BSYNC B0 ;  /* 0x0000000000007941 */ /* 0x000fea0003800000 */
.L_x_657:
[----:B------:R-:W-:Y:S02]  /*23990*/  ULDC UR4, c[0x0][0xc3c] ;  /* 0x00030f0000047ab9 */ /* 0x000fe40000000800 */
[----:B-1----:R-:W-:-:S13]  /*239a0*/  ISETP.GE.AND P0, PT, R131, UR4, PT ;  /* 0x0000000483007c0c */ /* 0x002fda000bf06270 */
[----:B------:R-:W-:Y:S05]  /*239b0*/  @!P0 BRA `(.L_x_679) ;  /* 0xfffffddc00c08947 */ /* 0x000fea000383ffff */
[----:B------:R-:W-:Y:S05]  /*239c0*/  BRA `(.L_x_434) ;  /* 0x0000007800807947 */ /* 0x000fea0003800000 */
.L_x_432:
[----:B------:R-:W-:-:S08]  /*239d0*/  NOP ;  /* 0x0000000000007918 */ /* 0x000fd00000000000 */
[----:B------:R-:W0:-:S00]  /*239e0*/  USETMAXREG.DEALLOC.CTAPOOL 0x28 ;  /* 0x00000028000079c8 */ /* 0x000e0000080e0500 */
[----:B0-----:R-:W-:Y:S02]  /*239f0*/  LOP3.LUT R2, R2, 0x3, RZ, 0xc0, !PT ;  /* 0x0000000302027812 */ /* 0x001fe400078ec0ff */
[----:B------:R-:W-:Y:S02]  /*23a00*/  LOP3.LUT R18, R18, 0xffffffbf, RZ, 0xc0, !PT ;  /* 0xffffffbf12127812 */ /* 0x000fe400078ec0ff */
[----:B------:R-:W-:Y:S02]  /*23a10*/  MOV R6, RZ ;  /* 0x000000ff00067202 */ /* 0x000fe40000000f00 */
        /* <DEDUP_REMOVED lines=11> */
.L_x_680:
[----:B------:R-:W-:Y:S01]  /*23ad0*/  LOP3.LUT R7, R0, 0x1f, RZ, 0xc0, !PT ;  /* 0x0000001f00077812 */ /* 0x000fe200078ec0ff */
[----:B------:R-:W-:Y:S01]  /*23ae0*/  ULDC UR4, c[0x0][0xc3c] ;  /* 0x00030f0000047ab9 */ /* 0x000fe20000000800 */
[----:B------:R-:W-:Y:S01]  /*23af0*/  IMAD.MOV.U32 R9, RZ, RZ, RZ ;  /* 0x000000ffff097224 */ /* 0x000fe200078e00ff */
[----:B------:R-:W-:Y:S01]  /*23b00*/  ULDC.64 UR6, c[0x0][0x208] ;  /* 0x0000820000067ab9 */ /* 0x000fe20000000a00 */
[----:B------:R-:W-:Y:S01]  /*23b10*/  ISETP.NE.AND P0, PT, R7, 0x1f, PT ;  /* 0x0000001f0700780c */ /* 0x000fe20003f05270 */
[----:B------:R-:W-:-:S03]  /*23b20*/  ULDC UR5, c[0x0][0xc38] ;  /* 0x00030e0000057ab9 */ /* 0x000fc60000000800 */
[----:B------:R-:W-:-:S13]  /*23b30*/  ISETP.GE.OR P1, PT, R7, UR4, !P0 ;  /* 0x0000000407007c0c */ /* 0x000fda000c726670 */
[----:B------:R-:W0:Y:S08]  /*23b40*/  @!P1 LDC.64 R4, c[0x0][0xc80] ;  /* 0x00032000ff049b82 */ /* 0x000e300000000a00 */
[----:B------:R-:W1:Y:S01]  /*23b50*/  @!P1 LDC.64 R2, c[0x0][0xc78] ;  /* 0x00031e00ff029b82 */ /* 0x000e620000000a00 */
[----:B0-----:R-:W-:-:S05]  /*23b60*/  @!P1 IMAD.WIDE.U32 R4, R7, 0x4, R4 ;  /* 0x0000000407049825 */ /* 0x001fca00078e0004 */
[----:B------:R-:W2:Y:S01]  /*23b70*/  @!P1 LDG.E R6, desc[UR6][R4.64] ;  /* 0x0000000604069981 */ /* 0x000ea2000c1e1900 */
[----:B-1----:R-:W-:-:S05]  /*23b80*/  @!P1 IMAD.WIDE.U32 R2, R7, 0x4, R2 ;  /* 0x0000000407029825 */ /* 0x002fca00078e0002 */
[----:B------:R-:W2:Y:S01]  /*23b90*/  @!P1 LDG.E R9, desc[UR6][R2.64] ;  /* 0x0000000602099981 */ /* 0x000ea2000c1e1900 */
[C---:B------:R-:W-:Y:S02]  /*23ba0*/  ISETP.NE.AND P1, PT, R7.reuse, RZ, PT ;  /* 0x000000ff0700720c */ /* 0x040fe40003f25270 */
[C---:B------:R-:W-:Y:S02]  /*23bb0*/  ISETP.GE.U32.AND P2, PT, R7.reuse, 0x2, PT ;  /* 0x000000020700780c */ /* 0x040fe40003f46070 */
[C---:B------:R-:W-:Y:S02]  /*23bc0*/  ISETP.GE.U32.AND P3, PT, R7.reuse, 0x4, PT ;  /* 0x000000040700780c */ /* 0x040fe40003f66070 */
[C---:B------:R-:W-:Y:S02]  /*23bd0*/  ISETP.GE.U32.AND P4, PT, R7.reuse, 0x8, PT ;  /* 0x000000080700780c */ /* 0x040fe40003f86070 */
[----:B------:R-:W-:Y:S01]  /*23be0*/  ISETP.GE.U32.AND P5, PT, R7, 0x10, PT ;  /* 0x000000100700780c */ /* 0x000fe20003fa6070 */
[----:B------:R-:W0:Y:S01]  /*23bf0*/  S2UR UR6, SR_CTAID.X ;  /* 0x00000000000679c3 */ /* 0x000e220000002500 */
[----:B------:R-:W-:Y:S01]  /*23c00*/  UMOV UR4, URZ ;  /* 0x0000003f00047c82 */ /* 0x000fe20008000000 */
[----:B--2---:R-:W-:-:S05]  /*23c10*/  IMAD R8, R6, R9, RZ ;  /* 0x0000000906087224 */ /* 0x004fca00078e02ff */
[----:B------:R-:W1:Y:S02]  /*23c20*/  SHFL.UP PT, R10, R8, 0x1, RZ ;  /* 0x04200000080a7989 */ /* 0x000e6400000e00ff */
[----:B-1----:R-:W-:-:S05]  /*23c30*/  SEL R11, R10, RZ, P1 ;  /* 0x000000ff0a0b7207 */ /* 0x002fca0000800000 */
[----:B------:R-:W-:-:S05]  /*23c40*/  IMAD.IADD R11, R8, 0x1, R11 ;  /* 0x00000001080b7824 */ /* 0x000fca00078e020b */
        /* <DEDUP_REMOVED lines=20> */
.L_x_684:
[----:B------:R-:W0:Y:S01]  /*23d90*/  LDC R2, c[0x0][0xc3c] ;  /* 0x00030f00ff027b82 */ /* 0x000e220000000800 */
[----:B------:R-:W-:Y:S01]  /*23da0*/  UIADD3 UR4, UR4, 0x1f, URZ ;  /* 0x0000001f04047890 */ /* 0x000fe2000fffe03f */
[----:B------:R-:W-:Y:S02]  /*23db0*/  ULDC UR7, c[0x0][0xc3c] ;  /* 0x00030f0000077ab9 */ /* 0x000fe40000000800 */
[----:B------:R-:W-:-:S03]  /*23dc0*/  IMAD.U32 R27, RZ, RZ, UR7 ;  /* 0x00000007ff1b7e24 */ /* 0x000fc6000f8e00ff */
[----:B0-----:R-:W-:-:S13]  /*23dd0*/  ISETP.LE.AND P6, PT, R2, UR4, PT ;  /* 0x0000000402007c0c */ /* 0x001fda000bfc3270 */
[----:B------:R-:W-:Y:S05]  /*23de0*/  @P6 BRA `(.L_x_683) ;  /* 0x0000000400b06947 */ /* 0x000fea0003800000 */
[----:B------:R-:W-:Y:S01]  /*23df0*/  VIADD R9, R7, UR4 ;  /* 0x0000000407097c36 */ /* 0x000fe20008000000 */
[----:B------:R-:W-:Y:S01]  /*23e00*/  ULDC.64 UR8, c[0x0][0x208] ;  /* 0x0000820000087ab9 */ /* 0x000fe20000000a00 */
        /* <DEDUP_REMOVED lines=30> */
.L_x_682:
[----:B------:R-:W-:Y:S02]  /*23ff0*/  IMAD.IADD R11, R8, 0x1, -R3 ;  /* 0x00000001080b7824 */ /* 0x000fe400078e0a03 */
[----:B------:R-:W-:Y:S02]  /*24000*/  IMAD.MOV.U32 R24, RZ, RZ, RZ ;  /* 0x000000ffff187224 */ /* 0x000fe400078e00ff */
        /* <DEDUP_REMOVED lines=16> */
.L_x_685:
[----:B-1----:R-:W-:Y:S01]  /*24110*/  IMAD R24, R24, UR5, R11 ;  /* 0x0000000518187c24 */ /* 0x002fe2000f8e020b */
[----:B------:R-:W-:Y:S01]  /*24120*/  MOV R11, R12 ;  /* 0x0000000c000b7202 */ /* 0x000fe20000000f00 */
[----:B------:R-:W-:Y:S01]  /*24130*/  IMAD.MOV.U32 R2, RZ, RZ, RZ ;  /* 0x000000ffff027224 */ /* 0x000fe200078e00ff */
[----:B------:R-:W-:Y:S01]  /*24140*/  IABS R12, R6 ;  /* 0x00000006000c7213 */ /* 0x000fe20000000000 */
[----:B------:R-:W-:Y:S01]  /*24150*/  VIADD R27, R27, UR4 ;  /* 0x000000041b1b7c36 */ /* 0x000fe20008000000 */
[----:B------:R-:W-:Y:S01]  /*24160*/  IADD3 R25, -R24, UR6, RZ ;  /* 0x0000000618197c10 */ /* 0x000fe2000fffe1ff */
[----:B------:R-:W-:Y:S01]  /*24170*/  IMAD R11, R11, R4, RZ ;  /* 0x000000040b0b7224 */ /* 0x000fe200078e02ff */
[----:B0-----:R-:W-:Y:S01]  /*24180*/  IABS R5, R9 ;  /* 0x0000000900057213 */ /* 0x001fe20000000000 */
[----:B------:R-:W-:Y:S01]  /*24190*/  IMAD.MOV R12, RZ, RZ, -R12 ;  /* 0x000000ffff0c7224 */ /* 0x000fe200078e0a0c */
[----:B------:R-:W-:Y:S01]  /*241a0*/  IABS R10, R25 ;  /* 0x00000019000a7213 */ /* 0x000fe20000000000 */
[----:B------:R-:W-:Y:S01]  /*241b0*/  IMAD.HI.U32 R2, R3, R11, R2 ;  /* 0x0000000b03027227 */ /* 0x000fe200078e0002 */
[----:B------:R-:W0:Y:S03]  /*241c0*/  I2F.RP R8, R5 ;  /* 0x0000000500087306 */ /* 0x000e260000209400 */
[----:B------:R-:W-:-:S02]  /*241d0*/  IMAD.MOV.U32 R3, RZ, RZ, R10 ;  /* 0x000000ffff037224 */ /* 0x000fc400078e000a */
[----:B------:R-:W-:Y:S02]  /*241e0*/  IMAD.MOV.U32 R10, RZ, RZ, R12 ;  /* 0x000000ffff0a7224 */ /* 0x000fe400078e000c */
[----:B------:R-:W-:-:S04]  /*241f0*/  IMAD.HI.U32 R2, R2, R3, RZ ;  /* 0x0000000302027227 */ /* 0x000fc800078e00ff */
[----:B------:R-:W-:Y:S01]  /*24200*/  IMAD R3, R2, R10, R3 ;  /* 0x0000000a02037224 */ /* 0x000fe200078e0203 */
[----:B0-----:R-:W0:Y:S04]  /*24210*/  MUFU.RCP R8, R8 ;  /* 0x0000000800087308 */ /* 0x001e280000001000 */
[----:B------:R-:W-:-:S13]  /*24220*/  ISETP.GT.U32.AND P1, PT, R4, R3, PT ;  /* 0x000000030400720c */ /* 0x000fda0003f24070 */
[----:B------:R-:W-:Y:S02]  /*24230*/  @!P1 IMAD.IADD R3, R3, 0x1, -R4 ;  /* 0x0000000103039824 */ /* 0x000fe400078e0a04 */
[----:B------:R-:W-:Y:S01]  /*24240*/  @!P1 VIADD R2, R2, 0x1 ;  /* 0x0000000102029836 */ /* 0x000fe20000000000 */
[----:B------:R-:W-:Y:S01]  /*24250*/  ISETP.NE.AND P1, PT, R6, RZ, PT ;  /* 0x000000ff0600720c */ /* 0x000fe20003f25270 */
[----:B0-----:R-:W-:Y:S01]  /*24260*/  VIADD R10, R8, 0xffffffe ;  /* 0x0ffffffe080a7836 */ /* 0x001fe20000000000 */
[----:B------:R-:W-:Y:S02]  /*24270*/  ISETP.GE.U32.AND P0, PT, R3, R4, PT ;  /* 0x000000040300720c */ /* 0x000fe40003f06070 */
[----:B------:R-:W-:Y:S01]  /*24280*/  LOP3.LUT R4, R25, R6, RZ, 0x3c, !PT ;  /* 0x0000000619047212 */ /* 0x000fe200078e3cff */
[----:B------:R0:W1:Y:S03]  /*24290*/  F2I.FTZ.U32.TRUNC.NTZ R3, R10 ;  /* 0x0000000a00037305 */ /* 0x000066000021f000 */
        /* <DEDUP_REMOVED lines=12> */
[----:B------:R-:W-:Y:S02]  /*24360*/  IMAD.MOV.U32 R3, RZ, RZ, R4 ;  /* 0x000000ffff037224 */ /* 0x000fe400078e0004 */
[----:B------:R-:W-:Y:S02]  /*24370*/  IMAD.MOV.U32 R4, RZ, RZ, R10 ;  /* 0x000000ffff047224 */ /* 0x000fe400078e000a */
[----:B------:R-:W-:-:S04]  /*24380*/  IMAD.HI.U32 R2, R2, R3, RZ ;  /* 0x0000000302027227 */ /* 0x000fc800078e00ff */
[----:B------:R-:W-:Y:S01]  /*24390*/  IMAD R4, R2, R4, R3 ;  /* 0x0000000402047224 */ /* 0x000fe200078e0203 */
[----:B------:R-:W-:Y:S01]  /*243a0*/  LOP3.LUT R3, R8, R9, RZ, 0x3c, !PT ;  /* 0x0000000908037212 */ /* 0x000fe200078e3cff */
[----:B------:R-:W-:-:S03]  /*243b0*/  IMAD R6, R6, R8, RZ ;  /* 0x0000000806067224 */ /* 0x000fc600078e02ff */
[----:B------:R-:W-:Y:S01]  /*243c0*/  ISETP.GT.U32.AND P1, PT, R5, R4, PT ;  /* 0x000000040500720c */ /* 0x000fe20003f24070 */
[----:B------:R-:W-:Y:S01]  /*243d0*/  IMAD.IADD R25, R25, 0x1, -R6 ;  /* 0x0000000119197824 */ /* 0x000fe200078e0a06 */
        /* <DEDUP_REMOVED lines=10> */
[----:B------:R-:W-:-:S05]  /*24480*/  IMAD R9, R9, 0x1000000, R2 ;  /* 0x0100000009097824 */ /* 0x000fca00078e0202 */
[----:B------:R-:W-:Y:S01]  /*24490*/  LEA R26, R26, R9, 0x10 ;  /* 0x000000091a1a7211 */ /* 0x000fe200078e80ff */
[----:B------:R-:W-:Y:S06]  /*244a0*/  BRA `(.L_x_686) ;  /* 0x00000000000c7947 */ /* 0x000fec0003800000 */
.L_x_683:
[----:B------:R-:W-:Y:S02]  /*244b0*/  IMAD.MOV.U32 R25, RZ, RZ, RZ ;  /* 0x000000ffff197224 */ /* 0x000fe400078e00ff */
[----:B------:R-:W-:Y:S02]  /*244c0*/  IMAD.U32 R24, RZ, RZ, UR6 ;  /* 0x00000006ff187e24 */ /* 0x000fe4000f8e00ff */
[----:B------:R-:W-:-:S07]  /*244d0*/  IMAD.MOV.U32 R26, RZ, RZ, RZ ;  /* 0x000000ffff1a7224 */ /* 0x000fce00078e00ff */
.L_x_686:
[----:B------:R-:W-:-:S13]  /*244e0*/  ISETP.NE.AND P0, PT, R7, RZ, PT ;  /* 0x000000ff0700720c */ /* 0x000fda0003f05270 */
[----:B------:R-:W0:Y:S01]  /*244f0*/  @!P0 S2R R3, SR_CgaCtaId ;  /* 0x0000000000038919 */ /* 0x000e220000008800 */
[----:B------:R-:W-:-:S04]  /*24500*/  @!P0 MOV R2, 0x400 ;  /* 0x0000040000028802 */ /* 0x000fc80000000f00 */
[----:B0-----:R-:W-:-:S05]  /*24510*/  @!P0 LEA R2, R3, R2, 0x18 ;  /* 0x0000000203028211 */ /* 0x001fca00078ec0ff */
[----:B------:R1:W-:Y:S01]  /*24520*/  @!P0 STS.128 [R2+0x388d0], R24 ;  /* 0x0388d01802008388 */ /* 0x0003e20000000c00 */
[----:B------:R-:W-:Y:S06]  /*24530*/  BAR.ARV 0x5, 0x180 ;  /* 0x0146000000007b1d */ /* 0x000fec0000002000 */
.L_x_681:
[----:B------:R2:W-:Y:S01]  /*24540*/  STL [R1+0x2c], RZ ;  /* 0x00002cff01007387 */ /* 0x0005e20000100800 */
[----:B------:R-:W-:Y:S01]  /*24550*/  ULDC UR4, c[0x0][0xc3c] ;  /* 0x00030f0000047ab9 */ /* 0x000fe20000000800 */
[----:B------:R-:W-:Y:S01]  /*24560*/  IMAD.MOV.U32 R29, RZ, RZ, 0x1 ;  /* 0x00000001ff1d7424 */ /* 0x000fe200078e00ff */
[----:B0-----:R-:W-:Y:S01]  /*24570*/  ISETP.GE.AND P0, PT, R27, UR4, PT ;  /* 0x000000041b007c0c */ /* 0x001fe2000bf06270 */
[----:B------:R-:W-:-:S12]  /*24580*/  IMAD.MOV.U32 R23, RZ, RZ, RZ ;  /* 0x000000ffff177224 */ /* 0x000fd800078e00ff */
[----:B--2---:R-:W-:Y:S05]  /*24590*/  @P0 BRA `(.L_x_687) ;  /* 0x0000006800b00947 */ /* 0x004fea0003800000 */
[----:B------:R-:W0:Y:S01]  /*245a0*/  S2UR UR5, SR_CgaCtaId ;  /* 0x00000000000579c3 */ /* 0x000e220000008800 */
[----:B------:R2:W-:Y:S01]  /*245b0*/  STL [R1+0x2c], RZ ;  /* 0x00002cff01007387 */ /* 0x0005e20000100800 */
[C---:B------:R-:W-:Y:S01]  /*245c0*/  IMAD.SHL.U32 R34, R0.reuse, 0x8, RZ ;  /* 0x0000000800227824 */ /* 0x040fe200078e00ff */
[----:B------:R-:W-:Y:S01]  /*245d0*/  LOP3.LUT R4, R0, 0x7f, RZ, 0xc0, !PT ;  /* 0x0000007f00047812 */ /* 0x000fe200078ec0ff */
[----:B------:R-:W-:Y:S01]  /*245e0*/  UMOV UR4, 0x400 ;  /* 0x0000040000047882 */ /* 0x000fe20000000000 */
[----:B------:R-:W-:Y:S01]  /*245f0*/  BSSY B8, `(.L_x_687) ;  /* 0x00006a6000087945 */ /* 0x000fe20003800000 */
[----:B------:R-:W-:Y:S01]  /*24600*/  IMAD.MOV.U32 R30, RZ, RZ, 0x1 ;  /* 0x00000001ff1e7424 */ /* 0x000fe200078e00ff */
[----:B------:R-:W-:Y:S01]  /*24610*/  LOP3.LUT R3, R34, 0x1f8, RZ, 0xc0, !PT ;  /* 0x000001f822037812 */ /* 0x000fe200078ec0ff */
[----:B------:R-:W-:Y:S01]  /*24620*/  IMAD.SHL.U32 R33, R4, 0x8, RZ ;  /* 0x0000000804217824 */ /* 0x000fe200078e00ff */
[----:B------:R-:W-:Y:S01]  /*24630*/  LOP3.LUT R34, R34, 0x38, RZ, 0xc0, !PT ;  /* 0x0000003822227812 */ /* 0x000fe200078ec0ff */
[----:B------:R-:W-:Y:S01]  /*24640*/  IMAD.MOV.U32 R28, RZ, RZ, RZ ;  /* 0x000000ffff1c7224 */ /* 0x000fe200078e00ff */
[----:B-1----:R-:W-:Y:S01]  /*24650*/  LOP3.LUT R2, R3, 0x38, R0, 0x78, !PT ;  /* 0x0000003803027812 */ /* 0x002fe200078e7800 */
[----:B------:R-:W-:Y:S01]  /*24660*/  IMAD.SHL.U32 R0, R0, 0x10, RZ ;  /* 0x0000001000007824 */ /* 0x000fe200078e00ff */
[----:B------:R-:W-:Y:S01]  /*24670*/  LOP3.LUT R37, R34, 0xc0, RZ, 0xfc, !PT ;  /* 0x000000c022257812 */ /* 0x000fe200078efcff */
[----:B------:R-:W-:Y:S01]  /*24680*/  IMAD.MOV.U32 R23, RZ, RZ, RZ ;  /* 0x000000ffff177224 */ /* 0x000fe200078e00ff */
[----:B------:R-:W-:Y:S01]  /*24690*/  LOP3.LUT R33, R2, 0x200, R33, 0xf8, !PT ;  /* 0x0000020002217812 */ /* 0x000fe200078ef821 */
[----:B------:R-:W-:Y:S01]  /*246a0*/  IMAD.MOV.U32 R29, RZ, RZ, 0x1 ;  /* 0x00000001ff1d7424 */ /* 0x000fe200078e00ff */
[----:B------:R-:W-:Y:S01]  /*246b0*/  SHF.R.U32.HI R2, RZ, 0x3, R4 ;  /* 0x00000003ff027819 */ /* 0x000fe20000011604 */
[----:B------:R-:W-:Y:S01]  /*246c0*/  ULDC.64 UR38, c[0x0][0x198] ;  /* 0x0000660000267ab9 */ /* 0x000fe20000000a00 */
[----:B------:R-:W-:-:S02]  /*246d0*/  ULOP3.LUT UR37, UR60, 0x2, URZ, 0xfc, !UPT ;  /* 0x000000023c257892 */ /* 0x000fc4000f8efc3f */
[----:B------:R-:W-:Y:S01]  /*246e0*/  LOP3.LUT R0, R2, 0x70, R0, 0xf8, !PT ;  /* 0x0000007002007812 */ /* 0x000fe200078ef800 */
[----:B------:R-:W-:Y:S01]  /*246f0*/  ULDC UR36, c[0x0][0xc] ;  /* 0x0000030000247ab9 */ /* 0x000fe20000000800 */
[C---:B------:R-:W-:Y:S01]  /*24700*/  LOP3.LUT R2, R34.reuse, 0x40, RZ, 0xfc, !PT ;  /* 0x0000004022027812 */ /* 0x040fe200078efcff */
[----:B0-----:R-:W-:Y:S01]  /*24710*/  ULEA UR4, UR5, UR4, 0x18 ;  /* 0x0000000405047291 */ /* 0x001fe2000f8ec03f */
[----:B------:R-:W-:-:S05]  /*24720*/  LOP3.LUT R0, R34, 0x80, RZ, 0xfc, !PT ;  /* 0x0000008022007812 */ /* 0x000fca00078efcff */
[----:B------:R-:W-:-:S04]  /*24730*/  IMAD.U32 R16, RZ, RZ, UR4 ;  /* 0x00000004ff107e24 */ /* 0x000fc8000f8e00ff */
[----:B--2---:R-:W-:-:S07]  /*24740*/  IMAD R36, R33, 0x2, R16 ;  /* 0x0000000221247824 */ /* 0x004fce00078e0210 */
.L_x_798:
[----:B0-----:R-:W0:Y:S01]  /*24750*/  LDC.64 R2, c[0x0][0xc88] ;  /* 0x00032200ff027b82 */ /* 0x001e220000000a00 */
[----:B------:R-:W-:Y:S01]  /*24760*/  ULDC.64 UR4, c[0x0][0x208] ;  /* 0x0000820000047ab9 */ /* 0x000fe20000000a00 */
[----:B0-----:R-:W-:-:S05]  /*24770*/  IMAD.WIDE R2, R27, 0x4, R2 ;  /* 0x000000041b027825 */ /* 0x001fca00078e0202 */
[----:B--2---:R-:W2:Y:S01]  /*24780*/  LDG.E R31, desc[UR4][R2.64] ;  /* 0x00000004021f7981 */ /* 0x004ea2000c1e1900 */
[----:B------:R-:W-:Y:S05]  /*24790*/  YIELD ;  /* 0x0000000000007946 */ /* 0x000fea0003800000 */
[----:B------:R-:W-:Y:S01]  /*247a0*/  ULDC.64 UR4, c[0x0][0xa28] ;  /* 0x00028a0000047ab9 */ /* 0x000fe20000000a00 */
[----:B------:R-:W-:Y:S01]  /*247b0*/  ULDC.64 UR8, c[0x0][0xa18] ;  /* 0x0002860000087ab9 */ /* 0x000fe20000000a00 */
[----:B------:R-:W-:Y:S01]  /*247c0*/  ISETP.NE.U32.AND P0, PT, RZ, UR4, PT ;  /* 0x00000004ff007c0c */ /* 0x000fe2000bf05070 */
[----:B------:R-:W-:Y:S01]  /*247d0*/  IMAD.MOV.U32 R11, RZ, RZ, RZ ;  /* 0x000000ffff0b7224 */ /* 0x000fe200078e00ff */
[----:B------:R-:W-:Y:S01]  /*247e0*/  ULDC.64 UR10, c[0x0][0x208] ;  /* 0x00008200000a7ab9 */ /* 0x000fe20000000a00 */
[----:B------:R-:W-:Y:S01]  /*247f0*/  ULDC.64 UR6, c[0x0][0xa10] ;  /* 0x0002840000067ab9 */ /* 0x000fe20000000a00 */
[----:B------:R-:W-:-:S02]  /*24800*/  ISETP.NE.AND.EX P0, PT, RZ, UR5, PT, P0 ;  /* 0x00000005ff007c0c */ /* 0x000fc4000bf05300 */
[----:B--2---:R-:W-:-:S11]  /*24810*/  SHF.R.S32.HI R0, RZ, 0x1f, R31 ;  /* 0x0000001fff007819 */ /* 0x004fd6000001141f */
[C---:B------:R-:W-:Y:S01]  /*24820*/  @P0 LEA R2, P1, R31.reuse, UR4, 0x2 ;  /* 0x000000041f020c11 */ /* 0x040fe2000f8210ff */
[C---:B------:R-:W-:Y:S01]  /*24830*/  IMAD.SHL.U32 R17, R31.reuse, 0x4, RZ ;  /* 0x000000041f117824 */ /* 0x040fe200078e00ff */
[C-C-:B------:R-:W-:Y:S01]  /*24840*/  SHF.L.U64.HI R19, R31.reuse, 0x2, R0.reuse ;  /* 0x000000021f137819 */ /* 0x140fe20000010200 */
[----:B------:R0:W-:Y:S01]  /*24850*/  STL [R1+0x20], R0 ;  /* 0x0000200001007387 */ /* 0x0001e20000100800 */
[----:B------:R-:W-:Y:S01]  /*24860*/  @P0 LEA.HI.X R3, R31, UR5, R0, 0x2, P1 ;  /* 0x000000051f030c11 */ /* 0x000fe200088f1400 */
[----:B------:R-:W-:Y:S01]  /*24870*/  ULDC.64 UR4, c[0x0][0xa00] ;  /* 0x0002800000047ab9 */ /* 0x000fe20000000a00 */
[----:B------:R-:W-:-:S03]  /*24880*/  ISETP.NE.U32.AND P1, PT, RZ, UR8, PT ;  /* 0x00000008ff007c0c */ /* 0x000fc6000bf25070 */
[----:B------:R1:W2:Y:S01]  /*24890*/  @P0 LDG.E R11, desc[UR10][R2.64] ;  /* 0x0000000a020b0981 */ /* 0x0002a2000c1e1900 */
[----:B------:R-:W-:Y:S01]  /*248a0*/  ISETP.NE.AND.EX P1, PT, RZ, UR9, PT, P1 ;  /* 0x00000009ff007c0c */ /* 0x000fe2000bf25310 */
[----:B------:R-:W-:Y:S01]  /*248b0*/  IMAD.MOV.U32 R35, RZ, RZ, RZ ;  /* 0x000000ffff237224 */ /* 0x000fe200078e00ff */
[----:B------:R-:W-:Y:S01]  /*248c0*/  ISETP.NE.U32.AND P0, PT, RZ, UR4, PT ;  /* 0x00000004ff007c0c */ /* 0x000fe2000bf05070 */
[----:B0-----:R-:W-:Y:S01]  /*248d0*/  IMAD.MOV.U32 R0, RZ, RZ, RZ ;  /* 0x000000ffff007224 */ /* 0x001fe200078e00ff */
[----:B------:R-:W-:Y:S02]  /*248e0*/  ISETP.NE.U32.AND P2, PT, RZ, UR6, PT ;  /* 0x00000006ff007c0c */ /* 0x000fe4000bf45070 */
[----:B------:R-:W-:Y:S02]  /*248f0*/  ISETP.NE.AND.EX P0, PT, RZ, UR5, PT, P0 ;  /* 0x00000005ff007c0c */ /* 0x000fe4000bf05300 */
[----:B------:R-:W-:Y:S02]  /*24900*/  ISETP.NE.AND.EX P2, PT, RZ, UR7, PT, P2 ;  /* 0x00000007ff007c0c */ /* 0x000fe4000bf45320 */
[C---:B-1----:R-:W-:Y:S01]  /*24910*/  IADD3 R2, P3, R17.reuse, UR4, RZ ;  /* 0x0000000411027c10 */ /* 0x042fe2000ff7e0ff */
[----:B------:R-:W-:Y:S01]  /*24920*/  ULDC UR4, c[0x0][0x288] ;  /* 0x0000a20000047ab9 */ /* 0x000fe20000000800 */
[----:B------:R-:W-:-:S02]  /*24930*/  IADD3 R4, P4, R17, UR6, RZ ;  /* 0x0000000611047c10 */ /* 0x000fc4000ff9e0ff */
[----:B------:R-:W-:Y:S02]  /*24940*/  IADD3.X R3, R19, UR5, RZ, P3, !PT ;  /* 0x0000000513037c10 */ /* 0x000fe40009ffe4ff */
[----:B------:R-:W-:Y:S01]  /*24950*/  @P1 IADD3 R6, P3, R17, UR8, RZ ;  /* 0x0000000811061c10 */ /* 0x000fe2000ff7e0ff */
[----:B------:R-:W-:Y:S01]  /*24960*/  IMAD.U32 R8, RZ, RZ, UR4 ;  /* 0x00000004ff087e24 */ /* 0x000fe2000f8e00ff */
[----:B------:R-:W-:Y:S01]  /*24970*/  ULDC.64 UR4, c[0x0][0x418] ;  /* 0x0001060000047ab9 */ /* 0x000fe20000000a00 */
[C---:B------:R-:W-:Y:S01]  /*24980*/  IADD3.X R5, R19.reuse, UR7, RZ, P4, !PT ;  /* 0x0000000713057c10 */ /* 0x040fe2000a7fe4ff */
[----:B------:R-:W5:Y:S01]  /*24990*/  @P0 LDG.E R35, desc[UR10][R2.64] ;  /* 0x0000000a02230981 */ /* 0x000f62000c1e1900 */
[----:B------:R-:W-:Y:S01]  /*249a0*/  @P1 IADD3.X R7, R19, UR9, RZ, P3, !PT ;  /* 0x0000000913071c10 */ /* 0x000fe20009ffe4ff */
[----:B------:R-:W-:Y:S02]  /*249b0*/  UISETP.NE.U32.AND UP0, UPT, UR4, URZ, UPT ;  /* 0x0000003f0400728c */ /* 0x000fe4000bf05070 */
[----:B------:R-:W5:Y:S01]  /*249c0*/  @P2 LDG.E R0, desc[UR10][R4.64] ;  /* 0x0000000a04002981 */ /* 0x000f62000c1e1900 */
[----:B------:R-:W-:-:S03]  /*249d0*/  ULDC UR4, c[0x0][0x424] ;  /* 0x0001090000047ab9 */ /* 0x000fc60000000800 */
[----:B------:R0:W3:Y:S01]  /*249e0*/  @P1 LDG.E R8, desc[UR10][R6.64] ;  /* 0x0000000a06081981 */ /* 0x0000e2000c1e1900 */
[----:B------:R-:W-:-:S03]  /*249f0*/  UISETP.NE.AND.EX UP0, UPT, UR5, URZ, UPT, UP0 ;  /* 0x0000003f0500728c */ /* 0x000fc6000bf05300 */
[----:B------:R-:W-:Y:S01]  /*24a00*/  ULDC UR5, c[0x0][0x2f0] ;  /* 0x0000bc0000057ab9 */ /* 0x000fe20000000800 */
[----:B------:R-:W-:-:S04]  /*24a10*/  USEL UR4, UR4, 0x1, UP0 ;  /* 0x0000000104047887 */ /* 0x000fc80008000000 */
[----:B------:R-:W-:-:S03]  /*24a20*/  UIMAD UR4, UR4, UR5, URZ ;  /* 0x00000005040472a4 */ /* 0x000fc6000f8e023f */
[----:B------:R-:W-:Y:S02]  /*24a30*/  ULDC UR5, c[0x0][0x348] ;  /* 0x0000d20000057ab9 */ /* 0x000fe40000000800 */
[----:B0-----:R-:W-:Y:S02]  /*24a40*/  IMAD.U32 R6, RZ, RZ, UR5 ;  /* 0x00000005ff067e24 */ /* 0x001fe4000f8e00ff */
[----:B------:R-:W-:Y:S01]  /*24a50*/  IMAD.U32 R9, RZ, RZ, UR4 ;  /* 0x00000004ff097e24 */ /* 0x000fe2000f8e00ff */
[----:B--2---:R0:W-:Y:S04]  /*24a60*/  STL [R1+0x10], R11 ;  /* 0x0000100b01007387 */ /* 0x0041e80000100800 */
[----:B---3--:R0:W-:Y:S01]  /*24a70*/  STL [R1+0x28], R8 ;  /* 0x0000280801007387 */ /* 0x0081e20000100800 */
[----:B------:R-:W-:Y:S05]  /*24a80*/  @P1 BRA `(.L_x_688) ;  /* 0x0000000000181947 */ /* 0x000fea0003800000 */
[----:B------:R-:W-:Y:S05]  /*24a90*/  @!P0 BRA `(.L_x_688) ;  /* 0x0000000000148947 */ /* 0x000fea0003800000 */
[----:B------:R-:W-:Y:S02]  /*24aa0*/  ULDC.64 UR4, c[0x0][0x208] ;  /* 0x0000820000047ab9 */ /* 0x000fe40000000a00 */
[----:B0-----:R-:W2:Y:S04]  /*24ab0*/  LDG.E R8, desc[UR4][R2.64] ;  /* 0x0000000402087981 */ /* 0x001ea8000c1e1900 */
[----:B------:R-:W2:Y:S02]  /*24ac0*/  LDG.E R7, desc[UR4][R2.64+0x4] ;  /* 0x0000040402077981 */ /* 0x000ea4000c1e1900 */
[----:B--2---:R-:W-:-:S05]  /*24ad0*/  IMAD.IADD R2, R7, 0x1, -R8 ;  /* 0x0000000107027824 */ /* 0x004fca00078e0a08 */
[----:B------:R1:W-:Y:S02]  /*24ae0*/  STL [R1+0x28], R2 ;  /* 0x0000280201007387 */ /* 0x0003e40000100800 */
.L_x_688:
[----:B------:R-:W-:Y:S01]  /*24af0*/  ULDC.64 UR4, c[0x0][0xa20] ;  /* 0x0002880000047ab9 */ /* 0x000fe20000000a00 */
[C---:B-1----:R-:W-:Y:S01]  /*24b00*/  LOP3.LUT R2, R26.reuse, 0xff000000, RZ, 0xc0, !PT ;  /* 0xff0000001a027812 */ /* 0x042fe200078ec0ff */
[----:B------:R-:W-:Y:S01]  /*24b10*/  IMAD.MOV.U32 R32, RZ, RZ, R31 ;  /* 0x000000ffff207224 */ /* 0x000fe200078e001f */
[----:B------:R-:W-:Y:S02]  /*24b20*/  ISETP.NE.U32.AND P0, PT, RZ, UR4, PT ;  /* 0x00000004ff007c0c */ /* 0x000fe4000bf05070 */
[----:B------:R-:W-:Y:S02]  /*24b30*/  SHF.R.U32.HI R3, RZ, 0x8, R2 ;  /* 0x00000008ff037819 */ /* 0x000fe40000011602 */
[----:B------:R-:W-:Y:S02]  /*24b40*/  ISETP.NE.AND.EX P0, PT, RZ, UR5, PT, P0 ;  /* 0x00000005ff007c0c */ /* 0x000fe4000bf05300 */
[C---:B0-----:R-:W-:Y:S02]  /*24b50*/  LOP3.LUT R8, R26.reuse, 0xff0000, RZ, 0xc0, !PT ;  /* 0x00ff00001a087812 */ /* 0x041fe400078ec0ff */
[----:B------:R-:W-:-:S02]  /*24b60*/  LOP3.LUT R26, R26, 0xffff, RZ, 0xc0, !PT ;  /* 0x0000ffff1a1a7812 */ /* 0x000fc400078ec0ff */
[----:B------:R-:W-:-:S07]  /*24b70*/  LEA.HI R8, R8, R3, RZ, 0x10 ;  /* 0x0000000308087211 */ /* 0x000fce00078f80ff */
[----:B------:R-:W-:Y:S05]  /*24b80*/  @!P0 BRA `(.L_x_689) ;  /* 0x0000000000148947 */ /* 0x000fea0003800000 */
[----:B------:R-:W-:Y:S01]  /*24b90*/  IADD3 R2, P0, R17, UR4, RZ ;  /* 0x0000000411027c10 */ /* 0x000fe2000ff1e0ff */
[----:B------:R-:W-:-:S03]  /*24ba0*/  ULDC.64 UR6, c[0x0][0x208] ;  /* 0x0000820000067ab9 */ /* 0x000fc60000000a00 */
[----:B------:R-:W-:-:S05]  /*24bb0*/  IADD3.X R3, R19, UR5, RZ, P0, !PT ;  /* 0x0000000513037c10 */ /* 0x000fca00087fe4ff */
[----:B------:R0:W5:Y:S01]  /*24bc0*/  LDG.E R9, desc[UR6][R2.64] ;  /* 0x0000000602097981 */ /* 0x000162000c1e1900 */
[----:B------:R-:W-:Y:S05]  /*24bd0*/  BRA `(.L_x_690) ;  /* 0x0000000000287947 */ /* 0x000fea0003800000 */
.L_x_689:
[----:B------:R-:W-:Y:S02]  /*24be0*/  ULDC.64 UR4, c[0x0][0xa08] ;  /* 0x0002820000047ab9 */ /* 0x000fe40000000a00 */
[----:B------:R-:W-:-:S04]  /*24bf0*/  ISETP.NE.U32.AND P0, PT, RZ, UR4, PT ;  /* 0x00000004ff007c0c */ /* 0x000fc8000bf05070 */
[----:B------:R-:W-:-:S13]  /*24c00*/  ISETP.NE.AND.EX P0, PT, RZ, UR5, PT, P0 ;  /* 0x00000005ff007c0c */ /* 0x000fda000bf05300 */
[----:B------:R-:W-:Y:S05]  /*24c10*/  @!P0 BRA `(.L_x_690) ;  /* 0x0000000000188947 */ /* 0x000fea0003800000 */
[----:B------:R-:W0:Y:S01]  /*24c20*/  LDC.64 R2, c[0x0][0xa08] ;  /* 0x00028200ff027b82 */ /* 0x000e220000000a00 */
[----:B------:R-:W-:Y:S01]  /*24c30*/  ULDC.64 UR4, c[0x0][0x208] ;  /* 0x0000820000047ab9 */ /* 0x000fe20000000a00 */
[----:B0-----:R-:W-:-:S05]  /*24c40*/  IMAD.WIDE R2, R32, 0x4, R2 ;  /* 0x0000000420027825 */ /* 0x001fca00078e0202 */
[----:B------:R-:W2:Y:S04]  /*24c50*/  LDG.E R9, desc[UR4][R2.64] ;  /* 0x0000000402097981 */ /* 0x000ea8000c1e1900 */
[----:B------:R-:W2:Y:S02]  /*24c60*/  LDG.E R10, desc[UR4][R2.64+0x4] ;  /* 0x00000404020a7981 */ /* 0x000ea4000c1e1900 */
[----:B--2---:R-:W-:-:S07]  /*24c70*/  IADD3 R9, -R9, R10, RZ ;  /* 0x0000000a09097210 */ /* 0x004fce0007ffe1ff */
.L_x_690:
[----:B------:R-:W-:Y:S02]  /*24c80*/  ULDC.64 UR4, c[0x0][0x208] ;  /* 0x0000820000047ab9 */ /* 0x000fe40000000a00 */
[----:B0-----:R-:W2:Y:S04]  /*24c90*/  @P2 LDG.E R2, desc[UR4][R4.64] ;  /* 0x0000000404022981 */ /* 0x001ea8000c1e1900 */
[----:B------:R0:W2:Y:S01]  /*24ca0*/  @P2 LDG.E R3, desc[UR4][R4.64+0x4] ;  /* 0x0000040404032981 */ /* 0x0000a2000c1e1900 */
[----:B-----5:R-:W-:Y:S01]  /*24cb0*/  IMAD.IADD R9, R9, 0x1, -R11 ;  /* 0x0000000109097824 */ /* 0x020fe200078e0a0b */
[----:B------:R-:W-:Y:S01]  /*24cc0*/  BSSY B0, `(.L_x_691) ;  /* 0x000002a000007945 */ /* 0x000fe20003800000 */
[----:B------:R-:W-:Y:S02]  /*24cd0*/  LOP3.LUT R7, R8, 0xff, RZ, 0xc0, !PT ;  /* 0x000000ff08077812 */ /* 0x000fe400078ec0ff */
[----:B0-----:R-:W-:Y:S01]  /*24ce0*/  SHF.R.U32.HI R5, RZ, 0x10, R8 ;  /* 0x00000010ff057819 */ /* 0x001fe20000011608 */
[----:B--2---:R-:W-:-:S04]  /*24cf0*/  @P2 IMAD.IADD R6, R3, 0x1, -R2 ;  /* 0x0000000103062824 */ /* 0x004fc800078e0a02 */
[----:B------:R-:W-:-:S04]  /*24d00*/  IMAD.IADD R3, R9, 0x1, R6 ;  /* 0x0000000109037824 */ /* 0x000fc800078e0206 */
[C---:B------:R-:W-:Y:S01]  /*24d10*/  VIADD R2, R3.reuse, 0x4f ;  /* 0x0000004f03027836 */ /* 0x040fe20000000000 */
[----:B------:R-:W-:Y:S01]  /*24d20*/  ISETP.GE.AND P1, PT, R3, 0x1, PT ;  /* 0x000000010300780c */ /* 0x000fe20003f26270 */
[----:B------:R0:W-:Y:S02]  /*24d30*/  STL [R1+0x8], R3 ;  /* 0x0000080301007387 */ /* 0x0001e40000100800 */
[----:B------:R-:W-:-:S05]  /*24d40*/  IMAD.HI R2, R2, 0x66666667, RZ ;  /* 0x6666666702027827 */ /* 0x000fca00078e02ff */
[----:B0-----:R-:W-:-:S04]  /*24d50*/  SHF.R.U32.HI R3, RZ, 0x1f, R2 ;  /* 0x0000001fff037819 */ /* 0x001fc80000011602 */
[----:B------:R-:W-:Y:S01]  /*24d60*/  LEA.HI.SX32 R4, R2, R3, 0x1b ;  /* 0x0000000302047211 */ /* 0x000fe200078fdaff */
[----:B------:R-:W-:Y:S01]  /*24d70*/  IMAD.MOV.U32 R3, RZ, RZ, RZ ;  /* 0x000000ffff037224 */ /* 0x000fe200078e00ff */
[----:B------:R-:W-:Y:S06]  /*24d80*/  @!P1 BRA `(.L_x_692) ;  /* 0x0000000000749947 */ /* 0x000fec0003800000 */
[----:B------:R-:W-:Y:S01]  /*24d90*/  ISETP.NE.AND P0, PT, R5, RZ, PT ;  /* 0x000000ff0500720c */ /* 0x000fe20003f05270 */
[----:B------:R-:W-:-:S03]  /*24da0*/  ULDC UR4, c[0x0][0x9f0] ;  /* 0x00027c0000047ab9 */ /* 0x000fc60000000800 */
[----:B------:R-:W-:-:S04]  /*24db0*/  SEL R8, R5, UR4, P0 ;  /* 0x0000000405087c07 */ /* 0x000fc80008000000 */
[----:B------:R-:W-:Y:S02]  /*24dc0*/  IABS R10, R8 ;  /* 0x00000008000a7213 */ /* 0x000fe40000000000 */
[----:B------:R-:W-:Y:S02]  /*24dd0*/  IADD3 R11, R8, -0x1, R4 ;  /* 0xffffffff080b7810 */ /* 0x000fe40007ffe004 */
[----:B------:R-:W0:Y:S08]  /*24de0*/  I2F.RP R2, R10 ;  /* 0x0000000a00027306 */ /* 0x000e300000209400 */
[----:B0-----:R-:W0:Y:S02]  /*24df0*/  MUFU.RCP R2, R2 ;  /* 0x0000000200027308 */ /* 0x001e240000001000 */
[----:B0-----:R-:W-:-:S06]  /*24e00*/  VIADD R2, R2, 0xffffffe ;  /* 0x0ffffffe02027836 */ /* 0x001fcc0000000000 */
[----:B------:R0:W1:Y:S02]  /*24e10*/  F2I.FTZ.U32.TRUNC.NTZ R3, R2 ;  /* 0x0000000200037305 */ /* 0x000064000021f000 */
[----:B0-----:R-:W-:-:S04]  /*24e20*/  LOP3.LUT R2, R11, R8, RZ, 0x3c, !PT ;  /* 0x000000080b027212 */ /* 0x001fc800078e3cff */
[----:B------:R-:W-:Y:S01]  /*24e30*/  ISETP.GE.AND P4, PT, R2, RZ, PT ;  /* 0x000000ff0200720c */ /* 0x000fe20003f86270 */
[----:B-1----:R-:W-:-:S04]  /*24e40*/  IMAD.MOV R2, RZ, RZ, -R3 ;  /* 0x000000ffff027224 */ /* 0x002fc800078e0a03 */
[----:B------:R-:W-:Y:S02]  /*24e50*/  IMAD R12, R2, R10, RZ ;  /* 0x0000000a020c7224 */ /* 0x000fe400078e02ff */
[----:B------:R-:W-:-:S04]  /*24e60*/  IMAD.MOV.U32 R2, RZ, RZ, RZ ;  /* 0x000000ffff027224 */ /* 0x000fc800078e00ff */
        /* <DEDUP_REMOVED lines=13> */
[----:B------:R-:W-:-:S05]  /*24f40*/  @!P3 LOP3.LUT R2, RZ, R8, RZ, 0x33, !PT ;  /* 0x00000008ff02b212 */ /* 0x000fca00078e33ff */
[----:B------:R-:W-:-:S07]  /*24f50*/  IMAD.MOV.U32 R3, RZ, RZ, R2 ;  /* 0x000000ffff037224 */ /* 0x000fce00078e0002 */
.L_x_692:
[----:B------:R-:W-:Y:S05]  /*24f60*/  BSYNC B0 ;  /* 0x0000000000007941 */ /* 0x000fea0003800000 */
.L_x_691:
[-C--:B------:R-:W-:Y:S01]  /*24f70*/  IMAD R2, R7, R3.reuse, RZ ;  /* 0x0000000307027224 */ /* 0x080fe200078e02ff */
[----:B------:R-:W-:Y:S04]  /*24f80*/  BSSY B0, `(.L_x_693) ;  /* 0x0000191000007945 */ /* 0x000fe80003800000 */
[C---:B------:R-:W-:Y:S01]  /*24f90*/  VIADDMNMX R3, R2.reuse, R3, R4, PT ;  /* 0x0000000302037246 */ /* 0x040fe20003800104 */
[----:B------:R-:W-:-:S04]  /*24fa0*/  IMAD R2, R2, 0x50, -R9 ;  /* 0x0000005002027824 */ /* 0x000fc800078e0a09 */
[----:B------:R-:W-:Y:S01]  /*24fb0*/  IMAD R3, R3, 0x50, -R9 ;  /* 0x0000005003037824 */ /* 0x000fe200078e0a09 */
[----:B------:R-:W-:-:S04]  /*24fc0*/  VIMNMX R2, RZ, R2, !PT ;  /* 0x00000002ff027248 */ /* 0x000fc80007fe0100 */
[----:B------:R-:W-:-:S04]  /*24fd0*/  VIMNMX R3, R3, R6, PT ;  /* 0x0000000603037248 */ /* 0x000fc80003fe0100 */
[----:B------:R-:W-:-:S13]  /*24fe0*/  ISETP.GT.AND P0, PT, R3, R2, PT ;  /* 0x000000020300720c */ /* 0x000fda0003f04270 */
[----:B------:R-:W-:Y:S02]  /*24ff0*/  @P0 VIADD R8, R3, 0x4f ;  /* 0x0000004f03080836 */ /* 0x000fe40000000000 */
[----:B------:R-:W-:-:S04]  /*25000*/  IMAD.WIDE.U32 R2, R2, -0x33333333, RZ ;  /* 0xcccccccd02027825 */ /* 0x000fc800078e00ff */
[----:B------:R-:W-:Y:S01]  /*25010*/  @P0 IMAD.HI R8, R8, 0x66666667, RZ ;  /* 0x6666666708080827 */ /* 0x000fe200078e02ff */
[----:B------:R-:W-:-:S04]  /*25020*/  SHF.R.U32.HI R6, RZ, 0x6, R3 ;  /* 0x00000006ff067819 */ /* 0x000fc80000011603 */
[----:B------:R-:W-:Y:S01]  /*25030*/  @P0 SHF.R.U32.HI R2, RZ, 0x1f, R8 ;  /* 0x0000001fff020819 */ /* 0x000fe20000011608 */
[----:B------:R-:W-:-:S03]  /*25040*/  IMAD.MOV.U32 R3, RZ, RZ, R6 ;  /* 0x000000ffff037224 */ /* 0x000fc600078e0006 */
[----:B------:R-:W-:Y:S02]  /*25050*/  @P0 LEA.HI.SX32 R3, R8, R2, 0x1b ;  /* 0x0000000208030211 */ /* 0x000fe400078fdaff */
[----:B------:R-:W-:Y:S02]  /*25060*/  PLOP3.LUT P0, PT, PT, PT, PT, 0x80, 0x0 ;  /* 0x000000000000781c */ /* 0x000fe40003f0f070 */
[----:B------:R-:W-:-:S13]  /*25070*/  ISETP.GT.AND P3, PT, R3, R6, PT ;  /* 0x000000060300720c */ /* 0x000fda0003f64270 */
[----:B------:R-:W-:Y:S05]  /*25080*/  @!P3 BRA `(.L_x_694) ;  /* 0x000000180000b947 */ /* 0x000fea0003800000 */
[----:B------:R-:W-:Y:S01]  /*25090*/  UMOV UR4, 0xffffffff ;  /* 0xffffffff00047882 */ /* 0x000fe20000000000 */
[----:B------:R-:W-:Y:S02]  /*250a0*/  SEL R2, R32, RZ, !P2 ;  /* 0x000000ff20027207 */ /* 0x000fe40005000000 */
[----:B------:R-:W-:Y:S05]  /*250b0*/  BRA.DIV UR4, `(.L_x_695) ;  /* 0x0000007604287947 */ /* 0x000fea000b800000 */
[----:B------:R-:W0:Y:S02]  /*250c0*/  S2R R8, SR_TID.X ;  /* 0x0000000000087919 */ /* 0x000e240000002100 */
[----:B0-----:R-:W-:-:S04]  /*250d0*/  SHF.R.U32.HI R8, RZ, 0x5, R8 ;  /* 0x00000005ff087819 */ /* 0x001fc80000011608 */
[----:B------:R-:W-:-:S05]  /*250e0*/  LOP3.LUT R8, R8, 0x3, RZ, 0xc0, !PT ;  /* 0x0000000308087812 */ /* 0x000fca00078ec0ff */
[----:B------:R0:W1:Y:S02]  /*250f0*/  SHFL.IDX PT, R14, R8, RZ, 0x1f ;  /* 0x00001fff080e7589 */ /* 0x00006400000e0000 */
.L_x_866:
[----:B-1----:R-:W-:Y:S02]  /*25100*/  ISETP.NE.AND P0, PT, R14, RZ, PT ;  /* 0x000000ff0e00720c */ /* 0x002fe40003f05270 */
[----:B------:R-:W-:-:S11]  /*25110*/  PLOP3.LUT P6, PT, PT, PT, PT, 0x8, 0x0 ;  /* 0x000000000000781c */ /* 0x000fd60003fce170 */
[----:B------:R-:W-:Y:S05]  /*25120*/  @P0 BRA `(.L_x_696) ;  /* 0x00000000000c0947 */ /* 0x000fea0003800000 */
[----:B------:R-:W-:-:S03]  /*25130*/  UMOV UR4, 0xffffffff ;  /* 0xffffffff00047882 */ /* 0x000fc60000000000 */
[----:B------:R-:W-:Y:S05]  /*25140*/  BRA.DIV UR4, `(.L_x_697) ;  /* 0x0000007604387947 */ /* 0x000fea000b800000 */
[----:B------:R-:W-:-:S13]  /*25150*/  ELECT P6, URZ, PT ;  /* 0x00000000003f782f */ /* 0x000fda00038c0000 */
.L_x_696:
[----:B0-----:R-:W2:Y:S01]  /*25160*/  LDL R8, [R1+0x2c] ;  /* 0x00002c0001087983 */ /* 0x001ea20000100800 */
[----:B------:R-:W-:Y:S01]  /*25170*/  BSSY B1, `(.L_x_698) ;  /* 0x0000008000017945 */ /* 0x000fe20003800000 */
[----:B--2---:R-:W-:-:S05]  /*25180*/  VIADD R8, R8, 0x1 ;  /* 0x0000000108087836 */ /* 0x004fca0000000000 */
[----:B------:R-:W-:-:S04]  /*25190*/  LEA.HI R9, R8, R8, RZ, 0x1 ;  /* 0x0000000808097211 */ /* 0x000fc800078f08ff */
[----:B------:R-:W-:-:S05]  /*251a0*/  LOP3.LUT R9, R9, 0xfffffffe, RZ, 0xc0, !PT ;  /* 0xfffffffe09097812 */ /* 0x000fca00078ec0ff */
[----:B------:R-:W-:-:S05]  /*251b0*/  IMAD.IADD R8, R8, 0x1, -R9 ;  /* 0x0000000108087824 */ /* 0x000fca00078e0a09 */
[----:B------:R-:W-:-:S04]  /*251c0*/  SHF.L.U32 R8, R8, 0x1f, RZ ;  /* 0x0000001f08087819 */ /* 0x000fc800000006ff */
[----:B------:R-:W0:Y:S02]  /*251d0*/  SYNCS.PHASECHK.TRANS64.TRYWAIT P0, [R16+URZ+0x38820], R8 ;  /* 0x03882008100075a7 */ /* 0x000e24000800017f */
[----:B0-----:R-:W-:Y:S05]  /*251e0*/  @!P0 BRA `(.L_x_699) ;  /* 0x0000007400308947 */ /* 0x001fea0003800000 */
.L_x_869:
[----:B------:R-:W-:Y:S05]  /*251f0*/  BSYNC B1 ;  /* 0x0000000000017941 */ /* 0x000fea0003800000 */
.L_x_698:
[----:B------:R-:W-:Y:S04]  /*25200*/  BSSY B1, `(.L_x_700) ;  /* 0x00000ab000017945 */ /* 0x000fe80003800000 */
[----:B------:R-:W-:Y:S05]  /*25210*/  @!P6 BRA `(.L_x_701) ;  /* 0x0000000800a4e947 */ /* 0x000fea0003800000 */
[----:B------:R-:W-:Y:S01]  /*25220*/  IMAD R12, R28, 0x8, R16 ;  /* 0x000000081c0c7824 */ /* 0x000fe200078e0210 */
[----:B------:R-:W-:Y:S01]  /*25230*/  SHF.L.U32 R11, R30, 0x1f, RZ ;  /* 0x0000001f1e0b7819 */ /* 0x000fe200000006ff */
[----:B------:R-:W1:Y:S01]  /*25240*/  S2R R9, SR_TID.X ;  /* 0x0000000000097919 */ /* 0x000e620000002100 */
[----:B------:R-:W-:Y:S02]  /*25250*/  BSSY B2, `(.L_x_702) ;  /* 0x0000005000027945 */ /* 0x000fe40003800000 */
[----:B------:R-:W2:Y:S01]  /*25260*/  SYNCS.PHASECHK.TRANS64.TRYWAIT P0, [R12+URZ+0x388a0], R11 ;  /* 0x0388a00b0c0075a7 */ /* 0x000ea2000800017f */
[----:B-1----:R-:W-:-:S04]  /*25270*/  LOP3.LUT R9, R9, 0x7f, RZ, 0xc0, !PT ;  /* 0x0000007f09097812 */ /* 0x002fc800078ec0ff */
[----:B------:R-:W-:Y:S01]  /*25280*/  ISETP.NE.AND P2, PT, R9, RZ, PT ;  /* 0x000000ff0900720c */ /* 0x000fe20003f45270 */
[----:B--2---:R-:W-:-:S12]  /*25290*/  @!P0 BRA `(.L_x_703) ;  /* 0x0000007400188947 */ /* 0x004fd80003800000 */
.L_x_870:
[----:B------:R-:W-:Y:S05]  /*252a0*/  BSYNC B2 ;  /* 0x0000000000027941 */ /* 0x000fea0003800000 */
.L_x_702:
[----:B------:R-:W-:Y:S04]  /*252b0*/  BSSY B2, `(.L_x_704) ;  /* 0x0000009000027945 */ /* 0x000fe80003800000 */
[----:B------:R-:W-:Y:S05]  /*252c0*/  @P2 BRA `(.L_x_705) ;  /* 0x00000000001c2947 */ /* 0x000fea0003800000 */
[----:B------:R-:W2:Y:S01]  /*252d0*/  S2R R9, SR_TID.X ;  /* 0x0000000000097919 */ /* 0x000ea20000002100 */
[----:B0-----:R-:W-:-:S04]  /*252e0*/  IMAD.MOV.U32 R8, RZ, RZ, 0xa000 ;  /* 0x0000a000ff087424 */ /* 0x001fc800078e00ff */
[----:B------:R3:W-:Y:S01]  /*252f0*/  SYNCS.ARRIVE.TRANS64 RZ, [R12+URZ+0x38890], R8 ;  /* 0x038890080cff79a7 */ /* 0x0007e2000800003f */
[----:B--2---:R-:W-:-:S04]  /*25300*/  LOP3.LUT R9, R9, 0x1f, RZ, 0xc0, !PT ;  /* 0x0000001f09097812 */ /* 0x004fc800078ec0ff */
[----:B------:R-:W-:-:S13]  /*25310*/  ISETP.NE.AND P0, PT, R9, RZ, PT ;  /* 0x000000ff0900720c */ /* 0x000fda0003f05270 */
[----:B---3--:R-:W-:Y:S05]  /*25320*/  @!P0 BRA `(.L_x_705) ;  /* 0x0000000000048947 */ /* 0x008fea0003800000 */
[----:B------:R-:W-:Y:S01]  /*25330*/  BPT.TRAP 0x1 ;  /* 0x000000040000795c */ /* 0x000fe20000300000 */
.L_x_705:
[----:B------:R-:W-:Y:S05]  /*25340*/  BSYNC B2 ;  /* 0x0000000000027941 */ /* 0x000fea0003800000 */
.L_x_704:
[----:B0-----:R-:W-:Y:S01]  /*25350*/  IMAD.MOV.U32 R8, RZ, RZ, RZ ;  /* 0x000000ffff087224 */ /* 0x001fe200078e00ff */
[----:B------:R-:W-:Y:S01]  /*25360*/  UIADD3 UR4, UP0, UR38, 0x570, URZ ;  /* 0x0000057026047890 */ /* 0x000fe2000ff1e03f */
[----:B------:R-:W-:Y:S01]  /*25370*/  IMAD R10, R28, 0xa000, R16 ;  /* 0x0000a0001c0a7824 */ /* 0x000fe200078e0210 */
[----:B------:R-:W-:Y:S01]  /*25380*/  PLOP3.LUT P0, PT, PT, PT, PT, 0x80, 0x0 ;  /* 0x000000000000781c */ /* 0x000fe20003f0f070 */
[----:B------:R-:W-:Y:S01]  /*25390*/  IMAD R9, R3, 0x50, R0 ;  /* 0x0000005003097824 */ /* 0x000fe200078e0200 */
[----:B------:R-:W-:Y:S01]  /*253a0*/  R2UR UR10, R8 ;  /* 0x00000000080a72ca */ /* 0x000fe200000e0000 */
[----:B------:R-:W-:Y:S01]  /*253b0*/  VIADD R8, R12, 0x38890 ;  /* 0x000388900c087836 */ /* 0x000fe20000000000 */
[----:B------:R-:W-:Y:S01]  /*253c0*/  IADD3 R13, R10, 0x24400, RZ ;  /* 0x000244000a0d7810 */ /* 0x000fe20007ffe0ff */
[----:B------:R-:W-:Y:S01]  /*253d0*/  VIADD R9, R9, 0xffffffb0 ;  /* 0xffffffb009097836 */ /* 0x000fe20000000000 */
[----:B------:R-:W-:Y:S01]  /*253e0*/  UIADD3.X UR5, URZ, UR39, URZ, UP0, !UPT ;  /* 0x000000273f057290 */ /* 0x000fe200087fe43f */
[----:B------:R-:W-:Y:S01]  /*253f0*/  UMOV UR6, 0x0 ;  /* 0x0000000000067882 */ /* 0x000fe20000000000 */
[----:B------:R-:W-:-:S10]  /*25400*/  UMOV UR7, 0x12f00000 ;  /* 0x12f0000000077882 */ /* 0x000fd40000000000 */
.L_x_706:
[----:B------:R-:W-:-:S13]  /*25410*/  @P0 ELECT P3, URZ, PT ;  /* 0x00000000003f082f */ /* 0x000fda0003860000 */
[----:B------:R-:W-:Y:S02]  /*25420*/  @P3 R2UR UR13, R2 ;  /* 0x00000000020d32ca */ /* 0x000fe400000e0000 */
[----:B------:R-:W-:Y:S02]  /*25430*/  @P3 R2UR UR12, R26 ;  /* 0x000000001a0c32ca */ /* 0x000fe400000e0000 */
[----:B------:R-:W-:Y:S02]  /*25440*/  @P3 R2UR UR11, R9 ;  /* 0x00000000090b32ca */ /* 0x000fe400000e0000 */
[----:B------:R-:W-:Y:S02]  /*25450*/  @P3 R2UR UR9, R8 ;  /* 0x00000000080932ca */ /* 0x000fe400000e0000 */
[----:B------:R-:W-:Y:S02]  /*25460*/  @P3 R2UR UR8, R13 ;  /* 0x000000000d0832ca */ /* 0x000fe400000e0000 */
[----:B------:R-:W-:-:S02]  /*25470*/  @P3 PLOP3.LUT P0, PT, P3, PT, PT, 0x8, 0x0 ;  /* 0x000000000000381c */ /* 0x000fc40001f0e170 */
[----:B------:R-:W-:-:S09]  /*25480*/  PLOP3.LUT P3, PT, PT, PT, PT, 0x8, 0x0 ;  /* 0x000000000000781c */ /* 0x000fd20003f6e170 */
[----:B------:R0:W-:Y:S02]  /*25490*/  UTMALDG.4D [UR8], [UR4], desc[UR6] ;  /* 0x00000608040075b4 */ /* 0x0001e40008019000 */
[----:B0-----:R-:W-:Y:S05]  /*254a0*/  @P0 BRA.U.ANY `(.L_x_706) ;  /* 0xfffffffd00d80947 */ /* 0x001fea000393ffff */
[----:B------:R-:W-:Y:S01]  /*254b0*/  IMAD.MOV.U32 R22, RZ, RZ, 0x40 ;  /* 0x00000040ff167424 */ /* 0x000fe200078e00ff */
[----:B------:R-:W-:Y:S01]  /*254c0*/  PLOP3.LUT P0, PT, PT, PT, PT, 0x80, 0x0 ;  /* 0x000000000000781c */ /* 0x000fe20003f0f070 */
[----:B------:R-:W-:Y:S01]  /*254d0*/  VIADD R13, R10, 0x26c00 ;  /* 0x00026c000a0d7836 */ /* 0x000fe20000000000 */
[----:B------:R-:W-:Y:S01]  /*254e0*/  UMOV UR6, 0x0 ;  /* 0x0000000000067882 */ /* 0x000fe20000000000 */
[----:B------:R-:W-:Y:S01]  /*254f0*/  UMOV UR7, 0x12f00000 ;  /* 0x12f0000000077882 */ /* 0x000fe20000000000 */
[----:B------:R-:W-:-:S15]  /*25500*/  R2UR UR10, R22 ;  /* 0x00000000160a72ca */ /* 0x000fde00000e0000 */
.L_x_707:
        /* <DEDUP_REMOVED lines=16> */
.L_x_708:
        /* <DEDUP_REMOVED lines=16> */
.L_x_709:
        /* <DEDUP_REMOVED lines=10> */
[----:B------:R-:W0:Y:S01]  /*257b0*/  SYNCS.PHASECHK.TRANS64.TRYWAIT P0, [R12+URZ+0x388c0], R11 ;  /* 0x0388c00b0c0075a7 */ /* 0x000e22000800017f */
[----:B------:R-:W-:Y:S04]  /*257c0*/  BSSY B2, `(.L_x_710) ;  /* 0x0000002000027945 */ /* 0x000fe80003800000 */
[----:B0-----:R-:W-:Y:S05]  /*257d0*/  @!P0 BRA `(.L_x_711) ;  /* 0x0000006c00dc8947 */ /* 0x001fea0003800000 */
.L_x_871:
[----:B------:R-:W-:Y:S05]  /*257e0*/  BSYNC B2 ;  /* 0x0000000000027941 */ /* 0x000fea0003800000 */
.L_x_710:
[----:B------:R-:W-:Y:S01]  /*257f0*/  BSSY B2, `(.L_x_712) ;  /* 0x000000b000027945 */ /* 0x000fe20003800000 */
[----:B------:R-:W-:Y:S02]  /*25800*/  IMAD.MOV.U32 R14, RZ, RZ, 0x0 ;  /* 0x00000000ff0e7424 */ /* 0x000fe400078e00ff */
[----:B------:R-:W-:Y:S01]  /*25810*/  IMAD.MOV.U32 R15, RZ, RZ, 0x12f00000 ;  /* 0x12f00000ff0f7424 */ /* 0x000fe200078e00ff */
[----:B------:R-:W-:Y:S06]  /*25820*/  @P2 BRA `(.L_x_713) ;  /* 0x00000000001c2947 */ /* 0x000fec0003800000 */
[----:B------:R-:W2:Y:S01]  /*25830*/  S2R R13, SR_TID.X ;  /* 0x00000000000d7919 */ /* 0x000ea20000002100 */
[----:B------:R-:W-:-:S04]  /*25840*/  IMAD.MOV.U32 R8, RZ, RZ, 0xa000 ;  /* 0x0000a000ff087424 */ /* 0x000fc800078e00ff */
[----:B------:R3:W-:Y:S01]  /*25850*/  SYNCS.ARRIVE.TRANS64 RZ, [R12+URZ+0x388b0], R8 ;  /* 0x0388b0080cff79a7 */ /* 0x0007e2000800003f */
[----:B--2---:R-:W-:-:S04]  /*25860*/  LOP3.LUT R13, R13, 0x1f, RZ, 0xc0, !PT ;  /* 0x0000001f0d0d7812 */ /* 0x004fc800078ec0ff */
[----:B------:R-:W-:-:S13]  /*25870*/  ISETP.NE.AND P0, PT, R13, RZ, PT ;  /* 0x000000ff0d00720c */ /* 0x000fda0003f05270 */
[----:B---3--:R-:W-:Y:S05]  /*25880*/  @!P0 BRA `(.L_x_713) ;  /* 0x0000000000048947 */ /* 0x008fea0003800000 */
[----:B------:R-:W-:Y:S01]  /*25890*/  BPT.TRAP 0x1 ;  /* 0x000000040000795c */ /* 0x000fe20000300000 */
.L_x_713:
[----:B------:R-:W-:Y:S05]  /*258a0*/  BSYNC B2 ;  /* 0x0000000000027941 */ /* 0x000fea0003800000 */
.L_x_712:
[----:B------:R-:W-:Y:S01]  /*258b0*/  R2UR UR6, R14 ;  /* 0x000000000e0672ca */ /* 0x000fe200000e0000 */
[----:B------:R-:W-:Y:S01]  /*258c0*/  IMAD.MOV.U32 R8, RZ, RZ, RZ ;  /* 0x000000ffff087224 */ /* 0x000fe200078e00ff */
[----:B------:R-:W-:Y:S01]  /*258d0*/  R2UR UR7, R15 ;  /* 0x000000000f0772ca */ /* 0x000fe200000e0000 */
[----:B------:R-:W-:Y:S01]  /*258e0*/  UIADD3 UR4, UP0, UR38, 0x670, URZ ;  /* 0x0000067026047890 */ /* 0x000fe2000ff1e03f */
[----:B------:R-:W-:Y:S01]  /*258f0*/  PLOP3.LUT P0, PT, PT, PT, PT, 0x80, 0x0 ;  /* 0x000000000000781c */ /* 0x000fe20003f0f070 */
[----:B01----:R-:W-:Y:S01]  /*25900*/  VIADD R12, R12, 0x388b0 ;  /* 0x000388b00c0c7836 */ /* 0x003fe20000000000 */
[----:B------:R-:W-:Y:S01]  /*25910*/  R2UR UR10, R8 ;  /* 0x00000000080a72ca */ /* 0x000fe200000e0000 */
[----:B------:R-:W-:Y:S01]  /*25920*/  VIADD R8, R10, 0x400 ;  /* 0x000004000a087836 */ /* 0x000fe20000000000 */
[----:B------:R-:W-:-:S13]  /*25930*/  UIADD3.X UR5, URZ, UR39, URZ, UP0, !UPT ;  /* 0x000000273f057290 */ /* 0x000fda00087fe43f */
.L_x_714:
        /* <DEDUP_REMOVED lines=10> */
[----:B------:R-:W-:Y:S01]  /*259e0*/  R2UR UR10, R22 ;  /* 0x00000000160a72ca */ /* 0x000fe200000e0000 */
[----:B------:R-:W-:Y:S01]  /*259f0*/  VIADD R8, R10, 0x2c00 ;  /* 0x00002c000a087836 */ /* 0x000fe20000000000 */
[----:B------:R-:W-:Y:S02]  /*25a00*/  R2UR UR6, R14 ;  /* 0x000000000e0672ca */ /* 0x000fe400000e0000 */
[----:B------:R-:W-:Y:S02]  /*25a10*/  R2UR UR7, R15 ;  /* 0x000000000f0772ca */ /* 0x000fe400000e0000 */
[----:B------:R-:W-:-:S13]  /*25a20*/  PLOP3.LUT P0, PT, PT, PT, PT, 0x80, 0x0 ;  /* 0x000000000000781c */ /* 0x000fda0003f0f070 */
.L_x_715:
        /* <DEDUP_REMOVED lines=15> */
.L_x_716:
        /* <DEDUP_REMOVED lines=15> */
.L_x_717:
        /* <DEDUP_REMOVED lines=9> */
[----:B-1----:R-:W-:Y:S05]  /*25ca0*/  @P0 BRA.U.ANY `(.L_x_717) ;  /* 0xfffffffd00d80947 */ /* 0x002fea000393ffff */
.L_x_701:
[----:B------:R-:W-:Y:S05]  /*25cb0*/  BSYNC B1 ;  /* 0x0000000000017941 */ /* 0x000fea0003800000 */
.L_x_700:
[----:B------:R-:W-:Y:S01]  /*25cc0*/  VIADD R12, R3, 0xfffffffe ;  /* 0xfffffffe030c7836 */ /* 0x000fe20000000000 */
[----:B------:R-:W-:Y:S01]  /*25cd0*/  PLOP3.LUT P0, PT, PT, PT, PT, 0x8, 0x0 ;  /* 0x000000000000781c */ /* 0x000fe20003f0e170 */
[----:B------:R-:W-:-:S03]  /*25ce0*/  VIADD R28, R28, 0x1 ;  /* 0x000000011c1c7836 */ /* 0x000fc60000000000 */
[----:B------:R-:W-:Y:S02]  /*25cf0*/  ISETP.GE.AND P3, PT, R12, R6, PT ;  /* 0x000000060c00720c */ /* 0x000fe40003f66270 */
[----:B------:R-:W-:-:S04]  /*25d00*/  ISETP.NE.AND P2, PT, R28, 0x2, PT ;  /* 0x000000021c00780c */ /* 0x000fc80003f45270 */
[----:B------:R-:W-:Y:S02]  /*25d10*/  SEL R3, RZ, 0x1, P2 ;  /* 0x00000001ff037807 */ /* 0x000fe40001000000 */
[----:B------:R-:W-:Y:S02]  /*25d20*/  SEL R28, R28, RZ, P2 ;  /* 0x000000ff1c1c7207 */ /* 0x000fe40001000000 */
[----:B------:R-:W-:-:S03]  /*25d30*/  LOP3.LUT R30, R30, R3, RZ, 0x3c, !PT ;  /* 0x000000031e1e7212 */ /* 0x000fc600078e3cff */
[----:B------:R-:W-:Y:S05]  /*25d40*/  @!P3 BRA `(.L_x_694) ;  /* 0x0000000800d0b947 */ /* 0x000fea0003800000 */
.L_x_736:
[----:B------:R-:W-:Y:S05]  /*25d50*/  YIELD ;  /* 0x0000000000007946 */ /* 0x000fea0003800000 */
        /* <DEDUP_REMOVED lines=10> */
.L_x_872:
[----:B------:R-:W-:Y:S05]  /*25e00*/  BSYNC B2 ;  /* 0x0000000000027941 */ /* 0x000fea0003800000 */
.L_x_720:
[----:B------:R-:W-:Y:S04]  /*25e10*/  BSSY B2, `(.L_x_722) ;  /* 0x0000009000027945 */ /* 0x000fe80003800000 */
[----:B------:R-:W-:Y:S05]  /*25e20*/  @P3 BRA `(.L_x_723) ;  /* 0x00000000001c3947 */ /* 0x000fea0003800000 */
[----:B0-----:R-:W0:Y:S01]  /*25e30*/  S2R R8, SR_TID.X ;  /* 0x0000000000087919 */ /* 0x001e220000002100 */
[----:B------:R-:W-:-:S04]  /*25e40*/  IMAD.MOV.U32 R3, RZ, RZ, 0xa000 ;  /* 0x0000a000ff037424 */ /* 0x000fc800078e00ff */
[----:B------:R2:W-:Y:S01]  /*25e50*/  SYNCS.ARRIVE.TRANS64 RZ, [R11+URZ+0x38890], R3 ;  /* 0x038890030bff79a7 */ /* 0x0005e2000800003f */
[----:B0-----:R-:W-:-:S04]  /*25e60*/  LOP3.LUT R8, R8, 0x1f, RZ, 0xc0, !PT ;  /* 0x0000001f08087812 */ /* 0x001fc800078ec0ff */
[----:B------:R-:W-:-:S13]  /*25e70*/  ISETP.NE.AND P2, PT, R8, RZ, PT ;  /* 0x000000ff0800720c */ /* 0x000fda0003f45270 */
[----:B--2---:R-:W-:Y:S05]  /*25e80*/  @!P2 BRA `(.L_x_723) ;  /* 0x000000000004a947 */ /* 0x004fea0003800000 */
[----:B------:R-:W-:Y:S01]  /*25e90*/  BPT.TRAP 0x1 ;  /* 0x000000040000795c */ /* 0x000fe20000300000 */
.L_x_723:
[----:B------:R-:W-:Y:S05]  /*25ea0*/  BSYNC B2 ;  /* 0x0000000000027941 */ /* 0x000fea0003800000 */
.L_x_722:
[----:B------:R-:W-:Y:S01]  /*25eb0*/  IMAD.MOV.U32 R20, RZ, RZ, RZ ;  /* 0x000000ffff147224 */ /* 0x000fe200078e00ff */
[----:B------:R-:W-:Y:S01]  /*25ec0*/  UIADD3 UR4, UP0, UR38, 0x570, URZ ;  /* 0x0000057026047890 */ /* 0x000fe2000ff1e03f */
[----:B------:R-:W-:Y:S01]  /*25ed0*/  IMAD R9, R28, 0xa000, R16 ;  /* 0x0000a0001c097824 */ /* 0x000fe200078e0210 */
[----:B------:R-:W-:Y:S01]  /*25ee0*/  PLOP3.LUT P2, PT, PT, PT, PT, 0x80, 0x0 ;  /* 0x000000000000781c */ /* 0x000fe20003f4f070 */
[----:B0-----:R-:W-:Y:S01]  /*25ef0*/  IMAD R8, R12, 0x50, R0 ;  /* 0x000000500c087824 */ /* 0x001fe200078e0200 */
[----:B------:R-:W-:Y:S01]  /*25f00*/  R2UR UR10, R20 ;  /* 0x00000000140a72ca */ /* 0x000fe200000e0000 */
[----:B------:R-:W-:Y:S01]  /*25f10*/  VIADD R3, R11, 0x38890 ;  /* 0x000388900b037836 */ /* 0x000fe20000000000 */
[----:B------:R-:W-:Y:S01]  /*25f20*/  UIADD3.X UR5, URZ, UR39, URZ, UP0, !UPT ;  /* 0x000000273f057290 */ /* 0x000fe200087fe43f */
[----:B------:R-:W-:Y:S01]  /*25f30*/  VIADD R13, R9, 0x24400 ;  /* 0x00024400090d7836 */ /* 0x000fe20000000000 */
[----:B------:R-:W-:Y:S01]  /*25f40*/  UMOV UR6, 0x0 ;  /* 0x0000000000067882 */ /* 0x000fe20000000000 */
[----:B------:R-:W-:-:S10]  /*25f50*/  UMOV UR7, 0x12f00000 ;  /* 0x12f0000000077882 */ /* 0x000fd40000000000 */
.L_x_724:
        /* <DEDUP_REMOVED lines=12> */
[----:B------:R-:W-:Y:S01]  /*26020*/  UMOV UR6, 0x0 ;  /* 0x0000000000067882 */ /* 0x000fe20000000000 */
[----:B------:R-:W-:Y:S02]  /*26030*/  UMOV UR7, 0x12f00000 ;  /* 0x12f0000000077882 */ /* 0x000fe40000000000 */
[----:B------:R-:W-:Y:S02]  /*26040*/  R2UR UR10, R13 ;  /* 0x000000000d0a72ca */ /* 0x000fe400000e0000 */
[----:B------:R-:W-:-:S13]  /*26050*/  IADD3 R13, R9, 0x26c00, RZ ;  /* 0x00026c00090d7810 */ /* 0x000fda0007ffe0ff */
.L_x_725:
        /* <DEDUP_REMOVED lines=16> */
.L_x_726:
        /* <DEDUP_REMOVED lines=16> */
.L_x_727:
        /* <DEDUP_REMOVED lines=13> */
.L_x_873:
[----:B------:R-:W-:Y:S05]  /*26330*/  BSYNC B2 ;  /* 0x0000000000027941 */ /* 0x000fea0003800000 */
.L_x_728:
        /* <DEDUP_REMOVED lines=11> */
.L_x_731:
[----:B------:R-:W-:Y:S05]  /*263f0*/  BSYNC B2 ;  /* 0x0000000000027941 */ /* 0x000fea0003800000 */
.L_x_730:
[----:B------:R-:W-:Y:S01]  /*26400*/  R2UR UR10, R20 ;  /* 0x00000000140a72ca */ /* 0x000fe200000e0000 */
[----:B------:R-:W-:Y:S01]  /*26410*/  UIADD3 UR4, UP0, UR38, 0x670, URZ ;  /* 0x0000067026047890 */ /* 0x000fe2000ff1e03f */
[----:B------:R-:W-:Y:S01]  /*26420*/  R2UR UR6, R14 ;  /* 0x000000000e0672ca */ /* 0x000fe200000e0000 */
[----:B01----:R-:W-:Y:S01]  /*26430*/  VIADD R11, R11, 0x388b0 ;  /* 0x000388b00b0b7836 */ /* 0x003fe20000000000 */
[----:B------:R-:W-:Y:S01]  /*26440*/  R2UR UR7, R15 ;  /* 0x000000000f0772ca */ /* 0x000fe200000e0000 */
[----:B------:R-:W-:Y:S01]  /*26450*/  VIADD R3, R9, 0x400 ;  /* 0x0000040009037836 */ /* 0x000fe20000000000 */
[----:B------:R-:W-:Y:S01]  /*26460*/  PLOP3.LUT P2, PT, PT, PT, PT, 0x80, 0x0 ;  /* 0x000000000000781c */ /* 0x000fe20003f4f070 */
[----:B------:R-:W-:-:S12]  /*26470*/  UIADD3.X UR5, URZ, UR39, URZ, UP0, !UPT ;  /* 0x000000273f057290 */ /* 0x000fd800087fe43f */
.L_x_732:
        /* <DEDUP_REMOVED lines=11> */
[----:B------:R-:W-:Y:S01]  /*26530*/  R2UR UR6, R14 ;  /* 0x000000000e0672ca */ /* 0x000fe200000e0000 */
[----:B------:R-:W-:Y:S01]  /*26540*/  VIADD R3, R9, 0x2c00 ;  /* 0x00002c0009037836 */ /* 0x000fe20000000000 */
[----:B------:R-:W-:Y:S02]  /*26550*/  R2UR UR7, R15 ;  /* 0x000000000f0772ca */ /* 0x000fe400000e0000 */
[----:B------:R-:W-:Y:S02]  /*26560*/  R2UR UR10, R10 ;  /* 0x000000000a0a72ca */ /* 0x000fe400000e0000 */
[----:B------:R-:W-:-:S13]  /*26570*/  PLOP3.LUT P2, PT, PT, PT, PT, 0x80, 0x0 ;  /* 0x000000000000781c */ /* 0x000fda0003f4f070 */
.L_x_733:
        /* <DEDUP_REMOVED lines=15> */
.L_x_734:
        /* <DEDUP_REMOVED lines=15> */
.L_x_735:
        /* <DEDUP_REMOVED lines=10> */
.L_x_719:
[----:B------:R-:W-:Y:S05]  /*26800*/  BSYNC B1 ;  /* 0x0000000000017941 */ /* 0x000fea0003800000 */
.L_x_718:
[----:B------:R-:W-:Y:S01]  /*26810*/  ISETP.GT.AND P3, PT, R12, R6, PT ;  /* 0x000000060c00720c */ /* 0x000fe20003f64270 */
[----:B------:R-:W-:Y:S02]  /*26820*/  VIADD R28, R28, 0x1 ;  /* 0x000000011c1c7836 */ /* 0x000fe40000000000 */
[----:B------:R-:W-:-:S03]  /*26830*/  VIADD R12, R12, 0xffffffff ;  /* 0xffffffff0c0c7836 */ /* 0x000fc60000000000 */
[----:B------:R-:W-:-:S04]  /*26840*/  ISETP.NE.AND P2, PT, R28, 0x2, PT ;  /* 0x000000021c00780c */ /* 0x000fc80003f45270 */
[----:B------:R-:W-:Y:S02]  /*26850*/  SEL R3, RZ, 0x1, P2 ;  /* 0x00000001ff037807 */ /* 0x000fe40001000000 */
[----:B------:R-:W-:Y:S02]  /*26860*/  SEL R28, R28, RZ, P2 ;  /* 0x000000ff1c1c7207 */ /* 0x000fe40001000000 */
[----:B------:R-:W-:Y:S01]  /*26870*/  LOP3.LUT R30, R30, R3, RZ, 0x3c, !PT ;  /* 0x000000031e1e7212 */ /* 0x000fe200078e3cff */
[----:B------:R-:W-:Y:S06]  /*26880*/  @P3 BRA `(.L_x_736) ;  /* 0xfffffff400303947 */ /* 0x000fec000383ffff */
.L_x_694:
[----:B------:R-:W-:Y:S05]  /*26890*/  BSYNC B0 ;  /* 0x0000000000007941 */ /* 0x000fea0003800000 */
.L_x_693:
[----:B------:R-:W-:Y:S05]  /*268a0*/  @!P0 WARPSYNC.ALL ;  /* 0x0000000000008948 */ /* 0x000fea0003800000 */
[----:B------:R-:W-:Y:S01]  /*268b0*/  @!P0 BAR.SYNC.DEFER_BLOCKING 0xc, 0x180 ;  /* 0x0306000000008b1d */ /* 0x000fe20000010000 */
[----:B------:R-:W-:-:S05]  /*268c0*/  IMAD.MOV.U32 R0, RZ, RZ, RZ ;  /* 0x000000ffff007224 */ /* 0x000fca00078e00ff */
[----:B------:R-:W-:Y:S04]  /*268d0*/  BSSY B0, `(.L_x_737) ;  /* 0x000001e000007945 */ /* 0x000fe80003800000 */
[----:B------:R-:W-:Y:S05]  /*268e0*/  @!P1 BRA `(.L_x_738) ;  /* 0x0000000000709947 */ /* 0x000fea0003800000 */
[----:B------:R-:W-:-:S13]  /*268f0*/  ISETP.NE.AND P0, PT, R5, RZ, PT ;  /* 0x000000ff0500720c */ /* 0x000fda0003f05270 */
[----:B------:R-:W1:Y:S02]  /*26900*/  @!P0 LDC R5, c[0x0][0x9f0] ;  /* 0x00027c00ff058b82 */ /* 0x000e640000000800 */
[-C--:B-1----:R-:W-:Y:S02]  /*26910*/  IABS R0, R5.reuse ;  /* 0x0000000500007213 */ /* 0x082fe40000000000 */
[----:B0-----:R-:W-:Y:S02]  /*26920*/  IABS R8, R5 ;  /* 0x0000000500087213 */ /* 0x001fe40000000000 */
[----:B------:R-:W0:Y:S03]  /*26930*/  I2F.RP R9, R0 ;  /* 0x0000000000097306 */ /* 0x000e260000209400 */
[----:B------:R-:W-:-:S05]  /*26940*/  IMAD.MOV R8, RZ, RZ, -R8 ;  /* 0x000000ffff087224 */ /* 0x000fca00078e0a08 */
[----:B0-----:R-:W0:Y:S02]  /*26950*/  MUFU.RCP R9, R9 ;  /* 0x0000000900097308 */ /* 0x001e240000001000 */
[----:B0-----:R-:W-:-:S06]  /*26960*/  VIADD R10, R9, 0xffffffe ;  /* 0x0ffffffe090a7836 */ /* 0x001fcc0000000000 */
[----:B------:R-:W0:Y:S02]  /*26970*/  F2I.FTZ.U32.TRUNC.NTZ R3, R10 ;  /* 0x0000000a00037305 */ /* 0x000e24000021f000 */
[----:B0-----:R-:W-:-:S04]  /*26980*/  IMAD.MOV R2, RZ, RZ, -R3 ;  /* 0x000000ffff027224 */ /* 0x001fc800078e0a03 */
[----:B------:R-:W-:Y:S02]  /*26990*/  IMAD R6, R2, R0, RZ ;  /* 0x0000000002067224 */ /* 0x000fe400078e02ff */
[----:B------:R-:W-:-:S04]  /*269a0*/  IMAD.MOV.U32 R2, RZ, RZ, RZ ;  /* 0x000000ffff027224 */ /* 0x000fc800078e00ff */
[----:B------:R-:W-:Y:S01]  /*269b0*/  IMAD.HI.U32 R6, R3, R6, R2 ;  /* 0x0000000603067227 */ /* 0x000fe200078e0002 */
[----:B------:R-:W-:-:S04]  /*269c0*/  IADD3 R3, R4, -0x1, R5 ;  /* 0xffffffff04037810 */ /* 0x000fc80007ffe005 */
[----:B------:R-:W-:Y:S02]  /*269d0*/  IABS R2, R3 ;  /* 0x0000000300027213 */ /* 0x000fe40000000000 */
[----:B------:R-:W-:-:S03]  /*269e0*/  LOP3.LUT R3, R3, R5, RZ, 0x3c, !PT ;  /* 0x0000000503037212 */ /* 0x000fc600078e3cff */
[----:B------:R-:W-:Y:S01]  /*269f0*/  IMAD.HI.U32 R6, R6, R2, RZ ;  /* 0x0000000206067227 */ /* 0x000fe200078e00ff */
[----:B------:R-:W-:-:S03]  /*26a00*/  ISETP.GE.AND P2, PT, R3, RZ, PT ;  /* 0x000000ff0300720c */ /* 0x000fc60003f46270 */
[----:B------:R-:W-:-:S05]  /*26a10*/  IMAD R2, R6, R8, R2 ;  /* 0x0000000806027224 */ /* 0x000fca00078e0202 */
[----:B------:R-:W-:-:S13]  /*26a20*/  ISETP.GT.U32.AND P1, PT, R0, R2, PT ;  /* 0x000000020000720c */ /* 0x000fda0003f24070 */
[----:B------:R-:W-:Y:S02]  /*26a30*/  @!P1 IMAD.IADD R2, R2, 0x1, -R0 ;  /* 0x0000000102029824 */ /* 0x000fe400078e0a00 */
[----:B------:R-:W-:Y:S01]  /*26a40*/  @!P1 VIADD R6, R6, 0x1 ;  /* 0x0000000106069836 */ /* 0x000fe20000000000 */
[----:B------:R-:W-:Y:S02]  /*26a50*/  ISETP.NE.AND P1, PT, R5, RZ, PT ;  /* 0x000000ff0500720c */ /* 0x000fe40003f25270 */
[----:B------:R-:W-:-:S13]  /*26a60*/  ISETP.GE.U32.AND P0, PT, R2, R0, PT ;  /* 0x000000000200720c */ /* 0x000fda0003f06070 */
[----:B------:R-:W-:-:S05]  /*26a70*/  @P0 VIADD R6, R6, 0x1 ;  /* 0x0000000106060836 */ /* 0x000fca0000000000 */
[----:B------:R-:W-:-:S05]  /*26a80*/  MOV R0, R6 ;  /* 0x0000000600007202 */ /* 0x000fca0000000f00 */
[----:B------:R-:W-:Y:S01]  /*26a90*/  @!P2 IMAD.MOV R0, RZ, RZ, -R0 ;  /* 0x000000ffff00a224 */ /* 0x000fe200078e0a00 */
[----:B------:R-:W-:-:S07]  /*26aa0*/  @!P1 LOP3.LUT R0, RZ, R5, RZ, 0x33, !PT ;  /* 0x00000005ff009212 */ /* 0x000fce00078e33ff */
.L_x_738:
[----:B------:R-:W-:Y:S05]  /*26ab0*/  BSYNC B0 ;  /* 0x0000000000007941 */ /* 0x000fea0003800000 */
.L_x_737:
[-C--:B------:R-:W-:Y:S01]  /*26ac0*/  IMAD R3, R7, R0.reuse, RZ ;  /* 0x0000000007037224 */ /* 0x080fe200078e02ff */
[----:B------:R-:W-:Y:S04]  /*26ad0*/  BSSY B7, `(.L_x_739) ;  /* 0x0000393000077945 */ /* 0x000fe80003800000 */
[----:B------:R-:W-:Y:S01]  /*26ae0*/  VIADDMNMX R2, R3, R0, R4, PT ;  /* 0x0000000003027246 */ /* 0x000fe20003800104 */
[----:B------:R1:W-:Y:S03]  /*26af0*/  STL [R1+0xc], R3 ;  /* 0x00000c0301007387 */ /* 0x0003e60000100800 */
[----:B------:R-:W-:Y:S01]  /*26b00*/  ISETP.GT.AND P0, PT, R2, R3, PT ;  /* 0x000000030200720c */ /* 0x000fe20003f04270 */
[----:B------:R1:W-:-:S12]  /*26b10*/  STL [R1+0x1c], R2 ;  /* 0x00001c0201007387 */ /* 0x0003d80000100800 */
[----:B-1----:R-:W-:Y:S05]  /*26b20*/  @P0 BRA `(.L_x_740) ;  /* 0x0000000000480947 */ /* 0x002fea0003800000 */
[----:B------:R-:W1:Y:S02]  /*26b30*/  S2R R2, SR_TID.X ;  /* 0x0000000000027919 */ /* 0x000e640000002100 */
[----:B-1----:R-:W-:-:S04]  /*26b40*/  LOP3.LUT R2, R2, 0x7f, RZ, 0xc0, !PT ;  /* 0x0000007f02027812 */ /* 0x002fc800078ec0ff */
[----:B------:R-:W-:-:S13]  /*26b50*/  ISETP.NE.AND P0, PT, R2, RZ, PT ;  /* 0x000000ff0200720c */ /* 0x000fda0003f05270 */
[----:B------:R-:W-:Y:S05]  /*26b60*/  @P0 BRA `(.L_x_741) ;  /* 0x0000003800240947 */ /* 0x000fea0003800000 */
[----:B------:R-:W1:Y:S01]  /*26b70*/  S2R R5, SR_LANEID ;  /* 0x0000000000057919 */ /* 0x000e620000000000 */
[----:B------:R-:W-:Y:S01]  /*26b80*/  VOTEU.ANY UR4, UPT, PT ;  /* 0x0000000000047886 */ /* 0x000fe200038e0100 */
[----:B------:R-:W2:Y:S01]  /*26b90*/  LDC.64 R2, c[0x0][0xc60] ;  /* 0x00031800ff027b82 */ /* 0x000ea20000000a00 */
[----:B------:R-:W1:Y:S01]  /*26ba0*/  FLO.U32 R0, UR4 ;  /* 0x0000000400007d00 */ /* 0x000e6200080e0000 */
[----:B------:R-:W-:Y:S01]  /*26bb0*/  ULDC.64 UR6, c[0x0][0x208] ;  /* 0x0000820000067ab9 */ /* 0x000fe20000000a00 */
[----:B-1----:R-:W-:-:S06]  /*26bc0*/  ISETP.EQ.U32.AND P0, PT, R0, R5, PT ;  /* 0x000000050000720c */ /* 0x002fcc0003f02070 */
[----:B------:R-:W2:Y:S07]  /*26bd0*/  POPC R5, UR4 ;  /* 0x0000000400057d09 */ /* 0x000eae0008000000 */
[----:B--2---:R-:W2:Y:S01]  /*26be0*/  @P0 ATOMG.E.ADD.STRONG.GPU PT, R3, desc[UR6][R2.64], R5 ;  /* 0x00000005020309a8 */ /* 0x004ea200081ee1c6 */
[----:B------:R-:W1:Y:S02]  /*26bf0*/  S2R R4, SR_LTMASK ;  /* 0x0000000000047919 */ /* 0x000e640000003900 */
[----:B-1----:R-:W-:-:S04]  /*26c00*/  LOP3.LUT R4, R4, UR4, RZ, 0xc0, !PT ;  /* 0x0000000404047c12 */ /* 0x002fc8000f8ec0ff */
[----:B------:R-:W1:Y:S01]  /*26c10*/  POPC R7, R4 ;  /* 0x0000000400077309 */ /* 0x000e620000000000 */
[----:B--2---:R-:W1:Y:S02]  /*26c20*/  SHFL.IDX PT, R0, R3, R0, 0x1f ;  /* 0x00001f0003007589 */ /* 0x004e6400000e0000 */
[----:B-1----:R-:W-:Y:S01]  /*26c30*/  IADD3 R24, R0, UR36, R7 ;  /* 0x0000002400187c10 */ /* 0x002fe2000fffe007 */
[----:B------:R-:W-:Y:S06]  /*26c40*/  BRA `(.L_x_741) ;  /* 0x0000003400ec7947 */ /* 0x000fec0003800000 */
.L_x_740:
        /* <DEDUP_REMOVED lines=8> */
[----:B------:R-:W-:Y:S02]  /*26cd0*/  IMAD.U32 R4, RZ, RZ, UR6 ;  /* 0x00000006ff047e24 */ /* 0x000fe4000f8e00ff */
[----:B------:R-:W1:Y:S01]  /*26ce0*/  LDC.64 R2, c[0x4][R2] ;  /* 0x0100000002027b82 */ /* 0x000e620000000a00 */
[----:B------:R-:W-:Y:S02]  /*26cf0*/  IMAD.U32 R5, RZ, RZ, UR7 ;  /* 0x00000007ff057e24 */ /* 0x000fe4000f8e00ff */
[----:B------:R-:W-:Y:S02]  /*26d00*/  IMAD.U32 R6, RZ, RZ, UR8 ;  /* 0x00000008ff067e24 */ /* 0x000fe4000f8e00ff */
[----:B------:R-:W-:-:S02]  /*26d10*/  IMAD.U32 R7, RZ, RZ, UR9 ;  /* 0x00000009ff077e24 */ /* 0x000fc4000f8e00ff */
[----:B------:R-:W-:Y:S02]  /*26d20*/  IMAD.U32 R10, RZ, RZ, UR4 ;  /* 0x00000004ff0a7e24 */ /* 0x000fe4000f8e00ff */
[----:B------:R-:W-:Y:S02]  /*26d30*/  IMAD.U32 R11, RZ, RZ, UR5 ;  /* 0x00000005ff0b7e24 */ /* 0x000fe4000f8e00ff */
[----:B0-----:R-:W-:Y:S02]  /*26d40*/  IMAD.MOV.U32 R8, RZ, RZ, 0x70 ;  /* 0x00000070ff087424 */ /* 0x001fe400078e00ff */
[----:B------:R-:W-:Y:S02]  /*26d50*/  IMAD.MOV.U32 R12, RZ, RZ, 0x1 ;  /* 0x00000001ff0c7424 */ /* 0x000fe400078e00ff */
[----:B------:R-:W-:-:S07]  /*26d60*/  IMAD.MOV.U32 R13, RZ, RZ, RZ ;  /* 0x000000ffff0d7224 */ /* 0x000fce00078e00ff */
[----:B------:R-:W-:-:S07]  /*26d70*/  LEPC R20, `(.L_x_743) ;  /* 0x000000001014794e */ /* 0x000fce0000000000 */
[----:B-1----:R-:W-:Y:S05]  /*26d80*/  CALL.ABS.NOINC R2 ;  /* 0x0000000002007343 */ /* 0x002fea0003c00000 */
.L_x_743:
[----:B------:R-:W-:Y:S05]  /*26d90*/  BSYNC B6 ;  /* 0x0000000000067941 */ /* 0x000fea0003800000 */
.L_x_742:
        /* <DEDUP_REMOVED lines=8> */
[----:B------:R1:W2:Y:S01]  /*26e20*/  LDC.64 R2, c[0x4][R22] ;  /* 0x0100000016027b82 */ /* 0x0002a20000000a00 */
[----:B------:R-:W-:Y:S02]  /*26e30*/  IMAD.U32 R4, RZ, RZ, UR6 ;  /* 0x00000006ff047e24 */ /* 0x000fe4000f8e00ff */
[----:B------:R-:W-:Y:S02]  /*26e40*/  IMAD.U32 R5, RZ, RZ, UR7 ;  /* 0x00000007ff057e24 */ /* 0x000fe4000f8e00ff */
[----:B------:R-:W-:Y:S02]  /*26e50*/  IMAD.U32 R6, RZ, RZ, UR8 ;  /* 0x00000008ff067e24 */ /* 0x000fe4000f8e00ff */
[----:B------:R-:W-:-:S02]  /*26e60*/  IMAD.U32 R7, RZ, RZ, UR9 ;  /* 0x00000009ff077e24 */ /* 0x000fc4000f8e00ff */
[----:B------:R-:W-:Y:S02]  /*26e70*/  IMAD.U32 R10, RZ, RZ, UR4 ;  /* 0x00000004ff0a7e24 */ /* 0x000fe4000f8e00ff */
[----:B------:R-:W-:Y:S02]  /*26e80*/  IMAD.U32 R11, RZ, RZ, UR5 ;  /* 0x00000005ff0b7e24 */ /* 0x000fe4000f8e00ff */
[----:B0-----:R-:W-:Y:S02]  /*26e90*/  IMAD.MOV.U32 R8, RZ, RZ, 0x70 ;  /* 0x00000070ff087424 */ /* 0x001fe400078e00ff */
[----:B------:R-:W-:Y:S02]  /*26ea0*/  IMAD.MOV.U32 R12, RZ, RZ, 0x1 ;  /* 0x00000001ff0c7424 */ /* 0x000fe400078e00ff */
[----:B-1----:R-:W-:-:S07]  /*26eb0*/  IMAD.MOV.U32 R13, RZ, RZ, RZ ;  /* 0x000000ffff0d7224 */ /* 0x002fce00078e00ff */
[----:B------:R-:W-:-:S07]  /*26ec0*/  LEPC R20, `(.L_x_746) ;  /* 0x000000001014794e */ /* 0x000fce0000000000 */
[----:B--2---:R-:W-:Y:S05]  /*26ed0*/  CALL.ABS.NOINC R2 ;  /* 0x0000000002007343 */ /* 0x004fea0003c00000 */
.L_x_746:
        /* <DEDUP_REMOVED lines=15> */
.L_x_745:
[----:B------:R-:W-:Y:S05]  /*26fd0*/  BSYNC B6 ;  /* 0x0000000000067941 */ /* 0x000fea0003800000 */
.L_x_744:
[----:B------:R-:W2:Y:S01]  /*26fe0*/  LDL R22, [R1+0x1c] ;  /* 0x00001c0001167983 */ /* 0x000ea20000100800 */
[----:B------:R-:W-:-:S03]  /*26ff0*/  ULDC.64 UR4, c[0x0][0x9f8] ;  /* 0x00027e0000047ab9 */ /* 0x000fc60000000a00 */
[----:B------:R-:W3:Y:S01]  /*27000*/  LDL R7, [R1+0x8] ;  /* 0x0000080001077983 */ /* 0x000ee20000100800 */
[----:B------:R-:W-:-:S03]  /*27010*/  ISETP.NE.U32.AND P0, PT, RZ, UR4, PT ;  /* 0x00000004ff007c0c */ /* 0x000fc6000bf05070 */
[----:B------:R-:W4:Y:S01]  /*27020*/  LDL R21, [R1+0x10] ;  /* 0x0000100001157983 */ /* 0x000f220000100800 */
[----:B------:R-:W-:Y:S01]  /*27030*/  ISETP.NE.AND.EX P0, PT, RZ, UR5, PT, P0 ;  /* 0x00000005ff007c0c */ /* 0x000fe2000bf05300 */
[----:B------:R-:W-:Y:S01]  /*27040*/  ULDC.64 UR6, c[0x0][0x208] ;  /* 0x0000820000067ab9 */ /* 0x000fe20000000a00 */
[----:B------:R-:W1:Y:S01]  /*27050*/  LDC R0, c[0x0][0x430] ;  /* 0x00010c00ff007b82 */ /* 0x000e620000000800 */
[----:B------:R-:W0:Y:S10]  /*27060*/  S2R R20, SR_TID.X ;  /* 0x0000000000147919 */ /* 0x000e340000002100 */
[----:B------:R-:W-:Y:S01]  /*27070*/  @P0 IADD3 R2, P1, R17, UR4, RZ ;  /* 0x0000000411020c10 */ /* 0x000fe2000ff3e0ff */
[----:B------:R-:W-:-:S03]  /*27080*/  ULDC UR4, c[0x0][0x2f4] ;  /* 0x0000bd0000047ab9 */ /* 0x000fc60000000800 */
[----:B------:R-:W-:-:S05]  /*27090*/  @P0 IADD3.X R3, R19, UR5, RZ, P1, !PT ;  /* 0x0000000513030c10 */ /* 0x000fca0008ffe4ff */
[----:B------:R4:W4:Y:S01]  /*270a0*/  @P0 LDG.E R32, desc[UR6][R2.64] ;  /* 0x0000000602200981 */ /* 0x000922000c1e1900 */
[----:B0-----:R-:W-:-:S04]  /*270b0*/  LOP3.LUT R20, R20, 0x7f, RZ, 0xc0, !PT ;  /* 0x0000007f14147812 */ /* 0x001fc800078ec0ff */
[----:B------:R-:W-:Y:S02]  /*270c0*/  SHF.R.U32.HI R4, RZ, 0x3, R20 ;  /* 0x00000003ff047819 */ /* 0x000fe40000011614 */
[----:B------:R-:W0:Y:S01]  /*270d0*/  S2R R20, SR_TID.X ;  /* 0x0000000000147919 */ /* 0x000e220000002100 */
[----:B-1----:R-:W-:-:S13]  /*270e0*/  ISETP.NE.AND P1, PT, R0, 0x1, PT ;  /* 0x000000010000780c */ /* 0x002fda0003f25270 */
[----:B------:R-:W1:Y:S01]  /*270f0*/  @P1 LDC R6, c[0x0][0x438] ;  /* 0x00010e00ff061b82 */ /* 0x000e620000000800 */
[----:B0-----:R-:W-:-:S05]  /*27100*/  IMAD.SHL.U32 R20, R20, 0x10, RZ ;  /* 0x0000001014147824 */ /* 0x001fca00078e00ff */
[----:B------:R-:W-:Y:S02]  /*27110*/  LOP3.LUT R20, R4, 0x70, R20, 0xf8, !PT ;  /* 0x0000007004147812 */ /* 0x000fe400078ef814 */
[----:B------:R-:W0:Y:S01]  /*27120*/  @P1 LDC R4, c[0x0][0x434] ;  /* 0x00010d00ff041b82 */ /* 0x000e220000000800 */
[----:B------:R-:W-:Y:S02]  /*27130*/  LOP3.LUT R18, R18, 0xfffffffe, RZ, 0xc0, !PT ;  /* 0xfffffffe12127812 */ /* 0x000fe400078ec0ff */
[----:B------:R-:W-:-:S04]  /*27140*/  LOP3.LUT R9, R34, 0x40, RZ, 0xfc, !PT ;  /* 0x0000004022097812 */ /* 0x000fc800078efcff */
[----:B------:R-:W-:Y:S01]  /*27150*/  ISETP.GE.AND P3, PT, R9, UR4, PT ;  /* 0x0000000409007c0c */ /* 0x000fe2000bf66270 */
[----:B------:R-:W-:Y:S01]  /*27160*/  UMOV UR5, 0xffffffff ;  /* 0xffffffff00057882 */ /* 0x000fe20000000000 */
[----:B--2---:R-:W-:-:S04]  /*27170*/  VIADD R22, R22, 0xffffffff ;  /* 0xffffffff16167836 */ /* 0x004fc80000000000 */
[----:B------:R-:W-:-:S05]  /*27180*/  IMAD R5, R22, 0x50, R20 ;  /* 0x0000005016057824 */ /* 0x000fca00078e0214 */
[----:B---3--:R-:W-:-:S04]  /*27190*/  ISETP.GE.AND P0, PT, R5, R7, PT ;  /* 0x000000070500720c */ /* 0x008fc80003f06270 */
[----:B------:R-:W-:Y:S01]  /*271a0*/  ISETP.GT.U32.OR P0, PT, R20, 0x4f, P0 ;  /* 0x0000004f1400780c */ /* 0x000fe20000704470 */
[----:B----4-:R-:W-:-:S04]  /*271b0*/  IMAD.IADD R5, R5, 0x1, R21 ;  /* 0x0000000105057824 */ /* 0x010fc800078e0215 */
[----:B0-----:R-:W-:-:S08]  /*271c0*/  @P1 IMAD.HI.U32 R7, R5, R4, RZ ;  /* 0x0000000405071227 */ /* 0x001fd000078e00ff */
[----:B------:R-:W0:Y:S01]  /*271d0*/  @!P0 LDC.64 R2, c[0x0][0x428] ;  /* 0x00010a00ff028b82 */ /* 0x000e220000000a00 */
[----:B------:R-:W-:Y:S01]  /*271e0*/  IMAD.MOV.U32 R4, RZ, RZ, R5 ;  /* 0x000000ffff047224 */ /* 0x000fe200078e0005 */
[----:B-1----:R-:W-:Y:S02]  /*271f0*/  @P1 SHF.R.U32.HI R4, RZ, R6, R7 ;  /* 0x00000006ff041219 */ /* 0x002fe40000011607 */
[----:B------:R-:W-:-:S03]  /*27200*/  SHF.R.S32.HI R8, RZ, 0x1f, R32 ;  /* 0x0000001fff087819 */ /* 0x000fc60000011420 */
[----:B------:R-:W-:-:S04]  /*27210*/  IMAD.MOV R6, RZ, RZ, -R4 ;  /* 0x000000ffff067224 */ /* 0x000fc800078e0a04 */
[----:B------:R-:W-:Y:S01]  /*27220*/  IMAD R0, R0, R6, R5 ;  /* 0x0000000600007224 */ /* 0x000fe200078e0205 */
[--C-:B------:R-:W-:Y:S01]  /*27230*/  @!P0 SHF.R.S32.HI R5, RZ, 0x1f, R4.reuse ;  /* 0x0000001fff058819 */ /* 0x100fe20000011404 */
[-C--:B0-----:R-:W-:Y:S02]  /*27240*/  @!P0 IMAD R6, R8, R2.reuse, RZ ;  /* 0x0000000208068224 */ /* 0x081fe400078e02ff */
[----:B------:R-:W-:-:S04]  /*27250*/  @!P0 IMAD.WIDE.U32 R4, R32, R2, R4 ;  /* 0x0000000220048225 */ /* 0x000fc800078e0004 */
[----:B------:R-:W-:Y:S02]  /*27260*/  @!P0 IMAD R6, R32, R3, R6 ;  /* 0x0000000320068224 */ /* 0x000fe400078e0206 */
[----:B------:R-:W0:Y:S02]  /*27270*/  @!P0 LDC.64 R2, c[0x0][0x418] ;  /* 0x00010600ff028b82 */ /* 0x000e240000000a00 */
[----:B------:R-:W-:Y:S02]  /*27280*/  @!P0 IMAD.IADD R6, R5, 0x1, R6 ;  /* 0x0000000105068824 */ /* 0x000fe400078e0206 */
[----:B------:R-:W-:Y:S01]  /*27290*/  IMAD.U32 R7, RZ, RZ, UR37 ;  /* 0x00000025ff077e24 */ /* 0x000fe2000f8e00ff */
[----:B0-----:R-:W-:-:S04]  /*272a0*/  @!P0 LEA R2, P1, R4, R2, 0x2 ;  /* 0x0000000204028211 */ /* 0x001fc800078210ff */
[----:B------:R-:W-:Y:S01]  /*272b0*/  @!P0 LEA.HI.X R3, R4, R3, R6, 0x2, P1 ;  /* 0x0000000304038211 */ /* 0x000fe200008f1406 */
[----:B------:R-:W-:-:S06]  /*272c0*/  IMAD.MOV.U32 R4, RZ, RZ, RZ ;  /* 0x000000ffff047224 */ /* 0x000fcc00078e00ff */
[----:B------:R0:W5:Y:S01]  /*272d0*/  @!P0 LDG.E R4, desc[UR6][R2.64] ;  /* 0x0000000602048981 */ /* 0x000162000c1e1900 */
[----:B------:R-:W-:Y:S02]  /*272e0*/  ISETP.GT.U32.AND P0, PT, R20, 0x4f, PT ;  /* 0x0000004f1400780c */ /* 0x000fe40003f04070 */
[----:B------:R-:W-:-:S11]  /*272f0*/  ISETP.NE.AND P2, PT, R7, 0x3, PT ;  /* 0x000000030700780c */ /* 0x000fd60003f45270 */
[----:B------:R-:W-:Y:S02]  /*27300*/  @P0 LOP3.LUT R18, R18, 0x1, RZ, 0xfc, !PT ;  /* 0x0000000112120812 */ /* 0x000fe400078efcff */
[----:B------:R-:W-:Y:S02]  /*27310*/  ISETP.GE.AND P0, PT, R34, UR4, PT ;  /* 0x0000000422007c0c */ /* 0x000fe4000bf06270 */
[----:B------:R-:W-:-:S04]  /*27320*/  LOP3.LUT R18, R18, 0xffffffdf, RZ, 0xc0, !PT ;  /* 0xffffffdf12127812 */ /* 0x000fc800078ec0ff */
[----:B------:R-:W-:-:S04]  /*27330*/  @P2 LOP3.LUT R18, R18, 0x20, RZ, 0xfc, !PT ;  /* 0x0000002012122812 */ /* 0x000fc800078efcff */
[----:B------:R-:W-:Y:S01]  /*27340*/  LOP3.LUT R18, R18, 0xffffffef, RZ, 0xc0, !PT ;  /* 0xffffffef12127812 */ /* 0x000fe200078ec0ff */
[----:B------:R1:W-:Y:S03]  /*27350*/  STL [R1+0x14], R8 ;  /* 0x0000140801007387 */ /* 0x0003e60000100800 */
[----:B------:R-:W-:-:S04]  /*27360*/  @P0 LOP3.LUT R18, R18, 0x10, RZ, 0xfc, !PT ;  /* 0x0000001012120812 */ /* 0x000fc800078efcff */
[----:B------:R-:W-:Y:S02]  /*27370*/  LOP3.LUT R18, R18, 0xfffffff7, RZ, 0xc0, !PT ;  /* 0xfffffff712127812 */ /* 0x000fe400078ec0ff */
[----:B-1----:R-:W-:Y:S02]  /*27380*/  LOP3.LUT R8, R34, 0x80, RZ, 0xfc, !PT ;  /* 0x0000008022087812 */ /* 0x002fe400078efcff */
[----:B------:R-:W-:Y:S02]  /*27390*/  @P3 LOP3.LUT R18, R18, 0x8, RZ, 0xfc, !PT ;  /* 0x0000000812123812 */ /* 0x000fe400078efcff */
[----:B------:R-:W-:Y:S02]  /*273a0*/  ISETP.GE.AND P1, PT, R8, UR4, PT ;  /* 0x0000000408007c0c */ /* 0x000fe4000bf26270 */
[----:B------:R-:W-:Y:S02]  /*273b0*/  ISETP.GE.AND P0, PT, R37, UR4, PT ;  /* 0x0000000425007c0c */ /* 0x000fe4000bf06270 */
[----:B------:R-:W-:-:S04]  /*273c0*/  LOP3.LUT R18, R18, 0xfffffffd, RZ, 0xc0, !PT ;  /* 0xfffffffd12127812 */ /* 0x000fc800078ec0ff */
[----:B------:R-:W-:-:S05]  /*273d0*/  LOP3.LUT R18, R18, 0xfffffffb, RZ, 0xc0, !PT ;  /* 0xfffffffb12127812 */ /* 0x000fca00078ec0ff */
[----:B------:R-:W-:-:S04]  /*273e0*/  @P1 LOP3.LUT R18, R18, 0x4, RZ, 0xfc, !PT ;  /* 0x0000000412121812 */ /* 0x000fc800078efcff */
[----:B------:R-:W-:Y:S01]  /*273f0*/  @P0 LOP3.LUT R18, R18, 0x2, RZ, 0xfc, !PT ;  /* 0x0000000212120812 */ /* 0x000fe200078efcff */
[----:B0-----:R-:W-:Y:S06]  /*27400*/  BRA.DIV UR5, `(.L_x_747) ;  /* 0x00000056050c7947 */ /* 0x001fec000b800000 */
.L_x_876:
[----:B------:R-:W-:Y:S05]  /*27410*/  @!P2 BRA `(.L_x_748) ;  /* 0x000000000004a947 */ /* 0x000fea0003800000 */
[----:B------:R-:W-:Y:S01]  /*27420*/  BPT.TRAP 0x1 ;  /* 0x000000040000795c */ /* 0x000fe20000300000 */
.L_x_748:
        /* <DEDUP_REMOVED lines=15> */
[----:B------:R-:W-:Y:S02]  /*27520*/  IMAD R5, R23, 0x8, R16 ;  /* 0x0000000817057824 */ /* 0x000fe400078e0210 */
[----:B------:R-:W-:-:S04]  /*27530*/  IMAD.WIDE.U32 R2, R26, UR4, R2 ;  /* 0x000000041a027c25 */ /* 0x000fc8000f8e0002 */
[----:B------:R-:W-:Y:S01]  /*27540*/  IMAD R19, R26, UR5, R3 ;  /* 0x000000051a137c24 */ /* 0x000fe2000f8e0203 */
[----:B------:R-:W-:-:S04]  /*27550*/  LEA R17, P0, R2, UR6, 0x1 ;  /* 0x0000000602117c11 */ /* 0x000fc8000f8008ff */
[----:B------:R-:W-:Y:S02]  /*27560*/  LEA.HI.X R19, R2, UR7, R19, 0x1, P0 ;  /* 0x0000000702137c11 */ /* 0x000fe400080f0c13 */
[----:B------:R-:W-:-:S06]  /*27570*/  SHF.L.U32 R2, R29, 0x1f, RZ ;  /* 0x0000001f1d027819 */ /* 0x000fcc00000006ff */
[----:B------:R-:W0:Y:S02]  /*27580*/  SYNCS.PHASECHK.TRANS64.TRYWAIT P0, [R5+URZ+0x38840], R2 ;  /* 0x03884002050075a7 */ /* 0x000e24000800017f */
[----:B0-----:R-:W-:Y:S05]  /*27590*/  @!P0 BRA `(.L_x_750) ;  /* 0x0000005000dc8947 */ /* 0x001fea0003800000 */
.L_x_877:
[----:B------:R-:W-:Y:S05]  /*275a0*/  BSYNC B0 ;  /* 0x0000000000007941 */ /* 0x000fea0003800000 */
.L_x_749:
[----:B------:R-:W2:Y:S01]  /*275b0*/  LDL R9, [R1+0x8] ;  /* 0x0000080001097983 */ /* 0x000ea20000100800 */
        /* <DEDUP_REMOVED lines=26> */
[C---:B------:R-:W-:Y:S01]  /*27760*/  LOP3.LUT P5, RZ, R18.reuse, 0x10, RZ, 0xc0, !PT ;  /* 0x0000001012ff7812 */ /* 0x040fe200078ac0ff */
[----:B------:R-:W-:Y:S01]  /*27770*/  @P0 IMAD R9, R7, 0x2, R16 ;  /* 0x0000000207090824 */ /* 0x000fe200078e0210 */
[C---:B------:R-:W-:Y:S01]  /*27780*/  LOP3.LUT P4, RZ, R18.reuse, 0x8, RZ, 0xc0, !PT ;  /* 0x0000000812ff7812 */ /* 0x040fe2000788c0ff */
[----:B------:R-:W1:Y:S01]  /*27790*/  SHFL.IDX PT, R2, R6, RZ, 0x181f ;  /* 0x00181fff06027589 */ /* 0x000e6200000e0000 */
[C---:B------:R-:W-:Y:S01]  /*277a0*/  LOP3.LUT P3, RZ, R18.reuse, 0x4, RZ, 0xc0, !PT ;  /* 0x0000000412ff7812 */ /* 0x040fe2000786c0ff */
[----:B------:R-:W-:Y:S01]  /*277b0*/  ULDC.64 UR4, c[0x0][0x208] ;  /* 0x0000820000047ab9 */ /* 0x000fe20000000a00 */
[----:B------:R-:W-:Y:S01]  /*277c0*/  LOP3.LUT P2, RZ, R18, 0x2, RZ, 0xc0, !PT ;  /* 0x0000000212ff7812 */ /* 0x000fe2000784c0ff */
[----:B------:R-:W-:Y:S01]  /*277d0*/  SHFL.IDX PT, R8, R6, 0x1, 0x181f ;  /* 0x00381f0006087f89 */ /* 0x000fe200000e0000 */
[----:B0-----:R-:W-:-:S05]  /*277e0*/  @P0 LEA R3, P1, R34, R3, 0x1 ;  /* 0x0000000322030211 */ /* 0x001fca00078208ff */
[----:B-1----:R-:W-:Y:S01]  /*277f0*/  @P0 IMAD.X R2, RZ, RZ, R2, P1 ;  /* 0x000000ffff020224 */ /* 0x002fe200008e0602 */
[----:B------:R-:W-:-:S04]  /*27800*/  ISETP.GE.AND P1, PT, R4, 0x11, PT ;  /* 0x000000110400780c */ /* 0x000fc80003f26270 */
[----:B------:R-:W-:-:S04]  /*27810*/  @P0 LOP3.LUT R3, R3, R2, RZ, 0x3c, !PT ;  /* 0x0000000203030212 */ /* 0x000fc800078e3cff */
[----:B------:R-:W-:-:S04]  /*27820*/  @P0 LOP3.LUT R2, R3, R2, RZ, 0x3c, !PT ;  /* 0x0000000203020212 */ /* 0x000fc800078e3cff */
[----:B------:R-:W-:Y:S02]  /*27830*/  @P0 LOP3.LUT R3, R3, R2, RZ, 0x3c, !PT ;  /* 0x0000000203030212 */ /* 0x000fe400078e3cff */
[----:B------:R-:W-:-:S03]  /*27840*/  @P1 LEA R21, R7, R16, 0x1 ;  /* 0x0000001007151211 */ /* 0x000fc600078e08ff */
[----:B------:R-:W-:Y:S04]  /*27850*/  @P0 LDGSTS.E.BYPASS.LTC128B.128 [R9+0x24400], desc[UR4][R2.64], !P5 ;  /* 0x2440000002090fae */ /* 0x000fe8000e901d44 */
[----:B------:R-:W-:Y:S04]  /*27860*/  @P0 LDGSTS.E.BYPASS.LTC128B.128 [R9+0x26c00], desc[UR4][R2.64+0x80], !P4 ;  /* 0x26c0008002090fae */ /* 0x000fe8000e101d44 */
[----:B------:R-:W-:Y:S04]  /*27870*/  @P0 LDGSTS.E.BYPASS.LTC128B.128 [R9+0x29400], desc[UR4][R2.64+0x100], !P3 ;  /* 0x2940010002090fae */ /* 0x000fe8000d901d44 */
[----:B------:R0:W-:Y:S04]  /*27880*/  @P0 LDGSTS.E.BYPASS.LTC128B.128 [R9+0x2bc00], desc[UR4][R2.64+0x180], !P2 ;  /* 0x2bc0018002090fae */ /* 0x0001e8000d101d44 */
[----:B0-----:R-:W0:Y:S02]  /*27890*/  SHFL.IDX PT, R2, R0, 0x1, 0x181f ;  /* 0x00381f0000027f89 */ /* 0x001e2400000e0000 */
        /* <DEDUP_REMOVED lines=28> */
.L_x_889:
[----:B------:R-:W-:Y:S01]  /*27a60*/  ISETP.GE.AND P0, PT, R4, 0x41, PT ;  /* 0x000000410400780c */ /* 0x000fe20003f06270 */
[----:B------:R-:W-:-:S12]  /*27a70*/  BSSY B0, `(.L_x_752) ;  /* 0x0000011000007945 */ /* 0x000fd80003800000 */
[----:B------:R-:W-:Y:S05]  /*27a80*/  @!P0 BRA `(.L_x_753) ;  /* 0x00000000003c8947 */ /* 0x000fea0003800000 */
[C---:B------:R-:W-:Y:S01]  /*27a90*/  LOP3.LUT P4, RZ, R18.reuse, 0x10, RZ, 0xc0, !PT ;  /* 0x0000001012ff7812 */ /* 0x040fe2000788c0ff */
[----:B------:R-:W-:Y:S01]  /*27aa0*/  IMAD R7, R7, 0x2, R16 ;  /* 0x0000000207077824 */ /* 0x000fe200078e0210 */
[C---:B------:R-:W-:Y:S01]  /*27ab0*/  LOP3.LUT P3, RZ, R18.reuse, 0x8, RZ, 0xc0, !PT ;  /* 0x0000000812ff7812 */ /* 0x040fe2000786c0ff */
[----:B------:R-:W-:Y:S01]  /*27ac0*/  ULDC.64 UR4, c[0x0][0x208] ;  /* 0x0000820000047ab9 */ /* 0x000fe20000000a00 */
        /* <DEDUP_REMOVED lines=11> */
.L_x_753:
[----:B------:R-:W-:Y:S05]  /*27b80*/  BSYNC B0 ;  /* 0x0000000000007941 */ /* 0x000fea0003800000 */
.L_x_752:
[----:B------:R-:W-:Y:S01]  /*27b90*/  NOP ;  /* 0x0000000000007918 */ /* 0x000fe20000000000 */
[----:B------:R-:W-:-:S13]  /*27ba0*/  PLOP3.LUT P0, PT, PT, PT, PT, 0x80, 0x0 ;  /* 0x000000000000781c */ /* 0x000fda0003f0f070 */
.L_x_754:
[----:B------:R-:W-:Y:S02]  /*27bb0*/  PLOP3.LUT P1, PT, P1, P0, PT, 0xa2, 0x0 ;  /* 0x000000000000781c */ /* 0x000fe40000f21472 */
[----:B------:R-:W-:-:S08]  /*27bc0*/  @P0 R2UR P1, UR4, R5 ;  /* 0x00000000050402ca */ /* 0x000fd00000020000 */
[----:B------:R-:W-:-:S05]  /*27bd0*/  @P0 PLOP3.LUT P0, PT, P1, PT, PT, 0x80, 0x0 ;  /* 0x000000000000081c */ /* 0x000fca0000f0f070 */
[----:B------:R-:W-:Y:S01]  /*27be0*/  @!P1 SYNCS.ARRIVE.TRANS64.RED.A0T1 RZ, [UR4+0x38830], RZ ;  /* 0x038830ffffff99a7 */ /* 0x000fe20008200404 */
[----:B------:R-:W-:Y:S07]  /*27bf0*/  @!P1 ARRIVES.LDGSTSBAR.64.TRANSCNT [UR4+0x38830] ;  /* 0x03883000ff0099b0 */ /* 0x000fee0008000a84 */
[----:B------:R-:W-:Y:S05]  /*27c00*/  @P0 BRA.U.ANY `(.L_x_754) ;  /* 0xfffffffd00e80947 */ /* 0x000fea000393ffff */
[----:B------:R-:W-:Y:S01]  /*27c10*/  NOP ;  /* 0x0000000000007918 */ /* 0x000fe20000000000 */
[----:B------:R-:W-:-:S05]  /*27c20*/  IMAD.U32 R0, RZ, RZ, UR37 ;  /* 0x00000025ff007e24 */ /* 0x000fca000f8e00ff */
[----:B------:R-:W-:-:S13]  /*27c30*/  ISETP.NE.AND P2, PT, R0, 0x3, PT ;  /* 0x000000030000780c */ /* 0x000fda0003f45270 */
[----:B------:R-:W-:Y:S05]  /*27c40*/  @!P2 BRA `(.L_x_755) ;  /* 0x000000000004a947 */ /* 0x000fea0003800000 */
[----:B------:R-:W-:Y:S01]  /*27c50*/  BPT.TRAP 0x1 ;  /* 0x000000040000795c */ /* 0x000fe20000300000 */
.L_x_755:
[----:B------:R3:W5:Y:S01]  /*27c60*/  LDL.LU R0, [R1+0x20] ;  /* 0x0000200001007983 */ /* 0x0007620000300800 */
[----:B------:R3:W-:Y:S02]  /*27c70*/  SYNCS.ARRIVE.TRANS64.A1T0 RZ, [R5+URZ+0x38830], RZ ;  /* 0x038830ff05ff79a7 */ /* 0x0007e4000810003f */
[----:B------:R-:W-:Y:S05]  /*27c80*/  WARPSYNC.ALL ;  /* 0x0000000000007948 */ /* 0x000fea0003800000 */
[----:B------:R-:W-:Y:S01]  /*27c90*/  ULDC.64 UR4, c[0x0][0xa00] ;  /* 0x0002800000047ab9 */ /* 0x000fe20000000a00 */
[----:B------:R-:W-:Y:S01]  /*27ca0*/  BSSY B6, `(.L_x_756) ;  /* 0x0000021000067945 */ /* 0x000fe20003800000 */
[----:B------:R-:W-:Y:S01]  /*27cb0*/  BAR.SYNC.DEFER_BLOCKING 0x8, 0x180 ;  /* 0x0206000000007b1d */ /* 0x000fe20000010000 */
[----:B------:R-:W-:-:S04]  /*27cc0*/  ISETP.NE.U32.AND P0, PT, RZ, UR4, PT ;  /* 0x00000004ff007c0c */ /* 0x000fc8000bf05070 */
[----:B------:R-:W-:Y:S01]  /*27cd0*/  ISETP.NE.AND.EX P0, PT, RZ, UR5, PT, P0 ;  /* 0x00000005ff007c0c */ /* 0x000fe2000bf05300 */
[----:B------:R-:W-:Y:S02]  /*27ce0*/  ULDC.64 UR4, c[0x0][0x298] ;  /* 0x0000a60000047ab9 */ /* 0x000fe40000000a00 */
[----:B---3--:R-:W-:Y:S01]  /*27cf0*/  IMAD.WIDE.U32 R4, R35, UR4, RZ ;  /* 0x0000000423047c25 */ /* 0x008fe2000f8e00ff */
[----:B------:R-:W-:Y:S02]  /*27d00*/  SEL R31, R31, RZ, !P0 ;  /* 0x000000ff1f1f7207 */ /* 0x000fe40004000000 */
[----:B01---5:R-:W-:Y:S02]  /*27d10*/  SEL R2, R0, RZ, !P0 ;  /* 0x000000ff00027207 */ /* 0x023fe40004000000 */
[----:B------:R-:W-:-:S03]  /*27d20*/  SHF.R.S32.HI R0, RZ, 0x1f, R35 ;  /* 0x0000001fff007819 */ /* 0x000fc60000011423 */
[----:B------:R0:W-:Y:S02]  /*27d30*/  STL [R1+0x30], R2 ;  /* 0x0000300201007387 */ /* 0x0001e40000100800 */
[----:B------:R-:W-:Y:S02]  /*27d40*/  IMAD R0, R0, UR4, RZ ;  /* 0x0000000400007c24 */ /* 0x000fe4000f8e02ff */
[----:B------:R1:W-:Y:S02]  /*27d50*/  STL.64 [R1+0x20], R4 ;  /* 0x0000200401007387 */ /* 0x0003e40000100a00 */
[----:B------:R-:W-:Y:S02]  /*27d60*/  IMAD R0, R35, UR5, R0 ;  /* 0x0000000523007c24 */ /* 0x000fe4000f8e0200 */
[----:B0-----:R-:W-:Y:S02]  /*27d70*/  VIADD R2, R16, 0x14400 ;  /* 0x0001440010027836 */ /* 0x001fe40000000000 */
[----:B------:R-:W-:-:S03]  /*27d80*/  IMAD.IADD R35, R5, 0x1, R0 ;  /* 0x0000000105237824 */ /* 0x000fc600078e0200 */
[----:B------:R-:W-:-:S13]  /*27d90*/  LOP3.LUT P0, RZ, R2, 0x3ff, RZ, 0xc0, !PT ;  /* 0x000003ff02ff7812 */ /* 0x000fda000780c0ff */
[----:B-1----:R-:W-:Y:S05]  /*27da0*/  @!P0 BRA `(.L_x_757) ;  /* 0x0000000000408947 */ /* 0x002fea0003800000 */
[----:B------:R-:W-:Y:S01]  /*27db0*/  MOV R2, 0x0 ;  /* 0x0000000000027802 */ /* 0x000fe20000000f00 */
[----:B------:R-:W-:Y:S01]  /*27dc0*/  ULDC.64 UR4, c[0x4][0x138] ;  /* 0x01004e0000047ab9 */ /* 0x000fe20000000a00 */
[----:B------:R-:W-:Y:S01]  /*27dd0*/  ULDC.64 UR6, c[0x4][0x140] ;  /* 0x0100500000067ab9 */ /* 0x000fe20000000a00 */
[----:B------:R-:W-:Y:S01]  /*27de0*/  ULDC.64 UR8, c[0x4][0xb0] ;  /* 0x01002c0000087ab9 */ /* 0x000fe20000000a00 */
[----:B------:R-:W-:Y:S02]  /*27df0*/  IMAD.U32 R4, RZ, RZ, UR4 ;  /* 0x00000004ff047e24 */ /* 0x000fe4000f8e00ff */
[----:B------:R-:W0:Y:S01]  /*27e00*/  LDC.64 R2, c[0x4][R2] ;  /* 0x0100000002027b82 */ /* 0x000e220000000a00 */
[----:B------:R-:W-:Y:S02]  /*27e10*/  IMAD.U32 R5, RZ, RZ, UR5 ;  /* 0x00000005ff057e24 */ /* 0x000fe4000f8e00ff */
[----:B------:R-:W-:Y:S02]  /*27e20*/  IMAD.U32 R6, RZ, RZ, UR6 ;  /* 0x00000006ff067e24 */ /* 0x000fe4000f8e00ff */
[----:B------:R-:W-:-:S02]  /*27e30*/  IMAD.U32 R7, RZ, RZ, UR7 ;  /* 0x00000007ff077e24 */ /* 0x000fc4000f8e00ff */
[----:B------:R-:W-:Y:S02]  /*27e40*/  IMAD.U32 R10, RZ, RZ, UR8 ;  /* 0x00000008ff0a7e24 */ /* 0x000fe4000f8e00ff */
[----:B------:R-:W-:Y:S02]  /*27e50*/  IMAD.U32 R11, RZ, RZ, UR9 ;  /* 0x00000009ff0b7e24 */ /* 0x000fe4000f8e00ff */
[----:B--2---:R-:W-:Y:S02]  /*27e60*/  IMAD.MOV.U32 R8, RZ, RZ, 0x70 ;  /* 0x00000070ff087424 */ /* 0x004fe400078e00ff */
[----:B------:R-:W-:Y:S02]  /*27e70*/  IMAD.MOV.U32 R12, RZ, RZ, 0x1 ;  /* 0x00000001ff0c7424 */ /* 0x000fe400078e00ff */
[----:B------:R-:W-:-:S07]  /*27e80*/  IMAD.MOV.U32 R13, RZ, RZ, RZ ;  /* 0x000000ffff0d7224 */ /* 0x000fce00078e00ff */
[----:B------:R-:W-:-:S07]  /*27e90*/  LEPC R20, `(.L_x_757) ;  /* 0x000000001014794e */ /* 0x000fce0000000000 */
[----:B0-----:R-:W-:Y:S05]  /*27ea0*/  CALL.ABS.NOINC R2 ;  /* 0x0000000002007343 */ /* 0x001fea0003c00000 */
.L_x_757:
[----:B------:R-:W-:Y:S05]  /*27eb0*/  BSYNC B6 ;  /* 0x0000000000067941 */ /* 0x000fea0003800000 */
.L_x_756:
[----:B------:R-:W3:Y:S01]  /*27ec0*/  LDL.LU R20, [R1+0x30] ;  /* 0x0000300001147983 */ /* 0x000ee20000300800 */
[----:B------:R-:W-:Y:S01]  /*27ed0*/  ULDC.64 UR4, c[0x0][0x2d8] ;  /* 0x0000b60000047ab9 */ /* 0x000fe20000000a00 */
[----:B--2---:R-:W0:Y:S02]  /*27ee0*/  LDC R8, c[0x0][0x448] ;  /* 0x00011200ff087b82 */ /* 0x004e240000000800 */
[----:B------:R-:W2:Y:S04]  /*27ef0*/  LDL.LU.64 R2, [R1+0x20] ;  /* 0x0000200001027983 */ /* 0x000ea80000300a00 */
[----:B------:R1:W5:Y:S01]  /*27f00*/  LDL R10, [R1+0x28] ;  /* 0x00002800010a7983 */ /* 0x0003620000100800 */
[----:B0-----:R-:W-:-:S13]  /*27f10*/  ISETP.NE.AND P0, PT, R8, 0x1, PT ;  /* 0x000000010800780c */ /* 0x001fda0003f05270 */
[----:B------:R-:W0:Y:S08]  /*27f20*/  @P0 LDC R5, c[0x0][0x44c] ;  /* 0x00011300ff050b82 */ /* 0x000e300000000800 */
[----:B------:R-:W4:Y:S01]  /*27f30*/  @P0 LDC R4, c[0x0][0x450] ;  /* 0x00011400ff040b82 */ /* 0x000f220000000800 */
[C---:B------:R-:W-:Y:S02]  /*27f40*/  LOP3.LUT R11, R34.reuse, 0x40, RZ, 0xfc, !PT ;  /* 0x00000040220b7812 */ /* 0x040fe400078efcff */
[----:B------:R-:W-:Y:S01]  /*27f50*/  LOP3.LUT R9, R34, 0x80, RZ, 0xfc, !PT ;  /* 0x0000008022097812 */ /* 0x000fe200078efcff */
[----:B--2---:R-:W-:-:S02]  /*27f60*/  IMAD.MOV.U32 R3, RZ, RZ, R35 ;  /* 0x000000ffff037224 */ /* 0x004fc400078e0023 */
[----:B------:R-:W-:-:S04]  /*27f70*/  IMAD.WIDE.U32 R2, R26, UR4, R2 ;  /* 0x000000041a027c25 */ /* 0x000fc8000f8e0002 */
[----:B------:R-:W-:Y:S01]  /*27f80*/  IMAD R3, R26, UR5, R3 ;  /* 0x000000051a037c24 */ /* 0x000fe2000f8e0203 */
[----:B------:R-:W-:Y:S02]  /*27f90*/  ULDC.64 UR4, c[0x0][0x2e0] ;  /* 0x0000b80000047ab9 */ /* 0x000fe40000000a00 */
[----:B---3--:R-:W-:Y:S02]  /*27fa0*/  IMAD R0, R20, UR4, RZ ;  /* 0x0000000414007c24 */ /* 0x008fe4000f8e02ff */
        /* <DEDUP_REMOVED lines=14> */
[----:B----4-:R-:W-:-:S04]  /*28090*/  @P0 SHF.R.U32.HI R5, RZ, R4, R7 ;  /* 0x00000004ff050219 */ /* 0x010fc80000011607 */
[C---:B------:R-:W-:Y:S01]  /*280a0*/  IADD3 R4, -R5.reuse, RZ, RZ ;  /* 0x000000ff05047210 */ /* 0x040fe20007ffe1ff */
[----:B------:R-:W0:Y:S04]  /*280b0*/  S2R R20, SR_TID.X ;  /* 0x0000000000147919 */ /* 0x000e280000002100 */
        /* <DEDUP_REMOVED lines=14> */
[----:B------:R-:W-:Y:S01]  /*281a0*/  ULDC UR4, c[0x0][0x2b8] ;  /* 0x0000ae0000047ab9 */ /* 0x000fe20000000800 */
[----:B0-----:R-:W-:Y:S02]  /*281b0*/  LOP3.LUT R20, R20, 0x7f, RZ, 0xc0, !PT ;  /* 0x0000007f14147812 */ /* 0x001fe400078ec0ff */
[----:B------:R-:W-:Y:S01]  /*281c0*/  LEA.HI.X R4, R2, UR5, R4, 0x1, P0 ;  /* 0x0000000502047c11 */ /* 0x000fe200080f0c04 */
[----:B------:R-:W-:Y:S01]  /*281d0*/  UMOV UR5, 0xffffffff ;  /* 0xffffffff00057882 */ /* 0x000fe20000000000 */
[----:B------:R-:W-:Y:S02]  /*281e0*/  ISETP.GE.AND P4, PT, R34, UR4, PT ;  /* 0x0000000422007c0c */ /* 0x000fe4000bf86270 */
[----:B------:R-:W-:Y:S02]  /*281f0*/  ISETP.GE.AND P3, PT, R11, UR4, PT ;  /* 0x000000040b007c0c */ /* 0x000fe4000bf66270 */
[----:B------:R-:W-:-:S02]  /*28200*/  ISETP.GE.AND P2, PT, R9, UR4, PT ;  /* 0x0000000409007c0c */ /* 0x000fc4000bf46270 */
[----:B------:R-:W-:Y:S02]  /*28210*/  ISETP.GE.AND P0, PT, R37, UR4, PT ;  /* 0x0000000425007c0c */ /* 0x000fe4000bf06270 */
[----:B------:R-:W-:Y:S01]  /*28220*/  SHF.R.U32.HI R9, RZ, 0x3, R20 ;  /* 0x00000003ff097819 */ /* 0x000fe20000011614 */
[----:B-1----:R-:W-:Y:S10]  /*28230*/  BRA.DIV UR5, `(.L_x_758) ;  /* 0x0000004e059c7947 */ /* 0x002ff4000b800000 */
[----:B------:R-:W0:Y:S01]  /*28240*/  SHFL.IDX PT, R3, R5, RZ, 0x181f ;  /* 0x00181fff05037589 */ /* 0x000e2200000e0000 */
[----:B-----5:R-:W-:Y:S01]  /*28250*/  IMAD R6, R10, R8, RZ ;  /* 0x000000080a067224 */ /* 0x020fe200078e02ff */
[----:B------:R-:W-:Y:S01]  /*28260*/  ULDC.64 UR4, c[0x0][0x208] ;  /* 0x0000820000047ab9 */ /* 0x000fe20000000a00 */
[----:B------:R-:W-:Y:S01]  /*28270*/  IMAD.IADD R0, R9, 0x1, R0 ;  /* 0x0000000109007824 */ /* 0x000fe200078e0200 */
[----:B------:R-:W1:Y:S04]  /*28280*/  SHFL.IDX PT, R2, R4, RZ, 0x181f ;  /* 0x00181fff04027589 */ /* 0x000e6800000e0000 */
[----:B------:R-:W-:Y:S01]  /*28290*/  ISETP.GE.AND P1, PT, R0, R6, PT ;  /* 0x000000060000720c */ /* 0x000fe20003f26270 */
[----:B------:R-:W-:-:S12]  /*282a0*/  SHFL.IDX PT, R14, R5, 0x7, 0x181f ;  /* 0x00f81f00050e7f89 */ /* 0x000fd800000e0000 */
[----:B0-----:R-:W-:-:S05]  /*282b0*/  @!P1 LEA R7, P5, R34, R3, 0x1 ;  /* 0x0000000322079211 */ /* 0x001fca00078a08ff */
[----:B-1----:R-:W-:Y:S02]  /*282c0*/  @!P1 IMAD.X R3, RZ, RZ, R2, P5 ;  /* 0x000000ffff039224 */ /* 0x002fe400028e0602 */
[----:B------:R-:W-:Y:S02]  /*282d0*/  @!P1 IMAD.MOV.U32 R2, RZ, RZ, R7 ;  /* 0x000000ffff029224 */ /* 0x000fe400078e0007 */
[----:B------:R-:W-:-:S03]  /*282e0*/  VIADD R7, R0, 0x10 ;  /* 0x0000001000077836 */ /* 0x000fc60000000000 */
[----:B------:R-:W-:Y:S04]  /*282f0*/  @!P1 LDGSTS.E.BYPASS.LTC128B.128 [R36+0x14400], desc[UR4][R2.64], !P4 ;  /* 0x1440000002249fae */ /* 0x000fe8000e101d44 */
[----:B------:R-:W-:Y:S04]  /*28300*/  @!P1 LDGSTS.E.BYPASS.LTC128B.128 [R36+0x18400], desc[UR4][R2.64+0x80], !P3 ;  /* 0x1840008002249fae */ /* 0x000fe8000d901d44 */
[----:B------:R-:W-:Y:S04]  /*28310*/  @!P1 LDGSTS.E.BYPASS.LTC128B.128 [R36+0x1c400], desc[UR4][R2.64+0x100], !P2 ;  /* 0x1c40010002249fae */ /* 0x000fe8000d101d44 */
[----:B------:R0:W-:Y:S01]  /*28320*/  @!P1 LDGSTS.E.BYPASS.LTC128B.128 [R36+0x20400], desc[UR4][R2.64+0x180], !P0 ;  /* 0x2040018002249fae */ /* 0x0001e2000c101d44 */
[----:B------:R-:W-:-:S03]  /*28330*/  ISETP.GE.AND P1, PT, R7, R6, PT ;  /* 0x000000060700720c */ /* 0x000fc60003f26270 */
[----:B0-----:R-:W0:Y:S04]  /*28340*/  SHFL.IDX PT, R3, R5, 0x1, 0x181f ;  /* 0x00381f0005037f89 */ /* 0x001e2800000e0000 */
[----:B------:R-:W1:Y:S06]  /*28350*/  SHFL.IDX PT, R2, R4, 0x1, 0x181f ;  /* 0x00381f0004027f89 */ /* 0x000e6c00000e0000 */
[----:B0-----:R-:W-:-:S05]  /*28360*/  @!P1 LEA R7, P5, R34, R3, 0x1 ;  /* 0x0000000322079211 */ /* 0x001fca00078a08ff */
[----:B-1----:R-:W-:Y:S02]  /*28370*/  @!P1 IMAD.X R8, RZ, RZ, R2, P5 ;  /* 0x000000ffff089224 */ /* 0x002fe400028e0602 */
[----:B------:R-:W-:Y:S02]  /*28380*/  @!P1 IMAD.MOV.U32 R2, RZ, RZ, R7 ;  /* 0x000000ffff029224 */ /* 0x000fe400078e0007 */
        /* <DEDUP_REMOVED lines=46> */
[----:B-1----:R-:W-:Y:S01]  /*28670*/  @!P1 IMAD.X R8, RZ, RZ, R2, P5 ;  /* 0x000000ffff089224 */ /* 0x002fe200028e0602 */
[----:B------:R-:W-:Y:S01]  /*28680*/  @!P1 MOV R2, R7 ;  /* 0x0000000700029202 */ /* 0x000fe20000000f00 */
[----:B------:R-:W-:Y:S02]  /*28690*/  VIADD R7, R0, 0x60 ;  /* 0x0000006000077836 */ /* 0x000fe40000000000 */
[----:B------:R-:W-:-:S05]  /*286a0*/  @!P1 IMAD.MOV.U32 R3, RZ, RZ, R8 ;  /* 0x000000ffff039224 */ /* 0x000fca00078e0008 */
        /* <DEDUP_REMOVED lines=15> */
[----:B------:R0:W-:Y:S02]  /*287a0*/  @!P1 LDGSTS.E.BYPASS.LTC128B.128 [R36+0x23400], desc[UR4][R2.64+0x180], !P0 ;  /* 0x2340018002249fae */ /* 0x0001e4000c101d44 */
.L_x_906:
[----:B0-----:R-:W-:Y:S01]  /*287b0*/  VIADD R3, R0, 0x70 ;  /* 0x0000007000037836 */ /* 0x001fe20000000000 */
[----:B------:R-:W-:Y:S04]  /*287c0*/  BSSY B0, `(.L_x_759) ;  /* 0x000000d000007945 */ /* 0x000fe80003800000 */
[----:B------:R-:W-:-:S13]  /*287d0*/  ISETP.GE.AND P1, PT, R3, R6, PT ;  /* 0x000000060300720c */ /* 0x000fda0003f26270 */
[----:B------:R-:W-:Y:S05]  /*287e0*/  @P1 BRA `(.L_x_760) ;  /* 0x0000000000281947 */ /* 0x000fea0003800000 */
[----:B------:R-:W-:Y:S01]  /*287f0*/  LEA R2, P1, R34, R14, 0x1 ;  /* 0x0000000e22027211 */ /* 0x000fe200078208ff */
[----:B------:R-:W-:-:S04]  /*28800*/  ULDC.64 UR4, c[0x0][0x208] ;  /* 0x0000820000047ab9 */ /* 0x000fc80000000a00 */
[----:B-1----:R-:W-:-:S05]  /*28810*/  IMAD.X R3, RZ, RZ, R7, P1 ;  /* 0x000000ffff037224 */ /* 0x002fca00008e0607 */
[----:B------:R-:W-:Y:S01]  /*28820*/  @!PT LDS RZ, [RZ] ;  /* 0x00000000fffff984 */ /* 0x000fe20000000800 */
[----:B------:R-:W-:Y:S01]  /*28830*/  @!PT LDS RZ, [RZ] ;  /* 0x00000000fffff984 */ /* 0x000fe20000000800 */
[----:B------:R-:W-:Y:S01]  /*28840*/  @!PT LDS RZ, [RZ] ;  /* 0x00000000fffff984 */ /* 0x000fe20000000800 */
[----:B------:R0:W-:Y:S04]  /*28850*/  LDGSTS.E.BYPASS.LTC128B.128 [R36+0x17c00], desc[UR4][R2.64], !P4 ;  /* 0x17c0000002247fae */ /* 0x0001e8000e101d44 */
[----:B------:R0:W-:Y:S04]  /*28860*/  LDGSTS.E.BYPASS.LTC128B.128 [R36+0x1bc00], desc[UR4][R2.64+0x80], !P3 ;  /* 0x1bc0008002247fae */ /* 0x0001e8000d901d44 */
[----:B------:R0:W-:Y:S04]  /*28870*/  LDGSTS.E.BYPASS.LTC128B.128 [R36+0x1fc00], desc[UR4][R2.64+0x100], !P2 ;  /* 0x1fc0010002247fae */ /* 0x0001e8000d101d44 */
[----:B------:R0:W-:Y:S02]  /*28880*/  LDGSTS.E.BYPASS.LTC128B.128 [R36+0x23c00], desc[UR4][R2.64+0x180], !P0 ;  /* 0x23c0018002247fae */ /* 0x0001e4000c101d44 */
.L_x_760:
[----:B------:R-:W-:Y:S05]  /*28890*/  BSYNC B0 ;  /* 0x0000000000007941 */ /* 0x000fea0003800000 */
.L_x_759:
[----:B------:R-:W-:Y:S01]  /*288a0*/  NOP ;  /* 0x0000000000007918 */ /* 0x000fe20000000000 */
[----:B------:R-:W-:-:S13]  /*288b0*/  PLOP3.LUT P0, PT, PT, PT, PT, 0x80, 0x0 ;  /* 0x000000000000781c */ /* 0x000fda0003f0f070 */
.L_x_761:
[----:B------:R-:W-:Y:S02]  /*288c0*/  PLOP3.LUT P1, PT, P1, P0, PT, 0xa2, 0x0 ;  /* 0x000000000000781c */ /* 0x000fe40000f21472 */
[----:B------:R-:W-:-:S08]  /*288d0*/  @P0 R2UR P1, UR4, R16 ;  /* 0x00000000100402ca */ /* 0x000fd00000020000 */
[----:B------:R-:W-:-:S05]  /*288e0*/  @P0 PLOP3.LUT P0, PT, P1, PT, PT, 0x80, 0x0 ;  /* 0x000000000000081c */ /* 0x000fca0000f0f070 */
[----:B------:R-:W-:Y:S01]  /*288f0*/  @!P1 SYNCS.ARRIVE.TRANS64.RED.A0T1 RZ, [UR4+0x38800], RZ ;  /* 0x038800ffffff99a7 */ /* 0x000fe20008200404 */
[----:B------:R-:W-:Y:S07]  /*28900*/  @!P1 ARRIVES.LDGSTSBAR.64.TRANSCNT [UR4+0x38800] ;  /* 0x03880000ff0099b0 */ /* 0x000fee0008000a84 */
[----:B------:R-:W-:Y:S05]  /*28910*/  @P0 BRA.U.ANY `(.L_x_761) ;  /* 0xfffffffd00e80947 */ /* 0x000fea000393ffff */
[----:B0-----:R-:W2:Y:S04]  /*28920*/  LDL.LU R3, [R1+0x2c] ;  /* 0x00002c0001037983 */ /* 0x001ea80000300800 */
[----:B------:R-:W3:Y:S01]  /*28930*/  LDL.LU R2, [R1+0x1c] ;  /* 0x00001c0001027983 */ /* 0x000ee20000300800 */
[----:B--2---:R-:W-:-:S05]  /*28940*/  VIADD R3, R3, 0x1 ;  /* 0x0000000103037836 */ /* 0x004fca0000000000 */
[----:B------:R-:W-:Y:S01]  /*28950*/  LEA.HI R0, R3, R3, RZ, 0x1 ;  /* 0x0000000303007211 */ /* 0x000fe200078f08ff */
[----:B------:R0:W-:Y:S03]  /*28960*/  STL [R1+0x2c], R3 ;  /* 0x00002c0301007387 */ /* 0x0001e60000100800 */
[----:B------:R-:W-:-:S05]  /*28970*/  LOP3.LUT R0, R0, 0xfffffffe, RZ, 0xc0, !PT ;  /* 0xfffffffe00007812 */ /* 0x000fca00078ec0ff */
[----:B0-----:R-:W-:Y:S02]  /*28980*/  IMAD.IADD R3, R3, 0x1, -R0 ;  /* 0x0000000103037824 */ /* 0x001fe400078e0a00 */
[----:B---3--:R-:W-:-:S03]  /*28990*/  VIADD R0, R2, 0xfffffffe ;  /* 0xfffffffe02007836 */ /* 0x008fc60000000000 */
[----:B------:R-:W-:Y:S01]  /*289a0*/  SHF.L.U32 R3, R3, 0x1f, RZ ;  /* 0x0000001f03037819 */ /* 0x000fe200000006ff */
[----:B------:R-:W-:Y:S01]  /*289b0*/  NOP ;  /* 0x0000000000007918 */ /* 0x000fe20000000000 */
[----:B------:R0:W-:Y:S01]  /*289c0*/  SYNCS.ARRIVE.TRANS64.A1T0 RZ, [R16+URZ+0x38800], RZ ;  /* 0x038800ff10ff79a7 */ /* 0x0001e2000810003f */
[----:B------:R-:W-:Y:S01]  /*289d0*/  BSSY B0, `(.L_x_762) ;  /* 0x0000003000007945 */ /* 0x000fe20003800000 */
[----:B------:R-:W2:Y:S03]  /*289e0*/  SYNCS.PHASECHK.TRANS64.TRYWAIT P0, [R16+URZ+0x38820], R3 ;  /* 0x03882003100075a7 */ /* 0x000ea6000800017f */
[----:B0-2---:R-:W-:Y:S05]  /*289f0*/  @!P0 BRA `(.L_x_763) ;  /* 0x00000050009c8947 */ /* 0x005fea0003800000 */
.L_x_907:
[----:B------:R-:W-:Y:S05]  /*28a00*/  BSYNC B0 ;  /* 0x0000000000007941 */ /* 0x000fea0003800000 */
.L_x_762:
[----:B------:R-:W2:Y:S01]  /*28a10*/  LDL R2, [R1+0xc] ;  /* 0x00000c0001027983 */ /* 0x000ea20000100800 */
[----:B------:R-:W-:Y:S01]  /*28a20*/  BSSY B0, `(.L_x_764) ;  /* 0x000011a000007945 */ /* 0x000fe20003800000 */
[----:B--2---:R-:W-:-:S13]  /*28a30*/  ISETP.GE.AND P0, PT, R0, R2, PT ;  /* 0x000000020000720c */ /* 0x004fda0003f06270 */
[----:B------:R-:W-:Y:S05]  /*28a40*/  @!P0 BRA `(.L_x_765) ;  /* 0x00000010005c8947 */ /* 0x000fea0003800000 */
[C---:B------:R-:W-:Y:S01]  /*28a50*/  LOP3.LUT R4, R34.reuse, 0x40, RZ, 0xfc, !PT ;  /* 0x0000004022047812 */ /* 0x040fe200078efcff */
[----:B------:R-:W-:Y:S01]  /*28a60*/  ULDC UR4, c[0x0][0x2f4] ;  /* 0x0000bd0000047ab9 */ /* 0x000fe20000000800 */
[C---:B------:R-:W-:Y:S01]  /*28a70*/  LOP3.LUT R2, R34.reuse, 0x80, RZ, 0xfc, !PT ;  /* 0x0000008022027812 */ /* 0x040fe200078efcff */
[----:B-1----:R-:W-:Y:S01]  /*28a80*/  IMAD.MOV.U32 R7, RZ, RZ, R23 ;  /* 0x000000ffff077224 */ /* 0x002fe200078e0017 */
[----:B------:R-:W-:Y:S01]  /*28a90*/  ISETP.GE.AND P4, PT, R34, UR4, PT ;  /* 0x0000000422007c0c */ /* 0x000fe2000bf86270 */
[----:B------:R-:W-:Y:S01]  /*28aa0*/  IMAD.MOV.U32 R20, RZ, RZ, R29 ;  /* 0x000000ffff147224 */ /* 0x000fe200078e001d */
[----:B------:R-:W-:Y:S01]  /*28ab0*/  ISETP.GE.AND P3, PT, R4, UR4, PT ;  /* 0x0000000404007c0c */ /* 0x000fe2000bf66270 */
[----:B------:R-:W-:Y:S01]  /*28ac0*/  IMAD.MOV.U32 R31, RZ, RZ, R22 ;  /* 0x000000ffff1f7224 */ /* 0x000fe200078e0016 */
[----:B------:R-:W-:Y:S02]  /*28ad0*/  ISETP.GE.AND P2, PT, R2, UR4, PT ;  /* 0x0000000402007c0c */ /* 0x000fe4000bf46270 */
[----:B------:R-:W-:-:S13]  /*28ae0*/  ISETP.GE.AND P1, PT, R37, UR4, PT ;  /* 0x0000000425007c0c */ /* 0x000fda000bf26270 */
.L_x_778:
[----:B------:R-:W2:Y:S01]  /*28af0*/  LDL R5, [R1+0x10] ;  /* 0x0000100001057983 */ /* 0x000ea20000100800 */
[----:B------:R-:W1:Y:S03]  /*28b00*/  LDC R11, c[0x0][0x430] ;  /* 0x00010c00ff0b7b82 */ /* 0x000e660000000800 */
[----:B------:R-:W3:Y:S01]  /*28b10*/  LDL R8, [R1+0x14] ;  /* 0x0000140001087983 */ /* 0x000ee20000100800 */
[----:B------:R-:W4:Y:S01]  /*28b20*/  S2R R2, SR_TID.X ;  /* 0x0000000000027919 */ /* 0x000f220000002100 */
[----:B------:R-:W4:Y:S01]  /*28b30*/  S2R R4, SR_TID.X ;  /* 0x0000000000047919 */ /* 0x000f220000002100 */
[----:B-1----:R-:W-:-:S13]  /*28b40*/  ISETP.NE.AND P0, PT, R11, 0x1, PT ;  /* 0x000000010b00780c */ /* 0x002fda0003f05270 */
[----:B0-----:R-:W0:Y:S01]  /*28b50*/  @P0 LDC R3, c[0x0][0x434] ;  /* 0x00010d00ff030b82 */ /* 0x001e220000000800 */
[----:B----4-:R-:W-:Y:S01]  /*28b60*/  LOP3.LUT R2, R2, 0x7f, RZ, 0xc0, !PT ;  /* 0x0000007f02027812 */ /* 0x010fe200078ec0ff */
[----:B------:R-:W-:-:S03]  /*28b70*/  IMAD.SHL.U32 R4, R4, 0x10, RZ ;  /* 0x0000001004047824 */ /* 0x000fc600078e00ff */
[----:B------:R-:W-:-:S04]  /*28b80*/  SHF.R.U32.HI R2, RZ, 0x3, R2 ;  /* 0x00000003ff027819 */ /* 0x000fc80000011602 */
[----:B------:R-:W-:Y:S02]  /*28b90*/  LOP3.LUT R4, R2, 0x70, R4, 0xf8, !PT ;  /* 0x0000007002047812 */ /* 0x000fe400078ef804 */
[----:B------:R-:W1:Y:S02]  /*28ba0*/  @P0 LDC R2, c[0x0][0x438] ;  /* 0x00010e00ff020b82 */ /* 0x000e640000000800 */
[----:B------:R-:W-:Y:S01]  /*28bb0*/  ISETP.GT.U32.AND P5, PT, R4, 0x4f, PT ;  /* 0x0000004f0400780c */ /* 0x000fe20003fa4070 */
[----:B------:R-:W-:Y:S01]  /*28bc0*/  IMAD.U32 R12, RZ, RZ, UR37 ;  /* 0x00000025ff0c7e24 */ /* 0x000fe2000f8e00ff */
[----:B------:R-:W-:Y:S01]  /*28bd0*/  ULDC.64 UR4, c[0x0][0x208] ;  /* 0x0000820000047ab9 */ /* 0x000fe20000000a00 */
[----:B------:R-:W-:Y:S02]  /*28be0*/  VIADD R23, R7, 0x1 ;  /* 0x0000000107177836 */ /* 0x000fe40000000000 */
[----:B------:R-:W-:Y:S02]  /*28bf0*/  IMAD.MOV.U32 R22, RZ, RZ, R0 ;  /* 0x000000ffff167224 */ /* 0x000fe400078e0000 */
[----:B--2---:R-:W-:-:S04]  /*28c00*/  IMAD R6, R0, 0x50, R5 ;  /* 0x0000005000067824 */ /* 0x004fc800078e0205 */
[----:B------:R-:W-:Y:S02]  /*28c10*/  IMAD.IADD R6, R4, 0x1, R6 ;  /* 0x0000000104067824 */ /* 0x000fe400078e0206 */
[----:B------:R-:W2:Y:S02]  /*28c20*/  @!P5 LDC.64 R4, c[0x0][0x428] ;  /* 0x00010a00ff04db82 */ /* 0x000ea40000000a00 */
[----:B0-----:R-:W-:-:S04]  /*28c30*/  @P0 IMAD.HI.U32 R3, R6, R3, RZ ;  /* 0x0000000306030227 */ /* 0x001fc800078e00ff */
[----:B------:R-:W-:Y:S01]  /*28c40*/  IMAD.MOV.U32 R10, RZ, RZ, R6 ;  /* 0x000000ffff0a7224 */ /* 0x000fe200078e0006 */
[----:B-1----:R-:W-:-:S04]  /*28c50*/  @P0 SHF.R.U32.HI R10, RZ, R2, R3 ;  /* 0x00000002ff0a0219 */ /* 0x002fc80000011603 */
[--C-:B------:R-:W-:Y:S01]  /*28c60*/  @!P5 SHF.R.S32.HI R3, RZ, 0x1f, R10.reuse ;  /* 0x0000001fff03d819 */ /* 0x100fe2000001140a */
[----:B------:R-:W-:-:S04]  /*28c70*/  @!P5 IMAD.MOV.U32 R2, RZ, RZ, R10 ;  /* 0x000000ffff02d224 */ /* 0x000fc800078e000a */
[----:B--2---:R-:W-:-:S04]  /*28c80*/  @!P5 IMAD.WIDE.U32 R2, R32, R4, R2 ;  /* 0x000000042002d225 */ /* 0x004fc800078e0002 */
[----:B---3--:R-:W-:Y:S02]  /*28c90*/  @!P5 IMAD R4, R8, R4, RZ ;  /* 0x000000040804d224 */ /* 0x008fe400078e02ff */
[----:B------:R-:W0:Y:S02]  /*28ca0*/  @!P5 LDC.64 R8, c[0x0][0x418] ;  /* 0x00010600ff08db82 */ /* 0x000e240000000a00 */
[----:B------:R-:W-:-:S04]  /*28cb0*/  @!P5 IMAD R5, R32, R5, R4 ;  /* 0x000000052005d224 */ /* 0x000fc800078e0204 */
[----:B------:R-:W-:Y:S02]  /*28cc0*/  @!P5 IMAD.IADD R3, R5, 0x1, R3 ;  /* 0x000000010503d824 */ /* 0x000fe400078e0203 */
[----:B------:R-:W-:Y:S01]  /*28cd0*/  IMAD.MOV.U32 R4, RZ, RZ, RZ ;  /* 0x000000ffff047224 */ /* 0x000fe200078e00ff */
[----:B0-----:R-:W-:-:S04]  /*28ce0*/  @!P5 LEA R8, P0, R2, R8, 0x2 ;  /* 0x000000080208d211 */ /* 0x001fc800078010ff */
[----:B------:R-:W-:-:S05]  /*28cf0*/  @!P5 LEA.HI.X R9, R2, R9, R3, 0x2, P0 ;  /* 0x000000090209d211 */ /* 0x000fca00000f1403 */
[----:B------:R0:W5:Y:S01]  /*28d00*/  @!P5 LDG.E R4, desc[UR4][R8.64] ;  /* 0x000000040804d981 */ /* 0x000162000c1e1900 */
[----:B------:R-:W-:Y:S02]  /*28d10*/  ISETP.NE.AND P5, PT, R12, 0x3, PT ;  /* 0x000000030c00780c */ /* 0x000fe40003fa5270 */
[----:B------:R-:W-:Y:S01]  /*28d20*/  ISETP.NE.AND P0, PT, R23, 0x2, PT ;  /* 0x000000021700780c */ /* 0x000fe20003f05270 */
[----:B------:R-:W-:Y:S01]  /*28d30*/  IMAD.MOV R5, RZ, RZ, -R10 ;  /* 0x000000ffff057224 */ /* 0x000fe200078e0a0a */
[----:B------:R-:W-:Y:S05]  /*28d40*/  YIELD ;  /* 0x0000000000007946 */ /* 0x000fea0003800000 */
[----:B------:R-:W-:Y:S01]  /*28d50*/  SEL R29, RZ, 0x1, P0 ;  /* 0x00000001ff1d7807 */ /* 0x000fe20000000000 */
[----:B------:R-:W-:Y:S01]  /*28d60*/  IMAD R5, R11, R5, R6 ;  /* 0x000000050b057224 */ /* 0x000fe200078e0206 */
[----:B------:R-:W-:-:S02]  /*28d70*/  SEL R23, R23, RZ, P0 ;  /* 0x000000ff17177207 */ /* 0x000fc40000000000 */
[----:B------:R-:W-:Y:S01]  /*28d80*/  LOP3.LUT R29, R20, R29, RZ, 0x3c, !PT ;  /* 0x0000001d141d7212 */ /* 0x000fe200078e3cff */
[----:B0-----:R-:W-:Y:S06]  /*28d90*/  @!P5 BRA `(.L_x_766) ;  /* 0x000000000004d947 */ /* 0x001fec0003800000 */
[----:B------:R-:W-:Y:S01]  /*28da0*/  BPT.TRAP 0x1 ;  /* 0x000000040000795c */ /* 0x000fe20000300000 */
.L_x_766:
[----:B------:R-:W-:Y:S01]  /*28db0*/  LEA R6, R23, R16, 0x3 ;  /* 0x0000001017067211 */ /* 0x000fe200078e18ff */
[----:B------:R-:W-:Y:S01]  /*28dc0*/  BSSY B1, `(.L_x_767) ;  /* 0x0000004000017945 */ /* 0x000fe20003800000 */
[----:B------:R-:W-:-:S04]  /*28dd0*/  SHF.L.U32 R3, R29, 0x1f, RZ ;  /* 0x0000001f1d037819 */ /* 0x000fc800000006ff */
[----:B------:R-:W0:Y:S02]  /*28de0*/  SYNCS.PHASECHK.TRANS64.TRYWAIT P0, [R6+URZ+0x38840], R3 ;  /* 0x03884003060075a7 */ /* 0x000e24000800017f */
[----:B0-----:R-:W-:Y:S05]  /*28df0*/  @!P0 BRA `(.L_x_768) ;  /* 0x0000004c00b08947 */ /* 0x001fea0003800000 */
.L_x_908:
[----:B------:R-:W-:Y:S05]  /*28e00*/  BSYNC B1 ;  /* 0x0000000000017941 */ /* 0x000fea0003800000 */
.L_x_767:
        /* <DEDUP_REMOVED lines=24> */
[----:B------:R-:W-:Y:S01]  /*28f90*/  IMAD.SHL.U32 R0, R34, 0x2, RZ ;  /* 0x0000000222007824 */ /* 0x000fe200078e00ff */
[----:B------:R-:W-:Y:S01]  /*28fa0*/  ULDC.64 UR4, c[0x0][0x208] ;  /* 0x0000820000047ab9 */ /* 0x000fe20000000a00 */
[----:B------:R-:W1:Y:S01]  /*28fb0*/  SHFL.IDX PT, R3, R10, RZ, 0x181f ;  /* 0x00181fff0a037589 */ /* 0x000e6200000e0000 */
[----:B------:R-:W-:Y:S01]  /*28fc0*/  @P2 LOP3.LUT R18, R18, 0x100, RZ, 0xfc, !PT ;  /* 0x0000010012122812 */ /* 0x000fe200078efcff */
[----:B------:R-:W-:Y:S02]  /*28fd0*/  IMAD R9, R9, 0x2, R16 ;  /* 0x0000000209097824 */ /* 0x000fe400078e0210 */
        /* <DEDUP_REMOVED lines=39> */
.L_x_920:
[----:B------:R-:W-:Y:S01]  /*29250*/  LOP3.LUT R18, R18, 0xffffff7f, RZ, 0xc0, !PT ;  /* 0xffffff7f12127812 */ /* 0x000fe200078ec0ff */
[----:B------:R-:W-:Y:S01]  /*29260*/  ULDC.64 UR4, c[0x0][0x208] ;  /* 0x0000820000047ab9 */ /* 0x000fe20000000a00 */
        /* <DEDUP_REMOVED lines=16> */
.L_x_770:
[----:B------:R-:W-:Y:S02]  /*29370*/  PLOP3.LUT P5, PT, P5, P0, PT, 0xa2, 0x0 ;  /* 0x000000000000781c */ /* 0x000fe40002fa1472 */
[----:B------:R-:W-:-:S08]  /*29380*/  @P0 R2UR P5, UR4, R6 ;  /* 0x00000000060402ca */ /* 0x000fd000000a0000 */
[----:B------:R-:W-:-:S05]  /*29390*/  @P0 PLOP3.LUT P0, PT, P5, PT, PT, 0x80, 0x0 ;  /* 0x000000000000081c */ /* 0x000fca0002f0f070 */
[----:B------:R-:W-:Y:S01]  /*293a0*/  @!P5 SYNCS.ARRIVE.TRANS64.RED.A0T1 RZ, [UR4+0x38830], RZ ;  /* 0x038830ffffffd9a7 */ /* 0x000fe20008200404 */
[----:B------:R-:W-:Y:S07]  /*293b0*/  @!P5 ARRIVES.LDGSTSBAR.64.TRANSCNT [UR4+0x38830] ;  /* 0x03883000ff00d9b0 */ /* 0x000fee0008000a84 */
[----:B------:R-:W-:Y:S05]  /*293c0*/  @P0 BRA.U.ANY `(.L_x_770) ;  /* 0xfffffffd00e80947 */ /* 0x000fea000393ffff */
[----:B------:R-:W-:Y:S01]  /*293d0*/  NOP ;  /* 0x0000000000007918 */ /* 0x000fe20000000000 */
[----:B-1----:R-:W-:-:S05]  /*293e0*/  IMAD.U32 R2, RZ, RZ, UR37 ;  /* 0x00000025ff027e24 */ /* 0x002fca000f8e00ff */
[----:B------:R-:W-:-:S13]  /*293f0*/  ISETP.NE.AND P6, PT, R2, 0x3, PT ;  /* 0x000000030200780c */ /* 0x000fda0003fc5270 */
[----:B------:R-:W-:Y:S05]  /*29400*/  @!P6 BRA `(.L_x_771) ;  /* 0x000000000004e947 */ /* 0x000fea0003800000 */
[----:B------:R-:W-:Y:S01]  /*29410*/  BPT.TRAP 0x1 ;  /* 0x000000040000795c */ /* 0x000fe20000300000 */
.L_x_771:
[----:B------:R1:W-:Y:S01]  /*29420*/  SYNCS.ARRIVE.TRANS64.A1T0 RZ, [R6+URZ+0x38830], RZ ;  /* 0x038830ff06ff79a7 */ /* 0x0003e2000810003f */
[----:B------:R-:W-:Y:S05]  /*29430*/  @!P6 BRA `(.L_x_772) ;  /* 0x000000000004e947 */ /* 0x000fea0003800000 */
[----:B------:R-:W-:Y:S01]  /*29440*/  BPT.TRAP 0x1 ;  /* 0x000000040000795c */ /* 0x000fe20000300000 */
.L_x_772:
[----:B------:R-:W-:Y:S01]  /*29450*/  SHF.L.U32 R2, R20, 0x1f, RZ ;  /* 0x0000001f14027819 */ /* 0x000fe200000006ff */
[----:B-1----:R-:W-:Y:S01]  /*29460*/  IMAD R6, R7, 0x8, R16 ;  /* 0x0000000807067824 */ /* 0x002fe200078e0210 */
[----:B------:R-:W-:Y:S03]  /*29470*/  BSSY B1, `(.L_x_773) ;  /* 0x0000003000017945 */ /* 0x000fe60003800000 */
[----:B------:R-:W1:Y:S02]  /*29480*/  SYNCS.PHASECHK.TRANS64.TRYWAIT P0, [R6+URZ+0x38860], R2 ;  /* 0x03886002060075a7 */ /* 0x000e64000800017f */
[----:B-1----:R-:W-:Y:S05]  /*29490*/  @!P0 BRA `(.L_x_774) ;  /* 0x0000004c00f08947 */ /* 0x002fea0003800000 */
.L_x_921:
[----:B------:R-:W-:Y:S05]  /*294a0*/  BSYNC B1 ;  /* 0x0000000000017941 */ /* 0x000fea0003800000 */
.L_x_773:
[----:B0-----:R-:W2:Y:S01]  /*294b0*/  LDL R8, [R1+0x8] ;  /* 0x0000080001087983 */ /* 0x001ea20000100800 */
        /* <DEDUP_REMOVED lines=9> */
[----:B------:R-:W-:Y:S01]  /*29550*/  IMAD R7, R7, 0x2, R16 ;  /* 0x0000000207077824 */ /* 0x000fe200078e0210 */
[----:B------:R-:W-:Y:S02]  /*29560*/  ULDC.64 UR4, c[0x0][0x208] ;  /* 0x0000820000047ab9 */ /* 0x000fe40000000a00 */
[----:B------:R-:W1:Y:S01]  /*29570*/  SHFL.IDX PT, R3, R19, RZ, 0x181f ;  /* 0x00181fff13037589 */ /* 0x000e6200000e0000 */
[----:B0-----:R-:W-:-:S05]  /*29580*/  IADD3 R2, P0, R2, R0, RZ ;  /* 0x0000000002027210 */ /* 0x001fca0007f1e0ff */
[----:B-1----:R-:W-:Y:S01]  /*29590*/  IMAD.X R3, RZ, RZ, R3, P0 ;  /* 0x000000ffff037224 */ /* 0x002fe200000e0603 */
[----:B------:R-:W-:-:S13]  /*295a0*/  ISETP.LT.OR P0, PT, R8, 0x1, P4 ;  /* 0x000000010800780c */ /* 0x000fda0002701670 */
[----:B------:R-:W-:Y:S01]  /*295b0*/  @!PT LDS RZ, [RZ] ;  /* 0x00000000fffff984 */ /* 0x000fe20000000800 */
        /* <DEDUP_REMOVED lines=44> */
[----:B0-2---:R0:W1:Y:S02]  /*29880*/  SHFL.IDX PT, R2, R17, 0x4, 0x181f ;  /* 0x00981f0011027f89 */ /* 0x00506400000e0000 */
.L_x_933:
[----:B-1----:R-:W-:Y:S01]  /*29890*/  IADD3 R2, P0, R2, R0, RZ ;  /* 0x0000000002027210 */ /* 0x002fe20007f1e0ff */
[----:B------:R-:W-:Y:S01]  /*298a0*/  ULDC.64 UR4, c[0x0][0x208] ;  /* 0x0000820000047ab9 */ /* 0x000fe20000000a00 */
[----:B------:R-:W-:-:S03]  /*298b0*/  ULDC.64 UR6, c[0x0][0x318] ;  /* 0x0000c60000067ab9 */ /* 0x000fc60000000a00 */
[----:B------:R-:W-:Y:S01]  /*298c0*/  IMAD.X R3, RZ, RZ, R19, P0 ;  /* 0x000000ffff037224 */ /* 0x000fe200000e0613 */
        /* <DEDUP_REMOVED lines=11> */
[----:B------:R-:W-:Y:S02]  /*29980*/  ULDC.64 UR4, c[0x0][0x328] ;  /* 0x0000ca0000047ab9 */ /* 0x000fe40000000a00 */
[----:B------:R-:W-:-:S04]  /*29990*/  IMAD R0, R21, UR4, RZ ;  /* 0x0000000415007c24 */ /* 0x000fc8000f8e02ff */
[C---:B------:R-:W-:Y:S01]  /*299a0*/  IMAD R9, R5.reuse, UR5, R0 ;  /* 0x0000000505097c24 */ /* 0x040fe2000f8e0200 */
[----:B------:R-:W-:Y:S01]  /*299b0*/  NOP ;  /* 0x0000000000007918 */ /* 0x000fe20000000000 */
[----:B-1----:R-:W-:Y:S01]  /*299c0*/  IMAD.WIDE.U32 R2, R5, UR4, RZ ;  /* 0x0000000405027c25 */ /* 0x002fe2000f8e00ff */
[----:B------:R-:W-:-:S03]  /*299d0*/  ULDC.64 UR4, c[0x0][0x338] ;  /* 0x0000ce0000047ab9 */ /* 0x000fc60000000a00 */
[----:B------:R-:W-:Y:S02]  /*299e0*/  IMAD.IADD R3, R3, 0x1, R9 ;  /* 0x0000000103037824 */ /* 0x000fe400078e0209 */
[----:B------:R-:W-:Y:S02]  /*299f0*/  IMAD R25, R25, UR4, RZ ;  /* 0x0000000419197c24 */ /* 0x000fe4000f8e02ff */
[----:B------:R-:W-:-:S04]  /*29a00*/  IMAD.WIDE.U32 R2, R4, UR4, R2 ;  /* 0x0000000404027c25 */ /* 0x000fc8000f8e0002 */
[----:B------:R-:W-:Y:S01]  /*29a10*/  IMAD R25, R4, UR5, R25 ;  /* 0x0000000504197c24 */ /* 0x000fe2000f8e0219 */
[----:B------:R-:W-:-:S03]  /*29a20*/  ULDC.64 UR4, c[0x0][0x330] ;  /* 0x0000cc0000047ab9 */ /* 0x000fc60000000a00 */
[----:B------:R-:W-:Y:S02]  /*29a30*/  IMAD.IADD R3, R3, 0x1, R25 ;  /* 0x0000000103037824 */ /* 0x000fe400078e0219 */
[----:B------:R-:W-:-:S04]  /*29a40*/  IMAD.WIDE.U32 R2, R26, UR4, R2 ;  /* 0x000000041a027c25 */ /* 0x000fc8000f8e0002 */
[----:B------:R-:W-:Y:S01]  /*29a50*/  IMAD R3, R26, UR5, R3 ;  /* 0x000000051a037c24 */ /* 0x000fe2000f8e0203 */
[----:B0-----:R-:W-:-:S04]  /*29a60*/  LEA R17, P0, R2, UR6, 0x1 ;  /* 0x0000000602117c11 */ /* 0x001fc8000f8008ff */
[----:B------:R-:W-:Y:S02]  /*29a70*/  LEA.HI.X R19, R2, UR7, R3, 0x1, P0 ;  /* 0x0000000702137c11 */ /* 0x000fe400080f0c03 */
[----:B------:R-:W-:-:S13]  /*29a80*/  PLOP3.LUT P0, PT, PT, PT, PT, 0x80, 0x0 ;  /* 0x000000000000781c */ /* 0x000fda0003f0f070 */
.L_x_776:
        /* <DEDUP_REMOVED lines=11> */
.L_x_777:
[----:B------:R-:W2:Y:S01]  /*29b40*/  LDL R2, [R1+0xc] ;  /* 0x00000c0001027983 */ /* 0x000ea20000100800 */
[----:B------:R3:W-:Y:S01]  /*29b50*/  SYNCS.ARRIVE.TRANS64.A1T0 RZ, [R6+URZ+0x38850], RZ ;  /* 0x038850ff06ff79a7 */ /* 0x0007e2000810003f */
[C---:B------:R-:W-:Y:S01]  /*29b60*/  VIADD R0, R22.reuse, 0xffffffff ;  /* 0xffffffff16007836 */ /* 0x040fe20000000000 */
[----:B------:R-:W-:Y:S01]  /*29b70*/  MOV R20, R29 ;  /* 0x0000001d00147202 */ /* 0x000fe20000000f00 */
[----:B------:R-:W-:Y:S02]  /*29b80*/  IMAD.MOV.U32 R7, RZ, RZ, R23 ;  /* 0x000000ffff077224 */ /* 0x000fe400078e0017 */
[----:B------:R-:W-:Y:S01]  /*29b90*/  IMAD.MOV.U32 R31, RZ, RZ, R22 ;  /* 0x000000ffff1f7224 */ /* 0x000fe200078e0016 */
[----:B--2---:R-:W-:-:S13]  /*29ba0*/  ISETP.GT.AND P0, PT, R22, R2, PT ;  /* 0x000000021600720c */ /* 0x004fda0003f04270 */
[----:B---3--:R-:W-:Y:S05]  /*29bb0*/  @P0 BRA `(.L_x_778) ;  /* 0xffffffec00cc0947 */ /* 0x008fea000383ffff */
.L_x_765:
[----:B------:R-:W-:Y:S05]  /*29bc0*/  BSYNC B0 ;  /* 0x0000000000007941 */ /* 0x000fea0003800000 */
.L_x_764:
[----:B------:R-:W2:Y:S01]  /*29bd0*/  S2R R2, SR_TID.X ;  /* 0x0000000000027919 */ /* 0x000ea20000002100 */
[----:B------:R-:W-:Y:S01]  /*29be0*/  BSSY B0, `(.L_x_779) ;  /* 0x0000011000007945 */ /* 0x000fe20003800000 */
[----:B--2---:R-:W-:-:S04]  /*29bf0*/  LOP3.LUT R2, R2, 0x7f, RZ, 0xc0, !PT ;  /* 0x0000007f02027812 */ /* 0x004fc800078ec0ff */
[----:B------:R-:W-:-:S13]  /*29c00*/  ISETP.NE.AND P0, PT, R2, RZ, PT ;  /* 0x000000ff0200720c */ /* 0x000fda0003f05270 */
[----:B------:R-:W-:Y:S05]  /*29c10*/  @P0 BRA `(.L_x_780) ;  /* 0x0000000000340947 */ /* 0x000fea0003800000 */
[----:B------:R-:W2:Y:S01]  /*29c20*/  S2R R5, SR_LANEID ;  /* 0x0000000000057919 */ /* 0x000ea20000000000 */
[----:B------:R-:W-:Y:S01]  /*29c30*/  VOTEU.ANY UR4, UPT, PT ;  /* 0x0000000000047886 */ /* 0x000fe200038e0100 */
[----:B0-----:R-:W0:Y:S01]  /*29c40*/  LDC.64 R2, c[0x0][0xc60] ;  /* 0x00031800ff027b82 */ /* 0x001e220000000a00 */
[----:B------:R-:W2:Y:S01]  /*29c50*/  FLO.U32 R0, UR4 ;  /* 0x0000000400007d00 */ /* 0x000ea200080e0000 */
[----:B------:R-:W-:Y:S01]  /*29c60*/  ULDC.64 UR6, c[0x0][0x208] ;  /* 0x0000820000067ab9 */ /* 0x000fe20000000a00 */
[----:B--2---:R-:W-:-:S06]  /*29c70*/  ISETP.EQ.U32.AND P0, PT, R0, R5, PT ;  /* 0x000000050000720c */ /* 0x004fcc0003f02070 */
[----:B------:R-:W0:Y:S07]  /*29c80*/  POPC R5, UR4 ;  /* 0x0000000400057d09 */ /* 0x000e2e0008000000 */
[----:B0-----:R-:W2:Y:S01]  /*29c90*/  @P0 ATOMG.E.ADD.STRONG.GPU PT, R3, desc[UR6][R2.64], R5 ;  /* 0x00000005020309a8 */ /* 0x001ea200081ee1c6 */
[----:B------:R-:W0:Y:S02]  /*29ca0*/  S2R R4, SR_LTMASK ;  /* 0x0000000000047919 */ /* 0x000e240000003900 */
[----:B0-----:R-:W-:-:S04]  /*29cb0*/  LOP3.LUT R4, R4, UR4, RZ, 0xc0, !PT ;  /* 0x0000000404047c12 */ /* 0x001fc8000f8ec0ff */
[----:B-1----:R-:W0:Y:S01]  /*29cc0*/  POPC R7, R4 ;  /* 0x0000000400077309 */ /* 0x002e220000000000 */
[----:B--2---:R-:W0:Y:S02]  /*29cd0*/  SHFL.IDX PT, R0, R3, R0, 0x1f ;  /* 0x00001f0003007589 */ /* 0x004e2400000e0000 */
[----:B0-----:R-:W-:-:S07]  /*29ce0*/  IADD3 R24, R0, UR36, R7 ;  /* 0x0000002400187c10 */ /* 0x001fce000fffe007 */
.L_x_780:
[----:B------:R-:W-:Y:S05]  /*29cf0*/  BSYNC B0 ;  /* 0x0000000000007941 */ /* 0x000fea0003800000 */
.L_x_779:
[----:B------:R-:W-:-:S05]  /*29d00*/  IMAD.U32 R0, RZ, RZ, UR37 ;  /* 0x00000025ff007e24 */ /* 0x000fca000f8e00ff */
[----:B------:R-:W-:-:S13]  /*29d10*/  ISETP.NE.AND P0, PT, R0, 0x3, PT ;  /* 0x000000030000780c */ /* 0x000fda0003f05270 */
[----:B------:R-:W-:Y:S05]  /*29d20*/  @!P0 BRA `(.L_x_781) ;  /* 0x0000000000048947 */ /* 0x000fea0003800000 */
[----:B------:R-:W-:Y:S01]  /*29d30*/  BPT.TRAP 0x1 ;  /* 0x000000040000795c */ /* 0x000fe20000300000 */
.L_x_781:
[----:B------:R-:W2:Y:S01]  /*29d40*/  LDL.LU R0, [R1+0x8] ;  /* 0x0000080001007983 */ /* 0x000ea20000300800 */
[----:B------:R-:W-:Y:S01]  /*29d50*/  IMAD R4, R23, 0x8, R16 ;  /* 0x0000000817047824 */ /* 0x000fe200078e0210 */
[----:B0-----:R-:W-:Y:S01]  /*29d60*/  SHF.L.U32 R3, R29, 0x1f, RZ ;  /* 0x0000001f1d037819 */ /* 0x001fe200000006ff */
[----:B------:R-:W-:Y:S03]  /*29d70*/  BSSY B0, `(.L_x_782) ;  /* 0x0000004000007945 */ /* 0x000fe60003800000 */
[----:B------:R-:W0:Y:S01]  /*29d80*/  SYNCS.PHASECHK.TRANS64.TRYWAIT P0, [R4+URZ+0x38860], R3 ;  /* 0x03886003040075a7 */ /* 0x000e22000800017f */
[----:B--2---:R-:W-:Y:S01]  /*29d90*/  IMAD R5, R22, -0x50, R0 ;  /* 0xffffffb016057824 */ /* 0x004fe200078e0200 */
[----:B0-----:R-:W-:Y:S06]  /*29da0*/  @!P0 BRA `(.L_x_783) ;  /* 0x0000004c00a08947 */ /* 0x001fec0003800000 */
.L_x_934:
[----:B------:R-:W-:Y:S05]  /*29db0*/  BSYNC B0 ;  /* 0x0000000000007941 */ /* 0x000fea0003800000 */
.L_x_782:
[----:B------:R-:W2:Y:S01]  /*29dc0*/  S2R R0, SR_TID.X ;  /* 0x0000000000007919 */ /* 0x000ea20000002100 */
[----:B------:R-:W-:Y:S01]  /*29dd0*/  UMOV UR4, 0xffffffff ;  /* 0xffffffff00047882 */ /* 0x000fe20000000000 */
[----:B-1----:R-:W-:Y:S01]  /*29de0*/  IMAD R7, R23, 0x5000, R33 ;  /* 0x0000500017077824 */ /* 0x002fe200078e0221 */
[----:B--2---:R-:W-:-:S04]  /*29df0*/  LOP3.LUT R0, R0, 0x7f, RZ, 0xc0, !PT ;  /* 0x0000007f00007812 */ /* 0x004fc800078ec0ff */
[----:B------:R-:W-:-:S05]  /*29e00*/  SHF.R.U32.HI R0, RZ, 0x3, R0 ;  /* 0x00000003ff007819 */ /* 0x000fca0000011600 */
[----:B------:R-:W-:Y:S01]  /*29e10*/  IMAD.IADD R5, R5, 0x1, -R0 ;  /* 0x0000000105057824 */ /* 0x000fe200078e0a00 */
[----:B------:R-:W-:Y:S06]  /*29e20*/  BRA.DIV UR4, `(.L_x_784) ;  /* 0x0000004e04947947 */ /* 0x000fec000b800000 */
[----:B------:R-:W1:Y:S01]  /*29e30*/  SHFL.IDX PT, R14, R17, RZ, 0x181f ;  /* 0x00181fff110e7589 */ /* 0x000e6200000e0000 */
[----:B------:R-:W-:Y:S01]  /*29e40*/  ULDC UR4, c[0x0][0x2f4] ;  /* 0x0000bd0000047ab9 */ /* 0x000fe20000000800 */
[C---:B------:R-:W-:Y:S01]  /*29e50*/  IMAD.SHL.U32 R8, R34.reuse, 0x2, RZ ;  /* 0x0000000222087824 */ /* 0x040fe200078e00ff */
[C---:B------:R-:W-:Y:S01]  /*29e60*/  ISETP.GE.AND P3, PT, R34.reuse, UR4, PT ;  /* 0x0000000422007c0c */ /* 0x040fe2000bf66270 */
[----:B0-----:R-:W0:Y:S01]  /*29e70*/  SHFL.IDX PT, R3, R19, RZ, 0x181f ;  /* 0x00181fff13037589 */ /* 0x001e2200000e0000 */
[----:B------:R-:W-:Y:S01]  /*29e80*/  LOP3.LUT R2, R34, 0x40, RZ, 0xfc, !PT ;  /* 0x0000004022027812 */ /* 0x000fe200078efcff */
[----:B------:R-:W-:Y:S01]  /*29e90*/  IMAD R0, R7, 0x2, R16 ;  /* 0x0000000207007824 */ /* 0x000fe200078e0210 */
[----:B------:R-:W-:Y:S01]  /*29ea0*/  ISETP.LT.OR P4, PT, R5, 0x1, P3 ;  /* 0x000000010500780c */ /* 0x000fe20001f81670 */
[----:B------:R-:W-:Y:S01]  /*29eb0*/  ULDC.64 UR6, c[0x0][0x208] ;  /* 0x0000820000067ab9 */ /* 0x000fe20000000a00 */
[----:B------:R-:W-:Y:S02]  /*29ec0*/  ISETP.GE.AND P2, PT, R2, UR4, PT ;  /* 0x0000000402007c0c */ /* 0x000fe4000bf46270 */
[----:B------:R-:W-:-:S04]  /*29ed0*/  LOP3.LUT R2, R34, 0x80, RZ, 0xfc, !PT ;  /* 0x0000008022027812 */ /* 0x000fc800078efcff */
[----:B------:R-:W-:Y:S02]  /*29ee0*/  ISETP.GE.AND P1, PT, R2, UR4, PT ;  /* 0x0000000402007c0c */ /* 0x000fe4000bf26270 */
[----:B-1----:R-:W-:Y:S02]  /*29ef0*/  IADD3 R6, P0, R14, R8, RZ ;  /* 0x000000080e067210 */ /* 0x002fe40007f1e0ff */
[----:B------:R-:W1:Y:S03]  /*29f00*/  SHFL.IDX PT, R14, R17, 0x1, 0x181f ;  /* 0x00381f00110e7f89 */ /* 0x000e6600000e0000 */
[----:B0-----:R-:W-:Y:S01]  /*29f10*/  IMAD.X R7, RZ, RZ, R3, P0 ;  /* 0x000000ffff077224 */ /* 0x001fe200000e0603 */
[C---:B------:R-:W-:Y:S01]  /*29f20*/  ISETP.LT.OR P0, PT, R5.reuse, 0x1, P2 ;  /* 0x000000010500780c */ /* 0x040fe20001701670 */
[----:B------:R-:W0:Y:S04]  /*29f30*/  SHFL.IDX PT, R3, R19, 0x1, 0x181f ;  /* 0x00381f0013037f89 */ /* 0x000e2800000e0000 */
[----:B------:R-:W-:Y:S01]  /*29f40*/  LDGSTS.E.BYPASS.LTC128B.128 [R0+0x400], desc[UR6][R6.64], !P4 ;  /* 0x0040000006007fae */ /* 0x000fe2000e101d46 */
[----:B------:R-:W-:-:S07]  /*29f50*/  ISETP.LT.OR P4, PT, R5, 0x1, P1 ;  /* 0x000000010500780c */ /* 0x000fce0000f81670 */
[----:B------:R-:W-:Y:S01]  /*29f60*/  LDGSTS.E.BYPASS.LTC128B.128 [R0+0x2c00], desc[UR6][R6.64+0x80], !P0 ;  /* 0x02c0008006007fae */ /* 0x000fe2000c101d46 */
[----:B------:R-:W-:-:S05]  /*29f70*/  ISETP.GE.AND P0, PT, R37, UR4, PT ;  /* 0x0000000425007c0c */ /* 0x000fca000bf06270 */
[----:B------:R-:W-:Y:S01]  /*29f80*/  LDGSTS.E.BYPASS.LTC128B.128 [R0+0x5400], desc[UR6][R6.64+0x100], !P4 ;  /* 0x0540010006007fae */ /* 0x000fe2000e101d46 */
[----:B------:R-:W-:-:S13]  /*29f90*/  ISETP.LT.OR P4, PT, R5, 0x1, P0 ;  /* 0x000000010500780c */ /* 0x000fda0000781670 */
[----:B------:R2:W-:Y:S01]  /*29fa0*/  LDGSTS.E.BYPASS.LTC128B.128 [R0+0x7c00], desc[UR6][R6.64+0x180], !P4 ;  /* 0x07c0018006007fae */ /* 0x0005e2000e101d46 */
[----:B-1----:R-:W-:-:S03]  /*29fb0*/  IADD3 R2, P4, R14, R8, RZ ;  /* 0x000000080e027210 */ /* 0x002fc60007f9e0ff */
[----:B------:R-:W1:Y:S02]  /*29fc0*/  SHFL.IDX PT, R14, R17, 0x2, 0x181f ;  /* 0x00581f00110e7f89 */ /* 0x000e6400000e0000 */
[----:B0-----:R-:W-:Y:S01]  /*29fd0*/  IMAD.X R3, RZ, RZ, R3, P4 ;  /* 0x000000ffff037224 */ /* 0x001fe200020e0603 */
[----:B------:R-:W-:Y:S01]  /*29fe0*/  ISETP.LT.OR P4, PT, R5, 0x11, P3 ;  /* 0x000000110500780c */ /* 0x000fe20001f81670 */
[----:B--2---:R-:W0:-:S12]  /*29ff0*/  SHFL.IDX PT, R7, R19, 0x2, 0x181f ;  /* 0x00581f0013077f89 */ /* 0x004e1800000e0000 */
[----:B------:R-:W-:Y:S01]  /*2a000*/  LDGSTS.E.BYPASS.LTC128B.128 [R0+0xc00], desc[UR6][R2.64], !P4 ;  /* 0x00c0000002007fae */ /* 0x000fe2000e101d46 */
[----:B------:R-:W-:-:S13]  /*2a010*/  ISETP.LT.OR P4, PT, R5, 0x11, P2 ;  /* 0x000000110500780c */ /* 0x000fda0001781670 */
[----:B------:R-:W-:Y:S01]  /*2a020*/  LDGSTS.E.BYPASS.LTC128B.128 [R0+0x3400], desc[UR6][R2.64+0x80], !P4 ;  /* 0x0340008002007fae */ /* 0x000fe2000e101d46 */
[----:B------:R-:W-:-:S13]  /*2a030*/  ISETP.LT.OR P4, PT, R5, 0x11, P1 ;  /* 0x000000110500780c */ /* 0x000fda0000f81670 */
[----:B------:R-:W-:Y:S01]  /*2a040*/  LDGSTS.E.BYPASS.LTC128B.128 [R0+0x5c00], desc[UR6][R2.64+0x100], !P4 ;  /* 0x05c0010002007fae */ /* 0x000fe2000e101d46 */
[----:B------:R-:W-:-:S13]  /*2a050*/  ISETP.LT.OR P4, PT, R5, 0x11, P0 ;  /* 0x000000110500780c */ /* 0x000fda0000781670 */
[----:B------:R2:W-:Y:S01]  /*2a060*/  LDGSTS.E.BYPASS.LTC128B.128 [R0+0x8400], desc[UR6][R2.64+0x180], !P4 ;  /* 0x0840018002007fae */ /* 0x0005e2000e101d46 */
[----:B-1----:R-:W-:-:S03]  /*2a070*/  IADD3 R6, P4, R14, R8, RZ ;  /* 0x000000080e067210 */ /* 0x002fc60007f9e0ff */
[----:B------:R-:W1:Y:S02]  /*2a080*/  SHFL.IDX PT, R14, R17, 0x3, 0x181f ;  /* 0x00781f00110e7f89 */ /* 0x000e6400000e0000 */
[----:B0-----:R-:W-:Y:S01]  /*2a090*/  IMAD.X R7, RZ, RZ, R7, P4 ;  /* 0x000000ffff077224 */ /* 0x001fe200020e0607 */
[C---:B------:R-:W-:Y:S01]  /*2a0a0*/  ISETP.LT.OR P4, PT, R5.reuse, 0x21, P3 ;  /* 0x000000210500780c */ /* 0x040fe20001f81670 */
[----:B--2---:R-:W0:Y:S04]  /*2a0b0*/  SHFL.IDX PT, R3, R19, 0x3, 0x181f ;  /* 0x00781f0013037f89 */ /* 0x004e2800000e0000 */
[----:B------:R-:W2:Y:S08]  /*2a0c0*/  SHFL.IDX PT, R19, R19, 0x4, 0x181f ;  /* 0x00981f0013137f89 */ /* 0x000eb000000e0000 */
[----:B------:R3:W-:Y:S01]  /*2a0d0*/  LDGSTS.E.BYPASS.LTC128B.128 [R0+0x1400], desc[UR6][R6.64], !P4 ;  /* 0x0140000006007fae */ /* 0x0007e2000e101d46 */
[----:B------:R-:W-:-:S13]  /*2a0e0*/  ISETP.LT.OR P4, PT, R5, 0x21, P2 ;  /* 0x000000210500780c */ /* 0x000fda0001781670 */
[----:B------:R3:W-:Y:S01]  /*2a0f0*/  LDGSTS.E.BYPASS.LTC128B.128 [R0+0x3c00], desc[UR6][R6.64+0x80], !P4 ;  /* 0x03c0008006007fae */ /* 0x0007e2000e101d46 */
[----:B------:R-:W-:-:S13]  /*2a100*/  ISETP.LT.OR P4, PT, R5, 0x21, P1 ;  /* 0x000000210500780c */ /* 0x000fda0000f81670 */
[----:B------:R3:W-:Y:S01]  /*2a110*/  LDGSTS.E.BYPASS.LTC128B.128 [R0+0x6400], desc[UR6][R6.64+0x100], !P4 ;  /* 0x0640010006007fae */ /* 0x0007e2000e101d46 */
[----:B------:R-:W-:-:S13]  /*2a120*/  ISETP.LT.OR P4, PT, R5, 0x21, P0 ;  /* 0x000000210500780c */ /* 0x000fda0000781670 */
[----:B------:R3:W-:Y:S01]  /*2a130*/  LDGSTS.E.BYPASS.LTC128B.128 [R0+0x8c00], desc[UR6][R6.64+0x180], !P4 ;  /* 0x08c0018006007fae */ /* 0x0007e2000e101d46 */
[----:B-1----:R-:W-:-:S03]  /*2a140*/  IADD3 R2, P4, R14, R8, RZ ;  /* 0x000000080e027210 */ /* 0x002fc60007f9e0ff */
[----:B------:R3:W1:Y:S02]  /*2a150*/  SHFL.IDX PT, R14, R17, 0x4, 0x181f ;  /* 0x00981f00110e7f89 */ /* 0x00066400000e0000 */
        /* <DEDUP_REMOVED lines=8> */
[----:B-12---:R3:W-:Y:S02]  /*2a1e0*/  LDGSTS.E.BYPASS.LTC128B.128 [R0+0x9400], desc[UR6][R2.64+0x180], !P4 ;  /* 0x0940018002007fae */ /* 0x0067e4000e101d46 */
.L_x_946:
[C---:B------:R-:W-:Y:S01]  /*2a1f0*/  ISETP.LT.OR P3, PT, R5.reuse, 0x41, P3 ;  /* 0x000000410500780c */ /* 0x040fe20001f61670 */
[----:B------:R-:W-:Y:S01]  /*2a200*/  ULDC.64 UR4, c[0x0][0x208] ;  /* 0x0000820000047ab9 */ /* 0x000fe20000000a00 */
[C---:B------:R-:W-:Y:S02]  /*2a210*/  ISETP.LT.OR P2, PT, R5.reuse, 0x41, P2 ;  /* 0x000000410500780c */ /* 0x040fe40001741670 */
[C---:B------:R-:W-:Y:S02]  /*2a220*/  ISETP.LT.OR P1, PT, R5.reuse, 0x41, P1 ;  /* 0x000000410500780c */ /* 0x040fe40000f21670 */
[----:B---3--:R-:W-:Y:S02]  /*2a230*/  IADD3 R2, P4, R14, R8, RZ ;  /* 0x000000080e027210 */ /* 0x008fe40007f9e0ff */
        /* <DEDUP_REMOVED lines=11> */
.L_x_785:
[----:B------:R-:W-:Y:S02]  /*2a2f0*/  PLOP3.LUT P1, PT, P1, P0, PT, 0xa2, 0x0 ;  /* 0x000000000000781c */ /* 0x000fe40000f21472 */
[----:B------:R-:W-:-:S08]  /*2a300*/  @P0 R2UR P1, UR4, R4 ;  /* 0x00000000040402ca */ /* 0x000fd00000020000 */
[----:B------:R-:W-:-:S05]  /*2a310*/  @P0 PLOP3.LUT P0, PT, P1, PT, PT, 0x80, 0x0 ;  /* 0x000000000000081c */ /* 0x000fca0000f0f070 */
[----:B------:R-:W-:Y:S01]  /*2a320*/  @!P1 SYNCS.ARRIVE.TRANS64.RED.A0T1 RZ, [UR4+0x38850], RZ ;  /* 0x038850ffffff99a7 */ /* 0x000fe20008200404 */
[----:B------:R-:W-:Y:S07]  /*2a330*/  @!P1 ARRIVES.LDGSTSBAR.64.TRANSCNT [UR4+0x38850] ;  /* 0x03885000ff0099b0 */ /* 0x000fee0008000a84 */
[----:B------:R-:W-:Y:S05]  /*2a340*/  @P0 BRA.U.ANY `(.L_x_785) ;  /* 0xfffffffd00e80947 */ /* 0x000fea000393ffff */
[----:B------:R-:W-:Y:S01]  /*2a350*/  NOP ;  /* 0x0000000000007918 */ /* 0x000fe20000000000 */
[----:B0-----:R-:W-:-:S05]  /*2a360*/  IMAD.U32 R0, RZ, RZ, UR37 ;  /* 0x00000025ff007e24 */ /* 0x001fca000f8e00ff */
[----:B------:R-:W-:-:S13]  /*2a370*/  ISETP.NE.AND P2, PT, R0, 0x3, PT ;  /* 0x000000030000780c */ /* 0x000fda0003f45270 */
[----:B------:R-:W-:Y:S05]  /*2a380*/  @!P2 BRA `(.L_x_786) ;  /* 0x000000000004a947 */ /* 0x000fea0003800000 */
[----:B------:R-:W-:Y:S01]  /*2a390*/  BPT.TRAP 0x1 ;  /* 0x000000040000795c */ /* 0x000fe20000300000 */
.L_x_786:
[----:B------:R0:W-:Y:S01]  /*2a3a0*/  SYNCS.ARRIVE.TRANS64.A1T0 RZ, [R4+URZ+0x38850], RZ ;  /* 0x038850ff04ff79a7 */ /* 0x0001e2000810003f */
[----:B------:R-:W-:-:S05]  /*2a3b0*/  VIADD R23, R23, 0x1 ;  /* 0x0000000117177836 */ /* 0x000fca0000000000 */
[----:B------:R-:W-:-:S04]  /*2a3c0*/  ISETP.NE.AND P0, PT, R23, 0x2, PT ;  /* 0x000000021700780c */ /* 0x000fc80003f05270 */
[----:B------:R-:W-:Y:S02]  /*2a3d0*/  SEL R0, RZ, 0x1, P0 ;  /* 0x00000001ff007807 */ /* 0x000fe40000000000 */
[----:B------:R-:W-:Y:S02]  /*2a3e0*/  SEL R23, R23, RZ, P0 ;  /* 0x000000ff17177207 */ /* 0x000fe40000000000 */
[----:B0-----:R-:W-:-:S07]  /*2a3f0*/  LOP3.LUT R29, R29, R0, RZ, 0x3c, !PT ;  /* 0x000000001d1d7212 */ /* 0x001fce00078e3cff */
.L_x_741:
[----:B------:R-:W-:Y:S05]  /*2a400*/  BSYNC B7 ;  /* 0x0000000000077941 */ /* 0x000fea0003800000 */
.L_x_739:
[----:B------:R-:W-:-:S13]  /*2a410*/  LOP3.LUT P0, RZ, R18, 0x40, RZ, 0xc0, !PT ;  /* 0x0000004012ff7812 */ /* 0x000fda000780c0ff */
[----:B------:R-:W-:Y:S05]  /*2a420*/  @!P0 BRA `(.L_x_787) ;  /* 0x0000000000248947 */ /* 0x000fea0003800000 */
[----:B------:R-:W-:Y:S05]  /*2a430*/  WARPSYNC.ALL ;  /* 0x0000000000007948 */ /* 0x000fea0003800000 */
[----:B------:R-:W1:Y:S08]  /*2a440*/  S2UR UR5, SR_CgaCtaId ;  /* 0x00000000000579c3 */ /* 0x000e700000008800 */
[----:B------:R-:W-:Y:S06]  /*2a450*/  BAR.SYNC.DEFER_BLOCKING 0x5, 0x180 ;  /* 0x0146000000007b1d */ /* 0x000fec0000010000 */
[----:B------:R-:W-:-:S02]  /*2a460*/  UMOV UR4, 0x400 ;  /* 0x0000040000047882 */ /* 0x000fc40000000000 */
[----:B-1----:R-:W-:-:S06]  /*2a470*/  ULEA UR4, UR5, UR4, 0x18 ;  /* 0x0000000405047291 */ /* 0x002fcc000f8ec03f */
[----:B0-----:R-:W-:-:S05]  /*2a480*/  IMAD.U32 R16, RZ, RZ, UR4 ;  /* 0x00000004ff107e24 */ /* 0x001fca000f8e00ff */
[----:B------:R0:W1:Y:S01]  /*2a490*/  LDS.128 R24, [R16+0x388d0] ;  /* 0x0388d00010187984 */ /* 0x0000620000000c00 */
[----:B------:R-:W-:Y:S06]  /*2a4a0*/  BAR.ARV 0x4, 0x180 ;  /* 0x0106000000007b1d */ /* 0x000fec0000002000 */
[----:B------:R-:W-:Y:S05]  /*2a4b0*/  BRA `(.L_x_788) ;  /* 0x0000000800d87947 */ /* 0x000fea0003800000 */
.L_x_787:
[----:B------:R-:W1:Y:S01]  /*2a4c0*/  S2R R9, SR_TID.X ;  /* 0x0000000000097919 */ /* 0x000e620000002100 */
[----:B------:R-:W-:Y:S01]  /*2a4d0*/  UMOV UR4, 0xffffffff ;  /* 0xffffffff00047882 */ /* 0x000fe20000000000 */
[----:B-1----:R-:W-:-:S04]  /*2a4e0*/  LOP3.LUT R9, R9, 0x1f, RZ, 0xc0, !PT ;  /* 0x0000001f09097812 */ /* 0x002fc800078ec0ff */
[----:B------:R-:W-:Y:S01]  /*2a4f0*/  ISETP.NE.AND P0, PT, R9, 0x1f, PT ;  /* 0x0000001f0900780c */ /* 0x000fe20003f05270 */
[----:B------:R-:W-:-:S12]  /*2a500*/  BRA.DIV UR4, `(.L_x_789) ;  /* 0x0000004e04c87947 */ /* 0x000fd8000b800000 */
[----:B------:R-:W-:Y:S01]  /*2a510*/  IMAD.IADD R7, R27, 0x1, R9 ;  /* 0x000000011b077824 */ /* 0x000fe200078e0209 */
[----:B------:R-:W-:Y:S01]  /*2a520*/  ULDC UR4, c[0x0][0xc3c] ;  /* 0x00030f0000047ab9 */ /* 0x000fe20000000800 */
[----:B------:R-:W-:-:S03]  /*2a530*/  ULDC.64 UR6, c[0x0][0x208] ;  /* 0x0000820000067ab9 */ /* 0x000fc60000000a00 */
[----:B------:R-:W-:-:S13]  /*2a540*/  ISETP.GE.OR P1, PT, R7, UR4, !P0 ;  /* 0x0000000407007c0c */ /* 0x000fda000c726670 */
[----:B------:R-:W1:Y:S08]  /*2a550*/  @!P1 LDC.64 R2, c[0x0][0xc80] ;  /* 0x00032000ff029b82 */ /* 0x000e700000000a00 */
[----:B------:R-:W2:Y:S01]  /*2a560*/  @!P1 LDC.64 R4, c[0x0][0xc78] ;  /* 0x00031e00ff049b82 */ /* 0x000ea20000000a00 */
[----:B-1----:R-:W-:-:S05]  /*2a570*/  @!P1 IMAD.WIDE R2, R7, 0x4, R2 ;  /* 0x0000000407029825 */ /* 0x002fca00078e0202 */
[----:B------:R2:W3:Y:S02]  /*2a580*/  @!P1 LDG.E R6, desc[UR6][R2.64] ;  /* 0x0000000602069981 */ /* 0x0004e4000c1e1900 */
[----:B--2---:R-:W-:-:S05]  /*2a590*/  @!P1 IMAD.WIDE R2, R7, 0x4, R4 ;  /* 0x0000000407029825 */ /* 0x004fca00078e0204 */
[----:B------:R-:W2:Y:S01]  /*2a5a0*/  @!P1 LDG.E R5, desc[UR6][R2.64] ;  /* 0x0000000602059981 */ /* 0x000ea2000c1e1900 */
[----:B------:R-:W-:Y:S01]  /*2a5b0*/  IMAD.MOV.U32 R7, RZ, RZ, RZ ;  /* 0x000000ffff077224 */ /* 0x000fe200078e00ff */
[C---:B------:R-:W-:Y:S01]  /*2a5c0*/  ISETP.GE.U32.AND P2, PT, R9.reuse, 0x2, PT ;  /* 0x000000020900780c */ /* 0x040fe20003f46070 */
[----:B------:R-:W-:Y:S01]  /*2a5d0*/  IMAD.MOV.U32 R4, RZ, RZ, RZ ;  /* 0x000000ffff047224 */ /* 0x000fe200078e00ff */
[C---:B------:R-:W-:Y:S01]  /*2a5e0*/  ISETP.GE.U32.AND P3, PT, R9.reuse, 0x4, PT ;  /* 0x000000040900780c */ /* 0x040fe20003f66070 */
[----:B------:R-:W-:Y:S01]  /*2a5f0*/  SHFL.IDX PT, R0, R24, RZ, 0x1f ;  /* 0x00001fff18007589 */ /* 0x000fe200000e0000 */
[C---:B------:R-:W-:Y:S02]  /*2a600*/  ISETP.GE.U32.AND P4, PT, R9.reuse, 0x8, PT ;  /* 0x000000080900780c */ /* 0x040fe40003f86070 */
[----:B------:R-:W-:Y:S01]  /*2a610*/  ISETP.GE.U32.AND P5, PT, R9, 0x10, PT ;  /* 0x000000100900780c */ /* 0x000fe20003fa6070 */
[----:B0-----:R-:W-:Y:S01]  /*2a620*/  SHFL.IDX PT, R8, R24, 0x1, 0x1f ;  /* 0x00201f0018087f89 */ /* 0x001fe200000e0000 */
[----:B---3--:R-:W-:-:S02]  /*2a630*/  @!P1 IMAD.MOV.U32 R7, RZ, RZ, R6 ;  /* 0x000000ffff079224 */ /* 0x008fc400078e0006 */
[----:B------:R-:W-:Y:S02]  /*2a640*/  IMAD.MOV.U32 R6, RZ, RZ, RZ ;  /* 0x000000ffff067224 */ /* 0x000fe400078e00ff */
[----:B--2---:R-:W-:Y:S01]  /*2a650*/  @!P1 IMAD.MOV.U32 R4, RZ, RZ, R5 ;  /* 0x000000ffff049224 */ /* 0x004fe200078e0005 */
        /* <DEDUP_REMOVED lines=15> */
[----:B0-----:R-:W-:-:S04]  /*2a750*/  SEL R14, R14, RZ, P5 ;  /* 0x000000ff0e0e7207 */ /* 0x001fc80002800000 */
[----:B------:R-:W-:-:S05]  /*2a760*/  IADD3 R2, R5, R14, RZ ;  /* 0x0000000e05027210 */ /* 0x000fca0007ffe0ff */
[----:B------:R0:W1:Y:S02]  /*2a770*/  SHFL.IDX PT, R14, R2, 0x1f, 0x1f ;  /* 0x03e01f00020e7f89 */ /* 0x00006400000e0000 */
.L_x_956:
[----:B------:R-:W-:Y:S02]  /*2a780*/  ULDC UR4, c[0x0][0xc38] ;  /* 0x00030e0000047ab9 */ /* 0x000fe40000000800 */
[----:B------:R-:W-:-:S04]  /*2a790*/  IMAD.U32 R5, RZ, RZ, UR4 ;  /* 0x00000004ff057e24 */ /* 0x000fc8000f8e00ff */
[----:B-1----:R-:W-:-:S04]  /*2a7a0*/  IMAD R14, R14, R5, RZ ;  /* 0x000000050e0e7224 */ /* 0x002fc800078e02ff */
[----:B------:R-:W-:-:S05]  /*2a7b0*/  IMAD.IADD R9, R8, 0x1, R14 ;  /* 0x0000000108097824 */ /* 0x000fca00078e020e */
[----:B------:R-:W-:-:S13]  /*2a7c0*/  ISETP.GT.AND P6, PT, R9, R0, PT ;  /* 0x000000000900720c */ /* 0x000fda0003fc4270 */
[----:B------:R-:W-:Y:S05]  /*2a7d0*/  @P6 BRA `(.L_x_790) ;  /* 0x0000000000a86947 */ /* 0x000fea0003800000 */
.L_x_793:
[----:B0-----:R-:W0:Y:S01]  /*2a7e0*/  LDC R2, c[0x0][0xc3c] ;  /* 0x00030f00ff027b82 */ /* 0x001e220000000800 */
[----:B------:R-:W-:-:S05]  /*2a7f0*/  VIADD R27, R27, 0x1f ;  /* 0x0000001f1b1b7836 */ /* 0x000fca0000000000 */
[----:B0-----:R-:W-:-:S13]  /*2a800*/  ISETP.GE.AND P6, PT, R27, R2, PT ;  /* 0x000000021b00720c */ /* 0x001fda0003fc6270 */
[----:B------:R-:W-:Y:S05]  /*2a810*/  @P6 BRA `(.L_x_791) ;  /* 0x0000000400bc6947 */ /* 0x000fea0003800000 */
[----:B------:R-:W0:Y:S01]  /*2a820*/  S2R R3, SR_TID.X ;  /* 0x0000000000037919 */ /* 0x000e220000002100 */
[----:B------:R-:W-:Y:S01]  /*2a830*/  IMAD.MOV.U32 R7, RZ, RZ, RZ ;  /* 0x000000ffff077224 */ /* 0x000fe200078e00ff */
[----:B------:R-:W-:Y:S01]  /*2a840*/  ULDC.64 UR4, c[0x0][0x208] ;  /* 0x0000820000047ab9 */ /* 0x000fe20000000a00 */
[----:B0-----:R-:W-:-:S05]  /*2a850*/  LOP3.LUT R3, R3, 0x1f, RZ, 0xc0, !PT ;  /* 0x0000001f03037812 */ /* 0x001fca00078ec0ff */
[----:B------:R-:W-:-:S05]  /*2a860*/  IMAD.IADD R11, R27, 0x1, R3 ;  /* 0x000000011b0b7824 */ /* 0x000fca00078e0203 */
[----:B------:R-:W-:-:S13]  /*2a870*/  ISETP.GE.OR P6, PT, R11, R2, !P0 ;  /* 0x000000020b00720c */ /* 0x000fda00047c6670 */
[----:B------:R-:W0:Y:S08]  /*2a880*/  @!P6 LDC.64 R2, c[0x0][0xc80] ;  /* 0x00032000ff02eb82 */ /* 0x000e300000000a00 */
[----:B------:R-:W1:Y:S01]  /*2a890*/  @!P6 LDC.64 R4, c[0x0][0xc78] ;  /* 0x00031e00ff04eb82 */ /* 0x000e620000000a00 */
[----:B0-----:R-:W-:-:S05]  /*2a8a0*/  @!P6 IMAD.WIDE R2, R11, 0x4, R2 ;  /* 0x000000040b02e825 */ /* 0x001fca00078e0202 */
[----:B------:R1:W2:Y:S02]  /*2a8b0*/  @!P6 LDG.E R7, desc[UR4][R2.64] ;  /* 0x000000040207e981 */ /* 0x0002a4000c1e1900 */
[----:B-1----:R-:W-:-:S04]  /*2a8c0*/  @!P6 IMAD.WIDE R2, R11, 0x4, R4 ;  /* 0x000000040b02e825 */ /* 0x002fc800078e0204 */
[----:B------:R-:W-:-:S06]  /*2a8d0*/  IMAD.MOV.U32 R4, RZ, RZ, RZ ;  /* 0x000000ffff047224 */ /* 0x000fcc00078e00ff */
        /* <DEDUP_REMOVED lines=20> */
.L_x_964:
[----:B------:R-:W-:Y:S02]  /*2aa20*/  ULDC UR4, c[0x0][0xc38] ;  /* 0x00030e0000047ab9 */ /* 0x000fe40000000800 */
[----:B------:R-:W-:-:S04]  /*2aa30*/  IMAD.U32 R5, RZ, RZ, UR4 ;  /* 0x00000004ff057e24 */ /* 0x000fc8000f8e00ff */
[----:B-1----:R-:W-:-:S04]  /*2aa40*/  IMAD R14, R14, R5, RZ ;  /* 0x000000050e0e7224 */ /* 0x002fc800078e02ff */
[----:B------:R-:W-:-:S05]  /*2aa50*/  IMAD.IADD R9, R14, 0x1, R9 ;  /* 0x000000010e097824 */ /* 0x000fca00078e0209 */
[----:B------:R-:W-:-:S13]  /*2aa60*/  ISETP.GT.AND P6, PT, R9, R0, PT ;  /* 0x000000000900720c */ /* 0x000fda0003fc4270 */
[----:B------:R-:W-:Y:S05]  /*2aa70*/  @!P6 BRA `(.L_x_793) ;  /* 0xfffffffc0058e947 */ /* 0x000fea000383ffff */
.L_x_790:
        /* <DEDUP_REMOVED lines=9> */
.L_x_969:
[----:B------:R-:W-:-:S13]  /*2ab10*/  ISETP.NE.AND P0, PT, R3, RZ, PT ;  /* 0x000000ff0300720c */ /* 0x000fda0003f05270 */
[----:B------:R-:W-:Y:S05]  /*2ab20*/  @!P0 BRA `(.L_x_795) ;  /* 0x0000000000108947 */ /* 0x000fea0003800000 */
[----:B------:R-:W-:Y:S01]  /*2ab30*/  UMOV UR4, 0xffffffff ;  /* 0xffffffff00047882 */ /* 0x000fe20000000000 */
[----:B------:R-:W-:Y:S02]  /*2ab40*/  VIADD R12, R8, 0xffffffff ;  /* 0xffffffff080c7836 */ /* 0x000fe40000000000 */
[----:B------:R-:W-:Y:S05]  /*2ab50*/  BRA.DIV UR4, `(.L_x_796) ;  /* 0x0000005204887947 */ /* 0x000fea000b800000 */
[----:B------:R4:W0:Y:S02]  /*2ab60*/  SHFL.IDX PT, R6, R2, R12, 0x1f ;  /* 0x00001f0c02067589 */ /* 0x00082400000e0000 */
.L_x_795:
        /* <DEDUP_REMOVED lines=23> */
[----:B------:R-:W-:Y:S01]  /*2ace0*/  @!P1 IMAD.IADD R9, R9, 0x1, -R10 ;  /* 0x0000000109099824 */ /* 0x000fe200078e0a0a */
[----:B0-----:R-:W-:Y:S01]  /*2acf0*/  IADD3 R2, RZ, -R3, RZ ;  /* 0x80000003ff027210 */ /* 0x001fe20007ffe0ff */
[----:B------:R-:W-:Y:S01]  /*2ad00*/  @!P1 VIADD R6, R6, 0x1 ;  /* 0x0000000106069836 */ /* 0x000fe20000000000 */
[----:B------:R-:W-:Y:S02]  /*2ad10*/  ISETP.NE.AND P1, PT, R7, RZ, PT ;  /* 0x000000ff0700720c */ /* 0x000fe40003f25270 */
[----:B------:R-:W-:Y:S01]  /*2ad20*/  ISETP.GE.U32.AND P0, PT, R9, R10, PT ;  /* 0x0000000a0900720c */ /* 0x000fe20003f06070 */
[----:B------:R-:W-:Y:S02]  /*2ad30*/  IMAD R9, R2, R5, RZ ;  /* 0x0000000502097224 */ /* 0x000fe400078e02ff */
        /* <DEDUP_REMOVED lines=29> */
.L_x_791:
[----:B------:R-:W-:Y:S01]  /*2af10*/  UMOV UR4, URZ ;  /* 0x0000003f00047c82 */ /* 0x000fe20008000000 */
[----:B------:R-:W-:Y:S01]  /*2af20*/  UMOV UR5, URZ ;  /* 0x0000003f00057c82 */ /* 0x000fe20008000000 */
[----:B------:R-:W-:Y:S01]  /*2af30*/  ULDC UR6, c[0x0][0xc3c] ;  /* 0x00030f0000067ab9 */ /* 0x000fe20000000800 */
[----:B------:R-:W-:Y:S02]  /*2af40*/  IMAD.MOV.U32 R24, RZ, RZ, R0 ;  /* 0x000000ffff187224 */ /* 0x000fe400078e0000 */
[----:B------:R-:W-:Y:S02]  /*2af50*/  IMAD.U32 R25, RZ, RZ, UR4 ;  /* 0x00000004ff197e24 */ /* 0x000fe4000f8e00ff */
[----:B------:R-:W-:Y:S02]  /*2af60*/  IMAD.U32 R26, RZ, RZ, UR5 ;  /* 0x00000005ff1a7e24 */ /* 0x000fe4000f8e00ff */
[----:B------:R-:W-:-:S07]  /*2af70*/  IMAD.U32 R27, RZ, RZ, UR6 ;  /* 0x00000006ff1b7e24 */ /* 0x000fce000f8e00ff */
.L_x_797:
        /* <DEDUP_REMOVED lines=10> */
.L_x_788:
[----:B------:R-:W-:Y:S02]  /*2b020*/  ULDC UR4, c[0x0][0xc3c] ;  /* 0x00030f0000047ab9 */ /* 0x000fe40000000800 */
[----:B-1----:R-:W-:-:S13]  /*2b030*/  ISETP.GE.AND P0, PT, R27, UR4, PT ;  /* 0x000000041b007c0c */ /* 0x002fda000bf06270 */
[----:B------:R-:W-:Y:S05]  /*2b040*/  @!P0 BRA `(.L_x_798) ;  /* 0xffffff9400c08947 */ /* 0x000fea000383ffff */
[----:B------:R-:W-:Y:S05]  /*2b050*/  BSYNC B8 ;  /* 0x0000000000087941 */ /* 0x000fea0003800000 */
.L_x_687:
        /* <DEDUP_REMOVED lines=12> */
.L_x_972:
[----:B------:R-:W-:Y:S05]  /*2b120*/  BSYNC B0 ;  /* 0x0000000000007941 */ /* 0x000fea0003800000 */
.L_x_799:
[----:B------:R-:W-:-:S03]  /*2b130*/  UMOV UR4, 0xffffffff ;  /* 0xffffffff00047882 */ /* 0x000fc60000000000 */
[----:B------:R-:W-:Y:S05]  /*2b140*/  BRA.DIV UR4, `(.L_x_801) ;  /* 0x0000004e04487947 */ /* 0x000fea000b800000 */
[----:B-1----:R-:W1:Y:S02]  /*2b150*/  S2R R0, SR_TID.X ;  /* 0x0000000000007919 */ /* 0x002e640000002100 */
[----:B-1----:R-:W-:-:S04]  /*2b160*/  SHF.R.U32.HI R0, RZ, 0x5, R0 ;  /* 0x00000005ff007819 */ /* 0x002fc80000011600 */
[----:B------:R-:W-:-:S05]  /*2b170*/  LOP3.LUT R0, R0, 0x3, RZ, 0xc0, !PT ;  /* 0x0000000300007812 */ /* 0x000fca00078ec0ff */
[----:B------:R1:W3:Y:S02]  /*2b180*/  SHFL.IDX PT, R14, R0, RZ, 0x1f ;  /* 0x00001fff000e7589 */ /* 0x0002e400000e0000 */
.L_x_975:
[----:B---3--:R-:W-:-:S13]  /*2b190*/  ISETP.NE.AND P0, PT, R14, RZ, PT ;  /* 0x000000ff0e00720c */ /* 0x008fda0003f05270 */
[----:B------:R-:W-:Y:S05]  /*2b1a0*/  @P0 BRA `(.L_x_434) ;  /* 0x0000000000880947 */ /* 0x000fea0003800000 */
[----:B------:R-:W-:-:S03]  /*2b1b0*/  UMOV UR4, 0xffffffff ;  /* 0xffffffff00047882 */ /* 0x000fc60000000000 */
[----:B------:R-:W-:Y:S05]  /*2b1c0*/  BRA.DIV UR4, `(.L_x_802) ;  /* 0x0000004e045c7947 */ /* 0x000fea000b800000 */
[----:B------:R-:W-:-:S13]  /*2b1d0*/  ELECT P6, URZ, PT ;  /* 0x00000000003f782f */ /* 0x000fda00038c0000 */
.L_x_978:
[----:B------:R-:W-:Y:S05]  /*2b1e0*/  @!P6 BRA `(.L_x_434) ;  /* 0x000000000078e947 */ /* 0x000fea0003800000 */
[----:B------:R-:W-:-:S06]  /*2b1f0*/  ULOP3.LUT UR4, UR60, 0x2, URZ, 0xfc, !UPT ;  /* 0x000000023c047892 */ /* 0x000fcc000f8efc3f */
[----:B-1----:R-:W-:-:S05]  /*2b200*/  IMAD.U32 R0, RZ, RZ, UR4 ;  /* 0x00000004ff007e24 */ /* 0x002fca000f8e00ff */
[----:B------:R-:W-:-:S13]  /*2b210*/  ISETP.NE.AND P0, PT, R0, 0x3, PT ;  /* 0x000000030000780c */ /* 0x000fda0003f05270 */
[----:B------:R-:W-:Y:S05]  /*2b220*/  @!P0 BRA `(.L_x_803) ;  /* 0x0000000000048947 */ /* 0x000fea0003800000 */
[----:B------:R-:W-:Y:S01]  /*2b230*/  BPT.TRAP 0x1 ;  /* 0x000000040000795c */ /* 0x000fe20000300000 */
.L_x_803:
[----:B------:R-:W-:Y:S01]  /*2b240*/  IMAD R3, R23, 0x8, R5 ;  /* 0x0000000817037824 */ /* 0x000fe200078e0205 */
[----:B------:R-:W-:Y:S01]  /*2b250*/  SHF.L.U32 R2, R29, 0x1f, RZ ;  /* 0x0000001f1d027819 */ /* 0x000fe200000006ff */
[----:B------:R-:W-:-:S03]  /*2b260*/  VIADD R23, R23, 0x1 ;  /* 0x0000000117177836 */ /* 0x000fc60000000000 */
[----:B------:R-:W1:Y:S02]  /*2b270*/  SYNCS.PHASECHK.TRANS64.TRYWAIT P1, [R3+URZ+0x38840], R2 ;  /* 0x03884002030075a7 */ /* 0x000e64000802017f */
[----:B------:R-:W-:-:S04]  /*2b280*/  ISETP.NE.AND P2, PT, R23, 0x2, PT ;  /* 0x000000021700780c */ /* 0x000fc80003f45270 */
[----:B------:R-:W-:Y:S01]  /*2b290*/  SEL R0, RZ, 0x1, P2 ;  /* 0x00000001ff007807 */ /* 0x000fe20001000000 */
[----:B-1----:R-:W-:Y:S08]  /*2b2a0*/  @!P1 BRA `(.L_x_804) ;  /* 0x0000004c00449947 */ /* 0x002ff00003800000 */
.L_x_979:
[----:B------:R-:W-:Y:S02]  /*2b2b0*/  SEL R23, R23, RZ, P2 ;  /* 0x000000ff17177207 */ /* 0x000fe40001000000 */
[----:B------:R-:W-:Y:S01]  /*2b2c0*/  LOP3.LUT R0, R29, R0, RZ, 0x3c, !PT ;  /* 0x000000001d007212 */ /* 0x000fe200078e3cff */
[----:B------:R-:W-:Y:S06]  /*2b2d0*/  @!P0 BRA `(.L_x_805) ;  /* 0x0000000000048947 */ /* 0x000fec0003800000 */
[----:B------:R-:W-:Y:S01]  /*2b2e0*/  BPT.TRAP 0x1 ;  /* 0x000000040000795c */ /* 0x000fe20000300000 */
.L_x_805:
[----:B------:R-:W-:Y:S02]  /*2b2f0*/  LEA R23, R23, R5, 0x3 ;  /* 0x0000000517177211 */ /* 0x000fe400078e18ff */
[----:B------:R-:W-:-:S04]  /*2b300*/  SHF.L.U32 R0, R0, 0x1f, RZ ;  /* 0x0000001f00007819 */ /* 0x000fc800000006ff */
[----:B------:R-:W3:Y:S02]  /*2b310*/  SYNCS.PHASECHK.TRANS64.TRYWAIT P1, [R23+URZ+0x38840], R0 ;  /* 0x03884000170075a7 */ /* 0x000ee4000802017f */
[----:B---3--:R-:W-:Y:S05]  /*2b320*/  @!P1 BRA `(.L_x_806) ;  /* 0x0000004c00389947 */ /* 0x008fea0003800000 */
.L_x_980:
[----:B------:R-:W-:Y:S05]  /*2b330*/  @!P0 BRA `(.L_x_807) ;  /* 0x0000000000048947 */ /* 0x000fea0003800000 */
[----:B------:R-:W-:Y:S01]  /*2b340*/  BPT.TRAP 0x1 ;  /* 0x000000040000795c */ /* 0x000fe20000300000 */
.L_x_807:
[----:B------:R-:W4:Y:S02]  /*2b350*/  SYNCS.PHASECHK.TRANS64.TRYWAIT P1, [R3+URZ+0x38860], R2 ;  /* 0x03886002030075a7 */ /* 0x000f24000802017f */
[----:B----4-:R-:W-:Y:S05]  /*2b360*/  @!P1 BRA `(.L_x_808) ;  /* 0x0000004c003c9947 */ /* 0x010fea0003800000 */
.L_x_981:
[----:B------:R-:W-:Y:S05]  /*2b370*/  @!P0 BRA `(.L_x_809) ;  /* 0x0000000000048947 */ /* 0x000fea0003800000 */
[----:B------:R-:W-:Y:S01]  /*2b380*/  BPT.TRAP 0x1 ;  /* 0x000000040000795c */ /* 0x000fe20000300000 */
.L_x_809:
[----:B------:R0:W0:Y:S02]  /*2b390*/  SYNCS.PHASECHK.TRANS64.TRYWAIT P0, [R23+URZ+0x38860], R0 ;  /* 0x03886000170075a7 */ /* 0x000024000800017f */
[----:B0-----:R-:W-:Y:S05]  /*2b3a0*/  @!P0 NANOSLEEP.SYNCS 0x989680 ;  /* 0x009896800000895d */ /* 0x001fea0003900000 */
[----:B------:R-:W0:Y:S02]  /*2b3b0*/  @!P0 SYNCS.PHASECHK.TRANS64 P0, [R23+URZ+0x38860], R0 ;  /* 0x03886000170085a7 */ /* 0x000e24000800007f */
[----:B0-----:R-:W-:Y:S05]  /*2b3c0*/  @!P0 BRA `(.L_x_809) ;  /* 0xfffffffc00f08947 */ /* 0x001fea000383ffff */
.L_x_434:
[----:B------:R-:W-:Y:S05]  /*2b3d0*/  BSYNC B9 ;  /* 0x0000000000097941 */ /* 0x000fea0003800000 */
.L_x_431:
[----:B------:R-:W-:Y:S05]  /*2b3e0*/  EXIT ;  /* 0x000000000000794d */ /* 0x000fea0003800000 */
.L_x_456:
[----:B0-----:R0:W1:Y:S02]  /*2b3f0*/  SYNCS.PHASECHK.TRANS64.TRYWAIT P6, [R86+URZ+0x38890], R87 ;  /* 0x03889057560075a7 */ /* 0x00106400080c017f */
[----:B-1----:R-:W-:Y:S05]  /*2b400*/  @!P6 NANOSLEEP.SYNCS 0x989680 ;  /* 0x009896800000e95d */ /* 0x002fea0003900000 */
[----:B------:R-:W1:Y:S02]  /*2b410*/  @!P6 SYNCS.PHASECHK.TRANS64 P6, [R86+URZ+0x38890], R87 ;  /* 0x038890575600e5a7 */ /* 0x000e6400080c007f */
[----:B-1----:R-:W-:Y:S05]  /*2b420*/  @!P6 BRA `(.L_x_456) ;  /* 0xfffffffc00f0e947 */ /* 0x002fea000383ffff */
[----:B------:R-:W-:Y:S05]  /*2b430*/  BRA `(.L_x_810) ;  /* 0xfffffd8800f87947 */ /* 0x000fea000383ffff */
.L_x_457:
[----:B------:R-:W-:Y:S01]  /*2b440*/  BSSY B1, `(.L_x_811) ;  /* 0x0000008000017945 */ /* 0x000fe20003800000 */
[----:B------:R-:W-:Y:S02]  /*2b450*/  IMAD.MOV.U32 R13, RZ, RZ, R116 ;  /* 0x000000ffff0d7224 */ /* 0x000fe400078e0074 */
[----:B------:R-:W-:Y:S02]  /*2b460*/  IMAD.MOV.U32 R12, RZ, RZ, RZ ;  /* 0x000000ffff0c7224 */ /* 0x000fe400078e00ff */
[----:B------:R-:W-:Y:S02]  /*2b470*/  IMAD.MOV.U32 R11, RZ, RZ, 0x181f ;  /* 0x0000181fff0b7424 */ /* 0x000fe400078e00ff */
[----:B------:R-:W-:-:S07]  /*2b480*/  IMAD.MOV.U32 R15, RZ, RZ, -0x1 ;  /* 0xffffffffff0f7424 */ /* 0x000fce00078e00ff */
[----:B0-----:R-:W-:Y:S05]  /*2b490*/  WARPSYNC.COLLECTIVE R15, `(.L_x_812) ;  /* 0x000000000f087348 */ /* 0x001fea0003c00000 */
[----:B------:R1:W2:Y:S02]  /*2b4a0*/  SHFL.IDX P6, R14, R13, R12, R11 ;  /* 0x0000000c0d0e7389 */ /* 0x0002a400000c000b */
[----:B012---:R-:W-:Y:S01]  /*2b4b0*/  ENDCOLLECTIVE ;  /* 0x000000000000791b */ /* 0x007fe20003800000 */
.L_x_812:
[----:B------:R-:W-:Y:S05]  /*2b4c0*/  BSYNC B1 ;  /* 0x0000000000017941 */ /* 0x000fea0003800000 */
.L_x_811:
[----:B------:R-:W-:Y:S02]  /*2b4d0*/  IMAD.MOV.U32 R13, RZ, RZ, R117 ;  /* 0x000000ffff0d7224 */ /* 0x000fe400078e0075 */
[----:B------:R-:W-:Y:S02]  /*2b4e0*/  IMAD.MOV.U32 R12, RZ, RZ, RZ ;  /* 0x000000ffff0c7224 */ /* 0x000fe400078e00ff */
[----:B------:R-:W-:Y:S02]  /*2b4f0*/  IMAD.MOV.U32 R11, RZ, RZ, 0x181f ;  /* 0x0000181fff0b7424 */ /* 0x000fe400078e00ff */
[----:B------:R-:W-:Y:S02]  /*2b500*/  IMAD.MOV.U32 R15, RZ, RZ, -0x1 ;  /* 0xffffffffff0f7424 */ /* 0x000fe400078e00ff */
[----:B------:R-:W-:-:S07]  /*2b510*/  IMAD.MOV.U32 R80, RZ, RZ, R14 ;  /* 0x000000ffff507224 */ /* 0x000fce00078e000e */
[----:B------:R-:W-:Y:S05]  /*2b520*/  WARPSYNC.COLLECTIVE R15, `(.L_x_813) ;  /* 0x000000000f087348 */ /* 0x000fea0003c00000 */
[----:B------:R0:W1:Y:S02]  /*2b530*/  SHFL.IDX P6, R14, R13, R12, R11 ;  /* 0x0000000c0d0e7389 */ /* 0x00006400000c000b */
[----:B01----:R-:W-:Y:S01]  /*2b540*/  ENDCOLLECTIVE ;  /* 0x000000000000791b */ /* 0x003fe20003800000 */
.L_x_813:
[----:B------:R-:W-:Y:S01]  /*2b550*/  IMAD.MOV.U32 R11, RZ, RZ, R14 ;  /* 0x000000ffff0b7224 */ /* 0x000fe200078e000e */
[----:B------:R-:W-:Y:S06]  /*2b560*/  BRA `(.L_x_814) ;  /* 0xfffffd8800c07947 */ /* 0x000fec000383ffff */
.L_x_474:
[----:B------:R-:W-:Y:S01]  /*2b570*/  BSSY B1, `(.L_x_815) ;  /* 0x0000008000017945 */ /* 0x000fe20003800000 */
[----:B0---4-:R-:W-:Y:S02]  /*2b580*/  IMAD.MOV.U32 R13, RZ, RZ, R116 ;  /* 0x000000ffff0d7224 */ /* 0x011fe400078e0074 */
[----:B------:R-:W-:Y:S02]  /*2b590*/  IMAD.MOV.U32 R12, RZ, RZ, 0x1 ;  /* 0x00000001ff0c7424 */ /* 0x000fe400078e00ff */
[----:B---3--:R-:W-:Y:S02]  /*2b5a0*/  IMAD.MOV.U32 R11, RZ, RZ, 0x181f ;  /* 0x0000181fff0b7424 */ /* 0x008fe400078e00ff */
[----:B------:R-:W-:-:S07]  /*2b5b0*/  IMAD.MOV.U32 R15, RZ, RZ, -0x1 ;  /* 0xffffffffff0f7424 */ /* 0x000fce00078e00ff */
[----:B-12---:R-:W-:Y:S05]  /*2b5c0*/  WARPSYNC.COLLECTIVE R15, `(.L_x_816) ;  /* 0x000000000f087348 */ /* 0x006fea0003c00000 */
[----:B------:R0:W3:Y:S02]  /*2b5d0*/  SHFL.IDX P6, R14, R13, R12, R11 ;  /* 0x0000000c0d0e7389 */ /* 0x0000e400000c000b */
[----:B0123--:R-:W-:Y:S01]  /*2b5e0*/  ENDCOLLECTIVE ;  /* 0x000000000000791b */ /* 0x00ffe20003800000 */
.L_x_816:
[----:B------:R-:W-:Y:S05]  /*2b5f0*/  BSYNC B1 ;  /* 0x0000000000017941 */ /* 0x000fea0003800000 */
.L_x_815:
[----:B------:R-:W-:Y:S02]  /*2b600*/  IMAD.MOV.U32 R13, RZ, RZ, R117 ;  /* 0x000000ffff0d7224 */ /* 0x000fe400078e0075 */
[----:B------:R-:W-:Y:S02]  /*2b610*/  IMAD.MOV.U32 R12, RZ, RZ, 0x1 ;  /* 0x00000001ff0c7424 */ /* 0x000fe400078e00ff */
[----:B------:R-:W-:Y:S02]  /*2b620*/  IMAD.MOV.U32 R11, RZ, RZ, 0x181f ;  /* 0x0000181fff0b7424 */ /* 0x000fe400078e00ff */
[----:B------:R-:W-:Y:S02]  /*2b630*/  IMAD.MOV.U32 R15, RZ, RZ, -0x1 ;  /* 0xffffffffff0f7424 */ /* 0x000fe400078e00ff */
[----:B------:R-:W-:-:S07]  /*2b640*/  IMAD.MOV.U32 R60, RZ, RZ, R14 ;  /* 0x000000ffff3c7224 */ /* 0x000fce00078e000e */
[----:B------:R-:W-:Y:S05]  /*2b650*/  WARPSYNC.COLLECTIVE R15, `(.L_x_817) ;  /* 0x000000000f087348 */ /* 0x000fea0003c00000 */
[----:B------:R0:W1:Y:S02]  /*2b660*/  SHFL.IDX P6, R14, R13, R12, R11 ;  /* 0x0000000c0d0e7389 */ /* 0x00006400000c000b */
[----:B01----:R-:W-:Y:S01]  /*2b670*/  ENDCOLLECTIVE ;  /* 0x000000000000791b */ /* 0x003fe20003800000 */
.L_x_817:
[----:B------:R-:W-:Y:S01]  /*2b680*/  IMAD.MOV.U32 R11, RZ, RZ, R14 ;  /* 0x000000ffff0b7224 */ /* 0x000fe200078e000e */
[----:B------:R-:W-:Y:S06]  /*2b690*/  BRA `(.L_x_818) ;  /* 0xfffffd9800407947 */ /* 0x000fec000383ffff */
.L_x_491:
[----:B------:R-:W-:Y:S01]  /*2b6a0*/  BSSY B1, `(.L_x_819) ;  /* 0x0000008000017945 */ /* 0x000fe20003800000 */
[----:B0---4-:R-:W-:Y:S01]  /*2b6b0*/  IMAD.MOV.U32 R13, RZ, RZ, R116 ;  /* 0x000000ffff0d7224 */ /* 0x011fe200078e0074 */
[----:B------:R-:W-:Y:S01]  /*2b6c0*/  MOV R15, 0xffffffff ;  /* 0xffffffff000f7802 */ /* 0x000fe20000000f00 */
[----:B------:R-:W-:Y:S02]  /*2b6d0*/  IMAD.MOV.U32 R12, RZ, RZ, 0x2 ;  /* 0x00000002ff0c7424 */ /* 0x000fe400078e00ff */
[----:B------:R-:W-:-:S07]  /*2b6e0*/  IMAD.MOV.U32 R11, RZ, RZ, 0x181f ;  /* 0x0000181fff0b7424 */ /* 0x000fce00078e00ff */
[----:B-123--:R-:W-:Y:S05]  /*2b6f0*/  WARPSYNC.COLLECTIVE R15, `(.L_x_820) ;  /* 0x000000000f087348 */ /* 0x00efea0003c00000 */
[----:B------:R0:W4:Y:S02]  /*2b700*/  SHFL.IDX P6, R14, R13, R12, R11 ;  /* 0x0000000c0d0e7389 */ /* 0x00012400000c000b */
[----:B01234-:R-:W-:Y:S01]  /*2b710*/  ENDCOLLECTIVE ;  /* 0x000000000000791b */ /* 0x01ffe20003800000 */
.L_x_820:
[----:B------:R-:W-:Y:S05]  /*2b720*/  BSYNC B1 ;  /* 0x0000000000017941 */ /* 0x000fea0003800000 */
.L_x_819:
        /* <DEDUP_REMOVED lines=8> */
.L_x_821:
[----:B------:R-:W-:Y:S01]  /*2b7b0*/  IMAD.MOV.U32 R117, RZ, RZ, R14 ;  /* 0x000000ffff757224 */ /* 0x000fe200078e000e */
[----:B------:R-:W-:Y:S06]  /*2b7c0*/  BRA `(.L_x_822) ;  /* 0xfffffda400c87947 */ /* 0x000fec000383ffff */
.L_x_515:
[----:B0-----:R0:W1:Y:S02]  /*2b7d0*/  SYNCS.PHASECHK.TRANS64.TRYWAIT P6, [R86+URZ+0x38890], R87 ;  /* 0x03889057560075a7 */ /* 0x00106400080c017f */
[----:B-1----:R-:W-:Y:S05]  /*2b7e0*/  @!P6 NANOSLEEP.SYNCS 0x989680 ;  /* 0x009896800000e95d */ /* 0x002fea0003900000 */
[----:B------:R-:W1:Y:S02]  /*2b7f0*/  @!P6 SYNCS.PHASECHK.TRANS64 P6, [R86+URZ+0x38890], R87 ;  /* 0x038890575600e5a7 */ /* 0x000e6400080c007f */
[----:B-1----:R-:W-:Y:S05]  /*2b800*/  @!P6 BRA `(.L_x_515) ;  /* 0xfffffffc00f0e947 */ /* 0x002fea000383ffff */
[----:B------:R-:W-:Y:S05]  /*2b810*/  BRA `(.L_x_823) ;  /* 0xfffffdc0005c7947 */ /* 0x000fea000383ffff */
.L_x_516:
        /* <DEDUP_REMOVED lines=8> */
.L_x_825:
[----:B------:R-:W-:Y:S05]  /*2b8a0*/  BSYNC B1 ;  /* 0x0000000000017941 */ /* 0x000fea0003800000 */
.L_x_824:
        /* <DEDUP_REMOVED lines=8> */
.L_x_826:
[----:B------:R-:W-:Y:S01]  /*2b930*/  IMAD.MOV.U32 R11, RZ, RZ, R14 ;  /* 0x000000ffff0b7224 */ /* 0x000fe200078e000e */
[----:B------:R-:W-:Y:S06]  /*2b940*/  BRA `(.L_x_827) ;  /* 0xfffffdc0002c7947 */ /* 0x000fec000383ffff */
.L_x_525:
[----:B------:R-:W-:Y:S01]  /*2b950*/  BSSY B1, `(.L_x_828) ;  /* 0x0000008000017945 */ /* 0x000fe20003800000 */
[----:B---34-:R-:W-:Y:S02]  /*2b960*/  IMAD.MOV.U32 R13, RZ, RZ, R116 ;  /* 0x000000ffff0d7224 */ /* 0x018fe400078e0074 */
[----:B------:R-:W-:Y:S02]  /*2b970*/  IMAD.MOV.U32 R12, RZ, RZ, 0x1 ;  /* 0x00000001ff0c7424 */ /* 0x000fe400078e00ff */
[----:B------:R-:W-:Y:S02]  /*2b980*/  IMAD.MOV.U32 R11, RZ, RZ, 0x181f ;  /* 0x0000181fff0b7424 */ /* 0x000fe400078e00ff */
[----:B------:R-:W-:-:S07]  /*2b990*/  IMAD.MOV.U32 R15, RZ, RZ, -0x1 ;  /* 0xffffffffff0f7424 */ /* 0x000fce00078e00ff */
[----:B012---:R-:W-:Y:S05]  /*2b9a0*/  WARPSYNC.COLLECTIVE R15, `(.L_x_829) ;  /* 0x000000000f087348 */ /* 0x007fea0003c00000 */
[----:B------:R3:W4:Y:S02]  /*2b9b0*/  SHFL.IDX P6, R14, R13, R12, R11 ;  /* 0x0000000c0d0e7389 */ /* 0x00072400000c000b */
[----:B01234-:R-:W-:Y:S01]  /*2b9c0*/  ENDCOLLECTIVE ;  /* 0x000000000000791b */ /* 0x01ffe20003800000 */
.L_x_829:
[----:B------:R-:W-:Y:S05]  /*2b9d0*/  BSYNC B1 ;  /* 0x0000000000017941 */ /* 0x000fea0003800000 */
.L_x_828:
[----:B------:R-:W-:Y:S01]  /*2b9e0*/  IMAD.MOV.U32 R13, RZ, RZ, R117 ;  /* 0x000000ffff0d7224 */ /* 0x000fe200078e0075 */
[----:B------:R-:W-:Y:S01]  /*2b9f0*/  MOV R11, 0x181f ;  /* 0x0000181f000b7802 */ /* 0x000fe20000000f00 */
[----:B------:R-:W-:Y:S02]  /*2ba00*/  IMAD.MOV.U32 R12, RZ, RZ, 0x1 ;  /* 0x00000001ff0c7424 */ /* 0x000fe400078e00ff */
[----:B------:R-:W-:Y:S02]  /*2ba10*/  IMAD.MOV.U32 R15, RZ, RZ, -0x1 ;  /* 0xffffffffff0f7424 */ /* 0x000fe400078e00ff */
[----:B------:R-:W-:-:S07]  /*2ba20*/  IMAD.MOV.U32 R33, RZ, RZ, R14 ;  /* 0x000000ffff217224 */ /* 0x000fce00078e000e */
[----:B------:R-:W-:Y:S05]  /*2ba30*/  WARPSYNC.COLLECTIVE R15, `(.L_x_830) ;  /* 0x000000000f087348 */ /* 0x000fea0003c00000 */
[----:B------:R0:W1:Y:S02]  /*2ba40*/  SHFL.IDX P6, R14, R13, R12, R11 ;  /* 0x0000000c0d0e7389 */ /* 0x00006400000c000b */
[----:B01----:R-:W-:Y:S01]  /*2ba50*/  ENDCOLLECTIVE ;  /* 0x000000000000791b */ /* 0x003fe20003800000 */
.L_x_830:
[----:B------:R-:W-:Y:S01]  /*2ba60*/  IMAD.MOV.U32 R11, RZ, RZ, R14 ;  /* 0x000000ffff0b7224 */ /* 0x000fe200078e000e */
[----:B------:R-:W-:Y:S06]  /*2ba70*/  BRA `(.L_x_831) ;  /* 0xfffffdd0001c7947 */ /* 0x000fec000383ffff */
.L_x_534:
[----:B------:R-:W-:Y:S01]  /*2ba80*/  BSSY B1, `(.L_x_832) ;  /* 0x0000008000017945 */ /* 0x000fe20003800000 */
[----:B0--3--:R-:W-:Y:S02]  /*2ba90*/  IMAD.MOV.U32 R13, RZ, RZ, R116 ;  /* 0x000000ffff0d7224 */ /* 0x009fe400078e0074 */
[----:B------:R-:W-:Y:S02]  /*2baa0*/  IMAD.MOV.U32 R12, RZ, RZ, 0x2 ;  /* 0x00000002ff0c7424 */ /* 0x000fe400078e00ff */
[----:B------:R-:W-:Y:S02]  /*2bab0*/  IMAD.MOV.U32 R11, RZ, RZ, 0x181f ;  /* 0x0000181fff0b7424 */ /* 0x000fe400078e00ff */
[----:B------:R-:W-:-:S07]  /*2bac0*/  IMAD.MOV.U32 R15, RZ, RZ, -0x1 ;  /* 0xffffffffff0f7424 */ /* 0x000fce00078e00ff */
[----:B-12-4-:R-:W-:Y:S05]  /*2bad0*/  WARPSYNC.COLLECTIVE R15, `(.L_x_833) ;  /* 0x000000000f087348 */ /* 0x016fea0003c00000 */
[----:B------:R0:W3:Y:S02]  /*2bae0*/  SHFL.IDX P6, R14, R13, R12, R11 ;  /* 0x0000000c0d0e7389 */ /* 0x0000e400000c000b */
[----:B01234-:R-:W-:Y:S01]  /*2baf0*/  ENDCOLLECTIVE ;  /* 0x000000000000791b */ /* 0x01ffe20003800000 */
.L_x_833:
[----:B------:R-:W-:Y:S05]  /*2bb00*/  BSYNC B1 ;  /* 0x0000000000017941 */ /* 0x000fea0003800000 */
.L_x_832:
        /* <DEDUP_REMOVED lines=8> */
.L_x_834:
[----:B------:R-:W-:Y:S01]  /*2bb90*/  IMAD.MOV.U32 R117, RZ, RZ, R14 ;  /* 0x000000ffff757224 */ /* 0x000fe200078e000e */
[----:B------:R-:W-:Y:S06]  /*2bba0*/  BRA `(.L_x_835) ;  /* 0xfffffde000107947 */ /* 0x000fec000383ffff */
.L_x_543:
[----:B0-----:R0:W1:Y:S02]  /*2bbb0*/  SYNCS.PHASECHK.TRANS64.TRYWAIT P3, [R86+URZ+0x38890], R87 ;  /* 0x03889057560075a7 */ /* 0x001064000806017f */
[----:B-1----:R-:W-:Y:S05]  /*2bbc0*/  @!P3 NANOSLEEP.SYNCS 0x989680 ;  /* 0x009896800000b95d */ /* 0x002fea0003900000 */
[----:B------:R-:W1:Y:S02]  /*2bbd0*/  @!P3 SYNCS.PHASECHK.TRANS64 P3, [R86+URZ+0x38890], R87 ;  /* 0x038890575600b5a7 */ /* 0x000e64000806007f */
[----:B-1----:R-:W-:Y:S05]  /*2bbe0*/  @!P3 BRA `(.L_x_543) ;  /* 0xfffffffc00f0b947 */ /* 0x002fea000383ffff */
[----:B------:R-:W-:Y:S05]  /*2bbf0*/  BRA `(.L_x_836) ;  /* 0xfffffdf0006c7947 */ /* 0x000fea000383ffff */
.L_x_544:
        /* <DEDUP_REMOVED lines=8> */
.L_x_838:
[----:B------:R-:W-:Y:S05]  /*2bc80*/  BSYNC B1 ;  /* 0x0000000000017941 */ /* 0x000fea0003800000 */
.L_x_837:
        /* <DEDUP_REMOVED lines=8> */
.L_x_839:
[----:B------:R-:W-:Y:S01]  /*2bd10*/  IMAD.MOV.U32 R35, RZ, RZ, R14 ;  /* 0x000000ffff237224 */ /* 0x000fe200078e000e */
[----:B------:R-:W-:Y:S06]  /*2bd20*/  BRA `(.L_x_840) ;  /* 0xfffffdf000887947 */ /* 0x000fec000383ffff */
.L_x_547:
[----:B------:R-:W-:Y:S01]  /*2bd30*/  BSSY B1, `(.L_x_841) ;  /* 0x0000008000017945 */ /* 0x000fe20003800000 */
[----:B----4-:R-:W-:Y:S01]  /*2bd40*/  IMAD.MOV.U32 R13, RZ, RZ, R31 ;  /* 0x000000ffff0d7224 */ /* 0x010fe200078e001f */
[----:B------:R-:W-:Y:S01]  /*2bd50*/  MOV R12, 0x1 ;  /* 0x00000001000c7802 */ /* 0x000fe20000000f00 */
[----:B------:R-:W-:Y:S02]  /*2bd60*/  IMAD.MOV.U32 R11, RZ, RZ, 0x181f ;  /* 0x0000181fff0b7424 */ /* 0x000fe400078e00ff */
[----:B------:R-:W-:-:S07]  /*2bd70*/  IMAD.MOV.U32 R15, RZ, RZ, -0x1 ;  /* 0xffffffffff0f7424 */ /* 0x000fce00078e00ff */
[----:B0123--:R-:W-:Y:S05]  /*2bd80*/  WARPSYNC.COLLECTIVE R15, `(.L_x_842) ;  /* 0x000000000f087348 */ /* 0x00ffea0003c00000 */
[----:B------:R4:W0:Y:S02]  /*2bd90*/  SHFL.IDX P6, R14, R13, R12, R11 ;  /* 0x0000000c0d0e7389 */ /* 0x00082400000c000b */
[----:B01234-:R-:W-:Y:S01]  /*2bda0*/  ENDCOLLECTIVE ;  /* 0x000000000000791b */ /* 0x01ffe20003800000 */
.L_x_842:
[----:B------:R-:W-:Y:S05]  /*2bdb0*/  BSYNC B1 ;  /* 0x0000000000017941 */ /* 0x000fea0003800000 */
.L_x_841:
        /* <DEDUP_REMOVED lines=8> */
.L_x_843:
[----:B------:R-:W-:Y:S01]  /*2be40*/  IMAD.MOV.U32 R35, RZ, RZ, R14 ;  /* 0x000000ffff237224 */ /* 0x000fe200078e000e */
[----:B------:R-:W-:Y:S06]  /*2be50*/  BRA `(.L_x_844) ;  /* 0xfffffdf000b07947 */ /* 0x000fec000383ffff */
.L_x_550:
[----:B------:R-:W-:Y:S01]  /*2be60*/  BSSY B1, `(.L_x_845) ;  /* 0x0000008000017945 */ /* 0x000fe20003800000 */
[----:B0---4-:R-:W-:Y:S02]  /*2be70*/  IMAD.MOV.U32 R13, RZ, RZ, R31 ;  /* 0x000000ffff0d7224 */ /* 0x011fe400078e001f */
[----:B------:R-:W-:Y:S02]  /*2be80*/  IMAD.MOV.U32 R12, RZ, RZ, 0x2 ;  /* 0x00000002ff0c7424 */ /* 0x000fe400078e00ff */
[----:B------:R-:W-:Y:S02]  /*2be90*/  IMAD.MOV.U32 R11, RZ, RZ, 0x181f ;  /* 0x0000181fff0b7424 */ /* 0x000fe400078e00ff */
[----:B------:R-:W-:-:S07]  /*2bea0*/  IMAD.MOV.U32 R15, RZ, RZ, -0x1 ;  /* 0xffffffffff0f7424 */ /* 0x000fce00078e00ff */
[----:B-123--:R-:W-:Y:S05]  /*2beb0*/  WARPSYNC.COLLECTIVE R15, `(.L_x_846) ;  /* 0x000000000f087348 */ /* 0x00efea0003c00000 */
[----:B------:R0:W4:Y:S02]  /*2bec0*/  SHFL.IDX P6, R14, R13, R12, R11 ;  /* 0x0000000c0d0e7389 */ /* 0x00012400000c000b */
[----:B01234-:R-:W-:Y:S01]  /*2bed0*/  ENDCOLLECTIVE ;  /* 0x000000000000791b */ /* 0x01ffe20003800000 */
.L_x_846:
[----:B------:R-:W-:Y:S05]  /*2bee0*/  BSYNC B1 ;  /* 0x0000000000017941 */ /* 0x000fea0003800000 */
.L_x_845:
        /* <DEDUP_REMOVED lines=8> */
.L_x_847:
[----:B------:R-:W-:Y:S01]  /*2bf70*/  IMAD.MOV.U32 R33, RZ, RZ, R14 ;  /* 0x000000ffff217224 */ /* 0x000fe200078e000e */
[----:B------:R-:W-:Y:S06]  /*2bf80*/  BRA `(.L_x_848) ;  /* 0xfffffdf000dc7947 */ /* 0x000fec000383ffff */
.L_x_554:
[----:B------:R0:W0:Y:S02]  /*2bf90*/  SYNCS.PHASECHK.TRANS64.TRYWAIT P0, [R86+URZ+0x388b0], R87 ;  /* 0x0388b057560075a7 */ /* 0x000024000800017f */
[----:B0-----:R-:W-:Y:S05]  /*2bfa0*/  @!P0 NANOSLEEP.SYNCS 0x989680 ;  /* 0x009896800000895d */ /* 0x001fea0003900000 */
[----:B------:R-:W0:Y:S02]  /*2bfb0*/  @!P0 SYNCS.PHASECHK.TRANS64 P0, [R86+URZ+0x388b0], R87 ;  /* 0x0388b057560085a7 */ /* 0x000e24000800007f */
[----:B0-----:R-:W-:Y:S05]  /*2bfc0*/  @!P0 BRA `(.L_x_554) ;  /* 0xfffffffc00f08947 */ /* 0x001fea000383ffff */
[----:B------:R-:W-:Y:S05]  /*2bfd0*/  BRA `(.L_x_849) ;  /* 0xfffffdf400847947 */ /* 0x000fea000383ffff */
.L_x_576:
        /* <DEDUP_REMOVED lines=8> */
.L_x_851:
[----:B------:R-:W-:Y:S05]  /*2c060*/  BSYNC B1 ;  /* 0x0000000000017941 */ /* 0x000fea0003800000 */
.L_x_850:
[----:B------:R-:W-:Y:S01]  /*2c070*/  MOV R13, R30 ;  /* 0x0000001e000d7202 */ /* 0x000fe20000000f00 */
[----:B------:R-:W-:Y:S02]  /*2c080*/  IMAD.MOV.U32 R12, RZ, RZ, RZ ;  /* 0x000000ffff0c7224 */ /* 0x000fe400078e00ff */
[----:B------:R-:W-:Y:S02]  /*2c090*/  IMAD.MOV.U32 R11, RZ, RZ, 0x181f ;  /* 0x0000181fff0b7424 */ /* 0x000fe400078e00ff */
[----:B------:R-:W-:Y:S02]  /*2c0a0*/  IMAD.MOV.U32 R15, RZ, RZ, -0x1 ;  /* 0xffffffffff0f7424 */ /* 0x000fe400078e00ff */
[----:B------:R-:W-:-:S07]  /*2c0b0*/  IMAD.MOV.U32 R0, RZ, RZ, R14 ;  /* 0x000000ffff007224 */ /* 0x000fce00078e000e */
[----:B------:R-:W-:Y:S05]  /*2c0c0*/  WARPSYNC.COLLECTIVE R15, `(.L_x_852) ;  /* 0x000000000f087348 */ /* 0x000fea0003c00000 */
[----:B------:R0:W1:Y:S02]  /*2c0d0*/  SHFL.IDX P6, R14, R13, R12, R11 ;  /* 0x0000000c0d0e7389 */ /* 0x00006400000c000b */
[----:B01----:R-:W-:Y:S01]  /*2c0e0*/  ENDCOLLECTIVE ;  /* 0x000000000000791b */ /* 0x003fe20003800000 */
.L_x_852:
[----:B------:R-:W-:Y:S02]  /*2c0f0*/  IMAD.MOV.U32 R13, RZ, RZ, R27 ;  /* 0x000000ffff0d7224 */ /* 0x000fe400078e001b */
[----:B------:R-:W-:-:S07]  /*2c100*/  IMAD.MOV.U32 R3, RZ, RZ, R14 ;  /* 0x000000ffff037224 */ /* 0x000fce00078e000e */
[----:B------:R-:W-:Y:S05]  /*2c110*/  WARPSYNC.COLLECTIVE R15, `(.L_x_853) ;  /* 0x000000000f087348 */ /* 0x000fea0003c00000 */
[----:B------:R0:W1:Y:S02]  /*2c120*/  SHFL.IDX P6, R14, R13, R12, R11 ;  /* 0x0000000c0d0e7389 */ /* 0x00006400000c000b */
[----:B01----:R-:W-:Y:S01]  /*2c130*/  ENDCOLLECTIVE ;  /* 0x000000000000791b */ /* 0x003fe20003800000 */
.L_x_853:
[----:B------:R-:W-:Y:S02]  /*2c140*/  IMAD.MOV.U32 R13, RZ, RZ, R32 ;  /* 0x000000ffff0d7224 */ /* 0x000fe400078e0020 */
[----:B------:R-:W-:-:S07]  /*2c150*/  IMAD.MOV.U32 R27, RZ, RZ, R14 ;  /* 0x000000ffff1b7224 */ /* 0x000fce00078e000e */
[----:B------:R-:W-:Y:S05]  /*2c160*/  WARPSYNC.COLLECTIVE R15, `(.L_x_854) ;  /* 0x000000000f087348 */ /* 0x000fea0003c00000 */
[----:B------:R0:W1:Y:S02]  /*2c170*/  SHFL.IDX P6, R14, R13, R12, R11 ;  /* 0x0000000c0d0e7389 */ /* 0x00006400000c000b */
[----:B01----:R-:W-:Y:S01]  /*2c180*/  ENDCOLLECTIVE ;  /* 0x000000000000791b */ /* 0x003fe20003800000 */
.L_x_854:
[----:B------:R-:W-:Y:S01]  /*2c190*/  IMAD.MOV.U32 R32, RZ, RZ, R14 ;  /* 0x000000ffff207224 */ /* 0x000fe200078e000e */
[----:B------:R-:W-:Y:S06]  /*2c1a0*/  BRA `(.L_x_855) ;  /* 0xfffffe0800387947 */ /* 0x000fec000383ffff */
.L_x_580:
[----:B0-----:R0:W1:Y:S02]  /*2c1b0*/  SYNCS.PHASECHK.TRANS64.TRYWAIT P0, [R23+URZ+0x38800], R32 ;  /* 0x03880020170075a7 */ /* 0x001064000800017f */
[----:B-1----:R-:W-:Y:S05]  /*2c1c0*/  @!P0 NANOSLEEP.SYNCS 0x989680 ;  /* 0x009896800000895d */ /* 0x002fea0003900000 */
[----:B------:R-:W1:Y:S02]  /*2c1d0*/  @!P0 SYNCS.PHASECHK.TRANS64 P0, [R23+URZ+0x38800], R32 ;  /* 0x03880020170085a7 */ /* 0x000e64000800007f */
[----:B-1----:R-:W-:Y:S05]  /*2c1e0*/  @!P0 BRA `(.L_x_580) ;  /* 0xfffffffc00f08947 */ /* 0x002fea000383ffff */
[----:B------:R-:W-:Y:S05]  /*2c1f0*/  BRA `(.L_x_856) ;  /* 0xfffffe0c00fc7947 */ /* 0x000fea000383ffff */
.L_x_612:
        /* <DEDUP_REMOVED lines=8> */
.L_x_858:
[----:B------:R-:W-:Y:S05]  /*2c280*/  BSYNC B1 ;  /* 0x0000000000017941 */ /* 0x000fea0003800000 */
.L_x_857:
        /* <DEDUP_REMOVED lines=8> */
.L_x_859:
[----:B------:R-:W-:Y:S02]  /*2c310*/  IMAD.MOV.U32 R13, RZ, RZ, R27 ;  /* 0x000000ffff0d7224 */ /* 0x000fe400078e001b */
[----:B------:R-:W-:-:S07]  /*2c320*/  IMAD.MOV.U32 R30, RZ, RZ, R14 ;  /* 0x000000ffff1e7224 */ /* 0x000fce00078e000e */
[----:B------:R-:W-:Y:S05]  /*2c330*/  WARPSYNC.COLLECTIVE R15, `(.L_x_860) ;  /* 0x000000000f087348 */ /* 0x000fea0003c00000 */
[----:B------:R0:W1:Y:S02]  /*2c340*/  SHFL.IDX P6, R14, R13, R12, R11 ;  /* 0x0000000c0d0e7389 */ /* 0x00006400000c000b */
[----:B01----:R-:W-:Y:S01]  /*2c350*/  ENDCOLLECTIVE ;  /* 0x000000000000791b */ /* 0x003fe20003800000 */
.L_x_860:
[----:B------:R-:W-:Y:S02]  /*2c360*/  IMAD.MOV.U32 R13, RZ, RZ, R32 ;  /* 0x000000ffff0d7224 */ /* 0x000fe400078e0020 */
[----:B------:R-:W-:-:S07]  /*2c370*/  IMAD.MOV.U32 R3, RZ, RZ, R14 ;  /* 0x000000ffff037224 */ /* 0x000fce00078e000e */
[----:B------:R-:W-:Y:S05]  /*2c380*/  WARPSYNC.COLLECTIVE R15, `(.L_x_861) ;  /* 0x000000000f087348 */ /* 0x000fea0003c00000 */
[----:B------:R0:W1:Y:S02]  /*2c390*/  SHFL.IDX P6, R14, R13, R12, R11 ;  /* 0x0000000c0d0e7389 */ /* 0x00006400000c000b */
[----:B01----:R-:W-:Y:S01]  /*2c3a0*/  ENDCOLLECTIVE ;  /* 0x000000000000791b */ /* 0x003fe20003800000 */
.L_x_861:
[----:B------:R-:W-:Y:S01]  /*2c3b0*/  IMAD.MOV.U32 R32, RZ, RZ, R14 ;  /* 0x000000ffff207224 */ /* 0x000fe200078e000e */
[----:B------:R-:W-:Y:S06]  /*2c3c0*/  BRA `(.L_x_862) ;  /* 0xfffffe3800f07947 */ /* 0x000fec000383ffff */
.L_x_616:
[----:B0-----:R0:W1:Y:S02]  /*2c3d0*/  SYNCS.PHASECHK.TRANS64.TRYWAIT P0, [R23+URZ+0x38800], R8 ;  /* 0x03880008170075a7 */ /* 0x001064000800017f */
[----:B-1----:R-:W-:Y:S05]  /*2c3e0*/  @!P0 NANOSLEEP.SYNCS 0x989680 ;  /* 0x009896800000895d */ /* 0x002fea0003900000 */
[----:B------:R-:W1:Y:S02]  /*2c3f0*/  @!P0 SYNCS.PHASECHK.TRANS64 P0, [R23+URZ+0x38800], R8 ;  /* 0x03880008170085a7 */ /* 0x000e64000800007f */
[----:B-1----:R-:W-:Y:S05]  /*2c400*/  @!P0 BRA `(.L_x_616) ;  /* 0xfffffffc00f08947 */ /* 0x002fea000383ffff */
[----:B------:R-:W-:Y:S05]  /*2c410*/  BRA `(.L_x_863) ;  /* 0xfffffe4000507947 */ /* 0x000fea000383ffff */
.L_x_634:
[----:B-1----:R1:W0:Y:S02]  /*2c420*/  SYNCS.PHASECHK.TRANS64.TRYWAIT P1, [R0+URZ+0x38830], R3 ;  /* 0x03883003000075a7 */ /* 0x002224000802017f */
[----:B0-----:R-:W-:Y:S05]  /*2c430*/  @!P1 NANOSLEEP.SYNCS 0x989680 ;  /* 0x009896800000995d */ /* 0x001fea0003900000 */
[----:B------:R-:W0:Y:S02]  /*2c440*/  @!P1 SYNCS.PHASECHK.TRANS64 P1, [R0+URZ+0x38830], R3 ;  /* 0x03883003000095a7 */ /* 0x000e24000802007f */
[----:B0-----:R-:W-:Y:S05]  /*2c450*/  @!P1 BRA `(.L_x_634) ;  /* 0xfffffffc00f09947 */ /* 0x001fea000383ffff */
[----:B------:R-:W-:Y:S05]  /*2c460*/  BRA `(.L_x_633) ;  /* 0xfffffe7400bc7947 */ /* 0x000fea000383ffff */
.L_x_642:
[----:B-1----:R1:W2:Y:S02]  /*2c470*/  SYNCS.PHASECHK.TRANS64.TRYWAIT P1, [R9+URZ+0x38830], R3 ;  /* 0x03883003090075a7 */ /* 0x0022a4000802017f */
[----:B--2---:R-:W-:Y:S05]  /*2c480*/  @!P1 NANOSLEEP.SYNCS 0x989680 ;  /* 0x009896800000995d */ /* 0x004fea0003900000 */
[----:B------:R-:W2:Y:S02]  /*2c490*/  @!P1 SYNCS.PHASECHK.TRANS64 P1, [R9+URZ+0x38830], R3 ;  /* 0x03883003090095a7 */ /* 0x000ea4000802007f */
[----:B--2---:R-:W-:Y:S05]  /*2c4a0*/  @!P1 BRA `(.L_x_642) ;  /* 0xfffffffc00f09947 */ /* 0x004fea000383ffff */
[----:B------:R-:W-:Y:S05]  /*2c4b0*/  BRA `(.L_x_641) ;  /* 0xfffffec800847947 */ /* 0x000fea000383ffff */
.L_x_647:
[----:B---3--:R3:W4:Y:S02]  /*2c4c0*/  SYNCS.PHASECHK.TRANS64.TRYWAIT P1, [R6+URZ+0x38850], R0 ;  /* 0x03885000060075a7 */ /* 0x008724000802017f */
[----:B----4-:R-:W-:Y:S05]  /*2c4d0*/  @!P1 NANOSLEEP.SYNCS 0x989680 ;  /* 0x009896800000995d */ /* 0x010fea0003900000 */
[----:B------:R-:W4:Y:S02]  /*2c4e0*/  @!P1 SYNCS.PHASECHK.TRANS64 P1, [R6+URZ+0x38850], R0 ;  /* 0x03885000060095a7 */ /* 0x000f24000802007f */
[----:B----4-:R-:W-:Y:S05]  /*2c4f0*/  @!P1 BRA `(.L_x_647) ;  /* 0xfffffffc00f09947 */ /* 0x010fea000383ffff */
[----:B------:R-:W-:Y:S05]  /*2c500*/  BRA `(.L_x_646) ;  /* 0xffffff0000447947 */ /* 0x000fea000383ffff */
.L_x_655:
[----:B-1----:R1:W2:Y:S02]  /*2c510*/  SYNCS.PHASECHK.TRANS64.TRYWAIT P1, [R2+URZ+0x38850], R0 ;  /* 0x03885000020075a7 */ /* 0x0022a4000802017f */
[----:B--2---:R-:W-:Y:S05]  /*2c520*/  @!P1 NANOSLEEP.SYNCS 0x989680 ;  /* 0x009896800000995d */ /* 0x004fea0003900000 */
[----:B------:R-:W2:Y:S02]  /*2c530*/  @!P1 SYNCS.PHASECHK.TRANS64 P1, [R2+URZ+0x38850], R0 ;  /* 0x03885000020095a7 */ /* 0x000ea4000802007f */
[----:B--2---:R-:W-:Y:S05]  /*2c540*/  @!P1 BRA `(.L_x_655) ;  /* 0xfffffffc00f09947 */ /* 0x004fea000383ffff */
[----:B------:R-:W-:Y:S05]  /*2c550*/  BRA `(.L_x_654) ;  /* 0xffffff1c00b47947 */ /* 0x000fea000383ffff */
.L_x_695:
[----:B------:R-:W0:Y:S01]  /*2c560*/  S2R R10, SR_TID.X ;  /* 0x00000000000a7919 */ /* 0x000e220000002100 */
[----:B------:R-:W-:Y:S01]  /*2c570*/  BSSY B1, `(.L_x_864) ;  /* 0x000000a000017945 */ /* 0x000fe20003800000 */
[----:B------:R-:W-:Y:S01]  /*2c580*/  MOV R12, RZ ;  /* 0x000000ff000c7202 */ /* 0x000fe20000000f00 */
[----:B------:R-:W-:Y:S02]  /*2c590*/  IMAD.MOV.U32 R11, RZ, RZ, 0x1f ;  /* 0x0000001fff0b7424 */ /* 0x000fe400078e00ff */
[----:B------:R-:W-:Y:S01]  /*2c5a0*/  IMAD.MOV.U32 R15, RZ, RZ, -0x1 ;  /* 0xffffffffff0f7424 */ /* 0x000fe200078e00ff */
[----:B0-----:R-:W-:-:S04]  /*2c5b0*/  SHF.R.U32.HI R10, RZ, 0x5, R10 ;  /* 0x00000005ff0a7819 */ /* 0x001fc8000001160a */
[----:B------:R-:W-:-:S05]  /*2c5c0*/  LOP3.LUT R10, R10, 0x3, RZ, 0xc0, !PT ;  /* 0x000000030a0a7812 */ /* 0x000fca00078ec0ff */
[----:B------:R-:W-:-:S07]  /*2c5d0*/  IMAD.MOV.U32 R13, RZ, RZ, R10 ;  /* 0x000000ffff0d7224 */ /* 0x000fce00078e000a */
[----:B------:R-:W-:Y:S05]  /*2c5e0*/  WARPSYNC.COLLECTIVE R15, `(.L_x_865) ;  /* 0x000000000f087348 */ /* 0x000fea0003c00000 */
[----:B------:R0:W1:Y:S02]  /*2c5f0*/  SHFL.IDX P6, R14, R13, R12, R11 ;  /* 0x0000000c0d0e7389 */ /* 0x00006400000c000b */
[----:B01----:R-:W-:Y:S01]  /*2c600*/  ENDCOLLECTIVE ;  /* 0x000000000000791b */ /* 0x003fe20003800000 */
.L_x_865:
[----:B------:R-:W-:Y:S05]  /*2c610*/  BSYNC B1 ;  /* 0x0000000000017941 */ /* 0x000fea0003800000 */
.L_x_864:
[----:B------:R-:W-:Y:S05]  /*2c620*/  BRA `(.L_x_866) ;  /* 0xffffff8800b47947 */ /* 0x000fea000383ffff */
.L_x_697:
[----:B------:R-:W-:Y:S01]  /*2c630*/  BSSY B1, `(.L_x_867) ;  /* 0x0000006000017945 */ /* 0x000fe20003800000 */
[----:B------:R-:W-:-:S07]  /*2c640*/  IMAD.MOV.U32 R15, RZ, RZ, -0x1 ;  /* 0xffffffffff0f7424 */ /* 0x000fce00078e00ff */
[----:B0-----:R-:W-:Y:S05]  /*2c650*/  WARPSYNC.COLLECTIVE R15, `(.L_x_868) ;  /* 0x000000000f0c7348 */ /* 0x001fea0003c00000 */
[----:B------:R-:W-:Y:S02]  /*2c660*/  ELECT P6, UR62, PT ;  /* 0x00000000003e782f */ /* 0x000fe400038c0000 */
[----:B------:R-:W-:Y:S01]  /*2c670*/  MOV R14, UR62 ;  /* 0x0000003e000e7c02 */ /* 0x000fe20008000f00 */
[----:B0-----:R-:W-:Y:S10]  /*2c680*/  ENDCOLLECTIVE ;  /* 0x000000000000791b */ /* 0x001ff40003800000 */
.L_x_868:
[----:B------:R-:W-:Y:S05]  /*2c690*/  BSYNC B1 ;  /* 0x0000000000017941 */ /* 0x000fea0003800000 */
.L_x_867:
[----:B------:R-:W-:Y:S05]  /*2c6a0*/  BRA `(.L_x_696) ;  /* 0xffffff8800ac7947 */ /* 0x000fea000383ffff */
.L_x_699:
[----:B0-----:R0:W1:Y:S02]  /*2c6b0*/  SYNCS.PHASECHK.TRANS64.TRYWAIT P0, [R16+URZ+0x38820], R8 ;  /* 0x03882008100075a7 */ /* 0x001064000800017f */
[----:B-1----:R-:W-:Y:S05]  /*2c6c0*/  @!P0 NANOSLEEP.SYNCS 0x989680 ;  /* 0x009896800000895d */ /* 0x002fea0003900000 */
[----:B------:R-:W1:Y:S02]  /*2c6d0*/  @!P0 SYNCS.PHASECHK.TRANS64 P0, [R16+URZ+0x38820], R8 ;  /* 0x03882008100085a7 */ /* 0x000e64000800007f */
[----:B-1----:R-:W-:Y:S05]  /*2c6e0*/  @!P0 BRA `(.L_x_699) ;  /* 0xfffffffc00f08947 */ /* 0x002fea000383ffff */
[----:B------:R-:W-:Y:S05]  /*2c6f0*/  BRA `(.L_x_869) ;  /* 0xffffff8800bc7947 */ /* 0x000fea000383ffff */
.L_x_703:
[----:B-1----:R1:W2:Y:S02]  /*2c700*/  SYNCS.PHASECHK.TRANS64.TRYWAIT P0, [R12+URZ+0x388a0], R11 ;  /* 0x0388a00b0c0075a7 */ /* 0x0022a4000800017f */
[----:B--2---:R-:W-:Y:S05]  /*2c710*/  @!P0 NANOSLEEP.SYNCS 0x989680 ;  /* 0x009896800000895d */ /* 0x004fea0003900000 */
[----:B------:R-:W2:Y:S02]  /*2c720*/  @!P0 SYNCS.PHASECHK.TRANS64 P0, [R12+URZ+0x388a0], R11 ;  /* 0x0388a00b0c0085a7 */ /* 0x000ea4000800007f */
[----:B--2---:R-:W-:Y:S05]  /*2c730*/  @!P0 BRA `(.L_x_703) ;  /* 0xfffffffc00f08947 */ /* 0x004fea000383ffff */
[----:B------:R-:W-:Y:S05]  /*2c740*/  BRA `(.L_x_870) ;  /* 0xffffff8800d47947 */ /* 0x000fea000383ffff */
.L_x_711:
[----:B0-----:R0:W2:Y:S02]  /*2c750*/  SYNCS.PHASECHK.TRANS64.TRYWAIT P0, [R12+URZ+0x388c0], R11 ;  /* 0x0388c00b0c0075a7 */ /* 0x0010a4000800017f */
[----:B--2---:R-:W-:Y:S05]  /*2c760*/  @!P0 NANOSLEEP.SYNCS 0x989680 ;  /* 0x009896800000895d */ /* 0x004fea0003900000 */
[----:B------:R-:W2:Y:S02]  /*2c770*/  @!P0 SYNCS.PHASECHK.TRANS64 P0, [R12+URZ+0x388c0], R11 ;  /* 0x0388c00b0c0085a7 */ /* 0x000ea4000800007f */
[----:B--2---:R-:W-:Y:S05]  /*2c780*/  @!P0 BRA `(.L_x_711) ;  /* 0xfffffffc00f08947 */ /* 0x004fea000383ffff */
[----:B------:R-:W-:Y:S05]  /*2c790*/  BRA `(.L_x_871) ;  /* 0xffffff9000107947 */ /* 0x000fea000383ffff */
.L_x_721:
[----:B-1----:R1:W2:Y:S02]  /*2c7a0*/  SYNCS.PHASECHK.TRANS64.TRYWAIT P2, [R11+URZ+0x388a0], R10 ;  /* 0x0388a00a0b0075a7 */ /* 0x0022a4000804017f */
[----:B--2---:R-:W-:Y:S05]  /*2c7b0*/  @!P2 NANOSLEEP.SYNCS 0x989680 ;  /* 0x009896800000a95d */ /* 0x004fea0003900000 */
[----:B------:R-:W2:Y:S02]  /*2c7c0*/  @!P2 SYNCS.PHASECHK.TRANS64 P2, [R11+URZ+0x388a0], R10 ;  /* 0x0388a00a0b00a5a7 */ /* 0x000ea4000804007f */
[----:B--2---:R-:W-:Y:S05]  /*2c7d0*/  @!P2 BRA `(.L_x_721) ;  /* 0xfffffffc00f0a947 */ /* 0x004fea000383ffff */
[----:B------:R-:W-:Y:S05]  /*2c7e0*/  BRA `(.L_x_872) ;  /* 0xffffff9400847947 */ /* 0x000fea000383ffff */
.L_x_729:
[----:B0-----:R0:W2:Y:S02]  /*2c7f0*/  SYNCS.PHASECHK.TRANS64.TRYWAIT P2, [R11+URZ+0x388c0], R10 ;  /* 0x0388c00a0b0075a7 */ /* 0x0010a4000804017f */
[----:B--2---:R-:W-:Y:S05]  /*2c800*/  @!P2 NANOSLEEP.SYNCS 0x989680 ;  /* 0x009896800000a95d */ /* 0x004fea0003900000 */
[----:B------:R-:W2:Y:S02]  /*2c810*/  @!P2 SYNCS.PHASECHK.TRANS64 P2, [R11+URZ+0x388c0], R10 ;  /* 0x0388c00a0b00a5a7 */ /* 0x000ea4000804007f */
[----:B--2---:R-:W-:Y:S05]  /*2c820*/  @!P2 BRA `(.L_x_729) ;  /* 0xfffffffc00f0a947 */ /* 0x004fea000383ffff */
[----:B------:R-:W-:Y:S05]  /*2c830*/  BRA `(.L_x_873) ;  /* 0xffffff9800bc7947 */ /* 0x000fea000383ffff */
.L_x_747:
        /* <DEDUP_REMOVED lines=11> */
.L_x_875:
[----:B------:R-:W-:Y:S05]  /*2c8f0*/  BSYNC B0 ;  /* 0x0000000000007941 */ /* 0x000fea0003800000 */
.L_x_874:
[----:B------:R-:W-:Y:S05]  /*2c900*/  BRA `(.L_x_876) ;  /* 0xffffffa800c07947 */ /* 0x000fea000383ffff */
.L_x_750:
[----:B0-----:R0:W1:Y:S02]  /*2c910*/  SYNCS.PHASECHK.TRANS64.TRYWAIT P0, [R5+URZ+0x38840], R2 ;  /* 0x03884002050075a7 */ /* 0x001064000800017f */
[----:B-1----:R-:W-:Y:S05]  /*2c920*/  @!P0 NANOSLEEP.SYNCS 0x989680 ;  /* 0x009896800000895d */ /* 0x002fea0003900000 */
[----:B------:R-:W1:Y:S02]  /*2c930*/  @!P0 SYNCS.PHASECHK.TRANS64 P0, [R5+URZ+0x38840], R2 ;  /* 0x03884002050085a7 */ /* 0x000e64000800007f */
[----:B-1----:R-:W-:Y:S05]  /*2c940*/  @!P0 BRA `(.L_x_750) ;  /* 0xfffffffc00f08947 */ /* 0x002fea000383ffff */
[----:B------:R-:W-:Y:S05]  /*2c950*/  BRA `(.L_x_877) ;  /* 0xffffffac00107947 */ /* 0x000fea000383ffff */
.L_x_751:
        /* <DEDUP_REMOVED lines=8> */
.L_x_879:
[----:B------:R-:W-:Y:S05]  /*2c9e0*/  BSYNC B0 ;  /* 0x0000000000007941 */ /* 0x000fea0003800000 */
.L_x_878:
        /* <DEDUP_REMOVED lines=13> */
.L_x_880:
[----:B------:R-:W-:Y:S01]  /*2cac0*/  ULDC.64 UR4, c[0x0][0x208] ;  /* 0x0000820000047ab9 */ /* 0x000fe20000000a00 */
[----:B------:R-:W-:Y:S02]  /*2cad0*/  IMAD.MOV.U32 R13, RZ, RZ, R6 ;  /* 0x000000ffff0d7224 */ /* 0x000fe400078e0006 */
[----:B------:R-:W-:Y:S02]  /*2cae0*/  IMAD.MOV.U32 R12, RZ, RZ, 0x1 ;  /* 0x00000001ff0c7424 */ /* 0x000fe400078e00ff */
[----:B------:R-:W-:-:S05]  /*2caf0*/  IMAD.MOV.U32 R3, RZ, RZ, R14 ;  /* 0x000000ffff037224 */ /* 0x000fca00078e000e */
[----:B------:R-:W-:-:S05]  /*2cb00*/  @P0 LEA R3, P1, R34, R3, 0x1 ;  /* 0x0000000322030211 */ /* 0x000fca00078208ff */
[----:B------:R-:W-:Y:S01]  /*2cb10*/  @P0 IMAD.X R2, RZ, RZ, R2, P1 ;  /* 0x000000ffff020224 */ /* 0x000fe200008e0602 */
[----:B------:R-:W-:-:S04]  /*2cb20*/  ISETP.GE.AND P1, PT, R4, 0x11, PT ;  /* 0x000000110400780c */ /* 0x000fc80003f26270 */
[----:B------:R-:W-:-:S04]  /*2cb30*/  @P0 LOP3.LUT R3, R3, R2, RZ, 0x3c, !PT ;  /* 0x0000000203030212 */ /* 0x000fc800078e3cff */
[----:B------:R-:W-:-:S04]  /*2cb40*/  @P0 LOP3.LUT R2, R3, R2, RZ, 0x3c, !PT ;  /* 0x0000000203020212 */ /* 0x000fc800078e3cff */
[----:B------:R-:W-:Y:S01]  /*2cb50*/  @P0 LOP3.LUT R3, R3, R2, RZ, 0x3c, !PT ;  /* 0x0000000203030212 */ /* 0x000fe200078e3cff */
[----:B------:R-:W-:-:S04]  /*2cb60*/  @P1 IMAD R21, R7, 0x2, R16 ;  /* 0x0000000207151824 */ /* 0x000fc800078e0210 */
        /* <DEDUP_REMOVED lines=10> */
.L_x_881:
[----:B------:R-:W-:Y:S02]  /*2cc10*/  IMAD.MOV.U32 R13, RZ, RZ, R0 ;  /* 0x000000ffff0d7224 */ /* 0x000fe400078e0000 */
[----:B------:R-:W-:-:S07]  /*2cc20*/  IMAD.MOV.U32 R8, RZ, RZ, R14 ;  /* 0x000000ffff087224 */ /* 0x000fce00078e000e */
[----:B------:R-:W-:Y:S05]  /*2cc30*/  WARPSYNC.COLLECTIVE R15, `(.L_x_882) ;  /* 0x000000000f087348 */ /* 0x000fea0003c00000 */
[----:B------:R0:W1:Y:S02]  /*2cc40*/  SHFL.IDX P6, R14, R13, R12, R11 ;  /* 0x0000000c0d0e7389 */ /* 0x00006400000c000b */
[----:B01----:R-:W-:Y:S01]  /*2cc50*/  ENDCOLLECTIVE ;  /* 0x000000000000791b */ /* 0x003fe20003800000 */
.L_x_882:
[----:B------:R-:W-:Y:S01]  /*2cc60*/  ULDC.64 UR4, c[0x0][0x208] ;  /* 0x0000820000047ab9 */ /* 0x000fe20000000a00 */
[----:B------:R-:W-:Y:S02]  /*2cc70*/  IMAD.MOV.U32 R13, RZ, RZ, R6 ;  /* 0x000000ffff0d7224 */ /* 0x000fe400078e0006 */
[----:B------:R-:W-:Y:S01]  /*2cc80*/  IMAD.MOV.U32 R12, RZ, RZ, 0x2 ;  /* 0x00000002ff0c7424 */ /* 0x000fe200078e00ff */
[----:B------:R-:W-:-:S04]  /*2cc90*/  MOV R2, R14 ;  /* 0x0000000e00027202 */ /* 0x000fc80000000f00 */
[----:B------:R-:W-:-:S05]  /*2cca0*/  @P1 LEA R2, P0, R34, R2, 0x1 ;  /* 0x0000000222021211 */ /* 0x000fca00078008ff */
[----:B------:R-:W-:-:S05]  /*2ccb0*/  @P1 IMAD.X R3, RZ, RZ, R8, P0 ;  /* 0x000000ffff031224 */ /* 0x000fca00000e0608 */
        /* <DEDUP_REMOVED lines=11> */
.L_x_883:
[----:B------:R-:W-:Y:S02]  /*2cd70*/  @P1 IMAD R9, R7, 0x2, R16 ;  /* 0x0000000207091824 */ /* 0x000fe400078e0210 */
[----:B------:R-:W-:Y:S02]  /*2cd80*/  IMAD.MOV.U32 R13, RZ, RZ, R0 ;  /* 0x000000ffff0d7224 */ /* 0x000fe400078e0000 */
[----:B------:R-:W-:-:S07]  /*2cd90*/  IMAD.MOV.U32 R8, RZ, RZ, R14 ;  /* 0x000000ffff087224 */ /* 0x000fce00078e000e */
[----:B------:R-:W-:Y:S05]  /*2cda0*/  WARPSYNC.COLLECTIVE R15, `(.L_x_884) ;  /* 0x000000000f087348 */ /* 0x000fea0003c00000 */
[----:B------:R0:W1:Y:S02]  /*2cdb0*/  SHFL.IDX P6, R14, R13, R12, R11 ;  /* 0x0000000c0d0e7389 */ /* 0x00006400000c000b */
[----:B01----:R-:W-:Y:S01]  /*2cdc0*/  ENDCOLLECTIVE ;  /* 0x000000000000791b */ /* 0x003fe20003800000 */
.L_x_884:
[----:B------:R-:W-:Y:S01]  /*2cdd0*/  ULDC.64 UR4, c[0x0][0x208] ;  /* 0x0000820000047ab9 */ /* 0x000fe20000000a00 */
[----:B------:R-:W-:Y:S02]  /*2cde0*/  IMAD.MOV.U32 R13, RZ, RZ, R6 ;  /* 0x000000ffff0d7224 */ /* 0x000fe400078e0006 */
[----:B------:R-:W-:Y:S02]  /*2cdf0*/  IMAD.MOV.U32 R12, RZ, RZ, 0x3 ;  /* 0x00000003ff0c7424 */ /* 0x000fe400078e00ff */
[----:B------:R-:W-:-:S05]  /*2ce00*/  IMAD.MOV.U32 R2, RZ, RZ, R14 ;  /* 0x000000ffff027224 */ /* 0x000fca00078e000e */
        /* <DEDUP_REMOVED lines=13> */
.L_x_885:
[----:B------:R-:W-:Y:S02]  /*2cee0*/  @P1 IMAD R21, R7, 0x2, R16 ;  /* 0x0000000207151824 */ /* 0x000fe400078e0210 */
[----:B------:R-:W-:Y:S02]  /*2cef0*/  IMAD.MOV.U32 R13, RZ, RZ, R0 ;  /* 0x000000ffff0d7224 */ /* 0x000fe400078e0000 */
[----:B------:R-:W-:-:S07]  /*2cf00*/  IMAD.MOV.U32 R8, RZ, RZ, R14 ;  /* 0x000000ffff087224 */ /* 0x000fce00078e000e */
[----:B------:R-:W-:Y:S05]  /*2cf10*/  WARPSYNC.COLLECTIVE R15, `(.L_x_886) ;  /* 0x000000000f087348 */ /* 0x000fea0003c00000 */
[----:B------:R0:W1:Y:S02]  /*2cf20*/  SHFL.IDX P6, R14, R13, R12, R11 ;  /* 0x0000000c0d0e7389 */ /* 0x00006400000c000b */
[----:B01----:R-:W-:Y:S01]  /*2cf30*/  ENDCOLLECTIVE ;  /* 0x000000000000791b */ /* 0x003fe20003800000 */
.L_x_886:
        /* <DEDUP_REMOVED lines=16> */
.L_x_887:
[----:B------:R-:W-:Y:S02]  /*2d040*/  IMAD.MOV.U32 R13, RZ, RZ, R0 ;  /* 0x000000ffff0d7224 */ /* 0x000fe400078e0000 */
[----:B------:R-:W-:-:S07]  /*2d050*/  IMAD.MOV.U32 R8, RZ, RZ, R14 ;  /* 0x000000ffff087224 */ /* 0x000fce00078e000e */
[----:B------:R-:W-:Y:S05]  /*2d060*/  WARPSYNC.COLLECTIVE R15, `(.L_x_888) ;  /* 0x000000000f087348 */ /* 0x000fea0003c00000 */
[----:B------:R0:W1:Y:S02]  /*2d070*/  SHFL.IDX P6, R14, R13, R12, R11 ;  /* 0x0000000c0d0e7389 */ /* 0x00006400000c000b */
[----:B01----:R-:W-:Y:S01]  /*2d080*/  ENDCOLLECTIVE ;  /* 0x000000000000791b */ /* 0x003fe20003800000 */
.L_x_888:
[----:B------:R-:W-:Y:S01]  /*2d090*/  IMAD.MOV.U32 R0, RZ, RZ, R14 ;  /* 0x000000ffff007224 */ /* 0x000fe200078e000e */
[----:B------:R-:W-:Y:S06]  /*2d0a0*/  BRA `(.L_x_889) ;  /* 0xffffffa8006c7947 */ /* 0x000fec000383ffff */
.L_x_758:
[----:B------:R-:W-:Y:S01]  /*2d0b0*/  IMAD.MOV.U32 R13, RZ, RZ, R4 ;  /* 0x000000ffff0d7224 */ /* 0x000fe200078e0004 */
[----:B------:R-:W-:Y:S01]  /*2d0c0*/  MOV R11, 0x181f ;  /* 0x0000181f000b7802 */ /* 0x000fe20000000f00 */
[----:B------:R-:W-:Y:S02]  /*2d0d0*/  IMAD.MOV.U32 R12, RZ, RZ, RZ ;  /* 0x000000ffff0c7224 */ /* 0x000fe400078e00ff */
[----:B------:R-:W-:Y:S02]  /*2d0e0*/  IMAD.MOV.U32 R15, RZ, RZ, -0x1 ;  /* 0xffffffffff0f7424 */ /* 0x000fe400078e00ff */
[----:B-----5:R-:W-:Y:S02]  /*2d0f0*/  IMAD R6, R10, R8, RZ ;  /* 0x000000080a067224 */ /* 0x020fe400078e02ff */
[----:B------:R-:W-:-:S07]  /*2d100*/  IMAD.IADD R0, R9, 0x1, R0 ;  /* 0x0000000109007824 */ /* 0x000fce00078e0200 */
[----:B------:R-:W-:Y:S05]  /*2d110*/  WARPSYNC.COLLECTIVE R15, `(.L_x_890) ;  /* 0x000000000f087348 */ /* 0x000fea0003c00000 */
[----:B------:R0:W1:Y:S02]  /*2d120*/  SHFL.IDX P6, R14, R13, R12, R11 ;  /* 0x0000000c0d0e7389 */ /* 0x00006400000c000b */
[----:B01----:R-:W-:Y:S01]  /*2d130*/  ENDCOLLECTIVE ;  /* 0x000000000000791b */ /* 0x003fe20003800000 */
.L_x_890:
[----:B------:R-:W-:Y:S01]  /*2d140*/  ISETP.GE.AND P1, PT, R0, R6, PT ;  /* 0x000000060000720c */ /* 0x000fe20003f26270 */
[----:B------:R-:W-:Y:S02]  /*2d150*/  IMAD.MOV.U32 R13, RZ, RZ, R5 ;  /* 0x000000ffff0d7224 */ /* 0x000fe400078e0005 */
[----:B------:R-:W-:-:S10]  /*2d160*/  IMAD.MOV.U32 R2, RZ, RZ, R14 ;  /* 0x000000ffff027224 */ /* 0x000fd400078e000e */
[----:B------:R-:W-:Y:S05]  /*2d170*/  WARPSYNC.COLLECTIVE R15, `(.L_x_891) ;  /* 0x000000000f087348 */ /* 0x000fea0003c00000 */
[----:B------:R0:W1:Y:S02]  /*2d180*/  SHFL.IDX P6, R14, R13, R12, R11 ;  /* 0x0000000c0d0e7389 */ /* 0x00006400000c000b */
[----:B01----:R-:W-:Y:S01]  /*2d190*/  ENDCOLLECTIVE ;  /* 0x000000000000791b */ /* 0x003fe20003800000 */
.L_x_891:
[----:B------:R-:W-:Y:S01]  /*2d1a0*/  ULDC.64 UR4, c[0x0][0x208] ;  /* 0x0000820000047ab9 */ /* 0x000fe20000000a00 */
[----:B------:R-:W-:Y:S02]  /*2d1b0*/  IMAD.MOV.U32 R13, RZ, RZ, R4 ;  /* 0x000000ffff0d7224 */ /* 0x000fe400078e0004 */
[----:B------:R-:W-:Y:S02]  /*2d1c0*/  IMAD.MOV.U32 R12, RZ, RZ, 0x1 ;  /* 0x00000001ff0c7424 */ /* 0x000fe400078e00ff */
[----:B------:R-:W-:-:S05]  /*2d1d0*/  IMAD.MOV.U32 R3, RZ, RZ, R14 ;  /* 0x000000ffff037224 */ /* 0x000fca00078e000e */
[----:B------:R-:W-:-:S05]  /*2d1e0*/  @!P1 LEA R7, P5, R34, R3, 0x1 ;  /* 0x0000000322079211 */ /* 0x000fca00078a08ff */
[----:B------:R-:W-:Y:S02]  /*2d1f0*/  @!P1 IMAD.X R3, RZ, RZ, R2, P5 ;  /* 0x000000ffff039224 */ /* 0x000fe400028e0602 */
[----:B------:R-:W-:Y:S02]  /*2d200*/  @!P1 IMAD.MOV.U32 R2, RZ, RZ, R7 ;  /* 0x000000ffff029224 */ /* 0x000fe400078e0007 */
[----:B------:R-:W-:-:S03]  /*2d210*/  VIADD R7, R0, 0x10 ;  /* 0x0000001000077836 */ /* 0x000fc60000000000 */
        /* <DEDUP_REMOVED lines=11> */
.L_x_892:
[----:B------:R-:W-:Y:S02]  /*2d2d0*/  IMAD.MOV.U32 R13, RZ, RZ, R5 ;  /* 0x000000ffff0d7224 */ /* 0x000fe400078e0005 */
[----:B------:R-:W-:-:S07]  /*2d2e0*/  IMAD.MOV.U32 R2, RZ, RZ, R14 ;  /* 0x000000ffff027224 */ /* 0x000fce00078e000e */
[----:B------:R-:W-:Y:S05]  /*2d2f0*/  WARPSYNC.COLLECTIVE R15, `(.L_x_893) ;  /* 0x000000000f087348 */ /* 0x000fea0003c00000 */
[----:B------:R0:W1:Y:S02]  /*2d300*/  SHFL.IDX P6, R14, R13, R12, R11 ;  /* 0x0000000c0d0e7389 */ /* 0x00006400000c000b */
[----:B01----:R-:W-:Y:S01]  /*2d310*/  ENDCOLLECTIVE ;  /* 0x000000000000791b */ /* 0x003fe20003800000 */
.L_x_893:
[----:B------:R-:W-:Y:S01]  /*2d320*/  ULDC.64 UR4, c[0x0][0x208] ;  /* 0x0000820000047ab9 */ /* 0x000fe20000000a00 */
[----:B------:R-:W-:Y:S02]  /*2d330*/  IMAD.MOV.U32 R13, RZ, RZ, R4 ;  /* 0x000000ffff0d7224 */ /* 0x000fe400078e0004 */
[----:B------:R-:W-:Y:S02]  /*2d340*/  IMAD.MOV.U32 R12, RZ, RZ, 0x2 ;  /* 0x00000002ff0c7424 */ /* 0x000fe400078e00ff */
[----:B------:R-:W-:-:S05]  /*2d350*/  IMAD.MOV.U32 R3, RZ, RZ, R14 ;  /* 0x000000ffff037224 */ /* 0x000fca00078e000e */
[----:B------:R-:W-:-:S05]  /*2d360*/  @!P1 LEA R7, P5, R34, R3, 0x1 ;  /* 0x0000000322079211 */ /* 0x000fca00078a08ff */
[----:B------:R-:W-:Y:S02]  /*2d370*/  @!P1 IMAD.X R8, RZ, RZ, R2, P5 ;  /* 0x000000ffff089224 */ /* 0x000fe400028e0602 */
[----:B------:R-:W-:Y:S02]  /*2d380*/  @!P1 IMAD.MOV.U32 R2, RZ, RZ, R7 ;  /* 0x000000ffff029224 */ /* 0x000fe400078e0007 */
        /* <DEDUP_REMOVED lines=13> */
.L_x_894:
[----:B------:R-:W-:Y:S02]  /*2d460*/  IMAD.MOV.U32 R13, RZ, RZ, R5 ;  /* 0x000000ffff0d7224 */ /* 0x000fe400078e0005 */
[----:B------:R-:W-:-:S07]  /*2d470*/  IMAD.MOV.U32 R2, RZ, RZ, R14 ;  /* 0x000000ffff027224 */ /* 0x000fce00078e000e */
[----:B------:R-:W-:Y:S05]  /*2d480*/  WARPSYNC.COLLECTIVE R15, `(.L_x_895) ;  /* 0x000000000f087348 */ /* 0x000fea0003c00000 */
[----:B------:R0:W1:Y:S02]  /*2d490*/  SHFL.IDX P6, R14, R13, R12, R11 ;  /* 0x0000000c0d0e7389 */ /* 0x00006400000c000b */
[----:B01----:R-:W-:Y:S01]  /*2d4a0*/  ENDCOLLECTIVE ;  /* 0x000000000000791b */ /* 0x003fe20003800000 */
.L_x_895:
[----:B------:R-:W-:Y:S01]  /*2d4b0*/  ULDC.64 UR4, c[0x0][0x208] ;  /* 0x0000820000047ab9 */ /* 0x000fe20000000a00 */
[----:B------:R-:W-:Y:S02]  /*2d4c0*/  IMAD.MOV.U32 R13, RZ, RZ, R4 ;  /* 0x000000ffff0d7224 */ /* 0x000fe400078e0004 */
[----:B------:R-:W-:Y:S02]  /*2d4d0*/  IMAD.MOV.U32 R12, RZ, RZ, 0x3 ;  /* 0x00000003ff0c7424 */ /* 0x000fe400078e00ff */
[----:B------:R-:W-:-:S05]  /*2d4e0*/  IMAD.MOV.U32 R3, RZ, RZ, R14 ;  /* 0x000000ffff037224 */ /* 0x000fca00078e000e */
[----:B------:R-:W-:-:S05]  /*2d4f0*/  @!P1 LEA R7, P5, R34, R3, 0x1 ;  /* 0x0000000322079211 */ /* 0x000fca00078a08ff */
[----:B------:R-:W-:Y:S01]  /*2d500*/  @!P1 IMAD.X R8, RZ, RZ, R2, P5 ;  /* 0x000000ffff089224 */ /* 0x000fe200028e0602 */
[----:B------:R-:W-:Y:S01]  /*2d510*/  @!P1 MOV R2, R7 ;  /* 0x0000000700029202 */ /* 0x000fe20000000f00 */
[----:B------:R-:W-:Y:S02]  /*2d520*/  VIADD R7, R0, 0x30 ;  /* 0x0000003000077836 */ /* 0x000fe40000000000 */
[----:B------:R-:W-:-:S05]  /*2d530*/  @!P1 IMAD.MOV.U32 R3, RZ, RZ, R8 ;  /* 0x000000ffff039224 */ /* 0x000fca00078e0008 */
        /* <DEDUP_REMOVED lines=11> */
.L_x_896:
[----:B------:R-:W-:Y:S02]  /*2d5f0*/  IMAD.MOV.U32 R13, RZ, RZ, R5 ;  /* 0x000000ffff0d7224 */ /* 0x000fe400078e0005 */
[----:B------:R-:W-:-:S07]  /*2d600*/  IMAD.MOV.U32 R2, RZ, RZ, R14 ;  /* 0x000000ffff027224 */ /* 0x000fce00078e000e */
[----:B------:R-:W-:Y:S05]  /*2d610*/  WARPSYNC.COLLECTIVE R15, `(.L_x_897) ;  /* 0x000000000f087348 */ /* 0x000fea0003c00000 */
[----:B------:R0:W1:Y:S02]  /*2d620*/  SHFL.IDX P6, R14, R13, R12, R11 ;  /* 0x0000000c0d0e7389 */ /* 0x00006400000c000b */
[----:B01----:R-:W-:Y:S01]  /*2d630*/  ENDCOLLECTIVE ;  /* 0x000000000000791b */ /* 0x003fe20003800000 */
.L_x_897:
        /* <DEDUP_REMOVED lines=20> */
.L_x_898:
[----:B------:R-:W-:Y:S02]  /*2d780*/  IMAD.MOV.U32 R13, RZ, RZ, R5 ;  /* 0x000000ffff0d7224 */ /* 0x000fe400078e0005 */
[----:B------:R-:W-:-:S07]  /*2d790*/  IMAD.MOV.U32 R2, RZ, RZ, R14 ;  /* 0x000000ffff027224 */ /* 0x000fce00078e000e */
[----:B------:R-:W-:Y:S05]  /*2d7a0*/  WARPSYNC.COLLECTIVE R15, `(.L_x_899) ;  /* 0x000000000f087348 */ /* 0x000fea0003c00000 */
[----:B------:R0:W1:Y:S02]  /*2d7b0*/  SHFL.IDX P6, R14, R13, R12, R11 ;  /* 0x0000000c0d0e7389 */ /* 0x00006400000c000b */
[----:B01----:R-:W-:Y:S01]  /*2d7c0*/  ENDCOLLECTIVE ;  /* 0x000000000000791b */ /* 0x003fe20003800000 */
.L_x_899:
        /* <DEDUP_REMOVED lines=20> */
.L_x_900:
[----:B------:R-:W-:Y:S01]  /*2d910*/  MOV R13, R5 ;  /* 0x00000005000d7202 */ /* 0x000fe20000000f00 */
[----:B------:R-:W-:-:S07]  /*2d920*/  IMAD.MOV.U32 R2, RZ, RZ, R14 ;  /* 0x000000ffff027224 */ /* 0x000fce00078e000e */
[----:B------:R-:W-:Y:S05]  /*2d930*/  WARPSYNC.COLLECTIVE R15, `(.L_x_901) ;  /* 0x000000000f087348 */ /* 0x000fea0003c00000 */
[----:B------:R0:W1:Y:S02]  /*2d940*/  SHFL.IDX P6, R14, R13, R12, R11 ;  /* 0x0000000c0d0e7389 */ /* 0x00006400000c000b */
[----:B01----:R-:W-:Y:S01]  /*2d950*/  ENDCOLLECTIVE ;  /* 0x000000000000791b */ /* 0x003fe20003800000 */
.L_x_901:
        /* <DEDUP_REMOVED lines=20> */
.L_x_902:
[----:B------:R-:W-:Y:S02]  /*2daa0*/  IMAD.MOV.U32 R13, RZ, RZ, R5 ;  /* 0x000000ffff0d7224 */ /* 0x000fe400078e0005 */
[----:B------:R-:W-:-:S07]  /*2dab0*/  IMAD.MOV.U32 R2, RZ, RZ, R14 ;  /* 0x000000ffff027224 */ /* 0x000fce00078e000e */
[----:B------:R-:W-:Y:S05]  /*2dac0*/  WARPSYNC.COLLECTIVE R15, `(.L_x_903) ;  /* 0x000000000f087348 */ /* 0x000fea0003c00000 */
[----:B------:R0:W1:Y:S02]  /*2dad0*/  SHFL.IDX P6, R14, R13, R12, R11 ;  /* 0x0000000c0d0e7389 */ /* 0x00006400000c000b */
[----:B01----:R-:W-:Y:S01]  /*2dae0*/  ENDCOLLECTIVE ;  /* 0x000000000000791b */ /* 0x003fe20003800000 */
.L_x_903:
[----:B------:R-:W-:Y:S01]  /*2daf0*/  ULDC.64 UR4, c[0x0][0x208] ;  /* 0x0000820000047ab9 */ /* 0x000fe20000000a00 */
[----:B------:R-:W-:Y:S02]  /*2db00*/  IMAD.MOV.U32 R13, RZ, RZ, R4 ;  /* 0x000000ffff0d7224 */ /* 0x000fe400078e0004 */
[----:B------:R-:W-:Y:S02]  /*2db10*/  IMAD.MOV.U32 R12, RZ, RZ, 0x7 ;  /* 0x00000007ff0c7424 */ /* 0x000fe400078e00ff */
[----:B------:R-:W-:-:S05]  /*2db20*/  IMAD.MOV.U32 R3, RZ, RZ, R14 ;  /* 0x000000ffff037224 */ /* 0x000fca00078e000e */
[----:B------:R-:W-:-:S05]  /*2db30*/  @!P1 LEA R7, P5, R34, R3, 0x1 ;  /* 0x0000000322079211 */ /* 0x000fca00078a08ff */
[----:B------:R-:W-:Y:S02]  /*2db40*/  @!P1 IMAD.X R8, RZ, RZ, R2, P5 ;  /* 0x000000ffff089224 */ /* 0x000fe400028e0602 */
[----:B------:R-:W-:Y:S02]  /*2db50*/  @!P1 IMAD.MOV.U32 R2, RZ, RZ, R7 ;  /* 0x000000ffff029224 */ /* 0x000fe400078e0007 */
[----:B------:R-:W-:-:S05]  /*2db60*/  @!P1 IMAD.MOV.U32 R3, RZ, RZ, R8 ;  /* 0x000000ffff039224 */ /* 0x000fca00078e0008 */
        /* <DEDUP_REMOVED lines=10> */
.L_x_904:
[----:B------:R-:W-:Y:S02]  /*2dc10*/  IMAD.MOV.U32 R13, RZ, RZ, R5 ;  /* 0x000000ffff0d7224 */ /* 0x000fe400078e0005 */
[----:B------:R-:W-:-:S07]  /*2dc20*/  IMAD.MOV.U32 R7, RZ, RZ, R14 ;  /* 0x000000ffff077224 */ /* 0x000fce00078e000e */
[----:B------:R-:W-:Y:S05]  /*2dc30*/  WARPSYNC.COLLECTIVE R15, `(.L_x_905) ;  /* 0x000000000f087348 */ /* 0x000fea0003c00000 */
[----:B------:R0:W1:Y:S02]  /*2dc40*/  SHFL.IDX P6, R14, R13, R12, R11 ;  /* 0x0000000c0d0e7389 */ /* 0x00006400000c000b */
[----:B01----:R-:W-:Y:S01]  /*2dc50*/  ENDCOLLECTIVE ;  /* 0x000000000000791b */ /* 0x003fe20003800000 */
.L_x_905:
[----:B------:R-:W-:Y:S05]  /*2dc60*/  BRA `(.L_x_906) ;  /* 0xffffffa800d07947 */ /* 0x000fea000383ffff */
.L_x_763:
[----:B0-----:R0:W2:Y:S02]  /*2dc70*/  SYNCS.PHASECHK.TRANS64.TRYWAIT P0, [R16+URZ+0x38820], R3 ;  /* 0x03882003100075a7 */ /* 0x0010a4000800017f */
[----:B--2---:R-:W-:Y:S05]  /*2dc80*/  @!P0 NANOSLEEP.SYNCS 0x989680 ;  /* 0x009896800000895d */ /* 0x004fea0003900000 */
[----:B------:R-:W2:Y:S02]  /*2dc90*/  @!P0 SYNCS.PHASECHK.TRANS64 P0, [R16+URZ+0x38820], R3 ;  /* 0x03882003100085a7 */ /* 0x000ea4000800007f */
[----:B--2---:R-:W-:Y:S05]  /*2dca0*/  @!P0 BRA `(.L_x_763) ;  /* 0xfffffffc00f08947 */ /* 0x004fea000383ffff */
[----:B------:R-:W-:Y:S05]  /*2dcb0*/  BRA `(.L_x_907) ;  /* 0xffffffac00507947 */ /* 0x000fea000383ffff */
.L_x_768:
[----:B0-----:R0:W1:Y:S02]  /*2dcc0*/  SYNCS.PHASECHK.TRANS64.TRYWAIT P0, [R6+URZ+0x38840], R3 ;  /* 0x03884003060075a7 */ /* 0x001064000800017f */
[----:B-1----:R-:W-:Y:S05]  /*2dcd0*/  @!P0 NANOSLEEP.SYNCS 0x989680 ;  /* 0x009896800000895d */ /* 0x002fea0003900000 */
[----:B------:R-:W1:Y:S02]  /*2dce0*/  @!P0 SYNCS.PHASECHK.TRANS64 P0, [R6+URZ+0x38840], R3 ;  /* 0x03884003060085a7 */ /* 0x000e64000800007f */
[----:B-1----:R-:W-:Y:S05]  /*2dcf0*/  @!P0 BRA `(.L_x_768) ;  /* 0xfffffffc00f08947 */ /* 0x002fea000383ffff */
[----:B------:R-:W-:Y:S05]  /*2dd00*/  BRA `(.L_x_908) ;  /* 0xffffffb0003c7947 */ /* 0x000fea000383ffff */
.L_x_769:
        /* <DEDUP_REMOVED lines=8> */
.L_x_910:
[----:B------:R-:W-:Y:S05]  /*2dd90*/  BSYNC B1 ;  /* 0x0000000000017941 */ /* 0x000fea0003800000 */
.L_x_909:
[----:B------:R-:W-:Y:S01]  /*2dda0*/  IMAD.MOV.U32 R13, RZ, RZ, R8 ;  /* 0x000000ffff0d7224 */ /* 0x000fe200078e0008 */
[----:B------:R-:W-:Y:S01]  /*2ddb0*/  MOV R12, RZ ;  /* 0x000000ff000c7202 */ /* 0x000fe20000000f00 */
[----:B------:R-:W-:Y:S01]  /*2ddc0*/  IMAD.MOV.U32 R11, RZ, RZ, 0x181f ;  /* 0x0000181fff0b7424 */ /* 0x000fe200078e00ff */
[----:B------:R-:W-:Y:S01]  /*2ddd0*/  LOP3.LUT R18, R18, 0xfffffdff, RZ, 0xc0, !PT ;  /* 0xfffffdff12127812 */ /* 0x000fe200078ec0ff */
[----:B------:R-:W-:Y:S02]  /*2dde0*/  IMAD.MOV.U32 R15, RZ, RZ, -0x1 ;  /* 0xffffffffff0f7424 */ /* 0x000fe400078e00ff */
[----:B------:R-:W-:Y:S01]  /*2ddf0*/  IMAD.MOV.U32 R3, RZ, RZ, R14 ;  /* 0x000000ffff037224 */ /* 0x000fe200078e000e */
[----:B------:R-:W-:Y:S01]  /*2de00*/  @P3 LOP3.LUT R18, R18, 0x200, RZ, 0xfc, !PT ;  /* 0x0000020012123812 */ /* 0x000fe200078efcff */
[----:B------:R-:W-:-:S07]  /*2de10*/  IMAD.SHL.U32 R0, R34, 0x2, RZ ;  /* 0x0000000222007824 */ /* 0x000fce00078e00ff */
[----:B------:R-:W-:Y:S05]  /*2de20*/  WARPSYNC.COLLECTIVE R15, `(.L_x_911) ;  /* 0x000000000f087348 */ /* 0x000fea0003c00000 */
[----:B------:R0:W1:Y:S02]  /*2de30*/  SHFL.IDX P6, R14, R13, R12, R11 ;  /* 0x0000000c0d0e7389 */ /* 0x00006400000c000b */
[----:B01----:R-:W-:Y:S01]  /*2de40*/  ENDCOLLECTIVE ;  /* 0x000000000000791b */ /* 0x003fe20003800000 */
.L_x_911:
[----:B------:R-:W-:Y:S01]  /*2de50*/  IMAD R9, R9, 0x2, R16 ;  /* 0x0000000209097824 */ /* 0x000fe200078e0210 */
[C---:B------:R-:W-:Y:S01]  /*2de60*/  LOP3.LUT P3, RZ, R18.reuse, 0x10, RZ, 0xc0, !PT ;  /* 0x0000001012ff7812 */ /* 0x040fe2000786c0ff */
[----:B------:R-:W-:Y:S01]  /*2de70*/  ULDC.64 UR4, c[0x0][0x208] ;  /* 0x0000820000047ab9 */ /* 0x000fe20000000a00 */
[----:B------:R-:W-:-:S04]  /*2de80*/  LOP3.LUT R18, R18, 0xfffffeff, RZ, 0xc0, !PT ;  /* 0xfffffeff12127812 */ /* 0x000fc800078ec0ff */
[----:B------:R-:W-:-:S04]  /*2de90*/  @P2 LOP3.LUT R18, R18, 0x100, RZ, 0xfc, !PT ;  /* 0x0000010012122812 */ /* 0x000fc800078efcff */
[C---:B------:R-:W-:Y:S02]  /*2dea0*/  LOP3.LUT P2, RZ, R18.reuse, 0x8, RZ, 0xc0, !PT ;  /* 0x0000000812ff7812 */ /* 0x040fe4000784c0ff */
[----:B------:R-:W-:Y:S01]  /*2deb0*/  LOP3.LUT R18, R18, 0xffffff7f, RZ, 0xc0, !PT ;  /* 0xffffff7f12127812 */ /* 0x000fe200078ec0ff */
[----:B------:R-:W-:Y:S02]  /*2dec0*/  IMAD.MOV.U32 R13, RZ, RZ, R10 ;  /* 0x000000ffff0d7224 */ /* 0x000fe400078e000a */
[----:B------:R-:W-:Y:S01]  /*2ded0*/  IMAD.MOV.U32 R12, RZ, RZ, 0x1 ;  /* 0x00000001ff0c7424 */ /* 0x000fe200078e00ff */
[----:B------:R-:W-:-:S04]  /*2dee0*/  @P1 LOP3.LUT R18, R18, 0x80, RZ, 0xfc, !PT ;  /* 0x0000008012121812 */ /* 0x000fc800078efcff */
[----:B------:R-:W-:Y:S01]  /*2def0*/  LOP3.LUT P1, RZ, R18, 0x4, RZ, 0xc0, !PT ;  /* 0x0000000412ff7812 */ /* 0x000fe2000782c0ff */
[----:B------:R-:W-:-:S05]  /*2df00*/  IMAD.MOV.U32 R2, RZ, RZ, R14 ;  /* 0x000000ffff027224 */ /* 0x000fca00078e000e */
        /* <DEDUP_REMOVED lines=12> */
.L_x_912:
[----:B------:R-:W-:Y:S02]  /*2dfd0*/  IMAD.MOV.U32 R13, RZ, RZ, R8 ;  /* 0x000000ffff0d7224 */ /* 0x000fe400078e0008 */
[----:B------:R-:W-:-:S07]  /*2dfe0*/  IMAD.MOV.U32 R35, RZ, RZ, R14 ;  /* 0x000000ffff237224 */ /* 0x000fce00078e000e */
[----:B------:R-:W-:Y:S05]  /*2dff0*/  WARPSYNC.COLLECTIVE R15, `(.L_x_913) ;  /* 0x000000000f087348 */ /* 0x000fea0003c00000 */
[----:B------:R0:W1:Y:S02]  /*2e000*/  SHFL.IDX P6, R14, R13, R12, R11 ;  /* 0x0000000c0d0e7389 */ /* 0x00006400000c000b */
[----:B01----:R-:W-:Y:S01]  /*2e010*/  ENDCOLLECTIVE ;  /* 0x000000000000791b */ /* 0x003fe20003800000 */
.L_x_913:
[----:B------:R-:W-:Y:S01]  /*2e020*/  ULDC.64 UR4, c[0x0][0x208] ;  /* 0x0000820000047ab9 */ /* 0x000fe20000000a00 */
[----:B------:R-:W-:Y:S02]  /*2e030*/  IMAD.MOV.U32 R13, RZ, RZ, R10 ;  /* 0x000000ffff0d7224 */ /* 0x000fe400078e000a */
[----:B------:R-:W-:Y:S02]  /*2e040*/  IMAD.MOV.U32 R12, RZ, RZ, 0x2 ;  /* 0x00000002ff0c7424 */ /* 0x000fe400078e00ff */
        /* <DEDUP_REMOVED lines=13> */
.L_x_914:
[----:B------:R-:W-:Y:S02]  /*2e120*/  IMAD.MOV.U32 R13, RZ, RZ, R8 ;  /* 0x000000ffff0d7224 */ /* 0x000fe400078e0008 */
[----:B------:R-:W-:-:S07]  /*2e130*/  IMAD.MOV.U32 R35, RZ, RZ, R14 ;  /* 0x000000ffff237224 */ /* 0x000fce00078e000e */
[----:B------:R-:W-:Y:S05]  /*2e140*/  WARPSYNC.COLLECTIVE R15, `(.L_x_915) ;  /* 0x000000000f087348 */ /* 0x000fea0003c00000 */
[----:B------:R0:W1:Y:S02]  /*2e150*/  SHFL.IDX P6, R14, R13, R12, R11 ;  /* 0x0000000c0d0e7389 */ /* 0x00006400000c000b */
[----:B01----:R-:W-:Y:S01]  /*2e160*/  ENDCOLLECTIVE ;  /* 0x000000000000791b */ /* 0x003fe20003800000 */
.L_x_915:
        /* <DEDUP_REMOVED lines=16> */
.L_x_916:
[----:B------:R-:W-:Y:S02]  /*2e270*/  IMAD.MOV.U32 R13, RZ, RZ, R8 ;  /* 0x000000ffff0d7224 */ /* 0x000fe400078e0008 */
[----:B------:R-:W-:-:S07]  /*2e280*/  IMAD.MOV.U32 R35, RZ, RZ, R14 ;  /* 0x000000ffff237224 */ /* 0x000fce00078e000e */
[----:B------:R-:W-:Y:S05]  /*2e290*/  WARPSYNC.COLLECTIVE R15, `(.L_x_917) ;  /* 0x000000000f087348 */ /* 0x000fea0003c00000 */
[----:B------:R0:W1:Y:S02]  /*2e2a0*/  SHFL.IDX P6, R14, R13, R12, R11 ;  /* 0x0000000c0d0e7389 */ /* 0x00006400000c000b */
[----:B01----:R-:W-:Y:S01]  /*2e2b0*/  ENDCOLLECTIVE ;  /* 0x000000000000791b */ /* 0x003fe20003800000 */
.L_x_917:
[----:B------:R-:W-:Y:S01]  /*2e2c0*/  ULDC.64 UR4, c[0x0][0x208] ;  /* 0x0000820000047ab9 */ /* 0x000fe20000000a00 */
[----:B------:R-:W-:Y:S02]  /*2e2d0*/  IMAD.MOV.U32 R13, RZ, RZ, R10 ;  /* 0x000000ffff0d7224 */ /* 0x000fe400078e000a */
[----:B------:R-:W-:Y:S02]  /*2e2e0*/  IMAD.MOV.U32 R12, RZ, RZ, 0x4 ;  /* 0x00000004ff0c7424 */ /* 0x000fe400078e00ff */
[----:B------:R-:W-:-:S05]  /*2e2f0*/  IMAD.MOV.U32 R2, RZ, RZ, R14 ;  /* 0x000000ffff027224 */ /* 0x000fca00078e000e */
[----:B------:R-:W-:-:S04]  /*2e300*/  IADD3 R2, P0, R2, R0, RZ ;  /* 0x0000000002027210 */ /* 0x000fc80007f1e0ff */
[----:B------:R-:W-:-:S05]  /*2e310*/  IADD3.X R3, RZ, R35, RZ, P0, !PT ;  /* 0x00000023ff037210 */ /* 0x000fca00007fe4ff */
[----:B------:R-:W-:Y:S01]  /*2e320*/  @!PT LDS RZ, [RZ] ;  /* 0x00000000fffff984 */ /* 0x000fe20000000800 */
[----:B------:R-:W-:Y:S01]  /*2e330*/  @!PT LDS RZ, [RZ] ;  /* 0x00000000fffff984 */ /* 0x000fe20000000800 */
[----:B------:R-:W-:Y:S01]  /*2e340*/  @!PT LDS RZ, [RZ] ;  /* 0x00000000fffff984 */ /* 0x000fe20000000800 */
[----:B------:R0:W-:Y:S01]  /*2e350*/  LDGSTS.E.BYPASS.LTC128B.128 [R9+0x25c00], desc[UR4][R2.64], !P3 ;  /* 0x25c0000002097fae */ /* 0x0001e2000d901d44 */
[----:B------:R-:W-:-:S03]  /*2e360*/  LOP3.LUT P3, RZ, R18, 0x200, RZ, 0xc0, !PT ;  /* 0x0000020012ff7812 */ /* 0x000fc6000786c0ff */
[----:B------:R0:W-:Y:S01]  /*2e370*/  LDGSTS.E.BYPASS.LTC128B.128 [R9+0x28400], desc[UR4][R2.64+0x80], !P2 ;  /* 0x2840008002097fae */ /* 0x0001e2000d101d44 */
[----:B------:R-:W-:-:S03]  /*2e380*/  LOP3.LUT P2, RZ, R18, 0x100, RZ, 0xc0, !PT ;  /* 0x0000010012ff7812 */ /* 0x000fc6000784c0ff */
[----:B------:R0:W-:Y:S01]  /*2e390*/  LDGSTS.E.BYPASS.LTC128B.128 [R9+0x2ac00], desc[UR4][R2.64+0x100], !P1 ;  /* 0x2ac0010002097fae */ /* 0x0001e2000c901d44 */
[----:B------:R-:W-:-:S03]  /*2e3a0*/  LOP3.LUT P1, RZ, R18, 0x80, RZ, 0xc0, !PT ;  /* 0x0000008012ff7812 */ /* 0x000fc6000782c0ff */
[----:B------:R0:W-:Y:S10]  /*2e3b0*/  LDGSTS.E.BYPASS.LTC128B.128 [R9+0x2d400], desc[UR4][R2.64+0x180], !P5 ;  /* 0x2d40018002097fae */ /* 0x0001f4000e901d44 */
[----:B0-----:R-:W-:Y:S05]  /*2e3c0*/  WARPSYNC.COLLECTIVE R15, `(.L_x_918) ;  /* 0x000000000f087348 */ /* 0x001fea0003c00000 */
[----:B------:R1:W2:Y:S02]  /*2e3d0*/  SHFL.IDX P6, R14, R13, R12, R11 ;  /* 0x0000000c0d0e7389 */ /* 0x0002a400000c000b */
[----:B012---:R-:W-:Y:S01]  /*2e3e0*/  ENDCOLLECTIVE ;  /* 0x000000000000791b */ /* 0x007fe20003800000 */
.L_x_918:
[----:B------:R-:W-:Y:S02]  /*2e3f0*/  IMAD.MOV.U32 R13, RZ, RZ, R8 ;  /* 0x000000ffff0d7224 */ /* 0x000fe400078e0008 */
[----:B------:R-:W-:-:S07]  /*2e400*/  IMAD.MOV.U32 R35, RZ, RZ, R14 ;  /* 0x000000ffff237224 */ /* 0x000fce00078e000e */
[----:B------:R-:W-:Y:S05]  /*2e410*/  WARPSYNC.COLLECTIVE R15, `(.L_x_919) ;  /* 0x000000000f087348 */ /* 0x000fea0003c00000 */
[----:B------:R0:W1:Y:S02]  /*2e420*/  SHFL.IDX P6, R14, R13, R12, R11 ;  /* 0x0000000c0d0e7389 */ /* 0x00006400000c000b */
[----:B01----:R-:W-:Y:S01]  /*2e430*/  ENDCOLLECTIVE ;  /* 0x000000000000791b */ /* 0x003fe20003800000 */
.L_x_919:
[----:B------:R-:W-:Y:S01]  /*2e440*/  IMAD.MOV.U32 R2, RZ, RZ, R14 ;  /* 0x000000ffff027224 */ /* 0x000fe200078e000e */
[----:B------:R-:W-:Y:S06]  /*2e450*/  BRA `(.L_x_920) ;  /* 0xffffffac007c7947 */ /* 0x000fec000383ffff */
.L_x_774:
[----:B-1----:R1:W2:Y:S02]  /*2e460*/  SYNCS.PHASECHK.TRANS64.TRYWAIT P0, [R6+URZ+0x38860], R2 ;  /* 0x03886002060075a7 */ /* 0x0022a4000800017f */
[----:B--2---:R-:W-:Y:S05]  /*2e470*/  @!P0 NANOSLEEP.SYNCS 0x989680 ;  /* 0x009896800000895d */ /* 0x004fea0003900000 */
[----:B------:R-:W2:Y:S02]  /*2e480*/  @!P0 SYNCS.PHASECHK.TRANS64 P0, [R6+URZ+0x38860], R2 ;  /* 0x03886002060085a7 */ /* 0x000ea4000800007f */
[----:B--2---:R-:W-:Y:S05]  /*2e490*/  @!P0 BRA `(.L_x_774) ;  /* 0xfffffffc00f08947 */ /* 0x004fea000383ffff */
[----:B------:R-:W-:Y:S05]  /*2e4a0*/  BRA `(.L_x_921) ;  /* 0xffffffac00fc7947 */ /* 0x000fea000383ffff */
.L_x_775:
        /* <DEDUP_REMOVED lines=8> */
.L_x_923:
[----:B------:R-:W-:Y:S05]  /*2e530*/  BSYNC B1 ;  /* 0x0000000000017941 */ /* 0x000fea0003800000 */
.L_x_922:
        /* <DEDUP_REMOVED lines=9> */
.L_x_924:
[----:B------:R-:W-:Y:S01]  /*2e5d0*/  ULDC.64 UR4, c[0x0][0x208] ;  /* 0x0000820000047ab9 */ /* 0x000fe20000000a00 */
[----:B------:R-:W-:Y:S02]  /*2e5e0*/  IMAD.MOV.U32 R13, RZ, RZ, R19 ;  /* 0x000000ffff0d7224 */ /* 0x000fe400078e0013 */
[----:B------:R-:W-:Y:S02]  /*2e5f0*/  IMAD.MOV.U32 R12, RZ, RZ, 0x1 ;  /* 0x00000001ff0c7424 */ /* 0x000fe400078e00ff */
[----:B------:R-:W-:-:S05]  /*2e600*/  IMAD.MOV.U32 R2, RZ, RZ, R14 ;  /* 0x000000ffff027224 */ /* 0x000fca00078e000e */
        /* <DEDUP_REMOVED lines=16> */
.L_x_925:
[----:B------:R-:W-:Y:S02]  /*2e710*/  IMAD.MOV.U32 R13, RZ, RZ, R17 ;  /* 0x000000ffff0d7224 */ /* 0x000fe400078e0011 */
[----:B------:R-:W-:-:S07]  /*2e720*/  IMAD.MOV.U32 R3, RZ, RZ, R14 ;  /* 0x000000ffff037224 */ /* 0x000fce00078e000e */
[----:B------:R-:W-:Y:S05]  /*2e730*/  WARPSYNC.COLLECTIVE R15, `(.L_x_926) ;  /* 0x000000000f087348 */ /* 0x000fea0003c00000 */
[----:B------:R0:W1:Y:S02]  /*2e740*/  SHFL.IDX P6, R14, R13, R12, R11 ;  /* 0x0000000c0d0e7389 */ /* 0x00006400000c000b */
[----:B01----:R-:W-:Y:S01]  /*2e750*/  ENDCOLLECTIVE ;  /* 0x000000000000791b */ /* 0x003fe20003800000 */
.L_x_926:
[----:B------:R-:W-:Y:S01]  /*2e760*/  ULDC.64 UR4, c[0x0][0x208] ;  /* 0x0000820000047ab9 */ /* 0x000fe20000000a00 */
[----:B------:R-:W-:Y:S01]  /*2e770*/  MOV R13, R19 ;  /* 0x00000013000d7202 */ /* 0x000fe20000000f00 */
        /* <DEDUP_REMOVED lines=18> */
.L_x_927:
[----:B------:R-:W-:Y:S02]  /*2e8a0*/  IMAD.MOV.U32 R13, RZ, RZ, R17 ;  /* 0x000000ffff0d7224 */ /* 0x000fe400078e0011 */
[----:B------:R-:W-:-:S07]  /*2e8b0*/  IMAD.MOV.U32 R3, RZ, RZ, R14 ;  /* 0x000000ffff037224 */ /* 0x000fce00078e000e */
[----:B------:R-:W-:Y:S05]  /*2e8c0*/  WARPSYNC.COLLECTIVE R15, `(.L_x_928) ;  /* 0x000000000f087348 */ /* 0x000fea0003c00000 */
[----:B------:R0:W1:Y:S02]  /*2e8d0*/  SHFL.IDX P6, R14, R13, R12, R11 ;  /* 0x0000000c0d0e7389 */ /* 0x00006400000c000b */
[----:B01----:R-:W-:Y:S01]  /*2e8e0*/  ENDCOLLECTIVE ;  /* 0x000000000000791b */ /* 0x003fe20003800000 */
.L_x_928:
        /* <DEDUP_REMOVED lines=20> */
.L_x_929:
[----:B------:R-:W-:Y:S02]  /*2ea30*/  IMAD.MOV.U32 R13, RZ, RZ, R17 ;  /* 0x000000ffff0d7224 */ /* 0x000fe400078e0011 */
[----:B------:R-:W-:-:S07]  /*2ea40*/  IMAD.MOV.U32 R3, RZ, RZ, R14 ;  /* 0x000000ffff037224 */ /* 0x000fce00078e000e */
[----:B------:R-:W-:Y:S05]  /*2ea50*/  WARPSYNC.COLLECTIVE R15, `(.L_x_930) ;  /* 0x000000000f087348 */ /* 0x000fea0003c00000 */
[----:B------:R0:W1:Y:S02]  /*2ea60*/  SHFL.IDX P6, R14, R13, R12, R11 ;  /* 0x0000000c0d0e7389 */ /* 0x00006400000c000b */
[----:B01----:R-:W-:Y:S01]  /*2ea70*/  ENDCOLLECTIVE ;  /* 0x000000000000791b */ /* 0x003fe20003800000 */
.L_x_930:
        /* <DEDUP_REMOVED lines=20> */
.L_x_931:
[----:B------:R-:W-:Y:S02]  /*2ebc0*/  IMAD.MOV.U32 R13, RZ, RZ, R17 ;  /* 0x000000ffff0d7224 */ /* 0x000fe400078e0011 */
[----:B------:R-:W-:-:S07]  /*2ebd0*/  IMAD.MOV.U32 R19, RZ, RZ, R14 ;  /* 0x000000ffff137224 */ /* 0x000fce00078e000e */
[----:B------:R-:W-:Y:S05]  /*2ebe0*/  WARPSYNC.COLLECTIVE R15, `(.L_x_932) ;  /* 0x000000000f087348 */ /* 0x000fea0003c00000 */
[----:B------:R0:W1:Y:S02]  /*2ebf0*/  SHFL.IDX P6, R14, R13, R12, R11 ;  /* 0x0000000c0d0e7389 */ /* 0x00006400000c000b */
[----:B01----:R-:W-:Y:S01]  /*2ec00*/  ENDCOLLECTIVE ;  /* 0x000000000000791b */ /* 0x003fe20003800000 */
.L_x_932:
[----:B------:R-:W-:Y:S01]  /*2ec10*/  IMAD.MOV.U32 R2, RZ, RZ, R14 ;  /* 0x000000ffff027224 */ /* 0x000fe200078e000e */
[----:B------:R-:W-:Y:S06]  /*2ec20*/  BRA `(.L_x_933) ;  /* 0xffffffac00187947 */ /* 0x000fec000383ffff */
.L_x_783:
[----:B0-----:R0:W2:Y:S02]  /*2ec30*/  SYNCS.PHASECHK.TRANS64.TRYWAIT P0, [R4+URZ+0x38860], R3 ;  /* 0x03886003040075a7 */ /* 0x0010a4000800017f */
[----:B--2---:R-:W-:Y:S05]  /*2ec40*/  @!P0 NANOSLEEP.SYNCS 0x989680 ;  /* 0x009896800000895d */ /* 0x004fea0003900000 */
[----:B------:R-:W2:Y:S02]  /*2ec50*/  @!P0 SYNCS.PHASECHK.TRANS64 P0, [R4+URZ+0x38860], R3 ;  /* 0x03886003040085a7 */ /* 0x000ea4000800007f */
[----:B--2---:R-:W-:Y:S05]  /*2ec60*/  @!P0 BRA `(.L_x_783) ;  /* 0xfffffffc00f08947 */ /* 0x004fea000383ffff */
[----:B------:R-:W-:Y:S05]  /*2ec70*/  BRA `(.L_x_934) ;  /* 0xffffffb0004c7947 */ /* 0x000fea000383ffff */
.L_x_784:
        /* <DEDUP_REMOVED lines=8> */
.L_x_936:
[----:B------:R-:W-:Y:S05]  /*2ed00*/  BSYNC B0 ;  /* 0x0000000000007941 */ /* 0x000fea0003800000 */
.L_x_935:
[----:B------:R-:W-:Y:S01]  /*2ed10*/  IMAD.MOV.U32 R13, RZ, RZ, R17 ;  /* 0x000000ffff0d7224 */ /* 0x000fe200078e0011 */
[----:B------:R-:W-:Y:S01]  /*2ed20*/  MOV R11, 0x181f ;  /* 0x0000181f000b7802 */ /* 0x000fe20000000f00 */
[----:B------:R-:W-:Y:S01]  /*2ed30*/  IMAD.MOV.U32 R12, RZ, RZ, RZ ;  /* 0x000000ffff0c7224 */ /* 0x000fe200078e00ff */
[C---:B------:R-:W-:Y:S01]  /*2ed40*/  LOP3.LUT R0, R34.reuse, 0x40, RZ, 0xfc, !PT ;  /* 0x0000004022007812 */ /* 0x040fe200078efcff */
[----:B------:R-:W-:Y:S01]  /*2ed50*/  IMAD.MOV.U32 R15, RZ, RZ, -0x1 ;  /* 0xffffffffff0f7424 */ /* 0x000fe200078e00ff */
[C---:B------:R-:W-:Y:S01]  /*2ed60*/  LOP3.LUT R6, R34.reuse, 0x80, RZ, 0xfc, !PT ;  /* 0x0000008022067812 */ /* 0x040fe200078efcff */
[----:B------:R-:W-:Y:S02]  /*2ed70*/  IMAD.MOV.U32 R3, RZ, RZ, R14 ;  /* 0x000000ffff037224 */ /* 0x000fe400078e000e */
[----:B------:R-:W-:-:S07]  /*2ed80*/  IMAD.SHL.U32 R8, R34, 0x2, RZ ;  /* 0x0000000222087824 */ /* 0x000fce00078e00ff */
[----:B------:R-:W-:Y:S05]  /*2ed90*/  WARPSYNC.COLLECTIVE R15, `(.L_x_937) ;  /* 0x000000000f087348 */ /* 0x000fea0003c00000 */
[----:B------:R0:W1:Y:S02]  /*2eda0*/  SHFL.IDX P6, R14, R13, R12, R11 ;  /* 0x0000000c0d0e7389 */ /* 0x00006400000c000b */
[----:B01----:R-:W-:Y:S01]  /*2edb0*/  ENDCOLLECTIVE ;  /* 0x000000000000791b */ /* 0x003fe20003800000 */
.L_x_937:
[----:B------:R-:W-:Y:S01]  /*2edc0*/  ULDC UR4, c[0x0][0x2f4] ;  /* 0x0000bd0000047ab9 */ /* 0x000fe20000000800 */
[----:B------:R-:W-:Y:S01]  /*2edd0*/  ULDC.64 UR6, c[0x0][0x208] ;  /* 0x0000820000067ab9 */ /* 0x000fe20000000a00 */
[----:B------:R-:W-:Y:S02]  /*2ede0*/  ISETP.GE.AND P3, PT, R34, UR4, PT ;  /* 0x0000000422007c0c */ /* 0x000fe4000bf66270 */
[----:B------:R-:W-:Y:S01]  /*2edf0*/  ISETP.GE.AND P2, PT, R0, UR4, PT ;  /* 0x0000000400007c0c */ /* 0x000fe2000bf46270 */
[----:B------:R-:W-:Y:S01]  /*2ee00*/  IMAD R0, R7, 0x2, R16 ;  /* 0x0000000207007824 */ /* 0x000fe200078e0210 */
        /* <DEDUP_REMOVED lines=13> */
[----:B------:R-:W-:-:S04]  /*2eee0*/  ISETP.GE.AND P0, PT, R37, UR4, PT ;  /* 0x0000000425007c0c */ /* 0x000fc8000bf06270 */
[----:B------:R0:W-:Y:S01]  /*2eef0*/  LDGSTS.E.BYPASS.LTC128B.128 [R0+0x5400], desc[UR6][R2.64+0x100], !P4 ;  /* 0x0540010002007fae */ /* 0x0001e2000e101d46 */
[----:B------:R-:W-:-:S13]  /*2ef00*/  ISETP.LT.OR P4, PT, R5, 0x1, P0 ;  /* 0x000000010500780c */ /* 0x000fda0000781670 */
[----:B------:R0:W-:Y:S02]  /*2ef10*/  LDGSTS.E.BYPASS.LTC128B.128 [R0+0x7c00], desc[UR6][R2.64+0x180], !P4 ;  /* 0x07c0018002007fae */ /* 0x0001e4000e101d46 */
[----:B0-----:R-:W-:Y:S05]  /*2ef20*/  WARPSYNC.COLLECTIVE R15, `(.L_x_938) ;  /* 0x000000000f087348 */ /* 0x001fea0003c00000 */
[----:B------:R1:W2:Y:S02]  /*2ef30*/  SHFL.IDX P6, R14, R13, R12, R11 ;  /* 0x0000000c0d0e7389 */ /* 0x0002a400000c000b */
[----:B012---:R-:W-:Y:S01]  /*2ef40*/  ENDCOLLECTIVE ;  /* 0x000000000000791b */ /* 0x007fe20003800000 */
.L_x_938:
[----:B------:R-:W-:Y:S02]  /*2ef50*/  IMAD.MOV.U32 R13, RZ, RZ, R17 ;  /* 0x000000ffff0d7224 */ /* 0x000fe400078e0011 */
[----:B------:R-:W-:-:S07]  /*2ef60*/  IMAD.MOV.U32 R3, RZ, RZ, R14 ;  /* 0x000000ffff037224 */ /* 0x000fce00078e000e */
[----:B------:R-:W-:Y:S05]  /*2ef70*/  WARPSYNC.COLLECTIVE R15, `(.L_x_939) ;  /* 0x000000000f087348 */ /* 0x000fea0003c00000 */
[----:B------:R0:W1:Y:S02]  /*2ef80*/  SHFL.IDX P6, R14, R13, R12, R11 ;  /* 0x0000000c0d0e7389 */ /* 0x00006400000c000b */
[----:B01----:R-:W-:Y:S01]  /*2ef90*/  ENDCOLLECTIVE ;  /* 0x000000000000791b */ /* 0x003fe20003800000 */
.L_x_939:
[----:B------:R-:W-:Y:S01]  /*2efa0*/  ULDC.64 UR4, c[0x0][0x208] ;  /* 0x0000820000047ab9 */ /* 0x000fe20000000a00 */
[----:B------:R-:W-:Y:S02]  /*2efb0*/  IMAD.MOV.U32 R13, RZ, RZ, R19 ;  /* 0x000000ffff0d7224 */ /* 0x000fe400078e0013 */
        /* <DEDUP_REMOVED lines=17> */
.L_x_940:
[----:B------:R-:W-:Y:S02]  /*2f0d0*/  IMAD.MOV.U32 R13, RZ, RZ, R17 ;  /* 0x000000ffff0d7224 */ /* 0x000fe400078e0011 */
[----:B------:R-:W-:-:S07]  /*2f0e0*/  IMAD.MOV.U32 R7, RZ, RZ, R14 ;  /* 0x000000ffff077224 */ /* 0x000fce00078e000e */
[----:B------:R-:W-:Y:S05]  /*2f0f0*/  WARPSYNC.COLLECTIVE R15, `(.L_x_941) ;  /* 0x000000000f087348 */ /* 0x000fea0003c00000 */
[----:B------:R0:W1:Y:S02]  /*2f100*/  SHFL.IDX P6, R14, R13, R12, R11 ;  /* 0x0000000c0d0e7389 */ /* 0x00006400000c000b */
[----:B01----:R-:W-:Y:S01]  /*2f110*/  ENDCOLLECTIVE ;  /* 0x000000000000791b */ /* 0x003fe20003800000 */
.L_x_941:
        /* <DEDUP_REMOVED lines=19> */
.L_x_942:
[----:B------:R-:W-:Y:S02]  /*2f250*/  IMAD.MOV.U32 R13, RZ, RZ, R17 ;  /* 0x000000ffff0d7224 */ /* 0x000fe400078e0011 */
[----:B------:R-:W-:-:S07]  /*2f260*/  IMAD.MOV.U32 R3, RZ, RZ, R14 ;  /* 0x000000ffff037224 */ /* 0x000fce00078e000e */
[----:B------:R-:W-:Y:S05]  /*2f270*/  WARPSYNC.COLLECTIVE R15, `(.L_x_943) ;  /* 0x000000000f087348 */ /* 0x000fea0003c00000 */
[----:B------:R0:W1:Y:S02]  /*2f280*/  SHFL.IDX P6, R14, R13, R12, R11 ;  /* 0x0000000c0d0e7389 */ /* 0x00006400000c000b */
[----:B01----:R-:W-:Y:S01]  /*2f290*/  ENDCOLLECTIVE ;  /* 0x000000000000791b */ /* 0x003fe20003800000 */
.L_x_943:
        /* <DEDUP_REMOVED lines=19> */
.L_x_944:
[----:B------:R-:W-:Y:S02]  /*2f3d0*/  IMAD.MOV.U32 R13, RZ, RZ, R17 ;  /* 0x000000ffff0d7224 */ /* 0x000fe400078e0011 */
[----:B------:R-:W-:-:S07]  /*2f3e0*/  IMAD.MOV.U32 R19, RZ, RZ, R14 ;  /* 0x000000ffff137224 */ /* 0x000fce00078e000e */
[----:B------:R-:W-:Y:S05]  /*2f3f0*/  WARPSYNC.COLLECTIVE R15, `(.L_x_945) ;  /* 0x000000000f087348 */ /* 0x000fea0003c00000 */
[----:B------:R0:W1:Y:S02]  /*2f400*/  SHFL.IDX P6, R14, R13, R12, R11 ;  /* 0x0000000c0d0e7389 */ /* 0x00006400000c000b */
[----:B01----:R-:W-:Y:S01]  /*2f410*/  ENDCOLLECTIVE ;  /* 0x000000000000791b */ /* 0x003fe20003800000 */
.L_x_945:
[----:B------:R-:W-:Y:S05]  /*2f420*/  BRA `(.L_x_946) ;  /* 0xffffffac00707947 */ /* 0x000fea000383ffff */
.L_x_789:
[----:B------:R-:W-:Y:S01]  /*2f430*/  BSSY B0, `(.L_x_947) ;  /* 0x0000008000007945 */ /* 0x000fe20003800000 */
[----:B------:R-:W-:Y:S01]  /*2f440*/  MOV R13, R24 ;  /* 0x00000018000d7202 */ /* 0x000fe20000000f00 */
[----:B------:R-:W-:Y:S02]  /*2f450*/  IMAD.MOV.U32 R12, RZ, RZ, RZ ;  /* 0x000000ffff0c7224 */ /* 0x000fe400078e00ff */
[----:B------:R-:W-:Y:S02]  /*2f460*/  IMAD.MOV.U32 R11, RZ, RZ, 0x1f ;  /* 0x0000001fff0b7424 */ /* 0x000fe400078e00ff */
[----:B------:R-:W-:-:S07]  /*2f470*/  IMAD.MOV.U32 R15, RZ, RZ, -0x1 ;  /* 0xffffffffff0f7424 */ /* 0x000fce00078e00ff */
[----:B0-----:R-:W-:Y:S05]  /*2f480*/  WARPSYNC.COLLECTIVE R15, `(.L_x_948) ;  /* 0x000000000f087348 */ /* 0x001fea0003c00000 */
[----:B------:R1:W2:Y:S02]  /*2f490*/  SHFL.IDX P6, R14, R13, R12, R11 ;  /* 0x0000000c0d0e7389 */ /* 0x0002a400000c000b */
[----:B012---:R-:W-:Y:S01]  /*2f4a0*/  ENDCOLLECTIVE ;  /* 0x000000000000791b */ /* 0x007fe20003800000 */
.L_x_948:
[----:B------:R-:W-:Y:S05]  /*2f4b0*/  BSYNC B0 ;  /* 0x0000000000007941 */ /* 0x000fea0003800000 */
.L_x_947:
[----:B------:R-:W-:Y:S02]  /*2f4c0*/  IMAD.MOV.U32 R13, RZ, RZ, R24 ;  /* 0x000000ffff0d7224 */ /* 0x000fe400078e0018 */
[----:B------:R-:W-:Y:S02]  /*2f4d0*/  IMAD.MOV.U32 R12, RZ, RZ, 0x1 ;  /* 0x00000001ff0c7424 */ /* 0x000fe400078e00ff */
[----:B------:R-:W-:Y:S02]  /*2f4e0*/  IMAD.MOV.U32 R11, RZ, RZ, 0x1f ;  /* 0x0000001fff0b7424 */ /* 0x000fe400078e00ff */
[----:B------:R-:W-:Y:S02]  /*2f4f0*/  IMAD.MOV.U32 R15, RZ, RZ, -0x1 ;  /* 0xffffffffff0f7424 */ /* 0x000fe400078e00ff */
[----:B------:R-:W-:Y:S02]  /*2f500*/  IMAD.IADD R7, R27, 0x1, R9 ;  /* 0x000000011b077824 */ /* 0x000fe400078e0209 */
[----:B------:R-:W-:-:S07]  /*2f510*/  IMAD.MOV.U32 R0, RZ, RZ, R14 ;  /* 0x000000ffff007224 */ /* 0x000fce00078e000e */
[----:B------:R-:W-:Y:S05]  /*2f520*/  WARPSYNC.COLLECTIVE R15, `(.L_x_949) ;  /* 0x000000000f087348 */ /* 0x000fea0003c00000 */
[----:B------:R0:W1:Y:S02]  /*2f530*/  SHFL.IDX P6, R14, R13, R12, R11 ;  /* 0x0000000c0d0e7389 */ /* 0x00006400000c000b */
[----:B01----:R-:W-:Y:S01]  /*2f540*/  ENDCOLLECTIVE ;  /* 0x000000000000791b */ /* 0x003fe20003800000 */
.L_x_949:
[----:B------:R-:W-:Y:S01]  /*2f550*/  ULDC UR4, c[0x0][0xc3c] ;  /* 0x00030f0000047ab9 */ /* 0x000fe20000000800 */
[----:B------:R-:W-:Y:S01]  /*2f560*/  ULDC.64 UR6, c[0x0][0x208] ;  /* 0x0000820000067ab9 */ /* 0x000fe20000000a00 */
        /* <DEDUP_REMOVED lines=23> */
.L_x_950:
[----:B------:R-:W-:Y:S01]  /*2f6e0*/  IMAD.MOV.U32 R12, RZ, RZ, 0x2 ;  /* 0x00000002ff0c7424 */ /* 0x000fe200078e00ff */
[----:B------:R-:W-:-:S05]  /*2f6f0*/  SEL R14, R14, RZ, P1 ;  /* 0x000000ff0e0e7207 */ /* 0x000fca0000800000 */
[----:B------:R-:W-:-:S04]  /*2f700*/  IMAD.IADD R5, R13, 0x1, R14 ;  /* 0x000000010d057824 */ /* 0x000fc800078e020e */
[----:B------:R-:W-:-:S07]  /*2f710*/  IMAD.MOV.U32 R13, RZ, RZ, R5 ;  /* 0x000000ffff0d7224 */ /* 0x000fce00078e0005 */
[----:B------:R-:W-:Y:S05]  /*2f720*/  WARPSYNC.COLLECTIVE R15, `(.L_x_951) ;  /* 0x000000000f087348 */ /* 0x000fea0003c00000 */
[----:B------:R0:W1:Y:S02]  /*2f730*/  SHFL.UP P6, R14, R13, R12, R11 ;  /* 0x0400000c0d0e7389 */ /* 0x00006400000c000b */
[----:B01----:R-:W-:Y:S01]  /*2f740*/  ENDCOLLECTIVE ;  /* 0x000000000000791b */ /* 0x003fe20003800000 */
.L_x_951:
[----:B------:R-:W-:Y:S01]  /*2f750*/  IMAD.MOV.U32 R12, RZ, RZ, 0x4 ;  /* 0x00000004ff0c7424 */ /* 0x000fe200078e00ff */
[----:B------:R-:W-:-:S05]  /*2f760*/  SEL R2, R14, RZ, P2 ;  /* 0x000000ff0e027207 */ /* 0x000fca0001000000 */
[----:B------:R-:W-:-:S04]  /*2f770*/  IMAD.IADD R2, R5, 0x1, R2 ;  /* 0x0000000105027824 */ /* 0x000fc800078e0202 */
[----:B------:R-:W-:-:S07]  /*2f780*/  IMAD.MOV.U32 R13, RZ, RZ, R2 ;  /* 0x000000ffff0d7224 */ /* 0x000fce00078e0002 */
[----:B------:R-:W-:Y:S05]  /*2f790*/  WARPSYNC.COLLECTIVE R15, `(.L_x_952) ;  /* 0x000000000f087348 */ /* 0x000fea0003c00000 */
[----:B------:R0:W1:Y:S02]  /*2f7a0*/  SHFL.UP P6, R14, R13, R12, R11 ;  /* 0x0400000c0d0e7389 */ /* 0x00006400000c000b */
[----:B01----:R-:W-:Y:S01]  /*2f7b0*/  ENDCOLLECTIVE ;  /* 0x000000000000791b */ /* 0x003fe20003800000 */
.L_x_952:
[----:B------:R-:W-:Y:S02]  /*2f7c0*/  MOV R12, 0x8 ;  /* 0x00000008000c7802 */ /* 0x000fe40000000f00 */
[----:B------:R-:W-:-:S05]  /*2f7d0*/  SEL R3, R14, RZ, P3 ;  /* 0x000000ff0e037207 */ /* 0x000fca0001800000 */
[----:B------:R-:W-:-:S04]  /*2f7e0*/  IMAD.IADD R3, R2, 0x1, R3 ;  /* 0x0000000102037824 */ /* 0x000fc800078e0203 */
[----:B------:R-:W-:-:S07]  /*2f7f0*/  IMAD.MOV.U32 R13, RZ, RZ, R3 ;  /* 0x000000ffff0d7224 */ /* 0x000fce00078e0003 */
[----:B------:R-:W-:Y:S05]  /*2f800*/  WARPSYNC.COLLECTIVE R15, `(.L_x_953) ;  /* 0x000000000f087348 */ /* 0x000fea0003c00000 */
[----:B------:R0:W1:Y:S02]  /*2f810*/  SHFL.UP P6, R14, R13, R12, R11 ;  /* 0x0400000c0d0e7389 */ /* 0x00006400000c000b */
[----:B01----:R-:W-:Y:S01]  /*2f820*/  ENDCOLLECTIVE ;  /* 0x000000000000791b */ /* 0x003fe20003800000 */
.L_x_953:
[----:B------:R-:W-:Y:S01]  /*2f830*/  IMAD.MOV.U32 R12, RZ, RZ, 0x10 ;  /* 0x00000010ff0c7424 */ /* 0x000fe200078e00ff */
[----:B------:R-:W-:-:S05]  /*2f840*/  SEL R14, R14, RZ, P4 ;  /* 0x000000ff0e0e7207 */ /* 0x000fca0002000000 */
[----:B------:R-:W-:-:S04]  /*2f850*/  IMAD.IADD R5, R3, 0x1, R14 ;  /* 0x0000000103057824 */ /* 0x000fc800078e020e */
[----:B------:R-:W-:-:S07]  /*2f860*/  IMAD.MOV.U32 R13, RZ, RZ, R5 ;  /* 0x000000ffff0d7224 */ /* 0x000fce00078e0005 */
[----:B------:R-:W-:Y:S05]  /*2f870*/  WARPSYNC.COLLECTIVE R15, `(.L_x_954) ;  /* 0x000000000f087348 */ /* 0x000fea0003c00000 */
[----:B------:R0:W1:Y:S02]  /*2f880*/  SHFL.UP P6, R14, R13, R12, R11 ;  /* 0x0400000c0d0e7389 */ /* 0x00006400000c000b */
[----:B01----:R-:W-:Y:S01]  /*2f890*/  ENDCOLLECTIVE ;  /* 0x000000000000791b */ /* 0x003fe20003800000 */
.L_x_954:
        /* <DEDUP_REMOVED lines=8> */
.L_x_955:
[----:B------:R-:W-:Y:S05]  /*2f920*/  BRA `(.L_x_956) ;  /* 0xffffffac00947947 */ /* 0x000fea000383ffff */
.L_x_792:
[----:B------:R-:W-:Y:S01]  /*2f930*/  BSSY B0, `(.L_x_957) ;  /* 0x0000007000007945 */ /* 0x000fe20003800000 */
[----:B------:R-:W-:Y:S02]  /*2f940*/  IMAD.MOV.U32 R12, RZ, RZ, 0x1 ;  /* 0x00000001ff0c7424 */ /* 0x000fe400078e00ff */
[----:B------:R-:W-:Y:S02]  /*2f950*/  IMAD.MOV.U32 R11, RZ, RZ, RZ ;  /* 0x000000ffff0b7224 */ /* 0x000fe400078e00ff */
[----:B------:R-:W-:-:S07]  /*2f960*/  IMAD.MOV.U32 R15, RZ, RZ, -0x1 ;  /* 0xffffffffff0f7424 */ /* 0x000fce00078e00ff */
[----:B------:R-:W-:Y:S05]  /*2f970*/  WARPSYNC.COLLECTIVE R15, `(.L_x_958) ;  /* 0x000000000f087348 */ /* 0x000fea0003c00000 */
[----:B------:R0:W1:Y:S02]  /*2f980*/  SHFL.UP P6, R14, R13, R12, R11 ;  /* 0x0400000c0d0e7389 */ /* 0x00006400000c000b */
[----:B01----:R-:W-:Y:S01]  /*2f990*/  ENDCOLLECTIVE ;  /* 0x000000000000791b */ /* 0x003fe20003800000 */
.L_x_958:
[----:B------:R-:W-:Y:S05]  /*2f9a0*/  BSYNC B0 ;  /* 0x0000000000007941 */ /* 0x000fea0003800000 */
.L_x_957:
        /* <DEDUP_REMOVED lines=8> */
.L_x_959:
[----:B------:R-:W-:Y:S01]  /*2fa30*/  IMAD.MOV.U32 R12, RZ, RZ, 0x4 ;  /* 0x00000004ff0c7424 */ /* 0x000fe200078e00ff */
[----:B------:R-:W-:-:S05]  /*2fa40*/  SEL R2, R14, RZ, P2 ;  /* 0x000000ff0e027207 */ /* 0x000fca0001000000 */
[----:B------:R-:W-:-:S04]  /*2fa50*/  IMAD.IADD R2, R13, 0x1, R2 ;  /* 0x000000010d027824 */ /* 0x000fc800078e0202 */
[----:B------:R-:W-:-:S07]  /*2fa60*/  IMAD.MOV.U32 R13, RZ, RZ, R2 ;  /* 0x000000ffff0d7224 */ /* 0x000fce00078e0002 */
[----:B------:R-:W-:Y:S05]  /*2fa70*/  WARPSYNC.COLLECTIVE R15, `(.L_x_960) ;  /* 0x000000000f087348 */ /* 0x000fea0003c00000 */
[----:B------:R0:W1:Y:S02]  /*2fa80*/  SHFL.UP P6, R14, R13, R12, R11 ;  /* 0x0400000c0d0e7389 */ /* 0x00006400000c000b */
[----:B01----:R-:W-:Y:S01]  /*2fa90*/  ENDCOLLECTIVE ;  /* 0x000000000000791b */ /* 0x003fe20003800000 */
.L_x_960:
[----:B------:R-:W-:Y:S01]  /*2faa0*/  IMAD.MOV.U32 R12, RZ, RZ, 0x8 ;  /* 0x00000008ff0c7424 */ /* 0x000fe200078e00ff */
[----:B------:R-:W-:-:S05]  /*2fab0*/  SEL R3, R14, RZ, P3 ;  /* 0x000000ff0e037207 */ /* 0x000fca0001800000 */
[----:B------:R-:W-:-:S04]  /*2fac0*/  IMAD.IADD R3, R2, 0x1, R3 ;  /* 0x0000000102037824 */ /* 0x000fc800078e0203 */
[----:B------:R-:W-:-:S07]  /*2fad0*/  IMAD.MOV.U32 R13, RZ, RZ, R3 ;  /* 0x000000ffff0d7224 */ /* 0x000fce00078e0003 */
[----:B------:R-:W-:Y:S05]  /*2fae0*/  WARPSYNC.COLLECTIVE R15, `(.L_x_961) ;  /* 0x000000000f087348 */ /* 0x000fea0003c00000 */
[----:B------:R0:W1:Y:S02]  /*2faf0*/  SHFL.UP P6, R14, R13, R12, R11 ;  /* 0x0400000c0d0e7389 */ /* 0x00006400000c000b */
[----:B01----:R-:W-:Y:S01]  /*2fb00*/  ENDCOLLECTIVE ;  /* 0x000000000000791b */ /* 0x003fe20003800000 */
.L_x_961:
[----:B------:R-:W-:Y:S02]  /*2fb10*/  MOV R12, 0x10 ;  /* 0x00000010000c7802 */ /* 0x000fe40000000f00 */
[----:B------:R-:W-:-:S05]  /*2fb20*/  SEL R14, R14, RZ, P4 ;  /* 0x000000ff0e0e7207 */ /* 0x000fca0002000000 */
[----:B------:R-:W-:-:S04]  /*2fb30*/  IMAD.IADD R5, R3, 0x1, R14 ;  /* 0x0000000103057824 */ /* 0x000fc800078e020e */
[----:B------:R-:W-:-:S07]  /*2fb40*/  IMAD.MOV.U32 R13, RZ, RZ, R5 ;  /* 0x000000ffff0d7224 */ /* 0x000fce00078e0005 */
[----:B------:R-:W-:Y:S05]  /*2fb50*/  WARPSYNC.COLLECTIVE R15, `(.L_x_962) ;  /* 0x000000000f087348 */ /* 0x000fea0003c00000 */
[----:B------:R0:W1:Y:S02]  /*2fb60*/  SHFL.UP P6, R14, R13, R12, R11 ;  /* 0x0400000c0d0e7389 */ /* 0x00006400000c000b */
[----:B01----:R-:W-:Y:S01]  /*2fb70*/  ENDCOLLECTIVE ;  /* 0x000000000000791b */ /* 0x003fe20003800000 */
.L_x_962:
        /* <DEDUP_REMOVED lines=8> */
.L_x_963:
[----:B------:R-:W-:Y:S05]  /*2fc00*/  BRA `(.L_x_964) ;  /* 0xffffffac00847947 */ /* 0x000fea000383ffff */
.L_x_794:
[----:B------:R-:W-:Y:S01]  /*2fc10*/  BSSY B0, `(.L_x_965) ;  /* 0x0000006000007945 */ /* 0x000fe20003800000 */
[----:B------:R-:W-:Y:S01]  /*2fc20*/  PLOP3.LUT P6, PT, P6, PT, PT, 0x8, 0x0 ;  /* 0x000000000000781c */ /* 0x000fe200037ce170 */
[----:B------:R-:W-:-:S12]  /*2fc30*/  IMAD.MOV.U32 R15, RZ, RZ, -0x1 ;  /* 0xffffffffff0f7424 */ /* 0x000fd800078e00ff */
[----:B0-----:R-:W-:Y:S05]  /*2fc40*/  WARPSYNC.COLLECTIVE R15, `(.L_x_966) ;  /* 0x000000000f087348 */ /* 0x001fea0003c00000 */
[----:B------:R-:W-:Y:S01]  /*2fc50*/  VOTE.ANY R14, PT, P6 ;  /* 0x00000000000e7806 */ /* 0x000fe200030e0100 */
[----:B0-----:R-:W-:Y:S06]  /*2fc60*/  ENDCOLLECTIVE ;  /* 0x000000000000791b */ /* 0x001fec0003800000 */
.L_x_966:
[----:B------:R-:W-:Y:S05]  /*2fc70*/  BSYNC B0 ;  /* 0x0000000000007941 */ /* 0x000fea0003800000 */
.L_x_965:
[----:B------:R-:W-:Y:S02]  /*2fc80*/  IMAD.MOV.U32 R3, RZ, RZ, R14 ;  /* 0x000000ffff037224 */ /* 0x000fe400078e000e */
[----:B------:R-:W-:Y:S02]  /*2fc90*/  IMAD.MOV.U32 R13, RZ, RZ, R7 ;  /* 0x000000ffff0d7224 */ /* 0x000fe400078e0007 */
[----:B------:R-:W0:Y:S01]  /*2fca0*/  POPC R8, R3 ;  /* 0x0000000300087309 */ /* 0x000e220000000000 */
[----:B------:R-:W-:Y:S02]  /*2fcb0*/  IMAD.MOV.U32 R11, RZ, RZ, 0x1f ;  /* 0x0000001fff0b7424 */ /* 0x000fe400078e00ff */
[----:B------:R-:W-:Y:S02]  /*2fcc0*/  IMAD.MOV.U32 R15, RZ, RZ, -0x1 ;  /* 0xffffffffff0f7424 */ /* 0x000fe400078e00ff */
[----:B0-----:R-:W-:-:S07]  /*2fcd0*/  IMAD.MOV.U32 R12, RZ, RZ, R8 ;  /* 0x000000ffff0c7224 */ /* 0x001fce00078e0008 */
[----:B------:R-:W-:Y:S05]  /*2fce0*/  WARPSYNC.COLLECTIVE R15, `(.L_x_967) ;  /* 0x000000000f087348 */ /* 0x000fea0003c00000 */
[----:B------:R0:W1:Y:S02]  /*2fcf0*/  SHFL.IDX P6, R14, R13, R12, R11 ;  /* 0x0000000c0d0e7389 */ /* 0x00006400000c000b */
[----:B01----:R-:W-:Y:S01]  /*2fd00*/  ENDCOLLECTIVE ;  /* 0x000000000000791b */ /* 0x003fe20003800000 */
.L_x_967:
[----:B------:R-:W-:Y:S02]  /*2fd10*/  IMAD.MOV.U32 R13, RZ, RZ, R4 ;  /* 0x000000ffff0d7224 */ /* 0x000fe400078e0004 */
[----:B------:R-:W-:-:S07]  /*2fd20*/  IMAD.MOV.U32 R7, RZ, RZ, R14 ;  /* 0x000000ffff077224 */ /* 0x000fce00078e000e */
[----:B------:R-:W-:Y:S05]  /*2fd30*/  WARPSYNC.COLLECTIVE R15, `(.L_x_968) ;  /* 0x000000000f087348 */ /* 0x000fea0003c00000 */
[----:B------:R0:W1:Y:S02]  /*2fd40*/  SHFL.IDX P6, R14, R13, R12, R11 ;  /* 0x0000000c0d0e7389 */ /* 0x00006400000c000b */
[----:B01----:R-:W-:Y:S01]  /*2fd50*/  ENDCOLLECTIVE ;  /* 0x000000000000791b */ /* 0x003fe20003800000 */
.L_x_968:
[----:B------:R-:W-:Y:S01]  /*2fd60*/  IMAD.MOV.U32 R4, RZ, RZ, R14 ;  /* 0x000000ffff047224 */ /* 0x000fe200078e000e */
[----:B------:R-:W-:Y:S06]  /*2fd70*/  BRA `(.L_x_969) ;  /* 0xffffffac00647947 */ /* 0x000fec000383ffff */
.L_x_796:
[----:B------:R-:W-:Y:S01]  /*2fd80*/  BSSY B0, `(.L_x_970) ;  /* 0x0000007000007945 */ /* 0x000fe20003800000 */
[----:B------:R-:W-:Y:S02]  /*2fd90*/  IMAD.MOV.U32 R13, RZ, RZ, R2 ;  /* 0x000000ffff0d7224 */ /* 0x000fe400078e0002 */
[----:B------:R-:W-:Y:S02]  /*2fda0*/  IMAD.MOV.U32 R11, RZ, RZ, 0x1f ;  /* 0x0000001fff0b7424 */ /* 0x000fe400078e00ff */
[----:B------:R-:W-:-:S07]  /*2fdb0*/  IMAD.MOV.U32 R15, RZ, RZ, -0x1 ;  /* 0xffffffffff0f7424 */ /* 0x000fce00078e00ff */
[----:B0123--:R-:W-:Y:S05]  /*2fdc0*/  WARPSYNC.COLLECTIVE R15, `(.L_x_971) ;  /* 0x000000000f087348 */ /* 0x00ffea0003c00000 */
[----:B------:R4:W0:Y:S02]  /*2fdd0*/  SHFL.IDX P6, R14, R13, R12, R11 ;  /* 0x0000000c0d0e7389 */ /* 0x00082400000c000b */
[----:B01234-:R-:W-:Y:S01]  /*2fde0*/  ENDCOLLECTIVE ;  /* 0x000000000000791b */ /* 0x01ffe20003800000 */
.L_x_971:
[----:B------:R-:W-:Y:S05]  /*2fdf0*/  BSYNC B0 ;  /* 0x0000000000007941 */ /* 0x000fea0003800000 */
.L_x_970:
[----:B------:R-:W-:Y:S01]  /*2fe00*/  IMAD.MOV.U32 R6, RZ, RZ, R14 ;  /* 0x000000ffff067224 */ /* 0x000fe200078e000e */
[----:B------:R-:W-:Y:S06]  /*2fe10*/  BRA `(.L_x_795) ;  /* 0xffffffac00547947 */ /* 0x000fec000383ffff */
.L_x_800:
[----:B-1----:R1:W3:Y:S02]  /*2fe20*/  SYNCS.PHASECHK.TRANS64.TRYWAIT P0, [R5+URZ+0x38820], R0 ;  /* 0x03882000050075a7 */ /* 0x0022e4000800017f */
[----:B---3--:R-:W-:Y:S05]  /*2fe30*/  @!P0 NANOSLEEP.SYNCS 0x989680 ;  /* 0x009896800000895d */ /* 0x008fea0003900000 */
[----:B------:R-:W3:Y:S02]  /*2fe40*/  @!P0 SYNCS.PHASECHK.TRANS64 P0, [R5+URZ+0x38820], R0 ;  /* 0x03882000050085a7 */ /* 0x000ee4000800007f */
[----:B---3--:R-:W-:Y:S05]  /*2fe50*/  @!P0 BRA `(.L_x_800) ;  /* 0xfffffffc00f08947 */ /* 0x008fea000383ffff */
[----:B------:R-:W-:Y:S05]  /*2fe60*/  BRA `(.L_x_972) ;  /* 0xffffffb000ac7947 */ /* 0x000fea000383ffff */
.L_x_801:
        /* <DEDUP_REMOVED lines=11> */
.L_x_974:
[----:B------:R-:W-:Y:S05]  /*2ff20*/  BSYNC B0 ;  /* 0x0000000000007941 */ /* 0x000fea0003800000 */
.L_x_973:
[----:B------:R-:W-:Y:S05]  /*2ff30*/  BRA `(.L_x_975) ;  /* 0xffffffb000947947 */ /* 0x000fea000383ffff */
.L_x_802:
[----:B------:R-:W-:Y:S01]  /*2ff40*/  BSSY B0, `(.L_x_976) ;  /* 0x0000006000007945 */ /* 0x000fe20003800000 */
[----:B------:R-:W-:-:S07]  /*2ff50*/  IMAD.MOV.U32 R15, RZ, RZ, -0x1 ;  /* 0xffffffffff0f7424 */ /* 0x000fce00078e00ff */
[----:B012---:R-:W-:Y:S05]  /*2ff60*/  WARPSYNC.COLLECTIVE R15, `(.L_x_977) ;  /* 0x000000000f0c7348 */ /* 0x007fea0003c00000 */
[----:B------:R-:W-:Y:S02]  /*2ff70*/  ELECT P6, UR62, PT ;  /* 0x00000000003e782f */ /* 0x000fe400038c0000 */
[----:B------:R-:W-:Y:S01]  /*2ff80*/  MOV R14, UR62 ;  /* 0x0000003e000e7c02 */ /* 0x000fe20008000f00 */
[----:B012---:R-:W-:Y:S10]  /*2ff90*/  ENDCOLLECTIVE ;  /* 0x000000000000791b */ /* 0x007ff40003800000 */
.L_x_977:
[----:B------:R-:W-:Y:S05]  /*2ffa0*/  BSYNC B0 ;  /* 0x0000000000007941 */ /* 0x000fea0003800000 */
.L_x_976:
[----:B------:R-:W-:Y:S05]  /*2ffb0*/  BRA `(.L_x_978) ;  /* 0xffffffb000887947 */ /* 0x000fea000383ffff */
.L_x_804:
[----:B-1----:R1:W3:Y:S02]  /*2ffc0*/  SYNCS.PHASECHK.TRANS64.TRYWAIT P1, [R3+URZ+0x38840], R2 ;  /* 0x03884002030075a7 */ /* 0x0022e4000802017f */
[----:B---3--:R-:W-:Y:S05]  /*2ffd0*/  @!P1 NANOSLEEP.SYNCS 0x989680 ;  /* 0x009896800000995d */ /* 0x008fea0003900000 */
[----:B------:R-:W3:Y:S02]  /*2ffe0*/  @!P1 SYNCS.PHASECHK.TRANS64 P1, [R3+URZ+0x38840], R2 ;  /* 0x03884002030095a7 */ /* 0x000ee4000802007f */
[----:B---3--:R-:W-:Y:S05]  /*2fff0*/  @!P1 BRA `(.L_x_804) ;  /* 0xfffffffc00f09947 */ /* 0x008fea000383ffff */
[----:B------:R-:W-:Y:S05]  /*30000*/  BRA `(.L_x_979) ;  /* 0xffffffb000a87947 */ /* 0x000fea000383ffff */
.L_x_806:
[----:B---3--:R3:W4:Y:S02]  /*30010*/  SYNCS.PHASECHK.TRANS64.TRYWAIT P1, [R23+URZ+0x38840], R0 ;  /* 0x03884000170075a7 */ /* 0x008724000802017f */
[----:B----4-:R-:W-:Y:S05]  /*30020*/  @!P1 NANOSLEEP.SYNCS 0x989680 ;  /* 0x009896800000995d */ /* 0x010fea0003900000 */
[----:B------:R-:W4:Y:S02]  /*30030*/  @!P1 SYNCS.PHASECHK.TRANS64 P1, [R23+URZ+0x38840], R0 ;  /* 0x03884000170095a7 */ /* 0x000f24000802007f */
[----:B----4-:R-:W-:Y:S05]  /*30040*/  @!P1 BRA `(.L_x_806) ;  /* 0xfffffffc00f09947 */ /* 0x010fea000383ffff */
[----:B------:R-:W-:Y:S05]  /*30050*/  BRA `(.L_x_980) ;  /* 0xffffffb000b47947 */ /* 0x000fea000383ffff */
.L_x_808:
[----:B----4-:R4:W0:Y:S02]  /*30060*/  SYNCS.PHASECHK.TRANS64.TRYWAIT P1, [R3+URZ+0x38860], R2 ;  /* 0x03886002030075a7 */ /* 0x010824000802017f */
[----:B0-----:R-:W-:Y:S05]  /*30070*/  @!P1 NANOSLEEP.SYNCS 0x989680 ;  /* 0x009896800000995d */ /* 0x001fea0003900000 */
[----:B------:R-:W0:Y:S02]  /*30080*/  @!P1 SYNCS.PHASECHK.TRANS64 P1, [R3+URZ+0x38860], R2 ;  /* 0x03886002030095a7 */ /* 0x000e24000802007f */
[----:B0-----:R-:W-:Y:S05]  /*30090*/  @!P1 BRA `(.L_x_808) ;  /* 0xfffffffc00f09947 */ /* 0x001fea000383ffff */
[----:B------:R-:W-:Y:S05]  /*300a0*/  BRA `(.L_x_981) ;  /* 0xffffffb000b07947 */ /* 0x000fea000383ffff */
.L_x_982:
        /* <DEDUP_REMOVED lines=13> */
.L_x_15957:


//--------------------- .text._ZN7cutlass13device_kernelIN5flash11enable_sm90INS1_16FlashAttnFwdSm90INS1_25CollectiveMainloopFwdSm90ILi2EN4cute5tupleIJNS5_1CILi1EEES8_S8_EEENS6_IJNS7_ILi128EEENS7_ILi64EEENS7_ILi256EEEEEELi256ENS_10bfloat16_tEfNS_4arch4Sm90ELb0ELb1ELb1ELb0ELb1ELb0ELb0ELb1ELb1ELb1ELb1ELb0EEENS1_21CollectiveEpilogueFwdINS6_IJSA_SC_SB_EEES9_SE_SG_Li256ELb0ELb1ELb1ELb0EEENS1_19SingleTileSchedulerILb0ELb1ELb1ELi128EEEEEEEEEvNT_6ParamsE --------------------------
	.section	.text._ZN7cutlass13device_kernelIN5flash11enable_sm90INS1_16FlashAttnFwdSm90INS1_25CollectiveMainloopFwdSm90ILi2EN4cute5tupleIJNS5_1CILi1EEES8_S8_EEENS6_IJNS7_ILi128EEENS7_ILi64EEENS7_ILi256EEEEEELi256ENS_10bfloat16_tEfNS_4arch4Sm90ELb0ELb1ELb1ELb0ELb1ELb0ELb0ELb1ELb1ELb1ELb1ELb0EEENS1_21CollectiveEpilogueFwdINS6_IJSA_SC_SB_EEES9_SE_SG_Li256ELb0ELb1ELb1ELb0EEENS1_19SingleTileSchedulerILb0ELb1ELb1ELi128EEEEEEEEEvNT_6ParamsE,"ax",@progbits
	.align	128
.text._ZN7cutlass13device_kernelIN5flash11enable_sm90INS1_16FlashAttnFwdSm90INS1_25CollectiveMainloopFwdSm90ILi2EN4cute5tupleIJNS5_1CILi1EEES8_S8_EEENS6_IJNS7_ILi128EEENS7_ILi64EEENS7_ILi256EEEEEELi256ENS_10bfloat16_tEfNS_4arch4Sm90ELb0ELb1ELb1ELb0ELb1ELb0ELb0ELb1ELb1ELb1ELb1ELb0EEENS1_21CollectiveEpilogueFwdINS6_IJSA_SC_SB_EEES9_SE_SG_Li256ELb0ELb1ELb1ELb0EEENS1_19SingleTileSchedulerILb0ELb1ELb1ELi128EEEEEEEEEvNT_6ParamsE:
        .type           _ZN7cutlass13device_kernelIN5flash11enable_sm90INS1_16FlashAttnFwdSm90INS1_25CollectiveMainloopFwdSm90ILi2EN4cute5tupleIJNS5_1CILi1EEES8_S8_EEENS6_IJNS7_ILi128EEENS7_ILi64EEENS7_ILi256EEEEEELi256ENS_10bfloat16_tEfNS_4arch4Sm90ELb0ELb1ELb1ELb0ELb1ELb0ELb0ELb1ELb1ELb1ELb1ELb0EEENS1_21CollectiveEpilogueFwdINS6_IJSA_SC_SB_EEES9_SE_SG_Li256ELb0ELb1ELb1ELb0EEENS1_19SingleTileSchedulerILb0ELb1ELb1ELi128EEEEEEEEEvNT_6ParamsE,@function
        .size           _ZN7cutlass13device_kernelIN5flash11enable_sm90INS1_16FlashAttnFwdSm90INS1_25CollectiveMainloopFwdSm90ILi2EN4cute5tupleIJNS5_1CILi1EEES8_S8_EEENS6_IJNS7_ILi128EEENS7_ILi64EEENS7_ILi256EEEEEELi256ENS_10bfloat16_tEfNS_4arch4Sm90ELb0ELb1ELb1ELb0ELb1ELb0ELb0ELb1ELb1ELb1ELb1ELb0EEENS1_21CollectiveEpilogueFwdINS6_IJSA_SC_SB_EEES9_SE_SG_Li256ELb0ELb1ELb1ELb0EEENS1_19SingleTileSchedulerILb0ELb1ELb1ELi128EEEEEEEEEvNT_6ParamsE,(.L_x_15958 - _ZN7cutlass13device_kernelIN5flash11enable_sm90INS1_16FlashAttnFwdSm90INS1_25CollectiveMainloopFwdSm90ILi2EN4cute5tupleIJNS5_1CILi1EEES8_S8_EEENS6_IJNS7_ILi128EEENS7_ILi64EEENS7_ILi256EEEEEELi256ENS_10bfloat16_tEfNS_4arch4Sm90ELb0ELb1ELb1ELb0ELb1ELb0ELb0ELb1ELb1ELb1ELb1ELb0EEENS1_21CollectiveEpilogueFwdINS6_IJSA_SC_SB_EEES9_SE_SG_Li256ELb0ELb1ELb1ELb0EEENS1_19SingleTileSchedulerILb0ELb1ELb1ELi128EEEEEEEEEvNT_6ParamsE)
        .other          _ZN7cutlass13device_kernelIN5flash11enable_sm90INS1_16FlashAttnFwdSm90INS1_25CollectiveMainloopFwdSm90ILi2EN4cute5tupleIJNS5_1CILi1EEES8_S8_EEENS6_IJNS7_ILi128EEENS7_ILi64EEENS7_ILi256EEEEEELi256ENS_10bfloat16_tEfNS_4arch4Sm90ELb0ELb1ELb1ELb0ELb1ELb0ELb0ELb1ELb1ELb1ELb1ELb0EEENS1_21CollectiveEpilogueFwdINS6_IJSA_SC_SB_EEES9_SE_SG_Li256ELb0ELb1ELb1ELb0EEENS1_19SingleTileSchedulerILb0ELb1ELb1ELi128EEEEEEEEEvNT_6ParamsE,@"STO_CUDA_ENTRY STV_DEFAULT"
_ZN7cutlass13device_kernelIN5flash11enable_sm90INS1_16FlashAttnFwdSm90INS1_25CollectiveMainloopFwdSm90ILi2EN4cute5tupleIJNS5_1CILi1EEES8_S8_EEENS6_IJNS7_ILi128EEENS7_ILi64EEENS7_ILi256EEEEEELi256ENS_10bfloat16_tEfNS_4arch4Sm90ELb0ELb1ELb1ELb0ELb1ELb0ELb0ELb1ELb1ELb1ELb1ELb0EEENS1_21CollectiveEpilogueFwdINS6_IJSA_SC_SB_EEES9_SE_SG_Li256ELb0ELb1ELb1ELb0EEENS1_19SingleTileSchedulerILb0ELb1ELb1ELi128EEEEEEEEEvNT_6ParamsE:
        /* <DEDUP_REMOVED lines=45> */
.L_x_983:
        /* <DEDUP_REMOVED lines=22> */
.L_x_984:
        /* <DEDUP_REMOVED lines=18> */
.L_x_985:
        /* <DEDUP_REMOVED lines=22> */
.L_x_986:
        /* <DEDUP_REMOVED lines=23> */
.L_x_987:
[----:B------:R-:W-:Y:S01]  /*0820*/  UISETP.NE.AND UP0, UPT, UR9, URZ, UPT ;  /* 0x0000003f0900728c */ /* 0x000fe2000bf05270 */
[----:B------:R-:W-:Y:S01]  /*0830*/  NOP ;  /* 0x0000000000007918 */ /* 0x000fe20000000000 */
[----:B0-----:R-:W-:Y:S01]  /*0840*/  UMOV UR4, 0x1 ;  /* 0x0000000100047882 */ /* 0x001fe20000000000 */
[----:B------:R-:W-:Y:S01]  /*0850*/  ULDC.64 UR60, c[0x0][0x208] ;  /* 0x00008200003c7ab9 */ /* 0x000fe20000000a00 */
[----:B------:R-:W-:Y:S01]  /*0860*/  USEL UR4, UR4, 0x2, !UP0 ;  /* 0x0000000204047887 */ /* 0x000fe2000c000000 */
[----:B------:R-:W-:Y:S01]  /*0870*/  BSSY B6, `(.L_x_988) ;  /* 0x000138e000067945 */ /* 0x000fe20003800000 */
[----:B-1234-:R-:W-:Y:S01]  /*0880*/  BAR.SYNC.DEFER_BLOCKING 0x0 ;  /* 0x0000000000007b1d */ /* 0x01efe20000010000 */
[----:B------:R-:W-:-:S03]  /*0890*/  PLOP3.LUT P0, PT, PT, PT, UP0, 0x80, 0x0 ;  /* 0x000000000000781c */ /* 0x000fc60003f0f008 */
[----:B------:R-:W-:-:S05]  /*08a0*/  IMAD.U32 R2, RZ, RZ, UR4 ;  /* 0x00000004ff027e24 */ /* 0x000fca000f8e00ff */
[----:B------:R0:W-:Y:S05]  /*08b0*/  STL [R1+0x4], R2 ;  /* 0x0000040201007387 */ /* 0x0001ea0000100800 */
[----:B------:R-:W-:Y:S05]  /*08c0*/  @!P0 BRA `(.L_x_989) ;  /* 0x000000f800908947 */ /* 0x000fea0003800000 */
.L_x_990:
        /* <DEDUP_REMOVED lines=14> */
[----:B------:R-:W-:Y:S01]  /*09b0*/  IMAD.U32 R0, RZ, RZ, UR10 ;  /* 0x0000000aff007e24 */ /* 0x000fe2000f8e00ff */
[----:B--2---:R-:W-:Y:S01]  /*09c0*/  ISETP.LE.AND P0, PT, RZ, UR8, PT ;  /* 0x00000008ff007c0c */ /* 0x004fe2000bf03270 */
[----:B------:R-:W-:-:S03]  /*09d0*/  UIADD3 UR4, -UR10, URZ, URZ ;  /* 0x0000003f0a047290 */ /* 0x000fc6000fffe13f */
[----:B------:R1:W-:Y:S01]  /*09e0*/  STL [R1], R0 ;  /* 0x0000000001007387 */ /* 0x0003e20000100800 */
[----:B------:R-:W-:-:S08]  /*09f0*/  UIMAD UR6, UR7, UR4, UR6 ;  /* 0x00000004070672a4 */ /* 0x000fd0000f8e0206 */
[----:B------:R-:W-:Y:S05]  /*0a00*/  @!P0 BRA `(.L_x_991) ;  /* 0x0000013400d08947 */ /* 0x000fea0003800000 */
[----:B0-----:R-:W0:Y:S01]  /*0a10*/  LDC.64 R2, c[0x0][0x418] ;  /* 0x00010600ff027b82 */ /* 0x001e220000000a00 */
[----:B------:R-:W-:Y:S01]  /*0a20*/  ULDC UR4, c[0x0][0x448] ;  /* 0x0001120000047ab9 */ /* 0x000fe20000000800 */
[----:B------:R-:W-:Y:S01]  /*0a30*/  VIADD R19, R26, 0xffffff80 ;  /* 0xffffff801a137836 */ /* 0x000fe20000000000 */
[----:B------:R-:W-:-:S04]  /*0a40*/  UISETP.NE.AND UP0, UPT, UR4, 0x1, UPT ;  /* 0x000000010400788c */ /* 0x000fc8000bf05270 */
[----:B------:R-:W-:Y:S01]  /*0a50*/  UP2UR UR4, UPR, URZ, 0x1 ;  /* 0x000000013f047883 */ /* 0x000fe20008000000 */
[----:B------:R-:W1:Y:S05]  /*0a60*/  LDC R18, c[0x0][0x288] ;  /* 0x0000a200ff127b82 */ /* 0x000e6a0000000800 */
[----:B------:R-:W-:Y:S01]  /*0a70*/  MOV R23, UR4 ;  /* 0x0000000400177c02 */ /* 0x000fe20008000f00 */
[----:B------:R-:W-:Y:S01]  /*0a80*/  @UP0 ULDC UR9, c[0x0][0x44c] ;  /* 0x0001130000090ab9 */ /* 0x000fe20000000800 */
[----:B------:R-:W-:Y:S01]  /*0a90*/  @UP0 ULDC UR11, c[0x0][0x450] ;  /* 0x00011400000b0ab9 */ /* 0x000fe20000000800 */
[----:B------:R-:W2:Y:S01]  /*0aa0*/  LDC R17, c[0x0][0x424] ;  /* 0x00010900ff117b82 */ /* 0x000ea20000000800 */
[----:B------:R-:W-:-:S07]  /*0ab0*/  ULDC.64 UR4, c[0x0][0x9e0] ;  /* 0x0002780000047ab9 */ /* 0x000fce0000000a00 */
[----:B------:R-:W3:Y:S01]  /*0ac0*/  S2UR UR38, SR_CTAID.X ;  /* 0x00000000002679c3 */ /* 0x000ee20000002500 */
[----:B0-----:R-:W-:-:S04]  /*0ad0*/  ISETP.NE.U32.AND P0, PT, R2, RZ, PT ;  /* 0x000000ff0200720c */ /* 0x001fc80003f05070 */
[----:B------:R-:W-:-:S03]  /*0ae0*/  ISETP.NE.AND.EX P0, PT, R3, RZ, PT, P0 ;  /* 0x000000ff0300720c */ /* 0x000fc60003f05300 */
[----:B------:R-:W0:Y:S01]  /*0af0*/  LDC R4, c[0x0][0x2f0] ;  /* 0x0000bc00ff047b82 */ /* 0x000e220000000800 */
[----:B-1----:R-:W-:Y:S02]  /*0b00*/  IADD3 R0, -R18, 0x1, RZ ;  /* 0x0000000112007810 */ /* 0x002fe40007ffe1ff */
[----:B--2---:R-:W-:Y:S01]  /*0b10*/  SEL R17, R17, 0x1, P0 ;  /* 0x0000000111117807 */ /* 0x004fe20000000000 */
[----:B---3--:R-:W-:-:S04]  /*0b20*/  USHF.L.U32 UR38, UR38, 0x7, URZ ;  /* 0x0000000726267899 */ /* 0x008fc8000800063f */
[----:B------:R-:W-:Y:S02]  /*0b30*/  @UP0 UIADD3 UR8, UR38, 0x7f, URZ ;  /* 0x0000007f26080890 */ /* 0x000fe4000fffe03f */
[----:B------:R-:W-:Y:S01]  /*0b40*/  UIADD3 UR7, UR38, 0x7f, URZ ;  /* 0x0000007f26077890 */ /* 0x000fe2000fffe03f */
[----:B0-----:R-:W-:Y:S01]  /*0b50*/  IMAD R0, R17, R4, R0 ;  /* 0x0000000411007224 */ /* 0x001fe200078e0200 */
[----:B------:R-:W-:-:S04]  /*0b60*/  UIMAD.WIDE.U32 UR8, UR8, UR9, URZ ;  /* 0x00000009080872a5 */ /* 0x000fc8000f8e003f */
[----:B------:R-:W-:Y:S01]  /*0b70*/  R2UR UR10, R0 ;  /* 0x00000000000a72ca */ /* 0x000fe200000e0000 */
[----:B------:R-:W-:Y:S02]  /*0b80*/  @UP0 USHF.R.U32.HI UR7, URZ, UR11, UR9 ;  /* 0x0000000b3f070299 */ /* 0x000fe40008011609 */
[----:B------:R-:W-:-:S04]  /*0b90*/  UISETP.GE.AND UP0, UPT, UR5, 0x1, UPT ;  /* 0x000000010500788c */ /* 0x000fc8000bf06270 */
[----:B------:R-:W-:Y:S02]  /*0ba0*/  UP2UR UR8, UPR, URZ, 0x1 ;  /* 0x000000013f087883 */ /* 0x000fe40008000000 */
[----:B------:R-:W-:-:S04]  /*0bb0*/  PLOP3.LUT P0, PT, PT, PT, UP0, 0x40, 0x0 ;  /* 0x000000000000781c */ /* 0x000fc80003f0e808 */
[----:B------:R-:W-:Y:S01]  /*0bc0*/  UIADD3 UR7, UR10, UR7, URZ ;  /* 0x000000070a077290 */ /* 0x000fe2000fffe03f */
[----:B------:R-:W-:-:S03]  /*0bd0*/  IMAD.U32 R22, RZ, RZ, UR8 ;  /* 0x00000008ff167e24 */ /* 0x000fc6000f8e00ff */
[----:B------:R-:W-:-:S06]  /*0be0*/  UIADD3 UR4, UR7, UR4, URZ ;  /* 0x0000000407047290 */ /* 0x000fcc000fffe03f */
[----:B------:R-:W-:Y:S01]  /*0bf0*/  IMAD.U32 R0, RZ, RZ, UR4 ;  /* 0x00000004ff007e24 */ /* 0x000fe2000f8e00ff */
[----:B------:R-:W-:Y:S06]  /*0c00*/  @P0 BRA `(.L_x_992) ;  /* 0x0000000000400947 */ /* 0x000fec0003800000 */
[----:B------:R-:W-:Y:S01]  /*0c10*/  ISETP.LT.AND P0, PT, RZ, UR7, PT ;  /* 0x00000007ff007c0c */ /* 0x000fe2000bf01270 */
[----:B------:R-:W-:-:S12]  /*0c20*/  UIADD3 UR4, UR7, -0x1, URZ ;  /* 0xffffffff07047890 */ /* 0x000fd8000fffe03f */
[----:B------:R-:W-:Y:S05]  /*0c30*/  @P0 BRA `(.L_x_993) ;  /* 0x00000000001c0947 */ /* 0x000fea0003800000 */
[----:B------:R-:W-:Y:S02]  /*0c40*/  UISETP.NE.AND UP0, UPT, UR5, 0x1, UPT ;  /* 0x000000010500788c */ /* 0x000fe4000bf05270 */
[----:B------:R-:W-:-:S09]  /*0c50*/  UIADD3 UR4, -UR7, URZ, URZ ;  /* 0x0000003f07047290 */ /* 0x000fd2000fffe13f */
[----:B------:R-:W-:Y:S02]  /*0c60*/  @UP0 ULDC.64 UR10, c[0x0][0x9e8] ;  /* 0x00027a00000a0ab9 */ /* 0x000fe40000000a00 */
[----:B------:R-:W-:-:S04]  /*0c70*/  UIMAD.WIDE.U32 UR8, UR4, UR10, URZ ;  /* 0x0000000a040872a5 */ /* 0x000fc8000f8e003f */
[----:B------:R-:W-:-:S04]  /*0c80*/  @UP0 USHF.R.U32.HI UR4, URZ, UR11, UR9 ;  /* 0x0000000b3f040299 */ /* 0x000fc80008011609 */
[----:B------:R-:W-:Y:S01]  /*0c90*/  ULOP3.LUT UR4, URZ, UR4, URZ, 0x33, !UPT ;  /* 0x000000043f047292 */ /* 0x000fe2000f8e333f */
[----:B------:R-:W-:Y:S11]  /*0ca0*/  BRA `(.L_x_994) ;  /* 0x0000000000107947 */ /* 0x000ff60003800000 */
.L_x_993:
[----:B------:R-:W-:-:S11]  /*0cb0*/  UISETP.NE.AND UP0, UPT, UR5, 0x1, UPT ;  /* 0x000000010500788c */ /* 0x000fd6000bf05270 */
[----:B------:R-:W-:Y:S02]  /*0cc0*/  @UP0 ULDC.64 UR10, c[0x0][0x9e8] ;  /* 0x00027a00000a0ab9 */ /* 0x000fe40000000a00 */
[----:B------:R-:W-:-:S04]  /*0cd0*/  UIMAD.WIDE.U32 UR8, UR4, UR10, URZ ;  /* 0x0000000a040872a5 */ /* 0x000fc8000f8e003f */
[----:B------:R-:W-:-:S12]  /*0ce0*/  @UP0 USHF.R.U32.HI UR4, URZ, UR11, UR9 ;  /* 0x0000000b3f040299 */ /* 0x000fd80008011609 */
.L_x_994:
[----:B------:R-:W-:-:S06]  /*0cf0*/  UIMAD UR4, UR4, UR5, UR5 ;  /* 0x00000005040472a4 */ /* 0x000fcc000f8e0205 */
[----:B------:R-:W-:-:S07]  /*0d00*/  VIMNMX R0, R0, UR4, PT ;  /* 0x0000000400007c48 */ /* 0x000fce000bfe0100 */
.L_x_992:
[----:B------:R-:W-:Y:S01]  /*0d10*/  R2UR UR4, R23 ;  /* 0x00000000170472ca */ /* 0x000fe200000e0000 */
[CC--:B------:R-:W-:Y:S01]  /*0d20*/  IMAD R18, R17.reuse, R4.reuse, -R18 ;  /* 0x0000000411127224 */ /* 0x0c0fe200078e0a12 */
[----:B------:R-:W-:Y:S01]  /*0d30*/  IADD3 R2, R0, 0x3f, RZ ;  /* 0x0000003f00027810 */ /* 0x000fe20007ffe0ff */
[----:B------:R-:W-:-:S03]  /*0d40*/  IMAD R0, R17, R4, 0x3f ;  /* 0x0000003f11007424 */ /* 0x000fc600078e0204 */
[----:B------:R-:W-:Y:S02]  /*0d50*/  R2UR UR7, R18 ;  /* 0x00000000120772ca */ /* 0x000fe400000e0000 */
[----:B------:R-:W-:Y:S02]  /*0d60*/  SHF.R.S32.HI R5, RZ, 0x1f, R2 ;  /* 0x0000001fff057819 */ /* 0x000fe40000011402 */
[----:B------:R-:W-:Y:S02]  /*0d70*/  SHF.R.S32.HI R3, RZ, 0x1f, R0 ;  /* 0x0000001fff037819 */ /* 0x000fe40000011400 */
[----:B------:R-:W-:Y:S01]  /*0d80*/  LEA.HI R5, R5, R2, RZ, 0x6 ;  /* 0x0000000205057211 */ /* 0x000fe200078f30ff */
[----:B------:R-:W-:Y:S01]  /*0d90*/  UISETP.NE.AND UP0, UPT, UR4, URZ, UPT ;  /* 0x0000003f0400728c */ /* 0x000fe2000bf05270 */
[----:B------:R-:W-:Y:S02]  /*0da0*/  LEA.HI R3, R3, R0, RZ, 0x6 ;  /* 0x0000000003037211 */ /* 0x000fe400078f30ff */
[----:B------:R-:W-:Y:S01]  /*0db0*/  UMOV UR4, UR38 ;  /* 0x0000002600047c82 */ /* 0x000fe20008000000 */
[----:B------:R-:W-:-:S02]  /*0dc0*/  SHF.R.S32.HI R0, RZ, 0x6, R5 ;  /* 0x00000006ff007819 */ /* 0x000fc40000011405 */
[----:B------:R-:W-:-:S04]  /*0dd0*/  SHF.R.S32.HI R3, RZ, 0x6, R3 ;  /* 0x00000006ff037819 */ /* 0x000fc80000011403 */
[----:B------:R-:W-:Y:S01]  /*0de0*/  VIMNMX R203, R3, R0, PT ;  /* 0x0000000003cb7248 */ /* 0x000fe20003fe0100 */
[----:B------:R-:W-:Y:S01]  /*0df0*/  @UP0 ULDC UR8, c[0x0][0x44c] ;  /* 0x0001130000080ab9 */ /* 0x000fe20000000800 */
[----:B------:R-:W-:Y:S01]  /*0e00*/  @UP0 ULDC UR10, c[0x0][0x450] ;  /* 0x00011400000a0ab9 */ /* 0x000fe20000000800 */
[----:B------:R-:W-:-:S04]  /*0e10*/  UIMAD.WIDE.U32 UR8, UR38, UR8, URZ ;  /* 0x00000008260872a5 */ /* 0x000fc8000f8e003f */
[----:B------:R-:W-:Y:S02]  /*0e20*/  @UP0 USHF.R.U32.HI UR4, URZ, UR10, UR9 ;  /* 0x0000000a3f040299 */ /* 0x000fe40008011609 */
[----:B------:R-:W-:Y:S02]  /*0e30*/  UISETP.GE.AND UP0, UPT, UR5, 0x1, UPT ;  /* 0x000000010500788c */ /* 0x000fe4000bf06270 */
[----:B------:R-:W-:-:S03]  /*0e40*/  UIADD3 UR4, UR7, UR4, URZ ;  /* 0x0000000407047290 */ /* 0x000fc6000fffe03f */
[----:B------:R-:W-:Y:S01]  /*0e50*/  ULDC UR7, c[0x0][0x9dc] ;  /* 0x0002770000077ab9 */ /* 0x000fe20000000800 */
[----:B------:R-:W-:Y:S01]  /*0e60*/  PLOP3.LUT P0, PT, PT, PT, UP0, 0x40, 0x0 ;  /* 0x000000000000781c */ /* 0x000fe20003f0e808 */
[----:B------:R-:W-:-:S12]  /*0e70*/  UIADD3 UR7, UR4, -UR7, URZ ;  /* 0x8000000704077290 */ /* 0x000fd8000fffe03f */
[----:B------:R-:W-:Y:S05]  /*0e80*/  @P0 BRA `(.L_x_995) ;  /* 0x0000000000440947 */ /* 0x000fea0003800000 */
[----:B------:R-:W-:-:S06]  /*0e90*/  UISETP.GT.AND UP0, UPT, UR4, -0x1, UPT ;  /* 0xffffffff0400788c */ /* 0x000fcc000bf04270 */
[----:B------:R-:W-:-:S13]  /*0ea0*/  PLOP3.LUT P0, PT, PT, PT, UP0, 0x80, 0x0 ;  /* 0x000000000000781c */ /* 0x000fda0003f0f008 */
[----:B------:R-:W-:Y:S05]  /*0eb0*/  @P0 BRA `(.L_x_996) ;  /* 0x00000000001c0947 */ /* 0x000fea0003800000 */
[----:B------:R-:W-:Y:S02]  /*0ec0*/  UISETP.NE.AND UP0, UPT, UR5, 0x1, UPT ;  /* 0x000000010500788c */ /* 0x000fe4000bf05270 */
[----:B------:R-:W-:-:S09]  /*0ed0*/  ULOP3.LUT UR4, URZ, UR4, URZ, 0x33, !UPT ;  /* 0x000000043f047292 */ /* 0x000fd2000f8e333f */
[----:B------:R-:W-:Y:S02]  /*0ee0*/  @UP0 ULDC.64 UR10, c[0x0][0x9e8] ;  /* 0x00027a00000a0ab9 */ /* 0x000fe40000000a00 */
[----:B------:R-:W-:-:S04]  /*0ef0*/  UIMAD.WIDE.U32 UR8, UR4, UR10, URZ ;  /* 0x0000000a040872a5 */ /* 0x000fc8000f8e003f */
[----:B------:R-:W-:-:S04]  /*0f00*/  @UP0 USHF.R.U32.HI UR4, URZ, UR11, UR9 ;  /* 0x0000000b3f040299 */ /* 0x000fc80008011609 */
[----:B------:R-:W-:Y:S01]  /*0f10*/  ULOP3.LUT UR4, URZ, UR4, URZ, 0x33, !UPT ;  /* 0x000000043f047292 */ /* 0x000fe2000f8e333f */
[----:B------:R-:W-:Y:S11]  /*0f20*/  BRA `(.L_x_997) ;  /* 0x0000000000107947 */ /* 0x000ff60003800000 */
.L_x_996:
[----:B------:R-:W-:-:S11]  /*0f30*/  UISETP.NE.AND UP0, UPT, UR5, 0x1, UPT ;  /* 0x000000010500788c */ /* 0x000fd6000bf05270 */
[----:B------:R-:W-:Y:S02]  /*0f40*/  @UP0 ULDC.64 UR10, c[0x0][0x9e8] ;  /* 0x00027a00000a0ab9 */ /* 0x000fe40000000a00 */
[----:B------:R-:W-:-:S04]  /*0f50*/  UIMAD.WIDE.U32 UR8, UR4, UR10, URZ ;  /* 0x0000000a040872a5 */ /* 0x000fc8000f8e003f */
[----:B------:R-:W-:-:S12]  /*0f60*/  @UP0 USHF.R.U32.HI UR4, URZ, UR11, UR9 ;  /* 0x0000000b3f040299 */ /* 0x000fd80008011609 */
.L_x_997:
[----:B------:R-:W-:-:S04]  /*0f70*/  UIMAD UR4, UR4, UR5, URZ ;  /* 0x00000005040472a4 */ /* 0x000fc8000f8e023f */
[----:B------:R-:W-:-:S04]  /*0f80*/  UISETP.LT.AND UP0, UPT, UR7, UR4, UPT ;  /* 0x000000040700728c */ /* 0x000fc8000bf01270 */
[----:B------:R-:W-:-:S12]  /*0f90*/  USEL UR7, UR7, UR4, !UP0 ;  /* 0x0000000407077287 */ /* 0x000fd8000c000000 */
.L_x_995:
[----:B------:R-:W-:Y:S02]  /*0fa0*/  USHF.R.S32.HI UR4, URZ, 0x1f, UR7 ;  /* 0x0000001f3f047899 */ /* 0x000fe40008011407 */
[----:B------:R-:W-:Y:S02]  /*0fb0*/  USHF.R.U32.HI UR11, URZ, 0x10, UR6 ;  /* 0x000000103f0b7899 */ /* 0x000fe40008011606 */
[----:B------:R-:W-:Y:S02]  /*0fc0*/  ULEA.HI UR4, UR4, UR7, URZ, 0x6 ;  /* 0x0000000704047291 */ /* 0x000fe4000f8f303f */
[----:B------:R-:W-:Y:S02]  /*0fd0*/  ULOP3.LUT UR7, UR6, 0xffff, URZ, 0xc0, !UPT ;  /* 0x0000ffff06077892 */ /* 0x000fe4000f8ec03f */
[----:B------:R-:W-:-:S04]  /*0fe0*/  USHF.R.S32.HI UR4, URZ, 0x6, UR4 ;  /* 0x000000063f047899 */ /* 0x000fc80008011404 */
[----:B------:R-:W-:-:S04]  /*0ff0*/  UISETP.LT.AND UP0, UPT, URZ, UR4, UPT ;  /* 0x000000043f00728c */ /* 0x000fc8000bf01270 */
[----:B------:R-:W-:Y:S02]  /*1000*/  USEL UR10, URZ, UR4, !UP0 ;  /* 0x000000043f0a7287 */ /* 0x000fe4000c000000 */
[----:B------:R-:W-:Y:S01]  /*1010*/  UISETP.NE.AND UP0, UPT, UR11, URZ, UPT ;  /* 0x0000003f0b00728c */ /* 0x000fe2000bf05270 */
[----:B------:R-:W-:-:S03]  /*1020*/  UMOV UR4, URZ ;  /* 0x0000003f00047c82 */ /* 0x000fc60008000000 */
[----:B------:R-:W-:-:S07]  /*1030*/  ISETP.GT.AND P0, PT, R203, UR10, PT ;  /* 0x0000000acb007c0c */ /* 0x000fce000bf04270 */
[----:B------:R-:W-:-:S06]  /*1040*/  @!UP0 ULDC UR11, c[0x0][0x9f0] ;  /* 0x00027c00000b8ab9 */ /* 0x000fcc0000000800 */
[----:B------:R-:W-:Y:S05]  /*1050*/  @!P0 BRA `(.L_x_998) ;  /* 0x00000000008c8947 */ /* 0x000fea0003800000 */
[----:B------:R-:W-:Y:S01]  /*1060*/  IMAD.U32 R4, RZ, RZ, UR11 ;  /* 0x0000000bff047e24 */ /* 0x000fe2000f8e00ff */
[----:B------:R-:W-:-:S04]  /*1070*/  UMOV UR4, URZ ;  /* 0x0000003f00047c82 */ /* 0x000fc80008000000 */
[----:B------:R-:W-:-:S04]  /*1080*/  IABS R0, R4 ;  /* 0x0000000400007213 */ /* 0x000fc80000000000 */
[----:B------:R-:W-:Y:S02]  /*1090*/  R2UR UR12, R0 ;  /* 0x00000000000c72ca */ /* 0x000fe400000e0000 */
[----:B------:R-:W-:Y:S02]  /*10a0*/  IADD3 R0, R4, -0x1, R203 ;  /* 0xffffffff04007810 */ /* 0x000fe40007ffe0cb */
[----:B------:R-:W-:Y:S02]  /*10b0*/  IABS R4, R4 ;  /* 0x0000000400047213 */ /* 0x000fe40000000000 */
[----:B------:R-:W-:Y:S02]  /*10c0*/  R2UR UR6, R0 ;  /* 0x00000000000672ca */ /* 0x000fe400000e0000 */
[----:B------:R-:W-:-:S05]  /*10d0*/  IADD3 R4, RZ, -R4, RZ ;  /* 0x80000004ff047210 */ /* 0x000fca0007ffe0ff */
[----:B------:R-:W0:Y:S06]  /*10e0*/  I2F.RP R2, UR12 ;  /* 0x0000000c00027d06 */ /* 0x000e2c0008209400 */
[----:B------:R-:W-:-:S06]  /*10f0*/  UIADD3 UR6, -UR10, UR6, URZ ;  /* 0x000000060a067290 */ /* 0x000fcc000fffe13f */
[----:B------:R-:W-:Y:S01]  /*1100*/  IMAD.U32 R0, RZ, RZ, UR6 ;  /* 0x00000006ff007e24 */ /* 0x000fe2000f8e00ff */
[----:B------:R-:W-:Y:S01]  /*1110*/  ULOP3.LUT UR6, UR6, UR11, URZ, 0x3c, !UPT ;  /* 0x0000000b06067292 */ /* 0x000fe2000f8e3c3f */
[----:B0-----:R-:W0:Y:S03]  /*1120*/  MUFU.RCP R2, R2 ;  /* 0x0000000200027308 */ /* 0x001e260000001000 */
[----:B------:R-:W-:-:S04]  /*1130*/  IABS R0, R0 ;  /* 0x0000000000007213 */ /* 0x000fc80000000000 */
[----:B------:R-:W-:Y:S01]  /*1140*/  R2UR UR9, R0 ;  /* 0x00000000000972ca */ /* 0x000fe200000e0000 */
[----:B------:R-:W-:Y:S02]  /*1150*/  IMAD.MOV.U32 R0, RZ, RZ, R4 ;  /* 0x000000ffff007224 */ /* 0x000fe400078e0004 */
[----:B0-----:R-:W-:-:S06]  /*1160*/  VIADD R3, R2, 0xffffffe ;  /* 0x0ffffffe02037836 */ /* 0x001fcc0000000000 */
        /* <DEDUP_REMOVED lines=18> */
.L_x_998:
[----:B------:R-:W-:Y:S02]  /*1290*/  UIMAD UR5, UR7, UR4, UR10 ;  /* 0x00000004070572a4 */ /* 0x000fe4000f8e020a */
[----:B------:R-:W-:Y:S01]  /*12a0*/  IMAD.U32 R0, RZ, RZ, UR4 ;  /* 0x00000004ff007e24 */ /* 0x000fe2000f8e00ff */
[----:B------:R-:W-:Y:S01]  /*12b0*/  PLOP3.LUT P0, PT, PT, PT, PT, 0x80, 0x0 ;  /* 0x000000000000781c */ /* 0x000fe20003f0f070 */
[----:B------:R-:W-:Y:S01]  /*12c0*/  IMAD.MOV.U32 R2, RZ, RZ, RZ ;  /* 0x000000ffff027224 */ /* 0x000fe200078e00ff */
[----:B------:R-:W-:Y:S02]  /*12d0*/  CS2R R150, SRZ ;  /* 0x0000000000967805 */ /* 0x000fe4000001ff00 */
[----:B------:R-:W-:Y:S02]  /*12e0*/  CS2R R148, SRZ ;  /* 0x0000000000947805 */ /* 0x000fe4000001ff00 */
[----:B------:R-:W-:Y:S01]  /*12f0*/  VIADDMNMX R203, R0, UR5, R203, PT ;  /* 0x0000000500cb7c46 */ /* 0x000fe2000b8001cb */
[----:B------:R-:W-:Y:S01]  /*1300*/  IMAD.MOV.U32 R0, RZ, RZ, RZ ;  /* 0x000000ffff007224 */ /* 0x000fe200078e00ff */
[----:B------:R-:W-:-:S02]  /*1310*/  MOV R200, UR5 ;  /* 0x0000000500c87c02 */ /* 0x000fc40008000f00 */
[----:B------:R-:W-:Y:S02]  /*1320*/  CS2R R146, SRZ ;  /* 0x0000000000927805 */ /* 0x000fe4000001ff00 */
[----:B------:R-:W-:Y:S02]  /*1330*/  ISETP.GT.AND P1, PT, R203, UR5, PT ;  /* 0x00000005cb007c0c */ /* 0x000fe4000bf24270 */
        /* <DEDUP_REMOVED lines=66> */
[----:B------:R-:W-:-:S05]  /*1760*/  SHF.R.S32.HI R58, RZ, 0x7, R57 ;  /* 0x00000007ff3a7819 */ /* 0x000fca0000011439 */
        /* <DEDUP_REMOVED lines=19> */
[----:B------:R-:W-:Y:S01]  /*18a0*/  MOV R5, UR5 ;  /* 0x0000000500057c02 */ /* 0x000fe20008000f00 */
[----:B------:R-:W-:Y:S01]  /*18b0*/  ULDC.64 UR4, c[0x4][0x140] ;  /* 0x0100500000047ab9 */ /* 0x000fe20000000a00 */
[----:B------:R-:W-:Y:S01]  /*18c0*/  IMAD.U32 R10, RZ, RZ, UR6 ;  /* 0x00000006ff0a7e24 */ /* 0x000fe2000f8e00ff */
[----:B------:R-:W-:Y:S01]  /*18d0*/  MOV R11, UR7 ;  /* 0x00000007000b7c02 */ /* 0x000fe20008000f00 */
[----:B------:R-:W-:Y:S02]  /*18e0*/  IMAD.U32 R6, RZ, RZ, UR4 ;  /* 0x00000004ff067e24 */ /* 0x000fe4000f8e00ff */
[----:B------:R-:W-:-:S02]  /*18f0*/  IMAD.U32 R7, RZ, RZ, UR5 ;  /* 0x00000005ff077e24 */ /* 0x000fc4000f8e00ff */
[----:B------:R-:W-:Y:S02]  /*1900*/  IMAD.MOV.U32 R8, RZ, RZ, 0x70 ;  /* 0x00000070ff087424 */ /* 0x000fe400078e00ff */
[----:B------:R-:W-:Y:S02]  /*1910*/  IMAD.MOV.U32 R12, RZ, RZ, 0x1 ;  /* 0x00000001ff0c7424 */ /* 0x000fe400078e00ff */
[----:B0-----:R-:W-:-:S07]  /*1920*/  IMAD.MOV.U32 R13, RZ, RZ, RZ ;  /* 0x000000ffff0d7224 */ /* 0x001fce00078e00ff */
[----:B------:R-:W-:-:S07]  /*1930*/  LEPC R20, `(.L_x_1000) ;  /* 0x000000001014794e */ /* 0x000fce0000000000 */
[----:B-1----:R-:W-:Y:S05]  /*1940*/  CALL.ABS.NOINC R2 ;  /* 0x0000000002007343 */ /* 0x002fea0003c00000 */
.L_x_1000:
[----:B------:R-:W-:Y:S02]  /*1950*/  R2UR UR4, R16 ;  /* 0x00000000100472ca */ /* 0x000fe400000e0000 */
[----:B------:R-:W-:-:S11]  /*1960*/  SHF.L.U32 R0, RZ, 0x1f, RZ ;  /* 0x0000001fff007819 */ /* 0x000fd600000006ff */
[----:B------:R-:W0:Y:S02]  /*1970*/  SYNCS.PHASECHK.TRANS64.TRYWAIT P0, [UR4+0x30800], R0 ;  /* 0x03080000ff0075a7 */ /* 0x000e240008000144 */
[----:B0-----:R-:W-:Y:S05]  /*1980*/  @!P0 BRA `(.L_x_1001) ;  /* 0x0000012400f88947 */ /* 0x001fea0003800000 */
.L_x_1134:
[----:B------:R-:W2:Y:S02]  /*1990*/  LDL R2, [R1+0x4] ;  /* 0x0000040001027983 */ /* 0x000ea40000100800 */
[----:B--2---:R-:W-:-:S13]  /*19a0*/  R2UR UR4, R2 ;  /* 0x00000000020472ca */ /* 0x004fda00000e0000 */
[----:B------:R-:W-:-:S06]  /*19b0*/  ULOP3.LUT UR4, UR4, 0x1, URZ, 0xfc, !UPT ;  /* 0x0000000104047892 */ /* 0x000fcc000f8efc3f */
[----:B------:R-:W-:-:S04]  /*19c0*/  MOV R2, UR4 ;  /* 0x0000000400027c02 */ /* 0x000fc80008000f00 */
[----:B------:R-:W-:-:S13]  /*19d0*/  ISETP.NE.AND P0, PT, R2, 0x3, PT ;  /* 0x000000030200780c */ /* 0x000fda0003f05270 */
[----:B------:R-:W-:Y:S05]  /*19e0*/  @!P0 BRA `(.L_x_1002) ;  /* 0x0000000000048947 */ /* 0x000fea0003800000 */
[----:B------:R-:W-:Y:S01]  /*19f0*/  BPT.TRAP 0x1 ;  /* 0x000000040000795c */ /* 0x000fe20000300000 */
.L_x_1002:
[----:B------:R-:W-:-:S13]  /*1a00*/  R2UR UR4, R16 ;  /* 0x00000000100472ca */ /* 0x000fda00000e0000 */
[----:B------:R1:W2:Y:S01]  /*1a10*/  SYNCS.PHASECHK.TRANS64.TRYWAIT P1, [UR4+0x30830], R0 ;  /* 0x03083000ff0075a7 */ /* 0x0002a20008020144 */
[----:B------:R-:W-:Y:S05]  /*1a20*/  @!P0 BRA `(.L_x_1003) ;  /* 0x0000000000048947 */ /* 0x000fea0003800000 */
[----:B------:R-:W-:Y:S01]  /*1a30*/  BPT.TRAP 0x1 ;  /* 0x000000040000795c */ /* 0x000fe20000300000 */
.L_x_1003:
[----:B------:R-:W-:-:S05]  /*1a40*/  IMAD.U32 R6, RZ, RZ, UR36 ;  /* 0x00000024ff067e24 */ /* 0x000fca000f8e00ff */
[----:B------:R-:W-:Y:S01]  /*1a50*/  LOP3.LUT R6, R6, 0x10000, RZ, 0xfc, !PT ;  /* 0x0001000006067812 */ /* 0x000fe200078efcff */
[----:B--2---:R-:W-:Y:S06]  /*1a60*/  @P1 BRA `(.L_x_1004) ;  /* 0x00000000000c1947 */ /* 0x004fec0003800000 */
[----:B------:R-:W-:-:S13]  /*1a70*/  R2UR UR4, R16 ;  /* 0x00000000100472ca */ /* 0x000fda00000e0000 */
[----:B------:R-:W2:Y:S02]  /*1a80*/  SYNCS.PHASECHK.TRANS64.TRYWAIT P1, [UR4+0x30830], R0 ;  /* 0x03083000ff0075a7 */ /* 0x000ea40008020144 */
[----:B--2---:R-:W-:Y:S05]  /*1a90*/  @!P1 BRA `(.L_x_1005) ;  /* 0x0000012400d09947 */ /* 0x004fea0003800000 */
.L_x_1004:
[----:B------:R-:W-:Y:S05]  /*1aa0*/  WARPSYNC.ALL ;  /* 0x0000000000007948 */ /* 0x000fea0003800000 */
[----:B------:R-:W-:Y:S01]  /*1ab0*/  IMAD.MOV.U32 R7, RZ, RZ, 0x40000040 ;  /* 0x40000040ff077424 */ /* 0x000fe200078e00ff */
[----:B------:R-:W-:Y:S01]  /*1ac0*/  R2UR UR4, R16 ;  /* 0x00000000100472ca */ /* 0x000fe200000e0000 */
[----:B------:R-:W-:Y:S01]  /*1ad0*/  WARPGROUP.ARRIVE ;  /* 0x00000000000079c5 */ /* 0x000fe20000000000 */
[----:B------:R-:W-:Y:S01]  /*1ae0*/  R2UR UR8, R6 ;  /* 0x00000000060872ca */ /* 0x000fe200000e0000 */
[----:B------:R-:W-:Y:S01]  /*1af0*/  UMOV UR11, 0x40000040 ;  /* 0x40000040000b7882 */ /* 0x000fe20000000000 */
[----:B------:R-:W-:Y:S01]  /*1b00*/  R2UR UR9, R7 ;  /* 0x00000000070972ca */ /* 0x000fe200000e0000 */
[----:B------:R-:W-:Y:S01]  /*1b10*/  UMOV UR13, 0x40000040 ;  /* 0x40000040000d7882 */ /* 0x000fe20000000000 */
[----:B------:R-:W-:Y:S01]  /*1b20*/  UMOV UR7, 0x40000040 ;  /* 0x4000004000077882 */ /* 0x000fe20000000000 */
[----:B------:R-:W-:Y:S01]  /*1b30*/  UMOV UR5, UR13 ;  /* 0x0000000d00057c82 */ /* 0x000fe20008000000 */
[----:B------:R-:W-:Y:S01]  /*1b40*/  IMAD.U32 R11, RZ, RZ, UR13 ;  /* 0x0000000dff0b7e24 */ /* 0x000fe2000f8e00ff */
[----:B------:R-:W-:Y:S01]  /*1b50*/  UMOV UR13, 0x40000040 ;  /* 0x40000040000d7882 */ /* 0x000fe20000000000 */
[----:B------:R-:W-:Y:S01]  /*1b60*/  UMOV UR15, 0x40000040 ;  /* 0x40000040000f7882 */ /* 0x000fe20000000000 */
[----:B------:R-:W-:Y:S01]  /*1b70*/  UMOV UR17, 0x40000040 ;  /* 0x4000004000117882 */ /* 0x000fe20000000000 */
[----:B------:R-:W-:Y:S01]  /*1b80*/  UMOV UR21, 0x40000040 ;  /* 0x4000004000157882 */ /* 0x000fe20000000000 */
[----:B------:R-:W-:Y:S01]  /*1b90*/  UIADD3 UR4, UR4, 0x20400, URZ ;  /* 0x0002040004047890 */ /* 0x000fe2000fffe03f */
[----:B------:R-:W-:Y:S01]  /*1ba0*/  UMOV UR25, 0x40000040 ;  /* 0x4000004000197882 */ /* 0x000fe20000000000 */
[----:B------:R-:W-:-:S02]  /*1bb0*/  UMOV UR29, 0x40000040 ;  /* 0x40000040001d7882 */ /* 0x000fc40000000000 */
[----:B------:R-:W-:Y:S01]  /*1bc0*/  USHF.R.U32.HI UR4, URZ, 0x4, UR4 ;  /* 0x000000043f047899 */ /* 0x000fe20008011604 */
[----:B------:R-:W-:Y:S01]  /*1bd0*/  UMOV UR33, 0x40000040 ;  /* 0x4000004000217882 */ /* 0x000fe20000000000 */
[----:B------:R-:W-:Y:S02]  /*1be0*/  UMOV UR37, 0x40000040 ;  /* 0x4000004000257882 */ /* 0x000fe40000000000 */
[----:B------:R-:W-:Y:S01]  /*1bf0*/  ULOP3.LUT UR4, UR4, 0x3fff, URZ, 0xc0, !UPT ;  /* 0x00003fff04047892 */ /* 0x000fe2000f8ec03f */
[----:B------:R-:W-:Y:S01]  /*1c00*/  UMOV UR41, 0x40000040 ;  /* 0x4000004000297882 */ /* 0x000fe20000000000 */
[----:B------:R-:W-:Y:S02]  /*1c10*/  UMOV UR45, 0x40000040 ;  /* 0x40000040002d7882 */ /* 0x000fe40000000000 */
[----:B------:R-:W-:Y:S01]  /*1c20*/  ULOP3.LUT UR18, UR4, 0x10000, URZ, 0xfc, !UPT ;  /* 0x0001000004127892 */ /* 0x000fe2000f8efc3f */
[----:B------:R-:W-:Y:S01]  /*1c30*/  UMOV UR49, 0x40000040 ;  /* 0x4000004000317882 */ /* 0x000fe20000000000 */
[----:B------:R-:W-:-:S02]  /*1c40*/  UMOV UR53, 0x40000040 ;  /* 0x4000004000357882 */ /* 0x000fc40000000000 */
[----:B------:R-:W-:Y:S02]  /*1c50*/  UIADD3 UR6, UR18, 0x2, URZ ;  /* 0x0000000212067890 */ /* 0x000fe4000fffe03f */
[----:B------:R-:W-:Y:S02]  /*1c60*/  UIADD3 UR14, UR18, 0x200, URZ ;  /* 0x00000200120e7890 */ /* 0x000fe4000fffe03f */
[----:B------:R-:W-:Y:S01]  /*1c70*/  IMAD.U32 R20, RZ, RZ, UR18 ;  /* 0x00000012ff147e24 */ /* 0x000fe2000f8e00ff */
[----:B------:R-:W-:Y:S02]  /*1c80*/  UMOV UR10, UR18 ;  /* 0x00000012000a7c82 */ /* 0x000fe40008000000 */
[----:B------:R-:W-:Y:S01]  /*1c90*/  HGMMA.64x64x16.F32.BF16 R24, gdesc[UR8], RZ, !UPT, gsb0 ;  /* 0x00e00000081879f0 */ /* 0x000fe2000c0018ff */
[----:B------:R-:W-:Y:S01]  /*1ca0*/  R2UR UR10, R6 ;  /* 0x00000000060a72ca */ /* 0x000fe200000e0000 */
[----:B------:R-:W-:Y:S02]  /*1cb0*/  UMOV UR9, 0x40000040 ;  /* 0x4000004000097882 */ /* 0x000fe40000000000 */
[----:B------:R-:W-:-:S10]  /*1cc0*/  IMAD.U32 R15, RZ, RZ, UR9 ;  /* 0x00000009ff0f7e24 */ /* 0x000fd4000f8e00ff */
[----:B------:R-:W-:Y:S02]  /*1cd0*/  UIADD3 UR4, UR10, 0x2, URZ ;  /* 0x000000020a047890 */ /* 0x000fe4000fffe03f */
[----:B------:R-:W-:Y:S02]  /*1ce0*/  UIADD3 UR16, UR10, 0x402, URZ ;  /* 0x000004020a107890 */ /* 0x000fe4000fffe03f */
[----:B------:R-:W-:Y:S02]  /*1cf0*/  UIADD3 UR20, UR10, 0x404, URZ ;  /* 0x000004040a147890 */ /* 0x000fe4000fffe03f */
[----:B------:R-:W-:Y:S01]  /*1d00*/  UIADD3 UR24, UR10, 0x406, URZ ;  /* 0x000004060a187890 */ /* 0x000fe2000fffe03f */
[----:B------:R-:W-:Y:S01]  /*1d10*/  UMOV UR12, UR4 ;  /* 0x00000004000c7c82 */ /* 0x000fe20008000000 */
[----:B------:R-:W-:Y:S01]  /*1d20*/  UIADD3 UR28, UR10, 0x800, URZ ;  /* 0x000008000a1c7890 */ /* 0x000fe2000fffe03f */
[----:B------:R-:W-:Y:S01]  /*1d30*/  MOV R10, UR12 ;  /* 0x0000000c000a7c02 */ /* 0x000fe20008000f00 */
[----:B------:R-:W-:Y:S01]  /*1d40*/  UMOV UR4, UR12 ;  /* 0x0000000c00047c82 */ /* 0x000fe20008000000 */
[----:B------:R-:W-:-:S02]  /*1d50*/  UIADD3 UR12, UR10, 0x400, URZ ;  /* 0x000004000a0c7890 */ /* 0x000fc4000fffe03f */
[----:B------:R-:W-:Y:S02]  /*1d60*/  UIADD3 UR32, UR10, 0x802, URZ ;  /* 0x000008020a207890 */ /* 0x000fe4000fffe03f */
[----:B------:R-:W-:Y:S02]  /*1d70*/  UIADD3 UR36, UR10, 0x804, URZ ;  /* 0x000008040a247890 */ /* 0x000fe4000fffe03f */
[----:B------:R-:W-:Y:S02]  /*1d80*/  UIADD3 UR40, UR10, 0x806, URZ ;  /* 0x000008060a287890 */ /* 0x000fe4000fffe03f */
[----:B------:R-:W-:Y:S02]  /*1d90*/  UIADD3 UR44, UR10, 0xc00, URZ ;  /* 0x00000c000a2c7890 */ /* 0x000fe4000fffe03f */
[----:B------:R-:W-:Y:S02]  /*1da0*/  UIADD3 UR48, UR10, 0xc02, URZ ;  /* 0x00000c020a307890 */ /* 0x000fe4000fffe03f */
[----:B------:R-:W-:Y:S01]  /*1db0*/  UIADD3 UR52, UR10, 0xc04, URZ ;  /* 0x00000c040a347890 */ /* 0x000fe2000fffe03f */
[----:B------:R-:W-:-:S02]  /*1dc0*/  WARPGROUP.DEPBAR.LE gsb0, 0x0 ;  /* 0x00008000000079c5 */ /* 0x000fc40000010000 */
[----:B------:R-:W-:-:S06]  /*1dd0*/  WARPGROUP.ARRIVE ;  /* 0x00000000000079c5 */ /* 0x000fcc0000000000 */
[----:B------:R-:W-:Y:S01]  /*1de0*/  HGMMA.64x64x16.F32.BF16 R24, gdesc[UR4], R24, gsb0 ;  /* 0x00e00000041879f0 */ /* 0x000fe20008001818 */
[----:B------:R-:W-:Y:S02]  /*1df0*/  UIADD3 UR4, UR10, 0x4, URZ ;  /* 0x000000040a047890 */ /* 0x000fe4000fffe03f */
[----:B------:R-:W-:Y:S01]  /*1e00*/  UIADD3 UR6, UR18, 0x4, URZ ;  /* 0x0000000412067890 */ /* 0x000fe2000fffe03f */
[----:B------:R-:W-:Y:S01]  /*1e10*/  UMOV UR5, UR9 ;  /* 0x0000000900057c82 */ /* 0x000fe20008000000 */
[----:B------:R-:W-:Y:S01]  /*1e20*/  UMOV UR7, 0x40000040 ;  /* 0x4000004000077882 */ /* 0x000fe20000000000 */
[----:B------:R-:W-:Y:S02]  /*1e30*/  UMOV UR9, 0x40000040 ;  /* 0x4000004000097882 */ /* 0x000fe40000000000 */
[----:B------:R-:W-:Y:S02]  /*1e40*/  UMOV UR8, UR4 ;  /* 0x0000000400087c82 */ /* 0x000fe40008000000 */
[----:B------:R-:W-:Y:S01]  /*1e50*/  UMOV UR4, UR8 ;  /* 0x0000000800047c82 */ /* 0x000fe20008000000 */
[----:B------:R-:W-:Y:S01]  /*1e60*/  IMAD.U32 R14, RZ, RZ, UR8 ;  /* 0x00000008ff0e7e24 */ /* 0x000fe2000f8e00ff */
[----:B------:R-:W-:-:S02]  /*1e70*/  UIADD3 UR8, UR10, 0x6, URZ ;  /* 0x000000060a087890 */ /* 0x000fc4000fffe03f */
[----:B------:R-:W-:Y:S01]  /*1e80*/  UIADD3 UR10, UR10, 0xc06, URZ ;  /* 0x00000c060a0a7890 */ /* 0x000fe2000fffe03f */
[----:B------:R-:W-:Y:S02]  /*1e90*/  WARPGROUP.DEPBAR.LE gsb0, 0x0 ;  /* 0x00008000000079c5 */ /* 0x000fe40000010000 */
[----:B------:R-:W-:-:S06]  /*1ea0*/  WARPGROUP.ARRIVE ;  /* 0x00000000000079c5 */ /* 0x000fcc0000000000 */
[----:B------:R-:W-:Y:S01]  /*1eb0*/  HGMMA.64x64x16.F32.BF16 R24, gdesc[UR4], R24, gsb0 ;  /* 0x00e00000041879f0 */ /* 0x000fe20008001818 */
[----:B------:R-:W-:Y:S01]  /*1ec0*/  UIADD3 UR6, UR18, 0x6, URZ ;  /* 0x0000000612067890 */ /* 0x000fe2000fffe03f */
[----:B------:R-:W-:Y:S01]  /*1ed0*/  UMOV UR4, UR8 ;  /* 0x0000000800047c82 */ /* 0x000fe20008000000 */
[----:B------:R-:W-:Y:S01]  /*1ee0*/  UMOV UR5, UR9 ;  /* 0x0000000900057c82 */ /* 0x000fe20008000000 */
[----:B------:R-:W-:Y:S01]  /*1ef0*/  UMOV UR7, 0x40000040 ;  /* 0x4000004000077882 */ /* 0x000fe20000000000 */
        /* <DEDUP_REMOVED lines=9> */
[----:B------:R-:W-:Y:S03]  /*1f90*/  HGMMA.64x64x16.F32.BF16 R24, gdesc[UR12], R24, gsb0 ;  /* 0x00e000000c1879f0 */ /* 0x000fe60008001818 */
        /* <DEDUP_REMOVED lines=68> */
[----:B------:R-:W-:Y:S01]  /*23e0*/  UMOV UR5, 0x40000040 ;  /* 0x4000004000057882 */ /* 0x000fe20000000000 */
[----:B------:R-:W-:Y:S01]  /*23f0*/  UMOV UR7, 0x40000040 ;  /* 0x4000004000077882 */ /* 0x000fe20000000000 */
[----:B------:R-:W-:Y:S01]  /*2400*/  MOV R12, UR4 ;  /* 0x00000004000c7c02 */ /* 0x000fe20008000f00 */
[----:B------:R-:W-:Y:S01]  /*2410*/  IMAD.U32 R13, RZ, RZ, UR5 ;  /* 0x00000005ff0d7e24 */ /* 0x000fe2000f8e00ff */
[----:B------:R-:W-:Y:S02]  /*2420*/  WARPGROUP.DEPBAR.LE gsb0, 0x0 ;  /* 0x00008000000079c5 */ /* 0x000fe40000010000 */
[----:B------:R-:W-:-:S06]  /*2430*/  WARPGROUP.ARRIVE ;  /* 0x00000000000079c5 */ /* 0x000fcc0000000000 */
[----:B------:R-:W-:Y:S03]  /*2440*/  HGMMA.64x64x16.F32.BF16 R24, gdesc[UR4], R24, gsb0 ;  /* 0x00e00000041879f0 */ /* 0x000fe60008001818 */
[----:B------:R-:W-:Y:S02]  /*2450*/  WARPGROUP.DEPBAR.LE gsb0, 0x0 ;  /* 0x00008000000079c5 */ /* 0x000fe40000010000 */
[----:B------:R-:W-:Y:S05]  /*2460*/  @!P0 BRA `(.L_x_1006) ;  /* 0x0000000000048947 */ /* 0x000fea0003800000 */
[----:B------:R-:W-:Y:S01]  /*2470*/  BPT.TRAP 0x1 ;  /* 0x000000040000795c */ /* 0x000fe20000300000 */
.L_x_1006:
[----:B01----:R-:W-:Y:S01]  /*2480*/  LOP3.LUT R0, R57, 0xffffff80, RZ, 0xc0, !PT ;  /* 0xffffff8039007812 */ /* 0x003fe200078ec0ff */
[----:B------:R-:W-:Y:S01]  /*2490*/  ULDC UR11, c[0x0][0x2f0] ;  /* 0x0000bc00000b7ab9 */ /* 0x000fe20000000800 */
[----:B------:R-:W-:Y:S01]  /*24a0*/  R2UR UR5, R23 ;  /* 0x00000000170572ca */ /* 0x000fe200000e0000 */
[----:B------:R-:W-:Y:S01]  /*24b0*/  ULDC UR14, c[0x0][0x9e0] ;  /* 0x00027800000e7ab9 */ /* 0x000fe20000000800 */
[----:B------:R-:W-:Y:S01]  /*24c0*/  LEA.HI R56, R56, R19, RZ, 0x2 ;  /* 0x0000001338387211 */ /* 0x000fe200078f10ff */
[----:B------:R-:W-:Y:S01]  /*24d0*/  IMAD.IADD R0, R19, 0x1, -R0 ;  /* 0x0000000113007824 */ /* 0x000fe200078e0a00 */
[----:B------:R-:W-:Y:S02]  /*24e0*/  LEA.HI R5, R58, R58, RZ, 0x1 ;  /* 0x0000003a3a057211 */ /* 0x000fe400078f08ff */
[----:B------:R-:W-:Y:S02]  /*24f0*/  LOP3.LUT R56, R56, 0xfffffffc, RZ, 0xc0, !PT ;  /* 0xfffffffc38387812 */ /* 0x000fe400078ec0ff */
[----:B------:R-:W-:-:S02]  /*2500*/  SHF.R.S32.HI R3, RZ, 0x1f, R0 ;  /* 0x0000001fff037819 */ /* 0x000fc40000011400 */
[----:B------:R-:W-:Y:S01]  /*2510*/  LOP3.LUT R5, R5, 0x3fffffe, RZ, 0xc0, !PT ;  /* 0x03fffffe05057812 */ /* 0x000fe200078ec0ff */
[----:B------:R-:W-:Y:S01]  /*2520*/  IMAD.IADD R56, R19, 0x1, -R56 ;  /* 0x0000000113387824 */ /* 0x000fe200078e0a38 */
[CC--:B------:R-:W-:Y:S01]  /*2530*/  LEA.HI R2, R3.reuse, R0.reuse, RZ, 0x2 ;  /* 0x0000000003027211 */ /* 0x0c0fe200078f10ff */
[----:B------:R-:W-:Y:S01]  /*2540*/  UISETP.NE.AND UP1, UPT, UR5, URZ, UPT ;  /* 0x0000003f0500728c */ /* 0x000fe2000bf25270 */
[----:B------:R-:W-:Y:S02]  /*2550*/  LEA.HI R4, R3, R0, RZ, 0x5 ;  /* 0x0000000003047211 */ /* 0x000fe400078f28ff */
[--C-:B------:R-:W-:Y:S01]  /*2560*/  SHF.R.S32.HI R3, RZ, 0x2, R2.reuse ;  /* 0x00000002ff037819 */ /* 0x100fe20000011402 */
[----:B------:R-:W-:Y:S01]  /*2570*/  ULDC UR5, c[0x0][0x9d8] ;  /* 0x0002760000057ab9 */ /* 0x000fe20000000800 */
[----:B------:R-:W-:Y:S01]  /*2580*/  SHF.R.S32.HI R8, RZ, 0x1f, R2 ;  /* 0x0000001fff087819 */ /* 0x000fe20000011402 */
[----:B------:R-:W-:Y:S01]  /*2590*/  FMUL.FTZ R26, R26, UR5 ;  /* 0x000000051a1a7c20 */ /* 0x000fe20008410000 */
[----:B------:R-:W-:Y:S01]  /*25a0*/  SHF.R.S32.HI R4, RZ, 0x5, R4 ;  /* 0x00000005ff047819 */ /* 0x000fe20000011404 */
[----:B------:R-:W-:Y:S01]  /*25b0*/  FMUL.FTZ R34, R34, UR5 ;  /* 0x0000000522227c20 */ /* 0x000fe20008410000 */
[-C--:B------:R-:W-:Y:S01]  /*25c0*/  LEA.HI R8, R8, R3.reuse, RZ, 0x3 ;  /* 0x0000000308087211 */ /* 0x080fe200078f18ff */
[----:B------:R-:W0:Y:S01]  /*25d0*/  MUFU.TANH R59, R26 ;  /* 0x0000001a003b7308 */ /* 0x000e220000002400 */
[----:B------:R-:W-:Y:S01]  /*25e0*/  LEA R9, R4, UR38, 0x4 ;  /* 0x0000002604097c11 */ /* 0x000fe2000f8e20ff */
[----:B------:R-:W-:Y:S01]  /*25f0*/  @UP1 ULDC UR6, c[0x0][0x450] ;  /* 0x0001140000061ab9 */ /* 0x000fe20000000800 */
[----:B------:R-:W-:Y:S01]  /*2600*/  LOP3.LUT R8, R8, 0xfffffff8, RZ, 0xc0, !PT ;  /* 0xfffffff808087812 */ /* 0x000fe200078ec0ff */
[----:B------:R-:W-:Y:S01]  /*2610*/  FMUL.FTZ R24, R24, UR5 ;  /* 0x0000000518187c20 */ /* 0x000fe20008410000 */
[----:B------:R-:W-:Y:S01]  /*2620*/  LEA.HI R4, R56, R56, RZ, 0x1 ;  /* 0x0000003838047211 */ /* 0x000fe200078f08ff */
[----:B------:R-:W-:Y:S01]  /*2630*/  FMUL.FTZ R25, R25, UR5 ;  /* 0x0000000519197c20 */ /* 0x000fe20008410000 */
[----:B------:R-:W-:Y:S01]  /*2640*/  R2UR UR4, R22 ;  /* 0x00000000160472ca */ /* 0x000fe200000e0000 */
[----:B------:R1:W2:Y:S01]  /*2650*/  MUFU.TANH R26, R34 ;  /* 0x00000022001a7308 */ /* 0x0002a20000002400 */
[----:B------:R-:W-:Y:S01]  /*2660*/  IADD3 R8, R9, R3, -R8 ;  /* 0x0000000309087210 */ /* 0x000fe20007ffe808 */
[----:B------:R-:W-:Y:S01]  /*2670*/  FMUL.FTZ R27, R27, UR5 ;  /* 0x000000051b1b7c20 */ /* 0x000fe20008410000 */
[----:B------:R-:W-:Y:S01]  /*2680*/  IADD3 R5, R58, -R5, RZ ;  /* 0x800000053a057210 */ /* 0x000fe20007ffe0ff */
[----:B------:R-:W-:Y:S01]  /*2690*/  FMUL.FTZ R28, R28, UR5 ;  /* 0x000000051c1c7c20 */ /* 0x000fe20008410000 */
[----:B------:R-:W-:Y:S01]  /*26a0*/  LOP3.LUT R3, R4, 0x1ffffffe, RZ, 0xc0, !PT ;  /* 0x1ffffffe04037812 */ /* 0x000fe200078ec0ff */
[----:B------:R-:W-:Y:S01]  /*26b0*/  FMUL.FTZ R29, R29, UR5 ;  /* 0x000000051d1d7c20 */ /* 0x000fe20008410000 */
[----:B------:R-:W-:Y:S01]  /*26c0*/  PLOP3.LUT P1, PT, PT, PT, UP1, 0x80, 0x0 ;  /* 0x000000000000781c */ /* 0x000fe20003f2f018 */
[----:B------:R-:W-:Y:S01]  /*26d0*/  IMAD R8, R5, 0x40, R8 ;  /* 0x0000004005087824 */ /* 0x000fe200078e0208 */
[----:B------:R-:W-:Y:S01]  /*26e0*/  R2UR UR7, R16 ;  /* 0x00000000100772ca */ /* 0x000fe200000e0000 */
[----:B------:R-:W-:Y:S01]  /*26f0*/  IMAD.IADD R3, R56, 0x1, -R3 ;  /* 0x0000000138037824 */ /* 0x000fe200078e0a03 */
[----:B------:R-:W-:Y:S01]  /*2700*/  PLOP3.LUT P2, PT, PT, PT, UP1, 0x80, 0x0 ;  /* 0x000000000000781c */ /* 0x000fe20003f4f018 */
[----:B------:R-:W-:Y:S01]  /*2710*/  UISETP.NE.AND UP0, UPT, UR4, URZ, UPT ;  /* 0x0000003f0400728c */ /* 0x000fe2000bf05270 */
[----:B------:R-:W-:Y:S01]  /*2720*/  LOP3.LUT R5, R2, 0x7ffffffc, RZ, 0xc0, !PT ;  /* 0x7ffffffc02057812 */ /* 0x000fe200078ec0ff */
[----:B------:R-:W-:Y:S01]  /*2730*/  IMAD R19, R3, 0x8, R8 ;  /* 0x0000000803137824 */ /* 0x000fe200078e0208 */
[----:B------:R-:W-:Y:S01]  /*2740*/  @UP1 ULDC UR4, c[0x0][0x44c] ;  /* 0x0001130000041ab9 */ /* 0x000fe20000000800 */
[----:B------:R-:W-:-:S02]  /*2750*/  IMAD.MOV.U32 R8, RZ, RZ, -0x40 ;  /* 0xffffffc0ff087424 */ /* 0x000fc400078e00ff */
[----:B------:R-:W-:Y:S01]  /*2760*/  FMUL.FTZ R30, R30, UR5 ;  /* 0x000000051e1e7c20 */ /* 0x000fe20008410000 */
[----:B------:R-:W-:Y:S01]  /*2770*/  IMAD.IADD R5, R0, 0x1, -R5 ;  /* 0x0000000100057824 */ /* 0x000fe200078e0a05 */
[----:B------:R-:W-:Y:S01]  /*2780*/  MOV R3, R19 ;  /* 0x0000001300037202 */ /* 0x000fe20000000f00 */
[----:B------:R-:W-:-:S04]  /*2790*/  @P1 IMAD.HI.U32 R4, R19, UR4, RZ ;  /* 0x0000000413041c27 */ /* 0x000fc8000f8e00ff */
[----:B------:R-:W-:Y:S01]  /*27a0*/  FMUL.FTZ R31, R31, UR5 ;  /* 0x000000051f1f7c20 */ /* 0x000fe20008410000 */
[----:B------:R-:W-:Y:S01]  /*27b0*/  UIADD3 UR4, UR7, 0x30840, URZ ;  /* 0x0003084007047890 */ /* 0x000fe2000fffe03f */
[----:B------:R-:W3:Y:S01]  /*27c0*/  S2UR UR7, SR_CgaCtaId ;  /* 0x00000000000779c3 */ /* 0x000ee20000008800 */
[----:B-1----:R-:W-:Y:S01]  /*27d0*/  IMAD R34, R203, R8, 0x40 ;  /* 0x00000040cb227424 */ /* 0x002fe200078e0208 */
[----:B------:R-:W-:Y:S01]  /*27e0*/  @P2 SHF.R.U32.HI R3, RZ, UR6, R4 ;  /* 0x00000006ff032c19 */ /* 0x000fe20008011604 */
[----:B------:R-:W-:Y:S01]  /*27f0*/  FMUL.FTZ R32, R32, UR5 ;  /* 0x0000000520207c20 */ /* 0x000fe20008410000 */
[----:B------:R-:W-:Y:S01]  /*2800*/  FMUL.FTZ R33, R33, UR5 ;  /* 0x0000000521217c20 */ /* 0x000fe20008410000 */
[----:B------:R-:W-:Y:S02]  /*2810*/  VIADD R0, R34, 0x1 ;  /* 0x0000000122007836 */ /* 0x000fe40000000000 */
[----:B------:R-:W-:Y:S01]  /*2820*/  FMUL.FTZ R35, R35, UR5 ;  /* 0x0000000523237c20 */ /* 0x000fe20008410000 */
[----:B------:R-:W1:Y:S01]  /*2830*/  SHFL.IDX PT, R4, R3, RZ, 0x1c1f ;  /* 0x001c1fff03047589 */ /* 0x000e6200000e0000 */
[----:B------:R-:W-:Y:S01]  /*2840*/  FMUL.FTZ R36, R36, UR5 ;  /* 0x0000000524247c20 */ /* 0x000fe20008410000 */
        /* <DEDUP_REMOVED lines=15> */
[----:B---3--:R-:W-:Y:S01]  /*2940*/  UPRMT UR4, UR7, 0x654, UR4 ;  /* 0x0000065407047896 */ /* 0x008fe20008000004 */
[----:B------:R-:W-:Y:S01]  /*2950*/  FMUL.FTZ R52, R52, UR5 ;  /* 0x0000000534347c20 */ /* 0x000fe20008410000 */
[----:B------:R-:W-:Y:S01]  /*2960*/  FMUL.FTZ R53, R53, UR5 ;  /* 0x0000000535357c20 */ /* 0x000fe20008410000 */
[----:B------:R-:W-:Y:S01]  /*2970*/  FMUL.FTZ R54, R54, UR5 ;  /* 0x0000000536367c20 */ /* 0x000fe20008410000 */
[----:B------:R-:W-:Y:S01]  /*2980*/  FMUL.FTZ R55, R55, UR5 ;  /* 0x0000000537377c20 */ /* 0x000fe20008410000 */
[----:B------:R-:W-:Y:S01]  /*2990*/  IMAD R0, R5, -0x2, R0 ;  /* 0xfffffffe05007824 */ /* 0x000fe200078e0200 */
[----:B------:R-:W-:Y:S01]  /*29a0*/  ULDC UR5, c[0x0][0x288] ;  /* 0x0000a20000057ab9 */ /* 0x000fe20000000800 */
[----:B------:R-:W-:Y:S01]  /*29b0*/  PLOP3.LUT P1, PT, PT, PT, UP0, 0x40, 0x0 ;  /* 0x000000000000781c */ /* 0x000fe20003f2e808 */
[----:B------:R-:W3:Y:S01]  /*29c0*/  MUFU.TANH R24, R24 ;  /* 0x0000001800187308 */ /* 0x000ee20000002400 */
[----:B------:R-:W-:Y:S01]  /*29d0*/  MOV R154, UR5 ;  /* 0x00000005009a7c02 */ /* 0x000fe20008000f00 */
[----:B------:R-:W-:Y:S01]  /*29e0*/  SYNCS.ARRIVE.TRANS64.RED.A1T0 RZ, [UR4], RZ ;  /* 0x000000ffffff79a7 */ /* 0x000fe20008100404 */
[C---:B------:R-:W-:Y:S01]  /*29f0*/  IMAD R9, R17.reuse, UR11, R0 ;  /* 0x0000000b11097c24 */ /* 0x040fe2000f8e0200 */
[----:B------:R-:W-:Y:S01]  /*2a00*/  ULDC UR4, c[0x0][0x9dc] ;  /* 0x0002770000047ab9 */ /* 0x000fe20000000800 */
[----:B------:R-:W-:Y:S01]  /*2a10*/  IMAD R0, R17, UR11, R34 ;  /* 0x0000000b11007c24 */ /* 0x000fe2000f8e0222 */
[----:B------:R-:W-:Y:S01]  /*2a20*/  ULOP3.LUT UR6, URZ, UR4, URZ, 0x33, !UPT ;  /* 0x000000043f067292 */ /* 0x000fe2000f8e333f */
[----:B------:R-:W-:Y:S01]  /*2a30*/  IMAD.IADD R9, R9, 0x1, -R154 ;  /* 0x0000000109097824 */ /* 0x000fe200078e0a9a */
[----:B------:R-:W4:Y:S01]  /*2a40*/  MUFU.TANH R25, R25 ;  /* 0x0000001900197308 */ /* 0x000f220000002400 */
[----:B------:R-:W-:Y:S01]  /*2a50*/  IMAD R56, R5, -0x2, R0 ;  /* 0xfffffffe05387824 */ /* 0x000fe200078e0200 */
[----:B------:R-:W-:Y:S01]  /*2a60*/  LEA R8, R203, 0xffffffc0, 0x6 ;  /* 0xffffffc0cb087811 */ /* 0x000fe200078e30ff */
[C---:B------:R-:W-:Y:S01]  /*2a70*/  VIADD R57, R9.reuse, UR14 ;  /* 0x0000000e09397c36 */ /* 0x040fe20008000000 */
[----:B------:R-:W-:Y:S01]  /*2a80*/  IADD3 R58, R9, UR6, RZ ;  /* 0x00000006093a7c10 */ /* 0x000fe2000fffe0ff */
[----:B------:R-:W-:-:S03]  /*2a90*/  IMAD.U32 R21, RZ, RZ, UR6 ;  /* 0x00000006ff157e24 */ /* 0x000fc6000f8e00ff */
[----:B------:R-:W0:Y:S01]  /*2aa0*/  MUFU.TANH R27, R27 ;  /* 0x0000001b001b7308 */ /* 0x000e220000002400 */
[----:B-1----:R-:W-:Y:S01]  /*2ab0*/  VIADDMNMX R0, R4, R57, R56, PT ;  /* 0x0000003904007246 */ /* 0x002fe20003800138 */
[----:B------:R-:W-:-:S06]  /*2ac0*/  IMAD.IADD R2, R58, 0x1, R4 ;  /* 0x000000013a027824 */ /* 0x000fcc00078e0204 */
[----:B------:R-:W1:Y:S08]  /*2ad0*/  MUFU.TANH R28, R28 ;  /* 0x0000001c001c7308 */ /* 0x000e700000002400 */
        /* <DEDUP_REMOVED lines=26> */
[----:B-1234-:R-:W-:Y:S05]  /*2c80*/  @P1 BRA `(.L_x_1007) ;  /* 0x0000000000641947 */ /* 0x01efea0003800000 */
[----:B------:R-:W-:Y:S01]  /*2c90*/  IMAD R9, R17, UR11, R4 ;  /* 0x0000000b11097c24 */ /* 0x000fe2000f8e0204 */
[----:B------:R-:W-:Y:S03]  /*2ca0*/  BSSY B0, `(.L_x_1008) ;  /* 0x0000013000007945 */ /* 0x000fe60003800000 */
[----:B------:R-:W-:-:S05]  /*2cb0*/  IMAD.IADD R9, R9, 0x1, -R154 ;  /* 0x0000000109097824 */ /* 0x000fca00078e0a9a */
[----:B------:R-:W-:-:S13]  /*2cc0*/  ISETP.GT.AND P1, PT, R9, -0x1, PT ;  /* 0xffffffff0900780c */ /* 0x000fda0003f24270 */
[----:B------:R-:W-:Y:S05]  /*2cd0*/  @P1 BRA `(.L_x_1009) ;  /* 0x0000000000241947 */ /* 0x000fea0003800000 */
[----:B------:R-:W-:Y:S01]  /*2ce0*/  ULDC UR4, c[0x0][0x9e4] ;  /* 0x0002790000047ab9 */ /* 0x000fe20000000800 */
[----:B------:R-:W-:Y:S01]  /*2cf0*/  LOP3.LUT R9, RZ, R9, RZ, 0x33, !PT ;  /* 0x00000009ff097212 */ /* 0x000fe200078e33ff */
[----:B------:R-:W-:-:S05]  /*2d00*/  IMAD.U32 R60, RZ, RZ, UR4 ;  /* 0x00000004ff3c7e24 */ /* 0x000fca000f8e00ff */
[----:B------:R-:W-:-:S13]  /*2d10*/  ISETP.NE.AND P1, PT, R60, 0x1, PT ;  /* 0x000000013c00780c */ /* 0x000fda0003f25270 */
[----:B------:R-:W1:Y:S02]  /*2d20*/  @P1 LDC.64 R62, c[0x0][0x9e8] ;  /* 0x00027a00ff3e1b82 */ /* 0x000e640000000a00 */
[----:B-1----:R-:W-:-:S05]  /*2d30*/  @P1 IMAD.HI.U32 R4, R9, R62, RZ ;  /* 0x0000003e09041227 */ /* 0x002fca00078e00ff */
[----:B------:R-:W-:-:S04]  /*2d40*/  @P1 SHF.R.U32.HI R9, RZ, R63, R4 ;  /* 0x0000003fff091219 */ /* 0x000fc80000011604 */
[----:B------:R-:W-:Y:S01]  /*2d50*/  LOP3.LUT R9, RZ, R9, RZ, 0x33, !PT ;  /* 0x00000009ff097212 */ /* 0x000fe200078e33ff */
[----:B------:R-:W-:Y:S06]  /*2d60*/  BRA `(.L_x_1010) ;  /* 0x0000000000187947 */ /* 0x000fec0003800000 */
.L_x_1009:
[----:B------:R-:W-:Y:S02]  /*2d70*/  ULDC UR4, c[0x0][0x9e4] ;  /* 0x0002790000047ab9 */ /* 0x000fe40000000800 */
[----:B------:R-:W-:-:S04]  /*2d80*/  MOV R60, UR4 ;  /* 0x00000004003c7c02 */ /* 0x000fc80008000f00 */
[----:B------:R-:W-:-:S13]  /*2d90*/  ISETP.NE.AND P1, PT, R60, 0x1, PT ;  /* 0x000000013c00780c */ /* 0x000fda0003f25270 */
[----:B------:R-:W1:Y:S02]  /*2da0*/  @P1 LDC.64 R62, c[0x0][0x9e8] ;  /* 0x00027a00ff3e1b82 */ /* 0x000e640000000a00 */
[----:B-1----:R-:W-:-:S05]  /*2db0*/  @P1 IMAD.HI.U32 R4, R9, R62, RZ ;  /* 0x0000003e09041227 */ /* 0x002fca00078e00ff */
[----:B------:R-:W-:-:S07]  /*2dc0*/  @P1 SHF.R.U32.HI R9, RZ, R63, R4 ;  /* 0x0000003fff091219 */ /* 0x000fce0000011604 */
.L_x_1010:
[----:B------:R-:W-:Y:S05]  /*2dd0*/  BSYNC B0 ;  /* 0x0000000000007941 */ /* 0x000fea0003800000 */
.L_x_1008:
[----:B------:R-:W-:-:S04]  /*2de0*/  IMAD R4, R9, R60, -R8 ;  /* 0x0000003c09047224 */ /* 0x000fc800078e0a08 */
[----:B------:R-:W-:-:S05]  /*2df0*/  IMAD R9, R5, -0x2, R4 ;  /* 0xfffffffe05097824 */ /* 0x000fca00078e0204 */
[----:B------:R-:W-:Y:S02]  /*2e00*/  VIADDMNMX R0, R9, R60, R0, PT ;  /* 0x0000003c09007246 */ /* 0x000fe40003800100 */
[----:B------:R-:W-:-:S07]  /*2e10*/  VIMNMX R2, R2, R9, !PT ;  /* 0x0000000902027248 */ /* 0x000fce0007fe0100 */
.L_x_1007:
[C---:B------:R-:W-:Y:S01]  /*2e20*/  ISETP.GE.AND P2, PT, R34.reuse, 0x9, PT ;  /* 0x000000092200780c */ /* 0x040fe20003f46270 */
[----:B------:R-:W1:Y:S01]  /*2e30*/  SHFL.IDX PT, R3, R3, 0x1, 0x1c1f ;  /* 0x003c1f0003037f89 */ /* 0x000e6200000e0000 */
[----:B------:R-:W-:Y:S02]  /*2e40*/  ISETP.GE.AND P1, PT, R34, 0x2, PT ;  /* 0x000000022200780c */ /* 0x000fe40003f26270 */
[C---:B------:R-:W-:Y:S02]  /*2e50*/  ISETP.GT.AND P3, PT, R2.reuse, 0x8, !P2 ;  /* 0x000000080200780c */ /* 0x040fe40005764270 */
[----:B------:R-:W-:Y:S02]  /*2e60*/  ISETP.GT.AND P4, PT, R2, 0x1, !P1 ;  /* 0x000000010200780c */ /* 0x000fe40004f84270 */
[----:B------:R-:W-:Y:S02]  /*2e70*/  ISETP.LT.OR P3, PT, R0, 0x9, P3 ;  /* 0x000000090000780c */ /* 0x000fe40001f61670 */
[----:B------:R-:W-:-:S02]  /*2e80*/  ISETP.GE.AND P5, PT, R34, 0x11, PT ;  /* 0x000000112200780c */ /* 0x000fc40003fa6270 */
[----:B------:R-:W-:Y:S02]  /*2e90*/  FSEL R63, R28, -INF , !P3 ;  /* 0xff8000001c3f7808 */ /* 0x000fe40005800000 */
[----:B------:R-:W-:Y:S02]  /*2ea0*/  ISETP.LT.OR P4, PT, R0, 0x2, P4 ;  /* 0x000000020000780c */ /* 0x000fe40002781670 */
[----:B------:R-:W-:Y:S02]  /*2eb0*/  ISETP.GT.AND P3, PT, R2, 0x10, !P5 ;  /* 0x000000100200780c */ /* 0x000fe40006f64270 */
[----:B------:R-:W-:Y:S02]  /*2ec0*/  ISETP.GE.AND P6, PT, R34, 0xa, PT ;  /* 0x0000000a2200780c */ /* 0x000fe40003fc6270 */
[----:B------:R-:W-:Y:S02]  /*2ed0*/  FSEL R61, R25, -INF , !P4 ;  /* 0xff800000193d7808 */ /* 0x000fe40006000000 */
[----:B------:R-:W-:-:S02]  /*2ee0*/  P2R R62, PR, RZ, 0x20 ;  /* 0x00000020ff3e7803 */ /* 0x000fc40000000000 */
[----:B------:R-:W-:Y:S02]  /*2ef0*/  ISETP.LT.OR P3, PT, R0, 0x11, P3 ;  /* 0x000000110000780c */ /* 0x000fe40001f61670 */
[----:B------:R-:W-:Y:S02]  /*2f00*/  ISETP.GT.AND P4, PT, R2, 0x9, !P6 ;  /* 0x000000090200780c */ /* 0x000fe40007784270 */
[----:B------:R-:W-:Y:S02]  /*2f10*/  ISETP.GE.AND P5, PT, R34, 0x12, PT ;  /* 0x000000122200780c */ /* 0x000fe40003fa6270 */
[----:B0-----:R-:W-:Y:S02]  /*2f20*/  FSEL R67, R32, -INF , !P3 ;  /* 0xff80000020437808 */ /* 0x001fe40005800000 */
[----:B------:R-:W-:Y:S02]  /*2f30*/  ISETP.LT.OR P4, PT, R0, 0xa, P4 ;  /* 0x0000000a0000780c */ /* 0x000fe40002781670 */
[----:B------:R-:W-:-:S02]  /*2f40*/  ISETP.GT.AND P3, PT, R2, 0x11, !P5 ;  /* 0x000000110200780c */ /* 0x000fc40006f64270 */
[----:B------:R-:W-:Y:S02]  /*2f50*/  FSEL R65, R29, -INF , !P4 ;  /* 0xff8000001d417808 */ /* 0x000fe40006000000 */
[----:B------:R-:W-:Y:S02]  /*2f60*/  ISETP.LT.OR P3, PT, R0, 0x12, P3 ;  /* 0x000000120000780c */ /* 0x000fe40001f61670 */
[----:B------:R-:W-:Y:S02]  /*2f70*/  ISETP.GE.AND P4, PT, R34, 0x19, PT ;  /* 0x000000192200780c */ /* 0x000fe40003f86270 */
[----:B------:R-:W-:Y:S02]  /*2f80*/  FSEL R69, R33, -INF , !P3 ;  /* 0xff80000021457808 */ /* 0x000fe40005800000 */
[----:B------:R-:W-:Y:S02]  /*2f90*/  ISETP.GT.AND P3, PT, R2, 0x18, !P4 ;  /* 0x000000180200780c */ /* 0x000fe40006764270 */
[----:B------:R-:W-:-:S02]  /*2fa0*/  P2R R32, PR, RZ, 0x10 ;  /* 0x00000010ff207803 */ /* 0x000fc40000000000 */
[----:B------:R-:W-:Y:S02]  /*2fb0*/  ISETP.LT.OR P3, PT, R0, 0x19, P3 ;  /* 0x000000190000780c */ /* 0x000fe40001f61670 */
[----:B------:R-:W-:Y:S02]  /*2fc0*/  ISETP.GE.AND P4, PT, R34, 0x1a, PT ;  /* 0x0000001a2200780c */ /* 0x000fe40003f86270 */
[----:B------:R-:W-:Y:S02]  /*2fd0*/  FSEL R71, R36, -INF , !P3 ;  /* 0xff80000024477808 */ /* 0x000fe40005800000 */
[----:B------:R-:W-:Y:S02]  /*2fe0*/  ISETP.GT.AND P3, PT, R2, 0x19, !P4 ;  /* 0x000000190200780c */ /* 0x000fe40006764270 */
[----:B------:R-:W-:Y:S02]  /*2ff0*/  P2R R33, PR, RZ, 0x10 ;  /* 0x00000010ff217803 */ /* 0x000fe40000000000 */
[----:B------:R-:W-:-:S02]  /*3000*/  ISETP.LT.OR P3, PT, R0, 0x1a, P3 ;  /* 0x0000001a0000780c */ /* 0x000fc40001f61670 */
[----:B------:R-:W-:Y:S02]  /*3010*/  ISETP.GE.AND P4, PT, R34, 0x21, PT ;  /* 0x000000212200780c */ /* 0x000fe40003f86270 */
[----:B------:R-:W-:Y:S02]  /*3020*/  FSEL R73, R37, -INF , !P3 ;  /* 0xff80000025497808 */ /* 0x000fe40005800000 */
[----:B------:R-:W-:Y:S02]  /*3030*/  ISETP.GT.AND P3, PT, R2, 0x20, !P4 ;  /* 0x000000200200780c */ /* 0x000fe40006764270 */
[----:B------:R-:W-:Y:S02]  /*3040*/  P2R R36, PR, RZ, 0x10 ;  /* 0x00000010ff247803 */ /* 0x000fe40000000000 */
[----:B------:R-:W-:Y:S02]  /*3050*/  ISETP.LT.OR P3, PT, R0, 0x21, P3 ;  /* 0x000000210000780c */ /* 0x000fe40001f61670 */
[----:B------:R-:W-:-:S02]  /*3060*/  ISETP.GE.AND P4, PT, R34, 0x22, PT ;  /* 0x000000222200780c */ /* 0x000fc40003f86270 */
[----:B------:R-:W-:Y:S02]  /*3070*/  FSEL R75, R40, -INF , !P3 ;  /* 0xff800000284b7808 */ /* 0x000fe40005800000 */
[----:B------:R-:W-:Y:S02]  /*3080*/  ISETP.GT.AND P3, PT, R2, 0x21, !P4 ;  /* 0x000000210200780c */ /* 0x000fe40006764270 */
[----:B------:R-:W-:Y:S02]  /*3090*/  P2R R40, PR, RZ, 0x10 ;  /* 0x00000010ff287803 */ /* 0x000fe40000000000 */
[----:B------:R-:W-:Y:S02]  /*30a0*/  ISETP.LT.OR P3, PT, R0, 0x22, P3 ;  /* 0x000000220000780c */ /* 0x000fe40001f61670 */
[----:B------:R-:W-:Y:S02]  /*30b0*/  ISETP.GE.AND P4, PT, R34, 0x29, PT ;  /* 0x000000292200780c */ /* 0x000fe40003f86270 */
[----:B------:R-:W-:-:S02]  /*30c0*/  FSEL R77, R41, -INF , !P3 ;  /* 0xff800000294d7808 */ /* 0x000fc40005800000 */
[----:B------:R-:W-:Y:S02]  /*30d0*/  ISETP.GT.AND P3, PT, R2, 0x28, !P4 ;  /* 0x000000280200780c */ /* 0x000fe40006764270 */
[----:B------:R-:W-:Y:S02]  /*30e0*/  P2R R41, PR, RZ, 0x10 ;  /* 0x00000010ff297803 */ /* 0x000fe40000000000 */
[----:B------:R-:W-:Y:S02]  /*30f0*/  ISETP.LT.OR P3, PT, R0, 0x29, P3 ;  /* 0x000000290000780c */ /* 0x000fe40001f61670 */
[----:B------:R-:W-:Y:S02]  /*3100*/  ISETP.GE.AND P4, PT, R34, 0x2a, PT ;  /* 0x0000002a2200780c */ /* 0x000fe40003f86270 */
[----:B------:R-:W-:Y:S02]  /*3110*/  FSEL R79, R44, -INF , !P3 ;  /* 0xff8000002c4f7808 */ /* 0x000fe40005800000 */
[----:B------:R-:W-:-:S02]  /*3120*/  ISETP.GT.AND P3, PT, R2, 0x29, !P4 ;  /* 0x000000290200780c */ /* 0x000fc40006764270 */
[----:B------:R-:W-:Y:S02]  /*3130*/  P2R R44, PR, RZ, 0x10 ;  /* 0x00000010ff2c7803 */ /* 0x000fe40000000000 */
[----:B------:R-:W-:Y:S02]  /*3140*/  ISETP.LT.OR P3, PT, R0, 0x2a, P3 ;  /* 0x0000002a0000780c */ /* 0x000fe40001f61670 */
[----:B------:R-:W-:Y:S02]  /*3150*/  P2R R29, PR, RZ, 0x20 ;  /* 0x00000020ff1d7803 */ /* 0x000fe40000000000 */
[----:B------:R-:W-:Y:S02]  /*3160*/  FSEL R81, R45, -INF , !P3 ;  /* 0xff8000002d517808 */ /* 0x000fe40005800000 */
[----:B------:R-:W-:Y:S02]  /*3170*/  ISETP.GE.AND P3, PT, R34, 0x31, PT ;  /* 0x000000312200780c */ /* 0x000fe40003f66270 */
[----:B------:R-:W-:-:S02]  /*3180*/  P2R R60, PR, RZ, 0x40 ;  /* 0x00000040ff3c7803 */ /* 0x000fc40000000000 */
[----:B------:R-:W-:Y:S02]  /*3190*/  ISETP.GT.AND P4, PT, R2, 0x30, !P3 ;  /* 0x000000300200780c */ /* 0x000fe40005f84270 */
[----:B------:R-:W-:Y:S02]  /*31a0*/  R2UR UR4, R22 ;  /* 0x00000000160472ca */ /* 0x000fe400000e0000 */
[----:B------:R-:W-:-:S04]  /*31b0*/  ISETP.LT.OR P4, PT, R0, 0x31, P4 ;  /* 0x000000310000780c */ /* 0x000fc80002781670 */
[----:B------:R-:W-:Y:S02]  /*31c0*/  FSEL R83, R48, -INF , !P4 ;  /* 0xff80000030537808 */ /* 0x000fe40006000000 */
[----:B------:R-:W-:-:S04]  /*31d0*/  ISETP.GE.AND P4, PT, R34, 0x32, PT ;  /* 0x000000322200780c */ /* 0x000fc80003f86270 */
[----:B------:R-:W-:Y:S01]  /*31e0*/  ISETP.GT.AND P5, PT, R2, 0x31, !P4 ;  /* 0x000000310200780c */ /* 0x000fe200067a4270 */
[----:B------:R-:W-:-:S03]  /*31f0*/  UISETP.NE.AND UP0, UPT, UR4, URZ, UPT ;  /* 0x0000003f0400728c */ /* 0x000fc6000bf05270 */
[----:B------:R-:W-:-:S04]  /*3200*/  ISETP.LT.OR P5, PT, R0, 0x32, P5 ;  /* 0x000000320000780c */ /* 0x000fc80002fa1670 */
[----:B------:R-:W-:Y:S02]  /*3210*/  FSEL R85, R49, -INF , !P5 ;  /* 0xff80000031557808 */ /* 0x000fe40006800000 */
[----:B------:R-:W-:-:S04]  /*3220*/  ISETP.GE.AND P5, PT, R34, 0x39, PT ;  /* 0x000000392200780c */ /* 0x000fc80003fa6270 */
[----:B------:R-:W-:-:S04]  /*3230*/  ISETP.GT.AND P6, PT, R2, 0x38, !P5 ;  /* 0x000000380200780c */ /* 0x000fc80006fc4270 */
[----:B------:R-:W-:-:S04]  /*3240*/  ISETP.LT.OR P6, PT, R0, 0x39, P6 ;  /* 0x000000390000780c */ /* 0x000fc800037c1670 */
[----:B------:R-:W-:Y:S02]  /*3250*/  FSEL R87, R52, -INF , !P6 ;  /* 0xff80000034577808 */ /* 0x000fe40007000000 */
[----:B------:R-:W-:-:S04]  /*3260*/  ISETP.GE.AND P6, PT, R34, 0x1, PT ;  /* 0x000000012200780c */ /* 0x000fc80003fc6270 */
[----:B------:R-:W-:Y:S02]  /*3270*/  P2R R28, PR, RZ, 0x40 ;  /* 0x00000040ff1c7803 */ /* 0x000fe40000000000 */
[----:B------:R-:W-:-:S04]  /*3280*/  ISETP.GT.AND P6, PT, R2, RZ, !P6 ;  /* 0x000000ff0200720c */ /* 0x000fc800077c4270 */
[----:B------:R-:W-:-:S04]  /*3290*/  ISETP.LT.OR P6, PT, R0, 0x1, P6 ;  /* 0x000000010000780c */ /* 0x000fc800037c1670 */
[----:B------:R-:W-:Y:S02]  /*32a0*/  FSEL R37, R24, -INF , !P6 ;  /* 0xff80000018257808 */ /* 0x000fe40007000000 */
[----:B------:R-:W-:-:S04]  /*32b0*/  ISETP.GE.AND P6, PT, R34, 0x3a, PT ;  /* 0x0000003a2200780c */ /* 0x000fc80003fc6270 */
[----:B------:R-:W-:Y:S02]  /*32c0*/  P2R R34, PR, RZ, 0x40 ;  /* 0x00000040ff227803 */ /* 0x000fe40000000000 */
[----:B------:R-:W-:Y:S01]  /*32d0*/  ISETP.GT.AND P6, PT, R2, 0x39, !P6 ;  /* 0x000000390200780c */ /* 0x000fe200077c4270 */
[----:B-1----:R-:W-:-:S03]  /*32e0*/  IMAD.IADD R2, R58, 0x1, R3 ;  /* 0x000000013a027824 */ /* 0x002fc600078e0203 */
[----:B------:R-:W-:Y:S02]  /*32f0*/  ISETP.LT.OR P6, PT, R0, 0x3a, P6 ;  /* 0x0000003a0000780c */ /* 0x000fe400037c1670 */
[----:B------:R-:W-:Y:S02]  /*3300*/  VIADDMNMX R0, R3, R57, R56, PT ;  /* 0x0000003903007246 */ /* 0x000fe40003800138 */
[----:B------:R-:W-:Y:S02]  /*3310*/  FSEL R53, R53, -INF , !P6 ;  /* 0xff80000035357808 */ /* 0x000fe40007000000 */
[----:B------:R-:W-:-:S13]  /*3320*/  PLOP3.LUT P6, PT, PT, PT, UP0, 0x40, 0x0 ;  /* 0x000000000000781c */ /* 0x000fda0003fce808 */
[----:B------:R-:W-:Y:S05]  /*3330*/  @P6 BRA `(.L_x_1011) ;  /* 0x0000000000646947 */ /* 0x000fea0003800000 */
        /* <DEDUP_REMOVED lines=9> */
[----:B------:R-:W0:Y:S02]  /*33d0*/  @P6 LDC.64 R24, c[0x0][0x9e8] ;  /* 0x00027a00ff186b82 */ /* 0x000e240000000a00 */
[----:B0-----:R-:W-:-:S05]  /*33e0*/  @P6 IMAD.HI.U32 R4, R3, R24, RZ ;  /* 0x0000001803046227 */ /* 0x001fca00078e00ff */
[----:B------:R-:W-:-:S04]  /*33f0*/  @P6 SHF.R.U32.HI R3, RZ, R25, R4 ;  /* 0x00000019ff036219 */ /* 0x000fc80000011604 */
[----:B------:R-:W-:Y:S01]  /*3400*/  LOP3.LUT R3, RZ, R3, RZ, 0x33, !PT ;  /* 0x00000003ff037212 */ /* 0x000fe200078e33ff */
[----:B------:R-:W-:Y:S06]  /*3410*/  BRA `(.L_x_1014) ;  /* 0x0000000000187947 */ /* 0x000fec0003800000 */
.L_x_1013:
[----:B------:R-:W-:Y:S02]  /*3420*/  ULDC UR4, c[0x0][0x9e4] ;  /* 0x0002790000047ab9 */ /* 0x000fe40000000800 */
[----:B------:R-:W-:-:S04]  /*3430*/  MOV R9, UR4 ;  /* 0x0000000400097c02 */ /* 0x000fc80008000f00 */
[----:B------:R-:W-:-:S13]  /*3440*/  ISETP.NE.AND P6, PT, R9, 0x1, PT ;  /* 0x000000010900780c */ /* 0x000fda0003fc5270 */
[----:B------:R-:W0:Y:S02]  /*3450*/  @P6 LDC.64 R24, c[0x0][0x9e8] ;  /* 0x00027a00ff186b82 */ /* 0x000e240000000a00 */
[----:B0-----:R-:W-:-:S05]  /*3460*/  @P6 IMAD.HI.U32 R4, R3, R24, RZ ;  /* 0x0000001803046227 */ /* 0x001fca00078e00ff */
[----:B------:R-:W-:-:S07]  /*3470*/  @P6 SHF.R.U32.HI R3, RZ, R25, R4 ;  /* 0x00000019ff036219 */ /* 0x000fce0000011604 */
.L_x_1014:
[----:B------:R-:W-:Y:S05]  /*3480*/  BSYNC B0 ;  /* 0x0000000000007941 */ /* 0x000fea0003800000 */
.L_x_1012:
[----:B------:R-:W-:-:S04]  /*3490*/  IMAD R4, R3, R9, -R8 ;  /* 0x0000000903047224 */ /* 0x000fc800078e0a08 */
[----:B------:R-:W-:-:S05]  /*34a0*/  IMAD R3, R5, -0x2, R4 ;  /* 0xfffffffe05037824 */ /* 0x000fca00078e0204 */
[----:B------:R-:W-:Y:S02]  /*34b0*/  VIADDMNMX R0, R3, R9, R0, PT ;  /* 0x0000000903007246 */ /* 0x000fe40003800100 */
[----:B------:R-:W-:-:S07]  /*34c0*/  VIMNMX R2, R2, R3, !PT ;  /* 0x0000000302027248 */ /* 0x000fce0007fe0100 */
.L_x_1011:
[----:B------:R-:W-:Y:S01]  /*34d0*/  ISETP.GT.AND P1, PT, R2, 0x1, !P1 ;  /* 0x000000010200780c */ /* 0x000fe20004f24270 */
[----:B------:R-:W-:Y:S01]  /*34e0*/  ULDC UR10, c[0x0][0x988] ;  /* 0x00026200000a7ab9 */ /* 0x000fe20000000800 */
[----:B------:R-:W-:Y:S01]  /*34f0*/  FMNMX.FTZ R3, R37, R61, !PT ;  /* 0x0000003d25037209 */ /* 0x000fe20007810000 */
[----:B------:R-:W-:Y:S01]  /*3500*/  VIADD R203, R203, 0xfffffffe ;  /* 0xfffffffecbcb7836 */ /* 0x000fe20000000000 */
[----:B------:R-:W-:Y:S02]  /*3510*/  ISETP.LT.OR P1, PT, R0, 0x2, P1 ;  /* 0x000000020000780c */ /* 0x000fe40000f21670 */
[----:B------:R-:W-:Y:S02]  /*3520*/  FMNMX.FTZ R3, R63, R3, !PT ;  /* 0x000000033f037209 */ /* 0x000fe40007810000 */
[----:B------:R-:W-:Y:S02]  /*3530*/  FSEL R9, R27, -INF , !P1 ;  /* 0xff8000001b097808 */ /* 0x000fe40004800000 */
[----:B------:R-:W-:-:S02]  /*3540*/  ISETP.NE.AND P1, PT, R60, RZ, PT ;  /* 0x000000ff3c00720c */ /* 0x000fc40003f25270 */
[----:B------:R-:W-:Y:S02]  /*3550*/  FMNMX.FTZ R3, R65, R3, !PT ;  /* 0x0000000341037209 */ /* 0x000fe40007810000 */
[----:B------:R-:W-:Y:S02]  /*3560*/  ISETP.GT.AND P1, PT, R2, 0x9, !P1 ;  /* 0x000000090200780c */ /* 0x000fe40004f24270 */
[----:B------:R-:W-:Y:S02]  /*3570*/  FMNMX.FTZ R3, R67, R3, !PT ;  /* 0x0000000343037209 */ /* 0x000fe40007810000 */
[----:B------:R-:W-:Y:S02]  /*3580*/  ISETP.LT.OR P1, PT, R0, 0xa, P1 ;  /* 0x0000000a0000780c */ /* 0x000fe40000f21670 */
[----:B------:R-:W-:Y:S02]  /*3590*/  FMNMX.FTZ R3, R69, R3, !PT ;  /* 0x0000000345037209 */ /* 0x000fe40007810000 */
[----:B------:R-:W-:-:S02]  /*35a0*/  FSEL R25, R31, -INF , !P1 ;  /* 0xff8000001f197808 */ /* 0x000fc40004800000 */
[----:B------:R-:W-:Y:S02]  /*35b0*/  ISETP.NE.AND P1, PT, R62, RZ, PT ;  /* 0x000000ff3e00720c */ /* 0x000fe40003f25270 */
[----:B------:R-:W-:Y:S02]  /*35c0*/  FMNMX.FTZ R3, R71, R3, !PT ;  /* 0x0000000347037209 */ /* 0x000fe40007810000 */
[----:B------:R-:W-:Y:S02]  /*35d0*/  ISETP.GT.AND P1, PT, R2, 0x10, !P1 ;  /* 0x000000100200780c */ /* 0x000fe40004f24270 */
[----:B------:R-:W-:Y:S02]  /*35e0*/  FMNMX.FTZ R3, R73, R3, !PT ;  /* 0x0000000349037209 */ /* 0x000fe40007810000 */
[----:B------:R-:W-:Y:S02]  /*35f0*/  ISETP.LT.OR P1, PT, R0, 0x11, P1 ;  /* 0x000000110000780c */ /* 0x000fe40000f21670 */
[----:B------:R-:W-:-:S02]  /*3600*/  FMNMX.FTZ R3, R75, R3, !PT ;  /* 0x000000034b037209 */ /* 0x000fc40007810000 */
[----:B------:R-:W-:Y:S02]  /*3610*/  FSEL R26, R26, -INF , !P1 ;  /* 0xff8000001a1a7808 */ /* 0x000fe40004800000 */
[----:B------:R-:W-:Y:S02]  /*3620*/  ISETP.NE.AND P1, PT, R29, RZ, PT ;  /* 0x000000ff1d00720c */ /* 0x000fe40003f25270 */
[----:B------:R-:W-:Y:S02]  /*3630*/  FMNMX.FTZ R3, R77, R3, !PT ;  /* 0x000000034d037209 */ /* 0x000fe40007810000 */
[----:B------:R-:W-:Y:S02]  /*3640*/  ISETP.GT.AND P1, PT, R2, 0x11, !P1 ;  /* 0x000000110200780c */ /* 0x000fe40004f24270 */
[----:B------:R-:W-:Y:S02]  /*3650*/  FMNMX.FTZ R3, R79, R3, !PT ;  /* 0x000000034f037209 */ /* 0x000fe40007810000 */
[----:B------:R-:W-:-:S02]  /*3660*/  ISETP.LT.OR P1, PT, R0, 0x12, P1 ;  /* 0x000000120000780c */ /* 0x000fc40000f21670 */
[----:B------:R-:W-:Y:S02]  /*3670*/  FMNMX.FTZ R3, R81, R3, !PT ;  /* 0x0000000351037209 */ /* 0x000fe40007810000 */
[----:B------:R-:W-:Y:S02]  /*3680*/  FSEL R27, R35, -INF , !P1 ;  /* 0xff800000231b7808 */ /* 0x000fe40004800000 */
[----:B------:R-:W-:Y:S02]  /*3690*/  ISETP.NE.AND P1, PT, R32, RZ, PT ;  /* 0x000000ff2000720c */ /* 0x000fe40003f25270 */
[----:B------:R-:W-:Y:S02]  /*36a0*/  FMNMX.FTZ R3, R83, R3, !PT ;  /* 0x0000000353037209 */ /* 0x000fe40007810000 */
[----:B------:R-:W-:Y:S02]  /*36b0*/  ISETP.GT.AND P1, PT, R2, 0x18, !P1 ;  /* 0x000000180200780c */ /* 0x000fe40004f24270 */
[----:B------:R-:W-:-:S02]  /*36c0*/  ISETP.NE.AND P6, PT, R28, RZ, PT ;  /* 0x000000ff1c00720c */ /* 0x000fc40003fc5270 */
[----:B------:R-:W-:Y:S02]  /*36d0*/  ISETP.LT.OR P1, PT, R0, 0x19, P1 ;  /* 0x000000190000780c */ /* 0x000fe40000f21670 */
[----:B------:R-:W-:Y:S02]  /*36e0*/  FMNMX.FTZ R3, R85, R3, !PT ;  /* 0x0000000355037209 */ /* 0x000fe40007810000 */
[----:B------:R-:W-:Y:S02]  /*36f0*/  FSEL R28, R38, -INF , !P1 ;  /* 0xff800000261c7808 */ /* 0x000fe40004800000 */
[----:B------:R-:W-:Y:S02]  /*3700*/  ISETP.NE.AND P1, PT, R33, RZ, PT ;  /* 0x000000ff2100720c */ /* 0x000fe40003f25270 */
[----:B------:R-:W-:Y:S02]  /*3710*/  FMNMX.FTZ R3, R87, R3, !PT ;  /* 0x0000000357037209 */ /* 0x000fe40007810000 */
[----:B------:R-:W-:-:S02]  /*3720*/  ISETP.GT.AND P1, PT, R2, 0x19, !P1 ;  /* 0x000000190200780c */ /* 0x000fc40004f24270 */
[----:B------:R-:W-:Y:S02]  /*3730*/  FMNMX.FTZ R33, R53, R3, !PT ;  /* 0x0000000335217209 */ /* 0x000fe40007810000 */
[----:B------:R-:W-:Y:S02]  /*3740*/  ISETP.LT.OR P1, PT, R0, 0x1a, P1 ;  /* 0x0000001a0000780c */ /* 0x000fe40000f21670 */
[----:B------:R-:W-:Y:S01]  /*3750*/  ISETP.GT.AND P2, PT, R2, 0x8, !P2 ;  /* 0x000000080200780c */ /* 0x000fe20005744270 */
[----:B------:R-:W0:Y:S01]  /*3760*/  SHFL.BFLY PT, R4, R33, 0x2, 0x1f ;  /* 0x0c401f0021047f89 */ /* 0x000e2200000e0000 */
[----:B------:R-:W-:Y:S02]  /*3770*/  FSEL R29, R39, -INF , !P1 ;  /* 0xff800000271d7808 */ /* 0x000fe40004800000 */
[----:B------:R-:W-:Y:S02]  /*3780*/  ISETP.NE.AND P1, PT, R36, RZ, PT ;  /* 0x000000ff2400720c */ /* 0x000fe40003f25270 */
[----:B------:R-:W-:-:S02]  /*3790*/  ISETP.LT.OR P2, PT, R0, 0x9, P2 ;  /* 0x000000090000780c */ /* 0x000fc40001741670 */
[----:B------:R-:W-:Y:S02]  /*37a0*/  ISETP.GT.AND P1, PT, R2, 0x20, !P1 ;  /* 0x000000200200780c */ /* 0x000fe40004f24270 */
[----:B------:R-:W-:Y:S02]  /*37b0*/  FSEL R24, R30, -INF , !P2 ;  /* 0xff8000001e187808 */ /* 0x000fe40005000000 */
[----:B------:R-:W-:Y:S02]  /*37c0*/  ISETP.LT.OR P1, PT, R0, 0x21, P1 ;  /* 0x000000210000780c */ /* 0x000fe40000f21670 */
[----:B------:R-:W-:Y:S02]  /*37d0*/  ISETP.NE.AND P2, PT, R40, RZ, PT ;  /* 0x000000ff2800720c */ /* 0x000fe40003f45270 */
[----:B------:R-:W-:Y:S02]  /*37e0*/  FSEL R30, R42, -INF , !P1 ;  /* 0xff8000002a1e7808 */ /* 0x000fe40004800000 */
[----:B------:R-:W-:-:S02]  /*37f0*/  ISETP.GT.AND P1, PT, R2, 0x21, !P2 ;  /* 0x000000210200780c */ /* 0x000fc40005724270 */
[----:B------:R-:W-:Y:S02]  /*3800*/  ISETP.NE.AND P2, PT, R44, RZ, PT ;  /* 0x000000ff2c00720c */ /* 0x000fe40003f45270 */
[----:B------:R-:W-:Y:S02]  /*3810*/  ISETP.LT.OR P1, PT, R0, 0x22, P1 ;  /* 0x000000220000780c */ /* 0x000fe40000f21670 */
[C---:B------:R-:W-:Y:S02]  /*3820*/  ISETP.GT.AND P2, PT, R2.reuse, 0x29, !P2 ;  /* 0x000000290200780c */ /* 0x040fe40005744270 */
[----:B------:R-:W-:Y:S02]  /*3830*/  FSEL R31, R43, -INF , !P1 ;  /* 0xff8000002b1f7808 */ /* 0x000fe40004800000 */
[----:B------:R-:W-:Y:S02]  /*3840*/  ISETP.GT.AND P1, PT, R2, RZ, !P6 ;  /* 0x000000ff0200720c */ /* 0x000fe40007724270 */
[----:B------:R-:W-:-:S02]  /*3850*/  ISETP.NE.AND P6, PT, R34, RZ, PT ;  /* 0x000000ff2200720c */ /* 0x000fc40003fc5270 */
[----:B0-----:R-:W-:Y:S02]  /*3860*/  FMNMX.FTZ R34, R33, R4, !PT ;  /* 0x0000000421227209 */ /* 0x001fe40007810000 */
[----:B------:R-:W-:Y:S02]  /*3870*/  ISETP.LT.OR P1, PT, R0, 0x1, P1 ;  /* 0x000000010000780c */ /* 0x000fe40000f21670 */
[----:B------:R-:W-:Y:S01]  /*3880*/  ISETP.GT.AND P3, PT, R2, 0x30, !P3 ;  /* 0x000000300200780c */ /* 0x000fe20005f64270 */
[----:B------:R-:W0:Y:S01]  /*3890*/  SHFL.BFLY PT, R35, R34, 0x1, 0x1f ;  /* 0x0c201f0022237f89 */ /* 0x000e2200000e0000 */
[----:B------:R-:W-:Y:S02]  /*38a0*/  FSEL R8, R59, -INF , !P1 ;  /* 0xff8000003b087808 */ /* 0x000fe40004800000 */
[----:B------:R-:W-:Y:S02]  /*38b0*/  ISETP.NE.AND P1, PT, R41, RZ, PT ;  /* 0x000000ff2900720c */ /* 0x000fe40003f25270 */
[----:B------:R-:W-:-:S02]  /*38c0*/  FMNMX.FTZ R3, R8, R9, !PT ;  /* 0x0000000908037209 */ /* 0x000fc40007810000 */
[----:B------:R-:W-:Y:S02]  /*38d0*/  ISETP.GT.AND P1, PT, R2, 0x28, !P1 ;  /* 0x000000280200780c */ /* 0x000fe40004f24270 */
[----:B------:R-:W-:Y:S02]  /*38e0*/  FMNMX.FTZ R4, R24, R3, !PT ;  /* 0x0000000318047209 */ /* 0x000fe40007810000 */
[C---:B------:R-:W-:Y:S02]  /*38f0*/  ISETP.LT.OR P1, PT, R0.reuse, 0x29, P1 ;  /* 0x000000290000780c */ /* 0x040fe40000f21670 */
[----:B------:R-:W-:Y:S02]  /*3900*/  FMNMX.FTZ R3, R25, R4, !PT ;  /* 0x0000000419037209 */ /* 0x000fe40007810000 */
[----:B------:R-:W-:Y:S02]  /*3910*/  ISETP.LT.OR P2, PT, R0, 0x2a, P2 ;  /* 0x0000002a0000780c */ /* 0x000fe40001741670 */
[----:B------:R-:W-:-:S02]  /*3920*/  FMNMX.FTZ R32, R26, R3, !PT ;  /* 0x000000031a207209 */ /* 0x000fc40007810000 */
[----:B------:R-:W-:Y:S02]  /*3930*/  ISETP.GT.AND P4, PT, R2, 0x31, !P4 ;  /* 0x000000310200780c */ /* 0x000fe40006784270 */
[----:B------:R-:W-:Y:S02]  /*3940*/  FMNMX.FTZ R3, R27, R32, !PT ;  /* 0x000000201b037209 */ /* 0x000fe40007810000 */
[----:B------:R-:W-:Y:S02]  /*3950*/  FSEL R32, R46, -INF , !P1 ;  /* 0xff8000002e207808 */ /* 0x000fe40004800000 */
[----:B0-----:R-:W-:Y:S02]  /*3960*/  FMNMX.FTZ R4, R34, R35, !PT ;  /* 0x0000002322047209 */ /* 0x001fe40007810000 */
[----:B------:R-:W-:Y:S02]  /*3970*/  FMNMX.FTZ R34, R28, R3, !PT ;  /* 0x000000031c227209 */ /* 0x000fe40007810000 */
[C---:B------:R-:W-:Y:S01]  /*3980*/  FSETP.NEU.FTZ.AND P1, PT, R4.reuse, -INF , PT ;  /* 0xff8000000400780b */ /* 0x040fe20003f3d000 */
[----:B------:R-:W-:Y:S01]  /*3990*/  FMUL.FTZ R33, R4, UR10 ;  /* 0x0000000a04217c20 */ /* 0x000fe20008410000 */
[----:B------:R-:W-:-:S02]  /*39a0*/  FMNMX.FTZ R3, R29, R34, !PT ;  /* 0x000000221d037209 */ /* 0x000fc40007810000 */
[----:B------:R-:W-:Y:S02]  /*39b0*/  ISETP.GT.AND P5, PT, R2, 0x38, !P5 ;  /* 0x000000380200780c */ /* 0x000fe40006fa4270 */
[----:B------:R-:W-:Y:S02]  /*39c0*/  FMNMX.FTZ R34, R30, R3, !PT ;  /* 0x000000031e227209 */ /* 0x000fe40007810000 */
[----:B------:R-:W-:Y:S02]  /*39d0*/  FSEL R38, R33, RZ, P1 ;  /* 0x000000ff21267208 */ /* 0x000fe40000800000 */
[----:B------:R-:W-:Y:S02]  /*39e0*/  FMNMX.FTZ R3, R31, R34, !PT ;  /* 0x000000221f037209 */ /* 0x000fe40007810000 */
[----:B------:R-:W-:Y:S01]  /*39f0*/  ISETP.GT.AND P1, PT, R2, 0x39, !P6 ;  /* 0x000000390200780c */ /* 0x000fe20007724270 */
[--C-:B------:R-:W-:Y:S01]  /*3a00*/  FFMA.FTZ R37, R37, UR10, -R38.reuse ;  /* 0x0000000a25257c23 */ /* 0x100fe20008010826 */
[----:B------:R-:W-:Y:S01]  /*3a10*/  ISETP.LT.OR P3, PT, R0, 0x31, P3 ;  /* 0x000000310000780c */ /* 0x000fe20001f61670 */
[--C-:B------:R-:W-:Y:S01]  /*3a20*/  FFMA.FTZ R39, R61, UR10, -R38.reuse ;  /* 0x0000000a3d277c23 */ /* 0x100fe20008010826 */
[----:B------:R-:W-:Y:S01]  /*3a30*/  FSEL R2, R47, -INF , !P2 ;  /* 0xff8000002f027808 */ /* 0x000fe20005000000 */
[----:B------:R0:W-:Y:S01]  /*3a40*/  MUFU.EX2 R196, R37 ;  /* 0x0000002500c47308 */ /* 0x0001e20000000800 */
[----:B------:R-:W-:Y:S01]  /*3a50*/  FMNMX.FTZ R3, R32, R3, !PT ;  /* 0x0000000320037209 */ /* 0x000fe20007810000 */
[--C-:B------:R-:W-:Y:S01]  /*3a60*/  FFMA.FTZ R40, R65, UR10, -R38.reuse ;  /* 0x0000000a41287c23 */ /* 0x100fe20008010826 */
[----:B------:R-:W-:Y:S01]  /*3a70*/  ISETP.LT.OR P4, PT, R0, 0x32, P4 ;  /* 0x000000320000780c */ /* 0x000fe20002781670 */
[--C-:B------:R-:W-:Y:S01]  /*3a80*/  FFMA.FTZ R42, R67, UR10, -R38.reuse ;  /* 0x0000000a432a7c23 */ /* 0x100fe20008010826 */
[----:B------:R-:W-:Y:S01]  /*3a90*/  FSEL R33, R50, -INF , !P3 ;  /* 0xff80000032217808 */ /* 0x000fe20005800000 */
[--C-:B------:R-:W-:Y:S01]  /*3aa0*/  FFMA.FTZ R43, R69, UR10, -R38.reuse ;  /* 0x0000000a452b7c23 */ /* 0x100fe20008010826 */
[----:B------:R-:W-:Y:S01]  /*3ab0*/  FMNMX.FTZ R36, R2, R3, !PT ;  /* 0x0000000302247209 */ /* 0x000fe20007810000 */
[----:B------:R-:W1:Y:S01]  /*3ac0*/  MUFU.EX2 R39, R39 ;  /* 0x0000002700277308 */ /* 0x000e620000000800 */
[C---:B------:R-:W-:Y:S01]  /*3ad0*/  ISETP.LT.OR P5, PT, R0.reuse, 0x39, P5 ;  /* 0x000000390000780c */ /* 0x040fe20002fa1670 */
[--C-:B0-----:R-:W-:Y:S01]  /*3ae0*/  FFMA.FTZ R37, R63, UR10, -R38.reuse ;  /* 0x0000000a3f257c23 */ /* 0x101fe20008010826 */
[----:B------:R-:W-:Y:S01]  /*3af0*/  FSEL R34, R51, -INF , !P4 ;  /* 0xff80000033227808 */ /* 0x000fe20006000000 */
[--C-:B------:R-:W-:Y:S01]  /*3b00*/  FFMA.FTZ R44, R71, UR10, -R38.reuse ;  /* 0x0000000a472c7c23 */ /* 0x100fe20008010826 */
[----:B------:R-:W-:Y:S01]  /*3b10*/  FMNMX.FTZ R3, R33, R36, !PT ;  /* 0x0000002421037209 */ /* 0x000fe20007810000 */
[--C-:B------:R-:W-:Y:S01]  /*3b20*/  FFMA.FTZ R45, R73, UR10, -R38.reuse ;  /* 0x0000000a492d7c23 */ /* 0x100fe20008010826 */
[----:B------:R-:W-:Y:S01]  /*3b30*/  ISETP.LT.OR P1, PT, R0, 0x3a, P1 ;  /* 0x0000003a0000780c */ /* 0x000fe20000f21670 */
[----:B------:R-:W-:Y:S01]  /*3b40*/  MUFU.EX2 R198, R37 ;  /* 0x0000002500c67308 */ /* 0x000fe20000000800 */
[----:B------:R-:W-:Y:S01]  /*3b50*/  FSEL R0, R54, -INF , !P5 ;  /* 0xff80000036007808 */ /* 0x000fe20006800000 */
[--C-:B------:R-:W-:Y:S01]  /*3b60*/  FFMA.FTZ R46, R75, UR10, -R38.reuse ;  /* 0x0000000a4b2e7c23 */ /* 0x100fe20008010826 */
[----:B------:R-:W-:Y:S01]  /*3b70*/  FMNMX.FTZ R3, R34, R3, !PT ;  /* 0x0000000322037209 */ /* 0x000fe20007810000 */
[--C-:B------:R-:W-:Y:S01]  /*3b80*/  FFMA.FTZ R48, R79, UR10, -R38.reuse ;  /* 0x0000000a4f307c23 */ /* 0x100fe20008010826 */
[----:B------:R-:W-:Y:S01]  /*3b90*/  FSEL R35, R55, -INF , !P1 ;  /* 0xff80000037237808 */ /* 0x000fe20004800000 */
[--C-:B------:R-:W-:Y:S01]  /*3ba0*/  FFMA.FTZ R49, R81, UR10, -R38.reuse ;  /* 0x0000000a51317c23 */ /* 0x100fe20008010826 */
[----:B------:R-:W-:Y:S01]  /*3bb0*/  FMNMX.FTZ R36, R0, R3, !PT ;  /* 0x0000000300247209 */ /* 0x000fe20007810000 */
[----:B------:R0:W-:Y:S01]  /*3bc0*/  MUFU.EX2 R41, R40 ;  /* 0x0000002800297308 */ /* 0x0001e20000000800 */
[--C-:B------:R-:W-:Y:S01]  /*3bd0*/  FFMA.FTZ R50, R83, UR10, -R38.reuse ;  /* 0x0000000a53327c23 */ /* 0x100fe20008010826 */
[----:B------:R-:W-:Y:S01]  /*3be0*/  FFMA.FTZ R51, R85, UR10, -R38 ;  /* 0x0000000a55337c23 */ /* 0x000fe20008010826 */
[----:B------:R-:W-:Y:S01]  /*3bf0*/  FMNMX.FTZ R36, R35, R36, !PT ;  /* 0x0000002423247209 */ /* 0x000fe20007810000 */
[----:B-1----:R-:W-:Y:S01]  /*3c00*/  FADD.FTZ R55, R196, R39 ;  /* 0x00000027c4377221 */ /* 0x002fe20000010000 */
[----:B------:R-:W-:-:S02]  /*3c10*/  R2UR UR6, R18 ;  /* 0x00000000120672ca */ /* 0x000fc400000e0000 */
[----:B------:R-:W-:Y:S01]  /*3c20*/  R2UR UR5, R23 ;  /* 0x00000000170572ca */ /* 0x000fe200000e0000 */
[----:B------:R-:W1:Y:S01]  /*3c30*/  SHFL.BFLY PT, R3, R36, 0x2, 0x1f ;  /* 0x0c401f0024037f89 */ /* 0x000e6200000e0000 */
[----:B0-----:R-:W-:Y:S01]  /*3c40*/  FFMA.FTZ R40, R77, UR10, -R38 ;  /* 0x0000000a4d287c23 */ /* 0x001fe20008010826 */
[----:B------:R-:W-:Y:S01]  /*3c50*/  MUFU.EX2 R42, R42 ;  /* 0x0000002a002a7308 */ /* 0x000fe20000000800 */
[----:B------:R-:W-:Y:S02]  /*3c60*/  F2FP.BF16.F32.PACK_AB R196, R39, R196 ;  /* 0x000000c427c4723e */ /* 0x000fe400000010ff */
[----:B------:R-:W-:-:S05]  /*3c70*/  R2UR UR4, R22 ;  /* 0x00000000160472ca */ /* 0x000fca00000e0000 */
[----:B------:R-:W0:Y:S02]  /*3c80*/  MUFU.EX2 R43, R43 ;  /* 0x0000002b002b7308 */ /* 0x000e240000000800 */
[----:B------:R-:W-:-:S06]  /*3c90*/  UISETP.NE.AND UP1, UPT, UR5, URZ, UPT ;  /* 0x0000003f0500728c */ /* 0x000fcc000bf25270 */
[----:B------:R-:W-:Y:S01]  /*3ca0*/  MUFU.EX2 R44, R44 ;  /* 0x0000002c002c7308 */ /* 0x000fe20000000800 */
[----:B------:R-:W-:-:S04]  /*3cb0*/  UISETP.NE.AND UP0, UPT, UR4, URZ, UPT ;  /* 0x0000003f0400728c */ /* 0x000fc8000bf05270 */
[----:B------:R-:W-:Y:S01]  /*3cc0*/  @UP1 ULDC UR4, c[0x0][0x44c] ;  /* 0x0001130000041ab9 */ /* 0x000fe20000000800 */
[----:B-1----:R-:W-:Y:S01]  /*3cd0*/  FMNMX.FTZ R37, R36, R3, !PT ;  /* 0x0000000324257209 */ /* 0x002fe20007810000 */
[----:B------:R-:W-:Y:S01]  /*3ce0*/  UIMAD.WIDE.U32 UR4, UR38, UR4, URZ ;  /* 0x00000004260472a5 */ /* 0x000fe2000f8e003f */
[----:B------:R-:W1:Y:S01]  /*3cf0*/  MUFU.EX2 R45, R45 ;  /* 0x0000002d002d7308 */ /* 0x000e620000000800 */
[----:B------:R-:W-:Y:S01]  /*3d00*/  @UP1 ULDC UR7, c[0x0][0x450] ;  /* 0x0001140000071ab9 */ /* 0x000fe20000000800 */
[----:B0-----:R-:W-:Y:S01]  /*3d10*/  F2FP.BF16.F32.PACK_AB R192, R43, R42 ;  /* 0x0000002a2bc0723e */ /* 0x001fe200000010ff */
[----:B------:R-:W0:Y:S01]  /*3d20*/  SHFL.BFLY PT, R36, R37, 0x1, 0x1f ;  /* 0x0c201f0025247f89 */ /* 0x000e2200000e0000 */
[----:B------:R-:W-:-:S04]  /*3d30*/  @UP1 USHF.R.U32.HI UR38, URZ, UR7, UR5 ;  /* 0x000000073f261299 */ /* 0x000fc80008011605 */
[----:B------:R-:W-:Y:S01]  /*3d40*/  MUFU.EX2 R46, R46 ;  /* 0x0000002e002e7308 */ /* 0x000fe20000000800 */
[----:B------:R-:W-:-:S04]  /*3d50*/  UIADD3 UR38, UR6, UR38, URZ ;  /* 0x0000002606267290 */ /* 0x000fc8000fffe03f */
[----:B------:R-:W-:-:S03]  /*3d60*/  UIADD3 UR14, UR38, UR14, URZ ;  /* 0x0000000e260e7290 */ /* 0x000fc6000fffe03f */
[----:B------:R-:W2:Y:S01]  /*3d70*/  MUFU.EX2 R47, R40 ;  /* 0x00000028002f7308 */ /* 0x000ea20000000800 */
[----:B-1----:R-:W-:-:S07]  /*3d80*/  F2FP.BF16.F32.PACK_AB R194, R45, R44 ;  /* 0x0000002c2dc2723e */ /* 0x002fce00000010ff */
[----:B------:R-:W-:Y:S01]  /*3d90*/  MUFU.EX2 R48, R48 ;  /* 0x0000003000307308 */ /* 0x000fe20000000800 */
[----:B0-----:R-:W-:Y:S01]  /*3da0*/  FMNMX.FTZ R3, R37, R36, !PT ;  /* 0x0000002425037209 */ /* 0x001fe20007810000 */
[--C-:B------:R-:W-:Y:S01]  /*3db0*/  FFMA.FTZ R36, R87, UR10, -R38.reuse ;  /* 0x0000000a57247c23 */ /* 0x100fe20008010826 */
[----:B------:R-:W-:Y:S02]  /*3dc0*/  FFMA.FTZ R38, R53, UR10, -R38 ;  /* 0x0000000a35267c23 */ /* 0x000fe40008010826 */
[C---:B------:R-:W-:Y:S01]  /*3dd0*/  FSETP.NEU.FTZ.AND P1, PT, R3.reuse, -INF , PT ;  /* 0xff8000000300780b */ /* 0x040fe20003f3d000 */
[----:B------:R-:W-:Y:S02]  /*3de0*/  FMUL.FTZ R37, R3, UR10 ;  /* 0x0000000a03257c20 */ /* 0x000fe40008410000 */
[----:B------:R-:W0:Y:S01]  /*3df0*/  MUFU.EX2 R49, R49 ;  /* 0x0000003100317308 */ /* 0x000e220000000800 */
[----:B--2---:R-:W-:Y:S02]  /*3e00*/  F2FP.BF16.F32.PACK_AB R188, R47, R46 ;  /* 0x0000002e2fbc723e */ /* 0x004fe400000010ff */
[----:B------:R-:W-:-:S02]  /*3e10*/  FSEL R53, R37, RZ, P1 ;  /* 0x000000ff25357208 */ /* 0x000fc40000800000 */
[----:B------:R-:W-:-:S03]  /*3e20*/  PLOP3.LUT P1, PT, PT, PT, UP0, 0x40, 0x0 ;  /* 0x000000000000781c */ /* 0x000fc60003f2e808 */
[----:B------:R1:W-:Y:S01]  /*3e30*/  MUFU.EX2 R37, R38 ;  /* 0x0000002600257308 */ /* 0x0003e20000000800 */
[--C-:B------:R-:W-:Y:S01]  /*3e40*/  FFMA.FTZ R8, R8, UR10, -R53.reuse ;  /* 0x0000000a08087c23 */ /* 0x100fe20008010835 */
[--C-:B------:R-:W-:Y:S01]  /*3e50*/  FFMA.FTZ R9, R9, UR10, -R53.reuse ;  /* 0x0000000a09097c23 */ /* 0x100fe20008010835 */
[--C-:B------:R-:W-:Y:S01]  /*3e60*/  FFMA.FTZ R24, R24, UR10, -R53.reuse ;  /* 0x0000000a18187c23 */ /* 0x100fe20008010835 */
[--C-:B------:R-:W-:Y:S01]  /*3e70*/  FFMA.FTZ R25, R25, UR10, -R53.reuse ;  /* 0x0000000a19197c23 */ /* 0x100fe20008010835 */
[--C-:B------:R-:W-:Y:S01]  /*3e80*/  FFMA.FTZ R26, R26, UR10, -R53.reuse ;  /* 0x0000000a1a1a7c23 */ /* 0x100fe20008010835 */
[--C-:B------:R-:W-:Y:S01]  /*3e90*/  FFMA.FTZ R27, R27, UR10, -R53.reuse ;  /* 0x0000000a1b1b7c23 */ /* 0x100fe20008010835 */
[----:B------:R-:W-:Y:S01]  /*3ea0*/  FFMA.FTZ R28, R28, UR10, -R53 ;  /* 0x0000000a1c1c7c23 */ /* 0x000fe20008010835 */
[----:B------:R-:W-:Y:S01]  /*3eb0*/  MUFU.EX2 R8, R8 ;  /* 0x0000000800087308 */ /* 0x000fe20000000800 */
[----:B-1----:R-:W-:Y:S01]  /*3ec0*/  FADD.FTZ R38, R198, R55 ;  /* 0x00000037c6267221 */ /* 0x002fe20000010000 */
[--C-:B------:R-:W-:Y:S01]  /*3ed0*/  FFMA.FTZ R29, R29, UR10, -R53.reuse ;  /* 0x0000000a1d1d7c23 */ /* 0x100fe20008010835 */
[--C-:B------:R-:W-:Y:S01]  /*3ee0*/  FFMA.FTZ R30, R30, UR10, -R53.reuse ;  /* 0x0000000a1e1e7c23 */ /* 0x100fe20008010835 */
[--C-:B------:R-:W-:Y:S01]  /*3ef0*/  FFMA.FTZ R31, R31, UR10, -R53.reuse ;  /* 0x0000000a1f1f7c23 */ /* 0x100fe20008010835 */
[----:B------:R-:W-:Y:S01]  /*3f00*/  FADD.FTZ R55, R41, R38 ;  /* 0x0000002629377221 */ /* 0x000fe20000010000 */
[--C-:B------:R-:W-:Y:S01]  /*3f10*/  FFMA.FTZ R32, R32, UR10, -R53.reuse ;  /* 0x0000000a20207c23 */ /* 0x100fe20008010835 */
[----:B------:R-:W-:Y:S01]  /*3f20*/  FFMA.FTZ R2, R2, UR10, -R53 ;  /* 0x0000000a02027c23 */ /* 0x000fe20008010835 */
[----:B------:R-:W1:Y:S01]  /*3f30*/  MUFU.EX2 R9, R9 ;  /* 0x0000000900097308 */ /* 0x000e620000000800 */
[----:B------:R-:W-:Y:S01]  /*3f40*/  FADD.FTZ R38, R42, R55 ;  /* 0x000000372a267221 */ /* 0x000fe20000010000 */
[--C-:B------:R-:W-:Y:S01]  /*3f50*/  FFMA.FTZ R33, R33, UR10, -R53.reuse ;  /* 0x0000000a21217c23 */ /* 0x100fe20008010835 */
[--C-:B------:R-:W-:Y:S01]  /*3f60*/  FFMA.FTZ R34, R34, UR10, -R53.reuse ;  /* 0x0000000a22227c23 */ /* 0x100fe20008010835 */
[--C-:B------:R-:W-:Y:S01]  /*3f70*/  FFMA.FTZ R0, R0, UR10, -R53.reuse ;  /* 0x0000000a00007c23 */ /* 0x100fe20008010835 */
[----:B------:R-:W-:Y:S01]  /*3f80*/  FADD.FTZ R55, R43, R38 ;  /* 0x000000262b377221 */ /* 0x000fe20000010000 */
[----:B------:R-:W-:Y:S01]  /*3f90*/  FFMA.FTZ R35, R35, UR10, -R53 ;  /* 0x0000000a23237c23 */ /* 0x000fe20008010835 */
[----:B------:R-:W-:Y:S01]  /*3fa0*/  F2FP.BF16.F32.PACK_AB R198, R41, R198 ;  /* 0x000000c629c6723e */ /* 0x000fe200000010ff */
[----:B------:R-:W2:Y:S01]  /*3fb0*/  MUFU.EX2 R24, R24 ;  /* 0x0000001800187308 */ /* 0x000ea20000000800 */
[----:B------:R-:W-:Y:S01]  /*3fc0*/  FADD.FTZ R38, R44, R55 ;  /* 0x000000372c267221 */ /* 0x000fe20000010000 */
[----:B0-----:R-:W-:-:S03]  /*3fd0*/  F2FP.BF16.F32.PACK_AB R190, R49, R48 ;  /* 0x0000003031be723e */ /* 0x001fc600000010ff */
[----:B------:R-:W-:-:S03]  /*3fe0*/  FADD.FTZ R57, R45, R38 ;  /* 0x000000262d397221 */ /* 0x000fc60000010000 */
[----:B------:R-:W0:Y:S01]  /*3ff0*/  MUFU.EX2 R25, R25 ;  /* 0x0000001900197308 */ /* 0x000e220000000800 */
[----:B-1----:R-:W-:Y:S01]  /*4000*/  FADD.FTZ R55, R8, R9 ;  /* 0x0000000908377221 */ /* 0x002fe20000010000 */
[----:B------:R-:W-:Y:S01]  /*4010*/  FADD.FTZ R38, R46, R57 ;  /* 0x000000392e267221 */ /* 0x000fe20000010000 */
[----:B------:R-:W-:-:S03]  /*4020*/  F2FP.BF16.F32.PACK_AB R197, R9, R8 ;  /* 0x0000000809c5723e */ /* 0x000fc600000010ff */
[----:B------:R-:W-:Y:S02]  /*4030*/  FADD.FTZ R57, R47, R38 ;  /* 0x000000262f397221 */ /* 0x000fe40000010000 */
[----:B------:R-:W1:Y:S01]  /*4040*/  MUFU.EX2 R26, R26 ;  /* 0x0000001a001a7308 */ /* 0x000e620000000800 */
[----:B--2---:R-:W-:Y:S01]  /*4050*/  FADD.FTZ R18, R24, R55 ;  /* 0x0000003718127221 */ /* 0x004fe20000010000 */
[----:B------:R-:W-:-:S04]  /*4060*/  FADD.FTZ R38, R48, R57 ;  /* 0x0000003930267221 */ /* 0x000fc80000010000 */
[----:B------:R-:W-:Y:S02]  /*4070*/  FADD.FTZ R53, R49, R38 ;  /* 0x0000002631357221 */ /* 0x000fe40000010000 */
[----:B------:R-:W2:Y:S01]  /*4080*/  MUFU.EX2 R27, R27 ;  /* 0x0000001b001b7308 */ /* 0x000ea20000000800 */
[C---:B0-----:R-:W-:Y:S01]  /*4090*/  FADD.FTZ R55, R25.reuse, R18 ;  /* 0x0000001219377221 */ /* 0x041fe20000010000 */
[----:B------:R-:W-:-:S06]  /*40a0*/  F2FP.BF16.F32.PACK_AB R199, R25, R24 ;  /* 0x0000001819c7723e */ /* 0x000fcc00000010ff */
[----:B------:R-:W-:Y:S01]  /*40b0*/  MUFU.EX2 R28, R28 ;  /* 0x0000001c001c7308 */ /* 0x000fe20000000800 */
[----:B-1----:R-:W-:-:S07]  /*40c0*/  FADD.FTZ R18, R26, R55 ;  /* 0x000000371a127221 */ /* 0x002fce0000010000 */
[----:B------:R-:W0:Y:S01]  /*40d0*/  MUFU.EX2 R29, R29 ;  /* 0x0000001d001d7308 */ /* 0x000e220000000800 */
[C---:B--2---:R-:W-:Y:S01]  /*40e0*/  FADD.FTZ R39, R27.reuse, R18 ;  /* 0x000000121b277221 */ /* 0x044fe20000010000 */
[----:B------:R-:W-:-:S06]  /*40f0*/  F2FP.BF16.F32.PACK_AB R193, R27, R26 ;  /* 0x0000001a1bc1723e */ /* 0x000fcc00000010ff */
[----:B------:R-:W-:Y:S08]  /*4100*/  MUFU.EX2 R30, R30 ;  /* 0x0000001e001e7308 */ /* 0x000ff00000000800 */
[----:B------:R-:W1:Y:S01]  /*4110*/  MUFU.EX2 R31, R31 ;  /* 0x0000001f001f7308 */ /* 0x000e620000000800 */
[----:B0-----:R-:W-:-:S07]  /*4120*/  F2FP.BF16.F32.PACK_AB R195, R29, R28 ;  /* 0x0000001c1dc3723e */ /* 0x001fce00000010ff */
[----:B------:R-:W0:Y:S08]  /*4130*/  MUFU.EX2 R32, R32 ;  /* 0x0000002000207308 */ /* 0x000e300000000800 */
[----:B------:R2:W-:Y:S01]  /*4140*/  MUFU.EX2 R191, R2 ;  /* 0x0000000200bf7308 */ /* 0x0005e20000000800 */
[----:B-1----:R-:W-:-:S07]  /*4150*/  F2FP.BF16.F32.PACK_AB R189, R31, R30 ;  /* 0x0000001e1fbd723e */ /* 0x002fce00000010ff */
[----:B------:R-:W1:Y:S01]  /*4160*/  MUFU.EX2 R50, R50 ;  /* 0x0000003200327308 */ /* 0x000e620000000800 */
[----:B--2---:R-:W-:-:S04]  /*4170*/  FADD.FTZ R2, R28, R39 ;  /* 0x000000271c027221 */ /* 0x004fc80000010000 */
[----:B------:R-:W-:-:S03]  /*4180*/  FADD.FTZ R39, R29, R2 ;  /* 0x000000021d277221 */ /* 0x000fc60000010000 */
[----:B------:R-:W2:Y:S01]  /*4190*/  MUFU.EX2 R33, R33 ;  /* 0x0000002100217308 */ /* 0x000ea20000000800 */
[----:B------:R-:W-:-:S04]  /*41a0*/  FADD.FTZ R2, R30, R39 ;  /* 0x000000271e027221 */ /* 0x000fc80000010000 */
[----:B------:R-:W-:-:S03]  /*41b0*/  FADD.FTZ R39, R31, R2 ;  /* 0x000000021f277221 */ /* 0x000fc60000010000 */
[----:B------:R-:W3:Y:S01]  /*41c0*/  MUFU.EX2 R51, R51 ;  /* 0x0000003300337308 */ /* 0x000ee20000000800 */
[----:B0-----:R-:W-:Y:S01]  /*41d0*/  FADD.FTZ R2, R32, R39 ;  /* 0x0000002720027221 */ /* 0x001fe20000010000 */
[----:B-1----:R-:W-:-:S03]  /*41e0*/  FADD.FTZ R18, R50, R53 ;  /* 0x0000003532127221 */ /* 0x002fc60000010000 */
[C---:B------:R-:W-:Y:S01]  /*41f0*/  FADD.FTZ R2, R191.reuse, R2 ;  /* 0x00000002bf027221 */ /* 0x040fe20000010000 */
[----:B------:R-:W-:Y:S02]  /*4200*/  F2FP.BF16.F32.PACK_AB R191, R191, R32 ;  /* 0x00000020bfbf723e */ /* 0x000fe400000010ff */
[----:B------:R-:W0:Y:S01]  /*4210*/  MUFU.EX2 R34, R34 ;  /* 0x0000002200227308 */ /* 0x000e220000000800 */
[----:B--2---:R-:W-:-:S07]  /*4220*/  FADD.FTZ R9, R33, R2 ;  /* 0x0000000221097221 */ /* 0x004fce0000010000 */
[----:B------:R-:W1:Y:S01]  /*4230*/  MUFU.EX2 R36, R36 ;  /* 0x0000002400247308 */ /* 0x000e620000000800 */
[C---:B---3--:R-:W-:Y:S01]  /*4240*/  FADD.FTZ R41, R51.reuse, R18 ;  /* 0x0000001233297221 */ /* 0x048fe20000010000 */
[----:B------:R-:W-:-:S06]  /*4250*/  F2FP.BF16.F32.PACK_AB R184, R51, R50 ;  /* 0x0000003233b8723e */ /* 0x000fcc00000010ff */
[----:B------:R-:W2:Y:S01]  /*4260*/  MUFU.EX2 R0, R0 ;  /* 0x0000000000007308 */ /* 0x000ea20000000800 */
[C---:B0-----:R-:W-:Y:S01]  /*4270*/  FADD.FTZ R9, R34.reuse, R9 ;  /* 0x0000000922097221 */ /* 0x041fe20000010000 */
[----:B------:R-:W-:-:S06]  /*4280*/  F2FP.BF16.F32.PACK_AB R185, R34, R33 ;  /* 0x0000002122b9723e */ /* 0x000fcc00000010ff */
[----:B------:R-:W0:Y:S01]  /*4290*/  MUFU.EX2 R35, R35 ;  /* 0x0000002300237308 */ /* 0x000e220000000800 */
[----:B-1----:R-:W-:Y:S01]  /*42a0*/  FADD.FTZ R18, R36, R41 ;  /* 0x0000002924127221 */ /* 0x002fe20000010000 */
[----:B------:R-:W-:-:S03]  /*42b0*/  F2FP.BF16.F32.PACK_AB R186, R37, R36 ;  /* 0x0000002425ba723e */ /* 0x000fc600000010ff */
[----:B------:R-:W-:Y:S01]  /*42c0*/  FADD.FTZ R18, R37, R18 ;  /* 0x0000001225127221 */ /* 0x000fe20000010000 */
[----:B--2---:R-:W-:-:S04]  /*42d0*/  FADD.FTZ R2, R0, R9 ;  /* 0x0000000900027221 */ /* 0x004fc80000010000 */
[C---:B0-----:R-:W-:Y:S01]  /*42e0*/  FADD.FTZ R9, R35.reuse, R2 ;  /* 0x0000000223097221 */ /* 0x041fe20000010000 */
[----:B------:R-:W-:Y:S01]  /*42f0*/  F2FP.BF16.F32.PACK_AB R187, R35, R0 ;  /* 0x0000000023bb723e */ /* 0x000fe200000010ff */
[----:B------:R-:W-:Y:S06]  /*4300*/  @P1 BRA `(.L_x_1015) ;  /* 0x00000000004c1947 */ /* 0x000fec0003800000 */
[----:B------:R-:W-:Y:S01]  /*4310*/  ISETP.LT.AND P1, PT, RZ, UR38, PT ;  /* 0x00000026ff007c0c */ /* 0x000fe2000bf21270 */
[----:B------:R-:W-:-:S12]  /*4320*/  UIADD3 UR15, UR38, -0x1, URZ ;  /* 0xffffffff260f7890 */ /* 0x000fd8000fffe03f */
[----:B------:R-:W-:Y:S05]  /*4330*/  @P1 BRA `(.L_x_1016) ;  /* 0x0000000000201947 */ /* 0x000fea0003800000 */
[----:B------:R-:W-:Y:S01]  /*4340*/  ULDC UR18, c[0x0][0x9e4] ;  /* 0x0002790000127ab9 */ /* 0x000fe20000000800 */
[----:B------:R-:W-:Y:S02]  /*4350*/  UIADD3 UR15, -UR38, URZ, URZ ;  /* 0x0000003f260f7290 */ /* 0x000fe4000fffe13f */
[----:B------:R-:W-:-:S11]  /*4360*/  UISETP.NE.AND UP0, UPT, UR18, 0x1, UPT ;  /* 0x000000011200788c */ /* 0x000fd6000bf05270 */
[----:B------:R-:W-:Y:S02]  /*4370*/  @UP0 ULDC.64 UR4, c[0x0][0x9e8] ;  /* 0x00027a0000040ab9 */ /* 0x000fe40000000a00 */
[----:B------:R-:W-:-:S04]  /*4380*/  UIMAD.WIDE.U32 UR6, UR15, UR4, URZ ;  /* 0x000000040f0672a5 */ /* 0x000fc8000f8e003f */
[----:B------:R-:W-:-:S04]  /*4390*/  @UP0 USHF.R.U32.HI UR15, URZ, UR5, UR7 ;  /* 0x000000053f0f0299 */ /* 0x000fc80008011607 */
[----:B------:R-:W-:Y:S01]  /*43a0*/  ULOP3.LUT UR15, URZ, UR15, URZ, 0x33, !UPT ;  /* 0x0000000f3f0f7292 */ /* 0x000fe2000f8e333f */
[----:B------:R-:W-:Y:S11]  /*43b0*/  BRA `(.L_x_1017) ;  /* 0x0000000000147947 */ /* 0x000ff60003800000 */
.L_x_1016:
[----:B------:R-:W-:Y:S02]  /*43c0*/  ULDC UR18, c[0x0][0x9e4] ;  /* 0x0002790000127ab9 */ /* 0x000fe40000000800 */
[----:B------:R-:W-:-:S11]  /*43d0*/  UISETP.NE.AND UP0, UPT, UR18, 0x1, UPT ;  /* 0x000000011200788c */ /* 0x000fd6000bf05270 */
[----:B------:R-:W-:Y:S02]  /*43e0*/  @UP0 ULDC.64 UR4, c[0x0][0x9e8] ;  /* 0x00027a0000040ab9 */ /* 0x000fe40000000a00 */
[----:B------:R-:W-:-:S04]  /*43f0*/  UIMAD.WIDE.U32 UR6, UR15, UR4, URZ ;  /* 0x000000040f0672a5 */ /* 0x000fc8000f8e003f */
[----:B------:R-:W-:-:S12]  /*4400*/  @UP0 USHF.R.U32.HI UR15, URZ, UR5, UR7 ;  /* 0x000000053f0f0299 */ /* 0x000fd80008011607 */
.L_x_1017:
[----:B------:R-:W-:-:S04]  /*4410*/  UIMAD UR15, UR15, UR18, UR18 ;  /* 0x000000120f0f72a4 */ /* 0x000fc8000f8e0212 */
[----:B------:R-:W-:-:S04]  /*4420*/  UISETP.LT.AND UP0, UPT, UR14, UR15, UPT ;  /* 0x0000000f0e00728c */ /* 0x000fc8000bf01270 */
[----:B------:R-:W-:-:S12]  /*4430*/  USEL UR14, UR14, UR15, UP0 ;  /* 0x0000000f0e0e7287 */ /* 0x000fd80008000000 */
.L_x_1015:
[----:B------:R-:W-:Y:S01]  /*4440*/  R2UR UR5, R200 ;  /* 0x00000000c80572ca */ /* 0x000fe200000e0000 */
[----:B------:R-:W-:Y:S01]  /*4450*/  USHF.R.S32.HI UR4, URZ, 0x1f, UR14 ;  /* 0x0000001f3f047899 */ /* 0x000fe2000801140e */
[----:B------:R-:W-:Y:S01]  /*4460*/  IMAD.MOV.U32 R0, RZ, RZ, 0x3f800000 ;  /* 0x3f800000ff007424 */ /* 0x000fe200078e00ff */
[----:B------:R-:W-:Y:S01]  /*4470*/  CS2R R150, SRZ ;  /* 0x0000000000967805 */ /* 0x000fe2000001ff00 */
[----:B------:R-:W-:Y:S01]  /*4480*/  IMAD.MOV.U32 R2, RZ, RZ, 0x3f800000 ;  /* 0x3f800000ff027424 */ /* 0x000fe200078e00ff */
[----:B------:R-:W-:Y:S01]  /*4490*/  ULEA.HI UR4, UR4, UR14, URZ, 0x6 ;  /* 0x0000000e04047291 */ /* 0x000fe2000f8f303f */
[----:B------:R-:W-:Y:S02]  /*44a0*/  CS2R R148, SRZ ;  /* 0x0000000000947805 */ /* 0x000fe4000001ff00 */
[----:B------:R-:W-:Y:S02]  /*44b0*/  CS2R R146, SRZ ;  /* 0x0000000000927805 */ /* 0x000fe4000001ff00 */
[----:B------:R-:W-:Y:S01]  /*44c0*/  CS2R R144, SRZ ;  /* 0x0000000000907805 */ /* 0x000fe2000001ff00 */
[----:B------:R-:W-:Y:S01]  /*44d0*/  USHF.R.S32.HI UR4, URZ, 0x6, UR4 ;  /* 0x000000063f047899 */ /* 0x000fe20008011404 */
[----:B------:R-:W-:-:S02]  /*44e0*/  CS2R R142, SRZ ;  /* 0x00000000008e7805 */ /* 0x000fc4000001ff00 */
[----:B------:R-:W-:Y:S02]  /*44f0*/  CS2R R140, SRZ ;  /* 0x00000000008c7805 */ /* 0x000fe4000001ff00 */
[----:B------:R-:W-:Y:S01]  /*4500*/  CS2R R138, SRZ ;  /* 0x00000000008a7805 */ /* 0x000fe2000001ff00 */
[----:B------:R-:W-:Y:S01]  /*4510*/  UISETP.LT.AND UP0, UPT, UR5, UR4, UPT ;  /* 0x000000040500728c */ /* 0x000fe2000bf01270 */
[----:B------:R-:W-:Y:S02]  /*4520*/  CS2R R136, SRZ ;  /* 0x0000000000887805 */ /* 0x000fe4000001ff00 */
[----:B------:R-:W-:Y:S02]  /*4530*/  CS2R R134, SRZ ;  /* 0x0000000000867805 */ /* 0x000fe4000001ff00 */
[----:B------:R-:W-:Y:S01]  /*4540*/  CS2R R132, SRZ ;  /* 0x0000000000847805 */ /* 0x000fe2000001ff00 */
[----:B------:R-:W-:Y:S01]  /*4550*/  USEL UR5, UR5, UR4, !UP0 ;  /* 0x0000000405057287 */ /* 0x000fe2000c000000 */
[----:B------:R-:W-:-:S02]  /*4560*/  CS2R R130, SRZ ;  /* 0x0000000000827805 */ /* 0x000fc4000001ff00 */
[----:B------:R-:W-:Y:S01]  /*4570*/  CS2R R128, SRZ ;  /* 0x0000000000807805 */ /* 0x000fe2000001ff00 */
[----:B------:R-:W-:Y:S01]  /*4580*/  UMOV UR4, URZ ;  /* 0x0000003f00047c82 */ /* 0x000fe20008000000 */
[----:B------:R-:W-:Y:S02]  /*4590*/  CS2R R126, SRZ ;  /* 0x00000000007e7805 */ /* 0x000fe4000001ff00 */
[----:B------:R-:W-:Y:S02]  /*45a0*/  CS2R R124, SRZ ;  /* 0x00000000007c7805 */ /* 0x000fe4000001ff00 */
[----:B------:R-:W-:Y:S02]  /*45b0*/  ISETP.GE.AND P1, PT, R203, UR5, PT ;  /* 0x00000005cb007c0c */ /* 0x000fe4000bf26270 */
[----:B------:R-:W-:Y:S02]  /*45c0*/  CS2R R122, SRZ ;  /* 0x00000000007a7805 */ /* 0x000fe4000001ff00 */
[----:B------:R-:W-:Y:S01]  /*45d0*/  MOV R204, UR5 ;  /* 0x0000000500cc7c02 */ /* 0x000fe20008000f00 */
[----:B------:R-:W-:Y:S01]  /*45e0*/  UMOV UR5, URZ ;  /* 0x0000003f00057c82 */ /* 0x000fe20008000000 */
[----:B------:R-:W-:Y:S01]  /*45f0*/  CS2R R120, SRZ ;  /* 0x0000000000787805 */ /* 0x000fe2000001ff00 */
[----:B------:R-:W-:Y:S01]  /*4600*/  IMAD.U32 R8, RZ, RZ, UR5 ;  /* 0x00000005ff087e24 */ /* 0x000fe2000f8e00ff */
        /* <DEDUP_REMOVED lines=48> */
[----:B------:R-:W-:Y:S06]  /*4910*/  @!P1 BRA `(.L_x_1018) ;  /* 0x0000002c00789947 */ /* 0x000fec0003800000 */
[----:B------:R-:W-:Y:S01]  /*4920*/  UMOV UR4, URZ ;  /* 0x0000003f00047c82 */ /* 0x000fe20008000000 */
[----:B------:R-:W-:Y:S01]  /*4930*/  IMAD.MOV.U32 R202, RZ, RZ, R3 ;  /* 0x000000ffffca7224 */ /* 0x000fe200078e0003 */
[----:B------:R-:W-:Y:S01]  /*4940*/  MOV R205, UR4 ;  /* 0x0000000400cd7c02 */ /* 0x000fe20008000f00 */
[----:B------:R-:W-:Y:S01]  /*4950*/  IMAD.MOV.U32 R201, RZ, RZ, R4 ;  /* 0x000000ffffc97224 */ /* 0x000fe200078e0004 */
[----:B------:R-:W-:Y:S01]  /*4960*/  UMOV UR5, URZ ;  /* 0x0000003f00057c82 */ /* 0x000fe20008000000 */
[----:B------:R-:W-:Y:S01]  /*4970*/  IMAD.MOV.U32 R2, RZ, RZ, 0x3f800000 ;  /* 0x3f800000ff027424 */ /* 0x000fe200078e00ff */
[----:B------:R-:W-:Y:S01]  /*4980*/  ULDC UR7, c[0x0][0x9d8] ;  /* 0x0002760000077ab9 */ /* 0x000fe20000000800 */
[----:B------:R-:W-:Y:S02]  /*4990*/  IMAD.MOV.U32 R0, RZ, RZ, 0x3f800000 ;  /* 0x3f800000ff007424 */ /* 0x000fe400078e00ff */
[----:B------:R-:W-:-:S07]  /*49a0*/  IMAD.MOV.U32 R151, RZ, RZ, RZ ;  /* 0x000000ffff977224 */ /* 0x000fce00078e00ff */
.L_x_1037:
[----:B------:R-:W-:Y:S01]  /*49b0*/  R2UR UR6, R205 ;  /* 0x00000000cd0672ca */ /* 0x000fe200000e0000 */
[----:B------:R-:W-:-:S04]  /*49c0*/  UISETP.NE.AND UP0, UPT, UR5, 0x1, UPT ;  /* 0x000000010500788c */ /* 0x000fc8000bf05270 */
[----:B------:R-:W-:-:S08]  /*49d0*/  USEL UR4, URZ, 0x1, UP0 ;  /* 0x000000013f047887 */ /* 0x000fd00008000000 */
[----:B------:R-:W-:-:S06]  /*49e0*/  ULOP3.LUT UR4, UR6, UR4, URZ, 0x3c, !UPT ;  /* 0x0000000406047292 */ /* 0x000fcc000f8e3c3f */
[----:B------:R-:W-:Y:S01]  /*49f0*/  MOV R8, UR4 ;  /* 0x0000000400087c02 */ /* 0x000fe20008000f00 */
[----:B------:R-:W-:Y:S06]  /*4a00*/  @!P0 BRA `(.L_x_1019) ;  /* 0x0000000000048947 */ /* 0x000fec0003800000 */
[----:B------:R-:W-:Y:S01]  /*4a10*/  BPT.TRAP 0x1 ;  /* 0x000000040000795c */ /* 0x000fe20000300000 */
.L_x_1019:
[----:B------:R-:W-:Y:S01]  /*4a20*/  R2UR UR6, R16 ;  /* 0x00000000100672ca */ /* 0x000fe200000e0000 */
[----:B------:R-:W-:Y:S01]  /*4a30*/  UIADD3 UR4, UR5, 0x1, URZ ;  /* 0x0000000105047890 */ /* 0x000fe2000fffe03f */
[----:B------:R-:W-:-:S03]  /*4a40*/  R2UR UR10, R8 ;  /* 0x00000000080a72ca */ /* 0x000fc600000e0000 */
[----:B------:R-:W-:-:S04]  /*4a50*/  UISETP.NE.AND UP0, UPT, UR4, 0x2, UPT ;  /* 0x000000020400788c */ /* 0x000fc8000bf05270 */
[----:B------:R-:W-:-:S04]  /*4a60*/  USEL UR4, UR4, URZ, UP0 ;  /* 0x0000003f04047287 */ /* 0x000fc80008000000 */
[----:B------:R-:W-:Y:S02]  /*4a70*/  ULEA UR6, UR4, UR6, 0x3 ;  /* 0x0000000604067291 */ /* 0x000fe4000f8e183f */
[----:B------:R-:W-:-:S04]  /*4a80*/  IMAD.U32 R3, RZ, RZ, UR10 ;  /* 0x0000000aff037e24 */ /* 0x000fc8000f8e00ff */
[----:B------:R-:W-:Y:S01]  /*4a90*/  IMAD.U32 R206, RZ, RZ, UR6 ;  /* 0x00000006ffce7e24 */ /* 0x000fe2000f8e00ff */
[----:B------:R-:W-:-:S04]  /*4aa0*/  SHF.L.U32 R3, R3, 0x1f, RZ ;  /* 0x0000001f03037819 */ /* 0x000fc800000006ff */
[----:B------:R0:W1:Y:S01]  /*4ab0*/  SYNCS.PHASECHK.TRANS64.TRYWAIT P1, [UR6+0x30830], R3 ;  /* 0x03083003ff0075a7 */ /* 0x0000620008020146 */
[----:B------:R-:W-:Y:S05]  /*4ac0*/  @!P0 BRA `(.L_x_1020) ;  /* 0x0000000000048947 */ /* 0x000fea0003800000 */
[----:B------:R-:W-:Y:S01]  /*4ad0*/  BPT.TRAP 0x1 ;  /* 0x000000040000795c */ /* 0x000fe20000300000 */
.L_x_1020:
[----:B-1----:R-:W-:Y:S05]  /*4ae0*/  @P1 BRA `(.L_x_1021) ;  /* 0x00000000000c1947 */ /* 0x002fea0003800000 */
[----:B------:R-:W-:-:S13]  /*4af0*/  R2UR UR6, R206 ;  /* 0x00000000ce0672ca */ /* 0x000fda00000e0000 */
[----:B------:R-:W1:Y:S02]  /*4b00*/  SYNCS.PHASECHK.TRANS64.TRYWAIT P1, [UR6+0x30830], R3 ;  /* 0x03083003ff0075a7 */ /* 0x000e640008020146 */
[----:B-1----:R-:W-:Y:S05]  /*4b10*/  @!P1 BRA `(.L_x_1022) ;  /* 0x000000f400cc9947 */ /* 0x002fea0003800000 */
.L_x_1021:
[----:B------:R-:W-:Y:S01]  /*4b20*/  R2UR UR6, R20 ;  /* 0x00000000140672ca */ /* 0x000fe200000e0000 */
[----:B------:R-:W-:Y:S01]  /*4b30*/  WARPGROUP.ARRIVE ;  /* 0x00000000000079c5 */ /* 0x000fe20000000000 */
[----:B------:R-:W-:Y:S01]  /*4b40*/  R2UR UR56, R6 ;  /* 0x00000000063872ca */ /* 0x000fe200000e0000 */
[----:B------:R-:W-:Y:S01]  /*4b50*/  UMOV UR59, 0x40000040 ;  /* 0x40000040003b7882 */ /* 0x000fe20000000000 */
[----:B------:R-:W-:Y:S01]  /*4b60*/  R2UR UR57, R7 ;  /* 0x00000000073972ca */ /* 0x000fe200000e0000 */
[----:B------:R-:W-:Y:S01]  /*4b70*/  UMOV UR55, 0x40000040 ;  /* 0x4000004000377882 */ /* 0x000fe20000000000 */
[----:B01----:R-:W-:Y:S01]  /*4b80*/  MOV R3, UR53 ;  /* 0x0000003500037c02 */ /* 0x003fe20008000f00 */
[----:B------:R-:W-:Y:S01]  /*4b90*/  UMOV UR11, 0x40000040 ;  /* 0x40000040000b7882 */ /* 0x000fe20000000000 */
[----:B------:R-:W-:Y:S01]  /*4ba0*/  MOV R4, UR52 ;  /* 0x0000003400047c02 */ /* 0x000fe20008000f00 */
[----:B------:R-:W-:Y:S01]  /*4bb0*/  UMOV UR15, 0x40000040 ;  /* 0x40000040000f7882 */ /* 0x000fe20000000000 */
[----:B------:R-:W-:Y:S01]  /*4bc0*/  R2UR UR52, R10 ;  /* 0x000000000a3472ca */ /* 0x000fe200000e0000 */
[----:B------:R-:W-:Y:S01]  /*4bd0*/  UMOV UR19, 0x40000040 ;  /* 0x4000004000137882 */ /* 0x000fe20000000000 */
[----:B------:R-:W-:Y:S01]  /*4be0*/  R2UR UR53, R11 ;  /* 0x000000000b3572ca */ /* 0x000fe200000e0000 */
[----:B------:R-:W-:Y:S01]  /*4bf0*/  ULEA UR6, UR4, UR6, 0xb ;  /* 0x0000000604067291 */ /* 0x000fe2000f8e583f */
[-C--:B------:R-:W-:Y:S01]  /*4c00*/  FMUL.FTZ R24, R24, R0.reuse ;  /* 0x0000000018187220 */ /* 0x080fe20000410000 */
[----:B------:R-:W-:Y:S01]  /*4c10*/  UMOV UR23, 0x40000040 ;  /* 0x4000004000177882 */ /* 0x000fe20000000000 */
[----:B------:R-:W-:Y:S01]  /*4c20*/  UMOV UR27, 0x40000040 ;  /* 0x40000040001b7882 */ /* 0x000fe20000000000 */
[----:B------:R-:W-:Y:S01]  /*4c30*/  UIADD3 UR10, UR6, 0x2, URZ ;  /* 0x00000002060a7890 */ /* 0x000fe2000fffe03f */
[-C--:B------:R-:W-:Y:S01]  /*4c40*/  FMUL.FTZ R25, R25, R0.reuse ;  /* 0x0000000019197220 */ /* 0x080fe20000410000 */
[----:B------:R-:W-:Y:S01]  /*4c50*/  UIADD3 UR14, UR6, 0x200, URZ ;  /* 0x00000200060e7890 */ /* 0x000fe2000fffe03f */
[-C--:B------:R-:W-:Y:S01]  /*4c60*/  FMUL.FTZ R28, R28, R0.reuse ;  /* 0x000000001c1c7220 */ /* 0x080fe20000410000 */
[----:B------:R-:W-:Y:S01]  /*4c70*/  UMOV UR58, UR6 ;  /* 0x00000006003a7c82 */ /* 0x000fe20008000000 */
[----:B------:R-:W-:Y:S01]  /*4c80*/  UIADD3 UR18, UR6, 0x202, URZ ;  /* 0x0000020206127890 */ /* 0x000fe2000fffe03f */
[----:B------:R-:W-:Y:S01]  /*4c90*/  HGMMA.64x64x16.F32.BF16 R152, gdesc[UR56], RZ, !UPT, gsb0 ;  /* 0x00e00000389879f0 */ /* 0x000fe2000c0018ff */
[----:B------:R-:W-:Y:S01]  /*4ca0*/  UMOV UR54, UR10 ;  /* 0x0000000a00367c82 */ /* 0x000fe20008000000 */
[----:B------:R-:W-:Y:S01]  /*4cb0*/  R2UR UR56, R14 ;  /* 0x000000000e3872ca */ /* 0x000fe200000e0000 */
[----:B------:R-:W-:Y:S01]  /*4cc0*/  UIADD3 UR10, UR6, 0x4, URZ ;  /* 0x00000004060a7890 */ /* 0x000fe2000fffe03f */
[----:B------:R-:W-:Y:S01]  /*4cd0*/  R2UR UR57, R15 ;  /* 0x000000000f3972ca */ /* 0x000fe200000e0000 */
[----:B------:R-:W-:Y:S01]  /*4ce0*/  UMOV UR59, 0x40000040 ;  /* 0x40000040003b7882 */ /* 0x000fe20000000000 */
[----:B------:R-:W-:Y:S01]  /*4cf0*/  UIADD3 UR22, UR6, 0x204, URZ ;  /* 0x0000020406167890 */ /* 0x000fe2000fffe03f */
[-C--:B------:R-:W-:Y:S01]  /*4d00*/  FMUL.FTZ R29, R29, R0.reuse ;  /* 0x000000001d1d7220 */ /* 0x080fe20000410000 */
[----:B------:R-:W-:Y:S01]  /*4d10*/  UIADD3 UR26, UR6, 0x206, URZ ;  /* 0x00000206061a7890 */ /* 0x000fe2000fffe03f */
[-C--:B------:R-:W-:Y:S01]  /*4d20*/  FMUL.FTZ R32, R32, R0.reuse ;  /* 0x0000000020207220 */ /* 0x080fe20000410000 */
[----:B------:R-:W-:Y:S01]  /*4d30*/  UMOV UR58, UR10 ;  /* 0x0000000a003a7c82 */ /* 0x000fe20008000000 */
[----:B------:R-:W-:Y:S01]  /*4d40*/  UIADD3 UR10, UR6, 0x6, URZ ;  /* 0x00000006060a7890 */ /* 0x000fe2000fffe03f */
[-C--:B------:R-:W-:Y:S01]  /*4d50*/  FMUL.FTZ R33, R33, R0.reuse ;  /* 0x0000000021217220 */ /* 0x080fe20000410000 */
        /* <DEDUP_REMOVED lines=70> */
[----:B------:R-:W-:Y:S01]  /*51c0*/  HGMMA.64x64x16.F32.BF16 R152, gdesc[UR52], R152, gsb0 ;  /* 0x00e00000349879f0 */ /* 0x000fe20008001898 */
[----:B------:R-:W-:Y:S01]  /*51d0*/  R2UR UR53, R3 ;  /* 0x00000000033572ca */ /* 0x000fe200000e0000 */
[----:B------:R-:W-:Y:S01]  /*51e0*/  UIADD3 UR54, UR6, 0x604, URZ ;  /* 0x0000060406367890 */ /* 0x000fe2000fffe03f */
[----:B------:R-:W-:Y:S01]  /*51f0*/  R2UR UR52, R4 ;  /* 0x00000000043472ca */ /* 0x000fe200000e0000 */
[----:B------:R-:W-:Y:S01]  /*5200*/  UMOV UR55, 0x40000040 ;  /* 0x4000004000377882 */ /* 0x000fe20000000000 */
[----:B------:R-:W-:Y:S01]  /*5210*/  UIADD3 UR6, UR6, 0x606, URZ ;  /* 0x0000060606067890 */ /* 0x000fe2000fffe03f */
        /* <DEDUP_REMOVED lines=68> */
[----:B------:R-:W-:Y:S01]  /*5660*/  HGMMA.64x64x16.F32.BF16 R152, gdesc[UR56], R152, gsb0 ;  /* 0x00e00000389879f0 */ /* 0x000fe20008001898 */
[----:B------:R-:W-:Y:S01]  /*5670*/  R2UR UR56, R12 ;  /* 0x000000000c3872ca */ /* 0x000fe200000e0000 */
[----:B------:R-:W-:Y:S01]  /*5680*/  UMOV UR58, UR6 ;  /* 0x00000006003a7c82 */ /* 0x000fe20008000000 */
[----:B------:R-:W-:Y:S01]  /*5690*/  R2UR UR57, R13 ;  /* 0x000000000d3972ca */ /* 0x000fe200000e0000 */
[----:B------:R-:W-:Y:S01]  /*56a0*/  UMOV UR59, 0x40000040 ;  /* 0x40000040003b7882 */ /* 0x000fe20000000000 */
[----:B------:R-:W-:Y:S02]  /*56b0*/  WARPGROUP.DEPBAR.LE gsb0, 0x0 ;  /* 0x00008000000079c5 */ /* 0x000fe40000010000 */
[----:B------:R-:W-:-:S06]  /*56c0*/  WARPGROUP.ARRIVE ;  /* 0x00000000000079c5 */ /* 0x000fcc0000000000 */
[----:B------:R-:W-:Y:S03]  /*56d0*/  HGMMA.64x64x16.F32.BF16 R152, gdesc[UR8], R152, gsb0 ;  /* 0x00e00000089879f0 */ /* 0x000fe60008001898 */
        /* <DEDUP_REMOVED lines=37> */
[----:B------:R-:W-:Y:S05]  /*5930*/  @!P0 BRA `(.L_x_1023) ;  /* 0x0000000000048947 */ /* 0x000fea0003800000 */
[----:B------:R-:W-:Y:S01]  /*5940*/  BPT.TRAP 0x1 ;  /* 0x000000040000795c */ /* 0x000fe20000300000 */
.L_x_1023:
        /* <DEDUP_REMOVED lines=8> */
.L_x_1024:
[----:B-1----:R-:W-:Y:S05]  /*59d0*/  @P1 BRA `(.L_x_1025) ;  /* 0x0000000000081947 */ /* 0x002fea0003800000 */
[----:B------:R-:W1:Y:S02]  /*59e0*/  SYNCS.PHASECHK.TRANS64.TRYWAIT P1, [UR6+0x30850], R0 ;  /* 0x03085000ff0075a7 */ /* 0x000e640008020146 */
[----:B-1----:R-:W-:Y:S05]  /*59f0*/  @!P1 BRA `(.L_x_1026) ;  /* 0x000000e800309947 */ /* 0x002fea0003800000 */
.L_x_1025:
[----:B------:R-:W-:Y:S01]  /*5a00*/  R2UR UR10, R16 ;  /* 0x00000000100a72ca */ /* 0x000fe200000e0000 */
[----:B------:R-:W-:Y:S01]  /*5a10*/  WARPGROUP.ARRIVE ;  /* 0x00000000000079c5 */ /* 0x000fe20000000000 */
[----:B------:R-:W-:-:S11]  /*5a20*/  UMOV UR11, 0x40000040 ;  /* 0x40000040000b7882 */ /* 0x000fd60000000000 */
[----:B------:R-:W-:-:S04]  /*5a30*/  UIADD3 UR10, UR10, 0x400, URZ ;  /* 0x000004000a0a7890 */ /* 0x000fc8000fffe03f */
[----:B------:R-:W-:-:S04]  /*5a40*/  USHF.R.U32.HI UR10, URZ, 0x4, UR10 ;  /* 0x000000043f0a7899 */ /* 0x000fc8000801160a */
[----:B------:R-:W-:-:S04]  /*5a50*/  ULOP3.LUT UR10, UR10, 0x3fff, URZ, 0xc0, !UPT ;  /* 0x00003fff0a0a7892 */ /* 0x000fc8000f8ec03f */
[----:B------:R-:W-:-:S04]  /*5a60*/  ULOP3.LUT UR10, UR10, 0x2000000, URZ, 0xfc, !UPT ;  /* 0x020000000a0a7892 */ /* 0x000fc8000f8efc3f */
[----:B------:R-:W-:-:S07]  /*5a70*/  ULEA UR5, UR5, UR10, 0xb ;  /* 0x0000000a05057291 */ /* 0x000fce000f8e583f */
        /* <DEDUP_REMOVED lines=23> */
.L_x_1027:
[----:B------:R-:W-:Y:S01]  /*5bf0*/  R2UR UR10, R23 ;  /* 0x00000000170a72ca */ /* 0x000fe200000e0000 */
[----:B------:R-:W2:Y:S01]  /*5c00*/  S2UR UR11, SR_CgaCtaId ;  /* 0x00000000000b79c3 */ /* 0x000ea20000008800 */
[----:B------:R-:W-:Y:S01]  /*5c10*/  R2UR UR5, R22 ;  /* 0x00000000160572ca */ /* 0x000fe200000e0000 */
[----:B01----:R-:W-:Y:S01]  /*5c20*/  FMUL.FTZ R0, R154, UR7 ;  /* 0x000000079a007c20 */ /* 0x003fe20008410000 */
[----:B------:R-:W-:Y:S01]  /*5c30*/  R2UR UR14, R206 ;  /* 0x00000000ce0e72ca */ /* 0x000fe200000e0000 */
[----:B------:R-:W-:Y:S01]  /*5c40*/  FMUL.FTZ R188, R161, UR7 ;  /* 0x00000007a1bc7c20 */ /* 0x000fe20008410000 */
[----:B------:R-:W-:Y:S01]  /*5c50*/  FMUL.FTZ R161, R171, UR7 ;  /* 0x00000007aba17c20 */ /* 0x000fe20008410000 */
[----:B------:R-:W-:Y:S01]  /*5c60*/  FMUL.FTZ R171, R173, UR7 ;  /* 0x00000007adab7c20 */ /* 0x000fe20008410000 */
[----:B------:R-:W-:Y:S01]  /*5c70*/  FMUL.FTZ R185, R156, UR7 ;  /* 0x000000079cb97c20 */ /* 0x000fe20008410000 */
[----:B------:R-:W0:Y:S01]  /*5c80*/  LDC R154, c[0x0][0x288] ;  /* 0x0000a200ff9a7b82 */ /* 0x000e220000000800 */
[----:B------:R-:W-:Y:S01]  /*5c90*/  FMUL.FTZ R173, R177, UR7 ;  /* 0x00000007b1ad7c20 */ /* 0x000fe20008410000 */
[----:B------:R-:W-:Y:S01]  /*5ca0*/  FMUL.FTZ R156, R162, UR7 ;  /* 0x00000007a29c7c20 */ /* 0x000fe20008410000 */
[----:B------:R-:W-:Y:S01]  /*5cb0*/  MOV R177, R19 ;  /* 0x0000001300b17202 */ /* 0x000fe20000000f00 */
[----:B------:R-:W-:Y:S01]  /*5cc0*/  UISETP.NE.AND UP1, UPT, UR10, URZ, UPT ;  /* 0x0000003f0a00728c */ /* 0x000fe2000bf25270 */
[----:B------:R-:W-:Y:S01]  /*5cd0*/  FMUL.FTZ R162, R174, UR7 ;  /* 0x00000007aea27c20 */ /* 0x000fe20008410000 */
[----:B------:R-:W-:Y:S01]  /*5ce0*/  UISETP.NE.AND UP0, UPT, UR5, URZ, UPT ;  /* 0x0000003f0500728c */ /* 0x000fe2000bf05270 */
[----:B------:R-:W-:-:S02]  /*5cf0*/  IMAD.SHL.U32 R174, R203, 0x40, RZ ;  /* 0x00000040cbae7824 */ /* 0x000fc400078e00ff */
[----:B------:R-:W-:Y:S01]  /*5d00*/  FMUL.FTZ R189, R164, UR7 ;  /* 0x00000007a4bd7c20 */ /* 0x000fe20008410000 */
[----:B------:R-:W-:Y:S01]  /*5d10*/  FMUL.FTZ R164, R178, UR7 ;  /* 0x00000007b2a47c20 */ /* 0x000fe20008410000 */
[----:B------:R-:W-:Y:S01]  /*5d20*/  PLOP3.LUT P1, PT, PT, PT, UP1, 0x80, 0x0 ;  /* 0x000000000000781c */ /* 0x000fe20003f2f018 */
[----:B------:R-:W-:Y:S01]  /*5d30*/  FMUL.FTZ R4, R152, UR7 ;  /* 0x0000000798047c20 */ /* 0x000fe20008410000 */
[----:B------:R-:W-:Y:S01]  /*5d40*/  PLOP3.LUT P2, PT, PT, PT, UP1, 0x80, 0x0 ;  /* 0x000000000000781c */ /* 0x000fe20003f4f018 */
[----:B------:R-:W-:Y:S01]  /*5d50*/  FMUL.FTZ R187, R160, UR7 ;  /* 0x00000007a0bb7c20 */ /* 0x000fe20008410000 */
[----:B------:R-:W-:Y:S01]  /*5d60*/  FMUL.FTZ R184, R153, UR7 ;  /* 0x0000000799b87c20 */ /* 0x000fe20008410000 */
[----:B------:R-:W-:Y:S01]  /*5d70*/  @UP1 ULDC UR5, c[0x0][0x44c] ;  /* 0x0001130000051ab9 */ /* 0x000fe20000000800 */
[----:B------:R-:W-:Y:S01]  /*5d80*/  FMUL.FTZ R152, R155, UR7 ;  /* 0x000000079b987c20 */ /* 0x000fe20008410000 */
[----:B------:R-:W-:Y:S01]  /*5d90*/  FMUL.FTZ R186, R157, UR7 ;  /* 0x000000079dba7c20 */ /* 0x000fe20008410000 */
[----:B------:R-:W-:Y:S01]  /*5da0*/  FMUL.FTZ R160, R170, UR7 ;  /* 0x00000007aaa07c20 */ /* 0x000fe20008410000 */
[----:B------:R-:W-:Y:S01]  /*5db0*/  FMUL.FTZ R153, R158, UR7 ;  /* 0x000000079e997c20 */ /* 0x000fe20008410000 */
[----:B------:R-:W-:Y:S01]  /*5dc0*/  FMUL.FTZ R155, R159, UR7 ;  /* 0x000000079f9b7c20 */ /* 0x000fe20008410000 */
[----:B------:R-:W-:Y:S01]  /*5dd0*/  FMUL.FTZ R157, R163, UR7 ;  /* 0x00000007a39d7c20 */ /* 0x000fe20008410000 */
[----:B------:R-:W-:Y:S01]  /*5de0*/  FMUL.FTZ R170, R172, UR7 ;  /* 0x00000007acaa7c20 */ /* 0x000fe20008410000 */
[----:B------:R-:W-:Y:S01]  /*5df0*/  @P1 IMAD.HI.U32 R2, R19, UR5, RZ ;  /* 0x0000000513021c27 */ /* 0x000fe2000f8e00ff */
[----:B------:R-:W-:-:S03]  /*5e00*/  @UP1 ULDC UR5, c[0x0][0x450] ;  /* 0x0001140000051ab9 */ /* 0x000fc60000000800 */
[----:B------:R-:W-:Y:S01]  /*5e10*/  FMUL.FTZ R190, R165, UR7 ;  /* 0x00000007a5be7c20 */ /* 0x000fe20008410000 */
[----:B------:R-:W-:Y:S01]  /*5e20*/  FMUL.FTZ R158, R166, UR7 ;  /* 0x00000007a69e7c20 */ /* 0x000fe20008410000 */
[----:B------:R-:W-:Y:S01]  /*5e30*/  FMUL.FTZ R159, R167, UR7 ;  /* 0x00000007a79f7c20 */ /* 0x000fe20008410000 */
[----:B------:R-:W-:Y:S01]  /*5e40*/  @P2 SHF.R.U32.HI R177, RZ, UR5, R2 ;  /* 0x00000005ffb12c19 */ /* 0x000fe20008011602 */
[----:B------:R-:W-:Y:S01]  /*5e50*/  UIADD3 UR5, UR14, 0x30840, URZ ;  /* 0x000308400e057890 */ /* 0x000fe2000fffe03f */
[----:B------:R-:W-:Y:S01]  /*5e60*/  IADD3 R2, -R174, 0x1, RZ ;  /* 0x00000001ae027810 */ /* 0x000fe20007ffe1ff */
[----:B------:R-:W-:Y:S01]  /*5e70*/  FMUL.FTZ R163, R175, UR7 ;  /* 0x00000007afa37c20 */ /* 0x000fe20008410000 */
[----:B------:R-:W-:Y:S01]  /*5e80*/  FMUL.FTZ R172, R176, UR7 ;  /* 0x00000007b0ac7c20 */ /* 0x000fe20008410000 */
[----:B------:R-:W1:Y:S01]  /*5e90*/  SHFL.IDX PT, R178, R177, RZ, 0x1c1f ;  /* 0x001c1fffb1b27589 */ /* 0x000e6200000e0000 */
[----:B------:R-:W-:Y:S01]  /*5ea0*/  R2UR UR10, R21 ;  /* 0x00000000150a72ca */ /* 0x000fe200000e0000 */
[----:B------:R-:W-:Y:S01]  /*5eb0*/  FMUL.FTZ R168, R168, UR7 ;  /* 0x00000007a8a87c20 */ /* 0x000fe20008410000 */
[----:B------:R-:W-:Y:S01]  /*5ec0*/  FMUL.FTZ R169, R169, UR7 ;  /* 0x00000007a9a97c20 */ /* 0x000fe20008410000 */
[----:B------:R-:W-:Y:S01]  /*5ed0*/  FMUL.FTZ R165, R179, UR7 ;  /* 0x00000007b3a57c20 */ /* 0x000fe20008410000 */
[----:B------:R-:W-:Y:S01]  /*5ee0*/  FMUL.FTZ R175, R180, UR7 ;  /* 0x00000007b4af7c20 */ /* 0x000fe20008410000 */
[----:B------:R-:W-:Y:S01]  /*5ef0*/  FMUL.FTZ R176, R181, UR7 ;  /* 0x00000007b5b07c20 */ /* 0x000fe20008410000 */
[----:B------:R-:W-:Y:S01]  /*5f00*/  FMUL.FTZ R166, R182, UR7 ;  /* 0x00000007b6a67c20 */ /* 0x000fe20008410000 */
[----:B------:R-:W-:-:S02]  /*5f10*/  IMAD R2, R5, -0x2, R2 ;  /* 0xfffffffe05027824 */ /* 0x000fc400078e0202 */
[----:B------:R-:W-:Y:S01]  /*5f20*/  FMUL.FTZ R167, R183, UR7 ;  /* 0x00000007b7a77c20 */ /* 0x000fe20008410000 */
[----:B--2---:R-:W-:Y:S01]  /*5f30*/  UPRMT UR5, UR11, 0x654, UR5 ;  /* 0x000006540b057896 */ /* 0x004fe20008000005 */
[----:B------:R-:W-:Y:S01]  /*5f40*/  PLOP3.LUT P1, PT, PT, PT, UP0, 0x40, 0x0 ;  /* 0x000000000000781c */ /* 0x000fe20003f2e808 */
[----:B------:R-:W2:Y:S01]  /*5f50*/  MUFU.TANH R4, R4 ;  /* 0x0000000400047308 */ /* 0x000ea20000002400 */
[----:B------:R-:W-:Y:S01]  /*5f60*/  ULDC UR11, c[0x0][0x2f0] ;  /* 0x0000bc00000b7ab9 */ /* 0x000fe20000000800 */
[----:B------:R-:W-:Y:S01]  /*5f70*/  ULDC UR14, c[0x0][0x9e0] ;  /* 0x00027800000e7ab9 */ /* 0x000fe20000000800 */
[----:B------:R-:W-:-:S04]  /*5f80*/  IMAD R3, R17, UR11, R2 ;  /* 0x0000000b11037c24 */ /* 0x000fc8000f8e0202 */
[----:B0-----:R-:W-:Y:S01]  /*5f90*/  IMAD.IADD R3, R3, 0x1, -R154 ;  /* 0x0000000103037824 */ /* 0x001fe200078e0a9a */
[----:B------:R-:W0:Y:S01]  /*5fa0*/  MUFU.TANH R184, R184 ;  /* 0x000000b800b87308 */ /* 0x000e220000002400 */
[----:B------:R-:W-:Y:S02]  /*5fb0*/  SYNCS.ARRIVE.TRANS64.RED.A1T0 RZ, [UR5], RZ ;  /* 0x000000ffffff79a7 */ /* 0x000fe40008100405 */
[C---:B------:R-:W-:Y:S01]  /*5fc0*/  VIADD R182, R3.reuse, UR14 ;  /* 0x0000000e03b67c36 */ /* 0x040fe20008000000 */
[----:B------:R-:W-:-:S03]  /*5fd0*/  IADD3 R183, R3, UR10, RZ ;  /* 0x0000000a03b77c10 */ /* 0x000fc6000fffe0ff */
[--C-:B-1----:R-:W-:Y:S01]  /*5fe0*/  IMAD.IADD R179, R182, 0x1, R178.reuse ;  /* 0x00000001b6b37824 */ /* 0x102fe200078e02b2 */
[----:B------:R-:W1:Y:S01]  /*5ff0*/  MUFU.TANH R0, R0 ;  /* 0x0000000000007308 */ /* 0x000e620000002400 */
[----:B------:R-:W-:-:S07]  /*6000*/  IMAD.IADD R180, R183, 0x1, R178 ;  /* 0x00000001b7b47824 */ /* 0x000fce00078e02b2 */
[----:B------:R-:W3:Y:S08]  /*6010*/  MUFU.TANH R152, R152 ;  /* 0x0000009800987308 */ /* 0x000ef00000002400 */
[----:B------:R-:W4:Y:S08]  /*6020*/  MUFU.TANH R185, R185 ;  /* 0x000000b900b97308 */ /* 0x000f300000002400 */
        /* <DEDUP_REMOVED lines=34> */
[----:B------:R-:W-:Y:S02]  /*6250*/  LOP3.LUT R181, RZ, R181, RZ, 0x33, !PT ;  /* 0x000000b5ffb57212 */ /* 0x000fe400078e33ff */
[----:B------:R-:W-:-:S04]  /*6260*/  MOV R178, UR5 ;  /* 0x0000000500b27c02 */ /* 0x000fc80008000f00 */
[----:B------:R-:W-:-:S13]  /*6270*/  ISETP.NE.AND P1, PT, R178, 0x1, PT ;  /* 0x00000001b200780c */ /* 0x000fda0003f25270 */
[----:B------:R-:W1:Y:S02]  /*6280*/  @P1 LDC.64 R2, c[0x0][0x9e8] ;  /* 0x00027a00ff021b82 */ /* 0x000e640000000a00 */
[----:B-1----:R-:W-:-:S05]  /*6290*/  @P1 IMAD.HI.U32 R2, R181, R2, RZ ;  /* 0x00000002b5021227 */ /* 0x002fca00078e00ff */
[----:B------:R-:W-:-:S04]  /*62a0*/  @P1 SHF.R.U32.HI R181, RZ, R3, R2 ;  /* 0x00000003ffb51219 */ /* 0x000fc80000011602 */
[----:B------:R-:W-:Y:S01]  /*62b0*/  LOP3.LUT R181, RZ, R181, RZ, 0x33, !PT ;  /* 0x000000b5ffb57212 */ /* 0x000fe200078e33ff */
[----:B------:R-:W-:Y:S06]  /*62c0*/  BRA `(.L_x_1031) ;  /* 0x0000000000187947 */ /* 0x000fec0003800000 */
.L_x_1030:
[----:B------:R-:W-:Y:S02]  /*62d0*/  ULDC UR5, c[0x0][0x9e4] ;  /* 0x0002790000057ab9 */ /* 0x000fe40000000800 */
[----:B------:R-:W-:-:S05]  /*62e0*/  IMAD.U32 R178, RZ, RZ, UR5 ;  /* 0x00000005ffb27e24 */ /* 0x000fca000f8e00ff */
[----:B------:R-:W-:-:S13]  /*62f0*/  ISETP.NE.AND P1, PT, R178, 0x1, PT ;  /* 0x00000001b200780c */ /* 0x000fda0003f25270 */
[----:B------:R-:W1:Y:S02]  /*6300*/  @P1 LDC.64 R2, c[0x0][0x9e8] ;  /* 0x00027a00ff021b82 */ /* 0x000e640000000a00 */
[----:B-1----:R-:W-:-:S05]  /*6310*/  @P1 IMAD.HI.U32 R2, R181, R2, RZ ;  /* 0x00000002b5021227 */ /* 0x002fca00078e00ff */
[----:B------:R-:W-:-:S07]  /*6320*/  @P1 SHF.R.U32.HI R181, RZ, R3, R2 ;  /* 0x00000003ffb51219 */ /* 0x000fce0000011602 */
.L_x_1031:
[----:B------:R-:W-:Y:S05]  /*6330*/  BSYNC B0 ;  /* 0x0000000000007941 */ /* 0x000fea0003800000 */
.L_x_1029:
[----:B------:R-:W-:-:S04]  /*6340*/  IMAD R2, R181, R178, -R174 ;  /* 0x000000b2b5027224 */ /* 0x000fc800078e0aae */
[----:B------:R-:W-:-:S05]  /*6350*/  IMAD R2, R5, -0x2, R2 ;  /* 0xfffffffe05027824 */ /* 0x000fca00078e0202 */
[----:B------:R-:W-:Y:S02]  /*6360*/  VIADDMNMX R179, R2, R178, R179, PT ;  /* 0x000000b202b37246 */ /* 0x000fe400038001b3 */
[----:B------:R-:W-:-:S07]  /*6370*/  VIMNMX R180, R180, R2, !PT ;  /* 0x00000002b4b47248 */ /* 0x000fce0007fe0100 */
.L_x_1028:
[----:B------:R-:W-:Y:S01]  /*6380*/  ISETP.GT.AND P1, PT, R203, -0x1, PT ;  /* 0xffffffffcb00780c */ /* 0x000fe20003f24270 */
[----:B------:R-:W1:Y:S01]  /*6390*/  SHFL.IDX PT, R2, R177, 0x1, 0x1c1f ;  /* 0x003c1f00b1027f89 */ /* 0x000e6200000e0000 */
[----:B------:R-:W-:Y:S02]  /*63a0*/  R2UR UR5, R22 ;  /* 0x00000000160572ca */ /* 0x000fe400000e0000 */
[C---:B------:R-:W-:Y:S02]  /*63b0*/  ISETP.GT.AND P4, PT, R180.reuse, 0x1, P1 ;  /* 0x00000001b400780c */ /* 0x040fe40000f84270 */
[----:B------:R-:W-:Y:S02]  /*63c0*/  ISETP.GT.AND P5, PT, R180, RZ, P1 ;  /* 0x000000ffb400720c */ /* 0x000fe40000fa4270 */
[C---:B------:R-:W-:Y:S02]  /*63d0*/  ISETP.LT.OR P4, PT, R179.reuse, 0x2, P4 ;  /* 0x00000002b300780c */ /* 0x040fe40002781670 */
[----:B------:R-:W-:-:S02]  /*63e0*/  ISETP.LT.OR P5, PT, R179, 0x1, P5 ;  /* 0x00000001b300780c */ /* 0x000fc40002fa1670 */
[----:B0-----:R-:W-:Y:S02]  /*63f0*/  FSEL R184, R184, -INF , !P4 ;  /* 0xff800000b8b87808 */ /* 0x001fe40006000000 */
[----:B------:R-:W-:Y:S01]  /*6400*/  ISETP.GT.AND P4, PT, R180, 0x18, P1 ;  /* 0x00000018b400780c */ /* 0x000fe20000f84270 */
[----:B------:R-:W-:Y:S01]  /*6410*/  UISETP.NE.AND UP0, UPT, UR5, URZ, UPT ;  /* 0x0000003f0500728c */ /* 0x000fe2000bf05270 */
[----:B------:R-:W-:Y:S02]  /*6420*/  FSEL R178, R4, -INF , !P5 ;  /* 0xff80000004b27808 */ /* 0x000fe40006800000 */
[----:B------:R-:W-:Y:S02]  /*6430*/  ISETP.LT.OR P4, PT, R179, 0x19, P4 ;  /* 0x00000019b300780c */ /* 0x000fe40002781670 */
[C---:B------:R-:W-:Y:S02]  /*6440*/  ISETP.GT.AND P6, PT, R180.reuse, 0x8, P1 ;  /* 0x00000008b400780c */ /* 0x040fe40000fc4270 */
[----:B------:R-:W-:-:S02]  /*6450*/  ISETP.GT.AND P2, PT, R180, 0x9, P1 ;  /* 0x00000009b400780c */ /* 0x000fc40000f44270 */
[----:B------:R-:W-:Y:S01]  /*6460*/  ISETP.GT.AND P3, PT, R180, 0x10, P1 ;  /* 0x00000010b400780c */ /* 0x000fe20000f64270 */
[----:B-1----:R-:W-:Y:S01]  /*6470*/  IMAD.IADD R177, R182, 0x1, R2 ;  /* 0x00000001b6b17824 */ /* 0x002fe200078e0202 */
[C---:B------:R-:W-:Y:S02]  /*6480*/  ISETP.GT.AND P5, PT, R180.reuse, 0x11, P1 ;  /* 0x00000011b400780c */ /* 0x040fe40000fa4270 */
[----:B------:R-:W-:Y:S02]  /*6490*/  FSEL R189, R189, -INF , !P4 ;  /* 0xff800000bdbd7808 */ /* 0x000fe40006000000 */
[----:B------:R-:W-:Y:S02]  /*64a0*/  ISETP.GT.AND P4, PT, R180, 0x29, P1 ;  /* 0x00000029b400780c */ /* 0x000fe40000f84270 */
[C---:B------:R-:W-:Y:S02]  /*64b0*/  ISETP.LT.OR P6, PT, R179.reuse, 0x9, P6 ;  /* 0x00000009b300780c */ /* 0x040fe400037c1670 */
[----:B------:R-:W-:-:S02]  /*64c0*/  ISETP.LT.OR P2, PT, R179, 0xa, P2 ;  /* 0x0000000ab300780c */ /* 0x000fc40001741670 */
[C---:B------:R-:W-:Y:S02]  /*64d0*/  ISETP.LT.OR P3, PT, R179.reuse, 0x11, P3 ;  /* 0x00000011b300780c */ /* 0x040fe40001f61670 */
[C---:B------:R-:W-:Y:S02]  /*64e0*/  ISETP.LT.OR P5, PT, R179.reuse, 0x12, P5 ;  /* 0x00000012b300780c */ /* 0x040fe40002fa1670 */
[----:B------:R-:W-:Y:S02]  /*64f0*/  ISETP.LT.OR P4, PT, R179, 0x2a, P4 ;  /* 0x0000002ab300780c */ /* 0x000fe40002781670 */
[----:B------:R-:W-:Y:S02]  /*6500*/  FSEL R185, R185, -INF , !P6 ;  /* 0xff800000b9b97808 */ /* 0x000fe40007000000 */
[----:B------:R-:W-:Y:S02]  /*6510*/  FSEL R186, R186, -INF , !P2 ;  /* 0xff800000baba7808 */ /* 0x000fe40005000000 */
[----:B------:R-:W-:-:S02]  /*6520*/  FSEL R187, R187, -INF , !P3 ;  /* 0xff800000bbbb7808 */ /* 0x000fc40005800000 */
[----:B------:R-:W-:Y:S02]  /*6530*/  FSEL R188, R188, -INF , !P5 ;  /* 0xff800000bcbc7808 */ /* 0x000fe40006800000 */
[C---:B------:R-:W-:Y:S02]  /*6540*/  ISETP.GT.AND P6, PT, R180.reuse, 0x19, P1 ;  /* 0x00000019b400780c */ /* 0x040fe40000fc4270 */
[C---:B------:R-:W-:Y:S02]  /*6550*/  ISETP.GT.AND P2, PT, R180.reuse, 0x20, P1 ;  /* 0x00000020b400780c */ /* 0x040fe40000f44270 */
[C---:B------:R-:W-:Y:S02]  /*6560*/  ISETP.GT.AND P3, PT, R180.reuse, 0x21, P1 ;  /* 0x00000021b400780c */ /* 0x040fe40000f64270 */
[----:B------:R-:W-:Y:S02]  /*6570*/  ISETP.GT.AND P5, PT, R180, 0x28, P1 ;  /* 0x00000028b400780c */ /* 0x000fe40000fa4270 */
[----:B------:R-:W-:-:S02]  /*6580*/  FSEL R171, R171, -INF , !P4 ;  /* 0xff800000abab7808 */ /* 0x000fc40006000000 */
[----:B------:R-:W-:Y:S02]  /*6590*/  PLOP3.LUT P4, PT, PT, PT, UP0, 0x40, 0x0 ;  /* 0x000000000000781c */ /* 0x000fe40003f8e808 */
[C---:B------:R-:W-:Y:S02]  /*65a0*/  ISETP.LT.OR P6, PT, R179.reuse, 0x1a, P6 ;  /* 0x0000001ab300780c */ /* 0x040fe400037c1670 */
[C---:B------:R-:W-:Y:S02]  /*65b0*/  ISETP.LT.OR P2, PT, R179.reuse, 0x21, P2 ;  /* 0x00000021b300780c */ /* 0x040fe40001741670 */
[C---:B------:R-:W-:Y:S02]  /*65c0*/  ISETP.LT.OR P3, PT, R179.reuse, 0x22, P3 ;  /* 0x00000022b300780c */ /* 0x040fe40001f61670 */
[----:B------:R-:W-:Y:S02]  /*65d0*/  ISETP.LT.OR P5, PT, R179, 0x29, P5 ;  /* 0x00000029b300780c */ /* 0x000fe40002fa1670 */
[----:B------:R-:W-:-:S02]  /*65e0*/  FSEL R190, R190, -INF , !P6 ;  /* 0xff800000bebe7808 */ /* 0x000fc40007000000 */
[----:B------:R-:W-:Y:S02]  /*65f0*/  FSEL R168, R168, -INF , !P2 ;  /* 0xff800000a8a87808 */ /* 0x000fe40005000000 */
[----:B------:R-:W-:Y:S02]  /*6600*/  FSEL R169, R169, -INF , !P3 ;  /* 0xff800000a9a97808 */ /* 0x000fe40005800000 */
[----:B------:R-:W-:Y:S02]  /*6610*/  FSEL R170, R170, -INF , !P5 ;  /* 0xff800000aaaa7808 */ /* 0x000fe40006800000 */
[C---:B------:R-:W-:Y:S02]  /*6620*/  ISETP.GT.AND P6, PT, R180.reuse, 0x30, P1 ;  /* 0x00000030b400780c */ /* 0x040fe40000fc4270 */
[C---:B------:R-:W-:Y:S02]  /*6630*/  ISETP.GT.AND P2, PT, R180.reuse, 0x31, P1 ;  /* 0x00000031b400780c */ /* 0x040fe40000f44270 */
[----:B------:R-:W-:-:S02]  /*6640*/  ISETP.GT.AND P3, PT, R180, 0x38, P1 ;  /* 0x00000038b400780c */ /* 0x000fc40000f64270 */
[----:B------:R-:W-:Y:S02]  /*6650*/  ISETP.GT.AND P5, PT, R180, 0x39, P1 ;  /* 0x00000039b400780c */ /* 0x000fe40000fa4270 */
[C---:B------:R-:W-:Y:S02]  /*6660*/  ISETP.LT.OR P6, PT, R179.reuse, 0x31, P6 ;  /* 0x00000031b300780c */ /* 0x040fe400037c1670 */
[C---:B------:R-:W-:Y:S02]  /*6670*/  ISETP.LT.OR P2, PT, R179.reuse, 0x32, P2 ;  /* 0x00000032b300780c */ /* 0x040fe40001741670 */
[C---:B------:R-:W-:Y:S02]  /*6680*/  ISETP.LT.OR P3, PT, R179.reuse, 0x39, P3 ;  /* 0x00000039b300780c */ /* 0x040fe40001f61670 */
[----:B------:R-:W-:Y:S01]  /*6690*/  ISETP.LT.OR P5, PT, R179, 0x3a, P5 ;  /* 0x0000003ab300780c */ /* 0x000fe20002fa1670 */
[----:B------:R-:W-:Y:S01]  /*66a0*/  IMAD.IADD R179, R183, 0x1, R2 ;  /* 0x00000001b7b37824 */ /* 0x000fe200078e0202 */
[----:B------:R-:W-:-:S02]  /*66b0*/  FSEL R172, R172, -INF , !P6 ;  /* 0xff800000acac7808 */ /* 0x000fc40007000000 */
[----:B------:R-:W-:Y:S02]  /*66c0*/  FSEL R173, R173, -INF , !P2 ;  /* 0xff800000adad7808 */ /* 0x000fe40005000000 */
[----:B------:R-:W-:Y:S02]  /*66d0*/  FSEL R175, R175, -INF , !P3 ;  /* 0xff800000afaf7808 */ /* 0x000fe40005800000 */
[----:B------:R-:W-:Y:S01]  /*66e0*/  FSEL R176, R176, -INF , !P5 ;  /* 0xff800000b0b07808 */ /* 0x000fe20006800000 */
[----:B------:R-:W-:Y:S06]  /*66f0*/  @P4 BRA `(.L_x_1032) ;  /* 0x0000000000644947 */ /* 0x000fec0003800000 */
[----:B------:R-:W-:Y:S01]  /*6700*/  IMAD R3, R17, UR11, R2 ;  /* 0x0000000b11037c24 */ /* 0x000fe2000f8e0202 */
[----:B------:R-:W-:Y:S04]  /*6710*/  BSSY B0, `(.L_x_1033) ;  /* 0x0000013000007945 */ /* 0x000fe80003800000 */
[----:B------:R-:W-:-:S04]  /*6720*/  IADD3 R181, R3, -R154, RZ ;  /* 0x8000009a03b57210 */ /* 0x000fc80007ffe0ff */
        /* <DEDUP_REMOVED lines=11> */
.L_x_1034:
[----:B------:R-:W-:Y:S02]  /*67e0*/  ULDC UR5, c[0x0][0x9e4] ;  /* 0x0002790000057ab9 */ /* 0x000fe40000000800 */
[----:B------:R-:W-:-:S05]  /*67f0*/  IMAD.U32 R4, RZ, RZ, UR5 ;  /* 0x00000005ff047e24 */ /* 0x000fca000f8e00ff */
[----:B------:R-:W-:-:S13]  /*6800*/  ISETP.NE.AND P2, PT, R4, 0x1, PT ;  /* 0x000000010400780c */ /* 0x000fda0003f45270 */
[----:B------:R-:W0:Y:S02]  /*6810*/  @P2 LDC.64 R2, c[0x0][0x9e8] ;  /* 0x00027a00ff022b82 */ /* 0x000e240000000a00 */
[----:B0-----:R-:W-:-:S05]  /*6820*/  @P2 IMAD.HI.U32 R2, R181, R2, RZ ;  /* 0x00000002b5022227 */ /* 0x001fca00078e00ff */
[----:B------:R-:W-:-:S07]  /*6830*/  @P2 SHF.R.U32.HI R181, RZ, R3, R2 ;  /* 0x00000003ffb52219 */ /* 0x000fce0000011602 */
.L_x_1035:
[----:B------:R-:W-:Y:S05]  /*6840*/  BSYNC B0 ;  /* 0x0000000000007941 */ /* 0x000fea0003800000 */
.L_x_1033:
[----:B------:R-:W-:-:S04]  /*6850*/  IMAD R174, R181, R4, -R174 ;  /* 0x00000004b5ae7224 */ /* 0x000fc800078e0aae */
[----:B------:R-:W-:-:S05]  /*6860*/  IMAD R174, R5, -0x2, R174 ;  /* 0xfffffffe05ae7824 */ /* 0x000fca00078e02ae */
[----:B------:R-:W-:Y:S02]  /*6870*/  VIADDMNMX R177, R174, R4, R177, PT ;  /* 0x00000004aeb17246 */ /* 0x000fe400038001b1 */
[----:B------:R-:W-:-:S07]  /*6880*/  VIMNMX R179, R179, R174, !PT ;  /* 0x000000aeb3b37248 */ /* 0x000fce0007fe0100 */
.L_x_1032:
[----:B------:R-:W-:Y:S01]  /*6890*/  FMNMX.FTZ R3, R178, R201, !PT ;  /* 0x000000c9b2037209 */ /* 0x000fe20007810000 */
[----:B------:R-:W-:Y:S01]  /*68a0*/  ULDC UR5, c[0x0][0x988] ;  /* 0x0002620000057ab9 */ /* 0x000fe20000000800 */
[C---:B------:R-:W-:Y:S01]  /*68b0*/  ISETP.GT.AND P3, PT, R179.reuse, RZ, P1 ;  /* 0x000000ffb300720c */ /* 0x040fe20000f64270 */
[----:B------:R-:W-:Y:S01]  /*68c0*/  UMOV UR10, UR5 ;  /* 0x00000005000a7c82 */ /* 0x000fe20008000000 */
[----:B------:R-:W-:Y:S02]  /*68d0*/  FMNMX.FTZ R2, R184, R3, !PT ;  /* 0x00000003b8027209 */ /* 0x000fe40007810000 */
[----:B------:R-:W-:Y:S02]  /*68e0*/  ISETP.GT.AND P4, PT, R179, 0x1, P1 ;  /* 0x00000001b300780c */ /* 0x000fe40000f84270 */
[----:B------:R-:W-:Y:S02]  /*68f0*/  FMNMX.FTZ R3, R185, R2, !PT ;  /* 0x00000002b9037209 */ /* 0x000fe40007810000 */
[----:B------:R-:W-:-:S02]  /*6900*/  ISETP.LT.OR P3, PT, R177, 0x1, P3 ;  /* 0x00000001b100780c */ /* 0x000fc40001f61670 */
[----:B------:R-:W-:Y:S02]  /*6910*/  FMNMX.FTZ R2, R186, R3, !PT ;  /* 0x00000003ba027209 */ /* 0x000fe40007810000 */
[----:B------:R-:W-:Y:S02]  /*6920*/  ISETP.GT.AND P6, PT, R179, 0x8, P1 ;  /* 0x00000008b300780c */ /* 0x000fe40000fc4270 */
[----:B------:R-:W-:Y:S02]  /*6930*/  FMNMX.FTZ R3, R187, R2, !PT ;  /* 0x00000002bb037209 */ /* 0x000fe40007810000 */
[----:B------:R-:W-:Y:S02]  /*6940*/  ISETP.LT.OR P4, PT, R177, 0x2, P4 ;  /* 0x00000002b100780c */ /* 0x000fe40002781670 */
[----:B------:R-:W-:Y:S02]  /*6950*/  FMNMX.FTZ R2, R188, R3, !PT ;  /* 0x00000003bc027209 */ /* 0x000fe40007810000 */
[----:B------:R-:W-:-:S02]  /*6960*/  ISETP.GT.AND P2, PT, R179, 0x9, P1 ;  /* 0x00000009b300780c */ /* 0x000fc40000f44270 */
[----:B------:R-:W-:Y:S02]  /*6970*/  FMNMX.FTZ R3, R189, R2, !PT ;  /* 0x00000002bd037209 */ /* 0x000fe40007810000 */
[----:B------:R-:W-:Y:S02]  /*6980*/  ISETP.LT.OR P6, PT, R177, 0x9, P6 ;  /* 0x00000009b100780c */ /* 0x000fe400037c1670 */
[----:B------:R-:W-:Y:S02]  /*6990*/  FMNMX.FTZ R3, R190, R3, !PT ;  /* 0x00000003be037209 */ /* 0x000fe40007810000 */
[----:B------:R-:W-:Y:S02]  /*69a0*/  FSEL R152, R152, -INF , !P4 ;  /* 0xff80000098987808 */ /* 0x000fe40006000000 */
        /* <DEDUP_REMOVED lines=9> */
[----:B------:R-:W-:Y:S02]  /*6a40*/  FSEL R155, R155, -INF , !P2 ;  /* 0xff8000009b9b7808 */ /* 0x000fe40005000000 */
[----:B------:R-:W-:Y:S02]  /*6a50*/  FMNMX.FTZ R2, R173, R2, !PT ;  /* 0x00000002ad027209 */ /* 0x000fe40007810000 */
[----:B------:R-:W-:Y:S02]  /*6a60*/  ISETP.LT.OR P5, PT, R177, 0x11, P5 ;  /* 0x00000011b100780c */ /* 0x000fe40002fa1670 */
[----:B------:R-:W-:Y:S02]  /*6a70*/  FMNMX.FTZ R3, R175, R2, !PT ;  /* 0x00000002af037209 */ /* 0x000fe40007810000 */
[----:B------:R-:W-:-:S02]  /*6a80*/  ISETP.GT.AND P6, PT, R179, 0x18, P1 ;  /* 0x00000018b300780c */ /* 0x000fc40000fc4270 */
[----:B------:R-:W-:Y:S02]  /*6a90*/  FMNMX.FTZ R3, R176, R3, !PT ;  /* 0x00000003b0037209 */ /* 0x000fe40007810000 */
[----:B------:R-:W-:Y:S02]  /*6aa0*/  ISETP.LT.OR P4, PT, R177, 0x12, P4 ;  /* 0x00000012b100780c */ /* 0x000fe40002781670 */
[----:B------:R-:W-:Y:S01]  /*6ab0*/  FSEL R156, R156, -INF , !P5 ;  /* 0xff8000009c9c7808 */ /* 0x000fe20006800000 */
[----:B------:R-:W0:Y:S01]  /*6ac0*/  SHFL.BFLY PT, R2, R3, 0x2, 0x1f ;  /* 0x0c401f0003027f89 */ /* 0x000e2200000e0000 */
[----:B------:R-:W-:Y:S02]  /*6ad0*/  ISETP.GT.AND P2, PT, R179, 0x19, P1 ;  /* 0x00000019b300780c */ /* 0x000fe40000f44270 */
[----:B------:R-:W-:Y:S02]  /*6ae0*/  ISETP.LT.OR P6, PT, R177, 0x19, P6 ;  /* 0x00000019b100780c */ /* 0x000fe400037c1670 */
[----:B------:R-:W-:-:S02]  /*6af0*/  FSEL R157, R157, -INF , !P4 ;  /* 0xff8000009d9d7808 */ /* 0x000fc40006000000 */
[----:B------:R-:W-:Y:S02]  /*6b00*/  FSEL R158, R158, -INF , !P6 ;  /* 0xff8000009e9e7808 */ /* 0x000fe40007000000 */
[----:B------:R-:W-:Y:S02]  /*6b10*/  ISETP.LT.OR P2, PT, R177, 0x1a, P2 ;  /* 0x0000001ab100780c */ /* 0x000fe40001741670 */
[----:B------:R-:W-:Y:S02]  /*6b20*/  ISETP.GT.AND P5, PT, R179, 0x21, P1 ;  /* 0x00000021b300780c */ /* 0x000fe40000fa4270 */
[----:B------:R-:W-:Y:S02]  /*6b30*/  FSEL R159, R159, -INF , !P2 ;  /* 0xff8000009f9f7808 */ /* 0x000fe40005000000 */
[----:B------:R-:W-:Y:S02]  /*6b40*/  ISETP.GT.AND P4, PT, R179, 0x28, P1 ;  /* 0x00000028b300780c */ /* 0x000fe40000f84270 */
[----:B------:R-:W-:-:S02]  /*6b50*/  ISETP.LT.OR P5, PT, R177, 0x22, P5 ;  /* 0x00000022b100780c */ /* 0x000fc40002fa1670 */
[----:B------:R-:W-:Y:S02]  /*6b60*/  ISETP.GT.AND P6, PT, R179, 0x29, P1 ;  /* 0x00000029b300780c */ /* 0x000fe40000fc4270 */
[----:B------:R-:W-:Y:S02]  /*6b70*/  ISETP.LT.OR P4, PT, R177, 0x29, P4 ;  /* 0x00000029b100780c */ /* 0x000fe40002781670 */
[----:B------:R-:W-:Y:S02]  /*6b80*/  FSEL R174, R161, -INF , !P5 ;  /* 0xff800000a1ae7808 */ /* 0x000fe40006800000 */
[----:B0-----:R-:W-:Y:S02]  /*6b90*/  FMNMX.FTZ R2, R3, R2, !PT ;  /* 0x0000000203027209 */ /* 0x001fe40007810000 */
[----:B------:R-:W-:Y:S02]  /*6ba0*/  ISETP.GT.AND P2, PT, R179, 0x30, P1 ;  /* 0x00000030b300780c */ /* 0x000fe40000f44270 */
[----:B------:R-:W-:Y:S01]  /*6bb0*/  FSEL R162, R162, -INF , !P4 ;  /* 0xff800000a2a27808 */ /* 0x000fe20006000000 */
[----:B------:R-:W0:Y:S01]  /*6bc0*/  SHFL.BFLY PT, R181, R2, 0x1, 0x1f ;  /* 0x0c201f0002b57f89 */ /* 0x000e2200000e0000 */
[----:B------:R-:W-:-:S02]  /*6bd0*/  ISETP.LT.OR P6, PT, R177, 0x2a, P6 ;  /* 0x0000002ab100780c */ /* 0x000fc400037c1670 */
[----:B------:R-:W-:Y:S02]  /*6be0*/  ISETP.GT.AND P5, PT, R179, 0x31, P1 ;  /* 0x00000031b300780c */ /* 0x000fe40000fa4270 */
[----:B------:R-:W-:Y:S02]  /*6bf0*/  ISETP.LT.OR P2, PT, R177, 0x31, P2 ;  /* 0x00000031b100780c */ /* 0x000fe40001741670 */
[----:B------:R-:W-:Y:S02]  /*6c00*/  FSEL R163, R163, -INF , !P6 ;  /* 0xff800000a3a37808 */ /* 0x000fe40007000000 */
[----:B------:R-:W-:Y:S02]  /*6c10*/  ISETP.GT.AND P4, PT, R179, 0x38, P1 ;  /* 0x00000038b300780c */ /* 0x000fe40000f84270 */
[----:B------:R-:W-:Y:S02]  /*6c20*/  ISETP.LT.OR P5, PT, R177, 0x32, P5 ;  /* 0x00000032b100780c */ /* 0x000fe40002fa1670 */
[----:B------:R-:W-:-:S02]  /*6c30*/  FSEL R164, R164, -INF , !P2 ;  /* 0xff800000a4a47808 */ /* 0x000fc40005000000 */
[----:B------:R-:W-:Y:S02]  /*6c40*/  ISETP.LT.OR P4, PT, R177, 0x39, P4 ;  /* 0x00000039b100780c */ /* 0x000fe40002781670 */
[----:B------:R-:W-:Y:S02]  /*6c50*/  FSEL R165, R165, -INF , !P5 ;  /* 0xff800000a5a57808 */ /* 0x000fe40006800000 */
[----:B------:R-:W-:Y:S02]  /*6c60*/  FSEL R166, R166, -INF , !P4 ;  /* 0xff800000a6a67808 */ /* 0x000fe40006000000 */
[----:B0-----:R-:W-:Y:S02]  /*6c70*/  FMNMX.FTZ R4, R2, R181, !PT ;  /* 0x000000b502047209 */ /* 0x001fe40007810000 */
[----:B------:R-:W-:Y:S02]  /*6c80*/  FSEL R181, R0, -INF , !P3 ;  /* 0xff80000000b57808 */ /* 0x000fe40005800000 */
        /* <DEDUP_REMOVED lines=8> */
[----:B------:R-:W-:Y:S02]  /*6d10*/  FSETP.NEU.FTZ.AND P3, PT, R4, -INF , PT ;  /* 0xff8000000400780b */ /* 0x000fe40003f7d000 */
[----:B------:R-:W-:Y:S01]  /*6d20*/  FMNMX.FTZ R0, R156, R3, !PT ;  /* 0x000000039c007209 */ /* 0x000fe20007810000 */
[----:B------:R-:W-:Y:S01]  /*6d30*/  FMUL.FTZ R3, R4, UR10 ;  /* 0x0000000a04037c20 */ /* 0x000fe20008410000 */
[----:B------:R-:W-:Y:S02]  /*6d40*/  ISETP.LT.OR P1, PT, R177, 0x3a, P1 ;  /* 0x0000003ab100780c */ /* 0x000fe40000f21670 */
[----:B------:R-:W-:Y:S02]  /*6d50*/  FMNMX.FTZ R183, R157, R0, !PT ;  /* 0x000000009db77209 */ /* 0x000fe40007810000 */
[----:B------:R-:W-:-:S02]  /*6d60*/  FSEL R3, R3, RZ, P3 ;  /* 0x000000ff03037208 */ /* 0x000fc40001800000 */
[----:B------:R-:W-:Y:S02]  /*6d70*/  FMNMX.FTZ R0, R158, R183, !PT ;  /* 0x000000b79e007209 */ /* 0x000fe40007810000 */
[----:B------:R-:W-:Y:S01]  /*6d80*/  FSEL R2, R4, RZ, P3 ;  /* 0x000000ff04027208 */ /* 0x000fe20001800000 */
        /* <DEDUP_REMOVED lines=8> */
[--C-:B------:R-:W-:Y:S01]  /*6e10*/  FFMA.FTZ R192, R187, UR10, -R3.reuse ;  /* 0x0000000abbc07c23 */ /* 0x100fe20008010803 */
[----:B------:R-:W-:Y:S01]  /*6e20*/  FMNMX.FTZ R183, R174, R183, !PT ;  /* 0x000000b7aeb77209 */ /* 0x000fe20007810000 */
[--C-:B------:R-:W-:Y:S01]  /*6e30*/  FFMA.FTZ R194, R189, UR10, -R3.reuse ;  /* 0x0000000abdc27c23 */ /* 0x100fe20008010803 */
[--C-:B------:R-:W-:Y:S01]  /*6e40*/  FFMA.FTZ R169, R169, UR10, -R3.reuse ;  /* 0x0000000aa9a97c23 */ /* 0x100fe20008010803 */
[--C-:B------:R-:W-:Y:S01]  /*6e50*/  FFMA.FTZ R171, R171, UR10, -R3.reuse ;  /* 0x0000000aabab7c23 */ /* 0x100fe20008010803 */
[----:B------:R-:W-:Y:S01]  /*6e60*/  FMNMX.FTZ R0, R162, R183, !PT ;  /* 0x000000b7a2007209 */ /* 0x000fe20007810000 */
[--C-:B------:R-:W-:Y:S01]  /*6e70*/  FFMA.FTZ R184, R172, UR10, -R3.reuse ;  /* 0x0000000aacb87c23 */ /* 0x100fe20008010803 */
[--C-:B0-----:R-:W-:Y:S01]  /*6e80*/  FFMA.FTZ R186, R175, UR10, -R3.reuse ;  /* 0x0000000aafba7c23 */ /* 0x101fe20008010803 */
[--C-:B------:R-:W-:Y:S01]  /*6e90*/  FFMA.FTZ R173, R173, UR10, -R3.reuse ;  /* 0x0000000aadad7c23 */ /* 0x100fe20008010803 */
[----:B------:R-:W-:Y:S01]  /*6ea0*/  FMNMX.FTZ R179, R163, R0, !PT ;  /* 0x00000000a3b37209 */ /* 0x000fe20007810000 */
[----:B------:R-:W-:Y:S01]  /*6eb0*/  FFMA.FTZ R175, R176, UR10, -R3 ;  /* 0x0000000ab0af7c23 */ /* 0x000fe20008010803 */
[----:B------:R-:W-:Y:S01]  /*6ec0*/  FADD.FTZ R2, -R2, R201 ;  /* 0x000000c902027221 */ /* 0x000fe20000010100 */
[----:B------:R-:W-:Y:S01]  /*6ed0*/  MUFU.EX2 R161, R161 ;  /* 0x000000a100a17308 */ /* 0x000fe20000000800 */
[----:B------:R-:W-:Y:S01]  /*6ee0*/  FMNMX.FTZ R0, R164, R179, !PT ;  /* 0x000000b3a4007209 */ /* 0x000fe20007810000 */
[--C-:B------:R-:W-:Y:S01]  /*6ef0*/  FFMA.FTZ R179, R190, UR10, -R3.reuse ;  /* 0x0000000abeb37c23 */ /* 0x100fe20008010803 */
[----:B------:R-:W-:Y:S01]  /*6f00*/  FFMA.FTZ R190, R170, UR10, -R3 ;  /* 0x0000000aaabe7c23 */ /* 0x000fe20008010803 */
[----:B------:R-:W-:Y:S01]  /*6f10*/  FMUL.FTZ R2, R2, UR10 ;  /* 0x0000000a02027c20 */ /* 0x000fe20008410000 */
[----:B------:R-:W-:-:S03]  /*6f20*/  FMNMX.FTZ R177, R165, R0, !PT ;  /* 0x00000000a5b17209 */ /* 0x000fc60007810000 */
[----:B------:R-:W-:Y:S01]  /*6f30*/  MUFU.EX2 R196, R196 ;  /* 0x000000c400c47308 */ /* 0x000fe20000000800 */
[----:B------:R-:W-:-:S04]  /*6f40*/  FMNMX.FTZ R177, R166, R177, !PT ;  /* 0x000000b1a6b17209 */ /* 0x000fc80007810000 */
[----:B------:R-:W-:Y:S01]  /*6f50*/  FMNMX.FTZ R0, R178, R177, !PT ;  /* 0x000000b1b2007209 */ /* 0x000fe20007810000 */
[--C-:B------:R-:W-:Y:S01]  /*6f60*/  FFMA.FTZ R177, R188, UR10, -R3.reuse ;  /* 0x0000000abcb17c23 */ /* 0x100fe20008010803 */
[----:B------:R-:W-:Y:S01]  /*6f70*/  FFMA.FTZ R188, R168, UR10, -R3 ;  /* 0x0000000aa8bc7c23 */ /* 0x000fe20008010803 */
[----:B------:R-:W-:Y:S02]  /*6f80*/  MUFU.EX2 R198, R198 ;  /* 0x000000c600c67308 */ /* 0x000fe40000000800 */
[----:B------:R-:W0:Y:S06]  /*6f90*/  SHFL.BFLY PT, R183, R0, 0x2, 0x1f ;  /* 0x0c401f0000b77f89 */ /* 0x000e2c00000e0000 */
[----:B------:R-:W-:Y:S08]  /*6fa0*/  MUFU.EX2 R192, R192 ;  /* 0x000000c000c07308 */ /* 0x000ff00000000800 */
[----:B------:R-:W-:Y:S08]  /*6fb0*/  MUFU.EX2 R177, R177 ;  /* 0x000000b100b17308 */ /* 0x000ff00000000800 */
[----:B------:R-:W-:Y:S01]  /*6fc0*/  MUFU.EX2 R194, R194 ;  /* 0x000000c200c27308 */ /* 0x000fe20000000800 */
[----:B0-----:R-:W-:-:S05]  /*6fd0*/  FMNMX.FTZ R183, R0, R183, !PT ;  /* 0x000000b700b77209 */ /* 0x001fca0007810000 */
[----:B------:R-:W0:Y:S02]  /*6fe0*/  SHFL.BFLY PT, R0, R183, 0x1, 0x1f ;  /* 0x0c201f00b7007f89 */ /* 0x000e2400000e0000 */
[----:B------:R-:W-:Y:S08]  /*6ff0*/  MUFU.EX2 R179, R179 ;  /* 0x000000b300b37308 */ /* 0x000ff00000000800 */
[----:B------:R-:W-:Y:S08]  /*7000*/  MUFU.EX2 R188, R188 ;  /* 0x000000bc00bc7308 */ /* 0x000ff00000000800 */
[----:B------:R-:W-:Y:S01]  /*7010*/  MUFU.EX2 R169, R169 ;  /* 0x000000a900a97308 */ /* 0x000fe20000000800 */
[----:B0-----:R-:W-:-:S07]  /*7020*/  FMNMX.FTZ R3, R183, R0, !PT ;  /* 0x00000000b7037209 */ /* 0x001fce0007810000 */
[----:B------:R-:W-:Y:S01]  /*7030*/  MUFU.EX2 R190, R190 ;  /* 0x000000be00be7308 */ /* 0x000fe20000000800 */
[C---:B------:R-:W-:Y:S01]  /*7040*/  FSETP.NEU.FTZ.AND P1, PT, R3.reuse, -INF , PT ;  /* 0xff8000000300780b */ /* 0x040fe20003f3d000 */
[----:B------:R-:W-:-:S06]  /*7050*/  FMUL.FTZ R183, R3, UR10 ;  /* 0x0000000a03b77c20 */ /* 0x000fcc0008410000 */
[----:B------:R-:W0:Y:S01]  /*7060*/  MUFU.EX2 R0, R2 ;  /* 0x0000000200007308 */ /* 0x000e220000000800 */
[----:B------:R-:W-:-:S05]  /*7070*/  FSEL R183, R183, RZ, P1 ;  /* 0x000000ffb7b77208 */ /* 0x000fca0000800000 */
[--C-:B------:R-:W-:Y:S01]  /*7080*/  FFMA.FTZ R199, R153, UR10, -R183.reuse ;  /* 0x0000000a99c77c23 */ /* 0x100fe200080108b7 */
[----:B------:R-:W-:Y:S01]  /*7090*/  FSEL R153, R3, RZ, P1 ;  /* 0x000000ff03997208 */ /* 0x000fe20000800000 */
[--C-:B------:R-:W-:Y:S01]  /*70a0*/  FFMA.FTZ R197, R181, UR10, -R183.reuse ;  /* 0x0000000ab5c57c23 */ /* 0x100fe200080108b7 */
[--C-:B------:R-:W-:Y:S01]  /*70b0*/  FFMA.FTZ R152, R152, UR10, -R183.reuse ;  /* 0x0000000a98987c23 */ /* 0x100fe200080108b7 */
[--C-:B------:R-:W-:Y:S01]  /*70c0*/  FFMA.FTZ R168, R155, UR10, -R183.reuse ;  /* 0x0000000a9ba87c23 */ /* 0x100fe200080108b7 */
[--C-:B------:R-:W-:Y:S01]  /*70d0*/  FFMA.FTZ R193, R156, UR10, -R183.reuse ;  /* 0x0000000a9cc17c23 */ /* 0x100fe200080108b7 */
[----:B------:R-:W-:Y:S01]  /*70e0*/  FADD.FTZ R153, -R153, R202 ;  /* 0x000000ca99997221 */ /* 0x000fe20000010100 */
[----:B------:R-:W-:Y:S01]  /*70f0*/  MUFU.EX2 R199, R199 ;  /* 0x000000c700c77308 */ /* 0x000fe20000000800 */
[--C-:B------:R-:W-:Y:S01]  /*7100*/  FFMA.FTZ R156, R157, UR10, -R183.reuse ;  /* 0x0000000a9d9c7c23 */ /* 0x100fe200080108b7 */
[----:B------:R-:W-:Y:S01]  /*7110*/  FFMA.FTZ R195, R158, UR10, -R183 ;  /* 0x0000000a9ec37c23 */ /* 0x000fe200080108b7 */
[----:B------:R-:W-:Y:S01]  /*7120*/  FMUL.FTZ R153, R153, UR10 ;  /* 0x0000000a99997c20 */ /* 0x000fe20008410000 */
[----:B0-----:R-:W-:Y:S01]  /*7130*/  FFMA.FTZ R155, R0, R18, R161 ;  /* 0x00000012009b7223 */ /* 0x001fe200000100a1 */
[--C-:B------:R-:W-:Y:S01]  /*7140*/  FFMA.FTZ R158, R159, UR10, -R183.reuse ;  /* 0x0000000a9f9e7c23 */ /* 0x100fe200080108b7 */
[--C-:B------:R-:W-:Y:S01]  /*7150*/  FFMA.FTZ R189, R160, UR10, -R183.reuse ;  /* 0x0000000aa0bd7c23 */ /* 0x100fe200080108b7 */
[----:B------:R-:W-:Y:S01]  /*7160*/  FFMA.FTZ R160, R174, UR10, -R183 ;  /* 0x0000000aaea07c23 */ /* 0x000fe200080108b7 */
[----:B------:R-:W-:Y:S01]  /*7170*/  MUFU.EX2 R197, R197 ;  /* 0x000000c500c57308 */ /* 0x000fe20000000800 */
[----:B------:R-:W-:Y:S01]  /*7180*/  FADD.FTZ R155, R196, R155 ;  /* 0x0000009bc49b7221 */ /* 0x000fe20000010000 */
[--C-:B------:R-:W-:Y:S01]  /*7190*/  FFMA.FTZ R185, R164, UR10, -R183.reuse ;  /* 0x0000000aa4b97c23 */ /* 0x100fe200080108b7 */
[--C-:B------:R-:W-:Y:S01]  /*71a0*/  FFMA.FTZ R191, R162, UR10, -R183.reuse ;  /* 0x0000000aa2bf7c23 */ /* 0x100fe200080108b7 */
[----:B------:R-:W-:Y:S01]  /*71b0*/  FFMA.FTZ R162, R163, UR10, -R183 ;  /* 0x0000000aa3a27c23 */ /* 0x000fe200080108b7 */
[----:B------:R-:W-:Y:S01]  /*71c0*/  FADD.FTZ R170, R198, R155 ;  /* 0x0000009bc6aa7221 */ /* 0x000fe20000010000 */
[--C-:B------:R-:W-:Y:S01]  /*71d0*/  FFMA.FTZ R165, R165, UR10, -R183.reuse ;  /* 0x0000000aa5a57c23 */ /* 0x100fe200080108b7 */
[--C-:B------:R-:W-:Y:S01]  /*71e0*/  FFMA.FTZ R166, R166, UR10, -R183.reuse ;  /* 0x0000000aa6a67c23 */ /* 0x100fe200080108b7 */
[----:B------:R0:W1:Y:S01]  /*71f0*/  MUFU.EX2 R2, R153 ;  /* 0x0000009900027308 */ /* 0x0000620000000800 */
[----:B------:R-:W-:-:S07]  /*7200*/  FFMA.FTZ R178, R178, UR10, -R183 ;  /* 0x0000000ab2b27c23 */ /* 0x000fce00080108b7 */
[----:B------:R-:W2:Y:S01]  /*7210*/  MUFU.EX2 R152, R152 ;  /* 0x0000009800987308 */ /* 0x000ea20000000800 */
[----:B0-----:R-:W-:-:S04]  /*7220*/  FADD.FTZ R153, R167, R170 ;  /* 0x000000aaa7997221 */ /* 0x001fc80000010000 */
[----:B------:R-:W-:-:S03]  /*7230*/  FADD.FTZ R164, R192, R153 ;  /* 0x00000099c0a47221 */ /* 0x000fc60000010000 */
[----:B------:R-:W0:Y:S01]  /*7240*/  MUFU.EX2 R168, R168 ;  /* 0x000000a800a87308 */ /* 0x000e220000000800 */
[----:B-1----:R-:W-:Y:S01]  /*7250*/  FFMA.FTZ R9, R2, R9, R197 ;  /* 0x0000000902097223 */ /* 0x002fe200000100c5 */
[----:B------:R-:W-:-:S04]  /*7260*/  FADD.FTZ R153, R177, R164 ;  /* 0x000000a4b1997221 */ /* 0x000fc80000010000 */
[----:B------:R-:W-:Y:S02]  /*7270*/  FADD.FTZ R164, R194, R153 ;  /* 0x00000099c2a47221 */ /* 0x000fe40000010000 */
[----:B------:R-:W1:Y:S01]  /*7280*/  MUFU.EX2 R193, R193 ;  /* 0x000000c100c17308 */ /* 0x000e620000000800 */
[----:B--2---:R-:W-:Y:S01]  /*7290*/  FADD.FTZ R18, R152, R9 ;  /* 0x0000000998127221 */ /* 0x004fe20000010000 */
[----:B------:R-:W-:-:S03]  /*72a0*/  FADD.FTZ R153, R179, R164 ;  /* 0x000000a4b3997221 */ /* 0x000fc60000010000 */
[----:B------:R-:W-:Y:S01]  /*72b0*/  FADD.FTZ R9, R199, R18 ;  /* 0x00000012c7097221 */ /* 0x000fe20000010000 */
[----:B------:R-:W-:Y:S02]  /*72c0*/  FADD.FTZ R164, R188, R153 ;  /* 0x00000099bca47221 */ /* 0x000fe40000010000 */
[----:B------:R-:W2:Y:S01]  /*72d0*/  MUFU.EX2 R156, R156 ;  /* 0x0000009c009c7308 */ /* 0x000ea20000000800 */
[----:B0-----:R-:W-:Y:S01]  /*72e0*/  FADD.FTZ R18, R168, R9 ;  /* 0x00000009a8127221 */ /* 0x001fe20000010000 */
[----:B------:R-:W-:-:S04]  /*72f0*/  FADD.FTZ R153, R169, R164 ;  /* 0x000000a4a9997221 */ /* 0x000fc80000010000 */
[----:B------:R-:W-:Y:S02]  /*7300*/  FADD.FTZ R164, R190, R153 ;  /* 0x00000099bea47221 */ /* 0x000fe40000010000 */
        /* <DEDUP_REMOVED lines=34> */
.L_x_1036:
[----:B------:R-:W0:Y:S01]  /*7530*/  S2UR UR14, SR_CgaCtaId ;  /* 0x00000000000e79c3 */ /* 0x000e220000008800 */
[----:B------:R-:W-:Y:S01]  /*7540*/  UIADD3 UR6, UR6, 0x30860, URZ ;  /* 0x0003086006067890 */ /* 0x000fe2000fffe03f */
[----:B------:R-:W-:Y:S01]  /*7550*/  R2UR UR5, R204 ;  /* 0x00000000cc0572ca */ /* 0x000fe200000e0000 */
[----:B------:R-:W-:Y:S01]  /*7560*/  IMAD.MOV.U32 R201, RZ, RZ, R4 ;  /* 0x000000ffffc97224 */ /* 0x000fe200078e0004 */
[----:B------:R-:W-:Y:S02]  /*7570*/  F2FP.BF16.F32.PACK_AB R196, R196, R161 ;  /* 0x000000a1c4c4723e */ /* 0x000fe400000010ff */
[----:B------:R-:W-:Y:S02]  /*7580*/  F2FP.BF16.F32.PACK_AB R197, R152, R197 ;  /* 0x000000c598c5723e */ /* 0x000fe400000010ff */
[----:B------:R-:W-:Y:S02]  /*7590*/  F2FP.BF16.F32.PACK_AB R198, R167, R198 ;  /* 0x000000c6a7c6723e */ /* 0x000fe400000010ff */
[----:B------:R-:W-:-:S02]  /*75a0*/  F2FP.BF16.F32.PACK_AB R199, R168, R199 ;  /* 0x000000c7a8c7723e */ /* 0x000fc400000010ff */
[----:B------:R-:W-:Y:S02]  /*75b0*/  F2FP.BF16.F32.PACK_AB R192, R177, R192 ;  /* 0x000000c0b1c0723e */ /* 0x000fe400000010ff */
[----:B------:R-:W-:Y:S02]  /*75c0*/  F2FP.BF16.F32.PACK_AB R193, R156, R193 ;  /* 0x000000c19cc1723e */ /* 0x000fe400000010ff */
[----:B------:R-:W-:Y:S01]  /*75d0*/  ISETP.GT.AND P1, PT, R203, UR5, PT ;  /* 0x00000005cb007c0c */ /* 0x000fe2000bf24270 */
[----:B------:R-:W-:Y:S01]  /*75e0*/  UMOV UR5, UR4 ;  /* 0x0000000400057c82 */ /* 0x000fe20008000000 */
[----:B------:R-:W-:Y:S01]  /*75f0*/  F2FP.BF16.F32.PACK_AB R194, R179, R194 ;  /* 0x000000c2b3c2723e */ /* 0x000fe200000010ff */
[----:B------:R-:W-:Y:S01]  /*7600*/  VIADD R203, R203, 0xffffffff ;  /* 0xffffffffcbcb7836 */ /* 0x000fe20000000000 */
[----:B------:R-:W-:Y:S02]  /*7610*/  F2FP.BF16.F32.PACK_AB R195, R158, R195 ;  /* 0x000000c39ec3723e */ /* 0x000fe400000010ff */
[----:B------:R-:W-:Y:S01]  /*7620*/  F2FP.BF16.F32.PACK_AB R188, R169, R188 ;  /* 0x000000bca9bc723e */ /* 0x000fe200000010ff */
[----:B0-----:R-:W-:Y:S01]  /*7630*/  UPRMT UR6, UR14, 0x654, UR6 ;  /* 0x000006540e067896 */ /* 0x001fe20008000006 */
[----:B------:R-:W-:-:S02]  /*7640*/  F2FP.BF16.F32.PACK_AB R189, R160, R189 ;  /* 0x000000bda0bd723e */ /* 0x000fc400000010ff */
        /* <DEDUP_REMOVED lines=8> */
[----:B------:R-:W-:-:S05]  /*76d0*/  MOV R202, R3 ;  /* 0x0000000300ca7202 */ /* 0x000fca0000000f00 */
[----:B------:R-:W-:Y:S01]  /*76e0*/  IMAD.U32 R205, RZ, RZ, UR6 ;  /* 0x00000006ffcd7e24 */ /* 0x000fe2000f8e00ff */
[----:B------:R-:W-:Y:S06]  /*76f0*/  @P1 BRA `(.L_x_1037) ;  /* 0xffffffd000ac1947 */ /* 0x000fec000383ffff */
.L_x_1018:
[----:B------:R-:W-:Y:S02]  /*7700*/  R2UR UR5, R22 ;  /* 0x00000000160572ca */ /* 0x000fe400000e0000 */
[----:B------:R-:W-:Y:S02]  /*7710*/  R2UR UR6, R23 ;  /* 0x00000000170672ca */ /* 0x000fe400000e0000 */
[----:B------:R-:W-:-:S05]  /*7720*/  IADD3 R154, -R154, 0x1, RZ ;  /* 0x000000019a9a7810 */ /* 0x000fca0007ffe1ff */
[----:B------:R-:W-:-:S04]  /*7730*/  IMAD R154, R17, UR11, R154 ;  /* 0x0000000b119a7c24 */ /* 0x000fc8000f8e029a */
[----:B------:R-:W-:Y:S01]  /*7740*/  UISETP.NE.AND UP0, UPT, UR5, URZ, UPT ;  /* 0x0000003f0500728c */ /* 0x000fe2000bf05270 */
[----:B------:R-:W0:Y:S01]  /*7750*/  S2UR UR5, SR_CTAID.X ;  /* 0x00000000000579c3 */ /* 0x000e220000002500 */
[----:B------:R-:W-:Y:S01]  /*7760*/  UISETP.NE.AND UP1, UPT, UR6, URZ, UPT ;  /* 0x0000003f0600728c */ /* 0x000fe2000bf25270 */
[----:B------:R-:W-:-:S03]  /*7770*/  R2UR UR11, R154 ;  /* 0x000000009a0b72ca */ /* 0x000fc600000e0000 */
[----:B------:R-:W-:-:S07]  /*7780*/  PLOP3.LUT P1, PT, PT, PT, UP0, 0x40, 0x0 ;  /* 0x000000000000781c */ /* 0x000fce0003f2e808 */
[----:B------:R-:W-:Y:S01]  /*7790*/  @UP1 ULDC UR6, c[0x0][0x44c] ;  /* 0x0001130000061ab9 */ /* 0x000fe20000000800 */
[----:B------:R-:W-:Y:S01]  /*77a0*/  @UP1 ULDC UR14, c[0x0][0x450] ;  /* 0x00011400000e1ab9 */ /* 0x000fe20000000800 */
[----:B0-----:R-:W-:-:S04]  /*77b0*/  ULEA UR5, UR5, 0x7f, 0x7 ;  /* 0x0000007f05057891 */ /* 0x001fc8000f8e383f */
[----:B------:R-:W-:-:S04]  /*77c0*/  UIMAD.WIDE.U32 UR6, UR5, UR6, URZ ;  /* 0x00000006050672a5 */ /* 0x000fc8000f8e003f */
[----:B------:R-:W-:-:S04]  /*77d0*/  @UP1 USHF.R.U32.HI UR5, URZ, UR14, UR7 ;  /* 0x0000000e3f051299 */ /* 0x000fc80008011607 */
[----:B------:R-:W-:-:S03]  /*77e0*/  UIADD3 UR6, UR11, UR5, URZ ;  /* 0x000000050b067290 */ /* 0x000fc6000fffe03f */
[----:B------:R-:W-:Y:S02]  /*77f0*/  ULDC UR5, c[0x0][0x9dc] ;  /* 0x0002770000057ab9 */ /* 0x000fe40000000800 */
[----:B------:R-:W-:Y:S01]  /*7800*/  UIADD3 UR5, UR6, -UR5, URZ ;  /* 0x8000000506057290 */ /* 0x000fe2000fffe03f */
[----:B------:R-:W-:Y:S11]  /*7810*/  @P1 BRA `(.L_x_1038) ;  /* 0x0000000000501947 */ /* 0x000ff60003800000 */
[----:B------:R-:W-:Y:S02]  /*7820*/  UMOV UR11, UR6 ;  /* 0x00000006000b7c82 */ /* 0x000fe40008000000 */
[----:B------:R-:W-:-:S06]  /*7830*/  UISETP.GT.AND UP0, UPT, UR11, -0x1, UPT ;  /* 0xffffffff0b00788c */ /* 0x000fcc000bf04270 */
[----:B------:R-:W-:-:S13]  /*7840*/  PLOP3.LUT P1, PT, PT, PT, UP0, 0x80, 0x0 ;  /* 0x000000000000781c */ /* 0x000fda0003f2f008 */
[----:B------:R-:W-:Y:S05]  /*7850*/  @P1 BRA `(.L_x_1039) ;  /* 0x0000000000201947 */ /* 0x000fea0003800000 */
[----:B------:R-:W-:Y:S01]  /*7860*/  ULDC UR18, c[0x0][0x9e4] ;  /* 0x0002790000127ab9 */ /* 0x000fe20000000800 */
[----:B------:R-:W-:Y:S02]  /*7870*/  ULOP3.LUT UR11, URZ, UR11, URZ, 0x33, !UPT ;  /* 0x0000000b3f0b7292 */ /* 0x000fe4000f8e333f */
[----:B------:R-:W-:-:S11]  /*7880*/  UISETP.NE.AND UP0, UPT, UR18, 0x1, UPT ;  /* 0x000000011200788c */ /* 0x000fd6000bf05270 */
[----:B------:R-:W-:Y:S02]  /*7890*/  @UP0 ULDC.64 UR6, c[0x0][0x9e8] ;  /* 0x00027a0000060ab9 */ /* 0x000fe40000000a00 */
[----:B------:R-:W-:-:S04]  /*78a0*/  UIMAD.WIDE.U32 UR14, UR11, UR6, URZ ;  /* 0x000000060b0e72a5 */ /* 0x000fc8000f8e003f */
[----:B------:R-:W-:-:S04]  /*78b0*/  @UP0 USHF.R.U32.HI UR11, URZ, UR7, UR15 ;  /* 0x000000073f0b0299 */ /* 0x000fc8000801160f */
[----:B------:R-:W-:Y:S01]  /*78c0*/  ULOP3.LUT UR11, URZ, UR11, URZ, 0x33, !UPT ;  /* 0x0000000b3f0b7292 */ /* 0x000fe2000f8e333f */
[----:B------:R-:W-:Y:S11]  /*78d0*/  BRA `(.L_x_1040) ;  /* 0x0000000000147947 */ /* 0x000ff60003800000 */
.L_x_1039:
[----:B------:R-:W-:Y:S02]  /*78e0*/  ULDC UR18, c[0x0][0x9e4] ;  /* 0x0002790000127ab9 */ /* 0x000fe40000000800 */
[----:B------:R-:W-:-:S11]  /*78f0*/  UISETP.NE.AND UP0, UPT, UR18, 0x1, UPT ;  /* 0x000000011200788c */ /* 0x000fd6000bf05270 */
[----:B------:R-:W-:Y:S02]  /*7900*/  @UP0 ULDC.64 UR6, c[0x0][0x9e8] ;  /* 0x00027a0000060ab9 */ /* 0x000fe40000000a00 */
[----:B------:R-:W-:-:S04]  /*7910*/  UIMAD.WIDE.U32 UR14, UR11, UR6, URZ ;  /* 0x000000060b0e72a5 */ /* 0x000fc8000f8e003f */
[----:B------:R-:W-:-:S12]  /*7920*/  @UP0 USHF.R.U32.HI UR11, URZ, UR7, UR15 ;  /* 0x000000073f0b0299 */ /* 0x000fd8000801160f */
.L_x_1040:
[----:B------:R-:W-:-:S04]  /*7930*/  UIMAD UR11, UR11, UR18, URZ ;  /* 0x000000120b0b72a4 */ /* 0x000fc8000f8e023f */
[----:B------:R-:W-:-:S04]  /*7940*/  UISETP.LT.AND UP0, UPT, UR5, UR11, UPT ;  /* 0x0000000b0500728c */ /* 0x000fc8000bf01270 */
[----:B------:R-:W-:-:S12]  /*7950*/  USEL UR5, UR5, UR11, !UP0 ;  /* 0x0000000b05057287 */ /* 0x000fd8000c000000 */
.L_x_1038:
[----:B------:R-:W-:Y:S01]  /*7960*/  UIADD3 UR5, UR5, 0x3f, URZ ;  /* 0x0000003f05057890 */ /* 0x000fe2000fffe03f */
[----:B------:R-:W-:-:S03]  /*7970*/  R2UR UR7, R200 ;  /* 0x00000000c80772ca */ /* 0x000fc600000e0000 */
[----:B------:R-:W-:-:S04]  /*7980*/  USHF.R.S32.HI UR6, URZ, 0x1f, UR5 ;  /* 0x0000001f3f067899 */ /* 0x000fc80008011405 */
[----:B------:R-:W-:-:S04]  /*7990*/  ULEA.HI UR6, UR6, UR5, URZ, 0x6 ;  /* 0x0000000506067291 */ /* 0x000fc8000f8f303f */
[----:B------:R-:W-:-:S04]  /*79a0*/  USHF.R.S32.HI UR6, URZ, 0x6, UR6 ;  /* 0x000000063f067899 */ /* 0x000fc80008011406 */
[----:B------:R-:W-:-:S04]  /*79b0*/  UISETP.LT.AND UP0, UPT, UR7, UR6, UPT ;  /* 0x000000060700728c */ /* 0x000fc8000bf01270 */
[----:B------:R-:W-:-:S06]  /*79c0*/  USEL UR5, UR7, UR6, !UP0 ;  /* 0x0000000607057287 */ /* 0x000fcc000c000000 */
[----:B------:R-:W-:Y:S01]  /*79d0*/  ISETP.GE.AND P1, PT, R203, UR5, PT ;  /* 0x00000005cb007c0c */ /* 0x000fe2000bf26270 */
[----:B------:R-:W-:-:S12]  /*79e0*/  IMAD.U32 R204, RZ, RZ, UR5 ;  /* 0x00000005ffcc7e24 */ /* 0x000fd8000f8e00ff */
[----:B------:R-:W-:Y:S05]  /*79f0*/  @!P1 BRA `(.L_x_1041) ;  /* 0x00000020005c9947 */ /* 0x000fea0003800000 */
[----:B------:R-:W-:Y:S01]  /*7a00*/  R2UR UR5, R8 ;  /* 0x00000000080572ca */ /* 0x000fe200000e0000 */
[----:B------:R-:W-:Y:S01]  /*7a10*/  IMAD.MOV.U32 R201, RZ, RZ, R4 ;  /* 0x000000ffffc97224 */ /* 0x000fe200078e0004 */
[----:B------:R-:W-:Y:S01]  /*7a20*/  MOV R202, R3 ;  /* 0x0000000300ca7202 */ /* 0x000fe20000000f00 */
[----:B------:R-:W-:Y:S01]  /*7a30*/  UMOV UR7, UR4 ;  /* 0x0000000400077c82 */ /* 0x000fe20008000000 */
[----:B------:R-:W-:-:S09]  /*7a40*/  ULDC UR6, c[0x0][0x9d8] ;  /* 0x0002760000067ab9 */ /* 0x000fd20000000800 */
[----:B------:R-:W-:-:S07]  /*7a50*/  IMAD.U32 R205, RZ, RZ, UR5 ;  /* 0x00000005ffcd7e24 */ /* 0x000fce000f8e00ff */
.L_x_1052:
[----:B------:R-:W-:Y:S01]  /*7a60*/  R2UR UR10, R205 ;  /* 0x00000000cd0a72ca */ /* 0x000fe200000e0000 */
[----:B------:R-:W-:-:S04]  /*7a70*/  UIADD3 UR4, UR7, 0x1, URZ ;  /* 0x0000000107047890 */ /* 0x000fc8000fffe03f */
[----:B------:R-:W-:-:S04]  /*7a80*/  UISETP.NE.AND UP0, UPT, UR4, 0x2, UPT ;  /* 0x000000020400788c */ /* 0x000fc8000bf05270 */
[----:B------:R-:W-:Y:S02]  /*7a90*/  USEL UR5, URZ, 0x1, UP0 ;  /* 0x000000013f057887 */ /* 0x000fe40008000000 */
[----:B------:R-:W-:Y:S02]  /*7aa0*/  USEL UR4, UR4, URZ, UP0 ;  /* 0x0000003f04047287 */ /* 0x000fe40008000000 */
[----:B------:R-:W-:-:S06]  /*7ab0*/  ULOP3.LUT UR5, UR10, UR5, URZ, 0x3c, !UPT ;  /* 0x000000050a057292 */ /* 0x000fcc000f8e3c3f */
[----:B------:R-:W-:Y:S01]  /*7ac0*/  IMAD.U32 R8, RZ, RZ, UR5 ;  /* 0x00000005ff087e24 */ /* 0x000fe2000f8e00ff */
[----:B------:R-:W-:Y:S06]  /*7ad0*/  @!P0 BRA `(.L_x_1042) ;  /* 0x0000000000048947 */ /* 0x000fec0003800000 */
[----:B------:R-:W-:Y:S01]  /*7ae0*/  BPT.TRAP 0x1 ;  /* 0x000000040000795c */ /* 0x000fe20000300000 */
.L_x_1042:
[----:B------:R-:W-:Y:S02]  /*7af0*/  R2UR UR5, R16 ;  /* 0x00000000100572ca */ /* 0x000fe400000e0000 */
[----:B------:R-:W-:-:S11]  /*7b00*/  R2UR UR10, R8 ;  /* 0x00000000080a72ca */ /* 0x000fd600000e0000 */
[----:B------:R-:W-:Y:S02]  /*7b10*/  ULEA UR5, UR4, UR5, 0x3 ;  /* 0x0000000504057291 */ /* 0x000fe4000f8e183f */
[----:B------:R-:W-:-:S04]  /*7b20*/  MOV R3, UR10 ;  /* 0x0000000a00037c02 */ /* 0x000fc80008000f00 */
[----:B------:R-:W-:-:S04]  /*7b30*/  SHF.L.U32 R3, R3, 0x1f, RZ ;  /* 0x0000001f03037819 */ /* 0x000fc800000006ff */
[----:B------:R0:W1:Y:S01]  /*7b40*/  SYNCS.PHASECHK.TRANS64.TRYWAIT P1, [UR5+0x30830], R3 ;  /* 0x03083003ff0075a7 */ /* 0x0000620008020145 */
[----:B------:R-:W-:Y:S05]  /*7b50*/  @!P0 BRA `(.L_x_1043) ;  /* 0x0000000000048947 */ /* 0x000fea0003800000 */
[----:B------:R-:W-:Y:S01]  /*7b60*/  BPT.TRAP 0x1 ;  /* 0x000000040000795c */ /* 0x000fe20000300000 */
.L_x_1043:
[----:B-1----:R-:W-:Y:S05]  /*7b70*/  @P1 BRA `(.L_x_1044) ;  /* 0x0000000000081947 */ /* 0x002fea0003800000 */
[----:B------:R-:W1:Y:S02]  /*7b80*/  SYNCS.PHASECHK.TRANS64.TRYWAIT P1, [UR5+0x30830], R3 ;  /* 0x03083003ff0075a7 */ /* 0x000e640008020145 */
[----:B-1----:R-:W-:Y:S05]  /*7b90*/  @!P1 BRA `(.L_x_1045) ;  /* 0x000000c400e09947 */ /* 0x002fea0003800000 */
.L_x_1044:
[----:B------:R-:W-:Y:S01]  /*7ba0*/  R2UR UR5, R20 ;  /* 0x00000000140572ca */ /* 0x000fe200000e0000 */
[----:B------:R-:W-:Y:S01]  /*7bb0*/  WARPGROUP.ARRIVE ;  /* 0x00000000000079c5 */ /* 0x000fe20000000000 */
[----:B------:R-:W-:Y:S01]  /*7bc0*/  R2UR UR56, R6 ;  /* 0x00000000063872ca */ /* 0x000fe200000e0000 */
[----:B------:R-:W-:Y:S01]  /*7bd0*/  UMOV UR59, 0x40000040 ;  /* 0x40000040003b7882 */ /* 0x000fe20000000000 */
[----:B------:R-:W-:Y:S01]  /*7be0*/  R2UR UR57, R7 ;  /* 0x00000000073972ca */ /* 0x000fe200000e0000 */
[----:B------:R-:W-:Y:S01]  /*7bf0*/  UMOV UR11, 0x40000040 ;  /* 0x40000040000b7882 */ /* 0x000fe20000000000 */
[----:B------:R-:W-:Y:S01]  /*7c00*/  UMOV UR15, 0x40000040 ;  /* 0x40000040000f7882 */ /* 0x000fe20000000000 */
[----:B------:R-:W-:Y:S01]  /*7c10*/  UMOV UR19, 0x40000040 ;  /* 0x4000004000137882 */ /* 0x000fe20000000000 */
[----:B------:R-:W-:Y:S01]  /*7c20*/  UMOV UR23, 0x40000040 ;  /* 0x4000004000177882 */ /* 0x000fe20000000000 */
[----:B------:R-:W-:Y:S01]  /*7c30*/  UMOV UR27, 0x40000040 ;  /* 0x40000040001b7882 */ /* 0x000fe20000000000 */
[----:B------:R-:W-:Y:S01]  /*7c40*/  UMOV UR31, 0x40000040 ;  /* 0x40000040001f7882 */ /* 0x000fe20000000000 */
[----:B------:R-:W-:Y:S01]  /*7c50*/  UMOV UR35, 0x40000040 ;  /* 0x4000004000237882 */ /* 0x000fe20000000000 */
[----:B------:R-:W-:Y:S01]  /*7c60*/  UMOV UR39, 0x40000040 ;  /* 0x4000004000277882 */ /* 0x000fe20000000000 */
        /* <DEDUP_REMOVED lines=88> */
[----:B------:R-:W-:Y:S01]  /*81f0*/  FMUL.FTZ R149, R149, R0 ;  /* 0x0000000095957220 */ /* 0x000fe20000410000 */
        /* <DEDUP_REMOVED lines=73> */
[----:B------:R-:W-:Y:S01]  /*8690*/  UIADD3 UR58, UR5, 0x606, URZ ;  /* 0x00000606053a7890 */ /* 0x000fe2000fffe03f */
        /* <DEDUP_REMOVED lines=44> */
.L_x_1046:
[----:B------:R-:W-:Y:S02]  /*8960*/  R2UR UR5, R16 ;  /* 0x00000000100572ca */ /* 0x000fe400000e0000 */
[----:B------:R-:W-:-:S11]  /*8970*/  R2UR UR10, R205 ;  /* 0x00000000cd0a72ca */ /* 0x000fd600000e0000 */
[----:B------:R-:W-:Y:S02]  /*8980*/  ULEA UR5, UR7, UR5, 0x3 ;  /* 0x0000000507057291 */ /* 0x000fe4000f8e183f */
[----:B------:R-:W-:-:S05]  /*8990*/  IMAD.U32 R0, RZ, RZ, UR10 ;  /* 0x0000000aff007e24 */ /* 0x000fca000f8e00ff */
[----:B------:R-:W-:-:S04]  /*89a0*/  SHF.L.U32 R0, R0, 0x1f, RZ ;  /* 0x0000001f00007819 */ /* 0x000fc800000006ff */
[----:B------:R2:W3:Y:S01]  /*89b0*/  SYNCS.PHASECHK.TRANS64.TRYWAIT P1, [UR5+0x30850], R0 ;  /* 0x03085000ff0075a7 */ /* 0x0004e20008020145 */
[----:B------:R-:W-:Y:S05]  /*89c0*/  @!P0 BRA `(.L_x_1047) ;  /* 0x0000000000048947 */ /* 0x000fea0003800000 */
[----:B------:R-:W-:Y:S01]  /*89d0*/  BPT.TRAP 0x1 ;  /* 0x000000040000795c */ /* 0x000fe20000300000 */
.L_x_1047:
[----:B---3--:R-:W-:Y:S05]  /*89e0*/  @P1 BRA `(.L_x_1048) ;  /* 0x0000000000081947 */ /* 0x008fea0003800000 */
[----:B------:R-:W3:Y:S02]  /*89f0*/  SYNCS.PHASECHK.TRANS64.TRYWAIT P1, [UR5+0x30850], R0 ;  /* 0x03085000ff0075a7 */ /* 0x000ee40008020145 */
[----:B---3--:R-:W-:Y:S05]  /*8a00*/  @!P1 BRA `(.L_x_1049) ;  /* 0x000000b8005c9947 */ /* 0x008fea0003800000 */
.L_x_1048:
        /* <DEDUP_REMOVED lines=31> */
.L_x_1050:
        /* <DEDUP_REMOVED lines=23> */
[----:B0-2---:R-:W-:Y:S01]  /*8d70*/  FMNMX.FTZ R0, R184, R201, !PT ;  /* 0x000000c9b8007209 */ /* 0x005fe20007810000 */
[----:B------:R-:W-:Y:S01]  /*8d80*/  FMUL.FTZ R171, R173, UR6 ;  /* 0x00000006adab7c20 */ /* 0x000fe20008410000 */
[----:B------:R-:W-:Y:S01]  /*8d90*/  FMUL.FTZ R173, R177, UR6 ;  /* 0x00000006b1ad7c20 */ /* 0x000fe20008410000 */
[----:B------:R-:W-:Y:S01]  /*8da0*/  FMUL.FTZ R170, R172, UR6 ;  /* 0x00000006acaa7c20 */ /* 0x000fe20008410000 */
[----:B------:R-:W-:Y:S01]  /*8db0*/  FMUL.FTZ R162, R174, UR6 ;  /* 0x00000006aea27c20 */ /* 0x000fe20008410000 */
[----:B------:R-:W-:Y:S01]  /*8dc0*/  FMUL.FTZ R164, R175, UR6 ;  /* 0x00000006afa47c20 */ /* 0x000fe20008410000 */
[----:B------:R-:W-:Y:S01]  /*8dd0*/  FMUL.FTZ R172, R176, UR6 ;  /* 0x00000006b0ac7c20 */ /* 0x000fe20008410000 */
[----:B------:R-:W0:Y:S01]  /*8de0*/  MUFU.TANH R152, R152 ;  /* 0x0000009800987308 */ /* 0x000e220000002400 */
[----:B-1----:R-:W-:Y:S01]  /*8df0*/  FMNMX.FTZ R3, R153, R202, !PT ;  /* 0x000000ca99037209 */ /* 0x002fe20007810000 */
[----:B------:R-:W-:Y:S01]  /*8e00*/  FMUL.FTZ R167, R178, UR6 ;  /* 0x00000006b2a77c20 */ /* 0x000fe20008410000 */
[----:B------:R-:W-:Y:S01]  /*8e10*/  FMUL.FTZ R175, R180, UR6 ;  /* 0x00000006b4af7c20 */ /* 0x000fe20008410000 */
[----:B------:R-:W-:Y:S01]  /*8e20*/  FMUL.FTZ R174, R182, UR6 ;  /* 0x00000006b6ae7c20 */ /* 0x000fe20008410000 */
[----:B------:R-:W-:Y:S01]  /*8e30*/  FMUL.FTZ R176, R183, UR6 ;  /* 0x00000006b7b07c20 */ /* 0x000fe20008410000 */
[----:B------:R-:W-:Y:S01]  /*8e40*/  ULDC UR7, c[0x0][0x988] ;  /* 0x0002620000077ab9 */ /* 0x000fe20000000800 */
[----:B------:R-:W1:Y:S01]  /*8e50*/  S2UR UR11, SR_CgaCtaId ;  /* 0x00000000000b79c3 */ /* 0x000e620000008800 */
[----:B------:R-:W2:Y:S01]  /*8e60*/  MUFU.TANH R186, R186 ;  /* 0x000000ba00ba7308 */ /* 0x000ea20000002400 */
[----:B---3--:R-:W-:Y:S01]  /*8e70*/  FMNMX.FTZ R169, R185, R0, !PT ;  /* 0x00000000b9a97209 */ /* 0x008fe20007810000 */
[----:B------:R-:W-:Y:S01]  /*8e80*/  UMOV UR10, UR7 ;  /* 0x00000007000a7c82 */ /* 0x000fe20008000000 */
[----:B------:R-:W-:-:S05]  /*8e90*/  R2UR UR7, R16 ;  /* 0x00000000100772ca */ /* 0x000fca00000e0000 */
[----:B------:R-:W3:Y:S01]  /*8ea0*/  MUFU.TANH R154, R154 ;  /* 0x0000009a009a7308 */ /* 0x000ee20000002400 */
[----:B0-----:R-:W-:-:S07]  /*8eb0*/  FMNMX.FTZ R3, R152, R3, !PT ;  /* 0x0000000398037209 */ /* 0x001fce0007810000 */
[----:B------:R-:W0:Y:S01]  /*8ec0*/  MUFU.TANH R187, R187 ;  /* 0x000000bb00bb7308 */ /* 0x000e220000002400 */
[----:B--2---:R-:W-:Y:S01]  /*8ed0*/  FMNMX.FTZ R0, R186, R169, !PT ;  /* 0x000000a9ba007209 */ /* 0x004fe20007810000 */
[----:B------:R-:W-:Y:S01]  /*8ee0*/  FMUL.FTZ R169, R179, UR6 ;  /* 0x00000006b3a97c20 */ /* 0x000fe20008410000 */
[----:B------:R-:W-:-:S04]  /*8ef0*/  ULEA UR7, UR4, UR7, 0x3 ;  /* 0x0000000704077291 */ /* 0x000fc8000f8e183f */
[----:B------:R-:W-:Y:S01]  /*8f00*/  UIADD3 UR7, UR7, 0x30840, URZ ;  /* 0x0003084007077890 */ /* 0x000fe2000fffe03f */
[----:B------:R-:W2:Y:S01]  /*8f10*/  MUFU.TANH R155, R155 ;  /* 0x0000009b009b7308 */ /* 0x000ea20000002400 */
[----:B---3--:R-:W-:Y:S02]  /*8f20*/  FMNMX.FTZ R2, R154, R3, !PT ;  /* 0x000000039a027209 */ /* 0x008fe40007810000 */
[----:B-1----:R-:W-:-:S05]  /*8f30*/  UPRMT UR7, UR11, 0x654, UR7 ;  /* 0x000006540b077896 */ /* 0x002fca0008000007 */
[----:B------:R-:W1:Y:S01]  /*8f40*/  MUFU.TANH R188, R188 ;  /* 0x000000bc00bc7308 */ /* 0x000e620000002400 */
[----:B0-----:R-:W-:-:S03]  /*8f50*/  FMNMX.FTZ R3, R187, R0, !PT ;  /* 0x00000000bb037209 */ /* 0x001fc60007810000 */
[----:B------:R-:W-:Y:S04]  /*8f60*/  SYNCS.ARRIVE.TRANS64.RED.A1T0 RZ, [UR7], RZ ;  /* 0x000000ffffff79a7 */ /* 0x000fe80008100407 */
[----:B------:R-:W0:Y:S01]  /*8f70*/  MUFU.TANH R156, R156 ;  /* 0x0000009c009c7308 */ /* 0x000e220000002400 */
[----:B--2---:R-:W-:-:S07]  /*8f80*/  FMNMX.FTZ R177, R155, R2, !PT ;  /* 0x000000029bb17209 */ /* 0x004fce0007810000 */
[----:B------:R-:W2:Y:S01]  /*8f90*/  MUFU.TANH R189, R189 ;  /* 0x000000bd00bd7308 */ /* 0x000ea20000002400 */
[----:B-1----:R-:W-:-:S07]  /*8fa0*/  FMNMX.FTZ R0, R188, R3, !PT ;  /* 0x00000003bc007209 */ /* 0x002fce0007810000 */
[----:B------:R-:W1:Y:S01]  /*8fb0*/  MUFU.TANH R157, R157 ;  /* 0x0000009d009d7308 */ /* 0x000e620000002400 */
[----:B0-----:R-:W-:Y:S01]  /*8fc0*/  FMNMX.FTZ R2, R156, R177, !PT ;  /* 0x000000b19c027209 */ /* 0x001fe20007810000 */
[----:B------:R-:W-:-:S06]  /*8fd0*/  FMUL.FTZ R177, R181, UR6 ;  /* 0x00000006b5b17c20 */ /* 0x000fcc0008410000 */
        /* <DEDUP_REMOVED lines=39> */
[----:B-1----:R-:W-:Y:S02]  /*9250*/  FMNMX.FTZ R3, R174, R3, !PT ;  /* 0x00000003ae037209 */ /* 0x002fe40007810000 */
[----:B0-----:R-:W-:Y:S02]  /*9260*/  FMNMX.FTZ R2, R177, R2, !PT ;  /* 0x00000002b1027209 */ /* 0x001fe40007810000 */
[----:B--2---:R-:W-:-:S03]  /*9270*/  FMNMX.FTZ R0, R176, R3, !PT ;  /* 0x00000003b0007209 */ /* 0x004fc60007810000 */
[----:B------:R-:W0:Y:S04]  /*9280*/  SHFL.BFLY PT, R3, R2, 0x2, 0x1f ;  /* 0x0c401f0002037f89 */ /* 0x000e2800000e0000 */
[----:B------:R-:W1:Y:S01]  /*9290*/  SHFL.BFLY PT, R179, R0, 0x2, 0x1f ;  /* 0x0c401f0000b37f89 */ /* 0x000e6200000e0000 */
[----:B0-----:R-:W-:Y:S02]  /*92a0*/  FMNMX.FTZ R178, R2, R3, !PT ;  /* 0x0000000302b27209 */ /* 0x001fe40007810000 */
[----:B-1----:R-:W-:-:S03]  /*92b0*/  FMNMX.FTZ R179, R0, R179, !PT ;  /* 0x000000b300b37209 */ /* 0x002fc60007810000 */
[----:B------:R-:W0:Y:S04]  /*92c0*/  SHFL.BFLY PT, R3, R178, 0x1, 0x1f ;  /* 0x0c201f00b2037f89 */ /* 0x000e2800000e0000 */
[----:B------:R-:W1:Y:S01]  /*92d0*/  SHFL.BFLY PT, R180, R179, 0x1, 0x1f ;  /* 0x0c201f00b3b47f89 */ /* 0x000e6200000e0000 */
[----:B0-----:R-:W-:Y:S02]  /*92e0*/  FMNMX.FTZ R4, R178, R3, !PT ;  /* 0x00000003b2047209 */ /* 0x001fe40007810000 */
[----:B-1----:R-:W-:-:S03]  /*92f0*/  FMNMX.FTZ R3, R179, R180, !PT ;  /* 0x000000b4b3037209 */ /* 0x002fc60007810000 */
[C---:B------:R-:W-:Y:S01]  /*9300*/  FMUL.FTZ R182, R4.reuse, UR10 ;  /* 0x0000000a04b67c20 */ /* 0x040fe20008410000 */
[----:B------:R-:W-:-:S03]  /*9310*/  FADD.FTZ R180, -R4, R201 ;  /* 0x000000c904b47221 */ /* 0x000fc60000010100 */
[--C-:B------:R-:W-:Y:S01]  /*9320*/  FFMA.FTZ R198, R186, UR10, -R182.reuse ;  /* 0x0000000abac67c23 */ /* 0x100fe200080108b6 */
[--C-:B------:R-:W-:Y:S01]  /*9330*/  FFMA.FTZ R186, R175, UR10, -R182.reuse ;  /* 0x0000000aafba7c23 */ /* 0x100fe200080108b6 */
[----:B------:R-:W-:Y:S01]  /*9340*/  FFMA.FTZ R175, R177, UR10, -R182 ;  /* 0x0000000ab1af7c23 */ /* 0x000fe200080108b6 */
[C---:B------:R-:W-:Y:S01]  /*9350*/  FADD.FTZ R2, -R3.reuse, R202 ;  /* 0x000000ca03027221 */ /* 0x040fe20000010100 */
[----:B------:R-:W-:Y:S01]  /*9360*/  FMUL.FTZ R177, R3, UR10 ;  /* 0x0000000a03b17c20 */ /* 0x000fe20008410000 */
[--C-:B------:R-:W-:Y:S01]  /*9370*/  FFMA.FTZ R179, R184, UR10, -R182.reuse ;  /* 0x0000000ab8b37c23 */ /* 0x100fe200080108b6 */
[----:B------:R-:W-:Y:S01]  /*9380*/  FMUL.FTZ R180, R180, UR10 ;  /* 0x0000000ab4b47c20 */ /* 0x000fe20008410000 */
[----:B------:R-:W-:Y:S01]  /*9390*/  FMUL.FTZ R2, R2, UR10 ;  /* 0x0000000a02027c20 */ /* 0x000fe20008410000 */
        /* <DEDUP_REMOVED lines=26> */
[----:B------:R-:W-:Y:S01]  /*9540*/  FFMA.FTZ R185, R167, UR10, -R177 ;  /* 0x0000000aa7b97c23 */ /* 0x000fe200080108b1 */
[----:B------:R-:W1:Y:S01]  /*9550*/  MUFU.EX2 R197, R197 ;  /* 0x000000c500c57308 */ /* 0x000e620000000800 */
[----:B0-----:R-:W-:Y:S01]  /*9560*/  FFMA.FTZ R153, R0, R18, R179 ;  /* 0x0000001200997223 */ /* 0x001fe200000100b3 */
[----:B------:R-:W-:Y:S01]  /*9570*/  FFMA.FTZ R173, R173, UR10, -R182 ;  /* 0x0000000aadad7c23 */ /* 0x000fe200080108b6 */
[--C-:B------:R-:W-:Y:S01]  /*9580*/  FFMA.FTZ R169, R169, UR10, -R177.reuse ;  /* 0x0000000aa9a97c23 */ /* 0x100fe200080108b1 */
[--C-:B------:R-:W-:Y:S01]  /*9590*/  FFMA.FTZ R174, R174, UR10, -R177.reuse ;  /* 0x0000000aaeae7c23 */ /* 0x100fe200080108b1 */
[----:B------:R-:W-:-:S03]  /*95a0*/  FFMA.FTZ R176, R176, UR10, -R177 ;  /* 0x0000000ab0b07c23 */ /* 0x000fc600080108b1 */
        /* <DEDUP_REMOVED lines=58> */
[----:B0-----:R-:W-:Y:S01]  /*9950*/  FADD.FTZ R9, R187, R18 ;  /* 0x00000012bb097221 */ /* 0x001fe20000010000 */
[----:B--2---:R-:W-:-:S03]  /*9960*/  FADD.FTZ R18, R175, R164 ;  /* 0x000000a4af127221 */ /* 0x004fc60000010000 */
[----:B-1----:R-:W-:Y:S01]  /*9970*/  FADD.FTZ R9, R176, R9 ;  /* 0x00000009b0097221 */ /* 0x002fe20000010000 */
[----:B------:R-:W-:Y:S06]  /*9980*/  @!P0 BRA `(.L_x_1051) ;  /* 0x0000000000048947 */ /* 0x000fec0003800000 */
[----:B------:R-:W-:Y:S01]  /*9990*/  BPT.TRAP 0x1 ;  /* 0x000000040000795c */ /* 0x000fe20000300000 */
.L_x_1051:
        /* <DEDUP_REMOVED lines=29> */
.L_x_1041:
[----:B------:R-:W-:-:S13]  /*9b70*/  R2UR UR5, R200 ;  /* 0x00000000c80572ca */ /* 0x000fda00000e0000 */
[----:B------:R-:W-:-:S13]  /*9b80*/  ISETP.GE.AND P1, PT, R203, UR5, PT ;  /* 0x00000005cb007c0c */ /* 0x000fda000bf26270 */
[----:B------:R-:W-:Y:S05]  /*9b90*/  @!P1 BRA `(.L_x_1053) ;  /* 0x0000002c005c9947 */ /* 0x000fea0003800000 */
[----:B------:R-:W-:Y:S01]  /*9ba0*/  R2UR UR5, R8 ;  /* 0x00000000080572ca */ /* 0x000fe200000e0000 */
[----:B------:R-:W-:Y:S01]  /*9bb0*/  IMAD.MOV.U32 R202, RZ, RZ, R3 ;  /* 0x000000ffffca7224 */ /* 0x000fe200078e0003 */
[----:B------:R-:W-:Y:S01]  /*9bc0*/  UMOV UR7, UR4 ;  /* 0x0000000400077c82 */ /* 0x000fe20008000000 */
[----:B------:R-:W-:Y:S01]  /*9bd0*/  IMAD.MOV.U32 R201, RZ, RZ, R4 ;  /* 0x000000ffffc97224 */ /* 0x000fe200078e0004 */
[----:B------:R-:W-:-:S09]  /*9be0*/  ULDC UR6, c[0x0][0x9d8] ;  /* 0x0002760000067ab9 */ /* 0x000fd20000000800 */
[----:B------:R-:W-:-:S07]  /*9bf0*/  MOV R204, UR5 ;  /* 0x0000000500cc7c02 */ /* 0x000fce0008000f00 */
.L_x_1072:
        /* <DEDUP_REMOVED lines=9> */
.L_x_1054:
[----:B------:R-:W-:Y:S02]  /*9c90*/  R2UR UR5, R16 ;  /* 0x00000000100572ca */ /* 0x000fe400000e0000 */
[----:B------:R-:W-:-:S11]  /*9ca0*/  R2UR UR10, R8 ;  /* 0x00000000080a72ca */ /* 0x000fd600000e0000 */
[----:B------:R-:W-:Y:S02]  /*9cb0*/  ULEA UR5, UR4, UR5, 0x3 ;  /* 0x0000000504057291 */ /* 0x000fe4000f8e183f */
[----:B------:R-:W-:-:S04]  /*9cc0*/  IMAD.U32 R3, RZ, RZ, UR10 ;  /* 0x0000000aff037e24 */ /* 0x000fc8000f8e00ff */
[----:B------:R-:W-:Y:S01]  /*9cd0*/  IMAD.U32 R205, RZ, RZ, UR5 ;  /* 0x00000005ffcd7e24 */ /* 0x000fe2000f8e00ff */
[----:B------:R-:W-:-:S04]  /*9ce0*/  SHF.L.U32 R3, R3, 0x1f, RZ ;  /* 0x0000001f03037819 */ /* 0x000fc800000006ff */
[----:B------:R0:W1:Y:S01]  /*9cf0*/  SYNCS.PHASECHK.TRANS64.TRYWAIT P1, [UR5+0x30830], R3 ;  /* 0x03083003ff0075a7 */ /* 0x0000620008020145 */
[----:B------:R-:W-:Y:S05]  /*9d00*/  @!P0 BRA `(.L_x_1055) ;  /* 0x0000000000048947 */ /* 0x000fea0003800000 */
[----:B------:R-:W-:Y:S01]  /*9d10*/  BPT.TRAP 0x1 ;  /* 0x000000040000795c */ /* 0x000fe20000300000 */
.L_x_1055:
[----:B-1----:R-:W-:Y:S05]  /*9d20*/  @P1 BRA `(.L_x_1056) ;  /* 0x00000000000c1947 */ /* 0x002fea0003800000 */
[----:B------:R-:W-:-:S13]  /*9d30*/  R2UR UR5, R205 ;  /* 0x00000000cd0572ca */ /* 0x000fda00000e0000 */
[----:B------:R-:W1:Y:S02]  /*9d40*/  SYNCS.PHASECHK.TRANS64.TRYWAIT P1, [UR5+0x30830], R3 ;  /* 0x03083003ff0075a7 */ /* 0x000e640008020145 */
[----:B-1----:R-:W-:Y:S05]  /*9d50*/  @!P1 BRA `(.L_x_1057) ;  /* 0x000000a400a09947 */ /* 0x002fea0003800000 */
.L_x_1056:
        /* <DEDUP_REMOVED lines=220> */
.L_x_1058:
[----:B------:R-:W-:Y:S02]  /*ab20*/  R2UR UR5, R16 ;  /* 0x00000000100572ca */ /* 0x000fe400000e0000 */
[----:B------:R-:W-:-:S11]  /*ab30*/  R2UR UR10, R204 ;  /* 0x00000000cc0a72ca */ /* 0x000fd600000e0000 */
[----:B------:R-:W-:Y:S02]  /*ab40*/  ULEA UR5, UR7, UR5, 0x3 ;  /* 0x0000000507057291 */ /* 0x000fe4000f8e183f */
[----:B------:R-:W-:-:S04]  /*ab50*/  MOV R0, UR10 ;  /* 0x0000000a00007c02 */ /* 0x000fc80008000f00 */
[----:B------:R-:W-:-:S04]  /*ab60*/  SHF.L.U32 R0, R0, 0x1f, RZ ;  /* 0x0000001f00007819 */ /* 0x000fc800000006ff */
[----:B------:R2:W3:Y:S01]  /*ab70*/  SYNCS.PHASECHK.TRANS64.TRYWAIT P1, [UR5+0x30850], R0 ;  /* 0x03085000ff0075a7 */ /* 0x0004e20008020145 */
[----:B------:R-:W-:Y:S05]  /*ab80*/  @!P0 BRA `(.L_x_1059) ;  /* 0x0000000000048947 */ /* 0x000fea0003800000 */
[----:B------:R-:W-:Y:S01]  /*ab90*/  BPT.TRAP 0x1 ;  /* 0x000000040000795c */ /* 0x000fe20000300000 */
.L_x_1059:
[----:B---3--:R-:W-:Y:S05]  /*aba0*/  @P1 BRA `(.L_x_1060) ;  /* 0x0000000000081947 */ /* 0x008fea0003800000 */
[----:B------:R-:W3:Y:S02]  /*abb0*/  SYNCS.PHASECHK.TRANS64.TRYWAIT P1, [UR5+0x30850], R0 ;  /* 0x03085000ff0075a7 */ /* 0x000ee40008020145 */
[----:B---3--:R-:W-:Y:S05]  /*abc0*/  @!P1 BRA `(.L_x_1061) ;  /* 0x0000009800209947 */ /* 0x008fea0003800000 */
.L_x_1060:
        /* <DEDUP_REMOVED lines=31> */
.L_x_1062:
[----:B------:R-:W-:Y:S01]  /*adc0*/  R2UR UR10, R23 ;  /* 0x00000000170a72ca */ /* 0x000fe200000e0000 */
[----:B------:R-:W3:Y:S01]  /*add0*/  S2UR UR11, SR_CgaCtaId ;  /* 0x00000000000b79c3 */ /* 0x000ee20000008800 */
[----:B------:R-:W-:Y:S01]  /*ade0*/  R2UR UR7, R22 ;  /* 0x00000000160772ca */ /* 0x000fe200000e0000 */
[----:B------:R-:W-:Y:S01]  /*adf0*/  FMUL.FTZ R184, R153, UR6 ;  /* 0x0000000699b87c20 */ /* 0x000fe20008410000 */
[----:B------:R-:W-:Y:S01]  /*ae00*/  FMUL.FTZ R153, R158, UR6 ;  /* 0x000000069e997c20 */ /* 0x000fe20008410000 */
[----:B------:R-:W-:Y:S01]  /*ae10*/  FMUL.FTZ R158, R167, UR6 ;  /* 0x00000006a79e7c20 */ /* 0x000fe20008410000 */
[----:B------:R-:W-:Y:S01]  /*ae20*/  R2UR UR14, R205 ;  /* 0x00000000cd0e72ca */ /* 0x000fe200000e0000 */
[----:B------:R-:W-:Y:S01]  /*ae30*/  FMUL.FTZ R167, R168, UR6 ;  /* 0x00000006a8a77c20 */ /* 0x000fe20008410000 */
[----:B------:R-:W-:Y:S01]  /*ae40*/  FMUL.FTZ R168, R169, UR6 ;  /* 0x00000006a9a87c20 */ /* 0x000fe20008410000 */
[----:B0-2---:R-:W-:Y:S01]  /*ae50*/  FMUL.FTZ R0, R154, UR6 ;  /* 0x000000069a007c20 */ /* 0x005fe20008410000 */
[----:B------:R-:W-:Y:S01]  /*ae60*/  FMUL.FTZ R169, R172, UR6 ;  /* 0x00000006aca97c20 */ /* 0x000fe20008410000 */
[----:B------:R-:W-:Y:S01]  /*ae70*/  FMUL.FTZ R154, R159, UR6 ;  /* 0x000000069f9a7c20 */ /* 0x000fe20008410000 */
[----:B------:R-:W-:Y:S01]  /*ae80*/  FMUL.FTZ R172, R177, UR6 ;  /* 0x00000006b1ac7c20 */ /* 0x000fe20008410000 */
[----:B------:R-:W-:Y:S01]  /*ae90*/  UISETP.NE.AND UP1, UPT, UR10, URZ, UPT ;  /* 0x0000003f0a00728c */ /* 0x000fe2000bf25270 */
[----:B------:R-:W-:Y:S01]  /*aea0*/  FMUL.FTZ R159, R170, UR6 ;  /* 0x00000006aa9f7c20 */ /* 0x000fe20008410000 */
[----:B------:R-:W-:Y:S01]  /*aeb0*/  UISETP.NE.AND UP0, UPT, UR7, URZ, UPT ;  /* 0x0000003f0700728c */ /* 0x000fe2000bf05270 */
[----:B------:R-:W-:-:S02]  /*aec0*/  IMAD.MOV.U32 R177, RZ, RZ, R19 ;  /* 0x000000ffffb17224 */ /* 0x000fc400078e0013 */
[----:B------:R-:W-:Y:S01]  /*aed0*/  FMUL.FTZ R170, R173, UR6 ;  /* 0x00000006adaa7c20 */ /* 0x000fe20008410000 */
[----:B------:R-:W-:Y:S01]  /*aee0*/  IMAD.SHL.U32 R173, R203, 0x40, RZ ;  /* 0x00000040cbad7824 */ /* 0x000fe200078e00ff */
[----:B------:R-:W-:Y:S01]  /*aef0*/  PLOP3.LUT P1, PT, PT, PT, UP1, 0x80, 0x0 ;  /* 0x000000000000781c */ /* 0x000fe20003f2f018 */
[----:B-1----:R-:W-:Y:S01]  /*af00*/  FMUL.FTZ R4, R152, UR6 ;  /* 0x0000000698047c20 */ /* 0x002fe20008410000 */
        /* <DEDUP_REMOVED lines=21> */
[----:B------:R-:W0:Y:S01]  /*b060*/  SHFL.IDX PT, R3, R177, RZ, 0x1c1f ;  /* 0x001c1fffb1037589 */ /* 0x000e2200000e0000 */
[----:B------:R-:W-:Y:S01]  /*b070*/  FMUL.FTZ R163, R178, UR6 ;  /* 0x00000006b2a37c20 */ /* 0x000fe20008410000 */
[----:B------:R-:W-:Y:S01]  /*b080*/  FMUL.FTZ R164, R179, UR6 ;  /* 0x00000006b3a47c20 */ /* 0x000fe20008410000 */
[----:B------:R-:W-:Y:S01]  /*b090*/  FMUL.FTZ R174, R180, UR6 ;  /* 0x00000006b4ae7c20 */ /* 0x000fe20008410000 */
[----:B------:R-:W-:Y:S01]  /*b0a0*/  FMUL.FTZ R175, R181, UR6 ;  /* 0x00000006b5af7c20 */ /* 0x000fe20008410000 */
[----:B------:R-:W-:Y:S01]  /*b0b0*/  FMUL.FTZ R166, R182, UR6 ;  /* 0x00000006b6a67c20 */ /* 0x000fe20008410000 */
[----:B------:R-:W-:-:S02]  /*b0c0*/  IMAD R2, R5, -0x2, R2 ;  /* 0xfffffffe05027824 */ /* 0x000fc400078e0202 */
[----:B------:R-:W-:Y:S01]  /*b0d0*/  FMUL.FTZ R165, R183, UR6 ;  /* 0x00000006b7a57c20 */ /* 0x000fe20008410000 */
[----:B------:R-:W-:Y:S01]  /*b0e0*/  R2UR UR10, R21 ;  /* 0x00000000150a72ca */ /* 0x000fe200000e0000 */
[----:B---3--:R-:W-:Y:S01]  /*b0f0*/  UPRMT UR7, UR11, 0x654, UR7 ;  /* 0x000006540b077896 */ /* 0x008fe20008000007 */
[----:B------:R-:W-:Y:S01]  /*b100*/  PLOP3.LUT P1, PT, PT, PT, UP0, 0x40, 0x0 ;  /* 0x000000000000781c */ /* 0x000fe20003f2e808 */
[----:B------:R-:W1:Y:S01]  /*b110*/  MUFU.TANH R4, R4 ;  /* 0x0000000400047308 */ /* 0x000e620000002400 */
[----:B------:R-:W-:Y:S01]  /*b120*/  ULDC UR11, c[0x0][0x2f0] ;  /* 0x0000bc00000b7ab9 */ /* 0x000fe20000000800 */
[----:B------:R-:W-:Y:S01]  /*b130*/  ULDC UR14, c[0x0][0x288] ;  /* 0x0000a200000e7ab9 */ /* 0x000fe20000000800 */
[----:B------:R-:W-:Y:S01]  /*b140*/  IMAD R2, R17, UR11, R2 ;  /* 0x0000000b11027c24 */ /* 0x000fe2000f8e0202 */
[----:B------:R-:W-:-:S03]  /*b150*/  ULDC UR11, c[0x0][0x9e0] ;  /* 0x00027800000b7ab9 */ /* 0x000fc60000000800 */
[----:B------:R-:W-:Y:S01]  /*b160*/  VIADD R2, R2, -UR14 ;  /* 0x8000000e02027c36 */ /* 0x000fe20008000000 */
[----:B------:R-:W2:Y:S01]  /*b170*/  MUFU.TANH R184, R184 ;  /* 0x000000b800b87308 */ /* 0x000ea20000002400 */
[----:B------:R-:W-:Y:S02]  /*b180*/  SYNCS.ARRIVE.TRANS64.RED.A1T0 RZ, [UR7], RZ ;  /* 0x000000ffffff79a7 */ /* 0x000fe40008100407 */
[C---:B------:R-:W-:Y:S01]  /*b190*/  VIADD R182, R2.reuse, UR10 ;  /* 0x0000000a02b67c36 */ /* 0x040fe20008000000 */
[----:B------:R-:W-:-:S03]  /*b1a0*/  IADD3 R180, R2, UR11, RZ ;  /* 0x0000000b02b47c10 */ /* 0x000fc6000fffe0ff */
[--C-:B0-----:R-:W-:Y:S01]  /*b1b0*/  IMAD.IADD R179, R182, 0x1, R3.reuse ;  /* 0x00000001b6b37824 */ /* 0x101fe200078e0203 */
[----:B------:R-:W0:Y:S01]  /*b1c0*/  MUFU.TANH R0, R0 ;  /* 0x0000000000007308 */ /* 0x000e220000002400 */
        /* <DEDUP_REMOVED lines=31> */
[----:B------:R-:W-:Y:S01]  /*b3c0*/  ULDC UR10, c[0x0][0x2f0] ;  /* 0x0000bc00000a7ab9 */ /* 0x000fe20000000800 */
[----:B------:R-:W-:Y:S01]  /*b3d0*/  ULDC UR7, c[0x0][0x288] ;  /* 0x0000a20000077ab9 */ /* 0x000fe20000000800 */
[----:B------:R-:W-:Y:S01]  /*b3e0*/  IMAD R2, R17, UR10, R3 ;  /* 0x0000000a11027c24 */ /* 0x000fe2000f8e0203 */
[----:B------:R-:W-:Y:S04]  /*b3f0*/  BSSY B0, `(.L_x_1064) ;  /* 0x0000013000007945 */ /* 0x000fe80003800000 */
[----:B------:R-:W-:-:S04]  /*b400*/  IADD3 R176, R2, -UR7, RZ ;  /* 0x8000000702b07c10 */ /* 0x000fc8000fffe0ff */
        /* <DEDUP_REMOVED lines=11> */
.L_x_1065:
[----:B------:R-:W-:Y:S02]  /*b4c0*/  ULDC UR7, c[0x0][0x9e4] ;  /* 0x0002790000077ab9 */ /* 0x000fe40000000800 */
[----:B------:R-:W-:-:S05]  /*b4d0*/  IMAD.U32 R183, RZ, RZ, UR7 ;  /* 0x00000007ffb77e24 */ /* 0x000fca000f8e00ff */
[----:B------:R-:W-:-:S13]  /*b4e0*/  ISETP.NE.AND P1, PT, R183, 0x1, PT ;  /* 0x00000001b700780c */ /* 0x000fda0003f25270 */
[----:B------:R-:W1:Y:S02]  /*b4f0*/  @P1 LDC.64 R2, c[0x0][0x9e8] ;  /* 0x00027a00ff021b82 */ /* 0x000e640000000a00 */
[----:B-1----:R-:W-:-:S05]  /*b500*/  @P1 IMAD.HI.U32 R2, R176, R2, RZ ;  /* 0x00000002b0021227 */ /* 0x002fca00078e00ff */
[----:B------:R-:W-:-:S07]  /*b510*/  @P1 SHF.R.U32.HI R176, RZ, R3, R2 ;  /* 0x00000003ffb01219 */ /* 0x000fce0000011602 */
.L_x_1066:
[----:B------:R-:W-:Y:S05]  /*b520*/  BSYNC B0 ;  /* 0x0000000000007941 */ /* 0x000fea0003800000 */
.L_x_1064:
[----:B------:R-:W-:-:S04]  /*b530*/  IMAD R176, R176, R183, -R173 ;  /* 0x000000b7b0b07224 */ /* 0x000fc800078e0aad */
[----:B------:R-:W-:-:S05]  /*b540*/  IMAD R176, R5, -0x2, R176 ;  /* 0xfffffffe05b07824 */ /* 0x000fca00078e02b0 */
[----:B------:R-:W-:Y:S02]  /*b550*/  VIADDMNMX R178, R176, R183, R178, PT ;  /* 0x000000b7b0b27246 */ /* 0x000fe400038001b2 */
[----:B------:R-:W-:-:S07]  /*b560*/  VIMNMX R179, R179, R176, !PT ;  /* 0x000000b0b3b37248 */ /* 0x000fce0007fe0100 */
.L_x_1063:
[----:B------:R-:W-:Y:S01]  /*b570*/  ISETP.GT.AND P1, PT, R203, -0x1, PT ;  /* 0xffffffffcb00780c */ /* 0x000fe20003f24270 */
[----:B------:R-:W1:Y:S01]  /*b580*/  SHFL.IDX PT, R3, R177, 0x1, 0x1c1f ;  /* 0x003c1f00b1037f89 */ /* 0x000e6200000e0000 */
[----:B------:R-:W-:Y:S02]  /*b590*/  R2UR UR7, R22 ;  /* 0x00000000160772ca */ /* 0x000fe400000e0000 */
[C---:B------:R-:W-:Y:S02]  /*b5a0*/  ISETP.GT.AND P4, PT, R179.reuse, 0x1, P1 ;  /* 0x00000001b300780c */ /* 0x040fe40000f84270 */
[----:B------:R-:W-:Y:S02]  /*b5b0*/  ISETP.GT.AND P5, PT, R179, RZ, P1 ;  /* 0x000000ffb300720c */ /* 0x000fe40000fa4270 */
[C---:B------:R-:W-:Y:S02]  /*b5c0*/  ISETP.LT.OR P4, PT, R178.reuse, 0x2, P4 ;  /* 0x00000002b200780c */ /* 0x040fe40002781670 */
[----:B------:R-:W-:-:S02]  /*b5d0*/  ISETP.LT.OR P5, PT, R178, 0x1, P5 ;  /* 0x00000001b200780c */ /* 0x000fc40002fa1670 */
[----:B------:R-:W-:Y:S02]  /*b5e0*/  FSEL R184, R184, -INF , !P4 ;  /* 0xff800000b8b87808 */ /* 0x000fe40006000000 */
[C---:B------:R-:W-:Y:S01]  /*b5f0*/  ISETP.GT.AND P4, PT, R179.reuse, 0x18, P1 ;  /* 0x00000018b300780c */ /* 0x040fe20000f84270 */
[----:B------:R-:W-:Y:S01]  /*b600*/  UISETP.NE.AND UP0, UPT, UR7, URZ, UPT ;  /* 0x0000003f0700728c */ /* 0x000fe2000bf05270 */
[----:B------:R-:W-:Y:S02]  /*b610*/  FSEL R176, R4, -INF , !P5 ;  /* 0xff80000004b07808 */ /* 0x000fe40006800000 */
[----:B------:R-:W-:Y:S02]  /*b620*/  ISETP.LT.OR P4, PT, R178, 0x19, P4 ;  /* 0x00000019b200780c */ /* 0x000fe40002781670 */
[C---:B------:R-:W-:Y:S02]  /*b630*/  ISETP.GT.AND P6, PT, R179.reuse, 0x8, P1 ;  /* 0x00000008b300780c */ /* 0x040fe40000fc4270 */
[----:B------:R-:W-:-:S02]  /*b640*/  ISETP.GT.AND P2, PT, R179, 0x9, P1 ;  /* 0x00000009b300780c */ /* 0x000fc40000f44270 */
[C---:B------:R-:W-:Y:S01]  /*b650*/  ISETP.GT.AND P3, PT, R179.reuse, 0x10, P1 ;  /* 0x00000010b300780c */ /* 0x040fe20000f64270 */
[----:B-1----:R-:W-:Y:S01]  /*b660*/  IMAD.IADD R177, R180, 0x1, R3 ;  /* 0x00000001b4b17824 */ /* 0x002fe200078e0203 */
[----:B------:R-:W-:Y:S02]  /*b670*/  ISETP.GT.AND P5, PT, R179, 0x11, P1 ;  /* 0x00000011b300780c */ /* 0x000fe40000fa4270 */
[----:B0-----:R-:W-:Y:S02]  /*b680*/  FSEL R189, R189, -INF , !P4 ;  /* 0xff800000bdbd7808 */ /* 0x001fe40006000000 */
        /* <DEDUP_REMOVED lines=31> */
[----:B------:R-:W-:Y:S02]  /*b880*/  ISETP.LT.OR P5, PT, R178, 0x3a, P5 ;  /* 0x0000003ab200780c */ /* 0x000fe40002fa1670 */
[----:B------:R-:W-:-:S02]  /*b890*/  IADD3 R178, R182, R3, RZ ;  /* 0x00000003b6b27210 */ /* 0x000fc40007ffe0ff */
[----:B------:R-:W-:Y:S02]  /*b8a0*/  FSEL R171, R171, -INF , !P6 ;  /* 0xff800000abab7808 */ /* 0x000fe40007000000 */
[----:B------:R-:W-:Y:S02]  /*b8b0*/  FSEL R172, R172, -INF , !P2 ;  /* 0xff800000acac7808 */ /* 0x000fe40005000000 */
[----:B------:R-:W-:Y:S02]  /*b8c0*/  FSEL R174, R174, -INF , !P3 ;  /* 0xff800000aeae7808 */ /* 0x000fe40005800000 */
[----:B------:R-:W-:Y:S01]  /*b8d0*/  FSEL R175, R175, -INF , !P5 ;  /* 0xff800000afaf7808 */ /* 0x000fe20006800000 */
[----:B------:R-:W-:Y:S06]  /*b8e0*/  @P4 BRA `(.L_x_1067) ;  /* 0x00000000006c4947 */ /* 0x000fec0003800000 */
[----:B------:R-:W-:Y:S01]  /*b8f0*/  ULDC UR10, c[0x0][0x2f0] ;  /* 0x0000bc00000a7ab9 */ /* 0x000fe20000000800 */
[----:B------:R-:W-:Y:S01]  /*b900*/  ULDC UR7, c[0x0][0x288] ;  /* 0x0000a20000077ab9 */ /* 0x000fe20000000800 */
[----:B------:R-:W-:Y:S01]  /*b910*/  IMAD R2, R17, UR10, R3 ;  /* 0x0000000a11027c24 */ /* 0x000fe2000f8e0203 */
[----:B------:R-:W-:Y:S03]  /*b920*/  BSSY B0, `(.L_x_1068) ;  /* 0x0000013000007945 */ /* 0x000fe60003800000 */
[----:B------:R-:W-:-:S05]  /*b930*/  VIADD R4, R2, -UR7 ;  /* 0x8000000702047c36 */ /* 0x000fca0008000000 */
        /* <DEDUP_REMOVED lines=11> */
.L_x_1069:
[----:B------:R-:W-:Y:S02]  /*b9f0*/  ULDC UR7, c[0x0][0x9e4] ;  /* 0x0002790000077ab9 */ /* 0x000fe40000000800 */
[----:B------:R-:W-:-:S05]  /*ba00*/  IMAD.U32 R180, RZ, RZ, UR7 ;  /* 0x00000007ffb47e24 */ /* 0x000fca000f8e00ff */
[----:B------:R-:W-:-:S13]  /*ba10*/  ISETP.NE.AND P2, PT, R180, 0x1, PT ;  /* 0x00000001b400780c */ /* 0x000fda0003f45270 */
[----:B------:R-:W0:Y:S02]  /*ba20*/  @P2 LDC.64 R2, c[0x0][0x9e8] ;  /* 0x00027a00ff022b82 */ /* 0x000e240000000a00 */
[----:B0-----:R-:W-:-:S05]  /*ba30*/  @P2 IMAD.HI.U32 R2, R4, R2, RZ ;  /* 0x0000000204022227 */ /* 0x001fca00078e00ff */
[----:B------:R-:W-:-:S07]  /*ba40*/  @P2 SHF.R.U32.HI R4, RZ, R3, R2 ;  /* 0x00000003ff042219 */ /* 0x000fce0000011602 */
.L_x_1070:
[----:B------:R-:W-:Y:S05]  /*ba50*/  BSYNC B0 ;  /* 0x0000000000007941 */ /* 0x000fea0003800000 */
.L_x_1068:
[----:B------:R-:W-:-:S04]  /*ba60*/  IMAD R4, R4, R180, -R173 ;  /* 0x000000b404047224 */ /* 0x000fc800078e0aad */
[----:B------:R-:W-:-:S05]  /*ba70*/  IMAD R4, R5, -0x2, R4 ;  /* 0xfffffffe05047824 */ /* 0x000fca00078e0204 */
[----:B------:R-:W-:Y:S02]  /*ba80*/  VIADDMNMX R177, R4, R180, R177, PT ;  /* 0x000000b404b17246 */ /* 0x000fe400038001b1 */
[----:B------:R-:W-:-:S07]  /*ba90*/  VIMNMX R178, R178, R4, !PT ;  /* 0x00000004b2b27248 */ /* 0x000fce0007fe0100 */
.L_x_1067:
[----:B------:R-:W-:Y:S01]  /*baa0*/  FMNMX.FTZ R3, R176, R201, !PT ;  /* 0x000000c9b0037209 */ /* 0x000fe20007810000 */
[----:B------:R-:W-:Y:S01]  /*bab0*/  ULDC UR7, c[0x0][0x988] ;  /* 0x0002620000077ab9 */ /* 0x000fe20000000800 */
[----:B------:R-:W-:Y:S01]  /*bac0*/  ISETP.GT.AND P3, PT, R178, RZ, P1 ;  /* 0x000000ffb200720c */ /* 0x000fe20000f64270 */
        /* <DEDUP_REMOVED lines=10> */
[----:B------:R-:W-:-:S02]  /*bb70*/  FSEL R173, R0, -INF , !P3 ;  /* 0xff80000000ad7808 */ /* 0x000fc40005800000 */
        /* <DEDUP_REMOVED lines=15> */
[----:B------:R-:W-:Y:S02]  /*bc70*/  FSEL R154, R154, -INF , !P2 ;  /* 0xff8000009a9a7808 */ /* 0x000fe40005000000 */
[----:B------:R-:W-:Y:S02]  /*bc80*/  FMNMX.FTZ R2, R174, R3, !PT ;  /* 0x00000003ae027209 */ /* 0x000fe40007810000 */
[----:B------:R-:W-:-:S02]  /*bc90*/  ISETP.LT.OR P5, PT, R177, 0x11, P5 ;  /* 0x00000011b100780c */ /* 0x000fc40002fa1670 */
[----:B------:R-:W-:Y:S02]  /*bca0*/  FMNMX.FTZ R2, R175, R2, !PT ;  /* 0x00000002af027209 */ /* 0x000fe40007810000 */
[C---:B------:R-:W-:Y:S02]  /*bcb0*/  ISETP.GT.AND P6, PT, R178.reuse, 0x18, P1 ;  /* 0x00000018b200780c */ /* 0x040fe40000fc4270 */
[----:B------:R-:W-:Y:S01]  /*bcc0*/  ISETP.LT.OR P4, PT, R177, 0x12, P4 ;  /* 0x00000012b100780c */ /* 0x000fe20002781670 */
[----:B------:R-:W0:Y:S01]  /*bcd0*/  SHFL.BFLY PT, R3, R2, 0x2, 0x1f ;  /* 0x0c401f0002037f89 */ /* 0x000e2200000e0000 */
[----:B------:R-:W-:Y:S02]  /*bce0*/  FSEL R155, R155, -INF , !P5 ;  /* 0xff8000009b9b7808 */ /* 0x000fe40006800000 */
[----:B------:R-:W-:Y:S02]  /*bcf0*/  ISETP.GT.AND P2, PT, R178, 0x19, P1 ;  /* 0x00000019b200780c */ /* 0x000fe40000f44270 */
[----:B------:R-:W-:-:S02]  /*bd00*/  ISETP.LT.OR P6, PT, R177, 0x19, P6 ;  /* 0x00000019b100780c */ /* 0x000fc400037c1670 */
[----:B------:R-:W-:Y:S02]  /*bd10*/  FSEL R156, R156, -INF , !P4 ;  /* 0xff8000009c9c7808 */ /* 0x000fe40006000000 */
[C---:B------:R-:W-:Y:S02]  /*bd20*/  ISETP.GT.AND P3, PT, R178.reuse, 0x20, P1 ;  /* 0x00000020b200780c */ /* 0x040fe40000f64270 */
[----:B------:R-:W-:Y:S02]  /*bd30*/  FSEL R157, R157, -INF , !P6 ;  /* 0xff8000009d9d7808 */ /* 0x000fe40007000000 */
[C---:B------:R-:W-:Y:S02]  /*bd40*/  ISETP.LT.OR P2, PT, R177.reuse, 0x1a, P2 ;  /* 0x0000001ab100780c */ /* 0x040fe40001741670 */
[----:B------:R-:W-:Y:S02]  /*bd50*/  ISETP.LT.OR P3, PT, R177, 0x21, P3 ;  /* 0x00000021b100780c */ /* 0x000fe40001f61670 */
[----:B------:R-:W-:-:S02]  /*bd60*/  ISETP.GT.AND P5, PT, R178, 0x21, P1 ;  /* 0x00000021b200780c */ /* 0x000fc40000fa4270 */
[----:B------:R-:W-:Y:S02]  /*bd70*/  FSEL R158, R158, -INF , !P2 ;  /* 0xff8000009e9e7808 */ /* 0x000fe40005000000 */
[----:B------:R-:W-:Y:S02]  /*bd80*/  FSEL R159, R159, -INF , !P3 ;  /* 0xff8000009f9f7808 */ /* 0x000fe40005800000 */
[----:B------:R-:W-:Y:S02]  /*bd90*/  ISETP.GT.AND P4, PT, R178, 0x28, P1 ;  /* 0x00000028b200780c */ /* 0x000fe40000f84270 */
[----:B0-----:R-:W-:Y:S02]  /*bda0*/  FMNMX.FTZ R3, R2, R3, !PT ;  /* 0x0000000302037209 */ /* 0x001fe40007810000 */
[C---:B------:R-:W-:Y:S02]  /*bdb0*/  ISETP.LT.OR P5, PT, R177.reuse, 0x22, P5 ;  /* 0x00000022b100780c */ /* 0x040fe40002fa1670 */
[----:B------:R-:W-:Y:S01]  /*bdc0*/  ISETP.GT.AND P6, PT, R178, 0x29, P1 ;  /* 0x00000029b200780c */ /* 0x000fe20000fc4270 */
[----:B------:R-:W0:Y:S01]  /*bdd0*/  SHFL.BFLY PT, R4, R3, 0x1, 0x1f ;  /* 0x0c201f0003047f89 */ /* 0x000e2200000e0000 */
[----:B------:R-:W-:-:S02]  /*bde0*/  ISETP.LT.OR P4, PT, R177, 0x29, P4 ;  /* 0x00000029b100780c */ /* 0x000fc40002781670 */
[----:B------:R-:W-:Y:S02]  /*bdf0*/  FSEL R160, R160, -INF , !P5 ;  /* 0xff800000a0a07808 */ /* 0x000fe40006800000 */
[C---:B------:R-:W-:Y:S02]  /*be00*/  ISETP.GT.AND P2, PT, R178.reuse, 0x30, P1 ;  /* 0x00000030b200780c */ /* 0x040fe40000f44270 */
[C---:B------:R-:W-:Y:S02]  /*be10*/  ISETP.LT.OR P6, PT, R177.reuse, 0x2a, P6 ;  /* 0x0000002ab100780c */ /* 0x040fe400037c1670 */
[----:B------:R-:W-:Y:S02]  /*be20*/  ISETP.GT.AND P5, PT, R178, 0x31, P1 ;  /* 0x00000031b200780c */ /* 0x000fe40000fa4270 */
[----:B------:R-:W-:Y:S02]  /*be30*/  ISETP.LT.OR P2, PT, R177, 0x31, P2 ;  /* 0x00000031b100780c */ /* 0x000fe40001741670 */
[----:B------:R-:W-:-:S02]  /*be40*/  FSEL R162, R162, -INF , !P6 ;  /* 0xff800000a2a27808 */ /* 0x000fc40007000000 */
[----:B------:R-:W-:Y:S02]  /*be50*/  ISETP.LT.OR P5, PT, R177, 0x32, P5 ;  /* 0x00000032b100780c */ /* 0x000fe40002fa1670 */
[----:B------:R-:W-:Y:S02]  /*be60*/  FSEL R163, R163, -INF , !P2 ;  /* 0xff800000a3a37808 */ /* 0x000fe40005000000 */
[----:B------:R-:W-:Y:S02]  /*be70*/  FSEL R164, R164, -INF , !P5 ;  /* 0xff800000a4a47808 */ /* 0x000fe40006800000 */
[----:B0-----:R-:W-:Y:S02]  /*be80*/  FMNMX.FTZ R4, R3, R4, !PT ;  /* 0x0000000403047209 */ /* 0x001fe40007810000 */
[----:B------:R-:W-:Y:S02]  /*be90*/  FMNMX.FTZ R3, R173, R202, !PT ;  /* 0x000000caad037209 */ /* 0x000fe40007810000 */
[C---:B------:R-:W-:Y:S01]  /*bea0*/  FSETP.NEU.FTZ.AND P3, PT, R4.reuse, -INF , PT ;  /* 0xff8000000400780b */ /* 0x040fe20003f7d000 */
[----:B------:R-:W-:Y:S01]  /*beb0*/  FMUL.FTZ R2, R4, UR10 ;  /* 0x0000000a04027c20 */ /* 0x000fe20008410000 */
[----:B------:R-:W-:-:S04]  /*bec0*/  FMNMX.FTZ R0, R152, R3, !PT ;  /* 0x0000000398007209 */ /* 0x000fc80007810000 */
[----:B------:R-:W-:-:S04]  /*bed0*/  FMNMX.FTZ R3, R153, R0, !PT ;  /* 0x0000000099037209 */ /* 0x000fc80007810000 */
[----:B------:R-:W-:-:S04]  /*bee0*/  FMNMX.FTZ R0, R154, R3, !PT ;  /* 0x000000039a007209 */ /* 0x000fc80007810000 */
[----:B------:R-:W-:-:S04]  /*bef0*/  FMNMX.FTZ R3, R155, R0, !PT ;  /* 0x000000009b037209 */ /* 0x000fc80007810000 */
[----:B------:R-:W-:Y:S02]  /*bf00*/  FMNMX.FTZ R0, R156, R3, !PT ;  /* 0x000000039c007209 */ /* 0x000fe40007810000 */
[----:B------:R-:W-:Y:S02]  /*bf10*/  FSEL R3, R2, RZ, P3 ;  /* 0x000000ff02037208 */ /* 0x000fe40001800000 */
[----:B------:R-:W-:-:S03]  /*bf20*/  FMNMX.FTZ R179, R157, R0, !PT ;  /* 0x000000009db37209 */ /* 0x000fc60007810000 */
[--C-:B------:R-:W-:Y:S01]  /*bf30*/  FFMA.FTZ R2, R176, UR10, -R3.reuse ;  /* 0x0000000ab0027c23 */ /* 0x100fe20008010803 */
[----:B------:R-:W-:Y:S01]  /*bf40*/  FMNMX.FTZ R0, R158, R179, !PT ;  /* 0x000000b39e007209 */ /* 0x000fe20007810000 */
[--C-:B------:R-:W-:Y:S01]  /*bf50*/  FFMA.FTZ R186, R186, UR10, -R3.reuse ;  /* 0x0000000ababa7c23 */ /* 0x100fe20008010803 */
[----:B------:R-:W-:Y:S01]  /*bf60*/  FSEL R176, R161, -INF , !P4 ;  /* 0xff800000a1b07808 */ /* 0x000fe20006000000 */
[--C-:B------:R-:W-:Y:S01]  /*bf70*/  FFMA.FTZ R196, R184, UR10, -R3.reuse ;  /* 0x0000000ab8c47c23 */ /* 0x100fe20008010803 */
[----:B------:R-:W-:Y:S01]  /*bf80*/  FMNMX.FTZ R179, R159, R0, !PT ;  /* 0x000000009fb37209 */ /* 0x000fe20007810000 */
[--C-:B------:R-:W-:Y:S01]  /*bf90*/  FFMA.FTZ R181, R190, UR10, -R3.reuse ;  /* 0x0000000abeb57c23 */ /* 0x100fe20008010803 */
[----:B------:R-:W-:Y:S01]  /*bfa0*/  ISETP.GT.AND P4, PT, R178, 0x38, P1 ;  /* 0x00000038b200780c */ /* 0x000fe20000f84270 */
[--C-:B------:R-:W-:Y:S01]  /*bfb0*/  FFMA.FTZ R190, R169, UR10, -R3.reuse ;  /* 0x0000000aa9be7c23 */ /* 0x100fe20008010803 */
[----:B------:R-:W-:Y:S01]  /*bfc0*/  FMNMX.FTZ R179, R160, R179, !PT ;  /* 0x000000b3a0b37209 */ /* 0x000fe20007810000 */
[--C-:B------:R-:W-:Y:S01]  /*bfd0*/  FFMA.FTZ R184, R171, UR10, -R3.reuse ;  /* 0x0000000aabb87c23 */ /* 0x100fe20008010803 */
[----:B------:R-:W-:Y:S01]  /*bfe0*/  ISETP.GT.AND P1, PT, R178, 0x39, P1 ;  /* 0x00000039b200780c */ /* 0x000fe20000f24270 */
[--C-:B------:R-:W-:Y:S01]  /*bff0*/  FFMA.FTZ R198, R185, UR10, -R3.reuse ;  /* 0x0000000ab9c67c23 */ /* 0x100fe20008010803 */
[----:B------:R-:W-:Y:S01]  /*c000*/  FMNMX.FTZ R179, R176, R179, !PT ;  /* 0x000000b3b0b37209 */ /* 0x000fe20007810000 */
[--C-:B------:R-:W-:Y:S01]  /*c010*/  FFMA.FTZ R192, R187, UR10, -R3.reuse ;  /* 0x0000000abbc07c23 */ /* 0x100fe20008010803 */
[----:B------:R-:W-:Y:S01]  /*c020*/  ISETP.LT.OR P4, PT, R177, 0x39, P4 ;  /* 0x00000039b100780c */ /* 0x000fe20002781670 */
[--C-:B------:R-:W-:Y:S01]  /*c030*/  FFMA.FTZ R194, R189, UR10, -R3.reuse ;  /* 0x0000000abdc27c23 */ /* 0x100fe20008010803 */
[----:B------:R-:W-:Y:S01]  /*c040*/  FMNMX.FTZ R0, R162, R179, !PT ;  /* 0x000000b3a2007209 */ /* 0x000fe20007810000 */
[--C-:B------:R-:W-:Y:S01]  /*c050*/  FFMA.FTZ R169, R170, UR10, -R3.reuse ;  /* 0x0000000aaaa97c23 */ /* 0x100fe20008010803 */
[----:B------:R-:W-:Y:S01]  /*c060*/  ISETP.LT.OR P1, PT, R177, 0x3a, P1 ;  /* 0x0000003ab100780c */ /* 0x000fe20000f21670 */
[--C-:B------:R-:W-:Y:S01]  /*c070*/  FFMA.FTZ R171, R172, UR10, -R3.reuse ;  /* 0x0000000aacab7c23 */ /* 0x100fe20008010803 */
[----:B------:R-:W-:Y:S01]  /*c080*/  FMNMX.FTZ R179, R163, R0, !PT ;  /* 0x00000000a3b37209 */ /* 0x000fe20007810000 */
[----:B------:R-:W-:Y:S01]  /*c090*/  FFMA.FTZ R175, R175, UR10, -R3 ;  /* 0x0000000aafaf7c23 */ /* 0x000fe20008010803 */
[----:B------:R-:W-:Y:S01]  /*c0a0*/  FSEL R166, R166, -INF , !P4 ;  /* 0xff800000a6a67808 */ /* 0x000fe20006000000 */
[----:B------:R0:W-:Y:S01]  /*c0b0*/  MUFU.EX2 R161, R2 ;  /* 0x0000000200a17308 */ /* 0x0001e20000000800 */
[----:B------:R-:W-:-:S02]  /*c0c0*/  FMNMX.FTZ R179, R164, R179, !PT ;  /* 0x000000b3a4b37209 */ /* 0x000fc40007810000 */
[----:B------:R-:W-:Y:S02]  /*c0d0*/  FSEL R177, R165, -INF , !P1 ;  /* 0xff800000a5b17808 */ /* 0x000fe40004800000 */
[----:B------:R-:W-:Y:S01]  /*c0e0*/  FMNMX.FTZ R0, R166, R179, !PT ;  /* 0x000000b3a6007209 */ /* 0x000fe20007810000 */
[--C-:B------:R-:W-:Y:S01]  /*c0f0*/  FFMA.FTZ R179, R188, UR10, -R3.reuse ;  /* 0x0000000abcb37c23 */ /* 0x100fe20008010803 */
[--C-:B------:R-:W-:Y:S01]  /*c100*/  FFMA.FTZ R188, R167, UR10, -R3.reuse ;  /* 0x0000000aa7bc7c23 */ /* 0x100fe20008010803 */
[----:B------:R1:W-:Y:S01]  /*c110*/  MUFU.EX2 R165, R186 ;  /* 0x000000ba00a57308 */ /* 0x0003e20000000800 */
[----:B------:R-:W-:Y:S01]  /*c120*/  FMNMX.FTZ R0, R177, R0, !PT ;  /* 0x00000000b1007209 */ /* 0x000fe20007810000 */
[----:B------:R-:W-:Y:S01]  /*c130*/  FFMA.FTZ R167, R168, UR10, -R3 ;  /* 0x0000000aa8a77c23 */ /* 0x000fe20008010803 */
[----:B0-----:R-:W-:-:S03]  /*c140*/  FSEL R2, R4, RZ, P3 ;  /* 0x000000ff04027208 */ /* 0x001fc60001800000 */
[----:B------:R-:W0:Y:S02]  /*c150*/  SHFL.BFLY PT, R183, R0, 0x2, 0x1f ;  /* 0x0c401f0000b77f89 */ /* 0x000e2400000e0000 */
[----:B------:R-:W-:Y:S01]  /*c160*/  FADD.FTZ R2, -R2, R201 ;  /* 0x000000c902027221 */ /* 0x000fe20000010100 */
[----:B-1----:R-:W-:Y:S01]  /*c170*/  FFMA.FTZ R186, R174, UR10, -R3 ;  /* 0x0000000aaeba7c23 */ /* 0x002fe20008010803 */
[----:B------:R-:W-:Y:S02]  /*c180*/  MUFU.EX2 R196, R196 ;  /* 0x000000c400c47308 */ /* 0x000fe40000000800 */
[----:B------:R-:W-:-:S06]  /*c190*/  FMUL.FTZ R2, R2, UR10 ;  /* 0x0000000a02027c20 */ /* 0x000fcc0008410000 */
[----:B------:R-:W-:Y:S08]  /*c1a0*/  MUFU.EX2 R198, R198 ;  /* 0x000000c600c67308 */ /* 0x000ff00000000800 */
[----:B------:R-:W-:Y:S01]  /*c1b0*/  MUFU.EX2 R192, R192 ;  /* 0x000000c000c07308 */ /* 0x000fe20000000800 */
[----:B0-----:R-:W-:-:S07]  /*c1c0*/  FMNMX.FTZ R183, R0, R183, !PT ;  /* 0x000000b700b77209 */ /* 0x001fce0007810000 */
[----:B------:R-:W-:Y:S01]  /*c1d0*/  MUFU.EX2 R179, R179 ;  /* 0x000000b300b37308 */ /* 0x000fe20000000800 */
[----:B------:R-:W0:Y:S07]  /*c1e0*/  SHFL.BFLY PT, R0, R183, 0x1, 0x1f ;  /* 0x0c201f00b7007f89 */ /* 0x000e2e00000e0000 */
[----:B------:R-:W-:Y:S08]  /*c1f0*/  MUFU.EX2 R194, R194 ;  /* 0x000000c200c27308 */ /* 0x000ff00000000800 */
[----:B------:R-:W-:Y:S08]  /*c200*/  MUFU.EX2 R181, R181 ;  /* 0x000000b500b57308 */ /* 0x000ff00000000800 */
[----:B------:R-:W-:Y:S01]  /*c210*/  MUFU.EX2 R188, R188 ;  /* 0x000000bc00bc7308 */ /* 0x000fe20000000800 */
[----:B0-----:R-:W-:-:S04]  /*c220*/  FMNMX.FTZ R3, R183, R0, !PT ;  /* 0x00000000b7037209 */ /* 0x001fc80007810000 */
[C---:B------:R-:W-:Y:S01]  /*c230*/  FSETP.NEU.FTZ.AND P1, PT, R3.reuse, -INF , PT ;  /* 0xff8000000300780b */ /* 0x040fe20003f3d000 */
[----:B------:R-:W-:Y:S02]  /*c240*/  FMUL.FTZ R183, R3, UR10 ;  /* 0x0000000a03b77c20 */ /* 0x000fe40008410000 */
[----:B------:R-:W0:Y:S03]  /*c250*/  MUFU.EX2 R0, R2 ;  /* 0x0000000200007308 */ /* 0x000e260000000800 */
        /* <DEDUP_REMOVED lines=9> */
[----:B------:R-:W-:Y:S01]  /*c2f0*/  FFMA.FTZ R156, R156, UR10, -R183 ;  /* 0x0000000a9c9c7c23 */ /* 0x000fe200080108b7 */
[----:B0-----:R-:W-:Y:S01]  /*c300*/  FFMA.FTZ R155, R0, R18, R161 ;  /* 0x00000012009b7223 */ /* 0x001fe200000100a1 */
[----:B------:R-:W-:Y:S01]  /*c310*/  FMUL.FTZ R153, R153, UR10 ;  /* 0x0000000a99997c20 */ /* 0x000fe20008410000 */
[--C-:B------:R-:W-:Y:S01]  /*c320*/  FFMA.FTZ R195, R157, UR10, -R183.reuse ;  /* 0x0000000a9dc37c23 */ /* 0x100fe200080108b7 */
[----:B------:R-:W-:Y:S01]  /*c330*/  FFMA.FTZ R158, R158, UR10, -R183 ;  /* 0x0000000a9e9e7c23 */ /* 0x000fe200080108b7 */
[----:B------:R-:W-:Y:S01]  /*c340*/  FADD.FTZ R155, R196, R155 ;  /* 0x0000009bc49b7221 */ /* 0x000fe20000010000 */
[--C-:B------:R-:W-:Y:S01]  /*c350*/  FFMA.FTZ R189, R159, UR10, -R183.reuse ;  /* 0x0000000a9fbd7c23 */ /* 0x100fe200080108b7 */
[----:B------:R-:W-:Y:S01]  /*c360*/  MUFU.EX2 R197, R197 ;  /* 0x000000c500c57308 */ /* 0x000fe20000000800 */
[----:B------:R-:W-:Y:S01]  /*c370*/  FFMA.FTZ R160, R160, UR10, -R183 ;  /* 0x0000000aa0a07c23 */ /* 0x000fe200080108b7 */
[----:B------:R-:W-:Y:S01]  /*c380*/  FADD.FTZ R168, R198, R155 ;  /* 0x0000009bc6a87221 */ /* 0x000fe20000010000 */
[--C-:B------:R-:W-:Y:S01]  /*c390*/  FFMA.FTZ R191, R176, UR10, -R183.reuse ;  /* 0x0000000ab0bf7c23 */ /* 0x100fe200080108b7 */
[--C-:B------:R-:W-:Y:S01]  /*c3a0*/  FFMA.FTZ R162, R162, UR10, -R183.reuse ;  /* 0x0000000aa2a27c23 */ /* 0x100fe200080108b7 */
[--C-:B------:R-:W-:Y:S01]  /*c3b0*/  FFMA.FTZ R163, R163, UR10, -R183.reuse ;  /* 0x0000000aa3a37c23 */ /* 0x100fe200080108b7 */
        /* <DEDUP_REMOVED lines=56> */
.L_x_1071:
[----:B------:R-:W0:Y:S01]  /*c740*/  S2UR UR11, SR_CgaCtaId ;  /* 0x00000000000b79c3 */ /* 0x000e220000008800 */
[----:B------:R-:W-:Y:S01]  /*c750*/  UIADD3 UR5, UR5, 0x30860, URZ ;  /* 0x0003086005057890 */ /* 0x000fe2000fffe03f */
[----:B------:R-:W-:Y:S01]  /*c760*/  R2UR UR7, R200 ;  /* 0x00000000c80772ca */ /* 0x000fe200000e0000 */
[----:B------:R-:W-:Y:S01]  /*c770*/  IMAD.MOV.U32 R202, RZ, RZ, R3 ;  /* 0x000000ffffca7224 */ /* 0x000fe200078e0003 */
[----:B------:R-:W-:Y:S01]  /*c780*/  F2FP.BF16.F32.PACK_AB R196, R196, R161 ;  /* 0x000000a1c4c4723e */ /* 0x000fe200000010ff */
[----:B------:R-:W-:Y:S01]  /*c790*/  IMAD.MOV.U32 R201, RZ, RZ, R4 ;  /* 0x000000ffffc97224 */ /* 0x000fe200078e0004 */
[----:B------:R-:W-:Y:S02]  /*c7a0*/  F2FP.BF16.F32.PACK_AB R197, R152, R197 ;  /* 0x000000c598c5723e */ /* 0x000fe400000010ff */
[----:B------:R-:W-:Y:S02]  /*c7b0*/  F2FP.BF16.F32.PACK_AB R198, R165, R198 ;  /* 0x000000c6a5c6723e */ /* 0x000fe400000010ff */
[----:B------:R-:W-:-:S02]  /*c7c0*/  F2FP.BF16.F32.PACK_AB R199, R154, R199 ;  /* 0x000000c79ac7723e */ /* 0x000fc400000010ff */
[----:B------:R-:W-:Y:S02]  /*c7d0*/  F2FP.BF16.F32.PACK_AB R192, R179, R192 ;  /* 0x000000c0b3c0723e */ /* 0x000fe400000010ff */
[----:B------:R-:W-:Y:S02]  /*c7e0*/  F2FP.BF16.F32.PACK_AB R193, R156, R193 ;  /* 0x000000c19cc1723e */ /* 0x000fe400000010ff */
[----:B------:R-:W-:Y:S01]  /*c7f0*/  ISETP.GT.AND P1, PT, R203, UR7, PT ;  /* 0x00000007cb007c0c */ /* 0x000fe2000bf24270 */
[----:B------:R-:W-:Y:S01]  /*c800*/  UMOV UR7, UR4 ;  /* 0x0000000400077c82 */ /* 0x000fe20008000000 */
[----:B------:R-:W-:Y:S02]  /*c810*/  F2FP.BF16.F32.PACK_AB R194, R181, R194 ;  /* 0x000000c2b5c2723e */ /* 0x000fe400000010ff */
        /* <DEDUP_REMOVED lines=11> */
[----:B------:R-:W-:Y:S02]  /*c8d0*/  IADD3 R203, R203, -0x1, RZ ;  /* 0xffffffffcbcb7810 */ /* 0x000fe40007ffe0ff */
[----:B------:R-:W-:-:S05]  /*c8e0*/  F2FP.BF16.F32.PACK_AB R187, R177, R166 ;  /* 0x000000a6b1bb723e */ /* 0x000fca00000010ff */
[----:B------:R-:W-:Y:S01]  /*c8f0*/  IMAD.U32 R204, RZ, RZ, UR5 ;  /* 0x00000005ffcc7e24 */ /* 0x000fe2000f8e00ff */
[----:B------:R-:W-:Y:S06]  /*c900*/  @P1 BRA `(.L_x_1072) ;  /* 0xffffffd000bc1947 */ /* 0x000fec000383ffff */
.L_x_1053:
        /* <DEDUP_REMOVED lines=131> */
.L_x_1073:
        /* <DEDUP_REMOVED lines=8> */
.L_x_1074:
[----:B-1----:R-:W-:Y:S05]  /*d1c0*/  @P1 BRA `(.L_x_1075) ;  /* 0x0000000000081947 */ /* 0x002fea0003800000 */
[----:B------:R-:W1:Y:S02]  /*d1d0*/  SYNCS.PHASECHK.TRANS64.TRYWAIT P1, [UR5+0x30850], R0 ;  /* 0x03085000ff0075a7 */ /* 0x000e640008020145 */
[----:B-1----:R-:W-:Y:S05]  /*d1e0*/  @!P1 BRA `(.L_x_1076) ;  /* 0x0000007000b09947 */ /* 0x002fea0003800000 */
.L_x_1075:
[----:B------:R-:W-:Y:S01]  /*d1f0*/  R2UR UR6, R16 ;  /* 0x00000000100672ca */ /* 0x000fe200000e0000 */
[----:B------:R-:W-:Y:S01]  /*d200*/  WARPGROUP.ARRIVE ;  /* 0x00000000000079c5 */ /* 0x000fe20000000000 */
[----:B------:R-:W-:Y:S01]  /*d210*/  UMOV UR7, 0x40000040 ;  /* 0x4000004000077882 */ /* 0x000fe20000000000 */
[----:B-1----:R-:W0:Y:S01]  /*d220*/  SHFL.BFLY PT, R5, R18, 0x2, 0x1f ;  /* 0x0c401f0012057f89 */ /* 0x002e2200000e0000 */
[----:B------:R-:W-:-:S03]  /*d230*/  IMAD.MOV.U32 R6, RZ, RZ, RZ ;  /* 0x000000ffff067224 */ /* 0x000fc600078e00ff */
[----:B------:R-:W1:Y:S06]  /*d240*/  SHFL.BFLY PT, R2, R9, 0x2, 0x1f ;  /* 0x0c401f0009027f89 */ /* 0x000e6c00000e0000 */
[----:B------:R-:W-:-:S04]  /*d250*/  UIADD3 UR6, UR6, 0x400, URZ ;  /* 0x0000040006067890 */ /* 0x000fc8000fffe03f */
[----:B------:R-:W-:-:S04]  /*d260*/  USHF.R.U32.HI UR6, URZ, 0x4, UR6 ;  /* 0x000000043f067899 */ /* 0x000fc80008011606 */
[----:B------:R-:W-:-:S04]  /*d270*/  ULOP3.LUT UR6, UR6, 0x3fff, URZ, 0xc0, !UPT ;  /* 0x00003fff06067892 */ /* 0x000fc8000f8ec03f */
[----:B------:R-:W-:Y:S01]  /*d280*/  ULOP3.LUT UR6, UR6, 0x2000000, URZ, 0xfc, !UPT ;  /* 0x0200000006067892 */ /* 0x000fe2000f8efc3f */
[----:B0-----:R-:W-:-:S03]  /*d290*/  FADD.FTZ R0, R5, R18 ;  /* 0x0000001205007221 */ /* 0x001fc60000010000 */
[----:B------:R-:W-:Y:S01]  /*d2a0*/  ULEA UR4, UR4, UR6, 0xb ;  /* 0x0000000604047291 */ /* 0x000fe2000f8e583f */
[----:B-1----:R-:W-:Y:S01]  /*d2b0*/  FADD.FTZ R2, R2, R9 ;  /* 0x0000000902027221 */ /* 0x002fe20000010000 */
[----:B------:R-:W0:Y:S01]  /*d2c0*/  SHFL.BFLY PT, R5, R0, 0x1, 0x1f ;  /* 0x0c201f0000057f89 */ /* 0x000e2200000e0000 */
[----:B------:R-:W-:-:S04]  /*d2d0*/  MOV R9, UR10 ;  /* 0x0000000a00097c02 */ /* 0x000fc80008000f00 */
[----:B------:R-:W-:Y:S01]  /*d2e0*/  UMOV UR6, UR4 ;  /* 0x0000000400067c82 */ /* 0x000fe20008000000 */
[----:B------:R-:W1:Y:S01]  /*d2f0*/  SHFL.BFLY PT, R7, R2, 0x1, 0x1f ;  /* 0x0c201f0002077f89 */ /* 0x000e6200000e0000 */
[----:B------:R-:W-:Y:S01]  /*d300*/  HGMMA.64x256x16.F32.BF16 R24, R196, gdesc[UR4].tnspB, R24, gsb0 ;  /* 0x43e00004c4187df0 */ /* 0x000fe20008001818 */
[----:B------:R-:W-:Y:S01]  /*d310*/  UIADD3 UR6, UR4, 0x80, URZ ;  /* 0x0000008004067890 */ /* 0x000fe2000fffe03f */
[----:B------:R-:W-:Y:S01]  /*d320*/  UMOV UR7, 0x40000040 ;  /* 0x4000004000077882 */ /* 0x000fe20000000000 */
[----:B0-----:R-:W-:Y:S01]  /*d330*/  FADD.FTZ R11, R0, R5 ;  /* 0x00000005000b7221 */ /* 0x001fe20000010000 */
[----:B------:R-:W-:Y:S02]  /*d340*/  IMAD.MOV.U32 R5, RZ, RZ, RZ ;  /* 0x000000ffff057224 */ /* 0x000fe400078e00ff */
[----:B------:R-:W-:Y:S02]  /*d350*/  IMAD.MOV.U32 R0, RZ, RZ, -0x800000 ;  /* 0xff800000ff007424 */ /* 0x000fe400078e00ff */
[----:B-1----:R-:W-:Y:S01]  /*d360*/  FADD.FTZ R12, R2, R7 ;  /* 0x00000007020c7221 */ /* 0x002fe20000010000 */
[----:B------:R-:W-:Y:S01]  /*d370*/  FSETP.NE.FTZ.AND P1, PT, R11, RZ, PT ;  /* 0x000000ff0b00720b */ /* 0x000fe20003f35000 */
[----:B------:R-:W-:-:S02]  /*d380*/  IMAD.U32 R7, RZ, RZ, UR10 ;  /* 0x0000000aff077e24 */ /* 0x000fc4000f8e00ff */
[----:B------:R-:W-:Y:S01]  /*d390*/  IMAD.MOV.U32 R2, RZ, RZ, -0x800000 ;  /* 0xff800000ff027424 */ /* 0x000fe200078e00ff */
[----:B------:R-:W-:-:S09]  /*d3a0*/  FSETP.NE.FTZ.AND P2, PT, R12, RZ, PT ;  /* 0x000000ff0c00720b */ /* 0x000fd20003f55000 */
[----:B------:R-:W0:Y:S01]  /*d3b0*/  @P1 MUFU.LG2 R8, R11 ;  /* 0x0000000b00081308 */ /* 0x000e220000000c00 */
[----:B------:R-:W-:-:S03]  /*d3c0*/  @P1 FMUL.FTZ R7, R7, 0.69314718246459960938 ;  /* 0x3f31721807071820 */ /* 0x000fc60000410000 */
[----:B------:R-:W-:-:S04]  /*d3d0*/  @P2 FMUL.FTZ R9, R9, 0.69314718246459960938 ;  /* 0x3f31721809092820 */ /* 0x000fc80000410000 */
[----:B------:R-:W1:Y:S08]  /*d3e0*/  @P2 MUFU.LG2 R10, R12 ;  /* 0x0000000c000a2308 */ /* 0x000e700000000c00 */
        /* <DEDUP_REMOVED lines=9> */
[----:B------:R-:W-:Y:S01]  /*d480*/  UIADD3 UR6, UR4, 0x100, URZ ;  /* 0x0000010004067890 */ /* 0x000fe2000fffe03f */
[----:B------:R-:W-:Y:S01]  /*d490*/  UMOV UR7, 0x40000040 ;  /* 0x4000004000077882 */ /* 0x000fe20000000000 */
[----:B------:R-:W-:Y:S01]  /*d4a0*/  UIADD3 UR4, UR4, 0x180, URZ ;  /* 0x0000018004047890 */ /* 0x000fe2000fffe03f */
[----:B------:R-:W-:Y:S02]  /*d4b0*/  WARPGROUP.DEPBAR.LE gsb0, 0x0 ;  /* 0x00008000000079c5 */ /* 0x000fe40000010000 */
[----:B------:R-:W-:-:S15]  /*d4c0*/  WARPGROUP.ARRIVE ;  /* 0x00000000000079c5 */ /* 0x000fde0000000000 */
[----:B------:R-:W-:-:S07]  /*d4d0*/  NOP ;  /* 0x0000000000007918 */ /* 0x000fce0000000000 */
        /* <DEDUP_REMOVED lines=10> */
.L_x_1077:
        /* <DEDUP_REMOVED lines=133> */
.L_x_999:
[----:B------:R-:W-:Y:S05]  /*ddd0*/  @P0 BRA `(.L_x_1078) ;  /* 0x0000002000540947 */ /* 0x000fea0003800000 */
[----:B------:R-:W2:Y:S01]  /*dde0*/  LDL R3, [R1] ;  /* 0x0000000001037983 */ /* 0x000ea20000100800 */
[----:B------:R-:W0:Y:S01]  /*ddf0*/  S2UR UR12, SR_CTAID.Z ;  /* 0x00000000000c79c3 */ /* 0x000e220000002700 */
[----:B------:R-:W-:Y:S01]  /*de00*/  ULDC.64 UR8, c[0x0][0xbd0] ;  /* 0x0002f40000087ab9 */ /* 0x000fe20000000a00 */
[----:B------:R-:W-:Y:S06]  /*de10*/  BSSY B0, `(.L_x_1079) ;  /* 0x000014d000007945 */ /* 0x000fec0003800000 */
[----:B------:R-:W1:Y:S08]  /*de20*/  LDC.64 R18, c[0x0][0xbd8] ;  /* 0x0002f600ff127b82 */ /* 0x000e700000000a00 */
[----:B------:R-:W3:Y:S08]  /*de30*/  S2UR UR11, SR_CTAID.Y ;  /* 0x00000000000b79c3 */ /* 0x000ef00000002600 */
[----:B------:R-:W3:Y:S01]  /*de40*/  LDC R23, c[0x0][0xc50] ;  /* 0x00031400ff177b82 */ /* 0x000ee20000000800 */
[----:B0-----:R-:W-:-:S07]  /*de50*/  USHF.R.S32.HI UR10, URZ, 0x1f, UR12 ;  /* 0x0000001f3f0a7899 */ /* 0x001fce000801140c */
[----:B------:R-:W0:Y:S08]  /*de60*/  LDC.64 R20, c[0x0][0xb40] ;  /* 0x0002d000ff147b82 */ /* 0x000e300000000a00 */
[----:B------:R-:W-:Y:S01]  /*de70*/  BAR.SYNC.DEFER_BLOCKING 0x1, 0x100 ;  /* 0x0044000000007b1d */ /* 0x000fe20000010000 */
[----:B--2---:R-:W-:-:S05]  /*de80*/  R2UR UR13, R3 ;  /* 0x00000000030d72ca */ /* 0x004fca00000e0000 */
[----:B------:R-:W2:Y:S08]  /*de90*/  S2R R3, SR_TID.X ;  /* 0x0000000000037919 */ /* 0x000eb00000002100 */
[----:B------:R-:W-:Y:S02]  /*dea0*/  USHF.R.S32.HI UR7, URZ, 0x1f, UR13 ;  /* 0x0000001f3f077899 */ /* 0x000fe4000801140d */
[----:B------:R-:W-:-:S02]  /*deb0*/  UIMAD.WIDE.U32 UR4, UR13, UR8, URZ ;  /* 0x000000080d0472a5 */ /* 0x000fc4000f8e003f */
[----:B------:R-:W-:-:S04]  /*dec0*/  UIMAD UR6, UR7, UR8, URZ ;  /* 0x00000008070672a4 */ /* 0x000fc8000f8e023f */
[----:B------:R-:W-:-:S03]  /*ded0*/  UIMAD UR6, UR13, UR9, UR6 ;  /* 0x000000090d0672a4 */ /* 0x000fc6000f8e0206 */
[----:B------:R-:W-:Y:S01]  /*dee0*/  ULDC.64 UR8, c[0x0][0xb38] ;  /* 0x0002ce0000087ab9 */ /* 0x000fe20000000a00 */
[----:B------:R-:W-:Y:S02]  /*def0*/  UIADD3 UR6, UR5, UR6, URZ ;  /* 0x0000000605067290 */ /* 0x000fe4000fffe03f */
[----:B------:R-:W-:Y:S01]  /*df00*/  UIMAD UR7, UR7, UR8, URZ ;  /* 0x00000008070772a4 */ /* 0x000fe2000f8e023f */
[----:B--2---:R-:W-:-:S05]  /*df10*/  VIADD R5, R3, 0xffffff80 ;  /* 0xffffff8003057836 */ /* 0x004fca0000000000 */
[----:B------:R-:W-:-:S04]  /*df20*/  SHF.R.S32.HI R4, RZ, 0x1f, R5 ;  /* 0x0000001fff047819 */ /* 0x000fc80000011405 */
[CC--:B------:R-:W-:Y:S02]  /*df30*/  LEA.HI R6, R4.reuse, R5.reuse, RZ, 0x7 ;  /* 0x0000000504067211 */ /* 0x0c0fe400078f38ff */
[----:B------:R-:W-:Y:S02]  /*df40*/  LEA.HI R11, R4, R5, RZ, 0x2 ;  /* 0x00000005040b7211 */ /* 0x000fe400078f10ff */
[C---:B------:R-:W-:Y:S02]  /*df50*/  LOP3.LUT R8, R6.reuse, 0xffffff80, RZ, 0xc0, !PT ;  /* 0xffffff8006087812 */ /* 0x040fe400078ec0ff */
[----:B------:R-:W-:Y:S02]  /*df60*/  SHF.R.S32.HI R7, RZ, 0x7, R6 ;  /* 0x00000007ff077819 */ /* 0x000fe40000011406 */
[----:B------:R-:W-:Y:S02]  /*df70*/  IADD3 R3, R5, -R8, RZ ;  /* 0x8000000805037210 */ /* 0x000fe40007ffe0ff */
[----:B------:R-:W2:Y:S01]  /*df80*/  LDC R8, c[0x0][0xbe8] ;  /* 0x0002fa00ff087b82 */ /* 0x000ea20000000800 */
[----:B------:R-:W-:-:S02]  /*df90*/  LEA.HI R4, R6, R7, RZ, 0x1 ;  /* 0x0000000706047211 */ /* 0x000fc400078f08ff */
[----:B------:R-:W-:Y:S02]  /*dfa0*/  SHF.R.S32.HI R12, RZ, 0x1f, R3 ;  /* 0x0000001fff0c7819 */ /* 0x000fe40000011403 */
[----:B------:R-:W-:Y:S02]  /*dfb0*/  LOP3.LUT R6, R11, 0xfffffffc, RZ, 0xc0, !PT ;  /* 0xfffffffc0b067812 */ /* 0x000fe400078ec0ff */
[----:B------:R-:W-:Y:S02]  /*dfc0*/  LEA.HI R10, R12, R3, RZ, 0x2 ;  /* 0x000000030c0a7211 */ /* 0x000fe400078f10ff */
[----:B------:R-:W-:Y:S01]  /*dfd0*/  LOP3.LUT R4, R4, 0x3fffffe, RZ, 0xc0, !PT ;  /* 0x03fffffe04047812 */ /* 0x000fe200078ec0ff */
[----:B------:R-:W-:Y:S01]  /*dfe0*/  IMAD.IADD R5, R5, 0x1, -R6 ;  /* 0x0000000105057824 */ /* 0x000fe200078e0a06 */
[--C-:B------:R-:W-:Y:S02]  /*dff0*/  SHF.R.S32.HI R9, RZ, 0x2, R10.reuse ;  /* 0x00000002ff097819 */ /* 0x100fe4000001140a */
[----:B------:R-:W-:Y:S01]  /*e000*/  SHF.R.S32.HI R14, RZ, 0x1f, R10 ;  /* 0x0000001fff0e7819 */ /* 0x000fe2000001140a */
[----:B------:R-:W-:Y:S01]  /*e010*/  IMAD.IADD R6, R7, 0x1, -R4 ;  /* 0x0000000107067824 */ /* 0x000fe200078e0a04 */
[----:B------:R-:W-:-:S02]  /*e020*/  LEA.HI R7, R5, R5, RZ, 0x1 ;  /* 0x0000000505077211 */ /* 0x000fc400078f08ff */
[----:B------:R-:W-:Y:S02]  /*e030*/  LEA.HI R14, R14, R9, RZ, 0x3 ;  /* 0x000000090e0e7211 */ /* 0x000fe400078f18ff */
[----:B------:R-:W-:Y:S02]  /*e040*/  LEA.HI R12, R12, R3, RZ, 0x5 ;  /* 0x000000030c0c7211 */ /* 0x000fe400078f28ff */
[----:B------:R-:W-:Y:S02]  /*e050*/  LOP3.LUT R14, R14, 0xfffffff8, RZ, 0xc0, !PT ;  /* 0xfffffff80e0e7812 */ /* 0x000fe400078ec0ff */
[----:B------:R-:W-:Y:S02]  /*e060*/  LOP3.LUT R10, R10, 0x7ffffffc, RZ, 0xc0, !PT ;  /* 0x7ffffffc0a0a7812 */ /* 0x000fe400078ec0ff */
[----:B--2---:R-:W-:Y:S01]  /*e070*/  ISETP.NE.AND P0, PT, R8, 0x1, PT ;  /* 0x000000010800780c */ /* 0x004fe20003f05270 */
[----:B------:R-:W-:Y:S01]  /*e080*/  IMAD.IADD R4, R9, 0x1, -R14 ;  /* 0x0000000109047824 */ /* 0x000fe200078e0a0e */
[----:B------:R-:W-:Y:S01]  /*e090*/  LOP3.LUT R14, R7, 0x1ffffffe, RZ, 0xc0, !PT ;  /* 0x1ffffffe070e7812 */ /* 0x000fe200078ec0ff */
[----:B------:R-:W2:Y:S01]  /*e0a0*/  S2R R9, SR_CTAID.X ;  /* 0x0000000000097919 */ /* 0x000ea20000002500 */
[----:B------:R-:W-:Y:S01]  /*e0b0*/  SHF.R.S32.HI R7, RZ, 0x5, R12 ;  /* 0x00000005ff077819 */ /* 0x000fe2000001140c */
[----:B-1----:R-:W-:Y:S01]  /*e0c0*/  IMAD R12, R18, UR10, RZ ;  /* 0x0000000a120c7c24 */ /* 0x002fe2000f8e02ff */
[----:B------:R-:W-:Y:S01]  /*e0d0*/  IADD3 R11, R5, -R14, RZ ;  /* 0x8000000e050b7210 */ /* 0x000fe20007ffe0ff */
[----:B------:R-:W-:Y:S01]  /*e0e0*/  IMAD.U32 R5, RZ, RZ, UR5 ;  /* 0x00000005ff057e24 */ /* 0x000fe2000f8e00ff */
[----:B------:R-:W-:Y:S01]  /*e0f0*/  MOV R5, UR6 ;  /* 0x0000000600057c02 */ /* 0x000fe20008000f00 */
[----:B------:R-:W-:Y:S01]  /*e100*/  IMAD R7, R7, 0x10, R4 ;  /* 0x0000001007077824 */ /* 0x000fe200078e0204 */
[----:B------:R-:W-:Y:S01]  /*e110*/  UIMAD UR6, UR13, UR9, UR7 ;  /* 0x000000090d0672a4 */ /* 0x000fe2000f8e0207 */
[----:B------:R-:W-:Y:S01]  /*e120*/  IMAD.U32 R4, RZ, RZ, UR4 ;  /* 0x00000004ff047e24 */ /* 0x000fe2000f8e00ff */
[----:B------:R-:W-:Y:S01]  /*e130*/  UIMAD.WIDE.U32 UR4, UR13, UR8, URZ ;  /* 0x000000080d0472a5 */ /* 0x000fe2000f8e003f */
[----:B------:R-:W1:Y:S01]  /*e140*/  @P0 LDC R14, c[0x0][0xbec] ;  /* 0x0002fb00ff0e0b82 */ /* 0x000e620000000800 */
[----:B------:R-:W-:Y:S01]  /*e150*/  IMAD R16, R6, 0x40, R7 ;  /* 0x0000004006107824 */ /* 0x000fe200078e0207 */
[----:B------:R-:W-:Y:S01]  /*e160*/  ULDC.64 UR8, c[0x0][0xb28] ;  /* 0x0002ca0000087ab9 */ /* 0x000fe20000000a00 */
[----:B------:R-:W-:Y:S01]  /*e170*/  UIADD3 UR6, UR5, UR6, URZ ;  /* 0x0000000605067290 */ /* 0x000fe2000fffe03f */
[----:B------:R-:W-:-:S04]  /*e180*/  IMAD.WIDE.U32 R4, R18, UR12, R4 ;  /* 0x0000000c12047c25 */ /* 0x000fc8000f8e0004 */
[----:B------:R-:W4:Y:S01]  /*e190*/  @P0 LDC R17, c[0x0][0xbf0] ;  /* 0x0002fc00ff110b82 */ /* 0x000f220000000800 */
[----:B------:R-:W-:Y:S02]  /*e1a0*/  IMAD R6, R11, 0x8, R16 ;  /* 0x000000080b067824 */ /* 0x000fe400078e0210 */
[----:B------:R-:W-:Y:S02]  /*e1b0*/  IMAD R18, RZ, RZ, -UR13 ;  /* 0x8000000dff127e24 */ /* 0x000fe4000f8e02ff */
[----:B------:R-:W-:Y:S02]  /*e1c0*/  IMAD R15, R19, UR12, R12 ;  /* 0x0000000c130f7c24 */ /* 0x000fe4000f8e020c */
[----:B------:R-:W-:Y:S01]  /*e1d0*/  IMAD.U32 R7, RZ, RZ, UR5 ;  /* 0x00000005ff077e24 */ /* 0x000fe2000f8e00ff */
[----:B------:R-:W5:Y:S01]  /*e1e0*/  @P0 LDC R22, c[0x0][0xbec] ;  /* 0x0002fb00ff160b82 */ /* 0x000f620000000800 */
[----:B---3--:R-:W-:Y:S02]  /*e1f0*/  IMAD R23, R23, R18, UR11 ;  /* 0x0000000b17177e24 */ /* 0x008fe4000f8e0212 */
[----:B------:R-:W-:Y:S01]  /*e200*/  IMAD.U32 R7, RZ, RZ, UR6 ;  /* 0x00000006ff077e24 */ /* 0x000fe2000f8e00ff */
[----:B------:R-:W-:Y:S01]  /*e210*/  ULDC.64 UR6, c[0x0][0xb48] ;  /* 0x0002d20000067ab9 */ /* 0x000fe20000000a00 */
[----:B------:R-:W-:-:S02]  /*e220*/  IMAD.IADD R5, R5, 0x1, R15 ;  /* 0x0000000105057824 */ /* 0x000fc400078e020f */
[----:B--2---:R-:W-:Y:S01]  /*e230*/  IMAD R11, R9, 0x80, R6 ;  /* 0x00000080090b7824 */ /* 0x004fe200078e0206 */
[----:B------:R-:W2:Y:S01]  /*e240*/  @P0 LDC R153, c[0x0][0xbf0] ;  /* 0x0002fc00ff990b82 */ /* 0x000ea20000000800 */
[----:B------:R-:W-:Y:S01]  /*e250*/  MOV R6, UR4 ;  /* 0x0000000400067c02 */ /* 0x000fe20008000f00 */
[----:B------:R-:W-:Y:S01]  /*e260*/  ULDC.64 UR4, c[0x0][0xbe0] ;  /* 0x0002f80000047ab9 */ /* 0x000fe20000000a00 */
[----:B-1----:R-:W-:Y:S01]  /*e270*/  @P0 IMAD.HI.U32 R12, R11, R14, RZ ;  /* 0x0000000e0b0c0227 */ /* 0x002fe200078e00ff */
[----:B------:R-:W-:-:S03]  /*e280*/  MOV R13, R11 ;  /* 0x0000000b000d7202 */ /* 0x000fc60000000f00 */
[C---:B0-----:R-:W-:Y:S01]  /*e290*/  IMAD R14, R20.reuse, UR10, RZ ;  /* 0x0000000a140e7c24 */ /* 0x041fe2000f8e02ff */
[----:B----4-:R-:W-:Y:S01]  /*e2a0*/  @P0 SHF.R.U32.HI R13, RZ, R17, R12 ;  /* 0x00000011ff0d0219 */ /* 0x010fe2000001160c */
[----:B------:R-:W-:-:S04]  /*e2b0*/  IMAD.WIDE.U32 R6, R20, UR12, R6 ;  /* 0x0000000c14067c25 */ /* 0x000fc8000f8e0006 */
[----:B------:R-:W-:Y:S01]  /*e2c0*/  IMAD R17, R21, UR12, R14 ;  /* 0x0000000c15117c24 */ /* 0x000fe2000f8e020e */
[----:B------:R-:W-:Y:S01]  /*e2d0*/  SHF.R.S32.HI R14, RZ, 0x1f, R23 ;  /* 0x0000001fff0e7819 */ /* 0x000fe20000011417 */
[----:B------:R-:W-:-:S04]  /*e2e0*/  IMAD.WIDE.U32 R4, R23, UR4, R4 ;  /* 0x0000000417047c25 */ /* 0x000fc8000f8e0004 */
[----:B-----5:R-:W-:-:S04]  /*e2f0*/  @P0 IMAD.HI.U32 R22, R11, R22, RZ ;  /* 0x000000160b160227 */ /* 0x020fc800078e00ff */
[----:B------:R-:W-:Y:S02]  /*e300*/  IMAD.IADD R7, R7, 0x1, R17 ;  /* 0x0000000107077824 */ /* 0x000fe400078e0211 */
[C---:B------:R-:W-:Y:S02]  /*e310*/  IMAD R17, R14.reuse, UR6, RZ ;  /* 0x000000060e117c24 */ /* 0x040fe4000f8e02ff */
[----:B------:R-:W-:Y:S01]  /*e320*/  IMAD.MOV.U32 R15, RZ, RZ, R11 ;  /* 0x000000ffff0f7224 */ /* 0x000fe200078e000b */
[----:B--2---:R-:W-:Y:S01]  /*e330*/  @P0 SHF.R.U32.HI R15, RZ, R153, R22 ;  /* 0x00000099ff0f0219 */ /* 0x004fe20000011616 */
[----:B------:R-:W-:Y:S01]  /*e340*/  IMAD R12, R14, UR4, RZ ;  /* 0x000000040e0c7c24 */ /* 0x000fe2000f8e02ff */
[----:B------:R-:W-:Y:S01]  /*e350*/  IADD3 R4, P0, R13, R4, RZ ;  /* 0x000000040d047210 */ /* 0x000fe20007f1e0ff */
[C---:B------:R-:W-:Y:S01]  /*e360*/  IMAD R19, R23.reuse, UR7, R17 ;  /* 0x0000000717137c24 */ /* 0x040fe2000f8e0211 */
[----:B------:R-:W-:Y:S01]  /*e370*/  SHF.R.S32.HI R17, RZ, 0x1f, R13 ;  /* 0x0000001fff117819 */ /* 0x000fe2000001140d */
[----:B------:R-:W-:Y:S01]  /*e380*/  IMAD R14, R23, UR5, R12 ;  /* 0x00000005170e7c24 */ /* 0x000fe2000f8e020c */
[--C-:B------:R-:W-:Y:S01]  /*e390*/  SHF.R.S32.HI R12, RZ, 0x1f, R15.reuse ;  /* 0x0000001fff0c7819 */ /* 0x100fe2000001140f */
[----:B------:R-:W-:Y:S01]  /*e3a0*/  ULDC.64 UR4, c[0x0][0xb30] ;  /* 0x0002cc0000047ab9 */ /* 0x000fe20000000a00 */
[----:B------:R-:W-:Y:S01]  /*e3b0*/  IADD3 R13, -R13, RZ, RZ ;  /* 0x000000ff0d0d7210 */ /* 0x000fe20007ffe1ff */
[----:B------:R-:W-:Y:S01]  /*e3c0*/  IMAD.MOV R18, RZ, RZ, -R15 ;  /* 0x000000ffff127224 */ /* 0x000fe200078e0a0f */
[----:B------:R-:W-:Y:S01]  /*e3d0*/  IADD3.X R5, R17, R5, R14, P0, !PT ;  /* 0x0000000511057210 */ /* 0x000fe200007fe40e */
[----:B------:R-:W-:-:S02]  /*e3e0*/  IMAD R12, R12, UR4, RZ ;  /* 0x000000040c0c7c24 */ /* 0x000fc4000f8e02ff */
[----:B------:R-:W-:Y:S02]  /*e3f0*/  IMAD R13, R8, R13, R11 ;  /* 0x0000000d080d7224 */ /* 0x000fe400078e020b */
[----:B------:R-:W-:Y:S01]  /*e400*/  IMAD.WIDE.U32 R6, R23, UR6, R6 ;  /* 0x0000000617067c25 */ /* 0x000fe2000f8e0006 */
[----:B------:R-:W-:-:S03]  /*e410*/  ULDC.64 UR6, c[0x0][0xbc8] ;  /* 0x0002f20000067ab9 */ /* 0x000fc60000000a00 */
[----:B------:R-:W-:Y:S02]  /*e420*/  IMAD R11, R8, R18, R11 ;  /* 0x00000012080b7224 */ /* 0x000fe400078e020b */
[----:B------:R-:W-:Y:S01]  /*e430*/  IMAD R17, R15, UR5, R12 ;  /* 0x000000050f117c24 */ /* 0x000fe2000f8e020c */
[----:B------:R-:W-:Y:S01]  /*e440*/  SHF.R.S32.HI R12, RZ, 0x1f, R13 ;  /* 0x0000001fff0c7819 */ /* 0x000fe2000001140d */
[----:B------:R-:W-:Y:S01]  /*e450*/  IMAD.IADD R7, R7, 0x1, R19 ;  /* 0x0000000107077824 */ /* 0x000fe200078e0213 */
[----:B------:R-:W-:Y:S01]  /*e460*/  SHF.R.S32.HI R14, RZ, 0x1f, R11 ;  /* 0x0000001fff0e7819 */ /* 0x000fe2000001140b */
[----:B------:R-:W0:Y:S01]  /*e470*/  S2UR UR5, SR_CgaCtaId ;  /* 0x00000000000579c3 */ /* 0x000e220000008800 */
[----:B------:R-:W-:-:S04]  /*e480*/  IMAD.WIDE.U32 R4, R13, UR6, R4 ;  /* 0x000000060d047c25 */ /* 0x000fc8000f8e0004 */
[----:B------:R-:W-:Y:S01]  /*e490*/  IMAD.WIDE.U32 R6, R15, UR4, R6 ;  /* 0x000000040f067c25 */ /* 0x000fe2000f8e0006 */
[----:B------:R-:W-:-:S03]  /*e4a0*/  UMOV UR4, 0x400 ;  /* 0x0000040000047882 */ /* 0x000fc60000000000 */
[----:B------:R-:W-:Y:S02]  /*e4b0*/  IMAD R12, R12, UR6, RZ ;  /* 0x000000060c0c7c24 */ /* 0x000fe4000f8e02ff */
[----:B------:R-:W-:Y:S02]  /*e4c0*/  IMAD.IADD R7, R7, 0x1, R17 ;  /* 0x0000000107077824 */ /* 0x000fe400078e0211 */
[----:B------:R-:W-:Y:S02]  /*e4d0*/  IMAD R14, R14, UR8, RZ ;  /* 0x000000080e0e7c24 */ /* 0x000fe4000f8e02ff */
[----:B------:R-:W-:Y:S01]  /*e4e0*/  IMAD R15, R13, UR7, R12 ;  /* 0x000000070d0f7c24 */ /* 0x000fe2000f8e020c */
[----:B------:R-:W-:Y:S01]  /*e4f0*/  ULDC.64 UR6, c[0x0][0xba8] ;  /* 0x0002ea0000067ab9 */ /* 0x000fe20000000a00 */
[C---:B------:R-:W-:Y:S01]  /*e500*/  IMAD R17, R11.reuse, UR9, R14 ;  /* 0x000000090b117c24 */ /* 0x040fe2000f8e020e */
[----:B------:R-:W-:Y:S01]  /*e510*/  LEA R18, P0, R4, UR6, 0x2 ;  /* 0x0000000604127c11 */ /* 0x000fe2000f8010ff */
[----:B------:R-:W-:Y:S01]  /*e520*/  IMAD.WIDE.U32 R12, R11, UR8, R6 ;  /* 0x000000080b0c7c25 */ /* 0x000fe2000f8e0006 */
[----:B------:R-:W-:Y:S01]  /*e530*/  IADD3 R5, R5, R15, RZ ;  /* 0x0000000f05057210 */ /* 0x000fe20007ffe0ff */
[----:B------:R-:W-:Y:S01]  /*e540*/  ULDC.64 UR8, c[0x0][0xb00] ;  /* 0x0002c00000087ab9 */ /* 0x000fe20000000a00 */
[----:B------:R-:W-:Y:S01]  /*e550*/  ULDC UR6, c[0x0][0xa88] ;  /* 0x0002a20000067ab9 */ /* 0x000fe20000000800 */
[----:B------:R-:W-:Y:S01]  /*e560*/  IMAD.IADD R7, R13, 0x1, R17 ;  /* 0x000000010d077824 */ /* 0x000fe200078e0211 */
[----:B------:R-:W-:Y:S01]  /*e570*/  LEA R6, P1, R12, UR8, 0x2 ;  /* 0x000000080c067c11 */ /* 0x000fe2000f8210ff */
[----:B------:R-:W-:Y:S01]  /*e580*/  SHFL.IDX PT, R14, R18, 0x1, 0x1c1f ;  /* 0x003c1f00120e7f89 */ /* 0x000fe200000e0000 */
[----:B------:R-:W-:Y:S01]  /*e590*/  LEA.HI.X R17, R4, UR7, R5, 0x2, P0 ;  /* 0x0000000704117c11 */ /* 0x000fe200080f1405 */
[----:B------:R-:W-:Y:S01]  /*e5a0*/  IMAD R11, R9, 0x80, R16 ;  /* 0x00000080090b7824 */ /* 0x000fe200078e0210 */
[----:B------:R-:W-:Y:S01]  /*e5b0*/  LEA.HI.X R7, R12, UR9, R7, 0x2, P1 ;  /* 0x000000090c077c11 */ /* 0x000fe200088f1407 */
[----:B0-----:R-:W-:Y:S01]  /*e5c0*/  ULEA UR4, UR5, UR4, 0x18 ;  /* 0x0000000405047291 */ /* 0x001fe2000f8ec03f */
[----:B------:R-:W-:Y:S01]  /*e5d0*/  SHFL.IDX PT, R12, R18, RZ, 0x1c1f ;  /* 0x001c1fff120c7589 */ /* 0x000fe200000e0000 */
[----:B------:R-:W-:Y:S01]  /*e5e0*/  IMAD R8, R8, UR6, RZ ;  /* 0x0000000608087c24 */ /* 0x000fe2000f8e02ff */
[----:B------:R-:W-:Y:S01]  /*e5f0*/  LOP3.LUT P0, RZ, R3, 0x3, RZ, 0xc0, !PT ;  /* 0x0000000303ff7812 */ /* 0x000fe2000780c0ff */
[C---:B------:R-:W-:Y:S01]  /*e600*/  VIADD R9, R11.reuse, 0x8 ;  /* 0x000000080b097836 */ /* 0x040fe20000000000 */
[----:B------:R-:W0:Y:S01]  /*e610*/  SHFL.IDX PT, R13, R17, RZ, 0x1c1f ;  /* 0x001c1fff110d7589 */ /* 0x000e2200000e0000 */
[----:B------:R-:W-:Y:S01]  /*e620*/  UIADD3 UR4, UR4, 0x30820, URZ ;  /* 0x0003082004047890 */ /* 0x000fe2000fffe03f */
[----:B------:R-:W-:-:S02]  /*e630*/  ISETP.GE.OR P1, PT, R11, R8, P0 ;  /* 0x000000080b00720c */ /* 0x000fc40000726670 */
[----:B------:R-:W1:Y:S01]  /*e640*/  SHFL.IDX PT, R15, R17, 0x1, 0x1c1f ;  /* 0x003c1f00110f7f89 */ /* 0x000e6200000e0000 */
[-C--:B------:R-:W-:Y:S01]  /*e650*/  ISETP.GE.OR P0, PT, R9, R8.reuse, P0 ;  /* 0x000000080900720c */ /* 0x080fe20000706670 */
[----:B------:R-:W-:Y:S01]  /*e660*/  UPRMT UR4, URZ, 0x654, UR4 ;  /* 0x000006543f047896 */ /* 0x000fe20008000004 */
[----:B------:R-:W-:Y:S01]  /*e670*/  ISETP.GE.AND P2, PT, R11, R8, PT ;  /* 0x000000080b00720c */ /* 0x000fe20003f46270 */
[----:B------:R2:W3:Y:S01]  /*e680*/  SHFL.IDX PT, R4, R6, RZ, 0x1c1f ;  /* 0x001c1fff06047589 */ /* 0x0004e200000e0000 */
[----:B------:R-:W-:-:S03]  /*e690*/  IADD3 R3, R3, -R10, RZ ;  /* 0x8000000a03037210 */ /* 0x000fc60007ffe0ff */
[----:B------:R2:W4:Y:S02]  /*e6a0*/  SHFL.IDX PT, R5, R7, RZ, 0x1c1f ;  /* 0x001c1fff07057589 */ /* 0x00052400000e0000 */
[----:B------:R-:W-:Y:S01]  /*e6b0*/  IMAD.SHL.U32 R3, R3, 0x2, RZ ;  /* 0x0000000203037824 */ /* 0x000fe200078e00ff */
[----:B------:R-:W-:Y:S01]  /*e6c0*/  SYNCS.ARRIVE.TRANS64.RED.A1T0 RZ, [UR4], RZ ;  /* 0x000000ffffff79a7 */ /* 0x000fe20008100404 */
        /* <DEDUP_REMOVED lines=11> */
[C---:B------:R-:W-:Y:S01]  /*e780*/  VIADD R20, R3.reuse, 0x40 ;  /* 0x0000004003147836 */ /* 0x040fe20000000000 */
[----:B------:R-:W-:Y:S01]  /*e790*/  ISETP.GE.AND P5, PT, R10, UR4, PT ;  /* 0x000000040a007c0c */ /* 0x000fe2000bfa6270 */
[C---:B------:R-:W-:Y:S01]  /*e7a0*/  VIADD R21, R3.reuse, 0x48 ;  /* 0x0000004803157836 */ /* 0x040fe20000000000 */
[C---:B------:R-:W-:Y:S01]  /*e7b0*/  ISETP.GE.AND P2, PT, R3.reuse, UR4, PT ;  /* 0x0000000403007c0c */ /* 0x040fe2000bf46270 */
[----:B------:R-:W-:Y:S01]  /*e7c0*/  VIADD R22, R3, 0x50 ;  /* 0x0000005003167836 */ /* 0x000fe20000000000 */
[----:B------:R-:W-:-:S02]  /*e7d0*/  ISETP.GE.AND P0, PT, R18, UR4, PT ;  /* 0x0000000412007c0c */ /* 0x000fc4000bf06270 */
[----:B------:R-:W-:Y:S02]  /*e7e0*/  ISETP.GE.AND P1, PT, R19, UR4, PT ;  /* 0x0000000413007c0c */ /* 0x000fe4000bf26270 */
[----:B------:R-:W-:Y:S02]  /*e7f0*/  ISETP.GE.AND P6, PT, R22, UR4, PT ;  /* 0x0000000416007c0c */ /* 0x000fe4000bfc6270 */
[----:B------:R-:W-:Y:S02]  /*e800*/  @!P3 LEA.HI R0, R0, R0, RZ, 0x1 ;  /* 0x000000000000b211 */ /* 0x000fe400078f08ff */
[----:B------:R-:W-:Y:S02]  /*e810*/  @!P4 LEA.HI R2, R2, R2, RZ, 0x1 ;  /* 0x000000020202c211 */ /* 0x000fe400078f08ff */
[----:B------:R-:W-:Y:S02]  /*e820*/  @!P5 LEA.HI R10, R10, R10, RZ, 0x1 ;  /* 0x0000000a0a0ad211 */ /* 0x000fe400078f08ff */
[----:B------:R-:W-:Y:S01]  /*e830*/  @!P3 LOP3.LUT R13, R0, 0xfffffffe, RZ, 0xc0, !PT ;  /* 0xfffffffe000db812 */ /* 0x000fe200078ec0ff */
[----:B------:R-:W-:Y:S01]  /*e840*/  VIADD R0, R3, 0x30 ;  /* 0x0000003003007836 */ /* 0x000fe20000000000 */
[----:B------:R-:W-:-:S02]  /*e850*/  @!P4 LOP3.LUT R15, R2, 0xfffffffe, RZ, 0xc0, !PT ;  /* 0xfffffffe020fc812 */ /* 0x000fc400078ec0ff */
[----:B------:R-:W-:Y:S01]  /*e860*/  @!P5 LOP3.LUT R17, R10, 0xfffffffe, RZ, 0xc0, !PT ;  /* 0xfffffffe0a11d812 */ /* 0x000fe200078ec0ff */
[C-C-:B---34-:R-:W-:Y:S01]  /*e870*/  @!P2 IMAD.WIDE R10, R3.reuse, 0x4, R4.reuse ;  /* 0x00000004030aa825 */ /* 0x158fe200078e0204 */
[----:B------:R-:W-:Y:S02]  /*e880*/  IADD3 R2, R3, 0x38, RZ ;  /* 0x0000003803027810 */ /* 0x000fe40007ffe0ff */
[----:B------:R-:W-:Y:S01]  /*e890*/  @!P0 LEA.HI R18, R18, R18, RZ, 0x1 ;  /* 0x0000001212128211 */ /* 0x000fe200078f08ff */
        /* <DEDUP_REMOVED lines=13> */
[----:B------:R-:W-:Y:S02]  /*e970*/  @!P0 LOP3.LUT R11, R18, 0xfffffffe, RZ, 0xc0, !PT ;  /* 0xfffffffe120b8812 */ /* 0x000fe400078ec0ff */
[----:B------:R-:W-:-:S02]  /*e980*/  @!P2 LEA.HI R0, R0, R0, RZ, 0x1 ;  /* 0x000000000000a211 */ /* 0x000fc400078f08ff */
[----:B-1----:R-:W-:Y:S01]  /*e990*/  @!P1 LOP3.LUT R13, R19, 0xfffffffe, RZ, 0xc0, !PT ;  /* 0xfffffffe130d9812 */ /* 0x002fe200078ec0ff */
[--C-:B------:R-:W-:Y:S01]  /*e9a0*/  @!P0 IMAD.WIDE R10, R11, 0x4, R4.reuse ;  /* 0x000000040b0a8825 */ /* 0x100fe200078e0204 */
[----:B------:R-:W-:Y:S02]  /*e9b0*/  @!P3 LEA.HI R2, R2, R2, RZ, 0x1 ;  /* 0x000000020202b211 */ /* 0x000fe400078f08ff */
        /* <DEDUP_REMOVED lines=9> */
[----:B------:R-:W-:Y:S01]  /*ea50*/  @!P4 LOP3.LUT R19, R20, 0xfffffffe, RZ, 0xc0, !PT ;  /* 0xfffffffe1413c812 */ /* 0x000fe200078ec0ff */
        /* <DEDUP_REMOVED lines=23> */
[----:B------:R-:W-:Y:S02]  /*ebd0*/  ISETP.GE.AND P4, PT, R21, UR4, PT ;  /* 0x0000000415007c0c */ /* 0x000fe4000bf86270 */
[----:B------:R-:W-:Y:S02]  /*ebe0*/  ISETP.GE.AND P3, PT, R22, UR4, PT ;  /* 0x0000000416007c0c */ /* 0x000fe4000bf66270 */
[----:B------:R-:W-:Y:S02]  /*ebf0*/  @!P0 LEA.HI R25, R25, R25, RZ, 0x1 ;  /* 0x0000001919198211 */ /* 0x000fe400078f08ff */
[----:B0-----:R-:W-:Y:S01]  /*ec00*/  @!P1 LOP3.LUT R11, R24, 0xfffffffe, RZ, 0xc0, !PT ;  /* 0xfffffffe180b9812 */ /* 0x001fe200078ec0ff */
[----:B------:R-:W-:Y:S01]  /*ec10*/  VIADD R24, R3, 0x90 ;  /* 0x0000009003187836 */ /* 0x000fe20000000000 */
[----:B-1----:R-:W-:Y:S02]  /*ec20*/  @!P0 LOP3.LUT R13, R25, 0xfffffffe, RZ, 0xc0, !PT ;  /* 0xfffffffe190d8812 */ /* 0x002fe400078ec0ff */
[----:B------:R-:W-:Y:S01]  /*ec30*/  @!P2 LEA.HI R0, R0, R0, RZ, 0x1 ;  /* 0x000000000000a211 */ /* 0x000fe200078f08ff */
[----:B------:R-:W-:Y:S01]  /*ec40*/  @!P1 IMAD.WIDE R10, R11, 0x4, R4 ;  /* 0x000000040b0a9825 */ /* 0x000fe200078e0204 */
[----:B------:R-:W-:-:S02]  /*ec50*/  @!P6 LEA.HI R2, R2, R2, RZ, 0x1 ;  /* 0x000000020202e211 */ /* 0x000fc400078f08ff */
[----:B------:R-:W-:Y:S01]  /*ec60*/  @!P5 LEA.HI R20, R20, R20, RZ, 0x1 ;  /* 0x000000141414d211 */ /* 0x000fe200078f08ff */
[--C-:B------:R-:W-:Y:S01]  /*ec70*/  @!P0 IMAD.WIDE R12, R13, 0x4, R4.reuse ;  /* 0x000000040d0c8825 */ /* 0x100fe200078e0204 */
        /* <DEDUP_REMOVED lines=9> */
[----:B------:R-:W-:Y:S01]  /*ed10*/  @!P4 LOP3.LUT R21, R21, 0xfffffffe, RZ, 0xc0, !PT ;  /* 0xfffffffe1515c812 */ /* 0x000fe200078ec0ff */
[C---:B------:R-:W-:Y:S01]  /*ed20*/  VIADD R20, R3.reuse, 0xb0 ;  /* 0x000000b003147836 */ /* 0x040fe20000000000 */
[----:B------:R-:W-:Y:S01]  /*ed30*/  @!P3 LOP3.LUT R23, R22, 0xfffffffe, RZ, 0xc0, !PT ;  /* 0xfffffffe1617b812 */ /* 0x000fe200078ec0ff */
[C---:B------:R-:W-:Y:S01]  /*ed40*/  VIADD R22, R3.reuse, 0xc0 ;  /* 0x000000c003167836 */ /* 0x040fe20000000000 */
        /* <DEDUP_REMOVED lines=13> */
[----:B------:R-:W-:Y:S01]  /*ee20*/  @!P3 IMAD.WIDE R18, R23, 0x4, R4 ;  /* 0x000000041712b825 */ /* 0x000fe200078e0204 */
[----:B------:R3:W-:Y:S01]  /*ee30*/  @!P4 ST.E.64 desc[UR60][R16.64], R88 ;  /* 0x000000581000c985 */ /* 0x0007e2000c101b3c */
[----:B------:R-:W-:Y:S02]  /*ee40*/  ISETP.GE.AND P4, PT, R20, UR4, PT ;  /* 0x0000000414007c0c */ /* 0x000fe4000bf86270 */
[----:B------:R-:W-:Y:S01]  /*ee50*/  ISETP.GE.AND P5, PT, R21, UR4, PT ;  /* 0x0000000415007c0c */ /* 0x000fe2000bfa6270 */
[----:B------:R4:W-:Y:S01]  /*ee60*/  @!P3 ST.E.64 desc[UR60][R18.64], R92 ;  /* 0x0000005c1200b985 */ /* 0x0009e2000c101b3c */
[----:B------:R-:W-:Y:S02]  /*ee70*/  ISETP.GE.AND P3, PT, R2, UR4, PT ;  /* 0x0000000402007c0c */ /* 0x000fe4000bf66270 */
[----:B------:R-:W-:Y:S02]  /*ee80*/  @!P0 LEA.HI R24, R24, R24, RZ, 0x1 ;  /* 0x0000001818188211 */ /* 0x000fe400078f08ff */
[----:B------:R-:W-:-:S02]  /*ee90*/  @!P1 LEA.HI R25, R25, R25, RZ, 0x1 ;  /* 0x0000001919199211 */ /* 0x000fc400078f08ff */
[----:B0-----:R-:W-:Y:S02]  /*eea0*/  @!P0 LOP3.LUT R11, R24, 0xfffffffe, RZ, 0xc0, !PT ;  /* 0xfffffffe180b8812 */ /* 0x001fe400078ec0ff */
[----:B------:R-:W-:Y:S02]  /*eeb0*/  @!P2 LEA.HI R0, R0, R0, RZ, 0x1 ;  /* 0x000000000000a211 */ /* 0x000fe400078f08ff */
[----:B-1----:R-:W-:Y:S01]  /*eec0*/  @!P1 LOP3.LUT R13, R25, 0xfffffffe, RZ, 0xc0, !PT ;  /* 0xfffffffe190d9812 */ /* 0x002fe200078ec0ff */
[--C-:B------:R-:W-:Y:S01]  /*eed0*/  @!P0 IMAD.WIDE R10, R11, 0x4, R4.reuse ;  /* 0x000000040b0a8825 */ /* 0x100fe200078e0204 */
[----:B------:R-:W-:Y:S02]  /*eee0*/  @!P4 LEA.HI R20, R20, R20, RZ, 0x1 ;  /* 0x000000141414c211 */ /* 0x000fe400078f08ff */
[----:B------:R-:W-:Y:S01]  /*eef0*/  @!P3 LEA.HI R2, R2, R2, RZ, 0x1 ;  /* 0x000000020202b211 */ /* 0x000fe200078f08ff */
[--C-:B------:R-:W-:Y:S01]  /*ef00*/  @!P1 IMAD.WIDE R12, R13, 0x4, R4.reuse ;  /* 0x000000040d0c9825 */ /* 0x100fe200078e0204 */
[----:B--2---:R-:W-:Y:S01]  /*ef10*/  @!P2 LOP3.LUT R15, R0, 0xfffffffe, RZ, 0xc0, !PT ;  /* 0xfffffffe000fa812 */ /* 0x004fe200078ec0ff */
[----:B------:R0:W-:Y:S01]  /*ef20*/  @!P0 ST.E.64 desc[UR60][R10.64], R96 ;  /* 0x000000600a008985 */ /* 0x0001e2000c101b3c */
[----:B------:R-:W-:Y:S01]  /*ef30*/  @!P5 LEA.HI R21, R21, R21, RZ, 0x1 ;  /* 0x000000151515d211 */ /* 0x000fe200078f08ff */
[----:B------:R-:W-:Y:S01]  /*ef40*/  VIADD R0, R3, 0xc8 ;  /* 0x000000c803007836 */ /* 0x000fe20000000000 */
[----:B---3--:R-:W-:Y:S01]  /*ef50*/  @!P3 LOP3.LUT R17, R2, 0xfffffffe, RZ, 0xc0, !PT ;  /* 0xfffffffe0211b812 */ /* 0x008fe200078ec0ff */
[----:B------:R-:W-:Y:S01]  /*ef60*/  @!P2 IMAD.WIDE R14, R15, 0x4, R4 ;  /* 0x000000040f0ea825 */ /* 0x000fe200078e0204 */
[----:B------:R-:W-:Y:S01]  /*ef70*/  @!P6 LEA.HI R22, R22, R22, RZ, 0x1 ;  /* 0x000000161616e211 */ /* 0x000fe200078f08ff */
[----:B------:R1:W-:Y:S01]  /*ef80*/  @!P1 ST.E.64 desc[UR60][R12.64], R100 ;  /* 0x000000640c009985 */ /* 0x0003e2000c101b3c */
[----:B----4-:R-:W-:Y:S01]  /*ef90*/  @!P4 LOP3.LUT R19, R20, 0xfffffffe, RZ, 0xc0, !PT ;  /* 0xfffffffe1413c812 */ /* 0x010fe200078ec0ff */
[----:B------:R-:W-:Y:S01]  /*efa0*/  VIADD R2, R3, 0xd0 ;  /* 0x000000d003027836 */ /* 0x000fe20000000000 */
[----:B------:R-:W-:Y:S01]  /*efb0*/  @!P5 LOP3.LUT R21, R21, 0xfffffffe, RZ, 0xc0, !PT ;  /* 0xfffffffe1515d812 */ /* 0x000fe200078ec0ff */
[----:B------:R2:W-:Y:S01]  /*efc0*/  @!P2 ST.E.64 desc[UR60][R14.64], R104 ;  /* 0x000000680e00a985 */ /* 0x0005e2000c101b3c */
[----:B------:R-:W-:-:S02]  /*efd0*/  @!P6 LOP3.LUT R23, R22, 0xfffffffe, RZ, 0xc0, !PT ;  /* 0xfffffffe1617e812 */ /* 0x000fc400078ec0ff */
[----:B------:R-:W-:Y:S01]  /*efe0*/  IADD3 R20, R3, 0xd8, RZ ;  /* 0x000000d803147810 */ /* 0x000fe20007ffe0ff */
[--C-:B0-----:R-:W-:Y:S01]  /*eff0*/  @!P3 IMAD.WIDE R10, R17, 0x4, R4.reuse ;  /* 0x00000004110ab825 */ /* 0x101fe200078e0204 */
[----:B------:R-:W-:Y:S02]  /*f000*/  ISETP.GE.AND P0, PT, R0, UR4, PT ;  /* 0x0000000400007c0c */ /* 0x000fe4000bf06270 */
[----:B------:R-:W-:Y:S01]  /*f010*/  ISETP.GE.AND P1, PT, R2, UR4, PT ;  /* 0x0000000402007c0c */ /* 0x000fe2000bf26270 */
[--C-:B------:R-:W-:Y:S01]  /*f020*/  @!P5 IMAD.WIDE R16, R21, 0x4, R4.reuse ;  /* 0x000000041510d825 */ /* 0x100fe200078e0204 */
[----:B------:R0:W-:Y:S01]  /*f030*/  @!P3 ST.E.64 desc[UR60][R10.64], R108 ;  /* 0x0000006c0a00b985 */ /* 0x0001e2000c101b3c */
[----:B------:R-:W-:Y:S02]  /*f040*/  ISETP.GE.AND P2, PT, R20, UR4, PT ;  /* 0x0000000414007c0c */ /* 0x000fe4000bf46270 */
[----:B-1----:R-:W-:-:S04]  /*f050*/  @!P4 IMAD.WIDE R12, R19, 0x4, R4 ;  /* 0x00000004130cc825 */ /* 0x002fc800078e0204 */
[----:B------:R-:W-:Y:S01]  /*f060*/  @!P6 IMAD.WIDE R18, R23, 0x4, R4 ;  /* 0x000000041712e825 */ /* 0x000fe200078e0204 */
[----:B------:R1:W-:Y:S01]  /*f070*/  @!P4 ST.E.64 desc[UR60][R12.64], R112 ;  /* 0x000000700c00c985 */ /* 0x0003e2000c101b3c */
[----:B------:R-:W-:Y:S02]  /*f080*/  @!P0 LEA.HI R0, R0, R0, RZ, 0x1 ;  /* 0x0000000000008211 */ /* 0x000fe400078f08ff */
[C---:B------:R-:W-:Y:S01]  /*f090*/  VIADD R21, R3.reuse, 0xe0 ;  /* 0x000000e003157836 */ /* 0x040fe20000000000 */
[----:B------:R3:W-:Y:S01]  /*f0a0*/  @!P5 ST.E.64 desc[UR60][R16.64], R116 ;  /* 0x000000741000d985 */ /* 0x0007e2000c101b3c */
[C---:B--2---:R-:W-:Y:S01]  /*f0b0*/  VIADD R14, R3.reuse, 0xe8 ;  /* 0x000000e8030e7836 */ /* 0x044fe20000000000 */
[C---:B0-----:R-:W-:Y:S01]  /*f0c0*/  IADD3 R11, R3.reuse, 0xf8, RZ ;  /* 0x000000f8030b7810 */ /* 0x041fe20007ffe0ff */
[----:B------:R-:W-:Y:S01]  /*f0d0*/  VIADD R15, R3, 0xf0 ;  /* 0x000000f0030f7836 */ /* 0x000fe20000000000 */
[----:B------:R0:W-:Y:S01]  /*f0e0*/  @!P6 ST.E.64 desc[UR60][R18.64], R120 ;  /* 0x000000781200e985 */ /* 0x0001e2000c101b3c */
[----:B------:R-:W-:-:S02]  /*f0f0*/  ISETP.GE.AND P3, PT, R21, UR4, PT ;  /* 0x0000000415007c0c */ /* 0x000fc4000bf66270 */
[----:B------:R-:W-:Y:S02]  /*f100*/  ISETP.GE.AND P6, PT, R11, UR4, PT ;  /* 0x000000040b007c0c */ /* 0x000fe4000bfc6270 */
[----:B------:R-:W-:Y:S02]  /*f110*/  ISETP.GE.AND P4, PT, R14, UR4, PT ;  /* 0x000000040e007c0c */ /* 0x000fe4000bf86270 */
[----:B------:R-:W-:Y:S02]  /*f120*/  ISETP.GE.AND P5, PT, R15, UR4, PT ;  /* 0x000000040f007c0c */ /* 0x000fe4000bfa6270 */
[----:B------:R-:W-:Y:S02]  /*f130*/  @!P1 LEA.HI R2, R2, R2, RZ, 0x1 ;  /* 0x0000000202029211 */ /* 0x000fe400078f08ff */
[----:B------:R-:W-:Y:S02]  /*f140*/  @!P2 LEA.HI R20, R20, R20, RZ, 0x1 ;  /* 0x000000141414a211 */ /* 0x000fe400078f08ff */
[----:B-1----:R-:W-:-:S02]  /*f150*/  @!P1 LOP3.LUT R13, R2, 0xfffffffe, RZ, 0xc0, !PT ;  /* 0xfffffffe020d9812 */ /* 0x002fc400078ec0ff */
[----:B------:R-:W-:Y:S02]  /*f160*/  @!P3 LEA.HI R21, R21, R21, RZ, 0x1 ;  /* 0x000000151515b211 */ /* 0x000fe400078f08ff */
[----:B------:R-:W-:Y:S02]  /*f170*/  @!P6 LEA.HI R12, R11, R11, RZ, 0x1 ;  /* 0x0000000b0b0ce211 */ /* 0x000fe400078f08ff */
[----:B------:R-:W-:Y:S02]  /*f180*/  @!P4 LEA.HI R14, R14, R14, RZ, 0x1 ;  /* 0x0000000e0e0ec211 */ /* 0x000fe400078f08ff */
[----:B------:R-:W-:Y:S02]  /*f190*/  @!P5 LEA.HI R10, R15, R15, RZ, 0x1 ;  /* 0x0000000f0f0ad211 */ /* 0x000fe400078f08ff */
[----:B------:R-:W-:Y:S02]  /*f1a0*/  @!P0 LOP3.LUT R11, R0, 0xfffffffe, RZ, 0xc0, !PT ;  /* 0xfffffffe000b8812 */ /* 0x000fe400078ec0ff */
[----:B------:R-:W-:-:S02]  /*f1b0*/  @!P2 LOP3.LUT R15, R20, 0xfffffffe, RZ, 0xc0, !PT ;  /* 0xfffffffe140fa812 */ /* 0x000fc400078ec0ff */
[----:B---3--:R-:W-:Y:S02]  /*f1c0*/  @!P3 LOP3.LUT R17, R21, 0xfffffffe, RZ, 0xc0, !PT ;  /* 0xfffffffe1511b812 */ /* 0x008fe400078ec0ff */
[----:B0-----:R-:W-:Y:S01]  /*f1d0*/  @!P4 LOP3.LUT R19, R14, 0xfffffffe, RZ, 0xc0, !PT ;  /* 0xfffffffe0e13c812 */ /* 0x001fe200078ec0ff */
[--C-:B------:R-:W-:Y:S01]  /*f1e0*/  @!P2 IMAD.WIDE R14, R15, 0x4, R4.reuse ;  /* 0x000000040f0ea825 */ /* 0x100fe200078e0204 */
[----:B------:R-:W-:Y:S02]  /*f1f0*/  @!P5 LOP3.LUT R21, R10, 0xfffffffe, RZ, 0xc0, !PT ;  /* 0xfffffffe0a15d812 */ /* 0x000fe400078ec0ff */
        /* <DEDUP_REMOVED lines=14> */
.L_x_1080:
[----:B------:R-:W-:Y:S05]  /*f2e0*/  BSYNC B0 ;  /* 0x0000000000007941 */ /* 0x000fea0003800000 */
.L_x_1079:
[----:B------:R-:W-:Y:S01]  /*f2f0*/  ISETP.GE.AND P0, PT, R9, R8, PT ;  /* 0x000000080900720c */ /* 0x000fe20003f06270 */
[----:B0---4-:R4:W0:Y:S04]  /*f300*/  SHFL.IDX PT, R5, R7, 0x1, 0x1c1f ;  /* 0x003c1f0007057f89 */ /* 0x01182800000e0000 */
[----:B---3--:R4:W3:Y:S08]  /*f310*/  SHFL.IDX PT, R4, R6, 0x1, 0x1c1f ;  /* 0x003c1f0006047f89 */ /* 0x0088f000000e0000 */
[----:B----4-:R-:W-:Y:S05]  /*f320*/  @P0 BRA `(.L_x_991) ;  /* 0x0000004c00880947 */ /* 0x010fea0003800000 */
[C---:B--2---:R-:W-:Y:S01]  /*f330*/  VIADD R0, R3.reuse, 0x8 ;  /* 0x0000000803007836 */ /* 0x044fe20000000000 */
[----:B------:R-:W-:Y:S01]  /*f340*/  ULDC UR4, c[0x0][0xac8] ;  /* 0x0002b20000047ab9 */ /* 0x000fe20000000800 */
[C---:B------:R-:W-:Y:S01]  /*f350*/  VIADD R2, R3.reuse, 0x10 ;  /* 0x0000001003027836 */ /* 0x040fe20000000000 */
[C---:B------:R-:W-:Y:S01]  /*f360*/  ISETP.GE.AND P0, PT, R3.reuse, UR4, PT ;  /* 0x0000000403007c0c */ /* 0x040fe2000bf06270 */
[C---:B------:R-:W-:Y:S01]  /*f370*/  VIADD R12, R3.reuse, 0x18 ;  /* 0x00000018030c7836 */ /* 0x040fe20000000000 */
[----:B------:R-:W-:Y:S01]  /*f380*/  ISETP.GE.AND P1, PT, R0, UR4, PT ;  /* 0x0000000400007c0c */ /* 0x000fe2000bf26270 */
[C---:B------:R-:W-:Y:S01]  /*f390*/  VIADD R14, R3.reuse, 0x38 ;  /* 0x00000038030e7836 */ /* 0x040fe20000000000 */
[----:B------:R-:W-:Y:S01]  /*f3a0*/  ISETP.GE.AND P2, PT, R2, UR4, PT ;  /* 0x0000000402007c0c */ /* 0x000fe2000bf46270 */
[C---:B------:R-:W-:Y:S01]  /*f3b0*/  VIADD R16, R3.reuse, 0x48 ;  /* 0x0000004803107836 */ /* 0x040fe20000000000 */
[C---:B------:R-:W-:Y:S01]  /*f3c0*/  IADD3 R13, R3.reuse, 0x20, RZ ;  /* 0x00000020030d7810 */ /* 0x040fe20007ffe0ff */
[C---:B------:R-:W-:Y:S01]  /*f3d0*/  VIADD R18, R3.reuse, 0x50 ;  /* 0x0000005003127836 */ /* 0x040fe20000000000 */
[----:B------:R-:W-:Y:S01]  /*f3e0*/  ISETP.GE.AND P5, PT, R12, UR4, PT ;  /* 0x000000040c007c0c */ /* 0x000fe2000bfa6270 */
[----:B------:R-:W-:Y:S01]  /*f3f0*/  VIADD R20, R3, 0x58 ;  /* 0x0000005803147836 */ /* 0x000fe20000000000 */
[----:B------:R-:W-:-:S02]  /*f400*/  ISETP.GE.AND P6, PT, R13, UR4, PT ;  /* 0x000000040d007c0c */ /* 0x000fc4000bfc6270 */
[C---:B------:R-:W-:Y:S01]  /*f410*/  IADD3 R15, R3.reuse, 0x40, RZ ;  /* 0x00000040030f7810 */ /* 0x040fe20007ffe0ff */
[C-C-:B0--3--:R-:W-:Y:S01]  /*f420*/  @!P0 IMAD.WIDE R6, R3.reuse, 0x4, R4.reuse ;  /* 0x0000000403068825 */ /* 0x149fe200078e0204 */
[----:B------:R-:W-:Y:S02]  /*f430*/  ISETP.GE.AND P4, PT, R16, UR4, PT ;  /* 0x0000000410007c0c */ /* 0x000fe4000bf86270 */
[----:B------:R-:W-:Y:S02]  /*f440*/  @!P1 LEA.HI R0, R0, R0, RZ, 0x1 ;  /* 0x0000000000009211 */ /* 0x000fe400078f08ff */
[----:B------:R-:W-:Y:S01]  /*f450*/  @!P2 LEA.HI R2, R2, R2, RZ, 0x1 ;  /* 0x000000020202a211 */ /* 0x000fe200078f08ff */
[----:B------:R0:W-:Y:S01]  /*f460*/  @!P0 ST.E.64 desc[UR60][R6.64], R26 ;  /* 0x0000001a06008985 */ /* 0x0001e2000c101b3c */
[----:B------:R-:W-:Y:S01]  /*f470*/  @!P1 LOP3.LUT R9, R0, 0xfffffffe, RZ, 0xc0, !PT ;  /* 0xfffffffe00099812 */ /* 0x000fe200078ec0ff */
[C---:B------:R-:W-:Y:S01]  /*f480*/  VIADD R0, R3.reuse, 0x28 ;  /* 0x0000002803007836 */ /* 0x040fe20000000000 */
[----:B------:R-:W-:Y:S01]  /*f490*/  @!P2 LOP3.LUT R11, R2, 0xfffffffe, RZ, 0xc0, !PT ;  /* 0xfffffffe020ba812 */ /* 0x000fe200078ec0ff */
[----:B------:R-:W-:Y:S01]  /*f4a0*/  VIADD R2, R3, 0x30 ;  /* 0x0000003003027836 */ /* 0x000fe20000000000 */
[----:B------:R-:W-:Y:S01]  /*f4b0*/  ISETP.GE.AND P3, PT, R15, UR4, PT ;  /* 0x000000040f007c0c */ /* 0x000fe2000bf66270 */
[----:B------:R-:W-:Y:S01]  /*f4c0*/  @!P1 IMAD.WIDE R8, R9, 0x4, R4 ;  /* 0x0000000409089825 */ /* 0x000fe200078e0204 */
[----:B------:R-:W-:-:S02]  /*f4d0*/  ISETP.GE.AND P0, PT, R0, UR4, PT ;  /* 0x0000000400007c0c */ /* 0x000fc4000bf06270 */
[----:B------:R-:W-:Y:S01]  /*f4e0*/  @!P5 LEA.HI R12, R12, R12, RZ, 0x1 ;  /* 0x0000000c0c0cd211 */ /* 0x000fe200078f08ff */
        /* <DEDUP_REMOVED lines=10> */
[----:B-1----:R-:W-:Y:S02]  /*f590*/  @!P6 LOP3.LUT R9, R13, 0xfffffffe, RZ, 0xc0, !PT ;  /* 0xfffffffe0d09e812 */ /* 0x002fe400078ec0ff */
[----:B------:R-:W-:Y:S02]  /*f5a0*/  @!P1 LEA.HI R2, R2, R2, RZ, 0x1 ;  /* 0x0000000202029211 */ /* 0x000fe400078f08ff */
[----:B------:R0:W-:Y:S01]  /*f5b0*/  @!P5 ST.E.64 desc[UR60][R6.64], R38 ;  /* 0x000000260600d985 */ /* 0x0001e2000c101b3c */
[----:B------:R-:W-:Y:S01]  /*f5c0*/  @!P2 LEA.HI R14, R14, R14, RZ, 0x1 ;  /* 0x0000000e0e0ea211 */ /* 0x000fe200078f08ff */
[----:B------:R-:W-:Y:S01]  /*f5d0*/  @!P6 IMAD.WIDE R8, R9, 0x4, R4 ;  /* 0x000000040908e825 */ /* 0x000fe200078e0204 */
[----:B--2---:R-:W-:Y:S02]  /*f5e0*/  @!P3 LEA.HI R10, R15, R15, RZ, 0x1 ;  /* 0x0000000f0f0ab211 */ /* 0x004fe400078f08ff */
[----:B------:R-:W-:-:S02]  /*f5f0*/  @!P0 LOP3.LUT R11, R0, 0xfffffffe, RZ, 0xc0, !PT ;  /* 0xfffffffe000b8812 */ /* 0x000fc400078ec0ff */
[----:B------:R-:W-:Y:S01]  /*f600*/  @!P1 LOP3.LUT R13, R2, 0xfffffffe, RZ, 0xc0, !PT ;  /* 0xfffffffe020d9812 */ /* 0x000fe200078ec0ff */
[----:B------:R1:W-:Y:S01]  /*f610*/  @!P6 ST.E.64 desc[UR60][R8.64], R42 ;  /* 0x0000002a0800e985 */ /* 0x0003e2000c101b3c */
[----:B------:R-:W-:Y:S01]  /*f620*/  @!P2 LOP3.LUT R15, R14, 0xfffffffe, RZ, 0xc0, !PT ;  /* 0xfffffffe0e0fa812 */ /* 0x000fe200078ec0ff */
[----:B------:R-:W-:Y:S01]  /*f630*/  VIADD R2, R3, 0x68 ;  /* 0x0000006803027836 */ /* 0x000fe20000000000 */
[----:B------:R-:W-:Y:S02]  /*f640*/  @!P3 LOP3.LUT R17, R10, 0xfffffffe, RZ, 0xc0, !PT ;  /* 0xfffffffe0a11b812 */ /* 0x000fe400078ec0ff */
[----:B------:R-:W-:Y:S01]  /*f650*/  @!P4 LOP3.LUT R19, R16, 0xfffffffe, RZ, 0xc0, !PT ;  /* 0xfffffffe1013c812 */ /* 0x000fe200078ec0ff */
[--C-:B0-----:R-:W-:Y:S01]  /*f660*/  @!P0 IMAD.WIDE R6, R11, 0x4, R4.reuse ;  /* 0x000000040b068825 */ /* 0x101fe200078e0204 */
[----:B------:R-:W-:Y:S02]  /*f670*/  ISETP.GE.AND P5, PT, R18, UR4, PT ;  /* 0x0000000412007c0c */ /* 0x000fe4000bfa6270 */
[----:B------:R-:W-:Y:S01]  /*f680*/  ISETP.GE.AND P6, PT, R20, UR4, PT ;  /* 0x0000000414007c0c */ /* 0x000fe2000bfc6270 */
[----:B------:R-:W-:Y:S01]  /*f690*/  @!P2 IMAD.WIDE R10, R15, 0x4, R4 ;  /* 0x000000040f0aa825 */ /* 0x000fe200078e0204 */
[----:B------:R0:W-:Y:S01]  /*f6a0*/  @!P0 ST.E.64 desc[UR60][R6.64], R46 ;  /* 0x0000002e06008985 */ /* 0x0001e2000c101b3c */
[----:B------:R-:W-:-:S02]  /*f6b0*/  IADD3 R0, R3, 0x60, RZ ;  /* 0x0000006003007810 */ /* 0x000fc40007ffe0ff */
[----:B-1----:R-:W-:-:S04]  /*f6c0*/  @!P1 IMAD.WIDE R8, R13, 0x4, R4 ;  /* 0x000000040d089825 */ /* 0x002fc800078e0204 */
[--C-:B------:R-:W-:Y:S01]  /*f6d0*/  @!P3 IMAD.WIDE R12, R17, 0x4, R4.reuse ;  /* 0x00000004110cb825 */ /* 0x100fe200078e0204 */
[----:B------:R1:W-:Y:S01]  /*f6e0*/  @!P1 ST.E.64 desc[UR60][R8.64], R50 ;  /* 0x0000003208009985 */ /* 0x0003e2000c101b3c */
[----:B------:R-:W-:Y:S02]  /*f6f0*/  @!P5 LEA.HI R18, R18, R18, RZ, 0x1 ;  /* 0x000000121212d211 */ /* 0x000fe400078f08ff */
[----:B------:R-:W-:Y:S01]  /*f700*/  @!P4 IMAD.WIDE R14, R19, 0x4, R4 ;  /* 0x00000004130ec825 */ /* 0x000fe200078e0204 */
[----:B------:R2:W-:Y:S01]  /*f710*/  @!P2 ST.E.64 desc[UR60][R10.64], R54 ;  /* 0x000000360a00a985 */ /* 0x0005e2000c101b3c */
[C---:B------:R-:W-:Y:S02]  /*f720*/  IADD3 R19, R3.reuse, 0x80, RZ ;  /* 0x0000008003137810 */ /* 0x040fe40007ffe0ff */
        /* <DEDUP_REMOVED lines=8> */
[----:B------:R-:W-:Y:S02]  /*f7b0*/  ISETP.GE.AND P0, PT, R19, UR4, PT ;  /* 0x0000000413007c0c */ /* 0x000fe4000bf06270 */
[----:B------:R-:W-:Y:S02]  /*f7c0*/  @!P6 LEA.HI R20, R20, R20, RZ, 0x1 ;  /* 0x000000141414e211 */ /* 0x000fe400078f08ff */
[----:B0-----:R-:W-:Y:S01]  /*f7d0*/  @!P5 LOP3.LUT R7, R18, 0xfffffffe, RZ, 0xc0, !PT ;  /* 0xfffffffe1207d812 */ /* 0x001fe200078ec0ff */
[C---:B------:R-:W-:Y:S01]  /*f7e0*/  VIADD R18, R3.reuse, 0x88 ;  /* 0x0000008803127836 */ /* 0x040fe20000000000 */
        /* <DEDUP_REMOVED lines=17> */
[----:B------:R-:W-:Y:S02]  /*f900*/  @!P0 LOP3.LUT R19, R19, 0xfffffffe, RZ, 0xc0, !PT ;  /* 0xfffffffe13138812 */ /* 0x000fe400078ec0ff */
[----:B------:R-:W-:Y:S01]  /*f910*/  ISETP.GE.AND P6, PT, R18, UR4, PT ;  /* 0x0000000412007c0c */ /* 0x000fe2000bfc6270 */
[--C-:B0-----:R-:W-:Y:S01]  /*f920*/  @!P4 IMAD.WIDE R6, R11, 0x4, R4.reuse ;  /* 0x000000040b06c825 */ /* 0x101fe200078e0204 */
[----:B------:R-:W-:Y:S02]  /*f930*/  ISETP.GE.AND P5, PT, R20, UR4, PT ;  /* 0x0000000414007c0c */ /* 0x000fe4000bfa6270 */
[----:B------:R-:W-:Y:S01]  /*f940*/  IADD3 R2, R3, 0xa0, RZ ;  /* 0x000000a003027810 */ /* 0x000fe20007ffe0ff */
[--C-:B-1----:R-:W-:Y:S01]  /*f950*/  @!P3 IMAD.WIDE R8, R13, 0x4, R4.reuse ;  /* 0x000000040d08b825 */ /* 0x102fe200078e0204 */
[----:B------:R0:W-:Y:S02]  /*f960*/  @!P4 ST.E.64 desc[UR60][R6.64], R74 ;  /* 0x0000004a0600c985 */ /* 0x0001e4000c101b3c */
[----:B------:R-:W-:Y:S01]  /*f970*/  ISETP.GE.AND P4, PT, R2, UR4, PT ;  /* 0x0000000402007c0c */ /* 0x000fe2000bf86270 */
        /* <DEDUP_REMOVED lines=8> */
[----:B------:R-:W-:Y:S02]  /*fa00*/  @!P5 LEA.HI R20, R20, R20, RZ, 0x1 ;  /* 0x000000141414d211 */ /* 0x000fe400078f08ff */
[C---:B------:R-:W-:Y:S01]  /*fa10*/  VIADD R17, R3.reuse, 0xb0 ;  /* 0x000000b003117836 */ /* 0x040fe20000000000 */
[----:B------:R4:W-:Y:S01]  /*fa20*/  @!P0 ST.E.64 desc[UR60][R14.64], R90 ;  /* 0x0000005a0e008985 */ /* 0x0009e2000c101b3c */
[----:B------:R-:W-:Y:S01]  /*fa30*/  VIADD R19, R3, 0xb8 ;  /* 0x000000b803137836 */ /* 0x000fe20000000000 */
[----:B------:R-:W-:-:S02]  /*fa40*/  ISETP.GE.AND P0, PT, R0, UR4, PT ;  /* 0x0000000400007c0c */ /* 0x000fc4000bf06270 */
[----:B------:R-:W-:Y:S02]  /*fa50*/  ISETP.GE.AND P2, PT, R17, UR4, PT ;  /* 0x0000000411007c0c */ /* 0x000fe4000bf46270 */
[----:B------:R-:W-:Y:S02]  /*fa60*/  ISETP.GE.AND P1, PT, R19, UR4, PT ;  /* 0x0000000413007c0c */ /* 0x000fe4000bf26270 */
        /* <DEDUP_REMOVED lines=42> */
[----:B0-----:R-:W-:Y:S02]  /*fd10*/  @!P5 LOP3.LUT R7, R18, 0xfffffffe, RZ, 0xc0, !PT ;  /* 0xfffffffe1207d812 */ /* 0x001fe400078ec0ff */
[----:B-1----:R-:W-:Y:S02]  /*fd20*/  @!P6 LOP3.LUT R9, R20, 0xfffffffe, RZ, 0xc0, !PT ;  /* 0xfffffffe1409e812 */ /* 0x002fe400078ec0ff */
        /* <DEDUP_REMOVED lines=10> */
[----:B---3--:R-:W-:Y:S02]  /*fdd0*/  @!P1 LOP3.LUT R13, R2, 0xfffffffe, RZ, 0xc0, !PT ;  /* 0xfffffffe020d9812 */ /* 0x008fe400078ec0ff */
[----:B----4-:R-:W-:-:S02]  /*fde0*/  @!P2 LOP3.LUT R15, R16, 0xfffffffe, RZ, 0xc0, !PT ;  /* 0xfffffffe100fa812 */ /* 0x010fc400078ec0ff */
[----:B------:R-:W-:Y:S02]  /*fdf0*/  @!P3 LOP3.LUT R17, R17, 0xfffffffe, RZ, 0xc0, !PT ;  /* 0xfffffffe1111b812 */ /* 0x000fe400078ec0ff */
[----:B------:R-:W-:Y:S02]  /*fe00*/  @!P4 LOP3.LUT R19, R19, 0xfffffffe, RZ, 0xc0, !PT ;  /* 0xfffffffe1313c812 */ /* 0x000fe400078ec0ff */
[----:B------:R-:W-:Y:S01]  /*fe10*/  IADD3 R3, R3, 0xf8, RZ ;  /* 0x000000f803037810 */ /* 0x000fe20007ffe0ff */
[----:B0-----:R-:W-:-:S04]  /*fe20*/  @!P0 IMAD.WIDE R6, R11, 0x4, R4 ;  /* 0x000000040b068825 */ /* 0x001fc800078e0204 */
[--C-:B-1----:R-:W-:Y:S01]  /*fe30*/  @!P1 IMAD.WIDE R8, R13, 0x4, R4.reuse ;  /* 0x000000040d089825 */ /* 0x102fe200078e0204 */
[----:B------:R4:W-:Y:S01]  /*fe40*/  @!P0 ST.E.64 desc[UR60][R6.64], R130 ;  /* 0x0000008206008985 */ /* 0x0009e2000c101b3c */
[----:B------:R-:W-:Y:S02]  /*fe50*/  ISETP.GE.AND P0, PT, R3, UR4, PT ;  /* 0x0000000403007c0c */ /* 0x000fe4000bf06270 */
[--C-:B------:R-:W-:Y:S01]  /*fe60*/  @!P2 IMAD.WIDE R10, R15, 0x4, R4.reuse ;  /* 0x000000040f0aa825 */ /* 0x100fe200078e0204 */
[----:B------:R4:W-:Y:S03]  /*fe70*/  @!P1 ST.E.64 desc[UR60][R8.64], R134 ;  /* 0x0000008608009985 */ /* 0x0009e6000c101b3c */
[--C-:B------:R-:W-:Y:S01]  /*fe80*/  @!P3 IMAD.WIDE R12, R17, 0x4, R4.reuse ;  /* 0x00000004110cb825 */ /* 0x100fe200078e0204 */
[----:B------:R4:W-:Y:S03]  /*fe90*/  @!P2 ST.E.64 desc[UR60][R10.64], R138 ;  /* 0x0000008a0a00a985 */ /* 0x0009e6000c101b3c */
[----:B------:R-:W-:Y:S01]  /*fea0*/  @!P4 IMAD.WIDE R14, R19, 0x4, R4 ;  /* 0x00000004130ec825 */ /* 0x000fe200078e0204 */
[----:B------:R4:W-:Y:S04]  /*feb0*/  @!P3 ST.E.64 desc[UR60][R12.64], R142 ;  /* 0x0000008e0c00b985 */ /* 0x0009e8000c101b3c */
[----:B------:R4:W-:Y:S01]  /*fec0*/  @!P4 ST.E.64 desc[UR60][R14.64], R146 ;  /* 0x000000920e00c985 */ /* 0x0009e2000c101b3c */
[----:B------:R-:W-:Y:S05]  /*fed0*/  @P0 BRA `(.L_x_991) ;  /* 0x00000040009c0947 */ /* 0x000fea0003800000 */
[----:B------:R-:W-:-:S04]  /*fee0*/  LEA.HI R3, R3, R3, RZ, 0x1 ;  /* 0x0000000303037211 */ /* 0x000fc800078f08ff */
[----:B------:R-:W-:-:S05]  /*fef0*/  LOP3.LUT R3, R3, 0xfffffffe, RZ, 0xc0, !PT ;  /* 0xfffffffe03037812 */ /* 0x000fca00078ec0ff */
[----:B------:R-:W-:-:S05]  /*ff00*/  IMAD.WIDE R4, R3, 0x4, R4 ;  /* 0x0000000403047825 */ /* 0x000fca00078e0204 */
[----:B------:R0:W-:Y:S01]  /*ff10*/  ST.E.64 desc[UR60][R4.64], R150 ;  /* 0x0000009604007985 */ /* 0x0001e2000c101b3c */
[----:B------:R-:W-:Y:S05]  /*ff20*/  BRA `(.L_x_991) ;  /* 0x0000004000887947 */ /* 0x000fea0003800000 */
.L_x_1078:
[----:B------:R-:W0:Y:S02]  /*ff30*/  S2R R0, SR_TID.X ;  /* 0x0000000000007919 */ /* 0x000e240000002100 */
[----:B0-----:R-:W-:-:S05]  /*ff40*/  VIADD R2, R0, 0xffffff80 ;  /* 0xffffff8000027836 */ /* 0x001fca0000000000 */
[----:B------:R-:W-:-:S13]  /*ff50*/  ISETP.GT.AND P0, PT, R2, 0x7f, PT ;  /* 0x0000007f0200780c */ /* 0x000fda0003f04270 */
[----:B------:R-:W-:Y:S05]  /*ff60*/  @P0 BRA `(.L_x_991) ;  /* 0x0000004000780947 */ /* 0x000fea0003800000 */
[----:B------:R-:W0:Y:S01]  /*ff70*/  S2R R3, SR_CTAID.X ;  /* 0x0000000000037919 */ /* 0x000e220000002500 */
[----:B------:R-:W1:Y:S01]  /*ff80*/  LDC R6, c[0x0][0xbe8] ;  /* 0x0002fa00ff067b82 */ /* 0x000e620000000800 */
[----:B------:R-:W-:Y:S01]  /*ff90*/  ULDC UR4, c[0x0][0xa88] ;  /* 0x0002a20000047ab9 */ /* 0x000fe20000000800 */
[----:B0-----:R-:W-:Y:S02]  /*ffa0*/  IMAD R0, R3, 0x80, R0 ;  /* 0x0000008003007824 */ /* 0x001fe400078e0200 */
[----:B-1----:R-:W-:-:S03]  /*ffb0*/  IMAD R3, R6, UR4, RZ ;  /* 0x0000000406037c24 */ /* 0x002fc6000f8e02ff */
[----:B------:R-:W-:-:S04]  /*ffc0*/  IADD3 R0, R0, -0x80, RZ ;  /* 0xffffff8000007810 */ /* 0x000fc80007ffe0ff */
[----:B------:R-:W-:-:S13]  /*ffd0*/  ISETP.GE.AND P0, PT, R0, R3, PT ;  /* 0x000000030000720c */ /* 0x000fda0003f06270 */
[----:B------:R-:W-:Y:S05]  /*ffe0*/  @P0 BRA `(.L_x_991) ;  /* 0x0000004000580947 */ /* 0x000fea0003800000 */
[----:B------:R-:W2:Y:S01]  /*fff0*/  LDL R4, [R1] ;  /* 0x0000000001047983 */ /* 0x000ea20000100800 */
[----:B------:R-:W-:Y:S01]  /*10000*/  ISETP.NE.AND P0, PT, R6, 0x1, PT ;  /* 0x000000010600780c */ /* 0x000fe20003f05270 */
[----:B------:R-:W-:Y:S01]  /*10010*/  S2UR UR7, SR_CTAID.Z ;  /* 0x00000000000779c3 */ /* 0x000fe20000002700 */
[----:B------:R-:W-:Y:S01]  /*10020*/  ULDC.64 UR8, c[0x0][0xbd0] ;  /* 0x0002f40000087ab9 */ /* 0x000fe20000000a00 */
[----:B------:R-:W-:-:S06]  /*10030*/  IMAD.MOV.U32 R5, RZ, RZ, R0 ;  /* 0x000000ffff057224 */ /* 0x000fcc00078e0000 */
[----:B------:R-:W0:Y:S08]  /*10040*/  LDC.64 R10, c[0x0][0xbd8] ;  /* 0x0002f600ff0a7b82 */ /* 0x000e300000000a00 */
[----:B------:R-:W1:Y:S08]  /*10050*/  @P0 LDC R7, c[0x0][0xbec] ;  /* 0x0002fb00ff070b82 */ /* 0x000e700000000800 */
[----:B------:R-:W3:Y:S08]  /*10060*/  @P0 LDC R9, c[0x0][0xbf0] ;  /* 0x0002fc00ff090b82 */ /* 0x000ef00000000800 */
[----:B------:R-:W4:Y:S08]  /*10070*/  S2UR UR10, SR_CTAID.Y ;  /* 0x00000000000a79c3 */ /* 0x000f300000002600 */
[----:B------:R-:W4:Y:S01]  /*10080*/  LDC R8, c[0x0][0xc50] ;  /* 0x00031400ff087b82 */ /* 0x000f220000000800 */
[----:B--2---:R-:W-:Y:S01]  /*10090*/  R2UR UR11, R4 ;  /* 0x00000000040b72ca */ /* 0x004fe200000e0000 */
[----:B-1----:R-:W-:-:S05]  /*100a0*/  @P0 IMAD.HI.U32 R4, R0, R7, RZ ;  /* 0x0000000700040227 */ /* 0x002fca00078e00ff */
[----:B---3--:R-:W-:-:S07]  /*100b0*/  @P0 SHF.R.U32.HI R5, RZ, R9, R4 ;  /* 0x00000009ff050219 */ /* 0x008fce0000011604 */
[----:B------:R-:W-:Y:S02]  /*100c0*/  USHF.R.S32.HI UR6, URZ, 0x1f, UR11 ;  /* 0x0000001f3f067899 */ /* 0x000fe4000801140b */
[----:B------:R-:W-:Y:S01]  /*100d0*/  IMAD R7, RZ, RZ, -UR11 ;  /* 0x8000000bff077e24 */ /* 0x000fe2000f8e02ff */
[----:B------:R-:W-:Y:S02]  /*100e0*/  UIMAD.WIDE.U32 UR4, UR11, UR8, URZ ;  /* 0x000000080b0472a5 */ /* 0x000fe4000f8e003f */
[----:B------:R-:W-:Y:S01]  /*100f0*/  UIMAD UR6, UR6, UR8, URZ ;  /* 0x00000008060672a4 */ /* 0x000fe2000f8e023f */
[----:B----4-:R-:W-:Y:S01]  /*10100*/  IMAD R9, R8, R7, UR10 ;  /* 0x0000000a08097e24 */ /* 0x010fe2000f8e0207 */
[----:B------:R-:W-:Y:S01]  /*10110*/  USHF.R.S32.HI UR8, URZ, 0x1f, UR7 ;  /* 0x0000001f3f087899 */ /* 0x000fe20008011407 */
[----:B------:R-:W-:Y:S01]  /*10120*/  IADD3 R7, -R5, RZ, RZ ;  /* 0x000000ff05077210 */ /* 0x000fe20007ffe1ff */
[----:B------:R-:W-:Y:S01]  /*10130*/  UIMAD UR6, UR11, UR9, UR6 ;  /* 0x000000090b0672a4 */ /* 0x000fe2000f8e0206 */
[----:B------:R-:W-:Y:S01]  /*10140*/  MOV R3, UR5 ;  /* 0x0000000500037c02 */ /* 0x000fe20008000f00 */
[----:B------:R-:W-:Y:S01]  /*10150*/  IMAD.U32 R2, RZ, RZ, UR4 ;  /* 0x00000004ff027e24 */ /* 0x000fe2000f8e00ff */
[----:B------:R-:W-:Y:S01]  /*10160*/  SHF.R.S32.HI R4, RZ, 0x1f, R9 ;  /* 0x0000001fff047819 */ /* 0x000fe20000011409 */
[----:B------:R-:W-:Y:S01]  /*10170*/  UIADD3 UR6, UR5, UR6, URZ ;  /* 0x0000000605067290 */ /* 0x000fe2000fffe03f */
[----:B0-----:R-:W-:-:S02]  /*10180*/  IMAD R12, R10, UR8, RZ ;  /* 0x000000080a0c7c24 */ /* 0x001fc4000f8e02ff */
[----:B------:R-:W-:Y:S01]  /*10190*/  ULDC.64 UR4, c[0x0][0xbe0] ;  /* 0x0002f80000047ab9 */ /* 0x000fe20000000a00 */
[----:B------:R-:W-:Y:S02]  /*101a0*/  IMAD R7, R6, R7, R0 ;  /* 0x0000000706077224 */ /* 0x000fe400078e0200 */
[----:B------:R-:W-:Y:S02]  /*101b0*/  IMAD.U32 R3, RZ, RZ, UR6 ;  /* 0x00000006ff037e24 */ /* 0x000fe4000f8e00ff */
[----:B------:R-:W-:Y:S01]  /*101c0*/  IMAD R11, R11, UR7, R12 ;  /* 0x000000070b0b7c24 */ /* 0x000fe2000f8e020c */
[----:B------:R-:W-:Y:S01]  /*101d0*/  SHF.R.S32.HI R0, RZ, 0x1f, R7 ;  /* 0x0000001fff007819 */ /* 0x000fe20000011407 */
[----:B------:R-:W-:-:S04]  /*101e0*/  IMAD.WIDE.U32 R2, R10, UR7, R2 ;  /* 0x000000070a027c25 */ /* 0x000fc8000f8e0002 */
[----:B------:R-:W-:Y:S02]  /*101f0*/  IMAD.IADD R3, R11, 0x1, R3 ;  /* 0x000000010b037824 */ /* 0x000fe400078e0203 */
[----:B------:R-:W-:Y:S02]  /*10200*/  IMAD R4, R4, UR4, RZ ;  /* 0x0000000404047c24 */ /* 0x000fe4000f8e02ff */
[----:B------:R-:W-:-:S04]  /*10210*/  IMAD.WIDE.U32 R2, R9, UR4, R2 ;  /* 0x0000000409027c25 */ /* 0x000fc8000f8e0002 */
[----:B------:R-:W-:Y:S01]  /*10220*/  IMAD R4, R9, UR5, R4 ;  /* 0x0000000509047c24 */ /* 0x000fe2000f8e0204 */
[----:B------:R-:W-:Y:S01]  /*10230*/  SHF.R.S32.HI R9, RZ, 0x1f, R5 ;  /* 0x0000001fff097819 */ /* 0x000fe20000011405 */
[----:B------:R-:W-:Y:S01]  /*10240*/  ULDC.64 UR4, c[0x0][0xbc8] ;  /* 0x0002f20000047ab9 */ /* 0x000fe20000000a00 */
[----:B------:R-:W-:Y:S01]  /*10250*/  IADD3 R2, P0, R5, R2, RZ ;  /* 0x0000000205027210 */ /* 0x000fe20007f1e0ff */
[----:B------:R-:W-:-:S03]  /*10260*/  IMAD R0, R0, UR4, RZ ;  /* 0x0000000400007c24 */ /* 0x000fc6000f8e02ff */
[----:B------:R-:W-:Y:S01]  /*10270*/  IADD3.X R3, R9, R3, R4, P0, !PT ;  /* 0x0000000309037210 */ /* 0x000fe200007fe404 */
[C---:B------:R-:W-:Y:S02]  /*10280*/  IMAD R5, R7.reuse, UR5, R0 ;  /* 0x0000000507057c24 */ /* 0x040fe4000f8e0200 */
[----:B------:R-:W-:Y:S01]  /*10290*/  IMAD.WIDE.U32 R2, R7, UR4, R2 ;  /* 0x0000000407027c25 */ /* 0x000fe2000f8e0002 */
[----:B------:R-:W-:-:S03]  /*102a0*/  ULDC.64 UR4, c[0x0][0xba8] ;  /* 0x0002ea0000047ab9 */ /* 0x000fc60000000a00 */
[----:B------:R-:W-:Y:S01]  /*102b0*/  IMAD.IADD R3, R3, 0x1, R5 ;  /* 0x0000000103037824 */ /* 0x000fe200078e0205 */
[----:B------:R-:W-:-:S04]  /*102c0*/  LEA R4, P0, R2, UR4, 0x2 ;  /* 0x0000000402047c11 */ /* 0x000fc8000f8010ff */
[----:B------:R-:W-:Y:S02]  /*102d0*/  LEA.HI.X R5, R2, UR5, R3, 0x2, P0 ;  /* 0x0000000502057c11 */ /* 0x000fe400080f1403 */
[----:B------:R-:W-:-:S05]  /*102e0*/  MOV R3, 0xff800000 ;  /* 0xff80000000037802 */ /* 0x000fca0000000f00 */
[----:B------:R0:W-:Y:S01]  /*102f0*/  STG.E desc[UR60][R4.64], R3 ;  /* 0x0000000304007986 */ /* 0x0001e2000c10193c */
[----:B------:R-:W-:Y:S05]  /*10300*/  BRA `(.L_x_991) ;  /* 0x0000003c00907947 */ /* 0x000fea0003800000 */
.L_x_989:
        /* <DEDUP_REMOVED lines=18> */
.L_x_1081:
[----:B------:R-:W-:Y:S01]  /*10430*/  ULDC UR7, c[0x0][0xc50] ;  /* 0x0003140000077ab9 */ /* 0x000fe20000000800 */
[----:B------:R-:W-:Y:S01]  /*10440*/  UMOV UR39, UR6 ;  /* 0x0000000600277c82 */ /* 0x000fe20008000000 */
[----:B------:R-:W-:-:S11]  /*10450*/  UISETP.NE.AND UP0, UPT, UR7, 0x1, UPT ;  /* 0x000000010700788c */ /* 0x000fd6000bf05270 */
[----:B------:R-:W-:Y:S01]  /*10460*/  @UP0 ULDC UR4, c[0x0][0xc54] ;  /* 0x0003150000040ab9 */ /* 0x000fe20000000800 */
[----:B------:R-:W-:Y:S01]  /*10470*/  @UP0 ULDC UR8, c[0x0][0xc58] ;  /* 0x0003160000080ab9 */ /* 0x000fe20000000800 */
[----:B------:R-:W-:-:S04]  /*10480*/  UIMAD.WIDE.U32 UR4, UR6, UR4, URZ ;  /* 0x00000004060472a5 */ /* 0x000fc8000f8e003f */
[----:B------:R-:W-:-:S12]  /*10490*/  @UP0 USHF.R.U32.HI UR39, URZ, UR8, UR5 ;  /* 0x000000083f270299 */ /* 0x000fd80008011605 */
.L_x_1082:
[----:B------:R-:W-:Y:S01]  /*104a0*/  ISETP.GE.AND P0, PT, R23, RZ, PT ;  /* 0x000000ff1700720c */ /* 0x000fe20003f06270 */
[----:B------:R-:W-:Y:S01]  /*104b0*/  UIADD3 UR44, -UR39, URZ, URZ ;  /* 0x0000003f272c7290 */ /* 0x000fe2000fffe13f */
[----:B------:R-:W-:Y:S01]  /*104c0*/  IMAD.MOV.U32 R0, RZ, RZ, 0x1 ;  /* 0x00000001ff007424 */ /* 0x000fe200078e00ff */
[----:B------:R-:W-:Y:S01]  /*104d0*/  MOV R6, 0x1 ;  /* 0x0000000100067802 */ /* 0x000fe20000000f00 */
[----:B------:R-:W-:Y:S01]  /*104e0*/  IMAD.MOV.U32 R2, RZ, RZ, RZ ;  /* 0x000000ffff027224 */ /* 0x000fe200078e00ff */
[----:B------:R-:W-:-:S08]  /*104f0*/  UIMAD UR44, UR7, UR44, UR6 ;  /* 0x0000002c072c72a4 */ /* 0x000fd0000f8e0206 */
[----:B------:R-:W-:Y:S05]  /*10500*/  @!P0 BRA `(.L_x_1083) ;  /* 0x0000003800488947 */ /* 0x000fea0003800000 */
[----:B------:R-:W0:Y:S01]  /*10510*/  LDC.64 R2, c[0x0][0xa28] ;  /* 0x00028a00ff027b82 */ /* 0x000e220000000a00 */
[----:B------:R-:W-:Y:S01]  /*10520*/  IMAD.MOV.U32 R22, RZ, RZ, RZ ;  /* 0x000000ffff167224 */ /* 0x000fe200078e00ff */
[----:B------:R-:W-:Y:S01]  /*10530*/  ULDC.64 UR4, c[0x0][0x418] ;  /* 0x0001060000047ab9 */ /* 0x000fe20000000a00 */
[----:B------:R-:W-:Y:S01]  /*10540*/  ULDC UR6, c[0x0][0x448] ;  /* 0x0001120000067ab9 */ /* 0x000fe20000000800 */
[----:B------:R-:W-:Y:S01]  /*10550*/  ULDC UR10, c[0x0][0x2f0] ;  /* 0x0000bc00000a7ab9 */ /* 0x000fe20000000800 */
[----:B------:R-:W-:Y:S01]  /*10560*/  ULDC UR11, c[0x0][0x288] ;  /* 0x0000a200000b7ab9 */ /* 0x000fe20000000800 */
[----:B0-----:R-:W-:-:S04]  /*10570*/  ISETP.NE.U32.AND P0, PT, R2, RZ, PT ;  /* 0x000000ff0200720c */ /* 0x001fc80003f05070 */
[----:B------:R-:W-:-:S13]  /*10580*/  ISETP.NE.AND.EX P0, PT, R3, RZ, PT, P0 ;  /* 0x000000ff0300720c */ /* 0x000fda0003f05300 */
[----:B------:R-:W0:Y:S02]  /*10590*/  @P0 LDC.64 R2, c[0x0][0xa28] ;  /* 0x00028a00ff020b82 */ /* 0x000e240000000a00 */
[----:B0-----:R-:W-:-:S05]  /*105a0*/  @P0 IMAD.WIDE R2, R23, 0x4, R2 ;  /* 0x0000000417020825 */ /* 0x001fca00078e0202 */
[----:B------:R0:W5:Y:S01]  /*105b0*/  @P0 LDG.E R22, desc[UR60][R2.64] ;  /* 0x0000003c02160981 */ /* 0x000162000c1e1900 */
[----:B------:R-:W1:Y:S01]  /*105c0*/  S2UR UR40, SR_CTAID.X ;  /* 0x00000000002879c3 */ /* 0x000e620000002500 */
[----:B------:R-:W-:Y:S02]  /*105d0*/  UISETP.NE.U32.AND UP0, UPT, UR4, URZ, UPT ;  /* 0x0000003f0400728c */ /* 0x000fe4000bf05070 */
[----:B------:R-:W-:Y:S02]  /*105e0*/  UISETP.NE.AND UP1, UPT, UR6, 0x1, UPT ;  /* 0x000000010600788c */ /* 0x000fe4000bf25270 */
[----:B------:R-:W-:Y:S01]  /*105f0*/  UISETP.NE.AND.EX UP0, UPT, UR5, URZ, UPT, UP0 ;  /* 0x0000003f0500728c */ /* 0x000fe2000bf05300 */
[----:B------:R-:W-:Y:S02]  /*10600*/  ULDC UR6, c[0x0][0x424] ;  /* 0x0001090000067ab9 */ /* 0x000fe40000000800 */
[----:B------:R-:W-:Y:S01]  /*10610*/  ULDC.64 UR4, c[0x0][0x9e0] ;  /* 0x0002780000047ab9 */ /* 0x000fe20000000a00 */
[----:B------:R-:W-:-:S02]  /*10620*/  USEL UR9, UR6, 0x1, UP0 ;  /* 0x0000000106097887 */ /* 0x000fc40008000000 */
[----:B------:R-:W-:Y:S02]  /*10630*/  UISETP.GE.AND UP0, UPT, UR5, 0x1, UPT ;  /* 0x000000010500788c */ /* 0x000fe4000bf06270 */
[----:B------:R-:W-:Y:S01]  /*10640*/  UIMAD UR47, UR9, UR10, URZ ;  /* 0x0000000a092f72a4 */ /* 0x000fe2000f8e023f */
[----:B------:R-:W-:Y:S01]  /*10650*/  @UP1 ULDC UR7, c[0x0][0x44c] ;  /* 0x0001130000071ab9 */ /* 0x000fe20000000800 */
[----:B------:R-:W-:Y:S02]  /*10660*/  UIMAD UR9, UR9, UR10, 0x3f ;  /* 0x0000003f090974a4 */ /* 0x000fe4000f8e020a */
[----:B------:R-:W-:Y:S01]  /*10670*/  PLOP3.LUT P1, PT, PT, PT, UP0, 0x80, 0x0 ;  /* 0x000000000000781c */ /* 0x000fe20003f2f008 */
[----:B------:R-:W-:Y:S01]  /*10680*/  @UP1 ULDC UR12, c[0x0][0x450] ;  /* 0x00011400000c1ab9 */ /* 0x000fe20000000800 */
[----:B------:R-:W-:Y:S02]  /*10690*/  UP2UR UR48, UPR, URZ, 0x2 ;  /* 0x000000023f307883 */ /* 0x000fe40008000000 */
[----:B-1----:R-:W-:-:S04]  /*106a0*/  USHF.L.U32 UR40, UR40, 0x7, URZ ;  /* 0x0000000728287899 */ /* 0x002fc8000800063f */
[----:B------:R-:W-:-:S04]  /*106b0*/  UIADD3 UR8, UR40, 0x7f, URZ ;  /* 0x0000007f28087890 */ /* 0x000fc8000fffe03f */
[----:B------:R-:W-:Y:S02]  /*106c0*/  UIMAD.WIDE.U32 UR6, UR8, UR7, URZ ;  /* 0x00000007080672a5 */ /* 0x000fe4000f8e003f */
[----:B------:R-:W-:Y:S02]  /*106d0*/  UIADD3 UR6, UR47, 0x1, -UR11 ;  /* 0x000000012f067890 */ /* 0x000fe4000fffe80b */
[----:B------:R-:W-:Y:S02]  /*106e0*/  @UP1 USHF.R.U32.HI UR8, URZ, UR12, UR7 ;  /* 0x0000000c3f081299 */ /* 0x000fe40008011607 */
[----:B------:R-:W-:Y:S02]  /*106f0*/  USHF.R.S32.HI UR7, URZ, 0x1f, UR9 ;  /* 0x0000001f3f077899 */ /* 0x000fe40008011409 */
[----:B------:R-:W-:Y:S02]  /*10700*/  UIADD3 UR6, UR6, UR8, URZ ;  /* 0x0000000806067290 */ /* 0x000fe4000fffe03f */
[----:B------:R-:W-:-:S02]  /*10710*/  ULEA.HI UR7, UR7, UR9, URZ, 0x6 ;  /* 0x0000000907077291 */ /* 0x000fc4000f8f303f */
[----:B------:R-:W-:Y:S02]  /*10720*/  UIADD3 UR4, UR6, UR4, URZ ;  /* 0x0000000406047290 */ /* 0x000fe4000fffe03f */
[----:B------:R-:W-:Y:S01]  /*10730*/  USHF.R.S32.HI UR41, URZ, 0x6, UR7 ;  /* 0x000000063f297899 */ /* 0x000fe20008011407 */
[----:B0-----:R-:W-:Y:S11]  /*10740*/  @!P1 BRA `(.L_x_1084) ;  /* 0x0000000000449947 */ /* 0x001ff60003800000 */
        /* <DEDUP_REMOVED lines=10> */
.L_x_1085:
[----:B------:R-:W-:-:S11]  /*107f0*/  UISETP.NE.AND UP0, UPT, UR5, 0x1, UPT ;  /* 0x000000010500788c */ /* 0x000fd6000bf05270 */
[----:B------:R-:W-:Y:S02]  /*10800*/  @UP0 ULDC.64 UR12, c[0x0][0x9e8] ;  /* 0x00027a00000c0ab9 */ /* 0x000fe40000000a00 */
[----:B------:R-:W-:-:S04]  /*10810*/  UIMAD.WIDE.U32 UR6, UR8, UR12, URZ ;  /* 0x0000000c080672a5 */ /* 0x000fc8000f8e003f */
[----:B------:R-:W-:-:S12]  /*10820*/  @UP0 USHF.R.U32.HI UR8, URZ, UR13, UR7 ;  /* 0x0000000d3f080299 */ /* 0x000fd80008011607 */
.L_x_1086:
[----:B------:R-:W-:-:S04]  /*10830*/  UIMAD UR8, UR8, UR5, UR5 ;  /* 0x00000005080872a4 */ /* 0x000fc8000f8e0205 */
[----:B------:R-:W-:-:S04]  /*10840*/  UISETP.LT.AND UP0, UPT, UR4, UR8, UPT ;  /* 0x000000080400728c */ /* 0x000fc8000bf01270 */
[----:B------:R-:W-:-:S12]  /*10850*/  USEL UR4, UR4, UR8, UP0 ;  /* 0x0000000804047287 */ /* 0x000fd80008000000 */
.L_x_1084:
[----:B------:R-:W-:Y:S02]  /*10860*/  UISETP.NE.AND UP0, UPT, UR48, URZ, UPT ;  /* 0x0000003f3000728c */ /* 0x000fe4000bf05270 */
[----:B------:R-:W-:-:S04]  /*10870*/  UIADD3 UR4, UR4, 0x3f, URZ ;  /* 0x0000003f04047890 */ /* 0x000fc8000fffe03f */
[----:B------:R-:W-:-:S04]  /*10880*/  USHF.R.S32.HI UR8, URZ, 0x1f, UR4 ;  /* 0x0000001f3f087899 */ /* 0x000fc80008011404 */
[----:B------:R-:W-:Y:S01]  /*10890*/  ULEA.HI UR8, UR8, UR4, URZ, 0x6 ;  /* 0x0000000408087291 */ /* 0x000fe2000f8f303f */
[----:B------:R-:W-:Y:S01]  /*108a0*/  @UP0 ULDC UR6, c[0x0][0x44c] ;  /* 0x0001130000060ab9 */ /* 0x000fe20000000800 */
[----:B------:R-:W-:Y:S01]  /*108b0*/  @UP0 ULDC UR9, c[0x0][0x450] ;  /* 0x0001140000090ab9 */ /* 0x000fe20000000800 */
[----:B------:R-:W-:Y:S02]  /*108c0*/  UIMAD.WIDE.U32 UR6, UR40, UR6, URZ ;  /* 0x00000006280672a5 */ /* 0x000fe4000f8e003f */
[----:B------:R-:W-:Y:S01]  /*108d0*/  UMOV UR4, UR40 ;  /* 0x0000002800047c82 */ /* 0x000fe20008000000 */
[----:B------:R-:W-:Y:S02]  /*108e0*/  USHF.R.S32.HI UR42, URZ, 0x6, UR8 ;  /* 0x000000063f2a7899 */ /* 0x000fe40008011408 */
[----:B------:R-:W-:Y:S02]  /*108f0*/  @UP0 USHF.R.U32.HI UR4, URZ, UR9, UR7 ;  /* 0x000000093f040299 */ /* 0x000fe40008011607 */
[----:B------:R-:W-:-:S02]  /*10900*/  UISETP.LT.AND UP0, UPT, UR41, UR42, UPT ;  /* 0x0000002a2900728c */ /* 0x000fc4000bf01270 */
[----:B------:R-:W-:Y:S01]  /*10910*/  UIADD3 UR4, UR4, -UR11, UR47 ;  /* 0x8000000b04047290 */ /* 0x000fe2000fffe02f */
[----:B------:R-:W-:Y:S01]  /*10920*/  ULDC UR8, c[0x0][0x9dc] ;  /* 0x0002770000087ab9 */ /* 0x000fe20000000800 */
[----:B------:R-:W-:Y:S02]  /*10930*/  USEL UR12, UR41, UR42, UP0 ;  /* 0x0000002a290c7287 */ /* 0x000fe40008000000 */
[----:B------:R-:W-:Y:S01]  /*10940*/  UIADD3 UR8, UR4, -UR8, URZ ;  /* 0x8000000804087290 */ /* 0x000fe2000fffe03f */
[----:B------:R-:W-:Y:S11]  /*10950*/  @!P1 BRA `(.L_x_1087) ;  /* 0x0000000000449947 */ /* 0x000ff60003800000 */
        /* <DEDUP_REMOVED lines=10> */
.L_x_1088:
[----:B------:R-:W-:-:S11]  /*10a00*/  UISETP.NE.AND UP0, UPT, UR5, 0x1, UPT ;  /* 0x000000010500788c */ /* 0x000fd6000bf05270 */
[----:B------:R-:W-:Y:S02]  /*10a10*/  @UP0 ULDC.64 UR10, c[0x0][0x9e8] ;  /* 0x00027a00000a0ab9 */ /* 0x000fe40000000a00 */
[----:B------:R-:W-:-:S04]  /*10a20*/  UIMAD.WIDE.U32 UR6, UR4, UR10, URZ ;  /* 0x0000000a040672a5 */ /* 0x000fc8000f8e003f */
[----:B------:R-:W-:-:S12]  /*10a30*/  @UP0 USHF.R.U32.HI UR4, URZ, UR11, UR7 ;  /* 0x0000000b3f040299 */ /* 0x000fd80008011607 */
.L_x_1089:
[----:B------:R-:W-:-:S04]  /*10a40*/  UIMAD UR4, UR4, UR5, URZ ;  /* 0x00000005040472a4 */ /* 0x000fc8000f8e023f */
[----:B------:R-:W-:-:S04]  /*10a50*/  UISETP.LT.AND UP0, UPT, UR8, UR4, UPT ;  /* 0x000000040800728c */ /* 0x000fc8000bf01270 */
[----:B------:R-:W-:-:S12]  /*10a60*/  USEL UR8, UR8, UR4, !UP0 ;  /* 0x0000000408087287 */ /* 0x000fd8000c000000 */
.L_x_1087:
[----:B------:R-:W-:Y:S02]  /*10a70*/  USHF.R.S32.HI UR4, URZ, 0x1f, UR8 ;  /* 0x0000001f3f047899 */ /* 0x000fe40008011408 */
[----:B------:R-:W-:Y:S02]  /*10a80*/  USHF.R.U32.HI UR9, URZ, 0x10, UR44 ;  /* 0x000000103f097899 */ /* 0x000fe4000801162c */
[----:B------:R-:W-:Y:S02]  /*10a90*/  ULEA.HI UR4, UR4, UR8, URZ, 0x6 ;  /* 0x0000000804047291 */ /* 0x000fe4000f8f303f */
[----:B------:R-:W-:Y:S02]  /*10aa0*/  ULOP3.LUT UR44, UR44, 0xffff, URZ, 0xc0, !UPT ;  /* 0x0000ffff2c2c7892 */ /* 0x000fe4000f8ec03f */
[----:B------:R-:W-:Y:S01]  /*10ab0*/  USHF.R.S32.HI UR4, URZ, 0x6, UR4 ;  /* 0x000000063f047899 */ /* 0x000fe20008011404 */
[----:B------:R-:W-:-:S03]  /*10ac0*/  UMOV UR38, URZ ;  /* 0x0000003f00267c82 */ /* 0x000fc60008000000 */
[----:B------:R-:W-:-:S04]  /*10ad0*/  UISETP.LT.AND UP0, UPT, URZ, UR4, UPT ;  /* 0x000000043f00728c */ /* 0x000fc8000bf01270 */
[----:B------:R-:W-:Y:S02]  /*10ae0*/  USEL UR43, URZ, UR4, !UP0 ;  /* 0x000000043f2b7287 */ /* 0x000fe4000c000000 */
[----:B------:R-:W-:Y:S02]  /*10af0*/  UISETP.NE.AND UP0, UPT, UR9, URZ, UPT ;  /* 0x0000003f0900728c */ /* 0x000fe4000bf05270 */
[----:B------:R-:W-:-:S06]  /*10b00*/  UISETP.GT.AND UP1, UPT, UR12, UR43, UPT ;  /* 0x0000002b0c00728c */ /* 0x000fcc000bf24270 */
[----:B------:R-:W-:-:S03]  /*10b10*/  PLOP3.LUT P0, PT, PT, PT, UP1, 0x80, 0x0 ;  /* 0x000000000000781c */ /* 0x000fc60003f0f018 */
[----:B------:R-:W-:-:S10]  /*10b20*/  @!UP0 ULDC UR9, c[0x0][0x9f0] ;  /* 0x00027c0000098ab9 */ /* 0x000fd40000000800 */
[----:B------:R-:W-:Y:S05]  /*10b30*/  @!P0 BRA `(.L_x_1090) ;  /* 0x00000000007c8947 */ /* 0x000fea0003800000 */
[----:B------:R-:W-:Y:S01]  /*10b40*/  IABS R0, UR9 ;  /* 0x0000000900007c13 */ /* 0x000fe20008000000 */
[----:B------:R-:W-:Y:S02]  /*10b50*/  UIADD3 UR4, UR9, -0x1, UR12 ;  /* 0xffffffff09047890 */ /* 0x000fe4000fffe00c */
[----:B------:R-:W-:Y:S02]  /*10b60*/  IABS R4, UR9 ;  /* 0x0000000900047c13 */ /* 0x000fe40008000000 */
[----:B------:R-:W-:Y:S01]  /*10b70*/  R2UR UR10, R0 ;  /* 0x00000000000a72ca */ /* 0x000fe200000e0000 */
[----:B------:R-:W-:-:S03]  /*10b80*/  UIADD3 UR6, -UR43, UR4, URZ ;  /* 0x000000042b067290 */ /* 0x000fc6000fffe13f */
[----:B------:R-:W-:-:S03]  /*10b90*/  UMOV UR4, URZ ;  /* 0x0000003f00047c82 */ /* 0x000fc60008000000 */
[----:B------:R-:W-:Y:S01]  /*10ba0*/  IABS R3, UR6 ;  /* 0x0000000600037c13 */ /* 0x000fe20008000000 */
[----:B------:R-:W-:-:S03]  /*10bb0*/  ULOP3.LUT UR6, UR6, UR9, URZ, 0x3c, !UPT ;  /* 0x0000000906067292 */ /* 0x000fc6000f8e3c3f */
[----:B------:R-:W-:Y:S02]  /*10bc0*/  R2UR UR8, R3 ;  /* 0x00000000030872ca */ /* 0x000fe400000e0000 */
[----:B------:R-:W0:Y:S08]  /*10bd0*/  I2F.RP R0, UR10 ;  /* 0x0000000a00007d06 */ /* 0x000e300008209400 */
[----:B0-----:R-:W0:Y:S02]  /*10be0*/  MUFU.RCP R0, R0 ;  /* 0x0000000000007308 */ /* 0x001e240000001000 */
        /* <DEDUP_REMOVED lines=20> */
.L_x_1090:
[----:B------:R-:W-:Y:S02]  /*10d30*/  UIMAD UR49, UR44, UR38, UR43 ;  /* 0x000000262c3172a4 */ /* 0x000fe4000f8e022b */
[----:B------:R-:W-:Y:S01]  /*10d40*/  IMAD.U32 R0, RZ, RZ, UR38 ;  /* 0x00000026ff007e24 */ /* 0x000fe2000f8e00ff */
[----:B------:R-:W-:Y:S01]  /*10d50*/  MOV R2, RZ ;  /* 0x000000ff00027202 */ /* 0x000fe20000000f00 */
[----:B------:R-:W-:Y:S02]  /*10d60*/  IMAD.MOV.U32 R6, RZ, RZ, 0x1 ;  /* 0x00000001ff067424 */ /* 0x000fe400078e00ff */
[----:B------:R-:W-:-:S05]  /*10d70*/  IMAD.U32 R19, RZ, RZ, UR49 ;  /* 0x00000031ff137e24 */ /* 0x000fca000f8e00ff */
[----:B------:R-:W-:Y:S01]  /*10d80*/  VIADDMNMX R19, R19, R0, UR12, PT ;  /* 0x0000000c13137e46 */ /* 0x000fe2000b800100 */
[----:B------:R-:W-:-:S03]  /*10d90*/  IMAD.MOV.U32 R0, RZ, RZ, 0x1 ;  /* 0x00000001ff007424 */ /* 0x000fc600078e00ff */
[----:B------:R-:W-:-:S13]  /*10da0*/  ISETP.GT.AND P0, PT, R19, UR49, PT ;  /* 0x0000003113007c0c */ /* 0x000fda000bf04270 */
        /* <DEDUP_REMOVED lines=11> */
[----:B------:R-:W-:Y:S01]  /*10e60*/  MOV R4, UR4 ;  /* 0x0000000400047c02 */ /* 0x000fe20008000f00 */
[----:B------:R-:W-:Y:S01]  /*10e70*/  IMAD.U32 R5, RZ, RZ, UR5 ;  /* 0x00000005ff057e24 */ /* 0x000fe2000f8e00ff */
[----:B------:R-:W-:Y:S01]  /*10e80*/  ULDC.64 UR4, c[0x4][0xc0] ;  /* 0x0100300000047ab9 */ /* 0x000fe20000000a00 */
[----:B------:R-:W0:Y:S01]  /*10e90*/  LDC.64 R2, c[0x4][R2] ;  /* 0x0100000002027b82 */ /* 0x000e220000000a00 */
[----:B------:R-:W-:Y:S01]  /*10ea0*/  IMAD.U32 R6, RZ, RZ, UR6 ;  /* 0x00000006ff067e24 */ /* 0x000fe2000f8e00ff */
[----:B------:R-:W-:Y:S01]  /*10eb0*/  MOV R7, UR7 ;  /* 0x0000000700077c02 */ /* 0x000fe20008000f00 */
[----:B------:R-:W-:Y:S01]  /*10ec0*/  IMAD.U32 R10, RZ, RZ, UR4 ;  /* 0x00000004ff0a7e24 */ /* 0x000fe2000f8e00ff */
[----:B------:R-:W-:Y:S01]  /*10ed0*/  MOV R8, 0x70 ;  /* 0x0000007000087802 */ /* 0x000fe20000000f00 */
[----:B------:R-:W-:-:S02]  /*10ee0*/  IMAD.U32 R11, RZ, RZ, UR5 ;  /* 0x00000005ff0b7e24 */ /* 0x000fc4000f8e00ff */
[----:B------:R-:W-:Y:S02]  /*10ef0*/  IMAD.MOV.U32 R12, RZ, RZ, 0x1 ;  /* 0x00000001ff0c7424 */ /* 0x000fe400078e00ff */
[----:B------:R-:W-:-:S07]  /*10f00*/  IMAD.MOV.U32 R13, RZ, RZ, RZ ;  /* 0x000000ffff0d7224 */ /* 0x000fce00078e00ff */
[----:B------:R-:W-:-:S07]  /*10f10*/  LEPC R20, `(.L_x_1091) ;  /* 0x000000001014794e */ /* 0x000fce0000000000 */
[----:B0----5:R-:W-:Y:S05]  /*10f20*/  CALL.ABS.NOINC R2 ;  /* 0x0000000002007343 */ /* 0x021fea0003c00000 */
.L_x_1091:
        /* <DEDUP_REMOVED lines=8> */
[----:B------:R0:W1:Y:S01]  /*10fb0*/  LDC.64 R2, c[0x4][R16] ;  /* 0x0100000010027b82 */ /* 0x0000620000000a00 */
[----:B------:R-:W-:Y:S01]  /*10fc0*/  IMAD.U32 R5, RZ, RZ, UR5 ;  /* 0x00000005ff057e24 */ /* 0x000fe2000f8e00ff */
[----:B------:R-:W-:Y:S01]  /*10fd0*/  ULDC.64 UR4, c[0x4][0xc8] ;  /* 0x0100320000047ab9 */ /* 0x000fe20000000a00 */
[----:B------:R-:W-:Y:S01]  /*10fe0*/  IMAD.U32 R6, RZ, RZ, UR6 ;  /* 0x00000006ff067e24 */ /* 0x000fe2000f8e00ff */
[----:B------:R-:W-:Y:S01]  /*10ff0*/  MOV R7, UR7 ;  /* 0x0000000700077c02 */ /* 0x000fe20008000f00 */
[----:B------:R-:W-:Y:S01]  /*11000*/  IMAD.U32 R10, RZ, RZ, UR4 ;  /* 0x00000004ff0a7e24 */ /* 0x000fe2000f8e00ff */
[----:B------:R-:W-:Y:S01]  /*11010*/  MOV R8, 0x70 ;  /* 0x0000007000087802 */ /* 0x000fe20000000f00 */
[----:B------:R-:W-:-:S02]  /*11020*/  IMAD.U32 R11, RZ, RZ, UR5 ;  /* 0x00000005ff0b7e24 */ /* 0x000fc4000f8e00ff */
[----:B------:R-:W-:Y:S02]  /*11030*/  IMAD.MOV.U32 R12, RZ, RZ, 0x1 ;  /* 0x00000001ff0c7424 */ /* 0x000fe400078e00ff */
[----:B0-----:R-:W-:-:S07]  /*11040*/  IMAD.MOV.U32 R13, RZ, RZ, RZ ;  /* 0x000000ffff0d7224 */ /* 0x001fce00078e00ff */
[----:B------:R-:W-:-:S07]  /*11050*/  LEPC R20, `(.L_x_1093) ;  /* 0x000000001014794e */ /* 0x000fce0000000000 */
[----:B-1---5:R-:W-:Y:S05]  /*11060*/  CALL.ABS.NOINC R2 ;  /* 0x0000000002007343 */ /* 0x022fea0003c00000 */
.L_x_1093:
[----:B------:R0:W1:Y:S01]  /*11070*/  LDC.64 R2, c[0x4][R16] ;  /* 0x0100000010027b82 */ /* 0x0000620000000a00 */
[----:B------:R-:W-:Y:S01]  /*11080*/  ULDC.64 UR4, c[0x4][0x138] ;  /* 0x01004e0000047ab9 */ /* 0x000fe20000000a00 */
[----:B------:R-:W-:Y:S01]  /*11090*/  ULDC.64 UR6, c[0x4][0x140] ;  /* 0x0100500000067ab9 */ /* 0x000fe20000000a00 */
[----:B------:R-:W-:Y:S01]  /*110a0*/  MOV R4, UR4 ;  /* 0x0000000400047c02 */ /* 0x000fe20008000f00 */
        /* <DEDUP_REMOVED lines=10> */
[----:B-1----:R-:W-:Y:S05]  /*11150*/  CALL.ABS.NOINC R2 ;  /* 0x0000000002007343 */ /* 0x002fea0003c00000 */
.L_x_1092:
[----:B------:R-:W0:Y:S01]  /*11160*/  LDC.64 R2, c[0x0][0x9f8] ;  /* 0x00027e00ff027b82 */ /* 0x000e220000000a00 */
[----:B------:R-:W-:-:S07]  /*11170*/  MOV R33, R23 ;  /* 0x0000001700217202 */ /* 0x000fce0000000f00 */
[----:B------:R-:W1:Y:S01]  /*11180*/  LDC R17, c[0x0][0x430] ;  /* 0x00010c00ff117b82 */ /* 0x000e620000000800 */
[C---:B------:R-:W-:Y:S01]  /*11190*/  IMAD.SHL.U32 R24, R26.reuse, 0x10, RZ ;  /* 0x000000101a187824 */ /* 0x040fe200078e00ff */
[----:B------:R-:W-:Y:S01]  /*111a0*/  LOP3.LUT R8, R26, 0x7f, RZ, 0xc0, !PT ;  /* 0x0000007f1a087812 */ /* 0x000fe200078ec0ff */
[----:B------:R-:W-:Y:S01]  /*111b0*/  VIADD R0, R19, 0xffffffff ;  /* 0xffffffff13007836 */ /* 0x000fe20000000000 */
[----:B------:R-:W-:Y:S01]  /*111c0*/  LOP3.LUT R16, R16, 0xffffffbf, RZ, 0xc0, !PT ;  /* 0xffffffbf10107812 */ /* 0x000fe200078ec0ff */
[----:B------:R-:W-:Y:S01]  /*111d0*/  ULDC UR4, c[0x0][0x2f4] ;  /* 0x0000bd0000047ab9 */ /* 0x000fe20000000800 */
[----:B0-----:R-:W-:-:S04]  /*111e0*/  ISETP.NE.U32.AND P0, PT, R2, RZ, PT ;  /* 0x000000ff0200720c */ /* 0x001fc80003f05070 */
[----:B------:R-:W-:-:S13]  /*111f0*/  ISETP.NE.AND.EX P0, PT, R3, RZ, PT, P0 ;  /* 0x000000ff0300720c */ /* 0x000fda0003f05300 */
[----:B------:R-:W0:Y:S02]  /*11200*/  @P0 LDC.64 R2, c[0x0][0x9f8] ;  /* 0x00027e00ff020b82 */ /* 0x000e240000000a00 */
[----:B0-----:R-:W-:-:S05]  /*11210*/  @P0 IMAD.WIDE R2, R23, 0x4, R2 ;  /* 0x0000000417020825 */ /* 0x001fca00078e0202 */
[----:B------:R0:W2:Y:S01]  /*11220*/  @P0 LDG.E R33, desc[UR60][R2.64] ;  /* 0x0000003c02210981 */ /* 0x0000a2000c1e1900 */
[----:B------:R-:W-:Y:S02]  /*11230*/  LOP3.LUT R24, R24, 0x70, RZ, 0xc0, !PT ;  /* 0x0000007018187812 */ /* 0x000fe400078ec0ff */
[----:B------:R-:W-:Y:S02]  /*11240*/  SHF.R.U32.HI R4, RZ, 0x3, R8 ;  /* 0x00000003ff047819 */ /* 0x000fe40000011608 */
[----:B-1----:R-:W-:Y:S02]  /*11250*/  ISETP.NE.AND P1, PT, R17, 0x1, PT ;  /* 0x000000011100780c */ /* 0x002fe40003f25270 */
[----:B------:R-:W-:-:S04]  /*11260*/  LOP3.LUT R37, R24, R4, RZ, 0xfc, !PT ;  /* 0x0000000418257212 */ /* 0x000fc800078efcff */
[----:B------:R-:W-:-:S04]  /*11270*/  LEA R7, R0, R37, 0x6 ;  /* 0x0000002500077211 */ /* 0x000fc800078e30ff */
[C---:B------:R-:W-:Y:S01]  /*11280*/  ISETP.GE.AND P0, PT, R7.reuse, UR47, PT ;  /* 0x0000002f07007c0c */ /* 0x040fe2000bf06270 */
[----:B-----5:R-:W-:Y:S02]  /*11290*/  IMAD.IADD R7, R7, 0x1, R22 ;  /* 0x0000000107077824 */ /* 0x020fe400078e0216 */
[----:B0-----:R-:W0:Y:S01]  /*112a0*/  @P1 LDC R2, c[0x0][0x434] ;  /* 0x00010d00ff021b82 */ /* 0x001e220000000800 */
[----:B------:R-:W-:Y:S01]  /*112b0*/  ISETP.GT.U32.OR P0, PT, R37, 0x3f, P0 ;  /* 0x0000003f2500780c */ /* 0x000fe20000704470 */
[----:B------:R-:W-:Y:S01]  /*112c0*/  IMAD.MOV.U32 R9, RZ, RZ, R7 ;  /* 0x000000ffff097224 */ /* 0x000fe200078e0007 */
[----:B------:R-:W-:-:S05]  /*112d0*/  @P1 LOP3.LUT R16, R16, 0x40, RZ, 0xfc, !PT ;  /* 0x0000004010101812 */ /* 0x000fca00078efcff */
[----:B------:R-:W1:Y:S08]  /*112e0*/  @P1 LDC R3, c[0x0][0x438] ;  /* 0x00010e00ff031b82 */ /* 0x000e700000000800 */
[----:B------:R-:W3:Y:S08]  /*112f0*/  @!P0 LDC.64 R10, c[0x0][0x428] ;  /* 0x00010a00ff0a8b82 */ /* 0x000ef00000000a00 */
[----:B------:R-:W4:Y:S01]  /*11300*/  @!P0 LDC.64 R4, c[0x0][0x418] ;  /* 0x00010600ff048b82 */ /* 0x000f220000000a00 */
[----:B0-----:R-:W-:-:S05]  /*11310*/  @P1 IMAD.HI.U32 R2, R7, R2, RZ ;  /* 0x0000000207021227 */ /* 0x001fca00078e00ff */
[----:B-1----:R-:W-:-:S04]  /*11320*/  @P1 SHF.R.U32.HI R9, RZ, R3, R2 ;  /* 0x00000003ff091219 */ /* 0x002fc80000011602 */
[----:B------:R-:W-:Y:S02]  /*11330*/  @!P0 SHF.R.S32.HI R3, RZ, 0x1f, R9 ;  /* 0x0000001fff038819 */ /* 0x000fe40000011409 */
[----:B------:R-:W-:Y:S01]  /*11340*/  LOP3.LUT R16, R16, 0xffffffef, RZ, 0xc0, !PT ;  /* 0xffffffef10107812 */ /* 0x000fe200078ec0ff */
[----:B------:R-:W-:Y:S01]  /*11350*/  UMOV UR5, 0xffffffff ;  /* 0xffffffff00057882 */ /* 0x000fe20000000000 */
[----:B--2---:R-:W-:-:S05]  /*11360*/  SHF.R.S32.HI R6, RZ, 0x1f, R33 ;  /* 0x0000001fff067819 */ /* 0x004fca0000011421 */
[----:B---3--:R-:W-:Y:S01]  /*11370*/  @!P0 IMAD R2, R6, R10, RZ ;  /* 0x0000000a06028224 */ /* 0x008fe200078e02ff */
[----:B------:R0:W-:Y:S03]  /*11380*/  STL [R1], R6 ;  /* 0x0000000601007387 */ /* 0x0001e60000100800 */
[----:B------:R-:W-:Y:S01]  /*11390*/  @!P0 IMAD R11, R33, R11, R2 ;  /* 0x0000000b210b8224 */ /* 0x000fe200078e0202 */
[----:B------:R-:W-:-:S05]  /*113a0*/  @!P0 MOV R2, R9 ;  /* 0x0000000900028202 */ /* 0x000fca0000000f00 */
[----:B------:R-:W-:-:S04]  /*113b0*/  @!P0 IMAD.WIDE.U32 R2, R33, R10, R2 ;  /* 0x0000000a21028225 */ /* 0x000fc800078e0002 */
[----:B------:R-:W-:Y:S01]  /*113c0*/  @!P0 IMAD.IADD R3, R3, 0x1, R11 ;  /* 0x0000000103038824 */ /* 0x000fe200078e020b */
[----:B----4-:R-:W-:Y:S01]  /*113d0*/  @!P0 LEA R4, P1, R2, R4, 0x2 ;  /* 0x0000000402048211 */ /* 0x010fe200078210ff */
[----:B0-----:R-:W-:-:S03]  /*113e0*/  IMAD.MOV.U32 R6, RZ, RZ, RZ ;  /* 0x000000ffff067224 */ /* 0x001fc600078e00ff */
[----:B------:R-:W-:-:S05]  /*113f0*/  @!P0 LEA.HI.X R5, R2, R5, R3, 0x2, P1 ;  /* 0x0000000502058211 */ /* 0x000fca00008f1403 */
[----:B------:R0:W5:Y:S02]  /*11400*/  @!P0 LDG.E R6, desc[UR60][R4.64] ;  /* 0x0000003c04068981 */ /* 0x000164000c1e1900 */
[----:B0-----:R-:W-:-:S04]  /*11410*/  SHF.L.U32 R4, R26, 0x3, RZ ;  /* 0x000000031a047819 */ /* 0x001fc800000006ff */
[----:B------:R-:W-:-:S04]  /*11420*/  LOP3.LUT R25, R4, 0x38, RZ, 0xc0, !PT ;  /* 0x0000003804197812 */ /* 0x000fc800078ec0ff */
[C---:B------:R-:W-:Y:S02]  /*11430*/  ISETP.GE.AND P0, PT, R25.reuse, UR4, PT ;  /* 0x0000000419007c0c */ /* 0x040fe4000bf06270 */
[C---:B------:R-:W-:Y:S02]  /*11440*/  LOP3.LUT R36, R25.reuse, 0x40, RZ, 0xfc, !PT ;  /* 0x0000004019247812 */ /* 0x040fe400078efcff */
[C---:B------:R-:W-:Y:S02]  /*11450*/  LOP3.LUT R35, R25.reuse, 0x80, RZ, 0xfc, !PT ;  /* 0x0000008019237812 */ /* 0x040fe400078efcff */
[----:B------:R-:W-:Y:S02]  /*11460*/  ISETP.GE.AND P2, PT, R36, UR4, PT ;  /* 0x0000000424007c0c */ /* 0x000fe4000bf46270 */
[----:B------:R-:W-:Y:S02]  /*11470*/  LOP3.LUT R34, R25, 0xc0, RZ, 0xfc, !PT ;  /* 0x000000c019227812 */ /* 0x000fe400078efcff */
[----:B------:R-:W-:-:S03]  /*11480*/  ISETP.GE.AND P1, PT, R35, UR4, PT ;  /* 0x0000000423007c0c */ /* 0x000fc6000bf26270 */
[----:B------:R-:W-:Y:S02]  /*11490*/  @P0 LOP3.LUT R16, R16, 0x10, RZ, 0xfc, !PT ;  /* 0x0000001010100812 */ /* 0x000fe400078efcff */
[----:B------:R-:W-:Y:S02]  /*114a0*/  ISETP.GE.AND P0, PT, R34, UR4, PT ;  /* 0x0000000422007c0c */ /* 0x000fe4000bf06270 */
[----:B------:R-:W-:-:S04]  /*114b0*/  LOP3.LUT R16, R16, 0xfffffff7, RZ, 0xc0, !PT ;  /* 0xfffffff710107812 */ /* 0x000fc800078ec0ff */
[----:B------:R-:W-:-:S04]  /*114c0*/  @P2 LOP3.LUT R16, R16, 0x8, RZ, 0xfc, !PT ;  /* 0x0000000810102812 */ /* 0x000fc800078efcff */
[----:B------:R-:W-:-:S04]  /*114d0*/  LOP3.LUT R16, R16, 0xfffffffd, RZ, 0xc0, !PT ;  /* 0xfffffffd10107812 */ /* 0x000fc800078ec0ff */
[----:B------:R-:W-:-:S04]  /*114e0*/  LOP3.LUT R16, R16, 0xfffffffb, RZ, 0xc0, !PT ;  /* 0xfffffffb10107812 */ /* 0x000fc800078ec0ff */
[----:B------:R-:W-:-:S04]  /*114f0*/  @P1 LOP3.LUT R16, R16, 0x4, RZ, 0xfc, !PT ;  /* 0x0000000410101812 */ /* 0x000fc800078efcff */
[----:B------:R-:W-:Y:S01]  /*11500*/  @P0 LOP3.LUT R16, R16, 0x2, RZ, 0xfc, !PT ;  /* 0x0000000210100812 */ /* 0x000fe200078efcff */
[----:B------:R-:W-:Y:S06]  /*11510*/  BRA.DIV UR5, `(.L_x_1094) ;  /* 0x0000002e05fc7947 */ /* 0x000fec000b800000 */
.L_x_1136:
[----:B------:R-:W2:Y:S01]  /*11520*/  LDL R2, [R1+0x4] ;  /* 0x0000040001027983 */ /* 0x000ea20000100800 */
[----:B------:R-:W-:Y:S01]  /*11530*/  ISETP.GT.U32.AND P1, PT, R37, 0x3f, PT ;  /* 0x0000003f2500780c */ /* 0x000fe20003f24070 */
[----:B------:R-:W-:Y:S01]  /*11540*/  IMAD.MOV.U32 R27, RZ, RZ, R0 ;  /* 0x000000ffff1b7224 */ /* 0x000fe200078e0000 */
[----:B------:R-:W-:Y:S02]  /*11550*/  LOP3.LUT R16, R16, 0xfffffffe, RZ, 0xc0, !PT ;  /* 0xfffffffe10107812 */ /* 0x000fe400078ec0ff */
[----:B------:R-:W-:-:S04]  /*11560*/  MOV R32, UR39 ;  /* 0x0000002700207c02 */ /* 0x000fc80008000f00 */
[----:B------:R-:W-:-:S05]  /*11570*/  SHF.R.S32.HI R32, RZ, 0x1f, R32 ;  /* 0x0000001fff207819 */ /* 0x000fca0000011420 */
[----:B------:R-:W-:-:S04]  /*11580*/  @P1 LOP3.LUT R16, R16, 0x1, RZ, 0xfc, !PT ;  /* 0x0000000110101812 */ /* 0x000fc800078efcff */
[----:B------:R-:W-:Y:S02]  /*11590*/  LOP3.LUT R16, R16, 0xffffffdf, RZ, 0xc0, !PT ;  /* 0xffffffdf10107812 */ /* 0x000fe400078ec0ff */
[----:B--2---:R-:W-:Y:S01]  /*115a0*/  R2UR UR4, R2 ;  /* 0x00000000020472ca */ /* 0x004fe200000e0000 */
[----:B------:R-:W-:-:S04]  /*115b0*/  IMAD.MOV R2, RZ, RZ, -R9 ;  /* 0x000000ffff027224 */ /* 0x000fc800078e0a09 */
[----:B------:R-:W-:-:S08]  /*115c0*/  IMAD R7, R17, R2, R7 ;  /* 0x0000000211077224 */ /* 0x000fd000078e0207 */
[----:B------:R-:W-:-:S06]  /*115d0*/  ULOP3.LUT UR4, UR4, 0x2, URZ, 0xfc, !UPT ;  /* 0x0000000204047892 */ /* 0x000fcc000f8efc3f */
[----:B------:R-:W-:-:S05]  /*115e0*/  IMAD.U32 R2, RZ, RZ, UR4 ;  /* 0x00000004ff027e24 */ /* 0x000fca000f8e00ff */
[----:B------:R-:W-:-:S13]  /*115f0*/  ISETP.NE.AND P0, PT, R2, 0x3, PT ;  /* 0x000000030200780c */ /* 0x000fda0003f05270 */
[----:B------:R-:W-:Y:S01]  /*11600*/  @P0 LOP3.LUT R16, R16, 0x20, RZ, 0xfc, !PT ;  /* 0x0000002010100812 */ /* 0x000fe200078efcff */
[----:B------:R-:W-:Y:S06]  /*11610*/  @!P0 BRA `(.L_x_1095) ;  /* 0x0000000000048947 */ /* 0x000fec0003800000 */
[----:B------:R-:W-:Y:S01]  /*11620*/  BPT.TRAP 0x1 ;  /* 0x000000040000795c */ /* 0x000fe20000300000 */
.L_x_1095:
[----:B------:R-:W-:Y:S01]  /*11630*/  SHF.R.S32.HI R9, RZ, 0x1f, R7 ;  /* 0x0000001fff097819 */ /* 0x000fe20000011407 */
[----:B------:R-:W-:Y:S01]  /*11640*/  ULDC.64 UR4, c[0x0][0x328] ;  /* 0x0000ca0000047ab9 */ /* 0x000fe20000000a00 */
[----:B------:R-:W-:-:S03]  /*11650*/  R2UR UR6, R32 ;  /* 0x00000000200672ca */ /* 0x000fc600000e0000 */
[----:B------:R-:W-:-:S04]  /*11660*/  IMAD R2, R9, UR4, RZ ;  /* 0x0000000409027c24 */ /* 0x000fc8000f8e02ff */
[C---:B------:R-:W-:Y:S02]  /*11670*/  IMAD R5, R7.reuse, UR5, R2 ;  /* 0x0000000507057c24 */ /* 0x040fe4000f8e0202 */
[----:B------:R-:W-:Y:S01]  /*11680*/  IMAD.WIDE.U32 R2, R7, UR4, RZ ;  /* 0x0000000407027c25 */ /* 0x000fe2000f8e00ff */
[----:B------:R-:W-:-:S03]  /*11690*/  ULDC.64 UR4, c[0x0][0x338] ;  /* 0x0000ce0000047ab9 */ /* 0x000fc60000000a00 */
[----:B------:R-:W-:Y:S01]  /*116a0*/  IMAD.IADD R3, R3, 0x1, R5 ;  /* 0x0000000103037824 */ /* 0x000fe200078e0205 */
[----:B-----5:R-:W-:Y:S01]  /*116b0*/  SHF.R.S32.HI R5, RZ, 0x1f, R6 ;  /* 0x0000001fff057819 */ /* 0x020fe20000011406 */
[----:B------:R-:W-:-:S04]  /*116c0*/  IMAD.WIDE.U32 R2, R6, UR4, R2 ;  /* 0x0000000406027c25 */ /* 0x000fc8000f8e0002 */
[----:B------:R-:W-:-:S04]  /*116d0*/  IMAD R11, R5, UR4, RZ ;  /* 0x00000004050b7c24 */ /* 0x000fc8000f8e02ff */
        /* <DEDUP_REMOVED lines=15> */
.L_x_1137:
[----:B------:R-:W-:Y:S01]  /*117d0*/  ULDC.64 UR4, c[0x0][0x300] ;  /* 0x0000c00000047ab9 */ /* 0x000fe20000000a00 */
[----:B------:R-:W-:Y:S01]  /*117e0*/  R2UR UR6, R32 ;  /* 0x00000000200672ca */ /* 0x000fe200000e0000 */
[----:B0-----:R-:W-:Y:S01]  /*117f0*/  IMAD R2, R9, UR4, RZ ;  /* 0x0000000409027c24 */ /* 0x001fe2000f8e02ff */
[----:B------:R-:W-:Y:S02]  /*11800*/  SHF.R.U32.HI R28, RZ, 0x3, R8 ;  /* 0x00000003ff1c7819 */ /* 0x000fe40000011608 */
[----:B------:R-:W-:Y:S01]  /*11810*/  SHF.L.U32 R30, R8, 0x3, RZ ;  /* 0x00000003081e7819 */ /* 0x000fe200000006ff */
[C---:B------:R-:W-:Y:S01]  /*11820*/  IMAD R9, R7.reuse, UR5, R2 ;  /* 0x0000000507097c24 */ /* 0x040fe2000f8e0202 */
[C---:B------:R-:W-:Y:S01]  /*11830*/  LOP3.LUT P4, RZ, R16.reuse, 0x10, RZ, 0xc0, !PT ;  /* 0x0000001010ff7812 */ /* 0x040fe2000788c0ff */
[----:B------:R-:W-:Y:S01]  /*11840*/  IMAD.WIDE.U32 R2, R7, UR4, RZ ;  /* 0x0000000407027c25 */ /* 0x000fe2000f8e00ff */
[----:B------:R-:W-:Y:S01]  /*11850*/  ULDC.64 UR4, c[0x0][0x310] ;  /* 0x0000c40000047ab9 */ /* 0x000fe20000000a00 */
[----:B------:R-:W-:-:S02]  /*11860*/  LOP3.LUT P3, RZ, R16, 0x8, RZ, 0xc0, !PT ;  /* 0x0000000810ff7812 */ /* 0x000fc4000786c0ff */
[----:B------:R-:W-:Y:S01]  /*11870*/  IMAD.IADD R3, R3, 0x1, R9 ;  /* 0x0000000103037824 */ /* 0x000fe200078e0209 */
[C---:B------:R-:W-:Y:S01]  /*11880*/  LOP3.LUT P2, RZ, R16.reuse, 0x4, RZ, 0xc0, !PT ;  /* 0x0000000410ff7812 */ /* 0x040fe2000784c0ff */
[----:B------:R-:W-:Y:S01]  /*11890*/  IMAD R5, R5, UR4, RZ ;  /* 0x0000000405057c24 */ /* 0x000fe2000f8e02ff */
[----:B------:R-:W-:Y:S01]  /*118a0*/  LOP3.LUT P1, RZ, R16, 0x2, RZ, 0xc0, !PT ;  /* 0x0000000210ff7812 */ /* 0x000fe2000782c0ff */
        /* <DEDUP_REMOVED lines=9> */
[----:B------:R-:W-:Y:S01]  /*11940*/  IMAD.MOV.U32 R5, RZ, RZ, -0x40 ;  /* 0xffffffc0ff057424 */ /* 0x000fe200078e00ff */
[----:B------:R-:W-:Y:S01]  /*11950*/  LEA R6, P0, R2, UR6, 0x1 ;  /* 0x0000000602067c11 */ /* 0x000fe2000f8008ff */
[----:B------:R-:W-:Y:S01]  /*11960*/  VIADD R7, R3, UR4 ;  /* 0x0000000403077c36 */ /* 0x000fe20008000000 */
[----:B------:R-:W-:Y:S01]  /*11970*/  LOP3.LUT R3, R4, 0x1c0, RZ, 0xc0, !PT ;  /* 0x000001c004037812 */ /* 0x000fe200078ec0ff */
[----:B------:R-:W-:Y:S01]  /*11980*/  IMAD R0, R0, R5, UR47 ;  /* 0x0000002f00007e24 */ /* 0x000fe2000f8e0205 */
[----:B------:R-:W-:Y:S02]  /*11990*/  UMOV UR4, 0xffffffff ;  /* 0xffffffff00047882 */ /* 0x000fe40000000000 */
[----:B------:R-:W-:Y:S01]  /*119a0*/  LOP3.LUT R3, R3, 0x38, R4, 0xf8, !PT ;  /* 0x0000003803037812 */ /* 0x000fe200078ef804 */
[----:B------:R-:W-:Y:S01]  /*119b0*/  IMAD.IADD R0, R0, 0x1, -R28 ;  /* 0x0000000100007824 */ /* 0x000fe200078e0a1c */
[----:B------:R-:W-:Y:S02]  /*119c0*/  LEA.HI.X R7, R2, UR7, R7, 0x1, P0 ;  /* 0x0000000702077c11 */ /* 0x000fe400080f0c07 */
[----:B------:R-:W-:-:S02]  /*119d0*/  LOP3.LUT R3, R3, 0x38, R26, 0x78, !PT ;  /* 0x0000003803037812 */ /* 0x000fc400078e781a */
[----:B------:R-:W-:Y:S02]  /*119e0*/  ISETP.GE.AND P0, PT, R0, 0x1, PT ;  /* 0x000000010000780c */ /* 0x000fe40003f06270 */
[----:B------:R-:W-:Y:S01]  /*119f0*/  LOP3.LUT R30, R3, 0x200, R30, 0xf8, !PT ;  /* 0x00000200031e7812 */ /* 0x000fe200078ef81e */
[----:B------:R-:W-:Y:S10]  /*11a00*/  BRA.DIV UR4, `(.L_x_1097) ;  /* 0x0000002a04f87947 */ /* 0x000ff4000b800000 */
[----:B------:R-:W-:Y:S01]  /*11a10*/  SHFL.IDX PT, R3, R7, RZ, 0x181f ;  /* 0x00181fff07037589 */ /* 0x000fe200000e0000 */
[----:B------:R-:W-:-:S03]  /*11a20*/  @P0 LEA R9, R30, UR45, 0x1 ;  /* 0x0000002d1e090c11 */ /* 0x000fc6000f8e08ff */
[----:B------:R-:W0:Y:S04]  /*11a30*/  SHFL.IDX PT, R2, R6, RZ, 0x181f ;  /* 0x00181fff06027589 */ /* 0x000e2800000e0000 */
[----:B------:R-:W-:Y:S04]  /*11a40*/  SHFL.IDX PT, R5, R7, 0x1, 0x181f ;  /* 0x00381f0007057f89 */ /* 0x000fe800000e0000 */
        /* <DEDUP_REMOVED lines=24> */
.L_x_1147:
[----:B------:R-:W-:Y:S01]  /*11bd0*/  ISETP.GE.AND P0, PT, R0, 0x31, PT ;  /* 0x000000310000780c */ /* 0x000fe20003f06270 */
[----:B-1----:R-:W-:Y:S01]  /*11be0*/  IMAD.MOV.U32 R2, RZ, RZ, R14 ;  /* 0x000000ffff027224 */ /* 0x002fe200078e000e */
[----:B--2---:R-:W-:-:S11]  /*11bf0*/  MOV R3, R4 ;  /* 0x0000000400037202 */ /* 0x004fd60000000f00 */
[----:B------:R-:W-:Y:S01]  /*11c00*/  @P0 IMAD.WIDE.U32 R2, R25, 0x2, R2 ;  /* 0x0000000219020825 */ /* 0x000fe200078e0002 */
[----:B------:R-:W-:-:S05]  /*11c10*/  @P0 LEA R5, R30, UR45, 0x1 ;  /* 0x0000002d1e050c11 */ /* 0x000fca000f8e08ff */
[----:B------:R-:W-:Y:S01]  /*11c20*/  @!PT LDS RZ, [RZ] ;  /* 0x00000000fffff984 */ /* 0x000fe20000000800 */
[----:B------:R-:W-:Y:S01]  /*11c30*/  @!PT LDS RZ, [RZ] ;  /* 0x00000000fffff984 */ /* 0x000fe20000000800 */
[----:B------:R-:W-:Y:S01]  /*11c40*/  @!PT LDS RZ, [RZ] ;  /* 0x00000000fffff984 */ /* 0x000fe20000000800 */
[----:B------:R0:W-:Y:S04]  /*11c50*/  @P0 LDGSTS.E.BYPASS.LTC128B.128 [R5+0x21c00], desc[UR60][R2.64], !P4 ;  /* 0x21c0000002050fae */ /* 0x0001e8000e101d7c */
[----:B------:R0:W-:Y:S04]  /*11c60*/  @P0 LDGSTS.E.BYPASS.LTC128B.128 [R5+0x23c00], desc[UR60][R2.64+0x80], !P3 ;  /* 0x23c0008002050fae */ /* 0x0001e8000d901d7c */
[----:B------:R0:W-:Y:S04]  /*11c70*/  @P0 LDGSTS.E.BYPASS.LTC128B.128 [R5+0x25c00], desc[UR60][R2.64+0x100], !P2 ;  /* 0x25c0010002050fae */ /* 0x0001e8000d101d7c */
[----:B------:R0:W-:Y:S01]  /*11c80*/  @P0 LDGSTS.E.BYPASS.LTC128B.128 [R5+0x27c00], desc[UR60][R2.64+0x180], !P1 ;  /* 0x27c0018002050fae */ /* 0x0001e2000c901d7c */
[----:B------:R-:W-:Y:S01]  /*11c90*/  NOP ;  /* 0x0000000000007918 */ /* 0x000fe20000000000 */
[----:B------:R-:W-:Y:S02]  /*11ca0*/  SYNCS.ARRIVE.TRANS64.RED.A0T1 RZ, [UR45+0x30830], RZ ;  /* 0x030830ffffff79a7 */ /* 0x000fe4000820042d */
[----:B------:R-:W-:Y:S01]  /*11cb0*/  ARRIVES.LDGSTSBAR.64.TRANSCNT [UR45+0x30830] ;  /* 0x03083000ff0079b0 */ /* 0x000fe20008000aad */
[----:B------:R-:W-:Y:S01]  /*11cc0*/  NOP ;  /* 0x0000000000007918 */ /* 0x000fe20000000000 */
[----:B------:R-:W-:-:S13]  /*11cd0*/  LOP3.LUT P1, RZ, R16, 0x20, RZ, 0xc0, !PT ;  /* 0x0000002010ff7812 */ /* 0x000fda000782c0ff */
[----:B0-----:R-:W-:Y:S05]  /*11ce0*/  @!P1 BRA `(.L_x_1098) ;  /* 0x0000000000049947 */ /* 0x001fea0003800000 */
[----:B------:R-:W-:Y:S01]  /*11cf0*/  BPT.TRAP 0x1 ;  /* 0x000000040000795c */ /* 0x000fe20000300000 */
.L_x_1098:
        /* <DEDUP_REMOVED lines=14> */
[----:B------:R-:W-:Y:S01]  /*11de0*/  MOV R2, 0x0 ;  /* 0x0000000000027802 */ /* 0x000fe20000000f00 */
        /* <DEDUP_REMOVED lines=15> */
.L_x_1099:
[----:B------:R-:W-:Y:S01]  /*11ee0*/  UISETP.NE.AND UP0, UPT, UR48, URZ, UPT ;  /* 0x0000003f3000728c */ /* 0x000fe2000bf05270 */
[----:B------:R-:W-:Y:S01]  /*11ef0*/  VIADD R0, R37, UR40 ;  /* 0x0000002825007c36 */ /* 0x000fe20008000000 */
[----:B------:R-:W0:Y:S01]  /*11f00*/  LDC R7, c[0x0][0x448] ;  /* 0x00011200ff077b82 */ /* 0x000e220000000800 */
[----:B------:R-:W-:Y:S01]  /*11f10*/  IMAD.U32 R4, RZ, RZ, UR36 ;  /* 0x00000024ff047e24 */ /* 0x000fe2000f8e00ff */
[----:B------:R-:W-:Y:S01]  /*11f20*/  MOV R3, UR46 ;  /* 0x0000002e00037c02 */ /* 0x000fe20008000f00 */
[----:B------:R-:W-:Y:S01]  /*11f30*/  IMAD.MOV.U32 R9, RZ, RZ, R0 ;  /* 0x000000ffff097224 */ /* 0x000fe200078e0000 */
[----:B------:R-:W-:Y:S01]  /*11f40*/  PLOP3.LUT P0, PT, PT, PT, UP0, 0x80, 0x0 ;  /* 0x000000000000781c */ /* 0x000fe20003f0f008 */
[----:B------:R-:W-:-:S04]  /*11f50*/  IMAD.U32 R5, RZ, RZ, UR37 ;  /* 0x00000025ff057e24 */ /* 0x000fc8000f8e00ff */
[----:B------:R-:W-:-:S08]  /*11f60*/  @UP0 ULDC UR4, c[0x0][0x44c] ;  /* 0x0001130000040ab9 */ /* 0x000fd00000000800 */
[----:B------:R-:W-:Y:S01]  /*11f70*/  @P0 IMAD.HI.U32 R2, R0, UR4, RZ ;  /* 0x0000000400020c27 */ /* 0x000fe2000f8e00ff */
[----:B------:R-:W-:Y:S01]  /*11f80*/  PLOP3.LUT P0, PT, PT, PT, UP0, 0x80, 0x0 ;  /* 0x000000000000781c */ /* 0x000fe20003f0f008 */
[----:B------:R-:W-:-:S12]  /*11f90*/  @UP0 ULDC UR4, c[0x0][0x450] ;  /* 0x0001140000040ab9 */ /* 0x000fd80000000800 */
[----:B------:R-:W-:Y:S01]  /*11fa0*/  @P0 SHF.R.U32.HI R9, RZ, UR4, R2 ;  /* 0x00000004ff090c19 */ /* 0x000fe20008011602 */
[----:B------:R-:W-:Y:S01]  /*11fb0*/  ULDC.64 UR4, c[0x0][0x2e0] ;  /* 0x0000b80000047ab9 */ /* 0x000fe20000000a00 */
[----:B------:R-:W-:Y:S01]  /*11fc0*/  MOV R2, R4 ;  /* 0x0000000400027202 */ /* 0x000fe20000000f00 */
[----:B------:R-:W-:-:S04]  /*11fd0*/  IMAD R26, R26, UR4, RZ ;  /* 0x000000041a1a7c24 */ /* 0x000fc8000f8e02ff */
[----:B------:R-:W-:-:S04]  /*11fe0*/  IMAD.WIDE.U32 R2, R23, UR4, R2 ;  /* 0x0000000417027c25 */ /* 0x000fc8000f8e0002 */
[----:B------:R-:W-:Y:S01]  /*11ff0*/  IMAD R5, R23, UR5, R26 ;  /* 0x0000000517057c24 */ /* 0x000fe2000f8e021a */
[----:B------:R-:W-:-:S03]  /*12000*/  ULDC.64 UR4, c[0x0][0x2d0] ;  /* 0x0000b40000047ab9 */ /* 0x000fc60000000a00 */
[----:B------:R-:W-:Y:S02]  /*12010*/  IMAD.IADD R3, R3, 0x1, R5 ;  /* 0x0000000103037824 */ /* 0x000fe400078e0205 */
[----:B------:R-:W-:Y:S02]  /*12020*/  IMAD.MOV R5, RZ, RZ, -R9 ;  /* 0x000000ffff057224 */ /* 0x000fe400078e0a09 */
[----:B------:R-:W-:-:S04]  /*12030*/  IMAD.WIDE.U32 R2, R9, UR4, R2 ;  /* 0x0000000409027c25 */ /* 0x000fc8000f8e0002 */
[----:B0-----:R-:W-:Y:S01]  /*12040*/  IMAD R5, R7, R5, R0 ;  /* 0x0000000507057224 */ /* 0x001fe200078e0200 */
[----:B------:R-:W-:-:S05]  /*12050*/  SHF.R.S32.HI R0, RZ, 0x1f, R9 ;  /* 0x0000001fff007819 */ /* 0x000fca0000011409 */
[----:B------:R-:W-:-:S04]  /*12060*/  IMAD R0, R0, UR4, RZ ;  /* 0x0000000400007c24 */ /* 0x000fc8000f8e02ff */
        /* <DEDUP_REMOVED lines=9> */
[C---:B------:R-:W-:Y:S01]  /*12100*/  LEA R0, P0, R2.reuse, UR4, 0x1 ;  /* 0x0000000402007c11 */ /* 0x040fe2000f8008ff */
        /* <DEDUP_REMOVED lines=10> */
[----:B------:R-:W-:Y:S02]  /*121b0*/  VIADD R8, R28, UR40 ;  /* 0x000000281c087c36 */ /* 0x000fe40008000000 */
        /* <DEDUP_REMOVED lines=15> */
[----:B0-----:R-:W-:Y:S10]  /*122b0*/  SHFL.IDX PT, R3, R6, 0x2, 0x181f ;  /* 0x00581f0006037f89 */ /* 0x001ff400000e0000 */
[----:B-1----:R-:W-:Y:S01]  /*122c0*/  @!P0 IMAD.WIDE.U32 R4, R25, 0x2, R4 ;  /* 0x0000000219048825 */ /* 0x002fe200078e0004 */
        /* <DEDUP_REMOVED lines=16> */
[----:B------:R-:W-:-:S02]  /*123d0*/  ISETP.GE.AND P0, PT, R10, R7, PT ;  /* 0x000000070a00720c */ /* 0x000fc40003f06270 */
[----:B------:R-:W-:Y:S01]  /*123e0*/  IADD3 R10, R8, 0x40, RZ ;  /* 0x00000040080a7810 */ /* 0x000fe20007ffe0ff */
        /* <DEDUP_REMOVED lines=36> */
.L_x_1164:
[----:B------:R-:W-:Y:S01]  /*12630*/  IADD3 R8, R8, 0x70, RZ ;  /* 0x0000007008087810 */ /* 0x000fe20007ffe0ff */
[----:B------:R-:W-:Y:S01]  /*12640*/  BSSY B0, `(.L_x_1101) ;  /* 0x000000e000007945 */ /* 0x000fe20003800000 */
[----:B-1----:R-:W-:Y:S02]  /*12650*/  IMAD.MOV.U32 R2, RZ, RZ, R14 ;  /* 0x000000ffff027224 */ /* 0x002fe400078e000e */
[----:B------:R-:W-:Y:S01]  /*12660*/  ISETP.GE.AND P0, PT, R8, R7, PT ;  /* 0x000000070800720c */ /* 0x000fe20003f06270 */
[----:B------:R-:W-:-:S12]  /*12670*/  IMAD.MOV.U32 R3, RZ, RZ, R6 ;  /* 0x000000ffff037224 */ /* 0x000fd800078e0006 */
[----:B------:R-:W-:Y:S05]  /*12680*/  @P0 BRA `(.L_x_1102) ;  /* 0x0000000000240947 */ /* 0x000fea0003800000 */
[----:B------:R-:W-:Y:S01]  /*12690*/  IMAD.WIDE.U32 R2, R25, 0x2, R2 ;  /* 0x0000000219027825 */ /* 0x000fe200078e0002 */
        /* <DEDUP_REMOVED lines=8> */
.L_x_1102:
[----:B------:R-:W-:Y:S05]  /*12720*/  BSYNC B0 ;  /* 0x0000000000007941 */ /* 0x000fea0003800000 */
.L_x_1101:
[----:B------:R-:W-:Y:S01]  /*12730*/  NOP ;  /* 0x0000000000007918 */ /* 0x000fe20000000000 */
[----:B------:R-:W-:Y:S01]  /*12740*/  SYNCS.ARRIVE.TRANS64.RED.A0T1 RZ, [UR45+0x30800], RZ ;  /* 0x030800ffffff79a7 */ /* 0x000fe2000820042d */
[----:B------:R-:W-:Y:S01]  /*12750*/  MOV R0, 0x1 ;  /* 0x0000000100007802 */ /* 0x000fe20000000f00 */
[----:B------:R-:W-:Y:S01]  /*12760*/  VIADD R19, R19, 0xfffffffe ;  /* 0xfffffffe13137836 */ /* 0x000fe20000000000 */
[----:B------:R-:W-:Y:S01]  /*12770*/  ARRIVES.LDGSTSBAR.64.TRANSCNT [UR45+0x30800] ;  /* 0x03080000ff0079b0 */ /* 0x000fe20008000aad */
[----:B------:R-:W-:Y:S01]  /*12780*/  IMAD.MOV.U32 R23, RZ, RZ, 0x1 ;  /* 0x00000001ff177424 */ /* 0x000fe200078e00ff */
[----:B------:R-:W-:Y:S01]  /*12790*/  SHF.L.U32 R0, R0, 0x1f, RZ ;  /* 0x0000001f00007819 */ /* 0x000fe200000006ff */
[----:B------:R-:W-:Y:S01]  /*127a0*/  NOP ;  /* 0x0000000000007918 */ /* 0x000fe20000000000 */
[----:B------:R-:W-:Y:S02]  /*127b0*/  SYNCS.ARRIVE.TRANS64.A1T0 RZ, [UR45+0x30800], RZ ;  /* 0x030800ffffff79a7 */ /* 0x000fe4000810002d */
[----:B------:R-:W1:Y:S02]  /*127c0*/  SYNCS.PHASECHK.TRANS64.TRYWAIT P0, [UR45+0x30820], R0 ;  /* 0x03082000ff0075a7 */ /* 0x000e64000800016d */
[----:B-1----:R-:W-:Y:S05]  /*127d0*/  @!P0 BRA `(.L_x_1103) ;  /* 0x0000002c00688947 */ /* 0x002fea0003800000 */
.L_x_1165:
[----:B------:R-:W-:Y:S02]  /*127e0*/  ISETP.GE.AND P0, PT, R19, UR49, PT ;  /* 0x0000003113007c0c */ /* 0x000fe4000bf06270 */
[----:B------:R-:W-:-:S11]  /*127f0*/  MOV R20, RZ ;  /* 0x000000ff00147202 */ /* 0x000fd60000000f00 */
[----:B------:R-:W-:Y:S05]  /*12800*/  @!P0 BRA `(.L_x_1104) ;  /* 0x0000001000088947 */ /* 0x000fea0003800000 */
[----:B0-----:R-:W0:Y:S01]  /*12810*/  S2R R2, SR_TID.X ;  /* 0x0000000000027919 */ /* 0x001e220000002100 */
[----:B------:R-:W-:Y:S01]  /*12820*/  UIADD3 UR4, UR44, 0x1, URZ ;  /* 0x000000012c047890 */ /* 0x000fe2000fffe03f */
[----:B------:R-:W-:Y:S01]  /*12830*/  LOP3.LUT R3, RZ, UR42, RZ, 0x33, !PT ;  /* 0x0000002aff037c12 */ /* 0x000fe2000f8e33ff */
[----:B------:R-:W-:Y:S01]  /*12840*/  BSSY B0, `(.L_x_1104) ;  /* 0x00000fe000007945 */ /* 0x000fe20003800000 */
[----:B------:R-:W-:Y:S01]  /*12850*/  LOP3.LUT R5, RZ, UR41, RZ, 0x33, !PT ;  /* 0x00000029ff057c12 */ /* 0x000fe2000f8e33ff */
[----:B------:R-:W-:Y:S01]  /*12860*/  UIMAD UR4, UR4, UR38, URZ ;  /* 0x00000026040472a4 */ /* 0x000fe2000f8e023f */
[----:B------:R-:W-:-:S05]  /*12870*/  IMAD.MOV.U32 R19, RZ, RZ, RZ ;  /* 0x000000ffff137224 */ /* 0x000fca00078e00ff */
[----:B------:R-:W-:Y:S01]  /*12880*/  LOP3.LUT R0, RZ, UR4, RZ, 0x33, !PT ;  /* 0x00000004ff007c12 */ /* 0x000fe2000f8e33ff */
[----:B------:R-:W-:Y:S02]  /*12890*/  ULDC UR4, c[0x0][0x2f4] ;  /* 0x0000bd0000047ab9 */ /* 0x000fe40000000800 */
[----:B------:R-:W-:Y:S02]  /*128a0*/  ISETP.GE.AND P4, PT, R25, UR4, PT ;  /* 0x0000000419007c0c */ /* 0x000fe4000bf86270 */
[----:B------:R-:W-:Y:S02]  /*128b0*/  VIADDMNMX R0, R0, -UR43, R3, !PT ;  /* 0x8000002b00007c46 */ /* 0x000fe4000f800103 */
[----:B------:R-:W-:Y:S02]  /*128c0*/  ISETP.GE.AND P3, PT, R36, UR4, PT ;  /* 0x0000000424007c0c */ /* 0x000fe4000bf66270 */
[----:B------:R-:W-:Y:S02]  /*128d0*/  VIMNMX R0, R0, R5, !PT ;  /* 0x0000000500007248 */ /* 0x000fe40007fe0100 */
[----:B------:R-:W-:-:S02]  /*128e0*/  ISETP.GE.AND P2, PT, R35, UR4, PT ;  /* 0x0000000423007c0c */ /* 0x000fc4000bf46270 */
[----:B------:R-:W-:Y:S02]  /*128f0*/  IADD3 R27, -R0, -0x2, RZ ;  /* 0xfffffffe001b7810 */ /* 0x000fe40007ffe1ff */
[----:B------:R-:W-:Y:S02]  /*12900*/  ISETP.GE.AND P1, PT, R34, UR4, PT ;  /* 0x0000000422007c0c */ /* 0x000fe4000bf26270 */
[----:B0-----:R-:W-:-:S04]  /*12910*/  LOP3.LUT R2, R2, 0x7f, RZ, 0xc0, !PT ;  /* 0x0000007f02027812 */ /* 0x001fc800078ec0ff */
[----:B------:R-:W-:-:S04]  /*12920*/  SHF.R.U32.HI R2, RZ, 0x3, R2 ;  /* 0x00000003ff027819 */ /* 0x000fc80000011602 */
[----:B------:R-:W-:Y:S02]  /*12930*/  IADD3 R22, R24, R22, R2 ;  /* 0x0000001618167210 */ /* 0x000fe40007ffe002 */
[----:B------:R-:W-:Y:S01]  /*12940*/  IADD3 R3, -R2, UR47, RZ ;  /* 0x0000002f02037c10 */ /* 0x000fe2000fffe1ff */
[----:B------:R-:W-:Y:S02]  /*12950*/  IMAD.SHL.U32 R2, R25, 0x2, RZ ;  /* 0x0000000219027824 */ /* 0x000fe400078e00ff */
[----:B------:R-:W-:Y:S01]  /*12960*/  VIADD R5, R22, 0xffffff40 ;  /* 0xffffff4016057836 */ /* 0x000fe20000000000 */
[----:B------:R-:W-:Y:S01]  /*12970*/  MOV R22, 0x1 ;  /* 0x0000000100167802 */ /* 0x000fe20000000f00 */
[C---:B------:R-:W-:Y:S02]  /*12980*/  IMAD R3, R0.reuse, 0x40, R3 ;  /* 0x0000004000037824 */ /* 0x040fe400078e0203 */
[----:B------:R-:W-:-:S03]  /*12990*/  IMAD R10, R0, -0x40, R5 ;  /* 0xffffffc0000a7824 */ /* 0x000fc600078e0205 */
[----:B------:R-:W-:-:S07]  /*129a0*/  IADD3 R0, R3, 0x80, RZ ;  /* 0x0000008003007810 */ /* 0x000fce0007ffe0ff */
.L_x_1117:
[----:B------:R-:W2:Y:S01]  /*129b0*/  LDL R8, [R1] ;  /* 0x0000000001087983 */ /* 0x000ea20000100800 */
[----:B------:R-:W0:Y:S01]  /*129c0*/  LDC R2, c[0x0][0x430] ;  /* 0x00010c00ff027b82 */ /* 0x000e220000000800 */
[----:B------:R-:W-:Y:S01]  /*129d0*/  ISETP.GT.U32.AND P6, PT, R37, 0x3f, PT ;  /* 0x0000003f2500780c */ /* 0x000fe20003fc4070 */
[----:B------:R-:W-:-:S12]  /*129e0*/  IMAD.MOV.U32 R9, RZ, RZ, R10 ;  /* 0x000000ffff097224 */ /* 0x000fd800078e000a */
[----:B------:R-:W2:Y:S01]  /*129f0*/  @!P6 LDC.64 R6, c[0x0][0x428] ;  /* 0x00010a00ff06eb82 */ /* 0x000ea20000000a00 */
[----:B0-----:R-:W-:-:S13]  /*12a00*/  ISETP.NE.AND P0, PT, R2, 0x1, PT ;  /* 0x000000010200780c */ /* 0x001fda0003f05270 */
[----:B------:R-:W0:Y:S08]  /*12a10*/  @P0 LDC R3, c[0x0][0x434] ;  /* 0x00010d00ff030b82 */ /* 0x000e300000000800 */
[----:B-1----:R-:W1:Y:S01]  /*12a20*/  @P0 LDC R5, c[0x0][0x438] ;  /* 0x00010e00ff050b82 */ /* 0x002e620000000800 */
[----:B0-----:R-:W-:-:S05]  /*12a30*/  @P0 IMAD.HI.U32 R2, R10, R3, RZ ;  /* 0x000000030a020227 */ /* 0x001fca00078e00ff */
[----:B-1----:R-:W-:Y:S02]  /*12a40*/  @P0 SHF.R.U32.HI R9, RZ, R5, R2 ;  /* 0x00000005ff090219 */ /* 0x002fe40000011602 */
[----:B------:R-:W0:Y:S02]  /*12a50*/  @!P6 LDC.64 R4, c[0x0][0x418] ;  /* 0x00010600ff04eb82 */ /* 0x000e240000000a00 */
[----:B------:R-:W-:Y:S01]  /*12a60*/  @!P6 SHF.R.S32.HI R3, RZ, 0x1f, R9 ;  /* 0x0000001fff03e819 */ /* 0x000fe20000011409 */
[----:B--2---:R-:W-:-:S04]  /*12a70*/  @!P6 IMAD R2, R8, R6, RZ ;  /* 0x000000060802e224 */ /* 0x004fc800078e02ff */
[----:B------:R-:W-:Y:S02]  /*12a80*/  @!P6 IMAD R7, R33, R7, R2 ;  /* 0x000000072107e224 */ /* 0x000fe400078e0202 */
[----:B------:R-:W-:-:S04]  /*12a90*/  @!P6 IMAD.MOV.U32 R2, RZ, RZ, R9 ;  /* 0x000000ffff02e224 */ /* 0x000fc800078e0009 */
[----:B------:R-:W-:-:S05]  /*12aa0*/  @!P6 IMAD.WIDE.U32 R2, R33, R6, R2 ;  /* 0x000000062102e225 */ /* 0x000fca00078e0002 */
[----:B------:R-:W-:Y:S02]  /*12ab0*/  @!P6 IADD3 R3, R7, R3, RZ ;  /* 0x000000030703e210 */ /* 0x000fe40007ffe0ff */
[----:B0-----:R-:W-:Y:S01]  /*12ac0*/  @!P6 LEA R4, P0, R2, R4, 0x2 ;  /* 0x000000040204e211 */ /* 0x001fe200078010ff */
[----:B------:R-:W-:-:S03]  /*12ad0*/  IMAD.MOV.U32 R6, RZ, RZ, RZ ;  /* 0x000000ffff067224 */ /* 0x000fc600078e00ff */
[----:B------:R-:W-:-:S05]  /*12ae0*/  @!P6 LEA.HI.X R5, R2, R5, R3, 0x2, P0 ;  /* 0x000000050205e211 */ /* 0x000fca00000f1403 */
[----:B------:R0:W5:Y:S01]  /*12af0*/  @!P6 LDG.E R6, desc[UR60][R4.64] ;  /* 0x0000003c0406e981 */ /* 0x000162000c1e1900 */
[----:B------:R-:W-:Y:S01]  /*12b00*/  LOP3.LUT P5, RZ, R16, 0x20, RZ, 0xc0, !PT ;  /* 0x0000002010ff7812 */ /* 0x000fe200078ac0ff */
[----:B------:R-:W-:-:S05]  /*12b10*/  VIADD R20, R19, 0x1 ;  /* 0x0000000113147836 */ /* 0x000fca0000000000 */
[----:B------:R-:W-:-:S04]  /*12b20*/  ISETP.NE.AND P0, PT, R20, 0x2, PT ;  /* 0x000000021400780c */ /* 0x000fc80003f05270 */
[----:B------:R-:W-:Y:S02]  /*12b30*/  SEL R23, RZ, 0x1, P0 ;  /* 0x00000001ff177807 */ /* 0x000fe40000000000 */
[----:B------:R-:W-:Y:S02]  /*12b40*/  SEL R20, R20, RZ, P0 ;  /* 0x000000ff14147207 */ /* 0x000fe40000000000 */
[----:B------:R-:W-:Y:S01]  /*12b50*/  LOP3.LUT R23, R22, R23, RZ, 0x3c, !PT ;  /* 0x0000001716177212 */ /* 0x000fe200078e3cff */
[----:B0-----:R-:W-:Y:S06]  /*12b60*/  @!P5 BRA `(.L_x_1105) ;  /* 0x000000000004d947 */ /* 0x001fec0003800000 */
[----:B------:R-:W-:Y:S01]  /*12b70*/  BPT.TRAP 0x1 ;  /* 0x000000040000795c */ /* 0x000fe20000300000 */
.L_x_1105:
[----:B------:R-:W-:Y:S01]  /*12b80*/  LEA R21, R20, UR45, 0x3 ;  /* 0x0000002d14157c11 */ /* 0x000fe2000f8e18ff */
[----:B------:R-:W-:Y:S01]  /*12b90*/  BSSY B1, `(.L_x_1106) ;  /* 0x0000004000017945 */ /* 0x000fe20003800000 */
[----:B------:R-:W-:-:S04]  /*12ba0*/  SHF.L.U32 R2, R23, 0x1f, RZ ;  /* 0x0000001f17027819 */ /* 0x000fc800000006ff */
[----:B------:R-:W0:Y:S02]  /*12bb0*/  SYNCS.PHASECHK.TRANS64.TRYWAIT P0, [R21+URZ+0x30840], R2 ;  /* 0x03084002150075a7 */ /* 0x000e24000800017f */
[----:B0-----:R-:W-:Y:S05]  /*12bc0*/  @!P0 BRA `(.L_x_1107) ;  /* 0x0000002800848947 */ /* 0x001fea0003800000 */
.L_x_1166:
[----:B------:R-:W-:Y:S05]  /*12bd0*/  BSYNC B1 ;  /* 0x0000000000017941 */ /* 0x000fea0003800000 */
.L_x_1106:
        /* <DEDUP_REMOVED lines=9> */
[----:B0-----:R-:W-:-:S04]  /*12c70*/  IMAD R2, R24, UR4, RZ ;  /* 0x0000000418027c24 */ /* 0x001fc8000f8e02ff */
[C---:B------:R-:W-:Y:S02]  /*12c80*/  IMAD R5, R7.reuse, UR5, R2 ;  /* 0x0000000507057c24 */ /* 0x040fe4000f8e0202 */
[----:B------:R-:W-:Y:S01]  /*12c90*/  IMAD.WIDE.U32 R2, R7, UR4, RZ ;  /* 0x0000000407027c25 */ /* 0x000fe2000f8e00ff */
[----:B------:R-:W-:-:S04]  /*12ca0*/  ULDC.64 UR4, c[0x0][0x310] ;  /* 0x0000c40000047ab9 */ /* 0x000fc80000000a00 */
[----:B------:R-:W-:Y:S01]  /*12cb0*/  IADD3 R3, R3, R5, RZ ;  /* 0x0000000503037210 */ /* 0x000fe20007ffe0ff */
[----:B------:R-:W-:-:S04]  /*12cc0*/  IMAD R5, R26, UR4, RZ ;  /* 0x000000041a057c24 */ /* 0x000fc8000f8e02ff */
[C---:B------:R-:W-:Y:S02]  /*12cd0*/  IMAD R5, R6.reuse, UR5, R5 ;  /* 0x0000000506057c24 */ /* 0x040fe4000f8e0205 */
[----:B------:R-:W-:Y:S01]  /*12ce0*/  IMAD.WIDE.U32 R2, R6, UR4, R2 ;  /* 0x0000000406027c25 */ /* 0x000fe2000f8e0002 */
[----:B------:R-:W-:-:S03]  /*12cf0*/  ULDC.64 UR4, c[0x0][0x308] ;  /* 0x0000c20000047ab9 */ /* 0x000fc60000000a00 */
[----:B------:R-:W-:Y:S02]  /*12d00*/  IMAD.IADD R3, R3, 0x1, R5 ;  /* 0x0000000103037824 */ /* 0x000fe400078e0205 */
[----:B------:R-:W-:Y:S01]  /*12d10*/  IMAD.U32 R5, RZ, RZ, UR4 ;  /* 0x00000004ff057e24 */ /* 0x000fe2000f8e00ff */
[----:B------:R-:W-:-:S03]  /*12d20*/  UIMAD UR4, UR6, UR4, URZ ;  /* 0x00000004060472a4 */ /* 0x000fc6000f8e023f */
[----:B------:R-:W-:Y:S01]  /*12d30*/  IMAD.WIDE.U32 R2, R5, UR39, R2 ;  /* 0x0000002705027c25 */ /* 0x000fe2000f8e0002 */
[----:B------:R-:W-:Y:S01]  /*12d40*/  UIMAD UR4, UR39, UR5, UR4 ;  /* 0x00000005270472a4 */ /* 0x000fe2000f8e0204 */
[----:B------:R-:W-:Y:S02]  /*12d50*/  ULDC.64 UR6, c[0x0][0x2e8] ;  /* 0x0000ba0000067ab9 */ /* 0x000fe40000000a00 */
[----:B------:R-:W-:-:S03]  /*12d60*/  LEA R28, P0, R2, UR6, 0x1 ;  /* 0x00000006021c7c11 */ /* 0x000fc6000f8008ff */
[----:B------:R-:W-:Y:S01]  /*12d70*/  IADD3 R31, R3, UR4, RZ ;  /* 0x00000004031f7c10 */ /* 0x000fe2000fffe0ff */
[----:B------:R-:W-:-:S03]  /*12d80*/  UMOV UR4, 0xffffffff ;  /* 0xffffffff00047882 */ /* 0x000fc60000000000 */
[----:B------:R-:W-:Y:S01]  /*12d90*/  LEA.HI.X R31, R2, UR7, R31, 0x1, P0 ;  /* 0x00000007021f7c11 */ /* 0x000fe200080f0c1f */
[----:B------:R-:W-:Y:S06]  /*12da0*/  BRA.DIV UR4, `(.L_x_1108) ;  /* 0x0000002a04207947 */ /* 0x000fec000b800000 */
[----:B------:R-:W0:Y:S01]  /*12db0*/  SHFL.IDX PT, R14, R28, RZ, 0x181f ;  /* 0x00181fff1c0e7589 */ /* 0x000e2200000e0000 */
[----:B------:R-:W-:Y:S01]  /*12dc0*/  IMAD.SHL.U32 R11, R25, 0x2, RZ ;  /* 0x00000002190b7824 */ /* 0x000fe200078e00ff */
[----:B------:R-:W-:Y:S02]  /*12dd0*/  LOP3.LUT R16, R16, 0xfffff7ff, RZ, 0xc0, !PT ;  /* 0xfffff7ff10107812 */ /* 0x000fe400078ec0ff */
[----:B------:R-:W1:Y:S01]  /*12de0*/  SHFL.IDX PT, R3, R31, RZ, 0x181f ;  /* 0x00181fff1f037589 */ /* 0x000e6200000e0000 */
[----:B------:R-:W-:Y:S02]  /*12df0*/  LEA R29, R29, UR45, 0x1 ;  /* 0x0000002d1d1d7c11 */ /* 0x000fe4000f8e08ff */
[----:B------:R-:W-:Y:S01]  /*12e00*/  @P1 LOP3.LUT R16, R16, 0x800, RZ, 0xfc, !PT ;  /* 0x0000080010101812 */ /* 0x000fe200078efcff */
[----:B------:R-:W2:Y:S03]  /*12e10*/  SHFL.IDX PT, R2, R28, 0x1, 0x181f ;  /* 0x00381f001c027f89 */ /* 0x000ea600000e0000 */
[----:B------:R-:W-:-:S02]  /*12e20*/  LOP3.LUT P1, RZ, R16, 0x10, RZ, 0xc0, !PT ;  /* 0x0000001010ff7812 */ /* 0x000fc4000782c0ff */
[----:B------:R-:W-:Y:S02]  /*12e30*/  LOP3.LUT P6, RZ, R16, 0x4, RZ, 0xc0, !PT ;  /* 0x0000000410ff7812 */ /* 0x000fe400078cc0ff */
[----:B0-----:R-:W-:Y:S02]  /*12e40*/  IADD3 R8, P0, R14, R11, RZ ;  /* 0x0000000b0e087210 */ /* 0x001fe40007f1e0ff */
[----:B------:R-:W-:Y:S02]  /*12e50*/  SHFL.IDX PT, R14, R28, 0x3, 0x181f ;  /* 0x00781f001c0e7f89 */ /* 0x000fe400000e0000 */
[----:B-1----:R-:W-:Y:S02]  /*12e60*/  IADD3.X R9, RZ, R3, RZ, P0, !PT ;  /* 0x00000003ff097210 */ /* 0x002fe400007fe4ff */
[----:B------:R-:W0:Y:S01]  /*12e70*/  SHFL.IDX PT, R3, R31, 0x1, 0x181f ;  /* 0x00381f001f037f89 */ /* 0x000e2200000e0000 */
[----:B--2---:R-:W-:-:S03]  /*12e80*/  IADD3 R4, P0, R2, R11, RZ ;  /* 0x0000000b02047210 */ /* 0x004fc60007f1e0ff */
[----:B------:R-:W1:Y:S04]  /*12e90*/  SHFL.IDX PT, R2, R28, 0x2, 0x181f ;  /* 0x00581f001c027f89 */ /* 0x000e6800000e0000 */
[----:B------:R2:W-:Y:S01]  /*12ea0*/  LDGSTS.E.BYPASS.LTC128B.128 [R29+0x20400], desc[UR60][R8.64], !P1 ;  /* 0x20400000081d7fae */ /* 0x0005e2000c901d7c */
[----:B0-----:R-:W-:-:S03]  /*12eb0*/  IMAD.X R5, RZ, RZ, R3, P0 ;  /* 0x000000ffff057224 */ /* 0x001fc600000e0603 */
[----:B------:R-:W0:Y:S01]  /*12ec0*/  SHFL.IDX PT, R3, R31, 0x2, 0x181f ;  /* 0x00581f001f037f89 */ /* 0x000e2200000e0000 */
[----:B-1----:R-:W-:-:S03]  /*12ed0*/  IADD3 R2, P0, R2, R11, RZ ;  /* 0x0000000b02027210 */ /* 0x002fc60007f1e0ff */
[----:B------:R-:W1:Y:S02]  /*12ee0*/  SHFL.IDX PT, R31, R31, 0x3, 0x181f ;  /* 0x00781f001f1f7f89 */ /* 0x000e6400000e0000 */
[----:B0-----:R-:W-:Y:S01]  /*12ef0*/  IMAD.X R3, RZ, RZ, R3, P0 ;  /* 0x000000ffff037224 */ /* 0x001fe200000e0603 */
        /* <DEDUP_REMOVED lines=11> */
[----:B------:R2:W-:Y:S04]  /*12fb0*/  LDGSTS.E.BYPASS.LTC128B.128 [R29+0x25400], desc[UR60][R2.64+0x100], !P6 ;  /* 0x25400100021d7fae */ /* 0x0005e8000f101d7c */
[----:B-1----:R2:W-:Y:S02]  /*12fc0*/  LDGSTS.E.BYPASS.LTC128B.128 [R29+0x27400], desc[UR60][R2.64+0x180], !P5 ;  /* 0x27400180021d7fae */ /* 0x0025e4000e901d7c */
.L_x_1176:
[----:B--2---:R-:W-:Y:S02]  /*12fd0*/  SHF.L.U32 R2, R25, 0x1, RZ ;  /* 0x0000000119027819 */ /* 0x004fe400000006ff */
[----:B------:R-:W-:Y:S02]  /*12fe0*/  P2R R4, PR, RZ, 0x2 ;  /* 0x00000002ff047803 */ /* 0x000fe40000000000 */
[----:B------:R-:W-:Y:S02]  /*12ff0*/  IADD3 R2, P0, R14, R2, RZ ;  /* 0x000000020e027210 */ /* 0x000fe40007f1e0ff */
[C---:B------:R-:W-:Y:S02]  /*13000*/  LOP3.LUT P1, RZ, R16.reuse, 0x10, RZ, 0xc0, !PT ;  /* 0x0000001010ff7812 */ /* 0x040fe4000782c0ff */
[C---:B------:R-:W-:Y:S01]  /*13010*/  LOP3.LUT P6, RZ, R16.reuse, 0x4, RZ, 0xc0, !PT ;  /* 0x0000000410ff7812 */ /* 0x040fe200078cc0ff */
[----:B------:R-:W-:Y:S01]  /*13020*/  IMAD.X R3, RZ, RZ, R31, P0 ;  /* 0x000000ffff037224 */ /* 0x000fe200000e061f */
[----:B------:R-:W-:-:S09]  /*13030*/  LOP3.LUT P0, RZ, R16, 0x8, RZ, 0xc0, !PT ;  /* 0x0000000810ff7812 */ /* 0x000fd2000780c0ff */
[----:B------:R-:W-:Y:S01]  /*13040*/  @!PT LDS RZ, [RZ] ;  /* 0x00000000fffff984 */ /* 0x000fe20000000800 */
[----:B------:R-:W-:Y:S01]  /*13050*/  @!PT LDS RZ, [RZ] ;  /* 0x00000000fffff984 */ /* 0x000fe20000000800 */
[----:B------:R-:W-:Y:S01]  /*13060*/  @!PT LDS RZ, [RZ] ;  /* 0x00000000fffff984 */ /* 0x000fe20000000800 */
[----:B------:R0:W-:Y:S01]  /*13070*/  LDGSTS.E.BYPASS.LTC128B.128 [R29+0x21c00], desc[UR60][R2.64], !P1 ;  /* 0x21c00000021d7fae */ /* 0x0001e2000c901d7c */
[----:B------:R-:W-:-:S03]  /*13080*/  ISETP.NE.AND P1, PT, R4, RZ, PT ;  /* 0x000000ff0400720c */ /* 0x000fc60003f25270 */
[----:B------:R0:W-:Y:S01]  /*13090*/  LDGSTS.E.BYPASS.LTC128B.128 [R29+0x23c00], desc[UR60][R2.64+0x80], !P0 ;  /* 0x23c00080021d7fae */ /* 0x0001e2000c101d7c */
[----:B------:R-:W-:-:S03]  /*130a0*/  PLOP3.LUT P0, PT, PT, PT, PT, 0x80, 0x0 ;  /* 0x000000000000781c */ /* 0x000fc60003f0f070 */
[----:B------:R0:W-:Y:S04]  /*130b0*/  LDGSTS.E.BYPASS.LTC128B.128 [R29+0x25c00], desc[UR60][R2.64+0x100], !P6 ;  /* 0x25c00100021d7fae */ /* 0x0001e8000f101d7c */
[----:B------:R0:W-:Y:S01]  /*130c0*/  LDGSTS.E.BYPASS.LTC128B.128 [R29+0x27c00], desc[UR60][R2.64+0x180], !P5 ;  /* 0x27c00180021d7fae */ /* 0x0001e2000e901d7c */
[----:B------:R-:W-:-:S05]  /*130d0*/  NOP ;  /* 0x0000000000007918 */ /* 0x000fca0000000000 */
.L_x_1109:
        /* <DEDUP_REMOVED lines=10> */
.L_x_1110:
[----:B------:R1:W-:Y:S01]  /*13180*/  SYNCS.ARRIVE.TRANS64.A1T0 RZ, [R21+URZ+0x30830], RZ ;  /* 0x030830ff15ff79a7 */ /* 0x0003e2000810003f */
[----:B------:R-:W-:Y:S05]  /*13190*/  @!P6 BRA `(.L_x_1111) ;  /* 0x000000000004e947 */ /* 0x000fea0003800000 */
[----:B------:R-:W-:Y:S01]  /*131a0*/  BPT.TRAP 0x1 ;  /* 0x000000040000795c */ /* 0x000fe20000300000 */
.L_x_1111:
[----:B0-----:R-:W-:Y:S01]  /*131b0*/  SHF.L.U32 R3, R22, 0x1f, RZ ;  /* 0x0000001f16037819 */ /* 0x001fe200000006ff */
[----:B------:R-:W-:Y:S01]  /*131c0*/  BSSY B1, `(.L_x_1112) ;  /* 0x0000004000017945 */ /* 0x000fe20003800000 */
[----:B------:R-:W-:-:S04]  /*131d0*/  LEA R4, R19, UR45, 0x3 ;  /* 0x0000002d13047c11 */ /* 0x000fc8000f8e18ff */
[----:B------:R-:W0:Y:S02]  /*131e0*/  SYNCS.PHASECHK.TRANS64.TRYWAIT P0, [R4+URZ+0x30860], R3 ;  /* 0x03086003040075a7 */ /* 0x000e24000800017f */
[----:B0-----:R-:W-:Y:S05]  /*131f0*/  @!P0 BRA `(.L_x_1113) ;  /* 0x00000028006c8947 */ /* 0x001fea0003800000 */
.L_x_1177:
[----:B------:R-:W-:Y:S05]  /*13200*/  BSYNC B1 ;  /* 0x0000000000017941 */ /* 0x000fea0003800000 */
.L_x_1112:
[----:B------:R-:W-:Y:S01]  /*13210*/  UMOV UR4, 0xffffffff ;  /* 0xffffffff00047882 */ /* 0x000fe20000000000 */
[----:B------:R-:W-:Y:S01]  /*13220*/  IMAD R5, R19, 0x4000, R30 ;  /* 0x0000400013057824 */ /* 0x000fe200078e021e */
[----:B------:R-:W-:Y:S01]  /*13230*/  SHF.L.U32 R8, R25, 0x1, RZ ;  /* 0x0000000119087819 */ /* 0x000fe200000006ff */
[----:B------:R-:W-:Y:S06]  /*13240*/  BRA.DIV UR4, `(.L_x_1114) ;  /* 0x0000002a046c7947 */ /* 0x000fec000b800000 */
[----:B------:R-:W2:Y:S01]  /*13250*/  SHFL.IDX PT, R14, R17, RZ, 0x181f ;  /* 0x00181fff110e7589 */ /* 0x000ea200000e0000 */
[----:B------:R-:W-:-:S03]  /*13260*/  LEA R5, R5, UR45, 0x1 ;  /* 0x0000002d05057c11 */ /* 0x000fc6000f8e08ff */
        /* <DEDUP_REMOVED lines=28> */
[----:B0-----:R-:W-:Y:S02]  /*13430*/  IADD3.X R3, RZ, R3, RZ, P0, !PT ;  /* 0x00000003ff037210 */ /* 0x001fe400007fe4ff */
        /* <DEDUP_REMOVED lines=8> */
.L_x_1187:
[----:B0--3--:R-:W-:Y:S01]  /*134c0*/  IADD3 R2, P0, R14, R8, RZ ;  /* 0x000000080e027210 */ /* 0x009fe20007f1e0ff */
[----:B------:R-:W-:Y:S02]  /*134d0*/  ULDC.64 UR4, c[0x0][0x328] ;  /* 0x0000ca0000047ab9 */ /* 0x000fe40000000a00 */
        /* <DEDUP_REMOVED lines=14> */
[----:B------:R-:W-:Y:S01]  /*135c0*/  PLOP3.LUT P0, PT, PT, PT, PT, 0x80, 0x0 ;  /* 0x000000000000781c */ /* 0x000fe20003f0f070 */
[----:B------:R-:W-:Y:S01]  /*135d0*/  NOP ;  /* 0x0000000000007918 */ /* 0x000fe20000000000 */
[----:B0-----:R-:W-:Y:S01]  /*135e0*/  IMAD.WIDE.U32 R2, R7, UR4, RZ ;  /* 0x0000000407027c25 */ /* 0x001fe2000f8e00ff */
[----:B------:R-:W-:-:S03]  /*135f0*/  ULDC.64 UR4, c[0x0][0x338] ;  /* 0x0000ce0000047ab9 */ /* 0x000fc60000000a00 */
[----:B------:R-:W-:Y:S02]  /*13600*/  IMAD.IADD R3, R3, 0x1, R9 ;  /* 0x0000000103037824 */ /* 0x000fe400078e0209 */
[----:B------:R-:W-:Y:S02]  /*13610*/  IMAD R7, R26, UR4, RZ ;  /* 0x000000041a077c24 */ /* 0x000fe4000f8e02ff */
[----:B------:R-:W-:-:S04]  /*13620*/  IMAD.WIDE.U32 R2, R6, UR4, R2 ;  /* 0x0000000406027c25 */ /* 0x000fc8000f8e0002 */
[----:B------:R-:W-:-:S05]  /*13630*/  IMAD R7, R6, UR5, R7 ;  /* 0x0000000506077c24 */ /* 0x000fca000f8e0207 */
[----:B------:R-:W-:-:S07]  /*13640*/  IADD3 R19, R3, R7, RZ ;  /* 0x0000000703137210 */ /* 0x000fce0007ffe0ff */
.L_x_1115:
        /* <DEDUP_REMOVED lines=10> */
.L_x_1116:
[----:B------:R-:W-:Y:S01]  /*136f0*/  R2UR UR4, R32 ;  /* 0x00000000200472ca */ /* 0x000fe200000e0000 */
[----:B------:R-:W-:Y:S01]  /*13700*/  ULDC.64 UR6, c[0x0][0x330] ;  /* 0x0000cc0000067ab9 */ /* 0x000fe20000000a00 */
[----:B------:R-:W-:Y:S01]  /*13710*/  IMAD.MOV.U32 R18, RZ, RZ, R2 ;  /* 0x000000ffff127224 */ /* 0x000fe200078e0002 */
[----:B------:R0:W-:Y:S01]  /*13720*/  SYNCS.ARRIVE.TRANS64.A1T0 RZ, [R4+URZ+0x30850], RZ ;  /* 0x030850ff04ff79a7 */ /* 0x0001e2000810003f */
[----:B------:R-:W-:Y:S01]  /*13730*/  IMAD.U32 R3, RZ, RZ, UR6 ;  /* 0x00000006ff037e24 */ /* 0x000fe2000f8e00ff */
[----:B------:R-:W-:Y:S01]  /*13740*/  IADD3 R10, R10, -0x40, RZ ;  /* 0xffffffc00a0a7810 */ /* 0x000fe20007ffe0ff */
[----:B------:R-:W-:Y:S02]  /*13750*/  VIADD R27, R27, 0xffffffff ;  /* 0xffffffff1b1b7836 */ /* 0x000fe40000000000 */
[----:B------:R-:W-:-:S04]  /*13760*/  IMAD.WIDE.U32 R18, R3, UR39, R18 ;  /* 0x0000002703127c25 */ /* 0x000fc8000f8e0012 */
[----:B------:R-:W-:Y:S01]  /*13770*/  VIADD R0, R0, 0x40 ;  /* 0x0000004000007836 */ /* 0x000fe20000000000 */
[----:B------:R-:W-:Y:S01]  /*13780*/  UIMAD UR4, UR4, UR6, URZ ;  /* 0x00000006040472a4 */ /* 0x000fe2000f8e023f */
[----:B------:R-:W-:-:S03]  /*13790*/  IMAD.MOV.U32 R22, RZ, RZ, R23 ;  /* 0x000000ffff167224 */ /* 0x000fc600078e0017 */
[----:B------:R-:W-:-:S03]  /*137a0*/  UIMAD UR4, UR39, UR7, UR4 ;  /* 0x00000007270472a4 */ /* 0x000fc6000f8e0204 */
[----:B------:R-:W-:Y:S02]  /*137b0*/  ULDC.64 UR6, c[0x0][0x318] ;  /* 0x0000c60000067ab9 */ /* 0x000fe40000000a00 */
[----:B------:R-:W-:Y:S02]  /*137c0*/  LEA R17, P0, R18, UR6, 0x1 ;  /* 0x0000000612117c11 */ /* 0x000fe4000f8008ff */
[----:B------:R-:W-:Y:S01]  /*137d0*/  IADD3 R3, R19, UR4, RZ ;  /* 0x0000000413037c10 */ /* 0x000fe2000fffe0ff */
[----:B------:R-:W-:-:S03]  /*137e0*/  IMAD.MOV.U32 R19, RZ, RZ, R20 ;  /* 0x000000ffff137224 */ /* 0x000fc600078e0014 */
[----:B------:R-:W-:Y:S02]  /*137f0*/  LEA.HI.X R18, R18, UR7, R3, 0x1, P0 ;  /* 0x0000000712127c11 */ /* 0x000fe400080f0c03 */
[----:B------:R-:W-:-:S13]  /*13800*/  ISETP.GT.AND P0, PT, R27, UR49, PT ;  /* 0x000000311b007c0c */ /* 0x000fda000bf04270 */
[----:B0-----:R-:W-:Y:S05]  /*13810*/  @P0 BRA `(.L_x_1117) ;  /* 0xfffffff000640947 */ /* 0x001fea000383ffff */
[----:B------:R-:W-:Y:S05]  /*13820*/  BSYNC B0 ;  /* 0x0000000000007941 */ /* 0x000fea0003800000 */
.L_x_1104:
[----:B------:R-:W-:-:S13]  /*13830*/  LOP3.LUT P0, RZ, R16, 0x20, RZ, 0xc0, !PT ;  /* 0x0000002010ff7812 */ /* 0x000fda000780c0ff */
[----:B------:R-:W-:Y:S05]  /*13840*/  @!P0 BRA `(.L_x_1118) ;  /* 0x0000000000048947 */ /* 0x000fea0003800000 */
[----:B------:R-:W-:Y:S01]  /*13850*/  BPT.TRAP 0x1 ;  /* 0x000000040000795c */ /* 0x000fe20000300000 */
.L_x_1118:
[C---:B0-----:R-:W-:Y:S01]  /*13860*/  LEA R0, R20.reuse, UR45, 0x3 ;  /* 0x0000002d14007c11 */ /* 0x041fe2000f8e18ff */
[----:B------:R-:W0:Y:S01]  /*13870*/  S2R R6, SR_TID.X ;  /* 0x0000000000067919 */ /* 0x000e220000002100 */
[----:B------:R-:W-:Y:S01]  /*13880*/  SHF.L.U32 R3, R23, 0x1f, RZ ;  /* 0x0000001f17037819 */ /* 0x000fe200000006ff */
[----:B------:R-:W-:Y:S01]  /*13890*/  BSSY B0, `(.L_x_1119) ;  /* 0x0000009000007945 */ /* 0x000fe20003800000 */
[----:B------:R-:W-:Y:S01]  /*138a0*/  MOV R2, 0xffffffc0 ;  /* 0xffffffc000027802 */ /* 0x000fe20000000f00 */
[----:B------:R-:W-:Y:S01]  /*138b0*/  IMAD R4, R20, 0x4000, R30 ;  /* 0x0000400014047824 */ /* 0x000fe200078e021e */
[----:B------:R-:W2:Y:S03]  /*138c0*/  SYNCS.PHASECHK.TRANS64.TRYWAIT P0, [R0+URZ+0x30860], R3 ;  /* 0x03086003000075a7 */ /* 0x000ea6000800017f */
[----:B------:R-:W-:Y:S01]  /*138d0*/  IMAD R5, R27, R2, UR47 ;  /* 0x0000002f1b057e24 */ /* 0x000fe2000f8e0202 */
[----:B0-----:R-:W-:-:S04]  /*138e0*/  LOP3.LUT R6, R6, 0x7f, RZ, 0xc0, !PT ;  /* 0x0000007f06067812 */ /* 0x001fc800078ec0ff */
[----:B------:R-:W-:-:S05]  /*138f0*/  SHF.R.U32.HI R6, RZ, 0x3, R6 ;  /* 0x00000003ff067819 */ /* 0x000fca0000011606 */
[----:B------:R-:W-:Y:S01]  /*13900*/  IMAD.IADD R5, R5, 0x1, -R6 ;  /* 0x0000000105057824 */ /* 0x000fe200078e0a06 */
[----:B--2---:R-:W-:Y:S06]  /*13910*/  @!P0 BRA `(.L_x_1120) ;  /* 0x0000002800248947 */ /* 0x004fec0003800000 */
.L_x_1188:
[----:B------:R-:W-:Y:S05]  /*13920*/  BSYNC B0 ;  /* 0x0000000000007941 */ /* 0x000fea0003800000 */
.L_x_1119:
[----:B------:R-:W-:-:S03]  /*13930*/  UMOV UR4, 0xffffffff ;  /* 0xffffffff00047882 */ /* 0x000fc60000000000 */
[----:B------:R-:W-:Y:S05]  /*13940*/  BRA.DIV UR4, `(.L_x_1121) ;  /* 0x0000002a042c7947 */ /* 0x000fea000b800000 */
[----:B0-----:R-:W-:Y:S01]  /*13950*/  SHFL.IDX PT, R3, R18, RZ, 0x181f ;  /* 0x00181fff12037589 */ /* 0x001fe200000e0000 */
[----:B------:R-:W-:Y:S01]  /*13960*/  ULDC UR4, c[0x0][0x2f4] ;  /* 0x0000bd0000047ab9 */ /* 0x000fe20000000800 */
[----:B------:R-:W-:Y:S02]  /*13970*/  LEA R4, R4, UR45, 0x1 ;  /* 0x0000002d04047c11 */ /* 0x000fe4000f8e08ff */
[----:B------:R-:W0:Y:S01]  /*13980*/  SHFL.IDX PT, R2, R17, RZ, 0x181f ;  /* 0x00181fff11027589 */ /* 0x000e2200000e0000 */
[----:B------:R-:W-:Y:S02]  /*13990*/  ISETP.GE.AND P2, PT, R25, UR4, PT ;  /* 0x0000000419007c0c */ /* 0x000fe4000bf46270 */
[----:B------:R-:W-:Y:S01]  /*139a0*/  ISETP.GE.AND P3, PT, R36, UR4, PT ;  /* 0x0000000424007c0c */ /* 0x000fe2000bf66270 */
[----:B------:R-:W2:Y:S01]  /*139b0*/  SHFL.IDX PT, R14, R17, 0x1, 0x181f ;  /* 0x00381f00110e7f89 */ /* 0x000ea200000e0000 */
[C---:B------:R-:W-:Y:S02]  /*139c0*/  ISETP.LT.OR P5, PT, R5.reuse, 0x1, P2 ;  /* 0x000000010500780c */ /* 0x040fe400017a1670 */
[----:B------:R-:W-:Y:S01]  /*139d0*/  ISETP.LT.OR P4, PT, R5, 0x1, P3 ;  /* 0x000000010500780c */ /* 0x000fe20001f81670 */
[----:B------:R-:W3:Y:S01]  /*139e0*/  SHFL.IDX PT, R6, R18, 0x1, 0x181f ;  /* 0x00381f0012067f89 */ /* 0x000ee200000e0000 */
        /* <DEDUP_REMOVED lines=10> */
[----:B------:R-:W-:Y:S02]  /*13a90*/  ISETP.LT.OR P4, PT, R5, 0x11, P3 ;  /* 0x000000110500780c */ /* 0x000fe40001f81670 */
[----:B--2---:R-:W-:Y:S01]  /*13aa0*/  MOV R2, R14 ;  /* 0x0000000e00027202 */ /* 0x004fe20000000f00 */
[----:B---3--:R-:W-:Y:S01]  /*13ab0*/  IMAD.MOV.U32 R3, RZ, RZ, R6 ;  /* 0x000000ffff037224 */ /* 0x008fe200078e0006 */
[----:B------:R-:W-:Y:S03]  /*13ac0*/  SHFL.IDX PT, R14, R17, 0x2, 0x181f ;  /* 0x00581f00110e7f89 */ /* 0x000fe600000e0000 */
[----:B------:R-:W-:Y:S01]  /*13ad0*/  IMAD.WIDE.U32 R2, R25, 0x2, R2 ;  /* 0x0000000219027825 */ /* 0x000fe200078e0002 */
[----:B------:R-:W0:Y:S04]  /*13ae0*/  SHFL.IDX PT, R6, R18, 0x2, 0x181f ;  /* 0x00581f0012067f89 */ /* 0x000e2800000e0000 */
[----:B------:R-:W-:Y:S01]  /*13af0*/  LDGSTS.E.BYPASS.LTC128B.128 [R4+0xc00], desc[UR60][R2.64], !P5 ;  /* 0x00c0000002047fae */ /* 0x000fe2000e901d7c */
[----:B------:R-:W-:-:S03]  /*13b00*/  ISETP.LT.OR P5, PT, R5, 0x11, P1 ;  /* 0x000000110500780c */ /* 0x000fc60000fa1670 */
[----:B------:R-:W-:Y:S01]  /*13b10*/  LDGSTS.E.BYPASS.LTC128B.128 [R4+0x2c00], desc[UR60][R2.64+0x80], !P4 ;  /* 0x02c0008002047fae */ /* 0x000fe2000e101d7c */
[----:B------:R-:W-:-:S03]  /*13b20*/  ISETP.LT.OR P4, PT, R5, 0x11, P0 ;  /* 0x000000110500780c */ /* 0x000fc60000781670 */
[----:B------:R-:W2:Y:S06]  /*13b30*/  SHFL.IDX PT, R18, R18, 0x3, 0x181f ;  /* 0x00781f0012127f89 */ /* 0x000eac00000e0000 */
[----:B------:R-:W-:Y:S01]  /*13b40*/  LDGSTS.E.BYPASS.LTC128B.128 [R4+0x4c00], desc[UR60][R2.64+0x100], !P5 ;  /* 0x04c0010002047fae */ /* 0x000fe2000e901d7c */
[----:B------:R-:W-:-:S03]  /*13b50*/  ISETP.LT.OR P5, PT, R5, 0x21, P2 ;  /* 0x000000210500780c */ /* 0x000fc600017a1670 */
[----:B------:R0:W-:Y:S01]  /*13b60*/  LDGSTS.E.BYPASS.LTC128B.128 [R4+0x6c00], desc[UR60][R2.64+0x180], !P4 ;  /* 0x06c0018002047fae */ /* 0x0001e2000e101d7c */
[----:B------:R-:W-:Y:S02]  /*13b70*/  ISETP.LT.OR P4, PT, R5, 0x21, P3 ;  /* 0x000000210500780c */ /* 0x000fe40001f81670 */
[----:B0-----:R-:W-:Y:S01]  /*13b80*/  MOV R3, R6 ;  /* 0x0000000600037202 */ /* 0x001fe20000000f00 */
[----:B------:R-:W-:Y:S02]  /*13b90*/  IMAD.MOV.U32 R2, RZ, RZ, R14 ;  /* 0x000000ffff027224 */ /* 0x000fe400078e000e */
[----:B------:R0:W3:Y:S01]  /*13ba0*/  SHFL.IDX PT, R14, R17, 0x3, 0x181f ;  /* 0x00781f00110e7f89 */ /* 0x0000e200000e0000 */
[----:B------:R-:W-:Y:S02]  /*13bb0*/  IMAD.MOV.U32 R6, RZ, RZ, RZ ;  /* 0x000000ffff067224 */ /* 0x000fe400078e00ff */
[----:B------:R-:W-:-:S05]  /*13bc0*/  IMAD.WIDE.U32 R2, R25, 0x2, R2 ;  /* 0x0000000219027825 */ /* 0x000fca00078e0002 */
[----:B------:R0:W-:Y:S01]  /*13bd0*/  LDGSTS.E.BYPASS.LTC128B.128 [R4+0x1400], desc[UR60][R2.64], !P5 ;  /* 0x0140000002047fae */ /* 0x0001e2000e901d7c */
[----:B------:R-:W-:-:S03]  /*13be0*/  ISETP.LT.OR P5, PT, R5, 0x21, P1 ;  /* 0x000000210500780c */ /* 0x000fc60000fa1670 */
[----:B------:R0:W-:Y:S01]  /*13bf0*/  LDGSTS.E.BYPASS.LTC128B.128 [R4+0x3400], desc[UR60][R2.64+0x80], !P4 ;  /* 0x0340008002047fae */ /* 0x0001e2000e101d7c */
[----:B------:R-:W-:-:S09]  /*13c00*/  ISETP.LT.OR P4, PT, R5, 0x21, P0 ;  /* 0x000000210500780c */ /* 0x000fd20000781670 */
[----:B------:R0:W-:Y:S04]  /*13c10*/  LDGSTS.E.BYPASS.LTC128B.128 [R4+0x5400], desc[UR60][R2.64+0x100], !P5 ;  /* 0x0540010002047fae */ /* 0x0001e8000e901d7c */
[----:B--23--:R0:W-:Y:S02]  /*13c20*/  LDGSTS.E.BYPASS.LTC128B.128 [R4+0x7400], desc[UR60][R2.64+0x180], !P4 ;  /* 0x0740018002047fae */ /* 0x00c1e4000e101d7c */
.L_x_1198:
[C---:B------:R-:W-:Y:S01]  /*13c30*/  ISETP.LT.OR P2, PT, R5.reuse, 0x31, P2 ;  /* 0x000000310500780c */ /* 0x040fe20001741670 */
[----:B0-----:R-:W-:Y:S01]  /*13c40*/  IMAD.MOV.U32 R2, RZ, RZ, R14 ;  /* 0x000000ffff027224 */ /* 0x001fe200078e000e */
[C---:B------:R-:W-:Y:S02]  /*13c50*/  ISETP.LT.OR P3, PT, R5.reuse, 0x31, P3 ;  /* 0x000000310500780c */ /* 0x040fe40001f61670 */
        /* <DEDUP_REMOVED lines=13> */
.L_x_1122:
        /* <DEDUP_REMOVED lines=10> */
.L_x_1123:
[----:B0-----:R-:W-:Y:S01]  /*13dd0*/  VIADD R2, R20, 0x1 ;  /* 0x0000000114027836 */ /* 0x001fe20000000000 */
[----:B------:R0:W-:Y:S04]  /*13de0*/  SYNCS.ARRIVE.TRANS64.A1T0 RZ, [R0+URZ+0x30850], RZ ;  /* 0x030850ff00ff79a7 */ /* 0x0001e8000810003f */
[----:B------:R-:W-:-:S04]  /*13df0*/  ISETP.NE.AND P0, PT, R2, 0x2, PT ;  /* 0x000000020200780c */ /* 0x000fc80003f05270 */
[----:B0-----:R-:W-:Y:S02]  /*13e00*/  SEL R0, RZ, 0x1, P0 ;  /* 0x00000001ff007807 */ /* 0x001fe40000000000 */
[----:B------:R-:W-:Y:S02]  /*13e10*/  SEL R2, R2, RZ, P0 ;  /* 0x000000ff02027207 */ /* 0x000fe40000000000 */
[----:B------:R-:W-:-:S07]  /*13e20*/  LOP3.LUT R0, R23, R0, RZ, 0x3c, !PT ;  /* 0x0000000017007212 */ /* 0x000fce00078e3cff */
.L_x_1083:
[----:B------:R-:W0:Y:S01]  /*13e30*/  S2R R4, SR_CgaCtaId ;  /* 0x0000000000047919 */ /* 0x000e220000008800 */
[----:B------:R-:W-:Y:S02]  /*13e40*/  MOV R3, 0x400 ;  /* 0x0000040000037802 */ /* 0x000fe40000000f00 */
[----:B------:R-:W-:Y:S02]  /*13e50*/  SHF.L.U32 R6, R6, 0x1f, RZ ;  /* 0x0000001f06067819 */ /* 0x000fe400000006ff */
[----:B0-----:R-:W-:-:S04]  /*13e60*/  LEA R7, R4, R3, 0x18 ;  /* 0x0000000304077211 */ /* 0x001fc800078ec0ff */
[----:B------:R-:W0:Y:S02]  /*13e70*/  SYNCS.PHASECHK.TRANS64.TRYWAIT P0, [R7+URZ+0x30820], R6 ;  /* 0x03082006070075a7 */ /* 0x000e24000800017f */
[----:B0-----:R-:W-:Y:S05]  /*13e80*/  @!P0 BRA `(.L_x_1124) ;  /* 0x00000028005c8947 */ /* 0x001fea0003800000 */
.L_x_1199:
[----:B------:R-:W-:-:S03]  /*13e90*/  UMOV UR4, 0xffffffff ;  /* 0xffffffff00047882 */ /* 0x000fc60000000000 */
[----:B------:R-:W-:Y:S05]  /*13ea0*/  BRA.DIV UR4, `(.L_x_1125) ;  /* 0x0000002a04687947 */ /* 0x000fea000b800000 */
[----:B------:R-:W2:Y:S02]  /*13eb0*/  S2R R3, SR_TID.X ;  /* 0x0000000000037919 */ /* 0x000ea40000002100 */
[----:B--2---:R-:W-:-:S04]  /*13ec0*/  SHF.R.U32.HI R3, RZ, 0x5, R3 ;  /* 0x00000005ff037819 */ /* 0x004fc80000011603 */
[----:B------:R-:W-:-:S05]  /*13ed0*/  LOP3.LUT R3, R3, 0x3, RZ, 0xc0, !PT ;  /* 0x0000000303037812 */ /* 0x000fca00078ec0ff */
[----:B------:R2:W3:Y:S02]  /*13ee0*/  SHFL.IDX PT, R14, R3, RZ, 0x1f ;  /* 0x00001fff030e7589 */ /* 0x0004e400000e0000 */
.L_x_1202:
[----:B---3--:R-:W-:-:S13]  /*13ef0*/  ISETP.NE.AND P0, PT, R14, RZ, PT ;  /* 0x000000ff0e00720c */ /* 0x008fda0003f05270 */
[----:B------:R-:W-:Y:S05]  /*13f00*/  @P0 BRA `(.L_x_991) ;  /* 0x0000000000900947 */ /* 0x000fea0003800000 */
[----:B------:R-:W-:-:S03]  /*13f10*/  UMOV UR4, 0xffffffff ;  /* 0xffffffff00047882 */ /* 0x000fc60000000000 */
[----:B------:R-:W-:Y:S05]  /*13f20*/  BRA.DIV UR4, `(.L_x_1126) ;  /* 0x0000002a047c7947 */ /* 0x000fea000b800000 */
[----:B------:R-:W-:-:S13]  /*13f30*/  ELECT P6, URZ, PT ;  /* 0x00000000003f782f */ /* 0x000fda00038c0000 */
.L_x_1205:
[----:B------:R-:W-:Y:S05]  /*13f40*/  @!P6 BRA `(.L_x_991) ;  /* 0x000000000080e947 */ /* 0x000fea0003800000 */
[----:B--2---:R-:W2:Y:S02]  /*13f50*/  LDL R3, [R1+0x4] ;  /* 0x0000040001037983 */ /* 0x004ea40000100800 */
[----:B--2---:R-:W-:-:S13]  /*13f60*/  R2UR UR4, R3 ;  /* 0x00000000030472ca */ /* 0x004fda00000e0000 */
[----:B------:R-:W-:-:S06]  /*13f70*/  ULOP3.LUT UR4, UR4, 0x2, URZ, 0xfc, !UPT ;  /* 0x0000000204047892 */ /* 0x000fcc000f8efc3f */
[----:B------:R-:W-:-:S05]  /*13f80*/  IMAD.U32 R3, RZ, RZ, UR4 ;  /* 0x00000004ff037e24 */ /* 0x000fca000f8e00ff */
[----:B------:R-:W-:-:S13]  /*13f90*/  ISETP.NE.AND P0, PT, R3, 0x3, PT ;  /* 0x000000030300780c */ /* 0x000fda0003f05270 */
[----:B------:R-:W-:Y:S05]  /*13fa0*/  @!P0 BRA `(.L_x_1127) ;  /* 0x0000000000048947 */ /* 0x000fea0003800000 */
[----:B------:R-:W-:Y:S01]  /*13fb0*/  BPT.TRAP 0x1 ;  /* 0x000000040000795c */ /* 0x000fe20000300000 */
.L_x_1127:
[C---:B------:R-:W-:Y:S01]  /*13fc0*/  LEA R5, R2.reuse, R7, 0x3 ;  /* 0x0000000702057211 */ /* 0x040fe200078e18ff */
[----:B------:R-:W-:Y:S01]  /*13fd0*/  VIADD R2, R2, 0x1 ;  /* 0x0000000102027836 */ /* 0x000fe20000000000 */
[----:B------:R-:W-:-:S04]  /*13fe0*/  SHF.L.U32 R4, R0, 0x1f, RZ ;  /* 0x0000001f00047819 */ /* 0x000fc800000006ff */
[----:B------:R-:W2:Y:S01]  /*13ff0*/  SYNCS.PHASECHK.TRANS64.TRYWAIT P1, [R5+URZ+0x30840], R4 ;  /* 0x03084004050075a7 */ /* 0x000ea2000802017f */
[----:B------:R-:W-:-:S04]  /*14000*/  ISETP.NE.AND P2, PT, R2, 0x2, PT ;  /* 0x000000020200780c */ /* 0x000fc80003f45270 */
[----:B------:R-:W-:Y:S01]  /*14010*/  SEL R3, RZ, 0x1, P2 ;  /* 0x00000001ff037807 */ /* 0x000fe20001000000 */
[----:B--2---:R-:W-:Y:S08]  /*14020*/  @!P1 BRA `(.L_x_1128) ;  /* 0x00000028005c9947 */ /* 0x004ff00003800000 */
.L_x_1206:
[----:B------:R-:W-:Y:S02]  /*14030*/  SEL R2, R2, RZ, P2 ;  /* 0x000000ff02027207 */ /* 0x000fe40001000000 */
[----:B------:R-:W-:Y:S01]  /*14040*/  LOP3.LUT R0, R0, R3, RZ, 0x3c, !PT ;  /* 0x0000000300007212 */ /* 0x000fe200078e3cff */
[----:B------:R-:W-:Y:S06]  /*14050*/  @!P0 BRA `(.L_x_1129) ;  /* 0x0000000000048947 */ /* 0x000fec0003800000 */
[----:B------:R-:W-:Y:S01]  /*14060*/  BPT.TRAP 0x1 ;  /* 0x000000040000795c */ /* 0x000fe20000300000 */
.L_x_1129:
[----:B------:R-:W-:Y:S01]  /*14070*/  IMAD R3, R2, 0x8, R7 ;  /* 0x0000000802037824 */ /* 0x000fe200078e0207 */
[----:B------:R-:W-:-:S04]  /*14080*/  SHF.L.U32 R0, R0, 0x1f, RZ ;  /* 0x0000001f00007819 */ /* 0x000fc800000006ff */
[----:B------:R-:W3:Y:S02]  /*14090*/  SYNCS.PHASECHK.TRANS64.TRYWAIT P1, [R3+URZ+0x30840], R0 ;  /* 0x03084000030075a7 */ /* 0x000ee4000802017f */
[----:B---3--:R-:W-:Y:S05]  /*140a0*/  @!P1 BRA `(.L_x_1130) ;  /* 0x0000002800509947 */ /* 0x008fea0003800000 */
.L_x_1207:
[----:B------:R-:W-:Y:S05]  /*140b0*/  @!P0 BRA `(.L_x_1131) ;  /* 0x0000000000048947 */ /* 0x000fea0003800000 */
[----:B------:R-:W-:Y:S01]  /*140c0*/  BPT.TRAP 0x1 ;  /* 0x000000040000795c */ /* 0x000fe20000300000 */
.L_x_1131:
[----:B------:R-:W4:Y:S02]  /*140d0*/  SYNCS.PHASECHK.TRANS64.TRYWAIT P1, [R5+URZ+0x30860], R4 ;  /* 0x03086004050075a7 */ /* 0x000f24000802017f */
[----:B----4-:R-:W-:Y:S05]  /*140e0*/  @!P1 BRA `(.L_x_1132) ;  /* 0x0000002800549947 */ /* 0x010fea0003800000 */
.L_x_1208:
[----:B------:R-:W-:Y:S05]  /*140f0*/  @!P0 BRA `(.L_x_1133) ;  /* 0x0000000000048947 */ /* 0x000fea0003800000 */
[----:B------:R-:W-:Y:S01]  /*14100*/  BPT.TRAP 0x1 ;  /* 0x000000040000795c */ /* 0x000fe20000300000 */
.L_x_1133:
[----:B------:R0:W0:Y:S02]  /*14110*/  SYNCS.PHASECHK.TRANS64.TRYWAIT P0, [R3+URZ+0x30860], R0 ;  /* 0x03086000030075a7 */ /* 0x000024000800017f */
[----:B0-----:R-:W-:Y:S05]  /*14120*/  @!P0 NANOSLEEP.SYNCS 0x989680 ;  /* 0x009896800000895d */ /* 0x001fea0003900000 */
[----:B------:R-:W0:Y:S02]  /*14130*/  @!P0 SYNCS.PHASECHK.TRANS64 P0, [R3+URZ+0x30860], R0 ;  /* 0x03086000030085a7 */ /* 0x000e24000800007f */
[----:B0-----:R-:W-:Y:S05]  /*14140*/  @!P0 BRA `(.L_x_1133) ;  /* 0xfffffffc00f08947 */ /* 0x001fea000383ffff */
.L_x_991:
[----:B------:R-:W-:Y:S05]  /*14150*/  BSYNC B6 ;  /* 0x0000000000067941 */ /* 0x000fea0003800000 */
.L_x_988:
[----:B------:R-:W-:Y:S05]  /*14160*/  EXIT ;  /* 0x000000000000794d */ /* 0x000fea0003800000 */
.L_x_1001:
[----:B------:R-:W-:-:S13]  /*14170*/  R2UR UR4, R16 ;  /* 0x00000000100472ca */ /* 0x000fda00000e0000 */
[----:B0-----:R-:W-:-:S04]  /*14180*/  MOV R3, UR4 ;  /* 0x0000000400037c02 */ /* 0x001fc80008000f00 */
[----:B------:R0:W1:Y:S03]  /*14190*/  SYNCS.PHASECHK.TRANS64.TRYWAIT P0, [R3+URZ+0x30800], R0 ;  /* 0x03080000030075a7 */ /* 0x000066000800017f */
[----:B-1----:R-:W-:Y:S05]  /*141a0*/  @!P0 NANOSLEEP.SYNCS 0x989680 ;  /* 0x009896800000895d */ /* 0x002fea0003900000 */
[----:B------:R-:W1:Y:S02]  /*141b0*/  @!P0 SYNCS.PHASECHK.TRANS64 P0, [R3+URZ+0x30800], R0 ;  /* 0x03080000030085a7 */ /* 0x000e64000800007f */
[----:B-1----:R-:W-:Y:S05]  /*141c0*/  @!P0 BRA `(.L_x_1001) ;  /* 0xfffffffc00e88947 */ /* 0x002fea000383ffff */
[----:B------:R-:W-:Y:S05]  /*141d0*/  BRA `(.L_x_1134) ;  /* 0xfffffed400ec7947 */ /* 0x000fea000383ffff */
.L_x_1005:
[----:B------:R-:W-:-:S13]  /*141e0*/  R2UR UR4, R16 ;  /* 0x00000000100472ca */ /* 0x000fda00000e0000 */
[----:B0-----:R-:W-:-:S04]  /*141f0*/  IMAD.U32 R3, RZ, RZ, UR4 ;  /* 0x00000004ff037e24 */ /* 0x001fc8000f8e00ff */
[----:B------:R0:W2:Y:S03]  /*14200*/  SYNCS.PHASECHK.TRANS64.TRYWAIT P1, [R3+URZ+0x30830], R0 ;  /* 0x03083000030075a7 */ /* 0x0000a6000802017f */
[----:B--2---:R-:W-:Y:S05]  /*14210*/  @!P1 NANOSLEEP.SYNCS 0x989680 ;  /* 0x009896800000995d */ /* 0x004fea0003900000 */
[----:B------:R-:W2:Y:S02]  /*14220*/  @!P1 SYNCS.PHASECHK.TRANS64 P1, [R3+URZ+0x30830], R0 ;  /* 0x03083000030095a7 */ /* 0x000ea4000802007f */
[----:B--2---:R-:W-:Y:S05]  /*14230*/  @!P1 BRA `(.L_x_1005) ;  /* 0xfffffffc00e89947 */ /* 0x004fea000383ffff */
[----:B------:R-:W-:Y:S05]  /*14240*/  BRA `(.L_x_1004) ;  /* 0xfffffed800147947 */ /* 0x000fea000383ffff */
.L_x_1022:
[----:B------:R-:W-:-:S13]  /*14250*/  R2UR UR6, R206 ;  /* 0x00000000ce0672ca */ /* 0x000fda00000e0000 */
[----:B-1----:R-:W-:-:S04]  /*14260*/  IMAD.U32 R4, RZ, RZ, UR6 ;  /* 0x00000006ff047e24 */ /* 0x002fc8000f8e00ff */
[----:B------:R1:W2:Y:S03]  /*14270*/  SYNCS.PHASECHK.TRANS64.TRYWAIT P1, [R4+URZ+0x30830], R3 ;  /* 0x03083003040075a7 */ /* 0x0002a6000802017f */
[----:B--2---:R-:W-:Y:S05]  /*14280*/  @!P1 NANOSLEEP.SYNCS 0x989680 ;  /* 0x009896800000995d */ /* 0x004fea0003900000 */
[----:B------:R-:W2:Y:S02]  /*14290*/  @!P1 SYNCS.PHASECHK.TRANS64 P1, [R4+URZ+0x30830], R3 ;  /* 0x03083003040095a7 */ /* 0x000ea4000802007f */
[----:B--2---:R-:W-:Y:S05]  /*142a0*/  @!P1 BRA `(.L_x_1022) ;  /* 0xfffffffc00e89947 */ /* 0x004fea000383ffff */
[----:B------:R-:W-:Y:S05]  /*142b0*/  BRA `(.L_x_1021) ;  /* 0xffffff0800187947 */ /* 0x000fea000383ffff */
.L_x_1026:
[----:B-1----:R-:W-:-:S04]  /*142c0*/  MOV R3, UR6 ;  /* 0x0000000600037c02 */ /* 0x002fc80008000f00 */
[----:B------:R1:W2:Y:S03]  /*142d0*/  SYNCS.PHASECHK.TRANS64.TRYWAIT P1, [R3+URZ+0x30850], R0 ;  /* 0x03085000030075a7 */ /* 0x0002a6000802017f */
[----:B--2---:R-:W-:Y:S05]  /*142e0*/  @!P1 NANOSLEEP.SYNCS 0x989680 ;  /* 0x009896800000995d */ /* 0x004fea0003900000 */
[----:B------:R-:W2:Y:S02]  /*142f0*/  @!P1 SYNCS.PHASECHK.TRANS64 P1, [R3+URZ+0x30850], R0 ;  /* 0x03085000030095a7 */ /* 0x000ea4000802007f */
[----:B--2---:R-:W-:Y:S05]  /*14300*/  @!P1 BRA `(.L_x_1026) ;  /* 0xfffffffc00ec9947 */ /* 0x004fea000383ffff */
[----:B------:R-:W-:Y:S05]  /*14310*/  BRA `(.L_x_1025) ;  /* 0xffffff1400b87947 */ /* 0x000fea000383ffff */
.L_x_1045:
[----:B-1----:R-:W-:-:S04]  /*14320*/  IMAD.U32 R4, RZ, RZ, UR5 ;  /* 0x00000005ff047e24 */ /* 0x002fc8000f8e00ff */
[----:B------:R1:W2:Y:S03]  /*14330*/  SYNCS.PHASECHK.TRANS64.TRYWAIT P1, [R4+URZ+0x30830], R3 ;  /* 0x03083003040075a7 */ /* 0x0002a6000802017f */
[----:B--2---:R-:W-:Y:S05]  /*14340*/  @!P1 NANOSLEEP.SYNCS 0x989680 ;  /* 0x009896800000995d */ /* 0x004fea0003900000 */
[----:B------:R-:W2:Y:S02]  /*14350*/  @!P1 SYNCS.PHASECHK.TRANS64 P1, [R4+URZ+0x30830], R3 ;  /* 0x03083003040095a7 */ /* 0x000ea4000802007f */
[----:B--2---:R-:W-:Y:S05]  /*14360*/  @!P1 BRA `(.L_x_1045) ;  /* 0xfffffffc00ec9947 */ /* 0x004fea000383ffff */
[----:B------:R-:W-:Y:S05]  /*14370*/  BRA `(.L_x_1044) ;  /* 0xffffff3800087947 */ /* 0x000fea000383ffff */
.L_x_1049:
[----:B01----:R-:W-:-:S04]  /*14380*/  IMAD.U32 R3, RZ, RZ, UR5 ;  /* 0x00000005ff037e24 */ /* 0x003fc8000f8e00ff */
[----:B------:R0:W1:Y:S03]  /*14390*/  SYNCS.PHASECHK.TRANS64.TRYWAIT P1, [R3+URZ+0x30850], R0 ;  /* 0x03085000030075a7 */ /* 0x000066000802017f */
[----:B-1----:R-:W-:Y:S05]  /*143a0*/  @!P1 NANOSLEEP.SYNCS 0x989680 ;  /* 0x009896800000995d */ /* 0x002fea0003900000 */
[----:B------:R-:W1:Y:S02]  /*143b0*/  @!P1 SYNCS.PHASECHK.TRANS64 P1, [R3+URZ+0x30850], R0 ;  /* 0x03085000030095a7 */ /* 0x000e64000802007f */
[----:B-1----:R-:W-:Y:S05]  /*143c0*/  @!P1 BRA `(.L_x_1049) ;  /* 0xfffffffc00ec9947 */ /* 0x002fea000383ffff */
[----:B------:R-:W-:Y:S05]  /*143d0*/  BRA `(.L_x_1048) ;  /* 0xffffff44008c7947 */ /* 0x000fea000383ffff */
.L_x_1057:
[----:B------:R-:W-:-:S13]  /*143e0*/  R2UR UR5, R205 ;  /* 0x00000000cd0572ca */ /* 0x000fda00000e0000 */
[----:B-1----:R-:W-:-:S04]  /*143f0*/  MOV R4, UR5 ;  /* 0x0000000500047c02 */ /* 0x002fc80008000f00 */
[----:B------:R1:W2:Y:S03]  /*14400*/  SYNCS.PHASECHK.TRANS64.TRYWAIT P1, [R4+URZ+0x30830], R3 ;  /* 0x03083003040075a7 */ /* 0x0002a6000802017f */
[----:B--2---:R-:W-:Y:S05]  /*14410*/  @!P1 NANOSLEEP.SYNCS 0x989680 ;  /* 0x009896800000995d */ /* 0x004fea0003900000 */
[----:B------:R-:W2:Y:S02]  /*14420*/  @!P1 SYNCS.PHASECHK.TRANS64 P1, [R4+URZ+0x30830], R3 ;  /* 0x03083003040095a7 */ /* 0x000ea4000802007f */
[----:B--2---:R-:W-:Y:S05]  /*14430*/  @!P1 BRA `(.L_x_1057) ;  /* 0xfffffffc00e89947 */ /* 0x004fea000383ffff */
[----:B------:R-:W-:Y:S05]  /*14440*/  BRA `(.L_x_1056) ;  /* 0xffffff5800447947 */ /* 0x000fea000383ffff */
.L_x_1061:
[----:B01----:R-:W-:-:S04]  /*14450*/  IMAD.U32 R3, RZ, RZ, UR5 ;  /* 0x00000005ff037e24 */ /* 0x003fc8000f8e00ff */
[----:B------:R0:W1:Y:S03]  /*14460*/  SYNCS.PHASECHK.TRANS64.TRYWAIT P1, [R3+URZ+0x30850], R0 ;  /* 0x03085000030075a7 */ /* 0x000066000802017f */
[----:B-1----:R-:W-:Y:S05]  /*14470*/  @!P1 NANOSLEEP.SYNCS 0x989680 ;  /* 0x009896800000995d */ /* 0x002fea0003900000 */
[----:B------:R-:W1:Y:S02]  /*14480*/  @!P1 SYNCS.PHASECHK.TRANS64 P1, [R3+URZ+0x30850], R0 ;  /* 0x03085000030095a7 */ /* 0x000e64000802007f */
[----:B-1----:R-:W-:Y:S05]  /*14490*/  @!P1 BRA `(.L_x_1061) ;  /* 0xfffffffc00ec9947 */ /* 0x002fea000383ffff */
[----:B------:R-:W-:Y:S05]  /*144a0*/  BRA `(.L_x_1060) ;  /* 0xffffff6400c87947 */ /* 0x000fea000383ffff */
.L_x_1076:
[----:B-1----:R-:W-:-:S04]  /*144b0*/  IMAD.U32 R5, RZ, RZ, UR5 ;  /* 0x00000005ff057e24 */ /* 0x002fc8000f8e00ff */
[----:B------:R1:W2:Y:S03]  /*144c0*/  SYNCS.PHASECHK.TRANS64.TRYWAIT P1, [R5+URZ+0x30850], R0 ;  /* 0x03085000050075a7 */ /* 0x0002a6000802017f */
[----:B--2---:R-:W-:Y:S05]  /*144d0*/  @!P1 NANOSLEEP.SYNCS 0x989680 ;  /* 0x009896800000995d */ /* 0x004fea0003900000 */
[----:B------:R-:W2:Y:S02]  /*144e0*/  @!P1 SYNCS.PHASECHK.TRANS64 P1, [R5+URZ+0x30850], R0 ;  /* 0x03085000050095a7 */ /* 0x000ea4000802007f */
[----:B--2---:R-:W-:Y:S05]  /*144f0*/  @!P1 BRA `(.L_x_1076) ;  /* 0xfffffffc00ec9947 */ /* 0x004fea000383ffff */
[----:B------:R-:W-:Y:S05]  /*14500*/  BRA `(.L_x_1075) ;  /* 0xffffff8c00387947 */ /* 0x000fea000383ffff */
.L_x_1094:
[----:B------:R-:W-:Y:S01]  /*14510*/  MOV R13, R18 ;  /* 0x00000012000d7202 */ /* 0x000fe20000000f00 */
[----:B------:R-:W-:Y:S01]  /*14520*/  IMAD.MOV.U32 R12, RZ, RZ, RZ ;  /* 0x000000ffff0c7224 */ /* 0x000fe200078e00ff */
[----:B------:R-:W-:Y:S01]  /*14530*/  MOV R15, 0xffffffff ;  /* 0xffffffff000f7802 */ /* 0x000fe20000000f00 */
[----:B------:R-:W-:-:S07]  /*14540*/  IMAD.MOV.U32 R11, RZ, RZ, 0x1f ;  /* 0x0000001fff0b7424 */ /* 0x000fce00078e00ff */
[----:B-----5:R-:W-:Y:S05]  /*14550*/  WARPSYNC.COLLECTIVE R15, `(.L_x_1135) ;  /* 0x000000000f087348 */ /* 0x020fea0003c00000 */
[----:B------:R0:W1:Y:S02]  /*14560*/  SHFL.IDX P6, R14, R13, R12, R11 ;  /* 0x0000000c0d0e7389 */ /* 0x00006400000c000b */
[----:B01---5:R-:W-:Y:S01]  /*14570*/  ENDCOLLECTIVE ;  /* 0x000000000000791b */ /* 0x023fe20003800000 */
.L_x_1135:
[----:B------:R-:W-:Y:S05]  /*14580*/  BRA `(.L_x_1136) ;  /* 0xffffffcc00e47947 */ /* 0x000fea000383ffff */
.L_x_1096:
[----:B0-----:R-:W-:-:S04]  /*14590*/  IMAD.U32 R3, RZ, RZ, UR45 ;  /* 0x0000002dff037e24 */ /* 0x001fc8000f8e00ff */
[----:B------:R0:W1:Y:S03]  /*145a0*/  SYNCS.PHASECHK.TRANS64.TRYWAIT P0, [R3+URZ+0x30840], R2 ;  /* 0x03084002030075a7 */ /* 0x000066000800017f */
[----:B-1----:R-:W-:Y:S05]  /*145b0*/  @!P0 NANOSLEEP.SYNCS 0x989680 ;  /* 0x009896800000895d */ /* 0x002fea0003900000 */
[----:B------:R-:W1:Y:S02]  /*145c0*/  @!P0 SYNCS.PHASECHK.TRANS64 P0, [R3+URZ+0x30840], R2 ;  /* 0x03084002030085a7 */ /* 0x000e64000800007f */
[----:B-1----:R-:W-:Y:S05]  /*145d0*/  @!P0 BRA `(.L_x_1096) ;  /* 0xfffffffc00ec8947 */ /* 0x002fea000383ffff */
[----:B------:R-:W-:Y:S05]  /*145e0*/  BRA `(.L_x_1137) ;  /* 0xffffffd000787947 */ /* 0x000fea000383ffff */
.L_x_1097:
[----:B------:R-:W-:Y:S01]  /*145f0*/  BSSY B0, `(.L_x_1138) ;  /* 0x0000008000007945 */ /* 0x000fe20003800000 */
[----:B------:R-:W-:Y:S01]  /*14600*/  IMAD.MOV.U32 R13, RZ, RZ, R7 ;  /* 0x000000ffff0d7224 */ /* 0x000fe200078e0007 */
[----:B------:R-:W-:Y:S01]  /*14610*/  MOV R12, RZ ;  /* 0x000000ff000c7202 */ /* 0x000fe20000000f00 */
[----:B------:R-:W-:Y:S02]  /*14620*/  IMAD.MOV.U32 R11, RZ, RZ, 0x181f ;  /* 0x0000181fff0b7424 */ /* 0x000fe400078e00ff */
[----:B------:R-:W-:-:S07]  /*14630*/  IMAD.MOV.U32 R15, RZ, RZ, -0x1 ;  /* 0xffffffffff0f7424 */ /* 0x000fce00078e00ff */
[----:B------:R-:W-:Y:S05]  /*14640*/  WARPSYNC.COLLECTIVE R15, `(.L_x_1139) ;  /* 0x000000000f087348 */ /* 0x000fea0003c00000 */
[----:B------:R0:W1:Y:S02]  /*14650*/  SHFL.IDX P6, R14, R13, R12, R11 ;  /* 0x0000000c0d0e7389 */ /* 0x00006400000c000b */
[----:B01----:R-:W-:Y:S01]  /*14660*/  ENDCOLLECTIVE ;  /* 0x000000000000791b */ /* 0x003fe20003800000 */
.L_x_1139:
[----:B------:R-:W-:Y:S05]  /*14670*/  BSYNC B0 ;  /* 0x0000000000007941 */ /* 0x000fea0003800000 */
.L_x_1138:
[----:B------:R-:W-:Y:S01]  /*14680*/  IMAD.MOV.U32 R13, RZ, RZ, R6 ;  /* 0x000000ffff0d7224 */ /* 0x000fe200078e0006 */
[----:B------:R-:W-:Y:S01]  /*14690*/  MOV R11, 0x181f ;  /* 0x0000181f000b7802 */ /* 0x000fe20000000f00 */
[----:B------:R-:W-:Y:S01]  /*146a0*/  IMAD.MOV.U32 R12, RZ, RZ, RZ ;  /* 0x000000ffff0c7224 */ /* 0x000fe200078e00ff */
[----:B------:R-:W-:Y:S01]  /*146b0*/  MOV R3, R14 ;  /* 0x0000000e00037202 */ /* 0x000fe20000000f00 */
[----:B------:R-:W-:Y:S01]  /*146c0*/  IMAD.MOV.U32 R15, RZ, RZ, -0x1 ;  /* 0xffffffffff0f7424 */ /* 0x000fe200078e00ff */
[----:B------:R-:W-:-:S07]  /*146d0*/  @P0 LEA R9, R30, UR45, 0x1 ;  /* 0x0000002d1e090c11 */ /* 0x000fce000f8e08ff */
[----:B------:R-:W-:Y:S05]  /*146e0*/  WARPSYNC.COLLECTIVE R15, `(.L_x_1140) ;  /* 0x000000000f087348 */ /* 0x000fea0003c00000 */
[----:B------:R0:W1:Y:S02]  /*146f0*/  SHFL.IDX P6, R14, R13, R12, R11 ;  /* 0x0000000c0d0e7389 */ /* 0x00006400000c000b */
[----:B01----:R-:W-:Y:S01]  /*14700*/  ENDCOLLECTIVE ;  /* 0x000000000000791b */ /* 0x003fe20003800000 */
.L_x_1140:
[----:B------:R-:W-:Y:S01]  /*14710*/  MOV R13, R7 ;  /* 0x00000007000d7202 */ /* 0x000fe20000000f00 */
[----:B------:R-:W-:Y:S02]  /*14720*/  IMAD.MOV.U32 R12, RZ, RZ, 0x1 ;  /* 0x00000001ff0c7424 */ /* 0x000fe400078e00ff */
[----:B------:R-:W-:-:S07]  /*14730*/  IMAD.MOV.U32 R2, RZ, RZ, R14 ;  /* 0x000000ffff027224 */ /* 0x000fce00078e000e */
[----:B------:R-:W-:Y:S05]  /*14740*/  WARPSYNC.COLLECTIVE R15, `(.L_x_1141) ;  /* 0x000000000f087348 */ /* 0x000fea0003c00000 */
[----:B------:R0:W1:Y:S02]  /*14750*/  SHFL.IDX P6, R14, R13, R12, R11 ;  /* 0x0000000c0d0e7389 */ /* 0x00006400000c000b */
[----:B01----:R-:W-:Y:S01]  /*14760*/  ENDCOLLECTIVE ;  /* 0x000000000000791b */ /* 0x003fe20003800000 */
.L_x_1141:
[----:B------:R-:W-:-:S05]  /*14770*/  @P0 IMAD.WIDE.U32 R2, R25, 0x2, R2 ;  /* 0x0000000219020825 */ /* 0x000fca00078e0002 */
[----:B------:R-:W-:Y:S01]  /*14780*/  @!PT LDS RZ, [RZ] ;  /* 0x00000000fffff984 */ /* 0x000fe20000000800 */
[----:B------:R-:W-:Y:S01]  /*14790*/  @!PT LDS RZ, [RZ] ;  /* 0x00000000fffff984 */ /* 0x000fe20000000800 */
[----:B------:R-:W-:Y:S01]  /*147a0*/  @!PT LDS RZ, [RZ] ;  /* 0x00000000fffff984 */ /* 0x000fe20000000800 */
[----:B------:R0:W-:Y:S04]  /*147b0*/  @P0 LDGSTS.E.BYPASS.LTC128B.128 [R9+0x20400], desc[UR60][R2.64], !P4 ;  /* 0x2040000002090fae */ /* 0x0001e8000e101d7c */
[----:B------:R0:W-:Y:S01]  /*147c0*/  @P0 LDGSTS.E.BYPASS.LTC128B.128 [R9+0x22400], desc[UR60][R2.64+0x80], !P3 ;  /* 0x2240008002090fae */ /* 0x0001e2000d901d7c */
[----:B------:R-:W-:-:S03]  /*147d0*/  MOV R13, R6 ;  /* 0x00000006000d7202 */ /* 0x000fc60000000f00 */
[----:B------:R0:W-:Y:S04]  /*147e0*/  @P0 LDGSTS.E.BYPASS.LTC128B.128 [R9+0x24400], desc[UR60][R2.64+0x100], !P2 ;  /* 0x2440010002090fae */ /* 0x0001e8000d101d7c */
[----:B------:R0:W-:Y:S01]  /*147f0*/  @P0 LDGSTS.E.BYPASS.LTC128B.128 [R9+0x26400], desc[UR60][R2.64+0x180], !P1 ;  /* 0x2640018002090fae */ /* 0x0001e2000c901d7c */
[----:B------:R-:W-:Y:S01]  /*14800*/  ISETP.GE.AND P0, PT, R0, 0x11, PT ;  /* 0x000000110000780c */ /* 0x000fe20003f06270 */
[----:B------:R-:W-:-:S12]  /*14810*/  IMAD.MOV.U32 R5, RZ, RZ, R14 ;  /* 0x000000ffff057224 */ /* 0x000fd800078e000e */
[----:B0-----:R-:W-:Y:S05]  /*14820*/  WARPSYNC.COLLECTIVE R15, `(.L_x_1142) ;  /* 0x000000000f087348 */ /* 0x001fea0003c00000 */
[----:B------:R1:W2:Y:S02]  /*14830*/  SHFL.IDX P6, R14, R13, R12, R11 ;  /* 0x0000000c0d0e7389 */ /* 0x0002a400000c000b */
[----:B012---:R-:W-:Y:S01]  /*14840*/  ENDCOLLECTIVE ;  /* 0x000000000000791b */ /* 0x007fe20003800000 */
.L_x_1142:
[----:B------:R-:W-:Y:S01]  /*14850*/  @P0 LEA R21, R30, UR45, 0x1 ;  /* 0x0000002d1e150c11 */ /* 0x000fe2000f8e08ff */
[----:B------:R-:W-:Y:S01]  /*14860*/  IMAD.MOV.U32 R13, RZ, RZ, R7 ;  /* 0x000000ffff0d7224 */ /* 0x000fe200078e0007 */
[----:B------:R-:W-:Y:S01]  /*14870*/  MOV R12, 0x2 ;  /* 0x00000002000c7802 */ /* 0x000fe20000000f00 */
[----:B------:R-:W-:-:S07]  /*14880*/  IMAD.MOV.U32 R4, RZ, RZ, R14 ;  /* 0x000000ffff047224 */ /* 0x000fce00078e000e */
[----:B------:R-:W-:Y:S05]  /*14890*/  WARPSYNC.COLLECTIVE R15, `(.L_x_1143) ;  /* 0x000000000f087348 */ /* 0x000fea0003c00000 */
[----:B------:R0:W1:Y:S02]  /*148a0*/  SHFL.IDX P6, R14, R13, R12, R11 ;  /* 0x0000000c0d0e7389 */ /* 0x00006400000c000b */
[----:B01----:R-:W-:Y:S01]  /*148b0*/  ENDCOLLECTIVE ;  /* 0x000000000000791b */ /* 0x003fe20003800000 */
.L_x_1143:
[----:B------:R-:W-:-:S05]  /*148c0*/  @P0 IMAD.WIDE.U32 R4, R25, 0x2, R4 ;  /* 0x0000000219040825 */ /* 0x000fca00078e0004 */
[----:B------:R-:W-:Y:S01]  /*148d0*/  @!PT LDS RZ, [RZ] ;  /* 0x00000000fffff984 */ /* 0x000fe20000000800 */
[----:B------:R-:W-:Y:S01]  /*148e0*/  @!PT LDS RZ, [RZ] ;  /* 0x00000000fffff984 */ /* 0x000fe20000000800 */
[----:B------:R-:W-:Y:S01]  /*148f0*/  @!PT LDS RZ, [RZ] ;  /* 0x00000000fffff984 */ /* 0x000fe20000000800 */
[----:B------:R0:W-:Y:S04]  /*14900*/  @P0 LDGSTS.E.BYPASS.LTC128B.128 [R21+0x20c00], desc[UR60][R4.64], !P4 ;  /* 0x20c0000004150fae */ /* 0x0001e8000e101d7c */
[----:B------:R0:W-:Y:S01]  /*14910*/  @P0 LDGSTS.E.BYPASS.LTC128B.128 [R21+0x22c00], desc[UR60][R4.64+0x80], !P3 ;  /* 0x22c0008004150fae */ /* 0x0001e2000d901d7c */
[----:B------:R-:W-:-:S03]  /*14920*/  IMAD.MOV.U32 R13, RZ, RZ, R6 ;  /* 0x000000ffff0d7224 */ /* 0x000fc600078e0006 */
[----:B------:R0:W-:Y:S04]  /*14930*/  @P0 LDGSTS.E.BYPASS.LTC128B.128 [R21+0x24c00], desc[UR60][R4.64+0x100], !P2 ;  /* 0x24c0010004150fae */ /* 0x0001e8000d101d7c */
[----:B------:R0:W-:Y:S01]  /*14940*/  @P0 LDGSTS.E.BYPASS.LTC128B.128 [R21+0x26c00], desc[UR60][R4.64+0x180], !P1 ;  /* 0x26c0018004150fae */ /* 0x0001e2000c901d7c */
[----:B------:R-:W-:Y:S01]  /*14950*/  ISETP.GE.AND P0, PT, R0, 0x21, PT ;  /* 0x000000210000780c */ /* 0x000fe20003f06270 */
[----:B------:R-:W-:-:S12]  /*14960*/  IMAD.MOV.U32 R3, RZ, RZ, R14 ;  /* 0x000000ffff037224 */ /* 0x000fd800078e000e */
[----:B0-----:R-:W-:Y:S05]  /*14970*/  WARPSYNC.COLLECTIVE R15, `(.L_x_1144) ;  /* 0x000000000f087348 */ /* 0x001fea0003c00000 */
[----:B------:R1:W2:Y:S02]  /*14980*/  SHFL.IDX P6, R14, R13, R12, R11 ;  /* 0x0000000c0d0e7389 */ /* 0x0002a400000c000b */
[----:B012---:R-:W-:Y:S01]  /*14990*/  ENDCOLLECTIVE ;  /* 0x000000000000791b */ /* 0x007fe20003800000 */
.L_x_1144:
[----:B------:R-:W-:Y:S01]  /*149a0*/  @P0 LEA R9, R30, UR45, 0x1 ;  /* 0x0000002d1e090c11 */ /* 0x000fe2000f8e08ff */
[----:B------:R-:W-:Y:S02]  /*149b0*/  IMAD.MOV.U32 R13, RZ, RZ, R7 ;  /* 0x000000ffff0d7224 */ /* 0x000fe400078e0007 */
[----:B------:R-:W-:Y:S01]  /*149c0*/  IMAD.MOV.U32 R12, RZ, RZ, 0x3 ;  /* 0x00000003ff0c7424 */ /* 0x000fe200078e00ff */
[----:B------:R-:W-:-:S07]  /*149d0*/  MOV R2, R14 ;  /* 0x0000000e00027202 */ /* 0x000fce0000000f00 */
[----:B------:R-:W-:Y:S05]  /*149e0*/  WARPSYNC.COLLECTIVE R15, `(.L_x_1145) ;  /* 0x000000000f087348 */ /* 0x000fea0003c00000 */
[----:B------:R0:W1:Y:S02]  /*149f0*/  SHFL.IDX P6, R14, R13, R12, R11 ;  /* 0x0000000c0d0e7389 */ /* 0x00006400000c000b */
[----:B01----:R-:W-:Y:S01]  /*14a00*/  ENDCOLLECTIVE ;  /* 0x000000000000791b */ /* 0x003fe20003800000 */
.L_x_1145:
        /* <DEDUP_REMOVED lines=9> */
[----:B------:R-:W-:-:S07]  /*14aa0*/  MOV R4, R14 ;  /* 0x0000000e00047202 */ /* 0x000fce0000000f00 */
[----:B0-----:R-:W-:Y:S05]  /*14ab0*/  WARPSYNC.COLLECTIVE R15, `(.L_x_1146) ;  /* 0x000000000f087348 */ /* 0x001fea0003c00000 */
[----:B------:R1:W2:Y:S02]  /*14ac0*/  SHFL.IDX P6, R14, R13, R12, R11 ;  /* 0x0000000c0d0e7389 */ /* 0x0002a400000c000b */
[----:B012---:R-:W-:Y:S01]  /*14ad0*/  ENDCOLLECTIVE ;  /* 0x000000000000791b */ /* 0x007fe20003800000 */
.L_x_1146:
[----:B------:R-:W-:Y:S05]  /*14ae0*/  BRA `(.L_x_1147) ;  /* 0xffffffd000387947 */ /* 0x000fea000383ffff */
.L_x_1100:
[----:B------:R-:W-:Y:S01]  /*14af0*/  IMAD.MOV.U32 R13, RZ, RZ, R6 ;  /* 0x000000ffff0d7224 */ /* 0x000fe200078e0006 */
[----:B------:R-:W-:Y:S01]  /*14b00*/  MOV R12, RZ ;  /* 0x000000ff000c7202 */ /* 0x000fe20000000f00 */
[----:B------:R-:W-:Y:S01]  /*14b10*/  IMAD.MOV.U32 R11, RZ, RZ, 0x181f ;  /* 0x0000181fff0b7424 */ /* 0x000fe200078e00ff */
[----:B------:R-:W-:Y:S01]  /*14b20*/  IADD3 R8, R28, UR40, RZ ;  /* 0x000000281c087c10 */ /* 0x000fe2000fffe0ff */
[----:B------:R-:W-:-:S04]  /*14b30*/  IMAD.MOV.U32 R15, RZ, RZ, -0x1 ;  /* 0xffffffffff0f7424 */ /* 0x000fc800078e00ff */
[----:B------:R-:W-:-:S07]  /*14b40*/  VIADD R4, R8, 0x10 ;  /* 0x0000001008047836 */ /* 0x000fce0000000000 */
[----:B------:R-:W-:Y:S05]  /*14b50*/  WARPSYNC.COLLECTIVE R15, `(.L_x_1148) ;  /* 0x000000000f087348 */ /* 0x000fea0003c00000 */
[----:B------:R0:W1:Y:S02]  /*14b60*/  SHFL.IDX P6, R14, R13, R12, R11 ;  /* 0x0000000c0d0e7389 */ /* 0x00006400000c000b */
[----:B01----:R-:W-:Y:S01]  /*14b70*/  ENDCOLLECTIVE ;  /* 0x000000000000791b */ /* 0x003fe20003800000 */
.L_x_1148:
[----:B------:R-:W-:Y:S01]  /*14b80*/  IMAD.MOV.U32 R13, RZ, RZ, R0 ;  /* 0x000000ffff0d7224 */ /* 0x000fe200078e0000 */
[----:B------:R-:W-:-:S07]  /*14b90*/  MOV R3, R14 ;  /* 0x0000000e00037202 */ /* 0x000fce0000000f00 */
[----:B------:R-:W-:Y:S05]  /*14ba0*/  WARPSYNC.COLLECTIVE R15, `(.L_x_1149) ;  /* 0x000000000f087348 */ /* 0x000fea0003c00000 */
[----:B------:R0:W1:Y:S02]  /*14bb0*/  SHFL.IDX P6, R14, R13, R12, R11 ;  /* 0x0000000c0d0e7389 */ /* 0x00006400000c000b */
[----:B01----:R-:W-:Y:S01]  /*14bc0*/  ENDCOLLECTIVE ;  /* 0x000000000000791b */ /* 0x003fe20003800000 */
.L_x_1149:
[----:B------:R-:W-:Y:S02]  /*14bd0*/  ULDC UR4, c[0x0][0x288] ;  /* 0x0000a20000047ab9 */ /* 0x000fe40000000800 */
[----:B------:R-:W-:-:S05]  /*14be0*/  IMAD R7, R7, UR4, RZ ;  /* 0x0000000407077c24 */ /* 0x000fca000f8e02ff */
[----:B------:R-:W-:Y:S01]  /*14bf0*/  ISETP.GE.AND P0, PT, R8, R7, PT ;  /* 0x000000070800720c */ /* 0x000fe20003f06270 */
[----:B------:R-:W-:Y:S01]  /*14c00*/  IMAD.MOV.U32 R13, RZ, RZ, R6 ;  /* 0x000000ffff0d7224 */ /* 0x000fe200078e0006 */
[----:B------:R-:W-:-:S11]  /*14c10*/  MOV R12, 0x1 ;  /* 0x00000001000c7802 */ /* 0x000fd60000000f00 */
[----:B------:R-:W-:Y:S01]  /*14c20*/  @!P0 LEA R9, R30, UR45, 0x1 ;  /* 0x0000002d1e098c11 */ /* 0x000fe2000f8e08ff */
[----:B------:R-:W-:-:S07]  /*14c30*/  IMAD.MOV.U32 R2, RZ, RZ, R14 ;  /* 0x000000ffff027224 */ /* 0x000fce00078e000e */
[----:B------:R-:W-:Y:S05]  /*14c40*/  WARPSYNC.COLLECTIVE R15, `(.L_x_1150) ;  /* 0x000000000f087348 */ /* 0x000fea0003c00000 */
[----:B------:R0:W1:Y:S02]  /*14c50*/  SHFL.IDX P6, R14, R13, R12, R11 ;  /* 0x0000000c0d0e7389 */ /* 0x00006400000c000b */
[----:B01----:R-:W-:Y:S01]  /*14c60*/  ENDCOLLECTIVE ;  /* 0x000000000000791b */ /* 0x003fe20003800000 */
.L_x_1150:
[----:B------:R-:W-:-:S05]  /*14c70*/  @!P0 IMAD.WIDE.U32 R2, R25, 0x2, R2 ;  /* 0x0000000219028825 */ /* 0x000fca00078e0002 */
        /* <DEDUP_REMOVED lines=8> */
[----:B------:R-:W-:Y:S01]  /*14d00*/  ISETP.GE.AND P0, PT, R4, R7, PT ;  /* 0x000000070400720c */ /* 0x000fe20003f06270 */
[----:B------:R-:W-:-:S12]  /*14d10*/  IMAD.MOV.U32 R5, RZ, RZ, R14 ;  /* 0x000000ffff057224 */ /* 0x000fd800078e000e */
[----:B0-----:R-:W-:Y:S05]  /*14d20*/  WARPSYNC.COLLECTIVE R15, `(.L_x_1151) ;  /* 0x000000000f087348 */ /* 0x001fea0003c00000 */
[----:B------:R1:W2:Y:S02]  /*14d30*/  SHFL.IDX P6, R14, R13, R12, R11 ;  /* 0x0000000c0d0e7389 */ /* 0x0002a400000c000b */
[----:B012---:R-:W-:Y:S01]  /*14d40*/  ENDCOLLECTIVE ;  /* 0x000000000000791b */ /* 0x007fe20003800000 */
.L_x_1151:
[----:B------:R-:W-:Y:S01]  /*14d50*/  VIADD R2, R8, 0x20 ;  /* 0x0000002008027836 */ /* 0x000fe20000000000 */
[----:B------:R-:W-:Y:S01]  /*14d60*/  @!P0 LEA R21, R30, UR45, 0x1 ;  /* 0x0000002d1e158c11 */ /* 0x000fe2000f8e08ff */
[----:B------:R-:W-:Y:S01]  /*14d70*/  IMAD.MOV.U32 R13, RZ, RZ, R6 ;  /* 0x000000ffff0d7224 */ /* 0x000fe200078e0006 */
[----:B------:R-:W-:Y:S02]  /*14d80*/  MOV R12, 0x2 ;  /* 0x00000002000c7802 */ /* 0x000fe40000000f00 */
[----:B------:R-:W-:-:S07]  /*14d90*/  MOV R4, R14 ;  /* 0x0000000e00047202 */ /* 0x000fce0000000f00 */
[----:B------:R-:W-:Y:S05]  /*14da0*/  WARPSYNC.COLLECTIVE R15, `(.L_x_1152) ;  /* 0x000000000f087348 */ /* 0x000fea0003c00000 */
[----:B------:R0:W1:Y:S02]  /*14db0*/  SHFL.IDX P6, R14, R13, R12, R11 ;  /* 0x0000000c0d0e7389 */ /* 0x00006400000c000b */
[----:B01----:R-:W-:Y:S01]  /*14dc0*/  ENDCOLLECTIVE ;  /* 0x000000000000791b */ /* 0x003fe20003800000 */
.L_x_1152:
        /* <DEDUP_REMOVED lines=14> */
.L_x_1153:
        /* <DEDUP_REMOVED lines=8> */
.L_x_1154:
        /* <DEDUP_REMOVED lines=14> */
.L_x_1155:
        /* <DEDUP_REMOVED lines=8> */
.L_x_1156:
        /* <DEDUP_REMOVED lines=14> */
.L_x_1157:
        /* <DEDUP_REMOVED lines=8> */
.L_x_1158:
        /* <DEDUP_REMOVED lines=14> */
.L_x_1159:
        /* <DEDUP_REMOVED lines=8> */
.L_x_1160:
        /* <DEDUP_REMOVED lines=14> */
.L_x_1161:
[----:B------:R-:W-:Y:S01]  /*15430*/  @!P0 LEA R9, R30, UR45, 0x1 ;  /* 0x0000002d1e098c11 */ /* 0x000fe2000f8e08ff */
[----:B------:R-:W-:Y:S02]  /*15440*/  IMAD.MOV.U32 R13, RZ, RZ, R6 ;  /* 0x000000ffff0d7224 */ /* 0x000fe400078e0006 */
[----:B------:R-:W-:Y:S01]  /*15450*/  IMAD.MOV.U32 R12, RZ, RZ, 0x7 ;  /* 0x00000007ff0c7424 */ /* 0x000fe200078e00ff */
[----:B------:R-:W-:-:S07]  /*15460*/  MOV R2, R14 ;  /* 0x0000000e00027202 */ /* 0x000fce0000000f00 */
[----:B------:R-:W-:Y:S05]  /*15470*/  WARPSYNC.COLLECTIVE R15, `(.L_x_1162) ;  /* 0x000000000f087348 */ /* 0x000fea0003c00000 */
[----:B------:R0:W1:Y:S02]  /*15480*/  SHFL.IDX P6, R14, R13, R12, R11 ;  /* 0x0000000c0d0e7389 */ /* 0x00006400000c000b */
[----:B01----:R-:W-:Y:S01]  /*15490*/  ENDCOLLECTIVE ;  /* 0x000000000000791b */ /* 0x003fe20003800000 */
.L_x_1162:
        /* <DEDUP_REMOVED lines=9> */
[----:B------:R-:W-:-:S07]  /*15530*/  MOV R6, R14 ;  /* 0x0000000e00067202 */ /* 0x000fce0000000f00 */
[----:B0-----:R-:W-:Y:S05]  /*15540*/  WARPSYNC.COLLECTIVE R15, `(.L_x_1163) ;  /* 0x000000000f087348 */ /* 0x001fea0003c00000 */
[----:B------:R1:W2:Y:S02]  /*15550*/  SHFL.IDX P6, R14, R13, R12, R11 ;  /* 0x0000000c0d0e7389 */ /* 0x0002a400000c000b */
[----:B012---:R-:W-:Y:S01]  /*15560*/  ENDCOLLECTIVE ;  /* 0x000000000000791b */ /* 0x007fe20003800000 */
.L_x_1163:
[----:B------:R-:W-:Y:S05]  /*15570*/  BRA `(.L_x_1164) ;  /* 0xffffffd0002c7947 */ /* 0x000fea000383ffff */
.L_x_1103:
[----:B0-----:R-:W-:-:S04]  /*15580*/  IMAD.U32 R3, RZ, RZ, UR45 ;  /* 0x0000002dff037e24 */ /* 0x001fc8000f8e00ff */
[----:B------:R0:W1:Y:S03]  /*15590*/  SYNCS.PHASECHK.TRANS64.TRYWAIT P0, [R3+URZ+0x30820], R0 ;  /* 0x03082000030075a7 */ /* 0x000066000800017f */
[----:B-1----:R-:W-:Y:S05]  /*155a0*/  @!P0 NANOSLEEP.SYNCS 0x989680 ;  /* 0x009896800000895d */ /* 0x002fea0003900000 */
[----:B------:R-:W1:Y:S02]  /*155b0*/  @!P0 SYNCS.PHASECHK.TRANS64 P0, [R3+URZ+0x30820], R0 ;  /* 0x03082000030085a7 */ /* 0x000e64000800007f */
[----:B-1----:R-:W-:Y:S05]  /*155c0*/  @!P0 BRA `(.L_x_1103) ;  /* 0xfffffffc00ec8947 */ /* 0x002fea000383ffff */
[----:B------:R-:W-:Y:S05]  /*155d0*/  BRA `(.L_x_1165) ;  /* 0xffffffd000807947 */ /* 0x000fea000383ffff */
.L_x_1107:
[----:B0-----:R0:W1:Y:S02]  /*155e0*/  SYNCS.PHASECHK.TRANS64.TRYWAIT P0, [R21+URZ+0x30840], R2 ;  /* 0x03084002150075a7 */ /* 0x001064000800017f */
[----:B-1----:R-:W-:Y:S05]  /*155f0*/  @!P0 NANOSLEEP.SYNCS 0x989680 ;  /* 0x009896800000895d */ /* 0x002fea0003900000 */
[----:B------:R-:W1:Y:S02]  /*15600*/  @!P0 SYNCS.PHASECHK.TRANS64 P0, [R21+URZ+0x30840], R2 ;  /* 0x03084002150085a7 */ /* 0x000e64000800007f */
[----:B-1----:R-:W-:Y:S05]  /*15610*/  @!P0 BRA `(.L_x_1107) ;  /* 0xfffffffc00f08947 */ /* 0x002fea000383ffff */
[----:B------:R-:W-:Y:S05]  /*15620*/  BRA `(.L_x_1166) ;  /* 0xffffffd400687947 */ /* 0x000fea000383ffff */
.L_x_1108:
[----:B------:R-:W-:Y:S01]  /*15630*/  BSSY B1, `(.L_x_1167) ;  /* 0x0000008000017945 */ /* 0x000fe20003800000 */
[----:B------:R-:W-:Y:S01]  /*15640*/  MOV R13, R31 ;  /* 0x0000001f000d7202 */ /* 0x000fe20000000f00 */
[----:B------:R-:W-:Y:S01]  /*15650*/  IMAD.MOV.U32 R12, RZ, RZ, RZ ;  /* 0x000000ffff0c7224 */ /* 0x000fe200078e00ff */
[----:B------:R-:W-:Y:S01]  /*15660*/  MOV R15, 0xffffffff ;  /* 0xffffffff000f7802 */ /* 0x000fe20000000f00 */
[----:B------:R-:W-:-:S07]  /*15670*/  IMAD.MOV.U32 R11, RZ, RZ, 0x181f ;  /* 0x0000181fff0b7424 */ /* 0x000fce00078e00ff */
[----:B------:R-:W-:Y:S05]  /*15680*/  WARPSYNC.COLLECTIVE R15, `(.L_x_1168) ;  /* 0x000000000f087348 */ /* 0x000fea0003c00000 */
[----:B------:R0:W1:Y:S02]  /*15690*/  SHFL.IDX P6, R14, R13, R12, R11 ;  /* 0x0000000c0d0e7389 */ /* 0x00006400000c000b */
[----:B01----:R-:W-:Y:S01]  /*156a0*/  ENDCOLLECTIVE ;  /* 0x000000000000791b */ /* 0x003fe20003800000 */
.L_x_1168:
[----:B------:R-:W-:Y:S05]  /*156b0*/  BSYNC B1 ;  /* 0x0000000000017941 */ /* 0x000fea0003800000 */
.L_x_1167:
[----:B------:R-:W-:Y:S01]  /*156c0*/  IMAD.MOV.U32 R13, RZ, RZ, R28 ;  /* 0x000000ffff0d7224 */ /* 0x000fe200078e001c */
[----:B------:R-:W-:Y:S01]  /*156d0*/  MOV R12, RZ ;  /* 0x000000ff000c7202 */ /* 0x000fe20000000f00 */
[----:B------:R-:W-:Y:S01]  /*156e0*/  IMAD.MOV.U32 R11, RZ, RZ, 0x181f ;  /* 0x0000181fff0b7424 */ /* 0x000fe200078e00ff */
[----:B------:R-:W-:Y:S01]  /*156f0*/  MOV R15, 0xffffffff ;  /* 0xffffffff000f7802 */ /* 0x000fe20000000f00 */
[----:B------:R-:W-:Y:S01]  /*15700*/  IMAD.MOV.U32 R3, RZ, RZ, R14 ;  /* 0x000000ffff037224 */ /* 0x000fe200078e000e */
[----:B------:R-:W-:Y:S01]  /*15710*/  P2R R4, PR, RZ, 0x8 ;  /* 0x00000008ff047803 */ /* 0x000fe20000000000 */
[----:B------:R-:W-:Y:S01]  /*15720*/  IMAD.SHL.U32 R9, R25, 0x2, RZ ;  /* 0x0000000219097824 */ /* 0x000fe200078e00ff */
[----:B------:R-:W-:-:S13]  /*15730*/  LOP3.LUT P3, RZ, R16, 0x10, RZ, 0xc0, !PT ;  /* 0x0000001010ff7812 */ /* 0x000fda000786c0ff */
[----:B------:R-:W-:Y:S05]  /*15740*/  WARPSYNC.COLLECTIVE R15, `(.L_x_1169) ;  /* 0x000000000f087348 */ /* 0x000fea0003c00000 */
[----:B------:R0:W1:Y:S02]  /*15750*/  SHFL.IDX P6, R14, R13, R12, R11 ;  /* 0x0000000c0d0e7389 */ /* 0x00006400000c000b */
[----:B01----:R-:W-:Y:S01]  /*15760*/  ENDCOLLECTIVE ;  /* 0x000000000000791b */ /* 0x003fe20003800000 */
.L_x_1169:
[----:B------:R-:W-:Y:S02]  /*15770*/  P2R R5, PR, RZ, 0x4 ;  /* 0x00000004ff057803 */ /* 0x000fe40000000000 */
[C---:B------:R-:W-:Y:S02]  /*15780*/  LOP3.LUT P2, RZ, R16.reuse, 0x8, RZ, 0xc0, !PT ;  /* 0x0000000810ff7812 */ /* 0x040fe4000784c0ff */
[----:B------:R-:W-:Y:S02]  /*15790*/  P2R R8, PR, RZ, 0x2 ;  /* 0x00000002ff087803 */ /* 0x000fe40000000000 */
[----:B------:R-:W-:Y:S02]  /*157a0*/  LOP3.LUT P1, RZ, R16, 0x4, RZ, 0xc0, !PT ;  /* 0x0000000410ff7812 */ /* 0x000fe4000782c0ff */
[----:B------:R-:W-:Y:S01]  /*157b0*/  LEA R29, R29, UR45, 0x1 ;  /* 0x0000002d1d1d7c11 */ /* 0x000fe2000f8e08ff */
[----:B------:R-:W-:Y:S01]  /*157c0*/  IMAD.MOV.U32 R13, RZ, RZ, R31 ;  /* 0x000000ffff0d7224 */ /* 0x000fe200078e001f */
[----:B------:R-:W-:-:S02]  /*157d0*/  MOV R12, 0x1 ;  /* 0x00000001000c7802 */ /* 0x000fc40000000f00 */
[----:B------:R-:W-:-:S13]  /*157e0*/  IADD3 R2, P0, R14, R9, RZ ;  /* 0x000000090e027210 */ /* 0x000fda0007f1e0ff */
[----:B------:R-:W-:Y:S05]  /*157f0*/  WARPSYNC.COLLECTIVE R15, `(.L_x_1170) ;  /* 0x000000000f087348 */ /* 0x000fea0003c00000 */
[----:B------:R0:W1:Y:S02]  /*15800*/  SHFL.IDX P6, R14, R13, R12, R11 ;  /* 0x0000000c0d0e7389 */ /* 0x00006400000c000b */
[----:B01----:R-:W-:Y:S01]  /*15810*/  ENDCOLLECTIVE ;  /* 0x000000000000791b */ /* 0x003fe20003800000 */
.L_x_1170:
[----:B------:R-:W-:-:S05]  /*15820*/  IMAD.X R3, RZ, RZ, R3, P0 ;  /* 0x000000ffff037224 */ /* 0x000fca00000e0603 */
[----:B------:R-:W-:Y:S01]  /*15830*/  @!PT LDS RZ, [RZ] ;  /* 0x00000000fffff984 */ /* 0x000fe20000000800 */
[----:B------:R-:W-:Y:S01]  /*15840*/  @!PT LDS RZ, [RZ] ;  /* 0x00000000fffff984 */ /* 0x000fe20000000800 */
[----:B------:R-:W-:Y:S01]  /*15850*/  @!PT LDS RZ, [RZ] ;  /* 0x00000000fffff984 */ /* 0x000fe20000000800 */
[----:B------:R-:W-:Y:S04]  /*15860*/  LDGSTS.E.BYPASS.LTC128B.128 [R29+0x20400], desc[UR60][R2.64], !P3 ;  /* 0x20400000021d7fae */ /* 0x000fe8000d901d7c */
[----:B------:R-:W-:Y:S01]  /*15870*/  LDGSTS.E.BYPASS.LTC128B.128 [R29+0x22400], desc[UR60][R2.64+0x80], !P2 ;  /* 0x22400080021d7fae */ /* 0x000fe2000d101d7c */
[----:B------:R-:W-:-:S03]  /*15880*/  IMAD.MOV.U32 R13, RZ, RZ, R28 ;  /* 0x000000ffff0d7224 */ /* 0x000fc600078e001c */
[----:B------:R-:W-:Y:S04]  /*15890*/  LDGSTS.E.BYPASS.LTC128B.128 [R29+0x24400], desc[UR60][R2.64+0x100], !P1 ;  /* 0x24400100021d7fae */ /* 0x000fe8000c901d7c */
[----:B------:R0:W-:Y:S02]  /*158a0*/  LDGSTS.E.BYPASS.LTC128B.128 [R29+0x26400], desc[UR60][R2.64+0x180], !P5 ;  /* 0x26400180021d7fae */ /* 0x0001e4000e901d7c */
[----:B0-----:R-:W-:-:S07]  /*158b0*/  IMAD.MOV.U32 R3, RZ, RZ, R14 ;  /* 0x000000ffff037224 */ /* 0x001fce00078e000e */
[----:B------:R-:W-:Y:S05]  /*158c0*/  WARPSYNC.COLLECTIVE R15, `(.L_x_1171) ;  /* 0x000000000f087348 */ /* 0x000fea0003c00000 */
[----:B------:R0:W1:Y:S02]  /*158d0*/  SHFL.IDX P6, R14, R13, R12, R11 ;  /* 0x0000000c0d0e7389 */ /* 0x00006400000c000b */
[----:B01----:R-:W-:Y:S01]  /*158e0*/  ENDCOLLECTIVE ;  /* 0x000000000000791b */ /* 0x003fe20003800000 */
.L_x_1171:
[----:B------:R-:W-:Y:S01]  /*158f0*/  IMAD.MOV.U32 R13, RZ, RZ, R31 ;  /* 0x000000ffff0d7224 */ /* 0x000fe200078e001f */
[----:B------:R-:W-:Y:S02]  /*15900*/  MOV R12, 0x2 ;  /* 0x00000002000c7802 */ /* 0x000fe40000000f00 */
[----:B------:R-:W-:-:S07]  /*15910*/  MOV R2, R14 ;  /* 0x0000000e00027202 */ /* 0x000fce0000000f00 */
[----:B------:R-:W-:Y:S05]  /*15920*/  WARPSYNC.COLLECTIVE R15, `(.L_x_1172) ;  /* 0x000000000f087348 */ /* 0x000fea0003c00000 */
[----:B------:R0:W1:Y:S02]  /*15930*/  SHFL.IDX P6, R14, R13, R12, R11 ;  /* 0x0000000c0d0e7389 */ /* 0x00006400000c000b */
[----:B01----:R-:W-:Y:S01]  /*15940*/  ENDCOLLECTIVE ;  /* 0x000000000000791b */ /* 0x003fe20003800000 */
.L_x_1172:
[----:B------:R-:W-:-:S05]  /*15950*/  IADD3 R2, P0, R2, R9, RZ ;  /* 0x0000000902027210 */ /* 0x000fca0007f1e0ff */
[----:B------:R-:W-:-:S05]  /*15960*/  IMAD.X R3, RZ, RZ, R3, P0 ;  /* 0x000000ffff037224 */ /* 0x000fca00000e0603 */
[----:B------:R-:W-:Y:S01]  /*15970*/  @!PT LDS RZ, [RZ] ;  /* 0x00000000fffff984 */ /* 0x000fe20000000800 */
[----:B------:R-:W-:Y:S01]  /*15980*/  @!PT LDS RZ, [RZ] ;  /* 0x00000000fffff984 */ /* 0x000fe20000000800 */
[----:B------:R-:W-:Y:S01]  /*15990*/  @!PT LDS RZ, [RZ] ;  /* 0x00000000fffff984 */ /* 0x000fe20000000800 */
[----:B------:R-:W-:Y:S01]  /*159a0*/  LDGSTS.E.BYPASS.LTC128B.128 [R29+0x20c00], desc[UR60][R2.64], !P3 ;  /* 0x20c00000021d7fae */ /* 0x000fe2000d901d7c */
[----:B------:R-:W-:-:S03]  /*159b0*/  IMAD.MOV.U32 R13, RZ, RZ, R28 ;  /* 0x000000ffff0d7224 */ /* 0x000fc600078e001c */
[----:B------:R-:W-:Y:S04]  /*159c0*/  LDGSTS.E.BYPASS.LTC128B.128 [R29+0x22c00], desc[UR60][R2.64+0x80], !P2 ;  /* 0x22c00080021d7fae */ /* 0x000fe8000d101d7c */
[----:B------:R-:W-:Y:S04]  /*159d0*/  LDGSTS.E.BYPASS.LTC128B.128 [R29+0x24c00], desc[UR60][R2.64+0x100], !P1 ;  /* 0x24c00100021d7fae */ /* 0x000fe8000c901d7c */
[----:B------:R0:W-:Y:S02]  /*159e0*/  LDGSTS.E.BYPASS.LTC128B.128 [R29+0x26c00], desc[UR60][R2.64+0x180], !P5 ;  /* 0x26c00180021d7fae */ /* 0x0001e4000e901d7c */
[----:B0-----:R-:W-:-:S07]  /*159f0*/  IMAD.MOV.U32 R3, RZ, RZ, R14 ;  /* 0x000000ffff037224 */ /* 0x001fce00078e000e */
[----:B------:R-:W-:Y:S05]  /*15a00*/  WARPSYNC.COLLECTIVE R15, `(.L_x_1173) ;  /* 0x000000000f087348 */ /* 0x000fea0003c00000 */
[----:B------:R0:W1:Y:S02]  /*15a10*/  SHFL.IDX P6, R14, R13, R12, R11 ;  /* 0x0000000c0d0e7389 */ /* 0x00006400000c000b */
[----:B01----:R-:W-:Y:S01]  /*15a20*/  ENDCOLLECTIVE ;  /* 0x000000000000791b */ /* 0x003fe20003800000 */
.L_x_1173:
[----:B------:R-:W-:Y:S01]  /*15a30*/  IMAD.MOV.U32 R13, RZ, RZ, R31 ;  /* 0x000000ffff0d7224 */ /* 0x000fe200078e001f */
[----:B------:R-:W-:Y:S02]  /*15a40*/  MOV R12, 0x3 ;  /* 0x00000003000c7802 */ /* 0x000fe40000000f00 */
[----:B------:R-:W-:-:S07]  /*15a50*/  MOV R2, R14 ;  /* 0x0000000e00027202 */ /* 0x000fce0000000f00 */
[----:B------:R-:W-:Y:S05]  /*15a60*/  WARPSYNC.COLLECTIVE R15, `(.L_x_1174) ;  /* 0x000000000f087348 */ /* 0x000fea0003c00000 */
[----:B------:R0:W1:Y:S02]  /*15a70*/  SHFL.IDX P6, R14, R13, R12, R11 ;  /* 0x0000000c0d0e7389 */ /* 0x00006400000c000b */
[----:B01----:R-:W-:Y:S01]  /*15a80*/  ENDCOLLECTIVE ;  /* 0x000000000000791b */ /* 0x003fe20003800000 */
.L_x_1174:
[----:B------:R-:W-:-:S05]  /*15a90*/  IADD3 R2, P0, R2, R9, RZ ;  /* 0x0000000902027210 */ /* 0x000fca0007f1e0ff */
[----:B------:R-:W-:-:S05]  /*15aa0*/  IMAD.X R3, RZ, RZ, R3, P0 ;  /* 0x000000ffff037224 */ /* 0x000fca00000e0603 */
[----:B------:R-:W-:Y:S01]  /*15ab0*/  @!PT LDS RZ, [RZ] ;  /* 0x00000000fffff984 */ /* 0x000fe20000000800 */
[----:B------:R-:W-:Y:S01]  /*15ac0*/  @!PT LDS RZ, [RZ] ;  /* 0x00000000fffff984 */ /* 0x000fe20000000800 */
[----:B------:R-:W-:Y:S01]  /*15ad0*/  @!PT LDS RZ, [RZ] ;  /* 0x00000000fffff984 */ /* 0x000fe20000000800 */
[----:B------:R0:W-:Y:S01]  /*15ae0*/  LDGSTS.E.BYPASS.LTC128B.128 [R29+0x21400], desc[UR60][R2.64], !P3 ;  /* 0x21400000021d7fae */ /* 0x0001e2000d901d7c */
[----:B------:R-:W-:Y:S01]  /*15af0*/  ISETP.NE.AND P3, PT, R4, RZ, PT ;  /* 0x000000ff0400720c */ /* 0x000fe20003f65270 */
[----:B------:R-:W-:Y:S02]  /*15b00*/  IMAD.MOV.U32 R13, RZ, RZ, R28 ;  /* 0x000000ffff0d7224 */ /* 0x000fe400078e001c */
[----:B------:R0:W-:Y:S01]  /*15b10*/  LDGSTS.E.BYPASS.LTC128B.128 [R29+0x23400], desc[UR60][R2.64+0x80], !P2 ;  /* 0x23400080021d7fae */ /* 0x0001e2000d101d7c */
[----:B------:R-:W-:-:S03]  /*15b20*/  ISETP.NE.AND P2, PT, R5, RZ, PT ;  /* 0x000000ff0500720c */ /* 0x000fc60003f45270 */
[----:B------:R0:W-:Y:S01]  /*15b30*/  LDGSTS.E.BYPASS.LTC128B.128 [R29+0x25400], desc[UR60][R2.64+0x100], !P1 ;  /* 0x25400100021d7fae */ /* 0x0001e2000c901d7c */
[----:B------:R-:W-:Y:S01]  /*15b40*/  ISETP.NE.AND P1, PT, R8, RZ, PT ;  /* 0x000000ff0800720c */ /* 0x000fe20003f25270 */
[----:B------:R-:W-:Y:S02]  /*15b50*/  IMAD.MOV.U32 R31, RZ, RZ, R14 ;  /* 0x000000ffff1f7224 */ /* 0x000fe400078e000e */
[----:B------:R0:W-:Y:S10]  /*15b60*/  LDGSTS.E.BYPASS.LTC128B.128 [R29+0x27400], desc[UR60][R2.64+0x180], !P5 ;  /* 0x27400180021d7fae */ /* 0x0001f4000e901d7c */
[----:B0-----:R-:W-:Y:S05]  /*15b70*/  WARPSYNC.COLLECTIVE R15, `(.L_x_1175) ;  /* 0x000000000f087348 */ /* 0x001fea0003c00000 */
[----:B------:R1:W2:Y:S02]  /*15b80*/  SHFL.IDX P6, R14, R13, R12, R11 ;  /* 0x0000000c0d0e7389 */ /* 0x0002a400000c000b */
[----:B012---:R-:W-:Y:S01]  /*15b90*/  ENDCOLLECTIVE ;  /* 0x000000000000791b */ /* 0x007fe20003800000 */
.L_x_1175:
[----:B------:R-:W-:Y:S05]  /*15ba0*/  BRA `(.L_x_1176) ;  /* 0xffffffd400087947 */ /* 0x000fea000383ffff */
.L_x_1113:
[----:B0-----:R0:W2:Y:S02]  /*15bb0*/  SYNCS.PHASECHK.TRANS64.TRYWAIT P0, [R4+URZ+0x30860], R3 ;  /* 0x03086003040075a7 */ /* 0x0010a4000800017f */
[----:B--2---:R-:W-:Y:S05]  /*15bc0*/  @!P0 NANOSLEEP.SYNCS 0x989680 ;  /* 0x009896800000895d */ /* 0x004fea0003900000 */
[----:B------:R-:W2:Y:S02]  /*15bd0*/  @!P0 SYNCS.PHASECHK.TRANS64 P0, [R4+URZ+0x30860], R3 ;  /* 0x03086003040085a7 */ /* 0x000ea4000800007f */
[----:B--2---:R-:W-:Y:S05]  /*15be0*/  @!P0 BRA `(.L_x_1113) ;  /* 0xfffffffc00f08947 */ /* 0x004fea000383ffff */
[----:B------:R-:W-:Y:S05]  /*15bf0*/  BRA `(.L_x_1177) ;  /* 0xffffffd400807947 */ /* 0x000fea000383ffff */
.L_x_1114:
[----:B------:R-:W-:Y:S01]  /*15c00*/  BSSY B1, `(.L_x_1178) ;  /* 0x0000008000017945 */ /* 0x000fe20003800000 */
[----:B------:R-:W-:Y:S01]  /*15c10*/  MOV R13, R18 ;  /* 0x00000012000d7202 */ /* 0x000fe20000000f00 */
[----:B------:R-:W-:Y:S01]  /*15c20*/  IMAD.MOV.U32 R12, RZ, RZ, RZ ;  /* 0x000000ffff0c7224 */ /* 0x000fe200078e00ff */
[----:B------:R-:W-:Y:S01]  /*15c30*/  MOV R15, 0xffffffff ;  /* 0xffffffff000f7802 */ /* 0x000fe20000000f00 */
[----:B------:R-:W-:-:S07]  /*15c40*/  IMAD.MOV.U32 R11, RZ, RZ, 0x181f ;  /* 0x0000181fff0b7424 */ /* 0x000fce00078e00ff */
[----:B01----:R-:W-:Y:S05]  /*15c50*/  WARPSYNC.COLLECTIVE R15, `(.L_x_1179) ;  /* 0x000000000f087348 */ /* 0x003fea0003c00000 */
[----:B------:R2:W3:Y:S02]  /*15c60*/  SHFL.IDX P6, R14, R13, R12, R11 ;  /* 0x0000000c0d0e7389 */ /* 0x0004e400000c000b */
[----:B0123--:R-:W-:Y:S01]  /*15c70*/  ENDCOLLECTIVE ;  /* 0x000000000000791b */ /* 0x00ffe20003800000 */
.L_x_1179:
[----:B------:R-:W-:Y:S05]  /*15c80*/  BSYNC B1 ;  /* 0x0000000000017941 */ /* 0x000fea0003800000 */
.L_x_1178:
        /* <DEDUP_REMOVED lines=9> */
.L_x_1180:
[----:B------:R-:W-:Y:S02]  /*15d20*/  IMAD.MOV.U32 R13, RZ, RZ, R18 ;  /* 0x000000ffff0d7224 */ /* 0x000fe400078e0012 */
[----:B------:R-:W-:Y:S01]  /*15d30*/  IMAD.MOV.U32 R12, RZ, RZ, 0x1 ;  /* 0x00000001ff0c7424 */ /* 0x000fe200078e00ff */
[----:B------:R-:W-:-:S13]  /*15d40*/  IADD3 R2, P0, R14, R8, RZ ;  /* 0x000000080e027210 */ /* 0x000fda0007f1e0ff */
[----:B------:R-:W-:Y:S05]  /*15d50*/  WARPSYNC.COLLECTIVE R15, `(.L_x_1181) ;  /* 0x000000000f087348 */ /* 0x000fea0003c00000 */
[----:B------:R0:W1:Y:S02]  /*15d60*/  SHFL.IDX P6, R14, R13, R12, R11 ;  /* 0x0000000c0d0e7389 */ /* 0x00006400000c000b */
[----:B01----:R-:W-:Y:S01]  /*15d70*/  ENDCOLLECTIVE ;  /* 0x000000000000791b */ /* 0x003fe20003800000 */
.L_x_1181:
[----:B------:R-:W-:Y:S02]  /*15d80*/  IADD3.X R3, RZ, R3, RZ, P0, !PT ;  /* 0x00000003ff037210 */ /* 0x000fe400007fe4ff */
        /* <DEDUP_REMOVED lines=12> */
[----:B0-----:R-:W-:-:S07]  /*15e50*/  MOV R3, R14 ;  /* 0x0000000e00037202 */ /* 0x001fce0000000f00 */
[----:B------:R-:W-:Y:S05]  /*15e60*/  WARPSYNC.COLLECTIVE R15, `(.L_x_1182) ;  /* 0x000000000f087348 */ /* 0x000fea0003c00000 */
[----:B------:R0:W1:Y:S02]  /*15e70*/  SHFL.IDX P6, R14, R13, R12, R11 ;  /* 0x0000000c0d0e7389 */ /* 0x00006400000c000b */
[----:B01----:R-:W-:Y:S01]  /*15e80*/  ENDCOLLECTIVE ;  /* 0x000000000000791b */ /* 0x003fe20003800000 */
.L_x_1182:
[----:B------:R-:W-:Y:S01]  /*15e90*/  MOV R13, R18 ;  /* 0x00000012000d7202 */ /* 0x000fe20000000f00 */
[----:B------:R-:W-:Y:S01]  /*15ea0*/  IMAD.MOV.U32 R12, RZ, RZ, 0x2 ;  /* 0x00000002ff0c7424 */ /* 0x000fe200078e00ff */
[----:B------:R-:W-:-:S13]  /*15eb0*/  IADD3 R2, P0, R14, R8, RZ ;  /* 0x000000080e027210 */ /* 0x000fda0007f1e0ff */
[----:B------:R-:W-:Y:S05]  /*15ec0*/  WARPSYNC.COLLECTIVE R15, `(.L_x_1183) ;  /* 0x000000000f087348 */ /* 0x000fea0003c00000 */
[----:B------:R0:W1:Y:S02]  /*15ed0*/  SHFL.IDX P6, R14, R13, R12, R11 ;  /* 0x0000000c0d0e7389 */ /* 0x00006400000c000b */
[----:B01----:R-:W-:Y:S01]  /*15ee0*/  ENDCOLLECTIVE ;  /* 0x000000000000791b */ /* 0x003fe20003800000 */
.L_x_1183:
[----:B------:R-:W-:Y:S01]  /*15ef0*/  IMAD.X R3, RZ, RZ, R3, P0 ;  /* 0x000000ffff037224 */ /* 0x000fe200000e0603 */
[----:B------:R-:W-:Y:S02]  /*15f00*/  ISETP.LT.OR P0, PT, R0, 0x11, P4 ;  /* 0x000000110000780c */ /* 0x000fe40002701670 */
[----:B------:R-:W-:-:S11]  /*15f10*/  MOV R13, R17 ;  /* 0x00000011000d7202 */ /* 0x000fd60000000f00 */
        /* <DEDUP_REMOVED lines=14> */
.L_x_1184:
[----:B------:R-:W-:Y:S01]  /*16000*/  IMAD.MOV.U32 R13, RZ, RZ, R18 ;  /* 0x000000ffff0d7224 */ /* 0x000fe200078e0012 */
[----:B------:R-:W-:Y:S02]  /*16010*/  MOV R12, 0x3 ;  /* 0x00000003000c7802 */ /* 0x000fe40000000f00 */
[----:B------:R-:W-:-:S13]  /*16020*/  IADD3 R2, P0, R14, R8, RZ ;  /* 0x000000080e027210 */ /* 0x000fda0007f1e0ff */
[----:B------:R-:W-:Y:S05]  /*16030*/  WARPSYNC.COLLECTIVE R15, `(.L_x_1185) ;  /* 0x000000000f087348 */ /* 0x000fea0003c00000 */
[----:B------:R0:W1:Y:S02]  /*16040*/  SHFL.IDX P6, R14, R13, R12, R11 ;  /* 0x0000000c0d0e7389 */ /* 0x00006400000c000b */
[----:B01----:R-:W-:Y:S01]  /*16050*/  ENDCOLLECTIVE ;  /* 0x000000000000791b */ /* 0x003fe20003800000 */
.L_x_1185:
        /* <DEDUP_REMOVED lines=12> */
.L_x_1186:
        /* <DEDUP_REMOVED lines=9> */
.L_x_1120:
[----:B0-----:R0:W2:Y:S02]  /*161b0*/  SYNCS.PHASECHK.TRANS64.TRYWAIT P0, [R0+URZ+0x30860], R3 ;  /* 0x03086003000075a7 */ /* 0x0010a4000800017f */
[----:B--2---:R-:W-:Y:S05]  /*161c0*/  @!P0 NANOSLEEP.SYNCS 0x989680 ;  /* 0x009896800000895d */ /* 0x004fea0003900000 */
[----:B------:R-:W2:Y:S02]  /*161d0*/  @!P0 SYNCS.PHASECHK.TRANS64 P0, [R0+URZ+0x30860], R3 ;  /* 0x03086003000085a7 */ /* 0x000ea4000800007f */
[----:B--2---:R-:W-:Y:S05]  /*161e0*/  @!P0 BRA `(.L_x_1120) ;  /* 0xfffffffc00f08947 */ /* 0x004fea000383ffff */
[----:B------:R-:W-:Y:S05]  /*161f0*/  BRA `(.L_x_1188) ;  /* 0xffffffd400c87947 */ /* 0x000fea000383ffff */
.L_x_1121:
        /* <DEDUP_REMOVED lines=8> */
.L_x_1190:
[----:B------:R-:W-:Y:S05]  /*16280*/  BSYNC B0 ;  /* 0x0000000000007941 */ /* 0x000fea0003800000 */
.L_x_1189:
        /* <DEDUP_REMOVED lines=9> */
.L_x_1191:
[----:B------:R-:W-:Y:S02]  /*16320*/  ULDC UR4, c[0x0][0x2f4] ;  /* 0x0000bd0000047ab9 */ /* 0x000fe40000000800 */
[----:B------:R-:W-:Y:S02]  /*16330*/  ISETP.GE.AND P3, PT, R36, UR4, PT ;  /* 0x0000000424007c0c */ /* 0x000fe4000bf66270 */
[----:B------:R-:W-:Y:S02]  /*16340*/  ISETP.GE.AND P1, PT, R35, UR4, PT ;  /* 0x0000000423007c0c */ /* 0x000fe4000bf26270 */
[----:B------:R-:W-:Y:S02]  /*16350*/  ISETP.GE.AND P0, PT, R34, UR4, PT ;  /* 0x0000000422007c0c */ /* 0x000fe4000bf06270 */
[----:B------:R-:W-:Y:S02]  /*16360*/  ISETP.GE.AND P2, PT, R25, UR4, PT ;  /* 0x0000000419007c0c */ /* 0x000fe4000bf46270 */
[----:B------:R-:W-:-:S02]  /*16370*/  ISETP.LT.OR P4, PT, R5, 0x1, P3 ;  /* 0x000000010500780c */ /* 0x000fc40001f81670 */
[----:B------:R-:W-:Y:S01]  /*16380*/  ISETP.LT.OR P5, PT, R5, 0x1, P2 ;  /* 0x000000010500780c */ /* 0x000fe200017a1670 */
[----:B------:R-:W-:Y:S02]  /*16390*/  IMAD.MOV.U32 R13, RZ, RZ, R18 ;  /* 0x000000ffff0d7224 */ /* 0x000fe400078e0012 */
[----:B------:R-:W-:Y:S01]  /*163a0*/  IMAD.MOV.U32 R12, RZ, RZ, 0x1 ;  /* 0x00000001ff0c7424 */ /* 0x000fe200078e00ff */
[----:B------:R-:W-:-:S09]  /*163b0*/  MOV R2, R14 ;  /* 0x0000000e00027202 */ /* 0x000fd20000000f00 */
[----:B------:R-:W-:Y:S05]  /*163c0*/  WARPSYNC.COLLECTIVE R15, `(.L_x_1192) ;  /* 0x000000000f087348 */ /* 0x000fea0003c00000 */
[----:B------:R0:W1:Y:S02]  /*163d0*/  SHFL.IDX P6, R14, R13, R12, R11 ;  /* 0x0000000c0d0e7389 */ /* 0x00006400000c000b */
[----:B01----:R-:W-:Y:S01]  /*163e0*/  ENDCOLLECTIVE ;  /* 0x000000000000791b */ /* 0x003fe20003800000 */
.L_x_1192:
[----:B------:R-:W-:-:S05]  /*163f0*/  IMAD.WIDE.U32 R2, R25, 0x2, R2 ;  /* 0x0000000219027825 */ /* 0x000fca00078e0002 */
[----:B------:R-:W-:Y:S01]  /*16400*/  @!PT LDS RZ, [RZ] ;  /* 0x00000000fffff984 */ /* 0x000fe20000000800 */
[----:B------:R-:W-:Y:S01]  /*16410*/  @!PT LDS RZ, [RZ] ;  /* 0x00000000fffff984 */ /* 0x000fe20000000800 */
[----:B------:R-:W-:Y:S01]  /*16420*/  @!PT LDS RZ, [RZ] ;  /* 0x00000000fffff984 */ /* 0x000fe20000000800 */
[----:B------:R0:W-:Y:S01]  /*16430*/  LDGSTS.E.BYPASS.LTC128B.128 [R4+0x400], desc[UR60][R2.64], !P5 ;  /* 0x0040000002047fae */ /* 0x0001e2000e901d7c */
[----:B------:R-:W-:-:S03]  /*16440*/  ISETP.LT.OR P5, PT, R5, 0x1, P1 ;  /* 0x000000010500780c */ /* 0x000fc60000fa1670 */
[----:B------:R0:W-:Y:S01]  /*16450*/  LDGSTS.E.BYPASS.LTC128B.128 [R4+0x2400], desc[UR60][R2.64+0x80], !P4 ;  /* 0x0240008002047fae */ /* 0x0001e2000e101d7c */
[----:B------:R-:W-:Y:S01]  /*16460*/  ISETP.LT.OR P4, PT, R5, 0x1, P0 ;  /* 0x000000010500780c */ /* 0x000fe20000781670 */
[----:B------:R-:W-:-:S08]  /*16470*/  IMAD.MOV.U32 R13, RZ, RZ, R17 ;  /* 0x000000ffff0d7224 */ /* 0x000fd000078e0011 */
[----:B------:R0:W-:Y:S01]  /*16480*/  LDGSTS.E.BYPASS.LTC128B.128 [R4+0x4400], desc[UR60][R2.64+0x100], !P5 ;  /* 0x0440010002047fae */ /* 0x0001e2000e901d7c */
[C---:B------:R-:W-:Y:S02]  /*16490*/  ISETP.LT.OR P5, PT, R5.reuse, 0x11, P2 ;  /* 0x000000110500780c */ /* 0x040fe400017a1670 */
[----:B------:R-:W-:Y:S01]  /*164a0*/  MOV R6, R14 ;  /* 0x0000000e00067202 */ /* 0x000fe20000000f00 */
[----:B------:R0:W-:Y:S01]  /*164b0*/  LDGSTS.E.BYPASS.LTC128B.128 [R4+0x6400], desc[UR60][R2.64+0x180], !P4 ;  /* 0x0640018002047fae */ /* 0x0001e2000e101d7c */
[----:B------:R-:W-:-:S13]  /*164c0*/  ISETP.LT.OR P4, PT, R5, 0x11, P3 ;  /* 0x000000110500780c */ /* 0x000fda0001f81670 */
[----:B0-----:R-:W-:Y:S05]  /*164d0*/  WARPSYNC.COLLECTIVE R15, `(.L_x_1193) ;  /* 0x000000000f087348 */ /* 0x001fea0003c00000 */
[----:B------:R1:W2:Y:S02]  /*164e0*/  SHFL.IDX P6, R14, R13, R12, R11 ;  /* 0x0000000c0d0e7389 */ /* 0x0002a400000c000b */
[----:B012---:R-:W-:Y:S01]  /*164f0*/  ENDCOLLECTIVE ;  /* 0x000000000000791b */ /* 0x007fe20003800000 */
.L_x_1193:
[----:B------:R-:W-:Y:S01]  /*16500*/  MOV R3, R6 ;  /* 0x0000000600037202 */ /* 0x000fe20000000f00 */
[----:B------:R-:W-:Y:S02]  /*16510*/  IMAD.MOV.U32 R13, RZ, RZ, R18 ;  /* 0x000000ffff0d7224 */ /* 0x000fe400078e0012 */
[----:B------:R-:W-:Y:S02]  /*16520*/  IMAD.MOV.U32 R12, RZ, RZ, 0x2 ;  /* 0x00000002ff0c7424 */ /* 0x000fe400078e00ff */
[----:B------:R-:W-:-:S07]  /*16530*/  IMAD.MOV.U32 R2, RZ, RZ, R14 ;  /* 0x000000ffff027224 */ /* 0x000fce00078e000e */
[----:B------:R-:W-:Y:S05]  /*16540*/  WARPSYNC.COLLECTIVE R15, `(.L_x_1194) ;  /* 0x000000000f087348 */ /* 0x000fea0003c00000 */
[----:B------:R0:W1:Y:S02]  /*16550*/  SHFL.IDX P6, R14, R13, R12, R11 ;  /* 0x0000000c0d0e7389 */ /* 0x00006400000c000b */
[----:B01----:R-:W-:Y:S01]  /*16560*/  ENDCOLLECTIVE ;  /* 0x000000000000791b */ /* 0x003fe20003800000 */
.L_x_1194:
        /* <DEDUP_REMOVED lines=17> */
.L_x_1195:
[----:B------:R-:W-:Y:S01]  /*16680*/  MOV R3, R6 ;  /* 0x0000000600037202 */ /* 0x000fe20000000f00 */
[----:B------:R-:W-:Y:S02]  /*16690*/  IMAD.MOV.U32 R6, RZ, RZ, RZ ;  /* 0x000000ffff067224 */ /* 0x000fe400078e00ff */
[----:B------:R-:W-:Y:S02]  /*166a0*/  IMAD.MOV.U32 R13, RZ, RZ, R18 ;  /* 0x000000ffff0d7224 */ /* 0x000fe400078e0012 */
[----:B------:R-:W-:Y:S02]  /*166b0*/  IMAD.MOV.U32 R12, RZ, RZ, 0x3 ;  /* 0x00000003ff0c7424 */ /* 0x000fe400078e00ff */
[----:B------:R-:W-:-:S07]  /*166c0*/  IMAD.MOV.U32 R2, RZ, RZ, R14 ;  /* 0x000000ffff027224 */ /* 0x000fce00078e000e */
[----:B------:R-:W-:Y:S05]  /*166d0*/  WARPSYNC.COLLECTIVE R15, `(.L_x_1196) ;  /* 0x000000000f087348 */ /* 0x000fea0003c00000 */
[----:B------:R0:W1:Y:S02]  /*166e0*/  SHFL.IDX P6, R14, R13, R12, R11 ;  /* 0x0000000c0d0e7389 */ /* 0x00006400000c000b */
[----:B01----:R-:W-:Y:S01]  /*166f0*/  ENDCOLLECTIVE ;  /* 0x000000000000791b */ /* 0x003fe20003800000 */
.L_x_1196:
        /* <DEDUP_REMOVED lines=10> */
[----:B------:R-:W-:-:S03]  /*167a0*/  MOV R18, R14 ;  /* 0x0000000e00127202 */ /* 0x000fc60000000f00 */
[----:B------:R0:W-:Y:S04]  /*167b0*/  LDGSTS.E.BYPASS.LTC128B.128 [R4+0x7400], desc[UR60][R2.64+0x180], !P4 ;  /* 0x0740018002047fae */ /* 0x0001e8000e101d7c */
[----:B0-----:R-:W-:Y:S05]  /*167c0*/  WARPSYNC.COLLECTIVE R15, `(.L_x_1197) ;  /* 0x000000000f087348 */ /* 0x001fea0003c00000 */
[----:B------:R1:W2:Y:S02]  /*167d0*/  SHFL.IDX P6, R14, R13, R12, R11 ;  /* 0x0000000c0d0e7389 */ /* 0x0002a400000c000b */
[----:B012---:R-:W-:Y:S01]  /*167e0*/  ENDCOLLECTIVE ;  /* 0x000000000000791b */ /* 0x007fe20003800000 */
.L_x_1197:
[----:B------:R-:W-:Y:S05]  /*167f0*/  BRA `(.L_x_1198) ;  /* 0xffffffd4000c7947 */ /* 0x000fea000383ffff */
.L_x_1124:
[----:B0-----:R0:W2:Y:S02]  /*16800*/  SYNCS.PHASECHK.TRANS64.TRYWAIT P0, [R7+URZ+0x30820], R6 ;  /* 0x03082006070075a7 */ /* 0x0010a4000800017f */
[----:B--2---:R-:W-:Y:S05]  /*16810*/  @!P0 NANOSLEEP.SYNCS 0x989680 ;  /* 0x009896800000895d */ /* 0x004fea0003900000 */
[----:B------:R-:W2:Y:S02]  /*16820*/  @!P0 SYNCS.PHASECHK.TRANS64 P0, [R7+URZ+0x30820], R6 ;  /* 0x03082006070085a7 */ /* 0x000ea4000800007f */
[----:B--2---:R-:W-:Y:S05]  /*16830*/  @!P0 BRA `(.L_x_1124) ;  /* 0xfffffffc00f08947 */ /* 0x004fea000383ffff */
[----:B------:R-:W-:Y:S05]  /*16840*/  BRA `(.L_x_1199) ;  /* 0xffffffd400907947 */ /* 0x000fea000383ffff */
.L_x_1125:
[----:B------:R-:W2:Y:S01]  /*16850*/  S2R R3, SR_TID.X ;  /* 0x0000000000037919 */ /* 0x000ea20000002100 */
[----:B------:R-:W-:Y:S01]  /*16860*/  BSSY B0, `(.L_x_1200) ;  /* 0x000000a000007945 */ /* 0x000fe20003800000 */
[----:B------:R-:W-:Y:S01]  /*16870*/  IMAD.MOV.U32 R12, RZ, RZ, RZ ;  /* 0x000000ffff0c7224 */ /* 0x000fe200078e00ff */
[----:B------:R-:W-:Y:S01]  /*16880*/  MOV R15, 0xffffffff ;  /* 0xffffffff000f7802 */ /* 0x000fe20000000f00 */
[----:B------:R-:W-:Y:S01]  /*16890*/  IMAD.MOV.U32 R11, RZ, RZ, 0x1f ;  /* 0x0000001fff0b7424 */ /* 0x000fe200078e00ff */
[----:B--2---:R-:W-:-:S04]  /*168a0*/  SHF.R.U32.HI R3, RZ, 0x5, R3 ;  /* 0x00000005ff037819 */ /* 0x004fc80000011603 */
[----:B------:R-:W-:-:S04]  /*168b0*/  LOP3.LUT R3, R3, 0x3, RZ, 0xc0, !PT ;  /* 0x0000000303037812 */ /* 0x000fc800078ec0ff */
[----:B------:R-:W-:-:S07]  /*168c0*/  MOV R13, R3 ;  /* 0x00000003000d7202 */ /* 0x000fce0000000f00 */
[----:B01---5:R-:W-:Y:S05]  /*168d0*/  WARPSYNC.COLLECTIVE R15, `(.L_x_1201) ;  /* 0x000000000f087348 */ /* 0x023fea0003c00000 */
[----:B------:R2:W3:Y:S02]  /*168e0*/  SHFL.IDX P6, R14, R13, R12, R11 ;  /* 0x0000000c0d0e7389 */ /* 0x0004e400000c000b */
[----:B0123-5:R-:W-:Y:S01]  /*168f0*/  ENDCOLLECTIVE ;  /* 0x000000000000791b */ /* 0x02ffe20003800000 */
.L_x_1201:
[----:B------:R-:W-:Y:S05]  /*16900*/  BSYNC B0 ;  /* 0x0000000000007941 */ /* 0x000fea0003800000 */
.L_x_1200:
[----:B------:R-:W-:Y:S05]  /*16910*/  BRA `(.L_x_1202) ;  /* 0xffffffd400747947 */ /* 0x000fea000383ffff */
.L_x_1126:
[----:B------:R-:W-:Y:S01]  /*16920*/  BSSY B0, `(.L_x_1203) ;  /* 0x0000006000007945 */ /* 0x000fe20003800000 */
[----:B------:R-:W-:-:S07]  /*16930*/  IMAD.MOV.U32 R15, RZ, RZ, -0x1 ;  /* 0xffffffffff0f7424 */ /* 0x000fce00078e00ff */
[----:B012--5:R-:W-:Y:S05]  /*16940*/  WARPSYNC.COLLECTIVE R15, `(.L_x_1204) ;  /* 0x000000000f0c7348 */ /* 0x027fea0003c00000 */
[----:B------:R-:W-:Y:S02]  /*16950*/  ELECT P6, UR62, PT ;  /* 0x00000000003e782f */ /* 0x000fe400038c0000 */
[----:B------:R-:W-:Y:S01]  /*16960*/  MOV R14, UR62 ;  /* 0x0000003e000e7c02 */ /* 0x000fe20008000f00 */
[----:B012--5:R-:W-:Y:S10]  /*16970*/  ENDCOLLECTIVE ;  /* 0x000000000000791b */ /* 0x027ff40003800000 */
.L_x_1204:
[----:B------:R-:W-:Y:S05]  /*16980*/  BSYNC B0 ;  /* 0x0000000000007941 */ /* 0x000fea0003800000 */
.L_x_1203:
[----:B------:R-:W-:Y:S05]  /*16990*/  BRA `(.L_x_1205) ;  /* 0xffffffd400687947 */ /* 0x000fea000383ffff */
.L_x_1128:
[----:B--2---:R2:W3:Y:S02]  /*169a0*/  SYNCS.PHASECHK.TRANS64.TRYWAIT P1, [R5+URZ+0x30840], R4 ;  /* 0x03084004050075a7 */ /* 0x0044e4000802017f */
[----:B---3--:R-:W-:Y:S05]  /*169b0*/  @!P1 NANOSLEEP.SYNCS 0x989680 ;  /* 0x009896800000995d */ /* 0x008fea0003900000 */
[----:B------:R-:W3:Y:S02]  /*169c0*/  @!P1 SYNCS.PHASECHK.TRANS64 P1, [R5+URZ+0x30840], R4 ;  /* 0x03084004050095a7 */ /* 0x000ee4000802007f */
[----:B---3--:R-:W-:Y:S05]  /*169d0*/  @!P1 BRA `(.L_x_1128) ;  /* 0xfffffffc00f09947 */ /* 0x008fea000383ffff */
[----:B------:R-:W-:Y:S05]  /*169e0*/  BRA `(.L_x_1206) ;  /* 0xffffffd400907947 */ /* 0x000fea000383ffff */
.L_x_1130:
[----:B---3--:R3:W4:Y:S02]  /*169f0*/  SYNCS.PHASECHK.TRANS64.TRYWAIT P1, [R3+URZ+0x30840], R0 ;  /* 0x03084000030075a7 */ /* 0x008724000802017f */
[----:B----4-:R-:W-:Y:S05]  /*16a00*/  @!P1 NANOSLEEP.SYNCS 0x989680 ;  /* 0x009896800000995d */ /* 0x010fea0003900000 */
[----:B------:R-:W4:Y:S02]  /*16a10*/  @!P1 SYNCS.PHASECHK.TRANS64 P1, [R3+URZ+0x30840], R0 ;  /* 0x03084000030095a7 */ /* 0x000f24000802007f */
[----:B----4-:R-:W-:Y:S05]  /*16a20*/  @!P1 BRA `(.L_x_1130) ;  /* 0xfffffffc00f09947 */ /* 0x010fea000383ffff */
[----:B------:R-:W-:Y:S05]  /*16a30*/  BRA `(.L_x_1207) ;  /* 0xffffffd4009c7947 */ /* 0x000fea000383ffff */
.L_x_1132:
[----:B----4-:R4:W0:Y:S02]  /*16a40*/  SYNCS.PHASECHK.TRANS64.TRYWAIT P1, [R5+URZ+0x30860], R4 ;  /* 0x03086004050075a7 */ /* 0x010824000802017f */
[----:B0-----:R-:W-:Y:S05]  /*16a50*/  @!P1 NANOSLEEP.SYNCS 0x989680 ;  /* 0x009896800000995d */ /* 0x001fea0003900000 */
[----:B------:R-:W0:Y:S02]  /*16a60*/  @!P1 SYNCS.PHASECHK.TRANS64 P1, [R5+URZ+0x30860], R4 ;  /* 0x03086004050095a7 */ /* 0x000e24000802007f */
[----:B0-----:R-:W-:Y:S05]  /*16a70*/  @!P1 BRA `(.L_x_1132) ;  /* 0xfffffffc00f09947 */ /* 0x001fea000383ffff */
[----:B------:R-:W-:Y:S05]  /*16a80*/  BRA `(.L_x_1208) ;  /* 0xffffffd400987947 */ /* 0x000fea000383ffff */
.L_x_1209:
        /* <DEDUP_REMOVED lines=15> */
.L_x_15958:


//--------------------- .text._ZN7cutlass13device_kernelIN5flash11enable_sm90INS1_16FlashAttnFwdSm90INS1_25CollectiveMainloopFwdSm90ILi2EN4cute5tupleIJNS5_1CILi1EEES8_S8_EEENS6_IJNS7_ILi128EEENS7_ILi64EEENS7_ILi256EEEEEELi256ENS_10bfloat16_tEfNS_4arch4Sm90ELb0ELb1ELb1ELb1ELb1ELb0ELb0ELb1ELb1ELb1ELb1ELb0EEENS1_21CollectiveEpilogueFwdINS6_IJSA_SC_SB_EEES9_SE_SG_Li256ELb1ELb1ELb1ELb0EEENS1_36VarlenDynamicPersistentTileSchedulerILi128ELi64ELi256ELi128ELb1ELb1ELb1ELb1ELb0ELb1EEEEEEEEEvNT_6ParamsE --------------------------
	.section	.text._ZN7cutlass13device_kernelIN5flash11enable_sm90INS1_16FlashAttnFwdSm90INS1_25CollectiveMainloopFwdSm90ILi2EN4cute5tupleIJNS5_1CILi1EEES8_S8_EEENS6_IJNS7_ILi128EEENS7_ILi64EEENS7_ILi256EEEEEELi256ENS_10bfloat16_tEfNS_4arch4Sm90ELb0ELb1ELb1ELb1ELb1ELb0ELb0ELb1ELb1ELb1ELb1ELb0EEENS1_21CollectiveEpilogueFwdINS6_IJSA_SC_SB_EEES9_SE_SG_Li256ELb1ELb1ELb1ELb0EEENS1_36VarlenDynamicPersistentTileSchedulerILi128ELi64ELi256ELi128ELb1ELb1ELb1ELb1ELb0ELb1EEEEEEEEEvNT_6ParamsE,"ax",@progbits
	.align	128
.text._ZN7cutlass13device_kernelIN5flash11enable_sm90INS1_16FlashAttnFwdSm90INS1_25CollectiveMainloopFwdSm90ILi2EN4cute5tupleIJNS5_1CILi1EEES8_S8_EEENS6_IJNS7_ILi128EEENS7_ILi64EEENS7_ILi256EEEEEELi256ENS_10bfloat16_tEfNS_4arch4Sm90ELb0ELb1ELb1ELb1ELb1ELb0ELb0ELb1ELb1ELb1ELb1ELb0EEENS1_21CollectiveEpilogueFwdINS6_IJSA_SC_SB_EEES9_SE_SG_Li256ELb1ELb1ELb1ELb0EEENS1_36VarlenDynamicPersistentTileSchedulerILi128ELi64ELi256ELi128ELb1ELb1ELb1ELb1ELb0ELb1EEEEEEEEEvNT_6ParamsE:
        .type           _ZN7cutlass13device_kernelIN5flash11enable_sm90INS1_16FlashAttnFwdSm90INS1_25CollectiveMainloopFwdSm90ILi2EN4cute5tupleIJNS5_1CILi1EEES8_S8_EEENS6_IJNS7_ILi128EEENS7_ILi64EEENS7_ILi256EEEEEELi256ENS_10bfloat16_tEfNS_4arch4Sm90ELb0ELb1ELb1ELb1ELb1ELb0ELb0ELb1ELb1ELb1ELb1ELb0EEENS1_21CollectiveEpilogueFwdINS6_IJSA_SC_SB_EEES9_SE_SG_Li256ELb1ELb1ELb1ELb0EEENS1_36VarlenDynamicPersistentTileSchedulerILi128ELi64ELi256ELi128ELb1ELb1ELb1ELb1ELb0ELb1EEEEEEEEEvNT_6ParamsE,@function
        .size           _ZN7cutlass13device_kernelIN5flash11enable_sm90INS1_16FlashAttnFwdSm90INS1_25CollectiveMainloopFwdSm90ILi2EN4cute5tupleIJNS5_1CILi1EEES8_S8_EEENS6_IJNS7_ILi128EEENS7_ILi64EEENS7_ILi256EEEEEELi256ENS_10bfloat16_tEfNS_4arch4Sm90ELb0ELb1ELb1ELb1ELb1ELb0ELb0ELb1ELb1ELb1ELb1ELb0EEENS1_21CollectiveEpilogueFwdINS6_IJSA_SC_SB_EEES9_SE_SG_Li256ELb1ELb1ELb1ELb0EEENS1_36VarlenDynamicPersistentTileSchedulerILi128ELi64ELi256ELi128ELb1ELb1ELb1ELb1ELb0ELb1EEEEEEEEEvNT_6ParamsE,(.L_x_15959 - _ZN7cutlass13device_kernelIN5flash11enable_sm90INS1_16FlashAttnFwdSm90INS1_25CollectiveMainloopFwdSm90ILi2EN4cute5tupleIJNS5_1CILi1EEES8_S8_EEENS6_IJNS7_ILi128EEENS7_ILi64EEENS7_ILi256EEEEEELi256ENS_10bfloat16_tEfNS_4arch4Sm90ELb0ELb1ELb1ELb1ELb1ELb0ELb0ELb1ELb1ELb1ELb1ELb0EEENS1_21CollectiveEpilogueFwdINS6_IJSA_SC_SB_EEES9_SE_SG_Li256ELb1ELb1ELb1ELb0EEENS1_36VarlenDynamicPersistentTileSchedulerILi128ELi64ELi256ELi128ELb1ELb1ELb1ELb1ELb0ELb1EEEEEEEEEvNT_6ParamsE)
        .other          _ZN7cutlass13device_kernelIN5flash11enable_sm90INS1_16FlashAttnFwdSm90INS1_25CollectiveMainloopFwdSm90ILi2EN4cute5tupleIJNS5_1CILi1EEES8_S8_EEENS6_IJNS7_ILi128EEENS7_ILi64EEENS7_ILi256EEEEEELi256ENS_10bfloat16_tEfNS_4arch4Sm90ELb0ELb1ELb1ELb1ELb1ELb0ELb0ELb1ELb1ELb1ELb1ELb0EEENS1_21CollectiveEpilogueFwdINS6_IJSA_SC_SB_EEES9_SE_SG_Li256ELb1ELb1ELb1ELb0EEENS1_36VarlenDynamicPersistentTileSchedulerILi128ELi64ELi256ELi128ELb1ELb1ELb1ELb1ELb0ELb1EEEEEEEEEvNT_6ParamsE,@"STO_CUDA_ENTRY STV_DEFAULT"
_ZN7cutlass13device_kernelIN5flash11enable_sm90INS1_16FlashAttnFwdSm90INS1_25CollectiveMainloopFwdSm90ILi2EN4cute5tupleIJNS5_1CILi1EEES8_S8_EEENS6_IJNS7_ILi128EEENS7_ILi64EEENS7_ILi256EEEEEELi256ENS_10bfloat16_tEfNS_4arch4Sm90ELb0ELb1ELb1ELb1ELb1ELb0ELb0ELb1ELb1ELb1ELb1ELb0EEENS1_21CollectiveEpilogueFwdINS6_IJSA_SC_SB_EEES9_SE_SG_Li256ELb1ELb1ELb1ELb0EEENS1_36VarlenDynamicPersistentTileSchedulerILi128ELi64ELi256ELi128ELb1ELb1ELb1ELb1ELb0ELb1EEEEEEEEEvNT_6ParamsE:
        /* <DEDUP_REMOVED lines=45> */
.L_x_1210:
        /* <DEDUP_REMOVED lines=22> */
.L_x_1211:
        /* <DEDUP_REMOVED lines=18> */
.L_x_1212:
        /* <DEDUP_REMOVED lines=22> */
.L_x_1213:
        /* <DEDUP_REMOVED lines=23> */
.L_x_1214:
        /* <DEDUP_REMOVED lines=10> */
.L_x_1216:
        /* <DEDUP_REMOVED lines=18> */
[----:B------:R-:W-:Y:S01]  /*09e0*/  R2UR UR5, R10 ;  /* 0x000000000a0572ca */ /* 0x000fe200000e0000 */
[----:B------:R-:W-:Y:S01]  /*09f0*/  UMOV UR39, URZ ;  /* 0x0000003f00277c82 */ /* 0x000fe20008000000 */
[----:B0-----:R-:W-:Y:S02]  /*0a00*/  SHF.R.S32.HI R3, RZ, 0x1f, R0 ;  /* 0x0000001fff037819 */ /* 0x001fe40000011400 */
[----:B------:R-:W-:Y:S02]  /*0a10*/  R2UR UR7, R11 ;  /* 0x000000000b0772ca */ /* 0x000fe400000e0000 */
[----:B------:R-:W-:-:S02]  /*0a20*/  LEA.HI R4, R3, R0, RZ, 0x4 ;  /* 0x0000000003047211 */ /* 0x000fc400078f20ff */
[CC--:B------:R-:W-:Y:S02]  /*0a30*/  LEA.HI R5, R3.reuse, R0.reuse, RZ, 0x5 ;  /* 0x0000000003057211 */ /* 0x0c0fe400078f28ff */
[----:B------:R-:W-:-:S03]  /*0a40*/  LEA.HI R8, R3, R0, RZ, 0x3 ;  /* 0x0000000003087211 */ /* 0x000fc600078f18ff */
[----:B------:R-:W-:Y:S01]  /*0a50*/  IMAD.SHL.U32 R6, R5, 0x20, RZ ;  /* 0x0000002005067824 */ /* 0x000fe200078e00ff */
[----:B------:R-:W-:-:S04]  /*0a60*/  LOP3.LUT R201, R8, 0xfffffff8, RZ, 0xc0, !PT ;  /* 0xfffffff808c97812 */ /* 0x000fc800078ec0ff */
[----:B------:R-:W-:Y:S01]  /*0a70*/  LOP3.LUT R6, R6, 0xfffffc00, RZ, 0xc0, !PT ;  /* 0xfffffc0006067812 */ /* 0x000fe200078ec0ff */
[----:B------:R-:W-:Y:S01]  /*0a80*/  IMAD.IADD R201, R0, 0x1, -R201 ;  /* 0x0000000100c97824 */ /* 0x000fe200078e0ac9 */
[----:B--2---:R-:W-:Y:S02]  /*0a90*/  R2UR UR4, R2 ;  /* 0x00000000020472ca */ /* 0x004fe400000e0000 */
[----:B------:R-:W-:-:S04]  /*0aa0*/  LEA.HI R2, R3, R0, RZ, 0x7 ;  /* 0x0000000003027211 */ /* 0x000fc800078f38ff */
[----:B------:R-:W-:-:S05]  /*0ab0*/  LOP3.LUT R7, R2, 0xffffff80, RZ, 0xc0, !PT ;  /* 0xffffff8002077812 */ /* 0x000fca00078ec0ff */
[----:B------:R-:W-:Y:S01]  /*0ac0*/  IMAD.IADD R14, R0, 0x1, -R7 ;  /* 0x00000001000e7824 */ /* 0x000fe200078e0a07 */
[----:B------:R-:W-:Y:S01]  /*0ad0*/  LEA.HI R7, R3, R0, RZ, 0x2 ;  /* 0x0000000003077211 */ /* 0x000fe200078f10ff */
[----:B------:R-:W-:Y:S01]  /*0ae0*/  ULOP3.LUT UR8, UR4, 0x1, URZ, 0xfc, !UPT ;  /* 0x0000000104087892 */ /* 0x000fe2000f8efc3f */
[----:B------:R-:W-:Y:S02]  /*0af0*/  LOP3.LUT R3, R4, 0x3fffff0, RZ, 0xc0, !PT ;  /* 0x03fffff004037812 */ /* 0x000fe400078ec0ff */
[----:B------:R-:W-:Y:S01]  /*0b00*/  SHF.R.S32.HI R9, RZ, 0x1f, R14 ;  /* 0x0000001fff097819 */ /* 0x000fe2000001140e */
[----:B------:R-:W-:Y:S01]  /*0b10*/  STL [R1+0x18], R14 ;  /* 0x0000180e01007387 */ /* 0x000fe20000100800 */
[----:B------:R-:W-:Y:S01]  /*0b20*/  LOP3.LUT R13, R7, 0xfffffffc, RZ, 0xc0, !PT ;  /* 0xfffffffc070d7812 */ /* 0x000fe200078ec0ff */
[C---:B------:R-:W-:Y:S01]  /*0b30*/  IMAD.IADD R5, R0.reuse, 0x1, -R3 ;  /* 0x0000000100057824 */ /* 0x040fe200078e0a03 */
[----:B------:R-:W-:Y:S01]  /*0b40*/  LEA.HI R10, R9, R14, RZ, 0x2 ;  /* 0x0000000e090a7211 */ /* 0x000fe200078f10ff */
[----:B------:R-:W-:Y:S01]  /*0b50*/  UMOV UR4, URZ ;  /* 0x0000003f00047c82 */ /* 0x000fe20008000000 */
[----:B------:R-:W-:Y:S01]  /*0b60*/  SHF.R.S32.HI R7, RZ, 0x4, R4 ;  /* 0x00000004ff077819 */ /* 0x000fe20000011404 */
[----:B------:R-:W-:Y:S01]  /*0b70*/  IMAD R5, R5, 0x40, R6 ;  /* 0x0000004005057824 */ /* 0x000fe200078e0206 */
[--C-:B------:R-:W-:Y:S01]  /*0b80*/  SHF.R.S32.HI R11, RZ, 0x2, R10.reuse ;  /* 0x00000002ff0b7819 */ /* 0x100fe2000001140a */
[----:B------:R-:W-:Y:S01]  /*0b90*/  IMAD.IADD R13, R0, 0x1, -R13 ;  /* 0x00000001000d7824 */ /* 0x000fe200078e0a0d */
[----:B------:R-:W-:-:S02]  /*0ba0*/  SHF.R.S32.HI R12, RZ, 0x1f, R10 ;  /* 0x0000001fff0c7819 */ /* 0x000fc4000001140a */
[----:B------:R-:W-:Y:S02]  /*0bb0*/  SHF.R.S32.HI R3, RZ, 0x7, R2 ;  /* 0x00000007ff037819 */ /* 0x000fe40000011402 */
[----:B------:R-:W-:Y:S02]  /*0bc0*/  LEA.HI R4, R4, R7, RZ, 0x1 ;  /* 0x0000000704047211 */ /* 0x000fe400078f08ff */
[----:B------:R-:W-:Y:S02]  /*0bd0*/  LEA.HI R12, R12, R11, RZ, 0x3 ;  /* 0x0000000b0c0c7211 */ /* 0x000fe400078f18ff */
[----:B------:R-:W-:Y:S02]  /*0be0*/  LEA.HI R2, R2, R3, RZ, 0x1 ;  /* 0x0000000302027211 */ /* 0x000fe400078f08ff */
[----:B------:R-:W-:Y:S02]  /*0bf0*/  LOP3.LUT R4, R4, 0x1ffffffe, RZ, 0xc0, !PT ;  /* 0x1ffffffe04047812 */ /* 0x000fe400078ec0ff */
[----:B------:R-:W-:-:S02]  /*0c00*/  LOP3.LUT R12, R12, 0xfffffff8, RZ, 0xc0, !PT ;  /* 0xfffffff80c0c7812 */ /* 0x000fc400078ec0ff */
[----:B------:R-:W-:Y:S01]  /*0c10*/  LEA.HI R9, R9, R14, RZ, 0x5 ;  /* 0x0000000e09097211 */ /* 0x000fe200078f28ff */
[----:B------:R-:W-:Y:S01]  /*0c20*/  IMAD.IADD R4, R7, 0x1, -R4 ;  /* 0x0000000107047824 */ /* 0x000fe200078e0a04 */
[----:B------:R-:W-:Y:S01]  /*0c30*/  LOP3.LUT R2, R2, 0x3fffffe, RZ, 0xc0, !PT ;  /* 0x03fffffe02027812 */ /* 0x000fe200078ec0ff */
[----:B------:R-:W-:Y:S01]  /*0c40*/  IMAD.IADD R12, R11, 0x1, -R12 ;  /* 0x000000010b0c7824 */ /* 0x000fe200078e0a0c */
[----:B------:R-:W-:Y:S02]  /*0c50*/  SHF.R.S32.HI R9, RZ, 0x5, R9 ;  /* 0x00000005ff097819 */ /* 0x000fe40000011409 */
[----:B------:R-:W-:Y:S01]  /*0c60*/  LOP3.LUT R10, R10, 0x7ffffffc, RZ, 0xc0, !PT ;  /* 0x7ffffffc0a0a7812 */ /* 0x000fe200078ec0ff */
[----:B------:R-:W-:Y:S01]  /*0c70*/  IMAD.IADD R2, R3, 0x1, -R2 ;  /* 0x0000000103027824 */ /* 0x000fe200078e0a02 */
[----:B------:R-:W-:Y:S01]  /*0c80*/  LEA.HI R0, R13, R13, RZ, 0x1 ;  /* 0x0000000d0d007211 */ /* 0x000fe200078f08ff */
[----:B------:R-:W-:Y:S02]  /*0c90*/  IMAD R3, R4, 0x8, R5 ;  /* 0x0000000804037824 */ /* 0x000fe400078e0205 */
[----:B------:R-:W-:Y:S01]  /*0ca0*/  IMAD R9, R9, 0x10, R12 ;  /* 0x0000001009097824 */ /* 0x000fe200078e020c */
[----:B------:R-:W-:Y:S01]  /*0cb0*/  LOP3.LUT R0, R0, 0x1ffffffe, RZ, 0xc0, !PT ;  /* 0x1ffffffe00007812 */ /* 0x000fe200078ec0ff */
[----:B------:R-:W-:Y:S01]  /*0cc0*/  IMAD.IADD R10, R14, 0x1, -R10 ;  /* 0x000000010e0a7824 */ /* 0x000fe200078e0a0a */
[----:B------:R0:W-:Y:S01]  /*0cd0*/  STL [R1+0x28], R3 ;  /* 0x0000280301007387 */ /* 0x0001e20000100800 */
[----:B------:R-:W-:-:S02]  /*0ce0*/  IMAD R2, R2, 0x40, R9 ;  /* 0x0000004002027824 */ /* 0x000fc400078e0209 */
[----:B------:R-:W-:Y:S02]  /*0cf0*/  IMAD.U32 R5, RZ, RZ, UR8 ;  /* 0x00000008ff057e24 */ /* 0x000fe4000f8e00ff */
[----:B------:R-:W-:Y:S01]  /*0d00*/  IMAD.SHL.U32 R17, R10, 0x2, RZ ;  /* 0x000000020a117824 */ /* 0x000fe200078e00ff */
[----:B------:R-:W-:Y:S01]  /*0d10*/  STL [R1+0x24], R2 ;  /* 0x0000240201007387 */ /* 0x000fe20000100800 */
[----:B------:R-:W-:Y:S02]  /*0d20*/  IMAD.IADD R0, R13, 0x1, -R0 ;  /* 0x000000010d007824 */ /* 0x000fe400078e0a00 */
[C---:B------:R-:W-:Y:S01]  /*0d30*/  VIADD R229, R17.reuse, 0x20 ;  /* 0x0000002011e57836 */ /* 0x040fe20000000000 */
[----:B0-----:R-:W-:Y:S01]  /*0d40*/  SHF.R.S32.HI R3, RZ, 0x3, R8 ;  /* 0x00000003ff037819 */ /* 0x001fe20000011408 */
[C---:B------:R-:W-:Y:S01]  /*0d50*/  VIADD R226, R17.reuse, 0x28 ;  /* 0x0000002811e27836 */ /* 0x040fe20000000000 */
[----:B------:R-:W-:Y:S01]  /*0d60*/  SHF.R.S32.HI R4, RZ, 0x1f, R17 ;  /* 0x0000001fff047819 */ /* 0x000fe20000011411 */
[----:B------:R-:W-:-:S02]  /*0d70*/  VIADD R4, R17, 0x10 ;  /* 0x0000001011047836 */ /* 0x000fc40000000000 */
[----:B------:R0:W-:Y:S01]  /*0d80*/  STL [R1+0xc], R3 ;  /* 0x00000c0301007387 */ /* 0x0001e20000100800 */
[C---:B------:R-:W-:Y:S02]  /*0d90*/  VIADD R225, R17.reuse, 0x30 ;  /* 0x0000003011e17836 */ /* 0x040fe40000000000 */
[C---:B------:R-:W-:Y:S01]  /*0da0*/  VIADD R224, R17.reuse, 0x38 ;  /* 0x0000003811e07836 */ /* 0x040fe20000000000 */
[----:B------:R1:W-:Y:S01]  /*0db0*/  STL [R1+0x2c], R5 ;  /* 0x00002c0501007387 */ /* 0x0003e20000100800 */
[C---:B------:R-:W-:Y:S02]  /*0dc0*/  VIADD R223, R17.reuse, 0x40 ;  /* 0x0000004011df7836 */ /* 0x040fe40000000000 */
[C---:B------:R-:W-:Y:S02]  /*0dd0*/  VIADD R222, R17.reuse, 0x48 ;  /* 0x0000004811de7836 */ /* 0x040fe40000000000 */
[----:B------:R-:W-:Y:S02]  /*0de0*/  VIADD R221, R17, 0x50 ;  /* 0x0000005011dd7836 */ /* 0x000fe40000000000 */
[----:B0-----:R-:W-:-:S02]  /*0df0*/  IMAD.U32 R3, RZ, RZ, UR4 ;  /* 0x00000004ff037e24 */ /* 0x001fc4000f8e00ff */
[C---:B------:R-:W-:Y:S02]  /*0e00*/  VIADD R220, R17.reuse, 0x58 ;  /* 0x0000005811dc7836 */ /* 0x040fe40000000000 */
[C---:B-1----:R-:W-:Y:S01]  /*0e10*/  VIADD R5, R17.reuse, 0x8 ;  /* 0x0000000811057836 */ /* 0x042fe20000000000 */
[----:B------:R0:W-:Y:S01]  /*0e20*/  STL [R1+0x14], R3 ;  /* 0x0000140301007387 */ /* 0x0001e20000100800 */
[C---:B------:R-:W-:Y:S02]  /*0e30*/  VIADD R219, R17.reuse, 0x60 ;  /* 0x0000006011db7836 */ /* 0x040fe40000000000 */
        /* <DEDUP_REMOVED lines=8> */
[C---:B0-----:R-:W-:Y:S01]  /*0ec0*/  VIADD R3, R17.reuse, 0x18 ;  /* 0x0000001811037836 */ /* 0x041fe20000000000 */
        /* <DEDUP_REMOVED lines=21> */
[----:B------:R-:W-:Y:S01]  /*1020*/  IMAD R23, R0, 0x8, R2 ;  /* 0x0000000800177824 */ /* 0x000fe200078e0202 */
[----:B------:R-:W-:-:S02]  /*1030*/  SHF.R.S32.HI R3, RZ, 0x1f, R215 ;  /* 0x0000001fff037819 */ /* 0x000fc400000114d7 */
[----:B------:R-:W-:Y:S02]  /*1040*/  SHF.R.S32.HI R5, RZ, 0x1f, R214 ;  /* 0x0000001fff057819 */ /* 0x000fe400000114d6 */
[----:B------:R-:W-:Y:S02]  /*1050*/  SHF.R.S32.HI R4, RZ, 0x1f, R213 ;  /* 0x0000001fff047819 */ /* 0x000fe400000114d5 */
[----:B------:R-:W-:Y:S02]  /*1060*/  SHF.R.S32.HI R3, RZ, 0x1f, R212 ;  /* 0x0000001fff037819 */ /* 0x000fe400000114d4 */
[----:B------:R-:W-:Y:S02]  /*1070*/  SHF.R.S32.HI R5, RZ, 0x1f, R211 ;  /* 0x0000001fff057819 */ /* 0x000fe400000114d3 */
[----:B------:R-:W-:Y:S02]  /*1080*/  SHF.R.S32.HI R4, RZ, 0x1f, R210 ;  /* 0x0000001fff047819 */ /* 0x000fe400000114d2 */
[----:B------:R-:W-:-:S02]  /*1090*/  SHF.R.S32.HI R3, RZ, 0x1f, R209 ;  /* 0x0000001fff037819 */ /* 0x000fc400000114d1 */
[----:B------:R-:W-:Y:S02]  /*10a0*/  SHF.R.S32.HI R5, RZ, 0x1f, R208 ;  /* 0x0000001fff057819 */ /* 0x000fe400000114d0 */
[----:B------:R-:W-:Y:S02]  /*10b0*/  SHF.R.S32.HI R4, RZ, 0x1f, R207 ;  /* 0x0000001fff047819 */ /* 0x000fe400000114cf */
[----:B------:R-:W-:-:S07]  /*10c0*/  SHF.R.S32.HI R3, RZ, 0x1f, R206 ;  /* 0x0000001fff037819 */ /* 0x000fce00000114ce */
.L_x_1328:
[----:B------:R-:W-:Y:S01]  /*10d0*/  ULDC.64 UR8, c[0x0][0xa28] ;  /* 0x00028a0000087ab9 */ /* 0x000fe20000000a00 */
[----:B------:R-:W-:Y:S01]  /*10e0*/  ULDC UR4, c[0x0][0x424] ;  /* 0x0001090000047ab9 */ /* 0x000fe20000000800 */
[----:B------:R-:W-:-:S04]  /*10f0*/  UISETP.NE.U32.AND UP0, UPT, UR8, URZ, UPT ;  /* 0x0000003f0800728c */ /* 0x000fc8000bf05070 */
[----:B------:R-:W-:-:S03]  /*1100*/  UISETP.NE.AND.EX UP0, UPT, UR9, URZ, UPT, UP0 ;  /* 0x0000003f0900728c */ /* 0x000fc6000bf05300 */
[----:B------:R-:W-:Y:S02]  /*1110*/  ULDC.64 UR8, c[0x0][0xa18] ;  /* 0x0002860000087ab9 */ /* 0x000fe40000000a00 */
[----:B------:R-:W-:Y:S01]  /*1120*/  UISETP.NE.U32.AND UP1, UPT, UR8, URZ, UPT ;  /* 0x0000003f0800728c */ /* 0x000fe2000bf25070 */
[----:B------:R-:W-:-:S03]  /*1130*/  PLOP3.LUT P0, PT, PT, PT, UP0, 0x80, 0x0 ;  /* 0x000000000000781c */ /* 0x000fc60003f0f008 */
[----:B------:R-:W-:-:S03]  /*1140*/  UISETP.NE.AND.EX UP1, UPT, UR9, URZ, UPT, UP1 ;  /* 0x0000003f0900728c */ /* 0x000fc6000bf25310 */
[----:B------:R-:W-:Y:S02]  /*1150*/  @UP0 ULDC.64 UR8, c[0x0][0xa28] ;  /* 0x00028a0000080ab9 */ /* 0x000fe40000000a00 */
[----:B------:R-:W-:Y:S01]  /*1160*/  @UP0 UIMAD.WIDE UR8, UR7, 0x4, UR8 ;  /* 0x00000004070808a5 */ /* 0x000fe2000f8e0208 */
[----:B------:R-:W-:-:S05]  /*1170*/  PLOP3.LUT P2, PT, PT, PT, UP1, 0x80, 0x0 ;  /* 0x000000000000781c */ /* 0x000fca0003f4f018 */
[----:B012---:R-:W-:Y:S02]  /*1180*/  IMAD.U32 R2, RZ, RZ, UR8 ;  /* 0x00000008ff027e24 */ /* 0x007fe4000f8e00ff */
[----:B------:R-:W-:Y:S01]  /*1190*/  IMAD.U32 R3, RZ, RZ, UR9 ;  /* 0x00000009ff037e24 */ /* 0x000fe2000f8e00ff */
[----:B------:R-:W-:Y:S02]  /*11a0*/  @UP1 ULDC.64 UR8, c[0x0][0xa18] ;  /* 0x0002860000081ab9 */ /* 0x000fe40000000a00 */
[----:B------:R-:W-:Y:S02]  /*11b0*/  @UP1 UIMAD.WIDE UR8, UR7, 0x4, UR8 ;  /* 0x00000004070818a5 */ /* 0x000fe4000f8e0208 */
[----:B------:R-:W2:Y:S04]  /*11c0*/  @P0 LDG.E R2, desc[UR36][R2.64] ;  /* 0x0000002402020981 */ /* 0x000ea8000c1e1900 */
[----:B------:R-:W-:-:S02]  /*11d0*/  IMAD.U32 R4, RZ, RZ, UR8 ;  /* 0x00000008ff047e24 */ /* 0x000fc4000f8e00ff */
[----:B------:R-:W-:Y:S01]  /*11e0*/  IMAD.U32 R5, RZ, RZ, UR9 ;  /* 0x00000009ff057e24 */ /* 0x000fe2000f8e00ff */
[----:B------:R-:W-:-:S04]  /*11f0*/  ULDC.64 UR8, c[0x0][0x418] ;  /* 0x0001060000087ab9 */ /* 0x000fc80000000a00 */
[----:B---3--:R-:W3:Y:S01]  /*1200*/  @P2 LDG.E R4, desc[UR36][R4.64] ;  /* 0x0000002404042981 */ /* 0x008ee2000c1e1900 */
[----:B------:R-:W-:Y:S02]  /*1210*/  UISETP.NE.U32.AND UP0, UPT, UR8, URZ, UPT ;  /* 0x0000003f0800728c */ /* 0x000fe4000bf05070 */
[----:B------:R-:W-:Y:S02]  /*1220*/  ULOP3.LUT UR10, UR5, 0xffff, URZ, 0xc0, !UPT ;  /* 0x0000ffff050a7892 */ /* 0x000fe4000f8ec03f */
[----:B------:R-:W-:Y:S01]  /*1230*/  UISETP.NE.AND.EX UP0, UPT, UR9, URZ, UPT, UP0 ;  /* 0x0000003f0900728c */ /* 0x000fe2000bf05300 */
[----:B------:R-:W-:Y:S02]  /*1240*/  UMOV UR43, URZ ;  /* 0x0000003f002b7c82 */ /* 0x000fe40008000000 */
[----:B------:R-:W-:Y:S01]  /*1250*/  ULDC.64 UR8, c[0x0][0xa20] ;  /* 0x0002880000087ab9 */ /* 0x000fe20000000a00 */
[----:B------:R-:W-:Y:S01]  /*1260*/  USEL UR4, UR4, 0x1, UP0 ;  /* 0x0000000104047887 */ /* 0x000fe20008000000 */
[----:B------:R-:W-:Y:S01]  /*1270*/  ISETP.NE.U32.AND P1, PT, RZ, UR8, PT ;  /* 0x00000008ff007c0c */ /* 0x000fe2000bf25070 */
[----:B------:R-:W-:Y:S01]  /*1280*/  ULDC UR8, c[0x0][0x2f0] ;  /* 0x0000bc0000087ab9 */ /* 0x000fe20000000800 */
[----:B------:R-:W-:Y:S01]  /*1290*/  IMAD.U32 R205, RZ, RZ, UR10 ;  /* 0x0000000affcd7e24 */ /* 0x000fe2000f8e00ff */
[----:B------:R-:W-:Y:S01]  /*12a0*/  UIMAD UR4, UR4, UR8, URZ ;  /* 0x00000008040472a4 */ /* 0x000fe2000f8e023f */
[----:B------:R-:W-:-:S02]  /*12b0*/  ISETP.NE.AND.EX P1, PT, RZ, UR9, PT, P1 ;  /* 0x00000009ff007c0c */ /* 0x000fc4000bf25310 */
[----:B--2---:R-:W-:Y:S02]  /*12c0*/  @P0 R2UR UR43, R2 ;  /* 0x00000000022b02ca */ /* 0x004fe400000e0000 */
[----:B---3--:R-:W-:Y:S01]  /*12d0*/  @P2 R2UR UR42, R4 ;  /* 0x00000000042a22ca */ /* 0x008fe200000e0000 */
[----:B----45:R-:W-:-:S14]  /*12e0*/  @P2 BRA `(.L_x_1217) ;  /* 0x0000000000382947 */ /* 0x030fdc0003800000 */
[----:B------:R-:W-:Y:S01]  /*12f0*/  ULDC.64 UR8, c[0x0][0xa00] ;  /* 0x0002800000087ab9 */ /* 0x000fe20000000a00 */
[----:B------:R-:W-:Y:S01]  /*1300*/  ULDC UR42, c[0x0][0x288] ;  /* 0x0000a200002a7ab9 */ /* 0x000fe20000000800 */
[----:B------:R-:W-:-:S04]  /*1310*/  ISETP.NE.U32.AND P0, PT, RZ, UR8, PT ;  /* 0x00000008ff007c0c */ /* 0x000fc8000bf05070 */
[----:B------:R-:W-:-:S13]  /*1320*/  ISETP.NE.AND.EX P0, PT, RZ, UR9, PT, P0 ;  /* 0x00000009ff007c0c */ /* 0x000fda000bf05300 */
[----:B------:R-:W-:Y:S05]  /*1330*/  @!P0 BRA `(.L_x_1217) ;  /* 0x0000000000248947 */ /* 0x000fea0003800000 */
[----:B------:R-:W-:Y:S02]  /*1340*/  ULDC.64 UR8, c[0x0][0xa00] ;  /* 0x0002800000087ab9 */ /* 0x000fe40000000a00 */
[----:B------:R-:W-:-:S06]  /*1350*/  UIMAD.WIDE UR8, UR7, 0x4, UR8 ;  /* 0x00000004070878a5 */ /* 0x000fcc000f8e0208 */
[----:B------:R-:W-:Y:S02]  /*1360*/  IMAD.U32 R2, RZ, RZ, UR8 ;  /* 0x00000008ff027e24 */ /* 0x000fe4000f8e00ff */
[----:B------:R-:W-:-:S05]  /*1370*/  IMAD.U32 R3, RZ, RZ, UR9 ;  /* 0x00000009ff037e24 */ /* 0x000fca000f8e00ff */
[----:B------:R-:W2:Y:S04]  /*1380*/  LDG.E R4, desc[UR36][R2.64] ;  /* 0x0000002402047981 */ /* 0x000ea8000c1e1900 */
[----:B------:R-:W3:Y:S01]  /*1390*/  LDG.E R0, desc[UR36][R2.64+0x4] ;  /* 0x0000042402007981 */ /* 0x000ee2000c1e1900 */
[----:B--2---:R-:W-:Y:S02]  /*13a0*/  R2UR UR42, R4 ;  /* 0x00000000042a72ca */ /* 0x004fe400000e0000 */
[----:B---3--:R-:W-:-:S13]  /*13b0*/  R2UR UR8, R0 ;  /* 0x00000000000872ca */ /* 0x008fda00000e0000 */
[----:B------:R-:W-:-:S12]  /*13c0*/  UIADD3 UR42, -UR42, UR8, URZ ;  /* 0x000000082a2a7290 */ /* 0x000fd8000fffe13f */
.L_x_1217:
[----:B------:R-:W-:-:S05]  /*13d0*/  IMAD.U32 R0, RZ, RZ, UR7 ;  /* 0x00000007ff007e24 */ /* 0x000fca000f8e00ff */
[----:B------:R0:W-:Y:S01]  /*13e0*/  STL [R1+0x10], R0 ;  /* 0x0000100001007387 */ /* 0x0001e20000100800 */
[----:B------:R-:W-:Y:S05]  /*13f0*/  @!P1 BRA `(.L_x_1218) ;  /* 0x00000000001c9947 */ /* 0x000fea0003800000 */
[----:B------:R-:W-:Y:S02]  /*1400*/  ULDC.64 UR8, c[0x0][0xa20] ;  /* 0x0002880000087ab9 */ /* 0x000fe40000000a00 */
[----:B------:R-:W-:-:S06]  /*1410*/  UIMAD.WIDE UR8, UR7, 0x4, UR8 ;  /* 0x00000004070878a5 */ /* 0x000fcc000f8e0208 */
[----:B------:R-:W-:Y:S02]  /*1420*/  IMAD.U32 R2, RZ, RZ, UR8 ;  /* 0x00000008ff027e24 */ /* 0x000fe4000f8e00ff */
[----:B------:R-:W-:-:S05]  /*1430*/  IMAD.U32 R3, RZ, RZ, UR9 ;  /* 0x00000009ff037e24 */ /* 0x000fca000f8e00ff */
[----:B------:R-:W2:Y:S02]  /*1440*/  LDG.E R2, desc[UR36][R2.64] ;  /* 0x0000002402027981 */ /* 0x000ea4000c1e1900 */
[----:B--2---:R-:W-:Y:S01]  /*1450*/  R2UR UR4, R2 ;  /* 0x00000000020472ca */ /* 0x004fe200000e0000 */
[----:B------:R-:W-:-:S14]  /*1460*/  BRA `(.L_x_1219) ;  /* 0x0000000000347947 */ /* 0x000fdc0003800000 */
.L_x_1218:
[----:B------:R-:W-:Y:S02]  /*1470*/  ULDC.64 UR8, c[0x0][0xa08] ;  /* 0x0002820000087ab9 */ /* 0x000fe40000000a00 */
        /* <DEDUP_REMOVED lines=8> */
[----:B0-----:R-:W3:Y:S01]  /*1500*/  LDG.E R0, desc[UR36][R2.64+0x4] ;  /* 0x0000042402007981 */ /* 0x001ee2000c1e1900 */
[----:B--2---:R-:W-:Y:S02]  /*1510*/  R2UR UR4, R4 ;  /* 0x00000000040472ca */ /* 0x004fe400000e0000 */
[----:B---3--:R-:W-:-:S13]  /*1520*/  R2UR UR7, R0 ;  /* 0x00000000000772ca */ /* 0x008fda00000e0000 */
[----:B------:R-:W-:-:S12]  /*1530*/  UIADD3 UR4, -UR4, UR7, URZ ;  /* 0x0000000704047290 */ /* 0x000fd8000fffe13f */
.L_x_1219:
[----:B------:R-:W-:Y:S01]  /*1540*/  ULDC UR7, c[0x0][0x448] ;  /* 0x0001120000077ab9 */ /* 0x000fe20000000800 */
[----:B------:R-:W-:Y:S02]  /*1550*/  USHF.L.U32 UR61, UR6, 0x7, URZ ;  /* 0x00000007063d7899 */ /* 0x000fe4000800063f */
[----:B------:R-:W-:Y:S02]  /*1560*/  UISETP.NE.AND UP0, UPT, UR7, 0x1, UPT ;  /* 0x000000010700788c */ /* 0x000fe4000bf05270 */
[----:B------:R-:W-:Y:S02]  /*1570*/  UIADD3 UR10, UR61, 0x7f, URZ ;  /* 0x0000007f3d0a7890 */ /* 0x000fe4000fffe03f */
[----:B------:R-:W-:Y:S01]  /*1580*/  UIADD3 UR43, UR4, -UR43, URZ ;  /* 0x8000002b042b7290 */ /* 0x000fe2000fffe03f */
[----:B------:R-:W-:Y:S01]  /*1590*/  ULDC.64 UR6, c[0x0][0x9e0] ;  /* 0x0002780000067ab9 */ /* 0x000fe20000000a00 */
[----:B------:R-:W-:-:S05]  /*15a0*/  UP2UR UR4, UPR, URZ, 0x1 ;  /* 0x000000013f047883 */ /* 0x000fca0008000000 */
[----:B------:R-:W-:Y:S01]  /*15b0*/  @UP0 ULDC UR8, c[0x0][0x44c] ;  /* 0x0001130000080ab9 */ /* 0x000fe20000000800 */
[----:B------:R-:W-:Y:S01]  /*15c0*/  @UP0 ULDC UR11, c[0x0][0x450] ;  /* 0x00011400000b0ab9 */ /* 0x000fe20000000800 */
[----:B------:R-:W-:Y:S01]  /*15d0*/  UIMAD.WIDE.U32 UR8, UR10, UR8, URZ ;  /* 0x000000080a0872a5 */ /* 0x000fe2000f8e003f */
[----:B------:R-:W-:Y:S01]  /*15e0*/  IMAD.U32 R22, RZ, RZ, UR4 ;  /* 0x00000004ff167e24 */ /* 0x000fe2000f8e00ff */
[----:B------:R-:W-:Y:S02]  /*15f0*/  UIADD3 UR4, UR43, 0x1, -UR42 ;  /* 0x000000012b047890 */ /* 0x000fe4000fffe82a */
[----:B------:R-:W-:Y:S02]  /*1600*/  @UP0 USHF.R.U32.HI UR10, URZ, UR11, UR9 ;  /* 0x0000000b3f0a0299 */ /* 0x000fe40008011609 */
[----:B------:R-:W-:Y:S02]  /*1610*/  UISETP.GE.AND UP0, UPT, UR7, 0x1, UPT ;  /* 0x000000010700788c */ /* 0x000fe4000bf06270 */
[----:B------:R-:W-:-:S02]  /*1620*/  UIADD3 UR10, UR4, UR10, URZ ;  /* 0x0000000a040a7290 */ /* 0x000fc4000fffe03f */
[----:B------:R-:W-:Y:S02]  /*1630*/  UP2UR UR60, UPR, URZ, 0x1 ;  /* 0x000000013f3c7883 */ /* 0x000fe40008000000 */
[----:B------:R-:W-:Y:S01]  /*1640*/  PLOP3.LUT P0, PT, PT, PT, UP0, 0x40, 0x0 ;  /* 0x000000000000781c */ /* 0x000fe20003f0e808 */
[----:B------:R-:W-:-:S12]  /*1650*/  UIADD3 UR6, UR10, UR6, URZ ;  /* 0x000000060a067290 */ /* 0x000fd8000fffe03f */
[----:B------:R-:W-:Y:S05]  /*1660*/  @P0 BRA `(.L_x_1220) ;  /* 0x0000000000440947 */ /* 0x000fea0003800000 */
        /* <DEDUP_REMOVED lines=10> */
.L_x_1221:
[----:B------:R-:W-:-:S11]  /*1710*/  UISETP.NE.AND UP0, UPT, UR7, 0x1, UPT ;  /* 0x000000010700788c */ /* 0x000fd6000bf05270 */
[----:B------:R-:W-:Y:S02]  /*1720*/  @UP0 ULDC.64 UR10, c[0x0][0x9e8] ;  /* 0x00027a00000a0ab9 */ /* 0x000fe40000000a00 */
[----:B------:R-:W-:-:S04]  /*1730*/  UIMAD.WIDE.U32 UR8, UR4, UR10, URZ ;  /* 0x0000000a040872a5 */ /* 0x000fc8000f8e003f */
[----:B------:R-:W-:-:S12]  /*1740*/  @UP0 USHF.R.U32.HI UR4, URZ, UR11, UR9 ;  /* 0x0000000b3f040299 */ /* 0x000fd80008011609 */
.L_x_1222:
[----:B------:R-:W-:-:S04]  /*1750*/  UIMAD UR4, UR4, UR7, UR7 ;  /* 0x00000007040472a4 */ /* 0x000fc8000f8e0207 */
[----:B------:R-:W-:-:S04]  /*1760*/  UISETP.LT.AND UP0, UPT, UR6, UR4, UPT ;  /* 0x000000040600728c */ /* 0x000fc8000bf01270 */
[----:B------:R-:W-:-:S12]  /*1770*/  USEL UR6, UR6, UR4, UP0 ;  /* 0x0000000406067287 */ /* 0x000fd80008000000 */
.L_x_1220:
[----:B------:R-:W-:Y:S01]  /*1780*/  R2UR UR4, R22 ;  /* 0x00000000160472ca */ /* 0x000fe200000e0000 */
[----:B------:R-:W-:Y:S02]  /*1790*/  UIADD3 UR10, UR6, 0x3f, URZ ;  /* 0x0000003f060a7890 */ /* 0x000fe4000fffe03f */
[----:B------:R-:W-:Y:S02]  /*17a0*/  UISETP.GE.AND UP1, UPT, UR7, 0x1, UPT ;  /* 0x000000010700788c */ /* 0x000fe4000bf26270 */
[----:B------:R-:W-:Y:S01]  /*17b0*/  USHF.R.S32.HI UR11, URZ, 0x1f, UR10 ;  /* 0x0000001f3f0b7899 */ /* 0x000fe2000801140a */
[----:B------:R-:W-:Y:S01]  /*17c0*/  UMOV UR12, UR61 ;  /* 0x0000003d000c7c82 */ /* 0x000fe20008000000 */
[----:B------:R-:W-:Y:S02]  /*17d0*/  UIADD3 UR41, UR43, -UR42, URZ ;  /* 0x8000002a2b297290 */ /* 0x000fe4000fffe03f */
[----:B------:R-:W-:Y:S01]  /*17e0*/  PLOP3.LUT P0, PT, PT, PT, UP1, 0x40, 0x0 ;  /* 0x000000000000781c */ /* 0x000fe20003f0e818 */
[----:B------:R-:W-:-:S03]  /*17f0*/  ULEA.HI UR11, UR11, UR10, URZ, 0x6 ;  /* 0x0000000a0b0b7291 */ /* 0x000fc6000f8f303f */
[----:B------:R-:W-:Y:S02]  /*1800*/  UISETP.NE.AND UP0, UPT, UR4, URZ, UPT ;  /* 0x0000003f0400728c */ /* 0x000fe4000bf05270 */
[----:B------:R-:W-:Y:S02]  /*1810*/  UIADD3 UR4, UR43, 0x3f, URZ ;  /* 0x0000003f2b047890 */ /* 0x000fe4000fffe03f */
[----:B------:R-:W-:Y:S02]  /*1820*/  USHF.R.S32.HI UR11, URZ, 0x6, UR11 ;  /* 0x000000063f0b7899 */ /* 0x000fe4000801140b */
[----:B------:R-:W-:Y:S01]  /*1830*/  USHF.R.S32.HI UR6, URZ, 0x1f, UR4 ;  /* 0x0000001f3f067899 */ /* 0x000fe20008011404 */
[----:B------:R-:W-:-:S03]  /*1840*/  ULDC UR10, c[0x0][0x9dc] ;  /* 0x00027700000a7ab9 */ /* 0x000fc60000000800 */
[----:B------:R-:W-:Y:S01]  /*1850*/  ULEA.HI UR6, UR6, UR4, URZ, 0x6 ;  /* 0x0000000406067291 */ /* 0x000fe2000f8f303f */
[----:B------:R-:W-:Y:S01]  /*1860*/  @UP0 ULDC UR8, c[0x0][0x44c] ;  /* 0x0001130000080ab9 */ /* 0x000fe20000000800 */
[----:B------:R-:W-:Y:S01]  /*1870*/  @UP0 ULDC UR13, c[0x0][0x450] ;  /* 0x00011400000d0ab9 */ /* 0x000fe20000000800 */
[----:B------:R-:W-:Y:S02]  /*1880*/  UIMAD.WIDE.U32 UR8, UR61, UR8, URZ ;  /* 0x000000083d0872a5 */ /* 0x000fe4000f8e003f */
[----:B------:R-:W-:Y:S02]  /*1890*/  USHF.R.S32.HI UR6, URZ, 0x6, UR6 ;  /* 0x000000063f067899 */ /* 0x000fe40008011406 */
[----:B------:R-:W-:Y:S02]  /*18a0*/  @UP0 USHF.R.U32.HI UR12, URZ, UR13, UR9 ;  /* 0x0000000d3f0c0299 */ /* 0x000fe40008011609 */
[----:B------:R-:W-:Y:S02]  /*18b0*/  UISETP.LT.AND UP0, UPT, UR6, UR11, UPT ;  /* 0x0000000b0600728c */ /* 0x000fe4000bf01270 */
[----:B------:R-:W-:-:S02]  /*18c0*/  UIADD3 UR4, UR41, UR12, URZ ;  /* 0x0000000c29047290 */ /* 0x000fc4000fffe03f */
[----:B------:R-:W-:Y:S02]  /*18d0*/  USEL UR6, UR6, UR11, UP0 ;  /* 0x0000000b06067287 */ /* 0x000fe40008000000 */
[----:B------:R-:W-:Y:S01]  /*18e0*/  UIADD3 UR10, UR4, -UR10, URZ ;  /* 0x8000000a040a7290 */ /* 0x000fe2000fffe03f */
[----:B------:R-:W-:Y:S11]  /*18f0*/  @P0 BRA `(.L_x_1223) ;  /* 0x0000000000440947 */ /* 0x000ff60003800000 */
        /* <DEDUP_REMOVED lines=10> */
.L_x_1224:
[----:B------:R-:W-:-:S11]  /*19a0*/  UISETP.NE.AND UP0, UPT, UR7, 0x1, UPT ;  /* 0x000000010700788c */ /* 0x000fd6000bf05270 */
[----:B------:R-:W-:Y:S02]  /*19b0*/  @UP0 ULDC.64 UR12, c[0x0][0x9e8] ;  /* 0x00027a00000c0ab9 */ /* 0x000fe40000000a00 */
[----:B------:R-:W-:-:S04]  /*19c0*/  UIMAD.WIDE.U32 UR8, UR4, UR12, URZ ;  /* 0x0000000c040872a5 */ /* 0x000fc8000f8e003f */
[----:B------:R-:W-:-:S12]  /*19d0*/  @UP0 USHF.R.U32.HI UR4, URZ, UR13, UR9 ;  /* 0x0000000d3f040299 */ /* 0x000fd80008011609 */
.L_x_1225:
[----:B------:R-:W-:-:S04]  /*19e0*/  UIMAD UR4, UR4, UR7, URZ ;  /* 0x00000007040472a4 */ /* 0x000fc8000f8e023f */
[----:B------:R-:W-:-:S04]  /*19f0*/  UISETP.LT.AND UP0, UPT, UR10, UR4, UPT ;  /* 0x000000040a00728c */ /* 0x000fc8000bf01270 */
[----:B------:R-:W-:-:S12]  /*1a00*/  USEL UR10, UR10, UR4, !UP0 ;  /* 0x000000040a0a7287 */ /* 0x000fd8000c000000 */
.L_x_1223:
[----:B------:R-:W-:-:S04]  /*1a10*/  USHF.R.S32.HI UR4, URZ, 0x1f, UR10 ;  /* 0x0000001f3f047899 */ /* 0x000fc8000801140a */
[----:B------:R-:W-:-:S04]  /*1a20*/  ULEA.HI UR4, UR4, UR10, URZ, 0x6 ;  /* 0x0000000a04047291 */ /* 0x000fc8000f8f303f */
[----:B------:R-:W-:Y:S02]  /*1a30*/  USHF.R.S32.HI UR7, URZ, 0x6, UR4 ;  /* 0x000000063f077899 */ /* 0x000fe40008011404 */
[----:B------:R-:W-:Y:S02]  /*1a40*/  ULOP3.LUT UR4, UR5, 0xff000000, URZ, 0xc0, !UPT ;  /* 0xff00000005047892 */ /* 0x000fe4000f8ec03f */
[----:B------:R-:W-:Y:S02]  /*1a50*/  UISETP.LT.AND UP0, UPT, URZ, UR7, UPT ;  /* 0x000000073f00728c */ /* 0x000fe4000bf01270 */
[----:B------:R-:W-:Y:S02]  /*1a60*/  ULOP3.LUT UR5, UR5, 0xff0000, URZ, 0xc0, !UPT ;  /* 0x00ff000005057892 */ /* 0x000fe4000f8ec03f */
[----:B------:R-:W-:Y:S02]  /*1a70*/  USEL UR10, URZ, UR7, !UP0 ;  /* 0x000000073f0a7287 */ /* 0x000fe4000c000000 */
[----:B------:R-:W-:-:S02]  /*1a80*/  USHF.R.U32.HI UR4, URZ, 0x8, UR4 ;  /* 0x000000083f047899 */ /* 0x000fc40008011604 */
[----:B------:R-:W-:Y:S02]  /*1a90*/  UISETP.GT.AND UP0, UPT, UR6, UR10, UPT ;  /* 0x0000000a0600728c */ /* 0x000fe4000bf04270 */
[----:B------:R-:W-:-:S03]  /*1aa0*/  ULEA.HI UR5, UR5, UR4, URZ, 0x10 ;  /* 0x0000000405057291 */ /* 0x000fc6000f8f803f */
[----:B------:R-:W-:Y:S01]  /*1ab0*/  UMOV UR4, URZ ;  /* 0x0000003f00047c82 */ /* 0x000fe20008000000 */
[----:B------:R-:W-:Y:S01]  /*1ac0*/  PLOP3.LUT P0, PT, PT, PT, UP0, 0x80, 0x0 ;  /* 0x000000000000781c */ /* 0x000fe20003f0f008 */
[----:B------:R-:W-:Y:S02]  /*1ad0*/  ULOP3.LUT UR7, UR5, 0xff, URZ, 0xc0, !UPT ;  /* 0x000000ff05077892 */ /* 0x000fe4000f8ec03f */
[----:B------:R-:W-:-:S04]  /*1ae0*/  USHF.R.U32.HI UR5, URZ, 0x10, UR5 ;  /* 0x000000103f057899 */ /* 0x000fc80008011605 */
[----:B------:R-:W-:Y:S02]  /*1af0*/  IMAD.U32 R204, RZ, RZ, UR7 ;  /* 0x00000007ffcc7e24 */ /* 0x000fe4000f8e00ff */
[----:B------:R-:W-:-:S04]  /*1b00*/  IMAD.U32 R202, RZ, RZ, UR5 ;  /* 0x00000005ffca7e24 */ /* 0x000fc8000f8e00ff */
[----:B------:R-:W-:Y:S05]  /*1b10*/  @!P0 BRA `(.L_x_1226) ;  /* 0x0000000000988947 */ /* 0x000fea0003800000 */
[----:B------:R-:W-:Y:S01]  /*1b20*/  R2UR UR5, R202 ;  /* 0x00000000ca0572ca */ /* 0x000fe200000e0000 */
[----:B------:R-:W-:-:S12]  /*1b30*/  ULDC UR4, c[0x0][0x9f0] ;  /* 0x00027c0000047ab9 */ /* 0x000fd80000000800 */
[----:B------:R-:W-:-:S04]  /*1b40*/  UISETP.NE.AND UP0, UPT, UR5, URZ, UPT ;  /* 0x0000003f0500728c */ /* 0x000fc8000bf05270 */
[----:B------:R-:W-:-:S04]  /*1b50*/  USEL UR11, UR5, UR4, UP0 ;  /* 0x00000004050b7287 */ /* 0x000fc80008000000 */
[----:B------:R-:W-:Y:S02]  /*1b60*/  UIADD3 UR4, UR11, -0x1, UR6 ;  /* 0xffffffff0b047890 */ /* 0x000fe4000fffe006 */
[----:B------:R-:W-:Y:S02]  /*1b70*/  IMAD.U32 R3, RZ, RZ, UR11 ;  /* 0x0000000bff037e24 */ /* 0x000fe4000f8e00ff */
[----:B------:R-:W-:-:S03]  /*1b80*/  UIADD3 UR7, -UR10, UR4, URZ ;  /* 0x000000040a077290 */ /* 0x000fc6000fffe13f */
[-C--:B0-----:R-:W-:Y:S01]  /*1b90*/  IABS R0, R3.reuse ;  /* 0x0000000300007213 */ /* 0x081fe20000000000 */
[----:B------:R-:W-:Y:S01]  /*1ba0*/  UMOV UR4, URZ ;  /* 0x0000003f00047c82 */ /* 0x000fe20008000000 */
[----:B------:R-:W-:Y:S01]  /*1bb0*/  IABS R5, R3 ;  /* 0x0000000300057213 */ /* 0x000fe20000000000 */
[----:B------:R-:W-:Y:S01]  /*1bc0*/  IMAD.U32 R4, RZ, RZ, UR7 ;  /* 0x00000007ff047e24 */ /* 0x000fe2000f8e00ff */
[----:B------:R-:W-:Y:S01]  /*1bd0*/  R2UR UR12, R0 ;  /* 0x00000000000c72ca */ /* 0x000fe200000e0000 */
[----:B------:R-:W-:-:S03]  /*1be0*/  ULOP3.LUT UR7, UR7, UR11, URZ, 0x3c, !UPT ;  /* 0x0000000b07077292 */ /* 0x000fc6000f8e3c3f */
[----:B------:R-:W-:-:S05]  /*1bf0*/  IABS R4, R4 ;  /* 0x0000000400047213 */ /* 0x000fca0000000000 */
[----:B------:R-:W-:-:S04]  /*1c00*/  IMAD.MOV.U32 R3, RZ, RZ, R4 ;  /* 0x000000ffff037224 */ /* 0x000fc800078e0004 */
[----:B------:R-:W0:Y:S01]  /*1c10*/  I2F.RP R0, UR12 ;  /* 0x0000000c00007d06 */ /* 0x000e220008209400 */
[----:B------:R-:W-:-:S07]  /*1c20*/  R2UR UR9, R3 ;  /* 0x00000000030972ca */ /* 0x000fce00000e0000 */
[----:B0-----:R-:W0:Y:S02]  /*1c30*/  MUFU.RCP R0, R0 ;  /* 0x0000000000007308 */ /* 0x001e240000001000 */
[----:B0-----:R-:W-:Y:S02]  /*1c40*/  VIADD R2, R0, 0xffffffe ;  /* 0x0ffffffe00027836 */ /* 0x001fe40000000000 */
        /* <DEDUP_REMOVED lines=19> */
.L_x_1226:
[----:B------:R-:W-:Y:S01]  /*1d80*/  R2UR UR5, R204 ;  /* 0x00000000cc0572ca */ /* 0x000fe200000e0000 */
[----:B------:R-:W-:Y:S01]  /*1d90*/  IMAD.U32 R152, RZ, RZ, UR6 ;  /* 0x00000006ff987e24 */ /* 0x000fe2000f8e00ff */
[----:B------:R-:W-:Y:S01]  /*1da0*/  PLOP3.LUT P0, PT, PT, PT, PT, 0x80, 0x0 ;  /* 0x000000000000781c */ /* 0x000fe20003f0f070 */
[----:B------:R-:W-:Y:S01]  /*1db0*/  IMAD.U32 R3, RZ, RZ, UR4 ;  /* 0x00000004ff037e24 */ /* 0x000fe2000f8e00ff */
[----:B------:R-:W-:Y:S01]  /*1dc0*/  CS2R R150, SRZ ;  /* 0x0000000000967805 */ /* 0x000fe2000001ff00 */
[----:B0-----:R-:W-:Y:S01]  /*1dd0*/  IMAD.MOV.U32 R0, RZ, RZ, RZ ;  /* 0x000000ffff007224 */ /* 0x001fe200078e00ff */
[----:B------:R-:W-:Y:S01]  /*1de0*/  CS2R R148, SRZ ;  /* 0x0000000000947805 */ /* 0x000fe2000001ff00 */
[----:B------:R-:W-:Y:S01]  /*1df0*/  IMAD.MOV.U32 R4, RZ, RZ, RZ ;  /* 0x000000ffff047224 */ /* 0x000fe200078e00ff */
[----:B------:R-:W-:Y:S02]  /*1e00*/  CS2R R146, SRZ ;  /* 0x0000000000927805 */ /* 0x000fe4000001ff00 */
[----:B------:R-:W-:-:S02]  /*1e10*/  CS2R R144, SRZ ;  /* 0x0000000000907805 */ /* 0x000fc4000001ff00 */
[----:B------:R-:W-:Y:S02]  /*1e20*/  CS2R R142, SRZ ;  /* 0x00000000008e7805 */ /* 0x000fe4000001ff00 */
[----:B------:R-:W-:Y:S02]  /*1e30*/  CS2R R140, SRZ ;  /* 0x00000000008c7805 */ /* 0x000fe4000001ff00 */
[----:B------:R-:W-:Y:S01]  /*1e40*/  CS2R R138, SRZ ;  /* 0x00000000008a7805 */ /* 0x000fe2000001ff00 */
[----:B------:R-:W-:Y:S01]  /*1e50*/  UIMAD UR5, UR5, UR4, UR10 ;  /* 0x00000004050572a4 */ /* 0x000fe2000f8e020a */
[----:B------:R-:W-:Y:S02]  /*1e60*/  CS2R R136, SRZ ;  /* 0x0000000000887805 */ /* 0x000fe4000001ff00 */
[----:B------:R-:W-:Y:S02]  /*1e70*/  CS2R R134, SRZ ;  /* 0x0000000000867805 */ /* 0x000fe4000001ff00 */
[----:B------:R-:W-:-:S02]  /*1e80*/  CS2R R132, SRZ ;  /* 0x0000000000847805 */ /* 0x000fc4000001ff00 */
[----:B------:R-:W-:Y:S02]  /*1e90*/  CS2R R130, SRZ ;  /* 0x0000000000827805 */ /* 0x000fe4000001ff00 */
[----:B------:R-:W-:Y:S02]  /*1ea0*/  CS2R R128, SRZ ;  /* 0x0000000000807805 */ /* 0x000fe4000001ff00 */
[----:B------:R-:W-:Y:S01]  /*1eb0*/  VIADDMNMX R152, R3, UR5, R152, PT ;  /* 0x0000000503987c46 */ /* 0x000fe2000b800198 */
[----:B------:R-:W-:Y:S01]  /*1ec0*/  IMAD.U32 R200, RZ, RZ, UR5 ;  /* 0x00000005ffc87e24 */ /* 0x000fe2000f8e00ff */
[----:B------:R-:W-:Y:S02]  /*1ed0*/  CS2R R126, SRZ ;  /* 0x00000000007e7805 */ /* 0x000fe4000001ff00 */
[----:B------:R-:W-:Y:S02]  /*1ee0*/  CS2R R124, SRZ ;  /* 0x00000000007c7805 */ /* 0x000fe4000001ff00 */
[----:B------:R-:W-:-:S02]  /*1ef0*/  ISETP.GT.AND P1, PT, R152, UR5, PT ;  /* 0x0000000598007c0c */ /* 0x000fc4000bf24270 */
        /* <DEDUP_REMOVED lines=87> */
.L_x_1228:
[----:B------:R-:W2:Y:S04]  /*2470*/  LDL R18, [R1+0x14] ;  /* 0x0000140001127983 */ /* 0x000ea80000100800 */
[----:B------:R-:W3:Y:S01]  /*2480*/  LDL R2, [R1+0x2c] ;  /* 0x00002c0001027983 */ /* 0x000ee20000100800 */
[----:B--2---:R-:W-:Y:S02]  /*2490*/  R2UR UR6, R18 ;  /* 0x00000000120672ca */ /* 0x004fe400000e0000 */
[----:B---3--:R-:W-:-:S11]  /*24a0*/  R2UR UR5, R2 ;  /* 0x00000000020572ca */ /* 0x008fd600000e0000 */
[----:B------:R-:W-:-:S04]  /*24b0*/  ULEA.HI UR4, UR6, UR6, URZ, 0x1 ;  /* 0x0000000606047291 */ /* 0x000fc8000f8f083f */
[----:B------:R-:W-:Y:S01]  /*24c0*/  ULOP3.LUT UR4, UR4, 0xfffffffe, URZ, 0xc0, !UPT ;  /* 0xfffffffe04047892 */ /* 0x000fe2000f8ec03f */
[----:B------:R-:W-:-:S03]  /*24d0*/  IMAD.U32 R2, RZ, RZ, UR5 ;  /* 0x00000005ff027e24 */ /* 0x000fc6000f8e00ff */
[----:B------:R-:W-:Y:S02]  /*24e0*/  UIADD3 UR4, UR6, -UR4, URZ ;  /* 0x8000000406047290 */ /* 0x000fe4000fffe03f */
[----:B------:R-:W-:-:S04]  /*24f0*/  ISETP.NE.AND P0, PT, R2, 0x3, PT ;  /* 0x000000030200780c */ /* 0x000fc80003f05270 */
[----:B------:R-:W-:-:S05]  /*2500*/  IMAD.U32 R0, RZ, RZ, UR4 ;  /* 0x00000004ff007e24 */ /* 0x000fca000f8e00ff */
[----:B------:R-:W-:-:S04]  /*2510*/  SHF.L.U32 R0, R0, 0x1f, RZ ;  /* 0x0000001f00007819 */ /* 0x000fc800000006ff */
[----:B------:R-:W0:Y:S02]  /*2520*/  SYNCS.PHASECHK.TRANS64.TRYWAIT P1, [UR40+0x30800], R0 ;  /* 0x03080000ff0075a7 */ /* 0x000e240008020168 */
[----:B0-----:R-:W-:Y:S05]  /*2530*/  @!P1 BRA `(.L_x_1229) ;  /* 0x00000170006c9947 */ /* 0x001fea0003800000 */
.L_x_1425:
[----:B------:R-:W-:Y:S05]  /*2540*/  @!P0 BRA `(.L_x_1230) ;  /* 0x0000000000048947 */ /* 0x000fea0003800000 */
[----:B------:R-:W-:Y:S01]  /*2550*/  BPT.TRAP 0x1 ;  /* 0x000000040000795c */ /* 0x000fe20000300000 */
.L_x_1230:
[----:B0-----:R-:W-:Y:S02]  /*2560*/  IMAD.U32 R3, RZ, RZ, UR39 ;  /* 0x00000027ff037e24 */ /* 0x001fe4000f8e00ff */
[----:B------:R-:W-:-:S03]  /*2570*/  IMAD.U32 R0, RZ, RZ, UR38 ;  /* 0x00000026ff007e24 */ /* 0x000fc6000f8e00ff */
[----:B------:R-:W-:Y:S02]  /*2580*/  LEA R3, R3, UR40, 0x3 ;  /* 0x0000002803037c11 */ /* 0x000fe4000f8e18ff */
[----:B------:R-:W-:-:S04]  /*2590*/  SHF.L.U32 R0, R0, 0x1f, RZ ;  /* 0x0000001f00007819 */ /* 0x000fc800000006ff */
[----:B------:R0:W1:Y:S01]  /*25a0*/  SYNCS.PHASECHK.TRANS64.TRYWAIT P1, [R3+URZ+0x30830], R0 ;  /* 0x03083000030075a7 */ /* 0x000062000802017f */
[----:B------:R-:W-:Y:S05]  /*25b0*/  @!P0 BRA `(.L_x_1231) ;  /* 0x0000000000048947 */ /* 0x000fea0003800000 */
[----:B------:R-:W-:Y:S01]  /*25c0*/  BPT.TRAP 0x1 ;  /* 0x000000040000795c */ /* 0x000fe20000300000 */
.L_x_1231:
[----:B-1----:R-:W-:Y:S05]  /*25d0*/  @P1 BRA `(.L_x_1232) ;  /* 0x0000000000081947 */ /* 0x002fea0003800000 */
[----:B------:R-:W1:Y:S02]  /*25e0*/  SYNCS.PHASECHK.TRANS64.TRYWAIT P1, [R3+URZ+0x30830], R0 ;  /* 0x03083000030075a7 */ /* 0x000e64000802017f */
[----:B-1----:R-:W-:Y:S05]  /*25f0*/  @!P1 BRA `(.L_x_1233) ;  /* 0x0000017000549947 */ /* 0x002fea0003800000 */
.L_x_1232:
[----:B------:R-:W-:Y:S05]  /*2600*/  WARPSYNC.ALL ;  /* 0x0000000000007948 */ /* 0x000fea0003800000 */
[----:B------:R-:W-:Y:S01]  /*2610*/  UIADD3 UR4, UR40, 0x20400, URZ ;  /* 0x0002040028047890 */ /* 0x000fe2000fffe03f */
[----:B------:R-:W-:Y:S01]  /*2620*/  WARPGROUP.ARRIVE ;  /* 0x00000000000079c5 */ /* 0x000fe20000000000 */
[----:B------:R-:W-:Y:S01]  /*2630*/  UMOV UR9, 0x40000040 ;  /* 0x4000004000097882 */ /* 0x000fe20000000000 */
[----:B------:R-:W-:Y:S01]  /*2640*/  UMOV UR11, 0x40000040 ;  /* 0x40000040000b7882 */ /* 0x000fe20000000000 */
[----:B------:R-:W-:Y:S01]  /*2650*/  USHF.R.U32.HI UR4, URZ, 0x4, UR4 ;  /* 0x000000043f047899 */ /* 0x000fe20008011604 */
[----:B------:R-:W-:Y:S01]  /*2660*/  IMAD.U32 R15, RZ, RZ, UR9 ;  /* 0x00000009ff0f7e24 */ /* 0x000fe2000f8e00ff */
[----:B------:R-:W-:Y:S01]  /*2670*/  UMOV UR57, 0x40000040 ;  /* 0x4000004000397882 */ /* 0x000fe20000000000 */
[----:B------:R-:W-:Y:S01]  /*2680*/  UMOV UR59, 0x40000040 ;  /* 0x40000040003b7882 */ /* 0x000fe20000000000 */
[----:B------:R-:W-:Y:S01]  /*2690*/  ULOP3.LUT UR4, UR4, 0x3fff, URZ, 0xc0, !UPT ;  /* 0x00003fff04047892 */ /* 0x000fe2000f8ec03f */
[----:B------:R-:W-:Y:S01]  /*26a0*/  UMOV UR13, 0x40000040 ;  /* 0x40000040000d7882 */ /* 0x000fe20000000000 */
[----:B------:R-:W-:-:S02]  /*26b0*/  UMOV UR15, 0x40000040 ;  /* 0x40000040000f7882 */ /* 0x000fc40000000000 */
[----:B------:R-:W-:Y:S02]  /*26c0*/  ULOP3.LUT UR5, UR4, 0x10000, URZ, 0xfc, !UPT ;  /* 0x0001000004057892 */ /* 0x000fe4000f8efc3f */
[----:B------:R-:W-:Y:S01]  /*26d0*/  ULOP3.LUT UR4, UR44, 0x10000, URZ, 0xfc, !UPT ;  /* 0x000100002c047892 */ /* 0x000fe2000f8efc3f */
[----:B------:R-:W-:Y:S01]  /*26e0*/  UMOV UR17, 0x40000040 ;  /* 0x4000004000117882 */ /* 0x000fe20000000000 */
[----:B------:R-:W-:Y:S02]  /*26f0*/  UMOV UR19, 0x40000040 ;  /* 0x4000004000137882 */ /* 0x000fe40000000000 */
[----:B------:R-:W-:Y:S01]  /*2700*/  IMAD.U32 R20, RZ, RZ, UR5 ;  /* 0x00000005ff147e24 */ /* 0x000fe2000f8e00ff */
[----:B------:R-:W-:Y:S02]  /*2710*/  ULEA UR5, UR39, UR5, 0xb ;  /* 0x0000000527057291 */ /* 0x000fe4000f8e583f */
[----:B------:R-:W-:Y:S01]  /*2720*/  UMOV UR8, UR4 ;  /* 0x0000000400087c82 */ /* 0x000fe20008000000 */
[----:B------:R-:W-:Y:S01]  /*2730*/  UIADD3 UR6, UR4, 0x2, URZ ;  /* 0x0000000204067890 */ /* 0x000fe2000fffe03f */
[----:B------:R-:W-:Y:S01]  /*2740*/  IMAD.U32 R14, RZ, RZ, UR8 ;  /* 0x00000008ff0e7e24 */ /* 0x000fe2000f8e00ff */
[----:B------:R-:W-:-:S02]  /*2750*/  UIADD3 UR7, UR5, 0x2, URZ ;  /* 0x0000000205077890 */ /* 0x000fc4000fffe03f */
[----:B------:R-:W-:Y:S01]  /*2760*/  UMOV UR10, UR5 ;  /* 0x00000005000a7c82 */ /* 0x000fe20008000000 */
[----:B------:R-:W-:Y:S01]  /*2770*/  UIADD3 UR56, UR4, 0x404, URZ ;  /* 0x0000040404387890 */ /* 0x000fe2000fffe03f */
[----:B------:R-:W-:Y:S01]  /*2780*/  HGMMA.64x64x16.F32.BF16 R24, gdesc[UR8], RZ, !UPT, gsb0 ;  /* 0x00e00000081879f0 */ /* 0x000fe2000c0018ff */
[----:B------:R-:W-:Y:S01]  /*2790*/  UMOV UR8, UR6 ;  /* 0x0000000600087c82 */ /* 0x000fe20008000000 */
[----:B------:R-:W-:Y:S01]  /*27a0*/  UMOV UR9, 0x40000040 ;  /* 0x4000004000097882 */ /* 0x000fe20000000000 */
[----:B------:R-:W-:Y:S01]  /*27b0*/  UMOV UR10, UR7 ;  /* 0x00000007000a7c82 */ /* 0x000fe20008000000 */
[----:B------:R-:W-:Y:S01]  /*27c0*/  UMOV UR11, 0x40000040 ;  /* 0x40000040000b7882 */ /* 0x000fe20000000000 */
[----:B------:R-:W-:Y:S01]  /*27d0*/  UIADD3 UR6, UR4, 0x4, URZ ;  /* 0x0000000404067890 */ /* 0x000fe2000fffe03f */
[----:B------:R-:W-:Y:S01]  /*27e0*/  IMAD.U32 R12, RZ, RZ, UR8 ;  /* 0x00000008ff0c7e24 */ /* 0x000fe2000f8e00ff */
[----:B------:R-:W-:Y:S01]  /*27f0*/  UIADD3 UR7, UR5, 0x4, URZ ;  /* 0x0000000405077890 */ /* 0x000fe2000fffe03f */
[----:B------:R-:W-:Y:S01]  /*2800*/  IMAD.U32 R13, RZ, RZ, UR9 ;  /* 0x00000009ff0d7e24 */ /* 0x000fe2000f8e00ff */
[----:B------:R-:W-:-:S02]  /*2810*/  UIADD3 UR58, UR5, 0x204, URZ ;  /* 0x00000204053a7890 */ /* 0x000fc4000fffe03f */
[----:B------:R-:W-:Y:S02]  /*2820*/  UIADD3 UR12, UR4, 0x800, URZ ;  /* 0x00000800040c7890 */ /* 0x000fe4000fffe03f */
[----:B------:R-:W-:Y:S02]  /*2830*/  UIADD3 UR14, UR5, 0x400, URZ ;  /* 0x00000400050e7890 */ /* 0x000fe4000fffe03f */
[----:B------:R-:W-:Y:S02]  /*2840*/  UIADD3 UR16, UR4, 0x802, URZ ;  /* 0x0000080204107890 */ /* 0x000fe4000fffe03f */
[----:B------:R-:W-:Y:S02]  /*2850*/  UIADD3 UR18, UR5, 0x402, URZ ;  /* 0x0000040205127890 */ /* 0x000fe4000fffe03f */
[----:B------:R-:W-:Y:S02]  /*2860*/  UIADD3 UR20, UR4, 0x804, URZ ;  /* 0x0000080404147890 */ /* 0x000fe4000fffe03f */
[----:B------:R-:W-:Y:S01]  /*2870*/  UIADD3 UR22, UR5, 0x404, URZ ;  /* 0x0000040405167890 */ /* 0x000fe2000fffe03f */
[----:B------:R-:W-:Y:S01]  /*2880*/  UMOV UR21, 0x40000040 ;  /* 0x4000004000157882 */ /* 0x000fe20000000000 */
[----:B------:R-:W-:Y:S01]  /*2890*/  UMOV UR23, 0x40000040 ;  /* 0x4000004000177882 */ /* 0x000fe20000000000 */
[----:B------:R-:W-:-:S02]  /*28a0*/  UIADD3 UR24, UR4, 0x806, URZ ;  /* 0x0000080604187890 */ /* 0x000fc4000fffe03f */
[----:B------:R-:W-:Y:S01]  /*28b0*/  UIADD3 UR26, UR5, 0x406, URZ ;  /* 0x00000406051a7890 */ /* 0x000fe2000fffe03f */
[----:B------:R-:W-:Y:S01]  /*28c0*/  UMOV UR25, 0x40000040 ;  /* 0x4000004000197882 */ /* 0x000fe20000000000 */
[----:B------:R-:W-:Y:S01]  /*28d0*/  UMOV UR27, 0x40000040 ;  /* 0x40000040001b7882 */ /* 0x000fe20000000000 */
[----:B------:R-:W-:Y:S02]  /*28e0*/  UIADD3 UR28, UR4, 0xc00, URZ ;  /* 0x00000c00041c7890 */ /* 0x000fe4000fffe03f */
[----:B------:R-:W-:Y:S01]  /*28f0*/  UIADD3 UR30, UR5, 0x600, URZ ;  /* 0x00000600051e7890 */ /* 0x000fe2000fffe03f */
[----:B------:R-:W-:Y:S01]  /*2900*/  UMOV UR29, 0x40000040 ;  /* 0x40000040001d7882 */ /* 0x000fe20000000000 */
[----:B------:R-:W-:Y:S01]  /*2910*/  UMOV UR31, 0x40000040 ;  /* 0x40000040001f7882 */ /* 0x000fe20000000000 */
        /* <DEDUP_REMOVED lines=12> */
[----:B------:R-:W-:Y:S02]  /*29e0*/  WARPGROUP.DEPBAR.LE gsb0, 0x0 ;  /* 0x00008000000079c5 */ /* 0x000fe40000010000 */
[----:B------:R-:W-:-:S06]  /*29f0*/  WARPGROUP.ARRIVE ;  /* 0x00000000000079c5 */ /* 0x000fcc0000000000 */
[----:B------:R-:W-:Y:S01]  /*2a00*/  HGMMA.64x64x16.F32.BF16 R24, gdesc[UR8], R24, gsb0 ;  /* 0x00e00000081879f0 */ /* 0x000fe20008001818 */
        /* <DEDUP_REMOVED lines=37> */
[----:B------:R-:W-:Y:S02]  /*2c60*/  IMAD.U32 R4, RZ, RZ, UR8 ;  /* 0x00000008ff047e24 */ /* 0x000fe4000f8e00ff */
[----:B------:R-:W-:Y:S01]  /*2c70*/  IMAD.U32 R5, RZ, RZ, UR9 ;  /* 0x00000009ff057e24 */ /* 0x000fe2000f8e00ff */
[----:B------:R-:W-:Y:S02]  /*2c80*/  WARPGROUP.DEPBAR.LE gsb0, 0x0 ;  /* 0x00008000000079c5 */ /* 0x000fe40000010000 */
[----:B------:R-:W-:-:S06]  /*2c90*/  WARPGROUP.ARRIVE ;  /* 0x00000000000079c5 */ /* 0x000fcc0000000000 */
[----:B------:R-:W-:Y:S01]  /*2ca0*/  HGMMA.64x64x16.F32.BF16 R24, gdesc[UR8], R24, gsb0 ;  /* 0x00e00000081879f0 */ /* 0x000fe20008001818 */
[----:B------:R-:W-:Y:S02]  /*2cb0*/  UIADD3 UR8, UR4, 0x406, URZ ;  /* 0x0000040604087890 */ /* 0x000fe4000fffe03f */
[----:B------:R-:W-:Y:S01]  /*2cc0*/  UIADD3 UR10, UR5, 0x206, URZ ;  /* 0x00000206050a7890 */ /* 0x000fe2000fffe03f */
[----:B------:R-:W-:Y:S01]  /*2cd0*/  UMOV UR9, 0x40000040 ;  /* 0x4000004000097882 */ /* 0x000fe20000000000 */
        /* <DEDUP_REMOVED lines=34> */
.L_x_1234:
[----:B------:R-:W-:Y:S01]  /*2f00*/  R2UR UR4, R22 ;  /* 0x00000000160472ca */ /* 0x000fe200000e0000 */
[----:B------:R-:W-:Y:S01]  /*2f10*/  ULDC UR5, c[0x0][0x9d8] ;  /* 0x0002760000057ab9 */ /* 0x000fe20000000800 */
[----:B------:R-:W2:Y:S01]  /*2f20*/  S2UR UR7, SR_CgaCtaId ;  /* 0x00000000000779c3 */ /* 0x000ea20000008800 */
[----:B------:R-:W-:Y:S01]  /*2f30*/  FMUL.FTZ R2, R28, UR5 ;  /* 0x000000051c027c20 */ /* 0x000fe20008410000 */
[----:B------:R-:W-:Y:S01]  /*2f40*/  FMUL.FTZ R36, R36, UR5 ;  /* 0x0000000524247c20 */ /* 0x000fe20008410000 */
[----:B------:R-:W-:Y:S01]  /*2f50*/  FMUL.FTZ R56, R34, UR5 ;  /* 0x0000000522387c20 */ /* 0x000fe20008410000 */
[----:B------:R-:W-:Y:S01]  /*2f60*/  FMUL.FTZ R24, R24, UR5 ;  /* 0x0000000518187c20 */ /* 0x000fe20008410000 */
[----:B------:R3:W4:Y:S01]  /*2f70*/  MUFU.TANH R59, R2 ;  /* 0x00000002003b7308 */ /* 0x0007220000002400 */
[----:B------:R-:W-:Y:S01]  /*2f80*/  FMUL.FTZ R38, R38, UR5 ;  /* 0x0000000526267c20 */ /* 0x000fe20008410000 */
[----:B------:R-:W-:Y:S01]  /*2f90*/  FMUL.FTZ R25, R25, UR5 ;  /* 0x0000000519197c20 */ /* 0x000fe20008410000 */
[----:B------:R-:W-:Y:S01]  /*2fa0*/  FMUL.FTZ R29, R29, UR5 ;  /* 0x000000051d1d7c20 */ /* 0x000fe20008410000 */
[----:B------:R-:W-:Y:S01]  /*2fb0*/  FMUL.FTZ R32, R32, UR5 ;  /* 0x0000000520207c20 */ /* 0x000fe20008410000 */
[----:B------:R-:W-:Y:S01]  /*2fc0*/  UISETP.NE.AND UP0, UPT, UR60, URZ, UPT ;  /* 0x0000003f3c00728c */ /* 0x000fe2000bf05270 */
[----:B------:R-:W-:Y:S01]  /*2fd0*/  FMUL.FTZ R28, R31, UR5 ;  /* 0x000000051f1c7c20 */ /* 0x000fe20008410000 */
[----:B------:R-:W-:Y:S01]  /*2fe0*/  UISETP.NE.AND UP1, UPT, UR4, URZ, UPT ;  /* 0x0000003f0400728c */ /* 0x000fe2000bf25270 */
[----:B------:R-:W-:Y:S01]  /*2ff0*/  R2UR UR4, R3 ;  /* 0x00000000030472ca */ /* 0x000fe200000e0000 */
[----:B---3--:R-:W-:Y:S01]  /*3000*/  VIADD R2, R23, UR61 ;  /* 0x0000003d17027c36 */ /* 0x008fe20008000000 */
[----:B------:R3:W4:Y:S01]  /*3010*/  MUFU.TANH R34, R36 ;  /* 0x0000002400227308 */ /* 0x0007220000002400 */
[----:B01----:R-:W-:Y:S01]  /*3020*/  FMUL.FTZ R0, R26, UR5 ;  /* 0x000000051a007c20 */ /* 0x003fe20008410000 */
[----:B------:R-:W-:Y:S01]  /*3030*/  FMUL.FTZ R19, R27, UR5 ;  /* 0x000000051b137c20 */ /* 0x000fe20008410000 */
[----:B------:R-:W-:Y:S01]  /*3040*/  PLOP3.LUT P1, PT, PT, PT, UP1, 0x80, 0x0 ;  /* 0x000000000000781c */ /* 0x000fe20003f2f018 */
[----:B------:R-:W-:Y:S01]  /*3050*/  FMUL.FTZ R26, R30, UR5 ;  /* 0x000000051e1a7c20 */ /* 0x000fe20008410000 */
[----:B------:R-:W-:Y:S01]  /*3060*/  PLOP3.LUT P2, PT, PT, PT, UP1, 0x80, 0x0 ;  /* 0x000000000000781c */ /* 0x000fe20003f4f018 */
[----:B------:R-:W-:Y:S01]  /*3070*/  FMUL.FTZ R33, R33, UR5 ;  /* 0x0000000521217c20 */ /* 0x000fe20008410000 */
[----:B------:R-:W-:Y:S01]  /*3080*/  FMUL.FTZ R40, R40, UR5 ;  /* 0x0000000528287c20 */ /* 0x000fe20008410000 */
[----:B------:R-:W-:Y:S01]  /*3090*/  @UP1 ULDC UR6, c[0x0][0x44c] ;  /* 0x0001130000061ab9 */ /* 0x000fe20000000800 */
[----:B---3--:R-:W-:Y:S01]  /*30a0*/  IMAD.MOV.U32 R36, RZ, RZ, R2 ;  /* 0x000000ffff247224 */ /* 0x008fe200078e0002 */
[----:B------:R0:W1:Y:S01]  /*30b0*/  MUFU.TANH R57, R24 ;  /* 0x0000001800397308 */ /* 0x0000620000002400 */
[----:B------:R-:W-:Y:S01]  /*30c0*/  UIADD3 UR4, UR4, 0x30840, URZ ;  /* 0x0003084004047890 */ /* 0x000fe2000fffe03f */
[----:B------:R-:W-:Y:S01]  /*30d0*/  FMUL.FTZ R41, R41, UR5 ;  /* 0x0000000529297c20 */ /* 0x000fe20008410000 */
[----:B------:R-:W-:Y:S01]  /*30e0*/  FMUL.FTZ R42, R42, UR5 ;  /* 0x000000052a2a7c20 */ /* 0x000fe20008410000 */
[----:B------:R-:W-:Y:S01]  /*30f0*/  FMUL.FTZ R43, R43, UR5 ;  /* 0x000000052b2b7c20 */ /* 0x000fe20008410000 */
[----:B--2---:R-:W-:Y:S01]  /*3100*/  UPRMT UR4, UR7, 0x654, UR4 ;  /* 0x0000065407047896 */ /* 0x004fe20008000004 */
[----:B------:R-:W-:Y:S01]  /*3110*/  @P1 IMAD.HI.U32 R3, R2, UR6, RZ ;  /* 0x0000000602031c27 */ /* 0x000fe2000f8e00ff */
[----:B------:R-:W-:Y:S01]  /*3120*/  @UP1 ULDC UR6, c[0x0][0x450] ;  /* 0x0001140000061ab9 */ /* 0x000fe20000000800 */
[----:B------:R2:W3:Y:S02]  /*3130*/  MUFU.TANH R63, R38 ;  /* 0x00000026003f7308 */ /* 0x0004e40000002400 */
[----:B0-----:R-:W-:Y:S01]  /*3140*/  FMUL.FTZ R24, R50, UR5 ;  /* 0x0000000532187c20 */ /* 0x001fe20008410000 */
[----:B------:R-:W-:Y:S01]  /*3150*/  FMUL.FTZ R45, R45, UR5 ;  /* 0x000000052d2d7c20 */ /* 0x000fe20008410000 */
[----:B------:R-:W-:Y:S01]  /*3160*/  @P2 SHF.R.U32.HI R36, RZ, UR6, R3 ;  /* 0x00000006ff242c19 */ /* 0x000fe20008011603 */
[----:B------:R-:W-:-:S02]  /*3170*/  IMAD.MOV.U32 R3, RZ, RZ, -0x40 ;  /* 0xffffffc0ff037424 */ /* 0x000fc400078e00ff */
[----:B------:R-:W-:Y:S01]  /*3180*/  FMUL.FTZ R18, R47, UR5 ;  /* 0x000000052f127c20 */ /* 0x000fe20008410000 */
[----:B------:R-:W-:Y:S01]  /*3190*/  FMUL.FTZ R48, R48, UR5 ;  /* 0x0000000530307c20 */ /* 0x000fe20008410000 */
[----:B------:R-:W-:Y:S01]  /*31a0*/  FMUL.FTZ R49, R49, UR5 ;  /* 0x0000000531317c20 */ /* 0x000fe20008410000 */
[----:B------:R-:W0:Y:S01]  /*31b0*/  SHFL.IDX PT, R50, R36, RZ, 0x1c1f ;  /* 0x001c1fff24327589 */ /* 0x000e2200000e0000 */
[----:B------:R5:W0:Y:S01]  /*31c0*/  MUFU.TANH R58, R25 ;  /* 0x00000019003a7308 */ /* 0x000a220000002400 */
[----:B--2---:R-:W-:Y:S02]  /*31d0*/  IMAD R38, R152, R3, 0x40 ;  /* 0x0000004098267424 */ /* 0x004fe400078e0203 */
[----:B------:R-:W-:Y:S01]  /*31e0*/  FMUL.FTZ R21, R51, UR5 ;  /* 0x0000000533157c20 */ /* 0x000fe20008410000 */
[----:B------:R-:W-:Y:S01]  /*31f0*/  FMUL.FTZ R52, R52, UR5 ;  /* 0x0000000534347c20 */ /* 0x000fe20008410000 */
[----:B------:R-:W-:Y:S01]  /*3200*/  FMUL.FTZ R53, R53, UR5 ;  /* 0x0000000535357c20 */ /* 0x000fe20008410000 */
[----:B------:R-:W-:Y:S01]  /*3210*/  IMAD.U32 R3, RZ, RZ, UR42 ;  /* 0x0000002aff037e24 */ /* 0x000fe2000f8e00ff */
[----:B------:R-:W-:Y:S01]  /*3220*/  PLOP3.LUT P1, PT, PT, PT, UP0, 0x40, 0x0 ;  /* 0x000000000000781c */ /* 0x000fe20003f2e808 */
[----:B------:R-:W-:Y:S01]  /*3230*/  ULDC UR6, c[0x0][0x9dc] ;  /* 0x0002770000067ab9 */ /* 0x000fe20000000800 */
[----:B------:R2:W0:Y:S01]  /*3240*/  MUFU.TANH R60, R29 ;  /* 0x0000001d003c7308 */ /* 0x0004220000002400 */
[----:B-----5:R-:W-:Y:S01]  /*3250*/  FMUL.FTZ R25, R46, UR5 ;  /* 0x000000052e197c20 */ /* 0x020fe20008410000 */
[----:B------:R-:W-:Y:S01]  /*3260*/  IADD3 R2, -R17, 0x1, R38 ;  /* 0x0000000111027810 */ /* 0x000fe20007ffe126 */
[----:B------:R-:W-:Y:S01]  /*3270*/  SYNCS.ARRIVE.TRANS64.RED.A1T0 RZ, [UR4], RZ ;  /* 0x000000ffffff79a7 */ /* 0x000fe20008100404 */
[----:B------:R-:W-:Y:S01]  /*3280*/  ULOP3.LUT UR4, URZ, UR6, URZ, 0x33, !UPT ;  /* 0x000000063f047292 */ /* 0x000fe2000f8e333f */
[----:B------:R-:W-:Y:S01]  /*3290*/  FMUL.FTZ R39, R39, UR5 ;  /* 0x0000000527277c20 */ /* 0x000fe20008410000 */
[----:B------:R-:W-:Y:S01]  /*32a0*/  IADD3 R2, -R3, UR43, R2 ;  /* 0x0000002b03027c10 */ /* 0x000fe2000fffe102 */
[----:B------:R-:W-:Y:S01]  /*32b0*/  FMUL.FTZ R35, R35, UR5 ;  /* 0x0000000523237c20 */ /* 0x000fe20008410000 */
[----:B------:R5:W0:Y:S01]  /*32c0*/  MUFU.TANH R31, R32 ;  /* 0x00000020001f7308 */ /* 0x000a220000002400 */
[----:B--2---:R-:W-:Y:S01]  /*32d0*/  FMUL.FTZ R29, R55, UR5 ;  /* 0x00000005371d7c20 */ /* 0x004fe20008410000 */
[----:B------:R-:W-:Y:S01]  /*32e0*/  ULDC UR7, c[0x0][0x9e0] ;  /* 0x0002780000077ab9 */ /* 0x000fe20000000800 */
[----:B------:R-:W-:Y:S01]  /*32f0*/  FMUL.FTZ R37, R37, UR5 ;  /* 0x0000000525257c20 */ /* 0x000fe20008410000 */
[----:B------:R-:W-:Y:S01]  /*3300*/  FMUL.FTZ R44, R44, UR5 ;  /* 0x000000052c2c7c20 */ /* 0x000fe20008410000 */
[----:B------:R-:W-:-:S02]  /*3310*/  VIADD R46, R2, UR7 ;  /* 0x00000007022e7c36 */ /* 0x000fc40008000000 */
[----:B------:R-:W-:Y:S01]  /*3320*/  VIADD R47, R2, UR4 ;  /* 0x00000004022f7c36 */ /* 0x000fe20008000000 */
[----:B------:R-:W2:Y:S01]  /*3330*/  MUFU.TANH R0, R0 ;  /* 0x0000000000007308 */ /* 0x000ea20000002400 */
[----:B-----5:R-:W-:-:S07]  /*3340*/  FMUL.FTZ R32, R54, UR5 ;  /* 0x0000000536207c20 */ /* 0x020fce0008410000 */
        /* <DEDUP_REMOVED lines=20> */
[----:B------:R5:W1:Y:S08]  /*3490*/  MUFU.TANH R64, R39 ;  /* 0x0000002700407308 */ /* 0x000a700000002400 */
[----:B------:R-:W1:Y:S01]  /*34a0*/  MUFU.TANH R61, R35 ;  /* 0x00000023003d7308 */ /* 0x000e620000002400 */
[----:B-----5:R-:W-:-:S04]  /*34b0*/  IADD3 R39, -R17, UR43, R38 ;  /* 0x0000002b11277c10 */ /* 0x020fc8000fffe126 */
[----:B0-----:R-:W-:-:S03]  /*34c0*/  VIADDMNMX R30, R50, R46, R39, PT ;  /* 0x0000002e321e7246 */ /* 0x001fc60003800127 */
[----:B------:R0:W1:Y:S08]  /*34d0*/  MUFU.TANH R62, R37 ;  /* 0x00000025003e7308 */ /* 0x0000700000002400 */
[----:B------:R5:W1:Y:S01]  /*34e0*/  MUFU.TANH R35, R44 ;  /* 0x0000002c00237308 */ /* 0x000a620000002400 */
[----:B0-----:R-:W-:Y:S01]  /*34f0*/  IMAD.IADD R37, R47, 0x1, R50 ;  /* 0x000000012f257824 */ /* 0x001fe200078e0232 */
[----:B-----5:R-:W-:Y:S01]  /*3500*/  LEA R44, R152, 0xffffffc0, 0x6 ;  /* 0xffffffc0982c7811 */ /* 0x020fe200078e30ff */
[----:B--234-:R-:W-:Y:S06]  /*3510*/  @P1 BRA `(.L_x_1235) ;  /* 0x0000000000641947 */ /* 0x01cfec0003800000 */
[----:B------:R-:W-:Y:S01]  /*3520*/  IMAD.U32 R27, RZ, RZ, UR42 ;  /* 0x0000002aff1b7e24 */ /* 0x000fe2000f8e00ff */
[----:B------:R-:W-:Y:S04]  /*3530*/  BSSY B0, `(.L_x_1236) ;  /* 0x0000013000007945 */ /* 0x000fe80003800000 */
[----:B------:R-:W-:-:S04]  /*3540*/  IADD3 R27, -R27, UR43, R50 ;  /* 0x0000002b1b1b7c10 */ /* 0x000fc8000fffe132 */
        /* <DEDUP_REMOVED lines=11> */
.L_x_1237:
[----:B------:R-:W-:Y:S02]  /*3600*/  ULDC UR4, c[0x0][0x9e4] ;  /* 0x0002790000047ab9 */ /* 0x000fe40000000800 */
[----:B------:R-:W-:-:S05]  /*3610*/  IMAD.U32 R51, RZ, RZ, UR4 ;  /* 0x00000004ff337e24 */ /* 0x000fca000f8e00ff */
[----:B------:R-:W-:-:S13]  /*3620*/  ISETP.NE.AND P1, PT, R51, 0x1, PT ;  /* 0x000000013300780c */ /* 0x000fda0003f25270 */
[----:B------:R-:W0:Y:S02]  /*3630*/  @P1 LDC.64 R2, c[0x0][0x9e8] ;  /* 0x00027a00ff021b82 */ /* 0x000e240000000a00 */
[----:B0-----:R-:W-:-:S05]  /*3640*/  @P1 IMAD.HI.U32 R2, R27, R2, RZ ;  /* 0x000000021b021227 */ /* 0x001fca00078e00ff */
[----:B------:R-:W-:-:S07]  /*3650*/  @P1 SHF.R.U32.HI R27, RZ, R3, R2 ;  /* 0x00000003ff1b1219 */ /* 0x000fce0000011602 */
.L_x_1238:
[----:B------:R-:W-:Y:S05]  /*3660*/  BSYNC B0 ;  /* 0x0000000000007941 */ /* 0x000fea0003800000 */
.L_x_1236:
[----:B------:R-:W-:-:S04]  /*3670*/  IMAD R2, R27, R51, -R44 ;  /* 0x000000331b027224 */ /* 0x000fc800078e0a2c */
[----:B------:R-:W-:-:S05]  /*3680*/  IMAD.IADD R2, R2, 0x1, -R17 ;  /* 0x0000000102027824 */ /* 0x000fca00078e0a11 */
[----:B------:R-:W-:Y:S02]  /*3690*/  VIADDMNMX R30, R2, R51, R30, PT ;  /* 0x00000033021e7246 */ /* 0x000fe4000380011e */
[----:B------:R-:W-:-:S07]  /*36a0*/  VIMNMX R37, R37, R2, !PT ;  /* 0x0000000225257248 */ /* 0x000fce0007fe0100 */
.L_x_1235:
[C---:B------:R-:W-:Y:S01]  /*36b0*/  ISETP.GE.AND P2, PT, R38.reuse, 0x9, PT ;  /* 0x000000092600780c */ /* 0x040fe20003f46270 */
[----:B------:R-:W0:Y:S01]  /*36c0*/  SHFL.IDX PT, R36, R36, 0x1, 0x1c1f ;  /* 0x003c1f0024247f89 */ /* 0x000e2200000e0000 */
[----:B------:R-:W-:Y:S01]  /*36d0*/  ISETP.GE.AND P1, PT, R38, 0x2, PT ;  /* 0x000000022600780c */ /* 0x000fe20003f26270 */
[----:B------:R-:W-:Y:S01]  /*36e0*/  UISETP.NE.AND UP0, UPT, UR60, URZ, UPT ;  /* 0x0000003f3c00728c */ /* 0x000fe2000bf05270 */
        /* <DEDUP_REMOVED lines=13> */
[----:B------:R-:W-:Y:S02]  /*37c0*/  FSEL R65, R31, -INF , !P3 ;  /* 0xff8000001f417808 */ /* 0x000fe40005800000 */
        /* <DEDUP_REMOVED lines=15> */
[----:B-1----:R-:W-:Y:S02]  /*38c0*/  FSEL R71, R62, -INF , !P3 ;  /* 0xff8000003e477808 */ /* 0x002fe40005800000 */
        /* <DEDUP_REMOVED lines=22> */
[----:B------:R-:W-:-:S04]  /*3a30*/  ISETP.GT.AND P4, PT, R37, 0x30, !P3 ;  /* 0x000000302500780c */ /* 0x000fc80005f84270 */
[----:B------:R-:W-:-:S04]  /*3a40*/  ISETP.LT.OR P4, PT, R30, 0x31, P4 ;  /* 0x000000311e00780c */ /* 0x000fc80002781670 */
[----:B------:R-:W-:Y:S02]  /*3a50*/  FSEL R33, R48, -INF , !P4 ;  /* 0xff80000030217808 */ /* 0x000fe40006000000 */
[----:B------:R-:W-:-:S04]  /*3a60*/  ISETP.GE.AND P4, PT, R38, 0x32, PT ;  /* 0x000000322600780c */ /* 0x000fc80003f86270 */
        /* <DEDUP_REMOVED lines=12> */
[----:B------:R-:W-:Y:S01]  /*3b30*/  ISETP.GE.AND P6, PT, R38, 0x3a, PT ;  /* 0x0000003a2600780c */ /* 0x000fe20003fc6270 */
[----:B0-----:R-:W-:-:S03]  /*3b40*/  IMAD.IADD R38, R47, 0x1, R36 ;  /* 0x000000012f267824 */ /* 0x001fc600078e0224 */
[----:B------:R-:W-:Y:S02]  /*3b50*/  P2R R45, PR, RZ, 0x40 ;  /* 0x00000040ff2d7803 */ /* 0x000fe40000000000 */
[----:B------:R-:W-:Y:S02]  /*3b60*/  ISETP.GT.AND P6, PT, R37, 0x39, !P6 ;  /* 0x000000392500780c */ /* 0x000fe400077c4270 */
[----:B------:R-:W-:Y:S02]  /*3b70*/  VIADDMNMX R37, R36, R46, R39, PT ;  /* 0x0000002e24257246 */ /* 0x000fe40003800127 */
[----:B------:R-:W-:-:S04]  /*3b80*/  ISETP.LT.OR P6, PT, R30, 0x3a, P6 ;  /* 0x0000003a1e00780c */ /* 0x000fc800037c1670 */
[----:B------:R-:W-:Y:S02]  /*3b90*/  FSEL R30, R53, -INF , !P6 ;  /* 0xff800000351e7808 */ /* 0x000fe40007000000 */
[----:B------:R-:W-:-:S13]  /*3ba0*/  PLOP3.LUT P6, PT, PT, PT, UP0, 0x40, 0x0 ;  /* 0x000000000000781c */ /* 0x000fda0003fce808 */
[----:B------:R-:W-:Y:S05]  /*3bb0*/  @P6 BRA `(.L_x_1239) ;  /* 0x0000000000646947 */ /* 0x000fea0003800000 */
        /* <DEDUP_REMOVED lines=14> */
.L_x_1241:
[----:B------:R-:W-:Y:S02]  /*3ca0*/  ULDC UR4, c[0x0][0x9e4] ;  /* 0x0002790000047ab9 */ /* 0x000fe40000000800 */
[----:B------:R-:W-:-:S05]  /*3cb0*/  IMAD.U32 R36, RZ, RZ, UR4 ;  /* 0x00000004ff247e24 */ /* 0x000fca000f8e00ff */
[----:B------:R-:W-:-:S13]  /*3cc0*/  ISETP.NE.AND P6, PT, R36, 0x1, PT ;  /* 0x000000012400780c */ /* 0x000fda0003fc5270 */
[----:B------:R-:W0:Y:S02]  /*3cd0*/  @P6 LDC.64 R2, c[0x0][0x9e8] ;  /* 0x00027a00ff026b82 */ /* 0x000e240000000a00 */
[----:B0-----:R-:W-:-:S05]  /*3ce0*/  @P6 IMAD.HI.U32 R2, R39, R2, RZ ;  /* 0x0000000227026227 */ /* 0x001fca00078e00ff */
[----:B------:R-:W-:-:S07]  /*3cf0*/  @P6 SHF.R.U32.HI R39, RZ, R3, R2 ;  /* 0x00000003ff276219 */ /* 0x000fce0000011602 */
.L_x_1242:
[----:B------:R-:W-:Y:S05]  /*3d00*/  BSYNC B0 ;  /* 0x0000000000007941 */ /* 0x000fea0003800000 */
.L_x_1240:
[----:B------:R-:W-:-:S04]  /*3d10*/  IMAD R2, R39, R36, -R44 ;  /* 0x0000002427027224 */ /* 0x000fc800078e0a2c */
[----:B------:R-:W-:-:S05]  /*3d20*/  IMAD.IADD R2, R2, 0x1, -R17 ;  /* 0x0000000102027824 */ /* 0x000fca00078e0a11 */
[----:B------:R-:W-:Y:S02]  /*3d30*/  VIADDMNMX R37, R2, R36, R37, PT ;  /* 0x0000002402257246 */ /* 0x000fe40003800125 */
[----:B------:R-:W-:-:S07]  /*3d40*/  VIMNMX R38, R38, R2, !PT ;  /* 0x0000000226267248 */ /* 0x000fce0007fe0100 */
.L_x_1239:
[----:B------:R-:W-:Y:S01]  /*3d50*/  ISETP.GT.AND P1, PT, R38, 0x1, !P1 ;  /* 0x000000012600780c */ /* 0x000fe20004f24270 */
[----:B------:R-:W-:Y:S01]  /*3d60*/  ULDC UR10, c[0x0][0x988] ;  /* 0x00026200000a7ab9 */ /* 0x000fe20000000800 */
[----:B------:R-:W-:Y:S01]  /*3d70*/  FMNMX.FTZ R2, R57, R51, !PT ;  /* 0x0000003339027209 */ /* 0x000fe20007810000 */
[----:B------:R-:W-:Y:S01]  /*3d80*/  UISETP.NE.AND UP0, UPT, UR60, URZ, UPT ;  /* 0x0000003f3c00728c */ /* 0x000fe2000bf05270 */
[----:B------:R-:W-:Y:S01]  /*3d90*/  ISETP.LT.OR P1, PT, R37, 0x2, P1 ;  /* 0x000000022500780c */ /* 0x000fe20000f21670 */
[----:B------:R-:W-:Y:S01]  /*3da0*/  UMOV UR11, UR61 ;  /* 0x0000003d000b7c82 */ /* 0x000fe20008000000 */
        /* <DEDUP_REMOVED lines=26> */
[----:B------:R-:W-:-:S02]  /*3f50*/  FMNMX.FTZ R2, R31, R2, !PT ;  /* 0x000000021f027209 */ /* 0x000fc40007810000 */
[----:B------:R-:W-:Y:S02]  /*3f60*/  ISETP.LT.OR P1, PT, R37, 0x19, P1 ;  /* 0x000000192500780c */ /* 0x000fe40000f21670 */
[----:B------:R-:W-:Y:S02]  /*3f70*/  FMNMX.FTZ R3, R27, R2, !PT ;  /* 0x000000021b037209 */ /* 0x000fe40007810000 */
[----:B------:R-:W-:Y:S02]  /*3f80*/  FSEL R39, R63, -INF , !P1 ;  /* 0xff8000003f277808 */ /* 0x000fe40004800000 */
[----:B------:R-:W-:Y:S02]  /*3f90*/  ISETP.NE.AND P1, PT, R66, RZ, PT ;  /* 0x000000ff4200720c */ /* 0x000fe40003f25270 */
[----:B------:R-:W-:Y:S02]  /*3fa0*/  FMNMX.FTZ R44, R30, R3, !PT ;  /* 0x000000031e2c7209 */ /* 0x000fe40007810000 */
[----:B------:R-:W-:-:S02]  /*3fb0*/  ISETP.GT.AND P1, PT, R38, 0x19, !P1 ;  /* 0x000000192600780c */ /* 0x000fc40004f24270 */
[----:B------:R-:W-:Y:S01]  /*3fc0*/  ISETP.NE.AND P6, PT, R40, RZ, PT ;  /* 0x000000ff2800720c */ /* 0x000fe20003fc5270 */
[----:B------:R-:W0:Y:S01]  /*3fd0*/  SHFL.BFLY PT, R3, R44, 0x2, 0x1f ;  /* 0x0c401f002c037f89 */ /* 0x000e2200000e0000 */
[C---:B------:R-:W-:Y:S02]  /*3fe0*/  ISETP.LT.OR P1, PT, R37.reuse, 0x1a, P1 ;  /* 0x0000001a2500780c */ /* 0x040fe40000f21670 */
[----:B------:R-:W-:Y:S02]  /*3ff0*/  ISETP.GT.AND P2, PT, R38, 0x8, !P2 ;  /* 0x000000082600780c */ /* 0x000fe40005744270 */
        /* <DEDUP_REMOVED lines=24> */
[----:B------:R-:W-:Y:S02]  /*4180*/  ISETP.LT.OR P1, PT, R37, 0x29, P1 ;  /* 0x000000292500780c */ /* 0x000fe40000f21670 */
[----:B------:R-:W-:Y:S02]  /*4190*/  FMNMX.FTZ R3, R28, R3, !PT ;  /* 0x000000031c037209 */ /* 0x000fe40007810000 */
[----:B------:R-:W-:Y:S02]  /*41a0*/  FSEL R25, R25, -INF , !P1 ;  /* 0xff80000019197808 */ /* 0x000fe40004800000 */
[----:B------:R-:W-:-:S02]  /*41b0*/  FMNMX.FTZ R43, R56, R3, !PT ;  /* 0x00000003382b7209 */ /* 0x000fc40007810000 */
[C---:B------:R-:W-:Y:S02]  /*41c0*/  ISETP.LT.OR P2, PT, R37.reuse, 0x2a, P2 ;  /* 0x0000002a2500780c */ /* 0x040fe40001741670 */
[----:B------:R-:W-:Y:S02]  /*41d0*/  ISETP.GT.AND P4, PT, R38, 0x31, !P4 ;  /* 0x000000312600780c */ /* 0x000fe40006784270 */
[----:B------:R-:W-:Y:S02]  /*41e0*/  ISETP.LT.OR P3, PT, R37, 0x31, P3 ;  /* 0x000000312500780c */ /* 0x000fe40001f61670 */
[----:B0-----:R-:W-:Y:S02]  /*41f0*/  FMNMX.FTZ R3, R45, R2, !PT ;  /* 0x000000022d037209 */ /* 0x001fe40007810000 */
[----:B------:R-:W-:Y:S02]  /*4200*/  FMNMX.FTZ R2, R36, R43, !PT ;  /* 0x0000002b24027209 */ /* 0x000fe40007810000 */
[----:B------:R-:W-:Y:S01]  /*4210*/  FSEL R18, R18, -INF , !P2 ;  /* 0xff80000012127808 */ /* 0x000fe20005000000 */
[----:B------:R-:W-:Y:S01]  /*4220*/  FMUL.FTZ R44, R3, UR10 ;  /* 0x0000000a032c7c20 */ /* 0x000fe20008410000 */
[----:B------:R-:W-:-:S02]  /*4230*/  FMNMX.FTZ R43, R39, R2, !PT ;  /* 0x00000002272b7209 */ /* 0x000fc40007810000 */
[----:B------:R-:W-:Y:S02]  /*4240*/  FSETP.NEU.FTZ.AND P1, PT, R3, -INF , PT ;  /* 0xff8000000300780b */ /* 0x000fe40003f3d000 */
[----:B------:R-:W-:Y:S02]  /*4250*/  FMNMX.FTZ R2, R40, R43, !PT ;  /* 0x0000002b28027209 */ /* 0x000fe40007810000 */
[----:B------:R-:W-:Y:S02]  /*4260*/  ISETP.GT.AND P5, PT, R38, 0x38, !P5 ;  /* 0x000000382600780c */ /* 0x000fe40006fa4270 */
[----:B------:R-:W-:Y:S02]  /*4270*/  FMNMX.FTZ R43, R41, R2, !PT ;  /* 0x00000002292b7209 */ /* 0x000fe40007810000 */
[----:B------:R-:W-:Y:S02]  /*4280*/  ISETP.LT.OR P4, PT, R37, 0x32, P4 ;  /* 0x000000322500780c */ /* 0x000fe40002781670 */
[----:B------:R-:W-:-:S02]  /*4290*/  FMNMX.FTZ R2, R42, R43, !PT ;  /* 0x0000002b2a027209 */ /* 0x000fc40007810000 */
[----:B------:R-:W-:Y:S02]  /*42a0*/  FSEL R24, R24, -INF , !P3 ;  /* 0xff80000018187808 */ /* 0x000fe40005800000 */
        /* <DEDUP_REMOVED lines=27> */
[--C-:B------:R-:W-:Y:S01]  /*4460*/  FFMA.FTZ R33, R33, UR10, -R44.reuse ;  /* 0x0000000a21217c23 */ /* 0x100fe2000801082c */
[----:B------:R-:W1:Y:S01]  /*4470*/  SHFL.BFLY PT, R37, R2, 0x2, 0x1f ;  /* 0x0c401f0002257f89 */ /* 0x000e6200000e0000 */
[----:B------:R-:W-:Y:S01]  /*4480*/  MUFU.EX2 R43, R43 ;  /* 0x0000002b002b7308 */ /* 0x000fe20000000800 */
[--C-:B------:R-:W-:Y:S01]  /*4490*/  FFMA.FTZ R31, R31, UR10, -R44.reuse ;  /* 0x0000000a1f1f7c23 */ /* 0x100fe2000801082c */
[--C-:B------:R-:W-:Y:S01]  /*44a0*/  FFMA.FTZ R27, R27, UR10, -R44.reuse ;  /* 0x0000000a1b1b7c23 */ /* 0x100fe2000801082c */
[----:B------:R-:W-:Y:S01]  /*44b0*/  FFMA.FTZ R30, R30, UR10, -R44 ;  /* 0x0000000a1e1e7c23 */ /* 0x000fe2000801082c */
[----:B------:R-:W-:-:S04]  /*44c0*/  R2UR UR4, R22 ;  /* 0x00000000160472ca */ /* 0x000fc800000e0000 */
[----:B------:R-:W2:Y:S01]  /*44d0*/  MUFU.EX2 R46, R46 ;  /* 0x0000002e002e7308 */ /* 0x000ea20000000800 */
[----:B0-----:R-:W-:Y:S01]  /*44e0*/  FADD.FTZ R44, R38, R45 ;  /* 0x0000002d262c7221 */ /* 0x001fe20000010000 */
[----:B------:R-:W-:-:S06]  /*44f0*/  F2FP.BF16.F32.PACK_AB R196, R45, R38 ;  /* 0x000000262dc4723e */ /* 0x000fcc00000010ff */
[----:B------:R-:W-:Y:S01]  /*4500*/  MUFU.EX2 R47, R47 ;  /* 0x0000002f002f7308 */ /* 0x000fe20000000800 */
[----:B------:R-:W-:Y:S01]  /*4510*/  UISETP.NE.AND UP1, UPT, UR4, URZ, UPT ;  /* 0x0000003f0400728c */ /* 0x000fe2000bf25270 */
[----:B-1----:R-:W-:-:S06]  /*4520*/  FMNMX.FTZ R37, R2, R37, !PT ;  /* 0x0000002502257209 */ /* 0x002fcc0007810000 */
[----:B------:R-:W0:Y:S01]  /*4530*/  MUFU.EX2 R48, R48 ;  /* 0x0000003000307308 */ /* 0x000e220000000800 */
[----:B--2---:R-:W-:Y:S01]  /*4540*/  F2FP.BF16.F32.PACK_AB R198, R46, R43 ;  /* 0x0000002b2ec6723e */ /* 0x004fe200000010ff */
[----:B------:R-:W1:Y:S02]  /*4550*/  SHFL.BFLY PT, R2, R37, 0x1, 0x1f ;  /* 0x0c201f0025027f89 */ /* 0x000e6400000e0000 */
[----:B------:R-:W-:Y:S01]  /*4560*/  @UP1 ULDC UR4, c[0x0][0x44c] ;  /* 0x0001130000041ab9 */ /* 0x000fe20000000800 */
[----:B------:R-:W-:Y:S01]  /*4570*/  @UP1 ULDC UR14, c[0x0][0x450] ;  /* 0x00011400000e1ab9 */ /* 0x000fe20000000800 */
[----:B------:R-:W-:Y:S02]  /*4580*/  UIMAD.WIDE.U32 UR4, UR61, UR4, URZ ;  /* 0x000000043d0472a5 */ /* 0x000fe4000f8e003f */
[----:B------:R-:W-:Y:S05]  /*4590*/  MUFU.EX2 R49, R49 ;  /* 0x0000003100317308 */ /* 0x000fea0000000800 */
[----:B------:R-:W-:-:S03]  /*45a0*/  @UP1 UMOV UR4, UR5 ;  /* 0x0000000500041c82 */ /* 0x000fc60008000000 */
[----:B------:R-:W2:Y:S01]  /*45b0*/  MUFU.EX2 R50, R50 ;  /* 0x0000003200327308 */ /* 0x000ea20000000800 */
[----:B------:R-:W-:Y:S01]  /*45c0*/  @UP1 USHF.R.U32.HI UR11, URZ, UR14, UR4 ;  /* 0x0000000e3f0b1299 */ /* 0x000fe20008011604 */
[----:B0-----:R-:W-:-:S03]  /*45d0*/  F2FP.BF16.F32.PACK_AB R192, R48, R47 ;  /* 0x0000002f30c0723e */ /* 0x001fc600000010ff */
[----:B------:R-:W-:-:S03]  /*45e0*/  UIADD3 UR41, UR41, UR11, URZ ;  /* 0x0000000b29297290 */ /* 0x000fc6000fffe03f */
[----:B------:R-:W-:Y:S01]  /*45f0*/  MUFU.EX2 R51, R51 ;  /* 0x0000003300337308 */ /* 0x000fe20000000800 */
[----:B------:R-:W-:Y:S01]  /*4600*/  UIADD3 UR7, UR41, UR7, URZ ;  /* 0x0000000729077290 */ /* 0x000fe2000fffe03f */
[----:B-1----:R-:W-:-:S04]  /*4610*/  FMNMX.FTZ R2, R37, R2, !PT ;  /* 0x0000000225027209 */ /* 0x002fc80007810000 */
[C---:B------:R-:W-:Y:S01]  /*4620*/  FSETP.NEU.FTZ.AND P1, PT, R2.reuse, -INF , PT ;  /* 0xff8000000200780b */ /* 0x040fe20003f3d000 */
[----:B------:R-:W-:Y:S01]  /*4630*/  FMUL.FTZ R37, R2, UR10 ;  /* 0x0000000a02257c20 */ /* 0x000fe20008410000 */
[----:B------:R-:W0:Y:S01]  /*4640*/  MUFU.EX2 R52, R52 ;  /* 0x0000003400347308 */ /* 0x000e220000000800 */
[----:B--2---:R-:W-:-:S03]  /*4650*/  F2FP.BF16.F32.PACK_AB R194, R50, R49 ;  /* 0x0000003132c2723e */ /* 0x004fc600000010ff */
[----:B------:R-:W-:Y:S02]  /*4660*/  FSEL R37, R37, RZ, P1 ;  /* 0x000000ff25257208 */ /* 0x000fe40000800000 */
[----:B------:R-:W-:Y:S02]  /*4670*/  PLOP3.LUT P1, PT, PT, PT, UP0, 0x40, 0x0 ;  /* 0x000000000000781c */ /* 0x000fe40003f2e808 */
        /* <DEDUP_REMOVED lines=16> */
[----:B------:R-:W2:Y:S01]  /*4780*/  MUFU.EX2 R0, R0 ;  /* 0x0000000000007308 */ /* 0x000ea20000000800 */
[----:B-1----:R-:W-:Y:S01]  /*4790*/  FADD.FTZ R19, R43, R44 ;  /* 0x0000002c2b137221 */ /* 0x002fe20000010000 */
[--C-:B------:R-:W-:Y:S01]  /*47a0*/  FFMA.FTZ R32, R32, UR10, -R37.reuse ;  /* 0x0000000a20207c23 */ /* 0x100fe20008010825 */
[----:B------:R-:W-:Y:S01]  /*47b0*/  FFMA.FTZ R29, R29, UR10, -R37 ;  /* 0x0000000a1d1d7c23 */ /* 0x000fe20008010825 */
[----:B0-----:R-:W-:-:S04]  /*47c0*/  F2FP.BF16.F32.PACK_AB R188, R52, R51 ;  /* 0x0000003334bc723e */ /* 0x001fc800000010ff */
[----:B------:R0:W-:Y:S08]  /*47d0*/  MUFU.EX2 R199, R28 ;  /* 0x0000001c00c77308 */ /* 0x0001f00000000800 */
[----:B------:R-:W1:Y:S01]  /*47e0*/  MUFU.EX2 R26, R26 ;  /* 0x0000001a001a7308 */ /* 0x000e620000000800 */
[----:B0-----:R-:W-:-:S04]  /*47f0*/  FADD.FTZ R28, R46, R19 ;  /* 0x000000132e1c7221 */ /* 0x001fc80000010000 */
[----:B------:R-:W-:-:S03]  /*4800*/  FADD.FTZ R19, R47, R28 ;  /* 0x0000001c2f137221 */ /* 0x000fc60000010000 */
[----:B------:R-:W0:Y:S01]  /*4810*/  MUFU.EX2 R56, R56 ;  /* 0x0000003800387308 */ /* 0x000e220000000800 */
[----:B------:R-:W-:Y:S01]  /*4820*/  FADD.FTZ R28, R48, R19 ;  /* 0x00000013301c7221 */ /* 0x000fe20000010000 */
[----:B--2---:R-:W-:Y:S01]  /*4830*/  FADD.FTZ R19, R0, R197 ;  /* 0x000000c500137221 */ /* 0x004fe20000010000 */
[----:B------:R-:W-:-:S05]  /*4840*/  F2FP.BF16.F32.PACK_AB R197, R197, R0 ;  /* 0x00000000c5c5723e */ /* 0x000fca00000010ff */
[----:B------:R2:W-:Y:S08]  /*4850*/  MUFU.EX2 R184, R31 ;  /* 0x0000001f00b87308 */ /* 0x0005f00000000800 */
[----:B------:R3:W4:Y:S01]  /*4860*/  MUFU.EX2 R193, R36 ;  /* 0x0000002400c17308 */ /* 0x0007220000000800 */
[----:B--2---:R-:W-:Y:S01]  /*4870*/  FADD.FTZ R31, R49, R28 ;  /* 0x0000001c311f7221 */ /* 0x004fe20000010000 */
[----:B-1----:R-:W-:-:S04]  /*4880*/  FADD.FTZ R28, R26, R19 ;  /* 0x000000131a1c7221 */ /* 0x002fc80000010000 */
[C---:B------:R-:W-:Y:S01]  /*4890*/  FADD.FTZ R19, R199.reuse, R28 ;  /* 0x0000001cc7137221 */ /* 0x040fe20000010000 */
[----:B------:R-:W-:Y:S01]  /*48a0*/  F2FP.BF16.F32.PACK_AB R199, R199, R26 ;  /* 0x0000001ac7c7723e */ /* 0x000fe200000010ff */
[----:B------:R-:W1:Y:S01]  /*48b0*/  MUFU.EX2 R34, R34 ;  /* 0x0000002200227308 */ /* 0x000e620000000800 */
[----:B---3--:R-:W-:Y:S01]  /*48c0*/  FADD.FTZ R36, R50, R31 ;  /* 0x0000001f32247221 */ /* 0x008fe20000010000 */
[----:B0-----:R-:W-:-:S03]  /*48d0*/  FADD.FTZ R28, R56, R19 ;  /* 0x00000013381c7221 */ /* 0x001fc60000010000 */
[----:B------:R-:W-:-:S03]  /*48e0*/  FADD.FTZ R31, R51, R36 ;  /* 0x00000024331f7221 */ /* 0x000fc60000010000 */
[----:B------:R-:W0:Y:S01]  /*48f0*/  MUFU.EX2 R39, R39 ;  /* 0x0000002700277308 */ /* 0x000e220000000800 */
[----:B------:R-:W-:Y:S01]  /*4900*/  FADD.FTZ R36, R52, R31 ;  /* 0x0000001f34247221 */ /* 0x000fe20000010000 */
[C---:B----4-:R-:W-:Y:S01]  /*4910*/  FADD.FTZ R28, R193.reuse, R28 ;  /* 0x0000001cc11c7221 */ /* 0x050fe20000010000 */
[----:B------:R-:W-:Y:S02]  /*4920*/  F2FP.BF16.F32.PACK_AB R193, R193, R56 ;  /* 0x00000038c1c1723e */ /* 0x000fe400000010ff */
[----:B------:R-:W-:-:S03]  /*4930*/  FADD.FTZ R19, R35, R36 ;  /* 0x0000002423137221 */ /* 0x000fc60000010000 */
[----:B------:R-:W2:Y:S01]  /*4940*/  MUFU.EX2 R40, R40 ;  /* 0x0000002800287308 */ /* 0x000ea20000000800 */
[C---:B-1----:R-:W-:Y:S01]  /*4950*/  FADD.FTZ R36, R34.reuse, R19 ;  /* 0x0000001322247221 */ /* 0x042fe20000010000 */
[----:B------:R-:W-:-:S06]  /*4960*/  F2FP.BF16.F32.PACK_AB R190, R34, R35 ;  /* 0x0000002322be723e */ /* 0x000fcc00000010ff */
[----:B------:R-:W1:Y:S01]  /*4970*/  MUFU.EX2 R33, R33 ;  /* 0x0000002100217308 */ /* 0x000e620000000800 */
[----:B0-----:R-:W-:-:S07]  /*4980*/  FADD.FTZ R19, R39, R28 ;  /* 0x0000001c27137221 */ /* 0x001fce0000010000 */
[----:B------:R-:W0:Y:S01]  /*4990*/  MUFU.EX2 R41, R41 ;  /* 0x0000002900297308 */ /* 0x000e220000000800 */
[C---:B--2---:R-:W-:Y:S01]  /*49a0*/  FADD.FTZ R28, R40.reuse, R19 ;  /* 0x00000013281c7221 */ /* 0x044fe20000010000 */
[----:B------:R-:W-:-:S06]  /*49b0*/  F2FP.BF16.F32.PACK_AB R195, R40, R39 ;  /* 0x0000002728c3723e */ /* 0x000fcc00000010ff */
[----:B------:R-:W2:Y:S01]  /*49c0*/  MUFU.EX2 R42, R42 ;  /* 0x0000002a002a7308 */ /* 0x000ea20000000800 */
[----:B-1----:R-:W-:-:S04]  /*49d0*/  FADD.FTZ R31, R33, R36 ;  /* 0x00000024211f7221 */ /* 0x002fc80000010000 */
[C---:B------:R-:W-:Y:S01]  /*49e0*/  FADD.FTZ R36, R184.reuse, R31 ;  /* 0x0000001fb8247221 */ /* 0x040fe20000010000 */
[----:B------:R-:W-:Y:S02]  /*49f0*/  F2FP.BF16.F32.PACK_AB R184, R184, R33 ;  /* 0x00000021b8b8723e */ /* 0x000fe400000010ff */
[----:B------:R-:W1:Y:S01]  /*4a00*/  MUFU.EX2 R27, R27 ;  /* 0x0000001b001b7308 */ /* 0x000e620000000800 */
[----:B0-----:R-:W-:-:S07]  /*4a10*/  FADD.FTZ R19, R41, R28 ;  /* 0x0000001c29137221 */ /* 0x001fce0000010000 */
[----:B------:R-:W0:Y:S01]  /*4a20*/  MUFU.EX2 R30, R30 ;  /* 0x0000001e001e7308 */ /* 0x000e220000000800 */
[C---:B--2---:R-:W-:Y:S01]  /*4a30*/  FADD.FTZ R28, R42.reuse, R19 ;  /* 0x000000132a1c7221 */ /* 0x044fe20000010000 */
[----:B------:R-:W-:-:S06]  /*4a40*/  F2FP.BF16.F32.PACK_AB R189, R42, R41 ;  /* 0x000000292abd723e */ /* 0x000fcc00000010ff */
[----:B------:R-:W2:Y:S01]  /*4a50*/  MUFU.EX2 R25, R25 ;  /* 0x0000001900197308 */ /* 0x000ea20000000800 */
[----:B-1----:R-:W-:-:S07]  /*4a60*/  FADD.FTZ R31, R27, R36 ;  /* 0x000000241b1f7221 */ /* 0x002fce0000010000 */
[----:B------:R-:W1:Y:S01]  /*4a70*/  MUFU.EX2 R18, R18 ;  /* 0x0000001200127308 */ /* 0x000e620000000800 */
[C---:B0-----:R-:W-:Y:S01]  /*4a80*/  F2FP.BF16.F32.PACK_AB R186, R30.reuse, R27 ;  /* 0x0000001b1eba723e */ /* 0x041fe200000010ff */
[----:B------:R-:W-:-:S06]  /*4a90*/  FADD.FTZ R19, R30, R31 ;  /* 0x0000001f1e137221 */ /* 0x000fcc0000010000 */
[----:B------:R-:W0:Y:S01]  /*4aa0*/  MUFU.EX2 R24, R24 ;  /* 0x0000001800187308 */ /* 0x000e220000000800 */
[----:B--2---:R-:W-:-:S07]  /*4ab0*/  FADD.FTZ R27, R25, R28 ;  /* 0x0000001c191b7221 */ /* 0x004fce0000010000 */
[----:B------:R-:W2:Y:S01]  /*4ac0*/  MUFU.EX2 R21, R21 ;  /* 0x0000001500157308 */ /* 0x000ea20000000800 */
[C---:B-1----:R-:W-:Y:S01]  /*4ad0*/  FADD.FTZ R27, R18.reuse, R27 ;  /* 0x0000001b121b7221 */ /* 0x042fe20000010000 */
[----:B------:R-:W-:-:S06]  /*4ae0*/  F2FP.BF16.F32.PACK_AB R191, R18, R25 ;  /* 0x0000001912bf723e */ /* 0x000fcc00000010ff */
[----:B------:R-:W1:Y:S01]  /*4af0*/  MUFU.EX2 R32, R32 ;  /* 0x0000002000207308 */ /* 0x000e620000000800 */
[----:B0-----:R-:W-:-:S07]  /*4b00*/  FADD.FTZ R0, R24, R27 ;  /* 0x0000001b18007221 */ /* 0x001fce0000010000 */
[----:B------:R-:W0:Y:S01]  /*4b10*/  MUFU.EX2 R29, R29 ;  /* 0x0000001d001d7308 */ /* 0x000e220000000800 */
[C---:B--2---:R-:W-:Y:S01]  /*4b20*/  FADD.FTZ R27, R21.reuse, R0 ;  /* 0x00000000151b7221 */ /* 0x044fe20000010000 */
[----:B------:R-:W-:Y:S01]  /*4b30*/  F2FP.BF16.F32.PACK_AB R185, R21, R24 ;  /* 0x0000001815b9723e */ /* 0x000fe200000010ff */
[----:B------:R-:W-:Y:S02]  /*4b40*/  VIADD R21, R152, 0xfffffffe ;  /* 0xfffffffe98157836 */ /* 0x000fe40000000000 */
[----:B-1----:R-:W-:-:S04]  /*4b50*/  FADD.FTZ R0, R32, R27 ;  /* 0x0000001b20007221 */ /* 0x002fc80000010000 */
        /* <DEDUP_REMOVED lines=10> */
[----:B------:R-:W-:-:S07]  /*4c00*/  UIMAD.WIDE.U32 UR14, UR18, UR4, URZ ;  /* 0x00000004120e72a5 */ /* 0x000fce000f8e003f */
[----:B------:R-:W-:Y:S02]  /*4c10*/  @UP0 UMOV UR14, UR15 ;  /* 0x0000000f000e0c82 */ /* 0x000fe40008000000 */
[----:B------:R-:W-:-:S04]  /*4c20*/  @UP0 USHF.R.U32.HI UR18, URZ, UR5, UR14 ;  /* 0x000000053f120299 */ /* 0x000fc8000801160e */
[----:B------:R-:W-:Y:S01]  /*4c30*/  ULOP3.LUT UR18, URZ, UR18, URZ, 0x33, !UPT ;  /* 0x000000123f127292 */ /* 0x000fe2000f8e333f */
[----:B------:R-:W-:Y:S11]  /*4c40*/  BRA `(.L_x_1245) ;  /* 0x0000000000187947 */ /* 0x000ff60003800000 */
.L_x_1244:
[----:B------:R-:W-:Y:S02]  /*4c50*/  ULDC UR11, c[0x0][0x9e4] ;  /* 0x00027900000b7ab9 */ /* 0x000fe40000000800 */
[----:B------:R-:W-:-:S11]  /*4c60*/  UISETP.NE.AND UP0, UPT, UR11, 0x1, UPT ;  /* 0x000000010b00788c */ /* 0x000fd6000bf05270 */
[----:B------:R-:W-:Y:S02]  /*4c70*/  @UP0 ULDC.64 UR4, c[0x0][0x9e8] ;  /* 0x00027a0000040ab9 */ /* 0x000fe40000000a00 */
[----:B------:R-:W-:-:S07]  /*4c80*/  UIMAD.WIDE.U32 UR14, UR18, UR4, URZ ;  /* 0x00000004120e72a5 */ /* 0x000fce000f8e003f */
[----:B------:R-:W-:Y:S02]  /*4c90*/  @UP0 UMOV UR14, UR15 ;  /* 0x0000000f000e0c82 */ /* 0x000fe40008000000 */
[----:B------:R-:W-:-:S12]  /*4ca0*/  @UP0 USHF.R.U32.HI UR18, URZ, UR5, UR14 ;  /* 0x000000053f120299 */ /* 0x000fd8000801160e */
.L_x_1245:
[----:B------:R-:W-:-:S04]  /*4cb0*/  UIMAD UR11, UR18, UR11, UR11 ;  /* 0x0000000b120b72a4 */ /* 0x000fc8000f8e020b */
[----:B------:R-:W-:-:S04]  /*4cc0*/  UISETP.LT.AND UP0, UPT, UR7, UR11, UPT ;  /* 0x0000000b0700728c */ /* 0x000fc8000bf01270 */
[----:B------:R-:W-:-:S12]  /*4cd0*/  USEL UR7, UR7, UR11, UP0 ;  /* 0x0000000b07077287 */ /* 0x000fd80008000000 */
.L_x_1243:
        /* <DEDUP_REMOVED lines=19> */
[----:B------:R-:W-:Y:S02]  /*4e10*/  CS2R R128, SRZ ;  /* 0x0000000000807805 */ /* 0x000fe4000001ff00 */
[----:B------:R-:W-:Y:S02]  /*4e20*/  CS2R R126, SRZ ;  /* 0x00000000007e7805 */ /* 0x000fe4000001ff00 */
[----:B------:R-:W-:Y:S02]  /*4e30*/  CS2R R124, SRZ ;  /* 0x00000000007c7805 */ /* 0x000fe4000001ff00 */
[----:B------:R-:W-:Y:S02]  /*4e40*/  CS2R R122, SRZ ;  /* 0x00000000007a7805 */ /* 0x000fe4000001ff00 */
[----:B------:R-:W-:Y:S02]  /*4e50*/  ISETP.GE.AND P1, PT, R21, UR41, PT ;  /* 0x0000002915007c0c */ /* 0x000fe4000bf26270 */
        /* <DEDUP_REMOVED lines=49> */
[----:B------:R-:W-:Y:S06]  /*5170*/  @!P1 BRA `(.L_x_1246) ;  /* 0x0000002c00c09947 */ /* 0x000fec0003800000 */
[----:B------:R-:W-:Y:S01]  /*5180*/  IMAD.MOV.U32 R228, RZ, RZ, R2 ;  /* 0x000000ffffe47224 */ /* 0x000fe200078e0002 */
[----:B------:R-:W-:Y:S01]  /*5190*/  UMOV UR7, UR38 ;  /* 0x0000002600077c82 */ /* 0x000fe20008000000 */
[----:B------:R-:W-:Y:S01]  /*51a0*/  IMAD.MOV.U32 R227, RZ, RZ, R3 ;  /* 0x000000ffffe37224 */ /* 0x000fe200078e0003 */
[----:B------:R-:W-:Y:S01]  /*51b0*/  UMOV UR4, UR39 ;  /* 0x0000002700047c82 */ /* 0x000fe20008000000 */
[----:B------:R-:W-:Y:S01]  /*51c0*/  IMAD.MOV.U32 R0, RZ, RZ, 0x3f800000 ;  /* 0x3f800000ff007424 */ /* 0x000fe200078e00ff */
[----:B------:R-:W-:Y:S01]  /*51d0*/  ULDC UR54, c[0x0][0x9e4] ;  /* 0x0002790000367ab9 */ /* 0x000fe20000000800 */
[----:B------:R-:W-:-:S07]  /*51e0*/  IMAD.MOV.U32 R151, RZ, RZ, RZ ;  /* 0x000000ffff977224 */ /* 0x000fce00078e00ff */
.L_x_1265:
[----:B------:R-:W-:-:S04]  /*51f0*/  UISETP.NE.AND UP0, UPT, UR4, 0x1, UPT ;  /* 0x000000010400788c */ /* 0x000fc8000bf05270 */
[----:B------:R-:W-:-:S04]  /*5200*/  USEL UR38, URZ, 0x1, UP0 ;  /* 0x000000013f267887 */ /* 0x000fc80008000000 */
[----:B------:R-:W-:Y:S01]  /*5210*/  ULOP3.LUT UR38, UR7, UR38, URZ, 0x3c, !UPT ;  /* 0x0000002607267292 */ /* 0x000fe2000f8e3c3f */
[----:B------:R-:W-:Y:S11]  /*5220*/  @!P0 BRA `(.L_x_1247) ;  /* 0x0000000000048947 */ /* 0x000ff60003800000 */
[----:B------:R-:W-:Y:S01]  /*5230*/  BPT.TRAP 0x1 ;  /* 0x000000040000795c */ /* 0x000fe20000300000 */
.L_x_1247:
[----:B------:R-:W-:Y:S01]  /*5240*/  UIADD3 UR39, UR4, 0x1, URZ ;  /* 0x0000000104277890 */ /* 0x000fe2000fffe03f */
[----:B------:R-:W-:-:S03]  /*5250*/  IMAD.U32 R2, RZ, RZ, UR38 ;  /* 0x00000026ff027e24 */ /* 0x000fc6000f8e00ff */
[----:B------:R-:W-:Y:S02]  /*5260*/  UISETP.NE.AND UP0, UPT, UR39, 0x2, UPT ;  /* 0x000000022700788c */ /* 0x000fe4000bf05270 */
[----:B------:R-:W-:Y:S02]  /*5270*/  SHF.L.U32 R2, R2, 0x1f, RZ ;  /* 0x0000001f02027819 */ /* 0x000fe400000006ff */
[----:B------:R-:W-:-:S04]  /*5280*/  USEL UR39, UR39, URZ, UP0 ;  /* 0x0000003f27277287 */ /* 0x000fc80008000000 */
[----:B------:R-:W-:-:S09]  /*5290*/  ULEA UR6, UR39, UR40, 0x3 ;  /* 0x0000002827067291 */ /* 0x000fd2000f8e183f */
[----:B------:R0:W1:Y:S01]  /*52a0*/  SYNCS.PHASECHK.TRANS64.TRYWAIT P1, [UR6+0x30830], R2 ;  /* 0x03083002ff0075a7 */ /* 0x0000620008020146 */
[----:B------:R-:W-:Y:S05]  /*52b0*/  @!P0 BRA `(.L_x_1248) ;  /* 0x0000000000048947 */ /* 0x000fea0003800000 */
[----:B------:R-:W-:Y:S01]  /*52c0*/  BPT.TRAP 0x1 ;  /* 0x000000040000795c */ /* 0x000fe20000300000 */
.L_x_1248:
[-C--:B------:R-:W-:Y:S01]  /*52d0*/  FMUL.FTZ R24, R24, R152.reuse ;  /* 0x0000009818187220 */ /* 0x080fe20000410000 */
[----:B------:R-:W-:Y:S01]  /*52e0*/  FMUL.FTZ R25, R25, R152 ;  /* 0x0000009819197220 */ /* 0x000fe20000410000 */
[----:B-1----:R-:W-:Y:S06]  /*52f0*/  @P1 BRA `(.L_x_1249) ;  /* 0x0000000000081947 */ /* 0x002fec0003800000 */
[----:B------:R-:W1:Y:S02]  /*5300*/  SYNCS.PHASECHK.TRANS64.TRYWAIT P1, [UR6+0x30830], R2 ;  /* 0x03083002ff0075a7 */ /* 0x000e640008020146 */
[----:B-1----:R-:W-:Y:S05]  /*5310*/  @!P1 BRA `(.L_x_1250) ;  /* 0x0000014400209947 */ /* 0x002fea0003800000 */
.L_x_1249:
[----:B------:R-:W-:Y:S01]  /*5320*/  R2UR UR5, R20 ;  /* 0x00000000140572ca */ /* 0x000fe200000e0000 */
[-C--:B------:R-:W-:Y:S01]  /*5330*/  FMUL.FTZ R28, R28, R152.reuse ;  /* 0x000000981c1c7220 */ /* 0x080fe20000410000 */
[----:B------:R-:W-:Y:S01]  /*5340*/  R2UR UR48, R14 ;  /* 0x000000000e3072ca */ /* 0x000fe200000e0000 */
[-C--:B------:R-:W-:Y:S01]  /*5350*/  FMUL.FTZ R29, R29, R152.reuse ;  /* 0x000000981d1d7220 */ /* 0x080fe20000410000 */
[----:B------:R-:W-:Y:S01]  /*5360*/  R2UR UR49, R15 ;  /* 0x000000000f3172ca */ /* 0x000fe200000e0000 */
        /* <DEDUP_REMOVED lines=8> */
[----:B------:R-:W-:Y:S01]  /*53f0*/  ULEA UR5, UR39, UR5, 0xb ;  /* 0x0000000527057291 */ /* 0x000fe2000f8e583f */
        /* <DEDUP_REMOVED lines=52> */
[----:B------:R-:W-:Y:S01]  /*5740*/  UMOV UR50, UR5 ;  /* 0x0000000500327c82 */ /* 0x000fe20008000000 */
[----:B------:R-:W-:Y:S01]  /*5750*/  WARPGROUP.ARRIVE ;  /* 0x00000000000079c5 */ /* 0x000fe20000000000 */
[----:B------:R-:W-:Y:S01]  /*5760*/  UMOV UR51, 0x40000040 ;  /* 0x4000004000337882 */ /* 0x000fe20000000000 */
[----:B------:R-:W-:Y:S01]  /*5770*/  UIADD3 UR10, UR5, 0x206, URZ ;  /* 0x00000206050a7890 */ /* 0x000fe2000fffe03f */
[-C--:B------:R-:W-:Y:S01]  /*5780*/  FMUL.FTZ R26, R26, R0.reuse ;  /* 0x000000001a1a7220 */ /* 0x080fe20000410000 */
[----:B------:R-:W-:Y:S01]  /*5790*/  UMOV UR11, 0x40000040 ;  /* 0x40000040000b7882 */ /* 0x000fe20000000000 */
[----:B------:R-:W-:Y:S01]  /*57a0*/  UIADD3 UR14, UR5, 0x400, URZ ;  /* 0x00000400050e7890 */ /* 0x000fe2000fffe03f */
[----:B------:R-:W-:Y:S01]  /*57b0*/  HGMMA.64x64x16.F32.BF16 R152, gdesc[UR48], RZ, !UPT, gsb0 ;  /* 0x00e00000309879f0 */ /* 0x000fe2000c0018ff */
[----:B------:R-:W-:Y:S01]  /*57c0*/  R2UR UR48, R12 ;  /* 0x000000000c3072ca */ /* 0x000fe200000e0000 */
[----:B------:R-:W-:Y:S01]  /*57d0*/  UIADD3 UR50, UR5, 0x2, URZ ;  /* 0x0000000205327890 */ /* 0x000fe2000fffe03f */
[----:B------:R-:W-:Y:S01]  /*57e0*/  R2UR UR49, R13 ;  /* 0x000000000d3172ca */ /* 0x000fe200000e0000 */
[----:B------:R-:W-:Y:S01]  /*57f0*/  UMOV UR51, 0x40000040 ;  /* 0x4000004000337882 */ /* 0x000fe20000000000 */
        /* <DEDUP_REMOVED lines=77> */
[----:B------:R-:W-:Y:S01]  /*5cd0*/  FMUL.FTZ R151, R151, R0 ;  /* 0x0000000097977220 */ /* 0x000fe20000410000 */
[----:B------:R-:W-:Y:S01]  /*5ce0*/  HGMMA.64x64x16.F32.BF16 R152, gdesc[UR48], R152, gsb0 ;  /* 0x00e00000309879f0 */ /* 0x000fe20008001898 */
[----:B------:R-:W-:Y:S01]  /*5cf0*/  R2UR UR48, R10 ;  /* 0x000000000a3072ca */ /* 0x000fe200000e0000 */
[----:B------:R-:W-:Y:S01]  /*5d00*/  UIADD3 UR50, UR5, 0x4, URZ ;  /* 0x0000000405327890 */ /* 0x000fe2000fffe03f */
[----:B------:R-:W-:Y:S01]  /*5d10*/  R2UR UR49, R11 ;  /* 0x000000000b3172ca */ /* 0x000fe200000e0000 */
[----:B------:R-:W-:Y:S01]  /*5d20*/  UMOV UR51, 0x40000040 ;  /* 0x4000004000337882 */ /* 0x000fe20000000000 */
[----:B------:R-:W-:-:S02]  /*5d30*/  WARPGROUP.DEPBAR.LE gsb0, 0x0 ;  /* 0x00008000000079c5 */ /* 0x000fc40000010000 */
[----:B------:R-:W-:-:S09]  /*5d40*/  WARPGROUP.ARRIVE ;  /* 0x00000000000079c5 */ /* 0x000fd20000000000 */
[----:B------:R-:W-:Y:S01]  /*5d50*/  HGMMA.64x64x16.F32.BF16 R152, gdesc[UR48], R152, gsb0 ;  /* 0x00e00000309879f0 */ /* 0x000fe20008001898 */
[----:B------:R-:W-:Y:S01]  /*5d60*/  R2UR UR48, R8 ;  /* 0x00000000083072ca */ /* 0x000fe200000e0000 */
[----:B------:R-:W-:Y:S01]  /*5d70*/  UIADD3 UR50, UR5, 0x6, URZ ;  /* 0x0000000605327890 */ /* 0x000fe2000fffe03f */
[----:B------:R-:W-:Y:S01]  /*5d80*/  R2UR UR49, R9 ;  /* 0x00000000093172ca */ /* 0x000fe200000e0000 */
[----:B------:R-:W-:Y:S01]  /*5d90*/  UMOV UR51, 0x40000040 ;  /* 0x4000004000337882 */ /* 0x000fe20000000000 */
[----:B------:R-:W-:Y:S02]  /*5da0*/  WARPGROUP.DEPBAR.LE gsb0, 0x0 ;  /* 0x00008000000079c5 */ /* 0x000fe40000010000 */
        /* <DEDUP_REMOVED lines=16> */
[----:B------:R-:W-:Y:S01]  /*5eb0*/  UIADD3 UR50, UR5, 0x204, URZ ;  /* 0x0000020405327890 */ /* 0x000fe2000fffe03f */
[----:B------:R-:W-:Y:S01]  /*5ec0*/  UMOV UR51, 0x40000040 ;  /* 0x4000004000337882 */ /* 0x000fe20000000000 */
[----:B------:R-:W-:Y:S01]  /*5ed0*/  UMOV UR48, UR56 ;  /* 0x0000003800307c82 */ /* 0x000fe20008000000 */
[----:B------:R-:W-:Y:S01]  /*5ee0*/  UMOV UR49, UR57 ;  /* 0x0000003900317c82 */ /* 0x000fe20008000000 */
        /* <DEDUP_REMOVED lines=37> */
.L_x_1251:
[----:B------:R-:W-:Y:S01]  /*6140*/  ULEA UR5, UR4, UR40, 0x3 ;  /* 0x0000002804057291 */ /* 0x000fe2000f8e183f */
[----:B------:R-:W-:-:S05]  /*6150*/  IMAD.U32 R0, RZ, RZ, UR7 ;  /* 0x00000007ff007e24 */ /* 0x000fca000f8e00ff */
[----:B------:R-:W-:-:S04]  /*6160*/  SHF.L.U32 R0, R0, 0x1f, RZ ;  /* 0x0000001f00007819 */ /* 0x000fc800000006ff */
[----:B------:R2:W3:Y:S01]  /*6170*/  SYNCS.PHASECHK.TRANS64.TRYWAIT P1, [UR5+0x30850], R0 ;  /* 0x03085000ff0075a7 */ /* 0x0004e20008020145 */
[----:B------:R-:W-:Y:S05]  /*6180*/  @!P0 BRA `(.L_x_1252) ;  /* 0x0000000000048947 */ /* 0x000fea0003800000 */
[----:B------:R-:W-:Y:S01]  /*6190*/  BPT.TRAP 0x1 ;  /* 0x000000040000795c */ /* 0x000fe20000300000 */
.L_x_1252:
[----:B---3--:R-:W-:Y:S05]  /*61a0*/  @P1 BRA `(.L_x_1253) ;  /* 0x0000000000081947 */ /* 0x008fea0003800000 */
[----:B------:R-:W3:Y:S02]  /*61b0*/  SYNCS.PHASECHK.TRANS64.TRYWAIT P1, [UR5+0x30850], R0 ;  /* 0x03085000ff0075a7 */ /* 0x000ee40008020145 */
[----:B---3--:R-:W-:Y:S05]  /*61c0*/  @!P1 BRA `(.L_x_1254) ;  /* 0x00000134008c9947 */ /* 0x008fea0003800000 */
.L_x_1253:
[----:B------:R-:W-:Y:S01]  /*61d0*/  UIADD3 UR7, UR40, 0x400, URZ ;  /* 0x0000040028077890 */ /* 0x000fe2000fffe03f */
[----:B------:R-:W-:Y:S01]  /*61e0*/  WARPGROUP.ARRIVE ;  /* 0x00000000000079c5 */ /* 0x000fe20000000000 */
[----:B------:R-:W-:Y:S02]  /*61f0*/  UMOV UR11, 0x40000040 ;  /* 0x40000040000b7882 */ /* 0x000fe40000000000 */
        /* <DEDUP_REMOVED lines=27> */
.L_x_1255:
[----:B------:R-:W-:Y:S01]  /*63b0*/  R2UR UR4, R22 ;  /* 0x00000000160472ca */ /* 0x000fe200000e0000 */
[----:B------:R-:W3:Y:S01]  /*63c0*/  S2UR UR10, SR_CgaCtaId ;  /* 0x00000000000a79c3 */ /* 0x000ee20000008800 */
[----:B------:R-:W-:Y:S01]  /*63d0*/  VIADD R188, R23, UR61 ;  /* 0x0000003d17bc7c36 */ /* 0x000fe20008000000 */
[----:B------:R-:W-:Y:S02]  /*63e0*/  UIADD3 UR6, UR6, 0x30840, URZ ;  /* 0x0003084006067890 */ /* 0x000fe4000fffe03f */
[----:B------:R-:W-:-:S08]  /*63f0*/  UISETP.NE.AND UP0, UPT, UR60, URZ, UPT ;  /* 0x0000003f3c00728c */ /* 0x000fd0000bf05270 */
[----:B------:R-:W-:-:S03]  /*6400*/  UISETP.NE.AND UP1, UPT, UR4, URZ, UPT ;  /* 0x0000003f0400728c */ /* 0x000fc6000bf25270 */
[----:B------:R-:W-:Y:S02]  /*6410*/  ULDC UR4, c[0x0][0x9d8] ;  /* 0x0002760000047ab9 */ /* 0x000fe40000000800 */
[----:B0-2---:R-:W-:Y:S01]  /*6420*/  FMUL.FTZ R0, R152, UR4 ;  /* 0x0000000498007c20 */ /* 0x005fe20008410000 */
        /* <DEDUP_REMOVED lines=14> */
[----:B------:R-:W-:Y:S01]  /*6510*/  @UP1 ULDC UR7, c[0x0][0x450] ;  /* 0x0001140000071ab9 */ /* 0x000fe20000000800 */
[----:B---3--:R-:W-:-:S02]  /*6520*/  UPRMT UR6, UR10, 0x654, UR6 ;  /* 0x000006540a067896 */ /* 0x008fc40008000006 */
[----:B------:R-:W-:Y:S01]  /*6530*/  FMUL.FTZ R185, R165, UR4 ;  /* 0x00000004a5b97c20 */ /* 0x000fe20008410000 */
[----:B------:R-:W-:Y:S01]  /*6540*/  FMUL.FTZ R166, R171, UR4 ;  /* 0x00000004aba67c20 */ /* 0x000fe20008410000 */
[----:B------:R-:W-:Y:S01]  /*6550*/  @P2 SHF.R.U32.HI R188, RZ, UR7, R152 ;  /* 0x00000007ffbc2c19 */ /* 0x000fe20008011698 */
[----:B------:R-:W-:Y:S01]  /*6560*/  FMUL.FTZ R168, R174, UR4 ;  /* 0x00000004aea87c20 */ /* 0x000fe20008410000 */
[----:B------:R-:W-:Y:S01]  /*6570*/  FMUL.FTZ R165, R170, UR4 ;  /* 0x00000004aaa57c20 */ /* 0x000fe20008410000 */
        /* <DEDUP_REMOVED lines=15> */
[----:B------:R-:W-:-:S02]  /*6670*/  IMAD.SHL.U32 R175, R21, 0x40, RZ ;  /* 0x0000004015af7824 */ /* 0x000fc400078e00ff */
[----:B------:R-:W-:Y:S01]  /*6680*/  FMUL.FTZ R180, R181, UR4 ;  /* 0x00000004b5b47c20 */ /* 0x000fe20008410000 */
[----:B------:R-:W-:Y:S01]  /*6690*/  FMUL.FTZ R177, R182, UR4 ;  /* 0x00000004b6b17c20 */ /* 0x000fe20008410000 */
[----:B------:R-:W-:Y:S01]  /*66a0*/  FMUL.FTZ R178, R183, UR4 ;  /* 0x00000004b7b27c20 */ /* 0x000fe20008410000 */
[----:B------:R-:W-:Y:S01]  /*66b0*/  PLOP3.LUT P1, PT, PT, PT, UP0, 0x40, 0x0 ;  /* 0x000000000000781c */ /* 0x000fe20003f2e808 */
[----:B------:R-:W-:Y:S01]  /*66c0*/  IMAD.U32 R152, RZ, RZ, UR42 ;  /* 0x0000002aff987e24 */ /* 0x000fe2000f8e00ff */
[----:B------:R-:W-:Y:S01]  /*66d0*/  IADD3 R153, -R17, 0x1, -R175 ;  /* 0x0000000111997810 */ /* 0x000fe20007ffe9af */
[----:B------:R-:W-:Y:S01]  /*66e0*/  SYNCS.ARRIVE.TRANS64.RED.A1T0 RZ, [UR6], RZ ;  /* 0x000000ffffff79a7 */ /* 0x000fe20008100406 */
[----:B------:R-:W1:Y:S01]  /*66f0*/  MUFU.TANH R0, R0 ;  /* 0x0000000000007308 */ /* 0x000e620000002400 */
[----:B------:R-:W-:Y:S01]  /*6700*/  ULDC UR6, c[0x0][0x9dc] ;  /* 0x0002770000067ab9 */ /* 0x000fe20000000800 */
[----:B------:R-:W-:Y:S01]  /*6710*/  IADD3 R152, -R152, UR43, R153 ;  /* 0x0000002b98987c10 */ /* 0x000fe2000fffe199 */
[----:B------:R-:W-:Y:S01]  /*6720*/  ULOP3.LUT UR4, URZ, UR6, URZ, 0x33, !UPT ;  /* 0x000000063f047292 */ /* 0x000fe2000f8e333f */
[----:B------:R-:W-:-:S03]  /*6730*/  ULDC UR7, c[0x0][0x9e0] ;  /* 0x0002780000077ab9 */ /* 0x000fc60000000800 */
[C---:B------:R-:W-:Y:S01]  /*6740*/  VIADD R187, R152.reuse, UR7 ;  /* 0x0000000798bb7c36 */ /* 0x040fe20008000000 */
[----:B------:R-:W2:Y:S01]  /*6750*/  MUFU.TANH R3, R3 ;  /* 0x0000000300037308 */ /* 0x000ea20000002400 */
[----:B------:R-:W-:Y:S02]  /*6760*/  VIADD R183, R152, UR4 ;  /* 0x0000000498b77c36 */ /* 0x000fe40008000000 */
[--C-:B0-----:R-:W-:Y:S02]  /*6770*/  IMAD.IADD R182, R187, 0x1, R189.reuse ;  /* 0x00000001bbb67824 */ /* 0x101fe400078e02bd */
[----:B------:R-:W-:-:S03]  /*6780*/  IMAD.IADD R181, R183, 0x1, R189 ;  /* 0x00000001b7b57824 */ /* 0x000fc600078e02bd */
[----:B------:R-:W0:Y:S08]  /*6790*/  MUFU.TANH R2, R2 ;  /* 0x0000000200027308 */ /* 0x000e300000002400 */
        /* <DEDUP_REMOVED lines=30> */
[----:B------:R-:W-:Y:S01]  /*6980*/  IMAD.U32 R152, RZ, RZ, UR42 ;  /* 0x0000002aff987e24 */ /* 0x000fe2000f8e00ff */
[----:B------:R-:W-:Y:S04]  /*6990*/  BSSY B0, `(.L_x_1257) ;  /* 0x0000011000007945 */ /* 0x000fe80003800000 */
[----:B------:R-:W-:-:S04]  /*69a0*/  IADD3 R189, -R152, UR43, R189 ;  /* 0x0000002b98bd7c10 */ /* 0x000fc8000fffe1bd */
[----:B------:R-:W-:-:S13]  /*69b0*/  ISETP.GT.AND P1, PT, R189, -0x1, PT ;  /* 0xffffffffbd00780c */ /* 0x000fda0003f24270 */
[----:B------:R-:W-:Y:S05]  /*69c0*/  @P1 BRA `(.L_x_1258) ;  /* 0x0000000000201947 */ /* 0x000fea0003800000 */
[----:B------:R-:W-:Y:S01]  /*69d0*/  IMAD.U32 R190, RZ, RZ, UR54 ;  /* 0x00000036ffbe7e24 */ /* 0x000fe2000f8e00ff */
[----:B------:R-:W-:-:S04]  /*69e0*/  LOP3.LUT R189, RZ, R189, RZ, 0x33, !PT ;  /* 0x000000bdffbd7212 */ /* 0x000fc800078e33ff */
[----:B------:R-:W-:-:S13]  /*69f0*/  ISETP.NE.AND P1, PT, R190, 0x1, PT ;  /* 0x00000001be00780c */ /* 0x000fda0003f25270 */
[----:B------:R-:W1:Y:S02]  /*6a00*/  @P1 LDC.64 R152, c[0x0][0x9e8] ;  /* 0x00027a00ff981b82 */ /* 0x000e640000000a00 */
[----:B-1----:R-:W-:-:S05]  /*6a10*/  @P1 IMAD.HI.U32 R152, R189, R152, RZ ;  /* 0x00000098bd981227 */ /* 0x002fca00078e00ff */
[----:B------:R-:W-:-:S04]  /*6a20*/  @P1 SHF.R.U32.HI R189, RZ, R153, R152 ;  /* 0x00000099ffbd1219 */ /* 0x000fc80000011698 */
[----:B------:R-:W-:Y:S01]  /*6a30*/  LOP3.LUT R189, RZ, R189, RZ, 0x33, !PT ;  /* 0x000000bdffbd7212 */ /* 0x000fe200078e33ff */
[----:B------:R-:W-:Y:S06]  /*6a40*/  BRA `(.L_x_1259) ;  /* 0x0000000000147947 */ /* 0x000fec0003800000 */
.L_x_1258:
[----:B------:R-:W-:-:S05]  /*6a50*/  IMAD.U32 R190, RZ, RZ, UR54 ;  /* 0x00000036ffbe7e24 */ /* 0x000fca000f8e00ff */
[----:B------:R-:W-:-:S13]  /*6a60*/  ISETP.NE.AND P1, PT, R190, 0x1, PT ;  /* 0x00000001be00780c */ /* 0x000fda0003f25270 */
[----:B------:R-:W1:Y:S02]  /*6a70*/  @P1 LDC.64 R152, c[0x0][0x9e8] ;  /* 0x00027a00ff981b82 */ /* 0x000e640000000a00 */
[----:B-1----:R-:W-:-:S05]  /*6a80*/  @P1 IMAD.HI.U32 R152, R189, R152, RZ ;  /* 0x00000098bd981227 */ /* 0x002fca00078e00ff */
[----:B------:R-:W-:-:S07]  /*6a90*/  @P1 SHF.R.U32.HI R189, RZ, R153, R152 ;  /* 0x00000099ffbd1219 */ /* 0x000fce0000011698 */
.L_x_1259:
[----:B------:R-:W-:Y:S05]  /*6aa0*/  BSYNC B0 ;  /* 0x0000000000007941 */ /* 0x000fea0003800000 */
.L_x_1257:
[----:B------:R-:W-:-:S04]  /*6ab0*/  IMAD R189, R189, R190, -R175 ;  /* 0x000000bebdbd7224 */ /* 0x000fc800078e0aaf */
[----:B------:R-:W-:-:S05]  /*6ac0*/  IMAD.IADD R189, R189, 0x1, -R17 ;  /* 0x00000001bdbd7824 */ /* 0x000fca00078e0a11 */
[----:B------:R-:W-:Y:S02]  /*6ad0*/  VIMNMX R181, R181, R189, !PT ;  /* 0x000000bdb5b57248 */ /* 0x000fe40007fe0100 */
[----:B------:R-:W-:-:S07]  /*6ae0*/  VIADDMNMX R182, R189, R190, R182, PT ;  /* 0x000000bebdb67246 */ /* 0x000fce00038001b6 */
.L_x_1256:
[----:B------:R-:W-:Y:S01]  /*6af0*/  ISETP.GT.AND P1, PT, R21, -0x1, PT ;  /* 0xffffffff1500780c */ /* 0x000fe20003f24270 */
[----:B------:R1:W2:Y:S01]  /*6b00*/  SHFL.IDX PT, R152, R188, 0x1, 0x1c1f ;  /* 0x003c1f00bc987f89 */ /* 0x0002a200000e0000 */
[----:B------:R-:W-:Y:S02]  /*6b10*/  UISETP.NE.AND UP0, UPT, UR60, URZ, UPT ;  /* 0x0000003f3c00728c */ /* 0x000fe4000bf05270 */
[C---:B------:R-:W-:Y:S02]  /*6b20*/  ISETP.GT.AND P4, PT, R181.reuse, 0x1, P1 ;  /* 0x00000001b500780c */ /* 0x040fe40000f84270 */
[----:B------:R-:W-:Y:S02]  /*6b30*/  ISETP.GT.AND P5, PT, R181, RZ, P1 ;  /* 0x000000ffb500720c */ /* 0x000fe40000fa4270 */
[C---:B------:R-:W-:Y:S02]  /*6b40*/  ISETP.LT.OR P4, PT, R182.reuse, 0x2, P4 ;  /* 0x00000002b600780c */ /* 0x040fe40002781670 */
[----:B------:R-:W-:-:S02]  /*6b50*/  ISETP.LT.OR P5, PT, R182, 0x1, P5 ;  /* 0x00000001b600780c */ /* 0x000fc40002fa1670 */
[----:B-1----:R-:W-:Y:S02]  /*6b60*/  FSEL R188, R3, -INF , !P4 ;  /* 0xff80000003bc7808 */ /* 0x002fe40006000000 */
[C---:B------:R-:W-:Y:S02]  /*6b70*/  ISETP.GT.AND P4, PT, R181.reuse, 0x18, P1 ;  /* 0x00000018b500780c */ /* 0x040fe40000f84270 */
[----:B------:R-:W-:Y:S02]  /*6b80*/  FSEL R0, R0, -INF , !P5 ;  /* 0xff80000000007808 */ /* 0x000fe40006800000 */
[----:B------:R-:W-:Y:S02]  /*6b90*/  ISETP.LT.OR P4, PT, R182, 0x19, P4 ;  /* 0x00000019b600780c */ /* 0x000fe40002781670 */
[C---:B------:R-:W-:Y:S02]  /*6ba0*/  ISETP.GT.AND P6, PT, R181.reuse, 0x8, P1 ;  /* 0x00000008b500780c */ /* 0x040fe40000fc4270 */
[----:B------:R-:W-:-:S02]  /*6bb0*/  ISETP.GT.AND P2, PT, R181, 0x9, P1 ;  /* 0x00000009b500780c */ /* 0x000fc40000f44270 */
[----:B------:R-:W-:Y:S01]  /*6bc0*/  ISETP.GT.AND P3, PT, R181, 0x10, P1 ;  /* 0x00000010b500780c */ /* 0x000fe20000f64270 */
[--C-:B--2---:R-:W-:Y:S01]  /*6bd0*/  IMAD.IADD R187, R187, 0x1, R152.reuse ;  /* 0x00000001bbbb7824 */ /* 0x104fe200078e0298 */
[----:B------:R-:W-:Y:S01]  /*6be0*/  ISETP.GT.AND P5, PT, R181, 0x11, P1 ;  /* 0x00000011b500780c */ /* 0x000fe20000fa4270 */
[----:B------:R-:W-:Y:S01]  /*6bf0*/  IMAD.IADD R183, R183, 0x1, R152 ;  /* 0x00000001b7b77824 */ /* 0x000fe200078e0298 */
        /* <DEDUP_REMOVED lines=33> */
[----:B------:R-:W-:-:S02]  /*6e10*/  FSEL R176, R176, -INF , !P6 ;  /* 0xff800000b0b07808 */ /* 0x000fc40007000000 */
[----:B------:R-:W-:Y:S02]  /*6e20*/  FSEL R186, R186, -INF , !P2 ;  /* 0xff800000baba7808 */ /* 0x000fe40005000000 */
[----:B------:R-:W-:Y:S02]  /*6e30*/  FSEL R179, R179, -INF , !P3 ;  /* 0xff800000b3b37808 */ /* 0x000fe40005800000 */
[----:B------:R-:W-:Y:S01]  /*6e40*/  FSEL R180, R180, -INF , !P5 ;  /* 0xff800000b4b47808 */ /* 0x000fe20006800000 */
[----:B------:R-:W-:Y:S06]  /*6e50*/  @P4 BRA `(.L_x_1260) ;  /* 0x00000000005c4947 */ /* 0x000fec0003800000 */
        /* <DEDUP_REMOVED lines=8> */
[----:B------:R-:W0:Y:S02]  /*6ee0*/  @P2 LDC.64 R152, c[0x0][0x9e8] ;  /* 0x00027a00ff982b82 */ /* 0x000e240000000a00 */
[----:B0-----:R-:W-:-:S05]  /*6ef0*/  @P2 IMAD.HI.U32 R152, R3, R152, RZ ;  /* 0x0000009803982227 */ /* 0x001fca00078e00ff */
[----:B------:R-:W-:-:S04]  /*6f00*/  @P2 SHF.R.U32.HI R3, RZ, R153, R152 ;  /* 0x00000099ff032219 */ /* 0x000fc80000011698 */
[----:B------:R-:W-:Y:S01]  /*6f10*/  LOP3.LUT R3, RZ, R3, RZ, 0x33, !PT ;  /* 0x00000003ff037212 */ /* 0x000fe200078e33ff */
[----:B------:R-:W-:Y:S06]  /*6f20*/  BRA `(.L_x_1263) ;  /* 0x0000000000147947 */ /* 0x000fec0003800000 */
.L_x_1262:
[----:B------:R-:W-:-:S05]  /*6f30*/  IMAD.U32 R181, RZ, RZ, UR54 ;  /* 0x00000036ffb57e24 */ /* 0x000fca000f8e00ff */
[----:B------:R-:W-:-:S13]  /*6f40*/  ISETP.NE.AND P2, PT, R181, 0x1, PT ;  /* 0x00000001b500780c */ /* 0x000fda0003f45270 */
[----:B------:R-:W0:Y:S02]  /*6f50*/  @P2 LDC.64 R152, c[0x0][0x9e8] ;  /* 0x00027a00ff982b82 */ /* 0x000e240000000a00 */
[----:B0-----:R-:W-:-:S05]  /*6f60*/  @P2 IMAD.HI.U32 R152, R3, R152, RZ ;  /* 0x0000009803982227 */ /* 0x001fca00078e00ff */
[----:B------:R-:W-:-:S07]  /*6f70*/  @P2 SHF.R.U32.HI R3, RZ, R153, R152 ;  /* 0x00000099ff032219 */ /* 0x000fce0000011698 */
.L_x_1263:
[----:B------:R-:W-:Y:S05]  /*6f80*/  BSYNC B0 ;  /* 0x0000000000007941 */ /* 0x000fea0003800000 */
.L_x_1261:
[----:B------:R-:W-:-:S04]  /*6f90*/  IMAD R3, R3, R181, -R175 ;  /* 0x000000b503037224 */ /* 0x000fc800078e0aaf */
[----:B------:R-:W-:-:S05]  /*6fa0*/  IMAD.IADD R3, R3, 0x1, -R17 ;  /* 0x0000000103037824 */ /* 0x000fca00078e0a11 */
[----:B------:R-:W-:Y:S02]  /*6fb0*/  VIMNMX R183, R183, R3, !PT ;  /* 0x00000003b7b77248 */ /* 0x000fe40007fe0100 */
[----:B------:R-:W-:-:S07]  /*6fc0*/  VIADDMNMX R187, R3, R181, R187, PT ;  /* 0x000000b503bb7246 */ /* 0x000fce00038001bb */
.L_x_1260:
[----:B------:R-:W-:Y:S01]  /*6fd0*/  LOP3.LUT R16, R16, 0xfffff7ff, RZ, 0xc0, !PT ;  /* 0xfffff7ff10107812 */ /* 0x000fe200078ec0ff */
[----:B------:R-:W-:Y:S01]  /*6fe0*/  ULDC UR10, c[0x0][0x988] ;  /* 0x00026200000a7ab9 */ /* 0x000fe20000000800 */
[C---:B------:R-:W-:Y:S02]  /*6ff0*/  ISETP.GT.AND P5, PT, R183.reuse, 0x1, P1 ;  /* 0x00000001b700780c */ /* 0x040fe40000fa4270 */
[----:B------:R-:W-:Y:S02]  /*7000*/  @P0 LOP3.LUT R16, R16, 0x800, RZ, 0xfc, !PT ;  /* 0x0000080010100812 */ /* 0x000fe400078efcff */
[----:B------:R-:W-:Y:S02]  /*7010*/  ISETP.GT.AND P0, PT, R183, 0x19, P1 ;  /* 0x00000019b700780c */ /* 0x000fe40000f04270 */
[----:B------:R-:W-:Y:S02]  /*7020*/  LOP3.LUT R16, R16, 0xffff7fff, RZ, 0xc0, !PT ;  /* 0xffff7fff10107812 */ /* 0x000fe400078ec0ff */
[----:B------:R-:W-:-:S02]  /*7030*/  ISETP.LT.OR P5, PT, R187, 0x2, P5 ;  /* 0x00000002bb00780c */ /* 0x000fc40002fa1670 */
[C---:B------:R-:W-:Y:S02]  /*7040*/  ISETP.GT.AND P6, PT, R183.reuse, 0x8, P1 ;  /* 0x00000008b700780c */ /* 0x040fe40000fc4270 */
[----:B------:R-:W-:Y:S02]  /*7050*/  FSEL R154, R154, -INF , !P5 ;  /* 0xff8000009a9a7808 */ /* 0x000fe40006800000 */
[C---:B------:R-:W-:Y:S02]  /*7060*/  ISETP.GT.AND P2, PT, R183.reuse, 0x9, P1 ;  /* 0x00000009b700780c */ /* 0x040fe40000f44270 */
[C---:B------:R-:W-:Y:S02]  /*7070*/  ISETP.GT.AND P3, PT, R183.reuse, 0x10, P1 ;  /* 0x00000010b700780c */ /* 0x040fe40000f64270 */
[----:B------:R-:W-:Y:S02]  /*7080*/  @P0 LOP3.LUT R16, R16, 0x8000, RZ, 0xfc, !PT ;  /* 0x0000800010100812 */ /* 0x000fe400078efcff */
[----:B------:R-:W-:-:S02]  /*7090*/  ISETP.GT.AND P0, PT, R183, 0x31, P1 ;  /* 0x00000031b700780c */ /* 0x000fc40000f04270 */
[----:B------:R-:W-:Y:S02]  /*70a0*/  LOP3.LUT R16, R16, 0xfffffffd, RZ, 0xc0, !PT ;  /* 0xfffffffd10107812 */ /* 0x000fe400078ec0ff */
[C---:B------:R-:W-:Y:S02]  /*70b0*/  ISETP.GT.AND P4, PT, R183.reuse, 0x11, P1 ;  /* 0x00000011b700780c */ /* 0x040fe40000f84270 */
[----:B------:R-:W-:Y:S02]  /*70c0*/  ISETP.GT.AND P5, PT, R183, 0x18, P1 ;  /* 0x00000018b700780c */ /* 0x000fe40000fa4270 */
[C---:B------:R-:W-:Y:S02]  /*70d0*/  ISETP.LT.OR P6, PT, R187.reuse, 0x9, P6 ;  /* 0x00000009bb00780c */ /* 0x040fe400037c1670 */
[C---:B------:R-:W-:Y:S02]  /*70e0*/  ISETP.LT.OR P2, PT, R187.reuse, 0xa, P2 ;  /* 0x0000000abb00780c */ /* 0x040fe40001741670 */
[----:B------:R-:W-:-:S02]  /*70f0*/  ISETP.LT.OR P3, PT, R187, 0x11, P3 ;  /* 0x00000011bb00780c */ /* 0x000fc40001f61670 */
[----:B------:R-:W-:Y:S02]  /*7100*/  @P0 LOP3.LUT R16, R16, 0x2, RZ, 0xfc, !PT ;  /* 0x0000000210100812 */ /* 0x000fe400078efcff */
[----:B------:R-:W-:Y:S02]  /*7110*/  ISETP.GT.AND P0, PT, R183, 0x38, P1 ;  /* 0x00000038b700780c */ /* 0x000fe40000f04270 */
[----:B------:R-:W-:Y:S02]  /*7120*/  LOP3.LUT R16, R16, 0xfffffff7, RZ, 0xc0, !PT ;  /* 0xfffffff710107812 */ /* 0x000fe400078ec0ff */
[C---:B------:R-:W-:Y:S02]  /*7130*/  ISETP.LT.OR P4, PT, R187.reuse, 0x12, P4 ;  /* 0x00000012bb00780c */ /* 0x040fe40002781670 */
[----:B------:R-:W-:Y:S02]  /*7140*/  ISETP.LT.OR P5, PT, R187, 0x19, P5 ;  /* 0x00000019bb00780c */ /* 0x000fe40002fa1670 */
[----:B------:R-:W-:-:S02]  /*7150*/  FSEL R155, R155, -INF , !P6 ;  /* 0xff8000009b9b7808 */ /* 0x000fc40007000000 */
[----:B------:R-:W-:Y:S02]  /*7160*/  FSEL R156, R156, -INF , !P2 ;  /* 0xff8000009c9c7808 */ /* 0x000fe40005000000 */
[----:B------:R-:W-:Y:S02]  /*7170*/  FSEL R158, R158, -INF , !P3 ;  /* 0xff8000009e9e7808 */ /* 0x000fe40005800000 */
[----:B------:R-:W-:Y:S02]  /*7180*/  @P0 LOP3.LUT R16, R16, 0x8, RZ, 0xfc, !PT ;  /* 0x0000000810100812 */ /* 0x000fe400078efcff */
[----:B------:R-:W-:Y:S02]  /*7190*/  ISETP.GT.AND P0, PT, R183, RZ, P1 ;  /* 0x000000ffb700720c */ /* 0x000fe40000f04270 */
[----:B------:R-:W-:Y:S02]  /*71a0*/  LOP3.LUT R16, R16, 0xffffff7f, RZ, 0xc0, !PT ;  /* 0xffffff7f10107812 */ /* 0x000fe400078ec0ff */
[----:B------:R-:W-:-:S02]  /*71b0*/  FSEL R159, R159, -INF , !P4 ;  /* 0xff8000009f9f7808 */ /* 0x000fc40006000000 */
[----:B------:R-:W-:Y:S02]  /*71c0*/  FSEL R163, R163, -INF , !P5 ;  /* 0xff800000a3a37808 */ /* 0x000fe40006800000 */
[C---:B------:R-:W-:Y:S02]  /*71d0*/  ISETP.GT.AND P2, PT, R183.reuse, 0x20, P1 ;  /* 0x00000020b700780c */ /* 0x040fe40000f44270 */
[C---:B------:R-:W-:Y:S02]  /*71e0*/  ISETP.GT.AND P3, PT, R183.reuse, 0x21, P1 ;  /* 0x00000021b700780c */ /* 0x040fe40000f64270 */
[C---:B------:R-:W-:Y:S02]  /*71f0*/  ISETP.GT.AND P4, PT, R183.reuse, 0x28, P1 ;  /* 0x00000028b700780c */ /* 0x040fe40000f84270 */
[C---:B------:R-:W-:Y:S02]  /*7200*/  ISETP.GT.AND P5, PT, R183.reuse, 0x29, P1 ;  /* 0x00000029b700780c */ /* 0x040fe40000fa4270 */
[----:B------:R-:W-:-:S02]  /*7210*/  ISETP.GT.AND P6, PT, R183, 0x30, P1 ;  /* 0x00000030b700780c */ /* 0x000fc40000fc4270 */
[----:B------:R-:W-:Y:S02]  /*7220*/  ISETP.GT.AND P1, PT, R183, 0x39, P1 ;  /* 0x00000039b700780c */ /* 0x000fe40000f24270 */
[----:B------:R-:W-:Y:S02]  /*7230*/  @P0 LOP3.LUT R16, R16, 0x80, RZ, 0xfc, !PT ;  /* 0x0000008010100812 */ /* 0x000fe400078efcff */
[----:B------:R-:W-:Y:S02]  /*7240*/  FMNMX.FTZ R3, R0, R227, !PT ;  /* 0x000000e300037209 */ /* 0x000fe40007810000 */
[----:B------:R-:W-:Y:S02]  /*7250*/  LOP3.LUT P0, RZ, R16, 0x8000, RZ, 0xc0, !PT ;  /* 0x0000800010ff7812 */ /* 0x000fe4000780c0ff */
[----:B------:R-:W-:Y:S02]  /*7260*/  FMNMX.FTZ R3, R188, R3, !PT ;  /* 0x00000003bc037209 */ /* 0x000fe40007810000 */
[----:B------:R-:W-:-:S02]  /*7270*/  LOP3.LUT R16, R16, 0xffffffdf, RZ, 0xc0, !PT ;  /* 0xffffffdf10107812 */ /* 0x000fc400078ec0ff */
[----:B------:R-:W-:Y:S02]  /*7280*/  FMNMX.FTZ R3, R184, R3, !PT ;  /* 0x00000003b8037209 */ /* 0x000fe40007810000 */
[----:B------:R-:W-:Y:S02]  /*7290*/  ISETP.LT.OR P0, PT, R187, 0x1a, P0 ;  /* 0x0000001abb00780c */ /* 0x000fe40000701670 */
[----:B------:R-:W-:Y:S02]  /*72a0*/  @P1 LOP3.LUT R16, R16, 0x20, RZ, 0xfc, !PT ;  /* 0x0000002010101812 */ /* 0x000fe400078efcff */
[----:B------:R-:W-:Y:S02]  /*72b0*/  FMNMX.FTZ R3, R157, R3, !PT ;  /* 0x000000039d037209 */ /* 0x000fe40007810000 */
[----:B------:R-:W-:Y:S02]  /*72c0*/  LOP3.LUT P1, RZ, R16, 0x2, RZ, 0xc0, !PT ;  /* 0x0000000210ff7812 */ /* 0x000fe4000782c0ff */
[----:B------:R-:W-:-:S02]  /*72d0*/  FMNMX.FTZ R3, R160, R3, !PT ;  /* 0x00000003a0037209 */ /* 0x000fc40007810000 */
[----:B------:R-:W-:Y:S02]  /*72e0*/  LOP3.LUT R16, R16, 0xfffffeff, RZ, 0xc0, !PT ;  /* 0xfffffeff10107812 */ /* 0x000fe400078ec0ff */
[----:B------:R-:W-:Y:S02]  /*72f0*/  FMNMX.FTZ R3, R161, R3, !PT ;  /* 0x00000003a1037209 */ /* 0x000fe40007810000 */
[----:B------:R-:W-:Y:S02]  /*7300*/  @P0 LOP3.LUT R16, R16, 0x100, RZ, 0xfc, !PT ;  /* 0x0000010010100812 */ /* 0x000fe400078efcff */
[----:B------:R-:W-:Y:S02]  /*7310*/  ISETP.LT.OR P0, PT, R187, 0x21, P2 ;  /* 0x00000021bb00780c */ /* 0x000fe40001701670 */
[----:B------:R-:W-:Y:S02]  /*7320*/  FMNMX.FTZ R3, R164, R3, !PT ;  /* 0x00000003a4037209 */ /* 0x000fe40007810000 */
[----:B------:R-:W-:-:S02]  /*7330*/  LOP3.LUT P2, RZ, R16, 0x8, RZ, 0xc0, !PT ;  /* 0x0000000810ff7812 */ /* 0x000fc4000784c0ff */
[----:B------:R-:W-:Y:S02]  /*7340*/  FMNMX.FTZ R3, R185, R3, !PT ;  /* 0x00000003b9037209 */ /* 0x000fe40007810000 */
[----:B------:R-:W-:Y:S02]  /*7350*/  LOP3.LUT R16, R16, 0xffffffbf, RZ, 0xc0, !PT ;  /* 0xffffffbf10107812 */ /* 0x000fe400078ec0ff */
[----:B------:R-:W-:Y:S02]  /*7360*/  FMNMX.FTZ R3, R167, R3, !PT ;  /* 0x00000003a7037209 */ /* 0x000fe40007810000 */
[----:B------:R-:W-:Y:S02]  /*7370*/  ISETP.LT.OR P6, PT, R187, 0x31, P6 ;  /* 0x00000031bb00780c */ /* 0x000fe400037c1670 */
[----:B------:R-:W-:Y:S02]  /*7380*/  @P0 LOP3.LUT R16, R16, 0x40, RZ, 0xfc, !PT ;  /* 0x0000004010100812 */ /* 0x000fe400078efcff */
[----:B------:R-:W-:-:S02]  /*7390*/  FMNMX.FTZ R3, R169, R3, !PT ;  /* 0x00000003a9037209 */ /* 0x000fc40007810000 */
[----:B------:R-:W-:Y:S02]  /*73a0*/  ISETP.LT.OR P0, PT, R187, 0x22, P3 ;  /* 0x00000022bb00780c */ /* 0x000fe40001f01670 */
[----:B------:R-:W-:Y:S02]  /*73b0*/  FMNMX.FTZ R3, R171, R3, !PT ;  /* 0x00000003ab037209 */ /* 0x000fe40007810000 */
[C---:B------:R-:W-:Y:S02]  /*73c0*/  LOP3.LUT P3, RZ, R16.reuse, 0x80, RZ, 0xc0, !PT ;  /* 0x0000008010ff7812 */ /* 0x040fe4000786c0ff */
[----:B------:R-:W-:Y:S02]  /*73d0*/  FMNMX.FTZ R3, R173, R3, !PT ;  /* 0x00000003ad037209 */ /* 0x000fe40007810000 */
[----:B------:R-:W-:Y:S02]  /*73e0*/  LOP3.LUT R16, R16, 0xffffffef, RZ, 0xc0, !PT ;  /* 0xffffffef10107812 */ /* 0x000fe400078ec0ff */
[----:B------:R-:W-:-:S02]  /*73f0*/  FMNMX.FTZ R3, R176, R3, !PT ;  /* 0x00000003b0037209 */ /* 0x000fc40007810000 */
[C---:B------:R-:W-:Y:S02]  /*7400*/  ISETP.LT.OR P3, PT, R187.reuse, 0x1, P3 ;  /* 0x00000001bb00780c */ /* 0x040fe40001f61670 */
[----:B------:R-:W-:Y:S02]  /*7410*/  @P0 LOP3.LUT R16, R16, 0x10, RZ, 0xfc, !PT ;  /* 0x0000001010100812 */ /* 0x000fe400078efcff */
[----:B------:R-:W-:Y:S02]  /*7420*/  ISETP.LT.OR P0, PT, R187, 0x29, P4 ;  /* 0x00000029bb00780c */ /* 0x000fe40002701670 */
[----:B------:R-:W-:Y:S02]  /*7430*/  FMNMX.FTZ R3, R186, R3, !PT ;  /* 0x00000003ba037209 */ /* 0x000fe40007810000 */
[----:B------:R-:W-:Y:S02]  /*7440*/  LOP3.LUT P4, RZ, R16, 0x20, RZ, 0xc0, !PT ;  /* 0x0000002010ff7812 */ /* 0x000fe4000788c0ff */
[----:B------:R-:W-:-:S02]  /*7450*/  FMNMX.FTZ R3, R179, R3, !PT ;  /* 0x00000003b3037209 */ /* 0x000fc40007810000 */
[----:B------:R-:W-:Y:S02]  /*7460*/  LOP3.LUT R16, R16, 0xfffffffb, RZ, 0xc0, !PT ;  /* 0xfffffffb10107812 */ /* 0x000fe400078ec0ff */
[----:B------:R-:W-:Y:S02]  /*7470*/  FMNMX.FTZ R3, R180, R3, !PT ;  /* 0x00000003b4037209 */ /* 0x000fe40007810000 */
[----:B------:R-:W-:Y:S02]  /*7480*/  FSEL R175, R2, -INF , !P3 ;  /* 0xff80000002af7808 */ /* 0x000fe40005800000 */
[----:B------:R-:W-:Y:S01]  /*7490*/  @P0 LOP3.LUT R16, R16, 0x4, RZ, 0xfc, !PT ;  /* 0x0000000410100812 */ /* 0x000fe200078efcff */
[----:B------:R-:W0:Y:S01]  /*74a0*/  SHFL.BFLY PT, R152, R3, 0x2, 0x1f ;  /* 0x0c401f0003987f89 */ /* 0x000e2200000e0000 */
[----:B------:R-:W-:Y:S02]  /*74b0*/  ISETP.LT.OR P0, PT, R187, 0x2a, P5 ;  /* 0x0000002abb00780c */ /* 0x000fe40002f01670 */
[----:B------:R-:W-:-:S02]  /*74c0*/  LOP3.LUT R16, R16, 0xffffefff, RZ, 0xc0, !PT ;  /* 0xffffefff10107812 */ /* 0x000fc400078ec0ff */
[----:B------:R-:W-:Y:S02]  /*74d0*/  FMNMX.FTZ R2, R175, R228, !PT ;  /* 0x000000e4af027209 */ /* 0x000fe40007810000 */
[----:B------:R-:W-:Y:S02]  /*74e0*/  ISETP.LT.OR P1, PT, R187, 0x32, P1 ;  /* 0x00000032bb00780c */ /* 0x000fe40000f21670 */
[----:B------:R-:W-:Y:S02]  /*74f0*/  FMNMX.FTZ R2, R154, R2, !PT ;  /* 0x000000029a027209 */ /* 0x000fe40007810000 */
[----:B------:R-:W-:Y:S02]  /*7500*/  FSEL R172, R172, -INF , !P6 ;  /* 0xff800000acac7808 */ /* 0x000fe40007000000 */
[----:B------:R-:W-:Y:S02]  /*7510*/  FMNMX.FTZ R2, R155, R2, !PT ;  /* 0x000000029b027209 */ /* 0x000fe40007810000 */
[----:B------:R-:W-:-:S02]  /*7520*/  @P0 LOP3.LUT R16, R16, 0x1000, RZ, 0xfc, !PT ;  /* 0x0000100010100812 */ /* 0x000fc400078efcff */
[----:B------:R-:W-:Y:S02]  /*7530*/  FMNMX.FTZ R2, R156, R2, !PT ;  /* 0x000000029c027209 */ /* 0x000fe40007810000 */
[C---:B------:R-:W-:Y:S02]  /*7540*/  LOP3.LUT P0, RZ, R16.reuse, 0x10, RZ, 0xc0, !PT ;  /* 0x0000001010ff7812 */ /* 0x040fe4000780c0ff */
[----:B------:R-:W-:Y:S02]  /*7550*/  LOP3.LUT R16, R16, 0xffffdfff, RZ, 0xc0, !PT ;  /* 0xffffdfff10107812 */ /* 0x000fe400078ec0ff */
[----:B------:R-:W-:Y:S02]  /*7560*/  FMNMX.FTZ R2, R158, R2, !PT ;  /* 0x000000029e027209 */ /* 0x000fe40007810000 */
[----:B0-----:R-:W-:Y:S02]  /*7570*/  FMNMX.FTZ R3, R3, R152, !PT ;  /* 0x0000009803037209 */ /* 0x001fe40007810000 */
[----:B------:R-:W-:-:S02]  /*7580*/  FMNMX.FTZ R2, R159, R2, !PT ;  /* 0x000000029f027209 */ /* 0x000fc40007810000 */
[----:B------:R-:W-:Y:S01]  /*7590*/  ISETP.LT.OR P2, PT, R187, 0x39, P2 ;  /* 0x00000039bb00780c */ /* 0x000fe20001741670 */
[----:B------:R-:W0:Y:S01]  /*75a0*/  SHFL.BFLY PT, R152, R3, 0x1, 0x1f ;  /* 0x0c201f0003987f89 */ /* 0x000e2200000e0000 */
[----:B------:R-:W-:Y:S02]  /*75b0*/  FMNMX.FTZ R2, R163, R2, !PT ;  /* 0x00000002a3027209 */ /* 0x000fe40007810000 */
[----:B------:R-:W-:Y:S02]  /*75c0*/  @P0 LOP3.LUT R16, R16, 0x2000, RZ, 0xfc, !PT ;  /* 0x0000200010100812 */ /* 0x000fe400078efcff */
[----:B------:R-:W-:Y:S02]  /*75d0*/  FSEL R174, R174, -INF , !P1 ;  /* 0xff800000aeae7808 */ /* 0x000fe40004800000 */
[C---:B------:R-:W-:Y:S02]  /*75e0*/  LOP3.LUT P0, RZ, R16.reuse, 0x40, RZ, 0xc0, !PT ;  /* 0x0000004010ff7812 */ /* 0x040fe4000780c0ff */
[----:B------:R-:W-:-:S02]  /*75f0*/  LOP3.LUT R16, R16, 0xffffbfff, RZ, 0xc0, !PT ;  /* 0xffffbfff10107812 */ /* 0x000fc400078ec0ff */
[----:B------:R-:W-:Y:S02]  /*7600*/  ISETP.LT.OR P4, PT, R187, 0x3a, P4 ;  /* 0x0000003abb00780c */ /* 0x000fe40002781670 */
[----:B------:R-:W-:Y:S02]  /*7610*/  FSEL R177, R177, -INF , !P2 ;  /* 0xff800000b1b17808 */ /* 0x000fe40005000000 */
[----:B------:R-:W-:-:S05]  /*7620*/  FSEL R178, R178, -INF , !P4 ;  /* 0xff800000b2b27808 */ /* 0x000fca0006000000 */
[----:B------:R-:W-:-:S04]  /*7630*/  @P0 LOP3.LUT R16, R16, 0x4000, RZ, 0xfc, !PT ;  /* 0x0000400010100812 */ /* 0x000fc800078efcff */
[----:B------:R-:W-:Y:S02]  /*7640*/  LOP3.LUT P0, RZ, R16, 0x100, RZ, 0xc0, !PT ;  /* 0x0000010010ff7812 */ /* 0x000fe4000780c0ff */
[----:B0-----:R-:W-:Y:S02]  /*7650*/  FMNMX.FTZ R3, R3, R152, !PT ;  /* 0x0000009803037209 */ /* 0x001fe40007810000 */
[----:B------:R-:W-:Y:S02]  /*7660*/  FSEL R162, R162, -INF , !P0 ;  /* 0xff800000a2a27808 */ /* 0x000fe40004000000 */
[----:B------:R-:W-:Y:S01]  /*7670*/  LOP3.LUT P0, RZ, R16, 0x4000, RZ, 0xc0, !PT ;  /* 0x0000400010ff7812 */ /* 0x000fe2000780c0ff */
[C---:B------:R-:W-:Y:S01]  /*7680*/  FMUL.FTZ R153, R3.reuse, UR10 ;  /* 0x0000000a03997c20 */ /* 0x040fe20008410000 */
[----:B------:R-:W-:Y:S02]  /*7690*/  FSETP.NEU.FTZ.AND P5, PT, R3, -INF , PT ;  /* 0xff8000000300780b */ /* 0x000fe40003fbd000 */
[----:B------:R-:W-:-:S02]  /*76a0*/  FSEL R165, R165, -INF , !P0 ;  /* 0xff800000a5a57808 */ /* 0x000fc40004000000 */
[----:B------:R-:W-:Y:S02]  /*76b0*/  LOP3.LUT P0, RZ, R16, 0x2000, RZ, 0xc0, !PT ;  /* 0x0000200010ff7812 */ /* 0x000fe4000780c0ff */
[----:B------:R-:W-:Y:S02]  /*76c0*/  FMNMX.FTZ R2, R162, R2, !PT ;  /* 0x00000002a2027209 */ /* 0x000fe40007810000 */
[----:B------:R-:W-:Y:S02]  /*76d0*/  FSEL R152, R3, RZ, P5 ;  /* 0x000000ff03987208 */ /* 0x000fe40002800000 */
[----:B------:R-:W-:Y:S02]  /*76e0*/  FSEL R153, R153, RZ, P5 ;  /* 0x000000ff99997208 */ /* 0x000fe40002800000 */
[----:B------:R-:W-:Y:S01]  /*76f0*/  LOP3.LUT P5, RZ, R16, 0x4, RZ, 0xc0, !PT ;  /* 0x0000000410ff7812 */ /* 0x000fe200078ac0ff */
[----:B------:R-:W-:Y:S01]  /*7700*/  FADD.FTZ R152, -R152, R227 ;  /* 0x000000e398987221 */ /* 0x000fe20000010100 */
[----:B------:R-:W-:Y:S01]  /*7710*/  FSEL R166, R166, -INF , !P0 ;  /* 0xff800000a6a67808 */ /* 0x000fe20004000000 */
[--C-:B------:R-:W-:Y:S01]  /*7720*/  FFMA.FTZ R0, R0, UR10, -R153.reuse ;  /* 0x0000000a00007c23 */ /* 0x100fe20008010899 */
[----:B------:R-:W-:Y:S01]  /*7730*/  FMNMX.FTZ R2, R165, R2, !PT ;  /* 0x00000002a5027209 */ /* 0x000fe20007810000 */
[--C-:B------:R-:W-:Y:S01]  /*7740*/  FFMA.FTZ R188, R188, UR10, -R153.reuse ;  /* 0x0000000abcbc7c23 */ /* 0x100fe20008010899 */
[----:B------:R-:W-:Y:S01]  /*7750*/  LOP3.LUT P0, RZ, R16, 0x1000, RZ, 0xc0, !PT ;  /* 0x0000100010ff7812 */ /* 0x000fe2000780c0ff */
[--C-:B------:R-:W-:Y:S01]  /*7760*/  FFMA.FTZ R184, R184, UR10, -R153.reuse ;  /* 0x0000000ab8b87c23 */ /* 0x100fe20008010899 */
[----:B------:R-:W-:Y:S01]  /*7770*/  FSEL R168, R168, -INF , !P5 ;  /* 0xff800000a8a87808 */ /* 0x000fe20006800000 */
[--C-:B------:R-:W-:Y:S01]  /*7780*/  FFMA.FTZ R157, R157, UR10, -R153.reuse ;  /* 0x0000000a9d9d7c23 */ /* 0x100fe20008010899 */
[----:B------:R-:W-:Y:S01]  /*7790*/  FMNMX.FTZ R2, R166, R2, !PT ;  /* 0x00000002a6027209 */ /* 0x000fe20007810000 */
[--C-:B------:R-:W-:Y:S01]  /*77a0*/  FFMA.FTZ R160, R160, UR10, -R153.reuse ;  /* 0x0000000aa0a07c23 */ /* 0x100fe20008010899 */
[----:B------:R-:W-:Y:S01]  /*77b0*/  FSEL R170, R170, -INF , !P0 ;  /* 0xff800000aaaa7808 */ /* 0x000fe20004000000 */
        /* <DEDUP_REMOVED lines=14> */
[----:B------:R-:W-:Y:S01]  /*78a0*/  FFMA.FTZ R153, R180, UR10, -R153 ;  /* 0x0000000ab4997c23 */ /* 0x000fe20008010899 */
[----:B------:R-:W-:Y:S01]  /*78b0*/  MUFU.EX2 R196, R0 ;  /* 0x0000000000c47308 */ /* 0x000fe20000000800 */
[----:B------:R-:W-:Y:S01]  /*78c0*/  FMUL.FTZ R152, R152, UR10 ;  /* 0x0000000a98987c20 */ /* 0x000fe20008410000 */
[----:B------:R-:W-:-:S02]  /*78d0*/  FMNMX.FTZ R2, R177, R2, !PT ;  /* 0x00000002b1027209 */ /* 0x000fc40007810000 */
[----:B------:R-:W-:Y:S02]  /*78e0*/  LOP3.LUT P0, RZ, R16, 0x800, RZ, 0xc0, !PT ;  /* 0x0000080010ff7812 */ /* 0x000fe4000780c0ff */
[----:B------:R-:W-:Y:S02]  /*78f0*/  FMNMX.FTZ R2, R178, R2, !PT ;  /* 0x00000002b2027209 */ /* 0x000fe40007810000 */
[----:B------:R-:W0:Y:S03]  /*7900*/  MUFU.EX2 R152, R152 ;  /* 0x0000009800987308 */ /* 0x000e260000000800 */
[----:B------:R-:W1:Y:S05]  /*7910*/  SHFL.BFLY PT, R180, R2, 0x2, 0x1f ;  /* 0x0c401f0002b47f89 */ /* 0x000e6a00000e0000 */
[----:B------:R-:W2:Y:S08]  /*7920*/  MUFU.EX2 R188, R188 ;  /* 0x000000bc00bc7308 */ /* 0x000eb00000000800 */
[----:B------:R-:W-:Y:S01]  /*7930*/  MUFU.EX2 R184, R184 ;  /* 0x000000b800b87308 */ /* 0x000fe20000000800 */
[----:B0-----:R-:W-:-:S07]  /*7940*/  FFMA.FTZ R19, R152, R19, R196 ;  /* 0x0000001398137223 */ /* 0x001fce00000100c4 */
[----:B------:R-:W-:Y:S01]  /*7950*/  MUFU.EX2 R157, R157 ;  /* 0x0000009d009d7308 */ /* 0x000fe20000000800 */
[----:B--2---:R-:W-:Y:S01]  /*7960*/  FADD.FTZ R19, R188, R19 ;  /* 0x00000013bc137221 */ /* 0x004fe20000010000 */
[----:B-1----:R-:W-:-:S05]  /*7970*/  FMNMX.FTZ R2, R2, R180, !PT ;  /* 0x000000b402027209 */ /* 0x002fca0007810000 */
[----:B------:R-:W0:Y:S01]  /*7980*/  SHFL.BFLY PT, R180, R2, 0x1, 0x1f ;  /* 0x0c201f0002b47f89 */ /* 0x000e2200000e0000 */
[----:B------:R-:W-:Y:S08]  /*7990*/  MUFU.EX2 R160, R160 ;  /* 0x000000a000a07308 */ /* 0x000ff00000000800 */
[----:B------:R-:W-:Y:S08]  /*79a0*/  MUFU.EX2 R161, R161 ;  /* 0x000000a100a17308 */ /* 0x000ff00000000800 */
[----:B------:R-:W-:Y:S01]  /*79b0*/  MUFU.EX2 R164, R164 ;  /* 0x000000a400a47308 */ /* 0x000fe20000000800 */
[----:B0-----:R-:W-:-:S07]  /*79c0*/  FMNMX.FTZ R2, R2, R180, !PT ;  /* 0x000000b402027209 */ /* 0x001fce0007810000 */
[----:B------:R-:W-:Y:S01]  /*79d0*/  MUFU.EX2 R185, R185 ;  /* 0x000000b900b97308 */ /* 0x000fe20000000800 */
[C---:B------:R-:W-:Y:S01]  /*79e0*/  FSETP.NEU.FTZ.AND P1, PT, R2.reuse, -INF , PT ;  /* 0xff8000000200780b */ /* 0x040fe20003f3d000 */
[----:B------:R-:W-:-:S03]  /*79f0*/  FMUL.FTZ R180, R2, UR10 ;  /* 0x0000000a02b47c20 */ /* 0x000fc60008410000 */
[----:B------:R-:W-:-:S03]  /*7a00*/  FSEL R0, R2, RZ, P1 ;  /* 0x000000ff02007208 */ /* 0x000fc60000800000 */
[----:B------:R-:W-:Y:S01]  /*7a10*/  MUFU.EX2 R167, R167 ;  /* 0x000000a700a77308 */ /* 0x000fe20000000800 */
[----:B------:R-:W-:Y:S01]  /*7a20*/  FSEL R180, R180, RZ, P1 ;  /* 0x000000ffb4b47208 */ /* 0x000fe20000800000 */
[----:B------:R-:W-:-:S04]  /*7a30*/  FADD.FTZ R0, -R0, R228 ;  /* 0x000000e400007221 */ /* 0x000fc80000010100 */
[--C-:B------:R-:W-:Y:S01]  /*7a40*/  FFMA.FTZ R175, R175, UR10, -R180.reuse ;  /* 0x0000000aafaf7c23 */ /* 0x100fe200080108b4 */
[--C-:B------:R-:W-:Y:S01]  /*7a50*/  FFMA.FTZ R154, R154, UR10, -R180.reuse ;  /* 0x0000000a9a9a7c23 */ /* 0x100fe200080108b4 */
        /* <DEDUP_REMOVED lines=16> */
[----:B------:R-:W-:-:S04]  /*7b60*/  FFMA.FTZ R178, R178, UR10, -R180 ;  /* 0x0000000ab2b27c23 */ /* 0x000fc800080108b4 */
[----:B------:R-:W1:Y:S08]  /*7b70*/  MUFU.EX2 R154, R154 ;  /* 0x0000009a009a7308 */ /* 0x000e700000000800 */
[----:B------:R-:W2:Y:S01]  /*7b80*/  MUFU.EX2 R155, R155 ;  /* 0x0000009b009b7308 */ /* 0x000ea20000000800 */
[----:B0-----:R-:W-:-:S07]  /*7b90*/  FFMA.FTZ R18, R0, R18, R175 ;  /* 0x0000001200127223 */ /* 0x001fce00000100af */
[----:B------:R-:W0:Y:S01]  /*7ba0*/  MUFU.EX2 R156, R156 ;  /* 0x0000009c009c7308 */ /* 0x000e220000000800 */
[----:B-1----:R-:W-:Y:S01]  /*7bb0*/  FADD.FTZ R180, R154, R18 ;  /* 0x000000129ab47221 */ /* 0x002fe20000010000 */
[----:B------:R-:W-:-:S04]  /*7bc0*/  FADD.FTZ R18, R184, R19 ;  /* 0x00000013b8127221 */ /* 0x000fc80000010000 */
[----:B------:R-:W-:Y:S02]  /*7bd0*/  FADD.FTZ R18, R157, R18 ;  /* 0x000000129d127221 */ /* 0x000fe40000010000 */
[----:B------:R-:W1:Y:S01]  /*7be0*/  MUFU.EX2 R158, R158 ;  /* 0x0000009e009e7308 */ /* 0x000e620000000800 */
[----:B--2---:R-:W-:Y:S01]  /*7bf0*/  FADD.FTZ R19, R155, R180 ;  /* 0x000000b49b137221 */ /* 0x004fe20000010000 */
[----:B------:R-:W-:-:S04]  /*7c00*/  FADD.FTZ R18, R160, R18 ;  /* 0x00000012a0127221 */ /* 0x000fc80000010000 */
[----:B------:R-:W-:Y:S02]  /*7c10*/  FADD.FTZ R18, R161, R18 ;  /* 0x00000012a1127221 */ /* 0x000fe40000010000 */
[----:B------:R-:W2:Y:S01]  /*7c20*/  MUFU.EX2 R159, R159 ;  /* 0x0000009f009f7308 */ /* 0x000ea20000000800 */
[----:B0-----:R-:W-:Y:S01]  /*7c30*/  FADD.FTZ R19, R156, R19 ;  /* 0x000000139c137221 */ /* 0x001fe20000010000 */
[----:B------:R-:W-:-:S04]  /*7c40*/  FADD.FTZ R18, R164, R18 ;  /* 0x00000012a4127221 */ /* 0x000fc80000010000 */
[----:B------:R-:W-:Y:S02]  /*7c50*/  FADD.FTZ R18, R185, R18 ;  /* 0x00000012b9127221 */ /* 0x000fe40000010000 */
[----:B------:R-:W0:Y:S01]  /*7c60*/  MUFU.EX2 R163, R163 ;  /* 0x000000a300a37308 */ /* 0x000e220000000800 */
[----:B-1----:R-:W-:Y:S01]  /*7c70*/  FADD.FTZ R19, R158, R19 ;  /* 0x000000139e137221 */ /* 0x002fe20000010000 */
[----:B------:R-:W-:-:S06]  /*7c80*/  FADD.FTZ R18, R167, R18 ;  /* 0x00000012a7127221 */ /* 0x000fcc0000010000 */
        /* <DEDUP_REMOVED lines=36> */
.L_x_1264:
[----:B------:R-:W0:Y:S01]  /*7ed0*/  S2UR UR4, SR_CgaCtaId ;  /* 0x00000000000479c3 */ /* 0x000e220000008800 */
[----:B------:R-:W-:Y:S01]  /*7ee0*/  UIADD3 UR5, UR5, 0x30860, URZ ;  /* 0x0003086005057890 */ /* 0x000fe2000fffe03f */
[----:B------:R-:W-:Y:S01]  /*7ef0*/  ISETP.GT.AND P1, PT, R21, UR41, PT ;  /* 0x0000002915007c0c */ /* 0x000fe2000bf24270 */
[----:B------:R-:W-:Y:S01]  /*7f00*/  UMOV UR7, UR38 ;  /* 0x0000002600077c82 */ /* 0x000fe20008000000 */
[----:B------:R-:W-:Y:S01]  /*7f10*/  F2FP.BF16.F32.PACK_AB R198, R157, R184 ;  /* 0x000000b89dc6723e */ /* 0x000fe200000010ff */
[----:B------:R-:W-:Y:S01]  /*7f20*/  VIADD R21, R21, 0xffffffff ;  /* 0xffffffff15157836 */ /* 0x000fe20000000000 */
[----:B------:R-:W-:Y:S01]  /*7f30*/  F2FP.BF16.F32.PACK_AB R196, R188, R196 ;  /* 0x000000c4bcc4723e */ /* 0x000fe200000010ff */
[----:B------:R-:W-:Y:S01]  /*7f40*/  IMAD.MOV.U32 R228, RZ, RZ, R2 ;  /* 0x000000ffffe47224 */ /* 0x000fe200078e0002 */
        /* <DEDUP_REMOVED lines=8> */
[----:B------:R-:W-:Y:S01]  /*7fd0*/  F2FP.BF16.F32.PACK_AB R188, R169, R167 ;  /* 0x000000a7a9bc723e */ /* 0x000fe200000010ff */
[----:B0-----:R-:W-:Y:S01]  /*7fe0*/  UPRMT UR5, UR4, 0x654, UR5 ;  /* 0x0000065404057896 */ /* 0x001fe20008000005 */
[----:B------:R-:W-:-:S02]  /*7ff0*/  F2FP.BF16.F32.PACK_AB R189, R166, R165 ;  /* 0x000000a5a6bd723e */ /* 0x000fc400000010ff */
[----:B------:R-:W-:Y:S01]  /*8000*/  UMOV UR4, UR39 ;  /* 0x0000002700047c82 */ /* 0x000fe20008000000 */
[----:B------:R-:W-:Y:S02]  /*8010*/  F2FP.BF16.F32.PACK_AB R190, R173, R171 ;  /* 0x000000abadbe723e */ /* 0x000fe400000010ff */
[----:B------:R-:W-:Y:S02]  /*8020*/  F2FP.BF16.F32.PACK_AB R191, R170, R168 ;  /* 0x000000a8aabf723e */ /* 0x000fe400000010ff */
[----:B------:R-:W-:Y:S01]  /*8030*/  F2FP.BF16.F32.PACK_AB R185, R174, R172 ;  /* 0x000000acaeb9723e */ /* 0x000fe200000010ff */
[----:B------:R-:W-:Y:S01]  /*8040*/  SYNCS.ARRIVE.TRANS64.RED.A1T0 RZ, [UR5], RZ ;  /* 0x000000ffffff79a7 */ /* 0x000fe20008100405 */
[----:B------:R-:W-:Y:S02]  /*8050*/  F2FP.BF16.F32.PACK_AB R186, R153, R179 ;  /* 0x000000b399ba723e */ /* 0x000fe400000010ff */
[----:B------:R-:W-:Y:S01]  /*8060*/  F2FP.BF16.F32.PACK_AB R187, R178, R177 ;  /* 0x000000b1b2bb723e */ /* 0x000fe200000010ff */
[----:B------:R-:W-:Y:S06]  /*8070*/  @P1 BRA `(.L_x_1265) ;  /* 0xffffffd0005c1947 */ /* 0x000fec000383ffff */
.L_x_1246:
[----:B------:R-:W-:Y:S01]  /*8080*/  R2UR UR4, R22 ;  /* 0x00000000160472ca */ /* 0x000fe200000e0000 */
[----:B------:R-:W-:Y:S02]  /*8090*/  UISETP.NE.AND UP0, UPT, UR60, URZ, UPT ;  /* 0x0000003f3c00728c */ /* 0x000fe4000bf05270 */
[----:B------:R-:W-:Y:S02]  /*80a0*/  UIADD3 UR7, UR61, 0x7f, URZ ;  /* 0x0000007f3d077890 */ /* 0x000fe4000fffe03f */
[----:B------:R-:W-:Y:S02]  /*80b0*/  UIADD3 UR11, UR43, 0x1, -UR42 ;  /* 0x000000012b0b7890 */ /* 0x000fe4000fffe82a */
[----:B------:R-:W-:-:S06]  /*80c0*/  PLOP3.LUT P1, PT, PT, PT, UP0, 0x40, 0x0 ;  /* 0x000000000000781c */ /* 0x000fcc0003f2e808 */
[----:B------:R-:W-:-:S11]  /*80d0*/  UISETP.NE.AND UP1, UPT, UR4, URZ, UPT ;  /* 0x0000003f0400728c */ /* 0x000fd6000bf25270 */
[----:B------:R-:W-:Y:S01]  /*80e0*/  @UP1 ULDC UR4, c[0x0][0x44c] ;  /* 0x0001130000041ab9 */ /* 0x000fe20000000800 */
[----:B------:R-:W-:Y:S01]  /*80f0*/  @UP1 ULDC UR14, c[0x0][0x450] ;  /* 0x00011400000e1ab9 */ /* 0x000fe20000000800 */
[----:B------:R-:W-:-:S04]  /*8100*/  UIMAD.WIDE.U32 UR4, UR7, UR4, URZ ;  /* 0x00000004070472a5 */ /* 0x000fc8000f8e003f */
[----:B------:R-:W-:-:S04]  /*8110*/  @UP1 USHF.R.U32.HI UR7, URZ, UR14, UR5 ;  /* 0x0000000e3f071299 */ /* 0x000fc80008011605 */
[----:B------:R-:W-:-:S04]  /*8120*/  UIADD3 UR15, UR11, UR7, URZ ;  /* 0x000000070b0f7290 */ /* 0x000fc8000fffe03f */
[----:B------:R-:W-:Y:S01]  /*8130*/  UIADD3 UR11, UR15, -UR6, URZ ;  /* 0x800000060f0b7290 */ /* 0x000fe2000fffe03f */
[----:B------:R-:W-:Y:S11]  /*8140*/  @P1 BRA `(.L_x_1266) ;  /* 0x00000000004c1947 */ /* 0x000ff60003800000 */
        /* <DEDUP_REMOVED lines=11> */
.L_x_1267:
[----:B------:R-:W-:Y:S02]  /*8200*/  ULDC UR14, c[0x0][0x9e4] ;  /* 0x00027900000e7ab9 */ /* 0x000fe40000000800 */
[----:B------:R-:W-:-:S11]  /*8210*/  UISETP.NE.AND UP0, UPT, UR14, 0x1, UPT ;  /* 0x000000010e00788c */ /* 0x000fd6000bf05270 */
[----:B------:R-:W-:Y:S02]  /*8220*/  @UP0 ULDC.64 UR4, c[0x0][0x9e8] ;  /* 0x00027a0000040ab9 */ /* 0x000fe40000000a00 */
[----:B------:R-:W-:-:S04]  /*8230*/  UIMAD.WIDE.U32 UR6, UR15, UR4, URZ ;  /* 0x000000040f0672a5 */ /* 0x000fc8000f8e003f */
[----:B------:R-:W-:-:S12]  /*8240*/  @UP0 USHF.R.U32.HI UR15, URZ, UR5, UR7 ;  /* 0x000000053f0f0299 */ /* 0x000fd80008011607 */
.L_x_1268:
[----:B------:R-:W-:-:S04]  /*8250*/  UIMAD UR14, UR15, UR14, URZ ;  /* 0x0000000e0f0e72a4 */ /* 0x000fc8000f8e023f */
[----:B------:R-:W-:-:S04]  /*8260*/  UISETP.LT.AND UP0, UPT, UR11, UR14, UPT ;  /* 0x0000000e0b00728c */ /* 0x000fc8000bf01270 */
[----:B------:R-:W-:-:S12]  /*8270*/  USEL UR11, UR11, UR14, !UP0 ;  /* 0x0000000e0b0b7287 */ /* 0x000fd8000c000000 */
.L_x_1266:
[----:B------:R-:W-:Y:S01]  /*8280*/  UIADD3 UR11, UR11, 0x3f, URZ ;  /* 0x0000003f0b0b7890 */ /* 0x000fe2000fffe03f */
[----:B------:R-:W-:-:S03]  /*8290*/  R2UR UR5, R200 ;  /* 0x00000000c80572ca */ /* 0x000fc600000e0000 */
[----:B------:R-:W-:-:S04]  /*82a0*/  USHF.R.S32.HI UR4, URZ, 0x1f, UR11 ;  /* 0x0000001f3f047899 */ /* 0x000fc8000801140b */
[----:B------:R-:W-:-:S04]  /*82b0*/  ULEA.HI UR4, UR4, UR11, URZ, 0x6 ;  /* 0x0000000b04047291 */ /* 0x000fc8000f8f303f */
[----:B------:R-:W-:-:S04]  /*82c0*/  USHF.R.S32.HI UR4, URZ, 0x6, UR4 ;  /* 0x000000063f047899 */ /* 0x000fc80008011404 */
[----:B------:R-:W-:-:S04]  /*82d0*/  UISETP.LT.AND UP0, UPT, UR5, UR4, UPT ;  /* 0x000000040500728c */ /* 0x000fc8000bf01270 */
[----:B------:R-:W-:-:S06]  /*82e0*/  USEL UR54, UR5, UR4, !UP0 ;  /* 0x0000000405367287 */ /* 0x000fcc000c000000 */
[----:B------:R-:W-:-:S13]  /*82f0*/  ISETP.GE.AND P1, PT, R21, UR54, PT ;  /* 0x0000003615007c0c */ /* 0x000fda000bf26270 */
[----:B------:R-:W-:Y:S05]  /*8300*/  @!P1 BRA `(.L_x_1269) ;  /* 0x00000020004c9947 */ /* 0x000fea0003800000 */
[----:B------:R-:W-:Y:S01]  /*8310*/  IMAD.MOV.U32 R228, RZ, RZ, R2 ;  /* 0x000000ffffe47224 */ /* 0x000fe200078e0002 */
[----:B------:R-:W-:Y:S01]  /*8320*/  UMOV UR41, UR38 ;  /* 0x0000002600297c82 */ /* 0x000fe20008000000 */
[----:B------:R-:W-:Y:S01]  /*8330*/  IMAD.MOV.U32 R227, RZ, RZ, R3 ;  /* 0x000000ffffe37224 */ /* 0x000fe200078e0003 */
[----:B------:R-:W-:Y:S01]  /*8340*/  UMOV UR4, UR39 ;  /* 0x0000002700047c82 */ /* 0x000fe20008000000 */
[----:B------:R-:W-:-:S05]  /*8350*/  ULDC UR6, c[0x0][0x9d8] ;  /* 0x0002760000067ab9 */ /* 0x000fca0000000800 */
.L_x_1280:
[----:B------:R-:W-:-:S04]  /*8360*/  UISETP.NE.AND UP0, UPT, UR4, 0x1, UPT ;  /* 0x000000010400788c */ /* 0x000fc8000bf05270 */
[----:B------:R-:W-:-:S04]  /*8370*/  USEL UR38, URZ, 0x1, UP0 ;  /* 0x000000013f267887 */ /* 0x000fc80008000000 */
[----:B------:R-:W-:Y:S01]  /*8380*/  ULOP3.LUT UR38, UR41, UR38, URZ, 0x3c, !UPT ;  /* 0x0000002629267292 */ /* 0x000fe2000f8e3c3f */
[----:B------:R-:W-:Y:S11]  /*8390*/  @!P0 BRA `(.L_x_1270) ;  /* 0x0000000000048947 */ /* 0x000ff60003800000 */
[----:B------:R-:W-:Y:S01]  /*83a0*/  BPT.TRAP 0x1 ;  /* 0x000000040000795c */ /* 0x000fe20000300000 */
.L_x_1270:
        /* <DEDUP_REMOVED lines=9> */
.L_x_1271:
[-C--:B------:R-:W-:Y:S01]  /*8440*/  FMUL.FTZ R24, R24, R152.reuse ;  /* 0x0000009818187220 */ /* 0x080fe20000410000 */
[----:B------:R-:W-:Y:S01]  /*8450*/  FMUL.FTZ R25, R25, R152 ;  /* 0x0000009819197220 */ /* 0x000fe20000410000 */
[----:B-1----:R-:W-:Y:S06]  /*8460*/  @P1 BRA `(.L_x_1272) ;  /* 0x0000000000081947 */ /* 0x002fec0003800000 */
[----:B------:R-:W1:Y:S02]  /*8470*/  SYNCS.PHASECHK.TRANS64.TRYWAIT P1, [UR7+0x30830], R2 ;  /* 0x03083002ff0075a7 */ /* 0x000e640008020147 */
[----:B-1----:R-:W-:Y:S05]  /*8480*/  @!P1 BRA `(.L_x_1273) ;  /* 0x0000011000f49947 */ /* 0x002fea0003800000 */
.L_x_1272:
        /* <DEDUP_REMOVED lines=226> */
.L_x_1274:
[----:B------:R-:W-:Y:S01]  /*92b0*/  ULEA UR5, UR4, UR40, 0x3 ;  /* 0x0000002804057291 */ /* 0x000fe2000f8e183f */
[----:B------:R-:W-:-:S05]  /*92c0*/  IMAD.U32 R0, RZ, RZ, UR41 ;  /* 0x00000029ff007e24 */ /* 0x000fca000f8e00ff */
[----:B------:R-:W-:-:S04]  /*92d0*/  SHF.L.U32 R0, R0, 0x1f, RZ ;  /* 0x0000001f00007819 */ /* 0x000fc800000006ff */
[----:B------:R2:W3:Y:S01]  /*92e0*/  SYNCS.PHASECHK.TRANS64.TRYWAIT P1, [UR5+0x30850], R0 ;  /* 0x03085000ff0075a7 */ /* 0x0004e20008020145 */
[----:B------:R-:W-:Y:S05]  /*92f0*/  @!P0 BRA `(.L_x_1275) ;  /* 0x0000000000048947 */ /* 0x000fea0003800000 */
[----:B------:R-:W-:Y:S01]  /*9300*/  BPT.TRAP 0x1 ;  /* 0x000000040000795c */ /* 0x000fe20000300000 */
.L_x_1275:
[----:B---3--:R-:W-:Y:S05]  /*9310*/  @P1 BRA `(.L_x_1276) ;  /* 0x0000000000081947 */ /* 0x008fea0003800000 */
[----:B------:R-:W3:Y:S02]  /*9320*/  SYNCS.PHASECHK.TRANS64.TRYWAIT P1, [UR5+0x30850], R0 ;  /* 0x03085000ff0075a7 */ /* 0x000ee40008020145 */
[----:B---3--:R-:W-:Y:S05]  /*9330*/  @!P1 BRA `(.L_x_1277) ;  /* 0x0000010400609947 */ /* 0x008fea0003800000 */
.L_x_1276:
        /* <DEDUP_REMOVED lines=30> */
.L_x_1278:
[----:B0-2---:R-:W-:Y:S01]  /*9520*/  FMUL.FTZ R0, R152, UR6 ;  /* 0x0000000698007c20 */ /* 0x005fe20008410000 */
        /* <DEDUP_REMOVED lines=39> */
[----:B------:R-:W-:Y:S01]  /*97a0*/  ULDC UR10, c[0x0][0x988] ;  /* 0x00026200000a7ab9 */ /* 0x000fe20000000800 */
[----:B------:R-:W2:Y:S01]  /*97b0*/  S2UR UR4, SR_CgaCtaId ;  /* 0x00000000000479c3 */ /* 0x000ea20000008800 */
[----:B------:R-:W-:-:S04]  /*97c0*/  UIADD3 UR7, UR7, 0x30840, URZ ;  /* 0x0003084007077890 */ /* 0x000fc8000fffe03f */
[----:B------:R-:W3:Y:S01]  /*97d0*/  MUFU.TANH R160, R160 ;  /* 0x000000a000a07308 */ /* 0x000ee20000002400 */
[----:B-1----:R-:W-:-:S07]  /*97e0*/  FMNMX.FTZ R2, R156, R2, !PT ;  /* 0x000000029c027209 */ /* 0x002fce0007810000 */
[----:B------:R-:W1:Y:S01]  /*97f0*/  MUFU.TANH R161, R161 ;  /* 0x000000a100a17308 */ /* 0x000e620000002400 */
[----:B0-----:R-:W-:-:S07]  /*9800*/  FMNMX.FTZ R2, R157, R2, !PT ;  /* 0x000000029d027209 */ /* 0x001fce0007810000 */
[----:B------:R-:W0:Y:S01]  /*9810*/  MUFU.TANH R164, R164 ;  /* 0x000000a400a47308 */ /* 0x000e220000002400 */
[----:B---3--:R-:W-:Y:S01]  /*9820*/  FMNMX.FTZ R2, R160, R2, !PT ;  /* 0x00000002a0027209 */ /* 0x008fe20007810000 */
[----:B--2---:R-:W-:-:S06]  /*9830*/  UPRMT UR7, UR4, 0x654, UR7 ;  /* 0x0000065404077896 */ /* 0x004fcc0008000007 */
[----:B------:R-:W2:Y:S01]  /*9840*/  MUFU.TANH R168, R168 ;  /* 0x000000a800a87308 */ /* 0x000ea20000002400 */
[----:B-1----:R-:W-:Y:S02]  /*9850*/  FMNMX.FTZ R2, R161, R2, !PT ;  /* 0x00000002a1027209 */ /* 0x002fe40007810000 */
[----:B------:R-:W-:Y:S05]  /*9860*/  SYNCS.ARRIVE.TRANS64.RED.A1T0 RZ, [UR7], RZ ;  /* 0x000000ffffff79a7 */ /* 0x000fea0008100407 */
        /* <DEDUP_REMOVED lines=17> */
[----:B-1----:R-:W-:-:S05]  /*9980*/  FMNMX.FTZ R3, R180, R3, !PT ;  /* 0x00000003b4037209 */ /* 0x002fca0007810000 */
[----:B------:R-:W1:Y:S02]  /*9990*/  SHFL.BFLY PT, R2, R3, 0x2, 0x1f ;  /* 0x0c401f0003027f89 */ /* 0x000e6400000e0000 */
[----:B------:R-:W3:Y:S08]  /*99a0*/  MUFU.TANH R158, R158 ;  /* 0x0000009e009e7308 */ /* 0x000ef00000002400 */
[----:B------:R-:W4:Y:S08]  /*99b0*/  MUFU.TANH R159, R159 ;  /* 0x0000009f009f7308 */ /* 0x000f300000002400 */
[----:B------:R-:W5:Y:S01]  /*99c0*/  MUFU.TANH R162, R162 ;  /* 0x000000a200a27308 */ /* 0x000f620000002400 */
[----:B-1----:R-:W-:-:S07]  /*99d0*/  FMNMX.FTZ R3, R3, R2, !PT ;  /* 0x0000000203037209 */ /* 0x002fce0007810000 */
[----:B------:R-:W1:Y:S01]  /*99e0*/  MUFU.TANH R163, R163 ;  /* 0x000000a300a37308 */ /* 0x000e620000002400 */
[----:B------:R-:W0:Y:S07]  /*99f0*/  SHFL.BFLY PT, R2, R3, 0x1, 0x1f ;  /* 0x0c201f0003027f89 */ /* 0x000e2e00000e0000 */
[----:B------:R-:W1:Y:S08]  /*9a00*/  MUFU.TANH R166, R166 ;  /* 0x000000a600a67308 */ /* 0x000e700000002400 */
[----:B------:R-:W1:Y:S08]  /*9a10*/  MUFU.TANH R167, R167 ;  /* 0x000000a700a77308 */ /* 0x000e700000002400 */
[----:B------:R-:W1:Y:S01]  /*9a20*/  MUFU.TANH R170, R170 ;  /* 0x000000aa00aa7308 */ /* 0x000e620000002400 */
[----:B0-----:R-:W-:-:S02]  /*9a30*/  FMNMX.FTZ R3, R3, R2, !PT ;  /* 0x0000000203037209 */ /* 0x001fc40007810000 */
[----:B------:R-:W-:-:S05]  /*9a40*/  FMNMX.FTZ R2, R154, R228, !PT ;  /* 0x000000e49a027209 */ /* 0x000fca0007810000 */
[----:B------:R-:W0:Y:S01]  /*9a50*/  MUFU.TANH R171, R171 ;  /* 0x000000ab00ab7308 */ /* 0x000e220000002400 */
[----:B--2---:R-:W-:Y:S01]  /*9a60*/  FMNMX.FTZ R2, R155, R2, !PT ;  /* 0x000000029b027209 */ /* 0x004fe20007810000 */
[----:B------:R-:W-:-:S03]  /*9a70*/  FADD.FTZ R187, -R3, R227 ;  /* 0x000000e303bb7221 */ /* 0x000fc60000010100 */
[----:B---3--:R-:W-:Y:S01]  /*9a80*/  FMNMX.FTZ R2, R158, R2, !PT ;  /* 0x000000029e027209 */ /* 0x008fe20007810000 */
[----:B------:R-:W-:Y:S02]  /*9a90*/  FMUL.FTZ R187, R187, UR10 ;  /* 0x0000000abbbb7c20 */ /* 0x000fe40008410000 */
[----:B------:R-:W2:Y:S01]  /*9aa0*/  MUFU.TANH R174, R174 ;  /* 0x000000ae00ae7308 */ /* 0x000ea20000002400 */
        /* <DEDUP_REMOVED lines=9> */
[----:B0-----:R-:W-:-:S04]  /*9b40*/  FMNMX.FTZ R2, R171, R2, !PT ;  /* 0x00000002ab027209 */ /* 0x001fc80007810000 */
[----:B--2---:R-:W-:-:S03]  /*9b50*/  FMNMX.FTZ R2, R174, R2, !PT ;  /* 0x00000002ae027209 */ /* 0x004fc60007810000 */
[----:B------:R-:W0:Y:S01]  /*9b60*/  MUFU.TANH R181, R181 ;  /* 0x000000b500b57308 */ /* 0x000e220000002400 */
[----:B---3--:R-:W-:-:S04]  /*9b70*/  FMNMX.FTZ R2, R175, R2, !PT ;  /* 0x00000002af027209 */ /* 0x008fc80007810000 */
[----:B-1----:R-:W-:-:S03]  /*9b80*/  FMNMX.FTZ R2, R178, R2, !PT ;  /* 0x00000002b2027209 */ /* 0x002fc60007810000 */
[----:B------:R-:W1:Y:S01]  /*9b90*/  MUFU.TANH R182, R182 ;  /* 0x000000b600b67308 */ /* 0x000e620000002400 */
[----:B----4-:R-:W-:-:S04]  /*9ba0*/  FMNMX.FTZ R2, R179, R2, !PT ;  /* 0x00000002b3027209 */ /* 0x010fc80007810000 */
[----:B0-----:R-:W-:-:S04]  /*9bb0*/  FMNMX.FTZ R2, R181, R2, !PT ;  /* 0x00000002b5027209 */ /* 0x001fc80007810000 */
[----:B-1----:R-:W-:-:S05]  /*9bc0*/  FMNMX.FTZ R2, R182, R2, !PT ;  /* 0x00000002b6027209 */ /* 0x002fca0007810000 */
[----:B------:R-:W0:Y:S02]  /*9bd0*/  SHFL.BFLY PT, R183, R2, 0x2, 0x1f ;  /* 0x0c401f0002b77f89 */ /* 0x000e2400000e0000 */
[----:B0-----:R-:W-:-:S05]  /*9be0*/  FMNMX.FTZ R2, R2, R183, !PT ;  /* 0x000000b702027209 */ /* 0x001fca0007810000 */
[----:B------:R-:W0:Y:S02]  /*9bf0*/  SHFL.BFLY PT, R183, R2, 0x1, 0x1f ;  /* 0x0c201f0002b77f89 */ /* 0x000e2400000e0000 */
[----:B0-----:R-:W-:Y:S01]  /*9c00*/  FMNMX.FTZ R2, R2, R183, !PT ;  /* 0x000000b702027209 */ /* 0x001fe20007810000 */
[----:B------:R-:W-:-:S04]  /*9c10*/  FMUL.FTZ R183, R3, UR10 ;  /* 0x0000000a03b77c20 */ /* 0x000fc80008410000 */
        /* <DEDUP_REMOVED lines=16> */
[C---:B------:R-:W-:Y:S01]  /*9d20*/  FMUL.FTZ R183, R2.reuse, UR10 ;  /* 0x0000000a02b77c20 */ /* 0x040fe20008410000 */
[----:B------:R-:W-:Y:S01]  /*9d30*/  FADD.FTZ R186, -R2, R228 ;  /* 0x000000e402ba7221 */ /* 0x000fe20000010100 */
[----:B------:R0:W-:Y:S02]  /*9d40*/  MUFU.EX2 R152, R187 ;  /* 0x000000bb00987308 */ /* 0x0001e40000000800 */
[--C-:B------:R-:W-:Y:S01]  /*9d50*/  FFMA.FTZ R154, R154, UR10, -R183.reuse ;  /* 0x0000000a9a9a7c23 */ /* 0x100fe200080108b7 */
[----:B------:R-:W-:Y:S01]  /*9d60*/  FMUL.FTZ R186, R186, UR10 ;  /* 0x0000000ababa7c20 */ /* 0x000fe20008410000 */
[--C-:B------:R-:W-:Y:S01]  /*9d70*/  FFMA.FTZ R155, R155, UR10, -R183.reuse ;  /* 0x0000000a9b9b7c23 */ /* 0x100fe200080108b7 */
[--C-:B------:R-:W-:Y:S01]  /*9d80*/  FFMA.FTZ R158, R158, UR10, -R183.reuse ;  /* 0x0000000a9e9e7c23 */ /* 0x100fe200080108b7 */
[--C-:B------:R-:W-:Y:S01]  /*9d90*/  FFMA.FTZ R159, R159, UR10, -R183.reuse ;  /* 0x0000000a9f9f7c23 */ /* 0x100fe200080108b7 */
[--C-:B------:R-:W-:Y:S01]  /*9da0*/  FFMA.FTZ R162, R162, UR10, -R183.reuse ;  /* 0x0000000aa2a27c23 */ /* 0x100fe200080108b7 */
[----:B------:R-:W1:Y:S01]  /*9db0*/  MUFU.EX2 R184, R184 ;  /* 0x000000b800b87308 */ /* 0x000e620000000800 */
[--C-:B------:R-:W-:Y:S01]  /*9dc0*/  FFMA.FTZ R163, R163, UR10, -R183.reuse ;  /* 0x0000000aa3a37c23 */ /* 0x100fe200080108b7 */
[--C-:B------:R-:W-:Y:S01]  /*9dd0*/  FFMA.FTZ R166, R166, UR10, -R183.reuse ;  /* 0x0000000aa6a67c23 */ /* 0x100fe200080108b7 */
[--C-:B0-----:R-:W-:Y:S01]  /*9de0*/  FFMA.FTZ R187, R182, UR10, -R183.reuse ;  /* 0x0000000ab6bb7c23 */ /* 0x101fe200080108b7 */
        /* <DEDUP_REMOVED lines=8> */
[----:B------:R-:W-:-:S04]  /*9e70*/  FFMA.FTZ R181, R181, UR10, -R183 ;  /* 0x0000000ab5b57c23 */ /* 0x000fc800080108b7 */
[----:B------:R-:W0:Y:S01]  /*9e80*/  MUFU.EX2 R154, R154 ;  /* 0x0000009a009a7308 */ /* 0x000e220000000800 */
[----:B-1----:R-:W-:-:S07]  /*9e90*/  FFMA.FTZ R19, R152, R19, R184 ;  /* 0x0000001398137223 */ /* 0x002fce00000100b8 */
[----:B------:R-:W1:Y:S08]  /*9ea0*/  MUFU.EX2 R185, R185 ;  /* 0x000000b900b97308 */ /* 0x000e700000000800 */
[----:B------:R-:W2:Y:S01]  /*9eb0*/  MUFU.EX2 R155, R155 ;  /* 0x0000009b009b7308 */ /* 0x000ea20000000800 */
[----:B0-----:R-:W-:-:S07]  /*9ec0*/  FFMA.FTZ R18, R0, R18, R154 ;  /* 0x0000001200127223 */ /* 0x001fce000001009a */
        /* <DEDUP_REMOVED lines=55> */
[----:B-1----:R-:W-:Y:S01]  /*a240*/  FADD.FTZ R182, R181, R19 ;  /* 0x00000013b5b67221 */ /* 0x002fe20000010000 */
[----:B--2---:R-:W-:-:S03]  /*a250*/  FADD.FTZ R19, R180, R18 ;  /* 0x00000012b4137221 */ /* 0x004fc60000010000 */
[----:B0-----:R-:W-:Y:S01]  /*a260*/  FADD.FTZ R18, R187, R182 ;  /* 0x000000b6bb127221 */ /* 0x001fe20000010000 */
[----:B------:R-:W-:Y:S06]  /*a270*/  @!P0 BRA `(.L_x_1279) ;  /* 0x0000000000048947 */ /* 0x000fec0003800000 */
[----:B------:R-:W-:Y:S01]  /*a280*/  BPT.TRAP 0x1 ;  /* 0x000000040000795c */ /* 0x000fe20000300000 */
.L_x_1279:
        /* <DEDUP_REMOVED lines=27> */
.L_x_1269:
[----:B------:R-:W-:-:S13]  /*a440*/  R2UR UR4, R200 ;  /* 0x00000000c80472ca */ /* 0x000fda00000e0000 */
[----:B------:R-:W-:-:S13]  /*a450*/  ISETP.GE.AND P1, PT, R21, UR4, PT ;  /* 0x0000000415007c0c */ /* 0x000fda000bf26270 */
[----:B------:R-:W-:Y:S05]  /*a460*/  @!P1 BRA `(.L_x_1281) ;  /* 0x0000002c00c09947 */ /* 0x000fea0003800000 */
[----:B------:R-:W-:Y:S01]  /*a470*/  IMAD.MOV.U32 R227, RZ, RZ, R2 ;  /* 0x000000ffffe37224 */ /* 0x000fe200078e0002 */
[----:B------:R-:W-:Y:S01]  /*a480*/  UMOV UR6, UR38 ;  /* 0x0000002600067c82 */ /* 0x000fe20008000000 */
[----:B------:R-:W-:Y:S01]  /*a490*/  IMAD.MOV.U32 R228, RZ, RZ, R3 ;  /* 0x000000ffffe47224 */ /* 0x000fe200078e0003 */
[----:B------:R-:W-:Y:S01]  /*a4a0*/  UMOV UR4, UR39 ;  /* 0x0000002700047c82 */ /* 0x000fe20008000000 */
[----:B------:R-:W-:Y:S01]  /*a4b0*/  ULDC UR41, c[0x0][0x9e4] ;  /* 0x0002790000297ab9 */ /* 0x000fe20000000800 */
[----:B------:R-:W-:-:S05]  /*a4c0*/  ULDC UR54, c[0x0][0x9dc] ;  /* 0x0002770000367ab9 */ /* 0x000fca0000000800 */
.L_x_1300:
[----:B------:R-:W-:-:S04]  /*a4d0*/  UIADD3 UR7, UR4, 0x1, URZ ;  /* 0x0000000104077890 */ /* 0x000fc8000fffe03f */
[----:B------:R-:W-:-:S04]  /*a4e0*/  UISETP.NE.AND UP0, UPT, UR7, 0x2, UPT ;  /* 0x000000020700788c */ /* 0x000fc8000bf05270 */
[----:B------:R-:W-:Y:S02]  /*a4f0*/  USEL UR7, UR7, URZ, UP0 ;  /* 0x0000003f07077287 */ /* 0x000fe40008000000 */
[----:B------:R-:W-:-:S04]  /*a500*/  USEL UR38, URZ, 0x1, UP0 ;  /* 0x000000013f267887 */ /* 0x000fc80008000000 */
[----:B------:R-:W-:Y:S01]  /*a510*/  ULOP3.LUT UR38, UR6, UR38, URZ, 0x3c, !UPT ;  /* 0x0000002606267292 */ /* 0x000fe2000f8e3c3f */
[----:B------:R-:W-:Y:S01]  /*a520*/  UMOV UR39, UR7 ;  /* 0x0000000700277c82 */ /* 0x000fe20008000000 */
[----:B------:R-:W-:Y:S10]  /*a530*/  @!P0 BRA `(.L_x_1282) ;  /* 0x0000000000048947 */ /* 0x000ff40003800000 */
[----:B------:R-:W-:Y:S01]  /*a540*/  BPT.TRAP 0x1 ;  /* 0x000000040000795c */ /* 0x000fe20000300000 */
.L_x_1282:
[----:B------:R-:W-:Y:S01]  /*a550*/  ULEA UR5, UR39, UR40, 0x3 ;  /* 0x0000002827057291 */ /* 0x000fe2000f8e183f */
[----:B------:R-:W-:-:S05]  /*a560*/  IMAD.U32 R2, RZ, RZ, UR38 ;  /* 0x00000026ff027e24 */ /* 0x000fca000f8e00ff */
[----:B------:R-:W-:-:S04]  /*a570*/  SHF.L.U32 R2, R2, 0x1f, RZ ;  /* 0x0000001f02027819 */ /* 0x000fc800000006ff */
[----:B------:R0:W1:Y:S01]  /*a580*/  SYNCS.PHASECHK.TRANS64.TRYWAIT P1, [UR5+0x30830], R2 ;  /* 0x03083002ff0075a7 */ /* 0x0000620008020145 */
[----:B------:R-:W-:Y:S05]  /*a590*/  @!P0 BRA `(.L_x_1283) ;  /* 0x0000000000048947 */ /* 0x000fea0003800000 */
[----:B------:R-:W-:Y:S01]  /*a5a0*/  BPT.TRAP 0x1 ;  /* 0x000000040000795c */ /* 0x000fe20000300000 */
.L_x_1283:
[-C--:B------:R-:W-:Y:S01]  /*a5b0*/  FMUL.FTZ R24, R24, R152.reuse ;  /* 0x0000009818187220 */ /* 0x080fe20000410000 */
[----:B------:R-:W-:Y:S01]  /*a5c0*/  FMUL.FTZ R25, R25, R152 ;  /* 0x0000009819197220 */ /* 0x000fe20000410000 */
[----:B-1----:R-:W-:Y:S06]  /*a5d0*/  @P1 BRA `(.L_x_1284) ;  /* 0x0000000000081947 */ /* 0x002fec0003800000 */
[----:B------:R-:W1:Y:S02]  /*a5e0*/  SYNCS.PHASECHK.TRANS64.TRYWAIT P1, [UR5+0x30830], R2 ;  /* 0x03083002ff0075a7 */ /* 0x000e640008020145 */
[----:B-1----:R-:W-:Y:S05]  /*a5f0*/  @!P1 BRA `(.L_x_1285) ;  /* 0x000000f000c89947 */ /* 0x002fea0003800000 */
.L_x_1284:
        /* <DEDUP_REMOVED lines=226> */
.L_x_1286:
[----:B------:R-:W-:Y:S01]  /*b420*/  ULEA UR5, UR4, UR40, 0x3 ;  /* 0x0000002804057291 */ /* 0x000fe2000f8e183f */
[----:B------:R-:W-:-:S05]  /*b430*/  IMAD.U32 R0, RZ, RZ, UR6 ;  /* 0x00000006ff007e24 */ /* 0x000fca000f8e00ff */
[----:B------:R-:W-:-:S04]  /*b440*/  SHF.L.U32 R0, R0, 0x1f, RZ ;  /* 0x0000001f00007819 */ /* 0x000fc800000006ff */
[----:B------:R2:W3:Y:S01]  /*b450*/  SYNCS.PHASECHK.TRANS64.TRYWAIT P1, [UR5+0x30850], R0 ;  /* 0x03085000ff0075a7 */ /* 0x0004e20008020145 */
[----:B------:R-:W-:Y:S05]  /*b460*/  @!P0 BRA `(.L_x_1287) ;  /* 0x0000000000048947 */ /* 0x000fea0003800000 */
[----:B------:R-:W-:Y:S01]  /*b470*/  BPT.TRAP 0x1 ;  /* 0x000000040000795c */ /* 0x000fe20000300000 */
.L_x_1287:
[----:B---3--:R-:W-:Y:S05]  /*b480*/  @P1 BRA `(.L_x_1288) ;  /* 0x0000000000081947 */ /* 0x008fea0003800000 */
[----:B------:R-:W3:Y:S02]  /*b490*/  SYNCS.PHASECHK.TRANS64.TRYWAIT P1, [UR5+0x30850], R0 ;  /* 0x03085000ff0075a7 */ /* 0x000ee40008020145 */
[----:B---3--:R-:W-:Y:S05]  /*b4a0*/  @!P1 BRA `(.L_x_1289) ;  /* 0x000000e400349947 */ /* 0x008fea0003800000 */
.L_x_1288:
        /* <DEDUP_REMOVED lines=30> */
.L_x_1290:
[----:B------:R-:W-:Y:S01]  /*b690*/  R2UR UR4, R22 ;  /* 0x00000000160472ca */ /* 0x000fe200000e0000 */
[----:B------:R-:W3:Y:S01]  /*b6a0*/  S2UR UR10, SR_CgaCtaId ;  /* 0x00000000000a79c3 */ /* 0x000ee20000008800 */
[----:B------:R-:W-:Y:S01]  /*b6b0*/  VIADD R188, R23, UR61 ;  /* 0x0000003d17bc7c36 */ /* 0x000fe20008000000 */
[----:B------:R-:W-:Y:S01]  /*b6c0*/  ULDC UR6, c[0x0][0x9d8] ;  /* 0x0002760000067ab9 */ /* 0x000fe20000000800 */
[----:B------:R-:W-:Y:S01]  /*b6d0*/  UISETP.NE.AND UP0, UPT, UR60, URZ, UPT ;  /* 0x0000003f3c00728c */ /* 0x000fe2000bf05270 */
[----:B0-2---:R-:W-:Y:S01]  /*b6e0*/  FMUL.FTZ R0, R152, UR6 ;  /* 0x0000000698007c20 */ /* 0x005fe20008410000 */
[----:B-1----:R-:W-:Y:S01]  /*b6f0*/  FMUL.FTZ R2, R154, UR6 ;  /* 0x000000069a027c20 */ /* 0x002fe20008410000 */
[----:B------:R-:W-:Y:S01]  /*b700*/  FMUL.FTZ R154, R155, UR6 ;  /* 0x000000069b9a7c20 */ /* 0x000fe20008410000 */
[----:B------:R-:W-:Y:S01]  /*b710*/  FMUL.FTZ R184, R156, UR6 ;  /* 0x000000069cb87c20 */ /* 0x000fe20008410000 */
[----:B------:R-:W-:Y:S01]  /*b720*/  FMUL.FTZ R155, R158, UR6 ;  /* 0x000000069e9b7c20 */ /* 0x000fe20008410000 */
[----:B------:R-:W-:Y:S01]  /*b730*/  FMUL.FTZ R156, R159, UR6 ;  /* 0x000000069f9c7c20 */ /* 0x000fe20008410000 */
[----:B------:R-:W-:Y:S01]  /*b740*/  FMUL.FTZ R158, R162, UR6 ;  /* 0x00000006a29e7c20 */ /* 0x000fe20008410000 */
[----:B------:R-:W-:Y:S01]  /*b750*/  FMUL.FTZ R159, R163, UR6 ;  /* 0x00000006a39f7c20 */ /* 0x000fe20008410000 */
[----:B------:R-:W-:Y:S01]  /*b760*/  UISETP.NE.AND UP1, UPT, UR4, URZ, UPT ;  /* 0x0000003f0400728c */ /* 0x000fe2000bf25270 */
[----:B------:R-:W-:Y:S01]  /*b770*/  FMUL.FTZ R162, R167, UR6 ;  /* 0x00000006a7a27c20 */ /* 0x000fe20008410000 */
[----:B------:R-:W-:Y:S01]  /*b780*/  FMUL.FTZ R163, R166, UR6 ;  /* 0x00000006a6a37c20 */ /* 0x000fe20008410000 */
[----:B------:R-:W-:Y:S01]  /*b790*/  FMUL.FTZ R167, R168, UR6 ;  /* 0x00000006a8a77c20 */ /* 0x000fe20008410000 */
        /* <DEDUP_REMOVED lines=21> */
[----:B------:R-:W-:Y:S01]  /*b8f0*/  ULEA UR4, UR7, UR40, 0x3 ;  /* 0x0000002807047291 */ /* 0x000fe2000f8e183f */
[----:B------:R-:W-:Y:S01]  /*b900*/  FMUL.FTZ R169, R169, UR6 ;  /* 0x00000006a9a97c20 */ /* 0x000fe20008410000 */
[----:B------:R-:W-:Y:S01]  /*b910*/  FMUL.FTZ R173, R173, UR6 ;  /* 0x00000006adad7c20 */ /* 0x000fe20008410000 */
[----:B------:R-:W-:Y:S01]  /*b920*/  FMUL.FTZ R176, R176, UR6 ;  /* 0x00000006b0b07c20 */ /* 0x000fe20008410000 */
[----:B------:R-:W-:Y:S01]  /*b930*/  UIADD3 UR4, UR4, 0x30840, URZ ;  /* 0x0003084004047890 */ /* 0x000fe2000fffe03f */
[----:B------:R-:W0:Y:S01]  /*b940*/  SHFL.IDX PT, R189, R188, RZ, 0x1c1f ;  /* 0x001c1fffbcbd7589 */ /* 0x000e2200000e0000 */
[----:B------:R-:W-:-:S02]  /*b950*/  IMAD.SHL.U32 R175, R21, 0x40, RZ ;  /* 0x0000004015af7824 */ /* 0x000fc400078e00ff */
[----:B------:R-:W-:Y:S01]  /*b960*/  FMUL.FTZ R180, R181, UR6 ;  /* 0x00000006b5b47c20 */ /* 0x000fe20008410000 */
[----:B---3--:R-:W-:Y:S01]  /*b970*/  UPRMT UR4, UR10, 0x654, UR4 ;  /* 0x000006540a047896 */ /* 0x008fe20008000004 */
[----:B------:R-:W-:Y:S01]  /*b980*/  FMUL.FTZ R177, R182, UR6 ;  /* 0x00000006b6b17c20 */ /* 0x000fe20008410000 */
[----:B------:R-:W-:Y:S01]  /*b990*/  FMUL.FTZ R178, R183, UR6 ;  /* 0x00000006b7b27c20 */ /* 0x000fe20008410000 */
[----:B------:R-:W-:Y:S01]  /*b9a0*/  PLOP3.LUT P1, PT, PT, PT, UP0, 0x40, 0x0 ;  /* 0x000000000000781c */ /* 0x000fe20003f2e808 */
[----:B------:R-:W-:Y:S01]  /*b9b0*/  IMAD.U32 R152, RZ, RZ, UR42 ;  /* 0x0000002aff987e24 */ /* 0x000fe2000f8e00ff */
[----:B------:R-:W-:Y:S01]  /*b9c0*/  IADD3 R153, -R17, 0x1, -R175 ;  /* 0x0000000111997810 */ /* 0x000fe20007ffe9af */
[----:B------:R-:W1:Y:S01]  /*b9d0*/  MUFU.TANH R0, R0 ;  /* 0x0000000000007308 */ /* 0x000e620000002400 */
[----:B------:R-:W-:Y:S02]  /*b9e0*/  ULDC UR6, c[0x0][0x9e0] ;  /* 0x0002780000067ab9 */ /* 0x000fe40000000800 */
[----:B------:R-:W-:Y:S01]  /*b9f0*/  SYNCS.ARRIVE.TRANS64.RED.A1T0 RZ, [UR4], RZ ;  /* 0x000000ffffff79a7 */ /* 0x000fe20008100404 */
[----:B------:R-:W-:Y:S01]  /*ba00*/  ULOP3.LUT UR4, URZ, UR54, URZ, 0x33, !UPT ;  /* 0x000000363f047292 */ /* 0x000fe2000f8e333f */
[----:B------:R-:W-:-:S03]  /*ba10*/  IADD3 R152, -R152, UR43, R153 ;  /* 0x0000002b98987c10 */ /* 0x000fc6000fffe199 */
[----:B------:R-:W2:Y:S02]  /*ba20*/  MUFU.TANH R3, R3 ;  /* 0x0000000300037308 */ /* 0x000ea40000002400 */
[C---:B------:R-:W-:Y:S02]  /*ba30*/  VIADD R187, R152.reuse, UR6 ;  /* 0x0000000698bb7c36 */ /* 0x040fe40008000000 */
[----:B------:R-:W-:Y:S02]  /*ba40*/  VIADD R183, R152, UR4 ;  /* 0x0000000498b77c36 */ /* 0x000fe40008000000 */
[--C-:B0-----:R-:W-:Y:S02]  /*ba50*/  IMAD.IADD R182, R187, 0x1, R189.reuse ;  /* 0x00000001bbb67824 */ /* 0x101fe400078e02bd */
        /* <DEDUP_REMOVED lines=45> */
.L_x_1293:
[----:B------:R-:W-:-:S05]  /*bd30*/  IMAD.U32 R190, RZ, RZ, UR41 ;  /* 0x00000029ffbe7e24 */ /* 0x000fca000f8e00ff */
[----:B------:R-:W-:-:S13]  /*bd40*/  ISETP.NE.AND P1, PT, R190, 0x1, PT ;  /* 0x00000001be00780c */ /* 0x000fda0003f25270 */
[----:B------:R-:W1:Y:S02]  /*bd50*/  @P1 LDC.64 R152, c[0x0][0x9e8] ;  /* 0x00027a00ff981b82 */ /* 0x000e640000000a00 */
[----:B-1----:R-:W-:-:S05]  /*bd60*/  @P1 IMAD.HI.U32 R152, R189, R152, RZ ;  /* 0x00000098bd981227 */ /* 0x002fca00078e00ff */
[----:B------:R-:W-:-:S07]  /*bd70*/  @P1 SHF.R.U32.HI R189, RZ, R153, R152 ;  /* 0x00000099ffbd1219 */ /* 0x000fce0000011698 */
.L_x_1294:
[----:B------:R-:W-:Y:S05]  /*bd80*/  BSYNC B0 ;  /* 0x0000000000007941 */ /* 0x000fea0003800000 */
.L_x_1292:
[----:B------:R-:W-:-:S04]  /*bd90*/  IMAD R189, R189, R190, -R175 ;  /* 0x000000bebdbd7224 */ /* 0x000fc800078e0aaf */
[----:B------:R-:W-:-:S05]  /*bda0*/  IMAD.IADD R189, R189, 0x1, -R17 ;  /* 0x00000001bdbd7824 */ /* 0x000fca00078e0a11 */
[----:B------:R-:W-:Y:S02]  /*bdb0*/  VIMNMX R181, R181, R189, !PT ;  /* 0x000000bdb5b57248 */ /* 0x000fe40007fe0100 */
[----:B------:R-:W-:-:S07]  /*bdc0*/  VIADDMNMX R182, R189, R190, R182, PT ;  /* 0x000000bebdb67246 */ /* 0x000fce00038001b6 */
.L_x_1291:
        /* <DEDUP_REMOVED lines=68> */
.L_x_1297:
[----:B------:R-:W-:-:S05]  /*c210*/  IMAD.U32 R181, RZ, RZ, UR41 ;  /* 0x00000029ffb57e24 */ /* 0x000fca000f8e00ff */
[----:B------:R-:W-:-:S13]  /*c220*/  ISETP.NE.AND P2, PT, R181, 0x1, PT ;  /* 0x00000001b500780c */ /* 0x000fda0003f45270 */
[----:B------:R-:W0:Y:S02]  /*c230*/  @P2 LDC.64 R152, c[0x0][0x9e8] ;  /* 0x00027a00ff982b82 */ /* 0x000e240000000a00 */
[----:B0-----:R-:W-:-:S05]  /*c240*/  @P2 IMAD.HI.U32 R152, R3, R152, RZ ;  /* 0x0000009803982227 */ /* 0x001fca00078e00ff */
[----:B------:R-:W-:-:S07]  /*c250*/  @P2 SHF.R.U32.HI R3, RZ, R153, R152 ;  /* 0x00000099ff032219 */ /* 0x000fce0000011698 */
.L_x_1298:
[----:B------:R-:W-:Y:S05]  /*c260*/  BSYNC B0 ;  /* 0x0000000000007941 */ /* 0x000fea0003800000 */
.L_x_1296:
[----:B------:R-:W-:-:S04]  /*c270*/  IMAD R3, R3, R181, -R175 ;  /* 0x000000b503037224 */ /* 0x000fc800078e0aaf */
[----:B------:R-:W-:-:S05]  /*c280*/  IMAD.IADD R3, R3, 0x1, -R17 ;  /* 0x0000000103037824 */ /* 0x000fca00078e0a11 */
[----:B------:R-:W-:Y:S02]  /*c290*/  VIMNMX R183, R183, R3, !PT ;  /* 0x00000003b7b77248 */ /* 0x000fe40007fe0100 */
[----:B------:R-:W-:-:S07]  /*c2a0*/  VIADDMNMX R187, R3, R181, R187, PT ;  /* 0x000000b503bb7246 */ /* 0x000fce00038001bb */
.L_x_1295:
        /* <DEDUP_REMOVED lines=240> */
.L_x_1299:
[----:B------:R-:W0:Y:S01]  /*d1b0*/  S2UR UR6, SR_CgaCtaId ;  /* 0x00000000000679c3 */ /* 0x000e220000008800 */
[----:B------:R-:W-:Y:S01]  /*d1c0*/  R2UR UR4, R200 ;  /* 0x00000000c80472ca */ /* 0x000fe200000e0000 */
[----:B------:R-:W-:Y:S01]  /*d1d0*/  UIADD3 UR5, UR5, 0x30860, URZ ;  /* 0x0003086005057890 */ /* 0x000fe2000fffe03f */
[----:B------:R-:W-:Y:S01]  /*d1e0*/  F2FP.BF16.F32.PACK_AB R198, R157, R184 ;  /* 0x000000b89dc6723e */ /* 0x000fe200000010ff */
[----:B------:R-:W-:Y:S01]  /*d1f0*/  IMAD.MOV.U32 R227, RZ, RZ, R2 ;  /* 0x000000ffffe37224 */ /* 0x000fe200078e0002 */
[----:B------:R-:W-:Y:S01]  /*d200*/  F2FP.BF16.F32.PACK_AB R196, R188, R196 ;  /* 0x000000c4bcc4723e */ /* 0x000fe200000010ff */
[----:B------:R-:W-:Y:S01]  /*d210*/  IMAD.MOV.U32 R228, RZ, RZ, R3 ;  /* 0x000000ffffe47224 */ /* 0x000fe200078e0003 */
[----:B------:R-:W-:Y:S02]  /*d220*/  F2FP.BF16.F32.PACK_AB R194, R185, R164 ;  /* 0x000000a4b9c2723e */ /* 0x000fe400000010ff */
[----:B------:R-:W-:Y:S02]  /*d230*/  F2FP.BF16.F32.PACK_AB R184, R186, R176 ;  /* 0x000000b0bab8723e */ /* 0x000fe400000010ff */
[----:B------:R-:W-:-:S02]  /*d240*/  F2FP.BF16.F32.PACK_AB R197, R154, R175 ;  /* 0x000000af9ac5723e */ /* 0x000fc400000010ff */
[----:B------:R-:W-:Y:S02]  /*d250*/  F2FP.BF16.F32.PACK_AB R199, R156, R155 ;  /* 0x0000009b9cc7723e */ /* 0x000fe400000010ff */
[----:B------:R-:W-:Y:S01]  /*d260*/  ISETP.GT.AND P1, PT, R21, UR4, PT ;  /* 0x0000000415007c0c */ /* 0x000fe2000bf24270 */
[----:B------:R-:W-:Y:S01]  /*d270*/  UMOV UR4, UR39 ;  /* 0x0000002700047c82 */ /* 0x000fe20008000000 */
[----:B------:R-:W-:Y:S01]  /*d280*/  F2FP.BF16.F32.PACK_AB R192, R161, R160 ;  /* 0x000000a0a1c0723e */ /* 0x000fe200000010ff */
[----:B------:R-:W-:Y:S01]  /*d290*/  VIADD R21, R21, 0xffffffff ;  /* 0xffffffff15157836 */ /* 0x000fe20000000000 */
        /* <DEDUP_REMOVED lines=13> */
.L_x_1281:
        /* <DEDUP_REMOVED lines=131> */
.L_x_1301:
[----:B------:R-:W-:Y:S01]  /*dba0*/  ULEA UR5, UR39, UR40, 0x3 ;  /* 0x0000002827057291 */ /* 0x000fe2000f8e183f */
[----:B------:R-:W-:-:S05]  /*dbb0*/  IMAD.U32 R0, RZ, RZ, UR38 ;  /* 0x00000026ff007e24 */ /* 0x000fca000f8e00ff */
[----:B------:R-:W-:-:S04]  /*dbc0*/  SHF.L.U32 R0, R0, 0x1f, RZ ;  /* 0x0000001f00007819 */ /* 0x000fc800000006ff */
[----:B------:R0:W1:Y:S01]  /*dbd0*/  SYNCS.PHASECHK.TRANS64.TRYWAIT P1, [UR5+0x30850], R0 ;  /* 0x03085000ff0075a7 */ /* 0x0000620008020145 */
[----:B------:R-:W-:Y:S05]  /*dbe0*/  @!P0 BRA `(.L_x_1302) ;  /* 0x0000000000048947 */ /* 0x000fea0003800000 */
[----:B------:R-:W-:Y:S01]  /*dbf0*/  BPT.TRAP 0x1 ;  /* 0x000000040000795c */ /* 0x000fe20000300000 */
.L_x_1302:
[----:B-1----:R-:W-:Y:S05]  /*dc00*/  @P1 BRA `(.L_x_1303) ;  /* 0x0000000000081947 */ /* 0x002fea0003800000 */
[----:B------:R-:W1:Y:S02]  /*dc10*/  SYNCS.PHASECHK.TRANS64.TRYWAIT P1, [UR5+0x30850], R0 ;  /* 0x03085000ff0075a7 */ /* 0x000e640008020145 */
[----:B-1----:R-:W-:Y:S05]  /*dc20*/  @!P1 BRA `(.L_x_1304) ;  /* 0x000000bc006c9947 */ /* 0x002fea0003800000 */
.L_x_1303:
[----:B------:R-:W-:Y:S01]  /*dc30*/  UIADD3 UR40, UR40, 0x400, URZ ;  /* 0x0000040028287890 */ /* 0x000fe2000fffe03f */
[----:B------:R-:W-:Y:S01]  /*dc40*/  WARPGROUP.ARRIVE ;  /* 0x00000000000079c5 */ /* 0x000fe20000000000 */
[----:B------:R-:W-:Y:S01]  /*dc50*/  UMOV UR7, 0x40000040 ;  /* 0x4000004000077882 */ /* 0x000fe20000000000 */
[----:B01----:R-:W0:Y:S01]  /*dc60*/  SHFL.BFLY PT, R0, R19, 0x2, 0x1f ;  /* 0x0c401f0013007f89 */ /* 0x003e2200000e0000 */
[----:B------:R-:W-:Y:S01]  /*dc70*/  USHF.R.U32.HI UR40, URZ, 0x4, UR40 ;  /* 0x000000043f287899 */ /* 0x000fe20008011628 */
[----:B------:R-:W-:Y:S02]  /*dc80*/  IMAD.MOV.U32 R6, RZ, RZ, RZ ;  /* 0x000000ffff067224 */ /* 0x000fe400078e00ff */
[----:B------:R-:W1:Y:S01]  /*dc90*/  SHFL.BFLY PT, R5, R18, 0x2, 0x1f ;  /* 0x0c401f0012057f89 */ /* 0x000e6200000e0000 */
[----:B------:R-:W-:Y:S01]  /*dca0*/  ULOP3.LUT UR40, UR40, 0x3fff, URZ, 0xc0, !UPT ;  /* 0x00003fff28287892 */ /* 0x000fe2000f8ec03f */
[----:B------:R-:W-:Y:S02]  /*dcb0*/  IMAD.U32 R8, RZ, RZ, UR10 ;  /* 0x0000000aff087e24 */ /* 0x000fe4000f8e00ff */
[----:B------:R-:W-:Y:S01]  /*dcc0*/  IMAD.U32 R12, RZ, RZ, UR10 ;  /* 0x0000000aff0c7e24 */ /* 0x000fe2000f8e00ff */
[----:B------:R-:W-:-:S04]  /*dcd0*/  ULOP3.LUT UR4, UR40, 0x2000000, URZ, 0xfc, !UPT ;  /* 0x0200000028047892 */ /* 0x000fc8000f8efc3f */
[----:B------:R-:W-:-:S07]  /*dce0*/  ULEA UR4, UR39, UR4, 0xb ;  /* 0x0000000427047291 */ /* 0x000fce000f8e583f */
[----:B------:R-:W-:Y:S02]  /*dcf0*/  UMOV UR6, UR4 ;  /* 0x0000000400067c82 */ /* 0x000fe40008000000 */
[----:B------:R-:W-:Y:S01]  /*dd00*/  HGMMA.64x256x16.F32.BF16 R24, R196, gdesc[UR4].tnspB, R24, gsb0 ;  /* 0x43e00004c4187df0 */ /* 0x000fe20008001818 */
[----:B------:R-:W-:Y:S01]  /*dd10*/  UIADD3 UR6, UR4, 0x80, URZ ;  /* 0x0000008004067890 */ /* 0x000fe2000fffe03f */
[----:B0-----:R-:W-:Y:S01]  /*dd20*/  FADD.FTZ R0, R0, R19 ;  /* 0x0000001300007221 */ /* 0x001fe20000010000 */
[----:B------:R-:W-:Y:S01]  /*dd30*/  UMOV UR7, 0x40000040 ;  /* 0x4000004000077882 */ /* 0x000fe20000000000 */
[----:B-1----:R-:W-:-:S03]  /*dd40*/  FADD.FTZ R4, R5, R18 ;  /* 0x0000001205047221 */ /* 0x002fc60000010000 */
[----:B------:R-:W0:Y:S04]  /*dd50*/  SHFL.BFLY PT, R5, R0, 0x1, 0x1f ;  /* 0x0c201f0000057f89 */ /* 0x000e2800000e0000 */
[----:B------:R-:W1:Y:S01]  /*dd60*/  SHFL.BFLY PT, R7, R4, 0x1, 0x1f ;  /* 0x0c201f0004077f89 */ /* 0x000e6200000e0000 */
[----:B0-----:R-:W-:Y:S01]  /*dd70*/  FADD.FTZ R10, R0, R5 ;  /* 0x00000005000a7221 */ /* 0x001fe20000010000 */
[----:B------:R-:W-:Y:S02]  /*dd80*/  IMAD.MOV.U32 R5, RZ, RZ, RZ ;  /* 0x000000ffff057224 */ /* 0x000fe400078e00ff */
[----:B------:R-:W-:Y:S02]  /*dd90*/  IMAD.MOV.U32 R0, RZ, RZ, -0x800000 ;  /* 0xff800000ff007424 */ /* 0x000fe400078e00ff */
[----:B-1----:R-:W-:Y:S01]  /*dda0*/  FADD.FTZ R11, R4, R7 ;  /* 0x00000007040b7221 */ /* 0x002fe20000010000 */
[----:B------:R-:W-:Y:S01]  /*ddb0*/  FSETP.NE.FTZ.AND P1, PT, R10, RZ, PT ;  /* 0x000000ff0a00720b */ /* 0x000fe20003f35000 */
[----:B------:R-:W-:-:S03]  /*ddc0*/  IMAD.MOV.U32 R4, RZ, RZ, -0x800000 ;  /* 0xff800000ff047424 */ /* 0x000fc600078e00ff */
        /* <DEDUP_REMOVED lines=30> */
.L_x_1305:
[----:B------:R-:W2:Y:S01]  /*dfb0*/  LDL.LU R2, [R1+0x14] ;  /* 0x0000140001027983 */ /* 0x000ea20000300800 */
[----:B------:R-:W-:Y:S01]  /*dfc0*/  UIADD3 UR4, UR5, 0x30860, URZ ;  /* 0x0003086005047890 */ /* 0x000fe2000fffe03f */
[----:B------:R-:W0:Y:S01]  /*dfd0*/  S2UR UR5, SR_CgaCtaId ;  /* 0x00000000000579c3 */ /* 0x000e220000008800 */
        /* <DEDUP_REMOVED lines=33> */
[----:B------:R-:W-:Y:S01]  /*e1f0*/  USEL UR4, URZ, 0x1, UP0 ;  /* 0x000000013f047887 */ /* 0x000fe20008000000 */
        /* <DEDUP_REMOVED lines=100> */
[----:B------:R-:W-:-:S02]  /*e840*/  USEL UR39, UR39, URZ, UP0 ;  /* 0x0000003f27277287 */ /* 0x000fc40008000000 */
[----:B------:R-:W-:Y:S01]  /*e850*/  ULOP3.LUT UR38, UR38, UR4, URZ, 0x3c, !UPT ;  /* 0x0000000426267292 */ /* 0x000fe2000f8e3c3f */
[----:B--2---:R-:W-:-:S13]  /*e860*/  R2UR UR6, R2 ;  /* 0x00000000020672ca */ /* 0x004fda00000e0000 */
[----:B------:R-:W-:-:S06]  /*e870*/  UIADD3 UR6, UR6, 0x1, URZ ;  /* 0x0000000106067890 */ /* 0x000fcc000fffe03f */
[----:B------:R-:W-:-:S05]  /*e880*/  IMAD.U32 R2, RZ, RZ, UR6 ;  /* 0x00000006ff027e24 */ /* 0x000fca000f8e00ff */
[----:B------:R0:W-:Y:S02]  /*e890*/  STL [R1+0x14], R2 ;  /* 0x0000140201007387 */ /* 0x0001e40000100800 */
.L_x_1227:
        /* <DEDUP_REMOVED lines=11> */
[----:B0-----:R-:W2:Y:S01]  /*e950*/  LDL.LU R2, [R1+0x10] ;  /* 0x0000100001027983 */ /* 0x001ea20000300800 */
[----:B------:R-:W0:Y:S01]  /*e960*/  S2UR UR4, SR_SWINHI ;  /* 0x00000000000479c3 */ /* 0x000e220000002f00 */
[----:B------:R-:W-:Y:S01]  /*e970*/  F2FP.BF16.F32.PACK_AB R10, R29, R28 ;  /* 0x0000001c1d0a723e */ /* 0x000fe200000010ff */
[----:B------:R-:W-:Y:S01]  /*e980*/  ULDC.64 UR16, c[0x0][0xc00] ;  /* 0x0003000000107ab9 */ /* 0x000fe20000000a00 */
[----:B------:R-:W3:Y:S01]  /*e990*/  LDL R3, [R1+0x28] ;  /* 0x0000280001037983 */ /* 0x000ee20000100800 */
[----:B------:R-:W-:Y:S01]  /*e9a0*/  F2FP.BF16.F32.PACK_AB R11, R31, R30 ;  /* 0x0000001e1f0b723e */ /* 0x000fe200000010ff */
[----:B------:R-:W-:Y:S01]  /*e9b0*/  ULDC.64 UR12, c[0x0][0xc00] ;  /* 0x00030000000c7ab9 */ /* 0x000fe20000000a00 */
[----:B------:R-:W-:Y:S01]  /*e9c0*/  F2FP.BF16.F32.PACK_AB R12, R33, R32 ;  /* 0x00000020210c723e */ /* 0x000fe200000010ff */
[----:B------:R-:W-:Y:S01]  /*e9d0*/  ULDC.64 UR14, c[0x0][0xc08] ;  /* 0x00030200000e7ab9 */ /* 0x000fe20000000a00 */
[----:B------:R-:W-:Y:S01]  /*e9e0*/  F2FP.BF16.F32.PACK_AB R13, R35, R34 ;  /* 0x00000022230d723e */ /* 0x000fe200000010ff */
[----:B------:R-:W-:Y:S01]  /*e9f0*/  ULDC UR22, c[0x0][0xbe8] ;  /* 0x0002fa0000167ab9 */ /* 0x000fe20000000800 */
[----:B------:R-:W-:-:S02]  /*ea00*/  F2FP.BF16.F32.PACK_AB R14, R37, R36 ;  /* 0x00000024250e723e */ /* 0x000fc400000010ff */
[----:B------:R-:W-:Y:S02]  /*ea10*/  F2FP.BF16.F32.PACK_AB R15, R39, R38 ;  /* 0x00000026270f723e */ /* 0x000fe400000010ff */
[----:B------:R-:W-:Y:S02]  /*ea20*/  R2UR UR19, R202 ;  /* 0x00000000ca1372ca */ /* 0x000fe400000e0000 */
[----:B------:R-:W-:Y:S02]  /*ea30*/  R2UR UR18, R204 ;  /* 0x00000000cc1272ca */ /* 0x000fe400000e0000 */
[----:B------:R-:W-:Y:S01]  /*ea40*/  R2UR UR26, R205 ;  /* 0x00000000cd1a72ca */ /* 0x000fe200000e0000 */
[----:B------:R-:W-:Y:S01]  /*ea50*/  UMOV UR10, UR8 ;  /* 0x00000008000a7c82 */ /* 0x000fe20008000000 */
[----:B0-----:R-:W-:Y:S01]  /*ea60*/  UMOV UR11, UR4 ;  /* 0x00000004000b7c82 */ /* 0x001fe20008000000 */
[----:B------:R-:W-:Y:S01]  /*ea70*/  UISETP.NE.U32.AND UP0, UPT, UR14, URZ, UPT ;  /* 0x0000003f0e00728c */ /* 0x000fe2000bf05070 */
[----:B------:R-:W-:-:S03]  /*ea80*/  ULDC UR4, c[0x0][0xad4] ;  /* 0x0002b50000047ab9 */ /* 0x000fc60000000800 */
[----:B------:R-:W-:-:S11]  /*ea90*/  UISETP.NE.AND.EX UP0, UPT, UR15, URZ, UPT, UP0 ;  /* 0x0000003f0f00728c */ /* 0x000fd6000bf05300 */
[----:B------:R-:W-:Y:S01]  /*eaa0*/  @UP0 ULDC.64 UR14, c[0x0][0xc08] ;  /* 0x00030200000e0ab9 */ /* 0x000fe20000000a00 */
[----:B------:R-:W-:Y:S01]  /*eab0*/  BAR.SYNC.DEFER_BLOCKING 0x1, 0x100 ;  /* 0x0044000000007b1d */ /* 0x000fe20000010000 */
[----:B--2---:R-:W-:Y:S01]  /*eac0*/  R2UR UR9, R2 ;  /* 0x00000000020972ca */ /* 0x004fe200000e0000 */
[----:B------:R-:W-:-:S04]  /*ead0*/  IMAD.MOV.U32 R2, RZ, RZ, 0x2 ;  /* 0x00000002ff027424 */ /* 0x000fc800078e00ff */
[----:B---3--:R-:W-:-:S03]  /*eae0*/  IMAD.WIDE R2, R3, R2, UR10 ;  /* 0x0000000a03027e25 */ /* 0x008fc6000f8e0202 */
[C---:B------:R-:W-:Y:S02]  /*eaf0*/  IADD3 R155, P0, R2.reuse, 0x40, RZ ;  /* 0x00000040029b7810 */ /* 0x040fe40007f1e0ff */
[----:B------:R-:W-:-:S03]  /*eb00*/  IADD3 R7, P1, R2, 0x20, RZ ;  /* 0x0000002002077810 */ /* 0x000fc60007f3e0ff */
[----:B------:R-:W-:Y:S01]  /*eb10*/  UIMAD.WIDE UR12, UR9, 0x4, UR12 ;  /* 0x00000004090c78a5 */ /* 0x000fe2000f8e020c */
[----:B------:R-:W-:Y:S02]  /*eb20*/  LOP3.LUT R154, R155, 0x380, RZ, 0xc0, !PT ;  /* 0x000003809b9a7812 */ /* 0x000fe400078ec0ff */
[----:B------:R-:W-:Y:S02]  /*eb30*/  LOP3.LUT R9, R2, 0x380, RZ, 0xc0, !PT ;  /* 0x0000038002097812 */ /* 0x000fe400078ec0ff */
[----:B------:R-:W-:Y:S02]  /*eb40*/  LOP3.LUT R6, R7, 0x380, RZ, 0xc0, !PT ;  /* 0x0000038007067812 */ /* 0x000fe400078ec0ff */
[----:B------:R-:W-:Y:S02]  /*eb50*/  SHF.R.U64 R154, R154, 0x3, RZ ;  /* 0x000000039a9a7819 */ /* 0x000fe400000012ff */
[----:B------:R-:W-:Y:S02]  /*eb60*/  IADD3 R161, P4, R2, 0x60, RZ ;  /* 0x0000006002a17810 */ /* 0x000fe40007f9e0ff */
[----:B------:R-:W-:-:S02]  /*eb70*/  SHF.R.U64 R9, R9, 0x3, RZ ;  /* 0x0000000309097819 */ /* 0x000fc400000012ff */
[----:B------:R-:W-:Y:S02]  /*eb80*/  SHF.R.U64 R6, R6, 0x3, RZ ;  /* 0x0000000306067819 */ /* 0x000fe400000012ff */
[----:B------:R-:W-:Y:S01]  /*eb90*/  LOP3.LUT R154, R154, R155, RZ, 0x3c, !PT ;  /* 0x0000009b9a9a7212 */ /* 0x000fe200078e3cff */
[----:B------:R-:W-:Y:S01]  /*eba0*/  IMAD.X R155, RZ, RZ, R3, P0 ;  /* 0x000000ffff9b7224 */ /* 0x000fe200000e0603 */
[C---:B------:R-:W-:Y:S02]  /*ebb0*/  IADD3 R163, P3, R2.reuse, 0x4000, RZ ;  /* 0x0000400002a37810 */ /* 0x040fe40007f7e0ff */
[C---:B------:R-:W-:Y:S02]  /*ebc0*/  IADD3 R165, P6, R2.reuse, 0x4020, RZ ;  /* 0x0000402002a57810 */ /* 0x040fe40007fde0ff */
[----:B------:R-:W-:Y:S02]  /*ebd0*/  LOP3.LUT R160, R161, 0x380, RZ, 0xc0, !PT ;  /* 0x00000380a1a07812 */ /* 0x000fe400078ec0ff */
[----:B------:R-:W-:-:S02]  /*ebe0*/  IADD3 R21, P2, R2, 0x4060, RZ ;  /* 0x0000406002157810 */ /* 0x000fc40007f5e0ff */
[----:B------:R-:W-:Y:S01]  /*ebf0*/  LOP3.LUT R8, R9, R2, RZ, 0x3c, !PT ;  /* 0x0000000209087212 */ /* 0x000fe200078e3cff */
[--C-:B------:R-:W-:Y:S01]  /*ec00*/  IMAD.MOV.U32 R9, RZ, RZ, R3.reuse ;  /* 0x000000ffff097224 */ /* 0x100fe200078e0003 */
[----:B------:R-:W-:Y:S02]  /*ec10*/  IADD3 R153, P0, R2, 0x8020, RZ ;  /* 0x0000802002997810 */ /* 0x000fe40007f1e0ff */
[----:B------:R-:W-:Y:S01]  /*ec20*/  LOP3.LUT R6, R6, R7, RZ, 0x3c, !PT ;  /* 0x0000000706067212 */ /* 0x000fe200078e3cff */
[----:B------:R-:W-:Y:S01]  /*ec30*/  IMAD.X R7, RZ, RZ, R3, P1 ;  /* 0x000000ffff077224 */ /* 0x000fe200008e0603 */
[----:B------:R-:W-:Y:S02]  /*ec40*/  LOP3.LUT R162, R163, 0x380, RZ, 0xc0, !PT ;  /* 0x00000380a3a27812 */ /* 0x000fe400078ec0ff */
[----:B------:R-:W-:Y:S02]  /*ec50*/  LOP3.LUT R164, R165, 0x380, RZ, 0xc0, !PT ;  /* 0x00000380a5a47812 */ /* 0x000fe400078ec0ff */
[----:B------:R-:W-:-:S02]  /*ec60*/  SHF.R.U64 R160, R160, 0x3, RZ ;  /* 0x00000003a0a07819 */ /* 0x000fc400000012ff */
[C---:B------:R-:W-:Y:S02]  /*ec70*/  IADD3 R167, P5, R2.reuse, 0x4040, RZ ;  /* 0x0000404002a77810 */ /* 0x040fe40007fbe0ff */
[----:B------:R-:W-:Y:S02]  /*ec80*/  LOP3.LUT R20, R21, 0x380, RZ, 0xc0, !PT ;  /* 0x0000038015147812 */ /* 0x000fe400078ec0ff */
[----:B------:R-:W-:Y:S02]  /*ec90*/  IADD3 R169, P1, R2, 0x8000, RZ ;  /* 0x0000800002a97810 */ /* 0x000fe40007f3e0ff */
[----:B------:R-:W-:Y:S02]  /*eca0*/  LOP3.LUT R152, R153, 0x380, RZ, 0xc0, !PT ;  /* 0x0000038099987812 */ /* 0x000fe400078ec0ff */
[----:B------:R-:W-:Y:S02]  /*ecb0*/  MOV R5, R8 ;  /* 0x0000000800057202 */ /* 0x000fe40000000f00 */
[----:B------:R-:W-:-:S02]  /*ecc0*/  SHF.R.U64 R162, R162, 0x3, RZ ;  /* 0x00000003a2a27819 */ /* 0x000fc400000012ff */
[----:B------:R-:W-:Y:S02]  /*ecd0*/  SHF.R.U64 R164, R164, 0x3, RZ ;  /* 0x00000003a4a47819 */ /* 0x000fe400000012ff */
[----:B------:R-:W-:Y:S01]  /*ece0*/  LOP3.LUT R160, R160, R161, RZ, 0x3c, !PT ;  /* 0x000000a1a0a07212 */ /* 0x000fe200078e3cff */
[----:B------:R-:W-:Y:S01]  /*ecf0*/  IMAD.X R161, RZ, RZ, R3, P4 ;  /* 0x000000ffffa17224 */ /* 0x000fe200020e0603 */
[----:B------:R-:W-:Y:S02]  /*ed00*/  F2FP.BF16.F32.PACK_AB R8, R25, R24 ;  /* 0x000000181908723e */ /* 0x000fe400000010ff */
[----:B------:R-:W-:Y:S02]  /*ed10*/  LOP3.LUT R166, R167, 0x380, RZ, 0xc0, !PT ;  /* 0x00000380a7a67812 */ /* 0x000fe400078ec0ff */
[----:B------:R-:W-:Y:S02]  /*ed20*/  F2FP.BF16.F32.PACK_AB R9, R27, R26 ;  /* 0x0000001a1b09723e */ /* 0x000fe400000010ff */
[----:B------:R-:W-:-:S02]  /*ed30*/  SHF.R.U64 R20, R20, 0x3, RZ ;  /* 0x0000000314147819 */ /* 0x000fc400000012ff */
[----:B------:R-:W-:Y:S01]  /*ed40*/  LOP3.LUT R168, R169, 0x380, RZ, 0xc0, !PT ;  /* 0x00000380a9a87812 */ /* 0x000fe200078ec0ff */
[----:B------:R0:W-:Y:S01]  /*ed50*/  STSM.16.M88.4 [R5], R8 ;  /* 0x0000000805007844 */ /* 0x0001e20000000200 */
[----:B------:R-:W-:Y:S02]  /*ed60*/  SHF.R.U64 R152, R152, 0x3, RZ ;  /* 0x0000000398987819 */ /* 0x000fe400000012ff */
[----:B------:R-:W-:Y:S02]  /*ed70*/  MOV R7, R6 ;  /* 0x0000000600077202 */ /* 0x000fe40000000f00 */
[----:B------:R-:W-:Y:S02]  /*ed80*/  IADD3 R171, P4, R2, 0x8040, RZ ;  /* 0x0000804002ab7810 */ /* 0x000fe40007f9e0ff */
[----:B------:R-:W-:Y:S01]  /*ed90*/  LOP3.LUT R162, R162, R163, RZ, 0x3c, !PT ;  /* 0x000000a3a2a27212 */ /* 0x000fe200078e3cff */
[--C-:B------:R-:W-:Y:S01]  /*eda0*/  IMAD.X R163, RZ, RZ, R3.reuse, P3 ;  /* 0x000000ffffa37224 */ /* 0x100fe200018e0603 */
[----:B------:R-:W-:Y:S01]  /*edb0*/  LOP3.LUT R164, R164, R165, RZ, 0x3c, !PT ;  /* 0x000000a5a4a47212 */ /* 0x000fe200078e3cff */
[--C-:B------:R-:W-:Y:S01]  /*edc0*/  IMAD.X R165, RZ, RZ, R3.reuse, P6 ;  /* 0x000000ffffa57224 */ /* 0x100fe200030e0603 */
[----:B------:R-:W-:Y:S01]  /*edd0*/  SHF.R.U64 R166, R166, 0x3, RZ ;  /* 0x00000003a6a67819 */ /* 0x000fe200000012ff */
[----:B------:R1:W-:Y:S01]  /*ede0*/  STSM.16.M88.4 [R7], R12 ;  /* 0x0000000c07007844 */ /* 0x0003e20000000200 */
[----:B------:R-:W-:Y:S01]  /*edf0*/  LOP3.LUT R20, R20, R21, RZ, 0x3c, !PT ;  /* 0x0000001514147212 */ /* 0x000fe200078e3cff */
[----:B------:R-:W-:Y:S01]  /*ee00*/  IMAD.X R21, RZ, RZ, R3, P2 ;  /* 0x000000ffff157224 */ /* 0x000fe200010e0603 */
[----:B------:R-:W-:-:S02]  /*ee10*/  SHF.R.U64 R168, R168, 0x3, RZ ;  /* 0x00000003a8a87819 */ /* 0x000fc400000012ff */
[----:B------:R-:W-:Y:S01]  /*ee20*/  LOP3.LUT R152, R152, R153, RZ, 0x3c, !PT ;  /* 0x0000009998987212 */ /* 0x000fe200078e3cff */
[----:B------:R-:W-:Y:S01]  /*ee30*/  IMAD.X R153, RZ, RZ, R3, P0 ;  /* 0x000000ffff997224 */ /* 0x000fe200000e0603 */
[----:B------:R-:W-:Y:S02]  /*ee40*/  LOP3.LUT R170, R171, 0x380, RZ, 0xc0, !PT ;  /* 0x00000380abaa7812 */ /* 0x000fe400078ec0ff */
[C---:B------:R-:W-:Y:S02]  /*ee50*/  IADD3 R157, P3, R2.reuse, 0x8060, RZ ;  /* 0x00008060029d7810 */ /* 0x040fe40007f7e0ff */
[----:B------:R-:W-:Y:S02]  /*ee60*/  IADD3 R159, P6, R2, 0xc000, RZ ;  /* 0x0000c000029f7810 */ /* 0x000fe40007fde0ff */
[----:B------:R-:W-:Y:S02]  /*ee70*/  MOV R154, R154 ;  /* 0x0000009a009a7202 */ /* 0x000fe40000000f00 */
[----:B0-----:R-:W-:-:S02]  /*ee80*/  F2FP.BF16.F32.PACK_AB R8, R41, R40 ;  /* 0x000000282908723e */ /* 0x001fc400000010ff */
[----:B------:R-:W-:Y:S02]  /*ee90*/  F2FP.BF16.F32.PACK_AB R9, R43, R42 ;  /* 0x0000002a2b09723e */ /* 0x000fe400000010ff */
[----:B------:R-:W-:Y:S02]  /*eea0*/  F2FP.BF16.F32.PACK_AB R10, R45, R44 ;  /* 0x0000002c2d0a723e */ /* 0x000fe400000010ff */
[----:B------:R-:W-:Y:S02]  /*eeb0*/  F2FP.BF16.F32.PACK_AB R11, R47, R46 ;  /* 0x0000002e2f0b723e */ /* 0x000fe400000010ff */
[----:B------:R-:W-:Y:S01]  /*eec0*/  LOP3.LUT R166, R166, R167, RZ, 0x3c, !PT ;  /* 0x000000a7a6a67212 */ /* 0x000fe200078e3cff */
[----:B------:R-:W-:Y:S01]  /*eed0*/  IMAD.X R167, RZ, RZ, R3, P5 ;  /* 0x000000ffffa77224 */ /* 0x000fe200028e0603 */
[----:B------:R-:W-:Y:S01]  /*eee0*/  MOV R161, R160 ;  /* 0x000000a000a17202 */ /* 0x000fe20000000f00 */
[----:B------:R0:W-:Y:S01]  /*eef0*/  STSM.16.M88.4 [R154], R8 ;  /* 0x000000089a007844 */ /* 0x0001e20000000200 */
[----:B-1----:R-:W-:-:S02]  /*ef00*/  F2FP.BF16.F32.PACK_AB R12, R49, R48 ;  /* 0x00000030310c723e */ /* 0x002fc400000010ff */
[----:B------:R-:W-:Y:S02]  /*ef10*/  F2FP.BF16.F32.PACK_AB R13, R51, R50 ;  /* 0x00000032330d723e */ /* 0x000fe400000010ff */
[----:B------:R-:W-:Y:S02]  /*ef20*/  F2FP.BF16.F32.PACK_AB R14, R53, R52 ;  /* 0x00000034350e723e */ /* 0x000fe400000010ff */
[----:B------:R-:W-:Y:S02]  /*ef30*/  F2FP.BF16.F32.PACK_AB R15, R55, R54 ;  /* 0x00000036370f723e */ /* 0x000fe400000010ff */
[----:B------:R-:W-:Y:S01]  /*ef40*/  LOP3.LUT R168, R168, R169, RZ, 0x3c, !PT ;  /* 0x000000a9a8a87212 */ /* 0x000fe200078e3cff */
[----:B------:R-:W-:Y:S01]  /*ef50*/  IMAD.X R169, RZ, RZ, R3, P1 ;  /* 0x000000ffffa97224 */ /* 0x000fe200008e0603 */
[----:B------:R-:W-:Y:S01]  /*ef60*/  SHF.R.U64 R170, R170, 0x3, RZ ;  /* 0x00000003aaaa7819 */ /* 0x000fe200000012ff */
[----:B------:R1:W-:Y:S01]  /*ef70*/  STSM.16.M88.4 [R161], R12 ;  /* 0x0000000ca1007844 */ /* 0x0003e20000000200 */
[----:B------:R-:W-:-:S02]  /*ef80*/  LOP3.LUT R156, R157, 0x380, RZ, 0xc0, !PT ;  /* 0x000003809d9c7812 */ /* 0x000fc400078ec0ff */
[----:B------:R-:W-:Y:S02]  /*ef90*/  LOP3.LUT R158, R159, 0x380, RZ, 0xc0, !PT ;  /* 0x000003809f9e7812 */ /* 0x000fe400078ec0ff */
[----:B------:R-:W-:Y:S02]  /*efa0*/  MOV R22, R20 ;  /* 0x0000001400167202 */ /* 0x000fe40000000f00 */
[C---:B------:R-:W-:Y:S02]  /*efb0*/  IADD3 R6, P5, R2.reuse, 0xc020, RZ ;  /* 0x0000c02002067810 */ /* 0x040fe40007fbe0ff */
[C---:B------:R-:W-:Y:S02]  /*efc0*/  IADD3 R5, P1, R2.reuse, 0xc060, RZ ;  /* 0x0000c06002057810 */ /* 0x040fe40007f3e0ff */
[----:B------:R-:W-:Y:S02]  /*efd0*/  MOV R20, R152 ;  /* 0x0000009800147202 */ /* 0x000fe40000000f00 */
[----:B------:R-:W-:-:S02]  /*efe0*/  IADD3 R19, P2, R2, 0xc040, RZ ;  /* 0x0000c04002137810 */ /* 0x000fc40007f5e0ff */
[----:B------:R-:W-:Y:S02]  /*eff0*/  MOV R162, R162 ;  /* 0x000000a200a27202 */ /* 0x000fe40000000f00 */
[----:B------:R-:W-:Y:S02]  /*f000*/  F2FP.BF16.F32.PACK_AB R152, R57, R56 ;  /* 0x000000383998723e */ /* 0x000fe400000010ff */
[----:B------:R-:W-:Y:S02]  /*f010*/  F2FP.BF16.F32.PACK_AB R153, R59, R58 ;  /* 0x0000003a3b99723e */ /* 0x000fe400000010ff */
[----:B0-----:R-:W-:Y:S02]  /*f020*/  F2FP.BF16.F32.PACK_AB R154, R61, R60 ;  /* 0x0000003c3d9a723e */ /* 0x001fe400000010ff */
[----:B------:R-:W-:Y:S02]  /*f030*/  F2FP.BF16.F32.PACK_AB R155, R63, R62 ;  /* 0x0000003e3f9b723e */ /* 0x000fe400000010ff */
[----:B------:R-:W-:-:S02]  /*f040*/  MOV R164, R164 ;  /* 0x000000a400a47202 */ /* 0x000fc40000000f00 */
[----:B------:R-:W-:Y:S01]  /*f050*/  F2FP.BF16.F32.PACK_AB R8, R65, R64 ;  /* 0x000000404108723e */ /* 0x000fe200000010ff */
[----:B------:R-:W-:Y:S01]  /*f060*/  STSM.16.M88.4 [R162], R152 ;  /* 0x00000098a2007844 */ /* 0x000fe20000000200 */
[----:B------:R-:W-:Y:S02]  /*f070*/  F2FP.BF16.F32.PACK_AB R9, R67, R66 ;  /* 0x000000424309723e */ /* 0x000fe400000010ff */
[----:B------:R-:W-:Y:S02]  /*f080*/  F2FP.BF16.F32.PACK_AB R10, R69, R68 ;  /* 0x00000044450a723e */ /* 0x000fe400000010ff */
[----:B------:R-:W-:Y:S02]  /*f090*/  F2FP.BF16.F32.PACK_AB R11, R71, R70 ;  /* 0x00000046470b723e */ /* 0x000fe400000010ff */
[----:B------:R-:W-:Y:S01]  /*f0a0*/  LOP3.LUT R170, R170, R171, RZ, 0x3c, !PT ;  /* 0x000000abaaaa7212 */ /* 0x000fe200078e3cff */
[----:B------:R-:W-:Y:S01]  /*f0b0*/  IMAD.X R171, RZ, RZ, R3, P4 ;  /* 0x000000ffffab7224 */ /* 0x000fe200020e0603 */
[----:B------:R-:W-:Y:S01]  /*f0c0*/  SHF.R.U64 R156, R156, 0x3, RZ ;  /* 0x000000039c9c7819 */ /* 0x000fe200000012ff */
[----:B------:R0:W-:Y:S01]  /*f0d0*/  STSM.16.M88.4 [R164], R8 ;  /* 0x00000008a4007844 */ /* 0x0001e20000000200 */
[----:B------:R-:W-:-:S02]  /*f0e0*/  SHF.R.U64 R158, R158, 0x3, RZ ;  /* 0x000000039e9e7819 */ /* 0x000fc400000012ff */
[----:B------:R-:W-:Y:S02]  /*f0f0*/  MOV R166, R166 ;  /* 0x000000a600a67202 */ /* 0x000fe40000000f00 */
[----:B-1----:R-:W-:Y:S02]  /*f100*/  F2FP.BF16.F32.PACK_AB R12, R73, R72 ;  /* 0x00000048490c723e */ /* 0x002fe400000010ff */
[----:B------:R-:W-:Y:S02]  /*f110*/  F2FP.BF16.F32.PACK_AB R13, R75, R74 ;  /* 0x0000004a4b0d723e */ /* 0x000fe400000010ff */
[----:B------:R-:W-:Y:S02]  /*f120*/  F2FP.BF16.F32.PACK_AB R14, R77, R76 ;  /* 0x0000004c4d0e723e */ /* 0x000fe400000010ff */
[----:B------:R-:W-:Y:S02]  /*f130*/  F2FP.BF16.F32.PACK_AB R15, R79, R78 ;  /* 0x0000004e4f0f723e */ /* 0x000fe400000010ff */
[----:B------:R-:W-:-:S02]  /*f140*/  LOP3.LUT R7, R6, 0x380, RZ, 0xc0, !PT ;  /* 0x0000038006077812 */ /* 0x000fc400078ec0ff */
[----:B------:R-:W-:Y:S01]  /*f150*/  LOP3.LUT R2, R5, 0x380, RZ, 0xc0, !PT ;  /* 0x0000038005027812 */ /* 0x000fe200078ec0ff */
[----:B------:R1:W-:Y:S01]  /*f160*/  STSM.16.M88.4 [R166], R12 ;  /* 0x0000000ca6007844 */ /* 0x0003e20000000200 */
[----:B------:R-:W-:Y:S02]  /*f170*/  LOP3.LUT R18, R19, 0x380, RZ, 0xc0, !PT ;  /* 0x0000038013127812 */ /* 0x000fe400078ec0ff */
[----:B------:R-:W-:Y:S01]  /*f180*/  LOP3.LUT R156, R156, R157, RZ, 0x3c, !PT ;  /* 0x0000009d9c9c7212 */ /* 0x000fe200078e3cff */
[--C-:B------:R-:W-:Y:S01]  /*f190*/  IMAD.X R157, RZ, RZ, R3.reuse, P3 ;  /* 0x000000ffff9d7224 */ /* 0x100fe200018e0603 */
[----:B------:R-:W-:Y:S01]  /*f1a0*/  LOP3.LUT R158, R158, R159, RZ, 0x3c, !PT ;  /* 0x0000009f9e9e7212 */ /* 0x000fe200078e3cff */
[----:B------:R-:W-:Y:S01]  /*f1b0*/  IMAD.X R159, RZ, RZ, R3, P6 ;  /* 0x000000ffff9f7224 */ /* 0x000fe200030e0603 */
[----:B------:R-:W-:Y:S02]  /*f1c0*/  SHF.R.U64 R7, R7, 0x3, RZ ;  /* 0x0000000307077819 */ /* 0x000fe400000012ff */
[----:B------:R-:W-:-:S02]  /*f1d0*/  SHF.R.U64 R2, R2, 0x3, RZ ;  /* 0x0000000302027819 */ /* 0x000fc400000012ff */
[----:B------:R-:W-:Y:S02]  /*f1e0*/  SHF.R.U64 R18, R18, 0x3, RZ ;  /* 0x0000000312127819 */ /* 0x000fe400000012ff */
[----:B------:R-:W-:Y:S02]  /*f1f0*/  MOV R160, R168 ;  /* 0x000000a800a07202 */ /* 0x000fe40000000f00 */
[----:B------:R-:W-:Y:S02]  /*f200*/  MOV R21, R170 ;  /* 0x000000aa00157202 */ /* 0x000fe40000000f00 */
[----:B0-----:R-:W-:Y:S02]  /*f210*/  F2FP.BF16.F32.PACK_AB R164, R81, R80 ;  /* 0x0000005051a4723e */ /* 0x001fe400000010ff */
[----:B------:R-:W-:Y:S02]  /*f220*/  F2FP.BF16.F32.PACK_AB R165, R83, R82 ;  /* 0x0000005253a5723e */ /* 0x000fe400000010ff */
[----:B-1----:R-:W-:-:S02]  /*f230*/  F2FP.BF16.F32.PACK_AB R166, R85, R84 ;  /* 0x0000005455a6723e */ /* 0x002fc400000010ff */
[----:B------:R-:W-:Y:S02]  /*f240*/  F2FP.BF16.F32.PACK_AB R167, R87, R86 ;  /* 0x0000005657a7723e */ /* 0x000fe400000010ff */
[----:B------:R-:W-:Y:S02]  /*f250*/  F2FP.BF16.F32.PACK_AB R168, R89, R88 ;  /* 0x0000005859a8723e */ /* 0x000fe400000010ff */
[----:B------:R-:W-:Y:S01]  /*f260*/  F2FP.BF16.F32.PACK_AB R169, R91, R90 ;  /* 0x0000005a5ba9723e */ /* 0x000fe200000010ff */
[----:B------:R-:W-:Y:S01]  /*f270*/  STSM.16.M88.4 [R22], R164 ;  /* 0x000000a416007844 */ /* 0x000fe20000000200 */
[----:B------:R-:W-:Y:S02]  /*f280*/  F2FP.BF16.F32.PACK_AB R170, R93, R92 ;  /* 0x0000005c5daa723e */ /* 0x000fe400000010ff */
[----:B------:R-:W-:Y:S02]  /*f290*/  F2FP.BF16.F32.PACK_AB R171, R95, R94 ;  /* 0x0000005e5fab723e */ /* 0x000fe400000010ff */
[----:B------:R-:W-:Y:S01]  /*f2a0*/  LOP3.LUT R6, R7, R6, RZ, 0x3c, !PT ;  /* 0x0000000607067212 */ /* 0x000fe200078e3cff */
[--C-:B------:R-:W-:Y:S01]  /*f2b0*/  IMAD.X R7, RZ, RZ, R3.reuse, P5 ;  /* 0x000000ffff077224 */ /* 0x100fe200028e0603 */
[----:B------:R-:W-:Y:S01]  /*f2c0*/  LOP3.LUT R2, R2, R5, RZ, 0x3c, !PT ;  /* 0x0000000502027212 */ /* 0x000fe200078e3cff */
[----:B------:R0:W-:Y:S01]  /*f2d0*/  STSM.16.M88.4 [R160], R168 ;  /* 0x000000a8a0007844 */ /* 0x0001e20000000200 */
[----:B------:R-:W-:Y:S01]  /*f2e0*/  LOP3.LUT R18, R18, R19, RZ, 0x3c, !PT ;  /* 0x0000001312127212 */ /* 0x000fe200078e3cff */
[--C-:B------:R-:W-:Y:S01]  /*f2f0*/  IMAD.X R19, RZ, RZ, R3.reuse, P2 ;  /* 0x000000ffff137224 */ /* 0x100fe200010e0603 */
[----:B------:R-:W-:Y:S01]  /*f300*/  MOV R172, R156 ;  /* 0x0000009c00ac7202 */ /* 0x000fe20000000f00 */
[----:B------:R-:W-:Y:S01]  /*f310*/  IMAD.X R3, RZ, RZ, R3, P1 ;  /* 0x000000ffff037224 */ /* 0x000fe200008e0603 */
[----:B------:R-:W-:-:S02]  /*f320*/  MOV R5, R158 ;  /* 0x0000009e00057202 */ /* 0x000fc40000000f00 */
[----:B------:R-:W-:Y:S02]  /*f330*/  F2FP.BF16.F32.PACK_AB R152, R97, R96 ;  /* 0x000000606198723e */ /* 0x000fe400000010ff */
[----:B------:R-:W-:Y:S02]  /*f340*/  F2FP.BF16.F32.PACK_AB R153, R99, R98 ;  /* 0x000000626399723e */ /* 0x000fe400000010ff */
[----:B------:R-:W-:Y:S02]  /*f350*/  F2FP.BF16.F32.PACK_AB R154, R101, R100 ;  /* 0x00000064659a723e */ /* 0x000fe400000010ff */
[----:B------:R-:W-:Y:S02]  /*f360*/  F2FP.BF16.F32.PACK_AB R155, R103, R102 ;  /* 0x00000066679b723e */ /* 0x000fe400000010ff */
[----:B------:R-:W-:Y:S02]  /*f370*/  F2FP.BF16.F32.PACK_AB R156, R105, R104 ;  /* 0x00000068699c723e */ /* 0x000fe400000010ff */
[----:B------:R-:W-:Y:S01]  /*f380*/  F2FP.BF16.F32.PACK_AB R157, R107, R106 ;  /* 0x0000006a6b9d723e */ /* 0x000fe200000010ff */
[----:B------:R1:W-:Y:S01]  /*f390*/  STSM.16.M88.4 [R20], R152 ;  /* 0x0000009814007844 */ /* 0x0003e20000000200 */
[----:B------:R-:W-:-:S02]  /*f3a0*/  F2FP.BF16.F32.PACK_AB R158, R109, R108 ;  /* 0x0000006c6d9e723e */ /* 0x000fc400000010ff */
[----:B------:R-:W-:Y:S02]  /*f3b0*/  F2FP.BF16.F32.PACK_AB R159, R111, R110 ;  /* 0x0000006e6f9f723e */ /* 0x000fe400000010ff */
[----:B0-----:R-:W-:Y:S02]  /*f3c0*/  F2FP.BF16.F32.PACK_AB R160, R113, R112 ;  /* 0x0000007071a0723e */ /* 0x001fe400000010ff */
[----:B------:R-:W-:Y:S01]  /*f3d0*/  F2FP.BF16.F32.PACK_AB R161, R115, R114 ;  /* 0x0000007273a1723e */ /* 0x000fe200000010ff */
[----:B------:R0:W-:Y:S01]  /*f3e0*/  STSM.16.M88.4 [R21], R156 ;  /* 0x0000009c15007844 */ /* 0x0001e20000000200 */
[----:B------:R-:W-:Y:S02]  /*f3f0*/  F2FP.BF16.F32.PACK_AB R162, R117, R116 ;  /* 0x0000007475a2723e */ /* 0x000fe400000010ff */
[----:B------:R-:W-:Y:S02]  /*f400*/  F2FP.BF16.F32.PACK_AB R163, R119, R118 ;  /* 0x0000007677a3723e */ /* 0x000fe400000010ff */
[----:B------:R-:W-:-:S02]  /*f410*/  F2FP.BF16.F32.PACK_AB R8, R121, R120 ;  /* 0x000000787908723e */ /* 0x000fc400000010ff */
[----:B------:R-:W-:Y:S01]  /*f420*/  F2FP.BF16.F32.PACK_AB R9, R123, R122 ;  /* 0x0000007a7b09723e */ /* 0x000fe200000010ff */
[----:B------:R-:W-:Y:S01]  /*f430*/  STSM.16.M88.4 [R172], R160 ;  /* 0x000000a0ac007844 */ /* 0x000fe20000000200 */
[----:B------:R-:W-:Y:S02]  /*f440*/  F2FP.BF16.F32.PACK_AB R10, R125, R124 ;  /* 0x0000007c7d0a723e */ /* 0x000fe400000010ff */
[----:B------:R-:W-:Y:S02]  /*f450*/  F2FP.BF16.F32.PACK_AB R11, R127, R126 ;  /* 0x0000007e7f0b723e */ /* 0x000fe400000010ff */
[----:B------:R-:W-:Y:S02]  /*f460*/  MOV R6, R6 ;  /* 0x0000000600067202 */ /* 0x000fe40000000f00 */
[----:B------:R-:W-:Y:S01]  /*f470*/  F2FP.BF16.F32.PACK_AB R12, R129, R128 ;  /* 0x00000080810c723e */ /* 0x000fe200000010ff */
[----:B------:R-:W-:Y:S01]  /*f480*/  STSM.16.M88.4 [R5], R8 ;  /* 0x0000000805007844 */ /* 0x000fe20000000200 */
[----:B------:R-:W-:-:S02]  /*f490*/  F2FP.BF16.F32.PACK_AB R13, R131, R130 ;  /* 0x00000082830d723e */ /* 0x000fc400000010ff */
[----:B------:R-:W-:Y:S02]  /*f4a0*/  F2FP.BF16.F32.PACK_AB R14, R133, R132 ;  /* 0x00000084850e723e */ /* 0x000fe400000010ff */
[----:B------:R-:W-:Y:S02]  /*f4b0*/  F2FP.BF16.F32.PACK_AB R15, R135, R134 ;  /* 0x00000086870f723e */ /* 0x000fe400000010ff */
[----:B------:R-:W-:Y:S02]  /*f4c0*/  MOV R18, R18 ;  /* 0x0000001200127202 */ /* 0x000fe40000000f00 */
[----:B-1----:R-:W-:Y:S01]  /*f4d0*/  F2FP.BF16.F32.PACK_AB R152, R137, R136 ;  /* 0x000000888998723e */ /* 0x002fe200000010ff */
[----:B------:R1:W-:Y:S01]  /*f4e0*/  STSM.16.M88.4 [R6], R12 ;  /* 0x0000000c06007844 */ /* 0x0003e20000000200 */
[----:B------:R-:W-:Y:S02]  /*f4f0*/  F2FP.BF16.F32.PACK_AB R153, R139, R138 ;  /* 0x0000008a8b99723e */ /* 0x000fe400000010ff */
[----:B------:R-:W-:-:S02]  /*f500*/  F2FP.BF16.F32.PACK_AB R154, R141, R140 ;  /* 0x0000008c8d9a723e */ /* 0x000fc400000010ff */
[----:B------:R-:W-:Y:S02]  /*f510*/  F2FP.BF16.F32.PACK_AB R155, R143, R142 ;  /* 0x0000008e8f9b723e */ /* 0x000fe400000010ff */
[----:B------:R-:W-:Y:S01]  /*f520*/  MOV R7, R2 ;  /* 0x0000000200077202 */ /* 0x000fe20000000f00 */
[----:B------:R-:W-:Y:S01]  /*f530*/  IMAD.U32 R2, RZ, RZ, UR12 ;  /* 0x0000000cff027e24 */ /* 0x000fe2000f8e00ff */
[----:B0-----:R-:W-:Y:S01]  /*f540*/  F2FP.BF16.F32.PACK_AB R156, R145, R144 ;  /* 0x00000090919c723e */ /* 0x001fe200000010ff */
[----:B------:R-:W-:Y:S01]  /*f550*/  STSM.16.M88.4 [R18], R152 ;  /* 0x0000009812007844 */ /* 0x000fe20000000200 */
[----:B------:R-:W-:Y:S01]  /*f560*/  F2FP.BF16.F32.PACK_AB R157, R147, R146 ;  /* 0x00000092939d723e */ /* 0x000fe200000010ff */
[----:B------:R-:W-:Y:S01]  /*f570*/  IMAD.U32 R3, RZ, RZ, UR13 ;  /* 0x0000000dff037e24 */ /* 0x000fe2000f8e00ff */
[----:B------:R-:W-:Y:S02]  /*f580*/  F2FP.BF16.F32.PACK_AB R158, R149, R148 ;  /* 0x00000094959e723e */ /* 0x000fe400000010ff */
[----:B------:R-:W-:-:S02]  /*f590*/  F2FP.BF16.F32.PACK_AB R159, R151, R150 ;  /* 0x00000096979f723e */ /* 0x000fc400000010ff */
[----:B------:R-:W-:-:S03]  /*f5a0*/  ISETP.NE.U32.AND P0, PT, RZ, UR16, PT ;  /* 0x00000010ff007c0c */ /* 0x000fc6000bf05070 */
[----:B------:R0:W-:Y:S01]  /*f5b0*/  STSM.16.M88.4 [R7], R156 ;  /* 0x0000009c07007844 */ /* 0x0001e20000000200 */
[----:B------:R-:W-:Y:S01]  /*f5c0*/  BAR.SYNC.DEFER_BLOCKING 0x1, 0x100 ;  /* 0x0044000000007b1d */ /* 0x000fe20000010000 */
[----:B------:R-:W-:-:S13]  /*f5d0*/  ISETP.NE.AND.EX P0, PT, RZ, UR17, PT, P0 ;  /* 0x00000011ff007c0c */ /* 0x000fda000bf05300 */
[----:B------:R2:W3:Y:S01]  /*f5e0*/  @P0 LDG.E R19, desc[UR36][R2.64] ;  /* 0x0000002402130981 */ /* 0x0004e2000c1e1900 */
[----:B------:R-:W-:Y:S01]  /*f5f0*/  PLOP3.LUT P4, PT, PT, PT, UP0, 0x80, 0x0 ;  /* 0x000000000000781c */ /* 0x000fe20003f8f008 */
[----:B------:R-:W-:-:S06]  /*f600*/  @UP0 UIMAD.WIDE UR14, UR9, 0x4, UR14 ;  /* 0x00000004090e08a5 */ /* 0x000fcc000f8e020e */
[----:B--2---:R-:W-:Y:S02]  /*f610*/  IMAD.U32 R2, RZ, RZ, UR14 ;  /* 0x0000000eff027e24 */ /* 0x004fe4000f8e00ff */
[----:B------:R-:W-:-:S05]  /*f620*/  IMAD.U32 R3, RZ, RZ, UR15 ;  /* 0x0000000fff037e24 */ /* 0x000fca000f8e00ff */
[----:B-1----:R1:W2:Y:S01]  /*f630*/  @P4 LDG.E R6, desc[UR36][R2.64] ;  /* 0x0000002402064981 */ /* 0x0022a2000c1e1900 */
[----:B------:R-:W-:Y:S01]  /*f640*/  UISETP.NE.AND UP0, UPT, UR19, URZ, UPT ;  /* 0x0000003f1300728c */ /* 0x000fe2000bf05270 */
[----:B------:R-:W-:Y:S01]  /*f650*/  VIADD R5, R23, UR61 ;  /* 0x0000003d17057c36 */ /* 0x000fe20008000000 */
[----:B------:R-:W-:Y:S02]  /*f660*/  UISETP.NE.AND UP1, UPT, UR22, 0x1, UPT ;  /* 0x000000011600788c */ /* 0x000fe4000bf25270 */
[----:B------:R-:W-:Y:S01]  /*f670*/  USEL UR4, UR19, UR4, UP0 ;  /* 0x0000000413047287 */ /* 0x000fe20008000000 */
[----:B------:R-:W-:Y:S01]  /*f680*/  UMOV UR25, 0x9b8 ;  /* 0x000009b800197882 */ /* 0x000fe20000000000 */
[----:B------:R-:W-:Y:S02]  /*f690*/  UISETP.NE.U32.AND UP0, UPT, UR16, URZ, UPT ;  /* 0x0000003f1000728c */ /* 0x000fe4000bf05070 */
[----:B------:R-:W-:Y:S01]  /*f6a0*/  PLOP3.LUT P1, PT, PT, PT, UP1, 0x80, 0x0 ;  /* 0x000000000000781c */ /* 0x000fe20003f2f018 */
[----:B------:R-:W-:Y:S01]  /*f6b0*/  UISETP.GT.AND UP2, UPT, UR4, 0x1, UPT ;  /* 0x000000010400788c */ /* 0x000fe2000bf44270 */
[----:B-1----:R-:W-:Y:S01]  /*f6c0*/  IMAD.MOV.U32 R3, RZ, RZ, R5 ;  /* 0x000000ffff037224 */ /* 0x002fe200078e0005 */
[----:B------:R-:W-:-:S02]  /*f6d0*/  UISETP.NE.AND.EX UP0, UPT, UR17, URZ, UPT, UP0 ;  /* 0x0000003f1100728c */ /* 0x000fc4000bf05300 */
[----:B------:R-:W-:Y:S01]  /*f6e0*/  USEL UR25, UR25, 0x978, UP2 ;  /* 0x0000097819197887 */ /* 0x000fe20009000000 */
[----:B------:R-:W-:Y:S01]  /*f6f0*/  UMOV UR4, URZ ;  /* 0x0000003f00047c82 */ /* 0x000fe20008000000 */
[----:B------:R-:W-:Y:S02]  /*f700*/  USHF.R.S32.HI UR14, URZ, 0x1f, UR9 ;  /* 0x0000001f3f0e7899 */ /* 0x000fe40008011409 */
[----:B------:R-:W-:Y:S01]  /*f710*/  USEL UR9, UR9, URZ, !UP0 ;  /* 0x0000003f09097287 */ /* 0x000fe2000c000000 */
[----:B------:R-:W-:Y:S01]  /*f720*/  @UP1 ULDC UR27, c[0x0][0xbec] ;  /* 0x0002fb00001b1ab9 */ /* 0x000fe20000000800 */
[----:B------:R-:W-:Y:S02]  /*f730*/  USEL UR23, UR18, URZ, UP2 ;  /* 0x0000003f12177287 */ /* 0x000fe40009000000 */
[----:B------:R-:W-:Y:S01]  /*f740*/  @P1 IMAD.HI.U32 R2, R5, UR27, RZ ;  /* 0x0000001b05021c27 */ /* 0x000fe2000f8e00ff */
[----:B------:R-:W-:-:S03]  /*f750*/  USEL UR24, UR14, URZ, !UP0 ;  /* 0x0000003f0e187287 */ /* 0x000fc6000c000000 */
[----:B------:R-:W-:Y:S01]  /*f760*/  ULDC.64 UR18, c[0x0][UR25+0x220] ;  /* 0x0000880019127abb */ /* 0x000fe20008000a00 */
[----:B------:R-:W-:Y:S01]  /*f770*/  ULDC.64 UR16, c[0x0][UR25+0x218] ;  /* 0x0000860019107abb */ /* 0x000fe20008000a00 */
[----:B------:R-:W-:Y:S01]  /*f780*/  UIMAD UR19, UR19, UR9, URZ ;  /* 0x00000009131372a4 */ /* 0x000fe2000f8e023f */
[----:B------:R-:W-:Y:S01]  /*f790*/  ULDC.64 UR20, c[0x0][UR25+0x228] ;  /* 0x00008a0019147abb */ /* 0x000fe20008000a00 */
[----:B------:R-:W-:Y:S01]  /*f7a0*/  @UP1 ULDC UR30, c[0x0][0xbf0] ;  /* 0x0002fc00001e1ab9 */ /* 0x000fe20000000800 */
[----:B------:R-:W-:Y:S01]  /*f7b0*/  UIMAD.WIDE.U32 UR14, UR16, UR26, URZ ;  /* 0x0000001a100e72a5 */ /* 0x000fe2000f8e003f */
[----:B------:R-:W-:Y:S01]  /*f7c0*/  @P1 SHF.R.U32.HI R3, RZ, UR30, R2 ;  /* 0x0000001eff031c19 */ /* 0x000fe20008011602 */
[----:B------:R-:W-:Y:S02]  /*f7d0*/  UIMAD UR26, UR17, UR26, URZ ;  /* 0x0000001a111a72a4 */ /* 0x000fe4000f8e023f */
[----:B------:R-:W-:Y:S02]  /*f7e0*/  UIMAD.WIDE.U32 UR28, UR20, UR23, URZ ;  /* 0x00000017141c72a5 */ /* 0x000fe4000f8e003f */
[----:B------:R-:W-:Y:S01]  /*f7f0*/  UIMAD.WIDE.U32 UR16, UR18, UR9, URZ ;  /* 0x00000009121072a5 */ /* 0x000fe2000f8e003f */
[----:B------:R-:W-:Y:S01]  /*f800*/  IMAD.MOV R2, RZ, RZ, -R3 ;  /* 0x000000ffff027224 */ /* 0x000fe200078e0a03 */
[----:B------:R-:W-:-:S02]  /*f810*/  UIMAD UR20, UR21, UR23, URZ ;  /* 0x00000017151472a4 */ /* 0x000fc4000f8e023f */
[----:B------:R-:W-:Y:S01]  /*f820*/  UIMAD UR19, UR18, UR24, UR19 ;  /* 0x00000018121372a4 */ /* 0x000fe2000f8e0213 */
[----:B------:R-:W-:Y:S01]  /*f830*/  IMAD.U32 R8, RZ, RZ, UR28 ;  /* 0x0000001cff087e24 */ /* 0x000fe2000f8e00ff */
[----:B------:R-:W-:Y:S01]  /*f840*/  UIADD3 UR20, UR29, UR20, URZ ;  /* 0x000000141d147290 */ /* 0x000fe2000fffe03f */
[----:B0-----:R-:W-:Y:S01]  /*f850*/  IMAD R7, R2, UR22, R5 ;  /* 0x0000001602077c24 */ /* 0x001fe2000f8e0205 */
[----:B------:R-:W-:Y:S02]  /*f860*/  UIADD3 UR19, UR17, UR19, URZ ;  /* 0x0000001311137290 */ /* 0x000fe4000fffe03f */
[----:B------:R-:W-:Y:S02]  /*f870*/  UIADD3 UR26, UR15, UR26, URZ ;  /* 0x0000001a0f1a7290 */ /* 0x000fe4000fffe03f */
[----:B------:R-:W-:Y:S01]  /*f880*/  IMAD.U32 R10, RZ, RZ, UR20 ;  /* 0x00000014ff0a7e24 */ /* 0x000fe2000f8e00ff */
[----:B---3--:R-:W-:-:S13]  /*f890*/  @P0 R2UR UR4, R19 ;  /* 0x00000000130402ca */ /* 0x008fda00000e0000 */
[----:B------:R-:W-:Y:S02]  /*f8a0*/  UIADD3 UR14, UP0, UP3, UR16, UR14, UR4 ;  /* 0x0000000e100e7290 */ /* 0x000fe4000fb1e004 */
[----:B------:R-:W-:-:S04]  /*f8b0*/  USHF.R.S32.HI UR17, URZ, 0x1f, UR4 ;  /* 0x0000001f3f117899 */ /* 0x000fc80008011404 */
[----:B------:R-:W-:Y:S01]  /*f8c0*/  UIADD3.X UR16, UR19, UR26, UR17, UP0, UP3 ;  /* 0x0000001a13107290 */ /* 0x000fe200087e6411 */
[----:B------:R-:W-:Y:S01]  /*f8d0*/  IADD3 R2, P2, P3, R3, UR14, R8 ;  /* 0x0000000e03027c10 */ /* 0x000fe2000fb5e008 */
[----:B------:R-:W-:Y:S01]  /*f8e0*/  ULDC.64 UR14, c[0x0][UR25+0x210] ;  /* 0x00008400190e7abb */ /* 0x000fe20008000a00 */
[----:B------:R-:W-:Y:S01]  /*f8f0*/  SHF.R.S32.HI R3, RZ, 0x1f, R3 ;  /* 0x0000001fff037819 */ /* 0x000fe20000011403 */
[----:B------:R-:W-:Y:S01]  /*f900*/  IMAD R9, R7, UR15, RZ ;  /* 0x0000000f07097c24 */ /* 0x000fe2000f8e02ff */
[----:B------:R-:W-:Y:S01]  /*f910*/  SHF.R.S32.HI R8, RZ, 0x1f, R7 ;  /* 0x0000001fff087819 */ /* 0x000fe20000011407 */
[----:B------:R-:W-:Y:S01]  /*f920*/  ULDC.64 UR18, c[0x0][0xba8] ;  /* 0x0002ea0000127ab9 */ /* 0x000fe20000000a00 */
[----:B------:R-:W-:Y:S01]  /*f930*/  IADD3.X R3, R3, UR16, R10, P2, P3 ;  /* 0x0000001003037c10 */ /* 0x000fe200097e640a */
[----:B------:R-:W-:Y:S01]  /*f940*/  @!UP2 ULDC UR18, c[0x0][0xb50] ;  /* 0x0002d4000012aab9 */ /* 0x000fe20000000800 */
[----:B------:R-:W-:Y:S01]  /*f950*/  @!UP2 ULDC UR19, c[0x0][0xb54] ;  /* 0x0002d5000013aab9 */ /* 0x000fe20000000800 */
[----:B------:R-:W-:-:S02]  /*f960*/  IMAD R9, R8, UR14, R9 ;  /* 0x0000000e08097c24 */ /* 0x000fc4000f8e0209 */
[----:B------:R-:W-:Y:S01]  /*f970*/  IMAD.WIDE.U32 R2, R7, UR14, R2 ;  /* 0x0000000e07027c25 */ /* 0x000fe2000f8e0002 */
[----:B------:R-:W-:Y:S01]  /*f980*/  ULDC UR14, c[0x0][0xa88] ;  /* 0x0002a200000e7ab9 */ /* 0x000fe20000000800 */
[----:B--2---:R-:W-:Y:S02]  /*f990*/  @P4 R2UR UR14, R6 ;  /* 0x00000000060e42ca */ /* 0x004fe400000e0000 */
[----:B------:R-:W-:Y:S01]  /*f9a0*/  IMAD.IADD R3, R3, 0x1, R9 ;  /* 0x0000000103037824 */ /* 0x000fe200078e0209 */
[----:B------:R-:W-:-:S04]  /*f9b0*/  LEA R9, P2, R2, UR18, 0x2 ;  /* 0x0000001202097c11 */ /* 0x000fc8000f8410ff */
[----:B------:R-:W-:Y:S01]  /*f9c0*/  LEA.HI.X R10, R2, UR19, R3, 0x2, P2 ;  /* 0x00000013020a7c11 */ /* 0x000fe200090f1403 */
[----:B------:R-:W-:Y:S08]  /*f9d0*/  @P4 BRA `(.L_x_1308) ;  /* 0x0000000000284947 */ /* 0x000ff00003800000 */
[----:B------:R-:W-:Y:S05]  /*f9e0*/  @!P0 BRA `(.L_x_1308) ;  /* 0x0000000000248947 */ /* 0x000fea0003800000 */
[----:B------:R-:W-:Y:S02]  /*f9f0*/  IMAD.U32 R2, RZ, RZ, UR12 ;  /* 0x0000000cff027e24 */ /* 0x000fe4000f8e00ff */
[----:B------:R-:W-:Y:S02]  /*fa00*/  IMAD.U32 R6, RZ, RZ, UR12 ;  /* 0x0000000cff067e24 */ /* 0x000fe4000f8e00ff */
[----:B------:R-:W-:Y:S02]  /*fa10*/  IMAD.U32 R3, RZ, RZ, UR13 ;  /* 0x0000000dff037e24 */ /* 0x000fe4000f8e00ff */
[----:B------:R-:W-:-:S03]  /*fa20*/  IMAD.U32 R7, RZ, RZ, UR13 ;  /* 0x0000000dff077e24 */ /* 0x000fc6000f8e00ff */
[----:B------:R-:W2:Y:S04]  /*fa30*/  LDG.E R2, desc[UR36][R2.64] ;  /* 0x0000002402027981 */ /* 0x000ea8000c1e1900 */
[----:B------:R-:W3:Y:S01]  /*fa40*/  LDG.E R6, desc[UR36][R6.64+0x4] ;  /* 0x0000042406067981 */ /* 0x000ee2000c1e1900 */
[----:B--2---:R-:W-:Y:S02]  /*fa50*/  R2UR UR12, R2 ;  /* 0x00000000020c72ca */ /* 0x004fe400000e0000 */
[----:B---3--:R-:W-:-:S13]  /*fa60*/  R2UR UR14, R6 ;  /* 0x00000000060e72ca */ /* 0x008fda00000e0000 */
[----:B------:R-:W-:-:S12]  /*fa70*/  UIADD3 UR14, -UR12, UR14, URZ ;  /* 0x0000000e0c0e7290 */ /* 0x000fd8000fffe13f */
.L_x_1308:
[----:B------:R-:W2:Y:S04]  /*fa80*/  LDL R11, [R1+0x24] ;  /* 0x00002400010b7983 */ /* 0x000ea80000100800 */
[----:B------:R-:W3:Y:S01]  /*fa90*/  LDL R8, [R1+0x18] ;  /* 0x0000180001087983 */ /* 0x000ee20000100800 */
[----:B------:R-:W-:Y:S01]  /*faa0*/  UIMAD UR16, UR14, UR22, URZ ;  /* 0x000000160e1072a4 */ /* 0x000fe2000f8e023f */
[----:B------:R-:W-:Y:S02]  /*fab0*/  PLOP3.LUT P3, PT, PT, PT, UP2, 0x80, 0x0 ;  /* 0x000000000000781c */ /* 0x000fe40003f6f028 */
[----:B------:R-:W-:Y:S04]  /*fac0*/  SHFL.IDX PT, R2, R9, RZ, 0x1c1f ;  /* 0x001c1fff09027589 */ /* 0x000fe800000e0000 */
[----:B------:R-:W0:Y:S04]  /*fad0*/  SHFL.IDX PT, R3, R10, RZ, 0x1c1f ;  /* 0x001c1fff0a037589 */ /* 0x000e2800000e0000 */
[----:B------:R-:W-:Y:S04]  /*fae0*/  SHFL.IDX PT, R6, R9, 0x1, 0x1c1f ;  /* 0x003c1f0009067f89 */ /* 0x000fe800000e0000 */
[----:B------:R-:W1:Y:S01]  /*faf0*/  SHFL.IDX PT, R7, R10, 0x1, 0x1c1f ;  /* 0x003c1f000a077f89 */ /* 0x000e6200000e0000 */
[----:B--2---:R-:W-:Y:S01]  /*fb00*/  VIADD R11, R11, UR61 ;  /* 0x0000003d0b0b7c36 */ /* 0x004fe20008000000 */
        /* <DEDUP_REMOVED lines=9> */
[----:B------:R-:W2:Y:S01]  /*fba0*/  LDL R22, [R1+0xc] ;  /* 0x00000c0001167983 */ /* 0x000ea20000100800 */
[----:B0-----:R-:W-:Y:S01]  /*fbb0*/  IMAD.SHL.U32 R0, R201, 0x8, RZ ;  /* 0x00000008c9007824 */ /* 0x001fe200078e00ff */
[----:B------:R-:W-:Y:S01]  /*fbc0*/  ULDC.64 UR14, c[0x0][0xaa0] ;  /* 0x0002a800000e7ab9 */ /* 0x000fe20000000a00 */
[----:B------:R-:W-:Y:S01]  /*fbd0*/  IMAD.MOV.U32 R3, RZ, RZ, 0x2 ;  /* 0x00000002ff037424 */ /* 0x000fe200078e00ff */
[----:B------:R-:W-:Y:S01]  /*fbe0*/  R2UR UR18, R205 ;  /* 0x00000000cd1272ca */ /* 0x000fe200000e0000 */
[----:B------:R-:W-:-:S04]  /*fbf0*/  UIMAD UR12, UR17, UR14, URZ ;  /* 0x0000000e110c72a4 */ /* 0x000fc8000f8e023f */
[----:B------:R-:W-:Y:S02]  /*fc00*/  UIMAD UR12, UR4, UR15, UR12 ;  /* 0x0000000f040c72a4 */ /* 0x000fe4000f8e020c */
[----:B------:R-:W-:-:S04]  /*fc10*/  UIADD3 UR8, UR8, 0x30820, URZ ;  /* 0x0003082008087890 */ /* 0x000fc8000fffe03f */
[----:B------:R-:W-:Y:S01]  /*fc20*/  UPRMT UR8, URZ, 0x654, UR8 ;  /* 0x000006543f087896 */ /* 0x000fe20008000008 */
[C---:B------:R-:W-:Y:S02]  /*fc30*/  VIADD R82, R0.reuse, 0x40 ;  /* 0x0000004000527836 */ /* 0x040fe40000000000 */
[C---:B------:R-:W-:Y:S02]  /*fc40*/  VIADD R84, R0.reuse, 0x80 ;  /* 0x0000008000547836 */ /* 0x040fe40000000000 */
[----:B------:R-:W-:Y:S01]  /*fc50*/  VIADD R86, R0, 0xc0 ;  /* 0x000000c000567836 */ /* 0x000fe20000000000 */
[----:B------:R-:W-:Y:S01]  /*fc60*/  BSSY B1, `(.L_x_1310) ;  /* 0x00000ac000017945 */ /* 0x000fe20003800000 */
[----:B------:R-:W-:Y:S02]  /*fc70*/  SHF.R.S32.HI R87, RZ, 0x1f, R0 ;  /* 0x0000001fff577819 */ /* 0x000fe40000011400 */
[----:B------:R-:W-:Y:S02]  /*fc80*/  SHF.R.S32.HI R81, RZ, 0x1f, R82 ;  /* 0x0000001fff517819 */ /* 0x000fe40000011452 */
[----:B------:R-:W-:-:S02]  /*fc90*/  SHF.R.S32.HI R83, RZ, 0x1f, R84 ;  /* 0x0000001fff537819 */ /* 0x000fc40000011454 */
[----:B------:R-:W-:Y:S01]  /*fca0*/  SHF.R.S32.HI R85, RZ, 0x1f, R86 ;  /* 0x0000001fff557819 */ /* 0x000fe20000011456 */
[----:B--2---:R-:W-:-:S04]  /*fcb0*/  IMAD R2, R22, 0x40, R0 ;  /* 0x0000004016027824 */ /* 0x004fc800078e0200 */
[----:B------:R-:W-:-:S03]  /*fcc0*/  IMAD.WIDE R2, R2, R3, UR10 ;  /* 0x0000000a02027e25 */ /* 0x000fc6000f8e0203 */
[C---:B------:R-:W-:Y:S02]  /*fcd0*/  IADD3 R25, P2, R2.reuse, 0x3000, RZ ;  /* 0x0000300002197810 */ /* 0x040fe40007f5e0ff */
[C---:B------:R-:W-:Y:S02]  /*fce0*/  IADD3 R9, P4, R2.reuse, 0x1000, RZ ;  /* 0x0000100002097810 */ /* 0x040fe40007f9e0ff */
[----:B------:R-:W-:Y:S02]  /*fcf0*/  LOP3.LUT R24, R25, 0x380, RZ, 0xc0, !PT ;  /* 0x0000038019187812 */ /* 0x000fe400078ec0ff */
[----:B------:R-:W-:Y:S02]  /*fd00*/  IADD3 R13, P3, R2, 0x2000, RZ ;  /* 0x00002000020d7810 */ /* 0x000fe40007f7e0ff */
[----:B------:R-:W-:Y:S02]  /*fd10*/  SHF.R.U64 R24, R24, 0x3, RZ ;  /* 0x0000000318187819 */ /* 0x000fe400000012ff */
[----:B------:R-:W-:-:S02]  /*fd20*/  LOP3.LUT R8, R9, 0x380, RZ, 0xc0, !PT ;  /* 0x0000038009087812 */ /* 0x000fc400078ec0ff */
[----:B------:R-:W-:Y:S02]  /*fd30*/  LOP3.LUT R12, R13, 0x380, RZ, 0xc0, !PT ;  /* 0x000003800d0c7812 */ /* 0x000fe400078ec0ff */
[----:B------:R-:W-:Y:S01]  /*fd40*/  LOP3.LUT R24, R24, R25, RZ, 0x3c, !PT ;  /* 0x0000001918187212 */ /* 0x000fe200078e3cff */
[--C-:B------:R-:W-:Y:S01]  /*fd50*/  IMAD.X R25, RZ, RZ, R3.reuse, P2 ;  /* 0x000000ffff197224 */ /* 0x100fe200010e0603 */
[----:B------:R-:W-:Y:S02]  /*fd60*/  IADD3 R49, P2, R2, 0x9000, RZ ;  /* 0x0000900002317810 */ /* 0x000fe40007f5e0ff */
[----:B------:R-:W-:Y:S02]  /*fd70*/  SHF.R.U64 R8, R8, 0x3, RZ ;  /* 0x0000000308087819 */ /* 0x000fe400000012ff */
[----:B------:R-:W-:Y:S01]  /*fd80*/  SHF.R.U64 R12, R12, 0x3, RZ ;  /* 0x000000030c0c7819 */ /* 0x000fe200000012ff */
[----:B------:R-:W-:Y:S01]  /*fd90*/  UIMAD.WIDE.U32 UR10, UR4, UR14, URZ ;  /* 0x0000000e040a72a5 */ /* 0x000fe2000f8e003f */
[----:B------:R-:W-:Y:S01]  /*fda0*/  LOP3.LUT R48, R49, 0x380, RZ, 0xc0, !PT ;  /* 0x0000038031307812 */ /* 0x000fe200078ec0ff */
[----:B------:R-:W5:Y:S01]  /*fdb0*/  LD.E.128 R24, desc[UR36][R24.64] ;  /* 0x0000002418187980 */ /* 0x000f62000c101d00 */
[----:B------:R-:W-:Y:S01]  /*fdc0*/  LOP3.LUT R8, R8, R9, RZ, 0x3c, !PT ;  /* 0x0000000908087212 */ /* 0x000fe200078e3cff */
[--C-:B------:R-:W-:Y:S01]  /*fdd0*/  IMAD.X R9, RZ, RZ, R3.reuse, P4 ;  /* 0x000000ffff097224 */ /* 0x100fe200020e0603 */
[----:B------:R-:W-:Y:S01]  /*fde0*/  LOP3.LUT R12, R12, R13, RZ, 0x3c, !PT ;  /* 0x0000000d0c0c7212 */ /* 0x000fe200078e3cff */
[----:B------:R-:W-:Y:S01]  /*fdf0*/  IMAD.X R13, RZ, RZ, R3, P3 ;  /* 0x000000ffff0d7224 */ /* 0x000fe200018e0603 */
[----:B------:R-:W-:-:S02]  /*fe00*/  IADD3 R29, P0, R2, 0x4000, RZ ;  /* 0x00004000021d7810 */ /* 0x000fc40007f1e0ff */
[C---:B------:R-:W-:Y:S02]  /*fe10*/  IADD3 R33, P6, R2.reuse, 0x5000, RZ ;  /* 0x0000500002217810 */ /* 0x040fe40007fde0ff */
[C---:B------:R-:W-:Y:S02]  /*fe20*/  IADD3 R37, P5, R2.reuse, 0x6000, RZ ;  /* 0x0000600002257810 */ /* 0x040fe40007fbe0ff */
[C---:B------:R-:W-:Y:S01]  /*fe30*/  LOP3.LUT R7, R2.reuse, 0x380, RZ, 0xc0, !PT ;  /* 0x0000038002077812 */ /* 0x040fe200078ec0ff */
[----:B------:R-:W-:Y:S01]  /*fe40*/  UIADD3 UR11, UR11, UR12, URZ ;  /* 0x0000000c0b0b7290 */ /* 0x000fe2000fffe03f */
[C---:B------:R-:W-:Y:S01]  /*fe50*/  IADD3 R41, P4, R2.reuse, 0x7000, RZ ;  /* 0x0000700002297810 */ /* 0x040fe20007f9e0ff */
[----:B------:R-:W-:Y:S01]  /*fe60*/  USHF.R.S32.HI UR4, URZ, 0x1f, UR9 ;  /* 0x0000001f3f047899 */ /* 0x000fe20008011409 */
[----:B------:R-:W-:Y:S01]  /*fe70*/  IADD3 R45, P3, R2, 0x8000, RZ ;  /* 0x00008000022d7810 */ /* 0x000fe20007f7e0ff */
[----:B------:R-:W-:Y:S01]  /*fe80*/  ULDC.64 UR12, c[0x0][0xae8] ;  /* 0x0002ba00000c7ab9 */ /* 0x000fe20000000a00 */
[----:B------:R-:W-:Y:S01]  /*fe90*/  SHF.R.U64 R48, R48, 0x3, RZ ;  /* 0x0000000330307819 */ /* 0x000fe200000012ff */
[----:B------:R-:W-:Y:S01]  /*fea0*/  @UP1 ULDC UR14, c[0x0][0xbec] ;  /* 0x0002fb00000e1ab9 */ /* 0x000fe20000000800 */
[----:B------:R-:W-:Y:S01]  /*feb0*/  LOP3.LUT R28, R29, 0x380, RZ, 0xc0, !PT ;  /* 0x000003801d1c7812 */ /* 0x000fe200078ec0ff */
[----:B------:R-:W5:Y:S01]  /*fec0*/  LD.E.128 R8, desc[UR36][R8.64] ;  /* 0x0000002408087980 */ /* 0x000f62000c101d00 */
[----:B------:R-:W-:-:S02]  /*fed0*/  LOP3.LUT R32, R33, 0x380, RZ, 0xc0, !PT ;  /* 0x0000038021207812 */ /* 0x000fc400078ec0ff */
[----:B------:R-:W-:Y:S01]  /*fee0*/  LOP3.LUT R36, R37, 0x380, RZ, 0xc0, !PT ;  /* 0x0000038025247812 */ /* 0x000fe200078ec0ff */
[----:B------:R-:W5:Y:S01]  /*fef0*/  LD.E.128 R12, desc[UR36][R12.64] ;  /* 0x000000240c0c7980 */ /* 0x000f62000c101d00 */
[----:B------:R-:W-:Y:S02]  /*ff00*/  LOP3.LUT R40, R41, 0x380, RZ, 0xc0, !PT ;  /* 0x0000038029287812 */ /* 0x000fe400078ec0ff */
[----:B------:R-:W-:Y:S02]  /*ff10*/  LOP3.LUT R44, R45, 0x380, RZ, 0xc0, !PT ;  /* 0x000003802d2c7812 */ /* 0x000fe400078ec0ff */
[----:B------:R-:W-:Y:S01]  /*ff20*/  LOP3.LUT R48, R48, R49, RZ, 0x3c, !PT ;  /* 0x0000003130307212 */ /* 0x000fe200078e3cff */
[----:B------:R-:W-:Y:S01]  /*ff30*/  IMAD.X R49, RZ, RZ, R3, P2 ;  /* 0x000000ffff317224 */ /* 0x000fe200010e0603 */
[----:B------:R-:W-:Y:S02]  /*ff40*/  IADD3 R5, P2, R2, 0xf000, RZ ;  /* 0x0000f00002057810 */ /* 0x000fe40007f5e0ff */
[----:B------:R-:W-:-:S02]  /*ff50*/  SHF.R.U64 R28, R28, 0x3, RZ ;  /* 0x000000031c1c7819 */ /* 0x000fc400000012ff */
[----:B------:R-:W-:Y:S02]  /*ff60*/  SHF.R.U64 R32, R32, 0x3, RZ ;  /* 0x0000000320207819 */ /* 0x000fe400000012ff */
[----:B------:R-:W-:Y:S01]  /*ff70*/  SHF.R.U64 R7, R7, 0x3, RZ ;  /* 0x0000000307077819 */ /* 0x000fe200000012ff */
[----:B------:R-:W-:Y:S01]  /*ff80*/  UIMAD.WIDE.U32 UR10, UR18, UR12, UR10 ;  /* 0x0000000c120a72a5 */ /* 0x000fe2000f8e000a */
[----:B------:R-:W-:Y:S01]  /*ff90*/  SHF.R.U64 R36, R36, 0x3, RZ ;  /* 0x0000000324247819 */ /* 0x000fe200000012ff */
[----:B------:R-:W-:Y:S01]  /*ffa0*/  IMAD.X R73, RZ, RZ, R3, P2 ;  /* 0x000000ffff497224 */ /* 0x000fe200010e0603 */
[----:B------:R-:W-:Y:S01]  /*ffb0*/  SHF.R.U64 R40, R40, 0x3, RZ ;  /* 0x0000000328287819 */ /* 0x000fe200000012ff */
[----:B------:R-:W5:Y:S01]  /*ffc0*/  LD.E.128 R48, desc[UR36][R48.64] ;  /* 0x0000002430307980 */ /* 0x000f62000c101d00 */
[----:B------:R-:W-:Y:S02]  /*ffd0*/  SHF.R.U64 R44, R44, 0x3, RZ ;  /* 0x000000032c2c7819 */ /* 0x000fe400000012ff */
[----:B------:R-:W-:-:S02]  /*ffe0*/  LOP3.LUT R4, R5, 0x380, RZ, 0xc0, !PT ;  /* 0x0000038005047812 */ /* 0x000fc400078ec0ff */
        /* <DEDUP_REMOVED lines=11> */
[----:B------:R-:W-:Y:S01]  /*100a0*/  UIMAD UR11, UR18, UR13, UR11 ;  /* 0x0000000d120b72a4 */ /* 0x000fe2000f8e020b */
[C---:B------:R-:W-:Y:S01]  /*100b0*/  IADD3 R57, P6, R2.reuse, 0xb000, RZ ;  /* 0x0000b00002397810 */ /* 0x040fe20007fde0ff */
[----:B------:R-:W5:Y:S01]  /*100c0*/  LD.E.128 R28, desc[UR36][R28.64] ;  /* 0x000000241c1c7980 */ /* 0x000f62000c101d00 */
[C---:B------:R-:W-:Y:S01]  /*100d0*/  IADD3 R61, P5, R2.reuse, 0xc000, RZ ;  /* 0x0000c000023d7810 */ /* 0x040fe20007fbe0ff */
[----:B------:R-:W-:Y:S01]  /*100e0*/  ULDC.64 UR12, c[0x0][0xaf0] ;  /* 0x0002bc00000c7ab9 */ /* 0x000fe20000000a00 */
[C---:B------:R-:W-:Y:S01]  /*100f0*/  IADD3 R65, P4, R2.reuse, 0xd000, RZ ;  /* 0x0000d00002417810 */ /* 0x040fe20007f9e0ff */
[----:B------:R-:W5:Y:S01]  /*10100*/  LD.E.128 R32, desc[UR36][R32.64] ;  /* 0x0000002420207980 */ /* 0x000f62000c101d00 */
[----:B------:R-:W-:-:S02]  /*10110*/  IADD3 R69, P3, R2, 0xe000, RZ ;  /* 0x0000e00002457810 */ /* 0x000fc40007f7e0ff */
[----:B------:R-:W-:Y:S01]  /*10120*/  SHF.R.U64 R4, R4, 0x3, RZ ;  /* 0x0000000304047819 */ /* 0x000fe200000012ff */
[----:B------:R-:W5:Y:S01]  /*10130*/  LD.E.128 R36, desc[UR36][R36.64] ;  /* 0x0000002424247980 */ /* 0x000f62000c101d00 */
[----:B------:R-:W-:Y:S02]  /*10140*/  LOP3.LUT R2, R7, R2, RZ, 0x3c, !PT ;  /* 0x0000000207027212 */ /* 0x000fe400078e3cff */
[----:B------:R-:W-:Y:S01]  /*10150*/  LOP3.LUT R72, R4, R5, RZ, 0x3c, !PT ;  /* 0x0000000504487212 */ /* 0x000fe200078e3cff */
[----:B------:R-:W-:Y:S01]  /*10160*/  UIMAD UR4, UR4, UR12, URZ ;  /* 0x0000000c040472a4 */ /* 0x000fe2000f8e023f */
[----:B------:R-:W-:Y:S01]  /*10170*/  LOP3.LUT R52, R53, 0x380, RZ, 0xc0, !PT ;  /* 0x0000038035347812 */ /* 0x000fe200078ec0ff */
[----:B------:R0:W5:Y:S01]  /*10180*/  LD.E.128 R4, desc[UR36][R2.64] ;  /* 0x0000002402047980 */ /* 0x000162000c101d00 */
[----:B------:R-:W-:Y:S01]  /*10190*/  UIMAD.WIDE.U32 UR10, UR9, UR12, UR10 ;  /* 0x0000000c090a72a5 */ /* 0x000fe2000f8e000a */
[----:B------:R-:W-:Y:S01]  /*101a0*/  LOP3.LUT R56, R57, 0x380, RZ, 0xc0, !PT ;  /* 0x0000038039387812 */ /* 0x000fe200078ec0ff */
[----:B------:R-:W-:Y:S01]  /*101b0*/  UIMAD UR4, UR9, UR13, UR4 ;  /* 0x0000000d090472a4 */ /* 0x000fe2000f8e0204 */
[----:B------:R-:W-:Y:S01]  /*101c0*/  LOP3.LUT R60, R61, 0x380, RZ, 0xc0, !PT ;  /* 0x000003803d3c7812 */ /* 0x000fe200078ec0ff */
[----:B------:R-:W5:Y:S01]  /*101d0*/  LD.E.128 R40, desc[UR36][R40.64] ;  /* 0x0000002428287980 */ /* 0x000f62000c101d00 */
[----:B------:R-:W-:Y:S01]  /*101e0*/  @UP1 ULDC UR9, c[0x0][0xbf0] ;  /* 0x0002fc0000091ab9 */ /* 0x000fe20000000800 */
[----:B------:R-:W-:-:S02]  /*101f0*/  LOP3.LUT R64, R65, 0x380, RZ, 0xc0, !PT ;  /* 0x0000038041407812 */ /* 0x000fc400078ec0ff */
[----:B------:R-:W-:Y:S01]  /*10200*/  LOP3.LUT R68, R69, 0x380, RZ, 0xc0, !PT ;  /* 0x0000038045447812 */ /* 0x000fe200078ec0ff */
[----:B0-----:R-:W-:Y:S01]  /*10210*/  IMAD R2, R201, 0x20, R22 ;  /* 0x00000020c9027824 */ /* 0x001fe200078e0216 */
[----:B------:R-:W-:Y:S01]  /*10220*/  SHF.R.U64 R52, R52, 0x3, RZ ;  /* 0x0000000334347819 */ /* 0x000fe200000012ff */
[----:B------:R-:W-:Y:S01]  /*10230*/  UIADD3 UR4, UR11, UR4, URZ ;  /* 0x000000040b047290 */ /* 0x000fe2000fffe03f */
[----:B------:R-:W-:Y:S01]  /*10240*/  SHF.R.U64 R56, R56, 0x3, RZ ;  /* 0x0000000338387819 */ /* 0x000fe200000012ff */
[----:B------:R-:W-:Y:S01]  /*10250*/  VIADD R20, R2, UR61 ;  /* 0x0000003d02147c36 */ /* 0x000fe20008000000 */
[----:B------:R-:W-:Y:S01]  /*10260*/  SHF.R.U64 R60, R60, 0x3, RZ ;  /* 0x000000033c3c7819 */ /* 0x000fe200000012ff */
[----:B------:R-:W-:Y:S01]  /*10270*/  ULDC.64 UR12, c[0x0][0xae0] ;  /* 0x0002b800000c7ab9 */ /* 0x000fe20000000a00 */
[----:B------:R-:W-:Y:S01]  /*10280*/  SHF.R.U64 R64, R64, 0x3, RZ ;  /* 0x0000000340407819 */ /* 0x000fe200000012ff */
[----:B------:R-:W-:Y:S01]  /*10290*/  @P1 IMAD.HI.U32 R2, R20, UR14, RZ ;  /* 0x0000000e14021c27 */ /* 0x000fe2000f8e00ff */
[----:B------:R-:W-:Y:S01]  /*102a0*/  SHF.R.U64 R68, R68, 0x3, RZ ;  /* 0x0000000344447819 */ /* 0x000fe200000012ff */
[----:B------:R-:W5:Y:S01]  /*102b0*/  LD.E.128 R44, desc[UR36][R44.64] ;  /* 0x000000242c2c7980 */ /* 0x000f62000c101d00 */
[----:B------:R-:W-:Y:S01]  /*102c0*/  LOP3.LUT R52, R52, R53, RZ, 0x3c, !PT ;  /* 0x0000003534347212 */ /* 0x000fe200078e3cff */
[----:B------:R-:W-:Y:S01]  /*102d0*/  IMAD.MOV.U32 R19, RZ, RZ, R20 ;  /* 0x000000ffff137224 */ /* 0x000fe200078e0014 */
[----:B------:R-:W-:Y:S01]  /*102e0*/  @P1 SHF.R.U32.HI R19, RZ, UR9, R2 ;  /* 0x00000009ff131c19 */ /* 0x000fe20008011602 */
[--C-:B------:R-:W-:Y:S01]  /*102f0*/  IMAD.X R53, RZ, RZ, R3.reuse, P0 ;  /* 0x000000ffff357224 */ /* 0x100fe200000e0603 */
[----:B------:R-:W-:Y:S01]  /*10300*/  LOP3.LUT R56, R56, R57, RZ, 0x3c, !PT ;  /* 0x0000003938387212 */ /* 0x000fe200078e3cff */
[----:B------:R-:W-:Y:S01]  /*10310*/  IMAD.X R57, RZ, RZ, R3, P6 ;  /* 0x000000ffff397224 */ /* 0x000fe200030e0603 */
[--C-:B------:R-:W-:Y:S01]  /*10320*/  SHF.R.S32.HI R18, RZ, 0x1f, R19.reuse ;  /* 0x0000001fff127819 */ /* 0x100fe20000011413 */
[----:B------:R-:W-:Y:S01]  /*10330*/  IMAD.MOV R21, RZ, RZ, -R19 ;  /* 0x000000ffff157224 */ /* 0x000fe200078e0a13 */
[----:B------:R-:W-:Y:S01]  /*10340*/  LOP3.LUT R60, R60, R61, RZ, 0x3c, !PT ;  /* 0x0000003d3c3c7212 */ /* 0x000fe200078e3cff */
[--C-:B------:R-:W-:Y:S01]  /*10350*/  IMAD.X R61, RZ, RZ, R3.reuse, P5 ;  /* 0x000000ffff3d7224 */ /* 0x100fe200028e0603 */
[----:B------:R-:W-:Y:S01]  /*10360*/  LOP3.LUT R64, R64, R65, RZ, 0x3c, !PT ;  /* 0x0000004140407212 */ /* 0x000fe200078e3cff */
[--C-:B------:R-:W-:Y:S01]  /*10370*/  IMAD.X R65, RZ, RZ, R3.reuse, P4 ;  /* 0x000000ffff417224 */ /* 0x100fe200020e0603 */
[----:B------:R-:W-:Y:S01]  /*10380*/  LOP3.LUT R68, R68, R69, RZ, 0x3c, !PT ;  /* 0x0000004544447212 */ /* 0x000fe200078e3cff */
[----:B------:R-:W-:Y:S01]  /*10390*/  IMAD.X R69, RZ, RZ, R3, P3 ;  /* 0x000000ffff457224 */ /* 0x000fe200018e0603 */
[----:B------:R-:W5:Y:S01]  /*103a0*/  LD.E.128 R52, desc[UR36][R52.64] ;  /* 0x0000002434347980 */ /* 0x000f62000c101d00 */
[----:B------:R-:W-:-:S02]  /*103b0*/  IMAD R18, R18, UR12, RZ ;  /* 0x0000000c12127c24 */ /* 0x000fc4000f8e02ff */
[----:B------:R-:W-:Y:S01]  /*103c0*/  IMAD R21, R21, UR22, R20 ;  /* 0x0000001615157c24 */ /* 0x000fe2000f8e0214 */
[----:B------:R-:W5:Y:S01]  /*103d0*/  LD.E.128 R56, desc[UR36][R56.64] ;  /* 0x0000002438387980 */ /* 0x000f62000c101d00 */
[----:B------:R-:W-:Y:S02]  /*103e0*/  IMAD.U32 R3, RZ, RZ, UR11 ;  /* 0x0000000bff037e24 */ /* 0x000fe4000f8e00ff */
[----:B------:R-:W-:Y:S01]  /*103f0*/  IMAD.U32 R2, RZ, RZ, UR10 ;  /* 0x0000000aff027e24 */ /* 0x000fe2000f8e00ff */
[----:B------:R-:W-:Y:S01]  /*10400*/  ULDC.64 UR10, c[0x0][0xad8] ;  /* 0x0002b600000a7ab9 */ /* 0x000fe20000000a00 */
[----:B------:R-:W-:Y:S01]  /*10410*/  IMAD.U32 R3, RZ, RZ, UR4 ;  /* 0x00000004ff037e24 */ /* 0x000fe2000f8e00ff */
[----:B------:R-:W5:Y:S01]  /*10420*/  LD.E.128 R60, desc[UR36][R60.64] ;  /* 0x000000243c3c7980 */ /* 0x000f62000c101d00 */
[C---:B------:R-:W-:Y:S01]  /*10430*/  IMAD R77, R19.reuse, UR13, R18 ;  /* 0x0000000d134d7c24 */ /* 0x040fe2000f8e0212 */
[----:B------:R-:W-:Y:S01]  /*10440*/  SHF.R.S32.HI R18, RZ, 0x1f, R21 ;  /* 0x0000001fff127819 */ /* 0x000fe20000011415 */
[----:B------:R-:W-:Y:S01]  /*10450*/  IMAD.WIDE.U32 R2, R19, UR12, R2 ;  /* 0x0000000c13027c25 */ /* 0x000fe2000f8e0002 */
[----:B------:R-:W5:Y:S03]  /*10460*/  LD.E.128 R64, desc[UR36][R64.64] ;  /* 0x0000002440407980 */ /* 0x000f66000c101d00 */
[----:B------:R-:W-:Y:S01]  /*10470*/  IMAD.IADD R3, R3, 0x1, R77 ;  /* 0x0000000103037824 */ /* 0x000fe200078e024d */
[----:B------:R-:W5:Y:S01]  /*10480*/  LD.E.128 R68, desc[UR36][R68.64] ;  /* 0x0000002444447980 */ /* 0x000f62000c101d00 */
[----:B------:R-:W-:-:S03]  /*10490*/  IMAD R18, R18, UR10, RZ ;  /* 0x0000000a12127c24 */ /* 0x000fc6000f8e02ff */
[----:B------:R-:W5:Y:S01]  /*104a0*/  LD.E.128 R72, desc[UR36][R72.64] ;  /* 0x0000002448487980 */ /* 0x000f62000c101d00 */
[C---:B------:R-:W-:Y:S01]  /*104b0*/  IMAD R19, R21.reuse, UR11, R18 ;  /* 0x0000000b15137c24 */ /* 0x040fe2000f8e0212 */
[----:B------:R-:W-:Y:S01]  /*104c0*/  @!PT LDS RZ, [RZ] ;  /* 0x00000000fffff984 */ /* 0x000fe20000000800 */
[----:B------:R-:W-:Y:S01]  /*104d0*/  @!PT LDS RZ, [RZ] ;  /* 0x00000000fffff984 */ /* 0x000fe20000000800 */
[----:B------:R-:W-:Y:S01]  /*104e0*/  @!PT LDS RZ, [RZ] ;  /* 0x00000000fffff984 */ /* 0x000fe20000000800 */
[----:B------:R-:W-:Y:S01]  /*104f0*/  @!PT LDS RZ, [RZ] ;  /* 0x00000000fffff984 */ /* 0x000fe20000000800 */
[----:B------:R0:W-:Y:S06]  /*10500*/  MEMBAR.ALL.CTA ;  /* 0x0000000000007992 */ /* 0x0001ec0000008000 */
[----:B0-----:R-:W0:Y:S01]  /*10510*/  FENCE.VIEW.ASYNC.S ;  /* 0x00000000000073c6 */ /* 0x001e220000000000 */
[----:B------:R-:W-:Y:S01]  /*10520*/  IMAD.WIDE.U32 R2, R21, UR10, R2 ;  /* 0x0000000a15027c25 */ /* 0x000fe2000f8e0002 */
[----:B------:R-:W-:-:S03]  /*10530*/  ULDC.64 UR10, c[0x0][0xa80] ;  /* 0x0002a000000a7ab9 */ /* 0x000fc60000000a00 */
[----:B------:R-:W-:Y:S01]  /*10540*/  VIADD R80, R22, UR61 ;  /* 0x0000003d16507c36 */ /* 0x000fe20008000000 */
[----:B------:R-:W-:Y:S01]  /*10550*/  LEA R22, P2, R2, UR10, 0x1 ;  /* 0x0000000a02167c11 */ /* 0x000fe2000f8408ff */
[----:B------:R-:W-:-:S05]  /*10560*/  IMAD.IADD R3, R3, 0x1, R19 ;  /* 0x0000000103037824 */ /* 0x000fca00078e0213 */
[----:B------:R-:W-:Y:S02]  /*10570*/  LEA.HI.X R78, R2, UR11, R3, 0x1, P2 ;  /* 0x0000000b024e7c11 */ /* 0x000fe400090f0c03 */
[C---:B------:R-:W-:Y:S01]  /*10580*/  ISETP.GE.AND P2, PT, R80.reuse, UR16, PT ;  /* 0x0000001050007c0c */ /* 0x040fe2000bf46270 */
[C---:B------:R-:W-:Y:S02]  /*10590*/  VIADD R18, R80.reuse, 0x20 ;  /* 0x0000002050127836 */ /* 0x040fe40000000000 */
[----:B------:R-:W-:Y:S01]  /*105a0*/  VIADD R20, R80, 0x40 ;  /* 0x0000004050147836 */ /* 0x000fe20000000000 */
[----:B0-----:R0:W1:Y:S04]  /*105b0*/  SHFL.IDX PT, R79, R22, RZ, 0x181f ;  /* 0x00181fff164f7589 */ /* 0x00106800000e0000 */
[----:B------:R0:W2:Y:S01]  /*105c0*/  SHFL.IDX PT, R77, R78, RZ, 0x181f ;  /* 0x00181fff4e4d7589 */ /* 0x0000a200000e0000 */
[----:B------:R-:W-:Y:S01]  /*105d0*/  SYNCS.ARRIVE.TRANS64.RED.A1T0 RZ, [UR8], RZ ;  /* 0x000000ffffff79a7 */ /* 0x000fe20008100408 */
[----:B------:R-:W-:-:S02]  /*105e0*/  ISETP.GE.AND P1, PT, R18, UR16, PT ;  /* 0x0000001012007c0c */ /* 0x000fc4000bf26270 */
[----:B------:R-:W-:Y:S01]  /*105f0*/  ISETP.GE.AND P0, PT, R20, UR16, PT ;  /* 0x0000001014007c0c */ /* 0x000fe2000bf06270 */
[----:B------:R-:W-:-:S12]  /*10600*/  @P2 BRA `(.L_x_1311) ;  /* 0x0000000000442947 */ /* 0x000fd80003800000 */
        /* <DEDUP_REMOVED lines=17> */
.L_x_1311:
[----:B------:R-:W-:Y:S05]  /*10720*/  BSYNC B1 ;  /* 0x0000000000017941 */ /* 0x000fea0003800000 */
.L_x_1310:
[----:B---3--:R3:W4:Y:S01]  /*10730*/  SHFL.IDX PT, R19, R78, 0x1, 0x181f ;  /* 0x00381f004e137f89 */ /* 0x00872200000e0000 */
[----:B------:R-:W-:Y:S03]  /*10740*/  BSSY B1, `(.L_x_1312) ;  /* 0x0000014000017945 */ /* 0x000fe60003800000 */
[----:B-----5:R3:W0:Y:S01]  /*10750*/  SHFL.IDX PT, R7, R22, 0x1, 0x181f ;  /* 0x00381f0016077f89 */ /* 0x02062200000e0000 */
[----:B------:R-:W-:Y:S05]  /*10760*/  @P1 BRA `(.L_x_1313) ;  /* 0x0000000000441947 */ /* 0x000fea0003800000 */
[----:B------:R-:W-:Y:S02]  /*10770*/  ULDC UR4, c[0x0][0xac8] ;  /* 0x0002b20000047ab9 */ /* 0x000fe40000000800 */
        /* <DEDUP_REMOVED lines=16> */
.L_x_1313:
[----:B------:R-:W-:Y:S05]  /*10880*/  BSYNC B1 ;  /* 0x0000000000017941 */ /* 0x000fea0003800000 */
.L_x_1312:
[----:B0-----:R0:W0:Y:S01]  /*10890*/  SHFL.IDX PT, R9, R78, 0x2, 0x181f ;  /* 0x00581f004e097f89 */ /* 0x00102200000e0000 */
        /* <DEDUP_REMOVED lines=20> */
.L_x_1315:
[----:B------:R-:W-:Y:S05]  /*109e0*/  BSYNC B1 ;  /* 0x0000000000017941 */ /* 0x000fea0003800000 */
.L_x_1314:
[----:B0-----:R-:W-:Y:S01]  /*109f0*/  VIADD R2, R80, 0x60 ;  /* 0x0000006050027836 */ /* 0x001fe20000000000 */
[----:B------:R0:W0:Y:S04]  /*10a00*/  SHFL.IDX PT, R9, R78, 0x3, 0x181f ;  /* 0x00781f004e097f89 */ /* 0x00002800000e0000 */
[----:B------:R-:W-:Y:S01]  /*10a10*/  ISETP.GE.AND P0, PT, R2, UR16, PT ;  /* 0x0000001002007c0c */ /* 0x000fe2000bf06270 */
[----:B------:R0:W0:-:S12]  /*10a20*/  SHFL.IDX PT, R11, R22, 0x3, 0x181f ;  /* 0x00781f00160b7f89 */ /* 0x00001800000e0000 */
[----:B------:R-:W-:Y:S05]  /*10a30*/  @P0 BRA `(.L_x_1316) ;  /* 0x0000002400f80947 */ /* 0x000fea0003800000 */
[----:B------:R-:W-:Y:S02]  /*10a40*/  ULDC UR4, c[0x0][0xac8] ;  /* 0x0002b20000047ab9 */ /* 0x000fe40000000800 */
[----:B------:R-:W-:Y:S02]  /*10a50*/  ISETP.GE.AND P3, PT, R0, UR4, PT ;  /* 0x0000000400007c0c */ /* 0x000fe4000bf66270 */
[----:B------:R-:W-:Y:S02]  /*10a60*/  ISETP.GE.AND P4, PT, R82, UR4, PT ;  /* 0x0000000452007c0c */ /* 0x000fe4000bf86270 */
[----:B------:R-:W-:-:S09]  /*10a70*/  ISETP.GE.AND P5, PT, R84, UR4, PT ;  /* 0x0000000454007c0c */ /* 0x000fd2000bfa6270 */
[-C--:B0-----:R-:W-:Y:S02]  /*10a80*/  @!P3 LEA R2, P0, R0, R11.reuse, 0x1 ;  /* 0x0000000b0002b211 */ /* 0x081fe400078008ff */
[-C--:B------:R-:W-:Y:S02]  /*10a90*/  @!P4 LEA R4, P1, R82, R11.reuse, 0x1 ;  /* 0x0000000b5204c211 */ /* 0x080fe400078208ff */
[----:B------:R-:W-:Y:S02]  /*10aa0*/  @!P5 LEA R6, P2, R84, R11, 0x1 ;  /* 0x0000000b5406d211 */ /* 0x000fe400078408ff */
[-C--:B------:R-:W-:Y:S02]  /*10ab0*/  @!P3 LEA.HI.X R3, R0, R9.reuse, R87, 0x1, P0 ;  /* 0x000000090003b211 */ /* 0x080fe400000f0c57 */
[-C--:B------:R-:W-:Y:S02]  /*10ac0*/  @!P4 LEA.HI.X R5, R82, R9.reuse, R81, 0x1, P1 ;  /* 0x000000095205c211 */ /* 0x080fe400008f0c51 */
[----:B------:R-:W-:Y:S01]  /*10ad0*/  @!P5 LEA.HI.X R7, R84, R9, R83, 0x1, P2 ;  /* 0x000000095407d211 */ /* 0x000fe200010f0c53 */
        /* <DEDUP_REMOVED lines=9> */
.L_x_1309:
        /* <DEDUP_REMOVED lines=11> */
[----:B------:R-:W-:Y:S01]  /*10c20*/  VIADD R177, R17, 0x8 ;  /* 0x0000000811b17836 */ /* 0x000fe20000000000 */
[----:B------:R-:W-:Y:S01]  /*10c30*/  ULDC.64 UR14, c[0x0][0xb40] ;  /* 0x0002d000000e7ab9 */ /* 0x000fe20000000a00 */
[----:B------:R-:W-:Y:S01]  /*10c40*/  ULDC.64 UR12, c[0x0][0xb38] ;  /* 0x0002ce00000c7ab9 */ /* 0x000fe20000000a00 */
[----:B------:R-:W-:Y:S01]  /*10c50*/  UIMAD UR4, UR4, UR14, URZ ;  /* 0x0000000e040472a4 */ /* 0x000fe2000f8e023f */
[----:B------:R-:W-:Y:S01]  /*10c60*/  BSSY B1, `(.L_x_1317) ;  /* 0x00000d0000017945 */ /* 0x000fe20003800000 */
[----:B------:R-:W-:Y:S01]  /*10c70*/  UIMAD.WIDE.U32 UR10, UR18, UR12, UR10 ;  /* 0x0000000c120a72a5 */ /* 0x000fe2000f8e000a */
[----:B------:R-:W-:Y:S01]  /*10c80*/  SHF.R.S32.HI R22, RZ, 0x1f, R206 ;  /* 0x0000001fff167819 */ /* 0x000fe200000114ce */
[----:B------:R-:W-:Y:S01]  /*10c90*/  UIMAD UR4, UR9, UR15, UR4 ;  /* 0x0000000f090472a4 */ /* 0x000fe2000f8e0204 */
[----:B------:R-:W-:Y:S01]  /*10ca0*/  SHF.R.S32.HI R152, RZ, 0x1f, R207 ;  /* 0x0000001fff987819 */ /* 0x000fe200000114cf */
[----:B------:R-:W-:Y:S01]  /*10cb0*/  UIMAD UR11, UR18, UR13, UR11 ;  /* 0x0000000d120b72a4 */ /* 0x000fe2000f8e020b */
[----:B------:R-:W-:Y:S01]  /*10cc0*/  SHF.R.S32.HI R153, RZ, 0x1f, R208 ;  /* 0x0000001fff997819 */ /* 0x000fe200000114d0 */
[----:B------:R-:W-:Y:S01]  /*10cd0*/  UIADD3 UR8, UR8, 0x30820, URZ ;  /* 0x0003082008087890 */ /* 0x000fe2000fffe03f */
[----:B------:R-:W-:Y:S01]  /*10ce0*/  SHF.R.S32.HI R21, RZ, 0x1f, R209 ;  /* 0x0000001fff157819 */ /* 0x000fe200000114d1 */
[----:B------:R-:W-:Y:S01]  /*10cf0*/  UIMAD.WIDE.U32 UR10, UR9, UR14, UR10 ;  /* 0x0000000e090a72a5 */ /* 0x000fe2000f8e000a */
[----:B------:R-:W-:Y:S01]  /*10d00*/  SHF.R.S32.HI R154, RZ, 0x1f, R210 ;  /* 0x0000001fff9a7819 */ /* 0x000fe200000114d2 */
[----:B------:R-:W-:Y:S01]  /*10d10*/  ULDC.64 UR12, c[0x0][0xb48] ;  /* 0x0002d200000c7ab9 */ /* 0x000fe20000000a00 */
[----:B------:R-:W-:Y:S01]  /*10d20*/  @UP1 ULDC UR9, c[0x0][0xbec] ;  /* 0x0002fb0000091ab9 */ /* 0x000fe20000000800 */
[----:B------:R-:W-:Y:S01]  /*10d30*/  UIADD3 UR11, UR11, UR4, URZ ;  /* 0x000000040b0b7290 */ /* 0x000fe2000fffe03f */
[----:B------:R-:W-:Y:S01]  /*10d40*/  @P1 IMAD.HI.U32 R0, R5, UR9, RZ ;  /* 0x0000000905001c27 */ /* 0x000fe2000f8e00ff */
[----:B------:R-:W-:Y:S01]  /*10d50*/  UPRMT UR8, URZ, 0x654, UR8 ;  /* 0x000006543f087896 */ /* 0x000fe20008000008 */
[----:B------:R-:W-:Y:S01]  /*10d60*/  SHF.R.S32.HI R155, RZ, 0x1f, R211 ;  /* 0x0000001fff9b7819 */ /* 0x000fe200000114d3 */
[----:B------:R-:W-:Y:S01]  /*10d70*/  @UP1 ULDC UR4, c[0x0][0xbf0] ;  /* 0x0002fc0000041ab9 */ /* 0x000fe20000000800 */
[----:B------:R-:W-:Y:S01]  /*10d80*/  UIMAD.WIDE.U32 UR10, UR16, UR12, UR10 ;  /* 0x0000000c100a72a5 */ /* 0x000fe2000f8e000a */
[----:B------:R-:W-:Y:S01]  /*10d90*/  @P1 SHF.R.U32.HI R7, RZ, UR4, R0 ;  /* 0x00000004ff071c19 */ /* 0x000fe20008011600 */
[----:B------:R-:W-:Y:S01]  /*10da0*/  VIADD R172, R17, 0x18 ;  /* 0x0000001811ac7836 */ /* 0x000fe20000000000 */
[----:B------:R-:W-:Y:S01]  /*10db0*/  SHF.R.S32.HI R156, RZ, 0x1f, R212 ;  /* 0x0000001fff9c7819 */ /* 0x000fe200000114d4 */
[----:B------:R-:W-:Y:S01]  /*10dc0*/  UIMAD UR4, UR16, UR13, UR11 ;  /* 0x0000000d100472a4 */ /* 0x000fe2000f8e020b */
[--C-:B------:R-:W-:Y:S01]  /*10dd0*/  SHF.R.S32.HI R0, RZ, 0x1f, R7.reuse ;  /* 0x0000001fff007819 */ /* 0x100fe20000011407 */
[----:B------:R-:W-:Y:S01]  /*10de0*/  IMAD.MOV R2, RZ, RZ, -R7 ;  /* 0x000000ffff027224 */ /* 0x000fe200078e0a07 */
[----:B------:R-:W-:Y:S01]  /*10df0*/  ULDC.64 UR12, c[0x0][0xb30] ;  /* 0x0002cc00000c7ab9 */ /* 0x000fe20000000a00 */
[----:B------:R-:W-:Y:S01]  /*10e00*/  IMAD.U32 R3, RZ, RZ, UR11 ;  /* 0x0000000bff037e24 */ /* 0x000fe2000f8e00ff */
[----:B------:R-:W-:Y:S01]  /*10e10*/  SYNCS.ARRIVE.TRANS64.RED.A1T0 RZ, [UR8], RZ ;  /* 0x000000ffffff79a7 */ /* 0x000fe20008100408 */
[----:B------:R-:W-:Y:S01]  /*10e20*/  IMAD R5, R2, UR22, R5 ;  /* 0x0000001602057c24 */ /* 0x000fe2000f8e0205 */
[----:B------:R-:W-:Y:S01]  /*10e30*/  SHF.R.S32.HI R157, RZ, 0x1f, R213 ;  /* 0x0000001fff9d7819 */ /* 0x000fe200000114d5 */
[----:B------:R-:W-:Y:S01]  /*10e40*/  IMAD R0, R0, UR12, RZ ;  /* 0x0000000c00007c24 */ /* 0x000fe2000f8e02ff */
[----:B------:R-:W-:Y:S01]  /*10e50*/  SHF.R.S32.HI R158, RZ, 0x1f, R214 ;  /* 0x0000001fff9e7819 */ /* 0x000fe200000114d6 */
[----:B------:R-:W-:Y:S01]  /*10e60*/  IMAD.U32 R2, RZ, RZ, UR10 ;  /* 0x0000000aff027e24 */ /* 0x000fe2000f8e00ff */
[----:B------:R-:W-:Y:S01]  /*10e70*/  ULDC.64 UR10, c[0x0][0xb28] ;  /* 0x0002ca00000a7ab9 */ /* 0x000fe20000000a00 */
        /* <DEDUP_REMOVED lines=20> */
[----:B------:R-:W-:Y:S01]  /*10fc0*/  VIADD R176, R17, 0x8 ;  /* 0x0000000811b07836 */ /* 0x000fe20000000000 */
[----:B------:R-:W-:Y:S01]  /*10fd0*/  LEA.HI.X R6, R2, UR11, R3, 0x2, P1 ;  /* 0x0000000b02067c11 */ /* 0x000fe200088f1403 */
[----:B------:R0:W1:Y:S01]  /*10fe0*/  SHFL.IDX PT, R7, R0, RZ, 0x1c1f ;  /* 0x001c1fff00077589 */ /* 0x00006200000e0000 */
[----:B------:R-:W-:-:S02]  /*10ff0*/  SHF.R.S32.HI R167, RZ, 0x1f, R223 ;  /* 0x0000001fffa77819 */ /* 0x000fc400000114df */
[----:B------:R-:W-:Y:S01]  /*11000*/  SHF.R.S32.HI R168, RZ, 0x1f, R224 ;  /* 0x0000001fffa87819 */ /* 0x000fe200000114e0 */
[----:B------:R0:W2:Y:S01]  /*11010*/  SHFL.IDX PT, R8, R6, RZ, 0x1c1f ;  /* 0x001c1fff06087589 */ /* 0x0000a200000e0000 */
[----:B------:R-:W-:Y:S02]  /*11020*/  SHF.R.S32.HI R169, RZ, 0x1f, R225 ;  /* 0x0000001fffa97819 */ /* 0x000fe400000114e1 */
[----:B------:R-:W-:Y:S02]  /*11030*/  SHF.R.S32.HI R170, RZ, 0x1f, R226 ;  /* 0x0000001fffaa7819 */ /* 0x000fe400000114e2 */
[----:B------:R-:W-:Y:S02]  /*11040*/  SHF.R.S32.HI R171, RZ, 0x1f, R229 ;  /* 0x0000001fffab7819 */ /* 0x000fe400000114e5 */
[----:B------:R-:W-:Y:S02]  /*11050*/  SHF.R.S32.HI R173, RZ, 0x1f, R173 ;  /* 0x0000001fffad7819 */ /* 0x000fe400000114ad */
[----:B------:R-:W-:-:S02]  /*11060*/  SHF.R.S32.HI R175, RZ, 0x1f, R175 ;  /* 0x0000001fffaf7819 */ /* 0x000fc400000114af */
[----:B------:R-:W-:Y:S02]  /*11070*/  SHF.R.S32.HI R177, RZ, 0x1f, R177 ;  /* 0x0000001fffb17819 */ /* 0x000fe400000114b1 */
[----:B------:R-:W-:Y:S01]  /*11080*/  SHF.R.S32.HI R178, RZ, 0x1f, R17 ;  /* 0x0000001fffb27819 */ /* 0x000fe20000011411 */
[----:B0-----:R-:W-:Y:S06]  /*11090*/  @P2 BRA `(.L_x_1318) ;  /* 0x0000000800302947 */ /* 0x001fec0003800000 */
[----:B------:R-:W-:Y:S01]  /*110a0*/  ULDC UR4, c[0x0][0xac8] ;  /* 0x0002b20000047ab9 */ /* 0x000fe20000000800 */
[C---:B------:R-:W-:Y:S01]  /*110b0*/  VIADD R9, R17.reuse, 0xd8 ;  /* 0x000000d811097836 */ /* 0x040fe20000000000 */
[C---:B------:R-:W-:Y:S01]  /*110c0*/  ISETP.GE.AND P4, PT, R17.reuse, UR4, PT ;  /* 0x0000000411007c0c */ /* 0x040fe2000bf86270 */
[----:B------:R-:W-:Y:S01]  /*110d0*/  VIADD R20, R17, 0xe0 ;  /* 0x000000e011147836 */ /* 0x000fe20000000000 */
[----:B------:R-:W-:Y:S02]  /*110e0*/  ISETP.GE.AND P2, PT, R176, UR4, PT ;  /* 0x00000004b0007c0c */ /* 0x000fe4000bf46270 */
[----:B------:R-:W-:-:S09]  /*110f0*/  ISETP.GE.AND P1, PT, R174, UR4, PT ;  /* 0x00000004ae007c0c */ /* 0x000fd2000bf26270 */
[CC--:B-1----:R-:W-:Y:S02]  /*11100*/  @!P4 LEA R2, P3, R17.reuse, R7.reuse, 0x2 ;  /* 0x000000071102c211 */ /* 0x0c2fe400078610ff */
[----:B------:R-:W-:Y:S02]  /*11110*/  @!P2 LEA R4, P5, R176, R7, 0x2 ;  /* 0x00000007b004a211 */ /* 0x000fe400078a10ff */
[-C--:B--2---:R-:W-:Y:S02]  /*11120*/  @!P4 LEA.HI.X R3, R17, R8.reuse, R178, 0x2, P3 ;  /* 0x000000081103c211 */ /* 0x084fe400018f14b2 */
[----:B------:R-:W-:Y:S02]  /*11130*/  ISETP.GE.AND P3, PT, R172, UR4, PT ;  /* 0x00000004ac007c0c */ /* 0x000fe4000bf66270 */
[----:B------:R-:W-:Y:S01]  /*11140*/  @!P2 LEA.HI.X R5, R176, R8, R177, 0x2, P5 ;  /* 0x00000008b005a211 */ /* 0x000fe200028f14b1 */
[----:B------:R0:W-:Y:S01]  /*11150*/  @!P4 ST.E.64 desc[UR36][R2.64], R24 ;  /* 0x000000180200c985 */ /* 0x0001e2000c101b24 */
[----:B------:R-:W-:-:S03]  /*11160*/  ISETP.GE.AND P4, PT, R229, UR4, PT ;  /* 0x00000004e5007c0c */ /* 0x000fc6000bf86270 */
        /* <DEDUP_REMOVED lines=67> */
[-C--:B------:R-:W-:Y:S02]  /*115a0*/  @!P1 LEA.HI.X R3, R213, R8.reuse, R157, 0x2, P6 ;  /* 0x00000008d5039211 */ /* 0x080fe400030f149d */
[CC--:B------:R-:W-:Y:S02]  /*115b0*/  @!P4 LEA R10, P6, R211.reuse, R7.reuse, 0x2 ;  /* 0x00000007d30ac211 */ /* 0x0c0fe400078c10ff */
[C---:B-1----:R-:W-:Y:S01]  /*115c0*/  @!P3 LEA R4, P5, R212.reuse, R7, 0x2 ;  /* 0x00000007d404b211 */ /* 0x042fe200078a10ff */
[----:B------:R0:W-:Y:S01]  /*115d0*/  @!P1 ST.E.64 desc[UR36][R2.64], R96 ;  /* 0x0000006002009985 */ /* 0x0001e2000c101b24 */
[-C--:B------:R-:W-:Y:S02]  /*115e0*/  @!P4 LEA.HI.X R11, R211, R8.reuse, R155, 0x2, P6 ;  /* 0x00000008d30bc211 */ /* 0x080fe400030f149b */
[----:B------:R-:W-:Y:S02]  /*115f0*/  @!P3 LEA.HI.X R5, R212, R8, R156, 0x2, P5 ;  /* 0x00000008d405b211 */ /* 0x000fe400028f149c */
[----:B------:R-:W-:-:S02]  /*11600*/  ISETP.GE.AND P1, PT, R209, UR4, PT ;  /* 0x00000004d1007c0c */ /* 0x000fc4000bf26270 */
[-C--:B------:R-:W-:Y:S01]  /*11610*/  @!P2 LEA R12, P5, R210, R7.reuse, 0x2 ;  /* 0x00000007d20ca211 */ /* 0x080fe200078a10ff */
[----:B------:R1:W-:Y:S01]  /*11620*/  @!P3 ST.E.64 desc[UR36][R4.64], R100 ;  /* 0x000000640400b985 */ /* 0x0003e2000c101b24 */
[----:B------:R-:W-:Y:S02]  /*11630*/  ISETP.GE.AND P3, PT, R208, UR4, PT ;  /* 0x00000004d0007c0c */ /* 0x000fe4000bf66270 */
[----:B------:R-:W-:Y:S01]  /*11640*/  @!P2 LEA.HI.X R13, R210, R8, R154, 0x2, P5 ;  /* 0x00000008d20da211 */ /* 0x000fe200028f149a */
[----:B------:R2:W-:Y:S01]  /*11650*/  @!P4 ST.E.64 desc[UR36][R10.64], R104 ;  /* 0x000000680a00c985 */ /* 0x0005e2000c101b24 */
[----:B------:R-:W-:Y:S02]  /*11660*/  ISETP.GE.AND P4, PT, R207, UR4, PT ;  /* 0x00000004cf007c0c */ /* 0x000fe4000bf86270 */
[----:B------:R-:W-:Y:S01]  /*11670*/  ISETP.GE.AND P5, PT, R206, UR4, PT ;  /* 0x00000004ce007c0c */ /* 0x000fe2000bfa6270 */
[----:B------:R-:W-:Y:S02]  /*11680*/  @!P2 ST.E.64 desc[UR36][R12.64], R108 ;  /* 0x0000006c0c00a985 */ /* 0x000fe4000c101b24 */
[----:B------:R-:W-:-:S04]  /*11690*/  @!P1 LEA R14, P6, R209, R7, 0x2 ;  /* 0x00000007d10e9211 */ /* 0x000fc800078c10ff */
[-C--:B------:R-:W-:Y:S02]  /*116a0*/  @!P1 LEA.HI.X R15, R209, R8.reuse, R21, 0x2, P6 ;  /* 0x00000008d10f9211 */ /* 0x080fe400030f1415 */
[-C--:B0-----:R-:W-:Y:S02]  /*116b0*/  @!P3 LEA R2, P6, R208, R7.reuse, 0x2 ;  /* 0x00000007d002b211 */ /* 0x081fe400078c10ff */
[----:B-1----:R-:W-:Y:S01]  /*116c0*/  @!P4 LEA R4, P2, R207, R7, 0x2 ;  /* 0x00000007cf04c211 */ /* 0x002fe200078410ff */
[----:B------:R0:W-:Y:S01]  /*116d0*/  @!P1 ST.E.64 desc[UR36][R14.64], R112 ;  /* 0x000000700e009985 */ /* 0x0001e2000c101b24 */
[----:B------:R-:W-:Y:S02]  /*116e0*/  ISETP.GE.AND P1, PT, R203, UR4, PT ;  /* 0x00000004cb007c0c */ /* 0x000fe4000bf26270 */
[----:B------:R-:W-:Y:S02]  /*116f0*/  @!P4 LEA.HI.X R5, R207, R8, R152, 0x2, P2 ;  /* 0x00000008cf05c211 */ /* 0x000fe400010f1498 */
[----:B------:R-:W-:-:S02]  /*11700*/  ISETP.GE.AND P2, PT, R9, UR4, PT ;  /* 0x0000000409007c0c */ /* 0x000fc4000bf46270 */
[-C--:B------:R-:W-:Y:S02]  /*11710*/  @!P3 LEA.HI.X R3, R208, R8.reuse, R153, 0x2, P6 ;  /* 0x00000008d003b211 */ /* 0x080fe400030f1499 */
[C---:B------:R-:W-:Y:S02]  /*11720*/  @!P5 LEA R18, P6, R206.reuse, R7, 0x2 ;  /* 0x00000007ce12d211 */ /* 0x040fe400078c10ff */
[----:B--2---:R-:W-:Y:S01]  /*11730*/  SHF.R.S32.HI R11, RZ, 0x1f, R203 ;  /* 0x0000001fff0b7819 */ /* 0x004fe200000114cb */
[----:B------:R1:W-:Y:S01]  /*11740*/  @!P3 ST.E.64 desc[UR36][R2.64], R116 ;  /* 0x000000740200b985 */ /* 0x0003e2000c101b24 */
[----:B------:R-:W-:Y:S01]  /*11750*/  @!P5 LEA.HI.X R19, R206, R8, R22, 0x2, P6 ;  /* 0x00000008ce13d211 */ /* 0x000fe200030f1416 */
[C---:B0-----:R-:W-:Y:S01]  /*11760*/  VIADD R14, R17.reuse, 0xe8 ;  /* 0x000000e8110e7836 */ /* 0x041fe20000000000 */
[----:B------:R-:W-:Y:S01]  /*11770*/  ISETP.GE.AND P3, PT, R20, UR4, PT ;  /* 0x0000000414007c0c */ /* 0x000fe2000bf66270 */
[----:B------:R0:W-:Y:S01]  /*11780*/  @!P4 ST.E.64 desc[UR36][R4.64], R120 ;  /* 0x000000780400c985 */ /* 0x0001e2000c101b24 */
[----:B------:R-:W-:Y:S01]  /*11790*/  VIADD R15, R17, 0xf0 ;  /* 0x000000f0110f7836 */ /* 0x000fe20000000000 */
[----:B------:R-:W-:-:S02]  /*117a0*/  SHF.R.S32.HI R13, RZ, 0x1f, R20 ;  /* 0x0000001fff0d7819 */ /* 0x000fc40000011414 */
[----:B------:R2:W-:Y:S01]  /*117b0*/  @!P5 ST.E.64 desc[UR36][R18.64], R124 ;  /* 0x0000007c1200d985 */ /* 0x0005e2000c101b24 */
[----:B------:R-:W-:Y:S02]  /*117c0*/  ISETP.GE.AND P4, PT, R14, UR4, PT ;  /* 0x000000040e007c0c */ /* 0x000fe4000bf86270 */
[-C--:B------:R-:W-:Y:S02]  /*117d0*/  @!P1 LEA R10, P5, R203, R7.reuse, 0x2 ;  /* 0x00000007cb0a9211 */ /* 0x080fe400078a10ff */
[----:B-1----:R-:W-:Y:S02]  /*117e0*/  SHF.R.S32.HI R3, RZ, 0x1f, R9 ;  /* 0x0000001fff037819 */ /* 0x002fe40000011409 */
[-C--:B------:R-:W-:Y:S02]  /*117f0*/  @!P2 LEA R2, P6, R9, R7.reuse, 0x2 ;  /* 0x000000070902a211 */ /* 0x080fe400078c10ff */
[-C--:B------:R-:W-:Y:S02]  /*11800*/  @!P1 LEA.HI.X R11, R203, R8.reuse, R11, 0x2, P5 ;  /* 0x00000008cb0b9211 */ /* 0x080fe400028f140b */
[----:B------:R-:W-:Y:S01]  /*11810*/  @!P2 LEA.HI.X R3, R9, R8, R3, 0x2, P6 ;  /* 0x000000080903a211 */ /* 0x000fe200030f1403 */
[----:B------:R-:W-:Y:S01]  /*11820*/  VIADD R9, R17, 0xf8 ;  /* 0x000000f811097836 */ /* 0x000fe20000000000 */
[----:B------:R-:W-:Y:S01]  /*11830*/  ISETP.GE.AND P6, PT, R15, UR4, PT ;  /* 0x000000040f007c0c */ /* 0x000fe2000bfc6270 */
[----:B------:R3:W-:Y:S01]  /*11840*/  @!P1 ST.E.64 desc[UR36][R10.64], R128 ;  /* 0x000000800a009985 */ /* 0x0007e2000c101b24 */
[----:B0-----:R-:W-:-:S02]  /*11850*/  @!P3 LEA R4, P5, R20, R7, 0x2 ;  /* 0x000000071404b211 */ /* 0x001fc400078a10ff */
[----:B------:R-:W-:Y:S01]  /*11860*/  ISETP.GE.AND P1, PT, R9, UR4, PT ;  /* 0x0000000409007c0c */ /* 0x000fe2000bf26270 */
[----:B------:R3:W-:Y:S01]  /*11870*/  @!P2 ST.E.64 desc[UR36][R2.64], R132 ;  /* 0x000000840200a985 */ /* 0x0007e2000c101b24 */
[-C--:B------:R-:W-:Y:S02]  /*11880*/  @!P3 LEA.HI.X R5, R20, R8.reuse, R13, 0x2, P5 ;  /* 0x000000081405b211 */ /* 0x080fe400028f140d */
[----:B------:R-:W-:Y:S02]  /*11890*/  SHF.R.S32.HI R13, RZ, 0x1f, R14 ;  /* 0x0000001fff0d7819 */ /* 0x000fe4000001140e */
[C---:B------:R-:W-:Y:S01]  /*118a0*/  @!P4 LEA R12, P5, R14.reuse, R7, 0x2 ;  /* 0x000000070e0cc211 */ /* 0x040fe200078a10ff */
[----:B------:R3:W-:Y:S01]  /*118b0*/  @!P3 ST.E.64 desc[UR36][R4.64], R136 ;  /* 0x000000880400b985 */ /* 0x0007e2000c101b24 */
[----:B--2---:R-:W-:Y:S02]  /*118c0*/  SHF.R.S32.HI R18, RZ, 0x1f, R15 ;  /* 0x0000001fff127819 */ /* 0x004fe4000001140f */
[----:B------:R-:W-:-:S02]  /*118d0*/  @!P4 LEA.HI.X R13, R14, R8, R13, 0x2, P5 ;  /* 0x000000080e0dc211 */ /* 0x000fc400028f140d */
        /* <DEDUP_REMOVED lines=8> */
.L_x_1318:
[----:B------:R-:W-:Y:S05]  /*11960*/  BSYNC B1 ;  /* 0x0000000000017941 */ /* 0x000fea0003800000 */
.L_x_1317:
[----:B---3--:R0:W3:Y:S04]  /*11970*/  SHFL.IDX PT, R14, R6, 0x1, 0x1c1f ;  /* 0x003c1f00060e7f89 */ /* 0x0080e800000e0000 */
[----:B------:R-:W4:Y:S01]  /*11980*/  SHFL.IDX PT, R0, R0, 0x1, 0x1c1f ;  /* 0x003c1f0000007f89 */ /* 0x000f2200000e0000 */
[----:B------:R-:W-:Y:S05]  /*11990*/  @P0 BRA `(.L_x_1316) ;  /* 0x0000001800200947 */ /* 0x000fea0003800000 */
[----:B------:R-:W-:Y:S01]  /*119a0*/  ULDC UR4, c[0x0][0xac8] ;  /* 0x0002b20000047ab9 */ /* 0x000fe20000000800 */
[C---:B------:R-:W-:Y:S01]  /*119b0*/  VIADD R15, R17.reuse, 0xe8 ;  /* 0x000000e8110f7836 */ /* 0x040fe20000000000 */
[C---:B------:R-:W-:Y:S01]  /*119c0*/  ISETP.GE.AND P4, PT, R17.reuse, UR4, PT ;  /* 0x0000000411007c0c */ /* 0x040fe2000bf86270 */
[----:B------:R-:W-:Y:S01]  /*119d0*/  VIADD R19, R17, 0xf0 ;  /* 0x000000f011137836 */ /* 0x000fe20000000000 */
[----:B------:R-:W-:Y:S02]  /*119e0*/  ISETP.GE.AND P2, PT, R176, UR4, PT ;  /* 0x00000004b0007c0c */ /* 0x000fe4000bf46270 */
[----:B------:R-:W-:Y:S02]  /*119f0*/  ISETP.GE.AND P1, PT, R174, UR4, PT ;  /* 0x00000004ae007c0c */ /* 0x000fe4000bf26270 */
[----:B------:R-:W-:-:S07]  /*11a00*/  ISETP.GE.AND P0, PT, R172, UR4, PT ;  /* 0x00000004ac007c0c */ /* 0x000fce000bf06270 */
[CC--:B----4-:R-:W-:Y:S02]  /*11a10*/  @!P4 LEA R2, P3, R17.reuse, R0.reuse, 0x2 ;  /* 0x000000001102c211 */ /* 0x0d0fe400078610ff */
[----:B------:R-:W-:Y:S02]  /*11a20*/  @!P2 LEA R4, P6, R176, R0, 0x2 ;  /* 0x00000000b004a211 */ /* 0x000fe400078c10ff */
[----:B---3--:R-:W-:Y:S02]  /*11a30*/  @!P4 LEA.HI.X R3, R17, R14, R178, 0x2, P3 ;  /* 0x0000000e1103c211 */ /* 0x008fe400018f14b2 */
[----:B------:R-:W-:Y:S02]  /*11a40*/  ISETP.GE.AND P3, PT, R229, UR4, PT ;  /* 0x00000004e5007c0c */ /* 0x000fe4000bf66270 */
[----:B0-----:R-:W-:Y:S01]  /*11a50*/  @!P1 LEA R6, P5, R174, R0, 0x2 ;  /* 0x00000000ae069211 */ /* 0x001fe200078a10ff */
[----:B------:R0:W-:Y:S01]  /*11a60*/  @!P4 ST.E.64 desc[UR36][R2.64], R26 ;  /* 0x0000001a0200c985 */ /* 0x0001e2000c101b24 */
[----:B------:R-:W-:-:S02]  /*11a70*/  @!P2 LEA.HI.X R5, R176, R14, R177, 0x2, P6 ;  /* 0x0000000eb005a211 */ /* 0x000fc400030f14b1 */
[----:B------:R-:W-:Y:S02]  /*11a80*/  ISETP.GE.AND P4, PT, R226, UR4, PT ;  /* 0x00000004e2007c0c */ /* 0x000fe4000bf86270 */
[----:B--2---:R-:W-:Y:S01]  /*11a90*/  @!P0 LEA R8, P6, R172, R0, 0x2 ;  /* 0x00000000ac088211 */ /* 0x004fe200078c10ff */
[----:B------:R2:W-:Y:S01]  /*11aa0*/  @!P2 ST.E.64 desc[UR36][R4.64], R30 ;  /* 0x0000001e0400a985 */ /* 0x0005e2000c101b24 */
[-C--:B-1----:R-:W-:Y:S02]  /*11ab0*/  @!P1 LEA.HI.X R7, R174, R14.reuse, R175, 0x2, P5 ;  /* 0x0000000eae079211 */ /* 0x082fe400028f14af */
[----:B------:R-:W-:Y:S02]  /*11ac0*/  ISETP.GE.AND P5, PT, R225, UR4, PT ;  /* 0x00000004e1007c0c */ /* 0x000fe4000bfa6270 */
[----:B------:R-:W-:Y:S01]  /*11ad0*/  @!P0 LEA.HI.X R9, R172, R14, R173, 0x2, P6 ;  /* 0x0000000eac098211 */ /* 0x000fe200030f14ad */
[----:B------:R1:W-:Y:S01]  /*11ae0*/  @!P1 ST.E.64 desc[UR36][R6.64], R34 ;  /* 0x0000002206009985 */ /* 0x0003e2000c101b24 */
[----:B------:R-:W-:-:S02]  /*11af0*/  ISETP.GE.AND P1, PT, R223, UR4, PT ;  /* 0x00000004df007c0c */ /* 0x000fc4000bf26270 */
[CC--:B0-----:R-:W-:Y:S01]  /*11b00*/  @!P3 LEA R2, P6, R229.reuse, R0.reuse, 0x2 ;  /* 0x00000000e502b211 */ /* 0x0c1fe200078c10ff */
[----:B------:R0:W-:Y:S01]  /*11b10*/  @!P0 ST.E.64 desc[UR36][R8.64], R38 ;  /* 0x0000002608008985 */ /* 0x0001e2000c101b24 */
[----:B------:R-:W-:Y:S02]  /*11b20*/  ISETP.GE.AND P0, PT, R224, UR4, PT ;  /* 0x00000004e0007c0c */ /* 0x000fe4000bf06270 */
[C---:B------:R-:W-:Y:S02]  /*11b30*/  @!P4 LEA R10, P2, R226.reuse, R0, 0x2 ;  /* 0x00000000e20ac211 */ /* 0x040fe400078410ff */
[----:B------:R-:W-:Y:S02]  /*11b40*/  @!P3 LEA.HI.X R3, R229, R14, R171, 0x2, P6 ;  /* 0x0000000ee503b211 */ /* 0x000fe400030f14ab */
[----:B------:R-:W-:Y:S02]  /*11b50*/  @!P5 LEA R12, P6, R225, R0, 0x2 ;  /* 0x00000000e10cd211 */ /* 0x000fe400078c10ff */
[----:B------:R-:W-:Y:S01]  /*11b60*/  @!P4 LEA.HI.X R11, R226, R14, R170, 0x2, P2 ;  /* 0x0000000ee20bc211 */ /* 0x000fe200010f14aa */
[----:B------:R3:W-:Y:S01]  /*11b70*/  @!P3 ST.E.64 desc[UR36][R2.64], R42 ;  /* 0x0000002a0200b985 */ /* 0x0007e2000c101b24 */
[----:B------:R-:W-:-:S02]  /*11b80*/  ISETP.GE.AND P2, PT, R222, UR4, PT ;  /* 0x00000004de007c0c */ /* 0x000fc4000bf46270 */
[----:B------:R-:W-:Y:S01]  /*11b90*/  @!P5 LEA.HI.X R13, R225, R14, R169, 0x2, P6 ;  /* 0x0000000ee10dd211 */ /* 0x000fe200030f14a9 */
[----:B------:R4:W-:Y:S01]  /*11ba0*/  @!P4 ST.E.64 desc[UR36][R10.64], R46 ;  /* 0x0000002e0a00c985 */ /* 0x0009e2000c101b24 */
[CC--:B--2---:R-:W-:Y:S02]  /*11bb0*/  @!P0 LEA R4, P4, R224.reuse, R0.reuse, 0x2 ;  /* 0x00000000e0048211 */ /* 0x0c4fe400078810ff */
[----:B------:R-:W-:Y:S01]  /*11bc0*/  ISETP.GE.AND P3, PT, R221, UR4, PT ;  /* 0x00000004dd007c0c */ /* 0x000fe2000bf66270 */
[----:B------:R2:W-:Y:S01]  /*11bd0*/  @!P5 ST.E.64 desc[UR36][R12.64], R50 ;  /* 0x000000320c00d985 */ /* 0x0005e2000c101b24 */
[----:B-1----:R-:W-:Y:S02]  /*11be0*/  @!P1 LEA R6, P5, R223, R0, 0x2 ;  /* 0x00000000df069211 */ /* 0x002fe400078a10ff */
[----:B------:R-:W-:Y:S02]  /*11bf0*/  @!P0 LEA.HI.X R5, R224, R14, R168, 0x2, P4 ;  /* 0x0000000ee0058211 */ /* 0x000fe400020f14a8 */
[----:B------:R-:W-:-:S02]  /*11c00*/  ISETP.GE.AND P4, PT, R220, UR4, PT ;  /* 0x00000004dc007c0c */ /* 0x000fc4000bf86270 */
[----:B------:R-:W-:Y:S01]  /*11c10*/  @!P1 LEA.HI.X R7, R223, R14, R167, 0x2, P5 ;  /* 0x0000000edf079211 */ /* 0x000fe200028f14a7 */
[----:B------:R-:W-:Y:S01]  /*11c20*/  @!P0 ST.E.64 desc[UR36][R4.64], R54 ;  /* 0x0000003604008985 */ /* 0x000fe2000c101b24 */
[----:B------:R-:W-:Y:S02]  /*11c30*/  ISETP.GE.AND P5, PT, R219, UR4, PT ;  /* 0x00000004db007c0c */ /* 0x000fe4000bfa6270 */
[C---:B0-----:R-:W-:Y:S01]  /*11c40*/  @!P2 LEA R8, P6, R222.reuse, R0, 0x2 ;  /* 0x00000000de08a211 */ /* 0x041fe200078c10ff */
[----:B------:R0:W-:Y:S01]  /*11c50*/  @!P1 ST.E.64 desc[UR36][R6.64], R58 ;  /* 0x0000003a06009985 */ /* 0x0001e2000c101b24 */
[----:B------:R-:W-:Y:S02]  /*11c60*/  ISETP.GE.AND P1, PT, R217, UR4, PT ;  /* 0x00000004d9007c0c */ /* 0x000fe4000bf26270 */
[----:B------:R-:W-:Y:S02]  /*11c70*/  @!P2 LEA.HI.X R9, R222, R14, R166, 0x2, P6 ;  /* 0x0000000ede09a211 */ /* 0x000fe400030f14a6 */
[----:B---3--:R-:W-:-:S02]  /*11c80*/  @!P3 LEA R2, P6, R221, R0, 0x2 ;  /* 0x00000000dd02b211 */ /* 0x008fc400078c10ff */
[----:B----4-:R-:W-:Y:S01]  /*11c90*/  @!P4 LEA R10, P0, R220, R0, 0x2 ;  /* 0x00000000dc0ac211 */ /* 0x010fe200078010ff */
[----:B------:R1:W-:Y:S01]  /*11ca0*/  @!P2 ST.E.64 desc[UR36][R8.64], R62 ;  /* 0x0000003e0800a985 */ /* 0x0003e2000c101b24 */
[----:B------:R-:W-:Y:S02]  /*11cb0*/  ISETP.GE.AND P2, PT, R218, UR4, PT ;  /* 0x00000004da007c0c */ /* 0x000fe4000bf46270 */
[----:B------:R-:W-:Y:S02]  /*11cc0*/  @!P3 LEA.HI.X R3, R221, R14, R165, 0x2, P6 ;  /* 0x0000000edd03b211 */ /* 0x000fe400030f14a5 */
[C---:B--2---:R-:W-:Y:S02]  /*11cd0*/  @!P5 LEA R12, P6, R219.reuse, R0, 0x2 ;  /* 0x00000000db0cd211 */ /* 0x044fe400078c10ff */
[-C--:B------:R-:W-:Y:S01]  /*11ce0*/  @!P4 LEA.HI.X R11, R220, R14.reuse, R164, 0x2, P0 ;  /* 0x0000000edc0bc211 */ /* 0x080fe200000f14a4 */
[----:B------:R2:W-:Y:S01]  /*11cf0*/  @!P3 ST.E.64 desc[UR36][R2.64], R66 ;  /* 0x000000420200b985 */ /* 0x0005e2000c101b24 */
[----:B------:R-:W-:-:S02]  /*11d00*/  @!P5 LEA.HI.X R13, R219, R14, R163, 0x2, P6 ;  /* 0x0000000edb0dd211 */ /* 0x000fc400030f14a3 */
[----:B------:R-:W-:Y:S01]  /*11d10*/  ISETP.GE.AND P0, PT, R216, UR4, PT ;  /* 0x00000004d8007c0c */ /* 0x000fe2000bf06270 */
[----:B------:R3:W-:Y:S01]  /*11d20*/  @!P4 ST.E.64 desc[UR36][R10.64], R70 ;  /* 0x000000460a00c985 */ /* 0x0007e2000c101b24 */
[-C--:B0-----:R-:W-:Y:S02]  /*11d30*/  @!P1 LEA R6, P3, R217, R0.reuse, 0x2 ;  /* 0x00000000d9069211 */ /* 0x081fe400078610ff */
[C---:B------:R-:W-:Y:S01]  /*11d40*/  @!P2 LEA R4, P6, R218.reuse, R0, 0x2 ;  /* 0x00000000da04a211 */ /* 0x040fe200078c10ff */
[----:B------:R0:W-:Y:S01]  /*11d50*/  @!P5 ST.E.64 desc[UR36][R12.64], R74 ;  /* 0x0000004a0c00d985 */ /* 0x0001e2000c101b24 */
[----:B------:R-:W-:Y:S02]  /*11d60*/  ISETP.GE.AND P5, PT, R215, UR4, PT ;  /* 0x00000004d7007c0c */ /* 0x000fe4000bfa6270 */
[-C--:B------:R-:W-:Y:S02]  /*11d70*/  @!P2 LEA.HI.X R5, R218, R14.reuse, R162, 0x2, P6 ;  /* 0x0000000eda05a211 */ /* 0x080fe400030f14a2 */
[----:B------:R-:W-:-:S02]  /*11d80*/  @!P1 LEA.HI.X R7, R217, R14, R161, 0x2, P3 ;  /* 0x0000000ed9079211 */ /* 0x000fc400018f14a1 */
[----:B------:R-:W-:Y:S01]  /*11d90*/  ISETP.GE.AND P4, PT, R214, UR4, PT ;  /* 0x00000004d6007c0c */ /* 0x000fe2000bf86270 */
[----:B------:R4:W-:Y:S01]  /*11da0*/  @!P2 ST.E.64 desc[UR36][R4.64], R78 ;  /* 0x0000004e0400a985 */ /* 0x0009e2000c101b24 */
[----:B------:R-:W-:Y:S02]  /*11db0*/  ISETP.GE.AND P3, PT, R213, UR4, PT ;  /* 0x00000004d5007c0c */ /* 0x000fe4000bf66270 */
[-C--:B-1----:R-:W-:Y:S01]  /*11dc0*/  @!P0 LEA R8, P6, R216, R0.reuse, 0x2 ;  /* 0x00000000d8088211 */ /* 0x082fe200078c10ff */
[----:B------:R1:W-:Y:S01]  /*11dd0*/  @!P1 ST.E.64 desc[UR36][R6.64], R82 ;  /* 0x0000005206009985 */ /* 0x0003e2000c101b24 */
[----:B------:R-:W-:Y:S02]  /*11de0*/  ISETP.GE.AND P2, PT, R212, UR4, PT ;  /* 0x00000004d4007c0c */ /* 0x000fe4000bf46270 */
[----:B--2---:R-:W-:Y:S02]  /*11df0*/  @!P5 LEA R2, P1, R215, R0, 0x2 ;  /* 0x00000000d702d211 */ /* 0x004fe400078210ff */
[----:B------:R-:W-:-:S02]  /*11e00*/  @!P0 LEA.HI.X R9, R216, R14, R160, 0x2, P6 ;  /* 0x0000000ed8098211 */ /* 0x000fc400030f14a0 */
[----:B------:R-:W-:Y:S02]  /*11e10*/  @!P5 LEA.HI.X R3, R215, R14, R159, 0x2, P1 ;  /* 0x0000000ed703d211 */ /* 0x000fe400008f149f */
[----:B------:R-:W-:Y:S01]  /*11e20*/  ISETP.GE.AND P1, PT, R211, UR4, PT ;  /* 0x00000004d3007c0c */ /* 0x000fe2000bf26270 */
[----:B------:R2:W-:Y:S01]  /*11e30*/  @!P0 ST.E.64 desc[UR36][R8.64], R86 ;  /* 0x0000005608008985 */ /* 0x0005e2000c101b24 */
[CC--:B---3--:R-:W-:Y:S02]  /*11e40*/  @!P4 LEA R10, P0, R214.reuse, R0.reuse, 0x2 ;  /* 0x00000000d60ac211 */ /* 0x0c8fe400078010ff */
[----:B0-----:R-:W-:Y:S01]  /*11e50*/  @!P3 LEA R12, P6, R213, R0, 0x2 ;  /* 0x00000000d50cb211 */ /* 0x001fe200078c10ff */
[----:B------:R0:W-:Y:S01]  /*11e60*/  @!P5 ST.E.64 desc[UR36][R2.64], R90 ;  /* 0x0000005a0200d985 */ /* 0x0001e2000c101b24 */
[----:B------:R-:W-:Y:S02]  /*11e70*/  @!P4 LEA.HI.X R11, R214, R14, R158, 0x2, P0 ;  /* 0x0000000ed60bc211 */ /* 0x000fe400000f149e */
[----:B------:R-:W-:-:S02]  /*11e80*/  ISETP.GE.AND P0, PT, R210, UR4, PT ;  /* 0x00000004d2007c0c */ /* 0x000fc4000bf06270 */
[----:B------:R-:W-:Y:S01]  /*11e90*/  @!P3 LEA.HI.X R13, R213, R14, R157, 0x2, P6 ;  /* 0x0000000ed50db211 */ /* 0x000fe200030f149d */
[----:B------:R3:W-:Y:S01]  /*11ea0*/  @!P4 ST.E.64 desc[UR36][R10.64], R94 ;  /* 0x0000005e0a00c985 */ /* 0x0007e2000c101b24 */
[----:B------:R-:W-:Y:S02]  /*11eb0*/  ISETP.GE.AND P5, PT, R209, UR4, PT ;  /* 0x00000004d1007c0c */ /* 0x000fe4000bfa6270 */
[-C--:B----4-:R-:W-:Y:S01]  /*11ec0*/  @!P2 LEA R4, P6, R212, R0.reuse, 0x2 ;  /* 0x00000000d404a211 */ /* 0x090fe200078c10ff */
[----:B------:R4:W-:Y:S01]  /*11ed0*/  @!P3 ST.E.64 desc[UR36][R12.64], R98 ;  /* 0x000000620c00b985 */ /* 0x0009e2000c101b24 */
[----:B-1----:R-:W-:Y:S02]  /*11ee0*/  @!P1 LEA R6, P4, R211, R0, 0x2 ;  /* 0x00000000d3069211 */ /* 0x002fe400078810ff */
[----:B------:R-:W-:Y:S02]  /*11ef0*/  ISETP.GE.AND P3, PT, R208, UR4, PT ;  /* 0x00000004d0007c0c */ /* 0x000fe4000bf66270 */
[----:B------:R-:W-:-:S02]  /*11f00*/  @!P2 LEA.HI.X R5, R212, R14, R156, 0x2, P6 ;  /* 0x0000000ed405a211 */ /* 0x000fc400030f149c */
[----:B------:R-:W-:Y:S02]  /*11f10*/  @!P1 LEA.HI.X R7, R211, R14, R155, 0x2, P4 ;  /* 0x0000000ed3079211 */ /* 0x000fe400020f149b */
[----:B------:R-:W-:Y:S01]  /*11f20*/  ISETP.GE.AND P4, PT, R207, UR4, PT ;  /* 0x00000004cf007c0c */ /* 0x000fe2000bf86270 */
[----:B------:R1:W-:Y:S01]  /*11f30*/  @!P2 ST.E.64 desc[UR36][R4.64], R102 ;  /* 0x000000660400a985 */ /* 0x0003e2000c101b24 */
[----:B--2---:R-:W-:-:S03]  /*11f40*/  @!P0 LEA R8, P6, R210, R0, 0x2 ;  /* 0x00000000d2088211 */ /* 0x004fc600078c10ff */
[----:B------:R-:W-:Y:S01]  /*11f50*/  @!P1 ST.E.64 desc[UR36][R6.64], R106 ;  /* 0x0000006a06009985 */ /* 0x000fe2000c101b24 */
[C---:B0-----:R-:W-:Y:S02]  /*11f60*/  @!P5 LEA R2, P1, R209.reuse, R0, 0x2 ;  /* 0x00000000d102d211 */ /* 0x041fe400078210ff */
[-C--:B------:R-:W-:Y:S02]  /*11f70*/  @!P0 LEA.HI.X R9, R210, R14.reuse, R154, 0x2, P6 ;  /* 0x0000000ed2098211 */ /* 0x080fe400030f149a */
[----:B------:R-:W-:Y:S01]  /*11f80*/  @!P5 LEA.HI.X R3, R209, R14, R21, 0x2, P1 ;  /* 0x0000000ed103d211 */ /* 0x000fe200008f1415 */
[----:B------:R-:W-:Y:S01]  /*11f90*/  VIADD R21, R17, 0xd8 ;  /* 0x000000d811157836 */ /* 0x000fe20000000000 */
[CC--:B---3--:R-:W-:Y:S01]  /*11fa0*/  @!P3 LEA R10, P2, R208.reuse, R0.reuse, 0x2 ;  /* 0x00000000d00ab211 */ /* 0x0c8fe200078410ff */
[----:B------:R0:W-:Y:S01]  /*11fb0*/  @!P0 ST.E.64 desc[UR36][R8.64], R110 ;  /* 0x0000006e08008985 */ /* 0x0001e2000c101b24 */
[----:B------:R-:W-:Y:S02]  /*11fc0*/  ISETP.GE.AND P0, PT, R203, UR4, PT ;  /* 0x00000004cb007c0c */ /* 0x000fe4000bf06270 */
[----:B----4-:R-:W-:Y:S01]  /*11fd0*/  @!P4 LEA R12, P1, R207, R0, 0x2 ;  /* 0x00000000cf0cc211 */ /* 0x010fe200078210ff */
[----:B------:R2:W-:Y:S01]  /*11fe0*/  @!P5 ST.E.64 desc[UR36][R2.64], R114 ;  /* 0x000000720200d985 */ /* 0x0005e2000c101b24 */
[----:B------:R-:W-:-:S02]  /*11ff0*/  @!P3 LEA.HI.X R11, R208, R14, R153, 0x2, P2 ;  /* 0x0000000ed00bb211 */ /* 0x000fc400010f1499 */
[----:B------:R-:W-:Y:S02]  /*12000*/  ISETP.GE.AND P2, PT, R21, UR4, PT ;  /* 0x0000000415007c0c */ /* 0x000fe4000bf46270 */
[----:B------:R-:W-:Y:S01]  /*12010*/  @!P4 LEA.HI.X R13, R207, R14, R152, 0x2, P1 ;  /* 0x0000000ecf0dc211 */ /* 0x000fe200008f1498 */
[----:B------:R3:W-:Y:S01]  /*12020*/  @!P3 ST.E.64 desc[UR36][R10.64], R118 ;  /* 0x000000760a00b985 */ /* 0x0007e2000c101b24 */
[----:B------:R-:W-:Y:S02]  /*12030*/  ISETP.GE.AND P1, PT, R206, UR4, PT ;  /* 0x00000004ce007c0c */ /* 0x000fe4000bf26270 */
[----:B-1----:R-:W-:Y:S01]  /*12040*/  SHF.R.S32.HI R5, RZ, 0x1f, R203 ;  /* 0x0000001fff057819 */ /* 0x002fe200000114cb */
[----:B0-----:R-:W-:Y:S01]  /*12050*/  VIADD R9, R17, 0xe0 ;  /* 0x000000e011097836 */ /* 0x001fe20000000000 */
[----:B------:R0:W-:Y:S01]  /*12060*/  @!P4 ST.E.64 desc[UR36][R12.64], R122 ;  /* 0x0000007a0c00c985 */ /* 0x0001e2000c101b24 */
[----:B------:R-:W-:Y:S02]  /*12070*/  @!P0 LEA R4, P6, R203, R0, 0x2 ;  /* 0x00000000cb048211 */ /* 0x000fe400078c10ff */
[----:B------:R-:W-:-:S02]  /*12080*/  ISETP.GE.AND P3, PT, R15, UR4, PT ;  /* 0x000000040f007c0c */ /* 0x000fc4000bf66270 */
[----:B------:R-:W-:Y:S02]  /*12090*/  ISETP.GE.AND P4, PT, R9, UR4, PT ;  /* 0x0000000409007c0c */ /* 0x000fe4000bf86270 */
[----:B--2---:R-:W-:Y:S02]  /*120a0*/  SHF.R.S32.HI R3, RZ, 0x1f, R21 ;  /* 0x0000001fff037819 */ /* 0x004fe40000011415 */
[----:B------:R-:W-:Y:S02]  /*120b0*/  @!P2 LEA R6, P5, R21, R0, 0x2 ;  /* 0x000000001506a211 */ /* 0x000fe400078a10ff */
[----:B------:R-:W-:Y:S02]  /*120c0*/  @!P0 LEA.HI.X R5, R203, R14, R5, 0x2, P6 ;  /* 0x0000000ecb058211 */ /* 0x000fe400030f1405 */
[----:B------:R-:W-:Y:S02]  /*120d0*/  @!P1 LEA R2, P6, R206, R0, 0x2 ;  /* 0x00000000ce029211 */ /* 0x000fe400078c10ff */
[----:B------:R-:W-:-:S02]  /*120e0*/  @!P2 LEA.HI.X R7, R21, R14, R3, 0x2, P5 ;  /* 0x0000000e1507a211 */ /* 0x000fc400028f1403 */
[----:B------:R-:W-:Y:S02]  /*120f0*/  ISETP.GE.AND P5, PT, R19, UR4, PT ;  /* 0x0000000413007c0c */ /* 0x000fe4000bfa6270 */
[----:B------:R-:W-:Y:S02]  /*12100*/  @!P1 LEA.HI.X R3, R206, R14, R22, 0x2, P6 ;  /* 0x0000000ece039211 */ /* 0x000fe400030f1416 */
[----:B---3--:R-:W-:Y:S02]  /*12110*/  SHF.R.S32.HI R10, RZ, 0x1f, R9 ;  /* 0x0000001fff0a7819 */ /* 0x008fe40000011409 */
[C---:B------:R-:W-:Y:S01]  /*12120*/  @!P4 LEA R8, P6, R9.reuse, R0, 0x2 ;  /* 0x000000000908c211 */ /* 0x040fe200078c10ff */
[----:B------:R1:W-:Y:S01]  /*12130*/  @!P1 ST.E.64 desc[UR36][R2.64], R126 ;  /* 0x0000007e02009985 */ /* 0x0003e2000c101b24 */
[----:B------:R-:W-:Y:S02]  /*12140*/  SHF.R.S32.HI R11, RZ, 0x1f, R15 ;  /* 0x0000001fff0b7819 */ /* 0x000fe4000001140f */
[----:B------:R-:W-:Y:S01]  /*12150*/  @!P4 LEA.HI.X R9, R9, R14, R10, 0x2, P6 ;  /* 0x0000000e0909c211 */ /* 0x000fe200030f140a */
[----:B------:R1:W-:Y:S01]  /*12160*/  @!P0 ST.E.64 desc[UR36][R4.64], R130 ;  /* 0x0000008204008985 */ /* 0x0003e2000c101b24 */
[----:B------:R-:W-:-:S02]  /*12170*/  @!P3 LEA R10, P6, R15, R0, 0x2 ;  /* 0x000000000f0ab211 */ /* 0x000fc400078c10ff */
[----:B0-----:R-:W-:Y:S01]  /*12180*/  SHF.R.S32.HI R13, RZ, 0x1f, R19 ;  /* 0x0000001fff0d7819 */ /* 0x001fe20000011413 */
[----:B------:R1:W-:Y:S01]  /*12190*/  @!P2 ST.E.64 desc[UR36][R6.64], R134 ;  /* 0x000000860600a985 */ /* 0x0003e2000c101b24 */
[----:B------:R-:W-:Y:S01]  /*121a0*/  @!P3 LEA.HI.X R11, R15, R14, R11, 0x2, P6 ;  /* 0x0000000e0f0bb211 */ /* 0x000fe200030f140b */
[----:B------:R-:W-:Y:S01]  /*121b0*/  VIADD R15, R17, 0xf8 ;  /* 0x000000f8110f7836 */ /* 0x000fe20000000000 */
[C---:B------:R-:W-:Y:S01]  /*121c0*/  @!P5 LEA R12, P6, R19.reuse, R0, 0x2 ;  /* 0x00000000130cd211 */ /* 0x040fe200078c10ff */
[----:B------:R1:W-:Y:S03]  /*121d0*/  @!P4 ST.E.64 desc[UR36][R8.64], R138 ;  /* 0x0000008a0800c985 */ /* 0x0003e6000c101b24 */
[----:B------:R-:W-:Y:S01]  /*121e0*/  @!P5 LEA.HI.X R13, R19, R14, R13, 0x2, P6 ;  /* 0x0000000e130dd211 */ /* 0x000fe200030f140d */
[----:B------:R1:W-:Y:S01]  /*121f0*/  @!P3 ST.E.64 desc[UR36][R10.64], R142 ;  /* 0x0000008e0a00b985 */ /* 0x0003e2000c101b24 */
[----:B------:R-:W-:-:S03]  /*12200*/  ISETP.GE.AND P0, PT, R15, UR4, PT ;  /* 0x000000040f007c0c */ /* 0x000fc6000bf06270 */
[----:B------:R1:W-:Y:S10]  /*12210*/  @!P5 ST.E.64 desc[UR36][R12.64], R146 ;  /* 0x000000920c00d985 */ /* 0x0003f4000c101b24 */
[----:B------:R-:W-:Y:S05]  /*12220*/  @P0 BRA `(.L_x_1316) ;  /* 0x0000000c00fc0947 */ /* 0x000fea0003800000 */
[----:B-1----:R-:W-:Y:S02]  /*12230*/  LEA R2, P0, R15, R0, 0x2 ;  /* 0x000000000f027211 */ /* 0x002fe400078010ff */
[----:B------:R-:W-:-:S04]  /*12240*/  SHF.R.S32.HI R0, RZ, 0x1f, R15 ;  /* 0x0000001fff007819 */ /* 0x000fc8000001140f */
[----:B------:R-:W-:-:S05]  /*12250*/  LEA.HI.X R3, R15, R14, R0, 0x2, P0 ;  /* 0x0000000e0f037211 */ /* 0x000fca00000f1400 */
[----:B------:R0:W-:Y:S01]  /*12260*/  ST.E.64 desc[UR36][R2.64], R150 ;  /* 0x0000009602007985 */ /* 0x0001e2000c101b24 */
[----:B------:R-:W-:Y:S05]  /*12270*/  BRA `(.L_x_1316) ;  /* 0x0000000c00e87947 */ /* 0x000fea0003800000 */
.L_x_1307:
[----:B------:R-:W2:Y:S01]  /*12280*/  LDL R9, [R1+0x10] ;  /* 0x0000100001097983 */ /* 0x000ea20000100800 */
[----:B------:R-:W-:Y:S01]  /*12290*/  ULDC.64 UR8, c[0x0][0xc00] ;  /* 0x0003000000087ab9 */ /* 0x000fe20000000a00 */
[----:B------:R-:W-:Y:S01]  /*122a0*/  R2UR UR10, R202 ;  /* 0x00000000ca0a72ca */ /* 0x000fe200000e0000 */
[----:B------:R-:W-:-:S04]  /*122b0*/  UISETP.NE.U32.AND UP0, UPT, UR8, URZ, UPT ;  /* 0x0000003f0800728c */ /* 0x000fc8000bf05070 */
[----:B------:R-:W-:-:S03]  /*122c0*/  UISETP.NE.AND.EX UP0, UPT, UR9, URZ, UPT, UP0 ;  /* 0x0000003f0900728c */ /* 0x000fc6000bf05300 */
[----:B------:R-:W-:-:S03]  /*122d0*/  ULDC.64 UR8, c[0x0][0xc00] ;  /* 0x0003000000087ab9 */ /* 0x000fc60000000a00 */
[----:B------:R-:W-:Y:S02]  /*122e0*/  PLOP3.LUT P1, PT, PT, PT, UP0, 0x80, 0x0 ;  /* 0x000000000000781c */ /* 0x000fe40003f2f008 */
[----:B--2---:R-:W-:-:S13]  /*122f0*/  R2UR UR4, R9 ;  /* 0x00000000090472ca */ /* 0x004fda00000e0000 */
[----:B------:R-:W-:-:S06]  /*12300*/  UIMAD.WIDE UR8, UR4, 0x4, UR8 ;  /* 0x00000004040878a5 */ /* 0x000fcc000f8e0208 */
[----:B0-----:R-:W-:Y:S02]  /*12310*/  IMAD.U32 R2, RZ, RZ, UR8 ;  /* 0x00000008ff027e24 */ /* 0x001fe4000f8e00ff */
[----:B------:R-:W-:Y:S01]  /*12320*/  IMAD.U32 R3, RZ, RZ, UR9 ;  /* 0x00000009ff037e24 */ /* 0x000fe2000f8e00ff */
[----:B------:R-:W-:Y:S02]  /*12330*/  ULDC.64 UR8, c[0x0][0xc08] ;  /* 0x0003020000087ab9 */ /* 0x000fe40000000a00 */
[----:B------:R-:W-:Y:S02]  /*12340*/  UISETP.NE.U32.AND UP1, UPT, UR8, URZ, UPT ;  /* 0x0000003f0800728c */ /* 0x000fe4000bf25070 */
[----:B------:R-:W2:Y:S02]  /*12350*/  @P1 LDG.E R8, desc[UR36][R2.64] ;  /* 0x0000002402081981 */ /* 0x000ea4000c1e1900 */
[----:B------:R-:W-:-:S06]  /*12360*/  UISETP.NE.AND.EX UP1, UPT, UR9, URZ, UPT, UP1 ;  /* 0x0000003f0900728c */ /* 0x000fcc000bf25310 */
[----:B------:R-:W-:-:S05]  /*12370*/  PLOP3.LUT P2, PT, PT, PT, UP1, 0x80, 0x0 ;  /* 0x000000000000781c */ /* 0x000fca0003f4f018 */
[----:B------:R-:W-:Y:S02]  /*12380*/  @UP1 ULDC.64 UR8, c[0x0][0xc08] ;  /* 0x0003020000081ab9 */ /* 0x000fe40000000a00 */
[----:B------:R-:W-:-:S03]  /*12390*/  @UP1 UIMAD.WIDE UR8, UR4, 0x4, UR8 ;  /* 0x00000004040818a5 */ /* 0x000fc6000f8e0208 */
[----:B------:R-:W-:Y:S02]  /*123a0*/  ULDC UR4, c[0x0][0xa88] ;  /* 0x0002a20000047ab9 */ /* 0x000fe40000000800 */
[----:B------:R-:W-:Y:S02]  /*123b0*/  IMAD.U32 R0, RZ, RZ, UR4 ;  /* 0x00000004ff007e24 */ /* 0x000fe4000f8e00ff */
[----:B------:R-:W-:Y:S02]  /*123c0*/  IMAD.U32 R4, RZ, RZ, UR8 ;  /* 0x00000008ff047e24 */ /* 0x000fe4000f8e00ff */
[----:B------:R-:W-:-:S05]  /*123d0*/  IMAD.U32 R5, RZ, RZ, UR9 ;  /* 0x00000009ff057e24 */ /* 0x000fca000f8e00ff */
[----:B------:R0:W5:Y:S01]  /*123e0*/  @P2 LDG.E R0, desc[UR36][R4.64] ;  /* 0x0000002404002981 */ /* 0x000162000c1e1900 */
[----:B------:R-:W-:Y:S01]  /*123f0*/  UISETP.NE.AND UP1, UPT, UR10, URZ, UPT ;  /* 0x0000003f0a00728c */ /* 0x000fe2000bf25270 */
[----:B------:R-:W-:Y:S01]  /*12400*/  UMOV UR4, URZ ;  /* 0x0000003f00047c82 */ /* 0x000fe20008000000 */
[----:B------:R-:W1:Y:S09]  /*12410*/  S2R R6, SR_TID.X ;  /* 0x0000000000067919 */ /* 0x000e720000002100 */
[----:B------:R-:W-:-:S02]  /*12420*/  @!UP1 ULDC UR10, c[0x0][0xad4] ;  /* 0x0002b500000a9ab9 */ /* 0x000fc40000000800 */
[----:B------:R-:W-:Y:S02]  /*12430*/  IMAD.U32 R202, RZ, RZ, UR10 ;  /* 0x0000000affca7e24 */ /* 0x000fe4000f8e00ff */
[----:B-1----:R-:W-:-:S05]  /*12440*/  VIADD R7, R6, 0xffffff80 ;  /* 0xffffff8006077836 */ /* 0x002fca0000000000 */
[----:B------:R-:W-:Y:S02]  /*12450*/  ISETP.GT.AND P0, PT, R7, 0x7f, PT ;  /* 0x0000007f0700780c */ /* 0x000fe40003f04270 */
[----:B--2---:R-:W-:Y:S01]  /*12460*/  @P1 R2UR UR4, R8 ;  /* 0x00000000080412ca */ /* 0x004fe200000e0000 */
[----:B0-----:R-:W-:-:S14]  /*12470*/  @P2 BRA `(.L_x_1319) ;  /* 0x0000000000102947 */ /* 0x001fdc0003800000 */
[----:B------:R-:W-:Y:S05]  /*12480*/  @!P1 BRA `(.L_x_1319) ;  /* 0x00000000000c9947 */ /* 0x000fea0003800000 */
[----:B------:R-:W2:Y:S04]  /*12490*/  LDG.E R5, desc[UR36][R2.64] ;  /* 0x0000002402057981 */ /* 0x000ea8000c1e1900 */
[----:B-----5:R-:W2:Y:S02]  /*124a0*/  LDG.E R0, desc[UR36][R2.64+0x4] ;  /* 0x0000042402007981 */ /* 0x020ea4000c1e1900 */
[----:B--2---:R-:W-:-:S07]  /*124b0*/  IMAD.IADD R0, R0, 0x1, -R5 ;  /* 0x0000000100007824 */ /* 0x004fce00078e0a05 */
.L_x_1319:
[----:B------:R-:W-:Y:S01]  /*124c0*/  R2UR UR8, R9 ;  /* 0x00000000090872ca */ /* 0x000fe200000e0000 */
[----:B------:R-:W-:Y:S01]  /*124d0*/  USHF.R.S32.HI UR21, URZ, 0x1f, UR4 ;  /* 0x0000001f3f157899 */ /* 0x000fe20008011404 */
[----:B------:R-:W-:Y:S11]  /*124e0*/  BSSY B1, `(.L_x_1320) ;  /* 0x000003c000017945 */ /* 0x000ff60003800000 */
[----:B------:R-:W-:-:S02]  /*124f0*/  USHF.R.S32.HI UR13, URZ, 0x1f, UR8 ;  /* 0x0000001f3f0d7899 */ /* 0x000fc40008011408 */
[----:B------:R-:W-:Y:S02]  /*12500*/  USEL UR12, UR8, URZ, !UP0 ;  /* 0x0000003f080c7287 */ /* 0x000fe4000c000000 */
[----:B------:R-:W-:Y:S01]  /*12510*/  USEL UR13, UR13, URZ, !UP0 ;  /* 0x0000003f0d0d7287 */ /* 0x000fe2000c000000 */
[----:B------:R-:W-:Y:S11]  /*12520*/  @P0 BRA `(.L_x_1321) ;  /* 0x0000000000dc0947 */ /* 0x000ff60003800000 */
[----:B------:R-:W0:Y:S01]  /*12530*/  LDC R9, c[0x0][0xbe8] ;  /* 0x0002fa00ff097b82 */ /* 0x000e220000000800 */
[----:B------:R-:W-:-:S05]  /*12540*/  IMAD.U32 R3, RZ, RZ, UR61 ;  /* 0x0000003dff037e24 */ /* 0x000fca000f8e00ff */
[----:B------:R-:W-:Y:S01]  /*12550*/  IADD3 R4, R3, -0x80, R6 ;  /* 0xffffff8003047810 */ /* 0x000fe20007ffe006 */
[----:B0----5:R-:W-:-:S05]  /*12560*/  IMAD R2, R0, R9, RZ ;  /* 0x0000000900027224 */ /* 0x021fca00078e02ff */
        /* <DEDUP_REMOVED lines=51> */
.L_x_1321:
[----:B------:R-:W-:Y:S05]  /*128a0*/  BSYNC B1 ;  /* 0x0000000000017941 */ /* 0x000fea0003800000 */
.L_x_1320:
[----:B------:R-:W-:-:S13]  /*128b0*/  R2UR UR8, R202 ;  /* 0x00000000ca0872ca */ /* 0x000fda00000e0000 */
[----:B------:R-:W-:-:S06]  /*128c0*/  UISETP.GT.AND UP0, UPT, UR8, 0x1, UPT ;  /* 0x000000010800788c */ /* 0x000fcc000bf04270 */
[----:B------:R-:W-:-:S13]  /*128d0*/  PLOP3.LUT P0, PT, PT, PT, UP0, 0x80, 0x0 ;  /* 0x000000000000781c */ /* 0x000fda0003f0f008 */
[----:B------:R-:W-:Y:S05]  /*128e0*/  @P0 BRA `(.L_x_1316) ;  /* 0x00000008004c0947 */ /* 0x000fea0003800000 */
[----:B------:R-:W2:Y:S01]  /*128f0*/  LDL R6, [R1+0xc] ;  /* 0x00000c0001067983 */ /* 0x000ea20000100800 */
[----:B------:R-:W1:Y:S01]  /*12900*/  LDC R11, c[0x0][0xbe8] ;  /* 0x0002fa00ff0b7b82 */ /* 0x000e620000000800 */
[----:B------:R-:W-:Y:S01]  /*12910*/  ULDC.64 UR14, c[0x0][0xaa0] ;  /* 0x0002a800000e7ab9 */ /* 0x000fe20000000a00 */
[----:B------:R-:W-:Y:S01]  /*12920*/  R2UR UR16, R205 ;  /* 0x00000000cd1072ca */ /* 0x000fe200000e0000 */
[----:B------:R-:W-:Y:S01]  /*12930*/  UIMAD UR10, UR21, UR14, URZ ;  /* 0x0000000e150a72a4 */ /* 0x000fe2000f8e023f */
[----:B------:R-:W-:Y:S01]  /*12940*/  BSSY B1, `(.L_x_1322) ;  /* 0x000004b000017945 */ /* 0x000fe20003800000 */
[----:B------:R-:W-:Y:S02]  /*12950*/  UIMAD.WIDE.U32 UR8, UR4, UR14, URZ ;  /* 0x0000000e040872a5 */ /* 0x000fe4000f8e003f */
[----:B------:R-:W-:-:S04]  /*12960*/  UIMAD UR10, UR4, UR15, UR10 ;  /* 0x0000000f040a72a4 */ /* 0x000fc8000f8e020a */
[----:B------:R-:W-:-:S03]  /*12970*/  UIADD3 UR9, UR9, UR10, URZ ;  /* 0x0000000a09097290 */ /* 0x000fc6000fffe03f */
[----:B------:R-:W-:Y:S02]  /*12980*/  ULDC.64 UR10, c[0x0][0xae8] ;  /* 0x0002ba00000a7ab9 */ /* 0x000fe40000000a00 */
[----:B------:R-:W-:-:S04]  /*12990*/  UIMAD.WIDE.U32 UR8, UR16, UR10, UR8 ;  /* 0x0000000a100872a5 */ /* 0x000fc8000f8e0008 */
[----:B------:R-:W-:-:S03]  /*129a0*/  UIMAD UR9, UR16, UR11, UR9 ;  /* 0x0000000b100972a4 */ /* 0x000fc6000f8e0209 */
[----:B------:R-:W-:Y:S01]  /*129b0*/  ULDC.64 UR10, c[0x0][0xaf0] ;  /* 0x0002bc00000a7ab9 */ /* 0x000fe20000000a00 */
[----:B-1----:R-:W-:Y:S01]  /*129c0*/  ISETP.NE.AND P0, PT, R11, 0x1, PT ;  /* 0x000000010b00780c */ /* 0x002fe20003f05270 */
[----:B------:R-:W-:-:S04]  /*129d0*/  UIMAD UR13, UR13, UR10, URZ ;  /* 0x0000000a0d0d72a4 */ /* 0x000fc8000f8e023f */
[----:B------:R-:W-:Y:S02]  /*129e0*/  UIMAD UR4, UR12, UR11, UR13 ;  /* 0x0000000b0c0472a4 */ /* 0x000fe4000f8e020d */
[----:B------:R-:W-:-:S03]  /*129f0*/  UIMAD.WIDE.U32 UR12, UR12, UR10, UR8 ;  /* 0x0000000a0c0c72a5 */ /* 0x000fc6000f8e0008 */
[----:B------:R-:W-:Y:S01]  /*12a00*/  ULDC.64 UR8, c[0x0][0xae0] ;  /* 0x0002b80000087ab9 */ /* 0x000fe20000000a00 */
[----:B------:R-:W-:Y:S02]  /*12a10*/  UIADD3 UR4, UR13, UR4, URZ ;  /* 0x000000040d047290 */ /* 0x000fe4000fffe03f */
[----:B0-----:R-:W0:Y:S08]  /*12a20*/  @P0 LDC R3, c[0x0][0xbec] ;  /* 0x0002fb00ff030b82 */ /* 0x001e300000000800 */
[----:B------:R-:W1:Y:S01]  /*12a30*/  @P0 LDC R7, c[0x0][0xbf0] ;  /* 0x0002fc00ff070b82 */ /* 0x000e620000000800 */
[----:B--2---:R-:W-:-:S02]  /*12a40*/  IMAD R2, R201, 0x20, R6 ;  /* 0x00000020c9027824 */ /* 0x004fc400078e0206 */
[----:B------:R-:W-:Y:S02]  /*12a50*/  VIADD R6, R6, UR61 ;  /* 0x0000003d06067c36 */ /* 0x000fe40008000000 */
[----:B------:R-:W-:-:S04]  /*12a60*/  VIADD R4, R2, UR61 ;  /* 0x0000003d02047c36 */ /* 0x000fc80008000000 */
[----:B0-----:R-:W-:-:S04]  /*12a70*/  @P0 IMAD.HI.U32 R2, R4, R3, RZ ;  /* 0x0000000304020227 */ /* 0x001fc800078e00ff */
[----:B------:R-:W-:Y:S01]  /*12a80*/  IMAD.MOV.U32 R5, RZ, RZ, R4 ;  /* 0x000000ffff057224 */ /* 0x000fe200078e0004 */
[----:B-1----:R-:W-:Y:S01]  /*12a90*/  @P0 SHF.R.U32.HI R5, RZ, R7, R2 ;  /* 0x00000007ff050219 */ /* 0x002fe20000011602 */
[----:B------:R-:W-:Y:S02]  /*12aa0*/  IMAD.U32 R3, RZ, RZ, UR13 ;  /* 0x0000000dff037e24 */ /* 0x000fe4000f8e00ff */
[----:B------:R-:W-:Y:S01]  /*12ab0*/  IMAD.U32 R3, RZ, RZ, UR4 ;  /* 0x00000004ff037e24 */ /* 0x000fe2000f8e00ff */
[--C-:B------:R-:W-:Y:S01]  /*12ac0*/  SHF.R.S32.HI R2, RZ, 0x1f, R5.reuse ;  /* 0x0000001fff027819 */ /* 0x100fe20000011405 */
[----:B------:R-:W-:-:S04]  /*12ad0*/  IMAD.MOV R7, RZ, RZ, -R5 ;  /* 0x000000ffff077224 */ /* 0x000fc800078e0a05 */
[----:B------:R-:W-:Y:S02]  /*12ae0*/  IMAD R7, R11, R7, R4 ;  /* 0x000000070b077224 */ /* 0x000fe400078e0204 */
[----:B------:R-:W-:Y:S02]  /*12af0*/  IMAD R4, R2, UR8, RZ ;  /* 0x0000000802047c24 */ /* 0x000fe4000f8e02ff */
[----:B------:R-:W-:Y:S02]  /*12b00*/  IMAD.U32 R2, RZ, RZ, UR12 ;  /* 0x0000000cff027e24 */ /* 0x000fe4000f8e00ff */
[C---:B------:R-:W-:Y:S01]  /*12b10*/  IMAD R9, R5.reuse, UR9, R4 ;  /* 0x0000000905097c24 */ /* 0x040fe2000f8e0204 */
[----:B------:R-:W-:Y:S01]  /*12b20*/  SHF.R.S32.HI R4, RZ, 0x1f, R7 ;  /* 0x0000001fff047819 */ /* 0x000fe20000011407 */
[----:B------:R-:W-:Y:S01]  /*12b30*/  IMAD.WIDE.U32 R2, R5, UR8, R2 ;  /* 0x0000000805027c25 */ /* 0x000fe2000f8e0002 */
[----:B------:R-:W-:-:S03]  /*12b40*/  ULDC.64 UR8, c[0x0][0xad8] ;  /* 0x0002b60000087ab9 */ /* 0x000fc60000000a00 */
[----:B------:R-:W-:Y:S02]  /*12b50*/  IMAD R4, R4, UR8, RZ ;  /* 0x0000000804047c24 */ /* 0x000fe4000f8e02ff */
[----:B------:R-:W-:Y:S02]  /*12b60*/  IMAD.IADD R3, R3, 0x1, R9 ;  /* 0x0000000103037824 */ /* 0x000fe400078e0209 */
[C---:B------:R-:W-:Y:S02]  /*12b70*/  IMAD R5, R7.reuse, UR9, R4 ;  /* 0x0000000907057c24 */ /* 0x040fe4000f8e0204 */
[----:B------:R-:W-:Y:S01]  /*12b80*/  IMAD.WIDE.U32 R2, R7, UR8, R2 ;  /* 0x0000000807027c25 */ /* 0x000fe2000f8e0002 */
[----:B------:R-:W-:-:S03]  /*12b90*/  ULDC.64 UR8, c[0x0][0xa80] ;  /* 0x0002a00000087ab9 */ /* 0x000fc60000000a00 */
[----:B-----5:R-:W-:Y:S02]  /*12ba0*/  IMAD R11, R0, R11, RZ ;  /* 0x0000000b000b7224 */ /* 0x020fe400078e02ff */
[----:B------:R-:W-:Y:S02]  /*12bb0*/  VIADD R4, R6, 0x40 ;  /* 0x0000004006047836 */ /* 0x000fe40000000000 */
[----:B------:R-:W-:Y:S01]  /*12bc0*/  IMAD.IADD R3, R3, 0x1, R5 ;  /* 0x0000000103037824 */ /* 0x000fe200078e0205 */
[----:B------:R-:W-:Y:S01]  /*12bd0*/  LEA R5, P2, R2, UR8, 0x1 ;  /* 0x0000000802057c11 */ /* 0x000fe2000f8408ff */
[----:B------:R-:W-:Y:S01]  /*12be0*/  VIADD R0, R6, 0x20 ;  /* 0x0000002006007836 */ /* 0x000fe20000000000 */
[-C--:B------:R-:W-:Y:S01]  /*12bf0*/  ISETP.GE.AND P0, PT, R4, R11.reuse, PT ;  /* 0x0000000b0400720c */ /* 0x080fe20003f06270 */
[----:B------:R-:W-:Y:S01]  /*12c00*/  IMAD.SHL.U32 R7, R201, 0x8, RZ ;  /* 0x00000008c9077824 */ /* 0x000fe200078e00ff */
[----:B------:R-:W-:Y:S02]  /*12c10*/  LEA.HI.X R4, R2, UR9, R3, 0x1, P2 ;  /* 0x0000000902047c11 */ /* 0x000fe400090f0c03 */
[-C--:B------:R-:W-:Y:S01]  /*12c20*/  ISETP.GE.AND P2, PT, R6, R11.reuse, PT ;  /* 0x0000000b0600720c */ /* 0x080fe20003f46270 */
[C---:B------:R-:W-:Y:S01]  /*12c30*/  VIADD R9, R7.reuse, 0x40 ;  /* 0x0000004007097836 */ /* 0x040fe20000000000 */
[----:B------:R-:W-:Y:S01]  /*12c40*/  ISETP.GE.AND P1, PT, R0, R11, PT ;  /* 0x0000000b0000720c */ /* 0x000fe20003f26270 */
[C---:B------:R-:W-:Y:S01]  /*12c50*/  VIADD R13, R7.reuse, 0xc0 ;  /* 0x000000c0070d7836 */ /* 0x040fe20000000000 */
[----:B------:R0:W1:Y:S01]  /*12c60*/  SHFL.IDX PT, R2, R5, RZ, 0x181f ;  /* 0x00181fff05027589 */ /* 0x00006200000e0000 */
[----:B------:R-:W-:Y:S01]  /*12c70*/  VIADD R15, R7, 0x80 ;  /* 0x00000080070f7836 */ /* 0x000fe20000000000 */
[----:B------:R-:W-:-:S02]  /*12c80*/  SHF.R.S32.HI R10, RZ, 0x1f, R7 ;  /* 0x0000001fff0a7819 */ /* 0x000fc40000011407 */
[----:B------:R0:W2:Y:S01]  /*12c90*/  SHFL.IDX PT, R0, R4, RZ, 0x181f ;  /* 0x00181fff04007589 */ /* 0x0000a200000e0000 */
[----:B------:R-:W-:Y:S02]  /*12ca0*/  SHF.R.S32.HI R8, RZ, 0x1f, R9 ;  /* 0x0000001fff087819 */ /* 0x000fe40000011409 */
[----:B------:R-:W-:Y:S02]  /*12cb0*/  SHF.R.S32.HI R12, RZ, 0x1f, R13 ;  /* 0x0000001fff0c7819 */ /* 0x000fe4000001140d */
        /* <DEDUP_REMOVED lines=19> */
.L_x_1323:
[----:B------:R-:W-:Y:S05]  /*12df0*/  BSYNC B1 ;  /* 0x0000000000017941 */ /* 0x000fea0003800000 */
.L_x_1322:
        /* <DEDUP_REMOVED lines=21> */
.L_x_1325:
[----:B------:R-:W-:Y:S05]  /*12f50*/  BSYNC B1 ;  /* 0x0000000000017941 */ /* 0x000fea0003800000 */
.L_x_1324:
        /* <DEDUP_REMOVED lines=21> */
.L_x_1327:
[----:B------:R-:W-:Y:S05]  /*130b0*/  BSYNC B1 ;  /* 0x0000000000017941 */ /* 0x000fea0003800000 */
.L_x_1326:
        /* <DEDUP_REMOVED lines=22> */
.L_x_1316:
[----:B------:R-:W-:Y:S05]  /*13220*/  BSYNC B0 ;  /* 0x0000000000007941 */ /* 0x000fea0003800000 */
.L_x_1306:
[----:B------:R-:W-:Y:S02]  /*13230*/  ULDC UR4, c[0x0][0xc3c] ;  /* 0x00030f0000047ab9 */ /* 0x000fe40000000800 */
[----:B------:R-:W-:-:S06]  /*13240*/  UISETP.GE.AND UP0, UPT, UR7, UR4, UPT ;  /* 0x000000040700728c */ /* 0x000fcc000bf06270 */
[----:B------:R-:W-:-:S13]  /*13250*/  PLOP3.LUT P0, PT, PT, PT, UP0, 0x80, 0x0 ;  /* 0x000000000000781c */ /* 0x000fda0003f0f008 */
[----:B------:R-:W-:Y:S05]  /*13260*/  @!P0 BRA `(.L_x_1328) ;  /* 0xfffffedc00988947 */ /* 0x000fea000383ffff */
[----:B------:R-:W-:Y:S05]  /*13270*/  EXIT ;  /* 0x000000000000794d */ /* 0x000fea0003800000 */
.L_x_1215:
        /* <DEDUP_REMOVED lines=13> */
[----:B------:R-:W1:Y:S01]  /*13350*/  LDS.128 R24, [UR4+0x308d0] ;  /* 0x0308d004ff187984 */ /* 0x000e620008000c00 */
[----:B------:R-:W-:Y:S06]  /*13360*/  BAR.ARV 0x4, 0x180 ;  /* 0x0106000000007b1d */ /* 0x000fec0000002000 */
[----:B------:R-:W-:Y:S05]  /*13370*/  BRA `(.L_x_1330) ;  /* 0x0000000c00907947 */ /* 0x000fea0003800000 */
.L_x_1329:
        /* <DEDUP_REMOVED lines=43> */
.L_x_1333:
        /* <DEDUP_REMOVED lines=35> */
.L_x_1331:
        /* <DEDUP_REMOVED lines=9> */
[----:B0-----:R-:W-:-:S07]  /*138f0*/  ISETP.NE.AND P1, PT, R9, 0x1, PT ;  /* 0x000000010900780c */ /* 0x001fce0003f25270 */
[----:B-1----:R-:W-:Y:S06]  /*13900*/  @!P0 BRA `(.L_x_1334) ;  /* 0x0000000000088947 */ /* 0x002fec0003800000 */
[----:B------:R-:W-:-:S06]  /*13910*/  VIADD R24, R27, 0xffffffff ;  /* 0xffffffff1b187836 */ /* 0x000fcc0000000000 */
[----:B------:R0:W1:Y:S02]  /*13920*/  SHFL.IDX PT, R24, R5, R24, 0x1f ;  /* 0x00001f1805187589 */ /* 0x00006400000e0000 */
.L_x_1334:
[----:B-1----:R-:W-:Y:S02]  /*13930*/  IMAD R24, R24, UR5, R3 ;  /* 0x0000000518187c24 */ /* 0x002fe4000f8e0203 */
[----:B------:R-:W-:-:S03]  /*13940*/  VIADD R27, R27, UR4 ;  /* 0x000000041b1b7c36 */ /* 0x000fc60008000000 */
[----:B0-----:R-:W-:Y:S01]  /*13950*/  IADD3 R5, -R24, UR6, RZ ;  /* 0x0000000618057c10 */ /* 0x001fe2000fffe1ff */
[----:B------:R-:W-:Y:S06]  /*13960*/  @!P1 BRA `(.L_x_1335) ;  /* 0x0000000000e89947 */ /* 0x000fec0003800000 */
[-C--:B--2---:R-:W-:Y:S02]  /*13970*/  IABS R12, R6.reuse ;  /* 0x00000006000c7213 */ /* 0x084fe40000000000 */
[----:B------:R-:W-:Y:S02]  /*13980*/  IABS R4, R9 ;  /* 0x0000000900047213 */ /* 0x000fe40000000000 */
[----:B------:R-:W0:Y:S01]  /*13990*/  I2F.RP R8, R12 ;  /* 0x0000000c00087306 */ /* 0x000e220000209400 */
[----:B------:R-:W-:-:S07]  /*139a0*/  IABS R13, R6 ;  /* 0x00000006000d7213 */ /* 0x000fce0000000000 */
[----:B------:R-:W1:Y:S08]  /*139b0*/  I2F.RP R10, R4 ;  /* 0x00000004000a7306 */ /* 0x000e700000209400 */
[----:B0-----:R-:W0:Y:S08]  /*139c0*/  MUFU.RCP R8, R8 ;  /* 0x0000000800087308 */ /* 0x001e300000001000 */
[----:B-1----:R-:W-:Y:S01]  /*139d0*/  MUFU.RCP R10, R10 ;  /* 0x0000000a000a7308 */ /* 0x002fe20000001000 */
[----:B0-----:R-:W-:Y:S01]  /*139e0*/  VIADD R2, R8, 0xffffffe ;  /* 0x0ffffffe08027836 */ /* 0x001fe20000000000 */
[----:B------:R-:W-:-:S06]  /*139f0*/  IABS R8, R5 ;  /* 0x0000000500087213 */ /* 0x000fcc0000000000 */
[----:B------:R0:W1:Y:S02]  /*13a00*/  F2I.FTZ.U32.TRUNC.NTZ R3, R2 ;  /* 0x0000000200037305 */ /* 0x000064000021f000 */
[----:B0-----:R-:W-:Y:S02]  /*13a10*/  IMAD.MOV.U32 R2, RZ, RZ, RZ ;  /* 0x000000ffff027224 */ /* 0x001fe400078e00ff */
[----:B-1----:R-:W-:-:S04]  /*13a20*/  IMAD.MOV R11, RZ, RZ, -R3 ;  /* 0x000000ffff0b7224 */ /* 0x002fc800078e0a03 */
[----:B------:R-:W-:-:S04]  /*13a30*/  IMAD R11, R11, R12, RZ ;  /* 0x0000000c0b0b7224 */ /* 0x000fc800078e02ff */
[----:B------:R-:W-:-:S04]  /*13a40*/  IMAD.HI.U32 R3, R3, R11, R2 ;  /* 0x0000000b03037227 */ /* 0x000fc800078e0002 */
[----:B------:R-:W-:Y:S02]  /*13a50*/  IMAD.MOV R11, RZ, RZ, -R13 ;  /* 0x000000ffff0b7224 */ /* 0x000fe400078e0a0d */
[----:B------:R-:W-:-:S04]  /*13a60*/  IMAD.HI.U32 R2, R3, R8, RZ ;  /* 0x0000000803027227 */ /* 0x000fc800078e00ff */
[----:B------:R-:W-:Y:S01]  /*13a70*/  IMAD R3, R2, R11, R8 ;  /* 0x0000000b02037224 */ /* 0x000fe200078e0208 */
[----:B------:R-:W-:Y:S01]  /*13a80*/  LOP3.LUT R8, R5, R6, RZ, 0x3c, !PT ;  /* 0x0000000605087212 */ /* 0x000fe200078e3cff */
[----:B------:R-:W-:-:S03]  /*13a90*/  VIADD R11, R10, 0xffffffe ;  /* 0x0ffffffe0a0b7836 */ /* 0x000fc60000000000 */
[----:B------:R-:W-:Y:S02]  /*13aa0*/  ISETP.GT.U32.AND P1, PT, R12, R3, PT ;  /* 0x000000030c00720c */ /* 0x000fe40003f24070 */
[----:B------:R-:W-:-:S11]  /*13ab0*/  ISETP.GE.AND P2, PT, R8, RZ, PT ;  /* 0x000000ff0800720c */ /* 0x000fd60003f46270 */
[----:B------:R-:W-:Y:S02]  /*13ac0*/  @!P1 IMAD.IADD R3, R3, 0x1, -R12 ;  /* 0x0000000103039824 */ /* 0x000fe400078e0a0c */
[----:B------:R-:W-:Y:S01]  /*13ad0*/  @!P1 VIADD R2, R2, 0x1 ;  /* 0x0000000102029836 */ /* 0x000fe20000000000 */
[----:B------:R-:W-:Y:S02]  /*13ae0*/  ISETP.NE.AND P1, PT, R6, RZ, PT ;  /* 0x000000ff0600720c */ /* 0x000fe40003f25270 */
[----:B------:R-:W-:Y:S02]  /*13af0*/  ISETP.GE.U32.AND P0, PT, R3, R12, PT ;  /* 0x0000000c0300720c */ /* 0x000fe40003f06070 */
[----:B------:R-:W0:Y:S11]  /*13b00*/  F2I.FTZ.U32.TRUNC.NTZ R3, R11 ;  /* 0x0000000b00037305 */ /* 0x000e36000021f000 */
[----:B------:R-:W-:-:S04]  /*13b10*/  @P0 VIADD R2, R2, 0x1 ;  /* 0x0000000102020836 */ /* 0x000fc80000000000 */
[----:B------:R-:W-:Y:S01]  /*13b20*/  IMAD.MOV.U32 R10, RZ, RZ, R2 ;  /* 0x000000ffff0a7224 */ /* 0x000fe200078e0002 */
[----:B------:R-:W-:Y:S01]  /*13b30*/  IABS R2, R9 ;  /* 0x0000000900027213 */ /* 0x000fe20000000000 */
[----:B0-----:R-:W-:Y:S02]  /*13b40*/  IMAD.MOV R13, RZ, RZ, -R3 ;  /* 0x000000ffff0d7224 */ /* 0x001fe400078e0a03 */
[----:B------:R-:W-:Y:S01]  /*13b50*/  @!P2 IMAD.MOV R10, RZ, RZ, -R10 ;  /* 0x000000ffff0aa224 */ /* 0x000fe200078e0a0a */
[----:B------:R-:W-:Y:S01]  /*13b60*/  @!P1 LOP3.LUT R10, RZ, R6, RZ, 0x33, !PT ;  /* 0x00000006ff0a9212 */ /* 0x000fe200078e33ff */
[----:B------:R-:W-:Y:S02]  /*13b70*/  IMAD.MOV R12, RZ, RZ, -R2 ;  /* 0x000000ffff0c7224 */ /* 0x000fe400078e0a02 */
[----:B------:R-:W-:Y:S01]  /*13b80*/  IMAD R11, R13, R4, RZ ;  /* 0x000000040d0b7224 */ /* 0x000fe200078e02ff */
[----:B------:R-:W-:Y:S01]  /*13b90*/  IABS R8, R10 ;  /* 0x0000000a00087213 */ /* 0x000fe20000000000 */
[----:B------:R-:W-:-:S04]  /*13ba0*/  IMAD.MOV.U32 R2, RZ, RZ, RZ ;  /* 0x000000ffff027224 */ /* 0x000fc800078e00ff */
[----:B------:R-:W-:-:S04]  /*13bb0*/  IMAD.HI.U32 R2, R3, R11, R2 ;  /* 0x0000000b03027227 */ /* 0x000fc800078e0002 */
[----:B------:R-:W-:Y:S02]  /*13bc0*/  IMAD.MOV.U32 R3, RZ, RZ, R8 ;  /* 0x000000ffff037224 */ /* 0x000fe400078e0008 */
[----:B------:R-:W-:Y:S02]  /*13bd0*/  IMAD.MOV.U32 R8, RZ, RZ, R12 ;  /* 0x000000ffff087224 */ /* 0x000fe400078e000c */
[----:B------:R-:W-:-:S04]  /*13be0*/  IMAD.HI.U32 R2, R2, R3, RZ ;  /* 0x0000000302027227 */ /* 0x000fc800078e00ff */
[----:B------:R-:W-:-:S05]  /*13bf0*/  IMAD R3, R2, R8, R3 ;  /* 0x0000000802037224 */ /* 0x000fca00078e0203 */
[----:B------:R-:W-:-:S13]  /*13c00*/  ISETP.GT.U32.AND P1, PT, R4, R3, PT ;  /* 0x000000030400720c */ /* 0x000fda0003f24070 */
[----:B------:R-:W-:Y:S02]  /*13c10*/  @!P1 IMAD.IADD R3, R3, 0x1, -R4 ;  /* 0x0000000103039824 */ /* 0x000fe400078e0a04 */
[----:B------:R-:W-:Y:S01]  /*13c20*/  @!P1 VIADD R2, R2, 0x1 ;  /* 0x0000000102029836 */ /* 0x000fe20000000000 */
[----:B------:R-:W-:Y:S02]  /*13c30*/  ISETP.NE.AND P1, PT, R9, RZ, PT ;  /* 0x000000ff0900720c */ /* 0x000fe40003f25270 */
[----:B------:R-:W-:Y:S02]  /*13c40*/  ISETP.GE.U32.AND P0, PT, R3, R4, PT ;  /* 0x000000040300720c */ /* 0x000fe40003f06070 */
[----:B------:R-:W-:-:S04]  /*13c50*/  LOP3.LUT R3, R10, R9, RZ, 0x3c, !PT ;  /* 0x000000090a037212 */ /* 0x000fc800078e3cff */
[----:B------:R-:W-:Y:S01]  /*13c60*/  ISETP.GE.AND P2, PT, R3, RZ, PT ;  /* 0x000000ff0300720c */ /* 0x000fe20003f46270 */
[----:B------:R-:W-:-:S06]  /*13c70*/  IMAD.MOV R3, RZ, RZ, -R10 ;  /* 0x000000ffff037224 */ /* 0x000fcc00078e0a0a */
[----:B------:R-:W-:-:S06]  /*13c80*/  @P0 VIADD R2, R2, 0x1 ;  /* 0x0000000102020836 */ /* 0x000fcc0000000000 */
[----:B------:R-:W-:Y:S01]  /*13c90*/  @!P2 IMAD.MOV R2, RZ, RZ, -R2 ;  /* 0x000000ffff02a224 */ /* 0x000fe200078e0a02 */
[----:B------:R-:W-:-:S05]  /*13ca0*/  @!P1 LOP3.LUT R2, RZ, R9, RZ, 0x33, !PT ;  /* 0x00000009ff029212 */ /* 0x000fca00078e33ff */
[----:B------:R-:W-:-:S04]  /*13cb0*/  IMAD.MOV R26, RZ, RZ, -R2 ;  /* 0x000000ffff1a7224 */ /* 0x000fc800078e0a02 */
[C---:B------:R-:W-:Y:S02]  /*13cc0*/  IMAD R26, R9.reuse, R26, R10 ;  /* 0x0000001a091a7224 */ /* 0x040fe400078e020a */
[----:B------:R-:W-:Y:S02]  /*13cd0*/  IMAD R9, R9, 0x1000000, R2 ;  /* 0x0100000009097824 */ /* 0x000fe400078e0202 */
[----:B------:R-:W-:Y:S02]  /*13ce0*/  IMAD R2, R6, R3, R5 ;  /* 0x0000000306027224 */ /* 0x000fe400078e0205 */
[----:B------:R-:W-:Y:S01]  /*13cf0*/  IMAD R26, R26, 0x10000, R9 ;  /* 0x000100001a1a7824 */ /* 0x000fe200078e0209 */
[----:B------:R-:W-:Y:S06]  /*13d00*/  BRA `(.L_x_1336) ;  /* 0x0000000000f47947 */ /* 0x000fec0003800000 */
.L_x_1335:
[----:B------:R-:W0:Y:S02]  /*13d10*/  LDC.64 R2, c[0x0][0xc90] ;  /* 0x00032400ff027b82 */ /* 0x000e240000000a00 */
[----:B0-----:R-:W-:-:S05]  /*13d20*/  IMAD.WIDE R2, R27, 0x4, R2 ;  /* 0x000000041b027825 */ /* 0x001fca00078e0202 */
[----:B------:R0:W2:Y:S01]  /*13d30*/  LDG.E R13, desc[UR36][R2.64] ;  /* 0x00000024020d7981 */ /* 0x0000a2000c1e1900 */
[----:B------:R-:W-:Y:S01]  /*13d40*/  IABS R15, R5 ;  /* 0x00000005000f7213 */ /* 0x000fe20000000000 */
[----:B0-----:R-:W-:Y:S02]  /*13d50*/  IMAD.MOV.U32 R2, RZ, RZ, RZ ;  /* 0x000000ffff027224 */ /* 0x001fe400078e00ff */
[----:B--2---:R-:W-:-:S05]  /*13d60*/  IMAD R4, R6, R13, RZ ;  /* 0x0000000d06047224 */ /* 0x004fca00078e02ff */
[-C--:B------:R-:W-:Y:S02]  /*13d70*/  IABS R10, R4.reuse ;  /* 0x00000004000a7213 */ /* 0x080fe40000000000 */
[----:B------:R-:W-:Y:S02]  /*13d80*/  IABS R12, R4 ;  /* 0x00000004000c7213 */ /* 0x000fe40000000000 */
[----:B------:R-:W0:Y:S08]  /*13d90*/  I2F.RP R8, R10 ;  /* 0x0000000a00087306 */ /* 0x000e300000209400 */
[----:B0-----:R-:W0:Y:S02]  /*13da0*/  MUFU.RCP R8, R8 ;  /* 0x0000000800087308 */ /* 0x001e240000001000 */
[----:B0-----:R-:W-:-:S06]  /*13db0*/  VIADD R9, R8, 0xffffffe ;  /* 0x0ffffffe08097836 */ /* 0x001fcc0000000000 */
[----:B------:R-:W0:Y:S02]  /*13dc0*/  F2I.FTZ.U32.TRUNC.NTZ R3, R9 ;  /* 0x0000000900037305 */ /* 0x000e24000021f000 */
[----:B0-----:R-:W-:-:S04]  /*13dd0*/  IMAD.MOV R11, RZ, RZ, -R3 ;  /* 0x000000ffff0b7224 */ /* 0x001fc800078e0a03 */
[----:B------:R-:W-:-:S04]  /*13de0*/  IMAD R11, R11, R10, RZ ;  /* 0x0000000a0b0b7224 */ /* 0x000fc800078e02ff */
[----:B------:R-:W-:-:S04]  /*13df0*/  IMAD.HI.U32 R2, R3, R11, R2 ;  /* 0x0000000b03027227 */ /* 0x000fc800078e0002 */
[----:B------:R-:W-:Y:S02]  /*13e00*/  IMAD.MOV R3, RZ, RZ, -R12 ;  /* 0x000000ffff037224 */ /* 0x000fe400078e0a0c */
        /* <DEDUP_REMOVED lines=12> */
[----:B------:R-:W-:Y:S02]  /*13ed0*/  IMAD R11, R13, R2, RZ ;  /* 0x000000020d0b7224 */ /* 0x000fe400078e02ff */
[----:B------:R-:W-:Y:S02]  /*13ee0*/  IMAD.MOV R2, RZ, RZ, -R2 ;  /* 0x000000ffff027224 */ /* 0x000fe400078e0a02 */
[----:B------:R-:W-:Y:S02]  /*13ef0*/  IMAD.MOV R3, RZ, RZ, -R11 ;  /* 0x000000ffff037224 */ /* 0x000fe400078e0a0b */
[----:B------:R-:W-:Y:S02]  /*13f00*/  IMAD R4, R4, R2, R5 ;  /* 0x0000000204047224 */ /* 0x000fe400078e0205 */
[----:B------:R-:W-:Y:S01]  /*13f10*/  IMAD.MOV.U32 R2, RZ, RZ, RZ ;  /* 0x000000ffff027224 */ /* 0x000fe200078e00ff */
[----:B------:R-:W-:-:S04]  /*13f20*/  VIADDMNMX R13, R3, UR5, R13, PT ;  /* 0x00000005030d7c46 */ /* 0x000fc8000b80010d */
[-C--:B------:R-:W-:Y:S01]  /*13f30*/  IABS R10, R13.reuse ;  /* 0x0000000d000a7213 */ /* 0x080fe20000000000 */
[----:B------:R-:W-:Y:S01]  /*13f40*/  IMAD.MOV R26, RZ, RZ, -R13 ;  /* 0x000000ffff1a7224 */ /* 0x000fe200078e0a0d */
[----:B------:R-:W-:Y:S02]  /*13f50*/  IABS R12, R13 ;  /* 0x0000000d000c7213 */ /* 0x000fe40000000000 */
[----:B------:R-:W0:Y:S08]  /*13f60*/  I2F.RP R8, R10 ;  /* 0x0000000a00087306 */ /* 0x000e300000209400 */
[----:B0-----:R-:W0:Y:S02]  /*13f70*/  MUFU.RCP R8, R8 ;  /* 0x0000000800087308 */ /* 0x001e240000001000 */
[----:B0-----:R-:W-:-:S06]  /*13f80*/  VIADD R3, R8, 0xffffffe ;  /* 0x0ffffffe08037836 */ /* 0x001fcc0000000000 */
[----:B------:R-:W0:Y:S02]  /*13f90*/  F2I.FTZ.U32.TRUNC.NTZ R3, R3 ;  /* 0x0000000300037305 */ /* 0x000e24000021f000 */
[----:B0-----:R-:W-:-:S04]  /*13fa0*/  IMAD.MOV R9, RZ, RZ, -R3 ;  /* 0x000000ffff097224 */ /* 0x001fc800078e0a03 */
[----:B------:R-:W-:Y:S01]  /*13fb0*/  IMAD.MOV.U32 R5, RZ, RZ, R9 ;  /* 0x000000ffff057224 */ /* 0x000fe200078e0009 */
[----:B------:R-:W-:-:S03]  /*13fc0*/  IABS R9, R4 ;  /* 0x0000000400097213 */ /* 0x000fc60000000000 */
        /* <DEDUP_REMOVED lines=11> */
[----:B------:R-:W-:Y:S02]  /*14080*/  ISETP.GE.AND P2, PT, R3, RZ, PT ;  /* 0x000000ff0300720c */ /* 0x000fe40003f46270 */
[----:B------:R-:W-:-:S05]  /*14090*/  IADD3 R3, R11, 0x1000000, R4 ;  /* 0x010000000b037810 */ /* 0x000fca0007ffe004 */
[----:B------:R-:W-:-:S06]  /*140a0*/  @P0 VIADD R2, R2, 0x1 ;  /* 0x0000000102020836 */ /* 0x000fcc0000000000 */
[----:B------:R-:W-:Y:S01]  /*140b0*/  @!P2 IMAD.MOV R2, RZ, RZ, -R2 ;  /* 0x000000ffff02a224 */ /* 0x000fe200078e0a02 */
[----:B------:R-:W-:-:S05]  /*140c0*/  @!P1 LOP3.LUT R2, RZ, R13, RZ, 0x33, !PT ;  /* 0x0000000dff029212 */ /* 0x000fca00078e33ff */
[----:B------:R-:W-:-:S07]  /*140d0*/  IMAD R26, R2, R26, R3 ;  /* 0x0000001a021a7224 */ /* 0x000fce00078e0203 */
.L_x_1336:
[----:B------:R-:W-:-:S05]  /*140e0*/  LOP3.LUT R25, RZ, R2, RZ, 0x33, !PT ;  /* 0x00000002ff197212 */ /* 0x000fca00078e33ff */
[----:B------:R-:W-:Y:S01]  /*140f0*/  IMAD.IADD R25, R6, 0x1, R25 ;  /* 0x0000000106197824 */ /* 0x000fe200078e0219 */
[----:B------:R-:W-:Y:S06]  /*14100*/  BRA `(.L_x_1337) ;  /* 0x0000000000147947 */ /* 0x000fec0003800000 */
.L_x_1332:
[----:B------:R-:W-:Y:S01]  /*14110*/  ULDC UR4, c[0x0][0xc3c] ;  /* 0x00030f0000047ab9 */ /* 0x000fe20000000800 */
[----:B------:R-:W-:Y:S02]  /*14120*/  IMAD.MOV.U32 R25, RZ, RZ, RZ ;  /* 0x000000ffff197224 */ /* 0x000fe400078e00ff */
[----:B------:R-:W-:Y:S02]  /*14130*/  IMAD.U32 R24, RZ, RZ, UR6 ;  /* 0x00000006ff187e24 */ /* 0x000fe4000f8e00ff */
[----:B------:R-:W-:Y:S02]  /*14140*/  IMAD.MOV.U32 R26, RZ, RZ, RZ ;  /* 0x000000ffff1a7224 */ /* 0x000fe400078e00ff */
[----:B------:R-:W-:-:S07]  /*14150*/  IMAD.U32 R27, RZ, RZ, UR4 ;  /* 0x00000004ff1b7e24 */ /* 0x000fce000f8e00ff */
.L_x_1337:
[----:B------:R-:W-:-:S13]  /*14160*/  ISETP.NE.AND P0, PT, R7, RZ, PT ;  /* 0x000000ff0700720c */ /* 0x000fda0003f05270 */
[----:B------:R-:W0:Y:S01]  /*14170*/  @!P0 S2R R3, SR_CgaCtaId ;  /* 0x0000000000038919 */ /* 0x000e220000008800 */
[----:B------:R-:W-:-:S04]  /*14180*/  @!P0 MOV R2, 0x400 ;  /* 0x0000040000028802 */ /* 0x000fc80000000f00 */
[----:B0-----:R-:W-:-:S05]  /*14190*/  @!P0 LEA R2, R3, R2, 0x18 ;  /* 0x0000000203028211 */ /* 0x001fca00078ec0ff */
[----:B------:R0:W-:Y:S01]  /*141a0*/  @!P0 STS.128 [R2+0x308d0], R24 ;  /* 0x0308d01802008388 */ /* 0x0001e20000000c00 */
[----:B------:R-:W-:Y:S06]  /*141b0*/  BAR.ARV 0x5, 0x180 ;  /* 0x0146000000007b1d */ /* 0x000fec0000002000 */
.L_x_1330:
[----:B------:R2:W-:Y:S01]  /*141c0*/  STL [R1+0x20], RZ ;  /* 0x000020ff01007387 */ /* 0x0005e20000100800 */
[----:B------:R-:W-:Y:S01]  /*141d0*/  ULDC UR4, c[0x0][0xc3c] ;  /* 0x00030f0000047ab9 */ /* 0x000fe20000000800 */
[----:B------:R-:W-:Y:S01]  /*141e0*/  IMAD.MOV.U32 R28, RZ, RZ, 0x1 ;  /* 0x00000001ff1c7424 */ /* 0x000fe200078e00ff */
[----:B-1----:R-:W-:Y:S01]  /*141f0*/  ISETP.GE.AND P0, PT, R27, UR4, PT ;  /* 0x000000041b007c0c */ /* 0x002fe2000bf06270 */
[----:B------:R-:W-:-:S12]  /*14200*/  IMAD.MOV.U32 R22, RZ, RZ, RZ ;  /* 0x000000ffff167224 */ /* 0x000fd800078e00ff */
[----:B--2---:R-:W-:Y:S05]  /*14210*/  @P0 BRA `(.L_x_1338) ;  /* 0x0000005000440947 */ /* 0x004fea0003800000 */
[----:B0-----:R-:W2:Y:S01]  /*14220*/  LDL R2, [R1+0x30] ;  /* 0x0000300001027983 */ /* 0x001ea20000100800 */
[----:B------:R-:W0:Y:S01]  /*14230*/  S2UR UR5, SR_CgaCtaId ;  /* 0x00000000000579c3 */ /* 0x000e220000008800 */
[C---:B------:R-:W-:Y:S01]  /*14240*/  IMAD.SHL.U32 R33, R0.reuse, 0x8, RZ ;  /* 0x0000000800217824 */ /* 0x040fe200078e00ff */
[----:B------:R-:W-:Y:S01]  /*14250*/  LOP3.LUT R4, R0, 0x7f, RZ, 0xc0, !PT ;  /* 0x0000007f00047812 */ /* 0x000fe200078ec0ff */
[----:B------:R1:W-:Y:S01]  /*14260*/  STL [R1+0x20], RZ ;  /* 0x000020ff01007387 */ /* 0x0003e20000100800 */
[----:B------:R-:W-:Y:S01]  /*14270*/  BSSY B8, `(.L_x_1338) ;  /* 0x000050b000087945 */ /* 0x000fe20003800000 */
[----:B------:R-:W-:Y:S01]  /*14280*/  IMAD.MOV.U32 R28, RZ, RZ, 0x1 ;  /* 0x00000001ff1c7424 */ /* 0x000fe200078e00ff */
[----:B------:R-:W-:Y:S01]  /*14290*/  LOP3.LUT R3, R33, 0x1f8, RZ, 0xc0, !PT ;  /* 0x000001f821037812 */ /* 0x000fe200078ec0ff */
[----:B------:R-:W-:Y:S01]  /*142a0*/  IMAD.MOV.U32 R22, RZ, RZ, RZ ;  /* 0x000000ffff167224 */ /* 0x000fe200078e00ff */
[----:B------:R-:W-:Y:S01]  /*142b0*/  ULDC UR39, c[0x0][0xc] ;  /* 0x0000030000277ab9 */ /* 0x000fe20000000800 */
[----:B--2---:R-:W-:-:S02]  /*142c0*/  R2UR UR4, R2 ;  /* 0x00000000020472ca */ /* 0x004fc400000e0000 */
[----:B------:R-:W-:Y:S01]  /*142d0*/  LOP3.LUT R2, R3, 0x38, R0, 0x78, !PT ;  /* 0x0000003803027812 */ /* 0x000fe200078e7800 */
[----:B------:R-:W-:Y:S01]  /*142e0*/  IMAD.SHL.U32 R0, R0, 0x10, RZ ;  /* 0x0000001000007824 */ /* 0x000fe200078e00ff */
[----:B------:R-:W-:Y:S02]  /*142f0*/  SHF.R.U32.HI R3, RZ, 0x3, R4 ;  /* 0x00000003ff037819 */ /* 0x000fe40000011604 */
[----:B------:R-:W-:Y:S02]  /*14300*/  LOP3.LUT R31, R2, 0x200, R33, 0xf8, !PT ;  /* 0x00000200021f7812 */ /* 0x000fe400078ef821 */
[----:B------:R-:W-:Y:S02]  /*14310*/  LOP3.LUT R33, R33, 0x38, RZ, 0xc0, !PT ;  /* 0x0000003821217812 */ /* 0x000fe400078ec0ff */
[----:B------:R-:W-:Y:S02]  /*14320*/  LOP3.LUT R0, R3, 0x70, R0, 0xf8, !PT ;  /* 0x0000007003007812 */ /* 0x000fe400078ef800 */
[C---:B------:R-:W-:Y:S01]  /*14330*/  LOP3.LUT R37, R33.reuse, 0x40, RZ, 0xfc, !PT ;  /* 0x0000004021257812 */ /* 0x040fe200078efcff */
[----:B------:R-:W-:Y:S01]  /*14340*/  ULOP3.LUT UR38, UR4, 0x2, URZ, 0xfc, !UPT ;  /* 0x0000000204267892 */ /* 0x000fe2000f8efc3f */
[----:B------:R-:W-:-:S02]  /*14350*/  LOP3.LUT R36, R33, 0x80, RZ, 0xfc, !PT ;  /* 0x0000008021247812 */ /* 0x000fc400078efcff */
[----:B------:R-:W-:Y:S01]  /*14360*/  UMOV UR4, 0x400 ;  /* 0x0000040000047882 */ /* 0x000fe20000000000 */
[----:B------:R-:W-:Y:S01]  /*14370*/  LOP3.LUT R34, R33, 0xc0, RZ, 0xfc, !PT ;  /* 0x000000c021227812 */ /* 0x000fe200078efcff */
[----:B0-----:R-:W-:-:S06]  /*14380*/  ULEA UR4, UR5, UR4, 0x18 ;  /* 0x0000000405047291 */ /* 0x001fcc000f8ec03f */
[----:B------:R-:W-:-:S04]  /*14390*/  IMAD.U32 R17, RZ, RZ, UR4 ;  /* 0x00000004ff117e24 */ /* 0x000fc8000f8e00ff */
[----:B-1----:R-:W-:-:S07]  /*143a0*/  IMAD R32, R31, 0x2, R17 ;  /* 0x000000021f207824 */ /* 0x002fce00078e0211 */
.L_x_1411:
[----:B------:R-:W-:Y:S05]  /*143b0*/  YIELD ;  /* 0x0000000000007946 */ /* 0x000fea0003800000 */
[----:B------:R-:W-:Y:S01]  /*143c0*/  ULDC.64 UR4, c[0x0][0xa28] ;  /* 0x00028a0000047ab9 */ /* 0x000fe20000000a00 */
[----:B------:R-:W-:Y:S01]  /*143d0*/  IMAD.MOV.U32 R19, RZ, RZ, RZ ;  /* 0x000000ffff137224 */ /* 0x000fe200078e00ff */
[----:B------:R-:W-:-:S04]  /*143e0*/  ISETP.NE.U32.AND P0, PT, RZ, UR4, PT ;  /* 0x00000004ff007c0c */ /* 0x000fc8000bf05070 */
[----:B------:R-:W-:Y:S01]  /*143f0*/  ISETP.NE.AND.EX P0, PT, RZ, UR5, PT, P0 ;  /* 0x00000005ff007c0c */ /* 0x000fe2000bf05300 */
[----:B------:R-:W-:-:S12]  /*14400*/  ULDC.64 UR4, c[0x0][0xa18] ;  /* 0x0002860000047ab9 */ /* 0x000fd80000000a00 */
[----:B0-----:R-:W0:Y:S02]  /*14410*/  @P0 LDC.64 R2, c[0x0][0xa28] ;  /* 0x00028a00ff020b82 */ /* 0x001e240000000a00 */
[----:B0-----:R-:W-:-:S05]  /*14420*/  @P0 IMAD.WIDE R2, R27, 0x4, R2 ;  /* 0x000000041b020825 */ /* 0x001fca00078e0202 */
[----:B--2---:R0:W2:Y:S01]  /*14430*/  @P0 LDG.E R19, desc[UR36][R2.64] ;  /* 0x0000002402130981 */ /* 0x0040a2000c1e1900 */
[----:B------:R-:W-:Y:S01]  /*14440*/  ISETP.NE.U32.AND P0, PT, RZ, UR4, PT ;  /* 0x00000004ff007c0c */ /* 0x000fe2000bf05070 */
[----:B------:R-:W-:Y:S01]  /*14450*/  IMAD.MOV.U32 R35, RZ, RZ, RZ ;  /* 0x000000ffff237224 */ /* 0x000fe200078e00ff */
[----:B------:R-:W-:Y:S02]  /*14460*/  LOP3.LUT R16, R16, 0xfffffeff, RZ, 0xc0, !PT ;  /* 0xfffffeff10107812 */ /* 0x000fe400078ec0ff */
[----:B------:R-:W-:Y:S01]  /*14470*/  ISETP.NE.AND.EX P1, PT, RZ, UR5, PT, P0 ;  /* 0x00000005ff007c0c */ /* 0x000fe2000bf25300 */
[----:B------:R-:W-:Y:S02]  /*14480*/  ULDC.64 UR4, c[0x0][0xa00] ;  /* 0x0002800000047ab9 */ /* 0x000fe40000000a00 */
[----:B------:R-:W-:Y:S01]  /*14490*/  ISETP.NE.U32.AND P0, PT, RZ, UR4, PT ;  /* 0x00000004ff007c0c */ /* 0x000fe2000bf05070 */
[----:B0-----:R-:W0:Y:S03]  /*144a0*/  LDC.64 R2, c[0x0][0xa00] ;  /* 0x00028000ff027b82 */ /* 0x001e260000000a00 */
[----:B------:R-:W-:Y:S01]  /*144b0*/  ISETP.NE.AND.EX P2, PT, RZ, UR5, PT, P0 ;  /* 0x00000005ff007c0c */ /* 0x000fe2000bf45300 */
[----:B------:R-:W-:-:S05]  /*144c0*/  ULDC.64 UR4, c[0x0][0x418] ;  /* 0x0001060000047ab9 */ /* 0x000fca0000000a00 */
[----:B------:R-:W1:Y:S07]  /*144d0*/  @P1 LDC.64 R4, c[0x0][0xa18] ;  /* 0x00028600ff041b82 */ /* 0x000e6e0000000a00 */
[----:B------:R-:W-:Y:S01]  /*144e0*/  @P2 LOP3.LUT R16, R16, 0x100, RZ, 0xfc, !PT ;  /* 0x0000010010102812 */ /* 0x000fe200078efcff */
[----:B0-----:R-:W-:-:S05]  /*144f0*/  IMAD.WIDE R2, R27, 0x4, R2 ;  /* 0x000000041b027825 */ /* 0x001fca00078e0202 */
[----:B------:R0:W5:Y:S01]  /*14500*/  @P2 LDG.E R35, desc[UR36][R2.64] ;  /* 0x0000002402232981 */ /* 0x000162000c1e1900 */
[----:B-1----:R-:W-:-:S05]  /*14510*/  @P1 IMAD.WIDE R4, R27, 0x4, R4 ;  /* 0x000000041b041825 */ /* 0x002fca00078e0204 */
[----:B------:R0:W5:Y:S01]  /*14520*/  @P1 LDG.E R29, desc[UR36][R4.64] ;  /* 0x00000024041d1981 */ /* 0x000162000c1e1900 */
[----:B------:R-:W-:-:S03]  /*14530*/  UISETP.NE.U32.AND UP0, UPT, UR4, URZ, UPT ;  /* 0x0000003f0400728c */ /* 0x000fc6000bf05070 */
[----:B------:R-:W-:Y:S01]  /*14540*/  ULDC UR4, c[0x0][0x424] ;  /* 0x0001090000047ab9 */ /* 0x000fe20000000800 */
[----:B------:R-:W-:-:S03]  /*14550*/  UISETP.NE.AND.EX UP0, UPT, UR5, URZ, UPT, UP0 ;  /* 0x0000003f0500728c */ /* 0x000fc6000bf05300 */
[----:B------:R-:W-:Y:S01]  /*14560*/  ULDC UR5, c[0x0][0x2f0] ;  /* 0x0000bc0000057ab9 */ /* 0x000fe20000000800 */
[----:B------:R-:W-:-:S04]  /*14570*/  USEL UR4, UR4, 0x1, UP0 ;  /* 0x0000000104047887 */ /* 0x000fc80008000000 */
[----:B------:R-:W-:-:S06]  /*14580*/  UIMAD UR4, UR4, UR5, URZ ;  /* 0x00000005040472a4 */ /* 0x000fcc000f8e023f */
[----:B------:R-:W-:Y:S01]  /*14590*/  IMAD.U32 R0, RZ, RZ, UR4 ;  /* 0x00000004ff007e24 */ /* 0x000fe2000f8e00ff */
[----:B--2---:R0:W-:Y:S01]  /*145a0*/  STL [R1+0x8], R19 ;  /* 0x0000081301007387 */ /* 0x0041e20000100800 */
[----:B------:R-:W-:Y:S05]  /*145b0*/  @P1 BRA `(.L_x_1339) ;  /* 0x0000000000181947 */ /* 0x000fea0003800000 */
[----:B------:R-:W-:Y:S02]  /*145c0*/  ULDC UR4, c[0x0][0x288] ;  /* 0x0000a20000047ab9 */ /* 0x000fe40000000800 */
[----:B-----5:R-:W-:Y:S01]  /*145d0*/  IMAD.U32 R29, RZ, RZ, UR4 ;  /* 0x00000004ff1d7e24 */ /* 0x020fe2000f8e00ff */
[----:B------:R-:W-:Y:S06]  /*145e0*/  @!P2 BRA `(.L_x_1339) ;  /* 0x00000000000ca947 */ /* 0x000fec0003800000 */
[----:B0-----:R-:W2:Y:S04]  /*145f0*/  LDG.E R4, desc[UR36][R2.64] ;  /* 0x0000002402047981 */ /* 0x001ea8000c1e1900 */
[----:B------:R-:W2:Y:S02]  /*14600*/  LDG.E R29, desc[UR36][R2.64+0x4] ;  /* 0x00000424021d7981 */ /* 0x000ea4000c1e1900 */
[----:B--2---:R-:W-:-:S07]  /*14610*/  IMAD.IADD R29, R29, 0x1, -R4 ;  /* 0x000000011d1d7824 */ /* 0x004fce00078e0a04 */
.L_x_1339:
[----:B------:R-:W-:Y:S02]  /*14620*/  ULDC.64 UR4, c[0x0][0xa20] ;  /* 0x0002880000047ab9 */ /* 0x000fe40000000a00 */
[----:B------:R-:W-:-:S04]  /*14630*/  ISETP.NE.U32.AND P0, PT, RZ, UR4, PT ;  /* 0x00000004ff007c0c */ /* 0x000fc8000bf05070 */
[----:B------:R-:W-:-:S13]  /*14640*/  ISETP.NE.AND.EX P0, PT, RZ, UR5, PT, P0 ;  /* 0x00000005ff007c0c */ /* 0x000fda000bf05300 */
[----:B------:R-:W-:Y:S05]  /*14650*/  @!P0 BRA `(.L_x_1340) ;  /* 0x0000000000108947 */ /* 0x000fea0003800000 */
[----:B0-----:R-:W0:Y:S02]  /*14660*/  LDC.64 R2, c[0x0][0xa20] ;  /* 0x00028800ff027b82 */ /* 0x001e240000000a00 */
[----:B0-----:R-:W-:-:S05]  /*14670*/  IMAD.WIDE R2, R27, 0x4, R2 ;  /* 0x000000041b027825 */ /* 0x001fca00078e0202 */
[----:B------:R0:W5:Y:S01]  /*14680*/  LDG.E R0, desc[UR36][R2.64] ;  /* 0x0000002402007981 */ /* 0x000162000c1e1900 */
[----:B------:R-:W-:Y:S05]  /*14690*/  BRA `(.L_x_1341) ;  /* 0x0000000000247947 */ /* 0x000fea0003800000 */
.L_x_1340:
[----:B------:R-:W-:Y:S02]  /*146a0*/  ULDC.64 UR4, c[0x0][0xa08] ;  /* 0x0002820000047ab9 */ /* 0x000fe40000000a00 */
[----:B------:R-:W-:-:S04]  /*146b0*/  ISETP.NE.U32.AND P0, PT, RZ, UR4, PT ;  /* 0x00000004ff007c0c */ /* 0x000fc8000bf05070 */
[----:B------:R-:W-:-:S13]  /*146c0*/  ISETP.NE.AND.EX P0, PT, RZ, UR5, PT, P0 ;  /* 0x00000005ff007c0c */ /* 0x000fda000bf05300 */
[----:B------:R-:W-:Y:S05]  /*146d0*/  @!P0 BRA `(.L_x_1341) ;  /* 0x0000000000148947 */ /* 0x000fea0003800000 */
[----:B0-----:R-:W0:Y:S02]  /*146e0*/  LDC.64 R2, c[0x0][0xa08] ;  /* 0x00028200ff027b82 */ /* 0x001e240000000a00 */
[----:B0-----:R-:W-:-:S05]  /*146f0*/  IMAD.WIDE R2, R27, 0x4, R2 ;  /* 0x000000041b027825 */ /* 0x001fca00078e0202 */
[----:B------:R-:W2:Y:S04]  /*14700*/  LDG.E R0, desc[UR36][R2.64] ;  /* 0x0000002402007981 */ /* 0x000ea8000c1e1900 */
[----:B------:R-:W2:Y:S02]  /*14710*/  LDG.E R5, desc[UR36][R2.64+0x4] ;  /* 0x0000042402057981 */ /* 0x000ea4000c1e1900 */
[----:B--2---:R-:W-:-:S07]  /*14720*/  IMAD.IADD R0, R5, 0x1, -R0 ;  /* 0x0000000105007824 */ /* 0x004fce00078e0a00 */
.L_x_1341:
[----:B0-----:R-:W0:Y:S01]  /*14730*/  LDC R2, c[0x0][0x448] ;  /* 0x00011200ff027b82 */ /* 0x001e220000000800 */
[----:B-----5:R-:W-:Y:S01]  /*14740*/  IMAD.IADD R23, R0, 0x1, -R19 ;  /* 0x0000000100177824 */ /* 0x020fe200078e0a13 */
[----:B------:R-:W-:Y:S01]  /*14750*/  LOP3.LUT R16, R16, 0xffffff7f, RZ, 0xc0, !PT ;  /* 0xffffff7f10107812 */ /* 0x000fe200078ec0ff */
[----:B------:R-:W-:-:S03]  /*14760*/  IMAD.SHL.U32 R25, R25, 0x80, RZ ;  /* 0x0000008019197824 */ /* 0x000fc600078e00ff */
[----:B------:R1:W-:Y:S01]  /*14770*/  STL [R1], R23 ;  /* 0x0000001701007387 */ /* 0x0003e20000100800 */
[----:B------:R-:W-:Y:S01]  /*14780*/  VIADD R4, R25, 0x7f ;  /* 0x0000007f19047836 */ /* 0x000fe20000000000 */
[----:B0-----:R-:W-:Y:S02]  /*14790*/  ISETP.NE.AND P2, PT, R2, 0x1, PT ;  /* 0x000000010200780c */ /* 0x001fe40003f45270 */
[----:B------:R-:W0:Y:S11]  /*147a0*/  LDC.64 R2, c[0x0][0x9e0] ;  /* 0x00027800ff027b82 */ /* 0x000e360000000a00 */
[----:B------:R-:W2:Y:S01]  /*147b0*/  @P2 LDC R5, c[0x0][0x44c] ;  /* 0x00011300ff052b82 */ /* 0x000ea20000000800 */
[----:B------:R-:W-:-:S07]  /*147c0*/  @P2 LOP3.LUT R16, R16, 0x80, RZ, 0xfc, !PT ;  /* 0x0000008010102812 */ /* 0x000fce00078efcff */
[----:B------:R-:W3:Y:S01]  /*147d0*/  @P2 LDC R6, c[0x0][0x450] ;  /* 0x00011400ff062b82 */ /* 0x000ee20000000800 */
[----:B0-----:R-:W-:Y:S01]  /*147e0*/  ISETP.GE.AND P1, PT, R3, 0x1, PT ;  /* 0x000000010300780c */ /* 0x001fe20003f26270 */
[----:B--2---:R-:W-:-:S05]  /*147f0*/  @P2 IMAD.HI.U32 R5, R4, R5, RZ ;  /* 0x0000000504052227 */ /* 0x004fca00078e00ff */
[----:B---3--:R-:W-:Y:S02]  /*14800*/  @P2 SHF.R.U32.HI R4, RZ, R6, R5 ;  /* 0x00000006ff042219 */ /* 0x008fe40000011605 */
[----:B------:R-:W-:-:S05]  /*14810*/  IADD3 R5, R23, 0x1, -R29 ;  /* 0x0000000117057810 */ /* 0x000fca0007ffe81d */
[----:B------:R-:W-:-:S04]  /*14820*/  IMAD.IADD R7, R5, 0x1, R4 ;  /* 0x0000000105077824 */ /* 0x000fc800078e0204 */
[----:B------:R-:W-:Y:S01]  /*14830*/  IMAD.IADD R2, R7, 0x1, R2 ;  /* 0x0000000107027824 */ /* 0x000fe200078e0202 */
[----:B-1----:R-:W-:Y:S06]  /*14840*/  @!P1 BRA `(.L_x_1342) ;  /* 0x0000000000489947 */ /* 0x002fec0003800000 */
[C---:B------:R-:W-:Y:S01]  /*14850*/  ISETP.GT.AND P0, PT, R7.reuse, RZ, PT ;  /* 0x000000ff0700720c */ /* 0x040fe20003f04270 */
[----:B------:R-:W-:Y:S01]  /*14860*/  BSSY B0, `(.L_x_1343) ;  /* 0x000000e000007945 */ /* 0x000fe20003800000 */
[----:B------:R-:W-:-:S11]  /*14870*/  VIADD R0, R7, 0xffffffff ;  /* 0xffffffff07007836 */ /* 0x000fd60000000000 */
[----:B------:R-:W-:Y:S05]  /*14880*/  @P0 BRA `(.L_x_1344) ;  /* 0x00000000001c0947 */ /* 0x000fea0003800000 */
[----:B------:R-:W-:Y:S01]  /*14890*/  ISETP.NE.AND P0, PT, R3, 0x1, PT ;  /* 0x000000010300780c */ /* 0x000fe20003f05270 */
[----:B------:R-:W-:-:S12]  /*148a0*/  IMAD.MOV R7, RZ, RZ, -R7 ;  /* 0x000000ffff077224 */ /* 0x000fd800078e0a07 */
[----:B------:R-:W0:Y:S02]  /*148b0*/  @P0 LDC.64 R4, c[0x0][0x9e8] ;  /* 0x00027a00ff040b82 */ /* 0x000e240000000a00 */
[----:B0-----:R-:W-:-:S05]  /*148c0*/  @P0 IMAD.HI.U32 R4, R7, R4, RZ ;  /* 0x0000000407040227 */ /* 0x001fca00078e00ff */
[----:B------:R-:W-:-:S04]  /*148d0*/  @P0 SHF.R.U32.HI R7, RZ, R5, R4 ;  /* 0x00000005ff070219 */ /* 0x000fc80000011604 */
[----:B------:R-:W-:Y:S01]  /*148e0*/  LOP3.LUT R0, RZ, R7, RZ, 0x33, !PT ;  /* 0x00000007ff007212 */ /* 0x000fe200078e33ff */
[----:B------:R-:W-:Y:S06]  /*148f0*/  BRA `(.L_x_1345) ;  /* 0x0000000000107947 */ /* 0x000fec0003800000 */
.L_x_1344:
[----:B------:R-:W-:-:S13]  /*14900*/  ISETP.NE.AND P0, PT, R3, 0x1, PT ;  /* 0x000000010300780c */ /* 0x000fda0003f05270 */
[----:B------:R-:W0:Y:S02]  /*14910*/  @P0 LDC.64 R4, c[0x0][0x9e8] ;  /* 0x00027a00ff040b82 */ /* 0x000e240000000a00 */
[----:B0-----:R-:W-:-:S05]  /*14920*/  @P0 IMAD.HI.U32 R4, R0, R4, RZ ;  /* 0x0000000400040227 */ /* 0x001fca00078e00ff */
[----:B------:R-:W-:-:S07]  /*14930*/  @P0 SHF.R.U32.HI R0, RZ, R5, R4 ;  /* 0x00000005ff000219 */ /* 0x000fce0000011604 */
.L_x_1345:
[----:B------:R-:W-:Y:S05]  /*14940*/  BSYNC B0 ;  /* 0x0000000000007941 */ /* 0x000fea0003800000 */
.L_x_1343:
[----:B------:R-:W-:-:S05]  /*14950*/  IMAD R5, R0, R3, R3 ;  /* 0x0000000300057224 */ /* 0x000fca00078e0203 */
[----:B------:R-:W-:-:S07]  /*14960*/  VIMNMX R2, R2, R5, PT ;  /* 0x0000000502027248 */ /* 0x000fce0003fe0100 */
.L_x_1342:
[----:B------:R-:W0:Y:S01]  /*14970*/  @P2 LDC R0, c[0x0][0x44c] ;  /* 0x00011300ff002b82 */ /* 0x000e220000000800 */
[----:B------:R-:W-:Y:S01]  /*14980*/  VIADD R2, R2, 0x3f ;  /* 0x0000003f02027836 */ /* 0x000fe20000000000 */
[----:B------:R-:W-:Y:S01]  /*14990*/  ULDC UR4, c[0x0][0x9dc] ;  /* 0x0002770000047ab9 */ /* 0x000fe20000000800 */
[----:B------:R-:W-:-:S05]  /*149a0*/  IMAD.MOV.U32 R4, RZ, RZ, R25 ;  /* 0x000000ffff047224 */ /* 0x000fca00078e0019 */
[----:B------:R-:W1:Y:S01]  /*149b0*/  @P2 LDC R5, c[0x0][0x450] ;  /* 0x00011400ff052b82 */ /* 0x000e620000000800 */
[----:B0-----:R-:W-:-:S05]  /*149c0*/  @P2 IMAD.HI.U32 R0, R25, R0, RZ ;  /* 0x0000000019002227 */ /* 0x001fca00078e00ff */
[----:B-1----:R-:W-:Y:S01]  /*149d0*/  @P2 SHF.R.U32.HI R4, RZ, R5, R0 ;  /* 0x00000005ff042219 */ /* 0x002fe20000011600 */
[----:B------:R-:W-:Y:S01]  /*149e0*/  VIADD R0, R23, 0x3f ;  /* 0x0000003f17007836 */ /* 0x000fe20000000000 */
[----:B------:R-:W-:Y:S02]  /*149f0*/  SHF.R.S32.HI R5, RZ, 0x1f, R2 ;  /* 0x0000001fff057819 */ /* 0x000fe40000011402 */
[----:B------:R-:W-:Y:S02]  /*14a00*/  IADD3 R4, R4, R23, -R29 ;  /* 0x0000001704047210 */ /* 0x000fe40007ffe81d */
[----:B------:R-:W-:Y:S02]  /*14a10*/  LEA.HI R2, R5, R2, RZ, 0x6 ;  /* 0x0000000205027211 */ /* 0x000fe400078f30ff */
[----:B------:R-:W-:Y:S02]  /*14a20*/  SHF.R.S32.HI R5, RZ, 0x1f, R0 ;  /* 0x0000001fff057819 */ /* 0x000fe40000011400 */
[----:B------:R-:W-:Y:S01]  /*14a30*/  SHF.R.S32.HI R7, RZ, 0x6, R2 ;  /* 0x00000006ff077819 */ /* 0x000fe20000011402 */
[----:B------:R-:W-:Y:S01]  /*14a40*/  VIADD R2, R4, -UR4 ;  /* 0x8000000404027c36 */ /* 0x000fe20008000000 */
[----:B------:R-:W-:-:S04]  /*14a50*/  LEA.HI R5, R5, R0, RZ, 0x6 ;  /* 0x0000000005057211 */ /* 0x000fc800078f30ff */
[----:B------:R-:W-:-:S04]  /*14a60*/  SHF.R.S32.HI R0, RZ, 0x6, R5 ;  /* 0x00000006ff007819 */ /* 0x000fc80000011405 */
[----:B------:R-:W-:Y:S01]  /*14a70*/  VIMNMX R0, R0, R7, PT ;  /* 0x0000000700007248 */ /* 0x000fe20003fe0100 */
[----:B------:R-:W-:Y:S06]  /*14a80*/  @!P1 BRA `(.L_x_1346) ;  /* 0x0000000000489947 */ /* 0x000fec0003800000 */
[----:B------:R-:W-:Y:S01]  /*14a90*/  IMAD.MOV.U32 R6, RZ, RZ, R4 ;  /* 0x000000ffff067224 */ /* 0x000fe200078e0004 */
[----:B------:R-:W-:Y:S04]  /*14aa0*/  BSSY B0, `(.L_x_1347) ;  /* 0x000000e000007945 */ /* 0x000fe80003800000 */
[----:B------:R-:W-:-:S13]  /*14ab0*/  ISETP.GT.AND P0, PT, R6, -0x1, PT ;  /* 0xffffffff0600780c */ /* 0x000fda0003f04270 */
[----:B------:R-:W-:Y:S05]  /*14ac0*/  @P0 BRA `(.L_x_1348) ;  /* 0x00000000001c0947 */ /* 0x000fea0003800000 */
[----:B------:R-:W-:Y:S02]  /*14ad0*/  ISETP.NE.AND P0, PT, R3, 0x1, PT ;  /* 0x000000010300780c */ /* 0x000fe40003f05270 */
[----:B------:R-:W-:-:S11]  /*14ae0*/  LOP3.LUT R7, RZ, R6, RZ, 0x33, !PT ;  /* 0x00000006ff077212 */ /* 0x000fd600078e33ff */
[----:B------:R-:W0:Y:S02]  /*14af0*/  @P0 LDC.64 R4, c[0x0][0x9e8] ;  /* 0x00027a00ff040b82 */ /* 0x000e240000000a00 */
[----:B0-----:R-:W-:-:S05]  /*14b00*/  @P0 IMAD.HI.U32 R4, R7, R4, RZ ;  /* 0x0000000407040227 */ /* 0x001fca00078e00ff */
[----:B------:R-:W-:-:S04]  /*14b10*/  @P0 SHF.R.U32.HI R7, RZ, R5, R4 ;  /* 0x00000005ff070219 */ /* 0x000fc80000011604 */
[----:B------:R-:W-:Y:S01]  /*14b20*/  LOP3.LUT R6, RZ, R7, RZ, 0x33, !PT ;  /* 0x00000007ff067212 */ /* 0x000fe200078e33ff */
[----:B------:R-:W-:Y:S06]  /*14b30*/  BRA `(.L_x_1349) ;  /* 0x0000000000107947 */ /* 0x000fec0003800000 */
.L_x_1348:
[----:B------:R-:W-:-:S13]  /*14b40*/  ISETP.NE.AND P0, PT, R3, 0x1, PT ;  /* 0x000000010300780c */ /* 0x000fda0003f05270 */
[----:B------:R-:W0:Y:S02]  /*14b50*/  @P0 LDC.64 R4, c[0x0][0x9e8] ;  /* 0x00027a00ff040b82 */ /* 0x000e240000000a00 */
[----:B0-----:R-:W-:-:S05]  /*14b60*/  @P0 IMAD.HI.U32 R4, R6, R4, RZ ;  /* 0x0000000406040227 */ /* 0x001fca00078e00ff */
[----:B------:R-:W-:-:S07]  /*14b70*/  @P0 SHF.R.U32.HI R6, RZ, R5, R4 ;  /* 0x00000005ff060219 */ /* 0x000fce0000011604 */
.L_x_1349:
[----:B------:R-:W-:Y:S05]  /*14b80*/  BSYNC B0 ;  /* 0x0000000000007941 */ /* 0x000fea0003800000 */
.L_x_1347:
[----:B------:R-:W-:-:S05]  /*14b90*/  IMAD R3, R6, R3, RZ ;  /* 0x0000000306037224 */ /* 0x000fca00078e02ff */
[----:B------:R-:W-:-:S07]  /*14ba0*/  VIMNMX R2, R2, R3, !PT ;  /* 0x0000000302027248 */ /* 0x000fce0007fe0100 */
.L_x_1346:
[----:B------:R-:W-:Y:S01]  /*14bb0*/  SHF.R.S32.HI R3, RZ, 0x1f, R2 ;  /* 0x0000001fff037819 */ /* 0x000fe20000011402 */
[----:B------:R-:W-:Y:S03]  /*14bc0*/  BSSY B0, `(.L_x_1350) ;  /* 0x000002a000007945 */ /* 0x000fe60003800000 */
[----:B------:R-:W-:Y:S02]  /*14bd0*/  LEA.HI R3, R3, R2, RZ, 0x6 ;  /* 0x0000000203037211 */ /* 0x000fe400078f30ff */
[----:B------:R-:W-:Y:S02]  /*14be0*/  LOP3.LUT R2, R26, 0xff000000, RZ, 0xc0, !PT ;  /* 0xff0000001a027812 */ /* 0x000fe400078ec0ff */
[----:B------:R-:W-:-:S04]  /*14bf0*/  SHF.R.S32.HI R3, RZ, 0x6, R3 ;  /* 0x00000006ff037819 */ /* 0x000fc80000011403 */
[----:B------:R-:W-:Y:S02]  /*14c00*/  VIMNMX R5, RZ, R3, !PT ;  /* 0x00000003ff057248 */ /* 0x000fe40007fe0100 */
[----:B------:R-:W-:Y:S02]  /*14c10*/  SHF.R.U32.HI R3, RZ, 0x8, R2 ;  /* 0x00000008ff037819 */ /* 0x000fe40000011602 */
[----:B------:R-:W-:Y:S02]  /*14c20*/  ISETP.GT.AND P0, PT, R0, R5, PT ;  /* 0x000000050000720c */ /* 0x000fe40003f04270 */
[----:B------:R-:W-:-:S04]  /*14c30*/  LOP3.LUT R2, R26, 0xff0000, RZ, 0xc0, !PT ;  /* 0x00ff00001a027812 */ /* 0x000fc800078ec0ff */
[----:B------:R-:W-:Y:S01]  /*14c40*/  LEA.HI R2, R2, R3, RZ, 0x10 ;  /* 0x0000000302027211 */ /* 0x000fe200078f80ff */
[----:B------:R-:W-:-:S03]  /*14c50*/  IMAD.MOV.U32 R3, RZ, RZ, RZ ;  /* 0x000000ffff037224 */ /* 0x000fc600078e00ff */
[----:B------:R-:W-:-:S03]  /*14c60*/  LOP3.LUT R4, R2, 0xff, RZ, 0xc0, !PT ;  /* 0x000000ff02047812 */ /* 0x000fc600078ec0ff */
[----:B------:R-:W-:Y:S05]  /*14c70*/  @!P0 BRA `(.L_x_1351) ;  /* 0x0000000000788947 */ /* 0x000fea0003800000 */
[----:B------:R-:W-:Y:S01]  /*14c80*/  SHF.R.U32.HI R7, RZ, 0x10, R2 ;  /* 0x00000010ff077819 */ /* 0x000fe20000011602 */
[----:B------:R-:W-:-:S03]  /*14c90*/  IMAD.MOV.U32 R2, RZ, RZ, RZ ;  /* 0x000000ffff027224 */ /* 0x000fc600078e00ff */
[----:B------:R-:W-:-:S13]  /*14ca0*/  ISETP.NE.AND P0, PT, R7, RZ, PT ;  /* 0x000000ff0700720c */ /* 0x000fda0003f05270 */
[----:B------:R-:W0:Y:S02]  /*14cb0*/  @!P0 LDC R7, c[0x0][0x9f0] ;  /* 0x00027c00ff078b82 */ /* 0x000e240000000800 */
[----:B0-----:R-:W-:Y:S02]  /*14cc0*/  IABS R6, R7 ;  /* 0x0000000700067213 */ /* 0x001fe40000000000 */
[----:B------:R-:W-:Y:S02]  /*14cd0*/  IADD3 R8, R7, -0x1, R0 ;  /* 0xffffffff07087810 */ /* 0x000fe40007ffe000 */
[----:B------:R-:W0:Y:S03]  /*14ce0*/  I2F.RP R9, R6 ;  /* 0x0000000600097306 */ /* 0x000e260000209400 */
[----:B------:R-:W-:-:S05]  /*14cf0*/  IMAD.IADD R8, R8, 0x1, -R5 ;  /* 0x0000000108087824 */ /* 0x000fca00078e0a05 */
[----:B------:R-:W-:-:S04]  /*14d00*/  LOP3.LUT R10, R8, R7, RZ, 0x3c, !PT ;  /* 0x00000007080a7212 */ /* 0x000fc800078e3cff */
[----:B------:R-:W-:Y:S01]  /*14d10*/  ISETP.GE.AND P2, PT, R10, RZ, PT ;  /* 0x000000ff0a00720c */ /* 0x000fe20003f46270 */
[----:B0-----:R-:W0:Y:S02]  /*14d20*/  MUFU.RCP R9, R9 ;  /* 0x0000000900097308 */ /* 0x001e240000001000 */
[----:B0-----:R-:W-:-:S06]  /*14d30*/  VIADD R3, R9, 0xffffffe ;  /* 0x0ffffffe09037836 */ /* 0x001fcc0000000000 */
[----:B------:R-:W0:Y:S02]  /*14d40*/  F2I.FTZ.U32.TRUNC.NTZ R3, R3 ;  /* 0x0000000300037305 */ /* 0x000e24000021f000 */
[----:B0-----:R-:W-:-:S04]  /*14d50*/  IMAD.MOV R11, RZ, RZ, -R3 ;  /* 0x000000ffff0b7224 */ /* 0x001fc800078e0a03 */
        /* <DEDUP_REMOVED lines=16> */
.L_x_1351:
[----:B------:R-:W-:Y:S05]  /*14e60*/  BSYNC B0 ;  /* 0x0000000000007941 */ /* 0x000fea0003800000 */
.L_x_1350:
[-C--:B------:R-:W-:Y:S01]  /*14e70*/  IMAD R2, R4, R3.reuse, R5 ;  /* 0x0000000304027224 */ /* 0x080fe200078e0205 */
        /* <DEDUP_REMOVED lines=23> */
.L_x_1353:
        /* <DEDUP_REMOVED lines=20> */
.L_x_1356:
[----:B------:R-:W-:Y:S05]  /*15130*/  BSYNC B6 ;  /* 0x0000000000067941 */ /* 0x000fea0003800000 */
.L_x_1355:
        /* <DEDUP_REMOVED lines=20> */
.L_x_1359:
[----:B------:R0:W1:Y:S01]  /*15280*/  LDC.64 R2, c[0x4][R18] ;  /* 0x0100000012027b82 */ /* 0x0000620000000a00 */
[----:B------:R-:W-:Y:S01]  /*15290*/  ULDC.64 UR6, c[0x4][0x138] ;  /* 0x01004e0000067ab9 */ /* 0x000fe20000000a00 */
[----:B------:R-:W-:Y:S01]  /*152a0*/  ULDC.64 UR8, c[0x4][0x140] ;  /* 0x0100500000087ab9 */ /* 0x000fe20000000a00 */
[----:B------:R-:W-:Y:S01]  /*152b0*/  ULDC.64 UR4, c[0x4][0xd0] ;  /* 0x0100340000047ab9 */ /* 0x000fe20000000a00 */
        /* <DEDUP_REMOVED lines=11> */
.L_x_1358:
[----:B------:R-:W-:Y:S05]  /*15370*/  BSYNC B6 ;  /* 0x0000000000067941 */ /* 0x000fea0003800000 */
.L_x_1357:
[----:B------:R-:W-:Y:S01]  /*15380*/  ULDC.64 UR4, c[0x0][0x9f8] ;  /* 0x00027e0000047ab9 */ /* 0x000fe20000000a00 */
[----:B------:R-:W-:Y:S01]  /*15390*/  IMAD.MOV.U32 R18, RZ, RZ, R30 ;  /* 0x000000ffff127224 */ /* 0x000fe200078e001e */
[----:B------:R-:W-:Y:S01]  /*153a0*/  ISETP.NE.U32.AND P0, PT, RZ, UR4, PT ;  /* 0x00000004ff007c0c */ /* 0x000fe2000bf05070 */
[----:B------:R-:W-:Y:S01]  /*153b0*/  IMAD.MOV.U32 R30, RZ, RZ, R27 ;  /* 0x000000ffff1e7224 */ /* 0x000fe200078e001b */
[----:B------:R-:W-:Y:S01]  /*153c0*/  ULDC UR4, c[0x0][0x2f4] ;  /* 0x0000bd0000047ab9 */ /* 0x000fe20000000800 */
[----:B------:R-:W0:Y:S01]  /*153d0*/  LDC R10, c[0x0][0x430] ;  /* 0x00010c00ff0a7b82 */ /* 0x000e220000000800 */
[----:B------:R-:W-:-:S13]  /*153e0*/  ISETP.NE.AND.EX P0, PT, RZ, UR5, PT, P0 ;  /* 0x00000005ff007c0c */ /* 0x000fda000bf05300 */
[----:B------:R-:W1:Y:S01]  /*153f0*/  @P0 LDC.64 R2, c[0x0][0x9f8] ;  /* 0x00027e00ff020b82 */ /* 0x000e620000000a00 */
[----:B------:R-:W-:Y:S02]  /*15400*/  ISETP.GE.AND P2, PT, R37, UR4, PT ;  /* 0x0000000425007c0c */ /* 0x000fe4000bf46270 */
[----:B------:R-:W-:Y:S01]  /*15410*/  LOP3.LUT R16, R16, 0xffffffef, RZ, 0xc0, !PT ;  /* 0xffffffef10107812 */ /* 0x000fe200078ec0ff */
[----:B-1----:R-:W-:-:S05]  /*15420*/  @P0 IMAD.WIDE R2, R27, 0x4, R2 ;  /* 0x000000041b020825 */ /* 0x002fca00078e0202 */
[----:B------:R1:W5:Y:S01]  /*15430*/  @P0 LDG.E R30, desc[UR36][R2.64] ;  /* 0x00000024021e0981 */ /* 0x000362000c1e1900 */
[----:B------:R-:W-:Y:S01]  /*15440*/  ISETP.GE.AND P0, PT, R33, UR4, PT ;  /* 0x0000000421007c0c */ /* 0x000fe2000bf06270 */
[----:B------:R-:W-:Y:S01]  /*15450*/  UMOV UR5, 0xffffffff ;  /* 0xffffffff00057882 */ /* 0x000fe20000000000 */
[----:B------:R-:W-:Y:S01]  /*15460*/  ISETP.GE.AND P1, PT, R36, UR4, PT ;  /* 0x0000000424007c0c */ /* 0x000fe2000bf26270 */
[----:B------:R-:W-:-:S10]  /*15470*/  VIADD R7, R18, 0xffffffff ;  /* 0xffffffff12077836 */ /* 0x000fd40000000000 */
        /* <DEDUP_REMOVED lines=8> */
[----:B01----:R-:W-:Y:S06]  /*15500*/  BRA.DIV UR5, `(.L_x_1360) ;  /* 0x00000046054c7947 */ /* 0x003fec000b800000 */
.L_x_1428:
[----:B------:R-:W0:Y:S01]  /*15510*/  S2R R0, SR_TID.X ;  /* 0x0000000000007919 */ /* 0x000e220000002100 */
[----:B------:R-:W-:Y:S02]  /*15520*/  ISETP.NE.AND P1, PT, R10, 0x1, PT ;  /* 0x000000010a00780c */ /* 0x000fe40003f25270 */
[----:B-----5:R-:W-:Y:S01]  /*15530*/  SHF.R.S32.HI R11, RZ, 0x1f, R30 ;  /* 0x0000001fff0b7819 */ /* 0x020fe2000001141e */
[----:B------:R-:W1:Y:S01]  /*15540*/  S2R R9, SR_TID.X ;  /* 0x0000000000097919 */ /* 0x000e620000002100 */
[----:B------:R-:W-:-:S03]  /*15550*/  LOP3.LUT R16, R16, 0xffffffbf, RZ, 0xc0, !PT ;  /* 0xffffffbf10107812 */ /* 0x000fc600078ec0ff */
[----:B------:R2:W-:Y:S06]  /*15560*/  STL [R1+0xc], R11 ;  /* 0x00000c0b01007387 */ /* 0x0005ec0000100800 */
[----:B------:R-:W3:Y:S01]  /*15570*/  @P1 LDC R5, c[0x0][0x434] ;  /* 0x00010d00ff051b82 */ /* 0x000ee20000000800 */
[----:B------:R-:W-:Y:S02]  /*15580*/  @P1 LOP3.LUT R16, R16, 0x40, RZ, 0xfc, !PT ;  /* 0x0000004010101812 */ /* 0x000fe400078efcff */
[----:B0-----:R-:W-:Y:S01]  /*15590*/  LOP3.LUT R0, R0, 0x7f, RZ, 0xc0, !PT ;  /* 0x0000007f00007812 */ /* 0x001fe200078ec0ff */
[----:B-1----:R-:W-:-:S03]  /*155a0*/  IMAD.SHL.U32 R9, R9, 0x10, RZ ;  /* 0x0000001009097824 */ /* 0x002fc600078e00ff */
[----:B------:R-:W-:-:S04]  /*155b0*/  SHF.R.U32.HI R0, RZ, 0x3, R0 ;  /* 0x00000003ff007819 */ /* 0x000fc80000011600 */
[----:B------:R-:W-:Y:S02]  /*155c0*/  LOP3.LUT R9, R0, 0x70, R9, 0xf8, !PT ;  /* 0x0000007000097812 */ /* 0x000fe400078ef809 */
[----:B------:R-:W0:Y:S03]  /*155d0*/  @P1 LDC R0, c[0x0][0x438] ;  /* 0x00010e00ff001b82 */ /* 0x000e260000000800 */
[----:B------:R-:W-:-:S05]  /*155e0*/  IMAD R6, R7, 0x40, R9 ;  /* 0x0000004007067824 */ /* 0x000fca00078e0209 */
[C---:B------:R-:W-:Y:S01]  /*155f0*/  ISETP.GE.AND P0, PT, R6.reuse, R23, PT ;  /* 0x000000170600720c */ /* 0x040fe20003f06270 */
[----:B------:R-:W-:-:S03]  /*15600*/  IMAD.IADD R6, R6, 0x1, R19 ;  /* 0x0000000106067824 */ /* 0x000fc600078e0213 */
[----:B------:R-:W-:Y:S01]  /*15610*/  ISETP.GT.U32.OR P0, PT, R9, 0x3f, P0 ;  /* 0x0000003f0900780c */ /* 0x000fe20000704470 */
[----:B---3--:R-:W-:-:S04]  /*15620*/  @P1 IMAD.HI.U32 R5, R6, R5, RZ ;  /* 0x0000000506051227 */ /* 0x008fc800078e00ff */
[----:B------:R-:W-:Y:S01]  /*15630*/  IMAD.MOV.U32 R8, RZ, RZ, R6 ;  /* 0x000000ffff087224 */ /* 0x000fe200078e0006 */
[----:B0-----:R-:W-:-:S07]  /*15640*/  @P1 SHF.R.U32.HI R8, RZ, R0, R5 ;  /* 0x00000000ff081219 */ /* 0x001fce0000011605 */
[----:B------:R-:W0:Y:S01]  /*15650*/  @!P0 LDC.64 R2, c[0x0][0x428] ;  /* 0x00010a00ff028b82 */ /* 0x000e220000000a00 */
[--C-:B------:R-:W-:Y:S01]  /*15660*/  @!P0 SHF.R.S32.HI R5, RZ, 0x1f, R8.reuse ;  /* 0x0000001fff058819 */ /* 0x100fe20000011408 */
[----:B------:R-:W-:Y:S02]  /*15670*/  @!P0 IMAD.MOV.U32 R4, RZ, RZ, R8 ;  /* 0x000000ffff048224 */ /* 0x000fe400078e0008 */
[-C--:B0-----:R-:W-:Y:S02]  /*15680*/  @!P0 IMAD R0, R11, R2.reuse, RZ ;  /* 0x000000020b008224 */ /* 0x081fe400078e02ff */
[----:B------:R-:W-:-:S04]  /*15690*/  @!P0 IMAD.WIDE.U32 R4, R30, R2, R4 ;  /* 0x000000021e048225 */ /* 0x000fc800078e0004 */
[----:B------:R-:W-:Y:S02]  /*156a0*/  @!P0 IMAD R0, R30, R3, R0 ;  /* 0x000000031e008224 */ /* 0x000fe400078e0200 */
[----:B------:R-:W0:Y:S02]  /*156b0*/  @!P0 LDC.64 R2, c[0x0][0x418] ;  /* 0x00010600ff028b82 */ /* 0x000e240000000a00 */
[----:B------:R-:W-:Y:S01]  /*156c0*/  @!P0 IMAD.IADD R0, R5, 0x1, R0 ;  /* 0x0000000105008824 */ /* 0x000fe200078e0200 */
[----:B------:R-:W-:Y:S02]  /*156d0*/  LOP3.LUT R16, R16, 0xffffffdf, RZ, 0xc0, !PT ;  /* 0xffffffdf10107812 */ /* 0x000fe400078ec0ff */
[----:B0-----:R-:W-:-:S04]  /*156e0*/  @!P0 LEA R2, P1, R4, R2, 0x2 ;  /* 0x0000000204028211 */ /* 0x001fc800078210ff */
[----:B------:R-:W-:Y:S01]  /*156f0*/  @!P0 LEA.HI.X R3, R4, R3, R0, 0x2, P1 ;  /* 0x0000000304038211 */ /* 0x000fe200008f1400 */
[----:B------:R-:W-:Y:S02]  /*15700*/  IMAD.U32 R4, RZ, RZ, UR38 ;  /* 0x00000026ff047e24 */ /* 0x000fe4000f8e00ff */
[----:B------:R-:W-:-:S03]  /*15710*/  IMAD.MOV.U32 R0, RZ, RZ, RZ ;  /* 0x000000ffff007224 */ /* 0x000fc600078e00ff */
[----:B------:R-:W-:-:S03]  /*15720*/  ISETP.NE.AND P2, PT, R4, 0x3, PT ;  /* 0x000000030400780c */ /* 0x000fc60003f45270 */
[----:B------:R2:W5:Y:S01]  /*15730*/  @!P0 LDG.E R0, desc[UR36][R2.64] ;  /* 0x0000002402008981 */ /* 0x000562000c1e1900 */
[----:B------:R-:W-:Y:S01]  /*15740*/  ISETP.GT.U32.AND P0, PT, R9, 0x3f, PT ;  /* 0x0000003f0900780c */ /* 0x000fe20003f04070 */
[----:B------:R-:W-:Y:S01]  /*15750*/  IMAD.MOV R5, RZ, RZ, -R8 ;  /* 0x000000ffff057224 */ /* 0x000fe200078e0a08 */
[----:B------:R-:W-:Y:S01]  /*15760*/  LOP3.LUT R26, R26, 0xffff, RZ, 0xc0, !PT ;  /* 0x0000ffff1a1a7812 */ /* 0x000fe200078ec0ff */
[----:B------:R-:W-:Y:S02]  /*15770*/  IMAD.MOV.U32 R23, RZ, RZ, R7 ;  /* 0x000000ffff177224 */ /* 0x000fe400078e0007 */
[----:B------:R-:W-:-:S04]  /*15780*/  IMAD R5, R10, R5, R6 ;  /* 0x000000050a057224 */ /* 0x000fc800078e0206 */
[----:B------:R-:W-:-:S04]  /*15790*/  @P2 LOP3.LUT R16, R16, 0x20, RZ, 0xfc, !PT ;  /* 0x0000002010102812 */ /* 0x000fc800078efcff */
[----:B------:R-:W-:-:S04]  /*157a0*/  LOP3.LUT R16, R16, 0xfffffffe, RZ, 0xc0, !PT ;  /* 0xfffffffe10107812 */ /* 0x000fc800078ec0ff */
[----:B------:R-:W-:Y:S01]  /*157b0*/  @P0 LOP3.LUT R16, R16, 0x1, RZ, 0xfc, !PT ;  /* 0x0000000110100812 */ /* 0x000fe200078efcff */
[----:B--2---:R-:W-:Y:S06]  /*157c0*/  @!P2 BRA `(.L_x_1361) ;  /* 0x000000000004a947 */ /* 0x004fec0003800000 */
[----:B------:R-:W-:Y:S01]  /*157d0*/  BPT.TRAP 0x1 ;  /* 0x000000040000795c */ /* 0x000fe20000300000 */
.L_x_1361:
        /* <DEDUP_REMOVED lines=23> */
.L_x_1429:
[----:B------:R-:W-:Y:S05]  /*15950*/  BSYNC B0 ;  /* 0x0000000000007941 */ /* 0x000fea0003800000 */
.L_x_1362:
[----:B------:R-:W2:Y:S01]  /*15960*/  LDL R10, [R1] ;  /* 0x00000000010a7983 */ /* 0x000ea20000100800 */
[----:B------:R-:W-:Y:S01]  /*15970*/  ULDC.64 UR4, c[0x0][0x300] ;  /* 0x0000c00000047ab9 */ /* 0x000fe20000000a00 */
[----:B------:R-:W-:Y:S01]  /*15980*/  ULDC.64 UR6, c[0x0][0x2e8] ;  /* 0x0000ba0000067ab9 */ /* 0x000fe20000000a00 */
[----:B------:R-:W-:Y:S01]  /*15990*/  IMAD R6, R6, UR4, RZ ;  /* 0x0000000406067c24 */ /* 0x000fe2000f8e02ff */
[----:B------:R-:W1:Y:S01]  /*159a0*/  S2R R9, SR_TID.X ;  /* 0x0000000000097919 */ /* 0x000e620000002100 */
[C---:B0-----:R-:W-:Y:S01]  /*159b0*/  IMAD.WIDE.U32 R2, R5.reuse, UR4, RZ ;  /* 0x0000000405027c25 */ /* 0x041fe2000f8e00ff */
[C---:B------:R-:W-:Y:S02]  /*159c0*/  LOP3.LUT P5, RZ, R16.reuse, 0x10, RZ, 0xc0, !PT ;  /* 0x0000001010ff7812 */ /* 0x040fe400078ac0ff */
[C---:B------:R-:W-:Y:S01]  /*159d0*/  LOP3.LUT P4, RZ, R16.reuse, 0x8, RZ, 0xc0, !PT ;  /* 0x0000000810ff7812 */ /* 0x040fe2000788c0ff */
[----:B------:R-:W-:Y:S01]  /*159e0*/  IMAD R6, R5, UR5, R6 ;  /* 0x0000000505067c24 */ /* 0x000fe2000f8e0206 */
[----:B------:R-:W-:Y:S01]  /*159f0*/  ULDC.64 UR4, c[0x0][0x310] ;  /* 0x0000c40000047ab9 */ /* 0x000fe20000000a00 */
[----:B------:R-:W-:Y:S01]  /*15a00*/  LOP3.LUT P3, RZ, R16, 0x4, RZ, 0xc0, !PT ;  /* 0x0000000410ff7812 */ /* 0x000fe2000786c0ff */
[----:B------:R-:W-:Y:S01]  /*15a10*/  IMAD R8, R8, UR4, RZ ;  /* 0x0000000408087c24 */ /* 0x000fe2000f8e02ff */
[----:B------:R-:W-:Y:S01]  /*15a20*/  LOP3.LUT P2, RZ, R16, 0x2, RZ, 0xc0, !PT ;  /* 0x0000000210ff7812 */ /* 0x000fe2000784c0ff */
[----:B------:R-:W-:-:S02]  /*15a30*/  IMAD.IADD R3, R3, 0x1, R6 ;  /* 0x0000000103037824 */ /* 0x000fc400078e0206 */
        /* <DEDUP_REMOVED lines=17> */
[----:B------:R-:W-:-:S03]  /*15b50*/  @P0 IMAD R9, R5, 0x2, R17 ;  /* 0x0000000205090824 */ /* 0x000fc600078e0211 */
[----:B------:R-:W1:Y:S04]  /*15b60*/  SHFL.IDX PT, R2, R6, RZ, 0x181f ;  /* 0x00181fff06027589 */ /* 0x000e6800000e0000 */
        /* <DEDUP_REMOVED lines=31> */
.L_x_1439:
[----:B------:R-:W-:-:S13]  /*15d60*/  ISETP.GE.AND P0, PT, R7, 0x31, PT ;  /* 0x000000310700780c */ /* 0x000fda0003f06270 */
[----:B0-----:R-:W-:Y:S01]  /*15d70*/  @P0 LEA R2, P1, R33, R0, 0x1 ;  /* 0x0000000021020211 */ /* 0x001fe200078208ff */
[----:B------:R-:W-:-:S04]  /*15d80*/  @P0 IMAD R5, R5, 0x2, R17 ;  /* 0x0000000205050824 */ /* 0x000fc800078e0211 */
[----:B--2---:R-:W-:-:S05]  /*15d90*/  @P0 IMAD.X R3, RZ, RZ, R8, P1 ;  /* 0x000000ffff030224 */ /* 0x004fca00008e0608 */
[----:B------:R-:W-:Y:S01]  /*15da0*/  @!PT LDS RZ, [RZ] ;  /* 0x00000000fffff984 */ /* 0x000fe20000000800 */
[----:B------:R-:W-:Y:S01]  /*15db0*/  @!PT LDS RZ, [RZ] ;  /* 0x00000000fffff984 */ /* 0x000fe20000000800 */
[----:B------:R-:W-:Y:S01]  /*15dc0*/  @!PT LDS RZ, [RZ] ;  /* 0x00000000fffff984 */ /* 0x000fe20000000800 */
[----:B------:R0:W-:Y:S04]  /*15dd0*/  @P0 LDGSTS.E.BYPASS.LTC128B.128 [R5+0x21c00], desc[UR36][R2.64], !P5 ;  /* 0x21c0000002050fae */ /* 0x0001e8000e901d64 */
[----:B------:R0:W-:Y:S04]  /*15de0*/  @P0 LDGSTS.E.BYPASS.LTC128B.128 [R5+0x23c00], desc[UR36][R2.64+0x80], !P4 ;  /* 0x23c0008002050fae */ /* 0x0001e8000e101d64 */
[----:B------:R0:W-:Y:S04]  /*15df0*/  @P0 LDGSTS.E.BYPASS.LTC128B.128 [R5+0x25c00], desc[UR36][R2.64+0x100], !P3 ;  /* 0x25c0010002050fae */ /* 0x0001e8000d901d64 */
[----:B------:R0:W-:Y:S01]  /*15e00*/  @P0 LDGSTS.E.BYPASS.LTC128B.128 [R5+0x27c00], desc[UR36][R2.64+0x180], !P2 ;  /* 0x27c0018002050fae */ /* 0x0001e2000d101d64 */
[----:B------:R-:W-:Y:S01]  /*15e10*/  PLOP3.LUT P0, PT, PT, PT, PT, 0x80, 0x0 ;  /* 0x000000000000781c */ /* 0x000fe20003f0f070 */
[----:B------:R-:W-:-:S12]  /*15e20*/  NOP ;  /* 0x0000000000007918 */ /* 0x000fd80000000000 */
.L_x_1365:
        /* <DEDUP_REMOVED lines=10> */
.L_x_1366:
[----:B------:R1:W-:Y:S02]  /*15ed0*/  SYNCS.ARRIVE.TRANS64.A1T0 RZ, [R4+URZ+0x30830], RZ ;  /* 0x030830ff04ff79a7 */ /* 0x0003e4000810003f */
[----:B------:R-:W-:Y:S05]  /*15ee0*/  WARPSYNC.ALL ;  /* 0x0000000000007948 */ /* 0x000fea0003800000 */
[----:B------:R-:W-:Y:S01]  /*15ef0*/  ULDC.64 UR4, c[0x0][0x298] ;  /* 0x0000a60000047ab9 */ /* 0x000fe20000000a00 */
[----:B0-----:R-:W-:Y:S01]  /*15f00*/  VIADD R2, R17, 0x10400 ;  /* 0x0001040011027836 */ /* 0x001fe20000000000 */
[----:B------:R-:W-:Y:S01]  /*15f10*/  SHF.R.S32.HI R0, RZ, 0x1f, R35 ;  /* 0x0000001fff007819 */ /* 0x000fe20000011423 */
[----:B------:R-:W-:Y:S01]  /*15f20*/  IMAD.WIDE.U32 R6, R35, UR4, RZ ;  /* 0x0000000423067c25 */ /* 0x000fe2000f8e00ff */
[----:B------:R-:W-:Y:S01]  /*15f30*/  BSSY B6, `(.L_x_1367) ;  /* 0x0000018000067945 */ /* 0x000fe20003800000 */
[----:B------:R-:W-:Y:S01]  /*15f40*/  BAR.SYNC.DEFER_BLOCKING 0x8, 0x180 ;  /* 0x0206000000007b1d */ /* 0x000fe20000010000 */
[----:B------:R-:W-:Y:S01]  /*15f50*/  LOP3.LUT P0, RZ, R2, 0x3ff, RZ, 0xc0, !PT ;  /* 0x000003ff02ff7812 */ /* 0x000fe2000780c0ff */
[----:B------:R-:W-:-:S04]  /*15f60*/  IMAD R0, R0, UR4, RZ ;  /* 0x0000000400007c24 */ /* 0x000fc8000f8e02ff */
[----:B------:R-:W-:Y:S01]  /*15f70*/  IMAD R0, R35, UR5, R0 ;  /* 0x0000000523007c24 */ /* 0x000fe2000f8e0200 */
[----:B------:R0:W-:Y:S03]  /*15f80*/  STL.64 [R1+0x18], R6 ;  /* 0x0000180601007387 */ /* 0x0001e60000100a00 */
[----:B------:R-:W-:-:S04]  /*15f90*/  IMAD.IADD R35, R7, 0x1, R0 ;  /* 0x0000000107237824 */ /* 0x000fc800078e0200 */
[----:B------:R-:W-:Y:S05]  /*15fa0*/  @!P0 BRA `(.L_x_1368) ;  /* 0x0000000000408947 */ /* 0x000fea0003800000 */
[----:B------:R-:W-:Y:S01]  /*15fb0*/  MOV R2, 0x0 ;  /* 0x0000000000027802 */ /* 0x000fe20000000f00 */
[----:B------:R-:W-:Y:S01]  /*15fc0*/  ULDC.64 UR6, c[0x4][0x138] ;  /* 0x01004e0000067ab9 */ /* 0x000fe20000000a00 */
[----:B------:R-:W-:Y:S01]  /*15fd0*/  ULDC.64 UR8, c[0x4][0x140] ;  /* 0x0100500000087ab9 */ /* 0x000fe20000000a00 */
[----:B------:R-:W-:Y:S01]  /*15fe0*/  ULDC.64 UR4, c[0x4][0xb0] ;  /* 0x01002c0000047ab9 */ /* 0x000fe20000000a00 */
[----:B-1----:R-:W-:Y:S02]  /*15ff0*/  IMAD.U32 R4, RZ, RZ, UR6 ;  /* 0x00000006ff047e24 */ /* 0x002fe4000f8e00ff */
[----:B------:R-:W1:Y:S01]  /*16000*/  LDC.64 R2, c[0x4][R2] ;  /* 0x0100000002027b82 */ /* 0x000e620000000a00 */
[----:B------:R-:W-:Y:S02]  /*16010*/  IMAD.U32 R5, RZ, RZ, UR7 ;  /* 0x00000007ff057e24 */ /* 0x000fe4000f8e00ff */
[----:B0-----:R-:W-:Y:S02]  /*16020*/  IMAD.U32 R6, RZ, RZ, UR8 ;  /* 0x00000008ff067e24 */ /* 0x001fe4000f8e00ff */
[----:B------:R-:W-:-:S02]  /*16030*/  IMAD.U32 R7, RZ, RZ, UR9 ;  /* 0x00000009ff077e24 */ /* 0x000fc4000f8e00ff */
[----:B------:R-:W-:Y:S02]  /*16040*/  IMAD.U32 R10, RZ, RZ, UR4 ;  /* 0x00000004ff0a7e24 */ /* 0x000fe4000f8e00ff */
[----:B------:R-:W-:Y:S02]  /*16050*/  IMAD.U32 R11, RZ, RZ, UR5 ;  /* 0x00000005ff0b7e24 */ /* 0x000fe4000f8e00ff */
[----:B------:R-:W-:Y:S02]  /*16060*/  IMAD.MOV.U32 R8, RZ, RZ, 0x70 ;  /* 0x00000070ff087424 */ /* 0x000fe400078e00ff */
[----:B------:R-:W-:Y:S02]  /*16070*/  IMAD.MOV.U32 R12, RZ, RZ, 0x1 ;  /* 0x00000001ff0c7424 */ /* 0x000fe400078e00ff */
[----:B------:R-:W-:-:S07]  /*16080*/  IMAD.MOV.U32 R13, RZ, RZ, RZ ;  /* 0x000000ffff0d7224 */ /* 0x000fce00078e00ff */
[----:B------:R-:W-:-:S07]  /*16090*/  LEPC R20, `(.L_x_1368) ;  /* 0x000000001014794e */ /* 0x000fce0000000000 */
[----:B-1----:R-:W-:Y:S05]  /*160a0*/  CALL.ABS.NOINC R2 ;  /* 0x0000000002007343 */ /* 0x002fea0003c00000 */
.L_x_1368:
[----:B------:R-:W-:Y:S05]  /*160b0*/  BSYNC B6 ;  /* 0x0000000000067941 */ /* 0x000fea0003800000 */
.L_x_1367:
[----:B------:R-:W2:Y:S01]  /*160c0*/  LDL.LU.64 R20, [R1+0x18] ;  /* 0x0000180001147983 */ /* 0x000ea20000300a00 */
[----:B------:R-:W-:Y:S01]  /*160d0*/  LOP3.LUT P6, RZ, R16, 0x100, RZ, 0xc0, !PT ;  /* 0x0000010010ff7812 */ /* 0x000fe200078cc0ff */
[----:B------:R-:W-:Y:S01]  /*160e0*/  IMAD.MOV.U32 R3, RZ, RZ, R35 ;  /* 0x000000ffff037224 */ /* 0x000fe200078e0023 */
[----:B------:R-:W-:Y:S01]  /*160f0*/  SHF.R.S32.HI R0, RZ, 0x1f, R27 ;  /* 0x0000001fff007819 */ /* 0x000fe2000001141b */
[----:B------:R-:W-:Y:S01]  /*16100*/  ULDC.64 UR4, c[0x0][0x2d8] ;  /* 0x0000b60000047ab9 */ /* 0x000fe20000000a00 */
[----:B-1----:R-:W-:Y:S01]  /*16110*/  SEL R4, R27, RZ, !P6 ;  /* 0x000000ff1b047207 */ /* 0x002fe20007000000 */
[----:B------:R-:W-:Y:S01]  /*16120*/  ULDC.64 UR6, c[0x0][0x2e0] ;  /* 0x0000b80000067ab9 */ /* 0x000fe20000000a00 */
[----:B------:R-:W-:-:S05]  /*16130*/  SEL R0, R0, RZ, !P6 ;  /* 0x000000ff00007207 */ /* 0x000fca0007000000 */
[----:B------:R-:W-:-:S04]  /*16140*/  IMAD R0, R0, UR6, RZ ;  /* 0x0000000600007c24 */ /* 0x000fc8000f8e02ff */
[----:B------:R-:W-:Y:S02]  /*16150*/  IMAD R5, R4, UR7, R0 ;  /* 0x0000000704057c24 */ /* 0x000fe4000f8e0200 */
[----:B--2---:R-:W-:Y:S01]  /*16160*/  IMAD.MOV.U32 R2, RZ, RZ, R20 ;  /* 0x000000ffff027224 */ /* 0x004fe200078e0014 */
[----:B------:R-:W1:Y:S01]  /*16170*/  LDC R21, c[0x0][0x448] ;  /* 0x00011200ff157b82 */ /* 0x000e620000000800 */
[----:B------:R-:W2:Y:S02]  /*16180*/  S2R R20, SR_TID.X ;  /* 0x0000000000147919 */ /* 0x000ea40000002100 */
[----:B------:R-:W-:-:S04]  /*16190*/  IMAD.WIDE.U32 R2, R26, UR4, R2 ;  /* 0x000000041a027c25 */ /* 0x000fc8000f8e0002 */
[----:B------:R-:W-:Y:S01]  /*161a0*/  IMAD R3, R26, UR5, R3 ;  /* 0x000000051a037c24 */ /* 0x000fe2000f8e0203 */
[----:B------:R-:W-:Y:S01]  /*161b0*/  ULDC.64 UR4, c[0x0][0x2d0] ;  /* 0x0000b40000047ab9 */ /* 0x000fe20000000a00 */
[----:B------:R-:W-:-:S04]  /*161c0*/  IMAD.WIDE.U32 R2, R4, UR6, R2 ;  /* 0x0000000604027c25 */ /* 0x000fc8000f8e0002 */
[----:B------:R-:W-:Y:S02]  /*161d0*/  IMAD.IADD R3, R3, 0x1, R5 ;  /* 0x0000000103037824 */ /* 0x000fe400078e0205 */
[----:B------:R-:W3:Y:S01]  /*161e0*/  LDC R5, c[0x0][0x448] ;  /* 0x00011200ff057b82 */ /* 0x000ee20000000800 */
[----:B-1----:R-:W-:Y:S02]  /*161f0*/  ISETP.NE.AND P6, PT, R21, 0x1, PT ;  /* 0x000000011500780c */ /* 0x002fe40003fc5270 */
[----:B--2---:R-:W-:-:S04]  /*16200*/  LOP3.LUT R20, R20, 0x7f, RZ, 0xc0, !PT ;  /* 0x0000007f14147812 */ /* 0x004fc800078ec0ff */
[----:B------:R-:W-:-:S07]  /*16210*/  SHF.R.U32.HI R21, RZ, 0x3, R20 ;  /* 0x00000003ff157819 */ /* 0x000fce0000011614 */
[----:B0-----:R-:W0:Y:S01]  /*16220*/  @P6 LDC R7, c[0x0][0x44c] ;  /* 0x00011300ff076b82 */ /* 0x001e220000000800 */
[----:B------:R-:W1:Y:S07]  /*16230*/  S2R R20, SR_TID.X ;  /* 0x0000000000147919 */ /* 0x000e6e0000002100 */
[----:B------:R-:W2:Y:S01]  /*16240*/  @P6 LDC R6, c[0x0][0x450] ;  /* 0x00011400ff066b82 */ /* 0x000ea20000000800 */
[----:B-1----:R-:W-:-:S05]  /*16250*/  IMAD.SHL.U32 R20, R20, 0x10, RZ ;  /* 0x0000001014147824 */ /* 0x002fca00078e00ff */
[----:B------:R-:W-:-:S05]  /*16260*/  LOP3.LUT R20, R21, 0x70, R20, 0xf8, !PT ;  /* 0x0000007015147812 */ /* 0x000fca00078ef814 */
[----:B------:R-:W-:Y:S02]  /*16270*/  IMAD.IADD R4, R20, 0x1, R25 ;  /* 0x0000000114047824 */ /* 0x000fe400078e0219 */
[----:B------:R-:W1:Y:S02]  /*16280*/  S2R R20, SR_TID.X ;  /* 0x0000000000147919 */ /* 0x000e640000002100 */
[----:B0-----:R-:W-:-:S04]  /*16290*/  @P6 IMAD.HI.U32 R7, R4, R7, RZ ;  /* 0x0000000704076227 */ /* 0x001fc800078e00ff */
[----:B------:R-:W-:Y:S01]  /*162a0*/  IMAD.MOV.U32 R0, RZ, RZ, R4 ;  /* 0x000000ffff007224 */ /* 0x000fe200078e0004 */
[----:B--2---:R-:W-:-:S05]  /*162b0*/  @P6 SHF.R.U32.HI R0, RZ, R6, R7 ;  /* 0x00000006ff006219 */ /* 0x004fca0000011607 */
[----:B------:R-:W-:Y:S02]  /*162c0*/  IMAD.MOV R6, RZ, RZ, -R0 ;  /* 0x000000ffff067224 */ /* 0x000fe400078e0a00 */
[----:B------:R-:W-:-:S04]  /*162d0*/  IMAD.WIDE.U32 R2, R0, UR4, R2 ;  /* 0x0000000400027c25 */ /* 0x000fc8000f8e0002 */
[----:B---3--:R-:W-:Y:S01]  /*162e0*/  IMAD R4, R5, R6, R4 ;  /* 0x0000000605047224 */ /* 0x008fe200078e0204 */
[----:B------:R-:W-:-:S05]  /*162f0*/  SHF.R.S32.HI R6, RZ, 0x1f, R0 ;  /* 0x0000001fff067819 */ /* 0x000fca0000011400 */
[----:B------:R-:W-:-:S04]  /*16300*/  IMAD R6, R6, UR4, RZ ;  /* 0x0000000406067c24 */ /* 0x000fc8000f8e02ff */
[----:B------:R-:W-:Y:S01]  /*16310*/  IMAD R7, R0, UR5, R6 ;  /* 0x0000000500077c24 */ /* 0x000fe2000f8e0206 */
[----:B------:R-:W-:Y:S01]  /*16320*/  SHF.R.S32.HI R0, RZ, 0x1f, R4 ;  /* 0x0000001fff007819 */ /* 0x000fe20000011404 */
[----:B------:R-:W-:Y:S02]  /*16330*/  ULDC.64 UR4, c[0x0][0x2c8] ;  /* 0x0000b20000047ab9 */ /* 0x000fe40000000a00 */
[----:B------:R-:W-:Y:S01]  /*16340*/  IMAD.IADD R3, R3, 0x1, R7 ;  /* 0x0000000103037824 */ /* 0x000fe200078e0207 */
[----:B-1----:R-:W-:Y:S01]  /*16350*/  LOP3.LUT R20, R20, 0x7f, RZ, 0xc0, !PT ;  /* 0x0000007f14147812 */ /* 0x002fe200078ec0ff */
[----:B------:R-:W-:Y:S02]  /*16360*/  IMAD R7, R0, UR4, RZ ;  /* 0x0000000400077c24 */ /* 0x000fe4000f8e02ff */
[----:B------:R-:W-:Y:S01]  /*16370*/  IMAD.WIDE.U32 R2, R4, UR4, R2 ;  /* 0x0000000404027c25 */ /* 0x000fe2000f8e0002 */
[----:B------:R-:W-:-:S03]  /*16380*/  SHF.R.U32.HI R8, RZ, 0x3, R20 ;  /* 0x00000003ff087819 */ /* 0x000fc60000011614 */
[----:B------:R-:W-:Y:S01]  /*16390*/  IMAD R0, R4, UR5, R7 ;  /* 0x0000000504007c24 */ /* 0x000fe2000f8e0207 */
[----:B------:R-:W-:Y:S02]  /*163a0*/  ULDC.64 UR4, c[0x0][0x280] ;  /* 0x0000a00000047ab9 */ /* 0x000fe40000000a00 */
[C---:B------:R-:W-:Y:S01]  /*163b0*/  LEA R4, P0, R2.reuse, UR4, 0x1 ;  /* 0x0000000402047c11 */ /* 0x040fe2000f8008ff */
[----:B------:R-:W-:Y:S01]  /*163c0*/  IMAD.IADD R3, R3, 0x1, R0 ;  /* 0x0000000103037824 */ /* 0x000fe200078e0200 */
[----:B------:R-:W-:Y:S02]  /*163d0*/  ULDC UR4, c[0x0][0x2b8] ;  /* 0x0000ae0000047ab9 */ /* 0x000fe40000000800 */
[----:B------:R-:W-:Y:S02]  /*163e0*/  ISETP.GE.AND P4, PT, R33, UR4, PT ;  /* 0x0000000421007c0c */ /* 0x000fe4000bf86270 */
[----:B------:R-:W-:Y:S01]  /*163f0*/  LEA.HI.X R0, R2, UR5, R3, 0x1, P0 ;  /* 0x0000000502007c11 */ /* 0x000fe200080f0c03 */
[----:B------:R-:W-:Y:S01]  /*16400*/  UMOV UR5, 0xffffffff ;  /* 0xffffffff00057882 */ /* 0x000fe20000000000 */
[----:B------:R-:W-:-:S02]  /*16410*/  ISETP.GE.AND P3, PT, R37, UR4, PT ;  /* 0x0000000425007c0c */ /* 0x000fc4000bf66270 */
[----:B------:R-:W-:Y:S02]  /*16420*/  ISETP.GE.AND P2, PT, R36, UR4, PT ;  /* 0x0000000424007c0c */ /* 0x000fe4000bf46270 */
[----:B------:R-:W-:Y:S01]  /*16430*/  ISETP.GE.AND P1, PT, R34, UR4, PT ;  /* 0x0000000422007c0c */ /* 0x000fe2000bf26270 */
[----:B------:R-:W-:-:S12]  /*16440*/  BRA.DIV UR5, `(.L_x_1369) ;  /* 0x0000003e05207947 */ /* 0x000fd8000b800000 */
[----:B------:R-:W0:Y:S01]  /*16450*/  SHFL.IDX PT, R14, R4, RZ, 0x181f ;  /* 0x00181fff040e7589 */ /* 0x000e2200000e0000 */
[----:B------:R-:W-:Y:S02]  /*16460*/  IMAD R5, R29, R5, RZ ;  /* 0x000000051d057224 */ /* 0x000fe400078e02ff */
        /* <DEDUP_REMOVED lines=12> */
[----:B------:R-:W-:Y:S01]  /*16530*/  ISETP.GE.AND P0, PT, R6, R5, PT ;  /* 0x000000050600720c */ /* 0x000fe20003f06270 */
[----:B------:R-:W-:-:S02]  /*16540*/  VIADD R6, R25, 0x20 ;  /* 0x0000002019067836 */ /* 0x000fc40000000000 */
[----:B-1----:R-:W1:Y:S10]  /*16550*/  SHFL.IDX PT, R2, R0, 0x1, 0x181f ;  /* 0x00381f0000027f89 */ /* 0x002e7400000e0000 */
[----:B0-----:R-:W-:-:S05]  /*16560*/  @!P0 LEA R14, P5, R33, R14, 0x1 ;  /* 0x0000000e210e8211 */ /* 0x001fca00078a08ff */
[----:B-1----:R-:W-:Y:S02]  /*16570*/  @!P0 IMAD.X R7, RZ, RZ, R2, P5 ;  /* 0x000000ffff078224 */ /* 0x002fe400028e0602 */
[----:B------:R-:W-:Y:S02]  /*16580*/  @!P0 IMAD.MOV.U32 R2, RZ, RZ, R14 ;  /* 0x000000ffff028224 */ /* 0x000fe400078e000e */
[----:B------:R-:W-:Y:S01]  /*16590*/  @!P0 IMAD.MOV.U32 R3, RZ, RZ, R7 ;  /* 0x000000ffff038224 */ /* 0x000fe200078e0007 */
        /* <DEDUP_REMOVED lines=53> */
[----:B------:R-:W-:-:S03]  /*168f0*/  ISETP.GE.AND P0, PT, R6, R5, PT ;  /* 0x000000050600720c */ /* 0x000fc60003f06270 */
[----:B------:R-:W-:Y:S04]  /*16900*/  SHFL.IDX PT, R6, R0, 0x7, 0x181f ;  /* 0x00f81f0000067f89 */ /* 0x000fe800000e0000 */
[----:B-1----:R-:W1:Y:S06]  /*16910*/  SHFL.IDX PT, R2, R0, 0x6, 0x181f ;  /* 0x00d81f0000027f89 */ /* 0x002e6c00000e0000 */
        /* <DEDUP_REMOVED lines=9> */
.L_x_1456:
[----:B------:R-:W-:Y:S01]  /*169b0*/  VIADD R0, R25, 0x70 ;  /* 0x0000007019007836 */ /* 0x000fe20000000000 */
[----:B------:R-:W-:Y:S04]  /*169c0*/  BSSY B0, `(.L_x_1370) ;  /* 0x000000c000007945 */ /* 0x000fe80003800000 */
[----:B------:R-:W-:-:S13]  /*169d0*/  ISETP.GE.AND P0, PT, R0, R5, PT ;  /* 0x000000050000720c */ /* 0x000fda0003f06270 */
[----:B------:R-:W-:Y:S05]  /*169e0*/  @P0 BRA `(.L_x_1371) ;  /* 0x0000000000240947 */ /* 0x000fea0003800000 */
[----:B01----:R-:W-:-:S05]  /*169f0*/  LEA R2, P0, R33, R14, 0x1 ;  /* 0x0000000e21027211 */ /* 0x003fca00078008ff */
        /* <DEDUP_REMOVED lines=8> */
.L_x_1371:
[----:B------:R-:W-:Y:S05]  /*16a80*/  BSYNC B0 ;  /* 0x0000000000007941 */ /* 0x000fea0003800000 */
.L_x_1370:
[----:B------:R-:W-:Y:S01]  /*16a90*/  NOP ;  /* 0x0000000000007918 */ /* 0x000fe20000000000 */
[----:B------:R-:W-:-:S13]  /*16aa0*/  PLOP3.LUT P0, PT, PT, PT, PT, 0x80, 0x0 ;  /* 0x000000000000781c */ /* 0x000fda0003f0f070 */
.L_x_1372:
[----:B------:R-:W-:Y:S02]  /*16ab0*/  PLOP3.LUT P1, PT, P1, P0, PT, 0xa2, 0x0 ;  /* 0x000000000000781c */ /* 0x000fe40000f21472 */
[----:B------:R-:W-:-:S08]  /*16ac0*/  @P0 R2UR P1, UR4, R17 ;  /* 0x00000000110402ca */ /* 0x000fd00000020000 */
[----:B------:R-:W-:-:S05]  /*16ad0*/  @P0 PLOP3.LUT P0, PT, P1, PT, PT, 0x80, 0x0 ;  /* 0x000000000000081c */ /* 0x000fca0000f0f070 */
[----:B------:R-:W-:Y:S01]  /*16ae0*/  @!P1 SYNCS.ARRIVE.TRANS64.RED.A0T1 RZ, [UR4+0x30800], RZ ;  /* 0x030800ffffff99a7 */ /* 0x000fe20008200404 */
[----:B------:R-:W-:Y:S07]  /*16af0*/  @!P1 ARRIVES.LDGSTSBAR.64.TRANSCNT [UR4+0x30800] ;  /* 0x03080000ff0099b0 */ /* 0x000fee0008000a84 */
[----:B------:R-:W-:Y:S05]  /*16b00*/  @P0 BRA.U.ANY `(.L_x_1372) ;  /* 0xfffffffd00e80947 */ /* 0x000fea000393ffff */
[----:B0-2---:R-:W2:Y:S04]  /*16b10*/  LDL.LU R3, [R1+0x20] ;  /* 0x0000200001037983 */ /* 0x005ea80000300800 */
[----:B------:R-:W3:Y:S01]  /*16b20*/  LDL.LU R2, [R1+0x14] ;  /* 0x0000140001027983 */ /* 0x000ee20000300800 */
[----:B--2---:R-:W-:Y:S02]  /*16b30*/  VIADD R3, R3, 0x1 ;  /* 0x0000000103037836 */ /* 0x004fe40000000000 */
[----:B---3--:R-:W-:-:S03]  /*16b40*/  VIADD R7, R2, 0xfffffffe ;  /* 0xfffffffe02077836 */ /* 0x008fc60000000000 */
[----:B------:R0:W-:Y:S01]  /*16b50*/  STL [R1+0x20], R3 ;  /* 0x0000200301007387 */ /* 0x0001e20000100800 */
[----:B------:R-:W-:-:S04]  /*16b60*/  LEA.HI R0, R3, R3, RZ, 0x1 ;  /* 0x0000000303007211 */ /* 0x000fc800078f08ff */
[----:B------:R-:W-:-:S05]  /*16b70*/  LOP3.LUT R0, R0, 0xfffffffe, RZ, 0xc0, !PT ;  /* 0xfffffffe00007812 */ /* 0x000fca00078ec0ff */
[----:B------:R-:W-:-:S05]  /*16b80*/  IMAD.IADD R0, R3, 0x1, -R0 ;  /* 0x0000000103007824 */ /* 0x000fca00078e0a00 */
[----:B------:R-:W-:Y:S01]  /*16b90*/  SHF.L.U32 R0, R0, 0x1f, RZ ;  /* 0x0000001f00007819 */ /* 0x000fe200000006ff */
[----:B------:R-:W-:Y:S01]  /*16ba0*/  NOP ;  /* 0x0000000000007918 */ /* 0x000fe20000000000 */
[----:B------:R0:W-:Y:S01]  /*16bb0*/  SYNCS.ARRIVE.TRANS64.A1T0 RZ, [R17+URZ+0x30800], RZ ;  /* 0x030800ff11ff79a7 */ /* 0x0001e2000810003f */
[----:B------:R-:W-:Y:S01]  /*16bc0*/  BSSY B0, `(.L_x_1373) ;  /* 0x0000003000007945 */ /* 0x000fe20003800000 */
[----:B------:R-:W2:Y:S03]  /*16bd0*/  SYNCS.PHASECHK.TRANS64.TRYWAIT P0, [R17+URZ+0x30820], R0 ;  /* 0x03082000110075a7 */ /* 0x000ea6000800017f */
[----:B0-2---:R-:W-:Y:S05]  /*16be0*/  @!P0 BRA `(.L_x_1374) ;  /* 0x0000003c00f08947 */ /* 0x005fea0003800000 */
.L_x_1457:
[----:B------:R-:W-:Y:S05]  /*16bf0*/  BSYNC B0 ;  /* 0x0000000000007941 */ /* 0x000fea0003800000 */
.L_x_1373:
[----:B------:R-:W2:Y:S01]  /*16c00*/  LDL R2, [R1+0x4] ;  /* 0x0000040001027983 */ /* 0x000ea20000100800 */
[----:B------:R-:W-:Y:S01]  /*16c10*/  BSSY B0, `(.L_x_1375) ;  /* 0x00000fc000007945 */ /* 0x000fe20003800000 */
[----:B--2---:R-:W-:-:S13]  /*16c20*/  ISETP.GE.AND P0, PT, R7, R2, PT ;  /* 0x000000020700720c */ /* 0x004fda0003f06270 */
[----:B------:R-:W-:Y:S05]  /*16c30*/  @!P0 BRA `(.L_x_1376) ;  /* 0x0000000c00e48947 */ /* 0x000fea0003800000 */
[----:B------:R-:W-:Y:S01]  /*16c40*/  ULDC UR4, c[0x0][0x2f4] ;  /* 0x0000bd0000047ab9 */ /* 0x000fe20000000800 */
[----:B------:R-:W-:Y:S01]  /*16c50*/  IMAD.MOV.U32 R6, RZ, RZ, R22 ;  /* 0x000000ffff067224 */ /* 0x000fe200078e0016 */
[----:B------:R-:W-:Y:S01]  /*16c60*/  ISETP.GE.AND P4, PT, R33, UR4, PT ;  /* 0x0000000421007c0c */ /* 0x000fe2000bf86270 */
[----:B------:R-:W-:Y:S01]  /*16c70*/  IMAD.MOV.U32 R8, RZ, RZ, R28 ;  /* 0x000000ffff087224 */ /* 0x000fe200078e001c */
[----:B------:R-:W-:Y:S01]  /*16c80*/  ISETP.GE.AND P3, PT, R37, UR4, PT ;  /* 0x0000000425007c0c */ /* 0x000fe2000bf66270 */
[----:B------:R-:W-:Y:S01]  /*16c90*/  IMAD.MOV.U32 R29, RZ, RZ, R23 ;  /* 0x000000ffff1d7224 */ /* 0x000fe200078e0017 */
[----:B------:R-:W-:Y:S02]  /*16ca0*/  ISETP.GE.AND P2, PT, R36, UR4, PT ;  /* 0x0000000424007c0c */ /* 0x000fe4000bf46270 */
[----:B------:R-:W-:-:S13]  /*16cb0*/  ISETP.GE.AND P1, PT, R34, UR4, PT ;  /* 0x0000000422007c0c */ /* 0x000fda000bf26270 */
.L_x_1389:
[----:B------:R-:W2:Y:S04]  /*16cc0*/  LDL R9, [R1+0x8] ;  /* 0x0000080001097983 */ /* 0x000ea80000100800 */
[----:B------:R-:W3:Y:S01]  /*16cd0*/  LDL R11, [R1+0xc] ;  /* 0x00000c00010b7983 */ /* 0x000ee20000100800 */
[----:B0-----:R-:W0:Y:S01]  /*16ce0*/  S2R R0, SR_TID.X ;  /* 0x0000000000007919 */ /* 0x001e220000002100 */
[----:B------:R-:W4:Y:S01]  /*16cf0*/  S2R R3, SR_TID.X ;  /* 0x0000000000037919 */ /* 0x000f220000002100 */
[----:B0-----:R-:W-:-:S04]  /*16d00*/  LOP3.LUT R0, R0, 0x7f, RZ, 0xc0, !PT ;  /* 0x0000007f00007812 */ /* 0x001fc800078ec0ff */
[----:B------:R-:W-:Y:S02]  /*16d10*/  SHF.R.U32.HI R2, RZ, 0x3, R0 ;  /* 0x00000003ff027819 */ /* 0x000fe40000011600 */
[----:B------:R-:W0:Y:S01]  /*16d20*/  LDC R0, c[0x0][0x430] ;  /* 0x00010c00ff007b82 */ /* 0x000e220000000800 */
[----:B----4-:R-:W-:-:S05]  /*16d30*/  IMAD.SHL.U32 R3, R3, 0x10, RZ ;  /* 0x0000001003037824 */ /* 0x010fca00078e00ff */
[----:B------:R-:W-:-:S04]  /*16d40*/  LOP3.LUT R3, R2, 0x70, R3, 0xf8, !PT ;  /* 0x0000007002037812 */ /* 0x000fc800078ef803 */
[----:B------:R-:W-:-:S13]  /*16d50*/  ISETP.GT.U32.AND P6, PT, R3, 0x3f, PT ;  /* 0x0000003f0300780c */ /* 0x000fda0003fc4070 */
[----:B------:R-:W3:Y:S01]  /*16d60*/  @!P6 LDC.64 R4, c[0x0][0x428] ;  /* 0x00010a00ff04eb82 */ /* 0x000ee20000000a00 */
[----:B0-----:R-:W-:-:S13]  /*16d70*/  ISETP.NE.AND P0, PT, R0, 0x1, PT ;  /* 0x000000010000780c */ /* 0x001fda0003f05270 */
[----:B------:R-:W0:Y:S08]  /*16d80*/  @P0 LDC R2, c[0x0][0x434] ;  /* 0x00010d00ff020b82 */ /* 0x000e300000000800 */
[----:B------:R-:W4:Y:S01]  /*16d90*/  @P0 LDC R0, c[0x0][0x438] ;  /* 0x00010e00ff000b82 */ /* 0x000f220000000800 */
[----:B------:R-:W-:Y:S01]  /*16da0*/  LOP3.LUT P5, RZ, R16, 0x20, RZ, 0xc0, !PT ;  /* 0x0000002010ff7812 */ /* 0x000fe200078ac0ff */
[----:B------:R-:W-:Y:S01]  /*16db0*/  VIADD R22, R6, 0x1 ;  /* 0x0000000106167836 */ /* 0x000fe20000000000 */
[----:B------:R-:W-:Y:S05]  /*16dc0*/  YIELD ;  /* 0x0000000000007946 */ /* 0x000fea0003800000 */
[----:B------:R-:W-:Y:S01]  /*16dd0*/  ULDC UR4, c[0x0][0x430] ;  /* 0x00010c0000047ab9 */ /* 0x000fe20000000800 */
[----:B------:R-:W-:-:S02]  /*16de0*/  IMAD.MOV.U32 R23, RZ, RZ, R7 ;  /* 0x000000ffff177224 */ /* 0x000fc400078e0007 */
[----:B--2---:R-:W-:-:S04]  /*16df0*/  IMAD R9, R7, 0x40, R9 ;  /* 0x0000004007097824 */ /* 0x004fc800078e0209 */
[----:B------:R-:W-:-:S04]  /*16e00*/  IMAD.IADD R9, R3, 0x1, R9 ;  /* 0x0000000103097824 */ /* 0x000fc800078e0209 */
[----:B0-----:R-:W-:-:S04]  /*16e10*/  @P0 IMAD.HI.U32 R3, R9, R2, RZ ;  /* 0x0000000209030227 */ /* 0x001fc800078e00ff */
[----:B------:R-:W-:Y:S01]  /*16e20*/  IMAD.MOV.U32 R10, RZ, RZ, R9 ;  /* 0x000000ffff0a7224 */ /* 0x000fe200078e0009 */
[----:B----4-:R-:W-:Y:S01]  /*16e30*/  @P0 SHF.R.U32.HI R10, RZ, R0, R3 ;  /* 0x00000000ff0a0219 */ /* 0x010fe20000011603 */
[----:B---3--:R-:W-:-:S03]  /*16e40*/  @!P6 IMAD R0, R11, R4, RZ ;  /* 0x000000040b00e224 */ /* 0x008fc600078e02ff */
[--C-:B------:R-:W-:Y:S01]  /*16e50*/  @!P6 SHF.R.S32.HI R3, RZ, 0x1f, R10.reuse ;  /* 0x0000001fff03e819 */ /* 0x100fe2000001140a */
[----:B------:R-:W-:Y:S02]  /*16e60*/  @!P6 IMAD.MOV.U32 R2, RZ, RZ, R10 ;  /* 0x000000ffff02e224 */ /* 0x000fe400078e000a */
[C---:B------:R-:W-:Y:S02]  /*16e70*/  @!P6 IMAD R0, R30.reuse, R5, R0 ;  /* 0x000000051e00e224 */ /* 0x040fe400078e0200 */
[----:B------:R-:W-:Y:S02]  /*16e80*/  @!P6 IMAD.WIDE.U32 R2, R30, R4, R2 ;  /* 0x000000041e02e225 */ /* 0x000fe400078e0002 */
[----:B------:R-:W0:Y:S02]  /*16e90*/  @!P6 LDC.64 R4, c[0x0][0x418] ;  /* 0x00010600ff04eb82 */ /* 0x000e240000000a00 */
[----:B------:R-:W-:Y:S01]  /*16ea0*/  @!P6 IMAD.IADD R0, R0, 0x1, R3 ;  /* 0x000000010000e824 */ /* 0x000fe200078e0203 */
[----:B0-----:R-:W-:-:S04]  /*16eb0*/  @!P6 LEA R4, P0, R2, R4, 0x2 ;  /* 0x000000040204e211 */ /* 0x001fc800078010ff */
[----:B------:R-:W-:Y:S01]  /*16ec0*/  @!P6 LEA.HI.X R5, R2, R5, R0, 0x2, P0 ;  /* 0x000000050205e211 */ /* 0x000fe200000f1400 */
[----:B------:R-:W-:Y:S01]  /*16ed0*/  IMAD.MOV.U32 R0, RZ, RZ, RZ ;  /* 0x000000ffff007224 */ /* 0x000fe200078e00ff */
[----:B------:R-:W-:Y:S01]  /*16ee0*/  ISETP.NE.AND P0, PT, R22, 0x2, PT ;  /* 0x000000021600780c */ /* 0x000fe20003f05270 */
[----:B------:R-:W-:-:S03]  /*16ef0*/  IMAD.MOV R2, RZ, RZ, -R10 ;  /* 0x000000ffff027224 */ /* 0x000fc600078e0a0a */
[----:B------:R-:W-:Y:S01]  /*16f00*/  SEL R28, RZ, 0x1, P0 ;  /* 0x00000001ff1c7807 */ /* 0x000fe20000000000 */
[----:B------:R0:W5:Y:S01]  /*16f10*/  @!P6 LDG.E R0, desc[UR36][R4.64] ;  /* 0x000000240400e981 */ /* 0x000162000c1e1900 */
[----:B------:R-:W-:Y:S02]  /*16f20*/  SEL R22, R22, RZ, P0 ;  /* 0x000000ff16167207 */ /* 0x000fe40000000000 */
[----:B------:R-:W-:Y:S01]  /*16f30*/  LOP3.LUT R28, R8, R28, RZ, 0x3c, !PT ;  /* 0x0000001c081c7212 */ /* 0x000fe200078e3cff */
[----:B0-----:R-:W-:Y:S01]  /*16f40*/  IMAD R5, R2, UR4, R9 ;  /* 0x0000000402057c24 */ /* 0x001fe2000f8e0209 */
[----:B------:R-:W-:Y:S06]  /*16f50*/  @!P5 BRA `(.L_x_1377) ;  /* 0x000000000004d947 */ /* 0x000fec0003800000 */
[----:B------:R-:W-:Y:S01]  /*16f60*/  BPT.TRAP 0x1 ;  /* 0x000000040000795c */ /* 0x000fe20000300000 */
.L_x_1377:
[----:B------:R-:W-:Y:S01]  /*16f70*/  IMAD R7, R22, 0x8, R17 ;  /* 0x0000000816077824 */ /* 0x000fe200078e0211 */
[----:B------:R-:W-:Y:S01]  /*16f80*/  SHF.L.U32 R2, R28, 0x1f, RZ ;  /* 0x0000001f1c027819 */ /* 0x000fe200000006ff */
[----:B------:R-:W-:Y:S03]  /*16f90*/  BSSY B1, `(.L_x_1378) ;  /* 0x0000003000017945 */ /* 0x000fe60003800000 */
[----:B------:R-:W0:Y:S02]  /*16fa0*/  SYNCS.PHASECHK.TRANS64.TRYWAIT P0, [R7+URZ+0x30840], R2 ;  /* 0x03084002070075a7 */ /* 0x000e24000800017f */
[----:B0-----:R-:W-:Y:S05]  /*16fb0*/  @!P0 BRA `(.L_x_1379) ;  /* 0x0000003c00108947 */ /* 0x001fea0003800000 */
.L_x_1458:
[----:B------:R-:W-:Y:S05]  /*16fc0*/  BSYNC B1 ;  /* 0x0000000000017941 */ /* 0x000fea0003800000 */
.L_x_1378:
        /* <DEDUP_REMOVED lines=24> */
[----:B------:R-:W-:Y:S02]  /*17150*/  IMAD.SHL.U32 R4, R33, 0x2, RZ ;  /* 0x0000000221047824 */ /* 0x000fe400078e00ff */
[----:B------:R-:W2:Y:S01]  /*17160*/  SHFL.IDX PT, R3, R25, RZ, 0x181f ;  /* 0x00181fff19037589 */ /* 0x000ea200000e0000 */
        /* <DEDUP_REMOVED lines=9> */
[----:B--2---:R-:W-:-:S05]  /*17200*/  IMAD.X R3, RZ, RZ, R3, P0 ;  /* 0x000000ffff037224 */ /* 0x004fca00000e0603 */
        /* <DEDUP_REMOVED lines=15> */
[----:B------:R0:W2:Y:S04]  /*17300*/  SHFL.IDX PT, R35, R25, 0x3, 0x181f ;  /* 0x00781f0019237f89 */ /* 0x0000a800000e0000 */
[----:B------:R-:W-:Y:S01]  /*17310*/  LDGSTS.E.BYPASS.LTC128B.128 [R20+0x21400], desc[UR36][R2.64], !P2 ;  /* 0x2140000002147fae */ /* 0x000fe2000d101d64 */
[----:B------:R-:W-:-:S03]  /*17320*/  LOP3.LUT P2, RZ, R16, 0x1000, RZ, 0xc0, !PT ;  /* 0x0000100010ff7812 */ /* 0x000fc6000784c0ff */
[----:B------:R-:W-:Y:S01]  /*17330*/  LDGSTS.E.BYPASS.LTC128B.128 [R20+0x23400], desc[UR36][R2.64+0x80], !P1 ;  /* 0x2340008002147fae */ /* 0x000fe2000c901d64 */
[----:B------:R-:W-:-:S03]  /*17340*/  LOP3.LUT P1, RZ, R16, 0x800, RZ, 0xc0, !PT ;  /* 0x0000080010ff7812 */ /* 0x000fc6000782c0ff */
[----:B------:R-:W-:Y:S04]  /*17350*/  LDGSTS.E.BYPASS.LTC128B.128 [R20+0x25400], desc[UR36][R2.64+0x100], !P6 ;  /* 0x2540010002147fae */ /* 0x000fe8000f101d64 */
[----:B------:R3:W-:Y:S04]  /*17360*/  LDGSTS.E.BYPASS.LTC128B.128 [R20+0x27400], desc[UR36][R2.64+0x180], !P5 ;  /* 0x2740018002147fae */ /* 0x0007e8000e901d64 */
[----:B--23--:R0:W3:Y:S02]  /*17370*/  SHFL.IDX PT, R2, R10, 0x3, 0x181f ;  /* 0x00781f000a027f89 */ /* 0x00c0e400000e0000 */
.L_x_1468:
[----:B------:R-:W-:Y:S02]  /*17380*/  LOP3.LUT R16, R16, 0xfffff7ff, RZ, 0xc0, !PT ;  /* 0xfffff7ff10107812 */ /* 0x000fe400078ec0ff */
[----:B---3--:R-:W-:Y:S02]  /*17390*/  IADD3 R2, P0, R2, R4, RZ ;  /* 0x0000000402027210 */ /* 0x008fe40007f1e0ff */
        /* <DEDUP_REMOVED lines=15> */
.L_x_1381:
        /* <DEDUP_REMOVED lines=10> */
.L_x_1382:
[----:B------:R3:W-:Y:S01]  /*17530*/  SYNCS.ARRIVE.TRANS64.A1T0 RZ, [R7+URZ+0x30830], RZ ;  /* 0x030830ff07ff79a7 */ /* 0x0007e2000810003f */
[----:B------:R-:W-:Y:S05]  /*17540*/  @!P6 BRA `(.L_x_1383) ;  /* 0x000000000004e947 */ /* 0x000fea0003800000 */
[----:B------:R-:W-:Y:S01]  /*17550*/  BPT.TRAP 0x1 ;  /* 0x000000040000795c */ /* 0x000fe20000300000 */
.L_x_1383:
[----:B--2---:R-:W-:Y:S01]  /*17560*/  SHF.L.U32 R2, R8, 0x1f, RZ ;  /* 0x0000001f08027819 */ /* 0x004fe200000006ff */
[----:B---3--:R-:W-:Y:S01]  /*17570*/  IMAD R7, R6, 0x8, R17 ;  /* 0x0000000806077824 */ /* 0x008fe200078e0211 */
[----:B------:R-:W-:Y:S03]  /*17580*/  BSSY B1, `(.L_x_1384) ;  /* 0x0000003000017945 */ /* 0x000fe60003800000 */
[----:B------:R-:W2:Y:S02]  /*17590*/  SYNCS.PHASECHK.TRANS64.TRYWAIT P0, [R7+URZ+0x30860], R2 ;  /* 0x03086002070075a7 */ /* 0x000ea4000800017f */
[----:B--2---:R-:W-:Y:S05]  /*175a0*/  @!P0 BRA `(.L_x_1385) ;  /* 0x0000003c001c8947 */ /* 0x004fea0003800000 */
.L_x_1469:
[----:B------:R-:W-:Y:S05]  /*175b0*/  BSYNC B1 ;  /* 0x0000000000017941 */ /* 0x000fea0003800000 */
.L_x_1384:
[----:B------:R-:W3:Y:S01]  /*175c0*/  LDL R8, [R1] ;  /* 0x0000000001087983 */ /* 0x000ee20000100800 */
[----:B------:R-:W4:Y:S01]  /*175d0*/  S2R R3, SR_TID.X ;  /* 0x0000000000037919 */ /* 0x000f220000002100 */
[----:B------:R-:W-:Y:S01]  /*175e0*/  UMOV UR4, 0xffffffff ;  /* 0xffffffff00047882 */ /* 0x000fe20000000000 */
[----:B------:R-:W-:Y:S01]  /*175f0*/  IMAD R6, R6, 0x4000, R31 ;  /* 0x0000400006067824 */ /* 0x000fe200078e021f */
[----:B----4-:R-:W-:-:S04]  /*17600*/  LOP3.LUT R3, R3, 0x7f, RZ, 0xc0, !PT ;  /* 0x0000007f03037812 */ /* 0x010fc800078ec0ff */
[----:B------:R-:W-:Y:S01]  /*17610*/  SHF.R.U32.HI R3, RZ, 0x3, R3 ;  /* 0x00000003ff037819 */ /* 0x000fe20000011603 */
[----:B---3--:R-:W-:-:S04]  /*17620*/  IMAD R8, R29, -0x40, R8 ;  /* 0xffffffc01d087824 */ /* 0x008fc800078e0208 */
[----:B------:R-:W-:Y:S01]  /*17630*/  IMAD.IADD R8, R8, 0x1, -R3 ;  /* 0x0000000108087824 */ /* 0x000fe200078e0a03 */
[----:B------:R-:W-:Y:S06]  /*17640*/  BRA.DIV UR4, `(.L_x_1386) ;  /* 0x0000003e04087947 */ /* 0x000fec000b800000 */
[----:B--2---:R-:W2:Y:S01]  /*17650*/  SHFL.IDX PT, R2, R18, RZ, 0x181f ;  /* 0x00181fff12027589 */ /* 0x004ea200000e0000 */
[----:B------:R-:W-:-:S03]  /*17660*/  IMAD R6, R6, 0x2, R17 ;  /* 0x0000000206067824 */ /* 0x000fc600078e0211 */
[----:B------:R-:W3:Y:S04]  /*17670*/  SHFL.IDX PT, R3, R19, RZ, 0x181f ;  /* 0x00181fff13037589 */ /* 0x000ee800000e0000 */
[----:B-1----:R-:W-:Y:S01]  /*17680*/  SHFL.IDX PT, R14, R18, 0x3, 0x181f ;  /* 0x00781f00120e7f89 */ /* 0x002fe200000e0000 */
[----:B--2---:R-:W-:-:S05]  /*17690*/  IADD3 R2, P0, R2, R4, RZ ;  /* 0x0000000402027210 */ /* 0x004fca0007f1e0ff */
[----:B---3--:R-:W-:Y:S01]  /*176a0*/  IMAD.X R3, RZ, RZ, R3, P0 ;  /* 0x000000ffff037224 */ /* 0x008fe200000e0603 */
        /* <DEDUP_REMOVED lines=8> */
[----:B-1----:R-:W1:Y:S04]  /*17730*/  SHFL.IDX PT, R2, R18, 0x1, 0x181f ;  /* 0x00381f0012027f89 */ /* 0x002e6800000e0000 */
[----:B------:R-:W2:Y:S01]  /*17740*/  SHFL.IDX PT, R3, R19, 0x1, 0x181f ;  /* 0x00381f0013037f89 */ /* 0x000ea200000e0000 */
[----:B-1----:R-:W-:-:S05]  /*17750*/  IADD3 R2, P0, R2, R4, RZ ;  /* 0x0000000402027210 */ /* 0x002fca0007f1e0ff */
[----:B--2---:R-:W-:Y:S01]  /*17760*/  IMAD.X R3, RZ, RZ, R3, P0 ;  /* 0x000000ffff037224 */ /* 0x004fe200000e0603 */
        /* <DEDUP_REMOVED lines=9> */
[----:B------:R-:W2:Y:S04]  /*17800*/  SHFL.IDX PT, R3, R19, 0x2, 0x181f ;  /* 0x00581f0013037f89 */ /* 0x000ea800000e0000 */
[----:B------:R-:W3:Y:S01]  /*17810*/  SHFL.IDX PT, R19, R19, 0x3, 0x181f ;  /* 0x00781f0013137f89 */ /* 0x000ee200000e0000 */
[----:B-1----:R-:W-:-:S05]  /*17820*/  IADD3 R2, P0, R2, R4, RZ ;  /* 0x0000000402027210 */ /* 0x002fca0007f1e0ff */
[----:B--2---:R-:W-:Y:S01]  /*17830*/  IMAD.X R3, RZ, RZ, R3, P0 ;  /* 0x000000ffff037224 */ /* 0x004fe200000e0603 */
[----:B------:R-:W-:-:S13]  /*17840*/  ISETP.LT.OR P0, PT, R8, 0x21, P4 ;  /* 0x000000210800780c */ /* 0x000fda0002701670 */
[----:B------:R1:W-:Y:S01]  /*17850*/  LDGSTS.E.BYPASS.LTC128B.128 [R6+0x1400], desc[UR36][R2.64], !P0 ;  /* 0x0140000002067fae */ /* 0x0003e2000c101d64 */
[----:B------:R-:W-:-:S13]  /*17860*/  ISETP.LT.OR P0, PT, R8, 0x21, P3 ;  /* 0x000000210800780c */ /* 0x000fda0001f01670 */
[----:B------:R1:W-:Y:S01]  /*17870*/  LDGSTS.E.BYPASS.LTC128B.128 [R6+0x3400], desc[UR36][R2.64+0x80], !P0 ;  /* 0x0340008002067fae */ /* 0x0003e2000c101d64 */
[----:B------:R-:W-:-:S13]  /*17880*/  ISETP.LT.OR P0, PT, R8, 0x21, P2 ;  /* 0x000000210800780c */ /* 0x000fda0001701670 */
[----:B------:R1:W-:Y:S01]  /*17890*/  LDGSTS.E.BYPASS.LTC128B.128 [R6+0x5400], desc[UR36][R2.64+0x100], !P0 ;  /* 0x0540010002067fae */ /* 0x0003e2000c101d64 */
[----:B------:R-:W-:-:S13]  /*178a0*/  ISETP.LT.OR P0, PT, R8, 0x21, P1 ;  /* 0x000000210800780c */ /* 0x000fda0000f01670 */
[----:B---3--:R1:W-:Y:S02]  /*178b0*/  LDGSTS.E.BYPASS.LTC128B.128 [R6+0x7400], desc[UR36][R2.64+0x180], !P0 ;  /* 0x0740018002067fae */ /* 0x0083e4000c101d64 */
.L_x_1479:
[----:B-12---:R-:W-:Y:S01]  /*178c0*/  IADD3 R2, P0, R14, R4, RZ ;  /* 0x000000040e027210 */ /* 0x006fe20007f1e0ff */
        /* <DEDUP_REMOVED lines=16> */
[----:B-1----:R-:W-:Y:S01]  /*179d0*/  IMAD.WIDE.U32 R2, R5, UR4, RZ ;  /* 0x0000000405027c25 */ /* 0x002fe2000f8e00ff */
[----:B------:R-:W-:-:S03]  /*179e0*/  ULDC.64 UR4, c[0x0][0x338] ;  /* 0x0000ce0000047ab9 */ /* 0x000fc60000000a00 */
[----:B------:R-:W-:Y:S02]  /*179f0*/  IMAD.IADD R3, R3, 0x1, R9 ;  /* 0x0000000103037824 */ /* 0x000fe400078e0209 */
[----:B------:R-:W-:Y:S02]  /*17a00*/  IMAD R21, R21, UR4, RZ ;  /* 0x0000000415157c24 */ /* 0x000fe4000f8e02ff */
[----:B------:R-:W-:-:S04]  /*17a10*/  IMAD.WIDE.U32 R2, R0, UR4, R2 ;  /* 0x0000000400027c25 */ /* 0x000fc8000f8e0002 */
[----:B------:R-:W-:Y:S01]  /*17a20*/  IMAD R21, R0, UR5, R21 ;  /* 0x0000000500157c24 */ /* 0x000fe2000f8e0215 */
[----:B------:R-:W-:Y:S01]  /*17a30*/  ULDC.64 UR4, c[0x0][0x330] ;  /* 0x0000cc0000047ab9 */ /* 0x000fe20000000a00 */
[----:B------:R-:W-:Y:S02]  /*17a40*/  NOP ;  /* 0x0000000000007918 */ /* 0x000fe40000000000 */
[----:B------:R-:W-:Y:S02]  /*17a50*/  IMAD.IADD R3, R3, 0x1, R21 ;  /* 0x0000000103037824 */ /* 0x000fe400078e0215 */
[----:B------:R-:W-:-:S04]  /*17a60*/  IMAD.WIDE.U32 R2, R26, UR4, R2 ;  /* 0x000000041a027c25 */ /* 0x000fc8000f8e0002 */
[----:B------:R-:W-:Y:S01]  /*17a70*/  IMAD R3, R26, UR5, R3 ;  /* 0x000000051a037c24 */ /* 0x000fe2000f8e0203 */
[----:B------:R-:W-:-:S04]  /*17a80*/  LEA R18, P0, R2, UR6, 0x1 ;  /* 0x0000000602127c11 */ /* 0x000fc8000f8008ff */
[----:B------:R-:W-:Y:S02]  /*17a90*/  LEA.HI.X R19, R2, UR7, R3, 0x1, P0 ;  /* 0x0000000702137c11 */ /* 0x000fe400080f0c03 */
[----:B------:R-:W-:-:S13]  /*17aa0*/  PLOP3.LUT P0, PT, PT, PT, PT, 0x80, 0x0 ;  /* 0x000000000000781c */ /* 0x000fda0003f0f070 */
.L_x_1387:
        /* <DEDUP_REMOVED lines=10> */
.L_x_1388:
[----:B------:R-:W2:Y:S01]  /*17b50*/  LDL R0, [R1+0x4] ;  /* 0x0000040001007983 */ /* 0x000ea20000100800 */
[----:B------:R1:W-:Y:S01]  /*17b60*/  SYNCS.ARRIVE.TRANS64.A1T0 RZ, [R7+URZ+0x30850], RZ ;  /* 0x030850ff07ff79a7 */ /* 0x0003e2000810003f */
[----:B------:R-:W-:Y:S02]  /*17b70*/  IMAD.MOV.U32 R6, RZ, RZ, R22 ;  /* 0x000000ffff067224 */ /* 0x000fe400078e0016 */
[----:B------:R-:W-:Y:S02]  /*17b80*/  IMAD.MOV.U32 R8, RZ, RZ, R28 ;  /* 0x000000ffff087224 */ /* 0x000fe400078e001c */
[----:B------:R-:W-:Y:S02]  /*17b90*/  IMAD.MOV.U32 R29, RZ, RZ, R23 ;  /* 0x000000ffff1d7224 */ /* 0x000fe400078e0017 */
[C---:B-1----:R-:W-:Y:S01]  /*17ba0*/  VIADD R7, R23.reuse, 0xffffffff ;  /* 0xffffffff17077836 */ /* 0x042fe20000000000 */
[----:B--2---:R-:W-:-:S13]  /*17bb0*/  ISETP.GT.AND P0, PT, R23, R0, PT ;  /* 0x000000001700720c */ /* 0x004fda0003f04270 */
[----:B------:R-:W-:Y:S05]  /*17bc0*/  @P0 BRA `(.L_x_1389) ;  /* 0xfffffff0003c0947 */ /* 0x000fea000383ffff */
.L_x_1376:
[----:B------:R-:W-:Y:S05]  /*17bd0*/  BSYNC B0 ;  /* 0x0000000000007941 */ /* 0x000fea0003800000 */
.L_x_1375:
[----:B0-----:R-:W0:Y:S01]  /*17be0*/  S2R R0, SR_TID.X ;  /* 0x0000000000007919 */ /* 0x001e220000002100 */
[----:B------:R-:W-:Y:S01]  /*17bf0*/  BSSY B0, `(.L_x_1390) ;  /* 0x0000010000007945 */ /* 0x000fe20003800000 */
[----:B0-----:R-:W-:-:S04]  /*17c00*/  LOP3.LUT R0, R0, 0x7f, RZ, 0xc0, !PT ;  /* 0x0000007f00007812 */ /* 0x001fc800078ec0ff */
[----:B------:R-:W-:-:S13]  /*17c10*/  ISETP.NE.AND P0, PT, R0, RZ, PT ;  /* 0x000000ff0000720c */ /* 0x000fda0003f05270 */
[----:B------:R-:W-:Y:S05]  /*17c20*/  @P0 BRA `(.L_x_1391) ;  /* 0x0000000000300947 */ /* 0x000fea0003800000 */
[----:B------:R-:W0:Y:S01]  /*17c30*/  S2R R5, SR_LANEID ;  /* 0x0000000000057919 */ /* 0x000e220000000000 */
[----:B------:R-:W-:Y:S01]  /*17c40*/  VOTEU.ANY UR4, UPT, PT ;  /* 0x0000000000047886 */ /* 0x000fe200038e0100 */
[----:B------:R-:W2:Y:S01]  /*17c50*/  LDC.64 R2, c[0x0][0xc60] ;  /* 0x00031800ff027b82 */ /* 0x000ea20000000a00 */
[----:B------:R-:W0:Y:S02]  /*17c60*/  FLO.U32 R0, UR4 ;  /* 0x0000000400007d00 */ /* 0x000e2400080e0000 */
[----:B0-----:R-:W-:-:S06]  /*17c70*/  ISETP.EQ.U32.AND P0, PT, R0, R5, PT ;  /* 0x000000050000720c */ /* 0x001fcc0003f02070 */
[----:B------:R-:W2:Y:S07]  /*17c80*/  POPC R5, UR4 ;  /* 0x0000000400057d09 */ /* 0x000eae0008000000 */
[----:B--2---:R-:W2:Y:S01]  /*17c90*/  @P0 ATOMG.E.ADD.STRONG.GPU PT, R3, desc[UR36][R2.64], R5 ;  /* 0x00000005020309a8 */ /* 0x004ea200081ee1e4 */
[----:B------:R-:W0:Y:S02]  /*17ca0*/  S2R R4, SR_LTMASK ;  /* 0x0000000000047919 */ /* 0x000e240000003900 */
[----:B0-----:R-:W-:-:S04]  /*17cb0*/  LOP3.LUT R4, R4, UR4, RZ, 0xc0, !PT ;  /* 0x0000000404047c12 */ /* 0x001fc8000f8ec0ff */
[----:B------:R-:W0:Y:S01]  /*17cc0*/  POPC R7, R4 ;  /* 0x0000000400077309 */ /* 0x000e220000000000 */
[----:B--2---:R-:W0:Y:S02]  /*17cd0*/  SHFL.IDX PT, R0, R3, R0, 0x1f ;  /* 0x00001f0003007589 */ /* 0x004e2400000e0000 */
[----:B0-----:R-:W-:-:S07]  /*17ce0*/  IADD3 R24, R0, UR39, R7 ;  /* 0x0000002700187c10 */ /* 0x001fce000fffe007 */
.L_x_1391:
[----:B------:R-:W-:Y:S05]  /*17cf0*/  BSYNC B0 ;  /* 0x0000000000007941 */ /* 0x000fea0003800000 */
.L_x_1390:
[----:B------:R-:W-:-:S13]  /*17d00*/  LOP3.LUT P0, RZ, R16, 0x20, RZ, 0xc0, !PT ;  /* 0x0000002010ff7812 */ /* 0x000fda000780c0ff */
[----:B------:R-:W-:Y:S05]  /*17d10*/  @!P0 BRA `(.L_x_1392) ;  /* 0x0000000000048947 */ /* 0x000fea0003800000 */
[----:B------:R-:W-:Y:S01]  /*17d20*/  BPT.TRAP 0x1 ;  /* 0x000000040000795c */ /* 0x000fe20000300000 */
.L_x_1392:
[----:B------:R-:W2:Y:S01]  /*17d30*/  LDL.LU R2, [R1] ;  /* 0x0000000001027983 */ /* 0x000ea20000300800 */
[----:B------:R-:W-:Y:S01]  /*17d40*/  IMAD R0, R22, 0x8, R17 ;  /* 0x0000000816007824 */ /* 0x000fe200078e0211 */
[----:B------:R-:W-:Y:S01]  /*17d50*/  SHF.L.U32 R3, R28, 0x1f, RZ ;  /* 0x0000001f1c037819 */ /* 0x000fe200000006ff */
[----:B------:R-:W-:Y:S03]  /*17d60*/  BSSY B0, `(.L_x_1393) ;  /* 0x0000004000007945 */ /* 0x000fe60003800000 */
[----:B------:R-:W0:Y:S01]  /*17d70*/  SYNCS.PHASECHK.TRANS64.TRYWAIT P0, [R0+URZ+0x30860], R3 ;  /* 0x03086003000075a7 */ /* 0x000e22000800017f */
[----:B--2---:R-:W-:Y:S01]  /*17d80*/  IMAD R5, R23, -0x40, R2 ;  /* 0xffffffc017057824 */ /* 0x004fe200078e0202 */
[----:B0-----:R-:W-:Y:S06]  /*17d90*/  @!P0 BRA `(.L_x_1394) ;  /* 0x0000003800ac8947 */ /* 0x001fec0003800000 */
.L_x_1480:
[----:B------:R-:W-:Y:S05]  /*17da0*/  BSYNC B0 ;  /* 0x0000000000007941 */ /* 0x000fea0003800000 */
.L_x_1393:
[----:B------:R-:W2:Y:S01]  /*17db0*/  S2R R2, SR_TID.X ;  /* 0x0000000000027919 */ /* 0x000ea20000002100 */
[----:B------:R-:W-:Y:S01]  /*17dc0*/  UMOV UR4, 0xffffffff ;  /* 0xffffffff00047882 */ /* 0x000fe20000000000 */
[----:B------:R-:W-:Y:S01]  /*17dd0*/  IMAD R4, R22, 0x4000, R31 ;  /* 0x0000400016047824 */ /* 0x000fe200078e021f */
[----:B--2---:R-:W-:-:S04]  /*17de0*/  LOP3.LUT R2, R2, 0x7f, RZ, 0xc0, !PT ;  /* 0x0000007f02027812 */ /* 0x004fc800078ec0ff */
        /* <DEDUP_REMOVED lines=12> */
[----:B------:R-:W-:Y:S02]  /*17eb0*/  ISETP.GE.AND P1, PT, R36, UR4, PT ;  /* 0x0000000424007c0c */ /* 0x000fe4000bf26270 */
[----:B-1----:R-:W-:-:S02]  /*17ec0*/  IADD3 R2, P0, R14, R6, RZ ;  /* 0x000000060e027210 */ /* 0x002fc40007f1e0ff */
[----:B------:R-:W1:Y:S03]  /*17ed0*/  SHFL.IDX PT, R14, R18, 0x1, 0x181f ;  /* 0x00381f00120e7f89 */ /* 0x000e6600000e0000 */
        /* <DEDUP_REMOVED lines=8> */
[----:B------:R1:W-:Y:S02]  /*17f60*/  LDGSTS.E.BYPASS.LTC128B.128 [R4+0x6400], desc[UR36][R2.64+0x180], !P4 ;  /* 0x0640018002047fae */ /* 0x0003e4000e101d64 */
[----:B-1----:R-:W-:Y:S02]  /*17f70*/  IADD3 R2, P4, R14, R6, RZ ;  /* 0x000000060e027210 */ /* 0x002fe40007f9e0ff */
[----:B------:R-:W0:Y:S03]  /*17f80*/  SHFL.IDX PT, R14, R18, 0x2, 0x181f ;  /* 0x00581f00120e7f89 */ /* 0x000e2600000e0000 */
        /* <DEDUP_REMOVED lines=12> */
[----:B------:R0:W3:Y:S03]  /*18050*/  SHFL.IDX PT, R14, R18, 0x3, 0x181f ;  /* 0x00781f00120e7f89 */ /* 0x0000e600000e0000 */
        /* <DEDUP_REMOVED lines=8> */
[----:B--23--:R0:W-:Y:S02]  /*180e0*/  LDGSTS.E.BYPASS.LTC128B.128 [R4+0x7400], desc[UR36][R2.64+0x180], !P4 ;  /* 0x0740018002047fae */ /* 0x00c1e4000e101d64 */
.L_x_1490:
[C---:B------:R-:W-:Y:S02]  /*180f0*/  ISETP.LT.OR P3, PT, R5.reuse, 0x31, P3 ;  /* 0x000000310500780c */ /* 0x040fe40001f61670 */
[C---:B------:R-:W-:Y:S02]  /*18100*/  ISETP.LT.OR P2, PT, R5.reuse, 0x31, P2 ;  /* 0x000000310500780c */ /* 0x040fe40001741670 */
[C---:B------:R-:W-:Y:S02]  /*18110*/  ISETP.LT.OR P1, PT, R5.reuse, 0x31, P1 ;  /* 0x000000310500780c */ /* 0x040fe40000f21670 */
[----:B01----:R-:W-:Y:S02]  /*18120*/  IADD3 R2, P4, R14, R6, RZ ;  /* 0x000000060e027210 */ /* 0x003fe40007f9e0ff */
        /* <DEDUP_REMOVED lines=11> */
.L_x_1396:
        /* <DEDUP_REMOVED lines=10> */
.L_x_1397:
[----:B------:R1:W-:Y:S01]  /*18280*/  SYNCS.ARRIVE.TRANS64.A1T0 RZ, [R0+URZ+0x30850], RZ ;  /* 0x030850ff00ff79a7 */ /* 0x0003e2000810003f */
[----:B------:R-:W-:-:S05]  /*18290*/  VIADD R22, R22, 0x1 ;  /* 0x0000000116167836 */ /* 0x000fca0000000000 */
[----:B------:R-:W-:-:S04]  /*182a0*/  ISETP.NE.AND P0, PT, R22, 0x2, PT ;  /* 0x000000021600780c */ /* 0x000fc80003f05270 */
[----:B0-----:R-:W-:Y:S02]  /*182b0*/  SEL R3, RZ, 0x1, P0 ;  /* 0x00000001ff037807 */ /* 0x001fe40000000000 */
[----:B------:R-:W-:Y:S02]  /*182c0*/  SEL R22, R22, RZ, P0 ;  /* 0x000000ff16167207 */ /* 0x000fe40000000000 */
[----:B-1----:R-:W-:-:S07]  /*182d0*/  LOP3.LUT R28, R28, R3, RZ, 0x3c, !PT ;  /* 0x000000031c1c7212 */ /* 0x002fce00078e3cff */
.L_x_1354:
[----:B------:R-:W-:Y:S05]  /*182e0*/  BSYNC B7 ;  /* 0x0000000000077941 */ /* 0x000fea0003800000 */
.L_x_1352:
        /* <DEDUP_REMOVED lines=11> */
.L_x_1398:
[----:B------:R-:W0:Y:S01]  /*183a0*/  S2R R8, SR_TID.X ;  /* 0x0000000000087919 */ /* 0x000e220000002100 */
[----:B------:R-:W-:Y:S01]  /*183b0*/  UMOV UR4, 0xffffffff ;  /* 0xffffffff00047882 */ /* 0x000fe20000000000 */
[----:B0-----:R-:W-:-:S04]  /*183c0*/  LOP3.LUT R8, R8, 0x1f, RZ, 0xc0, !PT ;  /* 0x0000001f08087812 */ /* 0x001fc800078ec0ff */
[----:B------:R-:W-:Y:S01]  /*183d0*/  ISETP.NE.AND P0, PT, R8, 0x1f, PT ;  /* 0x0000001f0800780c */ /* 0x000fe20003f05270 */
[----:B------:R-:W-:-:S12]  /*183e0*/  BRA.DIV UR4, `(.L_x_1400) ;  /* 0x0000003a04c87947 */ /* 0x000fd8000b800000 */
[----:B------:R-:W-:Y:S01]  /*183f0*/  IMAD.IADD R7, R27, 0x1, R8 ;  /* 0x000000011b077824 */ /* 0x000fe200078e0208 */
[----:B------:R-:W-:-:S04]  /*18400*/  ULDC UR4, c[0x0][0xc3c] ;  /* 0x00030f0000047ab9 */ /* 0x000fc80000000800 */
        /* <DEDUP_REMOVED lines=36> */
.L_x_1500:
[----:B------:R-:W-:Y:S02]  /*18650*/  ULDC UR4, c[0x0][0xc38] ;  /* 0x00030e0000047ab9 */ /* 0x000fe40000000800 */
[----:B------:R-:W-:-:S04]  /*18660*/  IMAD.U32 R5, RZ, RZ, UR4 ;  /* 0x00000004ff057e24 */ /* 0x000fc8000f8e00ff */
[----:B-1----:R-:W-:-:S04]  /*18670*/  IMAD R14, R14, R5, RZ ;  /* 0x000000050e0e7224 */ /* 0x002fc800078e02ff */
[----:B------:R-:W-:-:S05]  /*18680*/  IMAD.IADD R7, R7, 0x1, R14 ;  /* 0x0000000107077824 */ /* 0x000fca00078e020e */
[----:B------:R-:W-:-:S13]  /*18690*/  ISETP.GT.AND P6, PT, R7, R0, PT ;  /* 0x000000000700720c */ /* 0x000fda0003fc4270 */
[----:B------:R-:W-:Y:S05]  /*186a0*/  @P6 BRA `(.L_x_1401) ;  /* 0x0000000000a46947 */ /* 0x000fea0003800000 */
.L_x_1404:
        /* <DEDUP_REMOVED lines=35> */
.L_x_1508:
[----:B------:R-:W-:Y:S02]  /*188e0*/  ULDC UR4, c[0x0][0xc38] ;  /* 0x00030e0000047ab9 */ /* 0x000fe40000000800 */
[----:B------:R-:W-:-:S04]  /*188f0*/  IMAD.U32 R5, RZ, RZ, UR4 ;  /* 0x00000004ff057e24 */ /* 0x000fc8000f8e00ff */
[----:B-1----:R-:W-:-:S04]  /*18900*/  IMAD R14, R14, R5, RZ ;  /* 0x000000050e0e7224 */ /* 0x002fc800078e02ff */
[----:B------:R-:W-:-:S05]  /*18910*/  IMAD.IADD R7, R14, 0x1, R7 ;  /* 0x000000010e077824 */ /* 0x000fca00078e0207 */
[----:B------:R-:W-:-:S13]  /*18920*/  ISETP.GT.AND P6, PT, R7, R0, PT ;  /* 0x000000000700720c */ /* 0x000fda0003fc4270 */
[----:B------:R-:W-:Y:S05]  /*18930*/  @!P6 BRA `(.L_x_1404) ;  /* 0xfffffffc005ce947 */ /* 0x000fea000383ffff */
.L_x_1401:
[----:B------:R-:W-:Y:S01]  /*18940*/  IMAD.IADD R7, R7, 0x1, -R14 ;  /* 0x0000000107077824 */ /* 0x000fe200078e0a0e */
[----:B------:R-:W-:-:S03]  /*18950*/  UMOV UR4, 0xffffffff ;  /* 0xffffffff00047882 */ /* 0x000fc60000000000 */
[----:B------:R-:W-:-:S05]  /*18960*/  IMAD R3, R2, R5, R7 ;  /* 0x0000000502037224 */ /* 0x000fca00078e0207 */
[----:B------:R-:W-:Y:S01]  /*18970*/  ISETP.GT.AND P6, PT, R3, R0, PT ;  /* 0x000000000300720c */ /* 0x000fe20003fc4270 */
[----:B------:R-:W-:-:S12]  /*18980*/  BRA.DIV UR4, `(.L_x_1405) ;  /* 0x0000003e04547947 */ /* 0x000fd8000b800000 */
[----:B------:R-:W-:-:S04]  /*18990*/  VOTE.ANY R3, PT, !P6 ;  /* 0x0000000000037806 */ /* 0x000fc800070e0100 */
[----:B------:R-:W1:Y:S02]  /*189a0*/  POPC R12, R3 ;  /* 0x00000003000c7309 */ /* 0x000e640000000000 */
[----:B-1----:R1:W2:Y:S01]  /*189b0*/  SHFL.IDX PT, R25, R25, R12, 0x1f ;  /* 0x00001f0c19197589 */ /* 0x0022a200000e0000 */
[----:B------:R-:W-:-:S03]  /*189c0*/  IMAD.IADD R27, R12, 0x1, R27 ;  /* 0x000000010c1b7824 */ /* 0x000fc600078e021b */
[----:B------:R1:W3:Y:S04]  /*189d0*/  SHFL.IDX PT, R4, R4, R12, 0x1f ;  /* 0x00001f0c04047589 */ /* 0x0002e800000e0000 */
.L_x_1513:
[----:B------:R-:W-:-:S13]  /*189e0*/  ISETP.NE.AND P0, PT, R3, RZ, PT ;  /* 0x000000ff0300720c */ /* 0x000fda0003f05270 */
[----:B------:R-:W-:Y:S05]  /*189f0*/  @!P0 BRA `(.L_x_1406) ;  /* 0x0000000000108947 */ /* 0x000fea0003800000 */
[----:B------:R-:W-:Y:S01]  /*18a00*/  UMOV UR4, 0xffffffff ;  /* 0xffffffff00047882 */ /* 0x000fe20000000000 */
[----:B-1----:R-:W-:Y:S02]  /*18a10*/  VIADD R12, R12, 0xffffffff ;  /* 0xffffffff0c0c7836 */ /* 0x002fe40000000000 */
[----:B------:R-:W-:Y:S05]  /*18a20*/  BRA.DIV UR4, `(.L_x_1407) ;  /* 0x0000003e04887947 */ /* 0x000fea000b800000 */
[----:B------:R4:W1:Y:S02]  /*18a30*/  SHFL.IDX PT, R6, R2, R12, 0x1f ;  /* 0x00001f0c02067589 */ /* 0x00086400000e0000 */
.L_x_1406:
[----:B---3--:R-:W-:Y:S01]  /*18a40*/  ISETP.NE.AND P0, PT, R4, 0x1, PT ;  /* 0x000000010400780c */ /* 0x008fe20003f05270 */
[----:B-1----:R-:W-:-:S04]  /*18a50*/  IMAD R24, R6, R5, R7 ;  /* 0x0000000506187224 */ /* 0x002fc800078e0207 */
[----:B------:R-:W-:-:S08]  /*18a60*/  IMAD.IADD R0, R0, 0x1, -R24 ;  /* 0x0000000100007824 */ /* 0x000fd000078e0a18 */
[----:B------:R-:W-:Y:S05]  /*18a70*/  @!P0 BRA `(.L_x_1408) ;  /* 0x0000000000dc8947 */ /* 0x000fea0003800000 */
[-C--:B--2---:R-:W-:Y:S02]  /*18a80*/  IABS R6, R25.reuse ;  /* 0x0000001900067213 */ /* 0x084fe40000000000 */
[----:B------:R-:W-:Y:S02]  /*18a90*/  IABS R5, R4 ;  /* 0x0000000400057213 */ /* 0x000fe40000000000 */
[----:B------:R-:W1:Y:S08]  /*18aa0*/  I2F.RP R7, R6 ;  /* 0x0000000600077306 */ /* 0x000e700000209400 */
[----:B------:R-:W2:Y:S08]  /*18ab0*/  I2F.RP R8, R5 ;  /* 0x0000000500087306 */ /* 0x000eb00000209400 */
[----:B-1----:R-:W0:Y:S08]  /*18ac0*/  MUFU.RCP R7, R7 ;  /* 0x0000000700077308 */ /* 0x002e300000001000 */
[----:B--2---:R-:W-:Y:S01]  /*18ad0*/  MUFU.RCP R8, R8 ;  /* 0x0000000800087308 */ /* 0x004fe20000001000 */
[----:B0---4-:R-:W-:Y:S01]  /*18ae0*/  VIADD R2, R7, 0xffffffe ;  /* 0x0ffffffe07027836 */ /* 0x011fe20000000000 */
[----:B------:R-:W-:-:S06]  /*18af0*/  IABS R7, R25 ;  /* 0x0000001900077213 */ /* 0x000fcc0000000000 */
[----:B------:R0:W1:Y:S02]  /*18b00*/  F2I.FTZ.U32.TRUNC.NTZ R3, R2 ;  /* 0x0000000200037305 */ /* 0x000064000021f000 */
[----:B0-----:R-:W-:Y:S02]  /*18b10*/  IMAD.MOV.U32 R2, RZ, RZ, RZ ;  /* 0x000000ffff027224 */ /* 0x001fe400078e00ff */
[----:B-1----:R-:W-:-:S04]  /*18b20*/  IMAD.MOV R9, RZ, RZ, -R3 ;  /* 0x000000ffff097224 */ /* 0x002fc800078e0a03 */
[----:B------:R-:W-:-:S04]  /*18b30*/  IMAD R9, R9, R6, RZ ;  /* 0x0000000609097224 */ /* 0x000fc800078e02ff */
[----:B------:R-:W-:Y:S01]  /*18b40*/  IMAD.HI.U32 R3, R3, R9, R2 ;  /* 0x0000000903037227 */ /* 0x000fe200078e0002 */
[----:B------:R-:W-:-:S03]  /*18b50*/  IABS R2, R0 ;  /* 0x0000000000027213 */ /* 0x000fc60000000000 */
[----:B------:R-:W-:Y:S02]  /*18b60*/  IMAD.MOV R9, RZ, RZ, -R7 ;  /* 0x000000ffff097224 */ /* 0x000fe400078e0a07 */
[----:B------:R-:W-:-:S04]  /*18b70*/  IMAD.HI.U32 R7, R3, R2, RZ ;  /* 0x0000000203077227 */ /* 0x000fc800078e00ff */
[----:B------:R-:W-:Y:S02]  /*18b80*/  VIADD R3, R8, 0xffffffe ;  /* 0x0ffffffe08037836 */ /* 0x000fe40000000000 */
[----:B------:R-:W-:-:S04]  /*18b90*/  IMAD R9, R7, R9, R2 ;  /* 0x0000000907097224 */ /* 0x000fc800078e0202 */
[----:B------:R-:W0:Y:S01]  /*18ba0*/  F2I.FTZ.U32.TRUNC.NTZ R3, R3 ;  /* 0x0000000300037305 */ /* 0x000e22000021f000 */
[----:B------:R-:W-:-:S13]  /*18bb0*/  ISETP.GT.U32.AND P1, PT, R6, R9, PT ;  /* 0x000000090600720c */ /* 0x000fda0003f24070 */
[----:B------:R-:W-:Y:S02]  /*18bc0*/  @!P1 IMAD.IADD R9, R9, 0x1, -R6 ;  /* 0x0000000109099824 */ /* 0x000fe400078e0a06 */
[----:B0-----:R-:W-:Y:S02]  /*18bd0*/  IMAD.MOV R2, RZ, RZ, -R3 ;  /* 0x000000ffff027224 */ /* 0x001fe400078e0a03 */
[----:B------:R-:W-:Y:S01]  /*18be0*/  @!P1 VIADD R7, R7, 0x1 ;  /* 0x0000000107079836 */ /* 0x000fe20000000000 */
[----:B------:R-:W-:Y:S01]  /*18bf0*/  ISETP.GE.U32.AND P0, PT, R9, R6, PT ;  /* 0x000000060900720c */ /* 0x000fe20003f06070 */
[----:B------:R-:W-:Y:S01]  /*18c00*/  IMAD R9, R2, R5, RZ ;  /* 0x0000000502097224 */ /* 0x000fe200078e02ff */
[----:B------:R-:W-:Y:S01]  /*18c10*/  ISETP.NE.AND P1, PT, R25, RZ, PT ;  /* 0x000000ff1900720c */ /* 0x000fe20003f25270 */
[----:B------:R-:W-:-:S04]  /*18c20*/  IMAD.MOV.U32 R2, RZ, RZ, RZ ;  /* 0x000000ffff027224 */ /* 0x000fc800078e00ff */
[----:B------:R-:W-:Y:S01]  /*18c30*/  IMAD.HI.U32 R6, R3, R9, R2 ;  /* 0x0000000903067227 */ /* 0x000fe200078e0002 */
[----:B------:R-:W-:-:S04]  /*18c40*/  LOP3.LUT R2, R0, R25, RZ, 0x3c, !PT ;  /* 0x0000001900027212 */ /* 0x000fc800078e3cff */
[----:B------:R-:W-:Y:S01]  /*18c50*/  ISETP.GE.AND P2, PT, R2, RZ, PT ;  /* 0x000000ff0200720c */ /* 0x000fe20003f46270 */
[----:B------:R-:W-:Y:S01]  /*18c60*/  @P0 VIADD R7, R7, 0x1 ;  /* 0x0000000107070836 */ /* 0x000fe20000000000 */
[----:B------:R-:W-:-:S05]  /*18c70*/  IABS R2, R4 ;  /* 0x0000000400027213 */ /* 0x000fca0000000000 */
[----:B------:R-:W-:-:S06]  /*18c80*/  IMAD.MOV R2, RZ, RZ, -R2 ;  /* 0x000000ffff027224 */ /* 0x000fcc00078e0a02 */
[----:B------:R-:W-:Y:S01]  /*18c90*/  @!P2 IMAD.MOV R7, RZ, RZ, -R7 ;  /* 0x000000ffff07a224 */ /* 0x000fe200078e0a07 */
[----:B------:R-:W-:-:S04]  /*18ca0*/  @!P1 LOP3.LUT R7, RZ, R25, RZ, 0x33, !PT ;  /* 0x00000019ff079212 */ /* 0x000fc800078e33ff */
[----:B------:R-:W-:-:S05]  /*18cb0*/  IABS R3, R7 ;  /* 0x0000000700037213 */ /* 0x000fca0000000000 */
        /* <DEDUP_REMOVED lines=9> */
[----:B------:R-:W-:-:S04]  /*18d50*/  IMAD.MOV R2, RZ, RZ, -R7 ;  /* 0x000000ffff027224 */ /* 0x000fc800078e0a07 */
[----:B------:R-:W-:Y:S02]  /*18d60*/  IMAD R2, R25, R2, R0 ;  /* 0x0000000219027224 */ /* 0x000fe400078e0200 */
        /* <DEDUP_REMOVED lines=8> */
.L_x_1408:
[----:B0---4-:R-:W0:Y:S02]  /*18df0*/  LDC.64 R2, c[0x0][0xc90] ;  /* 0x00032400ff027b82 */ /* 0x011e240000000a00 */
[----:B0-----:R-:W-:-:S05]  /*18e00*/  IMAD.WIDE R2, R27, 0x4, R2 ;  /* 0x000000041b027825 */ /* 0x001fca00078e0202 */
[----:B------:R0:W2:Y:S02]  /*18e10*/  LDG.E R6, desc[UR36][R2.64] ;  /* 0x0000002402067981 */ /* 0x0000a4000c1e1900 */
[----:B0-----:R-:W-:Y:S02]  /*18e20*/  IMAD.MOV.U32 R2, RZ, RZ, RZ ;  /* 0x000000ffff027224 */ /* 0x001fe400078e00ff */
[----:B--2---:R-:W-:-:S05]  /*18e30*/  IMAD R7, R25, R6, RZ ;  /* 0x0000000619077224 */ /* 0x004fca00078e02ff */
[----:B------:R-:W-:-:S04]  /*18e40*/  IABS R4, R7 ;  /* 0x0000000700047213 */ /* 0x000fc80000000000 */
[----:B------:R-:W0:Y:S08]  /*18e50*/  I2F.RP R8, R4 ;  /* 0x0000000400087306 */ /* 0x000e300000209400 */
        /* <DEDUP_REMOVED lines=26> */
[----:B------:R-:W-:-:S04]  /*19000*/  VIADDMNMX R5, R3, R5, R6, PT ;  /* 0x0000000503057246 */ /* 0x000fc80003800106 */
[----:B------:R-:W-:-:S04]  /*19010*/  IABS R6, R5 ;  /* 0x0000000500067213 */ /* 0x000fc80000000000 */
[----:B------:R-:W0:Y:S08]  /*19020*/  I2F.RP R8, R6 ;  /* 0x0000000600087306 */ /* 0x000e300000209400 */
[----:B0-----:R-:W0:Y:S02]  /*19030*/  MUFU.RCP R8, R8 ;  /* 0x0000000800087308 */ /* 0x001e240000001000 */
[----:B0-----:R-:W-:Y:S01]  /*19040*/  VIADD R3, R8, 0xffffffe ;  /* 0x0ffffffe08037836 */ /* 0x001fe20000000000 */
[----:B------:R-:W-:-:S05]  /*19050*/  IABS R8, R5 ;  /* 0x0000000500087213 */ /* 0x000fca0000000000 */
[----:B------:R-:W0:Y:S02]  /*19060*/  F2I.FTZ.U32.TRUNC.NTZ R3, R3 ;  /* 0x0000000300037305 */ /* 0x000e24000021f000 */
[----:B0-----:R-:W-:-:S04]  /*19070*/  IMAD.MOV R7, RZ, RZ, -R3 ;  /* 0x000000ffff077224 */ /* 0x001fc800078e0a03 */
[----:B------:R-:W-:-:S04]  /*19080*/  IMAD R7, R7, R6, RZ ;  /* 0x0000000607077224 */ /* 0x000fc800078e02ff */
[----:B------:R-:W-:Y:S01]  /*19090*/  IMAD.HI.U32 R2, R3, R7, R2 ;  /* 0x0000000703027227 */ /* 0x000fe200078e0002 */
[----:B------:R-:W-:-:S03]  /*190a0*/  IABS R7, R0 ;  /* 0x0000000000077213 */ /* 0x000fc60000000000 */
        /* <DEDUP_REMOVED lines=13> */
[----:B------:R-:W-:Y:S01]  /*19180*/  @!P1 LOP3.LUT R2, RZ, R5, RZ, 0x33, !PT ;  /* 0x00000005ff029212 */ /* 0x000fe200078e33ff */
[----:B------:R-:W-:-:S04]  /*19190*/  IMAD.MOV R5, RZ, RZ, -R5 ;  /* 0x000000ffff057224 */ /* 0x000fc800078e0a05 */
[----:B------:R-:W-:-:S07]  /*191a0*/  IMAD R26, R2, R5, R3 ;  /* 0x00000005021a7224 */ /* 0x000fce00078e0203 */
.L_x_1409:
[----:B------:R-:W-:-:S05]  /*191b0*/  LOP3.LUT R2, RZ, R2, RZ, 0x33, !PT ;  /* 0x00000002ff027212 */ /* 0x000fca00078e33ff */
[----:B------:R-:W-:Y:S01]  /*191c0*/  IMAD.IADD R25, R25, 0x1, R2 ;  /* 0x0000000119197824 */ /* 0x000fe200078e0202 */
[----:B------:R-:W-:Y:S06]  /*191d0*/  BRA `(.L_x_1410) ;  /* 0x00000000001c7947 */ /* 0x000fec0003800000 */
.L_x_1402:
[----:B------:R-:W-:Y:S01]  /*191e0*/  UMOV UR4, URZ ;  /* 0x0000003f00047c82 */ /* 0x000fe20008000000 */
[----:B------:R-:W-:Y:S01]  /*191f0*/  UMOV UR5, URZ ;  /* 0x0000003f00057c82 */ /* 0x000fe20008000000 */
[----:B------:R-:W-:Y:S01]  /*19200*/  ULDC UR6, c[0x0][0xc3c] ;  /* 0x00030f0000067ab9 */ /* 0x000fe20000000800 */
[----:B------:R-:W-:Y:S02]  /*19210*/  IMAD.MOV.U32 R24, RZ, RZ, R0 ;  /* 0x000000ffff187224 */ /* 0x000fe400078e0000 */
[----:B------:R-:W-:Y:S02]  /*19220*/  IMAD.U32 R25, RZ, RZ, UR4 ;  /* 0x00000004ff197e24 */ /* 0x000fe4000f8e00ff */
[----:B------:R-:W-:Y:S02]  /*19230*/  IMAD.U32 R26, RZ, RZ, UR5 ;  /* 0x00000005ff1a7e24 */ /* 0x000fe4000f8e00ff */
[----:B------:R-:W-:-:S07]  /*19240*/  IMAD.U32 R27, RZ, RZ, UR6 ;  /* 0x00000006ff1b7e24 */ /* 0x000fce000f8e00ff */
.L_x_1410:
        /* <DEDUP_REMOVED lines=10> */
.L_x_1399:
[----:B------:R-:W-:Y:S02]  /*192f0*/  ULDC UR4, c[0x0][0xc3c] ;  /* 0x00030f0000047ab9 */ /* 0x000fe40000000800 */
[----:B-1----:R-:W-:-:S13]  /*19300*/  ISETP.GE.AND P0, PT, R27, UR4, PT ;  /* 0x000000041b007c0c */ /* 0x002fda000bf06270 */
[----:B------:R-:W-:Y:S05]  /*19310*/  @!P0 BRA `(.L_x_1411) ;  /* 0xffffffb000248947 */ /* 0x000fea000383ffff */
[----:B------:R-:W-:Y:S05]  /*19320*/  BSYNC B8 ;  /* 0x0000000000087941 */ /* 0x000fea0003800000 */
.L_x_1338:
[----:B------:R-:W3:Y:S01]  /*19330*/  LDL.LU R0, [R1+0x20] ;  /* 0x0000200001007983 */ /* 0x000ee20000300800 */
[----:B------:R-:W-:Y:S01]  /*19340*/  BSSY B0, `(.L_x_1412) ;  /* 0x000000b000007945 */ /* 0x000fe20003800000 */
[----:B------:R-:W1:Y:S01]  /*19350*/  S2R R5, SR_CgaCtaId ;  /* 0x0000000000057919 */ /* 0x000e620000008800 */
[----:B---3--:R-:W-:-:S05]  /*19360*/  VIADD R0, R0, 0x1 ;  /* 0x0000000100007836 */ /* 0x008fca0000000000 */
[----:B0-----:R-:W-:-:S04]  /*19370*/  LEA.HI R2, R0, R0, RZ, 0x1 ;  /* 0x0000000000027211 */ /* 0x001fc800078f08ff */
[----:B------:R-:W-:Y:S02]  /*19380*/  LOP3.LUT R3, R2, 0xfffffffe, RZ, 0xc0, !PT ;  /* 0xfffffffe02037812 */ /* 0x000fe400078ec0ff */
[----:B------:R-:W-:-:S03]  /*19390*/  MOV R2, 0x400 ;  /* 0x0000040000027802 */ /* 0x000fc60000000f00 */
[----:B------:R-:W-:Y:S01]  /*193a0*/  IMAD.IADD R0, R0, 0x1, -R3 ;  /* 0x0000000100007824 */ /* 0x000fe200078e0a03 */
[----:B-1----:R-:W-:-:S04]  /*193b0*/  LEA R7, R5, R2, 0x18 ;  /* 0x0000000205077211 */ /* 0x002fc800078ec0ff */
[----:B------:R-:W-:-:S04]  /*193c0*/  SHF.L.U32 R0, R0, 0x1f, RZ ;  /* 0x0000001f00007819 */ /* 0x000fc800000006ff */
[----:B------:R-:W0:Y:S02]  /*193d0*/  SYNCS.PHASECHK.TRANS64.TRYWAIT P0, [R7+URZ+0x30820], R0 ;  /* 0x03082000070075a7 */ /* 0x000e24000800017f */
[----:B0-----:R-:W-:Y:S05]  /*193e0*/  @!P0 BRA `(.L_x_1413) ;  /* 0x0000003400408947 */ /* 0x001fea0003800000 */
.L_x_1516:
[----:B------:R-:W-:Y:S05]  /*193f0*/  BSYNC B0 ;  /* 0x0000000000007941 */ /* 0x000fea0003800000 */
.L_x_1412:
[----:B------:R-:W-:-:S03]  /*19400*/  UMOV UR4, 0xffffffff ;  /* 0xffffffff00047882 */ /* 0x000fc60000000000 */
[----:B------:R-:W-:Y:S05]  /*19410*/  BRA.DIV UR4, `(.L_x_1414) ;  /* 0x0000003604487947 */ /* 0x000fea000b800000 */
[----:B0-----:R-:W0:Y:S02]  /*19420*/  S2R R0, SR_TID.X ;  /* 0x0000000000007919 */ /* 0x001e240000002100 */
[----:B0-----:R-:W-:-:S04]  /*19430*/  SHF.R.U32.HI R0, RZ, 0x5, R0 ;  /* 0x00000005ff007819 */ /* 0x001fc80000011600 */
[----:B------:R-:W-:-:S05]  /*19440*/  LOP3.LUT R0, R0, 0x3, RZ, 0xc0, !PT ;  /* 0x0000000300007812 */ /* 0x000fca00078ec0ff */
[----:B------:R0:W1:Y:S02]  /*19450*/  SHFL.IDX PT, R14, R0, RZ, 0x1f ;  /* 0x00001fff000e7589 */ /* 0x00006400000e0000 */
.L_x_1519:
[----:B-1----:R-:W-:Y:S01]  /*19460*/  ISETP.NE.AND P0, PT, R14, RZ, PT ;  /* 0x000000ff0e00720c */ /* 0x002fe20003f05270 */
[----:B------:R-:W-:-:S12]  /*19470*/  BSSY B0, `(.L_x_1415) ;  /* 0x0000026000007945 */ /* 0x000fd80003800000 */
[----:B------:R-:W-:Y:S05]  /*19480*/  @P0 BRA `(.L_x_1416) ;  /* 0x0000000000900947 */ /* 0x000fea0003800000 */
[----:B------:R-:W-:-:S03]  /*19490*/  UMOV UR4, 0xffffffff ;  /* 0xffffffff00047882 */ /* 0x000fc60000000000 */
[----:B------:R-:W-:Y:S05]  /*194a0*/  BRA.DIV UR4, `(.L_x_1417) ;  /* 0x0000003604587947 */ /* 0x000fea000b800000 */
[----:B------:R-:W-:-:S13]  /*194b0*/  ELECT P6, URZ, PT ;  /* 0x00000000003f782f */ /* 0x000fda00038c0000 */
.L_x_1522:
[----:B------:R-:W-:Y:S05]  /*194c0*/  @!P6 BRA `(.L_x_1416) ;  /* 0x000000000080e947 */ /* 0x000fea0003800000 */
[----:B0-----:R-:W3:Y:S02]  /*194d0*/  LDL R0, [R1+0x30] ;  /* 0x0000300001007983 */ /* 0x001ee40000100800 */
[----:B---3--:R-:W-:-:S13]  /*194e0*/  R2UR UR4, R0 ;  /* 0x00000000000472ca */ /* 0x008fda00000e0000 */
[----:B------:R-:W-:-:S06]  /*194f0*/  ULOP3.LUT UR4, UR4, 0x2, URZ, 0xfc, !UPT ;  /* 0x0000000204047892 */ /* 0x000fcc000f8efc3f */
[----:B------:R-:W-:-:S05]  /*19500*/  IMAD.U32 R0, RZ, RZ, UR4 ;  /* 0x00000004ff007e24 */ /* 0x000fca000f8e00ff */
[----:B------:R-:W-:-:S13]  /*19510*/  ISETP.NE.AND P0, PT, R0, 0x3, PT ;  /* 0x000000030000780c */ /* 0x000fda0003f05270 */
[----:B------:R-:W-:Y:S05]  /*19520*/  @!P0 BRA `(.L_x_1418) ;  /* 0x0000000000048947 */ /* 0x000fea0003800000 */
[----:B------:R-:W-:Y:S01]  /*19530*/  BPT.TRAP 0x1 ;  /* 0x000000040000795c */ /* 0x000fe20000300000 */
.L_x_1418:
[----:B------:R-:W-:Y:S01]  /*19540*/  IMAD R5, R22, 0x8, R7 ;  /* 0x0000000816057824 */ /* 0x000fe200078e0207 */
[----:B------:R-:W-:Y:S01]  /*19550*/  SHF.L.U32 R0, R28, 0x1f, RZ ;  /* 0x0000001f1c007819 */ /* 0x000fe200000006ff */
[----:B------:R-:W-:-:S03]  /*19560*/  VIADD R22, R22, 0x1 ;  /* 0x0000000116167836 */ /* 0x000fc60000000000 */
[----:B------:R-:W0:Y:S02]  /*19570*/  SYNCS.PHASECHK.TRANS64.TRYWAIT P1, [R5+URZ+0x30840], R0 ;  /* 0x03084000050075a7 */ /* 0x000e24000802017f */
[----:B------:R-:W-:-:S04]  /*19580*/  ISETP.NE.AND P2, PT, R22, 0x2, PT ;  /* 0x000000021600780c */ /* 0x000fc80003f45270 */
[----:B------:R-:W-:Y:S01]  /*19590*/  SEL R3, RZ, 0x1, P2 ;  /* 0x00000001ff037807 */ /* 0x000fe20001000000 */
[----:B0-----:R-:W-:Y:S08]  /*195a0*/  @!P1 BRA `(.L_x_1419) ;  /* 0x0000003400389947 */ /* 0x001ff00003800000 */
.L_x_1523:
[----:B------:R-:W-:Y:S02]  /*195b0*/  SEL R22, R22, RZ, P2 ;  /* 0x000000ff16167207 */ /* 0x000fe40001000000 */
[----:B------:R-:W-:Y:S01]  /*195c0*/  LOP3.LUT R2, R28, R3, RZ, 0x3c, !PT ;  /* 0x000000031c027212 */ /* 0x000fe200078e3cff */
[----:B------:R-:W-:Y:S06]  /*195d0*/  @!P0 BRA `(.L_x_1420) ;  /* 0x0000000000048947 */ /* 0x000fec0003800000 */
[----:B------:R-:W-:Y:S01]  /*195e0*/  BPT.TRAP 0x1 ;  /* 0x000000040000795c */ /* 0x000fe20000300000 */
.L_x_1420:
[----:B------:R-:W-:Y:S01]  /*195f0*/  IMAD R3, R22, 0x8, R7 ;  /* 0x0000000816037824 */ /* 0x000fe200078e0207 */
[----:B------:R-:W-:-:S04]  /*19600*/  SHF.L.U32 R2, R2, 0x1f, RZ ;  /* 0x0000001f02027819 */ /* 0x000fc800000006ff */
[----:B------:R-:W1:Y:S02]  /*19610*/  SYNCS.PHASECHK.TRANS64.TRYWAIT P1, [R3+URZ+0x30840], R2 ;  /* 0x03084002030075a7 */ /* 0x000e64000802017f */
[----:B-1----:R-:W-:Y:S05]  /*19620*/  @!P1 BRA `(.L_x_1421) ;  /* 0x00000034002c9947 */ /* 0x002fea0003800000 */
.L_x_1524:
[----:B------:R-:W-:Y:S05]  /*19630*/  @!P0 BRA `(.L_x_1422) ;  /* 0x0000000000048947 */ /* 0x000fea0003800000 */
[----:B------:R-:W-:Y:S01]  /*19640*/  BPT.TRAP 0x1 ;  /* 0x000000040000795c */ /* 0x000fe20000300000 */
.L_x_1422:
[----:B------:R-:W3:Y:S02]  /*19650*/  SYNCS.PHASECHK.TRANS64.TRYWAIT P1, [R5+URZ+0x30860], R0 ;  /* 0x03086000050075a7 */ /* 0x000ee4000802017f */
[----:B---3--:R-:W-:Y:S05]  /*19660*/  @!P1 BRA `(.L_x_1423) ;  /* 0x0000003400309947 */ /* 0x008fea0003800000 */
.L_x_1525:
[----:B------:R-:W-:Y:S05]  /*19670*/  @!P0 BRA `(.L_x_1424) ;  /* 0x0000000000048947 */ /* 0x000fea0003800000 */
[----:B------:R-:W-:Y:S01]  /*19680*/  BPT.TRAP 0x1 ;  /* 0x000000040000795c */ /* 0x000fe20000300000 */
.L_x_1424:
[----:B----4-:R4:W0:Y:S02]  /*19690*/  SYNCS.PHASECHK.TRANS64.TRYWAIT P0, [R3+URZ+0x30860], R2 ;  /* 0x03086002030075a7 */ /* 0x010824000800017f */
[----:B0-----:R-:W-:Y:S05]  /*196a0*/  @!P0 NANOSLEEP.SYNCS 0x989680 ;  /* 0x009896800000895d */ /* 0x001fea0003900000 */
[----:B------:R-:W0:Y:S02]  /*196b0*/  @!P0 SYNCS.PHASECHK.TRANS64 P0, [R3+URZ+0x30860], R2 ;  /* 0x03086002030085a7 */ /* 0x000e24000800007f */
[----:B0-----:R-:W-:Y:S05]  /*196c0*/  @!P0 BRA `(.L_x_1424) ;  /* 0xfffffffc00f08947 */ /* 0x001fea000383ffff */
.L_x_1416:
[----:B------:R-:W-:Y:S05]  /*196d0*/  BSYNC B0 ;  /* 0x0000000000007941 */ /* 0x000fea0003800000 */
.L_x_1415:
[----:B------:R-:W-:Y:S05]  /*196e0*/  EXIT ;  /* 0x000000000000794d */ /* 0x000fea0003800000 */
.L_x_1229:
[----:B0-----:R-:W-:-:S04]  /*196f0*/  IMAD.U32 R3, RZ, RZ, UR40 ;  /* 0x00000028ff037e24 */ /* 0x001fc8000f8e00ff */
[----:B------:R0:W1:Y:S03]  /*19700*/  SYNCS.PHASECHK.TRANS64.TRYWAIT P1, [R3+URZ+0x30800], R0 ;  /* 0x03080000030075a7 */ /* 0x000066000802017f */
[----:B-1----:R-:W-:Y:S05]  /*19710*/  @!P1 NANOSLEEP.SYNCS 0x989680 ;  /* 0x009896800000995d */ /* 0x002fea0003900000 */
[----:B------:R-:W1:Y:S02]  /*19720*/  @!P1 SYNCS.PHASECHK.TRANS64 P1, [R3+URZ+0x30800], R0 ;  /* 0x03080000030095a7 */ /* 0x000e64000802007f */
[----:B-1----:R-:W-:Y:S05]  /*19730*/  @!P1 BRA `(.L_x_1229) ;  /* 0xfffffffc00ec9947 */ /* 0x002fea000383ffff */
[----:B------:R-:W-:Y:S05]  /*19740*/  BRA `(.L_x_1425) ;  /* 0xfffffe8c007c7947 */ /* 0x000fea000383ffff */
.L_x_1233:
[----:B-1----:R1:W2:Y:S02]  /*19750*/  SYNCS.PHASECHK.TRANS64.TRYWAIT P1, [R3+URZ+0x30830], R0 ;  /* 0x03083000030075a7 */ /* 0x0022a4000802017f */
[----:B--2---:R-:W-:Y:S05]  /*19760*/  @!P1 NANOSLEEP.SYNCS 0x989680 ;  /* 0x009896800000995d */ /* 0x004fea0003900000 */
[----:B------:R-:W2:Y:S02]  /*19770*/  @!P1 SYNCS.PHASECHK.TRANS64 P1, [R3+URZ+0x30830], R0 ;  /* 0x03083000030095a7 */ /* 0x000ea4000802007f */
[----:B--2---:R-:W-:Y:S05]  /*19780*/  @!P1 BRA `(.L_x_1233) ;  /* 0xfffffffc00f09947 */ /* 0x004fea000383ffff */
[----:B------:R-:W-:Y:S05]  /*19790*/  BRA `(.L_x_1232) ;  /* 0xfffffe8c00987947 */ /* 0x000fea000383ffff */
.L_x_1250:
[----:B-1----:R-:W-:-:S04]  /*197a0*/  IMAD.U32 R3, RZ, RZ, UR6 ;  /* 0x00000006ff037e24 */ /* 0x002fc8000f8e00ff */
[----:B------:R1:W2:Y:S03]  /*197b0*/  SYNCS.PHASECHK.TRANS64.TRYWAIT P1, [R3+URZ+0x30830], R2 ;  /* 0x03083002030075a7 */ /* 0x0002a6000802017f */
[----:B--2---:R-:W-:Y:S05]  /*197c0*/  @!P1 NANOSLEEP.SYNCS 0x989680 ;  /* 0x009896800000995d */ /* 0x004fea0003900000 */
[----:B------:R-:W2:Y:S02]  /*197d0*/  @!P1 SYNCS.PHASECHK.TRANS64 P1, [R3+URZ+0x30830], R2 ;  /* 0x03083002030095a7 */ /* 0x000ea4000802007f */
[----:B--2---:R-:W-:Y:S05]  /*197e0*/  @!P1 BRA `(.L_x_1250) ;  /* 0xfffffffc00ec9947 */ /* 0x004fea000383ffff */
[----:B------:R-:W-:Y:S05]  /*197f0*/  BRA `(.L_x_1249) ;  /* 0xfffffeb800c87947 */ /* 0x000fea000383ffff */
.L_x_1254:
[----:B01----:R-:W-:-:S04]  /*19800*/  IMAD.U32 R2, RZ, RZ, UR5 ;  /* 0x00000005ff027e24 */ /* 0x003fc8000f8e00ff */
[----:B------:R0:W1:Y:S03]  /*19810*/  SYNCS.PHASECHK.TRANS64.TRYWAIT P1, [R2+URZ+0x30850], R0 ;  /* 0x03085000020075a7 */ /* 0x000066000802017f */
[----:B-1----:R-:W-:Y:S05]  /*19820*/  @!P1 NANOSLEEP.SYNCS 0x989680 ;  /* 0x009896800000995d */ /* 0x002fea0003900000 */
[----:B------:R-:W1:Y:S02]  /*19830*/  @!P1 SYNCS.PHASECHK.TRANS64 P1, [R2+URZ+0x30850], R0 ;  /* 0x03085000020095a7 */ /* 0x000e64000802007f */
[----:B-1----:R-:W-:Y:S05]  /*19840*/  @!P1 BRA `(.L_x_1254) ;  /* 0xfffffffc00ec9947 */ /* 0x002fea000383ffff */
[----:B------:R-:W-:Y:S05]  /*19850*/  BRA `(.L_x_1253) ;  /* 0xfffffec8005c7947 */ /* 0x000fea000383ffff */
.L_x_1273:
[----:B-1----:R-:W-:-:S04]  /*19860*/  IMAD.U32 R3, RZ, RZ, UR7 ;  /* 0x00000007ff037e24 */ /* 0x002fc8000f8e00ff */
[----:B------:R1:W2:Y:S03]  /*19870*/  SYNCS.PHASECHK.TRANS64.TRYWAIT P1, [R3+URZ+0x30830], R2 ;  /* 0x03083002030075a7 */ /* 0x0002a6000802017f */
[----:B--2---:R-:W-:Y:S05]  /*19880*/  @!P1 NANOSLEEP.SYNCS 0x989680 ;  /* 0x009896800000995d */ /* 0x004fea0003900000 */
[----:B------:R-:W2:Y:S02]  /*19890*/  @!P1 SYNCS.PHASECHK.TRANS64 P1, [R3+URZ+0x30830], R2 ;  /* 0x03083002030095a7 */ /* 0x000ea4000802007f */
[----:B--2---:R-:W-:Y:S05]  /*198a0*/  @!P1 BRA `(.L_x_1273) ;  /* 0xfffffffc00ec9947 */ /* 0x004fea000383ffff */
[----:B------:R-:W-:Y:S05]  /*198b0*/  BRA `(.L_x_1272) ;  /* 0xfffffee800f47947 */ /* 0x000fea000383ffff */
.L_x_1277:
[----:B01----:R-:W-:-:S04]  /*198c0*/  IMAD.U32 R2, RZ, RZ, UR5 ;  /* 0x00000005ff027e24 */ /* 0x003fc8000f8e00ff */
[----:B------:R0:W1:Y:S03]  /*198d0*/  SYNCS.PHASECHK.TRANS64.TRYWAIT P1, [R2+URZ+0x30850], R0 ;  /* 0x03085000020075a7 */ /* 0x000066000802017f */
[----:B-1----:R-:W-:Y:S05]  /*198e0*/  @!P1 NANOSLEEP.SYNCS 0x989680 ;  /* 0x009896800000995d */ /* 0x002fea0003900000 */
[----:B------:R-:W1:Y:S02]  /*198f0*/  @!P1 SYNCS.PHASECHK.TRANS64 P1, [R2+URZ+0x30850], R0 ;  /* 0x03085000020095a7 */ /* 0x000e64000802007f */
[----:B-1----:R-:W-:Y:S05]  /*19900*/  @!P1 BRA `(.L_x_1277) ;  /* 0xfffffffc00ec9947 */ /* 0x002fea000383ffff */
[----:B------:R-:W-:Y:S05]  /*19910*/  BRA `(.L_x_1276) ;  /* 0xfffffef800887947 */ /* 0x000fea000383ffff */
.L_x_1285:
[----:B-1----:R-:W-:-:S04]  /*19920*/  IMAD.U32 R3, RZ, RZ, UR5 ;  /* 0x00000005ff037e24 */ /* 0x002fc8000f8e00ff */
[----:B------:R1:W2:Y:S03]  /*19930*/  SYNCS.PHASECHK.TRANS64.TRYWAIT P1, [R3+URZ+0x30830], R2 ;  /* 0x03083002030075a7 */ /* 0x0002a6000802017f */
[----:B--2---:R-:W-:Y:S05]  /*19940*/  @!P1 NANOSLEEP.SYNCS 0x989680 ;  /* 0x009896800000995d */ /* 0x004fea0003900000 */
[----:B------:R-:W2:Y:S02]  /*19950*/  @!P1 SYNCS.PHASECHK.TRANS64 P1, [R3+URZ+0x30830], R2 ;  /* 0x03083002030095a7 */ /* 0x000ea4000802007f */
[----:B--2---:R-:W-:Y:S05]  /*19960*/  @!P1 BRA `(.L_x_1285) ;  /* 0xfffffffc00ec9947 */ /* 0x004fea000383ffff */
[----:B------:R-:W-:Y:S05]  /*19970*/  BRA `(.L_x_1284) ;  /* 0xffffff0c00207947 */ /* 0x000fea000383ffff */
.L_x_1289:
[----:B01----:R-:W-:-:S04]  /*19980*/  IMAD.U32 R2, RZ, RZ, UR5 ;  /* 0x00000005ff027e24 */ /* 0x003fc8000f8e00ff */
[----:B------:R0:W1:Y:S03]  /*19990*/  SYNCS.PHASECHK.TRANS64.TRYWAIT P1, [R2+URZ+0x30850], R0 ;  /* 0x03085000020075a7 */ /* 0x000066000802017f */
[----:B-1----:R-:W-:Y:S05]  /*199a0*/  @!P1 NANOSLEEP.SYNCS 0x989680 ;  /* 0x009896800000995d */ /* 0x002fea0003900000 */
[----:B------:R-:W1:Y:S02]  /*199b0*/  @!P1 SYNCS.PHASECHK.TRANS64 P1, [R2+URZ+0x30850], R0 ;  /* 0x03085000020095a7 */ /* 0x000e64000802007f */
[----:B-1----:R-:W-:Y:S05]  /*199c0*/  @!P1 BRA `(.L_x_1289) ;  /* 0xfffffffc00ec9947 */ /* 0x002fea000383ffff */
[----:B------:R-:W-:Y:S05]  /*199d0*/  BRA `(.L_x_1288) ;  /* 0xffffff1800b47947 */ /* 0x000fea000383ffff */
.L_x_1304:
[----:B-1----:R-:W-:-:S04]  /*199e0*/  IMAD.U32 R5, RZ, RZ, UR5 ;  /* 0x00000005ff057e24 */ /* 0x002fc8000f8e00ff */
[----:B------:R1:W2:Y:S03]  /*199f0*/  SYNCS.PHASECHK.TRANS64.TRYWAIT P1, [R5+URZ+0x30850], R0 ;  /* 0x03085000050075a7 */ /* 0x0002a6000802017f */
[----:B--2---:R-:W-:Y:S05]  /*19a00*/  @!P1 NANOSLEEP.SYNCS 0x989680 ;  /* 0x009896800000995d */ /* 0x004fea0003900000 */
[----:B------:R-:W2:Y:S02]  /*19a10*/  @!P1 SYNCS.PHASECHK.TRANS64 P1, [R5+URZ+0x30850], R0 ;  /* 0x03085000050095a7 */ /* 0x000ea4000802007f */
[----:B--2---:R-:W-:Y:S05]  /*19a20*/  @!P1 BRA `(.L_x_1304) ;  /* 0xfffffffc00ec9947 */ /* 0x004fea000383ffff */
[----:B------:R-:W-:Y:S05]  /*19a30*/  BRA `(.L_x_1303) ;  /* 0xffffff40007c7947 */ /* 0x000fea000383ffff */
.L_x_1360:
        /* <DEDUP_REMOVED lines=11> */
.L_x_1427:
[----:B------:R-:W-:Y:S05]  /*19af0*/  BSYNC B0 ;  /* 0x0000000000007941 */ /* 0x000fea0003800000 */
.L_x_1426:
[----:B------:R-:W-:Y:S05]  /*19b00*/  BRA `(.L_x_1428) ;  /* 0xffffffb800807947 */ /* 0x000fea000383ffff */
.L_x_1363:
[----:B0-----:R0:W1:Y:S02]  /*19b10*/  SYNCS.PHASECHK.TRANS64.TRYWAIT P0, [R4+URZ+0x30840], R2 ;  /* 0x03084002040075a7 */ /* 0x001064000800017f */
[----:B-1----:R-:W-:Y:S05]  /*19b20*/  @!P0 NANOSLEEP.SYNCS 0x989680 ;  /* 0x009896800000895d */ /* 0x002fea0003900000 */
[----:B------:R-:W1:Y:S02]  /*19b30*/  @!P0 SYNCS.PHASECHK.TRANS64 P0, [R4+URZ+0x30840], R2 ;  /* 0x03084002040085a7 */ /* 0x000e64000800007f */
[----:B-1----:R-:W-:Y:S05]  /*19b40*/  @!P0 BRA `(.L_x_1363) ;  /* 0xfffffffc00f08947 */ /* 0x002fea000383ffff */
[----:B------:R-:W-:Y:S05]  /*19b50*/  BRA `(.L_x_1429) ;  /* 0xffffffbc007c7947 */ /* 0x000fea000383ffff */
.L_x_1364:
        /* <DEDUP_REMOVED lines=8> */
.L_x_1431:
[----:B------:R-:W-:Y:S05]  /*19be0*/  BSYNC B0 ;  /* 0x0000000000007941 */ /* 0x000fea0003800000 */
.L_x_1430:
[----:B------:R-:W-:Y:S02]  /*19bf0*/  IMAD.MOV.U32 R13, RZ, RZ, R0 ;  /* 0x000000ffff0d7224 */ /* 0x000fe400078e0000 */
[----:B------:R-:W-:Y:S02]  /*19c00*/  IMAD.MOV.U32 R12, RZ, RZ, RZ ;  /* 0x000000ffff0c7224 */ /* 0x000fe400078e00ff */
[----:B------:R-:W-:Y:S02]  /*19c10*/  IMAD.MOV.U32 R11, RZ, RZ, 0x181f ;  /* 0x0000181fff0b7424 */ /* 0x000fe400078e00ff */
[----:B------:R-:W-:Y:S02]  /*19c20*/  IMAD.MOV.U32 R15, RZ, RZ, -0x1 ;  /* 0xffffffffff0f7424 */ /* 0x000fe400078e00ff */
[----:B------:R-:W-:Y:S02]  /*19c30*/  IMAD.MOV.U32 R2, RZ, RZ, R14 ;  /* 0x000000ffff027224 */ /* 0x000fe400078e000e */
[----:B------:R-:W-:-:S07]  /*19c40*/  @P0 IMAD R9, R5, 0x2, R17 ;  /* 0x0000000205090824 */ /* 0x000fce00078e0211 */
[----:B------:R-:W-:Y:S05]  /*19c50*/  WARPSYNC.COLLECTIVE R15, `(.L_x_1432) ;  /* 0x000000000f087348 */ /* 0x000fea0003c00000 */
[----:B------:R0:W1:Y:S02]  /*19c60*/  SHFL.IDX P6, R14, R13, R12, R11 ;  /* 0x0000000c0d0e7389 */ /* 0x00006400000c000b */
[----:B01----:R-:W-:Y:S01]  /*19c70*/  ENDCOLLECTIVE ;  /* 0x000000000000791b */ /* 0x003fe20003800000 */
.L_x_1432:
[----:B------:R-:W-:Y:S02]  /*19c80*/  IMAD.MOV.U32 R13, RZ, RZ, R6 ;  /* 0x000000ffff0d7224 */ /* 0x000fe400078e0006 */
[----:B------:R-:W-:Y:S02]  /*19c90*/  IMAD.MOV.U32 R12, RZ, RZ, 0x1 ;  /* 0x00000001ff0c7424 */ /* 0x000fe400078e00ff */
[----:B------:R-:W-:-:S07]  /*19ca0*/  IMAD.MOV.U32 R3, RZ, RZ, R14 ;  /* 0x000000ffff037224 */ /* 0x000fce00078e000e */
[----:B------:R-:W-:Y:S05]  /*19cb0*/  WARPSYNC.COLLECTIVE R15, `(.L_x_1433) ;  /* 0x000000000f087348 */ /* 0x000fea0003c00000 */
[----:B------:R0:W1:Y:S02]  /*19cc0*/  SHFL.IDX P6, R14, R13, R12, R11 ;  /* 0x0000000c0d0e7389 */ /* 0x00006400000c000b */
[----:B01----:R-:W-:Y:S01]  /*19cd0*/  ENDCOLLECTIVE ;  /* 0x000000000000791b */ /* 0x003fe20003800000 */
.L_x_1433:
        /* <DEDUP_REMOVED lines=10> */
.L_x_1434:
        /* <DEDUP_REMOVED lines=9> */
[----:B------:R-:W-:Y:S01]  /*19e10*/  ISETP.GE.AND P0, PT, R7, 0x11, PT ;  /* 0x000000110700780c */ /* 0x000fe20003f06270 */
[----:B0-----:R-:W-:-:S12]  /*19e20*/  IMAD.MOV.U32 R2, RZ, RZ, R14 ;  /* 0x000000ffff027224 */ /* 0x001fd800078e000e */
[----:B------:R-:W-:Y:S05]  /*19e30*/  WARPSYNC.COLLECTIVE R15, `(.L_x_1435) ;  /* 0x000000000f087348 */ /* 0x000fea0003c00000 */
[----:B------:R0:W1:Y:S02]  /*19e40*/  SHFL.IDX P6, R14, R13, R12, R11 ;  /* 0x0000000c0d0e7389 */ /* 0x00006400000c000b */
[----:B01----:R-:W-:Y:S01]  /*19e50*/  ENDCOLLECTIVE ;  /* 0x000000000000791b */ /* 0x003fe20003800000 */
.L_x_1435:
        /* <DEDUP_REMOVED lines=16> */
.L_x_1436:
[----:B------:R-:W-:Y:S02]  /*19f60*/  @P0 IMAD R9, R5, 0x2, R17 ;  /* 0x0000000205090824 */ /* 0x000fe400078e0211 */
[----:B------:R-:W-:Y:S02]  /*19f70*/  IMAD.MOV.U32 R13, RZ, RZ, R6 ;  /* 0x000000ffff0d7224 */ /* 0x000fe400078e0006 */
[----:B------:R-:W-:Y:S02]  /*19f80*/  IMAD.MOV.U32 R12, RZ, RZ, 0x3 ;  /* 0x00000003ff0c7424 */ /* 0x000fe400078e00ff */
[----:B------:R-:W-:-:S07]  /*19f90*/  IMAD.MOV.U32 R2, RZ, RZ, R14 ;  /* 0x000000ffff027224 */ /* 0x000fce00078e000e */
[----:B------:R-:W-:Y:S05]  /*19fa0*/  WARPSYNC.COLLECTIVE R15, `(.L_x_1437) ;  /* 0x000000000f087348 */ /* 0x000fea0003c00000 */
[----:B------:R0:W1:Y:S02]  /*19fb0*/  SHFL.IDX P6, R14, R13, R12, R11 ;  /* 0x0000000c0d0e7389 */ /* 0x00006400000c000b */
[----:B01----:R-:W-:Y:S01]  /*19fc0*/  ENDCOLLECTIVE ;  /* 0x000000000000791b */ /* 0x003fe20003800000 */
.L_x_1437:
        /* <DEDUP_REMOVED lines=14> */
.L_x_1438:
[----:B------:R-:W-:Y:S01]  /*1a0b0*/  IMAD.MOV.U32 R0, RZ, RZ, R14 ;  /* 0x000000ffff007224 */ /* 0x000fe200078e000e */
[----:B------:R-:W-:Y:S06]  /*1a0c0*/  BRA `(.L_x_1439) ;  /* 0xffffffbc00247947 */ /* 0x000fec000383ffff */
.L_x_1369:
[----:B------:R-:W-:Y:S02]  /*1a0d0*/  IMAD.MOV.U32 R13, RZ, RZ, R0 ;  /* 0x000000ffff0d7224 */ /* 0x000fe400078e0000 */
[----:B------:R-:W-:Y:S02]  /*1a0e0*/  IMAD.MOV.U32 R12, RZ, RZ, RZ ;  /* 0x000000ffff0c7224 */ /* 0x000fe400078e00ff */
[----:B------:R-:W-:Y:S02]  /*1a0f0*/  IMAD.MOV.U32 R11, RZ, RZ, 0x181f ;  /* 0x0000181fff0b7424 */ /* 0x000fe400078e00ff */
[----:B------:R-:W-:Y:S02]  /*1a100*/  IMAD.MOV.U32 R15, RZ, RZ, -0x1 ;  /* 0xffffffffff0f7424 */ /* 0x000fe400078e00ff */
[----:B------:R-:W-:Y:S02]  /*1a110*/  IMAD R5, R29, R5, RZ ;  /* 0x000000051d057224 */ /* 0x000fe400078e02ff */
[----:B------:R-:W-:-:S07]  /*1a120*/  IMAD.IADD R25, R8, 0x1, R25 ;  /* 0x0000000108197824 */ /* 0x000fce00078e0219 */
[----:B------:R-:W-:Y:S05]  /*1a130*/  WARPSYNC.COLLECTIVE R15, `(.L_x_1440) ;  /* 0x000000000f087348 */ /* 0x000fea0003c00000 */
[----:B------:R0:W1:Y:S02]  /*1a140*/  SHFL.IDX P6, R14, R13, R12, R11 ;  /* 0x0000000c0d0e7389 */ /* 0x00006400000c000b */
[----:B01----:R-:W-:Y:S01]  /*1a150*/  ENDCOLLECTIVE ;  /* 0x000000000000791b */ /* 0x003fe20003800000 */
.L_x_1440:
[C---:B------:R-:W-:Y:S01]  /*1a160*/  VIADD R6, R25.reuse, 0x10 ;  /* 0x0000001019067836 */ /* 0x040fe20000000000 */
[----:B------:R-:W-:Y:S01]  /*1a170*/  ISETP.GE.AND P0, PT, R25, R5, PT ;  /* 0x000000051900720c */ /* 0x000fe20003f06270 */
[----:B------:R-:W-:Y:S02]  /*1a180*/  IMAD.MOV.U32 R13, RZ, RZ, R4 ;  /* 0x000000ffff0d7224 */ /* 0x000fe400078e0004 */
[----:B------:R-:W-:-:S10]  /*1a190*/  IMAD.MOV.U32 R2, RZ, RZ, R14 ;  /* 0x000000ffff027224 */ /* 0x000fd400078e000e */
[----:B------:R-:W-:Y:S05]  /*1a1a0*/  WARPSYNC.COLLECTIVE R15, `(.L_x_1441) ;  /* 0x000000000f087348 */ /* 0x000fea0003c00000 */
[----:B------:R0:W1:Y:S02]  /*1a1b0*/  SHFL.IDX P6, R14, R13, R12, R11 ;  /* 0x0000000c0d0e7389 */ /* 0x00006400000c000b */
[----:B01----:R-:W-:Y:S01]  /*1a1c0*/  ENDCOLLECTIVE ;  /* 0x000000000000791b */ /* 0x003fe20003800000 */
.L_x_1441:
        /* <DEDUP_REMOVED lines=8> */
.L_x_1442:
        /* <DEDUP_REMOVED lines=9> */
[----:B------:R-:W-:Y:S02]  /*1a2e0*/  VIADD R6, R25, 0x20 ;  /* 0x0000002019067836 */ /* 0x000fe40000000000 */
[----:B0-----:R-:W-:-:S10]  /*1a2f0*/  IMAD.MOV.U32 R2, RZ, RZ, R14 ;  /* 0x000000ffff027224 */ /* 0x001fd400078e000e */
[----:B------:R-:W-:Y:S05]  /*1a300*/  WARPSYNC.COLLECTIVE R15, `(.L_x_1443) ;  /* 0x000000000f087348 */ /* 0x000fea0003c00000 */
[----:B------:R0:W1:Y:S02]  /*1a310*/  SHFL.IDX P6, R14, R13, R12, R11 ;  /* 0x0000000c0d0e7389 */ /* 0x00006400000c000b */
[----:B01----:R-:W-:Y:S01]  /*1a320*/  ENDCOLLECTIVE ;  /* 0x000000000000791b */ /* 0x003fe20003800000 */
.L_x_1443:
        /* <DEDUP_REMOVED lines=8> */
.L_x_1444:
[----:B------:R-:W-:-:S05]  /*1a3b0*/  @!P0 IMAD.MOV.U32 R3, RZ, RZ, R7 ;  /* 0x000000ffff038224 */ /* 0x000fca00078e0007 */
        /* <DEDUP_REMOVED lines=9> */
[----:B------:R-:W-:Y:S02]  /*1a450*/  VIADD R6, R25, 0x30 ;  /* 0x0000003019067836 */ /* 0x000fe40000000000 */
[----:B0-----:R-:W-:-:S10]  /*1a460*/  IMAD.MOV.U32 R2, RZ, RZ, R14 ;  /* 0x000000ffff027224 */ /* 0x001fd400078e000e */
[----:B------:R-:W-:Y:S05]  /*1a470*/  WARPSYNC.COLLECTIVE R15, `(.L_x_1445) ;  /* 0x000000000f087348 */ /* 0x000fea0003c00000 */
[----:B------:R0:W1:Y:S02]  /*1a480*/  SHFL.IDX P6, R14, R13, R12, R11 ;  /* 0x0000000c0d0e7389 */ /* 0x00006400000c000b */
[----:B01----:R-:W-:Y:S01]  /*1a490*/  ENDCOLLECTIVE ;  /* 0x000000000000791b */ /* 0x003fe20003800000 */
.L_x_1445:
        /* <DEDUP_REMOVED lines=8> */
.L_x_1446:
        /* <DEDUP_REMOVED lines=15> */
.L_x_1447:
        /* <DEDUP_REMOVED lines=8> */
.L_x_1448:
        /* <DEDUP_REMOVED lines=15> */
.L_x_1449:
        /* <DEDUP_REMOVED lines=8> */
.L_x_1450:
        /* <DEDUP_REMOVED lines=15> */
.L_x_1451:
        /* <DEDUP_REMOVED lines=8> */
.L_x_1452:
        /* <DEDUP_REMOVED lines=14> */
.L_x_1453:
        /* <DEDUP_REMOVED lines=8> */
.L_x_1454:
        /* <DEDUP_REMOVED lines=13> */
.L_x_1455:
[----:B------:R-:W-:Y:S05]  /*1aba0*/  BRA `(.L_x_1456) ;  /* 0xffffffbc00807947 */ /* 0x000fea000383ffff */
.L_x_1374:
[----:B0-----:R0:W2:Y:S02]  /*1abb0*/  SYNCS.PHASECHK.TRANS64.TRYWAIT P0, [R17+URZ+0x30820], R0 ;  /* 0x03082000110075a7 */ /* 0x0010a4000800017f */
[----:B--2---:R-:W-:Y:S05]  /*1abc0*/  @!P0 NANOSLEEP.SYNCS 0x989680 ;  /* 0x009896800000895d */ /* 0x004fea0003900000 */
[----:B------:R-:W2:Y:S02]  /*1abd0*/  @!P0 SYNCS.PHASECHK.TRANS64 P0, [R17+URZ+0x30820], R0 ;  /* 0x03082000110085a7 */ /* 0x000ea4000800007f */
[----:B--2---:R-:W-:Y:S05]  /*1abe0*/  @!P0 BRA `(.L_x_1374) ;  /* 0xfffffffc00f08947 */ /* 0x004fea000383ffff */
[----:B------:R-:W-:Y:S05]  /*1abf0*/  BRA `(.L_x_1457) ;  /* 0xffffffbc00fc7947 */ /* 0x000fea000383ffff */
.L_x_1379:
[----:B0-----:R0:W2:Y:S02]  /*1ac00*/  SYNCS.PHASECHK.TRANS64.TRYWAIT P0, [R7+URZ+0x30840], R2 ;  /* 0x03084002070075a7 */ /* 0x0010a4000800017f */
[----:B--2---:R-:W-:Y:S05]  /*1ac10*/  @!P0 NANOSLEEP.SYNCS 0x989680 ;  /* 0x009896800000895d */ /* 0x004fea0003900000 */
[----:B------:R-:W2:Y:S02]  /*1ac20*/  @!P0 SYNCS.PHASECHK.TRANS64 P0, [R7+URZ+0x30840], R2 ;  /* 0x03084002070085a7 */ /* 0x000ea4000800007f */
[----:B--2---:R-:W-:Y:S05]  /*1ac30*/  @!P0 BRA `(.L_x_1379) ;  /* 0xfffffffc00f08947 */ /* 0x004fea000383ffff */
[----:B------:R-:W-:Y:S05]  /*1ac40*/  BRA `(.L_x_1458) ;  /* 0xffffffc000dc7947 */ /* 0x000fea000383ffff */
.L_x_1380:
[----:B------:R-:W-:Y:S01]  /*1ac50*/  BSSY B1, `(.L_x_1459) ;  /* 0x0000008000017945 */ /* 0x000fe20003800000 */
[----:B------:R-:W-:Y:S02]  /*1ac60*/  IMAD.MOV.U32 R13, RZ, RZ, R25 ;  /* 0x000000ffff0d7224 */ /* 0x000fe400078e0019 */
[----:B------:R-:W-:Y:S02]  /*1ac70*/  IMAD.MOV.U32 R12, RZ, RZ, RZ ;  /* 0x000000ffff0c7224 */ /* 0x000fe400078e00ff */
[----:B------:R-:W-:Y:S02]  /*1ac80*/  IMAD.MOV.U32 R11, RZ, RZ, 0x181f ;  /* 0x0000181fff0b7424 */ /* 0x000fe400078e00ff */
[----:B------:R-:W-:-:S07]  /*1ac90*/  IMAD.MOV.U32 R15, RZ, RZ, -0x1 ;  /* 0xffffffffff0f7424 */ /* 0x000fce00078e00ff */
[----:B-1----:R-:W-:Y:S05]  /*1aca0*/  WARPSYNC.COLLECTIVE R15, `(.L_x_1460) ;  /* 0x000000000f087348 */ /* 0x002fea0003c00000 */
[----:B-1----:R0:W1:Y:S02]  /*1acb0*/  SHFL.IDX P6, R14, R13, R12, R11 ;  /* 0x0000000c0d0e7389 */ /* 0x00206400000c000b */
[----:B01----:R-:W-:Y:S01]  /*1acc0*/  ENDCOLLECTIVE ;  /* 0x000000000000791b */ /* 0x003fe20003800000 */
.L_x_1460:
[----:B------:R-:W-:Y:S05]  /*1acd0*/  BSYNC B1 ;  /* 0x0000000000017941 */ /* 0x000fea0003800000 */
.L_x_1459:
        /* <DEDUP_REMOVED lines=12> */
.L_x_1461:
[----:B------:R-:W-:Y:S01]  /*1ada0*/  LOP3.LUT R16, R16, 0xffffefff, RZ, 0xc0, !PT ;  /* 0xffffefff10107812 */ /* 0x000fe200078ec0ff */
[----:B------:R-:W-:-:S03]  /*1adb0*/  IMAD R20, R20, 0x2, R17 ;  /* 0x0000000214147824 */ /* 0x000fc600078e0211 */
[----:B------:R-:W-:-:S04]  /*1adc0*/  @P2 LOP3.LUT R16, R16, 0x1000, RZ, 0xfc, !PT ;  /* 0x0000100010102812 */ /* 0x000fc800078efcff */
[C---:B------:R-:W-:Y:S02]  /*1add0*/  LOP3.LUT P2, RZ, R16.reuse, 0x8, RZ, 0xc0, !PT ;  /* 0x0000000810ff7812 */ /* 0x040fe4000784c0ff */
[----:B------:R-:W-:Y:S01]  /*1ade0*/  LOP3.LUT R16, R16, 0xfffff7ff, RZ, 0xc0, !PT ;  /* 0xfffff7ff10107812 */ /* 0x000fe200078ec0ff */
[----:B------:R-:W-:-:S03]  /*1adf0*/  IMAD.MOV.U32 R13, RZ, RZ, R25 ;  /* 0x000000ffff0d7224 */ /* 0x000fc600078e0019 */
[----:B------:R-:W-:Y:S01]  /*1ae00*/  @P1 LOP3.LUT R16, R16, 0x800, RZ, 0xfc, !PT ;  /* 0x0000080010101812 */ /* 0x000fe200078efcff */
[----:B------:R-:W-:-:S03]  /*1ae10*/  IMAD.MOV.U32 R12, RZ, RZ, 0x1 ;  /* 0x00000001ff0c7424 */ /* 0x000fc600078e00ff */
[----:B------:R-:W-:Y:S01]  /*1ae20*/  LOP3.LUT P1, RZ, R16, 0x4, RZ, 0xc0, !PT ;  /* 0x0000000410ff7812 */ /* 0x000fe2000782c0ff */
[----:B------:R-:W-:-:S12]  /*1ae30*/  IMAD.MOV.U32 R2, RZ, RZ, R14 ;  /* 0x000000ffff027224 */ /* 0x000fd800078e000e */
[----:B------:R-:W-:Y:S05]  /*1ae40*/  WARPSYNC.COLLECTIVE R15, `(.L_x_1462) ;  /* 0x000000000f087348 */ /* 0x000fea0003c00000 */
[----:B------:R0:W1:Y:S02]  /*1ae50*/  SHFL.IDX P6, R14, R13, R12, R11 ;  /* 0x0000000c0d0e7389 */ /* 0x00006400000c000b */
[----:B01----:R-:W-:Y:S01]  /*1ae60*/  ENDCOLLECTIVE ;  /* 0x000000000000791b */ /* 0x003fe20003800000 */
.L_x_1462:
        /* <DEDUP_REMOVED lines=14> */
.L_x_1463:
[----:B------:R-:W-:Y:S02]  /*1af50*/  IMAD.MOV.U32 R13, RZ, RZ, R25 ;  /* 0x000000ffff0d7224 */ /* 0x000fe400078e0019 */
[----:B------:R-:W-:Y:S02]  /*1af60*/  IMAD.MOV.U32 R12, RZ, RZ, 0x2 ;  /* 0x00000002ff0c7424 */ /* 0x000fe400078e00ff */
[----:B------:R-:W-:-:S07]  /*1af70*/  IMAD.MOV.U32 R2, RZ, RZ, R14 ;  /* 0x000000ffff027224 */ /* 0x000fce00078e000e */
[----:B------:R-:W-:Y:S05]  /*1af80*/  WARPSYNC.COLLECTIVE R15, `(.L_x_1464) ;  /* 0x000000000f087348 */ /* 0x000fea0003c00000 */
[----:B------:R0:W1:Y:S02]  /*1af90*/  SHFL.IDX P6, R14, R13, R12, R11 ;  /* 0x0000000c0d0e7389 */ /* 0x00006400000c000b */
[----:B01----:R-:W-:Y:S01]  /*1afa0*/  ENDCOLLECTIVE ;  /* 0x000000000000791b */ /* 0x003fe20003800000 */
.L_x_1464:
        /* <DEDUP_REMOVED lines=14> */
.L_x_1465:
[----:B------:R-:W-:Y:S02]  /*1b090*/  IMAD.MOV.U32 R13, RZ, RZ, R25 ;  /* 0x000000ffff0d7224 */ /* 0x000fe400078e0019 */
[----:B------:R-:W-:Y:S02]  /*1b0a0*/  IMAD.MOV.U32 R12, RZ, RZ, 0x3 ;  /* 0x00000003ff0c7424 */ /* 0x000fe400078e00ff */
[----:B------:R-:W-:-:S07]  /*1b0b0*/  IMAD.MOV.U32 R2, RZ, RZ, R14 ;  /* 0x000000ffff027224 */ /* 0x000fce00078e000e */
[----:B------:R-:W-:Y:S05]  /*1b0c0*/  WARPSYNC.COLLECTIVE R15, `(.L_x_1466) ;  /* 0x000000000f087348 */ /* 0x000fea0003c00000 */
[----:B------:R0:W1:Y:S02]  /*1b0d0*/  SHFL.IDX P6, R14, R13, R12, R11 ;  /* 0x0000000c0d0e7389 */ /* 0x00006400000c000b */
[----:B01----:R-:W-:Y:S01]  /*1b0e0*/  ENDCOLLECTIVE ;  /* 0x000000000000791b */ /* 0x003fe20003800000 */
.L_x_1466:
[----:B------:R-:W-:-:S05]  /*1b0f0*/  IADD3 R2, P0, R2, R4, RZ ;  /* 0x0000000402027210 */ /* 0x000fca0007f1e0ff */
[----:B------:R-:W-:-:S05]  /*1b100*/  IMAD.X R3, RZ, RZ, R35, P0 ;  /* 0x000000ffff037224 */ /* 0x000fca00000e0623 */
[----:B------:R-:W-:Y:S01]  /*1b110*/  @!PT LDS RZ, [RZ] ;  /* 0x00000000fffff984 */ /* 0x000fe20000000800 */
[----:B------:R-:W-:Y:S01]  /*1b120*/  @!PT LDS RZ, [RZ] ;  /* 0x00000000fffff984 */ /* 0x000fe20000000800 */
[----:B------:R-:W-:Y:S01]  /*1b130*/  @!PT LDS RZ, [RZ] ;  /* 0x00000000fffff984 */ /* 0x000fe20000000800 */
[----:B------:R0:W-:Y:S01]  /*1b140*/  LDGSTS.E.BYPASS.LTC128B.128 [R20+0x21400], desc[UR36][R2.64], !P3 ;  /* 0x2140000002147fae */ /* 0x0001e2000d901d64 */
[----:B------:R-:W-:Y:S01]  /*1b150*/  IMAD.MOV.U32 R13, RZ, RZ, R10 ;  /* 0x000000ffff0d7224 */ /* 0x000fe200078e000a */
[C---:B------:R-:W-:Y:S02]  /*1b160*/  LOP3.LUT P3, RZ, R16.reuse, 0x2000, RZ, 0xc0, !PT ;  /* 0x0000200010ff7812 */ /* 0x040fe4000786c0ff */
        /* <DEDUP_REMOVED lines=9> */
.L_x_1467:
[----:B------:R-:W-:Y:S01]  /*1b200*/  IMAD.MOV.U32 R2, RZ, RZ, R14 ;  /* 0x000000ffff027224 */ /* 0x000fe200078e000e */
[----:B------:R-:W-:Y:S06]  /*1b210*/  BRA `(.L_x_1468) ;  /* 0xffffffc000587947 */ /* 0x000fec000383ffff */
.L_x_1385:
[----:B--2---:R2:W3:Y:S02]  /*1b220*/  SYNCS.PHASECHK.TRANS64.TRYWAIT P0, [R7+URZ+0x30860], R2 ;  /* 0x03086002070075a7 */ /* 0x0044e4000800017f */
[----:B---3--:R-:W-:Y:S05]  /*1b230*/  @!P0 NANOSLEEP.SYNCS 0x989680 ;  /* 0x009896800000895d */ /* 0x008fea0003900000 */
[----:B------:R-:W3:Y:S02]  /*1b240*/  @!P0 SYNCS.PHASECHK.TRANS64 P0, [R7+URZ+0x30860], R2 ;  /* 0x03086002070085a7 */ /* 0x000ee4000800007f */
[----:B---3--:R-:W-:Y:S05]  /*1b250*/  @!P0 BRA `(.L_x_1385) ;  /* 0xfffffffc00f08947 */ /* 0x008fea000383ffff */
[----:B------:R-:W-:Y:S05]  /*1b260*/  BRA `(.L_x_1469) ;  /* 0xffffffc000d07947 */ /* 0x000fea000383ffff */
.L_x_1386:
[----:B------:R-:W-:Y:S01]  /*1b270*/  BSSY B1, `(.L_x_1470) ;  /* 0x0000008000017945 */ /* 0x000fe20003800000 */
[----:B------:R-:W-:Y:S02]  /*1b280*/  IMAD.MOV.U32 R13, RZ, RZ, R19 ;  /* 0x000000ffff0d7224 */ /* 0x000fe400078e0013 */
[----:B------:R-:W-:Y:S02]  /*1b290*/  IMAD.MOV.U32 R12, RZ, RZ, RZ ;  /* 0x000000ffff0c7224 */ /* 0x000fe400078e00ff */
[----:B------:R-:W-:Y:S02]  /*1b2a0*/  IMAD.MOV.U32 R11, RZ, RZ, 0x181f ;  /* 0x0000181fff0b7424 */ /* 0x000fe400078e00ff */
[----:B------:R-:W-:-:S07]  /*1b2b0*/  IMAD.MOV.U32 R15, RZ, RZ, -0x1 ;  /* 0xffffffffff0f7424 */ /* 0x000fce00078e00ff */
[----:B012---:R-:W-:Y:S05]  /*1b2c0*/  WARPSYNC.COLLECTIVE R15, `(.L_x_1471) ;  /* 0x000000000f087348 */ /* 0x007fea0003c00000 */
[----:B-1----:R1:W3:Y:S02]  /*1b2d0*/  SHFL.IDX P6, R14, R13, R12, R11 ;  /* 0x0000000c0d0e7389 */ /* 0x0022e400000c000b */
[----:B0123--:R-:W-:Y:S01]  /*1b2e0*/  ENDCOLLECTIVE ;  /* 0x000000000000791b */ /* 0x00ffe20003800000 */
.L_x_1471:
[----:B------:R-:W-:Y:S05]  /*1b2f0*/  BSYNC B1 ;  /* 0x0000000000017941 */ /* 0x000fea0003800000 */
.L_x_1470:
        /* <DEDUP_REMOVED lines=9> */
.L_x_1472:
[----:B------:R-:W-:Y:S02]  /*1b390*/  IMAD.MOV.U32 R13, RZ, RZ, R19 ;  /* 0x000000ffff0d7224 */ /* 0x000fe400078e0013 */
[----:B------:R-:W-:Y:S02]  /*1b3a0*/  IMAD.MOV.U32 R12, RZ, RZ, 0x1 ;  /* 0x00000001ff0c7424 */ /* 0x000fe400078e00ff */
[----:B------:R-:W-:-:S07]  /*1b3b0*/  IMAD.MOV.U32 R2, RZ, RZ, R14 ;  /* 0x000000ffff027224 */ /* 0x000fce00078e000e */
[----:B------:R-:W-:Y:S05]  /*1b3c0*/  WARPSYNC.COLLECTIVE R15, `(.L_x_1473) ;  /* 0x000000000f087348 */ /* 0x000fea0003c00000 */
[----:B------:R0:W1:Y:S02]  /*1b3d0*/  SHFL.IDX P6, R14, R13, R12, R11 ;  /* 0x0000000c0d0e7389 */ /* 0x00006400000c000b */
[----:B01----:R-:W-:Y:S01]  /*1b3e0*/  ENDCOLLECTIVE ;  /* 0x000000000000791b */ /* 0x003fe20003800000 */
.L_x_1473:
        /* <DEDUP_REMOVED lines=18> */
.L_x_1474:
[----:B------:R-:W-:Y:S02]  /*1b510*/  IMAD.MOV.U32 R13, RZ, RZ, R19 ;  /* 0x000000ffff0d7224 */ /* 0x000fe400078e0013 */
[----:B------:R-:W-:Y:S02]  /*1b520*/  IMAD.MOV.U32 R12, RZ, RZ, 0x2 ;  /* 0x00000002ff0c7424 */ /* 0x000fe400078e00ff */
[----:B------:R-:W-:-:S07]  /*1b530*/  IMAD.MOV.U32 R2, RZ, RZ, R14 ;  /* 0x000000ffff027224 */ /* 0x000fce00078e000e */
[----:B------:R-:W-:Y:S05]  /*1b540*/  WARPSYNC.COLLECTIVE R15, `(.L_x_1475) ;  /* 0x000000000f087348 */ /* 0x000fea0003c00000 */
[----:B------:R0:W1:Y:S02]  /*1b550*/  SHFL.IDX P6, R14, R13, R12, R11 ;  /* 0x0000000c0d0e7389 */ /* 0x00006400000c000b */
[----:B01----:R-:W-:Y:S01]  /*1b560*/  ENDCOLLECTIVE ;  /* 0x000000000000791b */ /* 0x003fe20003800000 */
.L_x_1475:
        /* <DEDUP_REMOVED lines=18> */
.L_x_1476:
[----:B------:R-:W-:Y:S02]  /*1b690*/  IMAD.MOV.U32 R13, RZ, RZ, R19 ;  /* 0x000000ffff0d7224 */ /* 0x000fe400078e0013 */
[----:B------:R-:W-:Y:S02]  /*1b6a0*/  IMAD.MOV.U32 R12, RZ, RZ, 0x3 ;  /* 0x00000003ff0c7424 */ /* 0x000fe400078e00ff */
[----:B------:R-:W-:-:S07]  /*1b6b0*/  IMAD.MOV.U32 R2, RZ, RZ, R14 ;  /* 0x000000ffff027224 */ /* 0x000fce00078e000e */
[----:B------:R-:W-:Y:S05]  /*1b6c0*/  WARPSYNC.COLLECTIVE R15, `(.L_x_1477) ;  /* 0x000000000f087348 */ /* 0x000fea0003c00000 */
[----:B------:R0:W1:Y:S02]  /*1b6d0*/  SHFL.IDX P6, R14, R13, R12, R11 ;  /* 0x0000000c0d0e7389 */ /* 0x00006400000c000b */
[----:B01----:R-:W-:Y:S01]  /*1b6e0*/  ENDCOLLECTIVE ;  /* 0x000000000000791b */ /* 0x003fe20003800000 */
.L_x_1477:
        /* <DEDUP_REMOVED lines=13> */
.L_x_1478:
        /* <DEDUP_REMOVED lines=9> */
.L_x_1394:
[----:B0-----:R0:W2:Y:S02]  /*1b850*/  SYNCS.PHASECHK.TRANS64.TRYWAIT P0, [R0+URZ+0x30860], R3 ;  /* 0x03086003000075a7 */ /* 0x0010a4000800017f */
[----:B--2---:R-:W-:Y:S05]  /*1b860*/  @!P0 NANOSLEEP.SYNCS 0x989680 ;  /* 0x009896800000895d */ /* 0x004fea0003900000 */
[----:B------:R-:W2:Y:S02]  /*1b870*/  @!P0 SYNCS.PHASECHK.TRANS64 P0, [R0+URZ+0x30860], R3 ;  /* 0x03086003000085a7 */ /* 0x000ea4000800007f */
[----:B--2---:R-:W-:Y:S05]  /*1b880*/  @!P0 BRA `(.L_x_1394) ;  /* 0xfffffffc00f08947 */ /* 0x004fea000383ffff */
[----:B------:R-:W-:Y:S05]  /*1b890*/  BRA `(.L_x_1480) ;  /* 0xffffffc400407947 */ /* 0x000fea000383ffff */
.L_x_1395:
        /* <DEDUP_REMOVED lines=8> */
.L_x_1482:
[----:B------:R-:W-:Y:S05]  /*1b920*/  BSYNC B0 ;  /* 0x0000000000007941 */ /* 0x000fea0003800000 */
.L_x_1481:
[----:B------:R-:W-:Y:S02]  /*1b930*/  IMAD.MOV.U32 R13, RZ, RZ, R18 ;  /* 0x000000ffff0d7224 */ /* 0x000fe400078e0012 */
[----:B------:R-:W-:Y:S02]  /*1b940*/  IMAD.MOV.U32 R12, RZ, RZ, RZ ;  /* 0x000000ffff0c7224 */ /* 0x000fe400078e00ff */
[----:B------:R-:W-:Y:S02]  /*1b950*/  IMAD.MOV.U32 R11, RZ, RZ, 0x181f ;  /* 0x0000181fff0b7424 */ /* 0x000fe400078e00ff */
[----:B------:R-:W-:Y:S02]  /*1b960*/  IMAD.MOV.U32 R15, RZ, RZ, -0x1 ;  /* 0xffffffffff0f7424 */ /* 0x000fe400078e00ff */
[----:B------:R-:W-:Y:S02]  /*1b970*/  IMAD.MOV.U32 R3, RZ, RZ, R14 ;  /* 0x000000ffff037224 */ /* 0x000fe400078e000e */
[----:B------:R-:W-:-:S07]  /*1b980*/  IMAD.SHL.U32 R6, R33, 0x2, RZ ;  /* 0x0000000221067824 */ /* 0x000fce00078e00ff */
[----:B------:R-:W-:Y:S05]  /*1b990*/  WARPSYNC.COLLECTIVE R15, `(.L_x_1483) ;  /* 0x000000000f087348 */ /* 0x000fea0003c00000 */
[----:B------:R0:W1:Y:S02]  /*1b9a0*/  SHFL.IDX P6, R14, R13, R12, R11 ;  /* 0x0000000c0d0e7389 */ /* 0x00006400000c000b */
[----:B01----:R-:W-:Y:S01]  /*1b9b0*/  ENDCOLLECTIVE ;  /* 0x000000000000791b */ /* 0x003fe20003800000 */
.L_x_1483:
        /* <DEDUP_REMOVED lines=21> */
.L_x_1484:
        /* <DEDUP_REMOVED lines=11> */
.L_x_1485:
[----:B------:R-:W-:Y:S02]  /*1bbc0*/  IMAD.MOV.U32 R13, RZ, RZ, R19 ;  /* 0x000000ffff0d7224 */ /* 0x000fe400078e0013 */
[----:B------:R-:W-:Y:S01]  /*1bbd0*/  IMAD.MOV.U32 R12, RZ, RZ, 0x2 ;  /* 0x00000002ff0c7424 */ /* 0x000fe200078e00ff */
[----:B------:R-:W-:-:S13]  /*1bbe0*/  IADD3 R2, P4, R14, R6, RZ ;  /* 0x000000060e027210 */ /* 0x000fda0007f9e0ff */
[----:B------:R-:W-:Y:S05]  /*1bbf0*/  WARPSYNC.COLLECTIVE R15, `(.L_x_1486) ;  /* 0x000000000f087348 */ /* 0x000fea0003c00000 */
[----:B------:R0:W1:Y:S02]  /*1bc00*/  SHFL.IDX P6, R14, R13, R12, R11 ;  /* 0x0000000c0d0e7389 */ /* 0x00006400000c000b */
[----:B01----:R-:W-:Y:S01]  /*1bc10*/  ENDCOLLECTIVE ;  /* 0x000000000000791b */ /* 0x003fe20003800000 */
.L_x_1486:
        /* <DEDUP_REMOVED lines=12> */
.L_x_1487:
        /* <DEDUP_REMOVED lines=14> */
.L_x_1488:
        /* <DEDUP_REMOVED lines=12> */
.L_x_1489:
        /* <DEDUP_REMOVED lines=9> */
.L_x_1400:
        /* <DEDUP_REMOVED lines=8> */
.L_x_1492:
[----:B------:R-:W-:Y:S05]  /*1bf90*/  BSYNC B0 ;  /* 0x0000000000007941 */ /* 0x000fea0003800000 */
.L_x_1491:
        /* <DEDUP_REMOVED lines=9> */
.L_x_1493:
[----:B------:R-:W-:Y:S02]  /*1c030*/  ULDC UR4, c[0x0][0xc3c] ;  /* 0x00030f0000047ab9 */ /* 0x000fe40000000800 */
[----:B------:R-:W-:-:S13]  /*1c040*/  ISETP.GE.OR P1, PT, R9, UR4, !P0 ;  /* 0x0000000409007c0c */ /* 0x000fda000c726670 */
[----:B------:R-:W0:Y:S08]  /*1c050*/  @!P1 LDC.64 R2, c[0x0][0xc80] ;  /* 0x00032000ff029b82 */ /* 0x000e300000000a00 */
[----:B------:R-:W1:Y:S01]  /*1c060*/  @!P1 LDC.64 R4, c[0x0][0xc78] ;  /* 0x00031e00ff049b82 */ /* 0x000e620000000a00 */
[----:B------:R-:W-:Y:S02]  /*1c070*/  IMAD.MOV.U32 R25, RZ, RZ, RZ ;  /* 0x000000ffff197224 */ /* 0x000fe400078e00ff */
[----:B------:R-:W-:-:S02]  /*1c080*/  IMAD.MOV.U32 R11, RZ, RZ, RZ ;  /* 0x000000ffff0b7224 */ /* 0x000fc400078e00ff */
[----:B------:R-:W-:Y:S02]  /*1c090*/  IMAD.MOV.U32 R7, RZ, RZ, R14 ;  /* 0x000000ffff077224 */ /* 0x000fe400078e000e */
[----:B0-----:R-:W-:-:S05]  /*1c0a0*/  @!P1 IMAD.WIDE R2, R9, 0x4, R2 ;  /* 0x0000000409029825 */ /* 0x001fca00078e0202 */
[----:B------:R1:W2:Y:S02]  /*1c0b0*/  @!P1 LDG.E R6, desc[UR36][R2.64] ;  /* 0x0000002402069981 */ /* 0x0002a4000c1e1900 */
[----:B-1----:R-:W-:-:S05]  /*1c0c0*/  @!P1 IMAD.WIDE R2, R9, 0x4, R4 ;  /* 0x0000000409029825 */ /* 0x002fca00078e0204 */
[----:B------:R-:W3:Y:S01]  /*1c0d0*/  @!P1 LDG.E R5, desc[UR36][R2.64] ;  /* 0x0000002402059981 */ /* 0x000ee2000c1e1900 */
[----:B------:R-:W-:Y:S01]  /*1c0e0*/  IMAD.MOV.U32 R4, RZ, RZ, RZ ;  /* 0x000000ffff047224 */ /* 0x000fe200078e00ff */
[C---:B------:R-:W-:Y:S02]  /*1c0f0*/  ISETP.GE.U32.AND P2, PT, R8.reuse, 0x2, PT ;  /* 0x000000020800780c */ /* 0x040fe40003f46070 */
        /* <DEDUP_REMOVED lines=11> */
.L_x_1494:
[----:B------:R-:W-:Y:S01]  /*1c1b0*/  IMAD.MOV.U32 R12, RZ, RZ, 0x2 ;  /* 0x00000002ff0c7424 */ /* 0x000fe200078e00ff */
[----:B------:R-:W-:-:S05]  /*1c1c0*/  SEL R14, R14, RZ, P1 ;  /* 0x000000ff0e0e7207 */ /* 0x000fca0000800000 */
[----:B------:R-:W-:-:S04]  /*1c1d0*/  IMAD.IADD R5, R13, 0x1, R14 ;  /* 0x000000010d057824 */ /* 0x000fc800078e020e */
[----:B------:R-:W-:-:S07]  /*1c1e0*/  IMAD.MOV.U32 R13, RZ, RZ, R5 ;  /* 0x000000ffff0d7224 */ /* 0x000fce00078e0005 */
[----:B------:R-:W-:Y:S05]  /*1c1f0*/  WARPSYNC.COLLECTIVE R15, `(.L_x_1495) ;  /* 0x000000000f087348 */ /* 0x000fea0003c00000 */
[----:B------:R0:W1:Y:S02]  /*1c200*/  SHFL.UP P6, R14, R13, R12, R11 ;  /* 0x0400000c0d0e7389 */ /* 0x00006400000c000b */
[----:B01----:R-:W-:Y:S01]  /*1c210*/  ENDCOLLECTIVE ;  /* 0x000000000000791b */ /* 0x003fe20003800000 */
.L_x_1495:
[----:B------:R-:W-:Y:S01]  /*1c220*/  IMAD.MOV.U32 R12, RZ, RZ, 0x4 ;  /* 0x00000004ff0c7424 */ /* 0x000fe200078e00ff */
[----:B------:R-:W-:-:S05]  /*1c230*/  SEL R2, R14, RZ, P2 ;  /* 0x000000ff0e027207 */ /* 0x000fca0001000000 */
[----:B------:R-:W-:-:S04]  /*1c240*/  IMAD.IADD R2, R5, 0x1, R2 ;  /* 0x0000000105027824 */ /* 0x000fc800078e0202 */
[----:B------:R-:W-:-:S07]  /*1c250*/  IMAD.MOV.U32 R13, RZ, RZ, R2 ;  /* 0x000000ffff0d7224 */ /* 0x000fce00078e0002 */
[----:B------:R-:W-:Y:S05]  /*1c260*/  WARPSYNC.COLLECTIVE R15, `(.L_x_1496) ;  /* 0x000000000f087348 */ /* 0x000fea0003c00000 */
[----:B------:R0:W1:Y:S02]  /*1c270*/  SHFL.UP P6, R14, R13, R12, R11 ;  /* 0x0400000c0d0e7389 */ /* 0x00006400000c000b */
[----:B01----:R-:W-:Y:S01]  /*1c280*/  ENDCOLLECTIVE ;  /* 0x000000000000791b */ /* 0x003fe20003800000 */
.L_x_1496:
[----:B------:R-:W-:Y:S01]  /*1c290*/  IMAD.MOV.U32 R12, RZ, RZ, 0x8 ;  /* 0x00000008ff0c7424 */ /* 0x000fe200078e00ff */
[----:B------:R-:W-:-:S05]  /*1c2a0*/  SEL R3, R14, RZ, P3 ;  /* 0x000000ff0e037207 */ /* 0x000fca0001800000 */
[----:B------:R-:W-:-:S04]  /*1c2b0*/  IMAD.IADD R3, R2, 0x1, R3 ;  /* 0x0000000102037824 */ /* 0x000fc800078e0203 */
[----:B------:R-:W-:-:S07]  /*1c2c0*/  IMAD.MOV.U32 R13, RZ, RZ, R3 ;  /* 0x000000ffff0d7224 */ /* 0x000fce00078e0003 */
[----:B------:R-:W-:Y:S05]  /*1c2d0*/  WARPSYNC.COLLECTIVE R15, `(.L_x_1497) ;  /* 0x000000000f087348 */ /* 0x000fea0003c00000 */
[----:B------:R0:W1:Y:S02]  /*1c2e0*/  SHFL.UP P6, R14, R13, R12, R11 ;  /* 0x0400000c0d0e7389 */ /* 0x00006400000c000b */
[----:B01----:R-:W-:Y:S01]  /*1c2f0*/  ENDCOLLECTIVE ;  /* 0x000000000000791b */ /* 0x003fe20003800000 */
.L_x_1497:
[----:B------:R-:W-:Y:S01]  /*1c300*/  IMAD.MOV.U32 R12, RZ, RZ, 0x10 ;  /* 0x00000010ff0c7424 */ /* 0x000fe200078e00ff */
[----:B------:R-:W-:-:S05]  /*1c310*/  SEL R14, R14, RZ, P4 ;  /* 0x000000ff0e0e7207 */ /* 0x000fca0002000000 */
[----:B------:R-:W-:-:S04]  /*1c320*/  IMAD.IADD R5, R3, 0x1, R14 ;  /* 0x0000000103057824 */ /* 0x000fc800078e020e */
[----:B------:R-:W-:-:S07]  /*1c330*/  IMAD.MOV.U32 R13, RZ, RZ, R5 ;  /* 0x000000ffff0d7224 */ /* 0x000fce00078e0005 */
[----:B------:R-:W-:Y:S05]  /*1c340*/  WARPSYNC.COLLECTIVE R15, `(.L_x_1498) ;  /* 0x000000000f087348 */ /* 0x000fea0003c00000 */
[----:B------:R0:W1:Y:S02]  /*1c350*/  SHFL.UP P6, R14, R13, R12, R11 ;  /* 0x0400000c0d0e7389 */ /* 0x00006400000c000b */
[----:B01----:R-:W-:Y:S01]  /*1c360*/  ENDCOLLECTIVE ;  /* 0x000000000000791b */ /* 0x003fe20003800000 */
.L_x_1498:
        /* <DEDUP_REMOVED lines=8> */
.L_x_1499:
[----:B------:R-:W-:Y:S05]  /*1c3f0*/  BRA `(.L_x_1500) ;  /* 0xffffffc000947947 */ /* 0x000fea000383ffff */
.L_x_1403:
[----:B------:R-:W-:Y:S01]  /*1c400*/  BSSY B0, `(.L_x_1501) ;  /* 0x0000007000007945 */ /* 0x000fe20003800000 */
[----:B------:R-:W-:Y:S02]  /*1c410*/  IMAD.MOV.U32 R12, RZ, RZ, 0x1 ;  /* 0x00000001ff0c7424 */ /* 0x000fe400078e00ff */
[----:B------:R-:W-:Y:S02]  /*1c420*/  IMAD.MOV.U32 R11, RZ, RZ, RZ ;  /* 0x000000ffff0b7224 */ /* 0x000fe400078e00ff */
[----:B------:R-:W-:-:S07]  /*1c430*/  IMAD.MOV.U32 R15, RZ, RZ, -0x1 ;  /* 0xffffffffff0f7424 */ /* 0x000fce00078e00ff */
[----:B------:R-:W-:Y:S05]  /*1c440*/  WARPSYNC.COLLECTIVE R15, `(.L_x_1502) ;  /* 0x000000000f087348 */ /* 0x000fea0003c00000 */
[----:B------:R0:W1:Y:S02]  /*1c450*/  SHFL.UP P6, R14, R13, R12, R11 ;  /* 0x0400000c0d0e7389 */ /* 0x00006400000c000b */
[----:B01----:R-:W-:Y:S01]  /*1c460*/  ENDCOLLECTIVE ;  /* 0x000000000000791b */ /* 0x003fe20003800000 */
.L_x_1502:
[----:B------:R-:W-:Y:S05]  /*1c470*/  BSYNC B0 ;  /* 0x0000000000007941 */ /* 0x000fea0003800000 */
.L_x_1501:
        /* <DEDUP_REMOVED lines=8> */
.L_x_1503:
[----:B------:R-:W-:Y:S01]  /*1c500*/  IMAD.MOV.U32 R12, RZ, RZ, 0x4 ;  /* 0x00000004ff0c7424 */ /* 0x000fe200078e00ff */
[----:B------:R-:W-:-:S05]  /*1c510*/  SEL R2, R14, RZ, P2 ;  /* 0x000000ff0e027207 */ /* 0x000fca0001000000 */
[----:B------:R-:W-:-:S04]  /*1c520*/  IMAD.IADD R2, R13, 0x1, R2 ;  /* 0x000000010d027824 */ /* 0x000fc800078e0202 */
[----:B------:R-:W-:-:S07]  /*1c530*/  IMAD.MOV.U32 R13, RZ, RZ, R2 ;  /* 0x000000ffff0d7224 */ /* 0x000fce00078e0002 */
[----:B------:R-:W-:Y:S05]  /*1c540*/  WARPSYNC.COLLECTIVE R15, `(.L_x_1504) ;  /* 0x000000000f087348 */ /* 0x000fea0003c00000 */
[----:B------:R0:W1:Y:S02]  /*1c550*/  SHFL.UP P6, R14, R13, R12, R11 ;  /* 0x0400000c0d0e7389 */ /* 0x00006400000c000b */
[----:B01----:R-:W-:Y:S01]  /*1c560*/  ENDCOLLECTIVE ;  /* 0x000000000000791b */ /* 0x003fe20003800000 */
.L_x_1504:
[----:B------:R-:W-:Y:S01]  /*1c570*/  IMAD.MOV.U32 R12, RZ, RZ, 0x8 ;  /* 0x00000008ff0c7424 */ /* 0x000fe200078e00ff */
[----:B------:R-:W-:-:S05]  /*1c580*/  SEL R3, R14, RZ, P3 ;  /* 0x000000ff0e037207 */ /* 0x000fca0001800000 */
[----:B------:R-:W-:-:S04]  /*1c590*/  IMAD.IADD R3, R2, 0x1, R3 ;  /* 0x0000000102037824 */ /* 0x000fc800078e0203 */
[----:B------:R-:W-:-:S07]  /*1c5a0*/  IMAD.MOV.U32 R13, RZ, RZ, R3 ;  /* 0x000000ffff0d7224 */ /* 0x000fce00078e0003 */
[----:B------:R-:W-:Y:S05]  /*1c5b0*/  WARPSYNC.COLLECTIVE R15, `(.L_x_1505) ;  /* 0x000000000f087348 */ /* 0x000fea0003c00000 */
[----:B------:R0:W1:Y:S02]  /*1c5c0*/  SHFL.UP P6, R14, R13, R12, R11 ;  /* 0x0400000c0d0e7389 */ /* 0x00006400000c000b */
[----:B01----:R-:W-:Y:S01]  /*1c5d0*/  ENDCOLLECTIVE ;  /* 0x000000000000791b */ /* 0x003fe20003800000 */
.L_x_1505:
[----:B------:R-:W-:Y:S01]  /*1c5e0*/  IMAD.MOV.U32 R12, RZ, RZ, 0x10 ;  /* 0x00000010ff0c7424 */ /* 0x000fe200078e00ff */
[----:B------:R-:W-:-:S05]  /*1c5f0*/  SEL R14, R14, RZ, P4 ;  /* 0x000000ff0e0e7207 */ /* 0x000fca0002000000 */
[----:B------:R-:W-:-:S04]  /*1c600*/  IMAD.IADD R5, R3, 0x1, R14 ;  /* 0x0000000103057824 */ /* 0x000fc800078e020e */
[----:B------:R-:W-:-:S07]  /*1c610*/  IMAD.MOV.U32 R13, RZ, RZ, R5 ;  /* 0x000000ffff0d7224 */ /* 0x000fce00078e0005 */
[----:B------:R-:W-:Y:S05]  /*1c620*/  WARPSYNC.COLLECTIVE R15, `(.L_x_1506) ;  /* 0x000000000f087348 */ /* 0x000fea0003c00000 */
[----:B------:R0:W1:Y:S02]  /*1c630*/  SHFL.UP P6, R14, R13, R12, R11 ;  /* 0x0400000c0d0e7389 */ /* 0x00006400000c000b */
[----:B01----:R-:W-:Y:S01]  /*1c640*/  ENDCOLLECTIVE ;  /* 0x000000000000791b */ /* 0x003fe20003800000 */
.L_x_1506:
        /* <DEDUP_REMOVED lines=8> */
.L_x_1507:
[----:B------:R-:W-:Y:S05]  /*1c6d0*/  BRA `(.L_x_1508) ;  /* 0xffffffc000807947 */ /* 0x000fea000383ffff */
.L_x_1405:
[----:B------:R-:W-:Y:S01]  /*1c6e0*/  BSSY B0, `(.L_x_1509) ;  /* 0x0000006000007945 */ /* 0x000fe20003800000 */
[----:B------:R-:W-:Y:S01]  /*1c6f0*/  PLOP3.LUT P6, PT, P6, PT, PT, 0x8, 0x0 ;  /* 0x000000000000781c */ /* 0x000fe200037ce170 */
[----:B------:R-:W-:-:S12]  /*1c700*/  IMAD.MOV.U32 R15, RZ, RZ, -0x1 ;  /* 0xffffffffff0f7424 */ /* 0x000fd800078e00ff */
[----:B0-----:R-:W-:Y:S05]  /*1c710*/  WARPSYNC.COLLECTIVE R15, `(.L_x_1510) ;  /* 0x000000000f087348 */ /* 0x001fea0003c00000 */
[----:B------:R-:W-:Y:S01]  /*1c720*/  VOTE.ANY R14, PT, P6 ;  /* 0x00000000000e7806 */ /* 0x000fe200030e0100 */
[----:B0-----:R-:W-:Y:S06]  /*1c730*/  ENDCOLLECTIVE ;  /* 0x000000000000791b */ /* 0x001fec0003800000 */
.L_x_1510:
[----:B------:R-:W-:Y:S05]  /*1c740*/  BSYNC B0 ;  /* 0x0000000000007941 */ /* 0x000fea0003800000 */
.L_x_1509:
[----:B------:R-:W-:Y:S02]  /*1c750*/  IMAD.MOV.U32 R3, RZ, RZ, R14 ;  /* 0x000000ffff037224 */ /* 0x000fe400078e000e */
[----:B------:R-:W-:Y:S02]  /*1c760*/  IMAD.MOV.U32 R13, RZ, RZ, R25 ;  /* 0x000000ffff0d7224 */ /* 0x000fe400078e0019 */
[----:B------:R0:W1:Y:S01]  /*1c770*/  POPC R12, R3 ;  /* 0x00000003000c7309 */ /* 0x0000620000000000 */
[----:B------:R-:W-:Y:S02]  /*1c780*/  IMAD.MOV.U32 R11, RZ, RZ, 0x1f ;  /* 0x0000001fff0b7424 */ /* 0x000fe400078e00ff */
[----:B------:R-:W-:-:S07]  /*1c790*/  IMAD.MOV.U32 R15, RZ, RZ, -0x1 ;  /* 0xffffffffff0f7424 */ /* 0x000fce00078e00ff */
[----:B01----:R-:W-:Y:S05]  /*1c7a0*/  WARPSYNC.COLLECTIVE R15, `(.L_x_1511) ;  /* 0x000000000f087348 */ /* 0x003fea0003c00000 */
[----:B-1----:R1:W2:Y:S02]  /*1c7b0*/  SHFL.IDX P6, R14, R13, R12, R11 ;  /* 0x0000000c0d0e7389 */ /* 0x0022a400000c000b */
[----:B012---:R-:W-:Y:S01]  /*1c7c0*/  ENDCOLLECTIVE ;  /* 0x000000000000791b */ /* 0x007fe20003800000 */
.L_x_1511:
[----:B------:R-:W-:Y:S02]  /*1c7d0*/  IMAD.IADD R27, R12, 0x1, R27 ;  /* 0x000000010c1b7824 */ /* 0x000fe400078e021b */
[----:B------:R-:W-:Y:S02]  /*1c7e0*/  IMAD.MOV.U32 R13, RZ, RZ, R4 ;  /* 0x000000ffff0d7224 */ /* 0x000fe400078e0004 */
[----:B------:R-:W-:-:S07]  /*1c7f0*/  IMAD.MOV.U32 R25, RZ, RZ, R14 ;  /* 0x000000ffff197224 */ /* 0x000fce00078e000e */
[----:B------:R-:W-:Y:S05]  /*1c800*/  WARPSYNC.COLLECTIVE R15, `(.L_x_1512) ;  /* 0x000000000f087348 */ /* 0x000fea0003c00000 */
[----:B------:R0:W1:Y:S02]  /*1c810*/  SHFL.IDX P6, R14, R13, R12, R11 ;  /* 0x0000000c0d0e7389 */ /* 0x00006400000c000b */
[----:B01----:R-:W-:Y:S01]  /*1c820*/  ENDCOLLECTIVE ;  /* 0x000000000000791b */ /* 0x003fe20003800000 */
.L_x_1512:
[----:B------:R-:W-:Y:S01]  /*1c830*/  IMAD.MOV.U32 R4, RZ, RZ, R14 ;  /* 0x000000ffff047224 */ /* 0x000fe200078e000e */
[----:B------:R-:W-:Y:S06]  /*1c840*/  BRA `(.L_x_1513) ;  /* 0xffffffc000647947 */ /* 0x000fec000383ffff */
.L_x_1407:
[----:B------:R-:W-:Y:S01]  /*1c850*/  BSSY B0, `(.L_x_1514) ;  /* 0x0000007000007945 */ /* 0x000fe20003800000 */
[----:B------:R-:W-:Y:S02]  /*1c860*/  IMAD.MOV.U32 R13, RZ, RZ, R2 ;  /* 0x000000ffff0d7224 */ /* 0x000fe400078e0002 */
[----:B------:R-:W-:Y:S02]  /*1c870*/  IMAD.MOV.U32 R11, RZ, RZ, 0x1f ;  /* 0x0000001fff0b7424 */ /* 0x000fe400078e00ff */
[----:B------:R-:W-:-:S07]  /*1c880*/  IMAD.MOV.U32 R15, RZ, RZ, -0x1 ;  /* 0xffffffffff0f7424 */ /* 0x000fce00078e00ff */
[----:B0-23--:R-:W-:Y:S05]  /*1c890*/  WARPSYNC.COLLECTIVE R15, `(.L_x_1515) ;  /* 0x000000000f087348 */ /* 0x00dfea0003c00000 */
[----:B------:R1:W4:Y:S02]  /*1c8a0*/  SHFL.IDX P6, R14, R13, R12, R11 ;  /* 0x0000000c0d0e7389 */ /* 0x00032400000c000b */
[----:B01234-:R-:W-:Y:S01]  /*1c8b0*/  ENDCOLLECTIVE ;  /* 0x000000000000791b */ /* 0x01ffe20003800000 */
.L_x_1515:
[----:B------:R-:W-:Y:S05]  /*1c8c0*/  BSYNC B0 ;  /* 0x0000000000007941 */ /* 0x000fea0003800000 */
.L_x_1514:
[----:B------:R-:W-:Y:S01]  /*1c8d0*/  IMAD.MOV.U32 R6, RZ, RZ, R14 ;  /* 0x000000ffff067224 */ /* 0x000fe200078e000e */
[----:B------:R-:W-:Y:S06]  /*1c8e0*/  BRA `(.L_x_1406) ;  /* 0xffffffc000547947 */ /* 0x000fec000383ffff */
.L_x_1413:
[----:B0-----:R0:W1:Y:S02]  /*1c8f0*/  SYNCS.PHASECHK.TRANS64.TRYWAIT P0, [R7+URZ+0x30820], R0 ;  /* 0x03082000070075a7 */ /* 0x001064000800017f */
[----:B-1----:R-:W-:Y:S05]  /*1c900*/  @!P0 NANOSLEEP.SYNCS 0x989680 ;  /* 0x009896800000895d */ /* 0x002fea0003900000 */
[----:B------:R-:W1:Y:S02]  /*1c910*/  @!P0 SYNCS.PHASECHK.TRANS64 P0, [R7+URZ+0x30820], R0 ;  /* 0x03082000070085a7 */ /* 0x000e64000800007f */
[----:B-1----:R-:W-:Y:S05]  /*1c920*/  @!P0 BRA `(.L_x_1413) ;  /* 0xfffffffc00f08947 */ /* 0x002fea000383ffff */
[----:B------:R-:W-:Y:S05]  /*1c930*/  BRA `(.L_x_1516) ;  /* 0xffffffc800ac7947 */ /* 0x000fea000383ffff */
.L_x_1414:
[----:B------:R-:W1:Y:S01]  /*1c940*/  S2R R2, SR_TID.X ;  /* 0x0000000000027919 */ /* 0x000e620000002100 */
[----:B------:R-:W-:Y:S01]  /*1c950*/  BSSY B0, `(.L_x_1517) ;  /* 0x000000a000007945 */ /* 0x000fe20003800000 */
[----:B------:R-:W-:Y:S02]  /*1c960*/  IMAD.MOV.U32 R12, RZ, RZ, RZ ;  /* 0x000000ffff0c7224 */ /* 0x000fe400078e00ff */
[----:B------:R-:W-:Y:S02]  /*1c970*/  IMAD.MOV.U32 R11, RZ, RZ, 0x1f ;  /* 0x0000001fff0b7424 */ /* 0x000fe400078e00ff */
[----:B------:R-:W-:Y:S01]  /*1c980*/  IMAD.MOV.U32 R15, RZ, RZ, -0x1 ;  /* 0xffffffffff0f7424 */ /* 0x000fe200078e00ff */
[----:B-1----:R-:W-:-:S04]  /*1c990*/  SHF.R.U32.HI R2, RZ, 0x5, R2 ;  /* 0x00000005ff027819 */ /* 0x002fc80000011602 */
[----:B------:R-:W-:-:S05]  /*1c9a0*/  LOP3.LUT R2, R2, 0x3, RZ, 0xc0, !PT ;  /* 0x0000000302027812 */ /* 0x000fca00078ec0ff */
[----:B------:R-:W-:-:S07]  /*1c9b0*/  IMAD.MOV.U32 R13, RZ, RZ, R2 ;  /* 0x000000ffff0d7224 */ /* 0x000fce00078e0002 */
[----:B0-2---:R-:W-:Y:S05]  /*1c9c0*/  WARPSYNC.COLLECTIVE R15, `(.L_x_1518) ;  /* 0x000000000f087348 */ /* 0x005fea0003c00000 */
[----:B------:R1:W3:Y:S02]  /*1c9d0*/  SHFL.IDX P6, R14, R13, R12, R11 ;  /* 0x0000000c0d0e7389 */ /* 0x0002e400000c000b */
[----:B0123--:R-:W-:Y:S01]  /*1c9e0*/  ENDCOLLECTIVE ;  /* 0x000000000000791b */ /* 0x00ffe20003800000 */
.L_x_1518:
[----:B------:R-:W-:Y:S05]  /*1c9f0*/  BSYNC B0 ;  /* 0x0000000000007941 */ /* 0x000fea0003800000 */
.L_x_1517:
[----:B------:R-:W-:Y:S05]  /*1ca00*/  BRA `(.L_x_1519) ;  /* 0xffffffc800947947 */ /* 0x000fea000383ffff */
.L_x_1417:
[----:B------:R-:W-:Y:S01]  /*1ca10*/  BSSY B1, `(.L_x_1520) ;  /* 0x0000006000017945 */ /* 0x000fe20003800000 */
[----:B------:R-:W-:-:S07]  /*1ca20*/  IMAD.MOV.U32 R15, RZ, RZ, -0x1 ;  /* 0xffffffffff0f7424 */ /* 0x000fce00078e00ff */
[----:B0-2---:R-:W-:Y:S05]  /*1ca30*/  WARPSYNC.COLLECTIVE R15, `(.L_x_1521) ;  /* 0x000000000f0c7348 */ /* 0x005fea0003c00000 */
[----:B------:R-:W-:Y:S02]  /*1ca40*/  ELECT P6, UR62, PT ;  /* 0x00000000003e782f */ /* 0x000fe400038c0000 */
[----:B------:R-:W-:Y:S01]  /*1ca50*/  MOV R14, UR62 ;  /* 0x0000003e000e7c02 */ /* 0x000fe20008000f00 */
[----:B0-2---:R-:W-:Y:S10]  /*1ca60*/  ENDCOLLECTIVE ;  /* 0x000000000000791b */ /* 0x005ff40003800000 */
.L_x_1521:
[----:B------:R-:W-:Y:S05]  /*1ca70*/  BSYNC B1 ;  /* 0x0000000000017941 */ /* 0x000fea0003800000 */
.L_x_1520:
[----:B------:R-:W-:Y:S05]  /*1ca80*/  BRA `(.L_x_1522) ;  /* 0xffffffc8008c7947 */ /* 0x000fea000383ffff */
.L_x_1419:
[----:B0-----:R0:W1:Y:S02]  /*1ca90*/  SYNCS.PHASECHK.TRANS64.TRYWAIT P1, [R5+URZ+0x30840], R0 ;  /* 0x03084000050075a7 */ /* 0x001064000802017f */
[----:B-1----:R-:W-:Y:S05]  /*1caa0*/  @!P1 NANOSLEEP.SYNCS 0x989680 ;  /* 0x009896800000995d */ /* 0x002fea0003900000 */
[----:B------:R-:W1:Y:S02]  /*1cab0*/  @!P1 SYNCS.PHASECHK.TRANS64 P1, [R5+URZ+0x30840], R0 ;  /* 0x03084000050095a7 */ /* 0x000e64000802007f */
[----:B-1----:R-:W-:Y:S05]  /*1cac0*/  @!P1 BRA `(.L_x_1419) ;  /* 0xfffffffc00f09947 */ /* 0x002fea000383ffff */
[----:B------:R-:W-:Y:S05]  /*1cad0*/  BRA `(.L_x_1523) ;  /* 0xffffffc800b47947 */ /* 0x000fea000383ffff */
.L_x_1421:
[----:B-1----:R1:W3:Y:S02]  /*1cae0*/  SYNCS.PHASECHK.TRANS64.TRYWAIT P1, [R3+URZ+0x30840], R2 ;  /* 0x03084002030075a7 */ /* 0x0022e4000802017f */
[----:B---3--:R-:W-:Y:S05]  /*1caf0*/  @!P1 NANOSLEEP.SYNCS 0x989680 ;  /* 0x009896800000995d */ /* 0x008fea0003900000 */
[----:B------:R-:W3:Y:S02]  /*1cb00*/  @!P1 SYNCS.PHASECHK.TRANS64 P1, [R3+URZ+0x30840], R2 ;  /* 0x03084002030095a7 */ /* 0x000ee4000802007f */
[----:B---3--:R-:W-:Y:S05]  /*1cb10*/  @!P1 BRA `(.L_x_1421) ;  /* 0xfffffffc00f09947 */ /* 0x008fea000383ffff */
[----:B------:R-:W-:Y:S05]  /*1cb20*/  BRA `(.L_x_1524) ;  /* 0xffffffc800c07947 */ /* 0x000fea000383ffff */
.L_x_1423:
[----:B---3--:R3:W4:Y:S02]  /*1cb30*/  SYNCS.PHASECHK.TRANS64.TRYWAIT P1, [R5+URZ+0x30860], R0 ;  /* 0x03086000050075a7 */ /* 0x008724000802017f */
[----:B----4-:R-:W-:Y:S05]  /*1cb40*/  @!P1 NANOSLEEP.SYNCS 0x989680 ;  /* 0x009896800000995d */ /* 0x010fea0003900000 */
[----:B------:R-:W4:Y:S02]  /*1cb50*/  @!P1 SYNCS.PHASECHK.TRANS64 P1, [R5+URZ+0x30860], R0 ;  /* 0x03086000050095a7 */ /* 0x000f24000802007f */
[----:B----4-:R-:W-:Y:S05]  /*1cb60*/  @!P1 BRA `(.L_x_1423) ;  /* 0xfffffffc00f09947 */ /* 0x010fea000383ffff */
[----:B------:R-:W-:Y:S05]  /*1cb70*/  BRA `(.L_x_1525) ;  /* 0xffffffc800bc7947 */ /* 0x000fea000383ffff */
.L_x_1526:
        /* <DEDUP_REMOVED lines=16> */
.L_x_15959:


//--------------------- .text._ZN7cutlass13device_kernelIN5flash11enable_sm90INS1_16FlashAttnFwdSm90INS1_25CollectiveMainloopFwdSm90ILi2EN4cute5tupleIJNS5_1CILi1EEES8_S8_EEENS6_IJNS7_ILi128EEENS7_ILi64EEENS7_ILi256EEEEEELi256ENS_10bfloat16_tEfNS_4arch4Sm90ELb0ELb1ELb1ELb1ELb1ELb1ELb0ELb1ELb1ELb1ELb1ELb0EEENS1_21CollectiveEpilogueFwdINS6_IJSA_SC_SB_EEES9_SE_SG_Li256ELb1ELb1ELb1ELb0EEENS1_36VarlenDynamicPersistentTileSchedulerILi128ELi64ELi256ELi128ELb1ELb1ELb1ELb1ELb0ELb1EEEEEEEEEvNT_6ParamsE --------------------------
	.section	.text._ZN7cutlass13device_kernelIN5flash11enable_sm90INS1_16FlashAttnFwdSm90INS1_25CollectiveMainloopFwdSm90ILi2EN4cute5tupleIJNS5_1CILi1EEES8_S8_EEENS6_IJNS7_ILi128EEENS7_ILi64EEENS7_ILi256EEEEEELi256ENS_10bfloat16_tEfNS_4arch4Sm90ELb0ELb1ELb1ELb1ELb1ELb1ELb0ELb1ELb1ELb1ELb1ELb0EEENS1_21CollectiveEpilogueFwdINS6_IJSA_SC_SB_EEES9_SE_SG_Li256ELb1ELb1ELb1ELb0EEENS1_36VarlenDynamicPersistentTileSchedulerILi128ELi64ELi256ELi128ELb1ELb1ELb1ELb1ELb0ELb1EEEEEEEEEvNT_6ParamsE,"ax",@progbits
	.align	128
.text._ZN7cutlass13device_kernelIN5flash11enable_sm90INS1_16FlashAttnFwdSm90INS1_25CollectiveMainloopFwdSm90ILi2EN4cute5tupleIJNS5_1CILi1EEES8_S8_EEENS6_IJNS7_ILi128EEENS7_ILi64EEENS7_ILi256EEEEEELi256ENS_10bfloat16_tEfNS_4arch4Sm90ELb0ELb1ELb1ELb1ELb1ELb1ELb0ELb1ELb1ELb1ELb1ELb0EEENS1_21CollectiveEpilogueFwdINS6_IJSA_SC_SB_EEES9_SE_SG_Li256ELb1ELb1ELb1ELb0EEENS1_36VarlenDynamicPersistentTileSchedulerILi128ELi64ELi256ELi128ELb1ELb1ELb1ELb1ELb0ELb1EEEEEEEEEvNT_6ParamsE:
        .type           _ZN7cutlass13device_kernelIN5flash11enable_sm90INS1_16FlashAttnFwdSm90INS1_25CollectiveMainloopFwdSm90ILi2EN4cute5tupleIJNS5_1CILi1EEES8_S8_EEENS6_IJNS7_ILi128EEENS7_ILi64EEENS7_ILi256EEEEEELi256ENS_10bfloat16_tEfNS_4arch4Sm90ELb0ELb1ELb1ELb1ELb1ELb1ELb0ELb1ELb1ELb1ELb1ELb0EEENS1_21CollectiveEpilogueFwdINS6_IJSA_SC_SB_EEES9_SE_SG_Li256ELb1ELb1ELb1ELb0EEENS1_36VarlenDynamicPersistentTileSchedulerILi128ELi64ELi256ELi128ELb1ELb1ELb1ELb1ELb0ELb1EEEEEEEEEvNT_6ParamsE,@function
        .size           _ZN7cutlass13device_kernelIN5flash11enable_sm90INS1_16FlashAttnFwdSm90INS1_25CollectiveMainloopFwdSm90ILi2EN4cute5tupleIJNS5_1CILi1EEES8_S8_EEENS6_IJNS7_ILi128EEENS7_ILi64EEENS7_ILi256EEEEEELi256ENS_10bfloat16_tEfNS_4arch4Sm90ELb0ELb1ELb1ELb1ELb1ELb1ELb0ELb1ELb1ELb1ELb1ELb0EEENS1_21CollectiveEpilogueFwdINS6_IJSA_SC_SB_EEES9_SE_SG_Li256ELb1ELb1ELb1ELb0EEENS1_36VarlenDynamicPersistentTileSchedulerILi128ELi64ELi256ELi128ELb1ELb1ELb1ELb1ELb0ELb1EEEEEEEEEvNT_6ParamsE,(.L_x_15960 - _ZN7cutlass13device_kernelIN5flash11enable_sm90INS1_16FlashAttnFwdSm90INS1_25CollectiveMainloopFwdSm90ILi2EN4cute5tupleIJNS5_1CILi1EEES8_S8_EEENS6_IJNS7_ILi128EEENS7_ILi64EEENS7_ILi256EEEEEELi256ENS_10bfloat16_tEfNS_4arch4Sm90ELb0ELb1ELb1ELb1ELb1ELb1ELb0ELb1ELb1ELb1ELb1ELb0EEENS1_21CollectiveEpilogueFwdINS6_IJSA_SC_SB_EEES9_SE_SG_Li256ELb1ELb1ELb1ELb0EEENS1_36VarlenDynamicPersistentTileSchedulerILi128ELi64ELi256ELi128ELb1ELb1ELb1ELb1ELb0ELb1EEEEEEEEEvNT_6ParamsE)
        .other          _ZN7cutlass13device_kernelIN5flash11enable_sm90INS1_16FlashAttnFwdSm90INS1_25CollectiveMainloopFwdSm90ILi2EN4cute5tupleIJNS5_1CILi1EEES8_S8_EEENS6_IJNS7_ILi128EEENS7_ILi64EEENS7_ILi256EEEEEELi256ENS_10bfloat16_tEfNS_4arch4Sm90ELb0ELb1ELb1ELb1ELb1ELb1ELb0ELb1ELb1ELb1ELb1ELb0EEENS1_21CollectiveEpilogueFwdINS6_IJSA_SC_SB_EEES9_SE_SG_Li256ELb1ELb1ELb1ELb0EEENS1_36VarlenDynamicPersistentTileSchedulerILi128ELi64ELi256ELi128ELb1ELb1ELb1ELb1ELb0ELb1EEEEEEEEEvNT_6ParamsE,@"STO_CUDA_ENTRY STV_DEFAULT"
_ZN7cutlass13device_kernelIN5flash11enable_sm90INS1_16FlashAttnFwdSm90INS1_25CollectiveMainloopFwdSm90ILi2EN4cute5tupleIJNS5_1CILi1EEES8_S8_EEENS6_IJNS7_ILi128EEENS7_ILi64EEENS7_ILi256EEEEEELi256ENS_10bfloat16_tEfNS_4arch4Sm90ELb0ELb1ELb1ELb1ELb1ELb1ELb0ELb1ELb1ELb1ELb1ELb0EEENS1_21CollectiveEpilogueFwdINS6_IJSA_SC_SB_EEES9_SE_SG_Li256ELb1ELb1ELb1ELb0EEENS1_36VarlenDynamicPersistentTileSchedulerILi128ELi64ELi256ELi128ELb1ELb1ELb1ELb1ELb0ELb1EEEEEEEEEvNT_6ParamsE:
        /* <DEDUP_REMOVED lines=18> */
.L_x_1528:
[----:B------:R-:W-:Y:S05]  /*0120*/  BSYNC B0 ;  /* 0x0000000000007941 */ /* 0x000fea0003800000 */
.L_x_1527:
        /* <DEDUP_REMOVED lines=41> */
.L_x_1529:
        /* <DEDUP_REMOVED lines=22> */
.L_x_1530:
        /* <DEDUP_REMOVED lines=18> */
.L_x_1531:
        /* <DEDUP_REMOVED lines=22> */
.L_x_1532:
        /* <DEDUP_REMOVED lines=22> */
.L_x_1533:
[----:B0-----:R-:W-:Y:S01]  /*0900*/  UMOV UR4, 0x1 ;  /* 0x0000000100047882 */ /* 0x001fe20000000000 */
[----:B------:R-:W-:Y:S01]  /*0910*/  PLOP3.LUT P0, PT, PT, PT, UP0, 0x80, 0x0 ;  /* 0x000000000000781c */ /* 0x000fe20003f0f008 */
[----:B------:R-:W-:Y:S01]  /*0920*/  USEL UR4, UR4, 0x2, !UP0 ;  /* 0x0000000204047887 */ /* 0x000fe2000c000000 */
[----:B------:R-:W-:Y:S01]  /*0930*/  NOP ;  /* 0x0000000000007918 */ /* 0x000fe20000000000 */
[----:B------:R-:W-:Y:S01]  /*0940*/  ULDC.64 UR60, c[0x0][0x208] ;  /* 0x00008200003c7ab9 */ /* 0x000fe20000000a00 */
[----:B------:R-:W-:Y:S03]  /*0950*/  BSSY B9, `(.L_x_1534) ;  /* 0x0002d46000097945 */ /* 0x000fe60003800000 */
[----:B------:R-:W-:-:S05]  /*0960*/  IMAD.U32 R3, RZ, RZ, UR4 ;  /* 0x00000004ff037e24 */ /* 0x000fca000f8e00ff */
[----:B------:R0:W-:Y:S01]  /*0970*/  STL [R1+0xdc], R3 ;  /* 0x0000dc0301007387 */ /* 0x0001e20000100800 */
[----:B-12-4-:R-:W-:Y:S06]  /*0980*/  BAR.SYNC.DEFER_BLOCKING 0x0 ;  /* 0x0000000000007b1d */ /* 0x016fec0000010000 */
[----:B------:R-:W-:Y:S05]  /*0990*/  @!P0 BRA `(.L_x_1535) ;  /* 0x0000024c00bc8947 */ /* 0x000fea0003800000 */
.L_x_1536:
[----:B------:R-:W-:-:S08]  /*09a0*/  NOP ;  /* 0x0000000000007918 */ /* 0x000fd00000000000 */
[----:B------:R-:W1:Y:S02]  /*09b0*/  USETMAXREG.TRY_ALLOC.CTAPOOL UP0, 0xe8 ;  /* 0x000000e8000079c8 */ /* 0x000e640008000600 */
[----:B-1----:R-:W-:-:S13]  /*09c0*/  PLOP3.LUT P0, PT, PT, PT, UP0, 0x80, 0x0 ;  /* 0x000000000000781c */ /* 0x002fda0003f0f008 */
[----:B------:R-:W-:Y:S05]  /*09d0*/  @!P0 BRA `(.L_x_1536) ;  /* 0xfffffffc00f08947 */ /* 0x000fea000383ffff */
[----:B------:R-:W1:Y:S08]  /*09e0*/  S2UR UR4, SR_CgaCtaId ;  /* 0x00000000000479c3 */ /* 0x000e700000008800 */
[----:B------:R-:W-:Y:S06]  /*09f0*/  BAR.ARV 0x8, 0x180 ;  /* 0x0206000000007b1d */ /* 0x000fec0000002000 */
[----:B------:R-:W-:-:S02]  /*0a00*/  MOV R17, 0x400 ;  /* 0x0000040000117802 */ /* 0x000fc40000000f00 */
[----:B------:R-:W-:Y:S01]  /*0a10*/  BAR.SYNC.DEFER_BLOCKING 0x5, 0x180 ;  /* 0x0146000000007b1d */ /* 0x000fe20000010000 */
[----:B-1----:R-:W-:-:S05]  /*0a20*/  IMAD.U32 R2, RZ, RZ, UR4 ;  /* 0x00000004ff027e24 */ /* 0x002fca000f8e00ff */
[----:B------:R-:W-:Y:S01]  /*0a30*/  ULDC UR4, c[0x0][0xc3c] ;  /* 0x00030f0000047ab9 */ /* 0x000fe20000000800 */
[----:B------:R-:W-:Y:S01]  /*0a40*/  LEA R17, R2, R17, 0x18 ;  /* 0x0000001102117211 */ /* 0x000fe200078ec0ff */
[----:B------:R-:W-:Y:S04]  /*0a50*/  STL [R1+0xc], R2 ;  /* 0x00000c0201007387 */ /* 0x000fe80000100800 */
[----:B------:R-:W1:Y:S01]  /*0a60*/  LDS.128 R24, [R17+0x308d0] ;  /* 0x0308d00011187984 */ /* 0x000e620000000c00 */
[----:B------:R-:W-:Y:S06]  /*0a70*/  BAR.ARV 0x4, 0x180 ;  /* 0x0106000000007b1d */ /* 0x000fec0000002000 */
[----:B-1----:R-:W-:-:S13]  /*0a80*/  ISETP.GE.AND P0, PT, R27, UR4, PT ;  /* 0x000000041b007c0c */ /* 0x002fda000bf06270 */
[----:B------:R-:W-:Y:S05]  /*0a90*/  @P0 BRA `(.L_x_1537) ;  /* 0x000002d000c40947 */ /* 0x000fea0003800000 */
[----:B------:R-:W2:Y:S01]  /*0aa0*/  LDL R2, [R1+0xdc] ;  /* 0x0000dc0001027983 */ /* 0x000ea20000100800 */
[----:B------:R-:W-:Y:S02]  /*0ab0*/  VIADD R0, R0, 0xffffff80 ;  /* 0xffffff8000007836 */ /* 0x000fe40000000000 */
[----:B------:R-:W-:Y:S02]  /*0ac0*/  IMAD.MOV.U32 R200, RZ, RZ, RZ ;  /* 0x000000ffffc87224 */ /* 0x000fe400078e00ff */
[----:B------:R-:W-:Y:S01]  /*0ad0*/  IMAD.MOV.U32 R218, RZ, RZ, RZ ;  /* 0x000000ffffda7224 */ /* 0x000fe200078e00ff */
[----:B0-----:R-:W-:Y:S01]  /*0ae0*/  SHF.R.S32.HI R3, RZ, 0x1f, R0 ;  /* 0x0000001fff037819 */ /* 0x001fe20000011400 */
[----:B------:R-:W-:-:S03]  /*0af0*/  IMAD.MOV.U32 R202, RZ, RZ, RZ ;  /* 0x000000ffffca7224 */ /* 0x000fc600078e00ff */
[CC--:B------:R-:W-:Y:S02]  /*0b00*/  LEA.HI R6, R3.reuse, R0.reuse, RZ, 0x3 ;  /* 0x0000000003067211 */ /* 0x0c0fe400078f18ff */
[CC--:B------:R-:W-:Y:S02]  /*0b10*/  LEA.HI R8, R3.reuse, R0.reuse, RZ, 0x6 ;  /* 0x0000000003087211 */ /* 0x0c0fe400078f30ff */
[CC--:B------:R-:W-:Y:S02]  /*0b20*/  LEA.HI R5, R3.reuse, R0.reuse, RZ, 0x2 ;  /* 0x0000000003057211 */ /* 0x0c0fe400078f10ff */
[----:B------:R-:W-:Y:S01]  /*0b30*/  LEA.HI R4, R3, R0, RZ, 0x5 ;  /* 0x0000000003047211 */ /* 0x000fe200078f28ff */
[----:B------:R-:W-:Y:S01]  /*0b40*/  IMAD.SHL.U32 R8, R8, 0x8, RZ ;  /* 0x0000000808087824 */ /* 0x000fe200078e00ff */
[----:B------:R-:W-:Y:S02]  /*0b50*/  LOP3.LUT R9, R6, 0xfffffff8, RZ, 0xc0, !PT ;  /* 0xfffffff806097812 */ /* 0x000fe400078ec0ff */
[----:B------:R-:W-:Y:S01]  /*0b60*/  LOP3.LUT R13, R5, 0xfffffffc, RZ, 0xc0, !PT ;  /* 0xfffffffc050d7812 */ /* 0x000fe200078ec0ff */
[----:B------:R-:W-:Y:S01]  /*0b70*/  IMAD.SHL.U32 R4, R4, 0x20, RZ ;  /* 0x0000002004047824 */ /* 0x000fe200078e00ff */
[----:B------:R-:W-:Y:S01]  /*0b80*/  SHF.R.S32.HI R22, RZ, 0x3, R6 ;  /* 0x00000003ff167819 */ /* 0x000fe20000011406 */
[----:B------:R-:W-:Y:S01]  /*0b90*/  IMAD.IADD R12, R0, 0x1, -R9 ;  /* 0x00000001000c7824 */ /* 0x000fe200078e0a09 */
[----:B------:R-:W-:Y:S01]  /*0ba0*/  LOP3.LUT R29, R8, 0xfffffe00, RZ, 0xc0, !PT ;  /* 0xfffffe00081d7812 */ /* 0x000fe200078ec0ff */
[----:B------:R-:W-:Y:S01]  /*0bb0*/  IMAD.IADD R13, R0, 0x1, -R13 ;  /* 0x00000001000d7824 */ /* 0x000fe200078e0a0d */
[----:B------:R-:W-:Y:S01]  /*0bc0*/  LOP3.LUT R4, R4, 0xfffffc00, RZ, 0xc0, !PT ;  /* 0xfffffc0004047812 */ /* 0x000fe200078ec0ff */
[----:B------:R-:W-:Y:S01]  /*0bd0*/  VIADD R6, R22, 0x60 ;  /* 0x0000006016067836 */ /* 0x000fe20000000000 */
[----:B------:R-:W-:Y:S01]  /*0be0*/  STL [R1+0x84], R12 ;  /* 0x0000840c01007387 */ /* 0x000fe20000100800 */
[----:B------:R-:W-:-:S02]  /*0bf0*/  IMAD.SHL.U32 R204, R12, 0x4, RZ ;  /* 0x000000040ccc7824 */ /* 0x000fc400078e00ff */
[----:B------:R-:W-:Y:S02]  /*0c00*/  IMAD.SHL.U32 R18, R12, 0x8, RZ ;  /* 0x000000080c127824 */ /* 0x000fe400078e00ff */
[----:B------:R-:W-:Y:S02]  /*0c10*/  VIADD R20, R204, 0x40 ;  /* 0x00000040cc147836 */ /* 0x000fe40000000000 */
[----:B------:R-:W-:Y:S02]  /*0c20*/  VIADD R23, R22, 0x20 ;  /* 0x0000002016177836 */ /* 0x000fe40000000000 */
[----:B------:R-:W-:Y:S01]  /*0c30*/  IMAD.IADD R203, R204, 0x1, R20 ;  /* 0x00000001cccb7824 */ /* 0x000fe200078e0214 */
[----:B--2---:R-:W-:Y:S02]  /*0c40*/  R2UR UR4, R2 ;  /* 0x00000000020472ca */ /* 0x004fe400000e0000 */
[CC--:B------:R-:W-:Y:S02]  /*0c50*/  LEA.HI R2, R3.reuse, R0.reuse, RZ, 0x4 ;  /* 0x0000000003027211 */ /* 0x0c0fe400078f20ff */
[----:B------:R-:W-:-:S02]  /*0c60*/  LEA.HI R3, R3, R0, RZ, 0x7 ;  /* 0x0000000003037211 */ /* 0x000fc400078f38ff */
[----:B------:R-:W-:Y:S02]  /*0c70*/  SHF.R.S32.HI R7, RZ, 0x4, R2 ;  /* 0x00000004ff077819 */ /* 0x000fe40000011402 */
[----:B------:R-:W-:Y:S02]  /*0c80*/  LOP3.LUT R11, R3, 0xffffff80, RZ, 0xc0, !PT ;  /* 0xffffff80030b7812 */ /* 0x000fe400078ec0ff */
[C---:B------:R-:W-:Y:S02]  /*0c90*/  LOP3.LUT R5, R2.reuse, 0x3fffff0, RZ, 0xc0, !PT ;  /* 0x03fffff002057812 */ /* 0x040fe400078ec0ff */
[----:B------:R-:W-:Y:S01]  /*0ca0*/  LEA.HI R2, R2, R7, RZ, 0x1 ;  /* 0x0000000702027211 */ /* 0x000fe200078f08ff */
[C---:B------:R-:W-:Y:S01]  /*0cb0*/  IMAD.IADD R24, R0.reuse, 0x1, -R11 ;  /* 0x0000000100187824 */ /* 0x040fe200078e0a0b */
[----:B------:R-:W-:Y:S01]  /*0cc0*/  ULOP3.LUT UR4, UR4, 0x1, URZ, 0xfc, !UPT ;  /* 0x0000000104047892 */ /* 0x000fe2000f8efc3f */
[----:B------:R-:W-:Y:S01]  /*0cd0*/  IMAD.IADD R5, R0, 0x1, -R5 ;  /* 0x0000000100057824 */ /* 0x000fe200078e0a05 */
[----:B------:R-:W-:-:S02]  /*0ce0*/  LOP3.LUT R2, R2, 0x1ffffffe, RZ, 0xc0, !PT ;  /* 0x1ffffffe02027812 */ /* 0x000fc400078ec0ff */
[----:B------:R-:W-:Y:S01]  /*0cf0*/  SHF.R.S32.HI R9, RZ, 0x1f, R24 ;  /* 0x0000001fff097819 */ /* 0x000fe20000011418 */
[----:B------:R-:W-:Y:S01]  /*0d00*/  IMAD R5, R5, 0x40, R4 ;  /* 0x0000004005057824 */ /* 0x000fe200078e0204 */
[----:B------:R-:W-:Y:S01]  /*0d10*/  SHF.R.S32.HI R0, RZ, 0x7, R3 ;  /* 0x00000007ff007819 */ /* 0x000fe20000011403 */
[----:B------:R-:W-:Y:S01]  /*0d20*/  IMAD.IADD R2, R7, 0x1, -R2 ;  /* 0x0000000107027824 */ /* 0x000fe200078e0a02 */
[----:B------:R-:W-:Y:S01]  /*0d30*/  LEA.HI R10, R9, R24, RZ, 0x2 ;  /* 0x00000018090a7211 */ /* 0x000fe200078f10ff */
[----:B------:R-:W-:Y:S01]  /*0d40*/  STL [R1+0xa8], R24 ;  /* 0x0000a81801007387 */ /* 0x000fe20000100800 */
[----:B------:R-:W-:Y:S01]  /*0d50*/  LEA.HI R3, R3, R0, RZ, 0x1 ;  /* 0x0000000003037211 */ /* 0x000fe200078f08ff */
[----:B------:R-:W-:Y:S01]  /*0d60*/  IMAD R2, R2, 0x8, R5 ;  /* 0x0000000802027824 */ /* 0x000fe200078e0205 */
[--C-:B------:R-:W-:Y:S01]  /*0d70*/  SHF.R.S32.HI R4, RZ, 0x2, R10.reuse ;  /* 0x00000002ff047819 */ /* 0x100fe2000001140a */
[----:B------:R-:W-:Y:S01]  /*0d80*/  STL [R1+0x10], R22 ;  /* 0x0000101601007387 */ /* 0x000fe20000100800 */
[----:B------:R-:W-:-:S02]  /*0d90*/  SHF.R.S32.HI R7, RZ, 0x1f, R10 ;  /* 0x0000001fff077819 */ /* 0x000fc4000001140a */
[----:B------:R-:W-:Y:S01]  /*0da0*/  LOP3.LUT R3, R3, 0x3fffffe, RZ, 0xc0, !PT ;  /* 0x03fffffe03037812 */ /* 0x000fe200078ec0ff */
[----:B------:R0:W-:Y:S01]  /*0db0*/  STL [R1+0xd8], R2 ;  /* 0x0000d80201007387 */ /* 0x0001e20000100800 */
[----:B------:R-:W-:Y:S02]  /*0dc0*/  LEA.HI R7, R7, R4, RZ, 0x3 ;  /* 0x0000000407077211 */ /* 0x000fe400078f18ff */
[----:B------:R-:W-:Y:S01]  /*0dd0*/  LEA.HI R9, R9, R24, RZ, 0x5 ;  /* 0x0000001809097211 */ /* 0x000fe200078f28ff */
[----:B------:R-:W-:Y:S01]  /*0de0*/  IMAD.IADD R3, R0, 0x1, -R3 ;  /* 0x0000000100037824 */ /* 0x000fe200078e0a03 */
[----:B------:R-:W-:Y:S01]  /*0df0*/  LOP3.LUT R7, R7, 0xfffffff8, RZ, 0xc0, !PT ;  /* 0xfffffff807077812 */ /* 0x000fe200078ec0ff */
[----:B------:R-:W-:Y:S01]  /*0e00*/  STL [R1+0x48], R20 ;  /* 0x0000481401007387 */ /* 0x000fe20000100800 */
[C---:B------:R-:W-:Y:S02]  /*0e10*/  LEA.HI R0, R13.reuse, R13, RZ, 0x1 ;  /* 0x0000000d0d007211 */ /* 0x040fe400078f08ff */
[----:B------:R-:W-:Y:S01]  /*0e20*/  SHF.R.S32.HI R9, RZ, 0x5, R9 ;  /* 0x00000005ff097819 */ /* 0x000fe20000011409 */
[----:B0-----:R-:W-:Y:S01]  /*0e30*/  VIADD R2, R22, 0x40 ;  /* 0x0000004016027836 */ /* 0x001fe20000000000 */
[----:B------:R-:W-:Y:S01]  /*0e40*/  LOP3.LUT R0, R0, 0x1ffffffe, RZ, 0xc0, !PT ;  /* 0x1ffffffe00007812 */ /* 0x000fe200078ec0ff */
[----:B------:R-:W-:Y:S01]  /*0e50*/  IMAD.IADD R4, R4, 0x1, -R7 ;  /* 0x0000000104047824 */ /* 0x000fe200078e0a07 */
[----:B------:R-:W-:Y:S01]  /*0e60*/  SHF.R.S32.HI R7, RZ, 0x1f, R6 ;  /* 0x0000001fff077819 */ /* 0x000fe20000011406 */
[----:B------:R0:W-:Y:S01]  /*0e70*/  STL [R1+0xc8], R23 ;  /* 0x0000c81701007387 */ /* 0x0001e20000100800 */
[----:B------:R-:W-:Y:S01]  /*0e80*/  SHF.R.S32.HI R5, RZ, 0x1f, R2 ;  /* 0x0000001fff057819 */ /* 0x000fe20000011402 */
[----:B------:R-:W-:Y:S01]  /*0e90*/  IMAD.IADD R13, R13, 0x1, -R0 ;  /* 0x000000010d0d7824 */ /* 0x000fe200078e0a00 */
[----:B------:R-:W-:Y:S01]  /*0ea0*/  LEA.HI R7, R7, R6, RZ, 0x3 ;  /* 0x0000000607077211 */ /* 0x000fe200078f18ff */
[----:B------:R-:W-:Y:S01]  /*0eb0*/  IMAD.SHL.U32 R6, R6, 0x40, RZ ;  /* 0x0000004006067824 */ /* 0x000fe200078e00ff */
[----:B------:R-:W-:Y:S01]  /*0ec0*/  LEA.HI R5, R5, R2, RZ, 0x3 ;  /* 0x0000000205057211 */ /* 0x000fe200078f18ff */
[----:B------:R-:W-:Y:S01]  /*0ed0*/  IMAD.SHL.U32 R2, R2, 0x40, RZ ;  /* 0x0000004002027824 */ /* 0x000fe200078e00ff */
[----:B------:R-:W-:Y:S01]  /*0ee0*/  STL [R1+0x70], R29 ;  /* 0x0000701d01007387 */ /* 0x000fe20000100800 */
[----:B------:R-:W-:Y:S01]  /*0ef0*/  IMAD.SHL.U32 R15, R7, 0x40, RZ ;  /* 0x00000040070f7824 */ /* 0x000fe200078e00ff */
[----:B------:R-:W-:Y:S01]  /*0f00*/  LOP3.LUT R14, R6, 0x1c0, RZ, 0xc0, !PT ;  /* 0x000001c0060e7812 */ /* 0x000fe200078ec0ff */
[----:B------:R-:W-:Y:S01]  /*0f10*/  IMAD.SHL.U32 R6, R5, 0x40, RZ ;  /* 0x0000004005067824 */ /* 0x000fe200078e00ff */
[----:B------:R-:W-:Y:S01]  /*0f20*/  LOP3.LUT R0, R2, 0x1c0, RZ, 0xc0, !PT ;  /* 0x000001c002007812 */ /* 0x000fe200078ec0ff */
[----:B------:R-:W-:Y:S01]  /*0f30*/  IMAD R4, R9, 0x10, R4 ;  /* 0x0000001009047824 */ /* 0x000fe200078e0204 */
[----:B------:R-:W-:-:S02]  /*0f40*/  SHF.R.S32.HI R2, RZ, 0x1f, R203 ;  /* 0x0000001fff027819 */ /* 0x000fc400000114cb */
[----:B------:R-:W-:Y:S01]  /*0f50*/  LOP3.LUT R5, R0, 0x38, R18, 0xf8, !PT ;  /* 0x0000003800057812 */ /* 0x000fe200078ef812 */
[----:B------:R-:W-:Y:S01]  /*0f60*/  IMAD R4, R3, 0x40, R4 ;  /* 0x0000004003047824 */ /* 0x000fe200078e0204 */
[----:B------:R-:W-:Y:S01]  /*0f70*/  SHF.R.U32.HI R12, RZ, 0x3, R0 ;  /* 0x00000003ff0c7819 */ /* 0x000fe20000011600 */
[----:B------:R-:W-:Y:S01]  /*0f80*/  VIADD R3, R204, 0x60 ;  /* 0x00000060cc037836 */ /* 0x000fe20000000000 */
[----:B------:R-:W-:Y:S02]  /*0f90*/  LOP3.LUT R11, R6, 0xfffffe00, RZ, 0xc0, !PT ;  /* 0xfffffe00060b7812 */ /* 0x000fe400078ec0ff */
[----:B------:R-:W-:Y:S02]  /*0fa0*/  LEA.HI R201, R2, R203, RZ, 0x3 ;  /* 0x000000cb02c97211 */ /* 0x000fe400078f18ff */
[----:B------:R-:W-:Y:S02]  /*0fb0*/  LOP3.LUT R19, R15, 0xfffffe00, RZ, 0xc0, !PT ;  /* 0xfffffe000f137812 */ /* 0x000fe400078ec0ff */
[----:B------:R-:W-:-:S02]  /*0fc0*/  LOP3.LUT R15, R11, R5, R12, 0xf6, !PT ;  /* 0x000000050b0f7212 */ /* 0x000fc400078ef60c */
[C---:B------:R-:W-:Y:S02]  /*0fd0*/  LOP3.LUT R16, R14.reuse, 0x38, R18, 0xf8, !PT ;  /* 0x000000380e107812 */ /* 0x040fe400078ef812 */
[----:B------:R-:W-:Y:S02]  /*0fe0*/  SHF.R.U32.HI R6, RZ, 0x3, R14 ;  /* 0x00000003ff067819 */ /* 0x000fe4000001160e */
[----:B------:R-:W-:Y:S02]  /*0ff0*/  LOP3.LUT R5, R14, 0x38, R201, 0xf8, !PT ;  /* 0x000000380e057812 */ /* 0x000fe400078ef8c9 */
[----:B------:R-:W-:Y:S02]  /*1000*/  LOP3.LUT R21, R19, R16, R6, 0xf6, !PT ;  /* 0x0000001013157212 */ /* 0x000fe400078ef606 */
[----:B------:R-:W-:Y:S01]  /*1010*/  LOP3.LUT R14, R5, R6, RZ, 0x3c, !PT ;  /* 0x00000006050e7212 */ /* 0x000fe200078e3cff */
[----:B------:R-:W-:Y:S01]  /*1020*/  IMAD.SHL.U32 R5, R23, 0x40, RZ ;  /* 0x0000004017057824 */ /* 0x000fe200078e00ff */
[----:B------:R-:W-:-:S02]  /*1030*/  SHF.R.S32.HI R6, RZ, 0x1f, R23 ;  /* 0x0000001fff067819 */ /* 0x000fc40000011417 */
[--C-:B------:R-:W-:Y:S01]  /*1040*/  LOP3.LUT R7, R0, 0x38, R201.reuse, 0xf8, !PT ;  /* 0x0000003800077812 */ /* 0x100fe200078ef8c9 */
[----:B------:R-:W-:Y:S01]  /*1050*/  IMAD.SHL.U32 R0, R22, 0x40, RZ ;  /* 0x0000004016007824 */ /* 0x000fe200078e00ff */
[----:B------:R-:W-:Y:S01]  /*1060*/  LEA.HI R6, R6, R23, RZ, 0x3 ;  /* 0x0000001706067211 */ /* 0x000fe200078f18ff */
[----:B0-----:R-:W-:Y:S01]  /*1070*/  VIADD R23, R18, 0xc0 ;  /* 0x000000c012177836 */ /* 0x001fe20000000000 */
[----:B------:R-:W-:Y:S02]  /*1080*/  LEA.HI R2, R2, R203, RZ, 0x6 ;  /* 0x000000cb02027211 */ /* 0x000fe400078f30ff */
[----:B------:R-:W-:Y:S01]  /*1090*/  LOP3.LUT R22, R0, 0x1c0, RZ, 0xc0, !PT ;  /* 0x000001c000167812 */ /* 0x000fe200078ec0ff */
[----:B------:R-:W-:Y:S01]  /*10a0*/  IMAD.SHL.U32 R6, R6, 0x40, RZ ;  /* 0x0000004006067824 */ /* 0x000fe200078e00ff */
[----:B------:R-:W-:Y:S01]  /*10b0*/  LOP3.LUT R28, R5, 0x1c0, RZ, 0xc0, !PT ;  /* 0x000001c0051c7812 */ /* 0x000fe200078ec0ff */
[----:B------:R-:W-:Y:S01]  /*10c0*/  IMAD.SHL.U32 R2, R2, 0x80, RZ ;  /* 0x0000008002027824 */ /* 0x000fe200078e00ff */
[----:B------:R-:W-:Y:S01]  /*10d0*/  SHF.R.U32.HI R30, RZ, 0x3, R22 ;  /* 0x00000003ff1e7819 */ /* 0x000fe20000011616 */
[----:B------:R-:W-:Y:S01]  /*10e0*/  STL [R1+0x64], R22 ;  /* 0x0000641601007387 */ /* 0x000fe20000100800 */
[----:B------:R-:W-:-:S02]  /*10f0*/  LOP3.LUT R0, R22, 0x38, R201, 0xf8, !PT ;  /* 0x0000003816007812 */ /* 0x000fc400078ef8c9 */
[----:B------:R-:W-:Y:S01]  /*1100*/  SHF.R.U32.HI R16, RZ, 0x3, R28 ;  /* 0x00000003ff107819 */ /* 0x000fe2000001161c */
[----:B------:R-:W-:Y:S01]  /*1110*/  STL [R1+0x60], R28 ;  /* 0x0000601c01007387 */ /* 0x000fe20000100800 */
[----:B------:R-:W-:Y:S02]  /*1120*/  LOP3.LUT R8, R6, 0xfffffe00, RZ, 0xc0, !PT ;  /* 0xfffffe0006087812 */ /* 0x000fe400078ec0ff */
[----:B------:R-:W-:Y:S01]  /*1130*/  LOP3.LUT R10, R10, 0x7ffffffc, RZ, 0xc0, !PT ;  /* 0x7ffffffc0a0a7812 */ /* 0x000fe200078ec0ff */
[----:B------:R-:W-:Y:S01]  /*1140*/  STL [R1+0xd0], R30 ;  /* 0x0000d01e01007387 */ /* 0x000fe20000100800 */
[----:B------:R-:W-:Y:S01]  /*1150*/  LOP3.LUT R5, R0, R30, RZ, 0x3c, !PT ;  /* 0x0000001e00057212 */ /* 0x000fe200078e3cff */
[----:B------:R-:W-:Y:S01]  /*1160*/  IMAD.U32 R0, RZ, RZ, UR4 ;  /* 0x00000004ff007e24 */ /* 0x000fe2000f8e00ff */
[----:B------:R-:W-:Y:S01]  /*1170*/  LOP3.LUT R12, R7, R12, RZ, 0x3c, !PT ;  /* 0x0000000c070c7212 */ /* 0x000fe200078e3cff */
[----:B------:R-:W-:Y:S01]  /*1180*/  STL [R1+0xcc], R16 ;  /* 0x0000cc1001007387 */ /* 0x000fe20000100800 */
[----:B------:R-:W-:Y:S01]  /*1190*/  LOP3.LUT R2, R2, 0xffffe000, RZ, 0xc0, !PT ;  /* 0xffffe00002027812 */ /* 0x000fe200078ec0ff */
[----:B------:R-:W-:Y:S01]  /*11a0*/  IMAD.IADD R10, R24, 0x1, -R10 ;  /* 0x00000001180a7824 */ /* 0x000fe200078e0a0a */
[----:B------:R-:W-:Y:S01]  /*11b0*/  LOP3.LUT R7, R28, 0x38, R201, 0xf8, !PT ;  /* 0x000000381c077812 */ /* 0x000fe200078ef8c9 */
[----:B------:R-:W-:Y:S01]  /*11c0*/  STL [R1+0x6c], R8 ;  /* 0x00006c0801007387 */ /* 0x000fe20000100800 */
[----:B------:R-:W-:Y:S01]  /*11d0*/  IADD3 R11, R12, R2, R11 ;  /* 0x000000020c0b7210 */ /* 0x000fe20007ffe00b */
[----:B------:R-:W-:Y:S01]  /*11e0*/  VIADD R12, R204, 0x20 ;  /* 0x00000020cc0c7836 */ /* 0x000fe20000000000 */
[----:B------:R-:W-:Y:S01]  /*11f0*/  LOP3.LUT R7, R7, R16, RZ, 0x3c, !PT ;  /* 0x0000001007077212 */ /* 0x000fe200078e3cff */
[----:B------:R-:W-:Y:S01]  /*1200*/  STL [R1+0xd4], R4 ;  /* 0x0000d40401007387 */ /* 0x000fe20000100800 */
[----:B------:R-:W-:Y:S01]  /*1210*/  IMAD.SHL.U32 R225, R10, 0x2, RZ ;  /* 0x000000020ae17824 */ /* 0x000fe200078e00ff */
[----:B------:R-:W-:-:S02]  /*1220*/  IADD3 R9, R14, R2, R19 ;  /* 0x000000020e097210 */ /* 0x000fc40007ffe013 */
[----:B------:R-:W-:Y:S01]  /*1230*/  STL [R1+0x90], RZ ;  /* 0x000090ff01007387 */ /* 0x000fe20000100800 */
[----:B------:R-:W-:Y:S01]  /*1240*/  VIADD R41, R225, 0x8 ;  /* 0x00000008e1297836 */ /* 0x000fe20000000000 */
[-C--:B------:R-:W-:Y:S01]  /*1250*/  IADD3 R5, R5, R2.reuse, R29 ;  /* 0x0000000205057210 */ /* 0x080fe20007ffe01d */
[C---:B------:R-:W-:Y:S01]  /*1260*/  VIADD R40, R225.reuse, 0x10 ;  /* 0x00000010e1287836 */ /* 0x040fe20000000000 */
[----:B------:R0:W-:Y:S01]  /*1270*/  STL [R1+0x68], R0 ;  /* 0x0000680001007387 */ /* 0x0001e20000100800 */
[----:B------:R-:W-:Y:S01]  /*1280*/  VIADD R39, R225, 0x18 ;  /* 0x00000018e1277836 */ /* 0x000fe20000000000 */
[----:B------:R-:W-:Y:S01]  /*1290*/  IADD3 R7, R7, R2, R8 ;  /* 0x0000000207077210 */ /* 0x000fe20007ffe008 */
[C---:B------:R-:W-:Y:S01]  /*12a0*/  VIADD R38, R225.reuse, 0x20 ;  /* 0x00000020e1267836 */ /* 0x040fe20000000000 */
[----:B------:R-:W-:Y:S01]  /*12b0*/  STL [R1+0x50], RZ ;  /* 0x000050ff01007387 */ /* 0x000fe20000100800 */
[----:B------:R-:W-:Y:S01]  /*12c0*/  VIADD R37, R225, 0x28 ;  /* 0x00000028e1257836 */ /* 0x000fe20000000000 */
[----:B------:R-:W-:Y:S01]  /*12d0*/  SHF.R.S32.HI R42, RZ, 0x1f, R41 ;  /* 0x0000001fff2a7819 */ /* 0x000fe20000011429 */
[----:B------:R-:W-:Y:S01]  /*12e0*/  VIADD R2, R17, 0x10400 ;  /* 0x0001040011027836 */ /* 0x000fe20000000000 */
[----:B------:R1:W-:Y:S01]  /*12f0*/  STL [R1+0x18], R12 ;  /* 0x0000180c01007387 */ /* 0x0003e20000100800 */
[C---:B------:R-:W-:Y:S01]  /*1300*/  VIADD R36, R225.reuse, 0x30 ;  /* 0x00000030e1247836 */ /* 0x040fe20000000000 */
[----:B0-----:R-:W-:Y:S01]  /*1310*/  LOP3.LUT R0, R22, 0x38, R18, 0xf8, !PT ;  /* 0x0000003816007812 */ /* 0x001fe200078ef812 */
[----:B------:R-:W-:Y:S01]  /*1320*/  VIADD R22, R18, 0x80 ;  /* 0x0000008012167836 */ /* 0x000fe20000000000 */
[----:B------:R-:W-:Y:S01]  /*1330*/  STL [R1+0x4c], R3 ;  /* 0x00004c0301007387 */ /* 0x000fe20000100800 */
[----:B------:R-:W-:Y:S01]  /*1340*/  VIADD R35, R225, 0x38 ;  /* 0x00000038e1237836 */ /* 0x000fe20000000000 */
[----:B------:R-:W-:Y:S01]  /*1350*/  LOP3.LUT R6, R29, R0, R30, 0xf6, !PT ;  /* 0x000000001d067212 */ /* 0x000fe200078ef61e */
[C---:B------:R-:W-:Y:S01]  /*1360*/  VIADD R34, R225.reuse, 0x40 ;  /* 0x00000040e1227836 */ /* 0x040fe20000000000 */
[----:B------:R-:W-:Y:S01]  /*1370*/  SHF.R.S32.HI R14, RZ, 0x1f, R22 ;  /* 0x0000001fff0e7819 */ /* 0x000fe20000011416 */
[----:B------:R-:W-:Y:S01]  /*1380*/  VIADD R33, R225, 0x48 ;  /* 0x00000048e1217836 */ /* 0x000fe20000000000 */
[----:B-1----:R-:W-:Y:S01]  /*1390*/  SHF.R.S32.HI R12, RZ, 0x1f, R12 ;  /* 0x0000001fff0c7819 */ /* 0x002fe2000001140c */
[----:B------:R-:W-:Y:S01]  /*13a0*/  STL [R1+0x80], R6 ;  /* 0x0000800601007387 */ /* 0x000fe20000100800 */
[----:B------:R-:W-:Y:S01]  /*13b0*/  LOP3.LUT R0, R28, 0x38, R18, 0xf8, !PT ;  /* 0x000000381c007812 */ /* 0x000fe200078ef812 */
[----:B------:R-:W-:Y:S01]  /*13c0*/  IMAD R10, R15, 0x2, R2 ;  /* 0x000000020f0a7824 */ /* 0x000fe200078e0202 */
[----:B------:R-:W-:Y:S01]  /*13d0*/  SHF.R.S32.HI R41, RZ, 0x1f, R40 ;  /* 0x0000001fff297819 */ /* 0x000fe20000011428 */
[----:B------:R0:W-:Y:S01]  /*13e0*/  STL [R1+0x8], R14 ;  /* 0x0000080e01007387 */ /* 0x0001e20000100800 */
[----:B------:R-:W-:Y:S01]  /*13f0*/  SHF.R.S32.HI R40, RZ, 0x1f, R39 ;  /* 0x0000001fff287819 */ /* 0x000fe20000011427 */
[C---:B------:R-:W-:Y:S01]  /*1400*/  VIADD R32, R225.reuse, 0x50 ;  /* 0x00000050e1207836 */ /* 0x040fe20000000000 */
[----:B------:R-:W-:Y:S01]  /*1410*/  SHF.R.S32.HI R39, RZ, 0x1f, R38 ;  /* 0x0000001fff277819 */ /* 0x000fe20000011426 */
[----:B------:R1:W-:Y:S01]  /*1420*/  STL [R1+0xa0], R12 ;  /* 0x0000a00c01007387 */ /* 0x0003e20000100800 */
[----:B------:R-:W-:Y:S01]  /*1430*/  SHF.R.S32.HI R38, RZ, 0x1f, R37 ;  /* 0x0000001fff267819 */ /* 0x000fe20000011425 */
[C---:B------:R-:W-:Y:S01]  /*1440*/  VIADD R31, R225.reuse, 0x58 ;  /* 0x00000058e11f7836 */ /* 0x040fe20000000000 */
[----:B------:R-:W-:Y:S01]  /*1450*/  SHF.R.S32.HI R37, RZ, 0x1f, R36 ;  /* 0x0000001fff257819 */ /* 0x000fe20000011424 */
[C---:B------:R-:W-:Y:S01]  /*1460*/  VIADD R30, R225.reuse, 0x60 ;  /* 0x00000060e11e7836 */ /* 0x040fe20000000000 */
[----:B------:R-:W-:Y:S01]  /*1470*/  SHF.R.S32.HI R36, RZ, 0x1f, R35 ;  /* 0x0000001fff247819 */ /* 0x000fe20000011423 */
[C---:B------:R-:W-:Y:S01]  /*1480*/  VIADD R29, R225.reuse, 0x68 ;  /* 0x00000068e11d7836 */ /* 0x040fe20000000000 */
[----:B0-----:R-:W-:Y:S01]  /*1490*/  SHF.R.S32.HI R14, RZ, 0x1f, R20 ;  /* 0x0000001fff0e7819 */ /* 0x001fe20000011414 */
[C---:B------:R-:W-:Y:S01]  /*14a0*/  VIADD R28, R225.reuse, 0x70 ;  /* 0x00000070e11c7836 */ /* 0x040fe20000000000 */
[----:B------:R-:W-:Y:S01]  /*14b0*/  SHF.R.S32.HI R35, RZ, 0x1f, R34 ;  /* 0x0000001fff237819 */ /* 0x000fe20000011422 */
[----:B------:R-:W-:Y:S01]  /*14c0*/  VIADD R24, R225, 0x78 ;  /* 0x00000078e1187836 */ /* 0x000fe20000000000 */
[----:B-1----:R-:W-:Y:S01]  /*14d0*/  SHF.R.S32.HI R12, RZ, 0x1f, R3 ;  /* 0x0000001fff0c7819 */ /* 0x002fe20000011403 */
[----:B------:R0:W-:Y:S01]  /*14e0*/  STL [R1+0x9c], R14 ;  /* 0x00009c0e01007387 */ /* 0x0001e20000100800 */
[----:B------:R-:W-:Y:S01]  /*14f0*/  LOP3.LUT R3, R8, R0, R16, 0xf6, !PT ;  /* 0x0000000008037212 */ /* 0x000fe200078ef610 */
[----:B------:R-:W-:Y:S01]  /*1500*/  IMAD R0, R21, 0x2, R2 ;  /* 0x0000000215007824 */ /* 0x000fe200078e0202 */
[----:B------:R-:W-:Y:S01]  /*1510*/  SHF.R.S32.HI R34, RZ, 0x1f, R33 ;  /* 0x0000001fff227819 */ /* 0x000fe20000011421 */
[----:B------:R-:W-:Y:S01]  /*1520*/  STL [R1+0x98], R12 ;  /* 0x0000980c01007387 */ /* 0x000fe20000100800 */
[----:B------:R-:W-:Y:S01]  /*1530*/  SHF.R.S32.HI R33, RZ, 0x1f, R32 ;  /* 0x0000001fff217819 */ /* 0x000fe20000011420 */
[--C-:B------:R-:W-:Y:S01]  /*1540*/  IMAD R8, R3, 0x2, R2.reuse ;  /* 0x0000000203087824 */ /* 0x100fe200078e0202 */
[----:B------:R-:W-:Y:S01]  /*1550*/  SHF.R.S32.HI R32, RZ, 0x1f, R31 ;  /* 0x0000001fff207819 */ /* 0x000fe2000001141f */
[----:B------:R-:W-:Y:S01]  /*1560*/  STL [R1+0xb8], R10 ;  /* 0x0000b80a01007387 */ /* 0x000fe20000100800 */
[----:B------:R-:W-:Y:S01]  /*1570*/  IMAD R3, R5, 0x2, R2 ;  /* 0x0000000205037824 */ /* 0x000fe200078e0202 */
        /* <DEDUP_REMOVED lines=8> */
[----:B------:R2:W-:Y:S01]  /*1600*/  STL [R1+0xc0], R8 ;  /* 0x0000c00801007387 */ /* 0x0005e20000100800 */
[----:B0-----:R-:W-:Y:S01]  /*1610*/  VIADD R14, R225, 0xa0 ;  /* 0x000000a0e10e7836 */ /* 0x001fe20000000000 */
[----:B------:R-:W-:Y:S01]  /*1620*/  SHF.R.S32.HI R28, RZ, 0x1f, R24 ;  /* 0x0000001fff1c7819 */ /* 0x000fe20000011418 */
[--C-:B------:R-:W-:Y:S01]  /*1630*/  IMAD R5, R11, 0x2, R2.reuse ;  /* 0x000000020b057824 */ /* 0x100fe200078e0202 */
[----:B------:R0:W-:Y:S01]  /*1640*/  STL [R1+0xc4], R3 ;  /* 0x0000c40301007387 */ /* 0x0001e20000100800 */
[----:B-1----:R-:W-:Y:S01]  /*1650*/  IMAD R0, R7, 0x2, R2 ;  /* 0x0000000207007824 */ /* 0x002fe200078e0202 */
[----:B------:R-:W-:Y:S01]  /*1660*/  SHF.R.S32.HI R24, RZ, 0x1f, R21 ;  /* 0x0000001fff187819 */ /* 0x000fe20000011415 */
[C---:B------:R-:W-:Y:S01]  /*1670*/  VIADD R12, R225.reuse, 0xa8 ;  /* 0x000000a8e10c7836 */ /* 0x040fe20000000000 */
[----:B------:R-:W-:Y:S01]  /*1680*/  SHF.R.S32.HI R21, RZ, 0x1f, R20 ;  /* 0x0000001fff157819 */ /* 0x000fe20000011414 */
[C---:B------:R-:W-:Y:S01]  /*1690*/  VIADD R11, R225.reuse, 0xb0 ;  /* 0x000000b0e10b7836 */ /* 0x040fe20000000000 */
[----:B------:R1:W-:Y:S01]  /*16a0*/  STL [R1+0xbc], R0 ;  /* 0x0000bc0001007387 */ /* 0x0003e20000100800 */
[C---:B------:R-:W-:Y:S01]  /*16b0*/  VIADD R10, R225.reuse, 0xb8 ;  /* 0x000000b8e10a7836 */ /* 0x040fe20000000000 */
[----:B------:R-:W-:Y:S01]  /*16c0*/  SHF.R.S32.HI R20, RZ, 0x1f, R16 ;  /* 0x0000001fff147819 */ /* 0x000fe20000011410 */
[----:B--2---:R-:W-:Y:S01]  /*16d0*/  VIADD R8, R225, 0xc8 ;  /* 0x000000c8e1087836 */ /* 0x004fe20000000000 */
[----:B------:R-:W-:Y:S01]  /*16e0*/  SHF.R.S32.HI R16, RZ, 0x1f, R15 ;  /* 0x0000001fff107819 */ /* 0x000fe2000001140f */
[----:B0-----:R-:W-:Y:S01]  /*16f0*/  IMAD R3, R9, 0x2, R2 ;  /* 0x0000000209037824 */ /* 0x001fe200078e0202 */
[----:B------:R-:W-:Y:S01]  /*1700*/  SHF.R.S32.HI R15, RZ, 0x1f, R14 ;  /* 0x0000001fff0f7819 */ /* 0x000fe2000001140e */
[C---:B------:R-:W-:Y:S01]  /*1710*/  VIADD R9, R225.reuse, 0xc0 ;  /* 0x000000c0e1097836 */ /* 0x040fe20000000000 */
[----:B------:R0:W-:Y:S01]  /*1720*/  STL [R1+0xb4], R5 ;  /* 0x0000b40501007387 */ /* 0x0001e20000100800 */
[C---:B------:R-:W-:Y:S01]  /*1730*/  VIADD R7, R225.reuse, 0xd0 ;  /* 0x000000d0e1077836 */ /* 0x040fe20000000000 */
[----:B------:R-:W-:Y:S01]  /*1740*/  SHF.R.S32.HI R14, RZ, 0x1f, R12 ;  /* 0x0000001fff0e7819 */ /* 0x000fe2000001140c */
[----:B-1----:R-:W-:Y:S01]  /*1750*/  IMAD R0, R6, 0x2, R2 ;  /* 0x0000000206007824 */ /* 0x002fe200078e0202 */
[----:B------:R-:W-:Y:S01]  /*1760*/  SHF.R.S32.HI R2, RZ, 0x3, R201 ;  /* 0x00000003ff027819 */ /* 0x000fe200000114c9 */
[----:B------:R1:W-:Y:S01]  /*1770*/  STL [R1+0xac], R3 ;  /* 0x0000ac0301007387 */ /* 0x0003e20000100800 */
[----:B------:R-:W-:Y:S01]  /*1780*/  VIADD R6, R225, 0xd8 ;  /* 0x000000d8e1067836 */ /* 0x000fe20000000000 */
[----:B------:R-:W-:-:S02]  /*1790*/  SHF.R.S32.HI R12, RZ, 0x1f, R11 ;  /* 0x0000001fff0c7819 */ /* 0x000fc4000001140b */
[----:B------:R2:W-:Y:S01]  /*17a0*/  STL [R1+0x74], R0 ;  /* 0x0000740001007387 */ /* 0x0005e20000100800 */
[C---:B0-----:R-:W-:Y:S01]  /*17b0*/  VIADD R5, R225.reuse, 0xe0 ;  /* 0x000000e0e1057836 */ /* 0x041fe20000000000 */
[----:B------:R-:W-:Y:S02]  /*17c0*/  SHF.R.S32.HI R11, RZ, 0x1f, R10 ;  /* 0x0000001fff0b7819 */ /* 0x000fe4000001140a */
[----:B------:R0:W-:Y:S01]  /*17d0*/  STL [R1+0xa4], R2 ;  /* 0x0000a40201007387 */ /* 0x0001e20000100800 */
[----:B------:R-:W-:Y:S01]  /*17e0*/  SHF.R.S32.HI R10, RZ, 0x1f, R9 ;  /* 0x0000001fff0a7819 */ /* 0x000fe20000011409 */
[C---:B-1----:R-:W-:Y:S01]  /*17f0*/  VIADD R3, R225.reuse, 0xe8 ;  /* 0x000000e8e1037836 */ /* 0x042fe20000000000 */
[----:B------:R-:W-:Y:S02]  /*1800*/  SHF.R.S32.HI R9, RZ, 0x1f, R8 ;  /* 0x0000001fff097819 */ /* 0x000fe40000011408 */
[----:B------:R-:W-:Y:S02]  /*1810*/  SHF.R.S32.HI R8, RZ, 0x1f, R7 ;  /* 0x0000001fff087819 */ /* 0x000fe40000011407 */
[----:B--2---:R-:W-:Y:S01]  /*1820*/  SHF.R.S32.HI R0, RZ, 0x1f, R225 ;  /* 0x0000001fff007819 */ /* 0x004fe200000114e1 */
[C---:B------:R-:W-:Y:S01]  /*1830*/  VIADD R0, R225.reuse, 0xf8 ;  /* 0x000000f8e1007836 */ /* 0x040fe20000000000 */
[----:B------:R-:W-:Y:S01]  /*1840*/  SHF.R.S32.HI R7, RZ, 0x1f, R6 ;  /* 0x0000001fff077819 */ /* 0x000fe20000011406 */
[----:B0-----:R-:W-:Y:S01]  /*1850*/  VIADD R2, R225, 0xf0 ;  /* 0x000000f0e1027836 */ /* 0x001fe20000000000 */
[----:B------:R-:W-:-:S02]  /*1860*/  SHF.R.S32.HI R6, RZ, 0x1f, R5 ;  /* 0x0000001fff067819 */ /* 0x000fc40000011405 */
[----:B------:R-:W-:Y:S02]  /*1870*/  SHF.R.S32.HI R5, RZ, 0x1f, R3 ;  /* 0x0000001fff057819 */ /* 0x000fe40000011403 */
[----:B------:R-:W-:Y:S02]  /*1880*/  SHF.R.S32.HI R3, RZ, 0x1f, R2 ;  /* 0x0000001fff037819 */ /* 0x000fe40000011402 */
[----:B------:R-:W-:Y:S01]  /*1890*/  SHF.R.S32.HI R2, RZ, 0x1f, R0 ;  /* 0x0000001fff027819 */ /* 0x000fe20000011400 */
[----:B------:R-:W-:Y:S01]  /*18a0*/  IMAD R0, R13, 0x8, R4 ;  /* 0x000000080d007824 */ /* 0x000fe200078e0204 */
[----:B------:R-:W-:Y:S02]  /*18b0*/  LOP3.LUT R201, R201, 0xfffffff8, RZ, 0xc0, !PT ;  /* 0xfffffff8c9c97812 */ /* 0x000fe400078ec0ff */
[----:B------:R-:W-:Y:S02]  /*18c0*/  SHF.R.S32.HI R19, RZ, 0x1f, R18 ;  /* 0x0000001fff137819 */ /* 0x000fe40000011412 */
[----:B------:R0:W-:Y:S01]  /*18d0*/  STL [R1+0x78], R0 ;  /* 0x0000780001007387 */ /* 0x0001e20000100800 */
[----:B------:R-:W-:-:S02]  /*18e0*/  SHF.R.S32.HI R229, RZ, 0x1f, R23 ;  /* 0x0000001fffe57819 */ /* 0x000fc40000011417 */
[----:B------:R-:W-:-:S07]  /*18f0*/  SHF.R.S32.HI R224, RZ, 0x1f, R201 ;  /* 0x0000001fffe07819 */ /* 0x000fce00000114c9 */
.L_x_1847:
[----:B------:R-:W-:Y:S01]  /*1900*/  ULDC.64 UR4, c[0x0][0xa28] ;  /* 0x00028a0000047ab9 */ /* 0x000fe20000000a00 */
[----:B01--45:R-:W1:Y:S01]  /*1910*/  LDC.64 R4, c[0x0][0xa08] ;  /* 0x00028200ff047b82 */ /* 0x033e620000000a00 */
[----:B------:R-:W-:Y:S01]  /*1920*/  ISETP.NE.U32.AND P0, PT, RZ, UR4, PT ;  /* 0x00000004ff007c0c */ /* 0x000fe2000bf05070 */
[----:B------:R-:W-:Y:S01]  /*1930*/  IMAD.MOV.U32 R28, RZ, RZ, RZ ;  /* 0x000000ffff1c7224 */ /* 0x000fe200078e00ff */
[----:B------:R-:W-:Y:S01]  /*1940*/  ULDC.64 UR6, c[0x0][0xa20] ;  /* 0x0002880000067ab9 */ /* 0x000fe20000000a00 */
[----:B--2---:R-:W-:Y:S01]  /*1950*/  IMAD.MOV.U32 R8, RZ, RZ, RZ ;  /* 0x000000ffff087224 */ /* 0x004fe200078e00ff */
[----:B------:R-:W-:Y:S01]  /*1960*/  ISETP.NE.AND.EX P0, PT, RZ, UR5, PT, P0 ;  /* 0x00000005ff007c0c */ /* 0x000fe2000bf05300 */
[----:B------:R-:W-:Y:S02]  /*1970*/  ULDC.64 UR4, c[0x0][0xa18] ;  /* 0x0002860000047ab9 */ /* 0x000fe40000000a00 */
[----:B------:R-:W-:-:S04]  /*1980*/  ISETP.NE.U32.AND P1, PT, RZ, UR4, PT ;  /* 0x00000004ff007c0c */ /* 0x000fc8000bf25070 */
[----:B------:R-:W-:Y:S01]  /*1990*/  ISETP.NE.AND.EX P1, PT, RZ, UR5, PT, P1 ;  /* 0x00000005ff007c0c */ /* 0x000fe2000bf25310 */
[----:B------:R-:W-:Y:S02]  /*19a0*/  ULDC.64 UR4, c[0x0][0xa08] ;  /* 0x0002820000047ab9 */ /* 0x000fe40000000a00 */
[----:B------:R-:W-:-:S03]  /*19b0*/  ISETP.NE.U32.AND P3, PT, RZ, UR4, PT ;  /* 0x00000004ff007c0c */ /* 0x000fc6000bf65070 */
[----:B------:R-:W2:Y:S01]  /*19c0*/  @P0 LDC.64 R6, c[0x0][0xa28] ;  /* 0x00028a00ff060b82 */ /* 0x000ea20000000a00 */
[----:B------:R-:W-:Y:S01]  /*19d0*/  ISETP.NE.AND.EX P3, PT, RZ, UR5, PT, P3 ;  /* 0x00000005ff007c0c */ /* 0x000fe2000bf65330 */
[----:B-1----:R-:W-:-:S06]  /*19e0*/  IMAD.WIDE R4, R27, 0x4, R4 ;  /* 0x000000041b047825 */ /* 0x002fcc00078e0204 */
[----:B------:R-:W1:Y:S06]  /*19f0*/  @P1 LDC.64 R2, c[0x0][0xa18] ;  /* 0x00028600ff021b82 */ /* 0x000e6c0000000a00 */
[----:B------:R-:W5:Y:S01]  /*1a00*/  @P3 LDG.E R28, desc[UR60][R4.64] ;  /* 0x0000003c041c3981 */ /* 0x000f62000c1e1900 */
[----:B------:R-:W-:Y:S02]  /*1a10*/  ULDC UR4, c[0x0][0x288] ;  /* 0x0000a20000047ab9 */ /* 0x000fe40000000800 */
[----:B------:R-:W-:Y:S01]  /*1a20*/  IMAD.U32 R219, RZ, RZ, UR4 ;  /* 0x00000004ffdb7e24 */ /* 0x000fe2000f8e00ff */
[----:B---3--:R3:W-:Y:S01]  /*1a30*/  STL [R1+0x8c], R27 ;  /* 0x00008c1b01007387 */ /* 0x0087e20000100800 */
[----:B------:R-:W-:-:S02]  /*1a40*/  ULDC.64 UR4, c[0x0][0x418] ;  /* 0x0001060000047ab9 */ /* 0x000fc40000000a00 */
[----:B------:R-:W-:Y:S01]  /*1a50*/  UISETP.NE.U32.AND UP0, UPT, UR4, URZ, UPT ;  /* 0x0000003f0400728c */ /* 0x000fe2000bf05070 */
[----:B--2---:R-:W-:-:S03]  /*1a60*/  @P0 IMAD.WIDE R6, R27, 0x4, R6 ;  /* 0x000000041b060825 */ /* 0x004fc600078e0206 */
[----:B------:R-:W-:Y:S01]  /*1a70*/  UISETP.NE.AND.EX UP0, UPT, UR5, URZ, UPT, UP0 ;  /* 0x0000003f0500728c */ /* 0x000fe2000bf05300 */
[----:B------:R-:W-:Y:S01]  /*1a80*/  ULDC UR4, c[0x0][0x424] ;  /* 0x0001090000047ab9 */ /* 0x000fe20000000800 */
[----:B------:R-:W-:Y:S01]  /*1a90*/  ISETP.NE.U32.AND P2, PT, RZ, UR6, PT ;  /* 0x00000006ff007c0c */ /* 0x000fe2000bf45070 */
[----:B------:R2:W5:Y:S01]  /*1aa0*/  @P0 LDG.E R8, desc[UR60][R6.64] ;  /* 0x0000003c06080981 */ /* 0x000562000c1e1900 */
[----:B------:R-:W-:Y:S01]  /*1ab0*/  USEL UR4, UR4, 0x1, UP0 ;  /* 0x0000000104047887 */ /* 0x000fe20008000000 */
[----:B-1----:R-:W-:Y:S01]  /*1ac0*/  @P1 IMAD.WIDE R2, R27, 0x4, R2 ;  /* 0x000000041b021825 */ /* 0x002fe200078e0202 */
[----:B------:R-:W-:Y:S01]  /*1ad0*/  ULDC UR5, c[0x0][0x2f0] ;  /* 0x0000bc0000057ab9 */ /* 0x000fe20000000800 */
[C---:B0-----:R-:W-:Y:S01]  /*1ae0*/  LOP3.LUT R0, R26.reuse, 0xff0000, RZ, 0xc0, !PT ;  /* 0x00ff00001a007812 */ /* 0x041fe200078ec0ff */
[----:B------:R-:W-:Y:S02]  /*1af0*/  UIMAD UR4, UR4, UR5, URZ ;  /* 0x00000005040472a4 */ /* 0x000fe4000f8e023f */
[----:B------:R0:W5:Y:S01]  /*1b00*/  @P1 LDG.E R219, desc[UR60][R2.64] ;  /* 0x0000003c02db1981 */ /* 0x000162000c1e1900 */
[----:B--2---:R-:W-:Y:S01]  /*1b10*/  LOP3.LUT R6, R26, 0xff000000, RZ, 0xc0, !PT ;  /* 0xff0000001a067812 */ /* 0x004fe200078ec0ff */
[----:B------:R-:W-:Y:S01]  /*1b20*/  ULDC UR5, c[0x0][0x348] ;  /* 0x0000d20000057ab9 */ /* 0x000fe20000000800 */
[----:B------:R-:W-:-:S02]  /*1b30*/  ISETP.NE.AND.EX P2, PT, RZ, UR7, PT, P2 ;  /* 0x00000007ff007c0c */ /* 0x000fc4000bf45320 */
[----:B------:R-:W-:Y:S02]  /*1b40*/  LOP3.LUT R226, R26, 0xffff, RZ, 0xc0, !PT ;  /* 0x0000ffff1ae27812 */ /* 0x000fe400078ec0ff */
[----:B0-----:R-:W-:-:S04]  /*1b50*/  SHF.R.U32.HI R3, RZ, 0x8, R6 ;  /* 0x00000008ff037819 */ /* 0x001fc80000011606 */
[----:B------:R-:W-:Y:S01]  /*1b60*/  LEA.HI R11, R0, R3, RZ, 0x10 ;  /* 0x00000003000b7211 */ /* 0x000fe200078f80ff */
[----:B---3--:R-:W-:Y:S06]  /*1b70*/  @P1 BRA `(.L_x_1538) ;  /* 0x0000000000241947 */ /* 0x008fec0003800000 */
[----:B------:R-:W-:Y:S02]  /*1b80*/  ULDC.64 UR6, c[0x0][0xa00] ;  /* 0x0002800000067ab9 */ /* 0x000fe40000000a00 */
[----:B------:R-:W-:-:S04]  /*1b90*/  ISETP.NE.U32.AND P0, PT, RZ, UR6, PT ;  /* 0x00000006ff007c0c */ /* 0x000fc8000bf05070 */
[----:B------:R-:W-:-:S13]  /*1ba0*/  ISETP.NE.AND.EX P0, PT, RZ, UR7, PT, P0 ;  /* 0x00000007ff007c0c */ /* 0x000fda000bf05300 */
[----:B------:R-:W-:Y:S05]  /*1bb0*/  @!P0 BRA `(.L_x_1538) ;  /* 0x0000000000148947 */ /* 0x000fea0003800000 */
[----:B------:R-:W0:Y:S02]  /*1bc0*/  LDC.64 R2, c[0x0][0xa00] ;  /* 0x00028000ff027b82 */ /* 0x000e240000000a00 */
[----:B0-----:R-:W-:-:S05]  /*1bd0*/  IMAD.WIDE R2, R27, 0x4, R2 ;  /* 0x000000041b027825 */ /* 0x001fca00078e0202 */
[----:B-----5:R-:W2:Y:S04]  /*1be0*/  LDG.E R219, desc[UR60][R2.64] ;  /* 0x0000003c02db7981 */ /* 0x020ea8000c1e1900 */
[----:B------:R-:W2:Y:S02]  /*1bf0*/  LDG.E R0, desc[UR60][R2.64+0x4] ;  /* 0x0000043c02007981 */ /* 0x000ea4000c1e1900 */
[----:B--2---:R-:W-:-:S07]  /*1c00*/  IMAD.IADD R219, R0, 0x1, -R219 ;  /* 0x0000000100db7824 */ /* 0x004fce00078e0adb */
.L_x_1538:
[----:B------:R-:W-:Y:S02]  /*1c10*/  IMAD.U32 R2, RZ, RZ, UR5 ;  /* 0x00000005ff027e24 */ /* 0x000fe4000f8e00ff */
[----:B------:R-:W-:Y:S01]  /*1c20*/  IMAD.U32 R29, RZ, RZ, UR4 ;  /* 0x00000004ff1d7e24 */ /* 0x000fe2000f8e00ff */
[----:B------:R-:W-:Y:S06]  /*1c30*/  @!P2 BRA `(.L_x_1539) ;  /* 0x000000000010a947 */ /* 0x000fec0003800000 */
[----:B------:R-:W0:Y:S02]  /*1c40*/  LDC.64 R4, c[0x0][0xa20] ;  /* 0x00028800ff047b82 */ /* 0x000e240000000a00 */
[----:B0-----:R-:W-:-:S05]  /*1c50*/  IMAD.WIDE R4, R27, 0x4, R4 ;  /* 0x000000041b047825 */ /* 0x001fca00078e0204 */
[----:B------:R0:W5:Y:S01]  /*1c60*/  LDG.E R29, desc[UR60][R4.64] ;  /* 0x0000003c041d7981 */ /* 0x000162000c1e1900 */
[----:B------:R-:W-:Y:S05]  /*1c70*/  BRA `(.L_x_1540) ;  /* 0x0000000000107947 */ /* 0x000fea0003800000 */
.L_x_1539:
[----:B------:R-:W-:Y:S05]  /*1c80*/  @!P3 BRA `(.L_x_1540) ;  /* 0x00000000000cb947 */ /* 0x000fea0003800000 */
[----:B------:R-:W2:Y:S04]  /*1c90*/  LDG.E R0, desc[UR60][R4.64] ;  /* 0x0000003c04007981 */ /* 0x000ea8000c1e1900 */
[----:B------:R-:W2:Y:S02]  /*1ca0*/  LDG.E R29, desc[UR60][R4.64+0x4] ;  /* 0x0000043c041d7981 */ /* 0x000ea4000c1e1900 */
[----:B--2---:R-:W-:-:S07]  /*1cb0*/  IMAD.IADD R29, R29, 0x1, -R0 ;  /* 0x000000011d1d7824 */ /* 0x004fce00078e0a00 */
.L_x_1540:
[----:B------:R-:W-:Y:S01]  /*1cc0*/  ULDC.64 UR4, c[0x0][0xa10] ;  /* 0x0002840000047ab9 */ /* 0x000fe20000000a00 */
[----:B------:R-:W1:Y:S01]  /*1cd0*/  LDC R9, c[0x0][0x448] ;  /* 0x00011200ff097b82 */ /* 0x000e620000000800 */
[----:B------:R-:W-:-:S04]  /*1ce0*/  ISETP.NE.U32.AND P0, PT, RZ, UR4, PT ;  /* 0x00000004ff007c0c */ /* 0x000fc8000bf05070 */
[----:B------:R-:W-:Y:S01]  /*1cf0*/  ISETP.NE.AND.EX P0, PT, RZ, UR5, PT, P0 ;  /* 0x00000005ff007c0c */ /* 0x000fe2000bf05300 */
[----:B------:R-:W-:Y:S02]  /*1d00*/  ULDC.64 UR4, c[0x0][0xa30] ;  /* 0x00028c0000047ab9 */ /* 0x000fe40000000a00 */
[----:B------:R-:W-:-:S04]  /*1d10*/  ISETP.NE.U32.AND P1, PT, RZ, UR4, PT ;  /* 0x00000004ff007c0c */ /* 0x000fc8000bf25070 */
[----:B------:R-:W-:-:S06]  /*1d20*/  ISETP.NE.AND.EX P1, PT, RZ, UR5, PT, P1 ;  /* 0x00000005ff007c0c */ /* 0x000fcc000bf25310 */
[----:B------:R-:W2:Y:S08]  /*1d30*/  @P0 LDC.64 R6, c[0x0][0xa10] ;  /* 0x00028400ff060b82 */ /* 0x000eb00000000a00 */
[----:B0-----:R-:W0:Y:S01]  /*1d40*/  @P1 LDC.64 R4, c[0x0][0xa30] ;  /* 0x00028c00ff041b82 */ /* 0x001e220000000a00 */
[----:B--2---:R-:W-:-:S05]  /*1d50*/  @P0 IMAD.WIDE R6, R27, 0x4, R6 ;  /* 0x000000041b060825 */ /* 0x004fca00078e0206 */
[----:B------:R-:W2:Y:S04]  /*1d60*/  @P0 LDG.E R0, desc[UR60][R6.64] ;  /* 0x0000003c06000981 */ /* 0x000ea8000c1e1900 */
[----:B------:R-:W2:Y:S01]  /*1d70*/  @P0 LDG.E R3, desc[UR60][R6.64+0x4] ;  /* 0x0000043c06030981 */ /* 0x000ea2000c1e1900 */
[----:B-----5:R-:W-:Y:S02]  /*1d80*/  IMAD.MOV.U32 R92, RZ, RZ, R29 ;  /* 0x000000ffff5c7224 */ /* 0x020fe400078e001d */
[----:B0-----:R-:W-:-:S05]  /*1d90*/  @P1 IMAD.WIDE R4, R27, 0x4, R4 ;  /* 0x000000041b041825 */ /* 0x001fca00078e0204 */
[----:B------:R0:W5:Y:S01]  /*1da0*/  @P1 LDG.E R92, desc[UR60][R4.64] ;  /* 0x0000003c045c1981 */ /* 0x000162000c1e1900 */
[----:B-1----:R-:W-:Y:S01]  /*1db0*/  ISETP.NE.AND P1, PT, R9, 0x1, PT ;  /* 0x000000010900780c */ /* 0x002fe20003f25270 */
[----:B------:R-:W-:Y:S02]  /*1dc0*/  IMAD.SHL.U32 R12, R25, 0x80, RZ ;  /* 0x00000080190c7824 */ /* 0x000fe400078e00ff */
[----:B------:R-:W-:-:S03]  /*1dd0*/  IMAD.IADD R13, R29, 0x1, -R8 ;  /* 0x000000011d0d7824 */ /* 0x000fc600078e0a08 */
[----:B------:R1:W-:Y:S01]  /*1de0*/  STL [R1+0x5c], R12 ;  /* 0x00005c0c01007387 */ /* 0x0003e20000100800 */
[----:B0-----:R-:W0:Y:S08]  /*1df0*/  LDC.64 R4, c[0x0][0x9e0] ;  /* 0x00027800ff047b82 */ /* 0x001e300000000a00 */
[----:B------:R-:W3:Y:S08]  /*1e00*/  @P1 LDC R9, c[0x0][0x44c] ;  /* 0x00011300ff091b82 */ /* 0x000ef00000000800 */
[----:B------:R-:W4:Y:S01]  /*1e10*/  @P1 LDC R10, c[0x0][0x450] ;  /* 0x00011400ff0a1b82 */ /* 0x000f220000000800 */
[----:B0-----:R-:W-:Y:S01]  /*1e20*/  ISETP.GE.AND P2, PT, R5, 0x1, PT ;  /* 0x000000010500780c */ /* 0x001fe20003f46270 */
[----:B--2---:R-:W-:-:S02]  /*1e30*/  @P0 IMAD.IADD R2, R3, 0x1, -R0 ;  /* 0x0000000103020824 */ /* 0x004fc400078e0a00 */
[----:B------:R-:W-:Y:S02]  /*1e40*/  VIADD R0, R12, 0x7f ;  /* 0x0000007f0c007836 */ /* 0x000fe40000000000 */
[----:B------:R-:W-:Y:S02]  /*1e50*/  IMAD.IADD R220, R13, 0x1, R2 ;  /* 0x000000010ddc7824 */ /* 0x000fe400078e0202 */
[----:B---3--:R-:W-:-:S03]  /*1e60*/  @P1 IMAD.HI.U32 R3, R0, R9, RZ ;  /* 0x0000000900031227 */ /* 0x008fc600078e00ff */
[C---:B------:R-:W-:Y:S01]  /*1e70*/  IADD3 R7, R220.reuse, 0x1, -R219 ;  /* 0x00000001dc077810 */ /* 0x040fe20007ffe8db */
[----:B------:R-:W-:Y:S01]  /*1e80*/  IMAD.MOV.U32 R6, RZ, RZ, R0 ;  /* 0x000000ffff067224 */ /* 0x000fe200078e0000 */
[----:B----4-:R-:W-:Y:S01]  /*1e90*/  @P1 SHF.R.U32.HI R6, RZ, R10, R3 ;  /* 0x0000000aff061219 */ /* 0x010fe20000011603 */
[----:B------:R-:W-:-:S04]  /*1ea0*/  VIADD R0, R220, 0x3f ;  /* 0x0000003fdc007836 */ /* 0x000fc80000000000 */
[----:B------:R-:W-:Y:S01]  /*1eb0*/  IMAD.IADD R9, R7, 0x1, R6 ;  /* 0x0000000107097824 */ /* 0x000fe200078e0206 */
[----:B------:R-:W-:-:S03]  /*1ec0*/  SHF.R.S32.HI R3, RZ, 0x1f, R0 ;  /* 0x0000001fff037819 */ /* 0x000fc60000011400 */
[----:B------:R-:W-:Y:S01]  /*1ed0*/  IMAD.IADD R4, R9, 0x1, R4 ;  /* 0x0000000109047824 */ /* 0x000fe200078e0204 */
[----:B------:R-:W-:-:S04]  /*1ee0*/  LEA.HI R3, R3, R0, RZ, 0x6 ;  /* 0x0000000003037211 */ /* 0x000fc800078f30ff */
[----:B------:R-:W-:Y:S01]  /*1ef0*/  SHF.R.S32.HI R93, RZ, 0x6, R3 ;  /* 0x00000006ff5d7819 */ /* 0x000fe20000011403 */
        /* <DEDUP_REMOVED lines=12> */
.L_x_1543:
[----:B------:R-:W-:-:S13]  /*1fc0*/  ISETP.NE.AND P0, PT, R5, 0x1, PT ;  /* 0x000000010500780c */ /* 0x000fda0003f05270 */
[----:B------:R-:W0:Y:S02]  /*1fd0*/  @P0 LDC.64 R6, c[0x0][0x9e8] ;  /* 0x00027a00ff060b82 */ /* 0x000e240000000a00 */
[----:B0-----:R-:W-:-:S05]  /*1fe0*/  @P0 IMAD.HI.U32 R6, R0, R6, RZ ;  /* 0x0000000600060227 */ /* 0x001fca00078e00ff */
[----:B------:R-:W-:-:S07]  /*1ff0*/  @P0 SHF.R.U32.HI R0, RZ, R7, R6 ;  /* 0x00000007ff000219 */ /* 0x000fce0000011606 */
.L_x_1544:
[----:B------:R-:W-:Y:S05]  /*2000*/  BSYNC B0 ;  /* 0x0000000000007941 */ /* 0x000fea0003800000 */
.L_x_1542:
[----:B------:R-:W-:-:S05]  /*2010*/  IMAD R3, R0, R5, R5 ;  /* 0x0000000500037224 */ /* 0x000fca00078e0205 */
[----:B------:R-:W-:-:S07]  /*2020*/  VIMNMX R4, R4, R3, PT ;  /* 0x0000000304047248 */ /* 0x000fce0003fe0100 */
.L_x_1541:
[----:B------:R-:W0:Y:S01]  /*2030*/  @P1 LDC R0, c[0x0][0x44c] ;  /* 0x00011300ff001b82 */ /* 0x000e220000000800 */
[----:B------:R-:W-:Y:S01]  /*2040*/  VIADD R4, R4, 0x3f ;  /* 0x0000003f04047836 */ /* 0x000fe20000000000 */
[----:B------:R-:W-:Y:S01]  /*2050*/  ULDC UR4, c[0x0][0x9dc] ;  /* 0x0002770000047ab9 */ /* 0x000fe20000000800 */
[----:B------:R-:W-:Y:S02]  /*2060*/  IMAD.MOV.U32 R7, RZ, RZ, R12 ;  /* 0x000000ffff077224 */ /* 0x000fe400078e000c */
[----:B------:R-:W-:Y:S01]  /*2070*/  IMAD.IADD R156, R220, 0x1, -R219 ;  /* 0x00000001dc9c7824 */ /* 0x000fe200078e0adb */
[----:B------:R-:W-:Y:S02]  /*2080*/  SHF.R.S32.HI R3, RZ, 0x1f, R4 ;  /* 0x0000001fff037819 */ /* 0x000fe40000011404 */
[----:B------:R-:W1:Y:S02]  /*2090*/  @P1 LDC R9, c[0x0][0x450] ;  /* 0x00011400ff091b82 */ /* 0x000e640000000800 */
[----:B------:R-:W-:Y:S01]  /*20a0*/  LEA.HI R3, R3, R4, RZ, 0x6 ;  /* 0x0000000403037211 */ /* 0x000fe200078f30ff */
[----:B0-----:R-:W-:-:S05]  /*20b0*/  @P1 IMAD.HI.U32 R0, R12, R0, RZ ;  /* 0x000000000c001227 */ /* 0x001fca00078e00ff */
[----:B-1----:R-:W-:Y:S02]  /*20c0*/  @P1 SHF.R.U32.HI R7, RZ, R9, R0 ;  /* 0x00000009ff071219 */ /* 0x002fe40000011600 */
[----:B------:R-:W-:-:S03]  /*20d0*/  SHF.R.S32.HI R0, RZ, 0x6, R3 ;  /* 0x00000006ff007819 */ /* 0x000fc60000011403 */
[----:B------:R-:W-:Y:S01]  /*20e0*/  IMAD.IADD R3, R156, 0x1, R7 ;  /* 0x000000019c037824 */ /* 0x000fe200078e0207 */
[----:B------:R-:W-:-:S03]  /*20f0*/  VIMNMX R8, R93, R0, PT ;  /* 0x000000005d087248 */ /* 0x000fc60003fe0100 */
[----:B------:R-:W-:Y:S01]  /*2100*/  VIADD R0, R3, -UR4 ;  /* 0x8000000403007c36 */ /* 0x000fe20008000000 */
[----:B------:R-:W-:Y:S06]  /*2110*/  @!P2 BRA `(.L_x_1545) ;  /* 0x000000000044a947 */ /* 0x000fec0003800000 */
[----:B------:R-:W-:Y:S01]  /*2120*/  ISETP.GT.AND P0, PT, R3, -0x1, PT ;  /* 0xffffffff0300780c */ /* 0x000fe20003f04270 */
[----:B------:R-:W-:-:S12]  /*2130*/  BSSY B0, `(.L_x_1546) ;  /* 0x000000d000007945 */ /* 0x000fd80003800000 */
        /* <DEDUP_REMOVED lines=8> */
.L_x_1547:
[----:B------:R-:W-:-:S13]  /*21c0*/  ISETP.NE.AND P0, PT, R5, 0x1, PT ;  /* 0x000000010500780c */ /* 0x000fda0003f05270 */
[----:B------:R-:W0:Y:S02]  /*21d0*/  @P0 LDC.64 R6, c[0x0][0x9e8] ;  /* 0x00027a00ff060b82 */ /* 0x000e240000000a00 */
[----:B0-----:R-:W-:-:S05]  /*21e0*/  @P0 IMAD.HI.U32 R6, R3, R6, RZ ;  /* 0x0000000603060227 */ /* 0x001fca00078e00ff */
[----:B------:R-:W-:-:S07]  /*21f0*/  @P0 SHF.R.U32.HI R3, RZ, R7, R6 ;  /* 0x00000007ff030219 */ /* 0x000fce0000011606 */
.L_x_1548:
[----:B------:R-:W-:Y:S05]  /*2200*/  BSYNC B0 ;  /* 0x0000000000007941 */ /* 0x000fea0003800000 */
.L_x_1546:
[----:B------:R-:W-:-:S05]  /*2210*/  IMAD R3, R3, R5, RZ ;  /* 0x0000000503037224 */ /* 0x000fca00078e02ff */
[----:B------:R-:W-:-:S07]  /*2220*/  VIMNMX R0, R0, R3, !PT ;  /* 0x0000000300007248 */ /* 0x000fce0007fe0100 */
.L_x_1545:
[----:B------:R-:W-:Y:S01]  /*2230*/  SHF.R.S32.HI R3, RZ, 0x1f, R0 ;  /* 0x0000001fff037819 */ /* 0x000fe20000011400 */
[----:B------:R-:W-:Y:S01]  /*2240*/  BSSY B0, `(.L_x_1549) ;  /* 0x000002a000007945 */ /* 0x000fe20003800000 */
[----:B------:R-:W-:Y:S02]  /*2250*/  LOP3.LUT R14, R11, 0xff, RZ, 0xc0, !PT ;  /* 0x000000ff0b0e7812 */ /* 0x000fe400078ec0ff */
[----:B------:R-:W-:Y:S01]  /*2260*/  LEA.HI R3, R3, R0, RZ, 0x6 ;  /* 0x0000000003037211 */ /* 0x000fe200078f30ff */
[----:B------:R-:W-:Y:S01]  /*2270*/  IMAD.MOV.U32 R0, RZ, RZ, RZ ;  /* 0x000000ffff007224 */ /* 0x000fe200078e00ff */
[----:B------:R-:W-:Y:S01]  /*2280*/  SHF.R.U32.HI R4, RZ, 0x10, R11 ;  /* 0x00000010ff047819 */ /* 0x000fe2000001160b */
[----:B------:R0:W-:Y:S01]  /*2290*/  STL [R1+0x94], R14 ;  /* 0x0000940e01007387 */ /* 0x0001e20000100800 */
[----:B------:R-:W-:-:S03]  /*22a0*/  SHF.R.S32.HI R3, RZ, 0x6, R3 ;  /* 0x00000006ff037819 */ /* 0x000fc60000011403 */
[----:B------:R0:W-:Y:S01]  /*22b0*/  STL [R1+0x88], R4 ;  /* 0x0000880401007387 */ /* 0x0001e20000100800 */
[----:B------:R-:W-:-:S04]  /*22c0*/  VIMNMX R9, RZ, R3, !PT ;  /* 0x00000003ff097248 */ /* 0x000fc80007fe0100 */
[----:B------:R-:W-:-:S13]  /*22d0*/  ISETP.GT.AND P0, PT, R8, R9, PT ;  /* 0x000000090800720c */ /* 0x000fda0003f04270 */
[----:B0-----:R-:W-:Y:S05]  /*22e0*/  @!P0 BRA `(.L_x_1550) ;  /* 0x00000000007c8947 */ /* 0x001fea0003800000 */
[----:B------:R-:W-:Y:S01]  /*22f0*/  ISETP.NE.AND P0, PT, R4, RZ, PT ;  /* 0x000000ff0400720c */ /* 0x000fe20003f05270 */
[----:B------:R-:W-:-:S03]  /*2300*/  ULDC UR4, c[0x0][0x9f0] ;  /* 0x00027c0000047ab9 */ /* 0x000fc60000000800 */
[----:B------:R-:W-:-:S04]  /*2310*/  SEL R11, R4, UR4, P0 ;  /* 0x00000004040b7c07 */ /* 0x000fc80008000000 */
[-C--:B------:R-:W-:Y:S02]  /*2320*/  IABS R6, R11.reuse ;  /* 0x0000000b00067213 */ /* 0x080fe40000000000 */
[----:B------:R-:W-:Y:S02]  /*2330*/  IADD3 R0, R11, -0x1, R8 ;  /* 0xffffffff0b007810 */ /* 0x000fe40007ffe008 */
[----:B------:R-:W0:Y:S01]  /*2340*/  I2F.RP R3, R6 ;  /* 0x0000000600037306 */ /* 0x000e220000209400 */
[----:B------:R-:W-:Y:S02]  /*2350*/  IABS R12, R11 ;  /* 0x0000000b000c7213 */ /* 0x000fe40000000000 */
[----:B------:R-:W-:-:S05]  /*2360*/  IMAD.IADD R0, R0, 0x1, -R9 ;  /* 0x0000000100007824 */ /* 0x000fca00078e0a09 */
[----:B------:R-:W-:Y:S02]  /*2370*/  IABS R10, R0 ;  /* 0x00000000000a7213 */ /* 0x000fe40000000000 */
[----:B------:R-:W-:-:S04]  /*2380*/  LOP3.LUT R0, R0, R11, RZ, 0x3c, !PT ;  /* 0x0000000b00007212 */ /* 0x000fc800078e3cff */
[----:B------:R-:W-:Y:S01]  /*2390*/  ISETP.GE.AND P2, PT, R0, RZ, PT ;  /* 0x000000ff0000720c */ /* 0x000fe20003f46270 */
[----:B0-----:R-:W0:Y:S02]  /*23a0*/  MUFU.RCP R3, R3 ;  /* 0x0000000300037308 */ /* 0x001e240000001000 */
[----:B0-----:R-:W-:Y:S02]  /*23b0*/  VIADD R4, R3, 0xffffffe ;  /* 0x0ffffffe03047836 */ /* 0x001fe40000000000 */
[----:B------:R-:W-:-:S04]  /*23c0*/  IMAD.MOV R3, RZ, RZ, -R12 ;  /* 0x000000ffff037224 */ /* 0x000fc800078e0a0c */
[----:B------:R0:W1:Y:S02]  /*23d0*/  F2I.FTZ.U32.TRUNC.NTZ R5, R4 ;  /* 0x0000000400057305 */ /* 0x000064000021f000 */
[----:B0-----:R-:W-:Y:S02]  /*23e0*/  IMAD.MOV.U32 R4, RZ, RZ, RZ ;  /* 0x000000ffff047224 */ /* 0x001fe400078e00ff */
[----:B-1----:R-:W-:-:S04]  /*23f0*/  IMAD.MOV R7, RZ, RZ, -R5 ;  /* 0x000000ffff077224 */ /* 0x002fc800078e0a05 */
[----:B------:R-:W-:-:S04]  /*2400*/  IMAD R7, R7, R6, RZ ;  /* 0x0000000607077224 */ /* 0x000fc800078e02ff */
[----:B------:R-:W-:-:S04]  /*2410*/  IMAD.HI.U32 R5, R5, R7, R4 ;  /* 0x0000000705057227 */ /* 0x000fc800078e0004 */
[----:B------:R-:W-:-:S04]  /*2420*/  IMAD.MOV.U32 R4, RZ, RZ, R10 ;  /* 0x000000ffff047224 */ /* 0x000fc800078e000a */
        /* <DEDUP_REMOVED lines=8> */
[----:B------:R-:W-:-:S04]  /*24b0*/  IMAD.MOV.U32 R0, RZ, RZ, R5 ;  /* 0x000000ffff007224 */ /* 0x000fc800078e0005 */
[----:B------:R-:W-:Y:S01]  /*24c0*/  @!P2 IMAD.MOV R0, RZ, RZ, -R0 ;  /* 0x000000ffff00a224 */ /* 0x000fe200078e0a00 */
[----:B------:R-:W-:-:S07]  /*24d0*/  @!P1 LOP3.LUT R0, RZ, R11, RZ, 0x33, !PT ;  /* 0x0000000bff009212 */ /* 0x000fce00078e33ff */
.L_x_1550:
[----:B------:R-:W-:Y:S05]  /*24e0*/  BSYNC B0 ;  /* 0x0000000000007941 */ /* 0x000fea0003800000 */
.L_x_1549:
[----:B------:R-:W-:-:S05]  /*24f0*/  IMAD R3, R14, R0, R9 ;  /* 0x000000000e037224 */ /* 0x000fca00078e0209 */
[C---:B------:R-:W-:Y:S01]  /*2500*/  VIADDMNMX R0, R3.reuse, R0, R8, PT ;  /* 0x0000000003007246 */ /* 0x040fe20003800108 */
[----:B------:R-:W-:-:S04]  /*2510*/  IMAD R3, R3, 0x40, -R13 ;  /* 0x0000004003037824 */ /* 0x000fc800078e0a0d */
[----:B------:R-:W-:Y:S01]  /*2520*/  IMAD R5, R0, 0x40, -R13 ;  /* 0x0000004000057824 */ /* 0x000fe200078e0a0d */
[----:B------:R-:W-:-:S04]  /*2530*/  VIMNMX R3, RZ, R3, !PT ;  /* 0x00000003ff037248 */ /* 0x000fc80007fe0100 */
[----:B------:R-:W-:Y:S02]  /*2540*/  VIMNMX R0, R5, R2, PT ;  /* 0x0000000205007248 */ /* 0x000fe40003fe0100 */
[----:B------:R-:W-:Y:S02]  /*2550*/  SHF.R.U32.HI R24, RZ, 0x6, R3 ;  /* 0x00000006ff187819 */ /* 0x000fe40000011603 */
[----:B------:R-:W-:-:S03]  /*2560*/  ISETP.GT.AND P0, PT, R0, R3, PT ;  /* 0x000000030000720c */ /* 0x000fc60003f04270 */
[----:B------:R-:W-:-:S10]  /*2570*/  IMAD.MOV.U32 R25, RZ, RZ, R24 ;  /* 0x000000ffff197224 */ /* 0x000fd400078e0018 */
[----:B------:R-:W-:-:S05]  /*2580*/  @P0 VIADD R0, R0, 0x3f ;  /* 0x0000003f00000836 */ /* 0x000fca0000000000 */
[----:B------:R-:W-:-:S04]  /*2590*/  @P0 SHF.R.S32.HI R3, RZ, 0x1f, R0 ;  /* 0x0000001fff030819 */ /* 0x000fc80000011400 */
[----:B------:R-:W-:-:S04]  /*25a0*/  @P0 LEA.HI R3, R3, R0, RZ, 0x6 ;  /* 0x0000000003030211 */ /* 0x000fc800078f30ff */
[----:B------:R-:W-:Y:S02]  /*25b0*/  @P0 SHF.R.S32.HI R25, RZ, 0x6, R3 ;  /* 0x00000006ff190819 */ /* 0x000fe40000011403 */
        /* <DEDUP_REMOVED lines=23> */
.L_x_1553:
[----:B------:R-:W-:Y:S05]  /*2730*/  BSYNC B6 ;  /* 0x0000000000067941 */ /* 0x000fea0003800000 */
.L_x_1552:
        /* <DEDUP_REMOVED lines=20> */
.L_x_1555:
[----:B------:R-:W-:Y:S05]  /*2880*/  BSYNC B6 ;  /* 0x0000000000067941 */ /* 0x000fea0003800000 */
.L_x_1554:
[----:B------:R-:W-:Y:S01]  /*2890*/  ULDC.64 UR4, c[0x0][0x9f8] ;  /* 0x00027e0000047ab9 */ /* 0x000fe20000000a00 */
[----:B------:R-:W2:Y:S01]  /*28a0*/  LDL R30, [R1+0x10] ;  /* 0x00001000011e7983 */ /* 0x000ea20000100800 */
[----:B------:R-:W-:-:S03]  /*28b0*/  ISETP.NE.U32.AND P0, PT, RZ, UR4, PT ;  /* 0x00000004ff007c0c */ /* 0x000fc6000bf05070 */
[----:B------:R-:W3:Y:S01]  /*28c0*/  LDL R33, [R1+0x64] ;  /* 0x0000640001217983 */ /* 0x000ee20000100800 */
[----:B------:R-:W-:-:S03]  /*28d0*/  ISETP.NE.AND.EX P0, PT, RZ, UR5, PT, P0 ;  /* 0x00000005ff007c0c */ /* 0x000fc6000bf05300 */
[----:B------:R-:W4:Y:S01]  /*28e0*/  LDL R32, [R1+0x60] ;  /* 0x0000600001207983 */ /* 0x000f220000100800 */
[----:B------:R-:W-:Y:S01]  /*28f0*/  IMAD.MOV.U32 R3, RZ, RZ, R27 ;  /* 0x000000ffff037224 */ /* 0x000fe200078e001b */
[----:B------:R-:W-:Y:S01]  /*2900*/  ULDC UR4, c[0x0][0x2f4] ;  /* 0x0000bd0000047ab9 */ /* 0x000fe20000000800 */
[----:B------:R-:W0:Y:S01]  /*2910*/  LDC R91, c[0x0][0x3f4] ;  /* 0x0000fd00ff5b7b82 */ /* 0x000e220000000800 */
[----:B------:R-:W4:Y:S04]  /*2920*/  LDL R31, [R1+0xd0] ;  /* 0x0000d000011f7983 */ /* 0x000f280000100800 */
[----:B------:R-:W4:Y:S03]  /*2930*/  LDL R20, [R1+0xcc] ;  /* 0x0000cc0001147983 */ /* 0x000f260000100800 */
[----:B------:R-:W1:Y:S01]  /*2940*/  @P0 LDC.64 R4, c[0x0][0x9f8] ;  /* 0x00027e00ff040b82 */ /* 0x000e620000000a00 */
[----:B------:R-:W-:Y:S01]  /*2950*/  ISETP.GE.AND P1, PT, R203, UR4, PT ;  /* 0x00000004cb007c0c */ /* 0x000fe2000bf26270 */
[----:B------:R-:W4:Y:S04]  /*2960*/  LDL R26, [R1+0x70] ;  /* 0x00007000011a7983 */ /* 0x000f280000100800 */
[----:B------:R-:W4:Y:S02]  /*2970*/  LDL R21, [R1+0x6c] ;  /* 0x00006c0001157983 */ /* 0x000f240000100800 */
[----:B------:R-:W0:Y:S08]  /*2980*/  LDC.64 R12, c[0x0][0x408] ;  /* 0x00010200ff0c7b82 */ /* 0x000e300000000a00 */
[----:B------:R-:W2:Y:S01]  /*2990*/  LDC.64 R10, c[0x0][0x3f8] ;  /* 0x0000fe00ff0a7b82 */ /* 0x000ea20000000a00 */
[----:B-1----:R-:W-:-:S05]  /*29a0*/  @P0 IMAD.WIDE R4, R27, 0x4, R4 ;  /* 0x000000041b040825 */ /* 0x002fca00078e0204 */
[----:B------:R1:W4:Y:S01]  /*29b0*/  @P0 LDG.E R3, desc[UR60][R4.64] ;  /* 0x0000003c04030981 */ /* 0x000322000c1e1900 */
[----:B------:R-:W-:Y:S02]  /*29c0*/  ISETP.GE.AND P0, PT, R18, UR4, PT ;  /* 0x0000000412007c0c */ /* 0x000fe4000bf06270 */
[----:B-1----:R-:W-:Y:S02]  /*29d0*/  SEL R4, RZ, 0xffffffff, P1 ;  /* 0xffffffffff047807 */ /* 0x002fe40000800000 */
[----:B------:R-:W-:-:S03]  /*29e0*/  SEL R0, RZ, 0x1, P0 ;  /* 0x00000001ff007807 */ /* 0x000fc60000000000 */
[----:B------:R-:W-:-:S05]  /*29f0*/  IMAD.SHL.U32 R5, R4, 0x2, RZ ;  /* 0x0000000204057824 */ /* 0x000fca00078e00ff */
[----:B------:R-:W-:Y:S01]  /*2a00*/  LOP3.LUT R4, R5, 0x2, R0, 0xe2, !PT ;  /* 0x0000000205047812 */ /* 0x000fe200078ee200 */
[----:B------:R-:W-:Y:S02]  /*2a10*/  IMAD.IADD R0, R28, 0x1, R29 ;  /* 0x000000011c007824 */ /* 0x000fe400078e021d */
[----:B------:R-:W4:Y:S01]  /*2a20*/  LDL R28, [R1+0x84] ;  /* 0x00008400011c7983 */ /* 0x000f220000100800 */
[----:B------:R-:W-:-:S04]  /*2a30*/  ISETP.GE.AND P2, PT, R22, UR4, PT ;  /* 0x0000000416007c0c */ /* 0x000fc8000bf46270 */
[----:B------:R-:W-:Y:S02]  /*2a40*/  SEL R5, RZ, 0x4, P2 ;  /* 0x00000004ff057807 */ /* 0x000fe40001000000 */
[----:B0-----:R-:W-:Y:S02]  /*2a50*/  ISETP.GE.AND P2, PT, R18, R91, PT ;  /* 0x0000005b1200720c */ /* 0x001fe40003f46270 */
[----:B------:R-:W-:Y:S02]  /*2a60*/  LOP3.LUT R14, R4, R5, RZ, 0xfc, !PT ;  /* 0x00000005040e7212 */ /* 0x000fe400078efcff */
[----:B------:R-:W-:Y:S02]  /*2a70*/  ISETP.GE.AND P1, PT, R203, R91, PT ;  /* 0x0000005bcb00720c */ /* 0x000fe40003f26270 */
[----:B------:R-:W-:Y:S02]  /*2a80*/  SEL R5, R91, RZ, P2 ;  /* 0x000000ff5b057207 */ /* 0x000fe40001000000 */
[----:B------:R-:W-:-:S03]  /*2a90*/  SHF.R.S32.HI R205, RZ, 0x1f, R204 ;  /* 0x0000001fffcd7819 */ /* 0x000fc600000114cc */
[----:B------:R-:W-:Y:S01]  /*2aa0*/  IMAD.IADD R5, R18, 0x1, R5 ;  /* 0x0000000112057824 */ /* 0x000fe200078e0205 */
[----:B------:R-:W0:Y:S01]  /*2ab0*/  S2R R94, SR_TID.X ;  /* 0x00000000005e7919 */ /* 0x000e220000002100 */
[----:B-----5:R-:W-:Y:S02]  /*2ac0*/  SHF.R.S32.HI R15, RZ, 0x1f, R92 ;  /* 0x0000001fff0f7819 */ /* 0x020fe4000001145c */
[----:B------:R-:W-:Y:S01]  /*2ad0*/  ISETP.GE.AND P0, PT, R23, UR4, PT ;  /* 0x0000000417007c0c */ /* 0x000fe2000bf06270 */
[----:B------:R-:W-:Y:S01]  /*2ae0*/  IMAD.SHL.U32 R27, R12, 0x20, RZ ;  /* 0x000000200c1b7824 */ /* 0x000fe200078e00ff */
[----:B------:R-:W-:Y:S02]  /*2af0*/  LOP3.LUT R29, R14, 0x1, RZ, 0xc0, !PT ;  /* 0x000000010e1d7812 */ /* 0x000fe400078ec0ff */
[----:B0-----:R-:W-:Y:S02]  /*2b00*/  LEA.HI R94, R94, 0x8, RZ, 0x19 ;  /* 0x000000085e5e7811 */ /* 0x001fe400078fc8ff */
[----:B--2---:R-:W-:-:S05]  /*2b10*/  SHF.R.S32.HI R9, RZ, 0x1f, R30 ;  /* 0x0000001fff097819 */ /* 0x004fca000001141e */
[C---:B------:R-:W-:Y:S02]  /*2b20*/  IMAD R4, R9.reuse, R12, RZ ;  /* 0x0000000c09047224 */ /* 0x040fe400078e02ff */
[-C--:B------:R-:W-:Y:S02]  /*2b30*/  IMAD R6, R9, R10.reuse, RZ ;  /* 0x0000000a09067224 */ /* 0x080fe400078e02ff */
[C---:B------:R-:W-:Y:S01]  /*2b40*/  IMAD R9, R30.reuse, R13, R4 ;  /* 0x0000000d1e097224 */ /* 0x040fe200078e0204 */
[----:B------:R-:W-:Y:S01]  /*2b50*/  SEL R4, R91, RZ, P1 ;  /* 0x000000ff5b047207 */ /* 0x000fe20000800000 */
[C---:B------:R-:W-:Y:S02]  /*2b60*/  IMAD R7, R30.reuse, R11, R6 ;  /* 0x0000000b1e077224 */ /* 0x040fe400078e0206 */
[----:B------:R-:W-:-:S04]  /*2b70*/  IMAD.WIDE.U32 R78, R30, R10, R204 ;  /* 0x0000000a1e4e7225 */ /* 0x000fc800078e00cc */
[----:B------:R-:W-:Y:S01]  /*2b80*/  IMAD.IADD R6, R203, 0x1, R4 ;  /* 0x00000001cb067824 */ /* 0x000fe200078e0204 */
[----:B------:R-:W-:Y:S01]  /*2b90*/  SHF.R.S32.HI R4, RZ, 0x1f, R5 ;  /* 0x0000001fff047819 */ /* 0x000fe20000011405 */
[----:B------:R-:W-:-:S03]  /*2ba0*/  IMAD.WIDE.U32 R80, R30, R10, R18 ;  /* 0x0000000a1e507225 */ /* 0x000fc600078e0012 */
[CC--:B------:R-:W-:Y:S01]  /*2bb0*/  LEA.HI R68, R4.reuse, R5.reuse, RZ, 0x3 ;  /* 0x0000000504447211 */ /* 0x0c0fe200078f18ff */
[----:B------:R-:W-:Y:S01]  /*2bc0*/  IMAD.IADD R79, R79, 0x1, R7 ;  /* 0x000000014f4f7824 */ /* 0x000fe200078e0207 */
[----:B------:R-:W-:Y:S01]  /*2bd0*/  LEA.HI R4, R4, R5, RZ, 0x6 ;  /* 0x0000000504047211 */ /* 0x000fe200078f30ff */
[----:B------:R-:W-:Y:S01]  /*2be0*/  IMAD.IADD R81, R7, 0x1, R81 ;  /* 0x0000000107517824 */ /* 0x000fe200078e0251 */
[----:B------:R-:W-:Y:S01]  /*2bf0*/  SHF.R.S32.HI R7, RZ, 0x1f, R6 ;  /* 0x0000001fff077819 */ /* 0x000fe20000011406 */
[----:B------:R-:W-:-:S03]  /*2c00*/  IMAD.WIDE.U32 R82, R30, R12, R204 ;  /* 0x0000000c1e527225 */ /* 0x000fc600078e00cc */
[CC--:B------:R-:W-:Y:S01]  /*2c10*/  LEA.HI R70, R7.reuse, R6.reuse, RZ, 0x3 ;  /* 0x0000000607467211 */ /* 0x0c0fe200078f18ff */
[----:B------:R-:W-:Y:S01]  /*2c20*/  IMAD.SHL.U32 R5, R4, 0x40, RZ ;  /* 0x0000004004057824 */ /* 0x000fe200078e00ff */
[----:B------:R-:W-:Y:S01]  /*2c30*/  LEA.HI R6, R7, R6, RZ, 0x6 ;  /* 0x0000000607067211 */ /* 0x000fe200078f30ff */
[----:B------:R-:W-:Y:S01]  /*2c40*/  IMAD.WIDE.U32 R84, R30, R12, R18 ;  /* 0x0000000c1e547225 */ /* 0x000fe200078e0012 */
[--C-:B---3--:R-:W-:Y:S02]  /*2c50*/  LOP3.LUT R4, R33, 0x38, R68.reuse, 0xf8, !PT ;  /* 0x0000003821047812 */ /* 0x108fe400078ef844 */
[----:B----4-:R-:W-:Y:S01]  /*2c60*/  LOP3.LUT R8, R32, 0x38, R68, 0xf8, !PT ;  /* 0x0000003820087812 */ /* 0x010fe200078ef844 */
[----:B------:R-:W-:Y:S01]  /*2c70*/  IMAD.SHL.U32 R7, R6, 0x40, RZ ;  /* 0x0000004006077824 */ /* 0x000fe200078e00ff */
[----:B------:R-:W-:Y:S01]  /*2c80*/  LOP3.LUT R5, R5, 0xfffff000, RZ, 0xc0, !PT ;  /* 0xfffff00005057812 */ /* 0x000fe200078ec0ff */
[----:B------:R-:W-:Y:S01]  /*2c90*/  IMAD.IADD R83, R83, 0x1, R9 ;  /* 0x0000000153537824 */ /* 0x000fe200078e0209 */
[----:B------:R-:W-:Y:S01]  /*2ca0*/  LOP3.LUT R4, R4, R31, RZ, 0x3c, !PT ;  /* 0x0000001f04047212 */ /* 0x000fe200078e3cff */
[----:B------:R-:W-:Y:S01]  /*2cb0*/  IMAD.IADD R85, R9, 0x1, R85 ;  /* 0x0000000109557824 */ /* 0x000fe200078e0255 */
[----:B------:R-:W-:-:S02]  /*2cc0*/  LOP3.LUT R6, R33, 0x38, R70, 0xf8, !PT ;  /* 0x0000003821067812 */ /* 0x000fc400078ef846 */
[----:B------:R-:W-:Y:S02]  /*2cd0*/  LOP3.LUT R8, R8, R20, RZ, 0x3c, !PT ;  /* 0x0000001408087212 */ /* 0x000fe400078e3cff */
[----:B------:R-:W-:Y:S02]  /*2ce0*/  LOP3.LUT R9, R32, 0x38, R70, 0xf8, !PT ;  /* 0x0000003820097812 */ /* 0x000fe400078ef846 */
[----:B------:R-:W-:Y:S02]  /*2cf0*/  IADD3 R89, R4, R5, R26 ;  /* 0x0000000504597210 */ /* 0x000fe40007ffe01a */
[----:B------:R-:W-:Y:S02]  /*2d00*/  LOP3.LUT R7, R7, 0xfffff000, RZ, 0xc0, !PT ;  /* 0xfffff00007077812 */ /* 0x000fe400078ec0ff */
[----:B------:R-:W-:Y:S02]  /*2d10*/  LOP3.LUT R6, R6, R31, RZ, 0x3c, !PT ;  /* 0x0000001f06067212 */ /* 0x000fe400078e3cff */
[----:B------:R-:W-:Y:S01]  /*2d20*/  IADD3 R4, R8, R5, R21 ;  /* 0x0000000508047210 */ /* 0x000fe20007ffe015 */
[----:B------:R-:W-:Y:S01]  /*2d30*/  IMAD R8, R15, R10, RZ ;  /* 0x0000000a0f087224 */ /* 0x000fe200078e02ff */
[----:B------:R-:W-:-:S02]  /*2d40*/  LOP3.LUT R20, R9, R20, RZ, 0x3c, !PT ;  /* 0x0000001409147212 */ /* 0x000fc400078e3cff */
[----:B------:R-:W-:Y:S01]  /*2d50*/  IADD3 R5, R6, R7, R26 ;  /* 0x0000000706057210 */ /* 0x000fe20007ffe01a */
[----:B------:R-:W-:Y:S01]  /*2d60*/  IMAD R33, R92, R11, R8 ;  /* 0x0000000b5c217224 */ /* 0x000fe200078e0208 */
[----:B------:R-:W-:Y:S01]  /*2d70*/  IADD3 R6, R20, R7, R21 ;  /* 0x0000000714067210 */ /* 0x000fe20007ffe015 */
[----:B------:R-:W-:Y:S01]  /*2d80*/  IMAD R15, R15, R12, RZ ;  /* 0x0000000c0f0f7224 */ /* 0x000fe200078e02ff */
[C-C-:B------:R-:W-:Y:S02]  /*2d90*/  SHF.L.U64.HI R7, R10.reuse, 0x6, R11.reuse ;  /* 0x000000060a077819 */ /* 0x140fe4000001020b */
[----:B------:R-:W-:Y:S02]  /*2da0*/  SHF.L.U64.HI R8, R10, 0x5, R11 ;  /* 0x000000050a087819 */ /* 0x000fe4000001020b */
[----:B------:R-:W-:Y:S01]  /*2db0*/  SEL R11, RZ, 0x8, P0 ;  /* 0x00000008ff0b7807 */ /* 0x000fe20000000000 */
[----:B------:R-:W-:Y:S01]  /*2dc0*/  IMAD.WIDE.U32 R78, R92, R10, R78 ;  /* 0x0000000a5c4e7225 */ /* 0x000fe200078e004e */
[----:B------:R-:W-:-:S02]  /*2dd0*/  SHF.R.S32.HI R35, RZ, 0x3, R68 ;  /* 0x00000003ff237819 */ /* 0x000fc40000011444 */
[----:B------:R-:W-:Y:S01]  /*2de0*/  SHF.R.S32.HI R69, RZ, 0x3, R70 ;  /* 0x00000003ff457819 */ /* 0x000fe20000011446 */
[----:B------:R-:W-:Y:S01]  /*2df0*/  IMAD.WIDE.U32 R80, R92, R10, R80 ;  /* 0x0000000a5c507225 */ /* 0x000fe200078e0050 */
[----:B------:R-:W-:Y:S02]  /*2e00*/  LOP3.LUT R11, R14, R11, RZ, 0xfc, !PT ;  /* 0x0000000b0e0b7212 */ /* 0x000fe400078efcff */
[----:B------:R-:W-:Y:S01]  /*2e10*/  LOP3.LUT R68, R68, 0xfffffff8, RZ, 0xc0, !PT ;  /* 0xfffffff844447812 */ /* 0x000fe200078ec0ff */
[----:B------:R-:W-:Y:S01]  /*2e20*/  IMAD R15, R92, R13, R15 ;  /* 0x0000000d5c0f7224 */ /* 0x000fe200078e020f */
[----:B------:R-:W-:Y:S01]  /*2e30*/  LOP3.LUT R70, R70, 0xfffffff8, RZ, 0xc0, !PT ;  /* 0xfffffff846467812 */ /* 0x000fe200078ec0ff */
[----:B------:R-:W-:-:S04]  /*2e40*/  IMAD.WIDE.U32 R82, R92, R12, R82 ;  /* 0x0000000c5c527225 */ /* 0x000fc800078e0052 */
[----:B------:R-:W-:Y:S01]  /*2e50*/  IMAD.WIDE.U32 R84, R92, R12, R84 ;  /* 0x0000000c5c547225 */ /* 0x000fe200078e0054 */
[C-C-:B------:R-:W-:Y:S02]  /*2e60*/  SHF.L.U64.HI R20, R12.reuse, 0x6, R13.reuse ;  /* 0x000000060c147819 */ /* 0x140fe4000001020d */
[----:B------:R-:W-:Y:S01]  /*2e70*/  SHF.L.U64.HI R21, R12, 0x5, R13 ;  /* 0x000000050c157819 */ /* 0x000fe2000001020d */
[----:B------:R-:W-:Y:S01]  /*2e80*/  IMAD.SHL.U32 R9, R10, 0x40, RZ ;  /* 0x000000400a097824 */ /* 0x000fe200078e00ff */
[----:B------:R-:W-:Y:S01]  /*2e90*/  LOP3.LUT R71, R11, 0x2, RZ, 0xc0, !PT ;  /* 0x000000020b477812 */ /* 0x000fe200078ec0ff */
[----:B------:R-:W-:Y:S01]  /*2ea0*/  IMAD R28, R28, 0x20, R30 ;  /* 0x000000201c1c7824 */ /* 0x000fe200078e021e */
[----:B------:R-:W-:Y:S01]  /*2eb0*/  SHF.R.S32.HI R30, RZ, 0x1f, R3 ;  /* 0x0000001fff1e7819 */ /* 0x000fe20000011403 */
[----:B------:R-:W-:Y:S01]  /*2ec0*/  IMAD.IADD R31, R79, 0x1, R33 ;  /* 0x000000014f1f7824 */ /* 0x000fe200078e0221 */
[----:B------:R-:W-:Y:S01]  /*2ed0*/  LOP3.LUT R76, R11, 0x4, RZ, 0xc0, !PT ;  /* 0x000000040b4c7812 */ /* 0x000fe200078ec0ff */
[----:B------:R-:W-:Y:S01]  /*2ee0*/  IMAD.IADD R32, R33, 0x1, R81 ;  /* 0x0000000121207824 */ /* 0x000fe200078e0251 */
[----:B------:R-:W-:Y:S01]  /*2ef0*/  LOP3.LUT R77, R11, 0x8, RZ, 0xc0, !PT ;  /* 0x000000080b4d7812 */ /* 0x000fe200078ec0ff */
[----:B------:R-:W-:Y:S01]  /*2f00*/  IMAD.SHL.U32 R10, R10, 0x20, RZ ;  /* 0x000000200a0a7824 */ /* 0x000fe200078e00ff */
[----:B------:R-:W-:Y:S01]  /*2f10*/  SHF.R.S32.HI R86, RZ, 0x1f, R68 ;  /* 0x0000001fff567819 */ /* 0x000fe20000011444 */
[----:B------:R-:W-:Y:S01]  /*2f20*/  IMAD.SHL.U32 R26, R12, 0x40, RZ ;  /* 0x000000400c1a7824 */ /* 0x000fe200078e00ff */
[----:B------:R-:W-:Y:S01]  /*2f30*/  SHF.R.S32.HI R87, RZ, 0x1f, R70 ;  /* 0x0000001fff577819 */ /* 0x000fe20000011446 */
[----:B------:R-:W-:-:S02]  /*2f40*/  IMAD.SHL.U32 R91, R91, 0x2, RZ ;  /* 0x000000025b5b7824 */ /* 0x000fc400078e00ff */
[----:B------:R-:W-:Y:S02]  /*2f50*/  IMAD.IADD R33, R83, 0x1, R15 ;  /* 0x0000000153217824 */ /* 0x000fe400078e020f */
[----:B------:R-:W-:-:S07]  /*2f60*/  IMAD.IADD R34, R15, 0x1, R85 ;  /* 0x000000010f227824 */ /* 0x000fce00078e0255 */
.L_x_1637:
[----:B--2---:R-:W2:Y:S01]  /*2f70*/  LDL R39, [R1+0x80] ;  /* 0x0000800001277983 */ /* 0x004ea20000100800 */
[----:B0-----:R-:W0:Y:S01]  /*2f80*/  LDC R98, c[0x0][0x430] ;  /* 0x00010c00ff627b82 */ /* 0x001e220000000800 */
[----:B------:R-:W-:Y:S02]  /*2f90*/  VIADD R25, R25, 0xffffffff ;  /* 0xffffffff19197836 */ /* 0x000fe40000000000 */
        /* <DEDUP_REMOVED lines=15> */
[----:B------:R-:W-:Y:S01]  /*3090*/  @!P0 SHF.R.S32.HI R37, RZ, 0x1f, R36 ;  /* 0x0000001fff258819 */ /* 0x000fe20000011424 */
[C---:B------:R-:W-:Y:S02]  /*30a0*/  @!P0 IMAD R11, R3.reuse, R15, R38 ;  /* 0x0000000f030b8224 */ /* 0x040fe400078e0226 */
[----:B------:R-:W-:-:S04]  /*30b0*/  @!P0 IMAD.WIDE.U32 R14, R3, R14, R36 ;  /* 0x0000000e030e8225 */ /* 0x000fc800078e0024 */
[----:B------:R-:W-:Y:S01]  /*30c0*/  @!P0 IMAD.IADD R11, R15, 0x1, R11 ;  /* 0x000000010f0b8824 */ /* 0x000fe200078e020b */
[----:B---3--:R-:W-:-:S04]  /*30d0*/  @!P0 LEA R12, P3, R14, R12, 0x2 ;  /* 0x0000000c0e0c8211 */ /* 0x008fc800078610ff */
[----:B------:R-:W-:-:S05]  /*30e0*/  @!P0 LEA.HI.X R13, R14, R13, R11, 0x2, P3 ;  /* 0x0000000d0e0d8211 */ /* 0x000fca00018f140b */
[----:B-----5:R0:W5:Y:S01]  /*30f0*/  @!P0 LDG.E R99, desc[UR60][R12.64] ;  /* 0x0000003c0c638981 */ /* 0x020162000c1e1900 */
[----:B------:R-:W-:Y:S01]  /*3100*/  ISETP.GE.AND P0, PT, R101, 0x1, PT ;  /* 0x000000016500780c */ /* 0x000fe20003f06270 */
[----:B------:R-:W-:Y:S01]  /*3110*/  IMAD.MOV R11, RZ, RZ, -R36 ;  /* 0x000000ffff0b7224 */ /* 0x000fe200078e0a24 */
[----:B------:R-:W-:Y:S05]  /*3120*/  YIELD ;  /* 0x0000000000007946 */ /* 0x000fea0003800000 */
[----:B------:R-:W-:Y:S01]  /*3130*/  BSSY B0, `(.L_x_1556) ;  /* 0x0000598000007945 */ /* 0x000fe20003800000 */
[----:B------:R-:W-:Y:S01]  /*3140*/  IMAD R98, R98, R11, R40 ;  /* 0x0000000b62627224 */ /* 0x000fe200078e0228 */
[----:B------:R-:W-:Y:S01]  /*3150*/  ISETP.GT.AND P3, PT, R25, R24, PT ;  /* 0x000000181900720c */ /* 0x000fe20003f64270 */
[----:B--2---:R-:W-:-:S04]  /*3160*/  IMAD R90, R200, 0x4000, R39 ;  /* 0x00004000c85a7824 */ /* 0x004fc800078e0227 */
[----:B------:R-:W-:Y:S01]  /*3170*/  IMAD R90, R90, 0x2, R17 ;  /* 0x000000025a5a7824 */ /* 0x000fe200078e0211 */
[----:B0-----:R-:W-:Y:S07]  /*3180*/  @!P0 BRA `(.L_x_1557) ;  /* 0x0000005000d48947 */ /* 0x001fee0003800000 */
[----:B------:R-:W-:Y:S01]  /*3190*/  SHF.R.S32.HI R97, RZ, 0x1f, R98 ;  /* 0x0000001fff617819 */ /* 0x000fe20000011462 */
[----:B------:R-:W-:Y:S01]  /*31a0*/  ULDC.64 UR4, c[0x0][0x300] ;  /* 0x0000c00000047ab9 */ /* 0x000fe20000000a00 */
[----:B-----5:R-:W-:Y:S01]  /*31b0*/  SHF.R.S32.HI R96, RZ, 0x1f, R99 ;  /* 0x0000001fff607819 */ /* 0x020fe20000011463 */
[----:B------:R-:W-:Y:S01]  /*31c0*/  IMAD.WIDE.U32 R12, R98, UR4, RZ ;  /* 0x00000004620c7c25 */ /* 0x000fe2000f8e00ff */
[----:B------:R-:W-:Y:S02]  /*31d0*/  ULDC.U8 UR6, c[0x0][0x410] ;  /* 0x0001040000067ab9 */ /* 0x000fe40000000000 */
[----:B------:R-:W-:Y:S01]  /*31e0*/  ISETP.NE.AND P0, PT, RZ, UR6, PT ;  /* 0x00000006ff007c0c */ /* 0x000fe2000bf05270 */
[----:B------:R-:W-:Y:S02]  /*31f0*/  IMAD R11, R97, UR4, RZ ;  /* 0x00000004610b7c24 */ /* 0x000fe4000f8e02ff */
[----:B------:R-:W-:Y:S02]  /*3200*/  IMAD R15, R20, R25, RZ ;  /* 0x00000019140f7224 */ /* 0x000fe400078e02ff */
[----:B------:R-:W-:Y:S01]  /*3210*/  IMAD R11, R98, UR5, R11 ;  /* 0x00000005620b7c24 */ /* 0x000fe2000f8e020b */
[----:B------:R-:W-:Y:S01]  /*3220*/  ULDC.64 UR4, c[0x0][0x310] ;  /* 0x0000c40000047ab9 */ /* 0x000fe20000000a00 */
[----:B------:R-:W-:-:S02]  /*3230*/  IMAD R95, R25, -0x40, R2 ;  /* 0xffffffc0195f7824 */ /* 0x000fc400078e0202 */
[----:B------:R-:W-:Y:S02]  /*3240*/  IMAD R14, R96, UR4, RZ ;  /* 0x00000004600e7c24 */ /* 0x000fe4000f8e02ff */
[----:B------:R-:W-:Y:S01]  /*3250*/  IMAD.IADD R13, R13, 0x1, R11 ;  /* 0x000000010d0d7824 */ /* 0x000fe200078e020b */
[----:B------:R-:W-:Y:S01]  /*3260*/  VIMNMX R95, R95, 0x40, PT ;  /* 0x000000405f5f7848 */ /* 0x000fe20003fe0100 */
[C---:B------:R-:W-:Y:S02]  /*3270*/  IMAD R11, R99.reuse, UR5, R14 ;  /* 0x00000005630b7c24 */ /* 0x040fe4000f8e020e */
[----:B------:R-:W-:Y:S01]  /*3280*/  IMAD.WIDE.U32 R12, R99, UR4, R12 ;  /* 0x00000004630c7c25 */ /* 0x000fe2000f8e000c */
[----:B------:R-:W-:-:S03]  /*3290*/  ULDC.64 UR4, c[0x0][0x308] ;  /* 0x0000c20000047ab9 */ /* 0x000fc60000000a00 */
[----:B------:R-:W-:Y:S01]  /*32a0*/  IMAD.IADD R13, R13, 0x1, R11 ;  /* 0x000000010d0d7824 */ /* 0x000fe200078e020b */
[----:B------:R-:W-:Y:S01]  /*32b0*/  SHF.R.S32.HI R11, RZ, 0x1f, R25 ;  /* 0x0000001fff0b7819 */ /* 0x000fe20000011419 */
[----:B------:R-:W-:Y:S02]  /*32c0*/  IMAD R14, R7, R25, RZ ;  /* 0x00000019070e7224 */ /* 0x000fe400078e02ff */
[----:B------:R-:W-:-:S04]  /*32d0*/  IMAD.WIDE.U32 R36, R226, UR4, R12 ;  /* 0x00000004e2247c25 */ /* 0x000fc8000f8e000c */
[----:B------:R-:W-:Y:S01]  /*32e0*/  IMAD R105, R226, UR5, R37 ;  /* 0x00000005e2697c24 */ /* 0x000fe2000f8e0225 */
[----:B------:R-:W-:Y:S01]  /*32f0*/  ULDC.64 UR4, c[0x0][0x2e8] ;  /* 0x0000ba0000047ab9 */ /* 0x000fe20000000a00 */
[C---:B------:R-:W-:Y:S01]  /*3300*/  IMAD R39, R11.reuse, R9, R14 ;  /* 0x000000090b277224 */ /* 0x040fe200078e020e */
[C---:B------:R-:W-:Y:S01]  /*3310*/  LEA R104, P4, R36.reuse, UR4, 0x1 ;  /* 0x0000000424687c11 */ /* 0x040fe2000f8808ff */
[----:B------:R-:W-:Y:S02]  /*3320*/  IMAD R41, R11, R26, R15 ;  /* 0x0000001a0b297224 */ /* 0x000fe400078e020f */
[----:B------:R-:W-:Y:S01]  /*3330*/  IMAD.WIDE.U32 R14, R9, R25, RZ ;  /* 0x00000019090e7225 */ /* 0x000fe200078e00ff */
[----:B------:R-:W-:-:S03]  /*3340*/  LEA.HI.X R105, R36, UR5, R105, 0x1, P4 ;  /* 0x0000000524697c11 */ /* 0x000fc6000a0f0c69 */
[----:B------:R-:W-:-:S04]  /*3350*/  IMAD.WIDE.U32 R12, R26, R25, RZ ;  /* 0x000000191a0c7225 */ /* 0x000fc800078e00ff */
[----:B------:R-:W-:Y:S02]  /*3360*/  IMAD.IADD R11, R15, 0x1, R39 ;  /* 0x000000010f0b7824 */ /* 0x000fe400078e0227 */
[----:B------:R-:W-:Y:S01]  /*3370*/  IMAD.IADD R72, R13, 0x1, R41 ;  /* 0x000000010d487824 */ /* 0x000fe200078e0229 */
[----:B------:R-:W-:Y:S06]  /*3380*/  @!P0 BRA `(.L_x_1558) ;  /* 0x0000002400f48947 */ /* 0x000fec0003800000 */
[----:B------:R-:W2:Y:S04]  /*3390*/  LDL R38, [R1+0x10] ;  /* 0x0000100001267983 */ /* 0x000ea80000100800 */
[----:B------:R0:W5:Y:S04]  /*33a0*/  LDL R75, [R1+0x18] ;  /* 0x00001800014b7983 */ /* 0x0001680000100800 */
[----:B------:R0:W5:Y:S04]  /*33b0*/  LDL R74, [R1+0x48] ;  /* 0x00004800014a7983 */ /* 0x0001680000100800 */
[----:B------:R0:W5:Y:S01]  /*33c0*/  LDL R73, [R1+0x4c] ;  /* 0x00004c0001497983 */ /* 0x0001620000100800 */
[----:B------:R-:W-:Y:S01]  /*33d0*/  BSSY B1, `(.L_x_1559) ;  /* 0x000002a000017945 */ /* 0x000fe20003800000 */
        /* <DEDUP_REMOVED lines=9> */
[----:B--2---:R-:W-:-:S13]  /*3470*/  ISETP.GE.AND P0, PT, R38, R95, PT ;  /* 0x0000005f2600720c */ /* 0x004fda0003f06270 */
[----:B0-----:R-:W-:Y:S05]  /*3480*/  @P0 BRA `(.L_x_1560) ;  /* 0x0000000000780947 */ /* 0x001fea0003800000 */
[----:B------:R-:W-:Y:S01]  /*3490*/  IADD3 R39, P4, R78, R14, RZ ;  /* 0x0000000e4e277210 */ /* 0x000fe20007f9e0ff */
[----:B------:R-:W-:Y:S01]  /*34a0*/  ULDC.64 UR4, c[0x0][0x3e8] ;  /* 0x0000fa0000047ab9 */ /* 0x000fe20000000a00 */
[----:B------:R-:W-:Y:S02]  /*34b0*/  IADD3 R41, P5, R82, R12, RZ ;  /* 0x0000000c52297210 */ /* 0x000fe40007fbe0ff */
[----:B------:R-:W-:Y:S02]  /*34c0*/  CS2R R64, SRZ ;  /* 0x0000000000407805 */ /* 0x000fe4000001ff00 */
[----:B------:R-:W-:Y:S01]  /*34d0*/  ISETP.GE.AND P6, PT, R204, R101, PT ;  /* 0x00000065cc00720c */ /* 0x000fe20003fc6270 */
[----:B------:R-:W-:Y:S01]  /*34e0*/  IMAD.X R40, R11, 0x1, R31, P4 ;  /* 0x000000010b287824 */ /* 0x000fe200020e061f */
[----:B------:R-:W-:Y:S01]  /*34f0*/  LEA R38, P4, R39, UR4, 0x1 ;  /* 0x0000000427267c11 */ /* 0x000fe2000f8808ff */
[----:B------:R-:W-:Y:S01]  /*3500*/  IMAD.X R42, R72, 0x1, R33, P5 ;  /* 0x00000001482a7824 */ /* 0x000fe200028e0621 */
[----:B------:R-:W-:-:S02]  /*3510*/  CS2R R66, SRZ ;  /* 0x0000000000427805 */ /* 0x000fc4000001ff00 */
[-C--:B-----5:R-:W-:Y:S02]  /*3520*/  ISETP.GE.AND P5, PT, R75, R101.reuse, PT ;  /* 0x000000654b00720c */ /* 0x0a0fe40003fa6270 */
[----:B------:R-:W-:Y:S01]  /*3530*/  LEA.HI.X R39, R39, UR5, R40, 0x1, P4 ;  /* 0x0000000527277c11 */ /* 0x000fe2000a0f0c28 */
[----:B------:R-:W-:Y:S02]  /*3540*/  ULDC.64 UR4, c[0x0][0x400] ;  /* 0x0001000000047ab9 */ /* 0x000fe40000000a00 */
[C---:B------:R-:W-:Y:S02]  /*3550*/  LEA R40, P4, R41.reuse, UR4, 0x1 ;  /* 0x0000000429287c11 */ /* 0x040fe4000f8808ff */
[----:B------:R0:W5:Y:S02]  /*3560*/  @!P6 LDG.E.64 R64, desc[UR60][R38.64] ;  /* 0x0000003c2640e981 */ /* 0x000164000c1e1b00 */
[----:B------:R-:W-:Y:S02]  /*3570*/  LEA.HI.X R41, R41, UR5, R42, 0x1, P4 ;  /* 0x0000000529297c11 */ /* 0x000fe4000a0f0c2a */
[----:B------:R-:W-:-:S03]  /*3580*/  ISETP.GE.AND P4, PT, R74, R101, PT ;  /* 0x000000654a00720c */ /* 0x000fc60003f86270 */
[----:B------:R0:W5:Y:S01]  /*3590*/  @!P6 LDG.E.64 R66, desc[UR60][R40.64] ;  /* 0x0000003c2842e981 */ /* 0x000162000c1e1b00 */
[----:B------:R-:W-:Y:S02]  /*35a0*/  ISETP.GE.AND P6, PT, R73, R101, PT ;  /* 0x000000654900720c */ /* 0x000fe40003fc6270 */
[----:B------:R-:W-:Y:S02]  /*35b0*/  CS2R R60, SRZ ;  /* 0x00000000003c7805 */ /* 0x000fe4000001ff00 */
[----:B------:R-:W-:Y:S02]  /*35c0*/  CS2R R56, SRZ ;  /* 0x0000000000387805 */ /* 0x000fe4000001ff00 */
[----:B------:R-:W-:Y:S02]  /*35d0*/  CS2R R52, SRZ ;  /* 0x0000000000347805 */ /* 0x000fe4000001ff00 */
[----:B------:R-:W-:Y:S02]  /*35e0*/  CS2R R62, SRZ ;  /* 0x00000000003e7805 */ /* 0x000fe4000001ff00 */
[----:B------:R-:W-:-:S02]  /*35f0*/  CS2R R58, SRZ ;  /* 0x00000000003a7805 */ /* 0x000fc4000001ff00 */
[----:B------:R-:W-:Y:S01]  /*3600*/  CS2R R54, SRZ ;  /* 0x0000000000367805 */ /* 0x000fe2000001ff00 */
[----:B------:R0:W5:Y:S04]  /*3610*/  @!P5 LDG.E.64 R60, desc[UR60][R38.64+0x40] ;  /* 0x0000403c263cd981 */ /* 0x000168000c1e1b00 */
[----:B------:R0:W5:Y:S04]  /*3620*/  @!P4 LDG.E.64 R56, desc[UR60][R38.64+0x80] ;  /* 0x0000803c2638c981 */ /* 0x000168000c1e1b00 */
[----:B------:R0:W5:Y:S04]  /*3630*/  @!P6 LDG.E.64 R52, desc[UR60][R38.64+0xc0] ;  /* 0x0000c03c2634e981 */ /* 0x000168000c1e1b00 */
[----:B------:R0:W5:Y:S04]  /*3640*/  @!P5 LDG.E.64 R62, desc[UR60][R40.64+0x40] ;  /* 0x0000403c283ed981 */ /* 0x000168000c1e1b00 */
[----:B------:R0:W5:Y:S04]  /*3650*/  @!P4 LDG.E.64 R58, desc[UR60][R40.64+0x80] ;  /* 0x0000803c283ac981 */ /* 0x000168000c1e1b00 */
[----:B------:R0:W5:Y:S02]  /*3660*/  @!P6 LDG.E.64 R54, desc[UR60][R40.64+0xc0] ;  /* 0x0000c03c2836e981 */ /* 0x000164000c1e1b00 */
.L_x_1560:
[----:B------:R-:W-:Y:S05]  /*3670*/  BSYNC B1 ;  /* 0x0000000000017941 */ /* 0x000fea0003800000 */
.L_x_1559:
[----:B0-----:R-:W2:Y:S01]  /*3680*/  LDL R38, [R1+0xc8] ;  /* 0x0000c80001267983 */ /* 0x001ea20000100800 */
[----:B------:R-:W-:Y:S01]  /*3690*/  BSSY B1, `(.L_x_1561) ;  /* 0x0000028000017945 */ /* 0x000fe20003800000 */
[----:B------:R-:W-:Y:S02]  /*36a0*/  CS2R R40, SRZ ;  /* 0x0000000000287805 */ /* 0x000fe4000001ff00 */
[----:B------:R-:W-:Y:S02]  /*36b0*/  CS2R R44, SRZ ;  /* 0x00000000002c7805 */ /* 0x000fe4000001ff00 */
[----:B------:R-:W-:Y:S02]  /*36c0*/  CS2R R48, SRZ ;  /* 0x0000000000307805 */ /* 0x000fe4000001ff00 */
[----:B------:R-:W-:Y:S02]  /*36d0*/  CS2R R42, SRZ ;  /* 0x00000000002a7805 */ /* 0x000fe4000001ff00 */
[----:B------:R-:W-:-:S02]  /*36e0*/  CS2R R46, SRZ ;  /* 0x00000000002e7805 */ /* 0x000fc4000001ff00 */
[----:B------:R-:W-:Y:S02]  /*36f0*/  CS2R R50, SRZ ;  /* 0x0000000000327805 */ /* 0x000fe4000001ff00 */
[----:B--2---:R-:W-:Y:S02]  /*3700*/  ISETP.GE.AND P4, PT, R38, R95, PT ;  /* 0x0000005f2600720c */ /* 0x004fe40003f86270 */
[----:B------:R-:W-:-:S11]  /*3710*/  CS2R R38, SRZ ;  /* 0x0000000000267805 */ /* 0x000fd6000001ff00 */
[----:B------:R-:W-:Y:S05]  /*3720*/  @P4 BRA `(.L_x_1562) ;  /* 0x0000000000784947 */ /* 0x000fea0003800000 */
        /* <DEDUP_REMOVED lines=8> */
[----:B------:R-:W-:Y:S02]  /*37b0*/  CS2R R46, SRZ ;  /* 0x00000000002e7805 */ /* 0x000fe4000001ff00 */
[----:B------:R-:W-:Y:S02]  /*37c0*/  IADD3.X R72, R33, R72, R21, P5, P6 ;  /* 0x0000004821487210 */ /* 0x000fe40002fec415 */
[----:B------:R-:W-:Y:S02]  /*37d0*/  LEA R12, P5, R15, UR4, 0x1 ;  /* 0x000000040f0c7c11 */ /* 0x000fe4000f8a08ff */
[----:B------:R-:W-:Y:S02]  /*37e0*/  LEA R14, P6, R11, UR6, 0x1 ;  /* 0x000000060b0e7c11 */ /* 0x000fe4000f8c08ff */
[----:B------:R-:W-:Y:S02]  /*37f0*/  LEA.HI.X R13, R15, UR5, R36, 0x1, P5 ;  /* 0x000000050f0d7c11 */ /* 0x000fe4000a8f0c24 */
[----:B------:R-:W-:-:S02]  /*3800*/  LEA.HI.X R15, R11, UR7, R72, 0x1, P6 ;  /* 0x000000070b0f7c11 */ /* 0x000fc4000b0f0c48 */
[-C--:B------:R-:W-:Y:S02]  /*3810*/  ISETP.GE.AND P5, PT, R204, R101.reuse, PT ;  /* 0x00000065cc00720c */ /* 0x080fe40003fa6270 */
[----:B-----5:R-:W-:Y:S02]  /*3820*/  ISETP.GE.AND P6, PT, R75, R101, PT ;  /* 0x000000654b00720c */ /* 0x020fe40003fc6270 */
[----:B------:R-:W-:Y:S02]  /*3830*/  CS2R R40, SRZ ;  /* 0x0000000000287805 */ /* 0x000fe4000001ff00 */
[----:B------:R-:W-:Y:S02]  /*3840*/  CS2R R36, SRZ ;  /* 0x0000000000247805 */ /* 0x000fe4000001ff00 */
[----:B------:R-:W-:-:S05]  /*3850*/  CS2R R42, SRZ ;  /* 0x00000000002a7805 */ /* 0x000fca000001ff00 */
[----:B------:R0:W5:Y:S04]  /*3860*/  @!P5 LDG.E.64 R48, desc[UR60][R12.64] ;  /* 0x0000003c0c30d981 */ /* 0x000168000c1e1b00 */
[----:B------:R0:W5:Y:S01]  /*3870*/  @!P5 LDG.E.64 R50, desc[UR60][R14.64] ;  /* 0x0000003c0e32d981 */ /* 0x000162000c1e1b00 */
[----:B------:R-:W-:-:S03]  /*3880*/  ISETP.GE.AND P5, PT, R74, R101, PT ;  /* 0x000000654a00720c */ /* 0x000fc60003fa6270 */
[----:B------:R0:W5:Y:S04]  /*3890*/  @!P6 LDG.E.64 R44, desc[UR60][R12.64+0x40] ;  /* 0x0000403c0c2ce981 */ /* 0x000168000c1e1b00 */
[----:B------:R0:W5:Y:S01]  /*38a0*/  @!P6 LDG.E.64 R46, desc[UR60][R14.64+0x40] ;  /* 0x0000403c0e2ee981 */ /* 0x000162000c1e1b00 */
[----:B------:R-:W-:Y:S02]  /*38b0*/  ISETP.GE.AND P6, PT, R73, R101, PT ;  /* 0x000000654900720c */ /* 0x000fe40003fc6270 */
[----:B------:R-:W-:-:S03]  /*38c0*/  CS2R R38, SRZ ;  /* 0x0000000000267805 */ /* 0x000fc6000001ff00 */
[----:B------:R0:W5:Y:S04]  /*38d0*/  @!P5 LDG.E.64 R40, desc[UR60][R12.64+0x80] ;  /* 0x0000803c0c28d981 */ /* 0x000168000c1e1b00 */
[----:B------:R0:W5:Y:S04]  /*38e0*/  @!P5 LDG.E.64 R42, desc[UR60][R14.64+0x80] ;  /* 0x0000803c0e2ad981 */ /* 0x000168000c1e1b00 */
[----:B------:R0:W5:Y:S04]  /*38f0*/  @!P6 LDG.E.64 R36, desc[UR60][R12.64+0xc0] ;  /* 0x0000c03c0c24e981 */ /* 0x000168000c1e1b00 */
[----:B------:R0:W5:Y:S02]  /*3900*/  @!P6 LDG.E.64 R38, desc[UR60][R14.64+0xc0] ;  /* 0x0000c03c0e26e981 */ /* 0x000164000c1e1b00 */
.L_x_1562:
[----:B------:R-:W-:Y:S05]  /*3910*/  BSYNC B1 ;  /* 0x0000000000017941 */ /* 0x000fea0003800000 */
.L_x_1561:
[----:B------:R-:W2:Y:S01]  /*3920*/  LDL R11, [R1+0x68] ;  /* 0x00006800010b7983 */ /* 0x000ea20000100800 */
[----:B0----5:R-:W-:Y:S02]  /*3930*/  IMAD.MOV.U32 R12, RZ, RZ, R53 ;  /* 0x000000ffff0c7224 */ /* 0x021fe400078e0035 */
[----:B------:R-:W-:Y:S02]  /*3940*/  IMAD.MOV.U32 R13, RZ, RZ, R60 ;  /* 0x000000ffff0d7224 */ /* 0x000fe400078e003c */
[----:B------:R-:W-:Y:S01]  /*3950*/  IMAD.MOV.U32 R14, RZ, RZ, R61 ;  /* 0x000000ffff0e7224 */ /* 0x000fe200078e003d */
[----:B------:R-:W-:Y:S01]  /*3960*/  PRMT R124, R12, 0x7610, R124 ;  /* 0x000076100c7c7816 */ /* 0x000fe2000000007c */
[----:B------:R-:W-:Y:S01]  /*3970*/  IMAD.MOV.U32 R12, RZ, RZ, R57 ;  /* 0x000000ffff0c7224 */ /* 0x000fe200078e0039 */
[----:B------:R-:W-:Y:S01]  /*3980*/  PRMT R109, R109, 0x5410, R13 ;  /* 0x000054106d6d7816 */ /* 0x000fe2000000000d */
[----:B------:R-:W-:Y:S01]  /*3990*/  IMAD.MOV.U32 R13, RZ, RZ, R54 ;  /* 0x000000ffff0d7224 */ /* 0x000fe200078e0036 */
[----:B------:R-:W-:Y:S01]  /*39a0*/  PRMT R110, R110, 0x5410, R14 ;  /* 0x000054106e6e7816 */ /* 0x000fe2000000000e */
[----:B------:R-:W-:Y:S01]  /*39b0*/  IMAD.MOV.U32 R14, RZ, RZ, R55 ;  /* 0x000000ffff0e7224 */ /* 0x000fe200078e0037 */
[----:B------:R-:W-:Y:S01]  /*39c0*/  PRMT R108, R108, 0x5410, R12 ;  /* 0x000054106c6c7816 */ /* 0x000fe2000000000c */
[----:B------:R-:W-:Y:S01]  /*39d0*/  IMAD.MOV.U32 R12, RZ, RZ, R65 ;  /* 0x000000ffff0c7224 */ /* 0x000fe200078e0041 */
[----:B------:R-:W-:-:S02]  /*39e0*/  PRMT R125, R13, 0x7610, R125 ;  /* 0x000076100d7d7816 */ /* 0x000fc4000000007d */
[----:B------:R-:W-:Y:S02]  /*39f0*/  PRMT R126, R14, 0x7610, R126 ;  /* 0x000076100e7e7816 */ /* 0x000fe4000000007e */
[----:B--2---:R-:W-:Y:S01]  /*3a00*/  R2UR UR4, R11 ;  /* 0x000000000b0472ca */ /* 0x004fe200000e0000 */
[----:B------:R-:W-:-:S05]  /*3a10*/  IMAD.MOV.U32 R11, RZ, RZ, R52 ;  /* 0x000000ffff0b7224 */ /* 0x000fca00078e0034 */
[----:B------:R-:W-:Y:S01]  /*3a20*/  PRMT R123, R11, 0x7610, R123 ;  /* 0x000076100b7b7816 */ /* 0x000fe2000000007b */
[----:B------:R-:W-:-:S05]  /*3a30*/  IMAD.MOV.U32 R11, RZ, RZ, R56 ;  /* 0x000000ffff0b7224 */ /* 0x000fca00078e0038 */
[----:B------:R-:W-:Y:S01]  /*3a40*/  PRMT R106, R106, 0x5410, R11 ;  /* 0x000054106a6a7816 */ /* 0x000fe2000000000b */
[----:B------:R-:W-:Y:S01]  /*3a50*/  IMAD.MOV.U32 R11, RZ, RZ, R64 ;  /* 0x000000ffff0b7224 */ /* 0x000fe200078e0040 */
[----:B------:R-:W-:-:S04]  /*3a60*/  UISETP.NE.AND UP0, UPT, UR4, 0x3, UPT ;  /* 0x000000030400788c */ /* 0x000fc8000bf05270 */
[----:B------:R-:W-:Y:S01]  /*3a70*/  PRMT R74, R12, 0x5410, R11 ;  /* 0x000054100c4a7816 */ /* 0x000fe2000000000b */
[----:B------:R-:W-:Y:S01]  /*3a80*/  IMAD.MOV.U32 R11, RZ, RZ, R58 ;  /* 0x000000ffff0b7224 */ /* 0x000fe200078e003a */
[----:B------:R-:W-:Y:S01]  /*3a90*/  PLOP3.LUT P5, PT, PT, PT, UP0, 0x80, 0x0 ;  /* 0x000000000000781c */ /* 0x000fe20003faf008 */
[----:B------:R-:W-:-:S03]  /*3aa0*/  IMAD.MOV.U32 R12, RZ, RZ, R59 ;  /* 0x000000ffff0c7224 */ /* 0x000fc600078e003b */
[----:B------:R-:W-:Y:S01]  /*3ab0*/  PRMT R127, R11, 0x7610, R127 ;  /* 0x000076100b7f7816 */ /* 0x000fe2000000007f */
[----:B------:R-:W-:Y:S01]  /*3ac0*/  IMAD.MOV.U32 R11, RZ, RZ, R62 ;  /* 0x000000ffff0b7224 */ /* 0x000fe200078e003e */
[----:B------:R-:W-:Y:S01]  /*3ad0*/  PRMT R128, R12, 0x7610, R128 ;  /* 0x000076100c807816 */ /* 0x000fe20000000080 */
[----:B------:R-:W-:-:S03]  /*3ae0*/  IMAD.MOV.U32 R12, RZ, RZ, R63 ;  /* 0x000000ffff0c7224 */ /* 0x000fc600078e003f */
[----:B------:R-:W-:Y:S01]  /*3af0*/  PRMT R129, R11, 0x7610, R129 ;  /* 0x000076100b817816 */ /* 0x000fe20000000081 */
[----:B------:R-:W-:Y:S01]  /*3b00*/  IMAD.MOV.U32 R11, RZ, RZ, R66 ;  /* 0x000000ffff0b7224 */ /* 0x000fe200078e0042 */
[----:B------:R-:W-:Y:S01]  /*3b10*/  PRMT R130, R12, 0x7610, R130 ;  /* 0x000076100c827816 */ /* 0x000fe20000000082 */
[----:B------:R-:W-:-:S05]  /*3b20*/  IMAD.MOV.U32 R12, RZ, RZ, R67 ;  /* 0x000000ffff0c7224 */ /* 0x000fca00078e0043 */
[----:B------:R-:W-:Y:S01]  /*3b30*/  PRMT R75, R11, 0x5410, R12 ;  /* 0x000054100b4b7816 */ /* 0x000fe2000000000c */
[----:B------:R-:W-:Y:S02]  /*3b40*/  IMAD.MOV.U32 R11, RZ, RZ, R36 ;  /* 0x000000ffff0b7224 */ /* 0x000fe400078e0024 */
        /* <DEDUP_REMOVED lines=29> */
[----:B------:R-:W-:Y:S02]  /*3d20*/  PRMT R121, R11, 0x7610, R121 ;  /* 0x000076100b797816 */ /* 0x000fe40000000079 */
[----:B------:R-:W-:Y:S01]  /*3d30*/  PRMT R122, R12, 0x7610, R122 ;  /* 0x000076100c7a7816 */ /* 0x000fe2000000007a */
[----:B------:R-:W-:Y:S06]  /*3d40*/  @!P5 BRA `(.L_x_1563) ;  /* 0x000000000004d947 */ /* 0x000fec0003800000 */
[----:B------:R-:W-:Y:S01]  /*3d50*/  BPT.TRAP 0x1 ;  /* 0x000000040000795c */ /* 0x000fe20000300000 */
.L_x_1563:
[----:B------:R-:W2:Y:S01]  /*3d60*/  LDL R11, [R1+0x50] ;  /* 0x00005000010b7983 */ /* 0x000ea20000100800 */
[----:B------:R-:W-:Y:S01]  /*3d70*/  IMAD R88, R200, 0x8, R17 ;  /* 0x00000008c8587824 */ /* 0x000fe200078e0211 */
[----:B------:R-:W-:Y:S01]  /*3d80*/  BSSY B1, `(.L_x_1564) ;  /* 0x0000004000017945 */ /* 0x000fe20003800000 */
[----:B--2---:R-:W-:-:S04]  /*3d90*/  SHF.L.U32 R100, R11, 0x1f, RZ ;  /* 0x0000001f0b647819 */ /* 0x004fc800000006ff */
[----:B------:R-:W0:Y:S02]  /*3da0*/  SYNCS.PHASECHK.TRANS64.TRYWAIT P6, [R88+URZ+0x30890], R100 ;  /* 0x03089064580075a7 */ /* 0x000e2400080c017f */
[----:B0-----:R-:W-:Y:S05]  /*3db0*/  @!P6 BRA `(.L_x_1565) ;  /* 0x000002a00004e947 */ /* 0x001fea0003800000 */
.L_x_1996:
[----:B------:R-:W-:Y:S05]  /*3dc0*/  BSYNC B1 ;  /* 0x0000000000017941 */ /* 0x000fea0003800000 */
.L_x_1564:
[----:B------:R-:W-:-:S03]  /*3dd0*/  UMOV UR4, 0xffffffff ;  /* 0xffffffff00047882 */ /* 0x000fc60000000000 */
[----:B------:R-:W-:Y:S05]  /*3de0*/  BRA.DIV UR4, `(.L_x_1566) ;  /* 0x000002a2040c7947 */ /* 0x000fea000b800000 */
[----:B------:R1:W2:Y:S04]  /*3df0*/  SHFL.IDX PT, R72, R105, RZ, 0x181f ;  /* 0x00181fff69487589 */ /* 0x0002a800000e0000 */
[----:B------:R1:W3:Y:S02]  /*3e00*/  SHFL.IDX PT, R11, R104, RZ, 0x181f ;  /* 0x00181fff680b7589 */ /* 0x0002e400000e0000 */
.L_x_2000:
        /* <DEDUP_REMOVED lines=13> */
[----:B------:R-:W-:Y:S02]  /*3ee0*/  PRMT R65, R75, 0x5410, R65 ;  /* 0x000054104b417816 */ /* 0x000fe40000000041 */
[----:B------:R-:W-:-:S02]  /*3ef0*/  PRMT R64, R74, 0x5432, R64 ;  /* 0x000054324a407816 */ /* 0x000fc40000000040 */
[----:B------:R-:W-:Y:S02]  /*3f00*/  PRMT R67, R74, 0x5410, R73 ;  /* 0x000054104a437816 */ /* 0x000fe40000000049 */
[----:B------:R-:W-:Y:S02]  /*3f10*/  PRMT R73, R75, 0x5432, R66 ;  /* 0x000054324b497816 */ /* 0x000fe40000000042 */
[C---:B0-----:R-:W-:Y:S01]  /*3f20*/  LOP3.LUT R75, R13.reuse, 0xffff0000, RZ, 0xc0, !PT ;  /* 0xffff00000d4b7812 */ /* 0x041fe200078ec0ff */
[----:B------:R-:W-:Y:S01]  /*3f30*/  IMAD.U32 R13, R13, 0x10000, RZ ;  /* 0x000100000d0d7824 */ /* 0x000fe200078e00ff */
[----:B------:R-:W-:Y:S01]  /*3f40*/  LOP3.LUT R74, R65, 0xffff0000, RZ, 0xc0, !PT ;  /* 0xffff0000414a7812 */ /* 0x000fe200078ec0ff */
[C---:B------:R-:W-:Y:S01]  /*3f50*/  IMAD.U32 R103, R67.reuse, 0x10000, RZ ;  /* 0x0001000043677824 */ /* 0x040fe200078e00ff */
[C---:B------:R-:W-:Y:S01]  /*3f60*/  LOP3.LUT R102, R64.reuse, 0xffff0000, RZ, 0xc0, !PT ;  /* 0xffff000040667812 */ /* 0x040fe200078ec0ff */
[----:B------:R-:W-:Y:S01]  /*3f70*/  IMAD.U32 R64, R64, 0x10000, RZ ;  /* 0x0001000040407824 */ /* 0x000fe200078e00ff */
[----:B------:R-:W-:Y:S01]  /*3f80*/  LOP3.LUT R67, R67, 0xffff0000, RZ, 0xc0, !PT ;  /* 0xffff000043437812 */ /* 0x000fe200078ec0ff */
[----:B------:R-:W-:Y:S01]  /*3f90*/  FMUL.FTZ R66, R75, R74 ;  /* 0x0000004a4b427220 */ /* 0x000fe20000410000 */
[----:B------:R-:W-:-:S02]  /*3fa0*/  IMAD.U32 R65, R65, 0x10000, RZ ;  /* 0x0001000041417824 */ /* 0x000fc400078e00ff */
[-C--:B------:R-:W-:Y:S01]  /*3fb0*/  FMUL.FTZ R75, R75, R102.reuse ;  /* 0x000000664b4b7220 */ /* 0x080fe20000410000 */
[C---:B------:R-:W-:Y:S01]  /*3fc0*/  FFMA.FTZ R66, R13.reuse, R102, -R66 ;  /* 0x000000660d427223 */ /* 0x040fe20000010842 */
[C---:B------:R-:W-:Y:S02]  /*3fd0*/  LOP3.LUT R102, R14.reuse, 0xffff0000, RZ, 0xc0, !PT ;  /* 0xffff00000e667812 */ /* 0x040fe400078ec0ff */
        /* <DEDUP_REMOVED lines=14> */
[----:B------:R-:W-:Y:S01]  /*40c0*/  FFMA.FTZ R15, R102, R67, -R15 ;  /* 0x00000043660f7223 */ /* 0x000fe2000001080f */
[----:B------:R-:W-:Y:S01]  /*40d0*/  LOP3.LUT R67, R12, 0xffff0000, RZ, 0xc0, !PT ;  /* 0xffff00000c437812 */ /* 0x000fe200078ec0ff */
[----:B------:R-:W-:Y:S01]  /*40e0*/  FFMA.FTZ R74, R102, R73, R74 ;  /* 0x00000049664a7223 */ /* 0x000fe2000001004a */
[----:B------:R-:W-:-:S03]  /*40f0*/  IMAD.U32 R12, R12, 0x10000, RZ ;  /* 0x000100000c0c7824 */ /* 0x000fc600078e00ff */
[C---:B------:R-:W-:Y:S01]  /*4100*/  FMUL.FTZ R73, R67.reuse, R65 ;  /* 0x0000004143497220 */ /* 0x040fe20000410000 */
[-C--:B------:R-:W-:Y:S01]  /*4110*/  FMUL.FTZ R102, R67, R64.reuse ;  /* 0x0000004043667220 */ /* 0x080fe20000410000 */
[----:B------:R-:W-:Y:S02]  /*4120*/  F2FP.BF16.F32.PACK_AB R15, R74, R15 ;  /* 0x0000000f4a0f723e */ /* 0x000fe400000010ff */
[C---:B------:R-:W-:Y:S01]  /*4130*/  FFMA.FTZ R73, R12.reuse, R64, -R73 ;  /* 0x000000400c497223 */ /* 0x040fe20000010849 */
[----:B------:R-:W-:-:S05]  /*4140*/  FFMA.FTZ R102, R12, R65, R102 ;  /* 0x000000410c667223 */ /* 0x000fca0000010066 */
[----:B------:R-:W-:-:S07]  /*4150*/  F2FP.BF16.F32.PACK_AB R12, R102, R73 ;  /* 0x00000049660c723e */ /* 0x000fce00000010ff */
.L_x_1572:
[----:B------:R-:W-:Y:S05]  /*4160*/  BSYNC B3 ;  /* 0x0000000000037941 */ /* 0x000fea0003800000 */
.L_x_1571:
[----:B---3--:R-:W-:-:S04]  /*4170*/  LEA R64, P0, R18, R11, 0x1 ;  /* 0x0000000b12407211 */ /* 0x008fc800078008ff */
[----:B--2---:R-:W-:-:S05]  /*4180*/  LEA.HI.X R65, R18, R72, R19, 0x1, P0 ;  /* 0x0000004812417211 */ /* 0x004fca00000f0c13 */
[----:B0-----:R4:W-:Y:S04]  /*4190*/  ST.E.128 desc[UR60][R64.64], R12 ;  /* 0x0000000c40007985 */ /* 0x0019e8000c101d3c */
.L_x_1570:
[----:B------:R-:W-:Y:S05]  /*41a0*/  BSYNC B2 ;  /* 0x0000000000027941 */ /* 0x000fea0003800000 */
.L_x_1569:
[----:B------:R-:W-:Y:S01]  /*41b0*/  ISETP.NE.AND P0, PT, R71, RZ, PT ;  /* 0x000000ff4700720c */ /* 0x000fe20003f05270 */
[----:B------:R-:W-:-:S12]  /*41c0*/  BSSY B2, `(.L_x_1573) ;  /* 0x0000037000027945 */ /* 0x000fd80003800000 */
[----:B------:R-:W-:Y:S05]  /*41d0*/  @!P0 BRA `(.L_x_1574) ;  /* 0x0000000000d48947 */ /* 0x000fea0003800000 */
[----:B----4-:R-:W4:Y:S01]  /*41e0*/  LDL R12, [R1+0x18] ;  /* 0x00001800010c7983 */ /* 0x010f220000100800 */
[----:B------:R-:W-:Y:S01]  /*41f0*/  BSSY B3, `(.L_x_1575) ;  /* 0x0000030000037945 */ /* 0x000fe20003800000 */
[----:B----4-:R-:W-:Y:S02]  /*4200*/  ISETP.GE.AND P0, PT, R12, R101, PT ;  /* 0x000000650c00720c */ /* 0x010fe40003f06270 */
[----:B------:R4:W0:Y:S11]  /*4210*/  LDS.128 R12, [R90+0x22400] ;  /* 0x022400005a0c7984 */ /* 0x0008360000000c00 */
        /* <DEDUP_REMOVED lines=8> */
[----:B------:R-:W-:Y:S02]  /*42a0*/  LOP3.LUT R62, R61, 0xffff0000, RZ, 0xc0, !PT ;  /* 0xffff00003d3e7812 */ /* 0x000fe400078ec0ff */
[C---:B------:R-:W-:Y:S01]  /*42b0*/  LOP3.LUT R66, R60.reuse, 0xffff0000, RZ, 0xc0, !PT ;  /* 0xffff00003c427812 */ /* 0x040fe200078ec0ff */
[----:B------:R-:W-:Y:S01]  /*42c0*/  IMAD.U32 R60, R60, 0x10000, RZ ;  /* 0x000100003c3c7824 */ /* 0x000fe200078e00ff */
[----:B------:R-:W-:Y:S01]  /*42d0*/  SHF.R.U32.HI R63, RZ, 0x10, R63 ;  /* 0x00000010ff3f7819 */ /* 0x000fe2000001163f */
[C---:B------:R-:W-:Y:S01]  /*42e0*/  FMUL.FTZ R74, R67.reuse, R62 ;  /* 0x0000003e434a7220 */ /* 0x040fe20000410000 */
        /* <DEDUP_REMOVED lines=23> */
[----:B------:R-:W-:Y:S01]  /*4460*/  IMAD.U32 R66, R61, 0x10000, RZ ;  /* 0x000100003d427824 */ /* 0x000fe200078e00ff */
[C---:B------:R-:W-:Y:S01]  /*4470*/  LOP3.LUT R61, R12.reuse, 0xffff0000, RZ, 0xc0, !PT ;  /* 0xffff00000c3d7812 */ /* 0x040fe200078ec0ff */
[----:B------:R-:W-:Y:S02]  /*4480*/  IMAD.U32 R63, R12, 0x10000, RZ ;  /* 0x000100000c3f7824 */ /* 0x000fe400078e00ff */
[----:B------:R-:W-:Y:S02]  /*4490*/  F2FP.BF16.F32.PACK_AB R15, R15, R64 ;  /* 0x000000400f0f723e */ /* 0x000fe400000010ff */
[C---:B------:R-:W-:Y:S01]  /*44a0*/  FMUL.FTZ R12, R61.reuse, R66 ;  /* 0x000000423d0c7220 */ /* 0x040fe20000410000 */
[----:B------:R-:W-:-:S03]  /*44b0*/  FMUL.FTZ R61, R61, R60 ;  /* 0x0000003c3d3d7220 */ /* 0x000fc60000410000 */
[C---:B------:R-:W-:Y:S01]  /*44c0*/  FFMA.FTZ R12, R63.reuse, R60, -R12 ;  /* 0x0000003c3f0c7223 */ /* 0x040fe2000001080c */
[----:B------:R-:W-:-:S05]  /*44d0*/  FFMA.FTZ R61, R63, R66, R61 ;  /* 0x000000423f3d7223 */ /* 0x000fca000001003d */
[----:B------:R-:W-:-:S07]  /*44e0*/  F2FP.BF16.F32.PACK_AB R12, R61, R12 ;  /* 0x0000000c3d0c723e */ /* 0x000fce00000010ff */
.L_x_1576:
[----:B------:R-:W-:Y:S05]  /*44f0*/  BSYNC B3 ;  /* 0x0000000000037941 */ /* 0x000fea0003800000 */
.L_x_1575:
[----:B---3--:R-:W-:-:S04]  /*4500*/  LEA R60, P0, R201, R11, 0x1 ;  /* 0x0000000bc93c7211 */ /* 0x008fc800078008ff */
[----:B--2---:R-:W-:-:S05]  /*4510*/  LEA.HI.X R61, R201, R72, R224, 0x1, P0 ;  /* 0x00000048c93d7211 */ /* 0x004fca00000f0ce0 */
[----:B0-----:R0:W-:Y:S04]  /*4520*/  ST.E.128 desc[UR60][R60.64], R12 ;  /* 0x0000000c3c007985 */ /* 0x0011e8000c101d3c */
.L_x_1574:
[----:B------:R-:W-:Y:S05]  /*4530*/  BSYNC B2 ;  /* 0x0000000000027941 */ /* 0x000fea0003800000 */
.L_x_1573:
[----:B------:R-:W-:Y:S01]  /*4540*/  ISETP.NE.AND P0, PT, R76, RZ, PT ;  /* 0x000000ff4c00720c */ /* 0x000fe20003f05270 */
[----:B------:R-:W-:-:S12]  /*4550*/  BSSY B2, `(.L_x_1577) ;  /* 0x0000039000027945 */ /* 0x000fd80003800000 */
[----:B------:R-:W-:Y:S05]  /*4560*/  @!P0 BRA `(.L_x_1578) ;  /* 0x0000000000dc8947 */ /* 0x000fea0003800000 */
[----:B0---4-:R-:W4:Y:S01]  /*4570*/  LDL R12, [R1+0x48] ;  /* 0x00004800010c7983 */ /* 0x011f220000100800 */
[----:B------:R-:W-:Y:S01]  /*4580*/  BSSY B3, `(.L_x_1579) ;  /* 0x0000031000037945 */ /* 0x000fe20003800000 */
[----:B----4-:R-:W-:Y:S02]  /*4590*/  ISETP.GE.AND P0, PT, R12, R101, PT ;  /* 0x000000650c00720c */ /* 0x010fe40003f06270 */
[----:B------:R0:W4:Y:S11]  /*45a0*/  LDS.128 R12, [R90+0x24400] ;  /* 0x024400005a0c7984 */ /* 0x0001360000000c00 */
[----:B0-----:R-:W-:Y:S05]  /*45b0*/  @P0 BRA `(.L_x_1580) ;  /* 0x0000000000b40947 */ /* 0x001fea0003800000 */
[--C-:B------:R-:W-:Y:S02]  /*45c0*/  SHF.R.U64 R56, R56, 0x10, R57.reuse ;  /* 0x0000001038387819 */ /* 0x100fe40000001239 */
[----:B------:R-:W-:Y:S02]  /*45d0*/  SHF.R.U32.HI R60, RZ, 0x10, R57 ;  /* 0x00000010ff3c7819 */ /* 0x000fe40000011639 */
[--C-:B------:R-:W-:Y:S02]  /*45e0*/  SHF.R.U64 R57, R58, 0x10, R59.reuse ;  /* 0x000000103a397819 */ /* 0x100fe4000000123b */
[----:B------:R-:W-:Y:S02]  /*45f0*/  SHF.R.U32.HI R61, RZ, 0x10, R59 ;  /* 0x00000010ff3d7819 */ /* 0x000fe4000001163b */
[----:B------:R-:W-:Y:S01]  /*4600*/  PRMT R59, R127, 0x5410, R57 ;  /* 0x000054107f3b7816 */ /* 0x000fe20000000039 */
[----:B----4-:R-:W-:Y:S01]  /*4610*/  IMAD.U32 R57, R13, 0x10000, RZ ;  /* 0x000100000d397824 */ /* 0x010fe200078e00ff */
[----:B------:R-:W-:-:S02]  /*4620*/  PRMT R56, R106, 0x5432, R56 ;  /* 0x000054326a387816 */ /* 0x000fc40000000038 */
[----:B------:R-:W-:Y:S02]  /*4630*/  LOP3.LUT R63, R13, 0xffff0000, RZ, 0xc0, !PT ;  /* 0xffff00000d3f7812 */ /* 0x000fe400078ec0ff */
[----:B------:R-:W-:Y:S02]  /*4640*/  LOP3.LUT R62, R59, 0xffff0000, RZ, 0xc0, !PT ;  /* 0xffff00003b3e7812 */ /* 0x000fe400078ec0ff */
[C---:B------:R-:W-:Y:S01]  /*4650*/  LOP3.LUT R58, R56.reuse, 0xffff0000, RZ, 0xc0, !PT ;  /* 0xffff0000383a7812 */ /* 0x040fe200078ec0ff */
[----:B------:R-:W-:Y:S02]  /*4660*/  IMAD.U32 R56, R56, 0x10000, RZ ;  /* 0x0001000038387824 */ /* 0x000fe400078e00ff */
[C---:B------:R-:W-:Y:S02]  /*4670*/  FMUL.FTZ R64, R63.reuse, R62 ;  /* 0x0000003e3f407220 */ /* 0x040fe40000410000 */
[-C--:B------:R-:W-:Y:S02]  /*4680*/  FMUL.FTZ R13, R63, R58.reuse ;  /* 0x0000003a3f0d7220 */ /* 0x080fe40000410000 */
[----:B------:R-:W-:-:S02]  /*4690*/  FFMA.FTZ R58, R57, R58, -R64 ;  /* 0x0000003a393a7223 */ /* 0x000fc40000010840 */
[----:B------:R-:W-:Y:S01]  /*46a0*/  FFMA.FTZ R57, R57, R62, R13 ;  /* 0x0000003e39397223 */ /* 0x000fe2000001000d */
[----:B------:R-:W-:Y:S02]  /*46b0*/  PRMT R13, R108, 0x5432, R60 ;  /* 0x000054326c0d7816 */ /* 0x000fe4000000003c */
[----:B------:R-:W-:Y:S02]  /*46c0*/  PRMT R60, R128, 0x5410, R61 ;  /* 0x00005410803c7816 */ /* 0x000fe4000000003d */
[----:B------:R-:W-:Y:S01]  /*46d0*/  LOP3.LUT R62, R14, 0xffff0000, RZ, 0xc0, !PT ;  /* 0xffff00000e3e7812 */ /* 0x000fe200078ec0ff */
[C---:B------:R-:W-:Y:S01]  /*46e0*/  IMAD.U32 R63, R13.reuse, 0x10000, RZ ;  /* 0x000100000d3f7824 */ /* 0x040fe200078e00ff */
[----:B------:R-:W-:Y:S01]  /*46f0*/  LOP3.LUT R13, R13, 0xffff0000, RZ, 0xc0, !PT ;  /* 0xffff00000d0d7812 */ /* 0x000fe200078ec0ff */
[----:B------:R-:W-:Y:S01]  /*4700*/  IMAD.U32 R61, R60, 0x10000, RZ ;  /* 0x000100003c3d7824 */ /* 0x000fe200078e00ff */
[----:B------:R-:W-:Y:S01]  /*4710*/  F2FP.BF16.F32.PACK_AB R57, R57, R58 ;  /* 0x0000003a3939723e */ /* 0x000fe200000010ff */
[----:B------:R-:W-:-:S02]  /*4720*/  IMAD.U32 R14, R14, 0x10000, RZ ;  /* 0x000100000e0e7824 */ /* 0x000fc400078e00ff */
[C---:B------:R-:W-:Y:S01]  /*4730*/  FMUL.FTZ R65, R62.reuse, R61 ;  /* 0x0000003d3e417220 */ /* 0x040fe20000410000 */
[----:B------:R-:W-:-:S03]  /*4740*/  FMUL.FTZ R62, R62, R63 ;  /* 0x0000003f3e3e7220 */ /* 0x000fc60000410000 */
[C---:B------:R-:W-:Y:S01]  /*4750*/  FFMA.FTZ R65, R14.reuse, R63, -R65 ;  /* 0x0000003f0e417223 */ /* 0x040fe20000010841 */
[----:B------:R-:W-:Y:S01]  /*4760*/  FFMA.FTZ R62, R14, R61, R62 ;  /* 0x0000003d0e3e7223 */ /* 0x000fe2000001003e */
[----:B------:R-:W-:Y:S01]  /*4770*/  LOP3.LUT R61, R60, 0xffff0000, RZ, 0xc0, !PT ;  /* 0xffff00003c3d7812 */ /* 0x000fe200078ec0ff */
[C---:B------:R-:W-:Y:S01]  /*4780*/  IMAD.U32 R60, R15.reuse, 0x10000, RZ ;  /* 0x000100000f3c7824 */ /* 0x040fe200078e00ff */
[----:B------:R-:W-:-:S05]  /*4790*/  LOP3.LUT R14, R15, 0xffff0000, RZ, 0xc0, !PT ;  /* 0xffff00000f0e7812 */ /* 0x000fca00078ec0ff */
[C---:B------:R-:W-:Y:S01]  /*47a0*/  FMUL.FTZ R15, R14.reuse, R61 ;  /* 0x0000003d0e0f7220 */ /* 0x040fe20000410000 */
[----:B------:R-:W-:-:S03]  /*47b0*/  FMUL.FTZ R14, R14, R13 ;  /* 0x0000000d0e0e7220 */ /* 0x000fc60000410000 */
[C---:B------:R-:W-:Y:S01]  /*47c0*/  FFMA.FTZ R15, R60.reuse, R13, -R15 ;  /* 0x0000000d3c0f7223 */ /* 0x040fe2000001080f */
[----:B------:R-:W-:Y:S01]  /*47d0*/  FFMA.FTZ R14, R60, R61, R14 ;  /* 0x0000003d3c0e7223 */ /* 0x000fe2000001000e */
[C---:B------:R-:W-:Y:S01]  /*47e0*/  LOP3.LUT R13, R12.reuse, 0xffff0000, RZ, 0xc0, !PT ;  /* 0xffff00000c0d7812 */ /* 0x040fe200078ec0ff */
[----:B------:R-:W-:Y:S02]  /*47f0*/  IMAD.U32 R60, R59, 0x10000, RZ ;  /* 0x000100003b3c7824 */ /* 0x000fe400078e00ff */
[----:B------:R-:W-:Y:S01]  /*4800*/  IMAD.U32 R59, R12, 0x10000, RZ ;  /* 0x000100000c3b7824 */ /* 0x000fe200078e00ff */
[----:B------:R-:W-:Y:S01]  /*4810*/  F2FP.BF16.F32.PACK_AB R15, R14, R15 ;  /* 0x0000000f0e0f723e */ /* 0x000fe200000010ff */
[C---:B------:R-:W-:Y:S01]  /*4820*/  FMUL.FTZ R12, R13.reuse, R60 ;  /* 0x0000003c0d0c7220 */ /* 0x040fe20000410000 */
[-C--:B------:R-:W-:Y:S01]  /*4830*/  FMUL.FTZ R13, R13, R56.reuse ;  /* 0x000000380d0d7220 */ /* 0x080fe20000410000 */
[----:B------:R-:W-:Y:S02]  /*4840*/  F2FP.BF16.F32.PACK_AB R14, R62, R65 ;  /* 0x000000413e0e723e */ /* 0x000fe400000010ff */
[C---:B------:R-:W-:Y:S01]  /*4850*/  FFMA.FTZ R12, R59.reuse, R56, -R12 ;  /* 0x000000383b0c7223 */ /* 0x040fe2000001080c */
[----:B------:R-:W-:-:S05]  /*4860*/  FFMA.FTZ R13, R59, R60, R13 ;  /* 0x0000003c3b0d7223 */ /* 0x000fca000001000d */
[----:B------:R-:W-:Y:S01]  /*4870*/  F2FP.BF16.F32.PACK_AB R12, R13, R12 ;  /* 0x0000000c0d0c723e */ /* 0x000fe200000010ff */
[----:B------:R-:W-:-:S07]  /*4880*/  IMAD.MOV.U32 R13, RZ, RZ, R57 ;  /* 0x000000ffff0d7224 */ /* 0x000fce00078e0039 */
.L_x_1580:
[----:B------:R-:W-:Y:S05]  /*4890*/  BSYNC B3 ;  /* 0x0000000000037941 */ /* 0x000fea0003800000 */
.L_x_1579:
[----:B------:R-:W2:Y:S01]  /*48a0*/  LDL R58, [R1+0x8] ;  /* 0x00000800013a7983 */ /* 0x000ea20000100800 */
[----:B---3--:R-:W-:-:S04]  /*48b0*/  LEA R56, P0, R22, R11, 0x1 ;  /* 0x0000000b16387211 */ /* 0x008fc800078008ff */
[----:B--2---:R-:W-:-:S05]  /*48c0*/  LEA.HI.X R57, R22, R72, R58, 0x1, P0 ;  /* 0x0000004816397211 */ /* 0x004fca00000f0c3a */
[----:B----4-:R0:W-:Y:S04]  /*48d0*/  ST.E.128 desc[UR60][R56.64], R12 ;  /* 0x0000000c38007985 */ /* 0x0101e8000c101d3c */
.L_x_1578:
[----:B------:R-:W-:Y:S05]  /*48e0*/  BSYNC B2 ;  /* 0x0000000000027941 */ /* 0x000fea0003800000 */
.L_x_1577:
[----:B------:R-:W-:-:S13]  /*48f0*/  ISETP.NE.AND P0, PT, R77, RZ, PT ;  /* 0x000000ff4d00720c */ /* 0x000fda0003f05270 */
[----:B------:R-:W-:Y:S05]  /*4900*/  @!P0 BRA `(.L_x_1568) ;  /* 0x0000000000dc8947 */ /* 0x000fea0003800000 */
[----:B------:R-:W5:Y:S01]  /*4910*/  LDL R58, [R1+0x4c] ;  /* 0x00004c00013a7983 */ /* 0x000f620000100800 */
[C---:B0--3--:R-:W-:Y:S01]  /*4920*/  LEA R56, P0, R23.reuse, R11, 0x1 ;  /* 0x0000000b17387211 */ /* 0x049fe200078008ff */
[----:B------:R-:W-:Y:S02]  /*4930*/  BSSY B2, `(.L_x_1581) ;  /* 0x0000033000027945 */ /* 0x000fe40003800000 */
[----:B----4-:R0:W3:Y:S01]  /*4940*/  LDS.128 R12, [R90+0x26400] ;  /* 0x026400005a0c7984 */ /* 0x0100e20000000c00 */
[----:B--2---:R-:W-:Y:S02]  /*4950*/  LEA.HI.X R57, R23, R72, R229, 0x1, P0 ;  /* 0x0000004817397211 */ /* 0x004fe400000f0ce5 */
[----:B-----5:R-:W-:-:S13]  /*4960*/  ISETP.GE.AND P6, PT, R58, R101, PT ;  /* 0x000000653a00720c */ /* 0x020fda0003fc6270 */
[----:B0--3--:R-:W-:Y:S05]  /*4970*/  @P6 BRA `(.L_x_1582) ;  /* 0x0000000000b86947 */ /* 0x009fea0003800000 */
[----:B------:R-:W-:Y:S02]  /*4980*/  SHF.R.U64 R54, R54, 0x10, R55 ;  /* 0x0000001036367819 */ /* 0x000fe40000001237 */
[----:B------:R-:W-:Y:S02]  /*4990*/  SHF.R.U64 R52, R52, 0x10, R53 ;  /* 0x0000001034347819 */ /* 0x000fe40000001235 */
[----:B------:R-:W-:Y:S02]  /*49a0*/  PRMT R125, R125, 0x5410, R54 ;  /* 0x000054107d7d7816 */ /* 0x000fe40000000036 */
[----:B------:R-:W-:Y:S01]  /*49b0*/  PRMT R123, R123, 0x5410, R52 ;  /* 0x000054107b7b7816 */ /* 0x000fe20000000034 */
[C---:B------:R-:W-:Y:S01]  /*49c0*/  IMAD.U32 R52, R13.reuse, 0x10000, RZ ;  /* 0x000100000d347824 */ /* 0x040fe200078e00ff */
[----:B------:R-:W-:Y:S02]  /*49d0*/  LOP3.LUT R54, R13, 0xffff0000, RZ, 0xc0, !PT ;  /* 0xffff00000d367812 */ /* 0x000fe400078ec0ff */
[C---:B------:R-:W-:Y:S01]  /*49e0*/  LOP3.LUT R59, R125.reuse, 0xffff0000, RZ, 0xc0, !PT ;  /* 0xffff00007d3b7812 */ /* 0x040fe200078ec0ff */
[----:B------:R-:W-:Y:S01]  /*49f0*/  IMAD.U32 R125, R125, 0x10000, RZ ;  /* 0x000100007d7d7824 */ /* 0x000fe200078e00ff */
[C---:B------:R-:W-:Y:S01]  /*4a00*/  LOP3.LUT R11, R123.reuse, 0xffff0000, RZ, 0xc0, !PT ;  /* 0xffff00007b0b7812 */ /* 0x040fe200078ec0ff */
[----:B------:R-:W-:Y:S01]  /*4a10*/  IMAD.U32 R123, R123, 0x10000, RZ ;  /* 0x000100007b7b7824 */ /* 0x000fe200078e00ff */
[----:B------:R-:W-:Y:S01]  /*4a20*/  SHF.R.U32.HI R55, RZ, 0x10, R55 ;  /* 0x00000010ff377819 */ /* 0x000fe20000011637 */
[C---:B------:R-:W-:Y:S01]  /*4a30*/  FMUL.FTZ R13, R54.reuse, R59 ;  /* 0x0000003b360d7220 */ /* 0x040fe20000410000 */
[----:B------:R-:W-:Y:S01]  /*4a40*/  SHF.R.U32.HI R53, RZ, 0x10, R53 ;  /* 0x00000010ff357819 */ /* 0x000fe20000011635 */
[-C--:B------:R-:W-:Y:S01]  /*4a50*/  FMUL.FTZ R54, R54, R11.reuse ;  /* 0x0000000b36367220 */ /* 0x080fe20000410000 */
[----:B------:R-:W-:Y:S01]  /*4a60*/  PRMT R126, R126, 0x5410, R55 ;  /* 0x000054107e7e7816 */ /* 0x000fe20000000037 */
[----:B------:R-:W-:Y:S01]  /*4a70*/  FFMA.FTZ R11, R52, R11, -R13 ;  /* 0x0000000b340b7223 */ /* 0x000fe2000001080d */
[----:B------:R-:W-:Y:S01]  /*4a80*/  PRMT R124, R124, 0x5410, R53 ;  /* 0x000054107c7c7816 */ /* 0x000fe20000000035 */
[----:B------:R-:W-:Y:S01]  /*4a90*/  FFMA.FTZ R52, R52, R59, R54 ;  /* 0x0000003b34347223 */ /* 0x000fe20000010036 */
[----:B------:R-:W-:Y:S01]  /*4aa0*/  LOP3.LUT R53, R14, 0xffff0000, RZ, 0xc0, !PT ;  /* 0xffff00000e357812 */ /* 0x000fe200078ec0ff */
[----:B------:R-:W-:Y:S01]  /*4ab0*/  IMAD.U32 R54, R126, 0x10000, RZ ;  /* 0x000100007e367824 */ /* 0x000fe200078e00ff */
[----:B------:R-:W-:Y:S01]  /*4ac0*/  LOP3.LUT R55, R15, 0xffff0000, RZ, 0xc0, !PT ;  /* 0xffff00000f377812 */ /* 0x000fe200078ec0ff */
[----:B------:R-:W-:Y:S01]  /*4ad0*/  IMAD.U32 R58, R124, 0x10000, RZ ;  /* 0x000100007c3a7824 */ /* 0x000fe200078e00ff */
[----:B------:R-:W-:Y:S01]  /*4ae0*/  F2FP.BF16.F32.PACK_AB R11, R52, R11 ;  /* 0x0000000b340b723e */ /* 0x000fe200000010ff */
[----:B------:R-:W-:-:S02]  /*4af0*/  IMAD.U32 R13, R14, 0x10000, RZ ;  /* 0x000100000e0d7824 */ /* 0x000fc400078e00ff */
[C---:B------:R-:W-:Y:S01]  /*4b00*/  FMUL.FTZ R14, R53.reuse, R54 ;  /* 0x00000036350e7220 */ /* 0x040fe20000410000 */
[-C--:B------:R-:W-:Y:S01]  /*4b10*/  FMUL.FTZ R53, R53, R58.reuse ;  /* 0x0000003a35357220 */ /* 0x080fe20000410000 */
[----:B------:R-:W-:Y:S02]  /*4b20*/  IMAD.U32 R15, R15, 0x10000, RZ ;  /* 0x000100000f0f7824 */ /* 0x000fe400078e00ff */
[C---:B------:R-:W-:Y:S01]  /*4b30*/  FFMA.FTZ R14, R13.reuse, R58, -R14 ;  /* 0x0000003a0d0e7223 */ /* 0x040fe2000001080e */
[----:B------:R-:W-:Y:S01]  /*4b40*/  FFMA.FTZ R53, R13, R54, R53 ;  /* 0x000000360d357223 */ /* 0x000fe20000010035 */
[----:B------:R-:W-:Y:S02]  /*4b50*/  LOP3.LUT R54, R126, 0xffff0000, RZ, 0xc0, !PT ;  /* 0xffff00007e367812 */ /* 0x000fe400078ec0ff */
[----:B------:R-:W-:Y:S02]  /*4b60*/  LOP3.LUT R13, R124, 0xffff0000, RZ, 0xc0, !PT ;  /* 0xffff00007c0d7812 */ /* 0x000fe400078ec0ff */
[----:B------:R-:W-:Y:S01]  /*4b70*/  F2FP.BF16.F32.PACK_AB R14, R53, R14 ;  /* 0x0000000e350e723e */ /* 0x000fe200000010ff */
[----:B------:R-:W-:-:S02]  /*4b80*/  FMUL.FTZ R58, R55, R54 ;  /* 0x00000036373a7220 */ /* 0x000fc40000410000 */
[-C--:B------:R-:W-:Y:S02]  /*4b90*/  FMUL.FTZ R55, R55, R13.reuse ;  /* 0x0000000d37377220 */ /* 0x080fe40000410000 */
[C---:B------:R-:W-:Y:S01]  /*4ba0*/  FFMA.FTZ R13, R15.reuse, R13, -R58 ;  /* 0x0000000d0f0d7223 */ /* 0x040fe2000001083a */
[C---:B------:R-:W-:Y:S01]  /*4bb0*/  LOP3.LUT R58, R12.reuse, 0xffff0000, RZ, 0xc0, !PT ;  /* 0xffff00000c3a7812 */ /* 0x040fe200078ec0ff */
[----:B------:R-:W-:Y:S01]  /*4bc0*/  FFMA.FTZ R54, R15, R54, R55 ;  /* 0x000000360f367223 */ /* 0x000fe20000010037 */
[----:B------:R-:W-:-:S03]  /*4bd0*/  IMAD.U32 R12, R12, 0x10000, RZ ;  /* 0x000100000c0c7824 */ /* 0x000fc600078e00ff */
[C---:B------:R-:W-:Y:S01]  /*4be0*/  FMUL.FTZ R15, R58.reuse, R125 ;  /* 0x0000007d3a0f7220 */ /* 0x040fe20000410000 */
[----:B------:R-:W-:Y:S01]  /*4bf0*/  FMUL.FTZ R58, R58, R123 ;  /* 0x0000007b3a3a7220 */ /* 0x000fe20000410000 */
[----:B------:R-:W-:Y:S02]  /*4c00*/  F2FP.BF16.F32.PACK_AB R13, R54, R13 ;  /* 0x0000000d360d723e */ /* 0x000fe400000010ff */
[C---:B------:R-:W-:Y:S01]  /*4c10*/  FFMA.FTZ R15, R12.reuse, R123, -R15 ;  /* 0x0000007b0c0f7223 */ /* 0x040fe2000001080f */
[----:B------:R-:W-:-:S05]  /*4c20*/  FFMA.FTZ R58, R12, R125, R58 ;  /* 0x0000007d0c3a7223 */ /* 0x000fca000001003a */
[----:B------:R-:W-:Y:S01]  /*4c30*/  F2FP.BF16.F32.PACK_AB R12, R58, R15 ;  /* 0x0000000f3a0c723e */ /* 0x000fe200000010ff */
[----:B------:R-:W-:Y:S02]  /*4c40*/  IMAD.MOV.U32 R15, RZ, RZ, R13 ;  /* 0x000000ffff0f7224 */ /* 0x000fe400078e000d */
[----:B------:R-:W-:-:S07]  /*4c50*/  IMAD.MOV.U32 R13, RZ, RZ, R11 ;  /* 0x000000ffff0d7224 */ /* 0x000fce00078e000b */
.L_x_1582:
[----:B------:R-:W-:Y:S05]  /*4c60*/  BSYNC B2 ;  /* 0x0000000000027941 */ /* 0x000fea0003800000 */
.L_x_1581:
[----:B------:R0:W-:Y:S02]  /*4c70*/  ST.E.128 desc[UR60][R56.64], R12 ;  /* 0x0000000c38007985 */ /* 0x0001e4000c101d3c */
.L_x_1568:
[----:B------:R-:W-:Y:S05]  /*4c80*/  BSYNC B1 ;  /* 0x0000000000017941 */ /* 0x000fea0003800000 */
.L_x_1567:
[----:B------:R-:W-:-:S03]  /*4c90*/  UMOV UR4, 0xffffffff ;  /* 0xffffffff00047882 */ /* 0x000fc60000000000 */
[----:B------:R-:W-:Y:S05]  /*4ca0*/  BRA.DIV UR4, `(.L_x_1583) ;  /* 0x0000029204a87947 */ /* 0x000fea000b800000 */
[----:B-1----:R-:W1:Y:S04]  /*4cb0*/  SHFL.IDX PT, R105, R105, 0x1, 0x181f ;  /* 0x00381f0069697f89 */ /* 0x002e6800000e0000 */
[----:B------:R-:W0:Y:S02]  /*4cc0*/  SHFL.IDX PT, R104, R104, 0x1, 0x181f ;  /* 0x00381f0068687f89 */ /* 0x000e2400000e0000 */
.L_x_2004:
[----:B------:R-:W-:Y:S05]  /*4cd0*/  @P4 BRA `(.L_x_1584) ;  /* 0x0000003c00744947 */ /* 0x000fea0003800000 */
[----:B------:R-:W-:Y:S01]  /*4ce0*/  ISETP.NE.AND P0, PT, R29, RZ, PT ;  /* 0x000000ff1d00720c */ /* 0x000fe20003f05270 */
[----:B------:R-:W-:-:S12]  /*4cf0*/  BSSY B1, `(.L_x_1585) ;  /* 0x0000037000017945 */ /* 0x000fd80003800000 */
[----:B------:R-:W-:Y:S05]  /*4d00*/  @!P0 BRA `(.L_x_1586) ;  /* 0x0000000000d48947 */ /* 0x000fea0003800000 */
[----:B0---4-:R0:W4:Y:S01]  /*4d10*/  LDS.128 R12, [R90+0x21400] ;  /* 0x021400005a0c7984 */ /* 0x0111220000000c00 */
[----:B------:R-:W-:Y:S01]  /*4d20*/  ISETP.GE.AND P4, PT, R204, R101, PT ;  /* 0x00000065cc00720c */ /* 0x000fe20003f86270 */
[----:B------:R-:W-:Y:S01]  /*4d30*/  BSSY B2, `(.L_x_1587) ;  /* 0x0000031000027945 */ /* 0x000fe20003800000 */
[----:B------:R-:W-:-:S04]  /*4d40*/  LEA R52, P0, R18, R104, 0x1 ;  /* 0x0000006812347211 */ /* 0x000fc800078008ff */
[----:B-1----:R-:W-:-:S07]  /*4d50*/  LEA.HI.X R53, R18, R105, R19, 0x1, P0 ;  /* 0x0000006912357211 */ /* 0x002fce00000f0c13 */
[----:B0-----:R-:W-:Y:S05]  /*4d60*/  @P4 BRA `(.L_x_1588) ;  /* 0x0000000000b44947 */ /* 0x001fea0003800000 */
[--C-:B------:R-:W-:Y:S01]  /*4d70*/  SHF.R.U64 R55, R48, 0x10, R49.reuse ;  /* 0x0000001030377819 */ /* 0x100fe20000001231 */
[----:B----4-:R-:W-:Y:S01]  /*4d80*/  IMAD.U32 R48, R14, 0x10000, RZ ;  /* 0x000100000e307824 */ /* 0x010fe200078e00ff */
[----:B------:R-:W-:Y:S02]  /*4d90*/  SHF.R.U32.HI R56, RZ, 0x10, R49 ;  /* 0x00000010ff387819 */ /* 0x000fe40000011631 */
[----:B------:R-:W-:Y:S02]  /*4da0*/  SHF.R.U64 R49, R50, 0x10, R51 ;  /* 0x0000001032317819 */ /* 0x000fe40000001233 */
[----:B------:R-:W-:Y:S02]  /*4db0*/  PRMT R120, R120, 0x5410, R55 ;  /* 0x0000541078787816 */ /* 0x000fe40000000037 */
[----:B------:R-:W-:Y:S02]  /*4dc0*/  PRMT R122, R122, 0x5410, R49 ;  /* 0x000054107a7a7816 */ /* 0x000fe40000000031 */
[----:B------:R-:W-:-:S02]  /*4dd0*/  SHF.R.U32.HI R50, RZ, 0x10, R51 ;  /* 0x00000010ff327819 */ /* 0x000fc40000011633 */
[----:B------:R-:W-:Y:S02]  /*4de0*/  LOP3.LUT R49, R13, 0xffff0000, RZ, 0xc0, !PT ;  /* 0xffff00000d317812 */ /* 0x000fe400078ec0ff */
[C---:B------:R-:W-:Y:S01]  /*4df0*/  LOP3.LUT R54, R122.reuse, 0xffff0000, RZ, 0xc0, !PT ;  /* 0xffff00007a367812 */ /* 0x040fe200078ec0ff */
[----:B------:R-:W-:Y:S01]  /*4e00*/  IMAD.U32 R122, R122, 0x10000, RZ ;  /* 0x000100007a7a7824 */ /* 0x000fe200078e00ff */
[C---:B------:R-:W-:Y:S01]  /*4e10*/  LOP3.LUT R51, R120.reuse, 0xffff0000, RZ, 0xc0, !PT ;  /* 0xffff000078337812 */ /* 0x040fe200078ec0ff */
[----:B------:R-:W-:Y:S01]  /*4e20*/  IMAD.U32 R120, R120, 0x10000, RZ ;  /* 0x0001000078787824 */ /* 0x000fe200078e00ff */
[----:B------:R-:W-:Y:S01]  /*4e30*/  PRMT R121, R121, 0x5410, R50 ;  /* 0x0000541079797816 */ /* 0x000fe20000000032 */
[----:B------:R-:W-:Y:S01]  /*4e40*/  IMAD.U32 R50, R13, 0x10000, RZ ;  /* 0x000100000d327824 */ /* 0x000fe200078e00ff */
[----:B------:R-:W-:Y:S01]  /*4e50*/  PRMT R119, R119, 0x5410, R56 ;  /* 0x0000541077777816 */ /* 0x000fe20000000038 */
[C---:B------:R-:W-:Y:S01]  /*4e60*/  FMUL.FTZ R55, R49.reuse, R54 ;  /* 0x0000003631377220 */ /* 0x040fe20000410000 */
[----:B------:R-:W-:Y:S01]  /*4e70*/  FMUL.FTZ R57, R49, R51 ;  /* 0x0000003331397220 */ /* 0x000fe20000410000 */
[----:B------:R-:W-:Y:S01]  /*4e80*/  LOP3.LUT R14, R14, 0xffff0000, RZ, 0xc0, !PT ;  /* 0xffff00000e0e7812 */ /* 0x000fe200078ec0ff */
[----:B------:R-:W-:-:S02]  /*4e90*/  IMAD.U32 R13, R121, 0x10000, RZ ;  /* 0x00010000790d7824 */ /* 0x000fc400078e00ff */
[C---:B------:R-:W-:Y:S01]  /*4ea0*/  FFMA.FTZ R49, R50.reuse, R51, -R55 ;  /* 0x0000003332317223 */ /* 0x040fe20000010837 */
[----:B------:R-:W-:Y:S02]  /*4eb0*/  IMAD.U32 R55, R119, 0x10000, RZ ;  /* 0x0001000077377824 */ /* 0x000fe400078e00ff */
[----:B------:R-:W-:Y:S01]  /*4ec0*/  FFMA.FTZ R50, R50, R54, R57 ;  /* 0x0000003632327223 */ /* 0x000fe20000010039 */
[----:B---3--:R-:W-:Y:S01]  /*4ed0*/  LOP3.LUT R11, R15, 0xffff0000, RZ, 0xc0, !PT ;  /* 0xffff00000f0b7812 */ /* 0x008fe200078ec0ff */
[----:B------:R-:W-:Y:S02]  /*4ee0*/  IMAD.U32 R51, R12, 0x10000, RZ ;  /* 0x000100000c337824 */ /* 0x000fe400078e00ff */
[C---:B------:R-:W-:Y:S01]  /*4ef0*/  FMUL.FTZ R59, R14.reuse, R55 ;  /* 0x000000370e3b7220 */ /* 0x040fe20000410000 */
[----:B------:R-:W-:Y:S01]  /*4f00*/  LOP3.LUT R56, R121, 0xffff0000, RZ, 0xc0, !PT ;  /* 0xffff000079387812 */ /* 0x000fe200078ec0ff */
[-C--:B------:R-:W-:Y:S01]  /*4f10*/  FMUL.FTZ R57, R14, R13.reuse ;  /* 0x0000000d0e397220 */ /* 0x080fe20000410000 */
[----:B------:R-:W-:Y:S01]  /*4f20*/  LOP3.LUT R54, R119, 0xffff0000, RZ, 0xc0, !PT ;  /* 0xffff000077367812 */ /* 0x000fe200078ec0ff */
[----:B------:R-:W-:Y:S01]  /*4f30*/  FFMA.FTZ R59, R48, R13, R59 ;  /* 0x0000000d303b7223 */ /* 0x000fe2000001003b */
[----:B------:R-:W-:Y:S01]  /*4f40*/  LOP3.LUT R12, R12, 0xffff0000, RZ, 0xc0, !PT ;  /* 0xffff00000c0c7812 */ /* 0x000fe200078ec0ff */
[----:B------:R-:W-:-:S02]  /*4f50*/  IMAD.U32 R15, R15, 0x10000, RZ ;  /* 0x000100000f0f7824 */ /* 0x000fc400078e00ff */
[----:B------:R-:W-:Y:S01]  /*4f60*/  FFMA.FTZ R14, R48, R55, -R57 ;  /* 0x00000037300e7223 */ /* 0x000fe20000010839 */
[C---:B------:R-:W-:Y:S01]  /*4f70*/  FMUL.FTZ R58, R11.reuse, R56 ;  /* 0x000000380b3a7220 */ /* 0x040fe20000410000 */
[----:B------:R-:W-:Y:S01]  /*4f80*/  FMUL.FTZ R13, R11, R54 ;  /* 0x000000360b0d7220 */ /* 0x000fe20000410000 */
        /* <DEDUP_REMOVED lines=10> */
[----:B------:R-:W-:-:S07]  /*5030*/  F2FP.BF16.F32.PACK_AB R12, R11, R48 ;  /* 0x000000300b0c723e */ /* 0x000fce00000010ff */
.L_x_1588:
[----:B------:R-:W-:Y:S05]  /*5040*/  BSYNC B2 ;  /* 0x0000000000027941 */ /* 0x000fea0003800000 */
.L_x_1587:
[----:B----4-:R0:W-:Y:S02]  /*5050*/  ST.E.128 desc[UR60][R52.64], R12 ;  /* 0x0000000c34007985 */ /* 0x0101e4000c101d3c */
.L_x_1586:
[----:B------:R-:W-:Y:S05]  /*5060*/  BSYNC B1 ;  /* 0x0000000000017941 */ /* 0x000fea0003800000 */
.L_x_1585:
[----:B------:R-:W-:Y:S01]  /*5070*/  ISETP.NE.AND P0, PT, R71, RZ, PT ;  /* 0x000000ff4700720c */ /* 0x000fe20003f05270 */
[----:B------:R-:W-:-:S12]  /*5080*/  BSSY B1, `(.L_x_1589) ;  /* 0x0000038000017945 */ /* 0x000fd80003800000 */
[----:B------:R-:W-:Y:S05]  /*5090*/  @!P0 BRA `(.L_x_1590) ;  /* 0x0000000000d88947 */ /* 0x000fea0003800000 */
[----:B---3--:R-:W3:Y:S01]  /*50a0*/  LDL R11, [R1+0x18] ;  /* 0x00001800010b7983 */ /* 0x008ee20000100800 */
[C---:B0-----:R-:W-:Y:S01]  /*50b0*/  LEA R48, P0, R201.reuse, R104, 0x1 ;  /* 0x00000068c9307211 */ /* 0x041fe200078008ff */
[----:B------:R-:W-:Y:S02]  /*50c0*/  BSSY B2, `(.L_x_1591) ;  /* 0x0000032000027945 */ /* 0x000fe40003800000 */
[----:B----4-:R0:W4:Y:S01]  /*50d0*/  LDS.128 R12, [R90+0x23400] ;  /* 0x023400005a0c7984 */ /* 0x0101220000000c00 */
[----:B-1----:R-:W-:Y:S02]  /*50e0*/  LEA.HI.X R49, R201, R105, R224, 0x1, P0 ;  /* 0x00000069c9317211 */ /* 0x002fe400000f0ce0 */
[----:B---3--:R-:W-:-:S13]  /*50f0*/  ISETP.GE.AND P4, PT, R11, R101, PT ;  /* 0x000000650b00720c */ /* 0x008fda0003f86270 */
[----:B0---4-:R-:W-:Y:S05]  /*5100*/  @P4 BRA `(.L_x_1592) ;  /* 0x0000000000b44947 */ /* 0x011fea0003800000 */
[--C-:B------:R-:W-:Y:S02]  /*5110*/  SHF.R.U64 R46, R46, 0x10, R47.reuse ;  /* 0x000000102e2e7819 */ /* 0x100fe4000000122f */
[----:B------:R-:W-:Y:S02]  /*5120*/  SHF.R.U32.HI R47, RZ, 0x10, R47 ;  /* 0x00000010ff2f7819 */ /* 0x000fe4000001162f */
[--C-:B------:R-:W-:Y:S02]  /*5130*/  SHF.R.U32.HI R51, RZ, 0x10, R45.reuse ;  /* 0x00000010ff337819 */ /* 0x100fe4000001162d */
[----:B------:R-:W-:Y:S01]  /*5140*/  SHF.R.U64 R50, R44, 0x10, R45 ;  /* 0x000000102c327819 */ /* 0x000fe2000000122d */
[----:B------:R-:W-:Y:S01]  /*5150*/  IMAD.U32 R44, R14, 0x10000, RZ ;  /* 0x000100000e2c7824 */ /* 0x000fe200078e00ff */
[----:B------:R-:W-:Y:S02]  /*5160*/  PRMT R118, R118, 0x5410, R47 ;  /* 0x0000541076767816 */ /* 0x000fe4000000002f */
[----:B------:R-:W-:-:S02]  /*5170*/  PRMT R116, R116, 0x5410, R51 ;  /* 0x0000541074747816 */ /* 0x000fc40000000033 */
[----:B------:R-:W-:Y:S01]  /*5180*/  PRMT R115, R115, 0x5410, R50 ;  /* 0x0000541073737816 */ /* 0x000fe20000000032 */
[----:B------:R-:W-:Y:S01]  /*5190*/  IMAD.U32 R52, R118, 0x10000, RZ ;  /* 0x0001000076347824 */ /* 0x000fe200078e00ff */
[----:B------:R-:W-:Y:S01]  /*51a0*/  PRMT R117, R117, 0x5410, R46 ;  /* 0x0000541075757816 */ /* 0x000fe2000000002e */
[----:B------:R-:W-:Y:S01]  /*51b0*/  IMAD.U32 R50, R116, 0x10000, RZ ;  /* 0x0001000074327824 */ /* 0x000fe200078e00ff */
[----:B------:R-:W-:Y:S01]  /*51c0*/  LOP3.LUT R45, R14, 0xffff0000, RZ, 0xc0, !PT ;  /* 0xffff00000e2d7812 */ /* 0x000fe200078ec0ff */
[C---:B------:R-:W-:Y:S01]  /*51d0*/  IMAD.U32 R14, R15.reuse, 0x10000, RZ ;  /* 0x000100000f0e7824 */ /* 0x040fe200078e00ff */
[----:B------:R-:W-:Y:S01]  /*51e0*/  LOP3.LUT R11, R15, 0xffff0000, RZ, 0xc0, !PT ;  /* 0xffff00000f0b7812 */ /* 0x000fe200078ec0ff */
[C---:B------:R-:W-:Y:S01]  /*51f0*/  IMAD.U32 R46, R13.reuse, 0x10000, RZ ;  /* 0x000100000d2e7824 */ /* 0x040fe200078e00ff */
[----:B------:R-:W-:Y:S01]  /*5200*/  LOP3.LUT R15, R13, 0xffff0000, RZ, 0xc0, !PT ;  /* 0xffff00000d0f7812 */ /* 0x000fe200078ec0ff */
[----:B------:R-:W-:Y:S01]  /*5210*/  FMUL.FTZ R55, R45, R52 ;  /* 0x000000342d377220 */ /* 0x000fe20000410000 */
[----:B------:R-:W-:Y:S01]  /*5220*/  LOP3.LUT R51, R117, 0xffff0000, RZ, 0xc0, !PT ;  /* 0xffff000075337812 */ /* 0x000fe200078ec0ff */
[-C--:B------:R-:W-:Y:S01]  /*5230*/  FMUL.FTZ R45, R45, R50.reuse ;  /* 0x000000322d2d7220 */ /* 0x080fe20000410000 */
[----:B------:R-:W-:Y:S01]  /*5240*/  LOP3.LUT R47, R115, 0xffff0000, RZ, 0xc0, !PT ;  /* 0xffff0000732f7812 */ /* 0x000fe200078ec0ff */
[----:B------:R-:W-:Y:S01]  /*5250*/  IMAD.U32 R13, R12, 0x10000, RZ ;  /* 0x000100000c0d7824 */ /* 0x000fe200078e00ff */
[----:B------:R-:W-:Y:S01]  /*5260*/  LOP3.LUT R118, R118, 0xffff0000, RZ, 0xc0, !PT ;  /* 0xffff000076767812 */ /* 0x000fe200078ec0ff */
[C---:B------:R-:W-:Y:S01]  /*5270*/  FMUL.FTZ R53, R15.reuse, R51 ;  /* 0x000000330f357220 */ /* 0x040fe20000410000 */
[----:B------:R-:W-:Y:S01]  /*5280*/  LOP3.LUT R116, R116, 0xffff0000, RZ, 0xc0, !PT ;  /* 0xffff000074747812 */ /* 0x000fe200078ec0ff */
[-C--:B------:R-:W-:Y:S01]  /*5290*/  FMUL.FTZ R54, R15, R47.reuse ;  /* 0x0000002f0f367220 */ /* 0x080fe20000410000 */
[----:B------:R-:W-:Y:S01]  /*52a0*/  LOP3.LUT R15, R12, 0xffff0000, RZ, 0xc0, !PT ;  /* 0xffff00000c0f7812 */ /* 0x000fe200078ec0ff */
[C---:B------:R-:W-:Y:S01]  /*52b0*/  FFMA.FTZ R55, R44.reuse, R50, -R55 ;  /* 0x000000322c377223 */ /* 0x040fe20000010837 */
[----:B------:R-:W-:Y:S01]  /*52c0*/  FFMA.FTZ R52, R44, R52, R45 ;  /* 0x000000342c347223 */ /* 0x000fe2000001002d */
[C---:B------:R-:W-:Y:S01]  /*52d0*/  FFMA.FTZ R12, R46.reuse, R47, -R53 ;  /* 0x0000002f2e0c7223 */ /* 0x040fe20000010835 */
[----:B------:R-:W-:Y:S01]  /*52e0*/  FFMA.FTZ R51, R46, R51, R54 ;  /* 0x000000332e337223 */ /* 0x000fe20000010036 */
[----:B------:R-:W-:-:S02]  /*52f0*/  IMAD.U32 R50, R117, 0x10000, RZ ;  /* 0x0001000075327824 */ /* 0x000fc400078e00ff */
[----:B------:R-:W-:Y:S01]  /*5300*/  FMUL.FTZ R45, R11, R118 ;  /* 0x000000760b2d7220 */ /* 0x000fe20000410000 */
[----:B------:R-:W-:Y:S02]  /*5310*/  IMAD.U32 R46, R115, 0x10000, RZ ;  /* 0x00010000732e7824 */ /* 0x000fe400078e00ff */
[----:B------:R-:W-:Y:S01]  /*5320*/  FMUL.FTZ R11, R11, R116 ;  /* 0x000000740b0b7220 */ /* 0x000fe20000410000 */
[C---:B------:R-:W-:Y:S01]  /*5330*/  FMUL.FTZ R44, R15.reuse, R50 ;  /* 0x000000320f2c7220 */ /* 0x040fe20000410000 */
[C---:B------:R-:W-:Y:S01]  /*5340*/  FFMA.FTZ R45, R14.reuse, R116, -R45 ;  /* 0x000000740e2d7223 */ /* 0x040fe2000001082d */
[----:B------:R-:W-:Y:S01]  /*5350*/  FMUL.FTZ R15, R15, R46 ;  /* 0x0000002e0f0f7220 */ /* 0x000fe20000410000 */
[----:B------:R-:W-:Y:S01]  /*5360*/  FFMA.FTZ R14, R14, R118, R11 ;  /* 0x000000760e0e7223 */ /* 0x000fe2000001000b */
[C---:B------:R-:W-:Y:S02]  /*5370*/  FFMA.FTZ R44, R13.reuse, R46, -R44 ;  /* 0x0000002e0d2c7223 */ /* 0x040fe4000001082c */
[----:B------:R-:W-:Y:S01]  /*5380*/  FFMA.FTZ R15, R13, R50, R15 ;  /* 0x000000320d0f7223 */ /* 0x000fe2000001000f */
[----:B------:R-:W-:-:S02]  /*5390*/  F2FP.BF16.F32.PACK_AB R13, R51, R12 ;  /* 0x0000000c330d723e */ /* 0x000fc400000010ff */
[----:B------:R-:W-:Y:S02]  /*53a0*/  F2FP.BF16.F32.PACK_AB R45, R14, R45 ;  /* 0x0000002d0e2d723e */ /* 0x000fe400000010ff */
[----:B------:R-:W-:Y:S02]  /*53b0*/  F2FP.BF16.F32.PACK_AB R12, R15, R44 ;  /* 0x0000002c0f0c723e */ /* 0x000fe400000010ff */
[----:B------:R-:W-:Y:S01]  /*53c0*/  F2FP.BF16.F32.PACK_AB R14, R52, R55 ;  /* 0x00000037340e723e */ /* 0x000fe200000010ff */
[----:B------:R-:W-:-:S07]  /*53d0*/  IMAD.MOV.U32 R15, RZ, RZ, R45 ;  /* 0x000000ffff0f7224 */ /* 0x000fce00078e002d */
.L_x_1592:
[----:B------:R-:W-:Y:S05]  /*53e0*/  BSYNC B2 ;  /* 0x0000000000027941 */ /* 0x000fea0003800000 */
.L_x_1591:
[----:B------:R0:W-:Y:S02]  /*53f0*/  ST.E.128 desc[UR60][R48.64], R12 ;  /* 0x0000000c30007985 */ /* 0x0001e4000c101d3c */
.L_x_1590:
[----:B------:R-:W-:Y:S05]  /*5400*/  BSYNC B1 ;  /* 0x0000000000017941 */ /* 0x000fea0003800000 */
.L_x_1589:
[----:B------:R-:W-:Y:S01]  /*5410*/  ISETP.NE.AND P0, PT, R76, RZ, PT ;  /* 0x000000ff4c00720c */ /* 0x000fe20003f05270 */
[----:B------:R-:W-:-:S12]  /*5420*/  BSSY B1, `(.L_x_1593) ;  /* 0x0000039000017945 */ /* 0x000fd80003800000 */
[----:B------:R-:W-:Y:S05]  /*5430*/  @!P0 BRA `(.L_x_1594) ;  /* 0x0000000000dc8947 */ /* 0x000fea0003800000 */
[----:B------:R-:W5:Y:S04]  /*5440*/  LDL R46, [R1+0x48] ;  /* 0x00004800012e7983 */ /* 0x000f680000100800 */
[----:B---3--:R-:W1:Y:S01]  /*5450*/  LDL R11, [R1+0x8] ;  /* 0x00000800010b7983 */ /* 0x008e620000100800 */
[----:B0-----:R-:W-:Y:S01]  /*5460*/  LEA R44, P0, R22, R104, 0x1 ;  /* 0x00000068162c7211 */ /* 0x001fe200078008ff */
[----:B------:R-:W-:Y:S02]  /*5470*/  BSSY B2, `(.L_x_1595) ;  /* 0x0000032000027945 */ /* 0x000fe40003800000 */
[----:B----4-:R0:W3:Y:S01]  /*5480*/  LDS.128 R12, [R90+0x25400] ;  /* 0x025400005a0c7984 */ /* 0x0100e20000000c00 */
[----:B-----5:R-:W-:Y:S02]  /*5490*/  ISETP.GE.AND P4, PT, R46, R101, PT ;  /* 0x000000652e00720c */ /* 0x020fe40003f86270 */
[----:B-1----:R-:W-:-:S11]  /*54a0*/  LEA.HI.X R45, R22, R105, R11, 0x1, P0 ;  /* 0x00000069162d7211 */ /* 0x002fd600000f0c0b */
[----:B0--3--:R-:W-:Y:S05]  /*54b0*/  @P4 BRA `(.L_x_1596) ;  /* 0x0000000000b44947 */ /* 0x009fea0003800000 */
[----:B------:R-:W-:Y:S02]  /*54c0*/  SHF.R.U64 R46, R40, 0x10, R41 ;  /* 0x00000010282e7819 */ /* 0x000fe40000001229 */
[----:B------:R-:W-:Y:S02]  /*54d0*/  SHF.R.U64 R40, R42, 0x10, R43 ;  /* 0x000000102a287819 */ /* 0x000fe4000000122b */
        /* <DEDUP_REMOVED lines=12> */
[----:B------:R-:W-:Y:S01]  /*55a0*/  IMAD.U32 R113, R113, 0x10000, RZ ;  /* 0x0001000071717824 */ /* 0x000fe200078e00ff */
[----:B------:R-:W-:Y:S01]  /*55b0*/  LOP3.LUT R42, R14, 0xffff0000, RZ, 0xc0, !PT ;  /* 0xffff00000e2a7812 */ /* 0x000fe200078ec0ff */
[C---:B------:R-:W-:Y:S01]  /*55c0*/  IMAD.U32 R14, R15.reuse, 0x10000, RZ ;  /* 0x000100000f0e7824 */ /* 0x040fe200078e00ff */
[----:B------:R-:W-:Y:S01]  /*55d0*/  LOP3.LUT R11, R15, 0xffff0000, RZ, 0xc0, !PT ;  /* 0xffff00000f0b7812 */ /* 0x000fe200078ec0ff */
[----:B------:R-:W-:-:S02]  /*55e0*/  IMAD.U32 R15, R13, 0x10000, RZ ;  /* 0x000100000d0f7824 */ /* 0x000fc400078e00ff */
[----:B------:R-:W-:Y:S01]  /*55f0*/  FMUL.FTZ R50, R40, R47 ;  /* 0x0000002f28327220 */ /* 0x000fe20000410000 */
[----:B------:R-:W-:Y:S02]  /*5600*/  IMAD.U32 R13, R12, 0x10000, RZ ;  /* 0x000100000c0d7824 */ /* 0x000fe400078e00ff */
[-C--:B------:R-:W-:Y:S01]  /*5610*/  FMUL.FTZ R40, R40, R43.reuse ;  /* 0x0000002b28287220 */ /* 0x080fe20000410000 */
[----:B------:R-:W-:Y:S01]  /*5620*/  LOP3.LUT R12, R12, 0xffff0000, RZ, 0xc0, !PT ;  /* 0xffff00000c0c7812 */ /* 0x000fe200078ec0ff */
[----:B------:R-:W-:Y:S01]  /*5630*/  IMAD.U32 R111, R111, 0x10000, RZ ;  /* 0x000100006f6f7824 */ /* 0x000fe200078e00ff */
[----:B------:R-:W-:Y:S01]  /*5640*/  LOP3.LUT R114, R114, 0xffff0000, RZ, 0xc0, !PT ;  /* 0xffff000072727812 */ /* 0x000fe200078ec0ff */
[C---:B------:R-:W-:Y:S01]  /*5650*/  FFMA.FTZ R50, R15.reuse, R43, -R50 ;  /* 0x0000002b0f327223 */ /* 0x040fe20000010832 */
[----:B------:R-:W-:Y:S01]  /*5660*/  LOP3.LUT R112, R112, 0xffff0000, RZ, 0xc0, !PT ;  /* 0xffff000070707812 */ /* 0x000fe200078ec0ff */
[----:B------:R-:W-:Y:S01]  /*5670*/  FFMA.FTZ R15, R15, R47, R40 ;  /* 0x0000002f0f0f7223 */ /* 0x000fe20000010028 */
[----:B------:R-:W-:Y:S01]  /*5680*/  FMUL.FTZ R40, R12, R113 ;  /* 0x000000710c287220 */ /* 0x000fe20000410000 */
[C---:B------:R-:W-:Y:S01]  /*5690*/  FMUL.FTZ R43, R11.reuse, R114 ;  /* 0x000000720b2b7220 */ /* 0x040fe20000410000 */
[----:B------:R-:W-:Y:S01]  /*56a0*/  FMUL.FTZ R52, R42, R48 ;  /* 0x000000302a347220 */ /* 0x000fe20000410000 */
[----:B------:R-:W-:Y:S01]  /*56b0*/  FMUL.FTZ R11, R11, R112 ;  /* 0x000000700b0b7220 */ /* 0x000fe20000410000 */
[-C--:B------:R-:W-:Y:S01]  /*56c0*/  FMUL.FTZ R12, R12, R111.reuse ;  /* 0x0000006f0c0c7220 */ /* 0x080fe20000410000 */
[----:B------:R-:W-:Y:S01]  /*56d0*/  FMUL.FTZ R42, R42, R46 ;  /* 0x0000002e2a2a7220 */ /* 0x000fe20000410000 */
[C---:B------:R-:W-:Y:S01]  /*56e0*/  FFMA.FTZ R43, R14.reuse, R112, -R43 ;  /* 0x000000700e2b7223 */ /* 0x040fe2000001082b */
[----:B------:R-:W-:Y:S01]  /*56f0*/  FFMA.FTZ R40, R13, R111, -R40 ;  /* 0x0000006f0d287223 */ /* 0x000fe20000010828 */
[----:B------:R-:W-:Y:S01]  /*5700*/  FFMA.FTZ R52, R41, R46, -R52 ;  /* 0x0000002e29347223 */ /* 0x000fe20000010834 */
[----:B------:R-:W-:Y:S01]  /*5710*/  FFMA.FTZ R14, R14, R114, R11 ;  /* 0x000000720e0e7223 */ /* 0x000fe2000001000b */
[----:B------:R-:W-:Y:S01]  /*5720*/  FFMA.FTZ R13, R13, R113, R12 ;  /* 0x000000710d0d7223 */ /* 0x000fe2000001000c */
[----:B------:R-:W-:Y:S01]  /*5730*/  FFMA.FTZ R41, R41, R48, R42 ;  /* 0x0000003029297223 */ /* 0x000fe2000001002a */
[----:B------:R-:W-:-:S02]  /*5740*/  F2FP.BF16.F32.PACK_AB R50, R15, R50 ;  /* 0x000000320f32723e */ /* 0x000fc400000010ff */
[----:B------:R-:W-:Y:S02]  /*5750*/  F2FP.BF16.F32.PACK_AB R15, R14, R43 ;  /* 0x0000002b0e0f723e */ /* 0x000fe400000010ff */
[----:B------:R-:W-:Y:S01]  /*5760*/  F2FP.BF16.F32.PACK_AB R12, R13, R40 ;  /* 0x000000280d0c723e */ /* 0x000fe200000010ff */
[----:B------:R-:W-:Y:S01]  /*5770*/  IMAD.MOV.U32 R13, RZ, RZ, R50 ;  /* 0x000000ffff0d7224 */ /* 0x000fe200078e0032 */
[----:B------:R-:W-:-:S07]  /*5780*/  F2FP.BF16.F32.PACK_AB R14, R41, R52 ;  /* 0x00000034290e723e */ /* 0x000fce00000010ff */
.L_x_1596:
[----:B------:R-:W-:Y:S05]  /*5790*/  BSYNC B2 ;  /* 0x0000000000027941 */ /* 0x000fea0003800000 */
.L_x_1595:
[----:B------:R0:W-:Y:S02]  /*57a0*/  ST.E.128 desc[UR60][R44.64], R12 ;  /* 0x0000000c2c007985 */ /* 0x0001e4000c101d3c */
.L_x_1594:
[----:B------:R-:W-:Y:S05]  /*57b0*/  BSYNC B1 ;  /* 0x0000000000017941 */ /* 0x000fea0003800000 */
.L_x_1593:
[----:B------:R-:W-:-:S13]  /*57c0*/  ISETP.NE.AND P0, PT, R77, RZ, PT ;  /* 0x000000ff4d00720c */ /* 0x000fda0003f05270 */
        /* <DEDUP_REMOVED lines=8> */
[----:B------:R-:W-:Y:S01]  /*5850*/  SHF.R.U64 R43, R36, 0x10, R37 ;  /* 0x00000010242b7819 */ /* 0x000fe20000001225 */
[----:B------:R-:W-:Y:S01]  /*5860*/  IMAD.U32 R36, R14, 0x10000, RZ ;  /* 0x000100000e247824 */ /* 0x000fe200078e00ff */
[--C-:B------:R-:W-:Y:S02]  /*5870*/  SHF.R.U64 R42, R38, 0x10, R39.reuse ;  /* 0x00000010262a7819 */ /* 0x100fe40000001227 */
[----:B------:R-:W-:Y:S02]  /*5880*/  SHF.R.U32.HI R39, RZ, 0x10, R39 ;  /* 0x00000010ff277819 */ /* 0x000fe40000011627 */
[----:B------:R-:W-:Y:S02]  /*5890*/  SHF.R.U32.HI R11, RZ, 0x10, R37 ;  /* 0x00000010ff0b7819 */ /* 0x000fe40000011625 */
[----:B------:R-:W-:Y:S02]  /*58a0*/  PRMT R106, R106, 0x5410, R43 ;  /* 0x000054106a6a7816 */ /* 0x000fe4000000002b */
[----:B------:R-:W-:-:S02]  /*58b0*/  PRMT R109, R109, 0x5410, R42 ;  /* 0x000054106d6d7816 */ /* 0x000fc4000000002a */
[----:B------:R-:W-:Y:S02]  /*58c0*/  PRMT R110, R110, 0x5410, R39 ;  /* 0x000054106e6e7816 */ /* 0x000fe40000000027 */
[----:B------:R-:W-:Y:S01]  /*58d0*/  LOP3.LUT R37, R14, 0xffff0000, RZ, 0xc0, !PT ;  /* 0xffff00000e257812 */ /* 0x000fe200078ec0ff */
[C---:B------:R-:W-:Y:S01]  /*58e0*/  IMAD.U32 R14, R13.reuse, 0x10000, RZ ;  /* 0x000100000d0e7824 */ /* 0x040fe200078e00ff */
[----:B------:R-:W-:Y:S01]  /*58f0*/  PRMT R108, R108, 0x5410, R11 ;  /* 0x000054106c6c7816 */ /* 0x000fe2000000000b */
[----:B------:R-:W-:Y:S01]  /*5900*/  IMAD.U32 R44, R110, 0x10000, RZ ;  /* 0x000100006e2c7824 */ /* 0x000fe200078e00ff */
[----:B------:R-:W-:Y:S01]  /*5910*/  LOP3.LUT R13, R13, 0xffff0000, RZ, 0xc0, !PT ;  /* 0xffff00000d0d7812 */ /* 0x000fe200078ec0ff */
[----:B------:R-:W-:Y:S01]  /*5920*/  IMAD.U32 R11, R12, 0x10000, RZ ;  /* 0x000100000c0b7824 */ /* 0x000fe200078e00ff */
[C---:B------:R-:W-:Y:S01]  /*5930*/  LOP3.LUT R43, R109.reuse, 0xffff0000, RZ, 0xc0, !PT ;  /* 0xffff00006d2b7812 */ /* 0x040fe200078ec0ff */
[----:B------:R-:W-:Y:S01]  /*5940*/  IMAD.U32 R42, R108, 0x10000, RZ ;  /* 0x000100006c2a7824 */ /* 0x000fe200078e00ff */
[----:B------:R-:W-:Y:S01]  /*5950*/  LOP3.LUT R39, R106, 0xffff0000, RZ, 0xc0, !PT ;  /* 0xffff00006a277812 */ /* 0x000fe200078ec0ff */
[----:B------:R-:W-:Y:S01]  /*5960*/  IMAD.U32 R109, R109, 0x10000, RZ ;  /* 0x000100006d6d7824 */ /* 0x000fe200078e00ff */
[----:B------:R-:W-:Y:S01]  /*5970*/  LOP3.LUT R12, R12, 0xffff0000, RZ, 0xc0, !PT ;  /* 0xffff00000c0c7812 */ /* 0x000fe200078ec0ff */
[----:B------:R-:W-:Y:S01]  /*5980*/  FMUL.FTZ R45, R13, R43 ;  /* 0x0000002b0d2d7220 */ /* 0x000fe20000410000 */
[----:B------:R-:W-:Y:S01]  /*5990*/  LOP3.LUT R38, R15, 0xffff0000, RZ, 0xc0, !PT ;  /* 0xffff00000f267812 */ /* 0x000fe200078ec0ff */
[-C--:B------:R-:W-:Y:S01]  /*59a0*/  FMUL.FTZ R46, R13, R39.reuse ;  /* 0x000000270d2e7220 */ /* 0x080fe20000410000 */
[C---:B------:R-:W-:Y:S01]  /*59b0*/  FMUL.FTZ R13, R37.reuse, R44 ;  /* 0x0000002c250d7220 */ /* 0x040fe20000410000 */
[-C--:B------:R-:W-:Y:S01]  /*59c0*/  FMUL.FTZ R37, R37, R42.reuse ;  /* 0x0000002a25257220 */ /* 0x080fe20000410000 */
[----:B------:R-:W-:Y:S01]  /*59d0*/  LOP3.LUT R110, R110, 0xffff0000, RZ, 0xc0, !PT ;  /* 0xffff00006e6e7812 */ /* 0x000fe200078ec0ff */
[----:B------:R-:W-:Y:S01]  /*59e0*/  IMAD.U32 R106, R106, 0x10000, RZ ;  /* 0x000100006a6a7824 */ /* 0x000fe200078e00ff */
[----:B------:R-:W-:Y:S01]  /*59f0*/  LOP3.LUT R108, R108, 0xffff0000, RZ, 0xc0, !PT ;  /* 0xffff00006c6c7812 */ /* 0x000fe200078ec0ff */
[C---:B------:R-:W-:Y:S01]  /*5a00*/  FFMA.FTZ R45, R14.reuse, R39, -R45 ;  /* 0x000000270e2d7223 */ /* 0x040fe2000001082d */
[----:B------:R-:W-:Y:S01]  /*5a10*/  FFMA.FTZ R46, R14, R43, R46 ;  /* 0x0000002b0e2e7223 */ /* 0x000fe2000001002e */
[----:B------:R-:W-:Y:S01]  /*5a20*/  FFMA.FTZ R13, R36, R42, -R13 ;  /* 0x0000002a240d7223 */ /* 0x000fe2000001080d */
[----:B------:R-:W-:Y:S01]  /*5a30*/  FMUL.FTZ R14, R12, R109 ;  /* 0x0000006d0c0e7220 */ /* 0x000fe20000410000 */
[----:B------:R-:W-:Y:S01]  /*5a40*/  FFMA.FTZ R36, R36, R44, R37 ;  /* 0x0000002c24247223 */ /* 0x000fe20000010025 */
[----:B------:R-:W-:Y:S01]  /*5a50*/  FMUL.FTZ R12, R12, R106 ;  /* 0x0000006a0c0c7220 */ /* 0x000fe20000410000 */
[----:B------:R-:W-:-:S02]  /*5a60*/  IMAD.U32 R15, R15, 0x10000, RZ ;  /* 0x000100000f0f7824 */ /* 0x000fc400078e00ff */
[C---:B------:R-:W-:Y:S01]  /*5a70*/  FMUL.FTZ R42, R38.reuse, R110 ;  /* 0x0000006e262a7220 */ /* 0x040fe20000410000 */
        /* <DEDUP_REMOVED lines=9> */
[----:B------:R-:W-:Y:S01]  /*5b10*/  F2FP.BF16.F32.PACK_AB R15, R37, R42 ;  /* 0x0000002a250f723e */ /* 0x000fe200000010ff */
[----:B------:R-:W-:-:S07]  /*5b20*/  IMAD.MOV.U32 R14, RZ, RZ, R36 ;  /* 0x000000ffff0e7224 */ /* 0x000fce00078e0024 */
.L_x_1598:
[----:B------:R-:W-:Y:S05]  /*5b30*/  BSYNC B1 ;  /* 0x0000000000017941 */ /* 0x000fea0003800000 */
.L_x_1597:
[----:B------:R0:W-:Y:S01]  /*5b40*/  ST.E.128 desc[UR60][R40.64], R12 ;  /* 0x0000000c28007985 */ /* 0x0001e2000c101d3c */
[----:B------:R-:W-:Y:S05]  /*5b50*/  BRA `(.L_x_1584) ;  /* 0x0000002c00d47947 */ /* 0x000fea0003800000 */
.L_x_1558:
[----:B------:R-:W2:Y:S01]  /*5b60*/  LDL R36, [R1+0x10] ;  /* 0x0000100001247983 */ /* 0x000ea20000100800 */
        /* <DEDUP_REMOVED lines=9> */
[----:B--2---:R-:W-:Y:S02]  /*5c00*/  ISETP.GE.AND P0, PT, R36, R95, PT ;  /* 0x0000005f2400720c */ /* 0x004fe40003f06270 */
[----:B------:R-:W-:-:S11]  /*5c10*/  CS2R R36, SRZ ;  /* 0x0000000000247805 */ /* 0x000fd6000001ff00 */
[----:B------:R-:W-:Y:S05]  /*5c20*/  @P0 BRA `(.L_x_1600) ;  /* 0x0000000000600947 */ /* 0x000fea0003800000 */
[----:B------:R-:W-:Y:S01]  /*5c30*/  IADD3 R38, P4, R80, R14, RZ ;  /* 0x0000000e50267210 */ /* 0x000fe20007f9e0ff */
[----:B------:R-:W-:Y:S01]  /*5c40*/  ULDC.64 UR4, c[0x0][0x3e8] ;  /* 0x0000fa0000047ab9 */ /* 0x000fe20000000a00 */
[----:B------:R-:W-:Y:S01]  /*5c50*/  IADD3 R36, P6, R84, R12, RZ ;  /* 0x0000000c54247210 */ /* 0x000fe20007fde0ff */
[----:B------:R-:W-:Y:S01]  /*5c60*/  ULDC.64 UR6, c[0x0][0x400] ;  /* 0x0001000000067ab9 */ /* 0x000fe20000000a00 */
[----:B------:R-:W-:Y:S01]  /*5c70*/  LEA R52, P5, R38, UR4, 0x1 ;  /* 0x0000000426347c11 */ /* 0x000fe2000f8a08ff */
[----:B------:R-:W-:Y:S01]  /*5c80*/  IMAD.X R39, R11, 0x1, R32, P4 ;  /* 0x000000010b277824 */ /* 0x000fe200020e0620 */
[----:B------:R-:W-:Y:S01]  /*5c90*/  LEA R56, P4, R36, UR6, 0x1 ;  /* 0x0000000624387c11 */ /* 0x000fe2000f8808ff */
[----:B------:R-:W-:Y:S01]  /*5ca0*/  IMAD.X R37, R72, 0x1, R34, P6 ;  /* 0x0000000148257824 */ /* 0x000fe200030e0622 */
[----:B------:R-:W-:Y:S02]  /*5cb0*/  ISETP.GE.AND P6, PT, R203, R101, PT ;  /* 0x00000065cb00720c */ /* 0x000fe40003fc6270 */
[----:B------:R-:W-:-:S02]  /*5cc0*/  CS2R R42, SRZ ;  /* 0x00000000002a7805 */ /* 0x000fc4000001ff00 */
[----:B------:R-:W-:Y:S02]  /*5cd0*/  LEA.HI.X R53, R38, UR5, R39, 0x1, P5 ;  /* 0x0000000526357c11 */ /* 0x000fe4000a8f0c27 */
[----:B------:R-:W-:Y:S02]  /*5ce0*/  CS2R R40, SRZ ;  /* 0x0000000000287805 */ /* 0x000fe4000001ff00 */
[----:B------:R-:W-:Y:S02]  /*5cf0*/  ISETP.GE.AND P5, PT, R18, R101, PT ;  /* 0x000000651200720c */ /* 0x000fe40003fa6270 */
[----:B------:R-:W-:Y:S02]  /*5d00*/  CS2R R38, SRZ ;  /* 0x0000000000267805 */ /* 0x000fe4000001ff00 */
[----:B------:R-:W-:Y:S02]  /*5d10*/  LEA.HI.X R57, R36, UR7, R37, 0x1, P4 ;  /* 0x0000000724397c11 */ /* 0x000fe4000a0f0c25 */
[----:B------:R-:W-:-:S02]  /*5d20*/  CS2R R36, SRZ ;  /* 0x0000000000247805 */ /* 0x000fc4000001ff00 */
[----:B------:R-:W-:Y:S02]  /*5d30*/  CS2R R50, SRZ ;  /* 0x0000000000327805 */ /* 0x000fe4000001ff00 */
[----:B------:R-:W-:Y:S02]  /*5d40*/  CS2R R48, SRZ ;  /* 0x0000000000307805 */ /* 0x000fe4000001ff00 */
[----:B------:R-:W-:Y:S02]  /*5d50*/  CS2R R46, SRZ ;  /* 0x00000000002e7805 */ /* 0x000fe4000001ff00 */
[----:B------:R-:W-:Y:S01]  /*5d60*/  CS2R R44, SRZ ;  /* 0x00000000002c7805 */ /* 0x000fe2000001ff00 */
[----:B------:R0:W5:Y:S04]  /*5d70*/  @!P6 LDG.E.128 R36, desc[UR60][R52.64+0x80] ;  /* 0x0000803c3424e981 */ /* 0x000168000c1e1d00 */
[----:B------:R0:W5:Y:S04]  /*5d80*/  @!P5 LDG.E.128 R40, desc[UR60][R52.64] ;  /* 0x0000003c3428d981 */ /* 0x000168000c1e1d00 */
[----:B------:R0:W5:Y:S04]  /*5d90*/  @!P5 LDG.E.128 R48, desc[UR60][R56.64] ;  /* 0x0000003c3830d981 */ /* 0x000168000c1e1d00 */
[----:B------:R0:W5:Y:S02]  /*5da0*/  @!P6 LDG.E.128 R44, desc[UR60][R56.64+0x80] ;  /* 0x0000803c382ce981 */ /* 0x000164000c1e1d00 */
.L_x_1600:
[----:B------:R-:W-:Y:S05]  /*5db0*/  BSYNC B1 ;  /* 0x0000000000017941 */ /* 0x000fea0003800000 */
.L_x_1599:
        /* <DEDUP_REMOVED lines=20> */
[----:B------:R-:W-:Y:S02]  /*5f00*/  CS2R R64, SRZ ;  /* 0x0000000000407805 */ /* 0x000fe4000001ff00 */
[----:B------:R-:W-:Y:S02]  /*5f10*/  IADD3.X R72, R34, R72, R21, P5, P6 ;  /* 0x0000004822487210 */ /* 0x000fe40002fec415 */
[----:B------:R-:W-:Y:S02]  /*5f20*/  CS2R R62, SRZ ;  /* 0x00000000003e7805 */ /* 0x000fe4000001ff00 */
[----:B------:R-:W-:Y:S02]  /*5f30*/  LEA R12, P6, R15, UR4, 0x1 ;  /* 0x000000040f0c7c11 */ /* 0x000fe4000f8c08ff */
[----:B------:R-:W-:-:S02]  /*5f40*/  CS2R R60, SRZ ;  /* 0x00000000003c7805 */ /* 0x000fc4000001ff00 */
[----:B------:R-:W-:Y:S02]  /*5f50*/  LEA R14, P5, R11, UR6, 0x1 ;  /* 0x000000060b0e7c11 */ /* 0x000fe4000f8a08ff */
[----:B------:R-:W-:Y:S02]  /*5f60*/  LEA.HI.X R13, R15, UR5, R52, 0x1, P6 ;  /* 0x000000050f0d7c11 */ /* 0x000fe4000b0f0c34 */
[----:B------:R-:W-:Y:S02]  /*5f70*/  CS2R R52, SRZ ;  /* 0x0000000000347805 */ /* 0x000fe4000001ff00 */
[----:B------:R-:W-:Y:S02]  /*5f80*/  LEA.HI.X R15, R11, UR7, R72, 0x1, P5 ;  /* 0x000000070b0f7c11 */ /* 0x000fe4000a8f0c48 */
[-C--:B------:R-:W-:Y:S02]  /*5f90*/  ISETP.GE.AND P6, PT, R18, R101.reuse, PT ;  /* 0x000000651200720c */ /* 0x080fe40003fc6270 */
[----:B------:R-:W-:-:S11]  /*5fa0*/  ISETP.GE.AND P5, PT, R203, R101, PT ;  /* 0x00000065cb00720c */ /* 0x000fd60003fa6270 */
[----:B------:R0:W5:Y:S04]  /*5fb0*/  @!P6 LDG.E.128 R56, desc[UR60][R12.64] ;  /* 0x0000003c0c38e981 */ /* 0x000168000c1e1d00 */
[----:B------:R0:W5:Y:S04]  /*5fc0*/  @!P5 LDG.E.128 R52, desc[UR60][R12.64+0x80] ;  /* 0x0000803c0c34d981 */ /* 0x000168000c1e1d00 */
[----:B------:R0:W5:Y:S04]  /*5fd0*/  @!P6 LDG.E.128 R64, desc[UR60][R14.64] ;  /* 0x0000003c0e40e981 */ /* 0x000168000c1e1d00 */
[----:B------:R0:W5:Y:S02]  /*5fe0*/  @!P5 LDG.E.128 R60, desc[UR60][R14.64+0x80] ;  /* 0x0000803c0e3cd981 */ /* 0x000164000c1e1d00 */
.L_x_1602:
[----:B------:R-:W-:Y:S05]  /*5ff0*/  BSYNC B1 ;  /* 0x0000000000017941 */ /* 0x000fea0003800000 */
.L_x_1601:
[----:B------:R-:W2:Y:S01]  /*6000*/  LDL R11, [R1+0x68] ;  /* 0x00006800010b7983 */ /* 0x000ea20000100800 */
[----:B0----5:R-:W-:Y:S02]  /*6010*/  IMAD.MOV.U32 R12, RZ, RZ, R39 ;  /* 0x000000ffff0c7224 */ /* 0x021fe400078e0027 */
[----:B------:R-:W-:Y:S02]  /*6020*/  IMAD.MOV.U32 R13, RZ, RZ, R42 ;  /* 0x000000ffff0d7224 */ /* 0x000fe400078e002a */
[----:B------:R-:W-:-:S05]  /*6030*/  IMAD.MOV.U32 R14, RZ, RZ, R43 ;  /* 0x000000ffff0e7224 */ /* 0x000fca00078e002b */
[----:B------:R-:W-:Y:S01]  /*6040*/  PRMT R111, R13, 0x5410, R14 ;  /* 0x000054100d6f7816 */ /* 0x000fe2000000000e */
[----:B------:R-:W-:Y:S02]  /*6050*/  IMAD.MOV.U32 R13, RZ, RZ, R46 ;  /* 0x000000ffff0d7224 */ /* 0x000fe400078e002e */
[----:B------:R-:W-:-:S03]  /*6060*/  IMAD.MOV.U32 R14, RZ, RZ, R47 ;  /* 0x000000ffff0e7224 */ /* 0x000fc600078e002f */
[----:B------:R-:W-:Y:S02]  /*6070*/  PRMT R124, R124, 0x5410, R13 ;  /* 0x000054107c7c7816 */ /* 0x000fe4000000000d */
[----:B------:R-:W-:Y:S02]  /*6080*/  PRMT R125, R125, 0x5410, R14 ;  /* 0x000054107d7d7816 */ /* 0x000fe4000000000e */
[----:B--2---:R-:W-:Y:S01]  /*6090*/  R2UR UR4, R11 ;  /* 0x000000000b0472ca */ /* 0x004fe200000e0000 */
[----:B------:R-:W-:-:S05]  /*60a0*/  IMAD.MOV.U32 R11, RZ, RZ, R38 ;  /* 0x000000ffff0b7224 */ /* 0x000fca00078e0026 */
[----:B------:R-:W-:Y:S01]  /*60b0*/  PRMT R122, R12, 0x5410, R11 ;  /* 0x000054100c7a7816 */ /* 0x000fe2000000000b */
[----:B------:R-:W-:Y:S02]  /*60c0*/  IMAD.MOV.U32 R11, RZ, RZ, R36 ;  /* 0x000000ffff0b7224 */ /* 0x000fe400078e0024 */
[----:B------:R-:W-:-:S04]  /*60d0*/  IMAD.MOV.U32 R12, RZ, RZ, R37 ;  /* 0x000000ffff0c7224 */ /* 0x000fc800078e0025 */
[----:B------:R-:W-:Y:S01]  /*60e0*/  UISETP.NE.AND UP0, UPT, UR4, 0x3, UPT ;  /* 0x000000030400788c */ /* 0x000fe2000bf05270 */
[----:B------:R-:W-:Y:S01]  /*60f0*/  PRMT R123, R12, 0x5410, R11 ;  /* 0x000054100c7b7816 */ /* 0x000fe2000000000b */
[----:B------:R-:W-:Y:S02]  /*6100*/  IMAD.MOV.U32 R11, RZ, RZ, R40 ;  /* 0x000000ffff0b7224 */ /* 0x000fe400078e0028 */
[----:B------:R-:W-:Y:S02]  /*6110*/  IMAD.MOV.U32 R12, RZ, RZ, R41 ;  /* 0x000000ffff0c7224 */ /* 0x000fe400078e0029 */
[----:B------:R-:W-:-:S03]  /*6120*/  PLOP3.LUT P5, PT, PT, PT, UP0, 0x80, 0x0 ;  /* 0x000000000000781c */ /* 0x000fc60003faf008 */
[----:B------:R-:W-:Y:S01]  /*6130*/  PRMT R110, R12, 0x5410, R11 ;  /* 0x000054100c6e7816 */ /* 0x000fe2000000000b */
[----:B------:R-:W-:Y:S02]  /*6140*/  IMAD.MOV.U32 R11, RZ, RZ, R44 ;  /* 0x000000ffff0b7224 */ /* 0x000fe400078e002c */
[----:B------:R-:W-:-:S03]  /*6150*/  IMAD.MOV.U32 R12, RZ, RZ, R45 ;  /* 0x000000ffff0c7224 */ /* 0x000fc600078e002d */
[----:B------:R-:W-:Y:S01]  /*6160*/  PRMT R124, R11, 0x7610, R124 ;  /* 0x000076100b7c7816 */ /* 0x000fe2000000007c */
[----:B------:R-:W-:Y:S01]  /*6170*/  IMAD.MOV.U32 R11, RZ, RZ, R50 ;  /* 0x000000ffff0b7224 */ /* 0x000fe200078e0032 */
[----:B------:R-:W-:Y:S01]  /*6180*/  PRMT R126, R126, 0x5410, R12 ;  /* 0x000054107e7e7816 */ /* 0x000fe2000000000c */
        /* <DEDUP_REMOVED lines=29> */
[----:B------:R-:W-:Y:S06]  /*6360*/  @!P5 BRA `(.L_x_1603) ;  /* 0x000000000004d947 */ /* 0x000fec0003800000 */
[----:B------:R-:W-:Y:S01]  /*6370*/  BPT.TRAP 0x1 ;  /* 0x000000040000795c */ /* 0x000fe20000300000 */
.L_x_1603:
[----:B------:R-:W2:Y:S01]  /*6380*/  LDL R11, [R1+0x50] ;  /* 0x00005000010b7983 */ /* 0x000ea20000100800 */
[----:B------:R-:W-:Y:S01]  /*6390*/  IMAD R88, R200, 0x8, R17 ;  /* 0x00000008c8587824 */ /* 0x000fe200078e0211 */
[----:B------:R-:W0:Y:S01]  /*63a0*/  LDC R106, c[0x0][0x2f4] ;  /* 0x0000bd00ff6a7b82 */ /* 0x000e220000000800 */
[----:B------:R-:W-:Y:S01]  /*63b0*/  BSSY B1, `(.L_x_1604) ;  /* 0x0000004000017945 */ /* 0x000fe20003800000 */
[----:B--2---:R-:W-:-:S04]  /*63c0*/  SHF.L.U32 R100, R11, 0x1f, RZ ;  /* 0x0000001f0b647819 */ /* 0x004fc800000006ff */
[----:B------:R-:W1:Y:S02]  /*63d0*/  SYNCS.PHASECHK.TRANS64.TRYWAIT P6, [R88+URZ+0x30890], R100 ;  /* 0x03089064580075a7 */ /* 0x000e6400080c017f */
[----:B01----:R-:W-:Y:S05]  /*63e0*/  @!P6 BRA `(.L_x_1605) ;  /* 0x0000027c0024e947 */ /* 0x003fea0003800000 */
.L_x_2005:
[----:B------:R-:W-:Y:S05]  /*63f0*/  BSYNC B1 ;  /* 0x0000000000017941 */ /* 0x000fea0003800000 */
.L_x_1604:
[----:B------:R-:W-:Y:S01]  /*6400*/  UMOV UR4, 0xffffffff ;  /* 0xffffffff00047882 */ /* 0x000fe20000000000 */
[----:B------:R-:W-:Y:S02]  /*6410*/  IMAD.IADD R107, R106, 0x1, -R91 ;  /* 0x000000016a6b7824 */ /* 0x000fe400078e0a5b */
[----:B------:R-:W-:Y:S05]  /*6420*/  BRA.DIV UR4, `(.L_x_1606) ;  /* 0x0000027e04287947 */ /* 0x000fea000b800000 */
[----:B------:R1:W2:Y:S04]  /*6430*/  SHFL.IDX PT, R103, R105, RZ, 0x181f ;  /* 0x00181fff69677589 */ /* 0x0002a800000e0000 */
[----:B------:R1:W3:Y:S02]  /*6440*/  SHFL.IDX PT, R11, R104, RZ, 0x181f ;  /* 0x00181fff680b7589 */ /* 0x0002e400000e0000 */
.L_x_2009:
[----:B------:R-:W-:Y:S04]  /*6450*/  BSSY B1, `(.L_x_1607) ;  /* 0x0000102000017945 */ /* 0x000fe80003800000 */
[----:B------:R-:W-:Y:S05]  /*6460*/  @P0 BRA `(.L_x_1608) ;  /* 0x0000001000000947 */ /* 0x000fea0003800000 */
[----:B------:R-:W-:Y:S01]  /*6470*/  ISETP.NE.AND P0, PT, R29, RZ, PT ;  /* 0x000000ff1d00720c */ /* 0x000fe20003f05270 */
[----:B------:R-:W-:Y:S01]  /*6480*/  BSSY B2, `(.L_x_1609) ;  /* 0x000007f000027945 */ /* 0x000fe20003800000 */
[----:B---3--:R-:W-:-:S11]  /*6490*/  IMAD.MOV.U32 R102, RZ, RZ, R11 ;  /* 0x000000ffff667224 */ /* 0x008fd600078e000b */
[----:B------:R-:W-:Y:S05]  /*64a0*/  @!P0 BRA `(.L_x_1610) ;  /* 0x0000000400f08947 */ /* 0x000fea0003800000 */
[----:B------:R-:W3:Y:S04]  /*64b0*/  LDL R72, [R1+0x64] ;  /* 0x0000640001487983 */ /* 0x000ee80000100800 */
[----:B------:R-:W4:Y:S04]  /*64c0*/  LDL R15, [R1+0xd0] ;  /* 0x0000d000010f7983 */ /* 0x000f280000100800 */
[----:B------:R-:W5:Y:S01]  /*64d0*/  LDL R14, [R1+0x70] ;  /* 0x00007000010e7983 */ /* 0x000f620000100800 */
[----:B------:R-:W-:Y:S01]  /*64e0*/  SEL R12, R91, R107, !P2 ;  /* 0x0000006b5b0c7207 */ /* 0x000fe20005000000 */
[----:B------:R-:W-:Y:S01]  /*64f0*/  BSSY B3, `(.L_x_1611) ;  /* 0x0000071000037945 */ /* 0x000fe20003800000 */
[----:B------:R-:W-:-:S02]  /*6500*/  ISETP.GE.AND P0, PT, R18, R101, PT ;  /* 0x000000651200720c */ /* 0x000fc40003f06270 */
[----:B------:R-:W-:-:S04]  /*6510*/  SHF.R.S32.HI R13, RZ, 0x1f, R12 ;  /* 0x0000001fff0d7819 */ /* 0x000fc8000001140c */
[----:B------:R-:W-:-:S04]  /*6520*/  LEA.HI R13, R13, R12, RZ, 0x4 ;  /* 0x0000000c0d0d7211 */ /* 0x000fc800078f20ff */
[----:B------:R-:W-:-:S04]  /*6530*/  LEA.HI.SX32 R108, R13, R35, 0x1c ;  /* 0x000000230d6c7211 */ /* 0x000fc800078fe2ff */
[----:B------:R-:W-:-:S04]  /*6540*/  SHF.R.S32.HI R12, RZ, 0x1f, R108 ;  /* 0x0000001fff0c7819 */ /* 0x000fc8000001146c */
[----:B------:R-:W-:Y:S01]  /*6550*/  LEA.HI R12, R12, R108, RZ, 0x3 ;  /* 0x0000006c0c0c7211 */ /* 0x000fe200078f18ff */
[----:B------:R-:W-:-:S04]  /*6560*/  IMAD.SHL.U32 R108, R108, 0x8, RZ ;  /* 0x000000086c6c7824 */ /* 0x000fc800078e00ff */
[----:B------:R-:W-:-:S05]  /*6570*/  IMAD.SHL.U32 R12, R12, 0x200, RZ ;  /* 0x000002000c0c7824 */ /* 0x000fca00078e00ff */
[----:B------:R-:W-:Y:S02]  /*6580*/  LOP3.LUT R12, R12, 0x7ffff000, RZ, 0xc0, !PT ;  /* 0x7ffff0000c0c7812 */ /* 0x000fe400078ec0ff */
[----:B---3--:R-:W-:-:S04]  /*6590*/  LOP3.LUT R13, R72, 0x38, R108, 0xf8, !PT ;  /* 0x00000038480d7812 */ /* 0x008fc800078ef86c */
[----:B----4-:R-:W-:-:S04]  /*65a0*/  LOP3.LUT R13, R13, R15, RZ, 0x3c, !PT ;  /* 0x0000000f0d0d7212 */ /* 0x010fc800078e3cff */
[----:B-----5:R-:W-:-:S05]  /*65b0*/  IADD3 R12, R13, R12, R14 ;  /* 0x0000000c0d0c7210 */ /* 0x020fca0007ffe00e */
        /* <DEDUP_REMOVED lines=9> */
[C---:B------:R-:W-:Y:S02]  /*6650*/  PRMT R40, R110.reuse, 0x5432, R40 ;  /* 0x000054326e287816 */ /* 0x040fe40000000028 */
[----:B------:R-:W-:Y:S02]  /*6660*/  PRMT R109, R110, 0x5410, R109 ;  /* 0x000054106e6d7816 */ /* 0x000fe4000000006d */
[----:B------:R-:W-:Y:S02]  /*6670*/  SHF.R.U32.HI R110, RZ, 0x10, R49 ;  /* 0x00000010ff6e7819 */ /* 0x000fe40000011631 */
[----:B------:R-:W-:-:S02]  /*6680*/  SHF.R.U64 R41, R42, 0x10, R43 ;  /* 0x000000102a297819 */ /* 0x000fc4000000122b */
[----:B------:R-:W-:Y:S02]  /*6690*/  SHF.R.U32.HI R42, RZ, 0x10, R43 ;  /* 0x00000010ff2a7819 */ /* 0x000fe4000001162b */
[----:B------:R-:W-:Y:S02]  /*66a0*/  SHF.R.U64 R43, R48, 0x10, R49 ;  /* 0x00000010302b7819 */ /* 0x000fe40000001231 */
[--C-:B------:R-:W-:Y:S02]  /*66b0*/  SHF.R.U64 R48, R50, 0x10, R51.reuse ;  /* 0x0000001032307819 */ /* 0x100fe40000001233 */
[----:B------:R-:W-:Y:S01]  /*66c0*/  SHF.R.U32.HI R49, RZ, 0x10, R51 ;  /* 0x00000010ff317819 */ /* 0x000fe20000011633 */
[----:B----4-:R-:W-:Y:S01]  /*66d0*/  IMAD.U32 R51, R13, 0x10000, RZ ;  /* 0x000100000d337824 */ /* 0x010fe200078e00ff */
[----:B------:R-:W-:Y:S02]  /*66e0*/  PRMT R110, R113, 0x5432, R110 ;  /* 0x00005432716e7816 */ /* 0x000fe4000000006e */
[----:B------:R-:W-:-:S02]  /*66f0*/  PRMT R41, R111, 0x5410, R41 ;  /* 0x000054106f297816 */ /* 0x000fc40000000029 */
[----:B------:R-:W-:Y:S01]  /*6700*/  PRMT R42, R111, 0x5432, R42 ;  /* 0x000054326f2a7816 */ /* 0x000fe2000000002a */
[----:B------:R-:W-:Y:S01]  /*6710*/  IMAD.U32 R111, R110, 0x10000, RZ ;  /* 0x000100006e6f7824 */ /* 0x000fe200078e00ff */
[C---:B------:R-:W-:Y:S02]  /*6720*/  PRMT R48, R112.reuse, 0x5432, R48 ;  /* 0x0000543270307816 */ /* 0x040fe40000000030 */
[----:B------:R-:W-:Y:S01]  /*6730*/  PRMT R49, R112, 0x5410, R49 ;  /* 0x0000541070317816 */ /* 0x000fe20000000031 */
[----:B---3--:R-:W-:Y:S01]  /*6740*/  IMAD.U32 R112, R73, 0x10000, RZ ;  /* 0x0001000049707824 */ /* 0x008fe200078e00ff */
[----:B------:R-:W-:Y:S01]  /*6750*/  PRMT R43, R113, 0x5410, R43 ;  /* 0x00005410712b7816 */ /* 0x000fe2000000002b */
[----:B------:R-:W-:Y:S01]  /*6760*/  IMAD.U32 R113, R109, 0x10000, RZ ;  /* 0x000100006d717824 */ /* 0x000fe200078e00ff */
[----:B------:R-:W-:Y:S01]  /*6770*/  LOP3.LUT R110, R110, 0xffff0000, RZ, 0xc0, !PT ;  /* 0xffff00006e6e7812 */ /* 0x000fe200078ec0ff */
[C---:B------:R-:W-:Y:S01]  /*6780*/  FMUL.FTZ R50, R112.reuse, R111 ;  /* 0x0000006f70327220 */ /* 0x040fe20000410000 */
[----:B------:R-:W-:Y:S01]  /*6790*/  LOP3.LUT R73, R73, 0xffff0000, RZ, 0xc0, !PT ;  /* 0xffff000049497812 */ /* 0x000fe200078ec0ff */
[----:B------:R-:W-:-:S02]  /*67a0*/  FMUL.FTZ R112, R112, R113 ;  /* 0x0000007170707220 */ /* 0x000fc40000410000 */
[C---:B------:R-:W-:Y:S02]  /*67b0*/  FFMA.FTZ R50, R51.reuse, R113, -R50 ;  /* 0x0000007133327223 */ /* 0x040fe40000010832 */
[----:B------:R-:W-:Y:S01]  /*67c0*/  FFMA.FTZ R51, R51, R111, R112 ;  /* 0x0000006f33337223 */ /* 0x000fe20000010070 */
[----:B------:R-:W-:Y:S01]  /*67d0*/  LOP3.LUT R111, R109, 0xffff0000, RZ, 0xc0, !PT ;  /* 0xffff00006d6f7812 */ /* 0x000fe200078ec0ff */
[----:B------:R-:W-:Y:S01]  /*67e0*/  IMAD.U32 R112, R75, 0x10000, RZ ;  /* 0x000100004b707824 */ /* 0x000fe200078e00ff */
[----:B------:R-:W-:Y:S01]  /*67f0*/  LOP3.LUT R109, R13, 0xffff0000, RZ, 0xc0, !PT ;  /* 0xffff00000d6d7812 */ /* 0x000fe200078ec0ff */
[----:B------:R-:W-:Y:S01]  /*6800*/  FMUL.FTZ R13, R73, R110 ;  /* 0x0000006e490d7220 */ /* 0x000fe20000410000 */
[----:B------:R-:W-:Y:S01]  /*6810*/  LOP3.LUT R75, R75, 0xffff0000, RZ, 0xc0, !PT ;  /* 0xffff00004b4b7812 */ /* 0x000fe200078ec0ff */
[-C--:B------:R-:W-:Y:S02]  /*6820*/  FMUL.FTZ R73, R73, R111.reuse ;  /* 0x0000006f49497220 */ /* 0x080fe40000410000 */
[----:B------:R-:W-:Y:S01]  /*6830*/  FFMA.FTZ R13, R109, R111, -R13 ;  /* 0x0000006f6d0d7223 */ /* 0x000fe2000001080d */
[----:B------:R-:W-:-:S02]  /*6840*/  IMAD.U32 R111, R49, 0x10000, RZ ;  /* 0x00010000316f7824 */ /* 0x000fc400078e00ff */
[----:B------:R-:W-:Y:S01]  /*6850*/  FFMA.FTZ R73, R109, R110, R73 ;  /* 0x0000006e6d497223 */ /* 0x000fe20000010049 */
[----:B------:R-:W-:Y:S01]  /*6860*/  IMAD.U32 R110, R15, 0x10000, RZ ;  /* 0x000100000f6e7824 */ /* 0x000fe200078e00ff */
[----:B------:R-:W-:Y:S01]  /*6870*/  LOP3.LUT R49, R49, 0xffff0000, RZ, 0xc0, !PT ;  /* 0xffff000031317812 */ /* 0x000fe200078ec0ff */
[----:B------:R-:W-:Y:S02]  /*6880*/  IMAD.U32 R109, R42, 0x10000, RZ ;  /* 0x000100002a6d7824 */ /* 0x000fe400078e00ff */
[----:B------:R-:W-:Y:S01]  /*6890*/  FMUL.FTZ R113, R112, R111 ;  /* 0x0000006f70717220 */ /* 0x000fe20000410000 */
[----:B------:R-:W-:Y:S02]  /*68a0*/  LOP3.LUT R42, R42, 0xffff0000, RZ, 0xc0, !PT ;  /* 0xffff00002a2a7812 */ /* 0x000fe400078ec0ff */
[----:B------:R-:W-:Y:S01]  /*68b0*/  LOP3.LUT R15, R15, 0xffff0000, RZ, 0xc0, !PT ;  /* 0xffff00000f0f7812 */ /* 0x000fe200078ec0ff */
[-C--:B------:R-:W-:Y:S01]  /*68c0*/  FFMA.FTZ R113, R110, R109.reuse, -R113 ;  /* 0x0000006d6e717223 */ /* 0x080fe20000010871 */
[----:B------:R-:W-:Y:S01]  /*68d0*/  FMUL.FTZ R109, R112, R109 ;  /* 0x0000006d706d7220 */ /* 0x000fe20000410000 */
[----:B------:R-:W-:Y:S01]  /*68e0*/  F2FP.BF16.F32.PACK_AB R13, R13, R50 ;  /* 0x000000320d0d723e */ /* 0x000fe200000010ff */
[----:B------:R-:W-:Y:S01]  /*68f0*/  IMAD.U32 R50, R72, 0x10000, RZ ;  /* 0x0001000048327824 */ /* 0x000fe200078e00ff */
[----:B------:R-:W-:Y:S01]  /*6900*/  F2FP.BF16.F32.PACK_AB R73, R73, R51 ;  /* 0x000000334949723e */ /* 0x000fe200000010ff */
[----:B------:R-:W-:Y:S01]  /*6910*/  FFMA.FTZ R110, R110, R111, R109 ;  /* 0x0000006f6e6e7223 */ /* 0x000fe2000001006d */
[----:B------:R-:W-:Y:S01]  /*6920*/  FMUL.FTZ R109, R75, R49 ;  /* 0x000000314b6d7220 */ /* 0x000fe20000410000 */
[C---:B------:R-:W-:Y:S01]  /*6930*/  IMAD.U32 R51, R40.reuse, 0x10000, RZ ;  /* 0x0001000028337824 */ /* 0x040fe200078e00ff */
[----:B------:R-:W-:-:S02]  /*6940*/  LOP3.LUT R40, R40, 0xffff0000, RZ, 0xc0, !PT ;  /* 0xffff000028287812 */ /* 0x000fc400078ec0ff */
[-C--:B------:R-:W-:Y:S01]  /*6950*/  FFMA.FTZ R109, R15, R42.reuse, -R109 ;  /* 0x0000002a0f6d7223 */ /* 0x080fe2000001086d */
[----:B------:R-:W-:-:S04]  /*6960*/  FMUL.FTZ R42, R75, R42 ;  /* 0x0000002a4b2a7220 */ /* 0x000fc80000410000 */
[----:B------:R-:W-:Y:S01]  /*6970*/  FFMA.FTZ R15, R15, R49, R42 ;  /* 0x000000310f0f7223 */ /* 0x000fe2000001002a */
[C---:B------:R-:W-:Y:S01]  /*6980*/  IMAD.U32 R49, R43.reuse, 0x10000, RZ ;  /* 0x000100002b317824 */ /* 0x040fe200078e00ff */
[----:B------:R-:W-:Y:S01]  /*6990*/  LOP3.LUT R43, R43, 0xffff0000, RZ, 0xc0, !PT ;  /* 0xffff00002b2b7812 */ /* 0x000fe200078ec0ff */
[----:B------:R-:W-:Y:S01]  /*69a0*/  IMAD.U32 R42, R12, 0x10000, RZ ;  /* 0x000100000c2a7824 */ /* 0x000fe200078e00ff */
[----:B------:R-:W-:Y:S02]  /*69b0*/  F2FP.BF16.F32.PACK_AB R109, R109, R113 ;  /* 0x000000716d6d723e */ /* 0x000fe400000010ff */
[----:B------:R-:W-:Y:S01]  /*69c0*/  F2FP.BF16.F32.PACK_AB R110, R15, R110 ;  /* 0x0000006e0f6e723e */ /* 0x000fe200000010ff */
[C---:B------:R-:W-:Y:S01]  /*69d0*/  FMUL.FTZ R15, R50.reuse, R49 ;  /* 0x00000031320f7220 */ /* 0x040fe20000410000 */
[----:B------:R-:W-:-:S03]  /*69e0*/  FMUL.FTZ R50, R50, R51 ;  /* 0x0000003332327220 */ /* 0x000fc60000410000 */
[C---:B------:R-:W-:Y:S01]  /*69f0*/  FFMA.FTZ R15, R42.reuse, R51, -R15 ;  /* 0x000000332a0f7223 */ /* 0x040fe2000001080f */
[----:B------:R-:W-:Y:S01]  /*6a00*/  FFMA.FTZ R42, R42, R49, R50 ;  /* 0x000000312a2a7223 */ /* 0x000fe20000010032 */
[----:B------:R-:W-:Y:S01]  /*6a10*/  LOP3.LUT R49, R72, 0xffff0000, RZ, 0xc0, !PT ;  /* 0xffff000048317812 */ /* 0x000fe200078ec0ff */
[----:B------:R-:W-:Y:S01]  /*6a20*/  IMAD.U32 R72, R74, 0x10000, RZ ;  /* 0x000100004a487824 */ /* 0x000fe200078e00ff */
[----:B------:R-:W-:Y:S01]  /*6a30*/  LOP3.LUT R50, R12, 0xffff0000, RZ, 0xc0, !PT ;  /* 0xffff00000c327812 */ /* 0x000fe200078ec0ff */
[----:B------:R-:W-:Y:S02]  /*6a40*/  IMAD.MOV.U32 R75, RZ, RZ, R110 ;  /* 0x000000ffff4b7224 */ /* 0x000fe400078e006e */
        /* <DEDUP_REMOVED lines=22> */
[----:B------:R-:W-:Y:S02]  /*6bb0*/  F2FP.BF16.F32.PACK_AB R49, R49, R51 ;  /* 0x000000333131723e */ /* 0x000fe400000010ff */
[----:B------:R-:W-:Y:S01]  /*6bc0*/  F2FP.BF16.F32.PACK_AB R40, R40, R72 ;  /* 0x000000482828723e */ /* 0x000fe200000010ff */
[----:B------:R-:W-:Y:S02]  /*6bd0*/  IMAD.MOV.U32 R72, RZ, RZ, R42 ;  /* 0x000000ffff487224 */ /* 0x000fe400078e002a */
[----:B------:R-:W-:Y:S02]  /*6be0*/  IMAD.MOV.U32 R14, RZ, RZ, R49 ;  /* 0x000000ffff0e7224 */ /* 0x000fe400078e0031 */
[----:B------:R-:W-:-:S07]  /*6bf0*/  IMAD.MOV.U32 R74, RZ, RZ, R40 ;  /* 0x000000ffff4a7224 */ /* 0x000fce00078e0028 */
.L_x_1612:
[----:B------:R-:W-:Y:S05]  /*6c00*/  BSYNC B3 ;  /* 0x0000000000037941 */ /* 0x000fea0003800000 */
.L_x_1611:
[----:B------:R-:W-:-:S04]  /*6c10*/  LEA R40, P0, R68, R11, 0x1 ;  /* 0x0000000b44287211 */ /* 0x000fc800078008ff */
[----:B--2---:R-:W-:Y:S02]  /*6c20*/  LEA.HI.X R41, R68, R103, R86, 0x1, P0 ;  /* 0x0000006744297211 */ /* 0x004fe400000f0c56 */
[----:B------:R-:W-:-:S03]  /*6c30*/  ISETP.GE.AND P0, PT, R108, R106, PT ;  /* 0x0000006a6c00720c */ /* 0x000fc60003f06270 */
[----:B----4-:R2:W-:Y:S10]  /*6c40*/  ST.E.128 desc[UR60][R40.64], R12 ;  /* 0x0000000c28007985 */ /* 0x0105f4000c101d3c */
[----:B--2---:R-:W-:-:S05]  /*6c50*/  @!P0 IMAD.WIDE R12, R108, 0x2, R102 ;  /* 0x000000026c0c8825 */ /* 0x004fca00078e0266 */
[----:B---3--:R3:W-:Y:S02]  /*6c60*/  @!P0 ST.E.128 desc[UR60][R12.64], R72 ;  /* 0x000000480c008985 */ /* 0x0087e4000c101d3c */
.L_x_1610:
[----:B------:R-:W-:Y:S05]  /*6c70*/  BSYNC B2 ;  /* 0x0000000000027941 */ /* 0x000fea0003800000 */
.L_x_1609:
[----:B------:R-:W-:-:S13]  /*6c80*/  ISETP.NE.AND P0, PT, R71, RZ, PT ;  /* 0x000000ff4700720c */ /* 0x000fda0003f05270 */
[----:B------:R-:W-:Y:S05]  /*6c90*/  @!P0 BRA `(.L_x_1608) ;  /* 0x0000000400f48947 */ /* 0x000fea0003800000 */
[----:B------:R-:W4:Y:S04]  /*6ca0*/  LDL R40, [R1+0x64] ;  /* 0x0000640001287983 */ /* 0x000f280000100800 */
[----:B------:R-:W5:Y:S04]  /*6cb0*/  LDL R15, [R1+0xd0] ;  /* 0x0000d000010f7983 */ /* 0x000f680000100800 */
[----:B------:R-:W2:Y:S01]  /*6cc0*/  LDL R14, [R1+0x70] ;  /* 0x00007000010e7983 */ /* 0x000ea20000100800 */
[----:B---3--:R-:W-:Y:S01]  /*6cd0*/  SEL R12, R91, R107, !P1 ;  /* 0x0000006b5b0c7207 */ /* 0x008fe20004800000 */
        /* <DEDUP_REMOVED lines=10> */
[----:B----4-:R-:W-:-:S04]  /*6d80*/  LOP3.LUT R13, R40, 0x38, R48, 0xf8, !PT ;  /* 0x00000038280d7812 */ /* 0x010fc800078ef830 */
[----:B-----5:R-:W-:-:S04]  /*6d90*/  LOP3.LUT R13, R13, R15, RZ, 0x3c, !PT ;  /* 0x0000000f0d0d7212 */ /* 0x020fc800078e3cff */
[----:B--2---:R-:W-:Y:S01]  /*6da0*/  IADD3 R13, R13, R12, R14 ;  /* 0x0000000c0d0d7210 */ /* 0x004fe20007ffe00e */
[----:B------:R-:W-:-:S04]  /*6db0*/  IMAD R12, R200, 0x4000, R5 ;  /* 0x00004000c80c7824 */ /* 0x000fc800078e0205 */
[----:B------:R-:W-:Y:S02]  /*6dc0*/  IMAD R40, R200, 0x4000, R13 ;  /* 0x00004000c8287824 */ /* 0x000fe400078e020d */
[--C-:B------:R-:W-:Y:S02]  /*6dd0*/  IMAD R12, R12, 0x2, R17.reuse ;  /* 0x000000020c0c7824 */ /* 0x100fe400078e0211 */
[----:B------:R-:W-:-:S04]  /*6de0*/  IMAD R40, R40, 0x2, R17 ;  /* 0x0000000228287824 */ /* 0x000fc800078e0211 */
[----:B------:R-:W2:Y:S04]  /*6df0*/  LDS.128 R12, [R12+0x20400] ;  /* 0x020400000c0c7984 */ /* 0x000ea80000000c00 */
[----:B------:R-:W3:Y:S01]  /*6e00*/  LDS.128 R40, [R40+0x20400] ;  /* 0x0204000028287984 */ /* 0x000ee20000000c00 */
[----:B------:R-:W-:Y:S05]  /*6e10*/  @P0 BRA `(.L_x_1614) ;  /* 0x0000000400780947 */ /* 0x000fea0003800000 */
[----:B------:R-:W-:Y:S01]  /*6e20*/  SHF.R.U32.HI R50, RZ, 0x10, R45 ;  /* 0x00000010ff327819 */ /* 0x000fe2000001162d */
[----:B---3--:R-:W-:Y:S01]  /*6e30*/  IMAD.U32 R73, R41, 0x10000, RZ ;  /* 0x0001000029497824 */ /* 0x008fe200078e00ff */
[--C-:B------:R-:W-:Y:S01]  /*6e40*/  SHF.R.U64 R36, R36, 0x10, R37.reuse ;  /* 0x0000001024247819 */ /* 0x100fe20000001225 */
[----:B--2---:R-:W-:Y:S01]  /*6e50*/  IMAD.U32 R51, R13, 0x10000, RZ ;  /* 0x000100000d337824 */ /* 0x004fe200078e00ff */
        /* <DEDUP_REMOVED lines=8> */
[C---:B------:R-:W-:Y:S02]  /*6ee0*/  PRMT R45, R122.reuse, 0x5432, R38 ;  /* 0x000054327a2d7816 */ /* 0x040fe40000000026 */
        /* <DEDUP_REMOVED lines=14> */
[----:B------:R-:W-:Y:S01]  /*6fd0*/  LOP3.LUT R43, R43, 0xffff0000, RZ, 0xc0, !PT ;  /* 0xffff00002b2b7812 */ /* 0x000fe200078ec0ff */
[C---:B------:R-:W-:Y:S01]  /*6fe0*/  IMAD.U32 R72, R46.reuse, 0x10000, RZ ;  /* 0x000100002e487824 */ /* 0x040fe200078e00ff */
[----:B------:R-:W-:Y:S01]  /*6ff0*/  LOP3.LUT R46, R46, 0xffff0000, RZ, 0xc0, !PT ;  /* 0xffff00002e2e7812 */ /* 0x000fe200078ec0ff */
[-C--:B------:R-:W-:Y:S01]  /*7000*/  FFMA.FTZ R13, R51, R37.reuse, -R13 ;  /* 0x00000025330d7223 */ /* 0x080fe2000001080d */
[----:B------:R-:W-:Y:S01]  /*7010*/  FMUL.FTZ R37, R41, R37 ;  /* 0x0000002529257220 */ /* 0x000fe20000410000 */
[----:B------:R-:W-:Y:S01]  /*7020*/  FMUL.FTZ R41, R73, R72 ;  /* 0x0000004849297220 */ /* 0x000fe20000410000 */
[----:B------:R-:W-:-:S02]  /*7030*/  PRMT R39, R124, 0x5410, R39 ;  /* 0x000054107c277816 */ /* 0x000fc40000000027 */
        /* <DEDUP_REMOVED lines=8> */
[----:B------:R-:W-:Y:S02]  /*70c0*/  F2FP.BF16.F32.PACK_AB R37, R37, R47 ;  /* 0x0000002f2525723e */ /* 0x000fe400000010ff */
[----:B------:R-:W-:Y:S01]  /*70d0*/  PRMT R44, R124, 0x5432, R44 ;  /* 0x000054327c2c7816 */ /* 0x000fe2000000002c */
[----:B------:R-:W-:Y:S01]  /*70e0*/  FFMA.FTZ R50, R51, R72, R50 ;  /* 0x0000004833327223 */ /* 0x000fe20000010032 */
[----:B------:R-:W-:Y:S01]  /*70f0*/  FMUL.FTZ R51, R43, R46 ;  /* 0x0000002e2b337220 */ /* 0x000fe20000410000 */
[----:B------:R-:W-:-:S03]  /*7100*/  F2FP.BF16.F32.PACK_AB R13, R13, R49 ;  /* 0x000000310d0d723e */ /* 0x000fc600000010ff */
        /* <DEDUP_REMOVED lines=47> */
.L_x_1614:
[----:B------:R-:W-:Y:S05]  /*7400*/  BSYNC B2 ;  /* 0x0000000000027941 */ /* 0x000fea0003800000 */
.L_x_1613:
[----:B------:R-:W-:Y:S02]  /*7410*/  ISETP.GE.AND P0, PT, R48, R106, PT ;  /* 0x0000006a3000720c */ /* 0x000fe40003f06270 */
[----:B------:R-:W-:-:S04]  /*7420*/  LEA R36, P6, R70, R11, 0x1 ;  /* 0x0000000b46247211 */ /* 0x000fc800078c08ff */
[----:B------:R-:W-:-:S05]  /*7430*/  LEA.HI.X R37, R70, R103, R87, 0x1, P6 ;  /* 0x0000006746257211 */ /* 0x000fca00030f0c57 */
[----:B--2---:R4:W-:Y:S02]  /*7440*/  ST.E.128 desc[UR60][R36.64], R12 ;  /* 0x0000000c24007985 */ /* 0x0049e4000c101d3c */
[----:B------:R-:W-:-:S05]  /*7450*/  @!P0 IMAD.WIDE R38, R48, 0x2, R102 ;  /* 0x0000000230268825 */ /* 0x000fca00078e0266 */
[----:B---3--:R4:W-:Y:S02]  /*7460*/  @!P0 ST.E.128 desc[UR60][R38.64], R40 ;  /* 0x0000002826008985 */ /* 0x0089e4000c101d3c */
.L_x_1608:
[----:B------:R-:W-:Y:S05]  /*7470*/  BSYNC B1 ;  /* 0x0000000000017941 */ /* 0x000fea0003800000 */
.L_x_1607:
[----:B------:R-:W-:-:S03]  /*7480*/  UMOV UR4, 0xffffffff ;  /* 0xffffffff00047882 */ /* 0x000fc60000000000 */
[----:B------:R-:W-:Y:S05]  /*7490*/  BRA.DIV UR4, `(.L_x_1615) ;  /* 0x0000026e04587947 */ /* 0x000fea000b800000 */
[----:B-1----:R-:W1:Y:S04]  /*74a0*/  SHFL.IDX PT, R105, R105, 0x1, 0x181f ;  /* 0x00381f0069697f89 */ /* 0x002e6800000e0000 */
[----:B------:R-:W0:Y:S02]  /*74b0*/  SHFL.IDX PT, R104, R104, 0x1, 0x181f ;  /* 0x00381f0068687f89 */ /* 0x000e2400000e0000 */
.L_x_2013:
[----:B------:R-:W-:Y:S05]  /*74c0*/  @P4 BRA `(.L_x_1584) ;  /* 0x0000001400784947 */ /* 0x000fea0003800000 */
[----:B------:R-:W-:Y:S01]  /*74d0*/  ISETP.NE.AND P0, PT, R29, RZ, PT ;  /* 0x000000ff1d00720c */ /* 0x000fe20003f05270 */
[----:B------:R-:W-:Y:S01]  /*74e0*/  BSSY B1, `(.L_x_1616) ;  /* 0x000007f000017945 */ /* 0x000fe20003800000 */
[----:B0---4-:R-:W-:Y:S02]  /*74f0*/  IMAD.MOV.U32 R40, RZ, RZ, R104 ;  /* 0x000000ffff287224 */ /* 0x011fe400078e0068 */
[----:B-1----:R-:W-:-:S09]  /*7500*/  IMAD.MOV.U32 R41, RZ, RZ, R105 ;  /* 0x000000ffff297224 */ /* 0x002fd200078e0069 */
[----:B------:R-:W-:Y:S05]  /*7510*/  @!P0 BRA `(.L_x_1617) ;  /* 0x0000000400ec8947 */ /* 0x000fea0003800000 */
[----:B------:R-:W4:Y:S04]  /*7520*/  LDL R15, [R1+0x60] ;  /* 0x00006000010f7983 */ /* 0x000f280000100800 */
[----:B------:R-:W5:Y:S04]  /*7530*/  LDL R14, [R1+0xcc] ;  /* 0x0000cc00010e7983 */ /* 0x000f680000100800 */
[----:B---3--:R-:W3:Y:S01]  /*7540*/  LDL R13, [R1+0x6c] ;  /* 0x00006c00010d7983 */ /* 0x008ee20000100800 */
[----:B------:R-:W-:Y:S01]  /*7550*/  SEL R11, R91, R107, !P2 ;  /* 0x0000006b5b0b7207 */ /* 0x000fe20005000000 */
[----:B------:R-:W-:Y:S01]  /*7560*/  BSSY B2, `(.L_x_1618) ;  /* 0x0000071000027945 */ /* 0x000fe20003800000 */
[----:B------:R-:W-:-:S02]  /*7570*/  ISETP.GE.AND P0, PT, R18, R101, PT ;  /* 0x000000651200720c */ /* 0x000fc40003f06270 */
[----:B------:R-:W-:-:S04]  /*7580*/  SHF.R.S32.HI R12, RZ, 0x1f, R11 ;  /* 0x0000001fff0c7819 */ /* 0x000fc8000001140b */
[----:B------:R-:W-:-:S04]  /*7590*/  LEA.HI R12, R12, R11, RZ, 0x4 ;  /* 0x0000000b0c0c7211 */ /* 0x000fc800078f20ff */
[----:B------:R-:W-:-:S04]  /*75a0*/  LEA.HI.SX32 R12, R12, R35, 0x1c ;  /* 0x000000230c0c7211 */ /* 0x000fc800078fe2ff */
[----:B------:R-:W-:Y:S01]  /*75b0*/  SHF.R.S32.HI R11, RZ, 0x1f, R12 ;  /* 0x0000001fff0b7819 */ /* 0x000fe2000001140c */
[----:B------:R-:W-:-:S03]  /*75c0*/  IMAD.SHL.U32 R44, R12, 0x8, RZ ;  /* 0x000000080c2c7824 */ /* 0x000fc600078e00ff */
[----:B------:R-:W-:Y:S02]  /*75d0*/  LEA.HI R12, R11, R12, RZ, 0x3 ;  /* 0x0000000c0b0c7211 */ /* 0x000fe400078f18ff */
[----:B------:R-:W-:-:S03]  /*75e0*/  ISETP.GE.AND P4, PT, R44, R106, PT ;  /* 0x0000006a2c00720c */ /* 0x000fc60003f86270 */
[----:B------:R-:W-:-:S05]  /*75f0*/  IMAD.SHL.U32 R12, R12, 0x200, RZ ;  /* 0x000002000c0c7824 */ /* 0x000fca00078e00ff */
[----:B------:R-:W-:Y:S02]  /*7600*/  LOP3.LUT R12, R12, 0x7ffff000, RZ, 0xc0, !PT ;  /* 0x7ffff0000c0c7812 */ /* 0x000fe400078ec0ff */
[----:B----4-:R-:W-:-:S04]  /*7610*/  LOP3.LUT R11, R15, 0x38, R44, 0xf8, !PT ;  /* 0x000000380f0b7812 */ /* 0x010fc800078ef82c */
[----:B-----5:R-:W-:-:S04]  /*7620*/  LOP3.LUT R11, R11, R14, RZ, 0x3c, !PT ;  /* 0x0000000e0b0b7212 */ /* 0x020fc800078e3cff */
[----:B---3--:R-:W-:Y:S01]  /*7630*/  IADD3 R11, R11, R12, R13 ;  /* 0x0000000c0b0b7210 */ /* 0x008fe20007ffe00d */
[----:B------:R-:W-:-:S04]  /*7640*/  IMAD R12, R200, 0x4000, R4 ;  /* 0x00004000c80c7824 */ /* 0x000fc800078e0204 */
        /* <DEDUP_REMOVED lines=9> */
[----:B------:R-:W-:Y:S01]  /*76e0*/  IMAD.U32 R50, R39, 0x10000, RZ ;  /* 0x0001000027327824 */ /* 0x000fe200078e00ff */
[----:B------:R-:W-:Y:S01]  /*76f0*/  PRMT R45, R121, 0x5432, R42 ;  /* 0x00005432792d7816 */ /* 0x000fe2000000002a */
[----:B0-----:R-:W-:Y:S01]  /*7700*/  IMAD.U32 R42, R13, 0x10000, RZ ;  /* 0x000100000d2a7824 */ /* 0x001fe200078e00ff */
        /* <DEDUP_REMOVED lines=50> */
[----:B------:R-:W-:Y:S01]  /*7a30*/  FMUL.FTZ R48, R48, R45 ;  /* 0x0000002d30307220 */ /* 0x000fe20000410000 */
[----:B------:R-:W-:Y:S01]  /*7a40*/  IMAD.U32 R51, R120, 0x10000, RZ ;  /* 0x0001000078337824 */ /* 0x000fe200078e00ff */
[----:B------:R-:W-:Y:S01]  /*7a50*/  F2FP.BF16.F32.PACK_AB R39, R39, R49 ;  /* 0x000000312727723e */ /* 0x000fe200000010ff */
[C---:B------:R-:W-:Y:S01]  /*7a60*/  FFMA.FTZ R47, R15.reuse, R45, -R47 ;  /* 0x0000002d0f2f7223 */ /* 0x040fe2000001082f */
[----:B------:R-:W-:Y:S01]  /*7a70*/  FFMA.FTZ R48, R15, R37, R48 ;  /* 0x000000250f307223 */ /* 0x000fe20000010030 */
[----:B------:R-:W-:Y:S01]  /*7a80*/  LOP3.LUT R15, R12, 0xffff0000, RZ, 0xc0, !PT ;  /* 0xffff00000c0f7812 */ /* 0x000fe200078ec0ff */
[C---:B------:R-:W-:Y:S01]  /*7a90*/  FMUL.FTZ R12, R36.reuse, R64 ;  /* 0x00000040240c7220 */ /* 0x040fe20000410000 */
[----:B------:R-:W-:Y:S01]  /*7aa0*/  FMUL.FTZ R37, R36, R56 ;  /* 0x0000003824257220 */ /* 0x000fe20000410000 */
[C---:B------:R-:W-:Y:S01]  /*7ab0*/  IMAD.U32 R36, R38.reuse, 0x10000, RZ ;  /* 0x0001000026247824 */ /* 0x040fe200078e00ff */
[----:B------:R-:W-:Y:S01]  /*7ac0*/  LOP3.LUT R38, R38, 0xffff0000, RZ, 0xc0, !PT ;  /* 0xffff000026267812 */ /* 0x000fe200078ec0ff */
[----:B------:R-:W-:-:S02]  /*7ad0*/  IMAD.U32 R45, R118, 0x10000, RZ ;  /* 0x00010000762d7824 */ /* 0x000fc400078e00ff */
[C---:B------:R-:W-:Y:S01]  /*7ae0*/  FFMA.FTZ R12, R15.reuse, R56, -R12 ;  /* 0x000000380f0c7223 */ /* 0x040fe2000001080c */
[----:B------:R-:W-:Y:S01]  /*7af0*/  FFMA.FTZ R15, R15, R64, R37 ;  /* 0x000000400f0f7223 */ /* 0x000fe20000010025 */
[----:B------:R-:W-:Y:S02]  /*7b00*/  IMAD.U32 R37, R14, 0x10000, RZ ;  /* 0x000100000e257824 */ /* 0x000fe400078e00ff */
[C---:B------:R-:W-:Y:S01]  /*7b10*/  FMUL.FTZ R56, R36.reuse, R51 ;  /* 0x0000003324387220 */ /* 0x040fe20000410000 */
[-C--:B------:R-:W-:Y:S01]  /*7b20*/  FMUL.FTZ R58, R36, R45.reuse ;  /* 0x0000002d243a7220 */ /* 0x080fe20000410000 */
[----:B------:R-:W-:Y:S02]  /*7b30*/  LOP3.LUT R14, R14, 0xffff0000, RZ, 0xc0, !PT ;  /* 0xffff00000e0e7812 */ /* 0x000fe400078ec0ff */
[C---:B------:R-:W-:Y:S01]  /*7b40*/  FFMA.FTZ R36, R37.reuse, R45, -R56 ;  /* 0x0000002d25247223 */ /* 0x040fe20000010838 */
[----:B------:R-:W-:Y:S01]  /*7b50*/  FFMA.FTZ R37, R37, R51, R58 ;  /* 0x0000003325257223 */ /* 0x000fe2000001003a */
[----:B------:R-:W-:-:S02]  /*7b60*/  LOP3.LUT R51, R120, 0xffff0000, RZ, 0xc0, !PT ;  /* 0xffff000078337812 */ /* 0x000fc400078ec0ff */
[----:B------:R-:W-:Y:S02]  /*7b70*/  LOP3.LUT R45, R118, 0xffff0000, RZ, 0xc0, !PT ;  /* 0xffff0000762d7812 */ /* 0x000fe400078ec0ff */
[----:B------:R-:W-:Y:S01]  /*7b80*/  F2FP.BF16.F32.PACK_AB R11, R11, R42 ;  /* 0x0000002a0b0b723e */ /* 0x000fe200000010ff */
[----:B------:R-:W-:Y:S01]  /*7b90*/  FMUL.FTZ R57, R38, R51 ;  /* 0x0000003326397220 */ /* 0x000fe20000410000 */
[----:B------:R-:W-:Y:S01]  /*7ba0*/  F2FP.BF16.F32.PACK_AB R46, R46, R50 ;  /* 0x000000322e2e723e */ /* 0x000fe200000010ff */
[-C--:B------:R-:W-:Y:S01]  /*7bb0*/  FMUL.FTZ R38, R38, R45.reuse ;  /* 0x0000002d26267220 */ /* 0x080fe20000410000 */
[----:B------:R-:W-:Y:S01]  /*7bc0*/  F2FP.BF16.F32.PACK_AB R48, R15, R48 ;  /* 0x000000300f30723e */ /* 0x000fe200000010ff */
[C---:B------:R-:W-:Y:S01]  /*7bd0*/  FFMA.FTZ R57, R14.reuse, R45, -R57 ;  /* 0x0000002d0e397223 */ /* 0x040fe20000010839 */
[----:B------:R-:W-:Y:S02]  /*7be0*/  IMAD.MOV.U32 R15, RZ, RZ, R39 ;  /* 0x000000ffff0f7224 */ /* 0x000fe400078e0027 */
[----:B------:R-:W-:Y:S01]  /*7bf0*/  FFMA.FTZ R38, R14, R51, R38 ;  /* 0x000000330e267223 */ /* 0x000fe20000010026 */
[----:B------:R-:W-:Y:S01]  /*7c00*/  F2FP.BF16.F32.PACK_AB R13, R13, R43 ;  /* 0x0000002b0d0d723e */ /* 0x000fe200000010ff */
[----:B------:R-:W-:Y:S01]  /*7c10*/  IMAD.MOV.U32 R39, RZ, RZ, R46 ;  /* 0x000000ffff277224 */ /* 0x000fe200078e002e */
[----:B------:R-:W-:Y:S01]  /*7c20*/  F2FP.BF16.F32.PACK_AB R14, R57, R36 ;  /* 0x00000024390e723e */ /* 0x000fe200000010ff */
[----:B------:R-:W-:Y:S01]  /*7c30*/  IMAD.MOV.U32 R36, RZ, RZ, R48 ;  /* 0x000000ffff247224 */ /* 0x000fe200078e0030 */
[----:B------:R-:W-:Y:S01]  /*7c40*/  F2FP.BF16.F32.PACK_AB R38, R38, R37 ;  /* 0x000000252626723e */ /* 0x000fe200000010ff */
[----:B------:R-:W-:Y:S01]  /*7c50*/  IMAD.MOV.U32 R37, RZ, RZ, R11 ;  /* 0x000000ffff257224 */ /* 0x000fe200078e000b */
[----:B------:R-:W-:-:S07]  /*7c60*/  F2FP.BF16.F32.PACK_AB R12, R12, R47 ;  /* 0x0000002f0c0c723e */ /* 0x000fce00000010ff */
.L_x_1619:
[----:B------:R-:W-:Y:S05]  /*7c70*/  BSYNC B2 ;  /* 0x0000000000027941 */ /* 0x000fea0003800000 */
.L_x_1618:
[----:B------:R-:W-:Y:S01]  /*7c80*/  LEA R42, P0, R68, R104, 0x1 ;  /* 0x00000068442a7211 */ /* 0x000fe200078008ff */
[----:B------:R-:W-:-:S03]  /*7c90*/  @!P4 IMAD.WIDE R44, R44, 0x2, R40 ;  /* 0x000000022c2cc825 */ /* 0x000fc600078e0228 */
[----:B------:R-:W-:-:S05]  /*7ca0*/  LEA.HI.X R43, R68, R105, R86, 0x1, P0 ;  /* 0x00000069442b7211 */ /* 0x000fca00000f0c56 */
[----:B0-----:R0:W-:Y:S04]  /*7cb0*/  ST.E.128 desc[UR60][R42.64], R12 ;  /* 0x0000000c2a007985 */ /* 0x0011e8000c101d3c */
[----:B-1----:R0:W-:Y:S02]  /*7cc0*/  @!P4 ST.E.128 desc[UR60][R44.64], R36 ;  /* 0x000000242c00c985 */ /* 0x0021e4000c101d3c */
.L_x_1617:
[----:B------:R-:W-:Y:S05]  /*7cd0*/  BSYNC B1 ;  /* 0x0000000000017941 */ /* 0x000fea0003800000 */
.L_x_1616:
[----:B------:R-:W-:-:S13]  /*7ce0*/  ISETP.NE.AND P0, PT, R71, RZ, PT ;  /* 0x000000ff4700720c */ /* 0x000fda0003f05270 */
[----:B------:R-:W-:Y:S05]  /*7cf0*/  @!P0 BRA `(.L_x_1584) ;  /* 0x0000000c006c8947 */ /* 0x000fea0003800000 */
[----:B0-----:R-:W4:Y:S04]  /*7d00*/  LDL R36, [R1+0x60] ;  /* 0x0000600001247983 */ /* 0x001f280000100800 */
[----:B------:R-:W5:Y:S04]  /*7d10*/  LDL R15, [R1+0xcc] ;  /* 0x0000cc00010f7983 */ /* 0x000f680000100800 */
[----:B------:R-:W2:Y:S01]  /*7d20*/  LDL R14, [R1+0x6c] ;  /* 0x00006c00010e7983 */ /* 0x000ea20000100800 */
[----:B------:R-:W-:Y:S01]  /*7d30*/  SEL R107, R91, R107, !P1 ;  /* 0x0000006b5b6b7207 */ /* 0x000fe20004800000 */
[----:B------:R-:W-:Y:S01]  /*7d40*/  BSSY B1, `(.L_x_1620) ;  /* 0x0000073000017945 */ /* 0x000fe20003800000 */
[----:B------:R-:W-:-:S02]  /*7d50*/  ISETP.GE.AND P4, PT, R203, R101, PT ;  /* 0x00000065cb00720c */ /* 0x000fc40003f86270 */
[----:B---3--:R-:W-:Y:S02]  /*7d60*/  SHF.R.S32.HI R12, RZ, 0x1f, R107 ;  /* 0x0000001fff0c7819 */ /* 0x008fe4000001146b */
[----:B------:R-:W-:Y:S02]  /*7d70*/  LEA R42, P0, R70, R104, 0x1 ;  /* 0x00000068462a7211 */ /* 0x000fe400078008ff */
[----:B------:R-:W-:Y:S02]  /*7d80*/  LEA.HI R12, R12, R107, RZ, 0x4 ;  /* 0x0000006b0c0c7211 */ /* 0x000fe400078f20ff */
[----:B------:R-:W-:Y:S02]  /*7d90*/  LEA.HI.X R43, R70, R105, R87, 0x1, P0 ;  /* 0x00000069462b7211 */ /* 0x000fe400000f0c57 */
[----:B------:R-:W-:-:S04]  /*7da0*/  LEA.HI.SX32 R12, R12, R69, 0x1c ;  /* 0x000000450c0c7211 */ /* 0x000fc800078fe2ff */
[----:B------:R-:W-:Y:S01]  /*7db0*/  SHF.R.S32.HI R13, RZ, 0x1f, R12 ;  /* 0x0000001fff0d7819 */ /* 0x000fe2000001140c */
[----:B------:R-:W-:-:S03]  /*7dc0*/  IMAD.SHL.U32 R11, R12, 0x8, RZ ;  /* 0x000000080c0b7824 */ /* 0x000fc600078e00ff */
[----:B------:R-:W-:-:S05]  /*7dd0*/  LEA.HI R13, R13, R12, RZ, 0x3 ;  /* 0x0000000c0d0d7211 */ /* 0x000fca00078f18ff */
        /* <DEDUP_REMOVED lines=16> */
[----:B------:R-:W-:Y:S01]  /*7ee0*/  SHF.R.U32.HI R58, RZ, 0x10, R53 ;  /* 0x00000010ff3a7819 */ /* 0x000fe20000011635 */
[----:B------:R-:W-:Y:S01]  /*7ef0*/  IMAD.U32 R51, R15, 0x10000, RZ ;  /* 0x000100000f337824 */ /* 0x000fe200078e00ff */
[----:B------:R-:W-:Y:S01]  /*7f00*/  PRMT R57, R117, 0x5432, R60 ;  /* 0x0000543275397816 */ /* 0x000fe2000000003c */
[----:B------:R-:W-:Y:S01]  /*7f10*/  IMAD.U32 R46, R14, 0x10000, RZ ;  /* 0x000100000e2e7824 */ /* 0x000fe200078e00ff */
[--C-:B------:R-:W-:Y:S01]  /*7f20*/  SHF.R.U64 R49, R54, 0x10, R55.reuse ;  /* 0x0000001036317819 */ /* 0x100fe20000001237 */
[----:B------:R-:W-:Y:S01]  /*7f30*/  IMAD.U32 R54, R39, 0x10000, RZ ;  /* 0x0001000027367824 */ /* 0x000fe200078e00ff */
[----:B------:R-:W-:Y:S01]  /*7f40*/  SHF.R.U32.HI R55, RZ, 0x10, R55 ;  /* 0x00000010ff377819 */ /* 0x000fe20000011637 */
[----:B------:R-:W-:Y:S01]  /*7f50*/  IMAD.U32 R59, R57, 0x10000, RZ ;  /* 0x00010000393b7824 */ /* 0x000fe200078e00ff */
[----:B------:R-:W-:-:S02]  /*7f60*/  PRMT R58, R115, 0x5432, R58 ;  /* 0x00005432733a7816 */ /* 0x000fc4000000003a */
[----:B------:R-:W-:Y:S01]  /*7f70*/  SHF.R.U64 R44, R52, 0x10, R53 ;  /* 0x00000010342c7819 */ /* 0x000fe20000001235 */
[----:B------:R-:W-:Y:S01]  /*7f80*/  FMUL.FTZ R61, R56, R59 ;  /* 0x0000003b383d7220 */ /* 0x000fe20000410000 */
[--C-:B------:R-:W-:Y:S02]  /*7f90*/  SHF.R.U64 R53, R62, 0x10, R63.reuse ;  /* 0x000000103e357819 */ /* 0x100fe4000000123f */
[----:B------:R-:W-:Y:S02]  /*7fa0*/  SHF.R.U32.HI R63, RZ, 0x10, R63 ;  /* 0x00000010ff3f7819 */ /* 0x000fe4000001163f */
[C---:B------:R-:W-:Y:S02]  /*7fb0*/  PRMT R49, R114.reuse, 0x5410, R49 ;  /* 0x0000541072317816 */ /* 0x040fe40000000031 */
[----:B------:R-:W-:Y:S01]  /*7fc0*/  PRMT R114, R114, 0x5432, R55 ;  /* 0x0000543272727816 */ /* 0x000fe20000000037 */
[----:B------:R-:W-:Y:S01]  /*7fd0*/  IMAD.U32 R55, R58, 0x10000, RZ ;  /* 0x000100003a377824 */ /* 0x000fe200078e00ff */
[----:B------:R-:W-:Y:S01]  /*7fe0*/  LOP3.LUT R52, R37, 0xffff0000, RZ, 0xc0, !PT ;  /* 0xffff000025347812 */ /* 0x000fe200078ec0ff */
[----:B------:R-:W-:Y:S01]  /*7ff0*/  IMAD.U32 R37, R36, 0x10000, RZ ;  /* 0x0001000024257824 */ /* 0x000fe200078e00ff */
[----:B------:R-:W-:Y:S01]  /*8000*/  PRMT R63, R116, 0x5432, R63 ;  /* 0x00005432743f7816 */ /* 0x000fe2000000003f */
[-C--:B------:R-:W-:Y:S01]  /*8010*/  FMUL.FTZ R65, R56, R55.reuse ;  /* 0x0000003738417220 */ /* 0x080fe20000410000 */
[----:B------:R-:W-:Y:S01]  /*8020*/  LOP3.LUT R57, R57, 0xffff0000, RZ, 0xc0, !PT ;  /* 0xffff000039397812 */ /* 0x000fe200078ec0ff */
[----:B------:R-:W-:Y:S01]  /*8030*/  IMAD.U32 R56, R114, 0x10000, RZ ;  /* 0x0001000072387824 */ /* 0x000fe200078e00ff */
[----:B------:R-:W-:Y:S01]  /*8040*/  PRMT R117, R117, 0x5410, R48 ;  /* 0x0000541075757816 */ /* 0x000fe20000000030 */
[----:B------:R-:W-:Y:S01]  /*8050*/  FFMA.FTZ R48, R50, R55, -R61 ;  /* 0x0000003732307223 */ /* 0x000fe2000001083d */
[----:B------:R-:W-:Y:S01]  /*8060*/  LOP3.LUT R55, R58, 0xffff0000, RZ, 0xc0, !PT ;  /* 0xffff00003a377812 */ /* 0x000fe200078ec0ff */
[----:B------:R-:W-:Y:S01]  /*8070*/  IMAD.U32 R58, R63, 0x10000, RZ ;  /* 0x000100003f3a7824 */ /* 0x000fe200078e00ff */
[----:B------:R-:W-:Y:S01]  /*8080*/  LOP3.LUT R45, R13, 0xffff0000, RZ, 0xc0, !PT ;  /* 0xffff00000d2d7812 */ /* 0x000fe200078ec0ff */
[----:B------:R-:W-:Y:S01]  /*8090*/  FMUL.FTZ R60, R52, R57 ;  /* 0x00000039343c7220 */ /* 0x000fe20000410000 */
[----:B------:R-:W-:Y:S01]  /*80a0*/  FFMA.FTZ R50, R50, R59, R65 ;  /* 0x0000003b32327223 */ /* 0x000fe20000010041 */
[-C--:B------:R-:W-:Y:S01]  /*80b0*/  FMUL.FTZ R52, R52, R55.reuse ;  /* 0x0000003734347220 */ /* 0x080fe20000410000 */
[C---:B------:R-:W-:Y:S01]  /*80c0*/  FMUL.FTZ R62, R54.reuse, R58 ;  /* 0x0000003a363e7220 */ /* 0x040fe20000410000 */
[----:B------:R-:W-:Y:S01]  /*80d0*/  FFMA.FTZ R55, R45, R55, -R60 ;  /* 0x000000372d377223 */ /* 0x000fe2000001083c */
[----:B------:R-:W-:Y:S01]  /*80e0*/  LOP3.LUT R39, R39, 0xffff0000, RZ, 0xc0, !PT ;  /* 0xffff000027277812 */ /* 0x000fe200078ec0ff */
[-C--:B------:R-:W-:Y:S01]  /*80f0*/  FMUL.FTZ R59, R54, R56.reuse ;  /* 0x00000038363b7220 */ /* 0x080fe20000410000 */
[----:B------:R-:W-:Y:S01]  /*8100*/  LOP3.LUT R60, R63, 0xffff0000, RZ, 0xc0, !PT ;  /* 0xffff00003f3c7812 */ /* 0x000fe200078ec0ff */
[----:B------:R-:W-:Y:S01]  /*8110*/  FFMA.FTZ R45, R45, R57, R52 ;  /* 0x000000392d2d7223 */ /* 0x000fe20000010034 */
[----:B------:R-:W-:Y:S01]  /*8120*/  LOP3.LUT R114, R114, 0xffff0000, RZ, 0xc0, !PT ;  /* 0xffff000072727812 */ /* 0x000fe200078ec0ff */
[----:B------:R-:W-:Y:S01]  /*8130*/  FFMA.FTZ R52, R51, R56, -R62 ;  /* 0x0000003833347223 */ /* 0x000fe2000001083e */
[----:B------:R-:W-:Y:S01]  /*8140*/  PRMT R44, R115, 0x5410, R44 ;  /* 0x00005410732c7816 */ /* 0x000fe2000000002c */
[----:B------:R-:W-:Y:S01]  /*8150*/  FFMA.FTZ R51, R51, R58, R59 ;  /* 0x0000003a33337223 */ /* 0x000fe2000001003b */
[----:B------:R-:W-:Y:S01]  /*8160*/  LOP3.LUT R15, R15, 0xffff0000, RZ, 0xc0, !PT ;  /* 0xffff00000f0f7812 */ /* 0x000fe200078ec0ff */
[----:B------:R-:W-:Y:S01]  /*8170*/  IMAD.U32 R56, R117, 0x10000, RZ ;  /* 0x0001000075387824 */ /* 0x000fe200078e00ff */
[----:B------:R-:W-:Y:S01]  /*8180*/  LOP3.LUT R36, R36, 0xffff0000, RZ, 0xc0, !PT ;  /* 0xffff000024247812 */ /* 0x000fe200078ec0ff */
[C---:B------:R-:W-:Y:S01]  /*8190*/  FMUL.FTZ R58, R39.reuse, R60 ;  /* 0x0000003c273a7220 */ /* 0x040fe20000410000 */
[-C--:B------:R-:W-:Y:S01]  /*81a0*/  FMUL.FTZ R62, R39, R114.reuse ;  /* 0x00000072273e7220 */ /* 0x080fe20000410000 */
[----:B------:R-:W-:Y:S01]  /*81b0*/  LOP3.LUT R117, R117, 0xffff0000, RZ, 0xc0, !PT ;  /* 0xffff000075757812 */ /* 0x000fe200078ec0ff */
[C---:B------:R-:W-:Y:S01]  /*81c0*/  IMAD.U32 R54, R44.reuse, 0x10000, RZ ;  /* 0x000100002c367824 */ /* 0x040fe200078e00ff */
[----:B------:R-:W-:Y:S01]  /*81d0*/  LOP3.LUT R57, R44, 0xffff0000, RZ, 0xc0, !PT ;  /* 0xffff00002c397812 */ /* 0x000fe200078ec0ff */
[C---:B------:R-:W-:Y:S01]  /*81e0*/  IMAD.U32 R13, R12.reuse, 0x10000, RZ ;  /* 0x000100000c0d7824 */ /* 0x040fe200078e00ff */
[----:B------:R-:W-:Y:S01]  /*81f0*/  LOP3.LUT R12, R12, 0xffff0000, RZ, 0xc0, !PT ;  /* 0xffff00000c0c7812 */ /* 0x000fe200078ec0ff */
[C---:B------:R-:W-:Y:S01]  /*8200*/  FFMA.FTZ R39, R15.reuse, R114, -R58 ;  /* 0x000000720f277223 */ /* 0x040fe2000001083a */
[----:B------:R-:W-:Y:S01]  /*8210*/  FFMA.FTZ R62, R15, R60, R62 ;  /* 0x0000003c0f3e7223 */ /* 0x000fe2000001003e */
[----:B------:R-:W-:Y:S01]  /*8220*/  PRMT R53, R116, 0x5410, R53 ;  /* 0x0000541074357816 */ /* 0x000fe20000000035 */
[C---:B------:R-:W-:Y:S01]  /*8230*/  FMUL.FTZ R44, R37.reuse, R56 ;  /* 0x00000038252c7220 */ /* 0x040fe20000410000 */
[C---:B------:R-:W-:Y:S01]  /*8240*/  FMUL.FTZ R15, R36.reuse, R117 ;  /* 0x00000075240f7220 */ /* 0x040fe20000410000 */
[----:B------:R-:W-:Y:S01]  /*8250*/  FMUL.FTZ R37, R37, R54 ;  /* 0x0000003625257220 */ /* 0x000fe20000410000 */
[-C--:B------:R-:W-:Y:S01]  /*8260*/  FMUL.FTZ R59, R36, R57.reuse ;  /* 0x00000039243b7220 */ /* 0x080fe20000410000 */
[----:B------:R-:W-:Y:S01]  /*8270*/  LOP3.LUT R47, R14, 0xffff0000, RZ, 0xc0, !PT ;  /* 0xffff00000e2f7812 */ /* 0x000fe200078ec0ff */
[----:B------:R-:W-:Y:S01]  /*8280*/  FFMA.FTZ R57, R12, R57, -R15 ;  /* 0x000000390c397223 */ /* 0x000fe2000001080f */
[----:B------:R-:W-:-:S02]  /*8290*/  IMAD.U32 R14, R38, 0x10000, RZ ;  /* 0x00010000260e7824 */ /* 0x000fc400078e00ff */
[C---:B------:R-:W-:Y:S01]  /*82a0*/  FFMA.FTZ R44, R13.reuse, R54, -R44 ;  /* 0x000000360d2c7223 */ /* 0x040fe2000001082c */
[----:B------:R-:W-:Y:S01]  /*82b0*/  FFMA.FTZ R37, R13, R56, R37 ;  /* 0x000000380d257223 */ /* 0x000fe20000010025 */
[----:B------:R-:W-:Y:S01]  /*82c0*/  IMAD.U32 R15, R53, 0x10000, RZ ;  /* 0x00010000350f7824 */ /* 0x000fe200078e00ff */
[----:B------:R-:W-:Y:S01]  /*82d0*/  LOP3.LUT R38, R38, 0xffff0000, RZ, 0xc0, !PT ;  /* 0xffff000026267812 */ /* 0x000fe200078ec0ff */
[----:B------:R-:W-:Y:S01]  /*82e0*/  IMAD.U32 R13, R49, 0x10000, RZ ;  /* 0x00010000310d7824 */ /* 0x000fe200078e00ff */
[----:B------:R-:W-:Y:S01]  /*82f0*/  LOP3.LUT R53, R53, 0xffff0000, RZ, 0xc0, !PT ;  /* 0xffff000035357812 */ /* 0x000fe200078ec0ff */
[----:B------:R-:W-:Y:S01]  /*8300*/  FFMA.FTZ R12, R12, R117, R59 ;  /* 0x000000750c0c7223 */ /* 0x000fe2000001003b */
[----:B------:R-:W-:Y:S01]  /*8310*/  LOP3.LUT R49, R49, 0xffff0000, RZ, 0xc0, !PT ;  /* 0xffff000031317812 */ /* 0x000fe200078ec0ff */
[C---:B------:R-:W-:Y:S01]  /*8320*/  FMUL.FTZ R59, R14.reuse, R15 ;  /* 0x0000000f0e3b7220 */ /* 0x040fe20000410000 */
[----:B------:R-:W-:Y:S01]  /*8330*/  FMUL.FTZ R14, R14, R13 ;  /* 0x0000000d0e0e7220 */ /* 0x000fe20000410000 */
[C---:B------:R-:W-:Y:S01]  /*8340*/  FMUL.FTZ R36, R38.reuse, R53 ;  /* 0x0000003526247220 */ /* 0x040fe20000410000 */
[----:B------:R-:W-:Y:S01]  /*8350*/  F2FP.BF16.F32.PACK_AB R45, R45, R50 ;  /* 0x000000322d2d723e */ /* 0x000fe200000010ff */
[----:B------:R-:W-:Y:S01]  /*8360*/  FMUL.FTZ R38, R38, R49 ;  /* 0x0000003126267220 */ /* 0x000fe20000410000 */
[C---:B------:R-:W-:Y:S01]  /*8370*/  FFMA.FTZ R59, R46.reuse, R13, -R59 ;  /* 0x0000000d2e3b7223 */ /* 0x040fe2000001083b */
[C---:B------:R-:W-:Y:S01]  /*8380*/  FFMA.FTZ R36, R47.reuse, R49, -R36 ;  /* 0x000000312f247223 */ /* 0x040fe20000010824 */
[----:B------:R-:W-:Y:S01]  /*8390*/  FFMA.FTZ R14, R46, R15, R14 ;  /* 0x0000000f2e0e7223 */ /* 0x000fe2000001000e */
[----:B------:R-:W-:Y:S01]  /*83a0*/  FFMA.FTZ R47, R47, R53, R38 ;  /* 0x000000352f2f7223 */ /* 0x000fe20000010026 */
[----:B------:R-:W-:-:S02]  /*83b0*/  F2FP.BF16.F32.PACK_AB R13, R55, R48 ;  /* 0x00000030370d723e */ /* 0x000fc400000010ff */
[----:B------:R-:W-:Y:S02]  /*83c0*/  F2FP.BF16.F32.PACK_AB R38, R36, R59 ;  /* 0x0000003b2426723e */ /* 0x000fe400000010ff */
        /* <DEDUP_REMOVED lines=10> */
.L_x_1621:
[----:B------:R-:W-:Y:S05]  /*8470*/  BSYNC B1 ;  /* 0x0000000000017941 */ /* 0x000fea0003800000 */
.L_x_1620:
[----:B0-----:R0:W-:Y:S01]  /*8480*/  ST.E.128 desc[UR60][R42.64], R12 ;  /* 0x0000000c2a007985 */ /* 0x0011e2000c101d3c */
[----:B------:R-:W-:-:S13]  /*8490*/  ISETP.GE.AND P0, PT, R11, R106, PT ;  /* 0x0000006a0b00720c */ /* 0x000fda0003f06270 */
[----:B------:R-:W-:Y:S05]  /*84a0*/  @P0 BRA `(.L_x_1584) ;  /* 0x0000000400800947 */ /* 0x000fea0003800000 */
[----:B------:R-:W-:-:S05]  /*84b0*/  IMAD.WIDE R40, R11, 0x2, R40 ;  /* 0x000000020b287825 */ /* 0x000fca00078e0228 */
[----:B-1----:R1:W-:Y:S01]  /*84c0*/  ST.E.128 desc[UR60][R40.64], R36 ;  /* 0x0000002428007985 */ /* 0x0023e2000c101d3c */
[----:B------:R-:W-:Y:S05]  /*84d0*/  BRA `(.L_x_1584) ;  /* 0x0000000400747947 */ /* 0x000fea0003800000 */
.L_x_1557:
[----:B------:R-:W2:Y:S02]  /*84e0*/  LDL R11, [R1+0x68] ;  /* 0x00006800010b7983 */ /* 0x000ea40000100800 */
[----:B--2---:R-:W-:-:S13]  /*84f0*/  R2UR UR4, R11 ;  /* 0x000000000b0472ca */ /* 0x004fda00000e0000 */
[----:B------:R-:W-:-:S06]  /*8500*/  UISETP.NE.AND UP0, UPT, UR4, 0x3, UPT ;  /* 0x000000030400788c */ /* 0x000fcc000bf05270 */
[----:B------:R-:W-:-:S13]  /*8510*/  PLOP3.LUT P5, PT, PT, PT, UP0, 0x80, 0x0 ;  /* 0x000000000000781c */ /* 0x000fda0003faf008 */
[----:B------:R-:W-:Y:S05]  /*8520*/  @!P5 BRA `(.L_x_1622) ;  /* 0x000000000004d947 */ /* 0x000fea0003800000 */
[----:B------:R-:W-:Y:S01]  /*8530*/  BPT.TRAP 0x1 ;  /* 0x000000040000795c */ /* 0x000fe20000300000 */
.L_x_1622:
[----:B------:R-:W2:Y:S01]  /*8540*/  LDL R11, [R1+0x50] ;  /* 0x00005000010b7983 */ /* 0x000ea20000100800 */
[----:B------:R-:W-:Y:S01]  /*8550*/  IMAD R88, R200, 0x8, R17 ;  /* 0x00000008c8587824 */ /* 0x000fe200078e0211 */
[----:B------:R-:W-:Y:S01]  /*8560*/  BSSY B1, `(.L_x_1623) ;  /* 0x0000005000017945 */ /* 0x000fe20003800000 */
[----:B------:R-:W-:Y:S02]  /*8570*/  SHF.R.S32.HI R97, RZ, 0x1f, R98 ;  /* 0x0000001fff617819 */ /* 0x000fe40000011462 */
[----:B--2---:R-:W-:-:S04]  /*8580*/  SHF.L.U32 R100, R11, 0x1f, RZ ;  /* 0x0000001f0b647819 */ /* 0x004fc800000006ff */
[----:B------:R-:W0:Y:S02]  /*8590*/  SYNCS.PHASECHK.TRANS64.TRYWAIT P0, [R88+URZ+0x30890], R100 ;  /* 0x03089064580075a7 */ /* 0x000e24000800017f */
[----:B0-----:R-:W-:Y:S05]  /*85a0*/  @!P0 BRA `(.L_x_1624) ;  /* 0x0000025c00608947 */ /* 0x001fea0003800000 */
.L_x_2014:
[----:B------:R-:W-:Y:S05]  /*85b0*/  BSYNC B1 ;  /* 0x0000000000017941 */ /* 0x000fea0003800000 */
.L_x_1623:
[----:B------:R-:W2:Y:S01]  /*85c0*/  LDL R15, [R1+0x10] ;  /* 0x00001000010f7983 */ /* 0x000ea20000100800 */
        /* <DEDUP_REMOVED lines=15> */
[----:B------:R-:W-:Y:S01]  /*86c0*/  IMAD.WIDE.U32 R12, R226, UR4, R12 ;  /* 0x00000004e20c7c25 */ /* 0x000fe2000f8e000c */
[----:B------:R-:W-:-:S03]  /*86d0*/  UMOV UR4, 0xffffffff ;  /* 0xffffffff00047882 */ /* 0x000fc60000000000 */
[----:B------:R-:W-:Y:S01]  /*86e0*/  IMAD R41, R226, UR5, R13 ;  /* 0x00000005e2297c24 */ /* 0x000fe2000f8e020d */
[----:B------:R-:W-:-:S04]  /*86f0*/  LEA R40, P0, R12, UR6, 0x1 ;  /* 0x000000060c287c11 */ /* 0x000fc8000f8008ff */
[----:B------:R-:W-:Y:S01]  /*8700*/  LEA.HI.X R41, R12, UR7, R41, 0x1, P0 ;  /* 0x000000070c297c11 */ /* 0x000fe200080f0c29 */
[----:B--2---:R-:W-:-:S05]  /*8710*/  IMAD.IADD R42, R95, 0x1, -R15 ;  /* 0x000000015f2a7824 */ /* 0x004fca00078e0a0f */
[----:B------:R-:W-:Y:S01]  /*8720*/  ISETP.GE.AND P0, PT, R42, 0x1, PT ;  /* 0x000000012a00780c */ /* 0x000fe20003f06270 */
[----:B------:R-:W-:-:S12]  /*8730*/  BRA.DIV UR4, `(.L_x_1625) ;  /* 0x0000025e04107947 */ /* 0x000fd8000b800000 */
[----:B------:R1:W2:Y:S04]  /*8740*/  SHFL.IDX PT, R38, R41, RZ, 0x181f ;  /* 0x00181fff29267589 */ /* 0x0002a800000e0000 */
[----:B------:R1:W3:Y:S02]  /*8750*/  SHFL.IDX PT, R39, R40, RZ, 0x181f ;  /* 0x00181fff28277589 */ /* 0x0002e400000e0000 */
.L_x_2018:
[----:B------:R-:W-:Y:S04]  /*8760*/  BSSY B1, `(.L_x_1626) ;  /* 0x0000018000017945 */ /* 0x000fe80003800000 */
[----:B------:R-:W-:Y:S05]  /*8770*/  @!P0 BRA `(.L_x_1627) ;  /* 0x0000000000588947 */ /* 0x000fea0003800000 */
[----:B------:R-:W4:Y:S01]  /*8780*/  LDL R11, [R1+0x8] ;  /* 0x00000800010b7983 */ /* 0x000f220000100800 */
[----:B------:R-:W-:Y:S02]  /*8790*/  ULDC UR4, c[0x0][0x2f4] ;  /* 0x0000bd0000047ab9 */ /* 0x000fe40000000800 */
[----:B------:R-:W-:Y:S02]  /*87a0*/  ISETP.GE.AND P4, PT, R18, UR4, PT ;  /* 0x0000000412007c0c */ /* 0x000fe4000bf86270 */
[----:B------:R-:W-:-:S11]  /*87b0*/  ISETP.GE.AND P0, PT, R203, UR4, PT ;  /* 0x00000004cb007c0c */ /* 0x000fd6000bf06270 */
[----:B------:R-:W5:Y:S01]  /*87c0*/  @!P4 LDS.128 R12, [R90+0x20400] ;  /* 0x020400005a0cc984 */ /* 0x000f620000000c00 */
[----:B---3--:R-:W-:-:S04]  /*87d0*/  @!P4 LEA R36, P6, R18, R39, 0x1 ;  /* 0x000000271224c211 */ /* 0x008fc800078c08ff */
[----:B--2---:R-:W-:-:S05]  /*87e0*/  @!P4 LEA.HI.X R37, R18, R38, R19, 0x1, P6 ;  /* 0x000000261225c211 */ /* 0x004fca00030f0c13 */
[----:B-----5:R2:W-:Y:S01]  /*87f0*/  @!P4 ST.E.128 desc[UR60][R36.64], R12 ;  /* 0x0000000c2400c985 */ /* 0x0205e2000c101d3c */
[----:B------:R-:W-:-:S03]  /*8800*/  ISETP.GE.AND P4, PT, R22, UR4, PT ;  /* 0x0000000416007c0c */ /* 0x000fc6000bf86270 */
[----:B------:R-:W3:Y:S01]  /*8810*/  @!P0 LDS.128 R12, [R90+0x22400] ;  /* 0x022400005a0c8984 */ /* 0x000ee20000000c00 */
[----:B--2---:R-:W-:-:S04]  /*8820*/  @!P0 LEA R36, P6, R201, R39, 0x1 ;  /* 0x00000027c9248211 */ /* 0x004fc800078c08ff */
[----:B------:R-:W-:-:S05]  /*8830*/  @!P0 LEA.HI.X R37, R201, R38, R224, 0x1, P6 ;  /* 0x00000026c9258211 */ /* 0x000fca00030f0ce0 */
[----:B---3--:R2:W-:Y:S01]  /*8840*/  @!P0 ST.E.128 desc[UR60][R36.64], R12 ;  /* 0x0000000c24008985 */ /* 0x0085e2000c101d3c */
[----:B------:R-:W-:-:S03]  /*8850*/  ISETP.GE.AND P0, PT, R23, UR4, PT ;  /* 0x0000000417007c0c */ /* 0x000fc6000bf06270 */
[----:B------:R-:W3:Y:S01]  /*8860*/  @!P4 LDS.128 R12, [R90+0x24400] ;  /* 0x024400005a0cc984 */ /* 0x000ee20000000c00 */
[----:B--2---:R-:W-:-:S04]  /*8870*/  @!P4 LEA R36, P6, R22, R39, 0x1 ;  /* 0x000000271624c211 */ /* 0x004fc800078c08ff */
[----:B----4-:R-:W-:-:S05]  /*8880*/  @!P4 LEA.HI.X R37, R22, R38, R11, 0x1, P6 ;  /* 0x000000261625c211 */ /* 0x010fca00030f0c0b */
[----:B---3--:R2:W-:Y:S04]  /*8890*/  @!P4 ST.E.128 desc[UR60][R36.64], R12 ;  /* 0x0000000c2400c985 */ /* 0x0085e8000c101d3c */
[----:B------:R-:W3:Y:S01]  /*88a0*/  @!P0 LDS.128 R12, [R90+0x26400] ;  /* 0x026400005a0c8984 */ /* 0x000ee20000000c00 */
[----:B--2---:R-:W-:-:S04]  /*88b0*/  @!P0 LEA R36, P4, R23, R39, 0x1 ;  /* 0x0000002717248211 */ /* 0x004fc800078808ff */
[----:B------:R-:W-:-:S05]  /*88c0*/  @!P0 LEA.HI.X R37, R23, R38, R229, 0x1, P4 ;  /* 0x0000002617258211 */ /* 0x000fca00020f0ce5 */
[----:B---3--:R4:W-:Y:S04]  /*88d0*/  @!P0 ST.E.128 desc[UR60][R36.64], R12 ;  /* 0x0000000c24008985 */ /* 0x0089e8000c101d3c */
.L_x_1627:
[----:B------:R-:W-:Y:S05]  /*88e0*/  BSYNC B1 ;  /* 0x0000000000017941 */ /* 0x000fea0003800000 */
.L_x_1626:
[----:B------:R-:W-:-:S03]  /*88f0*/  UMOV UR4, 0xffffffff ;  /* 0xffffffff00047882 */ /* 0x000fc60000000000 */
[----:B------:R-:W-:Y:S05]  /*8900*/  BRA.DIV UR4, `(.L_x_1628) ;  /* 0x0000025a04e87947 */ /* 0x000fea000b800000 */
[----:B--2---:R2:W0:Y:S04]  /*8910*/  SHFL.IDX PT, R38, R41, 0x1, 0x181f ;  /* 0x00381f0029267f89 */ /* 0x00442800000e0000 */
[----:B---3--:R2:W3:Y:S02]  /*8920*/  SHFL.IDX PT, R39, R40, 0x1, 0x181f ;  /* 0x00381f0028277f89 */ /* 0x0084e400000e0000 */
.L_x_2022:
[----:B------:R-:W-:-:S13]  /*8930*/  ISETP.GE.AND P0, PT, R42, 0x21, PT ;  /* 0x000000212a00780c */ /* 0x000fda0003f06270 */
[----:B------:R-:W-:Y:S05]  /*8940*/  @!P0 BRA `(.L_x_1584) ;  /* 0x0000000000588947 */ /* 0x000fea0003800000 */
[----:B------:R-:W5:Y:S01]  /*8950*/  LDL R11, [R1+0x8] ;  /* 0x00000800010b7983 */ /* 0x000f620000100800 */
[----:B------:R-:W-:Y:S02]  /*8960*/  ULDC UR4, c[0x0][0x2f4] ;  /* 0x0000bd0000047ab9 */ /* 0x000fe40000000800 */
[----:B------:R-:W-:Y:S02]  /*8970*/  ISETP.GE.AND P6, PT, R18, UR4, PT ;  /* 0x0000000412007c0c */ /* 0x000fe4000bfc6270 */
[----:B------:R-:W-:-:S11]  /*8980*/  ISETP.GE.AND P4, PT, R203, UR4, PT ;  /* 0x00000004cb007c0c */ /* 0x000fd6000bf86270 */
[----:B----4-:R-:W4:Y:S01]  /*8990*/  @!P6 LDS.128 R12, [R90+0x21400] ;  /* 0x021400005a0ce984 */ /* 0x010f220000000c00 */
[----:B---3--:R-:W-:-:S04]  /*89a0*/  @!P6 LEA R36, P0, R18, R39, 0x1 ;  /* 0x000000271224e211 */ /* 0x008fc800078008ff */
[----:B0-----:R-:W-:Y:S02]  /*89b0*/  @!P6 LEA.HI.X R37, R18, R38, R19, 0x1, P0 ;  /* 0x000000261225e211 */ /* 0x001fe400000f0c13 */
[----:B------:R-:W-:-:S03]  /*89c0*/  ISETP.GE.AND P0, PT, R22, UR4, PT ;  /* 0x0000000416007c0c */ /* 0x000fc6000bf06270 */
[----:B----4-:R0:W-:Y:S04]  /*89d0*/  @!P6 ST.E.128 desc[UR60][R36.64], R12 ;  /* 0x0000000c2400e985 */ /* 0x0101e8000c101d3c */
[----:B------:R-:W3:Y:S01]  /*89e0*/  @!P4 LDS.128 R12, [R90+0x23400] ;  /* 0x023400005a0cc984 */ /* 0x000ee20000000c00 */
[----:B0-----:R-:W-:-:S04]  /*89f0*/  @!P4 LEA R36, P6, R201, R39, 0x1 ;  /* 0x00000027c924c211 */ /* 0x001fc800078c08ff */
[----:B------:R-:W-:-:S05]  /*8a00*/  @!P4 LEA.HI.X R37, R201, R38, R224, 0x1, P6 ;  /* 0x00000026c925c211 */ /* 0x000fca00030f0ce0 */
[----:B---3--:R0:W-:Y:S01]  /*8a10*/  @!P4 ST.E.128 desc[UR60][R36.64], R12 ;  /* 0x0000000c2400c985 */ /* 0x0081e2000c101d3c */
[----:B------:R-:W-:-:S03]  /*8a20*/  ISETP.GE.AND P4, PT, R23, UR4, PT ;  /* 0x0000000417007c0c */ /* 0x000fc6000bf86270 */
[----:B------:R-:W3:Y:S01]  /*8a30*/  @!P0 LDS.128 R12, [R90+0x25400] ;  /* 0x025400005a0c8984 */ /* 0x000ee20000000c00 */
[----:B0-----:R-:W-:-:S04]  /*8a40*/  @!P0 LEA R36, P6, R22, R39, 0x1 ;  /* 0x0000002716248211 */ /* 0x001fc800078c08ff */
[----:B-----5:R-:W-:-:S05]  /*8a50*/  @!P0 LEA.HI.X R37, R22, R38, R11, 0x1, P6 ;  /* 0x0000002616258211 */ /* 0x020fca00030f0c0b */
[----:B---3--:R0:W-:Y:S04]  /*8a60*/  @!P0 ST.E.128 desc[UR60][R36.64], R12 ;  /* 0x0000000c24008985 */ /* 0x0081e8000c101d3c */
[----:B------:R-:W3:Y:S01]  /*8a70*/  @!P4 LDS.128 R12, [R90+0x27400] ;  /* 0x027400005a0cc984 */ /* 0x000ee20000000c00 */
[----:B0-----:R-:W-:-:S04]  /*8a80*/  @!P4 LEA R36, P0, R23, R39, 0x1 ;  /* 0x000000271724c211 */ /* 0x001fc800078008ff */
[----:B------:R-:W-:-:S05]  /*8a90*/  @!P4 LEA.HI.X R37, R23, R38, R229, 0x1, P0 ;  /* 0x000000261725c211 */ /* 0x000fca00000f0ce5 */
[----:B---3--:R0:W-:Y:S04]  /*8aa0*/  @!P4 ST.E.128 desc[UR60][R36.64], R12 ;  /* 0x0000000c2400c985 */ /* 0x0081e8000c101d3c */
.L_x_1584:
[----:B------:R-:W-:Y:S05]  /*8ab0*/  BSYNC B0 ;  /* 0x0000000000007941 */ /* 0x000fea0003800000 */
.L_x_1556:
        /* <DEDUP_REMOVED lines=17> */
.L_x_1630:
[----:B------:R-:W-:Y:S05]  /*8bd0*/  BSYNC B0 ;  /* 0x0000000000007941 */ /* 0x000fea0003800000 */
.L_x_1629:
[----:B------:R-:W5:Y:S01]  /*8be0*/  SYNCS.PHASECHK.TRANS64.TRYWAIT P4, [R88+URZ+0x308b0], R100 ;  /* 0x0308b064580075a7 */ /* 0x000f62000808017f */
[----:B------:R-:W-:Y:S04]  /*8bf0*/  BSSY B0, `(.L_x_1631) ;  /* 0x0000002000007945 */ /* 0x000fe80003800000 */
[----:B-----5:R-:W-:Y:S05]  /*8c00*/  @!P4 BRA `(.L_x_1632) ;  /* 0x000002580074c947 */ /* 0x020fea0003800000 */
.L_x_2023:
[----:B------:R-:W-:Y:S05]  /*8c10*/  BSYNC B0 ;  /* 0x0000000000007941 */ /* 0x000fea0003800000 */
.L_x_1631:
[----:B0---4-:R-:W4:Y:S01]  /*8c20*/  LDL R14, [R1+0x10] ;  /* 0x00001000010e7983 */ /* 0x011f220000100800 */
[----:B------:R-:W-:Y:S01]  /*8c30*/  ULDC.64 UR4, c[0x0][0x328] ;  /* 0x0000ca0000047ab9 */ /* 0x000fe20000000a00 */
[----:B------:R-:W-:Y:S02]  /*8c40*/  ULDC.64 UR6, c[0x0][0x318] ;  /* 0x0000c60000067ab9 */ /* 0x000fe40000000a00 */
[----:B-12---:R0:W5:Y:S01]  /*8c50*/  LDL R41, [R1+0x8] ;  /* 0x0000080001297983 */ /* 0x0061620000100800 */
[----:B------:R-:W-:Y:S01]  /*8c60*/  IMAD R97, R97, UR4, RZ ;  /* 0x0000000461617c24 */ /* 0x000fe2000f8e02ff */
[----:B------:R-:W-:Y:S01]  /*8c70*/  BSSY B0, `(.L_x_1633) ;  /* 0x0000028000007945 */ /* 0x000fe20003800000 */
[----:B------:R-:W-:-:S04]  /*8c80*/  IMAD.WIDE.U32 R12, R98, UR4, RZ ;  /* 0x00000004620c7c25 */ /* 0x000fc8000f8e00ff */
[----:B------:R-:W-:Y:S01]  /*8c90*/  IMAD R97, R98, UR5, R97 ;  /* 0x0000000562617c24 */ /* 0x000fe2000f8e0261 */
[----:B------:R-:W-:Y:S02]  /*8ca0*/  ULDC.64 UR4, c[0x0][0x338] ;  /* 0x0000ce0000047ab9 */ /* 0x000fe40000000a00 */
[----:B------:R-:W-:Y:S02]  /*8cb0*/  IMAD R96, R96, UR4, RZ ;  /* 0x0000000460607c24 */ /* 0x000fe4000f8e02ff */
[----:B------:R-:W-:Y:S02]  /*8cc0*/  IMAD.IADD R13, R13, 0x1, R97 ;  /* 0x000000010d0d7824 */ /* 0x000fe400078e0261 */
[C---:B---3--:R-:W-:Y:S02]  /*8cd0*/  IMAD R11, R99.reuse, UR5, R96 ;  /* 0x00000005630b7c24 */ /* 0x048fe4000f8e0260 */
[----:B------:R-:W-:Y:S01]  /*8ce0*/  IMAD.WIDE.U32 R12, R99, UR4, R12 ;  /* 0x00000004630c7c25 */ /* 0x000fe2000f8e000c */
[----:B------:R-:W-:-:S03]  /*8cf0*/  ULDC.64 UR4, c[0x0][0x330] ;  /* 0x0000cc0000047ab9 */ /* 0x000fc60000000a00 */
[----:B------:R-:W-:Y:S02]  /*8d00*/  IMAD.IADD R13, R13, 0x1, R11 ;  /* 0x000000010d0d7824 */ /* 0x000fe400078e020b */
[----:B------:R-:W-:-:S04]  /*8d10*/  IMAD.WIDE.U32 R12, R226, UR4, R12 ;  /* 0x00000004e20c7c25 */ /* 0x000fc8000f8e000c */
[----:B------:R-:W-:Y:S01]  /*8d20*/  IMAD R11, R226, UR5, R13 ;  /* 0x00000005e20b7c24 */ /* 0x000fe2000f8e020d */
[----:B------:R-:W-:-:S04]  /*8d30*/  LEA R38, P5, R12, UR6, 0x1 ;  /* 0x000000060c267c11 */ /* 0x000fc8000f8a08ff */
[----:B------:R-:W-:Y:S01]  /*8d40*/  LEA.HI.X R11, R12, UR7, R11, 0x1, P5 ;  /* 0x000000070c0b7c11 */ /* 0x000fe2000a8f0c0b */
[----:B------:R0:W1:Y:S04]  /*8d50*/  SHFL.IDX PT, R40, R38, RZ, 0x181f ;  /* 0x00181fff26287589 */ /* 0x00006800000e0000 */
[----:B------:R0:W2:Y:S01]  /*8d60*/  SHFL.IDX PT, R39, R11, RZ, 0x181f ;  /* 0x00181fff0b277589 */ /* 0x0000a200000e0000 */
[----:B----4-:R-:W-:-:S05]  /*8d70*/  IMAD.IADD R95, R95, 0x1, -R14 ;  /* 0x000000015f5f7824 */ /* 0x010fca00078e0a0e */
[----:B------:R-:W-:-:S13]  /*8d80*/  ISETP.GE.AND P4, PT, R95, 0x1, PT ;  /* 0x000000015f00780c */ /* 0x000fda0003f86270 */
[----:B012---:R-:W-:Y:S05]  /*8d90*/  @!P4 BRA `(.L_x_1634) ;  /* 0x000000000054c947 */ /* 0x007fea0003800000 */
[----:B------:R-:W-:Y:S02]  /*8da0*/  ULDC UR4, c[0x0][0x2f4] ;  /* 0x0000bd0000047ab9 */ /* 0x000fe40000000800 */
[----:B------:R-:W-:Y:S02]  /*8db0*/  ISETP.GE.AND P6, PT, R18, UR4, PT ;  /* 0x0000000412007c0c */ /* 0x000fe4000bfc6270 */
[----:B------:R-:W-:-:S11]  /*8dc0*/  ISETP.GE.AND P5, PT, R203, UR4, PT ;  /* 0x00000004cb007c0c */ /* 0x000fd6000bfa6270 */
[----:B------:R-:W0:Y:S01]  /*8dd0*/  @!P6 LDS.128 R12, [R90+0x400] ;  /* 0x000400005a0ce984 */ /* 0x000e220000000c00 */
[----:B------:R-:W-:-:S04]  /*8de0*/  @!P6 LEA R36, P4, R18, R40, 0x1 ;  /* 0x000000281224e211 */ /* 0x000fc800078808ff */
[----:B------:R-:W-:Y:S02]  /*8df0*/  @!P6 LEA.HI.X R37, R18, R39, R19, 0x1, P4 ;  /* 0x000000271225e211 */ /* 0x000fe400020f0c13 */
[----:B------:R-:W-:-:S03]  /*8e00*/  ISETP.GE.AND P4, PT, R22, UR4, PT ;  /* 0x0000000416007c0c */ /* 0x000fc6000bf86270 */
[----:B0-----:R0:W-:Y:S04]  /*8e10*/  @!P6 ST.E.128 desc[UR60][R36.64], R12 ;  /* 0x0000000c2400e985 */ /* 0x0011e8000c101d3c */
[----:B------:R-:W1:Y:S01]  /*8e20*/  @!P5 LDS.128 R12, [R90+0x2400] ;  /* 0x002400005a0cd984 */ /* 0x000e620000000c00 */
[----:B0-----:R-:W-:-:S04]  /*8e30*/  @!P5 LEA R36, P6, R201, R40, 0x1 ;  /* 0x00000028c924d211 */ /* 0x001fc800078c08ff */
[----:B------:R-:W-:-:S05]  /*8e40*/  @!P5 LEA.HI.X R37, R201, R39, R224, 0x1, P6 ;  /* 0x00000027c925d211 */ /* 0x000fca00030f0ce0 */
[----:B-1----:R0:W-:Y:S01]  /*8e50*/  @!P5 ST.E.128 desc[UR60][R36.64], R12 ;  /* 0x0000000c2400d985 */ /* 0x0021e2000c101d3c */
[----:B------:R-:W-:-:S03]  /*8e60*/  ISETP.GE.AND P5, PT, R23, UR4, PT ;  /* 0x0000000417007c0c */ /* 0x000fc6000bfa6270 */
[----:B------:R-:W1:Y:S01]  /*8e70*/  @!P4 LDS.128 R12, [R90+0x4400] ;  /* 0x004400005a0cc984 */ /* 0x000e620000000c00 */
[----:B0-----:R-:W-:-:S04]  /*8e80*/  @!P4 LEA R36, P6, R22, R40, 0x1 ;  /* 0x000000281624c211 */ /* 0x001fc800078c08ff */
[----:B-----5:R-:W-:-:S05]  /*8e90*/  @!P4 LEA.HI.X R37, R22, R39, R41, 0x1, P6 ;  /* 0x000000271625c211 */ /* 0x020fca00030f0c29 */
[----:B-1----:R0:W-:Y:S04]  /*8ea0*/  @!P4 ST.E.128 desc[UR60][R36.64], R12 ;  /* 0x0000000c2400c985 */ /* 0x0021e8000c101d3c */
[----:B------:R-:W1:Y:S01]  /*8eb0*/  @!P5 LDS.128 R12, [R90+0x6400] ;  /* 0x006400005a0cd984 */ /* 0x000e620000000c00 */
[----:B0-----:R-:W-:-:S04]  /*8ec0*/  @!P5 LEA R36, P4, R23, R40, 0x1 ;  /* 0x000000281724d211 */ /* 0x001fc800078808ff */
[----:B------:R-:W-:-:S05]  /*8ed0*/  @!P5 LEA.HI.X R37, R23, R39, R229, 0x1, P4 ;  /* 0x000000271725d211 */ /* 0x000fca00020f0ce5 */
[----:B-1----:R0:W-:Y:S04]  /*8ee0*/  @!P5 ST.E.128 desc[UR60][R36.64], R12 ;  /* 0x0000000c2400d985 */ /* 0x0021e8000c101d3c */
.L_x_1634:
[----:B------:R-:W-:Y:S05]  /*8ef0*/  BSYNC B0 ;  /* 0x0000000000007941 */ /* 0x000fea0003800000 */
.L_x_1633:
[----:B------:R-:W-:Y:S01]  /*8f00*/  ISETP.GE.AND P4, PT, R95, 0x21, PT ;  /* 0x000000215f00780c */ /* 0x000fe20003f86270 */
[----:B------:R-:W1:Y:S01]  /*8f10*/  SHFL.IDX PT, R11, R11, 0x1, 0x181f ;  /* 0x00381f000b0b7f89 */ /* 0x000e6200000e0000 */
[----:B------:R-:W-:Y:S03]  /*8f20*/  BSSY B0, `(.L_x_1635) ;  /* 0x0000018000007945 */ /* 0x000fe60003800000 */
[----:B------:R-:W2:Y:S08]  /*8f30*/  SHFL.IDX PT, R38, R38, 0x1, 0x181f ;  /* 0x00381f0026267f89 */ /* 0x000eb000000e0000 */
[----:B------:R-:W-:Y:S05]  /*8f40*/  @!P4 BRA `(.L_x_1636) ;  /* 0x000000000054c947 */ /* 0x000fea0003800000 */
[----:B------:R-:W-:Y:S02]  /*8f50*/  ULDC UR4, c[0x0][0x2f4] ;  /* 0x0000bd0000047ab9 */ /* 0x000fe40000000800 */
[----:B------:R-:W-:Y:S02]  /*8f60*/  ISETP.GE.AND P6, PT, R18, UR4, PT ;  /* 0x0000000412007c0c */ /* 0x000fe4000bfc6270 */
[----:B------:R-:W-:-:S11]  /*8f70*/  ISETP.GE.AND P5, PT, R203, UR4, PT ;  /* 0x00000004cb007c0c */ /* 0x000fd6000bfa6270 */
[----:B0-----:R-:W0:Y:S01]  /*8f80*/  @!P6 LDS.128 R12, [R90+0x1400] ;  /* 0x001400005a0ce984 */ /* 0x001e220000000c00 */
[----:B--2---:R-:W-:-:S04]  /*8f90*/  @!P6 LEA R36, P4, R18, R38, 0x1 ;  /* 0x000000261224e211 */ /* 0x004fc800078808ff */
[----:B-1----:R-:W-:Y:S02]  /*8fa0*/  @!P6 LEA.HI.X R37, R18, R11, R19, 0x1, P4 ;  /* 0x0000000b1225e211 */ /* 0x002fe400020f0c13 */
        /* <DEDUP_REMOVED lines=15> */
.L_x_1636:
[----:B------:R-:W-:Y:S05]  /*90a0*/  BSYNC B0 ;  /* 0x0000000000007941 */ /* 0x000fea0003800000 */
.L_x_1635:
[----:B0--3--:R-:W3:Y:S01]  /*90b0*/  LDL.LU R12, [R1+0x50] ;  /* 0x00005000010c7983 */ /* 0x009ee20000300800 */
[----:B------:R-:W-:Y:S02]  /*90c0*/  VIADD R200, R200, 0x1 ;  /* 0x00000001c8c87836 */ /* 0x000fe40000000000 */
[----:B------:R-:W-:Y:S01]  /*90d0*/  @!P0 VIADD R88, R88, 0x308c0 ;  /* 0x000308c058588836 */ /* 0x000fe20000000000 */
[----:B------:R-:W-:Y:S01]  /*90e0*/  @!PT LDS RZ, [RZ] ;  /* 0x00000000fffff984 */ /* 0x000fe20000000800 */
[----:B------:R-:W-:Y:S01]  /*90f0*/  @!PT LDS RZ, [RZ] ;  /* 0x00000000fffff984 */ /* 0x000fe20000000800 */
[----:B------:R-:W-:Y:S01]  /*9100*/  @!PT LDS RZ, [RZ] ;  /* 0x00000000fffff984 */ /* 0x000fe20000000800 */
[----:B------:R-:W-:Y:S01]  /*9110*/  @!PT LDS RZ, [RZ] ;  /* 0x00000000fffff984 */ /* 0x000fe20000000800 */
[----:B------:R0:W-:Y:S06]  /*9120*/  MEMBAR.ALL.CTA ;  /* 0x0000000000007992 */ /* 0x0001ec0000008000 */
[----:B0-----:R-:W0:Y:S02]  /*9130*/  FENCE.VIEW.ASYNC.S ;  /* 0x00000000000073c6 */ /* 0x001e240000000000 */
[----:B0-----:R0:W-:Y:S01]  /*9140*/  BAR.SYNC.DEFER_BLOCKING R94, 0x80 ;  /* 0x0002005e0000751d */ /* 0x0011e20000010000 */
[----:B------:R-:W-:-:S02]  /*9150*/  ISETP.NE.AND P4, PT, R200, 0x2, PT ;  /* 0x00000002c800780c */ /* 0x000fc40003f85270 */
[----:B------:R-:W-:Y:S02]  /*9160*/  @!P0 PRMT R88, RZ, 0x654, R88 ;  /* 0x00000654ff588816 */ /* 0x000fe40000000058 */
[----:B-1----:R-:W-:Y:S02]  /*9170*/  SEL R11, RZ, 0x1, P4 ;  /* 0x00000001ff0b7807 */ /* 0x002fe40002000000 */
[----:B------:R-:W-:Y:S01]  /*9180*/  SEL R200, R200, RZ, P4 ;  /* 0x000000ffc8c87207 */ /* 0x000fe20002000000 */
[----:B------:R0:W-:Y:S01]  /*9190*/  @!P0 SYNCS.ARRIVE.TRANS64.RED.A1T0 RZ, [R88+URZ], RZ ;  /* 0x000000ff58ff89a7 */ /* 0x0001e2000810043f */
[----:B------:R-:W-:Y:S02]  /*91a0*/  PLOP3.LUT P0, PT, PT, PT, PT, 0x8, 0x0 ;  /* 0x000000000000781c */ /* 0x000fe40003f0e170 */
[----:B---3--:R-:W-:-:S05]  /*91b0*/  LOP3.LUT R12, R12, R11, RZ, 0x3c, !PT ;  /* 0x0000000b0c0c7212 */ /* 0x008fca00078e3cff */
[----:B------:R0:W-:Y:S01]  /*91c0*/  STL [R1+0x50], R12 ;  /* 0x0000500c01007387 */ /* 0x0001e20000100800 */
[----:B------:R-:W-:Y:S05]  /*91d0*/  @P3 BRA `(.L_x_1637) ;  /* 0xffffff9c00643947 */ /* 0x000fea000383ffff */
.L_x_1551:
[----:B------:R-:W3:Y:S01]  /*91e0*/  LDL R11, [R1+0x5c] ;  /* 0x00005c00010b7983 */ /* 0x000ee20000100800 */
[----:B------:R-:W1:Y:S01]  /*91f0*/  LDC R0, c[0x0][0x448] ;  /* 0x00011200ff007b82 */ /* 0x000e620000000800 */
[----:B------:R-:W-:Y:S01]  /*9200*/  IADD3 R7, R220, 0x1, -R219 ;  /* 0x00000001dc077810 */ /* 0x000fe20007ffe8db */
[----:B------:R-:W-:Y:S06]  /*9210*/  BSSY B0, `(.L_x_1638) ;  /* 0x000000d000007945 */ /* 0x000fec0003800000 */
[----:B------:R-:W4:Y:S01]  /*9220*/  LDC.64 R2, c[0x0][0x9e0] ;  /* 0x00027800ff027b82 */ /* 0x000f220000000a00 */
[----:B-1----:R-:W-:-:S02]  /*9230*/  ISETP.NE.AND P1, PT, R0, 0x1, PT ;  /* 0x000000010000780c */ /* 0x002fc40003f25270 */
[----:B----4-:R-:W-:-:S11]  /*9240*/  ISETP.GE.AND P2, PT, R3, 0x1, PT ;  /* 0x000000010300780c */ /* 0x010fd60003f46270 */
[----:B------:R-:W1:Y:S08]  /*9250*/  @P1 LDC R5, c[0x0][0x44c] ;  /* 0x00011300ff051b82 */ /* 0x000e700000000800 */
[----:B------:R-:W4:Y:S01]  /*9260*/  @P1 LDC R4, c[0x0][0x450] ;  /* 0x00011400ff041b82 */ /* 0x000f220000000800 */
[----:B---3--:R-:W-:-:S04]  /*9270*/  VIADD R0, R11, 0x7f ;  /* 0x0000007f0b007836 */ /* 0x008fc80000000000 */
[----:B-1----:R-:W-:-:S05]  /*9280*/  @P1 IMAD.HI.U32 R5, R0, R5, RZ ;  /* 0x0000000500051227 */ /* 0x002fca00078e00ff */
[----:B----4-:R-:W-:-:S05]  /*9290*/  @P1 SHF.R.U32.HI R0, RZ, R4, R5 ;  /* 0x00000004ff001219 */ /* 0x010fca0000011605 */
[----:B------:R-:W-:Y:S01]  /*92a0*/  IMAD.IADD R7, R7, 0x1, R0 ;  /* 0x0000000107077824 */ /* 0x000fe200078e0200 */
[----:B------:R-:W-:Y:S06]  /*92b0*/  @P0 BRA `(.L_x_1639) ;  /* 0x0000000000080947 */ /* 0x000fec0003800000 */
[----:B------:R-:W1:Y:S02]  /*92c0*/  FENCE.VIEW.ASYNC.G ;  /* 0x00000000000073c6 */ /* 0x000e640000000100 */
[----:B-1----:R-:W-:Y:S06]  /*92d0*/  BAR.ARV 0xc, 0x180 ;  /* 0x0306000000007b1d */ /* 0x002fec0000002000 */
.L_x_1639:
[----:B------:R-:W-:Y:S05]  /*92e0*/  BSYNC B0 ;  /* 0x0000000000007941 */ /* 0x000fea0003800000 */
.L_x_1638:
[----:B------:R-:W-:Y:S01]  /*92f0*/  IMAD.IADD R2, R7, 0x1, R2 ;  /* 0x0000000107027824 */ /* 0x000fe200078e0202 */
[----:B------:R-:W-:Y:S06]  /*9300*/  @!P2 BRA `(.L_x_1640) ;  /* 0x000000000048a947 */ /* 0x000fec0003800000 */
[C---:B------:R-:W-:Y:S01]  /*9310*/  ISETP.GT.AND P0, PT, R7.reuse, RZ, PT ;  /* 0x000000ff0700720c */ /* 0x040fe20003f04270 */
[----:B------:R-:W-:Y:S01]  /*9320*/  BSSY B0, `(.L_x_1641) ;  /* 0x000000e000007945 */ /* 0x000fe20003800000 */
[----:B------:R-:W-:-:S11]  /*9330*/  VIADD R0, R7, 0xffffffff ;  /* 0xffffffff07007836 */ /* 0x000fd60000000000 */
[----:B------:R-:W-:Y:S05]  /*9340*/  @P0 BRA `(.L_x_1642) ;  /* 0x00000000001c0947 */ /* 0x000fea0003800000 */
[----:B------:R-:W-:Y:S01]  /*9350*/  ISETP.NE.AND P0, PT, R3, 0x1, PT ;  /* 0x000000010300780c */ /* 0x000fe20003f05270 */
[----:B------:R-:W-:-:S12]  /*9360*/  IMAD.MOV R7, RZ, RZ, -R7 ;  /* 0x000000ffff077224 */ /* 0x000fd800078e0a07 */
[----:B------:R-:W1:Y:S02]  /*9370*/  @P0 LDC.64 R4, c[0x0][0x9e8] ;  /* 0x00027a00ff040b82 */ /* 0x000e640000000a00 */
[----:B-1----:R-:W-:-:S05]  /*9380*/  @P0 IMAD.HI.U32 R4, R7, R4, RZ ;  /* 0x0000000407040227 */ /* 0x002fca00078e00ff */
[----:B------:R-:W-:-:S04]  /*9390*/  @P0 SHF.R.U32.HI R7, RZ, R5, R4 ;  /* 0x00000005ff070219 */ /* 0x000fc80000011604 */
[----:B------:R-:W-:Y:S01]  /*93a0*/  LOP3.LUT R0, RZ, R7, RZ, 0x33, !PT ;  /* 0x00000007ff007212 */ /* 0x000fe200078e33ff */
[----:B------:R-:W-:Y:S06]  /*93b0*/  BRA `(.L_x_1643) ;  /* 0x0000000000107947 */ /* 0x000fec0003800000 */
.L_x_1642:
[----:B------:R-:W-:-:S13]  /*93c0*/  ISETP.NE.AND P0, PT, R3, 0x1, PT ;  /* 0x000000010300780c */ /* 0x000fda0003f05270 */
[----:B------:R-:W1:Y:S02]  /*93d0*/  @P0 LDC.64 R4, c[0x0][0x9e8] ;  /* 0x00027a00ff040b82 */ /* 0x000e640000000a00 */
[----:B-1----:R-:W-:-:S05]  /*93e0*/  @P0 IMAD.HI.U32 R4, R0, R4, RZ ;  /* 0x0000000400040227 */ /* 0x002fca00078e00ff */
[----:B------:R-:W-:-:S07]  /*93f0*/  @P0 SHF.R.U32.HI R0, RZ, R5, R4 ;  /* 0x00000005ff000219 */ /* 0x000fce0000011604 */
.L_x_1643:
[----:B------:R-:W-:Y:S05]  /*9400*/  BSYNC B0 ;  /* 0x0000000000007941 */ /* 0x000fea0003800000 */
.L_x_1641:
[----:B------:R-:W-:-:S05]  /*9410*/  IMAD R5, R0, R3, R3 ;  /* 0x0000000300057224 */ /* 0x000fca00078e0203 */
[----:B------:R-:W-:-:S07]  /*9420*/  VIMNMX R2, R2, R5, PT ;  /* 0x0000000502027248 */ /* 0x000fce0003fe0100 */
.L_x_1640:
[----:B------:R-:W1:Y:S01]  /*9430*/  @P1 LDC R0, c[0x0][0x44c] ;  /* 0x00011300ff001b82 */ /* 0x000e620000000800 */
[----:B------:R-:W-:Y:S01]  /*9440*/  VIADD R2, R2, 0x3f ;  /* 0x0000003f02027836 */ /* 0x000fe20000000000 */
[----:B------:R-:W-:Y:S01]  /*9450*/  ULDC UR4, c[0x0][0x9dc] ;  /* 0x0002770000047ab9 */ /* 0x000fe20000000800 */
[----:B------:R-:W-:-:S03]  /*9460*/  IMAD.MOV.U32 R7, RZ, RZ, R11 ;  /* 0x000000ffff077224 */ /* 0x000fc600078e000b */
[----:B------:R-:W-:Y:S02]  /*9470*/  SHF.R.S32.HI R5, RZ, 0x1f, R2 ;  /* 0x0000001fff057819 */ /* 0x000fe40000011402 */
[----:B------:R-:W3:Y:S02]  /*9480*/  @P1 LDC R9, c[0x0][0x450] ;  /* 0x00011400ff091b82 */ /* 0x000ee40000000800 */
[----:B------:R-:W-:Y:S01]  /*9490*/  LEA.HI R5, R5, R2, RZ, 0x6 ;  /* 0x0000000205057211 */ /* 0x000fe200078f30ff */
[----:B-1----:R-:W-:-:S05]  /*94a0*/  @P1 IMAD.HI.U32 R0, R11, R0, RZ ;  /* 0x000000000b001227 */ /* 0x002fca00078e00ff */
[----:B---3--:R-:W-:Y:S02]  /*94b0*/  @P1 SHF.R.U32.HI R7, RZ, R9, R0 ;  /* 0x00000009ff071219 */ /* 0x008fe40000011600 */
        /* <DEDUP_REMOVED lines=10> */
[----:B------:R-:W1:Y:S02]  /*9560*/  @P0 LDC.64 R4, c[0x0][0x9e8] ;  /* 0x00027a00ff040b82 */ /* 0x000e640000000a00 */
[----:B-1----:R-:W-:-:S05]  /*9570*/  @P0 IMAD.HI.U32 R4, R7, R4, RZ ;  /* 0x0000000407040227 */ /* 0x002fca00078e00ff */
[----:B------:R-:W-:-:S04]  /*9580*/  @P0 SHF.R.U32.HI R7, RZ, R5, R4 ;  /* 0x00000005ff070219 */ /* 0x000fc80000011604 */
[----:B------:R-:W-:Y:S01]  /*9590*/  LOP3.LUT R2, RZ, R7, RZ, 0x33, !PT ;  /* 0x00000007ff027212 */ /* 0x000fe200078e33ff */
[----:B------:R-:W-:Y:S06]  /*95a0*/  BRA `(.L_x_1647) ;  /* 0x0000000000107947 */ /* 0x000fec0003800000 */
.L_x_1646:
[----:B------:R-:W-:-:S13]  /*95b0*/  ISETP.NE.AND P0, PT, R3, 0x1, PT ;  /* 0x000000010300780c */ /* 0x000fda0003f05270 */
[----:B------:R-:W1:Y:S02]  /*95c0*/  @P0 LDC.64 R4, c[0x0][0x9e8] ;  /* 0x00027a00ff040b82 */ /* 0x000e640000000a00 */
[----:B-1----:R-:W-:-:S05]  /*95d0*/  @P0 IMAD.HI.U32 R4, R2, R4, RZ ;  /* 0x0000000402040227 */ /* 0x002fca00078e00ff */
[----:B------:R-:W-:-:S07]  /*95e0*/  @P0 SHF.R.U32.HI R2, RZ, R5, R4 ;  /* 0x00000005ff020219 */ /* 0x000fce0000011604 */
.L_x_1647:
[----:B------:R-:W-:Y:S05]  /*95f0*/  BSYNC B0 ;  /* 0x0000000000007941 */ /* 0x000fea0003800000 */
.L_x_1645:
[----:B------:R-:W-:-:S05]  /*9600*/  IMAD R3, R2, R3, RZ ;  /* 0x0000000302037224 */ /* 0x000fca00078e02ff */
[----:B------:R-:W-:-:S07]  /*9610*/  VIMNMX R0, R0, R3, !PT ;  /* 0x0000000300007248 */ /* 0x000fce0007fe0100 */
.L_x_1644:
[----:B------:R-:W-:Y:S01]  /*9620*/  SHF.R.S32.HI R3, RZ, 0x1f, R0 ;  /* 0x0000001fff037819 */ /* 0x000fe20000011400 */
[----:B------:R-:W-:Y:S01]  /*9630*/  BSSY B0, `(.L_x_1648) ;  /* 0x0000027000007945 */ /* 0x000fe20003800000 */
[----:B------:R-:W-:Y:S02]  /*9640*/  IMAD.MOV.U32 R93, RZ, RZ, RZ ;  /* 0x000000ffff5d7224 */ /* 0x000fe400078e00ff */
[----:B------:R-:W-:-:S04]  /*9650*/  LEA.HI R3, R3, R0, RZ, 0x6 ;  /* 0x0000000003037211 */ /* 0x000fc800078f30ff */
[----:B------:R-:W-:-:S04]  /*9660*/  SHF.R.S32.HI R3, RZ, 0x6, R3 ;  /* 0x00000006ff037819 */ /* 0x000fc80000011403 */
[----:B------:R-:W-:-:S04]  /*9670*/  VIMNMX R9, RZ, R3, !PT ;  /* 0x00000003ff097248 */ /* 0x000fc80007fe0100 */
[----:B------:R-:W-:-:S13]  /*9680*/  ISETP.GT.AND P0, PT, R6, R9, PT ;  /* 0x000000090600720c */ /* 0x000fda0003f04270 */
[----:B------:R-:W-:Y:S05]  /*9690*/  @!P0 BRA `(.L_x_1649) ;  /* 0x0000000000808947 */ /* 0x000fea0003800000 */
[----:B------:R-:W3:Y:S01]  /*96a0*/  LDL R2, [R1+0x88] ;  /* 0x0000880001027983 */ /* 0x000ee20000100800 */
[----:B------:R-:W-:Y:S01]  /*96b0*/  ULDC UR4, c[0x0][0x9f0] ;  /* 0x00027c0000047ab9 */ /* 0x000fe20000000800 */
[----:B---3--:R-:W-:-:S04]  /*96c0*/  ISETP.NE.AND P0, PT, R2, RZ, PT ;  /* 0x000000ff0200720c */ /* 0x008fc80003f05270 */
[----:B------:R-:W-:-:S04]  /*96d0*/  SEL R11, R2, UR4, P0 ;  /* 0x00000004020b7c07 */ /* 0x000fc80008000000 */
[-C--:B------:R-:W-:Y:S02]  /*96e0*/  IABS R5, R11.reuse ;  /* 0x0000000b00057213 */ /* 0x080fe40000000000 */
[----:B------:R-:W-:Y:S02]  /*96f0*/  IADD3 R0, R11, -0x1, R6 ;  /* 0xffffffff0b007810 */ /* 0x000fe40007ffe006 */
[----:B------:R-:W1:Y:S01]  /*9700*/  I2F.RP R4, R5 ;  /* 0x0000000500047306 */ /* 0x000e620000209400 */
[----:B------:R-:W-:Y:S02]  /*9710*/  IABS R10, R11 ;  /* 0x0000000b000a7213 */ /* 0x000fe40000000000 */
[----:B------:R-:W-:-:S05]  /*9720*/  IMAD.IADD R0, R0, 0x1, -R9 ;  /* 0x0000000100007824 */ /* 0x000fca00078e0a09 */
[----:B-1----:R-:W1:Y:S02]  /*9730*/  MUFU.RCP R4, R4 ;  /* 0x0000000400047308 */ /* 0x002e640000001000 */
[----:B-1----:R-:W-:Y:S02]  /*9740*/  VIADD R2, R4, 0xffffffe ;  /* 0x0ffffffe04027836 */ /* 0x002fe40000000000 */
[----:B------:R-:W-:-:S04]  /*9750*/  IMAD.MOV R4, RZ, RZ, -R10 ;  /* 0x000000ffff047224 */ /* 0x000fc800078e0a0a */
[----:B------:R1:W3:Y:S02]  /*9760*/  F2I.FTZ.U32.TRUNC.NTZ R3, R2 ;  /* 0x0000000200037305 */ /* 0x0002e4000021f000 */
[----:B-1----:R-:W-:Y:S02]  /*9770*/  IMAD.MOV.U32 R2, RZ, RZ, RZ ;  /* 0x000000ffff027224 */ /* 0x002fe400078e00ff */
[----:B---3--:R-:W-:-:S04]  /*9780*/  IMAD.MOV R8, RZ, RZ, -R3 ;  /* 0x000000ffff087224 */ /* 0x008fc800078e0a03 */
[----:B------:R-:W-:Y:S01]  /*9790*/  IMAD R7, R8, R5, RZ ;  /* 0x0000000508077224 */ /* 0x000fe200078e02ff */
[----:B------:R-:W-:Y:S02]  /*97a0*/  IABS R8, R0 ;  /* 0x0000000000087213 */ /* 0x000fe40000000000 */
[----:B------:R-:W-:Y:S01]  /*97b0*/  LOP3.LUT R0, R0, R11, RZ, 0x3c, !PT ;  /* 0x0000000b00007212 */ /* 0x000fe200078e3cff */
[----:B------:R-:W-:-:S03]  /*97c0*/  IMAD.HI.U32 R3, R3, R7, R2 ;  /* 0x0000000703037227 */ /* 0x000fc600078e0002 */
[----:B------:R-:W-:Y:S01]  /*97d0*/  ISETP.GE.AND P2, PT, R0, RZ, PT ;  /* 0x000000ff0000720c */ /* 0x000fe20003f46270 */
        /* <DEDUP_REMOVED lines=12> */
.L_x_1649:
[----:B------:R-:W-:Y:S05]  /*98a0*/  BSYNC B0 ;  /* 0x0000000000007941 */ /* 0x000fea0003800000 */
.L_x_1648:
[----:B------:R-:W3:Y:S01]  /*98b0*/  LDL R0, [R1+0x94] ;  /* 0x0000940001007983 */ /* 0x000ee20000100800 */
        /* <DEDUP_REMOVED lines=30> */
[----:B0-----:R-:W-:Y:S02]  /*9aa0*/  CS2R R94, SRZ ;  /* 0x00000000005e7805 */ /* 0x001fe4000001ff00 */
        /* <DEDUP_REMOVED lines=26> */
[----:B-----5:R-:W-:Y:S02]  /*9c50*/  CS2R R40, SRZ ;  /* 0x0000000000287805 */ /* 0x020fe4000001ff00 */
[----:B--2---:R-:W-:Y:S02]  /*9c60*/  CS2R R38, SRZ ;  /* 0x0000000000267805 */ /* 0x004fe4000001ff00 */
[----:B------:R-:W-:-:S02]  /*9c70*/  CS2R R36, SRZ ;  /* 0x0000000000247805 */ /* 0x000fc4000001ff00 */
[----:B------:R-:W-:Y:S02]  /*9c80*/  CS2R R34, SRZ ;  /* 0x0000000000227805 */ /* 0x000fe4000001ff00 */
[----:B------:R-:W-:Y:S02]  /*9c90*/  CS2R R32, SRZ ;  /* 0x0000000000207805 */ /* 0x000fe4000001ff00 */
[----:B------:R-:W-:Y:S02]  /*9ca0*/  CS2R R30, SRZ ;  /* 0x00000000001e7805 */ /* 0x000fe4000001ff00 */
[----:B------:R-:W-:Y:S02]  /*9cb0*/  CS2R R28, SRZ ;  /* 0x00000000001c7805 */ /* 0x000fe4000001ff00 */
[----:B------:R-:W-:Y:S02]  /*9cc0*/  CS2R R4, SRZ ;  /* 0x0000000000047805 */ /* 0x000fe4000001ff00 */
[----:B------:R-:W-:Y:S01]  /*9cd0*/  CS2R R152, SRZ ;  /* 0x0000000000987805 */ /* 0x000fe2000001ff00 */
[----:B---3--:R-:W-:-:S05]  /*9ce0*/  IMAD R0, R0, R93, R9 ;  /* 0x0000005d00007224 */ /* 0x008fca00078e0209 */
[----:B------:R0:W-:Y:S01]  /*9cf0*/  STL [R1+0x7c], R0 ;  /* 0x00007c0001007387 */ /* 0x0001e20000100800 */
[----:B------:R-:W-:-:S04]  /*9d00*/  VIADDMNMX R93, R0, R93, R6, PT ;  /* 0x0000005d005d7246 */ /* 0x000fc80003800106 */
[----:B------:R-:W-:-:S13]  /*9d10*/  ISETP.GT.AND P1, PT, R93, R0, PT ;  /* 0x000000005d00720c */ /* 0x000fda0003f24270 */
[----:B0-----:R-:W-:Y:S05]  /*9d20*/  @!P1 BRA `(.L_x_1650) ;  /* 0x0000017000a89947 */ /* 0x001fea0003800000 */
[----:B------:R-:W0:Y:S01]  /*9d30*/  S2R R0, SR_TID.X ;  /* 0x0000000000007919 */ /* 0x000e220000002100 */
[----:B------:R-:W-:Y:S01]  /*9d40*/  BSSY B6, `(.L_x_1651) ;  /* 0x0000020000067945 */ /* 0x000fe20003800000 */
[----:B0-----:R-:W-:-:S05]  /*9d50*/  VIADD R0, R0, 0xffffff80 ;  /* 0xffffff8000007836 */ /* 0x001fca0000000000 */
[----:B------:R-:W-:-:S04]  /*9d60*/  SHF.R.S32.HI R3, RZ, 0x1f, R0 ;  /* 0x0000001fff037819 */ /* 0x000fc80000011400 */
[----:B------:R-:W-:-:S04]  /*9d70*/  LEA.HI R3, R3, R0, RZ, 0x7 ;  /* 0x0000000003037211 */ /* 0x000fc800078f38ff */
[----:B------:R-:W-:-:S06]  /*9d80*/  SHF.R.S32.HI R0, RZ, 0x7, R3 ;  /* 0x00000007ff007819 */ /* 0x000fcc0000011403 */
[----:B------:R-:W0:Y:S02]  /*9d90*/  SHFL.IDX PT, R0, R0, RZ, 0x1f ;  /* 0x00001fff00007589 */ /* 0x000e2400000e0000 */
[----:B0-----:R-:W-:-:S04]  /*9da0*/  LEA.HI R2, R0, R0, RZ, 0x1 ;  /* 0x0000000000027211 */ /* 0x001fc800078f08ff */
[----:B------:R-:W-:Y:S01]  /*9db0*/  LOP3.LUT R3, R2, 0x1e, RZ, 0xc0, !PT ;  /* 0x0000001e02037812 */ /* 0x000fe200078ec0ff */
[----:B------:R-:W-:-:S04]  /*9dc0*/  VIADD R2, R17, 0x10400 ;  /* 0x0001040011027836 */ /* 0x000fc80000000000 */
[----:B------:R-:W-:Y:S01]  /*9dd0*/  IMAD.IADD R3, R0, 0x1, -R3 ;  /* 0x0000000100037824 */ /* 0x000fe200078e0a03 */
[----:B------:R-:W-:-:S03]  /*9de0*/  LOP3.LUT P0, RZ, R2, 0x3ff, RZ, 0xc0, !PT ;  /* 0x000003ff02ff7812 */ /* 0x000fc6000780c0ff */
[----:B------:R-:W-:Y:S01]  /*9df0*/  IMAD R3, R3, 0x2000, R2 ;  /* 0x0000200003037824 */ /* 0x000fe200078e0202 */
[----:B------:R-:W-:-:S04]  /*9e00*/  P2R R24, PR, RZ, 0x1 ;  /* 0x00000001ff187803 */ /* 0x000fc80000000000 */
        /* <DEDUP_REMOVED lines=19> */
.L_x_1652:
[----:B------:R-:W-:Y:S05]  /*9f40*/  BSYNC B6 ;  /* 0x0000000000067941 */ /* 0x000fea0003800000 */
.L_x_1651:
        /* <DEDUP_REMOVED lines=13> */
.L_x_1656:
[----:B-1----:R1:W2:Y:S02]  /*a020*/  SYNCS.PHASECHK.TRANS64.TRYWAIT P0, [R17+URZ+0x30800], R0 ;  /* 0x03080000110075a7 */ /* 0x0022a4000800017f */
[----:B--2---:R-:W-:Y:S05]  /*a030*/  @!P0 NANOSLEEP.SYNCS 0x989680 ;  /* 0x009896800000895d */ /* 0x004fea0003900000 */
[----:B------:R-:W2:Y:S02]  /*a040*/  @!P0 SYNCS.PHASECHK.TRANS64 P0, [R17+URZ+0x30800], R0 ;  /* 0x03080000110085a7 */ /* 0x000ea4000800007f */
[----:B--2---:R-:W-:Y:S05]  /*a050*/  @!P0 BRA `(.L_x_1656) ;  /* 0xfffffffc00f08947 */ /* 0x004fea000383ffff */
.L_x_1655:
[----:B------:R-:W-:Y:S05]  /*a060*/  BSYNC B0 ;  /* 0x0000000000007941 */ /* 0x000fea0003800000 */
.L_x_1654:
[----:B------:R-:W-:Y:S05]  /*a070*/  BRA `(.L_x_1657) ;  /* 0x0000009c00787947 */ /* 0x000fea0003800000 */
.L_x_1653:
[----:B------:R-:W-:Y:S01]  /*a080*/  ISETP.NE.AND P0, PT, R24, RZ, PT ;  /* 0x000000ff1800720c */ /* 0x000fe20003f05270 */
[----:B------:R-:W-:Y:S01]  /*a090*/  ULDC.64 UR4, c[0x0][0x3f8] ;  /* 0x0000fe0000047ab9 */ /* 0x000fe20000000a00 */
[----:B------:R-:W-:Y:S01]  /*a0a0*/  SHF.R.S32.HI R0, RZ, 0x1f, R92 ;  /* 0x0000001fff007819 */ /* 0x000fe2000001145c */
[----:B------:R-:W-:Y:S01]  /*a0b0*/  ULDC.64 UR6, c[0x0][0x408] ;  /* 0x0001020000067ab9 */ /* 0x000fe20000000a00 */
[----:B------:R-:W-:Y:S01]  /*a0c0*/  IMAD.WIDE.U32 R24, R92, UR4, RZ ;  /* 0x000000045c187c25 */ /* 0x000fe2000f8e00ff */
[----:B------:R-:W-:Y:S03]  /*a0d0*/  BSSY B6, `(.L_x_1658) ;  /* 0x0000019000067945 */ /* 0x000fe60003800000 */
[C---:B------:R-:W-:Y:S02]  /*a0e0*/  IMAD R3, R0.reuse, UR4, RZ ;  /* 0x0000000400037c24 */ /* 0x040fe4000f8e02ff */
[----:B------:R-:W-:-:S02]  /*a0f0*/  IMAD R5, R0, UR6, RZ ;  /* 0x0000000600057c24 */ /* 0x000fc4000f8e02ff */
[C---:B------:R-:W-:Y:S02]  /*a100*/  IMAD R3, R92.reuse, UR5, R3 ;  /* 0x000000055c037c24 */ /* 0x040fe4000f8e0203 */
[C---:B------:R-:W-:Y:S02]  /*a110*/  IMAD R5, R92.reuse, UR7, R5 ;  /* 0x000000075c057c24 */ /* 0x040fe4000f8e0205 */
[----:B------:R-:W-:-:S04]  /*a120*/  IMAD.WIDE.U32 R26, R92, UR6, RZ ;  /* 0x000000065c1a7c25 */ /* 0x000fc8000f8e00ff */
[----:B------:R-:W-:Y:S02]  /*a130*/  IMAD.IADD R33, R3, 0x1, R25 ;  /* 0x0000000103217824 */ /* 0x000fe400078e0219 */
[----:B------:R-:W-:Y:S01]  /*a140*/  IMAD.IADD R29, R5, 0x1, R27 ;  /* 0x00000001051d7824 */ /* 0x000fe200078e021b */
        /* <DEDUP_REMOVED lines=17> */
.L_x_1659:
[----:B------:R-:W-:Y:S05]  /*a260*/  BSYNC B6 ;  /* 0x0000000000067941 */ /* 0x000fea0003800000 */
.L_x_1658:
[----:B------:R-:W2:Y:S01]  /*a270*/  LDL R28, [R1+0x5c] ;  /* 0x00005c00011c7983 */ /* 0x000ea20000100800 */
[----:B------:R-:W-:-:S03]  /*a280*/  ULDC.U8 UR4, c[0x0][0x410] ;  /* 0x0001040000047ab9 */ /* 0x000fc60000000000 */
[----:B------:R-:W2:Y:S04]  /*a290*/  LDL R21, [R1+0x10] ;  /* 0x0000100001157983 */ /* 0x000ea80000100800 */
[----:B------:R-:W3:Y:S01]  /*a2a0*/  LDL R20, [R1+0x84] ;  /* 0x0000840001147983 */ /* 0x000ee20000100800 */
[----:B------:R-:W-:Y:S01]  /*a2b0*/  ISETP.NE.AND P0, PT, RZ, UR4, PT ;  /* 0x00000004ff007c0c */ /* 0x000fe2000bf05270 */
[----:B------:R-:W-:Y:S01]  /*a2c0*/  BSSY B0, `(.L_x_1660) ;  /* 0x00009b1000007945 */ /* 0x000fe20003800000 */
[----:B--2---:R-:W-:-:S04]  /*a2d0*/  IMAD.IADD R0, R21, 0x1, R28 ;  /* 0x0000000115007824 */ /* 0x004fc800078e021c */
[----:B---3--:R-:W-:-:S07]  /*a2e0*/  IMAD R3, R20, 0x20, R0 ;  /* 0x0000002014037824 */ /* 0x008fce00078e0200 */
[----:B------:R-:W-:Y:S05]  /*a2f0*/  @!P0 BRA `(.L_x_1661) ;  /* 0x0000004c00708947 */ /* 0x000fea0003800000 */
[----:B------:R-:W0:Y:S01]  /*a300*/  LDC R10, c[0x0][0x448] ;  /* 0x00011200ff0a7b82 */ /* 0x000e220000000800 */
[----:B------:R-:W-:Y:S01]  /*a310*/  ULDC.64 UR4, c[0x0][0x3f8] ;  /* 0x0000fe0000047ab9 */ /* 0x000fe20000000a00 */
[----:B------:R-:W-:Y:S01]  /*a320*/  ULDC.64 UR6, c[0x0][0x408] ;  /* 0x0001020000067ab9 */ /* 0x000fe20000000a00 */
[----:B------:R-:W-:Y:S01]  /*a330*/  IMAD.MOV.U32 R32, RZ, RZ, R24 ;  /* 0x000000ffff207224 */ /* 0x000fe200078e0018 */
[----:B0-----:R-:W-:-:S13]  /*a340*/  ISETP.NE.AND P0, PT, R10, 0x1, PT ;  /* 0x000000010a00780c */ /* 0x001fda0003f05270 */
[----:B------:R-:W0:Y:S08]  /*a350*/  @P0 LDC R4, c[0x0][0x44c] ;  /* 0x00011300ff040b82 */ /* 0x000e300000000800 */
[----:B------:R-:W1:Y:S01]  /*a360*/  @P0 LDC R5, c[0x0][0x450] ;  /* 0x00011400ff050b82 */ /* 0x000e620000000800 */
[----:B0-----:R-:W-:-:S05]  /*a370*/  @P0 IMAD.HI.U32 R4, R3, R4, RZ ;  /* 0x0000000403040227 */ /* 0x001fca00078e00ff */
[----:B-1----:R-:W-:Y:S01]  /*a380*/  @P0 SHF.R.U32.HI R3, RZ, R5, R4 ;  /* 0x00000005ff030219 */ /* 0x002fe20000011604 */
[----:B------:R-:W-:Y:S02]  /*a390*/  IMAD.MOV.U32 R4, RZ, RZ, R26 ;  /* 0x000000ffff047224 */ /* 0x000fe400078e001a */
[----:B------:R-:W-:Y:S01]  /*a3a0*/  IMAD.MOV.U32 R5, RZ, RZ, R29 ;  /* 0x000000ffff057224 */ /* 0x000fe200078e001d */
[----:B------:R-:W-:Y:S01]  /*a3b0*/  SHF.R.S32.HI R6, RZ, 0x1f, R3 ;  /* 0x0000001fff067819 */ /* 0x000fe20000011403 */
[----:B------:R-:W-:-:S04]  /*a3c0*/  IMAD.WIDE.U32 R32, R3, UR4, R32 ;  /* 0x0000000403207c25 */ /* 0x000fc8000f8e0020 */
[C---:B------:R-:W-:Y:S02]  /*a3d0*/  IMAD R8, R6.reuse, UR4, RZ ;  /* 0x0000000406087c24 */ /* 0x040fe4000f8e02ff */
[----:B------:R-:W-:Y:S02]  /*a3e0*/  IMAD R6, R6, UR6, RZ ;  /* 0x0000000606067c24 */ /* 0x000fe4000f8e02ff */
[C---:B------:R-:W-:Y:S01]  /*a3f0*/  IMAD R7, R3.reuse, UR5, R8 ;  /* 0x0000000503077c24 */ /* 0x040fe2000f8e0208 */
[----:B------:R-:W-:Y:S01]  /*a400*/  ULDC.64 UR4, c[0x0][0x3e8] ;  /* 0x0000fa0000047ab9 */ /* 0x000fe20000000a00 */
[C---:B------:R-:W-:Y:S01]  /*a410*/  IMAD.WIDE.U32 R4, R3.reuse, UR6, R4 ;  /* 0x0000000603047c25 */ /* 0x040fe2000f8e0004 */
[----:B------:R-:W-:Y:S01]  /*a420*/  LEA R30, P0, R32, UR4, 0x1 ;  /* 0x00000004201e7c11 */ /* 0x000fe2000f8008ff */
[----:B------:R-:W-:Y:S02]  /*a430*/  UMOV UR4, 0xffffffff ;  /* 0xffffffff00047882 */ /* 0x000fe40000000000 */
[----:B------:R-:W-:Y:S01]  /*a440*/  IMAD R9, R3, UR7, R6 ;  /* 0x0000000703097c24 */ /* 0x000fe2000f8e0206 */
[----:B------:R-:W-:Y:S01]  /*a450*/  ULDC.64 UR6, c[0x0][0x400] ;  /* 0x0001000000067ab9 */ /* 0x000fe20000000a00 */
[----:B------:R-:W-:Y:S01]  /*a460*/  IMAD.IADD R3, R33, 0x1, R7 ;  /* 0x0000000121037824 */ /* 0x000fe200078e0207 */
[----:B------:R-:W-:Y:S01]  /*a470*/  LEA R31, P1, R4, UR6, 0x1 ;  /* 0x00000006041f7c11 */ /* 0x000fe2000f8208ff */
[----:B------:R-:W-:-:S03]  /*a480*/  IMAD.IADD R33, R5, 0x1, R9 ;  /* 0x0000000105217824 */ /* 0x000fc600078e0209 */
[----:B------:R-:W-:Y:S02]  /*a490*/  LEA.HI.X R32, R32, UR5, R3, 0x1, P0 ;  /* 0x0000000520207c11 */ /* 0x000fe400080f0c03 */
[----:B------:R-:W-:Y:S01]  /*a4a0*/  LEA.HI.X R33, R4, UR7, R33, 0x1, P1 ;  /* 0x0000000704217c11 */ /* 0x000fe200088f0c21 */
[----:B------:R-:W-:Y:S06]  /*a4b0*/  BRA.DIV UR4, `(.L_x_1662) ;  /* 0x00000242045c7947 */ /* 0x000fec000b800000 */
[----:B------:R0:W1:Y:S04]  /*a4c0*/  SHFL.IDX PT, R9, R32, RZ, 0x181f ;  /* 0x00181fff20097589 */ /* 0x00006800000e0000 */
[----:B------:R0:W2:Y:S04]  /*a4d0*/  SHFL.IDX PT, R8, R30, RZ, 0x181f ;  /* 0x00181fff1e087589 */ /* 0x0000a800000e0000 */
[----:B------:R0:W3:Y:S04]  /*a4e0*/  SHFL.IDX PT, R26, R33, RZ, 0x181f ;  /* 0x00181fff211a7589 */ /* 0x0000e800000e0000 */
[----:B------:R0:W4:Y:S02]  /*a4f0*/  SHFL.IDX PT, R5, R31, RZ, 0x181f ;  /* 0x00181fff1f057589 */ /* 0x00012400000e0000 */
.L_x_2029:
[----:B------:R-:W-:Y:S01]  /*a500*/  IMAD R3, R219, R10, RZ ;  /* 0x0000000adb037224 */ /* 0x000fe200078e02ff */
[----:B------:R-:W-:Y:S01]  /*a510*/  BSSY B1, `(.L_x_1663) ;  /* 0x000003c000017945 */ /* 0x000fe20003800000 */
[----:B------:R-:W-:Y:S02]  /*a520*/  CS2R R62, SRZ ;  /* 0x00000000003e7805 */ /* 0x000fe4000001ff00 */
[----:B------:R-:W-:Y:S02]  /*a530*/  CS2R R66, SRZ ;  /* 0x0000000000427805 */ /* 0x000fe4000001ff00 */
[----:B------:R-:W-:Y:S02]  /*a540*/  CS2R R70, SRZ ;  /* 0x0000000000467805 */ /* 0x000fe4000001ff00 */
[----:B------:R-:W-:Y:S02]  /*a550*/  ISETP.GE.AND P0, PT, R0, R3, PT ;  /* 0x000000030000720c */ /* 0x000fe40003f06270 */
[----:B------:R-:W-:-:S02]  /*a560*/  CS2R R74, SRZ ;  /* 0x00000000004a7805 */ /* 0x000fc4000001ff00 */
[----:B------:R-:W-:Y:S02]  /*a570*/  CS2R R64, SRZ ;  /* 0x0000000000407805 */ /* 0x000fe4000001ff00 */
[----:B------:R-:W-:Y:S02]  /*a580*/  CS2R R68, SRZ ;  /* 0x0000000000447805 */ /* 0x000fe4000001ff00 */
[----:B------:R-:W-:Y:S02]  /*a590*/  CS2R R72, SRZ ;  /* 0x0000000000487805 */ /* 0x000fe4000001ff00 */
[----:B------:R-:W-:-:S03]  /*a5a0*/  CS2R R76, SRZ ;  /* 0x00000000004c7805 */ /* 0x000fc6000001ff00 */
[----:B------:R-:W-:Y:S05]  /*a5b0*/  @P0 BRA `(.L_x_1664) ;  /* 0x0000000000c40947 */ /* 0x000fea0003800000 */
[----:B------:R-:W3:Y:S01]  /*a5c0*/  LDL R7, [R1+0x18] ;  /* 0x0000180001077983 */ /* 0x000ee20000100800 */
[----:B------:R-:W-:-:S03]  /*a5d0*/  ULDC UR4, c[0x0][0x3f4] ;  /* 0x0000fd0000047ab9 */ /* 0x000fc60000000800 */
[----:B------:R-:W4:Y:S04]  /*a5e0*/  LDL R4, [R1+0x48] ;  /* 0x0000480001047983 */ /* 0x000f280000100800 */
[----:B------:R-:W4:Y:S04]  /*a5f0*/  LDL R29, [R1+0x4c] ;  /* 0x00004c00011d7983 */ /* 0x000f280000100800 */
[----:B------:R-:W4:Y:S04]  /*a600*/  LDL R6, [R1+0x9c] ;  /* 0x00009c0001067983 */ /* 0x000f280000100800 */
[----:B------:R-:W4:Y:S04]  /*a610*/  LDL R11, [R1+0xa0] ;  /* 0x0000a000010b7983 */ /* 0x000f280000100800 */
[----:B------:R-:W4:Y:S01]  /*a620*/  LDL R34, [R1+0x98] ;  /* 0x0000980001227983 */ /* 0x000f220000100800 */
[----:B------:R-:W-:-:S02]  /*a630*/  ISETP.GE.AND P3, PT, R204, UR4, PT ;  /* 0x00000004cc007c0c */ /* 0x000fc4000bf66270 */
[----:B------:R-:W-:Y:S02]  /*a640*/  CS2R R74, SRZ ;  /* 0x00000000004a7805 */ /* 0x000fe4000001ff00 */
[----:B------:R-:W-:Y:S02]  /*a650*/  CS2R R76, SRZ ;  /* 0x00000000004c7805 */ /* 0x000fe4000001ff00 */
[----:B------:R-:W-:Y:S02]  /*a660*/  CS2R R70, SRZ ;  /* 0x0000000000467805 */ /* 0x000fe4000001ff00 */
[----:B------:R-:W-:Y:S02]  /*a670*/  CS2R R72, SRZ ;  /* 0x0000000000487805 */ /* 0x000fe4000001ff00 */
[----:B------:R-:W-:Y:S02]  /*a680*/  CS2R R66, SRZ ;  /* 0x0000000000427805 */ /* 0x000fe4000001ff00 */
[----:B------:R-:W-:Y:S01]  /*a690*/  CS2R R68, SRZ ;  /* 0x0000000000447805 */ /* 0x000fe2000001ff00 */
[----:B-12---:R-:W-:Y:S01]  /*a6a0*/  @!P3 IMAD.WIDE R20, R204, 0x2, R8 ;  /* 0x00000002cc14b825 */ /* 0x006fe200078e0208 */
[----:B------:R-:W-:-:S02]  /*a6b0*/  CS2R R62, SRZ ;  /* 0x00000000003e7805 */ /* 0x000fc4000001ff00 */
[----:B------:R-:W-:Y:S02]  /*a6c0*/  CS2R R64, SRZ ;  /* 0x0000000000407805 */ /* 0x000fe4000001ff00 */
[----:B------:R1:W5:Y:S01]  /*a6d0*/  @!P3 LD.E.64 R74, desc[UR60][R20.64] ;  /* 0x0000003c144ab980 */ /* 0x000362000c101b00 */
[----:B---3--:R-:W-:Y:S02]  /*a6e0*/  ISETP.GE.AND P2, PT, R7, UR4, PT ;  /* 0x0000000407007c0c */ /* 0x008fe4000bf46270 */
[----:B----4-:R-:W-:Y:S02]  /*a6f0*/  ISETP.GE.AND P1, PT, R4, UR4, PT ;  /* 0x0000000404007c0c */ /* 0x010fe4000bf26270 */
[----:B------:R-:W-:-:S09]  /*a700*/  ISETP.GE.AND P0, PT, R29, UR4, PT ;  /* 0x000000041d007c0c */ /* 0x000fd2000bf06270 */
[C---:B------:R-:W-:Y:S02]  /*a710*/  @!P2 IMAD.SHL.U32 R12, R7.reuse, 0x2, RZ ;  /* 0x00000002070ca824 */ /* 0x040fe400078e00ff */
[C---:B------:R-:W-:Y:S01]  /*a720*/  @!P1 SHF.L.U64.HI R28, R4.reuse, 0x1, R6 ;  /* 0x00000001041c9819 */ /* 0x040fe20000010206 */
[----:B------:R-:W-:Y:S02]  /*a730*/  @!P1 IMAD.SHL.U32 R4, R4, 0x2, RZ ;  /* 0x0000000204049824 */ /* 0x000fe400078e00ff */
[CC--:B------:R-:W-:Y:S01]  /*a740*/  @!P2 IADD3 R14, P4, R8.reuse, R12.reuse, RZ ;  /* 0x0000000c080ea210 */ /* 0x0c0fe20007f9e0ff */
[----:B------:R-:W-:Y:S01]  /*a750*/  @!P3 IMAD.MOV.U32 R6, RZ, RZ, R5 ;  /* 0x000000ffff06b224 */ /* 0x000fe200078e0005 */
[----:B------:R-:W-:Y:S01]  /*a760*/  @!P2 SHF.L.U64.HI R11, R7, 0x1, R11 ;  /* 0x00000001070ba819 */ /* 0x000fe2000001020b */
[----:B------:R-:W-:Y:S01]  /*a770*/  @!P0 IMAD.SHL.U32 R27, R29, 0x2, RZ ;  /* 0x000000021d1b8824 */ /* 0x000fe200078e00ff */
[----:B------:R-:W-:Y:S01]  /*a780*/  @!P2 IADD3 R12, P6, R5, R12, RZ ;  /* 0x0000000c050ca210 */ /* 0x000fe20007fde0ff */
[----:B------:R-:W-:Y:S01]  /*a790*/  @!P3 IMAD.MOV.U32 R7, RZ, RZ, R26 ;  /* 0x000000ffff07b224 */ /* 0x000fe200078e001a */
[----:B------:R-:W-:Y:S01]  /*a7a0*/  @!P1 IADD3 R10, P5, R8, R4, RZ ;  /* 0x00000004080a9210 */ /* 0x000fe20007fbe0ff */
[----:B------:R-:W-:-:S02]  /*a7b0*/  @!P2 IMAD.X R15, R9, 0x1, R11, P4 ;  /* 0x00000001090fa824 */ /* 0x000fc400020e060b */
[----:B------:R-:W-:-:S04]  /*a7c0*/  @!P3 IMAD.WIDE R24, R204, 0x2, R6 ;  /* 0x00000002cc18b825 */ /* 0x000fc800078e0206 */
[----:B------:R-:W-:Y:S01]  /*a7d0*/  @!P2 IMAD.X R13, R26, 0x1, R11, P6 ;  /* 0x000000011a0da824 */ /* 0x000fe200030e060b */
[-C--:B------:R-:W-:Y:S01]  /*a7e0*/  @!P0 IADD3 R6, P6, R8, R27.reuse, RZ ;  /* 0x0000001b08068210 */ /* 0x080fe20007fde0ff */
[----:B------:R-:W-:Y:S01]  /*a7f0*/  @!P1 IMAD.X R11, R9, 0x1, R28, P5 ;  /* 0x00000001090b9824 */ /* 0x000fe200028e061c */
[----:B------:R-:W-:Y:S01]  /*a800*/  @!P0 IADD3 R8, P5, R5, R27, RZ ;  /* 0x0000001b05088210 */ /* 0x000fe20007fbe0ff */
[----:B------:R1:W5:Y:S01]  /*a810*/  @!P3 LD.E.64 R76, desc[UR60][R24.64] ;  /* 0x0000003c184cb980 */ /* 0x000362000c101b00 */
[----:B------:R-:W-:Y:S02]  /*a820*/  @!P0 SHF.L.U64.HI R27, R29, 0x1, R34 ;  /* 0x000000011d1b8819 */ /* 0x000fe40000010222 */
[----:B------:R-:W-:Y:S01]  /*a830*/  @!P1 IADD3 R4, P4, R5, R4, RZ ;  /* 0x0000000405049210 */ /* 0x000fe20007f9e0ff */
[----:B------:R1:W5:Y:S02]  /*a840*/  @!P2 LD.E.64 R70, desc[UR60][R14.64] ;  /* 0x0000003c0e46a980 */ /* 0x000364000c101b00 */
[----:B------:R-:W-:-:S02]  /*a850*/  @!P0 IMAD.X R7, R9, 0x1, R27, P6 ;  /* 0x0000000109078824 */ /* 0x000fc400030e061b */
[C---:B------:R-:W-:Y:S01]  /*a860*/  @!P1 IMAD.X R5, R26.reuse, 0x1, R28, P4 ;  /* 0x000000011a059824 */ /* 0x040fe200020e061c */
[----:B------:R1:W5:Y:S01]  /*a870*/  @!P2 LD.E.64 R72, desc[UR60][R12.64] ;  /* 0x0000003c0c48a980 */ /* 0x000362000c101b00 */
[----:B------:R-:W-:-:S03]  /*a880*/  @!P0 IMAD.X R9, R26, 0x1, R27, P5 ;  /* 0x000000011a098824 */ /* 0x000fc600028e061b */
[----:B------:R1:W5:Y:S04]  /*a890*/  @!P1 LD.E.64 R66, desc[UR60][R10.64] ;  /* 0x0000003c0a429980 */ /* 0x000368000c101b00 */
[----:B------:R1:W5:Y:S04]  /*a8a0*/  @!P1 LD.E.64 R68, desc[UR60][R4.64] ;  /* 0x0000003c04449980 */ /* 0x000368000c101b00 */
[----:B------:R1:W5:Y:S04]  /*a8b0*/  @!P0 LD.E.64 R62, desc[UR60][R6.64] ;  /* 0x0000003c063e8980 */ /* 0x000368000c101b00 */
[----:B------:R1:W5:Y:S02]  /*a8c0*/  @!P0 LD.E.64 R64, desc[UR60][R8.64] ;  /* 0x0000003c08408980 */ /* 0x000364000c101b00 */
.L_x_1664:
[----:B------:R-:W-:Y:S05]  /*a8d0*/  BSYNC B1 ;  /* 0x0000000000017941 */ /* 0x000fea0003800000 */
.L_x_1663:
[----:B-1---5:R-:W-:Y:S01]  /*a8e0*/  IMAD.MOV.U32 R4, RZ, RZ, R62 ;  /* 0x000000ffff047224 */ /* 0x022fe200078e003e */
[----:B------:R-:W-:Y:S01]  /*a8f0*/  UMOV UR4, 0xffffffff ;  /* 0xffffffff00047882 */ /* 0x000fe20000000000 */
[----:B----4-:R-:W-:Y:S01]  /*a900*/  IMAD.MOV.U32 R5, RZ, RZ, R63 ;  /* 0x000000ffff057224 */ /* 0x010fe200078e003f */
[----:B------:R-:W-:Y:S01]  /*a910*/  CS2R R46, SRZ ;  /* 0x00000000002e7805 */ /* 0x000fe2000001ff00 */
        /* <DEDUP_REMOVED lines=15> */
[----:B------:R-:W-:-:S02]  /*aa10*/  IMAD.MOV.U32 R6, RZ, RZ, R68 ;  /* 0x000000ffff067224 */ /* 0x000fc400078e0044 */
        /* <DEDUP_REMOVED lines=9> */
[----:B------:R-:W-:Y:S02]  /*aab0*/  PRMT R112, R112, 0x5410, R5 ;  /* 0x0000541070707816 */ /* 0x000fe40000000005 */
[----:B------:R-:W-:-:S02]  /*aac0*/  PRMT R92, R92, 0x5410, R6 ;  /* 0x000054105c5c7816 */ /* 0x000fc40000000006 */
[----:B------:R-:W-:Y:S01]  /*aad0*/  PRMT R95, R7, 0x7610, R95 ;  /* 0x00007610075f7816 */ /* 0x000fe2000000005f */
[----:B------:R-:W-:Y:S06]  /*aae0*/  BRA.DIV UR4, `(.L_x_1665) ;  /* 0x0000023e04447947 */ /* 0x000fec000b800000 */
[----:B------:R1:W4:Y:S04]  /*aaf0*/  SHFL.IDX PT, R9, R32, 0x1, 0x181f ;  /* 0x00381f0020097f89 */ /* 0x00032800000e0000 */
[----:B--2---:R1:W2:Y:S04]  /*ab00*/  SHFL.IDX PT, R8, R30, 0x1, 0x181f ;  /* 0x00381f001e087f89 */ /* 0x0042a800000e0000 */
[----:B---3--:R1:W3:Y:S04]  /*ab10*/  SHFL.IDX PT, R26, R33, 0x1, 0x181f ;  /* 0x00381f00211a7f89 */ /* 0x0082e800000e0000 */
[----:B------:R1:W0:Y:S02]  /*ab20*/  SHFL.IDX PT, R5, R31, 0x1, 0x181f ;  /* 0x00381f001f057f89 */ /* 0x00022400000e0000 */
.L_x_2035:
[----:B------:R-:W-:Y:S01]  /*ab30*/  VIADD R4, R0, 0x20 ;  /* 0x0000002000047836 */ /* 0x000fe20000000000 */
        /* <DEDUP_REMOVED lines=8> */
[----:B------:R-:W-:-:S05]  /*abc0*/  CS2R R60, SRZ ;  /* 0x00000000003c7805 */ /* 0x000fca000001ff00 */
[----:B------:R-:W-:Y:S05]  /*abd0*/  @P0 BRA `(.L_x_1667) ;  /* 0x0000000000c40947 */ /* 0x000fea0003800000 */
[----:B------:R-:W3:Y:S01]  /*abe0*/  LDL R10, [R1+0x18] ;  /* 0x00001800010a7983 */ /* 0x000ee20000100800 */
[----:B------:R-:W-:-:S03]  /*abf0*/  ULDC UR4, c[0x0][0x3f4] ;  /* 0x0000fd0000047ab9 */ /* 0x000fc60000000800 */
[----:B------:R-:W3:Y:S04]  /*ac00*/  LDL R6, [R1+0x48] ;  /* 0x0000480001067983 */ /* 0x000ee80000100800 */
[----:B------:R-:W3:Y:S04]  /*ac10*/  LDL R29, [R1+0x4c] ;  /* 0x00004c00011d7983 */ /* 0x000ee80000100800 */
[----:B------:R-:W3:Y:S04]  /*ac20*/  LDL R11, [R1+0xa0] ;  /* 0x0000a000010b7983 */ /* 0x000ee80000100800 */
[----:B------:R-:W3:Y:S04]  /*ac30*/  LDL R7, [R1+0x9c] ;  /* 0x00009c0001077983 */ /* 0x000ee80000100800 */
[----:B------:R-:W3:Y:S01]  /*ac40*/  LDL R34, [R1+0x98] ;  /* 0x0000980001227983 */ /* 0x000ee20000100800 */
[----:B------:R-:W-:-:S02]  /*ac50*/  ISETP.GE.AND P3, PT, R204, UR4, PT ;  /* 0x00000004cc007c0c */ /* 0x000fc4000bf66270 */
[----:B------:R-:W-:Y:S02]  /*ac60*/  CS2R R58, SRZ ;  /* 0x00000000003a7805 */ /* 0x000fe4000001ff00 */
[----:B------:R-:W-:Y:S02]  /*ac70*/  CS2R R60, SRZ ;  /* 0x00000000003c7805 */ /* 0x000fe4000001ff00 */
[----:B------:R-:W-:Y:S02]  /*ac80*/  CS2R R54, SRZ ;  /* 0x0000000000367805 */ /* 0x000fe4000001ff00 */
[----:B------:R-:W-:Y:S02]  /*ac90*/  CS2R R56, SRZ ;  /* 0x0000000000387805 */ /* 0x000fe4000001ff00 */
[----:B------:R-:W-:Y:S02]  /*aca0*/  CS2R R50, SRZ ;  /* 0x0000000000327805 */ /* 0x000fe4000001ff00 */
[----:B------:R-:W-:Y:S01]  /*acb0*/  CS2R R52, SRZ ;  /* 0x0000000000347805 */ /* 0x000fe2000001ff00 */
[----:B--2-4-:R-:W-:Y:S01]  /*acc0*/  @!P3 IMAD.WIDE R20, R204, 0x2, R8 ;  /* 0x00000002cc14b825 */ /* 0x014fe200078e0208 */
[----:B------:R-:W-:-:S02]  /*acd0*/  CS2R R46, SRZ ;  /* 0x00000000002e7805 */ /* 0x000fc4000001ff00 */
[----:B------:R-:W-:Y:S02]  /*ace0*/  CS2R R48, SRZ ;  /* 0x0000000000307805 */ /* 0x000fe4000001ff00 */
[----:B------:R2:W5:Y:S01]  /*acf0*/  @!P3 LD.E.64 R58, desc[UR60][R20.64] ;  /* 0x0000003c143ab980 */ /* 0x000562000c101b00 */
[----:B---3--:R-:W-:Y:S02]  /*ad00*/  ISETP.GE.AND P2, PT, R10, UR4, PT ;  /* 0x000000040a007c0c */ /* 0x008fe4000bf46270 */
[----:B------:R-:W-:Y:S02]  /*ad10*/  ISETP.GE.AND P1, PT, R6, UR4, PT ;  /* 0x0000000406007c0c */ /* 0x000fe4000bf26270 */
[----:B------:R-:W-:-:S09]  /*ad20*/  ISETP.GE.AND P0, PT, R29, UR4, PT ;  /* 0x000000041d007c0c */ /* 0x000fd2000bf06270 */
[----:B------:R-:W-:Y:S02]  /*ad30*/  @!P2 IMAD.SHL.U32 R12, R10, 0x2, RZ ;  /* 0x000000020a0ca824 */ /* 0x000fe400078e00ff */
[----:B------:R-:W-:-:S03]  /*ad40*/  @!P1 IMAD.SHL.U32 R4, R6, 0x2, RZ ;  /* 0x0000000206049824 */ /* 0x000fc600078e00ff */
[-C--:B------:R-:W-:Y:S02]  /*ad50*/  @!P2 IADD3 R14, P4, R8, R12.reuse, RZ ;  /* 0x0000000c080ea210 */ /* 0x080fe40007f9e0ff */
[----:B------:R-:W-:Y:S01]  /*ad60*/  @!P2 SHF.L.U64.HI R11, R10, 0x1, R11 ;  /* 0x000000010a0ba819 */ /* 0x000fe2000001020b */
[----:B------:R-:W-:Y:S01]  /*ad70*/  @!P0 IMAD.SHL.U32 R28, R29, 0x2, RZ ;  /* 0x000000021d1c8824 */ /* 0x000fe200078e00ff */
[----:B------:R-:W-:Y:S01]  /*ad80*/  @!P1 SHF.L.U64.HI R27, R6, 0x1, R7 ;  /* 0x00000001061b9819 */ /* 0x000fe20000010207 */
[----:B0-----:R-:W-:Y:S01]  /*ad90*/  @!P3 IMAD.MOV.U32 R6, RZ, RZ, R5 ;  /* 0x000000ffff06b224 */ /* 0x001fe200078e0005 */
[----:B------:R-:W-:Y:S01]  /*ada0*/  @!P2 IADD3 R12, P6, R5, R12, RZ ;  /* 0x0000000c050ca210 */ /* 0x000fe20007fde0ff */
[----:B------:R-:W-:Y:S01]  /*adb0*/  @!P3 IMAD.MOV.U32 R7, RZ, RZ, R26 ;  /* 0x000000ffff07b224 */ /* 0x000fe200078e001a */
[----:B------:R-:W-:Y:S01]  /*adc0*/  @!P1 IADD3 R10, P5, R8, R4, RZ ;  /* 0x00000004080a9210 */ /* 0x000fe20007fbe0ff */
[----:B------:R-:W-:Y:S02]  /*add0*/  @!P2 IMAD.X R15, R9, 0x1, R11, P4 ;  /* 0x00000001090fa824 */ /* 0x000fe400020e060b */
        /* <DEDUP_REMOVED lines=17> */
.L_x_1667:
[----:B------:R-:W-:Y:S05]  /*aef0*/  BSYNC B1 ;  /* 0x0000000000017941 */ /* 0x000fea0003800000 */
.L_x_1666:
[----:B--2--5:R-:W-:Y:S01]  /*af00*/  IMAD.MOV.U32 R4, RZ, RZ, R46 ;  /* 0x000000ffff047224 */ /* 0x024fe200078e002e */
[----:B------:R-:W-:Y:S01]  /*af10*/  UMOV UR4, 0xffffffff ;  /* 0xffffffff00047882 */ /* 0x000fe20000000000 */
[----:B0-----:R-:W-:Y:S02]  /*af20*/  IMAD.MOV.U32 R5, RZ, RZ, R47 ;  /* 0x000000ffff057224 */ /* 0x001fe400078e002f */
[----:B------:R-:W-:Y:S02]  /*af30*/  IMAD.MOV.U32 R6, RZ, RZ, R50 ;  /* 0x000000ffff067224 */ /* 0x000fe400078e0032 */
[----:B------:R-:W-:Y:S01]  /*af40*/  IMAD.MOV.U32 R7, RZ, RZ, R51 ;  /* 0x000000ffff077224 */ /* 0x000fe200078e0033 */
[----:B------:R-:W-:Y:S01]  /*af50*/  PRMT R86, R4, 0x5410, R5 ;  /* 0x0000541004567816 */ /* 0x000fe20000000005 */
[----:B------:R-:W-:Y:S02]  /*af60*/  IMAD.MOV.U32 R4, RZ, RZ, R54 ;  /* 0x000000ffff047224 */ /* 0x000fe400078e0036 */
[----:B------:R-:W-:Y:S01]  /*af70*/  IMAD.MOV.U32 R5, RZ, RZ, R55 ;  /* 0x000000ffff057224 */ /* 0x000fe200078e0037 */
[----:B------:R-:W-:Y:S01]  /*af80*/  PRMT R97, R7, 0x5410, R6 ;  /* 0x0000541007617816 */ /* 0x000fe20000000006 */
[----:B------:R-:W-:-:S02]  /*af90*/  IMAD.MOV.U32 R6, RZ, RZ, R58 ;  /* 0x000000ffff067224 */ /* 0x000fc400078e003a */
[----:B------:R-:W-:Y:S01]  /*afa0*/  IMAD.MOV.U32 R7, RZ, RZ, R59 ;  /* 0x000000ffff077224 */ /* 0x000fe200078e003b */
[----:B------:R-:W-:Y:S01]  /*afb0*/  PRMT R103, R4, 0x5410, R5 ;  /* 0x0000541004677816 */ /* 0x000fe20000000005 */
        /* <DEDUP_REMOVED lines=11> */
[----:B------:R-:W-:-:S04]  /*b070*/  PRMT R104, R4, 0x5410, R5 ;  /* 0x0000541004687816 */ /* 0x000fc80000000005 */
[----:B------:R-:W-:Y:S01]  /*b080*/  PRMT R107, R6, 0x5410, R7 ;  /* 0x00005410066b7816 */ /* 0x000fe20000000007 */
[----:B------:R-:W-:Y:S06]  /*b090*/  BRA.DIV UR4, `(.L_x_1668) ;  /* 0x0000023a044c7947 */ /* 0x000fec000b800000 */
[----:B----4-:R0:W2:Y:S04]  /*b0a0*/  SHFL.IDX PT, R9, R32, 0x2, 0x181f ;  /* 0x00581f0020097f89 */ /* 0x0100a800000e0000 */
[----:B------:R0:W4:Y:S04]  /*b0b0*/  SHFL.IDX PT, R8, R30, 0x2, 0x181f ;  /* 0x00581f001e087f89 */ /* 0x00012800000e0000 */
[----:B------:R0:W0:Y:S04]  /*b0c0*/  SHFL.IDX PT, R78, R33, 0x2, 0x181f ;  /* 0x00581f00214e7f89 */ /* 0x00002800000e0000 */
[----:B------:R0:W0:Y:S02]  /*b0d0*/  SHFL.IDX PT, R5, R31, 0x2, 0x181f ;  /* 0x00581f001f057f89 */ /* 0x00002400000e0000 */
.L_x_2041:
[----:B------:R-:W-:Y:S01]  /*b0e0*/  VIADD R4, R0, 0x40 ;  /* 0x0000004000047836 */ /* 0x000fe20000000000 */
[----:B------:R-:W-:Y:S01]  /*b0f0*/  BSSY B1, `(.L_x_1669) ;  /* 0x000003c000017945 */ /* 0x000fe20003800000 */
[----:B------:R-:W-:Y:S02]  /*b100*/  CS2R R28, SRZ ;  /* 0x00000000001c7805 */ /* 0x000fe4000001ff00 */
[----:B------:R-:W-:Y:S02]  /*b110*/  CS2R R34, SRZ ;  /* 0x0000000000227805 */ /* 0x000fe4000001ff00 */
[----:B------:R-:W-:Y:S02]  /*b120*/  CS2R R38, SRZ ;  /* 0x0000000000267805 */ /* 0x000fe4000001ff00 */
[----:B------:R-:W-:Y:S02]  /*b130*/  ISETP.GE.AND P0, PT, R4, R3, PT ;  /* 0x000000030400720c */ /* 0x000fe40003f06270 */
[----:B------:R-:W-:-:S02]  /*b140*/  CS2R R42, SRZ ;  /* 0x00000000002a7805 */ /* 0x000fc4000001ff00 */
[----:B---3--:R-:W-:Y:S02]  /*b150*/  CS2R R26, SRZ ;  /* 0x00000000001a7805 */ /* 0x008fe4000001ff00 */
[----:B------:R-:W-:Y:S02]  /*b160*/  CS2R R36, SRZ ;  /* 0x0000000000247805 */ /* 0x000fe4000001ff00 */
[----:B------:R-:W-:Y:S02]  /*b170*/  CS2R R40, SRZ ;  /* 0x0000000000287805 */ /* 0x000fe4000001ff00 */
[----:B------:R-:W-:-:S03]  /*b180*/  CS2R R44, SRZ ;  /* 0x00000000002c7805 */ /* 0x000fc6000001ff00 */
        /* <DEDUP_REMOVED lines=12> */
[----:B------:R-:W-:-:S05]  /*b250*/  CS2R R40, SRZ ;  /* 0x0000000000287805 */ /* 0x000fca000001ff00 */
[----:B--2-4-:R-:W-:Y:S01]  /*b260*/  @!P3 IMAD.WIDE R20, R204, 0x2, R8 ;  /* 0x00000002cc14b825 */ /* 0x014fe200078e0208 */
[----:B------:R-:W-:Y:S02]  /*b270*/  CS2R R34, SRZ ;  /* 0x0000000000227805 */ /* 0x000fe4000001ff00 */
[----:B------:R-:W-:Y:S02]  /*b280*/  CS2R R36, SRZ ;  /* 0x0000000000247805 */ /* 0x000fe4000001ff00 */
[----:B------:R-:W-:Y:S01]  /*b290*/  CS2R R28, SRZ ;  /* 0x00000000001c7805 */ /* 0x000fe2000001ff00 */
        /* <DEDUP_REMOVED lines=27> */
[----:B------:R-:W-:Y:S01]  /*b450*/  @!P0 IMAD.X R9, R78, 0x1, R27, P5 ;  /* 0x000000014e098824 */ /* 0x000fe200028e061b */
[----:B------:R-:W-:Y:S02]  /*b460*/  CS2R R26, SRZ ;  /* 0x00000000001a7805 */ /* 0x000fe4000001ff00 */
[----:B------:R2:W5:Y:S04]  /*b470*/  @!P1 LD.E.64 R34, desc[UR60][R10.64] ;  /* 0x0000003c0a229980 */ /* 0x000568000c101b00 */
[----:B------:R2:W5:Y:S04]  /*b480*/  @!P1 LD.E.64 R36, desc[UR60][R4.64] ;  /* 0x0000003c04249980 */ /* 0x000568000c101b00 */
[----:B------:R2:W5:Y:S04]  /*b490*/  @!P0 LD.E.64 R28, desc[UR60][R6.64] ;  /* 0x0000003c061c8980 */ /* 0x000568000c101b00 */
[----:B------:R2:W5:Y:S02]  /*b4a0*/  @!P0 LD.E.64 R26, desc[UR60][R8.64] ;  /* 0x0000003c081a8980 */ /* 0x000564000c101b00 */
.L_x_1670:
[----:B------:R-:W-:Y:S05]  /*b4b0*/  BSYNC B1 ;  /* 0x0000000000017941 */ /* 0x000fea0003800000 */
.L_x_1669:
[----:B0-2--5:R-:W-:Y:S01]  /*b4c0*/  IMAD.MOV.U32 R5, RZ, RZ, R34 ;  /* 0x000000ffff057224 */ /* 0x025fe200078e0022 */
[----:B------:R-:W-:Y:S01]  /*b4d0*/  UMOV UR4, 0xffffffff ;  /* 0xffffffff00047882 */ /* 0x000fe20000000000 */
[----:B------:R-:W-:Y:S02]  /*b4e0*/  IMAD.MOV.U32 R4, RZ, RZ, R35 ;  /* 0x000000ffff047224 */ /* 0x000fe400078e0023 */
        /* <DEDUP_REMOVED lines=22> */
[----:B------:R-:W-:Y:S01]  /*b650*/  PRMT R89, R7, 0x5410, R6 ;  /* 0x0000541007597816 */ /* 0x000fe20000000006 */
[----:B------:R-:W-:Y:S06]  /*b660*/  BRA.DIV UR4, `(.L_x_1671) ;  /* 0x00000236044c7947 */ /* 0x000fec000b800000 */
[----:B------:R0:W2:Y:S04]  /*b670*/  SHFL.IDX PT, R78, R32, 0x3, 0x181f ;  /* 0x00781f00204e7f89 */ /* 0x0000a800000e0000 */
[----:B------:R0:W3:Y:S04]  /*b680*/  SHFL.IDX PT, R80, R30, 0x3, 0x181f ;  /* 0x00781f001e507f89 */ /* 0x0000e800000e0000 */
[----:B------:R0:W0:Y:S04]  /*b690*/  SHFL.IDX PT, R79, R33, 0x3, 0x181f ;  /* 0x00781f00214f7f89 */ /* 0x00002800000e0000 */
[----:B------:R0:W0:Y:S02]  /*b6a0*/  SHFL.IDX PT, R12, R31, 0x3, 0x181f ;  /* 0x00781f001f0c7f89 */ /* 0x00002400000e0000 */
.L_x_2047:
[----:B------:R-:W-:Y:S01]  /*b6b0*/  VIADD R0, R0, 0x60 ;  /* 0x0000006000007836 */ /* 0x000fe20000000000 */
[----:B------:R-:W-:Y:S01]  /*b6c0*/  BSSY B1, `(.L_x_1672) ;  /* 0x000003d000017945 */ /* 0x000fe20003800000 */
[----:B------:R-:W-:Y:S02]  /*b6d0*/  CS2R R6, SRZ ;  /* 0x0000000000067805 */ /* 0x000fe4000001ff00 */
[----:B------:R-:W-:Y:S02]  /*b6e0*/  CS2R R20, SRZ ;  /* 0x0000000000147805 */ /* 0x000fe4000001ff00 */
[----:B01----:R-:W-:Y:S02]  /*b6f0*/  CS2R R30, SRZ ;  /* 0x00000000001e7805 */ /* 0x003fe4000001ff00 */
[----:B------:R-:W-:Y:S02]  /*b700*/  ISETP.GE.AND P0, PT, R0, R3, PT ;  /* 0x000000030000720c */ /* 0x000fe40003f06270 */
[----:B----4-:R-:W-:-:S02]  /*b710*/  CS2R R8, SRZ ;  /* 0x0000000000087805 */ /* 0x010fc4000001ff00 */
[----:B------:R-:W-:Y:S02]  /*b720*/  CS2R R10, SRZ ;  /* 0x00000000000a7805 */ /* 0x000fe4000001ff00 */
[----:B------:R-:W-:Y:S02]  /*b730*/  CS2R R24, SRZ ;  /* 0x0000000000187805 */ /* 0x000fe4000001ff00 */
[----:B------:R-:W-:-:S05]  /*b740*/  CS2R R32, SRZ ;  /* 0x0000000000207805 */ /* 0x000fca000001ff00 */
[----:B------:R-:W-:Y:S05]  /*b750*/  @P0 BRA `(.L_x_1673) ;  /* 0x0000000000cc0947 */ /* 0x000fea0003800000 */
[----:B------:R-:W4:Y:S01]  /*b760*/  LDL R90, [R1+0x18] ;  /* 0x00001800015a7983 */ /* 0x000f220000100800 */
        /* <DEDUP_REMOVED lines=8> */
[----:B------:R-:W-:-:S09]  /*b7f0*/  CS2R R30, SRZ ;  /* 0x00000000001e7805 */ /* 0x000fd2000001ff00 */
[----:B---3--:R-:W-:Y:S02]  /*b800*/  @!P2 IMAD.MOV.U32 R4, RZ, RZ, R80 ;  /* 0x000000ffff04a224 */ /* 0x008fe400078e0050 */
[----:B--2---:R-:W-:Y:S02]  /*b810*/  @!P2 IMAD.MOV.U32 R5, RZ, RZ, R78 ;  /* 0x000000ffff05a224 */ /* 0x004fe400078e004e */
[----:B------:R-:W-:Y:S02]  /*b820*/  @!P2 IMAD.MOV.U32 R6, RZ, RZ, R12 ;  /* 0x000000ffff06a224 */ /* 0x000fe400078e000c */
[----:B------:R-:W-:Y:S02]  /*b830*/  @!P2 IMAD.MOV.U32 R7, RZ, RZ, R79 ;  /* 0x000000ffff07a224 */ /* 0x000fe400078e004f */
[----:B------:R-:W-:-:S04]  /*b840*/  @!P2 IMAD.WIDE R8, R204, 0x2, R4 ;  /* 0x00000002cc08a825 */ /* 0x000fc800078e0204 */
[----:B------:R-:W-:Y:S01]  /*b850*/  @!P2 IMAD.WIDE R6, R204, 0x2, R6 ;  /* 0x00000002cc06a825 */ /* 0x000fe200078e0206 */
[----:B------:R-:W-:Y:S01]  /*b860*/  CS2R R20, SRZ ;  /* 0x0000000000147805 */ /* 0x000fe2000001ff00 */
[----:B------:R0:W5:Y:S04]  /*b870*/  @!P2 LD.E.64 R30, desc[UR60][R8.64] ;  /* 0x0000003c081ea980 */ /* 0x000168000c101b00 */
[----:B------:R1:W5:Y:S01]  /*b880*/  @!P2 LD.E.64 R32, desc[UR60][R6.64] ;  /* 0x0000003c0620a980 */ /* 0x000362000c101b00 */
[----:B------:R-:W-:Y:S02]  /*b890*/  CS2R R24, SRZ ;  /* 0x0000000000187805 */ /* 0x000fe4000001ff00 */
[----:B----4-:R-:W-:Y:S02]  /*b8a0*/  ISETP.GE.AND P3, PT, R90, UR4, PT ;  /* 0x000000045a007c0c */ /* 0x010fe4000bf66270 */
[----:B------:R-:W-:-:S11]  /*b8b0*/  ISETP.GE.AND P0, PT, R13, UR4, PT ;  /* 0x000000040d007c0c */ /* 0x000fd6000bf06270 */
[C---:B------:R-:W-:Y:S01]  /*b8c0*/  @!P3 IMAD.SHL.U32 R0, R90.reuse, 0x2, RZ ;  /* 0x000000025a00b824 */ /* 0x040fe200078e00ff */
[----:B------:R-:W-:-:S04]  /*b8d0*/  @!P3 SHF.L.U64.HI R10, R90, 0x1, R91 ;  /* 0x000000015a0ab819 */ /* 0x000fc8000001025b */
[----:B------:R-:W-:Y:S01]  /*b8e0*/  @!P3 IADD3 R4, P1, R80, R0, RZ ;  /* 0x000000005004b210 */ /* 0x000fe20007f3e0ff */
[----:B0-----:R-:W-:-:S04]  /*b8f0*/  @!P0 IMAD.SHL.U32 R8, R13, 0x2, RZ ;  /* 0x000000020d088824 */ /* 0x001fc800078e00ff */
[--C-:B------:R-:W-:Y:S01]  /*b900*/  @!P3 IMAD.X R5, R78, 0x1, R10.reuse, P1 ;  /* 0x000000014e05b824 */ /* 0x100fe200008e060a */
[----:B-1----:R-:W-:Y:S02]  /*b910*/  @!P3 IADD3 R6, P1, R12, R0, RZ ;  /* 0x000000000c06b210 */ /* 0x002fe40007f3e0ff */
[----:B------:R-:W-:Y:S02]  /*b920*/  @!P0 SHF.L.U64.HI R0, R13, 0x1, R85 ;  /* 0x000000010d008819 */ /* 0x000fe40000010255 */
[----:B------:R0:W5:Y:S01]  /*b930*/  @!P3 LD.E.64 R20, desc[UR60][R4.64] ;  /* 0x0000003c0414b980 */ /* 0x000162000c101b00 */
[----:B------:R-:W-:Y:S01]  /*b940*/  @!P3 IMAD.X R7, R79, 0x1, R10, P1 ;  /* 0x000000014f07b824 */ /* 0x000fe200008e060a */
[----:B------:R-:W-:-:S04]  /*b950*/  ISETP.GE.AND P2, PT, R14, UR4, PT ;  /* 0x000000040e007c0c */ /* 0x000fc8000bf46270 */
[----:B------:R1:W5:Y:S01]  /*b960*/  @!P3 LD.E.64 R24, desc[UR60][R6.64] ;  /* 0x0000003c0618b980 */ /* 0x000362000c101b00 */
[----:B0-----:R-:W-:-:S05]  /*b970*/  @!P0 IADD3 R4, P1, R80, R8, RZ ;  /* 0x0000000850048210 */ /* 0x001fca0007f3e0ff */
[----:B------:R-:W-:Y:S01]  /*b980*/  @!P0 IMAD.X R5, R78, 0x1, R0, P1 ;  /* 0x000000014e058824 */ /* 0x000fe200008e0600 */
[----:B-1----:R-:W-:Y:S02]  /*b990*/  CS2R R6, SRZ ;  /* 0x0000000000067805 */ /* 0x002fe4000001ff00 */
[----:B------:R-:W-:-:S04]  /*b9a0*/  CS2R R10, SRZ ;  /* 0x00000000000a7805 */ /* 0x000fc8000001ff00 */
[----:B------:R0:W5:Y:S01]  /*b9b0*/  @!P0 LD.E.64 R6, desc[UR60][R4.64] ;  /* 0x0000003c04068980 */ /* 0x000162000c101b00 */
[----:B------:R-:W-:Y:S01]  /*b9c0*/  @!P2 IMAD.SHL.U32 R13, R14, 0x2, RZ ;  /* 0x000000020e0da824 */ /* 0x000fe200078e00ff */
[----:B0-----:R-:W-:-:S05]  /*b9d0*/  @!P0 IADD3 R4, P1, R12, R8, RZ ;  /* 0x000000080c048210 */ /* 0x001fca0007f3e0ff */
[----:B------:R-:W-:Y:S01]  /*b9e0*/  @!P0 IMAD.X R5, R79, 0x1, R0, P1 ;  /* 0x000000014f058824 */ /* 0x000fe200008e0600 */
[----:B------:R-:W-:-:S04]  /*b9f0*/  @!P2 SHF.L.U64.HI R0, R14, 0x1, R15 ;  /* 0x000000010e00a819 */ /* 0x000fc8000001020f */
[----:B------:R0:W5:Y:S01]  /*ba00*/  @!P0 LD.E.64 R10, desc[UR60][R4.64] ;  /* 0x0000003c040a8980 */ /* 0x000162000c101b00 */
[-C--:B------:R-:W-:Y:S02]  /*ba10*/  @!P2 IADD3 R8, P0, R80, R13.reuse, RZ ;  /* 0x0000000d5008a210 */ /* 0x080fe40007f1e0ff */
[----:B------:R-:W-:-:S03]  /*ba20*/  @!P2 IADD3 R12, P1, R12, R13, RZ ;  /* 0x0000000d0c0ca210 */ /* 0x000fc60007f3e0ff */
[--C-:B------:R-:W-:Y:S01]  /*ba30*/  @!P2 IMAD.X R9, R78, 0x1, R0.reuse, P0 ;  /* 0x000000014e09a824 */ /* 0x100fe200000e0600 */
[----:B0-----:R-:W-:Y:S01]  /*ba40*/  CS2R R4, SRZ ;  /* 0x0000000000047805 */ /* 0x001fe2000001ff00 */
[----:B------:R-:W-:-:S05]  /*ba50*/  @!P2 IMAD.X R13, R79, 0x1, R0, P1 ;  /* 0x000000014f0da824 */ /* 0x000fca00008e0600 */
[----:B------:R0:W5:Y:S02]  /*ba60*/  @!P2 LD.E.64 R4, desc[UR60][R8.64] ;  /* 0x0000003c0804a980 */ /* 0x000164000c101b00 */
[----:B0-----:R-:W-:-:S06]  /*ba70*/  CS2R R8, SRZ ;  /* 0x0000000000087805 */ /* 0x001fcc000001ff00 */
[----:B------:R0:W5:Y:S02]  /*ba80*/  @!P2 LD.E.64 R8, desc[UR60][R12.64] ;  /* 0x0000003c0c08a980 */ /* 0x000164000c101b00 */
.L_x_1673:
[----:B------:R-:W-:Y:S05]  /*ba90*/  BSYNC B1 ;  /* 0x0000000000017941 */ /* 0x000fea0003800000 */
.L_x_1672:
[----:B0-----:R-:W4:Y:S01]  /*baa0*/  LDL R12, [R1+0x90] ;  /* 0x00009000010c7983 */ /* 0x001f220000100800 */
[----:B------:R-:W-:Y:S01]  /*bab0*/  BSSY B1, `(.L_x_1674) ;  /* 0x0000007000017945 */ /* 0x000fe20003800000 */
[----:B----4-:R-:W-:-:S04]  /*bac0*/  LEA.HI R0, R12, R12, RZ, 0x1 ;  /* 0x0000000c0c007211 */ /* 0x010fc800078f08ff */
[----:B------:R-:W-:-:S05]  /*bad0*/  LOP3.LUT R0, R0, 0xfffffffe, RZ, 0xc0, !PT ;  /* 0xfffffffe00007812 */ /* 0x000fca00078ec0ff */
[----:B------:R-:W-:-:S05]  /*bae0*/  IMAD.IADD R0, R12, 0x1, -R0 ;  /* 0x000000010c007824 */ /* 0x000fca00078e0a00 */
[----:B------:R-:W-:-:S04]  /*baf0*/  SHF.L.U32 R0, R0, 0x1f, RZ ;  /* 0x0000001f00007819 */ /* 0x000fc800000006ff */
[----:B------:R-:W0:Y:S02]  /*bb00*/  SYNCS.PHASECHK.TRANS64.TRYWAIT P0, [R17+URZ+0x30800], R0 ;  /* 0x03080000110075a7 */ /* 0x000e24000800017f */
[----:B0-----:R-:W-:Y:S05]  /*bb10*/  @!P0 BRA `(.L_x_1675) ;  /* 0x0000023000948947 */ /* 0x001fea0003800000 */
.L_x_2048:
[----:B------:R-:W-:Y:S05]  /*bb20*/  BSYNC B1 ;  /* 0x0000000000017941 */ /* 0x000fea0003800000 */
.L_x_1674:
[----:B------:R-:W4:Y:S04]  /*bb30*/  LDL R13, [R1+0x5c] ;  /* 0x00005c00010d7983 */ /* 0x000f280000100800 */
[----:B------:R-:W4:Y:S01]  /*bb40*/  LDL R113, [R1+0x10] ;  /* 0x0000100001717983 */ /* 0x000f220000100800 */
[----:B-----5:R-:W-:Y:S01]  /*bb50*/  IMAD.MOV.U32 R12, RZ, RZ, R4 ;  /* 0x000000ffff0c7224 */ /* 0x020fe200078e0004 */
[----:B------:R-:W-:Y:S01]  /*bb60*/  BSSY B1, `(.L_x_1676) ;  /* 0x00000e6000017945 */ /* 0x000fe20003800000 */
[----:B0-----:R-:W-:-:S05]  /*bb70*/  IMAD.MOV.U32 R0, RZ, RZ, R5 ;  /* 0x000000ffff007224 */ /* 0x001fca00078e0005 */
[----:B--2---:R-:W-:Y:S01]  /*bb80*/  PRMT R78, R12, 0x5410, R0 ;  /* 0x000054100c4e7816 */ /* 0x004fe20000000000 */
[----:B------:R-:W-:Y:S02]  /*bb90*/  IMAD.MOV.U32 R12, RZ, RZ, R6 ;  /* 0x000000ffff0c7224 */ /* 0x000fe400078e0006 */
[----:B------:R-:W-:-:S05]  /*bba0*/  IMAD.MOV.U32 R0, RZ, RZ, R7 ;  /* 0x000000ffff007224 */ /* 0x000fca00078e0007 */
[----:B---3--:R-:W-:Y:S01]  /*bbb0*/  PRMT R80, R12, 0x5410, R0 ;  /* 0x000054100c507816 */ /* 0x008fe20000000000 */
        /* <DEDUP_REMOVED lines=13> */
[----:B----4-:R-:W-:Y:S01]  /*bc90*/  VIADDMNMX R0, R3, -R13, 0x80, PT ;  /* 0x0000008003007446 */ /* 0x010fe2000380090d */
[----:B------:R-:W-:-:S03]  /*bca0*/  IMAD.MOV.U32 R3, RZ, RZ, R25 ;  /* 0x000000ffff037224 */ /* 0x000fc600078e0019 */
[----:B------:R-:W-:Y:S02]  /*bcb0*/  ISETP.GE.AND P0, PT, R113, R0, PT ;  /* 0x000000007100720c */ /* 0x000fe40003f06270 */
[----:B------:R-:W-:Y:S01]  /*bcc0*/  PRMT R91, R12, 0x5410, R3 ;  /* 0x000054100c5b7816 */ /* 0x000fe20000000003 */
[----:B------:R-:W-:Y:S02]  /*bcd0*/  IMAD.MOV.U32 R12, RZ, RZ, R32 ;  /* 0x000000ffff0c7224 */ /* 0x000fe400078e0020 */
[----:B------:R-:W-:-:S05]  /*bce0*/  IMAD.MOV.U32 R3, RZ, RZ, R33 ;  /* 0x000000ffff037224 */ /* 0x000fca00078e0021 */
[----:B------:R-:W-:-:S03]  /*bcf0*/  PRMT R105, R12, 0x5410, R3 ;  /* 0x000054100c697816 */ /* 0x000fc60000000003 */
[----:B------:R-:W-:Y:S05]  /*bd00*/  @P0 BRA `(.L_x_1677) ;  /* 0x0000000c002c0947 */ /* 0x000fea0003800000 */
[----:B------:R0:W5:Y:S01]  /*bd10*/  LDL R114, [R1+0x74] ;  /* 0x0000740001727983 */ /* 0x0001620000100800 */
[----:B------:R-:W1:Y:S01]  /*bd20*/  LDC R108, c[0x0][0x3f4] ;  /* 0x0000fd00ff6c7b82 */ /* 0x000e620000000800 */
[----:B------:R-:W-:Y:S01]  /*bd30*/  BSSY B2, `(.L_x_1678) ;  /* 0x0000031000027945 */ /* 0x000fe20003800000 */
[----:B-1----:R-:W-:-:S13]  /*bd40*/  ISETP.GE.AND P0, PT, R204, R108, PT ;  /* 0x0000006ccc00720c */ /* 0x002fda0003f06270 */
[----:B0-----:R-:W-:Y:S05]  /*bd50*/  @P0 BRA `(.L_x_1679) ;  /* 0x0000000000b80947 */ /* 0x001fea0003800000 */
[----:B-----5:R-:W0:Y:S01]  /*bd60*/  LDS.128 R12, [R114] ;  /* 0x00000000720c7984 */ /* 0x020e220000000c00 */
[----:B------:R-:W-:Y:S02]  /*bd70*/  SHF.R.U64 R3, R74, 0x10, R75 ;  /* 0x000000104a037819 */ /* 0x000fe4000000124b */
[--C-:B------:R-:W-:Y:S02]  /*bd80*/  SHF.R.U64 R74, R76, 0x10, R77.reuse ;  /* 0x000000104c4a7819 */ /* 0x100fe4000000124d */
[----:B------:R-:W-:Y:S02]  /*bd90*/  SHF.R.U32.HI R77, RZ, 0x10, R77 ;  /* 0x00000010ff4d7819 */ /* 0x000fe4000001164d */
[----:B------:R-:W-:Y:S02]  /*bda0*/  SHF.R.U32.HI R75, RZ, 0x10, R75 ;  /* 0x00000010ff4b7819 */ /* 0x000fe4000001164b */
[----:B------:R-:W-:Y:S02]  /*bdb0*/  PRMT R77, R95, 0x5410, R77 ;  /* 0x000054105f4d7816 */ /* 0x000fe4000000004d */
[----:B------:R-:W-:-:S02]  /*bdc0*/  PRMT R76, R94, 0x5410, R75 ;  /* 0x000054105e4c7816 */ /* 0x000fc4000000004b */
[C---:B------:R-:W-:Y:S02]  /*bdd0*/  PRMT R3, R92.reuse, 0x5410, R3 ;  /* 0x000054105c037816 */ /* 0x040fe40000000003 */
[----:B------:R-:W-:Y:S01]  /*bde0*/  PRMT R74, R92, 0x5432, R74 ;  /* 0x000054325c4a7816 */ /* 0x000fe2000000004a */
[----:B------:R-:W-:Y:S02]  /*bdf0*/  IMAD.U32 R92, R77, 0x10000, RZ ;  /* 0x000100004d5c7824 */ /* 0x000fe400078e00ff */
[----:B------:R-:W-:Y:S01]  /*be00*/  IMAD.U32 R95, R76, 0x10000, RZ ;  /* 0x000100004c5f7824 */ /* 0x000fe200078e00ff */
[C---:B0-----:R-:W-:Y:S01]  /*be10*/  LOP3.LUT R75, R14.reuse, 0xffff0000, RZ, 0xc0, !PT ;  /* 0xffff00000e4b7812 */ /* 0x041fe200078ec0ff */
[----:B------:R-:W-:-:S04]  /*be20*/  IMAD.U32 R94, R14, 0x10000, RZ ;  /* 0x000100000e5e7824 */ /* 0x000fc800078e00ff */
[C---:B------:R-:W-:Y:S01]  /*be30*/  FMUL.FTZ R14, R75.reuse, R92 ;  /* 0x0000005c4b0e7220 */ /* 0x040fe20000410000 */
[----:B------:R-:W-:-:S03]  /*be40*/  FMUL.FTZ R75, R75, R95 ;  /* 0x0000005f4b4b7220 */ /* 0x000fc60000410000 */
[C---:B------:R-:W-:Y:S01]  /*be50*/  FFMA.FTZ R14, R94.reuse, R95, -R14 ;  /* 0x0000005f5e0e7223 */ /* 0x040fe2000001080e */
[----:B------:R-:W-:Y:S01]  /*be60*/  FFMA.FTZ R75, R94, R92, R75 ;  /* 0x0000005c5e4b7223 */ /* 0x000fe2000001004b */
[----:B------:R-:W-:Y:S01]  /*be70*/  LOP3.LUT R92, R76, 0xffff0000, RZ, 0xc0, !PT ;  /* 0xffff00004c5c7812 */ /* 0x000fe200078ec0ff */
[----:B------:R-:W-:Y:S01]  /*be80*/  IMAD.U32 R94, R15, 0x10000, RZ ;  /* 0x000100000f5e7824 */ /* 0x000fe200078e00ff */
[----:B------:R-:W-:Y:S01]  /*be90*/  LOP3.LUT R76, R77, 0xffff0000, RZ, 0xc0, !PT ;  /* 0xffff00004d4c7812 */ /* 0x000fe200078ec0ff */
[----:B------:R-:W-:Y:S01]  /*bea0*/  IMAD.U32 R95, R3, 0x10000, RZ ;  /* 0x00010000035f7824 */ /* 0x000fe200078e00ff */
[----:B------:R-:W-:Y:S02]  /*beb0*/  LOP3.LUT R77, R15, 0xffff0000, RZ, 0xc0, !PT ;  /* 0xffff00000f4d7812 */ /* 0x000fe400078ec0ff */
[----:B------:R-:W-:Y:S02]  /*bec0*/  LOP3.LUT R3, R3, 0xffff0000, RZ, 0xc0, !PT ;  /* 0xffff000003037812 */ /* 0x000fe400078ec0ff */
[----:B------:R-:W-:Y:S01]  /*bed0*/  F2FP.BF16.F32.PACK_AB R14, R75, R14 ;  /* 0x0000000e4b0e723e */ /* 0x000fe200000010ff */
[C---:B------:R-:W-:Y:S01]  /*bee0*/  FMUL.FTZ R15, R77.reuse, R76 ;  /* 0x0000004c4d0f7220 */ /* 0x040fe20000410000 */
[----:B------:R-:W-:-:S03]  /*bef0*/  FMUL.FTZ R77, R77, R92 ;  /* 0x0000005c4d4d7220 */ /* 0x000fc60000410000 */
[C---:B------:R-:W-:Y:S01]  /*bf00*/  FFMA.FTZ R15, R94.reuse, R92, -R15 ;  /* 0x0000005c5e0f7223 */ /* 0x040fe2000001080f */
[----:B------:R-:W-:Y:S01]  /*bf10*/  FFMA.FTZ R76, R94, R76, R77 ;  /* 0x0000004c5e4c7223 */ /* 0x000fe2000001004d */
        /* <DEDUP_REMOVED lines=17> */
[----:B------:R0:W-:Y:S02]  /*c030*/  STS.128 [R114], R12 ;  /* 0x0000000c72007388 */ /* 0x0001e40000000c00 */
.L_x_1679:
[----:B------:R-:W-:Y:S05]  /*c040*/  BSYNC B2 ;  /* 0x0000000000027941 */ /* 0x000fea0003800000 */
.L_x_1678:
[----:B0-----:R-:W2:Y:S04]  /*c050*/  LDL R13, [R1+0x18] ;  /* 0x00001800010d7983 */ /* 0x001ea80000100800 */
[----:B------:R-:W3:Y:S04]  /*c060*/  LDL R12, [R1+0x48] ;  /* 0x00004800010c7983 */ /* 0x000ee80000100800 */
[----:B------:R-:W4:Y:S01]  /*c070*/  LDL R3, [R1+0x4c] ;  /* 0x00004c0001037983 */ /* 0x000f220000100800 */
[----:B------:R-:W-:Y:S01]  /*c080*/  BSSY B2, `(.L_x_1680) ;  /* 0x0000033000027945 */ /* 0x000fe20003800000 */
[----:B--2---:R-:W-:-:S02]  /*c090*/  ISETP.GE.AND P0, PT, R13, R108, PT ;  /* 0x0000006c0d00720c */ /* 0x004fc40003f06270 */
[-C--:B---3--:R-:W-:Y:S02]  /*c0a0*/  ISETP.GE.AND P1, PT, R12, R108.reuse, PT ;  /* 0x0000006c0c00720c */ /* 0x088fe40003f26270 */
[----:B----4-:R-:W-:-:S09]  /*c0b0*/  ISETP.GE.AND P2, PT, R3, R108, PT ;  /* 0x0000006c0300720c */ /* 0x010fd20003f46270 */
[----:B------:R-:W-:Y:S05]  /*c0c0*/  @P0 BRA `(.L_x_1681) ;  /* 0x0000000000b80947 */ /* 0x000fea0003800000 */
[----:B-----5:R-:W0:Y:S01]  /*c0d0*/  LDS.128 R12, [R114+0x4000] ;  /* 0x00400000720c7984 */ /* 0x020e220000000c00 */
[----:B------:R-:W-:Y:S02]  /*c0e0*/  SHF.R.U32.HI R3, RZ, 0x10, R71 ;  /* 0x00000010ff037819 */ /* 0x000fe40000011647 */
[----:B------:R-:W-:Y:S02]  /*c0f0*/  SHF.R.U32.HI R74, RZ, 0x10, R73 ;  /* 0x00000010ff4a7819 */ /* 0x000fe40000011649 */
[C---:B------:R-:W-:Y:S02]  /*c100*/  PRMT R3, R112.reuse, 0x5410, R3 ;  /* 0x0000541070037816 */ /* 0x040fe40000000003 */
[----:B------:R-:W-:Y:S02]  /*c110*/  PRMT R74, R112, 0x5432, R74 ;  /* 0x00005432704a7816 */ /* 0x000fe4000000004a */
[----:B------:R-:W-:Y:S01]  /*c120*/  SHF.R.U64 R70, R70, 0x10, R71 ;  /* 0x0000001046467819 */ /* 0x000fe20000001247 */
[C---:B------:R-:W-:Y:S01]  /*c130*/  IMAD.U32 R76, R3.reuse, 0x10000, RZ ;  /* 0x00010000034c7824 */ /* 0x040fe200078e00ff */
[----:B------:R-:W-:Y:S01]  /*c140*/  SHF.R.U64 R71, R72, 0x10, R73 ;  /* 0x0000001048477819 */ /* 0x000fe20000001249 */
[----:B------:R-:W-:Y:S01]  /*c150*/  IMAD.U32 R75, R74, 0x10000, RZ ;  /* 0x000100004a4b7824 */ /* 0x000fe200078e00ff */
[----:B------:R-:W-:-:S02]  /*c160*/  LOP3.LUT R72, R3, 0xffff0000, RZ, 0xc0, !PT ;  /* 0xffff000003487812 */ /* 0x000fc400078ec0ff */
[----:B------:R-:W-:Y:S02]  /*c170*/  LOP3.LUT R3, R74, 0xffff0000, RZ, 0xc0, !PT ;  /* 0xffff00004a037812 */ /* 0x000fe400078ec0ff */
[C---:B------:R-:W-:Y:S02]  /*c180*/  PRMT R71, R111.reuse, 0x5410, R71 ;  /* 0x000054106f477816 */ /* 0x040fe40000000047 */
[----:B------:R-:W-:Y:S02]  /*c190*/  PRMT R70, R111, 0x5432, R70 ;  /* 0x000054326f467816 */ /* 0x000fe40000000046 */
[C---:B0-----:R-:W-:Y:S01]  /*c1a0*/  LOP3.LUT R73, R15.reuse, 0xffff0000, RZ, 0xc0, !PT ;  /* 0xffff00000f497812 */ /* 0x041fe200078ec0ff */
[----:B------:R-:W-:Y:S01]  /*c1b0*/  IMAD.U32 R74, R15, 0x10000, RZ ;  /* 0x000100000f4a7824 */ /* 0x000fe200078e00ff */
[C---:B------:R-:W-:Y:S01]  /*c1c0*/  LOP3.LUT R92, R14.reuse, 0xffff0000, RZ, 0xc0, !PT ;  /* 0xffff00000e5c7812 */ /* 0x040fe200078ec0ff */
[----:B------:R-:W-:Y:S02]  /*c1d0*/  IMAD.U32 R14, R14, 0x10000, RZ ;  /* 0x000100000e0e7824 */ /* 0x000fe400078e00ff */
[C---:B------:R-:W-:Y:S01]  /*c1e0*/  FMUL.FTZ R15, R73.reuse, R3 ;  /* 0x00000003490f7220 */ /* 0x040fe20000410000 */
[----:B------:R-:W-:Y:S01]  /*c1f0*/  FMUL.FTZ R73, R73, R72 ;  /* 0x0000004849497220 */ /* 0x000fe20000410000 */
[C---:B------:R-:W-:Y:S01]  /*c200*/  FMUL.FTZ R77, R92.reuse, R75 ;  /* 0x0000004b5c4d7220 */ /* 0x040fe20000410000 */
[----:B------:R-:W-:Y:S01]  /*c210*/  FMUL.FTZ R92, R92, R76 ;  /* 0x0000004c5c5c7220 */ /* 0x000fe20000410000 */
[C---:B------:R-:W-:Y:S01]  /*c220*/  FFMA.FTZ R15, R74.reuse, R72, -R15 ;  /* 0x000000484a0f7223 */ /* 0x040fe2000001080f */
[----:B------:R-:W-:Y:S01]  /*c230*/  FFMA.FTZ R3, R74, R3, R73 ;  /* 0x000000034a037223 */ /* 0x000fe20000010049 */
[----:B------:R-:W-:Y:S01]  /*c240*/  FFMA.FTZ R77, R14, R76, -R77 ;  /* 0x0000004c0e4d7223 */ /* 0x000fe2000001084d */
        /* <DEDUP_REMOVED lines=8> */
[----:B------:R-:W-:Y:S01]  /*c2d0*/  FMUL.FTZ R74, R74, R75 ;  /* 0x0000004b4a4a7220 */ /* 0x000fe20000410000 */
[----:B------:R-:W-:Y:S02]  /*c2e0*/  F2FP.BF16.F32.PACK_AB R14, R14, R77 ;  /* 0x0000004d0e0e723e */ /* 0x000fe400000010ff */
[C---:B------:R-:W-:Y:S01]  /*c2f0*/  FFMA.FTZ R12, R72.reuse, R75, -R12 ;  /* 0x0000004b480c7223 */ /* 0x040fe2000001080c */
[----:B------:R-:W-:Y:S01]  /*c300*/  FFMA.FTZ R74, R72, R73, R74 ;  /* 0x00000049484a7223 */ /* 0x000fe2000001004a */
[C---:B------:R-:W-:Y:S01]  /*c310*/  LOP3.LUT R72, R13.reuse, 0xffff0000, RZ, 0xc0, !PT ;  /* 0xffff00000d487812 */ /* 0x040fe200078ec0ff */
[----:B------:R-:W-:Y:S01]  /*c320*/  IMAD.U32 R13, R13, 0x10000, RZ ;  /* 0x000100000d0d7824 */ /* 0x000fe200078e00ff */
[----:B------:R-:W-:Y:S02]  /*c330*/  F2FP.BF16.F32.PACK_AB R15, R3, R15 ;  /* 0x0000000f030f723e */ /* 0x000fe400000010ff */
[----:B------:R-:W-:Y:S01]  /*c340*/  F2FP.BF16.F32.PACK_AB R12, R74, R12 ;  /* 0x0000000c4a0c723e */ /* 0x000fe200000010ff */
[C---:B------:R-:W-:Y:S01]  /*c350*/  FMUL.FTZ R73, R72.reuse, R71 ;  /* 0x0000004748497220 */ /* 0x040fe20000410000 */
[----:B------:R-:W-:-:S03]  /*c360*/  FMUL.FTZ R72, R72, R70 ;  /* 0x0000004648487220 */ /* 0x000fc60000410000 */
[C---:B------:R-:W-:Y:S01]  /*c370*/  FFMA.FTZ R70, R13.reuse, R70, -R73 ;  /* 0x000000460d467223 */ /* 0x040fe20000010849 */
[----:B------:R-:W-:-:S05]  /*c380*/  FFMA.FTZ R13, R13, R71, R72 ;  /* 0x000000470d0d7223 */ /* 0x000fca0000010048 */
[----:B------:R-:W-:-:S05]  /*c390*/  F2FP.BF16.F32.PACK_AB R13, R13, R70 ;  /* 0x000000460d0d723e */ /* 0x000fca00000010ff */
[----:B------:R0:W-:Y:S02]  /*c3a0*/  STS.128 [R114+0x4000], R12 ;  /* 0x0040000c72007388 */ /* 0x0001e40000000c00 */
.L_x_1681:
[----:B------:R-:W-:Y:S05]  /*c3b0*/  BSYNC B2 ;  /* 0x0000000000027941 */ /* 0x000fea0003800000 */
.L_x_1680:
[----:B------:R-:W-:Y:S04]  /*c3c0*/  BSSY B2, `(.L_x_1682) ;  /* 0x0000030000027945 */ /* 0x000fe80003800000 */
[----:B------:R-:W-:Y:S05]  /*c3d0*/  @P1 BRA `(.L_x_1683) ;  /* 0x0000000000b81947 */ /* 0x000fea0003800000 */
[----:B0----5:R-:W0:Y:S01]  /*c3e0*/  LDS.128 R12, [R114+0x8000] ;  /* 0x00800000720c7984 */ /* 0x021e220000000c00 */
[----:B------:R-:W-:Y:S02]  /*c3f0*/  SHF.R.U64 R3, R66, 0x10, R67 ;  /* 0x0000001042037819 */ /* 0x000fe40000001243 */
[----:B------:R-:W-:Y:S02]  /*c400*/  SHF.R.U32.HI R66, RZ, 0x10, R69 ;  /* 0x00000010ff427819 */ /* 0x000fe40000011645 */
[----:B------:R-:W-:Y:S02]  /*c410*/  SHF.R.U32.HI R67, RZ, 0x10, R67 ;  /* 0x00000010ff437819 */ /* 0x000fe40000011643 */
[C---:B------:R-:W-:Y:S02]  /*c420*/  PRMT R66, R110.reuse, 0x5432, R66 ;  /* 0x000054326e427816 */ /* 0x040fe40000000042 */
[----:B------:R-:W-:Y:S02]  /*c430*/  PRMT R67, R110, 0x5410, R67 ;  /* 0x000054106e437816 */ /* 0x000fe40000000043 */
[----:B------:R-:W-:Y:S01]  /*c440*/  SHF.R.U64 R68, R68, 0x10, R69 ;  /* 0x0000001044447819 */ /* 0x000fe20000001245 */
[----:B------:R-:W-:Y:S01]  /*c450*/  IMAD.U32 R70, R66, 0x10000, RZ ;  /* 0x0001000042467824 */ /* 0x000fe200078e00ff */
[----:B------:R-:W-:Y:S01]  /*c460*/  PRMT R3, R109, 0x5432, R3 ;  /* 0x000054326d037816 */ /* 0x000fe20000000003 */
[C---:B------:R-:W-:Y:S01]  /*c470*/  IMAD.U32 R72, R67.reuse, 0x10000, RZ ;  /* 0x0001000043487824 */ /* 0x040fe200078e00ff */
[----:B------:R-:W-:-:S02]  /*c480*/  LOP3.LUT R67, R67, 0xffff0000, RZ, 0xc0, !PT ;  /* 0xffff000043437812 */ /* 0x000fc400078ec0ff */
[----:B------:R-:W-:Y:S02]  /*c490*/  PRMT R68, R109, 0x5410, R68 ;  /* 0x000054106d447816 */ /* 0x000fe40000000044 */
[C---:B0-----:R-:W-:Y:S01]  /*c4a0*/  LOP3.LUT R71, R14.reuse, 0xffff0000, RZ, 0xc0, !PT ;  /* 0xffff00000e477812 */ /* 0x041fe200078ec0ff */
[----:B------:R-:W-:-:S04]  /*c4b0*/  IMAD.U32 R69, R14, 0x10000, RZ ;  /* 0x000100000e457824 */ /* 0x000fc800078e00ff */
[C---:B------:R-:W-:Y:S01]  /*c4c0*/  FMUL.FTZ R14, R71.reuse, R70 ;  /* 0x00000046470e7220 */ /* 0x040fe20000410000 */
[----:B------:R-:W-:-:S03]  /*c4d0*/  FMUL.FTZ R71, R71, R72 ;  /* 0x0000004847477220 */ /* 0x000fc60000410000 */
[C---:B------:R-:W-:Y:S01]  /*c4e0*/  FFMA.FTZ R14, R69.reuse, R72, -R14 ;  /* 0x00000048450e7223 */ /* 0x040fe2000001080e */
[----:B------:R-:W-:Y:S01]  /*c4f0*/  FFMA.FTZ R69, R69, R70, R71 ;  /* 0x0000004645457223 */ /* 0x000fe20000010047 */
[----:B------:R-:W-:Y:S02]  /*c500*/  LOP3.LUT R70, R66, 0xffff0000, RZ, 0xc0, !PT ;  /* 0xffff000042467812 */ /* 0x000fe400078ec0ff */
[C---:B------:R-:W-:Y:S01]  /*c510*/  LOP3.LUT R66, R15.reuse, 0xffff0000, RZ, 0xc0, !PT ;  /* 0xffff00000f427812 */ /* 0x040fe200078ec0ff */
[----:B------:R-:W-:Y:S01]  /*c520*/  IMAD.U32 R15, R15, 0x10000, RZ ;  /* 0x000100000f0f7824 */ /* 0x000fe200078e00ff */
[----:B------:R-:W-:-:S03]  /*c530*/  F2FP.BF16.F32.PACK_AB R14, R69, R14 ;  /* 0x0000000e450e723e */ /* 0x000fc600000010ff */
[C---:B------:R-:W-:Y:S01]  /*c540*/  FMUL.FTZ R71, R66.reuse, R70 ;  /* 0x0000004642477220 */ /* 0x040fe20000410000 */
[----:B------:R-:W-:-:S03]  /*c550*/  FMUL.FTZ R72, R66, R67 ;  /* 0x0000004342487220 */ /* 0x000fc60000410000 */
        /* <DEDUP_REMOVED lines=21> */
[----:B------:R1:W-:Y:S02]  /*c6b0*/  STS.128 [R114+0x8000], R12 ;  /* 0x0080000c72007388 */ /* 0x0003e40000000c00 */
.L_x_1683:
[----:B------:R-:W-:Y:S05]  /*c6c0*/  BSYNC B2 ;  /* 0x0000000000027941 */ /* 0x000fea0003800000 */
.L_x_1682:
[----:B------:R-:W-:Y:S05]  /*c6d0*/  @P2 BRA `(.L_x_1677) ;  /* 0x0000000000b82947 */ /* 0x000fea0003800000 */
[----:B01---5:R-:W0:Y:S01]  /*c6e0*/  LDS.128 R12, [R114+0xc000] ;  /* 0x00c00000720c7984 */ /* 0x023e220000000c00 */
[----:B------:R-:W-:Y:S02]  /*c6f0*/  SHF.R.U64 R3, R62, 0x10, R63 ;  /* 0x000000103e037819 */ /* 0x000fe4000000123f */
[--C-:B------:R-:W-:Y:S02]  /*c700*/  SHF.R.U64 R62, R64, 0x10, R65.reuse ;  /* 0x00000010403e7819 */ /* 0x100fe40000001241 */
[----:B------:R-:W-:Y:S02]  /*c710*/  SHF.R.U32.HI R64, RZ, 0x10, R65 ;  /* 0x00000010ff407819 */ /* 0x000fe40000011641 */
[----:B------:R-:W-:Y:S02]  /*c720*/  SHF.R.U32.HI R63, RZ, 0x10, R63 ;  /* 0x00000010ff3f7819 */ /* 0x000fe4000001163f */
[----:B------:R-:W-:Y:S02]  /*c730*/  PRMT R62, R99, 0x5410, R62 ;  /* 0x00005410633e7816 */ /* 0x000fe4000000003e */
[----:B------:R-:W-:-:S02]  /*c740*/  PRMT R3, R98, 0x5410, R3 ;  /* 0x0000541062037816 */ /* 0x000fc40000000003 */
[----:B------:R-:W-:Y:S02]  /*c750*/  PRMT R99, R99, 0x5432, R64 ;  /* 0x0000543263637816 */ /* 0x000fe40000000040 */
[----:B------:R-:W-:-:S03]  /*c760*/  PRMT R98, R98, 0x5432, R63 ;  /* 0x0000543262627816 */ /* 0x000fc6000000003f */
[C---:B------:R-:W-:Y:S01]  /*c770*/  IMAD.U32 R68, R99.reuse, 0x10000, RZ ;  /* 0x0001000063447824 */ /* 0x040fe200078e00ff */
[----:B------:R-:W-:Y:S02]  /*c780*/  LOP3.LUT R99, R99, 0xffff0000, RZ, 0xc0, !PT ;  /* 0xffff000063637812 */ /* 0x000fe400078ec0ff */
[----:B0-----:R-:W-:Y:S01]  /*c790*/  LOP3.LUT R64, R14, 0xffff0000, RZ, 0xc0, !PT ;  /* 0xffff00000e407812 */ /* 0x001fe200078ec0ff */
[C---:B------:R-:W-:Y:S01]  /*c7a0*/  IMAD.U32 R67, R12.reuse, 0x10000, RZ ;  /* 0x000100000c437824 */ /* 0x040fe200078e00ff */
[----:B------:R-:W-:Y:S01]  /*c7b0*/  LOP3.LUT R65, R12, 0xffff0000, RZ, 0xc0, !PT ;  /* 0xffff00000c417812 */ /* 0x000fe200078ec0ff */
[----:B------:R-:W-:Y:S02]  /*c7c0*/  IMAD.U32 R63, R14, 0x10000, RZ ;  /* 0x000100000e3f7824 */ /* 0x000fe400078e00ff */
[C---:B------:R-:W-:Y:S01]  /*c7d0*/  IMAD.U32 R12, R98.reuse, 0x10000, RZ ;  /* 0x00010000620c7824 */ /* 0x040fe200078e00ff */
[----:B------:R-:W-:Y:S01]  /*c7e0*/  LOP3.LUT R98, R98, 0xffff0000, RZ, 0xc0, !PT ;  /* 0xffff000062627812 */ /* 0x000fe200078ec0ff */
[C---:B------:R-:W-:Y:S01]  /*c7f0*/  IMAD.U32 R14, R15.reuse, 0x10000, RZ ;  /* 0x000100000f0e7824 */ /* 0x040fe200078e00ff */
[----:B------:R-:W-:Y:S01]  /*c800*/  LOP3.LUT R15, R15, 0xffff0000, RZ, 0xc0, !PT ;  /* 0xffff00000f0f7812 */ /* 0x000fe200078ec0ff */
[C---:B------:R-:W-:Y:S01]  /*c810*/  FMUL.FTZ R69, R64.reuse, R68 ;  /* 0x0000004440457220 */ /* 0x040fe20000410000 */
[-C--:B------:R-:W-:Y:S01]  /*c820*/  FMUL.FTZ R64, R64, R12.reuse ;  /* 0x0000000c40407220 */ /* 0x080fe20000410000 */
[C---:B------:R-:W-:Y:S01]  /*c830*/  IMAD.U32 R66, R13.reuse, 0x10000, RZ ;  /* 0x000100000d427824 */ /* 0x040fe200078e00ff */
[----:B------:R-:W-:Y:S01]  /*c840*/  LOP3.LUT R13, R13, 0xffff0000, RZ, 0xc0, !PT ;  /* 0xffff00000d0d7812 */ /* 0x000fe200078ec0ff */
[-C--:B------:R-:W-:Y:S01]  /*c850*/  FMUL.FTZ R70, R15, R99.reuse ;  /* 0x000000630f467220 */ /* 0x080fe20000410000 */
[C---:B------:R-:W-:Y:S01]  /*c860*/  FFMA.FTZ R69, R63.reuse, R12, -R69 ;  /* 0x0000000c3f457223 */ /* 0x040fe20000010845 */
[----:B------:R-:W-:Y:S01]  /*c870*/  FFMA.FTZ R64, R63, R68, R64 ;  /* 0x000000443f407223 */ /* 0x000fe20000010040 */
[-C--:B------:R-:W-:Y:S01]  /*c880*/  FMUL.FTZ R15, R15, R98.reuse ;  /* 0x000000620f0f7220 */ /* 0x080fe20000410000 */
[C---:B------:R-:W-:Y:S01]  /*c890*/  IMAD.U32 R12, R62.reuse, 0x10000, RZ ;  /* 0x000100003e0c7824 */ /* 0x040fe200078e00ff */
[----:B------:R-:W-:Y:S01]  /*c8a0*/  LOP3.LUT R62, R62, 0xffff0000, RZ, 0xc0, !PT ;  /* 0xffff00003e3e7812 */ /* 0x000fe200078ec0ff */
[C---:B------:R-:W-:Y:S01]  /*c8b0*/  IMAD.U32 R63, R3.reuse, 0x10000, RZ ;  /* 0x00010000033f7824 */ /* 0x040fe200078e00ff */
[----:B------:R-:W-:Y:S01]  /*c8c0*/  LOP3.LUT R3, R3, 0xffff0000, RZ, 0xc0, !PT ;  /* 0xffff000003037812 */ /* 0x000fe200078ec0ff */
[C---:B------:R-:W-:Y:S01]  /*c8d0*/  FFMA.FTZ R70, R14.reuse, R98, -R70 ;  /* 0x000000620e467223 */ /* 0x040fe20000010846 */
[----:B------:R-:W-:Y:S01]  /*c8e0*/  FFMA.FTZ R15, R14, R99, R15 ;  /* 0x000000630e0f7223 */ /* 0x000fe2000001000f */
        /* <DEDUP_REMOVED lines=13> */
.L_x_1677:
[----:B------:R-:W-:Y:S05]  /*c9c0*/  BSYNC B1 ;  /* 0x0000000000017941 */ /* 0x000fea0003800000 */
.L_x_1676:
[----:B------:R-:W3:Y:S01]  /*c9d0*/  LDL R3, [R1+0xc8] ;  /* 0x0000c80001037983 */ /* 0x000ee20000100800 */
[----:B------:R-:W-:Y:S01]  /*c9e0*/  BSSY B1, `(.L_x_1684) ;  /* 0x00000ce000017945 */ /* 0x000fe20003800000 */
[----:B---3--:R-:W-:-:S13]  /*c9f0*/  ISETP.GE.AND P0, PT, R3, R0, PT ;  /* 0x000000000300720c */ /* 0x008fda0003f06270 */
[----:B------:R-:W-:Y:S05]  /*ca00*/  @P0 BRA `(.L_x_1685) ;  /* 0x0000000c002c0947 */ /* 0x000fea0003800000 */
[----:B012---:R-:W2:Y:S01]  /*ca10*/  LDL R14, [R1+0x18] ;  /* 0x00001800010e7983 */ /* 0x007ea20000100800 */
[----:B------:R-:W0:Y:S03]  /*ca20*/  LDC R3, c[0x0][0x3f4] ;  /* 0x0000fd00ff037b82 */ /* 0x000e260000000800 */
[----:B------:R-:W3:Y:S04]  /*ca30*/  LDL R13, [R1+0x48] ;  /* 0x00004800010d7983 */ /* 0x000ee80000100800 */
[----:B------:R-:W4:Y:S04]  /*ca40*/  LDL R12, [R1+0x4c] ;  /* 0x00004c00010c7983 */ /* 0x000f280000100800 */
[----:B------:R1:W5:Y:S01]  /*ca50*/  LDL R67, [R1+0x74] ;  /* 0x0000740001437983 */ /* 0x0003620000100800 */
[----:B------:R-:W-:Y:S01]  /*ca60*/  BSSY B2, `(.L_x_1686) ;  /* 0x0000034000027945 */ /* 0x000fe20003800000 */
[----:B0-----:R-:W-:-:S02]  /*ca70*/  ISETP.GE.AND P0, PT, R204, R3, PT ;  /* 0x00000003cc00720c */ /* 0x001fc40003f06270 */
[-C--:B--2---:R-:W-:Y:S02]  /*ca80*/  ISETP.GE.AND P1, PT, R14, R3.reuse, PT ;  /* 0x000000030e00720c */ /* 0x084fe40003f26270 */
[-C--:B---3--:R-:W-:Y:S02]  /*ca90*/  ISETP.GE.AND P2, PT, R13, R3.reuse, PT ;  /* 0x000000030d00720c */ /* 0x088fe40003f46270 */
[----:B----4-:R-:W-:-:S07]  /*caa0*/  ISETP.GE.AND P3, PT, R12, R3, PT ;  /* 0x000000030c00720c */ /* 0x010fce0003f66270 */
[----:B-1----:R-:W-:Y:S06]  /*cab0*/  @P0 BRA `(.L_x_1687) ;  /* 0x0000000000b80947 */ /* 0x002fec0003800000 */
[----:B-----5:R-:W0:Y:S01]  /*cac0*/  LDS.128 R12, [R67+0x1000] ;  /* 0x00100000430c7984 */ /* 0x020e220000000c00 */
        /* <DEDUP_REMOVED lines=45> */
.L_x_1687:
[----:B------:R-:W-:Y:S05]  /*cda0*/  BSYNC B2 ;  /* 0x0000000000027941 */ /* 0x000fea0003800000 */
.L_x_1686:
[----:B------:R-:W-:Y:S04]  /*cdb0*/  BSSY B2, `(.L_x_1688) ;  /* 0x0000030000027945 */ /* 0x000fe80003800000 */
[----:B------:R-:W-:Y:S05]  /*cdc0*/  @P1 BRA `(.L_x_1689) ;  /* 0x0000000000b81947 */ /* 0x000fea0003800000 */
[----:B0----5:R-:W0:Y:S01]  /*cdd0*/  LDS.128 R12, [R67+0x5000] ;  /* 0x00500000430c7984 */ /* 0x021e220000000c00 */
[--C-:B------:R-:W-:Y:S02]  /*cde0*/  SHF.R.U64 R58, R54, 0x10, R55.reuse ;  /* 0x00000010363a7819 */ /* 0x100fe40000001237 */
[----:B------:R-:W-:Y:S02]  /*cdf0*/  SHF.R.U32.HI R54, RZ, 0x10, R55 ;  /* 0x00000010ff367819 */ /* 0x000fe40000011637 */
[--C-:B------:R-:W-:Y:S02]  /*ce00*/  SHF.R.U64 R55, R56, 0x10, R57.reuse ;  /* 0x0000001038377819 */ /* 0x100fe40000001239 */
[----:B------:R-:W-:Y:S02]  /*ce10*/  SHF.R.U32.HI R57, RZ, 0x10, R57 ;  /* 0x00000010ff397819 */ /* 0x000fe40000011639 */
[C---:B------:R-:W-:Y:S02]  /*ce20*/  PRMT R3, R103.reuse, 0x5410, R58 ;  /* 0x0000541067037816 */ /* 0x040fe4000000003a */
[----:B------:R-:W-:-:S02]  /*ce30*/  PRMT R103, R103, 0x5432, R54 ;  /* 0x0000543267677816 */ /* 0x000fc40000000036 */
[C---:B------:R-:W-:Y:S02]  /*ce40*/  PRMT R54, R104.reuse, 0x5410, R55 ;  /* 0x0000541068367816 */ /* 0x040fe40000000037 */
[----:B------:R-:W-:Y:S01]  /*ce50*/  PRMT R104, R104, 0x5432, R57 ;  /* 0x0000543268687816 */ /* 0x000fe20000000039 */
[C---:B------:R-:W-:Y:S01]  /*ce60*/  IMAD.U32 R56, R103.reuse, 0x10000, RZ ;  /* 0x0001000067387824 */ /* 0x040fe200078e00ff */
[----:B------:R-:W-:Y:S02]  /*ce70*/  LOP3.LUT R61, R103, 0xffff0000, RZ, 0xc0, !PT ;  /* 0xffff0000673d7812 */ /* 0x000fe400078ec0ff */
[C---:B------:R-:W-:Y:S01]  /*ce80*/  LOP3.LUT R57, R104.reuse, 0xffff0000, RZ, 0xc0, !PT ;  /* 0xffff000068397812 */ /* 0x040fe200078ec0ff */
[----:B------:R-:W-:Y:S01]  /*ce90*/  IMAD.U32 R60, R104, 0x10000, RZ ;  /* 0x00010000683c7824 */ /* 0x000fe200078e00ff */
[C---:B0-----:R-:W-:Y:S01]  /*cea0*/  LOP3.LUT R63, R14.reuse, 0xffff0000, RZ, 0xc0, !PT ;  /* 0xffff00000e3f7812 */ /* 0x041fe200078ec0ff */
[----:B------:R-:W-:Y:S01]  /*ceb0*/  IMAD.U32 R59, R14, 0x10000, RZ ;  /* 0x000100000e3b7824 */ /* 0x000fe200078e00ff */
[C---:B------:R-:W-:Y:S01]  /*cec0*/  LOP3.LUT R58, R15.reuse, 0xffff0000, RZ, 0xc0, !PT ;  /* 0xffff00000f3a7812 */ /* 0x040fe200078ec0ff */
[----:B------:R-:W-:-:S02]  /*ced0*/  IMAD.U32 R14, R15, 0x10000, RZ ;  /* 0x000100000f0e7824 */ /* 0x000fc400078e00ff */
[C---:B------:R-:W-:Y:S01]  /*cee0*/  FMUL.FTZ R62, R63.reuse, R60 ;  /* 0x0000003c3f3e7220 */ /* 0x040fe20000410000 */
[-C--:B------:R-:W-:Y:S01]  /*cef0*/  FMUL.FTZ R63, R63, R56.reuse ;  /* 0x000000383f3f7220 */ /* 0x080fe20000410000 */
[----:B------:R-:W-:Y:S01]  /*cf00*/  FMUL.FTZ R65, R58, R57 ;  /* 0x000000393a417220 */ /* 0x000fe20000410000 */
[----:B------:R-:W-:Y:S02]  /*cf10*/  IMAD.U32 R55, R12, 0x10000, RZ ;  /* 0x000100000c377824 */ /* 0x000fe400078e00ff */
[C---:B------:R-:W-:Y:S01]  /*cf20*/  FFMA.FTZ R56, R59.reuse, R56, -R62 ;  /* 0x000000383b387223 */ /* 0x040fe2000001083e */
[----:B------:R-:W-:Y:S01]  /*cf30*/  FFMA.FTZ R59, R59, R60, R63 ;  /* 0x0000003c3b3b7223 */ /* 0x000fe2000001003f */
[C---:B------:R-:W-:Y:S02]  /*cf40*/  IMAD.U32 R15, R13.reuse, 0x10000, RZ ;  /* 0x000100000d0f7824 */ /* 0x040fe400078e00ff */
[-C--:B------:R-:W-:Y:S01]  /*cf50*/  FMUL.FTZ R63, R58, R61.reuse ;  /* 0x0000003d3a3f7220 */ /* 0x080fe20000410000 */
[----:B------:R-:W-:Y:S01]  /*cf60*/  IMAD.U32 R60, R54, 0x10000, RZ ;  /* 0x00010000363c7824 */ /* 0x000fe200078e00ff */
[----:B------:R-:W-:Y:S01]  /*cf70*/  LOP3.LUT R12, R12, 0xffff0000, RZ, 0xc0, !PT ;  /* 0xffff00000c0c7812 */ /* 0x000fe200078ec0ff */
[----:B------:R-:W-:Y:S01]  /*cf80*/  FFMA.FTZ R58, R14, R61, -R65 ;  /* 0x0000003d0e3a7223 */ /* 0x000fe20000010841 */
[----:B------:R-:W-:Y:S01]  /*cf90*/  LOP3.LUT R13, R13, 0xffff0000, RZ, 0xc0, !PT ;  /* 0xffff00000d0d7812 */ /* 0x000fe200078ec0ff */
[C---:B------:R-:W-:Y:S01]  /*cfa0*/  IMAD.U32 R61, R3.reuse, 0x10000, RZ ;  /* 0x00010000033d7824 */ /* 0x040fe200078e00ff */
        /* <DEDUP_REMOVED lines=16> */
.L_x_1689:
[----:B------:R-:W-:Y:S05]  /*d0b0*/  BSYNC B2 ;  /* 0x0000000000027941 */ /* 0x000fea0003800000 */
.L_x_1688:
[----:B------:R-:W-:Y:S04]  /*d0c0*/  BSSY B2, `(.L_x_1690) ;  /* 0x0000030000027945 */ /* 0x000fe80003800000 */
[----:B------:R-:W-:Y:S05]  /*d0d0*/  @P2 BRA `(.L_x_1691) ;  /* 0x0000000000b82947 */ /* 0x000fea0003800000 */
[----:B01---5:R-:W0:Y:S01]  /*d0e0*/  LDS.128 R12, [R67+0x9000] ;  /* 0x00900000430c7984 */ /* 0x023e220000000c00 */
[----:B------:R-:W-:Y:S02]  /*d0f0*/  SHF.R.U64 R3, R52, 0x10, R53 ;  /* 0x0000001034037819 */ /* 0x000fe40000001235 */
[----:B------:R-:W-:Y:S02]  /*d100*/  SHF.R.U64 R50, R50, 0x10, R51 ;  /* 0x0000001032327819 */ /* 0x000fe40000001233 */
[----:B------:R-:W-:Y:S02]  /*d110*/  SHF.R.U32.HI R53, RZ, 0x10, R53 ;  /* 0x00000010ff357819 */ /* 0x000fe40000011635 */
[----:B------:R-:W-:Y:S02]  /*d120*/  SHF.R.U32.HI R54, RZ, 0x10, R51 ;  /* 0x00000010ff367819 */ /* 0x000fe40000011633 */
[----:B------:R-:W-:Y:S02]  /*d130*/  PRMT R52, R96, 0x5432, R3 ;  /* 0x0000543260347816 */ /* 0x000fe40000000003 */
[----:B------:R-:W-:-:S02]  /*d140*/  PRMT R50, R97, 0x5432, R50 ;  /* 0x0000543261327816 */ /* 0x000fc40000000032 */
[----:B------:R-:W-:Y:S02]  /*d150*/  PRMT R96, R96, 0x5410, R53 ;  /* 0x0000541060607816 */ /* 0x000fe40000000035 */
[----:B------:R-:W-:-:S03]  /*d160*/  PRMT R97, R97, 0x5410, R54 ;  /* 0x0000541061617816 */ /* 0x000fc60000000036 */
[C---:B------:R-:W-:Y:S01]  /*d170*/  IMAD.U32 R57, R96.reuse, 0x10000, RZ ;  /* 0x0001000060397824 */ /* 0x040fe200078e00ff */
[----:B------:R-:W-:Y:S01]  /*d180*/  LOP3.LUT R96, R96, 0xffff0000, RZ, 0xc0, !PT ;  /* 0xffff000060607812 */ /* 0x000fe200078ec0ff */
[C---:B------:R-:W-:Y:S01]  /*d190*/  IMAD.U32 R56, R97.reuse, 0x10000, RZ ;  /* 0x0001000061387824 */ /* 0x040fe200078e00ff */
[----:B------:R-:W-:Y:S02]  /*d1a0*/  LOP3.LUT R58, R97, 0xffff0000, RZ, 0xc0, !PT ;  /* 0xffff0000613a7812 */ /* 0x000fe400078ec0ff */
[C---:B0-----:R-:W-:Y:S01]  /*d1b0*/  LOP3.LUT R54, R14.reuse, 0xffff0000, RZ, 0xc0, !PT ;  /* 0xffff00000e367812 */ /* 0x041fe200078ec0ff */
[----:B------:R-:W-:Y:S01]  /*d1c0*/  IMAD.U32 R53, R14, 0x10000, RZ ;  /* 0x000100000e357824 */ /* 0x000fe200078e00ff */
[C---:B------:R-:W-:Y:S01]  /*d1d0*/  LOP3.LUT R55, R15.reuse, 0xffff0000, RZ, 0xc0, !PT ;  /* 0xffff00000f377812 */ /* 0x040fe200078ec0ff */
[----:B------:R-:W-:Y:S01]  /*d1e0*/  IMAD.U32 R51, R15, 0x10000, RZ ;  /* 0x000100000f337824 */ /* 0x000fe200078e00ff */
[C---:B------:R-:W-:Y:S01]  /*d1f0*/  LOP3.LUT R15, R13.reuse, 0xffff0000, RZ, 0xc0, !PT ;  /* 0xffff00000d0f7812 */ /* 0x040fe200078ec0ff */
[C---:B------:R-:W-:Y:S01]  /*d200*/  FMUL.FTZ R60, R54.reuse, R57 ;  /* 0x00000039363c7220 */ /* 0x040fe20000410000 */
[----:B------:R-:W-:Y:S01]  /*d210*/  FMUL.FTZ R54, R54, R56 ;  /* 0x0000003836367220 */ /* 0x000fe20000410000 */
[----:B------:R-:W-:-:S02]  /*d220*/  IMAD.U32 R3, R13, 0x10000, RZ ;  /* 0x000100000d037824 */ /* 0x000fc400078e00ff */
[----:B------:R-:W-:Y:S01]  /*d230*/  FMUL.FTZ R62, R55, R96 ;  /* 0x00000060373e7220 */ /* 0x000fe20000410000 */
[C---:B------:R-:W-:Y:S01]  /*d240*/  FFMA.FTZ R13, R53.reuse, R56, -R60 ;  /* 0x00000038350d7223 */ /* 0x040fe2000001083c */
[----:B------:R-:W-:Y:S01]  /*d250*/  FFMA.FTZ R60, R53, R57, R54 ;  /* 0x00000039353c7223 */ /* 0x000fe20000010036 */
[-C--:B------:R-:W-:Y:S01]  /*d260*/  FMUL.FTZ R54, R55, R58.reuse ;  /* 0x0000003a37367220 */ /* 0x080fe20000410000 */
[C---:B------:R-:W-:Y:S01]  /*d270*/  IMAD.U32 R55, R52.reuse, 0x10000, RZ ;  /* 0x0001000034377824 */ /* 0x040fe200078e00ff */
[----:B------:R-:W-:Y:S01]  /*d280*/  LOP3.LUT R52, R52, 0xffff0000, RZ, 0xc0, !PT ;  /* 0xffff000034347812 */ /* 0x000fe200078ec0ff */
[C---:B------:R-:W-:Y:S01]  /*d290*/  IMAD.U32 R14, R12.reuse, 0x10000, RZ ;  /* 0x000100000c0e7824 */ /* 0x040fe200078e00ff */
[----:B------:R-:W-:Y:S01]  /*d2a0*/  LOP3.LUT R12, R12, 0xffff0000, RZ, 0xc0, !PT ;  /* 0xffff00000c0c7812 */ /* 0x000fe200078ec0ff */
[C---:B------:R-:W-:Y:S01]  /*d2b0*/  IMAD.U32 R53, R50.reuse, 0x10000, RZ ;  /* 0x0001000032357824 */ /* 0x040fe200078e00ff */
[----:B------:R-:W-:Y:S01]  /*d2c0*/  LOP3.LUT R50, R50, 0xffff0000, RZ, 0xc0, !PT ;  /* 0xffff000032327812 */ /* 0x000fe200078ec0ff */
[C---:B------:R-:W-:Y:S01]  /*d2d0*/  FFMA.FTZ R62, R51.reuse, R58, -R62 ;  /* 0x0000003a333e7223 */ /* 0x040fe2000001083e */
[----:B------:R-:W-:Y:S01]  /*d2e0*/  FFMA.FTZ R57, R51, R96, R54 ;  /* 0x0000006033397223 */ /* 0x000fe20000010036 */
[C---:B------:R-:W-:Y:S01]  /*d2f0*/  FMUL.FTZ R56, R15.reuse, R52 ;  /* 0x000000340f387220 */ /* 0x040fe20000410000 */
[C---:B------:R-:W-:Y:S01]  /*d300*/  FMUL.FTZ R51, R12.reuse, R55 ;  /* 0x000000370c337220 */ /* 0x040fe20000410000 */
[-C--:B------:R-:W-:Y:S01]  /*d310*/  FMUL.FTZ R54, R12, R53.reuse ;  /* 0x000000350c367220 */ /* 0x080fe20000410000 */
[-C--:B------:R-:W-:Y:S01]  /*d320*/  FMUL.FTZ R15, R15, R50.reuse ;  /* 0x000000320f0f7220 */ /* 0x080fe20000410000 */
[C---:B------:R-:W-:Y:S01]  /*d330*/  FFMA.FTZ R56, R3.reuse, R50, -R56 ;  /* 0x0000003203387223 */ /* 0x040fe20000010838 */
[C---:B------:R-:W-:Y:S01]  /*d340*/  FFMA.FTZ R12, R14.reuse, R53, -R51 ;  /* 0x000000350e0c7223 */ /* 0x040fe20000010833 */
[----:B------:R-:W-:Y:S01]  /*d350*/  FFMA.FTZ R55, R14, R55, R54 ;  /* 0x000000370e377223 */ /* 0x000fe20000010036 */
[----:B------:R-:W-:Y:S01]  /*d360*/  FFMA.FTZ R3, R3, R52, R15 ;  /* 0x0000003403037223 */ /* 0x000fe2000001000f */
[----:B------:R-:W-:-:S02]  /*d370*/  F2FP.BF16.F32.PACK_AB R14, R60, R13 ;  /* 0x0000000d3c0e723e */ /* 0x000fc400000010ff */
[----:B------:R-:W-:Y:S02]  /*d380*/  F2FP.BF16.F32.PACK_AB R15, R57, R62 ;  /* 0x0000003e390f723e */ /* 0x000fe400000010ff */
[----:B------:R-:W-:Y:S02]  /*d390*/  F2FP.BF16.F32.PACK_AB R12, R55, R12 ;  /* 0x0000000c370c723e */ /* 0x000fe400000010ff */
[----:B------:R-:W-:-:S05]  /*d3a0*/  F2FP.BF16.F32.PACK_AB R13, R3, R56 ;  /* 0x00000038030d723e */ /* 0x000fca00000010ff */
[----:B------:R2:W-:Y:S02]  /*d3b0*/  STS.128 [R67+0x9000], R12 ;  /* 0x0090000c43007388 */ /* 0x0005e40000000c00 */
.L_x_1691:
[----:B------:R-:W-:Y:S05]  /*d3c0*/  BSYNC B2 ;  /* 0x0000000000027941 */ /* 0x000fea0003800000 */
.L_x_1690:
[----:B------:R-:W-:Y:S05]  /*d3d0*/  @P3 BRA `(.L_x_1685) ;  /* 0x0000000000b83947 */ /* 0x000fea0003800000 */
[----:B012--5:R-:W0:Y:S01]  /*d3e0*/  LDS.128 R12, [R67+0xd000] ;  /* 0x00d00000430c7984 */ /* 0x027e220000000c00 */
        /* <DEDUP_REMOVED lines=13> */
[C---:B------:R-:W-:Y:S01]  /*d4c0*/  IMAD.U32 R48, R15.reuse, 0x10000, RZ ;  /* 0x000100000f307824 */ /* 0x040fe200078e00ff */
[----:B------:R-:W-:Y:S01]  /*d4d0*/  LOP3.LUT R15, R15, 0xffff0000, RZ, 0xc0, !PT ;  /* 0xffff00000f0f7812 */ /* 0x000fe200078ec0ff */
[----:B------:R-:W-:Y:S02]  /*d4e0*/  IMAD.U32 R46, R14, 0x10000, RZ ;  /* 0x000100000e2e7824 */ /* 0x000fe400078e00ff */
[C---:B------:R-:W-:Y:S01]  /*d4f0*/  FMUL.FTZ R53, R47.reuse, R52 ;  /* 0x000000342f357220 */ /* 0x040fe20000410000 */
[----:B------:R-:W-:Y:S01]  /*d500*/  FMUL.FTZ R47, R47, R50 ;  /* 0x000000322f2f7220 */ /* 0x000fe20000410000 */
[----:B------:R-:W-:Y:S01]  /*d510*/  FMUL.FTZ R57, R15, R87 ;  /* 0x000000570f397220 */ /* 0x000fe20000410000 */
[----:B------:R-:W-:-:S02]  /*d520*/  IMAD.U32 R3, R12, 0x10000, RZ ;  /* 0x000100000c037824 */ /* 0x000fc400078e00ff */
[C---:B------:R-:W-:Y:S01]  /*d530*/  FFMA.FTZ R54, R46.reuse, R50, -R53 ;  /* 0x000000322e367223 */ /* 0x040fe20000010835 */
[----:B------:R-:W-:Y:S01]  /*d540*/  FFMA.FTZ R55, R46, R52, R47 ;  /* 0x000000342e377223 */ /* 0x000fe2000001002f */
[-C--:B------:R-:W-:Y:S01]  /*d550*/  FMUL.FTZ R47, R15, R86.reuse ;  /* 0x000000560f2f7220 */ /* 0x080fe20000410000 */
[----:B------:R-:W-:Y:S01]  /*d560*/  IMAD.U32 R14, R13, 0x10000, RZ ;  /* 0x000100000d0e7824 */ /* 0x000fe200078e00ff */
[----:B------:R-:W-:Y:S01]  /*d570*/  LOP3.LUT R12, R12, 0xffff0000, RZ, 0xc0, !PT ;  /* 0xffff00000c0c7812 */ /* 0x000fe200078ec0ff */
[----:B------:R-:W-:Y:S01]  /*d580*/  IMAD.U32 R46, R51, 0x10000, RZ ;  /* 0x00010000332e7824 */ /* 0x000fe200078e00ff */
[----:B------:R-:W-:Y:S01]  /*d590*/  LOP3.LUT R13, R13, 0xffff0000, RZ, 0xc0, !PT ;  /* 0xffff00000d0d7812 */ /* 0x000fe200078ec0ff */
[----:B------:R-:W-:Y:S01]  /*d5a0*/  IMAD.U32 R15, R49, 0x10000, RZ ;  /* 0x00010000310f7824 */ /* 0x000fe200078e00ff */
[----:B------:R-:W-:Y:S01]  /*d5b0*/  LOP3.LUT R51, R51, 0xffff0000, RZ, 0xc0, !PT ;  /* 0xffff000033337812 */ /* 0x000fe200078ec0ff */
[C---:B------:R-:W-:Y:S01]  /*d5c0*/  FFMA.FTZ R57, R48.reuse, R86, -R57 ;  /* 0x0000005630397223 */ /* 0x040fe20000010839 */
[----:B------:R-:W-:Y:S01]  /*d5d0*/  LOP3.LUT R49, R49, 0xffff0000, RZ, 0xc0, !PT ;  /* 0xffff000031317812 */ /* 0x000fe200078ec0ff */
[----:B------:R-:W-:Y:S01]  /*d5e0*/  FFMA.FTZ R52, R48, R87, R47 ;  /* 0x0000005730347223 */ /* 0x000fe2000001002f */
[CC--:B------:R-:W-:Y:S01]  /*d5f0*/  FMUL.FTZ R48, R12.reuse, R46.reuse ;  /* 0x0000002e0c307220 */ /* 0x0c0fe20000410000 */
        /* <DEDUP_REMOVED lines=12> */
.L_x_1685:
[----:B------:R-:W-:Y:S05]  /*d6c0*/  BSYNC B1 ;  /* 0x0000000000017941 */ /* 0x000fea0003800000 */
.L_x_1684:
[----:B------:R-:W-:Y:S01]  /*d6d0*/  VIADD R3, R113, 0x40 ;  /* 0x0000004071037836 */ /* 0x000fe20000000000 */
[----:B------:R-:W-:Y:S04]  /*d6e0*/  BSSY B1, `(.L_x_1692) ;  /* 0x00000ce000017945 */ /* 0x000fe80003800000 */
[----:B------:R-:W-:-:S13]  /*d6f0*/  ISETP.GE.AND P0, PT, R3, R0, PT ;  /* 0x000000000300720c */ /* 0x000fda0003f06270 */
[----:B------:R-:W-:Y:S05]  /*d700*/  @P0 BRA `(.L_x_1693) ;  /* 0x0000000c002c0947 */ /* 0x000fea0003800000 */
[----:B0123--:R-:W2:Y:S01]  /*d710*/  LDL R14, [R1+0x18] ;  /* 0x00001800010e7983 */ /* 0x00fea20000100800 */
        /* <DEDUP_REMOVED lines=56> */
.L_x_1695:
[----:B------:R-:W-:Y:S05]  /*daa0*/  BSYNC B2 ;  /* 0x0000000000027941 */ /* 0x000fea0003800000 */
.L_x_1694:
[----:B------:R-:W-:Y:S04]  /*dab0*/  BSSY B2, `(.L_x_1696) ;  /* 0x0000030000027945 */ /* 0x000fe80003800000 */
[----:B------:R-:W-:Y:S05]  /*dac0*/  @P1 BRA `(.L_x_1697) ;  /* 0x0000000000b81947 */ /* 0x000fea0003800000 */
[----:B0----5:R-:W0:Y:S01]  /*dad0*/  LDS.128 R12, [R52+0x6000] ;  /* 0x00600000340c7984 */ /* 0x021e220000000c00 */
        /* <DEDUP_REMOVED lines=45> */
.L_x_1697:
[----:B------:R-:W-:Y:S05]  /*ddb0*/  BSYNC B2 ;  /* 0x0000000000027941 */ /* 0x000fea0003800000 */
.L_x_1696:
        /* <DEDUP_REMOVED lines=48> */
.L_x_1699:
[----:B------:R-:W-:Y:S05]  /*e0c0*/  BSYNC B2 ;  /* 0x0000000000027941 */ /* 0x000fea0003800000 */
.L_x_1698:
[----:B------:R-:W-:Y:S05]  /*e0d0*/  @P3 BRA `(.L_x_1693) ;  /* 0x0000000000b83947 */ /* 0x000fea0003800000 */
[----:B012--5:R-:W0:Y:S01]  /*e0e0*/  LDS.128 R12, [R52+0xe000] ;  /* 0x00e00000340c7984 */ /* 0x027e220000000c00 */
        /* <DEDUP_REMOVED lines=45> */
.L_x_1693:
[----:B------:R-:W-:Y:S05]  /*e3c0*/  BSYNC B1 ;  /* 0x0000000000017941 */ /* 0x000fea0003800000 */
.L_x_1692:
[----:B------:R-:W-:-:S05]  /*e3d0*/  VIADD R3, R113, 0x60 ;  /* 0x0000006071037836 */ /* 0x000fca0000000000 */
[----:B------:R-:W-:-:S13]  /*e3e0*/  ISETP.GE.AND P0, PT, R3, R0, PT ;  /* 0x000000000300720c */ /* 0x000fda0003f06270 */
[----:B------:R-:W-:Y:S05]  /*e3f0*/  @P0 BRA `(.L_x_1700) ;  /* 0x0000005800740947 */ /* 0x000fea0003800000 */
[----:B01234-:R-:W2:Y:S01]  /*e400*/  LDL R14, [R1+0x18] ;  /* 0x00001800010e7983 */ /* 0x01fea20000100800 */
        /* <DEDUP_REMOVED lines=18> */
[----:B------:R-:W-:Y:S02]  /*e530*/  PRMT R102, R102, 0x5432, R31 ;  /* 0x0000543266667816 */ /* 0x000fe4000000001f */
[C---:B------:R-:W-:Y:S01]  /*e540*/  LOP3.LUT R32, R105.reuse, 0xffff0000, RZ, 0xc0, !PT ;  /* 0xffff000069207812 */ /* 0x040fe200078ec0ff */
[----:B------:R-:W-:Y:S02]  /*e550*/  IMAD.U32 R31, R105, 0x10000, RZ ;  /* 0x00010000691f7824 */ /* 0x000fe400078e00ff */
[C---:B------:R-:W-:Y:S01]  /*e560*/  IMAD.U32 R29, R102.reuse, 0x10000, RZ ;  /* 0x00010000661d7824 */ /* 0x040fe200078e00ff */
[----:B------:R-:W-:Y:S01]  /*e570*/  LOP3.LUT R102, R102, 0xffff0000, RZ, 0xc0, !PT ;  /* 0xffff000066667812 */ /* 0x000fe200078ec0ff */
[C---:B0-----:R-:W-:Y:S01]  /*e580*/  IMAD.U32 R26, R14.reuse, 0x10000, RZ ;  /* 0x000100000e1a7824 */ /* 0x041fe200078e00ff */
[----:B------:R-:W-:Y:S01]  /*e590*/  LOP3.LUT R14, R14, 0xffff0000, RZ, 0xc0, !PT ;  /* 0xffff00000e0e7812 */ /* 0x000fe200078ec0ff */
[C---:B------:R-:W-:Y:S01]  /*e5a0*/  IMAD.U32 R27, R15.reuse, 0x10000, RZ ;  /* 0x000100000f1b7824 */ /* 0x040fe200078e00ff */
[----:B------:R-:W-:Y:S01]  /*e5b0*/  LOP3.LUT R15, R15, 0xffff0000, RZ, 0xc0, !PT ;  /* 0xffff00000f0f7812 */ /* 0x000fe200078ec0ff */
[C---:B------:R-:W-:Y:S01]  /*e5c0*/  IMAD.U32 R0, R12.reuse, 0x10000, RZ ;  /* 0x000100000c007824 */ /* 0x040fe200078e00ff */
[----:B------:R-:W-:Y:S01]  /*e5d0*/  LOP3.LUT R3, R12, 0xffff0000, RZ, 0xc0, !PT ;  /* 0xffff00000c037812 */ /* 0x000fe200078ec0ff */
        /* <DEDUP_REMOVED lines=27> */
.L_x_1702:
[----:B------:R-:W-:Y:S05]  /*e790*/  BSYNC B1 ;  /* 0x0000000000017941 */ /* 0x000fea0003800000 */
.L_x_1701:
[----:B------:R-:W-:Y:S04]  /*e7a0*/  BSSY B1, `(.L_x_1703) ;  /* 0x0000030000017945 */ /* 0x000fe80003800000 */
[----:B------:R-:W-:Y:S05]  /*e7b0*/  @P1 BRA `(.L_x_1704) ;  /* 0x0000000000b81947 */ /* 0x000fea0003800000 */
[----:B0----5:R-:W0:Y:S01]  /*e7c0*/  LDS.128 R12, [R35+0x7000] ;  /* 0x00700000230c7984 */ /* 0x021e220000000c00 */
[----:B------:R-:W-:Y:S02]  /*e7d0*/  SHF.R.U64 R26, R24, 0x10, R25 ;  /* 0x00000010181a7819 */ /* 0x000fe40000001219 */
[----:B------:R-:W-:Y:S02]  /*e7e0*/  SHF.R.U64 R3, R20, 0x10, R21 ;  /* 0x0000001014037819 */ /* 0x000fe40000001215 */
        /* <DEDUP_REMOVED lines=43> */
.L_x_1704:
[----:B------:R-:W-:Y:S05]  /*eaa0*/  BSYNC B1 ;  /* 0x0000000000017941 */ /* 0x000fea0003800000 */
.L_x_1703:
        /* <DEDUP_REMOVED lines=19> */
[----:B------:R-:W-:Y:S01]  /*ebe0*/  FMUL.FTZ R26, R10, R24 ;  /* 0x000000180a1a7220 */ /* 0x000fe20000410000 */
[----:B------:R-:W-:Y:S02]  /*ebf0*/  IMAD.U32 R0, R12, 0x10000, RZ ;  /* 0x000100000c007824 */ /* 0x000fe400078e00ff */
[----:B------:R-:W-:Y:S01]  /*ec00*/  FMUL.FTZ R25, R10, R15 ;  /* 0x0000000f0a197220 */ /* 0x000fe20000410000 */
[C---:B------:R-:W-:Y:S01]  /*ec10*/  FMUL.FTZ R10, R14.reuse, R85 ;  /* 0x000000550e0a7220 */ /* 0x040fe20000410000 */
[----:B------:R-:W-:Y:S01]  /*ec20*/  FMUL.FTZ R14, R14, R80 ;  /* 0x000000500e0e7220 */ /* 0x000fe20000410000 */
[----:B------:R-:W-:Y:S01]  /*ec30*/  LOP3.LUT R3, R12, 0xffff0000, RZ, 0xc0, !PT ;  /* 0xffff00000c037812 */ /* 0x000fe200078ec0ff */
[----:B------:R-:W-:-:S02]  /*ec40*/  IMAD.U32 R6, R13, 0x10000, RZ ;  /* 0x000100000d067824 */ /* 0x000fc400078e00ff */
[----:B------:R-:W-:Y:S01]  /*ec50*/  FFMA.FTZ R80, R11, R80, -R10 ;  /* 0x000000500b507223 */ /* 0x000fe2000001080a */
[----:B------:R-:W-:Y:S01]  /*ec60*/  IMAD.U32 R10, R21, 0x10000, RZ ;  /* 0x00010000150a7824 */ /* 0x000fe200078e00ff */
[----:B------:R-:W-:Y:S01]  /*ec70*/  LOP3.LUT R12, R13, 0xffff0000, RZ, 0xc0, !PT ;  /* 0xffff00000d0c7812 */ /* 0x000fe200078ec0ff */
[----:B------:R-:W-:Y:S01]  /*ec80*/  FFMA.FTZ R26, R7, R15, -R26 ;  /* 0x0000000f071a7223 */ /* 0x000fe2000001081a */
[----:B------:R-:W-:Y:S01]  /*ec90*/  LOP3.LUT R21, R21, 0xffff0000, RZ, 0xc0, !PT ;  /* 0xffff000015157812 */ /* 0x000fe200078ec0ff */
[----:B------:R-:W-:Y:S01]  /*eca0*/  FFMA.FTZ R25, R7, R24, R25 ;  /* 0x0000001807197223 */ /* 0x000fe20000010019 */
[C---:B------:R-:W-:Y:S01]  /*ecb0*/  LOP3.LUT R13, R20.reuse, 0xffff0000, RZ, 0xc0, !PT ;  /* 0xffff0000140d7812 */ /* 0x040fe200078ec0ff */
[----:B------:R-:W-:Y:S02]  /*ecc0*/  IMAD.U32 R7, R20, 0x10000, RZ ;  /* 0x0001000014077824 */ /* 0x000fe400078e00ff */
[----:B------:R-:W-:Y:S01]  /*ecd0*/  FFMA.FTZ R85, R11, R85, R14 ;  /* 0x000000550b557223 */ /* 0x000fe2000001000e */
[CC--:B------:R-:W-:Y:S01]  /*ece0*/  FMUL.FTZ R11, R3.reuse, R10.reuse ;  /* 0x0000000a030b7220 */ /* 0x0c0fe20000410000 */
[C---:B------:R-:W-:Y:S01]  /*ecf0*/  FMUL.FTZ R15, R12.reuse, R21 ;  /* 0x000000150c0f7220 */ /* 0x040fe20000410000 */
        /* <DEDUP_REMOVED lines=11> */
.L_x_1706:
[----:B------:R-:W-:Y:S05]  /*edb0*/  BSYNC B1 ;  /* 0x0000000000017941 */ /* 0x000fea0003800000 */
.L_x_1705:
        /* <DEDUP_REMOVED lines=18> */
[----:B------:R-:W-:Y:S01]  /*eee0*/  LOP3.LUT R3, R12, 0xffff0000, RZ, 0xc0, !PT ;  /* 0xffff00000c037812 */ /* 0x000fe200078ec0ff */
[C---:B------:R-:W-:Y:S01]  /*eef0*/  FMUL.FTZ R20, R6.reuse, R11 ;  /* 0x0000000b06147220 */ /* 0x040fe20000410000 */
[----:B------:R-:W-:Y:S01]  /*ef00*/  FMUL.FTZ R6, R6, R9 ;  /* 0x0000000906067220 */ /* 0x000fe20000410000 */
[----:B------:R-:W-:Y:S01]  /*ef10*/  FMUL.FTZ R24, R14, R79 ;  /* 0x0000004f0e187220 */ /* 0x000fe20000410000 */
[----:B------:R-:W-:-:S02]  /*ef20*/  IMAD.U32 R0, R12, 0x10000, RZ ;  /* 0x000100000c007824 */ /* 0x000fc400078e00ff */
[-C--:B------:R-:W-:Y:S01]  /*ef30*/  FMUL.FTZ R14, R14, R78.reuse ;  /* 0x0000004e0e0e7220 */ /* 0x080fe20000410000 */
[----:B------:R-:W-:Y:S01]  /*ef40*/  FFMA.FTZ R15, R5, R11, R6 ;  /* 0x0000000b050f7223 */ /* 0x000fe20000010006 */
[----:B------:R-:W-:Y:S01]  /*ef50*/  LOP3.LUT R12, R13, 0xffff0000, RZ, 0xc0, !PT ;  /* 0xffff00000d0c7812 */ /* 0x000fe200078ec0ff */
[----:B------:R-:W-:Y:S01]  /*ef60*/  FFMA.FTZ R20, R5, R9, -R20 ;  /* 0x0000000905147223 */ /* 0x000fe20000010814 */
[C---:B------:R-:W-:Y:S01]  /*ef70*/  IMAD.U32 R6, R10.reuse, 0x10000, RZ ;  /* 0x000100000a067824 */ /* 0x040fe200078e00ff */
[----:B------:R-:W-:Y:S01]  /*ef80*/  LOP3.LUT R11, R10, 0xffff0000, RZ, 0xc0, !PT ;  /* 0xffff00000a0b7812 */ /* 0x000fe200078ec0ff */
[C---:B------:R-:W-:Y:S01]  /*ef90*/  IMAD.U32 R5, R8.reuse, 0x10000, RZ ;  /* 0x0001000008057824 */ /* 0x040fe200078e00ff */
[----:B------:R-:W-:Y:S01]  /*efa0*/  LOP3.LUT R9, R8, 0xffff0000, RZ, 0xc0, !PT ;  /* 0xffff000008097812 */ /* 0x000fe200078ec0ff */
[C---:B------:R-:W-:Y:S01]  /*efb0*/  FFMA.FTZ R24, R7.reuse, R78, -R24 ;  /* 0x0000004e07187223 */ /* 0x040fe20000010818 */
[----:B------:R-:W-:Y:S01]  /*efc0*/  FFMA.FTZ R79, R7, R79, R14 ;  /* 0x0000004f074f7223 */ /* 0x000fe2000001000e */
[----:B------:R-:W-:-:S02]  /*efd0*/  IMAD.U32 R4, R13, 0x10000, RZ ;  /* 0x000100000d047824 */ /* 0x000fc400078e00ff */
        /* <DEDUP_REMOVED lines=10> */
[----:B------:R-:W-:Y:S02]  /*f080*/  F2FP.BF16.F32.PACK_AB R7, R79, R24 ;  /* 0x000000184f07723e */ /* 0x000fe400000010ff */
[----:B------:R-:W-:-:S05]  /*f090*/  F2FP.BF16.F32.PACK_AB R5, R12, R13 ;  /* 0x0000000d0c05723e */ /* 0x000fca00000010ff */
[----:B------:R0:W-:Y:S01]  /*f0a0*/  STS.128 [R35+0xf000], R4 ;  /* 0x00f0000423007388 */ /* 0x0001e20000000c00 */
[----:B------:R-:W-:Y:S05]  /*f0b0*/  BRA `(.L_x_1700) ;  /* 0x0000004c00447947 */ /* 0x000fea0003800000 */
.L_x_1661:
[----:B------:R-:W0:Y:S01]  /*f0c0*/  LDC R76, c[0x0][0x448] ;  /* 0x00011200ff4c7b82 */ /* 0x000e220000000800 */
[----:B------:R-:W-:Y:S01]  /*f0d0*/  ULDC.64 UR4, c[0x0][0x3f8] ;  /* 0x0000fe0000047ab9 */ /* 0x000fe20000000a00 */
[----:B------:R-:W-:Y:S01]  /*f0e0*/  ULDC.64 UR6, c[0x0][0x408] ;  /* 0x0001020000067ab9 */ /* 0x000fe20000000a00 */
[----:B------:R-:W-:Y:S02]  /*f0f0*/  IMAD.MOV.U32 R25, RZ, RZ, R33 ;  /* 0x000000ffff197224 */ /* 0x000fe400078e0021 */
[----:B------:R-:W-:Y:S01]  /*f100*/  IMAD.MOV.U32 R27, RZ, RZ, R29 ;  /* 0x000000ffff1b7224 */ /* 0x000fe200078e001d */
[----:B0-----:R-:W-:-:S13]  /*f110*/  ISETP.NE.AND P0, PT, R76, 0x1, PT ;  /* 0x000000014c00780c */ /* 0x001fda0003f05270 */
[----:B------:R-:W0:Y:S08]  /*f120*/  @P0 LDC R4, c[0x0][0x44c] ;  /* 0x00011300ff040b82 */ /* 0x000e300000000800 */
[----:B------:R-:W1:Y:S01]  /*f130*/  @P0 LDC R5, c[0x0][0x450] ;  /* 0x00011400ff050b82 */ /* 0x000e620000000800 */
[----:B0-----:R-:W-:-:S05]  /*f140*/  @P0 IMAD.HI.U32 R4, R3, R4, RZ ;  /* 0x0000000403040227 */ /* 0x001fca00078e00ff */
[----:B-1----:R-:W-:-:S04]  /*f150*/  @P0 SHF.R.U32.HI R3, RZ, R5, R4 ;  /* 0x00000005ff030219 */ /* 0x002fc80000011604 */
        /* <DEDUP_REMOVED lines=21> */
.L_x_2054:
        /* <DEDUP_REMOVED lines=12> */
[----:B------:R-:W-:Y:S01]  /*f370*/  ULDC UR4, c[0x0][0x3f4] ;  /* 0x0000fd0000047ab9 */ /* 0x000fe20000000800 */
[----:B------:R-:W-:Y:S02]  /*f380*/  CS2R R66, SRZ ;  /* 0x0000000000427805 */ /* 0x000fe4000001ff00 */
[----:B------:R-:W-:Y:S02]  /*f390*/  ISETP.GE.AND P4, PT, R18, UR4, PT ;  /* 0x0000000412007c0c */ /* 0x000fe4000bf86270 */
[----:B------:R-:W-:Y:S02]  /*f3a0*/  CS2R R64, SRZ ;  /* 0x0000000000407805 */ /* 0x000fe4000001ff00 */
[----:B------:R-:W-:Y:S02]  /*f3b0*/  ISETP.GE.AND P5, PT, R203, UR4, PT ;  /* 0x00000004cb007c0c */ /* 0x000fe4000bfa6270 */
[----:B------:R-:W-:-:S07]  /*f3c0*/  CS2R R58, SRZ ;  /* 0x00000000003a7805 */ /* 0x000fce000001ff00 */
[C---:B------:R-:W-:Y:S01]  /*f3d0*/  @!P4 IMAD.SHL.U32 R11, R18.reuse, 0x2, RZ ;  /* 0x00000002120bc824 */ /* 0x040fe200078e00ff */
[----:B------:R-:W-:-:S03]  /*f3e0*/  @!P4 SHF.L.U64.HI R24, R18, 0x1, R19 ;  /* 0x000000011218c819 */ /* 0x000fc60000010213 */
[C---:B------:R-:W-:Y:S01]  /*f3f0*/  @!P5 IMAD.SHL.U32 R5, R201.reuse, 0x2, RZ ;  /* 0x00000002c905d824 */ /* 0x040fe200078e00ff */
[----:B------:R-:W-:Y:S02]  /*f400*/  @!P5 SHF.L.U64.HI R12, R201, 0x1, R224 ;  /* 0x00000001c90cd819 */ /* 0x000fe400000102e0 */
[-C--:B--2---:R-:W-:Y:S02]  /*f410*/  @!P4 IADD3 R10, P0, R6, R11.reuse, RZ ;  /* 0x0000000b060ac210 */ /* 0x084fe40007f1e0ff */
[----:B----4-:R-:W-:Y:S02]  /*f420*/  @!P4 IADD3 R4, P1, R14, R11, RZ ;  /* 0x0000000b0e04c210 */ /* 0x010fe40007f3e0ff */
[-C--:B------:R-:W-:Y:S01]  /*f430*/  @!P5 IADD3 R6, P2, R6, R5.reuse, RZ ;  /* 0x000000050606d210 */ /* 0x080fe20007f5e0ff */
[--C-:B-1----:R-:W-:Y:S01]  /*f440*/  @!P4 IMAD.X R11, R7, 0x1, R24.reuse, P0 ;  /* 0x00000001070bc824 */ /* 0x102fe200000e0618 */
[----:B------:R-:W-:Y:S01]  /*f450*/  @!P5 IADD3 R8, P3, R14, R5, RZ ;  /* 0x000000050e08d210 */ /* 0x000fe20007f7e0ff */
[----:B---3--:R-:W-:Y:S01]  /*f460*/  @!P4 IMAD.X R5, R9, 0x1, R24, P1 ;  /* 0x000000010905c824 */ /* 0x008fe200008e0618 */
[----:B------:R-:W-:-:S02]  /*f470*/  CS2R R56, SRZ ;  /* 0x0000000000387805 */ /* 0x000fc4000001ff00 */
[----:B------:R-:W-:Y:S02]  /*f480*/  CS2R R70, SRZ ;  /* 0x0000000000467805 */ /* 0x000fe4000001ff00 */
[----:B------:R-:W-:Y:S02]  /*f490*/  CS2R R68, SRZ ;  /* 0x0000000000447805 */ /* 0x000fe4000001ff00 */
[----:B------:R-:W-:Y:S02]  /*f4a0*/  CS2R R62, SRZ ;  /* 0x00000000003e7805 */ /* 0x000fe4000001ff00 */
[----:B------:R-:W-:Y:S01]  /*f4b0*/  CS2R R60, SRZ ;  /* 0x00000000003c7805 */ /* 0x000fe2000001ff00 */
[--C-:B------:R-:W-:Y:S01]  /*f4c0*/  @!P5 IMAD.X R7, R7, 0x1, R12.reuse, P2 ;  /* 0x000000010707d824 */ /* 0x100fe200010e060c */
[----:B------:R1:W5:Y:S01]  /*f4d0*/  @!P4 LD.E.128 R64, desc[UR60][R10.64] ;  /* 0x0000003c0a40c980 */ /* 0x000362000c101d00 */
[----:B------:R-:W-:-:S03]  /*f4e0*/  @!P5 IMAD.X R9, R9, 0x1, R12, P3 ;  /* 0x000000010909d824 */ /* 0x000fc600018e060c */
[----:B------:R1:W5:Y:S04]  /*f4f0*/  @!P4 LD.E.128 R56, desc[UR60][R4.64] ;  /* 0x0000003c0438c980 */ /* 0x000368000c101d00 */
[----:B------:R1:W5:Y:S04]  /*f500*/  @!P5 LD.E.128 R68, desc[UR60][R6.64] ;  /* 0x0000003c0644d980 */ /* 0x000368000c101d00 */
[----:B------:R1:W5:Y:S02]  /*f510*/  @!P5 LD.E.128 R60, desc[UR60][R8.64] ;  /* 0x0000003c083cd980 */ /* 0x000364000c101d00 */
.L_x_1709:
[----:B------:R-:W-:Y:S05]  /*f520*/  BSYNC B1 ;  /* 0x0000000000017941 */ /* 0x000fea0003800000 */
.L_x_1708:
[----:B-1---5:R-:W-:Y:S01]  /*f530*/  IMAD.MOV.U32 R4, RZ, RZ, R70 ;  /* 0x000000ffff047224 */ /* 0x022fe200078e0046 */
[----:B------:R-:W-:Y:S01]  /*f540*/  UMOV UR4, 0xffffffff ;  /* 0xffffffff00047882 */ /* 0x000fe20000000000 */
[----:B------:R-:W-:Y:S01]  /*f550*/  IMAD.MOV.U32 R5, RZ, RZ, R71 ;  /* 0x000000ffff057224 */ /* 0x000fe200078e0047 */
[----:B------:R-:W-:Y:S01]  /*f560*/  CS2R R54, SRZ ;  /* 0x0000000000367805 */ /* 0x000fe2000001ff00 */
[----:B--2---:R-:W-:Y:S01]  /*f570*/  IMAD.MOV.U32 R6, RZ, RZ, R68 ;  /* 0x000000ffff067224 */ /* 0x004fe200078e0044 */
        /* <DEDUP_REMOVED lines=23> */
[----:B------:R-:W-:Y:S02]  /*f6f0*/  PRMT R104, R104, 0x5410, R5 ;  /* 0x0000541068687816 */ /* 0x000fe40000000005 */
[----:B------:R-:W-:Y:S02]  /*f700*/  PRMT R122, R122, 0x5410, R6 ;  /* 0x000054107a7a7816 */ /* 0x000fe40000000006 */
[----:B------:R-:W-:Y:S01]  /*f710*/  PRMT R103, R7, 0x5410, R4 ;  /* 0x0000541007677816 */ /* 0x000fe20000000004 */
[----:B------:R-:W-:Y:S06]  /*f720*/  BRA.DIV UR4, `(.L_x_1710) ;  /* 0x000001fa04147947 */ /* 0x000fec000b800000 */
[----:B------:R1:W2:Y:S04]  /*f730*/  SHFL.IDX PT, R7, R21, 0x1, 0x181f ;  /* 0x00381f0015077f89 */ /* 0x0002a800000e0000 */
[----:B------:R1:W0:Y:S04]  /*f740*/  SHFL.IDX PT, R6, R20, 0x1, 0x181f ;  /* 0x00381f0014067f89 */ /* 0x00022800000e0000 */
[----:B---3--:R1:W3:Y:S04]  /*f750*/  SHFL.IDX PT, R9, R72, 0x1, 0x181f ;  /* 0x00381f0048097f89 */ /* 0x0082e800000e0000 */
[----:B----4-:R1:W4:Y:S02]  /*f760*/  SHFL.IDX PT, R14, R3, 0x1, 0x181f ;  /* 0x00381f00030e7f89 */ /* 0x01032400000e0000 */
.L_x_2060:
        /* <DEDUP_REMOVED lines=19> */
[----:B------:R-:W-:Y:S01]  /*f8a0*/  @!P5 IMAD.SHL.U32 R11, R201, 0x2, RZ ;  /* 0x00000002c90bd824 */ /* 0x000fe200078e00ff */
[-C--:B0-----:R-:W-:Y:S02]  /*f8b0*/  @!P4 IADD3 R10, P0, R6, R5.reuse, RZ ;  /* 0x00000005060ac210 */ /* 0x081fe40007f1e0ff */
[C---:B----4-:R-:W-:Y:S02]  /*f8c0*/  @!P4 IADD3 R4, P1, R14.reuse, R5, RZ ;  /* 0x000000050e04c210 */ /* 0x050fe40007f3e0ff */
[-C--:B------:R-:W-:Y:S02]  /*f8d0*/  @!P5 IADD3 R8, P3, R14, R11.reuse, RZ ;  /* 0x0000000b0e08d210 */ /* 0x080fe40007f7e0ff */
[----:B------:R-:W-:Y:S01]  /*f8e0*/  @!P5 IADD3 R6, P2, R6, R11, RZ ;  /* 0x0000000b0606d210 */ /* 0x000fe20007f5e0ff */
[----:B--2---:R-:W-:Y:S01]  /*f8f0*/  @!P4 IMAD.X R11, R7, 0x1, R12, P0 ;  /* 0x00000001070bc824 */ /* 0x004fe200000e060c */
[----:B------:R-:W-:Y:S01]  /*f900*/  @!P5 SHF.L.U64.HI R14, R201, 0x1, R224 ;  /* 0x00000001c90ed819 */ /* 0x000fe200000102e0 */
        /* <DEDUP_REMOVED lines=12> */
.L_x_1712:
[----:B------:R-:W-:Y:S05]  /*f9d0*/  BSYNC B1 ;  /* 0x0000000000017941 */ /* 0x000fea0003800000 */
.L_x_1711:
[----:B0----5:R-:W-:Y:S01]  /*f9e0*/  IMAD.MOV.U32 R4, RZ, RZ, R54 ;  /* 0x000000ffff047224 */ /* 0x021fe200078e0036 */
[----:B------:R-:W-:Y:S01]  /*f9f0*/  UMOV UR4, 0xffffffff ;  /* 0xffffffff00047882 */ /* 0x000fe20000000000 */
[----:B------:R-:W-:Y:S02]  /*fa00*/  IMAD.MOV.U32 R5, RZ, RZ, R55 ;  /* 0x000000ffff057224 */ /* 0x000fe400078e0037 */
[----:B------:R-:W-:Y:S02]  /*fa10*/  IMAD.MOV.U32 R6, RZ, RZ, R52 ;  /* 0x000000ffff067224 */ /* 0x000fe400078e0034 */
[----:B--2---:R-:W-:Y:S01]  /*fa20*/  IMAD.MOV.U32 R7, RZ, RZ, R53 ;  /* 0x000000ffff077224 */ /* 0x004fe200078e0035 */
        /* <DEDUP_REMOVED lines=21> */
[----:B------:R0:W2:Y:S04]  /*fb80*/  SHFL.IDX PT, R7, R21, 0x2, 0x181f ;  /* 0x00581f0015077f89 */ /* 0x0000a800000e0000 */
[----:B------:R0:W0:Y:S04]  /*fb90*/  SHFL.IDX PT, R6, R20, 0x2, 0x181f ;  /* 0x00581f0014067f89 */ /* 0x00002800000e0000 */
[----:B---3--:R3:W0:Y:S04]  /*fba0*/  SHFL.IDX PT, R9, R72, 0x2, 0x181f ;  /* 0x00581f0048097f89 */ /* 0x00862800000e0000 */
[----:B----4-:R3:W4:Y:S02]  /*fbb0*/  SHFL.IDX PT, R14, R3, 0x2, 0x181f ;  /* 0x00581f00030e7f89 */ /* 0x01072400000e0000 */
.L_x_2066:
        /* <DEDUP_REMOVED lines=27> */
[----:B------:R-:W-:Y:S01]  /*fd70*/  @!P4 IMAD.X R5, R9, 0x1, R12, P1 ;  /* 0x000000010905c824 */ /* 0x000fe200008e060c */
        /* <DEDUP_REMOVED lines=11> */
.L_x_1715:
[----:B------:R-:W-:Y:S05]  /*fe30*/  BSYNC B1 ;  /* 0x0000000000017941 */ /* 0x000fea0003800000 */
.L_x_1714:
[----:B0----5:R-:W-:Y:S01]  /*fe40*/  IMAD.MOV.U32 R6, RZ, RZ, R38 ;  /* 0x000000ffff067224 */ /* 0x021fe200078e0026 */
[----:B------:R-:W-:Y:S01]  /*fe50*/  UMOV UR4, 0xffffffff ;  /* 0xffffffff00047882 */ /* 0x000fe20000000000 */
[----:B--2---:R-:W-:Y:S02]  /*fe60*/  IMAD.MOV.U32 R7, RZ, RZ, R39 ;  /* 0x000000ffff077224 */ /* 0x004fe400078e0027 */
        /* <DEDUP_REMOVED lines=24> */
[----:B-1----:R-:W0:Y:S04]  /*fff0*/  SHFL.IDX PT, R21, R21, 0x3, 0x181f ;  /* 0x00781f0015157f89 */ /* 0x002e2800000e0000 */
[----:B------:R-:W1:Y:S04]  /*10000*/  SHFL.IDX PT, R20, R20, 0x3, 0x181f ;  /* 0x00781f0014147f89 */ /* 0x000e6800000e0000 */
[----:B------:R2:W0:Y:S04]  /*10010*/  SHFL.IDX PT, R77, R72, 0x3, 0x181f ;  /* 0x00781f00484d7f89 */ /* 0x00042800000e0000 */
[----:B---3--:R-:W3:Y:S02]  /*10020*/  SHFL.IDX PT, R3, R3, 0x3, 0x181f ;  /* 0x00781f0003037f89 */ /* 0x008ee400000e0000 */
.L_x_2072:
[----:B------:R-:W-:Y:S01]  /*10030*/  VIADD R5, R0, 0x60 ;  /* 0x0000006000057836 */ /* 0x000fe20000000000 */
[----:B------:R-:W-:Y:S01]  /*10040*/  BSSY B1, `(.L_x_1717) ;  /* 0x0000025000017945 */ /* 0x000fe20003800000 */
[----:B------:R-:W-:Y:S02]  /*10050*/  CS2R R10, SRZ ;  /* 0x00000000000a7805 */ /* 0x000fe4000001ff00 */
[----:B------:R-:W-:Y:S02]  /*10060*/  CS2R R8, SRZ ;  /* 0x0000000000087805 */ /* 0x000fe4000001ff00 */
[----:B----4-:R-:W-:Y:S02]  /*10070*/  CS2R R14, SRZ ;  /* 0x00000000000e7805 */ /* 0x010fe4000001ff00 */
[----:B------:R-:W-:Y:S02]  /*10080*/  ISETP.GE.AND P0, PT, R5, R76, PT ;  /* 0x0000004c0500720c */ /* 0x000fe40003f06270 */
[----:B------:R-:W-:-:S02]  /*10090*/  CS2R R4, SRZ ;  /* 0x0000000000047805 */ /* 0x000fc4000001ff00 */
[----:B------:R-:W-:Y:S02]  /*100a0*/  CS2R R12, SRZ ;  /* 0x00000000000c7805 */ /* 0x000fe4000001ff00 */
[----:B------:R-:W-:Y:S02]  /*100b0*/  CS2R R74, SRZ ;  /* 0x00000000004a7805 */ /* 0x000fe4000001ff00 */
[----:B--2---:R-:W-:-:S05]  /*100c0*/  CS2R R72, SRZ ;  /* 0x0000000000487805 */ /* 0x004fca000001ff00 */
[----:B------:R-:W-:Y:S05]  /*100d0*/  @P0 BRA `(.L_x_1718) ;  /* 0x00000000006c0947 */ /* 0x000fea0003800000 */
[----:B------:R-:W-:Y:S01]  /*100e0*/  ULDC UR4, c[0x0][0x3f4] ;  /* 0x0000fd0000047ab9 */ /* 0x000fe20000000800 */
[----:B------:R-:W-:Y:S02]  /*100f0*/  CS2R R10, SRZ ;  /* 0x00000000000a7805 */ /* 0x000fe4000001ff00 */
[----:B------:R-:W-:Y:S02]  /*10100*/  ISETP.GE.AND P4, PT, R18, UR4, PT ;  /* 0x0000000412007c0c */ /* 0x000fe4000bf86270 */
[----:B------:R-:W-:Y:S02]  /*10110*/  CS2R R8, SRZ ;  /* 0x0000000000087805 */ /* 0x000fe4000001ff00 */
[----:B------:R-:W-:Y:S02]  /*10120*/  ISETP.GE.AND P5, PT, R203, UR4, PT ;  /* 0x00000004cb007c0c */ /* 0x000fe4000bfa6270 */
[----:B------:R-:W-:Y:S02]  /*10130*/  CS2R R74, SRZ ;  /* 0x00000000004a7805 */ /* 0x000fe4000001ff00 */
[----:B------:R-:W-:-:S05]  /*10140*/  CS2R R72, SRZ ;  /* 0x0000000000487805 */ /* 0x000fca000001ff00 */
[C---:B------:R-:W-:Y:S01]  /*10150*/  @!P4 IMAD.SHL.U32 R6, R18.reuse, 0x2, RZ ;  /* 0x000000021206c824 */ /* 0x040fe200078e00ff */
[----:B------:R-:W-:-:S03]  /*10160*/  @!P4 SHF.L.U64.HI R0, R18, 0x1, R19 ;  /* 0x000000011200c819 */ /* 0x000fc60000010213 */
[----:B------:R-:W-:Y:S01]  /*10170*/  @!P5 IMAD.SHL.U32 R5, R201, 0x2, RZ ;  /* 0x00000002c905d824 */ /* 0x000fe200078e00ff */
[CC--:B-1----:R-:W-:Y:S02]  /*10180*/  @!P4 IADD3 R4, P0, R20.reuse, R6.reuse, RZ ;  /* 0x000000061404c210 */ /* 0x0c2fe40007f1e0ff */
[C---:B---3--:R-:W-:Y:S02]  /*10190*/  @!P4 IADD3 R6, P1, R3.reuse, R6, RZ ;  /* 0x000000060306c210 */ /* 0x048fe40007f3e0ff */
[-C--:B------:R-:W-:Y:S02]  /*101a0*/  @!P5 IADD3 R12, P2, R20, R5.reuse, RZ ;  /* 0x00000005140cd210 */ /* 0x080fe40007f5e0ff */
[----:B------:R-:W-:Y:S01]  /*101b0*/  @!P5 IADD3 R20, P3, R3, R5, RZ ;  /* 0x000000050314d210 */ /* 0x000fe20007f7e0ff */
[--C-:B0-----:R-:W-:Y:S02]  /*101c0*/  @!P4 IMAD.X R5, R21, 0x1, R0.reuse, P0 ;  /* 0x000000011505c824 */ /* 0x101fe400000e0600 */
[----:B------:R-:W-:Y:S01]  /*101d0*/  @!P4 IMAD.X R7, R77, 0x1, R0, P1 ;  /* 0x000000014d07c824 */ /* 0x000fe200008e0600 */
[----:B------:R-:W-:-:S02]  /*101e0*/  @!P5 SHF.L.U64.HI R0, R201, 0x1, R224 ;  /* 0x00000001c900d819 */ /* 0x000fc400000102e0 */
[----:B------:R0:W5:Y:S04]  /*101f0*/  @!P4 LD.E.128 R8, desc[UR60][R4.64] ;  /* 0x0000003c0408c980 */ /* 0x000168000c101d00 */
[----:B------:R1:W5:Y:S01]  /*10200*/  @!P4 LD.E.128 R72, desc[UR60][R6.64] ;  /* 0x0000003c0648c980 */ /* 0x000362000c101d00 */
[--C-:B------:R-:W-:Y:S01]  /*10210*/  @!P5 IMAD.X R13, R21, 0x1, R0.reuse, P2 ;  /* 0x00000001150dd824 */ /* 0x100fe200010e0600 */
[----:B------:R-:W-:Y:S01]  /*10220*/  CS2R R14, SRZ ;  /* 0x00000000000e7805 */ /* 0x000fe2000001ff00 */
[----:B------:R-:W-:Y:S01]  /*10230*/  @!P5 IMAD.X R21, R77, 0x1, R0, P3 ;  /* 0x000000014d15d824 */ /* 0x000fe200018e0600 */
[----:B0-----:R-:W-:Y:S02]  /*10240*/  CS2R R4, SRZ ;  /* 0x0000000000047805 */ /* 0x001fe4000001ff00 */
[----:B-1----:R-:W-:-:S06]  /*10250*/  CS2R R6, SRZ ;  /* 0x0000000000067805 */ /* 0x002fcc000001ff00 */
[----:B------:R0:W5:Y:S02]  /*10260*/  @!P5 LD.E.128 R4, desc[UR60][R12.64] ;  /* 0x0000003c0c04d980 */ /* 0x000164000c101d00 */
[----:B0-----:R-:W-:-:S06]  /*10270*/  CS2R R12, SRZ ;  /* 0x00000000000c7805 */ /* 0x001fcc000001ff00 */
[----:B------:R2:W5:Y:S02]  /*10280*/  @!P5 LD.E.128 R12, desc[UR60][R20.64] ;  /* 0x0000003c140cd980 */ /* 0x000564000c101d00 */
.L_x_1718:
[----:B------:R-:W-:Y:S05]  /*10290*/  BSYNC B1 ;  /* 0x0000000000017941 */ /* 0x000fea0003800000 */
.L_x_1717:
[----:B---3--:R-:W3:Y:S01]  /*102a0*/  LDL R3, [R1+0x90] ;  /* 0x0000900001037983 */ /* 0x008ee20000100800 */
[----:B------:R-:W-:Y:S01]  /*102b0*/  BSSY B1, `(.L_x_1719) ;  /* 0x0000007000017945 */ /* 0x000fe20003800000 */
[----:B---3--:R-:W-:-:S04]  /*102c0*/  LEA.HI R0, R3, R3, RZ, 0x1 ;  /* 0x0000000303007211 */ /* 0x008fc800078f08ff */
[----:B------:R-:W-:-:S05]  /*102d0*/  LOP3.LUT R0, R0, 0xfffffffe, RZ, 0xc0, !PT ;  /* 0xfffffffe00007812 */ /* 0x000fca00078ec0ff */
[----:B------:R-:W-:-:S05]  /*102e0*/  IMAD.IADD R0, R3, 0x1, -R0 ;  /* 0x0000000103007824 */ /* 0x000fca00078e0a00 */
[----:B------:R-:W-:-:S04]  /*102f0*/  SHF.L.U32 R0, R0, 0x1f, RZ ;  /* 0x0000001f00007819 */ /* 0x000fc800000006ff */
[----:B------:R-:W3:Y:S02]  /*10300*/  SYNCS.PHASECHK.TRANS64.TRYWAIT P0, [R17+URZ+0x30800], R0 ;  /* 0x03080000110075a7 */ /* 0x000ee4000800017f */
[----:B---3--:R-:W-:Y:S05]  /*10310*/  @!P0 BRA `(.L_x_1720) ;  /* 0x000001f0006c8947 */ /* 0x008fea0003800000 */
.L_x_2073:
[----:B------:R-:W-:Y:S05]  /*10320*/  BSYNC B1 ;  /* 0x0000000000017941 */ /* 0x000fea0003800000 */
.L_x_1719:
[----:B-12---:R-:W2:Y:S04]  /*10330*/  LDL R20, [R1+0x5c] ;  /* 0x00005c0001147983 */ /* 0x006ea80000100800 */
[----:B------:R-:W4:Y:S01]  /*10340*/  LDL R123, [R1+0x10] ;  /* 0x00001000017b7983 */ /* 0x000f220000100800 */
[----:B-----5:R-:W-:Y:S01]  /*10350*/  IMAD.MOV.U32 R3, RZ, RZ, R6 ;  /* 0x000000ffff037224 */ /* 0x020fe200078e0006 */
[----:B------:R-:W-:Y:S01]  /*10360*/  BSSY B1, `(.L_x_1721) ;  /* 0x00000f5000017945 */ /* 0x000fe20003800000 */
[----:B---3--:R-:W-:-:S05]  /*10370*/  IMAD.MOV.U32 R0, RZ, RZ, R7 ;  /* 0x000000ffff007224 */ /* 0x008fca00078e0007 */
[----:B0-----:R-:W-:Y:S01]  /*10380*/  PRMT R21, R3, 0x5410, R0 ;  /* 0x0000541003157816 */ /* 0x001fe20000000000 */
        /* <DEDUP_REMOVED lines=16> */
[----:B--2---:R-:W-:Y:S01]  /*10490*/  VIADDMNMX R0, R76, -R20, 0x80, PT ;  /* 0x000000804c007446 */ /* 0x004fe20003800914 */
[----:B------:R-:W-:-:S03]  /*104a0*/  IMAD.MOV.U32 R20, RZ, RZ, R74 ;  /* 0x000000ffff147224 */ /* 0x000fc600078e004a */
[----:B----4-:R-:W-:Y:S02]  /*104b0*/  ISETP.GE.AND P0, PT, R123, R0, PT ;  /* 0x000000007b00720c */ /* 0x010fe40003f06270 */
[----:B------:R-:W-:Y:S01]  /*104c0*/  PRMT R100, R20, 0x5410, R3 ;  /* 0x0000541014647816 */ /* 0x000fe20000000003 */
[----:B------:R-:W-:Y:S02]  /*104d0*/  IMAD.MOV.U32 R20, RZ, RZ, R72 ;  /* 0x000000ffff147224 */ /* 0x000fe400078e0048 */
[----:B------:R-:W-:-:S05]  /*104e0*/  IMAD.MOV.U32 R3, RZ, RZ, R73 ;  /* 0x000000ffff037224 */ /* 0x000fca00078e0049 */
[----:B------:R-:W-:-:S03]  /*104f0*/  PRMT R101, R20, 0x5410, R3 ;  /* 0x0000541014657816 */ /* 0x000fc60000000003 */
[----:B------:R-:W-:Y:S05]  /*10500*/  @P0 BRA `(.L_x_1722) ;  /* 0x0000000c00680947 */ /* 0x000fea0003800000 */
[----:B------:R0:W5:Y:S01]  /*10510*/  LDL R126, [R1+0x64] ;  /* 0x00006400017e7983 */ /* 0x0001620000100800 */
[----:B------:R-:W1:Y:S03]  /*10520*/  LDC R3, c[0x0][0x3f4] ;  /* 0x0000fd00ff037b82 */ /* 0x000e660000000800 */
[----:B------:R0:W5:Y:S04]  /*10530*/  LDL R125, [R1+0xd0] ;  /* 0x0000d000017d7983 */ /* 0x0001680000100800 */
[----:B------:R0:W5:Y:S01]  /*10540*/  LDL R124, [R1+0x70] ;  /* 0x00007000017c7983 */ /* 0x0001620000100800 */
[----:B------:R-:W-:Y:S01]  /*10550*/  BSSY B2, `(.L_x_1723) ;  /* 0x000006b000027945 */ /* 0x000fe20003800000 */
[----:B-1----:R-:W-:-:S13]  /*10560*/  ISETP.GE.AND P0, PT, R18, R3, PT ;  /* 0x000000031200720c */ /* 0x002fda0003f06270 */
[----:B0-----:R-:W-:Y:S05]  /*10570*/  @P0 BRA `(.L_x_1724) ;  /* 0x0000000400a00947 */ /* 0x001fea0003800000 */
[----:B------:R-:W2:Y:S04]  /*10580*/  LDL R77, [R1+0x84] ;  /* 0x00008400014d7983 */ /* 0x000ea80000100800 */
[----:B------:R-:W3:Y:S01]  /*10590*/  LDL R127, [R1+0x74] ;  /* 0x00007400017f7983 */ /* 0x000ee20000100800 */
[----:B------:R-:W-:Y:S02]  /*105a0*/  SHF.R.U64 R92, R56, 0x10, R57 ;  /* 0x00000010385c7819 */ /* 0x000fe40000001239 */
[----:B------:R-:W-:Y:S02]  /*105b0*/  SHF.R.U64 R91, R64, 0x10, R65 ;  /* 0x00000010405b7819 */ /* 0x000fe40000001241 */
[----:B------:R-:W-:Y:S02]  /*105c0*/  PRMT R92, R122, 0x5432, R92 ;  /* 0x000054327a5c7816 */ /* 0x000fe4000000005c */
[----:B------:R-:W-:-:S02]  /*105d0*/  SHF.R.U64 R64, R66, 0x10, R67 ;  /* 0x0000001042407819 */ /* 0x000fc40000001243 */
[----:B------:R-:W-:Y:S02]  /*105e0*/  SHF.R.U32.HI R87, RZ, 0x10, R67 ;  /* 0x00000010ff577819 */ /* 0x000fe40000011643 */
[----:B------:R-:W-:Y:S02]  /*105f0*/  PRMT R91, R102, 0x5410, R91 ;  /* 0x00005410665b7816 */ /* 0x000fe4000000005b */
[----:B------:R-:W-:Y:S01]  /*10600*/  SHF.R.U32.HI R89, RZ, 0x10, R57 ;  /* 0x00000010ff597819 */ /* 0x000fe20000011639 */
[----:B------:R-:W-:Y:S01]  /*10610*/  IMAD.U32 R57, R92, 0x10000, RZ ;  /* 0x000100005c397824 */ /* 0x000fe200078e00ff */
[--C-:B------:R-:W-:Y:S02]  /*10620*/  SHF.R.U64 R66, R58, 0x10, R59.reuse ;  /* 0x000000103a427819 */ /* 0x100fe4000000123b */
[----:B------:R-:W-:Y:S02]  /*10630*/  SHF.R.U32.HI R58, RZ, 0x10, R59 ;  /* 0x00000010ff3a7819 */ /* 0x000fe4000001163b */
[----:B------:R-:W-:-:S02]  /*10640*/  PRMT R56, R88, 0x5432, R64 ;  /* 0x0000543258387816 */ /* 0x000fc40000000040 */
[----:B------:R-:W-:Y:S01]  /*10650*/  PRMT R87, R88, 0x5410, R87 ;  /* 0x0000541058577816 */ /* 0x000fe20000000057 */
[----:B------:R-:W-:Y:S01]  /*10660*/  IMAD.U32 R88, R91, 0x10000, RZ ;  /* 0x000100005b587824 */ /* 0x000fe200078e00ff */
[----:B------:R-:W-:Y:S02]  /*10670*/  SHF.R.U32.HI R90, RZ, 0x10, R65 ;  /* 0x00000010ff5a7819 */ /* 0x000fe40000011641 */
[----:B------:R-:W-:Y:S02]  /*10680*/  PRMT R89, R103, 0x5410, R89 ;  /* 0x0000541067597816 */ /* 0x000fe40000000059 */
[----:B------:R-:W-:Y:S02]  /*10690*/  PRMT R90, R102, 0x5432, R90 ;  /* 0x00005432665a7816 */ /* 0x000fe4000000005a */
[----:B------:R-:W-:Y:S01]  /*106a0*/  PRMT R58, R104, 0x5432, R58 ;  /* 0x00005432683a7816 */ /* 0x000fe2000000003a */
[----:B------:R-:W-:Y:S01]  /*106b0*/  IMAD.U32 R67, R89, 0x10000, RZ ;  /* 0x0001000059437824 */ /* 0x000fe200078e00ff */
[----:B------:R-:W-:Y:S01]  /*106c0*/  PRMT R66, R103, 0x5432, R66 ;  /* 0x0000543267427816 */ /* 0x000fe20000000042 */
[----:B------:R-:W-:Y:S01]  /*106d0*/  IMAD.U32 R104, R87, 0x10000, RZ ;  /* 0x0001000057687824 */ /* 0x000fe200078e00ff */
[----:B------:R-:W-:-:S02]  /*106e0*/  LOP3.LUT R92, R92, 0xffff0000, RZ, 0xc0, !PT ;  /* 0xffff00005c5c7812 */ /* 0x000fc400078ec0ff */
[----:B------:R-:W-:Y:S02]  /*106f0*/  LOP3.LUT R91, R91, 0xffff0000, RZ, 0xc0, !PT ;  /* 0xffff00005b5b7812 */ /* 0x000fe400078ec0ff */
[----:B--2---:R-:W-:-:S04]  /*10700*/  LEA.HI R20, R3, R77, RZ, 0x1d ;  /* 0x0000004d03147211 */ /* 0x004fc800078fe8ff */
[----:B------:R-:W-:Y:S01]  /*10710*/  SHF.R.S32.HI R76, RZ, 0x1f, R20 ;  /* 0x0000001fff4c7819 */ /* 0x000fe20000011414 */
[----:B---3--:R-:W0:Y:S03]  /*10720*/  LDS.128 R80, [R127] ;  /* 0x000000007f507984 */ /* 0x008e260000000c00 */
[----:B------:R-:W-:Y:S01]  /*10730*/  LEA.HI R76, R76, R20, RZ, 0x3 ;  /* 0x000000144c4c7211 */ /* 0x000fe200078f18ff */
[----:B------:R-:W-:-:S04]  /*10740*/  IMAD.SHL.U32 R20, R20, 0x8, RZ ;  /* 0x0000000814147824 */ /* 0x000fc800078e00ff */
[----:B------:R-:W-:Y:S01]  /*10750*/  IMAD.SHL.U32 R76, R76, 0x400, RZ ;  /* 0x000004004c4c7824 */ /* 0x000fe200078e00ff */
[----:B-----5:R-:W-:-:S04]  /*10760*/  LOP3.LUT R20, R126, 0x38, R20, 0xf8, !PT ;  /* 0x000000387e147812 */ /* 0x020fc800078ef814 */
[----:B------:R-:W-:Y:S02]  /*10770*/  LOP3.LUT R20, R20, R125, RZ, 0x3c, !PT ;  /* 0x0000007d14147212 */ /* 0x000fe400078e3cff */
[----:B------:R-:W-:-:S04]  /*10780*/  LOP3.LUT R76, R76, 0x7fffe000, RZ, 0xc0, !PT ;  /* 0x7fffe0004c4c7812 */ /* 0x000fc800078ec0ff */
[----:B------:R-:W-:-:S05]  /*10790*/  IADD3 R20, R20, R76, R124 ;  /* 0x0000004c14147210 */ /* 0x000fca0007ffe07c */
[----:B------:R-:W-:-:S05]  /*107a0*/  IMAD R20, R20, 0x2, R17 ;  /* 0x0000000214147824 */ /* 0x000fca00078e0211 */
[----:B------:R-:W1:Y:S01]  /*107b0*/  LDS.128 R76, [R20+0x10400] ;  /* 0x01040000144c7984 */ /* 0x000e620000000c00 */
[C---:B0-----:R-:W-:Y:S01]  /*107c0*/  IMAD.U32 R64, R80.reuse, 0x10000, RZ ;  /* 0x0001000050407824 */ /* 0x041fe200078e00ff */
[----:B------:R-:W-:Y:S01]  /*107d0*/  LOP3.LUT R80, R80, 0xffff0000, RZ, 0xc0, !PT ;  /* 0xffff000050507812 */ /* 0x000fe200078ec0ff */
[----:B-1----:R-:W-:Y:S02]  /*107e0*/  IMAD.U32 R59, R76, 0x10000, RZ ;  /* 0x000100004c3b7824 */ /* 0x002fe400078e00ff */
[C---:B------:R-:W-:Y:S01]  /*107f0*/  IMAD.U32 R102, R77.reuse, 0x10000, RZ ;  /* 0x000100004d667824 */ /* 0x040fe200078e00ff */
[----:B------:R-:W-:Y:S01]  /*10800*/  LOP3.LUT R77, R77, 0xffff0000, RZ, 0xc0, !PT ;  /* 0xffff00004d4d7812 */ /* 0x000fe200078ec0ff */
[CC--:B------:R-:W-:Y:S01]  /*10810*/  FMUL.FTZ R65, R59.reuse, R57.reuse ;  /* 0x000000393b417220 */ /* 0x0c0fe20000410000 */
[-C--:B------:R-:W-:Y:S01]  /*10820*/  FMUL.FTZ R59, R59, R88.reuse ;  /* 0x000000583b3b7220 */ /* 0x080fe20000410000 */
[C---:B------:R-:W-:Y:S01]  /*10830*/  IMAD.U32 R103, R79.reuse, 0x10000, RZ ;  /* 0x000100004f677824 */ /* 0x040fe200078e00ff */
[----:B------:R-:W-:Y:S01]  /*10840*/  LOP3.LUT R79, R79, 0xffff0000, RZ, 0xc0, !PT ;  /* 0xffff00004f4f7812 */ /* 0x000fe200078ec0ff */
[C---:B------:R-:W-:Y:S01]  /*10850*/  FFMA.FTZ R88, R64.reuse, R88, -R65 ;  /* 0x0000005840587223 */ /* 0x040fe20000010841 */
[----:B------:R-:W-:Y:S01]  /*10860*/  FFMA.FTZ R64, R64, R57, R59 ;  /* 0x0000003940407223 */ /* 0x000fe2000001003b */
[----:B------:R-:W-:-:S02]  /*10870*/  IMAD.U32 R65, R81, 0x10000, RZ ;  /* 0x0001000051417824 */ /* 0x000fc400078e00ff */
[----:B------:R-:W-:Y:S01]  /*10880*/  FMUL.FTZ R57, R102, R67 ;  /* 0x0000004366397220 */ /* 0x000fe20000410000 */
[----:B------:R-:W-:Y:S01]  /*10890*/  IMAD.U32 R59, R90, 0x10000, RZ ;  /* 0x000100005a3b7824 */ /* 0x000fe200078e00ff */
[----:B------:R-:W-:-:S03]  /*108a0*/  LOP3.LUT R81, R81, 0xffff0000, RZ, 0xc0, !PT ;  /* 0xffff000051517812 */ /* 0x000fc600078ec0ff */
[-C--:B------:R-:W-:Y:S01]  /*108b0*/  FFMA.FTZ R57, R65, R59.reuse, -R57 ;  /* 0x0000003b41397223 */ /* 0x080fe20000010839 */
[----:B------:R-:W-:Y:S01]  /*108c0*/  FMUL.FTZ R59, R102, R59 ;  /* 0x0000003b663b7220 */ /* 0x000fe20000410000 */
[C---:B------:R-:W-:Y:S01]  /*108d0*/  IMAD.U32 R102, R83.reuse, 0x10000, RZ ;  /* 0x0001000053667824 */ /* 0x040fe200078e00ff */
[----:B------:R-:W-:Y:S02]  /*108e0*/  LOP3.LUT R83, R83, 0xffff0000, RZ, 0xc0, !PT ;  /* 0xffff000053537812 */ /* 0x000fe400078ec0ff */
[----:B------:R-:W-:Y:S01]  /*108f0*/  FFMA.FTZ R65, R65, R67, R59 ;  /* 0x0000004341417223 */ /* 0x000fe2000001003b */
[C---:B------:R-:W-:Y:S01]  /*10900*/  IMAD.U32 R67, R58.reuse, 0x10000, RZ ;  /* 0x000100003a437824 */ /* 0x040fe200078e00ff */
[----:B------:R-:W-:-:S03]  /*10910*/  LOP3.LUT R58, R58, 0xffff0000, RZ, 0xc0, !PT ;  /* 0xffff00003a3a7812 */ /* 0x000fc600078ec0ff */
[C---:B------:R-:W-:Y:S01]  /*10920*/  FMUL.FTZ R59, R103.reuse, R67 ;  /* 0x00000043673b7220 */ /* 0x040fe20000410000 */
[----:B------:R-:W-:-:S03]  /*10930*/  FMUL.FTZ R103, R103, R104 ;  /* 0x0000006867677220 */ /* 0x000fc60000410000 */
[C---:B------:R-:W-:Y:S01]  /*10940*/  FFMA.FTZ R59, R102.reuse, R104, -R59 ;  /* 0x00000068663b7223 */ /* 0x040fe2000001083b */
[----:B------:R-:W-:Y:S01]  /*10950*/  FFMA.FTZ R67, R102, R67, R103 ;  /* 0x0000004366437223 */ /* 0x000fe20000010067 */
[----:B------:R-:W-:-:S05]  /*10960*/  LOP3.LUT R102, R76, 0xffff0000, RZ, 0xc0, !PT ;  /* 0xffff00004c667812 */ /* 0x000fca00078ec0ff */
[----:B------:R-:W-:-:S04]  /*10970*/  FMUL.FTZ R76, R102, R92 ;  /* 0x0000005c664c7220 */ /* 0x000fc80000410000 */
[-C--:B------:R-:W-:Y:S01]  /*10980*/  FFMA.FTZ R76, R80, R91.reuse, -R76 ;  /* 0x0000005b504c7223 */ /* 0x080fe2000001084c */
[----:B------:R-:W-:Y:S01]  /*10990*/  FMUL.FTZ R91, R102, R91 ;  /* 0x0000005b665b7220 */ /* 0x000fe20000410000 */
[C---:B------:R-:W-:Y:S01]  /*109a0*/  IMAD.U32 R102, R78.reuse, 0x10000, RZ ;  /* 0x000100004e667824 */ /* 0x040fe200078e00ff */
[----:B------:R-:W-:Y:S02]  /*109b0*/  LOP3.LUT R78, R78, 0xffff0000, RZ, 0xc0, !PT ;  /* 0xffff00004e4e7812 */ /* 0x000fe400078ec0ff */
[----:B------:R-:W-:Y:S01]  /*109c0*/  FFMA.FTZ R80, R80, R92, R91 ;  /* 0x0000005c50507223 */ /* 0x000fe2000001005b */
[----:B------:R-:W-:Y:S01]  /*109d0*/  LOP3.LUT R91, R89, 0xffff0000, RZ, 0xc0, !PT ;  /* 0xffff0000595b7812 */ /* 0x000fe200078ec0ff */
[----:B------:R-:W-:Y:S01]  /*109e0*/  IMAD.U32 R92, R66, 0x10000, RZ ;  /* 0x00010000425c7824 */ /* 0x000fe200078e00ff */
[----:B------:R-:W-:Y:S02]  /*109f0*/  LOP3.LUT R89, R90, 0xffff0000, RZ, 0xc0, !PT ;  /* 0xffff00005a597812 */ /* 0x000fe400078ec0ff */
[----:B------:R-:W-:Y:S01]  /*10a00*/  F2FP.BF16.F32.PACK_AB R64, R80, R64 ;  /* 0x000000405040723e */ /* 0x000fe200000010ff */
[----:B------:R-:W-:-:S02]  /*10a10*/  FMUL.FTZ R90, R77, R91 ;  /* 0x0000005b4d5a7220 */ /* 0x000fc40000410000 */
[-C--:B------:R-:W-:Y:S02]  /*10a20*/  FMUL.FTZ R77, R77, R89.reuse ;  /* 0x000000594d4d7220 */ /* 0x080fe40000410000 */
[C---:B------:R-:W-:Y:S02]  /*10a30*/  FFMA.FTZ R89, R81.reuse, R89, -R90 ;  /* 0x0000005951597223 */ /* 0x040fe4000001085a */
[----:B------:R-:W-:Y:S01]  /*10a40*/  FFMA.FTZ R90, R81, R91, R77 ;  /* 0x0000005b515a7223 */ /* 0x000fe2000001004d */
[----:B------:R-:W-:Y:S02]  /*10a50*/  IMAD.U32 R91, R82, 0x10000, RZ ;  /* 0x00010000525b7824 */ /* 0x000fe400078e00ff */
[----:B------:R-:W-:Y:S01]  /*10a60*/  FMUL.FTZ R81, R102, R92 ;  /* 0x0000005c66517220 */ /* 0x000fe20000410000 */
[C---:B------:R-:W-:Y:S01]  /*10a70*/  IMAD.U32 R77, R56.reuse, 0x10000, RZ ;  /* 0x00010000384d7824 */ /* 0x040fe200078e00ff */
[----:B------:R-:W-:Y:S02]  /*10a80*/  LOP3.LUT R56, R56, 0xffff0000, RZ, 0xc0, !PT ;  /* 0xffff000038387812 */ /* 0x000fe400078ec0ff */
[----:B------:R-:W-:Y:S01]  /*10a90*/  LOP3.LUT R82, R82, 0xffff0000, RZ, 0xc0, !PT ;  /* 0xffff000052527812 */ /* 0x000fe200078ec0ff */
[-C--:B------:R-:W-:Y:S01]  /*10aa0*/  FFMA.FTZ R81, R91, R77.reuse, -R81 ;  /* 0x0000004d5b517223 */ /* 0x080fe20000010851 */
[----:B------:R-:W-:Y:S01]  /*10ab0*/  FMUL.FTZ R77, R102, R77 ;  /* 0x0000004d664d7220 */ /* 0x000fe20000410000 */
[----:B------:R-:W-:-:S02]  /*10ac0*/  F2FP.BF16.F32.PACK_AB R57, R89, R57 ;  /* 0x000000395939723e */ /* 0x000fc400000010ff */
[----:B------:R-:W-:Y:S01]  /*10ad0*/  F2FP.BF16.F32.PACK_AB R65, R90, R65 ;  /* 0x000000415a41723e */ /* 0x000fe200000010ff */
[----:B------:R-:W-:Y:S01]  /*10ae0*/  FFMA.FTZ R77, R91, R92, R77 ;  /* 0x0000005c5b4d7223 */ /* 0x000fe2000001004d */
[----:B------:R-:W-:-:S05]  /*10af0*/  LOP3.LUT R91, R66, 0xffff0000, RZ, 0xc0, !PT ;  /* 0xffff0000425b7812 */ /* 0x000fca00078ec0ff */
[C---:B------:R-:W-:Y:S01]  /*10b00*/  FMUL.FTZ R66, R78.reuse, R91 ;  /* 0x0000005b4e427220 */ /* 0x040fe20000410000 */
[----:B------:R-:W-:-:S03]  /*10b10*/  FMUL.FTZ R78, R78, R56 ;  /* 0x000000384e4e7220 */ /* 0x000fc60000410000 */
[C---:B------:R-:W-:Y:S01]  /*10b20*/  FFMA.FTZ R66, R82.reuse, R56, -R66 ;  /* 0x0000003852427223 */ /* 0x040fe20000010842 */
[----:B------:R-:W-:Y:S01]  /*10b30*/  FFMA.FTZ R78, R82, R91, R78 ;  /* 0x0000005b524e7223 */ /* 0x000fe2000001004e */
[----:B------:R-:W-:Y:S01]  /*10b40*/  LOP3.LUT R82, R87, 0xffff0000, RZ, 0xc0, !PT ;  /* 0xffff000057527812 */ /* 0x000fe200078ec0ff */
[----:B------:R-:W-:-:S04]  /*10b50*/  FMUL.FTZ R56, R79, R58 ;  /* 0x0000003a4f387220 */ /* 0x000fc80000410000 */
[-C--:B------:R-:W-:Y:S01]  /*10b60*/  FMUL.FTZ R79, R79, R82.reuse ;  /* 0x000000524f4f7220 */ /* 0x080fe20000410000 */
[C---:B------:R-:W-:Y:S01]  /*10b70*/  FFMA.FTZ R82, R83.reuse, R82, -R56 ;  /* 0x0000005253527223 */ /* 0x040fe20000010838 */
[----:B------:R-:W-:Y:S02]  /*10b80*/  F2FP.BF16.F32.PACK_AB R56, R76, R88 ;  /* 0x000000584c38723e */ /* 0x000fe400000010ff */
[----:B------:R-:W-:Y:S01]  /*10b90*/  FFMA.FTZ R79, R83, R58, R79 ;  /* 0x0000003a534f7223 */ /* 0x000fe2000001004f */
[----:B------:R-:W-:Y:S02]  /*10ba0*/  F2FP.BF16.F32.PACK_AB R58, R66, R81 ;  /* 0x00000051423a723e */ /* 0x000fe400000010ff */
[----:B------:R-:W-:Y:S02]  /*10bb0*/  F2FP.BF16.F32.PACK_AB R59, R82, R59 ;  /* 0x0000003b523b723e */ /* 0x000fe400000010ff */
[----:B------:R-:W-:Y:S02]  /*10bc0*/  F2FP.BF16.F32.PACK_AB R66, R78, R77 ;  /* 0x0000004d4e42723e */ /* 0x000fe400000010ff */
[----:B------:R-:W-:Y:S01]  /*10bd0*/  F2FP.BF16.F32.PACK_AB R67, R79, R67 ;  /* 0x000000434f43723e */ /* 0x000fe200000010ff */
[----:B------:R0:W-:Y:S04]  /*10be0*/  STS.128 [R127], R56 ;  /* 0x000000387f007388 */ /* 0x0001e80000000c00 */
[----:B------:R0:W-:Y:S02]  /*10bf0*/  STS.128 [R20+0x10400], R64 ;  /* 0x0104004014007388 */ /* 0x0001e40000000c00 */
.L_x_1724:
[----:B------:R-:W-:Y:S05]  /*10c00*/  BSYNC B2 ;  /* 0x0000000000027941 */ /* 0x000fea0003800000 */
.L_x_1723:
[----:B------:R-:W-:-:S13]  /*10c10*/  ISETP.GE.AND P0, PT, R203, R3, PT ;  /* 0x00000003cb00720c */ /* 0x000fda0003f06270 */
[----:B------:R-:W-:Y:S05]  /*10c20*/  @P0 BRA `(.L_x_1722) ;  /* 0x0000000400a00947 */ /* 0x000fea0003800000 */
[----:B0-----:R-:W2:Y:S04]  /*10c30*/  LDL R20, [R1+0xa4] ;  /* 0x0000a40001147983 */ /* 0x001ea80000100800 */
[----:B------:R-:W3:Y:S01]  /*10c40*/  LDL R89, [R1+0xc4] ;  /* 0x0000c40001597983 */ /* 0x000ee20000100800 */
[----:B------:R-:W-:Y:S02]  /*10c50*/  SHF.R.U64 R78, R60, 0x10, R61 ;  /* 0x000000103c4e7819 */ /* 0x000fe4000000123d */
[----:B------:R-:W-:Y:S02]  /*10c60*/  SHF.R.U64 R79, R68, 0x10, R69 ;  /* 0x00000010444f7819 */ /* 0x000fe40000001245 */
[----:B------:R-:W-:Y:S02]  /*10c70*/  PRMT R78, R121, 0x5432, R78 ;  /* 0x00005432794e7816 */ /* 0x000fe4000000004e */
[----:B------:R-:W-:-:S02]  /*10c80*/  PRMT R79, R119, 0x5410, R79 ;  /* 0x00005410774f7816 */ /* 0x000fc4000000004f */
[----:B------:R-:W-:Y:S02]  /*10c90*/  SHF.R.U32.HI R76, RZ, 0x10, R61 ;  /* 0x00000010ff4c7819 */ /* 0x000fe4000001163d */
[----:B------:R-:W-:Y:S01]  /*10ca0*/  SHF.R.U32.HI R82, RZ, 0x10, R69 ;  /* 0x00000010ff527819 */ /* 0x000fe20000011645 */
[----:B------:R-:W-:Y:S01]  /*10cb0*/  IMAD.U32 R81, R79, 0x10000, RZ ;  /* 0x000100004f517824 */ /* 0x000fe200078e00ff */
[----:B------:R-:W-:Y:S02]  /*10cc0*/  PRMT R76, R119, 0x5432, R76 ;  /* 0x00005432774c7816 */ /* 0x000fe4000000004c */
[----:B------:R-:W-:Y:S02]  /*10cd0*/  PRMT R82, R120, 0x5432, R82 ;  /* 0x0000543278527816 */ /* 0x000fe40000000052 */
[----:B------:R-:W-:Y:S02]  /*10ce0*/  SHF.R.U32.HI R80, RZ, 0x10, R71 ;  /* 0x00000010ff507819 */ /* 0x000fe40000011647 */
[----:B------:R-:W-:Y:S01]  /*10cf0*/  LOP3.LUT R79, R79, 0xffff0000, RZ, 0xc0, !PT ;  /* 0xffff00004f4f7812 */ /* 0x000fe200078ec0ff */
[----:B------:R-:W-:Y:S01]  /*10d00*/  IMAD.U32 R69, R82, 0x10000, RZ ;  /* 0x0001000052457824 */ /* 0x000fe200078e00ff */
[----:B------:R-:W-:-:S02]  /*10d10*/  PRMT R80, R118, 0x5432, R80 ;  /* 0x0000543276507816 */ /* 0x000fc40000000050 */
[----:B------:R-:W-:Y:S02]  /*10d20*/  SHF.R.U64 R70, R70, 0x10, R71 ;  /* 0x0000001046467819 */ /* 0x000fe40000001247 */
[----:B--2---:R-:W-:-:S04]  /*10d30*/  LEA.HI R3, R3, R20, RZ, 0x1d ;  /* 0x0000001403037211 */ /* 0x004fc800078fe8ff */
[----:B------:R-:W-:Y:S01]  /*10d40*/  SHF.R.S32.HI R20, RZ, 0x1f, R3 ;  /* 0x0000001fff147819 */ /* 0x000fe20000011403 */
[----:B------:R-:W-:Y:S01]  /*10d50*/  IMAD.SHL.U32 R56, R3, 0x8, RZ ;  /* 0x0000000803387824 */ /* 0x000fe200078e00ff */
[----:B---3--:R-:W0:Y:S02]  /*10d60*/  LDS.128 R64, [R89] ;  /* 0x0000000059407984 */ /* 0x008e240000000c00 */
[----:B------:R-:W-:Y:S02]  /*10d70*/  LEA.HI R20, R20, R3, RZ, 0x3 ;  /* 0x0000000314147211 */ /* 0x000fe400078f18ff */
[----:B-----5:R-:W-:-:S03]  /*10d80*/  LOP3.LUT R56, R126, 0x38, R56, 0xf8, !PT ;  /* 0x000000387e387812 */ /* 0x020fc600078ef838 */
[----:B------:R-:W-:Y:S01]  /*10d90*/  IMAD.SHL.U32 R20, R20, 0x400, RZ ;  /* 0x0000040014147824 */ /* 0x000fe200078e00ff */
[----:B------:R-:W-:-:S04]  /*10da0*/  LOP3.LUT R56, R56, R125, RZ, 0x3c, !PT ;  /* 0x0000007d38387212 */ /* 0x000fc800078e3cff */
[----:B------:R-:W-:-:S04]  /*10db0*/  LOP3.LUT R20, R20, 0x7fffe000, RZ, 0xc0, !PT ;  /* 0x7fffe00014147812 */ /* 0x000fc800078ec0ff */
[----:B------:R-:W-:Y:S01]  /*10dc0*/  IADD3 R3, R56, R20, R124 ;  /* 0x0000001438037210 */ /* 0x000fe20007ffe07c */
[C---:B------:R-:W-:Y:S01]  /*10dd0*/  IMAD.U32 R20, R78.reuse, 0x10000, RZ ;  /* 0x000100004e147824 */ /* 0x040fe200078e00ff */
[----:B------:R-:W-:-:S03]  /*10de0*/  LOP3.LUT R78, R78, 0xffff0000, RZ, 0xc0, !PT ;  /* 0xffff00004e4e7812 */ /* 0x000fc600078ec0ff */
[----:B------:R-:W-:-:S05]  /*10df0*/  IMAD R3, R3, 0x2, R17 ;  /* 0x0000000203037824 */ /* 0x000fca00078e0211 */
[----:B------:R-:W1:Y:S01]  /*10e00*/  LDS.128 R56, [R3+0x10400] ;  /* 0x0104000003387984 */ /* 0x000e620000000c00 */
[----:B0-----:R-:W-:Y:S02]  /*10e10*/  IMAD.U32 R60, R64, 0x10000, RZ ;  /* 0x00010000403c7824 */ /* 0x001fe400078e00ff */
[----:B-1----:R-:W-:Y:S02]  /*10e20*/  IMAD.U32 R61, R56, 0x10000, RZ ;  /* 0x00010000383d7824 */ /* 0x002fe400078e00ff */
[C---:B------:R-:W-:Y:S01]  /*10e30*/  IMAD.U32 R87, R59.reuse, 0x10000, RZ ;  /* 0x000100003b577824 */ /* 0x040fe200078e00ff */
[----:B------:R-:W-:Y:S01]  /*10e40*/  LOP3.LUT R59, R59, 0xffff0000, RZ, 0xc0, !PT ;  /* 0xffff00003b3b7812 */ /* 0x000fe200078ec0ff */
[C---:B------:R-:W-:Y:S01]  /*10e50*/  FMUL.FTZ R68, R61.reuse, R20 ;  /* 0x000000143d447220 */ /* 0x040fe20000410000 */
[----:B------:R-:W-:-:S03]  /*10e60*/  FMUL.FTZ R61, R61, R81 ;  /* 0x000000513d3d7220 */ /* 0x000fc60000410000 */
[C---:B------:R-:W-:Y:S01]  /*10e70*/  FFMA.FTZ R81, R60.reuse, R81, -R68 ;  /* 0x000000513c517223 */ /* 0x040fe20000010844 */
[----:B------:R-:W-:Y:S01]  /*10e80*/  FFMA.FTZ R60, R60, R20, R61 ;  /* 0x000000143c3c7223 */ /* 0x000fe2000001003d */
[----:B------:R-:W-:Y:S02]  /*10e90*/  IMAD.U32 R20, R76, 0x10000, RZ ;  /* 0x000100004c147824 */ /* 0x000fe400078e00ff */
[----:B------:R-:W-:Y:S02]  /*10ea0*/  IMAD.U32 R68, R57, 0x10000, RZ ;  /* 0x0001000039447824 */ /* 0x000fe400078e00ff */
[C---:B------:R-:W-:Y:S01]  /*10eb0*/  IMAD.U32 R61, R65.reuse, 0x10000, RZ ;  /* 0x00010000413d7824 */ /* 0x040fe200078e00ff */
[----:B------:R-:W-:Y:S01]  /*10ec0*/  LOP3.LUT R65, R65, 0xffff0000, RZ, 0xc0, !PT ;  /* 0xffff000041417812 */ /* 0x000fe200078ec0ff */
[C---:B------:R-:W-:Y:S01]  /*10ed0*/  FMUL.FTZ R77, R68.reuse, R20 ;  /* 0x00000014444d7220 */ /* 0x040fe20000410000 */
[----:B------:R-:W-:-:S03]  /*10ee0*/  FMUL.FTZ R68, R68, R69 ;  /* 0x0000004544447220 */ /* 0x000fc60000410000 */
[C---:B------:R-:W-:Y:S01]  /*10ef0*/  FFMA.FTZ R69, R61.reuse, R69, -R77 ;  /* 0x000000453d457223 */ /* 0x040fe2000001084d */
[--C-:B------:R-:W-:Y:S01]  /*10f00*/  SHF.R.U32.HI R77, RZ, 0x10, R63.reuse ;  /* 0x00000010ff4d7819 */ /* 0x100fe2000001163f */
[----:B------:R-:W-:Y:S01]  /*10f10*/  FFMA.FTZ R61, R61, R20, R68 ;  /* 0x000000143d3d7223 */ /* 0x000fe20000010044 */
[----:B------:R-:W-:Y:S01]  /*10f20*/  IMAD.U32 R68, R80, 0x10000, RZ ;  /* 0x0001000050447824 */ /* 0x000fe200078e00ff */
[----:B------:R-:W-:Y:S01]  /*10f30*/  SHF.R.U64 R63, R62, 0x10, R63 ;  /* 0x000000103e3f7819 */ /* 0x000fe2000000123f */
[----:B------:R-:W-:Y:S01]  /*10f40*/  IMAD.U32 R20, R67, 0x10000, RZ ;  /* 0x0001000043147824 */ /* 0x000fe200078e00ff */
[----:B------:R-:W-:Y:S02]  /*10f50*/  PRMT R77, R118, 0x5410, R77 ;  /* 0x00005410764d7816 */ /* 0x000fe4000000004d */
[----:B------:R-:W-:Y:S01]  /*10f60*/  LOP3.LUT R62, R76, 0xffff0000, RZ, 0xc0, !PT ;  /* 0xffff00004c3e7812 */ /* 0x000fe200078ec0ff */
[----:B------:R-:W-:Y:S01]  /*10f70*/  IMAD.U32 R76, R58, 0x10000, RZ ;  /* 0x000100003a4c7824 */ /* 0x000fe200078e00ff */
[----:B------:R-:W-:Y:S01]  /*10f80*/  LOP3.LUT R80, R80, 0xffff0000, RZ, 0xc0, !PT ;  /* 0xffff000050507812 */ /* 0x000fe200078ec0ff */
[----:B------:R-:W-:Y:S01]  /*10f90*/  IMAD.U32 R83, R77, 0x10000, RZ ;  /* 0x000100004d537824 */ /* 0x000fe200078e00ff */
[----:B------:R-:W-:-:S03]  /*10fa0*/  LOP3.LUT R67, R67, 0xffff0000, RZ, 0xc0, !PT ;  /* 0xffff000043437812 */ /* 0x000fc600078ec0ff */
[C---:B------:R-:W-:Y:S01]  /*10fb0*/  FMUL.FTZ R88, R87.reuse, R83 ;  /* 0x0000005357587220 */ /* 0x040fe20000410000 */
[----:B------:R-:W-:-:S03]  /*10fc0*/  FMUL.FTZ R87, R87, R68 ;  /* 0x0000004457577220 */ /* 0x000fc60000410000 */
[C---:B------:R-:W-:Y:S01]  /*10fd0*/  FFMA.FTZ R68, R20.reuse, R68, -R88 ;  /* 0x0000004414447223 */ /* 0x040fe20000010858 */
[----:B------:R-:W-:Y:S01]  /*10fe0*/  FFMA.FTZ R20, R20, R83, R87 ;  /* 0x0000005314147223 */ /* 0x000fe20000010057 */
[----:B------:R-:W-:Y:S02]  /*10ff0*/  LOP3.LUT R83, R56, 0xffff0000, RZ, 0xc0, !PT ;  /* 0xffff000038537812 */ /* 0x000fe400078ec0ff */
[----:B------:R-:W-:-:S03]  /*11000*/  LOP3.LUT R56, R64, 0xffff0000, RZ, 0xc0, !PT ;  /* 0xffff000040387812 */ /* 0x000fc600078ec0ff */
[C---:B------:R-:W-:Y:S01]  /*11010*/  FMUL.FTZ R64, R83.reuse, R78 ;  /* 0x0000004e53407220 */ /* 0x040fe20000410000 */
[----:B------:R-:W-:-:S03]  /*11020*/  FMUL.FTZ R83, R83, R79 ;  /* 0x0000004f53537220 */ /* 0x000fc60000410000 */
[C---:B------:R-:W-:Y:S01]  /*11030*/  FFMA.FTZ R64, R56.reuse, R79, -R64 ;  /* 0x0000004f38407223 */ /* 0x040fe20000010840 */
[----:B------:R-:W-:Y:S01]  /*11040*/  FFMA.FTZ R83, R56, R78, R83 ;  /* 0x0000004e38537223 */ /* 0x000fe20000010053 */
[----:B------:R-:W-:Y:S02]  /*11050*/  LOP3.LUT R56, R57, 0xffff0000, RZ, 0xc0, !PT ;  /* 0xffff000039387812 */ /* 0x000fe400078ec0ff */
[----:B------:R-:W-:Y:S02]  /*11060*/  LOP3.LUT R57, R82, 0xffff0000, RZ, 0xc0, !PT ;  /* 0xffff000052397812 */ /* 0x000fe400078ec0ff */
[----:B------:R-:W-:Y:S01]  /*11070*/  F2FP.BF16.F32.PACK_AB R60, R83, R60 ;  /* 0x0000003c533c723e */ /* 0x000fe200000010ff */
[C---:B------:R-:W-:Y:S02]  /*11080*/  FMUL.FTZ R71, R56.reuse, R62 ;  /* 0x0000003e38477220 */ /* 0x040fe40000410000 */
[-C--:B------:R-:W-:Y:S02]  /*11090*/  FMUL.FTZ R56, R56, R57.reuse ;  /* 0x0000003938387220 */ /* 0x080fe40000410000 */
[----:B------:R-:W-:-:S02]  /*110a0*/  FFMA.FTZ R57, R65, R57, -R71 ;  /* 0x0000003941397223 */ /* 0x000fc40000010847 */
[----:B------:R-:W-:Y:S01]  /*110b0*/  FFMA.FTZ R62, R65, R62, R56 ;  /* 0x0000003e413e7223 */ /* 0x000fe20000010038 */
[C---:B------:R-:W-:Y:S01]  /*110c0*/  PRMT R65, R117.reuse, 0x5410, R63 ;  /* 0x0000541075417816 */ /* 0x040fe2000000003f */
[----:B------:R-:W-:Y:S01]  /*110d0*/  IMAD.U32 R63, R66, 0x10000, RZ ;  /* 0x00010000423f7824 */ /* 0x000fe200078e00ff */
[----:B------:R-:W-:Y:S02]  /*110e0*/  PRMT R56, R117, 0x5432, R70 ;  /* 0x0000543275387816 */ /* 0x000fe40000000046 */
[----:B------:R-:W-:Y:S01]  /*110f0*/  F2FP.BF16.F32.PACK_AB R61, R62, R61 ;  /* 0x0000003d3e3d723e */ /* 0x000fe200000010ff */
[----:B------:R-:W-:Y:S01]  /*11100*/  IMAD.U32 R71, R65, 0x10000, RZ ;  /* 0x0001000041477824 */ /* 0x000fe200078e00ff */
[----:B------:R-:W-:Y:S01]  /*11110*/  F2FP.BF16.F32.PACK_AB R57, R57, R69 ;  /* 0x000000453939723e */ /* 0x000fe200000010ff */
[----:B------:R-:W-:Y:S02]  /*11120*/  IMAD.U32 R70, R56, 0x10000, RZ ;  /* 0x0001000038467824 */ /* 0x000fe400078e00ff */
[----:B------:R-:W-:-:S02]  /*11130*/  FMUL.FTZ R78, R76, R71 ;  /* 0x000000474c4e7220 */ /* 0x000fc40000410000 */
[-C--:B------:R-:W-:Y:S02]  /*11140*/  FMUL.FTZ R76, R76, R70.reuse ;  /* 0x000000464c4c7220 */ /* 0x080fe40000410000 */
[C---:B------:R-:W-:Y:S02]  /*11150*/  FFMA.FTZ R70, R63.reuse, R70, -R78 ;  /* 0x000000463f467223 */ /* 0x040fe4000001084e */
[----:B------:R-:W-:Y:S01]  /*11160*/  FFMA.FTZ R63, R63, R71, R76 ;  /* 0x000000473f3f7223 */ /* 0x000fe2000001004c */
[----:B------:R-:W-:Y:S02]  /*11170*/  LOP3.LUT R71, R56, 0xffff0000, RZ, 0xc0, !PT ;  /* 0xffff000038477812 */ /* 0x000fe400078ec0ff */
[----:B------:R-:W-:Y:S02]  /*11180*/  LOP3.LUT R56, R65, 0xffff0000, RZ, 0xc0, !PT ;  /* 0xffff000041387812 */ /* 0x000fe400078ec0ff */
[----:B------:R-:W-:Y:S02]  /*11190*/  LOP3.LUT R76, R58, 0xffff0000, RZ, 0xc0, !PT ;  /* 0xffff00003a4c7812 */ /* 0x000fe400078ec0ff */
[----:B------:R-:W-:-:S03]  /*111a0*/  LOP3.LUT R65, R66, 0xffff0000, RZ, 0xc0, !PT ;  /* 0xffff000042417812 */ /* 0x000fc600078ec0ff */
[C---:B------:R-:W-:Y:S01]  /*111b0*/  FMUL.FTZ R58, R76.reuse, R56 ;  /* 0x000000384c3a7220 */ /* 0x040fe20000410000 */
[----:B------:R-:W-:-:S03]  /*111c0*/  FMUL.FTZ R66, R76, R71 ;  /* 0x000000474c427220 */ /* 0x000fc60000410000 */
[C---:B------:R-:W-:Y:S01]  /*111d0*/  FFMA.FTZ R58, R65.reuse, R71, -R58 ;  /* 0x00000047413a7223 */ /* 0x040fe2000001083a */
[----:B------:R-:W-:Y:S01]  /*111e0*/  FFMA.FTZ R65, R65, R56, R66 ;  /* 0x0000003841417223 */ /* 0x000fe20000010042 */
[----:B------:R-:W-:Y:S01]  /*111f0*/  LOP3.LUT R66, R77, 0xffff0000, RZ, 0xc0, !PT ;  /* 0xffff00004d427812 */ /* 0x000fe200078ec0ff */
[C---:B------:R-:W-:Y:S02]  /*11200*/  FMUL.FTZ R71, R59.reuse, R80 ;  /* 0x000000503b477220 */ /* 0x040fe40000410000 */
[----:B------:R-:W-:Y:S02]  /*11210*/  F2FP.BF16.F32.PACK_AB R58, R58, R70 ;  /* 0x000000463a3a723e */ /* 0x000fe400000010ff */
[-C--:B------:R-:W-:Y:S01]  /*11220*/  FMUL.FTZ R56, R59, R66.reuse ;  /* 0x000000423b387220 */ /* 0x080fe20000410000 */
[----:B------:R-:W-:Y:S01]  /*11230*/  FFMA.FTZ R66, R67, R66, R71 ;  /* 0x0000004243427223 */ /* 0x000fe20000010047 */
[----:B------:R-:W-:Y:S02]  /*11240*/  F2FP.BF16.F32.PACK_AB R62, R65, R63 ;  /* 0x0000003f413e723e */ /* 0x000fe400000010ff */
[----:B------:R-:W-:Y:S01]  /*11250*/  FFMA.FTZ R59, R67, R80, -R56 ;  /* 0x00000050433b7223 */ /* 0x000fe20000010838 */
[----:B------:R-:W-:-:S02]  /*11260*/  F2FP.BF16.F32.PACK_AB R56, R64, R81 ;  /* 0x000000514038723e */ /* 0x000fc400000010ff */
[----:B------:R-:W-:Y:S02]  /*11270*/  F2FP.BF16.F32.PACK_AB R63, R66, R20 ;  /* 0x00000014423f723e */ /* 0x000fe400000010ff */
[----:B------:R-:W-:-:S05]  /*11280*/  F2FP.BF16.F32.PACK_AB R59, R59, R68 ;  /* 0x000000443b3b723e */ /* 0x000fca00000010ff */
[----:B------:R1:W-:Y:S04]  /*11290*/  STS.128 [R89], R56 ;  /* 0x0000003859007388 */ /* 0x0003e80000000c00 */
[----:B------:R1:W-:Y:S02]  /*112a0*/  STS.128 [R3+0x10400], R60 ;  /* 0x0104003c03007388 */ /* 0x0003e40000000c00 */
.L_x_1722:
[----:B------:R-:W-:Y:S05]  /*112b0*/  BSYNC B1 ;  /* 0x0000000000017941 */ /* 0x000fea0003800000 */
.L_x_1721:
[----:B-1----:R-:W2:Y:S01]  /*112c0*/  LDL R3, [R1+0xc8] ;  /* 0x0000c80001037983 */ /* 0x002ea20000100800 */
[----:B------:R-:W-:Y:S01]  /*112d0*/  BSSY B1, `(.L_x_1725) ;  /* 0x00000dd000017945 */ /* 0x000fe20003800000 */
[----:B--2---:R-:W-:-:S13]  /*112e0*/  ISETP.GE.AND P0, PT, R3, R0, PT ;  /* 0x000000000300720c */ /* 0x004fda0003f06270 */
[----:B------:R-:W-:Y:S05]  /*112f0*/  @P0 BRA `(.L_x_1726) ;  /* 0x0000000c00680947 */ /* 0x000fea0003800000 */
[----:B------:R1:W5:Y:S01]  /*11300*/  LDL R81, [R1+0x60] ;  /* 0x0000600001517983 */ /* 0x0003620000100800 */
[----:B------:R-:W2:Y:S03]  /*11310*/  LDC R3, c[0x0][0x3f4] ;  /* 0x0000fd00ff037b82 */ /* 0x000ea60000000800 */
[----:B------:R1:W5:Y:S04]  /*11320*/  LDL R80, [R1+0xcc] ;  /* 0x0000cc0001507983 */ /* 0x0003680000100800 */
[----:B------:R1:W5:Y:S01]  /*11330*/  LDL R79, [R1+0x6c] ;  /* 0x00006c00014f7983 */ /* 0x0003620000100800 */
[----:B------:R-:W-:Y:S01]  /*11340*/  BSSY B2, `(.L_x_1727) ;  /* 0x000006c000027945 */ /* 0x000fe20003800000 */
[----:B--2---:R-:W-:-:S02]  /*11350*/  ISETP.GE.AND P0, PT, R18, R3, PT ;  /* 0x000000031200720c */ /* 0x004fc40003f06270 */
[----:B------:R-:W-:-:S11]  /*11360*/  ISETP.GE.AND P1, PT, R203, R3, PT ;  /* 0x00000003cb00720c */ /* 0x000fd60003f26270 */
[----:B-1----:R-:W-:Y:S05]  /*11370*/  @P0 BRA `(.L_x_1728) ;  /* 0x0000000400a00947 */ /* 0x002fea0003800000 */
[----:B0-----:R-:W2:Y:S04]  /*11380*/  LDL R20, [R1+0x84] ;  /* 0x0000840001147983 */ /* 0x001ea80000100800 */
[----:B------:R-:W3:Y:S01]  /*11390*/  LDL R82, [R1+0xc0] ;  /* 0x0000c00001527983 */ /* 0x000ee20000100800 */
[----:B------:R-:W-:Y:S02]  /*113a0*/  SHF.R.U64 R40, R40, 0x10, R41 ;  /* 0x0000001028287819 */ /* 0x000fe40000001229 */
[----:B------:R-:W-:Y:S02]  /*113b0*/  SHF.R.U64 R48, R48, 0x10, R49 ;  /* 0x0000001030307819 */ /* 0x000fe40000001231 */
[----:B------:R-:W-:Y:S02]  /*113c0*/  PRMT R40, R116, 0x5410, R40 ;  /* 0x0000541074287816 */ /* 0x000fe40000000028 */
[----:B------:R-:W-:-:S02]  /*113d0*/  PRMT R48, R114, 0x5410, R48 ;  /* 0x0000541072307816 */ /* 0x000fc40000000030 */
[----:B------:R-:W-:Y:S01]  /*113e0*/  SHF.R.U32.HI R41, RZ, 0x10, R41 ;  /* 0x00000010ff297819 */ /* 0x000fe20000011629 */
[----:B------:R-:W-:Y:S01]  /*113f0*/  IMAD.U32 R76, R40, 0x10000, RZ ;  /* 0x00010000284c7824 */ /* 0x000fe200078e00ff */
[----:B------:R-:W-:Y:S01]  /*11400*/  SHF.R.U32.HI R49, RZ, 0x10, R49 ;  /* 0x00000010ff317819 */ /* 0x000fe20000011631 */
[----:B------:R-:W-:Y:S01]  /*11410*/  IMAD.U32 R68, R48, 0x10000, RZ ;  /* 0x0001000030447824 */ /* 0x000fe200078e00ff */
[----:B------:R-:W-:Y:S02]  /*11420*/  PRMT R41, R116, 0x5432, R41 ;  /* 0x0000543274297816 */ /* 0x000fe40000000029 */
[----:B------:R-:W-:Y:S02]  /*11430*/  PRMT R49, R114, 0x5432, R49 ;  /* 0x0000543272317816 */ /* 0x000fe40000000031 */
[--C-:B------:R-:W-:Y:S02]  /*11440*/  SHF.R.U64 R42, R42, 0x10, R43.reuse ;  /* 0x000000102a2a7819 */ /* 0x100fe4000000122b */
[----:B------:R-:W-:-:S02]  /*11450*/  SHF.R.U32.HI R43, RZ, 0x10, R43 ;  /* 0x00000010ff2b7819 */ /* 0x000fc4000001162b */
[--C-:B------:R-:W-:Y:S02]  /*11460*/  SHF.R.U64 R50, R50, 0x10, R51.reuse ;  /* 0x0000001032327819 */ /* 0x100fe40000001233 */
[----:B------:R-:W-:Y:S02]  /*11470*/  SHF.R.U32.HI R51, RZ, 0x10, R51 ;  /* 0x00000010ff337819 */ /* 0x000fe40000011633 */
[----:B------:R-:W-:Y:S02]  /*11480*/  PRMT R43, R115, 0x5432, R43 ;  /* 0x00005432732b7816 */ /* 0x000fe4000000002b */
[----:B------:R-:W-:Y:S02]  /*11490*/  PRMT R51, R113, 0x5432, R51 ;  /* 0x0000543271337816 */ /* 0x000fe40000000033 */
[----:B------:R-:W-:Y:S02]  /*114a0*/  LOP3.LUT R40, R40, 0xffff0000, RZ, 0xc0, !PT ;  /* 0xffff000028287812 */ /* 0x000fe400078ec0ff */
[----:B------:R-:W-:-:S02]  /*114b0*/  LOP3.LUT R48, R48, 0xffff0000, RZ, 0xc0, !PT ;  /* 0xffff000030307812 */ /* 0x000fc400078ec0ff */
[----:B------:R-:W-:Y:S02]  /*114c0*/  PRMT R42, R115, 0x5410, R42 ;  /* 0x00005410732a7816 */ /* 0x000fe4000000002a */
[----:B------:R-:W-:Y:S02]  /*114d0*/  PRMT R50, R113, 0x5410, R50 ;  /* 0x0000541071327816 */ /* 0x000fe40000000032 */
[----:B--2---:R-:W-:-:S04]  /*114e0*/  LEA.HI R20, R3, R20, RZ, 0x1d ;  /* 0x0000001403147211 */ /* 0x004fc800078fe8ff */
[----:B------:R-:W-:Y:S01]  /*114f0*/  SHF.R.S32.HI R57, RZ, 0x1f, R20 ;  /* 0x0000001fff397819 */ /* 0x000fe20000011414 */
[----:B------:R-:W-:-:S03]  /*11500*/  IMAD.SHL.U32 R56, R20, 0x8, RZ ;  /* 0x0000000814387824 */ /* 0x000fc600078e00ff */
[----:B------:R-:W-:Y:S02]  /*11510*/  LEA.HI R57, R57, R20, RZ, 0x3 ;  /* 0x0000001439397211 */ /* 0x000fe400078f18ff */
[----:B-----5:R-:W-:-:S03]  /*11520*/  LOP3.LUT R20, R81, 0x38, R56, 0xf8, !PT ;  /* 0x0000003851147812 */ /* 0x020fc600078ef838 */
[----:B------:R-:W-:Y:S01]  /*11530*/  IMAD.SHL.U32 R57, R57, 0x400, RZ ;  /* 0x0000040039397824 */ /* 0x000fe200078e00ff */
[----:B------:R-:W-:-:S04]  /*11540*/  LOP3.LUT R20, R20, R80, RZ, 0x3c, !PT ;  /* 0x0000005014147212 */ /* 0x000fc800078e3cff */
[----:B------:R-:W-:-:S04]  /*11550*/  LOP3.LUT R57, R57, 0x7fffe000, RZ, 0xc0, !PT ;  /* 0x7fffe00039397812 */ /* 0x000fc800078ec0ff */
[----:B------:R-:W-:Y:S02]  /*11560*/  IADD3 R20, R20, R57, R79 ;  /* 0x0000003914147210 */ /* 0x000fe40007ffe04f */
[----:B---3--:R-:W0:Y:S03]  /*11570*/  LDS.128 R56, [R82] ;  /* 0x0000000052387984 */ /* 0x008e260000000c00 */
[----:B------:R-:W-:-:S05]  /*11580*/  IMAD R20, R20, 0x2, R17 ;  /* 0x0000000214147824 */ /* 0x000fca00078e0211 */
[----:B------:R-:W1:Y:S01]  /*11590*/  LDS.128 R60, [R20+0x10400] ;  /* 0x01040000143c7984 */ /* 0x000e620000000c00 */
[C---:B0-----:R-:W-:Y:S01]  /*115a0*/  IMAD.U32 R65, R56.reuse, 0x10000, RZ ;  /* 0x0001000038417824 */ /* 0x041fe200078e00ff */
[C---:B------:R-:W-:Y:S01]  /*115b0*/  LOP3.LUT R69, R59.reuse, 0xffff0000, RZ, 0xc0, !PT ;  /* 0xffff00003b457812 */ /* 0x040fe200078ec0ff */
[----:B------:R-:W-:Y:S01]  /*115c0*/  IMAD.U32 R67, R59, 0x10000, RZ ;  /* 0x000100003b437824 */ /* 0x000fe200078e00ff */
[----:B------:R-:W-:Y:S01]  /*115d0*/  LOP3.LUT R56, R56, 0xffff0000, RZ, 0xc0, !PT ;  /* 0xffff000038387812 */ /* 0x000fe200078ec0ff */
[----:B------:R-:W-:Y:S01]  /*115e0*/  IMAD.U32 R59, R41, 0x10000, RZ ;  /* 0x00010000293b7824 */ /* 0x000fe200078e00ff */
[C---:B------:R-:W-:Y:S01]  /*115f0*/  LOP3.LUT R66, R57.reuse, 0xffff0000, RZ, 0xc0, !PT ;  /* 0xffff000039427812 */ /* 0x040fe200078ec0ff */
[----:B------:R-:W-:Y:S02]  /*11600*/  IMAD.U32 R64, R57, 0x10000, RZ ;  /* 0x0001000039407824 */ /* 0x000fe400078e00ff */
[C---:B-1----:R-:W-:Y:S01]  /*11610*/  IMAD.U32 R70, R60.reuse, 0x10000, RZ ;  /* 0x000100003c467824 */ /* 0x042fe200078e00ff */
[----:B------:R-:W-:Y:S01]  /*11620*/  LOP3.LUT R60, R60, 0xffff0000, RZ, 0xc0, !PT ;  /* 0xffff00003c3c7812 */ /* 0x000fe200078ec0ff */
[C---:B------:R-:W-:Y:S01]  /*11630*/  IMAD.U32 R71, R61.reuse, 0x10000, RZ ;  /* 0x000100003d477824 */ /* 0x040fe200078e00ff */
[----:B------:R-:W-:Y:S01]  /*11640*/  LOP3.LUT R61, R61, 0xffff0000, RZ, 0xc0, !PT ;  /* 0xffff00003d3d7812 */ /* 0x000fe200078ec0ff */
[C---:B------:R-:W-:Y:S01]  /*11650*/  FMUL.FTZ R78, R70.reuse, R76 ;  /* 0x0000004c464e7220 */ /* 0x040fe20000410000 */
[-C--:B------:R-:W-:Y:S01]  /*11660*/  FMUL.FTZ R77, R70, R68.reuse ;  /* 0x00000044464d7220 */ /* 0x080fe20000410000 */
[C---:B------:R-:W-:Y:S01]  /*11670*/  IMAD.U32 R70, R49.reuse, 0x10000, RZ ;  /* 0x0001000031467824 */ /* 0x040fe200078e00ff */
[----:B------:R-:W-:Y:S01]  /*11680*/  LOP3.LUT R49, R49, 0xffff0000, RZ, 0xc0, !PT ;  /* 0xffff000031317812 */ /* 0x000fe200078ec0ff */
[C---:B------:R-:W-:Y:S01]  /*11690*/  FFMA.FTZ R68, R65.reuse, R68, -R78 ;  /* 0x0000004441447223 */ /* 0x040fe2000001084e */
[----:B------:R-:W-:Y:S01]  /*116a0*/  FFMA.FTZ R65, R65, R76, R77 ;  /* 0x0000004c41417223 */ /* 0x000fe2000001004d */
[C---:B------:R-:W-:Y:S01]  /*116b0*/  FMUL.FTZ R76, R71.reuse, R59 ;  /* 0x0000003b474c7220 */ /* 0x040fe20000410000 */
[----:B------:R-:W-:Y:S01]  /*116c0*/  FMUL.FTZ R71, R71, R70 ;  /* 0x0000004647477220 */ /* 0x000fe20000410000 */
[----:B------:R-:W-:-:S02]  /*116d0*/  IMAD.U32 R77, R63, 0x10000, RZ ;  /* 0x000100003f4d7824 */ /* 0x000fc400078e00ff */
[C---:B------:R-:W-:Y:S01]  /*116e0*/  FFMA.FTZ R76, R64.reuse, R70, -R76 ;  /* 0x00000046404c7223 */ /* 0x040fe2000001084c */
[----:B------:R-:W-:Y:S02]  /*116f0*/  IMAD.U32 R70, R43, 0x10000, RZ ;  /* 0x000100002b467824 */ /* 0x000fe400078e00ff */
[----:B------:R-:W-:Y:S01]  /*11700*/  FFMA.FTZ R71, R64, R59, R71 ;  /* 0x0000003b40477223 */ /* 0x000fe20000010047 */
[----:B------:R-:W-:Y:S01]  /*11710*/  IMAD.U32 R59, R51, 0x10000, RZ ;  /* 0x00010000333b7824 */ /* 0x000fe200078e00ff */
[----:B------:R-:W-:Y:S01]  /*11720*/  LOP3.LUT R43, R43, 0xffff0000, RZ, 0xc0, !PT ;  /* 0xffff00002b2b7812 */ /* 0x000fe200078ec0ff */
[C---:B------:R-:W-:Y:S01]  /*11730*/  FMUL.FTZ R64, R77.reuse, R70 ;  /* 0x000000464d407220 */ /* 0x040fe20000410000 */
[----:B------:R-:W-:Y:S02]  /*11740*/  IMAD.U32 R57, R58, 0x10000, RZ ;  /* 0x000100003a397824 */ /* 0x000fe400078e00ff */
[-C--:B------:R-:W-:Y:S01]  /*11750*/  FMUL.FTZ R77, R77, R59.reuse ;  /* 0x0000003b4d4d7220 */ /* 0x080fe20000410000 */
[----:B------:R-:W-:Y:S01]  /*11760*/  LOP3.LUT R51, R51, 0xffff0000, RZ, 0xc0, !PT ;  /* 0xffff000033337812 */ /* 0x000fe200078ec0ff */
[C---:B------:R-:W-:Y:S01]  /*11770*/  FFMA.FTZ R59, R67.reuse, R59, -R64 ;  /* 0x0000003b433b7223 */ /* 0x040fe20000010840 */
[C---:B------:R-:W-:Y:S01]  /*11780*/  FMUL.FTZ R64, R60.reuse, R40 ;  /* 0x000000283c407220 */ /* 0x040fe20000410000 */
[----:B------:R-:W-:Y:S01]  /*11790*/  FMUL.FTZ R60, R60, R48 ;  /* 0x000000303c3c7220 */ /* 0x000fe20000410000 */
[----:B------:R-:W-:Y:S01]  /*117a0*/  FFMA.FTZ R67, R67, R70, R77 ;  /* 0x0000004643437223 */ /* 0x000fe2000001004d */
[----:B------:R-:W-:Y:S01]  /*117b0*/  LOP3.LUT R77, R41, 0xffff0000, RZ, 0xc0, !PT ;  /* 0xffff0000294d7812 */ /* 0x000fe200078ec0ff */
[C---:B------:R-:W-:Y:S01]  /*117c0*/  FFMA.FTZ R64, R56.reuse, R48, -R64 ;  /* 0x0000003038407223 */ /* 0x040fe20000010840 */
[----:B------:R-:W-:Y:S01]  /*117d0*/  FFMA.FTZ R48, R56, R40, R60 ;  /* 0x0000002838307223 */ /* 0x000fe2000001003c */
[----:B------:R-:W-:Y:S01]  /*117e0*/  IMAD.U32 R60, R42, 0x10000, RZ ;  /* 0x000100002a3c7824 */ /* 0x000fe200078e00ff */
[C---:B------:R-:W-:Y:S01]  /*117f0*/  LOP3.LUT R40, R62.reuse, 0xffff0000, RZ, 0xc0, !PT ;  /* 0xffff00003e287812 */ /* 0x040fe200078ec0ff */
[----:B------:R-:W-:Y:S01]  /*11800*/  IMAD.U32 R41, R62, 0x10000, RZ ;  /* 0x000100003e297824 */ /* 0x000fe200078e00ff */
[----:B------:R-:W-:Y:S01]  /*11810*/  LOP3.LUT R62, R63, 0xffff0000, RZ, 0xc0, !PT ;  /* 0xffff00003f3e7812 */ /* 0x000fe200078ec0ff */
[----:B------:R-:W-:Y:S01]  /*11820*/  IMAD.U32 R70, R50, 0x10000, RZ ;  /* 0x0001000032467824 */ /* 0x000fe200078e00ff */
[----:B------:R-:W-:Y:S01]  /*11830*/  LOP3.LUT R42, R42, 0xffff0000, RZ, 0xc0, !PT ;  /* 0xffff00002a2a7812 */ /* 0x000fe200078ec0ff */
[C---:B------:R-:W-:Y:S01]  /*11840*/  FMUL.FTZ R63, R41.reuse, R60 ;  /* 0x0000003c293f7220 */ /* 0x040fe20000410000 */
[----:B------:R-:W-:Y:S01]  /*11850*/  LOP3.LUT R50, R50, 0xffff0000, RZ, 0xc0, !PT ;  /* 0xffff000032327812 */ /* 0x000fe200078ec0ff */
[-C--:B------:R-:W-:Y:S01]  /*11860*/  FMUL.FTZ R41, R41, R70.reuse ;  /* 0x0000004629297220 */ /* 0x080fe20000410000 */
[----:B------:R-:W-:Y:S01]  /*11870*/  LOP3.LUT R58, R58, 0xffff0000, RZ, 0xc0, !PT ;  /* 0xffff00003a3a7812 */ /* 0x000fe200078ec0ff */
[----:B------:R-:W-:Y:S01]  /*11880*/  FFMA.FTZ R63, R57, R70, -R63 ;  /* 0x00000046393f7223 */ /* 0x000fe2000001083f */
[----:B------:R-:W-:Y:S01]  /*11890*/  FMUL.FTZ R56, R61, R77 ;  /* 0x0000004d3d387220 */ /* 0x000fe20000410000 */
[----:B------:R-:W-:Y:S01]  /*118a0*/  FFMA.FTZ R57, R57, R60, R41 ;  /* 0x0000003c39397223 */ /* 0x000fe20000010029 */
[C---:B------:R-:W-:Y:S01]  /*118b0*/  FMUL.FTZ R41, R40.reuse, R42 ;  /* 0x0000002a28297220 */ /* 0x040fe20000410000 */
[-C--:B------:R-:W-:Y:S01]  /*118c0*/  FMUL.FTZ R60, R40, R50.reuse ;  /* 0x00000032283c7220 */ /* 0x080fe20000410000 */
[C---:B------:R-:W-:Y:S01]  /*118d0*/  FMUL.FTZ R40, R62.reuse, R43 ;  /* 0x0000002b3e287220 */ /* 0x040fe20000410000 */
[----:B------:R-:W-:Y:S01]  /*118e0*/  FMUL.FTZ R61, R61, R49 ;  /* 0x000000313d3d7220 */ /* 0x000fe20000410000 */
[----:B------:R-:W-:Y:S01]  /*118f0*/  FMUL.FTZ R62, R62, R51 ;  /* 0x000000333e3e7220 */ /* 0x000fe20000410000 */
[----:B------:R-:W-:Y:S01]  /*11900*/  FFMA.FTZ R56, R66, R49, -R56 ;  /* 0x0000003142387223 */ /* 0x000fe20000010838 */
[----:B------:R-:W-:Y:S01]  /*11910*/  FFMA.FTZ R50, R58, R50, -R41 ;  /* 0x000000323a327223 */ /* 0x000fe20000010829 */
[C---:B------:R-:W-:Y:S01]  /*11920*/  FFMA.FTZ R51, R69.reuse, R51, -R40 ;  /* 0x0000003345337223 */ /* 0x040fe20000010828 */
[----:B------:R-:W-:Y:S01]  /*11930*/  FFMA.FTZ R49, R66, R77, R61 ;  /* 0x0000004d42317223 */ /* 0x000fe2000001003d */
        /* <DEDUP_REMOVED lines=12> */
.L_x_1728:
[----:B------:R-:W-:Y:S05]  /*11a00*/  BSYNC B2 ;  /* 0x0000000000027941 */ /* 0x000fea0003800000 */
.L_x_1727:
[----:B------:R-:W-:Y:S05]  /*11a10*/  @P1 BRA `(.L_x_1726) ;  /* 0x0000000400a01947 */ /* 0x000fea0003800000 */
[----:B01----:R-:W2:Y:S04]  /*11a20*/  LDL R20, [R1+0xa4] ;  /* 0x0000a40001147983 */ /* 0x003ea80000100800 */
[----:B------:R-:W3:Y:S01]  /*11a30*/  LDL R67, [R1+0xbc] ;  /* 0x0000bc0001437983 */ /* 0x000ee20000100800 */
[--C-:B------:R-:W-:Y:S02]  /*11a40*/  SHF.R.U64 R59, R52, 0x10, R53.reuse ;  /* 0x00000010343b7819 */ /* 0x100fe40000001235 */
[----:B------:R-:W-:Y:S02]  /*11a50*/  SHF.R.U32.HI R57, RZ, 0x10, R53 ;  /* 0x00000010ff397819 */ /* 0x000fe40000011635 */
[----:B------:R-:W-:Y:S02]  /*11a60*/  SHF.R.U64 R53, R44, 0x10, R45 ;  /* 0x000000102c357819 */ /* 0x000fe4000000122d */
[----:B------:R-:W-:-:S02]  /*11a70*/  SHF.R.U64 R58, R54, 0x10, R55 ;  /* 0x00000010363a7819 */ /* 0x000fc40000001237 */
[----:B------:R-:W-:Y:S02]  /*11a80*/  SHF.R.U64 R54, R46, 0x10, R47 ;  /* 0x000000102e367819 */ /* 0x000fe4000000122f */
[----:B------:R-:W-:Y:S02]  /*11a90*/  SHF.R.U32.HI R56, RZ, 0x10, R55 ;  /* 0x00000010ff387819 */ /* 0x000fe40000011637 */
[----:B------:R-:W-:Y:S02]  /*11aa0*/  PRMT R46, R112, 0x5410, R53 ;  /* 0x00005410702e7816 */ /* 0x000fe40000000035 */
[----:B------:R-:W-:Y:S02]  /*11ab0*/  SHF.R.U32.HI R45, RZ, 0x10, R45 ;  /* 0x00000010ff2d7819 */ /* 0x000fe4000001162d */
[----:B------:R-:W-:Y:S01]  /*11ac0*/  SHF.R.U32.HI R52, RZ, 0x10, R47 ;  /* 0x00000010ff347819 */ /* 0x000fe2000001162f */
[----:B------:R-:W-:Y:S01]  /*11ad0*/  IMAD.U32 R63, R46, 0x10000, RZ ;  /* 0x000100002e3f7824 */ /* 0x000fe200078e00ff */
[----:B------:R-:W-:-:S02]  /*11ae0*/  PRMT R44, R109, 0x5410, R58 ;  /* 0x000054106d2c7816 */ /* 0x000fc4000000003a */
[----:B------:R-:W-:Y:S02]  /*11af0*/  PRMT R109, R109, 0x5432, R56 ;  /* 0x000054326d6d7816 */ /* 0x000fe40000000038 */
[----:B------:R-:W-:Y:S02]  /*11b00*/  PRMT R112, R112, 0x5432, R45 ;  /* 0x0000543270707816 */ /* 0x000fe4000000002d */
[C---:B------:R-:W-:Y:S02]  /*11b10*/  PRMT R45, R111.reuse, 0x5410, R54 ;  /* 0x000054106f2d7816 */ /* 0x040fe40000000036 */
[----:B------:R-:W-:Y:S01]  /*11b20*/  PRMT R111, R111, 0x5432, R52 ;  /* 0x000054326f6f7816 */ /* 0x000fe20000000034 */
[----:B------:R-:W-:Y:S01]  /*11b30*/  IMAD.U32 R60, R112, 0x10000, RZ ;  /* 0x00010000703c7824 */ /* 0x000fe200078e00ff */
[----:B------:R-:W-:Y:S02]  /*11b40*/  LOP3.LUT R46, R46, 0xffff0000, RZ, 0xc0, !PT ;  /* 0xffff00002e2e7812 */ /* 0x000fe400078ec0ff */
[----:B--2---:R-:W-:-:S04]  /*11b50*/  LEA.HI R3, R3, R20, RZ, 0x1d ;  /* 0x0000001403037211 */ /* 0x004fc800078fe8ff */
[----:B------:R-:W-:Y:S01]  /*11b60*/  SHF.R.S32.HI R40, RZ, 0x1f, R3 ;  /* 0x0000001fff287819 */ /* 0x000fe20000011403 */
[----:B------:R-:W-:-:S03]  /*11b70*/  IMAD.SHL.U32 R20, R3, 0x8, RZ ;  /* 0x0000000803147824 */ /* 0x000fc600078e00ff */
[----:B------:R-:W-:Y:S02]  /*11b80*/  LEA.HI R40, R40, R3, RZ, 0x3 ;  /* 0x0000000328287211 */ /* 0x000fe400078f18ff */
[----:B-----5:R-:W-:-:S03]  /*11b90*/  LOP3.LUT R3, R81, 0x38, R20, 0xf8, !PT ;  /* 0x0000003851037812 */ /* 0x020fc600078ef814 */
[----:B------:R-:W-:Y:S01]  /*11ba0*/  IMAD.SHL.U32 R40, R40, 0x400, RZ ;  /* 0x0000040028287824 */ /* 0x000fe200078e00ff */
[----:B------:R-:W-:-:S04]  /*11bb0*/  LOP3.LUT R3, R3, R80, RZ, 0x3c, !PT ;  /* 0x0000005003037212 */ /* 0x000fc800078e3cff */
[----:B------:R-:W-:Y:S02]  /*11bc0*/  LOP3.LUT R20, R40, 0x7fffe000, RZ, 0xc0, !PT ;  /* 0x7fffe00028147812 */ /* 0x000fe400078ec0ff */
[----:B---3--:R-:W0:Y:S02]  /*11bd0*/  LDS.128 R40, [R67] ;  /* 0x0000000043287984 */ /* 0x008e240000000c00 */
[----:B------:R-:W-:-:S05]  /*11be0*/  IADD3 R20, R3, R20, R79 ;  /* 0x0000001403147210 */ /* 0x000fca0007ffe04f */
[----:B------:R-:W-:Y:S01]  /*11bf0*/  IMAD R3, R20, 0x2, R17 ;  /* 0x0000000214037824 */ /* 0x000fe200078e0211 */
[C---:B------:R-:W-:Y:S02]  /*11c00*/  PRMT R20, R110.reuse, 0x5410, R59 ;  /* 0x000054106e147816 */ /* 0x040fe4000000003b */
[----:B------:R-:W-:Y:S02]  /*11c10*/  PRMT R110, R110, 0x5432, R57 ;  /* 0x000054326e6e7816 */ /* 0x000fe40000000039 */
[----:B------:R-:W1:Y:S01]  /*11c20*/  LDS.128 R48, [R3+0x10400] ;  /* 0x0104000003307984 */ /* 0x000e620000000c00 */
[C---:B------:R-:W-:Y:S01]  /*11c30*/  IMAD.U32 R61, R20.reuse, 0x10000, RZ ;  /* 0x00010000143d7824 */ /* 0x040fe200078e00ff */
[----:B------:R-:W-:Y:S01]  /*11c40*/  LOP3.LUT R20, R20, 0xffff0000, RZ, 0xc0, !PT ;  /* 0xffff000014147812 */ /* 0x000fe200078ec0ff */
[C---:B0-----:R-:W-:Y:S01]  /*11c50*/  IMAD.U32 R54, R41.reuse, 0x10000, RZ ;  /* 0x0001000029367824 */ /* 0x041fe200078e00ff */
[----:B------:R-:W-:Y:S01]  /*11c60*/  LOP3.LUT R52, R41, 0xffff0000, RZ, 0xc0, !PT ;  /* 0xffff000029347812 */ /* 0x000fe200078ec0ff */
[----:B------:R-:W-:Y:S01]  /*11c70*/  IMAD.U32 R55, R40, 0x10000, RZ ;  /* 0x0001000028377824 */ /* 0x000fe200078e00ff */
[C---:B------:R-:W-:Y:S01]  /*11c80*/  LOP3.LUT R41, R42.reuse, 0xffff0000, RZ, 0xc0, !PT ;  /* 0xffff00002a297812 */ /* 0x040fe200078ec0ff */
[----:B------:R-:W-:Y:S01]  /*11c90*/  IMAD.U32 R47, R42, 0x10000, RZ ;  /* 0x000100002a2f7824 */ /* 0x000fe200078e00ff */
[C---:B------:R-:W-:Y:S01]  /*11ca0*/  LOP3.LUT R42, R43.reuse, 0xffff0000, RZ, 0xc0, !PT ;  /* 0xffff00002b2a7812 */ /* 0x040fe200078ec0ff */
[----:B------:R-:W-:Y:S01]  /*11cb0*/  IMAD.U32 R53, R43, 0x10000, RZ ;  /* 0x000100002b357824 */ /* 0x000fe200078e00ff */
[----:B------:R-:W-:Y:S01]  /*11cc0*/  LOP3.LUT R40, R40, 0xffff0000, RZ, 0xc0, !PT ;  /* 0xffff000028287812 */ /* 0x000fe200078ec0ff */
        /* <DEDUP_REMOVED lines=8> */
[C---:B------:R-:W-:Y:S01]  /*11d50*/  IMAD.U32 R49, R51.reuse, 0x10000, RZ ;  /* 0x0001000033317824 */ /* 0x040fe200078e00ff */
[----:B------:R-:W-:Y:S01]  /*11d60*/  LOP3.LUT R50, R51, 0xffff0000, RZ, 0xc0, !PT ;  /* 0xffff000033327812 */ /* 0x000fe200078ec0ff */
[----:B------:R-:W-:Y:S01]  /*11d70*/  FFMA.FTZ R56, R55, R61, -R62 ;  /* 0x0000003d37387223 */ /* 0x000fe2000001083e */
[----:B------:R-:W-:-:S02]  /*11d80*/  IMAD.U32 R51, R110, 0x10000, RZ ;  /* 0x000100006e337824 */ /* 0x000fc400078e00ff */
[----:B------:R-:W-:Y:S01]  /*11d90*/  FMUL.FTZ R61, R59, R60 ;  /* 0x0000003c3b3d7220 */ /* 0x000fe20000410000 */
[----:B------:R-:W-:Y:S02]  /*11da0*/  IMAD.U32 R62, R111, 0x10000, RZ ;  /* 0x000100006f3e7824 */ /* 0x000fe400078e00ff */
[----:B------:R-:W-:Y:S01]  /*11db0*/  FFMA.FTZ R55, R55, R63, R64 ;  /* 0x0000003f37377223 */ /* 0x000fe20000010040 */
[----:B------:R-:W-:Y:S02]  /*11dc0*/  IMAD.U32 R64, R109, 0x10000, RZ ;  /* 0x000100006d407824 */ /* 0x000fe400078e00ff */
[-C--:B------:R-:W-:Y:S01]  /*11dd0*/  FMUL.FTZ R59, R59, R51.reuse ;  /* 0x000000333b3b7220 */ /* 0x080fe20000410000 */
[C---:B------:R-:W-:Y:S01]  /*11de0*/  FFMA.FTZ R51, R54.reuse, R51, -R61 ;  /* 0x0000003336337223 */ /* 0x040fe2000001083d */
[C---:B------:R-:W-:Y:S01]  /*11df0*/  FMUL.FTZ R66, R49.reuse, R62 ;  /* 0x0000003e31427220 */ /* 0x040fe20000410000 */
[----:B------:R-:W-:Y:S01]  /*11e00*/  FMUL.FTZ R61, R49, R64 ;  /* 0x00000040313d7220 */ /* 0x000fe20000410000 */
[----:B------:R-:W-:Y:S01]  /*11e10*/  FMUL.FTZ R63, R57, R46 ;  /* 0x0000002e393f7220 */ /* 0x000fe20000410000 */
[----:B------:R-:W-:Y:S01]  /*11e20*/  FFMA.FTZ R54, R54, R60, R59 ;  /* 0x0000003c36367223 */ /* 0x000fe2000001003b */
[C---:B------:R-:W-:Y:S01]  /*11e30*/  FFMA.FTZ R49, R53.reuse, R64, -R66 ;  /* 0x0000004035317223 */ /* 0x040fe20000010842 */
[----:B------:R-:W-:Y:S01]  /*11e40*/  FFMA.FTZ R53, R53, R62, R61 ;  /* 0x0000003e35357223 */ /* 0x000fe2000001003d */
[----:B------:R-:W-:Y:S01]  /*11e50*/  LOP3.LUT R61, R112, 0xffff0000, RZ, 0xc0, !PT ;  /* 0xffff0000703d7812 */ /* 0x000fe200078ec0ff */
[-C--:B------:R-:W-:Y:S01]  /*11e60*/  FMUL.FTZ R65, R57, R20.reuse ;  /* 0x0000001439417220 */ /* 0x080fe20000410000 */
[----:B------:R-:W-:Y:S01]  /*11e70*/  LOP3.LUT R59, R110, 0xffff0000, RZ, 0xc0, !PT ;  /* 0xffff00006e3b7812 */ /* 0x000fe200078ec0ff */
[----:B------:R-:W-:Y:S01]  /*11e80*/  FFMA.FTZ R57, R40, R20, -R63 ;  /* 0x0000001428397223 */ /* 0x000fe2000001083f */
[----:B------:R-:W-:-:S02]  /*11e90*/  IMAD.U32 R20, R45, 0x10000, RZ ;  /* 0x000100002d147824 */ /* 0x000fc400078e00ff */
[----:B------:R-:W-:Y:S01]  /*11ea0*/  FMUL.FTZ R63, R58, R61 ;  /* 0x0000003d3a3f7220 */ /* 0x000fe20000410000 */
[----:B------:R-:W-:Y:S02]  /*11eb0*/  IMAD.U32 R60, R44, 0x10000, RZ ;  /* 0x000100002c3c7824 */ /* 0x000fe400078e00ff */
[-C--:B------:R-:W-:Y:S01]  /*11ec0*/  FMUL.FTZ R62, R58, R59.reuse ;  /* 0x0000003b3a3e7220 */ /* 0x080fe20000410000 */
[----:B------:R-:W-:Y:S01]  /*11ed0*/  FFMA.FTZ R46, R40, R46, R65 ;  /* 0x0000002e282e7223 */ /* 0x000fe20000010041 */
[----:B------:R-:W-:Y:S01]  /*11ee0*/  FMUL.FTZ R40, R48, R20 ;  /* 0x0000001430287220 */ /* 0x000fe20000410000 */
[C---:B------:R-:W-:Y:S01]  /*11ef0*/  FFMA.FTZ R58, R52.reuse, R59, -R63 ;  /* 0x0000003b343a7223 */ /* 0x040fe2000001083f */
[----:B------:R-:W-:Y:S01]  /*11f00*/  FFMA.FTZ R59, R52, R61, R62 ;  /* 0x0000003d343b7223 */ /* 0x000fe2000001003e */
[-C--:B------:R-:W-:Y:S01]  /*11f10*/  FMUL.FTZ R52, R48, R60.reuse ;  /* 0x0000003c30347220 */ /* 0x080fe20000410000 */
[----:B------:R-:W-:Y:S01]  /*11f20*/  FFMA.FTZ R48, R47, R60, -R40 ;  /* 0x0000003c2f307223 */ /* 0x000fe20000010828 */
[----:B------:R-:W-:-:S02]  /*11f30*/  LOP3.LUT R40, R45, 0xffff0000, RZ, 0xc0, !PT ;  /* 0xffff00002d287812 */ /* 0x000fc400078ec0ff */
[----:B------:R-:W-:Y:S01]  /*11f40*/  LOP3.LUT R44, R44, 0xffff0000, RZ, 0xc0, !PT ;  /* 0xffff00002c2c7812 */ /* 0x000fe200078ec0ff */
[----:B------:R-:W-:Y:S01]  /*11f50*/  FFMA.FTZ R52, R47, R20, R52 ;  /* 0x000000142f347223 */ /* 0x000fe20000010034 */
[----:B------:R-:W-:Y:S01]  /*11f60*/  LOP3.LUT R111, R111, 0xffff0000, RZ, 0xc0, !PT ;  /* 0xffff00006f6f7812 */ /* 0x000fe200078ec0ff */
[----:B------:R-:W-:Y:S01]  /*11f70*/  FMUL.FTZ R20, R43, R40 ;  /* 0x000000282b147220 */ /* 0x000fe20000410000 */
[----:B------:R-:W-:Y:S01]  /*11f80*/  LOP3.LUT R109, R109, 0xffff0000, RZ, 0xc0, !PT ;  /* 0xffff00006d6d7812 */ /* 0x000fe200078ec0ff */
[-C--:B------:R-:W-:Y:S02]  /*11f90*/  FMUL.FTZ R45, R43, R44.reuse ;  /* 0x0000002c2b2d7220 */ /* 0x080fe40000410000 */
[C---:B------:R-:W-:Y:S01]  /*11fa0*/  FMUL.FTZ R61, R50.reuse, R111 ;  /* 0x0000006f323d7220 */ /* 0x040fe20000410000 */
[C---:B------:R-:W-:Y:S01]  /*11fb0*/  FFMA.FTZ R43, R41.reuse, R44, -R20 ;  /* 0x0000002c292b7223 */ /* 0x040fe20000010814 */
[-C--:B------:R-:W-:Y:S01]  /*11fc0*/  FMUL.FTZ R50, R50, R109.reuse ;  /* 0x0000006d32327220 */ /* 0x080fe20000410000 */
[----:B------:R-:W-:Y:S01]  /*11fd0*/  FFMA.FTZ R47, R41, R40, R45 ;  /* 0x00000028292f7223 */ /* 0x000fe2000001002d */
[----:B------:R-:W-:Y:S01]  /*11fe0*/  FFMA.FTZ R20, R42, R109, -R61 ;  /* 0x0000006d2a147223 */ /* 0x000fe2000001083d */
[----:B------:R-:W-:Y:S01]  /*11ff0*/  F2FP.BF16.F32.PACK_AB R44, R46, R55 ;  /* 0x000000372e2c723e */ /* 0x000fe200000010ff */
[----:B------:R-:W-:Y:S01]  /*12000*/  FFMA.FTZ R50, R42, R111, R50 ;  /* 0x0000006f2a327223 */ /* 0x000fe20000010032 */
[----:B------:R-:W-:-:S02]  /*12010*/  F2FP.BF16.F32.PACK_AB R42, R43, R48 ;  /* 0x000000302b2a723e */ /* 0x000fc400000010ff */
[----:B------:R-:W-:Y:S02]  /*12020*/  F2FP.BF16.F32.PACK_AB R40, R57, R56 ;  /* 0x000000383928723e */ /* 0x000fe400000010ff */
[----:B------:R-:W-:Y:S02]  /*12030*/  F2FP.BF16.F32.PACK_AB R41, R58, R51 ;  /* 0x000000333a29723e */ /* 0x000fe400000010ff */
[----:B------:R-:W-:Y:S02]  /*12040*/  F2FP.BF16.F32.PACK_AB R46, R47, R52 ;  /* 0x000000342f2e723e */ /* 0x000fe400000010ff */
[----:B------:R-:W-:Y:S02]  /*12050*/  F2FP.BF16.F32.PACK_AB R43, R20, R49 ;  /* 0x00000031142b723e */ /* 0x000fe400000010ff */
[----:B------:R-:W-:Y:S02]  /*12060*/  F2FP.BF16.F32.PACK_AB R45, R59, R54 ;  /* 0x000000363b2d723e */ /* 0x000fe400000010ff */
[----:B------:R-:W-:Y:S01]  /*12070*/  F2FP.BF16.F32.PACK_AB R47, R50, R53 ;  /* 0x00000035322f723e */ /* 0x000fe200000010ff */
[----:B------:R2:W-:Y:S04]  /*12080*/  STS.128 [R67], R40 ;  /* 0x0000002843007388 */ /* 0x0005e80000000c00 */
[----:B------:R2:W-:Y:S02]  /*12090*/  STS.128 [R3+0x10400], R44 ;  /* 0x0104002c03007388 */ /* 0x0005e40000000c00 */
.L_x_1726:
[----:B------:R-:W-:Y:S05]  /*120a0*/  BSYNC B1 ;  /* 0x0000000000017941 */ /* 0x000fea0003800000 */
.L_x_1725:
[----:B--2---:R-:W-:Y:S01]  /*120b0*/  VIADD R3, R123, 0x40 ;  /* 0x000000407b037836 */ /* 0x004fe20000000000 */
[----:B------:R-:W-:Y:S04]  /*120c0*/  BSSY B1, `(.L_x_1729) ;  /* 0x00000e8000017945 */ /* 0x000fe80003800000 */
[----:B------:R-:W-:-:S13]  /*120d0*/  ISETP.GE.AND P0, PT, R3, R0, PT ;  /* 0x000000000300720c */ /* 0x000fda0003f06270 */
[----:B------:R-:W-:Y:S05]  /*120e0*/  @P0 BRA `(.L_x_1730) ;  /* 0x0000000c00940947 */ /* 0x000fea0003800000 */
[----:B01----:R-:W0:Y:S01]  /*120f0*/  LDC R20, c[0x0][0x3f4] ;  /* 0x0000fd00ff147b82 */ /* 0x003e220000000800 */
[----:B------:R-:W-:Y:S01]  /*12100*/  BSSY B2, `(.L_x_1731) ;  /* 0x0000073000027945 */ /* 0x000fe20003800000 */
[-C--:B0-----:R-:W-:Y:S02]  /*12110*/  ISETP.GE.AND P0, PT, R18, R20.reuse, PT ;  /* 0x000000141200720c */ /* 0x081fe40003f06270 */
[----:B------:R-:W-:-:S11]  /*12120*/  ISETP.GE.AND P1, PT, R203, R20, PT ;  /* 0x00000014cb00720c */ /* 0x000fd60003f26270 */
[----:B------:R-:W-:Y:S05]  /*12130*/  @P0 BRA `(.L_x_1732) ;  /* 0x0000000400bc0947 */ /* 0x000fea0003800000 */
[----:B------:R-:W2:Y:S04]  /*12140*/  LDL R40, [R1+0x84] ;  /* 0x0000840001287983 */ /* 0x000ea80000100800 */
[----:B------:R-:W3:Y:S01]  /*12150*/  LDL R61, [R1+0xb8] ;  /* 0x0000b800013d7983 */ /* 0x000ee20000100800 */
[----:B------:R-:W-:Y:S01]  /*12160*/  IMAD.SHL.U32 R41, R3, 0x40, RZ ;  /* 0x0000004003297824 */ /* 0x000fe200078e00ff */
[----:B------:R-:W-:Y:S02]  /*12170*/  SHF.R.S32.HI R42, RZ, 0x1f, R3 ;  /* 0x0000001fff2a7819 */ /* 0x000fe40000011403 */
[----:B------:R-:W-:Y:S02]  /*12180*/  SHF.R.U64 R49, R24, 0x10, R25 ;  /* 0x0000001018317819 */ /* 0x000fe40000001219 */
[----:B------:R-:W-:-:S02]  /*12190*/  LOP3.LUT R44, R41, 0x1c0, RZ, 0xc0, !PT ;  /* 0x000001c0292c7812 */ /* 0x000fc400078ec0ff */
[----:B------:R-:W-:Y:S02]  /*121a0*/  LEA.HI R42, R42, R3, RZ, 0x3 ;  /* 0x000000032a2a7211 */ /* 0x000fe400078f18ff */
[--C-:B------:R-:W-:Y:S02]  /*121b0*/  SHF.R.U64 R53, R32, 0x10, R33.reuse ;  /* 0x0000001020357819 */ /* 0x100fe40000001221 */
[----:B------:R-:W-:Y:S01]  /*121c0*/  SHF.R.U32.HI R51, RZ, 0x10, R33 ;  /* 0x00000010ff337819 */ /* 0x000fe20000011621 */
[----:B------:R-:W-:Y:S01]  /*121d0*/  IMAD.SHL.U32 R42, R42, 0x40, RZ ;  /* 0x000000402a2a7824 */ /* 0x000fe200078e00ff */
[----:B------:R-:W-:Y:S02]  /*121e0*/  SHF.R.U64 R50, R34, 0x10, R35 ;  /* 0x0000001022327819 */ /* 0x000fe40000001223 */
[----:B------:R-:W-:Y:S02]  /*121f0*/  SHF.R.U32.HI R33, RZ, 0x10, R25 ;  /* 0x00000010ff217819 */ /* 0x000fe40000011619 */
[----:B------:R-:W-:-:S02]  /*12200*/  LOP3.LUT R42, R42, 0xfffffe00, RZ, 0xc0, !PT ;  /* 0xfffffe002a2a7812 */ /* 0x000fc400078ec0ff */
[----:B------:R-:W-:Y:S02]  /*12210*/  SHF.R.U64 R26, R26, 0x10, R27 ;  /* 0x000000101a1a7819 */ /* 0x000fe4000000121b */
[C---:B------:R-:W-:Y:S02]  /*12220*/  PRMT R49, R108.reuse, 0x5410, R49 ;  /* 0x000054106c317816 */ /* 0x040fe40000000031 */
[----:B------:R-:W-:Y:S02]  /*12230*/  SHF.R.U32.HI R32, RZ, 0x10, R27 ;  /* 0x00000010ff207819 */ /* 0x000fe4000001161b */
[----:B------:R-:W-:Y:S01]  /*12240*/  PRMT R24, R105, 0x5410, R50 ;  /* 0x0000541069187816 */ /* 0x000fe20000000032 */
[----:B------:R-:W-:Y:S01]  /*12250*/  IMAD.U32 R56, R49, 0x10000, RZ ;  /* 0x0001000031387824 */ /* 0x000fe200078e00ff */
[----:B------:R-:W-:Y:S02]  /*12260*/  PRMT R108, R108, 0x5432, R33 ;  /* 0x000054326c6c7816 */ /* 0x000fe40000000021 */
[----:B------:R-:W-:-:S02]  /*12270*/  PRMT R25, R106, 0x5410, R53 ;  /* 0x000054106a197816 */ /* 0x000fc40000000035 */
[C---:B------:R-:W-:Y:S02]  /*12280*/  PRMT R26, R107.reuse, 0x5410, R26 ;  /* 0x000054106b1a7816 */ /* 0x040fe4000000001a */
[----:B------:R-:W-:Y:S02]  /*12290*/  PRMT R107, R107, 0x5432, R32 ;  /* 0x000054326b6b7816 */ /* 0x000fe40000000020 */
[----:B------:R-:W-:Y:S02]  /*122a0*/  PRMT R106, R106, 0x5432, R51 ;  /* 0x000054326a6a7816 */ /* 0x000fe40000000033 */
[----:B------:R-:W-:Y:S01]  /*122b0*/  SHF.R.U32.HI R34, RZ, 0x10, R35 ;  /* 0x00000010ff227819 */ /* 0x000fe20000011623 */
[C---:B------:R-:W-:Y:S01]  /*122c0*/  IMAD.U32 R58, R107.reuse, 0x10000, RZ ;  /* 0x000100006b3a7824 */ /* 0x040fe200078e00ff */
[----:B------:R-:W-:Y:S02]  /*122d0*/  LOP3.LUT R107, R107, 0xffff0000, RZ, 0xc0, !PT ;  /* 0xffff00006b6b7812 */ /* 0x000fe400078ec0ff */
[----:B------:R-:W-:-:S02]  /*122e0*/  PRMT R105, R105, 0x5432, R34 ;  /* 0x0000543269697816 */ /* 0x000fc40000000022 */
[----:B--2---:R-:W-:-:S04]  /*122f0*/  LEA.HI R40, R20, R40, RZ, 0x1d ;  /* 0x0000002814287211 */ /* 0x004fc800078fe8ff */
[----:B------:R-:W-:Y:S01]  /*12300*/  SHF.R.S32.HI R43, RZ, 0x1f, R40 ;  /* 0x0000001fff2b7819 */ /* 0x000fe20000011428 */
[----:B------:R-:W-:-:S03]  /*12310*/  IMAD.SHL.U32 R41, R40, 0x8, RZ ;  /* 0x0000000828297824 */ /* 0x000fc600078e00ff */
[----:B------:R-:W-:Y:S02]  /*12320*/  LEA.HI R43, R43, R40, RZ, 0x3 ;  /* 0x000000282b2b7211 */ /* 0x000fe400078f18ff */
[----:B------:R-:W-:Y:S02]  /*12330*/  LOP3.LUT R40, R44, 0x38, R41, 0xf8, !PT ;  /* 0x000000382c287812 */ /* 0x000fe400078ef829 */
[----:B------:R-:W-:Y:S01]  /*12340*/  SHF.R.U32.HI R41, RZ, 0x3, R44 ;  /* 0x00000003ff297819 */ /* 0x000fe2000001162c */
[----:B------:R-:W-:-:S03]  /*12350*/  IMAD.SHL.U32 R43, R43, 0x400, RZ ;  /* 0x000004002b2b7824 */ /* 0x000fc600078e00ff */
[----:B------:R-:W-:Y:S02]  /*12360*/  LOP3.LUT R40, R40, R41, RZ, 0x3c, !PT ;  /* 0x0000002928287212 */ /* 0x000fe400078e3cff */
[----:B------:R-:W-:-:S04]  /*12370*/  LOP3.LUT R43, R43, 0x7fffe000, RZ, 0xc0, !PT ;  /* 0x7fffe0002b2b7812 */ /* 0x000fc800078ec0ff */
[----:B------:R-:W-:Y:S02]  /*12380*/  IADD3 R48, R40, R43, R42 ;  /* 0x0000002b28307210 */ /* 0x000fe40007ffe02a */
[----:B---3--:R-:W0:Y:S03]  /*12390*/  LDS.128 R40, [R61] ;  /* 0x000000003d287984 */ /* 0x008e260000000c00 */
        /* <DEDUP_REMOVED lines=14> */
[----:B------:R-:W-:-:S02]  /*12480*/  IMAD.U32 R43, R25, 0x10000, RZ ;  /* 0x00010000192b7824 */ /* 0x000fc400078e00ff */
[CC--:B------:R-:W-:Y:S01]  /*12490*/  FMUL.FTZ R45, R41.reuse, R56.reuse ;  /* 0x00000038292d7220 */ /* 0x0c0fe20000410000 */
[C---:B------:R-:W-:Y:S01]  /*124a0*/  IMAD.U32 R35, R46.reuse, 0x10000, RZ ;  /* 0x000100002e237824 */ /* 0x040fe200078e00ff */
[----:B------:R-:W-:Y:S01]  /*124b0*/  LOP3.LUT R34, R46, 0xffff0000, RZ, 0xc0, !PT ;  /* 0xffff00002e227812 */ /* 0x000fe200078ec0ff */
[-C--:B------:R-:W-:Y:S01]  /*124c0*/  FMUL.FTZ R57, R41, R43.reuse ;  /* 0x0000002b29397220 */ /* 0x080fe20000410000 */
[C---:B------:R-:W-:Y:S01]  /*124d0*/  IMAD.U32 R55, R47.reuse, 0x10000, RZ ;  /* 0x000100002f377824 */ /* 0x040fe200078e00ff */
[----:B------:R-:W-:Y:S01]  /*124e0*/  LOP3.LUT R46, R47, 0xffff0000, RZ, 0xc0, !PT ;  /* 0xffff00002f2e7812 */ /* 0x000fe200078ec0ff */
[----:B------:R-:W-:Y:S01]  /*124f0*/  FFMA.FTZ R41, R50, R43, -R45 ;  /* 0x0000002b32297223 */ /* 0x000fe2000001082d */
[----:B------:R-:W-:Y:S02]  /*12500*/  IMAD.U32 R47, R108, 0x10000, RZ ;  /* 0x000100006c2f7824 */ /* 0x000fe400078e00ff */
[----:B------:R-:W-:Y:S01]  /*12510*/  FFMA.FTZ R43, R50, R56, R57 ;  /* 0x00000038322b7223 */ /* 0x000fe20000010039 */
[----:B------:R-:W-:-:S02]  /*12520*/  IMAD.U32 R45, R106, 0x10000, RZ ;  /* 0x000100006a2d7824 */ /* 0x000fc400078e00ff */
[----:B------:R-:W-:Y:S01]  /*12530*/  FMUL.FTZ R60, R55, R58 ;  /* 0x0000003a373c7220 */ /* 0x000fe20000410000 */
[C---:B------:R-:W-:Y:S01]  /*12540*/  FMUL.FTZ R59, R54.reuse, R47 ;  /* 0x0000002f363b7220 */ /* 0x040fe20000410000 */
[----:B------:R-:W-:Y:S02]  /*12550*/  IMAD.U32 R56, R105, 0x10000, RZ ;  /* 0x0001000069387824 */ /* 0x000fe400078e00ff */
[-C--:B------:R-:W-:Y:S01]  /*12560*/  FMUL.FTZ R57, R54, R45.reuse ;  /* 0x0000002d36397220 */ /* 0x080fe20000410000 */
[----:B------:R-:W-:Y:S01]  /*12570*/  LOP3.LUT R54, R49, 0xffff0000, RZ, 0xc0, !PT ;  /* 0xffff000031367812 */ /* 0x000fe200078ec0ff */
[C---:B------:R-:W-:Y:S01]  /*12580*/  FFMA.FTZ R45, R52.reuse, R45, -R59 ;  /* 0x0000002d342d7223 */ /* 0x040fe2000001083b */
[-C--:B------:R-:W-:Y:S01]  /*12590*/  FMUL.FTZ R49, R55, R56.reuse ;  /* 0x0000003837317220 */ /* 0x080fe20000410000 */
[----:B------:R-:W-:Y:S01]  /*125a0*/  FFMA.FTZ R50, R52, R47, R57 ;  /* 0x0000002f34327223 */ /* 0x000fe20000010039 */
[----:B------:R-:W-:Y:S01]  /*125b0*/  FFMA.FTZ R47, R53, R56, -R60 ;  /* 0x00000038352f7223 */ /* 0x000fe2000001083c */
[----:B------:R-:W-:Y:S01]  /*125c0*/  LOP3.LUT R52, R25, 0xffff0000, RZ, 0xc0, !PT ;  /* 0xffff000019347812 */ /* 0x000fe200078ec0ff */
[----:B------:R-:W-:Y:S01]  /*125d0*/  FMUL.FTZ R56, R51, R54 ;  /* 0x0000003633387220 */ /* 0x000fe20000410000 */
[----:B------:R-:W-:Y:S01]  /*125e0*/  FFMA.FTZ R49, R53, R58, R49 ;  /* 0x0000003a35317223 */ /* 0x000fe20000010031 */
[----:B------:R-:W-:-:S02]  /*125f0*/  LOP3.LUT R53, R108, 0xffff0000, RZ, 0xc0, !PT ;  /* 0xffff00006c357812 */ /* 0x000fc400078ec0ff */
[-C--:B------:R-:W-:Y:S01]  /*12600*/  FMUL.FTZ R58, R51, R52.reuse ;  /* 0x00000034333a7220 */ /* 0x080fe20000410000 */
[----:B------:R-:W-:Y:S01]  /*12610*/  FFMA.FTZ R56, R33, R52, -R56 ;  /* 0x0000003421387223 */ /* 0x000fe20000010838 */
[----:B------:R-:W-:Y:S01]  /*12620*/  IMAD.U32 R52, R26, 0x10000, RZ ;  /* 0x000100001a347824 */ /* 0x000fe200078e00ff */
[----:B------:R-:W-:Y:S01]  /*12630*/  LOP3.LUT R25, R106, 0xffff0000, RZ, 0xc0, !PT ;  /* 0xffff00006a197812 */ /* 0x000fe200078ec0ff */
[----:B------:R-:W-:Y:S01]  /*12640*/  IMAD.U32 R51, R24, 0x10000, RZ ;  /* 0x0001000018337824 */ /* 0x000fe200078e00ff */
[----:B------:R-:W-:Y:S01]  /*12650*/  LOP3.LUT R26, R26, 0xffff0000, RZ, 0xc0, !PT ;  /* 0xffff00001a1a7812 */ /* 0x000fe200078ec0ff */
[CC--:B------:R-:W-:Y:S01]  /*12660*/  FMUL.FTZ R57, R35.reuse, R52.reuse ;  /* 0x0000003423397220 */ /* 0x0c0fe20000410000 */
[----:B------:R-:W-:Y:S01]  /*12670*/  FMUL.FTZ R55, R44, R53 ;  /* 0x000000352c377220 */ /* 0x000fe20000410000 */
[----:B------:R-:W-:Y:S01]  /*12680*/  FMUL.FTZ R35, R35, R51 ;  /* 0x0000003323237220 */ /* 0x000fe20000410000 */
[----:B------:R-:W-:Y:S01]  /*12690*/  LOP3.LUT R24, R24, 0xffff0000, RZ, 0xc0, !PT ;  /* 0xffff000018187812 */ /* 0x000fe200078ec0ff */
[----:B------:R-:W-:Y:S01]  /*126a0*/  FMUL.FTZ R60, R44, R25 ;  /* 0x000000192c3c7220 */ /* 0x000fe20000410000 */
[----:B------:R-:W-:Y:S01]  /*126b0*/  LOP3.LUT R105, R105, 0xffff0000, RZ, 0xc0, !PT ;  /* 0xffff000069697812 */ /* 0x000fe200078ec0ff */
[C---:B------:R-:W-:Y:S01]  /*126c0*/  FFMA.FTZ R57, R32.reuse, R51, -R57 ;  /* 0x0000003320397223 */ /* 0x040fe20000010839 */
[----:B------:R-:W-:Y:S01]  /*126d0*/  FFMA.FTZ R35, R32, R52, R35 ;  /* 0x0000003420237223 */ /* 0x000fe20000010023 */
[----:B------:R-:W-:Y:S01]  /*126e0*/  FFMA.FTZ R44, R40, R25, -R55 ;  /* 0x00000019282c7223 */ /* 0x000fe20000010837 */
[C---:B------:R-:W-:Y:S01]  /*126f0*/  FMUL.FTZ R32, R34.reuse, R26 ;  /* 0x0000001a22207220 */ /* 0x040fe20000410000 */
[----:B------:R-:W-:Y:S01]  /*12700*/  FMUL.FTZ R25, R34, R24 ;  /* 0x0000001822197220 */ /* 0x000fe20000410000 */
[C---:B------:R-:W-:Y:S01]  /*12710*/  FMUL.FTZ R51, R46.reuse, R107 ;  /* 0x0000006b2e337220 */ /* 0x040fe20000410000 */
[----:B------:R-:W-:Y:S01]  /*12720*/  FMUL.FTZ R52, R46, R105 ;  /* 0x000000692e347220 */ /* 0x000fe20000410000 */
[----:B------:R-:W-:Y:S01]  /*12730*/  FFMA.FTZ R58, R33, R54, R58 ;  /* 0x00000036213a7223 */ /* 0x000fe2000001003a */
[----:B------:R-:W-:Y:S01]  /*12740*/  FFMA.FTZ R33, R40, R53, R60 ;  /* 0x0000003528217223 */ /* 0x000fe2000001003c */
[C---:B------:R-:W-:Y:S01]  /*12750*/  FFMA.FTZ R34, R27.reuse, R24, -R32 ;  /* 0x000000181b227223 */ /* 0x040fe20000010820 */
[----:B------:R-:W-:Y:S01]  /*12760*/  FFMA.FTZ R40, R27, R26, R25 ;  /* 0x0000001a1b287223 */ /* 0x000fe20000010019 */
[C---:B------:R-:W-:Y:S01]  /*12770*/  FFMA.FTZ R46, R42.reuse, R105, -R51 ;  /* 0x000000692a2e7223 */ /* 0x040fe20000010833 */
        /* <DEDUP_REMOVED lines=8> */
[----:B------:R0:W-:Y:S01]  /*12800*/  STS.128 [R61], R24 ;  /* 0x000000183d007388 */ /* 0x0001e20000000c00 */
[----:B------:R-:W-:-:S05]  /*12810*/  F2FP.BF16.F32.PACK_AB R35, R52, R49 ;  /* 0x000000313423723e */ /* 0x000fca00000010ff */
[----:B------:R0:W-:Y:S02]  /*12820*/  STS.128 [R48+0x10400], R32 ;  /* 0x0104002030007388 */ /* 0x0001e40000000c00 */
.L_x_1732:
[----:B------:R-:W-:Y:S05]  /*12830*/  BSYNC B2 ;  /* 0x0000000000027941 */ /* 0x000fea0003800000 */
.L_x_1731:
[----:B------:R-:W-:Y:S05]  /*12840*/  @P1 BRA `(.L_x_1730) ;  /* 0x0000000400bc1947 */ /* 0x000fea0003800000 */
[----:B0-----:R-:W2:Y:S04]  /*12850*/  LDL R25, [R1+0xa4] ;  /* 0x0000a40001197983 */ /* 0x001ea80000100800 */
[----:B------:R-:W3:Y:S01]  /*12860*/  LDL R49, [R1+0xb4] ;  /* 0x0000b40001317983 */ /* 0x000ee20000100800 */
[----:B------:R-:W-:Y:S01]  /*12870*/  IMAD.SHL.U32 R24, R3, 0x40, RZ ;  /* 0x0000004003187824 */ /* 0x000fe200078e00ff */
[----:B------:R-:W-:Y:S02]  /*12880*/  SHF.R.S32.HI R26, RZ, 0x1f, R3 ;  /* 0x0000001fff1a7819 */ /* 0x000fe40000011403 */
[----:B------:R-:W-:Y:S02]  /*12890*/  SHF.R.U64 R43, R28, 0x10, R29 ;  /* 0x000000101c2b7819 */ /* 0x000fe4000000121d */
[----:B------:R-:W-:-:S02]  /*128a0*/  LOP3.LUT R27, R24, 0x1c0, RZ, 0xc0, !PT ;  /* 0x000001c0181b7812 */ /* 0x000fc400078ec0ff */
[----:B------:R-:W-:Y:S02]  /*128b0*/  LEA.HI R26, R26, R3, RZ, 0x3 ;  /* 0x000000031a1a7211 */ /* 0x000fe400078f18ff */
[----:B------:R-:W-:Y:S02]  /*128c0*/  SHF.R.U64 R28, R30, 0x10, R31 ;  /* 0x000000101e1c7819 */ /* 0x000fe4000000121f */
[----:B------:R-:W-:Y:S01]  /*128d0*/  SHF.R.U32.HI R29, RZ, 0x10, R29 ;  /* 0x00000010ff1d7819 */ /* 0x000fe2000001161d */
[----:B------:R-:W-:Y:S01]  /*128e0*/  IMAD.SHL.U32 R26, R26, 0x40, RZ ;  /* 0x000000401a1a7824 */ /* 0x000fe200078e00ff */
[----:B------:R-:W-:Y:S02]  /*128f0*/  SHF.R.U32.HI R30, RZ, 0x10, R31 ;  /* 0x00000010ff1e7819 */ /* 0x000fe4000001161f */
[----:B------:R-:W-:Y:S02]  /*12900*/  SHF.R.U64 R41, R36, 0x10, R37 ;  /* 0x0000001024297819 */ /* 0x000fe40000001225 */
[----:B------:R-:W-:-:S02]  /*12910*/  LOP3.LUT R26, R26, 0xfffffe00, RZ, 0xc0, !PT ;  /* 0xfffffe001a1a7812 */ /* 0x000fc400078ec0ff */
[----:B------:R-:W-:Y:S02]  /*12920*/  SHF.R.U32.HI R37, RZ, 0x10, R37 ;  /* 0x00000010ff257819 */ /* 0x000fe40000011625 */
[C---:B------:R-:W-:Y:S02]  /*12930*/  PRMT R43, R94.reuse, 0x5432, R43 ;  /* 0x000054325e2b7816 */ /* 0x040fe4000000002b */
[----:B------:R-:W-:Y:S02]  /*12940*/  PRMT R28, R95, 0x5432, R28 ;  /* 0x000054325f1c7816 */ /* 0x000fe4000000001c */
[----:B------:R-:W-:Y:S01]  /*12950*/  PRMT R94, R94, 0x5410, R29 ;  /* 0x000054105e5e7816 */ /* 0x000fe2000000001d */
[----:B------:R-:W-:Y:S01]  /*12960*/  IMAD.U32 R44, R43, 0x10000, RZ ;  /* 0x000100002b2c7824 */ /* 0x000fe200078e00ff */
[----:B------:R-:W-:Y:S02]  /*12970*/  PRMT R95, R95, 0x5410, R30 ;  /* 0x000054105f5f7816 */ /* 0x000fe4000000001e */
[----:B------:R-:W-:Y:S01]  /*12980*/  PRMT R41, R96, 0x5432, R41 ;  /* 0x0000543260297816 */ /* 0x000fe20000000029 */
[----:B------:R-:W-:Y:S01]  /*12990*/  IMAD.U32 R45, R94, 0x10000, RZ ;  /* 0x000100005e2d7824 */ /* 0x000fe200078e00ff */
[----:B------:R-:W-:-:S02]  /*129a0*/  PRMT R96, R96, 0x5410, R37 ;  /* 0x0000541060607816 */ /* 0x000fc40000000025 */
[----:B------:R-:W-:Y:S01]  /*129b0*/  LOP3.LUT R43, R43, 0xffff0000, RZ, 0xc0, !PT ;  /* 0xffff00002b2b7812 */ /* 0x000fe200078ec0ff */
[C---:B------:R-:W-:Y:S01]  /*129c0*/  IMAD.U32 R42, R41.reuse, 0x10000, RZ ;  /* 0x00010000292a7824 */ /* 0x040fe200078e00ff */
[----:B------:R-:W-:Y:S02]  /*129d0*/  LOP3.LUT R41, R41, 0xffff0000, RZ, 0xc0, !PT ;  /* 0xffff000029297812 */ /* 0x000fe400078ec0ff */
[----:B------:R-:W-:Y:S02]  /*129e0*/  LOP3.LUT R94, R94, 0xffff0000, RZ, 0xc0, !PT ;  /* 0xffff00005e5e7812 */ /* 0x000fe400078ec0ff */
        /* <DEDUP_REMOVED lines=11> */
[----:B------:R-:W-:Y:S01]  /*12aa0*/  IMAD R3, R20, 0x2, R17 ;  /* 0x0000000214037824 */ /* 0x000fe200078e0211 */
[--C-:B------:R-:W-:Y:S02]  /*12ab0*/  SHF.R.U64 R20, R38, 0x10, R39.reuse ;  /* 0x0000001026147819 */ /* 0x100fe40000001227 */
[----:B------:R-:W-:Y:S02]  /*12ac0*/  SHF.R.U32.HI R38, RZ, 0x10, R39 ;  /* 0x00000010ff267819 */ /* 0x000fe40000011627 */
[----:B------:R-:W1:Y:S01]  /*12ad0*/  LDS.128 R32, [R3+0x10400] ;  /* 0x0104000003207984 */ /* 0x000e620000000c00 */
[----:B------:R-:W-:-:S02]  /*12ae0*/  PRMT R20, R97, 0x5432, R20 ;  /* 0x0000543261147816 */ /* 0x000fc40000000014 */
[----:B------:R-:W-:Y:S01]  /*12af0*/  PRMT R97, R97, 0x5410, R38 ;  /* 0x0000541061617816 */ /* 0x000fe20000000026 */
        /* <DEDUP_REMOVED lines=17> */
[C---:B------:R-:W-:Y:S02]  /*12c10*/  IMAD.U32 R42, R96.reuse, 0x10000, RZ ;  /* 0x00010000602a7824 */ /* 0x040fe400078e00ff */
[----:B------:R-:W-:Y:S01]  /*12c20*/  FFMA.FTZ R48, R29, R44, R48 ;  /* 0x0000002c1d307223 */ /* 0x000fe20000010030 */
[----:B------:R-:W-:Y:S01]  /*12c30*/  IMAD.U32 R46, R95, 0x10000, RZ ;  /* 0x000100005f2e7824 */ /* 0x000fe200078e00ff */
[----:B------:R-:W-:Y:S01]  /*12c40*/  LOP3.LUT R96, R96, 0xffff0000, RZ, 0xc0, !PT ;  /* 0xffff000060607812 */ /* 0x000fe200078ec0ff */
[-C--:B------:R-:W-:Y:S01]  /*12c50*/  FMUL.FTZ R38, R38, R42.reuse ;  /* 0x0000002a26267220 */ /* 0x080fe20000410000 */
[----:B------:R-:W-:Y:S01]  /*12c60*/  FFMA.FTZ R50, R31, R42, -R50 ;  /* 0x0000002a1f327223 */ /* 0x000fe20000010832 */
[----:B------:R-:W-:Y:S02]  /*12c70*/  IMAD.U32 R29, R97, 0x10000, RZ ;  /* 0x00010000611d7824 */ /* 0x000fe400078e00ff */
[----:B------:R-:W-:Y:S01]  /*12c80*/  FMUL.FTZ R42, R40, R46 ;  /* 0x0000002e282a7220 */ /* 0x000fe20000410000 */
[----:B------:R-:W-:Y:S01]  /*12c90*/  FFMA.FTZ R45, R31, R45, R38 ;  /* 0x0000002d1f2d7223 */ /* 0x000fe20000010026 */
[----:B------:R-:W-:Y:S01]  /*12ca0*/  FMUL.FTZ R31, R32, R41 ;  /* 0x00000029201f7220 */ /* 0x000fe20000410000 */
[-C--:B------:R-:W-:Y:S01]  /*12cb0*/  FMUL.FTZ R47, R40, R29.reuse ;  /* 0x0000001d282f7220 */ /* 0x080fe20000410000 */
[----:B------:R-:W-:Y:S01]  /*12cc0*/  FFMA.FTZ R44, R37, R29, -R42 ;  /* 0x0000001d252c7223 */ /* 0x000fe2000001082a */
[----:B------:R-:W-:Y:S01]  /*12cd0*/  FMUL.FTZ R29, R32, R43 ;  /* 0x0000002b201d7220 */ /* 0x000fe20000410000 */
[----:B------:R-:W-:-:S02]  /*12ce0*/  IMAD.U32 R39, R34, 0x10000, RZ ;  /* 0x0001000022277824 */ /* 0x000fc400078e00ff */
[----:B------:R-:W-:Y:S01]  /*12cf0*/  FFMA.FTZ R47, R37, R46, R47 ;  /* 0x0000002e252f7223 */ /* 0x000fe2000001002f */
[----:B------:R-:W-:Y:S02]  /*12d00*/  IMAD.U32 R38, R28, 0x10000, RZ ;  /* 0x000100001c267824 */ /* 0x000fe400078e00ff */
[----:B------:R-:W-:Y:S01]  /*12d10*/  FFMA.FTZ R40, R30, R41, -R29 ;  /* 0x000000291e287223 */ /* 0x000fe2000001081d */
[----:B------:R-:W-:Y:S02]  /*12d20*/  IMAD.U32 R32, R20, 0x10000, RZ ;  /* 0x0001000014207824 */ /* 0x000fe400078e00ff */
[C---:B------:R-:W-:Y:S01]  /*12d30*/  FMUL.FTZ R29, R33.reuse, R94 ;  /* 0x0000005e211d7220 */ /* 0x040fe20000410000 */
[----:B------:R-:W-:Y:S01]  /*12d40*/  FMUL.FTZ R37, R33, R96 ;  /* 0x0000006021257220 */ /* 0x000fe20000410000 */
[----:B------:R-:W-:Y:S01]  /*12d50*/  FFMA.FTZ R43, R30, R43, R31 ;  /* 0x0000002b1e2b7223 */ /* 0x000fe2000001001f */
[----:B------:R-:W-:Y:S01]  /*12d60*/  LOP3.LUT R34, R34, 0xffff0000, RZ, 0xc0, !PT ;  /* 0xffff000022227812 */ /* 0x000fe200078ec0ff */
[C---:B------:R-:W-:Y:S01]  /*12d70*/  FMUL.FTZ R30, R39.reuse, R38 ;  /* 0x00000026271e7220 */ /* 0x040fe20000410000 */
[----:B------:R-:W-:Y:S01]  /*12d80*/  FFMA.FTZ R33, R36, R96, -R29 ;  /* 0x0000006024217223 */ /* 0x000fe2000001081d */
[-C--:B------:R-:W-:Y:S01]  /*12d90*/  FMUL.FTZ R42, R39, R32.reuse ;  /* 0x00000020272a7220 */ /* 0x080fe20000410000 */
[----:B------:R-:W-:Y:S01]  /*12da0*/  LOP3.LUT R31, R28, 0xffff0000, RZ, 0xc0, !PT ;  /* 0xffff00001c1f7812 */ /* 0x000fe200078ec0ff */
[----:B------:R-:W-:Y:S01]  /*12db0*/  FFMA.FTZ R30, R25, R32, -R30 ;  /* 0x00000020191e7223 */ /* 0x000fe2000001081e */
[----:B------:R-:W-:Y:S01]  /*12dc0*/  LOP3.LUT R35, R35, 0xffff0000, RZ, 0xc0, !PT ;  /* 0xffff000023237812 */ /* 0x000fe200078ec0ff */
[----:B------:R-:W-:Y:S01]  /*12dd0*/  FFMA.FTZ R42, R25, R38, R42 ;  /* 0x00000026192a7223 */ /* 0x000fe2000001002a */
[----:B------:R-:W-:Y:S01]  /*12de0*/  LOP3.LUT R29, R20, 0xffff0000, RZ, 0xc0, !PT ;  /* 0xffff0000141d7812 */ /* 0x000fe200078ec0ff */
[----:B------:R-:W-:Y:S01]  /*12df0*/  FFMA.FTZ R36, R36, R94, R37 ;  /* 0x0000005e24247223 */ /* 0x000fe20000010025 */
[----:B------:R-:W-:Y:S01]  /*12e00*/  LOP3.LUT R95, R95, 0xffff0000, RZ, 0xc0, !PT ;  /* 0xffff00005f5f7812 */ /* 0x000fe200078ec0ff */
[C---:B------:R-:W-:Y:S01]  /*12e10*/  FMUL.FTZ R25, R34.reuse, R31 ;  /* 0x0000001f22197220 */ /* 0x040fe20000410000 */
[----:B------:R-:W-:Y:S01]  /*12e20*/  LOP3.LUT R97, R97, 0xffff0000, RZ, 0xc0, !PT ;  /* 0xffff000061617812 */ /* 0x000fe200078ec0ff */
[----:B------:R-:W-:Y:S01]  /*12e30*/  FMUL.FTZ R34, R34, R29 ;  /* 0x0000001d22227220 */ /* 0x000fe20000410000 */
[----:B------:R-:W-:Y:S01]  /*12e40*/  F2FP.BF16.F32.PACK_AB R28, R43, R48 ;  /* 0x000000302b1c723e */ /* 0x000fe200000010ff */
        /* <DEDUP_REMOVED lines=11> */
[----:B------:R-:W-:Y:S02]  /*12f00*/  F2FP.BF16.F32.PACK_AB R29, R36, R45 ;  /* 0x0000002d241d723e */ /* 0x000fe400000010ff */
[----:B------:R-:W-:Y:S01]  /*12f10*/  F2FP.BF16.F32.PACK_AB R31, R20, R47 ;  /* 0x0000002f141f723e */ /* 0x000fe200000010ff */
[----:B------:R2:W-:Y:S04]  /*12f20*/  STS.128 [R49], R24 ;  /* 0x0000001831007388 */ /* 0x0005e80000000c00 */
[----:B------:R2:W-:Y:S02]  /*12f30*/  STS.128 [R3+0x10400], R28 ;  /* 0x0104001c03007388 */ /* 0x0005e40000000c00 */
.L_x_1730:
[----:B------:R-:W-:Y:S05]  /*12f40*/  BSYNC B1 ;  /* 0x0000000000017941 */ /* 0x000fea0003800000 */
.L_x_1729:
[----:B--2---:R-:W-:-:S05]  /*12f50*/  VIADD R3, R123, 0x60 ;  /* 0x000000607b037836 */ /* 0x004fca0000000000 */
[----:B------:R-:W-:-:S13]  /*12f60*/  ISETP.GE.AND P0, PT, R3, R0, PT ;  /* 0x000000000300720c */ /* 0x000fda0003f06270 */
[----:B------:R-:W-:Y:S05]  /*12f70*/  @P0 BRA `(.L_x_1700) ;  /* 0x0000000c00940947 */ /* 0x000fea0003800000 */
[----:B------:R-:W2:Y:S01]  /*12f80*/  LDC R0, c[0x0][0x3f4] ;  /* 0x0000fd00ff007b82 */ /* 0x000ea20000000800 */
[----:B------:R-:W-:Y:S01]  /*12f90*/  BSSY B1, `(.L_x_1733) ;  /* 0x0000073000017945 */ /* 0x000fe20003800000 */
[-C--:B--2---:R-:W-:Y:S02]  /*12fa0*/  ISETP.GE.AND P0, PT, R18, R0.reuse, PT ;  /* 0x000000001200720c */ /* 0x084fe40003f06270 */
[----:B------:R-:W-:-:S11]  /*12fb0*/  ISETP.GE.AND P1, PT, R203, R0, PT ;  /* 0x00000000cb00720c */ /* 0x000fd60003f26270 */
[----:B------:R-:W-:Y:S05]  /*12fc0*/  @P0 BRA `(.L_x_1734) ;  /* 0x0000000400bc0947 */ /* 0x000fea0003800000 */
[----:B01----:R-:W2:Y:S04]  /*12fd0*/  LDL R20, [R1+0x84] ;  /* 0x0000840001147983 */ /* 0x003ea80000100800 */
[----:B------:R-:W3:Y:S01]  /*12fe0*/  LDL R46, [R1+0xb0] ;  /* 0x0000b000012e7983 */ /* 0x000ee20000100800 */
[----:B------:R-:W-:Y:S01]  /*12ff0*/  IMAD.SHL.U32 R24, R3, 0x40, RZ ;  /* 0x0000004003187824 */ /* 0x000fe200078e00ff */
[----:B------:R-:W-:Y:S02]  /*13000*/  SHF.R.S32.HI R26, RZ, 0x1f, R3 ;  /* 0x0000001fff1a7819 */ /* 0x000fe40000011403 */
[----:B------:R-:W-:Y:S02]  /*13010*/  SHF.R.U64 R36, R8, 0x10, R9 ;  /* 0x0000001008247819 */ /* 0x000fe40000001209 */
[----:B------:R-:W-:-:S02]  /*13020*/  LOP3.LUT R27, R24, 0x1c0, RZ, 0xc0, !PT ;  /* 0x000001c0181b7812 */ /* 0x000fc400078ec0ff */
[----:B------:R-:W-:Y:S02]  /*13030*/  LEA.HI R26, R26, R3, RZ, 0x3 ;  /* 0x000000031a1a7211 */ /* 0x000fe400078f18ff */
[----:B------:R-:W-:Y:S02]  /*13040*/  SHF.R.U32.HI R32, RZ, 0x10, R9 ;  /* 0x00000010ff207819 */ /* 0x000fe40000011609 */
[----:B------:R-:W-:Y:S01]  /*13050*/  SHF.R.U64 R8, R72, 0x10, R73 ;  /* 0x0000001048087819 */ /* 0x000fe20000001249 */
[----:B------:R-:W-:Y:S01]  /*13060*/  IMAD.SHL.U32 R26, R26, 0x40, RZ ;  /* 0x000000401a1a7824 */ /* 0x000fe200078e00ff */
[----:B------:R-:W-:Y:S02]  /*13070*/  SHF.R.U64 R9, R74, 0x10, R75 ;  /* 0x000000104a097819 */ /* 0x000fe4000000124b */
[----:B------:R-:W-:Y:S02]  /*13080*/  SHF.R.U64 R33, R10, 0x10, R11 ;  /* 0x000000100a217819 */ /* 0x000fe4000000120b */
[----:B------:R-:W-:-:S02]  /*13090*/  LOP3.LUT R26, R26, 0xfffffe00, RZ, 0xc0, !PT ;  /* 0xfffffe001a1a7812 */ /* 0x000fc400078ec0ff */
[----:B------:R-:W-:Y:S02]  /*130a0*/  SHF.R.U32.HI R11, RZ, 0x10, R11 ;  /* 0x00000010ff0b7819 */ /* 0x000fe4000001160b */
[----:B------:R-:W-:Y:S02]  /*130b0*/  SHF.R.U32.HI R72, RZ, 0x10, R73 ;  /* 0x00000010ff487819 */ /* 0x000fe40000011649 */
[----:B------:R-:W-:Y:S02]  /*130c0*/  PRMT R39, R101, 0x5410, R8 ;  /* 0x0000541065277816 */ /* 0x000fe40000000008 */
[----:B------:R-:W-:Y:S02]  /*130d0*/  PRMT R42, R100, 0x5410, R9 ;  /* 0x00005410642a7816 */ /* 0x000fe40000000009 */
[----:B------:R-:W-:Y:S01]  /*130e0*/  PRMT R38, R98, 0x5410, R33 ;  /* 0x0000541062267816 */ /* 0x000fe20000000021 */
[----:B------:R-:W-:Y:S01]  /*130f0*/  IMAD.U32 R40, R39, 0x10000, RZ ;  /* 0x0001000027287824 */ /* 0x000fe200078e00ff */
[----:B------:R-:W-:-:S02]  /*13100*/  PRMT R36, R99, 0x5410, R36 ;  /* 0x0000541063247816 */ /* 0x000fc40000000024 */
[----:B------:R-:W-:Y:S02]  /*13110*/  PRMT R98, R98, 0x5432, R11 ;  /* 0x0000543262627816 */ /* 0x000fe4000000000b */
[----:B------:R-:W-:Y:S01]  /*13120*/  PRMT R99, R99, 0x5432, R32 ;  /* 0x0000543263637816 */ /* 0x000fe20000000020 */
[----:B------:R-:W-:Y:S01]  /*13130*/  IMAD.U32 R37, R36, 0x10000, RZ ;  /* 0x0001000024257824 */ /* 0x000fe200078e00ff */
[----:B------:R-:W-:Y:S02]  /*13140*/  PRMT R101, R101, 0x5432, R72 ;  /* 0x0000543265657816 */ /* 0x000fe40000000048 */
[----:B------:R-:W-:Y:S02]  /*13150*/  SHF.R.U32.HI R75, RZ, 0x10, R75 ;  /* 0x00000010ff4b7819 */ /* 0x000fe4000001164b */
[----:B------:R-:W-:Y:S01]  /*13160*/  LOP3.LUT R39, R39, 0xffff0000, RZ, 0xc0, !PT ;  /* 0xffff000027277812 */ /* 0x000fe200078ec0ff */
[----:B------:R-:W-:Y:S01]  /*13170*/  IMAD.U32 R41, R101, 0x10000, RZ ;  /* 0x0001000065297824 */ /* 0x000fe200078e00ff */
[----:B------:R-:W-:-:S02]  /*13180*/  PRMT R100, R100, 0x5432, R75 ;  /* 0x0000543264647816 */ /* 0x000fc4000000004b */
        /* <DEDUP_REMOVED lines=29> */
[----:B------:R-:W-:-:S02]  /*13360*/  IMAD.U32 R27, R99, 0x10000, RZ ;  /* 0x00010000631b7824 */ /* 0x000fc400078e00ff */
[----:B------:R-:W-:Y:S01]  /*13370*/  FMUL.FTZ R47, R33, R41 ;  /* 0x00000029212f7220 */ /* 0x000fe20000410000 */
[C---:B------:R-:W-:Y:S01]  /*13380*/  FFMA.FTZ R43, R8.reuse, R37, -R43 ;  /* 0x00000025082b7223 */ /* 0x040fe2000001082b */
[----:B------:R-:W-:Y:S02]  /*13390*/  IMAD.U32 R35, R31, 0x10000, RZ ;  /* 0x000100001f237824 */ /* 0x000fe400078e00ff */
[----:B------:R-:W-:Y:S01]  /*133a0*/  FFMA.FTZ R45, R8, R40, R45 ;  /* 0x00000028082d7223 */ /* 0x000fe2000001002d */
[----:B------:R-:W-:Y:S02]  /*133b0*/  IMAD.U32 R37, R100, 0x10000, RZ ;  /* 0x0001000064257824 */ /* 0x000fe400078e00ff */
[-C--:B------:R-:W-:Y:S01]  /*133c0*/  FMUL.FTZ R33, R33, R27.reuse ;  /* 0x0000001b21217220 */ /* 0x080fe20000410000 */
[----:B------:R-:W-:Y:S02]  /*133d0*/  IMAD.U32 R8, R98, 0x10000, RZ ;  /* 0x0001000062087824 */ /* 0x000fe400078e00ff */
[C---:B------:R-:W-:Y:S01]  /*133e0*/  FFMA.FTZ R47, R10.reuse, R27, -R47 ;  /* 0x0000001b0a2f7223 */ /* 0x040fe2000001082f */
[C---:B------:R-:W-:Y:S01]  /*133f0*/  FMUL.FTZ R27, R35.reuse, R37 ;  /* 0x00000025231b7220 */ /* 0x040fe20000410000 */
[----:B------:R-:W-:Y:S01]  /*13400*/  FFMA.FTZ R33, R10, R41, R33 ;  /* 0x000000290a217223 */ /* 0x000fe20000010021 */
[----:B------:R-:W-:Y:S01]  /*13410*/  FMUL.FTZ R40, R35, R8 ;  /* 0x0000000823287220 */ /* 0x000fe20000410000 */
[----:B------:R-:W-:-:S02]  /*13420*/  IMAD.U32 R34, R30, 0x10000, RZ ;  /* 0x000100001e227824 */ /* 0x000fc400078e00ff */
[----:B------:R-:W-:Y:S01]  /*13430*/  FFMA.FTZ R35, R32, R8, -R27 ;  /* 0x0000000820237223 */ /* 0x000fe2000001081b */
[----:B------:R-:W-:Y:S01]  /*13440*/  FMUL.FTZ R8, R28, R39 ;  /* 0x000000271c087220 */ /* 0x000fe20000410000 */
[----:B------:R-:W-:Y:S02]  /*13450*/  IMAD.U32 R10, R42, 0x10000, RZ ;  /* 0x000100002a0a7824 */ /* 0x000fe400078e00ff */
[-C--:B------:R-:W-:Y:S01]  /*13460*/  FMUL.FTZ R28, R28, R36.reuse ;  /* 0x000000241c1c7220 */ /* 0x080fe20000410000 */
[----:B------:R-:W-:Y:S01]  /*13470*/  LOP3.LUT R30, R30, 0xffff0000, RZ, 0xc0, !PT ;  /* 0xffff00001e1e7812 */ /* 0x000fe200078ec0ff */
[----:B------:R-:W-:Y:S01]  /*13480*/  FFMA.FTZ R36, R9, R36, -R8 ;  /* 0x0000002409247223 */ /* 0x000fe20000010808 */
[----:B------:R-:W-:Y:S01]  /*13490*/  LOP3.LUT R99, R99, 0xffff0000, RZ, 0xc0, !PT ;  /* 0xffff000063637812 */ /* 0x000fe200078ec0ff */
[----:B------:R-:W-:Y:S02]  /*134a0*/  IMAD.U32 R8, R38, 0x10000, RZ ;  /* 0x0001000026087824 */ /* 0x000fe400078e00ff */
[----:B------:R-:W-:Y:S01]  /*134b0*/  FMUL.FTZ R44, R34, R10 ;  /* 0x0000000a222c7220 */ /* 0x000fe20000410000 */
[----:B------:R-:W-:Y:S01]  /*134c0*/  LOP3.LUT R42, R42, 0xffff0000, RZ, 0xc0, !PT ;  /* 0xffff00002a2a7812 */ /* 0x000fe200078ec0ff */
[----:B------:R-:W-:Y:S01]  /*134d0*/  FFMA.FTZ R37, R32, R37, R40 ;  /* 0x0000002520257223 */ /* 0x000fe20000010028 */
[----:B------:R-:W-:Y:S01]  /*134e0*/  LOP3.LUT R31, R31, 0xffff0000, RZ, 0xc0, !PT ;  /* 0xffff00001f1f7812 */ /* 0x000fe200078ec0ff */
[-C--:B------:R-:W-:Y:S01]  /*134f0*/  FMUL.FTZ R34, R34, R8.reuse ;  /* 0x0000000822227220 */ /* 0x080fe20000410000 */
[----:B------:R-:W-:Y:S01]  /*13500*/  LOP3.LUT R38, R38, 0xffff0000, RZ, 0xc0, !PT ;  /* 0xffff000026267812 */ /* 0x000fe200078ec0ff */
[----:B------:R-:W-:Y:S01]  /*13510*/  FFMA.FTZ R44, R11, R8, -R44 ;  /* 0x000000080b2c7223 */ /* 0x000fe2000001082c */
[----:B------:R-:W-:Y:S01]  /*13520*/  LOP3.LUT R100, R100, 0xffff0000, RZ, 0xc0, !PT ;  /* 0xffff000064647812 */ /* 0x000fe200078ec0ff */
[C---:B------:R-:W-:Y:S01]  /*13530*/  FMUL.FTZ R27, R29.reuse, R101 ;  /* 0x000000651d1b7220 */ /* 0x040fe20000410000 */
[----:B------:R-:W-:Y:S01]  /*13540*/  LOP3.LUT R98, R98, 0xffff0000, RZ, 0xc0, !PT ;  /* 0xffff000062627812 */ /* 0x000fe200078ec0ff */
[----:B------:R-:W-:Y:S01]  /*13550*/  FMUL.FTZ R40, R29, R99 ;  /* 0x000000631d287220 */ /* 0x000fe20000410000 */
[----:B------:R-:W-:Y:S01]  /*13560*/  FFMA.FTZ R28, R9, R39, R28 ;  /* 0x00000027091c7223 */ /* 0x000fe2000001001c */
[C---:B------:R-:W-:Y:S01]  /*13570*/  FMUL.FTZ R8, R30.reuse, R42 ;  /* 0x0000002a1e087220 */ /* 0x040fe20000410000 */
[----:B------:R-:W-:Y:S01]  /*13580*/  FMUL.FTZ R9, R30, R38 ;  /* 0x000000261e097220 */ /* 0x000fe20000410000 */
[C---:B------:R-:W-:Y:S01]  /*13590*/  FMUL.FTZ R29, R31.reuse, R100 ;  /* 0x000000641f1d7220 */ /* 0x040fe20000410000 */
[----:B------:R-:W-:Y:S01]  /*135a0*/  FMUL.FTZ R31, R31, R98 ;  /* 0x000000621f1f7220 */ /* 0x000fe20000410000 */
[----:B------:R-:W-:Y:S01]  /*135b0*/  FFMA.FTZ R34, R11, R10, R34 ;  /* 0x0000000a0b227223 */ /* 0x000fe20000010022 */
[----:B------:R-:W-:Y:S01]  /*135c0*/  FFMA.FTZ R32, R24, R99, -R27 ;  /* 0x0000006318207223 */ /* 0x000fe2000001081b */
[C---:B------:R-:W-:Y:S01]  /*135d0*/  FFMA.FTZ R11, R25.reuse, R38, -R8 ;  /* 0x00000026190b7223 */ /* 0x040fe20000010808 */
[----:B------:R-:W-:Y:S01]  /*135e0*/  FFMA.FTZ R27, R25, R42, R9 ;  /* 0x0000002a191b7223 */ /* 0x000fe20000010009 */
        /* <DEDUP_REMOVED lines=13> */
.L_x_1734:
[----:B------:R-:W-:Y:S05]  /*136c0*/  BSYNC B1 ;  /* 0x0000000000017941 */ /* 0x000fea0003800000 */
.L_x_1733:
[----:B------:R-:W-:Y:S05]  /*136d0*/  @P1 BRA `(.L_x_1700) ;  /* 0x0000000400bc1947 */ /* 0x000fea0003800000 */
[----:B--2---:R-:W2:Y:S04]  /*136e0*/  LDL R9, [R1+0xa4] ;  /* 0x0000a40001097983 */ /* 0x004ea80000100800 */
[----:B0-----:R-:W3:Y:S01]  /*136f0*/  LDL R35, [R1+0xac] ;  /* 0x0000ac0001237983 */ /* 0x001ee20000100800 */
[----:B------:R-:W-:Y:S01]  /*13700*/  IMAD.SHL.U32 R8, R3, 0x40, RZ ;  /* 0x0000004003087824 */ /* 0x000fe200078e00ff */
[----:B------:R-:W-:Y:S02]  /*13710*/  SHF.R.S32.HI R10, RZ, 0x1f, R3 ;  /* 0x0000001fff0a7819 */ /* 0x000fe40000011403 */
[----:B------:R-:W-:Y:S02]  /*13720*/  SHF.R.U64 R31, R12, 0x10, R13 ;  /* 0x000000100c1f7819 */ /* 0x000fe4000000120d */
[----:B------:R-:W-:-:S02]  /*13730*/  LOP3.LUT R11, R8, 0x1c0, RZ, 0xc0, !PT ;  /* 0x000001c0080b7812 */ /* 0x000fc400078ec0ff */
[----:B------:R-:W-:Y:S02]  /*13740*/  LEA.HI R10, R10, R3, RZ, 0x3 ;  /* 0x000000030a0a7211 */ /* 0x000fe400078f18ff */
[----:B------:R-:W-:Y:S02]  /*13750*/  SHF.R.U64 R3, R4, 0x10, R5 ;  /* 0x0000001004037819 */ /* 0x000fe40000001205 */
[----:B-1----:R-:W-:Y:S01]  /*13760*/  SHF.R.U64 R20, R6, 0x10, R7 ;  /* 0x0000001006147819 */ /* 0x002fe20000001207 */
[----:B------:R-:W-:Y:S01]  /*13770*/  IMAD.SHL.U32 R10, R10, 0x40, RZ ;  /* 0x000000400a0a7824 */ /* 0x000fe200078e00ff */
[----:B------:R-:W-:Y:S02]  /*13780*/  SHF.R.U64 R4, R14, 0x10, R15 ;  /* 0x000000100e047819 */ /* 0x000fe4000000120f */
[----:B------:R-:W-:Y:S02]  /*13790*/  SHF.R.U32.HI R5, RZ, 0x10, R5 ;  /* 0x00000010ff057819 */ /* 0x000fe40000011605 */
[----:B------:R-:W-:-:S02]  /*137a0*/  LOP3.LUT R10, R10, 0xfffffe00, RZ, 0xc0, !PT ;  /* 0xfffffe000a0a7812 */ /* 0x000fc400078ec0ff */
[----:B------:R-:W-:Y:S02]  /*137b0*/  SHF.R.U32.HI R6, RZ, 0x10, R7 ;  /* 0x00000010ff067819 */ /* 0x000fe40000011607 */
[----:B------:R-:W-:Y:S02]  /*137c0*/  PRMT R31, R86, 0x5410, R31 ;  /* 0x00005410561f7816 */ /* 0x000fe4000000001f */
[----:B------:R-:W-:Y:S02]  /*137d0*/  SHF.R.U32.HI R13, RZ, 0x10, R13 ;  /* 0x00000010ff0d7819 */ /* 0x000fe4000001160d */
[----:B------:R-:W-:Y:S01]  /*137e0*/  PRMT R28, R84, 0x5410, R3 ;  /* 0x00005410541c7816 */ /* 0x000fe20000000003 */
[----:B------:R-:W-:Y:S01]  /*137f0*/  IMAD.U32 R32, R31, 0x10000, RZ ;  /* 0x000100001f207824 */ /* 0x000fe200078e00ff */
[----:B------:R-:W-:Y:S02]  /*13800*/  PRMT R29, R21, 0x5410, R20 ;  /* 0x00005410151d7816 */ /* 0x000fe40000000014 */
[----:B------:R-:W-:Y:S01]  /*13810*/  PRMT R33, R85, 0x5410, R4 ;  /* 0x0000541055217816 */ /* 0x000fe20000000004 */
[----:B------:R-:W-:Y:S01]  /*13820*/  IMAD.U32 R30, R28, 0x10000, RZ ;  /* 0x000100001c1e7824 */ /* 0x000fe200078e00ff */
[----:B------:R-:W-:-:S02]  /*13830*/  PRMT R84, R84, 0x5432, R5 ;  /* 0x0000543254547816 */ /* 0x000fc40000000005 */
[----:B------:R-:W-:Y:S02]  /*13840*/  PRMT R21, R21, 0x5432, R6 ;  /* 0x0000543215157816 */ /* 0x000fe40000000006 */
[----:B------:R-:W-:Y:S02]  /*13850*/  PRMT R86, R86, 0x5432, R13 ;  /* 0x0000543256567816 */ /* 0x000fe4000000000d */
[----:B------:R-:W-:Y:S02]  /*13860*/  SHF.R.U32.HI R14, RZ, 0x10, R15 ;  /* 0x00000010ff0e7819 */ /* 0x000fe4000001160f */
[----:B------:R-:W-:Y:S01]  /*13870*/  LOP3.LUT R31, R31, 0xffff0000, RZ, 0xc0, !PT ;  /* 0xffff00001f1f7812 */ /* 0x000fe200078ec0ff */
[----:B------:R-:W-:Y:S01]  /*13880*/  IMAD.U32 R34, R86, 0x10000, RZ ;  /* 0x0001000056227824 */ /* 0x000fe200078e00ff */
[----:B------:R-:W-:Y:S02]  /*13890*/  PRMT R85, R85, 0x5432, R14 ;  /* 0x0000543255557816 */ /* 0x000fe4000000000e */
        /* <DEDUP_REMOVED lines=30> */
[----:B------:R-:W-:Y:S02]  /*13a80*/  IMAD.U32 R30, R84, 0x10000, RZ ;  /* 0x00010000541e7824 */ /* 0x000fe400078e00ff */
[----:B------:R-:W-:Y:S01]  /*13a90*/  FFMA.FTZ R38, R3, R32, R38 ;  /* 0x0000002003267223 */ /* 0x000fe20000010026 */
[----:B------:R-:W-:Y:S01]  /*13aa0*/  IMAD.U32 R11, R85, 0x10000, RZ ;  /* 0x00010000550b7824 */ /* 0x000fe200078e00ff */
[----:B------:R-:W-:Y:S01]  /*13ab0*/  LOP3.LUT R15, R26, 0xffff0000, RZ, 0xc0, !PT ;  /* 0xffff00001a0f7812 */ /* 0x000fe200078ec0ff */
[----:B------:R-:W-:Y:S02]  /*13ac0*/  IMAD.U32 R3, R21, 0x10000, RZ ;  /* 0x0001000015037824 */ /* 0x000fe400078e00ff */
[-C--:B------:R-:W-:Y:S01]  /*13ad0*/  FMUL.FTZ R32, R13, R30.reuse ;  /* 0x0000001e0d207220 */ /* 0x080fe20000410000 */
[C---:B------:R-:W-:Y:S01]  /*13ae0*/  FFMA.FTZ R40, R5.reuse, R30, -R40 ;  /* 0x0000001e05287223 */ /* 0x040fe20000010828 */
[C---:B------:R-:W-:Y:S01]  /*13af0*/  FMUL.FTZ R30, R20.reuse, R11 ;  /* 0x0000000b141e7220 */ /* 0x040fe20000410000 */
[-C--:B------:R-:W-:Y:S01]  /*13b00*/  FMUL.FTZ R20, R20, R3.reuse ;  /* 0x0000000314147220 */ /* 0x080fe20000410000 */
[----:B------:R-:W-:Y:S01]  /*13b10*/  FFMA.FTZ R32, R5, R34, R32 ;  /* 0x0000002205207223 */ /* 0x000fe20000010020 */
[----:B------:R-:W-:Y:S01]  /*13b20*/  LOP3.LUT R5, R84, 0xffff0000, RZ, 0xc0, !PT ;  /* 0xffff000054057812 */ /* 0x000fe200078ec0ff */
[C---:B------:R-:W-:Y:S01]  /*13b30*/  FFMA.FTZ R30, R9.reuse, R3, -R30 ;  /* 0x00000003091e7223 */ /* 0x040fe2000001081e */
[----:B------:R-:W-:Y:S01]  /*13b40*/  FFMA.FTZ R20, R9, R11, R20 ;  /* 0x0000000b09147223 */ /* 0x000fe20000010014 */
[----:B------:R-:W-:Y:S01]  /*13b50*/  LOP3.LUT R9, R86, 0xffff0000, RZ, 0xc0, !PT ;  /* 0xffff000056097812 */ /* 0x000fe200078ec0ff */
[----:B------:R-:W-:Y:S01]  /*13b60*/  FMUL.FTZ R11, R12, R31 ;  /* 0x0000001f0c0b7220 */ /* 0x000fe20000410000 */
[----:B------:R-:W-:Y:S01]  /*13b70*/  LOP3.LUT R3, R28, 0xffff0000, RZ, 0xc0, !PT ;  /* 0xffff00001c037812 */ /* 0x000fe200078ec0ff */
[----:B------:R-:W-:Y:S01]  /*13b80*/  IMAD.U32 R14, R26, 0x10000, RZ ;  /* 0x000100001a0e7824 */ /* 0x000fe200078e00ff */
[----:B------:R-:W-:Y:S01]  /*13b90*/  LOP3.LUT R26, R27, 0xffff0000, RZ, 0xc0, !PT ;  /* 0xffff00001b1a7812 */ /* 0x000fe200078ec0ff */
[C---:B------:R-:W-:Y:S01]  /*13ba0*/  FMUL.FTZ R27, R24.reuse, R9 ;  /* 0x00000009181b7220 */ /* 0x040fe20000410000 */
[----:B------:R-:W-:Y:S01]  /*13bb0*/  FMUL.FTZ R24, R24, R5 ;  /* 0x0000000518187220 */ /* 0x000fe20000410000 */
[-C--:B------:R-:W-:Y:S01]  /*13bc0*/  FMUL.FTZ R25, R12, R3.reuse ;  /* 0x000000030c197220 */ /* 0x080fe20000410000 */
[----:B------:R-:W-:Y:S01]  /*13bd0*/  FFMA.FTZ R13, R4, R3, -R11 ;  /* 0x00000003040d7223 */ /* 0x000fe2000001080b */
[----:B------:R-:W-:-:S02]  /*13be0*/  IMAD.U32 R11, R33, 0x10000, RZ ;  /* 0x00010000210b7824 */ /* 0x000fc400078e00ff */
[----:B------:R-:W-:Y:S01]  /*13bf0*/  FFMA.FTZ R5, R8, R5, -R27 ;  /* 0x0000000508057223 */ /* 0x000fe2000001081b */
[----:B------:R-:W-:Y:S02]  /*13c00*/  IMAD.U32 R3, R29, 0x10000, RZ ;  /* 0x000100001d037824 */ /* 0x000fe400078e00ff */
[----:B------:R-:W-:Y:S01]  /*13c10*/  FFMA.FTZ R25, R4, R31, R25 ;  /* 0x0000001f04197223 */ /* 0x000fe20000010019 */
[----:B------:R-:W-:Y:S01]  /*13c20*/  FFMA.FTZ R9, R8, R9, R24 ;  /* 0x0000000908097223 */ /* 0x000fe20000010018 */
[C---:B------:R-:W-:Y:S01]  /*13c30*/  FMUL.FTZ R31, R14.reuse, R11 ;  /* 0x0000000b0e1f7220 */ /* 0x040fe20000410000 */
[-C--:B------:R-:W-:Y:S01]  /*13c40*/  FMUL.FTZ R27, R14, R3.reuse ;  /* 0x000000030e1b7220 */ /* 0x080fe20000410000 */
[----:B------:R-:W-:Y:S02]  /*13c50*/  LOP3.LUT R8, R33, 0xffff0000, RZ, 0xc0, !PT ;  /* 0xffff000021087812 */ /* 0x000fe400078ec0ff */
[----:B------:R-:W-:Y:S01]  /*13c60*/  LOP3.LUT R85, R85, 0xffff0000, RZ, 0xc0, !PT ;  /* 0xffff000055557812 */ /* 0x000fe200078ec0ff */
[C---:B------:R-:W-:Y:S01]  /*13c70*/  FFMA.FTZ R31, R6.reuse, R3, -R31 ;  /* 0x00000003061f7223 */ /* 0x040fe2000001081f */
[----:B------:R-:W-:Y:S01]  /*13c80*/  LOP3.LUT R4, R29, 0xffff0000, RZ, 0xc0, !PT ;  /* 0xffff00001d047812 */ /* 0x000fe200078ec0ff */
[----:B------:R-:W-:Y:S01]  /*13c90*/  FFMA.FTZ R27, R6, R11, R27 ;  /* 0x0000000b061b7223 */ /* 0x000fe2000001001b */
[----:B------:R-:W-:Y:S01]  /*13ca0*/  LOP3.LUT R21, R21, 0xffff0000, RZ, 0xc0, !PT ;  /* 0xffff000015157812 */ /* 0x000fe200078ec0ff */
[C---:B------:R-:W-:Y:S01]  /*13cb0*/  FMUL.FTZ R6, R15.reuse, R8 ;  /* 0x000000080f067220 */ /* 0x040fe20000410000 */
[C---:B------:R-:W-:Y:S01]  /*13cc0*/  FMUL.FTZ R3, R26.reuse, R85 ;  /* 0x000000551a037220 */ /* 0x040fe20000410000 */
[----:B------:R-:W-:Y:S01]  /*13cd0*/  FMUL.FTZ R15, R15, R4 ;  /* 0x000000040f0f7220 */ /* 0x000fe20000410000 */
[----:B------:R-:W-:Y:S01]  /*13ce0*/  F2FP.BF16.F32.PACK_AB R5, R5, R40 ;  /* 0x000000280505723e */ /* 0x000fe200000010ff */
        /* <DEDUP_REMOVED lines=8> */
[----:B------:R-:W-:Y:S02]  /*13d70*/  F2FP.BF16.F32.PACK_AB R8, R25, R38 ;  /* 0x000000261908723e */ /* 0x000fe400000010ff */
[----:B------:R-:W-:Y:S01]  /*13d80*/  F2FP.BF16.F32.PACK_AB R9, R9, R32 ;  /* 0x000000200909723e */ /* 0x000fe200000010ff */
[----:B------:R3:W-:Y:S01]  /*13d90*/  STS.128 [R35], R4 ;  /* 0x0000000423007388 */ /* 0x0007e20000000c00 */
[----:B------:R-:W-:Y:S02]  /*13da0*/  F2FP.BF16.F32.PACK_AB R10, R12, R27 ;  /* 0x0000001b0c0a723e */ /* 0x000fe400000010ff */
[----:B------:R-:W-:-:S05]  /*13db0*/  F2FP.BF16.F32.PACK_AB R11, R11, R20 ;  /* 0x000000140b0b723e */ /* 0x000fca00000010ff */
[----:B------:R3:W-:Y:S02]  /*13dc0*/  STS.128 [R0+0x10400], R8 ;  /* 0x0104000800007388 */ /* 0x0007e40000000c00 */
.L_x_1700:
[----:B------:R-:W-:Y:S05]  /*13dd0*/  BSYNC B0 ;  /* 0x0000000000007941 */ /* 0x000fea0003800000 */
.L_x_1660:
        /* <DEDUP_REMOVED lines=8> */
.L_x_1657:
[----:B01-3--:R-:W3:Y:S02]  /*13e60*/  LDL R0, [R1+0x68] ;  /* 0x0000680001007983 */ /* 0x00bee40000100800 */
[----:B---3--:R-:W-:-:S13]  /*13e70*/  R2UR UR4, R0 ;  /* 0x00000000000472ca */ /* 0x008fda00000e0000 */
[----:B------:R-:W-:-:S05]  /*13e80*/  IMAD.U32 R0, RZ, RZ, UR4 ;  /* 0x00000004ff007e24 */ /* 0x000fca000f8e00ff */
[----:B------:R-:W-:-:S13]  /*13e90*/  ISETP.NE.AND P0, PT, R0, 0x3, PT ;  /* 0x000000030000780c */ /* 0x000fda0003f05270 */
[----:B------:R-:W-:Y:S05]  /*13ea0*/  @!P0 BRA `(.L_x_1735) ;  /* 0x0000000000048947 */ /* 0x000fea0003800000 */
[----:B------:R-:W-:Y:S01]  /*13eb0*/  BPT.TRAP 0x1 ;  /* 0x000000040000795c */ /* 0x000fe20000300000 */
.L_x_1735:
[----:B------:R-:W-:Y:S01]  /*13ec0*/  IMAD R0, R202, 0x8, R17 ;  /* 0x00000008ca007824 */ /* 0x000fe200078e0211 */
[----:B------:R-:W-:-:S04]  /*13ed0*/  SHF.L.U32 R5, R218, 0x1f, RZ ;  /* 0x0000001fda057819 */ /* 0x000fc800000006ff */
[----:B------:R0:W1:Y:S01]  /*13ee0*/  SYNCS.PHASECHK.TRANS64.TRYWAIT P1, [R0+URZ+0x30830], R5 ;  /* 0x03083005000075a7 */ /* 0x000062000802017f */
[----:B------:R-:W-:Y:S05]  /*13ef0*/  @!P0 BRA `(.L_x_1736) ;  /* 0x0000000000048947 */ /* 0x000fea0003800000 */
[----:B------:R-:W-:Y:S01]  /*13f00*/  BPT.TRAP 0x1 ;  /* 0x000000040000795c */ /* 0x000fe20000300000 */
.L_x_1736:
[----:B------:R-:W-:Y:S01]  /*13f10*/  VIADD R3, R17, 0x20400 ;  /* 0x0002040011037836 */ /* 0x000fe20000000000 */
[----:B------:R-:W-:Y:S01]  /*13f20*/  LOP3.LUT R6, R2, 0x10000, RZ, 0xfc, !PT ;  /* 0x0001000002067812 */ /* 0x000fe200078efcff */
[----:B------:R-:W-:-:S03]  /*13f30*/  IMAD.MOV.U32 R7, RZ, RZ, 0x40000040 ;  /* 0x40000040ff077424 */ /* 0x000fc600078e00ff */
[----:B------:R-:W-:-:S04]  /*13f40*/  SHF.R.U32.HI R3, RZ, 0x4, R3 ;  /* 0x00000004ff037819 */ /* 0x000fc80000011603 */
[----:B------:R-:W-:-:S04]  /*13f50*/  LOP3.LUT R3, R3, 0x3fff, RZ, 0xc0, !PT ;  /* 0x00003fff03037812 */ /* 0x000fc800078ec0ff */
[----:B------:R-:W-:-:S05]  /*13f60*/  LOP3.LUT R2, R3, 0x10000, RZ, 0xfc, !PT ;  /* 0x0001000003027812 */ /* 0x000fca00078efcff */
[----:B------:R3:W-:Y:S01]  /*13f70*/  STL [R1+0x54], R2 ;  /* 0x0000540201007387 */ /* 0x0007e20000100800 */
[----:B-1----:R-:W-:Y:S05]  /*13f80*/  @P1 BRA `(.L_x_1737) ;  /* 0x0000000000081947 */ /* 0x002fea0003800000 */
[----:B------:R-:W1:Y:S02]  /*13f90*/  SYNCS.PHASECHK.TRANS64.TRYWAIT P1, [R0+URZ+0x30830], R5 ;  /* 0x03083005000075a7 */ /* 0x000e64000802017f */
[----:B-1----:R-:W-:Y:S05]  /*13fa0*/  @!P1 BRA `(.L_x_1738) ;  /* 0x000001b4005c9947 */ /* 0x002fea0003800000 */
.L_x_1737:
[----:B---3--:R-:W3:Y:S01]  /*13fb0*/  LDL R2, [R1+0x54] ;  /* 0x0000540001027983 */ /* 0x008ee20000100800 */
[----:B------:R-:W-:Y:S01]  /*13fc0*/  IMAD.MOV.U32 R3, RZ, RZ, 0x40000040 ;  /* 0x40000040ff037424 */ /* 0x000fe200078e00ff */
[----:B------:R-:W-:Y:S05]  /*13fd0*/  WARPSYNC.ALL ;  /* 0x0000000000007948 */ /* 0x000fea0003800000 */
[C---:B------:R-:W-:Y:S01]  /*13fe0*/  R2UR UR4, R6.reuse ;  /* 0x00000000060472ca */ /* 0x040fe200000e0000 */
[----:B--2-45:R-:W-:Y:S01]  /*13ff0*/  WARPGROUP.ARRIVE ;  /* 0x00000000000079c5 */ /* 0x034fe20000000000 */
[----:B------:R-:W-:Y:S01]  /*14000*/  R2UR UR5, R7 ;  /* 0x00000000070572ca */ /* 0x000fe200000e0000 */
[----:B------:R-:W-:Y:S01]  /*14010*/  VIADD R62, R6, 0x2 ;  /* 0x00000002063e7836 */ /* 0x000fe20000000000 */
[----:B------:R-:W-:Y:S01]  /*14020*/  R2UR UR7, R3 ;  /* 0x00000000030772ca */ /* 0x000fe200000e0000 */
[----:B------:R-:W-:-:S02]  /*14030*/  IMAD.MOV.U32 R63, RZ, RZ, 0x40000040 ;  /* 0x40000040ff3f7424 */ /* 0x000fc400078e00ff */
[----:B01----:R-:W-:Y:S02]  /*14040*/  IMAD.MOV.U32 R5, RZ, RZ, 0x40000040 ;  /* 0x40000040ff057424 */ /* 0x003fe400078e00ff */
[C---:B------:R-:W-:Y:S01]  /*14050*/  VIADD R60, R6.reuse, 0x4 ;  /* 0x00000004063c7836 */ /* 0x040fe20000000000 */
[----:B------:R0:W-:Y:S01]  /*14060*/  STL.64 [R1+0x40], R62 ;  /* 0x0000403e01007387 */ /* 0x0001e20000100a00 */
[----:B------:R-:W-:Y:S02]  /*14070*/  IMAD.MOV.U32 R61, RZ, RZ, 0x40000040 ;  /* 0x40000040ff3d7424 */ /* 0x000fe400078e00ff */
[C---:B------:R-:W-:Y:S02]  /*14080*/  VIADD R58, R6.reuse, 0x6 ;  /* 0x00000006063a7836 */ /* 0x040fe40000000000 */
[----:B------:R-:W-:Y:S01]  /*14090*/  IMAD.MOV.U32 R59, RZ, RZ, 0x40000040 ;  /* 0x40000040ff3b7424 */ /* 0x000fe200078e00ff */
[----:B------:R0:W-:Y:S01]  /*140a0*/  STL.64 [R1+0x38], R60 ;  /* 0x0000383c01007387 */ /* 0x0001e20000100a00 */
[----:B------:R-:W-:-:S02]  /*140b0*/  VIADD R56, R6, 0x400 ;  /* 0x0000040006387836 */ /* 0x000fc40000000000 */
[----:B------:R-:W-:Y:S01]  /*140c0*/  IMAD.MOV.U32 R57, RZ, RZ, 0x40000040 ;  /* 0x40000040ff397424 */ /* 0x000fe200078e00ff */
[----:B------:R0:W-:Y:S01]  /*140d0*/  STL.64 [R1+0x30], R58 ;  /* 0x0000303a01007387 */ /* 0x0001e20000100a00 */
[C---:B------:R-:W-:Y:S02]  /*140e0*/  VIADD R10, R6.reuse, 0x402 ;  /* 0x00000402060a7836 */ /* 0x040fe40000000000 */
[----:B------:R-:W-:Y:S01]  /*140f0*/  IMAD.MOV.U32 R11, RZ, RZ, 0x40000040 ;  /* 0x40000040ff0b7424 */ /* 0x000fe200078e00ff */
[----:B------:R0:W-:Y:S01]  /*14100*/  STL.64 [R1+0x28], R56 ;  /* 0x0000283801007387 */ /* 0x0001e20000100a00 */
[C---:B------:R-:W-:Y:S02]  /*14110*/  VIADD R216, R6.reuse, 0x404 ;  /* 0x0000040406d87836 */ /* 0x040fe40000000000 */
[----:B------:R-:W-:Y:S01]  /*14120*/  IMAD.MOV.U32 R217, RZ, RZ, 0x40000040 ;  /* 0x40000040ffd97424 */ /* 0x000fe200078e00ff */
[----:B------:R0:W-:Y:S01]  /*14130*/  STL.64 [R1+0x20], R10 ;  /* 0x0000200a01007387 */ /* 0x0001e20000100a00 */
[----:B------:R-:W-:-:S02]  /*14140*/  VIADD R214, R6, 0x406 ;  /* 0x0000040606d67836 */ /* 0x000fc40000000000 */
[----:B------:R-:W-:Y:S02]  /*14150*/  IMAD.MOV.U32 R215, RZ, RZ, 0x40000040 ;  /* 0x40000040ffd77424 */ /* 0x000fe400078e00ff */
[C---:B------:R-:W-:Y:S02]  /*14160*/  VIADD R212, R6.reuse, 0x800 ;  /* 0x0000080006d47836 */ /* 0x040fe40000000000 */
[----:B------:R-:W-:Y:S02]  /*14170*/  IMAD.MOV.U32 R213, RZ, RZ, 0x40000040 ;  /* 0x40000040ffd57424 */ /* 0x000fe400078e00ff */
[C---:B------:R-:W-:Y:S02]  /*14180*/  VIADD R210, R6.reuse, 0x802 ;  /* 0x0000080206d27836 */ /* 0x040fe40000000000 */
[----:B------:R-:W-:Y:S02]  /*14190*/  IMAD.MOV.U32 R211, RZ, RZ, 0x40000040 ;  /* 0x40000040ffd37424 */ /* 0x000fe400078e00ff */
        /* <DEDUP_REMOVED lines=10> */
[----:B------:R-:W-:Y:S02]  /*14240*/  VIADD R8, R6, 0xc06 ;  /* 0x00000c0606087836 */ /* 0x000fe40000000000 */
[----:B------:R-:W-:Y:S02]  /*14250*/  IMAD.MOV.U32 R9, RZ, RZ, 0x40000040 ;  /* 0x40000040ff097424 */ /* 0x000fe400078e00ff */
[----:B------:R-:W-:-:S02]  /*14260*/  IMAD.MOV.U32 R3, RZ, RZ, 0x40000040 ;  /* 0x40000040ff037424 */ /* 0x000fc400078e00ff */
[----:B---3--:R-:W-:-:S04]  /*14270*/  IMAD R2, R202, 0x800, R2 ;  /* 0x00000800ca027824 */ /* 0x008fc800078e0202 */
[C---:B------:R-:W-:Y:S01]  /*14280*/  VIADD R4, R2.reuse, 0x2 ;  /* 0x0000000202047836 */ /* 0x040fe20000000000 */
[----:B------:R-:W-:-:S13]  /*14290*/  R2UR UR6, R2 ;  /* 0x00000000020672ca */ /* 0x000fda00000e0000 */
[----:B------:R-:W-:Y:S01]  /*142a0*/  HGMMA.64x64x16.F32.BF16 R24, gdesc[UR4], RZ, !UPT, gsb0 ;  /* 0x00e00000041879f0 */ /* 0x000fe2000c0018ff */
[----:B------:R-:W-:Y:S02]  /*142b0*/  R2UR UR4, R62 ;  /* 0x000000003e0472ca */ /* 0x000fe400000e0000 */
[----:B------:R-:W-:Y:S02]  /*142c0*/  R2UR UR5, R63 ;  /* 0x000000003f0572ca */ /* 0x000fe400000e0000 */
[----:B------:R-:W-:Y:S01]  /*142d0*/  R2UR UR6, R4 ;  /* 0x00000000040672ca */ /* 0x000fe200000e0000 */
[----:B------:R-:W-:Y:S01]  /*142e0*/  VIADD R4, R2, 0x4 ;  /* 0x0000000402047836 */ /* 0x000fe20000000000 */
[----:B------:R-:W-:Y:S01]  /*142f0*/  R2UR UR7, R5 ;  /* 0x00000000050772ca */ /* 0x000fe200000e0000 */
[----:B------:R-:W-:Y:S01]  /*14300*/  IMAD.MOV.U32 R5, RZ, RZ, 0x40000040 ;  /* 0x40000040ff057424 */ /* 0x000fe200078e00ff */
[----:B------:R-:W-:Y:S02]  /*14310*/  WARPGROUP.DEPBAR.LE gsb0, 0x0 ;  /* 0x00008000000079c5 */ /* 0x000fe40000010000 */
[----:B------:R-:W-:-:S09]  /*14320*/  WARPGROUP.ARRIVE ;  /* 0x00000000000079c5 */ /* 0x000fd20000000000 */
[----:B------:R-:W-:Y:S01]  /*14330*/  HGMMA.64x64x16.F32.BF16 R24, gdesc[UR4], R24, gsb0 ;  /* 0x00e00000041879f0 */ /* 0x000fe20008001818 */
        /* <DEDUP_REMOVED lines=102> */
[C---:B------:R-:W-:Y:S01]  /*149a0*/  VIADD R4, R2.reuse, 0x604 ;  /* 0x0000060402047836 */ /* 0x040fe20000000000 */
[----:B------:R-:W-:Y:S01]  /*149b0*/  R2UR UR7, R5 ;  /* 0x00000000050772ca */ /* 0x000fe200000e0000 */
[----:B------:R-:W-:Y:S02]  /*149c0*/  IMAD.MOV.U32 R5, RZ, RZ, 0x40000040 ;  /* 0x40000040ff057424 */ /* 0x000fe400078e00ff */
[----:B------:R-:W-:Y:S01]  /*149d0*/  VIADD R2, R2, 0x606 ;  /* 0x0000060602027836 */ /* 0x000fe20000000000 */
[----:B------:R-:W-:-:S02]  /*149e0*/  WARPGROUP.DEPBAR.LE gsb0, 0x0 ;  /* 0x00008000000079c5 */ /* 0x000fc40000010000 */
[----:B------:R-:W-:-:S07]  /*149f0*/  WARPGROUP.ARRIVE ;  /* 0x00000000000079c5 */ /* 0x000fce0000000000 */
[----:B------:R-:W-:Y:S01]  /*14a00*/  HGMMA.64x64x16.F32.BF16 R24, gdesc[UR4], R24, gsb0 ;  /* 0x00e00000041879f0 */ /* 0x000fe20008001818 */
[----:B------:R-:W-:Y:S02]  /*14a10*/  R2UR UR4, R12 ;  /* 0x000000000c0472ca */ /* 0x000fe400000e0000 */
[----:B------:R-:W-:Y:S02]  /*14a20*/  R2UR UR5, R13 ;  /* 0x000000000d0572ca */ /* 0x000fe400000e0000 */
[----:B------:R-:W-:Y:S02]  /*14a30*/  R2UR UR6, R4 ;  /* 0x00000000040672ca */ /* 0x000fe400000e0000 */
[----:B------:R-:W-:Y:S01]  /*14a40*/  R2UR UR7, R5 ;  /* 0x00000000050772ca */ /* 0x000fe200000e0000 */
[----:B------:R-:W-:Y:S02]  /*14a50*/  WARPGROUP.DEPBAR.LE gsb0, 0x0 ;  /* 0x00008000000079c5 */ /* 0x000fe40000010000 */
[----:B------:R-:W-:-:S10]  /*14a60*/  WARPGROUP.ARRIVE ;  /* 0x00000000000079c5 */ /* 0x000fd40000000000 */
[----:B------:R-:W-:Y:S01]  /*14a70*/  HGMMA.64x64x16.F32.BF16 R24, gdesc[UR4], R24, gsb0 ;  /* 0x00e00000041879f0 */ /* 0x000fe20008001818 */
[----:B------:R-:W-:Y:S02]  /*14a80*/  R2UR UR4, R8 ;  /* 0x00000000080472ca */ /* 0x000fe400000e0000 */
[----:B------:R-:W-:Y:S02]  /*14a90*/  R2UR UR5, R9 ;  /* 0x00000000090572ca */ /* 0x000fe400000e0000 */
[----:B------:R-:W-:Y:S02]  /*14aa0*/  R2UR UR6, R2 ;  /* 0x00000000020672ca */ /* 0x000fe400000e0000 */
[----:B------:R-:W-:Y:S01]  /*14ab0*/  R2UR UR7, R3 ;  /* 0x00000000030772ca */ /* 0x000fe200000e0000 */
[----:B------:R-:W-:Y:S02]  /*14ac0*/  WARPGROUP.DEPBAR.LE gsb0, 0x0 ;  /* 0x00008000000079c5 */ /* 0x000fe40000010000 */
[----:B------:R-:W-:-:S10]  /*14ad0*/  WARPGROUP.ARRIVE ;  /* 0x00000000000079c5 */ /* 0x000fd40000000000 */
[----:B------:R-:W-:Y:S03]  /*14ae0*/  HGMMA.64x64x16.F32.BF16 R24, gdesc[UR4], R24, gsb0 ;  /* 0x00e00000041879f0 */ /* 0x000fe60008001818 */
[----:B------:R-:W-:Y:S02]  /*14af0*/  WARPGROUP.DEPBAR.LE gsb0, 0x0 ;  /* 0x00008000000079c5 */ /* 0x000fe40000010000 */
[----:B0-----:R-:W-:Y:S05]  /*14b00*/  @!P0 BRA `(.L_x_1739) ;  /* 0x0000000000048947 */ /* 0x001fea0003800000 */
[----:B------:R-:W-:Y:S01]  /*14b10*/  BPT.TRAP 0x1 ;  /* 0x000000040000795c */ /* 0x000fe20000300000 */
.L_x_1739:
[----:B------:R-:W2:Y:S01]  /*14b20*/  LDL R2, [R1+0x78] ;  /* 0x0000780001027983 */ /* 0x000ea20000100800 */
[----:B------:R-:W0:Y:S01]  /*14b30*/  LDC R78, c[0x0][0x448] ;  /* 0x00011200ff4e7b82 */ /* 0x000e220000000800 */
[----:B------:R-:W-:Y:S02]  /*14b40*/  ULDC UR4, c[0x0][0x9d8] ;  /* 0x0002760000047ab9 */ /* 0x000fe40000000800 */
[----:B------:R-:W2:Y:S04]  /*14b50*/  LDL R76, [R1+0x5c] ;  /* 0x00005c00014c7983 */ /* 0x000ea80000100800 */
[----:B------:R-:W3:Y:S01]  /*14b60*/  LDL R65, [R1+0xc] ;  /* 0x00000c0001417983 */ /* 0x000ee20000100800 */
[----:B0-----:R-:W-:-:S13]  /*14b70*/  ISETP.NE.AND P1, PT, R78, 0x1, PT ;  /* 0x000000014e00780c */ /* 0x001fda0003f25270 */
[----:B------:R-:W0:Y:S08]  /*14b80*/  @P1 LDC R3, c[0x0][0x44c] ;  /* 0x00011300ff031b82 */ /* 0x000e300000000800 */
[----:B------:R-:W1:Y:S01]  /*14b90*/  @P1 LDC R11, c[0x0][0x450] ;  /* 0x00011400ff0b1b82 */ /* 0x000e620000000800 */
[----:B------:R-:W-:Y:S01]  /*14ba0*/  FMUL.FTZ R64, R48, UR4 ;  /* 0x0000000430407c20 */ /* 0x000fe20008410000 */
[----:B------:R-:W-:-:S02]  /*14bb0*/  VIADD R0, R0, 0x30840 ;  /* 0x0003084000007836 */ /* 0x000fc40000000000 */
[----:B------:R-:W-:Y:S02]  /*14bc0*/  IMAD.MOV.U32 R66, RZ, RZ, -0x40 ;  /* 0xffffffc0ff427424 */ /* 0x000fe400078e00ff */
        /* <DEDUP_REMOVED lines=16> */
[----:B------:R-:W-:-:S02]  /*14cd0*/  IMAD R66, R93, R66, 0x40 ;  /* 0x000000405d427424 */ /* 0x000fc400078e0242 */
        /* <DEDUP_REMOVED lines=15> */
[----:B------:R-:W-:-:S02]  /*14dd0*/  ULDC UR4, c[0x0][0x9dc] ;  /* 0x0002770000047ab9 */ /* 0x000fc40000000800 */
[----:B------:R-:W-:Y:S01]  /*14de0*/  ULOP3.LUT UR5, URZ, UR4, URZ, 0x33, !UPT ;  /* 0x000000043f057292 */ /* 0x000fe2000f8e333f */
[----:B------:R-:W-:-:S04]  /*14df0*/  LOP3.LUT R16, R16, 0xffffffbf, RZ, 0xc0, !PT ;  /* 0xffffffbf10107812 */ /* 0x000fc800078ec0ff */
[----:B------:R-:W-:Y:S01]  /*14e00*/  @P1 LOP3.LUT R16, R16, 0x40, RZ, 0xfc, !PT ;  /* 0x0000004010101812 */ /* 0x000fe200078efcff */
        /* <DEDUP_REMOVED lines=22> */
[----:B------:R-:W1:Y:S01]  /*14f70*/  MUFU.TANH R33, R33 ;  /* 0x0000002100217308 */ /* 0x000e620000002400 */
[----:B--2---:R-:W-:-:S04]  /*14f80*/  IMAD.IADD R48, R2, 0x1, R76 ;  /* 0x0000000102307824 */ /* 0x004fc800078e024c */
[----:B0-----:R-:W-:-:S05]  /*14f90*/  @P1 IMAD.HI.U32 R2, R48, R3, RZ ;  /* 0x0000000330021227 */ /* 0x001fca00078e00ff */
[----:B-1----:R-:W-:Y:S02]  /*14fa0*/  @P1 SHF.R.U32.HI R48, RZ, R11, R2 ;  /* 0x0000000bff301219 */ /* 0x002fe40000011602 */
[----:B------:R-:W0:Y:S01]  /*14fb0*/  LDC.64 R10, c[0x0][0x9e0] ;  /* 0x00027800ff0a7b82 */ /* 0x000e220000000a00 */
[----:B---3--:R-:W-:-:S04]  /*14fc0*/  PRMT R2, R65, 0x654, R0 ;  /* 0x0000065441027816 */ /* 0x008fc80000000000 */
[----:B------:R1:W-:Y:S01]  /*14fd0*/  SYNCS.ARRIVE.TRANS64.RED.A1T0 RZ, [R2+URZ], RZ ;  /* 0x000000ff02ff79a7 */ /* 0x0003e2000810043f */
[----:B------:R-:W2:Y:S01]  /*14fe0*/  SHFL.IDX PT, R70, R48, RZ, 0x1c1f ;  /* 0x001c1fff30467589 */ /* 0x000ea200000e0000 */
[----:B-1----:R-:W-:-:S04]  /*14ff0*/  IADD3 R2, -R225, 0x1, R66 ;  /* 0x00000001e1027810 */ /* 0x002fc80007ffe142 */
[----:B------:R-:W-:Y:S01]  /*15000*/  IADD3 R3, -R219, R2, R220 ;  /* 0x00000002db037210 */ /* 0x000fe20007ffe1dc */
[----:B------:R-:W-:-:S05]  /*15010*/  IMAD.U32 R2, RZ, RZ, UR5 ;  /* 0x00000005ff027e24 */ /* 0x000fca000f8e00ff */
[----:B------:R1:W-:Y:S01]  /*15020*/  STL [R1], R2 ;  /* 0x0000000201007387 */ /* 0x0003e20000100800 */
[----:B0-----:R-:W-:Y:S01]  /*15030*/  ISETP.GE.AND P1, PT, R11, 0x1, PT ;  /* 0x000000010b00780c */ /* 0x001fe20003f26270 */
[----:B------:R-:W0:Y:S08]  /*15040*/  MUFU.TANH R34, R34 ;  /* 0x0000002200227308 */ /* 0x000e300000002400 */
[----:B------:R-:W3:Y:S08]  /*15050*/  MUFU.TANH R64, R64 ;  /* 0x0000004000407308 */ /* 0x000ef00000002400 */
[----:B------:R-:W0:Y:S08]  /*15060*/  MUFU.TANH R63, R63 ;  /* 0x0000003f003f7308 */ /* 0x000e300000002400 */
[----:B------:R-:W0:Y:S08]  /*15070*/  MUFU.TANH R35, R35 ;  /* 0x0000002300237308 */ /* 0x000e300000002400 */
[----:B------:R-:W0:Y:S08]  /*15080*/  MUFU.TANH R36, R36 ;  /* 0x0000002400247308 */ /* 0x000e300000002400 */
[----:B------:R-:W0:Y:S08]  /*15090*/  MUFU.TANH R52, R52 ;  /* 0x0000003400347308 */ /* 0x000e300000002400 */
[----:B------:R-:W0:Y:S08]  /*150a0*/  MUFU.TANH R50, R50 ;  /* 0x0000003200327308 */ /* 0x000e300000002400 */
[----:B------:R-:W0:Y:S01]  /*150b0*/  MUFU.TANH R38, R38 ;  /* 0x0000002600267308 */ /* 0x000e220000002400 */
[----:B------:R-:W-:Y:S01]  /*150c0*/  IADD3 R67, -R225, R220, R66 ;  /* 0x000000dce1437210 */ /* 0x000fe20007ffe142 */
[----:B------:R-:W-:Y:S01]  /*150d0*/  VIADD R65, R3, UR5 ;  /* 0x0000000503417c36 */ /* 0x000fe20008000000 */
[----:B------:R-:W-:-:S05]  /*150e0*/  LOP3.LUT R16, R16, 0xffffffdf, RZ, 0xc0, !PT ;  /* 0xffffffdf10107812 */ /* 0x000fca00078ec0ff */
[----:B------:R5:W0:Y:S01]  /*150f0*/  MUFU.TANH R0, R54 ;  /* 0x0000003600007308 */ /* 0x000a220000002400 */
[----:B------:R-:W-:Y:S01]  /*15100*/  @P1 LOP3.LUT R16, R16, 0x20, RZ, 0xfc, !PT ;  /* 0x0000002010101812 */ /* 0x000fe200078efcff */
[----:B--2---:R-:W-:Y:S01]  /*15110*/  IMAD.IADD R69, R65, 0x1, R70 ;  /* 0x0000000141457824 */ /* 0x004fe200078e0246 */
[----:B------:R-:W-:Y:S01]  /*15120*/  LEA R46, R93, 0xffffffc0, 0x6 ;  /* 0xffffffc05d2e7811 */ /* 0x000fe200078e30ff */
[----:B-----5:R-:W-:-:S05]  /*15130*/  IMAD.IADD R54, R3, 0x1, R10 ;  /* 0x0000000103367824 */ /* 0x020fca00078e020a */
[----:B------:R-:W-:Y:S01]  /*15140*/  VIADDMNMX R68, R70, R54, R67, PT ;  /* 0x0000003646447246 */ /* 0x000fe20003800143 */
[----:B-1-34-:R-:W-:Y:S06]  /*15150*/  @!P1 BRA `(.L_x_1740) ;  /* 0x0000000000509947 */ /* 0x01afec0003800000 */
[----:B------:R-:W-:Y:S01]  /*15160*/  IADD3 R39, -R219, R220, R70 ;  /* 0x000000dcdb277210 */ /* 0x000fe20007ffe146 */
[----:B------:R-:W-:Y:S03]  /*15170*/  BSSY B0, `(.L_x_1741) ;  /* 0x000000e000007945 */ /* 0x000fe60003800000 */
[----:B------:R-:W-:-:S13]  /*15180*/  ISETP.GT.AND P1, PT, R39, -0x1, PT ;  /* 0xffffffff2700780c */ /* 0x000fda0003f24270 */
        /* <DEDUP_REMOVED lines=8> */
.L_x_1742:
[----:B------:R-:W-:-:S13]  /*15210*/  ISETP.NE.AND P1, PT, R11, 0x1, PT ;  /* 0x000000010b00780c */ /* 0x000fda0003f25270 */
[----:B------:R-:W1:Y:S02]  /*15220*/  @P1 LDC.64 R2, c[0x0][0x9e8] ;  /* 0x00027a00ff021b82 */ /* 0x000e640000000a00 */
[----:B-1----:R-:W-:-:S05]  /*15230*/  @P1 IMAD.HI.U32 R2, R39, R2, RZ ;  /* 0x0000000227021227 */ /* 0x002fca00078e00ff */
[----:B------:R-:W-:-:S07]  /*15240*/  @P1 SHF.R.U32.HI R39, RZ, R3, R2 ;  /* 0x00000003ff271219 */ /* 0x000fce0000011602 */
.L_x_1743:
[----:B------:R-:W-:Y:S05]  /*15250*/  BSYNC B0 ;  /* 0x0000000000007941 */ /* 0x000fea0003800000 */
.L_x_1741:
[----:B------:R-:W-:-:S04]  /*15260*/  IMAD R2, R39, R11, -R46 ;  /* 0x0000000b27027224 */ /* 0x000fc800078e0a2e */
[----:B------:R-:W-:-:S05]  /*15270*/  IMAD.IADD R2, R2, 0x1, -R225 ;  /* 0x0000000102027824 */ /* 0x000fca00078e0ae1 */
[----:B------:R-:W-:Y:S02]  /*15280*/  VIMNMX R69, R69, R2, !PT ;  /* 0x0000000245457248 */ /* 0x000fe40007fe0100 */
[----:B------:R-:W-:-:S07]  /*15290*/  VIADDMNMX R68, R2, R11, R68, PT ;  /* 0x0000000b02447246 */ /* 0x000fce0003800144 */
.L_x_1740:
        /* <DEDUP_REMOVED lines=10> */
[----:B------:R-:W-:Y:S02]  /*15340*/  FSEL R39, R56, -INF , !P4 ;  /* 0xff80000038277808 */ /* 0x000fe40006000000 */
        /* <DEDUP_REMOVED lines=37> */
[----:B------:R-:W-:Y:S01]  /*155a0*/  FSEL R49, R44, -INF , !P3 ;  /* 0xff8000002c317808 */ /* 0x000fe20005800000 */
[----:B-1----:R-:W-:Y:S01]  /*155b0*/  IMAD.IADD R44, R65, 0x1, R48 ;  /* 0x00000001412c7824 */ /* 0x002fe200078e0230 */
        /* <DEDUP_REMOVED lines=13> */
[C---:B------:R-:W-:Y:S02]  /*15690*/  ISETP.GE.AND P6, PT, R66.reuse, 0x1, PT ;  /* 0x000000014200780c */ /* 0x040fe40003fc6270 */
[----:B0-----:R-:W-:Y:S02]  /*156a0*/  FSEL R63, R63, -INF , !P3 ;  /* 0xff8000003f3f7808 */ /* 0x001fe40005800000 */
[C---:B------:R-:W-:Y:S02]  /*156b0*/  ISETP.GE.AND P3, PT, R66.reuse, 0x39, PT ;  /* 0x000000394200780c */ /* 0x040fe40003f66270 */
[----:B------:R-:W-:Y:S02]  /*156c0*/  P2R R71, PR, RZ, 0x20 ;  /* 0x00000020ff477803 */ /* 0x000fe40000000000 */
[----:B------:R-:W-:Y:S02]  /*156d0*/  ISETP.GT.AND P4, PT, R69, 0x38, !P3 ;  /* 0x000000384500780c */ /* 0x000fe40005f84270 */
[----:B------:R-:W-:-:S02]  /*156e0*/  ISETP.GE.AND P5, PT, R66, 0x3a, PT ;  /* 0x0000003a4200780c */ /* 0x000fc40003fa6270 */
[----:B------:R-:W-:Y:S02]  /*156f0*/  ISETP.LT.OR P4, PT, R68, 0x39, P4 ;  /* 0x000000394400780c */ /* 0x000fe40002781670 */
[----:B------:R-:W-:Y:S02]  /*15700*/  VIADDMNMX R54, R48, R54, R67, PT ;  /* 0x0000003630367246 */ /* 0x000fe40003800143 */
[----:B------:R-:W-:Y:S02]  /*15710*/  FSEL R55, R52, -INF , !P4 ;  /* 0xff80000034377808 */ /* 0x000fe40006000000 */
[----:B------:R-:W-:-:S04]  /*15720*/  ISETP.GT.AND P4, PT, R69, RZ, !P6 ;  /* 0x000000ff4500720c */ /* 0x000fc80007784270 */
[----:B------:R-:W-:-:S04]  /*15730*/  ISETP.LT.OR P4, PT, R68, 0x1, P4 ;  /* 0x000000014400780c */ /* 0x000fc80002781670 */
[----:B------:R-:W-:Y:S02]  /*15740*/  FSEL R24, R24, -INF , !P4 ;  /* 0xff80000018187808 */ /* 0x000fe40006000000 */
[----:B------:R-:W-:-:S04]  /*15750*/  ISETP.GT.AND P4, PT, R69, 0x39, !P5 ;  /* 0x000000394500780c */ /* 0x000fc80006f84270 */
[----:B------:R-:W-:-:S04]  /*15760*/  ISETP.LT.OR P4, PT, R68, 0x3a, P4 ;  /* 0x0000003a4400780c */ /* 0x000fc80002781670 */
[----:B------:R-:W-:Y:S02]  /*15770*/  FSEL R69, R50, -INF , !P4 ;  /* 0xff80000032457808 */ /* 0x000fe40006000000 */
[----:B------:R-:W-:-:S13]  /*15780*/  ISETP.GE.AND P4, PT, R11, 0x1, PT ;  /* 0x000000010b00780c */ /* 0x000fda0003f86270 */
[----:B------:R-:W-:Y:S05]  /*15790*/  @!P4 BRA `(.L_x_1744) ;  /* 0x000000000050c947 */ /* 0x000fea0003800000 */
[----:B------:R-:W-:Y:S01]  /*157a0*/  IADD3 R65, -R219, R220, R48 ;  /* 0x000000dcdb417210 */ /* 0x000fe20007ffe130 */
[----:B------:R-:W-:Y:S03]  /*157b0*/  BSSY B0, `(.L_x_1745) ;  /* 0x000000e000007945 */ /* 0x000fe60003800000 */
        /* <DEDUP_REMOVED lines=9> */
.L_x_1746:
[----:B------:R-:W-:-:S13]  /*15850*/  ISETP.NE.AND P4, PT, R11, 0x1, PT ;  /* 0x000000010b00780c */ /* 0x000fda0003f85270 */
[----:B------:R-:W0:Y:S02]  /*15860*/  @P4 LDC.64 R2, c[0x0][0x9e8] ;  /* 0x00027a00ff024b82 */ /* 0x000e240000000a00 */
[----:B0-----:R-:W-:-:S05]  /*15870*/  @P4 IMAD.HI.U32 R2, R65, R2, RZ ;  /* 0x0000000241024227 */ /* 0x001fca00078e00ff */
[----:B------:R-:W-:-:S07]  /*15880*/  @P4 SHF.R.U32.HI R65, RZ, R3, R2 ;  /* 0x00000003ff414219 */ /* 0x000fce0000011602 */
.L_x_1747:
[----:B------:R-:W-:Y:S05]  /*15890*/  BSYNC B0 ;  /* 0x0000000000007941 */ /* 0x000fea0003800000 */
.L_x_1745:
[----:B------:R-:W-:-:S04]  /*158a0*/  IMAD R46, R65, R11, -R46 ;  /* 0x0000000b412e7224 */ /* 0x000fc800078e0a2e */
[----:B------:R-:W-:-:S05]  /*158b0*/  IMAD.IADD R3, R46, 0x1, -R225 ;  /* 0x000000012e037824 */ /* 0x000fca00078e0ae1 */
[----:B------:R-:W-:Y:S02]  /*158c0*/  VIMNMX R44, R44, R3, !PT ;  /* 0x000000032c2c7248 */ /* 0x000fe40007fe0100 */
[----:B------:R-:W-:-:S07]  /*158d0*/  VIADDMNMX R54, R3, R11, R54, PT ;  /* 0x0000000b03367246 */ /* 0x000fce0003800136 */
.L_x_1744:
[----:B------:R-:W-:Y:S01]  /*158e0*/  ISETP.GT.AND P1, PT, R44, 0x1, !P1 ;  /* 0x000000012c00780c */ /* 0x000fe20004f24270 */
[----:B------:R-:W-:Y:S01]  /*158f0*/  ULDC UR4, c[0x0][0x988] ;  /* 0x0002620000047ab9 */ /* 0x000fe20000000800 */
[----:B------:R-:W-:Y:S02]  /*15900*/  FMNMX.FTZ R2, R24, R39, !PT ;  /* 0x0000002718027209 */ /* 0x000fe40007810000 */
        /* <DEDUP_REMOVED lines=34> */
[----:B------:R-:W-:Y:S01]  /*15b30*/  ISETP.GT.AND P2, PT, R44, 0x8, !P2 ;  /* 0x000000082c00780c */ /* 0x000fe20005744270 */
[----:B------:R-:W0:Y:S01]  /*15b40*/  SHFL.BFLY PT, R2, R3, 0x2, 0x1f ;  /* 0x0c401f0003027f89 */ /* 0x000e2200000e0000 */
[C---:B------:R-:W-:Y:S02]  /*15b50*/  ISETP.LT.OR P1, PT, R54.reuse, 0x1a, P1 ;  /* 0x0000001a3600780c */ /* 0x040fe40000f21670 */
[----:B------:R-:W-:Y:S02]  /*15b60*/  ISETP.LT.OR P2, PT, R54, 0x9, P2 ;  /* 0x000000093600780c */ /* 0x000fe40001741670 */
[----:B------:R-:W-:Y:S02]  /*15b70*/  FSEL R71, R30, -INF , !P1 ;  /* 0xff8000001e477808 */ /* 0x000fe40004800000 */
[----:B------:R-:W-:Y:S02]  /*15b80*/  ISETP.NE.AND P1, PT, R72, RZ, PT ;  /* 0x000000ff4800720c */ /* 0x000fe40003f25270 */
[----:B------:R-:W-:-:S02]  /*15b90*/  ISETP.GT.AND P6, PT, R44, RZ, !P6 ;  /* 0x000000ff2c00720c */ /* 0x000fc400077c4270 */
[----:B------:R-:W-:Y:S02]  /*15ba0*/  ISETP.GT.AND P1, PT, R44, 0x20, !P1 ;  /* 0x000000202c00780c */ /* 0x000fe40004f24270 */
[----:B------:R-:W-:Y:S02]  /*15bb0*/  FSEL R25, R25, -INF , !P2 ;  /* 0xff80000019197808 */ /* 0x000fe40005000000 */
[----:B------:R-:W-:Y:S02]  /*15bc0*/  ISETP.LT.OR P1, PT, R54, 0x21, P1 ;  /* 0x000000213600780c */ /* 0x000fe40000f21670 */
[----:B------:R-:W-:Y:S02]  /*15bd0*/  ISETP.NE.AND P2, PT, R73, RZ, PT ;  /* 0x000000ff4900720c */ /* 0x000fe40003f45270 */
[----:B------:R-:W-:Y:S02]  /*15be0*/  FSEL R31, R31, -INF , !P1 ;  /* 0xff8000001f1f7808 */ /* 0x000fe40004800000 */
[----:B------:R-:W-:-:S02]  /*15bf0*/  ISETP.NE.AND P1, PT, R62, RZ, PT ;  /* 0x000000ff3e00720c */ /* 0x000fc40003f25270 */
[----:B------:R-:W-:Y:S02]  /*15c00*/  ISETP.LT.OR P6, PT, R54, 0x1, P6 ;  /* 0x000000013600780c */ /* 0x000fe400037c1670 */
[----:B------:R-:W-:Y:S02]  /*15c10*/  ISETP.GT.AND P1, PT, R44, 0x21, !P1 ;  /* 0x000000212c00780c */ /* 0x000fe40004f24270 */
[----:B------:R-:W-:Y:S02]  /*15c20*/  FSEL R26, R4, -INF , !P6 ;  /* 0xff800000041a7808 */ /* 0x000fe40007000000 */
[----:B------:R-:W-:Y:S02]  /*15c30*/  ISETP.LT.OR P1, PT, R54, 0x22, P1 ;  /* 0x000000223600780c */ /* 0x000fe40000f21670 */
[----:B------:R-:W-:Y:S02]  /*15c40*/  FMNMX.FTZ R30, R26, R5, !PT ;  /* 0x000000051a1e7209 */ /* 0x000fe40007810000 */
[----:B------:R-:W-:-:S02]  /*15c50*/  FSEL R73, R32, -INF , !P1 ;  /* 0xff80000020497808 */ /* 0x000fc40004800000 */
[----:B0-----:R-:W-:Y:S01]  /*15c60*/  FMNMX.FTZ R32, R3, R2, !PT ;  /* 0x0000000203207209 */ /* 0x001fe20007810000 */
[----:B------:R-:W-:Y:S01]  /*15c70*/  IMAD.U32 R2, RZ, RZ, UR4 ;  /* 0x00000004ff027e24 */ /* 0x000fe2000f8e00ff */
[----:B------:R-:W-:Y:S02]  /*15c80*/  FMNMX.FTZ R30, R25, R30, !PT ;  /* 0x0000001e191e7209 */ /* 0x000fe40007810000 */
[----:B------:R-:W-:Y:S01]  /*15c90*/  ISETP.GT.AND P1, PT, R44, 0x28, !P2 ;  /* 0x000000282c00780c */ /* 0x000fe20005724270 */
[----:B------:R-:W0:Y:S01]  /*15ca0*/  SHFL.BFLY PT, R77, R32, 0x1, 0x1f ;  /* 0x0c201f00204d7f89 */ /* 0x000e2200000e0000 */
[----:B------:R-:W-:Y:S02]  /*15cb0*/  FMNMX.FTZ R30, R65, R30, !PT ;  /* 0x0000001e411e7209 */ /* 0x000fe40007810000 */
[----:B------:R-:W-:Y:S02]  /*15cc0*/  ISETP.LT.OR P1, PT, R54, 0x29, P1 ;  /* 0x000000293600780c */ /* 0x000fe40000f21670 */
[----:B------:R-:W-:-:S02]  /*15cd0*/  FMNMX.FTZ R30, R27, R30, !PT ;  /* 0x0000001e1b1e7209 */ /* 0x000fc40007810000 */
[----:B------:R-:W-:Y:S02]  /*15ce0*/  ISETP.NE.AND P4, PT, R74, RZ, PT ;  /* 0x000000ff4a00720c */ /* 0x000fe40003f85270 */
[----:B------:R-:W-:Y:S02]  /*15cf0*/  FMNMX.FTZ R30, R67, R30, !PT ;  /* 0x0000001e431e7209 */ /* 0x000fe40007810000 */
[----:B------:R-:W-:Y:S02]  /*15d00*/  FSEL R33, R33, -INF , !P1 ;  /* 0xff80000021217808 */ /* 0x000fe40004800000 */
[----:B------:R-:W-:Y:S02]  /*15d10*/  ISETP.GT.AND P1, PT, R44, 0x29, !P4 ;  /* 0x000000292c00780c */ /* 0x000fe40006724270 */
[----:B------:R-:W-:Y:S02]  /*15d20*/  FMNMX.FTZ R30, R29, R30, !PT ;  /* 0x0000001e1d1e7209 */ /* 0x000fe40007810000 */
[----:B------:R-:W-:-:S02]  /*15d30*/  ISETP.LT.OR P1, PT, R54, 0x2a, P1 ;  /* 0x0000002a3600780c */ /* 0x000fc40000f21670 */
[----:B------:R-:W-:Y:S02]  /*15d40*/  FMNMX.FTZ R30, R71, R30, !PT ;  /* 0x0000001e471e7209 */ /* 0x000fe40007810000 */
[----:B------:R-:W-:Y:S02]  /*15d50*/  FSEL R75, R34, -INF , !P1 ;  /* 0xff800000224b7808 */ /* 0x000fe40004800000 */
[----:B------:R-:W-:Y:S02]  /*15d60*/  ISETP.NE.AND P2, PT, R40, RZ, PT ;  /* 0x000000ff2800720c */ /* 0x000fe40003f45270 */
[----:B0-----:R-:W-:Y:S02]  /*15d70*/  FMNMX.FTZ R4, R32, R77, !PT ;  /* 0x0000004d20047209 */ /* 0x001fe40007810000 */
[----:B------:R-:W-:Y:S02]  /*15d80*/  FMNMX.FTZ R30, R31, R30, !PT ;  /* 0x0000001e1f1e7209 */ /* 0x000fe40007810000 */
[C---:B------:R-:W-:Y:S01]  /*15d90*/  FSETP.NEU.FTZ.AND P1, PT, R4.reuse, -INF , PT ;  /* 0xff8000000400780b */ /* 0x040fe20003f3d000 */
[----:B------:R-:W-:Y:S01]  /*15da0*/  FMUL.FTZ R28, R4, R2 ;  /* 0x00000002041c7220 */ /* 0x000fe20000410000 */
[----:B------:R-:W-:-:S02]  /*15db0*/  ISETP.NE.AND P4, PT, R42, RZ, PT ;  /* 0x000000ff2a00720c */ /* 0x000fc40003f85270 */
[----:B------:R-:W-:Y:S02]  /*15dc0*/  FMNMX.FTZ R30, R73, R30, !PT ;  /* 0x0000001e491e7209 */ /* 0x000fe40007810000 */
[----:B------:R-:W-:Y:S02]  /*15dd0*/  FSEL R28, R28, RZ, P1 ;  /* 0x000000ff1c1c7208 */ /* 0x000fe40000800000 */
[C---:B------:R-:W-:Y:S02]  /*15de0*/  ISETP.GT.AND P1, PT, R44.reuse, 0x30, !P2 ;  /* 0x000000302c00780c */ /* 0x040fe40005724270 */
[----:B------:R-:W-:Y:S01]  /*15df0*/  ISETP.GT.AND P2, PT, R44, 0x31, !P4 ;  /* 0x000000312c00780c */ /* 0x000fe20006744270 */
[-CC-:B------:R-:W-:Y:S01]  /*15e00*/  FFMA.FTZ R196, R24, R2.reuse, -R28.reuse ;  /* 0x0000000218c47223 */ /* 0x180fe2000001081c */
[----:B------:R-:W-:Y:S01]  /*15e10*/  ISETP.LT.OR P1, PT, R54, 0x31, P1 ;  /* 0x000000313600780c */ /* 0x000fe20000f21670 */
[--C-:B------:R-:W-:Y:S01]  /*15e20*/  FFMA.FTZ R39, R39, R2, -R28.reuse ;  /* 0x0000000227277223 */ /* 0x100fe2000001081c */
[----:B------:R-:W-:Y:S01]  /*15e30*/  FMNMX.FTZ R30, R33, R30, !PT ;  /* 0x0000001e211e7209 */ /* 0x000fe20007810000 */
[-CC-:B------:R-:W-:Y:S01]  /*15e40*/  FFMA.FTZ R188, R45, R2.reuse, -R28.reuse ;  /* 0x000000022dbc7223 */ /* 0x180fe2000001081c */
[----:B------:R-:W-:Y:S01]  /*15e50*/  ISETP.GT.AND P3, PT, R44, 0x38, !P3 ;  /* 0x000000382c00780c */ /* 0x000fe20005f64270 */
[-CC-:B------:R-:W-:Y:S01]  /*15e60*/  FFMA.FTZ R45, R47, R2.reuse, -R28.reuse ;  /* 0x000000022f2d7223 */ /* 0x180fe2000001081c */
[----:B------:R-:W-:Y:S01]  /*15e70*/  ISETP.LT.OR P2, PT, R54, 0x32, P2 ;  /* 0x000000323600780c */ /* 0x000fe20001741670 */
[-CC-:B------:R-:W-:Y:S01]  /*15e80*/  FFMA.FTZ R198, R41, R2.reuse, -R28.reuse ;  /* 0x0000000229c67223 */ /* 0x180fe2000001081c */
[----:B------:R-:W-:Y:S01]  /*15e90*/  FSEL R35, R35, -INF , !P1 ;  /* 0xff80000023237808 */ /* 0x000fe20004800000 */
        /* <DEDUP_REMOVED lines=11> */
[----:B------:R-:W-:Y:S01]  /*15f50*/  ISETP.LT.OR P5, PT, R54, 0x3a, P5 ;  /* 0x0000003a3600780c */ /* 0x000fe20002fa1670 */
[-CC-:B------:R-:W-:Y:S01]  /*15f60*/  FFMA.FTZ R37, R37, R2.reuse, -R28.reuse ;  /* 0x0000000225257223 */ /* 0x180fe2000001081c */
[----:B------:R-:W-:Y:S01]  /*15f70*/  FSEL R79, R0, -INF , !P3 ;  /* 0xff800000004f7808 */ /* 0x000fe20005800000 */
[--C-:B------:R-:W-:Y:S01]  /*15f80*/  FFMA.FTZ R184, R53, R2, -R28.reuse ;  /* 0x0000000235b87223 */ /* 0x100fe2000001081c */
[----:B------:R-:W-:Y:S01]  /*15f90*/  FMNMX.FTZ R30, R77, R30, !PT ;  /* 0x0000001e4d1e7209 */ /* 0x000fe20007810000 */
[-CC-:B------:R-:W-:Y:S01]  /*15fa0*/  FFMA.FTZ R49, R63, R2.reuse, -R28.reuse ;  /* 0x000000023f317223 */ /* 0x180fe2000001081c */
[----:B------:R-:W-:Y:S01]  /*15fb0*/  FSEL R81, R38, -INF , !P5 ;  /* 0xff80000026517808 */ /* 0x000fe20006800000 */
[--C-:B------:R-:W-:Y:S01]  /*15fc0*/  FFMA.FTZ R186, R55, R2, -R28.reuse ;  /* 0x0000000237ba7223 */ /* 0x100fe2000001081c */
[----:B------:R-:W-:Y:S01]  /*15fd0*/  FMNMX.FTZ R30, R79, R30, !PT ;  /* 0x0000001e4f1e7209 */ /* 0x000fe20007810000 */
[----:B------:R-:W-:Y:S01]  /*15fe0*/  FFMA.FTZ R51, R69, R2, -R28 ;  /* 0x0000000245337223 */ /* 0x000fe2000001081c */
[----:B------:R-:W-:Y:S01]  /*15ff0*/  MUFU.EX2 R196, R196 ;  /* 0x000000c400c47308 */ /* 0x000fe20000000800 */
[----:B------:R-:W-:-:S02]  /*16000*/  ISETP.NE.AND P4, PT, R78, 0x1, PT ;  /* 0x000000014e00780c */ /* 0x000fc40003f85270 */
[----:B------:R-:W-:-:S05]  /*16010*/  FMNMX.FTZ R30, R81, R30, !PT ;  /* 0x0000001e511e7209 */ /* 0x000fca0007810000 */
[----:B------:R-:W0:Y:S01]  /*16020*/  SHFL.BFLY PT, R3, R30, 0x2, 0x1f ;  /* 0x0c401f001e037f89 */ /* 0x000e2200000e0000 */
[----:B------:R-:W1:Y:S05]  /*16030*/  MUFU.EX2 R39, R39 ;  /* 0x0000002700277308 */ /* 0x000e6a0000000800 */
[----:B------:R-:W2:Y:S03]  /*16040*/  @P4 LDC R40, c[0x0][0x450] ;  /* 0x00011400ff284b82 */ /* 0x000ea60000000800 */
[----:B------:R-:W3:Y:S08]  /*16050*/  MUFU.EX2 R198, R198 ;  /* 0x000000c600c67308 */ /* 0x000ef00000000800 */
[----:B------:R-:W4:Y:S01]  /*16060*/  MUFU.EX2 R41, R41 ;  /* 0x0000002900297308 */ /* 0x000f220000000800 */
[----:B0-----:R-:W-:-:S07]  /*16070*/  FMNMX.FTZ R0, R30, R3, !PT ;  /* 0x000000031e007209 */ /* 0x001fce0007810000 */
[----:B------:R-:W0:Y:S01]  /*16080*/  MUFU.EX2 R192, R192 ;  /* 0x000000c000c07308 */ /* 0x000e220000000800 */
[----:B------:R-:W5:Y:S07]  /*16090*/  SHFL.BFLY PT, R3, R0, 0x1, 0x1f ;  /* 0x0c201f0000037f89 */ /* 0x000f6e00000e0000 */
[----:B------:R-:W2:Y:S08]  /*160a0*/  MUFU.EX2 R43, R43 ;  /* 0x0000002b002b7308 */ /* 0x000eb00000000800 */
[----:B------:R-:W2:Y:S08]  /*160b0*/  MUFU.EX2 R194, R194 ;  /* 0x000000c200c27308 */ /* 0x000eb00000000800 */
[----:B------:R-:W2:Y:S01]  /*160c0*/  MUFU.EX2 R37, R37 ;  /* 0x0000002500257308 */ /* 0x000ea20000000800 */
[----:B-----5:R-:W-:-:S04]  /*160d0*/  FMNMX.FTZ R3, R0, R3, !PT ;  /* 0x0000000300037209 */ /* 0x020fc80007810000 */
[C---:B------:R-:W-:Y:S01]  /*160e0*/  FSETP.NEU.FTZ.AND P1, PT, R3.reuse, -INF , PT ;  /* 0xff8000000300780b */ /* 0x040fe20003f3d000 */
[----:B------:R-:W-:Y:S02]  /*160f0*/  FMUL.FTZ R0, R3, R2 ;  /* 0x0000000203007220 */ /* 0x000fe40000410000 */
[----:B------:R-:W-:Y:S03]  /*16100*/  MUFU.EX2 R188, R188 ;  /* 0x000000bc00bc7308 */ /* 0x000fe60000000800 */
[----:B------:R-:W-:-:S05]  /*16110*/  FSEL R28, R0, RZ, P1 ;  /* 0x000000ff001c7208 */ /* 0x000fca0000800000 */
[----:B------:R-:W-:Y:S01]  /*16120*/  MUFU.EX2 R45, R45 ;  /* 0x0000002d002d7308 */ /* 0x000fe20000000800 */
[-CC-:B------:R-:W-:Y:S01]  /*16130*/  FFMA.FTZ R197, R26, R2.reuse, -R28.reuse ;  /* 0x000000021ac57223 */ /* 0x180fe2000001081c */
[-CC-:B------:R-:W-:Y:S01]  /*16140*/  FFMA.FTZ R0, R5, R2.reuse, -R28.reuse ;  /* 0x0000000205007223 */ /* 0x180fe2000001081c */
[-CC-:B------:R-:W-:Y:S01]  /*16150*/  FFMA.FTZ R199, R25, R2.reuse, -R28.reuse ;  /* 0x0000000219c77223 */ /* 0x180fe2000001081c */
[-CC-:B------:R-:W-:Y:S01]  /*16160*/  FFMA.FTZ R24, R65, R2.reuse, -R28.reuse ;  /* 0x0000000241187223 */ /* 0x180fe2000001081c */
[-CC-:B------:R-:W-:Y:S01]  /*16170*/  FFMA.FTZ R193, R27, R2.reuse, -R28.reuse ;  /* 0x000000021bc17223 */ /* 0x180fe2000001081c */
[----:B-1----:R-:W-:Y:S01]  /*16180*/  FADD.FTZ R5, R196, R39 ;  /* 0x00000027c4057221 */ /* 0x002fe20000010000 */
[-CC-:B------:R-:W-:Y:S01]  /*16190*/  FFMA.FTZ R26, R67, R2.reuse, -R28.reuse ;  /* 0x00000002431a7223 */ /* 0x180fe2000001081c */
[----:B------:R-:W-:Y:S01]  /*161a0*/  MUFU.EX2 R197, R197 ;  /* 0x000000c500c57308 */ /* 0x000fe20000000800 */
[-CC-:B------:R-:W-:Y:S01]  /*161b0*/  FFMA.FTZ R195, R29, R2.reuse, -R28.reuse ;  /* 0x000000021dc37223 */ /* 0x180fe2000001081c */
[----:B---3--:R-:W-:Y:S01]  /*161c0*/  FADD.FTZ R34, R198, R5 ;  /* 0x00000005c6227221 */ /* 0x008fe20000010000 */
[-CC-:B------:R-:W-:Y:S01]  /*161d0*/  FFMA.FTZ R30, R71, R2.reuse, -R28.reuse ;  /* 0x00000002471e7223 */ /* 0x180fe2000001081c */
[-CC-:B------:R-:W-:Y:S01]  /*161e0*/  FFMA.FTZ R189, R31, R2.reuse, -R28.reuse ;  /* 0x000000021fbd7223 */ /* 0x180fe2000001081c */
[-C--:B------:R-:W-:Y:S01]  /*161f0*/  FFMA.FTZ R32, R73, R2.reuse, -R28 ;  /* 0x0000000249207223 */ /* 0x080fe2000001081c */
[----:B----4-:R-:W-:Y:S01]  /*16200*/  FADD.FTZ R5, R41, R34 ;  /* 0x0000002229057221 */ /* 0x010fe20000010000 */
[----:B------:R-:W1:Y:S01]  /*16210*/  @P4 LDC R29, c[0x0][0x44c] ;  /* 0x00011300ff1d4b82 */ /* 0x000e620000000800 */
[----:B------:R-:W3:Y:S01]  /*16220*/  MUFU.EX2 R0, R0 ;  /* 0x0000000000007308 */ /* 0x000ee20000000800 */
[-CC-:B------:R-:W-:Y:S01]  /*16230*/  FFMA.FTZ R191, R33, R2.reuse, -R28.reuse ;  /* 0x0000000221bf7223 */ /* 0x180fe2000001081c */
[----:B0-----:R-:W-:Y:S01]  /*16240*/  FADD.FTZ R38, R192, R5 ;  /* 0x00000005c0267221 */ /* 0x001fe20000010000 */
[-CC-:B------:R-:W-:Y:S01]  /*16250*/  FFMA.FTZ R34, R75, R2.reuse, -R28.reuse ;  /* 0x000000024b227223 */ /* 0x180fe2000001081c */
[-CC-:B------:R-:W-:Y:S01]  /*16260*/  FFMA.FTZ R185, R35, R2.reuse, -R28.reuse ;  /* 0x0000000223b97223 */ /* 0x180fe2000001081c */
[-C--:B------:R-:W-:Y:S01]  /*16270*/  FFMA.FTZ R77, R77, R2.reuse, -R28 ;  /* 0x000000024d4d7223 */ /* 0x080fe2000001081c */
[----:B--2---:R-:W-:Y:S01]  /*16280*/  FADD.FTZ R25, R43, R38 ;  /* 0x000000262b197221 */ /* 0x004fe20000010000 */
[-CC-:B------:R-:W-:Y:S01]  /*16290*/  FFMA.FTZ R79, R79, R2.reuse, -R28.reuse ;  /* 0x000000024f4f7223 */ /* 0x180fe2000001081c */
[----:B------:R-:W0:Y:S01]  /*162a0*/  MUFU.EX2 R199, R199 ;  /* 0x000000c700c77308 */ /* 0x000e220000000800 */
[----:B------:R-:W-:Y:S01]  /*162b0*/  FFMA.FTZ R81, R81, R2, -R28 ;  /* 0x0000000251517223 */ /* 0x000fe2000001081c */
[----:B------:R-:W-:Y:S01]  /*162c0*/  FADD.FTZ R38, R194, R25 ;  /* 0x00000019c2267221 */ /* 0x000fe20000010000 */
[----:B------:R-:W-:Y:S01]  /*162d0*/  IMAD.MOV.U32 R27, RZ, RZ, R76 ;  /* 0x000000ffff1b7224 */ /* 0x000fe200078e004c */
[----:B------:R-:W-:-:S02]  /*162e0*/  F2FP.BF16.F32.PACK_AB R196, R39, R196 ;  /* 0x000000c427c4723e */ /* 0x000fc400000010ff */
[----:B------:R-:W-:Y:S01]  /*162f0*/  FADD.FTZ R25, R37, R38 ;  /* 0x0000002625197221 */ /* 0x000fe20000010000 */
[----:B------:R-:W-:Y:S01]  /*16300*/  F2FP.BF16.F32.PACK_AB R198, R41, R198 ;  /* 0x000000c629c6723e */ /* 0x000fe200000010ff */
[----:B------:R-:W2:Y:S01]  /*16310*/  MUFU.EX2 R24, R24 ;  /* 0x0000001800187308 */ /* 0x000ea20000000800 */
[----:B---3--:R-:W-:Y:S01]  /*16320*/  FADD.FTZ R36, R197, R0 ;  /* 0x00000000c5247221 */ /* 0x008fe20000010000 */
[----:B------:R-:W-:Y:S01]  /*16330*/  FADD.FTZ R38, R188, R25 ;  /* 0x00000019bc267221 */ /* 0x000fe20000010000 */
[----:B------:R-:W-:Y:S02]  /*16340*/  F2FP.BF16.F32.PACK_AB R197, R0, R197 ;  /* 0x000000c500c5723e */ /* 0x000fe400000010ff */
[----:B------:R-:W-:Y:S01]  /*16350*/  F2FP.BF16.F32.PACK_AB R192, R43, R192 ;  /* 0x000000c02bc0723e */ /* 0x000fe200000010ff */
[----:B------:R-:W-:Y:S01]  /*16360*/  FADD.FTZ R25, R45, R38 ;  /* 0x000000262d197221 */ /* 0x000fe20000010000 */
[----:B-1----:R-:W-:Y:S01]  /*16370*/  @P4 IMAD.HI.U32 R29, R76, R29, RZ ;  /* 0x0000001d4c1d4227 */ /* 0x002fe200078e00ff */
[----:B------:R-:W1:Y:S03]  /*16380*/  MUFU.EX2 R193, R193 ;  /* 0x000000c100c17308 */ /* 0x000e660000000800 */
[----:B0-----:R-:W-:Y:S01]  /*16390*/  FADD.FTZ R5, R199, R36 ;  /* 0x00000024c7057221 */ /* 0x001fe20000010000 */
[----:B------:R-:W-:-:S02]  /*163a0*/  F2FP.BF16.F32.PACK_AB R194, R37, R194 ;  /* 0x000000c225c2723e */ /* 0x000fc400000010ff */
[----:B------:R-:W-:Y:S02]  /*163b0*/  @P4 SHF.R.U32.HI R27, RZ, R40, R29 ;  /* 0x00000028ff1b4219 */ /* 0x000fe4000001161d */
[----:B------:R-:W-:Y:S01]  /*163c0*/  ISETP.GE.AND P4, PT, R11, 0x1, PT ;  /* 0x000000010b00780c */ /* 0x000fe20003f86270 */
[----:B------:R-:W0:Y:S01]  /*163d0*/  MUFU.EX2 R26, R26 ;  /* 0x0000001a001a7308 */ /* 0x000e220000000800 */
[----:B--2---:R-:W-:Y:S01]  /*163e0*/  FADD.FTZ R36, R24, R5 ;  /* 0x0000000518247221 */ /* 0x004fe20000010000 */
[----:B------:R-:W-:Y:S01]  /*163f0*/  IMAD.IADD R27, R156, 0x1, R27 ;  /* 0x000000019c1b7824 */ /* 0x000fe200078e021b */
[----:B------:R-:W-:Y:S02]  /*16400*/  F2FP.BF16.F32.PACK_AB R188, R45, R188 ;  /* 0x000000bc2dbc723e */ /* 0x000fe400000010ff */
[----:B------:R-:W-:Y:S01]  /*16410*/  F2FP.BF16.F32.PACK_AB R199, R24, R199 ;  /* 0x000000c718c7723e */ /* 0x000fe200000010ff */
[----:B------:R-:W-:Y:S02]  /*16420*/  IMAD.IADD R10, R27, 0x1, R10 ;  /* 0x000000011b0a7824 */ /* 0x000fe400078e020a */
[----:B------:R-:W2:Y:S01]  /*16430*/  MUFU.EX2 R195, R195 ;  /* 0x000000c300c37308 */ /* 0x000ea20000000800 */
[----:B-1----:R-:W-:-:S07]  /*16440*/  FADD.FTZ R5, R193, R36 ;  /* 0x00000024c1057221 */ /* 0x002fce0000010000 */
[----:B------:R-:W1:Y:S01]  /*16450*/  MUFU.EX2 R30, R30 ;  /* 0x0000001e001e7308 */ /* 0x000e620000000800 */
[C---:B0-----:R-:W-:Y:S01]  /*16460*/  FADD.FTZ R36, R26.reuse, R5 ;  /* 0x000000051a247221 */ /* 0x041fe20000010000 */
[----:B------:R-:W-:-:S06]  /*16470*/  F2FP.BF16.F32.PACK_AB R193, R26, R193 ;  /* 0x000000c11ac1723e */ /* 0x000fcc00000010ff */
        /* <DEDUP_REMOVED lines=8> */
[----:B--2---:R-:W-:-:S07]  /*16500*/  FADD.FTZ R5, R189, R36 ;  /* 0x00000024bd057221 */ /* 0x004fce0000010000 */
[----:B------:R-:W2:Y:S01]  /*16510*/  MUFU.EX2 R184, R184 ;  /* 0x000000b800b87308 */ /* 0x000ea20000000800 */
[C---:B-1----:R-:W-:Y:S01]  /*16520*/  FADD.FTZ R25, R47.reuse, R38 ;  /* 0x000000262f197221 */ /* 0x042fe20000010000 */
[----:B------:R-:W-:-:S06]  /*16530*/  F2FP.BF16.F32.PACK_AB R190, R47, R190 ;  /* 0x000000be2fbe723e */ /* 0x000fcc00000010ff */
[----:B------:R-:W1:Y:S01]  /*16540*/  MUFU.EX2 R191, R191 ;  /* 0x000000bf00bf7308 */ /* 0x000e620000000800 */
[C---:B0-----:R-:W-:Y:S01]  /*16550*/  FADD.FTZ R36, R32.reuse, R5 ;  /* 0x0000000520247221 */ /* 0x041fe20000010000 */
[----:B------:R-:W-:-:S06]  /*16560*/  F2FP.BF16.F32.PACK_AB R189, R32, R189 ;  /* 0x000000bd20bd723e */ /* 0x000fcc00000010ff */
[----:B------:R-:W0:Y:S01]  /*16570*/  MUFU.EX2 R49, R49 ;  /* 0x0000003100317308 */ /* 0x000e220000000800 */
[----:B--2---:R-:W-:-:S07]  /*16580*/  FADD.FTZ R38, R184, R25 ;  /* 0x00000019b8267221 */ /* 0x004fce0000010000 */
[----:B------:R-:W2:Y:S01]  /*16590*/  MUFU.EX2 R34, R34 ;  /* 0x0000002200227308 */ /* 0x000ea20000000800 */
[----:B-1----:R-:W-:-:S07]  /*165a0*/  FADD.FTZ R5, R191, R36 ;  /* 0x00000024bf057221 */ /* 0x002fce0000010000 */
[----:B------:R-:W1:Y:S01]  /*165b0*/  MUFU.EX2 R185, R185 ;  /* 0x000000b900b97308 */ /* 0x000e620000000800 */
[C---:B0-----:R-:W-:Y:S01]  /*165c0*/  FADD.FTZ R25, R49.reuse, R38 ;  /* 0x0000002631197221 */ /* 0x041fe20000010000 */
[----:B------:R-:W-:-:S06]  /*165d0*/  F2FP.BF16.F32.PACK_AB R184, R49, R184 ;  /* 0x000000b831b8723e */ /* 0x000fcc00000010ff */
[----:B------:R-:W0:Y:S01]  /*165e0*/  MUFU.EX2 R28, R77 ;  /* 0x0000004d001c7308 */ /* 0x000e220000000800 */
[C---:B--2---:R-:W-:Y:S01]  /*165f0*/  FADD.FTZ R38, R34.reuse, R5 ;  /* 0x0000000522267221 */ /* 0x044fe20000010000 */
[----:B------:R-:W-:-:S06]  /*16600*/  F2FP.BF16.F32.PACK_AB R191, R34, R191 ;  /* 0x000000bf22bf723e */ /* 0x000fcc00000010ff */
[----:B------:R-:W2:Y:S01]  /*16610*/  MUFU.EX2 R186, R186 ;  /* 0x000000ba00ba7308 */ /* 0x000ea20000000800 */
[----:B-1----:R-:W-:-:S07]  /*16620*/  FADD.FTZ R5, R185, R38 ;  /* 0x00000026b9057221 */ /* 0x002fce0000010000 */
[----:B------:R-:W1:Y:S01]  /*16630*/  MUFU.EX2 R79, R79 ;  /* 0x0000004f004f7308 */ /* 0x000e620000000800 */
[C---:B0-----:R-:W-:Y:S01]  /*16640*/  FADD.FTZ R0, R28.reuse, R5 ;  /* 0x000000051c007221 */ /* 0x041fe20000010000 */
[----:B------:R-:W-:Y:S01]  /*16650*/  F2FP.BF16.F32.PACK_AB R185, R28, R185 ;  /* 0x000000b91cb9723e */ /* 0x000fe200000010ff */
[----:B------:R-:W-:-:S05]  /*16660*/  VIADD R5, R93, 0xfffffffe ;  /* 0xfffffffe5d057836 */ /* 0x000fca0000000000 */
[----:B------:R-:W0:Y:S01]  /*16670*/  MUFU.EX2 R51, R51 ;  /* 0x0000003300337308 */ /* 0x000e220000000800 */
[----:B--2---:R-:W-:-:S07]  /*16680*/  FADD.FTZ R40, R186, R25 ;  /* 0x00000019ba287221 */ /* 0x004fce0000010000 */
[----:B------:R-:W2:Y:S01]  /*16690*/  MUFU.EX2 R36, R81 ;  /* 0x0000005100247308 */ /* 0x000ea20000000800 */
[----:B-1----:R-:W-:Y:S01]  /*166a0*/  FADD.FTZ R221, R79, R0 ;  /* 0x000000004fdd7221 */ /* 0x002fe20000010000 */
[C---:B0-----:R-:W-:Y:S01]  /*166b0*/  FADD.FTZ R223, R51.reuse, R40 ;  /* 0x0000002833df7221 */ /* 0x041fe20000010000 */
[----:B------:R-:W-:Y:S02]  /*166c0*/  F2FP.BF16.F32.PACK_AB R186, R51, R186 ;  /* 0x000000ba33ba723e */ /* 0x000fe400000010ff */
[C---:B--2---:R-:W-:Y:S01]  /*166d0*/  FADD.FTZ R221, R36.reuse, R221 ;  /* 0x000000dd24dd7221 */ /* 0x044fe20000010000 */
[----:B------:R-:W-:Y:S01]  /*166e0*/  F2FP.BF16.F32.PACK_AB R187, R36, R79 ;  /* 0x0000004f24bb723e */ /* 0x000fe200000010ff */
[----:B------:R-:W-:Y:S06]  /*166f0*/  @!P4 BRA `(.L_x_1748) ;  /* 0x000000000048c947 */ /* 0x000fec0003800000 */
        /* <DEDUP_REMOVED lines=11> */
.L_x_1750:
[----:B------:R-:W-:-:S13]  /*167b0*/  ISETP.NE.AND P1, PT, R11, 0x1, PT ;  /* 0x000000010b00780c */ /* 0x000fda0003f25270 */
[----:B------:R-:W0:Y:S02]  /*167c0*/  @P1 LDC.64 R24, c[0x0][0x9e8] ;  /* 0x00027a00ff181b82 */ /* 0x000e240000000a00 */
[----:B0-----:R-:W-:-:S05]  /*167d0*/  @P1 IMAD.HI.U32 R24, R0, R24, RZ ;  /* 0x0000001800181227 */ /* 0x001fca00078e00ff */
[----:B------:R-:W-:-:S07]  /*167e0*/  @P1 SHF.R.U32.HI R0, RZ, R25, R24 ;  /* 0x00000019ff001219 */ /* 0x000fce0000011618 */
.L_x_1751:
[----:B------:R-:W-:Y:S05]  /*167f0*/  BSYNC B0 ;  /* 0x0000000000007941 */ /* 0x000fea0003800000 */
.L_x_1749:
[----:B------:R-:W-:-:S05]  /*16800*/  IMAD R11, R0, R11, R11 ;  /* 0x0000000b000b7224 */ /* 0x000fca00078e020b */
[----:B------:R-:W-:-:S07]  /*16810*/  VIMNMX R10, R10, R11, PT ;  /* 0x0000000b0a0a7248 */ /* 0x000fce0003fe0100 */
.L_x_1748:
[----:B------:R-:W2:Y:S01]  /*16820*/  LDL R24, [R1+0x7c] ;  /* 0x00007c0001187983 */ /* 0x000ea20000100800 */
[----:B------:R-:W-:Y:S01]  /*16830*/  SHF.R.S32.HI R11, RZ, 0x1f, R10 ;  /* 0x0000001fff0b7819 */ /* 0x000fe2000001140a */
[----:B------:R-:W-:Y:S01]  /*16840*/  BSSY B1, `(.L_x_1752) ;  /* 0x000036b000017945 */ /* 0x000fe20003800000 */
[----:B------:R-:W-:Y:S01]  /*16850*/  IMAD.MOV.U32 R0, RZ, RZ, 0x3f800000 ;  /* 0x3f800000ff007424 */ /* 0x000fe200078e00ff */
[----:B------:R-:W-:Y:S02]  /*16860*/  CS2R R150, SRZ ;  /* 0x0000000000967805 */ /* 0x000fe4000001ff00 */
[----:B------:R-:W-:Y:S01]  /*16870*/  LEA.HI R11, R11, R10, RZ, 0x6 ;  /* 0x0000000a0b0b7211 */ /* 0x000fe200078f30ff */
[----:B------:R-:W-:Y:S01]  /*16880*/  IMAD.MOV.U32 R10, RZ, RZ, 0x3f800000 ;  /* 0x3f800000ff0a7424 */ /* 0x000fe200078e00ff */
[----:B------:R-:W-:Y:S02]  /*16890*/  CS2R R148, SRZ ;  /* 0x0000000000947805 */ /* 0x000fe4000001ff00 */
[----:B------:R-:W-:-:S02]  /*168a0*/  CS2R R146, SRZ ;  /* 0x0000000000927805 */ /* 0x000fc4000001ff00 */
[----:B------:R-:W-:Y:S02]  /*168b0*/  SHF.R.S32.HI R11, RZ, 0x6, R11 ;  /* 0x00000006ff0b7819 */ /* 0x000fe4000001140b */
        /* <DEDUP_REMOVED lines=60> */
[----:B--2---:R-:W-:-:S04]  /*16c80*/  VIMNMX R24, R24, R11, !PT ;  /* 0x0000000b18187248 */ /* 0x004fc80007fe0100 */
[----:B------:R-:W-:Y:S01]  /*16c90*/  ISETP.GE.AND P1, PT, R5, R24, PT ;  /* 0x000000180500720c */ /* 0x000fe20003f26270 */
[----:B------:R0:W-:Y:S02]  /*16ca0*/  STL [R1+0x14], R24 ;  /* 0x0000141801007387 */ /* 0x0001e40000100800 */
[----:B0-----:R-:W-:-:S10]  /*16cb0*/  CS2R R24, SRZ ;  /* 0x0000000000187805 */ /* 0x001fd4000001ff00 */
[----:B------:R-:W-:Y:S05]  /*16cc0*/  @!P1 BRA `(.L_x_1753) ;  /* 0x0000003000889947 */ /* 0x000fea0003800000 */
[----:B------:R-:W-:Y:S01]  /*16cd0*/  BSSY B0, `(.L_x_1754) ;  /* 0x000031d000007945 */ /* 0x000fe20003800000 */
[----:B------:R-:W-:Y:S02]  /*16ce0*/  IMAD.MOV.U32 R0, RZ, RZ, 0x3f800000 ;  /* 0x3f800000ff007424 */ /* 0x000fe400078e00ff */
[----:B------:R-:W-:-:S07]  /*16cf0*/  IMAD.MOV.U32 R151, RZ, RZ, RZ ;  /* 0x000000ffff977224 */ /* 0x000fce00078e00ff */
.L_x_1775:
[----:B------:R-:W-:-:S05]  /*16d00*/  VIADD R222, R202, 0x1 ;  /* 0x00000001cade7836 */ /* 0x000fca0000000000 */
[----:B------:R-:W-:-:S04]  /*16d10*/  ISETP.NE.AND P1, PT, R222, 0x2, PT ;  /* 0x00000002de00780c */ /* 0x000fc80003f25270 */
[----:B------:R-:W-:Y:S02]  /*16d20*/  SEL R227, RZ, 0x1, P1 ;  /* 0x00000001ffe37807 */ /* 0x000fe40000800000 */
[----:B------:R-:W-:Y:S02]  /*16d30*/  SEL R222, R222, RZ, P1 ;  /* 0x000000ffdede7207 */ /* 0x000fe40000800000 */
[----:B------:R-:W-:Y:S01]  /*16d40*/  LOP3.LUT R227, R218, R227, RZ, 0x3c, !PT ;  /* 0x000000e3dae37212 */ /* 0x000fe200078e3cff */
[----:B------:R-:W-:Y:S06]  /*16d50*/  @!P0 BRA `(.L_x_1755) ;  /* 0x0000000000048947 */ /* 0x000fec0003800000 */
[----:B------:R-:W-:Y:S01]  /*16d60*/  BPT.TRAP 0x1 ;  /* 0x000000040000795c */ /* 0x000fe20000300000 */
.L_x_1755:
[----:B------:R-:W-:Y:S01]  /*16d70*/  IMAD R2, R222, 0x8, R17 ;  /* 0x00000008de027824 */ /* 0x000fe200078e0211 */
[----:B------:R-:W-:-:S04]  /*16d80*/  SHF.L.U32 R152, R227, 0x1f, RZ ;  /* 0x0000001fe3987819 */ /* 0x000fc800000006ff */
[----:B------:R0:W1:Y:S01]  /*16d90*/  SYNCS.PHASECHK.TRANS64.TRYWAIT P1, [R2+URZ+0x30830], R152 ;  /* 0x03083098020075a7 */ /* 0x000062000802017f */
[----:B------:R-:W-:Y:S05]  /*16da0*/  @!P0 BRA `(.L_x_1756) ;  /* 0x0000000000048947 */ /* 0x000fea0003800000 */
[----:B------:R-:W-:Y:S01]  /*16db0*/  BPT.TRAP 0x1 ;  /* 0x000000040000795c */ /* 0x000fe20000300000 */
.L_x_1756:
[----:B------:R-:W2:Y:S01]  /*16dc0*/  LDL R11, [R1+0x54] ;  /* 0x00005400010b7983 */ /* 0x000ea20000100800 */
[----:B------:R-:W-:Y:S01]  /*16dd0*/  BSSY B2, `(.L_x_1757) ;  /* 0x0000007000027945 */ /* 0x000fe20003800000 */
[----:B--2---:R-:W-:-:S04]  /*16de0*/  IMAD R11, R222, 0x800, R11 ;  /* 0x00000800de0b7824 */ /* 0x004fc800078e020b */
[C---:B------:R-:W-:Y:S02]  /*16df0*/  VIADD R156, R11.reuse, 0x2 ;  /* 0x000000020b9c7836 */ /* 0x040fe40000000000 */
[----:B------:R-:W-:Y:S01]  /*16e00*/  VIADD R155, R11, 0x4 ;  /* 0x000000040b9b7836 */ /* 0x000fe20000000000 */
[----:B-1----:R-:W-:Y:S06]  /*16e10*/  @P1 BRA `(.L_x_1758) ;  /* 0x0000000000081947 */ /* 0x002fec0003800000 */
[----:B------:R-:W1:Y:S02]  /*16e20*/  SYNCS.PHASECHK.TRANS64.TRYWAIT P1, [R2+URZ+0x30830], R152 ;  /* 0x03083098020075a7 */ /* 0x000e64000802017f */
[----:B-1----:R-:W-:Y:S05]  /*16e30*/  @!P1 BRA `(.L_x_1759) ;  /* 0x0000018400cc9947 */ /* 0x002fea0003800000 */
.L_x_1758:
[----:B------:R-:W-:Y:S05]  /*16e40*/  BSYNC B2 ;  /* 0x0000000000027941 */ /* 0x000fea0003800000 */
.L_x_1757:
[----:B------:R-:W-:Y:S04]  /*16e50*/  STL.64 [R1+0xf8], R18 ;  /* 0x0000f81201007387 */ /* 0x000fe80000100a00 */
[----:B------:R2:W-:Y:S04]  /*16e60*/  STL.64 [R1+0xf0], R16 ;  /* 0x0000f01001007387 */ /* 0x0005e80000100a00 */
[----:B--2---:R-:W2:Y:S04]  /*16e70*/  LDL.64 R16, [R1+0x38] ;  /* 0x0000380001107983 */ /* 0x004ea80000100a00 */
[----:B------:R3:W-:Y:S04]  /*16e80*/  STL.64 [R1+0xe8], R4 ;  /* 0x0000e80401007387 */ /* 0x0007e80000100a00 */
[----:B---3--:R-:W3:Y:S04]  /*16e90*/  LDL.64 R4, [R1+0x30] ;  /* 0x0000300001047983 */ /* 0x008ee80000100a00 */
[----:B------:R4:W-:Y:S04]  /*16ea0*/  STL.64 [R1+0xe0], R2 ;  /* 0x0000e00201007387 */ /* 0x0009e80000100a00 */
[----:B------:R-:W2:Y:S01]  /*16eb0*/  LDL.64 R18, [R1+0x40] ;  /* 0x0000400001127983 */ /* 0x000ea20000100a00 */
[----:B01----:R-:W-:-:S05]  /*16ec0*/  IMAD.MOV.U32 R152, RZ, RZ, R11 ;  /* 0x000000ffff987224 */ /* 0x003fca00078e000b */
[----:B------:R-:W-:Y:S01]  /*16ed0*/  R2UR UR6, R152 ;  /* 0x00000000980672ca */ /* 0x000fe200000e0000 */
[----:B------:R-:W-:Y:S01]  /*16ee0*/  IMAD.MOV.U32 R152, RZ, RZ, R156 ;  /* 0x000000ffff987224 */ /* 0x000fe200078e009c */
[----:B----4-:R-:W4:Y:S01]  /*16ef0*/  LDL.64 R2, [R1+0x28] ;  /* 0x0000280001027983 */ /* 0x010f220000100a00 */
[C---:B------:R-:W-:Y:S02]  /*16f00*/  VIADD R154, R11.reuse, 0x6 ;  /* 0x000000060b9a7836 */ /* 0x040fe40000000000 */
[----:B------:R-:W-:Y:S01]  /*16f10*/  IMAD.MOV.U32 R153, RZ, RZ, 0x40000040 ;  /* 0x40000040ff997424 */ /* 0x000fe200078e00ff */
[----:B------:R-:W-:Y:S01]  /*16f20*/  R2UR UR4, R152 ;  /* 0x00000000980472ca */ /* 0x000fe200000e0000 */
[----:B------:R-:W-:Y:S01]  /*16f30*/  IMAD.MOV.U32 R152, RZ, RZ, R155 ;  /* 0x000000ffff987224 */ /* 0x000fe200078e009b */
[----:B------:R-:W-:Y:S01]  /*16f40*/  R2UR UR10, R154 ;  /* 0x000000009a0a72ca */ /* 0x000fe200000e0000 */
[----:B------:R-:W-:Y:S02]  /*16f50*/  IMAD.MOV.U32 R155, RZ, RZ, 0x40000040 ;  /* 0x40000040ff9b7424 */ /* 0x000fe400078e00ff */
[-C--:B------:R-:W-:Y:S01]  /*16f60*/  FMUL.FTZ R24, R24, R10.reuse ;  /* 0x0000000a18187220 */ /* 0x080fe20000410000 */
[C---:B------:R-:W-:Y:S01]  /*16f70*/  VIADD R156, R11.reuse, 0x204 ;  /* 0x000002040b9c7836 */ /* 0x040fe20000000000 */
[----:B------:R-:W-:Y:S01]  /*16f80*/  R2UR UR8, R152 ;  /* 0x00000000980872ca */ /* 0x000fe200000e0000 */
[----:B------:R-:W-:Y:S01]  /*16f90*/  VIADD R152, R11, 0x200 ;  /* 0x000002000b987836 */ /* 0x000fe20000000000 */
[----:B------:R-:W-:Y:S01]  /*16fa0*/  R2UR UR11, R155 ;  /* 0x000000009b0b72ca */ /* 0x000fe200000e0000 */
[-C--:B------:R-:W-:Y:S01]  /*16fb0*/  FMUL.FTZ R25, R25, R10.reuse ;  /* 0x0000000a19197220 */ /* 0x080fe20000410000 */
[-C--:B------:R-:W-:Y:S01]  /*16fc0*/  FMUL.FTZ R28, R28, R10.reuse ;  /* 0x0000000a1c1c7220 */ /* 0x080fe20000410000 */
[----:B------:R-:W-:Y:S01]  /*16fd0*/  FMUL.FTZ R29, R29, R10 ;  /* 0x0000000a1d1d7220 */ /* 0x000fe20000410000 */
[----:B------:R-:W-:Y:S01]  /*16fe0*/  R2UR UR14, R152 ;  /* 0x00000000980e72ca */ /* 0x000fe200000e0000 */
[C---:B------:R-:W-:Y:S01]  /*16ff0*/  VIADD R152, R11.reuse, 0x206 ;  /* 0x000002060b987836 */ /* 0x040fe20000000000 */
[----:B------:R-:W-:Y:S01]  /*17000*/  R2UR UR22, R156 ;  /* 0x000000009c1672ca */ /* 0x000fe200000e0000 */
[----:B------:R-:W-:-:S02]  /*17010*/  VIADD R156, R11, 0x400 ;  /* 0x000004000b9c7836 */ /* 0x000fc40000000000 */
[-C--:B------:R-:W-:Y:S01]  /*17020*/  FMUL.FTZ R32, R32, R10.reuse ;  /* 0x0000000a20207220 */ /* 0x080fe20000410000 */
[-C--:B------:R-:W-:Y:S01]  /*17030*/  FMUL.FTZ R33, R33, R10.reuse ;  /* 0x0000000a21217220 */ /* 0x080fe20000410000 */
[-C--:B------:R-:W-:Y:S01]  /*17040*/  FMUL.FTZ R36, R36, R10.reuse ;  /* 0x0000000a24247220 */ /* 0x080fe20000410000 */
[-C--:B------:R-:W-:Y:S01]  /*17050*/  FMUL.FTZ R37, R37, R10.reuse ;  /* 0x0000000a25257220 */ /* 0x080fe20000410000 */
[-C--:B------:R-:W-:Y:S01]  /*17060*/  FMUL.FTZ R40, R40, R10.reuse ;  /* 0x0000000a28287220 */ /* 0x080fe20000410000 */
[----:B------:R-:W-:Y:S02]  /*17070*/  MOV R154, UR11 ;  /* 0x0000000b009a7c02 */ /* 0x000fe40008000f00 */
[----:B------:R-:W-:Y:S01]  /*17080*/  R2UR UR26, R152 ;  /* 0x00000000981a72ca */ /* 0x000fe200000e0000 */
[----:B------:R-:W-:Y:S02]  /*17090*/  VIADD R152, R11, 0x404 ;  /* 0x000004040b987836 */ /* 0x000fe40000000000 */
[----:B------:R-:W-:Y:S01]  /*170a0*/  FMUL.FTZ R41, R41, R10 ;  /* 0x0000000a29297220 */ /* 0x000fe20000410000 */
[----:B------:R0:W-:Y:S01]  /*170b0*/  STL [R1+0x4], R154 ;  /* 0x0000049a01007387 */ /* 0x0001e20000100800 */
        /* <DEDUP_REMOVED lines=9> */
[----:B0-----:R-:W-:Y:S02]  /*17150*/  VIADD R154, R11, 0x202 ;  /* 0x000002020b9a7836 */ /* 0x001fe40000000000 */
[-C--:B------:R-:W-:Y:S01]  /*17160*/  FMUL.FTZ R53, R53, R10.reuse ;  /* 0x0000000a35357220 */ /* 0x080fe20000410000 */
[-C--:B------:R-:W-:Y:S01]  /*17170*/  FMUL.FTZ R56, R56, R10.reuse ;  /* 0x0000000a38387220 */ /* 0x080fe20000410000 */
[-C--:B------:R-:W-:Y:S01]  /*17180*/  FMUL.FTZ R57, R57, R10.reuse ;  /* 0x0000000a39397220 */ /* 0x080fe20000410000 */
[----:B------:R-:W-:Y:S01]  /*17190*/  FMUL.FTZ R60, R60, R10 ;  /* 0x0000000a3c3c7220 */ /* 0x000fe20000410000 */
[----:B------:R-:W-:Y:S01]  /*171a0*/  R2UR UR18, R154 ;  /* 0x000000009a1272ca */ /* 0x000fe200000e0000 */
[C---:B------:R-:W-:Y:S01]  /*171b0*/  VIADD R154, R11.reuse, 0x402 ;  /* 0x000004020b9a7836 */ /* 0x040fe20000000000 */
[----:B------:R-:W-:Y:S01]  /*171c0*/  R2UR UR42, R156 ;  /* 0x000000009c2a72ca */ /* 0x000fe200000e0000 */
[C---:B------:R-:W-:Y:S01]  /*171d0*/  VIADD R156, R11.reuse, 0x602 ;  /* 0x000006020b9c7836 */ /* 0x040fe20000000000 */
        /* <DEDUP_REMOVED lines=50> */
[----:B------:R-:W4:Y:S01]  /*17500*/  LDL.64 R10, [R1+0x20] ;  /* 0x00002000010a7983 */ /* 0x000f220000100a00 */
        /* <DEDUP_REMOVED lines=63> */
[C---:B------:R-:W-:Y:S01]  /*17900*/  R2UR UR5, R153.reuse ;  /* 0x00000000990572ca */ /* 0x040fe200000e0000 */
[----:B------:R-:W4:Y:S01]  /*17910*/  LDL.LU R0, [R1+0x4] ;  /* 0x0000040001007983 */ /* 0x000f220000300800 */
[----:B------:R-:W-:Y:S01]  /*17920*/  MOV R228, UR10 ;  /* 0x0000000a00e47c02 */ /* 0x000fe20008000f00 */
[----:B------:R-:W-:Y:S01]  /*17930*/  UMOV UR10, UR4 ;  /* 0x00000004000a7c82 */ /* 0x000fe20008000000 */
[----:B------:R-:W-:Y:S01]  /*17940*/  R2UR UR7, R153 ;  /* 0x00000000990772ca */ /* 0x000fe200000e0000 */
[----:B------:R-:W-:Y:S01]  /*17950*/  IMAD.MOV.U32 R157, RZ, RZ, 0x40000040 ;  /* 0x40000040ff9d7424 */ /* 0x000fe200078e00ff */
[----:B------:R-:W-:-:S02]  /*17960*/  R2UR UR4, R6 ;  /* 0x00000000060472ca */ /* 0x000fc400000e0000 */
[----:B------:R-:W-:-:S05]  /*17970*/  R2UR UR9, R153 ;  /* 0x00000000990972ca */ /* 0x000fca00000e0000 */
[----:B------:R-:W-:Y:S01]  /*17980*/  UMOV UR11, UR5 ;  /* 0x00000005000b7c82 */ /* 0x000fe20008000000 */
[----:B------:R-:W-:Y:S02]  /*17990*/  R2UR UR5, R7 ;  /* 0x00000000070572ca */ /* 0x000fe400000e0000 */
[----:B------:R-:W-:Y:S02]  /*179a0*/  R2UR UR15, R153 ;  /* 0x00000000990f72ca */ /* 0x000fe400000e0000 */
[----:B------:R-:W-:Y:S02]  /*179b0*/  R2UR UR19, R155 ;  /* 0x000000009b1372ca */ /* 0x000fe400000e0000 */
[----:B------:R-:W-:Y:S02]  /*179c0*/  R2UR UR23, R157 ;  /* 0x000000009d1772ca */ /* 0x000fe400000e0000 */
[----:B------:R-:W-:Y:S02]  /*179d0*/  R2UR UR27, R153 ;  /* 0x00000000991b72ca */ /* 0x000fe400000e0000 */
[----:B------:R-:W-:-:S02]  /*179e0*/  R2UR UR31, R157 ;  /* 0x000000009d1f72ca */ /* 0x000fc400000e0000 */
        /* <DEDUP_REMOVED lines=10> */
[----:B------:R-:W-:-:S06]  /*17a90*/  WARPGROUP.ARRIVE ;  /* 0x00000000000079c5 */ /* 0x000fcc0000000000 */
[----:B------:R-:W-:Y:S01]  /*17aa0*/  HGMMA.64x64x16.F32.BF16 R152, gdesc[UR4], RZ, !UPT, gsb0 ;  /* 0x00e00000049879f0 */ /* 0x000fe2000c0018ff */
[----:B------:R-:W-:Y:S01]  /*17ab0*/  UMOV UR6, UR8 ;  /* 0x0000000800067c82 */ /* 0x000fe20008000000 */
[----:B------:R-:W-:Y:S01]  /*17ac0*/  UMOV UR7, UR9 ;  /* 0x0000000900077c82 */ /* 0x000fe20008000000 */
[----:B--2---:R-:W-:Y:S02]  /*17ad0*/  R2UR UR8, R18 ;  /* 0x00000000120872ca */ /* 0x004fe400000e0000 */
[----:B------:R-:W-:Y:S01]  /*17ae0*/  R2UR UR9, R19 ;  /* 0x00000000130972ca */ /* 0x000fe200000e0000 */
[----:B------:R-:W-:Y:S02]  /*17af0*/  WARPGROUP.DEPBAR.LE gsb0, 0x0 ;  /* 0x00008000000079c5 */ /* 0x000fe40000010000 */
[----:B------:R-:W-:Y:S01]  /*17b00*/  WARPGROUP.ARRIVE ;  /* 0x00000000000079c5 */ /* 0x000fe20000000000 */
[----:B------:R-:W-:Y:S01]  /*17b10*/  R2UR UR4, R16 ;  /* 0x00000000100472ca */ /* 0x000fe200000e0000 */
[----:B------:R0:W5:Y:S08]  /*17b20*/  LDL.LU.64 R18, [R1+0xf8] ;  /* 0x0000f80001127983 */ /* 0x0001700000300a00 */
[----:B------:R-:W-:Y:S01]  /*17b30*/  HGMMA.64x64x16.F32.BF16 R152, gdesc[UR8], R152, gsb0 ;  /* 0x00e00000089879f0 */ /* 0x000fe20008001898 */
[----:B------:R-:W-:-:S02]  /*17b40*/  R2UR UR5, R17 ;  /* 0x00000000110572ca */ /* 0x000fc400000e0000 */
[----:B------:R-:W-:Y:S01]  /*17b50*/  R2UR UR10, R228 ;  /* 0x00000000e40a72ca */ /* 0x000fe200000e0000 */
[----:B------:R0:W5:Y:S01]  /*17b60*/  LDL.LU.64 R16, [R1+0xf0] ;  /* 0x0000f00001107983 */ /* 0x0001620000300a00 */
[----:B------:R-:W-:Y:S02]  /*17b70*/  WARPGROUP.DEPBAR.LE gsb0, 0x0 ;  /* 0x00008000000079c5 */ /* 0x000fe40000010000 */
[----:B------:R-:W-:-:S07]  /*17b80*/  WARPGROUP.ARRIVE ;  /* 0x00000000000079c5 */ /* 0x000fce0000000000 */
[----:B------:R-:W-:Y:S01]  /*17b90*/  HGMMA.64x64x16.F32.BF16 R152, gdesc[UR4], R152, gsb0 ;  /* 0x00e00000049879f0 */ /* 0x000fe20008001898 */
[----:B---3--:R-:W-:Y:S02]  /*17ba0*/  R2UR UR8, R4 ;  /* 0x00000000040872ca */ /* 0x008fe400000e0000 */
[----:B------:R-:W-:Y:S02]  /*17bb0*/  R2UR UR9, R5 ;  /* 0x00000000050972ca */ /* 0x000fe400000e0000 */
[----:B----4-:R-:W-:Y:S01]  /*17bc0*/  R2UR UR12, R2 ;  /* 0x00000000020c72ca */ /* 0x010fe200000e0000 */
[----:B------:R0:W5:Y:S01]  /*17bd0*/  LDL.LU.64 R4, [R1+0xe8] ;  /* 0x0000e80001047983 */ /* 0x0001620000300a00 */
[----:B------:R-:W-:Y:S01]  /*17be0*/  R2UR UR11, R0 ;  /* 0x00000000000b72ca */ /* 0x000fe200000e0000 */
[----:B------:R-:W-:Y:S02]  /*17bf0*/  WARPGROUP.DEPBAR.LE gsb0, 0x0 ;  /* 0x00008000000079c5 */ /* 0x000fe40000010000 */
[----:B------:R-:W-:-:S10]  /*17c00*/  WARPGROUP.ARRIVE ;  /* 0x00000000000079c5 */ /* 0x000fd40000000000 */
[----:B------:R-:W-:Y:S01]  /*17c10*/  HGMMA.64x64x16.F32.BF16 R152, gdesc[UR8], R152, gsb0 ;  /* 0x00e00000089879f0 */ /* 0x000fe20008001898 */
[----:B------:R-:W-:Y:S02]  /*17c20*/  R2UR UR13, R3 ;  /* 0x00000000030d72ca */ /* 0x000fe400000e0000 */
[----:B------:R-:W-:Y:S01]  /*17c30*/  R2UR UR16, R10 ;  /* 0x000000000a1072ca */ /* 0x000fe200000e0000 */
[----:B------:R0:W5:Y:S01]  /*17c40*/  LDL.LU.64 R2, [R1+0xe0] ;  /* 0x0000e00001027983 */ /* 0x0001620000300a00 */
[----:B------:R-:W-:Y:S02]  /*17c50*/  WARPGROUP.DEPBAR.LE gsb0, 0x0 ;  /* 0x00008000000079c5 */ /* 0x000fe40000010000 */
[----:B------:R-:W-:-:S07]  /*17c60*/  WARPGROUP.ARRIVE ;  /* 0x00000000000079c5 */ /* 0x000fce0000000000 */
[----:B------:R-:W-:Y:S01]  /*17c70*/  HGMMA.64x64x16.F32.BF16 R152, gdesc[UR12], R152, gsb0 ;  /* 0x00e000000c9879f0 */ /* 0x000fe20008001898 */
[----:B------:R-:W-:Y:S02]  /*17c80*/  R2UR UR17, R11 ;  /* 0x000000000b1172ca */ /* 0x000fe400000e0000 */
[----:B------:R-:W-:Y:S02]  /*17c90*/  WARPGROUP.DEPBAR.LE gsb0, 0x0 ;  /* 0x00008000000079c5 */ /* 0x000fe40000010000 */
[----:B------:R-:W-:-:S09]  /*17ca0*/  WARPGROUP.ARRIVE ;  /* 0x00000000000079c5 */ /* 0x000fd20000000000 */
[----:B------:R-:W-:Y:S01]  /*17cb0*/  HGMMA.64x64x16.F32.BF16 R152, gdesc[UR16], R152, gsb0 ;  /* 0x00e00000109879f0 */ /* 0x000fe20008001898 */
[----:B------:R-:W-:Y:S02]  /*17cc0*/  R2UR UR20, R216 ;  /* 0x00000000d81472ca */ /* 0x000fe400000e0000 */
[----:B------:R-:W-:Y:S01]  /*17cd0*/  R2UR UR21, R217 ;  /* 0x00000000d91572ca */ /* 0x000fe200000e0000 */
[----:B------:R-:W-:Y:S02]  /*17ce0*/  WARPGROUP.DEPBAR.LE gsb0, 0x0 ;  /* 0x00008000000079c5 */ /* 0x000fe40000010000 */
[----:B------:R-:W-:-:S10]  /*17cf0*/  WARPGROUP.ARRIVE ;  /* 0x00000000000079c5 */ /* 0x000fd40000000000 */
        /* <DEDUP_REMOVED lines=49> */
.L_x_1760:
[----:B------:R-:W-:Y:S01]  /*18010*/  SHF.L.U32 R0, R218, 0x1f, RZ ;  /* 0x0000001fda007819 */ /* 0x000fe200000006ff */
[----:B-----5:R-:W-:-:S04]  /*18020*/  IMAD R218, R202, 0x8, R17 ;  /* 0x00000008cada7824 */ /* 0x020fc800078e0211 */
[----:B------:R0:W1:Y:S01]  /*18030*/  SYNCS.PHASECHK.TRANS64.TRYWAIT P1, [R218+URZ+0x30850], R0 ;  /* 0x03085000da0075a7 */ /* 0x000062000802017f */
[----:B------:R-:W-:Y:S05]  /*18040*/  @!P0 BRA `(.L_x_1761) ;  /* 0x0000000000048947 */ /* 0x000fea0003800000 */
[----:B------:R-:W-:Y:S01]  /*18050*/  BPT.TRAP 0x1 ;  /* 0x000000040000795c */ /* 0x000fe20000300000 */
.L_x_1761:
[----:B------:R-:W-:Y:S04]  /*18060*/  BSSY B2, `(.L_x_1762) ;  /* 0x0000004000027945 */ /* 0x000fe80003800000 */
[----:B-1----:R-:W-:Y:S05]  /*18070*/  @P1 BRA `(.L_x_1763) ;  /* 0x0000000000081947 */ /* 0x002fea0003800000 */
[----:B------:R-:W1:Y:S02]  /*18080*/  SYNCS.PHASECHK.TRANS64.TRYWAIT P1, [R218+URZ+0x30850], R0 ;  /* 0x03085000da0075a7 */ /* 0x000e64000802017f */
[----:B-1----:R-:W-:Y:S05]  /*18090*/  @!P1 BRA `(.L_x_1764) ;  /* 0x0000017400489947 */ /* 0x002fea0003800000 */
.L_x_1763:
[----:B------:R-:W-:Y:S05]  /*180a0*/  BSYNC B2 ;  /* 0x0000000000027941 */ /* 0x000fea0003800000 */
.L_x_1762:
[----:B01----:R-:W-:Y:S01]  /*180b0*/  VIADD R0, R17, 0x400 ;  /* 0x0000040011007836 */ /* 0x003fe20000000000 */
[----:B------:R-:W-:Y:S01]  /*180c0*/  WARPGROUP.ARRIVE ;  /* 0x00000000000079c5 */ /* 0x000fe20000000000 */
[----:B------:R-:W-:-:S03]  /*180d0*/  IMAD.MOV.U32 R11, RZ, RZ, 0x40000040 ;  /* 0x40000040ff0b7424 */ /* 0x000fc600078e00ff */
[----:B------:R-:W-:Y:S02]  /*180e0*/  SHF.R.U32.HI R0, RZ, 0x4, R0 ;  /* 0x00000004ff007819 */ /* 0x000fe40000011600 */
[----:B------:R-:W-:Y:S01]  /*180f0*/  R2UR UR7, R11 ;  /* 0x000000000b0772ca */ /* 0x000fe200000e0000 */
[----:B------:R-:W-:Y:S01]  /*18100*/  IMAD.MOV.U32 R11, RZ, RZ, 0x40000040 ;  /* 0x40000040ff0b7424 */ /* 0x000fe200078e00ff */
[----:B------:R-:W-:-:S04]  /*18110*/  LOP3.LUT R10, R0, 0x3fff, RZ, 0xc0, !PT ;  /* 0x00003fff000a7812 */ /* 0x000fc800078ec0ff */
[----:B------:R-:W-:-:S05]  /*18120*/  LOP3.LUT R10, R10, 0x2000000, RZ, 0xfc, !PT ;  /* 0x020000000a0a7812 */ /* 0x000fca00078efcff */
[----:B------:R-:W-:-:S05]  /*18130*/  IMAD R10, R202, 0x800, R10 ;  /* 0x00000800ca0a7824 */ /* 0x000fca00078e020a */
[----:B------:R-:W-:-:S13]  /*18140*/  R2UR UR6, R10 ;  /* 0x000000000a0672ca */ /* 0x000fda00000e0000 */
[----:B------:R-:W-:Y:S03]  /*18150*/  HGMMA.64x256x16.F32.BF16 R24, R196, gdesc[UR4].tnspB, R24, gsb0 ;  /* 0x43e00004c4187df0 */ /* 0x000fe60008001818 */
[----:B------:R-:W-:Y:S02]  /*18160*/  WARPGROUP.DEPBAR.LE gsb0, 0x0 ;  /* 0x00008000000079c5 */ /* 0x000fe40000010000 */
[----:B------:R-:W-:Y:S01]  /*18170*/  VIADD R196, R10, 0x80 ;  /* 0x000000800ac47836 */ /* 0x000fe20000000000 */
[----:B------:R-:W-:Y:S01]  /*18180*/  WARPGROUP.ARRIVE ;  /* 0x00000000000079c5 */ /* 0x000fe20000000000 */
[----:B------:R-:W-:-:S03]  /*18190*/  IMAD.MOV.U32 R197, RZ, RZ, 0x40000040 ;  /* 0x40000040ffc57424 */ /* 0x000fc600078e00ff */
[----:B------:R-:W-:Y:S02]  /*181a0*/  R2UR UR6, R196 ;  /* 0x00000000c40672ca */ /* 0x000fe400000e0000 */
[----:B------:R-:W-:-:S15]  /*181b0*/  R2UR UR7, R197 ;  /* 0x00000000c50772ca */ /* 0x000fde00000e0000 */
[----:B------:R-:W-:-:S01]  /*181c0*/  NOP ;  /* 0x0000000000007918 */ /* 0x000fc20000000000 */
[----:B------:R-:W-:Y:S03]  /*181d0*/  HGMMA.64x256x16.F32.BF16 R24, R192, gdesc[UR4].tnspB, R24, gsb0 ;  /* 0x43e00004c0187df0 */ /* 0x000fe60008001818 */
[----:B------:R-:W-:Y:S02]  /*181e0*/  WARPGROUP.DEPBAR.LE gsb0, 0x0 ;  /* 0x00008000000079c5 */ /* 0x000fe40000010000 */
[C---:B------:R-:W-:Y:S01]  /*181f0*/  VIADD R192, R10.reuse, 0x100 ;  /* 0x000001000ac07836 */ /* 0x040fe20000000000 */
[----:B------:R-:W-:Y:S01]  /*18200*/  WARPGROUP.ARRIVE ;  /* 0x00000000000079c5 */ /* 0x000fe20000000000 */
[----:B------:R-:W-:Y:S02]  /*18210*/  IMAD.MOV.U32 R193, RZ, RZ, 0x40000040 ;  /* 0x40000040ffc17424 */ /* 0x000fe400078e00ff */
[----:B------:R-:W-:Y:S01]  /*18220*/  VIADD R10, R10, 0x180 ;  /* 0x000001800a0a7836 */ /* 0x000fe20000000000 */
[----:B------:R-:W-:-:S02]  /*18230*/  R2UR UR6, R192 ;  /* 0x00000000c00672ca */ /* 0x000fc400000e0000 */
[----:B------:R-:W-:-:S15]  /*18240*/  R2UR UR7, R193 ;  /* 0x00000000c10772ca */ /* 0x000fde00000e0000 */
[----:B------:R-:W-:-:S01]  /*18250*/  NOP ;  /* 0x0000000000007918 */ /* 0x000fc20000000000 */
        /* <DEDUP_REMOVED lines=10> */
.L_x_1765:
[----:B------:R-:W2:Y:S01]  /*18300*/  LDL R10, [R1] ;  /* 0x00000000010a7983 */ /* 0x000ea20000100800 */
[----:B------:R-:W0:Y:S01]  /*18310*/  LDC R11, c[0x0][0x448] ;  /* 0x00011200ff0b7b82 */ /* 0x000e220000000800 */
[----:B------:R-:W-:Y:S02]  /*18320*/  ULDC UR5, c[0x0][0x9d8] ;  /* 0x0002760000057ab9 */ /* 0x000fe40000000800 */
[----:B------:R-:W3:Y:S04]  /*18330*/  LDL R184, [R1+0x5c] ;  /* 0x00005c0001b87983 */ /* 0x000ee80000100800 */
[----:B------:R-:W3:Y:S04]  /*18340*/  LDL R0, [R1+0x78] ;  /* 0x0000780001007983 */ /* 0x000ee80000100800 */
[----:B------:R-:W4:Y:S01]  /*18350*/  LDL R190, [R1+0xc] ;  /* 0x00000c0001be7983 */ /* 0x000f220000100800 */
[----:B0-----:R-:W-:-:S13]  /*18360*/  ISETP.NE.AND P1, PT, R11, 0x1, PT ;  /* 0x000000010b00780c */ /* 0x001fda0003f25270 */
[----:B------:R-:W0:Y:S01]  /*18370*/  @P1 LDC R11, c[0x0][0x44c] ;  /* 0x00011300ff0b1b82 */ /* 0x000e220000000800 */
[----:B------:R-:W-:Y:S02]  /*18380*/  VIADD R2, R2, 0x30840 ;  /* 0x0003084002027836 */ /* 0x000fe40000000000 */
        /* <DEDUP_REMOVED lines=16> */
[----:B------:R-:W-:Y:S01]  /*18490*/  LOP3.LUT P5, RZ, R16, 0x20, RZ, 0xc0, !PT ;  /* 0x0000002010ff7812 */ /* 0x000fe200078ac0ff */
        /* <DEDUP_REMOVED lines=16> */
[----:B--2---:R-:W-:-:S02]  /*185a0*/  R2UR UR4, R10 ;  /* 0x000000000a0472ca */ /* 0x004fc400000e0000 */
[----:B------:R-:W2:Y:S01]  /*185b0*/  @P1 LDC R10, c[0x0][0x450] ;  /* 0x00011400ff0a1b82 */ /* 0x000ea20000000800 */
[----:B---3--:R-:W-:-:S04]  /*185c0*/  IMAD.IADD R0, R0, 0x1, R184 ;  /* 0x0000000100007824 */ /* 0x008fc800078e02b8 */
[----:B0-----:R-:W-:Y:S01]  /*185d0*/  @P1 IMAD.HI.U32 R11, R0, R11, RZ ;  /* 0x0000000b000b1227 */ /* 0x001fe200078e00ff */
[----:B----4-:R-:W-:-:S03]  /*185e0*/  PRMT R2, R190, 0x654, R2 ;  /* 0x00000654be027816 */ /* 0x010fc60000000002 */
[----:B------:R-:W-:Y:S01]  /*185f0*/  FMUL.FTZ R184, R170, UR5 ;  /* 0x00000005aab87c20 */ /* 0x000fe20008410000 */
[----:B------:R-:W-:Y:S01]  /*18600*/  FMUL.FTZ R170, R171, UR5 ;  /* 0x00000005abaa7c20 */ /* 0x000fe20008410000 */
[----:B------:R-:W-:Y:S01]  /*18610*/  FMUL.FTZ R171, R174, UR5 ;  /* 0x00000005aeab7c20 */ /* 0x000fe20008410000 */
[----:B------:R-:W-:Y:S01]  /*18620*/  FMUL.FTZ R174, R179, UR5 ;  /* 0x00000005b3ae7c20 */ /* 0x000fe20008410000 */
[----:B------:R0:W-:Y:S01]  /*18630*/  SYNCS.ARRIVE.TRANS64.RED.A1T0 RZ, [R2+URZ], RZ ;  /* 0x000000ff02ff79a7 */ /* 0x0001e2000810043f */
[----:B--2---:R-:W-:Y:S01]  /*18640*/  @P1 SHF.R.U32.HI R0, RZ, R10, R11 ;  /* 0x0000000aff001219 */ /* 0x004fe2000001160b */
[----:B------:R-:W-:Y:S01]  /*18650*/  FMUL.FTZ R10, R152, UR5 ;  /* 0x00000005980a7c20 */ /* 0x000fe20008410000 */
[----:B------:R-:W-:-:S03]  /*18660*/  FMUL.FTZ R152, R153, UR5 ;  /* 0x0000000599987c20 */ /* 0x000fc60008410000 */
[----:B------:R-:W2:Y:S01]  /*18670*/  SHFL.IDX PT, R188, R0, RZ, 0x1c1f ;  /* 0x001c1fff00bc7589 */ /* 0x000ea200000e0000 */
[----:B------:R-:W-:Y:S01]  /*18680*/  FMUL.FTZ R11, R154, UR5 ;  /* 0x000000059a0b7c20 */ /* 0x000fe20008410000 */
[----:B------:R-:W-:Y:S01]  /*18690*/  FMUL.FTZ R153, R155, UR5 ;  /* 0x000000059b997c20 */ /* 0x000fe20008410000 */
[----:B------:R-:W-:Y:S01]  /*186a0*/  FMUL.FTZ R154, R156, UR5 ;  /* 0x000000059c9a7c20 */ /* 0x000fe20008410000 */
[----:B------:R-:W-:Y:S01]  /*186b0*/  FMUL.FTZ R155, R157, UR5 ;  /* 0x000000059d9b7c20 */ /* 0x000fe20008410000 */
[----:B------:R-:W-:Y:S01]  /*186c0*/  FMUL.FTZ R156, R158, UR5 ;  /* 0x000000059e9c7c20 */ /* 0x000fe20008410000 */
[----:B------:R-:W-:Y:S01]  /*186d0*/  FMUL.FTZ R157, R159, UR5 ;  /* 0x000000059f9d7c20 */ /* 0x000fe20008410000 */
[----:B------:R-:W-:Y:S01]  /*186e0*/  FMUL.FTZ R179, R180, UR5 ;  /* 0x00000005b4b37c20 */ /* 0x000fe20008410000 */
[----:B0-----:R-:W-:Y:S02]  /*186f0*/  IMAD.SHL.U32 R2, R5, 0x40, RZ ;  /* 0x0000004005027824 */ /* 0x001fe400078e00ff */
[----:B------:R-:W-:Y:S01]  /*18700*/  FMUL.FTZ R158, R160, UR5 ;  /* 0x00000005a09e7c20 */ /* 0x000fe20008410000 */
[----:B------:R-:W-:Y:S01]  /*18710*/  FMUL.FTZ R159, R161, UR5 ;  /* 0x00000005a19f7c20 */ /* 0x000fe20008410000 */
[----:B------:R-:W-:Y:S01]  /*18720*/  FMUL.FTZ R180, R181, UR5 ;  /* 0x00000005b5b47c20 */ /* 0x000fe20008410000 */
[----:B------:R-:W0:Y:S01]  /*18730*/  MUFU.TANH R10, R10 ;  /* 0x0000000a000a7308 */ /* 0x000e220000002400 */
[----:B------:R-:W-:Y:S01]  /*18740*/  IADD3 R183, -R225, 0x1, -R2 ;  /* 0x00000001e1b77810 */ /* 0x000fe20007ffe902 */
[----:B------:R-:W-:-:S03]  /*18750*/  ULDC UR5, c[0x0][0x9e0] ;  /* 0x0002780000057ab9 */ /* 0x000fc60000000800 */
[----:B------:R-:W-:-:S03]  /*18760*/  IADD3 R183, -R219, R183, R220 ;  /* 0x000000b7dbb77210 */ /* 0x000fc60007ffe1dc */
[----:B------:R-:W3:Y:S08]  /*18770*/  MUFU.TANH R152, R152 ;  /* 0x0000009800987308 */ /* 0x000ef00000002400 */
[----:B------:R-:W4:Y:S01]  /*18780*/  MUFU.TANH R11, R11 ;  /* 0x0000000b000b7308 */ /* 0x000f220000002400 */
[----:B------:R-:W-:-:S07]  /*18790*/  VIADD R187, R183, UR5 ;  /* 0x00000005b7bb7c36 */ /* 0x000fce0008000000 */
        /* <DEDUP_REMOVED lines=13> */
[----:B------:R-:W-:-:S02]  /*18870*/  VIADD R183, R183, UR4 ;  /* 0x00000004b7b77c36 */ /* 0x000fc40008000000 */
[--C-:B--2---:R-:W-:Y:S02]  /*18880*/  IMAD.IADD R182, R187, 0x1, R188.reuse ;  /* 0x00000001bbb67824 */ /* 0x104fe400078e02bc */
[----:B------:R-:W-:Y:S01]  /*18890*/  IMAD.IADD R181, R183, 0x1, R188 ;  /* 0x00000001b7b57824 */ /* 0x000fe200078e02bc */
[----:B-1-34-:R-:W-:Y:S06]  /*188a0*/  @!P5 BRA `(.L_x_1766) ;  /* 0x000000000060d947 */ /* 0x01afec0003800000 */
[----:B------:R-:W-:Y:S01]  /*188b0*/  IADD3 R188, -R219, R220, R188 ;  /* 0x000000dcdbbc7210 */ /* 0x000fe20007ffe1bc */
[----:B------:R-:W-:Y:S03]  /*188c0*/  BSSY B2, `(.L_x_1767) ;  /* 0x0000012000027945 */ /* 0x000fe60003800000 */
        /* <DEDUP_REMOVED lines=11> */
.L_x_1768:
[----:B------:R-:W-:Y:S02]  /*18980*/  ULDC UR4, c[0x0][0x9e4] ;  /* 0x0002790000047ab9 */ /* 0x000fe40000000800 */
[----:B------:R-:W-:-:S05]  /*18990*/  IMAD.U32 R189, RZ, RZ, UR4 ;  /* 0x00000004ffbd7e24 */ /* 0x000fca000f8e00ff */
[----:B------:R-:W-:-:S13]  /*189a0*/  ISETP.NE.AND P1, PT, R189, 0x1, PT ;  /* 0x00000001bd00780c */ /* 0x000fda0003f25270 */
[----:B------:R-:W1:Y:S02]  /*189b0*/  @P1 LDC.64 R160, c[0x0][0x9e8] ;  /* 0x00027a00ffa01b82 */ /* 0x000e640000000a00 */
[----:B-1----:R-:W-:-:S05]  /*189c0*/  @P1 IMAD.HI.U32 R160, R188, R160, RZ ;  /* 0x000000a0bca01227 */ /* 0x002fca00078e00ff */
[----:B------:R-:W-:-:S07]  /*189d0*/  @P1 SHF.R.U32.HI R188, RZ, R161, R160 ;  /* 0x000000a1ffbc1219 */ /* 0x000fce00000116a0 */
.L_x_1769:
[----:B------:R-:W-:Y:S05]  /*189e0*/  BSYNC B2 ;  /* 0x0000000000027941 */ /* 0x000fea0003800000 */
.L_x_1767:
[----:B------:R-:W-:-:S04]  /*189f0*/  IMAD R188, R188, R189, -R2 ;  /* 0x000000bdbcbc7224 */ /* 0x000fc800078e0a02 */
[----:B------:R-:W-:-:S05]  /*18a00*/  IMAD.IADD R188, R188, 0x1, -R225 ;  /* 0x00000001bcbc7824 */ /* 0x000fca00078e0ae1 */
[----:B------:R-:W-:Y:S02]  /*18a10*/  VIMNMX R181, R181, R188, !PT ;  /* 0x000000bcb5b57248 */ /* 0x000fe40007fe0100 */
[----:B------:R-:W-:-:S07]  /*18a20*/  VIADDMNMX R182, R188, R189, R182, PT ;  /* 0x000000bdbcb67246 */ /* 0x000fce00038001b6 */
.L_x_1766:
[----:B------:R-:W-:Y:S01]  /*18a30*/  ISETP.GT.AND P1, PT, R5, -0x1, PT ;  /* 0xffffffff0500780c */ /* 0x000fe20003f24270 */
[----:B------:R-:W1:Y:S03]  /*18a40*/  SHFL.IDX PT, R0, R0, 0x1, 0x1c1f ;  /* 0x003c1f0000007f89 */ /* 0x000e6600000e0000 */
[C---:B------:R-:W-:Y:S02]  /*18a50*/  ISETP.GT.AND P2, PT, R181.reuse, RZ, P1 ;  /* 0x000000ffb500720c */ /* 0x040fe40000f44270 */
[C---:B------:R-:W-:Y:S02]  /*18a60*/  ISETP.GT.AND P4, PT, R181.reuse, 0x1, P1 ;  /* 0x00000001b500780c */ /* 0x040fe40000f84270 */
[----:B------:R-:W-:Y:S02]  /*18a70*/  ISETP.LT.OR P3, PT, R182, 0x1, P2 ;  /* 0x00000001b600780c */ /* 0x000fe40001761670 */
[----:B------:R-:W-:-:S02]  /*18a80*/  ISETP.GT.AND P2, PT, R181, 0x8, P1 ;  /* 0x00000008b500780c */ /* 0x000fc40000f44270 */
[----:B0-----:R-:W-:Y:S02]  /*18a90*/  FSEL R10, R10, -INF , !P3 ;  /* 0xff8000000a0a7808 */ /* 0x001fe40005800000 */
[----:B------:R-:W-:Y:S02]  /*18aa0*/  ISETP.GT.AND P3, PT, R181, 0x9, P1 ;  /* 0x00000009b500780c */ /* 0x000fe40000f64270 */
[C---:B------:R-:W-:Y:S02]  /*18ab0*/  ISETP.LT.OR P4, PT, R182.reuse, 0x2, P4 ;  /* 0x00000002b600780c */ /* 0x040fe40002781670 */
[C---:B------:R-:W-:Y:S02]  /*18ac0*/  ISETP.LT.OR P2, PT, R182.reuse, 0x9, P2 ;  /* 0x00000009b600780c */ /* 0x040fe40001741670 */
[----:B------:R-:W-:Y:S02]  /*18ad0*/  ISETP.LT.OR P3, PT, R182, 0xa, P3 ;  /* 0x0000000ab600780c */ /* 0x000fe40001f61670 */
[----:B------:R-:W-:-:S02]  /*18ae0*/  FSEL R152, R152, -INF , !P4 ;  /* 0xff80000098987808 */ /* 0x000fc40006000000 */
[----:B------:R-:W-:Y:S01]  /*18af0*/  FSEL R160, R154, -INF , !P2 ;  /* 0xff8000009aa07808 */ /* 0x000fe20005000000 */
[--C-:B-1----:R-:W-:Y:S01]  /*18b00*/  IMAD.IADD R187, R187, 0x1, R0.reuse ;  /* 0x00000001bbbb7824 */ /* 0x102fe200078e0200 */
[----:B------:R-:W-:Y:S01]  /*18b10*/  FSEL R161, R155, -INF , !P3 ;  /* 0xff8000009ba17808 */ /* 0x000fe20005800000 */
[----:B------:R-:W-:Y:S01]  /*18b20*/  IMAD.IADD R183, R183, 0x1, R0 ;  /* 0x00000001b7b77824 */ /* 0x000fe200078e0200 */
[C---:B------:R-:W-:Y:S02]  /*18b30*/  ISETP.GT.AND P4, PT, R181.reuse, 0x10, P1 ;  /* 0x00000010b500780c */ /* 0x040fe40000f84270 */
[C---:B------:R-:W-:Y:S02]  /*18b40*/  ISETP.GT.AND P2, PT, R181.reuse, 0x11, P1 ;  /* 0x00000011b500780c */ /* 0x040fe40000f44270 */
[----:B------:R-:W-:Y:S02]  /*18b50*/  ISETP.GT.AND P3, PT, R181, 0x18, P1 ;  /* 0x00000018b500780c */ /* 0x000fe40000f64270 */
[----:B------:R-:W-:-:S02]  /*18b60*/  ISETP.LT.OR P4, PT, R182, 0x11, P4 ;  /* 0x00000011b600780c */ /* 0x000fc40002781670 */
[C---:B------:R-:W-:Y:S02]  /*18b70*/  ISETP.LT.OR P2, PT, R182.reuse, 0x12, P2 ;  /* 0x00000012b600780c */ /* 0x040fe40001741670 */
[----:B------:R-:W-:Y:S02]  /*18b80*/  ISETP.LT.OR P3, PT, R182, 0x19, P3 ;  /* 0x00000019b600780c */ /* 0x000fe40001f61670 */
[----:B------:R-:W-:Y:S02]  /*18b90*/  FSEL R158, R158, -INF , !P4 ;  /* 0xff8000009e9e7808 */ /* 0x000fe40006000000 */
[----:B------:R-:W-:Y:S02]  /*18ba0*/  FSEL R159, R159, -INF , !P2 ;  /* 0xff8000009f9f7808 */ /* 0x000fe40005000000 */
[----:B------:R-:W-:Y:S02]  /*18bb0*/  FSEL R164, R164, -INF , !P3 ;  /* 0xff800000a4a47808 */ /* 0x000fe40005800000 */
[----:B------:R-:W-:-:S02]  /*18bc0*/  ISETP.GT.AND P4, PT, R181, 0x19, P1 ;  /* 0x00000019b500780c */ /* 0x000fc40000f84270 */
[C---:B------:R-:W-:Y:S02]  /*18bd0*/  ISETP.GT.AND P2, PT, R181.reuse, 0x20, P1 ;  /* 0x00000020b500780c */ /* 0x040fe40000f44270 */
[----:B------:R-:W-:Y:S02]  /*18be0*/  ISETP.GT.AND P3, PT, R181, 0x21, P1 ;  /* 0x00000021b500780c */ /* 0x000fe40000f64270 */
[C---:B------:R-:W-:Y:S02]  /*18bf0*/  ISETP.LT.OR P4, PT, R182.reuse, 0x1a, P4 ;  /* 0x0000001ab600780c */ /* 0x040fe40002781670 */
[C---:B------:R-:W-:Y:S02]  /*18c00*/  ISETP.LT.OR P2, PT, R182.reuse, 0x21, P2 ;  /* 0x00000021b600780c */ /* 0x040fe40001741670 */
[----:B------:R-:W-:Y:S02]  /*18c10*/  ISETP.LT.OR P3, PT, R182, 0x22, P3 ;  /* 0x00000022b600780c */ /* 0x000fe40001f61670 */
[----:B------:R-:W-:-:S02]  /*18c20*/  FSEL R165, R165, -INF , !P4 ;  /* 0xff800000a5a57808 */ /* 0x000fc40006000000 */
[----:B------:R-:W-:Y:S02]  /*18c30*/  FSEL R168, R168, -INF , !P2 ;  /* 0xff800000a8a87808 */ /* 0x000fe40005000000 */
[----:B------:R-:W-:Y:S02]  /*18c40*/  FSEL R169, R169, -INF , !P3 ;  /* 0xff800000a9a97808 */ /* 0x000fe40005800000 */
        /* <DEDUP_REMOVED lines=17> */
[----:B------:R-:W-:Y:S01]  /*18d60*/  FSEL R180, R180, -INF , !P3 ;  /* 0xff800000b4b47808 */ /* 0x000fe20005800000 */
[----:B------:R-:W-:Y:S06]  /*18d70*/  @!P5 BRA `(.L_x_1770) ;  /* 0x000000000060d947 */ /* 0x000fec0003800000 */
        /* <DEDUP_REMOVED lines=13> */
.L_x_1772:
[----:B------:R-:W-:Y:S02]  /*18e50*/  ULDC UR4, c[0x0][0x9e4] ;  /* 0x0002790000047ab9 */ /* 0x000fe40000000800 */
[----:B------:R-:W-:-:S05]  /*18e60*/  IMAD.U32 R181, RZ, RZ, UR4 ;  /* 0x00000004ffb57e24 */ /* 0x000fca000f8e00ff */
[----:B------:R-:W-:-:S13]  /*18e70*/  ISETP.NE.AND P2, PT, R181, 0x1, PT ;  /* 0x00000001b500780c */ /* 0x000fda0003f45270 */
[----:B------:R-:W0:Y:S02]  /*18e80*/  @P2 LDC.64 R154, c[0x0][0x9e8] ;  /* 0x00027a00ff9a2b82 */ /* 0x000e240000000a00 */
[----:B0-----:R-:W-:-:S05]  /*18e90*/  @P2 IMAD.HI.U32 R154, R0, R154, RZ ;  /* 0x0000009a009a2227 */ /* 0x001fca00078e00ff */
[----:B------:R-:W-:-:S07]  /*18ea0*/  @P2 SHF.R.U32.HI R0, RZ, R155, R154 ;  /* 0x0000009bff002219 */ /* 0x000fce000001169a */
.L_x_1773:
[----:B------:R-:W-:Y:S05]  /*18eb0*/  BSYNC B2 ;  /* 0x0000000000027941 */ /* 0x000fea0003800000 */
.L_x_1771:
[----:B------:R-:W-:-:S04]  /*18ec0*/  IMAD R0, R0, R181, -R2 ;  /* 0x000000b500007224 */ /* 0x000fc800078e0a02 */
[----:B------:R-:W-:-:S05]  /*18ed0*/  IMAD.IADD R0, R0, 0x1, -R225 ;  /* 0x0000000100007824 */ /* 0x000fca00078e0ae1 */
[----:B------:R-:W-:Y:S02]  /*18ee0*/  VIMNMX R183, R183, R0, !PT ;  /* 0x00000000b7b77248 */ /* 0x000fe40007fe0100 */
[----:B------:R-:W-:-:S07]  /*18ef0*/  VIADDMNMX R187, R0, R181, R187, PT ;  /* 0x000000b500bb7246 */ /* 0x000fce00038001bb */
.L_x_1770:
[----:B------:R-:W-:Y:S01]  /*18f00*/  FMNMX.FTZ R2, R10, R4, !PT ;  /* 0x000000040a027209 */ /* 0x000fe20007810000 */
[----:B------:R-:W-:Y:S01]  /*18f10*/  ULDC UR4, c[0x0][0x988] ;  /* 0x0002620000047ab9 */ /* 0x000fe20000000800 */
[----:B------:R-:W-:Y:S02]  /*18f20*/  LOP3.LUT R16, R16, 0xffffdfff, RZ, 0xc0, !PT ;  /* 0xffffdfff10107812 */ /* 0x000fe400078ec0ff */
[----:B------:R-:W-:Y:S02]  /*18f30*/  FMNMX.FTZ R2, R152, R2, !PT ;  /* 0x0000000298027209 */ /* 0x000fe40007810000 */
[C---:B------:R-:W-:Y:S02]  /*18f40*/  ISETP.GT.AND P2, PT, R183.reuse, 0x1, P1 ;  /* 0x00000001b700780c */ /* 0x040fe40000f44270 */
[----:B------:R-:W-:Y:S02]  /*18f50*/  FMNMX.FTZ R2, R160, R2, !PT ;  /* 0x00000002a0027209 */ /* 0x000fe40007810000 */
[----:B------:R-:W-:-:S02]  /*18f60*/  ISETP.GT.AND P3, PT, R183, 0x8, P1 ;  /* 0x00000008b700780c */ /* 0x000fc40000f64270 */
[----:B------:R-:W-:Y:S02]  /*18f70*/  FMNMX.FTZ R2, R161, R2, !PT ;  /* 0x00000002a1027209 */ /* 0x000fe40007810000 */
[----:B------:R-:W-:Y:S02]  /*18f80*/  @P0 LOP3.LUT R16, R16, 0x2000, RZ, 0xfc, !PT ;  /* 0x0000200010100812 */ /* 0x000fe400078efcff */
[----:B------:R-:W-:Y:S02]  /*18f90*/  FMNMX.FTZ R2, R158, R2, !PT ;  /* 0x000000029e027209 */ /* 0x000fe40007810000 */
[----:B------:R-:W-:Y:S02]  /*18fa0*/  ISETP.LT.OR P2, PT, R187, 0x2, P2 ;  /* 0x00000002bb00780c */ /* 0x000fe40001741670 */
[----:B------:R-:W-:Y:S02]  /*18fb0*/  FMNMX.FTZ R2, R159, R2, !PT ;  /* 0x000000029f027209 */ /* 0x000fe40007810000 */
[----:B------:R-:W-:-:S02]  /*18fc0*/  ISETP.LT.OR P3, PT, R187, 0x9, P3 ;  /* 0x00000009bb00780c */ /* 0x000fc40001f61670 */
[----:B------:R-:W-:Y:S02]  /*18fd0*/  FMNMX.FTZ R2, R164, R2, !PT ;  /* 0x00000002a4027209 */ /* 0x000fe40007810000 */
[----:B------:R-:W-:Y:S02]  /*18fe0*/  ISETP.GT.AND P0, PT, R183, 0x21, P1 ;  /* 0x00000021b700780c */ /* 0x000fe40000f04270 */
[----:B------:R-:W-:Y:S02]  /*18ff0*/  FMNMX.FTZ R2, R165, R2, !PT ;  /* 0x00000002a5027209 */ /* 0x000fe40007810000 */
[----:B------:R-:W-:Y:S02]  /*19000*/  FSEL R0, R153, -INF , !P2 ;  /* 0xff80000099007808 */ /* 0x000fe40005000000 */
[----:B------:R-:W-:Y:S02]  /*19010*/  FMNMX.FTZ R2, R168, R2, !PT ;  /* 0x00000002a8027209 */ /* 0x000fe40007810000 */
[----:B------:R-:W-:-:S02]  /*19020*/  FSEL R156, R156, -INF , !P3 ;  /* 0xff8000009c9c7808 */ /* 0x000fc40005800000 */
[----:B------:R-:W-:Y:S02]  /*19030*/  FMNMX.FTZ R2, R169, R2, !PT ;  /* 0x00000002a9027209 */ /* 0x000fe40007810000 */
[----:B------:R-:W-:Y:S02]  /*19040*/  ISETP.GT.AND P4, PT, R183, 0x9, P1 ;  /* 0x00000009b700780c */ /* 0x000fe40000f84270 */
[----:B------:R-:W-:Y:S02]  /*19050*/  FMNMX.FTZ R2, R185, R2, !PT ;  /* 0x00000002b9027209 */ /* 0x000fe40007810000 */
[C---:B------:R-:W-:Y:S02]  /*19060*/  ISETP.GT.AND P2, PT, R183.reuse, 0x10, P1 ;  /* 0x00000010b700780c */ /* 0x040fe40000f44270 */
[----:B------:R-:W-:Y:S02]  /*19070*/  FMNMX.FTZ R2, R186, R2, !PT ;  /* 0x00000002ba027209 */ /* 0x000fe40007810000 */
[----:B------:R-:W-:-:S02]  /*19080*/  ISETP.GT.AND P3, PT, R183, 0x11, P1 ;  /* 0x00000011b700780c */ /* 0x000fc40000f64270 */
[----:B------:R-:W-:Y:S02]  /*19090*/  FMNMX.FTZ R2, R175, R2, !PT ;  /* 0x00000002af027209 */ /* 0x000fe40007810000 */
[C---:B------:R-:W-:Y:S02]  /*190a0*/  ISETP.LT.OR P4, PT, R187.reuse, 0xa, P4 ;  /* 0x0000000abb00780c */ /* 0x040fe40002781670 */
[----:B------:R-:W-:Y:S02]  /*190b0*/  FMNMX.FTZ R2, R176, R2, !PT ;  /* 0x00000002b0027209 */ /* 0x000fe40007810000 */
[----:B------:R-:W-:Y:S02]  /*190c0*/  ISETP.LT.OR P2, PT, R187, 0x11, P2 ;  /* 0x00000011bb00780c */ /* 0x000fe40001741670 */
[----:B------:R-:W-:Y:S02]  /*190d0*/  FMNMX.FTZ R2, R179, R2, !PT ;  /* 0x00000002b3027209 */ /* 0x000fe40007810000 */
[----:B------:R-:W-:-:S02]  /*190e0*/  ISETP.LT.OR P3, PT, R187, 0x12, P3 ;  /* 0x00000012bb00780c */ /* 0x000fc40001f61670 */
[----:B------:R-:W-:Y:S02]  /*190f0*/  FMNMX.FTZ R2, R180, R2, !PT ;  /* 0x00000002b4027209 */ /* 0x000fe40007810000 */
[----:B------:R-:W-:Y:S02]  /*19100*/  LOP3.LUT R16, R16, 0xffff7fff, RZ, 0xc0, !PT ;  /* 0xffff7fff10107812 */ /* 0x000fe400078ec0ff */
[----:B------:R-:W-:Y:S01]  /*19110*/  FSEL R157, R157, -INF , !P4 ;  /* 0xff8000009d9d7808 */ /* 0x000fe20006000000 */
[----:B------:R-:W0:Y:S01]  /*19120*/  SHFL.BFLY PT, R153, R2, 0x2, 0x1f ;  /* 0x0c401f0002997f89 */ /* 0x000e2200000e0000 */
[----:B------:R-:W-:Y:S02]  /*19130*/  FSEL R162, R162, -INF , !P2 ;  /* 0xff800000a2a27808 */ /* 0x000fe40005000000 */
[----:B------:R-:W-:Y:S02]  /*19140*/  FSEL R163, R163, -INF , !P3 ;  /* 0xff800000a3a37808 */ /* 0x000fe40005800000 */
[----:B------:R-:W-:-:S02]  /*19150*/  ISETP.GT.AND P4, PT, R183, 0x18, P1 ;  /* 0x00000018b700780c */ /* 0x000fc40000f84270 */
[C---:B------:R-:W-:Y:S02]  /*19160*/  ISETP.GT.AND P2, PT, R183.reuse, 0x19, P1 ;  /* 0x00000019b700780c */ /* 0x040fe40000f44270 */
[C---:B------:R-:W-:Y:S02]  /*19170*/  ISETP.GT.AND P3, PT, R183.reuse, 0x20, P1 ;  /* 0x00000020b700780c */ /* 0x040fe40000f64270 */
[----:B------:R-:W-:Y:S02]  /*19180*/  @P0 LOP3.LUT R16, R16, 0x8000, RZ, 0xfc, !PT ;  /* 0x0000800010100812 */ /* 0x000fe400078efcff */
[----:B------:R-:W-:Y:S02]  /*19190*/  ISETP.GT.AND P0, PT, R183, RZ, P1 ;  /* 0x000000ffb700720c */ /* 0x000fe40000f04270 */
[C---:B------:R-:W-:Y:S02]  /*191a0*/  ISETP.LT.OR P4, PT, R187.reuse, 0x19, P4 ;  /* 0x00000019bb00780c */ /* 0x040fe40002781670 */
[----:B------:R-:W-:-:S02]  /*191b0*/  ISETP.LT.OR P2, PT, R187, 0x1a, P2 ;  /* 0x0000001abb00780c */ /* 0x000fc40001741670 */
[----:B------:R-:W-:Y:S02]  /*191c0*/  ISETP.LT.OR P3, PT, R187, 0x21, P3 ;  /* 0x00000021bb00780c */ /* 0x000fe40001f61670 */
[----:B------:R-:W-:Y:S02]  /*191d0*/  FSEL R166, R166, -INF , !P4 ;  /* 0xff800000a6a67808 */ /* 0x000fe40006000000 */
[----:B------:R-:W-:Y:S02]  /*191e0*/  FSEL R167, R167, -INF , !P2 ;  /* 0xff800000a7a77808 */ /* 0x000fe40005000000 */
[----:B------:R-:W-:Y:S02]  /*191f0*/  FSEL R184, R184, -INF , !P3 ;  /* 0xff800000b8b87808 */ /* 0x000fe40005800000 */
[C---:B------:R-:W-:Y:S02]  /*19200*/  ISETP.GT.AND P2, PT, R183.reuse, 0x28, P1 ;  /* 0x00000028b700780c */ /* 0x040fe40000f44270 */
[----:B------:R-:W-:-:S02]  /*19210*/  ISETP.GT.AND P3, PT, R183, 0x29, P1 ;  /* 0x00000029b700780c */ /* 0x000fc40000f64270 */
[C---:B------:R-:W-:Y:S02]  /*19220*/  ISETP.GT.AND P4, PT, R183.reuse, 0x30, P1 ;  /* 0x00000030b700780c */ /* 0x040fe40000f84270 */
[C---:B------:R-:W-:Y:S02]  /*19230*/  ISETP.GT.AND P5, PT, R183.reuse, 0x31, P1 ;  /* 0x00000031b700780c */ /* 0x040fe40000fa4270 */
[C---:B------:R-:W-:Y:S02]  /*19240*/  ISETP.GT.AND P6, PT, R183.reuse, 0x38, P1 ;  /* 0x00000038b700780c */ /* 0x040fe40000fc4270 */
[----:B------:R-:W-:Y:S02]  /*19250*/  LOP3.LUT R16, R16, 0xfffffff7, RZ, 0xc0, !PT ;  /* 0xfffffff710107812 */ /* 0x000fe400078ec0ff */
[----:B------:R-:W-:Y:S02]  /*19260*/  ISETP.GT.AND P1, PT, R183, 0x39, P1 ;  /* 0x00000039b700780c */ /* 0x000fe40000f24270 */
[----:B------:R-:W-:-:S02]  /*19270*/  @P0 LOP3.LUT R16, R16, 0x8, RZ, 0xfc, !PT ;  /* 0x0000000810100812 */ /* 0x000fc400078efcff */
[----:B0-----:R-:W-:Y:S02]  /*19280*/  FMNMX.FTZ R153, R2, R153, !PT ;  /* 0x0000009902997209 */ /* 0x001fe40007810000 */
[C---:B------:R-:W-:Y:S02]  /*19290*/  LOP3.LUT P0, RZ, R16.reuse, 0x8000, RZ, 0xc0, !PT ;  /* 0x0000800010ff7812 */ /* 0x040fe4000780c0ff */
[----:B------:R-:W-:Y:S01]  /*192a0*/  LOP3.LUT R16, R16, 0xfffffffd, RZ, 0xc0, !PT ;  /* 0xfffffffd10107812 */ /* 0x000fe200078ec0ff */
[----:B------:R-:W0:Y:S01]  /*192b0*/  SHFL.BFLY PT, R2, R153, 0x1, 0x1f ;  /* 0x0c201f0099027f89 */ /* 0x000e2200000e0000 */
[C---:B------:R-:W-:Y:S02]  /*192c0*/  ISETP.LT.OR P0, PT, R187.reuse, 0x22, P0 ;  /* 0x00000022bb00780c */ /* 0x040fe40000701670 */
[----:B------:R-:W-:Y:S02]  /*192d0*/  ISETP.LT.OR P4, PT, R187, 0x31, P4 ;  /* 0x00000031bb00780c */ /* 0x000fe40002781670 */
[----:B------:R-:W-:-:S02]  /*192e0*/  @P1 LOP3.LUT R16, R16, 0x2, RZ, 0xfc, !PT ;  /* 0x0000000210101812 */ /* 0x000fc400078efcff */
[C---:B------:R-:W-:Y:S02]  /*192f0*/  ISETP.LT.OR P5, PT, R187.reuse, 0x32, P5 ;  /* 0x00000032bb00780c */ /* 0x040fe40002fa1670 */
[C---:B------:R-:W-:Y:S02]  /*19300*/  LOP3.LUT P1, RZ, R16.reuse, 0x8, RZ, 0xc0, !PT ;  /* 0x0000000810ff7812 */ /* 0x040fe4000782c0ff */
[----:B------:R-:W-:Y:S02]  /*19310*/  LOP3.LUT R16, R16, 0xffffffef, RZ, 0xc0, !PT ;  /* 0xffffffef10107812 */ /* 0x000fe400078ec0ff */
[----:B------:R-:W-:Y:S02]  /*19320*/  ISETP.LT.OR P1, PT, R187, 0x1, P1 ;  /* 0x00000001bb00780c */ /* 0x000fe40000f21670 */
[----:B------:R-:W-:Y:S02]  /*19330*/  @P0 LOP3.LUT R16, R16, 0x10, RZ, 0xfc, !PT ;  /* 0x0000001010100812 */ /* 0x000fe400078efcff */
[----:B------:R-:W-:-:S02]  /*19340*/  FSEL R11, R11, -INF , !P1 ;  /* 0xff8000000b0b7808 */ /* 0x000fc40004800000 */
[----:B------:R-:W-:Y:S02]  /*19350*/  ISETP.LT.OR P0, PT, R187, 0x29, P2 ;  /* 0x00000029bb00780c */ /* 0x000fe40001701670 */
[----:B------:R-:W-:Y:S02]  /*19360*/  FMNMX.FTZ R155, R11, R3, !PT ;  /* 0x000000030b9b7209 */ /* 0x000fe40007810000 */
[----:B------:R-:W-:Y:S02]  /*19370*/  LOP3.LUT P2, RZ, R16, 0x2, RZ, 0xc0, !PT ;  /* 0x0000000210ff7812 */ /* 0x000fe4000784c0ff */
[----:B------:R-:W-:Y:S02]  /*19380*/  FMNMX.FTZ R155, R0, R155, !PT ;  /* 0x0000009b009b7209 */ /* 0x000fe40007810000 */
[----:B------:R-:W-:Y:S02]  /*19390*/  LOP3.LUT R16, R16, 0xfffffffb, RZ, 0xc0, !PT ;  /* 0xfffffffb10107812 */ /* 0x000fe400078ec0ff */
[----:B0-----:R-:W-:-:S02]  /*193a0*/  FMNMX.FTZ R153, R153, R2, !PT ;  /* 0x0000000299997209 */ /* 0x001fc40007810000 */
[----:B------:R-:W-:Y:S02]  /*193b0*/  FMNMX.FTZ R155, R156, R155, !PT ;  /* 0x0000009b9c9b7209 */ /* 0x000fe40007810000 */
[----:B------:R-:W-:Y:S02]  /*193c0*/  @P0 LOP3.LUT R16, R16, 0x4, RZ, 0xfc, !PT ;  /* 0x0000000410100812 */ /* 0x000fe400078efcff */
[----:B------:R-:W-:Y:S02]  /*193d0*/  ISETP.LT.OR P0, PT, R187, 0x2a, P3 ;  /* 0x0000002abb00780c */ /* 0x000fe40001f01670 */
[----:B------:R-:W-:Y:S02]  /*193e0*/  FSETP.NEU.FTZ.AND P3, PT, R153, -INF , PT ;  /* 0xff8000009900780b */ /* 0x000fe40003f7d000 */
[----:B------:R-:W-:Y:S02]  /*193f0*/  FMNMX.FTZ R155, R157, R155, !PT ;  /* 0x0000009b9d9b7209 */ /* 0x000fe40007810000 */
[----:B------:R-:W-:-:S02]  /*19400*/  FSEL R2, R153, RZ, P3 ;  /* 0x000000ff99027208 */ /* 0x000fc40001800000 */
[----:B------:R-:W-:Y:S02]  /*19410*/  FMNMX.FTZ R155, R162, R155, !PT ;  /* 0x0000009ba29b7209 */ /* 0x000fe40007810000 */
[----:B------:R-:W-:Y:S01]  /*19420*/  LOP3.LUT R16, R16, 0xffffbfff, RZ, 0xc0, !PT ;  /* 0xffffbfff10107812 */ /* 0x000fe200078ec0ff */
[----:B------:R-:W-:Y:S01]  /*19430*/  FADD.FTZ R4, -R2, R4 ;  /* 0x0000000402047221 */ /* 0x000fe20000010100 */
[----:B------:R-:W-:Y:S01]  /*19440*/  FMNMX.FTZ R155, R163, R155, !PT ;  /* 0x0000009ba39b7209 */ /* 0x000fe20007810000 */
[----:B------:R-:W-:Y:S01]  /*19450*/  IMAD.U32 R2, RZ, RZ, UR4 ;  /* 0x00000004ff027e24 */ /* 0x000fe2000f8e00ff */
[----:B------:R-:W-:Y:S02]  /*19460*/  @P0 LOP3.LUT R16, R16, 0x4000, RZ, 0xfc, !PT ;  /* 0x0000400010100812 */ /* 0x000fe400078efcff */
[----:B------:R-:W-:Y:S01]  /*19470*/  FMNMX.FTZ R155, R166, R155, !PT ;  /* 0x0000009ba69b7209 */ /* 0x000fe20007810000 */
[----:B------:R-:W-:Y:S01]  /*19480*/  FMUL.FTZ R154, R153, R2 ;  /* 0x00000002999a7220 */ /* 0x000fe20000410000 */
[----:B------:R-:W-:-:S02]  /*19490*/  LOP3.LUT P0, RZ, R16, 0x10, RZ, 0xc0, !PT ;  /* 0x0000001010ff7812 */ /* 0x000fc4000780c0ff */
[----:B------:R-:W-:Y:S02]  /*194a0*/  FMNMX.FTZ R155, R167, R155, !PT ;  /* 0x0000009ba79b7209 */ /* 0x000fe40007810000 */
[----:B------:R-:W-:Y:S02]  /*194b0*/  FSEL R154, R154, RZ, P3 ;  /* 0x000000ff9a9a7208 */ /* 0x000fe40001800000 */
[----:B------:R-:W-:Y:S02]  /*194c0*/  LOP3.LUT P3, RZ, R16, 0x4, RZ, 0xc0, !PT ;  /* 0x0000000410ff7812 */ /* 0x000fe4000786c0ff */
[----:B------:R-:W-:Y:S01]  /*194d0*/  FSEL R170, R170, -INF , !P0 ;  /* 0xff800000aaaa7808 */ /* 0x000fe20004000000 */
[-CC-:B------:R-:W-:Y:S01]  /*194e0*/  FFMA.FTZ R10, R10, R2.reuse, -R154.reuse ;  /* 0x000000020a0a7223 */ /* 0x180fe2000001089a */
[----:B------:R-:W-:Y:S01]  /*194f0*/  FMNMX.FTZ R155, R184, R155, !PT ;  /* 0x0000009bb89b7209 */ /* 0x000fe20007810000 */
[-CC-:B------:R-:W-:Y:S01]  /*19500*/  FFMA.FTZ R152, R152, R2.reuse, -R154.reuse ;  /* 0x0000000298987223 */ /* 0x180fe2000001089a */
[----:B------:R-:W-:Y:S01]  /*19510*/  LOP3.LUT P0, RZ, R16, 0x4000, RZ, 0xc0, !PT ;  /* 0x0000400010ff7812 */ /* 0x000fe2000780c0ff */
[-CC-:B------:R-:W-:Y:S01]  /*19520*/  FFMA.FTZ R160, R160, R2.reuse, -R154.reuse ;  /* 0x00000002a0a07223 */ /* 0x180fe2000001089a */
[----:B------:R-:W-:Y:S01]  /*19530*/  FSEL R171, R171, -INF , !P3 ;  /* 0xff800000abab7808 */ /* 0x000fe20005800000 */
[-CC-:B------:R-:W-:Y:S01]  /*19540*/  FFMA.FTZ R161, R161, R2.reuse, -R154.reuse ;  /* 0x00000002a1a17223 */ /* 0x180fe2000001089a */
[----:B------:R-:W-:Y:S01]  /*19550*/  FMNMX.FTZ R155, R170, R155, !PT ;  /* 0x0000009baa9b7209 */ /* 0x000fe20007810000 */
        /* <DEDUP_REMOVED lines=9> */
[----:B------:R-:W-:Y:S01]  /*195f0*/  ISETP.LT.OR P6, PT, R187, 0x39, P6 ;  /* 0x00000039bb00780c */ /* 0x000fe200037c1670 */
        /* <DEDUP_REMOVED lines=11> */
[----:B------:R-:W-:Y:S01]  /*196b0*/  FSEL R178, R178, -INF , !P2 ;  /* 0xff800000b2b27808 */ /* 0x000fe20005000000 */
[----:B------:R-:W-:Y:S01]  /*196c0*/  FFMA.FTZ R154, R180, R2, -R154 ;  /* 0x00000002b49a7223 */ /* 0x000fe2000001089a */
[----:B------:R-:W-:Y:S01]  /*196d0*/  FMNMX.FTZ R155, R177, R155, !PT ;  /* 0x0000009bb19b7209 */ /* 0x000fe20007810000 */
[----:B------:R-:W-:Y:S01]  /*196e0*/  MUFU.EX2 R196, R10 ;  /* 0x0000000a00c47308 */ /* 0x000fe20000000800 */
[----:B------:R-:W-:-:S02]  /*196f0*/  LOP3.LUT P0, RZ, R16, 0x2000, RZ, 0xc0, !PT ;  /* 0x0000200010ff7812 */ /* 0x000fc4000780c0ff */
[----:B------:R-:W-:-:S05]  /*19700*/  FMNMX.FTZ R180, R178, R155, !PT ;  /* 0x0000009bb2b47209 */ /* 0x000fca0007810000 */
[----:B------:R-:W0:Y:S01]  /*19710*/  SHFL.BFLY PT, R155, R180, 0x2, 0x1f ;  /* 0x0c401f00b49b7f89 */ /* 0x000e2200000e0000 */
[----:B------:R-:W-:Y:S08]  /*19720*/  MUFU.EX2 R160, R160 ;  /* 0x000000a000a07308 */ /* 0x000ff00000000800 */
[----:B------:R-:W-:Y:S08]  /*19730*/  MUFU.EX2 R161, R161 ;  /* 0x000000a100a17308 */ /* 0x000ff00000000800 */
[----:B------:R-:W-:Y:S01]  /*19740*/  MUFU.EX2 R158, R158 ;  /* 0x0000009e009e7308 */ /* 0x000fe20000000800 */
[----:B0-----:R-:W-:-:S07]  /*19750*/  FMNMX.FTZ R180, R180, R155, !PT ;  /* 0x0000009bb4b47209 */ /* 0x001fce0007810000 */
[----:B------:R-:W-:Y:S01]  /*19760*/  MUFU.EX2 R159, R159 ;  /* 0x0000009f009f7308 */ /* 0x000fe20000000800 */
[----:B------:R-:W0:Y:S07]  /*19770*/  SHFL.BFLY PT, R181, R180, 0x1, 0x1f ;  /* 0x0c201f00b4b57f89 */ /* 0x000e2e00000e0000 */
[----:B------:R0:W-:Y:S08]  /*19780*/  MUFU.EX2 R155, R152 ;  /* 0x00000098009b7308 */ /* 0x0001f00000000800 */
[----:B------:R-:W-:Y:S08]  /*19790*/  MUFU.EX2 R164, R164 ;  /* 0x000000a400a47308 */ /* 0x000ff00000000800 */
[----:B------:R-:W-:Y:S01]  /*197a0*/  MUFU.EX2 R165, R165 ;  /* 0x000000a500a57308 */ /* 0x000fe20000000800 */
[----:B0-----:R-:W-:Y:S01]  /*197b0*/  FMNMX.FTZ R152, R180, R181, !PT ;  /* 0x000000b5b4987209 */ /* 0x001fe20007810000 */
[----:B------:R-:W-:-:S03]  /*197c0*/  FMUL.FTZ R180, R4, R2 ;  /* 0x0000000204b47220 */ /* 0x000fc60000410000 */
[----:B------:R-:W-:-:S03]  /*197d0*/  FSETP.NEU.FTZ.AND P1, PT, R152, -INF , PT ;  /* 0xff8000009800780b */ /* 0x000fc60003f3d000 */
[----:B------:R-:W-:Y:S01]  /*197e0*/  MUFU.EX2 R168, R168 ;  /* 0x000000a800a87308 */ /* 0x000fe20000000800 */
[----:B------:R-:W-:-:S05]  /*197f0*/  FSEL R10, R152, RZ, P1 ;  /* 0x000000ff980a7208 */ /* 0x000fca0000800000 */
[----:B------:R-:W-:Y:S01]  /*19800*/  FADD.FTZ R3, -R10, R3 ;  /* 0x000000030a037221 */ /* 0x000fe20000010100 */
[-C--:B------:R-:W-:Y:S01]  /*19810*/  FMUL.FTZ R10, R152, R2.reuse ;  /* 0x00000002980a7220 */ /* 0x080fe20000410000 */
[----:B------:R-:W-:Y:S02]  /*19820*/  MUFU.EX2 R169, R169 ;  /* 0x000000a900a97308 */ /* 0x000fe40000000800 */
[----:B------:R-:W-:Y:S02]  /*19830*/  FMUL.FTZ R3, R3, R2 ;  /* 0x0000000203037220 */ /* 0x000fe40000410000 */
[----:B------:R-:W-:-:S04]  /*19840*/  FSEL R4, R10, RZ, P1 ;  /* 0x000000ff0a047208 */ /* 0x000fc80000800000 */
[----:B------:R-:W0:Y:S01]  /*19850*/  MUFU.EX2 R10, R180 ;  /* 0x000000b4000a7308 */ /* 0x000e220000000800 */
[-CC-:B------:R-:W-:Y:S01]  /*19860*/  FFMA.FTZ R11, R11, R2.reuse, -R4.reuse ;  /* 0x000000020b0b7223 */ /* 0x180fe20000010804 */
[-CC-:B------:R-:W-:Y:S01]  /*19870*/  FFMA.FTZ R0, R0, R2.reuse, -R4.reuse ;  /* 0x0000000200007223 */ /* 0x180fe20000010804 */
[-CC-:B------:R-:W-:Y:S01]  /*19880*/  FFMA.FTZ R156, R156, R2.reuse, -R4.reuse ;  /* 0x000000029c9c7223 */ /* 0x180fe20000010804 */
[-CC-:B------:R-:W-:Y:S01]  /*19890*/  FFMA.FTZ R157, R157, R2.reuse, -R4.reuse ;  /* 0x000000029d9d7223 */ /* 0x180fe20000010804 */
[-CC-:B------:R-:W-:Y:S01]  /*198a0*/  FFMA.FTZ R162, R162, R2.reuse, -R4.reuse ;  /* 0x00000002a2a27223 */ /* 0x180fe20000010804 */
[-CC-:B------:R-:W-:Y:S01]  /*198b0*/  FFMA.FTZ R163, R163, R2.reuse, -R4.reuse ;  /* 0x00000002a3a37223 */ /* 0x180fe20000010804 */
[-CC-:B------:R-:W-:Y:S01]  /*198c0*/  FFMA.FTZ R166, R166, R2.reuse, -R4.reuse ;  /* 0x00000002a6a67223 */ /* 0x180fe20000010804 */
[----:B------:R-:W-:Y:S01]  /*198d0*/  MUFU.EX2 R197, R0 ;  /* 0x0000000000c57308 */ /* 0x000fe20000000800 */
        /* <DEDUP_REMOVED lines=9> */
[-CC-:B------:R-:W-:Y:S01]  /*19970*/  FFMA.FTZ R177, R177, R2.reuse, -R4.reuse ;  /* 0x00000002b1b17223 */ /* 0x180fe20000010804 */
[----:B------:R-:W-:-:S05]  /*19980*/  FFMA.FTZ R4, R178, R2, -R4 ;  /* 0x00000002b2047223 */ /* 0x000fca0000010804 */
[----:B------:R0:W1:Y:S08]  /*19990*/  MUFU.EX2 R0, R3 ;  /* 0x0000000300007308 */ /* 0x0000700000000800 */
[----:B------:R-:W2:Y:S01]  /*199a0*/  MUFU.EX2 R156, R156 ;  /* 0x0000009c009c7308 */ /* 0x000ea20000000800 */
[----:B0-----:R-:W-:-:S04]  /*199b0*/  FADD.FTZ R3, R155, R223 ;  /* 0x000000df9b037221 */ /* 0x001fc80000010000 */
[----:B------:R-:W-:-:S03]  /*199c0*/  FADD.FTZ R3, R160, R3 ;  /* 0x00000003a0037221 */ /* 0x000fc60000010000 */
[----:B------:R-:W0:Y:S01]  /*199d0*/  MUFU.EX2 R157, R157 ;  /* 0x0000009d009d7308 */ /* 0x000e220000000800 */
[----:B-1----:R-:W-:Y:S01]  /*199e0*/  FFMA.FTZ R221, R0, R221, R11 ;  /* 0x000000dd00dd7223 */ /* 0x002fe2000001000b */
[----:B------:R-:W-:-:S03]  /*199f0*/  FADD.FTZ R3, R161, R3 ;  /* 0x00000003a1037221 */ /* 0x000fc60000010000 */
[----:B------:R-:W-:Y:S01]  /*19a00*/  FADD.FTZ R178, R197, R221 ;  /* 0x000000ddc5b27221 */ /* 0x000fe20000010000 */
        /* <DEDUP_REMOVED lines=46> */
.L_x_1774:
        /* <DEDUP_REMOVED lines=9> */
[----:B------:R-:W-:-:S02]  /*19d80*/  F2FP.BF16.F32.PACK_AB R196, R155, R196 ;  /* 0x000000c49bc4723e */ /* 0x000fc400000010ff */
[----:B------:R-:W-:Y:S02]  /*19d90*/  F2FP.BF16.F32.PACK_AB R197, R197, R11 ;  /* 0x0000000bc5c5723e */ /* 0x000fe400000010ff */
[----:B------:R-:W-:Y:S02]  /*19da0*/  F2FP.BF16.F32.PACK_AB R198, R161, R160 ;  /* 0x000000a0a1c6723e */ /* 0x000fe400000010ff */
[----:B------:R-:W-:Y:S01]  /*19db0*/  F2FP.BF16.F32.PACK_AB R199, R157, R156 ;  /* 0x0000009c9dc7723e */ /* 0x000fe200000010ff */
[----:B0-----:R-:W-:Y:S01]  /*19dc0*/  IMAD.MOV.U32 R218, RZ, RZ, R227 ;  /* 0x000000ffffda7224 */ /* 0x001fe200078e00e3 */
        /* <DEDUP_REMOVED lines=9> */
[C---:B--2---:R-:W-:Y:S01]  /*19e60*/  ISETP.GT.AND P1, PT, R5.reuse, R3, PT ;  /* 0x000000030500720c */ /* 0x044fe20003f24270 */
[----:B------:R-:W-:Y:S02]  /*19e70*/  VIADD R5, R5, 0xffffffff ;  /* 0xffffffff05057836 */ /* 0x000fe40000000000 */
[----:B------:R-:W-:-:S10]  /*19e80*/  IMAD.MOV.U32 R3, RZ, RZ, R152 ;  /* 0x000000ffff037224 */ /* 0x000fd400078e0098 */
[----:B------:R-:W-:Y:S05]  /*19e90*/  @P1 BRA `(.L_x_1775) ;  /* 0xffffffcc00981947 */ /* 0x000fea000383ffff */
[----:B------:R-:W-:Y:S05]  /*19ea0*/  BSYNC B0 ;  /* 0x0000000000007941 */ /* 0x000fea0003800000 */
.L_x_1754:
[----:B------:R-:W-:Y:S02]  /*19eb0*/  IMAD.MOV.U32 R3, RZ, RZ, R152 ;  /* 0x000000ffff037224 */ /* 0x000fe400078e0098 */
[----:B------:R-:W-:Y:S02]  /*19ec0*/  IMAD.MOV.U32 R4, RZ, RZ, R153 ;  /* 0x000000ffff047224 */ /* 0x000fe400078e0099 */
[----:B------:R-:W-:Y:S02]  /*19ed0*/  IMAD.MOV.U32 R202, RZ, RZ, R222 ;  /* 0x000000ffffca7224 */ /* 0x000fe400078e00de */
[----:B------:R-:W-:-:S07]  /*19ee0*/  IMAD.MOV.U32 R218, RZ, RZ, R227 ;  /* 0x000000ffffda7224 */ /* 0x000fce00078e00e3 */
.L_x_1753:
[----:B------:R-:W-:Y:S05]  /*19ef0*/  BSYNC B1 ;  /* 0x0000000000017941 */ /* 0x000fea0003800000 */
.L_x_1752:
[----:B------:R-:W2:Y:S01]  /*19f00*/  LDL R152, [R1+0x5c] ;  /* 0x00005c0001987983 */ /* 0x000ea20000100800 */
[----:B------:R-:W0:Y:S01]  /*19f10*/  LDC R11, c[0x0][0x448] ;  /* 0x00011200ff0b7b82 */ /* 0x000e220000000800 */
[----:B------:R-:W-:Y:S01]  /*19f20*/  LOP3.LUT R16, R16, 0xffffffdf, RZ, 0xc0, !PT ;  /* 0xffffffdf10107812 */ /* 0x000fe200078ec0ff */
[----:B------:R-:W-:-:S06]  /*19f30*/  ULDC UR4, c[0x0][0x9dc] ;  /* 0x0002770000047ab9 */ /* 0x000fcc0000000800 */
[----:B------:R-:W1:Y:S01]  /*19f40*/  LDC R155, c[0x0][0x9e4] ;  /* 0x00027900ff9b7b82 */ /* 0x000e620000000800 */
[----:B0-----:R-:W-:-:S13]  /*19f50*/  ISETP.NE.AND P1, PT, R11, 0x1, PT ;  /* 0x000000010b00780c */ /* 0x001fda0003f25270 */
[----:B------:R-:W0:Y:S01]  /*19f60*/  @P1 LDC R153, c[0x0][0x44c] ;  /* 0x00011300ff991b82 */ /* 0x000e220000000800 */
[----:B------:R-:W-:-:S04]  /*19f70*/  @P1 LOP3.LUT R16, R16, 0x20, RZ, 0xfc, !PT ;  /* 0x0000002010101812 */ /* 0x000fc800078efcff */
[----:B------:R-:W-:-:S03]  /*19f80*/  LOP3.LUT R16, R16, 0xffffffbf, RZ, 0xc0, !PT ;  /* 0xffffffbf10107812 */ /* 0x000fc600078ec0ff */
[----:B------:R-:W3:Y:S01]  /*19f90*/  @P1 LDC R11, c[0x0][0x450] ;  /* 0x00011400ff0b1b82 */ /* 0x000ee20000000800 */
[----:B--2---:R-:W-:-:S04]  /*19fa0*/  VIADD R152, R152, 0x7f ;  /* 0x0000007f98987836 */ /* 0x004fc80000000000 */
[----:B0-----:R-:W-:-:S05]  /*19fb0*/  @P1 IMAD.HI.U32 R153, R152, R153, RZ ;  /* 0x0000009998991227 */ /* 0x001fca00078e00ff */
[----:B---3--:R-:W-:Y:S02]  /*19fc0*/  @P1 SHF.R.U32.HI R152, RZ, R11, R153 ;  /* 0x0000000bff981219 */ /* 0x008fe40000011699 */
[----:B-1----:R-:W-:Y:S02]  /*19fd0*/  ISETP.GE.AND P1, PT, R155, 0x1, PT ;  /* 0x000000019b00780c */ /* 0x002fe40003f26270 */
[----:B------:R-:W-:-:S05]  /*19fe0*/  IADD3 R11, R220, 0x1, -R219 ;  /* 0x00000001dc0b7810 */ /* 0x000fca0007ffe8db */
[----:B------:R-:W-:-:S04]  /*19ff0*/  IMAD.IADD R152, R11, 0x1, R152 ;  /* 0x000000010b987824 */ /* 0x000fc800078e0298 */
[----:B------:R-:W-:Y:S02]  /*1a000*/  VIADD R11, R152, -UR4 ;  /* 0x80000004980b7c36 */ /* 0x000fe40008000000 */
[----:B------:R-:W-:Y:S01]  /*1a010*/  @P1 LOP3.LUT R16, R16, 0x40, RZ, 0xfc, !PT ;  /* 0x0000004010101812 */ /* 0x000fe200078efcff */
        /* <DEDUP_REMOVED lines=12> */
.L_x_1778:
[----:B------:R-:W-:-:S13]  /*1a0e0*/  ISETP.NE.AND P1, PT, R155, 0x1, PT ;  /* 0x000000019b00780c */ /* 0x000fda0003f25270 */
[----:B------:R-:W0:Y:S02]  /*1a0f0*/  @P1 LDC.64 R152, c[0x0][0x9e8] ;  /* 0x00027a00ff981b82 */ /* 0x000e240000000a00 */
[----:B0-----:R-:W-:-:S05]  /*1a100*/  @P1 IMAD.HI.U32 R152, R154, R152, RZ ;  /* 0x000000989a981227 */ /* 0x001fca00078e00ff */
[----:B------:R-:W-:-:S07]  /*1a110*/  @P1 SHF.R.U32.HI R154, RZ, R153, R152 ;  /* 0x00000099ff9a1219 */ /* 0x000fce0000011698 */
.L_x_1779:
[----:B------:R-:W-:Y:S05]  /*1a120*/  BSYNC B0 ;  /* 0x0000000000007941 */ /* 0x000fea0003800000 */
.L_x_1777:
[----:B------:R-:W-:-:S05]  /*1a130*/  IMAD R154, R154, R155, RZ ;  /* 0x0000009b9a9a7224 */ /* 0x000fca00078e02ff */
[----:B------:R-:W-:-:S07]  /*1a140*/  VIMNMX R11, R11, R154, !PT ;  /* 0x0000009a0b0b7248 */ /* 0x000fce0007fe0100 */
.L_x_1776:
[----:B------:R-:W2:Y:S01]  /*1a150*/  LDL R153, [R1+0x7c] ;  /* 0x00007c0001997983 */ /* 0x000ea20000100800 */
[----:B------:R-:W-:Y:S01]  /*1a160*/  VIADD R11, R11, 0x3f ;  /* 0x0000003f0b0b7836 */ /* 0x000fe20000000000 */
[----:B------:R-:W-:Y:S04]  /*1a170*/  BSSY B0, `(.L_x_1780) ;  /* 0x0000268000007945 */ /* 0x000fe80003800000 */
[----:B------:R-:W-:-:S04]  /*1a180*/  SHF.R.S32.HI R152, RZ, 0x1f, R11 ;  /* 0x0000001fff987819 */ /* 0x000fc8000001140b */
[----:B------:R-:W-:-:S04]  /*1a190*/  LEA.HI R152, R152, R11, RZ, 0x6 ;  /* 0x0000000b98987211 */ /* 0x000fc800078f30ff */
[----:B------:R-:W-:-:S04]  /*1a1a0*/  SHF.R.S32.HI R152, RZ, 0x6, R152 ;  /* 0x00000006ff987819 */ /* 0x000fc80000011498 */
[----:B--2---:R-:W-:-:S04]  /*1a1b0*/  VIMNMX R153, R153, R152, !PT ;  /* 0x0000009899997248 */ /* 0x004fc80007fe0100 */
[----:B------:R-:W-:Y:S01]  /*1a1c0*/  ISETP.GE.AND P1, PT, R5, R153, PT ;  /* 0x000000990500720c */ /* 0x000fe20003f26270 */
[----:B------:R0:W-:-:S12]  /*1a1d0*/  STL [R1+0x58], R153 ;  /* 0x0000589901007387 */ /* 0x0001d80000100800 */
[----:B0-----:R-:W-:Y:S05]  /*1a1e0*/  @!P1 BRA `(.L_x_1781) ;  /* 0x0000002400809947 */ /* 0x001fea0003800000 */
[----:B------:R-:W-:Y:S01]  /*1a1f0*/  BSSY B1, `(.L_x_1782) ;  /* 0x000025e000017945 */ /* 0x000fe20003800000 */
[----:B------:R0:W-:Y:S01]  /*1a200*/  STL [R1+0x4], R5 ;  /* 0x0000040501007387 */ /* 0x0001e20000100800 */
[----:B------:R-:W-:Y:S02]  /*1a210*/  IMAD.MOV.U32 R228, RZ, RZ, R3 ;  /* 0x000000ffffe47224 */ /* 0x000fe400078e0003 */
[----:B------:R-:W-:Y:S02]  /*1a220*/  IMAD.MOV.U32 R227, RZ, RZ, R4 ;  /* 0x000000ffffe37224 */ /* 0x000fe400078e0004 */
[----:B------:R-:W-:Y:S02]  /*1a230*/  IMAD.MOV.U32 R11, RZ, RZ, R218 ;  /* 0x000000ffff0b7224 */ /* 0x000fe400078e00da */
[----:B0-----:R-:W-:-:S07]  /*1a240*/  IMAD.MOV.U32 R5, RZ, RZ, R202 ;  /* 0x000000ffff057224 */ /* 0x001fce00078e00ca */
.L_x_1795:
[----:B------:R-:W-:-:S04]  /*1a250*/  ISETP.NE.AND P1, PT, R5, 0x1, PT ;  /* 0x000000010500780c */ /* 0x000fc80003f25270 */
[----:B------:R-:W-:-:S04]  /*1a260*/  SEL R218, RZ, 0x1, P1 ;  /* 0x00000001ffda7807 */ /* 0x000fc80000800000 */
[----:B------:R-:W-:Y:S01]  /*1a270*/  LOP3.LUT R218, R11, R218, RZ, 0x3c, !PT ;  /* 0x000000da0bda7212 */ /* 0x000fe200078e3cff */
[----:B0-----:R-:W-:Y:S06]  /*1a280*/  @!P0 BRA `(.L_x_1783) ;  /* 0x0000000000048947 */ /* 0x001fec0003800000 */
[----:B------:R-:W-:Y:S01]  /*1a290*/  BPT.TRAP 0x1 ;  /* 0x000000040000795c */ /* 0x000fe20000300000 */
.L_x_1783:
        /* <DEDUP_REMOVED lines=8> */
.L_x_1784:
        /* <DEDUP_REMOVED lines=8> */
.L_x_1786:
[----:B------:R-:W-:Y:S05]  /*1a3a0*/  BSYNC B2 ;  /* 0x0000000000027941 */ /* 0x000fea0003800000 */
.L_x_1785:
[----:B------:R-:W-:Y:S04]  /*1a3b0*/  STL.64 [R1+0x100], R184 ;  /* 0x000100b801007387 */ /* 0x000fe80000100a00 */
[----:B------:R-:W-:Y:S04]  /*1a3c0*/  STL [R1+0xf8], R5 ;  /* 0x0000f80501007387 */ /* 0x000fe80000100800 */
        /* <DEDUP_REMOVED lines=10> */
[----:B------:R-:W-:Y:S02]  /*1a470*/  VIADD R152, R4, 0x6 ;  /* 0x0000000604987836 */ /* 0x000fe40000000000 */
[----:B------:R-:W-:Y:S01]  /*1a480*/  IMAD.MOV.U32 R3, RZ, RZ, 0x40000040 ;  /* 0x40000040ff037424 */ /* 0x000fe200078e00ff */
[----:B------:R-:W-:Y:S01]  /*1a490*/  R2UR UR4, R2 ;  /* 0x00000000020472ca */ /* 0x000fe200000e0000 */
[----:B------:R-:W-:Y:S01]  /*1a4a0*/  IMAD.MOV.U32 R2, RZ, RZ, R153 ;  /* 0x000000ffff027224 */ /* 0x000fe200078e0099 */
[----:B------:R-:W-:Y:S01]  /*1a4b0*/  R2UR UR10, R152 ;  /* 0x00000000980a72ca */ /* 0x000fe200000e0000 */
[----:B------:R-:W-:Y:S01]  /*1a4c0*/  IMAD.MOV.U32 R153, RZ, RZ, 0x40000040 ;  /* 0x40000040ff997424 */ /* 0x000fe200078e00ff */
[----:B------:R-:W-:Y:S01]  /*1a4d0*/  R2UR UR5, R3 ;  /* 0x00000000030572ca */ /* 0x000fe200000e0000 */
[----:B------:R-:W-:Y:S01]  /*1a4e0*/  VIADD R154, R4, 0x204 ;  /* 0x00000204049a7836 */ /* 0x000fe20000000000 */
[----:B------:R-:W-:Y:S01]  /*1a4f0*/  R2UR UR8, R2 ;  /* 0x00000000020872ca */ /* 0x000fe200000e0000 */
[C---:B------:R-:W-:Y:S01]  /*1a500*/  VIADD R2, R4.reuse, 0x200 ;  /* 0x0000020004027836 */ /* 0x040fe20000000000 */
[----:B------:R-:W-:Y:S01]  /*1a510*/  R2UR UR11, R153 ;  /* 0x00000000990b72ca */ /* 0x000fe200000e0000 */
[----:B------:R-:W-:Y:S01]  /*1a520*/  VIADD R152, R4, 0x202 ;  /* 0x0000020204987836 */ /* 0x000fe20000000000 */
        /* <DEDUP_REMOVED lines=10> */
[----:B------:R-:W-:Y:S01]  /*1a5d0*/  MOV R5, UR10 ;  /* 0x0000000a00057c02 */ /* 0x000fe20008000f00 */
[----:B------:R-:W-:Y:S01]  /*1a5e0*/  UMOV UR10, UR4 ;  /* 0x00000004000a7c82 */ /* 0x000fe20008000000 */
[----:B------:R-:W-:Y:S01]  /*1a5f0*/  MOV R156, UR11 ;  /* 0x0000000b009c7c02 */ /* 0x000fe20008000f00 */
[----:B------:R-:W-:Y:S01]  /*1a600*/  UMOV UR11, UR5 ;  /* 0x00000005000b7c82 */ /* 0x000fe20008000000 */
[----:B------:R-:W-:Y:S01]  /*1a610*/  R2UR UR38, R2 ;  /* 0x00000000022672ca */ /* 0x000fe200000e0000 */
[----:B------:R-:W-:Y:S01]  /*1a620*/  VIADD R2, R4, 0x600 ;  /* 0x0000060004027836 */ /* 0x000fe20000000000 */
[----:B------:R-:W-:Y:S01]  /*1a630*/  R2UR UR7, R3 ;  /* 0x00000000030772ca */ /* 0x000fe200000e0000 */
[----:B------:R-:W-:Y:S01]  /*1a640*/  IMAD.MOV.U32 R155, RZ, RZ, 0x40000040 ;  /* 0x40000040ff9b7424 */ /* 0x000fe200078e00ff */
[----:B------:R-:W-:Y:S01]  /*1a650*/  R2UR UR34, R152 ;  /* 0x00000000982272ca */ /* 0x000fe200000e0000 */
[----:B------:R-:W-:Y:S01]  /*1a660*/  VIADD R152, R4, 0x604 ;  /* 0x0000060404987836 */ /* 0x000fe20000000000 */
[----:B------:R-:W-:Y:S01]  /*1a670*/  R2UR UR42, R154 ;  /* 0x000000009a2a72ca */ /* 0x000fe200000e0000 */
[----:B------:R-:W-:Y:S01]  /*1a680*/  VIADD R154, R4, 0x602 ;  /* 0x00000602049a7836 */ /* 0x000fe20000000000 */
[----:B------:R-:W-:-:S02]  /*1a690*/  R2UR UR4, R6 ;  /* 0x00000000060472ca */ /* 0x000fc400000e0000 */
[----:B------:R-:W-:Y:S02]  /*1a6a0*/  R2UR UR5, R7 ;  /* 0x00000000070572ca */ /* 0x000fe400000e0000 */
[----:B------:R-:W-:Y:S01]  /*1a6b0*/  R2UR UR46, R2 ;  /* 0x00000000022e72ca */ /* 0x000fe200000e0000 */
[----:B------:R-:W-:Y:S01]  /*1a6c0*/  VIADD R2, R4, 0x606 ;  /* 0x0000060604027836 */ /* 0x000fe20000000000 */
[----:B------:R-:W-:Y:S01]  /*1a6d0*/  R2UR UR19, R153 ;  /* 0x00000000991372ca */ /* 0x000fe200000e0000 */
[----:B------:R-:W-:Y:S01]  /*1a6e0*/  IMAD.MOV.U32 R4, RZ, RZ, R156 ;  /* 0x000000ffff047224 */ /* 0x000fe200078e009c */
[C---:B------:R-:W-:Y:S02]  /*1a6f0*/  R2UR UR23, R155.reuse ;  /* 0x000000009b1772ca */ /* 0x040fe400000e0000 */
[----:B------:R-:W-:Y:S02]  /*1a700*/  R2UR UR31, R155 ;  /* 0x000000009b1f72ca */ /* 0x000fe400000e0000 */
[----:B------:R-:W-:-:S02]  /*1a710*/  R2UR UR35, R153 ;  /* 0x00000000992372ca */ /* 0x000fc400000e0000 */
[C---:B------:R-:W-:Y:S02]  /*1a720*/  R2UR UR43, R155.reuse ;  /* 0x000000009b2b72ca */ /* 0x040fe400000e0000 */
[----:B------:R-:W-:Y:S02]  /*1a730*/  R2UR UR50, R154 ;  /* 0x000000009a3272ca */ /* 0x000fe400000e0000 */
[----:B------:R-:W-:Y:S02]  /*1a740*/  R2UR UR51, R155 ;  /* 0x000000009b3372ca */ /* 0x000fe400000e0000 */
[----:B------:R-:W-:Y:S02]  /*1a750*/  R2UR UR54, R152 ;  /* 0x00000000983672ca */ /* 0x000fe400000e0000 */
[----:B------:R-:W-:Y:S02]  /*1a760*/  R2UR UR55, R153 ;  /* 0x00000000993772ca */ /* 0x000fe400000e0000 */
[----:B------:R-:W-:Y:S01]  /*1a770*/  WARPGROUP.ARRIVE ;  /* 0x00000000000079c5 */ /* 0x000fe20000000000 */
[----:B------:R-:W-:-:S02]  /*1a780*/  R2UR UR9, R3 ;  /* 0x00000000030972ca */ /* 0x000fc400000e0000 */
[C---:B------:R-:W-:Y:S02]  /*1a790*/  R2UR UR15, R3.reuse ;  /* 0x00000000030f72ca */ /* 0x040fe400000e0000 */
[C---:B------:R-:W-:Y:S01]  /*1a7a0*/  R2UR UR27, R3.reuse ;  /* 0x00000000031b72ca */ /* 0x040fe200000e0000 */
[----:B------:R-:W-:Y:S01]  /*1a7b0*/  HGMMA.64x64x16.F32.BF16 R152, gdesc[UR4], RZ, !UPT, gsb0 ;  /* 0x00e00000049879f0 */ /* 0x000fe2000c0018ff */
[----:B------:R-:W-:Y:S01]  /*1a7c0*/  UMOV UR6, UR8 ;  /* 0x0000000800067c82 */ /* 0x000fe20008000000 */
[C---:B------:R-:W-:Y:S02]  /*1a7d0*/  R2UR UR39, R3.reuse ;  /* 0x00000000032772ca */ /* 0x040fe400000e0000 */
[----:B------:R-:W-:-:S04]  /*1a7e0*/  R2UR UR47, R3 ;  /* 0x00000000032f72ca */ /* 0x000fc800000e0000 */
[----:B------:R-:W-:Y:S01]  /*1a7f0*/  UMOV UR7, UR9 ;  /* 0x0000000900077c82 */ /* 0x000fe20008000000 */
[----:B------:R-:W-:Y:S02]  /*1a800*/  R2UR UR58, R2 ;  /* 0x00000000023a72ca */ /* 0x000fe400000e0000 */
[----:B------:R-:W-:Y:S02]  /*1a810*/  R2UR UR59, R3 ;  /* 0x00000000033b72ca */ /* 0x000fe400000e0000 */
[----:B------:R-:W4:Y:S01]  /*1a820*/  LDL.64 R2, [R1+0x20] ;  /* 0x0000200001027983 */ /* 0x000f220000100a00 */
[----:B------:R-:W-:Y:S02]  /*1a830*/  WARPGROUP.DEPBAR.LE gsb0, 0x0 ;  /* 0x00008000000079c5 */ /* 0x000fe40000010000 */
[----:B------:R-:W-:Y:S01]  /*1a840*/  WARPGROUP.ARRIVE ;  /* 0x00000000000079c5 */ /* 0x000fe20000000000 */
[----:B--2---:R-:W-:Y:S02]  /*1a850*/  R2UR UR8, R184 ;  /* 0x00000000b80872ca */ /* 0x004fe400000e0000 */
[----:B------:R-:W-:-:S02]  /*1a860*/  R2UR UR9, R185 ;  /* 0x00000000b90972ca */ /* 0x000fc400000e0000 */
[----:B------:R-:W-:Y:S01]  /*1a870*/  R2UR UR4, R22 ;  /* 0x00000000160472ca */ /* 0x000fe200000e0000 */
[----:B------:R0:W5:Y:S10]  /*1a880*/  LDL.LU.64 R184, [R1+0x100] ;  /* 0x0001000001b87983 */ /* 0x0001740000300a00 */
[----:B------:R-:W-:Y:S01]  /*1a890*/  HGMMA.64x64x16.F32.BF16 R152, gdesc[UR8], R152, gsb0 ;  /* 0x00e00000089879f0 */ /* 0x000fe20008001898 */
[----:B------:R-:W-:-:S02]  /*1a8a0*/  R2UR UR5, R23 ;  /* 0x00000000170572ca */ /* 0x000fc400000e0000 */
[----:B------:R-:W-:Y:S02]  /*1a8b0*/  WARPGROUP.DEPBAR.LE gsb0, 0x0 ;  /* 0x00008000000079c5 */ /* 0x000fe40000010000 */
[----:B------:R-:W-:-:S09]  /*1a8c0*/  WARPGROUP.ARRIVE ;  /* 0x00000000000079c5 */ /* 0x000fd20000000000 */
[----:B------:R-:W-:Y:S01]  /*1a8d0*/  HGMMA.64x64x16.F32.BF16 R152, gdesc[UR4], R152, gsb0 ;  /* 0x00e00000049879f0 */ /* 0x000fe20008001898 */
[----:B------:R-:W-:Y:S02]  /*1a8e0*/  R2UR UR11, R4 ;  /* 0x00000000040b72ca */ /* 0x000fe400000e0000 */
[----:B------:R-:W-:Y:S02]  /*1a8f0*/  R2UR UR10, R5 ;  /* 0x00000000050a72ca */ /* 0x000fe400000e0000 */
[----:B---3--:R-:W-:Y:S01]  /*1a900*/  R2UR UR8, R18 ;  /* 0x00000000120872ca */ /* 0x008fe200000e0000 */
[----:B------:R0:W5:Y:S01]  /*1a910*/  LDL.LU R5, [R1+0xf8] ;  /* 0x0000f80001057983 */ /* 0x0001620000300800 */
[----:B------:R-:W-:Y:S02]  /*1a920*/  R2UR UR9, R19 ;  /* 0x00000000130972ca */ /* 0x000fe400000e0000 */
[----:B----4-:R-:W-:Y:S01]  /*1a930*/  R2UR UR12, R16 ;  /* 0x00000000100c72ca */ /* 0x010fe200000e0000 */
[----:B------:R0:W5:Y:S01]  /*1a940*/  LDL.LU.64 R22, [R1+0xf0] ;  /* 0x0000f00001167983 */ /* 0x0001620000300a00 */
[----:B------:R-:W-:-:S02]  /*1a950*/  R2UR UR13, R17 ;  /* 0x00000000110d72ca */ /* 0x000fc400000e0000 */
[----:B------:R-:W-:Y:S01]  /*1a960*/  R2UR UR16, R2 ;  /* 0x00000000021072ca */ /* 0x000fe200000e0000 */
[----:B------:R0:W5:Y:S01]  /*1a970*/  LDL.LU.64 R18, [R1+0xe8] ;  /* 0x0000e80001127983 */ /* 0x0001620000300a00 */
[----:B------:R-:W-:Y:S02]  /*1a980*/  R2UR UR17, R3 ;  /* 0x00000000031172ca */ /* 0x000fe400000e0000 */
[----:B------:R-:W-:Y:S01]  /*1a990*/  R2UR UR20, R216 ;  /* 0x00000000d81472ca */ /* 0x000fe200000e0000 */
[----:B------:R0:W5:Y:S01]  /*1a9a0*/  LDL.LU.64 R16, [R1+0xe0] ;  /* 0x0000e00001107983 */ /* 0x0001620000300a00 */
        /* <DEDUP_REMOVED lines=187> */
[----:B0-----:R-:W-:Y:S06]  /*1b560*/  @!P0 BRA `(.L_x_1788) ;  /* 0x0000000000048947 */ /* 0x001fec0003800000 */
[----:B------:R-:W-:Y:S01]  /*1b570*/  BPT.TRAP 0x1 ;  /* 0x000000040000795c */ /* 0x000fe20000300000 */
.L_x_1788:
[----:B------:R-:W-:Y:S01]  /*1b580*/  SHF.L.U32 R0, R11, 0x1f, RZ ;  /* 0x0000001f0b007819 */ /* 0x000fe200000006ff */
[----:B-----5:R-:W-:-:S04]  /*1b590*/  IMAD R11, R5, 0x8, R17 ;  /* 0x00000008050b7824 */ /* 0x020fc800078e0211 */
[----:B------:R0:W1:Y:S01]  /*1b5a0*/  SYNCS.PHASECHK.TRANS64.TRYWAIT P1, [R11+URZ+0x30850], R0 ;  /* 0x030850000b0075a7 */ /* 0x000062000802017f */
[----:B------:R-:W-:Y:S05]  /*1b5b0*/  @!P0 BRA `(.L_x_1789) ;  /* 0x0000000000048947 */ /* 0x000fea0003800000 */
[----:B------:R-:W-:Y:S01]  /*1b5c0*/  BPT.TRAP 0x1 ;  /* 0x000000040000795c */ /* 0x000fe20000300000 */
.L_x_1789:
[----:B------:R-:W-:Y:S04]  /*1b5d0*/  BSSY B2, `(.L_x_1790) ;  /* 0x0000004000027945 */ /* 0x000fe80003800000 */
[----:B-1----:R-:W-:Y:S05]  /*1b5e0*/  @P1 BRA `(.L_x_1791) ;  /* 0x0000000000081947 */ /* 0x002fea0003800000 */
[----:B------:R-:W1:Y:S02]  /*1b5f0*/  SYNCS.PHASECHK.TRANS64.TRYWAIT P1, [R11+URZ+0x30850], R0 ;  /* 0x030850000b0075a7 */ /* 0x000e64000802017f */
[----:B-1----:R-:W-:Y:S05]  /*1b600*/  @!P1 BRA `(.L_x_1792) ;  /* 0x0000014000149947 */ /* 0x002fea0003800000 */
.L_x_1791:
[----:B------:R-:W-:Y:S05]  /*1b610*/  BSYNC B2 ;  /* 0x0000000000027941 */ /* 0x000fea0003800000 */
.L_x_1790:
[----:B------:R-:W-:Y:S01]  /*1b620*/  VIADD R2, R17, 0x400 ;  /* 0x0000040011027836 */ /* 0x000fe20000000000 */
[----:B------:R-:W-:Y:S01]  /*1b630*/  WARPGROUP.ARRIVE ;  /* 0x00000000000079c5 */ /* 0x000fe20000000000 */
[----:B------:R-:W-:-:S03]  /*1b640*/  IMAD.MOV.U32 R3, RZ, RZ, 0x40000040 ;  /* 0x40000040ff037424 */ /* 0x000fc600078e00ff */
[----:B------:R-:W-:Y:S02]  /*1b650*/  SHF.R.U32.HI R2, RZ, 0x4, R2 ;  /* 0x00000004ff027819 */ /* 0x000fe40000011602 */
[----:B------:R-:W-:Y:S01]  /*1b660*/  R2UR UR7, R3 ;  /* 0x00000000030772ca */ /* 0x000fe200000e0000 */
[----:B------:R-:W-:Y:S01]  /*1b670*/  IMAD.MOV.U32 R3, RZ, RZ, 0x40000040 ;  /* 0x40000040ff037424 */ /* 0x000fe200078e00ff */
[----:B------:R-:W-:-:S04]  /*1b680*/  LOP3.LUT R2, R2, 0x3fff, RZ, 0xc0, !PT ;  /* 0x00003fff02027812 */ /* 0x000fc800078ec0ff */
[----:B------:R-:W-:-:S05]  /*1b690*/  LOP3.LUT R2, R2, 0x2000000, RZ, 0xfc, !PT ;  /* 0x0200000002027812 */ /* 0x000fca00078efcff */
[----:B------:R-:W-:Y:S02]  /*1b6a0*/  IMAD R2, R5, 0x800, R2 ;  /* 0x0000080005027824 */ /* 0x000fe400078e0202 */
[----:B------:R-:W-:Y:S02]  /*1b6b0*/  IMAD.MOV.U32 R5, RZ, RZ, 0x40000040 ;  /* 0x40000040ff057424 */ /* 0x000fe400078e00ff */
[C---:B------:R-:W-:Y:S01]  /*1b6c0*/  VIADD R4, R2.reuse, 0x80 ;  /* 0x0000008002047836 */ /* 0x040fe20000000000 */
[----:B------:R-:W-:-:S13]  /*1b6d0*/  R2UR UR6, R2 ;  /* 0x00000000020672ca */ /* 0x000fda00000e0000 */
        /* <DEDUP_REMOVED lines=25> */
.L_x_1793:
[----:B------:R-:W-:Y:S01]  /*1b870*/  ULDC UR4, c[0x0][0x9d8] ;  /* 0x0002760000047ab9 */ /* 0x000fe20000000800 */
[----:B------:R-:W2:Y:S01]  /*1b880*/  LDL R186, [R1+0xc] ;  /* 0x00000c0001ba7983 */ /* 0x000ea20000100800 */
[----:B01----:R-:W-:Y:S01]  /*1b890*/  FMUL.FTZ R0, R152, UR4 ;  /* 0x0000000498007c20 */ /* 0x003fe20008410000 */
        /* <DEDUP_REMOVED lines=39> */
[----:B------:R-:W-:Y:S01]  /*1bb10*/  ULDC UR4, c[0x0][0x988] ;  /* 0x0002620000047ab9 */ /* 0x000fe20000000800 */
[----:B------:R-:W-:-:S05]  /*1bb20*/  VIADD R222, R222, 0x30840 ;  /* 0x00030840dede7836 */ /* 0x000fca0000000000 */
[----:B------:R-:W3:Y:S01]  /*1bb30*/  MUFU.TANH R156, R156 ;  /* 0x0000009c009c7308 */ /* 0x000ee20000002400 */
[----:B0-----:R-:W-:-:S07]  /*1bb40*/  FMNMX.FTZ R2, R152, R2, !PT ;  /* 0x0000000298027209 */ /* 0x001fce0007810000 */
[----:B------:R-:W0:Y:S01]  /*1bb50*/  MUFU.TANH R157, R157 ;  /* 0x0000009d009d7308 */ /* 0x000e220000002400 */
[----:B-1----:R-:W-:-:S07]  /*1bb60*/  FMNMX.FTZ R2, R153, R2, !PT ;  /* 0x0000000299027209 */ /* 0x002fce0007810000 */
[----:B------:R-:W1:Y:S01]  /*1bb70*/  MUFU.TANH R160, R160 ;  /* 0x000000a000a07308 */ /* 0x000e620000002400 */
[----:B---3--:R-:W-:-:S07]  /*1bb80*/  FMNMX.FTZ R2, R156, R2, !PT ;  /* 0x000000029c027209 */ /* 0x008fce0007810000 */
        /* <DEDUP_REMOVED lines=19> */
[----:B0-----:R-:W-:-:S05]  /*1bcc0*/  FMNMX.FTZ R4, R176, R4, !PT ;  /* 0x00000004b0047209 */ /* 0x001fca0007810000 */
[----:B------:R-:W0:Y:S02]  /*1bcd0*/  SHFL.BFLY PT, R2, R4, 0x2, 0x1f ;  /* 0x0c401f0004027f89 */ /* 0x000e2400000e0000 */
[----:B------:R-:W4:Y:S08]  /*1bce0*/  MUFU.TANH R158, R158 ;  /* 0x0000009e009e7308 */ /* 0x000f300000002400 */
[----:B------:R-:W5:Y:S08]  /*1bcf0*/  MUFU.TANH R159, R159 ;  /* 0x0000009f009f7308 */ /* 0x000f700000002400 */
[----:B------:R-:W5:Y:S01]  /*1bd00*/  MUFU.TANH R162, R162 ;  /* 0x000000a200a27308 */ /* 0x000f620000002400 */
[----:B0-----:R-:W-:-:S07]  /*1bd10*/  FMNMX.FTZ R4, R4, R2, !PT ;  /* 0x0000000204047209 */ /* 0x001fce0007810000 */
[----:B------:R-:W0:Y:S01]  /*1bd20*/  MUFU.TANH R163, R163 ;  /* 0x000000a300a37308 */ /* 0x000e220000002400 */
[----:B------:R-:W1:Y:S07]  /*1bd30*/  SHFL.BFLY PT, R2, R4, 0x1, 0x1f ;  /* 0x0c201f0004027f89 */ /* 0x000e6e00000e0000 */
[----:B------:R-:W0:Y:S08]  /*1bd40*/  MUFU.TANH R166, R166 ;  /* 0x000000a600a67308 */ /* 0x000e300000002400 */
[----:B------:R-:W0:Y:S08]  /*1bd50*/  MUFU.TANH R167, R167 ;  /* 0x000000a700a77308 */ /* 0x000e300000002400 */
[----:B------:R-:W0:Y:S01]  /*1bd60*/  MUFU.TANH R170, R170 ;  /* 0x000000aa00aa7308 */ /* 0x000e220000002400 */
[----:B-1----:R-:W-:-:S02]  /*1bd70*/  FMNMX.FTZ R4, R4, R2, !PT ;  /* 0x0000000204047209 */ /* 0x002fc40007810000 */
[----:B------:R-:W-:-:S05]  /*1bd80*/  FMNMX.FTZ R2, R154, R228, !PT ;  /* 0x000000e49a027209 */ /* 0x000fca0007810000 */
[----:B------:R-:W1:Y:S01]  /*1bd90*/  MUFU.TANH R171, R171 ;  /* 0x000000ab00ab7308 */ /* 0x000e620000002400 */
[----:B---3--:R-:W-:Y:S01]  /*1bda0*/  FMNMX.FTZ R2, R155, R2, !PT ;  /* 0x000000029b027209 */ /* 0x008fe20007810000 */
[----:B------:R-:W-:-:S03]  /*1bdb0*/  FADD.FTZ R185, -R4, R227 ;  /* 0x000000e304b97221 */ /* 0x000fc60000010100 */
[----:B----4-:R-:W-:-:S03]  /*1bdc0*/  FMNMX.FTZ R2, R158, R2, !PT ;  /* 0x000000029e027209 */ /* 0x010fc60007810000 */
[----:B------:R-:W3:Y:S01]  /*1bdd0*/  MUFU.TANH R174, R174 ;  /* 0x000000ae00ae7308 */ /* 0x000ee20000002400 */
[----:B-----5:R-:W-:-:S04]  /*1bde0*/  FMNMX.FTZ R2, R159, R2, !PT ;  /* 0x000000029f027209 */ /* 0x020fc80007810000 */
[----:B------:R-:W-:-:S03]  /*1bdf0*/  FMNMX.FTZ R2, R162, R2, !PT ;  /* 0x00000002a2027209 */ /* 0x000fc60007810000 */
[----:B------:R-:W4:Y:S01]  /*1be00*/  MUFU.TANH R175, R175 ;  /* 0x000000af00af7308 */ /* 0x000f220000002400 */
[----:B0-----:R-:W-:-:S04]  /*1be10*/  FMNMX.FTZ R2, R163, R2, !PT ;  /* 0x00000002a3027209 */ /* 0x001fc80007810000 */
[----:B------:R-:W-:-:S03]  /*1be20*/  FMNMX.FTZ R2, R166, R2, !PT ;  /* 0x00000002a6027209 */ /* 0x000fc60007810000 */
[----:B------:R-:W0:Y:S01]  /*1be30*/  MUFU.TANH R177, R177 ;  /* 0x000000b100b17308 */ /* 0x000e220000002400 */
[----:B------:R-:W-:-:S04]  /*1be40*/  FMNMX.FTZ R2, R167, R2, !PT ;  /* 0x00000002a7027209 */ /* 0x000fc80007810000 */
[----:B------:R-:W-:-:S03]  /*1be50*/  FMNMX.FTZ R2, R170, R2, !PT ;  /* 0x00000002aa027209 */ /* 0x000fc60007810000 */
[----:B------:R-:W5:Y:S01]  /*1be60*/  MUFU.TANH R178, R178 ;  /* 0x000000b200b27308 */ /* 0x000f620000002400 */
[----:B-1----:R-:W-:-:S04]  /*1be70*/  FMNMX.FTZ R2, R171, R2, !PT ;  /* 0x00000002ab027209 */ /* 0x002fc80007810000 */
[----:B---3--:R-:W-:-:S03]  /*1be80*/  FMNMX.FTZ R2, R174, R2, !PT ;  /* 0x00000002ae027209 */ /* 0x008fc60007810000 */
[----:B------:R-:W1:Y:S01]  /*1be90*/  MUFU.TANH R179, R179 ;  /* 0x000000b300b37308 */ /* 0x000e620000002400 */
[----:B----4-:R-:W-:-:S04]  /*1bea0*/  FMNMX.FTZ R2, R175, R2, !PT ;  /* 0x00000002af027209 */ /* 0x010fc80007810000 */
[----:B0-----:R-:W-:-:S03]  /*1beb0*/  FMNMX.FTZ R2, R177, R2, !PT ;  /* 0x00000002b1027209 */ /* 0x001fc60007810000 */
[----:B------:R-:W0:Y:S01]  /*1bec0*/  MUFU.TANH R180, R180 ;  /* 0x000000b400b47308 */ /* 0x000e220000002400 */
[----:B-----5:R-:W-:-:S04]  /*1bed0*/  FMNMX.FTZ R2, R178, R2, !PT ;  /* 0x00000002b2027209 */ /* 0x020fc80007810000 */
[----:B-1----:R-:W-:-:S04]  /*1bee0*/  FMNMX.FTZ R2, R179, R2, !PT ;  /* 0x00000002b3027209 */ /* 0x002fc80007810000 */
[----:B0-----:R-:W-:-:S05]  /*1bef0*/  FMNMX.FTZ R2, R180, R2, !PT ;  /* 0x00000002b4027209 */ /* 0x001fca0007810000 */
[----:B------:R-:W0:Y:S01]  /*1bf00*/  SHFL.BFLY PT, R3, R2, 0x2, 0x1f ;  /* 0x0c401f0002037f89 */ /* 0x000e2200000e0000 */
[----:B--2---:R-:W-:Y:S02]  /*1bf10*/  PRMT R222, R186, 0x654, R222 ;  /* 0x00000654bade7816 */ /* 0x004fe400000000de */
[----:B0-----:R-:W-:Y:S02]  /*1bf20*/  FMNMX.FTZ R3, R2, R3, !PT ;  /* 0x0000000302037209 */ /* 0x001fe40007810000 */
[----:B------:R0:W-:Y:S03]  /*1bf30*/  SYNCS.ARRIVE.TRANS64.RED.A1T0 RZ, [R222+URZ], RZ ;  /* 0x000000ffdeff79a7 */ /* 0x0001e6000810043f */
[----:B------:R-:W1:Y:S02]  /*1bf40*/  SHFL.BFLY PT, R2, R3, 0x1, 0x1f ;  /* 0x0c201f0003027f89 */ /* 0x000e6400000e0000 */
[----:B-1----:R-:W-:Y:S01]  /*1bf50*/  FMNMX.FTZ R3, R3, R2, !PT ;  /* 0x0000000203037209 */ /* 0x002fe20007810000 */
[----:B------:R-:W-:-:S04]  /*1bf60*/  IMAD.U32 R2, RZ, RZ, UR4 ;  /* 0x00000004ff027e24 */ /* 0x000fc8000f8e00ff */
[-C--:B------:R-:W-:Y:S01]  /*1bf70*/  FMUL.FTZ R181, R4, R2.reuse ;  /* 0x0000000204b57220 */ /* 0x080fe20000410000 */
[----:B------:R-:W-:Y:S01]  /*1bf80*/  FADD.FTZ R184, -R3, R228 ;  /* 0x000000e403b87221 */ /* 0x000fe20000010100 */
[-C--:B------:R-:W-:Y:S02]  /*1bf90*/  FMUL.FTZ R185, R185, R2.reuse ;  /* 0x00000002b9b97220 */ /* 0x080fe40000410000 */
[-CC-:B------:R-:W-:Y:S01]  /*1bfa0*/  FFMA.FTZ R182, R0, R2.reuse, -R181.reuse ;  /* 0x0000000200b67223 */ /* 0x180fe200000108b5 */
        /* <DEDUP_REMOVED lines=14> */
[-C--:B------:R-:W-:Y:S01]  /*1c090*/  FFMA.FTZ R176, R176, R2.reuse, -R181 ;  /* 0x00000002b0b07223 */ /* 0x080fe200000108b5 */
[-C--:B------:R-:W-:Y:S01]  /*1c0a0*/  FMUL.FTZ R181, R3, R2.reuse ;  /* 0x0000000203b57220 */ /* 0x080fe20000410000 */
[-C--:B------:R-:W-:Y:S01]  /*1c0b0*/  FMUL.FTZ R184, R184, R2.reuse ;  /* 0x00000002b8b87220 */ /* 0x080fe20000410000 */
[----:B------:R-:W-:Y:S02]  /*1c0c0*/  MUFU.EX2 R10, R185 ;  /* 0x000000b9000a7308 */ /* 0x000fe40000000800 */
        /* <DEDUP_REMOVED lines=13> */
[-CC-:B------:R-:W-:Y:S01]  /*1c1a0*/  FFMA.FTZ R177, R177, R2.reuse, -R181.reuse ;  /* 0x00000002b1b17223 */ /* 0x180fe200000108b5 */
[----:B------:R-:W1:Y:S01]  /*1c1b0*/  MUFU.EX2 R182, R182 ;  /* 0x000000b600b67308 */ /* 0x000e620000000800 */
[-CC-:B------:R-:W-:Y:S01]  /*1c1c0*/  FFMA.FTZ R178, R178, R2.reuse, -R181.reuse ;  /* 0x00000002b2b27223 */ /* 0x180fe200000108b5 */
[-CC-:B------:R-:W-:Y:S01]  /*1c1d0*/  FFMA.FTZ R179, R179, R2.reuse, -R181.reuse ;  /* 0x00000002b3b37223 */ /* 0x180fe200000108b5 */
[----:B------:R-:W-:-:S05]  /*1c1e0*/  FFMA.FTZ R187, R180, R2, -R181 ;  /* 0x00000002b4bb7223 */ /* 0x000fca00000108b5 */
[----:B------:R-:W2:Y:S08]  /*1c1f0*/  MUFU.EX2 R154, R154 ;  /* 0x0000009a009a7308 */ /* 0x000eb00000000800 */
[----:B------:R-:W3:Y:S01]  /*1c200*/  MUFU.EX2 R183, R183 ;  /* 0x000000b700b77308 */ /* 0x000ee20000000800 */
[----:B-1----:R-:W-:-:S07]  /*1c210*/  FFMA.FTZ R223, R10, R223, R182 ;  /* 0x000000df0adf7223 */ /* 0x002fce00000100b6 */
[----:B------:R-:W1:Y:S01]  /*1c220*/  MUFU.EX2 R155, R155 ;  /* 0x0000009b009b7308 */ /* 0x000e620000000800 */
[----:B--2---:R-:W-:-:S07]  /*1c230*/  FFMA.FTZ R221, R0, R221, R154 ;  /* 0x000000dd00dd7223 */ /* 0x004fce000001009a */
[----:B------:R-:W2:Y:S01]  /*1c240*/  MUFU.EX2 R5, R5 ;  /* 0x0000000500057308 */ /* 0x000ea20000000800 */
[----:B---3--:R-:W-:-:S07]  /*1c250*/  FADD.FTZ R180, R183, R223 ;  /* 0x000000dfb7b47221 */ /* 0x008fce0000010000 */
[----:B------:R-:W3:Y:S01]  /*1c260*/  MUFU.EX2 R158, R158 ;  /* 0x0000009e009e7308 */ /* 0x000ee20000000800 */
[----:B-1----:R-:W-:-:S07]  /*1c270*/  FADD.FTZ R181, R155, R221 ;  /* 0x000000dd9bb57221 */ /* 0x002fce0000010000 */
[----:B------:R-:W1:Y:S01]  /*1c280*/  MUFU.EX2 R152, R152 ;  /* 0x0000009800987308 */ /* 0x000e620000000800 */
[----:B--2---:R-:W-:-:S07]  /*1c290*/  FADD.FTZ R180, R5, R180 ;  /* 0x000000b405b47221 */ /* 0x004fce0000010000 */
        /* <DEDUP_REMOVED lines=49> */
[----:B---3--:R-:W-:Y:S01]  /*1c5b0*/  FADD.FTZ R181, R179, R181 ;  /* 0x000000b5b3b57221 */ /* 0x008fe20000010000 */
[----:B-1----:R-:W-:-:S03]  /*1c5c0*/  FADD.FTZ R223, R176, R180 ;  /* 0x000000b4b0df7221 */ /* 0x002fc60000010000 */
[----:B--2---:R-:W-:Y:S01]  /*1c5d0*/  FADD.FTZ R221, R187, R181 ;  /* 0x000000b5bbdd7221 */ /* 0x004fe20000010000 */
[----:B0-----:R-:W-:Y:S06]  /*1c5e0*/  @!P0 BRA `(.L_x_1794) ;  /* 0x0000000000048947 */ /* 0x001fec0003800000 */
[----:B------:R-:W-:Y:S01]  /*1c5f0*/  BPT.TRAP 0x1 ;  /* 0x000000040000795c */ /* 0x000fe20000300000 */
.L_x_1794:
[----:B------:R-:W2:Y:S04]  /*1c600*/  LDL R181, [R1+0x58] ;  /* 0x0000580001b57983 */ /* 0x000ea80000100800 */
[----:B------:R-:W3:Y:S01]  /*1c610*/  LDL.LU R180, [R1+0x4] ;  /* 0x0000040001b47983 */ /* 0x000ee20000300800 */
[----:B------:R-:W-:Y:S01]  /*1c620*/  F2FP.BF16.F32.PACK_AB R198, R152, R5 ;  /* 0x0000000598c6723e */ /* 0x000fe200000010ff */
[----:B------:R-:W-:Y:S01]  /*1c630*/  VIADD R11, R11, 0x30860 ;  /* 0x000308600b0b7836 */ /* 0x000fe20000000000 */
[----:B------:R-:W-:Y:S01]  /*1c640*/  F2FP.BF16.F32.PACK_AB R196, R183, R182 ;  /* 0x000000b6b7c4723e */ /* 0x000fe200000010ff */
[----:B------:R-:W-:Y:S01]  /*1c650*/  IMAD.MOV.U32 R228, RZ, RZ, R3 ;  /* 0x000000ffffe47224 */ /* 0x000fe200078e0003 */
[----:B------:R-:W-:Y:S01]  /*1c660*/  F2FP.BF16.F32.PACK_AB R197, R155, R154 ;  /* 0x0000009a9bc5723e */ /* 0x000fe200000010ff */
[----:B------:R-:W-:Y:S01]  /*1c670*/  IMAD.MOV.U32 R227, RZ, RZ, R4 ;  /* 0x000000ffffe37224 */ /* 0x000fe200078e0004 */
[----:B------:R-:W-:Y:S01]  /*1c680*/  PRMT R11, R186, 0x654, R11 ;  /* 0x00000654ba0b7816 */ /* 0x000fe2000000000b */
[----:B------:R-:W-:Y:S01]  /*1c690*/  IMAD.MOV.U32 R5, RZ, RZ, R202 ;  /* 0x000000ffff057224 */ /* 0x000fe200078e00ca */
[----:B------:R-:W-:-:S02]  /*1c6a0*/  F2FP.BF16.F32.PACK_AB R199, R159, R158 ;  /* 0x0000009e9fc7723e */ /* 0x000fc400000010ff */
[----:B------:R0:W-:Y:S01]  /*1c6b0*/  SYNCS.ARRIVE.TRANS64.RED.A1T0 RZ, [R11+URZ], RZ ;  /* 0x000000ff0bff79a7 */ /* 0x0001e2000810043f */
[----:B------:R-:W-:Y:S02]  /*1c6c0*/  F2FP.BF16.F32.PACK_AB R192, R156, R153 ;  /* 0x000000999cc0723e */ /* 0x000fe400000010ff */
[----:B------:R-:W-:Y:S02]  /*1c6d0*/  F2FP.BF16.F32.PACK_AB R193, R163, R162 ;  /* 0x000000a2a3c1723e */ /* 0x000fe400000010ff */
[----:B------:R-:W-:Y:S02]  /*1c6e0*/  F2FP.BF16.F32.PACK_AB R194, R160, R157 ;  /* 0x0000009da0c2723e */ /* 0x000fe400000010ff */
[----:B------:R-:W-:Y:S01]  /*1c6f0*/  F2FP.BF16.F32.PACK_AB R195, R167, R166 ;  /* 0x000000a6a7c3723e */ /* 0x000fe200000010ff */
[----:B0-----:R-:W-:Y:S01]  /*1c700*/  IMAD.MOV.U32 R11, RZ, RZ, R218 ;  /* 0x000000ffff0b7224 */ /* 0x001fe200078e00da */
[----:B------:R-:W-:Y:S02]  /*1c710*/  F2FP.BF16.F32.PACK_AB R188, R161, R164 ;  /* 0x000000a4a1bc723e */ /* 0x000fe400000010ff */
[----:B------:R-:W-:-:S02]  /*1c720*/  F2FP.BF16.F32.PACK_AB R189, R171, R170 ;  /* 0x000000aaabbd723e */ /* 0x000fc400000010ff */
[----:B------:R-:W-:Y:S02]  /*1c730*/  F2FP.BF16.F32.PACK_AB R190, R168, R165 ;  /* 0x000000a5a8be723e */ /* 0x000fe400000010ff */
[----:B------:R-:W-:Y:S02]  /*1c740*/  F2FP.BF16.F32.PACK_AB R191, R175, R174 ;  /* 0x000000aeafbf723e */ /* 0x000fe400000010ff */
[----:B------:R-:W-:Y:S02]  /*1c750*/  F2FP.BF16.F32.PACK_AB R184, R172, R169 ;  /* 0x000000a9acb8723e */ /* 0x000fe400000010ff */
[----:B------:R-:W-:Y:S02]  /*1c760*/  F2FP.BF16.F32.PACK_AB R185, R178, R177 ;  /* 0x000000b1b2b9723e */ /* 0x000fe400000010ff */
[----:B------:R-:W-:Y:S02]  /*1c770*/  F2FP.BF16.F32.PACK_AB R186, R176, R173 ;  /* 0x000000adb0ba723e */ /* 0x000fe400000010ff */
[----:B------:R-:W-:Y:S01]  /*1c780*/  F2FP.BF16.F32.PACK_AB R187, R187, R179 ;  /* 0x000000b3bbbb723e */ /* 0x000fe200000010ff */
[C---:B---3--:R-:W-:Y:S01]  /*1c790*/  VIADD R152, R180.reuse, 0xffffffff ;  /* 0xffffffffb4987836 */ /* 0x048fe20000000000 */
[----:B--2---:R-:W-:-:S04]  /*1c7a0*/  ISETP.GT.AND P1, PT, R180, R181, PT ;  /* 0x000000b5b400720c */ /* 0x004fc80003f24270 */
[----:B------:R0:W-:Y:S09]  /*1c7b0*/  STL [R1+0x4], R152 ;  /* 0x0000049801007387 */ /* 0x0001f20000100800 */
[----:B------:R-:W-:Y:S05]  /*1c7c0*/  @P1 BRA `(.L_x_1795) ;  /* 0xffffffd800a01947 */ /* 0x000fea000383ffff */
[----:B------:R-:W-:Y:S05]  /*1c7d0*/  BSYNC B1 ;  /* 0x0000000000017941 */ /* 0x000fea0003800000 */
.L_x_1782:
[----:B------:R-:W-:-:S07]  /*1c7e0*/  IMAD.MOV.U32 R5, RZ, RZ, R152 ;  /* 0x000000ffff057224 */ /* 0x000fce00078e0098 */
.L_x_1781:
[----:B------:R-:W-:Y:S05]  /*1c7f0*/  BSYNC B0 ;  /* 0x0000000000007941 */ /* 0x000fea0003800000 */
.L_x_1780:
[----:B------:R-:W2:Y:S01]  /*1c800*/  LDL R11, [R1+0x7c] ;  /* 0x00007c00010b7983 */ /* 0x000ea20000100800 */
[----:B------:R-:W-:Y:S01]  /*1c810*/  BSSY B0, `(.L_x_1796) ;  /* 0x0000325000007945 */ /* 0x000fe20003800000 */
[----:B--2---:R-:W-:-:S13]  /*1c820*/  ISETP.GE.AND P1, PT, R5, R11, PT ;  /* 0x0000000b0500720c */ /* 0x004fda0003f26270 */
[----:B------:R-:W-:Y:S05]  /*1c830*/  @!P1 BRA `(.L_x_1797) ;  /* 0x0000003000889947 */ /* 0x000fea0003800000 */
[----:B------:R-:W-:Y:S02]  /*1c840*/  IMAD.MOV.U32 R228, RZ, RZ, R3 ;  /* 0x000000ffffe47224 */ /* 0x000fe400078e0003 */
[----:B------:R-:W-:Y:S02]  /*1c850*/  IMAD.MOV.U32 R227, RZ, RZ, R4 ;  /* 0x000000ffffe37224 */ /* 0x000fe400078e0004 */
[----:B------:R-:W-:Y:S02]  /*1c860*/  IMAD.MOV.U32 R222, RZ, RZ, R218 ;  /* 0x000000ffffde7224 */ /* 0x000fe400078e00da */
[----:B------:R-:W-:-:S07]  /*1c870*/  IMAD.MOV.U32 R11, RZ, RZ, R202 ;  /* 0x000000ffff0b7224 */ /* 0x000fce00078e00ca */
.L_x_1818:
[----:B------:R-:W-:-:S04]  /*1c880*/  ISETP.NE.AND P1, PT, R11, 0x1, PT ;  /* 0x000000010b00780c */ /* 0x000fc80003f25270 */
[----:B------:R-:W-:-:S04]  /*1c890*/  SEL R218, RZ, 0x1, P1 ;  /* 0x00000001ffda7807 */ /* 0x000fc80000800000 */
[----:B------:R-:W-:Y:S01]  /*1c8a0*/  LOP3.LUT R218, R222, R218, RZ, 0x3c, !PT ;  /* 0x000000dadeda7212 */ /* 0x000fe200078e3cff */
[----:B------:R-:W-:Y:S06]  /*1c8b0*/  @!P0 BRA `(.L_x_1798) ;  /* 0x0000000000048947 */ /* 0x000fec0003800000 */
[----:B------:R-:W-:Y:S01]  /*1c8c0*/  BPT.TRAP 0x1 ;  /* 0x000000040000795c */ /* 0x000fe20000300000 */
.L_x_1798:
[----:B------:R-:W-:Y:S01]  /*1c8d0*/  VIADD R202, R11, 0x1 ;  /* 0x000000010bca7836 */ /* 0x000fe20000000000 */
[----:B------:R-:W-:-:S04]  /*1c8e0*/  SHF.L.U32 R2, R218, 0x1f, RZ ;  /* 0x0000001fda027819 */ /* 0x000fc800000006ff */
[----:B------:R-:W-:-:S04]  /*1c8f0*/  ISETP.NE.AND P1, PT, R202, 0x2, PT ;  /* 0x00000002ca00780c */ /* 0x000fc80003f25270 */
[----:B------:R-:W-:-:S05]  /*1c900*/  SEL R202, R202, RZ, P1 ;  /* 0x000000ffcaca7207 */ /* 0x000fca0000800000 */
[----:B------:R-:W-:-:S04]  /*1c910*/  IMAD R4, R202, 0x8, R17 ;  /* 0x00000008ca047824 */ /* 0x000fc800078e0211 */
[----:B------:R1:W2:Y:S01]  /*1c920*/  SYNCS.PHASECHK.TRANS64.TRYWAIT P1, [R4+URZ+0x30830], R2 ;  /* 0x03083002040075a7 */ /* 0x0002a2000802017f */
[----:B------:R-:W-:Y:S05]  /*1c930*/  @!P0 BRA `(.L_x_1799) ;  /* 0x0000000000048947 */ /* 0x000fea0003800000 */
[----:B------:R-:W-:Y:S01]  /*1c940*/  BPT.TRAP 0x1 ;  /* 0x000000040000795c */ /* 0x000fe20000300000 */
.L_x_1799:
[----:B------:R-:W3:Y:S01]  /*1c950*/  LDL R3, [R1+0x54] ;  /* 0x0000540001037983 */ /* 0x000ee20000100800 */
[----:B------:R-:W-:Y:S01]  /*1c960*/  BSSY B1, `(.L_x_1800) ;  /* 0x0000007000017945 */ /* 0x000fe20003800000 */
[----:B---3--:R-:W-:-:S04]  /*1c970*/  IMAD R156, R202, 0x800, R3 ;  /* 0x00000800ca9c7824 */ /* 0x008fc800078e0203 */
[C---:B------:R-:W-:Y:S02]  /*1c980*/  VIADD R154, R156.reuse, 0x2 ;  /* 0x000000029c9a7836 */ /* 0x040fe40000000000 */
[----:B------:R-:W-:Y:S01]  /*1c990*/  VIADD R153, R156, 0x4 ;  /* 0x000000049c997836 */ /* 0x000fe20000000000 */
[----:B--2---:R-:W-:Y:S06]  /*1c9a0*/  @P1 BRA `(.L_x_1801) ;  /* 0x0000000000081947 */ /* 0x004fec0003800000 */
[----:B------:R-:W2:Y:S02]  /*1c9b0*/  SYNCS.PHASECHK.TRANS64.TRYWAIT P1, [R4+URZ+0x30830], R2 ;  /* 0x03083002040075a7 */ /* 0x000ea4000802017f */
[----:B--2---:R-:W-:Y:S05]  /*1c9c0*/  @!P1 BRA `(.L_x_1802) ;  /* 0x0000012c00389947 */ /* 0x004fea0003800000 */
.L_x_1801:
[----:B------:R-:W-:Y:S05]  /*1c9d0*/  BSYNC B1 ;  /* 0x0000000000017941 */ /* 0x000fea0003800000 */
.L_x_1800:
[----:B------:R-:W-:Y:S04]  /*1c9e0*/  STL.64 [R1+0x100], R22 ;  /* 0x0001001601007387 */ /* 0x000fe80000100a00 */
[----:B------:R-:W-:Y:S04]  /*1c9f0*/  STL [R1+0xf8], R11 ;  /* 0x0000f80b01007387 */ /* 0x000fe80000100800 */
[----:B------:R3:W-:Y:S04]  /*1ca00*/  STL.64 [R1+0xf0], R18 ;  /* 0x0000f01201007387 */ /* 0x0007e80000100a00 */
[----:B---3--:R-:W3:Y:S04]  /*1ca10*/  LDL.64 R18, [R1+0x38] ;  /* 0x0000380001127983 */ /* 0x008ee80000100a00 */
[----:B------:R4:W-:Y:S04]  /*1ca20*/  STL.64 [R1+0xe8], R16 ;  /* 0x0000e81001007387 */ /* 0x0009e80000100a00 */
[----:B----4-:R-:W4:Y:S04]  /*1ca30*/  LDL.64 R16, [R1+0x30] ;  /* 0x0000300001107983 */ /* 0x010f280000100a00 */
[----:B------:R0:W-:Y:S04]  /*1ca40*/  STL.64 [R1+0xe0], R4 ;  /* 0x0000e00401007387 */ /* 0x0001e80000100a00 */
[----:B------:R-:W3:Y:S01]  /*1ca50*/  LDL.64 R22, [R1+0x40] ;  /* 0x0000400001167983 */ /* 0x000ee20000100a00 */
[----:B-12---:R-:W-:-:S05]  /*1ca60*/  IMAD.MOV.U32 R2, RZ, RZ, R156 ;  /* 0x000000ffff027224 */ /* 0x006fca00078e009c */
[----:B------:R-:W-:Y:S01]  /*1ca70*/  R2UR UR6, R2 ;  /* 0x00000000020672ca */ /* 0x000fe200000e0000 */
[----:B------:R-:W-:Y:S01]  /*1ca80*/  IMAD.MOV.U32 R2, RZ, RZ, R154 ;  /* 0x000000ffff027224 */ /* 0x000fe200078e009a */
[----:B0-----:R-:W2:Y:S01]  /*1ca90*/  LDL.64 R4, [R1+0x28] ;  /* 0x0000280001047983 */ /* 0x001ea20000100a00 */
[----:B------:R-:W-:Y:S02]  /*1caa0*/  VIADD R152, R156, 0x6 ;  /* 0x000000069c987836 */ /* 0x000fe40000000000 */
[----:B------:R-:W-:Y:S01]  /*1cab0*/  IMAD.MOV.U32 R3, RZ, RZ, 0x40000040 ;  /* 0x40000040ff037424 */ /* 0x000fe200078e00ff */
[----:B------:R-:W-:Y:S01]  /*1cac0*/  R2UR UR4, R2 ;  /* 0x00000000020472ca */ /* 0x000fe200000e0000 */
[----:B------:R-:W-:Y:S01]  /*1cad0*/  IMAD.MOV.U32 R2, RZ, RZ, R153 ;  /* 0x000000ffff027224 */ /* 0x000fe200078e0099 */
[----:B------:R-:W-:Y:S01]  /*1cae0*/  R2UR UR10, R152 ;  /* 0x00000000980a72ca */ /* 0x000fe200000e0000 */
[----:B------:R-:W-:Y:S01]  /*1caf0*/  IMAD.MOV.U32 R153, RZ, RZ, 0x40000040 ;  /* 0x40000040ff997424 */ /* 0x000fe200078e00ff */
[----:B------:R-:W-:-:S02]  /*1cb00*/  R2UR UR7, R3 ;  /* 0x00000000030772ca */ /* 0x000fc400000e0000 */
[----:B------:R-:W-:Y:S01]  /*1cb10*/  R2UR UR8, R2 ;  /* 0x00000000020872ca */ /* 0x000fe200000e0000 */
[----:B------:R-:W-:Y:S01]  /*1cb20*/  VIADD R2, R156, 0x200 ;  /* 0x000002009c027836 */ /* 0x000fe20000000000 */
[----:B------:R-:W-:Y:S01]  /*1cb30*/  R2UR UR11, R153 ;  /* 0x00000000990b72ca */ /* 0x000fe200000e0000 */
[----:B------:R-:W-:Y:S01]  /*1cb40*/  FMUL.FTZ R24, R24, R10 ;  /* 0x0000000a18187220 */ /* 0x000fe20000410000 */
[C---:B------:R-:W-:Y:S02]  /*1cb50*/  R2UR UR5, R3.reuse ;  /* 0x00000000030572ca */ /* 0x040fe400000e0000 */
[----:B------:R-:W-:Y:S01]  /*1cb60*/  R2UR UR14, R2 ;  /* 0x00000000020e72ca */ /* 0x000fe200000e0000 */
[----:B------:R-:W-:Y:S01]  /*1cb70*/  VIADD R2, R156, 0x206 ;  /* 0x000002069c027836 */ /* 0x000fe20000000000 */
[----:B------:R-:W-:-:S04]  /*1cb80*/  R2UR UR9, R3 ;  /* 0x00000000030972ca */ /* 0x000fc800000e0000 */
[----:B------:R-:W-:Y:S01]  /*1cb90*/  R2UR UR26, R2 ;  /* 0x00000000021a72ca */ /* 0x000fe200000e0000 */
[----:B------:R-:W-:Y:S02]  /*1cba0*/  VIADD R2, R156, 0x404 ;  /* 0x000004049c027836 */ /* 0x000fe40000000000 */
[----:B------:R-:W-:-:S03]  /*1cbb0*/  MOV R152, UR11 ;  /* 0x0000000b00987c02 */ /* 0x000fc60008000f00 */
[----:B------:R-:W-:Y:S01]  /*1cbc0*/  R2UR UR38, R2 ;  /* 0x00000000022672ca */ /* 0x000fe200000e0000 */
[----:B------:R-:W-:-:S05]  /*1cbd0*/  VIADD R2, R156, 0x600 ;  /* 0x000006009c027836 */ /* 0x000fca0000000000 */
[----:B------:R-:W-:Y:S01]  /*1cbe0*/  R2UR UR46, R2 ;  /* 0x00000000022e72ca */ /* 0x000fe200000e0000 */
[----:B------:R-:W-:Y:S01]  /*1cbf0*/  VIADD R2, R156, 0x606 ;  /* 0x000006069c027836 */ /* 0x000fe20000000000 */
[----:B------:R0:W-:Y:S01]  /*1cc00*/  STL [R1+0x14], R152 ;  /* 0x0000149801007387 */ /* 0x0001e20000100800 */
[----:B------:R-:W-:Y:S01]  /*1cc10*/  R2UR UR15, R3 ;  /* 0x00000000030f72ca */ /* 0x000fe200000e0000 */
[-C--:B------:R-:W-:Y:S01]  /*1cc20*/  FMUL.FTZ R25, R25, R10.reuse ;  /* 0x0000000a19197220 */ /* 0x080fe20000410000 */
[C---:B------:R-:W-:Y:S01]  /*1cc30*/  R2UR UR27, R3.reuse ;  /* 0x00000000031b72ca */ /* 0x040fe200000e0000 */
[-C--:B------:R-:W-:Y:S01]  /*1cc40*/  FMUL.FTZ R28, R28, R10.reuse ;  /* 0x0000000a1c1c7220 */ /* 0x080fe20000410000 */
[----:B------:R-:W-:Y:S01]  /*1cc50*/  R2UR UR39, R3 ;  /* 0x00000000032772ca */ /* 0x000fe200000e0000 */
[-C--:B------:R-:W-:Y:S01]  /*1cc60*/  FMUL.FTZ R29, R29, R10.reuse ;  /* 0x0000000a1d1d7220 */ /* 0x080fe20000410000 */
[----:B------:R-:W-:Y:S01]  /*1cc70*/  R2UR UR47, R3 ;  /* 0x00000000032f72ca */ /* 0x000fe200000e0000 */
[-C--:B------:R-:W-:Y:S01]  /*1cc80*/  FMUL.FTZ R32, R32, R10.reuse ;  /* 0x0000000a20207220 */ /* 0x080fe20000410000 */
[----:B------:R-:W-:Y:S01]  /*1cc90*/  R2UR UR58, R2 ;  /* 0x00000000023a72ca */ /* 0x000fe200000e0000 */
[-C--:B------:R-:W-:Y:S01]  /*1cca0*/  FMUL.FTZ R33, R33, R10.reuse ;  /* 0x0000000a21217220 */ /* 0x080fe20000410000 */
[----:B------:R-:W-:Y:S01]  /*1ccb0*/  R2UR UR59, R3 ;  /* 0x00000000033b72ca */ /* 0x000fe200000e0000 */
[-C--:B------:R-:W-:Y:S01]  /*1ccc0*/  FMUL.FTZ R36, R36, R10.reuse ;  /* 0x0000000a24247220 */ /* 0x080fe20000410000 */
[----:B------:R-:W2:Y:S01]  /*1ccd0*/  LDL.64 R2, [R1+0x20] ;  /* 0x0000200001027983 */ /* 0x000ea20000100a00 */
        /* <DEDUP_REMOVED lines=56> */
[----:B------:R-:W-:-:S02]  /*1d060*/  FMUL.FTZ R149, R149, R10 ;  /* 0x0000000a95957220 */ /* 0x000fc40000410000 */
[----:B------:R-:W2:Y:S01]  /*1d070*/  LDL.LU R10, [R1+0x14] ;  /* 0x00001400010a7983 */ /* 0x000ea20000300800 */
[C---:B------:R-:W-:Y:S02]  /*1d080*/  VIADD R154, R156.reuse, 0x204 ;  /* 0x000002049c9a7836 */ /* 0x040fe40000000000 */
[----:B0-----:R-:W-:-:S03]  /*1d090*/  VIADD R152, R156, 0x202 ;  /* 0x000002029c987836 */ /* 0x001fc60000000000 */
[----:B------:R-:W-:Y:S01]  /*1d0a0*/  R2UR UR22, R154 ;  /* 0x000000009a1672ca */ /* 0x000fe200000e0000 */
[----:B------:R-:W-:Y:S01]  /*1d0b0*/  VIADD R154, R156, 0x400 ;  /* 0x000004009c9a7836 */ /* 0x000fe20000000000 */
[----:B------:R-:W-:Y:S01]  /*1d0c0*/  R2UR UR18, R152 ;  /* 0x00000000981272ca */ /* 0x000fe200000e0000 */
[----:B------:R-:W-:-:S03]  /*1d0d0*/  VIADD R152, R156, 0x402 ;  /* 0x000004029c987836 */ /* 0x000fc60000000000 */
[----:B------:R-:W-:Y:S01]  /*1d0e0*/  R2UR UR30, R154 ;  /* 0x000000009a1e72ca */ /* 0x000fe200000e0000 */
[----:B------:R-:W-:Y:S01]  /*1d0f0*/  VIADD R154, R156, 0x406 ;  /* 0x000004069c9a7836 */ /* 0x000fe20000000000 */
[----:B------:R-:W-:Y:S01]  /*1d100*/  MOV R11, UR10 ;  /* 0x0000000a000b7c02 */ /* 0x000fe20008000f00 */
[----:B------:R-:W-:Y:S01]  /*1d110*/  UMOV UR10, UR4 ;  /* 0x00000004000a7c82 */ /* 0x000fe20008000000 */
[----:B------:R-:W-:Y:S01]  /*1d120*/  UMOV UR11, UR5 ;  /* 0x00000005000b7c82 */ /* 0x000fe20008000000 */
        /* <DEDUP_REMOVED lines=8> */
[C---:B------:R-:W-:Y:S02]  /*1d1b0*/  R2UR UR23, R155.reuse ;  /* 0x000000009b1772ca */ /* 0x040fe400000e0000 */
[----:B------:R-:W-:Y:S02]  /*1d1c0*/  R2UR UR31, R155 ;  /* 0x000000009b1f72ca */ /* 0x000fe400000e0000 */
[----:B------:R-:W-:Y:S02]  /*1d1d0*/  R2UR UR35, R153 ;  /* 0x00000000992372ca */ /* 0x000fe400000e0000 */
[----:B------:R-:W-:Y:S02]  /*1d1e0*/  R2UR UR43, R155 ;  /* 0x000000009b2b72ca */ /* 0x000fe400000e0000 */
[----:B------:R-:W-:-:S02]  /*1d1f0*/  R2UR UR50, R154 ;  /* 0x000000009a3272ca */ /* 0x000fc400000e0000 */
[----:B------:R-:W-:Y:S02]  /*1d200*/  R2UR UR51, R155 ;  /* 0x000000009b3372ca */ /* 0x000fe400000e0000 */
[----:B------:R-:W-:Y:S02]  /*1d210*/  R2UR UR54, R152 ;  /* 0x00000000983672ca */ /* 0x000fe400000e0000 */
[----:B------:R-:W-:Y:S02]  /*1d220*/  R2UR UR55, R153 ;  /* 0x00000000993772ca */ /* 0x000fe400000e0000 */
[----:B------:R-:W-:-:S06]  /*1d230*/  WARPGROUP.ARRIVE ;  /* 0x00000000000079c5 */ /* 0x000fcc0000000000 */
[----:B------:R-:W-:Y:S01]  /*1d240*/  HGMMA.64x64x16.F32.BF16 R152, gdesc[UR4], RZ, !UPT, gsb0 ;  /* 0x00e00000049879f0 */ /* 0x000fe2000c0018ff */
[----:B------:R-:W-:Y:S01]  /*1d250*/  UMOV UR6, UR8 ;  /* 0x0000000800067c82 */ /* 0x000fe20008000000 */
[----:B------:R-:W-:Y:S01]  /*1d260*/  UMOV UR7, UR9 ;  /* 0x0000000900077c82 */ /* 0x000fe20008000000 */
[----:B------:R-:W-:Y:S02]  /*1d270*/  WARPGROUP.DEPBAR.LE gsb0, 0x0 ;  /* 0x00008000000079c5 */ /* 0x000fe40000010000 */
[----:B------:R-:W-:Y:S01]  /*1d280*/  WARPGROUP.ARRIVE ;  /* 0x00000000000079c5 */ /* 0x000fe20000000000 */
[----:B---3--:R-:W-:Y:S02]  /*1d290*/  R2UR UR8, R22 ;  /* 0x00000000160872ca */ /* 0x008fe400000e0000 */
[----:B------:R-:W-:Y:S02]  /*1d2a0*/  R2UR UR9, R23 ;  /* 0x00000000170972ca */ /* 0x000fe400000e0000 */
        /* <DEDUP_REMOVED lines=8> */
[----:B----4-:R-:W-:Y:S01]  /*1d330*/  R2UR UR8, R16 ;  /* 0x00000000100872ca */ /* 0x010fe200000e0000 */
[----:B------:R0:W5:Y:S01]  /*1d340*/  LDL.LU R11, [R1+0xf8] ;  /* 0x0000f800010b7983 */ /* 0x0001620000300800 */
[----:B------:R-:W-:Y:S02]  /*1d350*/  R2UR UR9, R17 ;  /* 0x00000000110972ca */ /* 0x000fe400000e0000 */
[----:B--2---:R-:W-:Y:S01]  /*1d360*/  R2UR UR12, R4 ;  /* 0x00000000040c72ca */ /* 0x004fe200000e0000 */
[----:B------:R0:W5:Y:S01]  /*1d370*/  LDL.LU.64 R18, [R1+0xf0] ;  /* 0x0000f00001127983 */ /* 0x0001620000300a00 */
[----:B------:R-:W-:Y:S02]  /*1d380*/  R2UR UR13, R5 ;  /* 0x00000000050d72ca */ /* 0x000fe400000e0000 */
[----:B------:R-:W-:Y:S01]  /*1d390*/  R2UR UR16, R2 ;  /* 0x00000000021072ca */ /* 0x000fe200000e0000 */
[----:B------:R0:W5:Y:S01]  /*1d3a0*/  LDL.LU.64 R16, [R1+0xe8] ;  /* 0x0000e80001107983 */ /* 0x0001620000300a00 */
[----:B------:R-:W-:-:S02]  /*1d3b0*/  R2UR UR17, R3 ;  /* 0x00000000031172ca */ /* 0x000fc400000e0000 */
[----:B------:R-:W-:Y:S01]  /*1d3c0*/  R2UR UR20, R216 ;  /* 0x00000000d81472ca */ /* 0x000fe200000e0000 */
[----:B------:R0:W5:Y:S01]  /*1d3d0*/  LDL.LU.64 R4, [R1+0xe0] ;  /* 0x0000e00001047983 */ /* 0x0001620000300a00 */
[----:B------:R-:W-:Y:S01]  /*1d3e0*/  R2UR UR11, R10 ;  /* 0x000000000a0b72ca */ /* 0x000fe200000e0000 */
[----:B------:R-:W-:Y:S02]  /*1d3f0*/  WARPGROUP.DEPBAR.LE gsb0, 0x0 ;  /* 0x00008000000079c5 */ /* 0x000fe40000010000 */
[----:B------:R-:W-:-:S10]  /*1d400*/  WARPGROUP.ARRIVE ;  /* 0x00000000000079c5 */ /* 0x000fd40000000000 */
        /* <DEDUP_REMOVED lines=121> */
[----:B0-----:R-:W-:Y:S05]  /*1dba0*/  @!P0 BRA `(.L_x_1803) ;  /* 0x0000000000048947 */ /* 0x001fea0003800000 */
[----:B------:R-:W-:Y:S01]  /*1dbb0*/  BPT.TRAP 0x1 ;  /* 0x000000040000795c */ /* 0x000fe20000300000 */
.L_x_1803:
[----:B------:R-:W-:Y:S01]  /*1dbc0*/  SHF.L.U32 R0, R222, 0x1f, RZ ;  /* 0x0000001fde007819 */ /* 0x000fe200000006ff */
[----:B-----5:R-:W-:-:S04]  /*1dbd0*/  IMAD R222, R11, 0x8, R17 ;  /* 0x000000080bde7824 */ /* 0x020fc800078e0211 */
[----:B------:R0:W1:Y:S01]  /*1dbe0*/  SYNCS.PHASECHK.TRANS64.TRYWAIT P1, [R222+URZ+0x30850], R0 ;  /* 0x03085000de0075a7 */ /* 0x000062000802017f */
[----:B------:R-:W-:Y:S05]  /*1dbf0*/  @!P0 BRA `(.L_x_1804) ;  /* 0x0000000000048947 */ /* 0x000fea0003800000 */
[----:B------:R-:W-:Y:S01]  /*1dc00*/  BPT.TRAP 0x1 ;  /* 0x000000040000795c */ /* 0x000fe20000300000 */
.L_x_1804:
[----:B------:R-:W-:Y:S04]  /*1dc10*/  BSSY B1, `(.L_x_1805) ;  /* 0x0000004000017945 */ /* 0x000fe80003800000 */
[----:B-1----:R-:W-:Y:S05]  /*1dc20*/  @P1 BRA `(.L_x_1806) ;  /* 0x0000000000081947 */ /* 0x002fea0003800000 */
[----:B------:R-:W1:Y:S02]  /*1dc30*/  SYNCS.PHASECHK.TRANS64.TRYWAIT P1, [R222+URZ+0x30850], R0 ;  /* 0x03085000de0075a7 */ /* 0x000e64000802017f */
[----:B-1----:R-:W-:Y:S05]  /*1dc40*/  @!P1 BRA `(.L_x_1807) ;  /* 0x0000011800ac9947 */ /* 0x002fea0003800000 */
.L_x_1806:
[----:B------:R-:W-:Y:S05]  /*1dc50*/  BSYNC B1 ;  /* 0x0000000000017941 */ /* 0x000fea0003800000 */
.L_x_1805:
        /* <DEDUP_REMOVED lines=37> */
.L_x_1808:
[----:B------:R-:W2:Y:S01]  /*1deb0*/  LDL R2, [R1] ;  /* 0x0000000001027983 */ /* 0x000ea20000100800 */
[----:B------:R-:W3:Y:S01]  /*1dec0*/  LDC R3, c[0x0][0x448] ;  /* 0x00011200ff037b82 */ /* 0x000ee20000000800 */
[----:B------:R-:W-:Y:S02]  /*1ded0*/  ULDC UR5, c[0x0][0x9d8] ;  /* 0x0002760000057ab9 */ /* 0x000fe40000000800 */
[----:B------:R-:W4:Y:S04]  /*1dee0*/  LDL R10, [R1+0x5c] ;  /* 0x00005c00010a7983 */ /* 0x000f280000100800 */
[----:B01----:R-:W4:Y:S01]  /*1def0*/  LDL R0, [R1+0x78] ;  /* 0x0000780001007983 */ /* 0x003f220000100800 */
[----:B------:R-:W0:Y:S03]  /*1df00*/  LDC R187, c[0x0][0x9e4] ;  /* 0x00027900ffbb7b82 */ /* 0x000e260000000800 */
[----:B------:R-:W5:Y:S01]  /*1df10*/  LDL R188, [R1+0xc] ;  /* 0x00000c0001bc7983 */ /* 0x000f620000100800 */
[----:B---3--:R-:W-:-:S13]  /*1df20*/  ISETP.NE.AND P1, PT, R3, 0x1, PT ;  /* 0x000000010300780c */ /* 0x008fda0003f25270 */
[----:B------:R-:W1:Y:S01]  /*1df30*/  @P1 LDC R3, c[0x0][0x44c] ;  /* 0x00011300ff031b82 */ /* 0x000e620000000800 */
        /* <DEDUP_REMOVED lines=26> */
[----:B----4-:R-:W-:-:S04]  /*1e0e0*/  IMAD.IADD R0, R0, 0x1, R10 ;  /* 0x0000000100007824 */ /* 0x010fc800078e020a */
[----:B-1----:R-:W-:-:S04]  /*1e0f0*/  @P1 IMAD.HI.U32 R3, R0, R3, RZ ;  /* 0x0000000300031227 */ /* 0x002fc800078e00ff */
[----:B------:R-:W-:Y:S01]  /*1e100*/  FMUL.FTZ R10, R153, UR5 ;  /* 0x00000005990a7c20 */ /* 0x000fe20008410000 */
[----:B------:R-:W-:Y:S01]  /*1e110*/  FMUL.FTZ R153, R157, UR5 ;  /* 0x000000059d997c20 */ /* 0x000fe20008410000 */
[----:B------:R-:W-:Y:S01]  /*1e120*/  FMUL.FTZ R157, R161, UR5 ;  /* 0x00000005a19d7c20 */ /* 0x000fe20008410000 */
[----:B-----5:R-:W-:Y:S01]  /*1e130*/  PRMT R4, R188, 0x654, R4 ;  /* 0x00000654bc047816 */ /* 0x020fe20000000004 */
[----:B------:R-:W-:Y:S01]  /*1e140*/  FMUL.FTZ R161, R163, UR5 ;  /* 0x00000005a3a17c20 */ /* 0x000fe20008410000 */
[----:B------:R-:W-:Y:S01]  /*1e150*/  FMUL.FTZ R163, R165, UR5 ;  /* 0x00000005a5a37c20 */ /* 0x000fe20008410000 */
[----:B--2---:R-:W-:Y:S01]  /*1e160*/  @P1 SHF.R.U32.HI R0, RZ, R2, R3 ;  /* 0x00000002ff001219 */ /* 0x004fe20000011603 */
[----:B------:R-:W-:Y:S01]  /*1e170*/  FMUL.FTZ R2, R152, UR5 ;  /* 0x0000000598027c20 */ /* 0x000fe20008410000 */
[----:B------:R-:W-:Y:S01]  /*1e180*/  FMUL.FTZ R152, R156, UR5 ;  /* 0x000000059c987c20 */ /* 0x000fe20008410000 */
[----:B------:R-:W-:Y:S01]  /*1e190*/  FMUL.FTZ R156, R160, UR5 ;  /* 0x00000005a09c7c20 */ /* 0x000fe20008410000 */
        /* <DEDUP_REMOVED lines=8> */
[----:B------:R2:W-:Y:S01]  /*1e220*/  SYNCS.ARRIVE.TRANS64.RED.A1T0 RZ, [R4+URZ], RZ ;  /* 0x000000ff04ff79a7 */ /* 0x0005e2000810043f */
[----:B------:R-:W-:Y:S01]  /*1e230*/  FMUL.FTZ R3, R154, UR5 ;  /* 0x000000059a037c20 */ /* 0x000fe20008410000 */
[----:B------:R-:W-:Y:S01]  /*1e240*/  FMUL.FTZ R170, R175, UR5 ;  /* 0x00000005afaa7c20 */ /* 0x000fe20008410000 */
[----:B------:R-:W-:Y:S01]  /*1e250*/  FMUL.FTZ R171, R178, UR5 ;  /* 0x00000005b2ab7c20 */ /* 0x000fe20008410000 */
[----:B------:R-:W-:Y:S01]  /*1e260*/  FMUL.FTZ R154, R158, UR5 ;  /* 0x000000059e9a7c20 */ /* 0x000fe20008410000 */
[----:B------:R-:W-:Y:S01]  /*1e270*/  FMUL.FTZ R178, R180, UR5 ;  /* 0x00000005b4b27c20 */ /* 0x000fe20008410000 */
[----:B------:R-:W-:Y:S01]  /*1e280*/  FMUL.FTZ R175, R182, UR5 ;  /* 0x00000005b6af7c20 */ /* 0x000fe20008410000 */
[----:B--2---:R-:W-:Y:S01]  /*1e290*/  IMAD.SHL.U32 R4, R5, 0x40, RZ ;  /* 0x0000004005047824 */ /* 0x004fe200078e00ff */
[----:B------:R-:W2:Y:S01]  /*1e2a0*/  MUFU.TANH R2, R2 ;  /* 0x0000000200027308 */ /* 0x000ea20000002400 */
[----:B------:R-:W-:-:S03]  /*1e2b0*/  ULDC UR5, c[0x0][0x9e0] ;  /* 0x0002780000057ab9 */ /* 0x000fc60000000800 */
[----:B------:R-:W-:-:S04]  /*1e2c0*/  IADD3 R182, -R225, 0x1, -R4 ;  /* 0x00000001e1b67810 */ /* 0x000fc80007ffe904 */
[----:B------:R-:W4:Y:S01]  /*1e2d0*/  MUFU.TANH R10, R10 ;  /* 0x0000000a000a7308 */ /* 0x000f220000002400 */
[----:B------:R-:W-:-:S07]  /*1e2e0*/  IADD3 R182, -R219, R182, R220 ;  /* 0x000000b6dbb67210 */ /* 0x000fce0007ffe1dc */
[----:B------:R-:W0:Y:S01]  /*1e2f0*/  MUFU.TANH R3, R3 ;  /* 0x0000000300037308 */ /* 0x000e220000002400 */
        /* <DEDUP_REMOVED lines=20> */
[--C-:B-1----:R-:W-:Y:S02]  /*1e440*/  IMAD.IADD R181, R183, 0x1, R186.reuse ;  /* 0x00000001b7b57824 */ /* 0x102fe400078e02ba */
[----:B------:R-:W-:Y:S01]  /*1e450*/  IMAD.IADD R180, R182, 0x1, R186 ;  /* 0x00000001b6b47824 */ /* 0x000fe200078e02ba */
[----:B--234-:R-:W-:Y:S06]  /*1e460*/  @!P5 BRA `(.L_x_1809) ;  /* 0x000000000060d947 */ /* 0x01cfec0003800000 */
        /* <DEDUP_REMOVED lines=13> */
.L_x_1811:
[----:B------:R-:W-:Y:S02]  /*1e540*/  ULDC UR4, c[0x0][0x9e4] ;  /* 0x0002790000047ab9 */ /* 0x000fe40000000800 */
[----:B------:R-:W-:-:S05]  /*1e550*/  IMAD.U32 R187, RZ, RZ, UR4 ;  /* 0x00000004ffbb7e24 */ /* 0x000fca000f8e00ff */
[----:B------:R-:W-:-:S13]  /*1e560*/  ISETP.NE.AND P1, PT, R187, 0x1, PT ;  /* 0x00000001bb00780c */ /* 0x000fda0003f25270 */
[----:B------:R-:W1:Y:S02]  /*1e570*/  @P1 LDC.64 R158, c[0x0][0x9e8] ;  /* 0x00027a00ff9e1b82 */ /* 0x000e640000000a00 */
[----:B-1----:R-:W-:-:S05]  /*1e580*/  @P1 IMAD.HI.U32 R158, R186, R158, RZ ;  /* 0x0000009eba9e1227 */ /* 0x002fca00078e00ff */
[----:B------:R-:W-:-:S07]  /*1e590*/  @P1 SHF.R.U32.HI R186, RZ, R159, R158 ;  /* 0x0000009fffba1219 */ /* 0x000fce000001169e */
.L_x_1812:
[----:B------:R-:W-:Y:S05]  /*1e5a0*/  BSYNC B1 ;  /* 0x0000000000017941 */ /* 0x000fea0003800000 */
.L_x_1810:
[----:B------:R-:W-:-:S04]  /*1e5b0*/  IMAD R186, R186, R187, -R4 ;  /* 0x000000bbbaba7224 */ /* 0x000fc800078e0a04 */
[----:B------:R-:W-:-:S05]  /*1e5c0*/  IMAD.IADD R186, R186, 0x1, -R225 ;  /* 0x00000001baba7824 */ /* 0x000fca00078e0ae1 */
[----:B------:R-:W-:Y:S02]  /*1e5d0*/  VIMNMX R180, R180, R186, !PT ;  /* 0x000000bab4b47248 */ /* 0x000fe40007fe0100 */
[----:B------:R-:W-:-:S07]  /*1e5e0*/  VIADDMNMX R181, R186, R187, R181, PT ;  /* 0x000000bbbab57246 */ /* 0x000fce00038001b5 */
.L_x_1809:
[----:B------:R-:W-:Y:S01]  /*1e5f0*/  ISETP.GT.AND P1, PT, R5, -0x1, PT ;  /* 0xffffffff0500780c */ /* 0x000fe20003f24270 */
[----:B------:R-:W1:Y:S03]  /*1e600*/  SHFL.IDX PT, R0, R0, 0x1, 0x1c1f ;  /* 0x003c1f0000007f89 */ /* 0x000e6600000e0000 */
[C---:B------:R-:W-:Y:S02]  /*1e610*/  ISETP.GT.AND P2, PT, R180.reuse, RZ, P1 ;  /* 0x000000ffb400720c */ /* 0x040fe40000f44270 */
[C---:B------:R-:W-:Y:S02]  /*1e620*/  ISETP.GT.AND P4, PT, R180.reuse, 0x1, P1 ;  /* 0x00000001b400780c */ /* 0x040fe40000f84270 */
[----:B------:R-:W-:Y:S02]  /*1e630*/  ISETP.LT.OR P3, PT, R181, 0x1, P2 ;  /* 0x00000001b500780c */ /* 0x000fe40001761670 */
[----:B------:R-:W-:-:S02]  /*1e640*/  ISETP.GT.AND P2, PT, R180, 0x8, P1 ;  /* 0x00000008b400780c */ /* 0x000fc40000f44270 */
[----:B------:R-:W-:Y:S02]  /*1e650*/  FSEL R158, R2, -INF , !P3 ;  /* 0xff800000029e7808 */ /* 0x000fe40005800000 */
[----:B------:R-:W-:Y:S02]  /*1e660*/  ISETP.GT.AND P3, PT, R180, 0x9, P1 ;  /* 0x00000009b400780c */ /* 0x000fe40000f64270 */
[C---:B------:R-:W-:Y:S02]  /*1e670*/  ISETP.LT.OR P4, PT, R181.reuse, 0x2, P4 ;  /* 0x00000002b500780c */ /* 0x040fe40002781670 */
[C---:B------:R-:W-:Y:S02]  /*1e680*/  ISETP.LT.OR P2, PT, R181.reuse, 0x9, P2 ;  /* 0x00000009b500780c */ /* 0x040fe40001741670 */
[----:B------:R-:W-:Y:S02]  /*1e690*/  ISETP.LT.OR P3, PT, R181, 0xa, P3 ;  /* 0x0000000ab500780c */ /* 0x000fe40001f61670 */
[----:B------:R-:W-:-:S02]  /*1e6a0*/  FSEL R10, R10, -INF , !P4 ;  /* 0xff8000000a0a7808 */ /* 0x000fc40006000000 */
[----:B0-----:R-:W-:Y:S01]  /*1e6b0*/  FSEL R159, R152, -INF , !P2 ;  /* 0xff800000989f7808 */ /* 0x001fe20005000000 */
        /* <DEDUP_REMOVED lines=53> */
.L_x_1815:
[----:B------:R-:W-:Y:S02]  /*1ea10*/  ULDC UR4, c[0x0][0x9e4] ;  /* 0x0002790000047ab9 */ /* 0x000fe40000000800 */
[----:B------:R-:W-:-:S05]  /*1ea20*/  IMAD.U32 R2, RZ, RZ, UR4 ;  /* 0x00000004ff027e24 */ /* 0x000fca000f8e00ff */
[----:B------:R-:W-:-:S13]  /*1ea30*/  ISETP.NE.AND P2, PT, R2, 0x1, PT ;  /* 0x000000010200780c */ /* 0x000fda0003f45270 */
[----:B------:R-:W0:Y:S02]  /*1ea40*/  @P2 LDC.64 R152, c[0x0][0x9e8] ;  /* 0x00027a00ff982b82 */ /* 0x000e240000000a00 */
[----:B0-----:R-:W-:-:S05]  /*1ea50*/  @P2 IMAD.HI.U32 R152, R0, R152, RZ ;  /* 0x0000009800982227 */ /* 0x001fca00078e00ff */
[----:B------:R-:W-:-:S07]  /*1ea60*/  @P2 SHF.R.U32.HI R0, RZ, R153, R152 ;  /* 0x00000099ff002219 */ /* 0x000fce0000011698 */
.L_x_1816:
[----:B------:R-:W-:Y:S05]  /*1ea70*/  BSYNC B1 ;  /* 0x0000000000017941 */ /* 0x000fea0003800000 */
.L_x_1814:
[----:B------:R-:W-:-:S04]  /*1ea80*/  IMAD R0, R0, R2, -R4 ;  /* 0x0000000200007224 */ /* 0x000fc800078e0a04 */
[----:B------:R-:W-:-:S05]  /*1ea90*/  IMAD.IADD R0, R0, 0x1, -R225 ;  /* 0x0000000100007824 */ /* 0x000fca00078e0ae1 */
[----:B------:R-:W-:Y:S02]  /*1eaa0*/  VIMNMX R182, R182, R0, !PT ;  /* 0x00000000b6b67248 */ /* 0x000fe40007fe0100 */
[----:B------:R-:W-:-:S07]  /*1eab0*/  VIADDMNMX R183, R0, R2, R183, PT ;  /* 0x0000000200b77246 */ /* 0x000fce00038001b7 */
.L_x_1813:
        /* <DEDUP_REMOVED lines=28> */
[C---:B------:R-:W-:Y:S02]  /*1ec80*/  ISETP.LT.OR P2, PT, R183.reuse, 0x11, P2 ;  /* 0x00000011b700780c */ /* 0x040fe40001741670 */
[----:B------:R-:W-:Y:S02]  /*1ec90*/  ISETP.LT.OR P3, PT, R183, 0x12, P3 ;  /* 0x00000012b700780c */ /* 0x000fe40001f61670 */
[----:B------:R-:W-:-:S02]  /*1eca0*/  LOP3.LUT R16, R16, 0xffff7fff, RZ, 0xc0, !PT ;  /* 0xffff7fff10107812 */ /* 0x000fc400078ec0ff */
[----:B------:R-:W-:Y:S02]  /*1ecb0*/  FMNMX.FTZ R0, R178, R0, !PT ;  /* 0x00000000b2007209 */ /* 0x000fe40007810000 */
[----:B------:R-:W-:Y:S02]  /*1ecc0*/  FSEL R155, R155, -INF , !P4 ;  /* 0xff8000009b9b7808 */ /* 0x000fe40006000000 */
[----:B------:R-:W-:Y:S02]  /*1ecd0*/  FSEL R160, R160, -INF , !P2 ;  /* 0xff800000a0a07808 */ /* 0x000fe40005000000 */
[----:B------:R-:W-:Y:S02]  /*1ece0*/  FSEL R161, R161, -INF , !P3 ;  /* 0xff800000a1a17808 */ /* 0x000fe40005800000 */
[C---:B------:R-:W-:Y:S02]  /*1ecf0*/  ISETP.GT.AND P4, PT, R182.reuse, 0x18, P1 ;  /* 0x00000018b600780c */ /* 0x040fe40000f84270 */
[----:B------:R-:W-:-:S02]  /*1ed00*/  ISETP.GT.AND P2, PT, R182, 0x19, P1 ;  /* 0x00000019b600780c */ /* 0x000fc40000f44270 */
[----:B------:R-:W-:Y:S02]  /*1ed10*/  ISETP.GT.AND P3, PT, R182, 0x20, P1 ;  /* 0x00000020b600780c */ /* 0x000fe40000f64270 */
[----:B------:R-:W-:Y:S02]  /*1ed20*/  @P0 LOP3.LUT R16, R16, 0x8000, RZ, 0xfc, !PT ;  /* 0x0000800010100812 */ /* 0x000fe400078efcff */
[----:B------:R-:W-:Y:S02]  /*1ed30*/  ISETP.GT.AND P0, PT, R182, RZ, P1 ;  /* 0x000000ffb600720c */ /* 0x000fe40000f04270 */
[----:B------:R-:W-:Y:S02]  /*1ed40*/  FMNMX.FTZ R0, R179, R0, !PT ;  /* 0x00000000b3007209 */ /* 0x000fe40007810000 */
[C---:B------:R-:W-:Y:S02]  /*1ed50*/  ISETP.LT.OR P4, PT, R183.reuse, 0x19, P4 ;  /* 0x00000019b700780c */ /* 0x040fe40002781670 */
[C---:B------:R-:W-:Y:S01]  /*1ed60*/  ISETP.LT.OR P2, PT, R183.reuse, 0x1a, P2 ;  /* 0x0000001ab700780c */ /* 0x040fe20001741670 */
[----:B------:R-:W0:Y:S01]  /*1ed70*/  SHFL.BFLY PT, R2, R0, 0x2, 0x1f ;  /* 0x0c401f0000027f89 */ /* 0x000e2200000e0000 */
[----:B------:R-:W-:-:S02]  /*1ed80*/  ISETP.LT.OR P3, PT, R183, 0x21, P3 ;  /* 0x00000021b700780c */ /* 0x000fc40001f61670 */
[----:B------:R-:W-:Y:S02]  /*1ed90*/  FSEL R164, R164, -INF , !P4 ;  /* 0xff800000a4a47808 */ /* 0x000fe40006000000 */
[----:B------:R-:W-:Y:S02]  /*1eda0*/  FSEL R165, R165, -INF , !P2 ;  /* 0xff800000a5a57808 */ /* 0x000fe40005000000 */
[----:B------:R-:W-:Y:S02]  /*1edb0*/  FSEL R168, R168, -INF , !P3 ;  /* 0xff800000a8a87808 */ /* 0x000fe40005800000 */
[C---:B------:R-:W-:Y:S02]  /*1edc0*/  ISETP.GT.AND P2, PT, R182.reuse, 0x28, P1 ;  /* 0x00000028b600780c */ /* 0x040fe40000f44270 */
[C---:B------:R-:W-:Y:S02]  /*1edd0*/  ISETP.GT.AND P3, PT, R182.reuse, 0x29, P1 ;  /* 0x00000029b600780c */ /* 0x040fe40000f64270 */
[----:B------:R-:W-:-:S02]  /*1ede0*/  ISETP.GT.AND P4, PT, R182, 0x30, P1 ;  /* 0x00000030b600780c */ /* 0x000fc40000f84270 */
[C---:B------:R-:W-:Y:S02]  /*1edf0*/  ISETP.GT.AND P5, PT, R182.reuse, 0x31, P1 ;  /* 0x00000031b600780c */ /* 0x040fe40000fa4270 */
[----:B------:R-:W-:Y:S02]  /*1ee00*/  ISETP.GT.AND P6, PT, R182, 0x38, P1 ;  /* 0x00000038b600780c */ /* 0x000fe40000fc4270 */
[----:B------:R-:W-:Y:S02]  /*1ee10*/  LOP3.LUT R16, R16, 0xfffffff7, RZ, 0xc0, !PT ;  /* 0xfffffff710107812 */ /* 0x000fe400078ec0ff */
[----:B------:R-:W-:Y:S02]  /*1ee20*/  ISETP.GT.AND P1, PT, R182, 0x39, P1 ;  /* 0x00000039b600780c */ /* 0x000fe40000f24270 */
[----:B------:R-:W-:Y:S02]  /*1ee30*/  @P0 LOP3.LUT R16, R16, 0x8, RZ, 0xfc, !PT ;  /* 0x0000000810100812 */ /* 0x000fe400078efcff */
[----:B0-----:R-:W-:-:S02]  /*1ee40*/  FMNMX.FTZ R2, R0, R2, !PT ;  /* 0x0000000200027209 */ /* 0x001fc40007810000 */
[C---:B------:R-:W-:Y:S02]  /*1ee50*/  LOP3.LUT P0, RZ, R16.reuse, 0x8000, RZ, 0xc0, !PT ;  /* 0x0000800010ff7812 */ /* 0x040fe4000780c0ff */
[----:B------:R-:W-:Y:S01]  /*1ee60*/  LOP3.LUT R16, R16, 0xfffffffd, RZ, 0xc0, !PT ;  /* 0xfffffffd10107812 */ /* 0x000fe200078ec0ff */
[----:B------:R-:W0:Y:S01]  /*1ee70*/  SHFL.BFLY PT, R4, R2, 0x1, 0x1f ;  /* 0x0c201f0002047f89 */ /* 0x000e2200000e0000 */
[C---:B------:R-:W-:Y:S02]  /*1ee80*/  ISETP.LT.OR P0, PT, R183.reuse, 0x22, P0 ;  /* 0x00000022b700780c */ /* 0x040fe40000701670 */
[C---:B------:R-:W-:Y:S02]  /*1ee90*/  ISETP.LT.OR P4, PT, R183.reuse, 0x31, P4 ;  /* 0x00000031b700780c */ /* 0x040fe40002781670 */
[----:B------:R-:W-:Y:S02]  /*1eea0*/  @P1 LOP3.LUT R16, R16, 0x2, RZ, 0xfc, !PT ;  /* 0x0000000210101812 */ /* 0x000fe400078efcff */
[----:B------:R-:W-:-:S02]  /*1eeb0*/  ISETP.LT.OR P5, PT, R183, 0x32, P5 ;  /* 0x00000032b700780c */ /* 0x000fc40002fa1670 */
[C---:B------:R-:W-:Y:S02]  /*1eec0*/  LOP3.LUT P1, RZ, R16.reuse, 0x8, RZ, 0xc0, !PT ;  /* 0x0000000810ff7812 */ /* 0x040fe4000782c0ff */
[----:B------:R-:W-:Y:S02]  /*1eed0*/  LOP3.LUT R16, R16, 0xffffffef, RZ, 0xc0, !PT ;  /* 0xffffffef10107812 */ /* 0x000fe400078ec0ff */
[----:B------:R-:W-:Y:S02]  /*1eee0*/  ISETP.LT.OR P1, PT, R183, 0x1, P1 ;  /* 0x00000001b700780c */ /* 0x000fe40000f21670 */
[----:B------:R-:W-:Y:S02]  /*1eef0*/  @P0 LOP3.LUT R16, R16, 0x10, RZ, 0xfc, !PT ;  /* 0x0000001010100812 */ /* 0x000fe400078efcff */
[----:B------:R-:W-:Y:S02]  /*1ef00*/  FSEL R153, R3, -INF , !P1 ;  /* 0xff80000003997808 */ /* 0x000fe40004800000 */
[----:B------:R-:W-:-:S02]  /*1ef10*/  ISETP.LT.OR P0, PT, R183, 0x29, P2 ;  /* 0x00000029b700780c */ /* 0x000fc40001701670 */
[----:B------:R-:W-:Y:S02]  /*1ef20*/  FMNMX.FTZ R3, R153, R228, !PT ;  /* 0x000000e499037209 */ /* 0x000fe40007810000 */
[C---:B------:R-:W-:Y:S02]  /*1ef30*/  LOP3.LUT P2, RZ, R16.reuse, 0x2, RZ, 0xc0, !PT ;  /* 0x0000000210ff7812 */ /* 0x040fe4000784c0ff */
[----:B------:R-:W-:Y:S02]  /*1ef40*/  FMNMX.FTZ R3, R11, R3, !PT ;  /* 0x000000030b037209 */ /* 0x000fe40007810000 */
[----:B------:R-:W-:Y:S02]  /*1ef50*/  LOP3.LUT R16, R16, 0xfffffffb, RZ, 0xc0, !PT ;  /* 0xfffffffb10107812 */ /* 0x000fe400078ec0ff */
[----:B------:R-:W-:Y:S02]  /*1ef60*/  FMNMX.FTZ R3, R154, R3, !PT ;  /* 0x000000039a037209 */ /* 0x000fe40007810000 */
[----:B0-----:R-:W-:Y:S01]  /*1ef70*/  FMNMX.FTZ R4, R2, R4, !PT ;  /* 0x0000000402047209 */ /* 0x001fe20007810000 */
[----:B------:R-:W-:Y:S01]  /*1ef80*/  IMAD.U32 R2, RZ, RZ, UR4 ;  /* 0x00000004ff027e24 */ /* 0x000fe2000f8e00ff */
[----:B------:R-:W-:-:S02]  /*1ef90*/  @P0 LOP3.LUT R16, R16, 0x4, RZ, 0xfc, !PT ;  /* 0x0000000410100812 */ /* 0x000fc400078efcff */
[----:B------:R-:W-:Y:S01]  /*1efa0*/  ISETP.LT.OR P0, PT, R183, 0x2a, P3 ;  /* 0x0000002ab700780c */ /* 0x000fe20001f01670 */
[----:B------:R-:W-:Y:S01]  /*1efb0*/  FMUL.FTZ R152, R4, R2 ;  /* 0x0000000204987220 */ /* 0x000fe20000410000 */
[----:B------:R-:W-:Y:S02]  /*1efc0*/  FMNMX.FTZ R3, R155, R3, !PT ;  /* 0x000000039b037209 */ /* 0x000fe40007810000 */
[----:B------:R-:W-:Y:S02]  /*1efd0*/  LOP3.LUT R16, R16, 0xffffbfff, RZ, 0xc0, !PT ;  /* 0xffffbfff10107812 */ /* 0x000fe400078ec0ff */
[----:B------:R-:W-:Y:S02]  /*1efe0*/  FMNMX.FTZ R3, R160, R3, !PT ;  /* 0x00000003a0037209 */ /* 0x000fe40007810000 */
[----:B------:R-:W-:Y:S02]  /*1eff0*/  FSETP.NEU.FTZ.AND P3, PT, R4, -INF , PT ;  /* 0xff8000000400780b */ /* 0x000fe40003f7d000 */
[----:B------:R-:W-:-:S02]  /*1f000*/  FMNMX.FTZ R3, R161, R3, !PT ;  /* 0x00000003a1037209 */ /* 0x000fc40007810000 */
[----:B------:R-:W-:Y:S02]  /*1f010*/  FSEL R0, R4, RZ, P3 ;  /* 0x000000ff04007208 */ /* 0x000fe40001800000 */
[----:B------:R-:W-:Y:S02]  /*1f020*/  @P0 LOP3.LUT R16, R16, 0x4000, RZ, 0xfc, !PT ;  /* 0x0000400010100812 */ /* 0x000fe400078efcff */
[----:B------:R-:W-:Y:S01]  /*1f030*/  FMNMX.FTZ R3, R164, R3, !PT ;  /* 0x00000003a4037209 */ /* 0x000fe20007810000 */
[----:B------:R-:W-:Y:S01]  /*1f040*/  FADD.FTZ R0, -R0, R227 ;  /* 0x000000e300007221 */ /* 0x000fe20000010100 */
[----:B------:R-:W-:Y:S02]  /*1f050*/  LOP3.LUT P0, RZ, R16, 0x10, RZ, 0xc0, !PT ;  /* 0x0000001010ff7812 */ /* 0x000fe4000780c0ff */
[----:B------:R-:W-:Y:S01]  /*1f060*/  FMNMX.FTZ R3, R165, R3, !PT ;  /* 0x00000003a5037209 */ /* 0x000fe20007810000 */
[----:B------:R-:W-:Y:S01]  /*1f070*/  FMUL.FTZ R180, R0, R2 ;  /* 0x0000000200b47220 */ /* 0x000fe20000410000 */
[----:B------:R-:W-:-:S02]  /*1f080*/  FSEL R152, R152, RZ, P3 ;  /* 0x000000ff98987208 */ /* 0x000fc40001800000 */
        /* <DEDUP_REMOVED lines=34> */
[----:B------:R0:W-:Y:S01]  /*1f2b0*/  MUFU.EX2 R196, R10 ;  /* 0x0000000a00c47308 */ /* 0x0001e20000000800 */
[----:B------:R-:W-:-:S02]  /*1f2c0*/  LOP3.LUT P0, RZ, R16, 0x2000, RZ, 0xc0, !PT ;  /* 0x0000200010ff7812 */ /* 0x000fc4000780c0ff */
[----:B------:R-:W-:-:S05]  /*1f2d0*/  FMNMX.FTZ R3, R177, R3, !PT ;  /* 0x00000003b1037209 */ /* 0x000fca0007810000 */
[----:B------:R-:W1:Y:S01]  /*1f2e0*/  SHFL.BFLY PT, R179, R3, 0x2, 0x1f ;  /* 0x0c401f0003b37f89 */ /* 0x000e6200000e0000 */
[----:B------:R-:W-:Y:S08]  /*1f2f0*/  MUFU.EX2 R158, R158 ;  /* 0x0000009e009e7308 */ /* 0x000ff00000000800 */
[----:B------:R-:W-:Y:S08]  /*1f300*/  MUFU.EX2 R159, R159 ;  /* 0x0000009f009f7308 */ /* 0x000ff00000000800 */
[----:B------:R-:W-:Y:S01]  /*1f310*/  MUFU.EX2 R186, R186 ;  /* 0x000000ba00ba7308 */ /* 0x000fe20000000800 */
[----:B-1----:R-:W-:-:S07]  /*1f320*/  FMNMX.FTZ R3, R3, R179, !PT ;  /* 0x000000b303037209 */ /* 0x002fce0007810000 */
[----:B------:R-:W-:Y:S01]  /*1f330*/  MUFU.EX2 R156, R156 ;  /* 0x0000009c009c7308 */ /* 0x000fe20000000800 */
[----:B------:R-:W1:Y:S07]  /*1f340*/  SHFL.BFLY PT, R179, R3, 0x1, 0x1f ;  /* 0x0c201f0003b37f89 */ /* 0x000e6e00000e0000 */
[----:B------:R-:W-:Y:S08]  /*1f350*/  MUFU.EX2 R157, R157 ;  /* 0x0000009d009d7308 */ /* 0x000ff00000000800 */
[----:B------:R-:W-:Y:S08]  /*1f360*/  MUFU.EX2 R162, R162 ;  /* 0x000000a200a27308 */ /* 0x000ff00000000800 */
[----:B------:R-:W-:Y:S01]  /*1f370*/  MUFU.EX2 R163, R163 ;  /* 0x000000a300a37308 */ /* 0x000fe20000000800 */
[----:B-1----:R-:W-:-:S04]  /*1f380*/  FMNMX.FTZ R3, R3, R179, !PT ;  /* 0x000000b303037209 */ /* 0x002fc80007810000 */
[C---:B------:R-:W-:Y:S01]  /*1f390*/  FSETP.NEU.FTZ.AND P1, PT, R3.reuse, -INF , PT ;  /* 0xff8000000300780b */ /* 0x040fe20003f3d000 */
[C---:B0-----:R-:W-:Y:S02]  /*1f3a0*/  FMUL.FTZ R10, R3.reuse, R2 ;  /* 0x00000002030a7220 */ /* 0x041fe40000410000 */
[----:B------:R-:W-:Y:S01]  /*1f3b0*/  MUFU.EX2 R166, R166 ;  /* 0x000000a600a67308 */ /* 0x000fe20000000800 */
[----:B------:R-:W-:Y:S02]  /*1f3c0*/  FSEL R179, R3, RZ, P1 ;  /* 0x000000ff03b37208 */ /* 0x000fe40000800000 */
[----:B------:R-:W-:-:S03]  /*1f3d0*/  FSEL R0, R10, RZ, P1 ;  /* 0x000000ff0a007208 */ /* 0x000fc60000800000 */
[----:B------:R-:W-:Y:S02]  /*1f3e0*/  FADD.FTZ R179, -R179, R228 ;  /* 0x000000e4b3b37221 */ /* 0x000fe40000010100 */
[----:B------:R-:W0:Y:S01]  /*1f3f0*/  MUFU.EX2 R10, R180 ;  /* 0x000000b4000a7308 */ /* 0x000e220000000800 */
[-CC-:B------:R-:W-:Y:S01]  /*1f400*/  FFMA.FTZ R153, R153, R2.reuse, -R0.reuse ;  /* 0x0000000299997223 */ /* 0x180fe20000010800 */
[-CC-:B------:R-:W-:Y:S01]  /*1f410*/  FFMA.FTZ R11, R11, R2.reuse, -R0.reuse ;  /* 0x000000020b0b7223 */ /* 0x180fe20000010800 */
[-C--:B------:R-:W-:Y:S01]  /*1f420*/  FMUL.FTZ R179, R179, R2.reuse ;  /* 0x00000002b3b37220 */ /* 0x080fe20000410000 */
        /* <DEDUP_REMOVED lines=13> */
[----:B------:R-:W-:Y:S01]  /*1f500*/  FFMA.FTZ R177, R177, R2, -R0 ;  /* 0x00000002b1b17223 */ /* 0x000fe20000010800 */
[----:B------:R-:W-:Y:S01]  /*1f510*/  MUFU.EX2 R153, R153 ;  /* 0x0000009900997308 */ /* 0x000fe20000000800 */
[----:B0-----:R-:W-:-:S07]  /*1f520*/  FFMA.FTZ R223, R10, R223, R158 ;  /* 0x000000df0adf7223 */ /* 0x001fce000001009e */
[----:B------:R0:W1:Y:S08]  /*1f530*/  MUFU.EX2 R0, R179 ;  /* 0x000000b300007308 */ /* 0x0000700000000800 */
        /* <DEDUP_REMOVED lines=55> */
.L_x_1817:
[----:B------:R-:W2:Y:S01]  /*1f8b0*/  LDL R179, [R1+0x7c] ;  /* 0x00007c0001b37983 */ /* 0x000ea20000100800 */
[----:B------:R-:W-:Y:S01]  /*1f8c0*/  VIADD R222, R222, 0x30860 ;  /* 0x00030860dede7836 */ /* 0x000fe20000000000 */
[----:B------:R-:W-:Y:S01]  /*1f8d0*/  F2FP.BF16.F32.PACK_AB R197, R11, R153 ;  /* 0x000000990bc5723e */ /* 0x000fe200000010ff */
[----:B------:R-:W-:Y:S01]  /*1f8e0*/  IMAD.MOV.U32 R228, RZ, RZ, R3 ;  /* 0x000000ffffe47224 */ /* 0x000fe200078e0003 */
[----:B------:R-:W-:Y:S01]  /*1f8f0*/  F2FP.BF16.F32.PACK_AB R198, R186, R159 ;  /* 0x0000009fbac6723e */ /* 0x000fe200000010ff */
[----:B------:R-:W-:Y:S01]  /*1f900*/  IMAD.MOV.U32 R227, RZ, RZ, R4 ;  /* 0x000000ffffe37224 */ /* 0x000fe200078e0004 */
[----:B------:R-:W-:Y:S01]  /*1f910*/  PRMT R222, R188, 0x654, R222 ;  /* 0x00000654bcde7816 */ /* 0x000fe200000000de */
[----:B------:R-:W-:Y:S01]  /*1f920*/  IMAD.MOV.U32 R11, RZ, RZ, R202 ;  /* 0x000000ffff0b7224 */ /* 0x000fe200078e00ca */
        /* <DEDUP_REMOVED lines=17> */
[----:B------:R-:W-:-:S12]  /*1fa40*/  VIADD R5, R5, 0xffffffff ;  /* 0xffffffff05057836 */ /* 0x000fd80000000000 */
[----:B------:R-:W-:Y:S05]  /*1fa50*/  @P1 BRA `(.L_x_1818) ;  /* 0xffffffcc00881947 */ /* 0x000fea000383ffff */
.L_x_1797:
[----:B------:R-:W-:Y:S05]  /*1fa60*/  BSYNC B0 ;  /* 0x0000000000007941 */ /* 0x000fea0003800000 */
.L_x_1796:
        /* <DEDUP_REMOVED lines=131> */
.L_x_1819:
[----:B------:R-:W-:Y:S01]  /*202a0*/  IMAD R5, R202, 0x8, R17 ;  /* 0x00000008ca057824 */ /* 0x000fe200078e0211 */
[----:B------:R-:W-:-:S04]  /*202b0*/  SHF.L.U32 R0, R218, 0x1f, RZ ;  /* 0x0000001fda007819 */ /* 0x000fc800000006ff */
[----:B------:R1:W2:Y:S01]  /*202c0*/  SYNCS.PHASECHK.TRANS64.TRYWAIT P1, [R5+URZ+0x30850], R0 ;  /* 0x03085000050075a7 */ /* 0x0002a2000802017f */
[----:B------:R-:W-:Y:S05]  /*202d0*/  @!P0 BRA `(.L_x_1820) ;  /* 0x0000000000048947 */ /* 0x000fea0003800000 */
[----:B------:R-:W-:Y:S01]  /*202e0*/  BPT.TRAP 0x1 ;  /* 0x000000040000795c */ /* 0x000fe20000300000 */
.L_x_1820:
[----:B------:R-:W-:Y:S04]  /*202f0*/  BSSY B0, `(.L_x_1821) ;  /* 0x0000004000007945 */ /* 0x000fe80003800000 */
[----:B--2---:R-:W-:Y:S05]  /*20300*/  @P1 BRA `(.L_x_1822) ;  /* 0x0000000000081947 */ /* 0x004fea0003800000 */
[----:B------:R-:W2:Y:S02]  /*20310*/  SYNCS.PHASECHK.TRANS64.TRYWAIT P1, [R5+URZ+0x30850], R0 ;  /* 0x03085000050075a7 */ /* 0x000ea4000802017f */
[----:B--2---:R-:W-:Y:S05]  /*20320*/  @!P1 BRA `(.L_x_1823) ;  /* 0x000000f400089947 */ /* 0x004fea0003800000 */
.L_x_1822:
[----:B------:R-:W-:Y:S05]  /*20330*/  BSYNC B0 ;  /* 0x0000000000007941 */ /* 0x000fea0003800000 */
.L_x_1821:
[----:B------:R-:W-:Y:S01]  /*20340*/  VIADD R17, R17, 0x400 ;  /* 0x0000040011117836 */ /* 0x000fe20000000000 */
[----:B------:R-:W-:Y:S01]  /*20350*/  WARPGROUP.ARRIVE ;  /* 0x00000000000079c5 */ /* 0x000fe20000000000 */
[----:B------:R-:W-:Y:S01]  /*20360*/  IMAD.MOV.U32 R7, RZ, RZ, 0x40000040 ;  /* 0x40000040ff077424 */ /* 0x000fe200078e00ff */
[----:B-12---:R-:W1:Y:S01]  /*20370*/  SHFL.BFLY PT, R0, R223, 0x2, 0x1f ;  /* 0x0c401f00df007f89 */ /* 0x006e6200000e0000 */
        /* <DEDUP_REMOVED lines=8> */
[----:B------:R-:W-:-:S04]  /*20400*/  IMAD R6, R202, 0x800, R17 ;  /* 0x00000800ca067824 */ /* 0x000fc800078e0211 */
[C---:B------:R-:W-:Y:S01]  /*20410*/  VIADD R8, R6.reuse, 0x80 ;  /* 0x0000008006087836 */ /* 0x040fe20000000000 */
[----:B------:R-:W-:Y:S01]  /*20420*/  R2UR UR6, R6 ;  /* 0x00000000060672ca */ /* 0x000fe200000e0000 */
[----:B-1----:R-:W-:-:S12]  /*20430*/  FADD.FTZ R0, R0, R223 ;  /* 0x000000df00007221 */ /* 0x002fd80000010000 */
        /* <DEDUP_REMOVED lines=18> */
[----:B------:R-:W1:Y:S04]  /*20560*/  SHFL.BFLY PT, R6, R221, 0x2, 0x1f ;  /* 0x0c401f00dd067f89 */ /* 0x000e6800000e0000 */
[----:B------:R-:W2:Y:S01]  /*20570*/  SHFL.BFLY PT, R7, R0, 0x1, 0x1f ;  /* 0x0c201f0000077f89 */ /* 0x000ea200000e0000 */
[----:B-1----:R-:W-:Y:S01]  /*20580*/  FADD.FTZ R6, R6, R221 ;  /* 0x000000dd06067221 */ /* 0x002fe20000010000 */
[----:B--2---:R-:W-:-:S04]  /*20590*/  FADD.FTZ R0, R0, R7 ;  /* 0x0000000700007221 */ /* 0x004fc80000010000 */
[----:B------:R-:W1:Y:S01]  /*205a0*/  SHFL.BFLY PT, R8, R6, 0x1, 0x1f ;  /* 0x0c201f0006087f89 */ /* 0x000e6200000e0000 */
[----:B------:R-:W-:-:S13]  /*205b0*/  FSETP.NE.FTZ.AND P1, PT, R0, RZ, PT ;  /* 0x000000ff0000720b */ /* 0x000fda0003f35000 */
[----:B------:R-:W2:Y:S01]  /*205c0*/  @P1 MUFU.LG2 R7, R0 ;  /* 0x0000000000071308 */ /* 0x000ea20000000c00 */
[----:B-1----:R-:W-:Y:S01]  /*205d0*/  FADD.FTZ R6, R6, R8 ;  /* 0x0000000806067221 */ /* 0x002fe20000010000 */
[----:B------:R-:W-:-:S04]  /*205e0*/  @P1 FMUL.FTZ R8, R2, 0.69314718246459960938 ;  /* 0x3f31721802081820 */ /* 0x000fc80000410000 */
[----:B------:R-:W-:Y:S01]  /*205f0*/  FSETP.NE.FTZ.AND P2, PT, R6, RZ, PT ;  /* 0x000000ff0600720b */ /* 0x000fe20003f55000 */
[----:B--2---:R-:W-:-:S04]  /*20600*/  @P1 FMUL.FTZ R7, R7, 0.69314718246459960938 ;  /* 0x3f31721807071820 */ /* 0x004fc80000410000 */
[----:B------:R-:W-:Y:S01]  /*20610*/  @P1 FFMA.FTZ R155, R8, R4, R7 ;  /* 0x00000004089b1223 */ /* 0x000fe20000010007 */
[----:B------:R-:W-:-:S07]  /*20620*/  IMAD.MOV.U32 R4, RZ, RZ, RZ ;  /* 0x000000ffff047224 */ /* 0x000fce00078e00ff */
[----:B------:R-:W1:Y:S01]  /*20630*/  @P2 MUFU.LG2 R7, R6 ;  /* 0x0000000600072308 */ /* 0x000e620000000c00 */
[----:B------:R-:W-:-:S07]  /*20640*/  @P2 FMUL.FTZ R2, R2, 0.69314718246459960938 ;  /* 0x3f31721802022820 */ /* 0x000fce0000410000 */
[----:B------:R2:W3:Y:S02]  /*20650*/  @P1 MUFU.RCP R4, R0 ;  /* 0x0000000000041308 */ /* 0x0004e40000001000 */
[----:B--2---:R-:W-:Y:S02]  /*20660*/  IMAD.MOV.U32 R0, RZ, RZ, RZ ;  /* 0x000000ffff007224 */ /* 0x004fe400078e00ff */
[----:B-1----:R-:W-:-:S04]  /*20670*/  @P2 FMUL.FTZ R7, R7, 0.69314718246459960938 ;  /* 0x3f31721807072820 */ /* 0x002fc80000410000 */
[----:B------:R-:W-:Y:S01]  /*20680*/  @P2 FFMA.FTZ R154, R2, R3, R7 ;  /* 0x00000003029a2223 */ /* 0x000fe20000010007 */
[----:B------:R1:W2:Y:S01]  /*20690*/  @P2 MUFU.RCP R0, R6 ;  /* 0x0000000600002308 */ /* 0x0002a20000001000 */
[----:B------:R-:W-:Y:S02]  /*206a0*/  WARPGROUP.DEPBAR.LE gsb0, 0x0 ;  /* 0x00008000000079c5 */ /* 0x000fe40000010000 */
[----:B------:R-:W-:-:S06]  /*206b0*/  WARPGROUP.ARRIVE ;  /* 0x00000000000079c5 */ /* 0x000fcc0000000000 */
[----:B------:R-:W-:Y:S03]  /*206c0*/  HGMMA.64x256x16.F32.BF16 R24, R184, gdesc[UR4].tnspB, R24, gsb0 ;  /* 0x43e00004b8187df0 */ /* 0x000fe60008001818 */
[----:B------:R-:W-:Y:S02]  /*206d0*/  WARPGROUP.DEPBAR.LE gsb0, 0x0 ;  /* 0x00008000000079c5 */ /* 0x000fe40000010000 */
[----:B---3--:R-:W-:Y:S05]  /*206e0*/  @!P0 BRA `(.L_x_1824) ;  /* 0x0000000000048947 */ /* 0x008fea0003800000 */
[----:B------:R-:W-:Y:S01]  /*206f0*/  BPT.TRAP 0x1 ;  /* 0x000000040000795c */ /* 0x000fe20000300000 */
.L_x_1824:
[----:B------:R-:W3:Y:S01]  /*20700*/  LDL.LU R2, [R1+0xc] ;  /* 0x00000c0001027983 */ /* 0x000ee20000300800 */
[----:B------:R-:W-:-:S03]  /*20710*/  VIADD R5, R5, 0x30860 ;  /* 0x0003086005057836 */ /* 0x000fc60000000000 */
[----:B-1----:R-:W4:Y:S01]  /*20720*/  LDL.LU R6, [R1+0x90] ;  /* 0x0000900001067983 */ /* 0x002f220000300800 */
[----:B------:R-:W-:Y:S02]  /*20730*/  VIADD R202, R202, 0x1 ;  /* 0x00000001caca7836 */ /* 0x000fe40000000000 */
[-C--:B0-----:R-:W-:Y:S01]  /*20740*/  FMUL.FTZ R152, R24, R4.reuse ;  /* 0x0000000418987220 */ /* 0x081fe20000410000 */
        /* <DEDUP_REMOVED lines=63> */
[-C--:B--2---:R-:W-:Y:S01]  /*20b40*/  FMUL.FTZ R30, R30, R0.reuse ;  /* 0x000000001e1e7220 */ /* 0x084fe20000410000 */
        /* <DEDUP_REMOVED lines=63> */
[----:B---3--:R-:W-:Y:S01]  /*20f40*/  PRMT R5, R2, 0x654, R5 ;  /* 0x0000065402057816 */ /* 0x008fe20000000005 */
[----:B----4-:R-:W-:-:S03]  /*20f50*/  VIADD R6, R6, 0x1 ;  /* 0x0000000106067836 */ /* 0x010fc60000000000 */
[----:B------:R0:W-:Y:S02]  /*20f60*/  SYNCS.ARRIVE.TRANS64.RED.A1T0 RZ, [R5+URZ], RZ ;  /* 0x000000ff05ff79a7 */ /* 0x0001e4000810043f */
[----:B------:R1:W-:Y:S01]  /*20f70*/  STL [R1+0x90], R6 ;  /* 0x0000900601007387 */ /* 0x0003e20000100800 */
[----:B------:R-:W-:Y:S01]  /*20f80*/  FMUL.FTZ R2, R92, R4 ;  /* 0x000000045c027220 */ /* 0x000fe20000410000 */
[-C--:B------:R-:W-:Y:S01]  /*20f90*/  FMUL.FTZ R4, R26, R0.reuse ;  /* 0x000000001a047220 */ /* 0x080fe20000410000 */
[----:B0-----:R-:W-:Y:S01]  /*20fa0*/  FMUL.FTZ R5, R27, R0 ;  /* 0x000000001b057220 */ /* 0x001fe20000410000 */
[----:B------:R-:W-:-:S04]  /*20fb0*/  SEL R0, RZ, 0x1, P1 ;  /* 0x00000001ff007807 */ /* 0x000fc80000800000 */
[----:B------:R-:W-:-:S07]  /*20fc0*/  LOP3.LUT R218, R218, R0, RZ, 0x3c, !PT ;  /* 0x00000000dada7212 */ /* 0x000fce00078e3cff */
.L_x_1650:
[----:B------:R-:W0:Y:S08]  /*20fd0*/  S2UR UR4, SR_CgaCtaId ;  /* 0x00000000000479c3 */ /* 0x000e300000008800 */
[----:B------:R-:W-:Y:S01]  /*20fe0*/  BAR.SYNC.DEFER_BLOCKING 0x5, 0x180 ;  /* 0x0146000000007b1d */ /* 0x000fe20000010000 */
[----:B------:R-:W-:-:S05]  /*20ff0*/  MOV R17, 0x400 ;  /* 0x0000040000117802 */ /* 0x000fca0000000f00 */
[----:B------:R-:W-:Y:S01]  /*21000*/  BSSY B0, `(.L_x_1825) ;  /* 0x0000484000007945 */ /* 0x000fe20003800000 */
[----:B0-----:R-:W-:-:S05]  /*21010*/  IMAD.U32 R0, RZ, RZ, UR4 ;  /* 0x00000004ff007e24 */ /* 0x001fca000f8e00ff */
[----:B------:R0:W-:Y:S01]  /*21020*/  STL [R1+0xc], R0 ;  /* 0x00000c0001007387 */ /* 0x0001e20000100800 */
[----:B------:R-:W-:-:S05]  /*21030*/  LEA R17, R0, R17, 0x18 ;  /* 0x0000001100117211 */ /* 0x000fca00078ec0ff */
[----:B------:R0:W2:Y:S01]  /*21040*/  LDS.128 R24, [R17+0x308d0] ;  /* 0x0308d00011187984 */ /* 0x0000a20000000c00 */
[----:B------:R-:W-:Y:S06]  /*21050*/  BAR.ARV 0x4, 0x180 ;  /* 0x0106000000007b1d */ /* 0x000fec0000002000 */
[----:B------:R-:W-:Y:S05]  /*21060*/  @P0 BRA `(.L_x_1826) ;  /* 0x0000003800700947 */ /* 0x000fea0003800000 */
[----:B------:R-:W3:Y:S01]  /*21070*/  LDL R8, [R1+0xd8] ;  /* 0x0000d80001087983 */ /* 0x000ee20000100800 */
[----:B0-----:R-:W0:Y:S01]  /*21080*/  S2R R0, SR_SWINHI ;  /* 0x0000000000007919 */ /* 0x001e220000002f00 */
[----:B------:R-:W-:Y:S01]  /*21090*/  F2FP.BF16.F32.PACK_AB R10, R29, R28 ;  /* 0x0000001c1d0a723e */ /* 0x000fe200000010ff */
[----:B------:R-:W-:Y:S01]  /*210a0*/  ULDC.64 UR6, c[0x0][0xc00] ;  /* 0x0003000000067ab9 */ /* 0x000fe20000000a00 */
[----:B------:R-:W-:Y:S01]  /*210b0*/  F2FP.BF16.F32.PACK_AB R11, R31, R30 ;  /* 0x0000001e1f0b723e */ /* 0x000fe200000010ff */
[----:B------:R-:W4:Y:S01]  /*210c0*/  LDL.LU R93, [R1+0x88] ;  /* 0x00008800015d7983 */ /* 0x000f220000300800 */
[----:B------:R-:W-:Y:S01]  /*210d0*/  F2FP.BF16.F32.PACK_AB R12, R33, R32 ;  /* 0x00000020210c723e */ /* 0x000fe200000010ff */
[----:B------:R-:W-:Y:S01]  /*210e0*/  ULDC.64 UR4, c[0x0][0xc08] ;  /* 0x0003020000047ab9 */ /* 0x000fe20000000a00 */
[----:B------:R-:W-:Y:S01]  /*210f0*/  F2FP.BF16.F32.PACK_AB R13, R35, R34 ;  /* 0x00000022230d723e */ /* 0x000fe200000010ff */
[----:B------:R-:W2:Y:S01]  /*21100*/  LDL R92, [R1+0x8c] ;  /* 0x00008c00015c7983 */ /* 0x000ea20000100800 */
[----:B-1----:R-:W-:-:S02]  /*21110*/  MOV R6, R17 ;  /* 0x0000001100067202 */ /* 0x002fc40000000f00 */
[----:B0-----:R-:W-:Y:S02]  /*21120*/  MOV R7, R0 ;  /* 0x0000000000077202 */ /* 0x001fe40000000f00 */
[----:B------:R-:W-:Y:S02]  /*21130*/  F2FP.BF16.F32.PACK_AB R14, R37, R36 ;  /* 0x00000024250e723e */ /* 0x000fe400000010ff */
[----:B------:R-:W-:Y:S01]  /*21140*/  F2FP.BF16.F32.PACK_AB R15, R39, R38 ;  /* 0x00000026270f723e */ /* 0x000fe200000010ff */
[----:B------:R-:W-:Y:S01]  /*21150*/  BAR.SYNC.DEFER_BLOCKING 0x1, 0x100 ;  /* 0x0044000000007b1d */ /* 0x000fe20000010000 */
[----:B---3--:R-:W-:-:S03]  /*21160*/  IMAD.WIDE R20, R8, 0x2, R6 ;  /* 0x0000000208147825 */ /* 0x008fc600078e0206 */
        /* <DEDUP_REMOVED lines=9> */
[----:B------:R-:W-:Y:S01]  /*21200*/  LOP3.LUT R0, R8, 0x380, RZ, 0xc0, !PT ;  /* 0x0000038008007812 */ /* 0x000fe200078ec0ff */
[----:B------:R-:W-:-:S03]  /*21210*/  IMAD.X R9, RZ, RZ, R21, P0 ;  /* 0x000000ffff097224 */ /* 0x000fc600000e0615 */
[----:B------:R-:W-:-:S04]  /*21220*/  SHF.R.U64 R0, R0, 0x3, RZ ;  /* 0x0000000300007819 */ /* 0x000fc800000012ff */
        /* <DEDUP_REMOVED lines=146> */
[----:B0-----:R-:W-:Y:S01]  /*21b50*/  IADD3 R0, P0, R20, 0xc060, RZ ;  /* 0x0000c06014007810 */ /* 0x001fe20007f1e0ff */
[----:B------:R-:W2:Y:S03]  /*21b60*/  LDC.64 R10, c[0x0][0xc00] ;  /* 0x00030000ff0a7b82 */ /* 0x000ea60000000a00 */
        /* <DEDUP_REMOVED lines=9> */
[----:B------:R0:W-:Y:S01]  /*21c00*/  STSM.16.M88.4 [R20], R12 ;  /* 0x0000000c14007844 */ /* 0x0001e20000000200 */
[----:B------:R-:W-:Y:S01]  /*21c10*/  BAR.SYNC.DEFER_BLOCKING 0x1, 0x100 ;  /* 0x0044000000007b1d */ /* 0x000fe20000010000 */
[----:B------:R-:W-:-:S04]  /*21c20*/  ISETP.NE.U32.AND P1, PT, RZ, UR6, PT ;  /* 0x00000006ff007c0c */ /* 0x000fc8000bf25070 */
[----:B------:R-:W-:Y:S01]  /*21c30*/  ISETP.NE.AND.EX P1, PT, RZ, UR7, PT, P1 ;  /* 0x00000007ff007c0c */ /* 0x000fe2000bf25310 */
[----:B------:R-:W-:Y:S02]  /*21c40*/  IMAD.MOV.U32 R0, RZ, RZ, RZ ;  /* 0x000000ffff007224 */ /* 0x000fe400078e00ff */
[----:B--2---:R-:W-:-:S10]  /*21c50*/  IMAD.WIDE R10, R92, 0x4, R10 ;  /* 0x000000045c0a7825 */ /* 0x004fd400078e020a */
[----:B------:R-:W5:Y:S01]  /*21c60*/  @P1 LDG.E R0, desc[UR60][R10.64] ;  /* 0x0000003c0a001981 */ /* 0x000f62000c1e1900 */
[----:B------:R-:W-:-:S04]  /*21c70*/  ISETP.NE.U32.AND P0, PT, RZ, UR4, PT ;  /* 0x00000004ff007c0c */ /* 0x000fc8000bf05070 */
[----:B------:R-:W-:-:S13]  /*21c80*/  ISETP.NE.AND.EX P0, PT, RZ, UR5, PT, P0 ;  /* 0x00000005ff007c0c */ /* 0x000fda000bf05300 */
[----:B------:R-:W1:Y:S01]  /*21c90*/  @P0 LDC.64 R8, c[0x0][0xc08] ;  /* 0x00030200ff080b82 */ /* 0x000e620000000a00 */
[----:B------:R-:W-:Y:S02]  /*21ca0*/  ULDC UR4, c[0x0][0xa88] ;  /* 0x0002a20000047ab9 */ /* 0x000fe40000000800 */
[----:B------:R-:W-:Y:S01]  /*21cb0*/  IMAD.U32 R24, RZ, RZ, UR4 ;  /* 0x00000004ff187e24 */ /* 0x000fe2000f8e00ff */
[----:B----4-:R-:W-:Y:S01]  /*21cc0*/  ISETP.NE.AND P2, PT, R93, RZ, PT ;  /* 0x000000ff5d00720c */ /* 0x010fe20003f45270 */
[----:B------:R-:W-:Y:S01]  /*21cd0*/  ULDC UR4, c[0x0][0xad4] ;  /* 0x0002b50000047ab9 */ /* 0x000fe20000000800 */
[----:B0-----:R-:W-:Y:S02]  /*21ce0*/  IMAD.MOV.U32 R20, RZ, RZ, 0x9b8 ;  /* 0x000009b8ff147424 */ /* 0x001fe400078e00ff */
[----:B-1----:R-:W-:-:S05]  /*21cf0*/  @P0 IMAD.WIDE R8, R92, 0x4, R8 ;  /* 0x000000045c080825 */ /* 0x002fca00078e0208 */
[----:B------:R0:W5:Y:S02]  /*21d00*/  @P0 LDG.E R24, desc[UR60][R8.64] ;  /* 0x0000003c08180981 */ /* 0x000164000c1e1900 */
[----:B0-----:R-:W-:-:S04]  /*21d10*/  SEL R8, R93, UR4, P2 ;  /* 0x000000045d087c07 */ /* 0x001fc80009000000 */
[----:B------:R-:W-:-:S04]  /*21d20*/  ISETP.GT.AND P2, PT, R8, 0x1, PT ;  /* 0x000000010800780c */ /* 0x000fc80003f44270 */
[----:B------:R-:W-:-:S04]  /*21d30*/  SEL R20, R20, 0x978, P2 ;  /* 0x0000097814147807 */ /* 0x000fc80001000000 */
[----:B------:R0:W1:Y:S08]  /*21d40*/  LDC.64 R12, c[0x0][R20+0x220] ;  /* 0x00008800140c7b82 */ /* 0x0000700000000a00 */
[----:B------:R0:W2:Y:S01]  /*21d50*/  LDC.64 R8, c[0x0][R20+0x218] ;  /* 0x0000860014087b82 */ /* 0x0000a20000000a00 */
[----:B------:R-:W-:Y:S05]  /*21d60*/  @P0 BRA `(.L_x_1827) ;  /* 0x0000000000100947 */ /* 0x000fea0003800000 */
[----:B------:R-:W-:Y:S05]  /*21d70*/  @!P1 BRA `(.L_x_1827) ;  /* 0x00000000000c9947 */ /* 0x000fea0003800000 */
[----:B-----5:R-:W3:Y:S04]  /*21d80*/  LDG.E R24, desc[UR60][R10.64] ;  /* 0x0000003c0a187981 */ /* 0x020ee8000c1e1900 */
[----:B------:R-:W3:Y:S02]  /*21d90*/  LDG.E R10, desc[UR60][R10.64+0x4] ;  /* 0x0000043c0a0a7981 */ /* 0x000ee4000c1e1900 */
[----:B---3--:R-:W-:-:S07]  /*21da0*/  IMAD.IADD R24, R10, 0x1, -R24 ;  /* 0x000000010a187824 */ /* 0x008fce00078e0a18 */
.L_x_1827:
[----:B------:R-:W3:Y:S01]  /*21db0*/  LDL R157, [R1+0x94] ;  /* 0x00009400019d7983 */ /* 0x000ee20000100800 */
[----:B------:R-:W4:Y:S03]  /*21dc0*/  LDC R156, c[0x0][0xbe8] ;  /* 0x0002fa00ff9c7b82 */ /* 0x000f260000000800 */
[----:B------:R-:W3:Y:S04]  /*21dd0*/  LDL R93, [R1+0x78] ;  /* 0x00007800015d7983 */ /* 0x000ee80000100800 */
[----:B------:R-:W3:Y:S04]  /*21de0*/  LDL R159, [R1+0x5c] ;  /* 0x00005c00019f7983 */ /* 0x000ee80000100800 */
[----:B------:R-:W3:Y:S04]  /*21df0*/  LDL R160, [R1+0xd4] ;  /* 0x0000d40001a07983 */ /* 0x000ee80000100800 */
[----:B------:R-:W3:Y:S01]  /*21e00*/  LDL R158, [R1+0xa8] ;  /* 0x0000a800019e7983 */ /* 0x000ee20000100800 */
[----:B------:R-:W0:Y:S01]  /*21e10*/  LDC.64 R14, c[0x0][R20+0x228] ;  /* 0x00008a00140e7b82 */ /* 0x000e220000000a00 */
[----:B------:R-:W-:-:S04]  /*21e20*/  ISETP.NE.U32.AND P0, PT, RZ, UR6, PT ;  /* 0x00000006ff007c0c */ /* 0x000fc8000bf05070 */
[----:B------:R-:W-:Y:S02]  /*21e30*/  ISETP.NE.AND.EX P0, PT, RZ, UR7, PT, P0 ;  /* 0x00000007ff007c0c */ /* 0x000fe4000bf05300 */
[----:B------:R-:W-:Y:S02]  /*21e40*/  SHF.R.S32.HI R11, RZ, 0x1f, R92 ;  /* 0x0000001fff0b7819 */ /* 0x000fe4000001145c */
[----:B------:R-:W-:Y:S02]  /*21e50*/  SEL R10, R92, RZ, !P0 ;  /* 0x000000ff5c0a7207 */ /* 0x000fe40004000000 */
[----:B----4-:R-:W-:Y:S02]  /*21e60*/  ISETP.NE.AND P1, PT, R156, 0x1, PT ;  /* 0x000000019c00780c */ /* 0x010fe40003f25270 */
[----:B------:R-:W-:Y:S01]  /*21e70*/  SEL R11, R11, RZ, !P0 ;  /* 0x000000ff0b0b7207 */ /* 0x000fe20004000000 */
[----:B-1----:R-:W-:-:S04]  /*21e80*/  IMAD R13, R13, R10, RZ ;  /* 0x0000000a0d0d7224 */ /* 0x002fc800078e02ff */
[C---:B------:R-:W-:Y:S02]  /*21e90*/  IMAD R11, R12.reuse, R11, R13 ;  /* 0x0000000b0c0b7224 */ /* 0x040fe400078e020d */
[----:B------:R-:W-:-:S04]  /*21ea0*/  IMAD.WIDE.U32 R12, R12, R10, RZ ;  /* 0x0000000a0c0c7225 */ /* 0x000fc800078e00ff */
[-C--:B--2---:R-:W-:Y:S02]  /*21eb0*/  IMAD R21, R9, R226.reuse, RZ ;  /* 0x000000e209157224 */ /* 0x084fe400078e02ff */
[----:B------:R-:W-:-:S04]  /*21ec0*/  IMAD.WIDE.U32 R8, R8, R226, RZ ;  /* 0x000000e208087225 */ /* 0x000fc800078e00ff */
[----:B------:R-:W-:Y:S02]  /*21ed0*/  IMAD.IADD R11, R13, 0x1, R11 ;  /* 0x000000010d0b7824 */ /* 0x000fe400078e020b */
[----:B------:R-:W1:Y:S01]  /*21ee0*/  @P1 LDC R13, c[0x0][0xbec] ;  /* 0x0002fb00ff0d1b82 */ /* 0x000e620000000800 */
[----:B-----5:R-:W-:Y:S01]  /*21ef0*/  IADD3 R8, P0, P3, R12, R8, R0 ;  /* 0x000000080c087210 */ /* 0x020fe20007b1e000 */
[----:B------:R-:W-:-:S06]  /*21f00*/  IMAD.IADD R92, R9, 0x1, R21 ;  /* 0x00000001095c7824 */ /* 0x000fcc00078e0215 */
[----:B------:R-:W2:Y:S01]  /*21f10*/  @P1 LDC R12, c[0x0][0xbf0] ;  /* 0x0002fc00ff0c1b82 */ /* 0x000ea20000000800 */
[----:B---3--:R-:W-:-:S05]  /*21f20*/  SEL R9, R157, RZ, P2 ;  /* 0x000000ff9d097207 */ /* 0x008fca0001000000 */
[-C--:B0-----:R-:W-:Y:S02]  /*21f30*/  IMAD R21, R15, R9.reuse, RZ ;  /* 0x000000090f157224 */ /* 0x081fe400078e02ff */
[----:B------:R-:W-:Y:S01]  /*21f40*/  IMAD.WIDE.U32 R14, R14, R9, RZ ;  /* 0x000000090e0e7225 */ /* 0x000fe200078e00ff */
[----:B------:R-:W-:-:S04]  /*21f50*/  SHF.R.S32.HI R9, RZ, 0x1f, R0 ;  /* 0x0000001fff097819 */ /* 0x000fc80000011400 */
[----:B------:R-:W-:Y:S01]  /*21f60*/  IADD3.X R11, R11, R92, R9, P0, P3 ;  /* 0x0000005c0b0b7210 */ /* 0x000fe200007e6409 */
[----:B------:R-:W-:-:S04]  /*21f70*/  IMAD.IADD R92, R93, 0x1, R159 ;  /* 0x000000015d5c7824 */ /* 0x000fc800078e029f */
[----:B-1----:R-:W-:-:S04]  /*21f80*/  @P1 IMAD.HI.U32 R13, R92, R13, RZ ;  /* 0x0000000d5c0d1227 */ /* 0x002fc800078e00ff */
[----:B------:R-:W-:Y:S01]  /*21f90*/  IMAD.MOV.U32 R93, RZ, RZ, R92 ;  /* 0x000000ffff5d7224 */ /* 0x000fe200078e005c */
[----:B--2---:R-:W-:Y:S02]  /*21fa0*/  @P1 SHF.R.U32.HI R93, RZ, R12, R13 ;  /* 0x0000000cff5d1219 */ /* 0x004fe4000001160d */
[----:B------:R0:W1:Y:S01]  /*21fb0*/  LDC.64 R12, c[0x0][R20+0x210] ;  /* 0x00008400140c7b82 */ /* 0x0000620000000a00 */
[----:B------:R-:W-:Y:S01]  /*21fc0*/  IMAD.IADD R21, R15, 0x1, R21 ;  /* 0x000000010f157824 */ /* 0x000fe200078e0215 */
[----:B------:R-:W-:Y:S02]  /*21fd0*/  IADD3 R14, P0, P3, R93, R8, R14 ;  /* 0x000000085d0e7210 */ /* 0x000fe40007b1e00e */
[----:B------:R-:W-:-:S04]  /*21fe0*/  SHF.R.S32.HI R8, RZ, 0x1f, R93 ;  /* 0x0000001fff087819 */ /* 0x000fc8000001145d */
[----:B------:R-:W-:Y:S02]  /*21ff0*/  IADD3.X R15, R8, R11, R21, P0, P3 ;  /* 0x0000000b080f7210 */ /* 0x000fe400007e6415 */
[----:B0-----:R-:W0:Y:S01]  /*22000*/  LDC.64 R20, c[0x0][0xba8] ;  /* 0x0002ea00ff147b82 */ /* 0x001e220000000a00 */
[----:B------:R-:W-:-:S04]  /*22010*/  IMAD.MOV R11, RZ, RZ, -R93 ;  /* 0x000000ffff0b7224 */ /* 0x000fc800078e0a5d */
[----:B------:R-:W-:-:S05]  /*22020*/  IMAD R11, R156, R11, R92 ;  /* 0x0000000b9c0b7224 */ /* 0x000fca00078e025c */
[----:B------:R-:W-:Y:S01]  /*22030*/  SHF.R.S32.HI R8, RZ, 0x1f, R11 ;  /* 0x0000001fff087819 */ /* 0x000fe2000001140b */
[----:B0-----:R-:W0:Y:S08]  /*22040*/  @!P2 LDC R20, c[0x0][0xb50] ;  /* 0x0002d400ff14ab82 */ /* 0x001e300000000800 */
[----:B------:R-:W2:Y:S01]  /*22050*/  @!P2 LDC R21, c[0x0][0xb54] ;  /* 0x0002d500ff15ab82 */ /* 0x000ea20000000800 */
[----:B-1----:R-:W-:-:S02]  /*22060*/  IMAD R13, R13, R11, RZ ;  /* 0x0000000b0d0d7224 */ /* 0x002fc400078e02ff */
[----:B------:R-:W-:-:S04]  /*22070*/  IMAD.WIDE.U32 R14, R12, R11, R14 ;  /* 0x0000000b0c0e7225 */ /* 0x000fc800078e000e */
[----:B------:R-:W-:-:S04]  /*22080*/  IMAD R8, R12, R8, R13 ;  /* 0x000000080c087224 */ /* 0x000fc800078e020d */
[----:B------:R-:W-:Y:S01]  /*22090*/  IMAD.IADD R8, R15, 0x1, R8 ;  /* 0x000000010f087824 */ /* 0x000fe200078e0208 */
[----:B0-----:R-:W-:-:S04]  /*220a0*/  LEA R20, P0, R14, R20, 0x2 ;  /* 0x000000140e147211 */ /* 0x001fc800078010ff */
[----:B--2---:R-:W-:Y:S01]  /*220b0*/  LEA.HI.X R8, R14, R21, R8, 0x2, P0 ;  /* 0x000000150e087211 */ /* 0x004fe200000f1408 */
[----:B------:R-:W-:Y:S04]  /*220c0*/  SHFL.IDX PT, R12, R20, RZ, 0x1c1f ;  /* 0x001c1fff140c7589 */ /* 0x000fe800000e0000 */
[----:B------:R-:W0:Y:S04]  /*220d0*/  SHFL.IDX PT, R13, R8, RZ, 0x1c1f ;  /* 0x001c1fff080d7589 */ /* 0x000e2800000e0000 */
[----:B------:R1:W-:Y:S04]  /*220e0*/  SHFL.IDX PT, R14, R20, 0x1, 0x1c1f ;  /* 0x003c1f00140e7f89 */ /* 0x0003e800000e0000 */
[----:B------:R2:W3:Y:S01]  /*220f0*/  SHFL.IDX PT, R15, R8, 0x1, 0x1c1f ;  /* 0x003c1f00080f7f89 */ /* 0x0004e200000e0000 */
[----:B-1----:R-:W-:Y:S01]  /*22100*/  IMAD.IADD R20, R160, 0x1, R159 ;  /* 0x00000001a0147824 */ /* 0x002fe200078e029f */
[----:B------:R-:W-:Y:S01]  /*22110*/  LOP3.LUT P0, RZ, R158, 0x3, RZ, 0xc0, !PT ;  /* 0x000000039eff7812 */ /* 0x000fe2000780c0ff */
[----:B--2---:R-:W-:-:S02]  /*22120*/  IMAD R8, R24, R156, RZ ;  /* 0x0000009c18087224 */ /* 0x004fc400078e02ff */
[----:B------:R-:W-:-:S03]  /*22130*/  VIADD R11, R20, 0x8 ;  /* 0x00000008140b7836 */ /* 0x000fc60000000000 */
[-C--:B------:R-:W-:Y:S02]  /*22140*/  ISETP.GE.OR P3, PT, R20, R8.reuse, P0 ;  /* 0x000000081400720c */ /* 0x080fe40000766670 */
[----:B------:R-:W-:-:S11]  /*22150*/  ISETP.GE.OR P0, PT, R11, R8, P0 ;  /* 0x000000080b00720c */ /* 0x000fd60000706670 */
[----:B0-----:R0:W-:Y:S04]  /*22160*/  @!P3 ST.E desc[UR60][R12.64], R155 ;  /* 0x0000009b0c00b985 */ /* 0x0011e8000c10193c */
[----:B---3--:R0:W-:Y:S01]  /*22170*/  @!P0 ST.E desc[UR60][R14.64], R154 ;  /* 0x0000009a0e008985 */ /* 0x0081e2000c10193c */
[----:B------:R-:W-:Y:S05]  /*22180*/  @P2 BRA `(.L_x_1828) ;  /* 0x0000000c00d02947 */ /* 0x000fea0003800000 */
[----:B------:R-:W2:Y:S01]  /*22190*/  LDL R160, [R1+0x84] ;  /* 0x0000840001a07983 */ /* 0x000ea20000100800 */
[----:B------:R-:W1:Y:S01]  /*221a0*/  @P1 LDC R21, c[0x0][0xbec] ;  /* 0x0002fb00ff151b82 */ /* 0x000e620000000800 */
[----:B------:R-:W-:Y:S02]  /*221b0*/  ULDC.64 UR4, c[0x0][0xaa0] ;  /* 0x0002a80000047ab9 */ /* 0x000fe40000000a00 */
[----:B------:R-:W2:Y:S04]  /*221c0*/  LDL R158, [R1+0x10] ;  /* 0x00001000019e7983 */ /* 0x000ea80000100800 */
[----:B------:R3:W5:Y:S01]  /*221d0*/  LDL R87, [R1+0x8] ;  /* 0x0000080001577983 */ /* 0x0007620000100800 */
[----:B------:R-:W4:Y:S01]  /*221e0*/  @P1 LDC R85, c[0x0][0xbf0] ;  /* 0x0002fc00ff551b82 */ /* 0x000f220000000800 */
[----:B------:R-:W-:-:S04]  /*221f0*/  IMAD R9, R9, UR4, RZ ;  /* 0x0000000409097c24 */ /* 0x000fc8000f8e02ff */
[----:B------:R-:W-:Y:S01]  /*22200*/  IMAD R9, R0, UR5, R9 ;  /* 0x0000000500097c24 */ /* 0x000fe2000f8e0209 */
[----:B------:R-:W-:Y:S01]  /*22210*/  SHF.R.S32.HI R11, RZ, 0x1f, R10 ;  /* 0x0000001fff0b7819 */ /* 0x000fe2000001140a */
[----:B------:R-:W-:Y:S01]  /*22220*/  BSSY B1, `(.L_x_1829) ;  /* 0x00000a6000017945 */ /* 0x000fe20003800000 */
[----:B--2---:R-:W-:-:S04]  /*22230*/  IMAD R3, R158, 0x8, R160 ;  /* 0x000000089e037824 */ /* 0x004fc800078e02a0 */
[----:B------:R-:W-:-:S04]  /*22240*/  IMAD.SHL.U32 R3, R3, 0x8, RZ ;  /* 0x0000000803037824 */ /* 0x000fc800078e00ff */
[----:B------:R-:W-:-:S03]  /*22250*/  IMAD.WIDE R6, R3, 0x2, R6 ;  /* 0x0000000203067825 */ /* 0x000fc600078e0206 */
[C---:B------:R-:W-:Y:S02]  /*22260*/  IADD3 R33, P2, R6.reuse, 0x3000, RZ ;  /* 0x0000300006217810 */ /* 0x040fe40007f5e0ff */
[C---:B0-----:R-:W-:Y:S02]  /*22270*/  IADD3 R13, P4, R6.reuse, 0x1000, RZ ;  /* 0x00001000060d7810 */ /* 0x041fe40007f9e0ff */
[----:B------:R-:W-:Y:S02]  /*22280*/  LOP3.LUT R32, R33, 0x380, RZ, 0xc0, !PT ;  /* 0x0000038021207812 */ /* 0x000fe400078ec0ff */
[----:B------:R-:W-:Y:S02]  /*22290*/  IADD3 R29, P3, R6, 0x2000, RZ ;  /* 0x00002000061d7810 */ /* 0x000fe40007f7e0ff */
[----:B------:R-:W-:Y:S02]  /*222a0*/  SHF.R.U64 R32, R32, 0x3, RZ ;  /* 0x0000000320207819 */ /* 0x000fe400000012ff */
[----:B------:R-:W-:-:S02]  /*222b0*/  LOP3.LUT R12, R13, 0x380, RZ, 0xc0, !PT ;  /* 0x000003800d0c7812 */ /* 0x000fc400078ec0ff */
[----:B------:R-:W-:Y:S01]  /*222c0*/  LOP3.LUT R32, R32, R33, RZ, 0x3c, !PT ;  /* 0x0000002120207212 */ /* 0x000fe200078e3cff */
[----:B------:R-:W-:Y:S01]  /*222d0*/  IMAD.X R33, RZ, RZ, R7, P2 ;  /* 0x000000ffff217224 */ /* 0x000fe200010e0607 */
[----:B------:R-:W-:Y:S02]  /*222e0*/  IADD3 R57, P2, R6, 0x9000, RZ ;  /* 0x0000900006397810 */ /* 0x000fe40007f5e0ff */
[----:B------:R-:W-:Y:S02]  /*222f0*/  LOP3.LUT R28, R29, 0x380, RZ, 0xc0, !PT ;  /* 0x000003801d1c7812 */ /* 0x000fe400078ec0ff */
[----:B------:R-:W-:Y:S01]  /*22300*/  LOP3.LUT R56, R57, 0x380, RZ, 0xc0, !PT ;  /* 0x0000038039387812 */ /* 0x000fe200078ec0ff */
[----:B------:R-:W-:Y:S01]  /*22310*/  IMAD R20, R160, 0x20, R158 ;  /* 0x00000020a0147824 */ /* 0x000fe200078e029e */
[----:B------:R-:W-:Y:S01]  /*22320*/  SHF.R.U64 R12, R12, 0x3, RZ ;  /* 0x000000030c0c7819 */ /* 0x000fe200000012ff */
[----:B------:R-:W5:Y:S01]  /*22330*/  LD.E.128 R32, desc[UR60][R32.64] ;  /* 0x0000003c20207980 */ /* 0x000f62000c101d00 */
[----:B------:R-:W-:-:S02]  /*22340*/  SHF.R.U64 R56, R56, 0x3, RZ ;  /* 0x0000000338387819 */ /* 0x000fc400000012ff */
[----:B------:R-:W-:Y:S02]  /*22350*/  SHF.R.U64 R28, R28, 0x3, RZ ;  /* 0x000000031c1c7819 */ /* 0x000fe400000012ff */
[----:B------:R-:W-:Y:S01]  /*22360*/  LOP3.LUT R56, R56, R57, RZ, 0x3c, !PT ;  /* 0x0000003938387212 */ /* 0x000fe200078e3cff */
[--C-:B------:R-:W-:Y:S01]  /*22370*/  IMAD.X R57, RZ, RZ, R7.reuse, P2 ;  /* 0x000000ffff397224 */ /* 0x100fe200010e0607 */
[----:B------:R-:W-:Y:S02]  /*22380*/  IADD3 R3, P2, R6, 0xf000, RZ ;  /* 0x0000f00006037810 */ /* 0x000fe40007f5e0ff */
[----:B------:R-:W-:Y:S01]  /*22390*/  LOP3.LUT R12, R12, R13, RZ, 0x3c, !PT ;  /* 0x0000000d0c0c7212 */ /* 0x000fe200078e3cff */
[--C-:B------:R-:W-:Y:S01]  /*223a0*/  IMAD.X R13, RZ, RZ, R7.reuse, P4 ;  /* 0x000000ffff0d7224 */ /* 0x100fe200020e0607 */
[----:B------:R-:W-:Y:S01]  /*223b0*/  LOP3.LUT R28, R28, R29, RZ, 0x3c, !PT ;  /* 0x0000001d1c1c7212 */ /* 0x000fe200078e3cff */
[----:B------:R-:W-:Y:S01]  /*223c0*/  IMAD.X R29, RZ, RZ, R7, P3 ;  /* 0x000000ffff1d7224 */ /* 0x000fe200018e0607 */
[----:B------:R-:W-:-:S02]  /*223d0*/  LOP3.LUT R2, R3, 0x380, RZ, 0xc0, !PT ;  /* 0x0000038003027812 */ /* 0x000fc400078ec0ff */
[C---:B------:R-:W-:Y:S02]  /*223e0*/  IADD3 R37, P0, R6.reuse, 0x4000, RZ ;  /* 0x0000400006257810 */ /* 0x040fe40007f1e0ff */
[C---:B------:R-:W-:Y:S02]  /*223f0*/  IADD3 R41, P6, R6.reuse, 0x5000, RZ ;  /* 0x0000500006297810 */ /* 0x040fe40007fde0ff */
[C---:B------:R-:W-:Y:S01]  /*22400*/  IADD3 R45, P5, R6.reuse, 0x6000, RZ ;  /* 0x00006000062d7810 */ /* 0x040fe20007fbe0ff */
[----:B------:R-:W-:Y:S01]  /*22410*/  IMAD.IADD R20, R159, 0x1, R20 ;  /* 0x000000019f147824 */ /* 0x000fe200078e0214 */
[C---:B------:R-:W-:Y:S01]  /*22420*/  IADD3 R49, P4, R6.reuse, 0x7000, RZ ;  /* 0x0000700006317810 */ /* 0x040fe20007f9e0ff */
[----:B------:R-:W-:Y:S01]  /*22430*/  IMAD.X R81, RZ, RZ, R7, P2 ;  /* 0x000000ffff517224 */ /* 0x000fe200010e0607 */
[----:B------:R-:W-:Y:S01]  /*22440*/  IADD3 R53, P3, R6, 0x8000, RZ ;  /* 0x0000800006357810 */ /* 0x000fe20007f7e0ff */
[----:B------:R-:W5:Y:S01]  /*22450*/  LD.E.128 R12, desc[UR60][R12.64] ;  /* 0x0000003c0c0c7980 */ /* 0x000f62000c101d00 */
[----:B------:R-:W-:-:S02]  /*22460*/  SHF.R.U64 R2, R2, 0x3, RZ ;  /* 0x0000000302027819 */ /* 0x000fc400000012ff */
[----:B------:R-:W-:Y:S01]  /*22470*/  LOP3.LUT R36, R37, 0x380, RZ, 0xc0, !PT ;  /* 0x0000038025247812 */ /* 0x000fe200078ec0ff */
[----:B------:R-:W5:Y:S01]  /*22480*/  LD.E.128 R28, desc[UR60][R28.64] ;  /* 0x0000003c1c1c7980 */ /* 0x000f62000c101d00 */
[----:B------:R-:W-:Y:S02]  /*22490*/  LOP3.LUT R40, R41, 0x380, RZ, 0xc0, !PT ;  /* 0x0000038029287812 */ /* 0x000fe400078ec0ff */
[----:B------:R-:W-:Y:S01]  /*224a0*/  LOP3.LUT R44, R45, 0x380, RZ, 0xc0, !PT ;  /* 0x000003802d2c7812 */ /* 0x000fe200078ec0ff */
[----:B------:R-:W5:Y:S01]  /*224b0*/  LD.E.128 R56, desc[UR60][R56.64] ;  /* 0x0000003c38387980 */ /* 0x000f62000c101d00 */
[----:B------:R-:W-:Y:S02]  /*224c0*/  LOP3.LUT R48, R49, 0x380, RZ, 0xc0, !PT ;  /* 0x0000038031307812 */ /* 0x000fe400078ec0ff */
[----:B------:R-:W-:Y:S02]  /*224d0*/  LOP3.LUT R52, R53, 0x380, RZ, 0xc0, !PT ;  /* 0x0000038035347812 */ /* 0x000fe400078ec0ff */
[----:B------:R-:W-:Y:S01]  /*224e0*/  LOP3.LUT R80, R2, R3, RZ, 0x3c, !PT ;  /* 0x0000000302507212 */ /* 0x000fe200078e3cff */
[----:B------:R-:W-:Y:S01]  /*224f0*/  IMAD.WIDE.U32 R2, R0, UR4, RZ ;  /* 0x0000000400027c25 */ /* 0x000fe2000f8e00ff */
[----:B------:R-:W-:Y:S01]  /*22500*/  SHF.R.U64 R36, R36, 0x3, RZ ;  /* 0x0000000324247819 */ /* 0x000fe200000012ff */
[----:B------:R-:W-:Y:S01]  /*22510*/  ULDC.64 UR4, c[0x0][0xae8] ;  /* 0x0002ba0000047ab9 */ /* 0x000fe20000000a00 */
[----:B------:R-:W-:-:S02]  /*22520*/  SHF.R.U64 R40, R40, 0x3, RZ ;  /* 0x0000000328287819 */ /* 0x000fc400000012ff */
[----:B------:R-:W-:Y:S02]  /*22530*/  SHF.R.U64 R44, R44, 0x3, RZ ;  /* 0x000000032c2c7819 */ /* 0x000fe400000012ff */
[----:B------:R-:W-:Y:S02]  /*22540*/  SHF.R.U64 R48, R48, 0x3, RZ ;  /* 0x0000000330307819 */ /* 0x000fe400000012ff */
[----:B------:R-:W-:Y:S01]  /*22550*/  SHF.R.U64 R52, R52, 0x3, RZ ;  /* 0x0000000334347819 */ /* 0x000fe200000012ff */
[----:B------:R-:W-:Y:S01]  /*22560*/  IMAD.IADD R3, R3, 0x1, R9 ;  /* 0x0000000103037824 */ /* 0x000fe200078e0209 */
        /* <DEDUP_REMOVED lines=10> */
[----:B------:R-:W-:Y:S01]  /*22610*/  IADD3 R61, P0, R6, 0xa000, RZ ;  /* 0x0000a000063d7810 */ /* 0x000fe20007f1e0ff */
[----:B------:R-:W-:Y:S01]  /*22620*/  IMAD.WIDE.U32 R2, R226, UR4, R2 ;  /* 0x00000004e2027c25 */ /* 0x000fe2000f8e0002 */
[C---:B------:R-:W-:Y:S01]  /*22630*/  IADD3 R65, P6, R6.reuse, 0xb000, RZ ;  /* 0x0000b00006417810 */ /* 0x040fe20007fde0ff */
[----:B------:R-:W5:Y:S01]  /*22640*/  LD.E.128 R36, desc[UR60][R36.64] ;  /* 0x0000003c24247980 */ /* 0x000f62000c101d00 */
[----:B------:R-:W-:-:S02]  /*22650*/  IADD3 R69, P5, R6, 0xc000, RZ ;  /* 0x0000c00006457810 */ /* 0x000fc40007fbe0ff */
[----:B------:R-:W-:Y:S01]  /*22660*/  IADD3 R73, P4, R6, 0xd000, RZ ;  /* 0x0000d00006497810 */ /* 0x000fe20007f9e0ff */
[----:B-1----:R-:W-:Y:S01]  /*22670*/  @P1 IMAD.HI.U32 R0, R20, R21, RZ ;  /* 0x0000001514001227 */ /* 0x002fe200078e00ff */
[----:B------:R-:W-:Y:S01]  /*22680*/  IADD3 R77, P3, R6, 0xe000, RZ ;  /* 0x0000e000064d7810 */ /* 0x000fe20007f7e0ff */
[----:B------:R-:W5:Y:S01]  /*22690*/  LD.E.128 R40, desc[UR60][R40.64] ;  /* 0x0000003c28287980 */ /* 0x000f62000c101d00 */
[----:B------:R-:W-:Y:S01]  /*226a0*/  LOP3.LUT R60, R61, 0x380, RZ, 0xc0, !PT ;  /* 0x000003803d3c7812 */ /* 0x000fe200078ec0ff */
[----:B------:R-:W-:Y:S01]  /*226b0*/  IMAD R3, R226, UR5, R3 ;  /* 0x00000005e2037c24 */ /* 0x000fe2000f8e0203 */
[----:B------:R-:W-:Y:S01]  /*226c0*/  LOP3.LUT R64, R65, 0x380, RZ, 0xc0, !PT ;  /* 0x0000038041407812 */ /* 0x000fe200078ec0ff */
[----:B------:R-:W-:Y:S01]  /*226d0*/  ULDC.64 UR4, c[0x0][0xaf0] ;  /* 0x0002bc0000047ab9 */ /* 0x000fe20000000a00 */
[----:B------:R-:W-:Y:S02]  /*226e0*/  LOP3.LUT R68, R69, 0x380, RZ, 0xc0, !PT ;  /* 0x0000038045447812 */ /* 0x000fe400078ec0ff */
[----:B------:R-:W-:Y:S01]  /*226f0*/  LOP3.LUT R5, R6, 0x380, RZ, 0xc0, !PT ;  /* 0x0000038006057812 */ /* 0x000fe200078ec0ff */
[----:B------:R-:W-:Y:S01]  /*22700*/  IMAD.MOV.U32 R9, RZ, RZ, R20 ;  /* 0x000000ffff097224 */ /* 0x000fe200078e0014 */
[----:B------:R-:W-:Y:S01]  /*22710*/  LOP3.LUT R72, R73, 0x380, RZ, 0xc0, !PT ;  /* 0x0000038049487812 */ /* 0x000fe200078ec0ff */
[----:B------:R-:W5:Y:S01]  /*22720*/  LD.E.128 R44, desc[UR60][R44.64] ;  /* 0x0000003c2c2c7980 */ /* 0x000f62000c101d00 */
[----:B------:R-:W-:Y:S01]  /*22730*/  LOP3.LUT R76, R77, 0x380, RZ, 0xc0, !PT ;  /* 0x000003804d4c7812 */ /* 0x000fe200078ec0ff */
[----:B------:R-:W-:Y:S01]  /*22740*/  IMAD R11, R11, UR4, RZ ;  /* 0x000000040b0b7c24 */ /* 0x000fe2000f8e02ff */
[----:B------:R-:W-:Y:S01]  /*22750*/  SHF.R.U64 R60, R60, 0x3, RZ ;  /* 0x000000033c3c7819 */ /* 0x000fe200000012ff */
[----:B------:R-:W5:Y:S01]  /*22760*/  LD.E.128 R48, desc[UR60][R48.64] ;  /* 0x0000003c30307980 */ /* 0x000f62000c101d00 */
[----:B------:R-:W-:-:S02]  /*22770*/  SHF.R.U64 R64, R64, 0x3, RZ ;  /* 0x0000000340407819 */ /* 0x000fc400000012ff */
[----:B------:R-:W-:Y:S01]  /*22780*/  SHF.R.U64 R68, R68, 0x3, RZ ;  /* 0x0000000344447819 */ /* 0x000fe200000012ff */
[----:B------:R-:W5:Y:S01]  /*22790*/  LD.E.128 R52, desc[UR60][R52.64] ;  /* 0x0000003c34347980 */ /* 0x000f62000c101d00 */
[----:B------:R-:W-:Y:S02]  /*227a0*/  SHF.R.U64 R72, R72, 0x3, RZ ;  /* 0x0000000348487819 */ /* 0x000fe400000012ff */
[----:B------:R-:W-:Y:S01]  /*227b0*/  SHF.R.U64 R76, R76, 0x3, RZ ;  /* 0x000000034c4c7819 */ /* 0x000fe200000012ff */
[----:B------:R-:W5:Y:S01]  /*227c0*/  LD.E.128 R80, desc[UR60][R80.64] ;  /* 0x0000003c50507980 */ /* 0x000f62000c101d00 */
[----:B------:R-:W-:Y:S02]  /*227d0*/  SHF.R.U64 R5, R5, 0x3, RZ ;  /* 0x0000000305057819 */ /* 0x000fe400000012ff */
[----:B----4-:R-:W-:Y:S01]  /*227e0*/  @P1 SHF.R.U32.HI R9, RZ, R85, R0 ;  /* 0x00000055ff091219 */ /* 0x010fe20000011600 */
[----:B------:R-:W-:Y:S01]  /*227f0*/  IMAD R11, R10, UR5, R11 ;  /* 0x000000050a0b7c24 */ /* 0x000fe2000f8e020b */
[----:B------:R-:W-:Y:S01]  /*22800*/  LOP3.LUT R60, R60, R61, RZ, 0x3c, !PT ;  /* 0x0000003d3c3c7212 */ /* 0x000fe200078e3cff */
[----:B------:R-:W-:Y:S01]  /*22810*/  IMAD.WIDE.U32 R2, R10, UR4, R2 ;  /* 0x000000040a027c25 */ /* 0x000fe2000f8e0002 */
[----:B------:R-:W-:Y:S01]  /*22820*/  LOP3.LUT R64, R64, R65, RZ, 0x3c, !PT ;  /* 0x0000004140407212 */ /* 0x000fe200078e3cff */
[----:B------:R-:W-:Y:S01]  /*22830*/  ULDC.64 UR4, c[0x0][0xae0] ;  /* 0x0002b80000047ab9 */ /* 0x000fe20000000a00 */
        /* <DEDUP_REMOVED lines=8> */
[----:B------:R-:W-:Y:S01]  /*228c0*/  SHF.R.S32.HI R0, RZ, 0x1f, R9 ;  /* 0x0000001fff007819 */ /* 0x000fe20000011409 */
[--C-:B------:R-:W-:Y:S01]  /*228d0*/  IMAD.X R77, RZ, RZ, R7.reuse, P3 ;  /* 0x000000ffff4d7224 */ /* 0x100fe200018e0607 */
[----:B------:R-:W5:Y:S01]  /*228e0*/  LD.E.128 R60, desc[UR60][R60.64] ;  /* 0x0000003c3c3c7980 */ /* 0x000f62000c101d00 */
[----:B------:R-:W-:-:S02]  /*228f0*/  IMAD.MOV.U32 R5, RZ, RZ, R7 ;  /* 0x000000ffff057224 */ /* 0x000fc400078e0007 */
[----:B------:R-:W-:Y:S01]  /*22900*/  IMAD.MOV R21, RZ, RZ, -R9 ;  /* 0x000000ffff157224 */ /* 0x000fe200078e0a09 */
[----:B------:R-:W5:Y:S01]  /*22910*/  LD.E.128 R64, desc[UR60][R64.64] ;  /* 0x0000003c40407980 */ /* 0x000f62000c101d00 */
[----:B------:R-:W-:Y:S02]  /*22920*/  IMAD.IADD R3, R3, 0x1, R11 ;  /* 0x0000000103037824 */ /* 0x000fe400078e020b */
[----:B------:R-:W-:Y:S01]  /*22930*/  IMAD R0, R0, UR4, RZ ;  /* 0x0000000400007c24 */ /* 0x000fe2000f8e02ff */
[----:B------:R-:W5:Y:S01]  /*22940*/  LD.E.128 R4, desc[UR60][R4.64] ;  /* 0x0000003c04047980 */ /* 0x000f62000c101d00 */
[----:B------:R-:W-:-:S03]  /*22950*/  IMAD R11, R156, R21, R20 ;  /* 0x000000159c0b7224 */ /* 0x000fc600078e0214 */
[----:B------:R-:W5:Y:S01]  /*22960*/  LD.E.128 R68, desc[UR60][R68.64] ;  /* 0x0000003c44447980 */ /* 0x000f62000c101d00 */
[----:B------:R-:W-:-:S03]  /*22970*/  IMAD R21, R9, UR5, R0 ;  /* 0x0000000509157c24 */ /* 0x000fc6000f8e0200 */
[----:B------:R-:W5:Y:S01]  /*22980*/  LD.E.128 R72, desc[UR60][R72.64] ;  /* 0x0000003c48487980 */ /* 0x000f62000c101d00 */
[----:B------:R-:W-:-:S03]  /*22990*/  SHF.R.S32.HI R0, RZ, 0x1f, R11 ;  /* 0x0000001fff007819 */ /* 0x000fc6000001140b */
[----:B------:R-:W5:Y:S01]  /*229a0*/  LD.E.128 R76, desc[UR60][R76.64] ;  /* 0x0000003c4c4c7980 */ /* 0x000f62000c101d00 */
[----:B------:R-:W-:Y:S01]  /*229b0*/  IMAD.WIDE.U32 R2, R9, UR4, R2 ;  /* 0x0000000409027c25 */ /* 0x000fe2000f8e0002 */
[----:B------:R-:W-:Y:S01]  /*229c0*/  ULDC.64 UR4, c[0x0][0xad8] ;  /* 0x0002b60000047ab9 */ /* 0x000fe20000000a00 */
[----:B------:R-:W-:Y:S01]  /*229d0*/  @!PT LDS RZ, [RZ] ;  /* 0x00000000fffff984 */ /* 0x000fe20000000800 */
[----:B------:R-:W-:Y:S01]  /*229e0*/  @!PT LDS RZ, [RZ] ;  /* 0x00000000fffff984 */ /* 0x000fe20000000800 */
[----:B------:R-:W-:Y:S01]  /*229f0*/  @!PT LDS RZ, [RZ] ;  /* 0x00000000fffff984 */ /* 0x000fe20000000800 */
[----:B------:R-:W-:Y:S01]  /*22a00*/  @!PT LDS RZ, [RZ] ;  /* 0x00000000fffff984 */ /* 0x000fe20000000800 */
[----:B------:R0:W-:Y:S06]  /*22a10*/  MEMBAR.ALL.CTA ;  /* 0x0000000000007992 */ /* 0x0001ec0000008000 */
[----:B0-----:R-:W0:Y:S01]  /*22a20*/  FENCE.VIEW.ASYNC.S ;  /* 0x00000000000073c6 */ /* 0x001e220000000000 */
[----:B------:R-:W-:-:S02]  /*22a30*/  IMAD.IADD R3, R3, 0x1, R21 ;  /* 0x0000000103037824 */ /* 0x000fc400078e0215 */
[----:B------:R-:W-:Y:S02]  /*22a40*/  IMAD R0, R0, UR4, RZ ;  /* 0x0000000400007c24 */ /* 0x000fe4000f8e02ff */
[----:B------:R-:W-:Y:S02]  /*22a50*/  IMAD.IADD R9, R158, 0x1, R159 ;  /* 0x000000019e097824 */ /* 0x000fe400078e029f */
[C---:B------:R-:W-:Y:S02]  /*22a60*/  IMAD R85, R11.reuse, UR5, R0 ;  /* 0x000000050b557c24 */ /* 0x040fe4000f8e0200 */
[----:B------:R-:W-:Y:S01]  /*22a70*/  IMAD.WIDE.U32 R2, R11, UR4, R2 ;  /* 0x000000040b027c25 */ /* 0x000fe2000f8e0002 */
[----:B------:R-:W-:Y:S01]  /*22a80*/  ISETP.GE.AND P2, PT, R9, R8, PT ;  /* 0x000000080900720c */ /* 0x000fe20003f46270 */
[----:B------:R-:W-:Y:S02]  /*22a90*/  ULDC.64 UR4, c[0x0][0xa80] ;  /* 0x0002a00000047ab9 */ /* 0x000fe40000000a00 */
[----:B------:R-:W-:Y:S01]  /*22aa0*/  VIADD R0, R17, 0x30820 ;  /* 0x0003082011007836 */ /* 0x000fe20000000000 */
[----:B------:R-:W-:Y:S01]  /*22ab0*/  LEA R24, P3, R2, UR4, 0x1 ;  /* 0x0000000402187c11 */ /* 0x000fe2000f8608ff */
[----:B------:R-:W-:-:S03]  /*22ac0*/  IMAD.IADD R3, R3, 0x1, R85 ;  /* 0x0000000103037824 */ /* 0x000fc600078e0255 */
[----:B------:R-:W-:Y:S02]  /*22ad0*/  PRMT R0, RZ, 0x654, R0 ;  /* 0x00000654ff007816 */ /* 0x000fe40000000000 */
[----:B------:R-:W-:Y:S01]  /*22ae0*/  LEA.HI.X R86, R2, UR5, R3, 0x1, P3 ;  /* 0x0000000502567c11 */ /* 0x000fe200098f0c03 */
[C---:B------:R-:W-:Y:S02]  /*22af0*/  VIADD R21, R9.reuse, 0x20 ;  /* 0x0000002009157836 */ /* 0x040fe40000000000 */
[----:B------:R-:W-:Y:S01]  /*22b00*/  VIADD R11, R9, 0x40 ;  /* 0x00000040090b7836 */ /* 0x000fe20000000000 */
[----:B0-----:R0:W-:Y:S01]  /*22b10*/  SYNCS.ARRIVE.TRANS64.RED.A1T0 RZ, [R0+URZ], RZ ;  /* 0x000000ff00ff79a7 */ /* 0x0011e2000810043f */
[----:B------:R3:W1:Y:S01]  /*22b20*/  SHFL.IDX PT, R84, R24, RZ, 0x181f ;  /* 0x00181fff18547589 */ /* 0x00066200000e0000 */
[-C--:B------:R-:W-:Y:S02]  /*22b30*/  ISETP.GE.AND P1, PT, R21, R8.reuse, PT ;  /* 0x000000081500720c */ /* 0x080fe40003f26270 */
[----:B------:R-:W-:Y:S01]  /*22b40*/  ISETP.GE.AND P0, PT, R11, R8, PT ;  /* 0x000000080b00720c */ /* 0x000fe20003f06270 */
[----:B0-----:R3:W0:Y:S01]  /*22b50*/  SHFL.IDX PT, R0, R86, RZ, 0x181f ;  /* 0x00181fff56007589 */ /* 0x00162200000e0000 */
[----:B------:R-:W-:Y:S11]  /*22b60*/  @P2 BRA `(.L_x_1830) ;  /* 0x0000000000442947 */ /* 0x000ff60003800000 */
[----:B------:R-:W-:Y:S02]  /*22b70*/  ULDC UR4, c[0x0][0xac8] ;  /* 0x0002b20000047ab9 */ /* 0x000fe40000000800 */
[----:B------:R-:W-:Y:S02]  /*22b80*/  ISETP.GE.AND P5, PT, R18, UR4, PT ;  /* 0x0000000412007c0c */ /* 0x000fe4000bfa6270 */
[----:B------:R-:W-:Y:S02]  /*22b90*/  ISETP.GE.AND P4, PT, R203, UR4, PT ;  /* 0x00000004cb007c0c */ /* 0x000fe4000bf86270 */
[----:B------:R-:W-:Y:S02]  /*22ba0*/  ISETP.GE.AND P3, PT, R22, UR4, PT ;  /* 0x0000000416007c0c */ /* 0x000fe4000bf66270 */
[----:B------:R-:W-:-:S07]  /*22bb0*/  ISETP.GE.AND P2, PT, R23, UR4, PT ;  /* 0x0000000417007c0c */ /* 0x000fce000bf46270 */
[----:B-1----:R-:W-:-:S04]  /*22bc0*/  @!P5 LEA R2, P6, R18, R84, 0x1 ;  /* 0x000000541202d211 */ /* 0x002fc800078c08ff */
[----:B0-----:R-:W-:Y:S02]  /*22bd0*/  @!P5 LEA.HI.X R3, R18, R0, R19, 0x1, P6 ;  /* 0x000000001203d211 */ /* 0x001fe400030f0c13 */
        /* <DEDUP_REMOVED lines=10> */
.L_x_1830:
[----:B------:R-:W-:Y:S05]  /*22c80*/  BSYNC B1 ;  /* 0x0000000000017941 */ /* 0x000fea0003800000 */
.L_x_1829:
[----:B0-----:R0:W4:Y:S01]  /*22c90*/  SHFL.IDX PT, R0, R86, 0x1, 0x181f ;  /* 0x00381f0056007f89 */ /* 0x00112200000e0000 */
[----:B------:R-:W-:Y:S03]  /*22ca0*/  BSSY B1, `(.L_x_1831) ;  /* 0x0000014000017945 */ /* 0x000fe60003800000 */
[----:B--2---:R0:W2:Y:S01]  /*22cb0*/  SHFL.IDX PT, R10, R24, 0x1, 0x181f ;  /* 0x00381f00180a7f89 */ /* 0x0040a200000e0000 */
[----:B------:R-:W-:Y:S05]  /*22cc0*/  @P1 BRA `(.L_x_1832) ;  /* 0x0000000000441947 */ /* 0x000fea0003800000 */
[----:B------:R-:W-:Y:S02]  /*22cd0*/  ULDC UR4, c[0x0][0xac8] ;  /* 0x0002b20000047ab9 */ /* 0x000fe40000000800 */
[----:B------:R-:W-:Y:S02]  /*22ce0*/  ISETP.GE.AND P4, PT, R18, UR4, PT ;  /* 0x0000000412007c0c */ /* 0x000fe4000bf86270 */
[----:B------:R-:W-:Y:S02]  /*22cf0*/  ISETP.GE.AND P3, PT, R203, UR4, PT ;  /* 0x00000004cb007c0c */ /* 0x000fe4000bf66270 */
[----:B------:R-:W-:Y:S02]  /*22d00*/  ISETP.GE.AND P2, PT, R22, UR4, PT ;  /* 0x0000000416007c0c */ /* 0x000fe4000bf46270 */
[----:B------:R-:W-:-:S07]  /*22d10*/  ISETP.GE.AND P1, PT, R23, UR4, PT ;  /* 0x0000000417007c0c */ /* 0x000fce000bf26270 */
[CC--:B--2---:R-:W-:Y:S02]  /*22d20*/  @!P4 LEA R2, P6, R18.reuse, R10.reuse, 0x1 ;  /* 0x0000000a1202c211 */ /* 0x0c4fe400078c08ff */
[C---:B-----5:R-:W-:Y:S02]  /*22d30*/  @!P3 LEA R4, P5, R201.reuse, R10, 0x1 ;  /* 0x0000000ac904b211 */ /* 0x060fe400078a08ff */
        /* <DEDUP_REMOVED lines=10> */
.L_x_1832:
[----:B------:R-:W-:Y:S05]  /*22de0*/  BSYNC B1 ;  /* 0x0000000000017941 */ /* 0x000fea0003800000 */
.L_x_1831:
[----:B----4-:R4:W0:Y:S01]  /*22df0*/  SHFL.IDX PT, R0, R86, 0x2, 0x181f ;  /* 0x00581f0056007f89 */ /* 0x01082200000e0000 */
        /* <DEDUP_REMOVED lines=8> */
[-C--:B--2---:R-:W-:Y:S02]  /*22e80*/  @!P3 LEA R2, P6, R18, R10.reuse, 0x1 ;  /* 0x0000000a1202b211 */ /* 0x084fe400078c08ff */
[-C--:B-----5:R-:W-:Y:S02]  /*22e90*/  @!P2 LEA R4, P5, R201, R10.reuse, 0x1 ;  /* 0x0000000ac904a211 */ /* 0x0a0fe400078a08ff */
[----:B------:R-:W-:Y:S02]  /*22ea0*/  @!P1 LEA R6, P4, R22, R10, 0x1 ;  /* 0x0000000a16069211 */ /* 0x000fe400078808ff */
[----:B0-----:R-:W-:Y:S02]  /*22eb0*/  @!P3 LEA.HI.X R3, R18, R0, R19, 0x1, P6 ;  /* 0x000000001203b211 */ /* 0x001fe400030f0c13 */
        /* <DEDUP_REMOVED lines=8> */
.L_x_1834:
[----:B------:R-:W-:Y:S05]  /*22f40*/  BSYNC B1 ;  /* 0x0000000000017941 */ /* 0x000fea0003800000 */
.L_x_1833:
[----:B------:R-:W-:Y:S01]  /*22f50*/  VIADD R9, R9, 0x60 ;  /* 0x0000006009097836 */ /* 0x000fe20000000000 */
[----:B0--34-:R-:W0:Y:S04]  /*22f60*/  SHFL.IDX PT, R86, R86, 0x3, 0x181f ;  /* 0x00781f0056567f89 */ /* 0x019e2800000e0000 */
[----:B------:R-:W-:Y:S01]  /*22f70*/  ISETP.GE.AND P0, PT, R9, R8, PT ;  /* 0x000000080900720c */ /* 0x000fe20003f06270 */
[----:B------:R-:W3:-:S12]  /*22f80*/  SHFL.IDX PT, R24, R24, 0x3, 0x181f ;  /* 0x00781f0018187f89 */ /* 0x000ed800000e0000 */
[----:B------:R-:W-:Y:S05]  /*22f90*/  @P0 BRA `(.L_x_1835) ;  /* 0x0000002800280947 */ /* 0x000fea0003800000 */
[----:B------:R-:W-:Y:S02]  /*22fa0*/  ULDC UR4, c[0x0][0xac8] ;  /* 0x0002b20000047ab9 */ /* 0x000fe40000000800 */
[----:B------:R-:W-:Y:S02]  /*22fb0*/  ISETP.GE.AND P3, PT, R18, UR4, PT ;  /* 0x0000000412007c0c */ /* 0x000fe4000bf66270 */
[----:B------:R-:W-:Y:S02]  /*22fc0*/  ISETP.GE.AND P4, PT, R203, UR4, PT ;  /* 0x00000004cb007c0c */ /* 0x000fe4000bf86270 */
[----:B------:R-:W-:-:S09]  /*22fd0*/  ISETP.GE.AND P5, PT, R22, UR4, PT ;  /* 0x0000000416007c0c */ /* 0x000fd2000bfa6270 */
[-C--:B---3--:R-:W-:Y:S02]  /*22fe0*/  @!P3 LEA R2, P0, R18, R24.reuse, 0x1 ;  /* 0x000000181202b211 */ /* 0x088fe400078008ff */
[CC--:B-----5:R-:W-:Y:S02]  /*22ff0*/  @!P4 LEA R4, P1, R201.reuse, R24.reuse, 0x1 ;  /* 0x00000018c904c211 */ /* 0x0e0fe400078208ff */
[----:B------:R-:W-:Y:S02]  /*23000*/  @!P5 LEA R6, P2, R22, R24, 0x1 ;  /* 0x000000181606d211 */ /* 0x000fe400078408ff */
[-C--:B0-----:R-:W-:Y:S02]  /*23010*/  @!P3 LEA.HI.X R3, R18, R86.reuse, R19, 0x1, P0 ;  /* 0x000000561203b211 */ /* 0x081fe400000f0c13 */
[-C--:B------:R-:W-:Y:S02]  /*23020*/  @!P4 LEA.HI.X R5, R201, R86.reuse, R224, 0x1, P1 ;  /* 0x00000056c905c211 */ /* 0x080fe400008f0ce0 */
[----:B------:R-:W-:Y:S01]  /*23030*/  @!P5 LEA.HI.X R7, R22, R86, R87, 0x1, P2 ;  /* 0x000000561607d211 */ /* 0x000fe200010f0c57 */
[----:B------:R4:W-:Y:S01]  /*23040*/  @!P3 ST.E.128 desc[UR60][R2.64], R32 ;  /* 0x000000200200b985 */ /* 0x0009e2000c101d3c */
[----:B------:R-:W-:-:S03]  /*23050*/  ISETP.GE.AND P0, PT, R23, UR4, PT ;  /* 0x0000000417007c0c */ /* 0x000fc6000bf06270 */
[----:B------:R4:W-:Y:S04]  /*23060*/  @!P4 ST.E.128 desc[UR60][R4.64], R48 ;  /* 0x000000300400c985 */ /* 0x0009e8000c101d3c */
[----:B------:R4:W-:Y:S06]  /*23070*/  @!P5 ST.E.128 desc[UR60][R6.64], R64 ;  /* 0x000000400600d985 */ /* 0x0009ec000c101d3c */
[----:B------:R-:W-:Y:S05]  /*23080*/  @P0 BRA `(.L_x_1835) ;  /* 0x0000002400ec0947 */ /* 0x000fea0003800000 */
[----:B----4-:R-:W-:-:S04]  /*23090*/  LEA R2, P0, R23, R24, 0x1 ;  /* 0x0000001817027211 */ /* 0x010fc800078008ff */
[----:B------:R-:W-:-:S05]  /*230a0*/  LEA.HI.X R3, R23, R86, R229, 0x1, P0 ;  /* 0x0000005617037211 */ /* 0x000fca00000f0ce5 */
[----:B------:R0:W-:Y:S01]  /*230b0*/  ST.E.128 desc[UR60][R2.64], R80 ;  /* 0x0000005002007985 */ /* 0x0001e2000c101d3c */
[----:B------:R-:W-:Y:S05]  /*230c0*/  BRA `(.L_x_1835) ;  /* 0x0000002400dc7947 */ /* 0x000fea0003800000 */
.L_x_1828:
[----:B------:R-:W1:Y:S01]  /*230d0*/  @P1 LDC R7, c[0x0][0xbec] ;  /* 0x0002fb00ff071b82 */ /* 0x000e620000000800 */
[----:B------:R-:W-:Y:S01]  /*230e0*/  ULDC.64 UR4, c[0x0][0xb08] ;  /* 0x0002c20000047ab9 */ /* 0x000fe20000000a00 */
[----:B0-----:R-:W-:Y:S01]  /*230f0*/  IMAD.MOV.U32 R12, RZ, RZ, R92 ;  /* 0x000000ffff0c7224 */ /* 0x001fe200078e005c */
[----:B------:R-:W-:Y:S01]  /*23100*/  BSSY B1, `(.L_x_1836) ;  /* 0x000010b000017945 */ /* 0x000fe20003800000 */
[----:B------:R-:W-:Y:S01]  /*23110*/  IMAD R9, R9, UR4, RZ ;  /* 0x0000000409097c24 */ /* 0x000fe2000f8e02ff */
[----:B------:R-:W-:Y:S01]  /*23120*/  SHF.R.S32.HI R220, RZ, 0x1f, R225 ;  /* 0x0000001fffdc7819 */ /* 0x000fe200000114e1 */
[C---:B------:R-:W-:Y:S02]  /*23130*/  VIADD R154, R225.reuse, 0xf0 ;  /* 0x000000f0e19a7836 */ /* 0x040fe40000000000 */
[----:B------:R-:W0:Y:S01]  /*23140*/  @P1 LDC R6, c[0x0][0xbf0] ;  /* 0x0002fc00ff061b82 */ /* 0x000e220000000800 */
[----:B------:R-:W-:Y:S02]  /*23150*/  IMAD R9, R0, UR5, R9 ;  /* 0x0000000500097c24 */ /* 0x000fe4000f8e0209 */
[C---:B------:R-:W-:Y:S01]  /*23160*/  VIADD R158, R225.reuse, 0xe0 ;  /* 0x000000e0e19e7836 */ /* 0x040fe20000000000 */
[----:B------:R-:W-:Y:S01]  /*23170*/  SHF.R.S32.HI R154, RZ, 0x1f, R154 ;  /* 0x0000001fff9a7819 */ /* 0x000fe2000001149a */
[----:B------:R-:W-:-:S02]  /*23180*/  VIADD R160, R225, 0xd8 ;  /* 0x000000d8e1a07836 */ /* 0x000fc40000000000 */
        /* <DEDUP_REMOVED lines=10> */
[----:B-1----:R-:W-:Y:S01]  /*23230*/  @P1 IMAD.HI.U32 R7, R92, R7, RZ ;  /* 0x000000075c071227 */ /* 0x002fe200078e00ff */
[----:B------:R-:W-:-:S02]  /*23240*/  SHF.R.S32.HI R168, RZ, 0x1f, R168 ;  /* 0x0000001fffa87819 */ /* 0x000fc400000114a8 */
[----:B------:R-:W-:Y:S01]  /*23250*/  SHF.R.S32.HI R170, RZ, 0x1f, R170 ;  /* 0x0000001fffaa7819 */ /* 0x000fe200000114aa */
[C---:B------:R-:W-:Y:S02]  /*23260*/  VIADD R172, R225.reuse, 0xa8 ;  /* 0x000000a8e1ac7836 */ /* 0x040fe40000000000 */
[----:B------:R-:W-:Y:S01]  /*23270*/  VIADD R174, R225, 0xa0 ;  /* 0x000000a0e1ae7836 */ /* 0x000fe20000000000 */
[----:B0-----:R-:W-:Y:S01]  /*23280*/  @P1 SHF.R.U32.HI R12, RZ, R6, R7 ;  /* 0x00000006ff0c1219 */ /* 0x001fe20000011607 */
[----:B------:R-:W-:Y:S01]  /*23290*/  IMAD.WIDE.U32 R6, R0, UR4, RZ ;  /* 0x0000000400067c25 */ /* 0x000fe2000f8e00ff */
[----:B------:R-:W-:Y:S01]  /*232a0*/  ULDC.64 UR4, c[0x0][0xb38] ;  /* 0x0002ce0000047ab9 */ /* 0x000fe20000000a00 */
[----:B------:R-:W-:Y:S02]  /*232b0*/  SHF.R.S32.HI R0, RZ, 0x1f, R10 ;  /* 0x0000001fff007819 */ /* 0x000fe4000001140a */
[----:B------:R-:W-:Y:S01]  /*232c0*/  IMAD.IADD R7, R7, 0x1, R9 ;  /* 0x0000000107077824 */ /* 0x000fe200078e0209 */
[----:B------:R-:W-:Y:S01]  /*232d0*/  SHF.R.S32.HI R9, RZ, 0x1f, R12 ;  /* 0x0000001fff097819 */ /* 0x000fe2000001140c */
[----:B------:R-:W-:Y:S01]  /*232e0*/  VIADD R176, R225, 0x98 ;  /* 0x00000098e1b07836 */ /* 0x000fe20000000000 */
[----:B------:R-:W-:Y:S01]  /*232f0*/  SHF.R.S32.HI R172, RZ, 0x1f, R172 ;  /* 0x0000001fffac7819 */ /* 0x000fe200000114ac */
[----:B------:R-:W-:Y:S01]  /*23300*/  IMAD.WIDE.U32 R6, R226, UR4, R6 ;  /* 0x00000004e2067c25 */ /* 0x000fe2000f8e0006 */
[----:B------:R-:W-:-:S02]  /*23310*/  SHF.R.S32.HI R174, RZ, 0x1f, R174 ;  /* 0x0000001fffae7819 */ /* 0x000fc400000114ae */
[----:B------:R-:W-:Y:S01]  /*23320*/  SHF.R.S32.HI R176, RZ, 0x1f, R176 ;  /* 0x0000001fffb07819 */ /* 0x000fe200000114b0 */
[----:B------:R-:W-:Y:S01]  /*23330*/  IMAD R7, R226, UR5, R7 ;  /* 0x00000005e2077c24 */ /* 0x000fe2000f8e0207 */
[----:B------:R-:W-:Y:S01]  /*23340*/  ULDC.64 UR4, c[0x0][0xb40] ;  /* 0x0002d00000047ab9 */ /* 0x000fe20000000a00 */
[----:B------:R-:W-:Y:S02]  /*23350*/  VIADD R178, R225, 0x90 ;  /* 0x00000090e1b27836 */ /* 0x000fe40000000000 */
[----:B------:R-:W-:Y:S02]  /*23360*/  IMAD R0, R0, UR4, RZ ;  /* 0x0000000400007c24 */ /* 0x000fe4000f8e02ff */
[----:B------:R-:W-:Y:S01]  /*23370*/  IMAD.WIDE.U32 R6, R10, UR4, R6 ;  /* 0x000000040a067c25 */ /* 0x000fe2000f8e0006 */
[----:B------:R-:W-:-:S03]  /*23380*/  SHF.R.S32.HI R178, RZ, 0x1f, R178 ;  /* 0x0000001fffb27819 */ /* 0x000fc600000114b2 */
[----:B------:R-:W-:Y:S01]  /*23390*/  IMAD R0, R10, UR5, R0 ;  /* 0x000000050a007c24 */ /* 0x000fe2000f8e0200 */
[----:B------:R-:W-:Y:S01]  /*233a0*/  ULDC.64 UR4, c[0x0][0xb48] ;  /* 0x0002d20000047ab9 */ /* 0x000fe20000000a00 */
[----:B------:R-:W-:Y:S02]  /*233b0*/  VIADD R180, R225, 0x88 ;  /* 0x00000088e1b47836 */ /* 0x000fe40000000000 */
[----:B------:R-:W-:Y:S02]  /*233c0*/  IMAD.IADD R7, R7, 0x1, R0 ;  /* 0x0000000107077824 */ /* 0x000fe400078e0200 */
[----:B------:R-:W-:Y:S01]  /*233d0*/  IMAD.MOV R0, RZ, RZ, -R12 ;  /* 0x000000ffff007224 */ /* 0x000fe200078e0a0c */
[----:B------:R-:W-:Y:S01]  /*233e0*/  SHF.R.S32.HI R180, RZ, 0x1f, R180 ;  /* 0x0000001fffb47819 */ /* 0x000fe200000114b4 */
[----:B------:R-:W-:-:S04]  /*233f0*/  IMAD.WIDE.U32 R6, R157, UR4, R6 ;  /* 0x000000049d067c25 */ /* 0x000fc8000f8e0006 */
[----:B------:R-:W-:Y:S01]  /*23400*/  IMAD R7, R157, UR5, R7 ;  /* 0x000000059d077c24 */ /* 0x000fe2000f8e0207 */
[----:B------:R-:W-:Y:S01]  /*23410*/  ULDC.64 UR4, c[0x0][0xb30] ;  /* 0x0002cc0000047ab9 */ /* 0x000fe20000000a00 */
[----:B------:R-:W-:Y:S02]  /*23420*/  IMAD R0, R156, R0, R92 ;  /* 0x000000009c007224 */ /* 0x000fe400078e025c */
[----:B------:R-:W-:Y:S02]  /*23430*/  IMAD R9, R9, UR4, RZ ;  /* 0x0000000409097c24 */ /* 0x000fe4000f8e02ff */
[----:B------:R-:W-:Y:S01]  /*23440*/  IMAD.WIDE.U32 R6, R12, UR4, R6 ;  /* 0x000000040c067c25 */ /* 0x000fe2000f8e0006 */
[----:B------:R-:W-:-:S03]  /*23450*/  SHF.R.S32.HI R10, RZ, 0x1f, R0 ;  /* 0x0000001fff0a7819 */ /* 0x000fc60000011400 */
[----:B------:R-:W-:Y:S01]  /*23460*/  IMAD R9, R12, UR5, R9 ;  /* 0x000000050c097c24 */ /* 0x000fe2000f8e0209 */
[----:B------:R-:W-:Y:S01]  /*23470*/  ULDC.64 UR4, c[0x0][0xb28] ;  /* 0x0002ca0000047ab9 */ /* 0x000fe20000000a00 */
[----:B------:R-:W-:Y:S02]  /*23480*/  VIADD R92, R225, 0xf8 ;  /* 0x000000f8e15c7836 */ /* 0x000fe40000000000 */
[----:B------:R-:W-:Y:S02]  /*23490*/  IMAD.IADD R7, R7, 0x1, R9 ;  /* 0x0000000107077824 */ /* 0x000fe400078e0209 */
[----:B------:R-:W-:Y:S01]  /*234a0*/  IMAD R10, R10, UR4, RZ ;  /* 0x000000040a0a7c24 */ /* 0x000fe2000f8e02ff */
[----:B------:R-:W-:Y:S01]  /*234b0*/  SHF.R.S32.HI R92, RZ, 0x1f, R92 ;  /* 0x0000001fff5c7819 */ /* 0x000fe2000001145c */
[----:B------:R-:W-:-:S04]  /*234c0*/  IMAD.WIDE.U32 R6, R0, UR4, R6 ;  /* 0x0000000400067c25 */ /* 0x000fc8000f8e0006 */
[----:B------:R-:W-:Y:S01]  /*234d0*/  IMAD R10, R0, UR5, R10 ;  /* 0x00000005000a7c24 */ /* 0x000fe2000f8e020a */
[----:B------:R-:W-:Y:S01]  /*234e0*/  ULDC.64 UR4, c[0x0][0xb00] ;  /* 0x0002c00000047ab9 */ /* 0x000fe20000000a00 */
[----:B------:R-:W-:Y:S01]  /*234f0*/  VIADD R156, R225, 0xe8 ;  /* 0x000000e8e19c7836 */ /* 0x000fe20000000000 */
[C---:B------:R-:W-:Y:S01]  /*23500*/  LEA R0, P0, R6.reuse, UR4, 0x2 ;  /* 0x0000000406007c11 */ /* 0x040fe2000f8010ff */
[----:B------:R-:W-:Y:S02]  /*23510*/  IMAD.IADD R9, R7, 0x1, R10 ;  /* 0x0000000107097824 */ /* 0x000fe400078e020a */
[C---:B------:R-:W-:Y:S01]  /*23520*/  VIADD R182, R225.reuse, 0x80 ;  /* 0x00000080e1b67836 */ /* 0x040fe20000000000 */
[----:B------:R-:W-:Y:S01]  /*23530*/  SHF.R.S32.HI R156, RZ, 0x1f, R156 ;  /* 0x0000001fff9c7819 */ /* 0x000fe2000001149c */
[----:B------:R-:W-:Y:S01]  /*23540*/  VIADD R184, R225, 0x78 ;  /* 0x00000078e1b87836 */ /* 0x000fe20000000000 */
[----:B------:R-:W-:Y:S01]  /*23550*/  LEA.HI.X R9, R6, UR5, R9, 0x2, P0 ;  /* 0x0000000506097c11 */ /* 0x000fe200080f1409 */
[----:B------:R-:W-:Y:S01]  /*23560*/  VIADD R6, R17, 0x30820 ;  /* 0x0003082011067836 */ /* 0x000fe20000000000 */
[----:B------:R-:W-:Y:S01]  /*23570*/  ISETP.GE.AND P0, PT, R20, R8, PT ;  /* 0x000000081400720c */ /* 0x000fe20003f06270 */
[C---:B------:R-:W-:Y:S01]  /*23580*/  VIADD R186, R225.reuse, 0x70 ;  /* 0x00000070e1ba7836 */ /* 0x040fe20000000000 */
[----:B------:R0:W1:Y:S01]  /*23590*/  SHFL.IDX PT, R20, R0, RZ, 0x1c1f ;  /* 0x001c1fff00147589 */ /* 0x00006200000e0000 */
[C---:B------:R-:W-:Y:S01]  /*235a0*/  VIADD R188, R225.reuse, 0x68 ;  /* 0x00000068e1bc7836 */ /* 0x040fe20000000000 */
[----:B------:R-:W-:Y:S01]  /*235b0*/  PRMT R6, RZ, 0x654, R6 ;  /* 0x00000654ff067816 */ /* 0x000fe20000000006 */
[C---:B------:R-:W-:Y:S01]  /*235c0*/  VIADD R190, R225.reuse, 0x60 ;  /* 0x00000060e1be7836 */ /* 0x040fe20000000000 */
[----:B------:R0:W2:Y:S01]  /*235d0*/  SHFL.IDX PT, R10, R9, RZ, 0x1c1f ;  /* 0x001c1fff090a7589 */ /* 0x0000a200000e0000 */
[C---:B------:R-:W-:Y:S01]  /*235e0*/  VIADD R192, R225.reuse, 0x58 ;  /* 0x00000058e1c07836 */ /* 0x040fe20000000000 */
[----:B------:R0:W-:Y:S01]  /*235f0*/  SYNCS.ARRIVE.TRANS64.RED.A1T0 RZ, [R6+URZ], RZ ;  /* 0x000000ff06ff79a7 */ /* 0x0001e2000810043f */
        /* <DEDUP_REMOVED lines=32> */
[----:B------:R-:W-:-:S02]  /*23800*/  VIADD R163, R225, 0xc8 ;  /* 0x000000c8e1a37836 */ /* 0x000fc40000000000 */
[C---:B------:R-:W-:Y:S02]  /*23810*/  VIADD R165, R225.reuse, 0xc0 ;  /* 0x000000c0e1a57836 */ /* 0x040fe40000000000 */
[C---:B------:R-:W-:Y:S02]  /*23820*/  VIADD R167, R225.reuse, 0xb8 ;  /* 0x000000b8e1a77836 */ /* 0x040fe40000000000 */
[C---:B------:R-:W-:Y:S02]  /*23830*/  VIADD R169, R225.reuse, 0xb0 ;  /* 0x000000b0e1a97836 */ /* 0x040fe40000000000 */
[C---:B------:R-:W-:Y:S02]  /*23840*/  VIADD R171, R225.reuse, 0xa8 ;  /* 0x000000a8e1ab7836 */ /* 0x040fe40000000000 */
[C---:B------:R-:W-:Y:S02]  /*23850*/  VIADD R173, R225.reuse, 0xa0 ;  /* 0x000000a0e1ad7836 */ /* 0x040fe40000000000 */
        /* <DEDUP_REMOVED lines=18> */
[----:B------:R-:W-:Y:S01]  /*23980*/  VIADD R217, R225, 0x8 ;  /* 0x00000008e1d97836 */ /* 0x000fe20000000000 */
[----:B012---:R-:W-:Y:S06]  /*23990*/  @P0 BRA `(.L_x_1837) ;  /* 0x0000000800040947 */ /* 0x007fec0003800000 */
[----:B------:R-:W-:Y:S02]  /*239a0*/  ULDC UR4, c[0x0][0xac8] ;  /* 0x0002b20000047ab9 */ /* 0x000fe40000000800 */
[----:B------:R-:W-:Y:S02]  /*239b0*/  ISETP.GE.AND P0, PT, R225, UR4, PT ;  /* 0x00000004e1007c0c */ /* 0x000fe4000bf06270 */
[----:B------:R-:W-:Y:S02]  /*239c0*/  ISETP.GE.AND P5, PT, R191, UR4, PT ;  /* 0x00000004bf007c0c */ /* 0x000fe4000bfa6270 */
[----:B------:R-:W-:Y:S02]  /*239d0*/  ISETP.GE.AND P4, PT, R189, UR4, PT ;  /* 0x00000004bd007c0c */ /* 0x000fe4000bf86270 */
[----:B------:R-:W-:-:S07]  /*239e0*/  ISETP.GE.AND P3, PT, R187, UR4, PT ;  /* 0x00000004bb007c0c */ /* 0x000fce000bf66270 */
[----:B------:R-:W-:-:S04]  /*239f0*/  @!P0 LEA R6, P1, R225, R20, 0x2 ;  /* 0x00000014e1068211 */ /* 0x000fc800078210ff */
[----:B------:R-:W-:-:S05]  /*23a00*/  @!P0 LEA.HI.X R7, R225, R10, R220, 0x2, P1 ;  /* 0x0000000ae1078211 */ /* 0x000fca00008f14dc */
        /* <DEDUP_REMOVED lines=55> */
[----:B------:R-:W-:Y:S02]  /*23d80*/  @!P0 LEA.HI.X R7, R185, R10, R186, 0x2, P4 ;  /* 0x0000000ab9078211 */ /* 0x000fe400020f14ba */
[----:B------:R-:W-:Y:S02]  /*23d90*/  ISETP.GE.AND P4, PT, R177, UR4, PT ;  /* 0x00000004b1007c0c */ /* 0x000fe4000bf86270 */
[-C--:B-1----:R-:W-:Y:S01]  /*23da0*/  @!P1 LEA R12, P5, R183, R20.reuse, 0x2 ;  /* 0x00000014b70c9211 */ /* 0x082fe200078a10ff */
[----:B------:R0:W-:Y:S01]  /*23db0*/  @!P0 ST.E.64 desc[UR60][R6.64], R80 ;  /* 0x0000005006008985 */ /* 0x0001e2000c101b3c */
[----:B--2---:R-:W-:Y:S02]  /*23dc0*/  @!P2 LEA R14, P6, R181, R20, 0x2 ;  /* 0x00000014b50ea211 */ /* 0x004fe400078c10ff */
        /* <DEDUP_REMOVED lines=12> */
[----:B------:R-:W-:Y:S02]  /*23e90*/  ISETP.GE.AND P0, PT, R169, UR4, PT ;  /* 0x00000004a9007c0c */ /* 0x000fe4000bf06270 */
[----:B--2---:R-:W-:Y:S01]  /*23ea0*/  @!P5 LEA R14, P6, R175, R20, 0x2 ;  /* 0x00000014af0ed211 */ /* 0x004fe200078c10ff */
[----:B------:R1:W-:Y:S01]  /*23eb0*/  @!P4 ST.E.64 desc[UR60][R12.64], R96 ;  /* 0x000000600c00c985 */ /* 0x0003e2000c101b3c */
[----:B------:R-:W-:Y:S02]  /*23ec0*/  ISETP.GE.AND P4, PT, R165, UR4, PT ;  /* 0x00000004a5007c0c */ /* 0x000fe4000bf86270 */
[----:B------:R-:W-:Y:S02]  /*23ed0*/  @!P5 LEA.HI.X R15, R175, R10, R176, 0x2, P6 ;  /* 0x0000000aaf0fd211 */ /* 0x000fe400030f14b0 */
[----:B0-----:R-:W-:-:S03]  /*23ee0*/  @!P2 LEA R2, P6, R173, R20, 0x2 ;  /* 0x00000014ad02a211 */ /* 0x001fc600078c10ff */
[----:B------:R-:W-:Y:S01]  /*23ef0*/  @!P5 ST.E.64 desc[UR60][R14.64], R100 ;  /* 0x000000640e00d985 */ /* 0x000fe2000c101b3c */
[----:B------:R-:W-:Y:S02]  /*23f00*/  @!P1 LEA R6, P3, R171, R20, 0x2 ;  /* 0x00000014ab069211 */ /* 0x000fe400078610ff */
[----:B------:R-:W-:Y:S02]  /*23f10*/  ISETP.GE.AND P5, PT, R167, UR4, PT ;  /* 0x00000004a7007c0c */ /* 0x000fe4000bfa6270 */
[----:B------:R-:W-:Y:S02]  /*23f20*/  @!P2 LEA.HI.X R3, R173, R10, R174, 0x2, P6 ;  /* 0x0000000aad03a211 */ /* 0x000fe400030f14ae */
[----:B-1----:R-:W-:Y:S02]  /*23f30*/  @!P0 LEA R12, P6, R169, R20, 0x2 ;  /* 0x00000014a90c8211 */ /* 0x002fe400078c10ff */
        /* <DEDUP_REMOVED lines=8> */
[----:B-1----:R-:W-:-:S02]  /*23fc0*/  @!P4 LEA R6, P2, R165, R20, 0x2 ;  /* 0x00000014a506c211 */ /* 0x002fc400078410ff */
[----:B------:R-:W-:Y:S02]  /*23fd0*/  @!P5 LEA.HI.X R3, R167, R10, R168, 0x2, P1 ;  /* 0x0000000aa703d211 */ /* 0x000fe400008f14a8 */
[----:B--2---:R-:W-:Y:S02]  /*23fe0*/  @!P3 LEA R12, P6, R163, R20, 0x2 ;  /* 0x00000014a30cb211 */ /* 0x004fe400078c10ff */
        /* <DEDUP_REMOVED lines=10> */
[----:B------:R-:W-:Y:S02]  /*24090*/  @!P0 LEA.HI.X R3, R161, R10, R162, 0x2, P5 ;  /* 0x0000000aa1038211 */ /* 0x000fe400028f14a2 */
[----:B------:R-:W-:Y:S02]  /*240a0*/  ISETP.GE.AND P5, PT, R24, UR4, PT ;  /* 0x0000000418007c0c */ /* 0x000fe4000bfa6270 */
[C---:B-1----:R-:W-:Y:S01]  /*240b0*/  @!P1 LEA R6, P6, R159.reuse, R20, 0x2 ;  /* 0x000000149f069211 */ /* 0x042fe200078c10ff */
[----:B------:R0:W-:Y:S03]  /*240c0*/  @!P0 ST.E.64 desc[UR60][R2.64], R128 ;  /* 0x0000008002008985 */ /* 0x0001e6000c101b3c */
[----:B------:R-:W-:Y:S02]  /*240d0*/  @!P1 LEA.HI.X R7, R159, R10, R160, 0x2, P6 ;  /* 0x0000000a9f079211 */ /* 0x000fe400030f14a0 */
[----:B--2---:R-:W-:-:S03]  /*240e0*/  @!P3 LEA R12, P6, R155, R20, 0x2 ;  /* 0x000000149b0cb211 */ /* 0x004fc600078c10ff */
[----:B------:R1:W-:Y:S01]  /*240f0*/  @!P1 ST.E.64 desc[UR60][R6.64], R132 ;  /* 0x0000008406009985 */ /* 0x0003e2000c101b3c */
[----:B------:R-:W-:Y:S02]  /*24100*/  @!P3 LEA.HI.X R13, R155, R10, R156, 0x2, P6 ;  /* 0x0000000a9b0db211 */ /* 0x000fe400030f149c */
[----:B0-----:R-:W-:-:S04]  /*24110*/  @!P4 LEA R2, P0, R157, R20, 0x2 ;  /* 0x000000149d02c211 */ /* 0x001fc800078010ff */
[----:B------:R-:W-:Y:S02]  /*24120*/  @!P4 LEA.HI.X R3, R157, R10, R158, 0x2, P0 ;  /* 0x0000000a9d03c211 */ /* 0x000fe400000f149e */
[----:B-1----:R-:W-:-:S03]  /*24130*/  @!P2 LEA R6, P1, R93, R20, 0x2 ;  /* 0x000000145d06a211 */ /* 0x002fc600078210ff */
[----:B------:R0:W-:Y:S01]  /*24140*/  @!P4 ST.E.64 desc[UR60][R2.64], R136 ;  /* 0x000000880200c985 */ /* 0x0001e2000c101b3c */
[C---:B------:R-:W-:Y:S02]  /*24150*/  @!P5 LEA R20, P0, R24.reuse, R20, 0x2 ;  /* 0x000000141814d211 */ /* 0x040fe400078010ff */
[-C--:B------:R-:W-:Y:S01]  /*24160*/  @!P2 LEA.HI.X R7, R93, R10.reuse, R154, 0x2, P1 ;  /* 0x0000000a5d07a211 */ /* 0x080fe200008f149a */
[----:B------:R0:W-:Y:S01]  /*24170*/  @!P3 ST.E.64 desc[UR60][R12.64], R140 ;  /* 0x0000008c0c00b985 */ /* 0x0001e2000c101b3c */
[----:B------:R-:W-:-:S03]  /*24180*/  @!P5 LEA.HI.X R21, R24, R10, R92, 0x2, P0 ;  /* 0x0000000a1815d211 */ /* 0x000fc600000f145c */
[----:B------:R0:W-:Y:S04]  /*24190*/  @!P2 ST.E.64 desc[UR60][R6.64], R144 ;  /* 0x000000900600a985 */ /* 0x0001e8000c101b3c */
[----:B------:R0:W-:Y:S02]  /*241a0*/  @!P5 ST.E.64 desc[UR60][R20.64], R148 ;  /* 0x000000941400d985 */ /* 0x0001e4000c101b3c */
.L_x_1837:
[----:B------:R-:W-:Y:S05]  /*241b0*/  BSYNC B1 ;  /* 0x0000000000017941 */ /* 0x000fea0003800000 */
.L_x_1836:
[----:B------:R-:W-:Y:S01]  /*241c0*/  ISETP.GE.AND P0, PT, R11, R8, PT ;  /* 0x000000080b00720c */ /* 0x000fe20003f06270 */
[----:B------:R-:W1:Y:S04]  /*241d0*/  SHFL.IDX PT, R9, R9, 0x1, 0x1c1f ;  /* 0x003c1f0009097f89 */ /* 0x000e6800000e0000 */
[----:B------:R-:W2:Y:S08]  /*241e0*/  SHFL.IDX PT, R0, R0, 0x1, 0x1c1f ;  /* 0x003c1f0000007f89 */ /* 0x000eb000000e0000 */
[----:B------:R-:W-:Y:S05]  /*241f0*/  @P0 BRA `(.L_x_1835) ;  /* 0x0000001400900947 */ /* 0x000fea0003800000 */
[----:B------:R-:W-:Y:S02]  /*24200*/  ULDC UR4, c[0x0][0xac8] ;  /* 0x0002b20000047ab9 */ /* 0x000fe40000000800 */
[----:B------:R-:W-:Y:S02]  /*24210*/  ISETP.GE.AND P4, PT, R225, UR4, PT ;  /* 0x00000004e1007c0c */ /* 0x000fe4000bf86270 */
[----:B------:R-:W-:Y:S02]  /*24220*/  ISETP.GE.AND P2, PT, R217, UR4, PT ;  /* 0x00000004d9007c0c */ /* 0x000fe4000bf46270 */
[----:B------:R-:W-:Y:S02]  /*24230*/  ISETP.GE.AND P1, PT, R215, UR4, PT ;  /* 0x00000004d7007c0c */ /* 0x000fe4000bf26270 */
[----:B------:R-:W-:-:S07]  /*24240*/  ISETP.GE.AND P0, PT, R213, UR4, PT ;  /* 0x00000004d5007c0c */ /* 0x000fce000bf06270 */
[----:B0-2---:R-:W-:-:S04]  /*24250*/  @!P4 LEA R2, P3, R225, R0, 0x2 ;  /* 0x00000000e102c211 */ /* 0x005fc800078610ff */
[----:B-1----:R-:W-:Y:S02]  /*24260*/  @!P4 LEA.HI.X R3, R225, R9, R220, 0x2, P3 ;  /* 0x00000009e103c211 */ /* 0x002fe400018f14dc */
[----:B------:R-:W-:-:S03]  /*24270*/  ISETP.GE.AND P3, PT, R211, UR4, PT ;  /* 0x00000004d3007c0c */ /* 0x000fc6000bf66270 */
[----:B------:R0:W-:Y:S01]  /*24280*/  @!P4 ST.E.64 desc[UR60][R2.64], R4 ;  /* 0x000000040200c985 */ /* 0x0001e2000c101b3c */
[----:B------:R-:W-:Y:S02]  /*24290*/  ISETP.GE.AND P4, PT, R209, UR4, PT ;  /* 0x00000004d1007c0c */ /* 0x000fe4000bf86270 */
[-C--:B0-----:R-:W-:Y:S02]  /*242a0*/  @!P2 LEA R2, P6, R217, R0.reuse, 0x2 ;  /* 0x00000000d902a211 */ /* 0x081fe400078c10ff */
[-C--:B------:R-:W-:Y:S02]  /*242b0*/  @!P1 LEA R4, P5, R215, R0.reuse, 0x2 ;  /* 0x00000000d7049211 */ /* 0x080fe400078a10ff */
[-C--:B------:R-:W-:Y:S02]  /*242c0*/  @!P2 LEA.HI.X R3, R217, R9.reuse, R219, 0x2, P6 ;  /* 0x00000009d903a211 */ /* 0x080fe400030f14db */
[----:B------:R-:W-:Y:S02]  /*242d0*/  @!P0 LEA R6, P6, R213, R0, 0x2 ;  /* 0x00000000d5068211 */ /* 0x000fe400078c10ff */
        /* <DEDUP_REMOVED lines=9> */
[-C--:B------:R-:W-:Y:S02]  /*24370*/  @!P3 LEA.HI.X R3, R211, R9.reuse, R212, 0x2, P1 ;  /* 0x00000009d303b211 */ /* 0x080fe400008f14d4 */
[----:B------:R-:W-:Y:S02]  /*24380*/  ISETP.GE.AND P1, PT, R197, UR4, PT ;  /* 0x00000004c5007c0c */ /* 0x000fe4000bf26270 */
[----:B------:R-:W-:Y:S01]  /*24390*/  @!P4 LEA.HI.X R5, R209, R9, R210, 0x2, P2 ;  /* 0x00000009d105c211 */ /* 0x000fe200010f14d2 */
[----:B------:R0:W-:Y:S01]  /*243a0*/  @!P3 ST.E.64 desc[UR60][R2.64], R42 ;  /* 0x0000002a0200b985 */ /* 0x0001e2000c101b3c */
[----:B------:R-:W-:Y:S02]  /*243b0*/  ISETP.GE.AND P2, PT, R195, UR4, PT ;  /* 0x00000004c3007c0c */ /* 0x000fe4000bf46270 */
[----:B--2---:R-:W-:Y:S01]  /*243c0*/  @!P5 LEA R6, P6, R207, R0, 0x2 ;  /* 0x00000000cf06d211 */ /* 0x004fe200078c10ff */
[----:B------:R1:W-:Y:S01]  /*243d0*/  @!P4 ST.E.64 desc[UR60][R4.64], R46 ;  /* 0x0000002e0400c985 */ /* 0x0003e2000c101b3c */
[----:B------:R-:W-:-:S02]  /*243e0*/  ISETP.GE.AND P3, PT, R193, UR4, PT ;  /* 0x00000004c1007c0c */ /* 0x000fc4000bf66270 */
[----:B------:R-:W-:Y:S02]  /*243f0*/  @!P5 LEA.HI.X R7, R207, R9, R208, 0x2, P6 ;  /* 0x00000009cf07d211 */ /* 0x000fe400030f14d0 */
[----:B------:R-:W-:-:S03]  /*24400*/  ISETP.GE.AND P4, PT, R191, UR4, PT ;  /* 0x00000004bf007c0c */ /* 0x000fc6000bf86270 */
[----:B------:R2:W-:Y:S01]  /*24410*/  @!P5 ST.E.64 desc[UR60][R6.64], R50 ;  /* 0x000000320600d985 */ /* 0x0005e2000c101b3c */
[-C--:B0-----:R-:W-:Y:S02]  /*24420*/  @!P0 LEA R2, P6, R199, R0.reuse, 0x2 ;  /* 0x00000000c7028211 */ /* 0x081fe400078c10ff */
[-C--:B-1----:R-:W-:Y:S02]  /*24430*/  @!P1 LEA R4, P5, R197, R0.reuse, 0x2 ;  /* 0x00000000c5049211 */ /* 0x082fe400078a10ff */
[-C--:B------:R-:W-:Y:S02]  /*24440*/  @!P0 LEA.HI.X R3, R199, R9.reuse, R206, 0x2, P6 ;  /* 0x00000009c7038211 */ /* 0x080fe400030f14ce */
[----:B------:R-:W-:Y:S02]  /*24450*/  @!P1 LEA.HI.X R5, R197, R9, R198, 0x2, P5 ;  /* 0x00000009c5059211 */ /* 0x000fe400028f14c6 */
[----:B------:R-:W-:Y:S01]  /*24460*/  ISETP.GE.AND P5, PT, R189, UR4, PT ;  /* 0x00000004bd007c0c */ /* 0x000fe2000bfa6270 */
[----:B------:R0:W-:Y:S01]  /*24470*/  @!P0 ST.E.64 desc[UR60][R2.64], R54 ;  /* 0x0000003602008985 */ /* 0x0001e2000c101b3c */
[----:B--2---:R-:W-:-:S02]  /*24480*/  @!P2 LEA R6, P6, R195, R0, 0x2 ;  /* 0x00000000c306a211 */ /* 0x004fc400078c10ff */
[----:B------:R-:W-:Y:S01]  /*24490*/  ISETP.GE.AND P0, PT, R187, UR4, PT ;  /* 0x00000004bb007c0c */ /* 0x000fe2000bf06270 */
[----:B------:R1:W-:Y:S01]  /*244a0*/  @!P1 ST.E.64 desc[UR60][R4.64], R58 ;  /* 0x0000003a04009985 */ /* 0x0003e2000c101b3c */
        /* <DEDUP_REMOVED lines=9> */
[----:B--2---:R-:W-:-:S03]  /*24540*/  @!P5 LEA R6, P6, R189, R0, 0x2 ;  /* 0x00000000bd06d211 */ /* 0x004fc600078c10ff */
[----:B------:R1:W-:Y:S01]  /*24550*/  @!P4 ST.E.64 desc[UR60][R4.64], R70 ;  /* 0x000000460400c985 */ /* 0x0003e2000c101b3c */
[----:B------:R-:W-:-:S05]  /*24560*/  @!P5 LEA.HI.X R7, R189, R9, R190, 0x2, P6 ;  /* 0x00000009bd07d211 */ /* 0x000fca00030f14be */
[----:B------:R2:W-:Y:S01]  /*24570*/  @!P5 ST.E.64 desc[UR60][R6.64], R74 ;  /* 0x0000004a0600d985 */ /* 0x0005e2000c101b3c */
[----:B------:R-:W-:Y:S02]  /*24580*/  ISETP.GE.AND P5, PT, R181, UR4, PT ;  /* 0x00000004b5007c0c */ /* 0x000fe4000bfa6270 */
[----:B0-----:R-:W-:-:S04]  /*24590*/  @!P0 LEA R2, P4, R187, R0, 0x2 ;  /* 0x00000000bb028211 */ /* 0x001fc800078810ff */
[-C--:B------:R-:W-:Y:S02]  /*245a0*/  @!P0 LEA.HI.X R3, R187, R9.reuse, R188, 0x2, P4 ;  /* 0x00000009bb038211 */ /* 0x080fe400020f14bc */
        /* <DEDUP_REMOVED lines=16> */
[-C--:B------:R-:W-:Y:S02]  /*246b0*/  @!P4 LEA.HI.X R5, R179, R9.reuse, R180, 0x2, P0 ;  /* 0x00000009b305c211 */ /* 0x080fe400000f14b4 */
[----:B------:R-:W-:Y:S02]  /*246c0*/  ISETP.GE.AND P0, PT, R171, UR4, PT ;  /* 0x00000004ab007c0c */ /* 0x000fe4000bf06270 */
[----:B--2---:R-:W-:Y:S01]  /*246d0*/  @!P3 LEA R6, P6, R177, R0, 0x2 ;  /* 0x00000000b106b211 */ /* 0x004fe200078c10ff */
[----:B------:R1:W-:Y:S01]  /*246e0*/  @!P4 ST.E.64 desc[UR60][R4.64], R94 ;  /* 0x0000005e0400c985 */ /* 0x0003e2000c101b3c */
[----:B------:R-:W-:Y:S02]  /*246f0*/  ISETP.GE.AND P4, PT, R167, UR4, PT ;  /* 0x00000004a7007c0c */ /* 0x000fe4000bf86270 */
[----:B------:R-:W-:-:S02]  /*24700*/  @!P3 LEA.HI.X R7, R177, R9, R178, 0x2, P6 ;  /* 0x00000009b107b211 */ /* 0x000fc400030f14b2 */
[----:B0-----:R-:W-:-:S03]  /*24710*/  @!P2 LEA R2, P6, R175, R0, 0x2 ;  /* 0x00000000af02a211 */ /* 0x001fc600078c10ff */
[----:B------:R0:W-:Y:S01]  /*24720*/  @!P3 ST.E.64 desc[UR60][R6.64], R98 ;  /* 0x000000620600b985 */ /* 0x0001e2000c101b3c */
[----:B------:R-:W-:Y:S02]  /*24730*/  @!P2 LEA.HI.X R3, R175, R9, R176, 0x2, P6 ;  /* 0x00000009af03a211 */ /* 0x000fe400030f14b0 */
[----:B-1----:R-:W-:-:S03]  /*24740*/  @!P1 LEA R4, P3, R173, R0, 0x2 ;  /* 0x00000000ad049211 */ /* 0x002fc600078610ff */
[----:B------:R1:W-:Y:S01]  /*24750*/  @!P2 ST.E.64 desc[UR60][R2.64], R102 ;  /* 0x000000660200a985 */ /* 0x0003e2000c101b3c */
[-C--:B------:R-:W-:Y:S02]  /*24760*/  @!P1 LEA.HI.X R5, R173, R9.reuse, R174, 0x2, P3 ;  /* 0x00000009ad059211 */ /* 0x080fe400018f14ae */
[----:B------:R-:W-:Y:S02]  /*24770*/  ISETP.GE.AND P3, PT, R165, UR4, PT ;  /* 0x00000004a5007c0c */ /* 0x000fe4000bf66270 */
[CC--:B0-----:R-:W-:Y:S01]  /*24780*/  @!P0 LEA R6, P6, R171.reuse, R0.reuse, 0x2 ;  /* 0x00000000ab068211 */ /* 0x0c1fe200078c10ff */
[----:B------:R0:W-:Y:S03]  /*24790*/  @!P1 ST.E.64 desc[UR60][R4.64], R106 ;  /* 0x0000006a04009985 */ /* 0x0001e6000c101b3c */
[----:B------:R-:W-:Y:S02]  /*247a0*/  @!P0 LEA.HI.X R7, R171, R9, R172, 0x2, P6 ;  /* 0x00000009ab078211 */ /* 0x000fe400030f14ac */
[----:B-1----:R-:W-:-:S03]  /*247b0*/  @!P5 LEA R2, P1, R169, R0, 0x2 ;  /* 0x00000000a902d211 */ /* 0x002fc600078210ff */
        /* <DEDUP_REMOVED lines=8> */
[-C--:B-1----:R-:W-:Y:S01]  /*24840*/  @!P3 LEA R6, P6, R165, R0.reuse, 0x2 ;  /* 0x00000000a506b211 */ /* 0x082fe200078c10ff */
[----:B------:R1:W-:Y:S01]  /*24850*/  @!P4 ST.E.64 desc[UR60][R4.64], R118 ;  /* 0x000000760400c985 */ /* 0x0003e2000c101b3c */
[----:B------:R-:W-:Y:S02]  /*24860*/  ISETP.GE.AND P4, PT, R159, UR4, PT ;  /* 0x000000049f007c0c */ /* 0x000fe4000bf86270 */
[----:B------:R-:W-:Y:S02]  /*24870*/  @!P3 LEA.HI.X R7, R165, R9, R166, 0x2, P6 ;  /* 0x00000009a507b211 */ /* 0x000fe400030f14a6 */
[----:B0-----:R-:W-:-:S03]  /*24880*/  @!P1 LEA R2, P6, R161, R0, 0x2 ;  /* 0x00000000a1029211 */ /* 0x001fc600078c10ff */
[----:B------:R0:W-:Y:S01]  /*24890*/  @!P3 ST.E.64 desc[UR60][R6.64], R122 ;  /* 0x0000007a0600b985 */ /* 0x0001e2000c101b3c */
[----:B------:R-:W-:Y:S02]  /*248a0*/  ISETP.GE.AND P3, PT, R157, UR4, PT ;  /* 0x000000049d007c0c */ /* 0x000fe4000bf66270 */
[----:B------:R-:W-:Y:S02]  /*248b0*/  @!P1 LEA.HI.X R3, R161, R9, R162, 0x2, P6 ;  /* 0x00000009a1039211 */ /* 0x000fe400030f14a2 */
[----:B-1----:R-:W-:-:S04]  /*248c0*/  @!P0 LEA R4, P5, R163, R0, 0x2 ;  /* 0x00000000a3048211 */ /* 0x002fc800078a10ff */
[----:B------:R-:W-:Y:S02]  /*248d0*/  @!P0 LEA.HI.X R5, R163, R9, R164, 0x2, P5 ;  /* 0x00000009a3058211 */ /* 0x000fe400028f14a4 */
[----:B------:R-:W-:-:S03]  /*248e0*/  ISETP.GE.AND P5, PT, R93, UR4, PT ;  /* 0x000000045d007c0c */ /* 0x000fc6000bfa6270 */
[----:B------:R1:W-:Y:S04]  /*248f0*/  @!P0 ST.E.64 desc[UR60][R4.64], R126 ;  /* 0x0000007e04008985 */ /* 0x0003e8000c101b3c */
[----:B------:R2:W-:Y:S01]  /*24900*/  @!P1 ST.E.64 desc[UR60][R2.64], R130 ;  /* 0x0000008202009985 */ /* 0x0005e2000c101b3c */
[----:B0-----:R-:W-:-:S04]  /*24910*/  @!P2 LEA R6, P1, R155, R0, 0x2 ;  /* 0x000000009b06a211 */ /* 0x001fc800078210ff */
[-C--:B------:R-:W-:Y:S02]  /*24920*/  @!P2 LEA.HI.X R7, R155, R9.reuse, R156, 0x2, P1 ;  /* 0x000000099b07a211 */ /* 0x080fe400008f149c */
[-C--:B-1----:R-:W-:Y:S02]  /*24930*/  @!P4 LEA R4, P0, R159, R0.reuse, 0x2 ;  /* 0x000000009f04c211 */ /* 0x082fe400078010ff */
[-C--:B--2---:R-:W-:Y:S02]  /*24940*/  @!P3 LEA R2, P6, R157, R0.reuse, 0x2 ;  /* 0x000000009d02b211 */ /* 0x084fe400078c10ff */
[-C--:B------:R-:W-:Y:S02]  /*24950*/  @!P4 LEA.HI.X R5, R159, R9.reuse, R160, 0x2, P0 ;  /* 0x000000099f05c211 */ /* 0x080fe400000f14a0 */
[----:B------:R-:W-:Y:S02]  /*24960*/  @!P5 LEA R10, P0, R93, R0, 0x2 ;  /* 0x000000005d0ad211 */ /* 0x000fe400078010ff */
[-C--:B------:R-:W-:Y:S01]  /*24970*/  @!P3 LEA.HI.X R3, R157, R9.reuse, R158, 0x2, P6 ;  /* 0x000000099d03b211 */ /* 0x080fe200030f149e */
[----:B------:R0:W-:Y:S01]  /*24980*/  @!P4 ST.E.64 desc[UR60][R4.64], R134 ;  /* 0x000000860400c985 */ /* 0x0001e2000c101b3c */
[----:B------:R-:W-:-:S02]  /*24990*/  @!P5 LEA.HI.X R11, R93, R9, R154, 0x2, P0 ;  /* 0x000000095d0bd211 */ /* 0x000fc400000f149a */
[----:B------:R-:W-:Y:S01]  /*249a0*/  ISETP.GE.AND P0, PT, R24, UR4, PT ;  /* 0x0000000418007c0c */ /* 0x000fe2000bf06270 */
[----:B------:R0:W-:Y:S04]  /*249b0*/  @!P3 ST.E.64 desc[UR60][R2.64], R138 ;  /* 0x0000008a0200b985 */ /* 0x0001e8000c101b3c */
[----:B------:R0:W-:Y:S04]  /*249c0*/  @!P2 ST.E.64 desc[UR60][R6.64], R142 ;  /* 0x0000008e0600a985 */ /* 0x0001e8000c101b3c */
[----:B------:R0:W-:Y:S04]  /*249d0*/  @!P5 ST.E.64 desc[UR60][R10.64], R146 ;  /* 0x000000920a00d985 */ /* 0x0001e8000c101b3c */
[----:B------:R-:W-:Y:S05]  /*249e0*/  @P0 BRA `(.L_x_1835) ;  /* 0x0000000c00940947 */ /* 0x000fea0003800000 */
[----:B0-----:R-:W-:-:S04]  /*249f0*/  LEA R2, P0, R24, R0, 0x2 ;  /* 0x0000000018027211 */ /* 0x001fc800078010ff */
[----:B------:R-:W-:-:S05]  /*24a00*/  LEA.HI.X R3, R24, R9, R92, 0x2, P0 ;  /* 0x0000000918037211 */ /* 0x000fca00000f145c */
[----:B------:R0:W-:Y:S01]  /*24a10*/  ST.E.64 desc[UR60][R2.64], R150 ;  /* 0x0000009602007985 */ /* 0x0001e2000c101b3c */
[----:B------:R-:W-:Y:S05]  /*24a20*/  BRA `(.L_x_1835) ;  /* 0x0000000c00847947 */ /* 0x000fea0003800000 */
.L_x_1826:
[----:B------:R-:W3:Y:S01]  /*24a30*/  LDL R8, [R1+0x8c] ;  /* 0x00008c0001087983 */ /* 0x000ee20000100800 */
[----:B------:R-:W-:Y:S01]  /*24a40*/  ULDC.64 UR4, c[0x0][0xc08] ;  /* 0x0003020000047ab9 */ /* 0x000fe20000000a00 */
[----:B------:R-:W3:Y:S01]  /*24a50*/  LDC.64 R2, c[0x0][0xc00] ;  /* 0x00030000ff027b82 */ /* 0x000ee20000000a00 */
[----:B------:R-:W-:Y:S01]  /*24a60*/  ISETP.NE.U32.AND P0, PT, RZ, UR4, PT ;  /* 0x00000004ff007c0c */ /* 0x000fe2000bf05070 */
[----:B------:R-:W4:Y:S01]  /*24a70*/  LDL R7, [R1+0x88] ;  /* 0x0000880001077983 */ /* 0x000f220000100800 */
[----:B------:R-:W-:Y:S02]  /*24a80*/  IMAD.MOV.U32 R15, RZ, RZ, RZ ;  /* 0x000000ffff0f7224 */ /* 0x000fe400078e00ff */
[----:B------:R-:W-:Y:S01]  /*24a90*/  ISETP.NE.AND.EX P1, PT, RZ, UR5, PT, P0 ;  /* 0x00000005ff007c0c */ /* 0x000fe2000bf25300 */
[----:B------:R-:W-:Y:S02]  /*24aa0*/  ULDC.64 UR4, c[0x0][0xc00] ;  /* 0x0003000000047ab9 */ /* 0x000fe40000000a00 */
[----:B------:R-:W-:-:S04]  /*24ab0*/  ISETP.NE.U32.AND P0, PT, RZ, UR4, PT ;  /* 0x00000004ff007c0c */ /* 0x000fc8000bf05070 */
[----:B------:R-:W-:-:S06]  /*24ac0*/  ISETP.NE.AND.EX P0, PT, RZ, UR5, PT, P0 ;  /* 0x00000005ff007c0c */ /* 0x000fcc000bf05300 */
[----:B------:R-:W1:Y:S01]  /*24ad0*/  @P1 LDC.64 R4, c[0x0][0xc08] ;  /* 0x00030200ff041b82 */ /* 0x000e620000000a00 */
[----:B------:R-:W-:Y:S02]  /*24ae0*/  ULDC UR4, c[0x0][0xa88] ;  /* 0x0002a20000047ab9 */ /* 0x000fe40000000800 */
[----:B0-----:R-:W-:Y:S01]  /*24af0*/  IMAD.U32 R0, RZ, RZ, UR4 ;  /* 0x00000004ff007e24 */ /* 0x001fe2000f8e00ff */
[----:B------:R-:W0:Y:S01]  /*24b00*/  S2R R35, SR_TID.X ;  /* 0x0000000000237919 */ /* 0x000e220000002100 */
[----:B---3--:R-:W-:-:S04]  /*24b10*/  IMAD.WIDE R2, R8, 0x4, R2 ;  /* 0x0000000408027825 */ /* 0x008fc800078e0202 */
[----:B-1----:R-:W-:Y:S01]  /*24b20*/  @P1 IMAD.WIDE R4, R8, 0x4, R4 ;  /* 0x0000000408041825 */ /* 0x002fe200078e0204 */
[----:B------:R1:W5:Y:S04]  /*24b30*/  @P0 LDG.E R15, desc[UR60][R2.64] ;  /* 0x0000003c020f0981 */ /* 0x000368000c1e1900 */
[----:B------:R1:W5:Y:S01]  /*24b40*/  @P1 LDG.E R0, desc[UR60][R4.64] ;  /* 0x0000003c04001981 */ /* 0x000362000c1e1900 */
[----:B----4-:R-:W-:Y:S01]  /*24b50*/  ISETP.NE.AND P2, PT, R7, RZ, PT ;  /* 0x000000ff0700720c */ /* 0x010fe20003f45270 */
[----:B0-----:R-:W-:Y:S01]  /*24b60*/  VIADD R6, R35, 0xffffff80 ;  /* 0xffffff8023067836 */ /* 0x001fe20000000000 */
[----:B------:R-:W-:-:S04]  /*24b70*/  SHF.R.S32.HI R28, RZ, 0x1f, R8 ;  /* 0x0000001fff1c7819 */ /* 0x000fc80000011408 */
[----:B------:R-:W-:-:S07]  /*24b80*/  ISETP.GT.AND P3, PT, R6, 0x7f, PT ;  /* 0x0000007f0600780c */ /* 0x000fce0003f64270 */
[----:B------:R-:W0:Y:S02]  /*24b90*/  @!P2 LDC R7, c[0x0][0xad4] ;  /* 0x0002b500ff07ab82 */ /* 0x000e240000000800 */
[----:B0-----:R1:W-:Y:S01]  /*24ba0*/  @!P2 STL [R1+0x88], R7 ;  /* 0x000088070100a387 */ /* 0x0013e20000100800 */
[----:B------:R-:W-:Y:S01]  /*24bb0*/  ISETP.GT.AND P2, PT, R7, 0x1, PT ;  /* 0x000000010700780c */ /* 0x000fe20003f44270 */
[----:B------:R-:W-:-:S12]  /*24bc0*/  @P1 BRA `(.L_x_1838) ;  /* 0x0000000000101947 */ /* 0x000fd80003800000 */
[----:B------:R-:W-:Y:S05]  /*24bd0*/  @!P0 BRA `(.L_x_1838) ;  /* 0x00000000000c8947 */ /* 0x000fea0003800000 */
[----:B-1----:R-:W3:Y:S04]  /*24be0*/  LDG.E R5, desc[UR60][R2.64] ;  /* 0x0000003c02057981 */ /* 0x002ee8000c1e1900 */
[----:B-----5:R-:W3:Y:S02]  /*24bf0*/  LDG.E R0, desc[UR60][R2.64+0x4] ;  /* 0x0000043c02007981 */ /* 0x020ee4000c1e1900 */
[----:B---3--:R-:W-:-:S07]  /*24c00*/  IMAD.IADD R0, R0, 0x1, -R5 ;  /* 0x0000000100007824 */ /* 0x008fce00078e0a05 */
.L_x_1838:
[----:B------:R-:W-:Y:S01]  /*24c10*/  BSSY B1, `(.L_x_1839) ;  /* 0x0000037000017945 */ /* 0x000fe20003800000 */
[----:B------:R-:W-:Y:S02]  /*24c20*/  SEL R33, R8, RZ, !P0 ;  /* 0x000000ff08217207 */ /* 0x000fe40004000000 */
[----:B------:R-:W-:Y:S02]  /*24c30*/  SEL R28, R28, RZ, !P0 ;  /* 0x000000ff1c1c7207 */ /* 0x000fe40004000000 */
[----:B--2--5:R-:W-:Y:S01]  /*24c40*/  SHF.R.S32.HI R24, RZ, 0x1f, R15 ;  /* 0x0000001fff187819 */ /* 0x024fe2000001140f */
[----:B------:R-:W-:Y:S06]  /*24c50*/  @P3 BRA `(.L_x_1840) ;  /* 0x0000000000c83947 */ /* 0x000fec0003800000 */
[----:B-1----:R-:W2:Y:S01]  /*24c60*/  LDL R3, [R1+0x5c] ;  /* 0x00005c0001037983 */ /* 0x002ea20000100800 */
[----:B------:R-:W0:Y:S02]  /*24c70*/  LDC R37, c[0x0][0xbe8] ;  /* 0x0002fa00ff257b82 */ /* 0x000e240000000800 */
[----:B0-----:R-:W-:Y:S01]  /*24c80*/  IMAD R2, R0, R37, RZ ;  /* 0x0000002500027224 */ /* 0x001fe200078e02ff */
[----:B--2---:R-:W-:-:S04]  /*24c90*/  IADD3 R35, R3, -0x80, R35 ;  /* 0xffffff8003237810 */ /* 0x004fc80007ffe023 */
[----:B------:R-:W-:-:S13]  /*24ca0*/  ISETP.GE.AND P0, PT, R35, R2, PT ;  /* 0x000000022300720c */ /* 0x000fda0003f06270 */
[----:B------:R-:W-:Y:S05]  /*24cb0*/  @P0 BRA `(.L_x_1840) ;  /* 0x0000000000b00947 */ /* 0x000fea0003800000 */
[----:B------:R-:W2:Y:S01]  /*24cc0*/  LDL.LU R30, [R1+0x94] ;  /* 0x00009400011e7983 */ /* 0x000ea20000300800 */
[----:B------:R-:W-:Y:S01]  /*24cd0*/  IMAD.MOV.U32 R20, RZ, RZ, 0x9b8 ;  /* 0x000009b8ff147424 */ /* 0x000fe200078e00ff */
[----:B------:R-:W-:Y:S01]  /*24ce0*/  ISETP.GT.AND P0, PT, R7, 0x1, PT ;  /* 0x000000010700780c */ /* 0x000fe20003f04270 */
[----:B------:R-:W0:Y:S01]  /*24cf0*/  LDC.64 R8, c[0x0][0xba8] ;  /* 0x0002ea00ff087b82 */ /* 0x000e220000000a00 */
[----:B------:R-:W-:Y:S01]  /*24d00*/  ISETP.NE.AND P1, PT, R37, 0x1, PT ;  /* 0x000000012500780c */ /* 0x000fe20003f25270 */
[----:B------:R-:W-:Y:S01]  /*24d10*/  IMAD.MOV.U32 R21, RZ, RZ, R35 ;  /* 0x000000ffff157224 */ /* 0x000fe200078e0023 */
[----:B------:R-:W-:-:S05]  /*24d20*/  SEL R20, R20, 0x978, P0 ;  /* 0x0000097814147807 */ /* 0x000fca0000000000 */
[----:B------:R-:W1:Y:S08]  /*24d30*/  LDC.64 R2, c[0x0][R20+0x220] ;  /* 0x0000880014027b82 */ /* 0x000e700000000a00 */
[----:B------:R-:W3:Y:S08]  /*24d40*/  LDC.64 R10, c[0x0][R20+0x218] ;  /* 0x00008600140a7b82 */ /* 0x000ef00000000a00 */
[----:B------:R-:W4:Y:S08]  /*24d50*/  LDC.64 R4, c[0x0][R20+0x228] ;  /* 0x00008a0014047b82 */ /* 0x000f300000000a00 */
[----:B------:R-:W5:Y:S08]  /*24d60*/  @P1 LDC R14, c[0x0][0xbec] ;  /* 0x0002fb00ff0e1b82 */ /* 0x000f700000000800 */
[----:B------:R-:W4:Y:S08]  /*24d70*/  LDC.64 R6, c[0x0][R20+0x210] ;  /* 0x0000840014067b82 */ /* 0x000f300000000a00 */
[----:B------:R-:W4:Y:S01]  /*24d80*/  @P1 LDC R31, c[0x0][0xbf0] ;  /* 0x0002fc00ff1f1b82 */ /* 0x000f220000000800 */
[----:B-----5:R-:W-:-:S07]  /*24d90*/  @P1 IMAD.HI.U32 R14, R35, R14, RZ ;  /* 0x0000000e230e1227 */ /* 0x020fce00078e00ff */
[----:B0-----:R-:W0:Y:S01]  /*24da0*/  @!P0 LDC R8, c[0x0][0xb50] ;  /* 0x0002d400ff088b82 */ /* 0x001e220000000800 */
[-C--:B-1----:R-:W-:Y:S02]  /*24db0*/  IMAD R3, R3, R33.reuse, RZ ;  /* 0x0000002103037224 */ /* 0x082fe400078e02ff */
[----:B------:R-:W-:-:S05]  /*24dc0*/  IMAD.WIDE.U32 R12, R2, R33, RZ ;  /* 0x00000021020c7225 */ /* 0x000fca00078e00ff */
[----:B------:R-:W1:Y:S01]  /*24dd0*/  @!P0 LDC R9, c[0x0][0xb54] ;  /* 0x0002d500ff098b82 */ /* 0x000e620000000800 */
[-C--:B---3--:R-:W-:Y:S02]  /*24de0*/  IMAD R29, R11, R226.reuse, RZ ;  /* 0x000000e20b1d7224 */ /* 0x088fe400078e02ff */
[----:B------:R-:W-:Y:S01]  /*24df0*/  IMAD.WIDE.U32 R10, R10, R226, RZ ;  /* 0x000000e20a0a7225 */ /* 0x000fe200078e00ff */
[----:B----4-:R-:W-:-:S03]  /*24e00*/  @P1 SHF.R.U32.HI R21, RZ, R31, R14 ;  /* 0x0000001fff151219 */ /* 0x010fc6000001160e */
        /* <DEDUP_REMOVED lines=23> */
.L_x_1840:
[----:B------:R-:W-:Y:S05]  /*24f80*/  BSYNC B1 ;  /* 0x0000000000017941 */ /* 0x000fea0003800000 */
.L_x_1839:
[----:B------:R-:W-:Y:S05]  /*24f90*/  @P2 BRA `(.L_x_1835) ;  /* 0x0000000800282947 */ /* 0x000fea0003800000 */
[----:B-1----:R-:W2:Y:S01]  /*24fa0*/  LDL R4, [R1+0x84] ;  /* 0x0000840001047983 */ /* 0x002ea20000100800 */
[----:B------:R-:W1:Y:S01]  /*24fb0*/  LDC R11, c[0x0][0xbe8] ;  /* 0x0002fa00ff0b7b82 */ /* 0x000e620000000800 */
[----:B------:R-:W-:Y:S01]  /*24fc0*/  ULDC.64 UR4, c[0x0][0xaa0] ;  /* 0x0002a80000047ab9 */ /* 0x000fe20000000a00 */
[----:B------:R-:W-:Y:S01]  /*24fd0*/  ULDC.64 UR6, c[0x0][0xaf0] ;  /* 0x0002bc0000067ab9 */ /* 0x000fe20000000a00 */
[----:B------:R-:W3:Y:S04]  /*24fe0*/  LDL.LU R10, [R1+0x5c] ;  /* 0x00005c00010a7983 */ /* 0x000ee80000300800 */
[----:B0-----:R-:W2:Y:S01]  /*24ff0*/  LDL R8, [R1+0x10] ;  /* 0x0000100001087983 */ /* 0x001ea20000100800 */
[----:B------:R-:W-:-:S03]  /*25000*/  IMAD R2, R24, UR4, RZ ;  /* 0x0000000418027c24 */ /* 0x000fc6000f8e02ff */
[----:B------:R0:W5:Y:S01]  /*25010*/  LDL R14, [R1+0x8] ;  /* 0x00000800010e7983 */ /* 0x0001620000100800 */
[C---:B------:R-:W-:Y:S02]  /*25020*/  IMAD R5, R15.reuse, UR5, R2 ;  /* 0x000000050f057c24 */ /* 0x040fe4000f8e0202 */
[----:B------:R-:W-:Y:S01]  /*25030*/  IMAD.WIDE.U32 R2, R15, UR4, RZ ;  /* 0x000000040f027c25 */ /* 0x000fe2000f8e00ff */
[----:B------:R-:W-:Y:S01]  /*25040*/  ULDC.64 UR4, c[0x0][0xae8] ;  /* 0x0002ba0000047ab9 */ /* 0x000fe20000000a00 */
[----:B-1----:R-:W-:-:S13]  /*25050*/  ISETP.NE.AND P0, PT, R11, 0x1, PT ;  /* 0x000000010b00780c */ /* 0x002fda0003f05270 */
[----:B------:R-:W1:Y:S08]  /*25060*/  @P0 LDC R6, c[0x0][0xbec] ;  /* 0x0002fb00ff060b82 */ /* 0x000e700000000800 */
[----:B------:R-:W4:Y:S01]  /*25070*/  @P0 LDC R7, c[0x0][0xbf0] ;  /* 0x0002fc00ff070b82 */ /* 0x000f220000000800 */
[----:B------:R-:W-:Y:S02]  /*25080*/  IMAD.IADD R3, R3, 0x1, R5 ;  /* 0x0000000103037824 */ /* 0x000fe400078e0205 */
[----:B------:R-:W-:-:S04]  /*25090*/  IMAD.WIDE.U32 R2, R226, UR4, R2 ;  /* 0x00000004e2027c25 */ /* 0x000fc8000f8e0002 */
[----:B------:R-:W-:Y:S01]  /*250a0*/  IMAD R3, R226, UR5, R3 ;  /* 0x00000005e2037c24 */ /* 0x000fe2000f8e0203 */
[----:B------:R-:W-:Y:S01]  /*250b0*/  ULDC.64 UR4, c[0x0][0xae0] ;  /* 0x0002b80000047ab9 */ /* 0x000fe20000000a00 */
[----:B------:R-:W-:-:S04]  /*250c0*/  IMAD.WIDE.U32 R2, R33, UR6, R2 ;  /* 0x0000000621027c25 */ /* 0x000fc8000f8e0002 */
[----:B------:R-:W-:Y:S01]  /*250d0*/  IMAD R13, R0, R11, RZ ;  /* 0x0000000b000d7224 */ /* 0x000fe200078e02ff */
[----:B------:R-:W-:Y:S01]  /*250e0*/  BSSY B1, `(.L_x_1841) ;  /* 0x0000033000017945 */ /* 0x000fe20003800000 */
[----:B--2---:R-:W-:-:S04]  /*250f0*/  IMAD R4, R4, 0x20, R8 ;  /* 0x0000002004047824 */ /* 0x004fc800078e0208 */
[----:B---3--:R-:W-:-:S04]  /*25100*/  IMAD.IADD R9, R10, 0x1, R4 ;  /* 0x000000010a097824 */ /* 0x008fc800078e0204 */
[----:B-1----:R-:W-:-:S04]  /*25110*/  @P0 IMAD.HI.U32 R4, R9, R6, RZ ;  /* 0x0000000609040227 */ /* 0x002fc800078e00ff */
[----:B------:R-:W-:Y:S01]  /*25120*/  IMAD.MOV.U32 R5, RZ, RZ, R9 ;  /* 0x000000ffff057224 */ /* 0x000fe200078e0009 */
[----:B----4-:R-:W-:Y:S01]  /*25130*/  @P0 SHF.R.U32.HI R5, RZ, R7, R4 ;  /* 0x00000007ff050219 */ /* 0x010fe20000011604 */
[----:B------:R-:W-:-:S03]  /*25140*/  IMAD R6, R28, UR6, RZ ;  /* 0x000000061c067c24 */ /* 0x000fc6000f8e02ff */
[--C-:B------:R-:W-:Y:S01]  /*25150*/  SHF.R.S32.HI R4, RZ, 0x1f, R5.reuse ;  /* 0x0000001fff047819 */ /* 0x100fe20000011405 */
[----:B------:R-:W-:Y:S02]  /*25160*/  IMAD R7, R33, UR7, R6 ;  /* 0x0000000721077c24 */ /* 0x000fe4000f8e0206 */
[----:B------:R-:W-:Y:S02]  /*25170*/  IMAD.MOV R6, RZ, RZ, -R5 ;  /* 0x000000ffff067224 */ /* 0x000fe400078e0a05 */
[----:B------:R-:W-:Y:S02]  /*25180*/  IMAD.IADD R3, R3, 0x1, R7 ;  /* 0x0000000103037824 */ /* 0x000fe400078e0207 */
[----:B------:R-:W-:Y:S02]  /*25190*/  IMAD R4, R4, UR4, RZ ;  /* 0x0000000404047c24 */ /* 0x000fe4000f8e02ff */
[----:B------:R-:W-:Y:S02]  /*251a0*/  IMAD R7, R11, R6, R9 ;  /* 0x000000060b077224 */ /* 0x000fe400078e0209 */
[----:B------:R-:W-:-:S02]  /*251b0*/  IMAD R9, R5, UR5, R4 ;  /* 0x0000000505097c24 */ /* 0x000fc4000f8e0204 */
[----:B------:R-:W-:Y:S01]  /*251c0*/  IMAD.WIDE.U32 R2, R5, UR4, R2 ;  /* 0x0000000405027c25 */ /* 0x000fe2000f8e0002 */
[----:B------:R-:W-:Y:S01]  /*251d0*/  SHF.R.S32.HI R4, RZ, 0x1f, R7 ;  /* 0x0000001fff047819 */ /* 0x000fe20000011407 */
[----:B------:R-:W-:Y:S02]  /*251e0*/  ULDC.64 UR4, c[0x0][0xad8] ;  /* 0x0002b60000047ab9 */ /* 0x000fe40000000a00 */
[----:B------:R-:W-:Y:S02]  /*251f0*/  IMAD.IADD R3, R3, 0x1, R9 ;  /* 0x0000000103037824 */ /* 0x000fe400078e0209 */
[----:B------:R-:W-:Y:S02]  /*25200*/  IMAD R4, R4, UR4, RZ ;  /* 0x0000000404047c24 */ /* 0x000fe4000f8e02ff */
[----:B------:R-:W-:Y:S02]  /*25210*/  IMAD.IADD R12, R8, 0x1, R10 ;  /* 0x00000001080c7824 */ /* 0x000fe400078e020a */
[----:B------:R-:W-:-:S02]  /*25220*/  IMAD R5, R7, UR5, R4 ;  /* 0x0000000507057c24 */ /* 0x000fc4000f8e0204 */
[----:B------:R-:W-:Y:S01]  /*25230*/  IMAD.WIDE.U32 R2, R7, UR4, R2 ;  /* 0x0000000407027c25 */ /* 0x000fe2000f8e0002 */
[C---:B------:R-:W-:Y:S01]  /*25240*/  ISETP.GE.AND P2, PT, R12.reuse, R13, PT ;  /* 0x0000000d0c00720c */ /* 0x040fe20003f46270 */
[----:B------:R-:W-:Y:S02]  /*25250*/  ULDC.64 UR4, c[0x0][0xa80] ;  /* 0x0002a00000047ab9 */ /* 0x000fe40000000a00 */
[----:B------:R-:W-:Y:S01]  /*25260*/  VIADD R0, R12, 0x20 ;  /* 0x000000200c007836 */ /* 0x000fe20000000000 */
[----:B------:R-:W-:Y:S01]  /*25270*/  LEA R10, P3, R2, UR4, 0x1 ;  /* 0x00000004020a7c11 */ /* 0x000fe2000f8608ff */
[----:B------:R-:W-:-:S03]  /*25280*/  IMAD.IADD R3, R3, 0x1, R5 ;  /* 0x0000000103037824 */ /* 0x000fc600078e0205 */
[-C--:B------:R-:W-:Y:S01]  /*25290*/  ISETP.GE.AND P1, PT, R0, R13.reuse, PT ;  /* 0x0000000d0000720c */ /* 0x080fe20003f26270 */
[----:B------:R-:W-:Y:S01]  /*252a0*/  VIADD R0, R12, 0x40 ;  /* 0x000000400c007836 */ /* 0x000fe20000000000 */
[----:B------:R-:W-:Y:S01]  /*252b0*/  LEA.HI.X R11, R2, UR5, R3, 0x1, P3 ;  /* 0x00000005020b7c11 */ /* 0x000fe200098f0c03 */
[----:B------:R0:W1:Y:S03]  /*252c0*/  SHFL.IDX PT, R8, R10, RZ, 0x181f ;  /* 0x00181fff0a087589 */ /* 0x00006600000e0000 */
[----:B------:R-:W-:Y:S02]  /*252d0*/  ISETP.GE.AND P0, PT, R0, R13, PT ;  /* 0x0000000d0000720c */ /* 0x000fe40003f06270 */
[----:B------:R0:W2:Y:S01]  /*252e0*/  SHFL.IDX PT, R0, R11, RZ, 0x181f ;  /* 0x00181fff0b007589 */ /* 0x0000a200000e0000 */
[----:B------:R-:W-:Y:S10]  /*252f0*/  @P2 BRA `(.L_x_1842) ;  /* 0x0000000000442947 */ /* 0x000ff40003800000 */
        /* <DEDUP_REMOVED lines=12> */
[----:B-----5:R-:W-:Y:S02]  /*253c0*/  @!P3 LEA.HI.X R7, R22, R0, R14, 0x1, P6 ;  /* 0x000000001607b211 */ /* 0x020fe400030f0c0e */
[----:B------:R-:W-:-:S03]  /*253d0*/  @!P2 LEA R8, P6, R23, R8, 0x1 ;  /* 0x000000081708a211 */ /* 0x000fc600078c08ff */
[----:B------:R3:W-:Y:S01]  /*253e0*/  @!P3 ST.E.128 desc[UR60][R6.64], RZ ;  /* 0x000000ff0600b985 */ /* 0x0007e2000c101d3c */
[----:B------:R-:W-:-:S05]  /*253f0*/  @!P2 LEA.HI.X R9, R23, R0, R229, 0x1, P6 ;  /* 0x000000001709a211 */ /* 0x000fca00030f0ce5 */
[----:B------:R3:W-:Y:S04]  /*25400*/  @!P2 ST.E.128 desc[UR60][R8.64], RZ ;  /* 0x000000ff0800a985 */ /* 0x0007e8000c101d3c */
.L_x_1842:
[----:B------:R-:W-:Y:S05]  /*25410*/  BSYNC B1 ;  /* 0x0000000000017941 */ /* 0x000fea0003800000 */
.L_x_1841:
        /* <DEDUP_REMOVED lines=9> */
[CC--:B-1----:R-:W-:Y:S02]  /*254b0*/  @!P4 LEA R2, P6, R18.reuse, R8.reuse, 0x1 ;  /* 0x000000081202c211 */ /* 0x0c2fe400078c08ff */
[C---:B------:R-:W-:Y:S02]  /*254c0*/  @!P3 LEA R4, P5, R201.reuse, R8, 0x1 ;  /* 0x00000008c904b211 */ /* 0x040fe400078a08ff */
[----:B----4-:R-:W-:Y:S02]  /*254d0*/  @!P4 LEA.HI.X R3, R18, R0, R19, 0x1, P6 ;  /* 0x000000001203c211 */ /* 0x010fe400030f0c13 */
[----:B------:R-:W-:Y:S02]  /*254e0*/  @!P2 LEA R6, P6, R22, R8, 0x1 ;  /* 0x000000081606a211 */ /* 0x000fe400078c08ff */
[----:B------:R-:W-:Y:S01]  /*254f0*/  @!P3 LEA.HI.X R5, R201, R0, R224, 0x1, P5 ;  /* 0x00000000c905b211 */ /* 0x000fe200028f0ce0 */
[----:B------:R3:W-:Y:S01]  /*25500*/  @!P4 ST.E.128 desc[UR60][R2.64], RZ ;  /* 0x000000ff0200c985 */ /* 0x0007e2000c101d3c */
[----:B------:R-:W-:-:S02]  /*25510*/  @!P1 LEA R8, P5, R23, R8, 0x1 ;  /* 0x0000000817089211 */ /* 0x000fc400078a08ff */
[-C--:B-----5:R-:W-:Y:S01]  /*25520*/  @!P2 LEA.HI.X R7, R22, R0.reuse, R14, 0x1, P6 ;  /* 0x000000001607a211 */ /* 0x0a0fe200030f0c0e */
[----:B------:R3:W-:Y:S01]  /*25530*/  @!P3 ST.E.128 desc[UR60][R4.64], RZ ;  /* 0x000000ff0400b985 */ /* 0x0007e2000c101d3c */
[----:B------:R-:W-:-:S03]  /*25540*/  @!P1 LEA.HI.X R9, R23, R0, R229, 0x1, P5 ;  /* 0x0000000017099211 */ /* 0x000fc600028f0ce5 */
[----:B------:R3:W-:Y:S04]  /*25550*/  @!P2 ST.E.128 desc[UR60][R6.64], RZ ;  /* 0x000000ff0600a985 */ /* 0x0007e8000c101d3c */
[----:B------:R3:W-:Y:S02]  /*25560*/  @!P1 ST.E.128 desc[UR60][R8.64], RZ ;  /* 0x000000ff08009985 */ /* 0x0007e4000c101d3c */
.L_x_1844:
[----:B------:R-:W-:Y:S05]  /*25570*/  BSYNC B1 ;  /* 0x0000000000017941 */ /* 0x000fea0003800000 */
.L_x_1843:
        /* <DEDUP_REMOVED lines=16> */
[----:B-----5:R-:W-:-:S02]  /*25680*/  @!P1 LEA.HI.X R7, R22, R0, R14, 0x1, P4 ;  /* 0x0000000016079211 */ /* 0x020fc400020f0c0e */
[----:B------:R-:W-:Y:S01]  /*25690*/  @!P0 LEA.HI.X R9, R23, R0, R229, 0x1, P6 ;  /* 0x0000000017098211 */ /* 0x000fe200030f0ce5 */
[----:B------:R3:W-:Y:S04]  /*256a0*/  @!P2 ST.E.128 desc[UR60][R4.64], RZ ;  /* 0x000000ff0400a985 */ /* 0x0007e8000c101d3c */
[----:B------:R3:W-:Y:S04]  /*256b0*/  @!P1 ST.E.128 desc[UR60][R6.64], RZ ;  /* 0x000000ff06009985 */ /* 0x0007e8000c101d3c */
[----:B------:R3:W-:Y:S02]  /*256c0*/  @!P0 ST.E.128 desc[UR60][R8.64], RZ ;  /* 0x000000ff08008985 */ /* 0x0007e4000c101d3c */
.L_x_1846:
[----:B------:R-:W-:Y:S05]  /*256d0*/  BSYNC B1 ;  /* 0x0000000000017941 */ /* 0x000fea0003800000 */
.L_x_1845:
        /* <DEDUP_REMOVED lines=10> */
[-C--:B--2---:R-:W-:Y:S02]  /*25780*/  @!P3 LEA R2, P6, R18, R8.reuse, 0x1 ;  /* 0x000000081202b211 */ /* 0x084fe400078c08ff */
[-C--:B------:R-:W-:Y:S02]  /*25790*/  @!P2 LEA R4, P5, R201, R8.reuse, 0x1 ;  /* 0x00000008c904a211 */ /* 0x080fe400078a08ff */
[-C--:B------:R-:W-:Y:S02]  /*257a0*/  @!P1 LEA R6, P4, R22, R8.reuse, 0x1 ;  /* 0x0000000816069211 */ /* 0x080fe400078808ff */
[-C--:B0-----:R-:W-:Y:S02]  /*257b0*/  @!P3 LEA.HI.X R3, R18, R11.reuse, R19, 0x1, P6 ;  /* 0x0000000b1203b211 */ /* 0x081fe400030f0c13 */
        /* <DEDUP_REMOVED lines=8> */
.L_x_1835:
[----:B------:R-:W-:Y:S05]  /*25840*/  BSYNC B0 ;  /* 0x0000000000007941 */ /* 0x000fea0003800000 */
.L_x_1825:
[----:B------:R-:W-:Y:S02]  /*25850*/  ULDC UR4, c[0x0][0xc3c] ;  /* 0x00030f0000047ab9 */ /* 0x000fe40000000800 */
[----:B------:R-:W-:-:S13]  /*25860*/  ISETP.GE.AND P0, PT, R27, UR4, PT ;  /* 0x000000041b007c0c */ /* 0x000fda000bf06270 */
[----:B------:R-:W-:Y:S05]  /*25870*/  @!P0 BRA `(.L_x_1847) ;  /* 0xfffffdc000208947 */ /* 0x000fea000383ffff */
[----:B------:R-:W-:Y:S05]  /*25880*/  BRA `(.L_x_1537) ;  /* 0x0000008400487947 */ /* 0x000fea0003800000 */
.L_x_1535:
        /* <DEDUP_REMOVED lines=16> */
.L_x_1848:
        /* <DEDUP_REMOVED lines=43> */
.L_x_1852:
[----:B------:R-:W0:Y:S01]  /*25c40*/  LDC R2, c[0x0][0xc3c] ;  /* 0x00030f00ff027b82 */ /* 0x000e220000000800 */
[----:B------:R-:W-:Y:S01]  /*25c50*/  UIADD3 UR4, UR4, 0x1f, URZ ;  /* 0x0000001f04047890 */ /* 0x000fe2000fffe03f */
[----:B------:R-:W-:Y:S02]  /*25c60*/  ULDC UR7, c[0x0][0xc3c] ;  /* 0x00030f0000077ab9 */ /* 0x000fe40000000800 */
[----:B------:R-:W-:-:S03]  /*25c70*/  IMAD.U32 R27, RZ, RZ, UR7 ;  /* 0x00000007ff1b7e24 */ /* 0x000fc6000f8e00ff */
[----:B0-----:R-:W-:-:S13]  /*25c80*/  ISETP.LE.AND P6, PT, R2, UR4, PT ;  /* 0x0000000402007c0c */ /* 0x001fda000bfc3270 */
[----:B------:R-:W-:Y:S05]  /*25c90*/  @P6 BRA `(.L_x_1851) ;  /* 0x0000000800a86947 */ /* 0x000fea0003800000 */
[----:B------:R-:W-:Y:S02]  /*25ca0*/  VIADD R11, R6, UR4 ;  /* 0x00000004060b7c36 */ /* 0x000fe40008000000 */
[----:B------:R-:W-:Y:S02]  /*25cb0*/  IMAD.MOV.U32 R7, RZ, RZ, RZ ;  /* 0x000000ffff077224 */ /* 0x000fe400078e00ff */
[----:B------:R-:W-:Y:S01]  /*25cc0*/  IMAD.MOV.U32 R8, RZ, RZ, RZ ;  /* 0x000000ffff087224 */ /* 0x000fe200078e00ff */
[----:B------:R-:W-:-:S13]  /*25cd0*/  ISETP.GE.OR P6, PT, R11, R2, !P0 ;  /* 0x000000020b00720c */ /* 0x000fda00047c6670 */
[----:B------:R-:W0:Y:S08]  /*25ce0*/  @!P6 LDC.64 R4, c[0x0][0xc80] ;  /* 0x00032000ff04eb82 */ /* 0x000e300000000a00 */
[----:B------:R-:W1:Y:S01]  /*25cf0*/  @!P6 LDC.64 R2, c[0x0][0xc78] ;  /* 0x00031e00ff02eb82 */ /* 0x000e620000000a00 */
[----:B0-----:R-:W-:-:S05]  /*25d00*/  @!P6 IMAD.WIDE R4, R11, 0x4, R4 ;  /* 0x000000040b04e825 */ /* 0x001fca00078e0204 */
[----:B------:R-:W2:Y:S01]  /*25d10*/  @!P6 LDG.E R7, desc[UR60][R4.64] ;  /* 0x0000003c0407e981 */ /* 0x000ea2000c1e1900 */
[----:B-1----:R-:W-:-:S05]  /*25d20*/  @!P6 IMAD.WIDE R2, R11, 0x4, R2 ;  /* 0x000000040b02e825 */ /* 0x002fca00078e0202 */
        /* <DEDUP_REMOVED lines=22> */
.L_x_1850:
        /* <DEDUP_REMOVED lines=11> */
[----:B------:R-:W-:-:S05]  /*25f40*/  VIADD R3, R27, 0xffffffff ;  /* 0xffffffff1b037836 */ /* 0x000fca0000000000 */
[----:B------:R0:W1:Y:S02]  /*25f50*/  SHFL.IDX PT, R24, R2, R3, 0x1f ;  /* 0x00001f0302187589 */ /* 0x00006400000e0000 */
.L_x_1853:
[----:B-1----:R-:W-:Y:S02]  /*25f60*/  IMAD R24, R24, UR5, R5 ;  /* 0x0000000518187c24 */ /* 0x002fe4000f8e0205 */
[----:B------:R-:W-:-:S03]  /*25f70*/  VIADD R27, R27, UR4 ;  /* 0x000000041b1b7c36 */ /* 0x000fc60008000000 */
[----:B------:R-:W-:Y:S01]  /*25f80*/  IADD3 R4, -R24, UR6, RZ ;  /* 0x0000000618047c10 */ /* 0x000fe2000fffe1ff */
[----:B------:R-:W-:Y:S06]  /*25f90*/  @!P1 BRA `(.L_x_1854) ;  /* 0x0000000000e89947 */ /* 0x000fec0003800000 */
[-C--:B--2---:R-:W-:Y:S02]  /*25fa0*/  IABS R12, R7.reuse ;  /* 0x00000007000c7213 */ /* 0x084fe40000000000 */
[----:B------:R-:W-:Y:S02]  /*25fb0*/  IABS R5, R8 ;  /* 0x0000000800057213 */ /* 0x000fe40000000000 */
[----:B------:R-:W1:Y:S01]  /*25fc0*/  I2F.RP R9, R12 ;  /* 0x0000000c00097306 */ /* 0x000e620000209400 */
[----:B------:R-:W-:-:S07]  /*25fd0*/  IABS R13, R7 ;  /* 0x00000007000d7213 */ /* 0x000fce0000000000 */
[----:B------:R-:W2:Y:S08]  /*25fe0*/  I2F.RP R10, R5 ;  /* 0x00000005000a7306 */ /* 0x000eb00000209400 */
[----:B-1----:R-:W0:Y:S08]  /*25ff0*/  MUFU.RCP R9, R9 ;  /* 0x0000000900097308 */ /* 0x002e300000001000 */
[----:B--2---:R-:W-:Y:S01]  /*26000*/  MUFU.RCP R10, R10 ;  /* 0x0000000a000a7308 */ /* 0x004fe20000001000 */
        /* <DEDUP_REMOVED lines=18> */
[----:B------:R-:W0:Y:S01]  /*26130*/  F2I.FTZ.U32.TRUNC.NTZ R3, R11 ;  /* 0x0000000b00037305 */ /* 0x000e22000021f000 */
[----:B------:R-:W-:-:S05]  /*26140*/  IABS R12, R8 ;  /* 0x00000008000c7213 */ /* 0x000fca0000000000 */
[----:B------:R-:W-:-:S05]  /*26150*/  IMAD.MOV R12, RZ, RZ, -R12 ;  /* 0x000000ffff0c7224 */ /* 0x000fca00078e0a0c */
[----:B------:R-:W-:-:S04]  /*26160*/  @P0 VIADD R2, R2, 0x1 ;  /* 0x0000000102020836 */ /* 0x000fc80000000000 */
[----:B------:R-:W-:Y:S02]  /*26170*/  IMAD.MOV.U32 R13, RZ, RZ, R2 ;  /* 0x000000ffff0d7224 */ /* 0x000fe400078e0002 */
[----:B0-----:R-:W-:Y:S02]  /*26180*/  IMAD.MOV R2, RZ, RZ, -R3 ;  /* 0x000000ffff027224 */ /* 0x001fe400078e0a03 */
[----:B------:R-:W-:Y:S01]  /*26190*/  @!P2 IMAD.MOV R13, RZ, RZ, -R13 ;  /* 0x000000ffff0da224 */ /* 0x000fe200078e0a0d */
[----:B------:R-:W-:Y:S01]  /*261a0*/  @!P1 LOP3.LUT R13, RZ, R7, RZ, 0x33, !PT ;  /* 0x00000007ff0d9212 */ /* 0x000fe200078e33ff */
[----:B------:R-:W-:Y:S02]  /*261b0*/  IMAD R9, R2, R5, RZ ;  /* 0x0000000502097224 */ /* 0x000fe400078e02ff */
[----:B------:R-:W-:Y:S01]  /*261c0*/  IMAD.MOV.U32 R2, RZ, RZ, RZ ;  /* 0x000000ffff027224 */ /* 0x000fe200078e00ff */
[----:B------:R-:W-:-:S03]  /*261d0*/  IABS R10, R13 ;  /* 0x0000000d000a7213 */ /* 0x000fc60000000000 */
[----:B------:R-:W-:-:S04]  /*261e0*/  IMAD.HI.U32 R2, R3, R9, R2 ;  /* 0x0000000903027227 */ /* 0x000fc800078e0002 */
[----:B------:R-:W-:Y:S02]  /*261f0*/  IMAD.MOV.U32 R3, RZ, RZ, R10 ;  /* 0x000000ffff037224 */ /* 0x000fe400078e000a */
[----:B------:R-:W-:Y:S02]  /*26200*/  IMAD.MOV.U32 R10, RZ, RZ, R12 ;  /* 0x000000ffff0a7224 */ /* 0x000fe400078e000c */
[----:B------:R-:W-:-:S04]  /*26210*/  IMAD.HI.U32 R2, R2, R3, RZ ;  /* 0x0000000302027227 */ /* 0x000fc800078e00ff */
[----:B------:R-:W-:Y:S01]  /*26220*/  IMAD R10, R2, R10, R3 ;  /* 0x0000000a020a7224 */ /* 0x000fe200078e0203 */
[----:B------:R-:W-:-:S04]  /*26230*/  LOP3.LUT R3, R13, R8, RZ, 0x3c, !PT ;  /* 0x000000080d037212 */ /* 0x000fc800078e3cff */
[----:B------:R-:W-:Y:S02]  /*26240*/  ISETP.GT.U32.AND P1, PT, R5, R10, PT ;  /* 0x0000000a0500720c */ /* 0x000fe40003f24070 */
[----:B------:R-:W-:-:S11]  /*26250*/  ISETP.GE.AND P2, PT, R3, RZ, PT ;  /* 0x000000ff0300720c */ /* 0x000fd60003f46270 */
[----:B------:R-:W-:Y:S02]  /*26260*/  @!P1 IMAD.IADD R10, R10, 0x1, -R5 ;  /* 0x000000010a0a9824 */ /* 0x000fe400078e0a05 */
[----:B------:R-:W-:Y:S01]  /*26270*/  @!P1 VIADD R2, R2, 0x1 ;  /* 0x0000000102029836 */ /* 0x000fe20000000000 */
[----:B------:R-:W-:Y:S02]  /*26280*/  ISETP.NE.AND P1, PT, R8, RZ, PT ;  /* 0x000000ff0800720c */ /* 0x000fe40003f25270 */
[----:B------:R-:W-:Y:S01]  /*26290*/  ISETP.GE.U32.AND P0, PT, R10, R5, PT ;  /* 0x000000050a00720c */ /* 0x000fe20003f06070 */
[----:B------:R-:W-:-:S12]  /*262a0*/  IMAD.MOV R5, RZ, RZ, -R13 ;  /* 0x000000ffff057224 */ /* 0x000fd800078e0a0d */
[----:B------:R-:W-:-:S04]  /*262b0*/  @P0 VIADD R2, R2, 0x1 ;  /* 0x0000000102020836 */ /* 0x000fc80000000000 */
        /* <DEDUP_REMOVED lines=8> */
.L_x_1854:
[----:B0-----:R-:W0:Y:S02]  /*26340*/  LDC.64 R2, c[0x0][0xc90] ;  /* 0x00032400ff027b82 */ /* 0x001e240000000a00 */
        /* <DEDUP_REMOVED lines=32> */
[----:B------:R-:W-:Y:S02]  /*26550*/  VIADDMNMX R8, R8, UR5, R13, PT ;  /* 0x0000000508087c46 */ /* 0x000fe4000b80010d */
[----:B------:R-:W-:-:S02]  /*26560*/  IADD3 R9, R9, 0x1000000, R4 ;  /* 0x0100000009097810 */ /* 0x000fc40007ffe004 */
        /* <DEDUP_REMOVED lines=25> */
[----:B------:R-:W-:-:S07]  /*26700*/  IMAD R26, R2, R26, R9 ;  /* 0x0000001a021a7224 */ /* 0x000fce00078e0209 */
.L_x_1855:
[----:B------:R-:W-:-:S05]  /*26710*/  LOP3.LUT R2, RZ, R2, RZ, 0x33, !PT ;  /* 0x00000002ff027212 */ /* 0x000fca00078e33ff */
[----:B------:R-:W-:Y:S01]  /*26720*/  IMAD.IADD R25, R7, 0x1, R2 ;  /* 0x0000000107197824 */ /* 0x000fe200078e0202 */
[----:B------:R-:W-:Y:S06]  /*26730*/  BRA `(.L_x_1856) ;  /* 0x00000000000c7947 */ /* 0x000fec0003800000 */
.L_x_1851:
[----:B------:R-:W-:Y:S02]  /*26740*/  IMAD.MOV.U32 R25, RZ, RZ, RZ ;  /* 0x000000ffff197224 */ /* 0x000fe400078e00ff */
[----:B------:R-:W-:Y:S02]  /*26750*/  IMAD.U32 R24, RZ, RZ, UR6 ;  /* 0x00000006ff187e24 */ /* 0x000fe4000f8e00ff */
[----:B------:R-:W-:-:S07]  /*26760*/  IMAD.MOV.U32 R26, RZ, RZ, RZ ;  /* 0x000000ffff1a7224 */ /* 0x000fce00078e00ff */
.L_x_1856:
[----:B------:R-:W-:-:S13]  /*26770*/  ISETP.NE.AND P0, PT, R6, RZ, PT ;  /* 0x000000ff0600720c */ /* 0x000fda0003f05270 */
[----:B------:R-:W0:Y:S01]  /*26780*/  @!P0 S2R R3, SR_CgaCtaId ;  /* 0x0000000000038919 */ /* 0x000e220000008800 */
[----:B------:R-:W-:-:S04]  /*26790*/  @!P0 MOV R2, 0x400 ;  /* 0x0000040000028802 */ /* 0x000fc80000000f00 */
[----:B0-----:R-:W-:-:S05]  /*267a0*/  @!P0 LEA R2, R3, R2, 0x18 ;  /* 0x0000000203028211 */ /* 0x001fca00078ec0ff */
[----:B------:R1:W-:Y:S01]  /*267b0*/  @!P0 STS.128 [R2+0x308d0], R24 ;  /* 0x0308d01802008388 */ /* 0x0003e20000000c00 */
[----:B------:R-:W-:Y:S06]  /*267c0*/  BAR.ARV 0x5, 0x180 ;  /* 0x0146000000007b1d */ /* 0x000fec0000002000 */
.L_x_1849:
        /* <DEDUP_REMOVED lines=8> */
[C---:B------:R-:W-:Y:S01]  /*26850*/  IMAD.SHL.U32 R36, R0.reuse, 0x8, RZ ;  /* 0x0000000800247824 */ /* 0x040fe200078e00ff */
[----:B------:R-:W-:Y:S01]  /*26860*/  LOP3.LUT R4, R0, 0x7f, RZ, 0xc0, !PT ;  /* 0x0000007f00047812 */ /* 0x000fe200078ec0ff */
[----:B------:R1:W-:Y:S01]  /*26870*/  STL [R1+0x2c], RZ ;  /* 0x00002cff01007387 */ /* 0x0003e20000100800 */
[----:B------:R-:W-:Y:S01]  /*26880*/  BSSY B8, `(.L_x_1857) ;  /* 0x0000719000087945 */ /* 0x000fe20003800000 */
[----:B------:R-:W-:Y:S01]  /*26890*/  IMAD.MOV.U32 R30, RZ, RZ, 0x1 ;  /* 0x00000001ff1e7424 */ /* 0x000fe200078e00ff */
[----:B------:R-:W-:Y:S01]  /*268a0*/  LOP3.LUT R3, R36, 0x1f8, RZ, 0xc0, !PT ;  /* 0x000001f824037812 */ /* 0x000fe200078ec0ff */
[----:B------:R-:W-:Y:S01]  /*268b0*/  IMAD.SHL.U32 R33, R4, 0x8, RZ ;  /* 0x0000000804217824 */ /* 0x000fe200078e00ff */
[----:B------:R-:W-:Y:S01]  /*268c0*/  LOP3.LUT R36, R36, 0x38, RZ, 0xc0, !PT ;  /* 0x0000003824247812 */ /* 0x000fe200078ec0ff */
[----:B------:R-:W-:Y:S01]  /*268d0*/  IMAD.MOV.U32 R28, RZ, RZ, RZ ;  /* 0x000000ffff1c7224 */ /* 0x000fe200078e00ff */
[----:B------:R-:W-:Y:S01]  /*268e0*/  ULDC.64 UR36, c[0x0][0x198] ;  /* 0x0000660000247ab9 */ /* 0x000fe20000000a00 */
[----:B------:R-:W-:Y:S01]  /*268f0*/  IMAD.MOV.U32 R22, RZ, RZ, RZ ;  /* 0x000000ffff167224 */ /* 0x000fe200078e00ff */
[----:B------:R-:W-:Y:S01]  /*26900*/  LOP3.LUT R37, R36, 0xc0, RZ, 0xfc, !PT ;  /* 0x000000c024257812 */ /* 0x000fe200078efcff */
[----:B------:R-:W-:Y:S01]  /*26910*/  IMAD.MOV.U32 R29, RZ, RZ, 0x1 ;  /* 0x00000001ff1d7424 */ /* 0x000fe200078e00ff */
[----:B------:R-:W-:Y:S01]  /*26920*/  ULDC UR38, c[0x0][0xc] ;  /* 0x0000030000267ab9 */ /* 0x000fe20000000800 */
[----:B--2---:R-:W-:-:S02]  /*26930*/  R2UR UR4, R2 ;  /* 0x00000000020472ca */ /* 0x004fc400000e0000 */
[----:B------:R-:W-:Y:S01]  /*26940*/  LOP3.LUT R2, R3, 0x38, R0, 0x78, !PT ;  /* 0x0000003803027812 */ /* 0x000fe200078e7800 */
[----:B------:R-:W-:-:S03]  /*26950*/  IMAD.SHL.U32 R0, R0, 0x10, RZ ;  /* 0x0000001000007824 */ /* 0x000fc600078e00ff */
[----:B------:R-:W-:Y:S02]  /*26960*/  LOP3.LUT R33, R2, 0x200, R33, 0xf8, !PT ;  /* 0x0000020002217812 */ /* 0x000fe400078ef821 */
[----:B------:R-:W-:-:S04]  /*26970*/  SHF.R.U32.HI R2, RZ, 0x3, R4 ;  /* 0x00000003ff027819 */ /* 0x000fc80000011604 */
[----:B------:R-:W-:Y:S01]  /*26980*/  LOP3.LUT R0, R2, 0x70, R0, 0xf8, !PT ;  /* 0x0000007002007812 */ /* 0x000fe200078ef800 */
[----:B------:R-:W-:Y:S01]  /*26990*/  ULOP3.LUT UR39, UR4, 0x2, URZ, 0xfc, !UPT ;  /* 0x0000000204277892 */ /* 0x000fe2000f8efc3f */
[C---:B------:R-:W-:Y:S02]  /*269a0*/  LOP3.LUT R2, R36.reuse, 0x40, RZ, 0xfc, !PT ;  /* 0x0000004024027812 */ /* 0x040fe400078efcff */
[----:B------:R-:W-:Y:S01]  /*269b0*/  UMOV UR4, 0x400 ;  /* 0x0000040000047882 */ /* 0x000fe20000000000 */
[----:B------:R-:W-:Y:S01]  /*269c0*/  LOP3.LUT R0, R36, 0x80, RZ, 0xfc, !PT ;  /* 0x0000008024007812 */ /* 0x000fe200078efcff */
[----:B0-----:R-:W-:-:S06]  /*269d0*/  ULEA UR4, UR5, UR4, 0x18 ;  /* 0x0000000405047291 */ /* 0x001fcc000f8ec03f */
[----:B------:R-:W-:-:S04]  /*269e0*/  IMAD.U32 R17, RZ, RZ, UR4 ;  /* 0x00000004ff117e24 */ /* 0x000fc8000f8e00ff */
[----:B-1----:R-:W-:-:S07]  /*269f0*/  IMAD R34, R33, 0x2, R17 ;  /* 0x0000000221227824 */ /* 0x002fce00078e0211 */
.L_x_1984:
[----:B------:R-:W-:Y:S05]  /*26a00*/  YIELD ;  /* 0x0000000000007946 */ /* 0x000fea0003800000 */
[----:B------:R-:W-:Y:S01]  /*26a10*/  ULDC.64 UR4, c[0x0][0xa28] ;  /* 0x00028a0000047ab9 */ /* 0x000fe20000000a00 */
[----:B------:R-:W-:Y:S01]  /*26a20*/  IMAD.MOV.U32 R11, RZ, RZ, RZ ;  /* 0x000000ffff0b7224 */ /* 0x000fe200078e00ff */
[----:B------:R-:W-:Y:S01]  /*26a30*/  ISETP.NE.U32.AND P0, PT, RZ, UR4, PT ;  /* 0x00000004ff007c0c */ /* 0x000fe2000bf05070 */
[----:B0-----:R-:W0:Y:S01]  /*26a40*/  LDC.64 R4, c[0x0][0xa00] ;  /* 0x00028000ff047b82 */ /* 0x001e220000000a00 */
[----:B------:R-:W-:Y:S02]  /*26a50*/  ULDC.64 UR6, c[0x0][0xa10] ;  /* 0x0002840000067ab9 */ /* 0x000fe40000000a00 */
[----:B------:R-:W-:Y:S01]  /*26a60*/  ISETP.NE.AND.EX P0, PT, RZ, UR5, PT, P0 ;  /* 0x00000005ff007c0c */ /* 0x000fe2000bf05300 */
[----:B------:R-:W-:-:S12]  /*26a70*/  ULDC.64 UR4, c[0x0][0xa18] ;  /* 0x0002860000047ab9 */ /* 0x000fd80000000a00 */
[----:B-1----:R-:W1:Y:S01]  /*26a80*/  @P0 LDC.64 R2, c[0x0][0xa28] ;  /* 0x00028a00ff020b82 */ /* 0x002e620000000a00 */
[----:B------:R-:W-:Y:S01]  /*26a90*/  ISETP.NE.U32.AND P1, PT, RZ, UR6, PT ;  /* 0x00000006ff007c0c */ /* 0x000fe2000bf25070 */
[----:B-1----:R-:W-:-:S05]  /*26aa0*/  @P0 IMAD.WIDE R2, R27, 0x4, R2 ;  /* 0x000000041b020825 */ /* 0x002fca00078e0202 */
[----:B------:R1:W2:Y:S01]  /*26ab0*/  @P0 LDG.E R11, desc[UR60][R2.64] ;  /* 0x0000003c020b0981 */ /* 0x0002a2000c1e1900 */
[----:B------:R-:W-:Y:S01]  /*26ac0*/  ISETP.NE.U32.AND P0, PT, RZ, UR4, PT ;  /* 0x00000004ff007c0c */ /* 0x000fe2000bf05070 */
[----:B------:R-:W-:Y:S01]  /*26ad0*/  IMAD.MOV.U32 R35, RZ, RZ, RZ ;  /* 0x000000ffff237224 */ /* 0x000fe200078e00ff */
[----:B------:R-:W-:Y:S01]  /*26ae0*/  ISETP.NE.AND.EX P1, PT, RZ, UR7, PT, P1 ;  /* 0x00000007ff007c0c */ /* 0x000fe2000bf25310 */
[----:B------:R-:W-:Y:S01]  /*26af0*/  IMAD.MOV.U32 R0, RZ, RZ, RZ ;  /* 0x000000ffff007224 */ /* 0x000fe200078e00ff */
[----:B------:R-:W-:Y:S01]  /*26b00*/  ISETP.NE.AND.EX P2, PT, RZ, UR5, PT, P0 ;  /* 0x00000005ff007c0c */ /* 0x000fe2000bf45300 */
[----:B------:R-:W-:Y:S01]  /*26b10*/  ULDC.64 UR4, c[0x0][0xa00] ;  /* 0x0002800000047ab9 */ /* 0x000fe20000000a00 */
[----:B0-----:R-:W-:Y:S01]  /*26b20*/  IMAD.WIDE R4, R27, 0x4, R4 ;  /* 0x000000041b047825 */ /* 0x001fe200078e0204 */
[----:B------:R-:W-:Y:S01]  /*26b30*/  ISETP.NE.U32.AND P0, PT, RZ, UR4, PT ;  /* 0x00000004ff007c0c */ /* 0x000fe2000bf05070 */
[----:B-1----:R-:W0:Y:S03]  /*26b40*/  LDC.64 R2, c[0x0][0xa10] ;  /* 0x00028400ff027b82 */ /* 0x002e260000000a00 */
[----:B------:R-:W-:-:S06]  /*26b50*/  ISETP.NE.AND.EX P0, PT, RZ, UR5, PT, P0 ;  /* 0x00000005ff007c0c */ /* 0x000fcc000bf05300 */
[----:B------:R-:W1:Y:S07]  /*26b60*/  @P2 LDC.64 R6, c[0x0][0xa18] ;  /* 0x00028600ff062b82 */ /* 0x000e6e0000000a00 */
[----:B------:R-:W5:Y:S01]  /*26b70*/  @P0 LDG.E R35, desc[UR60][R4.64] ;  /* 0x0000003c04230981 */ /* 0x000f62000c1e1900 */
[----:B0-----:R-:W-:-:S05]  /*26b80*/  IMAD.WIDE R2, R27, 0x4, R2 ;  /* 0x000000041b027825 */ /* 0x001fca00078e0202 */
[----:B------:R-:W5:Y:S01]  /*26b90*/  @P1 LDG.E R0, desc[UR60][R2.64] ;  /* 0x0000003c02001981 */ /* 0x000f62000c1e1900 */
[----:B------:R-:W-:Y:S02]  /*26ba0*/  ULDC UR4, c[0x0][0x288] ;  /* 0x0000a20000047ab9 */ /* 0x000fe40000000800 */
[----:B------:R-:W-:Y:S01]  /*26bb0*/  IMAD.U32 R31, RZ, RZ, UR4 ;  /* 0x00000004ff1f7e24 */ /* 0x000fe2000f8e00ff */
[----:B------:R-:W-:Y:S02]  /*26bc0*/  ULDC.64 UR4, c[0x0][0x418] ;  /* 0x0001060000047ab9 */ /* 0x000fe40000000a00 */
[----:B------:R-:W-:-:S03]  /*26bd0*/  UISETP.NE.U32.AND UP0, UPT, UR4, URZ, UPT ;  /* 0x0000003f0400728c */ /* 0x000fc6000bf05070 */
[----:B------:R-:W-:Y:S01]  /*26be0*/  ULDC UR4, c[0x0][0x424] ;  /* 0x0001090000047ab9 */ /* 0x000fe20000000800 */
[----:B------:R-:W-:Y:S01]  /*26bf0*/  UISETP.NE.AND.EX UP0, UPT, UR5, URZ, UPT, UP0 ;  /* 0x0000003f0500728c */ /* 0x000fe2000bf05300 */
[----:B-1----:R-:W-:Y:S02]  /*26c00*/  @P2 IMAD.WIDE R6, R27, 0x4, R6 ;  /* 0x000000041b062825 */ /* 0x002fe400078e0206 */
[----:B------:R-:W-:Y:S01]  /*26c10*/  ULDC UR5, c[0x0][0x2f0] ;  /* 0x0000bc0000057ab9 */ /* 0x000fe20000000800 */
[----:B------:R-:W-:Y:S02]  /*26c20*/  USEL UR4, UR4, 0x1, UP0 ;  /* 0x0000000104047887 */ /* 0x000fe40008000000 */
[----:B------:R0:W5:Y:S02]  /*26c30*/  @P2 LDG.E R31, desc[UR60][R6.64] ;  /* 0x0000003c061f2981 */ /* 0x000164000c1e1900 */
[----:B------:R-:W-:-:S03]  /*26c40*/  UIMAD UR4, UR4, UR5, URZ ;  /* 0x00000005040472a4 */ /* 0x000fc6000f8e023f */
[----:B------:R-:W-:-:S03]  /*26c50*/  ULDC UR5, c[0x0][0x348] ;  /* 0x0000d20000057ab9 */ /* 0x000fc60000000800 */
[----:B------:R-:W-:Y:S02]  /*26c60*/  IMAD.U32 R8, RZ, RZ, UR4 ;  /* 0x00000004ff087e24 */ /* 0x000fe4000f8e00ff */
[----:B0-----:R-:W-:Y:S01]  /*26c70*/  IMAD.U32 R7, RZ, RZ, UR5 ;  /* 0x00000005ff077e24 */ /* 0x001fe2000f8e00ff */
[----:B--2---:R0:W-:Y:S01]  /*26c80*/  STL [R1+0x10], R11 ;  /* 0x0000100b01007387 */ /* 0x0041e20000100800 */
[----:B---3--:R-:W-:Y:S05]  /*26c90*/  @P2 BRA `(.L_x_1858) ;  /* 0x0000000000102947 */ /* 0x008fea0003800000 */
[----:B------:R-:W-:Y:S05]  /*26ca0*/  @!P0 BRA `(.L_x_1858) ;  /* 0x00000000000c8947 */ /* 0x000fea0003800000 */
[----:B------:R-:W2:Y:S04]  /*26cb0*/  LDG.E R6, desc[UR60][R4.64] ;  /* 0x0000003c04067981 */ /* 0x000ea8000c1e1900 */
[----:B-----5:R-:W2:Y:S02]  /*26cc0*/  LDG.E R31, desc[UR60][R4.64+0x4] ;  /* 0x0000043c041f7981 */ /* 0x020ea4000c1e1900 */
[----:B--2---:R-:W-:-:S07]  /*26cd0*/  IMAD.IADD R31, R31, 0x1, -R6 ;  /* 0x000000011f1f7824 */ /* 0x004fce00078e0a06 */
.L_x_1858:
[----:B------:R-:W-:Y:S01]  /*26ce0*/  ULDC.64 UR4, c[0x0][0xa20] ;  /* 0x0002880000047ab9 */ /* 0x000fe20000000a00 */
[C---:B------:R-:W-:Y:S02]  /*26cf0*/  LOP3.LUT R4, R26.reuse, 0xff000000, RZ, 0xc0, !PT ;  /* 0xff0000001a047812 */ /* 0x040fe400078ec0ff */
[----:B------:R-:W-:Y:S02]  /*26d00*/  ISETP.NE.U32.AND P0, PT, RZ, UR4, PT ;  /* 0x00000004ff007c0c */ /* 0x000fe4000bf05070 */
[----:B------:R-:W-:Y:S02]  /*26d10*/  SHF.R.U32.HI R5, RZ, 0x8, R4 ;  /* 0x00000008ff057819 */ /* 0x000fe40000011604 */
[----:B------:R-:W-:Y:S02]  /*26d20*/  ISETP.NE.AND.EX P0, PT, RZ, UR5, PT, P0 ;  /* 0x00000005ff007c0c */ /* 0x000fe4000bf05300 */
[C---:B------:R-:W-:Y:S02]  /*26d30*/  LOP3.LUT R6, R26.reuse, 0xff0000, RZ, 0xc0, !PT ;  /* 0x00ff00001a067812 */ /* 0x040fe400078ec0ff */
[----:B------:R-:W-:-:S02]  /*26d40*/  LOP3.LUT R26, R26, 0xffff, RZ, 0xc0, !PT ;  /* 0x0000ffff1a1a7812 */ /* 0x000fc400078ec0ff */
[----:B------:R-:W-:-:S07]  /*26d50*/  LEA.HI R6, R6, R5, RZ, 0x10 ;  /* 0x0000000506067211 */ /* 0x000fce00078f80ff */
[----:B------:R-:W-:Y:S05]  /*26d60*/  @!P0 BRA `(.L_x_1859) ;  /* 0x0000000000108947 */ /* 0x000fea0003800000 */
[----:B------:R-:W1:Y:S02]  /*26d70*/  LDC.64 R4, c[0x0][0xa20] ;  /* 0x00028800ff047b82 */ /* 0x000e640000000a00 */
[----:B-1----:R-:W-:-:S05]  /*26d80*/  IMAD.WIDE R4, R27, 0x4, R4 ;  /* 0x000000041b047825 */ /* 0x002fca00078e0204 */
[----:B------:R1:W5:Y:S01]  /*26d90*/  LDG.E R8, desc[UR60][R4.64] ;  /* 0x0000003c04087981 */ /* 0x000362000c1e1900 */
[----:B------:R-:W-:Y:S05]  /*26da0*/  BRA `(.L_x_1860) ;  /* 0x0000000000247947 */ /* 0x000fea0003800000 */
.L_x_1859:
[----:B------:R-:W-:Y:S02]  /*26db0*/  ULDC.64 UR4, c[0x0][0xa08] ;  /* 0x0002820000047ab9 */ /* 0x000fe40000000a00 */
[----:B------:R-:W-:-:S04]  /*26dc0*/  ISETP.NE.U32.AND P0, PT, RZ, UR4, PT ;  /* 0x00000004ff007c0c */ /* 0x000fc8000bf05070 */
[----:B------:R-:W-:-:S13]  /*26dd0*/  ISETP.NE.AND.EX P0, PT, RZ, UR5, PT, P0 ;  /* 0x00000005ff007c0c */ /* 0x000fda000bf05300 */
[----:B------:R-:W-:Y:S05]  /*26de0*/  @!P0 BRA `(.L_x_1860) ;  /* 0x0000000000148947 */ /* 0x000fea0003800000 */
[----:B------:R-:W1:Y:S02]  /*26df0*/  LDC.64 R4, c[0x0][0xa08] ;  /* 0x00028200ff047b82 */ /* 0x000e640000000a00 */
[----:B-1----:R-:W-:-:S05]  /*26e00*/  IMAD.WIDE R4, R27, 0x4, R4 ;  /* 0x000000041b047825 */ /* 0x002fca00078e0204 */
[----:B------:R-:W2:Y:S04]  /*26e10*/  LDG.E R8, desc[UR60][R4.64] ;  /* 0x0000003c04087981 */ /* 0x000ea8000c1e1900 */
[----:B------:R-:W2:Y:S02]  /*26e20*/  LDG.E R9, desc[UR60][R4.64+0x4] ;  /* 0x0000043c04097981 */ /* 0x000ea4000c1e1900 */
[----:B--2---:R-:W-:-:S07]  /*26e30*/  IMAD.IADD R8, R9, 0x1, -R8 ;  /* 0x0000000109087824 */ /* 0x004fce00078e0a08 */
.L_x_1860:
[----:B------:R-:W2:Y:S01]  /*26e40*/  @P1 LDG.E R10, desc[UR60][R2.64] ;  /* 0x0000003c020a1981 */ /* 0x000ea2000c1e1900 */
[----:B-1----:R-:W1:Y:S03]  /*26e50*/  LDC R4, c[0x0][0x448] ;  /* 0x00011200ff047b82 */ /* 0x002e660000000800 */
[----:B------:R3:W2:Y:S01]  /*26e60*/  @P1 LDG.E R5, desc[UR60][R2.64+0x4] ;  /* 0x0000043c02051981 */ /* 0x0006a2000c1e1900 */
[----:B-----5:R-:W-:Y:S02]  /*26e70*/  IMAD.IADD R8, R8, 0x1, -R11 ;  /* 0x0000000108087824 */ /* 0x020fe400078e0a0b */
[----:B------:R-:W-:-:S04]  /*26e80*/  IMAD.SHL.U32 R25, R25, 0x80, RZ ;  /* 0x0000008019197824 */ /* 0x000fc800078e00ff */
[----:B------:R-:W-:Y:S01]  /*26e90*/  VIADD R9, R25, 0x7f ;  /* 0x0000007f19097836 */ /* 0x000fe20000000000 */
[----:B---3--:R-:W3:Y:S01]  /*26ea0*/  LDC.64 R2, c[0x0][0x9e0] ;  /* 0x00027800ff027b82 */ /* 0x008ee20000000a00 */
[----:B-1----:R-:W-:-:S13]  /*26eb0*/  ISETP.NE.AND P2, PT, R4, 0x1, PT ;  /* 0x000000010400780c */ /* 0x002fda0003f45270 */
[----:B------:R-:W1:Y:S01]  /*26ec0*/  @P2 LDC R12, c[0x0][0x44c] ;  /* 0x00011300ff0c2b82 */ /* 0x000e620000000800 */
[----:B---3--:R-:W-:-:S07]  /*26ed0*/  ISETP.GE.AND P3, PT, R3, 0x1, PT ;  /* 0x000000010300780c */ /* 0x008fce0003f66270 */
[----:B------:R-:W3:Y:S01]  /*26ee0*/  @P2 LDC R4, c[0x0][0x450] ;  /* 0x00011400ff042b82 */ /* 0x000ee20000000800 */
[----:B--2---:R-:W-:Y:S02]  /*26ef0*/  @P1 IMAD.IADD R7, R5, 0x1, -R10 ;  /* 0x0000000105071824 */ /* 0x004fe400078e0a0a */
[----:B-1----:R-:W-:-:S04]  /*26f00*/  @P2 IMAD.HI.U32 R5, R9, R12, RZ ;  /* 0x0000000c09052227 */ /* 0x002fc800078e00ff */
[----:B0-----:R-:W-:Y:S01]  /*26f10*/  IMAD.IADD R11, R8, 0x1, R7 ;  /* 0x00000001080b7824 */ /* 0x001fe200078e0207 */
[----:B---3--:R-:W-:-:S03]  /*26f20*/  @P2 SHF.R.U32.HI R9, RZ, R4, R5 ;  /* 0x00000004ff092219 */ /* 0x008fc60000011605 */
[C---:B------:R-:W-:Y:S01]  /*26f30*/  VIADD R4, R11.reuse, 0x3f ;  /* 0x0000003f0b047836 */ /* 0x040fe20000000000 */
[----:B------:R0:W-:Y:S01]  /*26f40*/  STL [R1+0x8], R11 ;  /* 0x0000080b01007387 */ /* 0x0001e20000100800 */
[----:B------:R-:W-:-:S03]  /*26f50*/  IADD3 R18, R11, 0x1, -R31 ;  /* 0x000000010b127810 */ /* 0x000fc60007ffe81f */
[----:B------:R-:W-:Y:S02]  /*26f60*/  SHF.R.S32.HI R5, RZ, 0x1f, R4 ;  /* 0x0000001fff057819 */ /* 0x000fe40000011404 */
[----:B------:R-:W-:Y:S02]  /*26f70*/  IMAD.IADD R9, R18, 0x1, R9 ;  /* 0x0000000112097824 */ /* 0x000fe400078e0209 */
[----:B------:R-:W-:Y:S02]  /*26f80*/  LEA.HI R5, R5, R4, RZ, 0x6 ;  /* 0x0000000405057211 */ /* 0x000fe400078f30ff */
[----:B------:R-:W-:Y:S02]  /*26f90*/  IMAD.IADD R2, R9, 0x1, R2 ;  /* 0x0000000109027824 */ /* 0x000fe400078e0202 */
[----:B------:R-:W-:Y:S01]  /*26fa0*/  SHF.R.S32.HI R19, RZ, 0x6, R5 ;  /* 0x00000006ff137819 */ /* 0x000fe20000011405 */
[----:B0-----:R-:W-:Y:S06]  /*26fb0*/  @!P3 BRA `(.L_x_1861) ;  /* 0x000000000048b947 */ /* 0x001fec0003800000 */
        /* <DEDUP_REMOVED lines=11> */
.L_x_1863:
[----:B------:R-:W-:-:S13]  /*27070*/  ISETP.NE.AND P0, PT, R3, 0x1, PT ;  /* 0x000000010300780c */ /* 0x000fda0003f05270 */
[----:B------:R-:W0:Y:S02]  /*27080*/  @P0 LDC.64 R4, c[0x0][0x9e8] ;  /* 0x00027a00ff040b82 */ /* 0x000e240000000a00 */
[----:B0-----:R-:W-:-:S05]  /*27090*/  @P0 IMAD.HI.U32 R4, R10, R4, RZ ;  /* 0x000000040a040227 */ /* 0x001fca00078e00ff */
[----:B------:R-:W-:-:S07]  /*270a0*/  @P0 SHF.R.U32.HI R10, RZ, R5, R4 ;  /* 0x00000005ff0a0219 */ /* 0x000fce0000011604 */
.L_x_1864:
[----:B------:R-:W-:Y:S05]  /*270b0*/  BSYNC B0 ;  /* 0x0000000000007941 */ /* 0x000fea0003800000 */
.L_x_1862:
[----:B------:R-:W-:-:S05]  /*270c0*/  IMAD R5, R10, R3, R3 ;  /* 0x000000030a057224 */ /* 0x000fca00078e0203 */
[----:B------:R-:W-:-:S07]  /*270d0*/  VIMNMX R2, R2, R5, PT ;  /* 0x0000000502027248 */ /* 0x000fce0003fe0100 */
.L_x_1861:
[----:B------:R-:W0:Y:S01]  /*270e0*/  @P2 LDC R4, c[0x0][0x44c] ;  /* 0x00011300ff042b82 */ /* 0x000e220000000800 */
[----:B------:R-:W-:Y:S01]  /*270f0*/  VIADD R2, R2, 0x3f ;  /* 0x0000003f02027836 */ /* 0x000fe20000000000 */
[----:B------:R-:W-:-:S06]  /*27100*/  ULDC UR4, c[0x0][0x9dc] ;  /* 0x0002770000047ab9 */ /* 0x000fcc0000000800 */
[----:B------:R-:W1:Y:S01]  /*27110*/  @P2 LDC R5, c[0x0][0x450] ;  /* 0x00011400ff052b82 */ /* 0x000e620000000800 */
[----:B0-----:R-:W-:-:S04]  /*27120*/  @P2 IMAD.HI.U32 R9, R25, R4, RZ ;  /* 0x0000000419092227 */ /* 0x001fc800078e00ff */
[----:B------:R-:W-:Y:S01]  /*27130*/  IMAD.MOV.U32 R4, RZ, RZ, R25 ;  /* 0x000000ffff047224 */ /* 0x000fe200078e0019 */
[----:B-1----:R-:W-:Y:S01]  /*27140*/  @P2 SHF.R.U32.HI R4, RZ, R5, R9 ;  /* 0x00000005ff042219 */ /* 0x002fe20000011609 */
[----:B------:R-:W-:Y:S01]  /*27150*/  IMAD.IADD R9, R11, 0x1, -R31 ;  /* 0x000000010b097824 */ /* 0x000fe200078e0a1f */
[----:B------:R-:W-:-:S03]  /*27160*/  SHF.R.S32.HI R5, RZ, 0x1f, R2 ;  /* 0x0000001fff057819 */ /* 0x000fc60000011402 */
[----:B------:R-:W-:Y:S01]  /*27170*/  IMAD.IADD R10, R9, 0x1, R4 ;  /* 0x00000001090a7824 */ /* 0x000fe200078e0204 */
[----:B------:R-:W-:-:S03]  /*27180*/  LEA.HI R5, R5, R2, RZ, 0x6 ;  /* 0x0000000205057211 */ /* 0x000fc600078f30ff */
[----:B------:R-:W-:Y:S01]  /*27190*/  VIADD R2, R10, -UR4 ;  /* 0x800000040a027c36 */ /* 0x000fe20008000000 */
[----:B------:R-:W-:-:S04]  /*271a0*/  SHF.R.S32.HI R11, RZ, 0x6, R5 ;  /* 0x00000006ff0b7819 */ /* 0x000fc80000011405 */
[----:B------:R-:W-:Y:S01]  /*271b0*/  VIMNMX R11, R19, R11, PT ;  /* 0x0000000b130b7248 */ /* 0x000fe20003fe0100 */
        /* <DEDUP_REMOVED lines=11> */
.L_x_1867:
[----:B------:R-:W-:-:S13]  /*27270*/  ISETP.NE.AND P0, PT, R3, 0x1, PT ;  /* 0x000000010300780c */ /* 0x000fda0003f05270 */
[----:B------:R-:W0:Y:S02]  /*27280*/  @P0 LDC.64 R4, c[0x0][0x9e8] ;  /* 0x00027a00ff040b82 */ /* 0x000e240000000a00 */
[----:B0-----:R-:W-:-:S05]  /*27290*/  @P0 IMAD.HI.U32 R4, R10, R4, RZ ;  /* 0x000000040a040227 */ /* 0x001fca00078e00ff */
[----:B------:R-:W-:-:S07]  /*272a0*/  @P0 SHF.R.U32.HI R10, RZ, R5, R4 ;  /* 0x00000005ff0a0219 */ /* 0x000fce0000011604 */
.L_x_1868:
[----:B------:R-:W-:Y:S05]  /*272b0*/  BSYNC B0 ;  /* 0x0000000000007941 */ /* 0x000fea0003800000 */
.L_x_1866:
[----:B------:R-:W-:-:S05]  /*272c0*/  IMAD R3, R10, R3, RZ ;  /* 0x000000030a037224 */ /* 0x000fca00078e02ff */
[----:B------:R-:W-:-:S07]  /*272d0*/  VIMNMX R2, R2, R3, !PT ;  /* 0x0000000302027248 */ /* 0x000fce0007fe0100 */
.L_x_1865:
[----:B------:R-:W-:Y:S01]  /*272e0*/  SHF.R.S32.HI R3, RZ, 0x1f, R2 ;  /* 0x0000001fff037819 */ /* 0x000fe20000011402 */
[----:B------:R-:W-:Y:S01]  /*272f0*/  BSSY B0, `(.L_x_1869) ;  /* 0x0000026000007945 */ /* 0x000fe20003800000 */
[----:B------:R-:W-:Y:S01]  /*27300*/  LOP3.LUT R10, R6, 0xff, RZ, 0xc0, !PT ;  /* 0x000000ff060a7812 */ /* 0x000fe200078ec0ff */
[----:B------:R-:W-:Y:S01]  /*27310*/  IMAD.MOV.U32 R14, RZ, RZ, RZ ;  /* 0x000000ffff0e7224 */ /* 0x000fe200078e00ff */
[----:B------:R-:W-:Y:S02]  /*27320*/  LEA.HI R3, R3, R2, RZ, 0x6 ;  /* 0x0000000203037211 */ /* 0x000fe400078f30ff */
[----:B------:R-:W-:Y:S02]  /*27330*/  SHF.R.U32.HI R6, RZ, 0x10, R6 ;  /* 0x00000010ff067819 */ /* 0x000fe40000011606 */
[----:B------:R-:W-:-:S04]  /*27340*/  SHF.R.S32.HI R3, RZ, 0x6, R3 ;  /* 0x00000006ff037819 */ /* 0x000fc80000011403 */
[----:B------:R-:W-:-:S04]  /*27350*/  VIMNMX R4, RZ, R3, !PT ;  /* 0x00000003ff047248 */ /* 0x000fc80007fe0100 */
[----:B------:R-:W-:-:S13]  /*27360*/  ISETP.GT.AND P0, PT, R11, R4, PT ;  /* 0x000000040b00720c */ /* 0x000fda0003f04270 */
[----:B------:R-:W-:Y:S05]  /*27370*/  @!P0 BRA `(.L_x_1870) ;  /* 0x0000000000748947 */ /* 0x000fea0003800000 */
[----:B------:R-:W-:Y:S01]  /*27380*/  ISETP.NE.AND P0, PT, R6, RZ, PT ;  /* 0x000000ff0600720c */ /* 0x000fe20003f05270 */
[----:B------:R-:W-:-:S03]  /*27390*/  ULDC UR4, c[0x0][0x9f0] ;  /* 0x00027c0000047ab9 */ /* 0x000fc60000000800 */
[----:B------:R-:W-:-:S04]  /*273a0*/  SEL R5, R6, UR4, P0 ;  /* 0x0000000406057c07 */ /* 0x000fc80008000000 */
[----:B------:R-:W-:Y:S02]  /*273b0*/  IABS R13, R5 ;  /* 0x00000005000d7213 */ /* 0x000fe40000000000 */
[----:B------:R-:W-:Y:S02]  /*273c0*/  IADD3 R12, R5, -0x1, R11 ;  /* 0xffffffff050c7810 */ /* 0x000fe40007ffe00b */
[----:B------:R-:W0:Y:S03]  /*273d0*/  I2F.RP R2, R13 ;  /* 0x0000000d00027306 */ /* 0x000e260000209400 */
[----:B------:R-:W-:-:S05]  /*273e0*/  IMAD.IADD R12, R12, 0x1, -R4 ;  /* 0x000000010c0c7824 */ /* 0x000fca00078e0a04 */
        /* <DEDUP_REMOVED lines=22> */
.L_x_1870:
[----:B------:R-:W-:Y:S05]  /*27550*/  BSYNC B0 ;  /* 0x0000000000007941 */ /* 0x000fea0003800000 */
.L_x_1869:
[-C--:B------:R-:W-:Y:S01]  /*27560*/  IMAD R4, R10, R14.reuse, R4 ;  /* 0x0000000e0a047224 */ /* 0x080fe200078e0204 */
[----:B------:R-:W-:Y:S04]  /*27570*/  BSSY B0, `(.L_x_1871) ;  /* 0x0000190000007945 */ /* 0x000fe80003800000 */
[C---:B------:R-:W-:Y:S01]  /*27580*/  VIADDMNMX R11, R4.reuse, R14, R11, PT ;  /* 0x0000000e040b7246 */ /* 0x040fe2000380010b */
[----:B------:R-:W-:-:S04]  /*27590*/  IMAD R4, R4, 0x40, -R8 ;  /* 0x0000004004047824 */ /* 0x000fc800078e0a08 */
[----:B------:R-:W-:Y:S01]  /*275a0*/  IMAD R8, R11, 0x40, -R8 ;  /* 0x000000400b087824 */ /* 0x000fe200078e0a08 */
[----:B------:R-:W-:-:S04]  /*275b0*/  VIMNMX R4, RZ, R4, !PT ;  /* 0x00000004ff047248 */ /* 0x000fc80007fe0100 */
[----:B------:R-:W-:-:S04]  /*275c0*/  VIMNMX R7, R8, R7, PT ;  /* 0x0000000708077248 */ /* 0x000fc80003fe0100 */
[----:B------:R-:W-:Y:S02]  /*275d0*/  ISETP.GT.AND P0, PT, R7, R4, PT ;  /* 0x000000040700720c */ /* 0x000fe40003f04270 */
[----:B------:R-:W-:-:S11]  /*275e0*/  SHF.R.U32.HI R4, RZ, 0x6, R4 ;  /* 0x00000006ff047819 */ /* 0x000fd60000011604 */
[----:B------:R-:W-:-:S05]  /*275f0*/  @P0 VIADD R2, R7, 0x3f ;  /* 0x0000003f07020836 */ /* 0x000fca0000000000 */
[----:B------:R-:W-:-:S04]  /*27600*/  @P0 SHF.R.S32.HI R3, RZ, 0x1f, R2 ;  /* 0x0000001fff030819 */ /* 0x000fc80000011402 */
[----:B------:R-:W-:Y:S01]  /*27610*/  @P0 LEA.HI R3, R3, R2, RZ, 0x6 ;  /* 0x0000000203030211 */ /* 0x000fe200078f30ff */
[----:B------:R-:W-:-:S03]  /*27620*/  IMAD.MOV.U32 R2, RZ, RZ, R4 ;  /* 0x000000ffff027224 */ /* 0x000fc600078e0004 */
[----:B------:R-:W-:Y:S02]  /*27630*/  @P0 SHF.R.S32.HI R2, RZ, 0x6, R3 ;  /* 0x00000006ff020819 */ /* 0x000fe40000011403 */
        /* <DEDUP_REMOVED lines=10> */
.L_x_2076:
[----:B-1----:R-:W-:Y:S02]  /*276e0*/  ISETP.NE.AND P0, PT, R14, RZ, PT ;  /* 0x000000ff0e00720c */ /* 0x002fe40003f05270 */
[----:B------:R-:W-:-:S11]  /*276f0*/  PLOP3.LUT P6, PT, PT, PT, PT, 0x8, 0x0 ;  /* 0x000000000000781c */ /* 0x000fd60003fce170 */
[----:B------:R-:W-:Y:S05]  /*27700*/  @P0 BRA `(.L_x_1874) ;  /* 0x00000000000c0947 */ /* 0x000fea0003800000 */
[----:B------:R-:W-:-:S03]  /*27710*/  UMOV UR4, 0xffffffff ;  /* 0xffffffff00047882 */ /* 0x000fc60000000000 */
[----:B------:R-:W-:Y:S05]  /*27720*/  BRA.DIV UR4, `(.L_x_1875) ;  /* 0x0000008204507947 */ /* 0x000fea000b800000 */
[----:B------:R-:W-:-:S13]  /*27730*/  ELECT P6, URZ, PT ;  /* 0x00000000003f782f */ /* 0x000fda00038c0000 */
.L_x_1874:
        /* <DEDUP_REMOVED lines=9> */
.L_x_2079:
[----:B------:R-:W-:Y:S05]  /*277d0*/  BSYNC B1 ;  /* 0x0000000000017941 */ /* 0x000fea0003800000 */
.L_x_1876:
        /* <DEDUP_REMOVED lines=10> */
.L_x_2080:
[----:B------:R-:W-:Y:S05]  /*27880*/  BSYNC B2 ;  /* 0x0000000000027941 */ /* 0x000fea0003800000 */
.L_x_1880:
[----:B------:R-:W-:Y:S04]  /*27890*/  BSSY B2, `(.L_x_1882) ;  /* 0x0000009000027945 */ /* 0x000fe80003800000 */
[----:B------:R-:W-:Y:S05]  /*278a0*/  @P1 BRA `(.L_x_1883) ;  /* 0x00000000001c1947 */ /* 0x000fea0003800000 */
[----:B------:R-:W2:Y:S01]  /*278b0*/  S2R R7, SR_TID.X ;  /* 0x0000000000077919 */ /* 0x000ea20000002100 */
[----:B------:R-:W-:-:S04]  /*278c0*/  IMAD.MOV.U32 R3, RZ, RZ, 0x8000 ;  /* 0x00008000ff037424 */ /* 0x000fc800078e00ff */
[----:B------:R3:W-:Y:S01]  /*278d0*/  SYNCS.ARRIVE.TRANS64 RZ, [R12+URZ+0x30890], R3 ;  /* 0x030890030cff79a7 */ /* 0x0007e2000800003f */
[----:B--2---:R-:W-:-:S04]  /*278e0*/  LOP3.LUT R7, R7, 0x1f, RZ, 0xc0, !PT ;  /* 0x0000001f07077812 */ /* 0x004fc800078ec0ff */
[----:B------:R-:W-:-:S13]  /*278f0*/  ISETP.NE.AND P0, PT, R7, RZ, PT ;  /* 0x000000ff0700720c */ /* 0x000fda0003f05270 */
[----:B---3--:R-:W-:Y:S05]  /*27900*/  @!P0 BRA `(.L_x_1883) ;  /* 0x0000000000048947 */ /* 0x008fea0003800000 */
[----:B------:R-:W-:Y:S01]  /*27910*/  BPT.TRAP 0x1 ;  /* 0x000000040000795c */ /* 0x000fe20000300000 */
.L_x_1883:
[----:B------:R-:W-:Y:S05]  /*27920*/  BSYNC B2 ;  /* 0x0000000000027941 */ /* 0x000fea0003800000 */
.L_x_1882:
[----:B------:R-:W-:Y:S01]  /*27930*/  IMAD.MOV.U32 R15, RZ, RZ, RZ ;  /* 0x000000ffff0f7224 */ /* 0x000fe200078e00ff */
[----:B------:R-:W-:Y:S01]  /*27940*/  UIADD3 UR4, UP0, UR36, 0x570, URZ ;  /* 0x0000057024047890 */ /* 0x000fe2000ff1e03f */
[----:B0-----:R-:W-:Y:S01]  /*27950*/  IMAD R8, R2, 0x40, R0 ;  /* 0x0000004002087824 */ /* 0x001fe200078e0200 */
[----:B------:R-:W-:Y:S01]  /*27960*/  PLOP3.LUT P0, PT, PT, PT, PT, 0x80, 0x0 ;  /* 0x000000000000781c */ /* 0x000fe20003f0f070 */
[----:B------:R-:W-:Y:S01]  /*27970*/  IMAD R7, R28, 0x8000, R17 ;  /* 0x000080001c077824 */ /* 0x000fe200078e0211 */
[----:B------:R-:W-:Y:S01]  /*27980*/  R2UR UR10, R15 ;  /* 0x000000000f0a72ca */ /* 0x000fe200000e0000 */
[----:B------:R-:W-:Y:S01]  /*27990*/  VIADD R8, R8, 0xffffffc0 ;  /* 0xffffffc008087836 */ /* 0x000fe20000000000 */
[----:B------:R-:W-:Y:S01]  /*279a0*/  UIADD3.X UR5, URZ, UR37, URZ, UP0, !UPT ;  /* 0x000000253f057290 */ /* 0x000fe200087fe43f */
[----:B------:R-:W-:Y:S01]  /*279b0*/  IMAD.SHL.U32 R14, R28, 0x4000, RZ ;  /* 0x000040001c0e7824 */ /* 0x000fe200078e00ff */
[----:B------:R-:W-:Y:S01]  /*279c0*/  UMOV UR6, 0x0 ;  /* 0x0000000000067882 */ /* 0x000fe20000000000 */
[----:B------:R-:W-:Y:S01]  /*279d0*/  VIADD R3, R12, 0x30890 ;  /* 0x000308900c037836 */ /* 0x000fe20000000000 */
[----:B------:R-:W-:Y:S01]  /*279e0*/  UMOV UR7, 0x12f00000 ;  /* 0x12f0000000077882 */ /* 0x000fe20000000000 */
[----:B------:R-:W-:-:S08]  /*279f0*/  VIADD R13, R7, 0x20400 ;  /* 0x00020400070d7836 */ /* 0x000fd00000000000 */
.L_x_1884:
        /* <DEDUP_REMOVED lines=16> */
.L_x_1885:
        /* <DEDUP_REMOVED lines=16> */
.L_x_1886:
        /* <DEDUP_REMOVED lines=16> */
.L_x_1887:
        /* <DEDUP_REMOVED lines=13> */
.L_x_2081:
[----:B------:R-:W-:Y:S05]  /*27dd0*/  BSYNC B2 ;  /* 0x0000000000027941 */ /* 0x000fea0003800000 */
.L_x_1888:
        /* <DEDUP_REMOVED lines=11> */
.L_x_1891:
[----:B------:R-:W-:Y:S05]  /*27e90*/  BSYNC B2 ;  /* 0x0000000000027941 */ /* 0x000fea0003800000 */
.L_x_1890:
[----:B------:R-:W-:Y:S01]  /*27ea0*/  R2UR UR10, R15 ;  /* 0x000000000f0a72ca */ /* 0x000fe200000e0000 */
[----:B------:R-:W-:Y:S01]  /*27eb0*/  IMAD R14, R14, 0x2, R17 ;  /* 0x000000020e0e7824 */ /* 0x000fe200078e0211 */
[----:B------:R-:W-:Y:S01]  /*27ec0*/  R2UR UR6, R20 ;  /* 0x00000000140672ca */ /* 0x000fe200000e0000 */
[----:B------:R-:W-:Y:S01]  /*27ed0*/  UIADD3 UR4, UP0, UR36, 0x670, URZ ;  /* 0x0000067024047890 */ /* 0x000fe2000ff1e03f */
[----:B------:R-:W-:Y:S01]  /*27ee0*/  R2UR UR7, R21 ;  /* 0x00000000150772ca */ /* 0x000fe200000e0000 */
[----:B01----:R-:W-:Y:S01]  /*27ef0*/  VIADD R12, R12, 0x308b0 ;  /* 0x000308b00c0c7836 */ /* 0x003fe20000000000 */
[----:B------:R-:W-:Y:S01]  /*27f00*/  PLOP3.LUT P0, PT, PT, PT, PT, 0x80, 0x0 ;  /* 0x000000000000781c */ /* 0x000fe20003f0f070 */
[----:B------:R-:W-:Y:S01]  /*27f10*/  VIADD R3, R14, 0x400 ;  /* 0x000004000e037836 */ /* 0x000fe20000000000 */
[----:B------:R-:W-:-:S12]  /*27f20*/  UIADD3.X UR5, URZ, UR37, URZ, UP0, !UPT ;  /* 0x000000253f057290 */ /* 0x000fd800087fe43f */
.L_x_1892:
        /* <DEDUP_REMOVED lines=15> */
.L_x_1893:
        /* <DEDUP_REMOVED lines=15> */
.L_x_1894:
        /* <DEDUP_REMOVED lines=15> */
.L_x_1895:
        /* <DEDUP_REMOVED lines=10> */
.L_x_1879:
[----:B------:R-:W-:Y:S05]  /*282a0*/  BSYNC B1 ;  /* 0x0000000000017941 */ /* 0x000fea0003800000 */
.L_x_1878:
[----:B0-----:R-:W-:Y:S01]  /*282b0*/  VIADD R8, R2, 0xfffffffe ;  /* 0xfffffffe02087836 */ /* 0x001fe20000000000 */
        /* <DEDUP_REMOVED lines=8> */
.L_x_1914:
[----:B------:R-:W-:Y:S05]  /*28340*/  YIELD ;  /* 0x0000000000007946 */ /* 0x000fea0003800000 */
[----:B------:R-:W-:Y:S04]  /*28350*/  BSSY B1, `(.L_x_1896) ;  /* 0x00000a9000017945 */ /* 0x000fe80003800000 */
[----:B------:R-:W-:Y:S05]  /*28360*/  @!P6 BRA `(.L_x_1897) ;  /* 0x00000008009ce947 */ /* 0x000fea0003800000 */
[----:B------:R-:W-:Y:S01]  /*28370*/  IMAD R7, R28, 0x8, R17 ;  /* 0x000000081c077824 */ /* 0x000fe200078e0211 */
[----:B------:R-:W-:Y:S01]  /*28380*/  SHF.L.U32 R3, R30, 0x1f, RZ ;  /* 0x0000001f1e037819 */ /* 0x000fe200000006ff */
[----:B------:R-:W0:Y:S01]  /*28390*/  S2R R2, SR_TID.X ;  /* 0x0000000000027919 */ /* 0x000e220000002100 */
[----:B------:R-:W-:Y:S02]  /*283a0*/  BSSY B2, `(.L_x_1898) ;  /* 0x0000005000027945 */ /* 0x000fe40003800000 */
[----:B------:R-:W1:Y:S01]  /*283b0*/  SYNCS.PHASECHK.TRANS64.TRYWAIT P1, [R7+URZ+0x308a0], R3 ;  /* 0x0308a003070075a7 */ /* 0x000e62000802017f */
[----:B0-----:R-:W-:-:S04]  /*283c0*/  LOP3.LUT R2, R2, 0x7f, RZ, 0xc0, !PT ;  /* 0x0000007f02027812 */ /* 0x001fc800078ec0ff */
[----:B------:R-:W-:Y:S01]  /*283d0*/  ISETP.NE.AND P2, PT, R2, RZ, PT ;  /* 0x000000ff0200720c */ /* 0x000fe20003f45270 */
[----:B-1----:R-:W-:-:S12]  /*283e0*/  @!P1 BRA `(.L_x_1899) ;  /* 0x00000074007c9947 */ /* 0x002fd80003800000 */
.L_x_2082:
[----:B------:R-:W-:Y:S05]  /*283f0*/  BSYNC B2 ;  /* 0x0000000000027941 */ /* 0x000fea0003800000 */
.L_x_1898:
[----:B------:R-:W-:Y:S04]  /*28400*/  BSSY B2, `(.L_x_1900) ;  /* 0x0000009000027945 */ /* 0x000fe80003800000 */
[----:B------:R-:W-:Y:S05]  /*28410*/  @P2 BRA `(.L_x_1901) ;  /* 0x00000000001c2947 */ /* 0x000fea0003800000 */
[----:B------:R-:W1:Y:S01]  /*28420*/  S2R R11, SR_TID.X ;  /* 0x00000000000b7919 */ /* 0x000e620000002100 */
[----:B------:R-:W-:-:S04]  /*28430*/  IMAD.MOV.U32 R2, RZ, RZ, 0x8000 ;  /* 0x00008000ff027424 */ /* 0x000fc800078e00ff */
[----:B------:R2:W-:Y:S01]  /*28440*/  SYNCS.ARRIVE.TRANS64 RZ, [R7+URZ+0x30890], R2 ;  /* 0x0308900207ff79a7 */ /* 0x0005e2000800003f */
[----:B-1----:R-:W-:-:S04]  /*28450*/  LOP3.LUT R11, R11, 0x1f, RZ, 0xc0, !PT ;  /* 0x0000001f0b0b7812 */ /* 0x002fc800078ec0ff */
[----:B------:R-:W-:-:S13]  /*28460*/  ISETP.NE.AND P1, PT, R11, RZ, PT ;  /* 0x000000ff0b00720c */ /* 0x000fda0003f25270 */
[----:B--2---:R-:W-:Y:S05]  /*28470*/  @!P1 BRA `(.L_x_1901) ;  /* 0x0000000000049947 */ /* 0x004fea0003800000 */
[----:B------:R-:W-:Y:S01]  /*28480*/  BPT.TRAP 0x1 ;  /* 0x000000040000795c */ /* 0x000fe20000300000 */
.L_x_1901:
[----:B------:R-:W-:Y:S05]  /*28490*/  BSYNC B2 ;  /* 0x0000000000027941 */ /* 0x000fea0003800000 */
.L_x_1900:
[----:B------:R-:W-:Y:S01]  /*284a0*/  IMAD.MOV.U32 R14, RZ, RZ, RZ ;  /* 0x000000ffff0e7224 */ /* 0x000fe200078e00ff */
[----:B------:R-:W-:Y:S01]  /*284b0*/  UIADD3 UR4, UP0, UR36, 0x570, URZ ;  /* 0x0000057024047890 */ /* 0x000fe2000ff1e03f */
[----:B------:R-:W-:Y:S01]  /*284c0*/  IMAD R11, R28, 0x8000, R17 ;  /* 0x000080001c0b7824 */ /* 0x000fe200078e0211 */
[----:B------:R-:W-:Y:S01]  /*284d0*/  PLOP3.LUT P1, PT, PT, PT, PT, 0x80, 0x0 ;  /* 0x000000000000781c */ /* 0x000fe20003f2f070 */
[----:B------:R-:W-:Y:S01]  /*284e0*/  IMAD R12, R8, 0x40, R0 ;  /* 0x00000040080c7824 */ /* 0x000fe200078e0200 */
[----:B------:R-:W-:Y:S01]  /*284f0*/  R2UR UR10, R14 ;  /* 0x000000000e0a72ca */ /* 0x000fe200000e0000 */
[----:B------:R-:W-:Y:S01]  /*28500*/  VIADD R2, R7, 0x30890 ;  /* 0x0003089007027836 */ /* 0x000fe20000000000 */
[----:B------:R-:W-:Y:S01]  /*28510*/  UIADD3.X UR5, URZ, UR37, URZ, UP0, !UPT ;  /* 0x000000253f057290 */ /* 0x000fe200087fe43f */
[----:B------:R-:W-:Y:S01]  /*28520*/  VIADD R13, R11, 0x20400 ;  /* 0x000204000b0d7836 */ /* 0x000fe20000000000 */
[----:B------:R-:W-:Y:S01]  /*28530*/  UMOV UR6, 0x0 ;  /* 0x0000000000067882 */ /* 0x000fe20000000000 */
[----:B------:R-:W-:-:S10]  /*28540*/  UMOV UR7, 0x12f00000 ;  /* 0x12f0000000077882 */ /* 0x000fd40000000000 */
.L_x_1902:
        /* <DEDUP_REMOVED lines=10> */
[----:B------:R-:W-:Y:S01]  /*285f0*/  IMAD.MOV.U32 R21, RZ, RZ, 0x40 ;  /* 0x00000040ff157424 */ /* 0x000fe200078e00ff */
[----:B------:R-:W-:Y:S01]  /*28600*/  PLOP3.LUT P1, PT, PT, PT, PT, 0x80, 0x0 ;  /* 0x000000000000781c */ /* 0x000fe20003f2f070 */
[----:B------:R-:W-:Y:S01]  /*28610*/  VIADD R13, R11, 0x22400 ;  /* 0x000224000b0d7836 */ /* 0x000fe20000000000 */
[----:B------:R-:W-:Y:S01]  /*28620*/  UMOV UR6, 0x0 ;  /* 0x0000000000067882 */ /* 0x000fe20000000000 */
[----:B------:R-:W-:Y:S01]  /*28630*/  UMOV UR7, 0x12f00000 ;  /* 0x12f0000000077882 */ /* 0x000fe20000000000 */
[----:B------:R-:W-:-:S15]  /*28640*/  R2UR UR10, R21 ;  /* 0x00000000150a72ca */ /* 0x000fde00000e0000 */
.L_x_1903:
        /* <DEDUP_REMOVED lines=16> */
.L_x_1904:
        /* <DEDUP_REMOVED lines=16> */
.L_x_1905:
        /* <DEDUP_REMOVED lines=10> */
[----:B------:R-:W1:Y:S01]  /*288f0*/  SYNCS.PHASECHK.TRANS64.TRYWAIT P1, [R7+URZ+0x308c0], R3 ;  /* 0x0308c003070075a7 */ /* 0x000e62000802017f */
[----:B------:R-:W-:Y:S04]  /*28900*/  BSSY B2, `(.L_x_1906) ;  /* 0x0000002000027945 */ /* 0x000fe80003800000 */
[----:B-1----:R-:W-:Y:S05]  /*28910*/  @!P1 BRA `(.L_x_1907) ;  /* 0x0000007000449947 */ /* 0x002fea0003800000 */
.L_x_2083:
[----:B------:R-:W-:Y:S05]  /*28920*/  BSYNC B2 ;  /* 0x0000000000027941 */ /* 0x000fea0003800000 */
.L_x_1906:
[----:B------:R-:W-:Y:S01]  /*28930*/  BSSY B2, `(.L_x_1908) ;  /* 0x000000b000027945 */ /* 0x000fe20003800000 */
[----:B------:R-:W-:Y:S02]  /*28940*/  IMAD.MOV.U32 R2, RZ, RZ, 0x0 ;  /* 0x00000000ff027424 */ /* 0x000fe400078e00ff */
[----:B01----:R-:W-:Y:S01]  /*28950*/  IMAD.MOV.U32 R3, RZ, RZ, 0x12f00000 ;  /* 0x12f00000ff037424 */ /* 0x003fe200078e00ff */
[----:B------:R-:W-:Y:S06]  /*28960*/  @P2 BRA `(.L_x_1909) ;  /* 0x00000000001c2947 */ /* 0x000fec0003800000 */
[----:B------:R-:W0:Y:S01]  /*28970*/  S2R R23, SR_TID.X ;  /* 0x0000000000177919 */ /* 0x000e220000002100 */
[----:B------:R-:W-:-:S04]  /*28980*/  IMAD.MOV.U32 R13, RZ, RZ, 0x8000 ;  /* 0x00008000ff0d7424 */ /* 0x000fc800078e00ff */
[----:B------:R1:W-:Y:S01]  /*28990*/  SYNCS.ARRIVE.TRANS64 RZ, [R7+URZ+0x308b0], R13 ;  /* 0x0308b00d07ff79a7 */ /* 0x0003e2000800003f */
[----:B0-----:R-:W-:-:S04]  /*289a0*/  LOP3.LUT R23, R23, 0x1f, RZ, 0xc0, !PT ;  /* 0x0000001f17177812 */ /* 0x001fc800078ec0ff */
[----:B------:R-:W-:-:S13]  /*289b0*/  ISETP.NE.AND P1, PT, R23, RZ, PT ;  /* 0x000000ff1700720c */ /* 0x000fda0003f25270 */
[----:B-1----:R-:W-:Y:S05]  /*289c0*/  @!P1 BRA `(.L_x_1909) ;  /* 0x0000000000049947 */ /* 0x002fea0003800000 */
[----:B------:R-:W-:Y:S01]  /*289d0*/  BPT.TRAP 0x1 ;  /* 0x000000040000795c */ /* 0x000fe20000300000 */
.L_x_1909:
[----:B------:R-:W-:Y:S05]  /*289e0*/  BSYNC B2 ;  /* 0x0000000000027941 */ /* 0x000fea0003800000 */
.L_x_1908:
[----:B------:R-:W-:Y:S01]  /*289f0*/  R2UR UR10, R14 ;  /* 0x000000000e0a72ca */ /* 0x000fe200000e0000 */
[----:B------:R-:W-:Y:S01]  /*28a00*/  UIADD3 UR4, UP0, UR36, 0x670, URZ ;  /* 0x0000067024047890 */ /* 0x000fe2000ff1e03f */
[----:B------:R-:W-:Y:S01]  /*28a10*/  R2UR UR6, R2 ;  /* 0x00000000020672ca */ /* 0x000fe200000e0000 */
[----:B------:R-:W-:Y:S01]  /*28a20*/  VIADD R7, R7, 0x308b0 ;  /* 0x000308b007077836 */ /* 0x000fe20000000000 */
[----:B------:R-:W-:Y:S01]  /*28a30*/  R2UR UR7, R3 ;  /* 0x00000000030772ca */ /* 0x000fe200000e0000 */
[----:B------:R-:W-:Y:S01]  /*28a40*/  VIADD R13, R11, 0x400 ;  /* 0x000004000b0d7836 */ /* 0x000fe20000000000 */
[----:B------:R-:W-:Y:S01]  /*28a50*/  PLOP3.LUT P1, PT, PT, PT, PT, 0x80, 0x0 ;  /* 0x000000000000781c */ /* 0x000fe20003f2f070 */
[----:B------:R-:W-:-:S12]  /*28a60*/  UIADD3.X UR5, URZ, UR37, URZ, UP0, !UPT ;  /* 0x000000253f057290 */ /* 0x000fd800087fe43f */
.L_x_1910:
        /* <DEDUP_REMOVED lines=15> */
.L_x_1911:
        /* <DEDUP_REMOVED lines=15> */
.L_x_1912:
        /* <DEDUP_REMOVED lines=15> */
.L_x_1913:
        /* <DEDUP_REMOVED lines=10> */
.L_x_1897:
[----:B------:R-:W-:Y:S05]  /*28de0*/  BSYNC B1 ;  /* 0x0000000000017941 */ /* 0x000fea0003800000 */
.L_x_1896:
        /* <DEDUP_REMOVED lines=8> */
.L_x_1872:
[----:B------:R-:W-:Y:S05]  /*28e70*/  BSYNC B0 ;  /* 0x0000000000007941 */ /* 0x000fea0003800000 */
.L_x_1871:
[----:B------:R-:W0:Y:S01]  /*28e80*/  LDC R0, c[0x0][0x448] ;  /* 0x00011200ff007b82 */ /* 0x000e220000000800 */
[----:B------:R-:W-:Y:S01]  /*28e90*/  VIADD R7, R25, 0x7f ;  /* 0x0000007f19077836 */ /* 0x000fe20000000000 */
[----:B------:R-:W-:Y:S06]  /*28ea0*/  @!P0 WARPSYNC.ALL ;  /* 0x0000000000008948 */ /* 0x000fec0003800000 */
[----:B------:R-:W-:Y:S01]  /*28eb0*/  @!P0 BAR.SYNC.DEFER_BLOCKING 0xc, 0x180 ;  /* 0x0306000000008b1d */ /* 0x000fe20000010000 */
[----:B0-----:R-:W-:-:S13]  /*28ec0*/  ISETP.NE.AND P1, PT, R0, 0x1, PT ;  /* 0x000000010000780c */ /* 0x001fda0003f25270 */
[----:B------:R-:W0:Y:S08]  /*28ed0*/  @P1 LDC R0, c[0x0][0x44c] ;  /* 0x00011300ff001b82 */ /* 0x000e300000000800 */
[----:B------:R-:W1:Y:S01]  /*28ee0*/  @P1 LDC R3, c[0x0][0x450] ;  /* 0x00011400ff031b82 */ /* 0x000e620000000800 */
[----:B0-----:R-:W-:-:S05]  /*28ef0*/  @P1 IMAD.HI.U32 R0, R7, R0, RZ ;  /* 0x0000000007001227 */ /* 0x001fca00078e00ff */
[----:B-1----:R-:W-:Y:S02]  /*28f00*/  @P1 SHF.R.U32.HI R7, RZ, R3, R0 ;  /* 0x00000003ff071219 */ /* 0x002fe40000011600 */
[----:B------:R-:W0:Y:S03]  /*28f10*/  LDC.64 R2, c[0x0][0x9e0] ;  /* 0x00027800ff027b82 */ /* 0x000e260000000a00 */
[----:B------:R-:W-:Y:S01]  /*28f20*/  IMAD.IADD R7, R18, 0x1, R7 ;  /* 0x0000000112077824 */ /* 0x000fe200078e0207 */
[----:B0-----:R-:W-:-:S03]  /*28f30*/  ISETP.GE.AND P2, PT, R3, 0x1, PT ;  /* 0x000000010300780c */ /* 0x001fc60003f46270 */
[----:B------:R-:W-:-:S10]  /*28f40*/  IMAD.IADD R2, R7, 0x1, R2 ;  /* 0x0000000107027824 */ /* 0x000fd400078e0202 */
[----:B------:R-:W-:Y:S05]  /*28f50*/  @!P2 BRA `(.L_x_1915) ;  /* 0x000000000048a947 */ /* 0x000fea0003800000 */
        /* <DEDUP_REMOVED lines=11> */
.L_x_1917:
[----:B------:R-:W-:-:S13]  /*29010*/  ISETP.NE.AND P0, PT, R3, 0x1, PT ;  /* 0x000000010300780c */ /* 0x000fda0003f05270 */
[----:B------:R-:W0:Y:S02]  /*29020*/  @P0 LDC.64 R4, c[0x0][0x9e8] ;  /* 0x00027a00ff040b82 */ /* 0x000e240000000a00 */
[----:B0-----:R-:W-:-:S05]  /*29030*/  @P0 IMAD.HI.U32 R4, R0, R4, RZ ;  /* 0x0000000400040227 */ /* 0x001fca00078e00ff */
[----:B------:R-:W-:-:S07]  /*29040*/  @P0 SHF.R.U32.HI R0, RZ, R5, R4 ;  /* 0x00000005ff000219 */ /* 0x000fce0000011604 */
.L_x_1918:
[----:B------:R-:W-:Y:S05]  /*29050*/  BSYNC B0 ;  /* 0x0000000000007941 */ /* 0x000fea0003800000 */
.L_x_1916:
[----:B------:R-:W-:-:S05]  /*29060*/  IMAD R5, R0, R3, R3 ;  /* 0x0000000300057224 */ /* 0x000fca00078e0203 */
[----:B------:R-:W-:-:S07]  /*29070*/  VIMNMX R2, R2, R5, PT ;  /* 0x0000000502027248 */ /* 0x000fce0003fe0100 */
.L_x_1915:
[----:B------:R-:W0:Y:S01]  /*29080*/  @P1 LDC R4, c[0x0][0x44c] ;  /* 0x00011300ff041b82 */ /* 0x000e220000000800 */
[----:B------:R-:W-:Y:S01]  /*29090*/  VIADD R2, R2, 0x3f ;  /* 0x0000003f02027836 */ /* 0x000fe20000000000 */
[----:B------:R-:W-:-:S04]  /*290a0*/  ULDC UR4, c[0x0][0x9dc] ;  /* 0x0002770000047ab9 */ /* 0x000fc80000000800 */
[----:B------:R-:W-:Y:S02]  /*290b0*/  SHF.R.S32.HI R5, RZ, 0x1f, R2 ;  /* 0x0000001fff057819 */ /* 0x000fe40000011402 */
[----:B------:R-:W1:Y:S02]  /*290c0*/  @P1 LDC R0, c[0x0][0x450] ;  /* 0x00011400ff001b82 */ /* 0x000e640000000800 */
[----:B------:R-:W-:Y:S01]  /*290d0*/  LEA.HI R5, R5, R2, RZ, 0x6 ;  /* 0x0000000205057211 */ /* 0x000fe200078f30ff */
[----:B------:R-:W-:Y:S02]  /*290e0*/  IMAD.MOV.U32 R2, RZ, RZ, R25 ;  /* 0x000000ffff027224 */ /* 0x000fe400078e0019 */
        /* <DEDUP_REMOVED lines=17> */
.L_x_1921:
[----:B------:R-:W-:-:S13]  /*29200*/  ISETP.NE.AND P0, PT, R3, 0x1, PT ;  /* 0x000000010300780c */ /* 0x000fda0003f05270 */
[----:B------:R-:W0:Y:S02]  /*29210*/  @P0 LDC.64 R4, c[0x0][0x9e8] ;  /* 0x00027a00ff040b82 */ /* 0x000e240000000a00 */
[----:B0-----:R-:W-:-:S05]  /*29220*/  @P0 IMAD.HI.U32 R4, R2, R4, RZ ;  /* 0x0000000402040227 */ /* 0x001fca00078e00ff */
[----:B------:R-:W-:-:S07]  /*29230*/  @P0 SHF.R.U32.HI R2, RZ, R5, R4 ;  /* 0x00000005ff020219 */ /* 0x000fce0000011604 */
.L_x_1922:
[----:B------:R-:W-:Y:S05]  /*29240*/  BSYNC B0 ;  /* 0x0000000000007941 */ /* 0x000fea0003800000 */
.L_x_1920:
[----:B------:R-:W-:-:S05]  /*29250*/  IMAD R3, R2, R3, RZ ;  /* 0x0000000302037224 */ /* 0x000fca00078e02ff */
[----:B------:R-:W-:-:S07]  /*29260*/  VIMNMX R0, R0, R3, !PT ;  /* 0x0000000300007248 */ /* 0x000fce0007fe0100 */
.L_x_1919:
[----:B------:R-:W-:Y:S01]  /*29270*/  ISETP.NE.AND P1, PT, R6, RZ, PT ;  /* 0x000000ff0600720c */ /* 0x000fe20003f25270 */
[----:B------:R-:W-:Y:S01]  /*29280*/  BSSY B0, `(.L_x_1923) ;  /* 0x0000024000007945 */ /* 0x000fe20003800000 */
[----:B------:R-:W-:-:S04]  /*29290*/  SHF.R.S32.HI R3, RZ, 0x1f, R0 ;  /* 0x0000001fff037819 */ /* 0x000fc80000011400 */
[----:B------:R-:W-:-:S04]  /*292a0*/  LEA.HI R3, R3, R0, RZ, 0x6 ;  /* 0x0000000003037211 */ /* 0x000fc800078f30ff */
[----:B------:R-:W-:Y:S01]  /*292b0*/  SHF.R.S32.HI R0, RZ, 0x6, R3 ;  /* 0x00000006ff007819 */ /* 0x000fe20000011403 */
[----:B------:R-:W-:Y:S02]  /*292c0*/  IMAD.MOV.U32 R3, RZ, RZ, RZ ;  /* 0x000000ffff037224 */ /* 0x000fe400078e00ff */
[----:B------:R-:W0:Y:S01]  /*292d0*/  @!P1 LDC R6, c[0x0][0x9f0] ;  /* 0x00027c00ff069b82 */ /* 0x000e220000000800 */
[----:B------:R-:W-:-:S04]  /*292e0*/  VIMNMX R0, RZ, R0, !PT ;  /* 0x00000000ff007248 */ /* 0x000fc80007fe0100 */
[----:B------:R-:W-:-:S13]  /*292f0*/  ISETP.GT.AND P0, PT, R19, R0, PT ;  /* 0x000000001300720c */ /* 0x000fda0003f04270 */
[----:B------:R-:W-:Y:S05]  /*29300*/  @!P0 BRA `(.L_x_1924) ;  /* 0x00000000006c8947 */ /* 0x000fea0003800000 */
[-C--:B0-----:R-:W-:Y:S01]  /*29310*/  IABS R4, R6.reuse ;  /* 0x0000000600047213 */ /* 0x081fe20000000000 */
[----:B------:R-:W-:Y:S01]  /*29320*/  IMAD.MOV.U32 R2, RZ, RZ, RZ ;  /* 0x000000ffff027224 */ /* 0x000fe200078e00ff */
[----:B------:R-:W-:Y:S02]  /*29330*/  IABS R8, R6 ;  /* 0x0000000600087213 */ /* 0x000fe40000000000 */
[----:B------:R-:W0:Y:S08]  /*29340*/  I2F.RP R5, R4 ;  /* 0x0000000400057306 */ /* 0x000e300000209400 */
[----:B0-----:R-:W0:Y:S02]  /*29350*/  MUFU.RCP R5, R5 ;  /* 0x0000000500057308 */ /* 0x001e240000001000 */
[----:B0-----:R-:W-:-:S06]  /*29360*/  VIADD R7, R5, 0xffffffe ;  /* 0x0ffffffe05077836 */ /* 0x001fcc0000000000 */
[----:B------:R0:W1:Y:S02]  /*29370*/  F2I.FTZ.U32.TRUNC.NTZ R3, R7 ;  /* 0x0000000700037305 */ /* 0x000064000021f000 */
[----:B0-----:R-:W-:Y:S02]  /*29380*/  IMAD.MOV R7, RZ, RZ, -R8 ;  /* 0x000000ffff077224 */ /* 0x001fe400078e0a08 */
[----:B-1----:R-:W-:-:S04]  /*29390*/  IMAD.MOV R9, RZ, RZ, -R3 ;  /* 0x000000ffff097224 */ /* 0x002fc800078e0a03 */
[----:B------:R-:W-:-:S04]  /*293a0*/  IMAD R9, R9, R4, RZ ;  /* 0x0000000409097224 */ /* 0x000fc800078e02ff */
[----:B------:R-:W-:Y:S01]  /*293b0*/  IMAD.HI.U32 R2, R3, R9, R2 ;  /* 0x0000000903027227 */ /* 0x000fe200078e0002 */
[----:B------:R-:W-:-:S05]  /*293c0*/  IADD3 R3, R6, -0x1, R19 ;  /* 0xffffffff06037810 */ /* 0x000fca0007ffe013 */
[----:B------:R-:W-:-:S05]  /*293d0*/  IMAD.IADD R3, R3, 0x1, -R0 ;  /* 0x0000000103037824 */ /* 0x000fca00078e0a00 */
        /* <DEDUP_REMOVED lines=14> */
.L_x_1924:
[----:B------:R-:W-:Y:S05]  /*294c0*/  BSYNC B0 ;  /* 0x0000000000007941 */ /* 0x000fea0003800000 */
.L_x_1923:
[-C--:B------:R-:W-:Y:S01]  /*294d0*/  IMAD R0, R10, R3.reuse, R0 ;  /* 0x000000030a007224 */ /* 0x080fe200078e0200 */
        /* <DEDUP_REMOVED lines=13> */
[----:B------:R-:W1:Y:S02]  /*295b0*/  FLO.U32 R0, UR4 ;  /* 0x0000000400007d00 */ /* 0x000e6400080e0000 */
        /* <DEDUP_REMOVED lines=9> */
.L_x_1926:
        /* <DEDUP_REMOVED lines=20> */
.L_x_1929:
[----:B------:R-:W-:Y:S05]  /*29790*/  BSYNC B6 ;  /* 0x0000000000067941 */ /* 0x000fea0003800000 */
.L_x_1928:
        /* <DEDUP_REMOVED lines=11> */
[----:B0-----:R-:W-:Y:S02]  /*29850*/  IMAD.U32 R6, RZ, RZ, UR8 ;  /* 0x00000008ff067e24 */ /* 0x001fe4000f8e00ff */
[----:B------:R-:W-:-:S02]  /*29860*/  IMAD.U32 R7, RZ, RZ, UR9 ;  /* 0x00000009ff077e24 */ /* 0x000fc4000f8e00ff */
[----:B------:R-:W-:Y:S02]  /*29870*/  IMAD.U32 R10, RZ, RZ, UR4 ;  /* 0x00000004ff0a7e24 */ /* 0x000fe4000f8e00ff */
[----:B------:R-:W-:Y:S02]  /*29880*/  IMAD.U32 R11, RZ, RZ, UR5 ;  /* 0x00000005ff0b7e24 */ /* 0x000fe4000f8e00ff */
[----:B------:R-:W-:Y:S02]  /*29890*/  IMAD.MOV.U32 R8, RZ, RZ, 0x70 ;  /* 0x00000070ff087424 */ /* 0x000fe400078e00ff */
[----:B------:R-:W-:Y:S02]  /*298a0*/  IMAD.MOV.U32 R12, RZ, RZ, 0x1 ;  /* 0x00000001ff0c7424 */ /* 0x000fe400078e00ff */
[----:B-1----:R-:W-:-:S07]  /*298b0*/  IMAD.MOV.U32 R13, RZ, RZ, RZ ;  /* 0x000000ffff0d7224 */ /* 0x002fce00078e00ff */
[----:B------:R-:W-:-:S07]  /*298c0*/  LEPC R20, `(.L_x_1932) ;  /* 0x000000001014794e */ /* 0x000fce0000000000 */
[----:B--2---:R-:W-:Y:S05]  /*298d0*/  CALL.ABS.NOINC R2 ;  /* 0x0000000002007343 */ /* 0x004fea0003c00000 */
.L_x_1932:
        /* <DEDUP_REMOVED lines=15> */
.L_x_1931:
[----:B------:R-:W-:Y:S05]  /*299d0*/  BSYNC B6 ;  /* 0x0000000000067941 */ /* 0x000fea0003800000 */
.L_x_1930:
[----:B------:R-:W-:Y:S01]  /*299e0*/  ULDC.64 UR4, c[0x0][0x9f8] ;  /* 0x00027e0000047ab9 */ /* 0x000fe20000000a00 */
[----:B------:R-:W2:Y:S01]  /*299f0*/  LDL R20, [R1+0x8] ;  /* 0x0000080001147983 */ /* 0x000ea20000100800 */
[----:B------:R-:W-:-:S03]  /*29a00*/  ISETP.NE.U32.AND P0, PT, RZ, UR4, PT ;  /* 0x00000004ff007c0c */ /* 0x000fc6000bf05070 */
[----:B------:R-:W3:Y:S01]  /*29a10*/  LDL R19, [R1+0x10] ;  /* 0x0000100001137983 */ /* 0x000ee20000100800 */
[----:B------:R-:W-:Y:S01]  /*29a20*/  ISETP.NE.AND.EX P0, PT, RZ, UR5, PT, P0 ;  /* 0x00000005ff007c0c */ /* 0x000fe2000bf05300 */
[----:B------:R-:W-:Y:S01]  /*29a30*/  IMAD.MOV.U32 R32, RZ, RZ, R27 ;  /* 0x000000ffff207224 */ /* 0x000fe200078e001b */
[----:B------:R-:W1:Y:S01]  /*29a40*/  LDC R5, c[0x0][0x430] ;  /* 0x00010c00ff057b82 */ /* 0x000e620000000800 */
[----:B------:R-:W4:Y:S01]  /*29a50*/  S2R R18, SR_TID.X ;  /* 0x0000000000127919 */ /* 0x000f220000002100 */
[----:B------:R-:W-:Y:S01]  /*29a60*/  VIADD R7, R23, 0xffffffff ;  /* 0xffffffff17077836 */ /* 0x000fe20000000000 */
[----:B------:R-:W-:Y:S01]  /*29a70*/  LOP3.LUT R16, R16, 0xfffffffe, RZ, 0xc0, !PT ;  /* 0xfffffffe10107812 */ /* 0x000fe200078ec0ff */
[----:B------:R-:W-:-:S07]  /*29a80*/  ULDC UR4, c[0x0][0x2f4] ;  /* 0x0000bd0000047ab9 */ /* 0x000fce0000000800 */
[----:B------:R-:W0:Y:S01]  /*29a90*/  @P0 LDC.64 R2, c[0x0][0x9f8] ;  /* 0x00027e00ff020b82 */ /* 0x000e220000000a00 */
[----:B----4-:R-:W-:Y:S01]  /*29aa0*/  LOP3.LUT R18, R18, 0x7f, RZ, 0xc0, !PT ;  /* 0x0000007f12127812 */ /* 0x010fe200078ec0ff */
[----:B0-----:R-:W-:-:S05]  /*29ab0*/  @P0 IMAD.WIDE R2, R27, 0x4, R2 ;  /* 0x000000041b020825 */ /* 0x001fca00078e0202 */
[----:B------:R0:W4:Y:S01]  /*29ac0*/  @P0 LDG.E R32, desc[UR60][R2.64] ;  /* 0x0000003c02200981 */ /* 0x000122000c1e1900 */
[----:B------:R-:W-:Y:S02]  /*29ad0*/  SHF.R.U32.HI R21, RZ, 0x3, R18 ;  /* 0x00000003ff157819 */ /* 0x000fe40000011612 */
[----:B-1----:R-:W-:Y:S01]  /*29ae0*/  ISETP.NE.AND P1, PT, R5, 0x1, PT ;  /* 0x000000010500780c */ /* 0x002fe20003f25270 */
[----:B------:R-:W1:-:S12]  /*29af0*/  S2R R18, SR_TID.X ;  /* 0x0000000000127919 */ /* 0x000e580000002100 */
[----:B------:R-:W0:Y:S08]  /*29b00*/  @P1 LDC R9, c[0x0][0x434] ;  /* 0x00010d00ff091b82 */ /* 0x000e300000000800 */
[----:B------:R-:W0:Y:S01]  /*29b10*/  @P1 LDC R6, c[0x0][0x438] ;  /* 0x00010e00ff061b82 */ /* 0x000e220000000800 */
[----:B-1----:R-:W-:-:S05]  /*29b20*/  IMAD.SHL.U32 R18, R18, 0x10, RZ ;  /* 0x0000001012127824 */ /* 0x002fca00078e00ff */
[----:B------:R-:W-:-:S05]  /*29b30*/  LOP3.LUT R18, R21, 0x70, R18, 0xf8, !PT ;  /* 0x0000007015127812 */ /* 0x000fca00078ef812 */
[----:B------:R-:W-:Y:S01]  /*29b40*/  IMAD R0, R7, 0x40, R18 ;  /* 0x0000004007007824 */ /* 0x000fe200078e0212 */
[----:B------:R-:W-:-:S04]  /*29b50*/  LOP3.LUT R10, R36, 0x40, RZ, 0xfc, !PT ;  /* 0x00000040240a7812 */ /* 0x000fc800078efcff */
[----:B------:R-:W-:Y:S01]  /*29b60*/  ISETP.GE.AND P3, PT, R10, UR4, PT ;  /* 0x000000040a007c0c */ /* 0x000fe2000bf66270 */
[----:B------:R-:W-:Y:S01]  /*29b70*/  UMOV UR5, 0xffffffff ;  /* 0xffffffff00057882 */ /* 0x000fe20000000000 */
[----:B--2---:R-:W-:-:S04]  /*29b80*/  ISETP.GE.AND P0, PT, R0, R20, PT ;  /* 0x000000140000720c */ /* 0x004fc80003f06270 */
[----:B------:R-:W-:Y:S01]  /*29b90*/  ISETP.GT.U32.OR P0, PT, R18, 0x3f, P0 ;  /* 0x0000003f1200780c */ /* 0x000fe20000704470 */
[----:B---3--:R-:W-:-:S04]  /*29ba0*/  IMAD.IADD R0, R0, 0x1, R19 ;  /* 0x0000000100007824 */ /* 0x008fc800078e0213 */
[----:B0-----:R-:W-:-:S04]  /*29bb0*/  @P1 IMAD.HI.U32 R9, R0, R9, RZ ;  /* 0x0000000900091227 */ /* 0x001fc800078e00ff */
[----:B------:R-:W-:Y:S01]  /*29bc0*/  IMAD.MOV.U32 R4, RZ, RZ, R0 ;  /* 0x000000ffff047224 */ /* 0x000fe200078e0000 */
[----:B------:R-:W-:-:S03]  /*29bd0*/  @P1 SHF.R.U32.HI R4, RZ, R6, R9 ;  /* 0x00000006ff041219 */ /* 0x000fc60000011609 */
[----:B------:R-:W0:Y:S02]  /*29be0*/  @!P0 LDC.64 R2, c[0x0][0x428] ;  /* 0x00010a00ff028b82 */ /* 0x000e240000000a00 */
[----:B------:R-:W-:-:S04]  /*29bf0*/  IMAD.MOV R6, RZ, RZ, -R4 ;  /* 0x000000ffff067224 */ /* 0x000fc800078e0a04 */
[----:B------:R-:W-:Y:S01]  /*29c00*/  IMAD R0, R5, R6, R0 ;  /* 0x0000000605007224 */ /* 0x000fe200078e0200 */
[----:B------:R-:W-:Y:S02]  /*29c10*/  @!P0 SHF.R.S32.HI R5, RZ, 0x1f, R4 ;  /* 0x0000001fff058819 */ /* 0x000fe40000011404 */
[----:B----4-:R-:W-:Y:S01]  /*29c20*/  SHF.R.S32.HI R8, RZ, 0x1f, R32 ;  /* 0x0000001fff087819 */ /* 0x010fe20000011420 */
[----:B0-----:R-:W-:-:S04]  /*29c30*/  @!P0 IMAD.WIDE.U32 R4, R32, R2, R4 ;  /* 0x0000000220048225 */ /* 0x001fc800078e0004 */
[----:B------:R-:W-:Y:S01]  /*29c40*/  @!P0 IMAD R6, R8, R2, RZ ;  /* 0x0000000208068224 */ /* 0x000fe200078e02ff */
[----:B------:R0:W-:Y:S03]  /*29c50*/  STL [R1+0x14], R8 ;  /* 0x0000140801007387 */ /* 0x0001e60000100800 */
[----:B------:R-:W-:Y:S02]  /*29c60*/  @!P0 IMAD R6, R32, R3, R6 ;  /* 0x0000000320068224 */ /* 0x000fe400078e0206 */
[----:B------:R-:W1:Y:S02]  /*29c70*/  @!P0 LDC.64 R2, c[0x0][0x418] ;  /* 0x00010600ff028b82 */ /* 0x000e640000000a00 */
[----:B------:R-:W-:Y:S02]  /*29c80*/  @!P0 IMAD.IADD R6, R5, 0x1, R6 ;  /* 0x0000000105068824 */ /* 0x000fe400078e0206 */
[----:B------:R-:W-:Y:S01]  /*29c90*/  IMAD.MOV.U32 R5, RZ, RZ, RZ ;  /* 0x000000ffff057224 */ /* 0x000fe200078e00ff */
[----:B-1----:R-:W-:-:S04]  /*29ca0*/  @!P0 LEA R2, P1, R4, R2, 0x2 ;  /* 0x0000000204028211 */ /* 0x002fc800078210ff */
[----:B------:R-:W-:Y:S01]  /*29cb0*/  @!P0 LEA.HI.X R3, R4, R3, R6, 0x2, P1 ;  /* 0x0000000304038211 */ /* 0x000fe200008f1406 */
[----:B------:R-:W-:-:S04]  /*29cc0*/  IMAD.U32 R4, RZ, RZ, UR39 ;  /* 0x00000027ff047e24 */ /* 0x000fc8000f8e00ff */
[----:B------:R1:W5:Y:S01]  /*29cd0*/  @!P0 LDG.E R5, desc[UR60][R2.64] ;  /* 0x0000003c02058981 */ /* 0x000362000c1e1900 */
[----:B------:R-:W-:Y:S02]  /*29ce0*/  ISETP.GT.U32.AND P0, PT, R18, 0x3f, PT ;  /* 0x0000003f1200780c */ /* 0x000fe40003f04070 */
[----:B------:R-:W-:Y:S02]  /*29cf0*/  ISETP.NE.AND P2, PT, R4, 0x3, PT ;  /* 0x000000030400780c */ /* 0x000fe40003f45270 */
[----:B0-----:R-:W-:-:S04]  /*29d00*/  LOP3.LUT R8, R36, 0x80, RZ, 0xfc, !PT ;  /* 0x0000008024087812 */ /* 0x001fc800078efcff */
[----:B------:R-:W-:-:S05]  /*29d10*/  ISETP.GE.AND P1, PT, R8, UR4, PT ;  /* 0x0000000408007c0c */ /* 0x000fca000bf26270 */
[----:B------:R-:W-:Y:S02]  /*29d20*/  @P0 LOP3.LUT R16, R16, 0x1, RZ, 0xfc, !PT ;  /* 0x0000000110100812 */ /* 0x000fe400078efcff */
[----:B------:R-:W-:Y:S02]  /*29d30*/  ISETP.GE.AND P0, PT, R36, UR4, PT ;  /* 0x0000000424007c0c */ /* 0x000fe4000bf06270 */
[----:B------:R-:W-:-:S04]  /*29d40*/  LOP3.LUT R16, R16, 0xffffffdf, RZ, 0xc0, !PT ;  /* 0xffffffdf10107812 */ /* 0x000fc800078ec0ff */
[----:B------:R-:W-:-:S04]  /*29d50*/  @P2 LOP3.LUT R16, R16, 0x20, RZ, 0xfc, !PT ;  /* 0x0000002010102812 */ /* 0x000fc800078efcff */
[----:B------:R-:W-:-:S04]  /*29d60*/  LOP3.LUT R16, R16, 0xffffffef, RZ, 0xc0, !PT ;  /* 0xffffffef10107812 */ /* 0x000fc800078ec0ff */
        /* <DEDUP_REMOVED lines=8> */
[----:B-1----:R-:W-:Y:S06]  /*29df0*/  BRA.DIV UR5, `(.L_x_1933) ;  /* 0x0000005e05207947 */ /* 0x002fec000b800000 */
.L_x_2086:
[----:B------:R-:W-:Y:S01]  /*29e00*/  IMAD.MOV.U32 R23, RZ, RZ, R7 ;  /* 0x000000ffff177224 */ /* 0x000fe200078e0007 */
[----:B------:R-:W-:Y:S06]  /*29e10*/  @!P2 BRA `(.L_x_1934) ;  /* 0x000000000004a947 */ /* 0x000fec0003800000 */
[----:B------:R-:W-:Y:S01]  /*29e20*/  BPT.TRAP 0x1 ;  /* 0x000000040000795c */ /* 0x000fe20000300000 */
.L_x_1934:
[----:B------:R-:W-:Y:S01]  /*29e30*/  SHF.R.S32.HI R6, RZ, 0x1f, R0 ;  /* 0x0000001fff067819 */ /* 0x000fe20000011400 */
[----:B------:R-:W-:Y:S01]  /*29e40*/  ULDC.64 UR4, c[0x0][0x328] ;  /* 0x0000ca0000047ab9 */ /* 0x000fe20000000a00 */
[----:B-----5:R-:W-:Y:S01]  /*29e50*/  SHF.R.S32.HI R8, RZ, 0x1f, R5 ;  /* 0x0000001fff087819 */ /* 0x020fe20000011405 */
[----:B------:R-:W-:Y:S01]  /*29e60*/  ULDC.64 UR6, c[0x0][0x318] ;  /* 0x0000c60000067ab9 */ /* 0x000fe20000000a00 */
[----:B------:R-:W-:Y:S01]  /*29e70*/  BSSY B0, `(.L_x_1935) ;  /* 0x0000013000007945 */ /* 0x000fe20003800000 */
        /* <DEDUP_REMOVED lines=18> */
.L_x_2087:
[----:B------:R-:W-:Y:S05]  /*29fa0*/  BSYNC B0 ;  /* 0x0000000000007941 */ /* 0x000fea0003800000 */
.L_x_1935:
[----:B------:R-:W2:Y:S01]  /*29fb0*/  LDL R10, [R1+0x8] ;  /* 0x00000800010a7983 */ /* 0x000ea20000100800 */
[----:B------:R-:W-:Y:S01]  /*29fc0*/  ULDC.64 UR4, c[0x0][0x300] ;  /* 0x0000c00000047ab9 */ /* 0x000fe20000000a00 */
[----:B------:R-:W-:Y:S01]  /*29fd0*/  ULDC.64 UR6, c[0x0][0x2e8] ;  /* 0x0000ba0000067ab9 */ /* 0x000fe20000000a00 */
[----:B------:R-:W-:Y:S01]  /*29fe0*/  IMAD R6, R6, UR4, RZ ;  /* 0x0000000406067c24 */ /* 0x000fe2000f8e02ff */
[----:B------:R-:W1:Y:S01]  /*29ff0*/  S2R R9, SR_TID.X ;  /* 0x0000000000097919 */ /* 0x000e620000002100 */
[----:B0-----:R-:W-:Y:S01]  /*2a000*/  IMAD.WIDE.U32 R2, R0, UR4, RZ ;  /* 0x0000000400027c25 */ /* 0x001fe2000f8e00ff */
[C---:B------:R-:W-:Y:S02]  /*2a010*/  LOP3.LUT P5, RZ, R16.reuse, 0x10, RZ, 0xc0, !PT ;  /* 0x0000001010ff7812 */ /* 0x040fe400078ac0ff */
[----:B------:R-:W-:Y:S01]  /*2a020*/  LOP3.LUT P4, RZ, R16, 0x8, RZ, 0xc0, !PT ;  /* 0x0000000810ff7812 */ /* 0x000fe2000788c0ff */
        /* <DEDUP_REMOVED lines=14> */
[----:B------:R-:W-:Y:S02]  /*2a110*/  LEA.HI.X R6, R2, UR7, R6, 0x1, P0 ;  /* 0x0000000702067c11 */ /* 0x000fe400080f0c06 */
[----:B-1----:R-:W-:-:S04]  /*2a120*/  LOP3.LUT R9, R9, 0x7f, RZ, 0xc0, !PT ;  /* 0x0000007f09097812 */ /* 0x002fc800078ec0ff */
[----:B------:R-:W-:Y:S01]  /*2a130*/  SHF.R.U32.HI R9, RZ, 0x3, R9 ;  /* 0x00000003ff097819 */ /* 0x000fe20000011609 */
[----:B--2---:R-:W-:Y:S02]  /*2a140*/  IMAD R5, R7, -0x40, R10 ;  /* 0xffffffc007057824 */ /* 0x004fe400078e020a */
[----:B------:R-:W-:Y:S02]  /*2a150*/  IMAD R7, R22, 0x4000, R33 ;  /* 0x0000400016077824 */ /* 0x000fe400078e0221 */
        /* <DEDUP_REMOVED lines=37> */
.L_x_2097:
        /* <DEDUP_REMOVED lines=13> */
.L_x_1938:
        /* <DEDUP_REMOVED lines=10> */
.L_x_1939:
[----:B------:R1:W-:Y:S02]  /*2a520*/  SYNCS.ARRIVE.TRANS64.A1T0 RZ, [R4+URZ+0x30830], RZ ;  /* 0x030830ff04ff79a7 */ /* 0x0003e4000810003f */
[----:B------:R-:W-:Y:S05]  /*2a530*/  WARPSYNC.ALL ;  /* 0x0000000000007948 */ /* 0x000fea0003800000 */
[----:B------:R-:W-:Y:S01]  /*2a540*/  ULDC.64 UR4, c[0x0][0xa00] ;  /* 0x0002800000047ab9 */ /* 0x000fe20000000a00 */
[----:B0-----:R-:W-:Y:S01]  /*2a550*/  VIADD R2, R17, 0x10400 ;  /* 0x0001040011027836 */ /* 0x001fe20000000000 */
[----:B------:R-:W-:Y:S01]  /*2a560*/  BAR.SYNC.DEFER_BLOCKING 0x8, 0x180 ;  /* 0x0206000000007b1d */ /* 0x000fe20000010000 */
[----:B------:R-:W-:Y:S02]  /*2a570*/  ISETP.NE.U32.AND P0, PT, RZ, UR4, PT ;  /* 0x00000004ff007c0c */ /* 0x000fe4000bf05070 */
[----:B------:R-:W-:-:S02]  /*2a580*/  SHF.R.S32.HI R0, RZ, 0x1f, R27 ;  /* 0x0000001fff007819 */ /* 0x000fc4000001141b */
[----:B------:R-:W-:Y:S01]  /*2a590*/  ISETP.NE.AND.EX P0, PT, RZ, UR5, PT, P0 ;  /* 0x00000005ff007c0c */ /* 0x000fe2000bf05300 */
[----:B------:R-:W-:Y:S01]  /*2a5a0*/  ULDC.64 UR4, c[0x0][0x298] ;  /* 0x0000a60000047ab9 */ /* 0x000fe20000000a00 */
[----:B------:R-:W-:Y:S01]  /*2a5b0*/  LOP3.LUT P1, RZ, R2, 0x3ff, RZ, 0xc0, !PT ;  /* 0x000003ff02ff7812 */ /* 0x000fe2000782c0ff */
[----:B------:R-:W-:Y:S01]  /*2a5c0*/  BSSY B6, `(.L_x_1940) ;  /* 0x000001c000067945 */ /* 0x000fe20003800000 */
[----:B------:R-:W-:Y:S02]  /*2a5d0*/  SEL R0, R0, RZ, !P0 ;  /* 0x000000ff00007207 */ /* 0x000fe40004000000 */
[----:B------:R-:W-:-:S03]  /*2a5e0*/  SEL R2, R27, RZ, !P0 ;  /* 0x000000ff1b027207 */ /* 0x000fc60004000000 */
[----:B------:R0:W-:Y:S04]  /*2a5f0*/  STL [R1+0x30], R0 ;  /* 0x0000300001007387 */ /* 0x0001e80000100800 */
[----:B------:R2:W-:Y:S01]  /*2a600*/  STL [R1+0x18], R2 ;  /* 0x0000180201007387 */ /* 0x0005e20000100800 */
[----:B0-----:R-:W-:Y:S01]  /*2a610*/  SHF.R.S32.HI R0, RZ, 0x1f, R35 ;  /* 0x0000001fff007819 */ /* 0x001fe20000011423 */
[----:B--2---:R-:W-:-:S04]  /*2a620*/  IMAD.WIDE.U32 R2, R35, UR4, RZ ;  /* 0x0000000423027c25 */ /* 0x004fc8000f8e00ff */
[----:B------:R-:W-:Y:S01]  /*2a630*/  IMAD R0, R0, UR4, RZ ;  /* 0x0000000400007c24 */ /* 0x000fe2000f8e02ff */
[----:B------:R0:W-:Y:S03]  /*2a640*/  STL.64 [R1+0x20], R2 ;  /* 0x0000200201007387 */ /* 0x0001e60000100a00 */
[----:B------:R-:W-:-:S04]  /*2a650*/  IMAD R0, R35, UR5, R0 ;  /* 0x0000000523007c24 */ /* 0x000fc8000f8e0200 */
[----:B------:R-:W-:Y:S01]  /*2a660*/  IMAD.IADD R35, R3, 0x1, R0 ;  /* 0x0000000103237824 */ /* 0x000fe200078e0200 */
[----:B------:R-:W-:Y:S06]  /*2a670*/  @!P1 BRA `(.L_x_1941) ;  /* 0x0000000000409947 */ /* 0x000fec0003800000 */
[----:B0-----:R-:W-:Y:S01]  /*2a680*/  MOV R2, 0x0 ;  /* 0x0000000000027802 */ /* 0x001fe20000000f00 */
[----:B------:R-:W-:Y:S01]  /*2a690*/  ULDC.64 UR4, c[0x4][0x138] ;  /* 0x01004e0000047ab9 */ /* 0x000fe20000000a00 */
[----:B------:R-:W-:Y:S01]  /*2a6a0*/  ULDC.64 UR6, c[0x4][0x140] ;  /* 0x0100500000067ab9 */ /* 0x000fe20000000a00 */
[----:B------:R-:W-:Y:S01]  /*2a6b0*/  ULDC.64 UR8, c[0x4][0xb0] ;  /* 0x01002c0000087ab9 */ /* 0x000fe20000000a00 */
[----:B-1----:R-:W-:Y:S02]  /*2a6c0*/  IMAD.U32 R4, RZ, RZ, UR4 ;  /* 0x00000004ff047e24 */ /* 0x002fe4000f8e00ff */
        /* <DEDUP_REMOVED lines=11> */
.L_x_1941:
[----:B------:R-:W-:Y:S05]  /*2a780*/  BSYNC B6 ;  /* 0x0000000000067941 */ /* 0x000fea0003800000 */
.L_x_1940:
[----:B------:R-:W2:Y:S01]  /*2a790*/  LDL.LU R20, [R1+0x30] ;  /* 0x0000300001147983 */ /* 0x000ea20000300800 */
[----:B------:R-:W-:Y:S01]  /*2a7a0*/  ULDC.64 UR4, c[0x0][0x2d8] ;  /* 0x0000b60000047ab9 */ /* 0x000fe20000000a00 */
[----:B------:R-:W3:Y:S02]  /*2a7b0*/  LDC R7, c[0x0][0x448] ;  /* 0x00011200ff077b82 */ /* 0x000ee40000000800 */
[----:B------:R-:W4:Y:S04]  /*2a7c0*/  LDL.LU R21, [R1+0x18] ;  /* 0x0000180001157983 */ /* 0x000f280000300800 */
[----:B0-----:R-:W5:Y:S01]  /*2a7d0*/  LDL.LU.64 R2, [R1+0x20] ;  /* 0x0000200001027983 */ /* 0x001f620000300a00 */
[C---:B------:R-:W-:Y:S02]  /*2a7e0*/  LOP3.LUT R9, R36.reuse, 0x40, RZ, 0xfc, !PT ;  /* 0x0000004024097812 */ /* 0x040fe400078efcff */
[----:B------:R-:W-:-:S02]  /*2a7f0*/  LOP3.LUT R8, R36, 0x80, RZ, 0xfc, !PT ;  /* 0x0000008024087812 */ /* 0x000fc400078efcff */
[----:B---3--:R-:W-:-:S13]  /*2a800*/  ISETP.NE.AND P0, PT, R7, 0x1, PT ;  /* 0x000000010700780c */ /* 0x008fda0003f05270 */
[----:B------:R-:W0:Y:S01]  /*2a810*/  @P0 LDC R6, c[0x0][0x44c] ;  /* 0x00011300ff060b82 */ /* 0x000e220000000800 */
[----:B-----5:R-:W-:Y:S02]  /*2a820*/  IMAD.MOV.U32 R3, RZ, RZ, R35 ;  /* 0x000000ffff037224 */ /* 0x020fe400078e0023 */
[----:B------:R-:W-:-:S04]  /*2a830*/  IMAD.WIDE.U32 R2, R26, UR4, R2 ;  /* 0x000000041a027c25 */ /* 0x000fc8000f8e0002 */
[----:B------:R-:W-:Y:S01]  /*2a840*/  IMAD R3, R26, UR5, R3 ;  /* 0x000000051a037c24 */ /* 0x000fe2000f8e0203 */
[----:B------:R-:W-:Y:S02]  /*2a850*/  ULDC.64 UR4, c[0x0][0x2e0] ;  /* 0x0000b80000047ab9 */ /* 0x000fe40000000a00 */
[----:B--2---:R-:W-:Y:S02]  /*2a860*/  IMAD R0, R20, UR4, RZ ;  /* 0x0000000414007c24 */ /* 0x004fe4000f8e02ff */
[----:B------:R-:W2:Y:S01]  /*2a870*/  S2R R20, SR_TID.X ;  /* 0x0000000000147919 */ /* 0x000ea20000002100 */
[----:B----4-:R-:W-:-:S04]  /*2a880*/  IMAD.WIDE.U32 R2, R21, UR4, R2 ;  /* 0x0000000415027c25 */ /* 0x010fc8000f8e0002 */
[----:B------:R-:W-:Y:S01]  /*2a890*/  IMAD R0, R21, UR5, R0 ;  /* 0x0000000515007c24 */ /* 0x000fe2000f8e0200 */
[----:B------:R-:W-:-:S03]  /*2a8a0*/  ULDC.64 UR4, c[0x0][0x2d0] ;  /* 0x0000b40000047ab9 */ /* 0x000fc60000000a00 */
[----:B------:R-:W-:Y:S02]  /*2a8b0*/  IMAD.IADD R3, R3, 0x1, R0 ;  /* 0x0000000103037824 */ /* 0x000fe400078e0200 */
[----:B------:R-:W3:Y:S01]  /*2a8c0*/  @P0 LDC R0, c[0x0][0x450] ;  /* 0x00011400ff000b82 */ /* 0x000ee20000000800 */
[----:B--2---:R-:W-:-:S04]  /*2a8d0*/  LOP3.LUT R20, R20, 0x7f, RZ, 0xc0, !PT ;  /* 0x0000007f14147812 */ /* 0x004fc800078ec0ff */
[----:B------:R-:W-:Y:S02]  /*2a8e0*/  SHF.R.U32.HI R21, RZ, 0x3, R20 ;  /* 0x00000003ff157819 */ /* 0x000fe40000011614 */
[----:B------:R-:W2:Y:S02]  /*2a8f0*/  S2R R20, SR_TID.X ;  /* 0x0000000000147919 */ /* 0x000ea40000002100 */
[----:B--2---:R-:W-:-:S05]  /*2a900*/  IMAD.SHL.U32 R20, R20, 0x10, RZ ;  /* 0x0000001014147824 */ /* 0x004fca00078e00ff */
[----:B------:R-:W-:-:S05]  /*2a910*/  LOP3.LUT R20, R21, 0x70, R20, 0xf8, !PT ;  /* 0x0000007015147812 */ /* 0x000fca00078ef814 */
[----:B------:R-:W-:Y:S02]  /*2a920*/  IMAD.IADD R5, R20, 0x1, R25 ;  /* 0x0000000114057824 */ /* 0x000fe400078e0219 */
[----:B------:R-:W2:Y:S02]  /*2a930*/  S2R R20, SR_TID.X ;  /* 0x0000000000147919 */ /* 0x000ea40000002100 */
[----:B0-----:R-:W-:-:S04]  /*2a940*/  @P0 IMAD.HI.U32 R6, R5, R6, RZ ;  /* 0x0000000605060227 */ /* 0x001fc800078e00ff */
[----:B-1----:R-:W-:Y:S01]  /*2a950*/  IMAD.MOV.U32 R4, RZ, RZ, R5 ;  /* 0x000000ffff047224 */ /* 0x002fe200078e0005 */
[----:B---3--:R-:W-:-:S05]  /*2a960*/  @P0 SHF.R.U32.HI R4, RZ, R0, R6 ;  /* 0x00000000ff040219 */ /* 0x008fca0000011606 */
[----:B------:R-:W-:Y:S02]  /*2a970*/  IMAD.MOV R0, RZ, RZ, -R4 ;  /* 0x000000ffff007224 */ /* 0x000fe400078e0a04 */
[----:B------:R-:W-:-:S04]  /*2a980*/  IMAD.WIDE.U32 R2, R4, UR4, R2 ;  /* 0x0000000404027c25 */ /* 0x000fc8000f8e0002 */
[----:B------:R-:W-:Y:S01]  /*2a990*/  IMAD R0, R7, R0, R5 ;  /* 0x0000000007007224 */ /* 0x000fe200078e0205 */
[----:B------:R-:W-:-:S05]  /*2a9a0*/  SHF.R.S32.HI R5, RZ, 0x1f, R4 ;  /* 0x0000001fff057819 */ /* 0x000fca0000011404 */
[----:B------:R-:W-:-:S04]  /*2a9b0*/  IMAD R5, R5, UR4, RZ ;  /* 0x0000000405057c24 */ /* 0x000fc8000f8e02ff */
[----:B------:R-:W-:Y:S01]  /*2a9c0*/  IMAD R5, R4, UR5, R5 ;  /* 0x0000000504057c24 */ /* 0x000fe2000f8e0205 */
[----:B------:R-:W-:Y:S01]  /*2a9d0*/  SHF.R.S32.HI R4, RZ, 0x1f, R0 ;  /* 0x0000001fff047819 */ /* 0x000fe20000011400 */
[----:B------:R-:W-:Y:S02]  /*2a9e0*/  ULDC.64 UR4, c[0x0][0x2c8] ;  /* 0x0000b20000047ab9 */ /* 0x000fe40000000a00 */
[----:B------:R-:W-:Y:S01]  /*2a9f0*/  IMAD.IADD R3, R3, 0x1, R5 ;  /* 0x0000000103037824 */ /* 0x000fe200078e0205 */
[----:B--2---:R-:W-:Y:S01]  /*2aa00*/  LOP3.LUT R20, R20, 0x7f, RZ, 0xc0, !PT ;  /* 0x0000007f14147812 */ /* 0x004fe200078ec0ff */
[----:B------:R-:W-:Y:S02]  /*2aa10*/  IMAD R4, R4, UR4, RZ ;  /* 0x0000000404047c24 */ /* 0x000fe4000f8e02ff */
[----:B------:R-:W-:-:S04]  /*2aa20*/  IMAD.WIDE.U32 R2, R0, UR4, R2 ;  /* 0x0000000400027c25 */ /* 0x000fc8000f8e0002 */
[----:B------:R-:W-:Y:S01]  /*2aa30*/  IMAD R5, R0, UR5, R4 ;  /* 0x0000000500057c24 */ /* 0x000fe2000f8e0204 */
[----:B------:R-:W-:Y:S02]  /*2aa40*/  ULDC.64 UR4, c[0x0][0x280] ;  /* 0x0000a00000047ab9 */ /* 0x000fe40000000a00 */
[----:B------:R-:W-:Y:S01]  /*2aa50*/  LEA R4, P0, R2, UR4, 0x1 ;  /* 0x0000000402047c11 */ /* 0x000fe2000f8008ff */
[----:B------:R-:W-:Y:S01]  /*2aa60*/  IMAD.IADD R0, R3, 0x1, R5 ;  /* 0x0000000103007824 */ /* 0x000fe200078e0205 */
[----:B------:R-:W-:Y:S02]  /*2aa70*/  ULDC UR4, c[0x0][0x2b8] ;  /* 0x0000ae0000047ab9 */ /* 0x000fe40000000800 */
[----:B------:R-:W-:Y:S02]  /*2aa80*/  ISETP.GE.AND P4, PT, R36, UR4, PT ;  /* 0x0000000424007c0c */ /* 0x000fe4000bf86270 */
[----:B------:R-:W-:Y:S01]  /*2aa90*/  LEA.HI.X R0, R2, UR5, R0, 0x1, P0 ;  /* 0x0000000502007c11 */ /* 0x000fe200080f0c00 */
[----:B------:R-:W-:Y:S01]  /*2aaa0*/  UMOV UR5, 0xffffffff ;  /* 0xffffffff00057882 */ /* 0x000fe20000000000 */
[----:B------:R-:W-:-:S02]  /*2aab0*/  ISETP.GE.AND P3, PT, R9, UR4, PT ;  /* 0x0000000409007c0c */ /* 0x000fc4000bf66270 */
[----:B------:R-:W-:Y:S02]  /*2aac0*/  ISETP.GE.AND P2, PT, R8, UR4, PT ;  /* 0x0000000408007c0c */ /* 0x000fe4000bf46270 */
[----:B------:R-:W-:Y:S02]  /*2aad0*/  ISETP.GE.AND P1, PT, R37, UR4, PT ;  /* 0x0000000425007c0c */ /* 0x000fe4000bf26270 */
[----:B------:R-:W-:Y:S01]  /*2aae0*/  SHF.R.U32.HI R8, RZ, 0x3, R20 ;  /* 0x00000003ff087819 */ /* 0x000fe20000011614 */
[----:B------:R-:W-:Y:S10]  /*2aaf0*/  BRA.DIV UR5, `(.L_x_1942) ;  /* 0x0000005605847947 */ /* 0x000ff4000b800000 */
[----:B------:R-:W0:Y:S01]  /*2ab00*/  SHFL.IDX PT, R3, R4, RZ, 0x181f ;  /* 0x00181fff04037589 */ /* 0x000e2200000e0000 */
[----:B------:R-:W-:Y:S02]  /*2ab10*/  IMAD R5, R31, R7, RZ ;  /* 0x000000071f057224 */ /* 0x000fe400078e02ff */
        /* <DEDUP_REMOVED lines=84> */
.L_x_2114:
[----:B0-----:R-:W-:Y:S01]  /*2b060*/  VIADD R0, R25, 0x70 ;  /* 0x0000007019007836 */ /* 0x001fe20000000000 */
[----:B------:R-:W-:Y:S04]  /*2b070*/  BSSY B0, `(.L_x_1943) ;  /* 0x000000c000007945 */ /* 0x000fe80003800000 */
[----:B------:R-:W-:-:S13]  /*2b080*/  ISETP.GE.AND P0, PT, R0, R5, PT ;  /* 0x000000050000720c */ /* 0x000fda0003f06270 */
[----:B------:R-:W-:Y:S05]  /*2b090*/  @P0 BRA `(.L_x_1944) ;  /* 0x0000000000240947 */ /* 0x000fea0003800000 */
[----:B------:R-:W-:-:S05]  /*2b0a0*/  LEA R2, P0, R36, R14, 0x1 ;  /* 0x0000000e24027211 */ /* 0x000fca00078008ff */
        /* <DEDUP_REMOVED lines=8> */
.L_x_1944:
[----:B------:R-:W-:Y:S05]  /*2b130*/  BSYNC B0 ;  /* 0x0000000000007941 */ /* 0x000fea0003800000 */
.L_x_1943:
[----:B------:R-:W-:Y:S01]  /*2b140*/  NOP ;  /* 0x0000000000007918 */ /* 0x000fe20000000000 */
[----:B------:R-:W-:-:S13]  /*2b150*/  PLOP3.LUT P0, PT, PT, PT, PT, 0x80, 0x0 ;  /* 0x000000000000781c */ /* 0x000fda0003f0f070 */
.L_x_1945:
        /* <DEDUP_REMOVED lines=20> */
.L_x_2115:
[----:B------:R-:W-:Y:S05]  /*2b2a0*/  BSYNC B0 ;  /* 0x0000000000007941 */ /* 0x000fea0003800000 */
.L_x_1946:
        /* <DEDUP_REMOVED lines=14> */
.L_x_1962:
[----:B0-----:R-:W2:Y:S01]  /*2b390*/  LDL R0, [R1+0x10] ;  /* 0x0000100001007983 */ /* 0x001ea20000100800 */
[----:B------:R-:W0:Y:S03]  /*2b3a0*/  LDC R12, c[0x0][0x430] ;  /* 0x00010c00ff0c7b82 */ /* 0x000e260000000800 */
[----:B------:R-:W3:Y:S01]  /*2b3b0*/  LDL R8, [R1+0x14] ;  /* 0x0000140001087983 */ /* 0x000ee20000100800 */
[----:B------:R-:W1:Y:S01]  /*2b3c0*/  S2R R2, SR_TID.X ;  /* 0x0000000000027919 */ /* 0x000e620000002100 */
[----:B------:R-:W4:Y:S01]  /*2b3d0*/  S2R R4, SR_TID.X ;  /* 0x0000000000047919 */ /* 0x000f220000002100 */
[----:B0-----:R-:W-:-:S13]  /*2b3e0*/  ISETP.NE.AND P0, PT, R12, 0x1, PT ;  /* 0x000000010c00780c */ /* 0x001fda0003f05270 */
[----:B------:R-:W0:Y:S01]  /*2b3f0*/  @P0 LDC R3, c[0x0][0x434] ;  /* 0x00010d00ff030b82 */ /* 0x000e220000000800 */
[----:B-1----:R-:W-:Y:S01]  /*2b400*/  LOP3.LUT R2, R2, 0x7f, RZ, 0xc0, !PT ;  /* 0x0000007f02027812 */ /* 0x002fe200078ec0ff */
[----:B----4-:R-:W-:-:S03]  /*2b410*/  IMAD.SHL.U32 R4, R4, 0x10, RZ ;  /* 0x0000001004047824 */ /* 0x010fc600078e00ff */
[----:B------:R-:W-:-:S04]  /*2b420*/  SHF.R.U32.HI R2, RZ, 0x3, R2 ;  /* 0x00000003ff027819 */ /* 0x000fc80000011602 */
[----:B------:R-:W-:Y:S02]  /*2b430*/  LOP3.LUT R4, R2, 0x70, R4, 0xf8, !PT ;  /* 0x0000007002047812 */ /* 0x000fe400078ef804 */
[----:B------:R-:W1:Y:S02]  /*2b440*/  @P0 LDC R2, c[0x0][0x438] ;  /* 0x00010e00ff020b82 */ /* 0x000e640000000800 */
[----:B------:R-:W-:Y:S01]  /*2b450*/  ISETP.GT.U32.AND P6, PT, R4, 0x3f, PT ;  /* 0x0000003f0400780c */ /* 0x000fe20003fc4070 */
[----:B--2---:R-:W-:-:S04]  /*2b460*/  IMAD R0, R7, 0x40, R0 ;  /* 0x0000004007007824 */ /* 0x004fc800078e0200 */
[----:B------:R-:W-:-:S08]  /*2b470*/  IMAD.IADD R0, R4, 0x1, R0 ;  /* 0x0000000104007824 */ /* 0x000fd000078e0200 */
[----:B------:R-:W2:Y:S01]  /*2b480*/  @!P6 LDC.64 R4, c[0x0][0x428] ;  /* 0x00010a00ff04eb82 */ /* 0x000ea20000000a00 */
        /* <DEDUP_REMOVED lines=10> */
[----:B------:R-:W-:-:S04]  /*2b530*/  IMAD.MOV R5, RZ, RZ, -R11 ;  /* 0x000000ffff057224 */ /* 0x000fc800078e0a0b */
[----:B------:R-:W-:Y:S02]  /*2b540*/  IMAD R5, R12, R5, R0 ;  /* 0x000000050c057224 */ /* 0x000fe400078e0200 */
[----:B------:R-:W-:Y:S01]  /*2b550*/  IMAD.MOV.U32 R0, RZ, RZ, RZ ;  /* 0x000000ffff007224 */ /* 0x000fe200078e00ff */
[----:B0-----:R-:W-:-:S04]  /*2b560*/  @!P6 LEA R8, P0, R2, R8, 0x2 ;  /* 0x000000080208e211 */ /* 0x001fc800078010ff */
[----:B------:R-:W-:-:S05]  /*2b570*/  @!P6 LEA.HI.X R9, R2, R9, R3, 0x2, P0 ;  /* 0x000000090209e211 */ /* 0x000fca00000f1403 */
[----:B------:R0:W5:Y:S01]  /*2b580*/  @!P6 LDG.E R0, desc[UR60][R8.64] ;  /* 0x0000003c0800e981 */ /* 0x000162000c1e1900 */
[----:B------:R-:W-:Y:S01]  /*2b590*/  LOP3.LUT P5, RZ, R16, 0x20, RZ, 0xc0, !PT ;  /* 0x0000002010ff7812 */ /* 0x000fe200078ac0ff */
[----:B------:R-:W-:-:S05]  /*2b5a0*/  VIADD R22, R6, 0x1 ;  /* 0x0000000106167836 */ /* 0x000fca0000000000 */
[C---:B------:R-:W-:Y:S01]  /*2b5b0*/  ISETP.NE.AND P0, PT, R22.reuse, 0x2, PT ;  /* 0x000000021600780c */ /* 0x040fe20003f05270 */
[----:B------:R-:W-:Y:S05]  /*2b5c0*/  YIELD ;  /* 0x0000000000007946 */ /* 0x000fea0003800000 */
[----:B------:R-:W-:Y:S01]  /*2b5d0*/  SEL R29, RZ, 0x1, P0 ;  /* 0x00000001ff1d7807 */ /* 0x000fe20000000000 */
[----:B------:R-:W-:Y:S01]  /*2b5e0*/  IMAD.MOV.U32 R23, RZ, RZ, R7 ;  /* 0x000000ffff177224 */ /* 0x000fe200078e0007 */
[----:B------:R-:W-:Y:S02]  /*2b5f0*/  SEL R22, R22, RZ, P0 ;  /* 0x000000ff16167207 */ /* 0x000fe40000000000 */
[----:B------:R-:W-:Y:S01]  /*2b600*/  LOP3.LUT R29, R10, R29, RZ, 0x3c, !PT ;  /* 0x0000001d0a1d7212 */ /* 0x000fe200078e3cff */
[----:B0-----:R-:W-:Y:S06]  /*2b610*/  @!P5 BRA `(.L_x_1950) ;  /* 0x000000000004d947 */ /* 0x001fec0003800000 */
[----:B------:R-:W-:Y:S01]  /*2b620*/  BPT.TRAP 0x1 ;  /* 0x000000040000795c */ /* 0x000fe20000300000 */
.L_x_1950:
[----:B------:R-:W-:Y:S01]  /*2b630*/  IMAD R7, R22, 0x8, R17 ;  /* 0x0000000816077824 */ /* 0x000fe200078e0211 */
[----:B------:R-:W-:Y:S01]  /*2b640*/  SHF.L.U32 R2, R29, 0x1f, RZ ;  /* 0x0000001f1d027819 */ /* 0x000fe200000006ff */
[----:B------:R-:W-:Y:S03]  /*2b650*/  BSSY B1, `(.L_x_1951) ;  /* 0x0000003000017945 */ /* 0x000fe60003800000 */
[----:B------:R-:W0:Y:S02]  /*2b660*/  SYNCS.PHASECHK.TRANS64.TRYWAIT P0, [R7+URZ+0x30840], R2 ;  /* 0x03084002070075a7 */ /* 0x000e24000800017f */
[----:B0-----:R-:W-:Y:S05]  /*2b670*/  @!P0 BRA `(.L_x_1952) ;  /* 0x00000054008c8947 */ /* 0x001fea0003800000 */
.L_x_2116:
[----:B------:R-:W-:Y:S05]  /*2b680*/  BSYNC B1 ;  /* 0x0000000000017941 */ /* 0x000fea0003800000 */
.L_x_1951:
[----:B------:R-:W-:Y:S01]  /*2b690*/  SHF.R.S32.HI R20, RZ, 0x1f, R5 ;  /* 0x0000001fff147819 */ /* 0x000fe20000011405 */
[----:B------:R-:W-:Y:S01]  /*2b6a0*/  ULDC.64 UR4, c[0x0][0x300] ;  /* 0x0000c00000047ab9 */ /* 0x000fe20000000a00 */
[----:B-----5:R-:W-:Y:S01]  /*2b6b0*/  SHF.R.S32.HI R25, RZ, 0x1f, R0 ;  /* 0x0000001fff197819 */ /* 0x020fe20000011400 */
[C---:B0-----:R-:W-:Y:S01]  /*2b6c0*/  IMAD.WIDE.U32 R2, R5.reuse, UR4, RZ ;  /* 0x0000000405027c25 */ /* 0x041fe2000f8e00ff */
        /* <DEDUP_REMOVED lines=55> */
.L_x_2126:
        /* <DEDUP_REMOVED lines=17> */
.L_x_1954:
        /* <DEDUP_REMOVED lines=10> */
.L_x_1955:
[----:B------:R2:W-:Y:S01]  /*2bbf0*/  SYNCS.ARRIVE.TRANS64.A1T0 RZ, [R7+URZ+0x30830], RZ ;  /* 0x030830ff07ff79a7 */ /* 0x0005e2000810003f */
[----:B------:R-:W-:Y:S05]  /*2bc00*/  @!P6 BRA `(.L_x_1956) ;  /* 0x000000000004e947 */ /* 0x000fea0003800000 */
[----:B------:R-:W-:Y:S01]  /*2bc10*/  BPT.TRAP 0x1 ;  /* 0x000000040000795c */ /* 0x000fe20000300000 */
.L_x_1956:
[----:B-1----:R-:W-:Y:S01]  /*2bc20*/  SHF.L.U32 R2, R10, 0x1f, RZ ;  /* 0x0000001f0a027819 */ /* 0x002fe200000006ff */
[----:B--2---:R-:W-:Y:S01]  /*2bc30*/  IMAD R7, R6, 0x8, R17 ;  /* 0x0000000806077824 */ /* 0x004fe200078e0211 */
[----:B------:R-:W-:Y:S03]  /*2bc40*/  BSSY B1, `(.L_x_1957) ;  /* 0x0000003000017945 */ /* 0x000fe60003800000 */
[----:B------:R-:W1:Y:S02]  /*2bc50*/  SYNCS.PHASECHK.TRANS64.TRYWAIT P0, [R7+URZ+0x30860], R2 ;  /* 0x03086002070075a7 */ /* 0x000e64000800017f */
[----:B-1----:R-:W-:Y:S05]  /*2bc60*/  @!P0 BRA `(.L_x_1958) ;  /* 0x0000005400988947 */ /* 0x002fea0003800000 */
.L_x_2127:
[----:B------:R-:W-:Y:S05]  /*2bc70*/  BSYNC B1 ;  /* 0x0000000000017941 */ /* 0x000fea0003800000 */
.L_x_1957:
        /* <DEDUP_REMOVED lines=49> */
.L_x_2137:
[----:B-1----:R-:W-:Y:S01]  /*2bf90*/  IADD3 R2, P0, R2, R4, RZ ;  /* 0x0000000402027210 */ /* 0x002fe20007f1e0ff */
        /* <DEDUP_REMOVED lines=27> */
[----:B0-----:R-:W-:-:S04]  /*2c150*/  LEA R18, P0, R2, UR6, 0x1 ;  /* 0x0000000602127c11 */ /* 0x001fc8000f8008ff */
[----:B------:R-:W-:Y:S02]  /*2c160*/  LEA.HI.X R19, R2, UR7, R3, 0x1, P0 ;  /* 0x0000000702137c11 */ /* 0x000fe400080f0c03 */
[----:B------:R-:W-:-:S13]  /*2c170*/  PLOP3.LUT P0, PT, PT, PT, PT, 0x80, 0x0 ;  /* 0x000000000000781c */ /* 0x000fda0003f0f070 */
.L_x_1960:
        /* <DEDUP_REMOVED lines=10> */
.L_x_1961:
[----:B------:R-:W2:Y:S01]  /*2c220*/  LDL R0, [R1+0xc] ;  /* 0x00000c0001007983 */ /* 0x000ea20000100800 */
[----:B------:R0:W-:Y:S01]  /*2c230*/  SYNCS.ARRIVE.TRANS64.A1T0 RZ, [R7+URZ+0x30850], RZ ;  /* 0x030850ff07ff79a7 */ /* 0x0001e2000810003f */
[----:B------:R-:W-:Y:S02]  /*2c240*/  IMAD.MOV.U32 R6, RZ, RZ, R22 ;  /* 0x000000ffff067224 */ /* 0x000fe400078e0016 */
[----:B------:R-:W-:Y:S02]  /*2c250*/  IMAD.MOV.U32 R10, RZ, RZ, R29 ;  /* 0x000000ffff0a7224 */ /* 0x000fe400078e001d */
[----:B------:R-:W-:Y:S02]  /*2c260*/  IMAD.MOV.U32 R31, RZ, RZ, R23 ;  /* 0x000000ffff1f7224 */ /* 0x000fe400078e0017 */
[C---:B0-----:R-:W-:Y:S01]  /*2c270*/  VIADD R7, R23.reuse, 0xffffffff ;  /* 0xffffffff17077836 */ /* 0x041fe20000000000 */
[----:B--2---:R-:W-:-:S13]  /*2c280*/  ISETP.GT.AND P0, PT, R23, R0, PT ;  /* 0x000000001700720c */ /* 0x004fda0003f04270 */
[----:B------:R-:W-:Y:S05]  /*2c290*/  @P0 BRA `(.L_x_1962) ;  /* 0xfffffff0003c0947 */ /* 0x000fea000383ffff */
.L_x_1949:
[----:B------:R-:W-:Y:S05]  /*2c2a0*/  BSYNC B0 ;  /* 0x0000000000007941 */ /* 0x000fea0003800000 */
.L_x_1948:
        /* <DEDUP_REMOVED lines=17> */
.L_x_1964:
[----:B------:R-:W-:Y:S05]  /*2c3c0*/  BSYNC B0 ;  /* 0x0000000000007941 */ /* 0x000fea0003800000 */
.L_x_1963:
[----:B------:R-:W-:-:S13]  /*2c3d0*/  LOP3.LUT P0, RZ, R16, 0x20, RZ, 0xc0, !PT ;  /* 0x0000002010ff7812 */ /* 0x000fda000780c0ff */
[----:B------:R-:W-:Y:S05]  /*2c3e0*/  @!P0 BRA `(.L_x_1965) ;  /* 0x0000000000048947 */ /* 0x000fea0003800000 */
[----:B------:R-:W-:Y:S01]  /*2c3f0*/  BPT.TRAP 0x1 ;  /* 0x000000040000795c */ /* 0x000fe20000300000 */
.L_x_1965:
[----:B------:R-:W2:Y:S01]  /*2c400*/  LDL.LU R0, [R1+0x8] ;  /* 0x0000080001007983 */ /* 0x000ea20000300800 */
[----:B------:R-:W-:Y:S01]  /*2c410*/  IMAD R4, R22, 0x8, R17 ;  /* 0x0000000816047824 */ /* 0x000fe200078e0211 */
[----:B------:R-:W-:Y:S01]  /*2c420*/  SHF.L.U32 R3, R29, 0x1f, RZ ;  /* 0x0000001f1d037819 */ /* 0x000fe200000006ff */
[----:B------:R-:W-:Y:S03]  /*2c430*/  BSSY B0, `(.L_x_1966) ;  /* 0x0000004000007945 */ /* 0x000fe60003800000 */
[----:B------:R-:W0:Y:S01]  /*2c440*/  SYNCS.PHASECHK.TRANS64.TRYWAIT P0, [R4+URZ+0x30860], R3 ;  /* 0x03086003040075a7 */ /* 0x000e22000800017f */
[----:B--2---:R-:W-:Y:S01]  /*2c450*/  IMAD R5, R23, -0x40, R0 ;  /* 0xffffffc017057824 */ /* 0x004fe200078e0200 */
[----:B0-----:R-:W-:Y:S06]  /*2c460*/  @!P0 BRA `(.L_x_1967) ;  /* 0x0000005400288947 */ /* 0x001fec0003800000 */
.L_x_2138:
[----:B------:R-:W-:Y:S05]  /*2c470*/  BSYNC B0 ;  /* 0x0000000000007941 */ /* 0x000fea0003800000 */
.L_x_1966:
[----:B------:R-:W2:Y:S01]  /*2c480*/  S2R R0, SR_TID.X ;  /* 0x0000000000007919 */ /* 0x000ea20000002100 */
[----:B------:R-:W-:Y:S01]  /*2c490*/  UMOV UR4, 0xffffffff ;  /* 0xffffffff00047882 */ /* 0x000fe20000000000 */
[----:B--2---:R-:W-:-:S04]  /*2c4a0*/  LOP3.LUT R0, R0, 0x7f, RZ, 0xc0, !PT ;  /* 0x0000007f00007812 */ /* 0x004fc800078ec0ff */
[----:B------:R-:W-:-:S05]  /*2c4b0*/  SHF.R.U32.HI R0, RZ, 0x3, R0 ;  /* 0x00000003ff007819 */ /* 0x000fca0000011600 */
[----:B------:R-:W-:Y:S02]  /*2c4c0*/  IMAD.IADD R5, R5, 0x1, -R0 ;  /* 0x0000000105057824 */ /* 0x000fe400078e0a00 */
[----:B------:R-:W-:Y:S01]  /*2c4d0*/  IMAD R0, R22, 0x4000, R33 ;  /* 0x0000400016007824 */ /* 0x000fe200078e0221 */
        /* <DEDUP_REMOVED lines=8> */
[----:B------:R-:W-:Y:S02]  /*2c560*/  ISETP.LT.OR P4, PT, R5, 0x1, P3 ;  /* 0x000000010500780c */ /* 0x000fe40001f81670 */
        /* <DEDUP_REMOVED lines=28> */
[----:B-1----:R-:W-:Y:S02]  /*2c730*/  IADD3 R2, P4, R14, R8, RZ ;  /* 0x000000080e027210 */ /* 0x002fe40007f9e0ff */
[----:B------:R1:W3:Y:S03]  /*2c740*/  SHFL.IDX PT, R14, R18, 0x3, 0x181f ;  /* 0x00781f00120e7f89 */ /* 0x0002e600000e0000 */
        /* <DEDUP_REMOVED lines=9> */
.L_x_2148:
        /* <DEDUP_REMOVED lines=15> */
.L_x_1969:
        /* <DEDUP_REMOVED lines=10> */
.L_x_1970:
[----:B------:R1:W-:Y:S01]  /*2c970*/  SYNCS.ARRIVE.TRANS64.A1T0 RZ, [R4+URZ+0x30850], RZ ;  /* 0x030850ff04ff79a7 */ /* 0x0003e2000810003f */
[----:B------:R-:W-:-:S05]  /*2c980*/  VIADD R22, R22, 0x1 ;  /* 0x0000000116167836 */ /* 0x000fca0000000000 */
[----:B------:R-:W-:-:S04]  /*2c990*/  ISETP.NE.AND P0, PT, R22, 0x2, PT ;  /* 0x000000021600780c */ /* 0x000fc80003f05270 */
[----:B0-----:R-:W-:Y:S02]  /*2c9a0*/  SEL R0, RZ, 0x1, P0 ;  /* 0x00000001ff007807 */ /* 0x001fe40000000000 */
[----:B------:R-:W-:Y:S02]  /*2c9b0*/  SEL R22, R22, RZ, P0 ;  /* 0x000000ff16167207 */ /* 0x000fe40000000000 */
[----:B-1----:R-:W-:-:S07]  /*2c9c0*/  LOP3.LUT R29, R29, R0, RZ, 0x3c, !PT ;  /* 0x000000001d1d7212 */ /* 0x002fce00078e3cff */
.L_x_1927:
[----:B------:R-:W-:Y:S05]  /*2c9d0*/  BSYNC B7 ;  /* 0x0000000000077941 */ /* 0x000fea0003800000 */
.L_x_1925:
[----:B------:R-:W-:-:S13]  /*2c9e0*/  LOP3.LUT P0, RZ, R16, 0x40, RZ, 0xc0, !PT ;  /* 0x0000004010ff7812 */ /* 0x000fda000780c0ff */
[----:B------:R-:W-:Y:S05]  /*2c9f0*/  @!P0 BRA `(.L_x_1971) ;  /* 0x0000000000248947 */ /* 0x000fea0003800000 */
[----:B------:R-:W-:Y:S05]  /*2ca00*/  WARPSYNC.ALL ;  /* 0x0000000000007948 */ /* 0x000fea0003800000 */
[----:B------:R-:W1:Y:S08]  /*2ca10*/  S2UR UR5, SR_CgaCtaId ;  /* 0x00000000000579c3 */ /* 0x000e700000008800 */
[----:B------:R-:W-:Y:S06]  /*2ca20*/  BAR.SYNC.DEFER_BLOCKING 0x5, 0x180 ;  /* 0x0146000000007b1d */ /* 0x000fec0000010000 */
[----:B------:R-:W-:-:S02]  /*2ca30*/  UMOV UR4, 0x400 ;  /* 0x0000040000047882 */ /* 0x000fc40000000000 */
[----:B-1----:R-:W-:-:S06]  /*2ca40*/  ULEA UR4, UR5, UR4, 0x18 ;  /* 0x0000000405047291 */ /* 0x002fcc000f8ec03f */
[----:B------:R-:W-:-:S05]  /*2ca50*/  IMAD.U32 R17, RZ, RZ, UR4 ;  /* 0x00000004ff117e24 */ /* 0x000fca000f8e00ff */
[----:B------:R1:W2:Y:S01]  /*2ca60*/  LDS.128 R24, [R17+0x308d0] ;  /* 0x0308d00011187984 */ /* 0x0002a20000000c00 */
[----:B------:R-:W-:Y:S06]  /*2ca70*/  BAR.ARV 0x4, 0x180 ;  /* 0x0106000000007b1d */ /* 0x000fec0000002000 */
[----:B------:R-:W-:Y:S05]  /*2ca80*/  BRA `(.L_x_1972) ;  /* 0x0000000c00d47947 */ /* 0x000fea0003800000 */
.L_x_1971:
[----:B------:R-:W1:Y:S01]  /*2ca90*/  S2R R10, SR_TID.X ;  /* 0x00000000000a7919 */ /* 0x000e620000002100 */
[----:B------:R-:W-:Y:S01]  /*2caa0*/  UMOV UR4, 0xffffffff ;  /* 0xffffffff00047882 */ /* 0x000fe20000000000 */
[----:B-1----:R-:W-:-:S04]  /*2cab0*/  LOP3.LUT R10, R10, 0x1f, RZ, 0xc0, !PT ;  /* 0x0000001f0a0a7812 */ /* 0x002fc800078ec0ff */
[----:B------:R-:W-:Y:S01]  /*2cac0*/  ISETP.NE.AND P0, PT, R10, 0x1f, PT ;  /* 0x0000001f0a00780c */ /* 0x000fe20003f05270 */
[----:B------:R-:W-:-:S12]  /*2cad0*/  BRA.DIV UR4, `(.L_x_1973) ;  /* 0x0000005604447947 */ /* 0x000fd8000b800000 */
[----:B------:R-:W-:Y:S01]  /*2cae0*/  IMAD.IADD R9, R27, 0x1, R10 ;  /* 0x000000011b097824 */ /* 0x000fe200078e020a */
[----:B------:R-:W-:-:S04]  /*2caf0*/  ULDC UR4, c[0x0][0xc3c] ;  /* 0x00030f0000047ab9 */ /* 0x000fc80000000800 */
        /* <DEDUP_REMOVED lines=14> */
[----:B0-----:R0:W-:Y:S02]  /*2cbe0*/  SHFL.IDX PT, R6, R24, 0x1, 0x1f ;  /* 0x00201f0018067f89 */ /* 0x0011e400000e0000 */
[----:B0-----:R-:W-:-:S02]  /*2cbf0*/  IMAD.MOV.U32 R24, RZ, RZ, RZ ;  /* 0x000000ffff187224 */ /* 0x001fc400078e00ff */
[----:B---3--:R-:W-:Y:S02]  /*2cc00*/  @!P1 IMAD.MOV.U32 R25, RZ, RZ, R7 ;  /* 0x000000ffff199224 */ /* 0x008fe400078e0007 */
        /* <DEDUP_REMOVED lines=19> */
.L_x_2158:
[----:B------:R-:W-:Y:S02]  /*2cd40*/  ULDC UR4, c[0x0][0xc38] ;  /* 0x00030e0000047ab9 */ /* 0x000fe40000000800 */
[----:B------:R-:W-:-:S04]  /*2cd50*/  IMAD.U32 R4, RZ, RZ, UR4 ;  /* 0x00000004ff047e24 */ /* 0x000fc8000f8e00ff */
[----:B-1----:R-:W-:-:S04]  /*2cd60*/  IMAD R5, R14, R4, RZ ;  /* 0x000000040e057224 */ /* 0x002fc800078e02ff */
[----:B------:R-:W-:-:S05]  /*2cd70*/  IMAD.IADD R6, R6, 0x1, R5 ;  /* 0x0000000106067824 */ /* 0x000fca00078e0205 */
[----:B------:R-:W-:-:S13]  /*2cd80*/  ISETP.GT.AND P6, PT, R6, R0, PT ;  /* 0x000000000600720c */ /* 0x000fda0003fc4270 */
[----:B------:R-:W-:Y:S05]  /*2cd90*/  @P6 BRA `(.L_x_1974) ;  /* 0x0000000000a46947 */ /* 0x000fea0003800000 */
.L_x_1977:
[----:B------:R-:W1:Y:S01]  /*2cda0*/  LDC R2, c[0x0][0xc3c] ;  /* 0x00030f00ff027b82 */ /* 0x000e620000000800 */
[----:B------:R-:W-:-:S05]  /*2cdb0*/  VIADD R27, R27, 0x1f ;  /* 0x0000001f1b1b7836 */ /* 0x000fca0000000000 */
[----:B-1----:R-:W-:-:S13]  /*2cdc0*/  ISETP.GE.AND P6, PT, R27, R2, PT ;  /* 0x000000021b00720c */ /* 0x002fda0003fc6270 */
[----:B------:R-:W-:Y:S05]  /*2cdd0*/  @P6 BRA `(.L_x_1975) ;  /* 0x0000000800bc6947 */ /* 0x000fea0003800000 */
[----:B0-----:R-:W0:Y:S01]  /*2cde0*/  S2R R3, SR_TID.X ;  /* 0x0000000000037919 */ /* 0x001e220000002100 */
[----:B------:R-:W-:Y:S01]  /*2cdf0*/  IMAD.MOV.U32 R25, RZ, RZ, RZ ;  /* 0x000000ffff197224 */ /* 0x000fe200078e00ff */
[----:B0-----:R-:W-:-:S05]  /*2ce00*/  LOP3.LUT R3, R3, 0x1f, RZ, 0xc0, !PT ;  /* 0x0000001f03037812 */ /* 0x001fca00078ec0ff */
[----:B------:R-:W-:-:S05]  /*2ce10*/  IMAD.IADD R7, R27, 0x1, R3 ;  /* 0x000000011b077824 */ /* 0x000fca00078e0203 */
[----:B------:R-:W-:-:S13]  /*2ce20*/  ISETP.GE.OR P6, PT, R7, R2, !P0 ;  /* 0x000000020700720c */ /* 0x000fda00047c6670 */
[----:B------:R-:W0:Y:S08]  /*2ce30*/  @!P6 LDC.64 R2, c[0x0][0xc80] ;  /* 0x00032000ff02eb82 */ /* 0x000e300000000a00 */
[----:B------:R-:W1:Y:S01]  /*2ce40*/  @!P6 LDC.64 R4, c[0x0][0xc78] ;  /* 0x00031e00ff04eb82 */ /* 0x000e620000000a00 */
[----:B------:R-:W-:Y:S02]  /*2ce50*/  IMAD.MOV.U32 R8, RZ, RZ, RZ ;  /* 0x000000ffff087224 */ /* 0x000fe400078e00ff */
[----:B0-----:R-:W-:-:S05]  /*2ce60*/  @!P6 IMAD.WIDE R2, R7, 0x4, R2 ;  /* 0x000000040702e825 */ /* 0x001fca00078e0202 */
[----:B------:R1:W2:Y:S02]  /*2ce70*/  @!P6 LDG.E R25, desc[UR60][R2.64] ;  /* 0x0000003c0219e981 */ /* 0x0002a4000c1e1900 */
[----:B-1----:R-:W-:-:S05]  /*2ce80*/  @!P6 IMAD.WIDE R2, R7, 0x4, R4 ;  /* 0x000000040702e825 */ /* 0x002fca00078e0204 */
        /* <DEDUP_REMOVED lines=20> */
.L_x_2166:
[----:B------:R-:W-:Y:S02]  /*2cfd0*/  ULDC UR4, c[0x0][0xc38] ;  /* 0x00030e0000047ab9 */ /* 0x000fe40000000800 */
[----:B------:R-:W-:-:S04]  /*2cfe0*/  IMAD.U32 R4, RZ, RZ, UR4 ;  /* 0x00000004ff047e24 */ /* 0x000fc8000f8e00ff */
[----:B-1----:R-:W-:-:S04]  /*2cff0*/  IMAD R5, R14, R4, RZ ;  /* 0x000000040e057224 */ /* 0x002fc800078e02ff */
[----:B------:R-:W-:-:S05]  /*2d000*/  IMAD.IADD R6, R5, 0x1, R6 ;  /* 0x0000000105067824 */ /* 0x000fca00078e0206 */
[----:B------:R-:W-:-:S13]  /*2d010*/  ISETP.GT.AND P6, PT, R6, R0, PT ;  /* 0x000000000600720c */ /* 0x000fda0003fc4270 */
[----:B------:R-:W-:Y:S05]  /*2d020*/  @!P6 BRA `(.L_x_1977) ;  /* 0xfffffffc005ce947 */ /* 0x000fea000383ffff */
.L_x_1974:
        /* <DEDUP_REMOVED lines=10> */
.L_x_2171:
[----:B------:R-:W-:-:S13]  /*2d0d0*/  ISETP.NE.AND P0, PT, R2, RZ, PT ;  /* 0x000000ff0200720c */ /* 0x000fda0003f05270 */
[----:B------:R-:W-:Y:S05]  /*2d0e0*/  @!P0 BRA `(.L_x_1979) ;  /* 0x0000000000108947 */ /* 0x000fea0003800000 */
[----:B------:R-:W-:Y:S01]  /*2d0f0*/  UMOV UR4, 0xffffffff ;  /* 0xffffffff00047882 */ /* 0x000fe20000000000 */
[----:B-1----:R-:W-:Y:S02]  /*2d100*/  VIADD R12, R12, 0xffffffff ;  /* 0xffffffff0c0c7836 */ /* 0x002fe40000000000 */
[----:B------:R-:W-:Y:S05]  /*2d110*/  BRA.DIV UR4, `(.L_x_1980) ;  /* 0x0000005a04007947 */ /* 0x000fea000b800000 */
[----:B------:R4:W1:Y:S02]  /*2d120*/  SHFL.IDX PT, R24, R3, R12, 0x1f ;  /* 0x00001f0c03187589 */ /* 0x00086400000e0000 */
.L_x_1979:
[----:B---3--:R-:W-:Y:S01]  /*2d130*/  ISETP.NE.AND P0, PT, R8, 0x1, PT ;  /* 0x000000010800780c */ /* 0x008fe20003f05270 */
[----:B-1----:R-:W-:-:S04]  /*2d140*/  IMAD R24, R24, R4, R5 ;  /* 0x0000000418187224 */ /* 0x002fc800078e0205 */
[----:B------:R-:W-:-:S08]  /*2d150*/  IMAD.IADD R0, R0, 0x1, -R24 ;  /* 0x0000000100007824 */ /* 0x000fd000078e0a18 */
[----:B------:R-:W-:Y:S05]  /*2d160*/  @!P0 BRA `(.L_x_1981) ;  /* 0x0000000000dc8947 */ /* 0x000fea0003800000 */
[----:B--2---:R-:W-:Y:S02]  /*2d170*/  IABS R4, R25 ;  /* 0x0000001900047213 */ /* 0x004fe40000000000 */
[----:B------:R-:W-:Y:S02]  /*2d180*/  IABS R5, R8 ;  /* 0x0000000800057213 */ /* 0x000fe40000000000 */
[----:B------:R-:W1:Y:S08]  /*2d190*/  I2F.RP R6, R4 ;  /* 0x0000000400067306 */ /* 0x000e700000209400 */
[----:B------:R-:W2:Y:S08]  /*2d1a0*/  I2F.RP R9, R5 ;  /* 0x0000000500097306 */ /* 0x000eb00000209400 */
[----:B-1----:R-:W1:Y:S08]  /*2d1b0*/  MUFU.RCP R6, R6 ;  /* 0x0000000600067308 */ /* 0x002e700000001000 */
[----:B--2---:R-:W-:Y:S01]  /*2d1c0*/  MUFU.RCP R9, R9 ;  /* 0x0000000900097308 */ /* 0x004fe20000001000 */
[----:B-1----:R-:W-:-:S07]  /*2d1d0*/  VIADD R2, R6, 0xffffffe ;  /* 0x0ffffffe06027836 */ /* 0x002fce0000000000 */
[----:B0---4-:R0:W1:Y:S02]  /*2d1e0*/  F2I.FTZ.U32.TRUNC.NTZ R3, R2 ;  /* 0x0000000200037305 */ /* 0x011064000021f000 */
[----:B0-----:R-:W-:Y:S02]  /*2d1f0*/  IMAD.MOV.U32 R2, RZ, RZ, RZ ;  /* 0x000000ffff027224 */ /* 0x001fe400078e00ff */
[----:B-1----:R-:W-:-:S04]  /*2d200*/  IMAD.MOV R7, RZ, RZ, -R3 ;  /* 0x000000ffff077224 */ /* 0x002fc800078e0a03 */
[----:B------:R-:W-:-:S04]  /*2d210*/  IMAD R7, R7, R4, RZ ;  /* 0x0000000407077224 */ /* 0x000fc800078e02ff */
[----:B------:R-:W-:Y:S01]  /*2d220*/  IMAD.HI.U32 R3, R3, R7, R2 ;  /* 0x0000000703037227 */ /* 0x000fe200078e0002 */
[----:B------:R-:W-:Y:S02]  /*2d230*/  IABS R7, R0 ;  /* 0x0000000000077213 */ /* 0x000fe40000000000 */
[----:B------:R-:W-:-:S03]  /*2d240*/  IABS R2, R25 ;  /* 0x0000001900027213 */ /* 0x000fc60000000000 */
[----:B------:R-:W-:-:S04]  /*2d250*/  IMAD.HI.U32 R6, R3, R7, RZ ;  /* 0x0000000703067227 */ /* 0x000fc800078e00ff */
[----:B------:R-:W-:Y:S02]  /*2d260*/  IMAD.MOV R2, RZ, RZ, -R2 ;  /* 0x000000ffff027224 */ /* 0x000fe400078e0a02 */
        /* <DEDUP_REMOVED lines=39> */
.L_x_1981:
        /* <DEDUP_REMOVED lines=37> */
[----:B0-----:R-:W-:-:S06]  /*2d730*/  VIADD R3, R8, 0xffffffe ;  /* 0x0ffffffe08037836 */ /* 0x001fcc0000000000 */
[----:B------:R-:W0:Y:S02]  /*2d740*/  F2I.FTZ.U32.TRUNC.NTZ R3, R3 ;  /* 0x0000000300037305 */ /* 0x000e24000021f000 */
[----:B0-----:R-:W-:-:S04]  /*2d750*/  IMAD.MOV R0, RZ, RZ, -R3 ;  /* 0x000000ffff007224 */ /* 0x001fc800078e0a03 */
[----:B------:R-:W-:Y:S01]  /*2d760*/  IMAD R9, R0, R7, RZ ;  /* 0x0000000700097224 */ /* 0x000fe200078e02ff */
[----:B------:R-:W-:-:S03]  /*2d770*/  IABS R0, R4 ;  /* 0x0000000400007213 */ /* 0x000fc60000000000 */
        /* <DEDUP_REMOVED lines=10> */
[----:B------:R-:W-:Y:S02]  /*2d820*/  LOP3.LUT R0, R5, R4, RZ, 0x3c, !PT ;  /* 0x0000000405007212 */ /* 0x000fe400078e3cff */
[----:B------:R-:W-:Y:S02]  /*2d830*/  IADD3 R5, R6, 0x1000000, R5 ;  /* 0x0100000006057810 */ /* 0x000fe40007ffe005 */
[----:B------:R-:W-:-:S07]  /*2d840*/  ISETP.GE.AND P2, PT, R0, RZ, PT ;  /* 0x000000ff0000720c */ /* 0x000fce0003f46270 */
[----:B------:R-:W-:-:S06]  /*2d850*/  @P0 VIADD R2, R2, 0x1 ;  /* 0x0000000102020836 */ /* 0x000fcc0000000000 */
[----:B------:R-:W-:Y:S01]  /*2d860*/  @!P2 IMAD.MOV R2, RZ, RZ, -R2 ;  /* 0x000000ffff02a224 */ /* 0x000fe200078e0a02 */
[----:B------:R-:W-:Y:S01]  /*2d870*/  @!P1 LOP3.LUT R2, RZ, R4, RZ, 0x33, !PT ;  /* 0x00000004ff029212 */ /* 0x000fe200078e33ff */
[----:B------:R-:W-:-:S04]  /*2d880*/  IMAD.MOV R4, RZ, RZ, -R4 ;  /* 0x000000ffff047224 */ /* 0x000fc800078e0a04 */
[----:B------:R-:W-:-:S07]  /*2d890*/  IMAD R26, R2, R4, R5 ;  /* 0x00000004021a7224 */ /* 0x000fce00078e0205 */
.L_x_1982:
[----:B------:R-:W-:-:S05]  /*2d8a0*/  LOP3.LUT R2, RZ, R2, RZ, 0x33, !PT ;  /* 0x00000002ff027212 */ /* 0x000fca00078e33ff */
[----:B------:R-:W-:Y:S01]  /*2d8b0*/  IMAD.IADD R25, R25, 0x1, R2 ;  /* 0x0000000119197824 */ /* 0x000fe200078e0202 */
[----:B------:R-:W-:Y:S06]  /*2d8c0*/  BRA `(.L_x_1983) ;  /* 0x00000000001c7947 */ /* 0x000fec0003800000 */
.L_x_1975:
[----:B------:R-:W-:Y:S01]  /*2d8d0*/  UMOV UR4, URZ ;  /* 0x0000003f00047c82 */ /* 0x000fe20008000000 */
[----:B------:R-:W-:Y:S01]  /*2d8e0*/  UMOV UR5, URZ ;  /* 0x0000003f00057c82 */ /* 0x000fe20008000000 */
[----:B------:R-:W-:Y:S01]  /*2d8f0*/  ULDC UR6, c[0x0][0xc3c] ;  /* 0x00030f0000067ab9 */ /* 0x000fe20000000800 */
[----:B------:R-:W-:Y:S02]  /*2d900*/  IMAD.MOV.U32 R24, RZ, RZ, R0 ;  /* 0x000000ffff187224 */ /* 0x000fe400078e0000 */
[----:B------:R-:W-:Y:S02]  /*2d910*/  IMAD.U32 R25, RZ, RZ, UR4 ;  /* 0x00000004ff197e24 */ /* 0x000fe4000f8e00ff */
[----:B------:R-:W-:Y:S02]  /*2d920*/  IMAD.U32 R26, RZ, RZ, UR5 ;  /* 0x00000005ff1a7e24 */ /* 0x000fe4000f8e00ff */
[----:B------:R-:W-:-:S07]  /*2d930*/  IMAD.U32 R27, RZ, RZ, UR6 ;  /* 0x00000006ff1b7e24 */ /* 0x000fce000f8e00ff */
.L_x_1983:
[----:B------:R-:W1:Y:S01]  /*2d940*/  S2R R0, SR_TID.X ;  /* 0x0000000000007919 */ /* 0x000e620000002100 */
[----:B------:R-:W-:Y:S05]  /*2d950*/  WARPSYNC.ALL ;  /* 0x0000000000007948 */ /* 0x000fea0003800000 */
[----:B------:R-:W-:Y:S01]  /*2d960*/  BAR.SYNC.DEFER_BLOCKING 0x4, 0x180 ;  /* 0x0106000000007b1d */ /* 0x000fe20000010000 */
[----:B-1----:R-:W-:-:S04]  /*2d970*/  LOP3.LUT R0, R0, 0x1f, RZ, 0xc0, !PT ;  /* 0x0000001f00007812 */ /* 0x002fc800078ec0ff */
[----:B------:R-:W-:-:S13]  /*2d980*/  ISETP.NE.AND P0, PT, R0, RZ, PT ;  /* 0x000000ff0000720c */ /* 0x000fda0003f05270 */
[----:B0-----:R-:W0:Y:S01]  /*2d990*/  @!P0 S2R R3, SR_CgaCtaId ;  /* 0x0000000000038919 */ /* 0x001e220000008800 */
[----:B------:R-:W-:-:S04]  /*2d9a0*/  @!P0 MOV R0, 0x400 ;  /* 0x0000040000008802 */ /* 0x000fc80000000f00 */
[----:B0-----:R-:W-:-:S05]  /*2d9b0*/  @!P0 LEA R17, R3, R0, 0x18 ;  /* 0x0000000003118211 */ /* 0x001fca00078ec0ff */
[----:B------:R3:W-:Y:S01]  /*2d9c0*/  @!P0 STS.128 [R17+0x308d0], R24 ;  /* 0x0308d01811008388 */ /* 0x0007e20000000c00 */
[----:B------:R-:W-:Y:S06]  /*2d9d0*/  BAR.ARV 0x5, 0x180 ;  /* 0x0146000000007b1d */ /* 0x000fec0000002000 */
.L_x_1972:
[----:B------:R-:W-:Y:S02]  /*2d9e0*/  ULDC UR4, c[0x0][0xc3c] ;  /* 0x00030f0000047ab9 */ /* 0x000fe40000000800 */
[----:B--2---:R-:W-:-:S13]  /*2d9f0*/  ISETP.GE.AND P0, PT, R27, UR4, PT ;  /* 0x000000041b007c0c */ /* 0x004fda000bf06270 */
[----:B------:R-:W-:Y:S05]  /*2da00*/  @!P0 BRA `(.L_x_1984) ;  /* 0xffffff8c00fc8947 */ /* 0x000fea000383ffff */
[----:B------:R-:W-:Y:S05]  /*2da10*/  BSYNC B8 ;  /* 0x0000000000087941 */ /* 0x000fea0003800000 */
.L_x_1857:
[----:B------:R-:W2:Y:S01]  /*2da20*/  LDL.LU R0, [R1+0x2c] ;  /* 0x00002c0001007983 */ /* 0x000ea20000300800 */
[----:B------:R-:W-:Y:S01]  /*2da30*/  BSSY B0, `(.L_x_1985) ;  /* 0x000000b000007945 */ /* 0x000fe20003800000 */
[----:B------:R-:W4:Y:S01]  /*2da40*/  S2R R5, SR_CgaCtaId ;  /* 0x0000000000057919 */ /* 0x000f220000008800 */
[----:B--2---:R-:W-:-:S05]  /*2da50*/  VIADD R0, R0, 0x1 ;  /* 0x0000000100007836 */ /* 0x004fca0000000000 */
        /* <DEDUP_REMOVED lines=8> */
.L_x_2174:
[----:B------:R-:W-:Y:S05]  /*2dae0*/  BSYNC B0 ;  /* 0x0000000000007941 */ /* 0x000fea0003800000 */
.L_x_1985:
[----:B------:R-:W-:-:S03]  /*2daf0*/  UMOV UR4, 0xffffffff ;  /* 0xffffffff00047882 */ /* 0x000fc60000000000 */
[----:B------:R-:W-:Y:S05]  /*2db00*/  BRA.DIV UR4, `(.L_x_1987) ;  /* 0x0000004e04c07947 */ /* 0x000fea000b800000 */
[----:B-1----:R-:W1:Y:S02]  /*2db10*/  S2R R0, SR_TID.X ;  /* 0x0000000000007919 */ /* 0x002e640000002100 */
[----:B-1----:R-:W-:-:S04]  /*2db20*/  SHF.R.U32.HI R0, RZ, 0x5, R0 ;  /* 0x00000005ff007819 */ /* 0x002fc80000011600 */
[----:B------:R-:W-:-:S05]  /*2db30*/  LOP3.LUT R0, R0, 0x3, RZ, 0xc0, !PT ;  /* 0x0000000300007812 */ /* 0x000fca00078ec0ff */
[----:B------:R1:W2:Y:S02]  /*2db40*/  SHFL.IDX PT, R14, R0, RZ, 0x1f ;  /* 0x00001fff000e7589 */ /* 0x0002a400000e0000 */
.L_x_2177:
[----:B--2---:R-:W-:-:S13]  /*2db50*/  ISETP.NE.AND P0, PT, R14, RZ, PT ;  /* 0x000000ff0e00720c */ /* 0x004fda0003f05270 */
[----:B------:R-:W-:Y:S05]  /*2db60*/  @P0 BRA `(.L_x_1537) ;  /* 0x0000000000900947 */ /* 0x000fea0003800000 */
[----:B------:R-:W-:-:S03]  /*2db70*/  UMOV UR4, 0xffffffff ;  /* 0xffffffff00047882 */ /* 0x000fc60000000000 */
[----:B------:R-:W-:Y:S05]  /*2db80*/  BRA.DIV UR4, `(.L_x_1988) ;  /* 0x0000004e04d47947 */ /* 0x000fea000b800000 */
[----:B------:R-:W-:-:S13]  /*2db90*/  ELECT P6, URZ, PT ;  /* 0x00000000003f782f */ /* 0x000fda00038c0000 */
.L_x_2180:
        /* <DEDUP_REMOVED lines=8> */
.L_x_1989:
[C---:B------:R-:W-:Y:S01]  /*2dc20*/  IMAD R3, R22.reuse, 0x8, R5 ;  /* 0x0000000816037824 */ /* 0x040fe200078e0205 */
[----:B------:R-:W-:Y:S01]  /*2dc30*/  SHF.L.U32 R2, R29, 0x1f, RZ ;  /* 0x0000001f1d027819 */ /* 0x000fe200000006ff */
[----:B------:R-:W-:-:S03]  /*2dc40*/  VIADD R22, R22, 0x1 ;  /* 0x0000000116167836 */ /* 0x000fc60000000000 */
[----:B------:R-:W1:Y:S02]  /*2dc50*/  SYNCS.PHASECHK.TRANS64.TRYWAIT P1, [R3+URZ+0x30840], R2 ;  /* 0x03084002030075a7 */ /* 0x000e64000802017f */
[----:B------:R-:W-:-:S04]  /*2dc60*/  ISETP.NE.AND P2, PT, R22, 0x2, PT ;  /* 0x000000021600780c */ /* 0x000fc80003f45270 */
[----:B------:R-:W-:Y:S01]  /*2dc70*/  SEL R0, RZ, 0x1, P2 ;  /* 0x00000001ff007807 */ /* 0x000fe20001000000 */
[----:B-1----:R-:W-:Y:S08]  /*2dc80*/  @!P1 BRA `(.L_x_1990) ;  /* 0x0000004c00b49947 */ /* 0x002ff00003800000 */
.L_x_2181:
[----:B------:R-:W-:Y:S02]  /*2dc90*/  SEL R22, R22, RZ, P2 ;  /* 0x000000ff16167207 */ /* 0x000fe40001000000 */
[----:B------:R-:W-:Y:S01]  /*2dca0*/  LOP3.LUT R0, R29, R0, RZ, 0x3c, !PT ;  /* 0x000000001d007212 */ /* 0x000fe200078e3cff */
[----:B------:R-:W-:Y:S06]  /*2dcb0*/  @!P0 BRA `(.L_x_1991) ;  /* 0x0000000000048947 */ /* 0x000fec0003800000 */
[----:B------:R-:W-:Y:S01]  /*2dcc0*/  BPT.TRAP 0x1 ;  /* 0x000000040000795c */ /* 0x000fe20000300000 */
.L_x_1991:
[----:B------:R-:W-:Y:S01]  /*2dcd0*/  IMAD R5, R22, 0x8, R5 ;  /* 0x0000000816057824 */ /* 0x000fe200078e0205 */
[----:B------:R-:W-:-:S04]  /*2dce0*/  SHF.L.U32 R0, R0, 0x1f, RZ ;  /* 0x0000001f00007819 */ /* 0x000fc800000006ff */
[----:B------:R-:W2:Y:S02]  /*2dcf0*/  SYNCS.PHASECHK.TRANS64.TRYWAIT P1, [R5+URZ+0x30840], R0 ;  /* 0x03084000050075a7 */ /* 0x000ea4000802017f */
[----:B--2---:R-:W-:Y:S05]  /*2dd00*/  @!P1 BRA `(.L_x_1992) ;  /* 0x0000004c00a89947 */ /* 0x004fea0003800000 */
.L_x_2182:
[----:B------:R-:W-:Y:S05]  /*2dd10*/  @!P0 BRA `(.L_x_1993) ;  /* 0x0000000000048947 */ /* 0x000fea0003800000 */
[----:B------:R-:W-:Y:S01]  /*2dd20*/  BPT.TRAP 0x1 ;  /* 0x000000040000795c */ /* 0x000fe20000300000 */
.L_x_1993:
[----:B------:R-:W4:Y:S02]  /*2dd30*/  SYNCS.PHASECHK.TRANS64.TRYWAIT P1, [R3+URZ+0x30860], R2 ;  /* 0x03086002030075a7 */ /* 0x000f24000802017f */
[----:B----4-:R-:W-:Y:S05]  /*2dd40*/  @!P1 BRA `(.L_x_1994) ;  /* 0x0000004c00ac9947 */ /* 0x010fea0003800000 */
.L_x_2183:
[----:B------:R-:W-:Y:S05]  /*2dd50*/  @!P0 BRA `(.L_x_1995) ;  /* 0x0000000000048947 */ /* 0x000fea0003800000 */
[----:B------:R-:W-:Y:S01]  /*2dd60*/  BPT.TRAP 0x1 ;  /* 0x000000040000795c */ /* 0x000fe20000300000 */
.L_x_1995:
[----:B------:R0:W0:Y:S02]  /*2dd70*/  SYNCS.PHASECHK.TRANS64.TRYWAIT P0, [R5+URZ+0x30860], R0 ;  /* 0x03086000050075a7 */ /* 0x000024000800017f */
[----:B0-----:R-:W-:Y:S05]  /*2dd80*/  @!P0 NANOSLEEP.SYNCS 0x989680 ;  /* 0x009896800000895d */ /* 0x001fea0003900000 */
[----:B------:R-:W0:Y:S02]  /*2dd90*/  @!P0 SYNCS.PHASECHK.TRANS64 P0, [R5+URZ+0x30860], R0 ;  /* 0x03086000050085a7 */ /* 0x000e24000800007f */
[----:B0-----:R-:W-:Y:S05]  /*2dda0*/  @!P0 BRA `(.L_x_1995) ;  /* 0xfffffffc00f08947 */ /* 0x001fea000383ffff */
.L_x_1537:
[----:B------:R-:W-:Y:S05]  /*2ddb0*/  BSYNC B9 ;  /* 0x0000000000097941 */ /* 0x000fea0003800000 */
.L_x_1534:
[----:B------:R-:W-:Y:S05]  /*2ddc0*/  EXIT ;  /* 0x000000000000794d */ /* 0x000fea0003800000 */
.L_x_1565:
[----:B0-----:R0:W1:Y:S02]  /*2ddd0*/  SYNCS.PHASECHK.TRANS64.TRYWAIT P6, [R88+URZ+0x30890], R100 ;  /* 0x03089064580075a7 */ /* 0x00106400080c017f */
[----:B-1----:R-:W-:Y:S05]  /*2dde0*/  @!P6 NANOSLEEP.SYNCS 0x989680 ;  /* 0x009896800000e95d */ /* 0x002fea0003900000 */
[----:B------:R-:W1:Y:S02]  /*2ddf0*/  @!P6 SYNCS.PHASECHK.TRANS64 P6, [R88+URZ+0x30890], R100 ;  /* 0x030890645800e5a7 */ /* 0x000e6400080c007f */
[----:B-1----:R-:W-:Y:S05]  /*2de00*/  @!P6 BRA `(.L_x_1565) ;  /* 0xfffffffc00f0e947 */ /* 0x002fea000383ffff */
[----:B------:R-:W-:Y:S05]  /*2de10*/  BRA `(.L_x_1996) ;  /* 0xfffffd5c00e87947 */ /* 0x000fea000383ffff */
.L_x_1566:
        /* <DEDUP_REMOVED lines=8> */
.L_x_1998:
[----:B------:R-:W-:Y:S05]  /*2dea0*/  BSYNC B1 ;  /* 0x0000000000017941 */ /* 0x000fea0003800000 */
.L_x_1997:
        /* <DEDUP_REMOVED lines=8> */
.L_x_1999:
[----:B------:R-:W-:Y:S01]  /*2df30*/  IMAD.MOV.U32 R11, RZ, RZ, R14 ;  /* 0x000000ffff0b7224 */ /* 0x000fe200078e000e */
[----:B------:R-:W-:Y:S06]  /*2df40*/  BRA `(.L_x_2000) ;  /* 0xfffffd5c00b07947 */ /* 0x000fec000383ffff */
.L_x_1583:
        /* <DEDUP_REMOVED lines=8> */
.L_x_2002:
[----:B------:R-:W-:Y:S05]  /*2dfd0*/  BSYNC B1 ;  /* 0x0000000000017941 */ /* 0x000fea0003800000 */
.L_x_2001:
        /* <DEDUP_REMOVED lines=8> */
.L_x_2003:
[----:B------:R-:W-:Y:S01]  /*2e060*/  IMAD.MOV.U32 R104, RZ, RZ, R14 ;  /* 0x000000ffff687224 */ /* 0x000fe200078e000e */
[----:B------:R-:W-:Y:S06]  /*2e070*/  BRA `(.L_x_2004) ;  /* 0xfffffd6c00147947 */ /* 0x000fec000383ffff */
.L_x_1605:
[----:B0-----:R0:W1:Y:S02]  /*2e080*/  SYNCS.PHASECHK.TRANS64.TRYWAIT P6, [R88+URZ+0x30890], R100 ;  /* 0x03089064580075a7 */ /* 0x00106400080c017f */
[----:B-1----:R-:W-:Y:S05]  /*2e090*/  @!P6 NANOSLEEP.SYNCS 0x989680 ;  /* 0x009896800000e95d */ /* 0x002fea0003900000 */
[----:B------:R-:W1:Y:S02]  /*2e0a0*/  @!P6 SYNCS.PHASECHK.TRANS64 P6, [R88+URZ+0x30890], R100 ;  /* 0x030890645800e5a7 */ /* 0x000e6400080c007f */
[----:B-1----:R-:W-:Y:S05]  /*2e0b0*/  @!P6 BRA `(.L_x_1605) ;  /* 0xfffffffc00f0e947 */ /* 0x002fea000383ffff */
[----:B------:R-:W-:Y:S05]  /*2e0c0*/  BRA `(.L_x_2005) ;  /* 0xfffffd8000c87947 */ /* 0x000fea000383ffff */
.L_x_1606:
        /* <DEDUP_REMOVED lines=8> */
.L_x_2007:
[----:B------:R-:W-:Y:S05]  /*2e150*/  BSYNC B1 ;  /* 0x0000000000017941 */ /* 0x000fea0003800000 */
.L_x_2006:
        /* <DEDUP_REMOVED lines=8> */
.L_x_2008:
[----:B------:R-:W-:Y:S01]  /*2e1e0*/  IMAD.MOV.U32 R11, RZ, RZ, R14 ;  /* 0x000000ffff0b7224 */ /* 0x000fe200078e000e */
[----:B------:R-:W-:Y:S06]  /*2e1f0*/  BRA `(.L_x_2009) ;  /* 0xfffffd8000947947 */ /* 0x000fec000383ffff */
.L_x_1615:
        /* <DEDUP_REMOVED lines=8> */
.L_x_2011:
[----:B------:R-:W-:Y:S05]  /*2e280*/  BSYNC B1 ;  /* 0x0000000000017941 */ /* 0x000fea0003800000 */
.L_x_2010:
        /* <DEDUP_REMOVED lines=8> */
.L_x_2012:
[----:B------:R-:W-:Y:S01]  /*2e310*/  IMAD.MOV.U32 R104, RZ, RZ, R14 ;  /* 0x000000ffff687224 */ /* 0x000fe200078e000e */
[----:B------:R-:W-:Y:S06]  /*2e320*/  BRA `(.L_x_2013) ;  /* 0xfffffd9000647947 */ /* 0x000fec000383ffff */
.L_x_1624:
[----:B0-----:R0:W1:Y:S02]  /*2e330*/  SYNCS.PHASECHK.TRANS64.TRYWAIT P0, [R88+URZ+0x30890], R100 ;  /* 0x03089064580075a7 */ /* 0x001064000800017f */
[----:B-1----:R-:W-:Y:S05]  /*2e340*/  @!P0 NANOSLEEP.SYNCS 0x989680 ;  /* 0x009896800000895d */ /* 0x002fea0003900000 */
[----:B------:R-:W1:Y:S02]  /*2e350*/  @!P0 SYNCS.PHASECHK.TRANS64 P0, [R88+URZ+0x30890], R100 ;  /* 0x03089064580085a7 */ /* 0x000e64000800007f */
[----:B-1----:R-:W-:Y:S05]  /*2e360*/  @!P0 BRA `(.L_x_1624) ;  /* 0xfffffffc00f08947 */ /* 0x002fea000383ffff */
[----:B------:R-:W-:Y:S05]  /*2e370*/  BRA `(.L_x_2014) ;  /* 0xfffffda0008c7947 */ /* 0x000fea000383ffff */
.L_x_1625:
        /* <DEDUP_REMOVED lines=8> */
.L_x_2016:
[----:B------:R-:W-:Y:S05]  /*2e400*/  BSYNC B1 ;  /* 0x0000000000017941 */ /* 0x000fea0003800000 */
.L_x_2015:
        /* <DEDUP_REMOVED lines=8> */
.L_x_2017:
[----:B------:R-:W-:Y:S01]  /*2e490*/  IMAD.MOV.U32 R39, RZ, RZ, R14 ;  /* 0x000000ffff277224 */ /* 0x000fe200078e000e */
[----:B------:R-:W-:Y:S06]  /*2e4a0*/  BRA `(.L_x_2018) ;  /* 0xfffffda000ac7947 */ /* 0x000fec000383ffff */
.L_x_1628:
[----:B------:R-:W-:Y:S01]  /*2e4b0*/  BSSY B1, `(.L_x_2019) ;  /* 0x0000008000017945 */ /* 0x000fe20003800000 */
[----:B----4-:R-:W-:Y:S02]  /*2e4c0*/  IMAD.MOV.U32 R13, RZ, RZ, R41 ;  /* 0x000000ffff0d7224 */ /* 0x010fe400078e0029 */
[----:B------:R-:W-:Y:S02]  /*2e4d0*/  IMAD.MOV.U32 R12, RZ, RZ, 0x1 ;  /* 0x00000001ff0c7424 */ /* 0x000fe400078e00ff */
[----:B------:R-:W-:Y:S02]  /*2e4e0*/  IMAD.MOV.U32 R11, RZ, RZ, 0x181f ;  /* 0x0000181fff0b7424 */ /* 0x000fe400078e00ff */
[----:B------:R-:W-:-:S07]  /*2e4f0*/  IMAD.MOV.U32 R15, RZ, RZ, -0x1 ;  /* 0xffffffffff0f7424 */ /* 0x000fce00078e00ff */
[----:B0123--:R-:W-:Y:S05]  /*2e500*/  WARPSYNC.COLLECTIVE R15, `(.L_x_2020) ;  /* 0x000000000f087348 */ /* 0x00ffea0003c00000 */
[----:B------:R4:W0:Y:S02]  /*2e510*/  SHFL.IDX P6, R14, R13, R12, R11 ;  /* 0x0000000c0d0e7389 */ /* 0x00082400000c000b */
[----:B01234-:R-:W-:Y:S01]  /*2e520*/  ENDCOLLECTIVE ;  /* 0x000000000000791b */ /* 0x01ffe20003800000 */
.L_x_2020:
[----:B------:R-:W-:Y:S05]  /*2e530*/  BSYNC B1 ;  /* 0x0000000000017941 */ /* 0x000fea0003800000 */
.L_x_2019:
        /* <DEDUP_REMOVED lines=8> */
.L_x_2021:
[----:B------:R-:W-:Y:S01]  /*2e5c0*/  IMAD.MOV.U32 R39, RZ, RZ, R14 ;  /* 0x000000ffff277224 */ /* 0x000fe200078e000e */
[----:B------:R-:W-:Y:S06]  /*2e5d0*/  BRA `(.L_x_2022) ;  /* 0xfffffda000d47947 */ /* 0x000fec000383ffff */
.L_x_1632:
[----:B------:R0:W0:Y:S02]  /*2e5e0*/  SYNCS.PHASECHK.TRANS64.TRYWAIT P4, [R88+URZ+0x308b0], R100 ;  /* 0x0308b064580075a7 */ /* 0x000024000808017f */
[----:B0-----:R-:W-:Y:S05]  /*2e5f0*/  @!P4 NANOSLEEP.SYNCS 0x989680 ;  /* 0x009896800000c95d */ /* 0x001fea0003900000 */
[----:B------:R-:W0:Y:S02]  /*2e600*/  @!P4 SYNCS.PHASECHK.TRANS64 P4, [R88+URZ+0x308b0], R100 ;  /* 0x0308b0645800c5a7 */ /* 0x000e24000808007f */
[----:B0-----:R-:W-:Y:S05]  /*2e610*/  @!P4 BRA `(.L_x_1632) ;  /* 0xfffffffc00f0c947 */ /* 0x001fea000383ffff */
[----:B------:R-:W-:Y:S05]  /*2e620*/  BRA `(.L_x_2023) ;  /* 0xfffffda400787947 */ /* 0x000fea000383ffff */
.L_x_1662:
        /* <DEDUP_REMOVED lines=8> */
.L_x_2025:
[----:B------:R-:W-:Y:S05]  /*2e6b0*/  BSYNC B1 ;  /* 0x0000000000017941 */ /* 0x000fea0003800000 */
.L_x_2024:
        /* <DEDUP_REMOVED lines=8> */
.L_x_2026:
[----:B------:R-:W-:Y:S02]  /*2e740*/  IMAD.MOV.U32 R13, RZ, RZ, R33 ;  /* 0x000000ffff0d7224 */ /* 0x000fe400078e0021 */
[----:B------:R-:W-:-:S07]  /*2e750*/  IMAD.MOV.U32 R8, RZ, RZ, R14 ;  /* 0x000000ffff087224 */ /* 0x000fce00078e000e */
[----:B------:R-:W-:Y:S05]  /*2e760*/  WARPSYNC.COLLECTIVE R15, `(.L_x_2027) ;  /* 0x000000000f087348 */ /* 0x000fea0003c00000 */
[----:B------:R0:W1:Y:S02]  /*2e770*/  SHFL.IDX P6, R14, R13, R12, R11 ;  /* 0x0000000c0d0e7389 */ /* 0x00006400000c000b */
[----:B01----:R-:W-:Y:S01]  /*2e780*/  ENDCOLLECTIVE ;  /* 0x000000000000791b */ /* 0x003fe20003800000 */
.L_x_2027:
[----:B------:R-:W-:Y:S02]  /*2e790*/  IMAD.MOV.U32 R13, RZ, RZ, R31 ;  /* 0x000000ffff0d7224 */ /* 0x000fe400078e001f */
[----:B------:R-:W-:-:S07]  /*2e7a0*/  IMAD.MOV.U32 R26, RZ, RZ, R14 ;  /* 0x000000ffff1a7224 */ /* 0x000fce00078e000e */
[----:B------:R-:W-:Y:S05]  /*2e7b0*/  WARPSYNC.COLLECTIVE R15, `(.L_x_2028) ;  /* 0x000000000f087348 */ /* 0x000fea0003c00000 */
[----:B------:R0:W1:Y:S02]  /*2e7c0*/  SHFL.IDX P6, R14, R13, R12, R11 ;  /* 0x0000000c0d0e7389 */ /* 0x00006400000c000b */
[----:B01----:R-:W-:Y:S01]  /*2e7d0*/  ENDCOLLECTIVE ;  /* 0x000000000000791b */ /* 0x003fe20003800000 */
.L_x_2028:
[----:B------:R-:W-:Y:S01]  /*2e7e0*/  IMAD.MOV.U32 R5, RZ, RZ, R14 ;  /* 0x000000ffff057224 */ /* 0x000fe200078e000e */
[----:B------:R-:W-:Y:S06]  /*2e7f0*/  BRA `(.L_x_2029) ;  /* 0xfffffdbc00407947 */ /* 0x000fec000383ffff */
.L_x_1665:
[----:B------:R-:W-:Y:S01]  /*2e800*/  BSSY B1, `(.L_x_2030) ;  /* 0x0000008000017945 */ /* 0x000fe20003800000 */
[----:B------:R-:W-:Y:S02]  /*2e810*/  IMAD.MOV.U32 R13, RZ, RZ, R32 ;  /* 0x000000ffff0d7224 */ /* 0x000fe400078e0020 */
[----:B------:R-:W-:Y:S02]  /*2e820*/  IMAD.MOV.U32 R12, RZ, RZ, 0x1 ;  /* 0x00000001ff0c7424 */ /* 0x000fe400078e00ff */
[----:B------:R-:W-:Y:S02]  /*2e830*/  IMAD.MOV.U32 R11, RZ, RZ, 0x181f ;  /* 0x0000181fff0b7424 */ /* 0x000fe400078e00ff */
[----:B------:R-:W-:-:S07]  /*2e840*/  IMAD.MOV.U32 R15, RZ, RZ, -0x1 ;  /* 0xffffffffff0f7424 */ /* 0x000fce00078e00ff */
[----:B0-23--:R-:W-:Y:S05]  /*2e850*/  WARPSYNC.COLLECTIVE R15, `(.L_x_2031) ;  /* 0x000000000f087348 */ /* 0x00dfea0003c00000 */
[----:B------:R1:W4:Y:S02]  /*2e860*/  SHFL.IDX P6, R14, R13, R12, R11 ;  /* 0x0000000c0d0e7389 */ /* 0x00032400000c000b */
[----:B01234-:R-:W-:Y:S01]  /*2e870*/  ENDCOLLECTIVE ;  /* 0x000000000000791b */ /* 0x01ffe20003800000 */
.L_x_2031:
[----:B------:R-:W-:Y:S05]  /*2e880*/  BSYNC B1 ;  /* 0x0000000000017941 */ /* 0x000fea0003800000 */
.L_x_2030:
        /* <DEDUP_REMOVED lines=8> */
.L_x_2032:
[----:B------:R-:W-:Y:S02]  /*2e910*/  IMAD.MOV.U32 R13, RZ, RZ, R33 ;  /* 0x000000ffff0d7224 */ /* 0x000fe400078e0021 */
[----:B------:R-:W-:-:S07]  /*2e920*/  IMAD.MOV.U32 R8, RZ, RZ, R14 ;  /* 0x000000ffff087224 */ /* 0x000fce00078e000e */
[----:B------:R-:W-:Y:S05]  /*2e930*/  WARPSYNC.COLLECTIVE R15, `(.L_x_2033) ;  /* 0x000000000f087348 */ /* 0x000fea0003c00000 */
[----:B------:R0:W1:Y:S02]  /*2e940*/  SHFL.IDX P6, R14, R13, R12, R11 ;  /* 0x0000000c0d0e7389 */ /* 0x00006400000c000b */
[----:B01----:R-:W-:Y:S01]  /*2e950*/  ENDCOLLECTIVE ;  /* 0x000000000000791b */ /* 0x003fe20003800000 */
.L_x_2033:
[----:B------:R-:W-:Y:S02]  /*2e960*/  IMAD.MOV.U32 R13, RZ, RZ, R31 ;  /* 0x000000ffff0d7224 */ /* 0x000fe400078e001f */
[----:B------:R-:W-:-:S07]  /*2e970*/  IMAD.MOV.U32 R26, RZ, RZ, R14 ;  /* 0x000000ffff1a7224 */ /* 0x000fce00078e000e */
[----:B------:R-:W-:Y:S05]  /*2e980*/  WARPSYNC.COLLECTIVE R15, `(.L_x_2034) ;  /* 0x000000000f087348 */ /* 0x000fea0003c00000 */
[----:B------:R0:W1:Y:S02]  /*2e990*/  SHFL.IDX P6, R14, R13, R12, R11 ;  /* 0x0000000c0d0e7389 */ /* 0x00006400000c000b */
[----:B01----:R-:W-:Y:S01]  /*2e9a0*/  ENDCOLLECTIVE ;  /* 0x000000000000791b */ /* 0x003fe20003800000 */
.L_x_2034:
[----:B------:R-:W-:Y:S01]  /*2e9b0*/  IMAD.MOV.U32 R5, RZ, RZ, R14 ;  /* 0x000000ffff057224 */ /* 0x000fe200078e000e */
[----:B------:R-:W-:Y:S06]  /*2e9c0*/  BRA `(.L_x_2035) ;  /* 0xfffffdc000587947 */ /* 0x000fec000383ffff */
.L_x_1668:
[----:B------:R-:W-:Y:S01]  /*2e9d0*/  BSSY B1, `(.L_x_2036) ;  /* 0x0000008000017945 */ /* 0x000fe20003800000 */
[----:B------:R-:W-:Y:S02]  /*2e9e0*/  IMAD.MOV.U32 R13, RZ, RZ, R32 ;  /* 0x000000ffff0d7224 */ /* 0x000fe400078e0020 */
[----:B------:R-:W-:Y:S02]  /*2e9f0*/  IMAD.MOV.U32 R12, RZ, RZ, 0x2 ;  /* 0x00000002ff0c7424 */ /* 0x000fe400078e00ff */
[----:B------:R-:W-:Y:S02]  /*2ea00*/  IMAD.MOV.U32 R11, RZ, RZ, 0x181f ;  /* 0x0000181fff0b7424 */ /* 0x000fe400078e00ff */
[----:B------:R-:W-:-:S07]  /*2ea10*/  IMAD.MOV.U32 R15, RZ, RZ, -0x1 ;  /* 0xffffffffff0f7424 */ /* 0x000fce00078e00ff */
[----:B-1-34-:R-:W-:Y:S05]  /*2ea20*/  WARPSYNC.COLLECTIVE R15, `(.L_x_2037) ;  /* 0x000000000f087348 */ /* 0x01afea0003c00000 */
[----:B------:R0:W2:Y:S02]  /*2ea30*/  SHFL.IDX P6, R14, R13, R12, R11 ;  /* 0x0000000c0d0e7389 */ /* 0x0000a400000c000b */
[----:B01234-:R-:W-:Y:S01]  /*2ea40*/  ENDCOLLECTIVE ;  /* 0x000000000000791b */ /* 0x01ffe20003800000 */
.L_x_2037:
[----:B------:R-:W-:Y:S05]  /*2ea50*/  BSYNC B1 ;  /* 0x0000000000017941 */ /* 0x000fea0003800000 */
.L_x_2036:
        /* <DEDUP_REMOVED lines=8> */
.L_x_2038:
[----:B------:R-:W-:Y:S02]  /*2eae0*/  IMAD.MOV.U32 R13, RZ, RZ, R33 ;  /* 0x000000ffff0d7224 */ /* 0x000fe400078e0021 */
[----:B------:R-:W-:-:S07]  /*2eaf0*/  IMAD.MOV.U32 R8, RZ, RZ, R14 ;  /* 0x000000ffff087224 */ /* 0x000fce00078e000e */
[----:B------:R-:W-:Y:S05]  /*2eb00*/  WARPSYNC.COLLECTIVE R15, `(.L_x_2039) ;  /* 0x000000000f087348 */ /* 0x000fea0003c00000 */
[----:B------:R0:W1:Y:S02]  /*2eb10*/  SHFL.IDX P6, R14, R13, R12, R11 ;  /* 0x0000000c0d0e7389 */ /* 0x00006400000c000b */
[----:B01----:R-:W-:Y:S01]  /*2eb20*/  ENDCOLLECTIVE ;  /* 0x000000000000791b */ /* 0x003fe20003800000 */
.L_x_2039:
[----:B------:R-:W-:Y:S02]  /*2eb30*/  IMAD.MOV.U32 R13, RZ, RZ, R31 ;  /* 0x000000ffff0d7224 */ /* 0x000fe400078e001f */
[----:B------:R-:W-:-:S07]  /*2eb40*/  IMAD.MOV.U32 R78, RZ, RZ, R14 ;  /* 0x000000ffff4e7224 */ /* 0x000fce00078e000e */
[----:B------:R-:W-:Y:S05]  /*2eb50*/  WARPSYNC.COLLECTIVE R15, `(.L_x_2040) ;  /* 0x000000000f087348 */ /* 0x000fea0003c00000 */
[----:B------:R0:W1:Y:S02]  /*2eb60*/  SHFL.IDX P6, R14, R13, R12, R11 ;  /* 0x0000000c0d0e7389 */ /* 0x00006400000c000b */
[----:B01----:R-:W-:Y:S01]  /*2eb70*/  ENDCOLLECTIVE ;  /* 0x000000000000791b */ /* 0x003fe20003800000 */
.L_x_2040:
[----:B------:R-:W-:Y:S01]  /*2eb80*/  IMAD.MOV.U32 R5, RZ, RZ, R14 ;  /* 0x000000ffff057224 */ /* 0x000fe200078e000e */
[----:B------:R-:W-:Y:S06]  /*2eb90*/  BRA `(.L_x_2041) ;  /* 0xfffffdc400507947 */ /* 0x000fec000383ffff */
.L_x_1671:
[----:B------:R-:W-:Y:S01]  /*2eba0*/  BSSY B1, `(.L_x_2042) ;  /* 0x0000008000017945 */ /* 0x000fe20003800000 */
[----:B------:R-:W-:Y:S02]  /*2ebb0*/  IMAD.MOV.U32 R13, RZ, RZ, R32 ;  /* 0x000000ffff0d7224 */ /* 0x000fe400078e0020 */
[----:B------:R-:W-:Y:S02]  /*2ebc0*/  IMAD.MOV.U32 R12, RZ, RZ, 0x3 ;  /* 0x00000003ff0c7424 */ /* 0x000fe400078e00ff */
[----:B------:R-:W-:Y:S02]  /*2ebd0*/  IMAD.MOV.U32 R11, RZ, RZ, 0x181f ;  /* 0x0000181fff0b7424 */ /* 0x000fe400078e00ff */
[----:B------:R-:W-:-:S07]  /*2ebe0*/  IMAD.MOV.U32 R15, RZ, RZ, -0x1 ;  /* 0xffffffffff0f7424 */ /* 0x000fce00078e00ff */
[----:B-1--4-:R-:W-:Y:S05]  /*2ebf0*/  WARPSYNC.COLLECTIVE R15, `(.L_x_2043) ;  /* 0x000000000f087348 */ /* 0x012fea0003c00000 */
[----:B------:R0:W2:Y:S02]  /*2ec00*/  SHFL.IDX P6, R14, R13, R12, R11 ;  /* 0x0000000c0d0e7389 */ /* 0x0000a400000c000b */
[----:B012-4-:R-:W-:Y:S01]  /*2ec10*/  ENDCOLLECTIVE ;  /* 0x000000000000791b */ /* 0x017fe20003800000 */
.L_x_2043:
[----:B------:R-:W-:Y:S05]  /*2ec20*/  BSYNC B1 ;  /* 0x0000000000017941 */ /* 0x000fea0003800000 */
.L_x_2042:
        /* <DEDUP_REMOVED lines=8> */
.L_x_2044:
[----:B------:R-:W-:Y:S02]  /*2ecb0*/  IMAD.MOV.U32 R13, RZ, RZ, R33 ;  /* 0x000000ffff0d7224 */ /* 0x000fe400078e0021 */
[----:B------:R-:W-:-:S07]  /*2ecc0*/  IMAD.MOV.U32 R80, RZ, RZ, R14 ;  /* 0x000000ffff507224 */ /* 0x000fce00078e000e */
[----:B------:R-:W-:Y:S05]  /*2ecd0*/  WARPSYNC.COLLECTIVE R15, `(.L_x_2045) ;  /* 0x000000000f087348 */ /* 0x000fea0003c00000 */
[----:B------:R0:W1:Y:S02]  /*2ece0*/  SHFL.IDX P6, R14, R13, R12, R11 ;  /* 0x0000000c0d0e7389 */ /* 0x00006400000c000b */
[----:B01----:R-:W-:Y:S01]  /*2ecf0*/  ENDCOLLECTIVE ;  /* 0x000000000000791b */ /* 0x003fe20003800000 */
.L_x_2045:
[----:B------:R-:W-:Y:S02]  /*2ed00*/  IMAD.MOV.U32 R13, RZ, RZ, R31 ;  /* 0x000000ffff0d7224 */ /* 0x000fe400078e001f */
[----:B------:R-:W-:-:S07]  /*2ed10*/  IMAD.MOV.U32 R79, RZ, RZ, R14 ;  /* 0x000000ffff4f7224 */ /* 0x000fce00078e000e */
[----:B------:R-:W-:Y:S05]  /*2ed20*/  WARPSYNC.COLLECTIVE R15, `(.L_x_2046) ;  /* 0x000000000f087348 */ /* 0x000fea0003c00000 */
[----:B------:R0:W1:Y:S02]  /*2ed30*/  SHFL.IDX P6, R14, R13, R12, R11 ;  /* 0x0000000c0d0e7389 */ /* 0x00006400000c000b */
[----:B01----:R-:W-:Y:S01]  /*2ed40*/  ENDCOLLECTIVE ;  /* 0x000000000000791b */ /* 0x003fe20003800000 */
.L_x_2046:
[----:B------:R-:W-:Y:S01]  /*2ed50*/  IMAD.MOV.U32 R12, RZ, RZ, R14 ;  /* 0x000000ffff0c7224 */ /* 0x000fe200078e000e */
[----:B------:R-:W-:Y:S06]  /*2ed60*/  BRA `(.L_x_2047) ;  /* 0xfffffdc800507947 */ /* 0x000fec000383ffff */
.L_x_1675:
[----:B0-----:R0:W1:Y:S02]  /*2ed70*/  SYNCS.PHASECHK.TRANS64.TRYWAIT P0, [R17+URZ+0x30800], R0 ;  /* 0x03080000110075a7 */ /* 0x001064000800017f */
[----:B-1----:R-:W-:Y:S05]  /*2ed80*/  @!P0 NANOSLEEP.SYNCS 0x989680 ;  /* 0x009896800000895d */ /* 0x002fea0003900000 */
[----:B------:R-:W1:Y:S02]  /*2ed90*/  @!P0 SYNCS.PHASECHK.TRANS64 P0, [R17+URZ+0x30800], R0 ;  /* 0x03080000110085a7 */ /* 0x000e64000800007f */
[----:B-1----:R-:W-:Y:S05]  /*2eda0*/  @!P0 BRA `(.L_x_1675) ;  /* 0xfffffffc00f08947 */ /* 0x002fea000383ffff */
[----:B------:R-:W-:Y:S05]  /*2edb0*/  BRA `(.L_x_2048) ;  /* 0xfffffdcc00587947 */ /* 0x000fea000383ffff */
.L_x_1707:
        /* <DEDUP_REMOVED lines=8> */
.L_x_2050:
[----:B------:R-:W-:Y:S05]  /*2ee40*/  BSYNC B1 ;  /* 0x0000000000017941 */ /* 0x000fea0003800000 */
.L_x_2049:
        /* <DEDUP_REMOVED lines=8> */
.L_x_2051:
[----:B------:R-:W-:Y:S02]  /*2eed0*/  IMAD.MOV.U32 R13, RZ, RZ, R72 ;  /* 0x000000ffff0d7224 */ /* 0x000fe400078e0048 */
[----:B------:R-:W-:-:S07]  /*2eee0*/  IMAD.MOV.U32 R6, RZ, RZ, R14 ;  /* 0x000000ffff067224 */ /* 0x000fce00078e000e */
[----:B------:R-:W-:Y:S05]  /*2eef0*/  WARPSYNC.COLLECTIVE R15, `(.L_x_2052) ;  /* 0x000000000f087348 */ /* 0x000fea0003c00000 */
[----:B------:R0:W1:Y:S02]  /*2ef00*/  SHFL.IDX P6, R14, R13, R12, R11 ;  /* 0x0000000c0d0e7389 */ /* 0x00006400000c000b */
[----:B01----:R-:W-:Y:S01]  /*2ef10*/  ENDCOLLECTIVE ;  /* 0x000000000000791b */ /* 0x003fe20003800000 */
.L_x_2052:
[----:B------:R-:W-:Y:S02]  /*2ef20*/  IMAD.MOV.U32 R13, RZ, RZ, R3 ;  /* 0x000000ffff0d7224 */ /* 0x000fe400078e0003 */
[----:B------:R-:W-:-:S07]  /*2ef30*/  IMAD.MOV.U32 R9, RZ, RZ, R14 ;  /* 0x000000ffff097224 */ /* 0x000fce00078e000e */
[----:B------:R-:W-:Y:S05]  /*2ef40*/  WARPSYNC.COLLECTIVE R15, `(.L_x_2053) ;  /* 0x000000000f087348 */ /* 0x000fea0003c00000 */
[----:B------:R0:W1:Y:S02]  /*2ef50*/  SHFL.IDX P6, R14, R13, R12, R11 ;  /* 0x0000000c0d0e7389 */ /* 0x00006400000c000b */
[----:B01----:R-:W-:Y:S01]  /*2ef60*/  ENDCOLLECTIVE ;  /* 0x000000000000791b */ /* 0x003fe20003800000 */
.L_x_2053:
[----:B------:R-:W-:Y:S05]  /*2ef70*/  BRA `(.L_x_2054) ;  /* 0xfffffe0000cc7947 */ /* 0x000fea000383ffff */
.L_x_1710:
[----:B------:R-:W-:Y:S01]  /*2ef80*/  BSSY B1, `(.L_x_2055) ;  /* 0x0000008000017945 */ /* 0x000fe20003800000 */
[----:B------:R-:W-:Y:S02]  /*2ef90*/  IMAD.MOV.U32 R13, RZ, RZ, R21 ;  /* 0x000000ffff0d7224 */ /* 0x000fe400078e0015 */
[----:B------:R-:W-:Y:S02]  /*2efa0*/  IMAD.MOV.U32 R12, RZ, RZ, 0x1 ;  /* 0x00000001ff0c7424 */ /* 0x000fe400078e00ff */
[----:B------:R-:W-:Y:S02]  /*2efb0*/  IMAD.MOV.U32 R11, RZ, RZ, 0x181f ;  /* 0x0000181fff0b7424 */ /* 0x000fe400078e00ff */
[----:B------:R-:W-:-:S07]  /*2efc0*/  IMAD.MOV.U32 R15, RZ, RZ, -0x1 ;  /* 0xffffffffff0f7424 */ /* 0x000fce00078e00ff */
[----:B0--34-:R-:W-:Y:S05]  /*2efd0*/  WARPSYNC.COLLECTIVE R15, `(.L_x_2056) ;  /* 0x000000000f087348 */ /* 0x019fea0003c00000 */
[----:B----4-:R1:W2:Y:S02]  /*2efe0*/  SHFL.IDX P6, R14, R13, R12, R11 ;  /* 0x0000000c0d0e7389 */ /* 0x0102a400000c000b */
[----:B0123--:R-:W-:Y:S01]  /*2eff0*/  ENDCOLLECTIVE ;  /* 0x000000000000791b */ /* 0x00ffe20003800000 */
.L_x_2056:
[----:B------:R-:W-:Y:S05]  /*2f000*/  BSYNC B1 ;  /* 0x0000000000017941 */ /* 0x000fea0003800000 */
.L_x_2055:
        /* <DEDUP_REMOVED lines=8> */
.L_x_2057:
[----:B------:R-:W-:Y:S02]  /*2f090*/  IMAD.MOV.U32 R13, RZ, RZ, R72 ;  /* 0x000000ffff0d7224 */ /* 0x000fe400078e0048 */
[----:B------:R-:W-:-:S07]  /*2f0a0*/  IMAD.MOV.U32 R6, RZ, RZ, R14 ;  /* 0x000000ffff067224 */ /* 0x000fce00078e000e */
[----:B------:R-:W-:Y:S05]  /*2f0b0*/  WARPSYNC.COLLECTIVE R15, `(.L_x_2058) ;  /* 0x000000000f087348 */ /* 0x000fea0003c00000 */
[----:B------:R0:W1:Y:S02]  /*2f0c0*/  SHFL.IDX P6, R14, R13, R12, R11 ;  /* 0x0000000c0d0e7389 */ /* 0x00006400000c000b */
[----:B01----:R-:W-:Y:S01]  /*2f0d0*/  ENDCOLLECTIVE ;  /* 0x000000000000791b */ /* 0x003fe20003800000 */
.L_x_2058:
[----:B------:R-:W-:Y:S02]  /*2f0e0*/  IMAD.MOV.U32 R13, RZ, RZ, R3 ;  /* 0x000000ffff0d7224 */ /* 0x000fe400078e0003 */
[----:B------:R-:W-:-:S07]  /*2f0f0*/  IMAD.MOV.U32 R9, RZ, RZ, R14 ;  /* 0x000000ffff097224 */ /* 0x000fce00078e000e */
[----:B------:R-:W-:Y:S05]  /*2f100*/  WARPSYNC.COLLECTIVE R15, `(.L_x_2059) ;  /* 0x000000000f087348 */ /* 0x000fea0003c00000 */
[----:B------:R0:W1:Y:S02]  /*2f110*/  SHFL.IDX P6, R14, R13, R12, R11 ;  /* 0x0000000c0d0e7389 */ /* 0x00006400000c000b */
[----:B01----:R-:W-:Y:S01]  /*2f120*/  ENDCOLLECTIVE ;  /* 0x000000000000791b */ /* 0x003fe20003800000 */
.L_x_2059:
[----:B------:R-:W-:Y:S05]  /*2f130*/  BRA `(.L_x_2060) ;  /* 0xfffffe04008c7947 */ /* 0x000fea000383ffff */
.L_x_1713:
[----:B------:R-:W-:Y:S01]  /*2f140*/  BSSY B1, `(.L_x_2061) ;  /* 0x0000008000017945 */ /* 0x000fe20003800000 */
[----:B------:R-:W-:Y:S02]  /*2f150*/  IMAD.MOV.U32 R13, RZ, RZ, R21 ;  /* 0x000000ffff0d7224 */ /* 0x000fe400078e0015 */
[----:B------:R-:W-:Y:S02]  /*2f160*/  IMAD.MOV.U32 R12, RZ, RZ, 0x2 ;  /* 0x00000002ff0c7424 */ /* 0x000fe400078e00ff */
[----:B------:R-:W-:Y:S02]  /*2f170*/  IMAD.MOV.U32 R11, RZ, RZ, 0x181f ;  /* 0x0000181fff0b7424 */ /* 0x000fe400078e00ff */
[----:B------:R-:W-:-:S07]  /*2f180*/  IMAD.MOV.U32 R15, RZ, RZ, -0x1 ;  /* 0xffffffffff0f7424 */ /* 0x000fce00078e00ff */
[----:B-1-34-:R-:W-:Y:S05]  /*2f190*/  WARPSYNC.COLLECTIVE R15, `(.L_x_2062) ;  /* 0x000000000f087348 */ /* 0x01afea0003c00000 */
[----:B----4-:R0:W2:Y:S02]  /*2f1a0*/  SHFL.IDX P6, R14, R13, R12, R11 ;  /* 0x0000000c0d0e7389 */ /* 0x0100a400000c000b */
[----:B0123--:R-:W-:Y:S01]  /*2f1b0*/  ENDCOLLECTIVE ;  /* 0x000000000000791b */ /* 0x00ffe20003800000 */
.L_x_2062:
[----:B------:R-:W-:Y:S05]  /*2f1c0*/  BSYNC B1 ;  /* 0x0000000000017941 */ /* 0x000fea0003800000 */
.L_x_2061:
        /* <DEDUP_REMOVED lines=8> */
.L_x_2063:
[----:B------:R-:W-:Y:S02]  /*2f250*/  IMAD.MOV.U32 R13, RZ, RZ, R72 ;  /* 0x000000ffff0d7224 */ /* 0x000fe400078e0048 */
[----:B------:R-:W-:-:S07]  /*2f260*/  IMAD.MOV.U32 R6, RZ, RZ, R14 ;  /* 0x000000ffff067224 */ /* 0x000fce00078e000e */
[----:B------:R-:W-:Y:S05]  /*2f270*/  WARPSYNC.COLLECTIVE R15, `(.L_x_2064) ;  /* 0x000000000f087348 */ /* 0x000fea0003c00000 */
[----:B------:R0:W1:Y:S02]  /*2f280*/  SHFL.IDX P6, R14, R13, R12, R11 ;  /* 0x0000000c0d0e7389 */ /* 0x00006400000c000b */
[----:B01----:R-:W-:Y:S01]  /*2f290*/  ENDCOLLECTIVE ;  /* 0x000000000000791b */ /* 0x003fe20003800000 */
.L_x_2064:
[----:B------:R-:W-:Y:S02]  /*2f2a0*/  IMAD.MOV.U32 R13, RZ, RZ, R3 ;  /* 0x000000ffff0d7224 */ /* 0x000fe400078e0003 */
[----:B------:R-:W-:-:S07]  /*2f2b0*/  IMAD.MOV.U32 R9, RZ, RZ, R14 ;  /* 0x000000ffff097224 */ /* 0x000fce00078e000e */
[----:B------:R-:W-:Y:S05]  /*2f2c0*/  WARPSYNC.COLLECTIVE R15, `(.L_x_2065) ;  /* 0x000000000f087348 */ /* 0x000fea0003c00000 */
[----:B------:R0:W1:Y:S02]  /*2f2d0*/  SHFL.IDX P6, R14, R13, R12, R11 ;  /* 0x0000000c0d0e7389 */ /* 0x00006400000c000b */
[----:B01----:R-:W-:Y:S01]  /*2f2e0*/  ENDCOLLECTIVE ;  /* 0x000000000000791b */ /* 0x003fe20003800000 */
.L_x_2065:
[----:B------:R-:W-:Y:S05]  /*2f2f0*/  BRA `(.L_x_2066) ;  /* 0xfffffe0800307947 */ /* 0x000fea000383ffff */
.L_x_1716:
        /* <DEDUP_REMOVED lines=8> */
.L_x_2068:
[----:B------:R-:W-:Y:S05]  /*2f380*/  BSYNC B1 ;  /* 0x0000000000017941 */ /* 0x000fea0003800000 */
.L_x_2067:
        /* <DEDUP_REMOVED lines=8> */
.L_x_2069:
[----:B------:R-:W-:Y:S02]  /*2f410*/  IMAD.MOV.U32 R13, RZ, RZ, R72 ;  /* 0x000000ffff0d7224 */ /* 0x000fe400078e0048 */
[----:B------:R-:W-:-:S07]  /*2f420*/  IMAD.MOV.U32 R20, RZ, RZ, R14 ;  /* 0x000000ffff147224 */ /* 0x000fce00078e000e */
[----:B------:R-:W-:Y:S05]  /*2f430*/  WARPSYNC.COLLECTIVE R15, `(.L_x_2070) ;  /* 0x000000000f087348 */ /* 0x000fea0003c00000 */
[----:B------:R0:W1:Y:S02]  /*2f440*/  SHFL.IDX P6, R14, R13, R12, R11 ;  /* 0x0000000c0d0e7389 */ /* 0x00006400000c000b */
[----:B01----:R-:W-:Y:S01]  /*2f450*/  ENDCOLLECTIVE ;  /* 0x000000000000791b */ /* 0x003fe20003800000 */
.L_x_2070:
[----:B------:R-:W-:Y:S02]  /*2f460*/  IMAD.MOV.U32 R13, RZ, RZ, R3 ;  /* 0x000000ffff0d7224 */ /* 0x000fe400078e0003 */
[----:B------:R-:W-:-:S07]  /*2f470*/  IMAD.MOV.U32 R77, RZ, RZ, R14 ;  /* 0x000000ffff4d7224 */ /* 0x000fce00078e000e */
[----:B------:R-:W-:Y:S05]  /*2f480*/  WARPSYNC.COLLECTIVE R15, `(.L_x_2071) ;  /* 0x000000000f087348 */ /* 0x000fea0003c00000 */
[----:B------:R0:W1:Y:S02]  /*2f490*/  SHFL.IDX P6, R14, R13, R12, R11 ;  /* 0x0000000c0d0e7389 */ /* 0x00006400000c000b */
[----:B01----:R-:W-:Y:S01]  /*2f4a0*/  ENDCOLLECTIVE ;  /* 0x000000000000791b */ /* 0x003fe20003800000 */
.L_x_2071:
[----:B------:R-:W-:Y:S01]  /*2f4b0*/  IMAD.MOV.U32 R3, RZ, RZ, R14 ;  /* 0x000000ffff037224 */ /* 0x000fe200078e000e */
[----:B------:R-:W-:Y:S06]  /*2f4c0*/  BRA `(.L_x_2072) ;  /* 0xfffffe0800d87947 */ /* 0x000fec000383ffff */
.L_x_1720:
[----:B---3--:R3:W4:Y:S02]  /*2f4d0*/  SYNCS.PHASECHK.TRANS64.TRYWAIT P0, [R17+URZ+0x30800], R0 ;  /* 0x03080000110075a7 */ /* 0x008724000800017f */
[----:B----4-:R-:W-:Y:S05]  /*2f4e0*/  @!P0 NANOSLEEP.SYNCS 0x989680 ;  /* 0x009896800000895d */ /* 0x010fea0003900000 */
[----:B------:R-:W4:Y:S02]  /*2f4f0*/  @!P0 SYNCS.PHASECHK.TRANS64 P0, [R17+URZ+0x30800], R0 ;  /* 0x03080000110085a7 */ /* 0x000f24000800007f */
[----:B----4-:R-:W-:Y:S05]  /*2f500*/  @!P0 BRA `(.L_x_1720) ;  /* 0xfffffffc00f08947 */ /* 0x010fea000383ffff */
[----:B------:R-:W-:Y:S05]  /*2f510*/  BRA `(.L_x_2073) ;  /* 0xfffffe0c00807947 */ /* 0x000fea000383ffff */
.L_x_1738:
[----:B-1----:R1:W0:Y:S02]  /*2f520*/  SYNCS.PHASECHK.TRANS64.TRYWAIT P1, [R0+URZ+0x30830], R5 ;  /* 0x03083005000075a7 */ /* 0x002224000802017f */
[----:B0-----:R-:W-:Y:S05]  /*2f530*/  @!P1 NANOSLEEP.SYNCS 0x989680 ;  /* 0x009896800000995d */ /* 0x001fea0003900000 */
[----:B------:R-:W0:Y:S02]  /*2f540*/  @!P1 SYNCS.PHASECHK.TRANS64 P1, [R0+URZ+0x30830], R5 ;  /* 0x03083005000095a7 */ /* 0x000e24000802007f */
[----:B0-----:R-:W-:Y:S05]  /*2f550*/  @!P1 BRA `(.L_x_1738) ;  /* 0xfffffffc00f09947 */ /* 0x001fea000383ffff */
[----:B------:R-:W-:Y:S05]  /*2f560*/  BRA `(.L_x_1737) ;  /* 0xfffffe4800907947 */ /* 0x000fea000383ffff */
.L_x_1759:
[----:B-1----:R1:W2:Y:S02]  /*2f570*/  SYNCS.PHASECHK.TRANS64.TRYWAIT P1, [R2+URZ+0x30830], R152 ;  /* 0x03083098020075a7 */ /* 0x0022a4000802017f */
[----:B--2---:R-:W-:Y:S05]  /*2f580*/  @!P1 NANOSLEEP.SYNCS 0x989680 ;  /* 0x009896800000995d */ /* 0x004fea0003900000 */
[----:B------:R-:W2:Y:S02]  /*2f590*/  @!P1 SYNCS.PHASECHK.TRANS64 P1, [R2+URZ+0x30830], R152 ;  /* 0x03083098020095a7 */ /* 0x000ea4000802007f */
[----:B--2---:R-:W-:Y:S05]  /*2f5a0*/  @!P1 BRA `(.L_x_1759) ;  /* 0xfffffffc00f09947 */ /* 0x004fea000383ffff */
[----:B------:R-:W-:Y:S05]  /*2f5b0*/  BRA `(.L_x_1758) ;  /* 0xfffffe7800207947 */ /* 0x000fea000383ffff */
.L_x_1764:
[----:B-1----:R1:W2:Y:S02]  /*2f5c0*/  SYNCS.PHASECHK.TRANS64.TRYWAIT P1, [R218+URZ+0x30850], R0 ;  /* 0x03085000da0075a7 */ /* 0x0022a4000802017f */
[----:B--2---:R-:W-:Y:S05]  /*2f5d0*/  @!P1 NANOSLEEP.SYNCS 0x989680 ;  /* 0x009896800000995d */ /* 0x004fea0003900000 */
[----:B------:R-:W2:Y:S02]  /*2f5e0*/  @!P1 SYNCS.PHASECHK.TRANS64 P1, [R218+URZ+0x30850], R0 ;  /* 0x03085000da0095a7 */ /* 0x000ea4000802007f */
[----:B--2---:R-:W-:Y:S05]  /*2f5f0*/  @!P1 BRA `(.L_x_1764) ;  /* 0xfffffffc00f09947 */ /* 0x004fea000383ffff */
[----:B------:R-:W-:Y:S05]  /*2f600*/  BRA `(.L_x_1763) ;  /* 0xfffffe8800a47947 */ /* 0x000fea000383ffff */
.L_x_1787:
[----:B-1----:R1:W2:Y:S02]  /*2f610*/  SYNCS.PHASECHK.TRANS64.TRYWAIT P1, [R222+URZ+0x30830], R2 ;  /* 0x03083002de0075a7 */ /* 0x0022a4000802017f */
[----:B--2---:R-:W-:Y:S05]  /*2f620*/  @!P1 NANOSLEEP.SYNCS 0x989680 ;  /* 0x009896800000995d */ /* 0x004fea0003900000 */
[----:B------:R-:W2:Y:S02]  /*2f630*/  @!P1 SYNCS.PHASECHK.TRANS64 P1, [R222+URZ+0x30830], R2 ;  /* 0x03083002de0095a7 */ /* 0x000ea4000802007f */
[----:B--2---:R-:W-:Y:S05]  /*2f640*/  @!P1 BRA `(.L_x_1787) ;  /* 0xfffffffc00f09947 */ /* 0x004fea000383ffff */
[----:B------:R-:W-:Y:S05]  /*2f650*/  BRA `(.L_x_1786) ;  /* 0xfffffeac00507947 */ /* 0x000fea000383ffff */
.L_x_1792:
[----:B-1----:R1:W2:Y:S02]  /*2f660*/  SYNCS.PHASECHK.TRANS64.TRYWAIT P1, [R11+URZ+0x30850], R0 ;  /* 0x030850000b0075a7 */ /* 0x0022a4000802017f */
[----:B--2---:R-:W-:Y:S05]  /*2f670*/  @!P1 NANOSLEEP.SYNCS 0x989680 ;  /* 0x009896800000995d */ /* 0x004fea0003900000 */
[----:B------:R-:W2:Y:S02]  /*2f680*/  @!P1 SYNCS.PHASECHK.TRANS64 P1, [R11+URZ+0x30850], R0 ;  /* 0x030850000b0095a7 */ /* 0x000ea4000802007f */
[----:B--2---:R-:W-:Y:S05]  /*2f690*/  @!P1 BRA `(.L_x_1792) ;  /* 0xfffffffc00f09947 */ /* 0x004fea000383ffff */
[----:B------:R-:W-:Y:S05]  /*2f6a0*/  BRA `(.L_x_1791) ;  /* 0xfffffebc00d87947 */ /* 0x000fea000383ffff */
.L_x_1802:
[----:B--2---:R2:W3:Y:S02]  /*2f6b0*/  SYNCS.PHASECHK.TRANS64.TRYWAIT P1, [R4+URZ+0x30830], R2 ;  /* 0x03083002040075a7 */ /* 0x0044e4000802017f */
[----:B---3--:R-:W-:Y:S05]  /*2f6c0*/  @!P1 NANOSLEEP.SYNCS 0x989680 ;  /* 0x009896800000995d */ /* 0x008fea0003900000 */
[----:B------:R-:W3:Y:S02]  /*2f6d0*/  @!P1 SYNCS.PHASECHK.TRANS64 P1, [R4+URZ+0x30830], R2 ;  /* 0x03083002040095a7 */ /* 0x000ee4000802007f */
[----:B---3--:R-:W-:Y:S05]  /*2f6e0*/  @!P1 BRA `(.L_x_1802) ;  /* 0xfffffffc00f09947 */ /* 0x008fea000383ffff */
[----:B------:R-:W-:Y:S05]  /*2f6f0*/  BRA `(.L_x_1801) ;  /* 0xfffffed000b47947 */ /* 0x000fea000383ffff */
.L_x_1807:
[----:B-1----:R1:W2:Y:S02]  /*2f700*/  SYNCS.PHASECHK.TRANS64.TRYWAIT P1, [R222+URZ+0x30850], R0 ;  /* 0x03085000de0075a7 */ /* 0x0022a4000802017f */
[----:B--2---:R-:W-:Y:S05]  /*2f710*/  @!P1 NANOSLEEP.SYNCS 0x989680 ;  /* 0x009896800000995d */ /* 0x004fea0003900000 */
[----:B------:R-:W2:Y:S02]  /*2f720*/  @!P1 SYNCS.PHASECHK.TRANS64 P1, [R222+URZ+0x30850], R0 ;  /* 0x03085000de0095a7 */ /* 0x000ea4000802007f */
[----:B--2---:R-:W-:Y:S05]  /*2f730*/  @!P1 BRA `(.L_x_1807) ;  /* 0xfffffffc00f09947 */ /* 0x004fea000383ffff */
[----:B------:R-:W-:Y:S05]  /*2f740*/  BRA `(.L_x_1806) ;  /* 0xfffffee400407947 */ /* 0x000fea000383ffff */
.L_x_1823:
[----:B--2---:R2:W3:Y:S02]  /*2f750*/  SYNCS.PHASECHK.TRANS64.TRYWAIT P1, [R5+URZ+0x30850], R0 ;  /* 0x03085000050075a7 */ /* 0x0044e4000802017f */
[----:B---3--:R-:W-:Y:S05]  /*2f760*/  @!P1 NANOSLEEP.SYNCS 0x989680 ;  /* 0x009896800000995d */ /* 0x008fea0003900000 */
[----:B------:R-:W3:Y:S02]  /*2f770*/  @!P1 SYNCS.PHASECHK.TRANS64 P1, [R5+URZ+0x30850], R0 ;  /* 0x03085000050095a7 */ /* 0x000ee4000802007f */
[----:B---3--:R-:W-:Y:S05]  /*2f780*/  @!P1 BRA `(.L_x_1823) ;  /* 0xfffffffc00f09947 */ /* 0x008fea000383ffff */
[----:B------:R-:W-:Y:S05]  /*2f790*/  BRA `(.L_x_1822) ;  /* 0xffffff0800e47947 */ /* 0x000fea000383ffff */
.L_x_1873:
[----:B------:R-:W0:Y:S01]  /*2f7a0*/  S2R R12, SR_TID.X ;  /* 0x00000000000c7919 */ /* 0x000e220000002100 */
[----:B------:R-:W-:Y:S01]  /*2f7b0*/  BSSY B1, `(.L_x_2074) ;  /* 0x000000a000017945 */ /* 0x000fe20003800000 */
[----:B------:R-:W-:Y:S02]  /*2f7c0*/  IMAD.MOV.U32 R11, RZ, RZ, 0x1f ;  /* 0x0000001fff0b7424 */ /* 0x000fe400078e00ff */
[----:B------:R-:W-:Y:S01]  /*2f7d0*/  IMAD.MOV.U32 R15, RZ, RZ, -0x1 ;  /* 0xffffffffff0f7424 */ /* 0x000fe200078e00ff */
[----:B0-----:R-:W-:-:S04]  /*2f7e0*/  SHF.R.U32.HI R12, RZ, 0x5, R12 ;  /* 0x00000005ff0c7819 */ /* 0x001fc8000001160c */
[----:B------:R-:W-:-:S05]  /*2f7f0*/  LOP3.LUT R12, R12, 0x3, RZ, 0xc0, !PT ;  /* 0x000000030c0c7812 */ /* 0x000fca00078ec0ff */
[----:B------:R-:W-:Y:S02]  /*2f800*/  IMAD.MOV.U32 R13, RZ, RZ, R12 ;  /* 0x000000ffff0d7224 */ /* 0x000fe400078e000c */
[----:B------:R-:W-:-:S07]  /*2f810*/  IMAD.MOV.U32 R12, RZ, RZ, RZ ;  /* 0x000000ffff0c7224 */ /* 0x000fce00078e00ff */
[----:B------:R-:W-:Y:S05]  /*2f820*/  WARPSYNC.COLLECTIVE R15, `(.L_x_2075) ;  /* 0x000000000f087348 */ /* 0x000fea0003c00000 */
[----:B------:R0:W1:Y:S02]  /*2f830*/  SHFL.IDX P6, R14, R13, R12, R11 ;  /* 0x0000000c0d0e7389 */ /* 0x00006400000c000b */
[----:B01----:R-:W-:Y:S01]  /*2f840*/  ENDCOLLECTIVE ;  /* 0x000000000000791b */ /* 0x003fe20003800000 */
.L_x_2075:
[----:B------:R-:W-:Y:S05]  /*2f850*/  BSYNC B1 ;  /* 0x0000000000017941 */ /* 0x000fea0003800000 */
.L_x_2074:
[----:B------:R-:W-:Y:S05]  /*2f860*/  BRA `(.L_x_2076) ;  /* 0xffffff7c009c7947 */ /* 0x000fea000383ffff */
.L_x_1875:
[----:B------:R-:W-:Y:S01]  /*2f870*/  BSSY B1, `(.L_x_2077) ;  /* 0x0000006000017945 */ /* 0x000fe20003800000 */
[----:B------:R-:W-:-:S07]  /*2f880*/  IMAD.MOV.U32 R15, RZ, RZ, -0x1 ;  /* 0xffffffffff0f7424 */ /* 0x000fce00078e00ff */
[----:B0-----:R-:W-:Y:S05]  /*2f890*/  WARPSYNC.COLLECTIVE R15, `(.L_x_2078) ;  /* 0x000000000f0c7348 */ /* 0x001fea0003c00000 */
[----:B------:R-:W-:Y:S02]  /*2f8a0*/  ELECT P6, UR62, PT ;  /* 0x00000000003e782f */ /* 0x000fe400038c0000 */
[----:B------:R-:W-:Y:S01]  /*2f8b0*/  MOV R14, UR62 ;  /* 0x0000003e000e7c02 */ /* 0x000fe20008000f00 */
[----:B0-----:R-:W-:Y:S10]  /*2f8c0*/  ENDCOLLECTIVE ;  /* 0x000000000000791b */ /* 0x001ff40003800000 */
.L_x_2078:
[----:B------:R-:W-:Y:S05]  /*2f8d0*/  BSYNC B1 ;  /* 0x0000000000017941 */ /* 0x000fea0003800000 */
.L_x_2077:
[----:B------:R-:W-:Y:S05]  /*2f8e0*/  BRA `(.L_x_1874) ;  /* 0xffffff7c00947947 */ /* 0x000fea000383ffff */
.L_x_1877:
[----:B0-----:R0:W1:Y:S02]  /*2f8f0*/  SYNCS.PHASECHK.TRANS64.TRYWAIT P0, [R17+URZ+0x30820], R8 ;  /* 0x03082008110075a7 */ /* 0x001064000800017f */
[----:B-1----:R-:W-:Y:S05]  /*2f900*/  @!P0 NANOSLEEP.SYNCS 0x989680 ;  /* 0x009896800000895d */ /* 0x002fea0003900000 */
[----:B------:R-:W1:Y:S02]  /*2f910*/  @!P0 SYNCS.PHASECHK.TRANS64 P0, [R17+URZ+0x30820], R8 ;  /* 0x03082008110085a7 */ /* 0x000e64000800007f */
[----:B-1----:R-:W-:Y:S05]  /*2f920*/  @!P0 BRA `(.L_x_1877) ;  /* 0xfffffffc00f08947 */ /* 0x002fea000383ffff */
[----:B------:R-:W-:Y:S05]  /*2f930*/  BRA `(.L_x_2079) ;  /* 0xffffff7c00a47947 */ /* 0x000fea000383ffff */
.L_x_1881:
[----:B-1----:R1:W2:Y:S02]  /*2f940*/  SYNCS.PHASECHK.TRANS64.TRYWAIT P0, [R12+URZ+0x308a0], R11 ;  /* 0x0308a00b0c0075a7 */ /* 0x0022a4000800017f */
[----:B--2---:R-:W-:Y:S05]  /*2f950*/  @!P0 NANOSLEEP.SYNCS 0x989680 ;  /* 0x009896800000895d */ /* 0x004fea0003900000 */
[----:B------:R-:W2:Y:S02]  /*2f960*/  @!P0 SYNCS.PHASECHK.TRANS64 P0, [R12+URZ+0x308a0], R11 ;  /* 0x0308a00b0c0085a7 */ /* 0x000ea4000800007f */
[----:B--2---:R-:W-:Y:S05]  /*2f970*/  @!P0 BRA `(.L_x_1881) ;  /* 0xfffffffc00f08947 */ /* 0x004fea000383ffff */
[----:B------:R-:W-:Y:S05]  /*2f980*/  BRA `(.L_x_2080) ;  /* 0xffffff7c00bc7947 */ /* 0x000fea000383ffff */
.L_x_1889:
[----:B0-----:R0:W2:Y:S02]  /*2f990*/  SYNCS.PHASECHK.TRANS64.TRYWAIT P0, [R12+URZ+0x308c0], R11 ;  /* 0x0308c00b0c0075a7 */ /* 0x0010a4000800017f */
[----:B--2---:R-:W-:Y:S05]  /*2f9a0*/  @!P0 NANOSLEEP.SYNCS 0x989680 ;  /* 0x009896800000895d */ /* 0x004fea0003900000 */
[----:B------:R-:W2:Y:S02]  /*2f9b0*/  @!P0 SYNCS.PHASECHK.TRANS64 P0, [R12+URZ+0x308c0], R11 ;  /* 0x0308c00b0c0085a7 */ /* 0x000ea4000800007f */
[----:B--2---:R-:W-:Y:S05]  /*2f9c0*/  @!P0 BRA `(.L_x_1889) ;  /* 0xfffffffc00f08947 */ /* 0x004fea000383ffff */
[----:B------:R-:W-:Y:S05]  /*2f9d0*/  BRA `(.L_x_2081) ;  /* 0xffffff8000fc7947 */ /* 0x000fea000383ffff */
.L_x_1899:
[----:B0-----:R0:W1:Y:S02]  /*2f9e0*/  SYNCS.PHASECHK.TRANS64.TRYWAIT P1, [R7+URZ+0x308a0], R3 ;  /* 0x0308a003070075a7 */ /* 0x001064000802017f */
[----:B-1----:R-:W-:Y:S05]  /*2f9f0*/  @!P1 NANOSLEEP.SYNCS 0x989680 ;  /* 0x009896800000995d */ /* 0x002fea0003900000 */
[----:B------:R-:W1:Y:S02]  /*2fa00*/  @!P1 SYNCS.PHASECHK.TRANS64 P1, [R7+URZ+0x308a0], R3 ;  /* 0x0308a003070095a7 */ /* 0x000e64000802007f */
[----:B-1----:R-:W-:Y:S05]  /*2fa10*/  @!P1 BRA `(.L_x_1899) ;  /* 0xfffffffc00f09947 */ /* 0x002fea000383ffff */
[----:B------:R-:W-:Y:S05]  /*2fa20*/  BRA `(.L_x_2082) ;  /* 0xffffff8800707947 */ /* 0x000fea000383ffff */
.L_x_1907:
[----:B-1----:R1:W2:Y:S02]  /*2fa30*/  SYNCS.PHASECHK.TRANS64.TRYWAIT P1, [R7+URZ+0x308c0], R3 ;  /* 0x0308c003070075a7 */ /* 0x0022a4000802017f */
[----:B--2---:R-:W-:Y:S05]  /*2fa40*/  @!P1 NANOSLEEP.SYNCS 0x989680 ;  /* 0x009896800000995d */ /* 0x004fea0003900000 */
[----:B------:R-:W2:Y:S02]  /*2fa50*/  @!P1 SYNCS.PHASECHK.TRANS64 P1, [R7+URZ+0x308c0], R3 ;  /* 0x0308c003070095a7 */ /* 0x000ea4000802007f */
[----:B--2---:R-:W-:Y:S05]  /*2fa60*/  @!P1 BRA `(.L_x_1907) ;  /* 0xfffffffc00f09947 */ /* 0x004fea000383ffff */
[----:B------:R-:W-:Y:S05]  /*2fa70*/  BRA `(.L_x_2083) ;  /* 0xffffff8c00a87947 */ /* 0x000fea000383ffff */
.L_x_1933:
        /* <DEDUP_REMOVED lines=11> */
.L_x_2085:
[----:B------:R-:W-:Y:S05]  /*2fb30*/  BSYNC B0 ;  /* 0x0000000000007941 */ /* 0x000fea0003800000 */
.L_x_2084:
[----:B------:R-:W-:Y:S05]  /*2fb40*/  BRA `(.L_x_2086) ;  /* 0xffffffa000ac7947 */ /* 0x000fea000383ffff */
.L_x_1936:
[----:B0-----:R0:W1:Y:S02]  /*2fb50*/  SYNCS.PHASECHK.TRANS64.TRYWAIT P0, [R4+URZ+0x30840], R2 ;  /* 0x03084002040075a7 */ /* 0x001064000800017f */
[----:B-1----:R-:W-:Y:S05]  /*2fb60*/  @!P0 NANOSLEEP.SYNCS 0x989680 ;  /* 0x009896800000895d */ /* 0x002fea0003900000 */
[----:B------:R-:W1:Y:S02]  /*2fb70*/  @!P0 SYNCS.PHASECHK.TRANS64 P0, [R4+URZ+0x30840], R2 ;  /* 0x03084002040085a7 */ /* 0x000e64000800007f */
[----:B-1----:R-:W-:Y:S05]  /*2fb80*/  @!P0 BRA `(.L_x_1936) ;  /* 0xfffffffc00f08947 */ /* 0x002fea000383ffff */
[----:B------:R-:W-:Y:S05]  /*2fb90*/  BRA `(.L_x_2087) ;  /* 0xffffffa400007947 */ /* 0x000fea000383ffff */
.L_x_1937:
        /* <DEDUP_REMOVED lines=8> */
.L_x_2089:
[----:B------:R-:W-:Y:S05]  /*2fc20*/  BSYNC B0 ;  /* 0x0000000000007941 */ /* 0x000fea0003800000 */
.L_x_2088:
        /* <DEDUP_REMOVED lines=9> */
.L_x_2090:
[----:B------:R-:W-:Y:S02]  /*2fcc0*/  IMAD.MOV.U32 R13, RZ, RZ, R6 ;  /* 0x000000ffff0d7224 */ /* 0x000fe400078e0006 */
[----:B------:R-:W-:Y:S02]  /*2fcd0*/  IMAD.MOV.U32 R12, RZ, RZ, 0x1 ;  /* 0x00000001ff0c7424 */ /* 0x000fe400078e00ff */
[----:B------:R-:W-:-:S07]  /*2fce0*/  IMAD.MOV.U32 R3, RZ, RZ, R14 ;  /* 0x000000ffff037224 */ /* 0x000fce00078e000e */
[----:B------:R-:W-:Y:S05]  /*2fcf0*/  WARPSYNC.COLLECTIVE R15, `(.L_x_2091) ;  /* 0x000000000f087348 */ /* 0x000fea0003c00000 */
[----:B------:R0:W1:Y:S02]  /*2fd00*/  SHFL.IDX P6, R14, R13, R12, R11 ;  /* 0x0000000c0d0e7389 */ /* 0x00006400000c000b */
[----:B01----:R-:W-:Y:S01]  /*2fd10*/  ENDCOLLECTIVE ;  /* 0x000000000000791b */ /* 0x003fe20003800000 */
.L_x_2091:
        /* <DEDUP_REMOVED lines=10> */
.L_x_2092:
        /* <DEDUP_REMOVED lines=14> */
.L_x_2093:
        /* <DEDUP_REMOVED lines=16> */
.L_x_2094:
[----:B------:R-:W-:Y:S02]  /*2ffa0*/  @P0 IMAD R9, R7, 0x2, R17 ;  /* 0x0000000207090824 */ /* 0x000fe400078e0211 */
[----:B------:R-:W-:Y:S02]  /*2ffb0*/  IMAD.MOV.U32 R13, RZ, RZ, R6 ;  /* 0x000000ffff0d7224 */ /* 0x000fe400078e0006 */
[----:B------:R-:W-:Y:S02]  /*2ffc0*/  IMAD.MOV.U32 R12, RZ, RZ, 0x3 ;  /* 0x00000003ff0c7424 */ /* 0x000fe400078e00ff */
[----:B------:R-:W-:-:S07]  /*2ffd0*/  IMAD.MOV.U32 R2, RZ, RZ, R14 ;  /* 0x000000ffff027224 */ /* 0x000fce00078e000e */
[----:B------:R-:W-:Y:S05]  /*2ffe0*/  WARPSYNC.COLLECTIVE R15, `(.L_x_2095) ;  /* 0x000000000f087348 */ /* 0x000fea0003c00000 */
[----:B------:R0:W1:Y:S02]  /*2fff0*/  SHFL.IDX P6, R14, R13, R12, R11 ;  /* 0x0000000c0d0e7389 */ /* 0x00006400000c000b */
[----:B01----:R-:W-:Y:S01]  /*30000*/  ENDCOLLECTIVE ;  /* 0x000000000000791b */ /* 0x003fe20003800000 */
.L_x_2095:
        /* <DEDUP_REMOVED lines=14> */
.L_x_2096:
[----:B------:R-:W-:Y:S01]  /*300f0*/  IMAD.MOV.U32 R0, RZ, RZ, R14 ;  /* 0x000000ffff007224 */ /* 0x000fe200078e000e */
[----:B------:R-:W-:Y:S06]  /*30100*/  BRA `(.L_x_2097) ;  /* 0xffffffa000a87947 */ /* 0x000fec000383ffff */
.L_x_1942:
        /* <DEDUP_REMOVED lines=9> */
.L_x_2098:
[----:B------:R-:W-:Y:S01]  /*301a0*/  ISETP.GE.AND P0, PT, R25, R5, PT ;  /* 0x000000051900720c */ /* 0x000fe20003f06270 */
[----:B------:R-:W-:Y:S02]  /*301b0*/  IMAD.MOV.U32 R13, RZ, RZ, R4 ;  /* 0x000000ffff0d7224 */ /* 0x000fe400078e0004 */
[----:B------:R-:W-:-:S10]  /*301c0*/  IMAD.MOV.U32 R2, RZ, RZ, R14 ;  /* 0x000000ffff027224 */ /* 0x000fd400078e000e */
[----:B------:R-:W-:Y:S05]  /*301d0*/  WARPSYNC.COLLECTIVE R15, `(.L_x_2099) ;  /* 0x000000000f087348 */ /* 0x000fea0003c00000 */
[----:B------:R0:W1:Y:S02]  /*301e0*/  SHFL.IDX P6, R14, R13, R12, R11 ;  /* 0x0000000c0d0e7389 */ /* 0x00006400000c000b */
[----:B01----:R-:W-:Y:S01]  /*301f0*/  ENDCOLLECTIVE ;  /* 0x000000000000791b */ /* 0x003fe20003800000 */
.L_x_2099:
[----:B------:R-:W-:Y:S02]  /*30200*/  IMAD.MOV.U32 R13, RZ, RZ, R0 ;  /* 0x000000ffff0d7224 */ /* 0x000fe400078e0000 */
[----:B------:R-:W-:Y:S02]  /*30210*/  IMAD.MOV.U32 R12, RZ, RZ, 0x1 ;  /* 0x00000001ff0c7424 */ /* 0x000fe400078e00ff */
[----:B------:R-:W-:-:S07]  /*30220*/  IMAD.MOV.U32 R3, RZ, RZ, R14 ;  /* 0x000000ffff037224 */ /* 0x000fce00078e000e */
[----:B------:R-:W-:Y:S05]  /*30230*/  WARPSYNC.COLLECTIVE R15, `(.L_x_2100) ;  /* 0x000000000f087348 */ /* 0x000fea0003c00000 */
[----:B------:R0:W1:Y:S02]  /*30240*/  SHFL.IDX P6, R14, R13, R12, R11 ;  /* 0x0000000c0d0e7389 */ /* 0x00006400000c000b */
[----:B01----:R-:W-:Y:S01]  /*30250*/  ENDCOLLECTIVE ;  /* 0x000000000000791b */ /* 0x003fe20003800000 */
.L_x_2100:
[----:B------:R-:W-:-:S05]  /*30260*/  @!P0 LEA R6, P5, R36, R3, 0x1 ;  /* 0x0000000324068211 */ /* 0x000fca00078a08ff */
[----:B------:R-:W-:Y:S02]  /*30270*/  @!P0 IMAD.X R3, RZ, RZ, R2, P5 ;  /* 0x000000ffff038224 */ /* 0x000fe400028e0602 */
[----:B------:R-:W-:Y:S02]  /*30280*/  @!P0 IMAD.MOV.U32 R2, RZ, RZ, R6 ;  /* 0x000000ffff028224 */ /* 0x000fe400078e0006 */
[----:B------:R-:W-:Y:S02]  /*30290*/  VIADD R6, R25, 0x10 ;  /* 0x0000001019067836 */ /* 0x000fe40000000000 */
[----:B------:R-:W-:Y:S01]  /*302a0*/  IMAD.MOV.U32 R13, RZ, RZ, R4 ;  /* 0x000000ffff0d7224 */ /* 0x000fe200078e0004 */
[----:B------:R-:W-:Y:S01]  /*302b0*/  @!PT LDS RZ, [RZ] ;  /* 0x00000000fffff984 */ /* 0x000fe20000000800 */
[----:B------:R-:W-:Y:S01]  /*302c0*/  @!PT LDS RZ, [RZ] ;  /* 0x00000000fffff984 */ /* 0x000fe20000000800 */
[----:B------:R-:W-:Y:S01]  /*302d0*/  @!PT LDS RZ, [RZ] ;  /* 0x00000000fffff984 */ /* 0x000fe20000000800 */
[----:B------:R-:W-:Y:S04]  /*302e0*/  @!P0 LDGSTS.E.BYPASS.LTC128B.128 [R34+0x10400], desc[UR60][R2.64], !P4 ;  /* 0x1040000002228fae */ /* 0x000fe8000e101d7c */
[----:B------:R-:W-:Y:S04]  /*302f0*/  @!P0 LDGSTS.E.BYPASS.LTC128B.128 [R34+0x14400], desc[UR60][R2.64+0x80], !P3 ;  /* 0x1440008002228fae */ /* 0x000fe8000d901d7c */
[----:B------:R-:W-:Y:S04]  /*30300*/  @!P0 LDGSTS.E.BYPASS.LTC128B.128 [R34+0x18400], desc[UR60][R2.64+0x100], !P2 ;  /* 0x1840010002228fae */ /* 0x000fe8000d101d7c */
[----:B------:R0:W-:Y:S01]  /*30310*/  @!P0 LDGSTS.E.BYPASS.LTC128B.128 [R34+0x1c400], desc[UR60][R2.64+0x180], !P1 ;  /* 0x1c40018002228fae */ /* 0x0001e2000c901d7c */
[----:B------:R-:W-:Y:S01]  /*30320*/  ISETP.GE.AND P0, PT, R6, R5, PT ;  /* 0x000000050600720c */ /* 0x000fe20003f06270 */
[----:B0-----:R-:W-:-:S12]  /*30330*/  IMAD.MOV.U32 R2, RZ, RZ, R14 ;  /* 0x000000ffff027224 */ /* 0x001fd800078e000e */
[----:B------:R-:W-:Y:S05]  /*30340*/  WARPSYNC.COLLECTIVE R15, `(.L_x_2101) ;  /* 0x000000000f087348 */ /* 0x000fea0003c00000 */
[----:B------:R0:W1:Y:S02]  /*30350*/  SHFL.IDX P6, R14, R13, R12, R11 ;  /* 0x0000000c0d0e7389 */ /* 0x00006400000c000b */
[----:B01----:R-:W-:Y:S01]  /*30360*/  ENDCOLLECTIVE ;  /* 0x000000000000791b */ /* 0x003fe20003800000 */
.L_x_2101:
[----:B------:R-:W-:Y:S02]  /*30370*/  IMAD.MOV.U32 R13, RZ, RZ, R0 ;  /* 0x000000ffff0d7224 */ /* 0x000fe400078e0000 */
[----:B------:R-:W-:Y:S02]  /*30380*/  IMAD.MOV.U32 R12, RZ, RZ, 0x2 ;  /* 0x00000002ff0c7424 */ /* 0x000fe400078e00ff */
[----:B------:R-:W-:-:S07]  /*30390*/  IMAD.MOV.U32 R3, RZ, RZ, R14 ;  /* 0x000000ffff037224 */ /* 0x000fce00078e000e */
[----:B------:R-:W-:Y:S05]  /*303a0*/  WARPSYNC.COLLECTIVE R15, `(.L_x_2102) ;  /* 0x000000000f087348 */ /* 0x000fea0003c00000 */
[----:B------:R0:W1:Y:S02]  /*303b0*/  SHFL.IDX P6, R14, R13, R12, R11 ;  /* 0x0000000c0d0e7389 */ /* 0x00006400000c000b */
[----:B01----:R-:W-:Y:S01]  /*303c0*/  ENDCOLLECTIVE ;  /* 0x000000000000791b */ /* 0x003fe20003800000 */
.L_x_2102:
[----:B------:R-:W-:-:S05]  /*303d0*/  @!P0 LEA R6, P5, R36, R3, 0x1 ;  /* 0x0000000324068211 */ /* 0x000fca00078a08ff */
[----:B------:R-:W-:Y:S02]  /*303e0*/  @!P0 IMAD.X R7, RZ, RZ, R2, P5 ;  /* 0x000000ffff078224 */ /* 0x000fe400028e0602 */
[----:B------:R-:W-:Y:S02]  /*303f0*/  @!P0 IMAD.MOV.U32 R2, RZ, RZ, R6 ;  /* 0x000000ffff028224 */ /* 0x000fe400078e0006 */
[----:B------:R-:W-:Y:S02]  /*30400*/  @!P0 IMAD.MOV.U32 R3, RZ, RZ, R7 ;  /* 0x000000ffff038224 */ /* 0x000fe400078e0007 */
[----:B------:R-:W-:Y:S02]  /*30410*/  IMAD.MOV.U32 R13, RZ, RZ, R4 ;  /* 0x000000ffff0d7224 */ /* 0x000fe400078e0004 */
[----:B------:R-:W-:Y:S01]  /*30420*/  VIADD R6, R25, 0x20 ;  /* 0x0000002019067836 */ /* 0x000fe20000000000 */
        /* <DEDUP_REMOVED lines=12> */
.L_x_2103:
[----:B------:R-:W-:Y:S02]  /*304f0*/  IMAD.MOV.U32 R13, RZ, RZ, R0 ;  /* 0x000000ffff0d7224 */ /* 0x000fe400078e0000 */
[----:B------:R-:W-:Y:S02]  /*30500*/  IMAD.MOV.U32 R12, RZ, RZ, 0x3 ;  /* 0x00000003ff0c7424 */ /* 0x000fe400078e00ff */
[----:B------:R-:W-:-:S07]  /*30510*/  IMAD.MOV.U32 R3, RZ, RZ, R14 ;  /* 0x000000ffff037224 */ /* 0x000fce00078e000e */
[----:B------:R-:W-:Y:S05]  /*30520*/  WARPSYNC.COLLECTIVE R15, `(.L_x_2104) ;  /* 0x000000000f087348 */ /* 0x000fea0003c00000 */
[----:B------:R0:W1:Y:S02]  /*30530*/  SHFL.IDX P6, R14, R13, R12, R11 ;  /* 0x0000000c0d0e7389 */ /* 0x00006400000c000b */
[----:B01----:R-:W-:Y:S01]  /*30540*/  ENDCOLLECTIVE ;  /* 0x000000000000791b */ /* 0x003fe20003800000 */
.L_x_2104:
        /* <DEDUP_REMOVED lines=18> */
.L_x_2105:
[----:B------:R-:W-:Y:S02]  /*30670*/  IMAD.MOV.U32 R13, RZ, RZ, R0 ;  /* 0x000000ffff0d7224 */ /* 0x000fe400078e0000 */
[----:B------:R-:W-:Y:S02]  /*30680*/  IMAD.MOV.U32 R12, RZ, RZ, 0x4 ;  /* 0x00000004ff0c7424 */ /* 0x000fe400078e00ff */
[----:B------:R-:W-:-:S07]  /*30690*/  IMAD.MOV.U32 R3, RZ, RZ, R14 ;  /* 0x000000ffff037224 */ /* 0x000fce00078e000e */
[----:B------:R-:W-:Y:S05]  /*306a0*/  WARPSYNC.COLLECTIVE R15, `(.L_x_2106) ;  /* 0x000000000f087348 */ /* 0x000fea0003c00000 */
[----:B------:R0:W1:Y:S02]  /*306b0*/  SHFL.IDX P6, R14, R13, R12, R11 ;  /* 0x0000000c0d0e7389 */ /* 0x00006400000c000b */
[----:B01----:R-:W-:Y:S01]  /*306c0*/  ENDCOLLECTIVE ;  /* 0x000000000000791b */ /* 0x003fe20003800000 */
.L_x_2106:
        /* <DEDUP_REMOVED lines=18> */
.L_x_2107:
[----:B------:R-:W-:Y:S02]  /*307f0*/  IMAD.MOV.U32 R13, RZ, RZ, R0 ;  /* 0x000000ffff0d7224 */ /* 0x000fe400078e0000 */
[----:B------:R-:W-:Y:S02]  /*30800*/  IMAD.MOV.U32 R12, RZ, RZ, 0x5 ;  /* 0x00000005ff0c7424 */ /* 0x000fe400078e00ff */
[----:B------:R-:W-:-:S07]  /*30810*/  IMAD.MOV.U32 R3, RZ, RZ, R14 ;  /* 0x000000ffff037224 */ /* 0x000fce00078e000e */
[----:B------:R-:W-:Y:S05]  /*30820*/  WARPSYNC.COLLECTIVE R15, `(.L_x_2108) ;  /* 0x000000000f087348 */ /* 0x000fea0003c00000 */
[----:B------:R0:W1:Y:S02]  /*30830*/  SHFL.IDX P6, R14, R13, R12, R11 ;  /* 0x0000000c0d0e7389 */ /* 0x00006400000c000b */
[----:B01----:R-:W-:Y:S01]  /*30840*/  ENDCOLLECTIVE ;  /* 0x000000000000791b */ /* 0x003fe20003800000 */
.L_x_2108:
        /* <DEDUP_REMOVED lines=18> */
.L_x_2109:
[----:B------:R-:W-:Y:S02]  /*30970*/  IMAD.MOV.U32 R13, RZ, RZ, R0 ;  /* 0x000000ffff0d7224 */ /* 0x000fe400078e0000 */
[----:B------:R-:W-:Y:S02]  /*30980*/  IMAD.MOV.U32 R12, RZ, RZ, 0x6 ;  /* 0x00000006ff0c7424 */ /* 0x000fe400078e00ff */
[----:B------:R-:W-:-:S07]  /*30990*/  IMAD.MOV.U32 R3, RZ, RZ, R14 ;  /* 0x000000ffff037224 */ /* 0x000fce00078e000e */
[----:B------:R-:W-:Y:S05]  /*309a0*/  WARPSYNC.COLLECTIVE R15, `(.L_x_2110) ;  /* 0x000000000f087348 */ /* 0x000fea0003c00000 */
[----:B------:R0:W1:Y:S02]  /*309b0*/  SHFL.IDX P6, R14, R13, R12, R11 ;  /* 0x0000000c0d0e7389 */ /* 0x00006400000c000b */
[----:B01----:R-:W-:Y:S01]  /*309c0*/  ENDCOLLECTIVE ;  /* 0x000000000000791b */ /* 0x003fe20003800000 */
.L_x_2110:
        /* <DEDUP_REMOVED lines=18> */
.L_x_2111:
[----:B------:R-:W-:Y:S02]  /*30af0*/  IMAD.MOV.U32 R13, RZ, RZ, R0 ;  /* 0x000000ffff0d7224 */ /* 0x000fe400078e0000 */
[----:B------:R-:W-:Y:S02]  /*30b00*/  IMAD.MOV.U32 R12, RZ, RZ, 0x7 ;  /* 0x00000007ff0c7424 */ /* 0x000fe400078e00ff */
[----:B------:R-:W-:-:S07]  /*30b10*/  IMAD.MOV.U32 R3, RZ, RZ, R14 ;  /* 0x000000ffff037224 */ /* 0x000fce00078e000e */
[----:B------:R-:W-:Y:S05]  /*30b20*/  WARPSYNC.COLLECTIVE R15, `(.L_x_2112) ;  /* 0x000000000f087348 */ /* 0x000fea0003c00000 */
[----:B------:R0:W1:Y:S02]  /*30b30*/  SHFL.IDX P6, R14, R13, R12, R11 ;  /* 0x0000000c0d0e7389 */ /* 0x00006400000c000b */
[----:B01----:R-:W-:Y:S01]  /*30b40*/  ENDCOLLECTIVE ;  /* 0x000000000000791b */ /* 0x003fe20003800000 */
.L_x_2112:
[----:B------:R-:W-:-:S05]  /*30b50*/  @!P0 LEA R6, P5, R36, R3, 0x1 ;  /* 0x0000000324068211 */ /* 0x000fca00078a08ff */
[----:B------:R-:W-:Y:S02]  /*30b60*/  @!P0 IMAD.X R7, RZ, RZ, R2, P5 ;  /* 0x000000ffff078224 */ /* 0x000fe400028e0602 */
[----:B------:R-:W-:Y:S02]  /*30b70*/  @!P0 IMAD.MOV.U32 R2, RZ, RZ, R6 ;  /* 0x000000ffff028224 */ /* 0x000fe400078e0006 */
[----:B------:R-:W-:Y:S02]  /*30b80*/  @!P0 IMAD.MOV.U32 R3, RZ, RZ, R7 ;  /* 0x000000ffff038224 */ /* 0x000fe400078e0007 */
[----:B------:R-:W-:-:S03]  /*30b90*/  IMAD.MOV.U32 R13, RZ, RZ, R4 ;  /* 0x000000ffff0d7224 */ /* 0x000fc600078e0004 */
[----:B------:R-:W-:Y:S01]  /*30ba0*/  @!PT LDS RZ, [RZ] ;  /* 0x00000000fffff984 */ /* 0x000fe20000000800 */
[----:B------:R-:W-:Y:S01]  /*30bb0*/  @!PT LDS RZ, [RZ] ;  /* 0x00000000fffff984 */ /* 0x000fe20000000800 */
[----:B------:R-:W-:Y:S01]  /*30bc0*/  @!PT LDS RZ, [RZ] ;  /* 0x00000000fffff984 */ /* 0x000fe20000000800 */
[----:B------:R0:W-:Y:S04]  /*30bd0*/  @!P0 LDGSTS.E.BYPASS.LTC128B.128 [R34+0x13400], desc[UR60][R2.64], !P4 ;  /* 0x1340000002228fae */ /* 0x0001e8000e101d7c */
[----:B------:R0:W-:Y:S01]  /*30be0*/  @!P0 LDGSTS.E.BYPASS.LTC128B.128 [R34+0x17400], desc[UR60][R2.64+0x80], !P3 ;  /* 0x1740008002228fae */ /* 0x0001e2000d901d7c */
[----:B------:R-:W-:-:S03]  /*30bf0*/  IMAD.MOV.U32 R6, RZ, RZ, R14 ;  /* 0x000000ffff067224 */ /* 0x000fc600078e000e */
[----:B------:R0:W-:Y:S04]  /*30c00*/  @!P0 LDGSTS.E.BYPASS.LTC128B.128 [R34+0x1b400], desc[UR60][R2.64+0x100], !P2 ;  /* 0x1b40010002228fae */ /* 0x0001e8000d101d7c */
[----:B------:R0:W-:Y:S02]  /*30c10*/  @!P0 LDGSTS.E.BYPASS.LTC128B.128 [R34+0x1f400], desc[UR60][R2.64+0x180], !P1 ;  /* 0x1f40018002228fae */ /* 0x0001e4000c901d7c */
[----:B0-----:R-:W-:Y:S05]  /*30c20*/  WARPSYNC.COLLECTIVE R15, `(.L_x_2113) ;  /* 0x000000000f087348 */ /* 0x001fea0003c00000 */
[----:B------:R1:W2:Y:S02]  /*30c30*/  SHFL.IDX P6, R14, R13, R12, R11 ;  /* 0x0000000c0d0e7389 */ /* 0x0002a400000c000b */
[----:B012---:R-:W-:Y:S01]  /*30c40*/  ENDCOLLECTIVE ;  /* 0x000000000000791b */ /* 0x007fe20003800000 */
.L_x_2113:
[----:B------:R-:W-:Y:S05]  /*30c50*/  BRA `(.L_x_2114) ;  /* 0xffffffa400007947 */ /* 0x000fea000383ffff */
.L_x_1947:
[----:B0-----:R0:W2:Y:S02]  /*30c60*/  SYNCS.PHASECHK.TRANS64.TRYWAIT P0, [R17+URZ+0x30820], R0 ;  /* 0x03082000110075a7 */ /* 0x0010a4000800017f */
[----:B--2---:R-:W-:Y:S05]  /*30c70*/  @!P0 NANOSLEEP.SYNCS 0x989680 ;  /* 0x009896800000895d */ /* 0x004fea0003900000 */
[----:B------:R-:W2:Y:S02]  /*30c80*/  @!P0 SYNCS.PHASECHK.TRANS64 P0, [R17+URZ+0x30820], R0 ;  /* 0x03082000110085a7 */ /* 0x000ea4000800007f */
[----:B--2---:R-:W-:Y:S05]  /*30c90*/  @!P0 BRA `(.L_x_1947) ;  /* 0xfffffffc00f08947 */ /* 0x004fea000383ffff */
[----:B------:R-:W-:Y:S05]  /*30ca0*/  BRA `(.L_x_2115) ;  /* 0xffffffa4007c7947 */ /* 0x000fea000383ffff */
.L_x_1952:
[----:B0-----:R0:W1:Y:S02]  /*30cb0*/  SYNCS.PHASECHK.TRANS64.TRYWAIT P0, [R7+URZ+0x30840], R2 ;  /* 0x03084002070075a7 */ /* 0x001064000800017f */
[----:B-1----:R-:W-:Y:S05]  /*30cc0*/  @!P0 NANOSLEEP.SYNCS 0x989680 ;  /* 0x009896800000895d */ /* 0x002fea0003900000 */
[----:B------:R-:W1:Y:S02]  /*30cd0*/  @!P0 SYNCS.PHASECHK.TRANS64 P0, [R7+URZ+0x30840], R2 ;  /* 0x03084002070085a7 */ /* 0x000e64000800007f */
[----:B-1----:R-:W-:Y:S05]  /*30ce0*/  @!P0 BRA `(.L_x_1952) ;  /* 0xfffffffc00f08947 */ /* 0x002fea000383ffff */
[----:B------:R-:W-:Y:S05]  /*30cf0*/  BRA `(.L_x_2116) ;  /* 0xffffffa800607947 */ /* 0x000fea000383ffff */
.L_x_1953:
        /* <DEDUP_REMOVED lines=8> */
.L_x_2118:
[----:B------:R-:W-:Y:S05]  /*30d80*/  BSYNC B1 ;  /* 0x0000000000017941 */ /* 0x000fea0003800000 */
.L_x_2117:
        /* <DEDUP_REMOVED lines=12> */
.L_x_2119:
        /* <DEDUP_REMOVED lines=13> */
.L_x_2120:
        /* <DEDUP_REMOVED lines=14> */
.L_x_2121:
[----:B------:R-:W-:Y:S02]  /*31000*/  IMAD.MOV.U32 R13, RZ, RZ, R21 ;  /* 0x000000ffff0d7224 */ /* 0x000fe400078e0015 */
[----:B------:R-:W-:Y:S02]  /*31010*/  IMAD.MOV.U32 R12, RZ, RZ, 0x2 ;  /* 0x00000002ff0c7424 */ /* 0x000fe400078e00ff */
[----:B------:R-:W-:-:S07]  /*31020*/  IMAD.MOV.U32 R2, RZ, RZ, R14 ;  /* 0x000000ffff027224 */ /* 0x000fce00078e000e */
[----:B------:R-:W-:Y:S05]  /*31030*/  WARPSYNC.COLLECTIVE R15, `(.L_x_2122) ;  /* 0x000000000f087348 */ /* 0x000fea0003c00000 */
[----:B------:R0:W1:Y:S02]  /*31040*/  SHFL.IDX P6, R14, R13, R12, R11 ;  /* 0x0000000c0d0e7389 */ /* 0x00006400000c000b */
[----:B01----:R-:W-:Y:S01]  /*31050*/  ENDCOLLECTIVE ;  /* 0x000000000000791b */ /* 0x003fe20003800000 */
.L_x_2122:
        /* <DEDUP_REMOVED lines=14> */
.L_x_2123:
[----:B------:R-:W-:Y:S02]  /*31140*/  IMAD.MOV.U32 R13, RZ, RZ, R21 ;  /* 0x000000ffff0d7224 */ /* 0x000fe400078e0015 */
[----:B------:R-:W-:Y:S02]  /*31150*/  IMAD.MOV.U32 R12, RZ, RZ, 0x3 ;  /* 0x00000003ff0c7424 */ /* 0x000fe400078e00ff */
[----:B------:R-:W-:-:S07]  /*31160*/  IMAD.MOV.U32 R2, RZ, RZ, R14 ;  /* 0x000000ffff027224 */ /* 0x000fce00078e000e */
[----:B------:R-:W-:Y:S05]  /*31170*/  WARPSYNC.COLLECTIVE R15, `(.L_x_2124) ;  /* 0x000000000f087348 */ /* 0x000fea0003c00000 */
[----:B------:R0:W1:Y:S02]  /*31180*/  SHFL.IDX P6, R14, R13, R12, R11 ;  /* 0x0000000c0d0e7389 */ /* 0x00006400000c000b */
[----:B01----:R-:W-:Y:S01]  /*31190*/  ENDCOLLECTIVE ;  /* 0x000000000000791b */ /* 0x003fe20003800000 */
.L_x_2124:
        /* <DEDUP_REMOVED lines=17> */
.L_x_2125:
[----:B------:R-:W-:Y:S01]  /*312b0*/  IMAD.MOV.U32 R2, RZ, RZ, R14 ;  /* 0x000000ffff027224 */ /* 0x000fe200078e000e */
[----:B------:R-:W-:Y:S06]  /*312c0*/  BRA `(.L_x_2126) ;  /* 0xffffffa400dc7947 */ /* 0x000fec000383ffff */
.L_x_1958:
[----:B-1----:R1:W2:Y:S02]  /*312d0*/  SYNCS.PHASECHK.TRANS64.TRYWAIT P0, [R7+URZ+0x30860], R2 ;  /* 0x03086002070075a7 */ /* 0x0022a4000800017f */
[----:B--2---:R-:W-:Y:S05]  /*312e0*/  @!P0 NANOSLEEP.SYNCS 0x989680 ;  /* 0x009896800000895d */ /* 0x004fea0003900000 */
[----:B------:R-:W2:Y:S02]  /*312f0*/  @!P0 SYNCS.PHASECHK.TRANS64 P0, [R7+URZ+0x30860], R2 ;  /* 0x03086002070085a7 */ /* 0x000ea4000800007f */
[----:B--2---:R-:W-:Y:S05]  /*31300*/  @!P0 BRA `(.L_x_1958) ;  /* 0xfffffffc00f08947 */ /* 0x004fea000383ffff */
[----:B------:R-:W-:Y:S05]  /*31310*/  BRA `(.L_x_2127) ;  /* 0xffffffa800547947 */ /* 0x000fea000383ffff */
.L_x_1959:
        /* <DEDUP_REMOVED lines=8> */
.L_x_2129:
[----:B------:R-:W-:Y:S05]  /*313a0*/  BSYNC B1 ;  /* 0x0000000000017941 */ /* 0x000fea0003800000 */
.L_x_2128:
        /* <DEDUP_REMOVED lines=9> */
.L_x_2130:
[----:B------:R-:W-:Y:S02]  /*31440*/  IMAD.MOV.U32 R13, RZ, RZ, R19 ;  /* 0x000000ffff0d7224 */ /* 0x000fe400078e0013 */
[----:B------:R-:W-:Y:S02]  /*31450*/  IMAD.MOV.U32 R12, RZ, RZ, 0x1 ;  /* 0x00000001ff0c7424 */ /* 0x000fe400078e00ff */
[----:B------:R-:W-:-:S07]  /*31460*/  IMAD.MOV.U32 R2, RZ, RZ, R14 ;  /* 0x000000ffff027224 */ /* 0x000fce00078e000e */
[----:B------:R-:W-:Y:S05]  /*31470*/  WARPSYNC.COLLECTIVE R15, `(.L_x_2131) ;  /* 0x000000000f087348 */ /* 0x000fea0003c00000 */
[----:B------:R0:W1:Y:S02]  /*31480*/  SHFL.IDX P6, R14, R13, R12, R11 ;  /* 0x0000000c0d0e7389 */ /* 0x00006400000c000b */
[----:B01----:R-:W-:Y:S01]  /*31490*/  ENDCOLLECTIVE ;  /* 0x000000000000791b */ /* 0x003fe20003800000 */
.L_x_2131:
        /* <DEDUP_REMOVED lines=18> */
.L_x_2132:
[----:B------:R-:W-:Y:S02]  /*315c0*/  IMAD.MOV.U32 R13, RZ, RZ, R19 ;  /* 0x000000ffff0d7224 */ /* 0x000fe400078e0013 */
[----:B------:R-:W-:Y:S02]  /*315d0*/  IMAD.MOV.U32 R12, RZ, RZ, 0x2 ;  /* 0x00000002ff0c7424 */ /* 0x000fe400078e00ff */
[----:B------:R-:W-:-:S07]  /*315e0*/  IMAD.MOV.U32 R2, RZ, RZ, R14 ;  /* 0x000000ffff027224 */ /* 0x000fce00078e000e */
[----:B------:R-:W-:Y:S05]  /*315f0*/  WARPSYNC.COLLECTIVE R15, `(.L_x_2133) ;  /* 0x000000000f087348 */ /* 0x000fea0003c00000 */
[----:B------:R0:W1:Y:S02]  /*31600*/  SHFL.IDX P6, R14, R13, R12, R11 ;  /* 0x0000000c0d0e7389 */ /* 0x00006400000c000b */
[----:B01----:R-:W-:Y:S01]  /*31610*/  ENDCOLLECTIVE ;  /* 0x000000000000791b */ /* 0x003fe20003800000 */
.L_x_2133:
        /* <DEDUP_REMOVED lines=18> */
.L_x_2134:
[----:B------:R-:W-:Y:S02]  /*31740*/  IMAD.MOV.U32 R13, RZ, RZ, R19 ;  /* 0x000000ffff0d7224 */ /* 0x000fe400078e0013 */
[----:B------:R-:W-:Y:S02]  /*31750*/  IMAD.MOV.U32 R12, RZ, RZ, 0x3 ;  /* 0x00000003ff0c7424 */ /* 0x000fe400078e00ff */
[----:B------:R-:W-:-:S07]  /*31760*/  IMAD.MOV.U32 R2, RZ, RZ, R14 ;  /* 0x000000ffff027224 */ /* 0x000fce00078e000e */
[----:B------:R-:W-:Y:S05]  /*31770*/  WARPSYNC.COLLECTIVE R15, `(.L_x_2135) ;  /* 0x000000000f087348 */ /* 0x000fea0003c00000 */
[----:B------:R0:W1:Y:S02]  /*31780*/  SHFL.IDX P6, R14, R13, R12, R11 ;  /* 0x0000000c0d0e7389 */ /* 0x00006400000c000b */
[----:B01----:R-:W-:Y:S01]  /*31790*/  ENDCOLLECTIVE ;  /* 0x000000000000791b */ /* 0x003fe20003800000 */
.L_x_2135:
        /* <DEDUP_REMOVED lines=13> */
.L_x_2136:
[----:B------:R-:W-:Y:S01]  /*31870*/  @!PT LDS RZ, [RZ] ;  /* 0x00000000fffff984 */ /* 0x000fe20000000800 */
[----:B------:R-:W-:Y:S01]  /*31880*/  @!PT LDS RZ, [RZ] ;  /* 0x00000000fffff984 */ /* 0x000fe20000000800 */
[----:B------:R-:W-:Y:S01]  /*31890*/  @!PT LDS RZ, [RZ] ;  /* 0x00000000fffff984 */ /* 0x000fe20000000800 */
[----:B------:R-:W-:Y:S01]  /*318a0*/  LDGSTS.E.BYPASS.LTC128B.128 [R6+0x3400], desc[UR60][R2.64+0x80], !P0 ;  /* 0x0340008002067fae */ /* 0x000fe2000c101d7c */
[----:B------:R-:W-:-:S13]  /*318b0*/  ISETP.LT.OR P0, PT, R8, 0x21, P2 ;  /* 0x000000210800780c */ /* 0x000fda0001701670 */
[----:B------:R-:W-:Y:S01]  /*318c0*/  LDGSTS.E.BYPASS.LTC128B.128 [R6+0x5400], desc[UR60][R2.64+0x100], !P0 ;  /* 0x0540010002067fae */ /* 0x000fe2000c101d7c */
[----:B------:R-:W-:-:S13]  /*318d0*/  ISETP.LT.OR P0, PT, R8, 0x21, P1 ;  /* 0x000000210800780c */ /* 0x000fda0000f01670 */
[----:B------:R0:W-:Y:S02]  /*318e0*/  LDGSTS.E.BYPASS.LTC128B.128 [R6+0x7400], desc[UR60][R2.64+0x180], !P0 ;  /* 0x0740018002067fae */ /* 0x0001e4000c101d7c */
[----:B0-----:R-:W-:Y:S01]  /*318f0*/  IMAD.MOV.U32 R2, RZ, RZ, R14 ;  /* 0x000000ffff027224 */ /* 0x001fe200078e000e */
[----:B------:R-:W-:Y:S06]  /*31900*/  BRA `(.L_x_2137) ;  /* 0xffffffa400a07947 */ /* 0x000fec000383ffff */
.L_x_1967:
[----:B0-----:R0:W2:Y:S02]  /*31910*/  SYNCS.PHASECHK.TRANS64.TRYWAIT P0, [R4+URZ+0x30860], R3 ;  /* 0x03086003040075a7 */ /* 0x0010a4000800017f */
[----:B--2---:R-:W-:Y:S05]  /*31920*/  @!P0 NANOSLEEP.SYNCS 0x989680 ;  /* 0x009896800000895d */ /* 0x004fea0003900000 */
[----:B------:R-:W2:Y:S02]  /*31930*/  @!P0 SYNCS.PHASECHK.TRANS64 P0, [R4+URZ+0x30860], R3 ;  /* 0x03086003040085a7 */ /* 0x000ea4000800007f */
[----:B--2---:R-:W-:Y:S05]  /*31940*/  @!P0 BRA `(.L_x_1967) ;  /* 0xfffffffc00f08947 */ /* 0x004fea000383ffff */
[----:B------:R-:W-:Y:S05]  /*31950*/  BRA `(.L_x_2138) ;  /* 0xffffffa800c47947 */ /* 0x000fea000383ffff */
.L_x_1968:
[----:B------:R-:W-:Y:S01]  /*31960*/  BSSY B0, `(.L_x_2139) ;  /* 0x0000008000007945 */ /* 0x000fe20003800000 */
[----:B------:R-:W-:Y:S02]  /*31970*/  IMAD.MOV.U32 R13, RZ, RZ, R19 ;  /* 0x000000ffff0d7224 */ /* 0x000fe400078e0013 */
[----:B------:R-:W-:Y:S02]  /*31980*/  IMAD.MOV.U32 R12, RZ, RZ, RZ ;  /* 0x000000ffff0c7224 */ /* 0x000fe400078e00ff */
[----:B------:R-:W-:Y:S02]  /*31990*/  IMAD.MOV.U32 R11, RZ, RZ, 0x181f ;  /* 0x0000181fff0b7424 */ /* 0x000fe400078e00ff */
[----:B------:R-:W-:-:S07]  /*319a0*/  IMAD.MOV.U32 R15, RZ, RZ, -0x1 ;  /* 0xffffffffff0f7424 */ /* 0x000fce00078e00ff */
[----:B01----:R-:W-:Y:S05]  /*319b0*/  WARPSYNC.COLLECTIVE R15, `(.L_x_2140) ;  /* 0x000000000f087348 */ /* 0x003fea0003c00000 */
[----:B------:R2:W3:Y:S02]  /*319c0*/  SHFL.IDX P6, R14, R13, R12, R11 ;  /* 0x0000000c0d0e7389 */ /* 0x0004e400000c000b */
[----:B0123--:R-:W-:Y:S01]  /*319d0*/  ENDCOLLECTIVE ;  /* 0x000000000000791b */ /* 0x00ffe20003800000 */
.L_x_2140:
[----:B------:R-:W-:Y:S05]  /*319e0*/  BSYNC B0 ;  /* 0x0000000000007941 */ /* 0x000fea0003800000 */
.L_x_2139:
[----:B------:R-:W-:Y:S01]  /*319f0*/  IMAD.MOV.U32 R13, RZ, RZ, R18 ;  /* 0x000000ffff0d7224 */ /* 0x000fe200078e0012 */
[C---:B------:R-:W-:Y:S01]  /*31a00*/  LOP3.LUT R7, R36.reuse, 0x40, RZ, 0xfc, !PT ;  /* 0x0000004024077812 */ /* 0x040fe200078efcff */
[----:B------:R-:W-:Y:S01]  /*31a10*/  IMAD.MOV.U32 R12, RZ, RZ, RZ ;  /* 0x000000ffff0c7224 */ /* 0x000fe200078e00ff */
[C---:B------:R-:W-:Y:S01]  /*31a20*/  LOP3.LUT R6, R36.reuse, 0x80, RZ, 0xfc, !PT ;  /* 0x0000008024067812 */ /* 0x040fe200078efcff */
[----:B------:R-:W-:Y:S02]  /*31a30*/  IMAD.MOV.U32 R11, RZ, RZ, 0x181f ;  /* 0x0000181fff0b7424 */ /* 0x000fe400078e00ff */
[----:B------:R-:W-:Y:S02]  /*31a40*/  IMAD.MOV.U32 R15, RZ, RZ, -0x1 ;  /* 0xffffffffff0f7424 */ /* 0x000fe400078e00ff */
[----:B------:R-:W-:Y:S02]  /*31a50*/  IMAD.MOV.U32 R3, RZ, RZ, R14 ;  /* 0x000000ffff037224 */ /* 0x000fe400078e000e */
[----:B------:R-:W-:-:S07]  /*31a60*/  IMAD.SHL.U32 R8, R36, 0x2, RZ ;  /* 0x0000000224087824 */ /* 0x000fce00078e00ff */
[----:B------:R-:W-:Y:S05]  /*31a70*/  WARPSYNC.COLLECTIVE R15, `(.L_x_2141) ;  /* 0x000000000f087348 */ /* 0x000fea0003c00000 */
[----:B------:R0:W1:Y:S02]  /*31a80*/  SHFL.IDX P6, R14, R13, R12, R11 ;  /* 0x0000000c0d0e7389 */ /* 0x00006400000c000b */
[----:B01----:R-:W-:Y:S01]  /*31a90*/  ENDCOLLECTIVE ;  /* 0x000000000000791b */ /* 0x003fe20003800000 */
.L_x_2141:
        /* <DEDUP_REMOVED lines=21> */
.L_x_2142:
[----:B------:R-:W-:Y:S01]  /*31bf0*/  @!PT LDS RZ, [RZ] ;  /* 0x00000000fffff984 */ /* 0x000fe20000000800 */
[----:B------:R-:W-:Y:S01]  /*31c00*/  @!PT LDS RZ, [RZ] ;  /* 0x00000000fffff984 */ /* 0x000fe20000000800 */
[----:B------:R-:W-:Y:S01]  /*31c10*/  @!PT LDS RZ, [RZ] ;  /* 0x00000000fffff984 */ /* 0x000fe20000000800 */
[----:B------:R-:W-:Y:S01]  /*31c20*/  LDGSTS.E.BYPASS.LTC128B.128 [R0+0x4400], desc[UR60][R2.64+0x100], !P4 ;  /* 0x0440010002007fae */ /* 0x000fe2000e101d7c */
[----:B------:R-:W-:Y:S01]  /*31c30*/  ISETP.LT.OR P4, PT, R5, 0x1, P0 ;  /* 0x000000010500780c */ /* 0x000fe20000781670 */
[----:B------:R-:W-:-:S12]  /*31c40*/  IMAD.MOV.U32 R13, RZ, RZ, R18 ;  /* 0x000000ffff0d7224 */ /* 0x000fd800078e0012 */
[----:B------:R0:W-:Y:S02]  /*31c50*/  LDGSTS.E.BYPASS.LTC128B.128 [R0+0x6400], desc[UR60][R2.64+0x180], !P4 ;  /* 0x0640018002007fae */ /* 0x0001e4000e101d7c */
[----:B0-----:R-:W-:-:S07]  /*31c60*/  IMAD.MOV.U32 R3, RZ, RZ, R14 ;  /* 0x000000ffff037224 */ /* 0x001fce00078e000e */
[----:B------:R-:W-:Y:S05]  /*31c70*/  WARPSYNC.COLLECTIVE R15, `(.L_x_2143) ;  /* 0x000000000f087348 */ /* 0x000fea0003c00000 */
[----:B------:R0:W1:Y:S02]  /*31c80*/  SHFL.IDX P6, R14, R13, R12, R11 ;  /* 0x0000000c0d0e7389 */ /* 0x00006400000c000b */
[----:B01----:R-:W-:Y:S01]  /*31c90*/  ENDCOLLECTIVE ;  /* 0x000000000000791b */ /* 0x003fe20003800000 */
.L_x_2143:
[----:B------:R-:W-:Y:S02]  /*31ca0*/  IMAD.MOV.U32 R13, RZ, RZ, R19 ;  /* 0x000000ffff0d7224 */ /* 0x000fe400078e0013 */
[----:B------:R-:W-:Y:S01]  /*31cb0*/  IMAD.MOV.U32 R12, RZ, RZ, 0x2 ;  /* 0x00000002ff0c7424 */ /* 0x000fe200078e00ff */
[----:B------:R-:W-:-:S13]  /*31cc0*/  IADD3 R2, P4, R14, R8, RZ ;  /* 0x000000080e027210 */ /* 0x000fda0007f9e0ff */
[----:B------:R-:W-:Y:S05]  /*31cd0*/  WARPSYNC.COLLECTIVE R15, `(.L_x_2144) ;  /* 0x000000000f087348 */ /* 0x000fea0003c00000 */
[----:B------:R0:W1:Y:S02]  /*31ce0*/  SHFL.IDX P6, R14, R13, R12, R11 ;  /* 0x0000000c0d0e7389 */ /* 0x00006400000c000b */
[----:B01----:R-:W-:Y:S01]  /*31cf0*/  ENDCOLLECTIVE ;  /* 0x000000000000791b */ /* 0x003fe20003800000 */
.L_x_2144:
        /* <DEDUP_REMOVED lines=12> */
.L_x_2145:
        /* <DEDUP_REMOVED lines=14> */
.L_x_2146:
        /* <DEDUP_REMOVED lines=12> */
.L_x_2147:
        /* <DEDUP_REMOVED lines=9> */
.L_x_1973:
        /* <DEDUP_REMOVED lines=8> */
.L_x_2150:
[----:B------:R-:W-:Y:S05]  /*32070*/  BSYNC B0 ;  /* 0x0000000000007941 */ /* 0x000fea0003800000 */
.L_x_2149:
        /* <DEDUP_REMOVED lines=9> */
.L_x_2151:
[----:B------:R-:W-:Y:S02]  /*32110*/  ULDC UR4, c[0x0][0xc3c] ;  /* 0x00030f0000047ab9 */ /* 0x000fe40000000800 */
[----:B------:R-:W-:-:S13]  /*32120*/  ISETP.GE.OR P1, PT, R9, UR4, !P0 ;  /* 0x0000000409007c0c */ /* 0x000fda000c726670 */
[----:B------:R-:W0:Y:S08]  /*32130*/  @!P1 LDC.64 R2, c[0x0][0xc80] ;  /* 0x00032000ff029b82 */ /* 0x000e300000000a00 */
[----:B------:R-:W1:Y:S01]  /*32140*/  @!P1 LDC.64 R4, c[0x0][0xc78] ;  /* 0x00031e00ff049b82 */ /* 0x000e620000000a00 */
[----:B------:R-:W-:Y:S01]  /*32150*/  CS2R R24, SRZ ;  /* 0x0000000000187805 */ /* 0x000fe2000001ff00 */
[----:B------:R-:W-:-:S02]  /*32160*/  IMAD.MOV.U32 R8, RZ, RZ, RZ ;  /* 0x000000ffff087224 */ /* 0x000fc400078e00ff */
[----:B------:R-:W-:Y:S02]  /*32170*/  IMAD.MOV.U32 R11, RZ, RZ, RZ ;  /* 0x000000ffff0b7224 */ /* 0x000fe400078e00ff */
[----:B------:R-:W-:Y:S02]  /*32180*/  IMAD.MOV.U32 R6, RZ, RZ, R14 ;  /* 0x000000ffff067224 */ /* 0x000fe400078e000e */
[----:B0-----:R-:W-:-:S05]  /*32190*/  @!P1 IMAD.WIDE R2, R9, 0x4, R2 ;  /* 0x0000000409029825 */ /* 0x001fca00078e0202 */
[----:B------:R1:W2:Y:S02]  /*321a0*/  @!P1 LDG.E R7, desc[UR60][R2.64] ;  /* 0x0000003c02079981 */ /* 0x0002a4000c1e1900 */
[----:B-1----:R-:W-:-:S05]  /*321b0*/  @!P1 IMAD.WIDE R2, R9, 0x4, R4 ;  /* 0x0000000409029825 */ /* 0x002fca00078e0204 */
[----:B------:R-:W3:Y:S01]  /*321c0*/  @!P1 LDG.E R4, desc[UR60][R2.64] ;  /* 0x0000003c02049981 */ /* 0x000ee2000c1e1900 */
[C---:B------:R-:W-:Y:S02]  /*321d0*/  ISETP.GE.U32.AND P2, PT, R10.reuse, 0x2, PT ;  /* 0x000000020a00780c */ /* 0x040fe40003f46070 */
[C---:B------:R-:W-:Y:S02]  /*321e0*/  ISETP.GE.U32.AND P3, PT, R10.reuse, 0x4, PT ;  /* 0x000000040a00780c */ /* 0x040fe40003f66070 */
[C---:B------:R-:W-:Y:S02]  /*321f0*/  ISETP.GE.U32.AND P4, PT, R10.reuse, 0x8, PT ;  /* 0x000000080a00780c */ /* 0x040fe40003f86070 */
[C---:B------:R-:W-:Y:S01]  /*32200*/  ISETP.GE.U32.AND P5, PT, R10.reuse, 0x10, PT ;  /* 0x000000100a00780c */ /* 0x040fe20003fa6070 */
[----:B--2---:R-:W-:Y:S02]  /*32210*/  @!P1 IMAD.MOV.U32 R25, RZ, RZ, R7 ;  /* 0x000000ffff199224 */ /* 0x004fe400078e0007 */
[----:B---3--:R-:W-:Y:S01]  /*32220*/  @!P1 IMAD.MOV.U32 R8, RZ, RZ, R4 ;  /* 0x000000ffff089224 */ /* 0x008fe200078e0004 */
[----:B------:R-:W-:-:S03]  /*32230*/  ISETP.NE.AND P1, PT, R10, RZ, PT ;  /* 0x000000ff0a00720c */ /* 0x000fc60003f25270 */
[----:B------:R-:W-:-:S10]  /*32240*/  IMAD R13, R8, R25, RZ ;  /* 0x00000019080d7224 */ /* 0x000fd400078e02ff */
[----:B------:R-:W-:Y:S05]  /*32250*/  WARPSYNC.COLLECTIVE R15, `(.L_x_2152) ;  /* 0x000000000f087348 */ /* 0x000fea0003c00000 */
[----:B------:R0:W1:Y:S02]  /*32260*/  SHFL.UP P6, R14, R13, R12, R11 ;  /* 0x0400000c0d0e7389 */ /* 0x00006400000c000b */
[----:B01----:R-:W-:Y:S01]  /*32270*/  ENDCOLLECTIVE ;  /* 0x000000000000791b */ /* 0x003fe20003800000 */
.L_x_2152:
[----:B------:R-:W-:Y:S01]  /*32280*/  IMAD.MOV.U32 R12, RZ, RZ, 0x2 ;  /* 0x00000002ff0c7424 */ /* 0x000fe200078e00ff */
[----:B------:R-:W-:-:S05]  /*32290*/  SEL R4, R14, RZ, P1 ;  /* 0x000000ff0e047207 */ /* 0x000fca0000800000 */
[----:B------:R-:W-:-:S04]  /*322a0*/  IMAD.IADD R4, R13, 0x1, R4 ;  /* 0x000000010d047824 */ /* 0x000fc800078e0204 */
[----:B------:R-:W-:-:S07]  /*322b0*/  IMAD.MOV.U32 R13, RZ, RZ, R4 ;  /* 0x000000ffff0d7224 */ /* 0x000fce00078e0004 */
[----:B------:R-:W-:Y:S05]  /*322c0*/  WARPSYNC.COLLECTIVE R15, `(.L_x_2153) ;  /* 0x000000000f087348 */ /* 0x000fea0003c00000 */
[----:B------:R0:W1:Y:S02]  /*322d0*/  SHFL.UP P6, R14, R13, R12, R11 ;  /* 0x0400000c0d0e7389 */ /* 0x00006400000c000b */
[----:B01----:R-:W-:Y:S01]  /*322e0*/  ENDCOLLECTIVE ;  /* 0x000000000000791b */ /* 0x003fe20003800000 */
.L_x_2153:
[----:B------:R-:W-:Y:S01]  /*322f0*/  IMAD.MOV.U32 R12, RZ, RZ, 0x4 ;  /* 0x00000004ff0c7424 */ /* 0x000fe200078e00ff */
[----:B------:R-:W-:-:S05]  /*32300*/  SEL R3, R14, RZ, P2 ;  /* 0x000000ff0e037207 */ /* 0x000fca0001000000 */
[----:B------:R-:W-:-:S04]  /*32310*/  IMAD.IADD R2, R4, 0x1, R3 ;  /* 0x0000000104027824 */ /* 0x000fc800078e0203 */
[----:B------:R-:W-:-:S07]  /*32320*/  IMAD.MOV.U32 R13, RZ, RZ, R2 ;  /* 0x000000ffff0d7224 */ /* 0x000fce00078e0002 */
[----:B------:R-:W-:Y:S05]  /*32330*/  WARPSYNC.COLLECTIVE R15, `(.L_x_2154) ;  /* 0x000000000f087348 */ /* 0x000fea0003c00000 */
[----:B------:R0:W1:Y:S02]  /*32340*/  SHFL.UP P6, R14, R13, R12, R11 ;  /* 0x0400000c0d0e7389 */ /* 0x00006400000c000b */
[----:B01----:R-:W-:Y:S01]  /*32350*/  ENDCOLLECTIVE ;  /* 0x000000000000791b */ /* 0x003fe20003800000 */
.L_x_2154:
[----:B------:R-:W-:Y:S01]  /*32360*/  IMAD.MOV.U32 R12, RZ, RZ, 0x8 ;  /* 0x00000008ff0c7424 */ /* 0x000fe200078e00ff */
[----:B------:R-:W-:-:S05]  /*32370*/  SEL R3, R14, RZ, P3 ;  /* 0x000000ff0e037207 */ /* 0x000fca0001800000 */
[----:B------:R-:W-:-:S04]  /*32380*/  IMAD.IADD R3, R2, 0x1, R3 ;  /* 0x0000000102037824 */ /* 0x000fc800078e0203 */
[----:B------:R-:W-:-:S07]  /*32390*/  IMAD.MOV.U32 R13, RZ, RZ, R3 ;  /* 0x000000ffff0d7224 */ /* 0x000fce00078e0003 */
[----:B------:R-:W-:Y:S05]  /*323a0*/  WARPSYNC.COLLECTIVE R15, `(.L_x_2155) ;  /* 0x000000000f087348 */ /* 0x000fea0003c00000 */
[----:B------:R0:W1:Y:S02]  /*323b0*/  SHFL.UP P6, R14, R13, R12, R11 ;  /* 0x0400000c0d0e7389 */ /* 0x00006400000c000b */
[----:B01----:R-:W-:Y:S01]  /*323c0*/  ENDCOLLECTIVE ;  /* 0x000000000000791b */ /* 0x003fe20003800000 */
.L_x_2155:
[----:B------:R-:W-:Y:S01]  /*323d0*/  IMAD.MOV.U32 R12, RZ, RZ, 0x10 ;  /* 0x00000010ff0c7424 */ /* 0x000fe200078e00ff */
[----:B------:R-:W-:-:S05]  /*323e0*/  SEL R4, R14, RZ, P4 ;  /* 0x000000ff0e047207 */ /* 0x000fca0002000000 */
[----:B------:R-:W-:-:S04]  /*323f0*/  IMAD.IADD R4, R3, 0x1, R4 ;  /* 0x0000000103047824 */ /* 0x000fc800078e0204 */
[----:B------:R-:W-:-:S07]  /*32400*/  IMAD.MOV.U32 R13, RZ, RZ, R4 ;  /* 0x000000ffff0d7224 */ /* 0x000fce00078e0004 */
[----:B------:R-:W-:Y:S05]  /*32410*/  WARPSYNC.COLLECTIVE R15, `(.L_x_2156) ;  /* 0x000000000f087348 */ /* 0x000fea0003c00000 */
[----:B------:R0:W1:Y:S02]  /*32420*/  SHFL.UP P6, R14, R13, R12, R11 ;  /* 0x0400000c0d0e7389 */ /* 0x00006400000c000b */
[----:B01----:R-:W-:Y:S01]  /*32430*/  ENDCOLLECTIVE ;  /* 0x000000000000791b */ /* 0x003fe20003800000 */
.L_x_2156:
        /* <DEDUP_REMOVED lines=8> */
.L_x_2157:
[----:B------:R-:W-:Y:S05]  /*324c0*/  BRA `(.L_x_2158) ;  /* 0xffffffa8001c7947 */ /* 0x000fea000383ffff */
.L_x_1976:
[----:B------:R-:W-:Y:S01]  /*324d0*/  BSSY B0, `(.L_x_2159) ;  /* 0x0000007000007945 */ /* 0x000fe20003800000 */
[----:B------:R-:W-:Y:S02]  /*324e0*/  IMAD.MOV.U32 R12, RZ, RZ, 0x1 ;  /* 0x00000001ff0c7424 */ /* 0x000fe400078e00ff */
[----:B------:R-:W-:Y:S02]  /*324f0*/  IMAD.MOV.U32 R11, RZ, RZ, RZ ;  /* 0x000000ffff0b7224 */ /* 0x000fe400078e00ff */
[----:B------:R-:W-:-:S07]  /*32500*/  IMAD.MOV.U32 R15, RZ, RZ, -0x1 ;  /* 0xffffffffff0f7424 */ /* 0x000fce00078e00ff */
[----:B------:R-:W-:Y:S05]  /*32510*/  WARPSYNC.COLLECTIVE R15, `(.L_x_2160) ;  /* 0x000000000f087348 */ /* 0x000fea0003c00000 */
[----:B------:R0:W1:Y:S02]  /*32520*/  SHFL.UP P6, R14, R13, R12, R11 ;  /* 0x0400000c0d0e7389 */ /* 0x00006400000c000b */
[----:B01----:R-:W-:Y:S01]  /*32530*/  ENDCOLLECTIVE ;  /* 0x000000000000791b */ /* 0x003fe20003800000 */
.L_x_2160:
[----:B------:R-:W-:Y:S05]  /*32540*/  BSYNC B0 ;  /* 0x0000000000007941 */ /* 0x000fea0003800000 */
.L_x_2159:
        /* <DEDUP_REMOVED lines=8> */
.L_x_2161:
[----:B------:R-:W-:Y:S01]  /*325d0*/  IMAD.MOV.U32 R12, RZ, RZ, 0x4 ;  /* 0x00000004ff0c7424 */ /* 0x000fe200078e00ff */
[----:B------:R-:W-:-:S05]  /*325e0*/  SEL R2, R14, RZ, P2 ;  /* 0x000000ff0e027207 */ /* 0x000fca0001000000 */
[----:B------:R-:W-:-:S04]  /*325f0*/  IMAD.IADD R2, R13, 0x1, R2 ;  /* 0x000000010d027824 */ /* 0x000fc800078e0202 */
[----:B------:R-:W-:-:S07]  /*32600*/  IMAD.MOV.U32 R13, RZ, RZ, R2 ;  /* 0x000000ffff0d7224 */ /* 0x000fce00078e0002 */
[----:B------:R-:W-:Y:S05]  /*32610*/  WARPSYNC.COLLECTIVE R15, `(.L_x_2162) ;  /* 0x000000000f087348 */ /* 0x000fea0003c00000 */
[----:B------:R0:W1:Y:S02]  /*32620*/  SHFL.UP P6, R14, R13, R12, R11 ;  /* 0x0400000c0d0e7389 */ /* 0x00006400000c000b */
[----:B01----:R-:W-:Y:S01]  /*32630*/  ENDCOLLECTIVE ;  /* 0x000000000000791b */ /* 0x003fe20003800000 */
.L_x_2162:
[----:B------:R-:W-:Y:S01]  /*32640*/  IMAD.MOV.U32 R12, RZ, RZ, 0x8 ;  /* 0x00000008ff0c7424 */ /* 0x000fe200078e00ff */
[----:B------:R-:W-:-:S05]  /*32650*/  SEL R3, R14, RZ, P3 ;  /* 0x000000ff0e037207 */ /* 0x000fca0001800000 */
[----:B------:R-:W-:-:S04]  /*32660*/  IMAD.IADD R3, R2, 0x1, R3 ;  /* 0x0000000102037824 */ /* 0x000fc800078e0203 */
[----:B------:R-:W-:-:S07]  /*32670*/  IMAD.MOV.U32 R13, RZ, RZ, R3 ;  /* 0x000000ffff0d7224 */ /* 0x000fce00078e0003 */
[----:B------:R-:W-:Y:S05]  /*32680*/  WARPSYNC.COLLECTIVE R15, `(.L_x_2163) ;  /* 0x000000000f087348 */ /* 0x000fea0003c00000 */
[----:B------:R0:W1:Y:S02]  /*32690*/  SHFL.UP P6, R14, R13, R12, R11 ;  /* 0x0400000c0d0e7389 */ /* 0x00006400000c000b */
[----:B01----:R-:W-:Y:S01]  /*326a0*/  ENDCOLLECTIVE ;  /* 0x000000000000791b */ /* 0x003fe20003800000 */
.L_x_2163:
[----:B------:R-:W-:Y:S01]  /*326b0*/  IMAD.MOV.U32 R12, RZ, RZ, 0x10 ;  /* 0x00000010ff0c7424 */ /* 0x000fe200078e00ff */
[----:B------:R-:W-:-:S05]  /*326c0*/  SEL R4, R14, RZ, P4 ;  /* 0x000000ff0e047207 */ /* 0x000fca0002000000 */
[----:B------:R-:W-:-:S04]  /*326d0*/  IMAD.IADD R4, R3, 0x1, R4 ;  /* 0x0000000103047824 */ /* 0x000fc800078e0204 */
[----:B------:R-:W-:-:S07]  /*326e0*/  IMAD.MOV.U32 R13, RZ, RZ, R4 ;  /* 0x000000ffff0d7224 */ /* 0x000fce00078e0004 */
[----:B------:R-:W-:Y:S05]  /*326f0*/  WARPSYNC.COLLECTIVE R15, `(.L_x_2164) ;  /* 0x000000000f087348 */ /* 0x000fea0003c00000 */
[----:B------:R0:W1:Y:S02]  /*32700*/  SHFL.UP P6, R14, R13, R12, R11 ;  /* 0x0400000c0d0e7389 */ /* 0x00006400000c000b */
[----:B01----:R-:W-:Y:S01]  /*32710*/  ENDCOLLECTIVE ;  /* 0x000000000000791b */ /* 0x003fe20003800000 */
.L_x_2164:
        /* <DEDUP_REMOVED lines=8> */
.L_x_2165:
[----:B------:R-:W-:Y:S05]  /*327a0*/  BRA `(.L_x_2166) ;  /* 0xffffffa800087947 */ /* 0x000fea000383ffff */
.L_x_1978:
[----:B------:R-:W-:Y:S01]  /*327b0*/  BSSY B0, `(.L_x_2167) ;  /* 0x0000006000007945 */ /* 0x000fe20003800000 */
[----:B------:R-:W-:Y:S01]  /*327c0*/  PLOP3.LUT P6, PT, P6, PT, PT, 0x8, 0x0 ;  /* 0x000000000000781c */ /* 0x000fe200037ce170 */
[----:B------:R-:W-:-:S12]  /*327d0*/  IMAD.MOV.U32 R15, RZ, RZ, -0x1 ;  /* 0xffffffffff0f7424 */ /* 0x000fd800078e00ff */
[----:B0-----:R-:W-:Y:S05]  /*327e0*/  WARPSYNC.COLLECTIVE R15, `(.L_x_2168) ;  /* 0x000000000f087348 */ /* 0x001fea0003c00000 */
[----:B------:R-:W-:Y:S01]  /*327f0*/  VOTE.ANY R14, PT, P6 ;  /* 0x00000000000e7806 */ /* 0x000fe200030e0100 */
[----:B0-----:R-:W-:Y:S06]  /*32800*/  ENDCOLLECTIVE ;  /* 0x000000000000791b */ /* 0x001fec0003800000 */
.L_x_2168:
[----:B------:R-:W-:Y:S05]  /*32810*/  BSYNC B0 ;  /* 0x0000000000007941 */ /* 0x000fea0003800000 */
.L_x_2167:
        /* <DEDUP_REMOVED lines=8> */
.L_x_2169:
[----:B------:R-:W-:Y:S02]  /*328a0*/  IMAD.IADD R27, R12, 0x1, R27 ;  /* 0x000000010c1b7824 */ /* 0x000fe400078e021b */
[----:B------:R-:W-:Y:S02]  /*328b0*/  IMAD.MOV.U32 R13, RZ, RZ, R8 ;  /* 0x000000ffff0d7224 */ /* 0x000fe400078e0008 */
[----:B------:R-:W-:-:S07]  /*328c0*/  IMAD.MOV.U32 R25, RZ, RZ, R14 ;  /* 0x000000ffff197224 */ /* 0x000fce00078e000e */
[----:B------:R-:W-:Y:S05]  /*328d0*/  WARPSYNC.COLLECTIVE R15, `(.L_x_2170) ;  /* 0x000000000f087348 */ /* 0x000fea0003c00000 */
[----:B------:R0:W1:Y:S02]  /*328e0*/  SHFL.IDX P6, R14, R13, R12, R11 ;  /* 0x0000000c0d0e7389 */ /* 0x00006400000c000b */
[----:B01----:R-:W-:Y:S01]  /*328f0*/  ENDCOLLECTIVE ;  /* 0x000000000000791b */ /* 0x003fe20003800000 */
.L_x_2170:
[----:B------:R-:W-:Y:S01]  /*32900*/  IMAD.MOV.U32 R8, RZ, RZ, R14 ;  /* 0x000000ffff087224 */ /* 0x000fe200078e000e */
[----:B------:R-:W-:Y:S06]  /*32910*/  BRA `(.L_x_2171) ;  /* 0xffffffa400ec7947 */ /* 0x000fec000383ffff */
.L_x_1980:
[----:B------:R-:W-:Y:S01]  /*32920*/  BSSY B0, `(.L_x_2172) ;  /* 0x0000007000007945 */ /* 0x000fe20003800000 */
[----:B------:R-:W-:Y:S02]  /*32930*/  IMAD.MOV.U32 R13, RZ, RZ, R3 ;  /* 0x000000ffff0d7224 */ /* 0x000fe400078e0003 */
[----:B------:R-:W-:Y:S02]  /*32940*/  IMAD.MOV.U32 R11, RZ, RZ, 0x1f ;  /* 0x0000001fff0b7424 */ /* 0x000fe400078e00ff */
[----:B------:R-:W-:-:S07]  /*32950*/  IMAD.MOV.U32 R15, RZ, RZ, -0x1 ;  /* 0xffffffffff0f7424 */ /* 0x000fce00078e00ff */
[----:B0-23--:R-:W-:Y:S05]  /*32960*/  WARPSYNC.COLLECTIVE R15, `(.L_x_2173) ;  /* 0x000000000f087348 */ /* 0x00dfea0003c00000 */
[----:B------:R1:W4:Y:S02]  /*32970*/  SHFL.IDX P6, R14, R13, R12, R11 ;  /* 0x0000000c0d0e7389 */ /* 0x00032400000c000b */
[----:B01234-:R-:W-:Y:S01]  /*32980*/  ENDCOLLECTIVE ;  /* 0x000000000000791b */ /* 0x01ffe20003800000 */
.L_x_2173:
[----:B------:R-:W-:Y:S05]  /*32990*/  BSYNC B0 ;  /* 0x0000000000007941 */ /* 0x000fea0003800000 */
.L_x_2172:
[----:B------:R-:W-:Y:S01]  /*329a0*/  IMAD.MOV.U32 R24, RZ, RZ, R14 ;  /* 0x000000ffff187224 */ /* 0x000fe200078e000e */
[----:B------:R-:W-:Y:S06]  /*329b0*/  BRA `(.L_x_1979) ;  /* 0xffffffa400dc7947 */ /* 0x000fec000383ffff */
.L_x_1986:
[----:B-1----:R1:W2:Y:S02]  /*329c0*/  SYNCS.PHASECHK.TRANS64.TRYWAIT P0, [R5+URZ+0x30820], R0 ;  /* 0x03082000050075a7 */ /* 0x0022a4000800017f */
[----:B--2---:R-:W-:Y:S05]  /*329d0*/  @!P0 NANOSLEEP.SYNCS 0x989680 ;  /* 0x009896800000895d */ /* 0x004fea0003900000 */
[----:B------:R-:W2:Y:S02]  /*329e0*/  @!P0 SYNCS.PHASECHK.TRANS64 P0, [R5+URZ+0x30820], R0 ;  /* 0x03082000050085a7 */ /* 0x000ea4000800007f */
[----:B--2---:R-:W-:Y:S05]  /*329f0*/  @!P0 BRA `(.L_x_1986) ;  /* 0xfffffffc00f08947 */ /* 0x004fea000383ffff */
[----:B------:R-:W-:Y:S05]  /*32a00*/  BRA `(.L_x_2174) ;  /* 0xffffffb000347947 */ /* 0x000fea000383ffff */
.L_x_1987:
[----:B------:R-:W2:Y:S01]  /*32a10*/  S2R R2, SR_TID.X ;  /* 0x0000000000027919 */ /* 0x000ea20000002100 */
[----:B------:R-:W-:Y:S01]  /*32a20*/  BSSY B0, `(.L_x_2175) ;  /* 0x000000a000007945 */ /* 0x000fe20003800000 */
[----:B------:R-:W-:Y:S02]  /*32a30*/  IMAD.MOV.U32 R12, RZ, RZ, RZ ;  /* 0x000000ffff0c7224 */ /* 0x000fe400078e00ff */
[----:B------:R-:W-:Y:S02]  /*32a40*/  IMAD.MOV.U32 R11, RZ, RZ, 0x1f ;  /* 0x0000001fff0b7424 */ /* 0x000fe400078e00ff */
[----:B------:R-:W-:Y:S01]  /*32a50*/  IMAD.MOV.U32 R15, RZ, RZ, -0x1 ;  /* 0xffffffffff0f7424 */ /* 0x000fe200078e00ff */
[----:B--2---:R-:W-:-:S04]  /*32a60*/  SHF.R.U32.HI R2, RZ, 0x5, R2 ;  /* 0x00000005ff027819 */ /* 0x004fc80000011602 */
[----:B------:R-:W-:-:S05]  /*32a70*/  LOP3.LUT R2, R2, 0x3, RZ, 0xc0, !PT ;  /* 0x0000000302027812 */ /* 0x000fca00078ec0ff */
[----:B------:R-:W-:-:S07]  /*32a80*/  IMAD.MOV.U32 R13, RZ, RZ, R2 ;  /* 0x000000ffff0d7224 */ /* 0x000fce00078e0002 */
[----:B01-3--:R-:W-:Y:S05]  /*32a90*/  WARPSYNC.COLLECTIVE R15, `(.L_x_2176) ;  /* 0x000000000f087348 */ /* 0x00bfea0003c00000 */
[----:B------:R2:W4:Y:S02]  /*32aa0*/  SHFL.IDX P6, R14, R13, R12, R11 ;  /* 0x0000000c0d0e7389 */ /* 0x00052400000c000b */
[----:B01234-:R-:W-:Y:S01]  /*32ab0*/  ENDCOLLECTIVE ;  /* 0x000000000000791b */ /* 0x01ffe20003800000 */
.L_x_2176:
[----:B------:R-:W-:Y:S05]  /*32ac0*/  BSYNC B0 ;  /* 0x0000000000007941 */ /* 0x000fea0003800000 */
.L_x_2175:
[----:B------:R-:W-:Y:S05]  /*32ad0*/  BRA `(.L_x_2177) ;  /* 0xffffffb0001c7947 */ /* 0x000fea000383ffff */
.L_x_1988:
[----:B------:R-:W-:Y:S01]  /*32ae0*/  BSSY B0, `(.L_x_2178) ;  /* 0x0000006000007945 */ /* 0x000fe20003800000 */
[----:B------:R-:W-:-:S07]  /*32af0*/  IMAD.MOV.U32 R15, RZ, RZ, -0x1 ;  /* 0xffffffffff0f7424 */ /* 0x000fce00078e00ff */
[----:B01-3--:R-:W-:Y:S05]  /*32b00*/  WARPSYNC.COLLECTIVE R15, `(.L_x_2179) ;  /* 0x000000000f0c7348 */ /* 0x00bfea0003c00000 */
[----:B------:R-:W-:Y:S02]  /*32b10*/  ELECT P6, UR62, PT ;  /* 0x00000000003e782f */ /* 0x000fe400038c0000 */
[----:B------:R-:W-:Y:S01]  /*32b20*/  MOV R14, UR62 ;  /* 0x0000003e000e7c02 */ /* 0x000fe20008000f00 */
[----:B01-3--:R-:W-:Y:S10]  /*32b30*/  ENDCOLLECTIVE ;  /* 0x000000000000791b */ /* 0x00bff40003800000 */
.L_x_2179:
[----:B------:R-:W-:Y:S05]  /*32b40*/  BSYNC B0 ;  /* 0x0000000000007941 */ /* 0x000fea0003800000 */
.L_x_2178:
[----:B------:R-:W-:Y:S05]  /*32b50*/  BRA `(.L_x_2180) ;  /* 0xffffffb000107947 */ /* 0x000fea000383ffff */
.L_x_1990:
[----:B-1----:R1:W2:Y:S02]  /*32b60*/  SYNCS.PHASECHK.TRANS64.TRYWAIT P1, [R3+URZ+0x30840], R2 ;  /* 0x03084002030075a7 */ /* 0x0022a4000802017f */
[----:B--2---:R-:W-:Y:S05]  /*32b70*/  @!P1 NANOSLEEP.SYNCS 0x989680 ;  /* 0x009896800000995d */ /* 0x004fea0003900000 */
[----:B------:R-:W2:Y:S02]  /*32b80*/  @!P1 SYNCS.PHASECHK.TRANS64 P1, [R3+URZ+0x30840], R2 ;  /* 0x03084002030095a7 */ /* 0x000ea4000802007f */
[----:B--2---:R-:W-:Y:S05]  /*32b90*/  @!P1 BRA `(.L_x_1990) ;  /* 0xfffffffc00f09947 */ /* 0x004fea000383ffff */
[----:B------:R-:W-:Y:S05]  /*32ba0*/  BRA `(.L_x_2181) ;  /* 0xffffffb000387947 */ /* 0x000fea000383ffff */
.L_x_1992:
[----:B--2---:R2:W4:Y:S02]  /*32bb0*/  SYNCS.PHASECHK.TRANS64.TRYWAIT P1, [R5+URZ+0x30840], R0 ;  /* 0x03084000050075a7 */ /* 0x004524000802017f */
[----:B----4-:R-:W-:Y:S05]  /*32bc0*/  @!P1 NANOSLEEP.SYNCS 0x989680 ;  /* 0x009896800000995d */ /* 0x010fea0003900000 */
[----:B------:R-:W4:Y:S02]  /*32bd0*/  @!P1 SYNCS.PHASECHK.TRANS64 P1, [R5+URZ+0x30840], R0 ;  /* 0x03084000050095a7 */ /* 0x000f24000802007f */
[----:B----4-:R-:W-:Y:S05]  /*32be0*/  @!P1 BRA `(.L_x_1992) ;  /* 0xfffffffc00f09947 */ /* 0x010fea000383ffff */
[----:B------:R-:W-:Y:S05]  /*32bf0*/  BRA `(.L_x_2182) ;  /* 0xffffffb000447947 */ /* 0x000fea000383ffff */
.L_x_1994:
[----:B----4-:R4:W0:Y:S02]  /*32c00*/  SYNCS.PHASECHK.TRANS64.TRYWAIT P1, [R3+URZ+0x30860], R2 ;  /* 0x03086002030075a7 */ /* 0x010824000802017f */
[----:B0-----:R-:W-:Y:S05]  /*32c10*/  @!P1 NANOSLEEP.SYNCS 0x989680 ;  /* 0x009896800000995d */ /* 0x001fea0003900000 */
[----:B------:R-:W0:Y:S02]  /*32c20*/  @!P1 SYNCS.PHASECHK.TRANS64 P1, [R3+URZ+0x30860], R2 ;  /* 0x03086002030095a7 */ /* 0x000e24000802007f */
[----:B0-----:R-:W-:Y:S05]  /*32c30*/  @!P1 BRA `(.L_x_1994) ;  /* 0xfffffffc00f09947 */ /* 0x001fea000383ffff */
[----:B------:R-:W-:Y:S05]  /*32c40*/  BRA `(.L_x_2183) ;  /* 0xffffffb000407947 */ /* 0x000fea000383ffff */
.L_x_2184:
        /* <DEDUP_REMOVED lines=11> */
.L_x_15960:


//--------------------- .text._ZN7cutlass13device_kernelIN5flash11enable_sm90INS1_16FlashAttnFwdSm90INS1_25CollectiveMainloopFwdSm90ILi2EN4cute5tupleIJNS5_1CILi1EEES8_S8_EEENS6_IJNS7_ILi128EEENS7_ILi80EEENS7_ILi256EEEEEELi256ENS_10bfloat16_tEfNS_4arch4Sm90ELb1ELb0ELb1ELb0ELb1ELb0ELb0ELb1ELb1ELb1ELb1ELb0EEENS1_21CollectiveEpilogueFwdINS6_IJSA_SC_SB_EEES9_SE_SG_Li256ELb0ELb1ELb1ELb0EEENS1_19SingleTileSchedulerILb0ELb1ELb1ELi128EEEEEEEEEvNT_6ParamsE --------------------------
	.section	.text._ZN7cutlass13device_kernelIN5flash11enable_sm90INS1_16FlashAttnFwdSm90INS1_25CollectiveMainloopFwdSm90ILi2EN4cute5tupleIJNS5_1CILi1EEES8_S8_EEENS6_IJNS7_ILi128EEENS7_ILi80EEENS7_ILi256EEEEEELi256ENS_10bfloat16_tEfNS_4arch4Sm90ELb1ELb0ELb1ELb0ELb1ELb0ELb0ELb1ELb1ELb1ELb1ELb0EEENS1_21CollectiveEpilogueFwdINS6_IJSA_SC_SB_EEES9_SE_SG_Li256ELb0ELb1ELb1ELb0EEENS1_19SingleTileSchedulerILb0ELb1ELb1ELi128EEEEEEEEEvNT_6ParamsE,"ax",@progbits
	.align	128
.text._ZN7cutlass13device_kernelIN5flash11enable_sm90INS1_16FlashAttnFwdSm90INS1_25CollectiveMainloopFwdSm90ILi2EN4cute5tupleIJNS5_1CILi1EEES8_S8_EEENS6_IJNS7_ILi128EEENS7_ILi80EEENS7_ILi256EEEEEELi256ENS_10bfloat16_tEfNS_4arch4Sm90ELb1ELb0ELb1ELb0ELb1ELb0ELb0ELb1ELb1ELb1ELb1ELb0EEENS1_21CollectiveEpilogueFwdINS6_IJSA_SC_SB_EEES9_SE_SG_Li256ELb0ELb1ELb1ELb0EEENS1_19SingleTileSchedulerILb0ELb1ELb1ELi128EEEEEEEEEvNT_6ParamsE:
        .type           _ZN7cutlass13device_kernelIN5flash11enable_sm90INS1_16FlashAttnFwdSm90INS1_25CollectiveMainloopFwdSm90ILi2EN4cute5tupleIJNS5_1CILi1EEES8_S8_EEENS6_IJNS7_ILi128EEENS7_ILi80EEENS7_ILi256EEEEEELi256ENS_10bfloat16_tEfNS_4arch4Sm90ELb1ELb0ELb1ELb0ELb1ELb0ELb0ELb1ELb1ELb1ELb1ELb0EEENS1_21CollectiveEpilogueFwdINS6_IJSA_SC_SB_EEES9_SE_SG_Li256ELb0ELb1ELb1ELb0EEENS1_19SingleTileSchedulerILb0ELb1ELb1ELi128EEEEEEEEEvNT_6ParamsE,@function
        .size           _ZN7cutlass13device_kernelIN5flash11enable_sm90INS1_16FlashAttnFwdSm90INS1_25CollectiveMainloopFwdSm90ILi2EN4cute5tupleIJNS5_1CILi1EEES8_S8_EEENS6_IJNS7_ILi128EEENS7_ILi80EEENS7_ILi256EEEEEELi256ENS_10bfloat16_tEfNS_4arch4Sm90ELb1ELb0ELb1ELb0ELb1ELb0ELb0ELb1ELb1ELb1ELb1ELb0EEENS1_21CollectiveEpilogueFwdINS6_IJSA_SC_SB_EEES9_SE_SG_Li256ELb0ELb1ELb1ELb0EEENS1_19SingleTileSchedulerILb0ELb1ELb1ELi128EEEEEEEEEvNT_6ParamsE,(.L_x_15961 - _ZN7cutlass13device_kernelIN5flash11enable_sm90INS1_16FlashAttnFwdSm90INS1_25CollectiveMainloopFwdSm90ILi2EN4cute5tupleIJNS5_1CILi1EEES8_S8_EEENS6_IJNS7_ILi128EEENS7_ILi80EEENS7_ILi256EEEEEELi256ENS_10bfloat16_tEfNS_4arch4Sm90ELb1ELb0ELb1ELb0ELb1ELb0ELb0ELb1ELb1ELb1ELb1ELb0EEENS1_21CollectiveEpilogueFwdINS6_IJSA_SC_SB_EEES9_SE_SG_Li256ELb0ELb1ELb1ELb0EEENS1_19SingleTileSchedulerILb0ELb1ELb1ELi128EEEEEEEEEvNT_6ParamsE)
        .other          _ZN7cutlass13device_kernelIN5flash11enable_sm90INS1_16FlashAttnFwdSm90INS1_25CollectiveMainloopFwdSm90ILi2EN4cute5tupleIJNS5_1CILi1EEES8_S8_EEENS6_IJNS7_ILi128EEENS7_ILi80EEENS7_ILi256EEEEEELi256ENS_10bfloat16_tEfNS_4arch4Sm90ELb1ELb0ELb1ELb0ELb1ELb0ELb0ELb1ELb1ELb1ELb1ELb0EEENS1_21CollectiveEpilogueFwdINS6_IJSA_SC_SB_EEES9_SE_SG_Li256ELb0ELb1ELb1ELb0EEENS1_19SingleTileSchedulerILb0ELb1ELb1ELi128EEEEEEEEEvNT_6ParamsE,@"STO_CUDA_ENTRY STV_DEFAULT"
_ZN7cutlass13device_kernelIN5flash11enable_sm90INS1_16FlashAttnFwdSm90INS1_25CollectiveMainloopFwdSm90ILi2EN4cute5tupleIJNS5_1CILi1EEES8_S8_EEENS6_IJNS7_ILi128EEENS7_ILi80EEENS7_ILi256EEEEEELi256ENS_10bfloat16_tEfNS_4arch4Sm90ELb1ELb0ELb1ELb0ELb1ELb0ELb0ELb1ELb1ELb1ELb1ELb0EEENS1_21CollectiveEpilogueFwdINS6_IJSA_SC_SB_EEES9_SE_SG_Li256ELb0ELb1ELb1ELb0EEENS1_19SingleTileSchedulerILb0ELb1ELb1ELi128EEEEEEEEEvNT_6ParamsE:
        /* <DEDUP_REMOVED lines=45> */
.L_x_2185:
        /* <DEDUP_REMOVED lines=22> */
.L_x_2186:
        /* <DEDUP_REMOVED lines=18> */
.L_x_2187:
        /* <DEDUP_REMOVED lines=22> */
.L_x_2188:
        /* <DEDUP_REMOVED lines=23> */
.L_x_2189:
        /* <DEDUP_REMOVED lines=10> */
.L_x_2192:
        /* <DEDUP_REMOVED lines=19> */
[----:B------:R-:W1:Y:S01]  /*09f0*/  S2UR UR60, SR_CTAID.X ;  /* 0x00000000003c79c3 */ /* 0x000e620000002500 */
[----:B------:R-:W-:Y:S01]  /*0a00*/  ULDC UR4, c[0x0][0x448] ;  /* 0x0001120000047ab9 */ /* 0x000fe20000000800 */
[----:B------:R-:W-:Y:S01]  /*0a10*/  ULDC UR6, c[0x0][0x424] ;  /* 0x0001090000067ab9 */ /* 0x000fe20000000800 */
[----:B------:R-:W-:Y:S01]  /*0a20*/  UISETP.NE.AND UP1, UPT, UR4, 0x1, UPT ;  /* 0x000000010400788c */ /* 0x000fe2000bf25270 */
[----:B------:R-:W-:Y:S02]  /*0a30*/  ULDC UR7, c[0x0][0x288] ;  /* 0x0000a20000077ab9 */ /* 0x000fe40000000800 */
[----:B------:R-:W-:Y:S01]  /*0a40*/  ULDC.64 UR4, c[0x0][0x418] ;  /* 0x0001060000047ab9 */ /* 0x000fe20000000a00 */
[----:B------:R-:W-:Y:S02]  /*0a50*/  UIADD3 UR7, -UR7, 0x50, URZ ;  /* 0x0000005007077890 */ /* 0x000fe4000fffe13f */
[----:B------:R-:W-:Y:S02]  /*0a60*/  UISETP.NE.U32.AND UP0, UPT, UR4, URZ, UPT ;  /* 0x0000003f0400728c */ /* 0x000fe4000bf05070 */
[----:B------:R-:W-:-:S02]  /*0a70*/  UP2UR UR4, UPR, URZ, 0x2 ;  /* 0x000000023f047883 */ /* 0x000fc40008000000 */
[----:B------:R-:W-:Y:S01]  /*0a80*/  UISETP.NE.AND.EX UP0, UPT, UR5, URZ, UPT, UP0 ;  /* 0x0000003f0500728c */ /* 0x000fe2000bf05300 */
[----:B------:R-:W-:Y:S02]  /*0a90*/  ULDC UR8, c[0x0][0x2f0] ;  /* 0x0000bc0000087ab9 */ /* 0x000fe40000000800 */
[----:B------:R-:W-:Y:S01]  /*0aa0*/  @UP1 ULDC UR5, c[0x0][0x44c] ;  /* 0x0001130000051ab9 */ /* 0x000fe20000000800 */
[----:B------:R-:W-:Y:S01]  /*0ab0*/  MOV R19, UR4 ;  /* 0x0000000400137c02 */ /* 0x000fe20008000f00 */
[----:B------:R-:W-:Y:S01]  /*0ac0*/  USEL UR11, UR6, 0x1, UP0 ;  /* 0x00000001060b7887 */ /* 0x000fe20008000000 */
[----:B------:R-:W-:Y:S01]  /*0ad0*/  @UP1 ULDC UR10, c[0x0][0x450] ;  /* 0x00011400000a1ab9 */ /* 0x000fe20000000800 */
[----:B------:R-:W-:Y:S02]  /*0ae0*/  USHF.R.U32.HI UR12, URZ, 0x10, UR9 ;  /* 0x000000103f0c7899 */ /* 0x000fe40008011609 */
[----:B------:R-:W-:Y:S02]  /*0af0*/  UIMAD UR7, UR11, UR8, UR7 ;  /* 0x000000080b0772a4 */ /* 0x000fe4000f8e0207 */
[----:B------:R-:W-:Y:S01]  /*0b00*/  IMAD.U32 R17, RZ, RZ, UR11 ;  /* 0x0000000bff117e24 */ /* 0x000fe2000f8e00ff */
[----:B-1----:R-:W-:-:S04]  /*0b10*/  USHF.L.U32 UR60, UR60, 0x7, URZ ;  /* 0x000000073c3c7899 */ /* 0x002fc8000800063f */
[----:B------:R-:W-:Y:S02]  /*0b20*/  @UP1 UIADD3 UR4, UR60, 0x7f, URZ ;  /* 0x0000007f3c041890 */ /* 0x000fe4000fffe03f */
[----:B------:R-:W-:Y:S02]  /*0b30*/  UIADD3 UR6, UR60, 0x7f, URZ ;  /* 0x0000007f3c067890 */ /* 0x000fe4000fffe03f */
[----:B------:R-:W-:Y:S02]  /*0b40*/  UIMAD.WIDE.U32 UR4, UR4, UR5, URZ ;  /* 0x00000005040472a5 */ /* 0x000fe4000f8e003f */
[----:B------:R-:W-:Y:S02]  /*0b50*/  UIMAD UR4, UR11, UR8, 0x4f ;  /* 0x0000004f0b0474a4 */ /* 0x000fe4000f8e0208 */
[----:B------:R-:W-:Y:S02]  /*0b60*/  @UP1 USHF.R.U32.HI UR6, URZ, UR10, UR5 ;  /* 0x0000000a3f061299 */ /* 0x000fe40008011605 */
[----:B------:R-:W-:-:S02]  /*0b70*/  UIMAD.WIDE UR4, UR4, 0x66666667, URZ ;  /* 0x66666667040478a5 */ /* 0x000fc4000f8e023f */
[----:B------:R-:W-:Y:S02]  /*0b80*/  UIADD3 UR6, UR7, UR6, URZ ;  /* 0x0000000607067290 */ /* 0x000fe4000fffe03f */
[----:B------:R-:W-:Y:S02]  /*0b90*/  USHF.R.U32.HI UR4, URZ, 0x1f, UR5 ;  /* 0x0000001f3f047899 */ /* 0x000fe40008011605 */
[----:B------:R-:W-:Y:S02]  /*0ba0*/  UIMAD.WIDE UR6, UR6, 0x66666667, URZ ;  /* 0x66666667060678a5 */ /* 0x000fe4000f8e023f */
[----:B------:R-:W-:Y:S02]  /*0bb0*/  ULEA.HI.SX32 UR4, UR5, UR4, 0x1b ;  /* 0x0000000405047291 */ /* 0x000fe4000f8fda3f */
[----:B------:R-:W-:-:S04]  /*0bc0*/  USHF.R.U32.HI UR6, URZ, 0x1f, UR7 ;  /* 0x0000001f3f067899 */ /* 0x000fc80008011607 */
[----:B------:R-:W-:Y:S02]  /*0bd0*/  ULEA.HI.SX32 UR6, UR7, UR6, 0x1b ;  /* 0x0000000607067291 */ /* 0x000fe4000f8fda3f */
[----:B------:R-:W-:Y:S02]  /*0be0*/  ULOP3.LUT UR7, UR9, 0xffff, URZ, 0xc0, !UPT ;  /* 0x0000ffff09077892 */ /* 0x000fe4000f8ec03f */
[----:B------:R-:W-:-:S04]  /*0bf0*/  UISETP.LT.AND UP0, UPT, UR4, UR6, UPT ;  /* 0x000000060400728c */ /* 0x000fc8000bf01270 */
[----:B------:R-:W-:Y:S02]  /*0c00*/  USEL UR11, UR4, UR6, UP0 ;  /* 0x00000006040b7287 */ /* 0x000fe40008000000 */
[----:B------:R-:W-:Y:S02]  /*0c10*/  UISETP.NE.AND UP0, UPT, UR12, URZ, UPT ;  /* 0x0000003f0c00728c */ /* 0x000fe4000bf05270 */
[----:B------:R-:W-:Y:S01]  /*0c20*/  UISETP.GE.AND UP1, UPT, UR11, 0x1, UPT ;  /* 0x000000010b00788c */ /* 0x000fe2000bf26270 */
[----:B------:R-:W-:-:S05]  /*0c30*/  UMOV UR4, URZ ;  /* 0x0000003f00047c82 */ /* 0x000fca0008000000 */
[----:B------:R-:W-:-:S03]  /*0c40*/  PLOP3.LUT P0, PT, PT, PT, UP1, 0x80, 0x0 ;  /* 0x000000000000781c */ /* 0x000fc60003f0f018 */
[----:B------:R-:W-:-:S10]  /*0c50*/  @!UP0 ULDC UR12, c[0x0][0x9f0] ;  /* 0x00027c00000c8ab9 */ /* 0x000fd40000000800 */
[----:B------:R-:W-:Y:S05]  /*0c60*/  @!P0 BRA `(.L_x_2194) ;  /* 0x0000000000848947 */ /* 0x000fea0003800000 */
[----:B------:R-:W-:Y:S01]  /*0c70*/  IMAD.U32 R3, RZ, RZ, UR12 ;  /* 0x0000000cff037e24 */ /* 0x000fe2000f8e00ff */
[----:B------:R-:W-:Y:S01]  /*0c80*/  UIADD3 UR6, UR12, -0x1, UR11 ;  /* 0xffffffff0c067890 */ /* 0x000fe2000fffe00b */
[----:B------:R-:W-:-:S03]  /*0c90*/  UMOV UR4, URZ ;  /* 0x0000003f00047c82 */ /* 0x000fc60008000000 */
[-C--:B------:R-:W-:Y:S02]  /*0ca0*/  IABS R0, R3.reuse ;  /* 0x0000000300007213 */ /* 0x080fe40000000000 */
[----:B------:R-:W-:Y:S01]  /*0cb0*/  MOV R4, UR6 ;  /* 0x0000000600047c02 */ /* 0x000fe20008000f00 */
[----:B------:R-:W-:Y:S01]  /*0cc0*/  ULOP3.LUT UR6, UR6, UR12, URZ, 0x3c, !UPT ;  /* 0x0000000c06067292 */ /* 0x000fe2000f8e3c3f */
[----:B------:R-:W-:Y:S02]  /*0cd0*/  R2UR UR13, R0 ;  /* 0x00000000000d72ca */ /* 0x000fe400000e0000 */
[----:B------:R-:W-:Y:S02]  /*0ce0*/  IABS R4, R4 ;  /* 0x0000000400047213 */ /* 0x000fe40000000000 */
[----:B------:R-:W-:-:S03]  /*0cf0*/  IABS R5, R3 ;  /* 0x0000000300057213 */ /* 0x000fc60000000000 */
        /* <DEDUP_REMOVED lines=24> */
.L_x_2194:
[----:B------:R-:W-:Y:S01]  /*0e80*/  UIMAD UR6, UR7, UR4, URZ ;  /* 0x00000004070672a4 */ /* 0x000fe2000f8e023f */
[----:B------:R-:W-:Y:S01]  /*0e90*/  IMAD.U32 R0, RZ, RZ, UR11 ;  /* 0x0000000bff007e24 */ /* 0x000fe2000f8e00ff */
[----:B------:R-:W-:Y:S01]  /*0ea0*/  MOV R3, UR4 ;  /* 0x0000000400037c02 */ /* 0x000fe20008000f00 */
[----:B------:R-:W-:Y:S01]  /*0eb0*/  VIADD R18, R25, 0xffffff80 ;  /* 0xffffff8019127836 */ /* 0x000fe20000000000 */
[----:B------:R-:W-:Y:S01]  /*0ec0*/  R2UR UR5, R17 ;  /* 0x00000000110572ca */ /* 0x000fe200000e0000 */
[----:B0-----:R-:W-:Y:S01]  /*0ed0*/  IMAD.MOV.U32 R2, RZ, RZ, RZ ;  /* 0x000000ffff027224 */ /* 0x001fe200078e00ff */
[----:B------:R-:W-:Y:S01]  /*0ee0*/  VIADDMNMX R0, R3, UR6, R0, PT ;  /* 0x0000000603007c46 */ /* 0x000fe2000b800100 */
[----:B------:R-:W-:Y:S01]  /*0ef0*/  IMAD.U32 R22, RZ, RZ, UR6 ;  /* 0x00000006ff167e24 */ /* 0x000fe2000f8e00ff */
[----:B------:R-:W-:Y:S02]  /*0f00*/  PLOP3.LUT P0, PT, PT, PT, PT, 0x80, 0x0 ;  /* 0x000000000000781c */ /* 0x000fe40003f0f070 */
[----:B------:R-:W-:-:S02]  /*0f10*/  CS2R R150, SRZ ;  /* 0x0000000000967805 */ /* 0x000fc4000001ff00 */
[----:B------:R-:W-:Y:S02]  /*0f20*/  R2UR UR61, R0 ;  /* 0x00000000003d72ca */ /* 0x000fe400000e0000 */
[----:B------:R-:W-:Y:S02]  /*0f30*/  CS2R R148, SRZ ;  /* 0x0000000000947805 */ /* 0x000fe4000001ff00 */
[----:B------:R-:W-:Y:S02]  /*0f40*/  MOV R0, RZ ;  /* 0x000000ff00007202 */ /* 0x000fe40000000f00 */
[----:B------:R-:W-:Y:S02]  /*0f50*/  CS2R R146, SRZ ;  /* 0x0000000000927805 */ /* 0x000fe4000001ff00 */
[----:B------:R-:W-:Y:S02]  /*0f60*/  CS2R R144, SRZ ;  /* 0x0000000000907805 */ /* 0x000fe4000001ff00 */
[----:B------:R-:W-:-:S02]  /*0f70*/  CS2R R142, SRZ ;  /* 0x00000000008e7805 */ /* 0x000fc4000001ff00 */
[----:B------:R-:W-:Y:S01]  /*0f80*/  CS2R R140, SRZ ;  /* 0x00000000008c7805 */ /* 0x000fe2000001ff00 */
[----:B------:R-:W-:Y:S01]  /*0f90*/  UIMAD UR4, UR5, UR8, URZ ;  /* 0x00000008050472a4 */ /* 0x000fe2000f8e023f */
[----:B------:R-:W-:Y:S02]  /*0fa0*/  CS2R R138, SRZ ;  /* 0x00000000008a7805 */ /* 0x000fe4000001ff00 */
[----:B------:R-:W-:Y:S02]  /*0fb0*/  CS2R R136, SRZ ;  /* 0x0000000000887805 */ /* 0x000fe4000001ff00 */
[----:B------:R-:W-:Y:S02]  /*0fc0*/  CS2R R134, SRZ ;  /* 0x0000000000867805 */ /* 0x000fe4000001ff00 */
[----:B------:R-:W-:Y:S02]  /*0fd0*/  CS2R R132, SRZ ;  /* 0x0000000000847805 */ /* 0x000fe4000001ff00 */
[----:B------:R-:W-:Y:S01]  /*0fe0*/  CS2R R130, SRZ ;  /* 0x0000000000827805 */ /* 0x000fe2000001ff00 */
[----:B------:R-:W-:Y:S01]  /*0ff0*/  UISETP.GT.AND UP0, UPT, UR61, UR6, UPT ;  /* 0x000000063d00728c */ /* 0x000fe2000bf04270 */
[----:B------:R-:W-:Y:S01]  /*1000*/  IMAD.U32 R152, RZ, RZ, UR4 ;  /* 0x00000004ff987e24 */ /* 0x000fe2000f8e00ff */
[----:B------:R-:W-:-:S02]  /*1010*/  CS2R R128, SRZ ;  /* 0x0000000000807805 */ /* 0x000fc4000001ff00 */
[----:B------:R-:W-:Y:S02]  /*1020*/  CS2R R126, SRZ ;  /* 0x00000000007e7805 */ /* 0x000fe4000001ff00 */
[----:B------:R-:W-:Y:S02]  /*1030*/  CS2R R124, SRZ ;  /* 0x00000000007c7805 */ /* 0x000fe4000001ff00 */
[----:B------:R-:W-:Y:S02]  /*1040*/  CS2R R122, SRZ ;  /* 0x00000000007a7805 */ /* 0x000fe4000001ff00 */
[----:B------:R-:W-:Y:S02]  /*1050*/  PLOP3.LUT P1, PT, PT, PT, UP0, 0x80, 0x0 ;  /* 0x000000000000781c */ /* 0x000fe40003f2f008 */
        /* <DEDUP_REMOVED lines=85> */
.L_x_2196:
[----:B------:R-:W-:Y:S02]  /*15b0*/  R2UR UR4, R16 ;  /* 0x00000000100472ca */ /* 0x000fe400000e0000 */
[----:B------:R-:W-:-:S11]  /*15c0*/  SHF.L.U32 R0, RZ, 0x1f, RZ ;  /* 0x0000001fff007819 */ /* 0x000fd600000006ff */
[----:B------:R-:W0:Y:S02]  /*15d0*/  SYNCS.PHASECHK.TRANS64.TRYWAIT P0, [UR4+0x38800], R0 ;  /* 0x03880000ff0075a7 */ /* 0x000e240008000144 */
[----:B0-----:R-:W-:Y:S05]  /*15e0*/  @!P0 BRA `(.L_x_2197) ;  /* 0x0000014400308947 */ /* 0x001fea0003800000 */
.L_x_2284:
[----:B------:R-:W2:Y:S02]  /*15f0*/  LDL R2, [R1+0x4] ;  /* 0x0000040001027983 */ /* 0x000ea40000100800 */
[----:B--2---:R-:W-:-:S13]  /*1600*/  R2UR UR4, R2 ;  /* 0x00000000020472ca */ /* 0x004fda00000e0000 */
[----:B------:R-:W-:-:S06]  /*1610*/  ULOP3.LUT UR4, UR4, 0x1, URZ, 0xfc, !UPT ;  /* 0x0000000104047892 */ /* 0x000fcc000f8efc3f */
[----:B------:R-:W-:-:S04]  /*1620*/  MOV R2, UR4 ;  /* 0x0000000400027c02 */ /* 0x000fc80008000f00 */
[----:B------:R-:W-:-:S13]  /*1630*/  ISETP.NE.AND P0, PT, R2, 0x3, PT ;  /* 0x000000030200780c */ /* 0x000fda0003f05270 */
[----:B------:R-:W-:Y:S05]  /*1640*/  @!P0 BRA `(.L_x_2198) ;  /* 0x0000000000048947 */ /* 0x000fea0003800000 */
[----:B------:R-:W-:Y:S01]  /*1650*/  BPT.TRAP 0x1 ;  /* 0x000000040000795c */ /* 0x000fe20000300000 */
.L_x_2198:
[----:B------:R-:W-:-:S13]  /*1660*/  R2UR UR4, R16 ;  /* 0x00000000100472ca */ /* 0x000fda00000e0000 */
[----:B------:R1:W2:Y:S01]  /*1670*/  SYNCS.PHASECHK.TRANS64.TRYWAIT P1, [UR4+0x38830], R0 ;  /* 0x03883000ff0075a7 */ /* 0x0002a20008020144 */
[----:B------:R-:W-:Y:S05]  /*1680*/  @!P0 BRA `(.L_x_2199) ;  /* 0x0000000000048947 */ /* 0x000fea0003800000 */
[----:B------:R-:W-:Y:S01]  /*1690*/  BPT.TRAP 0x1 ;  /* 0x000000040000795c */ /* 0x000fe20000300000 */
.L_x_2199:
[----:B------:R-:W-:-:S05]  /*16a0*/  IMAD.U32 R4, RZ, RZ, UR36 ;  /* 0x00000024ff047e24 */ /* 0x000fca000f8e00ff */
[----:B------:R-:W-:Y:S01]  /*16b0*/  LOP3.LUT R4, R4, 0x10000, RZ, 0xfc, !PT ;  /* 0x0001000004047812 */ /* 0x000fe200078efcff */
[----:B--2---:R-:W-:Y:S06]  /*16c0*/  @P1 BRA `(.L_x_2200) ;  /* 0x00000000000c1947 */ /* 0x004fec0003800000 */
[----:B------:R-:W-:-:S13]  /*16d0*/  R2UR UR4, R16 ;  /* 0x00000000100472ca */ /* 0x000fda00000e0000 */
[----:B------:R-:W2:Y:S02]  /*16e0*/  SYNCS.PHASECHK.TRANS64.TRYWAIT P1, [UR4+0x38830], R0 ;  /* 0x03883000ff0075a7 */ /* 0x000ea40008020144 */
[----:B--2---:R-:W-:Y:S05]  /*16f0*/  @!P1 BRA `(.L_x_2201) ;  /* 0x0000014400089947 */ /* 0x004fea0003800000 */
.L_x_2200:
[----:B------:R-:W-:Y:S05]  /*1700*/  WARPSYNC.ALL ;  /* 0x0000000000007948 */ /* 0x000fea0003800000 */
[----:B------:R-:W-:Y:S01]  /*1710*/  IMAD.MOV.U32 R5, RZ, RZ, 0x40000040 ;  /* 0x40000040ff057424 */ /* 0x000fe200078e00ff */
[----:B------:R-:W-:Y:S01]  /*1720*/  R2UR UR4, R16 ;  /* 0x00000000100472ca */ /* 0x000fe200000e0000 */
[----:B------:R-:W-:-:S03]  /*1730*/  WARPGROUP.ARRIVE ;  /* 0x00000000000079c5 */ /* 0x000fc60000000000 */
        /* <DEDUP_REMOVED lines=16> */
[----:B------:R-:W-:Y:S01]  /*1840*/  R2UR UR21, R5 ;  /* 0x00000000051572ca */ /* 0x000fe200000e0000 */
[----:B------:R-:W-:Y:S01]  /*1850*/  IMAD.U32 R11, RZ, RZ, UR27 ;  /* 0x0000001bff0b7e24 */ /* 0x000fe2000f8e00ff */
[----:B------:R-:W-:Y:S01]  /*1860*/  R2UR UR4, R4 ;  /* 0x00000000040472ca */ /* 0x000fe200000e0000 */
[----:B------:R-:W-:Y:S01]  /*1870*/  ULOP3.LUT UR6, UR6, 0x3fff, URZ, 0xc0, !UPT ;  /* 0x00003fff06067892 */ /* 0x000fe2000f8ec03f */
[----:B------:R-:W-:Y:S01]  /*1880*/  UMOV UR31, 0x40000040 ;  /* 0x40000040001f7882 */ /* 0x000fe20000000000 */
[----:B------:R-:W-:-:S02]  /*1890*/  UMOV UR35, 0x40000040 ;  /* 0x4000004000237882 */ /* 0x000fc40000000000 */
[----:B------:R-:W-:Y:S01]  /*18a0*/  ULOP3.LUT UR24, UR6, 0x10000, URZ, 0xfc, !UPT ;  /* 0x0001000006187892 */ /* 0x000fe2000f8efc3f */
[----:B------:R-:W-:Y:S01]  /*18b0*/  UMOV UR39, 0x40000040 ;  /* 0x4000004000277882 */ /* 0x000fe20000000000 */
[----:B------:R-:W-:Y:S02]  /*18c0*/  UMOV UR43, 0x40000040 ;  /* 0x40000040002b7882 */ /* 0x000fe40000000000 */
[----:B------:R-:W-:Y:S02]  /*18d0*/  UIADD3 UR10, UR24, 0x80, URZ ;  /* 0x00000080180a7890 */ /* 0x000fe4000fffe03f */
[----:B------:R-:W-:Y:S02]  /*18e0*/  UIADD3 UR14, UR24, 0x100, URZ ;  /* 0x00000100180e7890 */ /* 0x000fe4000fffe03f */
[----:B------:R-:W-:Y:S01]  /*18f0*/  IMAD.U32 R15, RZ, RZ, UR24 ;  /* 0x00000018ff0f7e24 */ /* 0x000fe2000f8e00ff */
[----:B------:R-:W-:Y:S01]  /*1900*/  UMOV UR6, UR24 ;  /* 0x0000001800067c82 */ /* 0x000fe20008000000 */
[----:B------:R-:W-:Y:S01]  /*1910*/  UIADD3 UR18, UR24, 0x180, URZ ;  /* 0x0000018018127890 */ /* 0x000fe2000fffe03f */
[----:B------:R-:W-:Y:S01]  /*1920*/  HGMMA.64x16x16.F32.BF16 R56, gdesc[UR4], RZ, !UPT, gsb0 ;  /* 0x00200000043879f0 */ /* 0x000fe2000c0018ff */
[----:B------:R-:W-:Y:S01]  /*1930*/  UIADD3 UR22, UR24, 0x200, URZ ;  /* 0x0000020018167890 */ /* 0x000fe2000fffe03f */
[----:B------:R-:W-:Y:S01]  /*1940*/  R2UR UR6, R4 ;  /* 0x00000000040672ca */ /* 0x000fe200000e0000 */
[----:B------:R-:W-:Y:S01]  /*1950*/  UMOV UR5, 0x40000040 ;  /* 0x4000004000057882 */ /* 0x000fe20000000000 */
[----:B------:R-:W-:Y:S01]  /*1960*/  UIADD3 UR7, UR24, 0x204, URZ ;  /* 0x0000020418077890 */ /* 0x000fe2000fffe03f */
[----:B------:R-:W-:Y:S01]  /*1970*/  UMOV UR47, 0x40000040 ;  /* 0x40000040002f7882 */ /* 0x000fe20000000000 */
[----:B------:R-:W-:Y:S01]  /*1980*/  UMOV UR51, 0x40000040 ;  /* 0x4000004000337882 */ /* 0x000fe20000000000 */
[----:B------:R-:W-:Y:S01]  /*1990*/  UMOV UR55, 0x40000040 ;  /* 0x4000004000377882 */ /* 0x000fe20000000000 */
[----:B------:R-:W-:-:S07]  /*19a0*/  UMOV UR59, 0x40000040 ;  /* 0x40000040003b7882 */ /* 0x000fce0000000000 */
[----:B------:R-:W-:-:S07]  /*19b0*/  UIADD3 UR4, UR6, 0x2, URZ ;  /* 0x0000000206047890 */ /* 0x000fce000fffe03f */
[----:B------:R-:W-:Y:S01]  /*19c0*/  UMOV UR26, UR4 ;  /* 0x00000004001a7c82 */ /* 0x000fe20008000000 */
[----:B------:R-:W-:Y:S01]  /*19d0*/  UIADD3 UR4, UR24, 0x202, URZ ;  /* 0x0000020218047890 */ /* 0x000fe2000fffe03f */
[----:B------:R-:W-:Y:S01]  /*19e0*/  MOV R10, UR26 ;  /* 0x0000001a000a7c02 */ /* 0x000fe20008000f00 */
        /* <DEDUP_REMOVED lines=52> */
[----:B------:R-:W-:-:S06]  /*1d30*/  UMOV UR27, 0x40000040 ;  /* 0x40000040001b7882 */ /* 0x000fcc0000000000 */
        /* <DEDUP_REMOVED lines=120> */
[----:B------:R-:W-:Y:S01]  /*24c0*/  IMAD.U32 R9, RZ, RZ, UR15 ;  /* 0x0000000fff097e24 */ /* 0x000fe2000f8e00ff */
        /* <DEDUP_REMOVED lines=345> */
.L_x_2202:
[----:B------:R-:W-:Y:S01]  /*3a60*/  LOP3.LUT R3, R64, 0xffffff80, RZ, 0xc0, !PT ;  /* 0xffffff8040037812 */ /* 0x000fe200078ec0ff */
[----:B------:R-:W-:Y:S01]  /*3a70*/  UMOV UR7, 0xffffffb0 ;  /* 0xffffffb000077882 */ /* 0x000fe20000000000 */
[----:B------:R-:W-:Y:S01]  /*3a80*/  R2UR UR6, R19 ;  /* 0x00000000130672ca */ /* 0x000fe200000e0000 */
[----:B------:R-:W-:Y:S01]  /*3a90*/  UIMAD UR7, UR61, UR7, 0x51 ;  /* 0x000000513d0774a4 */ /* 0x000fe2000f8e0207 */
[----:B------:R-:W-:Y:S01]  /*3aa0*/  IADD3 R3, R18, -R3, RZ ;  /* 0x8000000312037210 */ /* 0x000fe20007ffe0ff */
[----:B------:R-:W-:Y:S01]  /*3ab0*/  ULDC UR10, c[0x0][0x9d8] ;  /* 0x00027600000a7ab9 */ /* 0x000fe20000000800 */
[----:B------:R-:W-:Y:S01]  /*3ac0*/  LEA.HI R65, R65, R18, RZ, 0x2 ;  /* 0x0000001241417211 */ /* 0x000fe200078f10ff */
[----:B------:R-:W-:Y:S01]  /*3ad0*/  FMUL.FTZ R58, R58, UR10 ;  /* 0x0000000a3a3a7c20 */ /* 0x000fe20008410000 */
[----:B------:R-:W-:Y:S01]  /*3ae0*/  SHF.R.S32.HI R0, RZ, 0x1f, R3 ;  /* 0x0000001fff007819 */ /* 0x000fe20000011403 */
[----:B------:R-:W-:Y:S01]  /*3af0*/  FMUL.FTZ R59, R59, UR10 ;  /* 0x0000000a3b3b7c20 */ /* 0x000fe20008410000 */
[----:B------:R-:W-:Y:S01]  /*3b00*/  LOP3.LUT R65, R65, 0xfffffffc, RZ, 0xc0, !PT ;  /* 0xfffffffc41417812 */ /* 0x000fe200078ec0ff */
[----:B------:R-:W-:Y:S01]  /*3b10*/  FMUL.FTZ R62, R62, UR10 ;  /* 0x0000000a3e3e7c20 */ /* 0x000fe20008410000 */
[CC--:B------:R-:W-:Y:S01]  /*3b20*/  LEA.HI R2, R0.reuse, R3.reuse, RZ, 0x2 ;  /* 0x0000000300027211 */ /* 0x0c0fe200078f10ff */
[----:B------:R-:W0:Y:S01]  /*3b30*/  MUFU.TANH R58, R58 ;  /* 0x0000003a003a7308 */ /* 0x000e220000002400 */
[----:B------:R-:W-:Y:S01]  /*3b40*/  LEA.HI R6, R0, R3, RZ, 0x5 ;  /* 0x0000000300067211 */ /* 0x000fe200078f28ff */
[----:B------:R-:W-:Y:S01]  /*3b50*/  IMAD.IADD R65, R18, 0x1, -R65 ;  /* 0x0000000112417824 */ /* 0x000fe200078e0a41 */
[--C-:B------:R-:W-:Y:S01]  /*3b60*/  SHF.R.S32.HI R0, RZ, 0x2, R2.reuse ;  /* 0x00000002ff007819 */ /* 0x100fe20000011402 */
[----:B------:R-:W-:Y:S01]  /*3b70*/  UISETP.NE.AND UP0, UPT, UR6, URZ, UPT ;  /* 0x0000003f0600728c */ /* 0x000fe2000bf05270 */
[----:B------:R-:W-:Y:S01]  /*3b80*/  SHF.R.S32.HI R7, RZ, 0x1f, R2 ;  /* 0x0000001fff077819 */ /* 0x000fe20000011402 */
[----:B------:R-:W-:Y:S01]  /*3b90*/  FMUL.FTZ R63, R63, UR10 ;  /* 0x0000000a3f3f7c20 */ /* 0x000fe20008410000 */
[----:B------:R-:W-:Y:S01]  /*3ba0*/  LEA.HI R12, R66, R66, RZ, 0x1 ;  /* 0x00000042420c7211 */ /* 0x000fe200078f08ff */
[----:B------:R-:W1:Y:S01]  /*3bb0*/  MUFU.TANH R59, R59 ;  /* 0x0000003b003b7308 */ /* 0x000e620000002400 */
[----:B------:R-:W-:Y:S01]  /*3bc0*/  SHF.R.S32.HI R6, RZ, 0x5, R6 ;  /* 0x00000005ff067819 */ /* 0x000fe20000011406 */
[----:B------:R-:W-:Y:S01]  /*3bd0*/  ULDC UR14, c[0x0][0x288] ;  /* 0x0000a200000e7ab9 */ /* 0x000fe20000000800 */
[-C--:B------:R-:W-:Y:S01]  /*3be0*/  LEA.HI R7, R7, R0.reuse, RZ, 0x3 ;  /* 0x0000000007077211 */ /* 0x080fe200078f18ff */
[----:B------:R-:W-:Y:S01]  /*3bf0*/  FMUL.FTZ R50, R50, UR10 ;  /* 0x0000000a32327c20 */ /* 0x000fe20008410000 */
[----:B------:R-:W-:Y:S01]  /*3c00*/  LOP3.LUT R13, R12, 0x3fffffe, RZ, 0xc0, !PT ;  /* 0x03fffffe0c0d7812 */ /* 0x000fe200078ec0ff */
[----:B------:R-:W-:Y:S01]  /*3c10*/  FMUL.FTZ R49, R49, UR10 ;  /* 0x0000000a31317c20 */ /* 0x000fe20008410000 */
[----:B------:R-:W-:Y:S01]  /*3c20*/  LEA R12, R6, UR60, 0x4 ;  /* 0x0000003c060c7c11 */ /* 0x000fe2000f8e20ff */
[----:B------:R-:W-:Y:S01]  /*3c30*/  @UP0 ULDC UR6, c[0x0][0x44c] ;  /* 0x0001130000060ab9 */ /* 0x000fe20000000800 */
[----:B------:R-:W-:Y:S01]  /*3c40*/  LOP3.LUT R7, R7, 0xfffffff8, RZ, 0xc0, !PT ;  /* 0xfffffff807077812 */ /* 0x000fe200078ec0ff */
[----:B------:R-:W-:Y:S01]  /*3c50*/  IMAD.IADD R13, R66, 0x1, -R13 ;  /* 0x00000001420d7824 */ /* 0x000fe200078e0a0d */
[----:B------:R-:W-:Y:S01]  /*3c60*/  LEA.HI R6, R65, R65, RZ, 0x1 ;  /* 0x0000004141067211 */ /* 0x000fe200078f08ff */
[----:B------:R-:W2:Y:S01]  /*3c70*/  MUFU.TANH R62, R62 ;  /* 0x0000003e003e7308 */ /* 0x000ea20000002400 */
[----:B------:R-:W-:Y:S01]  /*3c80*/  IADD3 R12, R12, R0, -R7 ;  /* 0x000000000c0c7210 */ /* 0x000fe20007ffe807 */
[----:B------:R-:W-:Y:S01]  /*3c90*/  FMUL.FTZ R52, R52, UR10 ;  /* 0x0000000a34347c20 */ /* 0x000fe20008410000 */
[----:B------:R-:W-:Y:S01]  /*3ca0*/  LOP3.LUT R6, R6, 0x1ffffffe, RZ, 0xc0, !PT ;  /* 0x1ffffffe06067812 */ /* 0x000fe200078ec0ff */
[----:B------:R-:W-:Y:S01]  /*3cb0*/  FMUL.FTZ R51, R51, UR10 ;  /* 0x0000000a33337c20 */ /* 0x000fe20008410000 */
[----:B------:R-:W-:Y:S01]  /*3cc0*/  PLOP3.LUT P1, PT, PT, PT, UP0, 0x80, 0x0 ;  /* 0x000000000000781c */ /* 0x000fe20003f2f008 */
[----:B------:R-:W-:Y:S01]  /*3cd0*/  FMUL.FTZ R42, R42, UR10 ;  /* 0x0000000a2a2a7c20 */ /* 0x000fe20008410000 */
[----:B------:R-:W-:Y:S01]  /*3ce0*/  LEA R13, R13, R12, 0x6 ;  /* 0x0000000c0d0d7211 */ /* 0x000fe200078e30ff */
[----:B------:R-:W-:Y:S01]  /*3cf0*/  IMAD.IADD R6, R65, 0x1, -R6 ;  /* 0x0000000141067824 */ /* 0x000fe200078e0a06 */
[----:B------:R-:W-:Y:S01]  /*3d00*/  PLOP3.LUT P2, PT, PT, PT, UP0, 0x80, 0x0 ;  /* 0x000000000000781c */ /* 0x000fe20003f4f008 */
[----:B------:R-:W3:Y:S01]  /*3d10*/  MUFU.TANH R63, R63 ;  /* 0x0000003f003f7308 */ /* 0x000ee20000002400 */
[----:B------:R-:W-:Y:S01]  /*3d20*/  R2UR UR22, R152 ;  /* 0x00000000981672ca */ /* 0x000fe200000e0000 */
[----:B------:R-:W-:Y:S01]  /*3d30*/  IMAD R14, R6, 0x8, R13 ;  /* 0x00000008060e7824 */ /* 0x000fe200078e020d */
[----:B------:R-:W-:Y:S01]  /*3d40*/  LOP3.LUT R18, R2, 0x7ffffffc, RZ, 0xc0, !PT ;  /* 0x7ffffffc02127812 */ /* 0x000fe200078ec0ff */
[----:B------:R-:W-:Y:S01]  /*3d50*/  FMUL.FTZ R43, R43, UR10 ;  /* 0x0000000a2b2b7c20 */ /* 0x000fe20008410000 */
[----:B------:R-:W-:Y:S01]  /*3d60*/  FMUL.FTZ R54, R54, UR10 ;  /* 0x0000000a36367c20 */ /* 0x000fe20008410000 */
[----:B------:R-:W-:-:S02]  /*3d70*/  IMAD.MOV.U32 R0, RZ, RZ, R14 ;  /* 0x000000ffff007224 */ /* 0x000fc400078e000e */
[----:B------:R-:W-:Y:S01]  /*3d80*/  FMUL.FTZ R46, R46, UR10 ;  /* 0x0000000a2e2e7c20 */ /* 0x000fe20008410000 */
[----:B------:R-:W-:Y:S01]  /*3d90*/  @P1 IMAD.HI.U32 R6, R14, UR6, RZ ;  /* 0x000000060e061c27 */ /* 0x000fe2000f8e00ff */
[----:B------:R-:W-:Y:S01]  /*3da0*/  @UP0 ULDC UR6, c[0x0][0x450] ;  /* 0x0001140000060ab9 */ /* 0x000fe20000000800 */
[----:B------:R-:W-:Y:S02]  /*3db0*/  MUFU.TANH R50, R50 ;  /* 0x0000003200327308 */ /* 0x000fe40000002400 */
[----:B------:R-:W-:Y:S01]  /*3dc0*/  FMUL.FTZ R55, R55, UR10 ;  /* 0x0000000a37377c20 */ /* 0x000fe20008410000 */
[----:B------:R-:W-:Y:S01]  /*3dd0*/  IMAD.IADD R18, R3, 0x1, -R18 ;  /* 0x0000000103127824 */ /* 0x000fe200078e0a12 */
[----:B------:R-:W-:Y:S01]  /*3de0*/  @P2 SHF.R.U32.HI R0, RZ, UR6, R6 ;  /* 0x00000006ff002c19 */ /* 0x000fe20008011606 */
[----:B------:R-:W-:Y:S01]  /*3df0*/  UIMAD UR6, UR61, -0x50, UR22 ;  /* 0xffffffb03d0678a4 */ /* 0x000fe2000f8e0216 */
[----:B------:R-:W-:Y:S01]  /*3e00*/  MOV R3, UR7 ;  /* 0x0000000700037c02 */ /* 0x000fe20008000f00 */
[----:B------:R-:W-:-:S02]  /*3e10*/  IMAD.U32 R12, RZ, RZ, UR22 ;  /* 0x00000016ff0c7e24 */ /* 0x000fc4000f8e00ff */
[----:B------:R-:W-:Y:S01]  /*3e20*/  FMUL.FTZ R47, R47, UR10 ;  /* 0x0000000a2f2f7c20 */ /* 0x000fe20008410000 */
[----:B------:R-:W4:Y:S01]  /*3e30*/  SHFL.IDX PT, R6, R0, 0x1, 0x1c1f ;  /* 0x003c1f0000067f89 */ /* 0x000f2200000e0000 */
[----:B------:R-:W-:Y:S01]  /*3e40*/  UIADD3 UR6, UR6, 0x50, URZ ;  /* 0x0000005006067890 */ /* 0x000fe2000fffe03f */
[----:B------:R-:W-:Y:S01]  /*3e50*/  IMAD R3, R18, -0x2, R3 ;  /* 0xfffffffe12037824 */ /* 0x000fe200078e0203 */
[----:B------:R-:W-:Y:S01]  /*3e60*/  MUFU.TANH R64, R49 ;  /* 0x0000003100407308 */ /* 0x000fe20000002400 */
[----:B------:R-:W-:Y:S01]  /*3e70*/  FMUL.FTZ R48, R48, UR10 ;  /* 0x0000000a30307c20 */ /* 0x000fe20008410000 */
[----:B------:R-:W-:Y:S01]  /*3e80*/  FMUL.FTZ R57, R57, UR10 ;  /* 0x0000000a39397c20 */ /* 0x000fe20008410000 */
[----:B------:R-:W-:Y:S01]  /*3e90*/  FMUL.FTZ R34, R34, UR10 ;  /* 0x0000000a22227c20 */ /* 0x000fe20008410000 */
[----:B------:R-:W-:Y:S01]  /*3ea0*/  IMAD.U32 R7, RZ, RZ, UR6 ;  /* 0x00000006ff077e24 */ /* 0x000fe2000f8e00ff */
[----:B------:R-:W-:Y:S01]  /*3eb0*/  IADD3 R3, R3, -UR14, R12 ;  /* 0x8000000e03037c10 */ /* 0x000fe2000fffe00c */
[----:B------:R-:W-:Y:S01]  /*3ec0*/  FMUL.FTZ R38, R38, UR10 ;  /* 0x0000000a26267c20 */ /* 0x000fe20008410000 */
[----:B------:R-:W-:Y:S01]  /*3ed0*/  FMUL.FTZ R35, R35, UR10 ;  /* 0x0000000a23237c20 */ /* 0x000fe20008410000 */
[----:B------:R-:W-:Y:S01]  /*3ee0*/  IMAD R2, R18, -0x2, R7 ;  /* 0xfffffffe12027824 */ /* 0x000fe200078e0207 */
        /* <DEDUP_REMOVED lines=10> */
[----:B------:R-:W2:Y:S01]  /*3f90*/  SHFL.IDX PT, R0, R0, RZ, 0x1c1f ;  /* 0x001c1fff00007589 */ /* 0x000ea200000e0000 */
[----:B------:R-:W-:Y:S01]  /*3fa0*/  FMUL.FTZ R53, R53, UR10 ;  /* 0x0000000a35357c20 */ /* 0x000fe20008410000 */
[--C-:B----4-:R-:W-:Y:S01]  /*3fb0*/  VIADDMNMX R6, R6, R3, R2.reuse, PT ;  /* 0x0000000306067246 */ /* 0x110fe20003800102 */
[----:B------:R-:W-:Y:S01]  /*3fc0*/  FMUL.FTZ R40, R40, UR10 ;  /* 0x0000000a28287c20 */ /* 0x000fe20008410000 */
[----:B------:R-:W-:Y:S01]  /*3fd0*/  FMUL.FTZ R41, R41, UR10 ;  /* 0x0000000a29297c20 */ /* 0x000fe20008410000 */
[----:B------:R-:W-:Y:S01]  /*3fe0*/  FMUL.FTZ R44, R44, UR10 ;  /* 0x0000000a2c2c7c20 */ /* 0x000fe20008410000 */
[C---:B------:R-:W-:Y:S01]  /*3ff0*/  ISETP.GT.AND P1, PT, R6.reuse, RZ, PT ;  /* 0x000000ff0600720c */ /* 0x040fe20003f24270 */
[----:B------:R0:W-:Y:S01]  /*4000*/  MUFU.TANH R13, R42 ;  /* 0x0000002a000d7308 */ /* 0x0001e20000002400 */
[----:B------:R-:W-:Y:S01]  /*4010*/  ISETP.GT.AND P2, PT, R6, 0x1, PT ;  /* 0x000000010600780c */ /* 0x000fe20003f44270 */
[----:B------:R-:W-:Y:S01]  /*4020*/  FMUL.FTZ R24, R24, UR10 ;  /* 0x0000000a18187c20 */ /* 0x000fe20008410000 */
[----:B------:R-:W-:Y:S01]  /*4030*/  ISETP.GT.AND P3, PT, R6, 0x8, PT ;  /* 0x000000080600780c */ /* 0x000fe20003f64270 */
[----:B------:R-:W-:Y:S01]  /*4040*/  FMUL.FTZ R45, R45, UR10 ;  /* 0x0000000a2d2d7c20 */ /* 0x000fe20008410000 */
[----:B------:R-:W-:Y:S01]  /*4050*/  FMUL.FTZ R25, R25, UR10 ;  /* 0x0000000a19197c20 */ /* 0x000fe20008410000 */
[----:B------:R-:W-:Y:S01]  /*4060*/  FMUL.FTZ R32, R32, UR10 ;  /* 0x0000000a20207c20 */ /* 0x000fe20008410000 */
[----:B------:R-:W-:Y:S01]  /*4070*/  FMUL.FTZ R28, R28, UR10 ;  /* 0x0000000a1c1c7c20 */ /* 0x000fe20008410000 */
[----:B------:R1:W-:Y:S01]  /*4080*/  MUFU.TANH R52, R43 ;  /* 0x0000002b00347308 */ /* 0x0003e20000002400 */
[----:B0-----:R-:W-:Y:S01]  /*4090*/  FSEL R42, R58, -INF , P1 ;  /* 0xff8000003a2a7808 */ /* 0x001fe20000800000 */
[----:B------:R-:W-:Y:S01]  /*40a0*/  FMUL.FTZ R33, R33, UR10 ;  /* 0x0000000a21217c20 */ /* 0x000fe20008410000 */
[----:B------:R-:W-:Y:S01]  /*40b0*/  ISETP.GT.AND P1, PT, R6, 0x9, PT ;  /* 0x000000090600780c */ /* 0x000fe20003f24270 */
[----:B------:R-:W-:Y:S01]  /*40c0*/  ULDC UR6, c[0x0][0x988] ;  /* 0x0002620000067ab9 */ /* 0x000fe20000000800 */
[----:B------:R-:W-:Y:S01]  /*40d0*/  FMUL.FTZ R36, R36, UR10 ;  /* 0x0000000a24247c20 */ /* 0x000fe20008410000 */
[----:B------:R-:W-:Y:S01]  /*40e0*/  FMUL.FTZ R37, R37, UR10 ;  /* 0x0000000a25257c20 */ /* 0x000fe20008410000 */
[----:B------:R-:W-:Y:S01]  /*40f0*/  FMUL.FTZ R29, R29, UR10 ;  /* 0x0000000a1d1d7c20 */ /* 0x000fe20008410000 */
[----:B------:R-:W0:Y:S01]  /*4100*/  MUFU.TANH R54, R54 ;  /* 0x0000003600367308 */ /* 0x000e220000002400 */
[----:B-1----:R-:W-:Y:S01]  /*4110*/  FSEL R43, R59, -INF , P2 ;  /* 0xff8000003b2b7808 */ /* 0x002fe20001000000 */
[----:B------:R-:W-:Y:S01]  /*4120*/  @UP0 ULDC UR10, c[0x0][0x44c] ;  /* 0x00011300000a0ab9 */ /* 0x000fe20000000800 */
[----:B------:R-:W-:Y:S01]  /*4130*/  ISETP.GT.AND P2, PT, R6, 0x10, PT ;  /* 0x000000100600780c */ /* 0x000fe20003f44270 */
[----:B------:R-:W-:Y:S01]  /*4140*/  @UP0 ULDC UR15, c[0x0][0x450] ;  /* 0x00011400000f0ab9 */ /* 0x000fe20000000800 */
[----:B------:R-:W-:Y:S01]  /*4150*/  FMNMX.FTZ R7, R42, R43, !PT ;  /* 0x0000002b2a077209 */ /* 0x000fe20007810000 */
[----:B------:R-:W-:Y:S01]  /*4160*/  UIADD3 UR18, UR61, -0x2, URZ ;  /* 0xfffffffe3d127890 */ /* 0x000fe2000fffe03f */
[----:B--2---:R-:W-:Y:S01]  /*4170*/  VIADDMNMX R0, R0, R3, R2, PT ;  /* 0x0000000300007246 */ /* 0x004fe20003800102 */
[----:B------:R1:W-:Y:S01]  /*4180*/  MUFU.TANH R20, R46 ;  /* 0x0000002e00147308 */ /* 0x0003e20000002400 */
[----:B------:R-:W-:Y:S01]  /*4190*/  R2UR UR11, R16 ;  /* 0x00000000100b72ca */ /* 0x000fe200000e0000 */
[----:B------:R-:W-:Y:S01]  /*41a0*/  UMOV UR61, URZ ;  /* 0x0000003f003d7c82 */ /* 0x000fe20008000000 */
[----:B------:R-:W-:Y:S01]  /*41b0*/  R2UR UR19, R22 ;  /* 0x00000000161372ca */ /* 0x000fe200000e0000 */
[----:B------:R-:W-:Y:S01]  /*41c0*/  IMAD.U32 R212, RZ, RZ, UR18 ;  /* 0x00000012ffd47e24 */ /* 0x000fe2000f8e00ff */
[----:B------:R-:W-:-:S02]  /*41d0*/  CS2R R150, SRZ ;  /* 0x0000000000967805 */ /* 0x000fc4000001ff00 */
[----:B------:R-:W-:Y:S02]  /*41e0*/  CS2R R148, SRZ ;  /* 0x0000000000947805 */ /* 0x000fe4000001ff00 */
[----:B------:R-:W-:Y:S01]  /*41f0*/  CS2R R146, SRZ ;  /* 0x0000000000927805 */ /* 0x000fe2000001ff00 */
[----:B------:R-:W2:Y:S01]  /*4200*/  MUFU.TANH R51, R55 ;  /* 0x0000003700337308 */ /* 0x000ea20000002400 */
[----:B-1----:R-:W-:Y:S02]  /*4210*/  FSEL R46, R62, -INF , P3 ;  /* 0xff8000003e2e7808 */ /* 0x002fe40001800000 */
[----:B------:R-:W-:Y:S02]  /*4220*/  CS2R R144, SRZ ;  /* 0x0000000000907805 */ /* 0x000fe4000001ff00 */
[----:B------:R-:W-:Y:S02]  /*4230*/  ISETP.GT.AND P3, PT, R0, 0x8, PT ;  /* 0x000000080000780c */ /* 0x000fe40003f64270 */
[----:B------:R-:W-:-:S02]  /*4240*/  CS2R R142, SRZ ;  /* 0x00000000008e7805 */ /* 0x000fc4000001ff00 */
[----:B------:R-:W-:Y:S01]  /*4250*/  FMNMX.FTZ R12, R46, R7, !PT ;  /* 0x000000072e0c7209 */ /* 0x000fe20007810000 */
[----:B------:R-:W-:Y:S01]  /*4260*/  UIADD3 UR7, UR11, 0x38840, URZ ;  /* 0x000388400b077890 */ /* 0x000fe2000fffe03f */
[----:B------:R-:W-:Y:S01]  /*4270*/  CS2R R140, SRZ ;  /* 0x00000000008c7805 */ /* 0x000fe2000001ff00 */
[----:B------:R3:W1:Y:S01]  /*4280*/  MUFU.TANH R21, R47 ;  /* 0x0000002f00157308 */ /* 0x0006620000002400 */
[----:B------:R-:W-:Y:S01]  /*4290*/  UIMAD.WIDE.U32 UR10, UR60, UR10, URZ ;  /* 0x0000000a3c0a72a5 */ /* 0x000fe2000f8e003f */
[----:B------:R-:W-:Y:S02]  /*42a0*/  CS2R R138, SRZ ;  /* 0x00000000008a7805 */ /* 0x000fe4000001ff00 */
[----:B------:R-:W-:Y:S02]  /*42b0*/  CS2R R136, SRZ ;  /* 0x0000000000887805 */ /* 0x000fe4000001ff00 */
[----:B------:R-:W-:Y:S01]  /*42c0*/  CS2R R134, SRZ ;  /* 0x0000000000867805 */ /* 0x000fe2000001ff00 */
[----:B------:R-:W-:Y:S01]  /*42d0*/  @UP0 USHF.R.U32.HI UR60, URZ, UR15, UR11 ;  /* 0x0000000f3f3c0299 */ /* 0x000fe2000801160b */
[----:B------:R-:W-:-:S02]  /*42e0*/  CS2R R132, SRZ ;  /* 0x0000000000847805 */ /* 0x000fc4000001ff00 */
[----:B------:R-:W-:Y:S01]  /*42f0*/  CS2R R130, SRZ ;  /* 0x0000000000827805 */ /* 0x000fe2000001ff00 */
[----:B------:R4:W-:Y:S01]  /*4300*/  MUFU.TANH R71, R48 ;  /* 0x0000003000477308 */ /* 0x0009e20000002400 */
[----:B---3--:R-:W-:Y:S01]  /*4310*/  FSEL R47, R63, -INF , P1 ;  /* 0xff8000003f2f7808 */ /* 0x008fe20000800000 */
[----:B------:R-:W-:Y:S01]  /*4320*/  UIADD3 UR10, UR60, -UR14, UR22 ;  /* 0x8000000e3c0a7290 */ /* 0x000fe2000fffe016 */
[----:B------:R-:W-:Y:S01]  /*4330*/  ISETP.GT.AND P1, PT, R6, 0x11, PT ;  /* 0x000000110600780c */ /* 0x000fe20003f24270 */
[----:B------:R-:W3:Y:S01]  /*4340*/  S2UR UR22, SR_CgaCtaId ;  /* 0x00000000001679c3 */ /* 0x000ee20000008800 */
[----:B------:R-:W-:Y:S01]  /*4350*/  FMNMX.FTZ R7, R47, R12, !PT ;  /* 0x0000000c2f077209 */ /* 0x000fe20007810000 */
[----:B------:R-:W-:Y:S01]  /*4360*/  UIMAD.WIDE UR10, UR10, 0x66666667, URZ ;  /* 0x666666670a0a78a5 */ /* 0x000fe2000f8e023f */
[----:B-----5:R-:W-:Y:S01]  /*4370*/  FSEL R49, R49, -INF , P1 ;  /* 0xff80000031317808 */ /* 0x020fe20000800000 */
[----:B------:R-:W-:Y:S01]  /*4380*/  MUFU.TANH R68, R57 ;  /* 0x0000003900447308 */ /* 0x000fe20000002400 */
[----:B----4-:R-:W-:Y:S01]  /*4390*/  FSEL R48, R50, -INF , P2 ;  /* 0xff80000032307808 */ /* 0x010fe20001000000 */
[----:B------:R-:W-:Y:S01]  /*43a0*/  USHF.R.U32.HI UR10, URZ, 0x1f, UR11 ;  /* 0x0000001f3f0a7899 */ /* 0x000fe2000801160b */
[----:B------:R-:W-:-:S02]  /*43b0*/  ISETP.GT.AND P2, PT, R6, 0x18, PT ;  /* 0x000000180600780c */ /* 0x000fc40003f44270 */
[----:B------:R-:W-:Y:S02]  /*43c0*/  CS2R R128, SRZ ;  /* 0x0000000000807805 */ /* 0x000fe4000001ff00 */
[----:B------:R-:W-:Y:S01]  /*43d0*/  FMNMX.FTZ R12, R48, R7, !PT ;  /* 0x00000007300c7209 */ /* 0x000fe20007810000 */
[----:B------:R-:W-:Y:S01]  /*43e0*/  ULEA.HI.SX32 UR10, UR11, UR10, 0x1b ;  /* 0x0000000a0b0a7291 */ /* 0x000fe2000f8fda3f */
[----:B------:R-:W-:Y:S01]  /*43f0*/  ISETP.GT.AND P1, PT, R6, 0x19, PT ;  /* 0x000000190600780c */ /* 0x000fe20003f24270 */
[----:B------:R-:W4:Y:S01]  /*4400*/  MUFU.TANH R34, R34 ;  /* 0x0000002200227308 */ /* 0x000f220000002400 */
[----:B0-----:R-:W-:Y:S01]  /*4410*/  FSEL R50, R54, -INF , P2 ;  /* 0xff80000036327808 */ /* 0x001fe20001000000 */
[----:B------:R-:W-:Y:S01]  /*4420*/  UISETP.LT.AND UP0, UPT, UR19, UR10, UPT ;  /* 0x0000000a1300728c */ /* 0x000fe2000bf01270 */
[----:B------:R-:W-:Y:S02]  /*4430*/  FMNMX.FTZ R7, R49, R12, !PT ;  /* 0x0000000c31077209 */ /* 0x000fe40007810000 */
[----:B------:R-:W-:-:S02]  /*4440*/  CS2R R126, SRZ ;  /* 0x00000000007e7805 */ /* 0x000fc4000001ff00 */
[----:B------:R-:W-:Y:S01]  /*4450*/  ISETP.GT.AND P2, PT, R6, 0x20, PT ;  /* 0x000000200600780c */ /* 0x000fe20003f44270 */
[----:B------:R-:W-:Y:S01]  /*4460*/  USEL UR11, UR19, UR10, !UP0 ;  /* 0x0000000a130b7287 */ /* 0x000fe2000c000000 */
[----:B--2---:R-:W-:Y:S01]  /*4470*/  FSEL R51, R51, -INF , P1 ;  /* 0xff80000033337808 */ /* 0x004fe20000800000 */
[----:B------:R0:W2:Y:S01]  /*4480*/  MUFU.TANH R57, R38 ;  /* 0x0000002600397308 */ /* 0x0000a20000002400 */
[----:B------:R-:W-:Y:S01]  /*4490*/  FMNMX.FTZ R12, R50, R7, !PT ;  /* 0x00000007320c7209 */ /* 0x000fe20007810000 */
[----:B------:R-:W-:Y:S01]  /*44a0*/  UISETP.GE.AND UP0, UPT, UR18, UR11, UPT ;  /* 0x0000000b1200728c */ /* 0x000fe2000bf06270 */
[----:B------:R-:W-:Y:S01]  /*44b0*/  ISETP.GT.AND P1, PT, R6, 0x21, PT ;  /* 0x000000210600780c */ /* 0x000fe20003f24270 */
[----:B---3--:R-:W-:Y:S01]  /*44c0*/  UPRMT UR7, UR22, 0x654, UR7 ;  /* 0x0000065416077896 */ /* 0x008fe20008000007 */
[----:B------:R-:W-:Y:S01]  /*44d0*/  FMNMX.FTZ R7, R51, R12, !PT ;  /* 0x0000000c33077209 */ /* 0x000fe20007810000 */
[----:B------:R-:W-:Y:S01]  /*44e0*/  IMAD.U32 R213, RZ, RZ, UR11 ;  /* 0x0000000bffd57e24 */ /* 0x000fe2000f8e00ff */
[----:B------:R-:W-:Y:S01]  /*44f0*/  FSEL R52, R52, -INF , P1 ;  /* 0xff80000034347808 */ /* 0x000fe20000800000 */
[----:B------:R-:W3:Y:S01]  /*4500*/  MUFU.TANH R35, R35 ;  /* 0x0000002300237308 */ /* 0x000ee20000002400 */
[----:B0-----:R-:W-:-:S02]  /*4510*/  FSEL R38, R13, -INF , P2 ;  /* 0xff8000000d267808 */ /* 0x001fc40001000000 */
[----:B------:R-:W-:Y:S02]  /*4520*/  CS2R R124, SRZ ;  /* 0x00000000007c7805 */ /* 0x000fe4000001ff00 */
[----:B------:R-:W-:Y:S02]  /*4530*/  ISETP.GT.AND P2, PT, R6, 0x28, PT ;  /* 0x000000280600780c */ /* 0x000fe40003f44270 */
[----:B------:R-:W-:Y:S02]  /*4540*/  CS2R R122, SRZ ;  /* 0x00000000007a7805 */ /* 0x000fe4000001ff00 */
[----:B------:R-:W-:Y:S01]  /*4550*/  FMNMX.FTZ R7, R38, R7, !PT ;  /* 0x0000000726077209 */ /* 0x000fe20007810000 */
[----:B------:R-:W-:Y:S01]  /*4560*/  SYNCS.ARRIVE.TRANS64.RED.A1T0 RZ, [UR7], RZ ;  /* 0x000000ffffff79a7 */ /* 0x000fe20008100407 */
[----:B------:R-:W-:Y:S01]  /*4570*/  ISETP.GT.AND P1, PT, R6, 0x29, PT ;  /* 0x000000290600780c */ /* 0x000fe20003f24270 */
[----:B------:R0:W5:Y:S01]  /*4580*/  MUFU.TANH R58, R39 ;  /* 0x00000027003a7308 */ /* 0x0001620000002400 */
[----:B------:R-:W-:Y:S01]  /*4590*/  FMNMX.FTZ R12, R52, R7, !PT ;  /* 0x00000007340c7209 */ /* 0x000fe20007810000 */
[----:B------:R-:W-:Y:S01]  /*45a0*/  UMOV UR7, URZ ;  /* 0x0000003f00077c82 */ /* 0x000fe20008000000 */
[----:B-1----:R-:W-:-:S02]  /*45b0*/  FSEL R54, R21, -INF , P1 ;  /* 0xff80000015367808 */ /* 0x002fc40000800000 */
[----:B------:R-:W-:Y:S02]  /*45c0*/  CS2R R120, SRZ ;  /* 0x0000000000787805 */ /* 0x000fe4000001ff00 */
[----:B------:R-:W-:Y:S02]  /*45d0*/  ISETP.GT.AND P1, PT, R6, 0x31, PT ;  /* 0x000000310600780c */ /* 0x000fe40003f24270 */
[----:B------:R-:W-:Y:S02]  /*45e0*/  CS2R R118, SRZ ;  /* 0x0000000000767805 */ /* 0x000fe4000001ff00 */
[----:B------:R-:W-:Y:S01]  /*45f0*/  CS2R R116, SRZ ;  /* 0x0000000000747805 */ /* 0x000fe2000001ff00 */
[----:B------:R-:W1:Y:S01]  /*4600*/  MUFU.TANH R26, R26 ;  /* 0x0000001a001a7308 */ /* 0x000e620000002400 */
[----:B0-----:R-:W-:Y:S02]  /*4610*/  FSEL R39, R20, -INF , P2 ;  /* 0xff80000014277808 */ /* 0x001fe40001000000 */
[----:B------:R-:W-:-:S02]  /*4620*/  CS2R R114, SRZ ;  /* 0x0000000000727805 */ /* 0x000fc4000001ff00 */
[----:B------:R-:W-:Y:S02]  /*4630*/  ISETP.GT.AND P2, PT, R6, 0x30, PT ;  /* 0x000000300600780c */ /* 0x000fe40003f44270 */
[----:B------:R-:W-:Y:S02]  /*4640*/  CS2R R112, SRZ ;  /* 0x0000000000707805 */ /* 0x000fe4000001ff00 */
[----:B------:R-:W-:Y:S02]  /*4650*/  FMNMX.FTZ R7, R39, R12, !PT ;  /* 0x0000000c27077209 */ /* 0x000fe40007810000 */
[----:B------:R-:W-:Y:S02]  /*4660*/  CS2R R110, SRZ ;  /* 0x00000000006e7805 */ /* 0x000fe4000001ff00 */
[----:B----4-:R-:W-:Y:S01]  /*4670*/  FSEL R55, R34, -INF , P2 ;  /* 0xff80000022377808 */ /* 0x010fe20001000000 */
[----:B------:R3:W-:Y:S01]  /*4680*/  MUFU.TANH R67, R56 ;  /* 0x0000003800437308 */ /* 0x0007e20000002400 */
[----:B------:R-:W-:-:S02]  /*4690*/  FMNMX.FTZ R12, R54, R7, !PT ;  /* 0x00000007360c7209 */ /* 0x000fc40007810000 */
[----:B------:R-:W-:Y:S02]  /*46a0*/  CS2R R108, SRZ ;  /* 0x00000000006c7805 */ /* 0x000fe4000001ff00 */
[----:B------:R-:W-:Y:S02]  /*46b0*/  ISETP.GT.AND P2, PT, R6, 0x38, PT ;  /* 0x000000380600780c */ /* 0x000fe40003f44270 */
[----:B------:R-:W-:Y:S02]  /*46c0*/  CS2R R106, SRZ ;  /* 0x00000000006a7805 */ /* 0x000fe4000001ff00 */
[----:B------:R-:W-:Y:S02]  /*46d0*/  FMNMX.FTZ R7, R55, R12, !PT ;  /* 0x0000000c37077209 */ /* 0x000fe40007810000 */
[----:B------:R-:W-:Y:S02]  /*46e0*/  CS2R R104, SRZ ;  /* 0x0000000000687805 */ /* 0x000fe4000001ff00 */
[----:B--2---:R-:W-:Y:S01]  /*46f0*/  FSEL R57, R57, -INF , P2 ;  /* 0xff80000039397808 */ /* 0x004fe20001000000 */
[----:B------:R-:W0:Y:S01]  /*4700*/  MUFU.TANH R27, R27 ;  /* 0x0000001b001b7308 */ /* 0x000e220000002400 */
[----:B---3--:R-:W-:-:S02]  /*4710*/  FSEL R56, R35, -INF , P1 ;  /* 0xff80000023387808 */ /* 0x008fc40000800000 */
[----:B------:R-:W-:Y:S02]  /*4720*/  CS2R R102, SRZ ;  /* 0x0000000000667805 */ /* 0x000fe4000001ff00 */
[----:B------:R-:W-:Y:S02]  /*4730*/  ISETP.GT.AND P1, PT, R6, 0x39, PT ;  /* 0x000000390600780c */ /* 0x000fe40003f24270 */
[----:B------:R-:W-:Y:S02]  /*4740*/  CS2R R100, SRZ ;  /* 0x0000000000647805 */ /* 0x000fe4000001ff00 */
[----:B------:R-:W-:Y:S02]  /*4750*/  FMNMX.FTZ R12, R56, R7, !PT ;  /* 0x00000007380c7209 */ /* 0x000fe40007810000 */
[----:B------:R-:W-:Y:S02]  /*4760*/  CS2R R98, SRZ ;  /* 0x0000000000627805 */ /* 0x000fe4000001ff00 */
[----:B------:R-:W-:Y:S01]  /*4770*/  ISETP.GT.AND P2, PT, R6, 0x40, PT ;  /* 0x000000400600780c */ /* 0x000fe20003f44270 */
[----:B------:R-:W-:Y:S01]  /*4780*/  MUFU.TANH R30, R30 ;  /* 0x0000001e001e7308 */ /* 0x000fe20000002400 */
[----:B-----5:R-:W-:-:S02]  /*4790*/  FSEL R58, R58, -INF , P1 ;  /* 0xff8000003a3a7808 */ /* 0x020fc40000800000 */
[----:B------:R-:W-:Y:S02]  /*47a0*/  CS2R R96, SRZ ;  /* 0x0000000000607805 */ /* 0x000fe4000001ff00 */
[----:B------:R-:W-:Y:S02]  /*47b0*/  FMNMX.FTZ R7, R57, R12, !PT ;  /* 0x0000000c39077209 */ /* 0x000fe40007810000 */
[----:B------:R-:W-:Y:S02]  /*47c0*/  CS2R R94, SRZ ;  /* 0x00000000005e7805 */ /* 0x000fe4000001ff00 */
[----:B------:R-:W-:Y:S02]  /*47d0*/  ISETP.GT.AND P1, PT, R6, 0x41, PT ;  /* 0x000000410600780c */ /* 0x000fe40003f24270 */
[----:B------:R-:W-:Y:S02]  /*47e0*/  CS2R R92, SRZ ;  /* 0x00000000005c7805 */ /* 0x000fe4000001ff00 */
[----:B-1----:R-:W-:Y:S01]  /*47f0*/  FSEL R59, R26, -INF , P2 ;  /* 0xff8000001a3b7808 */ /* 0x002fe20001000000 */
[----:B------:R-:W1:Y:S01]  /*4800*/  MUFU.TANH R31, R31 ;  /* 0x0000001f001f7308 */ /* 0x000e620000002400 */
[----:B------:R-:W-:-:S02]  /*4810*/  FMNMX.FTZ R12, R58, R7, !PT ;  /* 0x000000073a0c7209 */ /* 0x000fc40007810000 */
[----:B------:R-:W-:Y:S02]  /*4820*/  CS2R R90, SRZ ;  /* 0x00000000005a7805 */ /* 0x000fe4000001ff00 */
[----:B------:R-:W-:Y:S02]  /*4830*/  ISETP.GT.AND P2, PT, R6, 0x48, PT ;  /* 0x000000480600780c */ /* 0x000fe40003f44270 */
[----:B------:R-:W-:Y:S02]  /*4840*/  CS2R R88, SRZ ;  /* 0x0000000000587805 */ /* 0x000fe4000001ff00 */
[----:B------:R-:W-:Y:S02]  /*4850*/  FMNMX.FTZ R7, R59, R12, !PT ;  /* 0x0000000c3b077209 */ /* 0x000fe40007810000 */
[----:B------:R-:W-:Y:S02]  /*4860*/  CS2R R86, SRZ ;  /* 0x0000000000567805 */ /* 0x000fe4000001ff00 */
[----:B------:R-:W-:Y:S01]  /*4870*/  CS2R R84, SRZ ;  /* 0x0000000000547805 */ /* 0x000fe2000001ff00 */
[----:B------:R0:W2:Y:S01]  /*4880*/  MUFU.TANH R69, R60 ;  /* 0x0000003c00457308 */ /* 0x0000a20000002400 */
[----:B------:R-:W-:-:S02]  /*4890*/  CS2R R82, SRZ ;  /* 0x0000000000527805 */ /* 0x000fc4000001ff00 */
[----:B------:R-:W-:Y:S02]  /*48a0*/  CS2R R80, SRZ ;  /* 0x0000000000507805 */ /* 0x000fe4000001ff00 */
[----:B------:R-:W-:Y:S02]  /*48b0*/  CS2R R78, SRZ ;  /* 0x00000000004e7805 */ /* 0x000fe4000001ff00 */
[----:B------:R-:W-:Y:S02]  /*48c0*/  CS2R R76, SRZ ;  /* 0x00000000004c7805 */ /* 0x000fe4000001ff00 */
[----:B------:R-:W-:Y:S02]  /*48d0*/  CS2R R74, SRZ ;  /* 0x00000000004a7805 */ /* 0x000fe4000001ff00 */
[----:B------:R-:W-:Y:S01]  /*48e0*/  CS2R R72, SRZ ;  /* 0x0000000000487805 */ /* 0x000fe2000001ff00 */
[----:B------:R3:W4:Y:S01]  /*48f0*/  MUFU.TANH R70, R61 ;  /* 0x0000003d00467308 */ /* 0x0007220000002400 */
[----:B0-----:R-:W-:-:S02]  /*4900*/  FSEL R60, R27, -INF , P1 ;  /* 0xff8000001b3c7808 */ /* 0x001fc40000800000 */
[----:B------:R-:W-:Y:S02]  /*4910*/  ISETP.GT.AND P1, PT, R6, 0x49, PT ;  /* 0x000000490600780c */ /* 0x000fe40003f24270 */
[----:B------:R-:W-:Y:S02]  /*4920*/  FMNMX.FTZ R6, R60, R7, !PT ;  /* 0x000000073c067209 */ /* 0x000fe40007810000 */
[----:B-1----:R-:W-:Y:S01]  /*4930*/  FSEL R62, R31, -INF , P1 ;  /* 0xff8000001f3e7808 */ /* 0x002fe20000800000 */
[----:B------:R-:W0:Y:S01]  /*4940*/  MUFU.TANH R53, R53 ;  /* 0x0000003500357308 */ /* 0x000e220000002400 */
[----:B---3--:R-:W-:Y:S02]  /*4950*/  FSEL R61, R30, -INF , P2 ;  /* 0xff8000001e3d7808 */ /* 0x008fe40001000000 */
[----:B------:R-:W-:Y:S02]  /*4960*/  ISETP.GT.AND P1, PT, R0, RZ, PT ;  /* 0x000000ff0000720c */ /* 0x000fe40003f24270 */
[----:B------:R-:W-:-:S02]  /*4970*/  FMNMX.FTZ R7, R61, R6, !PT ;  /* 0x000000063d077209 */ /* 0x000fc40007810000 */
[----:B------:R-:W-:Y:S01]  /*4980*/  ISETP.GT.AND P2, PT, R0, 0x1, PT ;  /* 0x000000010000780c */ /* 0x000fe20003f44270 */
[----:B------:R-:W1:Y:S01]  /*4990*/  MUFU.TANH R26, R40 ;  /* 0x00000028001a7308 */ /* 0x000e620000002400 */
[----:B------:R-:W-:Y:S02]  /*49a0*/  FMNMX.FTZ R7, R62, R7, !PT ;  /* 0x000000073e077209 */ /* 0x000fe40007810000 */
[----:B------:R-:W-:Y:S02]  /*49b0*/  FSEL R2, R67, -INF , P1 ;  /* 0xff80000043027808 */ /* 0x000fe40000800000 */
[----:B------:R-:W-:Y:S01]  /*49c0*/  ISETP.GT.AND P1, PT, R0, 0x9, PT ;  /* 0x000000090000780c */ /* 0x000fe20003f24270 */
[----:B------:R-:W3:Y:S01]  /*49d0*/  SHFL.BFLY PT, R6, R7, 0x2, 0x1f ;  /* 0x0c401f0007067f89 */ /* 0x000ee200000e0000 */
[----:B--2---:R-:W-:Y:S01]  /*49e0*/  FSEL R12, R69, -INF , P3 ;  /* 0xff800000450c7808 */ /* 0x004fe20001800000 */
[----:B------:R-:W2:Y:S01]  /*49f0*/  MUFU.TANH R41, R41 ;  /* 0x0000002900297308 */ /* 0x000ea20000002400 */
[----:B----4-:R-:W-:-:S02]  /*4a00*/  FSEL R13, R70, -INF , P1 ;  /* 0xff800000460d7808 */ /* 0x010fc40000800000 */
[C---:B------:R-:W-:Y:S02]  /*4a10*/  ISETP.GT.AND P1, PT, R0.reuse, 0x11, PT ;  /* 0x000000110000780c */ /* 0x040fe40003f24270 */
[----:B------:R-:W-:-:S03]  /*4a20*/  ISETP.GT.AND P3, PT, R0, 0x28, PT ;  /* 0x000000280000780c */ /* 0x000fc60003f64270 */
[----:B------:R-:W4:Y:S08]  /*4a30*/  MUFU.TANH R44, R44 ;  /* 0x0000002c002c7308 */ /* 0x000f300000002400 */
[----:B------:R-:W-:Y:S01]  /*4a40*/  MUFU.TANH R40, R24 ;  /* 0x0000001800287308 */ /* 0x000fe20000002400 */
[----:B---3--:R-:W-:Y:S02]  /*4a50*/  FMNMX.FTZ R20, R7, R6, !PT ;  /* 0x0000000607147209 */ /* 0x008fe40007810000 */
[----:B------:R-:W-:-:S05]  /*4a60*/  FSEL R7, R68, -INF , P2 ;  /* 0xff80000044077808 */ /* 0x000fca0001000000 */
[----:B------:R-:W3:Y:S01]  /*4a70*/  MUFU.TANH R45, R45 ;  /* 0x0000002d002d7308 */ /* 0x000ee20000002400 */
[----:B------:R-:W-:Y:S01]  /*4a80*/  ISETP.GT.AND P2, PT, R0, 0x10, PT ;  /* 0x000000100000780c */ /* 0x000fe20003f44270 */
[----:B------:R-:W5:Y:S01]  /*4a90*/  SHFL.BFLY PT, R21, R20, 0x1, 0x1f ;  /* 0x0c201f0014157f89 */ /* 0x000f6200000e0000 */
[----:B------:R-:W-:Y:S02]  /*4aa0*/  FMNMX.FTZ R3, R2, R7, !PT ;  /* 0x0000000702037209 */ /* 0x000fe40007810000 */
[----:B------:R-:W-:Y:S02]  /*4ab0*/  CS2R R68, SRZ ;  /* 0x0000000000447805 */ /* 0x000fe4000001ff00 */
[----:B------:R-:W-:Y:S01]  /*4ac0*/  FMNMX.FTZ R6, R12, R3, !PT ;  /* 0x000000030c067209 */ /* 0x000fe20007810000 */
[----:B------:R-:W-:Y:S03]  /*4ad0*/  MUFU.TANH R63, R25 ;  /* 0x00000019003f7308 */ /* 0x000fe60000002400 */
[----:B------:R-:W-:-:S05]  /*4ae0*/  FMNMX.FTZ R27, R13, R6, !PT ;  /* 0x000000060d1b7209 */ /* 0x000fca0007810000 */
[----:B------:R-:W3:Y:S08]  /*4af0*/  MUFU.TANH R30, R32 ;  /* 0x00000020001e7308 */ /* 0x000ef00000002400 */
[----:B------:R0:W-:Y:S01]  /*4b00*/  MUFU.TANH R65, R28 ;  /* 0x0000001c00417308 */ /* 0x0001e20000002400 */
[----:B-----5:R-:W-:Y:S02]  /*4b10*/  FMNMX.FTZ R3, R20, R21, !PT ;  /* 0x0000001514037209 */ /* 0x020fe40007810000 */
[----:B------:R-:W-:-:S02]  /*4b20*/  FSEL R20, R71, -INF , P2 ;  /* 0xff80000047147808 */ /* 0x000fc40001000000 */
[----:B------:R-:W-:Y:S02]  /*4b30*/  CS2R R70, SRZ ;  /* 0x0000000000467805 */ /* 0x000fe4000001ff00 */
[----:B------:R-:W-:Y:S02]  /*4b40*/  ISETP.GT.AND P2, PT, R0, 0x18, PT ;  /* 0x000000180000780c */ /* 0x000fe40003f44270 */
[----:B------:R-:W-:Y:S01]  /*4b50*/  FSEL R21, R64, -INF , P1 ;  /* 0xff80000040157808 */ /* 0x000fe20000800000 */
[----:B0-----:R-:W-:Y:S01]  /*4b60*/  FMUL.FTZ R28, R3, UR6 ;  /* 0x00000006031c7c20 */ /* 0x001fe20008410000 */
[----:B------:R-:W-:Y:S01]  /*4b70*/  FMNMX.FTZ R6, R20, R27, !PT ;  /* 0x0000001b14067209 */ /* 0x000fe20007810000 */
[----:B------:R-:W0:Y:S01]  /*4b80*/  MUFU.TANH R34, R33 ;  /* 0x0000002100227308 */ /* 0x000e220000002400 */
[----:B------:R-:W-:Y:S02]  /*4b90*/  ISETP.GT.AND P1, PT, R0, 0x19, PT ;  /* 0x000000190000780c */ /* 0x000fe40003f24270 */
[----:B------:R-:W-:-:S02]  /*4ba0*/  FSEL R24, R66, -INF , P2 ;  /* 0xff80000042187808 */ /* 0x000fc40001000000 */
[----:B------:R-:W-:Y:S02]  /*4bb0*/  CS2R R66, SRZ ;  /* 0x0000000000427805 */ /* 0x000fe4000001ff00 */
[----:B------:R-:W-:Y:S02]  /*4bc0*/  FMNMX.FTZ R27, R21, R6, !PT ;  /* 0x00000006151b7209 */ /* 0x000fe40007810000 */
[----:B------:R-:W-:Y:S01]  /*4bd0*/  ISETP.GT.AND P2, PT, R0, 0x20, PT ;  /* 0x000000200000780c */ /* 0x000fe20003f44270 */
[----:B------:R-:W5:Y:S01]  /*4be0*/  MUFU.TANH R36, R36 ;  /* 0x0000002400247308 */ /* 0x000f620000002400 */
[----:B------:R-:W-:Y:S02]  /*4bf0*/  FSEL R25, R53, -INF , P1 ;  /* 0xff80000035197808 */ /* 0x000fe40000800000 */
[----:B------:R-:W-:Y:S02]  /*4c00*/  FMNMX.FTZ R6, R24, R27, !PT ;  /* 0x0000001b18067209 */ /* 0x000fe40007810000 */
[----:B------:R-:W-:-:S02]  /*4c10*/  ISETP.GT.AND P1, PT, R0, 0x21, PT ;  /* 0x000000210000780c */ /* 0x000fc40003f24270 */
[----:B-1----:R-:W-:Y:S01]  /*4c20*/  FSEL R26, R26, -INF , P2 ;  /* 0xff8000001a1a7808 */ /* 0x002fe20001000000 */
[----:B------:R-:W1:Y:S01]  /*4c30*/  MUFU.TANH R37, R37 ;  /* 0x0000002500257308 */ /* 0x000e620000002400 */
[----:B------:R-:W-:Y:S02]  /*4c40*/  FMNMX.FTZ R31, R25, R6, !PT ;  /* 0x00000006191f7209 */ /* 0x000fe40007810000 */
[----:B------:R-:W-:Y:S02]  /*4c50*/  FSETP.NEU.FTZ.AND P2, PT, R3, -INF , PT ;  /* 0xff8000000300780b */ /* 0x000fe40003f5d000 */
[----:B--2---:R-:W-:Y:S02]  /*4c60*/  FSEL R27, R41, -INF , P1 ;  /* 0xff800000291b7808 */ /* 0x004fe40000800000 */
[----:B------:R-:W-:Y:S01]  /*4c70*/  FMNMX.FTZ R6, R26, R31, !PT ;  /* 0x0000001f1a067209 */ /* 0x000fe20007810000 */
[----:B------:R3:W2:Y:S01]  /*4c80*/  MUFU.TANH R64, R29 ;  /* 0x0000001d00407308 */ /* 0x0006a20000002400 */
[----:B------:R-:W-:-:S02]  /*4c90*/  FSEL R41, R28, RZ, P2 ;  /* 0x000000ff1c297208 */ /* 0x000fc40001000000 */
[----:B------:R-:W-:Y:S02]  /*4ca0*/  ISETP.GT.AND P1, PT, R0, 0x29, PT ;  /* 0x000000290000780c */ /* 0x000fe40003f24270 */
[----:B----4-:R-:W-:Y:S01]  /*4cb0*/  FSEL R28, R44, -INF , P3 ;  /* 0xff8000002c1c7808 */ /* 0x010fe20001800000 */
[--C-:B------:R-:W-:Y:S01]  /*4cc0*/  FFMA.FTZ R42, R42, UR6, -R41.reuse ;  /* 0x000000062a2a7c23 */ /* 0x100fe20008010829 */
[----:B------:R-:W-:Y:S01]  /*4cd0*/  FMNMX.FTZ R31, R27, R6, !PT ;  /* 0x000000061b1f7209 */ /* 0x000fe20007810000 */
[--C-:B------:R-:W-:Y:S01]  /*4ce0*/  FFMA.FTZ R43, R43, UR6, -R41.reuse ;  /* 0x000000062b2b7c23 */ /* 0x100fe20008010829 */
[----:B------:R-:W-:Y:S01]  /*4cf0*/  ISETP.GT.AND P2, PT, R0, 0x30, PT ;  /* 0x000000300000780c */ /* 0x000fe20003f44270 */
[--C-:B------:R-:W-:Y:S01]  /*4d00*/  FFMA.FTZ R46, R46, UR6, -R41.reuse ;  /* 0x000000062e2e7c23 */ /* 0x100fe20008010829 */
[----:B---3--:R-:W-:Y:S01]  /*4d10*/  FSEL R29, R45, -INF , P1 ;  /* 0xff8000002d1d7808 */ /* 0x008fe20000800000 */
[----:B------:R-:W-:Y:S01]  /*4d20*/  MUFU.EX2 R42, R42 ;  /* 0x0000002a002a7308 */ /* 0x000fe20000000800 */
[----:B------:R-:W-:Y:S01]  /*4d30*/  FMNMX.FTZ R6, R28, R31, !PT ;  /* 0x0000001f1c067209 */ /* 0x000fe20007810000 */
[--C-:B------:R-:W-:Y:S01]  /*4d40*/  FFMA.FTZ R47, R47, UR6, -R41.reuse ;  /* 0x000000062f2f7c23 */ /* 0x100fe20008010829 */
[----:B------:R-:W-:Y:S01]  /*4d50*/  ISETP.GT.AND P1, PT, R0, 0x31, PT ;  /* 0x000000310000780c */ /* 0x000fe20003f24270 */
[--C-:B------:R-:W-:Y:S01]  /*4d60*/  FFMA.FTZ R48, R48, UR6, -R41.reuse ;  /* 0x0000000630307c23 */ /* 0x100fe20008010829 */
[----:B------:R-:W-:Y:S01]  /*4d70*/  FSEL R30, R30, -INF , P2 ;  /* 0xff8000001e1e7808 */ /* 0x000fe20001000000 */
[--C-:B------:R-:W-:Y:S01]  /*4d80*/  FFMA.FTZ R49, R49, UR6, -R41.reuse ;  /* 0x0000000631317c23 */ /* 0x100fe20008010829 */
[----:B------:R-:W-:Y:S01]  /*4d90*/  FMNMX.FTZ R33, R29, R6, !PT ;  /* 0x000000061d217209 */ /* 0x000fe20007810000 */
[----:B------:R-:W3:Y:S01]  /*4da0*/  MUFU.EX2 R43, R43 ;  /* 0x0000002b002b7308 */ /* 0x000ee20000000800 */
[----:B------:R-:W-:Y:S01]  /*4db0*/  ISETP.GT.AND P2, PT, R0, 0x38, PT ;  /* 0x000000380000780c */ /* 0x000fe20003f44270 */
[--C-:B------:R-:W-:Y:S01]  /*4dc0*/  FFMA.FTZ R50, R50, UR6, -R41.reuse ;  /* 0x0000000632327c23 */ /* 0x100fe20008010829 */
[----:B0-----:R-:W-:Y:S01]  /*4dd0*/  FSEL R31, R34, -INF , P1 ;  /* 0xff800000221f7808 */ /* 0x001fe20000800000 */
[--C-:B------:R-:W-:Y:S01]  /*4de0*/  FFMA.FTZ R51, R51, UR6, -R41.reuse ;  /* 0x0000000633337c23 */ /* 0x100fe20008010829 */
[----:B------:R-:W-:Y:S01]  /*4df0*/  FMNMX.FTZ R6, R30, R33, !PT ;  /* 0x000000211e067209 */ /* 0x000fe20007810000 */
[--C-:B------:R-:W-:Y:S01]  /*4e00*/  FFMA.FTZ R52, R52, UR6, -R41.reuse ;  /* 0x0000000634347c23 */ /* 0x100fe20008010829 */
[----:B------:R-:W-:Y:S01]  /*4e10*/  ISETP.GT.AND P1, PT, R0, 0x39, PT ;  /* 0x000000390000780c */ /* 0x000fe20003f24270 */
[----:B------:R-:W-:Y:S01]  /*4e20*/  MUFU.EX2 R46, R46 ;  /* 0x0000002e002e7308 */ /* 0x000fe20000000800 */
[----:B-----5:R-:W-:Y:S01]  /*4e30*/  FSEL R32, R36, -INF , P2 ;  /* 0xff80000024207808 */ /* 0x020fe20001000000 */
[--C-:B------:R-:W-:Y:S01]  /*4e40*/  FFMA.FTZ R39, R39, UR6, -R41.reuse ;  /* 0x0000000627277c23 */ /* 0x100fe20008010829 */
[----:B------:R-:W-:Y:S01]  /*4e50*/  FMNMX.FTZ R35, R31, R6, !PT ;  /* 0x000000061f237209 */ /* 0x000fe20007810000 */
[--C-:B------:R-:W-:Y:S01]  /*4e60*/  FFMA.FTZ R54, R54, UR6, -R41.reuse ;  /* 0x0000000636367c23 */ /* 0x100fe20008010829 */
[----:B------:R-:W-:Y:S01]  /*4e70*/  ISETP.GT.AND P2, PT, R0, 0x40, PT ;  /* 0x000000400000780c */ /* 0x000fe20003f44270 */
[--C-:B------:R-:W-:Y:S01]  /*4e80*/  FFMA.FTZ R55, R55, UR6, -R41.reuse ;  /* 0x0000000637377c23 */ /* 0x100fe20008010829 */
[----:B-1----:R-:W-:Y:S01]  /*4e90*/  FSEL R33, R37, -INF , P1 ;  /* 0xff80000025217808 */ /* 0x002fe20000800000 */
[----:B------:R-:W0:Y:S01]  /*4ea0*/  MUFU.EX2 R47, R47 ;  /* 0x0000002f002f7308 */ /* 0x000e220000000800 */
[----:B------:R-:W-:Y:S01]  /*4eb0*/  FMNMX.FTZ R6, R32, R35, !PT ;  /* 0x0000002320067209 */ /* 0x000fe20007810000 */
[--C-:B------:R-:W-:Y:S01]  /*4ec0*/  FFMA.FTZ R56, R56, UR6, -R41.reuse ;  /* 0x0000000638387c23 */ /* 0x100fe20008010829 */
[----:B------:R-:W-:Y:S01]  /*4ed0*/  ISETP.GT.AND P1, PT, R0, 0x41, PT ;  /* 0x000000410000780c */ /* 0x000fe20003f24270 */
[--C-:B------:R-:W-:Y:S01]  /*4ee0*/  FFMA.FTZ R57, R57, UR6, -R41.reuse ;  /* 0x0000000639397c23 */ /* 0x100fe20008010829 */
[----:B------:R-:W-:Y:S01]  /*4ef0*/  FSEL R34, R40, -INF , P2 ;  /* 0xff80000028227808 */ /* 0x000fe20001000000 */
[--C-:B------:R-:W-:Y:S01]  /*4f00*/  FFMA.FTZ R40, R38, UR6, -R41.reuse ;  /* 0x0000000626287c23 */ /* 0x100fe20008010829 */
[----:B------:R-:W-:Y:S01]  /*4f10*/  FMNMX.FTZ R37, R33, R6, !PT ;  /* 0x0000000621257209 */ /* 0x000fe20007810000 */
[----:B------:R-:W-:Y:S01]  /*4f20*/  MUFU.EX2 R48, R48 ;  /* 0x0000003000307308 */ /* 0x000fe20000000800 */
[----:B------:R-:W-:Y:S01]  /*4f30*/  ISETP.GT.AND P2, PT, R0, 0x48, PT ;  /* 0x000000480000780c */ /* 0x000fe20003f44270 */
[--C-:B------:R-:W-:Y:S01]  /*4f40*/  FFMA.FTZ R58, R58, UR6, -R41.reuse ;  /* 0x000000063a3a7c23 */ /* 0x100fe20008010829 */
[----:B------:R-:W-:Y:S01]  /*4f50*/  FSEL R35, R63, -INF , P1 ;  /* 0xff8000003f237808 */ /* 0x000fe20000800000 */
[--C-:B------:R-:W-:Y:S01]  /*4f60*/  FFMA.FTZ R59, R59, UR6, -R41.reuse ;  /* 0x000000063b3b7c23 */ /* 0x100fe20008010829 */
[----:B------:R-:W-:Y:S01]  /*4f70*/  FMNMX.FTZ R6, R34, R37, !PT ;  /* 0x0000002522067209 */ /* 0x000fe20007810000 */
[--C-:B------:R-:W-:Y:S01]  /*4f80*/  FFMA.FTZ R60, R60, UR6, -R41.reuse ;  /* 0x000000063c3c7c23 */ /* 0x100fe20008010829 */
[----:B------:R-:W-:Y:S01]  /*4f90*/  ISETP.GT.AND P1, PT, R0, 0x49, PT ;  /* 0x000000490000780c */ /* 0x000fe20003f24270 */
[----:B------:R-:W1:Y:S01]  /*4fa0*/  MUFU.EX2 R49, R49 ;  /* 0x0000003100317308 */ /* 0x000e620000000800 */
[----:B------:R-:W-:Y:S01]  /*4fb0*/  FSEL R0, R65, -INF , P2 ;  /* 0xff80000041007808 */ /* 0x000fe20001000000 */
[--C-:B------:R-:W-:Y:S01]  /*4fc0*/  FFMA.FTZ R61, R61, UR6, -R41.reuse ;  /* 0x000000063d3d7c23 */ /* 0x100fe20008010829 */
[----:B------:R-:W-:Y:S01]  /*4fd0*/  FMNMX.FTZ R37, R35, R6, !PT ;  /* 0x0000000623257209 */ /* 0x000fe20007810000 */
[----:B------:R-:W-:Y:S01]  /*4fe0*/  FFMA.FTZ R41, R62, UR6, -R41 ;  /* 0x000000063e297c23 */ /* 0x000fe20008010829 */
[----:B--2---:R-:W-:-:S02]  /*4ff0*/  FSEL R36, R64, -INF , P1 ;  /* 0xff80000040247808 */ /* 0x004fc40000800000 */
[----:B------:R-:W-:Y:S02]  /*5000*/  CS2R R64, SRZ ;  /* 0x0000000000407805 */ /* 0x000fe4000001ff00 */
[----:B------:R-:W-:Y:S01]  /*5010*/  FMNMX.FTZ R37, R0, R37, !PT ;  /* 0x0000002500257209 */ /* 0x000fe20007810000 */
[----:B------:R-:W-:Y:S01]  /*5020*/  MUFU.EX2 R50, R50 ;  /* 0x0000003200327308 */ /* 0x000fe20000000800 */
[----:B---3--:R-:W-:Y:S02]  /*5030*/  F2FP.BF16.F32.PACK_AB R209, R43, R42 ;  /* 0x0000002a2bd1723e */ /* 0x008fe400000010ff */
[----:B------:R-:W-:Y:S02]  /*5040*/  CS2R R62, SRZ ;  /* 0x00000000003e7805 */ /* 0x000fe4000001ff00 */
[----:B------:R-:W-:Y:S02]  /*5050*/  FMNMX.FTZ R37, R36, R37, !PT ;  /* 0x0000002524257209 */ /* 0x000fe40007810000 */
[----:B0-----:R-:W-:-:S03]  /*5060*/  F2FP.BF16.F32.PACK_AB R211, R47, R46 ;  /* 0x0000002e2fd3723e */ /* 0x001fc600000010ff */
[----:B------:R-:W0:Y:S01]  /*5070*/  SHFL.BFLY PT, R6, R37, 0x2, 0x1f ;  /* 0x0c401f0025067f89 */ /* 0x000e2200000e0000 */
[----:B------:R-:W2:Y:S01]  /*5080*/  MUFU.EX2 R51, R51 ;  /* 0x0000003300337308 */ /* 0x000ea20000000800 */
[----:B-1----:R-:W-:-:S07]  /*5090*/  F2FP.BF16.F32.PACK_AB R205, R49, R48 ;  /* 0x0000003031cd723e */ /* 0x002fce00000010ff */
[----:B------:R-:W-:Y:S08]  /*50a0*/  MUFU.EX2 R40, R40 ;  /* 0x0000002800287308 */ /* 0x000ff00000000800 */
[----:B------:R-:W-:Y:S01]  /*50b0*/  MUFU.EX2 R201, R52 ;  /* 0x0000003400c97308 */ /* 0x000fe20000000800 */
[----:B--2---:R-:W-:Y:S02]  /*50c0*/  F2FP.BF16.F32.PACK_AB R207, R51, R50 ;  /* 0x0000003233cf723e */ /* 0x004fe400000010ff */
[----:B0-----:R-:W-:-:S05]  /*50d0*/  FMNMX.FTZ R38, R37, R6, !PT ;  /* 0x0000000625267209 */ /* 0x001fca0007810000 */
[----:B------:R-:W-:Y:S01]  /*50e0*/  MUFU.EX2 R39, R39 ;  /* 0x0000002700277308 */ /* 0x000fe20000000800 */
[----:B------:R-:W0:Y:S07]  /*50f0*/  SHFL.BFLY PT, R37, R38, 0x1, 0x1f ;  /* 0x0c201f0026257f89 */ /* 0x000e2e00000e0000 */
[----:B------:R-:W1:Y:S08]  /*5100*/  MUFU.EX2 R54, R54 ;  /* 0x0000003600367308 */ /* 0x000e700000000800 */
[----:B------:R-:W-:Y:S08]  /*5110*/  MUFU.EX2 R55, R55 ;  /* 0x0000003700377308 */ /* 0x000ff00000000800 */
[----:B------:R-:W2:Y:S01]  /*5120*/  MUFU.EX2 R56, R56 ;  /* 0x0000003800387308 */ /* 0x000ea20000000800 */
[----:B-1----:R-:W-:-:S02]  /*5130*/  F2FP.BF16.F32.PACK_AB R203, R54, R39 ;  /* 0x0000002736cb723e */ /* 0x002fc400000010ff */
[----:B0-----:R-:W-:-:S04]  /*5140*/  FMNMX.FTZ R6, R38, R37, !PT ;  /* 0x0000002526067209 */ /* 0x001fc80007810000 */
[C---:B------:R-:W-:Y:S01]  /*5150*/  FSETP.NEU.FTZ.AND P1, PT, R6.reuse, -INF , PT ;  /* 0xff8000000600780b */ /* 0x040fe20003f3d000 */
[----:B------:R-:W-:Y:S01]  /*5160*/  FMUL.FTZ R37, R6, UR6 ;  /* 0x0000000606257c20 */ /* 0x000fe20008410000 */
[----:B------:R-:W-:Y:S04]  /*5170*/  MUFU.EX2 R57, R57 ;  /* 0x0000003900397308 */ /* 0x000fe80000000800 */
[----:B------:R-:W-:Y:S02]  /*5180*/  FSEL R37, R37, RZ, P1 ;  /* 0x000000ff25257208 */ /* 0x000fe40000800000 */
[----:B------:R-:W-:Y:S02]  /*5190*/  PLOP3.LUT P1, PT, PT, PT, UP0, 0x80, 0x0 ;  /* 0x000000000000781c */ /* 0x000fe40003f2f008 */
        /* <DEDUP_REMOVED lines=23> */
[----:B--2---:R-:W-:Y:S01]  /*5310*/  F2FP.BF16.F32.PACK_AB R197, R56, R55 ;  /* 0x0000003738c5723e */ /* 0x004fe200000010ff */
[----:B------:R-:W2:Y:S01]  /*5320*/  MUFU.EX2 R12, R12 ;  /* 0x0000000c000c7308 */ /* 0x000ea20000000800 */
[----:B0-----:R-:W-:-:S07]  /*5330*/  F2FP.BF16.F32.PACK_AB R199, R58, R57 ;  /* 0x000000393ac7723e */ /* 0x001fce00000010ff */
[----:B------:R-:W0:Y:S01]  /*5340*/  MUFU.EX2 R13, R13 ;  /* 0x0000000d000d7308 */ /* 0x000e220000000800 */
[----:B-1----:R-:W-:Y:S01]  /*5350*/  FADD.FTZ R45, R2, R7 ;  /* 0x00000007022d7221 */ /* 0x002fe20000010000 */
[----:B------:R-:W-:-:S06]  /*5360*/  F2FP.BF16.F32.PACK_AB R208, R7, R2 ;  /* 0x0000000207d0723e */ /* 0x000fcc00000010ff */
[----:B------:R-:W1:Y:S01]  /*5370*/  MUFU.EX2 R20, R20 ;  /* 0x0000001400147308 */ /* 0x000e620000000800 */
[----:B--2---:R-:W-:Y:S01]  /*5380*/  FADD.FTZ R38, R12, R45 ;  /* 0x0000002d0c267221 */ /* 0x004fe20000010000 */
[----:B------:R-:W-:-:S06]  /*5390*/  FADD.FTZ R45, R42, R43 ;  /* 0x0000002b2a2d7221 */ /* 0x000fcc0000010000 */
[----:B------:R-:W2:Y:S01]  /*53a0*/  MUFU.EX2 R21, R21 ;  /* 0x0000001500157308 */ /* 0x000ea20000000800 */
[C---:B0-----:R-:W-:Y:S01]  /*53b0*/  FADD.FTZ R53, R13.reuse, R38 ;  /* 0x000000260d357221 */ /* 0x041fe20000010000 */
[----:B------:R-:W-:Y:S01]  /*53c0*/  FADD.FTZ R38, R46, R45 ;  /* 0x0000002d2e267221 */ /* 0x000fe20000010000 */
[----:B------:R-:W-:-:S03]  /*53d0*/  F2FP.BF16.F32.PACK_AB R210, R13, R12 ;  /* 0x0000000c0dd2723e */ /* 0x000fc600000010ff */
[----:B------:R-:W-:Y:S01]  /*53e0*/  FADD.FTZ R45, R47, R38 ;  /* 0x000000262f2d7221 */ /* 0x000fe20000010000 */
[----:B------:R-:W-:Y:S01]  /*53f0*/  CS2R R46, SRZ ;  /* 0x00000000002e7805 */ /* 0x000fe2000001ff00 */
[----:B------:R-:W0:Y:S01]  /*5400*/  MUFU.EX2 R24, R24 ;  /* 0x0000001800187308 */ /* 0x000e220000000800 */
[----:B-1----:R-:W-:Y:S01]  /*5410*/  FADD.FTZ R44, R20, R53 ;  /* 0x00000035142c7221 */ /* 0x002fe20000010000 */
[----:B------:R-:W-:-:S04]  /*5420*/  FADD.FTZ R38, R48, R45 ;  /* 0x0000002d30267221 */ /* 0x000fc80000010000 */
[----:B------:R-:W-:Y:S01]  /*5430*/  FADD.FTZ R45, R49, R38 ;  /* 0x00000026312d7221 */ /* 0x000fe20000010000 */
[----:B------:R-:W-:Y:S01]  /*5440*/  CS2R R48, SRZ ;  /* 0x0000000000307805 */ /* 0x000fe2000001ff00 */
[----:B------:R-:W1:Y:S01]  /*5450*/  MUFU.EX2 R25, R25 ;  /* 0x0000001900197308 */ /* 0x000e620000000800 */
[C---:B--2---:R-:W-:Y:S01]  /*5460*/  FADD.FTZ R53, R21.reuse, R44 ;  /* 0x0000002c15357221 */ /* 0x044fe20000010000 */
[----:B------:R-:W-:Y:S01]  /*5470*/  FADD.FTZ R38, R50, R45 ;  /* 0x0000002d32267221 */ /* 0x000fe20000010000 */
[----:B------:R-:W-:-:S03]  /*5480*/  F2FP.BF16.F32.PACK_AB R204, R21, R20 ;  /* 0x0000001415cc723e */ /* 0x000fc600000010ff */
[----:B------:R-:W-:Y:S01]  /*5490*/  FADD.FTZ R37, R51, R38 ;  /* 0x0000002633257221 */ /* 0x000fe20000010000 */
[----:B------:R-:W-:Y:S01]  /*54a0*/  CS2R R50, SRZ ;  /* 0x0000000000327805 */ /* 0x000fe2000001ff00 */
[----:B------:R-:W2:Y:S01]  /*54b0*/  MUFU.EX2 R26, R26 ;  /* 0x0000001a001a7308 */ /* 0x000ea20000000800 */
[----:B0-----:R-:W-:Y:S01]  /*54c0*/  FADD.FTZ R44, R24, R53 ;  /* 0x00000035182c7221 */ /* 0x001fe20000010000 */
[----:B------:R-:W-:-:S04]  /*54d0*/  FADD.FTZ R38, R40, R37 ;  /* 0x0000002528267221 */ /* 0x000fc80000010000 */
[C---:B------:R-:W-:Y:S01]  /*54e0*/  FADD.FTZ R38, R201.reuse, R38 ;  /* 0x00000026c9267221 */ /* 0x040fe20000010000 */
[----:B------:R-:W-:Y:S01]  /*54f0*/  F2FP.BF16.F32.PACK_AB R201, R201, R40 ;  /* 0x00000028c9c9723e */ /* 0x000fe200000010ff */
[----:B------:R-:W0:Y:S01]  /*5500*/  MUFU.EX2 R27, R27 ;  /* 0x0000001b001b7308 */ /* 0x000e220000000800 */
[----:B-1----:R-:W-:Y:S01]  /*5510*/  FADD.FTZ R53, R25, R44 ;  /* 0x0000002c19357221 */ /* 0x002fe20000010000 */
[----:B------:R-:W-:Y:S01]  /*5520*/  FADD.FTZ R7, R39, R38 ;  /* 0x0000002627077221 */ /* 0x000fe20000010000 */
[----:B------:R-:W-:Y:S02]  /*5530*/  F2FP.BF16.F32.PACK_AB R206, R25, R24 ;  /* 0x0000001819ce723e */ /* 0x000fe400000010ff */
[----:B------:R-:W-:Y:S02]  /*5540*/  CS2R R44, SRZ ;  /* 0x00000000002c7805 */ /* 0x000fe4000001ff00 */
[----:B------:R-:W-:Y:S01]  /*5550*/  CS2R R38, SRZ ;  /* 0x0000000000267805 */ /* 0x000fe2000001ff00 */
[----:B------:R-:W-:Y:S01]  /*5560*/  FADD.FTZ R2, R54, R7 ;  /* 0x0000000736027221 */ /* 0x000fe20000010000 */
[----:B------:R-:W-:Y:S01]  /*5570*/  CS2R R24, SRZ ;  /* 0x0000000000187805 */ /* 0x000fe2000001ff00 */
[----:B------:R-:W1:Y:S01]  /*5580*/  MUFU.EX2 R28, R28 ;  /* 0x0000001c001c7308 */ /* 0x000e620000000800 */
[----:B--2---:R-:W-:Y:S01]  /*5590*/  FADD.FTZ R42, R26, R53 ;  /* 0x000000351a2a7221 */ /* 0x004fe20000010000 */
[----:B------:R-:W-:Y:S01]  /*55a0*/  FADD.FTZ R13, R55, R2 ;  /* 0x00000002370d7221 */ /* 0x000fe20000010000 */
[----:B------:R-:W-:-:S02]  /*55b0*/  CS2R R54, SRZ ;  /* 0x0000000000367805 */ /* 0x000fc4000001ff00 */
[----:B------:R-:W-:Y:S01]  /*55c0*/  CS2R R52, SRZ ;  /* 0x0000000000347805 */ /* 0x000fe2000001ff00 */
[----:B------:R-:W-:Y:S02]  /*55d0*/  FADD.FTZ R2, R56, R13 ;  /* 0x0000000d38027221 */ /* 0x000fe40000010000 */
[----:B------:R-:W2:Y:S01]  /*55e0*/  MUFU.EX2 R29, R29 ;  /* 0x0000001d001d7308 */ /* 0x000ea20000000800 */
[----:B0-----:R-:W-:Y:S01]  /*55f0*/  FADD.FTZ R43, R27, R42 ;  /* 0x0000002a1b2b7221 */ /* 0x001fe20000010000 */
[----:B------:R-:W-:Y:S01]  /*5600*/  FADD.FTZ R13, R57, R2 ;  /* 0x00000002390d7221 */ /* 0x000fe20000010000 */
[----:B------:R-:W-:Y:S02]  /*5610*/  F2FP.BF16.F32.PACK_AB R200, R27, R26 ;  /* 0x0000001a1bc8723e */ /* 0x000fe400000010ff */
[----:B------:R-:W-:Y:S02]  /*5620*/  CS2R R56, SRZ ;  /* 0x0000000000387805 */ /* 0x000fe4000001ff00 */
[----:B------:R-:W-:Y:S01]  /*5630*/  CS2R R26, SRZ ;  /* 0x00000000001a7805 */ /* 0x000fe2000001ff00 */
[----:B------:R-:W0:Y:S01]  /*5640*/  MUFU.EX2 R30, R30 ;  /* 0x0000001e001e7308 */ /* 0x000e220000000800 */
[----:B-1----:R-:W-:-:S07]  /*5650*/  FADD.FTZ R42, R28, R43 ;  /* 0x0000002b1c2a7221 */ /* 0x002fce0000010000 */
[----:B------:R-:W1:Y:S01]  /*5660*/  MUFU.EX2 R31, R31 ;  /* 0x0000001f001f7308 */ /* 0x000e620000000800 */
[C---:B--2---:R-:W-:Y:S01]  /*5670*/  FADD.FTZ R37, R29.reuse, R42 ;  /* 0x0000002a1d257221 */ /* 0x044fe20000010000 */
[----:B------:R-:W-:Y:S02]  /*5680*/  F2FP.BF16.F32.PACK_AB R202, R29, R28 ;  /* 0x0000001c1dca723e */ /* 0x000fe400000010ff */
[----:B------:R-:W-:Y:S02]  /*5690*/  CS2R R42, SRZ ;  /* 0x00000000002a7805 */ /* 0x000fe4000001ff00 */
[----:B------:R-:W-:Y:S02]  /*56a0*/  CS2R R28, SRZ ;  /* 0x00000000001c7805 */ /* 0x000fe4000001ff00 */
[----:B------:R-:W2:Y:S01]  /*56b0*/  MUFU.EX2 R32, R32 ;  /* 0x0000002000207308 */ /* 0x000ea20000000800 */
[----:B0-----:R-:W-:-:S07]  /*56c0*/  FADD.FTZ R12, R30, R37 ;  /* 0x000000251e0c7221 */ /* 0x001fce0000010000 */
[----:B------:R-:W0:Y:S01]  /*56d0*/  MUFU.EX2 R33, R33 ;  /* 0x0000002100217308 */ /* 0x000e220000000800 */
[C---:B-1----:R-:W-:Y:S01]  /*56e0*/  FADD.FTZ R7, R31.reuse, R12 ;  /* 0x0000000c1f077221 */ /* 0x042fe20000010000 */
[----:B------:R-:W-:Y:S02]  /*56f0*/  F2FP.BF16.F32.PACK_AB R196, R31, R30 ;  /* 0x0000001e1fc4723e */ /* 0x000fe400000010ff */
[----:B------:R-:W-:-:S04]  /*5700*/  CS2R R30, SRZ ;  /* 0x00000000001e7805 */ /* 0x000fc8000001ff00 */
[----:B------:R-:W1:Y:S01]  /*5710*/  MUFU.EX2 R34, R34 ;  /* 0x0000002200227308 */ /* 0x000e620000000800 */
[----:B--2---:R-:W-:-:S07]  /*5720*/  FADD.FTZ R12, R32, R7 ;  /* 0x00000007200c7221 */ /* 0x004fce0000010000 */
[----:B------:R-:W2:Y:S01]  /*5730*/  MUFU.EX2 R35, R35 ;  /* 0x0000002300237308 */ /* 0x000ea20000000800 */
[C---:B0-----:R-:W-:Y:S01]  /*5740*/  FADD.FTZ R21, R33.reuse, R12 ;  /* 0x0000000c21157221 */ /* 0x041fe20000010000 */
[----:B------:R-:W-:Y:S01]  /*5750*/  FADD.FTZ R12, R58, R13 ;  /* 0x0000000d3a0c7221 */ /* 0x000fe20000010000 */
[----:B------:R-:W-:Y:S02]  /*5760*/  F2FP.BF16.F32.PACK_AB R198, R33, R32 ;  /* 0x0000002021c6723e */ /* 0x000fe400000010ff */
[----:B------:R-:W-:-:S03]  /*5770*/  CS2R R32, SRZ ;  /* 0x0000000000207805 */ /* 0x000fc6000001ff00 */
[----:B------:R-:W0:Y:S01]  /*5780*/  MUFU.EX2 R59, R59 ;  /* 0x0000003b003b7308 */ /* 0x000e220000000800 */
[----:B-1----:R-:W-:-:S07]  /*5790*/  FADD.FTZ R20, R34, R21 ;  /* 0x0000001522147221 */ /* 0x002fce0000010000 */
[----:B------:R-:W1:Y:S01]  /*57a0*/  MUFU.EX2 R0, R0 ;  /* 0x0000000000007308 */ /* 0x000e620000000800 */
[C---:B--2---:R-:W-:Y:S01]  /*57b0*/  FADD.FTZ R21, R35.reuse, R20 ;  /* 0x0000001423157221 */ /* 0x044fe20000010000 */
[----:B------:R-:W-:Y:S02]  /*57c0*/  F2FP.BF16.F32.PACK_AB R192, R35, R34 ;  /* 0x0000002223c0723e */ /* 0x000fe400000010ff */
[----:B------:R-:W-:-:S04]  /*57d0*/  CS2R R34, SRZ ;  /* 0x0000000000227805 */ /* 0x000fc8000001ff00 */
[----:B------:R-:W2:Y:S01]  /*57e0*/  MUFU.EX2 R60, R60 ;  /* 0x0000003c003c7308 */ /* 0x000ea20000000800 */
[----:B0-----:R-:W-:-:S07]  /*57f0*/  FADD.FTZ R13, R59, R12 ;  /* 0x0000000c3b0d7221 */ /* 0x001fce0000010000 */
[----:B------:R0:W3:Y:S01]  /*5800*/  MUFU.EX2 R7, R36 ;  /* 0x0000002400077308 */ /* 0x0000e20000000800 */
[----:B-1----:R-:W-:-:S07]  /*5810*/  FADD.FTZ R20, R0, R21 ;  /* 0x0000001500147221 */ /* 0x002fce0000010000 */
[----:B------:R-:W1:Y:S01]  /*5820*/  MUFU.EX2 R61, R61 ;  /* 0x0000003d003d7308 */ /* 0x000e620000000800 */
[C---:B--2---:R-:W-:Y:S01]  /*5830*/  FADD.FTZ R12, R60.reuse, R13 ;  /* 0x0000000d3c0c7221 */ /* 0x044fe20000010000 */
[----:B------:R-:W-:Y:S02]  /*5840*/  F2FP.BF16.F32.PACK_AB R193, R60, R59 ;  /* 0x0000003b3cc1723e */ /* 0x000fe400000010ff */
[----:B------:R-:W-:Y:S02]  /*5850*/  CS2R R58, SRZ ;  /* 0x00000000003a7805 */ /* 0x000fe4000001ff00 */
[----:B0-----:R-:W-:Y:S02]  /*5860*/  CS2R R36, SRZ ;  /* 0x0000000000247805 */ /* 0x001fe4000001ff00 */
[----:B------:R0:W2:Y:S01]  /*5870*/  MUFU.EX2 R2, R41 ;  /* 0x0000002900027308 */ /* 0x0000a20000000800 */
[C---:B---3--:R-:W-:Y:S01]  /*5880*/  FADD.FTZ R13, R7.reuse, R20 ;  /* 0x00000014070d7221 */ /* 0x048fe20000010000 */
[----:B------:R-:W-:Y:S01]  /*5890*/  F2FP.BF16.F32.PACK_AB R194, R7, R0 ;  /* 0x0000000007c2723e */ /* 0x000fe200000010ff */
[----:B------:R-:W-:-:S02]  /*58a0*/  IMAD.MOV.U32 R0, RZ, RZ, 0x3f800000 ;  /* 0x3f800000ff007424 */ /* 0x000fc400078e00ff */
[----:B-1----:R-:W-:Y:S01]  /*58b0*/  FADD.FTZ R7, R61, R12 ;  /* 0x0000000c3d077221 */ /* 0x002fe20000010000 */
[----:B0-----:R-:W-:-:S03]  /*58c0*/  CS2R R40, SRZ ;  /* 0x0000000000287805 */ /* 0x001fc6000001ff00 */
[C---:B--2---:R-:W-:Y:S01]  /*58d0*/  FADD.FTZ R12, R2.reuse, R7 ;  /* 0x00000007020c7221 */ /* 0x044fe20000010000 */
[----:B------:R-:W-:Y:S01]  /*58e0*/  IMAD.U32 R7, RZ, RZ, UR7 ;  /* 0x00000007ff077e24 */ /* 0x000fe2000f8e00ff */
[----:B------:R-:W-:Y:S02]  /*58f0*/  F2FP.BF16.F32.PACK_AB R195, R2, R61 ;  /* 0x0000003d02c3723e */ /* 0x000fe400000010ff */
[----:B------:R-:W-:Y:S02]  /*5900*/  CS2R R60, SRZ ;  /* 0x00000000003c7805 */ /* 0x000fe4000001ff00 */
[----:B------:R-:W-:Y:S01]  /*5910*/  MOV R2, 0x3f800000 ;  /* 0x3f80000000027802 */ /* 0x000fe20000000f00 */
[----:B------:R-:W-:Y:S06]  /*5920*/  @!P1 BRA `(.L_x_2203) ;  /* 0x0000004400bc9947 */ /* 0x000fec0003800000 */
[----:B------:R-:W-:Y:S01]  /*5930*/  R2UR UR7, R212 ;  /* 0x00000000d40772ca */ /* 0x000fe200000e0000 */
[----:B------:R-:W-:Y:S01]  /*5940*/  UMOV UR6, URZ ;  /* 0x0000003f00067c82 */ /* 0x000fe20008000000 */
[----:B------:R-:W-:Y:S01]  /*5950*/  MOV R21, R3 ;  /* 0x0000000300157202 */ /* 0x000fe20000000f00 */
[----:B------:R-:W-:Y:S02]  /*5960*/  IMAD.MOV.U32 R20, RZ, RZ, R6 ;  /* 0x000000ffff147224 */ /* 0x000fe400078e0006 */
[----:B------:R-:W-:Y:S02]  /*5970*/  IMAD.U32 R217, RZ, RZ, UR6 ;  /* 0x00000006ffd97e24 */ /* 0x000fe4000f8e00ff */
[----:B------:R-:W-:Y:S02]  /*5980*/  IMAD.MOV.U32 R2, RZ, RZ, 0x3f800000 ;  /* 0x3f800000ff027424 */ /* 0x000fe400078e00ff */
[----:B------:R-:W-:Y:S02]  /*5990*/  IMAD.MOV.U32 R151, RZ, RZ, RZ ;  /* 0x000000ffff977224 */ /* 0x000fe400078e00ff */
[----:B------:R-:W-:-:S02]  /*59a0*/  IMAD.U32 R218, RZ, RZ, UR6 ;  /* 0x00000006ffda7e24 */ /* 0x000fc4000f8e00ff */
[----:B------:R-:W-:-:S07]  /*59b0*/  MOV R212, UR7 ;  /* 0x0000000700d47c02 */ /* 0x000fce0008000f00 */
.L_x_2214:
        /* <DEDUP_REMOVED lines=8> */
.L_x_2204:
[----:B------:R-:W-:Y:S02]  /*5a40*/  R2UR UR10, R218 ;  /* 0x00000000da0a72ca */ /* 0x000fe400000e0000 */
[----:B------:R-:W-:Y:S02]  /*5a50*/  R2UR UR6, R16 ;  /* 0x00000000100672ca */ /* 0x000fe400000e0000 */
[----:B------:R-:W-:-:S09]  /*5a60*/  R2UR UR7, R7 ;  /* 0x00000000070772ca */ /* 0x000fd200000e0000 */
[----:B------:R-:W-:-:S04]  /*5a70*/  UIADD3 UR61, UR10, 0x1, URZ ;  /* 0x000000010a3d7890 */ /* 0x000fc8000fffe03f */
[----:B------:R-:W-:Y:S01]  /*5a80*/  UISETP.NE.AND UP0, UPT, UR61, 0x2, UPT ;  /* 0x000000023d00788c */ /* 0x000fe2000bf05270 */
[----:B------:R-:W-:-:S03]  /*5a90*/  MOV R3, UR7 ;  /* 0x0000000700037c02 */ /* 0x000fc60008000f00 */
[----:B------:R-:W-:Y:S01]  /*5aa0*/  USEL UR61, UR61, URZ, UP0 ;  /* 0x0000003f3d3d7287 */ /* 0x000fe20008000000 */
[----:B------:R-:W-:-:S03]  /*5ab0*/  SHF.L.U32 R3, R3, 0x1f, RZ ;  /* 0x0000001f03037819 */ /* 0x000fc600000006ff */
[----:B------:R-:W-:-:S06]  /*5ac0*/  ULEA UR6, UR61, UR6, 0x3 ;  /* 0x000000063d067291 */ /* 0x000fcc000f8e183f */
[----:B------:R-:W-:-:S03]  /*5ad0*/  IMAD.U32 R214, RZ, RZ, UR6 ;  /* 0x00000006ffd67e24 */ /* 0x000fc6000f8e00ff */
[----:B------:R0:W1:Y:S01]  /*5ae0*/  SYNCS.PHASECHK.TRANS64.TRYWAIT P1, [UR6+0x38830], R3 ;  /* 0x03883003ff0075a7 */ /* 0x0000620008020146 */
[----:B------:R-:W-:Y:S05]  /*5af0*/  @!P0 BRA `(.L_x_2205) ;  /* 0x0000000000048947 */ /* 0x000fea0003800000 */
[----:B------:R-:W-:Y:S01]  /*5b00*/  BPT.TRAP 0x1 ;  /* 0x000000040000795c */ /* 0x000fe20000300000 */
.L_x_2205:
[----:B-1----:R-:W-:Y:S05]  /*5b10*/  @P1 BRA `(.L_x_2206) ;  /* 0x00000000000c1947 */ /* 0x002fea0003800000 */
[----:B------:R-:W-:-:S13]  /*5b20*/  R2UR UR6, R214 ;  /* 0x00000000d60672ca */ /* 0x000fda00000e0000 */
[----:B------:R-:W1:Y:S02]  /*5b30*/  SYNCS.PHASECHK.TRANS64.TRYWAIT P1, [UR6+0x38830], R3 ;  /* 0x03883003ff0075a7 */ /* 0x000e640008020146 */
[----:B-1----:R-:W-:Y:S05]  /*5b40*/  @!P1 BRA `(.L_x_2207) ;  /* 0x0000010000109947 */ /* 0x002fea0003800000 */
.L_x_2206:
[----:B------:R-:W-:Y:S01]  /*5b50*/  R2UR UR6, R15 ;  /* 0x000000000f0672ca */ /* 0x000fe200000e0000 */
[----:B------:R-:W-:Y:S01]  /*5b60*/  WARPGROUP.ARRIVE ;  /* 0x00000000000079c5 */ /* 0x000fe20000000000 */
        /* <DEDUP_REMOVED lines=11> */
[----:B------:R-:W-:Y:S01]  /*5c20*/  UIMAD UR60, UR61, 0xa00, UR6 ;  /* 0x00000a003d3c78a4 */ /* 0x000fe2000f8e0206 */
[----:B------:R-:W-:Y:S01]  /*5c30*/  MOV R215, UR53 ;  /* 0x0000003500d77c02 */ /* 0x000fe20008000f00 */
[----:B------:R-:W-:Y:S01]  /*5c40*/  UMOV UR23, 0x40000040 ;  /* 0x4000004000177882 */ /* 0x000fe20000000000 */
[----:B------:R-:W-:Y:S01]  /*5c50*/  MOV R216, UR52 ;  /* 0x0000003400d87c02 */ /* 0x000fe20008000f00 */
[----:B------:R-:W-:Y:S01]  /*5c60*/  UIADD3 UR6, UR60, 0x80, URZ ;  /* 0x000000803c067890 */ /* 0x000fe2000fffe03f */
[----:B------:R-:W-:Y:S01]  /*5c70*/  R2UR UR52, R10 ;  /* 0x000000000a3472ca */ /* 0x000fe200000e0000 */
[----:B------:R-:W-:Y:S01]  /*5c80*/  UIADD3 UR7, UR60, 0x102, URZ ;  /* 0x000001023c077890 */ /* 0x000fe2000fffe03f */
[----:B------:R-:W-:Y:S01]  /*5c90*/  R2UR UR53, R11 ;  /* 0x000000000b3572ca */ /* 0x000fe200000e0000 */
[----:B------:R-:W-:Y:S01]  /*5ca0*/  UMOV UR58, UR60 ;  /* 0x0000003c003a7c82 */ /* 0x000fe20008000000 */
[----:B------:R-:W-:Y:S01]  /*5cb0*/  UIADD3 UR14, UR60, 0x280, URZ ;  /* 0x000002803c0e7890 */ /* 0x000fe2000fffe03f */
[----:B------:R-:W-:Y:S01]  /*5cc0*/  HGMMA.64x16x16.F32.BF16 R184, gdesc[UR56], RZ, !UPT, gsb0 ;  /* 0x0020000038b879f0 */ /* 0x000fe2000c0018ff */
[----:B------:R-:W-:Y:S01]  /*5cd0*/  UMOV UR50, UR6 ;  /* 0x0000000600327c82 */ /* 0x000fe20008000000 */
[----:B------:R-:W-:Y:S01]  /*5ce0*/  R2UR UR56, R4 ;  /* 0x00000000043872ca */ /* 0x000fe200000e0000 */
[----:B------:R-:W-:Y:S01]  /*5cf0*/  UIADD3 UR58, UR60, 0x100, URZ ;  /* 0x000001003c3a7890 */ /* 0x000fe2000fffe03f */
[----:B------:R-:W-:Y:S01]  /*5d00*/  R2UR UR57, R5 ;  /* 0x00000000053972ca */ /* 0x000fe200000e0000 */
[----:B------:R-:W-:Y:S01]  /*5d10*/  UMOV UR59, 0x40000040 ;  /* 0x40000040003b7882 */ /* 0x000fe20000000000 */
[----:B------:R-:W-:Y:S01]  /*5d20*/  UIADD3 UR6, UR60, 0x180, URZ ;  /* 0x000001803c067890 */ /* 0x000fe2000fffe03f */
[-C--:B------:R-:W-:Y:S01]  /*5d30*/  FMUL.FTZ R24, R24, R0.reuse ;  /* 0x0000000018187220 */ /* 0x080fe20000410000 */
[----:B------:R-:W-:Y:S01]  /*5d40*/  UMOV UR10, UR52 ;  /* 0x00000034000a7c82 */ /* 0x000fe20008000000 */
        /* <DEDUP_REMOVED lines=52> */
[----:B------:R-:W-:Y:S01]  /*6090*/  UMOV UR50, UR6 ;  /* 0x0000000600327c82 */ /* 0x000fe20008000000 */
[----:B------:R-:W-:Y:S01]  /*60a0*/  R2UR UR49, R5 ;  /* 0x00000000053172ca */ /* 0x000fe200000e0000 */
[----:B------:R-:W-:Y:S01]  /*60b0*/  UMOV UR51, 0x40000040 ;  /* 0x4000004000337882 */ /* 0x000fe20000000000 */
[----:B------:R-:W-:Y:S01]  /*60c0*/  UIADD3 UR6, UR60, 0x2, URZ ;  /* 0x000000023c067890 */ /* 0x000fe2000fffe03f */
[-C--:B------:R-:W-:Y:S01]  /*60d0*/  FMUL.FTZ R92, R92, R0.reuse ;  /* 0x000000005c5c7220 */ /* 0x080fe20000410000 */
[-C--:B------:R-:W-:Y:S01]  /*60e0*/  FMUL.FTZ R93, R93, R0.reuse ;  /* 0x000000005d5d7220 */ /* 0x080fe20000410000 */
[-C--:B------:R-:W-:Y:S01]  /*60f0*/  FMUL.FTZ R96, R96, R0.reuse ;  /* 0x0000000060607220 */ /* 0x080fe20000410000 */
[-C--:B------:R-:W-:Y:S01]  /*6100*/  FMUL.FTZ R97, R97, R0.reuse ;  /* 0x0000000061617220 */ /* 0x080fe20000410000 */
[-C--:B------:R-:W-:Y:S01]  /*6110*/  FMUL.FTZ R100, R100, R0.reuse ;  /* 0x0000000064647220 */ /* 0x080fe20000410000 */
[-C--:B------:R-:W-:Y:S01]  /*6120*/  FMUL.FTZ R101, R101, R0.reuse ;  /* 0x0000000065657220 */ /* 0x080fe20000410000 */
[----:B------:R-:W-:Y:S01]  /*6130*/  UMOV UR54, UR6 ;  /* 0x0000000600367c82 */ /* 0x000fe20008000000 */
        /* <DEDUP_REMOVED lines=99> */
[----:B------:R-:W-:Y:S01]  /*6770*/  R2UR UR49, R3 ;  /* 0x00000000033172ca */ /* 0x000fe200000e0000 */
[----:B------:R-:W-:Y:S01]  /*6780*/  UIADD3 UR50, UR60, 0x782, URZ ;  /* 0x000007823c327890 */ /* 0x000fe2000fffe03f */
[----:B------:R-:W-:Y:S01]  /*6790*/  R2UR UR48, R6 ;  /* 0x00000000063072ca */ /* 0x000fe200000e0000 */
[----:B------:R-:W-:Y:S01]  /*67a0*/  UMOV UR51, 0x40000040 ;  /* 0x4000004000337882 */ /* 0x000fe20000000000 */
[----:B------:R-:W-:Y:S02]  /*67b0*/  MOV R3, UR9 ;  /* 0x0000000900037c02 */ /* 0x000fe40008000f00 */
        /* <DEDUP_REMOVED lines=441> */
.L_x_2208:
        /* <DEDUP_REMOVED lines=9> */
.L_x_2209:
[----:B-1----:R-:W-:Y:S05]  /*83e0*/  @P1 BRA `(.L_x_2210) ;  /* 0x0000000000081947 */ /* 0x002fea0003800000 */
[----:B------:R-:W1:Y:S02]  /*83f0*/  SYNCS.PHASECHK.TRANS64.TRYWAIT P1, [UR10+0x38850], R0 ;  /* 0x03885000ff0075a7 */ /* 0x000e64000802014a */
[----:B-1----:R-:W-:Y:S05]  /*8400*/  @!P1 BRA `(.L_x_2211) ;  /* 0x000000d400fc9947 */ /* 0x002fea0003800000 */
.L_x_2210:
[----:B------:R-:W-:Y:S01]  /*8410*/  R2UR UR6, R16 ;  /* 0x00000000100672ca */ /* 0x000fe200000e0000 */
[----:B------:R-:W-:Y:S01]  /*8420*/  WARPGROUP.ARRIVE ;  /* 0x00000000000079c5 */ /* 0x000fe20000000000 */
[----:B------:R-:W-:-:S11]  /*8430*/  R2UR UR7, R218 ;  /* 0x00000000da0772ca */ /* 0x000fd600000e0000 */
[----:B------:R-:W-:-:S04]  /*8440*/  UIADD3 UR6, UR6, 0x400, URZ ;  /* 0x0000040006067890 */ /* 0x000fc8000fffe03f */
[----:B------:R-:W-:-:S04]  /*8450*/  USHF.R.U32.HI UR6, URZ, 0x4, UR6 ;  /* 0x000000043f067899 */ /* 0x000fc80008011606 */
[----:B------:R-:W-:-:S04]  /*8460*/  ULOP3.LUT UR6, UR6, 0x3fff, URZ, 0xc0, !UPT ;  /* 0x00003fff06067892 */ /* 0x000fc8000f8ec03f */
[----:B------:R-:W-:-:S04]  /*8470*/  ULOP3.LUT UR6, UR6, 0x2800000, URZ, 0xfc, !UPT ;  /* 0x0280000006067892 */ /* 0x000fc8000f8efc3f */
[----:B------:R-:W-:-:S03]  /*8480*/  UIMAD UR11, UR7, 0xa00, UR6 ;  /* 0x00000a00070b78a4 */ /* 0x000fc6000f8e0206 */
[----:B------:R-:W-:-:S04]  /*8490*/  UMOV UR7, 0x40000040 ;  /* 0x4000004000077882 */ /* 0x000fc80000000000 */
        /* <DEDUP_REMOVED lines=29> */
.L_x_2212:
[----:B------:R-:W-:Y:S01]  /*8670*/  R2UR UR6, R19 ;  /* 0x00000000130672ca */ /* 0x000fe200000e0000 */
[----:B------:R-:W-:Y:S01]  /*8680*/  ULDC UR7, c[0x0][0x9d8] ;  /* 0x0002760000077ab9 */ /* 0x000fe20000000800 */
[----:B------:R-:W-:Y:S01]  /*8690*/  R2UR UR15, R212 ;  /* 0x00000000d40f72ca */ /* 0x000fe200000e0000 */
[----:B------:R-:W-:Y:S01]  /*86a0*/  FMUL.FTZ R176, R176, UR7 ;  /* 0x00000007b0b07c20 */ /* 0x000fe20008410000 */
[----:B-1----:R-:W-:Y:S01]  /*86b0*/  FMUL.FTZ R3, R185, UR7 ;  /* 0x00000007b9037c20 */ /* 0x002fe20008410000 */
[----:B------:R-:W-:Y:S01]  /*86c0*/  FMUL.FTZ R185, R191, UR7 ;  /* 0x00000007bfb97c20 */ /* 0x000fe20008410000 */
[----:B0-----:R-:W-:Y:S01]  /*86d0*/  FMUL.FTZ R0, R180, UR7 ;  /* 0x00000007b4007c20 */ /* 0x001fe20008410000 */
[----:B------:R-:W-:Y:S01]  /*86e0*/  MUFU.TANH R191, R176 ;  /* 0x000000b000bf7308 */ /* 0x000fe20000002400 */
[----:B------:R-:W-:Y:S01]  /*86f0*/  IMAD.MOV.U32 R180, RZ, RZ, R14 ;  /* 0x000000ffffb47224 */ /* 0x000fe200078e000e */
[----:B------:R-:W-:Y:S01]  /*8700*/  R2UR UR14, R17 ;  /* 0x00000000110e72ca */ /* 0x000fe200000e0000 */
[----:B------:R-:W-:Y:S01]  /*8710*/  FMUL.FTZ R2, R184, UR7 ;  /* 0x00000007b8027c20 */ /* 0x000fe20008410000 */
[----:B------:R-:W-:Y:S01]  /*8720*/  FMUL.FTZ R192, R189, UR7 ;  /* 0x00000007bdc07c20 */ /* 0x000fe20008410000 */
[----:B------:R-:W-:Y:S01]  /*8730*/  MOV R189, 0xfffffffe ;  /* 0xfffffffe00bd7802 */ /* 0x000fe20000000f00 */
[----:B------:R-:W-:Y:S01]  /*8740*/  UISETP.NE.AND UP0, UPT, UR6, URZ, UPT ;  /* 0x0000003f0600728c */ /* 0x000fe2000bf05270 */
[----:B------:R-:W-:Y:S01]  /*8750*/  FMUL.FTZ R193, R188, UR7 ;  /* 0x00000007bcc17c20 */ /* 0x000fe20008410000 */
[----:B------:R-:W-:Y:S01]  /*8760*/  ULDC UR11, c[0x0][0x2f0] ;  /* 0x0000bc00000b7ab9 */ /* 0x000fe20000000800 */
[----:B------:R0:W-:Y:S01]  /*8770*/  MUFU.TANH R194, R0 ;  /* 0x0000000000c27308 */ /* 0x0001e20000002400 */
        /* <DEDUP_REMOVED lines=8> */
[----:B------:R-:W1:Y:S01]  /*8800*/  MUFU.TANH R2, R2 ;  /* 0x0000000200027308 */ /* 0x000e620000002400 */
[----:B0-----:R-:W-:Y:S01]  /*8810*/  IMAD.U32 R0, RZ, RZ, UR11 ;  /* 0x0000000bff007e24 */ /* 0x001fe2000f8e00ff */
[----:B------:R-:W-:Y:S01]  /*8820*/  ULDC UR11, c[0x0][0x288] ;  /* 0x0000a200000b7ab9 */ /* 0x000fe20000000800 */
[----:B------:R-:W-:Y:S01]  /*8830*/  FMUL.FTZ R184, R187, UR7 ;  /* 0x00000007bbb87c20 */ /* 0x000fe20008410000 */
[----:B------:R-:W-:Y:S01]  /*8840*/  FMUL.FTZ R187, R178, UR7 ;  /* 0x00000007b2bb7c20 */ /* 0x000fe20008410000 */
[----:B------:R-:W-:Y:S01]  /*8850*/  FMUL.FTZ R168, R168, UR7 ;  /* 0x00000007a8a87c20 */ /* 0x000fe20008410000 */
[----:B------:R-:W-:Y:S01]  /*8860*/  FMUL.FTZ R169, R169, UR7 ;  /* 0x00000007a9a97c20 */ /* 0x000fe20008410000 */
[----:B------:R-:W-:Y:S01]  /*8870*/  @P1 IMAD.HI.U32 R176, R14, UR6, RZ ;  /* 0x000000060eb01c27 */ /* 0x000fe2000f8e00ff */
[----:B------:R-:W-:Y:S01]  /*8880*/  @UP0 ULDC UR6, c[0x0][0x450] ;  /* 0x0001140000060ab9 */ /* 0x000fe20000000800 */
[----:B------:R-:W0:Y:S02]  /*8890*/  MUFU.TANH R3, R3 ;  /* 0x0000000300037308 */ /* 0x000e240000002400 */
[----:B------:R-:W-:Y:S01]  /*88a0*/  FMUL.FTZ R173, R173, UR7 ;  /* 0x00000007adad7c20 */ /* 0x000fe20008410000 */
[----:B------:R-:W-:Y:S01]  /*88b0*/  FMUL.FTZ R172, R172, UR7 ;  /* 0x00000007acac7c20 */ /* 0x000fe20008410000 */
[----:B------:R-:W-:Y:S01]  /*88c0*/  @P2 SHF.R.U32.HI R180, RZ, UR6, R176 ;  /* 0x00000006ffb42c19 */ /* 0x000fe200080116b0 */
[----:B------:R-:W-:Y:S01]  /*88d0*/  UMOV UR6, 0x1 ;  /* 0x0000000100067882 */ /* 0x000fe20000000000 */
[----:B------:R-:W-:Y:S01]  /*88e0*/  FMUL.FTZ R160, R160, UR7 ;  /* 0x00000007a0a07c20 */ /* 0x000fe20008410000 */
[----:B------:R-:W-:Y:S01]  /*88f0*/  UIMAD UR6, UR15, -0x50, UR6 ;  /* 0xffffffb00f0678a4 */ /* 0x000fe2000f8e0206 */
[----:B------:R-:W-:Y:S01]  /*8900*/  FMUL.FTZ R161, R161, UR7 ;  /* 0x00000007a1a17c20 */ /* 0x000fe20008410000 */
[----:B------:R-:W2:Y:S01]  /*8910*/  SHFL.IDX PT, R176, R180, RZ, 0x1c1f ;  /* 0x001c1fffb4b07589 */ /* 0x000ea200000e0000 */
[----:B------:R-:W3:Y:S01]  /*8920*/  MUFU.TANH R193, R193 ;  /* 0x000000c100c17308 */ /* 0x000ee20000002400 */
[----:B------:R-:W-:Y:S01]  /*8930*/  FMUL.FTZ R164, R164, UR7 ;  /* 0x00000007a4a47c20 */ /* 0x000fe20008410000 */
[----:B------:R-:W-:Y:S01]  /*8940*/  FMUL.FTZ R165, R165, UR7 ;  /* 0x00000007a5a57c20 */ /* 0x000fe20008410000 */
[----:B------:R-:W-:-:S02]  /*8950*/  IMAD R189, R18, R189, UR6 ;  /* 0x0000000612bd7e24 */ /* 0x000fc4000f8e02bd */
[----:B------:R-:W-:Y:S01]  /*8960*/  FMUL.FTZ R152, R152, UR7 ;  /* 0x0000000798987c20 */ /* 0x000fe20008410000 */
[----:B------:R-:W-:Y:S01]  /*8970*/  FMUL.FTZ R153, R153, UR7 ;  /* 0x0000000799997c20 */ /* 0x000fe20008410000 */
[----:B------:R-:W-:Y:S01]  /*8980*/  FMUL.FTZ R182, R182, UR7 ;  /* 0x00000007b6b67c20 */ /* 0x000fe20008410000 */
[----:B------:R-:W-:Y:S01]  /*8990*/  IMAD R189, R0, UR14, R189 ;  /* 0x0000000e00bd7c24 */ /* 0x000fe2000f8e02bd */
[----:B------:R-:W4:Y:S01]  /*89a0*/  MUFU.TANH R192, R192 ;  /* 0x000000c000c07308 */ /* 0x000f220000002400 */
[----:B------:R-:W-:Y:S01]  /*89b0*/  FMUL.FTZ R183, R183, UR7 ;  /* 0x00000007b7b77c20 */ /* 0x000fe20008410000 */
[----:B------:R-:W-:Y:S01]  /*89c0*/  FMUL.FTZ R170, R170, UR7 ;  /* 0x00000007aaaa7c20 */ /* 0x000fe20008410000 */
[----:B------:R-:W-:Y:S01]  /*89d0*/  FMUL.FTZ R171, R171, UR7 ;  /* 0x00000007abab7c20 */ /* 0x000fe20008410000 */
[----:B------:R-:W-:Y:S01]  /*89e0*/  FMUL.FTZ R174, R174, UR7 ;  /* 0x00000007aeae7c20 */ /* 0x000fe20008410000 */
[----:B------:R-:W-:Y:S01]  /*89f0*/  ULDC UR6, c[0x0][0x988] ;  /* 0x0002620000067ab9 */ /* 0x000fe20000000800 */
[----:B------:R-:W-:-:S02]  /*8a00*/  FMUL.FTZ R175, R175, UR7 ;  /* 0x00000007afaf7c20 */ /* 0x000fc40008410000 */
[----:B------:R1:W-:Y:S01]  /*8a10*/  MUFU.TANH R195, R181 ;  /* 0x000000b500c37308 */ /* 0x0003e20000002400 */
[----:B--2---:R-:W-:-:S07]  /*8a20*/  IADD3 R0, R176, -UR11, R189 ;  /* 0x8000000bb0007c10 */ /* 0x004fce000fffe0bd */
[----:B------:R-:W2:Y:S01]  /*8a30*/  MUFU.TANH R190, R190 ;  /* 0x000000be00be7308 */ /* 0x000ea20000002400 */
[C---:B------:R-:W-:Y:S02]  /*8a40*/  ISETP.GT.AND P1, PT, R0.reuse, RZ, PT ;  /* 0x000000ff0000720c */ /* 0x040fe40003f24270 */
[----:B------:R-:W-:Y:S02]  /*8a50*/  ISETP.GT.AND P2, PT, R0, 0x1, PT ;  /* 0x000000010000780c */ /* 0x000fe40003f44270 */
[----:B-1----:R-:W-:-:S03]  /*8a60*/  FSEL R181, R2, -INF , P1 ;  /* 0xff80000002b57808 */ /* 0x002fc60000800000 */
[----:B------:R-:W1:Y:S01]  /*8a70*/  MUFU.TANH R196, R168 ;  /* 0x000000a800c47308 */ /* 0x000e620000002400 */
[C---:B------:R-:W-:Y:S02]  /*8a80*/  ISETP.GT.AND P1, PT, R0.reuse, 0x8, PT ;  /* 0x000000080000780c */ /* 0x040fe40003f24270 */
[----:B0-----:R-:W-:Y:S02]  /*8a90*/  FSEL R179, R3, -INF , P2 ;  /* 0xff80000003b37808 */ /* 0x001fe40001000000 */
[----:B------:R-:W-:Y:S02]  /*8aa0*/  FMNMX.FTZ R2, R181, R20, !PT ;  /* 0x00000014b5027209 */ /* 0x000fe40007810000 */
[----:B------:R-:W-:Y:S01]  /*8ab0*/  ISETP.GT.AND P2, PT, R0, 0x9, PT ;  /* 0x000000090000780c */ /* 0x000fe20003f44270 */
[----:B------:R-:W0:Y:S01]  /*8ac0*/  MUFU.TANH R197, R169 ;  /* 0x000000a900c57308 */ /* 0x000e220000002400 */
[----:B---3--:R-:W-:Y:S02]  /*8ad0*/  FSEL R178, R193, -INF , P1 ;  /* 0xff800000c1b27808 */ /* 0x008fe40000800000 */
[----:B------:R-:W-:-:S02]  /*8ae0*/  FMNMX.FTZ R3, R179, R2, !PT ;  /* 0x00000002b3037209 */ /* 0x000fc40007810000 */
[----:B------:R-:W-:Y:S02]  /*8af0*/  ISETP.GT.AND P1, PT, R0, 0x10, PT ;  /* 0x000000100000780c */ /* 0x000fe40003f24270 */
[----:B----4-:R-:W-:Y:S01]  /*8b00*/  FSEL R177, R192, -INF , P2 ;  /* 0xff800000c0b17808 */ /* 0x010fe20001000000 */
[----:B------:R2:W3:Y:S01]  /*8b10*/  MUFU.TANH R199, R173 ;  /* 0x000000ad00c77308 */ /* 0x0004e20000002400 */
[----:B------:R-:W-:Y:S02]  /*8b20*/  FMNMX.FTZ R2, R178, R3, !PT ;  /* 0x00000003b2027209 */ /* 0x000fe40007810000 */
[C---:B------:R-:W-:Y:S02]  /*8b30*/  ISETP.GT.AND P2, PT, R0.reuse, 0x11, PT ;  /* 0x000000110000780c */ /* 0x040fe40003f44270 */
[----:B------:R-:W-:Y:S02]  /*8b40*/  FSEL R176, R191, -INF , P1 ;  /* 0xff800000bfb07808 */ /* 0x000fe40000800000 */
[----:B------:R-:W-:Y:S01]  /*8b50*/  FMNMX.FTZ R3, R177, R2, !PT ;  /* 0x00000002b1037209 */ /* 0x000fe20007810000 */
[----:B------:R4:W5:Y:S01]  /*8b60*/  MUFU.TANH R198, R172 ;  /* 0x000000ac00c67308 */ /* 0x0009620000002400 */
[----:B------:R-:W-:-:S02]  /*8b70*/  ISETP.GT.AND P1, PT, R0, 0x18, PT ;  /* 0x000000180000780c */ /* 0x000fc40003f24270 */
[----:B--2---:R-:W-:Y:S01]  /*8b80*/  FSEL R173, R190, -INF , P2 ;  /* 0xff800000bead7808 */ /* 0x004fe20001000000 */
[----:B------:R-:W-:Y:S01]  /*8b90*/  FMUL.FTZ R190, R157, UR7 ;  /* 0x000000079dbe7c20 */ /* 0x000fe20008410000 */
[----:B------:R-:W-:Y:S02]  /*8ba0*/  FMNMX.FTZ R2, R176, R3, !PT ;  /* 0x00000003b0027209 */ /* 0x000fe40007810000 */
[----:B------:R-:W-:Y:S01]  /*8bb0*/  ISETP.GT.AND P2, PT, R0, 0x19, PT ;  /* 0x000000190000780c */ /* 0x000fe20003f44270 */
[----:B------:R-:W2:Y:S01]  /*8bc0*/  MUFU.TANH R200, R160 ;  /* 0x000000a000c87308 */ /* 0x000ea20000002400 */
[----:B----4-:R-:W-:Y:S02]  /*8bd0*/  FSEL R172, R194, -INF , P1 ;  /* 0xff800000c2ac7808 */ /* 0x010fe40000800000 */
[----:B------:R-:W-:Y:S02]  /*8be0*/  FMNMX.FTZ R3, R173, R2, !PT ;  /* 0x00000002ad037209 */ /* 0x000fe40007810000 */
[----:B------:R-:W-:-:S02]  /*8bf0*/  ISETP.GT.AND P1, PT, R0, 0x20, PT ;  /* 0x000000200000780c */ /* 0x000fc40003f24270 */
[----:B------:R-:W-:Y:S01]  /*8c00*/  FSEL R168, R195, -INF , P2 ;  /* 0xff800000c3a87808 */ /* 0x000fe20001000000 */
[----:B------:R-:W4:Y:S01]  /*8c10*/  MUFU.TANH R193, R161 ;  /* 0x000000a100c17308 */ /* 0x000f220000002400 */
[----:B------:R-:W-:Y:S02]  /*8c20*/  FMNMX.FTZ R3, R172, R3, !PT ;  /* 0x00000003ac037209 */ /* 0x000fe40007810000 */
[----:B------:R-:W-:Y:S02]  /*8c30*/  ISETP.GT.AND P2, PT, R0, 0x21, PT ;  /* 0x000000210000780c */ /* 0x000fe40003f44270 */
[----:B-1----:R-:W-:Y:S02]  /*8c40*/  FSEL R169, R196, -INF , P1 ;  /* 0xff800000c4a97808 */ /* 0x002fe40000800000 */
[----:B------:R-:W-:Y:S01]  /*8c50*/  FMNMX.FTZ R2, R168, R3, !PT ;  /* 0x00000003a8027209 */ /* 0x000fe20007810000 */
[----:B------:R0:W1:Y:S01]  /*8c60*/  MUFU.TANH R191, R164 ;  /* 0x000000a400bf7308 */ /* 0x0000620000002400 */
[----:B------:R-:W-:-:S02]  /*8c70*/  ISETP.GT.AND P1, PT, R0, 0x28, PT ;  /* 0x000000280000780c */ /* 0x000fc40003f24270 */
[----:B------:R-:W-:-:S05]  /*8c80*/  FMNMX.FTZ R3, R169, R2, !PT ;  /* 0x00000002a9037209 */ /* 0x000fca0007810000 */
[----:B------:R5:W1:Y:S01]  /*8c90*/  MUFU.TANH R194, R165 ;  /* 0x000000a500c27308 */ /* 0x000a620000002400 */
[----:B0-----:R-:W-:Y:S02]  /*8ca0*/  FSEL R164, R197, -INF , P2 ;  /* 0xff800000c5a47808 */ /* 0x001fe40001000000 */
[----:B------:R-:W-:Y:S02]  /*8cb0*/  ISETP.GT.AND P2, PT, R0, 0x29, PT ;  /* 0x000000290000780c */ /* 0x000fe40003f44270 */
[----:B------:R-:W-:Y:S02]  /*8cc0*/  FMNMX.FTZ R2, R164, R3, !PT ;  /* 0x00000003a4027209 */ /* 0x000fe40007810000 */
[----:B---3--:R-:W-:Y:S01]  /*8cd0*/  FSEL R160, R199, -INF , P2 ;  /* 0xff800000c7a07808 */ /* 0x008fe20001000000 */
[----:B------:R0:W3:Y:S01]  /*8ce0*/  MUFU.TANH R195, R152 ;  /* 0x0000009800c37308 */ /* 0x0000e20000002400 */
[----:B-----5:R-:W-:Y:S02]  /*8cf0*/  FSEL R165, R198, -INF , P1 ;  /* 0xff800000c6a57808 */ /* 0x020fe40000800000 */
[----:B------:R-:W-:-:S02]  /*8d00*/  ISETP.GT.AND P1, PT, R0, 0x30, PT ;  /* 0x000000300000780c */ /* 0x000fc40003f24270 */
[----:B------:R-:W-:Y:S01]  /*8d10*/  FMNMX.FTZ R3, R165, R2, !PT ;  /* 0x00000002a5037209 */ /* 0x000fe20007810000 */
[----:B------:R-:W-:Y:S01]  /*8d20*/  FMUL.FTZ R2, R156, UR7 ;  /* 0x000000079c027c20 */ /* 0x000fe20008410000 */
[----:B------:R-:W-:Y:S01]  /*8d30*/  ISETP.GT.AND P2, PT, R0, 0x31, PT ;  /* 0x000000310000780c */ /* 0x000fe20003f44270 */
[----:B------:R3:W5:Y:S01]  /*8d40*/  MUFU.TANH R196, R153 ;  /* 0x0000009900c47308 */ /* 0x0007620000002400 */
[----:B--2---:R-:W-:Y:S02]  /*8d50*/  FSEL R161, R200, -INF , P1 ;  /* 0xff800000c8a17808 */ /* 0x004fe40000800000 */
[----:B0-----:R-:W-:Y:S02]  /*8d60*/  FMNMX.FTZ R152, R160, R3, !PT ;  /* 0x00000003a0987209 */ /* 0x001fe40007810000 */
[----:B------:R-:W-:Y:S02]  /*8d70*/  ISETP.GT.AND P1, PT, R0, 0x38, PT ;  /* 0x000000380000780c */ /* 0x000fe40003f24270 */
[----:B----4-:R-:W-:Y:S01]  /*8d80*/  FSEL R156, R193, -INF , P2 ;  /* 0xff800000c19c7808 */ /* 0x010fe20001000000 */
[----:B------:R0:W2:Y:S01]  /*8d90*/  MUFU.TANH R197, R2 ;  /* 0x0000000200c57308 */ /* 0x0000a20000002400 */
[----:B------:R-:W-:-:S02]  /*8da0*/  FMNMX.FTZ R3, R161, R152, !PT ;  /* 0x00000098a1037209 */ /* 0x000fc40007810000 */
[----:B------:R-:W-:Y:S02]  /*8db0*/  ISETP.GT.AND P2, PT, R0, 0x39, PT ;  /* 0x000000390000780c */ /* 0x000fe40003f44270 */
[----:B-1----:R-:W-:Y:S02]  /*8dc0*/  FSEL R157, R191, -INF , P1 ;  /* 0xff800000bf9d7808 */ /* 0x002fe40000800000 */
[----:B------:R-:W-:Y:S01]  /*8dd0*/  FMNMX.FTZ R192, R156, R3, !PT ;  /* 0x000000039cc07209 */ /* 0x000fe20007810000 */
[----:B------:R1:W4:Y:S01]  /*8de0*/  MUFU.TANH R193, R190 ;  /* 0x000000be00c17308 */ /* 0x0003220000002400 */
[----:B------:R-:W-:Y:S02]  /*8df0*/  ISETP.GT.AND P1, PT, R0, 0x40, PT ;  /* 0x000000400000780c */ /* 0x000fe40003f24270 */
[----:B------:R-:W-:Y:S01]  /*8e00*/  FSEL R152, R194, -INF , P2 ;  /* 0xff800000c2987808 */ /* 0x000fe20001000000 */
[----:B------:R-:W-:Y:S01]  /*8e10*/  FMUL.FTZ R194, R154, UR7 ;  /* 0x000000079ac27c20 */ /* 0x000fe20008410000 */
[----:B------:R-:W-:-:S02]  /*8e20*/  FMNMX.FTZ R3, R157, R192, !PT ;  /* 0x000000c09d037209 */ /* 0x000fc40007810000 */
[----:B------:R-:W-:Y:S01]  /*8e30*/  ISETP.GT.AND P2, PT, R0, 0x41, PT ;  /* 0x000000410000780c */ /* 0x000fe20003f44270 */
[----:B------:R-:W4:Y:S01]  /*8e40*/  MUFU.TANH R6, R6 ;  /* 0x0000000600067308 */ /* 0x000f220000002400 */
[----:B---3--:R-:W-:Y:S01]  /*8e50*/  FSEL R153, R195, -INF , P1 ;  /* 0xff800000c3997808 */ /* 0x008fe20000800000 */
[----:B------:R-:W-:Y:S01]  /*8e60*/  FMUL.FTZ R195, R155, UR7 ;  /* 0x000000079bc37c20 */ /* 0x000fe20008410000 */
[----:B0-----:R-:W-:Y:S02]  /*8e70*/  FMNMX.FTZ R2, R152, R3, !PT ;  /* 0x0000000398027209 */ /* 0x001fe40007810000 */
[----:B------:R-:W-:Y:S02]  /*8e80*/  ISETP.GT.AND P1, PT, R0, 0x48, PT ;  /* 0x000000480000780c */ /* 0x000fe40003f24270 */
[----:B-----5:R-:W-:Y:S01]  /*8e90*/  FSEL R3, R196, -INF , P2 ;  /* 0xff800000c4037808 */ /* 0x020fe20001000000 */
[----:B------:R-:W0:Y:S01]  /*8ea0*/  MUFU.TANH R184, R184 ;  /* 0x000000b800b87308 */ /* 0x000e220000002400 */
[----:B-1----:R-:W-:Y:S01]  /*8eb0*/  FMNMX.FTZ R190, R153, R2, !PT ;  /* 0x0000000299be7209 */ /* 0x002fe20007810000 */
[----:B------:R-:W-:Y:S01]  /*8ec0*/  FMUL.FTZ R196, R158, UR7 ;  /* 0x000000079ec47c20 */ /* 0x000fe20008410000 */
[----:B------:R-:W-:-:S02]  /*8ed0*/  ISETP.GT.AND P2, PT, R0, 0x49, PT ;  /* 0x000000490000780c */ /* 0x000fc40003f44270 */
[----:B--2---:R-:W-:Y:S01]  /*8ee0*/  FSEL R2, R197, -INF , P1 ;  /* 0xff800000c5027808 */ /* 0x004fe20000800000 */
[----:B------:R-:W-:Y:S01]  /*8ef0*/  FMUL.FTZ R197, R159, UR7 ;  /* 0x000000079fc57c20 */ /* 0x000fe20008410000 */
[----:B------:R-:W-:Y:S01]  /*8f00*/  FMNMX.FTZ R191, R3, R190, !PT ;  /* 0x000000be03bf7209 */ /* 0x000fe20007810000 */
[----:B------:R-:W-:Y:S01]  /*8f10*/  FMUL.FTZ R190, R162, UR7 ;  /* 0x00000007a2be7c20 */ /* 0x000fe20008410000 */
[----:B----4-:R-:W-:Y:S01]  /*8f20*/  FSEL R0, R193, -INF , P2 ;  /* 0xff800000c1007808 */ /* 0x010fe20001000000 */
[----:B------:R-:W1:Y:S01]  /*8f30*/  SHFL.IDX PT, R162, R180, 0x1, 0x1c1f ;  /* 0x003c1f00b4a27f89 */ /* 0x000e6200000e0000 */
[----:B------:R-:W-:Y:S01]  /*8f40*/  FMNMX.FTZ R191, R2, R191, !PT ;  /* 0x000000bf02bf7209 */ /* 0x000fe20007810000 */
[----:B------:R-:W2:Y:S03]  /*8f50*/  MUFU.TANH R186, R186 ;  /* 0x000000ba00ba7308 */ /* 0x000ea60000002400 */
[----:B------:R-:W-:Y:S01]  /*8f60*/  FMNMX.FTZ R192, R0, R191, !PT ;  /* 0x000000bf00c07209 */ /* 0x000fe20007810000 */
[----:B------:R-:W-:-:S04]  /*8f70*/  FMUL.FTZ R191, R163, UR7 ;  /* 0x00000007a3bf7c20 */ /* 0x000fc80008410000 */
[----:B------:R-:W3:Y:S01]  /*8f80*/  SHFL.BFLY PT, R193, R192, 0x2, 0x1f ;  /* 0x0c401f00c0c17f89 */ /* 0x000ee200000e0000 */
[----:B------:R-:W4:Y:S08]  /*8f90*/  MUFU.TANH R185, R185 ;  /* 0x000000b900b97308 */ /* 0x000f300000002400 */
[----:B------:R-:W5:Y:S01]  /*8fa0*/  MUFU.TANH R187, R187 ;  /* 0x000000bb00bb7308 */ /* 0x000f620000002400 */
[----:B-1----:R-:W-:Y:S01]  /*8fb0*/  IADD3 R189, R162, -UR11, R189 ;  /* 0x8000000ba2bd7c10 */ /* 0x002fe2000fffe0bd */
[----:B------:R-:W1:Y:S06]  /*8fc0*/  S2UR UR11, SR_CgaCtaId ;  /* 0x00000000000b79c3 */ /* 0x000e6c0000008800 */
[----:B------:R-:W1:Y:S01]  /*8fd0*/  MUFU.TANH R188, R188 ;  /* 0x000000bc00bc7308 */ /* 0x000e620000002400 */
[----:B------:R-:W-:-:S02]  /*8fe0*/  ISETP.GT.AND P1, PT, R189, RZ, PT ;  /* 0x000000ffbd00720c */ /* 0x000fc40003f24270 */
[C---:B------:R-:W-:Y:S02]  /*8ff0*/  ISETP.GT.AND P2, PT, R189.reuse, 0x1, PT ;  /* 0x00000001bd00780c */ /* 0x040fe40003f44270 */
[----:B------:R-:W-:Y:S02]  /*9000*/  FSEL R154, R6, -INF , P1 ;  /* 0xff800000069a7808 */ /* 0x000fe40000800000 */
[----:B---3--:R-:W-:Y:S01]  /*9010*/  FMNMX.FTZ R163, R192, R193, !PT ;  /* 0x000000c1c0a37209 */ /* 0x008fe20007810000 */
[----:B------:R-:W-:Y:S01]  /*9020*/  FMUL.FTZ R192, R166, UR7 ;  /* 0x00000007a6c07c20 */ /* 0x000fe20008410000 */
[----:B------:R-:W-:Y:S01]  /*9030*/  ISETP.GT.AND P1, PT, R189, 0x8, PT ;  /* 0x00000008bd00780c */ /* 0x000fe20003f24270 */
[----:B------:R-:W3:Y:S01]  /*9040*/  MUFU.TANH R182, R182 ;  /* 0x000000b600b67308 */ /* 0x000ee20000002400 */
[----:B0-----:R-:W-:Y:S01]  /*9050*/  FSEL R184, R184, -INF , P2 ;  /* 0xff800000b8b87808 */ /* 0x001fe20001000000 */
[----:B------:R-:W0:Y:S01]  /*9060*/  SHFL.BFLY PT, R166, R163, 0x1, 0x1f ;  /* 0x0c201f00a3a67f89 */ /* 0x000e2200000e0000 */
[----:B------:R-:W-:Y:S01]  /*9070*/  FMNMX.FTZ R155, R154, R21, !PT ;  /* 0x000000159a9b7209 */ /* 0x000fe20007810000 */
[----:B------:R-:W-:Y:S01]  /*9080*/  FMUL.FTZ R193, R167, UR7 ;  /* 0x00000007a7c17c20 */ /* 0x000fe20008410000 */
[----:B------:R-:W-:-:S02]  /*9090*/  ISETP.GT.AND P2, PT, R189, 0x9, PT ;  /* 0x00000009bd00780c */ /* 0x000fc40003f44270 */
[----:B--2---:R-:W-:Y:S01]  /*90a0*/  FSEL R186, R186, -INF , P1 ;  /* 0xff800000baba7808 */ /* 0x004fe20000800000 */
[----:B------:R-:W2:Y:S01]  /*90b0*/  MUFU.TANH R183, R183 ;  /* 0x000000b700b77308 */ /* 0x000ea20000002400 */
[----:B------:R-:W-:Y:S02]  /*90c0*/  FMNMX.FTZ R155, R184, R155, !PT ;  /* 0x0000009bb89b7209 */ /* 0x000fe40007810000 */
[----:B------:R-:W-:Y:S02]  /*90d0*/  ISETP.GT.AND P1, PT, R189, 0x10, PT ;  /* 0x00000010bd00780c */ /* 0x000fe40003f24270 */
[----:B----4-:R-:W-:Y:S02]  /*90e0*/  FSEL R185, R185, -INF , P2 ;  /* 0xff800000b9b97808 */ /* 0x010fe40001000000 */
[----:B------:R-:W-:Y:S01]  /*90f0*/  FMNMX.FTZ R158, R186, R155, !PT ;  /* 0x0000009bba9e7209 */ /* 0x000fe20007810000 */
[----:B------:R-:W4:Y:S01]  /*9100*/  MUFU.TANH R170, R170 ;  /* 0x000000aa00aa7308 */ /* 0x000f220000002400 */
[----:B------:R-:W-:-:S02]  /*9110*/  ISETP.GT.AND P2, PT, R189, 0x11, PT ;  /* 0x00000011bd00780c */ /* 0x000fc40003f44270 */
[----:B-----5:R-:W-:Y:S02]  /*9120*/  FSEL R155, R187, -INF , P1 ;  /* 0xff800000bb9b7808 */ /* 0x020fe40000800000 */
[----:B------:R-:W-:Y:S02]  /*9130*/  FMNMX.FTZ R162, R185, R158, !PT ;  /* 0x0000009eb9a27209 */ /* 0x000fe40007810000 */
[----:B------:R-:W-:Y:S01]  /*9140*/  ISETP.GT.AND P3, PT, R189, 0x18, PT ;  /* 0x00000018bd00780c */ /* 0x000fe20003f64270 */
[----:B------:R-:W5:Y:S01]  /*9150*/  MUFU.TANH R171, R171 ;  /* 0x000000ab00ab7308 */ /* 0x000f620000002400 */
[----:B-1----:R-:W-:Y:S02]  /*9160*/  FSEL R158, R188, -INF , P2 ;  /* 0xff800000bc9e7808 */ /* 0x002fe40001000000 */
[----:B0-----:R-:W-:Y:S02]  /*9170*/  FMNMX.FTZ R6, R163, R166, !PT ;  /* 0x000000a6a3067209 */ /* 0x001fe40007810000 */
[----:B------:R-:W-:-:S02]  /*9180*/  FMNMX.FTZ R163, R155, R162, !PT ;  /* 0x000000a29ba37209 */ /* 0x000fc40007810000 */
[C---:B------:R-:W-:Y:S01]  /*9190*/  FSETP.NEU.FTZ.AND P1, PT, R6.reuse, -INF , PT ;  /* 0xff8000000600780b */ /* 0x040fe20003f3d000 */
[----:B------:R-:W-:Y:S01]  /*91a0*/  FMUL.FTZ R187, R6, UR6 ;  /* 0x0000000606bb7c20 */ /* 0x000fe20008410000 */
[----:B------:R-:W0:Y:S01]  /*91b0*/  MUFU.TANH R174, R174 ;  /* 0x000000ae00ae7308 */ /* 0x000e220000002400 */
[----:B------:R-:W-:Y:S02]  /*91c0*/  ISETP.GT.AND P4, PT, R189, 0x19, PT ;  /* 0x00000019bd00780c */ /* 0x000fe40003f84270 */
[----:B---3--:R-:W-:Y:S02]  /*91d0*/  FSEL R159, R182, -INF , P3 ;  /* 0xff800000b69f7808 */ /* 0x008fe40001800000 */
[----:B------:R-:W-:Y:S02]  /*91e0*/  FMNMX.FTZ R166, R158, R163, !PT ;  /* 0x000000a39ea67209 */ /* 0x000fe40007810000 */
[----:B------:R-:W-:Y:S01]  /*91f0*/  FSEL R187, R187, RZ, P1 ;  /* 0x000000ffbbbb7208 */ /* 0x000fe20000800000 */
[----:B------:R-:W1:Y:S01]  /*9200*/  MUFU.TANH R175, R175 ;  /* 0x000000af00af7308 */ /* 0x000e620000002400 */
[----:B------:R-:W-:-:S02]  /*9210*/  ISETP.GT.AND P2, PT, R189, 0x20, PT ;  /* 0x00000020bd00780c */ /* 0x000fc40003f44270 */
[----:B--2---:R-:W-:Y:S01]  /*9220*/  FSEL R162, R183, -INF , P4 ;  /* 0xff800000b7a27808 */ /* 0x004fe20002000000 */
[--C-:B------:R-:W-:Y:S01]  /*9230*/  FFMA.FTZ R182, R181, UR6, -R187.reuse ;  /* 0x00000006b5b67c23 */ /* 0x100fe200080108bb */
[----:B------:R-:W-:Y:S01]  /*9240*/  FMNMX.FTZ R163, R159, R166, !PT ;  /* 0x000000a69fa37209 */ /* 0x000fe20007810000 */
[--C-:B------:R-:W-:Y:S01]  /*9250*/  FFMA.FTZ R208, R179, UR6, -R187.reuse ;  /* 0x00000006b3d07c23 */ /* 0x100fe200080108bb */
[C---:B------:R-:W-:Y:S01]  /*9260*/  ISETP.GT.AND P3, PT, R189.reuse, 0x21, PT ;  /* 0x00000021bd00780c */ /* 0x040fe20003f64270 */
[----:B------:R-:W2:Y:S01]  /*9270*/  MUFU.TANH R190, R190 ;  /* 0x000000be00be7308 */ /* 0x000ea20000002400 */
[----:B----4-:R-:W-:Y:S01]  /*9280*/  FSEL R166, R170, -INF , P2 ;  /* 0xff800000aaa67808 */ /* 0x010fe20001000000 */
[--C-:B------:R-:W-:Y:S01]  /*9290*/  FFMA.FTZ R210, R178, UR6, -R187.reuse ;  /* 0x00000006b2d27c23 */ /* 0x100fe200080108bb */
[----:B------:R-:W-:Y:S01]  /*92a0*/  FMNMX.FTZ R181, R162, R163, !PT ;  /* 0x000000a3a2b57209 */ /* 0x000fe20007810000 */
[--C-:B------:R-:W-:Y:S01]  /*92b0*/  FFMA.FTZ R204, R176, UR6, -R187.reuse ;  /* 0x00000006b0cc7c23 */ /* 0x100fe200080108bb */
[----:B------:R-:W-:Y:S01]  /*92c0*/  ISETP.GT.AND P2, PT, R189, 0x28, PT ;  /* 0x00000028bd00780c */ /* 0x000fe20003f44270 */
[--C-:B------:R-:W-:Y:S01]  /*92d0*/  FFMA.FTZ R206, R172, UR6, -R187.reuse ;  /* 0x00000006acce7c23 */ /* 0x100fe200080108bb */
[----:B-----5:R-:W-:Y:S01]  /*92e0*/  FSEL R167, R171, -INF , P3 ;  /* 0xff800000aba77808 */ /* 0x020fe20001800000 */
[----:B------:R-:W3:Y:S01]  /*92f0*/  MUFU.TANH R191, R191 ;  /* 0x000000bf00bf7308 */ /* 0x000ee20000002400 */
[----:B------:R-:W-:Y:S01]  /*9300*/  FMNMX.FTZ R180, R166, R181, !PT ;  /* 0x000000b5a6b47209 */ /* 0x000fe20007810000 */
[--C-:B------:R-:W-:Y:S01]  /*9310*/  FFMA.FTZ R202, R165, UR6, -R187.reuse ;  /* 0x00000006a5ca7c23 */ /* 0x100fe200080108bb */
[----:B------:R-:W-:Y:S01]  /*9320*/  ISETP.GT.AND P3, PT, R189, 0x29, PT ;  /* 0x00000029bd00780c */ /* 0x000fe20003f64270 */
[--C-:B------:R-:W-:Y:S01]  /*9330*/  FFMA.FTZ R165, R160, UR6, -R187.reuse ;  /* 0x00000006a0a57c23 */ /* 0x100fe200080108bb */
[----:B0-----:R-:W-:Y:S01]  /*9340*/  FSEL R170, R174, -INF , P2 ;  /* 0xff800000aeaa7808 */ /* 0x001fe20001000000 */
[--C-:B------:R-:W-:Y:S01]  /*9350*/  FFMA.FTZ R200, R169, UR6, -R187.reuse ;  /* 0x00000006a9c87c23 */ /* 0x100fe200080108bb */
[----:B------:R-:W-:Y:S01]  /*9360*/  FMNMX.FTZ R179, R167, R180, !PT ;  /* 0x000000b4a7b37209 */ /* 0x000fe20007810000 */
[----:B------:R-:W0:Y:S01]  /*9370*/  MUFU.TANH R192, R192 ;  /* 0x000000c000c07308 */ /* 0x000e220000002400 */
[----:B------:R-:W-:Y:S01]  /*9380*/  ISETP.GT.AND P2, PT, R189, 0x30, PT ;  /* 0x00000030bd00780c */ /* 0x000fe20003f44270 */
[--C-:B------:R-:W-:Y:S01]  /*9390*/  FFMA.FTZ R198, R157, UR6, -R187.reuse ;  /* 0x000000069dc67c23 */ /* 0x100fe200080108bb */
[----:B-1----:R-:W-:Y:S01]  /*93a0*/  FSEL R171, R175, -INF , P3 ;  /* 0xff800000afab7808 */ /* 0x002fe20001800000 */
[--C-:B------:R-:W-:Y:S01]  /*93b0*/  FFMA.FTZ R177, R177, UR6, -R187.reuse ;  /* 0x00000006b1b17c23 */ /* 0x100fe200080108bb */
[----:B------:R-:W-:Y:S01]  /*93c0*/  FMNMX.FTZ R180, R170, R179, !PT ;  /* 0x000000b3aab47209 */ /* 0x000fe20007810000 */
[--C-:B------:R-:W-:Y:S01]  /*93d0*/  FFMA.FTZ R169, R164, UR6, -R187.reuse ;  /* 0x00000006a4a97c23 */ /* 0x100fe200080108bb */
[----:B------:R-:W-:Y:S01]  /*93e0*/  ISETP.GT.AND P3, PT, R189, 0x31, PT ;  /* 0x00000031bd00780c */ /* 0x000fe20003f64270 */
[----:B------:R-:W1:Y:S01]  /*93f0*/  MUFU.TANH R193, R193 ;  /* 0x000000c100c17308 */ /* 0x000e620000002400 */
[----:B--2---:R-:W-:Y:S01]  /*9400*/  FSEL R174, R190, -INF , P2 ;  /* 0xff800000beae7808 */ /* 0x004fe20001000000 */
[----:B------:R-:W-:Y:S01]  /*9410*/  FFMA.FTZ R157, R152, UR6, -R187 ;  /* 0x00000006989d7c23 */ /* 0x000fe200080108bb */
[----:B------:R-:W-:-:S02]  /*9420*/  FMNMX.FTZ R179, R171, R180, !PT ;  /* 0x000000b4abb37209 */ /* 0x000fc40007810000 */
[----:B------:R-:W-:Y:S02]  /*9430*/  ISETP.GT.AND P2, PT, R189, 0x38, PT ;  /* 0x00000038bd00780c */ /* 0x000fe40003f44270 */
[----:B---3--:R-:W-:Y:S01]  /*9440*/  FSEL R175, R191, -INF , P3 ;  /* 0xff800000bfaf7808 */ /* 0x008fe20001800000 */
[----:B------:R-:W2:Y:S01]  /*9450*/  MUFU.TANH R194, R194 ;  /* 0x000000c200c27308 */ /* 0x000ea20000002400 */
[----:B------:R-:W-:Y:S02]  /*9460*/  FMNMX.FTZ R180, R174, R179, !PT ;  /* 0x000000b3aeb47209 */ /* 0x000fe40007810000 */
[----:B------:R-:W-:Y:S02]  /*9470*/  ISETP.GT.AND P3, PT, R189, 0x39, PT ;  /* 0x00000039bd00780c */ /* 0x000fe40003f64270 */
[----:B0-----:R-:W-:Y:S01]  /*9480*/  FSEL R178, R192, -INF , P2 ;  /* 0xff800000c0b27808 */ /* 0x001fe20001000000 */
[--C-:B------:R-:W-:Y:S01]  /*9490*/  FFMA.FTZ R192, R153, UR6, -R187.reuse ;  /* 0x0000000699c07c23 */ /* 0x100fe200080108bb */
[----:B------:R-:W-:Y:S01]  /*94a0*/  FMNMX.FTZ R181, R175, R180, !PT ;  /* 0x000000b4afb57209 */ /* 0x000fe20007810000 */
[----:B------:R-:W0:Y:S01]  /*94b0*/  MUFU.TANH R195, R195 ;  /* 0x000000c300c37308 */ /* 0x000e220000002400 */
[----:B------:R-:W-:Y:S01]  /*94c0*/  ISETP.GT.AND P2, PT, R189, 0x40, PT ;  /* 0x00000040bd00780c */ /* 0x000fe20003f44270 */
[----:B------:R-:W-:Y:S01]  /*94d0*/  FFMA.FTZ R153, R3, UR6, -R187 ;  /* 0x0000000603997c23 */ /* 0x000fe200080108bb */
[----:B-1----:R-:W-:-:S02]  /*94e0*/  FSEL R179, R193, -INF , P3 ;  /* 0xff800000c1b37808 */ /* 0x002fc40001800000 */
[C---:B------:R-:W-:Y:S02]  /*94f0*/  ISETP.GT.AND P3, PT, R189.reuse, 0x41, PT ;  /* 0x00000041bd00780c */ /* 0x040fe40003f64270 */
[----:B------:R-:W-:Y:S01]  /*9500*/  R2UR UR7, R214 ;  /* 0x00000000d60772ca */ /* 0x000fe200000e0000 */
[----:B------:R-:W-:Y:S01]  /*9510*/  MUFU.TANH R196, R196 ;  /* 0x000000c400c47308 */ /* 0x000fe20000002400 */
[----:B--2---:R-:W-:Y:S01]  /*9520*/  FSEL R180, R194, -INF , P2 ;  /* 0xff800000c2b47808 */ /* 0x004fe20001000000 */
[----:B------:R-:W-:Y:S01]  /*9530*/  FFMA.FTZ R194, R2, UR6, -R187 ;  /* 0x0000000602c27c23 */ /* 0x000fe200080108bb */
[----:B------:R-:W-:-:S05]  /*9540*/  ISETP.GT.AND P2, PT, R189, 0x48, PT ;  /* 0x00000048bd00780c */ /* 0x000fca0003f44270 */
[----:B------:R-:W1:Y:S01]  /*9550*/  MUFU.TANH R197, R197 ;  /* 0x000000c500c57308 */ /* 0x000e620000002400 */
[----:B0-----:R-:W-:Y:S02]  /*9560*/  FSEL R176, R195, -INF , P3 ;  /* 0xff800000c3b07808 */ /* 0x001fe40001800000 */
[----:B------:R-:W-:Y:S01]  /*9570*/  ISETP.GT.AND P3, PT, R189, 0x49, PT ;  /* 0x00000049bd00780c */ /* 0x000fe20003f64270 */
[----:B------:R-:W-:Y:S01]  /*9580*/  FFMA.FTZ R189, R173, UR6, -R187 ;  /* 0x00000006adbd7c23 */ /* 0x000fe200080108bb */
[----:B------:R-:W-:-:S03]  /*9590*/  UIADD3 UR7, UR7, 0x38840, URZ ;  /* 0x0003884007077890 */ /* 0x000fc6000fffe03f */
[----:B------:R0:W-:Y:S01]  /*95a0*/  MUFU.EX2 R163, R182 ;  /* 0x000000b600a37308 */ /* 0x0001e20000000800 */
[----:B------:R-:W-:-:S07]  /*95b0*/  UPRMT UR7, UR11, 0x654, UR7 ;  /* 0x000006540b077896 */ /* 0x000fce0008000007 */
[----:B------:R-:W-:Y:S01]  /*95c0*/  MUFU.EX2 R208, R208 ;  /* 0x000000d000d07308 */ /* 0x000fe20000000800 */
[----:B0-----:R-:W-:Y:S01]  /*95d0*/  FMNMX.FTZ R182, R178, R181, !PT ;  /* 0x000000b5b2b67209 */ /* 0x001fe20007810000 */
[----:B------:R-:W-:Y:S01]  /*95e0*/  SYNCS.ARRIVE.TRANS64.RED.A1T0 RZ, [UR7], RZ ;  /* 0x000000ffffff79a7 */ /* 0x000fe20008100407 */
[----:B-1----:R-:W-:Y:S02]  /*95f0*/  FSEL R188, R197, -INF , P3 ;  /* 0xff800000c5bc7808 */ /* 0x002fe40001800000 */
[----:B------:R-:W-:Y:S02]  /*9600*/  FMNMX.FTZ R181, R179, R182, !PT ;  /* 0x000000b6b3b57209 */ /* 0x000fe40007810000 */
[----:B------:R-:W-:Y:S01]  /*9610*/  FSEL R182, R196, -INF , P2 ;  /* 0xff800000c4b67808 */ /* 0x000fe20001000000 */
[--C-:B------:R-:W-:Y:S01]  /*9620*/  FFMA.FTZ R196, R161, UR6, -R187.reuse ;  /* 0x00000006a1c47c23 */ /* 0x100fe200080108bb */
[----:B------:R-:W-:Y:S01]  /*9630*/  FMNMX.FTZ R181, R180, R181, !PT ;  /* 0x000000b5b4b57209 */ /* 0x000fe20007810000 */
[----:B------:R-:W-:Y:S01]  /*9640*/  FFMA.FTZ R161, R156, UR6, -R187 ;  /* 0x000000069ca17c23 */ /* 0x000fe200080108bb */
[----:B------:R-:W-:Y:S02]  /*9650*/  MUFU.EX2 R210, R210 ;  /* 0x000000d200d27308 */ /* 0x000fe40000000800 */
[----:B------:R-:W-:-:S04]  /*9660*/  FMNMX.FTZ R173, R176, R181, !PT ;  /* 0x000000b5b0ad7209 */ /* 0x000fc80007810000 */
[----:B------:R-:W-:Y:S02]  /*9670*/  FMNMX.FTZ R173, R182, R173, !PT ;  /* 0x000000adb6ad7209 */ /* 0x000fe40007810000 */
[----:B------:R-:W-:Y:S02]  /*9680*/  MUFU.EX2 R177, R177 ;  /* 0x000000b100b17308 */ /* 0x000fe40000000800 */
[----:B------:R-:W-:Y:S01]  /*9690*/  FMNMX.FTZ R172, R188, R173, !PT ;  /* 0x000000adbcac7209 */ /* 0x000fe20007810000 */
[----:B------:R-:W-:-:S04]  /*96a0*/  FFMA.FTZ R173, R168, UR6, -R187 ;  /* 0x00000006a8ad7c23 */ /* 0x000fc800080108bb */
[----:B------:R-:W0:Y:S01]  /*96b0*/  SHFL.BFLY PT, R183, R172, 0x2, 0x1f ;  /* 0x0c401f00acb77f89 */ /* 0x000e2200000e0000 */
[----:B------:R-:W-:Y:S08]  /*96c0*/  MUFU.EX2 R204, R204 ;  /* 0x000000cc00cc7308 */ /* 0x000ff00000000800 */
        /* <DEDUP_REMOVED lines=8> */
[----:B0-----:R-:W-:Y:S01]  /*9750*/  FMNMX.FTZ R3, R183, R160, !PT ;  /* 0x000000a0b7037209 */ /* 0x001fe20007810000 */
[----:B------:R-:W-:-:S03]  /*9760*/  FFMA.FTZ R183, R0, UR6, -R187 ;  /* 0x0000000600b77c23 */ /* 0x000fc600080108bb */
[C---:B------:R-:W-:Y:S01]  /*9770*/  FSETP.NEU.FTZ.AND P2, PT, R3.reuse, -INF , PT ;  /* 0xff8000000300780b */ /* 0x040fe20003f5d000 */
[C---:B------:R-:W-:Y:S02]  /*9780*/  FMUL.FTZ R2, R3.reuse, UR6 ;  /* 0x0000000603027c20 */ /* 0x040fe40008410000 */
[----:B------:R-:W-:Y:S01]  /*9790*/  MUFU.EX2 R165, R165 ;  /* 0x000000a500a57308 */ /* 0x000fe20000000800 */
[----:B------:R-:W-:Y:S02]  /*97a0*/  FSEL R0, R3, RZ, P2 ;  /* 0x000000ff03007208 */ /* 0x000fe40001000000 */
[----:B------:R-:W-:-:S03]  /*97b0*/  FSEL R187, R2, RZ, P2 ;  /* 0x000000ff02bb7208 */ /* 0x000fc60001000000 */
[----:B------:R-:W-:Y:S02]  /*97c0*/  FADD.FTZ R2, -R0, R21 ;  /* 0x0000001500027221 */ /* 0x000fe40000010100 */
[----:B------:R-:W-:Y:S01]  /*97d0*/  MUFU.EX2 R196, R196 ;  /* 0x000000c400c47308 */ /* 0x000fe20000000800 */
[--C-:B------:R-:W-:Y:S01]  /*97e0*/  FFMA.FTZ R205, R155, UR6, -R187.reuse ;  /* 0x000000069bcd7c23 */ /* 0x100fe200080108bb */
[----:B------:R-:W-:Y:S01]  /*97f0*/  FSEL R155, R6, RZ, P1 ;  /* 0x000000ff069b7208 */ /* 0x000fe20000800000 */
[--C-:B------:R-:W-:Y:S01]  /*9800*/  FFMA.FTZ R209, R154, UR6, -R187.reuse ;  /* 0x000000069ad17c23 */ /* 0x100fe200080108bb */
[----:B------:R-:W-:Y:S01]  /*9810*/  FMUL.FTZ R2, R2, UR6 ;  /* 0x0000000602027c20 */ /* 0x000fe20008410000 */
[--C-:B------:R-:W-:Y:S01]  /*9820*/  FFMA.FTZ R152, R184, UR6, -R187.reuse ;  /* 0x00000006b8987c23 */ /* 0x100fe200080108bb */
[--C-:B------:R-:W-:Y:S01]  /*9830*/  FFMA.FTZ R211, R186, UR6, -R187.reuse ;  /* 0x00000006bad37c23 */ /* 0x100fe200080108bb */
[----:B------:R-:W-:Y:S01]  /*9840*/  FADD.FTZ R155, -R155, R20 ;  /* 0x000000149b9b7221 */ /* 0x000fe20000010100 */
[--C-:B------:R-:W-:Y:S01]  /*9850*/  FFMA.FTZ R154, R185, UR6, -R187.reuse ;  /* 0x00000006b99a7c23 */ /* 0x100fe200080108bb */
        /* <DEDUP_REMOVED lines=14> */
[----:B------:R-:W-:-:S02]  /*9940*/  FFMA.FTZ R182, R182, UR6, -R187 ;  /* 0x00000006b6b67c23 */ /* 0x000fc400080108bb */
[----:B------:R-:W1:Y:S08]  /*9950*/  MUFU.EX2 R2, R2 ;  /* 0x0000000200027308 */ /* 0x000e700000000800 */
[----:B------:R-:W2:Y:S01]  /*9960*/  MUFU.EX2 R152, R152 ;  /* 0x0000009800987308 */ /* 0x000ea20000000800 */
[----:B0-----:R-:W-:-:S04]  /*9970*/  FFMA.FTZ R13, R0, R13, R163 ;  /* 0x0000000d000d7223 */ /* 0x001fc800000100a3 */
[----:B------:R-:W-:-:S03]  /*9980*/  FADD.FTZ R13, R208, R13 ;  /* 0x0000000dd00d7221 */ /* 0x000fc60000010000 */
[----:B------:R-:W0:Y:S01]  /*9990*/  MUFU.EX2 R211, R211 ;  /* 0x000000d300d37308 */ /* 0x000e220000000800 */
[----:B-1----:R-:W-:Y:S01]  /*99a0*/  FFMA.FTZ R21, R2, R12, R209 ;  /* 0x0000000c02157223 */ /* 0x002fe200000100d1 */
[----:B------:R-:W-:-:S06]  /*99b0*/  FADD.FTZ R164, R210, R13 ;  /* 0x0000000dd2a47221 */ /* 0x000fcc0000010000 */
[----:B------:R-:W1:Y:S01]  /*99c0*/  MUFU.EX2 R154, R154 ;  /* 0x0000009a009a7308 */ /* 0x000e620000000800 */
[----:B--2---:R-:W-:Y:S01]  /*99d0*/  FADD.FTZ R12, R152, R21 ;  /* 0x00000015980c7221 */ /* 0x004fe20000010000 */
[----:B------:R-:W-:-:S04]  /*99e0*/  FADD.FTZ R21, R177, R164 ;  /* 0x000000a4b1157221 */ /* 0x000fc80000010000 */
[----:B------:R-:W-:Y:S02]  /*99f0*/  FADD.FTZ R164, R204, R21 ;  /* 0x00000015cca47221 */ /* 0x000fe40000010000 */
[----:B------:R-:W2:Y:S01]  /*9a00*/  MUFU.EX2 R205, R205 ;  /* 0x000000cd00cd7308 */ /* 0x000ea20000000800 */
[----:B0-----:R-:W-:Y:S01]  /*9a10*/  FADD.FTZ R13, R211, R12 ;  /* 0x0000000cd30d7221 */ /* 0x001fe20000010000 */
[----:B------:R-:W-:Y:S01]  /*9a20*/  FADD.FTZ R21, R181, R164 ;  /* 0x000000a4b5157221 */ /* 0x000fe20000010000 */
[----:B------:R-:W-:-:S03]  /*9a30*/  FFMA.FTZ R164, R179, UR6, -R187 ;  /* 0x00000006b3a47c23 */ /* 0x000fc600080108bb */
[----:B------:R-:W-:Y:S02]  /*9a40*/  FADD.FTZ R166, R206, R21 ;  /* 0x00000015cea67221 */ /* 0x000fe40000010000 */
[----:B------:R-:W0:Y:S01]  /*9a50*/  MUFU.EX2 R156, R156 ;  /* 0x0000009c009c7308 */ /* 0x000e220000000800 */
[----:B-1----:R-:W-:Y:S01]  /*9a60*/  FADD.FTZ R12, R154, R13 ;  /* 0x0000000d9a0c7221 */ /* 0x002fe20000010000 */
[----:B------:R-:W-:-:S04]  /*9a70*/  FADD.FTZ R21, R173, R166 ;  /* 0x000000a6ad157221 */ /* 0x000fc80000010000 */
[----:B------:R-:W-:Y:S02]  /*9a80*/  FADD.FTZ R166, R200, R21 ;  /* 0x00000015c8a67221 */ /* 0x000fe40000010000 */
[----:B------:R-:W1:Y:S01]  /*9a90*/  MUFU.EX2 R207, R207 ;  /* 0x000000cf00cf7308 */ /* 0x000e620000000800 */
[----:B--2---:R-:W-:Y:S01]  /*9aa0*/  FADD.FTZ R13, R205, R12 ;  /* 0x0000000ccd0d7221 */ /* 0x004fe20000010000 */
[----:B------:R-:W-:Y:S01]  /*9ab0*/  FADD.FTZ R21, R169, R166 ;  /* 0x000000a6a9157221 */ /* 0x000fe20000010000 */
[--C-:B------:R-:W-:Y:S01]  /*9ac0*/  FFMA.FTZ R166, R176, UR6, -R187.reuse ;  /* 0x00000006b0a67c23 */ /* 0x100fe200080108bb */
[----:B------:R-:W-:Y:S02]  /*9ad0*/  FFMA.FTZ R187, R188, UR6, -R187 ;  /* 0x00000006bcbb7c23 */ /* 0x000fe400080108bb */
        /* <DEDUP_REMOVED lines=47> */
.L_x_2213:
[----:B------:R-:W0:Y:S01]  /*9dd0*/  S2UR UR14, SR_CgaCtaId ;  /* 0x00000000000e79c3 */ /* 0x000e220000008800 */
[----:B------:R-:W-:Y:S01]  /*9de0*/  R2UR UR11, R213 ;  /* 0x00000000d50b72ca */ /* 0x000fe200000e0000 */
[----:B------:R-:W-:Y:S01]  /*9df0*/  UIADD3 UR10, UR10, 0x38860, URZ ;  /* 0x000388600a0a7890 */ /* 0x000fe2000fffe03f */
[----:B------:R-:W-:Y:S01]  /*9e00*/  R2UR UR7, R212 ;  /* 0x00000000d40772ca */ /* 0x000fe200000e0000 */
[----:B------:R-:W-:Y:S01]  /*9e10*/  IMAD.MOV.U32 R21, RZ, RZ, R3 ;  /* 0x000000ffff157224 */ /* 0x000fe200078e0003 */
[----:B------:R-:W-:Y:S01]  /*9e20*/  F2FP.BF16.F32.PACK_AB R201, R20, R201 ;  /* 0x000000c914c9723e */ /* 0x000fe200000010ff */
[----:B------:R-:W-:Y:S01]  /*9e30*/  IMAD.MOV.U32 R20, RZ, RZ, R6 ;  /* 0x000000ffff147224 */ /* 0x000fe200078e0006 */
[----:B------:R-:W-:Y:S01]  /*9e40*/  F2FP.BF16.F32.PACK_AB R208, R208, R163 ;  /* 0x000000a3d0d0723e */ /* 0x000fe200000010ff */
[----:B------:R-:W-:Y:S01]  /*9e50*/  IMAD.U32 R218, RZ, RZ, UR61 ;  /* 0x0000003dffda7e24 */ /* 0x000fe2000f8e00ff */
[----:B------:R-:W-:Y:S02]  /*9e60*/  F2FP.BF16.F32.PACK_AB R209, R152, R209 ;  /* 0x000000d198d1723e */ /* 0x000fe400000010ff */
[----:B------:R-:W-:-:S02]  /*9e70*/  F2FP.BF16.F32.PACK_AB R210, R177, R210 ;  /* 0x000000d2b1d2723e */ /* 0x000fc400000010ff */
[----:B------:R-:W-:Y:S02]  /*9e80*/  F2FP.BF16.F32.PACK_AB R211, R154, R211 ;  /* 0x000000d39ad3723e */ /* 0x000fe400000010ff */
[----:B------:R-:W-:Y:S01]  /*9e90*/  F2FP.BF16.F32.PACK_AB R204, R181, R204 ;  /* 0x000000ccb5cc723e */ /* 0x000fe200000010ff */
[----:B------:R-:W-:Y:S01]  /*9ea0*/  UISETP.GT.AND UP0, UPT, UR7, UR11, UPT ;  /* 0x0000000b0700728c */ /* 0x000fe2000bf04270 */
[----:B------:R-:W-:Y:S01]  /*9eb0*/  F2FP.BF16.F32.PACK_AB R205, R156, R205 ;  /* 0x000000cd9ccd723e */ /* 0x000fe200000010ff */
[----:B------:R-:W-:Y:S01]  /*9ec0*/  UIADD3 UR7, UR7, -0x1, URZ ;  /* 0xffffffff07077890 */ /* 0x000fe2000fffe03f */
[----:B------:R-:W-:Y:S02]  /*9ed0*/  F2FP.BF16.F32.PACK_AB R206, R173, R206 ;  /* 0x000000ceadce723e */ /* 0x000fe400000010ff */
[----:B------:R-:W-:Y:S02]  /*9ee0*/  F2FP.BF16.F32.PACK_AB R207, R158, R207 ;  /* 0x000000cf9ecf723e */ /* 0x000fe400000010ff */
[----:B------:R-:W-:Y:S01]  /*9ef0*/  PLOP3.LUT P1, PT, PT, PT, UP0, 0x80, 0x0 ;  /* 0x000000000000781c */ /* 0x000fe20003f2f008 */
[----:B0-----:R-:W-:Y:S01]  /*9f00*/  UPRMT UR10, UR14, 0x654, UR10 ;  /* 0x000006540e0a7896 */ /* 0x001fe2000800000a */
[----:B------:R-:W-:Y:S01]  /*9f10*/  IMAD.U32 R212, RZ, RZ, UR7 ;  /* 0x00000007ffd47e24 */ /* 0x000fe2000f8e00ff */
[----:B------:R-:W-:-:S02]  /*9f20*/  F2FP.BF16.F32.PACK_AB R200, R169, R200 ;  /* 0x000000c8a9c8723e */ /* 0x000fc400000010ff */
[----:B------:R-:W-:Y:S02]  /*9f30*/  F2FP.BF16.F32.PACK_AB R202, R165, R202 ;  /* 0x000000caa5ca723e */ /* 0x000fe400000010ff */
[----:B------:R-:W-:Y:S02]  /*9f40*/  F2FP.BF16.F32.PACK_AB R203, R160, R203 ;  /* 0x000000cba0cb723e */ /* 0x000fe400000010ff */
[----:B------:R-:W-:Y:S01]  /*9f50*/  F2FP.BF16.F32.PACK_AB R196, R161, R196 ;  /* 0x000000c4a1c4723e */ /* 0x000fe200000010ff */
        /* <DEDUP_REMOVED lines=8> */
[----:B------:R-:W-:Y:S02]  /*9fe0*/  MOV R217, UR10 ;  /* 0x0000000a00d97c02 */ /* 0x000fe40008000f00 */
[----:B------:R-:W-:Y:S01]  /*9ff0*/  F2FP.BF16.F32.PACK_AB R195, R187, R182 ;  /* 0x000000b6bbc3723e */ /* 0x000fe200000010ff */
[----:B------:R-:W-:Y:S06]  /*a000*/  @P1 BRA `(.L_x_2214) ;  /* 0xffffffb8006c1947 */ /* 0x000fec000383ffff */
[----:B------:R-:W-:-:S07]  /*a010*/  IMAD.U32 R212, RZ, RZ, UR7 ;  /* 0x00000007ffd47e24 */ /* 0x000fce000f8e00ff */
.L_x_2203:
[----:B------:R-:W-:Y:S02]  /*a020*/  R2UR UR10, R22 ;  /* 0x00000000160a72ca */ /* 0x000fe400000e0000 */
[----:B------:R-:W-:-:S13]  /*a030*/  R2UR UR7, R212 ;  /* 0x00000000d40772ca */ /* 0x000fda00000e0000 */
[----:B------:R-:W-:-:S06]  /*a040*/  UISETP.GE.AND UP0, UPT, UR7, UR10, UPT ;  /* 0x0000000a0700728c */ /* 0x000fcc000bf06270 */
[----:B------:R-:W-:-:S13]  /*a050*/  PLOP3.LUT P1, PT, PT, PT, UP0, 0x80, 0x0 ;  /* 0x000000000000781c */ /* 0x000fda0003f2f008 */
[----:B------:R-:W-:Y:S05]  /*a060*/  @!P1 BRA `(.L_x_2215) ;  /* 0x00000040000c9947 */ /* 0x000fea0003800000 */
[----:B------:R-:W-:Y:S01]  /*a070*/  R2UR UR6, R7 ;  /* 0x00000000070672ca */ /* 0x000fe200000e0000 */
[----:B------:R-:W-:Y:S01]  /*a080*/  IMAD.MOV.U32 R17, RZ, RZ, R6 ;  /* 0x000000ffff117224 */ /* 0x000fe200078e0006 */
[----:B------:R-:W-:Y:S01]  /*a090*/  MOV R14, R3 ;  /* 0x00000003000e7202 */ /* 0x000fe20000000f00 */
[----:B------:R-:W-:Y:S01]  /*a0a0*/  UMOV UR60, UR61 ;  /* 0x0000003d003c7c82 */ /* 0x000fe20008000000 */
[----:B------:R-:W-:-:S09]  /*a0b0*/  ULDC UR7, c[0x0][0x9d8] ;  /* 0x0002760000077ab9 */ /* 0x000fd20000000800 */
[----:B------:R-:W-:-:S07]  /*a0c0*/  IMAD.U32 R214, RZ, RZ, UR6 ;  /* 0x00000006ffd67e24 */ /* 0x000fce000f8e00ff */
.L_x_2226:
        /* <DEDUP_REMOVED lines=9> */
.L_x_2216:
[----:B------:R-:W-:Y:S02]  /*a160*/  R2UR UR6, R16 ;  /* 0x00000000100672ca */ /* 0x000fe400000e0000 */
[----:B------:R-:W-:-:S11]  /*a170*/  R2UR UR10, R7 ;  /* 0x00000000070a72ca */ /* 0x000fd600000e0000 */
[----:B------:R-:W-:Y:S02]  /*a180*/  ULEA UR6, UR61, UR6, 0x3 ;  /* 0x000000063d067291 */ /* 0x000fe4000f8e183f */
[----:B------:R-:W-:-:S04]  /*a190*/  MOV R3, UR10 ;  /* 0x0000000a00037c02 */ /* 0x000fc80008000f00 */
[----:B------:R-:W-:Y:S01]  /*a1a0*/  SHF.L.U32 R3, R3, 0x1f, RZ ;  /* 0x0000001f03037819 */ /* 0x000fe200000006ff */
[----:B------:R-:W-:-:S03]  /*a1b0*/  IMAD.U32 R213, RZ, RZ, UR6 ;  /* 0x00000006ffd57e24 */ /* 0x000fc6000f8e00ff */
[----:B------:R0:W1:Y:S01]  /*a1c0*/  SYNCS.PHASECHK.TRANS64.TRYWAIT P1, [UR6+0x38830], R3 ;  /* 0x03883003ff0075a7 */ /* 0x0000620008020146 */
[----:B------:R-:W-:Y:S05]  /*a1d0*/  @!P0 BRA `(.L_x_2217) ;  /* 0x0000000000048947 */ /* 0x000fea0003800000 */
[----:B------:R-:W-:Y:S01]  /*a1e0*/  BPT.TRAP 0x1 ;  /* 0x000000040000795c */ /* 0x000fe20000300000 */
.L_x_2217:
[----:B-1----:R-:W-:Y:S05]  /*a1f0*/  @P1 BRA `(.L_x_2218) ;  /* 0x00000000000c1947 */ /* 0x002fea0003800000 */
[----:B------:R-:W-:-:S13]  /*a200*/  R2UR UR6, R213 ;  /* 0x00000000d50672ca */ /* 0x000fda00000e0000 */
[----:B------:R-:W1:Y:S02]  /*a210*/  SYNCS.PHASECHK.TRANS64.TRYWAIT P1, [UR6+0x38830], R3 ;  /* 0x03883003ff0075a7 */ /* 0x000e640008020146 */
[----:B-1----:R-:W-:Y:S05]  /*a220*/  @!P1 BRA `(.L_x_2219) ;  /* 0x000000b8008c9947 */ /* 0x002fea0003800000 */
.L_x_2218:
        /* <DEDUP_REMOVED lines=35> */
[----:B------:R-:W-:Y:S01]  /*a460*/  R2UR UR14, R10 ;  /* 0x000000000a0e72ca */ /* 0x000fe200000e0000 */
[----:B------:R-:W-:Y:S01]  /*a470*/  UMOV UR54, UR10 ;  /* 0x0000000a00367c82 */ /* 0x000fe20008000000 */
[----:B------:R-:W-:Y:S01]  /*a480*/  R2UR UR15, R11 ;  /* 0x000000000b0f72ca */ /* 0x000fe200000e0000 */
        /* <DEDUP_REMOVED lines=303> */
[----:B------:R-:W-:Y:S02]  /*b780*/  R2UR UR14, R8 ;  /* 0x00000000080e72ca */ /* 0x000fe400000e0000 */
[----:B------:R-:W-:-:S11]  /*b790*/  R2UR UR15, R9 ;  /* 0x00000000090f72ca */ /* 0x000fd600000e0000 */
        /* <DEDUP_REMOVED lines=308> */
.L_x_2220:
        /* <DEDUP_REMOVED lines=8> */
.L_x_2221:
[----:B-1----:R-:W-:Y:S05]  /*cb60*/  @P1 BRA `(.L_x_2222) ;  /* 0x0000000000081947 */ /* 0x002fea0003800000 */
[----:B------:R-:W1:Y:S02]  /*cb70*/  SYNCS.PHASECHK.TRANS64.TRYWAIT P1, [UR14+0x38850], R0 ;  /* 0x03885000ff0075a7 */ /* 0x000e64000802014e */
[----:B-1----:R-:W-:Y:S05]  /*cb80*/  @!P1 BRA `(.L_x_2223) ;  /* 0x0000009000509947 */ /* 0x002fea0003800000 */
.L_x_2222:
        /* <DEDUP_REMOVED lines=37> */
.L_x_2224:
        /* <DEDUP_REMOVED lines=45> */
[----:B------:R-:W-:Y:S01]  /*d0b0*/  ULDC UR6, c[0x0][0x988] ;  /* 0x0002620000067ab9 */ /* 0x000fe20000000800 */
[----:B------:R-:W2:Y:S01]  /*d0c0*/  MUFU.TANH R20, R20 ;  /* 0x0000001400147308 */ /* 0x000ea20000002400 */
[----:B0-----:R-:W-:Y:S01]  /*d0d0*/  FMNMX.FTZ R3, R18, R3, !PT ;  /* 0x0000000312037209 */ /* 0x001fe20007810000 */
[----:B------:R-:W0:Y:S01]  /*d0e0*/  S2UR UR11, SR_CgaCtaId ;  /* 0x00000000000b79c3 */ /* 0x000e220000008800 */
[----:B------:R-:W-:-:S05]  /*d0f0*/  R2UR UR10, R213 ;  /* 0x00000000d50a72ca */ /* 0x000fca00000e0000 */
[----:B------:R-:W3:Y:S01]  /*d100*/  MUFU.TANH R187, R187 ;  /* 0x000000bb00bb7308 */ /* 0x000ee20000002400 */
[----:B-1----:R-:W-:Y:S01]  /*d110*/  FMNMX.FTZ R0, R186, R167, !PT ;  /* 0x000000a7ba007209 */ /* 0x002fe20007810000 */
[----:B------:R-:W-:-:S06]  /*d120*/  FMUL.FTZ R167, R153, UR7 ;  /* 0x0000000799a77c20 */ /* 0x000fcc0008410000 */
[----:B------:R-:W1:Y:S01]  /*d130*/  MUFU.TANH R21, R21 ;  /* 0x0000001500157308 */ /* 0x000e620000002400 */
[----:B--2---:R-:W-:Y:S01]  /*d140*/  FMNMX.FTZ R2, R20, R3, !PT ;  /* 0x0000000314027209 */ /* 0x004fe20007810000 */
[----:B------:R-:W-:-:S06]  /*d150*/  UIADD3 UR10, UR10, 0x38840, URZ ;  /* 0x000388400a0a7890 */ /* 0x000fcc000fffe03f */
[----:B------:R-:W2:Y:S01]  /*d160*/  MUFU.TANH R188, R188 ;  /* 0x000000bc00bc7308 */ /* 0x000ea20000002400 */
[----:B---3--:R-:W-:Y:S01]  /*d170*/  FMNMX.FTZ R3, R187, R0, !PT ;  /* 0x00000000bb037209 */ /* 0x008fe20007810000 */
[----:B0-----:R-:W-:-:S06]  /*d180*/  UPRMT UR10, UR11, 0x654, UR10 ;  /* 0x000006540b0a7896 */ /* 0x001fcc000800000a */
[----:B------:R-:W0:Y:S01]  /*d190*/  MUFU.TANH R176, R176 ;  /* 0x000000b000b07308 */ /* 0x000e220000002400 */
[----:B-1----:R-:W-:Y:S02]  /*d1a0*/  FMNMX.FTZ R153, R21, R2, !PT ;  /* 0x0000000215997209 */ /* 0x002fe40007810000 */
[----:B------:R-:W-:Y:S05]  /*d1b0*/  SYNCS.ARRIVE.TRANS64.RED.A1T0 RZ, [UR10], RZ ;  /* 0x000000ffffff79a7 */ /* 0x000fea000810040a */
[----:B------:R-:W1:Y:S01]  /*d1c0*/  MUFU.TANH R189, R189 ;  /* 0x000000bd00bd7308 */ /* 0x000e620000002400 */
[----:B--2---:R-:W-:-:S07]  /*d1d0*/  FMNMX.FTZ R0, R188, R3, !PT ;  /* 0x00000003bc007209 */ /* 0x004fce0007810000 */
[----:B------:R-:W2:Y:S01]  /*d1e0*/  MUFU.TANH R177, R177 ;  /* 0x000000b100b17308 */ /* 0x000ea20000002400 */
[----:B0-----:R-:W-:Y:S01]  /*d1f0*/  FMNMX.FTZ R2, R176, R153, !PT ;  /* 0x00000099b0027209 */ /* 0x001fe20007810000 */
[----:B------:R-:W-:-:S06]  /*d200*/  FMUL.FTZ R153, R155, UR7 ;  /* 0x000000079b997c20 */ /* 0x000fcc0008410000 */
        /* <DEDUP_REMOVED lines=31> */
[----:B-1----:R-:W-:Y:S01]  /*d400*/  FMNMX.FTZ R2, R160, R155, !PT ;  /* 0x0000009ba0027209 */ /* 0x002fe20007810000 */
[----:B------:R-:W-:-:S06]  /*d410*/  FMUL.FTZ R155, R159, UR7 ;  /* 0x000000079f9b7c20 */ /* 0x000fcc0008410000 */
        /* <DEDUP_REMOVED lines=23> */
[----:B-1----:R-:W-:Y:S02]  /*d590*/  FMNMX.FTZ R2, R154, R159, !PT ;  /* 0x0000009f9a027209 */ /* 0x002fe40007810000 */
[----:B--2---:R-:W-:-:S05]  /*d5a0*/  FMNMX.FTZ R0, R157, R0, !PT ;  /* 0x000000009d007209 */ /* 0x004fca0007810000 */
[----:B------:R-:W1:Y:S01]  /*d5b0*/  SHFL.BFLY PT, R3, R0, 0x2, 0x1f ;  /* 0x0c401f0000037f89 */ /* 0x000e6200000e0000 */
[----:B0-----:R-:W-:-:S05]  /*d5c0*/  FMNMX.FTZ R2, R155, R2, !PT ;  /* 0x000000029b027209 */ /* 0x001fca0007810000 */
[----:B------:R-:W0:Y:S01]  /*d5d0*/  SHFL.BFLY PT, R159, R2, 0x2, 0x1f ;  /* 0x0c401f00029f7f89 */ /* 0x000e2200000e0000 */
[----:B-1----:R-:W-:-:S05]  /*d5e0*/  FMNMX.FTZ R158, R0, R3, !PT ;  /* 0x00000003009e7209 */ /* 0x002fca0007810000 */
[----:B------:R-:W1:Y:S01]  /*d5f0*/  SHFL.BFLY PT, R3, R158, 0x1, 0x1f ;  /* 0x0c201f009e037f89 */ /* 0x000e6200000e0000 */
[----:B0-----:R-:W-:-:S05]  /*d600*/  FMNMX.FTZ R159, R2, R159, !PT ;  /* 0x0000009f029f7209 */ /* 0x001fca0007810000 */
[----:B------:R-:W0:Y:S01]  /*d610*/  SHFL.BFLY PT, R190, R159, 0x1, 0x1f ;  /* 0x0c201f009fbe7f89 */ /* 0x000e2200000e0000 */
[----:B-1----:R-:W-:-:S05]  /*d620*/  FMNMX.FTZ R6, R158, R3, !PT ;  /* 0x000000039e067209 */ /* 0x002fca0007810000 */
[C---:B------:R-:W-:Y:S01]  /*d630*/  FADD.FTZ R17, -R6.reuse, R17 ;  /* 0x0000001106117221 */ /* 0x040fe20000010100 */
[----:B------:R-:W-:Y:S01]  /*d640*/  FMUL.FTZ R191, R6, UR6 ;  /* 0x0000000606bf7c20 */ /* 0x000fe20008410000 */
[----:B0-----:R-:W-:Y:S02]  /*d650*/  FMNMX.FTZ R3, R159, R190, !PT ;  /* 0x000000be9f037209 */ /* 0x001fe40007810000 */
[----:B------:R-:W-:Y:S01]  /*d660*/  FMUL.FTZ R190, R17, UR6 ;  /* 0x0000000611be7c20 */ /* 0x000fe20008410000 */
[--C-:B------:R-:W-:Y:S01]  /*d670*/  FFMA.FTZ R17, R184, UR6, -R191.reuse ;  /* 0x00000006b8117c23 */ /* 0x100fe200080108bf */
[--C-:B------:R-:W-:Y:S01]  /*d680*/  FFMA.FTZ R208, R185, UR6, -R191.reuse ;  /* 0x00000006b9d07c23 */ /* 0x100fe200080108bf */
[--C-:B------:R-:W-:Y:S01]  /*d690*/  FFMA.FTZ R210, R186, UR6, -R191.reuse ;  /* 0x00000006bad27c23 */ /* 0x100fe200080108bf */
[----:B------:R-:W-:Y:S01]  /*d6a0*/  FADD.FTZ R14, -R3, R14 ;  /* 0x0000000e030e7221 */ /* 0x000fe20000010100 */
[----:B------:R-:W-:Y:S01]  /*d6b0*/  MUFU.EX2 R0, R190 ;  /* 0x000000be00007308 */ /* 0x000fe20000000800 */
[--C-:B------:R-:W-:Y:S01]  /*d6c0*/  FFMA.FTZ R159, R187, UR6, -R191.reuse ;  /* 0x00000006bb9f7c23 */ /* 0x100fe200080108bf */
[--C-:B------:R-:W-:Y:S01]  /*d6d0*/  FFMA.FTZ R204, R188, UR6, -R191.reuse ;  /* 0x00000006bccc7c23 */ /* 0x100fe200080108bf */
[----:B------:R-:W-:Y:S01]  /*d6e0*/  FMUL.FTZ R14, R14, UR6 ;  /* 0x000000060e0e7c20 */ /* 0x000fe20008410000 */
        /* <DEDUP_REMOVED lines=13> */
[----:B0-----:R-:W-:Y:S01]  /*d7c0*/  FMUL.FTZ R14, R3, UR6 ;  /* 0x00000006030e7c20 */ /* 0x001fe20008410000 */
[--C-:B------:R-:W-:Y:S01]  /*d7d0*/  FFMA.FTZ R175, R175, UR6, -R191.reuse ;  /* 0x00000006afaf7c23 */ /* 0x100fe200080108bf */
[--C-:B------:R-:W-:Y:S01]  /*d7e0*/  FFMA.FTZ R165, R165, UR6, -R191.reuse ;  /* 0x00000006a5a57c23 */ /* 0x100fe200080108bf */
[----:B------:R-:W-:Y:S01]  /*d7f0*/  FFMA.FTZ R167, R167, UR6, -R191 ;  /* 0x00000006a7a77c23 */ /* 0x000fe200080108bf */
        /* <DEDUP_REMOVED lines=12> */
[----:B-1----:R-:W-:Y:S01]  /*d8c0*/  FFMA.FTZ R13, R0, R13, R17 ;  /* 0x0000000d000d7223 */ /* 0x002fe20000010011 */
        /* <DEDUP_REMOVED lines=9> */
[----:B------:R-:W-:Y:S01]  /*d960*/  FFMA.FTZ R154, R154, UR6, -R14 ;  /* 0x000000069a9a7c23 */ /* 0x000fe2000801080e */
[----:B------:R-:W-:-:S04]  /*d970*/  FFMA.FTZ R157, R157, UR6, -R191 ;  /* 0x000000069d9d7c23 */ /* 0x000fc800080108bf */
[----:B------:R-:W0:Y:S01]  /*d980*/  MUFU.EX2 R210, R210 ;  /* 0x000000d200d27308 */ /* 0x000e220000000800 */
[----:B--2---:R-:W-:-:S07]  /*d990*/  FFMA.FTZ R19, R2, R12, R209 ;  /* 0x0000000c02137223 */ /* 0x004fce00000100d1 */
        /* <DEDUP_REMOVED lines=16> */
[--C-:B------:R-:W-:Y:S01]  /*daa0*/  FFMA.FTZ R162, R163, UR6, -R14.reuse ;  /* 0x00000006a3a27c23 */ /* 0x100fe2000801080e */
[----:B------:R-:W-:-:S05]  /*dab0*/  FFMA.FTZ R14, R155, UR6, -R14 ;  /* 0x000000069b0e7c23 */ /* 0x000fca000801080e */
        /* <DEDUP_REMOVED lines=58> */
.L_x_2225:
[----:B------:R-:W0:Y:S01]  /*de60*/  S2UR UR15, SR_CgaCtaId ;  /* 0x00000000000f79c3 */ /* 0x000e220000008800 */
[----:B------:R-:W-:Y:S01]  /*de70*/  R2UR UR11, R22 ;  /* 0x00000000160b72ca */ /* 0x000fe200000e0000 */
[----:B------:R-:W-:Y:S01]  /*de80*/  UIADD3 UR14, UR14, 0x38860, URZ ;  /* 0x000388600e0e7890 */ /* 0x000fe2000fffe03f */
[----:B------:R-:W-:Y:S01]  /*de90*/  R2UR UR10, R212 ;  /* 0x00000000d40a72ca */ /* 0x000fe200000e0000 */
[----:B------:R-:W-:Y:S01]  /*dea0*/  UMOV UR60, UR61 ;  /* 0x0000003d003c7c82 */ /* 0x000fe20008000000 */
[----:B------:R-:W-:Y:S02]  /*deb0*/  F2FP.BF16.F32.PACK_AB R208, R208, R17 ;  /* 0x00000011d0d0723e */ /* 0x000fe400000010ff */
[----:B------:R-:W-:Y:S01]  /*dec0*/  F2FP.BF16.F32.PACK_AB R195, R14, R195 ;  /* 0x000000c30ec3723e */ /* 0x000fe200000010ff */
[----:B------:R-:W-:Y:S01]  /*ded0*/  IMAD.MOV.U32 R14, RZ, RZ, R3 ;  /* 0x000000ffff0e7224 */ /* 0x000fe200078e0003 */
[----:B------:R-:W-:Y:S02]  /*dee0*/  F2FP.BF16.F32.PACK_AB R209, R18, R209 ;  /* 0x000000d112d1723e */ /* 0x000fe400000010ff */
[----:B------:R-:W-:-:S02]  /*def0*/  F2FP.BF16.F32.PACK_AB R210, R159, R210 ;  /* 0x000000d29fd2723e */ /* 0x000fc400000010ff */
[----:B------:R-:W-:Y:S02]  /*df00*/  F2FP.BF16.F32.PACK_AB R211, R20, R211 ;  /* 0x000000d314d3723e */ /* 0x000fe400000010ff */
[----:B------:R-:W-:Y:S01]  /*df10*/  F2FP.BF16.F32.PACK_AB R204, R185, R204 ;  /* 0x000000ccb9cc723e */ /* 0x000fe200000010ff */
[----:B------:R-:W-:Y:S01]  /*df20*/  UISETP.GT.AND UP0, UPT, UR10, UR11, UPT ;  /* 0x0000000b0a00728c */ /* 0x000fe2000bf04270 */
[----:B------:R-:W-:Y:S01]  /*df30*/  R2UR UR11, R7 ;  /* 0x00000000070b72ca */ /* 0x000fe200000e0000 */
        /* <DEDUP_REMOVED lines=8> */
[----:B------:R-:W-:Y:S01]  /*dfc0*/  IMAD.U32 R214, RZ, RZ, UR11 ;  /* 0x0000000bffd67e24 */ /* 0x000fe2000f8e00ff */
[----:B------:R-:W-:Y:S02]  /*dfd0*/  F2FP.BF16.F32.PACK_AB R201, R164, R201 ;  /* 0x000000c9a4c9723e */ /* 0x000fe400000010ff */
[----:B------:R-:W-:Y:S01]  /*dfe0*/  SYNCS.ARRIVE.TRANS64.RED.A1T0 RZ, [UR14], RZ ;  /* 0x000000ffffff79a7 */ /* 0x000fe2000810040e */
        /* <DEDUP_REMOVED lines=9> */
[----:B------:R-:W-:Y:S01]  /*e080*/  MOV R17, R6 ;  /* 0x0000000600117202 */ /* 0x000fe20000000f00 */
[----:B------:R-:W-:Y:S06]  /*e090*/  @P1 BRA `(.L_x_2226) ;  /* 0xffffffc0000c1947 */ /* 0x000fec000383ffff */
.L_x_2215:
        /* <DEDUP_REMOVED lines=131> */
.L_x_2227:
        /* <DEDUP_REMOVED lines=8> */
.L_x_2228:
[----:B-1----:R-:W-:Y:S05]  /*e950*/  @P1 BRA `(.L_x_2229) ;  /* 0x0000000000081947 */ /* 0x002fea0003800000 */
[----:B------:R-:W1:Y:S02]  /*e960*/  SYNCS.PHASECHK.TRANS64.TRYWAIT P1, [UR5+0x38850], R0 ;  /* 0x03885000ff0075a7 */ /* 0x000e640008020145 */
[----:B-1----:R-:W-:Y:S05]  /*e970*/  @!P1 BRA `(.L_x_2230) ;  /* 0x0000007000ec9947 */ /* 0x002fea0003800000 */
.L_x_2229:
[----:B------:R-:W-:Y:S01]  /*e980*/  R2UR UR4, R16 ;  /* 0x00000000100472ca */ /* 0x000fe200000e0000 */
[----:B------:R-:W-:Y:S01]  /*e990*/  WARPGROUP.ARRIVE ;  /* 0x00000000000079c5 */ /* 0x000fe20000000000 */
[----:B------:R-:W-:Y:S01]  /*e9a0*/  UMOV UR11, 0x40000040 ;  /* 0x40000040000b7882 */ /* 0x000fe20000000000 */
[----:B01----:R-:W0:Y:S04]  /*e9b0*/  SHFL.BFLY PT, R0, R13, 0x2, 0x1f ;  /* 0x0c401f000d007f89 */ /* 0x003e2800000e0000 */
[----:B------:R-:W1:Y:S06]  /*e9c0*/  SHFL.BFLY PT, R5, R12, 0x2, 0x1f ;  /* 0x0c401f000c057f89 */ /* 0x000e6c00000e0000 */
[----:B------:R-:W-:-:S04]  /*e9d0*/  UIADD3 UR4, UR4, 0x400, URZ ;  /* 0x0000040004047890 */ /* 0x000fc8000fffe03f */
[----:B------:R-:W-:-:S04]  /*e9e0*/  USHF.R.U32.HI UR4, URZ, 0x4, UR4 ;  /* 0x000000043f047899 */ /* 0x000fc80008011604 */
[----:B------:R-:W-:-:S04]  /*e9f0*/  ULOP3.LUT UR4, UR4, 0x3fff, URZ, 0xc0, !UPT ;  /* 0x00003fff04047892 */ /* 0x000fc8000f8ec03f */
[----:B------:R-:W-:Y:S01]  /*ea00*/  ULOP3.LUT UR4, UR4, 0x2800000, URZ, 0xfc, !UPT ;  /* 0x0280000004047892 */ /* 0x000fe2000f8efc3f */
[----:B0-----:R-:W-:Y:S01]  /*ea10*/  FADD.FTZ R0, R0, R13 ;  /* 0x0000000d00007221 */ /* 0x001fe20000010000 */
[----:B------:R-:W-:Y:S02]  /*ea20*/  IMAD.U32 R13, RZ, RZ, UR6 ;  /* 0x00000006ff0d7e24 */ /* 0x000fe4000f8e00ff */
[----:B------:R-:W-:Y:S01]  /*ea30*/  UIMAD UR4, UR61, 0xa00, UR4 ;  /* 0x00000a003d0478a4 */ /* 0x000fe2000f8e0204 */
[----:B-1----:R-:W-:-:S03]  /*ea40*/  FADD.FTZ R2, R5, R12 ;  /* 0x0000000c05027221 */ /* 0x002fc60000010000 */
[----:B------:R-:W-:Y:S01]  /*ea50*/  UIADD3 UR8, UR4, 0x80, URZ ;  /* 0x0000008004087890 */ /* 0x000fe2000fffe03f */
[----:B------:R-:W0:Y:S02]  /*ea60*/  SHFL.BFLY PT, R5, R0, 0x1, 0x1f ;  /* 0x0c201f0000057f89 */ /* 0x000e2400000e0000 */
[----:B------:R-:W-:-:S06]  /*ea70*/  UMOV UR10, UR4 ;  /* 0x00000004000a7c82 */ /* 0x000fcc0008000000 */
[----:B------:R-:W-:Y:S01]  /*ea80*/  HGMMA.64x256x16.F32.BF16 R24, R208, gdesc[UR8].tnspB, R24, gsb0 ;  /* 0x43e00008d0187df0 */ /* 0x000fe20008001818 */
[----:B------:R-:W-:Y:S01]  /*ea90*/  UMOV UR11, 0x40000040 ;  /* 0x40000040000b7882 */ /* 0x000fe20000000000 */
[----:B------:R-:W-:Y:S01]  /*eaa0*/  UMOV UR10, UR8 ;  /* 0x00000008000a7c82 */ /* 0x000fe20008000000 */
[----:B------:R-:W-:Y:S01]  /*eab0*/  UIADD3 UR8, UR4, 0x100, URZ ;  /* 0x0000010004087890 */ /* 0x000fe2000fffe03f */
[----:B------:R-:W1:Y:S01]  /*eac0*/  SHFL.BFLY PT, R7, R2, 0x1, 0x1f ;  /* 0x0c201f0002077f89 */ /* 0x000e6200000e0000 */
[----:B0-----:R-:W-:Y:S01]  /*ead0*/  FADD.FTZ R11, R0, R5 ;  /* 0x00000005000b7221 */ /* 0x001fe20000010000 */
[----:B------:R-:W-:Y:S01]  /*eae0*/  CS2R R4, SRZ ;  /* 0x0000000000047805 */ /* 0x000fe2000001ff00 */
[----:B------:R-:W-:-:S03]  /*eaf0*/  IMAD.MOV.U32 R0, RZ, RZ, -0x800000 ;  /* 0xff800000ff007424 */ /* 0x000fc600078e00ff */
[----:B------:R-:W-:Y:S01]  /*eb00*/  FSETP.NE.FTZ.AND P1, PT, R11, RZ, PT ;  /* 0x000000ff0b00720b */ /* 0x000fe20003f35000 */
[----:B-1----:R-:W-:Y:S01]  /*eb10*/  FADD.FTZ R14, R2, R7 ;  /* 0x00000007020e7221 */ /* 0x002fe20000010000 */
[----:B------:R-:W-:Y:S02]  /*eb20*/  MOV R7, UR6 ;  /* 0x0000000600077c02 */ /* 0x000fe40008000f00 */
[----:B------:R-:W-:Y:S02]  /*eb30*/  MOV R2, 0xff800000 ;  /* 0xff80000000027802 */ /* 0x000fe40000000f00 */
        /* <DEDUP_REMOVED lines=37> */
.L_x_2231:
        /* <DEDUP_REMOVED lines=133> */
.L_x_2195:
[----:B------:R-:W-:Y:S05]  /*f5e0*/  @P0 BRA `(.L_x_2232) ;  /* 0x0000002000600947 */ /* 0x000fea0003800000 */
[----:B------:R-:W0:Y:S01]  /*f5f0*/  S2R R3, SR_TID.X ;  /* 0x0000000000037919 */ /* 0x000e220000002100 */
[----:B------:R-:W-:Y:S01]  /*f600*/  R2UR UR13, R23 ;  /* 0x00000000170d72ca */ /* 0x000fe200000e0000 */
[----:B------:R-:W1:Y:S01]  /*f610*/  S2UR UR12, SR_CTAID.Z ;  /* 0x00000000000c79c3 */ /* 0x000e620000002700 */
[----:B------:R-:W-:Y:S01]  /*f620*/  ULDC.64 UR8, c[0x0][0xbd0] ;  /* 0x0002f40000087ab9 */ /* 0x000fe20000000a00 */
[----:B------:R-:W-:Y:S01]  /*f630*/  ULDC.64 UR14, c[0x0][0x208] ;  /* 0x00008200000e7ab9 */ /* 0x000fe20000000a00 */
[----:B------:R-:W-:Y:S05]  /*f640*/  BSSY B0, `(.L_x_2233) ;  /* 0x000014c000007945 */ /* 0x000fea0003800000 */
[----:B------:R-:W2:Y:S04]  /*f650*/  LDC.64 R18, c[0x0][0xbd8] ;  /* 0x0002f600ff127b82 */ /* 0x000ea80000000a00 */
[----:B------:R-:W-:-:S02]  /*f660*/  USHF.R.S32.HI UR7, URZ, 0x1f, UR13 ;  /* 0x0000001f3f077899 */ /* 0x000fc4000801140d */
[----:B------:R-:W-:Y:S02]  /*f670*/  UIMAD.WIDE.U32 UR4, UR13, UR8, URZ ;  /* 0x000000080d0472a5 */ /* 0x000fe4000f8e003f */
[----:B------:R-:W-:Y:S01]  /*f680*/  UIMAD UR6, UR7, UR8, URZ ;  /* 0x00000008070672a4 */ /* 0x000fe2000f8e023f */
[----:B------:R-:W3:Y:S03]  /*f690*/  S2UR UR11, SR_CTAID.Y ;  /* 0x00000000000b79c3 */ /* 0x000ee60000002600 */
[----:B------:R-:W-:-:S03]  /*f6a0*/  UIMAD UR6, UR13, UR9, UR6 ;  /* 0x000000090d0672a4 */ /* 0x000fc6000f8e0206 */
[----:B------:R-:W-:Y:S01]  /*f6b0*/  ULDC.64 UR8, c[0x0][0xb38] ;  /* 0x0002ce0000087ab9 */ /* 0x000fe20000000a00 */
[----:B------:R-:W-:Y:S01]  /*f6c0*/  UIADD3 UR6, UR5, UR6, URZ ;  /* 0x0000000605067290 */ /* 0x000fe2000fffe03f */
[----:B------:R-:W3:Y:S01]  /*f6d0*/  LDC R153, c[0x0][0xc50] ;  /* 0x00031400ff997b82 */ /* 0x000ee20000000800 */
[----:B------:R-:W-:Y:S02]  /*f6e0*/  UIMAD UR7, UR7, UR8, URZ ;  /* 0x00000008070772a4 */ /* 0x000fe4000f8e023f */
[----:B-1----:R-:W-:Y:S01]  /*f6f0*/  USHF.R.S32.HI UR10, URZ, 0x1f, UR12 ;  /* 0x0000001f3f0a7899 */ /* 0x002fe2000801140c */
[----:B0-----:R-:W-:-:S04]  /*f700*/  VIADD R5, R3, 0xffffff80 ;  /* 0xffffff8003057836 */ /* 0x001fc80000000000 */
[----:B------:R-:W0:Y:S01]  /*f710*/  LDC.64 R20, c[0x0][0xb40] ;  /* 0x0002d000ff147b82 */ /* 0x000e220000000a00 */
[----:B------:R-:W-:-:S04]  /*f720*/  SHF.R.S32.HI R4, RZ, 0x1f, R5 ;  /* 0x0000001fff047819 */ /* 0x000fc80000011405 */
[CC--:B------:R-:W-:Y:S02]  /*f730*/  LEA.HI R6, R4.reuse, R5.reuse, RZ, 0x7 ;  /* 0x0000000504067211 */ /* 0x0c0fe400078f38ff */
[----:B------:R-:W-:Y:S02]  /*f740*/  LEA.HI R11, R4, R5, RZ, 0x2 ;  /* 0x00000005040b7211 */ /* 0x000fe400078f10ff */
[----:B------:R-:W-:Y:S02]  /*f750*/  LOP3.LUT R8, R6, 0xffffff80, RZ, 0xc0, !PT ;  /* 0xffffff8006087812 */ /* 0x000fe400078ec0ff */
[----:B------:R-:W-:-:S03]  /*f760*/  SHF.R.S32.HI R7, RZ, 0x7, R6 ;  /* 0x00000007ff077819 */ /* 0x000fc60000011406 */
[----:B------:R-:W-:Y:S01]  /*f770*/  IMAD.IADD R3, R5, 0x1, -R8 ;  /* 0x0000000105037824 */ /* 0x000fe200078e0a08 */
[----:B------:R-:W-:Y:S01]  /*f780*/  LEA.HI R4, R6, R7, RZ, 0x1 ;  /* 0x0000000706047211 */ /* 0x000fe200078f08ff */
[----:B------:R-:W1:Y:S01]  /*f790*/  LDC R8, c[0x0][0xbe8] ;  /* 0x0002fa00ff087b82 */ /* 0x000e620000000800 */
[----:B------:R-:W-:Y:S02]  /*f7a0*/  LOP3.LUT R6, R11, 0xfffffffc, RZ, 0xc0, !PT ;  /* 0xfffffffc0b067812 */ /* 0x000fe400078ec0ff */
[----:B------:R-:W-:Y:S02]  /*f7b0*/  SHF.R.S32.HI R12, RZ, 0x1f, R3 ;  /* 0x0000001fff0c7819 */ /* 0x000fe40000011403 */
[----:B------:R-:W-:Y:S02]  /*f7c0*/  LOP3.LUT R4, R4, 0x3fffffe, RZ, 0xc0, !PT ;  /* 0x03fffffe04047812 */ /* 0x000fe400078ec0ff */
[----:B------:R-:W-:Y:S02]  /*f7d0*/  LEA.HI R10, R12, R3, RZ, 0x2 ;  /* 0x000000030c0a7211 */ /* 0x000fe400078f10ff */
[----:B------:R-:W-:Y:S01]  /*f7e0*/  IADD3 R5, R5, -R6, RZ ;  /* 0x8000000605057210 */ /* 0x000fe20007ffe0ff */
[----:B------:R-:W-:Y:S01]  /*f7f0*/  IMAD.IADD R6, R7, 0x1, -R4 ;  /* 0x0000000107067824 */ /* 0x000fe200078e0a04 */
[----:B------:R-:W-:-:S02]  /*f800*/  SHF.R.S32.HI R9, RZ, 0x2, R10 ;  /* 0x00000002ff097819 */ /* 0x000fc4000001140a */
[----:B------:R-:W-:Y:S02]  /*f810*/  SHF.R.S32.HI R14, RZ, 0x1f, R10 ;  /* 0x0000001fff0e7819 */ /* 0x000fe4000001140a */
[----:B------:R-:W-:Y:S02]  /*f820*/  LEA.HI R7, R5, R5, RZ, 0x1 ;  /* 0x0000000505077211 */ /* 0x000fe400078f08ff */
[----:B------:R-:W-:Y:S02]  /*f830*/  LEA.HI R14, R14, R9, RZ, 0x3 ;  /* 0x000000090e0e7211 */ /* 0x000fe400078f18ff */
[----:B------:R-:W-:Y:S02]  /*f840*/  LEA.HI R12, R12, R3, RZ, 0x5 ;  /* 0x000000030c0c7211 */ /* 0x000fe400078f28ff */
[----:B------:R-:W-:Y:S02]  /*f850*/  LOP3.LUT R14, R14, 0xfffffff8, RZ, 0xc0, !PT ;  /* 0xfffffff80e0e7812 */ /* 0x000fe400078ec0ff */
[----:B------:R-:W-:Y:S01]  /*f860*/  LOP3.LUT R10, R10, 0x7ffffffc, RZ, 0xc0, !PT ;  /* 0x7ffffffc0a0a7812 */ /* 0x000fe200078ec0ff */
[----:B------:R-:W-:Y:S01]  /*f870*/  BAR.SYNC.DEFER_BLOCKING 0x1, 0x100 ;  /* 0x0044000000007b1d */ /* 0x000fe20000010000 */
[----:B-1----:R-:W-:Y:S01]  /*f880*/  ISETP.NE.AND P0, PT, R8, 0x1, PT ;  /* 0x000000010800780c */ /* 0x002fe20003f05270 */
[----:B------:R-:W-:Y:S01]  /*f890*/  IMAD.IADD R4, R9, 0x1, -R14 ;  /* 0x0000000109047824 */ /* 0x000fe200078e0a0e */
[----:B------:R-:W-:-:S02]  /*f8a0*/  LOP3.LUT R14, R7, 0x1ffffffe, RZ, 0xc0, !PT ;  /* 0x1ffffffe070e7812 */ /* 0x000fc400078ec0ff */
[----:B------:R-:W-:Y:S01]  /*f8b0*/  SHF.R.S32.HI R7, RZ, 0x5, R12 ;  /* 0x00000005ff077819 */ /* 0x000fe2000001140c */
[----:B--2---:R-:W-:Y:S01]  /*f8c0*/  IMAD R12, R18, UR10, RZ ;  /* 0x0000000a120c7c24 */ /* 0x004fe2000f8e02ff */
[----:B------:R-:W-:Y:S01]  /*f8d0*/  IADD3 R11, R5, -R14, RZ ;  /* 0x8000000e050b7210 */ /* 0x000fe20007ffe0ff */
[----:B------:R-:W1:Y:S01]  /*f8e0*/  S2R R9, SR_CTAID.X ;  /* 0x0000000000097919 */ /* 0x000e620000002500 */
[----:B------:R-:W-:Y:S01]  /*f8f0*/  MOV R5, UR5 ;  /* 0x0000000500057c02 */ /* 0x000fe20008000f00 */
[----:B------:R-:W-:Y:S02]  /*f900*/  IMAD R7, R7, 0x10, R4 ;  /* 0x0000001007077824 */ /* 0x000fe400078e0204 */
[----:B------:R-:W-:Y:S01]  /*f910*/  IMAD.U32 R4, RZ, RZ, UR4 ;  /* 0x00000004ff047e24 */ /* 0x000fe2000f8e00ff */
[----:B------:R-:W-:Y:S01]  /*f920*/  UIMAD.WIDE.U32 UR4, UR13, UR8, URZ ;  /* 0x000000080d0472a5 */ /* 0x000fe2000f8e003f */
[----:B------:R-:W2:Y:S01]  /*f930*/  @P0 LDC R14, c[0x0][0xbec] ;  /* 0x0002fb00ff0e0b82 */ /* 0x000ea20000000800 */
[----:B------:R-:W-:-:S02]  /*f940*/  IMAD R16, R6, 0x40, R7 ;  /* 0x0000004006107824 */ /* 0x000fc400078e0207 */
[----:B------:R-:W-:Y:S01]  /*f950*/  IMAD.U32 R5, RZ, RZ, UR6 ;  /* 0x00000006ff057e24 */ /* 0x000fe2000f8e00ff */
[----:B------:R-:W-:Y:S01]  /*f960*/  UIMAD UR6, UR13, UR9, UR7 ;  /* 0x000000090d0672a4 */ /* 0x000fe2000f8e0207 */
[----:B------:R-:W-:Y:S01]  /*f970*/  IMAD R15, R19, UR12, R12 ;  /* 0x0000000c130f7c24 */ /* 0x000fe2000f8e020c */
[----:B------:R-:W-:Y:S01]  /*f980*/  LEA R6, R11, R16, 0x3 ;  /* 0x000000100b067211 */ /* 0x000fe200078e18ff */
[----:B------:R-:W-:Y:S01]  /*f990*/  IMAD.WIDE.U32 R4, R18, UR12, R4 ;  /* 0x0000000c12047c25 */ /* 0x000fe2000f8e0004 */
[----:B------:R-:W4:Y:S01]  /*f9a0*/  @P0 LDC R17, c[0x0][0xbf0] ;  /* 0x0002fc00ff110b82 */ /* 0x000f220000000800 */
[----:B------:R-:W-:Y:S02]  /*f9b0*/  UIADD3 UR6, UR5, UR6, URZ ;  /* 0x0000000605067290 */ /* 0x000fe4000fffe03f */
[----:B------:R-:W-:Y:S01]  /*f9c0*/  MOV R7, UR5 ;  /* 0x0000000500077c02 */ /* 0x000fe20008000f00 */
[----:B------:R-:W-:Y:S01]  /*f9d0*/  IMAD R18, RZ, RZ, -UR13 ;  /* 0x8000000dff127e24 */ /* 0x000fe2000f8e02ff */
[----:B------:R-:W-:Y:S01]  /*f9e0*/  ULDC.64 UR8, c[0x0][0xb28] ;  /* 0x0002ca0000087ab9 */ /* 0x000fe20000000a00 */
[----:B------:R-:W-:-:S02]  /*f9f0*/  IMAD.IADD R5, R5, 0x1, R15 ;  /* 0x0000000105057824 */ /* 0x000fc400078e020f */
[----:B------:R-:W-:Y:S01]  /*fa00*/  IMAD.U32 R7, RZ, RZ, UR6 ;  /* 0x00000006ff077e24 */ /* 0x000fe2000f8e00ff */
[----:B------:R-:W5:Y:S01]  /*fa10*/  @P0 LDC R22, c[0x0][0xbec] ;  /* 0x0002fb00ff160b82 */ /* 0x000f620000000800 */
[----:B---3--:R-:W-:Y:S01]  /*fa20*/  IMAD R153, R153, R18, UR11 ;  /* 0x0000000b99997e24 */ /* 0x008fe2000f8e0212 */
[----:B------:R-:W-:-:S06]  /*fa30*/  ULDC.64 UR6, c[0x0][0xb48] ;  /* 0x0002d20000067ab9 */ /* 0x000fcc0000000a00 */
[----:B------:R-:W3:Y:S01]  /*fa40*/  @P0 LDC R155, c[0x0][0xbf0] ;  /* 0x0002fc00ff9b0b82 */ /* 0x000ee20000000800 */
[----:B-1----:R-:W-:Y:S02]  /*fa50*/  IMAD R11, R9, 0x80, R6 ;  /* 0x00000080090b7824 */ /* 0x002fe400078e0206 */
[----:B------:R-:W-:Y:S01]  /*fa60*/  IMAD.U32 R6, RZ, RZ, UR4 ;  /* 0x00000004ff067e24 */ /* 0x000fe2000f8e00ff */
[----:B------:R-:W-:Y:S01]  /*fa70*/  ULDC.64 UR4, c[0x0][0xbe0] ;  /* 0x0002f80000047ab9 */ /* 0x000fe20000000a00 */
[----:B--2---:R-:W-:Y:S01]  /*fa80*/  @P0 IMAD.HI.U32 R12, R11, R14, RZ ;  /* 0x0000000e0b0c0227 */ /* 0x004fe200078e00ff */
[----:B------:R-:W-:-:S03]  /*fa90*/  MOV R13, R11 ;  /* 0x0000000b000d7202 */ /* 0x000fc60000000f00 */
[C---:B0-----:R-:W-:Y:S01]  /*faa0*/  IMAD R14, R20.reuse, UR10, RZ ;  /* 0x0000000a140e7c24 */ /* 0x041fe2000f8e02ff */
[----:B----4-:R-:W-:Y:S01]  /*fab0*/  @P0 SHF.R.U32.HI R13, RZ, R17, R12 ;  /* 0x00000011ff0d0219 */ /* 0x010fe2000001160c */
[----:B------:R-:W-:-:S04]  /*fac0*/  IMAD.WIDE.U32 R6, R20, UR12, R6 ;  /* 0x0000000c14067c25 */ /* 0x000fc8000f8e0006 */
[----:B------:R-:W-:Y:S01]  /*fad0*/  IMAD R17, R21, UR12, R14 ;  /* 0x0000000c15117c24 */ /* 0x000fe2000f8e020e */
[----:B------:R-:W-:Y:S01]  /*fae0*/  SHF.R.S32.HI R14, RZ, 0x1f, R153 ;  /* 0x0000001fff0e7819 */ /* 0x000fe20000011499 */
[----:B-----5:R-:W-:-:S03]  /*faf0*/  @P0 IMAD.HI.U32 R22, R11, R22, RZ ;  /* 0x000000160b160227 */ /* 0x020fc600078e00ff */
[----:B------:R-:W-:Y:S01]  /*fb00*/  IADD3 R7, R7, R17, RZ ;  /* 0x0000001107077210 */ /* 0x000fe20007ffe0ff */
[----:B------:R-:W-:Y:S02]  /*fb10*/  IMAD.MOV.U32 R15, RZ, RZ, R11 ;  /* 0x000000ffff0f7224 */ /* 0x000fe400078e000b */
[C---:B------:R-:W-:Y:S01]  /*fb20*/  IMAD R12, R14.reuse, UR4, RZ ;  /* 0x000000040e0c7c24 */ /* 0x040fe2000f8e02ff */
[----:B---3--:R-:W-:Y:S01]  /*fb30*/  @P0 SHF.R.U32.HI R15, RZ, R155, R22 ;  /* 0x0000009bff0f0219 */ /* 0x008fe20000011616 */
[----:B------:R-:W-:Y:S02]  /*fb40*/  IMAD R17, R14, UR6, RZ ;  /* 0x000000060e117c24 */ /* 0x000fe4000f8e02ff */
[----:B------:R-:W-:-:S04]  /*fb50*/  IMAD.WIDE.U32 R4, R153, UR4, R4 ;  /* 0x0000000499047c25 */ /* 0x000fc8000f8e0004 */
[----:B------:R-:W-:Y:S01]  /*fb60*/  IMAD R14, R153, UR5, R12 ;  /* 0x00000005990e7c24 */ /* 0x000fe2000f8e020c */
[----:B------:R-:W-:Y:S01]  /*fb70*/  IADD3 R4, P0, R13, R4, RZ ;  /* 0x000000040d047210 */ /* 0x000fe20007f1e0ff */
[C---:B------:R-:W-:Y:S01]  /*fb80*/  IMAD R19, R153.reuse, UR7, R17 ;  /* 0x0000000799137c24 */ /* 0x040fe2000f8e0211 */
[--C-:B------:R-:W-:Y:S01]  /*fb90*/  SHF.R.S32.HI R17, RZ, 0x1f, R13.reuse ;  /* 0x0000001fff117819 */ /* 0x100fe2000001140d */
[----:B------:R-:W-:Y:S01]  /*fba0*/  IMAD.MOV R13, RZ, RZ, -R13 ;  /* 0x000000ffff0d7224 */ /* 0x000fe200078e0a0d */
[----:B------:R-:W-:Y:S01]  /*fbb0*/  SHF.R.S32.HI R12, RZ, 0x1f, R15 ;  /* 0x0000001fff0c7819 */ /* 0x000fe2000001140f */
[----:B------:R-:W-:Y:S01]  /*fbc0*/  ULDC.64 UR4, c[0x0][0xb30] ;  /* 0x0002cc0000047ab9 */ /* 0x000fe20000000a00 */
[----:B------:R-:W-:Y:S01]  /*fbd0*/  IMAD.WIDE.U32 R6, R153, UR6, R6 ;  /* 0x0000000699067c25 */ /* 0x000fe2000f8e0006 */
[----:B------:R-:W-:Y:S01]  /*fbe0*/  IADD3.X R5, R17, R5, R14, P0, !PT ;  /* 0x0000000511057210 */ /* 0x000fe200007fe40e */
[----:B------:R-:W-:Y:S02]  /*fbf0*/  ULDC.64 UR6, c[0x0][0xbc8] ;  /* 0x0002f20000067ab9 */ /* 0x000fe40000000a00 */
[----:B------:R-:W-:Y:S01]  /*fc00*/  IMAD.MOV R18, RZ, RZ, -R15 ;  /* 0x000000ffff127224 */ /* 0x000fe200078e0a0f */
[----:B------:R-:W-:Y:S01]  /*fc10*/  IADD3 R7, R7, R19, RZ ;  /* 0x0000001307077210 */ /* 0x000fe20007ffe0ff */
[----:B------:R-:W-:-:S02]  /*fc20*/  IMAD R12, R12, UR4, RZ ;  /* 0x000000040c0c7c24 */ /* 0x000fc4000f8e02ff */
[C-C-:B------:R-:W-:Y:S02]  /*fc30*/  IMAD R13, R8.reuse, R13, R11.reuse ;  /* 0x0000000d080d7224 */ /* 0x140fe400078e020b */
[----:B------:R-:W-:Y:S02]  /*fc40*/  IMAD R11, R8, R18, R11 ;  /* 0x00000012080b7224 */ /* 0x000fe400078e020b */
[C---:B------:R-:W-:Y:S01]  /*fc50*/  IMAD R17, R15.reuse, UR5, R12 ;  /* 0x000000050f117c24 */ /* 0x040fe2000f8e020c */
[----:B------:R-:W-:Y:S01]  /*fc60*/  SHF.R.S32.HI R12, RZ, 0x1f, R13 ;  /* 0x0000001fff0c7819 */ /* 0x000fe2000001140d */
[----:B------:R-:W-:Y:S01]  /*fc70*/  IMAD.WIDE.U32 R6, R15, UR4, R6 ;  /* 0x000000040f067c25 */ /* 0x000fe2000f8e0006 */
[----:B------:R-:W-:Y:S01]  /*fc80*/  SHF.R.S32.HI R14, RZ, 0x1f, R11 ;  /* 0x0000001fff0e7819 */ /* 0x000fe2000001140b */
[----:B------:R-:W0:Y:S01]  /*fc90*/  S2UR UR5, SR_CgaCtaId ;  /* 0x00000000000579c3 */ /* 0x000e220000008800 */
[----:B------:R-:W-:Y:S01]  /*fca0*/  UMOV UR4, 0x400 ;  /* 0x0000040000047882 */ /* 0x000fe20000000000 */
[----:B------:R-:W-:-:S02]  /*fcb0*/  IMAD R12, R12, UR6, RZ ;  /* 0x000000060c0c7c24 */ /* 0x000fc4000f8e02ff */
[----:B------:R-:W-:Y:S02]  /*fcc0*/  IMAD.IADD R7, R7, 0x1, R17 ;  /* 0x0000000107077824 */ /* 0x000fe400078e0211 */
[----:B------:R-:W-:Y:S02]  /*fcd0*/  IMAD R14, R14, UR8, RZ ;  /* 0x000000080e0e7c24 */ /* 0x000fe4000f8e02ff */
[C---:B------:R-:W-:Y:S02]  /*fce0*/  IMAD R15, R13.reuse, UR7, R12 ;  /* 0x000000070d0f7c24 */ /* 0x040fe4000f8e020c */
[----:B------:R-:W-:Y:S01]  /*fcf0*/  IMAD.WIDE.U32 R4, R13, UR6, R4 ;  /* 0x000000060d047c25 */ /* 0x000fe2000f8e0004 */
[----:B------:R-:W-:-:S03]  /*fd00*/  ULDC.64 UR6, c[0x0][0xba8] ;  /* 0x0002ea0000067ab9 */ /* 0x000fc60000000a00 */
[C---:B------:R-:W-:Y:S01]  /*fd10*/  IMAD R17, R11.reuse, UR9, R14 ;  /* 0x000000090b117c24 */ /* 0x040fe2000f8e020e */
[----:B------:R-:W-:Y:S01]  /*fd20*/  LEA R18, P0, R4, UR6, 0x2 ;  /* 0x0000000604127c11 */ /* 0x000fe2000f8010ff */
[----:B------:R-:W-:Y:S01]  /*fd30*/  IMAD.WIDE.U32 R12, R11, UR8, R6 ;  /* 0x000000080b0c7c25 */ /* 0x000fe2000f8e0006 */
[----:B------:R-:W-:Y:S01]  /*fd40*/  ULDC.64 UR8, c[0x0][0xb00] ;  /* 0x0002c00000087ab9 */ /* 0x000fe20000000a00 */
[----:B------:R-:W-:Y:S02]  /*fd50*/  ULDC UR6, c[0x0][0xa88] ;  /* 0x0002a20000067ab9 */ /* 0x000fe40000000800 */
[----:B------:R-:W-:Y:S01]  /*fd60*/  IMAD.IADD R5, R5, 0x1, R15 ;  /* 0x0000000105057824 */ /* 0x000fe200078e020f */
[----:B------:R-:W-:Y:S01]  /*fd70*/  IADD3 R7, R13, R17, RZ ;  /* 0x000000110d077210 */ /* 0x000fe20007ffe0ff */
[----:B------:R-:W-:Y:S01]  /*fd80*/  SHFL.IDX PT, R14, R18, 0x1, 0x1c1f ;  /* 0x003c1f00120e7f89 */ /* 0x000fe200000e0000 */
[----:B------:R-:W-:Y:S01]  /*fd90*/  LEA R6, P1, R12, UR8, 0x2 ;  /* 0x000000080c067c11 */ /* 0x000fe2000f8210ff */
[----:B------:R-:W-:Y:S01]  /*fda0*/  IMAD R11, R9, 0x80, R16 ;  /* 0x00000080090b7824 */ /* 0x000fe200078e0210 */
[----:B------:R-:W-:Y:S01]  /*fdb0*/  LEA.HI.X R17, R4, UR7, R5, 0x2, P0 ;  /* 0x0000000704117c11 */ /* 0x000fe200080f1405 */
[----:B0-----:R-:W-:Y:S01]  /*fdc0*/  ULEA UR4, UR5, UR4, 0x18 ;  /* 0x0000000405047291 */ /* 0x001fe2000f8ec03f */
[----:B------:R-:W-:Y:S01]  /*fdd0*/  LEA.HI.X R7, R12, UR9, R7, 0x2, P1 ;  /* 0x000000090c077c11 */ /* 0x000fe200088f1407 */
[----:B------:R-:W-:Y:S01]  /*fde0*/  IMAD R8, R8, UR6, RZ ;  /* 0x0000000608087c24 */ /* 0x000fe2000f8e02ff */
[----:B------:R-:W-:Y:S01]  /*fdf0*/  SHFL.IDX PT, R12, R18, RZ, 0x1c1f ;  /* 0x001c1fff120c7589 */ /* 0x000fe200000e0000 */
[----:B------:R-:W-:Y:S01]  /*fe00*/  LOP3.LUT P0, RZ, R3, 0x3, RZ, 0xc0, !PT ;  /* 0x0000000303ff7812 */ /* 0x000fe2000780c0ff */
[C---:B------:R-:W-:Y:S01]  /*fe10*/  VIADD R9, R11.reuse, 0x8 ;  /* 0x000000080b097836 */ /* 0x040fe20000000000 */
[----:B------:R-:W-:Y:S01]  /*fe20*/  UIADD3 UR4, UR4, 0x38820, URZ ;  /* 0x0003882004047890 */ /* 0x000fe2000fffe03f */
[----:B------:R-:W0:Y:S01]  /*fe30*/  SHFL.IDX PT, R13, R17, RZ, 0x1c1f ;  /* 0x001c1fff110d7589 */ /* 0x000e2200000e0000 */
[----:B------:R-:W-:-:S02]  /*fe40*/  ISETP.GE.OR P1, PT, R11, R8, P0 ;  /* 0x000000080b00720c */ /* 0x000fc40000726670 */
[-C--:B------:R-:W-:Y:S01]  /*fe50*/  ISETP.GE.OR P0, PT, R9, R8.reuse, P0 ;  /* 0x000000080900720c */ /* 0x080fe20000706670 */
[----:B------:R-:W1:Y:S01]  /*fe60*/  SHFL.IDX PT, R15, R17, 0x1, 0x1c1f ;  /* 0x003c1f00110f7f89 */ /* 0x000e6200000e0000 */
[----:B------:R-:W-:Y:S01]  /*fe70*/  ISETP.GE.AND P2, PT, R11, R8, PT ;  /* 0x000000080b00720c */ /* 0x000fe20003f46270 */
[----:B------:R-:W-:Y:S01]  /*fe80*/  UPRMT UR4, URZ, 0x654, UR4 ;  /* 0x000006543f047896 */ /* 0x000fe20008000004 */
[----:B------:R-:W-:Y:S01]  /*fe90*/  IADD3 R3, R3, -R10, RZ ;  /* 0x8000000a03037210 */ /* 0x000fe20007ffe0ff */
[----:B------:R2:W3:Y:S04]  /*fea0*/  SHFL.IDX PT, R4, R6, RZ, 0x1c1f ;  /* 0x001c1fff06047589 */ /* 0x0004e800000e0000 */
[----:B------:R2:W4:Y:S01]  /*feb0*/  SHFL.IDX PT, R5, R7, RZ, 0x1c1f ;  /* 0x001c1fff07057589 */ /* 0x00052200000e0000 */
[----:B------:R-:W-:-:S02]  /*fec0*/  IMAD.SHL.U32 R3, R3, 0x2, RZ ;  /* 0x0000000203037824 */ /* 0x000fc400078e00ff */
[----:B------:R-:W-:Y:S01]  /*fed0*/  SYNCS.ARRIVE.TRANS64.RED.A1T0 RZ, [UR4], RZ ;  /* 0x000000ffffff79a7 */ /* 0x000fe20008100404 */
[----:B0-----:R2:W-:Y:S04]  /*fee0*/  @!P1 ST.E desc[UR14][R12.64], R0 ;  /* 0x000000000c009985 */ /* 0x0015e8000c10190e */
[----:B-1----:R2:W-:Y:S01]  /*fef0*/  @!P0 ST.E desc[UR14][R14.64], R2 ;  /* 0x000000020e008985 */ /* 0x0025e2000c10190e */
[----:B------:R-:W-:Y:S05]  /*ff00*/  @P2 BRA `(.L_x_2234) ;  /* 0x0000000800fc2947 */ /* 0x000fea0003800000 */
[C---:B--2---:R-:W-:Y:S01]  /*ff10*/  VIADD R0, R3.reuse, 0x8 ;  /* 0x0000000803007836 */ /* 0x044fe20000000000 */
[C---:B------:R-:W-:Y:S01]  /*ff20*/  IADD3 R2, R3.reuse, 0x10, RZ ;  /* 0x0000001003027810 */ /* 0x040fe20007ffe0ff */
[C---:B------:R-:W-:Y:S01]  /*ff30*/  VIADD R10, R3.reuse, 0x18 ;  /* 0x00000018030a7836 */ /* 0x040fe20000000000 */
[----:B------:R-:W-:Y:S01]  /*ff40*/  ULDC UR4, c[0x0][0xac8] ;  /* 0x0002b20000047ab9 */ /* 0x000fe20000000800 */
[C---:B------:R-:W-:Y:S01]  /*ff50*/  VIADD R18, R3.reuse, 0x20 ;  /* 0x0000002003127836 */ /* 0x040fe20000000000 */
[----:B------:R-:W-:Y:S01]  /*ff60*/  ISETP.GE.AND P3, PT, R0, UR4, PT ;  /* 0x0000000400007c0c */ /* 0x000fe2000bf66270 */
[----:B------:R-:W-:Y:S01]  /*ff70*/  ULDC.64 UR6, c[0x0][0x208] ;  /* 0x0000820000067ab9 */ /* 0x000fe20000000a00 */
[----:B------:R-:W-:Y:S01]  /*ff80*/  ISETP.GE.AND P4, PT, R2, UR4, PT ;  /* 0x0000000402007c0c */ /* 0x000fe2000bf86270 */
[C---:B------:R-:W-:Y:S01]  /*ff90*/  VIADD R21, R3.reuse, 0x48 ;  /* 0x0000004803157836 */ /* 0x040fe20000000000 */
[----:B------:R-:W-:Y:S01]  /*ffa0*/  ISETP.GE.AND P5, PT, R10, UR4, PT ;  /* 0x000000040a007c0c */ /* 0x000fe2000bfa6270 */
[C---:B------:R-:W-:Y:S01]  /*ffb0*/  VIADD R22, R3.reuse, 0x50 ;  /* 0x0000005003167836 */ /* 0x040fe20000000000 */
[----:B------:R-:W-:-:S02]  /*ffc0*/  ISETP.GE.AND P2, PT, R3, UR4, PT ;  /* 0x0000000403007c0c */ /* 0x000fc4000bf46270 */
[----:B------:R-:W-:Y:S02]  /*ffd0*/  IADD3 R19, R3, 0x28, RZ ;  /* 0x0000002803137810 */ /* 0x000fe40007ffe0ff */
[----:B------:R-:W-:Y:S02]  /*ffe0*/  ISETP.GE.AND P0, PT, R18, UR4, PT ;  /* 0x0000000412007c0c */ /* 0x000fe4000bf06270 */
[----:B------:R-:W-:Y:S02]  /*fff0*/  ISETP.GE.AND P1, PT, R19, UR4, PT ;  /* 0x0000000413007c0c */ /* 0x000fe4000bf26270 */
[----:B------:R-:W-:Y:S02]  /*10000*/  @!P3 LEA.HI R0, R0, R0, RZ, 0x1 ;  /* 0x000000000000b211 */ /* 0x000fe400078f08ff */
[----:B------:R-:W-:Y:S02]  /*10010*/  @!P4 LEA.HI R2, R2, R2, RZ, 0x1 ;  /* 0x000000020202c211 */ /* 0x000fe400078f08ff */
[----:B------:R-:W-:-:S02]  /*10020*/  @!P5 LEA.HI R10, R10, R10, RZ, 0x1 ;  /* 0x0000000a0a0ad211 */ /* 0x000fc400078f08ff */
[----:B------:R-:W-:Y:S01]  /*10030*/  @!P3 LOP3.LUT R13, R0, 0xfffffffe, RZ, 0xc0, !PT ;  /* 0xfffffffe000db812 */ /* 0x000fe200078ec0ff */
[C---:B------:R-:W-:Y:S01]  /*10040*/  VIADD R0, R3.reuse, 0x30 ;  /* 0x0000003003007836 */ /* 0x040fe20000000000 */
[----:B------:R-:W-:Y:S01]  /*10050*/  @!P4 LOP3.LUT R15, R2, 0xfffffffe, RZ, 0xc0, !PT ;  /* 0xfffffffe020fc812 */ /* 0x000fe200078ec0ff */
[C---:B------:R-:W-:Y:S01]  /*10060*/  VIADD R2, R3.reuse, 0x38 ;  /* 0x0000003803027836 */ /* 0x040fe20000000000 */
[----:B------:R-:W-:Y:S01]  /*10070*/  @!P5 LOP3.LUT R17, R10, 0xfffffffe, RZ, 0xc0, !PT ;  /* 0xfffffffe0a11d812 */ /* 0x000fe200078ec0ff */
[C-C-:B---34-:R-:W-:Y:S01]  /*10080*/  @!P2 IMAD.WIDE R10, R3.reuse, 0x4, R4.reuse ;  /* 0x00000004030aa825 */ /* 0x158fe200078e0204 */
[----:B------:R-:W-:Y:S02]  /*10090*/  IADD3 R20, R3, 0x40, RZ ;  /* 0x0000004003147810 */ /* 0x000fe40007ffe0ff */
[----:B------:R-:W-:Y:S01]  /*100a0*/  ISETP.GE.AND P6, PT, R22, UR4, PT ;  /* 0x0000000416007c0c */ /* 0x000fe2000bfc6270 */
[----:B------:R-:W-:Y:S01]  /*100b0*/  @!P3 IMAD.WIDE R12, R13, 0x4, R4 ;  /* 0x000000040d0cb825 */ /* 0x000fe200078e0204 */
[----:B------:R0:W-:Y:S01]  /*100c0*/  @!P2 ST.E.64 desc[UR6][R10.64], R24 ;  /* 0x000000180a00a985 */ /* 0x0001e2000c101b06 */
[----:B------:R-:W-:-:S02]  /*100d0*/  ISETP.GE.AND P2, PT, R0, UR4, PT ;  /* 0x0000000400007c0c */ /* 0x000fc4000bf46270 */
[--C-:B------:R-:W-:Y:S01]  /*100e0*/  @!P4 IMAD.WIDE R14, R15, 0x4, R4.reuse ;  /* 0x000000040f0ec825 */ /* 0x100fe200078e0204 */
[----:B------:R1:W-:Y:S01]  /*100f0*/  @!P3 ST.E.64 desc[UR6][R12.64], R28 ;  /* 0x0000001c0c00b985 */ /* 0x0003e2000c101b06 */
[----:B------:R-:W-:Y:S02]  /*10100*/  ISETP.GE.AND P3, PT, R2, UR4, PT ;  /* 0x0000000402007c0c */ /* 0x000fe4000bf66270 */
[----:B------:R-:W-:Y:S01]  /*10110*/  @!P5 IMAD.WIDE R16, R17, 0x4, R4 ;  /* 0x000000041110d825 */ /* 0x000fe200078e0204 */
[----:B------:R2:W-:Y:S01]  /*10120*/  @!P4 ST.E.64 desc[UR6][R14.64], R32 ;  /* 0x000000200e00c985 */ /* 0x0005e2000c101b06 */
[----:B------:R-:W-:Y:S02]  /*10130*/  ISETP.GE.AND P4, PT, R20, UR4, PT ;  /* 0x0000000414007c0c */ /* 0x000fe4000bf86270 */
[----:B------:R-:W-:Y:S01]  /*10140*/  @!P0 LEA.HI R18, R18, R18, RZ, 0x1 ;  /* 0x0000001212128211 */ /* 0x000fe200078f08ff */
[----:B------:R3:W-:Y:S01]  /*10150*/  @!P5 ST.E.64 desc[UR6][R16.64], R36 ;  /* 0x000000241000d985 */ /* 0x0007e2000c101b06 */
[----:B------:R-:W-:-:S02]  /*10160*/  ISETP.GE.AND P5, PT, R21, UR4, PT ;  /* 0x0000000415007c0c */ /* 0x000fc4000bfa6270 */
[----:B------:R-:W-:Y:S02]  /*10170*/  @!P1 LEA.HI R19, R19, R19, RZ, 0x1 ;  /* 0x0000001313139211 */ /* 0x000fe400078f08ff */
[----:B0-----:R-:W-:Y:S01]  /*10180*/  @!P0 LOP3.LUT R11, R18, 0xfffffffe, RZ, 0xc0, !PT ;  /* 0xfffffffe120b8812 */ /* 0x001fe200078ec0ff */
[----:B-1----:R-:W-:Y:S01]  /*10190*/  VIADD R28, R3, 0x60 ;  /* 0x00000060031c7836 */ /* 0x002fe20000000000 */
[----:B------:R-:W-:Y:S02]  /*101a0*/  @!P1 LOP3.LUT R13, R19, 0xfffffffe, RZ, 0xc0, !PT ;  /* 0xfffffffe130d9812 */ /* 0x000fe400078ec0ff */
        /* <DEDUP_REMOVED lines=11> */
[C---:B------:R-:W-:Y:S01]  /*10260*/  VIADD R0, R3.reuse, 0x68 ;  /* 0x0000006803007836 */ /* 0x040fe20000000000 */
[----:B------:R-:W-:Y:S01]  /*10270*/  @!P4 LOP3.LUT R19, R20, 0xfffffffe, RZ, 0xc0, !PT ;  /* 0xfffffffe1413c812 */ /* 0x000fe200078ec0ff */
[----:B------:R-:W-:Y:S01]  /*10280*/  VIADD R20, R3, 0x78 ;  /* 0x0000007803147836 */ /* 0x000fe20000000000 */
[----:B------:R-:W-:Y:S02]  /*10290*/  @!P5 LOP3.LUT R21, R21, 0xfffffffe, RZ, 0xc0, !PT ;  /* 0xfffffffe1515d812 */ /* 0x000fe400078ec0ff */
[----:B------:R-:W-:Y:S02]  /*102a0*/  IADD3 R24, R3, 0x58, RZ ;  /* 0x0000005803187810 */ /* 0x000fe40007ffe0ff */
[----:B------:R-:W-:Y:S01]  /*102b0*/  @!P6 LOP3.LUT R25, R22, 0xfffffffe, RZ, 0xc0, !PT ;  /* 0xfffffffe1619e812 */ /* 0x000fe200078ec0ff */
[----:B0-----:R-:W-:Y:S01]  /*102c0*/  @!P2 IMAD.WIDE R10, R15, 0x4, R4 ;  /* 0x000000040f0aa825 */ /* 0x001fe200078e0204 */
[----:B------:R-:W-:-:S02]  /*102d0*/  ISETP.GE.AND P1, PT, R24, UR4, PT ;  /* 0x0000000418007c0c */ /* 0x000fc4000bf26270 */
[----:B------:R-:W-:Y:S01]  /*102e0*/  ISETP.GE.AND P0, PT, R28, UR4, PT ;  /* 0x000000041c007c0c */ /* 0x000fe2000bf06270 */
[--C-:B-1----:R-:W-:Y:S01]  /*102f0*/  @!P3 IMAD.WIDE R12, R17, 0x4, R4.reuse ;  /* 0x00000004110cb825 */ /* 0x102fe200078e0204 */
[----:B------:R0:W-:Y:S01]  /*10300*/  @!P2 ST.E.64 desc[UR6][R10.64], R48 ;  /* 0x000000300a00a985 */ /* 0x0001e2000c101b06 */
[----:B------:R-:W-:Y:S02]  /*10310*/  IADD3 R2, R3, 0x70, RZ ;  /* 0x0000007003027810 */ /* 0x000fe40007ffe0ff */
[--C-:B------:R-:W-:Y:S01]  /*10320*/  @!P4 IMAD.WIDE R14, R19, 0x4, R4.reuse ;  /* 0x00000004130ec825 */ /* 0x100fe200078e0204 */
[----:B------:R1:W-:Y:S01]  /*10330*/  @!P3 ST.E.64 desc[UR6][R12.64], R52 ;  /* 0x000000340c00b985 */ /* 0x0003e2000c101b06 */
[----:B------:R-:W-:Y:S02]  /*10340*/  IADD3 R22, R3, 0x88, RZ ;  /* 0x0000008803167810 */ /* 0x000fe40007ffe0ff */
[----:B------:R-:W-:Y:S01]  /*10350*/  @!P5 IMAD.WIDE R16, R21, 0x4, R4 ;  /* 0x000000041510d825 */ /* 0x000fe200078e0204 */
[----:B------:R2:W-:Y:S01]  /*10360*/  @!P4 ST.E.64 desc[UR6][R14.64], R56 ;  /* 0x000000380e00c985 */ /* 0x0005e2000c101b06 */
[----:B------:R-:W-:-:S02]  /*10370*/  ISETP.GE.AND P2, PT, R0, UR4, PT ;  /* 0x0000000400007c0c */ /* 0x000fc4000bf46270 */
        /* <DEDUP_REMOVED lines=29> */
[----:B------:R-:W-:Y:S01]  /*10550*/  @!P3 LOP3.LUT R25, R22, 0xfffffffe, RZ, 0xc0, !PT ;  /* 0xfffffffe1619b812 */ /* 0x000fe200078ec0ff */
[----:B------:R-:W-:Y:S01]  /*10560*/  VIADD R22, R3, 0xc0 ;  /* 0x000000c003167836 */ /* 0x000fe20000000000 */
[----:B------:R-:W-:Y:S01]  /*10570*/  ISETP.GE.AND P0, PT, R24, UR4, PT ;  /* 0x0000000418007c0c */ /* 0x000fe2000bf06270 */
[--C-:B0-----:R-:W-:Y:S01]  /*10580*/  @!P2 IMAD.WIDE R10, R15, 0x4, R4.reuse ;  /* 0x000000040f0aa825 */ /* 0x101fe200078e0204 */
[----:B------:R-:W-:Y:S02]  /*10590*/  IADD3 R0, R3, 0xa0, RZ ;  /* 0x000000a003007810 */ /* 0x000fe40007ffe0ff */
[----:B------:R-:W-:Y:S01]  /*105a0*/  ISETP.GE.AND P1, PT, R28, UR4, PT ;  /* 0x000000041c007c0c */ /* 0x000fe2000bf26270 */
[--C-:B-1----:R-:W-:Y:S01]  /*105b0*/  @!P6 IMAD.WIDE R12, R17, 0x4, R4.reuse ;  /* 0x00000004110ce825 */ /* 0x102fe200078e0204 */
[----:B------:R0:W-:Y:S01]  /*105c0*/  @!P2 ST.E.64 desc[UR6][R10.64], R76 ;  /* 0x0000004c0a00a985 */ /* 0x0001e2000c101b06 */
[----:B------:R-:W-:Y:S02]  /*105d0*/  ISETP.GE.AND P2, PT, R0, UR4, PT ;  /* 0x0000000400007c0c */ /* 0x000fe4000bf46270 */
[----:B------:R-:W-:Y:S01]  /*105e0*/  @!P5 IMAD.WIDE R14, R19, 0x4, R4 ;  /* 0x00000004130ed825 */ /* 0x000fe200078e0204 */
[----:B------:R1:W-:Y:S01]  /*105f0*/  @!P6 ST.E.64 desc[UR6][R12.64], R80 ;  /* 0x000000500c00e985 */ /* 0x0003e2000c101b06 */
[----:B------:R-:W-:-:S02]  /*10600*/  ISETP.GE.AND P6, PT, R22, UR4, PT ;  /* 0x0000000416007c0c */ /* 0x000fc4000bfc6270 */
[--C-:B------:R-:W-:Y:S01]  /*10610*/  @!P4 IMAD.WIDE R16, R21, 0x4, R4.reuse ;  /* 0x000000041510c825 */ /* 0x100fe200078e0204 */
[----:B------:R2:W-:Y:S01]  /*10620*/  @!P5 ST.E.64 desc[UR6][R14.64], R84 ;  /* 0x000000540e00d985 */ /* 0x0005e2000c101b06 */
[----:B------:R-:W-:Y:S02]  /*10630*/  IADD3 R21, R3, 0xb8, RZ ;  /* 0x000000b803157810 */ /* 0x000fe40007ffe0ff */
[----:B------:R-:W-:Y:S01]  /*10640*/  @!P3 IMAD.WIDE R18, R25, 0x4, R4 ;  /* 0x000000041912b825 */ /* 0x000fe200078e0204 */
[----:B------:R3:W-:Y:S01]  /*10650*/  @!P4 ST.E.64 desc[UR6][R16.64], R88 ;  /* 0x000000581000c985 */ /* 0x0007e2000c101b06 */
[----:B------:R-:W-:Y:S02]  /*10660*/  ISETP.GE.AND P4, PT, R20, UR4, PT ;  /* 0x0000000414007c0c */ /* 0x000fe4000bf86270 */
[----:B------:R-:W-:Y:S01]  /*10670*/  ISETP.GE.AND P5, PT, R21, UR4, PT ;  /* 0x0000000415007c0c */ /* 0x000fe2000bfa6270 */
[----:B------:R4:W-:Y:S01]  /*10680*/  @!P3 ST.E.64 desc[UR6][R18.64], R92 ;  /* 0x0000005c1200b985 */ /* 0x0009e2000c101b06 */
[----:B------:R-:W-:-:S02]  /*10690*/  ISETP.GE.AND P3, PT, R2, UR4, PT ;  /* 0x0000000402007c0c */ /* 0x000fc4000bf66270 */
[----:B------:R-:W-:Y:S02]  /*106a0*/  @!P0 LEA.HI R24, R24, R24, RZ, 0x1 ;  /* 0x0000001818188211 */ /* 0x000fe400078f08ff */
[----:B------:R-:W-:Y:S02]  /*106b0*/  @!P1 LEA.HI R28, R28, R28, RZ, 0x1 ;  /* 0x0000001c1c1c9211 */ /* 0x000fe400078f08ff */
[----:B0-----:R-:W-:Y:S02]  /*106c0*/  @!P0 LOP3.LUT R11, R24, 0xfffffffe, RZ, 0xc0, !PT ;  /* 0xfffffffe180b8812 */ /* 0x001fe400078ec0ff */
[----:B------:R-:W-:Y:S02]  /*106d0*/  @!P2 LEA.HI R0, R0, R0, RZ, 0x1 ;  /* 0x000000000000a211 */ /* 0x000fe400078f08ff */
[----:B-1----:R-:W-:Y:S01]  /*106e0*/  @!P1 LOP3.LUT R13, R28, 0xfffffffe, RZ, 0xc0, !PT ;  /* 0xfffffffe1c0d9812 */ /* 0x002fe200078ec0ff */
[----:B------:R-:W-:Y:S01]  /*106f0*/  @!P0 IMAD.WIDE R10, R11, 0x4, R4 ;  /* 0x000000040b0a8825 */ /* 0x000fe200078e0204 */
[----:B------:R-:W-:-:S02]  /*10700*/  @!P4 LEA.HI R20, R20, R20, RZ, 0x1 ;  /* 0x000000141414c211 */ /* 0x000fc400078f08ff */
        /* <DEDUP_REMOVED lines=22> */
[----:B-1----:R-:W-:Y:S01]  /*10870*/  @!P4 IMAD.WIDE R12, R19, 0x4, R4 ;  /* 0x00000004130cc825 */ /* 0x002fe200078e0204 */
[----:B--2---:R-:W-:-:S03]  /*10880*/  IADD3 R14, R3, 0xe8, RZ ;  /* 0x000000e8030e7810 */ /* 0x004fc60007ffe0ff */
[----:B------:R-:W-:Y:S01]  /*10890*/  @!P6 IMAD.WIDE R18, R25, 0x4, R4 ;  /* 0x000000041912e825 */ /* 0x000fe200078e0204 */
[----:B------:R1:W-:Y:S01]  /*108a0*/  @!P4 ST.E.64 desc[UR6][R12.64], R112 ;  /* 0x000000700c00c985 */ /* 0x0003e2000c101b06 */
[----:B------:R-:W-:Y:S02]  /*108b0*/  ISETP.GE.AND P4, PT, R14, UR4, PT ;  /* 0x000000040e007c0c */ /* 0x000fe4000bf86270 */
[C---:B------:R-:W-:Y:S01]  /*108c0*/  VIADD R21, R3.reuse, 0xe0 ;  /* 0x000000e003157836 */ /* 0x040fe20000000000 */
[----:B------:R2:W-:Y:S01]  /*108d0*/  @!P5 ST.E.64 desc[UR6][R16.64], R116 ;  /* 0x000000741000d985 */ /* 0x0005e2000c101b06 */
[C---:B------:R-:W-:Y:S01]  /*108e0*/  VIADD R15, R3.reuse, 0xf0 ;  /* 0x000000f0030f7836 */ /* 0x040fe20000000000 */
[----:B------:R-:W-:Y:S01]  /*108f0*/  @!P0 LEA.HI R0, R0, R0, RZ, 0x1 ;  /* 0x0000000000008211 */ /* 0x000fe200078f08ff */
[----:B0-----:R-:W-:Y:S01]  /*10900*/  VIADD R11, R3, 0xf8 ;  /* 0x000000f8030b7836 */ /* 0x001fe20000000000 */
[----:B------:R0:W-:Y:S01]  /*10910*/  @!P6 ST.E.64 desc[UR6][R18.64], R120 ;  /* 0x000000781200e985 */ /* 0x0001e2000c101b06 */
[----:B------:R-:W-:-:S02]  /*10920*/  ISETP.GE.AND P3, PT, R21, UR4, PT ;  /* 0x0000000415007c0c */ /* 0x000fc4000bf66270 */
[----:B------:R-:W-:Y:S02]  /*10930*/  ISETP.GE.AND P5, PT, R15, UR4, PT ;  /* 0x000000040f007c0c */ /* 0x000fe4000bfa6270 */
[----:B------:R-:W-:Y:S02]  /*10940*/  ISETP.GE.AND P6, PT, R11, UR4, PT ;  /* 0x000000040b007c0c */ /* 0x000fe4000bfc6270 */
[----:B------:R-:W-:Y:S02]  /*10950*/  @!P1 LEA.HI R2, R2, R2, RZ, 0x1 ;  /* 0x0000000202029211 */ /* 0x000fe400078f08ff */
[----:B------:R-:W-:Y:S02]  /*10960*/  @!P2 LEA.HI R20, R20, R20, RZ, 0x1 ;  /* 0x000000141414a211 */ /* 0x000fe400078f08ff */
[----:B------:R-:W-:Y:S02]  /*10970*/  @!P4 LEA.HI R14, R14, R14, RZ, 0x1 ;  /* 0x0000000e0e0ec211 */ /* 0x000fe400078f08ff */
[----:B-1----:R-:W-:-:S02]  /*10980*/  @!P1 LOP3.LUT R13, R2, 0xfffffffe, RZ, 0xc0, !PT ;  /* 0xfffffffe020d9812 */ /* 0x002fc400078ec0ff */
[----:B------:R-:W-:Y:S02]  /*10990*/  @!P3 LEA.HI R21, R21, R21, RZ, 0x1 ;  /* 0x000000151515b211 */ /* 0x000fe400078f08ff */
[----:B------:R-:W-:Y:S02]  /*109a0*/  @!P5 LEA.HI R10, R15, R15, RZ, 0x1 ;  /* 0x0000000f0f0ad211 */ /* 0x000fe400078f08ff */
[----:B------:R-:W-:Y:S02]  /*109b0*/  @!P6 LEA.HI R12, R11, R11, RZ, 0x1 ;  /* 0x0000000b0b0ce211 */ /* 0x000fe400078f08ff */
[----:B------:R-:W-:Y:S02]  /*109c0*/  @!P0 LOP3.LUT R11, R0, 0xfffffffe, RZ, 0xc0, !PT ;  /* 0xfffffffe000b8812 */ /* 0x000fe400078ec0ff */
[----:B------:R-:W-:Y:S02]  /*109d0*/  @!P2 LOP3.LUT R15, R20, 0xfffffffe, RZ, 0xc0, !PT ;  /* 0xfffffffe140fa812 */ /* 0x000fe400078ec0ff */
[----:B--2---:R-:W-:-:S02]  /*109e0*/  @!P3 LOP3.LUT R17, R21, 0xfffffffe, RZ, 0xc0, !PT ;  /* 0xfffffffe1511b812 */ /* 0x004fc400078ec0ff */
        /* <DEDUP_REMOVED lines=17> */
.L_x_2234:
[----:B------:R-:W-:Y:S05]  /*10b00*/  BSYNC B0 ;  /* 0x0000000000007941 */ /* 0x000fea0003800000 */
.L_x_2233:
[----:B------:R-:W-:Y:S01]  /*10b10*/  ISETP.GE.AND P0, PT, R9, R8, PT ;  /* 0x000000080900720c */ /* 0x000fe20003f06270 */
[----:B0---4-:R1:W4:Y:S04]  /*10b20*/  SHFL.IDX PT, R5, R7, 0x1, 0x1c1f ;  /* 0x003c1f0007057f89 */ /* 0x01132800000e0000 */
[----:B---3--:R1:W3:Y:S08]  /*10b30*/  SHFL.IDX PT, R4, R6, 0x1, 0x1c1f ;  /* 0x003c1f0006047f89 */ /* 0x0082f000000e0000 */
[----:B-1----:R-:W-:Y:S05]  /*10b40*/  @P0 BRA `(.L_x_2193) ;  /* 0x0000004c00d00947 */ /* 0x002fea0003800000 */
[C---:B--2---:R-:W-:Y:S01]  /*10b50*/  IADD3 R0, R3.reuse, 0x8, RZ ;  /* 0x0000000803007810 */ /* 0x044fe20007ffe0ff */
[C---:B------:R-:W-:Y:S01]  /*10b60*/  VIADD R2, R3.reuse, 0x10 ;  /* 0x0000001003027836 */ /* 0x040fe20000000000 */
[----:B------:R-:W-:Y:S01]  /*10b70*/  ULDC UR4, c[0x0][0xac8] ;  /* 0x0002b20000047ab9 */ /* 0x000fe20000000800 */
[C---:B------:R-:W-:Y:S01]  /*10b80*/  VIADD R12, R3.reuse, 0x18 ;  /* 0x00000018030c7836 */ /* 0x040fe20000000000 */
[----:B------:R-:W-:Y:S01]  /*10b90*/  ISETP.GE.AND P1, PT, R0, UR4, PT ;  /* 0x0000000400007c0c */ /* 0x000fe2000bf26270 */
[----:B------:R-:W-:Y:S01]  /*10ba0*/  ULDC.64 UR6, c[0x0][0x208] ;  /* 0x0000820000067ab9 */ /* 0x000fe20000000a00 */
[----:B------:R-:W-:Y:S01]  /*10bb0*/  ISETP.GE.AND P2, PT, R2, UR4, PT ;  /* 0x0000000402007c0c */ /* 0x000fe2000bf46270 */
[C---:B------:R-:W-:Y:S01]  /*10bc0*/  VIADD R15, R3.reuse, 0x40 ;  /* 0x00000040030f7836 */ /* 0x040fe20000000000 */
[C---:B------:R-:W-:Y:S01]  /*10bd0*/  ISETP.GE.AND P0, PT, R3.reuse, UR4, PT ;  /* 0x0000000403007c0c */ /* 0x040fe2000bf06270 */
[C---:B------:R-:W-:Y:S01]  /*10be0*/  VIADD R16, R3.reuse, 0x48 ;  /* 0x0000004803107836 */ /* 0x040fe20000000000 */
[C---:B------:R-:W-:Y:S01]  /*10bf0*/  IADD3 R13, R3.reuse, 0x20, RZ ;  /* 0x00000020030d7810 */ /* 0x040fe20007ffe0ff */
[----:B------:R-:W-:Y:S01]  /*10c00*/  VIADD R20, R3, 0x58 ;  /* 0x0000005803147836 */ /* 0x000fe20000000000 */
[----:B------:R-:W-:-:S02]  /*10c10*/  ISETP.GE.AND P5, PT, R12, UR4, PT ;  /* 0x000000040c007c0c */ /* 0x000fc4000bfa6270 */
[----:B------:R-:W-:Y:S02]  /*10c20*/  ISETP.GE.AND P6, PT, R13, UR4, PT ;  /* 0x000000040d007c0c */ /* 0x000fe4000bfc6270 */
[C---:B------:R-:W-:Y:S02]  /*10c30*/  IADD3 R14, R3.reuse, 0x38, RZ ;  /* 0x00000038030e7810 */ /* 0x040fe40007ffe0ff */
[----:B------:R-:W-:Y:S02]  /*10c40*/  @!P1 LEA.HI R0, R0, R0, RZ, 0x1 ;  /* 0x0000000000009211 */ /* 0x000fe400078f08ff */
[----:B------:R-:W-:Y:S01]  /*10c50*/  @!P2 LEA.HI R2, R2, R2, RZ, 0x1 ;  /* 0x000000020202a211 */ /* 0x000fe200078f08ff */
[C-C-:B---34-:R-:W-:Y:S01]  /*10c60*/  @!P0 IMAD.WIDE R6, R3.reuse, 0x4, R4.reuse ;  /* 0x0000000403068825 */ /* 0x158fe200078e0204 */
[----:B------:R-:W-:Y:S02]  /*10c70*/  @!P1 LOP3.LUT R9, R0, 0xfffffffe, RZ, 0xc0, !PT ;  /* 0xfffffffe00099812 */ /* 0x000fe400078ec0ff */
[----:B------:R-:W-:Y:S01]  /*10c80*/  @!P2 LOP3.LUT R11, R2, 0xfffffffe, RZ, 0xc0, !PT ;  /* 0xfffffffe020ba812 */ /* 0x000fe200078ec0ff */
[----:B------:R-:W-:Y:S01]  /*10c90*/  VIADD R0, R3, 0x28 ;  /* 0x0000002803007836 */ /* 0x000fe20000000000 */
[----:B------:R0:W-:Y:S01]  /*10ca0*/  @!P0 ST.E.64 desc[UR6][R6.64], R26 ;  /* 0x0000001a06008985 */ /* 0x0001e2000c101b06 */
[----:B------:R-:W-:Y:S01]  /*10cb0*/  @!P1 IMAD.WIDE R8, R9, 0x4, R4 ;  /* 0x0000000409089825 */ /* 0x000fe200078e0204 */
[----:B------:R-:W-:-:S02]  /*10cc0*/  ISETP.GE.AND P3, PT, R15, UR4, PT ;  /* 0x000000040f007c0c */ /* 0x000fc4000bf66270 */
[----:B------:R-:W-:Y:S01]  /*10cd0*/  ISETP.GE.AND P0, PT, R0, UR4, PT ;  /* 0x0000000400007c0c */ /* 0x000fe2000bf06270 */
[----:B------:R-:W-:Y:S01]  /*10ce0*/  @!P2 IMAD.WIDE R10, R11, 0x4, R4 ;  /* 0x000000040b0aa825 */ /* 0x000fe200078e0204 */
[----:B------:R1:W-:Y:S01]  /*10cf0*/  @!P1 ST.E.64 desc[UR6][R8.64], R30 ;  /* 0x0000001e08009985 */ /* 0x0003e2000c101b06 */
[----:B------:R-:W-:Y:S02]  /*10d00*/  ISETP.GE.AND P4, PT, R16, UR4, PT ;  /* 0x0000000410007c0c */ /* 0x000fe4000bf86270 */
[----:B------:R-:W-:Y:S01]  /*10d10*/  VIADD R2, R3, 0x30 ;  /* 0x0000003003027836 */ /* 0x000fe20000000000 */
[----:B------:R2:W-:Y:S01]  /*10d20*/  @!P2 ST.E.64 desc[UR6][R10.64], R34 ;  /* 0x000000220a00a985 */ /* 0x0005e2000c101b06 */
[----:B------:R-:W-:Y:S02]  /*10d30*/  ISETP.GE.AND P2, PT, R14, UR4, PT ;  /* 0x000000040e007c0c */ /* 0x000fe4000bf46270 */
[----:B------:R-:W-:Y:S02]  /*10d40*/  @!P5 LEA.HI R12, R12, R12, RZ, 0x1 ;  /* 0x0000000c0c0cd211 */ /* 0x000fe400078f08ff */
[----:B------:R-:W-:-:S02]  /*10d50*/  ISETP.GE.AND P1, PT, R2, UR4, PT ;  /* 0x0000000402007c0c */ /* 0x000fc4000bf26270 */
[----:B------:R-:W-:Y:S02]  /*10d60*/  @!P6 LEA.HI R13, R13, R13, RZ, 0x1 ;  /* 0x0000000d0d0de211 */ /* 0x000fe400078f08ff */
[----:B0-----:R-:W-:Y:S02]  /*10d70*/  @!P5 LOP3.LUT R7, R12, 0xfffffffe, RZ, 0xc0, !PT ;  /* 0xfffffffe0c07d812 */ /* 0x001fe400078ec0ff */
[----:B-1----:R-:W-:Y:S02]  /*10d80*/  @!P6 LOP3.LUT R9, R13, 0xfffffffe, RZ, 0xc0, !PT ;  /* 0xfffffffe0d09e812 */ /* 0x002fe400078ec0ff */
[----:B------:R-:W-:Y:S01]  /*10d90*/  @!P0 LEA.HI R0, R0, R0, RZ, 0x1 ;  /* 0x0000000000008211 */ /* 0x000fe200078f08ff */
[--C-:B------:R-:W-:Y:S01]  /*10da0*/  @!P5 IMAD.WIDE R6, R7, 0x4, R4.reuse ;  /* 0x000000040706d825 */ /* 0x100fe200078e0204 */
[----:B------:R-:W-:Y:S02]  /*10db0*/  @!P2 LEA.HI R14, R14, R14, RZ, 0x1 ;  /* 0x0000000e0e0ea211 */ /* 0x000fe400078f08ff */
[----:B--2---:R-:W-:Y:S01]  /*10dc0*/  @!P3 LEA.HI R10, R15, R15, RZ, 0x1 ;  /* 0x0000000f0f0ab211 */ /* 0x004fe200078f08ff */
[----:B------:R-:W-:Y:S01]  /*10dd0*/  @!P6 IMAD.WIDE R8, R9, 0x4, R4 ;  /* 0x000000040908e825 */ /* 0x000fe200078e0204 */
[----:B------:R-:W-:Y:S01]  /*10de0*/  @!P1 LEA.HI R2, R2, R2, RZ, 0x1 ;  /* 0x0000000202029211 */ /* 0x000fe200078f08ff */
[----:B------:R0:W-:Y:S01]  /*10df0*/  @!P5 ST.E.64 desc[UR6][R6.64], R38 ;  /* 0x000000260600d985 */ /* 0x0001e2000c101b06 */
[----:B------:R-:W-:-:S02]  /*10e00*/  @!P4 LEA.HI R16, R16, R16, RZ, 0x1 ;  /* 0x000000101010c211 */ /* 0x000fc400078f08ff */
[----:B------:R-:W-:Y:S01]  /*10e10*/  @!P0 LOP3.LUT R11, R0, 0xfffffffe, RZ, 0xc0, !PT ;  /* 0xfffffffe000b8812 */ /* 0x000fe200078ec0ff */
[----:B------:R1:W-:Y:S01]  /*10e20*/  @!P6 ST.E.64 desc[UR6][R8.64], R42 ;  /* 0x0000002a0800e985 */ /* 0x0003e2000c101b06 */
[----:B------:R-:W-:Y:S01]  /*10e30*/  @!P1 LOP3.LUT R13, R2, 0xfffffffe, RZ, 0xc0, !PT ;  /* 0xfffffffe020d9812 */ /* 0x000fe200078ec0ff */
[C---:B------:R-:W-:Y:S01]  /*10e40*/  VIADD R0, R3.reuse, 0x60 ;  /* 0x0000006003007836 */ /* 0x040fe20000000000 */
[----:B------:R-:W-:Y:S02]  /*10e50*/  @!P2 LOP3.LUT R15, R14, 0xfffffffe, RZ, 0xc0, !PT ;  /* 0xfffffffe0e0fa812 */ /* 0x000fe400078ec0ff */
[----:B------:R-:W-:Y:S02]  /*10e60*/  @!P3 LOP3.LUT R17, R10, 0xfffffffe, RZ, 0xc0, !PT ;  /* 0xfffffffe0a11b812 */ /* 0x000fe400078ec0ff */
        /* <DEDUP_REMOVED lines=8> */
[----:B------:R-:W-:Y:S02]  /*10ef0*/  IADD3 R2, R3, 0x68, RZ ;  /* 0x0000006803027810 */ /* 0x000fe40007ffe0ff */
[--C-:B------:R-:W-:Y:S01]  /*10f00*/  @!P2 IMAD.WIDE R10, R15, 0x4, R4.reuse ;  /* 0x000000040f0aa825 */ /* 0x100fe200078e0204 */
[----:B------:R1:W-:Y:S03]  /*10f10*/  @!P1 ST.E.64 desc[UR6][R8.64], R50 ;  /* 0x0000003208009985 */ /* 0x0003e6000c101b06 */
[----:B------:R-:W-:Y:S01]  /*10f20*/  @!P3 IMAD.WIDE R12, R17, 0x4, R4 ;  /* 0x00000004110cb825 */ /* 0x000fe200078e0204 */
[----:B------:R2:W-:Y:S01]  /*10f30*/  @!P2 ST.E.64 desc[UR6][R10.64], R54 ;  /* 0x000000360a00a985 */ /* 0x0005e2000c101b06 */
[----:B------:R-:W-:-:S02]  /*10f40*/  ISETP.GE.AND P2, PT, R16, UR4, PT ;  /* 0x0000000410007c0c */ /* 0x000fc4000bf46270 */
[----:B------:R-:W-:Y:S01]  /*10f50*/  @!P4 IMAD.WIDE R14, R19, 0x4, R4 ;  /* 0x00000004130ec825 */ /* 0x000fe200078e0204 */
[----:B------:R3:W-:Y:S01]  /*10f60*/  @!P3 ST.E.64 desc[UR6][R12.64], R58 ;  /* 0x0000003a0c00b985 */ /* 0x0007e2000c101b06 */
[C---:B------:R-:W-:Y:S02]  /*10f70*/  IADD3 R19, R3.reuse, 0x80, RZ ;  /* 0x0000008003137810 */ /* 0x040fe40007ffe0ff */
[----:B------:R-:W-:Y:S01]  /*10f80*/  VIADD R17, R3, 0x78 ;  /* 0x0000007803117836 */ /* 0x000fe20000000000 */
[----:B------:R4:W-:Y:S01]  /*10f90*/  @!P4 ST.E.64 desc[UR6][R14.64], R62 ;  /* 0x0000003e0e00c985 */ /* 0x0009e2000c101b06 */
[----:B------:R-:W-:Y:S02]  /*10fa0*/  ISETP.GE.AND P4, PT, R0, UR4, PT ;  /* 0x0000000400007c0c */ /* 0x000fe4000bf86270 */
[----:B------:R-:W-:Y:S02]  /*10fb0*/  ISETP.GE.AND P3, PT, R2, UR4, PT ;  /* 0x0000000402007c0c */ /* 0x000fe4000bf66270 */
[----:B------:R-:W-:-:S02]  /*10fc0*/  ISETP.GE.AND P1, PT, R17, UR4, PT ;  /* 0x0000000411007c0c */ /* 0x000fc4000bf26270 */
[----:B------:R-:W-:Y:S02]  /*10fd0*/  ISETP.GE.AND P0, PT, R19, UR4, PT ;  /* 0x0000000413007c0c */ /* 0x000fe4000bf06270 */
        /* <DEDUP_REMOVED lines=37> */
[----:B------:R-:W-:Y:S02]  /*11230*/  @!P6 LEA.HI R18, R18, R18, RZ, 0x1 ;  /* 0x000000121212e211 */ /* 0x000fe400078f08ff */
[----:B------:R-:W-:Y:S01]  /*11240*/  VIADD R19, R3, 0xb8 ;  /* 0x000000b803137836 */ /* 0x000fe20000000000 */
[----:B------:R-:W-:Y:S01]  /*11250*/  @!P0 ST.E.64 desc[UR6][R14.64], R90 ;  /* 0x0000005a0e008985 */ /* 0x000fe2000c101b06 */
[----:B------:R-:W-:-:S02]  /*11260*/  ISETP.GE.AND P0, PT, R0, UR4, PT ;  /* 0x0000000400007c0c */ /* 0x000fc4000bf06270 */
[----:B------:R-:W-:Y:S02]  /*11270*/  @!P5 LEA.HI R20, R20, R20, RZ, 0x1 ;  /* 0x000000141414d211 */ /* 0x000fe400078f08ff */
        /* <DEDUP_REMOVED lines=9> */
[----:B------:R0:W-:Y:S01]  /*11310*/  @!P6 ST.E.64 desc[UR6][R6.64], R94 ;  /* 0x0000005e0600e985 */ /* 0x0001e2000c101b06 */
[----:B------:R-:W-:Y:S02]  /*11320*/  @!P3 LEA.HI R16, R16, R16, RZ, 0x1 ;  /* 0x000000101010b211 */ /* 0x000fe400078f08ff */
[----:B--2---:R-:W-:Y:S01]  /*11330*/  @!P0 LOP3.LUT R11, R0, 0xfffffffe, RZ, 0xc0, !PT ;  /* 0xfffffffe000b8812 */ /* 0x004fe200078ec0ff */
[----:B------:R1:W-:Y:S01]  /*11340*/  @!P5 ST.E.64 desc[UR6][R8.64], R98 ;  /* 0x000000620800d985 */ /* 0x0003e2000c101b06 */
[----:B------:R-:W-:Y:S01]  /*11350*/  ISETP.GE.AND P5, PT, R18, UR4, PT ;  /* 0x0000000412007c0c */ /* 0x000fe2000bfa6270 */
[----:B------:R-:W-:Y:S01]  /*11360*/  VIADD R0, R3, 0xd0 ;  /* 0x000000d003007836 */ /* 0x000fe20000000000 */
[----:B------:R-:W-:Y:S02]  /*11370*/  @!P2 LEA.HI R17, R17, R17, RZ, 0x1 ;  /* 0x000000111111a211 */ /* 0x000fe400078f08ff */
[----:B------:R-:W-:-:S02]  /*11380*/  IADD3 R20, R3, 0xc8, RZ ;  /* 0x000000c803147810 */ /* 0x000fc40007ffe0ff */
[----:B------:R-:W-:Y:S02]  /*11390*/  @!P1 LEA.HI R19, R19, R19, RZ, 0x1 ;  /* 0x0000001313139211 */ /* 0x000fe400078f08ff */
[----:B---3--:R-:W-:Y:S01]  /*113a0*/  @!P4 LOP3.LUT R13, R2, 0xfffffffe, RZ, 0xc0, !PT ;  /* 0xfffffffe020dc812 */ /* 0x008fe200078ec0ff */
[--C-:B0-----:R-:W-:Y:S01]  /*113b0*/  @!P0 IMAD.WIDE R6, R11, 0x4, R4.reuse ;  /* 0x000000040b068825 */ /* 0x101fe200078e0204 */
[----:B------:R-:W-:Y:S02]  /*113c0*/  @!P3 LOP3.LUT R15, R16, 0xfffffffe, RZ, 0xc0, !PT ;  /* 0xfffffffe100fb812 */ /* 0x000fe400078ec0ff */
[----:B------:R-:W-:Y:S01]  /*113d0*/  @!P2 LOP3.LUT R17, R17, 0xfffffffe, RZ, 0xc0, !PT ;  /* 0xfffffffe1111a812 */ /* 0x000fe200078ec0ff */
[--C-:B-1----:R-:W-:Y:S01]  /*113e0*/  @!P4 IMAD.WIDE R8, R13, 0x4, R4.reuse ;  /* 0x000000040d08c825 */ /* 0x102fe200078e0204 */
[----:B------:R-:W-:Y:S01]  /*113f0*/  ISETP.GE.AND P6, PT, R20, UR4, PT ;  /* 0x0000000414007c0c */ /* 0x000fe2000bfc6270 */
[----:B------:R0:W-:Y:S01]  /*11400*/  @!P0 ST.E.64 desc[UR6][R6.64], R102 ;  /* 0x0000006606008985 */ /* 0x0001e2000c101b06 */
[----:B------:R-:W-:Y:S01]  /*11410*/  @!P1 LOP3.LUT R19, R19, 0xfffffffe, RZ, 0xc0, !PT ;  /* 0xfffffffe13139812 */ /* 0x000fe200078ec0ff */
[--C-:B------:R-:W-:Y:S01]  /*11420*/  @!P3 IMAD.WIDE R10, R15, 0x4, R4.reuse ;  /* 0x000000040f0ab825 */ /* 0x100fe200078e0204 */
[----:B------:R-:W-:Y:S01]  /*11430*/  ISETP.GE.AND P0, PT, R0, UR4, PT ;  /* 0x0000000400007c0c */ /* 0x000fe2000bf06270 */
[----:B------:R1:W-:Y:S01]  /*11440*/  @!P4 ST.E.64 desc[UR6][R8.64], R106 ;  /* 0x0000006a0800c985 */ /* 0x0003e2000c101b06 */
[----:B------:R-:W-:Y:S01]  /*11450*/  IADD3 R16, R3, 0xe0, RZ ;  /* 0x000000e003107810 */ /* 0x000fe20007ffe0ff */
[--C-:B------:R-:W-:Y:S01]  /*11460*/  @!P2 IMAD.WIDE R12, R17, 0x4, R4.reuse ;  /* 0x00000004110ca825 */ /* 0x100fe200078e0204 */
[----:B------:R-:W-:Y:S01]  /*11470*/  @!P5 LEA.HI R18, R18, R18, RZ, 0x1 ;  /* 0x000000121212d211 */ /* 0x000fe200078f08ff */
[----:B------:R2:W-:Y:S02]  /*11480*/  @!P3 ST.E.64 desc[UR6][R10.64], R110 ;  /* 0x0000006e0a00b985 */ /* 0x0005e4000c101b06 */
[----:B------:R-:W-:-:S02]  /*11490*/  @!P1 IMAD.WIDE R14, R19, 0x4, R4 ;  /* 0x00000004130e9825 */ /* 0x000fc400078e0204 */
[----:B------:R-:W-:Y:S01]  /*114a0*/  @!P2 ST.E.64 desc[UR6][R12.64], R114 ;  /* 0x000000720c00a985 */ /* 0x000fe2000c101b06 */
[----:B------:R-:W-:Y:S01]  /*114b0*/  ISETP.GE.AND P2, PT, R16, UR4, PT ;  /* 0x0000000410007c0c */ /* 0x000fe2000bf46270 */
[C---:B------:R-:W-:Y:S01]  /*114c0*/  VIADD R2, R3.reuse, 0xd8 ;  /* 0x000000d803027836 */ /* 0x040fe20000000000 */
[----:B0-----:R-:W-:Y:S01]  /*114d0*/  @!P5 LOP3.LUT R7, R18, 0xfffffffe, RZ, 0xc0, !PT ;  /* 0xfffffffe1207d812 */ /* 0x001fe200078ec0ff */
[C---:B------:R-:W-:Y:S01]  /*114e0*/  VIADD R17, R3.reuse, 0xe8 ;  /* 0x000000e803117836 */ /* 0x040fe20000000000 */
[----:B------:R-:W-:Y:S01]  /*114f0*/  @!P1 ST.E.64 desc[UR6][R14.64], R118 ;  /* 0x000000760e009985 */ /* 0x000fe2000c101b06 */
[----:B------:R-:W-:Y:S01]  /*11500*/  VIADD R19, R3, 0xf0 ;  /* 0x000000f003137836 */ /* 0x000fe20000000000 */
[----:B------:R-:W-:Y:S01]  /*11510*/  ISETP.GE.AND P1, PT, R2, UR4, PT ;  /* 0x0000000402007c0c */ /* 0x000fe2000bf26270 */
[----:B------:R-:W-:Y:S01]  /*11520*/  @!P5 IMAD.WIDE R6, R7, 0x4, R4 ;  /* 0x000000040706d825 */ /* 0x000fe200078e0204 */
[----:B------:R-:W-:Y:S02]  /*11530*/  @!P6 LEA.HI R20, R20, R20, RZ, 0x1 ;  /* 0x000000141414e211 */ /* 0x000fe400078f08ff */
[----:B------:R-:W-:-:S02]  /*11540*/  ISETP.GE.AND P3, PT, R17, UR4, PT ;  /* 0x0000000411007c0c */ /* 0x000fc4000bf66270 */
[----:B------:R-:W-:Y:S01]  /*11550*/  ISETP.GE.AND P4, PT, R19, UR4, PT ;  /* 0x0000000413007c0c */ /* 0x000fe2000bf86270 */
[----:B------:R0:W-:Y:S01]  /*11560*/  @!P5 ST.E.64 desc[UR6][R6.64], R122 ;  /* 0x0000007a0600d985 */ /* 0x0001e2000c101b06 */
[----:B------:R-:W-:Y:S02]  /*11570*/  @!P0 LEA.HI R0, R0, R0, RZ, 0x1 ;  /* 0x0000000000008211 */ /* 0x000fe400078f08ff */
[----:B-1----:R-:W-:Y:S02]  /*11580*/  @!P6 LOP3.LUT R9, R20, 0xfffffffe, RZ, 0xc0, !PT ;  /* 0xfffffffe1409e812 */ /* 0x002fe400078ec0ff */
[----:B--2---:R-:W-:Y:S02]  /*11590*/  @!P0 LOP3.LUT R11, R0, 0xfffffffe, RZ, 0xc0, !PT ;  /* 0xfffffffe000b8812 */ /* 0x004fe400078ec0ff */
[----:B------:R-:W-:Y:S01]  /*115a0*/  @!P1 LEA.HI R2, R2, R2, RZ, 0x1 ;  /* 0x0000000202029211 */ /* 0x000fe200078f08ff */
[----:B------:R-:W-:Y:S01]  /*115b0*/  @!P6 IMAD.WIDE R8, R9, 0x4, R4 ;  /* 0x000000040908e825 */ /* 0x000fe200078e0204 */
[----:B------:R-:W-:-:S02]  /*115c0*/  @!P2 LEA.HI R16, R16, R16, RZ, 0x1 ;  /* 0x000000101010a211 */ /* 0x000fc400078f08ff */
[----:B------:R-:W-:Y:S02]  /*115d0*/  IADD3 R3, R3, 0xf8, RZ ;  /* 0x000000f803037810 */ /* 0x000fe40007ffe0ff */
[----:B------:R-:W-:Y:S01]  /*115e0*/  @!P3 LEA.HI R17, R17, R17, RZ, 0x1 ;  /* 0x000000111111b211 */ /* 0x000fe200078f08ff */
[----:B0-----:R-:W-:Y:S01]  /*115f0*/  @!P0 IMAD.WIDE R6, R11, 0x4, R4 ;  /* 0x000000040b068825 */ /* 0x001fe200078e0204 */
[----:B------:R0:W-:Y:S01]  /*11600*/  @!P6 ST.E.64 desc[UR6][R8.64], R126 ;  /* 0x0000007e0800e985 */ /* 0x0001e2000c101b06 */
[----:B------:R-:W-:Y:S02]  /*11610*/  @!P4 LEA.HI R19, R19, R19, RZ, 0x1 ;  /* 0x000000131313c211 */ /* 0x000fe400078f08ff */
[----:B------:R-:W-:Y:S01]  /*11620*/  @!P1 LOP3.LUT R13, R2, 0xfffffffe, RZ, 0xc0, !PT ;  /* 0xfffffffe020d9812 */ /* 0x000fe200078ec0ff */
[----:B------:R1:W-:Y:S01]  /*11630*/  @!P0 ST.E.64 desc[UR6][R6.64], R130 ;  /* 0x0000008206008985 */ /* 0x0003e2000c101b06 */
[----:B------:R-:W-:Y:S02]  /*11640*/  @!P2 LOP3.LUT R15, R16, 0xfffffffe, RZ, 0xc0, !PT ;  /* 0xfffffffe100fa812 */ /* 0x000fe400078ec0ff */
[----:B------:R-:W-:-:S02]  /*11650*/  ISETP.GE.AND P0, PT, R3, UR4, PT ;  /* 0x0000000403007c0c */ /* 0x000fc4000bf06270 */
[----:B------:R-:W-:Y:S01]  /*11660*/  @!P3 LOP3.LUT R17, R17, 0xfffffffe, RZ, 0xc0, !PT ;  /* 0xfffffffe1111b812 */ /* 0x000fe200078ec0ff */
[----:B------:R-:W-:Y:S01]  /*11670*/  @!P2 IMAD.WIDE R10, R15, 0x4, R4 ;  /* 0x000000040f0aa825 */ /* 0x000fe200078e0204 */
[----:B------:R-:W-:-:S03]  /*11680*/  @!P4 LOP3.LUT R19, R19, 0xfffffffe, RZ, 0xc0, !PT ;  /* 0xfffffffe1313c812 */ /* 0x000fc600078ec0ff */
[----:B0-----:R-:W-:-:S04]  /*11690*/  @!P1 IMAD.WIDE R8, R13, 0x4, R4 ;  /* 0x000000040d089825 */ /* 0x001fc800078e0204 */
        /* <DEDUP_REMOVED lines=13> */
.L_x_2232:
        /* <DEDUP_REMOVED lines=12> */
[----:B------:R-:W-:Y:S01]  /*11830*/  ISETP.NE.AND P0, PT, R6, 0x1, PT ;  /* 0x000000010600780c */ /* 0x000fe20003f05270 */
[----:B------:R-:W0:Y:S01]  /*11840*/  S2UR UR7, SR_CTAID.Z ;  /* 0x00000000000779c3 */ /* 0x000e220000002700 */
[----:B------:R-:W-:Y:S01]  /*11850*/  R2UR UR11, R23 ;  /* 0x00000000170b72ca */ /* 0x000fe200000e0000 */
[----:B------:R-:W-:Y:S01]  /*11860*/  ULDC.64 UR8, c[0x0][0xbd0] ;  /* 0x0002f40000087ab9 */ /* 0x000fe20000000a00 */
[----:B------:R-:W-:Y:S01]  /*11870*/  IMAD.MOV.U32 R5, RZ, RZ, R0 ;  /* 0x000000ffff057224 */ /* 0x000fe200078e0000 */
        /* <DEDUP_REMOVED lines=9> */
[----:B------:R-:W-:Y:S01]  /*11910*/  MOV R3, UR5 ;  /* 0x0000000500037c02 */ /* 0x000fe20008000f00 */
[----:B------:R-:W-:Y:S01]  /*11920*/  UIADD3 UR6, UR5, UR6, URZ ;  /* 0x0000000605067290 */ /* 0x000fe2000fffe03f */
[----:B------:R-:W-:Y:S02]  /*11930*/  IMAD.U32 R2, RZ, RZ, UR4 ;  /* 0x00000004ff027e24 */ /* 0x000fe4000f8e00ff */
[----:B------:R-:W-:Y:S02]  /*11940*/  ULDC.64 UR4, c[0x0][0xbe0] ;  /* 0x0002f80000047ab9 */ /* 0x000fe40000000a00 */
[----:B------:R-:W0:Y:S01]  /*11950*/  S2UR UR10, SR_CTAID.Y ;  /* 0x00000000000a79c3 */ /* 0x000e220000002600 */
[----:B------:R-:W-:-:S02]  /*11960*/  IMAD.U32 R3, RZ, RZ, UR6 ;  /* 0x00000006ff037e24 */ /* 0x000fc4000f8e00ff */
[C---:B-1----:R-:W-:Y:S02]  /*11970*/  IMAD R12, R10.reuse, UR8, RZ ;  /* 0x000000080a0c7c24 */ /* 0x042fe4000f8e02ff */
[----:B------:R-:W-:-:S03]  /*11980*/  IMAD.WIDE.U32 R2, R10, UR7, R2 ;  /* 0x000000070a027c25 */ /* 0x000fc6000f8e0002 */
[----:B------:R-:W0:Y:S01]  /*11990*/  LDC R8, c[0x0][0xc50] ;  /* 0x00031400ff087b82 */ /* 0x000e220000000800 */
[----:B--2---:R-:W-:-:S04]  /*119a0*/  @P0 IMAD.HI.U32 R4, R0, R7, RZ ;  /* 0x0000000700040227 */ /* 0x004fc800078e00ff */
[----:B------:R-:W-:Y:S02]  /*119b0*/  IMAD R7, RZ, RZ, -UR11 ;  /* 0x8000000bff077e24 */ /* 0x000fe4000f8e02ff */
[----:B------:R-:W-:Y:S01]  /*119c0*/  IMAD R11, R11, UR7, R12 ;  /* 0x000000070b0b7c24 */ /* 0x000fe2000f8e020c */
[----:B---3--:R-:W-:-:S03]  /*119d0*/  @P0 SHF.R.U32.HI R5, RZ, R9, R4 ;  /* 0x00000009ff050219 */ /* 0x008fc60000011604 */
[----:B------:R-:W-:Y:S02]  /*119e0*/  IMAD.IADD R3, R11, 0x1, R3 ;  /* 0x000000010b037824 */ /* 0x000fe400078e0203 */
[----:B0-----:R-:W-:Y:S01]  /*119f0*/  IMAD R9, R8, R7, UR10 ;  /* 0x0000000a08097e24 */ /* 0x001fe2000f8e0207 */
[----:B------:R-:W-:-:S03]  /*11a00*/  IADD3 R7, -R5, RZ, RZ ;  /* 0x000000ff05077210 */ /* 0x000fc60007ffe1ff */
        /* <DEDUP_REMOVED lines=20> */
.L_x_2191:
        /* <DEDUP_REMOVED lines=18> */
.L_x_2235:
[----:B------:R-:W-:Y:S01]  /*11c70*/  ULDC UR42, c[0x0][0xc50] ;  /* 0x00031400002a7ab9 */ /* 0x000fe20000000800 */
[----:B------:R-:W-:Y:S01]  /*11c80*/  UMOV UR39, UR6 ;  /* 0x0000000600277c82 */ /* 0x000fe20008000000 */
[----:B------:R-:W-:-:S11]  /*11c90*/  UISETP.NE.AND UP0, UPT, UR42, 0x1, UPT ;  /* 0x000000012a00788c */ /* 0x000fd6000bf05270 */
[----:B------:R-:W-:Y:S01]  /*11ca0*/  @UP0 ULDC UR4, c[0x0][0xc54] ;  /* 0x0003150000040ab9 */ /* 0x000fe20000000800 */
[----:B------:R-:W-:Y:S01]  /*11cb0*/  @UP0 ULDC UR7, c[0x0][0xc58] ;  /* 0x0003160000070ab9 */ /* 0x000fe20000000800 */
[----:B------:R-:W-:-:S04]  /*11cc0*/  UIMAD.WIDE.U32 UR4, UR6, UR4, URZ ;  /* 0x00000004060472a5 */ /* 0x000fc8000f8e003f */
[----:B------:R-:W-:-:S12]  /*11cd0*/  @UP0 USHF.R.U32.HI UR39, URZ, UR7, UR5 ;  /* 0x000000073f270299 */ /* 0x000fd80008011605 */
.L_x_2236:
        /* <DEDUP_REMOVED lines=12> */
[----:B0-----:R-:W-:-:S04]  /*11da0*/  ISETP.NE.U32.AND P0, PT, R2, RZ, PT ;  /* 0x000000ff0200720c */ /* 0x001fc80003f05070 */
[----:B------:R-:W-:-:S13]  /*11db0*/  ISETP.NE.AND.EX P0, PT, R3, RZ, PT, P0 ;  /* 0x000000ff0300720c */ /* 0x000fda0003f05300 */
[----:B------:R-:W0:Y:S08]  /*11dc0*/  @P0 LDC.64 R2, c[0x0][0xa28] ;  /* 0x00028a00ff020b82 */ /* 0x000e300000000a00 */
[----:B------:R-:W1:Y:S01]  /*11dd0*/  S2UR UR46, SR_CTAID.X ;  /* 0x00000000002e79c3 */ /* 0x000e620000002500 */
[----:B0-----:R-:W-:-:S05]  /*11de0*/  @P0 IMAD.WIDE R2, R26, 0x4, R2 ;  /* 0x000000041a020825 */ /* 0x001fca00078e0202 */
[----:B------:R0:W5:Y:S01]  /*11df0*/  @P0 LDG.E R23, desc[UR4][R2.64] ;  /* 0x0000000402170981 */ /* 0x000162000c1e1900 */
[----:B------:R-:W-:Y:S01]  /*11e00*/  ULDC UR4, c[0x0][0x448] ;  /* 0x0001120000047ab9 */ /* 0x000fe20000000800 */
[----:B------:R-:W-:Y:S02]  /*11e10*/  USHF.R.U32.HI UR9, URZ, 0x10, UR42 ;  /* 0x000000103f097899 */ /* 0x000fe4000801162a */
[----:B------:R-:W-:Y:S02]  /*11e20*/  UISETP.NE.AND UP1, UPT, UR4, 0x1, UPT ;  /* 0x000000010400788c */ /* 0x000fe4000bf25270 */
[----:B-1----:R-:W-:Y:S01]  /*11e30*/  ULEA UR6, UR46, 0x7f, 0x7 ;  /* 0x0000007f2e067891 */ /* 0x002fe2000f8e383f */
[----:B------:R-:W-:Y:S01]  /*11e40*/  ULDC.64 UR4, c[0x0][0x418] ;  /* 0x0001060000047ab9 */ /* 0x000fe20000000a00 */
[----:B------:R-:W-:Y:S02]  /*11e50*/  UP2UR UR47, UPR, URZ, 0x2 ;  /* 0x000000023f2f7883 */ /* 0x000fe40008000000 */
[----:B------:R-:W-:-:S02]  /*11e60*/  UISETP.NE.U32.AND UP0, UPT, UR4, URZ, UPT ;  /* 0x0000003f0400728c */ /* 0x000fc4000bf05070 */
[----:B------:R-:W-:Y:S02]  /*11e70*/  ULOP3.LUT UR42, UR42, 0xffff, URZ, 0xc0, !UPT ;  /* 0x0000ffff2a2a7892 */ /* 0x000fe4000f8ec03f */
[----:B------:R-:W-:Y:S01]  /*11e80*/  UISETP.NE.AND.EX UP0, UPT, UR5, URZ, UPT, UP0 ;  /* 0x0000003f0500728c */ /* 0x000fe2000bf05300 */
[----:B------:R-:W-:Y:S02]  /*11e90*/  ULDC UR4, c[0x0][0x424] ;  /* 0x0001090000047ab9 */ /* 0x000fe40000000800 */
[----:B------:R-:W-:Y:S01]  /*11ea0*/  @UP1 ULDC UR5, c[0x0][0x44c] ;  /* 0x0001130000051ab9 */ /* 0x000fe20000000800 */
[----:B------:R-:W-:Y:S02]  /*11eb0*/  USEL UR40, UR4, 0x1, UP0 ;  /* 0x0000000104287887 */ /* 0x000fe40008000000 */
[----:B------:R-:W-:Y:S02]  /*11ec0*/  UIMAD.WIDE.U32 UR4, UR6, UR5, URZ ;  /* 0x00000005060472a5 */ /* 0x000fe4000f8e003f */
[----:B------:R-:W-:Y:S01]  /*11ed0*/  UIMAD UR40, UR40, UR7, URZ ;  /* 0x00000007282872a4 */ /* 0x000fe2000f8e023f */
[----:B------:R-:W-:-:S02]  /*11ee0*/  UMOV UR38, URZ ;  /* 0x0000003f00267c82 */ /* 0x000fc40008000000 */
[----:B------:R-:W-:Y:S01]  /*11ef0*/  @UP1 ULDC UR7, c[0x0][0x450] ;  /* 0x0001140000071ab9 */ /* 0x000fe20000000800 */
[----:B------:R-:W-:Y:S02]  /*11f00*/  UIADD3 UR4, UR40, 0x4f, URZ ;  /* 0x0000004f28047890 */ /* 0x000fe4000fffe03f */
[----:B------:R-:W-:Y:S02]  /*11f10*/  @UP1 USHF.R.U32.HI UR6, URZ, UR7, UR5 ;  /* 0x000000073f061299 */ /* 0x000fe40008011605 */
[----:B------:R-:W-:-:S04]  /*11f20*/  UIADD3 UR5, UR40, 0x50, -UR8 ;  /* 0x0000005028057890 */ /* 0x000fc8000fffe808 */
[----:B------:R-:W-:Y:S02]  /*11f30*/  UIADD3 UR6, UR5, UR6, URZ ;  /* 0x0000000605067290 */ /* 0x000fe4000fffe03f */
[----:B------:R-:W-:Y:S02]  /*11f40*/  UIMAD.WIDE UR4, UR4, 0x66666667, URZ ;  /* 0x66666667040478a5 */ /* 0x000fe4000f8e023f */
[----:B------:R-:W-:Y:S02]  /*11f50*/  UIMAD.WIDE UR6, UR6, 0x66666667, URZ ;  /* 0x66666667060678a5 */ /* 0x000fe4000f8e023f */
[----:B------:R-:W-:Y:S02]  /*11f60*/  USHF.R.U32.HI UR41, URZ, 0x1f, UR5 ;  /* 0x0000001f3f297899 */ /* 0x000fe40008011605 */
[----:B------:R-:W-:Y:S02]  /*11f70*/  USHF.R.U32.HI UR43, URZ, 0x1f, UR7 ;  /* 0x0000001f3f2b7899 */ /* 0x000fe40008011607 */
[----:B------:R-:W-:-:S02]  /*11f80*/  ULEA.HI.SX32 UR41, UR5, UR41, 0x1b ;  /* 0x0000002905297291 */ /* 0x000fc4000f8fda3f */
[----:B------:R-:W-:-:S04]  /*11f90*/  ULEA.HI.SX32 UR43, UR7, UR43, 0x1b ;  /* 0x0000002b072b7291 */ /* 0x000fc8000f8fda3f */
[----:B------:R-:W-:-:S04]  /*11fa0*/  UISETP.LT.AND UP0, UPT, UR41, UR43, UPT ;  /* 0x0000002b2900728c */ /* 0x000fc8000bf01270 */
[----:B------:R-:W-:Y:S02]  /*11fb0*/  USEL UR11, UR41, UR43, UP0 ;  /* 0x0000002b290b7287 */ /* 0x000fe40008000000 */
[----:B------:R-:W-:Y:S02]  /*11fc0*/  UISETP.NE.AND UP0, UPT, UR9, URZ, UPT ;  /* 0x0000003f0900728c */ /* 0x000fe4000bf05270 */
[----:B------:R-:W-:-:S06]  /*11fd0*/  UISETP.GE.AND UP1, UPT, UR11, 0x1, UPT ;  /* 0x000000010b00788c */ /* 0x000fcc000bf26270 */
[----:B------:R-:W-:-:S03]  /*11fe0*/  PLOP3.LUT P0, PT, PT, PT, UP1, 0x80, 0x0 ;  /* 0x000000000000781c */ /* 0x000fc60003f0f018 */
[----:B------:R-:W-:-:S10]  /*11ff0*/  @!UP0 ULDC UR9, c[0x0][0x9f0] ;  /* 0x00027c0000098ab9 */ /* 0x000fd40000000800 */
[----:B0-----:R-:W-:Y:S05]  /*12000*/  @!P0 BRA `(.L_x_2238) ;  /* 0x0000000000788947 */ /* 0x001fea0003800000 */
[----:B------:R-:W-:Y:S01]  /*12010*/  IABS R2, UR9 ;  /* 0x0000000900027c13 */ /* 0x000fe20008000000 */
[----:B------:R-:W-:Y:S02]  /*12020*/  UIADD3 UR6, UR9, -0x1, UR11 ;  /* 0xffffffff09067890 */ /* 0x000fe4000fffe00b */
[----:B------:R-:W-:Y:S01]  /*12030*/  IABS R5, UR9 ;  /* 0x0000000900057c13 */ /* 0x000fe20008000000 */
[----:B------:R-:W-:Y:S01]  /*12040*/  UMOV UR4, URZ ;  /* 0x0000003f00047c82 */ /* 0x000fe20008000000 */
[----:B------:R-:W-:Y:S02]  /*12050*/  R2UR UR10, R2 ;  /* 0x00000000020a72ca */ /* 0x000fe400000e0000 */
[----:B------:R-:W-:Y:S01]  /*12060*/  IABS R4, UR6 ;  /* 0x0000000600047c13 */ /* 0x000fe20008000000 */
[----:B------:R-:W-:-:S03]  /*12070*/  ULOP3.LUT UR6, UR6, UR9, URZ, 0x3c, !UPT ;  /* 0x0000000906067292 */ /* 0x000fc6000f8e3c3f */
[----:B------:R-:W-:-:S07]  /*12080*/  R2UR UR8, R4 ;  /* 0x00000000040872ca */ /* 0x000fce00000e0000 */
        /* <DEDUP_REMOVED lines=22> */
.L_x_2238:
[----:B------:R-:W-:Y:S02]  /*121f0*/  UIMAD UR48, UR42, UR38, URZ ;  /* 0x000000262a3072a4 */ /* 0x000fe4000f8e023f */
[----:B------:R-:W-:Y:S02]  /*12200*/  IMAD.U32 R2, RZ, RZ, UR38 ;  /* 0x00000026ff027e24 */ /* 0x000fe4000f8e00ff */
[----:B------:R-:W-:Y:S02]  /*12210*/  IMAD.MOV.U32 R6, RZ, RZ, 0x1 ;  /* 0x00000001ff067424 */ /* 0x000fe400078e00ff */
[----:B------:R-:W-:-:S05]  /*12220*/  IMAD.U32 R19, RZ, RZ, UR48 ;  /* 0x00000030ff137e24 */ /* 0x000fca000f8e00ff */
[----:B------:R-:W-:Y:S02]  /*12230*/  VIADDMNMX R19, R19, R2, UR11, PT ;  /* 0x0000000b13137e46 */ /* 0x000fe4000b800102 */
[----:B------:R-:W-:Y:S02]  /*12240*/  MOV R2, RZ ;  /* 0x000000ff00027202 */ /* 0x000fe40000000f00 */
        /* <DEDUP_REMOVED lines=25> */
.L_x_2239:
        /* <DEDUP_REMOVED lines=20> */
.L_x_2241:
[----:B------:R0:W1:Y:S01]  /*12520*/  LDC.64 R2, c[0x4][R16] ;  /* 0x0100000010027b82 */ /* 0x0000620000000a00 */
[----:B------:R-:W-:Y:S01]  /*12530*/  ULDC.64 UR4, c[0x4][0x138] ;  /* 0x01004e0000047ab9 */ /* 0x000fe20000000a00 */
[----:B------:R-:W-:Y:S01]  /*12540*/  ULDC.64 UR6, c[0x4][0x140] ;  /* 0x0100500000067ab9 */ /* 0x000fe20000000a00 */
[----:B------:R-:W-:Y:S01]  /*12550*/  IMAD.U32 R4, RZ, RZ, UR4 ;  /* 0x00000004ff047e24 */ /* 0x000fe2000f8e00ff */
        /* <DEDUP_REMOVED lines=11> */
.L_x_2240:
[----:B------:R-:W0:Y:S01]  /*12610*/  LDC.64 R2, c[0x0][0x9f8] ;  /* 0x00027e00ff027b82 */ /* 0x000e220000000a00 */
[----:B------:R-:W-:Y:S01]  /*12620*/  IMAD.MOV.U32 R34, RZ, RZ, R26 ;  /* 0x000000ffff227224 */ /* 0x000fe200078e001a */
[----:B------:R-:W-:-:S06]  /*12630*/  ULDC.64 UR4, c[0x0][0x208] ;  /* 0x0000820000047ab9 */ /* 0x000fcc0000000a00 */
[----:B------:R-:W1:Y:S01]  /*12640*/  LDC R18, c[0x0][0x430] ;  /* 0x00010c00ff127b82 */ /* 0x000e620000000800 */
[----:B0-----:R-:W-:-:S04]  /*12650*/  ISETP.NE.U32.AND P0, PT, R2, RZ, PT ;  /* 0x000000ff0200720c */ /* 0x001fc80003f05070 */
[----:B------:R-:W-:-:S13]  /*12660*/  ISETP.NE.AND.EX P0, PT, R3, RZ, PT, P0 ;  /* 0x000000ff0300720c */ /* 0x000fda0003f05300 */
[----:B------:R-:W0:Y:S02]  /*12670*/  @P0 LDC.64 R2, c[0x0][0x9f8] ;  /* 0x00027e00ff020b82 */ /* 0x000e240000000a00 */
[----:B0-----:R-:W-:-:S05]  /*12680*/  @P0 IMAD.WIDE R2, R26, 0x4, R2 ;  /* 0x000000041a020825 */ /* 0x001fca00078e0202 */
[----:B------:R0:W2:Y:S01]  /*12690*/  @P0 LDG.E R34, desc[UR4][R2.64] ;  /* 0x0000000402220981 */ /* 0x0000a2000c1e1900 */
[----:B------:R-:W-:Y:S01]  /*126a0*/  SHF.L.U32 R24, R25, 0x4, RZ ;  /* 0x0000000419187819 */ /* 0x000fe200000006ff */
[----:B------:R-:W-:Y:S01]  /*126b0*/  VIADD R29, R19, 0xffffffff ;  /* 0xffffffff131d7836 */ /* 0x000fe20000000000 */
[----:B------:R-:W-:Y:S02]  /*126c0*/  LOP3.LUT R6, R25, 0x7f, RZ, 0xc0, !PT ;  /* 0x0000007f19067812 */ /* 0x000fe400078ec0ff */
[----:B------:R-:W-:Y:S02]  /*126d0*/  LOP3.LUT R24, R24, 0x70, RZ, 0xc0, !PT ;  /* 0x0000007018187812 */ /* 0x000fe400078ec0ff */
[----:B------:R-:W-:Y:S02]  /*126e0*/  SHF.R.U32.HI R0, RZ, 0x3, R6 ;  /* 0x00000003ff007819 */ /* 0x000fe40000011606 */
[----:B-1----:R-:W-:Y:S02]  /*126f0*/  ISETP.NE.AND P1, PT, R18, 0x1, PT ;  /* 0x000000011200780c */ /* 0x002fe40003f25270 */
[----:B------:R-:W-:-:S02]  /*12700*/  LOP3.LUT R17, R24, R0, RZ, 0xfc, !PT ;  /* 0x0000000018117212 */ /* 0x000fc400078efcff */
[----:B------:R-:W-:-:S03]  /*12710*/  LOP3.LUT R16, R16, 0xffffffbf, RZ, 0xc0, !PT ;  /* 0xffffffbf10107812 */ /* 0x000fc600078ec0ff */
[----:B------:R-:W-:-:S04]  /*12720*/  IMAD R4, R29, 0x50, R17 ;  /* 0x000000501d047824 */ /* 0x000fc800078e0211 */
[C---:B-----5:R-:W-:Y:S01]  /*12730*/  IMAD.IADD R7, R4.reuse, 0x1, R23 ;  /* 0x0000000104077824 */ /* 0x060fe200078e0217 */
[----:B------:R-:W-:Y:S01]  /*12740*/  ISETP.GE.AND P0, PT, R4, UR40, PT ;  /* 0x0000002804007c0c */ /* 0x000fe2000bf06270 */
[----:B------:R-:W1:Y:S01]  /*12750*/  @P1 LDC R0, c[0x0][0x434] ;  /* 0x00010d00ff001b82 */ /* 0x000e620000000800 */
[----:B------:R-:W-:Y:S02]  /*12760*/  @P1 LOP3.LUT R16, R16, 0x40, RZ, 0xfc, !PT ;  /* 0x0000004010101812 */ /* 0x000fe400078efcff */
[----:B------:R-:W-:Y:S02]  /*12770*/  ISETP.GT.U32.OR P0, PT, R17, 0x4f, P0 ;  /* 0x0000004f1100780c */ /* 0x000fe40000704470 */
[----:B------:R-:W-:-:S03]  /*12780*/  MOV R10, R7 ;  /* 0x00000007000a7202 */ /* 0x000fc60000000f00 */
[----:B0-----:R-:W0:Y:S08]  /*12790*/  @P1 LDC R3, c[0x0][0x438] ;  /* 0x00010e00ff031b82 */ /* 0x001e300000000800 */
[----:B------:R-:W3:Y:S08]  /*127a0*/  @!P0 LDC.64 R8, c[0x0][0x428] ;  /* 0x00010a00ff088b82 */ /* 0x000ef00000000a00 */
[----:B------:R-:W4:Y:S01]  /*127b0*/  @!P0 LDC.64 R4, c[0x0][0x418] ;  /* 0x00010600ff048b82 */ /* 0x000f220000000a00 */
[----:B-1----:R-:W-:-:S05]  /*127c0*/  @P1 IMAD.HI.U32 R0, R7, R0, RZ ;  /* 0x0000000007001227 */ /* 0x002fca00078e00ff */
[----:B0-----:R-:W-:-:S04]  /*127d0*/  @P1 SHF.R.U32.HI R10, RZ, R3, R0 ;  /* 0x00000003ff0a1219 */ /* 0x001fc80000011600 */
[--C-:B------:R-:W-:Y:S01]  /*127e0*/  @!P0 SHF.R.S32.HI R3, RZ, 0x1f, R10.reuse ;  /* 0x0000001fff038819 */ /* 0x100fe2000001140a */
[----:B------:R-:W-:Y:S01]  /*127f0*/  @!P0 IMAD.MOV.U32 R2, RZ, RZ, R10 ;  /* 0x000000ffff028224 */ /* 0x000fe200078e000a */
[----:B------:R-:W-:Y:S02]  /*12800*/  LOP3.LUT R16, R16, 0xffffffef, RZ, 0xc0, !PT ;  /* 0xffffffef10107812 */ /* 0x000fe400078ec0ff */
[----:B--2---:R-:W-:Y:S01]  /*12810*/  SHF.R.S32.HI R11, RZ, 0x1f, R34 ;  /* 0x0000001fff0b7819 */ /* 0x004fe20000011422 */
[----:B---3--:R-:W-:-:S04]  /*12820*/  @!P0 IMAD.WIDE.U32 R2, R34, R8, R2 ;  /* 0x0000000822028225 */ /* 0x008fc800078e0002 */
[----:B------:R-:W-:Y:S01]  /*12830*/  @!P0 IMAD R0, R11, R8, RZ ;  /* 0x000000080b008224 */ /* 0x000fe200078e02ff */
[----:B----4-:R-:W-:Y:S01]  /*12840*/  @!P0 LEA R4, P1, R2, R4, 0x2 ;  /* 0x0000000402048211 */ /* 0x010fe200078210ff */
[----:B------:R0:W-:Y:S02]  /*12850*/  STL [R1], R11 ;  /* 0x0000000b01007387 */ /* 0x0001e40000100800 */
[----:B------:R-:W-:-:S04]  /*12860*/  @!P0 IMAD R9, R34, R9, R0 ;  /* 0x0000000922098224 */ /* 0x000fc800078e0200 */
[----:B------:R-:W-:-:S05]  /*12870*/  @!P0 IMAD.IADD R0, R3, 0x1, R9 ;  /* 0x0000000103008824 */ /* 0x000fca00078e0209 */
[----:B------:R-:W-:Y:S02]  /*12880*/  @!P0 LEA.HI.X R5, R2, R5, R0, 0x2, P1 ;  /* 0x0000000502058211 */ /* 0x000fe400008f1400 */
[----:B------:R-:W-:-:S06]  /*12890*/  MOV R0, RZ ;  /* 0x000000ff00007202 */ /* 0x000fcc0000000f00 */
[----:B------:R1:W5:Y:S01]  /*128a0*/  @!P0 LDG.E R0, desc[UR4][R4.64] ;  /* 0x0000000404008981 */ /* 0x000362000c1e1900 */
[----:B------:R-:W-:Y:S01]  /*128b0*/  ULDC UR4, c[0x0][0x2f4] ;  /* 0x0000bd0000047ab9 */ /* 0x000fe20000000800 */
[----:B------:R-:W-:Y:S01]  /*128c0*/  UMOV UR5, 0xffffffff ;  /* 0xffffffff00057882 */ /* 0x000fe20000000000 */
[----:B-1----:R-:W-:-:S05]  /*128d0*/  IMAD.SHL.U32 R4, R25, 0x8, RZ ;  /* 0x0000000819047824 */ /* 0x002fca00078e00ff */
        /* <DEDUP_REMOVED lines=15> */
[----:B0-----:R-:W-:Y:S06]  /*129d0*/  BRA.DIV UR5, `(.L_x_2242) ;  /* 0x0000003205ec7947 */ /* 0x001fec000b800000 */
.L_x_2286:
[----:B------:R-:W2:Y:S01]  /*129e0*/  LDL R2, [R1+0x4] ;  /* 0x0000040001027983 */ /* 0x000ea20000100800 */
[----:B------:R-:W-:Y:S01]  /*129f0*/  ISETP.GT.U32.AND P1, PT, R17, 0x4f, PT ;  /* 0x0000004f1100780c */ /* 0x000fe20003f24070 */
[----:B------:R-:W-:Y:S01]  /*12a00*/  IMAD.U32 R33, RZ, RZ, UR39 ;  /* 0x00000027ff217e24 */ /* 0x000fe2000f8e00ff */
[----:B------:R-:W-:Y:S01]  /*12a10*/  LOP3.LUT R16, R16, 0xfffffffe, RZ, 0xc0, !PT ;  /* 0xfffffffe10107812 */ /* 0x000fe200078ec0ff */
[----:B------:R-:W-:-:S03]  /*12a20*/  IMAD.MOV R8, RZ, RZ, -R10 ;  /* 0x000000ffff087224 */ /* 0x000fc600078e0a0a */
[----:B------:R-:W-:Y:S01]  /*12a30*/  SHF.R.S32.HI R33, RZ, 0x1f, R33 ;  /* 0x0000001fff217819 */ /* 0x000fe20000011421 */
[----:B------:R-:W-:-:S06]  /*12a40*/  IMAD R8, R18, R8, R7 ;  /* 0x0000000812087224 */ /* 0x000fcc00078e0207 */
[----:B------:R-:W-:-:S04]  /*12a50*/  @P1 LOP3.LUT R16, R16, 0x1, RZ, 0xfc, !PT ;  /* 0x0000000110101812 */ /* 0x000fc800078efcff */
[----:B------:R-:W-:Y:S02]  /*12a60*/  LOP3.LUT R16, R16, 0xffffffdf, RZ, 0xc0, !PT ;  /* 0xffffffdf10107812 */ /* 0x000fe400078ec0ff */
[----:B--2---:R-:W-:-:S13]  /*12a70*/  R2UR UR4, R2 ;  /* 0x00000000020472ca */ /* 0x004fda00000e0000 */
[----:B------:R-:W-:-:S06]  /*12a80*/  ULOP3.LUT UR4, UR4, 0x2, URZ, 0xfc, !UPT ;  /* 0x0000000204047892 */ /* 0x000fcc000f8efc3f */
[----:B------:R-:W-:-:S04]  /*12a90*/  MOV R2, UR4 ;  /* 0x0000000400027c02 */ /* 0x000fc80008000f00 */
[----:B------:R-:W-:-:S13]  /*12aa0*/  ISETP.NE.AND P0, PT, R2, 0x3, PT ;  /* 0x000000030200780c */ /* 0x000fda0003f05270 */
[----:B------:R-:W-:Y:S01]  /*12ab0*/  @P0 LOP3.LUT R16, R16, 0x20, RZ, 0xfc, !PT ;  /* 0x0000002010100812 */ /* 0x000fe200078efcff */
[----:B------:R-:W-:Y:S06]  /*12ac0*/  @!P0 BRA `(.L_x_2243) ;  /* 0x0000000000048947 */ /* 0x000fec0003800000 */
[----:B------:R-:W-:Y:S01]  /*12ad0*/  BPT.TRAP 0x1 ;  /* 0x000000040000795c */ /* 0x000fe20000300000 */
.L_x_2243:
        /* <DEDUP_REMOVED lines=26> */
.L_x_2287:
[----:B------:R-:W-:Y:S01]  /*12c80*/  ULDC.64 UR4, c[0x0][0x300] ;  /* 0x0000c00000047ab9 */ /* 0x000fe20000000a00 */
[----:B------:R-:W-:Y:S01]  /*12c90*/  R2UR UR6, R33 ;  /* 0x00000000210672ca */ /* 0x000fe200000e0000 */
[----:B------:R-:W-:Y:S01]  /*12ca0*/  IMAD R7, R7, UR4, RZ ;  /* 0x0000000407077c24 */ /* 0x000fe2000f8e02ff */
[----:B------:R-:W-:Y:S01]  /*12cb0*/  SHF.R.U32.HI R27, RZ, 0x3, R6 ;  /* 0x00000003ff1b7819 */ /* 0x000fe20000011606 */
[----:B0-----:R-:W-:Y:S01]  /*12cc0*/  IMAD.WIDE.U32 R2, R8, UR4, RZ ;  /* 0x0000000408027c25 */ /* 0x001fe2000f8e00ff */
[----:B------:R-:W-:-:S03]  /*12cd0*/  SHF.L.U32 R31, R6, 0x3, RZ ;  /* 0x00000003061f7819 */ /* 0x000fc600000006ff */
[----:B------:R-:W-:Y:S01]  /*12ce0*/  IMAD R7, R8, UR5, R7 ;  /* 0x0000000508077c24 */ /* 0x000fe2000f8e0207 */
[----:B------:R-:W-:Y:S02]  /*12cf0*/  ULDC.64 UR4, c[0x0][0x310] ;  /* 0x0000c40000047ab9 */ /* 0x000fe40000000a00 */
[----:B------:R-:W-:Y:S02]  /*12d00*/  IMAD R5, R5, UR4, RZ ;  /* 0x0000000405057c24 */ /* 0x000fe4000f8e02ff */
[----:B------:R-:W-:Y:S02]  /*12d10*/  IMAD.IADD R3, R3, 0x1, R7 ;  /* 0x0000000103037824 */ /* 0x000fe400078e0207 */
[C---:B------:R-:W-:Y:S02]  /*12d20*/  IMAD R5, R0.reuse, UR5, R5 ;  /* 0x0000000500057c24 */ /* 0x040fe4000f8e0205 */
[----:B------:R-:W-:Y:S01]  /*12d30*/  IMAD.WIDE.U32 R2, R0, UR4, R2 ;  /* 0x0000000400027c25 */ /* 0x000fe2000f8e0002 */
        /* <DEDUP_REMOVED lines=8> */
[----:B------:R-:W-:Y:S01]  /*12dc0*/  LEA R0, P0, R2, UR6, 0x1 ;  /* 0x0000000602007c11 */ /* 0x000fe2000f8008ff */
[----:B------:R-:W-:Y:S01]  /*12dd0*/  UMOV UR4, 0xffffffff ;  /* 0xffffffff00047882 */ /* 0x000fe20000000000 */
[----:B------:R-:W-:Y:S02]  /*12de0*/  LOP3.LUT R3, R4, 0x1c0, RZ, 0xc0, !PT ;  /* 0x000001c004037812 */ /* 0x000fe400078ec0ff */
[----:B------:R-:W-:Y:S01]  /*12df0*/  LEA.HI.X R7, R2, UR7, R7, 0x1, P0 ;  /* 0x0000000702077c11 */ /* 0x000fe200080f0c07 */
[----:B------:R-:W-:Y:S01]  /*12e00*/  IMAD.MOV.U32 R2, RZ, RZ, -0x50 ;  /* 0xffffffb0ff027424 */ /* 0x000fe200078e00ff */
[----:B------:R-:W-:-:S03]  /*12e10*/  LOP3.LUT R4, R3, 0x38, R4, 0xf8, !PT ;  /* 0x0000003803047812 */ /* 0x000fc600078ef804 */
[----:B------:R-:W-:Y:S01]  /*12e20*/  IMAD R6, R29, R2, UR40 ;  /* 0x000000281d067e24 */ /* 0x000fe2000f8e0202 */
[----:B------:R-:W-:-:S03]  /*12e30*/  LOP3.LUT R4, R4, 0x38, R25, 0x78, !PT ;  /* 0x0000003804047812 */ /* 0x000fc600078e7819 */
[----:B------:R-:W-:Y:S01]  /*12e40*/  IMAD.IADD R6, R6, 0x1, -R27 ;  /* 0x0000000106067824 */ /* 0x000fe200078e0a1b */
[----:B------:R-:W-:-:S04]  /*12e50*/  LOP3.LUT R31, R4, 0x200, R31, 0xf8, !PT ;  /* 0x00000200041f7812 */ /* 0x000fc800078ef81f */
        /* <DEDUP_REMOVED lines=44> */
.L_x_2299:
        /* <DEDUP_REMOVED lines=19> */
.L_x_2247:
[----:B------:R-:W-:Y:S05]  /*13250*/  BSYNC B0 ;  /* 0x0000000000007941 */ /* 0x000fea0003800000 */
.L_x_2246:
[----:B------:R-:W-:Y:S01]  /*13260*/  NOP ;  /* 0x0000000000007918 */ /* 0x000fe20000000000 */
[----:B------:R-:W-:Y:S01]  /*13270*/  SYNCS.ARRIVE.TRANS64.RED.A0T1 RZ, [UR44+0x38830], RZ ;  /* 0x038830ffffff79a7 */ /* 0x000fe2000820042c */
[----:B------:R-:W-:Y:S01]  /*13280*/  ARRIVES.LDGSTSBAR.64.TRANSCNT [UR44+0x38830] ;  /* 0x03883000ff0079b0 */ /* 0x000fe20008000aac */
[----:B------:R-:W-:Y:S01]  /*13290*/  NOP ;  /* 0x0000000000007918 */ /* 0x000fe20000000000 */
[----:B------:R-:W-:-:S13]  /*132a0*/  LOP3.LUT P0, RZ, R16, 0x20, RZ, 0xc0, !PT ;  /* 0x0000002010ff7812 */ /* 0x000fda000780c0ff */
[----:B------:R-:W-:Y:S05]  /*132b0*/  @!P0 BRA `(.L_x_2248) ;  /* 0x0000000000048947 */ /* 0x000fea0003800000 */
[----:B------:R-:W-:Y:S01]  /*132c0*/  BPT.TRAP 0x1 ;  /* 0x000000040000795c */ /* 0x000fe20000300000 */
.L_x_2248:
        /* <DEDUP_REMOVED lines=30> */
.L_x_2249:
[----:B0-----:R-:W0:Y:S01]  /*134b0*/  S2R R2, SR_TID.X ;  /* 0x0000000000027919 */ /* 0x001e220000002100 */
[----:B------:R-:W-:Y:S01]  /*134c0*/  UISETP.NE.AND UP0, UPT, UR47, URZ, UPT ;  /* 0x0000003f2f00728c */ /* 0x000fe2000bf05270 */
[----:B------:R-:W-:Y:S01]  /*134d0*/  IMAD.U32 R0, RZ, RZ, UR46 ;  /* 0x0000002eff007e24 */ /* 0x000fe2000f8e00ff */
[----:B------:R-:W1:Y:S01]  /*134e0*/  LDC R7, c[0x0][0x448] ;  /* 0x00011200ff077b82 */ /* 0x000e620000000800 */
[----:B------:R-:W-:Y:S01]  /*134f0*/  IMAD.U32 R4, RZ, RZ, UR36 ;  /* 0x00000024ff047e24 */ /* 0x000fe2000f8e00ff */
[----:B------:R-:W-:Y:S01]  /*13500*/  MOV R5, UR37 ;  /* 0x0000002500057c02 */ /* 0x000fe20008000f00 */
[----:B------:R-:W-:Y:S01]  /*13510*/  IMAD.U32 R3, RZ, RZ, UR45 ;  /* 0x0000002dff037e24 */ /* 0x000fe2000f8e00ff */
[----:B------:R-:W-:-:S05]  /*13520*/  PLOP3.LUT P0, PT, PT, PT, UP0, 0x80, 0x0 ;  /* 0x000000000000781c */ /* 0x000fca0003f0f008 */
[----:B------:R-:W-:Y:S01]  /*13530*/  @UP0 ULDC UR4, c[0x0][0x44c] ;  /* 0x0001130000040ab9 */ /* 0x000fe20000000800 */
[----:B0-----:R-:W-:-:S04]  /*13540*/  LOP3.LUT R2, R2, 0x7f, RZ, 0xc0, !PT ;  /* 0x0000007f02027812 */ /* 0x001fc800078ec0ff */
[----:B------:R-:W-:-:S04]  /*13550*/  SHF.R.U32.HI R2, RZ, 0x3, R2 ;  /* 0x00000003ff027819 */ /* 0x000fc80000011602 */
[----:B------:R-:W-:-:S05]  /*13560*/  LOP3.LUT R2, R24, R2, RZ, 0xfc, !PT ;  /* 0x0000000218027212 */ /* 0x000fca00078efcff */
[----:B------:R-:W-:-:S04]  /*13570*/  IMAD R0, R0, 0x80, R2 ;  /* 0x0000008000007824 */ /* 0x000fc800078e0202 */
[----:B------:R-:W-:Y:S01]  /*13580*/  @P0 IMAD.HI.U32 R2, R0, UR4, RZ ;  /* 0x0000000400020c27 */ /* 0x000fe2000f8e00ff */
[----:B------:R-:W-:Y:S01]  /*13590*/  PLOP3.LUT P0, PT, PT, PT, UP0, 0x80, 0x0 ;  /* 0x000000000000781c */ /* 0x000fe20003f0f008 */
[----:B------:R-:W-:Y:S01]  /*135a0*/  @UP0 ULDC UR4, c[0x0][0x450] ;  /* 0x0001140000040ab9 */ /* 0x000fe20000000800 */
[----:B------:R-:W-:-:S11]  /*135b0*/  MOV R9, R0 ;  /* 0x0000000000097202 */ /* 0x000fd60000000f00 */
[----:B------:R-:W-:Y:S01]  /*135c0*/  @P0 SHF.R.U32.HI R9, RZ, UR4, R2 ;  /* 0x00000004ff090c19 */ /* 0x000fe20008011602 */
[----:B------:R-:W-:Y:S01]  /*135d0*/  ULDC.64 UR4, c[0x0][0x2e0] ;  /* 0x0000b80000047ab9 */ /* 0x000fe20000000a00 */
[----:B------:R-:W-:Y:S02]  /*135e0*/  IMAD.MOV.U32 R2, RZ, RZ, R4 ;  /* 0x000000ffff027224 */ /* 0x000fe400078e0004 */
[----:B------:R-:W-:Y:S01]  /*135f0*/  IADD3 R5, -R9, RZ, RZ ;  /* 0x000000ff09057210 */ /* 0x000fe20007ffe1ff */
[----:B------:R-:W-:Y:S02]  /*13600*/  IMAD R25, R25, UR4, RZ ;  /* 0x0000000419197c24 */ /* 0x000fe4000f8e02ff */
[----:B------:R-:W-:-:S04]  /*13610*/  IMAD.WIDE.U32 R2, R26, UR4, R2 ;  /* 0x000000041a027c25 */ /* 0x000fc8000f8e0002 */
[----:B-1----:R-:W-:Y:S01]  /*13620*/  IMAD R5, R7, R5, R0 ;  /* 0x0000000507057224 */ /* 0x002fe200078e0200 */
[----:B------:R-:W-:Y:S01]  /*13630*/  SHF.R.S32.HI R0, RZ, 0x1f, R9 ;  /* 0x0000001fff007819 */ /* 0x000fe20000011409 */
[----:B------:R-:W-:Y:S01]  /*13640*/  IMAD R25, R26, UR5, R25 ;  /* 0x000000051a197c24 */ /* 0x000fe2000f8e0219 */
[----:B------:R-:W-:-:S03]  /*13650*/  ULDC.64 UR4, c[0x0][0x2d0] ;  /* 0x0000b40000047ab9 */ /* 0x000fc60000000a00 */
[----:B------:R-:W-:Y:S02]  /*13660*/  IMAD.IADD R3, R3, 0x1, R25 ;  /* 0x0000000103037824 */ /* 0x000fe400078e0219 */
[----:B------:R-:W-:Y:S02]  /*13670*/  IMAD R0, R0, UR4, RZ ;  /* 0x0000000400007c24 */ /* 0x000fe4000f8e02ff */
        /* <DEDUP_REMOVED lines=19> */
[----:B------:R-:W-:Y:S01]  /*137b0*/  SHFL.IDX PT, R3, R6, RZ, 0x181f ;  /* 0x00181fff06037589 */ /* 0x000fe200000e0000 */
[----:B------:R-:W-:Y:S01]  /*137c0*/  MOV R8, UR46 ;  /* 0x0000002e00087c02 */ /* 0x000fe20008000f00 */
[----:B------:R-:W-:Y:S01]  /*137d0*/  ULDC UR4, c[0x0][0x288] ;  /* 0x0000a20000047ab9 */ /* 0x000fe20000000800 */
[----:B------:R-:W-:Y:S01]  /*137e0*/  ULDC.64 UR6, c[0x0][0x208] ;  /* 0x0000820000067ab9 */ /* 0x000fe20000000a00 */
[----:B------:R-:W0:Y:S01]  /*137f0*/  SHFL.IDX PT, R2, R0, RZ, 0x181f ;  /* 0x00181fff00027589 */ /* 0x000e2200000e0000 */
[----:B------:R-:W-:Y:S02]  /*13800*/  IMAD R7, R7, UR4, RZ ;  /* 0x0000000407077c24 */ /* 0x000fe4000f8e02ff */
[----:B------:R-:W-:Y:S01]  /*13810*/  IMAD R8, R8, 0x80, R27 ;  /* 0x0000008008087824 */ /* 0x000fe200078e021b */
[----:B------:R-:W-:Y:S03]  /*13820*/  SHFL.IDX PT, R5, R6, 0x1, 0x181f ;  /* 0x00381f0006057f89 */ /* 0x000fe600000e0000 */
[C---:B------:R-:W-:Y:S01]  /*13830*/  VIADD R10, R8.reuse, 0x10 ;  /* 0x00000010080a7836 */ /* 0x040fe20000000000 */
[----:B------:R-:W-:Y:S01]  /*13840*/  ISETP.GE.AND P0, PT, R8, R7, PT ;  /* 0x000000070800720c */ /* 0x000fe20003f06270 */
[----:B------:R-:W1:Y:S04]  /*13850*/  SHFL.IDX PT, R4, R0, 0x1, 0x181f ;  /* 0x00381f0000047f89 */ /* 0x000e6800000e0000 */
[----:B------:R-:W-:Y:S08]  /*13860*/  SHFL.IDX PT, R14, R0, 0x7, 0x181f ;  /* 0x00f81f00000e7f89 */ /* 0x000ff000000e0000 */
[----:B------:R-:W-:Y:S01]  /*13870*/  @!P0 LEA R9, R31, UR44, 0x1 ;  /* 0x0000002c1f098c11 */ /* 0x000fe2000f8e08ff */
[----:B0-----:R-:W-:-:S05]  /*13880*/  @!P0 IMAD.WIDE.U32 R2, R22, 0x2, R2 ;  /* 0x0000000216028825 */ /* 0x001fca00078e0002 */
[----:B------:R-:W-:Y:S04]  /*13890*/  @!P0 LDGSTS.E.BYPASS.LTC128B.128 [R9+0x14400], desc[UR6][R2.64], !P4 ;  /* 0x1440000002098fae */ /* 0x000fe8000e101d46 */
[----:B------:R-:W-:Y:S04]  /*138a0*/  @!P0 LDGSTS.E.BYPASS.LTC128B.128 [R9+0x18400], desc[UR6][R2.64+0x80], !P3 ;  /* 0x1840008002098fae */ /* 0x000fe8000d901d46 */
[----:B------:R-:W-:Y:S04]  /*138b0*/  @!P0 LDGSTS.E.BYPASS.LTC128B.128 [R9+0x1c400], desc[UR6][R2.64+0x100], !P2 ;  /* 0x1c40010002098fae */ /* 0x000fe8000d101d46 */
[----:B------:R0:W-:Y:S01]  /*138c0*/  @!P0 LDGSTS.E.BYPASS.LTC128B.128 [R9+0x20400], desc[UR6][R2.64+0x180], !P1 ;  /* 0x2040018002098fae */ /* 0x0001e2000c901d46 */
[----:B------:R-:W-:-:S02]  /*138d0*/  ISETP.GE.AND P0, PT, R10, R7, PT ;  /* 0x000000070a00720c */ /* 0x000fc40003f06270 */
[----:B------:R-:W-:Y:S01]  /*138e0*/  IADD3 R10, R8, 0x20, RZ ;  /* 0x00000020080a7810 */ /* 0x000fe20007ffe0ff */
        /* <DEDUP_REMOVED lines=56> */
.L_x_2316:
[----:B------:R-:W-:Y:S01]  /*13c70*/  VIADD R8, R8, 0x70 ;  /* 0x0000007008087836 */ /* 0x000fe20000000000 */
[----:B------:R-:W-:Y:S01]  /*13c80*/  BSSY B0, `(.L_x_2251) ;  /* 0x000000f000007945 */ /* 0x000fe20003800000 */
[----:B-1----:R-:W-:Y:S01]  /*13c90*/  MOV R2, R14 ;  /* 0x0000000e00027202 */ /* 0x002fe20000000f00 */
[----:B------:R-:W-:Y:S02]  /*13ca0*/  IMAD.MOV.U32 R3, RZ, RZ, R6 ;  /* 0x000000ffff037224 */ /* 0x000fe400078e0006 */
[----:B------:R-:W-:-:S13]  /*13cb0*/  ISETP.GE.AND P0, PT, R8, R7, PT ;  /* 0x000000070800720c */ /* 0x000fda0003f06270 */
        /* <DEDUP_REMOVED lines=11> */
.L_x_2252:
[----:B------:R-:W-:Y:S05]  /*13d70*/  BSYNC B0 ;  /* 0x0000000000007941 */ /* 0x000fea0003800000 */
.L_x_2251:
[----:B------:R-:W-:Y:S01]  /*13d80*/  NOP ;  /* 0x0000000000007918 */ /* 0x000fe20000000000 */
[----:B------:R-:W-:Y:S01]  /*13d90*/  SYNCS.ARRIVE.TRANS64.RED.A0T1 RZ, [UR44+0x38800], RZ ;  /* 0x038800ffffff79a7 */ /* 0x000fe2000820042c */
[----:B------:R-:W-:Y:S01]  /*13da0*/  IMAD.MOV.U32 R0, RZ, RZ, 0x1 ;  /* 0x00000001ff007424 */ /* 0x000fe200078e00ff */
[----:B------:R-:W-:Y:S01]  /*13db0*/  IADD3 R19, R19, -0x2, RZ ;  /* 0xfffffffe13137810 */ /* 0x000fe20007ffe0ff */
[----:B------:R-:W-:Y:S01]  /*13dc0*/  ARRIVES.LDGSTSBAR.64.TRANSCNT [UR44+0x38800] ;  /* 0x03880000ff0079b0 */ /* 0x000fe20008000aac */
[----:B------:R-:W-:Y:S02]  /*13dd0*/  IMAD.MOV.U32 R26, RZ, RZ, 0x1 ;  /* 0x00000001ff1a7424 */ /* 0x000fe400078e00ff */
[----:B------:R-:W-:Y:S01]  /*13de0*/  SHF.L.U32 R0, R0, 0x1f, RZ ;  /* 0x0000001f00007819 */ /* 0x000fe200000006ff */
[----:B------:R-:W-:Y:S01]  /*13df0*/  NOP ;  /* 0x0000000000007918 */ /* 0x000fe20000000000 */
[----:B------:R-:W-:Y:S02]  /*13e00*/  SYNCS.ARRIVE.TRANS64.A1T0 RZ, [UR44+0x38800], RZ ;  /* 0x038800ffffff79a7 */ /* 0x000fe4000810002c */
[----:B------:R-:W1:Y:S02]  /*13e10*/  SYNCS.PHASECHK.TRANS64.TRYWAIT P0, [UR44+0x38820], R0 ;  /* 0x03882000ff0075a7 */ /* 0x000e64000800016c */
[----:B-1----:R-:W-:Y:S05]  /*13e20*/  @!P0 BRA `(.L_x_2253) ;  /* 0x0000003000888947 */ /* 0x002fea0003800000 */
.L_x_2317:
[----:B------:R-:W-:Y:S01]  /*13e30*/  ISETP.GE.AND P0, PT, R19, UR48, PT ;  /* 0x0000003013007c0c */ /* 0x000fe2000bf06270 */
[----:B------:R-:W-:-:S12]  /*13e40*/  IMAD.MOV.U32 R21, RZ, RZ, RZ ;  /* 0x000000ffff157224 */ /* 0x000fd800078e00ff */
[----:B------:R-:W-:Y:S05]  /*13e50*/  @!P0 BRA `(.L_x_2254) ;  /* 0x0000001000888947 */ /* 0x000fea0003800000 */
[----:B0-----:R-:W0:Y:S01]  /*13e60*/  S2R R2, SR_TID.X ;  /* 0x0000000000027919 */ /* 0x001e220000002100 */
[----:B------:R-:W-:Y:S01]  /*13e70*/  UIADD3 UR4, UR42, 0x1, URZ ;  /* 0x000000012a047890 */ /* 0x000fe2000fffe03f */
[----:B------:R-:W-:Y:S01]  /*13e80*/  LOP3.LUT R0, RZ, UR41, RZ, 0x33, !PT ;  /* 0x00000029ff007c12 */ /* 0x000fe2000f8e33ff */
[----:B------:R-:W-:Y:S01]  /*13e90*/  ULOP3.LUT UR5, URZ, UR43, URZ, 0x33, !UPT ;  /* 0x0000002b3f057292 */ /* 0x000fe2000f8e333f */
[----:B------:R-:W-:Y:S01]  /*13ea0*/  BSSY B0, `(.L_x_2254) ;  /* 0x000011d000007945 */ /* 0x000fe20003800000 */
[----:B------:R-:W-:Y:S01]  /*13eb0*/  UIMAD UR4, UR4, UR38, URZ ;  /* 0x00000026040472a4 */ /* 0x000fe2000f8e023f */
[----:B------:R-:W-:-:S05]  /*13ec0*/  MOV R20, RZ ;  /* 0x000000ff00147202 */ /* 0x000fca0000000f00 */
[----:B------:R-:W-:Y:S01]  /*13ed0*/  LOP3.LUT R3, RZ, UR4, RZ, 0x33, !PT ;  /* 0x00000004ff037c12 */ /* 0x000fe2000f8e33ff */
[----:B------:R-:W-:Y:S02]  /*13ee0*/  ULDC UR4, c[0x0][0x2f4] ;  /* 0x0000bd0000047ab9 */ /* 0x000fe40000000800 */
[----:B------:R-:W-:Y:S02]  /*13ef0*/  ISETP.GE.AND P4, PT, R22, UR4, PT ;  /* 0x0000000416007c0c */ /* 0x000fe4000bf86270 */
[----:B------:R-:W-:Y:S02]  /*13f00*/  VIMNMX3 R0, R0, UR5, R3, !PT ;  /* 0x0000000500007c0f */ /* 0x000fe4000f800103 */
        /* <DEDUP_REMOVED lines=9> */
[----:B------:R-:W-:Y:S01]  /*13fa0*/  IADD3 R3, R23, -0xf0, RZ ;  /* 0xffffff1017037810 */ /* 0x000fe20007ffe0ff */
[----:B------:R-:W-:Y:S02]  /*13fb0*/  IMAD.MOV.U32 R23, RZ, RZ, 0x1 ;  /* 0x00000001ff177424 */ /* 0x000fe400078e00ff */
[C---:B------:R-:W-:Y:S02]  /*13fc0*/  IMAD R5, R0.reuse, 0x50, R5 ;  /* 0x0000005000057824 */ /* 0x040fe400078e0205 */
[----:B------:R-:W-:Y:S02]  /*13fd0*/  IMAD R10, R0, -0x50, R3 ;  /* 0xffffffb0000a7824 */ /* 0x000fe400078e0203 */
[----:B------:R-:W-:-:S07]  /*13fe0*/  VIADD R0, R5, 0xa0 ;  /* 0x000000a005007836 */ /* 0x000fce0000000000 */
.L_x_2267:
        /* <DEDUP_REMOVED lines=37> */
.L_x_2255:
[----:B------:R-:W-:Y:S01]  /*14240*/  LEA R19, R21, UR44, 0x3 ;  /* 0x0000002c15137c11 */ /* 0x000fe2000f8e18ff */
[----:B------:R-:W-:Y:S01]  /*14250*/  BSSY B1, `(.L_x_2256) ;  /* 0x0000004000017945 */ /* 0x000fe20003800000 */
[----:B------:R-:W-:-:S04]  /*14260*/  SHF.L.U32 R2, R26, 0x1f, RZ ;  /* 0x0000001f1a027819 */ /* 0x000fc800000006ff */
[----:B------:R-:W1:Y:S02]  /*14270*/  SYNCS.PHASECHK.TRANS64.TRYWAIT P0, [R19+URZ+0x38840], R2 ;  /* 0x03884002130075a7 */ /* 0x000e64000800017f */
[----:B-1----:R-:W-:Y:S05]  /*14280*/  @!P0 BRA `(.L_x_2257) ;  /* 0x0000002c00888947 */ /* 0x002fea0003800000 */
.L_x_2318:
[----:B------:R-:W-:Y:S05]  /*14290*/  BSYNC B1 ;  /* 0x0000000000017941 */ /* 0x000fea0003800000 */
.L_x_2256:
        /* <DEDUP_REMOVED lines=73> */
.L_x_2330:
        /* <DEDUP_REMOVED lines=18> */
.L_x_2259:
        /* <DEDUP_REMOVED lines=10> */
.L_x_2260:
[----:B------:R1:W-:Y:S01]  /*148f0*/  SYNCS.ARRIVE.TRANS64.A1T0 RZ, [R19+URZ+0x38830], RZ ;  /* 0x038830ff13ff79a7 */ /* 0x0003e2000810003f */
[----:B------:R-:W-:Y:S05]  /*14900*/  @!P6 BRA `(.L_x_2261) ;  /* 0x000000000004e947 */ /* 0x000fea0003800000 */
[----:B------:R-:W-:Y:S01]  /*14910*/  BPT.TRAP 0x1 ;  /* 0x000000040000795c */ /* 0x000fe20000300000 */
.L_x_2261:
[----:B0-----:R-:W-:Y:S01]  /*14920*/  SHF.L.U32 R3, R23, 0x1f, RZ ;  /* 0x0000001f17037819 */ /* 0x001fe200000006ff */
[----:B------:R-:W-:Y:S01]  /*14930*/  BSSY B1, `(.L_x_2262) ;  /* 0x0000004000017945 */ /* 0x000fe20003800000 */
[----:B------:R-:W-:-:S04]  /*14940*/  LEA R4, R20, UR44, 0x3 ;  /* 0x0000002c14047c11 */ /* 0x000fc8000f8e18ff */
[----:B------:R-:W0:Y:S02]  /*14950*/  SYNCS.PHASECHK.TRANS64.TRYWAIT P0, [R4+URZ+0x38860], R3 ;  /* 0x03886003040075a7 */ /* 0x000e24000800017f */
[----:B0-----:R-:W-:Y:S05]  /*14960*/  @!P0 BRA `(.L_x_2263) ;  /* 0x0000002c00b08947 */ /* 0x001fea0003800000 */
.L_x_2331:
[----:B------:R-:W-:Y:S05]  /*14970*/  BSYNC B1 ;  /* 0x0000000000017941 */ /* 0x000fea0003800000 */
.L_x_2262:
        /* <DEDUP_REMOVED lines=56> */
.L_x_2343:
        /* <DEDUP_REMOVED lines=26> */
.L_x_2265:
        /* <DEDUP_REMOVED lines=10> */
.L_x_2266:
        /* <DEDUP_REMOVED lines=20> */
.L_x_2254:
[----:B------:R-:W-:-:S13]  /*15080*/  LOP3.LUT P0, RZ, R16, 0x20, RZ, 0xc0, !PT ;  /* 0x0000002010ff7812 */ /* 0x000fda000780c0ff */
[----:B------:R-:W-:Y:S05]  /*15090*/  @!P0 BRA `(.L_x_2268) ;  /* 0x0000000000048947 */ /* 0x000fea0003800000 */
[----:B------:R-:W-:Y:S01]  /*150a0*/  BPT.TRAP 0x1 ;  /* 0x000000040000795c */ /* 0x000fe20000300000 */
.L_x_2268:
        /* <DEDUP_REMOVED lines=12> */
.L_x_2344:
[----:B------:R-:W-:Y:S05]  /*15170*/  BSYNC B0 ;  /* 0x0000000000007941 */ /* 0x000fea0003800000 */
.L_x_2269:
        /* <DEDUP_REMOVED lines=62> */
.L_x_2356:
        /* <DEDUP_REMOVED lines=17> */
.L_x_2272:
        /* <DEDUP_REMOVED lines=10> */
.L_x_2273:
[----:B------:R-:W-:Y:S01]  /*15710*/  VIADD R2, R21, 0x1 ;  /* 0x0000000115027836 */ /* 0x000fe20000000000 */
[----:B------:R1:W-:Y:S04]  /*15720*/  SYNCS.ARRIVE.TRANS64.A1T0 RZ, [R0+URZ+0x38850], RZ ;  /* 0x038850ff00ff79a7 */ /* 0x0003e8000810003f */
[----:B------:R-:W-:-:S04]  /*15730*/  ISETP.NE.AND P0, PT, R2, 0x2, PT ;  /* 0x000000020200780c */ /* 0x000fc80003f05270 */
[----:B------:R-:W-:Y:S02]  /*15740*/  SEL R3, RZ, 0x1, P0 ;  /* 0x00000001ff037807 */ /* 0x000fe40000000000 */
[----:B------:R-:W-:Y:S02]  /*15750*/  SEL R2, R2, RZ, P0 ;  /* 0x000000ff02027207 */ /* 0x000fe40000000000 */
[----:B-1----:R-:W-:-:S07]  /*15760*/  LOP3.LUT R0, R26, R3, RZ, 0x3c, !PT ;  /* 0x000000031a007212 */ /* 0x002fce00078e3cff */
.L_x_2237:
[----:B0-----:R-:W0:Y:S01]  /*15770*/  S2R R4, SR_CgaCtaId ;  /* 0x0000000000047919 */ /* 0x001e220000008800 */
[----:B------:R-:W-:Y:S02]  /*15780*/  MOV R3, 0x400 ;  /* 0x0000040000037802 */ /* 0x000fe40000000f00 */
[----:B------:R-:W-:Y:S02]  /*15790*/  SHF.L.U32 R6, R6, 0x1f, RZ ;  /* 0x0000001f06067819 */ /* 0x000fe400000006ff */
[----:B0-----:R-:W-:-:S04]  /*157a0*/  LEA R7, R4, R3, 0x18 ;  /* 0x0000000304077211 */ /* 0x001fc800078ec0ff */
[----:B------:R-:W0:Y:S02]  /*157b0*/  SYNCS.PHASECHK.TRANS64.TRYWAIT P0, [R7+URZ+0x38820], R6 ;  /* 0x03882006070075a7 */ /* 0x000e24000800017f */
[----:B0-----:R-:W-:Y:S05]  /*157c0*/  @!P0 BRA `(.L_x_2274) ;  /* 0x0000002c00fc8947 */ /* 0x001fea0003800000 */
.L_x_2357:
[----:B------:R-:W-:-:S03]  /*157d0*/  UMOV UR4, 0xffffffff ;  /* 0xffffffff00047882 */ /* 0x000fc60000000000 */
[----:B------:R-:W-:Y:S05]  /*157e0*/  BRA.DIV UR4, `(.L_x_2275) ;  /* 0x0000003204087947 */ /* 0x000fea000b800000 */
[----:B------:R-:W1:Y:S02]  /*157f0*/  S2R R3, SR_TID.X ;  /* 0x0000000000037919 */ /* 0x000e640000002100 */
[----:B-1----:R-:W-:-:S04]  /*15800*/  SHF.R.U32.HI R3, RZ, 0x5, R3 ;  /* 0x00000005ff037819 */ /* 0x002fc80000011603 */
[----:B------:R-:W-:-:S05]  /*15810*/  LOP3.LUT R3, R3, 0x3, RZ, 0xc0, !PT ;  /* 0x0000000303037812 */ /* 0x000fca00078ec0ff */
[----:B------:R1:W2:Y:S02]  /*15820*/  SHFL.IDX PT, R14, R3, RZ, 0x1f ;  /* 0x00001fff030e7589 */ /* 0x0002a400000e0000 */
.L_x_2360:
[----:B--2---:R-:W-:-:S13]  /*15830*/  ISETP.NE.AND P0, PT, R14, RZ, PT ;  /* 0x000000ff0e00720c */ /* 0x004fda0003f05270 */
[----:B------:R-:W-:Y:S05]  /*15840*/  @P0 BRA `(.L_x_2193) ;  /* 0x0000000000900947 */ /* 0x000fea0003800000 */
[----:B------:R-:W-:-:S03]  /*15850*/  UMOV UR4, 0xffffffff ;  /* 0xffffffff00047882 */ /* 0x000fc60000000000 */
[----:B------:R-:W-:Y:S05]  /*15860*/  BRA.DIV UR4, `(.L_x_2276) ;  /* 0x00000032041c7947 */ /* 0x000fea000b800000 */
[----:B------:R-:W-:-:S13]  /*15870*/  ELECT P6, URZ, PT ;  /* 0x00000000003f782f */ /* 0x000fda00038c0000 */
.L_x_2363:
        /* <DEDUP_REMOVED lines=8> */
.L_x_2277:
[C---:B------:R-:W-:Y:S01]  /*15900*/  LEA R5, R2.reuse, R7, 0x3 ;  /* 0x0000000702057211 */ /* 0x040fe200078e18ff */
[----:B------:R-:W-:Y:S01]  /*15910*/  VIADD R2, R2, 0x1 ;  /* 0x0000000102027836 */ /* 0x000fe20000000000 */
[----:B------:R-:W-:-:S04]  /*15920*/  SHF.L.U32 R4, R0, 0x1f, RZ ;  /* 0x0000001f00047819 */ /* 0x000fc800000006ff */
[----:B------:R-:W1:Y:S01]  /*15930*/  SYNCS.PHASECHK.TRANS64.TRYWAIT P1, [R5+URZ+0x38840], R4 ;  /* 0x03884004050075a7 */ /* 0x000e62000802017f */
[----:B------:R-:W-:-:S04]  /*15940*/  ISETP.NE.AND P2, PT, R2, 0x2, PT ;  /* 0x000000020200780c */ /* 0x000fc80003f45270 */
[----:B------:R-:W-:Y:S01]  /*15950*/  SEL R3, RZ, 0x1, P2 ;  /* 0x00000001ff037807 */ /* 0x000fe20001000000 */
[----:B-1----:R-:W-:Y:S08]  /*15960*/  @!P1 BRA `(.L_x_2278) ;  /* 0x0000002c00fc9947 */ /* 0x002ff00003800000 */
.L_x_2364:
[----:B------:R-:W-:Y:S02]  /*15970*/  SEL R2, R2, RZ, P2 ;  /* 0x000000ff02027207 */ /* 0x000fe40001000000 */
[----:B------:R-:W-:Y:S01]  /*15980*/  LOP3.LUT R0, R0, R3, RZ, 0x3c, !PT ;  /* 0x0000000300007212 */ /* 0x000fe200078e3cff */
[----:B------:R-:W-:Y:S06]  /*15990*/  @!P0 BRA `(.L_x_2279) ;  /* 0x0000000000048947 */ /* 0x000fec0003800000 */
[----:B------:R-:W-:Y:S01]  /*159a0*/  BPT.TRAP 0x1 ;  /* 0x000000040000795c */ /* 0x000fe20000300000 */
.L_x_2279:
[----:B------:R-:W-:Y:S01]  /*159b0*/  IMAD R3, R2, 0x8, R7 ;  /* 0x0000000802037824 */ /* 0x000fe200078e0207 */
[----:B------:R-:W-:-:S04]  /*159c0*/  SHF.L.U32 R0, R0, 0x1f, RZ ;  /* 0x0000001f00007819 */ /* 0x000fc800000006ff */
[----:B------:R-:W2:Y:S02]  /*159d0*/  SYNCS.PHASECHK.TRANS64.TRYWAIT P1, [R3+URZ+0x38840], R0 ;  /* 0x03884000030075a7 */ /* 0x000ea4000802017f */
[----:B--2---:R-:W-:Y:S05]  /*159e0*/  @!P1 BRA `(.L_x_2280) ;  /* 0x0000002c00f09947 */ /* 0x004fea0003800000 */
.L_x_2365:
[----:B------:R-:W-:Y:S05]  /*159f0*/  @!P0 BRA `(.L_x_2281) ;  /* 0x0000000000048947 */ /* 0x000fea0003800000 */
[----:B------:R-:W-:Y:S01]  /*15a00*/  BPT.TRAP 0x1 ;  /* 0x000000040000795c */ /* 0x000fe20000300000 */
.L_x_2281:
[----:B------:R-:W3:Y:S02]  /*15a10*/  SYNCS.PHASECHK.TRANS64.TRYWAIT P1, [R5+URZ+0x38860], R4 ;  /* 0x03886004050075a7 */ /* 0x000ee4000802017f */
[----:B---3--:R-:W-:Y:S05]  /*15a20*/  @!P1 BRA `(.L_x_2282) ;  /* 0x0000002c00f49947 */ /* 0x008fea0003800000 */
.L_x_2366:
[----:B------:R-:W-:Y:S05]  /*15a30*/  @!P0 BRA `(.L_x_2283) ;  /* 0x0000000000048947 */ /* 0x000fea0003800000 */
[----:B------:R-:W-:Y:S01]  /*15a40*/  BPT.TRAP 0x1 ;  /* 0x000000040000795c */ /* 0x000fe20000300000 */
.L_x_2283:
[----:B----4-:R4:W0:Y:S02]  /*15a50*/  SYNCS.PHASECHK.TRANS64.TRYWAIT P0, [R3+URZ+0x38860], R0 ;  /* 0x03886000030075a7 */ /* 0x010824000800017f */
[----:B0-----:R-:W-:Y:S05]  /*15a60*/  @!P0 NANOSLEEP.SYNCS 0x989680 ;  /* 0x009896800000895d */ /* 0x001fea0003900000 */
[----:B------:R-:W0:Y:S02]  /*15a70*/  @!P0 SYNCS.PHASECHK.TRANS64 P0, [R3+URZ+0x38860], R0 ;  /* 0x03886000030085a7 */ /* 0x000e24000800007f */
[----:B0-----:R-:W-:Y:S05]  /*15a80*/  @!P0 BRA `(.L_x_2283) ;  /* 0xfffffffc00f08947 */ /* 0x001fea000383ffff */
.L_x_2193:
[----:B------:R-:W-:Y:S05]  /*15a90*/  BSYNC B6 ;  /* 0x0000000000067941 */ /* 0x000fea0003800000 */
.L_x_2190:
[----:B------:R-:W-:Y:S05]  /*15aa0*/  EXIT ;  /* 0x000000000000794d */ /* 0x000fea0003800000 */
.L_x_2197:
[----:B------:R-:W-:-:S13]  /*15ab0*/  R2UR UR4, R16 ;  /* 0x00000000100472ca */ /* 0x000fda00000e0000 */
[----:B0-----:R-:W-:-:S04]  /*15ac0*/  MOV R3, UR4 ;  /* 0x0000000400037c02 */ /* 0x001fc80008000f00 */
[----:B------:R0:W1:Y:S03]  /*15ad0*/  SYNCS.PHASECHK.TRANS64.TRYWAIT P0, [R3+URZ+0x38800], R0 ;  /* 0x03880000030075a7 */ /* 0x000066000800017f */
[----:B-1----:R-:W-:Y:S05]  /*15ae0*/  @!P0 NANOSLEEP.SYNCS 0x989680 ;  /* 0x009896800000895d */ /* 0x002fea0003900000 */
[----:B------:R-:W1:Y:S02]  /*15af0*/  @!P0 SYNCS.PHASECHK.TRANS64 P0, [R3+URZ+0x38800], R0 ;  /* 0x03880000030085a7 */ /* 0x000e64000800007f */
[----:B-1----:R-:W-:Y:S05]  /*15b00*/  @!P0 BRA `(.L_x_2197) ;  /* 0xfffffffc00e88947 */ /* 0x002fea000383ffff */
[----:B------:R-:W-:Y:S05]  /*15b10*/  BRA `(.L_x_2284) ;  /* 0xfffffeb800b47947 */ /* 0x000fea000383ffff */
.L_x_2201:
[----:B------:R-:W-:-:S13]  /*15b20*/  R2UR UR4, R16 ;  /* 0x00000000100472ca */ /* 0x000fda00000e0000 */
[----:B0-----:R-:W-:-:S04]  /*15b30*/  IMAD.U32 R3, RZ, RZ, UR4 ;  /* 0x00000004ff037e24 */ /* 0x001fc8000f8e00ff */
[----:B------:R0:W2:Y:S03]  /*15b40*/  SYNCS.PHASECHK.TRANS64.TRYWAIT P1, [R3+URZ+0x38830], R0 ;  /* 0x03883000030075a7 */ /* 0x0000a6000802017f */
[----:B--2---:R-:W-:Y:S05]  /*15b50*/  @!P1 NANOSLEEP.SYNCS 0x989680 ;  /* 0x009896800000995d */ /* 0x004fea0003900000 */
[----:B------:R-:W2:Y:S02]  /*15b60*/  @!P1 SYNCS.PHASECHK.TRANS64 P1, [R3+URZ+0x38830], R0 ;  /* 0x03883000030095a7 */ /* 0x000ea4000802007f */
[----:B--2---:R-:W-:Y:S05]  /*15b70*/  @!P1 BRA `(.L_x_2201) ;  /* 0xfffffffc00e89947 */ /* 0x004fea000383ffff */
[----:B------:R-:W-:Y:S05]  /*15b80*/  BRA `(.L_x_2200) ;  /* 0xfffffeb800dc7947 */ /* 0x000fea000383ffff */
.L_x_2207:
[----:B------:R-:W-:-:S13]  /*15b90*/  R2UR UR6, R214 ;  /* 0x00000000d60672ca */ /* 0x000fda00000e0000 */
[----:B-1----:R-:W-:-:S04]  /*15ba0*/  IMAD.U32 R6, RZ, RZ, UR6 ;  /* 0x00000006ff067e24 */ /* 0x002fc8000f8e00ff */
[----:B------:R1:W2:Y:S03]  /*15bb0*/  SYNCS.PHASECHK.TRANS64.TRYWAIT P1, [R6+URZ+0x38830], R3 ;  /* 0x03883003060075a7 */ /* 0x0002a6000802017f */
[----:B--2---:R-:W-:Y:S05]  /*15bc0*/  @!P1 NANOSLEEP.SYNCS 0x989680 ;  /* 0x009896800000995d */ /* 0x004fea0003900000 */
[----:B------:R-:W2:Y:S02]  /*15bd0*/  @!P1 SYNCS.PHASECHK.TRANS64 P1, [R6+URZ+0x38830], R3 ;  /* 0x03883003060095a7 */ /* 0x000ea4000802007f */
[----:B--2---:R-:W-:Y:S05]  /*15be0*/  @!P1 BRA `(.L_x_2207) ;  /* 0xfffffffc00e89947 */ /* 0x004fea000383ffff */
[----:B------:R-:W-:Y:S05]  /*15bf0*/  BRA `(.L_x_2206) ;  /* 0xfffffefc00d47947 */ /* 0x000fea000383ffff */
.L_x_2211:
[----:B-1----:R-:W-:-:S04]  /*15c00*/  MOV R3, UR10 ;  /* 0x0000000a00037c02 */ /* 0x002fc80008000f00 */
[----:B------:R1:W2:Y:S03]  /*15c10*/  SYNCS.PHASECHK.TRANS64.TRYWAIT P1, [R3+URZ+0x38850], R0 ;  /* 0x03885000030075a7 */ /* 0x0002a6000802017f */
[----:B--2---:R-:W-:Y:S05]  /*15c20*/  @!P1 NANOSLEEP.SYNCS 0x989680 ;  /* 0x009896800000995d */ /* 0x004fea0003900000 */
[----:B------:R-:W2:Y:S02]  /*15c30*/  @!P1 SYNCS.PHASECHK.TRANS64 P1, [R3+URZ+0x38850], R0 ;  /* 0x03885000030095a7 */ /* 0x000ea4000802007f */
[----:B--2---:R-:W-:Y:S05]  /*15c40*/  @!P1 BRA `(.L_x_2211) ;  /* 0xfffffffc00ec9947 */ /* 0x004fea000383ffff */
[----:B------:R-:W-:Y:S05]  /*15c50*/  BRA `(.L_x_2210) ;  /* 0xffffff2400ec7947 */ /* 0x000fea000383ffff */
.L_x_2219:
[----:B------:R-:W-:-:S13]  /*15c60*/  R2UR UR6, R213 ;  /* 0x00000000d50672ca */ /* 0x000fda00000e0000 */
[----:B-1----:R-:W-:-:S04]  /*15c70*/  IMAD.U32 R6, RZ, RZ, UR6 ;  /* 0x00000006ff067e24 */ /* 0x002fc8000f8e00ff */
[----:B------:R1:W2:Y:S03]  /*15c80*/  SYNCS.PHASECHK.TRANS64.TRYWAIT P1, [R6+URZ+0x38830], R3 ;  /* 0x03883003060075a7 */ /* 0x0002a6000802017f */
[----:B--2---:R-:W-:Y:S05]  /*15c90*/  @!P1 NANOSLEEP.SYNCS 0x989680 ;  /* 0x009896800000995d */ /* 0x004fea0003900000 */
[----:B------:R-:W2:Y:S02]  /*15ca0*/  @!P1 SYNCS.PHASECHK.TRANS64 P1, [R6+URZ+0x38830], R3 ;  /* 0x03883003060095a7 */ /* 0x000ea4000802007f */
[----:B--2---:R-:W-:Y:S05]  /*15cb0*/  @!P1 BRA `(.L_x_2219) ;  /* 0xfffffffc00e89947 */ /* 0x004fea000383ffff */
[----:B------:R-:W-:Y:S05]  /*15cc0*/  BRA `(.L_x_2218) ;  /* 0xffffff4400587947 */ /* 0x000fea000383ffff */
.L_x_2223:
[----:B-1----:R-:W-:-:S04]  /*15cd0*/  IMAD.U32 R3, RZ, RZ, UR14 ;  /* 0x0000000eff037e24 */ /* 0x002fc8000f8e00ff */
[----:B------:R1:W2:Y:S03]  /*15ce0*/  SYNCS.PHASECHK.TRANS64.TRYWAIT P1, [R3+URZ+0x38850], R0 ;  /* 0x03885000030075a7 */ /* 0x0002a6000802017f */
[----:B--2---:R-:W-:Y:S05]  /*15cf0*/  @!P1 NANOSLEEP.SYNCS 0x989680 ;  /* 0x009896800000995d */ /* 0x004fea0003900000 */
[----:B------:R-:W2:Y:S02]  /*15d00*/  @!P1 SYNCS.PHASECHK.TRANS64 P1, [R3+URZ+0x38850], R0 ;  /* 0x03885000030095a7 */ /* 0x000ea4000802007f */
[----:B--2---:R-:W-:Y:S05]  /*15d10*/  @!P1 BRA `(.L_x_2223) ;  /* 0xfffffffc00ec9947 */ /* 0x004fea000383ffff */
[----:B------:R-:W-:Y:S05]  /*15d20*/  BRA `(.L_x_2222) ;  /* 0xffffff6c00987947 */ /* 0x000fea000383ffff */
.L_x_2230:
[----:B-1----:R-:W-:-:S04]  /*15d30*/  MOV R5, UR5 ;  /* 0x0000000500057c02 */ /* 0x002fc80008000f00 */
[----:B------:R1:W2:Y:S03]  /*15d40*/  SYNCS.PHASECHK.TRANS64.TRYWAIT P1, [R5+URZ+0x38850], R0 ;  /* 0x03885000050075a7 */ /* 0x0002a6000802017f */
[----:B--2---:R-:W-:Y:S05]  /*15d50*/  @!P1 NANOSLEEP.SYNCS 0x989680 ;  /* 0x009896800000995d */ /* 0x004fea0003900000 */
[----:B------:R-:W2:Y:S02]  /*15d60*/  @!P1 SYNCS.PHASECHK.TRANS64 P1, [R5+URZ+0x38850], R0 ;  /* 0x03885000050095a7 */ /* 0x000ea4000802007f */
[----:B--2---:R-:W-:Y:S05]  /*15d70*/  @!P1 BRA `(.L_x_2230) ;  /* 0xfffffffc00ec9947 */ /* 0x004fea000383ffff */
[----:B------:R-:W-:Y:S05]  /*15d80*/  BRA `(.L_x_2229) ;  /* 0xffffff8800fc7947 */ /* 0x000fea000383ffff */
.L_x_2242:
[----:B------:R-:W-:Y:S01]  /*15d90*/  IMAD.MOV.U32 R13, RZ, RZ, R27 ;  /* 0x000000ffff0d7224 */ /* 0x000fe200078e001b */
[----:B------:R-:W-:Y:S01]  /*15da0*/  MOV R11, 0x1f ;  /* 0x0000001f000b7802 */ /* 0x000fe20000000f00 */
[----:B------:R-:W-:Y:S02]  /*15db0*/  IMAD.MOV.U32 R12, RZ, RZ, RZ ;  /* 0x000000ffff0c7224 */ /* 0x000fe400078e00ff */
[----:B------:R-:W-:-:S07]  /*15dc0*/  IMAD.MOV.U32 R15, RZ, RZ, -0x1 ;  /* 0xffffffffff0f7424 */ /* 0x000fce00078e00ff */
[----:B-----5:R-:W-:Y:S05]  /*15dd0*/  WARPSYNC.COLLECTIVE R15, `(.L_x_2285) ;  /* 0x000000000f087348 */ /* 0x020fea0003c00000 */
[----:B------:R0:W1:Y:S02]  /*15de0*/  SHFL.IDX P6, R14, R13, R12, R11 ;  /* 0x0000000c0d0e7389 */ /* 0x00006400000c000b */
[----:B01---5:R-:W-:Y:S01]  /*15df0*/  ENDCOLLECTIVE ;  /* 0x000000000000791b */ /* 0x023fe20003800000 */
.L_x_2285:
[----:B------:R-:W-:Y:S05]  /*15e00*/  BRA `(.L_x_2286) ;  /* 0xffffffc800f47947 */ /* 0x000fea000383ffff */
.L_x_2244:
[----:B0-----:R-:W-:-:S04]  /*15e10*/  IMAD.U32 R3, RZ, RZ, UR44 ;  /* 0x0000002cff037e24 */ /* 0x001fc8000f8e00ff */
[----:B------:R0:W1:Y:S03]  /*15e20*/  SYNCS.PHASECHK.TRANS64.TRYWAIT P0, [R3+URZ+0x38840], R2 ;  /* 0x03884002030075a7 */ /* 0x000066000800017f */
[----:B-1----:R-:W-:Y:S05]  /*15e30*/  @!P0 NANOSLEEP.SYNCS 0x989680 ;  /* 0x009896800000895d */ /* 0x002fea0003900000 */
[----:B------:R-:W1:Y:S02]  /*15e40*/  @!P0 SYNCS.PHASECHK.TRANS64 P0, [R3+URZ+0x38840], R2 ;  /* 0x03884002030085a7 */ /* 0x000e64000800007f */
[----:B-1----:R-:W-:Y:S05]  /*15e50*/  @!P0 BRA `(.L_x_2244) ;  /* 0xfffffffc00ec8947 */ /* 0x002fea000383ffff */
[----:B------:R-:W-:Y:S05]  /*15e60*/  BRA `(.L_x_2287) ;  /* 0xffffffcc00847947 */ /* 0x000fea000383ffff */
.L_x_2245:
        /* <DEDUP_REMOVED lines=8> */
.L_x_2289:
[----:B------:R-:W-:Y:S05]  /*15ef0*/  BSYNC B0 ;  /* 0x0000000000007941 */ /* 0x000fea0003800000 */
.L_x_2288:
[----:B------:R-:W-:Y:S01]  /*15f00*/  IMAD.MOV.U32 R13, RZ, RZ, R0 ;  /* 0x000000ffff0d7224 */ /* 0x000fe200078e0000 */
[----:B------:R-:W-:Y:S01]  /*15f10*/  MOV R12, RZ ;  /* 0x000000ff000c7202 */ /* 0x000fe20000000f00 */
[----:B------:R-:W-:Y:S01]  /*15f20*/  IMAD.MOV.U32 R11, RZ, RZ, 0x181f ;  /* 0x0000181fff0b7424 */ /* 0x000fe200078e00ff */
[C---:B------:R-:W-:Y:S01]  /*15f30*/  LOP3.LUT P4, RZ, R16.reuse, 0x10, RZ, 0xc0, !PT ;  /* 0x0000001010ff7812 */ /* 0x040fe2000788c0ff */
[----:B------:R-:W-:Y:S01]  /*15f40*/  IMAD.MOV.U32 R15, RZ, RZ, -0x1 ;  /* 0xffffffffff0f7424 */ /* 0x000fe200078e00ff */
[C---:B------:R-:W-:Y:S01]  /*15f50*/  LOP3.LUT P3, RZ, R16.reuse, 0x8, RZ, 0xc0, !PT ;  /* 0x0000000810ff7812 */ /* 0x040fe2000786c0ff */
[----:B------:R-:W-:Y:S01]  /*15f60*/  IMAD.MOV.U32 R5, RZ, RZ, R14 ;  /* 0x000000ffff057224 */ /* 0x000fe200078e000e */
[----:B------:R-:W-:-:S13]  /*15f70*/  LOP3.LUT P2, RZ, R16, 0x4, RZ, 0xc0, !PT ;  /* 0x0000000410ff7812 */ /* 0x000fda000784c0ff */
[----:B------:R-:W-:Y:S05]  /*15f80*/  WARPSYNC.COLLECTIVE R15, `(.L_x_2290) ;  /* 0x000000000f087348 */ /* 0x000fea0003c00000 */
[----:B------:R0:W1:Y:S02]  /*15f90*/  SHFL.IDX P6, R14, R13, R12, R11 ;  /* 0x0000000c0d0e7389 */ /* 0x00006400000c000b */
[----:B01----:R-:W-:Y:S01]  /*15fa0*/  ENDCOLLECTIVE ;  /* 0x000000000000791b */ /* 0x003fe20003800000 */
.L_x_2290:
[----:B------:R-:W-:Y:S01]  /*15fb0*/  LOP3.LUT P1, RZ, R16, 0x2, RZ, 0xc0, !PT ;  /* 0x0000000210ff7812 */ /* 0x000fe2000782c0ff */
[----:B------:R-:W-:Y:S01]  /*15fc0*/  ULDC.64 UR4, c[0x0][0x208] ;  /* 0x0000820000047ab9 */ /* 0x000fe20000000a00 */
[----:B------:R-:W-:Y:S01]  /*15fd0*/  @P0 LEA R9, R31, UR44, 0x1 ;  /* 0x0000002c1f090c11 */ /* 0x000fe2000f8e08ff */
        /* <DEDUP_REMOVED lines=15> */
.L_x_2291:
[----:B------:R-:W-:Y:S01]  /*160d0*/  @P0 LEA R21, R31, UR44, 0x1 ;  /* 0x0000002c1f150c11 */ /* 0x000fe2000f8e08ff */
[----:B------:R-:W-:Y:S01]  /*160e0*/  IMAD.MOV.U32 R13, RZ, RZ, R0 ;  /* 0x000000ffff0d7224 */ /* 0x000fe200078e0000 */
[----:B------:R-:W-:-:S07]  /*160f0*/  MOV R3, R14 ;  /* 0x0000000e00037202 */ /* 0x000fce0000000f00 */
[----:B------:R-:W-:Y:S05]  /*16100*/  WARPSYNC.COLLECTIVE R15, `(.L_x_2292) ;  /* 0x000000000f087348 */ /* 0x000fea0003c00000 */
[----:B------:R0:W1:Y:S02]  /*16110*/  SHFL.IDX P6, R14, R13, R12, R11 ;  /* 0x0000000c0d0e7389 */ /* 0x00006400000c000b */
[----:B01----:R-:W-:Y:S01]  /*16120*/  ENDCOLLECTIVE ;  /* 0x000000000000791b */ /* 0x003fe20003800000 */
.L_x_2292:
        /* <DEDUP_REMOVED lines=16> */
.L_x_2293:
[----:B------:R-:W-:Y:S02]  /*16230*/  @P0 LEA R9, R31, UR44, 0x1 ;  /* 0x0000002c1f090c11 */ /* 0x000fe4000f8e08ff */
[----:B------:R-:W-:Y:S01]  /*16240*/  MOV R13, R0 ;  /* 0x00000000000d7202 */ /* 0x000fe20000000f00 */
[----:B------:R-:W-:-:S07]  /*16250*/  IMAD.MOV.U32 R5, RZ, RZ, R14 ;  /* 0x000000ffff057224 */ /* 0x000fce00078e000e */
[----:B------:R-:W-:Y:S05]  /*16260*/  WARPSYNC.COLLECTIVE R15, `(.L_x_2294) ;  /* 0x000000000f087348 */ /* 0x000fea0003c00000 */
[----:B------:R0:W1:Y:S02]  /*16270*/  SHFL.IDX P6, R14, R13, R12, R11 ;  /* 0x0000000c0d0e7389 */ /* 0x00006400000c000b */
[----:B01----:R-:W-:Y:S01]  /*16280*/  ENDCOLLECTIVE ;  /* 0x000000000000791b */ /* 0x003fe20003800000 */
.L_x_2294:
        /* <DEDUP_REMOVED lines=16> */
.L_x_2295:
[----:B------:R-:W-:Y:S01]  /*16390*/  @P0 LEA R21, R31, UR44, 0x1 ;  /* 0x0000002c1f150c11 */ /* 0x000fe2000f8e08ff */
[----:B------:R-:W-:Y:S02]  /*163a0*/  IMAD.MOV.U32 R13, RZ, RZ, R0 ;  /* 0x000000ffff0d7224 */ /* 0x000fe400078e0000 */
[----:B------:R-:W-:-:S07]  /*163b0*/  IMAD.MOV.U32 R3, RZ, RZ, R14 ;  /* 0x000000ffff037224 */ /* 0x000fce00078e000e */
[----:B------:R-:W-:Y:S05]  /*163c0*/  WARPSYNC.COLLECTIVE R15, `(.L_x_2296) ;  /* 0x000000000f087348 */ /* 0x000fea0003c00000 */
[----:B------:R0:W1:Y:S02]  /*163d0*/  SHFL.IDX P6, R14, R13, R12, R11 ;  /* 0x0000000c0d0e7389 */ /* 0x00006400000c000b */
[----:B01----:R-:W-:Y:S01]  /*163e0*/  ENDCOLLECTIVE ;  /* 0x000000000000791b */ /* 0x003fe20003800000 */
.L_x_2296:
        /* <DEDUP_REMOVED lines=15> */
.L_x_2297:
[----:B------:R-:W-:Y:S01]  /*164e0*/  IMAD.MOV.U32 R13, RZ, RZ, R0 ;  /* 0x000000ffff0d7224 */ /* 0x000fe200078e0000 */
[----:B------:R-:W-:-:S07]  /*164f0*/  MOV R4, R14 ;  /* 0x0000000e00047202 */ /* 0x000fce0000000f00 */
[----:B------:R-:W-:Y:S05]  /*16500*/  WARPSYNC.COLLECTIVE R15, `(.L_x_2298) ;  /* 0x000000000f087348 */ /* 0x000fea0003c00000 */
[----:B------:R0:W1:Y:S02]  /*16510*/  SHFL.IDX P6, R14, R13, R12, R11 ;  /* 0x0000000c0d0e7389 */ /* 0x00006400000c000b */
[----:B01----:R-:W-:Y:S01]  /*16520*/  ENDCOLLECTIVE ;  /* 0x000000000000791b */ /* 0x003fe20003800000 */
.L_x_2298:
[----:B------:R-:W-:Y:S05]  /*16530*/  BRA `(.L_x_2299) ;  /* 0xffffffc800f87947 */ /* 0x000fea000383ffff */
.L_x_2250:
[----:B------:R-:W-:Y:S01]  /*16540*/  IMAD.MOV.U32 R13, RZ, RZ, R6 ;  /* 0x000000ffff0d7224 */ /* 0x000fe200078e0006 */
[----:B------:R-:W-:Y:S01]  /*16550*/  MOV R12, RZ ;  /* 0x000000ff000c7202 */ /* 0x000fe20000000f00 */
[----:B------:R-:W-:Y:S01]  /*16560*/  IMAD.MOV.U32 R11, RZ, RZ, 0x181f ;  /* 0x0000181fff0b7424 */ /* 0x000fe200078e00ff */
[----:B------:R-:W-:Y:S01]  /*16570*/  MOV R8, UR46 ;  /* 0x0000002e00087c02 */ /* 0x000fe20008000f00 */
[----:B------:R-:W-:-:S04]  /*16580*/  IMAD.MOV.U32 R15, RZ, RZ, -0x1 ;  /* 0xffffffffff0f7424 */ /* 0x000fc800078e00ff */
[----:B------:R-:W-:-:S07]  /*16590*/  IMAD R8, R8, 0x80, R27 ;  /* 0x0000008008087824 */ /* 0x000fce00078e021b */
[----:B------:R-:W-:Y:S05]  /*165a0*/  WARPSYNC.COLLECTIVE R15, `(.L_x_2300) ;  /* 0x000000000f087348 */ /* 0x000fea0003c00000 */
[----:B------:R0:W1:Y:S02]  /*165b0*/  SHFL.IDX P6, R14, R13, R12, R11 ;  /* 0x0000000c0d0e7389 */ /* 0x00006400000c000b */
[----:B01----:R-:W-:Y:S01]  /*165c0*/  ENDCOLLECTIVE ;  /* 0x000000000000791b */ /* 0x003fe20003800000 */
.L_x_2300:
[----:B------:R-:W-:Y:S02]  /*165d0*/  VIADD R4, R8, 0x10 ;  /* 0x0000001008047836 */ /* 0x000fe40000000000 */
[----:B------:R-:W-:Y:S01]  /*165e0*/  IMAD.MOV.U32 R13, RZ, RZ, R0 ;  /* 0x000000ffff0d7224 */ /* 0x000fe200078e0000 */
[----:B------:R-:W-:-:S07]  /*165f0*/  MOV R3, R14 ;  /* 0x0000000e00037202 */ /* 0x000fce0000000f00 */
[----:B------:R-:W-:Y:S05]  /*16600*/  WARPSYNC.COLLECTIVE R15, `(.L_x_2301) ;  /* 0x000000000f087348 */ /* 0x000fea0003c00000 */
[----:B------:R0:W1:Y:S02]  /*16610*/  SHFL.IDX P6, R14, R13, R12, R11 ;  /* 0x0000000c0d0e7389 */ /* 0x00006400000c000b */
[----:B01----:R-:W-:Y:S01]  /*16620*/  ENDCOLLECTIVE ;  /* 0x000000000000791b */ /* 0x003fe20003800000 */
.L_x_2301:
[----:B------:R-:W-:Y:S01]  /*16630*/  ULDC UR4, c[0x0][0x288] ;  /* 0x0000a20000047ab9 */ /* 0x000fe20000000800 */
[----:B------:R-:W-:Y:S01]  /*16640*/  ULDC.64 UR6, c[0x0][0x208] ;  /* 0x0000820000067ab9 */ /* 0x000fe20000000a00 */
[----:B------:R-:W-:-:S05]  /*16650*/  IMAD R7, R7, UR4, RZ ;  /* 0x0000000407077c24 */ /* 0x000fca000f8e02ff */
[----:B------:R-:W-:Y:S02]  /*16660*/  ISETP.GE.AND P0, PT, R8, R7, PT ;  /* 0x000000070800720c */ /* 0x000fe40003f06270 */
[----:B------:R-:W-:Y:S01]  /*16670*/  MOV R13, R6 ;  /* 0x00000006000d7202 */ /* 0x000fe20000000f00 */
[----:B------:R-:W-:-:S10]  /*16680*/  IMAD.MOV.U32 R12, RZ, RZ, 0x1 ;  /* 0x00000001ff0c7424 */ /* 0x000fd400078e00ff */
[----:B------:R-:W-:Y:S01]  /*16690*/  @!P0 LEA R9, R31, UR44, 0x1 ;  /* 0x0000002c1f098c11 */ /* 0x000fe2000f8e08ff */
        /* <DEDUP_REMOVED lines=13> */
.L_x_2302:
[----:B------:R-:W-:Y:S01]  /*16770*/  VIADD R2, R8, 0x20 ;  /* 0x0000002008027836 */ /* 0x000fe20000000000 */
[----:B------:R-:W-:Y:S02]  /*16780*/  @!P0 LEA R21, R31, UR44, 0x1 ;  /* 0x0000002c1f158c11 */ /* 0x000fe4000f8e08ff */
[----:B------:R-:W-:Y:S01]  /*16790*/  MOV R13, R0 ;  /* 0x00000000000d7202 */ /* 0x000fe20000000f00 */
[----:B------:R-:W-:-:S07]  /*167a0*/  IMAD.MOV.U32 R5, RZ, RZ, R14 ;  /* 0x000000ffff057224 */ /* 0x000fce00078e000e */
[----:B------:R-:W-:Y:S05]  /*167b0*/  WARPSYNC.COLLECTIVE R15, `(.L_x_2303) ;  /* 0x000000000f087348 */ /* 0x000fea0003c00000 */
[----:B------:R0:W1:Y:S02]  /*167c0*/  SHFL.IDX P6, R14, R13, R12, R11 ;  /* 0x0000000c0d0e7389 */ /* 0x00006400000c000b */
[----:B01----:R-:W-:Y:S01]  /*167d0*/  ENDCOLLECTIVE ;  /* 0x000000000000791b */ /* 0x003fe20003800000 */
.L_x_2303:
        /* <DEDUP_REMOVED lines=16> */
.L_x_2304:
[----:B------:R-:W-:Y:S01]  /*168e0*/  VIADD R4, R8, 0x30 ;  /* 0x0000003008047836 */ /* 0x000fe20000000000 */
[----:B------:R-:W-:Y:S02]  /*168f0*/  @!P0 LEA R9, R31, UR44, 0x1 ;  /* 0x0000002c1f098c11 */ /* 0x000fe4000f8e08ff */
[----:B------:R-:W-:Y:S01]  /*16900*/  MOV R13, R0 ;  /* 0x00000000000d7202 */ /* 0x000fe20000000f00 */
[----:B------:R-:W-:-:S07]  /*16910*/  IMAD.MOV.U32 R3, RZ, RZ, R14 ;  /* 0x000000ffff037224 */ /* 0x000fce00078e000e */
[----:B------:R-:W-:Y:S05]  /*16920*/  WARPSYNC.COLLECTIVE R15, `(.L_x_2305) ;  /* 0x000000000f087348 */ /* 0x000fea0003c00000 */
[----:B------:R0:W1:Y:S02]  /*16930*/  SHFL.IDX P6, R14, R13, R12, R11 ;  /* 0x0000000c0d0e7389 */ /* 0x00006400000c000b */
[----:B01----:R-:W-:Y:S01]  /*16940*/  ENDCOLLECTIVE ;  /* 0x000000000000791b */ /* 0x003fe20003800000 */
.L_x_2305:
        /* <DEDUP_REMOVED lines=16> */
.L_x_2306:
[----:B------:R-:W-:Y:S01]  /*16a50*/  VIADD R2, R8, 0x40 ;  /* 0x0000004008027836 */ /* 0x000fe20000000000 */
[----:B------:R-:W-:Y:S02]  /*16a60*/  @!P0 LEA R21, R31, UR44, 0x1 ;  /* 0x0000002c1f158c11 */ /* 0x000fe4000f8e08ff */
[----:B------:R-:W-:Y:S01]  /*16a70*/  MOV R13, R0 ;  /* 0x00000000000d7202 */ /* 0x000fe20000000f00 */
[----:B------:R-:W-:-:S07]  /*16a80*/  IMAD.MOV.U32 R5, RZ, RZ, R14 ;  /* 0x000000ffff057224 */ /* 0x000fce00078e000e */
[----:B------:R-:W-:Y:S05]  /*16a90*/  WARPSYNC.COLLECTIVE R15, `(.L_x_2307) ;  /* 0x000000000f087348 */ /* 0x000fea0003c00000 */
[----:B------:R0:W1:Y:S02]  /*16aa0*/  SHFL.IDX P6, R14, R13, R12, R11 ;  /* 0x0000000c0d0e7389 */ /* 0x00006400000c000b */
[----:B01----:R-:W-:Y:S01]  /*16ab0*/  ENDCOLLECTIVE ;  /* 0x000000000000791b */ /* 0x003fe20003800000 */
.L_x_2307:
        /* <DEDUP_REMOVED lines=16> */
.L_x_2308:
[----:B------:R-:W-:Y:S01]  /*16bc0*/  VIADD R4, R8, 0x50 ;  /* 0x0000005008047836 */ /* 0x000fe20000000000 */
[----:B------:R-:W-:Y:S02]  /*16bd0*/  @!P0 LEA R9, R31, UR44, 0x1 ;  /* 0x0000002c1f098c11 */ /* 0x000fe4000f8e08ff */
[----:B------:R-:W-:Y:S01]  /*16be0*/  MOV R13, R0 ;  /* 0x00000000000d7202 */ /* 0x000fe20000000f00 */
[----:B------:R-:W-:-:S07]  /*16bf0*/  IMAD.MOV.U32 R3, RZ, RZ, R14 ;  /* 0x000000ffff037224 */ /* 0x000fce00078e000e */
[----:B------:R-:W-:Y:S05]  /*16c00*/  WARPSYNC.COLLECTIVE R15, `(.L_x_2309) ;  /* 0x000000000f087348 */ /* 0x000fea0003c00000 */
[----:B------:R0:W1:Y:S02]  /*16c10*/  SHFL.IDX P6, R14, R13, R12, R11 ;  /* 0x0000000c0d0e7389 */ /* 0x00006400000c000b */
[----:B01----:R-:W-:Y:S01]  /*16c20*/  ENDCOLLECTIVE ;  /* 0x000000000000791b */ /* 0x003fe20003800000 */
.L_x_2309:
        /* <DEDUP_REMOVED lines=16> */
.L_x_2310:
[----:B------:R-:W-:Y:S01]  /*16d30*/  VIADD R2, R8, 0x60 ;  /* 0x0000006008027836 */ /* 0x000fe20000000000 */
[----:B------:R-:W-:Y:S02]  /*16d40*/  @!P0 LEA R21, R31, UR44, 0x1 ;  /* 0x0000002c1f158c11 */ /* 0x000fe4000f8e08ff */
[----:B------:R-:W-:Y:S01]  /*16d50*/  MOV R13, R0 ;  /* 0x00000000000d7202 */ /* 0x000fe20000000f00 */
[----:B------:R-:W-:-:S07]  /*16d60*/  IMAD.MOV.U32 R5, RZ, RZ, R14 ;  /* 0x000000ffff057224 */ /* 0x000fce00078e000e */
[----:B------:R-:W-:Y:S05]  /*16d70*/  WARPSYNC.COLLECTIVE R15, `(.L_x_2311) ;  /* 0x000000000f087348 */ /* 0x000fea0003c00000 */
[----:B------:R0:W1:Y:S02]  /*16d80*/  SHFL.IDX P6, R14, R13, R12, R11 ;  /* 0x0000000c0d0e7389 */ /* 0x00006400000c000b */
[----:B01----:R-:W-:Y:S01]  /*16d90*/  ENDCOLLECTIVE ;  /* 0x000000000000791b */ /* 0x003fe20003800000 */
.L_x_2311:
        /* <DEDUP_REMOVED lines=16> */
.L_x_2312:
[----:B------:R-:W-:Y:S02]  /*16ea0*/  @!P0 LEA R9, R31, UR44, 0x1 ;  /* 0x0000002c1f098c11 */ /* 0x000fe4000f8e08ff */
[----:B------:R-:W-:Y:S01]  /*16eb0*/  MOV R13, R0 ;  /* 0x00000000000d7202 */ /* 0x000fe20000000f00 */
[----:B------:R-:W-:-:S07]  /*16ec0*/  IMAD.MOV.U32 R3, RZ, RZ, R14 ;  /* 0x000000ffff037224 */ /* 0x000fce00078e000e */
[----:B------:R-:W-:Y:S05]  /*16ed0*/  WARPSYNC.COLLECTIVE R15, `(.L_x_2313) ;  /* 0x000000000f087348 */ /* 0x000fea0003c00000 */
[----:B------:R0:W1:Y:S02]  /*16ee0*/  SHFL.IDX P6, R14, R13, R12, R11 ;  /* 0x0000000c0d0e7389 */ /* 0x00006400000c000b */
[----:B01----:R-:W-:Y:S01]  /*16ef0*/  ENDCOLLECTIVE ;  /* 0x000000000000791b */ /* 0x003fe20003800000 */
.L_x_2313:
        /* <DEDUP_REMOVED lines=15> */
.L_x_2314:
[----:B------:R-:W-:Y:S02]  /*16ff0*/  IMAD.MOV.U32 R13, RZ, RZ, R0 ;  /* 0x000000ffff0d7224 */ /* 0x000fe400078e0000 */
[----:B------:R-:W-:-:S07]  /*17000*/  IMAD.MOV.U32 R6, RZ, RZ, R14 ;  /* 0x000000ffff067224 */ /* 0x000fce00078e000e */
[----:B------:R-:W-:Y:S05]  /*17010*/  WARPSYNC.COLLECTIVE R15, `(.L_x_2315) ;  /* 0x000000000f087348 */ /* 0x000fea0003c00000 */
[----:B------:R0:W1:Y:S02]  /*17020*/  SHFL.IDX P6, R14, R13, R12, R11 ;  /* 0x0000000c0d0e7389 */ /* 0x00006400000c000b */
[----:B01----:R-:W-:Y:S01]  /*17030*/  ENDCOLLECTIVE ;  /* 0x000000000000791b */ /* 0x003fe20003800000 */
.L_x_2315:
[----:B------:R-:W-:Y:S05]  /*17040*/  BRA `(.L_x_2316) ;  /* 0xffffffcc00087947 */ /* 0x000fea000383ffff */
.L_x_2253:
[----:B0-----:R-:W-:-:S04]  /*17050*/  MOV R3, UR44 ;  /* 0x0000002c00037c02 */ /* 0x001fc80008000f00 */
[----:B------:R0:W1:Y:S03]  /*17060*/  SYNCS.PHASECHK.TRANS64.TRYWAIT P0, [R3+URZ+0x38820], R0 ;  /* 0x03882000030075a7 */ /* 0x000066000800017f */
[----:B-1----:R-:W-:Y:S05]  /*17070*/  @!P0 NANOSLEEP.SYNCS 0x989680 ;  /* 0x009896800000895d */ /* 0x002fea0003900000 */
[----:B------:R-:W1:Y:S02]  /*17080*/  @!P0 SYNCS.PHASECHK.TRANS64 P0, [R3+URZ+0x38820], R0 ;  /* 0x03882000030085a7 */ /* 0x000e64000800007f */
[----:B-1----:R-:W-:Y:S05]  /*17090*/  @!P0 BRA `(.L_x_2253) ;  /* 0xfffffffc00ec8947 */ /* 0x002fea000383ffff */
[----:B------:R-:W-:Y:S05]  /*170a0*/  BRA `(.L_x_2317) ;  /* 0xffffffcc00607947 */ /* 0x000fea000383ffff */
.L_x_2257:
[----:B-1----:R1:W2:Y:S02]  /*170b0*/  SYNCS.PHASECHK.TRANS64.TRYWAIT P0, [R19+URZ+0x38840], R2 ;  /* 0x03884002130075a7 */ /* 0x0022a4000800017f */
[----:B--2---:R-:W-:Y:S05]  /*170c0*/  @!P0 NANOSLEEP.SYNCS 0x989680 ;  /* 0x009896800000895d */ /* 0x004fea0003900000 */
[----:B------:R-:W2:Y:S02]  /*170d0*/  @!P0 SYNCS.PHASECHK.TRANS64 P0, [R19+URZ+0x38840], R2 ;  /* 0x03884002130085a7 */ /* 0x000ea4000800007f */
[----:B--2---:R-:W-:Y:S05]  /*170e0*/  @!P0 BRA `(.L_x_2257) ;  /* 0xfffffffc00f08947 */ /* 0x004fea000383ffff */
[----:B------:R-:W-:Y:S05]  /*170f0*/  BRA `(.L_x_2318) ;  /* 0xffffffd000647947 */ /* 0x000fea000383ffff */
.L_x_2258:
        /* <DEDUP_REMOVED lines=8> */
.L_x_2320:
[----:B------:R-:W-:Y:S05]  /*17180*/  BSYNC B1 ;  /* 0x0000000000017941 */ /* 0x000fea0003800000 */
.L_x_2319:
        /* <DEDUP_REMOVED lines=11> */
.L_x_2321:
        /* <DEDUP_REMOVED lines=20> */
.L_x_2322:
[----:B------:R-:W-:Y:S01]  /*17380*/  MOV R13, R24 ;  /* 0x00000018000d7202 */ /* 0x000fe20000000f00 */
[----:B------:R-:W-:-:S07]  /*17390*/  IMAD.MOV.U32 R5, RZ, RZ, R14 ;  /* 0x000000ffff057224 */ /* 0x000fce00078e000e */
[----:B------:R-:W-:Y:S05]  /*173a0*/  WARPSYNC.COLLECTIVE R15, `(.L_x_2323) ;  /* 0x000000000f087348 */ /* 0x000fea0003c00000 */
[----:B------:R0:W1:Y:S02]  /*173b0*/  SHFL.IDX P6, R14, R13, R12, R11 ;  /* 0x0000000c0d0e7389 */ /* 0x00006400000c000b */
[----:B01----:R-:W-:Y:S01]  /*173c0*/  ENDCOLLECTIVE ;  /* 0x000000000000791b */ /* 0x003fe20003800000 */
.L_x_2323:
        /* <DEDUP_REMOVED lines=17> */
.L_x_2324:
[----:B------:R-:W-:Y:S01]  /*174e0*/  IMAD.MOV.U32 R13, RZ, RZ, R24 ;  /* 0x000000ffff0d7224 */ /* 0x000fe200078e0018 */
[----:B------:R-:W-:-:S07]  /*174f0*/  MOV R5, R14 ;  /* 0x0000000e00057202 */ /* 0x000fce0000000f00 */
[----:B------:R-:W-:Y:S05]  /*17500*/  WARPSYNC.COLLECTIVE R15, `(.L_x_2325) ;  /* 0x000000000f087348 */ /* 0x000fea0003c00000 */
[----:B------:R0:W1:Y:S02]  /*17510*/  SHFL.IDX P6, R14, R13, R12, R11 ;  /* 0x0000000c0d0e7389 */ /* 0x00006400000c000b */
[----:B01----:R-:W-:Y:S01]  /*17520*/  ENDCOLLECTIVE ;  /* 0x000000000000791b */ /* 0x003fe20003800000 */
.L_x_2325:
        /* <DEDUP_REMOVED lines=18> */
.L_x_2326:
[----:B------:R-:W-:Y:S02]  /*17650*/  IMAD.MOV.U32 R13, RZ, RZ, R24 ;  /* 0x000000ffff0d7224 */ /* 0x000fe400078e0018 */
[----:B------:R-:W-:-:S07]  /*17660*/  IMAD.MOV.U32 R32, RZ, RZ, R14 ;  /* 0x000000ffff207224 */ /* 0x000fce00078e000e */
[----:B------:R-:W-:Y:S05]  /*17670*/  WARPSYNC.COLLECTIVE R15, `(.L_x_2327) ;  /* 0x000000000f087348 */ /* 0x000fea0003c00000 */
[----:B------:R0:W1:Y:S02]  /*17680*/  SHFL.IDX P6, R14, R13, R12, R11 ;  /* 0x0000000c0d0e7389 */ /* 0x00006400000c000b */
[----:B01----:R-:W-:Y:S01]  /*17690*/  ENDCOLLECTIVE ;  /* 0x000000000000791b */ /* 0x003fe20003800000 */
.L_x_2327:
        /* <DEDUP_REMOVED lines=19> */
.L_x_2328:
[----:B------:R-:W-:Y:S01]  /*177d0*/  MOV R13, R24 ;  /* 0x00000018000d7202 */ /* 0x000fe20000000f00 */
[----:B------:R-:W-:-:S07]  /*177e0*/  IMAD.MOV.U32 R27, RZ, RZ, R14 ;  /* 0x000000ffff1b7224 */ /* 0x000fce00078e000e */
[----:B------:R-:W-:Y:S05]  /*177f0*/  WARPSYNC.COLLECTIVE R15, `(.L_x_2329) ;  /* 0x000000000f087348 */ /* 0x000fea0003c00000 */
[----:B------:R0:W1:Y:S02]  /*17800*/  SHFL.IDX P6, R14, R13, R12, R11 ;  /* 0x0000000c0d0e7389 */ /* 0x00006400000c000b */
[----:B01----:R-:W-:Y:S01]  /*17810*/  ENDCOLLECTIVE ;  /* 0x000000000000791b */ /* 0x003fe20003800000 */
.L_x_2329:
[----:B------:R-:W-:Y:S05]  /*17820*/  BRA `(.L_x_2330) ;  /* 0xffffffcc00c07947 */ /* 0x000fea000383ffff */
.L_x_2263:
[----:B0-----:R0:W2:Y:S02]  /*17830*/  SYNCS.PHASECHK.TRANS64.TRYWAIT P0, [R4+URZ+0x38860], R3 ;  /* 0x03886003040075a7 */ /* 0x0010a4000800017f */
[----:B--2---:R-:W-:Y:S05]  /*17840*/  @!P0 NANOSLEEP.SYNCS 0x989680 ;  /* 0x009896800000895d */ /* 0x004fea0003900000 */
[----:B------:R-:W2:Y:S02]  /*17850*/  @!P0 SYNCS.PHASECHK.TRANS64 P0, [R4+URZ+0x38860], R3 ;  /* 0x03886003040085a7 */ /* 0x000ea4000800007f */
[----:B--2---:R-:W-:Y:S05]  /*17860*/  @!P0 BRA `(.L_x_2263) ;  /* 0xfffffffc00f08947 */ /* 0x004fea000383ffff */
[----:B------:R-:W-:Y:S05]  /*17870*/  BRA `(.L_x_2331) ;  /* 0xffffffd0003c7947 */ /* 0x000fea000383ffff */
.L_x_2264:
        /* <DEDUP_REMOVED lines=8> */
.L_x_2333:
[----:B------:R-:W-:Y:S05]  /*17900*/  BSYNC B1 ;  /* 0x0000000000017941 */ /* 0x000fea0003800000 */
.L_x_2332:
        /* <DEDUP_REMOVED lines=9> */
.L_x_2334:
        /* <DEDUP_REMOVED lines=19> */
.L_x_2335:
[----:B------:R-:W-:Y:S02]  /*17ad0*/  IMAD.MOV.U32 R13, RZ, RZ, R17 ;  /* 0x000000ffff0d7224 */ /* 0x000fe400078e0011 */
[----:B------:R-:W-:-:S07]  /*17ae0*/  IMAD.MOV.U32 R3, RZ, RZ, R14 ;  /* 0x000000ffff037224 */ /* 0x000fce00078e000e */
[----:B------:R-:W-:Y:S05]  /*17af0*/  WARPSYNC.COLLECTIVE R15, `(.L_x_2336) ;  /* 0x000000000f087348 */ /* 0x000fea0003c00000 */
[----:B------:R0:W1:Y:S02]  /*17b00*/  SHFL.IDX P6, R14, R13, R12, R11 ;  /* 0x0000000c0d0e7389 */ /* 0x00006400000c000b */
[----:B01----:R-:W-:Y:S01]  /*17b10*/  ENDCOLLECTIVE ;  /* 0x000000000000791b */ /* 0x003fe20003800000 */
.L_x_2336:
        /* <DEDUP_REMOVED lines=19> */
.L_x_2337:
[----:B------:R-:W-:Y:S01]  /*17c50*/  IMAD.MOV.U32 R13, RZ, RZ, R17 ;  /* 0x000000ffff0d7224 */ /* 0x000fe200078e0011 */
[----:B------:R-:W-:-:S07]  /*17c60*/  MOV R3, R14 ;  /* 0x0000000e00037202 */ /* 0x000fce0000000f00 */
[----:B------:R-:W-:Y:S05]  /*17c70*/  WARPSYNC.COLLECTIVE R15, `(.L_x_2338) ;  /* 0x000000000f087348 */ /* 0x000fea0003c00000 */
[----:B------:R0:W1:Y:S02]  /*17c80*/  SHFL.IDX P6, R14, R13, R12, R11 ;  /* 0x0000000c0d0e7389 */ /* 0x00006400000c000b */
[----:B01----:R-:W-:Y:S01]  /*17c90*/  ENDCOLLECTIVE ;  /* 0x000000000000791b */ /* 0x003fe20003800000 */
.L_x_2338:
        /* <DEDUP_REMOVED lines=19> */
.L_x_2339:
[----:B------:R-:W-:Y:S01]  /*17dd0*/  MOV R13, R17 ;  /* 0x00000011000d7202 */ /* 0x000fe20000000f00 */
[----:B------:R-:W-:-:S07]  /*17de0*/  IMAD.MOV.U32 R3, RZ, RZ, R14 ;  /* 0x000000ffff037224 */ /* 0x000fce00078e000e */
[----:B------:R-:W-:Y:S05]  /*17df0*/  WARPSYNC.COLLECTIVE R15, `(.L_x_2340) ;  /* 0x000000000f087348 */ /* 0x000fea0003c00000 */
[----:B------:R0:W1:Y:S02]  /*17e00*/  SHFL.IDX P6, R14, R13, R12, R11 ;  /* 0x0000000c0d0e7389 */ /* 0x00006400000c000b */
[----:B01----:R-:W-:Y:S01]  /*17e10*/  ENDCOLLECTIVE ;  /* 0x000000000000791b */ /* 0x003fe20003800000 */
.L_x_2340:
        /* <DEDUP_REMOVED lines=19> */
.L_x_2341:
[----:B------:R-:W-:Y:S02]  /*17f50*/  IMAD.MOV.U32 R13, RZ, RZ, R17 ;  /* 0x000000ffff0d7224 */ /* 0x000fe400078e0011 */
[----:B------:R-:W-:-:S07]  /*17f60*/  IMAD.MOV.U32 R18, RZ, RZ, R14 ;  /* 0x000000ffff127224 */ /* 0x000fce00078e000e */
[----:B------:R-:W-:Y:S05]  /*17f70*/  WARPSYNC.COLLECTIVE R15, `(.L_x_2342) ;  /* 0x000000000f087348 */ /* 0x000fea0003c00000 */
[----:B------:R0:W1:Y:S02]  /*17f80*/  SHFL.IDX P6, R14, R13, R12, R11 ;  /* 0x0000000c0d0e7389 */ /* 0x00006400000c000b */
[----:B01----:R-:W-:Y:S01]  /*17f90*/  ENDCOLLECTIVE ;  /* 0x000000000000791b */ /* 0x003fe20003800000 */
.L_x_2342:
[----:B------:R-:W-:Y:S05]  /*17fa0*/  BRA `(.L_x_2343) ;  /* 0xffffffcc00547947 */ /* 0x000fea000383ffff */
.L_x_2270:
[----:B0-----:R0:W1:Y:S02]  /*17fb0*/  SYNCS.PHASECHK.TRANS64.TRYWAIT P0, [R0+URZ+0x38860], R3 ;  /* 0x03886003000075a7 */ /* 0x001064000800017f */
[----:B-1----:R-:W-:Y:S05]  /*17fc0*/  @!P0 NANOSLEEP.SYNCS 0x989680 ;  /* 0x009896800000895d */ /* 0x002fea0003900000 */
[----:B------:R-:W1:Y:S02]  /*17fd0*/  @!P0 SYNCS.PHASECHK.TRANS64 P0, [R0+URZ+0x38860], R3 ;  /* 0x03886003000085a7 */ /* 0x000e64000800007f */
[----:B-1----:R-:W-:Y:S05]  /*17fe0*/  @!P0 BRA `(.L_x_2270) ;  /* 0xfffffffc00f08947 */ /* 0x002fea000383ffff */
[----:B------:R-:W-:Y:S05]  /*17ff0*/  BRA `(.L_x_2344) ;  /* 0xffffffd0005c7947 */ /* 0x000fea000383ffff */
.L_x_2271:
        /* <DEDUP_REMOVED lines=8> */
.L_x_2346:
[----:B------:R-:W-:Y:S05]  /*18080*/  BSYNC B0 ;  /* 0x0000000000007941 */ /* 0x000fea0003800000 */
.L_x_2345:
        /* <DEDUP_REMOVED lines=9> */
.L_x_2347:
        /* <DEDUP_REMOVED lines=26> */
.L_x_2348:
[----:B------:R-:W-:Y:S01]  /*182c0*/  IMAD.MOV.U32 R13, RZ, RZ, R17 ;  /* 0x000000ffff0d7224 */ /* 0x000fe200078e0011 */
[----:B------:R-:W-:-:S07]  /*182d0*/  MOV R6, R14 ;  /* 0x0000000e00067202 */ /* 0x000fce0000000f00 */
[----:B------:R-:W-:Y:S05]  /*182e0*/  WARPSYNC.COLLECTIVE R15, `(.L_x_2349) ;  /* 0x000000000f087348 */ /* 0x000fea0003c00000 */
[----:B------:R0:W1:Y:S02]  /*182f0*/  SHFL.IDX P6, R14, R13, R12, R11 ;  /* 0x0000000c0d0e7389 */ /* 0x00006400000c000b */
[----:B01----:R-:W-:Y:S01]  /*18300*/  ENDCOLLECTIVE ;  /* 0x000000000000791b */ /* 0x003fe20003800000 */
.L_x_2349:
        /* <DEDUP_REMOVED lines=20> */
.L_x_2350:
[----:B------:R-:W-:Y:S01]  /*18450*/  IMAD.MOV.U32 R13, RZ, RZ, R17 ;  /* 0x000000ffff0d7224 */ /* 0x000fe200078e0011 */
[----:B------:R-:W-:-:S07]  /*18460*/  MOV R6, R14 ;  /* 0x0000000e00067202 */ /* 0x000fce0000000f00 */
[----:B------:R-:W-:Y:S05]  /*18470*/  WARPSYNC.COLLECTIVE R15, `(.L_x_2351) ;  /* 0x000000000f087348 */ /* 0x000fea0003c00000 */
[----:B------:R0:W1:Y:S02]  /*18480*/  SHFL.IDX P6, R14, R13, R12, R11 ;  /* 0x0000000c0d0e7389 */ /* 0x00006400000c000b */
[----:B01----:R-:W-:Y:S01]  /*18490*/  ENDCOLLECTIVE ;  /* 0x000000000000791b */ /* 0x003fe20003800000 */
.L_x_2351:
        /* <DEDUP_REMOVED lines=20> */
.L_x_2352:
[----:B------:R-:W-:Y:S01]  /*185e0*/  IMAD.MOV.U32 R13, RZ, RZ, R17 ;  /* 0x000000ffff0d7224 */ /* 0x000fe200078e0011 */
[----:B------:R-:W-:-:S07]  /*185f0*/  MOV R6, R14 ;  /* 0x0000000e00067202 */ /* 0x000fce0000000f00 */
[----:B------:R-:W-:Y:S05]  /*18600*/  WARPSYNC.COLLECTIVE R15, `(.L_x_2353) ;  /* 0x000000000f087348 */ /* 0x000fea0003c00000 */
[----:B------:R0:W1:Y:S02]  /*18610*/  SHFL.IDX P6, R14, R13, R12, R11 ;  /* 0x0000000c0d0e7389 */ /* 0x00006400000c000b */
[----:B01----:R-:W-:Y:S01]  /*18620*/  ENDCOLLECTIVE ;  /* 0x000000000000791b */ /* 0x003fe20003800000 */
.L_x_2353:
        /* <DEDUP_REMOVED lines=19> */
.L_x_2354:
[----:B------:R-:W-:Y:S01]  /*18760*/  IMAD.MOV.U32 R13, RZ, RZ, R17 ;  /* 0x000000ffff0d7224 */ /* 0x000fe200078e0011 */
[----:B------:R-:W-:-:S07]  /*18770*/  MOV R18, R14 ;  /* 0x0000000e00127202 */ /* 0x000fce0000000f00 */
[----:B------:R-:W-:Y:S05]  /*18780*/  WARPSYNC.COLLECTIVE R15, `(.L_x_2355) ;  /* 0x000000000f087348 */ /* 0x000fea0003c00000 */
[----:B------:R0:W1:Y:S02]  /*18790*/  SHFL.IDX P6, R14, R13, R12, R11 ;  /* 0x0000000c0d0e7389 */ /* 0x00006400000c000b */
[----:B01----:R-:W-:Y:S01]  /*187a0*/  ENDCOLLECTIVE ;  /* 0x000000000000791b */ /* 0x003fe20003800000 */
.L_x_2355:
[----:B------:R-:W-:Y:S05]  /*187b0*/  BRA `(.L_x_2356) ;  /* 0xffffffcc00687947 */ /* 0x000fea000383ffff */
.L_x_2274:
[----:B0-----:R0:W1:Y:S02]  /*187c0*/  SYNCS.PHASECHK.TRANS64.TRYWAIT P0, [R7+URZ+0x38820], R6 ;  /* 0x03882006070075a7 */ /* 0x001064000800017f */
[----:B-1----:R-:W-:Y:S05]  /*187d0*/  @!P0 NANOSLEEP.SYNCS 0x989680 ;  /* 0x009896800000895d */ /* 0x002fea0003900000 */
[----:B------:R-:W1:Y:S02]  /*187e0*/  @!P0 SYNCS.PHASECHK.TRANS64 P0, [R7+URZ+0x38820], R6 ;  /* 0x03882006070085a7 */ /* 0x000e64000800007f */
[----:B-1----:R-:W-:Y:S05]  /*187f0*/  @!P0 BRA `(.L_x_2274) ;  /* 0xfffffffc00f08947 */ /* 0x002fea000383ffff */
[----:B------:R-:W-:Y:S05]  /*18800*/  BRA `(.L_x_2357) ;  /* 0xffffffcc00f07947 */ /* 0x000fea000383ffff */
.L_x_2275:
        /* <DEDUP_REMOVED lines=11> */
.L_x_2359:
[----:B------:R-:W-:Y:S05]  /*188c0*/  BSYNC B0 ;  /* 0x0000000000007941 */ /* 0x000fea0003800000 */
.L_x_2358:
[----:B------:R-:W-:Y:S05]  /*188d0*/  BRA `(.L_x_2360) ;  /* 0xffffffcc00d47947 */ /* 0x000fea000383ffff */
.L_x_2276:
[----:B------:R-:W-:Y:S01]  /*188e0*/  BSSY B0, `(.L_x_2361) ;  /* 0x0000006000007945 */ /* 0x000fe20003800000 */
[----:B------:R-:W-:-:S07]  /*188f0*/  IMAD.MOV.U32 R15, RZ, RZ, -0x1 ;  /* 0xffffffffff0f7424 */ /* 0x000fce00078e00ff */
[----:B01---5:R-:W-:Y:S05]  /*18900*/  WARPSYNC.COLLECTIVE R15, `(.L_x_2362) ;  /* 0x000000000f0c7348 */ /* 0x023fea0003c00000 */
[----:B------:R-:W-:Y:S02]  /*18910*/  ELECT P6, UR62, PT ;  /* 0x00000000003e782f */ /* 0x000fe400038c0000 */
[----:B------:R-:W-:Y:S01]  /*18920*/  MOV R14, UR62 ;  /* 0x0000003e000e7c02 */ /* 0x000fe20008000f00 */
[----:B01---5:R-:W-:Y:S10]  /*18930*/  ENDCOLLECTIVE ;  /* 0x000000000000791b */ /* 0x023ff40003800000 */
.L_x_2362:
[----:B------:R-:W-:Y:S05]  /*18940*/  BSYNC B0 ;  /* 0x0000000000007941 */ /* 0x000fea0003800000 */
.L_x_2361:
[----:B------:R-:W-:Y:S05]  /*18950*/  BRA `(.L_x_2363) ;  /* 0xffffffcc00c87947 */ /* 0x000fea000383ffff */
.L_x_2278:
[----:B-1----:R1:W2:Y:S02]  /*18960*/  SYNCS.PHASECHK.TRANS64.TRYWAIT P1, [R5+URZ+0x38840], R4 ;  /* 0x03884004050075a7 */ /* 0x0022a4000802017f */
[----:B--2---:R-:W-:Y:S05]  /*18970*/  @!P1 NANOSLEEP.SYNCS 0x989680 ;  /* 0x009896800000995d */ /* 0x004fea0003900000 */
[----:B------:R-:W2:Y:S02]  /*18980*/  @!P1 SYNCS.PHASECHK.TRANS64 P1, [R5+URZ+0x38840], R4 ;  /* 0x03884004050095a7 */ /* 0x000ea4000802007f */
[----:B--2---:R-:W-:Y:S05]  /*18990*/  @!P1 BRA `(.L_x_2278) ;  /* 0xfffffffc00f09947 */ /* 0x004fea000383ffff */
[----:B------:R-:W-:Y:S05]  /*189a0*/  BRA `(.L_x_2364) ;  /* 0xffffffcc00f07947 */ /* 0x000fea000383ffff */
.L_x_2280:
[----:B--2---:R2:W3:Y:S02]  /*189b0*/  SYNCS.PHASECHK.TRANS64.TRYWAIT P1, [R3+URZ+0x38840], R0 ;  /* 0x03884000030075a7 */ /* 0x0044e4000802017f */
[----:B---3--:R-:W-:Y:S05]  /*189c0*/  @!P1 NANOSLEEP.SYNCS 0x989680 ;  /* 0x009896800000995d */ /* 0x008fea0003900000 */
[----:B------:R-:W3:Y:S02]  /*189d0*/  @!P1 SYNCS.PHASECHK.TRANS64 P1, [R3+URZ+0x38840], R0 ;  /* 0x03884000030095a7 */ /* 0x000ee4000802007f */
[----:B---3--:R-:W-:Y:S05]  /*189e0*/  @!P1 BRA `(.L_x_2280) ;  /* 0xfffffffc00f09947 */ /* 0x008fea000383ffff */
[----:B------:R-:W-:Y:S05]  /*189f0*/  BRA `(.L_x_2365) ;  /* 0xffffffcc00fc7947 */ /* 0x000fea000383ffff */
.L_x_2282:
[----:B---3--:R3:W4:Y:S02]  /*18a00*/  SYNCS.PHASECHK.TRANS64.TRYWAIT P1, [R5+URZ+0x38860], R4 ;  /* 0x03886004050075a7 */ /* 0x008724000802017f */
[----:B----4-:R-:W-:Y:S05]  /*18a10*/  @!P1 NANOSLEEP.SYNCS 0x989680 ;  /* 0x009896800000995d */ /* 0x010fea0003900000 */
[----:B------:R-:W4:Y:S02]  /*18a20*/  @!P1 SYNCS.PHASECHK.TRANS64 P1, [R5+URZ+0x38860], R4 ;  /* 0x03886004050095a7 */ /* 0x000f24000802007f */
[----:B----4-:R-:W-:Y:S05]  /*18a30*/  @!P1 BRA `(.L_x_2282) ;  /* 0xfffffffc00f09947 */ /* 0x010fea000383ffff */
[----:B------:R-:W-:Y:S05]  /*18a40*/  BRA `(.L_x_2366) ;  /* 0xffffffcc00f87947 */ /* 0x000fea000383ffff */
.L_x_2367:
        /* <DEDUP_REMOVED lines=11> */
.L_x_15961:


//--------------------- .text._ZN7cutlass13device_kernelIN5flash11enable_sm90INS1_16FlashAttnFwdSm90INS1_25CollectiveMainloopFwdSm90ILi2EN4cute5tupleIJNS5_1CILi1EEES8_S8_EEENS6_IJNS7_ILi128EEENS7_ILi80EEENS7_ILi256EEEEEELi256ENS_10bfloat16_tEfNS_4arch4Sm90ELb1ELb0ELb1ELb1ELb1ELb0ELb0ELb1ELb1ELb1ELb1ELb0EEENS1_21CollectiveEpilogueFwdINS6_IJSA_SC_SB_EEES9_SE_SG_Li256ELb1ELb1ELb1ELb0EEENS1_36VarlenDynamicPersistentTileSchedulerILi128ELi80ELi256ELi128ELb1ELb1ELb1ELb1ELb1ELb1EEEEEEEEEvNT_6ParamsE --------------------------
	.section	.text._ZN7cutlass13device_kernelIN5flash11enable_sm90INS1_16FlashAttnFwdSm90INS1_25CollectiveMainloopFwdSm90ILi2EN4cute5tupleIJNS5_1CILi1EEES8_S8_EEENS6_IJNS7_ILi128EEENS7_ILi80EEENS7_ILi256EEEEEELi256ENS_10bfloat16_tEfNS_4arch4Sm90ELb1ELb0ELb1ELb1ELb1ELb0ELb0ELb1ELb1ELb1ELb1ELb0EEENS1_21CollectiveEpilogueFwdINS6_IJSA_SC_SB_EEES9_SE_SG_Li256ELb1ELb1ELb1ELb0EEENS1_36VarlenDynamicPersistentTileSchedulerILi128ELi80ELi256ELi128ELb1ELb1ELb1ELb1ELb1ELb1EEEEEEEEEvNT_6ParamsE,"ax",@progbits
	.align	128
.text._ZN7cutlass13device_kernelIN5flash11enable_sm90INS1_16FlashAttnFwdSm90INS1_25CollectiveMainloopFwdSm90ILi2EN4cute5tupleIJNS5_1CILi1EEES8_S8_EEENS6_IJNS7_ILi128EEENS7_ILi80EEENS7_ILi256EEEEEELi256ENS_10bfloat16_tEfNS_4arch4Sm90ELb1ELb0ELb1ELb1ELb1ELb0ELb0ELb1ELb1ELb1ELb1ELb0EEENS1_21CollectiveEpilogueFwdINS6_IJSA_SC_SB_EEES9_SE_SG_Li256ELb1ELb1ELb1ELb0EEENS1_36VarlenDynamicPersistentTileSchedulerILi128ELi80ELi256ELi128ELb1ELb1ELb1ELb1ELb1ELb1EEEEEEEEEvNT_6ParamsE:
        .type           _ZN7cutlass13device_kernelIN5flash11enable_sm90INS1_16FlashAttnFwdSm90INS1_25CollectiveMainloopFwdSm90ILi2EN4cute5tupleIJNS5_1CILi1EEES8_S8_EEENS6_IJNS7_ILi128EEENS7_ILi80EEENS7_ILi256EEEEEELi256ENS_10bfloat16_tEfNS_4arch4Sm90ELb1ELb0ELb1ELb1ELb1ELb0ELb0ELb1ELb1ELb1ELb1ELb0EEENS1_21CollectiveEpilogueFwdINS6_IJSA_SC_SB_EEES9_SE_SG_Li256ELb1ELb1ELb1ELb0EEENS1_36VarlenDynamicPersistentTileSchedulerILi128ELi80ELi256ELi128ELb1ELb1ELb1ELb1ELb1ELb1EEEEEEEEEvNT_6ParamsE,@function
        .size           _ZN7cutlass13device_kernelIN5flash11enable_sm90INS1_16FlashAttnFwdSm90INS1_25CollectiveMainloopFwdSm90ILi2EN4cute5tupleIJNS5_1CILi1EEES8_S8_EEENS6_IJNS7_ILi128EEENS7_ILi80EEENS7_ILi256EEEEEELi256ENS_10bfloat16_tEfNS_4arch4Sm90ELb1ELb0ELb1ELb1ELb1ELb0ELb0ELb1ELb1ELb1ELb1ELb0EEENS1_21CollectiveEpilogueFwdINS6_IJSA_SC_SB_EEES9_SE_SG_Li256ELb1ELb1ELb1ELb0EEENS1_36VarlenDynamicPersistentTileSchedulerILi128ELi80ELi256ELi128ELb1ELb1ELb1ELb1ELb1ELb1EEEEEEEEEvNT_6ParamsE,(.L_x_15962 - _ZN7cutlass13device_kernelIN5flash11enable_sm90INS1_16FlashAttnFwdSm90INS1_25CollectiveMainloopFwdSm90ILi2EN4cute5tupleIJNS5_1CILi1EEES8_S8_EEENS6_IJNS7_ILi128EEENS7_ILi80EEENS7_ILi256EEEEEELi256ENS_10bfloat16_tEfNS_4arch4Sm90ELb1ELb0ELb1ELb1ELb1ELb0ELb0ELb1ELb1ELb1ELb1ELb0EEENS1_21CollectiveEpilogueFwdINS6_IJSA_SC_SB_EEES9_SE_SG_Li256ELb1ELb1ELb1ELb0EEENS1_36VarlenDynamicPersistentTileSchedulerILi128ELi80ELi256ELi128ELb1ELb1ELb1ELb1ELb1ELb1EEEEEEEEEvNT_6ParamsE)
        .other          _ZN7cutlass13device_kernelIN5flash11enable_sm90INS1_16FlashAttnFwdSm90INS1_25CollectiveMainloopFwdSm90ILi2EN4cute5tupleIJNS5_1CILi1EEES8_S8_EEENS6_IJNS7_ILi128EEENS7_ILi80EEENS7_ILi256EEEEEELi256ENS_10bfloat16_tEfNS_4arch4Sm90ELb1ELb0ELb1ELb1ELb1ELb0ELb0ELb1ELb1ELb1ELb1ELb0EEENS1_21CollectiveEpilogueFwdINS6_IJSA_SC_SB_EEES9_SE_SG_Li256ELb1ELb1ELb1ELb0EEENS1_36VarlenDynamicPersistentTileSchedulerILi128ELi80ELi256ELi128ELb1ELb1ELb1ELb1ELb1ELb1EEEEEEEEEvNT_6ParamsE,@"STO_CUDA_ENTRY STV_DEFAULT"
_ZN7cutlass13device_kernelIN5flash11enable_sm90INS1_16FlashAttnFwdSm90INS1_25CollectiveMainloopFwdSm90ILi2EN4cute5tupleIJNS5_1CILi1EEES8_S8_EEENS6_IJNS7_ILi128EEENS7_ILi80EEENS7_ILi256EEEEEELi256ENS_10bfloat16_tEfNS_4arch4Sm90ELb1ELb0ELb1ELb1ELb1ELb0ELb0ELb1ELb1ELb1ELb1ELb0EEENS1_21CollectiveEpilogueFwdINS6_IJSA_SC_SB_EEES9_SE_SG_Li256ELb1ELb1ELb1ELb0EEENS1_36VarlenDynamicPersistentTileSchedulerILi128ELi80ELi256ELi128ELb1ELb1ELb1ELb1ELb1ELb1EEEEEEEEEvNT_6ParamsE:
        /* <DEDUP_REMOVED lines=45> */
.L_x_2368:
        /* <DEDUP_REMOVED lines=22> */
.L_x_2369:
        /* <DEDUP_REMOVED lines=18> */
.L_x_2370:
        /* <DEDUP_REMOVED lines=22> */
.L_x_2371:
        /* <DEDUP_REMOVED lines=23> */
.L_x_2372:
        /* <DEDUP_REMOVED lines=10> */
.L_x_2374:
        /* <DEDUP_REMOVED lines=27> */
[C---:B------:R-:W-:Y:S01]  /*0a70*/  IMAD.IADD R13, R0.reuse, 0x1, -R5 ;  /* 0x00000001000d7824 */ /* 0x040fe200078e0a05 */
[CC--:B------:R-:W-:Y:S01]  /*0a80*/  LEA.HI R5, R3.reuse, R0.reuse, RZ, 0x2 ;  /* 0x0000000003057211 */ /* 0x0c0fe200078f10ff */
[----:B------:R-:W-:Y:S01]  /*0a90*/  ULOP3.LUT UR8, UR4, 0x1, URZ, 0xfc, !UPT ;  /* 0x0000000104087892 */ /* 0x000fe2000f8efc3f */
[----:B------:R-:W-:Y:S02]  /*0aa0*/  LEA.HI R3, R3, R0, RZ, 0x4 ;  /* 0x0000000003037211 */ /* 0x000fe400078f20ff */
[----:B------:R-:W-:Y:S01]  /*0ab0*/  SHF.R.S32.HI R8, RZ, 0x1f, R13 ;  /* 0x0000001fff087819 */ /* 0x000fe2000001140d */
[----:B------:R-:W-:Y:S01]  /*0ac0*/  STL [R1+0x38], R13 ;  /* 0x0000380d01007387 */ /* 0x000fe20000100800 */
[----:B------:R-:W-:Y:S01]  /*0ad0*/  LOP3.LUT R11, R5, 0xfffffffc, RZ, 0xc0, !PT ;  /* 0xfffffffc050b7812 */ /* 0x000fe200078ec0ff */
[----:B------:R-:W-:Y:S01]  /*0ae0*/  UMOV UR4, URZ ;  /* 0x0000003f00047c82 */ /* 0x000fe20008000000 */
[C---:B------:R-:W-:Y:S02]  /*0af0*/  LOP3.LUT R5, R3.reuse, 0x3fffff0, RZ, 0xc0, !PT ;  /* 0x03fffff003057812 */ /* 0x040fe400078ec0ff */
[----:B------:R-:W-:Y:S01]  /*0b00*/  SHF.R.S32.HI R4, RZ, 0x4, R3 ;  /* 0x00000004ff047819 */ /* 0x000fe20000011403 */
[----:B------:R-:W-:Y:S01]  /*0b10*/  IMAD.IADD R12, R0, 0x1, -R11 ;  /* 0x00000001000c7824 */ /* 0x000fe200078e0a0b */
[----:B------:R-:W-:Y:S01]  /*0b20*/  LEA.HI R9, R8, R13, RZ, 0x2 ;  /* 0x0000000d08097211 */ /* 0x000fe200078f10ff */
[----:B------:R-:W-:Y:S01]  /*0b30*/  IMAD.IADD R5, R0, 0x1, -R5 ;  /* 0x0000000100057824 */ /* 0x000fe200078e0a05 */
[----:B------:R-:W-:-:S02]  /*0b40*/  LEA.HI R0, R3, R4, RZ, 0x1 ;  /* 0x0000000403007211 */ /* 0x000fc400078f08ff */
[--C-:B------:R-:W-:Y:S01]  /*0b50*/  SHF.R.S32.HI R10, RZ, 0x2, R9.reuse ;  /* 0x00000002ff0a7819 */ /* 0x100fe20000011409 */
[----:B------:R-:W-:Y:S01]  /*0b60*/  IMAD R6, R5, 0x40, R6 ;  /* 0x0000004005067824 */ /* 0x000fe200078e0206 */
[----:B------:R-:W-:Y:S02]  /*0b70*/  SHF.R.S32.HI R7, RZ, 0x1f, R9 ;  /* 0x0000001fff077819 */ /* 0x000fe40000011409 */
        /* <DEDUP_REMOVED lines=21> */
[C---:B------:R-:W-:Y:S01]  /*0cd0*/  IADD3 R18, R23.reuse, 0x20, RZ ;  /* 0x0000002017127810 */ /* 0x040fe20007ffe0ff */
[----:B0-----:R-:W-:Y:S01]  /*0ce0*/  IMAD R0, R2, 0x40, R11 ;  /* 0x0000004002007824 */ /* 0x001fe200078e020b */
[C---:B------:R-:W-:Y:S01]  /*0cf0*/  IADD3 R218, R23.reuse, 0xd8, RZ ;  /* 0x000000d817da7810 */ /* 0x040fe20007ffe0ff */
[----:B------:R-:W-:Y:S01]  /*0d00*/  IMAD.U32 R2, RZ, RZ, UR8 ;  /* 0x00000008ff027e24 */ /* 0x000fe2000f8e00ff */
[----:B------:R-:W-:Y:S01]  /*0d10*/  SHF.R.S32.HI R5, RZ, 0x1f, R5 ;  /* 0x0000001fff057819 */ /* 0x000fe20000011405 */
[C---:B------:R-:W-:Y:S01]  /*0d20*/  VIADD R4, R23.reuse, 0x90 ;  /* 0x0000009017047836 */ /* 0x040fe20000000000 */
[----:B------:R-:W-:Y:S01]  /*0d30*/  STL [R1+0x3c], R0 ;  /* 0x00003c0001007387 */ /* 0x000fe20000100800 */
        /* <DEDUP_REMOVED lines=14> */
[----:B0-----:R-:W-:Y:S01]  /*0e20*/  IMAD.U32 R2, RZ, RZ, UR4 ;  /* 0x00000004ff027e24 */ /* 0x001fe2000f8e00ff */
        /* <DEDUP_REMOVED lines=34> */
[----:B------:R-:W-:Y:S01]  /*1050*/  SHF.R.S32.HI R4, RZ, 0x1f, R223 ;  /* 0x0000001fff047819 */ /* 0x000fe200000114df */
[----:B------:R-:W-:Y:S01]  /*1060*/  IMAD.U32 R17, RZ, RZ, UR4 ;  /* 0x00000004ff117e24 */ /* 0x000fe2000f8e00ff */
[----:B------:R-:W-:-:S07]  /*1070*/  SHF.R.S32.HI R2, RZ, 0x1f, R222 ;  /* 0x0000001fff027819 */ /* 0x000fce00000114de */
.L_x_2438:
[----:B------:R-:W-:Y:S01]  /*1080*/  ULDC.64 UR8, c[0x0][0xc88] ;  /* 0x0003220000087ab9 */ /* 0x000fe20000000a00 */
[----:B------:R-:W-:Y:S01]  /*1090*/  ULDC.64 UR10, c[0x0][0xa18] ;  /* 0x00028600000a7ab9 */ /* 0x000fe20000000a00 */
[----:B------:R-:W-:Y:S02]  /*10a0*/  UIMAD.WIDE UR8, UR7, 0x4, UR8 ;  /* 0x00000004070878a5 */ /* 0x000fe4000f8e0208 */
[----:B------:R-:W-:Y:S01]  /*10b0*/  UISETP.NE.U32.AND UP1, UPT, UR10, URZ, UPT ;  /* 0x0000003f0a00728c */ /* 0x000fe2000bf25070 */
[----:B------:R-:W-:-:S03]  /*10c0*/  ULDC UR7, c[0x0][0x424] ;  /* 0x0001090000077ab9 */ /* 0x000fc60000000800 */
        /* <DEDUP_REMOVED lines=11> */
[----:B------:R-:W-:Y:S01]  /*1180*/  IMAD.U32 R221, RZ, RZ, UR4 ;  /* 0x00000004ffdd7e24 */ /* 0x000fe2000f8e00ff */
[----:B------:R-:W-:-:S04]  /*1190*/  @UP0 ULEA UR8, UP2, UR4, UR8, 0x2 ;  /* 0x0000000804080291 */ /* 0x000fc8000f84103f */
[----:B------:R-:W-:Y:S02]  /*11a0*/  @UP0 ULEA.HI.X UR9, UR4, UR9, UR12, 0x2, UP2 ;  /* 0x0000000904090291 */ /* 0x000fe400090f140c */
[----:B------:R-:W-:Y:S01]  /*11b0*/  IMAD.U32 R6, RZ, RZ, UR12 ;  /* 0x0000000cff067e24 */ /* 0x000fe2000f8e00ff */
[----:B------:R-:W-:Y:S01]  /*11c0*/  @UP1 ULEA UR10, UP0, UR4, UR10, 0x2 ;  /* 0x0000000a040a1291 */ /* 0x000fe2000f80103f */
[----:B------:R-:W-:-:S03]  /*11d0*/  IMAD.U32 R2, RZ, RZ, UR8 ;  /* 0x00000008ff027e24 */ /* 0x000fc6000f8e00ff */
[----:B------:R-:W-:Y:S01]  /*11e0*/  @UP1 ULEA.HI.X UR11, UR4, UR11, UR12, 0x2, UP0 ;  /* 0x0000000b040b1291 */ /* 0x000fe200080f140c */
[----:B------:R-:W-:Y:S01]  /*11f0*/  IMAD.U32 R3, RZ, RZ, UR9 ;  /* 0x00000009ff037e24 */ /* 0x000fe2000f8e00ff */
[----:B------:R-:W-:Y:S01]  /*1200*/  ULDC.64 UR8, c[0x0][0x418] ;  /* 0x0001060000087ab9 */ /* 0x000fe20000000a00 */
[----:B------:R-:W-:Y:S01]  /*1210*/  IMAD.U32 R4, RZ, RZ, UR10 ;  /* 0x0000000aff047e24 */ /* 0x000fe2000f8e00ff */
[----:B------:R0:W-:Y:S02]  /*1220*/  STL [R1+0x30], R6 ;  /* 0x0000300601007387 */ /* 0x0001e40000100800 */
[----:B------:R-:W-:Y:S02]  /*1230*/  IMAD.U32 R5, RZ, RZ, UR11 ;  /* 0x0000000bff057e24 */ /* 0x000fe4000f8e00ff */
[----:B------:R-:W2:Y:S01]  /*1240*/  @P0 LDG.E R2, desc[UR38][R2.64] ;  /* 0x0000002602020981 */ /* 0x000ea2000c1e1900 */
[----:B------:R-:W-:Y:S01]  /*1250*/  UISETP.NE.U32.AND UP0, UPT, UR8, URZ, UPT ;  /* 0x0000003f0800728c */ /* 0x000fe2000bf05070 */
[----:B------:R-:W-:-:S02]  /*1260*/  ULDC.64 UR10, c[0x0][0xa20] ;  /* 0x00028800000a7ab9 */ /* 0x000fc40000000a00 */
[----:B---3--:R-:W3:Y:S01]  /*1270*/  @P2 LDG.E R4, desc[UR38][R4.64] ;  /* 0x0000002604042981 */ /* 0x008ee2000c1e1900 */
[----:B------:R-:W-:Y:S01]  /*1280*/  UISETP.NE.AND.EX UP0, UPT, UR9, URZ, UPT, UP0 ;  /* 0x0000003f0900728c */ /* 0x000fe2000bf05300 */
[----:B------:R-:W-:Y:S01]  /*1290*/  ISETP.NE.U32.AND P1, PT, RZ, UR10, PT ;  /* 0x0000000aff007c0c */ /* 0x000fe2000bf25070 */
[----:B------:R-:W-:Y:S02]  /*12a0*/  ULOP3.LUT UR9, UR5, 0xffff, URZ, 0xc0, !UPT ;  /* 0x0000ffff05097892 */ /* 0x000fe4000f8ec03f */
[----:B------:R-:W-:Y:S01]  /*12b0*/  USEL UR7, UR7, 0x1, UP0 ;  /* 0x0000000107077887 */ /* 0x000fe20008000000 */
[----:B------:R-:W-:Y:S01]  /*12c0*/  ISETP.NE.AND.EX P1, PT, RZ, UR11, PT, P1 ;  /* 0x0000000bff007c0c */ /* 0x000fe2000bf25310 */
[----:B------:R-:W-:Y:S01]  /*12d0*/  ULDC UR8, c[0x0][0x2f0] ;  /* 0x0000bc0000087ab9 */ /* 0x000fe20000000800 */
[----:B------:R-:W-:Y:S01]  /*12e0*/  UMOV UR4, URZ ;  /* 0x0000003f00047c82 */ /* 0x000fe20008000000 */
[----:B-----5:R-:W-:Y:S01]  /*12f0*/  IMAD.U32 R0, RZ, RZ, UR9 ;  /* 0x00000009ff007e24 */ /* 0x020fe2000f8e00ff */
[----:B------:R-:W-:-:S04]  /*1300*/  UIMAD UR7, UR7, UR8, URZ ;  /* 0x00000008070772a4 */ /* 0x000fc8000f8e023f */
[----:B------:R0:W-:Y:S01]  /*1310*/  STL [R1+0x2c], R0 ;  /* 0x00002c0001007387 */ /* 0x0001e20000100800 */
[----:B--2---:R-:W-:Y:S02]  /*1320*/  @P0 R2UR UR4, R2 ;  /* 0x00000000020402ca */ /* 0x004fe400000e0000 */
[----:B---3--:R-:W-:-:S13]  /*1330*/  @P2 R2UR UR8, R4 ;  /* 0x00000000040822ca */ /* 0x008fda00000e0000 */
[----:B------:R-:W-:Y:S01]  /*1340*/  IMAD.U32 R22, RZ, RZ, UR8 ;  /* 0x00000008ff167e24 */ /* 0x000fe2000f8e00ff */
[----:B0---4-:R-:W-:Y:S06]  /*1350*/  @P2 BRA `(.L_x_2375) ;  /* 0x0000000000442947 */ /* 0x011fec0003800000 */
[----:B------:R-:W-:Y:S02]  /*1360*/  ULDC.64 UR8, c[0x0][0xa00] ;  /* 0x0002800000087ab9 */ /* 0x000fe40000000a00 */
[----:B------:R-:W-:Y:S01]  /*1370*/  ISETP.NE.U32.AND P0, PT, RZ, UR8, PT ;  /* 0x00000008ff007c0c */ /* 0x000fe2000bf05070 */
[----:B------:R-:W-:Y:S02]  /*1380*/  ULDC UR8, c[0x0][0x288] ;  /* 0x0000a20000087ab9 */ /* 0x000fe40000000800 */
[----:B------:R-:W-:Y:S01]  /*1390*/  IMAD.U32 R22, RZ, RZ, UR8 ;  /* 0x00000008ff167e24 */ /* 0x000fe2000f8e00ff */
[----:B------:R-:W-:-:S13]  /*13a0*/  ISETP.NE.AND.EX P0, PT, RZ, UR9, PT, P0 ;  /* 0x00000009ff007c0c */ /* 0x000fda000bf05300 */
[----:B------:R-:W-:Y:S05]  /*13b0*/  @!P0 BRA `(.L_x_2375) ;  /* 0x00000000002c8947 */ /* 0x000fea0003800000 */
[----:B------:R-:W-:Y:S01]  /*13c0*/  R2UR UR12, R221 ;  /* 0x00000000dd0c72ca */ /* 0x000fe200000e0000 */
[----:B------:R-:W-:-:S12]  /*13d0*/  ULDC.64 UR8, c[0x0][0xa00] ;  /* 0x0002800000087ab9 */ /* 0x000fd80000000a00 */
[----:B------:R-:W-:-:S06]  /*13e0*/  UIMAD.WIDE UR8, UR12, 0x4, UR8 ;  /* 0x000000040c0878a5 */ /* 0x000fcc000f8e0208 */
[----:B------:R-:W-:Y:S02]  /*13f0*/  IMAD.U32 R2, RZ, RZ, UR8 ;  /* 0x00000008ff027e24 */ /* 0x000fe4000f8e00ff */
[----:B------:R-:W-:-:S05]  /*1400*/  IMAD.U32 R3, RZ, RZ, UR9 ;  /* 0x00000009ff037e24 */ /* 0x000fca000f8e00ff */
[----:B------:R-:W2:Y:S04]  /*1410*/  LDG.E R4, desc[UR38][R2.64] ;  /* 0x0000002602047981 */ /* 0x000ea8000c1e1900 */
[----:B------:R-:W3:Y:S01]  /*1420*/  LDG.E R0, desc[UR38][R2.64+0x4] ;  /* 0x0000042602007981 */ /* 0x000ee2000c1e1900 */
[----:B--2---:R-:W-:Y:S02]  /*1430*/  R2UR UR8, R4 ;  /* 0x00000000040872ca */ /* 0x004fe400000e0000 */
[----:B---3--:R-:W-:-:S13]  /*1440*/  R2UR UR9, R0 ;  /* 0x00000000000972ca */ /* 0x008fda00000e0000 */
[----:B------:R-:W-:-:S06]  /*1450*/  UIADD3 UR8, -UR8, UR9, URZ ;  /* 0x0000000908087290 */ /* 0x000fcc000fffe13f */
[----:B------:R-:W-:-:S07]  /*1460*/  IMAD.U32 R22, RZ, RZ, UR8 ;  /* 0x00000008ff167e24 */ /* 0x000fce000f8e00ff */
.L_x_2375:
[----:B------:R-:W-:Y:S05]  /*1470*/  @!P1 BRA `(.L_x_2376) ;  /* 0x0000000000249947 */ /* 0x000fea0003800000 */
[----:B------:R-:W-:Y:S02]  /*1480*/  R2UR UR8, R221 ;  /* 0x00000000dd0872ca */ /* 0x000fe400000e0000 */
[----:B------:R-:W-:-:S11]  /*1490*/  R2UR UR9, R6 ;  /* 0x00000000060972ca */ /* 0x000fd600000e0000 */
[----:B------:R-:W-:-:S04]  /*14a0*/  ULEA UR7, UP0, UR8, UR10, 0x2 ;  /* 0x0000000a08077291 */ /* 0x000fc8000f80103f */
[----:B------:R-:W-:Y:S02]  /*14b0*/  ULEA.HI.X UR8, UR8, UR11, UR9, 0x2, UP0 ;  /* 0x0000000b08087291 */ /* 0x000fe400080f1409 */
[----:B------:R-:W-:-:S04]  /*14c0*/  IMAD.U32 R2, RZ, RZ, UR7 ;  /* 0x00000007ff027e24 */ /* 0x000fc8000f8e00ff */
[----:B------:R-:W-:-:S05]  /*14d0*/  IMAD.U32 R3, RZ, RZ, UR8 ;  /* 0x00000008ff037e24 */ /* 0x000fca000f8e00ff */
[----:B------:R-:W2:Y:S02]  /*14e0*/  LDG.E R2, desc[UR38][R2.64] ;  /* 0x0000002602027981 */ /* 0x000ea4000c1e1900 */
[----:B--2---:R-:W-:Y:S01]  /*14f0*/  R2UR UR7, R2 ;  /* 0x00000000020772ca */ /* 0x004fe200000e0000 */
[----:B------:R-:W-:-:S14]  /*1500*/  BRA `(.L_x_2377) ;  /* 0x0000000000387947 */ /* 0x000fdc0003800000 */
.L_x_2376:
[----:B------:R-:W-:Y:S02]  /*1510*/  ULDC.64 UR8, c[0x0][0xa08] ;  /* 0x0002820000087ab9 */ /* 0x000fe40000000a00 */
[----:B------:R-:W-:-:S04]  /*1520*/  ISETP.NE.U32.AND P0, PT, RZ, UR8, PT ;  /* 0x00000008ff007c0c */ /* 0x000fc8000bf05070 */
        /* <DEDUP_REMOVED lines=12> */
.L_x_2377:
[----:B------:R-:W-:Y:S01]  /*15f0*/  ULDC UR8, c[0x0][0x448] ;  /* 0x0001120000087ab9 */ /* 0x000fe20000000800 */
[----:B------:R-:W-:Y:S01]  /*1600*/  R2UR UR9, R22 ;  /* 0x00000000160972ca */ /* 0x000fe200000e0000 */
[----:B------:R-:W-:Y:S02]  /*1610*/  UISETP.NE.AND UP0, UPT, UR8, 0x1, UPT ;  /* 0x000000010800788c */ /* 0x000fe4000bf05270 */
[----:B------:R-:W-:Y:S02]  /*1620*/  USHF.L.U32 UR6, UR6, 0x7, URZ ;  /* 0x0000000706067899 */ /* 0x000fe4000800063f */
[----:B------:R-:W-:Y:S02]  /*1630*/  UIADD3 UR10, -UR4, UR7, URZ ;  /* 0x00000007040a7290 */ /* 0x000fe4000fffe13f */
[----:B------:R-:W-:Y:S02]  /*1640*/  UP2UR UR4, UPR, URZ, 0x1 ;  /* 0x000000013f047883 */ /* 0x000fe40008000000 */
[----:B------:R-:W-:-:S02]  /*1650*/  UIADD3 UR8, UR6, 0x7f, URZ ;  /* 0x0000007f06087890 */ /* 0x000fc4000fffe03f */
[----:B------:R-:W-:Y:S01]  /*1660*/  IMAD.U32 R215, RZ, RZ, UR6 ;  /* 0x00000006ffd77e24 */ /* 0x000fe2000f8e00ff */
[----:B------:R-:W-:Y:S01]  /*1670*/  MOV R212, UR10 ;  /* 0x0000000a00d47c02 */ /* 0x000fe20008000f00 */
[----:B------:R-:W-:Y:S01]  /*1680*/  @UP0 ULDC UR6, c[0x0][0x44c] ;  /* 0x0001130000060ab9 */ /* 0x000fe20000000800 */
[----:B------:R-:W-:Y:S01]  /*1690*/  IMAD.U32 R213, RZ, RZ, UR4 ;  /* 0x00000004ffd57e24 */ /* 0x000fe2000f8e00ff */
[----:B------:R-:W-:Y:S02]  /*16a0*/  UIMAD.WIDE.U32 UR6, UR8, UR6, URZ ;  /* 0x00000006080672a5 */ /* 0x000fe4000f8e003f */
[----:B------:R-:W-:Y:S02]  /*16b0*/  UIADD3 UR4, UR10, 0x50, -UR9 ;  /* 0x000000500a047890 */ /* 0x000fe4000fffe809 */
[----:B------:R-:W-:Y:S01]  /*16c0*/  UIADD3 UR6, UR10, 0x4f, URZ ;  /* 0x0000004f0a067890 */ /* 0x000fe2000fffe03f */
[----:B------:R-:W-:Y:S02]  /*16d0*/  @UP0 ULDC UR9, c[0x0][0x450] ;  /* 0x0001140000090ab9 */ /* 0x000fe40000000800 */
[----:B------:R-:W-:-:S02]  /*16e0*/  @UP0 USHF.R.U32.HI UR8, URZ, UR9, UR7 ;  /* 0x000000093f080299 */ /* 0x000fc40008011607 */
[----:B------:R-:W-:Y:S02]  /*16f0*/  UIMAD.WIDE UR6, UR6, 0x66666667, URZ ;  /* 0x66666667060678a5 */ /* 0x000fe4000f8e023f */
[----:B------:R-:W-:Y:S02]  /*1700*/  UIADD3 UR8, UR4, UR8, URZ ;  /* 0x0000000804087290 */ /* 0x000fe4000fffe03f */
[----:B------:R-:W-:Y:S02]  /*1710*/  USHF.R.U32.HI UR4, URZ, 0x1f, UR7 ;  /* 0x0000001f3f047899 */ /* 0x000fe40008011607 */
[----:B------:R-:W-:Y:S02]  /*1720*/  UIMAD.WIDE UR8, UR8, 0x66666667, URZ ;  /* 0x66666667080878a5 */ /* 0x000fe4000f8e023f */
[----:B------:R-:W-:Y:S02]  /*1730*/  ULEA.HI.SX32 UR7, UR7, UR4, 0x1b ;  /* 0x0000000407077291 */ /* 0x000fe4000f8fda3f */
[----:B------:R-:W-:-:S02]  /*1740*/  USHF.R.U32.HI UR6, URZ, 0x1f, UR9 ;  /* 0x0000001f3f067899 */ /* 0x000fc40008011609 */
[----:B------:R-:W-:Y:S02]  /*1750*/  ULOP3.LUT UR4, UR5, 0xff000000, URZ, 0xc0, !UPT ;  /* 0xff00000005047892 */ /* 0x000fe4000f8ec03f */
[----:B------:R-:W-:Y:S02]  /*1760*/  ULEA.HI.SX32 UR6, UR9, UR6, 0x1b ;  /* 0x0000000609067291 */ /* 0x000fe4000f8fda3f */
[----:B------:R-:W-:Y:S02]  /*1770*/  ULOP3.LUT UR5, UR5, 0xff0000, URZ, 0xc0, !UPT ;  /* 0x00ff000005057892 */ /* 0x000fe4000f8ec03f */
[----:B------:R-:W-:Y:S02]  /*1780*/  UISETP.LT.AND UP0, UPT, UR7, UR6, UPT ;  /* 0x000000060700728c */ /* 0x000fe4000bf01270 */
[----:B------:R-:W-:Y:S02]  /*1790*/  USHF.R.U32.HI UR4, URZ, 0x8, UR4 ;  /* 0x000000083f047899 */ /* 0x000fe40008011604 */
[----:B------:R-:W-:-:S02]  /*17a0*/  USEL UR9, UR7, UR6, UP0 ;  /* 0x0000000607097287 */ /* 0x000fc40008000000 */
[----:B------:R-:W-:Y:S02]  /*17b0*/  ULEA.HI UR5, UR5, UR4, URZ, 0x10 ;  /* 0x0000000405057291 */ /* 0x000fe4000f8f803f */
[----:B------:R-:W-:Y:S02]  /*17c0*/  UISETP.GE.AND UP0, UPT, UR9, 0x1, UPT ;  /* 0x000000010900788c */ /* 0x000fe4000bf06270 */
[----:B------:R-:W-:Y:S02]  /*17d0*/  ULOP3.LUT UR6, UR5, 0xff, URZ, 0xc0, !UPT ;  /* 0x000000ff05067892 */ /* 0x000fe4000f8ec03f */
[----:B------:R-:W-:Y:S02]  /*17e0*/  USHF.R.U32.HI UR5, URZ, 0x10, UR5 ;  /* 0x000000103f057899 */ /* 0x000fe40008011605 */
[----:B------:R-:W-:Y:S01]  /*17f0*/  PLOP3.LUT P0, PT, PT, PT, UP0, 0x80, 0x0 ;  /* 0x000000000000781c */ /* 0x000fe20003f0f008 */
[----:B------:R-:W-:Y:S01]  /*1800*/  UMOV UR4, URZ ;  /* 0x0000003f00047c82 */ /* 0x000fe20008000000 */
[----:B------:R-:W-:-:S02]  /*1810*/  IMAD.U32 R220, RZ, RZ, UR6 ;  /* 0x00000006ffdc7e24 */ /* 0x000fc4000f8e00ff */
[----:B------:R-:W-:-:S09]  /*1820*/  IMAD.U32 R217, RZ, RZ, UR5 ;  /* 0x00000005ffd97e24 */ /* 0x000fd2000f8e00ff */
[----:B------:R-:W-:Y:S05]  /*1830*/  @!P0 BRA `(.L_x_2378) ;  /* 0x0000000000948947 */ /* 0x000fea0003800000 */
        /* <DEDUP_REMOVED lines=37> */
.L_x_2378:
[----:B------:R-:W-:Y:S01]  /*1a90*/  R2UR UR5, R220 ;  /* 0x00000000dc0572ca */ /* 0x000fe200000e0000 */
[----:B------:R-:W-:Y:S01]  /*1aa0*/  IMAD.U32 R0, RZ, RZ, UR9 ;  /* 0x00000009ff007e24 */ /* 0x000fe2000f8e00ff */
[----:B------:R-:W-:Y:S01]  /*1ab0*/  PLOP3.LUT P0, PT, PT, PT, PT, 0x80, 0x0 ;  /* 0x000000000000781c */ /* 0x000fe20003f0f070 */
[----:B------:R-:W-:Y:S01]  /*1ac0*/  IMAD.U32 R3, RZ, RZ, UR4 ;  /* 0x00000004ff037e24 */ /* 0x000fe2000f8e00ff */
[----:B------:R-:W-:Y:S01]  /*1ad0*/  CS2R R150, SRZ ;  /* 0x0000000000967805 */ /* 0x000fe2000001ff00 */
[----:B------:R-:W-:Y:S01]  /*1ae0*/  IMAD.MOV.U32 R2, RZ, RZ, RZ ;  /* 0x000000ffff027224 */ /* 0x000fe200078e00ff */
[----:B------:R-:W-:Y:S02]  /*1af0*/  CS2R R148, SRZ ;  /* 0x0000000000947805 */ /* 0x000fe4000001ff00 */
[----:B------:R-:W-:Y:S02]  /*1b00*/  CS2R R146, SRZ ;  /* 0x0000000000927805 */ /* 0x000fe4000001ff00 */
[----:B------:R-:W-:-:S02]  /*1b10*/  CS2R R144, SRZ ;  /* 0x0000000000907805 */ /* 0x000fc4000001ff00 */
[----:B------:R-:W-:Y:S02]  /*1b20*/  CS2R R142, SRZ ;  /* 0x00000000008e7805 */ /* 0x000fe4000001ff00 */
[----:B------:R-:W-:Y:S02]  /*1b30*/  CS2R R140, SRZ ;  /* 0x00000000008c7805 */ /* 0x000fe4000001ff00 */
[----:B------:R-:W-:Y:S02]  /*1b40*/  CS2R R138, SRZ ;  /* 0x00000000008a7805 */ /* 0x000fe4000001ff00 */
[----:B------:R-:W-:Y:S01]  /*1b50*/  CS2R R136, SRZ ;  /* 0x0000000000887805 */ /* 0x000fe2000001ff00 */
[----:B------:R-:W-:Y:S01]  /*1b60*/  UIMAD UR5, UR5, UR4, URZ ;  /* 0x00000004050572a4 */ /* 0x000fe2000f8e023f */
[----:B------:R-:W-:Y:S02]  /*1b70*/  CS2R R134, SRZ ;  /* 0x0000000000867805 */ /* 0x000fe4000001ff00 */
[----:B------:R-:W-:-:S02]  /*1b80*/  CS2R R132, SRZ ;  /* 0x0000000000847805 */ /* 0x000fc4000001ff00 */
[----:B------:R-:W-:Y:S02]  /*1b90*/  CS2R R130, SRZ ;  /* 0x0000000000827805 */ /* 0x000fe4000001ff00 */
[----:B------:R-:W-:Y:S02]  /*1ba0*/  CS2R R128, SRZ ;  /* 0x0000000000807805 */ /* 0x000fe4000001ff00 */
[----:B------:R-:W-:Y:S02]  /*1bb0*/  CS2R R126, SRZ ;  /* 0x00000000007e7805 */ /* 0x000fe4000001ff00 */
[----:B------:R-:W-:Y:S01]  /*1bc0*/  VIADDMNMX R0, R3, UR5, R0, PT ;  /* 0x0000000503007c46 */ /* 0x000fe2000b800100 */
[----:B------:R-:W-:Y:S01]  /*1bd0*/  IMAD.U32 R214, RZ, RZ, UR5 ;  /* 0x00000005ffd67e24 */ /* 0x000fe2000f8e00ff */
[----:B------:R-:W-:Y:S02]  /*1be0*/  CS2R R124, SRZ ;  /* 0x00000000007c7805 */ /* 0x000fe4000001ff00 */
[----:B------:R-:W-:-:S02]  /*1bf0*/  CS2R R122, SRZ ;  /* 0x00000000007a7805 */ /* 0x000fc4000001ff00 */
[----:B------:R-:W-:Y:S01]  /*1c00*/  R2UR UR61, R0 ;  /* 0x00000000003d72ca */ /* 0x000fe200000e0000 */
[----:B------:R-:W-:Y:S01]  /*1c10*/  IMAD.MOV.U32 R0, RZ, RZ, RZ ;  /* 0x000000ffff007224 */ /* 0x000fe200078e00ff */
        /* <DEDUP_REMOVED lines=56> */
[----:B------:R-:W-:Y:S02]  /*1fa0*/  UIADD3 UR6, UR7, 0x14400, URZ ;  /* 0x0001440007067890 */ /* 0x000fe4000fffe03f */
[----:B------:R-:W-:Y:S02]  /*1fb0*/  IMAD.U32 R16, RZ, RZ, UR7 ;  /* 0x00000007ff107e24 */ /* 0x000fe4000f8e00ff */
[----:B0-----:R-:W-:Y:S01]  /*1fc0*/  VIADD R0, R0, 0xffffff80 ;  /* 0xffffff8000007836 */ /* 0x001fe20000000000 */
[----:B------:R-:W-:-:S04]  /*1fd0*/  ULOP3.LUT UP0, URZ, UR6, 0x9f, URZ, 0xc0, !UPT ;  /* 0x0000009f063f7892 */ /* 0x000fc8000f80c03f */
[----:B------:R-:W-:Y:S02]  /*1fe0*/  SHF.R.S32.HI R3, RZ, 0x1f, R0 ;  /* 0x0000001fff037819 */ /* 0x000fe40000011400 */
        /* <DEDUP_REMOVED lines=19> */
[----:B------:R-:W-:Y:S01]  /*2120*/  IMAD.U32 R10, RZ, RZ, UR6 ;  /* 0x00000006ff0a7e24 */ /* 0x000fe2000f8e00ff */
[----:B------:R-:W-:Y:S01]  /*2130*/  MOV R13, RZ ;  /* 0x000000ff000d7202 */ /* 0x000fe20000000f00 */
[----:B------:R-:W-:Y:S02]  /*2140*/  IMAD.U32 R6, RZ, RZ, UR4 ;  /* 0x00000004ff067e24 */ /* 0x000fe4000f8e00ff */
[----:B------:R-:W-:-:S02]  /*2150*/  IMAD.U32 R7, RZ, RZ, UR5 ;  /* 0x00000005ff077e24 */ /* 0x000fc4000f8e00ff */
[----:B------:R-:W-:Y:S02]  /*2160*/  IMAD.U32 R11, RZ, RZ, UR7 ;  /* 0x00000007ff0b7e24 */ /* 0x000fe4000f8e00ff */
[----:B------:R-:W-:Y:S02]  /*2170*/  IMAD.MOV.U32 R8, RZ, RZ, 0x70 ;  /* 0x00000070ff087424 */ /* 0x000fe400078e00ff */
[----:B0-----:R-:W-:-:S07]  /*2180*/  IMAD.MOV.U32 R12, RZ, RZ, 0x1 ;  /* 0x00000001ff0c7424 */ /* 0x001fce00078e00ff */
[----:B------:R-:W-:-:S07]  /*2190*/  LEPC R20, `(.L_x_2380) ;  /* 0x000000001014794e */ /* 0x000fce0000000000 */
[----:B-1----:R-:W-:Y:S05]  /*21a0*/  CALL.ABS.NOINC R2 ;  /* 0x0000000002007343 */ /* 0x002fea0003c00000 */
.L_x_2380:
[----:B------:R-:W2:Y:S04]  /*21b0*/  LDL R18, [R1+0x34] ;  /* 0x0000340001127983 */ /* 0x000ea80000100800 */
[----:B------:R-:W3:Y:S01]  /*21c0*/  LDL R2, [R1+0x44] ;  /* 0x0000440001027983 */ /* 0x000ee20000100800 */
[----:B------:R-:W-:Y:S02]  /*21d0*/  R2UR UR6, R16 ;  /* 0x00000000100672ca */ /* 0x000fe400000e0000 */
        /* <DEDUP_REMOVED lines=11> */
.L_x_2529:
[----:B------:R-:W-:Y:S05]  /*2290*/  @!P0 BRA `(.L_x_2382) ;  /* 0x0000000000048947 */ /* 0x000fea0003800000 */
[----:B------:R-:W-:Y:S01]  /*22a0*/  BPT.TRAP 0x1 ;  /* 0x000000040000795c */ /* 0x000fe20000300000 */
.L_x_2382:
[----:B------:R-:W-:Y:S01]  /*22b0*/  R2UR UR5, R17 ;  /* 0x00000000110572ca */ /* 0x000fe200000e0000 */
[----:B0-----:R-:W-:Y:S01]  /*22c0*/  IMAD.U32 R0, RZ, RZ, UR36 ;  /* 0x00000024ff007e24 */ /* 0x001fe2000f8e00ff */
[----:B------:R-:W-:-:S11]  /*22d0*/  R2UR UR4, R16 ;  /* 0x00000000100472ca */ /* 0x000fd600000e0000 */
[----:B------:R-:W-:Y:S02]  /*22e0*/  IMAD.U32 R3, RZ, RZ, UR5 ;  /* 0x00000005ff037e24 */ /* 0x000fe4000f8e00ff */
[----:B------:R-:W-:-:S03]  /*22f0*/  LEA R0, R0, UR4, 0x3 ;  /* 0x0000000400007c11 */ /* 0x000fc6000f8e18ff */
[----:B------:R-:W-:-:S04]  /*2300*/  SHF.L.U32 R3, R3, 0x1f, RZ ;  /* 0x0000001f03037819 */ /* 0x000fc800000006ff */
[----:B------:R0:W1:Y:S01]  /*2310*/  SYNCS.PHASECHK.TRANS64.TRYWAIT P1, [R0+URZ+0x38830], R3 ;  /* 0x03883003000075a7 */ /* 0x000062000802017f */
[----:B------:R-:W-:Y:S05]  /*2320*/  @!P0 BRA `(.L_x_2383) ;  /* 0x0000000000048947 */ /* 0x000fea0003800000 */
[----:B------:R-:W-:Y:S01]  /*2330*/  BPT.TRAP 0x1 ;  /* 0x000000040000795c */ /* 0x000fe20000300000 */
.L_x_2383:
[----:B-1----:R-:W-:Y:S05]  /*2340*/  @P1 BRA `(.L_x_2384) ;  /* 0x0000000000081947 */ /* 0x002fea0003800000 */
[----:B------:R-:W1:Y:S02]  /*2350*/  SYNCS.PHASECHK.TRANS64.TRYWAIT P1, [R0+URZ+0x38830], R3 ;  /* 0x03883003000075a7 */ /* 0x000e64000802017f */
[----:B-1----:R-:W-:Y:S05]  /*2360*/  @!P1 BRA `(.L_x_2385) ;  /* 0x0000018400f89947 */ /* 0x002fea0003800000 */
.L_x_2384:
        /* <DEDUP_REMOVED lines=23> */
[----:B01----:R-:W-:Y:S01]  /*24e0*/  MOV R3, UR38 ;  /* 0x0000002600037c02 */ /* 0x003fe20008000f00 */
[----:B------:R-:W-:Y:S01]  /*24f0*/  UMOV UR43, 0x40000040 ;  /* 0x40000040002b7882 */ /* 0x000fe20000000000 */
[----:B------:R-:W-:Y:S01]  /*2500*/  UMOV UR47, 0x40000040 ;  /* 0x40000040002f7882 */ /* 0x000fe20000000000 */
[----:B------:R-:W-:Y:S01]  /*2510*/  ULOP3.LUT UR6, UR4, 0x10000, URZ, 0xfc, !UPT ;  /* 0x0001000004067892 */ /* 0x000fe2000f8efc3f */
[----:B------:R-:W-:Y:S01]  /*2520*/  MOV R4, UR36 ;  /* 0x0000002400047c02 */ /* 0x000fe20008000f00 */
[----:B------:R-:W-:Y:S01]  /*2530*/  UMOV UR51, 0x40000040 ;  /* 0x4000004000337882 */ /* 0x000fe20000000000 */
[----:B------:R-:W-:Y:S01]  /*2540*/  UMOV UR55, 0x40000040 ;  /* 0x4000004000377882 */ /* 0x000fe20000000000 */
[----:B------:R-:W-:-:S02]  /*2550*/  UIMAD UR4, UR36, 0xa00, UR6 ;  /* 0x00000a00240478a4 */ /* 0x000fc4000f8e0206 */
[----:B------:R-:W-:Y:S01]  /*2560*/  IMAD.U32 R19, RZ, RZ, UR6 ;  /* 0x00000006ff137e24 */ /* 0x000fe2000f8e00ff */
[----:B------:R-:W-:Y:S01]  /*2570*/  UMOV UR37, 0x40000040 ;  /* 0x4000004000257882 */ /* 0x000fe20000000000 */
[----:B------:R-:W-:Y:S01]  /*2580*/  UIADD3 UR10, UR4, 0x80, URZ ;  /* 0x00000080040a7890 */ /* 0x000fe2000fffe03f */
[----:B------:R-:W-:Y:S01]  /*2590*/  IMAD.U32 R7, RZ, RZ, UR37 ;  /* 0x00000025ff077e24 */ /* 0x000fe2000f8e00ff */
[----:B------:R-:W-:Y:S02]  /*25a0*/  UIADD3 UR14, UR4, 0x100, URZ ;  /* 0x00000100040e7890 */ /* 0x000fe4000fffe03f */
[----:B------:R-:W-:Y:S01]  /*25b0*/  UMOV UR18, UR4 ;  /* 0x0000000400127c82 */ /* 0x000fe20008000000 */
[----:B------:R-:W-:Y:S01]  /*25c0*/  UIADD3 UR6, UR4, 0x200, URZ ;  /* 0x0000020004067890 */ /* 0x000fe2000fffe03f */
[----:B------:R-:W-:Y:S01]  /*25d0*/  HGMMA.64x16x16.F32.BF16 R56, gdesc[UR16], RZ, !UPT, gsb0 ;  /* 0x00200000103879f0 */ /* 0x000fe2000c0018ff */
[----:B------:R-:W-:Y:S01]  /*25e0*/  UIADD3 UR7, UR4, 0x2, URZ ;  /* 0x0000000204077890 */ /* 0x000fe2000fffe03f */
[----:B------:R-:W-:Y:S01]  /*25f0*/  UMOV UR19, 0x40000040 ;  /* 0x4000004000137882 */ /* 0x000fe20000000000 */
[----:B------:R-:W-:-:S02]  /*2600*/  UIADD3 UR22, UR4, 0x384, URZ ;  /* 0x0000038404167890 */ /* 0x000fc4000fffe03f */
[----:B------:R-:W-:-:S03]  /*2610*/  UIADD3 UR26, UR4, 0x386, URZ ;  /* 0x00000386041a7890 */ /* 0x000fc6000fffe03f */
[----:B------:R-:W-:Y:S01]  /*2620*/  UMOV UR18, UR7 ;  /* 0x0000000700127c82 */ /* 0x000fe20008000000 */
        /* <DEDUP_REMOVED lines=8> */
[----:B------:R-:W-:Y:S01]  /*26b0*/  UIADD3 UR58, UR4, 0x806, URZ ;  /* 0x00000806043a7890 */ /* 0x000fe2000fffe03f */
        /* <DEDUP_REMOVED lines=22> */
[----:B------:R-:W-:Y:S02]  /*2820*/  UMOV UR17, 0x40000040 ;  /* 0x4000004000117882 */ /* 0x000fe40000000000 */
[----:B------:R-:W-:Y:S01]  /*2830*/  UMOV UR13, UR17 ;  /* 0x00000011000d7c82 */ /* 0x000fe20008000000 */
[----:B------:R-:W-:-:S03]  /*2840*/  IMAD.U32 R13, RZ, RZ, UR17 ;  /* 0x00000011ff0d7e24 */ /* 0x000fc6000f8e00ff */
[----:B------:R-:W-:Y:S01]  /*2850*/  UMOV UR16, UR6 ;  /* 0x0000000600107c82 */ /* 0x000fe20008000000 */
[----:B------:R-:W-:Y:S01]  /*2860*/  UIADD3 UR6, UR4, 0x202, URZ ;  /* 0x0000020204067890 */ /* 0x000fe2000fffe03f */
[----:B------:R-:W-:Y:S01]  /*2870*/  IMAD.U32 R12, RZ, RZ, UR16 ;  /* 0x00000010ff0c7e24 */ /* 0x000fe2000f8e00ff */
[----:B------:R-:W-:Y:S01]  /*2880*/  UMOV UR12, UR16 ;  /* 0x00000010000c7c82 */ /* 0x000fe20008000000 */
        /* <DEDUP_REMOVED lines=180> */
[----:B------:R-:W-:Y:S02]  /*33d0*/  UMOV UR15, UR37 ;  /* 0x00000025000f7c82 */ /* 0x000fe40008000000 */
        /* <DEDUP_REMOVED lines=253> */
[----:B------:R-:W-:Y:S02]  /*43b0*/  UIADD3 UR6, UR5, 0xc06, URZ ;  /* 0x00000c0605067890 */ /* 0x000fe4000fffe03f */
[----:B------:R-:W-:-:S05]  /*43c0*/  UIADD3 UR5, UR4, 0x786, URZ ;  /* 0x0000078604057890 */ /* 0x000fca000fffe03f */
[----:B------:R-:W-:Y:S01]  /*43d0*/  UMOV UR36, UR6 ;  /* 0x0000000600247c82 */ /* 0x000fe20008000000 */
[----:B------:R-:W-:Y:S01]  /*43e0*/  UIADD3 UR6, UR4, 0x906, URZ ;  /* 0x0000090604067890 */ /* 0x000fe2000fffe03f */
[----:B------:R-:W-:Y:S01]  /*43f0*/  IMAD.U32 R6, RZ, RZ, UR36 ;  /* 0x00000024ff067e24 */ /* 0x000fe2000f8e00ff */
[----:B------:R-:W-:Y:S01]  /*4400*/  UMOV UR38, UR5 ;  /* 0x0000000500267c82 */ /* 0x000fe20008000000 */
[----:B------:R-:W-:Y:S01]  /*4410*/  UMOV UR56, UR36 ;  /* 0x0000002400387c82 */ /* 0x000fe20008000000 */
[----:B------:R-:W-:Y:S01]  /*4420*/  UIADD3 UR5, UR4, 0x886, URZ ;  /* 0x0000088604057890 */ /* 0x000fe2000fffe03f */
[----:B------:R-:W-:Y:S02]  /*4430*/  UMOV UR14, UR36 ;  /* 0x00000024000e7c82 */ /* 0x000fe40008000000 */
[----:B------:R-:W-:Y:S01]  /*4440*/  UMOV UR4, UR14 ;  /* 0x0000000e00047c82 */ /* 0x000fe20008000000 */
[----:B------:R-:W-:Y:S02]  /*4450*/  WARPGROUP.DEPBAR.LE gsb0, 0x0 ;  /* 0x00008000000079c5 */ /* 0x000fe40000010000 */
[----:B------:R-:W-:-:S06]  /*4460*/  WARPGROUP.ARRIVE ;  /* 0x00000000000079c5 */ /* 0x000fcc0000000000 */
[----:B------:R-:W-:Y:S03]  /*4470*/  HGMMA.64x16x16.F32.BF16 R24, gdesc[UR52], R24, gsb0 ;  /* 0x00200000341879f0 */ /* 0x000fe60008001818 */
[----:B------:R-:W-:Y:S02]  /*4480*/  WARPGROUP.DEPBAR.LE gsb0, 0x0 ;  /* 0x00008000000079c5 */ /* 0x000fe40000010000 */
[----:B------:R-:W-:-:S06]  /*4490*/  WARPGROUP.ARRIVE ;  /* 0x00000000000079c5 */ /* 0x000fcc0000000000 */
[----:B------:R-:W-:Y:S01]  /*44a0*/  HGMMA.64x16x16.F32.BF16 R56, gdesc[UR36], R56, gsb0 ;  /* 0x00200000243879f0 */ /* 0x000fe20008001838 */
[----:B------:R-:W-:Y:S02]  /*44b0*/  R2UR UR39, R2 ;  /* 0x00000000022772ca */ /* 0x000fe400000e0000 */
        /* <DEDUP_REMOVED lines=26> */
.L_x_2386:
[----:B------:R-:W-:Y:S01]  /*4660*/  R2UR UR4, R213 ;  /* 0x00000000d50472ca */ /* 0x000fe200000e0000 */
[----:B------:R-:W-:Y:S01]  /*4670*/  ULDC UR6, c[0x0][0x9d8] ;  /* 0x0002760000067ab9 */ /* 0x000fe20000000800 */
[----:B------:R-:W-:Y:S01]  /*4680*/  R2UR UR7, R215 ;  /* 0x00000000d70772ca */ /* 0x000fe200000e0000 */
[----:B------:R-:W-:Y:S01]  /*4690*/  FMUL.FTZ R4, R59, UR6 ;  /* 0x000000063b047c20 */ /* 0x000fe20008410000 */
[----:B------:R-:W-:Y:S01]  /*46a0*/  FMUL.FTZ R2, R58, UR6 ;  /* 0x000000063a027c20 */ /* 0x000fe20008410000 */
[----:B------:R-:W-:Y:S01]  /*46b0*/  FMUL.FTZ R58, R60, UR6 ;  /* 0x000000063c3a7c20 */ /* 0x000fe20008410000 */
[----:B------:R-:W-:Y:S01]  /*46c0*/  R2UR UR15, R212 ;  /* 0x00000000d40f72ca */ /* 0x000fe200000e0000 */
[----:B------:R0:W-:Y:S01]  /*46d0*/  MUFU.TANH R21, R4 ;  /* 0x0000000400157308 */ /* 0x0001e20000002400 */
[----:B------:R-:W-:Y:S01]  /*46e0*/  R2UR UR18, R22 ;  /* 0x00000000161272ca */ /* 0x000fe200000e0000 */
[----:B------:R-:W-:Y:S01]  /*46f0*/  FMUL.FTZ R62, R62, UR6 ;  /* 0x000000063e3e7c20 */ /* 0x000fe20008410000 */
[----:B------:R-:W-:Y:S01]  /*4700*/  FMUL.FTZ R55, R55, UR6 ;  /* 0x0000000637377c20 */ /* 0x000fe20008410000 */
[----:B------:R-:W-:Y:S01]  /*4710*/  FMUL.FTZ R3, R56, UR6 ;  /* 0x0000000638037c20 */ /* 0x000fe20008410000 */
[----:B------:R-:W-:Y:S01]  /*4720*/  FMUL.FTZ R56, R57, UR6 ;  /* 0x0000000639387c20 */ /* 0x000fe20008410000 */
[----:B------:R-:W-:Y:S01]  /*4730*/  UISETP.NE.AND UP0, UPT, UR4, URZ, UPT ;  /* 0x0000003f0400728c */ /* 0x000fe2000bf05270 */
[----:B------:R-:W-:Y:S01]  /*4740*/  FMUL.FTZ R63, R63, UR6 ;  /* 0x000000063f3f7c20 */ /* 0x000fe20008410000 */
[----:B------:R1:W2:Y:S01]  /*4750*/  MUFU.TANH R20, R2 ;  /* 0x0000000200147308 */ /* 0x0002a20000002400 */
[----:B0-----:R-:W-:-:S02]  /*4760*/  VIADD R4, R216, UR7 ;  /* 0x00000007d8047c36 */ /* 0x001fc40008000000 */
[----:B------:R-:W-:Y:S01]  /*4770*/  FMUL.FTZ R57, R61, UR6 ;  /* 0x000000063d397c20 */ /* 0x000fe20008410000 */
[----:B------:R-:W-:Y:S01]  /*4780*/  FMUL.FTZ R50, R50, UR6 ;  /* 0x0000000632327c20 */ /* 0x000fe20008410000 */
[----:B------:R-:W-:Y:S01]  /*4790*/  PLOP3.LUT P1, PT, PT, PT, UP0, 0x80, 0x0 ;  /* 0x000000000000781c */ /* 0x000fe20003f2f008 */
[----:B------:R-:W-:Y:S01]  /*47a0*/  IMAD.MOV.U32 R60, RZ, RZ, R4 ;  /* 0x000000ffff3c7224 */ /* 0x000fe200078e0004 */
[----:B------:R-:W-:Y:S01]  /*47b0*/  PLOP3.LUT P2, PT, PT, PT, UP0, 0x80, 0x0 ;  /* 0x000000000000781c */ /* 0x000fe20003f4f008 */
[----:B------:R-:W-:Y:S01]  /*47c0*/  UIMAD UR5, UR61, -0x50, UR15 ;  /* 0xffffffb03d0578a4 */ /* 0x000fe2000f8e020f */
[----:B------:R-:W0:Y:S01]  /*47d0*/  MUFU.TANH R61, R62 ;  /* 0x0000003e003d7308 */ /* 0x000e220000002400 */
[----:B------:R-:W-:Y:S01]  /*47e0*/  @UP0 ULDC UR4, c[0x0][0x44c] ;  /* 0x0001130000040ab9 */ /* 0x000fe20000000800 */
[----:B-1----:R-:W-:Y:S01]  /*47f0*/  FMUL.FTZ R2, R51, UR6 ;  /* 0x0000000633027c20 */ /* 0x002fe20008410000 */
[----:B------:R-:W-:Y:S01]  /*4800*/  FMUL.FTZ R54, R54, UR6 ;  /* 0x0000000636367c20 */ /* 0x000fe20008410000 */
[----:B------:R-:W-:Y:S01]  /*4810*/  FMUL.FTZ R51, R52, UR6 ;  /* 0x0000000634337c20 */ /* 0x000fe20008410000 */
[----:B------:R-:W-:-:S02]  /*4820*/  IMAD.U32 R18, RZ, RZ, UR5 ;  /* 0x00000005ff127e24 */ /* 0x000fc4000f8e00ff */
[----:B------:R-:W-:Y:S01]  /*4830*/  FMUL.FTZ R59, R48, UR6 ;  /* 0x00000006303b7c20 */ /* 0x000fe20008410000 */
[----:B------:R-:W-:Y:S01]  /*4840*/  FMUL.FTZ R42, R42, UR6 ;  /* 0x000000062a2a7c20 */ /* 0x000fe20008410000 */
[----:B------:R1:W-:Y:S01]  /*4850*/  MUFU.TANH R65, R2 ;  /* 0x0000000200417308 */ /* 0x0003e20000002400 */
[----:B------:R-:W-:Y:S01]  /*4860*/  @P1 IMAD.HI.U32 R5, R4, UR4, RZ ;  /* 0x0000000404051c27 */ /* 0x000fe2000f8e00ff */
[----:B------:R-:W-:-:S03]  /*4870*/  @UP0 ULDC UR4, c[0x0][0x450] ;  /* 0x0001140000040ab9 */ /* 0x000fc60000000800 */
[----:B------:R-:W-:Y:S01]  /*4880*/  FMUL.FTZ R43, R43, UR6 ;  /* 0x000000062b2b7c20 */ /* 0x000fe20008410000 */
[----:B------:R-:W-:Y:S01]  /*4890*/  FMUL.FTZ R34, R34, UR6 ;  /* 0x0000000622227c20 */ /* 0x000fe20008410000 */
[----:B------:R-:W-:Y:S01]  /*48a0*/  FMUL.FTZ R46, R46, UR6 ;  /* 0x000000062e2e7c20 */ /* 0x000fe20008410000 */
[----:B------:R-:W-:Y:S01]  /*48b0*/  @P2 SHF.R.U32.HI R60, RZ, UR4, R5 ;  /* 0x00000004ff3c2c19 */ /* 0x000fe20008011605 */
[----:B------:R-:W-:Y:S01]  /*48c0*/  UIMAD UR4, UR61, -0x50, URZ ;  /* 0xffffffb03d0478a4 */ /* 0x000fe2000f8e023f */
[----:B------:R-:W-:Y:S01]  /*48d0*/  IMAD.U32 R5, RZ, RZ, UR18 ;  /* 0x00000012ff057e24 */ /* 0x000fe2000f8e00ff */
[----:B------:R3:W-:Y:S01]  /*48e0*/  MUFU.TANH R67, R55 ;  /* 0x0000003700437308 */ /* 0x0007e20000002400 */
[----:B------:R-:W-:Y:S01]  /*48f0*/  FMUL.FTZ R35, R35, UR6 ;  /* 0x0000000623237c20 */ /* 0x000fe20008410000 */
[----:B------:R-:W4:Y:S01]  /*4900*/  SHFL.IDX PT, R4, R60, 0x1, 0x1c1f ;  /* 0x003c1f003c047f89 */ /* 0x000f2200000e0000 */
[----:B------:R-:W-:Y:S01]  /*4910*/  FMUL.FTZ R47, R47, UR6 ;  /* 0x000000062f2f7c20 */ /* 0x000fe20008410000 */
[----:B-1----:R-:W-:-:S02]  /*4920*/  IMAD.U32 R2, RZ, RZ, UR4 ;  /* 0x00000004ff027e24 */ /* 0x002fc4000f8e00ff */
[----:B------:R-:W-:Y:S01]  /*4930*/  FMUL.FTZ R38, R38, UR6 ;  /* 0x0000000626267c20 */ /* 0x000fe20008410000 */
[----:B------:R-:W-:Y:S01]  /*4940*/  FMUL.FTZ R26, R26, UR6 ;  /* 0x000000061a1a7c20 */ /* 0x000fe20008410000 */
[----:B------:R-:W-:Y:S01]  /*4950*/  FMUL.FTZ R30, R30, UR6 ;  /* 0x000000061e1e7c20 */ /* 0x000fe20008410000 */
[----:B------:R-:W1:Y:S01]  /*4960*/  MUFU.TANH R63, R63 ;  /* 0x0000003f003f7308 */ /* 0x000e620000002400 */
[----:B------:R-:W-:Y:S01]  /*4970*/  IADD3 R2, -R23, 0x51, R2 ;  /* 0x0000005117027810 */ /* 0x000fe20007ffe102 */
[----:B------:R-:W-:Y:S01]  /*4980*/  FMUL.FTZ R31, R31, UR6 ;  /* 0x000000061f1f7c20 */ /* 0x000fe20008410000 */
[----:B---3--:R-:W-:Y:S01]  /*4990*/  IADD3 R55, -R23, 0x50, R18 ;  /* 0x0000005017377810 */ /* 0x008fe20007ffe112 */
[----:B------:R-:W3:Y:S01]  /*49a0*/  SHFL.IDX PT, R60, R60, RZ, 0x1c1f ;  /* 0x001c1fff3c3c7589 */ /* 0x000ee200000e0000 */
[----:B------:R-:W-:Y:S01]  /*49b0*/  IADD3 R62, -R5, UR15, R2 ;  /* 0x0000000f053e7c10 */ /* 0x000fe2000fffe102 */
        /* <DEDUP_REMOVED lines=10> */
[----:B------:R2:W3:Y:S01]  /*4a60*/  MUFU.TANH R66, R54 ;  /* 0x0000003600427308 */ /* 0x0004e20000002400 */
[----:B------:R-:W-:Y:S01]  /*4a70*/  FMUL.FTZ R25, R25, UR6 ;  /* 0x0000000619197c20 */ /* 0x000fe20008410000 */
[----:B----4-:R-:W-:Y:S01]  /*4a80*/  VIADDMNMX R18, R4, R62, R55, PT ;  /* 0x0000003e04127246 */ /* 0x010fe20003800137 */
[----:B------:R-:W-:Y:S01]  /*4a90*/  FMUL.FTZ R28, R28, UR6 ;  /* 0x000000061c1c7c20 */ /* 0x000fe20008410000 */
[----:B------:R-:W-:Y:S01]  /*4aa0*/  FMUL.FTZ R33, R33, UR6 ;  /* 0x0000000621217c20 */ /* 0x000fe20008410000 */
[----:B------:R-:W-:Y:S01]  /*4ab0*/  FMUL.FTZ R36, R36, UR6 ;  /* 0x0000000624247c20 */ /* 0x000fe20008410000 */
[C---:B------:R-:W-:Y:S01]  /*4ac0*/  ISETP.GT.AND P1, PT, R18.reuse, RZ, PT ;  /* 0x000000ff1200720c */ /* 0x040fe20003f24270 */
[----:B------:R-:W-:Y:S01]  /*4ad0*/  FMUL.FTZ R29, R29, UR6 ;  /* 0x000000061d1d7c20 */ /* 0x000fe20008410000 */
[C---:B------:R-:W-:Y:S01]  /*4ae0*/  ISETP.GT.AND P2, PT, R18.reuse, 0x1, PT ;  /* 0x000000011200780c */ /* 0x040fe20003f44270 */
[----:B------:R5:W4:Y:S01]  /*4af0*/  MUFU.TANH R68, R42 ;  /* 0x0000002a00447308 */ /* 0x000b220000002400 */
[----:B------:R-:W-:Y:S01]  /*4b00*/  ISETP.GT.AND P3, PT, R18, 0x8, PT ;  /* 0x000000081200780c */ /* 0x000fe20003f64270 */
[----:B------:R-:W-:Y:S01]  /*4b10*/  ULDC UR5, c[0x0][0x988] ;  /* 0x0002620000057ab9 */ /* 0x000fe20000000800 */
[----:B--2---:R-:W-:Y:S01]  /*4b20*/  FSEL R54, R20, -INF , P1 ;  /* 0xff80000014367808 */ /* 0x004fe20000800000 */
[----:B------:R-:W-:Y:S01]  /*4b30*/  FMUL.FTZ R37, R37, UR6 ;  /* 0x0000000625257c20 */ /* 0x000fe20008410000 */
[----:B------:R-:W-:Y:S01]  /*4b40*/  FSEL R52, R21, -INF , P2 ;  /* 0xff80000015347808 */ /* 0x000fe20001000000 */
[----:B------:R-:W-:Y:S01]  /*4b50*/  UMOV UR10, UR7 ;  /* 0x00000007000a7c82 */ /* 0x000fe20008000000 */
[----:B------:R-:W-:Y:S01]  /*4b60*/  ISETP.GT.AND P1, PT, R18, 0x9, PT ;  /* 0x000000091200780c */ /* 0x000fe20003f24270 */
[----:B------:R-:W2:Y:S01]  /*4b70*/  MUFU.TANH R69, R43 ;  /* 0x0000002b00457308 */ /* 0x000ea20000002400 */
[----:B0-----:R-:W-:Y:S01]  /*4b80*/  FSEL R50, R61, -INF , P3 ;  /* 0xff8000003d327808 */ /* 0x001fe20001800000 */
[----:B------:R-:W-:Y:S01]  /*4b90*/  @UP0 ULDC UR11, c[0x0][0x450] ;  /* 0x00011400000b0ab9 */ /* 0x000fe20000000800 */
[----:B------:R-:W-:Y:S01]  /*4ba0*/  FMNMX.FTZ R5, R54, R52, !PT ;  /* 0x0000003436057209 */ /* 0x000fe20007810000 */
[----:B------:R-:W-:Y:S01]  /*4bb0*/  UIADD3 UR61, UR61, -0x2, URZ ;  /* 0xfffffffe3d3d7890 */ /* 0x000fe2000fffe03f */
[----:B------:R-:W-:-:S02]  /*4bc0*/  ISETP.GT.AND P2, PT, R18, 0x10, PT ;  /* 0x000000101200780c */ /* 0x000fc40003f44270 */
[----:B------:R-:W-:Y:S02]  /*4bd0*/  CS2R R150, SRZ ;  /* 0x0000000000967805 */ /* 0x000fe4000001ff00 */
[----:B-1----:R-:W-:Y:S01]  /*4be0*/  FSEL R48, R63, -INF , P1 ;  /* 0xff8000003f307808 */ /* 0x002fe20000800000 */
[----:B------:R0:W-:Y:S01]  /*4bf0*/  MUFU.TANH R71, R34 ;  /* 0x0000002200477308 */ /* 0x0001e20000002400 */
[----:B------:R-:W-:Y:S02]  /*4c00*/  FMNMX.FTZ R5, R50, R5, !PT ;  /* 0x0000000532057209 */ /* 0x000fe40007810000 */
[----:B------:R-:W-:Y:S02]  /*4c10*/  CS2R R148, SRZ ;  /* 0x0000000000947805 */ /* 0x000fe4000001ff00 */
[----:B------:R-:W-:Y:S02]  /*4c20*/  ISETP.GT.AND P1, PT, R18, 0x11, PT ;  /* 0x000000111200780c */ /* 0x000fe40003f24270 */
[----:B------:R-:W-:-:S02]  /*4c30*/  CS2R R146, SRZ ;  /* 0x0000000000927805 */ /* 0x000fc4000001ff00 */
[----:B-----5:R-:W-:Y:S02]  /*4c40*/  FSEL R42, R64, -INF , P2 ;  /* 0xff800000402a7808 */ /* 0x020fe40001000000 */
[----:B------:R-:W-:Y:S02]  /*4c50*/  CS2R R144, SRZ ;  /* 0x0000000000907805 */ /* 0x000fe4000001ff00 */
[----:B------:R-:W-:Y:S01]  /*4c60*/  FMNMX.FTZ R5, R48, R5, !PT ;  /* 0x0000000530057209 */ /* 0x000fe20007810000 */
[----:B------:R-:W1:Y:S01]  /*4c70*/  MUFU.TANH R46, R46 ;  /* 0x0000002e002e7308 */ /* 0x000e620000002400 */
[----:B------:R-:W-:Y:S02]  /*4c80*/  ISETP.GT.AND P2, PT, R18, 0x18, PT ;  /* 0x000000181200780c */ /* 0x000fe40003f44270 */
[----:B------:R-:W-:Y:S02]  /*4c90*/  CS2R R142, SRZ ;  /* 0x00000000008e7805 */ /* 0x000fe4000001ff00 */
[----:B0-----:R-:W-:-:S02]  /*4ca0*/  FSEL R34, R65, -INF , P1 ;  /* 0xff80000041227808 */ /* 0x001fc40000800000 */
[----:B------:R-:W-:Y:S02]  /*4cb0*/  CS2R R140, SRZ ;  /* 0x00000000008c7805 */ /* 0x000fe4000001ff00 */
[----:B------:R-:W-:Y:S02]  /*4cc0*/  FMNMX.FTZ R5, R42, R5, !PT ;  /* 0x000000052a057209 */ /* 0x000fe40007810000 */
[----:B------:R-:W-:Y:S02]  /*4cd0*/  CS2R R138, SRZ ;  /* 0x00000000008a7805 */ /* 0x000fe4000001ff00 */
[----:B------:R-:W-:Y:S01]  /*4ce0*/  ISETP.GT.AND P1, PT, R18, 0x19, PT ;  /* 0x000000191200780c */ /* 0x000fe20003f24270 */
[----:B------:R0:W-:Y:S01]  /*4cf0*/  MUFU.TANH R20, R35 ;  /* 0x0000002300147308 */ /* 0x0001e20000002400 */
[----:B------:R-:W-:Y:S02]  /*4d00*/  FMNMX.FTZ R4, R34, R5, !PT ;  /* 0x0000000522047209 */ /* 0x000fe40007810000 */
[----:B------:R-:W-:-:S02]  /*4d10*/  CS2R R136, SRZ ;  /* 0x0000000000887805 */ /* 0x000fc4000001ff00 */
[----:B------:R-:W-:Y:S02]  /*4d20*/  FSEL R39, R67, -INF , P1 ;  /* 0xff80000043277808 */ /* 0x000fe40000800000 */
[----:B------:R-:W-:Y:S02]  /*4d30*/  CS2R R134, SRZ ;  /* 0x0000000000867805 */ /* 0x000fe4000001ff00 */
[----:B------:R-:W-:Y:S02]  /*4d40*/  ISETP.GT.AND P1, PT, R18, 0x21, PT ;  /* 0x000000211200780c */ /* 0x000fe40003f24270 */
[----:B------:R-:W-:Y:S02]  /*4d50*/  CS2R R132, SRZ ;  /* 0x0000000000847805 */ /* 0x000fe4000001ff00 */
[----:B---3--:R-:W-:Y:S01]  /*4d60*/  VIADDMNMX R60, R60, R62, R55, PT ;  /* 0x0000003e3c3c7246 */ /* 0x008fe20003800137 */
[----:B------:R2:W3:Y:S01]  /*4d70*/  MUFU.TANH R70, R47 ;  /* 0x0000002f00467308 */ /* 0x0004e20000002400 */
[----:B0-----:R-:W-:-:S02]  /*4d80*/  FSEL R35, R66, -INF , P2 ;  /* 0xff80000042237808 */ /* 0x001fc40001000000 */
[----:B------:R-:W-:Y:S02]  /*4d90*/  CS2R R130, SRZ ;  /* 0x0000000000827805 */ /* 0x000fe4000001ff00 */
[----:B------:R-:W-:Y:S02]  /*4da0*/  ISETP.GT.AND P2, PT, R18, 0x20, PT ;  /* 0x000000201200780c */ /* 0x000fe40003f44270 */
[----:B------:R-:W-:Y:S02]  /*4db0*/  CS2R R128, SRZ ;  /* 0x0000000000807805 */ /* 0x000fe4000001ff00 */
[----:B------:R-:W-:Y:S02]  /*4dc0*/  FMNMX.FTZ R4, R35, R4, !PT ;  /* 0x0000000423047209 */ /* 0x000fe40007810000 */
[----:B------:R-:W-:Y:S02]  /*4dd0*/  CS2R R126, SRZ ;  /* 0x00000000007e7805 */ /* 0x000fe4000001ff00 */
[----:B----4-:R-:W-:Y:S01]  /*4de0*/  FSEL R43, R68, -INF , P2 ;  /* 0xff800000442b7808 */ /* 0x010fe20001000000 */
[----:B------:R3:W0:Y:S01]  /*4df0*/  MUFU.TANH R21, R38 ;  /* 0x0000002600157308 */ /* 0x0006220000002400 */
[----:B------:R-:W-:-:S02]  /*4e00*/  FMNMX.FTZ R4, R39, R4, !PT ;  /* 0x0000000427047209 */ /* 0x000fc40007810000 */
[----:B------:R-:W-:Y:S02]  /*4e10*/  CS2R R124, SRZ ;  /* 0x00000000007c7805 */ /* 0x000fe4000001ff00 */
[C---:B------:R-:W-:Y:S02]  /*4e20*/  ISETP.GT.AND P2, PT, R18.reuse, 0x28, PT ;  /* 0x000000281200780c */ /* 0x040fe40003f44270 */
[----:B------:R-:W-:Y:S02]  /*4e30*/  CS2R R122, SRZ ;  /* 0x00000000007a7805 */ /* 0x000fe4000001ff00 */
[----:B--2---:R-:W-:Y:S02]  /*4e40*/  FSEL R47, R69, -INF , P1 ;  /* 0xff800000452f7808 */ /* 0x004fe40000800000 */
[----:B------:R-:W-:Y:S02]  /*4e50*/  CS2R R120, SRZ ;  /* 0x0000000000787805 */ /* 0x000fe4000001ff00 */
[----:B------:R-:W-:Y:S01]  /*4e60*/  FMNMX.FTZ R4, R43, R4, !PT ;  /* 0x000000042b047209 */ /* 0x000fe20007810000 */
[----:B------:R2:W4:Y:S01]  /*4e70*/  MUFU.TANH R61, R2 ;  /* 0x00000002003d7308 */ /* 0x0005220000002400 */
[----:B------:R-:W-:-:S02]  /*4e80*/  ISETP.GT.AND P1, PT, R18, 0x29, PT ;  /* 0x000000291200780c */ /* 0x000fc40003f24270 */
[----:B------:R-:W-:Y:S02]  /*4e90*/  CS2R R118, SRZ ;  /* 0x0000000000767805 */ /* 0x000fe4000001ff00 */
[----:B-1----:R-:W-:Y:S02]  /*4ea0*/  FSEL R46, R46, -INF , P2 ;  /* 0xff8000002e2e7808 */ /* 0x002fe40001000000 */
[----:B------:R-:W-:Y:S02]  /*4eb0*/  CS2R R116, SRZ ;  /* 0x0000000000747805 */ /* 0x000fe4000001ff00 */
[----:B------:R-:W-:Y:S02]  /*4ec0*/  FMNMX.FTZ R5, R47, R4, !PT ;  /* 0x000000042f057209 */ /* 0x000fe40007810000 */
[----:B------:R-:W-:Y:S02]  /*4ed0*/  CS2R R114, SRZ ;  /* 0x0000000000727805 */ /* 0x000fe4000001ff00 */
[----:B------:R-:W-:Y:S01]  /*4ee0*/  ISETP.GT.AND P2, PT, R18, 0x30, PT ;  /* 0x000000301200780c */ /* 0x000fe20003f44270 */
[----:B------:R-:W1:Y:S01]  /*4ef0*/  MUFU.TANH R63, R26 ;  /* 0x0000001a003f7308 */ /* 0x000e620000002400 */
[----:B---3--:R-:W-:Y:S01]  /*4f00*/  FSEL R38, R70, -INF , P1 ;  /* 0xff80000046267808 */ /* 0x008fe20000800000 */
[----:B--2---:R-:W-:Y:S01]  /*4f10*/  FMUL.FTZ R2, R27, UR6 ;  /* 0x000000061b027c20 */ /* 0x004fe20008410000 */
[----:B------:R-:W-:Y:S01]  /*4f20*/  FMNMX.FTZ R5, R46, R5, !PT ;  /* 0x000000052e057209 */ /* 0x000fe20007810000 */
[----:B------:R-:W-:Y:S01]  /*4f30*/  @UP0 ULDC UR6, c[0x0][0x44c] ;  /* 0x0001130000060ab9 */ /* 0x000fe20000000800 */
[----:B------:R-:W-:Y:S01]  /*4f40*/  ISETP.GT.AND P1, PT, R18, 0x31, PT ;  /* 0x000000311200780c */ /* 0x000fe20003f24270 */
[----:B------:R-:W-:Y:S01]  /*4f50*/  UIMAD.WIDE.U32 UR6, UR7, UR6, URZ ;  /* 0x00000006070672a5 */ /* 0x000fe2000f8e003f */
[----:B------:R-:W-:Y:S01]  /*4f60*/  FSEL R4, R71, -INF , P2 ;  /* 0xff80000047047808 */ /* 0x000fe20001000000 */
[----:B------:R2:W3:Y:S01]  /*4f70*/  MUFU.TANH R64, R2 ;  /* 0x0000000200407308 */ /* 0x0004e20000002400 */
[----:B------:R-:W-:Y:S01]  /*4f80*/  FMNMX.FTZ R5, R38, R5, !PT ;  /* 0x0000000526057209 */ /* 0x000fe20007810000 */
[----:B------:R-:W-:Y:S01]  /*4f90*/  @UP0 USHF.R.U32.HI UR10, URZ, UR11, UR7 ;  /* 0x0000000b3f0a0299 */ /* 0x000fe20008011607 */
[----:B------:R-:W-:-:S02]  /*4fa0*/  ISETP.GT.AND P2, PT, R18, 0x38, PT ;  /* 0x000000381200780c */ /* 0x000fc40003f44270 */
[----:B------:R-:W-:Y:S02]  /*4fb0*/  CS2R R112, SRZ ;  /* 0x0000000000707805 */ /* 0x000fe4000001ff00 */
[----:B------:R-:W-:Y:S01]  /*4fc0*/  FSEL R27, R20, -INF , P1 ;  /* 0xff800000141b7808 */ /* 0x000fe20000800000 */
[----:B------:R-:W-:Y:S01]  /*4fd0*/  UIADD3 UR6, UR10, UR15, -UR18 ;  /* 0x0000000f0a067290 */ /* 0x000fe2000fffe812 */
[----:B------:R-:W-:Y:S01]  /*4fe0*/  ISETP.GT.AND P1, PT, R18, 0x39, PT ;  /* 0x000000391200780c */ /* 0x000fe20003f24270 */
[----:B------:R-:W5:Y:S01]  /*4ff0*/  MUFU.TANH R30, R30 ;  /* 0x0000001e001e7308 */ /* 0x000f620000002400 */
[----:B--2---:R-:W-:Y:S01]  /*5000*/  FMNMX.FTZ R2, R4, R5, !PT ;  /* 0x0000000504027209 */ /* 0x004fe20007810000 */
[----:B------:R-:W-:Y:S01]  /*5010*/  UIMAD.WIDE UR6, UR6, 0x66666667, URZ ;  /* 0x66666667060678a5 */ /* 0x000fe2000f8e023f */
[----:B0-----:R-:W-:Y:S01]  /*5020*/  FSEL R21, R21, -INF , P2 ;  /* 0xff80000015157808 */ /* 0x001fe20001000000 */
[----:B------:R-:W0:Y:S01]  /*5030*/  S2UR UR15, SR_CgaCtaId ;  /* 0x00000000000f79c3 */ /* 0x000e220000008800 */
[----:B------:R-:W-:Y:S01]  /*5040*/  FMNMX.FTZ R2, R27, R2, !PT ;  /* 0x000000021b027209 */ /* 0x000fe20007810000 */
[----:B------:R-:W-:Y:S01]  /*5050*/  USHF.R.U32.HI UR6, URZ, 0x1f, UR7 ;  /* 0x0000001f3f067899 */ /* 0x000fe20008011607 */
[----:B------:R-:W-:Y:S01]  /*5060*/  ISETP.GT.AND P2, PT, R18, 0x40, PT ;  /* 0x000000401200780c */ /* 0x000fe20003f44270 */
[----:B------:R2:W0:Y:S01]  /*5070*/  MUFU.TANH R65, R31 ;  /* 0x0000001f00417308 */ /* 0x0004220000002400 */
[----:B----4-:R-:W-:Y:S01]  /*5080*/  FSEL R26, R61, -INF , P1 ;  /* 0xff8000003d1a7808 */ /* 0x010fe20000800000 */
[----:B------:R-:W-:Y:S01]  /*5090*/  ULEA.HI.SX32 UR6, UR7, UR6, 0x1b ;  /* 0x0000000607067291 */ /* 0x000fe2000f8fda3f */
[----:B------:R-:W-:-:S02]  /*50a0*/  FMNMX.FTZ R5, R21, R2, !PT ;  /* 0x0000000215057209 */ /* 0x000fc40007810000 */
[----:B------:R-:W-:Y:S02]  /*50b0*/  CS2R R110, SRZ ;  /* 0x00000000006e7805 */ /* 0x000fe4000001ff00 */
[----:B------:R-:W-:Y:S02]  /*50c0*/  ISETP.GT.AND P1, PT, R18, 0x41, PT ;  /* 0x000000411200780c */ /* 0x000fe40003f24270 */
[----:B------:R-:W-:Y:S02]  /*50d0*/  CS2R R108, SRZ ;  /* 0x00000000006c7805 */ /* 0x000fe4000001ff00 */
[----:B-1----:R-:W-:Y:S01]  /*50e0*/  FSEL R20, R63, -INF , P2 ;  /* 0xff8000003f147808 */ /* 0x002fe20001000000 */
[----:B------:R-:W-:Y:S01]  /*50f0*/  MUFU.TANH R3, R3 ;  /* 0x0000000300037308 */ /* 0x000fe20000002400 */
[----:B------:R-:W-:Y:S02]  /*5100*/  FMNMX.FTZ R61, R26, R5, !PT ;  /* 0x000000051a3d7209 */ /* 0x000fe40007810000 */
[----:B------:R-:W-:-:S02]  /*5110*/  CS2R R106, SRZ ;  /* 0x00000000006a7805 */ /* 0x000fc4000001ff00 */
[----:B------:R-:W-:Y:S02]  /*5120*/  ISETP.GT.AND P2, PT, R18, 0x48, PT ;  /* 0x000000481200780c */ /* 0x000fe40003f44270 */
[----:B------:R-:W-:Y:S02]  /*5130*/  CS2R R104, SRZ ;  /* 0x0000000000687805 */ /* 0x000fe4000001ff00 */
[----:B---3--:R-:W-:Y:S02]  /*5140*/  FSEL R5, R64, -INF , P1 ;  /* 0xff80000040057808 */ /* 0x008fe40000800000 */
[----:B------:R-:W-:Y:S02]  /*5150*/  CS2R R102, SRZ ;  /* 0x0000000000667805 */ /* 0x000fe4000001ff00 */
[----:B------:R-:W-:Y:S01]  /*5160*/  FMNMX.FTZ R2, R20, R61, !PT ;  /* 0x0000003d14027209 */ /* 0x000fe20007810000 */
[----:B------:R-:W-:Y:S01]  /*5170*/  MUFU.TANH R56, R56 ;  /* 0x0000003800387308 */ /* 0x000fe20000002400 */
[----:B------:R-:W-:-:S02]  /*5180*/  ISETP.GT.AND P1, PT, R18, 0x49, PT ;  /* 0x000000491200780c */ /* 0x000fc40003f24270 */
[----:B------:R-:W-:Y:S02]  /*5190*/  CS2R R100, SRZ ;  /* 0x0000000000647805 */ /* 0x000fe4000001ff00 */
[----:B-----5:R-:W-:Y:S02]  /*51a0*/  FSEL R18, R30, -INF , P2 ;  /* 0xff8000001e127808 */ /* 0x020fe40001000000 */
[----:B------:R-:W-:Y:S02]  /*51b0*/  CS2R R98, SRZ ;  /* 0x0000000000627805 */ /* 0x000fe4000001ff00 */
[----:B--2---:R-:W-:Y:S02]  /*51c0*/  FMNMX.FTZ R31, R5, R2, !PT ;  /* 0x00000002051f7209 */ /* 0x004fe40007810000 */
[----:B------:R-:W-:Y:S02]  /*51d0*/  CS2R R96, SRZ ;  /* 0x0000000000607805 */ /* 0x000fe4000001ff00 */
[----:B0-----:R-:W-:Y:S01]  /*51e0*/  FSEL R2, R65, -INF , P1 ;  /* 0xff80000041027808 */ /* 0x001fe20000800000 */
[----:B------:R-:W0:Y:S01]  /*51f0*/  MUFU.TANH R58, R58 ;  /* 0x0000003a003a7308 */ /* 0x000e220000002400 */
[----:B------:R-:W-:-:S02]  /*5200*/  FMNMX.FTZ R31, R18, R31, !PT ;  /* 0x0000001f121f7209 */ /* 0x000fc40007810000 */
[----:B------:R-:W-:Y:S02]  /*5210*/  CS2R R94, SRZ ;  /* 0x00000000005e7805 */ /* 0x000fe4000001ff00 */
[----:B------:R-:W-:Y:S02]  /*5220*/  ISETP.GT.AND P1, PT, R60, RZ, PT ;  /* 0x000000ff3c00720c */ /* 0x000fe40003f24270 */
[----:B------:R-:W-:Y:S02]  /*5230*/  CS2R R92, SRZ ;  /* 0x00000000005c7805 */ /* 0x000fe4000001ff00 */
[----:B------:R-:W-:Y:S02]  /*5240*/  FMNMX.FTZ R31, R2, R31, !PT ;  /* 0x0000001f021f7209 */ /* 0x000fe40007810000 */
[----:B------:R-:W-:Y:S02]  /*5250*/  CS2R R90, SRZ ;  /* 0x00000000005a7805 */ /* 0x000fe4000001ff00 */
[C---:B------:R-:W-:Y:S01]  /*5260*/  ISETP.GT.AND P2, PT, R60.reuse, 0x1, PT ;  /* 0x000000013c00780c */ /* 0x040fe20003f44270 */
[----:B------:R-:W1:Y:S01]  /*5270*/  MUFU.TANH R57, R57 ;  /* 0x0000003900397308 */ /* 0x000e620000002400 */
[----:B------:R-:W-:Y:S01]  /*5280*/  ISETP.GT.AND P3, PT, R60, 0x8, PT ;  /* 0x000000083c00780c */ /* 0x000fe20003f64270 */
[----:B------:R-:W2:Y:S01]  /*5290*/  SHFL.BFLY PT, R30, R31, 0x2, 0x1f ;  /* 0x0c401f001f1e7f89 */ /* 0x000ea200000e0000 */
[----:B------:R-:W-:-:S02]  /*52a0*/  R2UR UR4, R0 ;  /* 0x00000000000472ca */ /* 0x000fc400000e0000 */
[----:B------:R-:W-:Y:S02]  /*52b0*/  CS2R R88, SRZ ;  /* 0x0000000000587805 */ /* 0x000fe4000001ff00 */
[----:B------:R-:W-:Y:S02]  /*52c0*/  R2UR UR14, R214 ;  /* 0x00000000d60e72ca */ /* 0x000fe400000e0000 */
[----:B------:R-:W-:Y:S02]  /*52d0*/  CS2R R86, SRZ ;  /* 0x0000000000567805 */ /* 0x000fe4000001ff00 */
[----:B------:R-:W-:Y:S01]  /*52e0*/  CS2R R84, SRZ ;  /* 0x0000000000547805 */ /* 0x000fe2000001ff00 */
[----:B------:R-:W3:Y:S01]  /*52f0*/  MUFU.TANH R59, R59 ;  /* 0x0000003b003b7308 */ /* 0x000ee20000002400 */
[----:B0-----:R-:W-:Y:S02]  /*5300*/  FSEL R58, R58, -INF , P3 ;  /* 0xff8000003a3a7808 */ /* 0x001fe40001800000 */
[----:B------:R-:W-:-:S02]  /*5310*/  CS2R R82, SRZ ;  /* 0x0000000000527805 */ /* 0x000fc4000001ff00 */
[----:B------:R-:W-:Y:S02]  /*5320*/  ISETP.GT.AND P3, PT, R60, 0x28, PT ;  /* 0x000000283c00780c */ /* 0x000fe40003f64270 */
[----:B------:R-:W-:Y:S02]  /*5330*/  CS2R R80, SRZ ;  /* 0x0000000000507805 */ /* 0x000fe4000001ff00 */
[----:B------:R-:W-:Y:S02]  /*5340*/  CS2R R78, SRZ ;  /* 0x00000000004e7805 */ /* 0x000fe4000001ff00 */
[----:B------:R-:W-:Y:S02]  /*5350*/  CS2R R76, SRZ ;  /* 0x00000000004c7805 */ /* 0x000fe4000001ff00 */
[----:B------:R-:W-:Y:S01]  /*5360*/  CS2R R74, SRZ ;  /* 0x00000000004a7805 */ /* 0x000fe2000001ff00 */
[----:B------:R2:W-:Y:S01]  /*5370*/  MUFU.TANH R61, R40 ;  /* 0x00000028003d7308 */ /* 0x0005e20000002400 */
[----:B------:R-:W-:Y:S01]  /*5380*/  UIADD3 UR4, UR4, 0x38840, URZ ;  /* 0x0003884004047890 */ /* 0x000fe2000fffe03f */
[----:B------:R-:W-:Y:S01]  /*5390*/  CS2R R72, SRZ ;  /* 0x0000000000487805 */ /* 0x000fe2000001ff00 */
[----:B------:R-:W-:Y:S01]  /*53a0*/  UISETP.LT.AND UP0, UPT, UR14, UR6, UPT ;  /* 0x000000060e00728c */ /* 0x000fe2000bf01270 */
[----:B------:R-:W-:Y:S01]  /*53b0*/  CS2R R70, SRZ ;  /* 0x0000000000467805 */ /* 0x000fe2000001ff00 */
[----:B------:R-:W-:-:S02]  /*53c0*/  UPRMT UR4, UR15, 0x654, UR4 ;  /* 0x000006540f047896 */ /* 0x000fc40008000004 */
[----:B------:R-:W-:Y:S01]  /*53d0*/  USEL UR7, UR14, UR6, !UP0 ;  /* 0x000000060e077287 */ /* 0x000fe2000c000000 */
[----:B------:R-:W0:Y:S01]  /*53e0*/  MUFU.TANH R49, R49 ;  /* 0x0000003100317308 */ /* 0x000e220000002400 */
[----:B--2---:R-:W-:Y:S02]  /*53f0*/  FMNMX.FTZ R40, R31, R30, !PT ;  /* 0x0000001e1f287209 */ /* 0x004fe40007810000 */
[----:B------:R-:W-:Y:S01]  /*5400*/  UISETP.GE.AND UP0, UPT, UR61, UR7, UPT ;  /* 0x000000073d00728c */ /* 0x000fe2000bf06270 */
[----:B------:R-:W-:Y:S02]  /*5410*/  FSEL R30, R3, -INF , P1 ;  /* 0xff800000031e7808 */ /* 0x000fe40000800000 */
[----:B------:R-:W-:Y:S01]  /*5420*/  FSEL R31, R56, -INF , P2 ;  /* 0xff800000381f7808 */ /* 0x000fe20001000000 */
[----:B------:R-:W-:Y:S01]  /*5430*/  SYNCS.ARRIVE.TRANS64.RED.A1T0 RZ, [UR4], RZ ;  /* 0x000000ffffff79a7 */ /* 0x000fe20008100404 */
[----:B------:R-:W2:Y:S01]  /*5440*/  MUFU.TANH R51, R51 ;  /* 0x0000003300337308 */ /* 0x000ea20000002400 */
[----:B------:R-:W-:-:S02]  /*5450*/  ISETP.GT.AND P1, PT, R60, 0x9, PT ;  /* 0x000000093c00780c */ /* 0x000fc40003f24270 */
[----:B------:R-:W-:Y:S02]  /*5460*/  FMNMX.FTZ R3, R30, R31, !PT ;  /* 0x0000001f1e037209 */ /* 0x000fe40007810000 */
[C---:B------:R-:W-:Y:S02]  /*5470*/  ISETP.GT.AND P2, PT, R60.reuse, 0x10, PT ;  /* 0x000000103c00780c */ /* 0x040fe40003f44270 */
[----:B-1----:R-:W-:Y:S01]  /*5480*/  FSEL R57, R57, -INF , P1 ;  /* 0xff80000039397808 */ /* 0x002fe20000800000 */
[----:B------:R1:W-:Y:S01]  /*5490*/  MUFU.TANH R63, R41 ;  /* 0x00000029003f7308 */ /* 0x0003e20000002400 */
[C---:B------:R-:W-:Y:S02]  /*54a0*/  ISETP.GT.AND P1, PT, R60.reuse, 0x11, PT ;  /* 0x000000113c00780c */ /* 0x040fe40003f24270 */
[----:B---3--:R-:W-:Y:S02]  /*54b0*/  FSEL R59, R59, -INF , P2 ;  /* 0xff8000003b3b7808 */ /* 0x008fe40001000000 */
[----:B------:R-:W-:-:S02]  /*54c0*/  ISETP.GT.AND P2, PT, R60, 0x18, PT ;  /* 0x000000183c00780c */ /* 0x000fc40003f44270 */
[----:B0-----:R-:W-:Y:S01]  /*54d0*/  FSEL R49, R49, -INF , P1 ;  /* 0xff80000031317808 */ /* 0x001fe20000800000 */
[----:B------:R-:W0:Y:S01]  /*54e0*/  MUFU.TANH R53, R53 ;  /* 0x0000003500357308 */ /* 0x000e220000002400 */
[----:B-1----:R-:W1:Y:S01]  /*54f0*/  SHFL.BFLY PT, R41, R40, 0x1, 0x1f ;  /* 0x0c201f0028297f89 */ /* 0x002e6200000e0000 */
[C---:B------:R-:W-:Y:S02]  /*5500*/  ISETP.GT.AND P1, PT, R60.reuse, 0x19, PT ;  /* 0x000000193c00780c */ /* 0x040fe40003f24270 */
[----:B--2---:R-:W-:Y:S02]  /*5510*/  FSEL R51, R51, -INF , P2 ;  /* 0xff80000033337808 */ /* 0x004fe40001000000 */
[----:B------:R-:W-:Y:S02]  /*5520*/  ISETP.GT.AND P2, PT, R60, 0x20, PT ;  /* 0x000000203c00780c */ /* 0x000fe40003f44270 */
[----:B------:R2:W-:Y:S08]  /*5530*/  MUFU.TANH R62, R24 ;  /* 0x00000018003e7308 */ /* 0x0005f00000002400 */
[----:B------:R-:W3:Y:S01]  /*5540*/  MUFU.TANH R44, R44 ;  /* 0x0000002c002c7308 */ /* 0x000ee20000002400 */
[----:B--2---:R-:W-:-:S04]  /*5550*/  FMNMX.FTZ R24, R58, R3, !PT ;  /* 0x000000033a187209 */ /* 0x004fc80007810000 */
[----:B------:R-:W-:-:S03]  /*5560*/  FMNMX.FTZ R24, R57, R24, !PT ;  /* 0x0000001839187209 */ /* 0x000fc60007810000 */
[----:B------:R-:W2:Y:S01]  /*5570*/  MUFU.TANH R45, R45 ;  /* 0x0000002d002d7308 */ /* 0x000ea20000002400 */
[----:B------:R-:W-:Y:S02]  /*5580*/  FMNMX.FTZ R24, R59, R24, !PT ;  /* 0x000000183b187209 */ /* 0x000fe40007810000 */
[----:B-1----:R-:W-:Y:S02]  /*5590*/  FMNMX.FTZ R3, R40, R41, !PT ;  /* 0x0000002928037209 */ /* 0x002fe40007810000 */
[----:B------:R-:W-:-:S03]  /*55a0*/  FMNMX.FTZ R24, R49, R24, !PT ;  /* 0x0000001831187209 */ /* 0x000fc60007810000 */
[----:B------:R0:W1:Y:S08]  /*55b0*/  MUFU.TANH R64, R32 ;  /* 0x0000002000407308 */ /* 0x0000700000002400 */
[----:B------:R4:W-:Y:S01]  /*55c0*/  MUFU.TANH R56, R25 ;  /* 0x0000001900387308 */ /* 0x0009e20000002400 */
[----:B0-----:R-:W-:Y:S02]  /*55d0*/  FSEL R32, R53, -INF , P1 ;  /* 0xff80000035207808 */ /* 0x001fe40000800000 */
[----:B------:R-:W-:-:S05]  /*55e0*/  ISETP.GT.AND P1, PT, R60, 0x21, PT ;  /* 0x000000213c00780c */ /* 0x000fca0003f24270 */
[----:B------:R0:W-:Y:S01]  /*55f0*/  MUFU.TANH R68, R28 ;  /* 0x0000001c00447308 */ /* 0x0001e20000002400 */
[----:B----4-:R-:W-:-:S04]  /*5600*/  FMNMX.FTZ R25, R51, R24, !PT ;  /* 0x0000001833197209 */ /* 0x010fc80007810000 */
[----:B------:R-:W-:-:S03]  /*5610*/  FMNMX.FTZ R25, R32, R25, !PT ;  /* 0x0000001920197209 */ /* 0x000fc60007810000 */
[----:B------:R4:W5:Y:S01]  /*5620*/  MUFU.TANH R65, R33 ;  /* 0x0000002100417308 */ /* 0x0009620000002400 */
[----:B0-----:R-:W-:Y:S02]  /*5630*/  FSEL R28, R61, -INF , P2 ;  /* 0xff8000003d1c7808 */ /* 0x001fe40001000000 */
[----:B------:R-:W-:Y:S02]  /*5640*/  FSETP.NEU.FTZ.AND P2, PT, R3, -INF , PT ;  /* 0xff8000000300780b */ /* 0x000fe40003f5d000 */
[----:B------:R-:W-:-:S03]  /*5650*/  FMNMX.FTZ R24, R28, R25, !PT ;  /* 0x000000191c187209 */ /* 0x000fc60007810000 */
[----:B------:R0:W5:Y:S01]  /*5660*/  MUFU.TANH R66, R36 ;  /* 0x0000002400427308 */ /* 0x0001620000002400 */
[----:B----4-:R-:W-:Y:S02]  /*5670*/  FSEL R33, R63, -INF , P1 ;  /* 0xff8000003f217808 */ /* 0x010fe40000800000 */
[----:B------:R-:W-:Y:S02]  /*5680*/  ISETP.GT.AND P1, PT, R60, 0x29, PT ;  /* 0x000000293c00780c */ /* 0x000fe40003f24270 */
[----:B------:R-:W-:-:S03]  /*5690*/  FMNMX.FTZ R24, R33, R24, !PT ;  /* 0x0000001821187209 */ /* 0x000fc60007810000 */
[----:B------:R3:W-:Y:S01]  /*56a0*/  MUFU.TANH R69, R29 ;  /* 0x0000001d00457308 */ /* 0x0007e20000002400 */
[----:B0-----:R-:W-:-:S05]  /*56b0*/  FMUL.FTZ R36, R3, UR5 ;  /* 0x0000000503247c20 */ /* 0x001fca0008410000 */
[----:B------:R-:W-:Y:S02]  /*56c0*/  FSEL R25, R36, RZ, P2 ;  /* 0x000000ff24197208 */ /* 0x000fe40001000000 */
[----:B------:R1:W0:Y:S01]  /*56d0*/  MUFU.TANH R67, R37 ;  /* 0x0000002500437308 */ /* 0x0002220000002400 */
[----:B---3--:R-:W-:Y:S02]  /*56e0*/  FSEL R29, R44, -INF , P3 ;  /* 0xff8000002c1d7808 */ /* 0x008fe40001800000 */
[----:B------:R-:W-:Y:S01]  /*56f0*/  ISETP.GT.AND P2, PT, R60, 0x30, PT ;  /* 0x000000303c00780c */ /* 0x000fe20003f44270 */
[--C-:B------:R-:W-:Y:S01]  /*5700*/  FFMA.FTZ R209, R54, UR5, -R25.reuse ;  /* 0x0000000536d17c23 */ /* 0x100fe20008010819 */
[----:B--2---:R-:W-:Y:S01]  /*5710*/  FSEL R36, R45, -INF , P1 ;  /* 0xff8000002d247808 */ /* 0x004fe20000800000 */
[--C-:B------:R-:W-:Y:S01]  /*5720*/  FFMA.FTZ R54, R52, UR5, -R25.reuse ;  /* 0x0000000534367c23 */ /* 0x100fe20008010819 */
[----:B------:R-:W-:Y:S01]  /*5730*/  FMNMX.FTZ R41, R29, R24, !PT ;  /* 0x000000181d297209 */ /* 0x000fe20007810000 */
[--C-:B------:R-:W-:Y:S01]  /*5740*/  FFMA.FTZ R55, R50, UR5, -R25.reuse ;  /* 0x0000000532377c23 */ /* 0x100fe20008010819 */
[----:B------:R-:W-:Y:S01]  /*5750*/  ISETP.GT.AND P1, PT, R60, 0x31, PT ;  /* 0x000000313c00780c */ /* 0x000fe20003f24270 */
[--C-:B------:R-:W-:Y:S01]  /*5760*/  FFMA.FTZ R35, R35, UR5, -R25.reuse ;  /* 0x0000000523237c23 */ /* 0x100fe20008010819 */
[----:B-1----:R-:W-:Y:S01]  /*5770*/  FSEL R37, R64, -INF , P2 ;  /* 0xff80000040257808 */ /* 0x002fe20001000000 */
[--C-:B------:R-:W-:Y:S01]  /*5780*/  FFMA.FTZ R197, R4, UR5, -R25.reuse ;  /* 0x0000000504c57c23 */ /* 0x100fe20008010819 */
[----:B------:R-:W-:Y:S01]  /*5790*/  FMNMX.FTZ R24, R36, R41, !PT ;  /* 0x0000002924187209 */ /* 0x000fe20007810000 */
[----:B------:R-:W-:Y:S01]  /*57a0*/  MUFU.EX2 R207, R35 ;  /* 0x0000002300cf7308 */ /* 0x000fe20000000800 */
[----:B------:R-:W-:Y:S01]  /*57b0*/  ISETP.GT.AND P2, PT, R60, 0x38, PT ;  /* 0x000000383c00780c */ /* 0x000fe20003f44270 */
[--C-:B------:R-:W-:Y:S01]  /*57c0*/  FFMA.FTZ R199, R21, UR5, -R25.reuse ;  /* 0x0000000515c77c23 */ /* 0x100fe20008010819 */
[----:B-----5:R-:W-:Y:S01]  /*57d0*/  FSEL R40, R65, -INF , P1 ;  /* 0xff80000041287808 */ /* 0x020fe20000800000 */
[--C-:B------:R-:W-:Y:S01]  /*57e0*/  FFMA.FTZ R21, R20, UR5, -R25.reuse ;  /* 0x0000000514157c23 */ /* 0x100fe20008010819 */
[----:B------:R-:W-:Y:S01]  /*57f0*/  FMNMX.FTZ R45, R37, R24, !PT ;  /* 0x00000018252d7209 */ /* 0x000fe20007810000 */
[--C-:B------:R-:W-:Y:S01]  /*5800*/  FFMA.FTZ R42, R42, UR5, -R25.reuse ;  /* 0x000000052a2a7c23 */ /* 0x100fe20008010819 */
[----:B------:R-:W-:Y:S01]  /*5810*/  ISETP.GT.AND P1, PT, R60, 0x39, PT ;  /* 0x000000393c00780c */ /* 0x000fe20003f24270 */
[----:B------:R1:W-:Y:S01]  /*5820*/  MUFU.EX2 R24, R54 ;  /* 0x0000003600187308 */ /* 0x0003e20000000800 */
[----:B------:R-:W-:Y:S01]  /*5830*/  FSEL R41, R66, -INF , P2 ;  /* 0xff80000042297808 */ /* 0x000fe20001000000 */
[--C-:B------:R-:W-:Y:S01]  /*5840*/  FFMA.FTZ R5, R5, UR5, -R25.reuse ;  /* 0x0000000505057c23 */ /* 0x100fe20008010819 */
[----:B------:R-:W-:Y:S01]  /*5850*/  FMNMX.FTZ R52, R40, R45, !PT ;  /* 0x0000002d28347209 */ /* 0x000fe20007810000 */
[--C-:B------:R-:W-:Y:S01]  /*5860*/  FFMA.FTZ R18, R18, UR5, -R25.reuse ;  /* 0x0000000512127c23 */ /* 0x100fe20008010819 */
[----:B------:R-:W-:Y:S01]  /*5870*/  ISETP.GT.AND P2, PT, R60, 0x40, PT ;  /* 0x000000403c00780c */ /* 0x000fe20003f44270 */
[--C-:B------:R-:W-:Y:S01]  /*5880*/  FFMA.FTZ R38, R38, UR5, -R25.reuse ;  /* 0x0000000526267c23 */ /* 0x100fe20008010819 */
[----:B0-----:R-:W-:Y:S01]  /*5890*/  FSEL R44, R67, -INF , P1 ;  /* 0xff800000432c7808 */ /* 0x001fe20000800000 */
[----:B------:R-:W-:Y:S01]  /*58a0*/  MUFU.EX2 R209, R209 ;  /* 0x000000d100d17308 */ /* 0x000fe20000000800 */
[----:B------:R-:W-:Y:S01]  /*58b0*/  FMNMX.FTZ R53, R41, R52, !PT ;  /* 0x0000003429357209 */ /* 0x000fe20007810000 */
[--C-:B-1----:R-:W-:Y:S01]  /*58c0*/  FFMA.FTZ R54, R48, UR5, -R25.reuse ;  /* 0x0000000530367c23 */ /* 0x102fe20008010819 */
        /* <DEDUP_REMOVED lines=13> */
[----:B------:R-:W0:Y:S01]  /*59a0*/  MUFU.EX2 R54, R54 ;  /* 0x0000003600367308 */ /* 0x000e220000000800 */
[----:B------:R-:W-:Y:S01]  /*59b0*/  FSEL R48, R68, -INF , P2 ;  /* 0xff80000044307808 */ /* 0x000fe20001000000 */
[--C-:B------:R-:W-:Y:S01]  /*59c0*/  FFMA.FTZ R46, R46, UR5, -R25.reuse ;  /* 0x000000052e2e7c23 */ /* 0x100fe20008010819 */
[----:B------:R-:W-:Y:S01]  /*59d0*/  FMNMX.FTZ R53, R50, R53, !PT ;  /* 0x0000003532357209 */ /* 0x000fe20007810000 */
[--C-:B------:R-:W-:Y:S01]  /*59e0*/  FFMA.FTZ R26, R26, UR5, -R25.reuse ;  /* 0x000000051a1a7c23 */ /* 0x100fe20008010819 */
[----:B------:R-:W-:Y:S01]  /*59f0*/  FSEL R52, R69, -INF , P1 ;  /* 0xff80000045347808 */ /* 0x000fe20000800000 */
[----:B------:R-:W-:Y:S01]  /*5a00*/  FFMA.FTZ R2, R2, UR5, -R25 ;  /* 0x0000000502027c23 */ /* 0x000fe20008010819 */
[----:B------:R-:W-:Y:S01]  /*5a10*/  FMNMX.FTZ R53, R48, R53, !PT ;  /* 0x0000003530357209 */ /* 0x000fe20007810000 */
[----:B------:R-:W-:Y:S01]  /*5a20*/  MUFU.EX2 R42, R42 ;  /* 0x0000002a002a7308 */ /* 0x000fe20000000800 */
[----:B------:R-:W-:-:S02]  /*5a30*/  CS2R R68, SRZ ;  /* 0x0000000000447805 */ /* 0x000fc4000001ff00 */
[----:B------:R-:W-:Y:S02]  /*5a40*/  CS2R R66, SRZ ;  /* 0x0000000000427805 */ /* 0x000fe4000001ff00 */
[----:B------:R-:W-:Y:S02]  /*5a50*/  FMNMX.FTZ R53, R52, R53, !PT ;  /* 0x0000003534357209 */ /* 0x000fe40007810000 */
[----:B------:R-:W-:-:S03]  /*5a60*/  CS2R R64, SRZ ;  /* 0x0000000000407805 */ /* 0x000fc6000001ff00 */
[----:B------:R-:W1:Y:S01]  /*5a70*/  SHFL.BFLY PT, R34, R53, 0x2, 0x1f ;  /* 0x0c401f0035227f89 */ /* 0x000e6200000e0000 */
[----:B------:R-:W-:Y:S01]  /*5a80*/  MUFU.EX2 R205, R56 ;  /* 0x0000003800cd7308 */ /* 0x000fe20000000800 */
[----:B0-----:R-:W-:-:S07]  /*5a90*/  F2FP.BF16.F32.PACK_AB R211, R54, R55 ;  /* 0x0000003736d3723e */ /* 0x001fce00000010ff */
[----:B------:R0:W-:Y:S08]  /*5aa0*/  MUFU.EX2 R195, R18 ;  /* 0x0000001200c37308 */ /* 0x0001f00000000800 */
[----:B------:R-:W-:Y:S01]  /*5ab0*/  MUFU.EX2 R203, R38 ;  /* 0x0000002600cb7308 */ /* 0x000fe20000000800 */
[----:B0-----:R-:W-:Y:S01]  /*5ac0*/  FADD.FTZ R18, R209, R24 ;  /* 0x00000018d1127221 */ /* 0x001fe20000010000 */
[----:B------:R-:W-:-:S02]  /*5ad0*/  F2FP.BF16.F32.PACK_AB R209, R24, R209 ;  /* 0x000000d118d1723e */ /* 0x000fc400000010ff */
[----:B-1----:R-:W-:-:S04]  /*5ae0*/  FMNMX.FTZ R34, R53, R34, !PT ;  /* 0x0000002235227209 */ /* 0x002fc80007810000 */
[----:B------:R-:W-:Y:S01]  /*5af0*/  MUFU.EX2 R60, R39 ;  /* 0x00000027003c7308 */ /* 0x000fe20000000800 */
[----:B------:R-:W0:Y:S07]  /*5b00*/  SHFL.BFLY PT, R35, R34, 0x1, 0x1f ;  /* 0x0c201f0022237f89 */ /* 0x000e2e00000e0000 */
[----:B------:R-:W-:Y:S08]  /*5b10*/  MUFU.EX2 R56, R27 ;  /* 0x0000001b00387308 */ /* 0x000ff00000000800 */
[----:B------:R-:W-:Y:S08]  /*5b20*/  MUFU.EX2 R43, R43 ;  /* 0x0000002b002b7308 */ /* 0x000ff00000000800 */
[----:B------:R-:W1:Y:S01]  /*5b30*/  MUFU.EX2 R62, R47 ;  /* 0x0000002f003e7308 */ /* 0x000e620000000800 */
[----:B0-----:R-:W-:-:S04]  /*5b40*/  FMNMX.FTZ R4, R34, R35, !PT ;  /* 0x0000002322047209 */ /* 0x001fc80007810000 */
[C---:B------:R-:W-:Y:S01]  /*5b50*/  FSETP.NEU.FTZ.AND P1, PT, R4.reuse, -INF , PT ;  /* 0xff8000000400780b */ /* 0x040fe20003f3d000 */
[----:B------:R-:W-:Y:S02]  /*5b60*/  FMUL.FTZ R20, R4, UR5 ;  /* 0x0000000504147c20 */ /* 0x000fe40008410000 */
[----:B------:R-:W-:Y:S03]  /*5b70*/  MUFU.EX2 R34, R5 ;  /* 0x0000000500227308 */ /* 0x000fe60000000800 */
[----:B------:R-:W-:Y:S02]  /*5b80*/  FSEL R20, R20, RZ, P1 ;  /* 0x000000ff14147208 */ /* 0x000fe40000800000 */
[----:B------:R-:W-:-:S03]  /*5b90*/  PLOP3.LUT P1, PT, PT, PT, UP0, 0x80, 0x0 ;  /* 0x000000000000781c */ /* 0x000fc60003f2f008 */
        /* <DEDUP_REMOVED lines=22> */
[----:B------:R-:W-:Y:S01]  /*5d00*/  FFMA.FTZ R20, R52, UR5, -R20 ;  /* 0x0000000534147c23 */ /* 0x000fe20008010814 */
[----:B-1----:R-:W-:Y:S01]  /*5d10*/  F2FP.BF16.F32.PACK_AB R201, R62, R43 ;  /* 0x0000002b3ec9723e */ /* 0x002fe200000010ff */
[----:B------:R-:W1:Y:S01]  /*5d20*/  MUFU.EX2 R58, R58 ;  /* 0x0000003a003a7308 */ /* 0x000e620000000800 */
[----:B------:R-:W-:-:S07]  /*5d30*/  CS2R R52, SRZ ;  /* 0x0000000000347805 */ /* 0x000fce000001ff00 */
[----:B------:R-:W2:Y:S01]  /*5d40*/  MUFU.EX2 R57, R57 ;  /* 0x0000003900397308 */ /* 0x000ea20000000800 */
[----:B0-----:R-:W-:Y:S01]  /*5d50*/  FADD.FTZ R5, R30, R31 ;  /* 0x0000001f1e057221 */ /* 0x001fe20000010000 */
[----:B------:R-:W-:Y:S02]  /*5d60*/  F2FP.BF16.F32.PACK_AB R208, R31, R30 ;  /* 0x0000001e1fd0723e */ /* 0x000fe400000010ff */
[----:B------:R-:W-:-:S04]  /*5d70*/  CS2R R30, SRZ ;  /* 0x00000000001e7805 */ /* 0x000fc8000001ff00 */
        /* <DEDUP_REMOVED lines=9> */
[C---:B------:R-:W-:Y:S01]  /*5e10*/  FADD.FTZ R0, R205.reuse, R0 ;  /* 0x00000000cd007221 */ /* 0x040fe20000010000 */
[----:B------:R-:W-:Y:S01]  /*5e20*/  F2FP.BF16.F32.PACK_AB R205, R205, R42 ;  /* 0x0000002acdcd723e */ /* 0x000fe200000010ff */
[----:B------:R-:W2:Y:S01]  /*5e30*/  MUFU.EX2 R51, R51 ;  /* 0x0000003300337308 */ /* 0x000ea20000000800 */
[----:B0-----:R-:W-:Y:S01]  /*5e40*/  FADD.FTZ R27, R59, R38 ;  /* 0x000000263b1b7221 */ /* 0x001fe20000010000 */
[----:B------:R-:W-:Y:S01]  /*5e50*/  FADD.FTZ R25, R207, R0 ;  /* 0x00000000cf197221 */ /* 0x000fe20000010000 */
[C---:B------:R-:W-:Y:S02]  /*5e60*/  F2FP.BF16.F32.PACK_AB R207, R60.reuse, R207 ;  /* 0x000000cf3ccf723e */ /* 0x040fe400000010ff */
[----:B------:R-:W-:Y:S01]  /*5e70*/  CS2R R38, SRZ ;  /* 0x0000000000267805 */ /* 0x000fe2000001ff00 */
[----:B------:R-:W-:Y:S01]  /*5e80*/  FADD.FTZ R0, R60, R25 ;  /* 0x000000193c007221 */ /* 0x000fe20000010000 */
[----:B------:R-:W-:Y:S01]  /*5e90*/  CS2R R60, SRZ ;  /* 0x00000000003c7805 */ /* 0x000fe2000001ff00 */
[----:B------:R-:W0:Y:S01]  /*5ea0*/  MUFU.EX2 R32, R32 ;  /* 0x0000002000207308 */ /* 0x000e220000000800 */
[C---:B-1----:R-:W-:Y:S01]  /*5eb0*/  FADD.FTZ R18, R204.reuse, R27 ;  /* 0x0000001bcc127221 */ /* 0x042fe20000010000 */
[----:B------:R-:W-:-:S02]  /*5ec0*/  F2FP.BF16.F32.PACK_AB R204, R204, R59 ;  /* 0x0000003bcccc723e */ /* 0x000fc400000010ff */
[----:B------:R-:W-:-:S04]  /*5ed0*/  CS2R R58, SRZ ;  /* 0x00000000003a7805 */ /* 0x000fc8000001ff00 */
[----:B------:R-:W1:Y:S01]  /*5ee0*/  MUFU.EX2 R28, R28 ;  /* 0x0000001c001c7308 */ /* 0x000e620000000800 */
[----:B--2---:R-:W-:-:S07]  /*5ef0*/  FADD.FTZ R5, R51, R18 ;  /* 0x0000001233057221 */ /* 0x004fce0000010000 */
[----:B------:R-:W2:Y:S01]  /*5f00*/  MUFU.EX2 R33, R33 ;  /* 0x0000002100217308 */ /* 0x000ea20000000800 */
[C---:B0-----:R-:W-:Y:S01]  /*5f10*/  FADD.FTZ R5, R32.reuse, R5 ;  /* 0x0000000520057221 */ /* 0x041fe20000010000 */
[----:B------:R-:W-:-:S06]  /*5f20*/  F2FP.BF16.F32.PACK_AB R206, R32, R51 ;  /* 0x0000003320ce723e */ /* 0x000fcc00000010ff */
[----:B------:R-:W0:Y:S01]  /*5f30*/  MUFU.EX2 R29, R29 ;  /* 0x0000001d001d7308 */ /* 0x000e220000000800 */
[----:B-1----:R-:W-:Y:S01]  /*5f40*/  FADD.FTZ R18, R28, R5 ;  /* 0x000000051c127221 */ /* 0x002fe20000010000 */
[----:B------:R-:W-:Y:S01]  /*5f50*/  FADD.FTZ R5, R43, R0 ;  /* 0x000000002b057221 */ /* 0x000fe20000010000 */
[----:B------:R-:W-:-:S03]  /*5f60*/  CS2R R42, SRZ ;  /* 0x00000000002a7805 */ /* 0x000fc6000001ff00 */
[----:B------:R-:W-:Y:S01]  /*5f70*/  FADD.FTZ R5, R62, R5 ;  /* 0x000000053e057221 */ /* 0x000fe20000010000 */
[----:B------:R-:W-:Y:S01]  /*5f80*/  CS2R R62, SRZ ;  /* 0x00000000003e7805 */ /* 0x000fe2000001ff00 */
[----:B------:R-:W1:Y:S01]  /*5f90*/  MUFU.EX2 R36, R36 ;  /* 0x0000002400247308 */ /* 0x000e620000000800 */
[C---:B--2---:R-:W-:Y:S01]  /*5fa0*/  FADD.FTZ R18, R33.reuse, R18 ;  /* 0x0000001221127221 */ /* 0x044fe20000010000 */
[----:B------:R-:W-:Y:S01]  /*5fb0*/  FADD.FTZ R0, R46, R5 ;  /* 0x000000052e007221 */ /* 0x000fe20000010000 */
[----:B------:R-:W-:Y:S02]  /*5fc0*/  F2FP.BF16.F32.PACK_AB R200, R33, R28 ;  /* 0x0000001c21c8723e */ /* 0x000fe400000010ff */
[----:B------:R-:W-:Y:S01]  /*5fd0*/  CS2R R32, SRZ ;  /* 0x0000000000207805 */ /* 0x000fe2000001ff00 */
[C---:B------:R-:W-:Y:S01]  /*5fe0*/  FADD.FTZ R0, R203.reuse, R0 ;  /* 0x00000000cb007221 */ /* 0x040fe20000010000 */
[----:B------:R-:W-:Y:S01]  /*5ff0*/  F2FP.BF16.F32.PACK_AB R203, R203, R46 ;  /* 0x0000002ecbcb723e */ /* 0x000fe200000010ff */
[----:B------:R-:W2:Y:S01]  /*6000*/  MUFU.EX2 R37, R37 ;  /* 0x0000002500257308 */ /* 0x000ea20000000800 */
[----:B0-----:R-:W-:Y:S01]  /*6010*/  FADD.FTZ R25, R29, R18 ;  /* 0x000000121d197221 */ /* 0x001fe20000010000 */
[----:B------:R-:W-:-:S06]  /*6020*/  CS2R R46, SRZ ;  /* 0x00000000002e7805 */ /* 0x000fcc000001ff00 */
[----:B------:R-:W0:Y:S01]  /*6030*/  MUFU.EX2 R197, R197 ;  /* 0x000000c500c57308 */ /* 0x000e220000000800 */
[C---:B-1----:R-:W-:Y:S01]  /*6040*/  FADD.FTZ R18, R36.reuse, R25 ;  /* 0x0000001924127221 */ /* 0x042fe20000010000 */
[----:B------:R-:W-:Y:S02]  /*6050*/  F2FP.BF16.F32.PACK_AB R202, R36, R29 ;  /* 0x0000001d24ca723e */ /* 0x000fe400000010ff */
[----:B------:R-:W-:-:S04]  /*6060*/  CS2R R28, SRZ ;  /* 0x00000000001c7805 */ /* 0x000fc8000001ff00 */
[----:B------:R-:W1:Y:S01]  /*6070*/  MUFU.EX2 R40, R40 ;  /* 0x0000002800287308 */ /* 0x000e620000000800 */
[----:B--2---:R-:W-:-:S07]  /*6080*/  FADD.FTZ R5, R37, R18 ;  /* 0x0000001225057221 */ /* 0x004fce0000010000 */
[----:B------:R-:W2:Y:S01]  /*6090*/  MUFU.EX2 R41, R41 ;  /* 0x0000002900297308 */ /* 0x000ea20000000800 */
[----:B0-----:R-:W-:Y:S01]  /*60a0*/  FADD.FTZ R25, R197, R0 ;  /* 0x00000000c5197221 */ /* 0x001fe20000010000 */
[----:B------:R-:W-:-:S03]  /*60b0*/  F2FP.BF16.F32.PACK_AB R197, R56, R197 ;  /* 0x000000c538c5723e */ /* 0x000fc600000010ff */
[----:B------:R-:W-:Y:S01]  /*60c0*/  FADD.FTZ R18, R56, R25 ;  /* 0x0000001938127221 */ /* 0x000fe20000010000 */
[----:B------:R-:W-:Y:S02]  /*60d0*/  CS2R R56, SRZ ;  /* 0x0000000000387805 */ /* 0x000fe4000001ff00 */
[----:B------:R-:W0:Y:S01]  /*60e0*/  MUFU.EX2 R199, R199 ;  /* 0x000000c700c77308 */ /* 0x000e220000000800 */
[C---:B-1----:R-:W-:Y:S01]  /*60f0*/  FADD.FTZ R0, R40.reuse, R5 ;  /* 0x0000000528007221 */ /* 0x042fe20000010000 */
[----:B------:R-:W-:Y:S02]  /*6100*/  F2FP.BF16.F32.PACK_AB R196, R40, R37 ;  /* 0x0000002528c4723e */ /* 0x000fe400000010ff */
[----:B------:R-:W-:-:S04]  /*6110*/  CS2R R36, SRZ ;  /* 0x0000000000247805 */ /* 0x000fc8000001ff00 */
[----:B------:R-:W1:Y:S01]  /*6120*/  MUFU.EX2 R44, R44 ;  /* 0x0000002c002c7308 */ /* 0x000e620000000800 */
[----:B--2---:R-:W-:-:S07]  /*6130*/  FADD.FTZ R25, R41, R0 ;  /* 0x0000000029197221 */ /* 0x004fce0000010000 */
[----:B------:R-:W2:Y:S01]  /*6140*/  MUFU.EX2 R26, R26 ;  /* 0x0000001a001a7308 */ /* 0x000ea20000000800 */
[----:B0-----:R-:W-:-:S07]  /*6150*/  FADD.FTZ R27, R199, R18 ;  /* 0x00000012c71b7221 */ /* 0x001fce0000010000 */
[----:B------:R-:W0:Y:S01]  /*6160*/  MUFU.EX2 R45, R45 ;  /* 0x0000002d002d7308 */ /* 0x000e220000000800 */
[C---:B-1----:R-:W-:Y:S01]  /*6170*/  FADD.FTZ R0, R44.reuse, R25 ;  /* 0x000000192c007221 */ /* 0x042fe20000010000 */
[----:B------:R-:W-:Y:S02]  /*6180*/  F2FP.BF16.F32.PACK_AB R198, R44, R41 ;  /* 0x000000292cc6723e */ /* 0x000fe400000010ff */
[----:B------:R-:W-:-:S04]  /*6190*/  CS2R R40, SRZ ;  /* 0x0000000000287805 */ /* 0x000fc8000001ff00 */
[----:B------:R-:W1:Y:S01]  /*61a0*/  MUFU.EX2 R21, R21 ;  /* 0x0000001500157308 */ /* 0x000e620000000800 */
[C---:B--2---:R-:W-:Y:S01]  /*61b0*/  FADD.FTZ R18, R26.reuse, R27 ;  /* 0x0000001b1a127221 */ /* 0x044fe20000010000 */
[----:B------:R-:W-:-:S06]  /*61c0*/  F2FP.BF16.F32.PACK_AB R199, R26, R199 ;  /* 0x000000c71ac7723e */ /* 0x000fcc00000010ff */
[----:B------:R-:W2:Y:S01]  /*61d0*/  MUFU.EX2 R50, R50 ;  /* 0x0000003200327308 */ /* 0x000ea20000000800 */
[----:B0-----:R-:W-:-:S07]  /*61e0*/  FADD.FTZ R25, R45, R0 ;  /* 0x000000002d197221 */ /* 0x001fce0000010000 */
[----:B------:R-:W0:Y:S01]  /*61f0*/  MUFU.EX2 R48, R48 ;  /* 0x0000003000307308 */ /* 0x000e220000000800 */
[----:B-1----:R-:W-:Y:S01]  /*6200*/  FADD.FTZ R27, R21, R18 ;  /* 0x00000012151b7221 */ /* 0x002fe20000010000 */
[----:B------:R-:W-:-:S03]  /*6210*/  F2FP.BF16.F32.PACK_AB R193, R34, R21 ;  /* 0x0000001522c1723e */ /* 0x000fc600000010ff */
[----:B------:R-:W-:Y:S01]  /*6220*/  FADD.FTZ R0, R34, R27 ;  /* 0x0000001b22007221 */ /* 0x000fe20000010000 */
[----:B------:R-:W-:Y:S02]  /*6230*/  CS2R R34, SRZ ;  /* 0x0000000000227805 */ /* 0x000fe4000001ff00 */
[----:B------:R-:W-:Y:S01]  /*6240*/  CS2R R26, SRZ ;  /* 0x00000000001a7805 */ /* 0x000fe2000001ff00 */
[----:B------:R1:W3:Y:S01]  /*6250*/  MUFU.EX2 R5, R20 ;  /* 0x0000001400057308 */ /* 0x0002e20000000800 */
[C---:B--2---:R-:W-:Y:S01]  /*6260*/  FADD.FTZ R25, R50.reuse, R25 ;  /* 0x0000001932197221 */ /* 0x044fe20000010000 */
[----:B------:R-:W-:Y:S02]  /*6270*/  F2FP.BF16.F32.PACK_AB R192, R50, R45 ;  /* 0x0000002d32c0723e */ /* 0x000fe400000010ff */
[----:B------:R-:W-:Y:S02]  /*6280*/  CS2R R50, SRZ ;  /* 0x0000000000327805 */ /* 0x000fe4000001ff00 */
[----:B------:R-:W-:-:S02]  /*6290*/  CS2R R44, SRZ ;  /* 0x00000000002c7805 */ /* 0x000fc4000001ff00 */
[----:B------:R-:W2:Y:S01]  /*62a0*/  MUFU.EX2 R2, R2 ;  /* 0x0000000200027308 */ /* 0x000ea20000000800 */
[----:B0-----:R-:W-:Y:S01]  /*62b0*/  FADD.FTZ R18, R48, R25 ;  /* 0x0000001930127221 */ /* 0x001fe20000010000 */
[----:B------:R-:W-:Y:S01]  /*62c0*/  FADD.FTZ R25, R195, R0 ;  /* 0x00000000c3197221 */ /* 0x000fe20000010000 */
[----:B-1----:R-:W-:Y:S01]  /*62d0*/  MOV R20, UR7 ;  /* 0x0000000700147c02 */ /* 0x002fe20008000f00 */
[----:B------:R-:W-:Y:S02]  /*62e0*/  IMAD.MOV.U32 R0, RZ, RZ, 0x3f800000 ;  /* 0x3f800000ff007424 */ /* 0x000fe400078e00ff */
[C---:B---3--:R-:W-:Y:S01]  /*62f0*/  FADD.FTZ R18, R5.reuse, R18 ;  /* 0x0000001205127221 */ /* 0x048fe20000010000 */
[----:B------:R-:W-:Y:S02]  /*6300*/  F2FP.BF16.F32.PACK_AB R194, R5, R48 ;  /* 0x0000003005c2723e */ /* 0x000fe400000010ff */
[----:B------:R-:W-:Y:S01]  /*6310*/  CS2R R48, SRZ ;  /* 0x0000000000307805 */ /* 0x000fe2000001ff00 */
[C---:B--2---:R-:W-:Y:S01]  /*6320*/  FADD.FTZ R5, R2.reuse, R25 ;  /* 0x0000001902057221 */ /* 0x044fe20000010000 */
[----:B------:R-:W-:Y:S01]  /*6330*/  F2FP.BF16.F32.PACK_AB R195, R2, R195 ;  /* 0x000000c302c3723e */ /* 0x000fe200000010ff */
[----:B------:R-:W-:Y:S01]  /*6340*/  IMAD.MOV.U32 R2, RZ, RZ, 0x3f800000 ;  /* 0x3f800000ff027424 */ /* 0x000fe200078e00ff */
[----:B------:R-:W-:Y:S01]  /*6350*/  CS2R R24, SRZ ;  /* 0x0000000000187805 */ /* 0x000fe2000001ff00 */
[----:B------:R-:W-:Y:S06]  /*6360*/  @!P1 BRA `(.L_x_2387) ;  /* 0x0000004000cc9947 */ /* 0x000fec0003800000 */
[----:B------:R-:W-:Y:S01]  /*6370*/  R2UR UR4, R17 ;  /* 0x00000000110472ca */ /* 0x000fe200000e0000 */
[----:B------:R-:W-:Y:S01]  /*6380*/  IMAD.MOV.U32 R21, RZ, RZ, R3 ;  /* 0x000000ffff157224 */ /* 0x000fe200078e0003 */
[----:B------:R-:W-:Y:S01]  /*6390*/  UMOV UR60, UR61 ;  /* 0x0000003d003c7c82 */ /* 0x000fe20008000000 */
[----:B------:R-:W-:Y:S01]  /*63a0*/  IMAD.MOV.U32 R228, RZ, RZ, R4 ;  /* 0x000000ffffe47224 */ /* 0x000fe200078e0004 */
[----:B------:R-:W-:Y:S01]  /*63b0*/  UMOV UR37, UR36 ;  /* 0x0000002400257c82 */ /* 0x000fe20008000000 */
[----:B------:R-:W-:Y:S02]  /*63c0*/  IMAD.MOV.U32 R2, RZ, RZ, 0x3f800000 ;  /* 0x3f800000ff027424 */ /* 0x000fe400078e00ff */
[----:B------:R-:W-:-:S06]  /*63d0*/  IMAD.MOV.U32 R151, RZ, RZ, RZ ;  /* 0x000000ffff977224 */ /* 0x000fcc00078e00ff */
[----:B------:R-:W-:-:S07]  /*63e0*/  IMAD.U32 R229, RZ, RZ, UR4 ;  /* 0x00000004ffe57e24 */ /* 0x000fce000f8e00ff */
.L_x_2398:
[----:B------:R-:W-:Y:S01]  /*63f0*/  R2UR UR5, R229 ;  /* 0x00000000e50572ca */ /* 0x000fe200000e0000 */
[----:B------:R-:W-:-:S04]  /*6400*/  UISETP.NE.AND UP0, UPT, UR37, 0x1, UPT ;  /* 0x000000012500788c */ /* 0x000fc8000bf05270 */
[----:B------:R-:W-:-:S08]  /*6410*/  USEL UR4, URZ, 0x1, UP0 ;  /* 0x000000013f047887 */ /* 0x000fd00008000000 */
[----:B------:R-:W-:-:S06]  /*6420*/  ULOP3.LUT UR4, UR5, UR4, URZ, 0x3c, !UPT ;  /* 0x0000000405047292 */ /* 0x000fcc000f8e3c3f */
[----:B------:R-:W-:Y:S01]  /*6430*/  IMAD.U32 R17, RZ, RZ, UR4 ;  /* 0x00000004ff117e24 */ /* 0x000fe2000f8e00ff */
[----:B------:R-:W-:Y:S06]  /*6440*/  @!P0 BRA `(.L_x_2388) ;  /* 0x0000000000048947 */ /* 0x000fec0003800000 */
[----:B------:R-:W-:Y:S01]  /*6450*/  BPT.TRAP 0x1 ;  /* 0x000000040000795c */ /* 0x000fe20000300000 */
.L_x_2388:
[----:B------:R-:W-:Y:S01]  /*6460*/  R2UR UR5, R16 ;  /* 0x00000000100572ca */ /* 0x000fe200000e0000 */
[----:B------:R-:W-:Y:S01]  /*6470*/  UIADD3 UR36, UR37, 0x1, URZ ;  /* 0x0000000125247890 */ /* 0x000fe2000fffe03f */
[----:B------:R-:W-:-:S03]  /*6480*/  R2UR UR4, R17 ;  /* 0x00000000110472ca */ /* 0x000fc600000e0000 */
[----:B------:R-:W-:-:S04]  /*6490*/  UISETP.NE.AND UP0, UPT, UR36, 0x2, UPT ;  /* 0x000000022400788c */ /* 0x000fc8000bf05270 */
[----:B------:R-:W-:-:S04]  /*64a0*/  USEL UR36, UR36, URZ, UP0 ;  /* 0x0000003f24247287 */ /* 0x000fc80008000000 */
[----:B------:R-:W-:Y:S02]  /*64b0*/  ULEA UR61, UR36, UR5, 0x3 ;  /* 0x00000005243d7291 */ /* 0x000fe4000f8e183f */
[----:B------:R-:W-:-:S05]  /*64c0*/  IMAD.U32 R3, RZ, RZ, UR4 ;  /* 0x00000004ff037e24 */ /* 0x000fca000f8e00ff */
[----:B------:R-:W-:-:S04]  /*64d0*/  SHF.L.U32 R3, R3, 0x1f, RZ ;  /* 0x0000001f03037819 */ /* 0x000fc800000006ff */
[----:B------:R0:W1:Y:S01]  /*64e0*/  SYNCS.PHASECHK.TRANS64.TRYWAIT P1, [UR61+0x38830], R3 ;  /* 0x03883003ff0075a7 */ /* 0x000062000802017d */
[----:B------:R-:W-:Y:S05]  /*64f0*/  @!P0 BRA `(.L_x_2389) ;  /* 0x0000000000048947 */ /* 0x000fea0003800000 */
[----:B------:R-:W-:Y:S01]  /*6500*/  BPT.TRAP 0x1 ;  /* 0x000000040000795c */ /* 0x000fe20000300000 */
.L_x_2389:
[----:B-1----:R-:W-:Y:S05]  /*6510*/  @P1 BRA `(.L_x_2390) ;  /* 0x0000000000081947 */ /* 0x002fea0003800000 */
[----:B------:R-:W1:Y:S02]  /*6520*/  SYNCS.PHASECHK.TRANS64.TRYWAIT P1, [UR61+0x38830], R3 ;  /* 0x03883003ff0075a7 */ /* 0x000e64000802017d */
[----:B-1----:R-:W-:Y:S05]  /*6530*/  @!P1 BRA `(.L_x_2391) ;  /* 0x0000014400989947 */ /* 0x002fea0003800000 */
.L_x_2390:
[----:B------:R-:W-:Y:S01]  /*6540*/  R2UR UR4, R19 ;  /* 0x00000000130472ca */ /* 0x000fe200000e0000 */
[----:B------:R-:W-:Y:S01]  /*6550*/  WARPGROUP.ARRIVE ;  /* 0x00000000000079c5 */ /* 0x000fe20000000000 */
[----:B------:R-:W-:Y:S01]  /*6560*/  R2UR UR6, R14 ;  /* 0x000000000e0672ca */ /* 0x000fe200000e0000 */
[----:B------:R-:W-:Y:S01]  /*6570*/  UMOV UR59, 0x40000040 ;  /* 0x40000040003b7882 */ /* 0x000fe20000000000 */
        /* <DEDUP_REMOVED lines=9> */
[----:B------:R-:W-:Y:S01]  /*6610*/  UIMAD UR4, UR36, 0xa00, UR4 ;  /* 0x00000a00240478a4 */ /* 0x000fe2000f8e0204 */
[-C--:B------:R-:W-:Y:S01]  /*6620*/  FMUL.FTZ R24, R24, R0.reuse ;  /* 0x0000000018187220 */ /* 0x080fe20000410000 */
[----:B------:R-:W-:Y:S01]  /*6630*/  UMOV UR56, UR6 ;  /* 0x0000000600387c82 */ /* 0x000fe20008000000 */
[----:B------:R-:W-:Y:S01]  /*6640*/  UMOV UR35, 0x40000040 ;  /* 0x4000004000237882 */ /* 0x000fe20000000000 */
[----:B------:R-:W-:Y:S01]  /*6650*/  UMOV UR57, UR7 ;  /* 0x0000000700397c82 */ /* 0x000fe20008000000 */
[----:B------:R-:W-:Y:S01]  /*6660*/  UIADD3 UR18, UR4, 0x284, URZ ;  /* 0x0000028404127890 */ /* 0x000fe2000fffe03f */
[-C--:B------:R-:W-:Y:S01]  /*6670*/  FMUL.FTZ R25, R25, R0.reuse ;  /* 0x0000000019197220 */ /* 0x080fe20000410000 */
[----:B------:R-:W-:Y:S01]  /*6680*/  UMOV UR58, UR4 ;  /* 0x00000004003a7c82 */ /* 0x000fe20008000000 */
[----:B------:R-:W-:Y:S01]  /*6690*/  UIADD3 UR22, UR4, 0x286, URZ ;  /* 0x0000028604167890 */ /* 0x000fe2000fffe03f */
[----:B------:R-:W-:Y:S01]  /*66a0*/  HGMMA.64x16x16.F32.BF16 R184, gdesc[UR56], RZ, !UPT, gsb0 ;  /* 0x0020000038b879f0 */ /* 0x000fe2000c0018ff */
[----:B------:R-:W-:Y:S01]  /*66b0*/  UIADD3 UR58, UR4, 0x80, URZ ;  /* 0x00000080043a7890 */ /* 0x000fe2000fffe03f */
[-C--:B------:R-:W-:Y:S01]  /*66c0*/  FMUL.FTZ R28, R28, R0.reuse ;  /* 0x000000001c1c7220 */ /* 0x080fe20000410000 */
[----:B------:R-:W-:Y:S01]  /*66d0*/  UMOV UR59, 0x40000040 ;  /* 0x40000040003b7882 */ /* 0x000fe20000000000 */
[----:B------:R-:W-:Y:S01]  /*66e0*/  UMOV UR56, UR6 ;  /* 0x0000000600387c82 */ /* 0x000fe20008000000 */
[----:B------:R-:W-:Y:S01]  /*66f0*/  UMOV UR57, UR7 ;  /* 0x0000000700397c82 */ /* 0x000fe20008000000 */
        /* <DEDUP_REMOVED lines=56> */
[----:B------:R-:W-:Y:S01]  /*6a80*/  UMOV UR59, 0x40000040 ;  /* 0x40000040003b7882 */ /* 0x000fe20000000000 */
[----:B------:R-:W-:Y:S01]  /*6a90*/  UMOV UR56, UR6 ;  /* 0x0000000600387c82 */ /* 0x000fe20008000000 */
[----:B------:R-:W-:Y:S01]  /*6aa0*/  UMOV UR57, UR7 ;  /* 0x0000000700397c82 */ /* 0x000fe20008000000 */
        /* <DEDUP_REMOVED lines=95> */
[----:B------:R-:W-:Y:S01]  /*70a0*/  UMOV UR59, 0x40000040 ;  /* 0x40000040003b7882 */ /* 0x000fe20000000000 */
[----:B------:R-:W-:Y:S01]  /*70b0*/  UMOV UR56, UR6 ;  /* 0x0000000600387c82 */ /* 0x000fe20008000000 */
[----:B------:R-:W-:Y:S01]  /*70c0*/  UMOV UR57, UR7 ;  /* 0x0000000700397c82 */ /* 0x000fe20008000000 */
[----:B------:R-:W-:Y:S02]  /*70d0*/  R2UR UR6, R8 ;  /* 0x00000000080672ca */ /* 0x000fe400000e0000 */
[----:B------:R-:W-:Y:S01]  /*70e0*/  R2UR UR7, R9 ;  /* 0x00000000090772ca */ /* 0x000fe200000e0000 */
[----:B------:R-:W-:Y:S02]  /*70f0*/  WARPGROUP.DEPBAR.LE gsb0, 0x0 ;  /* 0x00008000000079c5 */ /* 0x000fe40000010000 */
[----:B------:R-:W-:-:S06]  /*7100*/  WARPGROUP.ARRIVE ;  /* 0x00000000000079c5 */ /* 0x000fcc0000000000 */
[----:B------:R-:W-:Y:S01]  /*7110*/  HGMMA.64x16x16.F32.BF16 R152, gdesc[UR56], RZ, !UPT, gsb0 ;  /* 0x00200000389879f0 */ /* 0x000fe2000c0018ff */
[----:B------:R-:W-:Y:S01]  /*7120*/  UIADD3 UR58, UR4, 0x2, URZ ;  /* 0x00000002043a7890 */ /* 0x000fe2000fffe03f */
[----:B------:R-:W-:Y:S01]  /*7130*/  UMOV UR59, 0x40000040 ;  /* 0x40000040003b7882 */ /* 0x000fe20000000000 */
[----:B------:R-:W-:Y:S01]  /*7140*/  UMOV UR56, UR14 ;  /* 0x0000000e00387c82 */ /* 0x000fe20008000000 */
[----:B------:R-:W-:Y:S01]  /*7150*/  UMOV UR57, UR15 ;  /* 0x0000000f00397c82 */ /* 0x000fe20008000000 */
[----:B------:R-:W-:Y:S02]  /*7160*/  WARPGROUP.DEPBAR.LE gsb0, 0x0 ;  /* 0x00008000000079c5 */ /* 0x000fe40000010000 */
[----:B------:R-:W-:-:S06]  /*7170*/  WARPGROUP.ARRIVE ;  /* 0x00000000000079c5 */ /* 0x000fcc0000000000 */
[----:B------:R-:W-:Y:S01]  /*7180*/  HGMMA.64x16x16.F32.BF16 R184, gdesc[UR56], R184, gsb0 ;  /* 0x0020000038b879f0 */ /* 0x000fe200080018b8 */
        /* <DEDUP_REMOVED lines=25> */
[----:B------:R-:W-:Y:S01]  /*7320*/  UIADD3 UR14, UR4, 0x282, URZ ;  /* 0x00000282040e7890 */ /* 0x000fe2000fffe03f */
[----:B------:R-:W-:Y:S01]  /*7330*/  UMOV UR15, 0x40000040 ;  /* 0x40000040000f7882 */ /* 0x000fe20000000000 */
        /* <DEDUP_REMOVED lines=366> */
[----:B------:R-:W-:Y:S05]  /*8a20*/  @!P0 BRA `(.L_x_2392) ;  /* 0x0000000000048947 */ /* 0x000fea0003800000 */
[----:B------:R-:W-:Y:S01]  /*8a30*/  BPT.TRAP 0x1 ;  /* 0x000000040000795c */ /* 0x000fe20000300000 */
.L_x_2392:
        /* <DEDUP_REMOVED lines=8> */
.L_x_2393:
[----:B---3--:R-:W-:Y:S05]  /*8ac0*/  @P1 BRA `(.L_x_2394) ;  /* 0x0000000000081947 */ /* 0x008fea0003800000 */
[----:B------:R-:W3:Y:S02]  /*8ad0*/  SYNCS.PHASECHK.TRANS64.TRYWAIT P1, [UR4+0x38850], R0 ;  /* 0x03885000ff0075a7 */ /* 0x000ee40008020144 */
[----:B---3--:R-:W-:Y:S05]  /*8ae0*/  @!P1 BRA `(.L_x_2395) ;  /* 0x0000012000449947 */ /* 0x008fea0003800000 */
.L_x_2394:
        /* <DEDUP_REMOVED lines=37> */
.L_x_2396:
[----:B------:R-:W-:Y:S01]  /*8d40*/  R2UR UR5, R213 ;  /* 0x00000000d50572ca */ /* 0x000fe200000e0000 */
[----:B------:R-:W-:Y:S01]  /*8d50*/  ULDC UR6, c[0x0][0x9d8] ;  /* 0x0002760000067ab9 */ /* 0x000fe20000000800 */
[----:B------:R-:W-:Y:S01]  /*8d60*/  R2UR UR11, R22 ;  /* 0x00000000160b72ca */ /* 0x000fe200000e0000 */
[----:B------:R-:W-:Y:S01]  /*8d70*/  FMUL.FTZ R200, R168, UR6 ;  /* 0x00000006a8c87c20 */ /* 0x000fe20008410000 */
[----:B------:R-:W-:Y:S01]  /*8d80*/  FMUL.FTZ R168, R170, UR6 ;  /* 0x00000006aaa87c20 */ /* 0x000fe20008410000 */
[----:B------:R-:W-:Y:S01]  /*8d90*/  R2UR UR10, R212 ;  /* 0x00000000d40a72ca */ /* 0x000fe200000e0000 */
[----:B------:R-:W-:Y:S01]  /*8da0*/  FMUL.FTZ R196, R160, UR6 ;  /* 0x00000006a0c47c20 */ /* 0x000fe20008410000 */
[----:B------:R-:W-:Y:S01]  /*8db0*/  FMUL.FTZ R202, R172, UR6 ;  /* 0x00000006acca7c20 */ /* 0x000fe20008410000 */
[----:B------:R-:W-:Y:S01]  /*8dc0*/  FMUL.FTZ R201, R171, UR6 ;  /* 0x00000006abc97c20 */ /* 0x000fe20008410000 */
[----:B------:R-:W-:Y:S01]  /*8dd0*/  FMUL.FTZ R171, R173, UR6 ;  /* 0x00000006adab7c20 */ /* 0x000fe20008410000 */
[----:B------:R-:W-:Y:S01]  /*8de0*/  FMUL.FTZ R210, R188, UR6 ;  /* 0x00000006bcd27c20 */ /* 0x000fe20008410000 */
[----:B------:R-:W-:Y:S01]  /*8df0*/  FMUL.FTZ R203, R175, UR6 ;  /* 0x00000006afcb7c20 */ /* 0x000fe20008410000 */
[----:B------:R-:W-:Y:S01]  /*8e00*/  FMUL.FTZ R175, R153, UR6 ;  /* 0x0000000699af7c20 */ /* 0x000fe20008410000 */
[----:B------:R-:W-:Y:S01]  /*8e10*/  UISETP.NE.AND UP0, UPT, UR5, URZ, UPT ;  /* 0x0000003f0500728c */ /* 0x000fe2000bf05270 */
[----:B------:R-:W-:Y:S01]  /*8e20*/  R2UR UR5, R215 ;  /* 0x00000000d70572ca */ /* 0x000fe200000e0000 */
[----:B------:R-:W-:-:S02]  /*8e30*/  IMAD.U32 R173, RZ, RZ, UR11 ;  /* 0x0000000bffad7e24 */ /* 0x000fc4000f8e00ff */
[----:B01----:R-:W-:Y:S01]  /*8e40*/  FMUL.FTZ R3, R189, UR6 ;  /* 0x00000006bd037c20 */ /* 0x003fe20008410000 */
[----:B------:R-:W0:Y:S01]  /*8e50*/  MUFU.TANH R210, R210 ;  /* 0x000000d200d27308 */ /* 0x000e220000002400 */
        /* <DEDUP_REMOVED lines=8> */
[----:B--23--:R-:W-:Y:S01]  /*8ee0*/  FMUL.FTZ R0, R186, UR6 ;  /* 0x00000006ba007c20 */ /* 0x00cfe20008410000 */
[----:B------:R-:W-:Y:S01]  /*8ef0*/  VIADD R170, R216, UR5 ;  /* 0x00000005d8aa7c36 */ /* 0x000fe20008000000 */
[----:B------:R-:W-:Y:S01]  /*8f00*/  UIMAD UR5, UR60, -0x50, URZ ;  /* 0xffffffb03c0578a4 */ /* 0x000fe2000f8e023f */
[----:B------:R-:W-:Y:S01]  /*8f10*/  FMUL.FTZ R2, R185, UR6 ;  /* 0x00000006b9027c20 */ /* 0x000fe20008410000 */
[----:B------:R-:W-:Y:S01]  /*8f20*/  FMUL.FTZ R206, R180, UR6 ;  /* 0x00000006b4ce7c20 */ /* 0x000fe20008410000 */
[----:B------:R-:W-:Y:S01]  /*8f30*/  FMUL.FTZ R205, R179, UR6 ;  /* 0x00000006b3cd7c20 */ /* 0x000fe20008410000 */
[----:B------:R-:W-:Y:S01]  /*8f40*/  @P1 IMAD.HI.U32 R172, R170, UR7, RZ ;  /* 0x00000007aaac1c27 */ /* 0x000fe2000f8e00ff */
[----:B------:R-:W-:Y:S01]  /*8f50*/  @UP0 ULDC UR7, c[0x0][0x450] ;  /* 0x0001140000070ab9 */ /* 0x000fe20000000800 */
[----:B------:R-:W2:Y:S02]  /*8f60*/  MUFU.TANH R200, R200 ;  /* 0x000000c800c87308 */ /* 0x000ea40000002400 */
[----:B------:R-:W-:Y:S01]  /*8f70*/  FMUL.FTZ R180, R181, UR6 ;  /* 0x00000006b5b47c20 */ /* 0x000fe20008410000 */
[----:B------:R-:W-:Y:S01]  /*8f80*/  IMAD.U32 R160, RZ, RZ, UR5 ;  /* 0x00000005ffa07e24 */ /* 0x000fe2000f8e00ff */
[----:B------:R-:W-:Y:S01]  /*8f90*/  @P2 SHF.R.U32.HI R170, RZ, UR7, R172 ;  /* 0x00000007ffaa2c19 */ /* 0x000fe200080116ac */
[----:B------:R-:W-:Y:S01]  /*8fa0*/  FMUL.FTZ R204, R176, UR6 ;  /* 0x00000006b0cc7c20 */ /* 0x000fe20008410000 */
[----:B------:R-:W-:Y:S01]  /*8fb0*/  FMUL.FTZ R181, R169, UR6 ;  /* 0x00000006a9b57c20 */ /* 0x000fe20008410000 */
[----:B------:R-:W-:Y:S01]  /*8fc0*/  FMUL.FTZ R169, R174, UR6 ;  /* 0x00000006aea97c20 */ /* 0x000fe20008410000 */
[----:B------:R-:W-:Y:S01]  /*8fd0*/  IADD3 R160, -R23, 0x1, R160 ;  /* 0x0000000117a07810 */ /* 0x000fe20007ffe1a0 */
[----:B------:R-:W-:Y:S01]  /*8fe0*/  SHFL.IDX PT, R153, R170, 0x1, 0x1c1f ;  /* 0x003c1f00aa997f89 */ /* 0x000fe200000e0000 */
[----:B------:R-:W3:Y:S01]  /*8ff0*/  MUFU.TANH R177, R177 ;  /* 0x000000b100b17308 */ /* 0x000ee20000002400 */
[----:B------:R-:W-:Y:S01]  /*9000*/  FMUL.FTZ R174, R161, UR6 ;  /* 0x00000006a1ae7c20 */ /* 0x000fe20008410000 */
[----:B------:R-:W-:Y:S01]  /*9010*/  IADD3 R173, -R173, UR10, R160 ;  /* 0x0000000aadad7c10 */ /* 0x000fe2000fffe1a0 */
[----:B------:R-:W-:Y:S01]  /*9020*/  FMUL.FTZ R161, R165, UR6 ;  /* 0x00000006a5a17c20 */ /* 0x000fe20008410000 */
[----:B------:R-:W4:Y:S01]  /*9030*/  SHFL.IDX PT, R160, R170, RZ, 0x1c1f ;  /* 0x001c1fffaaa07589 */ /* 0x000f2200000e0000 */
        /* <DEDUP_REMOVED lines=9> */
[----:B------:R-:W-:Y:S01]  /*90d0*/  ULDC UR5, c[0x0][0x988] ;  /* 0x0002620000057ab9 */ /* 0x000fe20000000800 */
[----:B------:R-:W-:Y:S01]  /*90e0*/  FMUL.FTZ R178, R182, UR6 ;  /* 0x00000006b6b27c20 */ /* 0x000fe20008410000 */
[----:B------:R-:W5:Y:S01]  /*90f0*/  MUFU.TANH R208, R208 ;  /* 0x000000d000d07308 */ /* 0x000f620000002400 */
[----:B------:R-:W-:Y:S01]  /*9100*/  FMUL.FTZ R166, R166, UR6 ;  /* 0x00000006a6a67c20 */ /* 0x000fe20008410000 */
[----:B------:R-:W-:Y:S01]  /*9110*/  FMUL.FTZ R199, R167, UR6 ;  /* 0x00000006a7c77c20 */ /* 0x000fe20008410000 */
[----:B------:R-:W-:Y:S01]  /*9120*/  FMUL.FTZ R193, R155, UR6 ;  /* 0x000000069bc17c20 */ /* 0x000fe20008410000 */
[----:B------:R-:W-:Y:S01]  /*9130*/  FMUL.FTZ R195, R158, UR6 ;  /* 0x000000069ec37c20 */ /* 0x000fe20008410000 */
[----:B------:R-:W-:Y:S01]  /*9140*/  FMUL.FTZ R159, R159, UR6 ;  /* 0x000000069f9f7c20 */ /* 0x000fe20008410000 */
[----:B------:R-:W3:Y:S01]  /*9150*/  S2UR UR7, SR_CgaCtaId ;  /* 0x00000000000779c3 */ /* 0x000ee20000008800 */
[----:B------:R-:W-:Y:S01]  /*9160*/  UIADD3 UR61, UR61, 0x38840, URZ ;  /* 0x000388403d3d7890 */ /* 0x000fe2000fffe03f */
[----:B------:R-:W5:Y:S01]  /*9170*/  MUFU.TANH R171, R171 ;  /* 0x000000ab00ab7308 */ /* 0x000f620000002400 */
[----:B----4-:R-:W-:-:S07]  /*9180*/  IMAD.IADD R152, R173, 0x1, R160 ;  /* 0x00000001ad987824 */ /* 0x010fce00078e02a0 */
[----:B------:R-:W4:Y:S01]  /*9190*/  MUFU.TANH R0, R0 ;  /* 0x0000000000007308 */ /* 0x000f220000002400 */
[C---:B------:R-:W-:Y:S02]  /*91a0*/  ISETP.GT.AND P4, PT, R152.reuse, 0x8, PT ;  /* 0x000000089800780c */ /* 0x040fe40003f84270 */
[----:B------:R-:W-:Y:S02]  /*91b0*/  ISETP.GT.AND P6, PT, R152, 0x9, PT ;  /* 0x000000099800780c */ /* 0x000fe40003fc4270 */
[----:B0-----:R-:W-:Y:S02]  /*91c0*/  FSEL R210, R210, -INF , P4 ;  /* 0xff800000d2d27808 */ /* 0x001fe40002000000 */
[C---:B------:R-:W-:Y:S01]  /*91d0*/  ISETP.GT.AND P4, PT, R152.reuse, 0x20, PT ;  /* 0x000000209800780c */ /* 0x040fe20003f84270 */
[----:B------:R-:W0:Y:S01]  /*91e0*/  MUFU.TANH R2, R2 ;  /* 0x0000000200027308 */ /* 0x000e220000002400 */
[----:B------:R-:W-:Y:S02]  /*91f0*/  ISETP.GT.AND P1, PT, R152, 0x11, PT ;  /* 0x000000119800780c */ /* 0x000fe40003f24270 */
[----:B-1----:R-:W-:Y:S01]  /*9200*/  FSEL R179, R3, -INF , P6 ;  /* 0xff80000003b37808 */ /* 0x002fe20003000000 */
[----:B------:R-:W-:Y:S01]  /*9210*/  IMAD.IADD R3, R173, 0x1, R153 ;  /* 0x00000001ad037824 */ /* 0x000fe200078e0299 */
[----:B--2---:R-:W-:Y:S01]  /*9220*/  FSEL R200, R200, -INF , P4 ;  /* 0xff800000c8c87808 */ /* 0x004fe20002000000 */
[----:B---3--:R-:W-:Y:S01]  /*9230*/  UPRMT UR61, UR7, 0x654, UR61 ;  /* 0x00000654073d7896 */ /* 0x008fe2000800003d */
[C---:B------:R-:W-:Y:S01]  /*9240*/  ISETP.GT.AND P4, PT, R152.reuse, 0x38, PT ;  /* 0x000000389800780c */ /* 0x040fe20003f84270 */
[----:B------:R-:W1:Y:S01]  /*9250*/  MUFU.TANH R204, R204 ;  /* 0x000000cc00cc7308 */ /* 0x000e620000002400 */
[----:B------:R-:W-:-:S02]  /*9260*/  ISETP.GT.AND P2, PT, R152, RZ, PT ;  /* 0x000000ff9800720c */ /* 0x000fc40003f44270 */
[----:B------:R-:W-:Y:S02]  /*9270*/  FSEL R165, R177, -INF , P1 ;  /* 0xff800000b1a57808 */ /* 0x000fe40000800000 */
[----:B------:R-:W-:Y:S02]  /*9280*/  ISETP.GT.AND P1, PT, R152, 0x29, PT ;  /* 0x000000299800780c */ /* 0x000fe40003f24270 */
[----:B-----5:R-:W-:Y:S01]  /*9290*/  FSEL R198, R198, -INF , P4 ;  /* 0xff800000c6c67808 */ /* 0x020fe20002000000 */
[----:B------:R-:W2:Y:S01]  /*92a0*/  MUFU.TANH R206, R206 ;  /* 0x000000ce00ce7308 */ /* 0x000ea20000002400 */
[----:B------:R-:W-:Y:S01]  /*92b0*/  ISETP.GT.AND P4, PT, R3, RZ, PT ;  /* 0x000000ff0300720c */ /* 0x000fe20003f84270 */
[----:B------:R-:W-:Y:S01]  /*92c0*/  SYNCS.ARRIVE.TRANS64.RED.A1T0 RZ, [UR61], RZ ;  /* 0x000000ffffff79a7 */ /* 0x000fe2000810043d */
[----:B------:R-:W-:Y:S02]  /*92d0*/  ISETP.GT.AND P3, PT, R152, 0x1, PT ;  /* 0x000000019800780c */ /* 0x000fe40003f64270 */
[----:B------:R-:W-:-:S02]  /*92e0*/  FSEL R208, R208, -INF , P2 ;  /* 0xff800000d0d07808 */ /* 0x000fc40001000000 */
[----:B------:R-:W-:Y:S01]  /*92f0*/  FSEL R160, R171, -INF , P1 ;  /* 0xff800000aba07808 */ /* 0x000fe20000800000 */
[----:B------:R-:W3:Y:S01]  /*9300*/  MUFU.TANH R180, R180 ;  /* 0x000000b400b47308 */ /* 0x000ee20000002400 */
[----:B----4-:R-:W-:Y:S02]  /*9310*/  FSEL R171, R0, -INF , P4 ;  /* 0xff80000000ab7808 */ /* 0x010fe40002000000 */
[----:B0-----:R-:W-:Y:S02]  /*9320*/  FSEL R170, R2, -INF , P3 ;  /* 0xff80000002aa7808 */ /* 0x001fe40001800000 */
[----:B------:R-:W-:Y:S02]  /*9330*/  FMNMX.FTZ R0, R208, R228, !PT ;  /* 0x000000e4d0007209 */ /* 0x000fe40007810000 */
[----:B------:R-:W-:Y:S01]  /*9340*/  ISETP.GT.AND P5, PT, R152, 0x10, PT ;  /* 0x000000109800780c */ /* 0x000fe20003fa4270 */
[----:B------:R-:W0:Y:S01]  /*9350*/  MUFU.TANH R181, R181 ;  /* 0x000000b500b57308 */ /* 0x000e220000002400 */
[----:B------:R-:W-:-:S02]  /*9360*/  FMNMX.FTZ R0, R170, R0, !PT ;  /* 0x00000000aa007209 */ /* 0x000fc40007810000 */
[----:B-1----:R-:W-:Y:S02]  /*9370*/  FSEL R204, R204, -INF , P5 ;  /* 0xff800000cccc7808 */ /* 0x002fe40002800000 */
[----:B------:R-:W-:Y:S02]  /*9380*/  FMNMX.FTZ R0, R210, R0, !PT ;  /* 0x00000000d2007209 */ /* 0x000fe40007810000 */
[C---:B------:R-:W-:Y:S01]  /*9390*/  ISETP.GT.AND P2, PT, R152.reuse, 0x18, PT ;  /* 0x000000189800780c */ /* 0x040fe20003f44270 */
[----:B------:R-:W1:Y:S01]  /*93a0*/  MUFU.TANH R202, R202 ;  /* 0x000000ca00ca7308 */ /* 0x000e620000002400 */
[----:B------:R-:W-:Y:S02]  /*93b0*/  FMNMX.FTZ R0, R179, R0, !PT ;  /* 0x00000000b3007209 */ /* 0x000fe40007810000 */
[----:B------:R-:W-:Y:S02]  /*93c0*/  ISETP.GT.AND P3, PT, R152, 0x19, PT ;  /* 0x000000199800780c */ /* 0x000fe40003f64270 */
[----:B------:R-:W-:-:S02]  /*93d0*/  FMNMX.FTZ R0, R204, R0, !PT ;  /* 0x00000000cc007209 */ /* 0x000fc40007810000 */
[----:B--2---:R-:W-:Y:S01]  /*93e0*/  FSEL R206, R206, -INF , P2 ;  /* 0xff800000cece7808 */ /* 0x004fe20001000000 */
[----:B------:R-:W2:Y:S01]  /*93f0*/  MUFU.TANH R196, R196 ;  /* 0x000000c400c47308 */ /* 0x000ea20000002400 */
[----:B------:R-:W-:Y:S02]  /*9400*/  FMNMX.FTZ R0, R165, R0, !PT ;  /* 0x00000000a5007209 */ /* 0x000fe40007810000 */
[----:B---3--:R-:W-:Y:S02]  /*9410*/  FSEL R177, R180, -INF , P3 ;  /* 0xff800000b4b17808 */ /* 0x008fe40001800000 */
[----:B------:R-:W-:Y:S02]  /*9420*/  FMNMX.FTZ R0, R206, R0, !PT ;  /* 0x00000000ce007209 */ /* 0x000fe40007810000 */
[----:B------:R-:W-:Y:S01]  /*9430*/  ISETP.GT.AND P6, PT, R152, 0x21, PT ;  /* 0x000000219800780c */ /* 0x000fe20003fc4270 */
[----:B------:R-:W3:Y:S01]  /*9440*/  MUFU.TANH R174, R174 ;  /* 0x000000ae00ae7308 */ /* 0x000ee20000002400 */
[----:B------:R-:W-:-:S02]  /*9450*/  FMNMX.FTZ R0, R177, R0, !PT ;  /* 0x00000000b1007209 */ /* 0x000fc40007810000 */
[----:B------:R-:W-:Y:S02]  /*9460*/  ISETP.GT.AND P5, PT, R152, 0x28, PT ;  /* 0x000000289800780c */ /* 0x000fe40003fa4270 */
[----:B0-----:R-:W-:Y:S02]  /*9470*/  FSEL R172, R181, -INF , P6 ;  /* 0xff800000b5ac7808 */ /* 0x001fe40003000000 */
[----:B------:R-:W-:Y:S01]  /*9480*/  FMNMX.FTZ R0, R200, R0, !PT ;  /* 0x00000000c8007209 */ /* 0x000fe20007810000 */
[----:B------:R-:W0:Y:S01]  /*9490*/  MUFU.TANH R161, R161 ;  /* 0x000000a100a17308 */ /* 0x000e220000002400 */
[----:B-1----:R-:W-:Y:S02]  /*94a0*/  FSEL R202, R202, -INF , P5 ;  /* 0xff800000caca7808 */ /* 0x002fe40002800000 */
[----:B------:R-:W-:Y:S02]  /*94b0*/  FMNMX.FTZ R0, R172, R0, !PT ;  /* 0x00000000ac007209 */ /* 0x000fe40007810000 */
[----:B------:R-:W-:-:S02]  /*94c0*/  ISETP.GT.AND P2, PT, R152, 0x30, PT ;  /* 0x000000309800780c */ /* 0x000fc40003f44270 */
[----:B------:R-:W-:Y:S01]  /*94d0*/  FMNMX.FTZ R0, R202, R0, !PT ;  /* 0x00000000ca007209 */ /* 0x000fe20007810000 */
[----:B------:R-:W1:Y:S01]  /*94e0*/  MUFU.TANH R192, R192 ;  /* 0x000000c000c07308 */ /* 0x000e620000002400 */
[----:B------:R-:W-:Y:S02]  /*94f0*/  ISETP.GT.AND P3, PT, R152, 0x31, PT ;  /* 0x000000319800780c */ /* 0x000fe40003f64270 */
[----:B--2---:R-:W-:Y:S02]  /*9500*/  FSEL R196, R196, -INF , P2 ;  /* 0xff800000c4c47808 */ /* 0x004fe40001000000 */
[----:B------:R-:W-:Y:S02]  /*9510*/  FMNMX.FTZ R0, R160, R0, !PT ;  /* 0x00000000a0007209 */ /* 0x000fe40007810000 */
[----:B---3--:R-:W-:Y:S01]  /*9520*/  FSEL R2, R174, -INF , P3 ;  /* 0xff800000ae027808 */ /* 0x008fe20001800000 */
[----:B------:R-:W2:Y:S01]  /*9530*/  MUFU.TANH R175, R175 ;  /* 0x000000af00af7308 */ /* 0x000ea20000002400 */
[----:B------:R-:W-:-:S02]  /*9540*/  FMNMX.FTZ R0, R196, R0, !PT ;  /* 0x00000000c4007209 */ /* 0x000fc40007810000 */
[----:B------:R-:W-:Y:S02]  /*9550*/  ISETP.GT.AND P6, PT, R152, 0x39, PT ;  /* 0x000000399800780c */ /* 0x000fe40003fc4270 */
[----:B------:R-:W-:Y:S02]  /*9560*/  FMNMX.FTZ R0, R2, R0, !PT ;  /* 0x0000000002007209 */ /* 0x000fe40007810000 */
[C---:B------:R-:W-:Y:S01]  /*9570*/  ISETP.GT.AND P5, PT, R152.reuse, 0x40, PT ;  /* 0x000000409800780c */ /* 0x040fe20003fa4270 */
[----:B------:R-:W3:Y:S01]  /*9580*/  MUFU.TANH R194, R194 ;  /* 0x000000c200c27308 */ /* 0x000ee20000002400 */
[C---:B------:R-:W-:Y:S02]  /*9590*/  ISETP.GT.AND P1, PT, R152.reuse, 0x41, PT ;  /* 0x000000419800780c */ /* 0x040fe40003f24270 */
[C---:B------:R-:W-:Y:S02]  /*95a0*/  ISETP.GT.AND P2, PT, R152.reuse, 0x48, PT ;  /* 0x000000489800780c */ /* 0x040fe40003f44270 */
[----:B------:R-:W-:-:S02]  /*95b0*/  ISETP.GT.AND P3, PT, R152, 0x49, PT ;  /* 0x000000499800780c */ /* 0x000fc40003f64270 */
[----:B0-----:R-:W-:Y:S01]  /*95c0*/  FSEL R156, R161, -INF , P6 ;  /* 0xff800000a19c7808 */ /* 0x001fe20003000000 */
[----:B------:R0:W4:Y:S01]  /*95d0*/  MUFU.TANH R152, R157 ;  /* 0x0000009d00987308 */ /* 0x0001220000002400 */
[----:B------:R-:W-:Y:S02]  /*95e0*/  FMNMX.FTZ R0, R198, R0, !PT ;  /* 0x00000000c6007209 */ /* 0x000fe40007810000 */
[----:B-1----:R-:W-:Y:S02]  /*95f0*/  FSEL R192, R192, -INF , P5 ;  /* 0xff800000c0c07808 */ /* 0x002fe40002800000 */
[----:B------:R-:W-:Y:S02]  /*9600*/  FMNMX.FTZ R0, R156, R0, !PT ;  /* 0x000000009c007209 */ /* 0x000fe40007810000 */
[----:B--2---:R-:W-:Y:S01]  /*9610*/  FSEL R175, R175, -INF , P1 ;  /* 0xff800000afaf7808 */ /* 0x004fe20000800000 */
[----:B------:R-:W1:Y:S01]  /*9620*/  MUFU.TANH R4, R4 ;  /* 0x0000000400047308 */ /* 0x000e620000002400 */
[----:B------:R-:W-:Y:S01]  /*9630*/  FMNMX.FTZ R0, R192, R0, !PT ;  /* 0x00000000c0007209 */ /* 0x000fe20007810000 */
[----:B0-----:R-:W-:Y:S01]  /*9640*/  FMUL.FTZ R157, R162, UR6 ;  /* 0x00000006a29d7c20 */ /* 0x001fe20008410000 */
[----:B---3--:R-:W-:-:S02]  /*9650*/  FSEL R194, R194, -INF , P2 ;  /* 0xff800000c2c27808 */ /* 0x008fc40001000000 */
[----:B------:R-:W-:Y:S02]  /*9660*/  FMNMX.FTZ R0, R175, R0, !PT ;  /* 0x00000000af007209 */ /* 0x000fe40007810000 */
[C---:B------:R-:W-:Y:S01]  /*9670*/  ISETP.GT.AND P5, PT, R3.reuse, 0x8, PT ;  /* 0x000000080300780c */ /* 0x040fe20003fa4270 */
[----:B------:R-:W0:Y:S01]  /*9680*/  MUFU.TANH R176, R176 ;  /* 0x000000b000b07308 */ /* 0x000e220000002400 */
[----:B----4-:R-:W-:Y:S02]  /*9690*/  FSEL R152, R152, -INF , P3 ;  /* 0xff80000098987808 */ /* 0x010fe40001800000 */
[----:B------:R-:W-:Y:S02]  /*96a0*/  FMNMX.FTZ R0, R194, R0, !PT ;  /* 0x00000000c2007209 */ /* 0x000fe40007810000 */
[----:B------:R-:W-:Y:S02]  /*96b0*/  ISETP.GT.AND P2, PT, R3, 0x10, PT ;  /* 0x000000100300780c */ /* 0x000fe40003f44270 */
[----:B------:R-:W-:Y:S01]  /*96c0*/  FMNMX.FTZ R0, R152, R0, !PT ;  /* 0x0000000098007209 */ /* 0x000fe20007810000 */
[----:B------:R-:W2:Y:S01]  /*96d0*/  MUFU.TANH R209, R209 ;  /* 0x000000d100d17308 */ /* 0x000ea20000002400 */
[----:B-1----:R-:W-:-:S02]  /*96e0*/  FSEL R174, R4, -INF , P5 ;  /* 0xff80000004ae7808 */ /* 0x002fc40002800000 */
[C---:B------:R-:W-:Y:S01]  /*96f0*/  ISETP.GT.AND P6, PT, R3.reuse, 0x1, PT ;  /* 0x000000010300780c */ /* 0x040fe20003fc4270 */
[----:B------:R-:W1:Y:S01]  /*9700*/  SHFL.BFLY PT, R4, R0, 0x2, 0x1f ;  /* 0x0c401f0000047f89 */ /* 0x000e6200000e0000 */
[C---:B------:R-:W-:Y:S02]  /*9710*/  ISETP.GT.AND P5, PT, R3.reuse, 0x20, PT ;  /* 0x000000200300780c */ /* 0x040fe40003fa4270 */
[C---:B------:R-:W-:Y:S01]  /*9720*/  ISETP.GT.AND P1, PT, R3.reuse, 0x9, PT ;  /* 0x000000090300780c */ /* 0x040fe20003f24270 */
[----:B------:R-:W3:Y:S01]  /*9730*/  MUFU.TANH R169, R169 ;  /* 0x000000a900a97308 */ /* 0x000ee20000002400 */
[----:B0-----:R-:W-:Y:S02]  /*9740*/  FSEL R173, R176, -INF , P2 ;  /* 0xff800000b0ad7808 */ /* 0x001fe40001000000 */
[C---:B------:R-:W-:Y:S02]  /*9750*/  ISETP.GT.AND P2, PT, R3.reuse, 0x28, PT ;  /* 0x000000280300780c */ /* 0x040fe40003f44270 */
[----:B------:R-:W-:-:S02]  /*9760*/  ISETP.GT.AND P3, PT, R3, 0x11, PT ;  /* 0x000000110300780c */ /* 0x000fc40003f64270 */
[----:B------:R-:W-:Y:S01]  /*9770*/  ISETP.GT.AND P4, PT, R3, 0x18, PT ;  /* 0x000000180300780c */ /* 0x000fe20003f84270 */
[----:B------:R-:W0:Y:S01]  /*9780*/  MUFU.TANH R207, R207 ;  /* 0x000000cf00cf7308 */ /* 0x000e220000002400 */
[----:B--2---:R-:W-:Y:S02]  /*9790*/  FSEL R209, R209, -INF , P6 ;  /* 0xff800000d1d17808 */ /* 0x004fe40003000000 */
[----:B------:R-:W-:-:S05]  /*97a0*/  ISETP.GT.AND P6, PT, R3, 0x19, PT ;  /* 0x000000190300780c */ /* 0x000fca0003fc4270 */
[----:B------:R-:W2:Y:S01]  /*97b0*/  MUFU.TANH R168, R168 ;  /* 0x000000a800a87308 */ /* 0x000ea20000002400 */
[----:B---3--:R-:W-:Y:S02]  /*97c0*/  FSEL R153, R169, -INF , P2 ;  /* 0xff800000a9997808 */ /* 0x008fe40001000000 */
[----:B------:R-:W-:Y:S02]  /*97d0*/  ISETP.GT.AND P2, PT, R3, 0x40, PT ;  /* 0x000000400300780c */ /* 0x000fe40003f44270 */
[----:B-1----:R-:W-:-:S03]  /*97e0*/  FMNMX.FTZ R4, R0, R4, !PT ;  /* 0x0000000400047209 */ /* 0x002fc60007810000 */
[----:B------:R-:W-:Y:S01]  /*97f0*/  MUFU.TANH R163, R163 ;  /* 0x000000a300a37308 */ /* 0x000fe20000002400 */
[----:B0-----:R-:W-:Y:S01]  /*9800*/  FSEL R207, R207, -INF , P6 ;  /* 0xff800000cfcf7808 */ /* 0x001fe20003000000 */
[----:B------:R-:W0:Y:S06]  /*9810*/  SHFL.BFLY PT, R0, R4, 0x1, 0x1f ;  /* 0x0c201f0004007f89 */ /* 0x000e2c00000e0000 */
[----:B------:R-:W1:Y:S01]  /*9820*/  MUFU.TANH R211, R211 ;  /* 0x000000d300d37308 */ /* 0x000e620000002400 */
[----:B--2---:R-:W-:Y:S02]  /*9830*/  FSEL R161, R168, -INF , P5 ;  /* 0xff800000a8a17808 */ /* 0x004fe40002800000 */
[----:B------:R-:W-:-:S05]  /*9840*/  ISETP.GT.AND P5, PT, R3, 0x49, PT ;  /* 0x000000490300780c */ /* 0x000fca0003fa4270 */
[----:B------:R-:W2:Y:S08]  /*9850*/  MUFU.TANH R205, R205 ;  /* 0x000000cd00cd7308 */ /* 0x000eb00000002400 */
[----:B------:R-:W3:Y:S01]  /*9860*/  MUFU.TANH R178, R178 ;  /* 0x000000b200b27308 */ /* 0x000ee20000002400 */
[----:B-1----:R-:W-:Y:S02]  /*9870*/  FSEL R211, R211, -INF , P1 ;  /* 0xff800000d3d37808 */ /* 0x002fe40000800000 */
[----:B0-----:R-:W-:-:S02]  /*9880*/  FMNMX.FTZ R4, R4, R0, !PT ;  /* 0x0000000004047209 */ /* 0x001fc40007810000 */
[----:B------:R-:W-:Y:S02]  /*9890*/  ISETP.GT.AND P1, PT, R3, 0x21, PT ;  /* 0x000000210300780c */ /* 0x000fe40003f24270 */
[C---:B------:R-:W-:Y:S01]  /*98a0*/  FSETP.NEU.FTZ.AND P6, PT, R4.reuse, -INF , PT ;  /* 0xff8000000400780b */ /* 0x040fe20003fdd000 */
[C---:B------:R-:W-:Y:S01]  /*98b0*/  FMUL.FTZ R169, R4.reuse, UR5 ;  /* 0x0000000504a97c20 */ /* 0x040fe20008410000 */
[----:B------:R-:W0:Y:S01]  /*98c0*/  MUFU.TANH R201, R201 ;  /* 0x000000c900c97308 */ /* 0x000e220000002400 */
[----:B--2---:R-:W-:Y:S02]  /*98d0*/  FSEL R205, R205, -INF , P3 ;  /* 0xff800000cdcd7808 */ /* 0x004fe40001800000 */
[----:B------:R-:W-:Y:S02]  /*98e0*/  FSEL R0, R4, RZ, P6 ;  /* 0x000000ff04007208 */ /* 0x000fe40003000000 */
[----:B------:R-:W-:Y:S02]  /*98f0*/  FSEL R169, R169, RZ, P6 ;  /* 0x000000ffa9a97208 */ /* 0x000fe40003000000 */
[----:B------:R-:W-:Y:S01]  /*9900*/  ISETP.GT.AND P6, PT, R3, 0x31, PT ;  /* 0x000000310300780c */ /* 0x000fe20003fc4270 */
[----:B------:R-:W1:Y:S01]  /*9910*/  MUFU.TANH R203, R203 ;  /* 0x000000cb00cb7308 */ /* 0x000e620000002400 */
[----:B---3--:R-:W-:Y:S01]  /*9920*/  FSEL R164, R178, -INF , P4 ;  /* 0xff800000b2a47808 */ /* 0x008fe20002000000 */
[--C-:B------:R-:W-:Y:S01]  /*9930*/  FFMA.FTZ R208, R208, UR5, -R169.reuse ;  /* 0x00000005d0d07c23 */ /* 0x100fe200080108a9 */
[----:B------:R-:W-:Y:S01]  /*9940*/  FSEL R197, R163, -INF , P6 ;  /* 0xff800000a3c57808 */ /* 0x000fe20003000000 */
        /* <DEDUP_REMOVED lines=19> */
[----:B------:R-:W-:Y:S01]  /*9a80*/  FMNMX.FTZ R169, R171, R21, !PT ;  /* 0x00000015aba97209 */ /* 0x000fe20007810000 */
[----:B------:R-:W2:Y:S01]  /*9a90*/  MUFU.TANH R157, R157 ;  /* 0x0000009d009d7308 */ /* 0x000ea20000002400 */
[----:B0-----:R-:W-:Y:S01]  /*9aa0*/  FSEL R201, R201, -INF , P1 ;  /* 0xff800000c9c97808 */ /* 0x001fe20000800000 */
[----:B------:R-:W-:Y:S01]  /*9ab0*/  FMUL.FTZ R172, R154, UR6 ;  /* 0x000000069aac7c20 */ /* 0x000fe20008410000 */
[----:B------:R-:W-:Y:S01]  /*9ac0*/  FMNMX.FTZ R169, R209, R169, !PT ;  /* 0x000000a9d1a97209 */ /* 0x000fe20007810000 */
[----:B------:R-:W-:Y:S01]  /*9ad0*/  FADD.FTZ R0, -R0, R228 ;  /* 0x000000e400007221 */ /* 0x000fe20000010100 */
[----:B------:R-:W-:-:S02]  /*9ae0*/  ISETP.GT.AND P3, PT, R3, 0x29, PT ;  /* 0x000000290300780c */ /* 0x000fc40003f64270 */
[----:B------:R-:W-:Y:S01]  /*9af0*/  FMNMX.FTZ R169, R174, R169, !PT ;  /* 0x000000a9aea97209 */ /* 0x000fe20007810000 */
[----:B------:R-:W0:Y:S01]  /*9b00*/  MUFU.TANH R166, R166 ;  /* 0x000000a600a67308 */ /* 0x000e220000002400 */
[----:B------:R-:W-:Y:S01]  /*9b10*/  ISETP.GT.AND P4, PT, R3, 0x30, PT ;  /* 0x000000300300780c */ /* 0x000fe20003f84270 */
[----:B------:R-:W-:Y:S01]  /*9b20*/  FMUL.FTZ R0, R0, UR5 ;  /* 0x0000000500007c20 */ /* 0x000fe20008410000 */
[----:B------:R-:W-:Y:S02]  /*9b30*/  FMNMX.FTZ R169, R211, R169, !PT ;  /* 0x000000a9d3a97209 */ /* 0x000fe40007810000 */
[----:B-1----:R-:W-:Y:S02]  /*9b40*/  FSEL R203, R203, -INF , P3 ;  /* 0xff800000cbcb7808 */ /* 0x002fe40001800000 */
[----:B------:R-:W-:Y:S01]  /*9b50*/  FMNMX.FTZ R169, R173, R169, !PT ;  /* 0x000000a9ada97209 */ /* 0x000fe20007810000 */
[----:B------:R-:W1:Y:S01]  /*9b60*/  MUFU.TANH R199, R199 ;  /* 0x000000c700c77308 */ /* 0x000e620000002400 */
[----:B--2---:R-:W-:-:S02]  /*9b70*/  FSEL R157, R157, -INF , P4 ;  /* 0xff8000009d9d7808 */ /* 0x004fc40002000000 */
[----:B------:R-:W-:Y:S02]  /*9b80*/  FMNMX.FTZ R169, R205, R169, !PT ;  /* 0x000000a9cda97209 */ /* 0x000fe40007810000 */
[C---:B------:R-:W-:Y:S02]  /*9b90*/  ISETP.GT.AND P6, PT, R3.reuse, 0x38, PT ;  /* 0x000000380300780c */ /* 0x040fe40003fc4270 */
[----:B------:R-:W-:Y:S01]  /*9ba0*/  FMNMX.FTZ R169, R164, R169, !PT ;  /* 0x000000a9a4a97209 */ /* 0x000fe20007810000 */
[----:B------:R-:W2:Y:S01]  /*9bb0*/  MUFU.TANH R172, R172 ;  /* 0x000000ac00ac7308 */ /* 0x000ea20000002400 */
[----:B------:R-:W-:Y:S02]  /*9bc0*/  ISETP.GT.AND P1, PT, R3, 0x39, PT ;  /* 0x000000390300780c */ /* 0x000fe40003f24270 */
[----:B------:R-:W-:Y:S02]  /*9bd0*/  FMNMX.FTZ R169, R207, R169, !PT ;  /* 0x000000a9cfa97209 */ /* 0x000fe40007810000 */
[----:B------:R-:W-:-:S02]  /*9be0*/  ISETP.GT.AND P3, PT, R3, 0x41, PT ;  /* 0x000000410300780c */ /* 0x000fc40003f64270 */
[----:B------:R-:W-:Y:S01]  /*9bf0*/  FMNMX.FTZ R169, R161, R169, !PT ;  /* 0x000000a9a1a97209 */ /* 0x000fe20007810000 */
[----:B------:R-:W3:Y:S01]  /*9c00*/  MUFU.TANH R193, R193 ;  /* 0x000000c100c17308 */ /* 0x000ee20000002400 */
[----:B------:R-:W-:Y:S02]  /*9c10*/  ISETP.GT.AND P4, PT, R3, 0x48, PT ;  /* 0x000000480300780c */ /* 0x000fe40003f84270 */
[----:B------:R-:W-:Y:S02]  /*9c20*/  FMNMX.FTZ R169, R201, R169, !PT ;  /* 0x000000a9c9a97209 */ /* 0x000fe40007810000 */
[----:B0-----:R-:W-:Y:S02]  /*9c30*/  FSEL R155, R166, -INF , P6 ;  /* 0xff800000a69b7808 */ /* 0x001fe40003000000 */
[----:B------:R-:W-:Y:S01]  /*9c40*/  FMNMX.FTZ R169, R153, R169, !PT ;  /* 0x000000a999a97209 */ /* 0x000fe20007810000 */
[----:B------:R-:W0:Y:S01]  /*9c50*/  MUFU.TANH R195, R195 ;  /* 0x000000c300c37308 */ /* 0x000e220000002400 */
[----:B-1----:R-:W-:-:S02]  /*9c60*/  FSEL R199, R199, -INF , P1 ;  /* 0xff800000c7c77808 */ /* 0x002fc40000800000 */
[----:B------:R-:W-:Y:S02]  /*9c70*/  FMNMX.FTZ R169, R203, R169, !PT ;  /* 0x000000a9cba97209 */ /* 0x000fe40007810000 */
[----:B--2---:R-:W-:Y:S02]  /*9c80*/  FSEL R172, R172, -INF , P2 ;  /* 0xff800000acac7808 */ /* 0x004fe40001000000 */
[----:B------:R-:W-:Y:S01]  /*9c90*/  FMNMX.FTZ R169, R157, R169, !PT ;  /* 0x000000a99da97209 */ /* 0x000fe20007810000 */
[----:B------:R-:W-:Y:S01]  /*9ca0*/  MUFU.EX2 R158, R2 ;  /* 0x00000002009e7308 */ /* 0x000fe20000000800 */
[----:B---3--:R-:W-:Y:S02]  /*9cb0*/  FSEL R193, R193, -INF , P3 ;  /* 0xff800000c1c17808 */ /* 0x008fe40001800000 */
[----:B------:R-:W-:-:S04]  /*9cc0*/  FMNMX.FTZ R3, R197, R169, !PT ;  /* 0x000000a9c5037209 */ /* 0x000fc80007810000 */
[----:B------:R-:W-:Y:S01]  /*9cd0*/  FMNMX.FTZ R3, R155, R3, !PT ;  /* 0x000000039b037209 */ /* 0x000fe20007810000 */
[----:B------:R-:W1:Y:S01]  /*9ce0*/  MUFU.TANH R169, R159 ;  /* 0x0000009f00a97308 */ /* 0x000e620000002400 */
[----:B0-----:R-:W-:Y:S02]  /*9cf0*/  FSEL R195, R195, -INF , P4 ;  /* 0xff800000c3c37808 */ /* 0x001fe40002000000 */
[----:B------:R-:W-:-:S04]  /*9d00*/  FMNMX.FTZ R3, R199, R3, !PT ;  /* 0x00000003c7037209 */ /* 0x000fc80007810000 */
[----:B------:R-:W-:Y:S01]  /*9d10*/  FMNMX.FTZ R3, R172, R3, !PT ;  /* 0x00000003ac037209 */ /* 0x000fe20007810000 */
[----:B------:R-:W-:Y:S03]  /*9d20*/  MUFU.EX2 R208, R208 ;  /* 0x000000d000d07308 */ /* 0x000fe60000000800 */
[----:B------:R-:W-:-:S04]  /*9d30*/  FMNMX.FTZ R3, R193, R3, !PT ;  /* 0x00000003c1037209 */ /* 0x000fc80007810000 */
[----:B------:R-:W-:Y:S01]  /*9d40*/  FMNMX.FTZ R3, R195, R3, !PT ;  /* 0x00000003c3037209 */ /* 0x000fe20007810000 */
[----:B------:R-:W0:Y:S01]  /*9d50*/  MUFU.EX2 R0, R0 ;  /* 0x0000000000007308 */ /* 0x000e220000000800 */
[----:B-1----:R-:W-:-:S04]  /*9d60*/  FSEL R169, R169, -INF , P5 ;  /* 0xff800000a9a97808 */ /* 0x002fc80002800000 */
[----:B------:R-:W-:-:S03]  /*9d70*/  FMNMX.FTZ R3, R169, R3, !PT ;  /* 0x00000003a9037209 */ /* 0x000fc60007810000 */
[----:B------:R-:W1:Y:S02]  /*9d80*/  MUFU.EX2 R170, R170 ;  /* 0x000000aa00aa7308 */ /* 0x000e640000000800 */
[----:B------:R-:W2:Y:S06]  /*9d90*/  SHFL.BFLY PT, R154, R3, 0x2, 0x1f ;  /* 0x0c401f00039a7f89 */ /* 0x000eac00000e0000 */
[----:B------:R-:W-:Y:S01]  /*9da0*/  MUFU.EX2 R210, R210 ;  /* 0x000000d200d27308 */ /* 0x000fe20000000800 */
[----:B0-----:R-:W-:-:S07]  /*9db0*/  FFMA.FTZ R18, R0, R18, R208 ;  /* 0x0000001200127223 */ /* 0x001fce00000100d0 */
[----:B------:R-:W-:Y:S01]  /*9dc0*/  MUFU.EX2 R168, R168 ;  /* 0x000000a800a87308 */ /* 0x000fe20000000800 */
[----:B-1----:R-:W-:-:S07]  /*9dd0*/  FADD.FTZ R18, R170, R18 ;  /* 0x00000012aa127221 */ /* 0x002fce0000010000 */
[----:B------:R-:W-:Y:S01]  /*9de0*/  MUFU.EX2 R204, R204 ;  /* 0x000000cc00cc7308 */ /* 0x000fe20000000800 */
[----:B--2---:R-:W-:-:S05]  /*9df0*/  FMNMX.FTZ R3, R3, R154, !PT ;  /* 0x0000009a03037209 */ /* 0x004fca0007810000 */
[----:B------:R-:W0:Y:S02]  /*9e00*/  SHFL.BFLY PT, R154, R3, 0x1, 0x1f ;  /* 0x0c201f00039a7f89 */ /* 0x000e2400000e0000 */
[----:B------:R-:W-:Y:S08]  /*9e10*/  MUFU.EX2 R165, R165 ;  /* 0x000000a500a57308 */ /* 0x000ff00000000800 */
[----:B------:R-:W-:Y:S08]  /*9e20*/  MUFU.EX2 R206, R206 ;  /* 0x000000ce00ce7308 */ /* 0x000ff00000000800 */
[----:B------:R-:W-:Y:S01]  /*9e30*/  MUFU.EX2 R163, R163 ;  /* 0x000000a300a37308 */ /* 0x000fe20000000800 */
[----:B0-----:R-:W-:-:S07]  /*9e40*/  FMNMX.FTZ R3, R3, R154, !PT ;  /* 0x0000009a03037209 */ /* 0x001fce0007810000 */
[----:B------:R-:W-:Y:S01]  /*9e50*/  MUFU.EX2 R200, R200 ;  /* 0x000000c800c87308 */ /* 0x000fe20000000800 */
[----:B------:R-:W-:-:S04]  /*9e60*/  FSETP.NEU.FTZ.AND P1, PT, R3, -INF , PT ;  /* 0xff8000000300780b */ /* 0x000fc80003f3d000 */
[----:B------:R-:W-:-:S03]  /*9e70*/  FSEL R2, R3, RZ, P1 ;  /* 0x000000ff03027208 */ /* 0x000fc60000800000 */
[----:B------:R-:W-:Y:S02]  /*9e80*/  MUFU.EX2 R162, R162 ;  /* 0x000000a200a27308 */ /* 0x000fe40000000800 */
[----:B------:R-:W-:Y:S01]  /*9e90*/  FADD.FTZ R2, -R2, R21 ;  /* 0x0000001502027221 */ /* 0x000fe20000010100 */
[----:B------:R-:W-:-:S03]  /*9ea0*/  FMUL.FTZ R21, R3, UR5 ;  /* 0x0000000503157c20 */ /* 0x000fc60008410000 */
[----:B------:R-:W-:Y:S02]  /*9eb0*/  FMUL.FTZ R2, R2, UR5 ;  /* 0x0000000502027c20 */ /* 0x000fe40008410000 */
[----:B------:R-:W-:Y:S01]  /*9ec0*/  MUFU.EX2 R202, R202 ;  /* 0x000000ca00ca7308 */ /* 0x000fe20000000800 */
[----:B------:R-:W-:-:S05]  /*9ed0*/  FSEL R21, R21, RZ, P1 ;  /* 0x000000ff15157208 */ /* 0x000fca0000800000 */
        /* <DEDUP_REMOVED lines=20> */
[----:B------:R-:W-:Y:S08]  /*a020*/  MUFU.EX2 R2, R2 ;  /* 0x0000000200027308 */ /* 0x000ff00000000800 */
[----:B------:R-:W0:Y:S08]  /*a030*/  MUFU.EX2 R169, R171 ;  /* 0x000000ab00a97308 */ /* 0x000e300000000800 */
        /* <DEDUP_REMOVED lines=17> */
[----:B------:R-:W-:-:S04]  /*a150*/  FADD.FTZ R5, R200, R5 ;  /* 0x00000005c8057221 */ /* 0x000fc80000010000 */
[----:B------:R-:W-:Y:S02]  /*a160*/  FADD.FTZ R5, R162, R5 ;  /* 0x00000005a2057221 */ /* 0x000fe40000010000 */
[----:B------:R-:W1:Y:S01]  /*a170*/  MUFU.EX2 R207, R207 ;  /* 0x000000cf00cf7308 */ /* 0x000e620000000800 */
[----:B--2---:R-:W-:Y:S01]  /*a180*/  FADD.FTZ R18, R205, R18 ;  /* 0x00000012cd127221 */ /* 0x004fe20000010000 */
[----:B------:R-:W-:-:S06]  /*a190*/  FADD.FTZ R5, R202, R5 ;  /* 0x00000005ca057221 */ /* 0x000fcc0000010000 */
        /* <DEDUP_REMOVED lines=45> */
.L_x_2397:
[----:B------:R-:W0:Y:S01]  /*a470*/  S2UR UR7, SR_CgaCtaId ;  /* 0x00000000000779c3 */ /* 0x000e220000008800 */
[----:B------:R-:W-:Y:S01]  /*a480*/  R2UR UR6, R20 ;  /* 0x00000000140672ca */ /* 0x000fe200000e0000 */
[----:B------:R-:W-:Y:S01]  /*a490*/  UIADD3 UR4, UR4, 0x38860, URZ ;  /* 0x0003886004047890 */ /* 0x000fe2000fffe03f */
[----:B------:R-:W-:Y:S01]  /*a4a0*/  F2FP.BF16.F32.PACK_AB R195, R21, R195 ;  /* 0x000000c315c3723e */ /* 0x000fe200000010ff */
[----:B------:R-:W-:Y:S01]  /*a4b0*/  UMOV UR37, UR36 ;  /* 0x0000002400257c82 */ /* 0x000fe20008000000 */
[----:B------:R-:W-:Y:S01]  /*a4c0*/  F2FP.BF16.F32.PACK_AB R208, R170, R208 ;  /* 0x000000d0aad0723e */ /* 0x000fe200000010ff */
[----:B------:R-:W-:Y:S01]  /*a4d0*/  IMAD.MOV.U32 R21, RZ, RZ, R3 ;  /* 0x000000ffff157224 */ /* 0x000fe200078e0003 */
[----:B------:R-:W-:Y:S01]  /*a4e0*/  F2FP.BF16.F32.PACK_AB R209, R209, R169 ;  /* 0x000000a9d1d1723e */ /* 0x000fe200000010ff */
[----:B------:R-:W-:Y:S01]  /*a4f0*/  IMAD.MOV.U32 R228, RZ, RZ, R4 ;  /* 0x000000ffffe47224 */ /* 0x000fe200078e0004 */
[----:B------:R-:W-:Y:S02]  /*a500*/  F2FP.BF16.F32.PACK_AB R210, R168, R210 ;  /* 0x000000d2a8d2723e */ /* 0x000fe400000010ff */
[----:B------:R-:W-:-:S02]  /*a510*/  F2FP.BF16.F32.PACK_AB R211, R211, R167 ;  /* 0x000000a7d3d3723e */ /* 0x000fc400000010ff */
[----:B------:R-:W-:Y:S01]  /*a520*/  F2FP.BF16.F32.PACK_AB R204, R165, R204 ;  /* 0x000000cca5cc723e */ /* 0x000fe200000010ff */
[----:B------:R-:W-:Y:S01]  /*a530*/  UISETP.GT.AND UP0, UPT, UR60, UR6, UPT ;  /* 0x000000063c00728c */ /* 0x000fe2000bf04270 */
[----:B------:R-:W-:Y:S01]  /*a540*/  F2FP.BF16.F32.PACK_AB R205, R205, R166 ;  /* 0x000000a6cdcd723e */ /* 0x000fe200000010ff */
[----:B------:R-:W-:Y:S01]  /*a550*/  UIADD3 UR60, UR60, -0x1, URZ ;  /* 0xffffffff3c3c7890 */ /* 0x000fe2000fffe03f */
[----:B------:R-:W-:Y:S02]  /*a560*/  F2FP.BF16.F32.PACK_AB R206, R163, R206 ;  /* 0x000000cea3ce723e */ /* 0x000fe400000010ff */
[----:B------:R-:W-:Y:S02]  /*a570*/  F2FP.BF16.F32.PACK_AB R207, R207, R164 ;  /* 0x000000a4cfcf723e */ /* 0x000fe400000010ff */
[----:B------:R-:W-:Y:S02]  /*a580*/  PLOP3.LUT P1, PT, PT, PT, UP0, 0x80, 0x0 ;  /* 0x000000000000781c */ /* 0x000fe40003f2f008 */
        /* <DEDUP_REMOVED lines=13> */
[----:B------:R-:W-:Y:S01]  /*a660*/  F2FP.BF16.F32.PACK_AB R194, R152, R194 ;  /* 0x000000c298c2723e */ /* 0x000fe200000010ff */
[----:B------:R-:W-:Y:S01]  /*a670*/  IMAD.U32 R229, RZ, RZ, UR4 ;  /* 0x00000004ffe57e24 */ /* 0x000fe2000f8e00ff */
[----:B------:R-:W-:Y:S06]  /*a680*/  @P1 BRA `(.L_x_2398) ;  /* 0xffffffbc00581947 */ /* 0x000fec000383ffff */
[----:B------:R-:W-:-:S05]  /*a690*/  UMOV UR61, UR60 ;  /* 0x0000003c003d7c82 */ /* 0x000fca0008000000 */
.L_x_2387:
[----:B------:R-:W-:-:S13]  /*a6a0*/  R2UR UR4, R214 ;  /* 0x00000000d60472ca */ /* 0x000fda00000e0000 */
[----:B------:R-:W-:-:S06]  /*a6b0*/  UISETP.GE.AND UP0, UPT, UR61, UR4, UPT ;  /* 0x000000043d00728c */ /* 0x000fcc000bf06270 */
[----:B------:R-:W-:-:S13]  /*a6c0*/  PLOP3.LUT P1, PT, PT, PT, UP0, 0x80, 0x0 ;  /* 0x000000000000781c */ /* 0x000fda0003f2f008 */
[----:B------:R-:W-:Y:S05]  /*a6d0*/  @!P1 BRA `(.L_x_2399) ;  /* 0x0000003c00149947 */ /* 0x000fea0003800000 */
[----:B------:R-:W-:Y:S01]  /*a6e0*/  R2UR UR4, R17 ;  /* 0x00000000110472ca */ /* 0x000fe200000e0000 */
[----:B------:R-:W-:Y:S01]  /*a6f0*/  IMAD.MOV.U32 R20, RZ, RZ, R3 ;  /* 0x000000ffff147224 */ /* 0x000fe200078e0003 */
[----:B------:R-:W-:Y:S01]  /*a700*/  UMOV UR60, UR36 ;  /* 0x00000024003c7c82 */ /* 0x000fe20008000000 */
[----:B------:R-:W-:Y:S01]  /*a710*/  IMAD.MOV.U32 R21, RZ, RZ, R4 ;  /* 0x000000ffff157224 */ /* 0x000fe200078e0004 */
[----:B------:R-:W-:-:S09]  /*a720*/  ULDC UR37, c[0x0][0x9d8] ;  /* 0x0002760000257ab9 */ /* 0x000fd20000000800 */
[----:B------:R-:W-:-:S07]  /*a730*/  IMAD.U32 R22, RZ, RZ, UR4 ;  /* 0x00000004ff167e24 */ /* 0x000fce000f8e00ff */
.L_x_2410:
        /* <DEDUP_REMOVED lines=9> */
.L_x_2400:
        /* <DEDUP_REMOVED lines=8> */
.L_x_2401:
[----:B-1----:R-:W-:Y:S05]  /*a850*/  @P1 BRA `(.L_x_2402) ;  /* 0x0000000000081947 */ /* 0x002fea0003800000 */
[----:B------:R-:W1:Y:S02]  /*a860*/  SYNCS.PHASECHK.TRANS64.TRYWAIT P1, [UR4+0x38830], R3 ;  /* 0x03883003ff0075a7 */ /* 0x000e640008020144 */
[----:B-1----:R-:W-:Y:S05]  /*a870*/  @!P1 BRA `(.L_x_2403) ;  /* 0x0000010000f89947 */ /* 0x002fea0003800000 */
.L_x_2402:
        /* <DEDUP_REMOVED lines=592> */
.L_x_2404:
        /* <DEDUP_REMOVED lines=8> */
.L_x_2405:
[----:B---3--:R-:W-:Y:S05]  /*ce00*/  @P1 BRA `(.L_x_2406) ;  /* 0x0000000000081947 */ /* 0x008fea0003800000 */
[----:B------:R-:W3:Y:S02]  /*ce10*/  SYNCS.PHASECHK.TRANS64.TRYWAIT P1, [UR4+0x38850], R0 ;  /* 0x03885000ff0075a7 */ /* 0x000ee40008020144 */
[----:B---3--:R-:W-:Y:S05]  /*ce20*/  @!P1 BRA `(.L_x_2407) ;  /* 0x000000dc00a49947 */ /* 0x008fea0003800000 */
.L_x_2406:
        /* <DEDUP_REMOVED lines=37> */
.L_x_2408:
        /* <DEDUP_REMOVED lines=51> */
[----:B------:R-:W0:Y:S01]  /*d3b0*/  S2UR UR7, SR_CgaCtaId ;  /* 0x00000000000779c3 */ /* 0x000e220000008800 */
[----:B------:R-:W-:-:S02]  /*d3c0*/  R2UR UR6, R16 ;  /* 0x00000000100672ca */ /* 0x000fc400000e0000 */
[----:B------:R-:W3:Y:S01]  /*d3d0*/  MUFU.TANH R177, R177 ;  /* 0x000000b100b17308 */ /* 0x000ee20000002400 */
[----:B-1----:R-:W-:-:S07]  /*d3e0*/  FMNMX.FTZ R3, R176, R3, !PT ;  /* 0x00000003b0037209 */ /* 0x002fce0007810000 */
[----:B------:R-:W1:Y:S01]  /*d3f0*/  MUFU.TANH R180, R180 ;  /* 0x000000b400b47308 */ /* 0x000e620000002400 */
[----:B--2---:R-:W-:Y:S02]  /*d400*/  FMNMX.FTZ R3, R185, R3, !PT ;  /* 0x00000003b9037209 */ /* 0x004fe40007810000 */
[----:B------:R-:W-:-:S04]  /*d410*/  ULEA UR6, UR36, UR6, 0x3 ;  /* 0x0000000624067291 */ /* 0x000fc8000f8e183f */
[----:B------:R-:W-:Y:S01]  /*d420*/  UIADD3 UR6, UR6, 0x38840, URZ ;  /* 0x0003884006067890 */ /* 0x000fe2000fffe03f */
[----:B------:R-:W2:Y:S01]  /*d430*/  MUFU.TANH R168, R168 ;  /* 0x000000a800a87308 */ /* 0x000ea20000002400 */
[----:B---3--:R-:W-:Y:S02]  /*d440*/  FMNMX.FTZ R3, R177, R3, !PT ;  /* 0x00000003b1037209 */ /* 0x008fe40007810000 */
[----:B0-----:R-:W-:-:S05]  /*d450*/  UPRMT UR6, UR7, 0x654, UR6 ;  /* 0x0000065407067896 */ /* 0x001fca0008000006 */
[----:B------:R-:W0:Y:S01]  /*d460*/  MUFU.TANH R169, R169 ;  /* 0x000000a900a97308 */ /* 0x000e220000002400 */
[----:B-1----:R-:W-:-:S03]  /*d470*/  FMNMX.FTZ R3, R180, R3, !PT ;  /* 0x00000003b4037209 */ /* 0x002fc60007810000 */
[----:B------:R-:W-:Y:S04]  /*d480*/  SYNCS.ARRIVE.TRANS64.RED.A1T0 RZ, [UR6], RZ ;  /* 0x000000ffffff79a7 */ /* 0x000fe80008100406 */
        /* <DEDUP_REMOVED lines=200> */
.L_x_2409:
[----:B------:R-:W0:Y:S01]  /*e110*/  S2UR UR7, SR_CgaCtaId ;  /* 0x00000000000779c3 */ /* 0x000e220000008800 */
[----:B------:R-:W-:Y:S01]  /*e120*/  R2UR UR6, R214 ;  /* 0x00000000d60672ca */ /* 0x000fe200000e0000 */
[----:B------:R-:W-:Y:S01]  /*e130*/  UIADD3 UR4, UR4, 0x38860, URZ ;  /* 0x0003886004047890 */ /* 0x000fe2000fffe03f */
[----:B------:R-:W-:Y:S01]  /*e140*/  F2FP.BF16.F32.PACK_AB R210, R184, R22 ;  /* 0x00000016b8d2723e */ /* 0x000fe200000010ff */
[----:B------:R-:W-:Y:S01]  /*e150*/  UMOV UR60, UR36 ;  /* 0x00000024003c7c82 */ /* 0x000fe20008000000 */
[----:B------:R-:W-:Y:S01]  /*e160*/  F2FP.BF16.F32.PACK_AB R208, R189, R21 ;  /* 0x00000015bdd0723e */ /* 0x000fe200000010ff */
[----:B------:R-:W-:Y:S01]  /*e170*/  IMAD.MOV.U32 R21, RZ, RZ, R4 ;  /* 0x000000ffff157224 */ /* 0x000fe200078e0004 */
[----:B------:R-:W-:Y:S02]  /*e180*/  F2FP.BF16.F32.PACK_AB R194, R20, R156 ;  /* 0x0000009c14c2723e */ /* 0x000fe400000010ff */
        /* <DEDUP_REMOVED lines=24> */
[----:B------:R-:W-:Y:S01]  /*e310*/  MOV R20, R3 ;  /* 0x0000000300147202 */ /* 0x000fe20000000f00 */
[----:B------:R-:W-:Y:S06]  /*e320*/  @P1 BRA `(.L_x_2410) ;  /* 0xffffffc400041947 */ /* 0x000fec000383ffff */
.L_x_2399:
        /* <DEDUP_REMOVED lines=131> */
.L_x_2411:
        /* <DEDUP_REMOVED lines=8> */
.L_x_2412:
[----:B-1----:R-:W-:Y:S05]  /*ebe0*/  @P1 BRA `(.L_x_2413) ;  /* 0x0000000000081947 */ /* 0x002fea0003800000 */
[----:B------:R-:W1:Y:S02]  /*ebf0*/  SYNCS.PHASECHK.TRANS64.TRYWAIT P1, [UR8+0x38850], R0 ;  /* 0x03885000ff0075a7 */ /* 0x000e640008020148 */
[----:B-1----:R-:W-:Y:S05]  /*ec00*/  @!P1 BRA `(.L_x_2414) ;  /* 0x000000c000449947 */ /* 0x002fea0003800000 */
.L_x_2413:
[----:B------:R-:W-:Y:S01]  /*ec10*/  R2UR UR4, R16 ;  /* 0x00000000100472ca */ /* 0x000fe200000e0000 */
[----:B------:R-:W-:Y:S01]  /*ec20*/  WARPGROUP.ARRIVE ;  /* 0x00000000000079c5 */ /* 0x000fe20000000000 */
[----:B------:R-:W-:Y:S01]  /*ec30*/  UMOV UR7, 0x40000040 ;  /* 0x4000004000077882 */ /* 0x000fe20000000000 */
[----:B-1----:R-:W1:Y:S01]  /*ec40*/  SHFL.BFLY PT, R7, R18, 0x2, 0x1f ;  /* 0x0c401f0012077f89 */ /* 0x002e6200000e0000 */
[----:B------:R-:W-:Y:S02]  /*ec50*/  IMAD.MOV.U32 R6, RZ, RZ, RZ ;  /* 0x000000ffff067224 */ /* 0x000fe400078e00ff */
[----:B------:R-:W-:Y:S01]  /*ec60*/  IMAD.U32 R13, RZ, RZ, UR5 ;  /* 0x00000005ff0d7e24 */ /* 0x000fe2000f8e00ff */
[----:B0-----:R-:W0:Y:S06]  /*ec70*/  SHFL.BFLY PT, R0, R5, 0x2, 0x1f ;  /* 0x0c401f0005007f89 */ /* 0x001e2c00000e0000 */
[----:B------:R-:W-:-:S04]  /*ec80*/  UIADD3 UR4, UR4, 0x400, URZ ;  /* 0x0000040004047890 */ /* 0x000fc8000fffe03f */
[----:B------:R-:W-:-:S04]  /*ec90*/  USHF.R.U32.HI UR4, URZ, 0x4, UR4 ;  /* 0x000000043f047899 */ /* 0x000fc80008011604 */
[----:B------:R-:W-:-:S04]  /*eca0*/  ULOP3.LUT UR4, UR4, 0x3fff, URZ, 0xc0, !UPT ;  /* 0x00003fff04047892 */ /* 0x000fc8000f8ec03f */
[----:B------:R-:W-:Y:S01]  /*ecb0*/  ULOP3.LUT UR4, UR4, 0x2800000, URZ, 0xfc, !UPT ;  /* 0x0280000004047892 */ /* 0x000fe2000f8efc3f */
[----:B-1----:R-:W-:-:S03]  /*ecc0*/  FADD.FTZ R7, R7, R18 ;  /* 0x0000001207077221 */ /* 0x002fc60000010000 */
[----:B------:R-:W-:Y:S01]  /*ecd0*/  UIMAD UR4, UR36, 0xa00, UR4 ;  /* 0x00000a00240478a4 */ /* 0x000fe2000f8e0204 */
[----:B0-----:R-:W-:Y:S01]  /*ece0*/  FADD.FTZ R2, R0, R5 ;  /* 0x0000000500027221 */ /* 0x001fe20000010000 */
[----:B------:R-:W-:Y:S01]  /*ecf0*/  IMAD.MOV.U32 R5, RZ, RZ, RZ ;  /* 0x000000ffff057224 */ /* 0x000fe200078e00ff */
[----:B------:R-:W0:Y:S04]  /*ed00*/  SHFL.BFLY PT, R0, R7, 0x1, 0x1f ;  /* 0x0c201f0007007f89 */ /* 0x000e2800000e0000 */
[----:B------:R-:W-:Y:S01]  /*ed10*/  UMOV UR6, UR4 ;  /* 0x0000000400067c82 */ /* 0x000fe20008000000 */
[----:B------:R-:W1:Y:S01]  /*ed20*/  SHFL.BFLY PT, R9, R2, 0x1, 0x1f ;  /* 0x0c201f0002097f89 */ /* 0x000e6200000e0000 */
[----:B------:R-:W-:Y:S01]  /*ed30*/  HGMMA.64x256x16.F32.BF16 R24, R208, gdesc[UR4].tnspB, R24, gsb0 ;  /* 0x43e00004d0187df0 */ /* 0x000fe20008001818 */
[----:B------:R-:W-:Y:S01]  /*ed40*/  UIADD3 UR6, UR4, 0x80, URZ ;  /* 0x0000008004067890 */ /* 0x000fe2000fffe03f */
[----:B------:R-:W-:Y:S01]  /*ed50*/  UMOV UR7, 0x40000040 ;  /* 0x4000004000077882 */ /* 0x000fe20000000000 */
[----:B0-----:R-:W-:Y:S01]  /*ed60*/  FADD.FTZ R11, R7, R0 ;  /* 0x00000000070b7221 */ /* 0x001fe20000010000 */
[----:B------:R-:W-:-:S02]  /*ed70*/  IMAD.U32 R7, RZ, RZ, UR5 ;  /* 0x00000005ff077e24 */ /* 0x000fc4000f8e00ff */
        /* <DEDUP_REMOVED lines=39> */
.L_x_2415:
[----:B------:R-:W2:Y:S01]  /*eff0*/  LDL.LU R3, [R1+0x34] ;  /* 0x0000340001037983 */ /* 0x000ea20000300800 */
[----:B------:R-:W0:Y:S01]  /*f000*/  S2UR UR6, SR_CgaCtaId ;  /* 0x00000000000679c3 */ /* 0x000e220000008800 */
[----:B------:R-:W-:Y:S01]  /*f010*/  UIADD3 UR4, UR8, 0x38860, URZ ;  /* 0x0003886008047890 */ /* 0x000fe2000fffe03f */
[-C--:B------:R-:W-:Y:S01]  /*f020*/  FMUL.FTZ R24, R24, R6.reuse ;  /* 0x0000000618187220 */ /* 0x080fe20000410000 */
        /* <DEDUP_REMOVED lines=134> */
[----:B--2---:R-:W-:-:S13]  /*f890*/  R2UR UR5, R3 ;  /* 0x00000000030572ca */ /* 0x004fda00000e0000 */
[----:B------:R-:W-:-:S06]  /*f8a0*/  UIADD3 UR5, UR5, 0x1, URZ ;  /* 0x0000000105057890 */ /* 0x000fcc000fffe03f */
[----:B------:R-:W-:Y:S01]  /*f8b0*/  IMAD.U32 R3, RZ, RZ, UR5 ;  /* 0x00000005ff037e24 */ /* 0x000fe2000f8e00ff */
[----:B------:R-:W-:-:S04]  /*f8c0*/  R2UR UR5, R17 ;  /* 0x00000000110572ca */ /* 0x000fc800000e0000 */
[----:B------:R0:W-:Y:S09]  /*f8d0*/  STL [R1+0x34], R3 ;  /* 0x0000340301007387 */ /* 0x0001f20000100800 */
[----:B------:R-:W-:-:S06]  /*f8e0*/  ULOP3.LUT UR5, UR5, UR4, URZ, 0x3c, !UPT ;  /* 0x0000000405057292 */ /* 0x000fcc000f8e3c3f */
[----:B0-----:R-:W-:-:S07]  /*f8f0*/  IMAD.U32 R17, RZ, RZ, UR5 ;  /* 0x00000005ff117e24 */ /* 0x001fce000f8e00ff */
.L_x_2379:
[----:B------:R-:W0:Y:S08]  /*f900*/  S2UR UR4, SR_CgaCtaId ;  /* 0x00000000000479c3 */ /* 0x000e300000008800 */
[----:B------:R-:W-:Y:S06]  /*f910*/  BAR.SYNC.DEFER_BLOCKING 0x5, 0x180 ;  /* 0x0146000000007b1d */ /* 0x000fec0000010000 */
[----:B------:R-:W-:Y:S01]  /*f920*/  UMOV UR8, 0x400 ;  /* 0x0000040000087882 */ /* 0x000fe20000000000 */
[----:B------:R-:W-:Y:S01]  /*f930*/  BSSY B0, `(.L_x_2416) ;  /* 0x00004c4000007945 */ /* 0x000fe20003800000 */
[----:B0-----:R-:W-:-:S09]  /*f940*/  ULEA UR8, UR4, UR8, 0x18 ;  /* 0x0000000804087291 */ /* 0x001fd2000f8ec03f */
[----:B------:R-:W0:Y:S02]  /*f950*/  LDS.128 R4, [UR8+0x388d0] ;  /* 0x0388d008ff047984 */ /* 0x000e240008000c00 */
[----:B0-----:R-:W-:Y:S02]  /*f960*/  R2UR UR6, R5 ;  /* 0x00000000050672ca */ /* 0x001fe400000e0000 */
[----:B------:R-:W-:Y:S02]  /*f970*/  R2UR UR5, R6 ;  /* 0x00000000060572ca */ /* 0x000fe400000e0000 */
[----:B------:R-:W-:Y:S01]  /*f980*/  R2UR UR7, R7 ;  /* 0x00000000070772ca */ /* 0x000fe200000e0000 */
[----:B------:R-:W-:Y:S06]  /*f990*/  BAR.ARV 0x4, 0x180 ;  /* 0x0106000000007b1d */ /* 0x000fec0000002000 */
[----:B------:R-:W-:Y:S08]  /*f9a0*/  @P0 BRA `(.L_x_2417) ;  /* 0x0000003800e00947 */ /* 0x000ff00003800000 */
[----:B------:R-:W2:Y:S01]  /*f9b0*/  LDL.LU R8, [R1+0x30] ;  /* 0x0000300001087983 */ /* 0x000ea20000300800 */
[----:B------:R-:W0:Y:S01]  /*f9c0*/  S2UR UR4, SR_SWINHI ;  /* 0x00000000000479c3 */ /* 0x000e220000002f00 */
[----:B------:R-:W-:Y:S01]  /*f9d0*/  IMAD.MOV.U32 R12, RZ, RZ, 0x2 ;  /* 0x00000002ff0c7424 */ /* 0x000fe200078e00ff */
[----:B------:R-:W-:Y:S01]  /*f9e0*/  F2FP.BF16.F32.PACK_AB R6, R29, R28 ;  /* 0x0000001c1d06723e */ /* 0x000fe200000010ff */
[----:B------:R-:W3:Y:S01]  /*f9f0*/  LDL R3, [R1+0x40] ;  /* 0x0000400001037983 */ /* 0x000ee20000100800 */
[----:B------:R-:W-:Y:S01]  /*fa00*/  F2FP.BF16.F32.PACK_AB R7, R31, R30 ;  /* 0x0000001e1f07723e */ /* 0x000fe200000010ff */
[----:B------:R-:W-:Y:S01]  /*fa10*/  ULDC.64 UR16, c[0x0][0xc00] ;  /* 0x0003000000107ab9 */ /* 0x000fe20000000a00 */
[----:B------:R-:W-:Y:S01]  /*fa20*/  R2UR UR9, R221 ;  /* 0x00000000dd0972ca */ /* 0x000fe200000e0000 */
[----:B------:R-:W-:Y:S01]  /*fa30*/  ULDC.64 UR12, c[0x0][0xc00] ;  /* 0x00030000000c7ab9 */ /* 0x000fe20000000a00 */
[----:B------:R-:W4:Y:S01]  /*fa40*/  LDL R170, [R1+0x2c] ;  /* 0x00002c0001aa7983 */ /* 0x000f220000100800 */
[----:B------:R-:W-:Y:S01]  /*fa50*/  ULDC.64 UR14, c[0x0][0xc08] ;  /* 0x00030200000e7ab9 */ /* 0x000fe20000000a00 */
[----:B------:R-:W-:Y:S01]  /*fa60*/  R2UR UR20, R217 ;  /* 0x00000000d91472ca */ /* 0x000fe200000e0000 */
[----:B------:R-:W-:Y:S01]  /*fa70*/  ULDC UR22, c[0x0][0xbe8] ;  /* 0x0002fa0000167ab9 */ /* 0x000fe20000000800 */
[----:B------:R-:W-:-:S02]  /*fa80*/  R2UR UR28, R215 ;  /* 0x00000000d71c72ca */ /* 0x000fc400000e0000 */
[----:B------:R-:W-:-:S05]  /*fa90*/  R2UR UR19, R220 ;  /* 0x00000000dc1372ca */ /* 0x000fca00000e0000 */
[----:B------:R-:W-:Y:S01]  /*faa0*/  UIMAD.WIDE UR12, UR9, 0x4, UR12 ;  /* 0x00000004090c78a5 */ /* 0x000fe2000f8e020c */
[----:B------:R-:W-:Y:S01]  /*fab0*/  UMOV UR10, UR8 ;  /* 0x00000008000a7c82 */ /* 0x000fe20008000000 */
[----:B0-----:R-:W-:Y:S01]  /*fac0*/  UMOV UR11, UR4 ;  /* 0x00000004000b7c82 */ /* 0x001fe20008000000 */
[----:B------:R-:W-:Y:S01]  /*fad0*/  UISETP.NE.U32.AND UP0, UPT, UR14, URZ, UPT ;  /* 0x0000003f0e00728c */ /* 0x000fe2000bf05070 */
[----:B------:R-:W-:-:S03]  /*fae0*/  ULDC UR4, c[0x0][0xad4] ;  /* 0x0002b50000047ab9 */ /* 0x000fc60000000800 */
[----:B------:R-:W-:-:S11]  /*faf0*/  UISETP.NE.AND.EX UP0, UPT, UR15, URZ, UPT, UP0 ;  /* 0x0000003f0f00728c */ /* 0x000fd6000bf05300 */
[----:B------:R-:W-:Y:S01]  /*fb00*/  @UP0 ULEA UR14, UP1, UR9, UR14, 0x2 ;  /* 0x0000000e090e0291 */ /* 0x000fe2000f82103f */
[----:B------:R-:W-:Y:S01]  /*fb10*/  BAR.SYNC.DEFER_BLOCKING 0x1, 0x100 ;  /* 0x0044000000007b1d */ /* 0x000fe20000010000 */
[----:B--2---:R-:W-:Y:S01]  /*fb20*/  R2UR UR18, R8 ;  /* 0x00000000081272ca */ /* 0x004fe200000e0000 */
[----:B---3--:R-:W-:-:S03]  /*fb30*/  IMAD.WIDE R12, R3, R12, UR10 ;  /* 0x0000000a030c7e25 */ /* 0x008fc6000f8e020c */
[C---:B------:R-:W-:Y:S02]  /*fb40*/  IADD3 R15, P1, R12.reuse, 0x20, RZ ;  /* 0x000000200c0f7810 */ /* 0x040fe40007f3e0ff */
[C---:B------:R-:W-:Y:S02]  /*fb50*/  IADD3 R157, P4, R12.reuse, 0x60, RZ ;  /* 0x000000600c9d7810 */ /* 0x040fe40007f9e0ff */
[----:B------:R-:W-:Y:S02]  /*fb60*/  LOP3.LUT R14, R15, 0x380, RZ, 0xc0, !PT ;  /* 0x000003800f0e7812 */ /* 0x000fe400078ec0ff */
[C---:B------:R-:W-:Y:S02]  /*fb70*/  IADD3 R161, P6, R12.reuse, 0x4020, RZ ;  /* 0x000040200ca17810 */ /* 0x040fe40007fde0ff */
[----:B------:R-:W-:Y:S02]  /*fb80*/  LOP3.LUT R156, R157, 0x380, RZ, 0xc0, !PT ;  /* 0x000003809d9c7812 */ /* 0x000fe400078ec0ff */
[----:B------:R-:W-:-:S02]  /*fb90*/  LOP3.LUT R5, R12, 0x380, RZ, 0xc0, !PT ;  /* 0x000003800c057812 */ /* 0x000fc400078ec0ff */
[----:B------:R-:W-:Y:S02]  /*fba0*/  SHF.R.U64 R14, R14, 0x3, RZ ;  /* 0x000000030e0e7819 */ /* 0x000fe400000012ff */
[----:B------:R-:W-:Y:S02]  /*fbb0*/  LOP3.LUT R160, R161, 0x380, RZ, 0xc0, !PT ;  /* 0x00000380a1a07812 */ /* 0x000fe400078ec0ff */
[----:B------:R-:W-:Y:S02]  /*fbc0*/  SHF.R.U64 R156, R156, 0x3, RZ ;  /* 0x000000039c9c7819 */ /* 0x000fe400000012ff */
[----:B------:R-:W-:Y:S02]  /*fbd0*/  IADD3 R159, P3, R12, 0x4000, RZ ;  /* 0x000040000c9f7810 */ /* 0x000fe40007f7e0ff */
[----:B------:R-:W-:Y:S02]  /*fbe0*/  SHF.R.U64 R5, R5, 0x3, RZ ;  /* 0x0000000305057819 */ /* 0x000fe400000012ff */
[----:B------:R-:W-:Y:S01]  /*fbf0*/  LOP3.LUT R14, R14, R15, RZ, 0x3c, !PT ;  /* 0x0000000f0e0e7212 */ /* 0x000fe200078e3cff */
[----:B------:R-:W-:Y:S01]  /*fc00*/  IMAD.X R15, RZ, RZ, R13, P1 ;  /* 0x000000ffff0f7224 */ /* 0x000fe200008e060d */
[----:B------:R-:W-:-:S02]  /*fc10*/  SHF.R.U64 R160, R160, 0x3, RZ ;  /* 0x00000003a0a07819 */ /* 0x000fc400000012ff */
[----:B------:R-:W-:Y:S02]  /*fc20*/  IADD3 R155, P0, R12, 0x40, RZ ;  /* 0x000000400c9b7810 */ /* 0x000fe40007f1e0ff */
[----:B------:R-:W-:Y:S01]  /*fc30*/  LOP3.LUT R156, R156, R157, RZ, 0x3c, !PT ;  /* 0x0000009d9c9c7212 */ /* 0x000fe200078e3cff */
[----:B------:R-:W-:Y:S01]  /*fc40*/  IMAD.X R157, RZ, RZ, R13, P4 ;  /* 0x000000ffff9d7224 */ /* 0x000fe200020e060d */
[C---:B------:R-:W-:Y:S02]  /*fc50*/  IADD3 R163, P5, R12.reuse, 0x4040, RZ ;  /* 0x000040400ca37810 */ /* 0x040fe40007fbe0ff */
[C---:B------:R-:W-:Y:S02]  /*fc60*/  IADD3 R165, P2, R12.reuse, 0x4060, RZ ;  /* 0x000040600ca57810 */ /* 0x040fe40007f5e0ff */
[----:B------:R-:W-:Y:S02]  /*fc70*/  IADD3 R167, P1, R12, 0x8000, RZ ;  /* 0x000080000ca77810 */ /* 0x000fe40007f3e0ff */
[----:B------:R-:W-:-:S02]  /*fc80*/  LOP3.LUT R158, R159, 0x380, RZ, 0xc0, !PT ;  /* 0x000003809f9e7812 */ /* 0x000fc400078ec0ff */
[----:B------:R-:W-:Y:S01]  /*fc90*/  LOP3.LUT R4, R5, R12, RZ, 0x3c, !PT ;  /* 0x0000000c05047212 */ /* 0x000fe200078e3cff */
[--C-:B------:R-:W-:Y:S01]  /*fca0*/  IMAD.MOV.U32 R5, RZ, RZ, R13.reuse ;  /* 0x000000ffff057224 */ /* 0x100fe200078e000d */
[----:B------:R-:W-:Y:S02]  /*fcb0*/  IADD3 R9, P4, R12, 0x8040, RZ ;  /* 0x000080400c097810 */ /* 0x000fe40007f9e0ff */
[----:B------:R-:W-:Y:S01]  /*fcc0*/  LOP3.LUT R160, R160, R161, RZ, 0x3c, !PT ;  /* 0x000000a1a0a07212 */ /* 0x000fe200078e3cff */
[----:B------:R-:W-:Y:S01]  /*fcd0*/  IMAD.X R161, RZ, RZ, R13, P6 ;  /* 0x000000ffffa17224 */ /* 0x000fe200030e060d */
[----:B------:R-:W-:Y:S02]  /*fce0*/  LOP3.LUT R154, R155, 0x380, RZ, 0xc0, !PT ;  /* 0x000003809b9a7812 */ /* 0x000fe400078ec0ff */
[----:B------:R-:W-:Y:S02]  /*fcf0*/  LOP3.LUT R162, R163, 0x380, RZ, 0xc0, !PT ;  /* 0x00000380a3a27812 */ /* 0x000fe400078ec0ff */
[----:B------:R-:W-:-:S02]  /*fd00*/  LOP3.LUT R164, R165, 0x380, RZ, 0xc0, !PT ;  /* 0x00000380a5a47812 */ /* 0x000fc400078ec0ff */
[----:B------:R-:W-:Y:S02]  /*fd10*/  LOP3.LUT R166, R167, 0x380, RZ, 0xc0, !PT ;  /* 0x00000380a7a67812 */ /* 0x000fe400078ec0ff */
[----:B------:R-:W-:Y:S02]  /*fd20*/  SHF.R.U64 R158, R158, 0x3, RZ ;  /* 0x000000039e9e7819 */ /* 0x000fe400000012ff */
[----:B------:R-:W-:Y:S02]  /*fd30*/  IADD3 R19, P6, R12, 0xc000, RZ ;  /* 0x0000c0000c137810 */ /* 0x000fe40007fde0ff */
[----:B------:R-:W-:Y:S02]  /*fd40*/  LOP3.LUT R8, R9, 0x380, RZ, 0xc0, !PT ;  /* 0x0000038009087812 */ /* 0x000fe400078ec0ff */
[----:B------:R-:W-:Y:S02]  /*fd50*/  MOV R3, R4 ;  /* 0x0000000400037202 */ /* 0x000fe40000000f00 */
[----:B------:R-:W-:-:S02]  /*fd60*/  SHF.R.U64 R154, R154, 0x3, RZ ;  /* 0x000000039a9a7819 */ /* 0x000fc400000012ff */
[----:B------:R-:W-:Y:S02]  /*fd70*/  SHF.R.U64 R162, R162, 0x3, RZ ;  /* 0x00000003a2a27819 */ /* 0x000fe400000012ff */
[----:B------:R-:W-:Y:S02]  /*fd80*/  SHF.R.U64 R164, R164, 0x3, RZ ;  /* 0x00000003a4a47819 */ /* 0x000fe400000012ff */
[----:B------:R-:W-:Y:S02]  /*fd90*/  SHF.R.U64 R166, R166, 0x3, RZ ;  /* 0x00000003a6a67819 */ /* 0x000fe400000012ff */
[----:B------:R-:W-:Y:S02]  /*fda0*/  F2FP.BF16.F32.PACK_AB R4, R25, R24 ;  /* 0x000000181904723e */ /* 0x000fe400000010ff */
[----:B------:R-:W-:Y:S02]  /*fdb0*/  F2FP.BF16.F32.PACK_AB R5, R27, R26 ;  /* 0x0000001a1b05723e */ /* 0x000fe400000010ff */
[----:B------:R-:W-:Y:S01]  /*fdc0*/  LOP3.LUT R158, R158, R159, RZ, 0x3c, !PT ;  /* 0x0000009f9e9e7212 */ /* 0x000fe200078e3cff */
[----:B------:R-:W-:Y:S01]  /*fdd0*/  IMAD.X R159, RZ, RZ, R13, P3 ;  /* 0x000000ffff9f7224 */ /* 0x000fe200018e060d */
[----:B------:R-:W-:Y:S01]  /*fde0*/  LOP3.LUT R10, R19, 0x380, RZ, 0xc0, !PT ;  /* 0x00000380130a7812 */ /* 0x000fe200078ec0ff */
[----:B------:R0:W-:Y:S01]  /*fdf0*/  STSM.16.M88.4 [R3], R4 ;  /* 0x0000000403007844 */ /* 0x0001e20000000200 */
[----:B------:R-:W-:-:S02]  /*fe00*/  SHF.R.U64 R8, R8, 0x3, RZ ;  /* 0x0000000308087819 */ /* 0x000fc400000012ff */
[----:B------:R-:W-:Y:S02]  /*fe10*/  IADD3 R11, P3, R12, 0x8060, RZ ;  /* 0x000080600c0b7810 */ /* 0x000fe40007f7e0ff */
        /* <DEDUP_REMOVED lines=8> */
[----:B------:R-:W-:-:S02]  /*fea0*/  SHF.R.U64 R10, R10, 0x3, RZ ;  /* 0x000000030a0a7819 */ /* 0x000fc400000012ff */
[C---:B------:R-:W-:Y:S02]  /*feb0*/  IADD3 R169, P0, R12.reuse, 0x8020, RZ ;  /* 0x000080200ca97810 */ /* 0x040fe40007f1e0ff */
[----:B------:R-:W-:Y:S02]  /*fec0*/  IADD3 R20, P5, R12, 0xc020, RZ ;  /* 0x0000c0200c147810 */ /* 0x000fe40007fbe0ff */
[----:B0-----:R-:W-:Y:S01]  /*fed0*/  LOP3.LUT R4, R8, R9, RZ, 0x3c, !PT ;  /* 0x0000000908047212 */ /* 0x001fe200078e3cff */
[----:B------:R-:W-:Y:S01]  /*fee0*/  IMAD.X R9, RZ, RZ, R13, P3 ;  /* 0x000000ffff097224 */ /* 0x000fe200018e060d */
[C---:B------:R-:W-:Y:S02]  /*fef0*/  IADD3 R153, P2, R12.reuse, 0xc040, RZ ;  /* 0x0000c0400c997810 */ /* 0x040fe40007f5e0ff */
[----:B------:R-:W-:Y:S02]  /*ff00*/  IADD3 R18, P1, R12, 0xc060, RZ ;  /* 0x0000c0600c127810 */ /* 0x000fe40007f3e0ff */
[----:B------:R-:W-:-:S02]  /*ff10*/  LOP3.LUT R8, R11, 0x380, RZ, 0xc0, !PT ;  /* 0x000003800b087812 */ /* 0x000fc400078ec0ff */
[----:B------:R-:W-:Y:S02]  /*ff20*/  LOP3.LUT R10, R10, R19, RZ, 0x3c, !PT ;  /* 0x000000130a0a7212 */ /* 0x000fe400078e3cff */
[----:B------:R-:W-:Y:S02]  /*ff30*/  IADD3.X R5, RZ, R13, RZ, P4, !PT ;  /* 0x0000000dff057210 */ /* 0x000fe400027fe4ff */
[----:B------:R-:W-:Y:S02]  /*ff40*/  LOP3.LUT R168, R169, 0x380, RZ, 0xc0, !PT ;  /* 0x00000380a9a87812 */ /* 0x000fe400078ec0ff */
[----:B------:R-:W-:Y:S02]  /*ff50*/  LOP3.LUT R21, R20, 0x380, RZ, 0xc0, !PT ;  /* 0x0000038014157812 */ /* 0x000fe400078ec0ff */
[----:B------:R-:W-:Y:S02]  /*ff60*/  LOP3.LUT R152, R153, 0x380, RZ, 0xc0, !PT ;  /* 0x0000038099987812 */ /* 0x000fe400078ec0ff */
[----:B------:R-:W-:-:S02]  /*ff70*/  LOP3.LUT R19, R18, 0x380, RZ, 0xc0, !PT ;  /* 0x0000038012137812 */ /* 0x000fc400078ec0ff */
[----:B------:R-:W-:Y:S02]  /*ff80*/  SHF.R.U64 R8, R8, 0x3, RZ ;  /* 0x0000000308087819 */ /* 0x000fe400000012ff */
[----:B------:R-:W-:Y:S02]  /*ff90*/  MOV R16, R4 ;  /* 0x0000000400107202 */ /* 0x000fe40000000f00 */
[----:B------:R-:W-:Y:S02]  /*ffa0*/  SHF.R.U64 R168, R168, 0x3, RZ ;  /* 0x00000003a8a87819 */ /* 0x000fe400000012ff */
[----:B------:R-:W-:Y:S02]  /*ffb0*/  SHF.R.U64 R21, R21, 0x3, RZ ;  /* 0x0000000315157819 */ /* 0x000fe400000012ff */
[----:B------:R-:W-:Y:S02]  /*ffc0*/  SHF.R.U64 R152, R152, 0x3, RZ ;  /* 0x0000000398987819 */ /* 0x000fe400000012ff */
[----:B------:R-:W-:-:S02]  /*ffd0*/  SHF.R.U64 R19, R19, 0x3, RZ ;  /* 0x0000000313137819 */ /* 0x000fc400000012ff */
[----:B------:R-:W-:Y:S02]  /*ffe0*/  MOV R14, R14 ;  /* 0x0000000e000e7202 */ /* 0x000fe40000000f00 */
[----:B------:R-:W-:Y:S02]  /*fff0*/  F2FP.BF16.F32.PACK_AB R4, R33, R32 ;  /* 0x000000202104723e */ /* 0x000fe400000010ff */
[----:B------:R-:W-:Y:S02]  /*10000*/  F2FP.BF16.F32.PACK_AB R5, R35, R34 ;  /* 0x000000222305723e */ /* 0x000fe400000010ff */
[----:B------:R-:W-:Y:S02]  /*10010*/  F2FP.BF16.F32.PACK_AB R6, R37, R36 ;  /* 0x000000242506723e */ /* 0x000fe400000010ff */
[----:B------:R-:W-:Y:S02]  /*10020*/  F2FP.BF16.F32.PACK_AB R7, R39, R38 ;  /* 0x000000262707723e */ /* 0x000fe400000010ff */
        /* <DEDUP_REMOVED lines=18> */
[----:B------:R-:W-:Y:S02]  /*10150*/  MOV R158, R158 ;  /* 0x0000009e009e7202 */ /* 0x000fe40000000f00 */
[----:B0-----:R-:W-:Y:S02]  /*10160*/  F2FP.BF16.F32.PACK_AB R14, R45, R44 ;  /* 0x0000002c2d0e723e */ /* 0x001fe400000010ff */
[----:B------:R-:W-:Y:S02]  /*10170*/  F2FP.BF16.F32.PACK_AB R4, R49, R48 ;  /* 0x000000303104723e */ /* 0x000fe400000010ff */
[----:B------:R-:W-:Y:S01]  /*10180*/  F2FP.BF16.F32.PACK_AB R5, R51, R50 ;  /* 0x000000323305723e */ /* 0x000fe200000010ff */
[----:B------:R0:W-:Y:S01]  /*10190*/  STSM.16.M88.4 [R154], R12 ;  /* 0x0000000c9a007844 */ /* 0x0001e20000000200 */
[----:B------:R-:W-:Y:S02]  /*101a0*/  F2FP.BF16.F32.PACK_AB R6, R53, R52 ;  /* 0x000000343506723e */ /* 0x000fe400000010ff */
[----:B------:R-:W-:-:S02]  /*101b0*/  F2FP.BF16.F32.PACK_AB R7, R55, R54 ;  /* 0x000000363707723e */ /* 0x000fc400000010ff */
[----:B------:R-:W-:Y:S02]  /*101c0*/  F2FP.BF16.F32.PACK_AB R8, R57, R56 ;  /* 0x000000383908723e */ /* 0x000fe400000010ff */
[----:B------:R-:W-:Y:S01]  /*101d0*/  F2FP.BF16.F32.PACK_AB R9, R59, R58 ;  /* 0x0000003a3b09723e */ /* 0x000fe200000010ff */
[----:B------:R1:W-:Y:S01]  /*101e0*/  STSM.16.M88.4 [R156], R4 ;  /* 0x000000049c007844 */ /* 0x0003e20000000200 */
[----:B------:R-:W-:Y:S02]  /*101f0*/  F2FP.BF16.F32.PACK_AB R10, R61, R60 ;  /* 0x0000003c3d0a723e */ /* 0x000fe400000010ff */
[----:B------:R-:W-:Y:S02]  /*10200*/  F2FP.BF16.F32.PACK_AB R11, R63, R62 ;  /* 0x0000003e3f0b723e */ /* 0x000fe400000010ff */
[----:B------:R-:W-:Y:S02]  /*10210*/  MOV R20, R20 ;  /* 0x0000001400147202 */ /* 0x000fe40000000f00 */
[----:B------:R-:W-:Y:S01]  /*10220*/  MOV R160, R160 ;  /* 0x000000a000a07202 */ /* 0x000fe20000000f00 */
[----:B------:R2:W-:Y:S01]  /*10230*/  STSM.16.M88.4 [R158], R8 ;  /* 0x000000089e007844 */ /* 0x0005e20000000200 */
[----:B------:R-:W-:-:S02]  /*10240*/  MOV R21, R152 ;  /* 0x0000009800157202 */ /* 0x000fc40000000f00 */
[----:B0-----:R-:W-:Y:S02]  /*10250*/  F2FP.BF16.F32.PACK_AB R12, R65, R64 ;  /* 0x00000040410c723e */ /* 0x001fe400000010ff */
[----:B------:R-:W-:Y:S02]  /*10260*/  F2FP.BF16.F32.PACK_AB R13, R67, R66 ;  /* 0x00000042430d723e */ /* 0x000fe400000010ff */
[----:B------:R-:W-:Y:S02]  /*10270*/  F2FP.BF16.F32.PACK_AB R14, R69, R68 ;  /* 0x00000044450e723e */ /* 0x000fe400000010ff */
[----:B------:R-:W-:Y:S02]  /*10280*/  F2FP.BF16.F32.PACK_AB R15, R71, R70 ;  /* 0x00000046470f723e */ /* 0x000fe400000010ff */
[----:B------:R-:W-:Y:S02]  /*10290*/  MOV R162, R162 ;  /* 0x000000a200a27202 */ /* 0x000fe40000000f00 */
[----:B------:R-:W-:Y:S01]  /*102a0*/  F2FP.BF16.F32.PACK_AB R152, R73, R72 ;  /* 0x000000484998723e */ /* 0x000fe200000010ff */
[----:B------:R0:W-:Y:S01]  /*102b0*/  STSM.16.M88.4 [R160], R12 ;  /* 0x0000000ca0007844 */ /* 0x0001e20000000200 */
[----:B------:R-:W-:-:S02]  /*102c0*/  F2FP.BF16.F32.PACK_AB R153, R75, R74 ;  /* 0x0000004a4b99723e */ /* 0x000fc400000010ff */
[----:B------:R-:W-:Y:S02]  /*102d0*/  F2FP.BF16.F32.PACK_AB R154, R77, R76 ;  /* 0x0000004c4d9a723e */ /* 0x000fe400000010ff */
[----:B------:R-:W-:Y:S02]  /*102e0*/  F2FP.BF16.F32.PACK_AB R155, R79, R78 ;  /* 0x0000004e4f9b723e */ /* 0x000fe400000010ff */
[----:B------:R-:W-:Y:S02]  /*102f0*/  MOV R164, R164 ;  /* 0x000000a400a47202 */ /* 0x000fe40000000f00 */
[----:B-1----:R-:W-:Y:S01]  /*10300*/  F2FP.BF16.F32.PACK_AB R156, R81, R80 ;  /* 0x00000050519c723e */ /* 0x002fe200000010ff */
[----:B------:R1:W-:Y:S01]  /*10310*/  STSM.16.M88.4 [R162], R152 ;  /* 0x00000098a2007844 */ /* 0x0003e20000000200 */
[----:B------:R-:W-:Y:S02]  /*10320*/  F2FP.BF16.F32.PACK_AB R157, R83, R82 ;  /* 0x00000052539d723e */ /* 0x000fe400000010ff */
[----:B--2---:R-:W-:-:S02]  /*10330*/  F2FP.BF16.F32.PACK_AB R158, R85, R84 ;  /* 0x00000054559e723e */ /* 0x004fc400000010ff */
[----:B------:R-:W-:Y:S02]  /*10340*/  F2FP.BF16.F32.PACK_AB R159, R87, R86 ;  /* 0x00000056579f723e */ /* 0x000fe400000010ff */
[----:B------:R-:W-:Y:S02]  /*10350*/  MOV R166, R166 ;  /* 0x000000a600a67202 */ /* 0x000fe40000000f00 */
[----:B------:R-:W-:Y:S01]  /*10360*/  F2FP.BF16.F32.PACK_AB R4, R89, R88 ;  /* 0x000000585904723e */ /* 0x000fe200000010ff */
[----:B------:R2:W-:Y:S01]  /*10370*/  STSM.16.M88.4 [R164], R156 ;  /* 0x0000009ca4007844 */ /* 0x0005e20000000200 */
[----:B------:R-:W-:Y:S02]  /*10380*/  F2FP.BF16.F32.PACK_AB R5, R91, R90 ;  /* 0x0000005a5b05723e */ /* 0x000fe400000010ff */
[----:B------:R-:W-:Y:S02]  /*10390*/  F2FP.BF16.F32.PACK_AB R6, R93, R92 ;  /* 0x0000005c5d06723e */ /* 0x000fe400000010ff */
[----:B------:R-:W-:-:S02]  /*103a0*/  F2FP.BF16.F32.PACK_AB R7, R95, R94 ;  /* 0x0000005e5f07723e */ /* 0x000fc400000010ff */
[----:B------:R-:W-:Y:S02]  /*103b0*/  MOV R168, R168 ;  /* 0x000000a800a87202 */ /* 0x000fe40000000f00 */
[----:B------:R-:W-:Y:S01]  /*103c0*/  F2FP.BF16.F32.PACK_AB R8, R97, R96 ;  /* 0x000000606108723e */ /* 0x000fe200000010ff */
[----:B------:R-:W-:Y:S01]  /*103d0*/  STSM.16.M88.4 [R166], R4 ;  /* 0x00000004a6007844 */ /* 0x000fe20000000200 */
[----:B------:R-:W-:Y:S02]  /*103e0*/  F2FP.BF16.F32.PACK_AB R9, R99, R98 ;  /* 0x000000626309723e */ /* 0x000fe400000010ff */
[----:B------:R-:W-:Y:S02]  /*103f0*/  F2FP.BF16.F32.PACK_AB R10, R101, R100 ;  /* 0x00000064650a723e */ /* 0x000fe400000010ff */
[----:B------:R-:W-:Y:S02]  /*10400*/  F2FP.BF16.F32.PACK_AB R11, R103, R102 ;  /* 0x00000066670b723e */ /* 0x000fe400000010ff */
[----:B0-----:R-:W-:-:S02]  /*10410*/  F2FP.BF16.F32.PACK_AB R12, R105, R104 ;  /* 0x00000068690c723e */ /* 0x001fc400000010ff */
[----:B------:R-:W-:Y:S01]  /*10420*/  F2FP.BF16.F32.PACK_AB R13, R107, R106 ;  /* 0x0000006a6b0d723e */ /* 0x000fe200000010ff */
[----:B------:R-:W-:Y:S01]  /*10430*/  STSM.16.M88.4 [R168], R8 ;  /* 0x00000008a8007844 */ /* 0x000fe20000000200 */
[----:B------:R-:W-:Y:S02]  /*10440*/  F2FP.BF16.F32.PACK_AB R14, R109, R108 ;  /* 0x0000006c6d0e723e */ /* 0x000fe400000010ff */
[----:B------:R-:W-:Y:S02]  /*10450*/  F2FP.BF16.F32.PACK_AB R15, R111, R110 ;  /* 0x0000006e6f0f723e */ /* 0x000fe400000010ff */
[----:B-1----:R-:W-:Y:S02]  /*10460*/  F2FP.BF16.F32.PACK_AB R152, R113, R112 ;  /* 0x000000707198723e */ /* 0x002fe400000010ff */
[----:B------:R-:W-:Y:S01]  /*10470*/  F2FP.BF16.F32.PACK_AB R153, R115, R114 ;  /* 0x000000727399723e */ /* 0x000fe200000010ff */
[----:B------:R0:W-:Y:S01]  /*10480*/  STSM.16.M88.4 [R16], R12 ;  /* 0x0000000c10007844 */ /* 0x0001e20000000200 */
[----:B------:R-:W-:-:S02]  /*10490*/  F2FP.BF16.F32.PACK_AB R154, R117, R116 ;  /* 0x00000074759a723e */ /* 0x000fc400000010ff */
[----:B------:R-:W-:Y:S02]  /*104a0*/  F2FP.BF16.F32.PACK_AB R155, R119, R118 ;  /* 0x00000076779b723e */ /* 0x000fe400000010ff */
[----:B--2---:R-:W-:Y:S02]  /*104b0*/  F2FP.BF16.F32.PACK_AB R156, R121, R120 ;  /* 0x00000078799c723e */ /* 0x004fe400000010ff */
[----:B------:R-:W-:Y:S01]  /*104c0*/  F2FP.BF16.F32.PACK_AB R157, R123, R122 ;  /* 0x0000007a7b9d723e */ /* 0x000fe200000010ff */
[----:B------:R-:W-:Y:S01]  /*104d0*/  STSM.16.M88.4 [R22], R152 ;  /* 0x0000009816007844 */ /* 0x000fe20000000200 */
[----:B------:R-:W-:Y:S02]  /*104e0*/  F2FP.BF16.F32.PACK_AB R158, R125, R124 ;  /* 0x0000007c7d9e723e */ /* 0x000fe400000010ff */
[----:B------:R-:W-:Y:S02]  /*104f0*/  F2FP.BF16.F32.PACK_AB R159, R127, R126 ;  /* 0x0000007e7f9f723e */ /* 0x000fe400000010ff */
[----:B------:R-:W-:-:S02]  /*10500*/  F2FP.BF16.F32.PACK_AB R160, R129, R128 ;  /* 0x0000008081a0723e */ /* 0x000fc400000010ff */
[----:B------:R-:W-:Y:S01]  /*10510*/  F2FP.BF16.F32.PACK_AB R161, R131, R130 ;  /* 0x0000008283a1723e */ /* 0x000fe200000010ff */
[----:B------:R-:W-:Y:S01]  /*10520*/  STSM.16.M88.4 [R3], R156 ;  /* 0x0000009c03007844 */ /* 0x000fe20000000200 */
[----:B------:R-:W-:Y:S01]  /*10530*/  F2FP.BF16.F32.PACK_AB R162, R133, R132 ;  /* 0x0000008485a2723e */ /* 0x000fe200000010ff */
[----:B0-----:R-:W-:Y:S01]  /*10540*/  IMAD.U32 R12, RZ, RZ, UR12 ;  /* 0x0000000cff0c7e24 */ /* 0x001fe2000f8e00ff */
[----:B------:R-:W-:Y:S01]  /*10550*/  F2FP.BF16.F32.PACK_AB R163, R135, R134 ;  /* 0x0000008687a3723e */ /* 0x000fe200000010ff */
[----:B------:R-:W-:Y:S01]  /*10560*/  IMAD.U32 R13, RZ, RZ, UR13 ;  /* 0x0000000dff0d7e24 */ /* 0x000fe2000f8e00ff */
[----:B------:R-:W-:Y:S02]  /*10570*/  F2FP.BF16.F32.PACK_AB R4, R137, R136 ;  /* 0x000000888904723e */ /* 0x000fe400000010ff */
[----:B------:R-:W-:Y:S01]  /*10580*/  F2FP.BF16.F32.PACK_AB R5, R139, R138 ;  /* 0x0000008a8b05723e */ /* 0x000fe200000010ff */
[----:B------:R-:W-:Y:S01]  /*10590*/  STSM.16.M88.4 [R20], R160 ;  /* 0x000000a014007844 */ /* 0x000fe20000000200 */
[----:B------:R-:W-:-:S02]  /*105a0*/  F2FP.BF16.F32.PACK_AB R6, R141, R140 ;  /* 0x0000008c8d06723e */ /* 0x000fc400000010ff */
[----:B------:R-:W-:Y:S02]  /*105b0*/  F2FP.BF16.F32.PACK_AB R7, R143, R142 ;  /* 0x0000008e8f07723e */ /* 0x000fe400000010ff */
[----:B------:R-:W-:Y:S02]  /*105c0*/  MOV R18, R18 ;  /* 0x0000001200127202 */ /* 0x000fe40000000f00 */
[----:B------:R-:W-:Y:S01]  /*105d0*/  F2FP.BF16.F32.PACK_AB R8, R145, R144 ;  /* 0x000000909108723e */ /* 0x000fe200000010ff */
[----:B------:R0:W-:Y:S01]  /*105e0*/  STSM.16.M88.4 [R21], R4 ;  /* 0x0000000415007844 */ /* 0x0001e20000000200 */
[----:B------:R-:W-:Y:S02]  /*105f0*/  F2FP.BF16.F32.PACK_AB R9, R147, R146 ;  /* 0x000000929309723e */ /* 0x000fe400000010ff */
[----:B------:R-:W-:Y:S02]  /*10600*/  F2FP.BF16.F32.PACK_AB R10, R149, R148 ;  /* 0x00000094950a723e */ /* 0x000fe400000010ff */
[----:B------:R-:W-:-:S02]  /*10610*/  F2FP.BF16.F32.PACK_AB R11, R151, R150 ;  /* 0x00000096970b723e */ /* 0x000fc400000010ff */
[----:B------:R-:W-:Y:S01]  /*10620*/  ISETP.NE.U32.AND P0, PT, RZ, UR16, PT ;  /* 0x00000010ff007c0c */ /* 0x000fe2000bf05070 */
[----:B------:R-:W-:Y:S01]  /*10630*/  UMOV UR25, 0x9b8 ;  /* 0x000009b800197882 */ /* 0x000fe20000000000 */
[----:B----4-:R-:W-:Y:S01]  /*10640*/  R2UR UR26, R170 ;  /* 0x00000000aa1a72ca */ /* 0x010fe200000e0000 */
[----:B------:R1:W-:Y:S01]  /*10650*/  STSM.16.M88.4 [R18], R8 ;  /* 0x0000000812007844 */ /* 0x0003e20000000200 */
[----:B------:R-:W-:Y:S01]  /*10660*/  BAR.SYNC.DEFER_BLOCKING 0x1, 0x100 ;  /* 0x0044000000007b1d */ /* 0x000fe20000010000 */
[----:B------:R-:W-:-:S13]  /*10670*/  ISETP.NE.AND.EX P0, PT, RZ, UR17, PT, P0 ;  /* 0x00000011ff007c0c */ /* 0x000fda000bf05300 */
[----:B------:R-:W2:Y:S01]  /*10680*/  @P0 LDG.E R12, desc[UR38][R12.64] ;  /* 0x000000260c0c0981 */ /* 0x000ea2000c1e1900 */
[----:B------:R-:W-:Y:S01]  /*10690*/  PLOP3.LUT P4, PT, PT, PT, UP0, 0x80, 0x0 ;  /* 0x000000000000781c */ /* 0x000fe20003f8f008 */
[----:B------:R-:W-:Y:S01]  /*106a0*/  @UP0 ULEA.HI.X UR15, UR9, UR15, UR18, 0x2, UP1 ;  /* 0x0000000f090f0291 */ /* 0x000fe200088f1412 */
[----:B0-----:R-:W-:-:S05]  /*106b0*/  IMAD.U32 R4, RZ, RZ, UR14 ;  /* 0x0000000eff047e24 */ /* 0x001fca000f8e00ff */
[----:B------:R-:W-:-:S06]  /*106c0*/  IMAD.U32 R5, RZ, RZ, UR15 ;  /* 0x0000000fff057e24 */ /* 0x000fcc000f8e00ff */
[----:B------:R0:W3:Y:S01]  /*106d0*/  @P4 LDG.E R6, desc[UR38][R4.64] ;  /* 0x0000002604064981 */ /* 0x0000e2000c1e1900 */
[----:B------:R-:W-:Y:S01]  /*106e0*/  UISETP.NE.AND UP0, UPT, UR20, URZ, UPT ;  /* 0x0000003f1400728c */ /* 0x000fe2000bf05270 */
[----:B------:R-:W-:Y:S01]  /*106f0*/  VIADD R3, R216, UR28 ;  /* 0x0000001cd8037c36 */ /* 0x000fe20008000000 */
[----:B------:R-:W-:Y:S02]  /*10700*/  UISETP.NE.AND UP1, UPT, UR22, 0x1, UPT ;  /* 0x000000011600788c */ /* 0x000fe4000bf25270 */
[----:B------:R-:W-:Y:S02]  /*10710*/  USEL UR4, UR20, UR4, UP0 ;  /* 0x0000000414047287 */ /* 0x000fe40008000000 */
[----:B------:R-:W-:Y:S02]  /*10720*/  UISETP.NE.U32.AND UP0, UPT, UR16, URZ, UPT ;  /* 0x0000003f1000728c */ /* 0x000fe4000bf05070 */
[----:B------:R-:W-:Y:S01]  /*10730*/  UISETP.GT.AND UP2, UPT, UR4, 0x1, UPT ;  /* 0x000000010400788c */ /* 0x000fe2000bf44270 */
[----:B------:R-:W-:Y:S01]  /*10740*/  PLOP3.LUT P1, PT, PT, PT, UP1, 0x80, 0x0 ;  /* 0x000000000000781c */ /* 0x000fe20003f2f018 */
[----:B------:R-:W-:Y:S01]  /*10750*/  UISETP.NE.AND.EX UP0, UPT, UR17, URZ, UPT, UP0 ;  /* 0x0000003f1100728c */ /* 0x000fe2000bf05300 */
[----:B0-----:R-:W-:Y:S01]  /*10760*/  IMAD.MOV.U32 R5, RZ, RZ, R3 ;  /* 0x000000ffff057224 */ /* 0x001fe200078e0003 */
[----:B------:R-:W-:Y:S01]  /*10770*/  USEL UR25, UR25, 0x978, UP2 ;  /* 0x0000097819197887 */ /* 0x000fe20009000000 */
[----:B------:R-:W-:Y:S01]  /*10780*/  UMOV UR4, URZ ;  /* 0x0000003f00047c82 */ /* 0x000fe20008000000 */
[----:B------:R-:W-:Y:S01]  /*10790*/  USEL UR9, UR9, URZ, !UP0 ;  /* 0x0000003f09097287 */ /* 0x000fe2000c000000 */
[----:B------:R-:W-:Y:S01]  /*107a0*/  @UP1 ULDC UR27, c[0x0][0xbec] ;  /* 0x0002fb00001b1ab9 */ /* 0x000fe20000000800 */
[----:B------:R-:W-:-:S02]  /*107b0*/  USEL UR23, UR19, URZ, UP2 ;  /* 0x0000003f13177287 */ /* 0x000fc40009000000 */
[----:B------:R-:W-:-:S04]  /*107c0*/  USEL UR24, UR18, URZ, !UP0 ;  /* 0x0000003f12187287 */ /* 0x000fc8000c000000 */
[----:B------:R-:W-:Y:S01]  /*107d0*/  @P1 IMAD.HI.U32 R4, R3, UR27, RZ ;  /* 0x0000001b03041c27 */ /* 0x000fe2000f8e00ff */
[----:B------:R-:W-:Y:S01]  /*107e0*/  @UP1 ULDC UR30, c[0x0][0xbf0] ;  /* 0x0002fc00001e1ab9 */ /* 0x000fe20000000800 */
[----:B------:R-:W-:Y:S01]  /*107f0*/  ULDC.64 UR18, c[0x0][UR25+0x220] ;  /* 0x0000880019127abb */ /* 0x000fe20008000a00 */
[----:B------:R-:W-:Y:S01]  /*10800*/  ULDC.64 UR16, c[0x0][UR25+0x218] ;  /* 0x0000860019107abb */ /* 0x000fe20008000a00 */
[----:B------:R-:W-:Y:S01]  /*10810*/  UIMAD UR19, UR19, UR9, URZ ;  /* 0x00000009131372a4 */ /* 0x000fe2000f8e023f */
[----:B------:R-:W-:Y:S01]  /*10820*/  @P1 SHF.R.U32.HI R5, RZ, UR30, R4 ;  /* 0x0000001eff051c19 */ /* 0x000fe20008011604 */
[----:B------:R-:W-:Y:S01]  /*10830*/  ULDC.64 UR20, c[0x0][UR25+0x228] ;  /* 0x00008a0019147abb */ /* 0x000fe20008000a00 */
[----:B------:R-:W-:Y:S02]  /*10840*/  UIMAD.WIDE.U32 UR14, UR16, UR26, URZ ;  /* 0x0000001a100e72a5 */ /* 0x000fe4000f8e003f */
[----:B------:R-:W-:Y:S01]  /*10850*/  UIMAD UR26, UR17, UR26, URZ ;  /* 0x0000001a111a72a4 */ /* 0x000fe2000f8e023f */
[----:B------:R-:W-:Y:S01]  /*10860*/  IMAD.MOV R4, RZ, RZ, -R5 ;  /* 0x000000ffff047224 */ /* 0x000fe200078e0a05 */
[----:B------:R-:W-:-:S02]  /*10870*/  UIMAD.WIDE.U32 UR28, UR20, UR23, URZ ;  /* 0x00000017141c72a5 */ /* 0x000fc4000f8e003f */
[----:B------:R-:W-:Y:S01]  /*10880*/  UIMAD.WIDE.U32 UR16, UR18, UR9, URZ ;  /* 0x00000009121072a5 */ /* 0x000fe2000f8e003f */
[----:B------:R-:W-:Y:S01]  /*10890*/  IMAD R7, R4, UR22, R3 ;  /* 0x0000001604077c24 */ /* 0x000fe2000f8e0203 */
[----:B------:R-:W-:Y:S02]  /*108a0*/  UIMAD UR20, UR21, UR23, URZ ;  /* 0x00000017151472a4 */ /* 0x000fe4000f8e023f */
[----:B------:R-:W-:Y:S01]  /*108b0*/  UIMAD UR19, UR18, UR24, UR19 ;  /* 0x00000018121372a4 */ /* 0x000fe2000f8e0213 */
[----:B-1----:R-:W-:Y:S01]  /*108c0*/  IMAD.U32 R8, RZ, RZ, UR28 ;  /* 0x0000001cff087e24 */ /* 0x002fe2000f8e00ff */
[----:B------:R-:W-:Y:S02]  /*108d0*/  UIADD3 UR20, UR29, UR20, URZ ;  /* 0x000000141d147290 */ /* 0x000fe4000fffe03f */
[----:B------:R-:W-:Y:S02]  /*108e0*/  UIADD3 UR19, UR17, UR19, URZ ;  /* 0x0000001311137290 */ /* 0x000fe4000fffe03f */
[----:B------:R-:W-:-:S02]  /*108f0*/  UIADD3 UR26, UR15, UR26, URZ ;  /* 0x0000001a0f1a7290 */ /* 0x000fc4000fffe03f */
[----:B------:R-:W-:Y:S01]  /*10900*/  IMAD.U32 R10, RZ, RZ, UR20 ;  /* 0x00000014ff0a7e24 */ /* 0x000fe2000f8e00ff */
[----:B--2---:R-:W-:-:S13]  /*10910*/  @P0 R2UR UR4, R12 ;  /* 0x000000000c0402ca */ /* 0x004fda00000e0000 */
        /* <DEDUP_REMOVED lines=15> */
[----:B---3--:R-:W-:Y:S02]  /*10a10*/  @P4 R2UR UR14, R6 ;  /* 0x00000000060e42ca */ /* 0x008fe400000e0000 */
        /* <DEDUP_REMOVED lines=14> */
.L_x_2418:
[----:B------:R-:W2:Y:S04]  /*10b00*/  LDL R11, [R1+0x3c] ;  /* 0x00003c00010b7983 */ /* 0x000ea80000100800 */
[----:B------:R-:W3:Y:S01]  /*10b10*/  LDL R8, [R1+0x38] ;  /* 0x0000380001087983 */ /* 0x000ee20000100800 */
[----:B------:R-:W-:Y:S01]  /*10b20*/  R2UR UR12, R215 ;  /* 0x00000000d70c72ca */ /* 0x000fe200000e0000 */
[----:B------:R-:W-:Y:S01]  /*10b30*/  UIMAD UR16, UR14, UR22, URZ ;  /* 0x000000160e1072a4 */ /* 0x000fe2000f8e023f */
[----:B------:R-:W-:Y:S01]  /*10b40*/  PLOP3.LUT P3, PT, PT, PT, UP2, 0x80, 0x0 ;  /* 0x000000000000781c */ /* 0x000fe20003f6f028 */
        /* <DEDUP_REMOVED lines=23> */
[----:B------:R-:W-:Y:S01]  /*10cc0*/  IMAD.MOV.U32 R3, RZ, RZ, 0x2 ;  /* 0x00000002ff037424 */ /* 0x000fe200078e00ff */
[----:B------:R-:W-:-:S05]  /*10cd0*/  IADD3 R16, R0, -R5, RZ ;  /* 0x8000000500107210 */ /* 0x000fca0007ffe0ff */
[----:B------:R-:W-:-:S04]  /*10ce0*/  IMAD.SHL.U32 R0, R16, 0x8, RZ ;  /* 0x0000000810007824 */ /* 0x000fc800078e00ff */
[----:B------:R-:W-:-:S04]  /*10cf0*/  IMAD R2, R19, 0x40, R0 ;  /* 0x0000004013027824 */ /* 0x000fc800078e0200 */
        /* <DEDUP_REMOVED lines=13> */
[----:B------:R-:W-:Y:S01]  /*10dd0*/  UIMAD UR12, UR17, UR14, URZ ;  /* 0x0000000e110c72a4 */ /* 0x000fe2000f8e023f */
[----:B------:R-:W-:Y:S01]  /*10de0*/  LOP3.LUT R48, R49, 0x380, RZ, 0xc0, !PT ;  /* 0x0000038031307812 */ /* 0x000fe200078ec0ff */
[----:B------:R-:W-:Y:S01]  /*10df0*/  UIMAD.WIDE.U32 UR10, UR4, UR14, URZ ;  /* 0x0000000e040a72a5 */ /* 0x000fe2000f8e003f */
        /* <DEDUP_REMOVED lines=8> */
[----:B------:R-:W-:Y:S01]  /*10e80*/  UIMAD UR12, UR4, UR15, UR12 ;  /* 0x0000000f040c72a4 */ /* 0x000fe2000f8e020c */
[C---:B------:R-:W-:Y:S01]  /*10e90*/  IADD3 R41, P4, R2.reuse, 0x7000, RZ ;  /* 0x0000700002297810 */ /* 0x040fe20007f9e0ff */
[----:B------:R-:W-:Y:S01]  /*10ea0*/  @UP1 ULDC UR14, c[0x0][0xbec] ;  /* 0x0002fb00000e1ab9 */ /* 0x000fe20000000800 */
        /* <DEDUP_REMOVED lines=11> */
[----:B------:R-:W-:Y:S01]  /*10f60*/  IMAD.X R49, RZ, RZ, R3, P2 ;  /* 0x000000ffff317224 */ /* 0x000fe200010e0603 */
[----:B------:R-:W-:-:S02]  /*10f70*/  IADD3 R5, P2, R2, 0xf000, RZ ;  /* 0x0000f00002057810 */ /* 0x000fc40007f5e0ff */
[----:B------:R-:W-:Y:S02]  /*10f80*/  SHF.R.U64 R28, R28, 0x3, RZ ;  /* 0x000000031c1c7819 */ /* 0x000fe400000012ff */
[----:B------:R-:W-:Y:S02]  /*10f90*/  SHF.R.U64 R32, R32, 0x3, RZ ;  /* 0x0000000320207819 */ /* 0x000fe400000012ff */
[----:B------:R-:W-:Y:S01]  /*10fa0*/  SHF.R.U64 R7, R7, 0x3, RZ ;  /* 0x0000000307077819 */ /* 0x000fe200000012ff */
[----:B------:R-:W-:Y:S01]  /*10fb0*/  UIADD3 UR11, UR11, UR12, URZ ;  /* 0x0000000c0b0b7290 */ /* 0x000fe2000fffe03f */
[----:B------:R-:W-:Y:S01]  /*10fc0*/  SHF.R.U64 R36, R36, 0x3, RZ ;  /* 0x0000000324247819 */ /* 0x000fe200000012ff */
[----:B------:R-:W-:Y:S01]  /*10fd0*/  USHF.R.S32.HI UR4, URZ, 0x1f, UR9 ;  /* 0x0000001f3f047899 */ /* 0x000fe20008011409 */
[----:B------:R-:W-:Y:S01]  /*10fe0*/  SHF.R.U64 R40, R40, 0x3, RZ ;  /* 0x0000000328287819 */ /* 0x000fe200000012ff */
[----:B------:R-:W-:Y:S01]  /*10ff0*/  ULDC.64 UR12, c[0x0][0xae8] ;  /* 0x0002ba00000c7ab9 */ /* 0x000fe20000000a00 */
[----:B------:R-:W-:Y:S01]  /*11000*/  SHF.R.U64 R44, R44, 0x3, RZ ;  /* 0x000000032c2c7819 */ /* 0x000fe200000012ff */
[--C-:B------:R-:W-:Y:S01]  /*11010*/  IMAD.X R73, RZ, RZ, R3.reuse, P2 ;  /* 0x000000ffff497224 */ /* 0x100fe200010e0603 */
[----:B------:R-:W-:Y:S01]  /*11020*/  LOP3.LUT R4, R5, 0x380, RZ, 0xc0, !PT ;  /* 0x0000038005047812 */ /* 0x000fe200078ec0ff */
[----:B------:R-:W5:Y:S01]  /*11030*/  LD.E.128 R48, desc[UR38][R48.64] ;  /* 0x0000002630307980 */ /* 0x000f62000c101d00 */
        /* <DEDUP_REMOVED lines=11> */
[----:B------:R-:W-:Y:S01]  /*110f0*/  UIMAD.WIDE.U32 UR10, UR19, UR12, UR10 ;  /* 0x0000000c130a72a5 */ /* 0x000fe2000f8e000a */
[C---:B------:R-:W-:Y:S01]  /*11100*/  IADD3 R57, P6, R2.reuse, 0xb000, RZ ;  /* 0x0000b00002397810 */ /* 0x040fe20007fde0ff */
[----:B------:R-:W5:Y:S01]  /*11110*/  LD.E.128 R28, desc[UR38][R28.64] ;  /* 0x000000261c1c7980 */ /* 0x000f62000c101d00 */
[----:B------:R-:W-:-:S02]  /*11120*/  IADD3 R61, P5, R2, 0xc000, RZ ;  /* 0x0000c000023d7810 */ /* 0x000fc40007fbe0ff */
[C---:B------:R-:W-:Y:S01]  /*11130*/  IADD3 R65, P4, R2.reuse, 0xd000, RZ ;  /* 0x0000d00002417810 */ /* 0x040fe20007f9e0ff */
[----:B------:R-:W5:Y:S01]  /*11140*/  LD.E.128 R32, desc[UR38][R32.64] ;  /* 0x0000002620207980 */ /* 0x000f62000c101d00 */
[----:B------:R-:W-:Y:S02]  /*11150*/  IADD3 R69, P3, R2, 0xe000, RZ ;  /* 0x0000e00002457810 */ /* 0x000fe40007f7e0ff */
[----:B------:R-:W-:Y:S01]  /*11160*/  SHF.R.U64 R4, R4, 0x3, RZ ;  /* 0x0000000304047819 */ /* 0x000fe200000012ff */
[----:B------:R-:W5:Y:S01]  /*11170*/  LD.E.128 R36, desc[UR38][R36.64] ;  /* 0x0000002624247980 */ /* 0x000f62000c101d00 */
[----:B------:R-:W-:Y:S02]  /*11180*/  LOP3.LUT R2, R7, R2, RZ, 0x3c, !PT ;  /* 0x0000000207027212 */ /* 0x000fe400078e3cff */
[----:B------:R-:W-:Y:S01]  /*11190*/  LOP3.LUT R72, R4, R5, RZ, 0x3c, !PT ;  /* 0x0000000504487212 */ /* 0x000fe200078e3cff */
[----:B------:R-:W-:Y:S01]  /*111a0*/  UIMAD UR11, UR19, UR13, UR11 ;  /* 0x0000000d130b72a4 */ /* 0x000fe2000f8e020b */
[----:B------:R-:W-:Y:S01]  /*111b0*/  LOP3.LUT R52, R53, 0x380, RZ, 0xc0, !PT ;  /* 0x0000038035347812 */ /* 0x000fe200078ec0ff */
[----:B------:R0:W5:Y:S01]  /*111c0*/  LD.E.128 R4, desc[UR38][R2.64] ;  /* 0x0000002602047980 */ /* 0x000162000c101d00 */
[----:B------:R-:W-:Y:S01]  /*111d0*/  ULDC.64 UR12, c[0x0][0xaf0] ;  /* 0x0002bc00000c7ab9 */ /* 0x000fe20000000a00 */
[----:B------:R-:W-:Y:S01]  /*111e0*/  LOP3.LUT R56, R57, 0x380, RZ, 0xc0, !PT ;  /* 0x0000038039387812 */ /* 0x000fe200078ec0ff */
[----:B------:R-:W-:Y:S01]  /*111f0*/  UIMAD UR4, UR4, UR12, URZ ;  /* 0x0000000c040472a4 */ /* 0x000fe2000f8e023f */
[----:B------:R-:W-:Y:S01]  /*11200*/  LOP3.LUT R60, R61, 0x380, RZ, 0xc0, !PT ;  /* 0x000003803d3c7812 */ /* 0x000fe200078ec0ff */
[----:B------:R-:W5:Y:S01]  /*11210*/  LD.E.128 R40, desc[UR38][R40.64] ;  /* 0x0000002628287980 */ /* 0x000f62000c101d00 */
[----:B------:R-:W-:-:S02]  /*11220*/  LOP3.LUT R64, R65, 0x380, RZ, 0xc0, !PT ;  /* 0x0000038041407812 */ /* 0x000fc400078ec0ff */
[----:B------:R-:W-:Y:S01]  /*11230*/  LOP3.LUT R68, R69, 0x380, RZ, 0xc0, !PT ;  /* 0x0000038045447812 */ /* 0x000fe200078ec0ff */
[----:B------:R-:W5:Y:S01]  /*11240*/  LD.E.128 R44, desc[UR38][R44.64] ;  /* 0x000000262c2c7980 */ /* 0x000f62000c101d00 */
[----:B0-----:R-:W-:Y:S01]  /*11250*/  IMAD R2, R16, 0x20, R19 ;  /* 0x0000002010027824 */ /* 0x001fe200078e0213 */
[----:B------:R-:W-:Y:S01]  /*11260*/  UIMAD UR4, UR9, UR13, UR4 ;  /* 0x0000000d090472a4 */ /* 0x000fe2000f8e0204 */
[----:B------:R-:W-:Y:S01]  /*11270*/  SHF.R.U64 R52, R52, 0x3, RZ ;  /* 0x0000000334347819 */ /* 0x000fe200000012ff */
[----:B------:R-:W5:Y:S01]  /*11280*/  LD.E.128 R72, desc[UR38][R72.64] ;  /* 0x0000002648487980 */ /* 0x000f62000c101d00 */
[----:B------:R-:W-:Y:S01]  /*11290*/  VIADD R18, R2, UR18 ;  /* 0x0000001202127c36 */ /* 0x000fe20008000000 */
[----:B------:R-:W-:Y:S01]  /*112a0*/  UIMAD.WIDE.U32 UR10, UR9, UR12, UR10 ;  /* 0x0000000c090a72a5 */ /* 0x000fe2000f8e000a */
[----:B------:R-:W-:Y:S02]  /*112b0*/  SHF.R.U64 R56, R56, 0x3, RZ ;  /* 0x0000000338387819 */ /* 0x000fe400000012ff */
[----:B------:R-:W-:Y:S01]  /*112c0*/  @P1 IMAD.HI.U32 R2, R18, UR14, RZ ;  /* 0x0000000e12021c27 */ /* 0x000fe2000f8e00ff */
[----:B------:R-:W-:Y:S01]  /*112d0*/  @UP1 ULDC UR9, c[0x0][0xbf0] ;  /* 0x0002fc0000091ab9 */ /* 0x000fe20000000800 */
[----:B------:R-:W-:-:S02]  /*112e0*/  SHF.R.U64 R60, R60, 0x3, RZ ;  /* 0x000000033c3c7819 */ /* 0x000fc400000012ff */
[----:B------:R-:W-:Y:S01]  /*112f0*/  IMAD.MOV.U32 R21, RZ, RZ, R18 ;  /* 0x000000ffff157224 */ /* 0x000fe200078e0012 */
[----:B------:R-:W-:Y:S02]  /*11300*/  SHF.R.U64 R64, R64, 0x3, RZ ;  /* 0x0000000340407819 */ /* 0x000fe400000012ff */
[----:B------:R-:W-:Y:S02]  /*11310*/  SHF.R.U64 R68, R68, 0x3, RZ ;  /* 0x0000000344447819 */ /* 0x000fe400000012ff */
[----:B------:R-:W-:Y:S01]  /*11320*/  @P1 SHF.R.U32.HI R21, RZ, UR9, R2 ;  /* 0x00000009ff151c19 */ /* 0x000fe20008011602 */
[----:B------:R-:W-:Y:S01]  /*11330*/  UIADD3 UR4, UR11, UR4, URZ ;  /* 0x000000040b047290 */ /* 0x000fe2000fffe03f */
        /* <DEDUP_REMOVED lines=10> */
[--C-:B------:R-:W-:Y:S01]  /*113e0*/  SHF.R.S32.HI R16, RZ, 0x1f, R21.reuse ;  /* 0x0000001fff107819 */ /* 0x100fe20000011415 */
[----:B------:R-:W-:Y:S01]  /*113f0*/  IMAD.MOV R77, RZ, RZ, -R21 ;  /* 0x000000ffff4d7224 */ /* 0x000fe200078e0a15 */
[----:B------:R-:W-:Y:S01]  /*11400*/  MOV R3, UR11 ;  /* 0x0000000b00037c02 */ /* 0x000fe20008000f00 */
[----:B------:R-:W-:Y:S01]  /*11410*/  IMAD.U32 R2, RZ, RZ, UR10 ;  /* 0x0000000aff027e24 */ /* 0x000fe2000f8e00ff */
[----:B------:R-:W-:Y:S01]  /*11420*/  ULDC.64 UR10, c[0x0][0xae0] ;  /* 0x0002b800000a7ab9 */ /* 0x000fe20000000a00 */
[----:B------:R-:W-:Y:S01]  /*11430*/  IMAD.U32 R3, RZ, RZ, UR4 ;  /* 0x00000004ff037e24 */ /* 0x000fe2000f8e00ff */
[----:B------:R-:W5:Y:S01]  /*11440*/  LD.E.128 R52, desc[UR38][R52.64] ;  /* 0x0000002634347980 */ /* 0x000f62000c101d00 */
[----:B------:R-:W-:-:S02]  /*11450*/  IMAD R16, R16, UR10, RZ ;  /* 0x0000000a10107c24 */ /* 0x000fc4000f8e02ff */
[----:B------:R-:W-:Y:S01]  /*11460*/  IMAD R77, R77, UR22, R18 ;  /* 0x000000164d4d7c24 */ /* 0x000fe2000f8e0212 */
[----:B------:R-:W5:Y:S01]  /*11470*/  LD.E.128 R56, desc[UR38][R56.64] ;  /* 0x0000002638387980 */ /* 0x000f62000c101d00 */
[----:B------:R-:W-:-:S03]  /*11480*/  IMAD.WIDE.U32 R2, R21, UR10, R2 ;  /* 0x0000000a15027c25 */ /* 0x000fc6000f8e0002 */
[----:B------:R-:W5:Y:S01]  /*11490*/  LD.E.128 R60, desc[UR38][R60.64] ;  /* 0x000000263c3c7980 */ /* 0x000f62000c101d00 */
[----:B------:R-:W-:Y:S01]  /*114a0*/  IMAD R21, R21, UR11, R16 ;  /* 0x0000000b15157c24 */ /* 0x000fe2000f8e0210 */
[----:B------:R-:W-:Y:S01]  /*114b0*/  SHF.R.S32.HI R16, RZ, 0x1f, R77 ;  /* 0x0000001fff107819 */ /* 0x000fe2000001144d */
[----:B------:R-:W-:Y:S01]  /*114c0*/  ULDC.64 UR10, c[0x0][0xad8] ;  /* 0x0002b600000a7ab9 */ /* 0x000fe20000000a00 */
[----:B------:R-:W5:Y:S01]  /*114d0*/  LD.E.128 R64, desc[UR38][R64.64] ;  /* 0x0000002640407980 */ /* 0x000f62000c101d00 */
[----:B------:R-:W-:Y:S02]  /*114e0*/  IMAD.IADD R3, R3, 0x1, R21 ;  /* 0x0000000103037824 */ /* 0x000fe400078e0215 */
[----:B------:R-:W-:Y:S01]  /*114f0*/  IMAD R16, R16, UR10, RZ ;  /* 0x0000000a10107c24 */ /* 0x000fe2000f8e02ff */
[----:B------:R-:W5:Y:S01]  /*11500*/  LD.E.128 R68, desc[UR38][R68.64] ;  /* 0x0000002644447980 */ /* 0x000f62000c101d00 */
[----:B------:R-:W-:Y:S01]  /*11510*/  VIADD R78, R19, UR18 ;  /* 0x00000012134e7c36 */ /* 0x000fe20008000000 */
[----:B------:R-:W-:Y:S01]  /*11520*/  @!PT LDS RZ, [RZ] ;  /* 0x00000000fffff984 */ /* 0x000fe20000000800 */
[----:B------:R-:W-:Y:S01]  /*11530*/  @!PT LDS RZ, [RZ] ;  /* 0x00000000fffff984 */ /* 0x000fe20000000800 */
[----:B------:R-:W-:Y:S01]  /*11540*/  @!PT LDS RZ, [RZ] ;  /* 0x00000000fffff984 */ /* 0x000fe20000000800 */
[----:B------:R-:W-:Y:S01]  /*11550*/  @!PT LDS RZ, [RZ] ;  /* 0x00000000fffff984 */ /* 0x000fe20000000800 */
[----:B------:R0:W-:Y:S06]  /*11560*/  MEMBAR.ALL.CTA ;  /* 0x0000000000007992 */ /* 0x0001ec0000008000 */
[----:B0-----:R-:W0:Y:S01]  /*11570*/  FENCE.VIEW.ASYNC.S ;  /* 0x00000000000073c6 */ /* 0x001e220000000000 */
[----:B------:R-:W-:-:S02]  /*11580*/  IMAD R19, R77, UR11, R16 ;  /* 0x0000000b4d137c24 */ /* 0x000fc4000f8e0210 */
[----:B------:R-:W-:Y:S01]  /*11590*/  IMAD.WIDE.U32 R2, R77, UR10, R2 ;  /* 0x0000000a4d027c25 */ /* 0x000fe2000f8e0002 */
        /* <DEDUP_REMOVED lines=40> */
.L_x_2421:
[----:B------:R-:W-:Y:S05]  /*11820*/  BSYNC B1 ;  /* 0x0000000000017941 */ /* 0x000fea0003800000 */
.L_x_2420:
        /* <DEDUP_REMOVED lines=21> */
.L_x_2423:
[----:B------:R-:W-:Y:S05]  /*11980*/  BSYNC B1 ;  /* 0x0000000000017941 */ /* 0x000fea0003800000 */
.L_x_2422:
        /* <DEDUP_REMOVED lines=21> */
.L_x_2425:
[----:B------:R-:W-:Y:S05]  /*11ae0*/  BSYNC B1 ;  /* 0x0000000000017941 */ /* 0x000fea0003800000 */
.L_x_2424:
        /* <DEDUP_REMOVED lines=24> */
.L_x_2419:
        /* <DEDUP_REMOVED lines=25> */
[----:B------:R-:W-:Y:S01]  /*11e00*/  VIADD R171, R23, 0x58 ;  /* 0x0000005817ab7836 */ /* 0x000fe20000000000 */
        /* <DEDUP_REMOVED lines=9> */
[C---:B------:R-:W-:Y:S01]  /*11ea0*/  VIADD R173, R23.reuse, 0x50 ;  /* 0x0000005017ad7836 */ /* 0x040fe20000000000 */
[----:B------:R-:W-:Y:S01]  /*11eb0*/  BSSY B1, `(.L_x_2427) ;  /* 0x00000d8000017945 */ /* 0x000fe20003800000 */
[----:B------:R-:W-:Y:S01]  /*11ec0*/  UIMAD UR4, UR16, UR13, UR11 ;  /* 0x0000000d100472a4 */ /* 0x000fe2000f8e020b */
[--C-:B------:R-:W-:Y:S01]  /*11ed0*/  SHF.R.S32.HI R0, RZ, 0x1f, R5.reuse ;  /* 0x0000001fff007819 */ /* 0x100fe20000011405 */
[----:B------:R-:W-:Y:S01]  /*11ee0*/  IMAD.MOV R2, RZ, RZ, -R5 ;  /* 0x000000ffff027224 */ /* 0x000fe200078e0a05 */
[----:B------:R-:W-:Y:S01]  /*11ef0*/  ULDC.64 UR12, c[0x0][0xb30] ;  /* 0x0002cc00000c7ab9 */ /* 0x000fe20000000a00 */
[----:B------:R-:W-:Y:S01]  /*11f00*/  VIADD R175, R23, 0x48 ;  /* 0x0000004817af7836 */ /* 0x000fe20000000000 */
[----:B------:R-:W-:Y:S01]  /*11f10*/  SYNCS.ARRIVE.TRANS64.RED.A1T0 RZ, [UR8], RZ ;  /* 0x000000ffffff79a7 */ /* 0x000fe20008100408 */
[----:B------:R-:W-:Y:S01]  /*11f20*/  IMAD R7, R2, UR22, R3 ;  /* 0x0000001602077c24 */ /* 0x000fe2000f8e0203 */
[----:B------:R-:W-:Y:S01]  /*11f30*/  SHF.R.S32.HI R16, RZ, 0x1f, R222 ;  /* 0x0000001fff107819 */ /* 0x000fe200000114de */
[----:B------:R-:W-:Y:S01]  /*11f40*/  IMAD R0, R0, UR12, RZ ;  /* 0x0000000c00007c24 */ /* 0x000fe2000f8e02ff */
[----:B------:R-:W-:Y:S01]  /*11f50*/  SHF.R.S32.HI R18, RZ, 0x1f, R223 ;  /* 0x0000001fff127819 */ /* 0x000fe200000114df */
[----:B------:R-:W-:Y:S01]  /*11f60*/  IMAD.U32 R3, RZ, RZ, UR11 ;  /* 0x0000000bff037e24 */ /* 0x000fe2000f8e00ff */
        /* <DEDUP_REMOVED lines=14> */
[----:B------:R-:W-:Y:S01]  /*12050*/  IMAD R5, R7, UR11, R0 ;  /* 0x0000000b07057c24 */ /* 0x000fe2000f8e0200 */
[----:B------:R-:W-:Y:S01]  /*12060*/  IADD3 R158, R23, 0x88, RZ ;  /* 0x00000088179e7810 */ /* 0x000fe20007ffe0ff */
        /* <DEDUP_REMOVED lines=48> */
[----:B------:R-:W-:Y:S01]  /*12370*/  VIADD R190, R23, 0x8 ;  /* 0x0000000817be7836 */ /* 0x000fe20000000000 */
        /* <DEDUP_REMOVED lines=77> */
[-C--:B-1----:R-:W-:Y:S02]  /*12850*/  @!P3 LEA R6, P6, R156, R2.reuse, 0x2 ;  /* 0x000000029c06b211 */ /* 0x082fe400078c10ff */
        /* <DEDUP_REMOVED lines=61> */
.L_x_2428:
[----:B------:R-:W-:Y:S05]  /*12c30*/  BSYNC B1 ;  /* 0x0000000000017941 */ /* 0x000fea0003800000 */
.L_x_2427:
        /* <DEDUP_REMOVED lines=80> */
[----:B0-----:R-:W-:Y:S02]  /*13140*/  @!P2 LEA R8, P6, R156, R2, 0x2 ;  /* 0x000000029c08a211 */ /* 0x001fe400078c10ff */
        /* <DEDUP_REMOVED lines=28> */
[-C--:B0-----:R-:W-:Y:S01]  /*13310*/  @!P0 LEA R6, P6, R219, R2.reuse, 0x2 ;  /* 0x00000002db068211 */ /* 0x081fe200078c10ff */
[----:B------:R0:W-:Y:S01]  /*13320*/  @!P3 ST.E.64 desc[UR38][R8.64], R122 ;  /* 0x0000007a0800b985 */ /* 0x0001e2000c101b26 */
[----:B------:R-:W-:Y:S01]  /*13330*/  SHF.R.S32.HI R11, RZ, 0x1f, R218 ;  /* 0x0000001fff0b7819 */ /* 0x000fe200000114da */
[----:B--2---:R-:W-:Y:S01]  /*13340*/  VIADD R13, R23, 0xe8 ;  /* 0x000000e8170d7836 */ /* 0x004fe20000000000 */
[C---:B------:R-:W-:Y:S02]  /*13350*/  @!P1 LEA R4, P5, R222.reuse, R2, 0x2 ;  /* 0x00000002de049211 */ /* 0x040fe400078a10ff */
[-C--:B------:R-:W-:Y:S02]  /*13360*/  @!P0 LEA.HI.X R7, R219, R3.reuse, R0, 0x2, P6 ;  /* 0x00000003db078211 */ /* 0x080fe400030f1400 */
[----:B------:R-:W-:Y:S02]  /*13370*/  ISETP.GE.AND P3, PT, R13, UR4, PT ;  /* 0x000000040d007c0c */ /* 0x000fe4000bf66270 */
[----:B------:R-:W-:-:S02]  /*13380*/  @!P1 LEA.HI.X R5, R222, R3, R16, 0x2, P5 ;  /* 0x00000003de059211 */ /* 0x000fc400028f1410 */
[CC--:B------:R-:W-:Y:S02]  /*13390*/  @!P2 LEA R10, P5, R218.reuse, R2.reuse, 0x2 ;  /* 0x00000002da0aa211 */ /* 0x0c0fe400078a10ff */
[----:B------:R-:W-:Y:S01]  /*133a0*/  ISETP.GE.AND P6, PT, R21, UR4, PT ;  /* 0x0000000415007c0c */ /* 0x000fe2000bfc6270 */
[----:B------:R1:W-:Y:S01]  /*133b0*/  @!P1 ST.E.64 desc[UR38][R4.64], R126 ;  /* 0x0000007e04009985 */ /* 0x0003e2000c101b26 */
[----:B------:R-:W-:Y:S02]  /*133c0*/  @!P2 LEA.HI.X R11, R218, R3, R11, 0x2, P5 ;  /* 0x00000003da0ba211 */ /* 0x000fe400028f140b */
[----:B------:R-:W-:Y:S01]  /*133d0*/  SHF.R.S32.HI R0, RZ, 0x1f, R19 ;  /* 0x0000001fff007819 */ /* 0x000fe20000011413 */
        /* <DEDUP_REMOVED lines=21> */
.L_x_2417:
[----:B------:R-:W2:Y:S01]  /*13530*/  LDL R8, [R1+0x30] ;  /* 0x0000300001087983 */ /* 0x000ea20000100800 */
[----:B------:R-:W-:Y:S01]  /*13540*/  R2UR UR4, R221 ;  /* 0x00000000dd0472ca */ /* 0x000fe200000e0000 */
[----:B------:R-:W-:Y:S01]  /*13550*/  ULDC.64 UR8, c[0x0][0xc00] ;  /* 0x0003000000087ab9 */ /* 0x000fe20000000a00 */
[----:B------:R-:W-:Y:S01]  /*13560*/  R2UR UR10, R217 ;  /* 0x00000000d90a72ca */ /* 0x000fe200000e0000 */
[----:B------:R-:W-:-:S04]  /*13570*/  UISETP.NE.U32.AND UP0, UPT, UR8, URZ, UPT ;  /* 0x0000003f0800728c */ /* 0x000fc8000bf05070 */
[----:B------:R-:W-:-:S03]  /*13580*/  UISETP.NE.AND.EX UP0, UPT, UR9, URZ, UPT, UP0 ;  /* 0x0000003f0900728c */ /* 0x000fc6000bf05300 */
[----:B------:R-:W-:-:S03]  /*13590*/  ULDC.64 UR8, c[0x0][0xc00] ;  /* 0x0003000000087ab9 */ /* 0x000fc60000000a00 */
[----:B------:R-:W-:Y:S01]  /*135a0*/  UIMAD.WIDE UR8, UR4, 0x4, UR8 ;  /* 0x00000004040878a5 */ /* 0x000fe2000f8e0208 */
[----:B------:R-:W-:-:S05]  /*135b0*/  PLOP3.LUT P1, PT, PT, PT, UP0, 0x80, 0x0 ;  /* 0x000000000000781c */ /* 0x000fca0003f2f008 */
[----:B------:R-:W-:Y:S02]  /*135c0*/  IMAD.U32 R2, RZ, RZ, UR8 ;  /* 0x00000008ff027e24 */ /* 0x000fe4000f8e00ff */
[----:B------:R-:W-:Y:S01]  /*135d0*/  IMAD.U32 R3, RZ, RZ, UR9 ;  /* 0x00000009ff037e24 */ /* 0x000fe2000f8e00ff */
[----:B------:R-:W-:Y:S02]  /*135e0*/  ULDC.64 UR8, c[0x0][0xc08] ;  /* 0x0003020000087ab9 */ /* 0x000fe40000000a00 */
[----:B------:R-:W-:-:S03]  /*135f0*/  UISETP.NE.U32.AND UP1, UPT, UR8, URZ, UPT ;  /* 0x0000003f0800728c */ /* 0x000fc6000bf25070 */
[----:B------:R-:W3:Y:S01]  /*13600*/  @P1 LDG.E R7, desc[UR38][R2.64] ;  /* 0x0000002602071981 */ /* 0x000ee2000c1e1900 */
[----:B------:R-:W-:-:S06]  /*13610*/  UISETP.NE.AND.EX UP1, UPT, UR9, URZ, UPT, UP1 ;  /* 0x0000003f0900728c */ /* 0x000fcc000bf25310 */
[----:B------:R-:W-:-:S05]  /*13620*/  PLOP3.LUT P2, PT, PT, PT, UP1, 0x80, 0x0 ;  /* 0x000000000000781c */ /* 0x000fca0003f4f018 */
[----:B------:R-:W-:-:S06]  /*13630*/  @UP1 ULEA UR8, UP2, UR4, UR8, 0x2 ;  /* 0x0000000804081291 */ /* 0x000fcc000f84103f */
[----:B------:R-:W-:Y:S01]  /*13640*/  IMAD.U32 R4, RZ, RZ, UR8 ;  /* 0x00000008ff047e24 */ /* 0x000fe2000f8e00ff */
[----:B--2---:R-:W-:-:S13]  /*13650*/  R2UR UR11, R8 ;  /* 0x00000000080b72ca */ /* 0x004fda00000e0000 */
[----:B------:R-:W-:-:S03]  /*13660*/  @UP1 ULEA.HI.X UR9, UR4, UR9, UR11, 0x2, UP2 ;  /* 0x0000000904091291 */ /* 0x000fc600090f140b */
[----:B------:R-:W-:Y:S02]  /*13670*/  ULDC UR4, c[0x0][0xa88] ;  /* 0x0002a20000047ab9 */ /* 0x000fe40000000800 */
[----:B------:R-:W-:Y:S01]  /*13680*/  IMAD.U32 R0, RZ, RZ, UR4 ;  /* 0x00000004ff007e24 */ /* 0x000fe2000f8e00ff */
[----:B------:R-:W-:-:S05]  /*13690*/  MOV R5, UR9 ;  /* 0x0000000900057c02 */ /* 0x000fca0008000f00 */
[----:B------:R0:W5:Y:S01]  /*136a0*/  @P2 LDG.E R0, desc[UR38][R4.64] ;  /* 0x0000002604002981 */ /* 0x000162000c1e1900 */
[----:B------:R-:W1:Y:S01]  /*136b0*/  S2R R6, SR_TID.X ;  /* 0x0000000000067919 */ /* 0x000e620000002100 */
[----:B------:R-:W-:Y:S01]  /*136c0*/  UMOV UR4, URZ ;  /* 0x0000003f00047c82 */ /* 0x000fe20008000000 */
[----:B---3--:R-:W-:Y:S01]  /*136d0*/  @P1 R2UR UR4, R7 ;  /* 0x00000000070412ca */ /* 0x008fe200000e0000 */
[----:B------:R-:W-:-:S11]  /*136e0*/  UISETP.NE.AND UP1, UPT, UR10, URZ, UPT ;  /* 0x0000003f0a00728c */ /* 0x000fd6000bf25270 */
[----:B------:R-:W-:Y:S01]  /*136f0*/  @!UP1 ULDC UR10, c[0x0][0xad4] ;  /* 0x0002b500000a9ab9 */ /* 0x000fe20000000800 */
[----:B------:R-:W-:Y:S01]  /*13700*/  USHF.R.S32.HI UR21, URZ, 0x1f, UR4 ;  /* 0x0000001f3f157899 */ /* 0x000fe20008011404 */
[----:B------:R-:W-:Y:S02]  /*13710*/  IMAD.U32 R217, RZ, RZ, UR10 ;  /* 0x0000000affd97e24 */ /* 0x000fe4000f8e00ff */
[----:B-1----:R-:W-:-:S05]  /*13720*/  VIADD R6, R6, 0xffffff80 ;  /* 0xffffff8006067836 */ /* 0x002fca0000000000 */
[----:B------:R-:W-:Y:S01]  /*13730*/  ISETP.GT.AND P0, PT, R6, 0x7f, PT ;  /* 0x0000007f0600780c */ /* 0x000fe20003f04270 */
[----:B0-----:R-:W-:-:S12]  /*13740*/  @P2 BRA `(.L_x_2429) ;  /* 0x0000000000102947 */ /* 0x001fd80003800000 */
[----:B------:R-:W-:Y:S05]  /*13750*/  @!P1 BRA `(.L_x_2429) ;  /* 0x00000000000c9947 */ /* 0x000fea0003800000 */
[----:B------:R-:W2:Y:S04]  /*13760*/  LDG.E R5, desc[UR38][R2.64] ;  /* 0x0000002602057981 */ /* 0x000ea8000c1e1900 */
[----:B-----5:R-:W2:Y:S02]  /*13770*/  LDG.E R0, desc[UR38][R2.64+0x4] ;  /* 0x0000042602007981 */ /* 0x020ea4000c1e1900 */
[----:B--2---:R-:W-:-:S07]  /*13780*/  IMAD.IADD R0, R0, 0x1, -R5 ;  /* 0x0000000100007824 */ /* 0x004fce00078e0a05 */
.L_x_2429:
[----:B------:R-:W-:Y:S01]  /*13790*/  R2UR UR9, R221 ;  /* 0x00000000dd0972ca */ /* 0x000fe200000e0000 */
[----:B------:R-:W-:Y:S01]  /*137a0*/  BSSY B1, `(.L_x_2430) ;  /* 0x000003f000017945 */ /* 0x000fe20003800000 */
[----:B------:R-:W-:-:S11]  /*137b0*/  R2UR UR8, R8 ;  /* 0x00000000080872ca */ /* 0x000fd600000e0000 */
[----:B------:R-:W-:Y:S02]  /*137c0*/  USEL UR12, UR9, URZ, !UP0 ;  /* 0x0000003f090c7287 */ /* 0x000fe4000c000000 */
[----:B------:R-:W-:Y:S01]  /*137d0*/  USEL UR13, UR8, URZ, !UP0 ;  /* 0x0000003f080d7287 */ /* 0x000fe2000c000000 */
[----:B------:R-:W-:Y:S11]  /*137e0*/  @P0 BRA `(.L_x_2431) ;  /* 0x0000000000e80947 */ /* 0x000ff60003800000 */
[----:B------:R-:W0:Y:S01]  /*137f0*/  S2R R4, SR_TID.X ;  /* 0x0000000000047919 */ /* 0x000e220000002100 */
[----:B------:R-:W1:Y:S01]  /*13800*/  LDC R9, c[0x0][0xbe8] ;  /* 0x0002fa00ff097b82 */ /* 0x000e620000000800 */
[----:B------:R-:W-:-:S13]  /*13810*/  R2UR UR8, R215 ;  /* 0x00000000d70872ca */ /* 0x000fda00000e0000 */
[----:B------:R-:W-:Y:S02]  /*13820*/  IMAD.U32 R3, RZ, RZ, UR8 ;  /* 0x00000008ff037e24 */ /* 0x000fe4000f8e00ff */
[----:B-1---5:R-:W-:-:S03]  /*13830*/  IMAD R2, R0, R9, RZ ;  /* 0x0000000900027224 */ /* 0x022fc600078e02ff */
[----:B0-----:R-:W-:-:S04]  /*13840*/  IADD3 R4, R3, -0x80, R4 ;  /* 0xffffff8003047810 */ /* 0x001fc80007ffe004 */
[----:B------:R-:W-:-:S13]  /*13850*/  ISETP.GE.AND P0, PT, R4, R2, PT ;  /* 0x000000020400720c */ /* 0x000fda0003f06270 */
[----:B------:R-:W-:Y:S05]  /*13860*/  @P0 BRA `(.L_x_2431) ;  /* 0x0000000000c80947 */ /* 0x000fea0003800000 */
[----:B------:R-:W2:Y:S01]  /*13870*/  LDL R5, [R1+0x2c] ;  /* 0x00002c0001057983 */ /* 0x000ea20000100800 */
[----:B------:R-:W-:Y:S01]  /*13880*/  ISETP.NE.AND P0, PT, R9, 0x1, PT ;  /* 0x000000010900780c */ /* 0x000fe20003f05270 */
[----:B------:R-:W-:Y:S01]  /*13890*/  UMOV UR19, 0x9b8 ;  /* 0x000009b800137882 */ /* 0x000fe20000000000 */
[----:B------:R-:W-:Y:S02]  /*138a0*/  R2UR UR9, R217 ;  /* 0x00000000d90972ca */ /* 0x000fe400000e0000 */
[----:B------:R-:W-:-:S09]  /*138b0*/  R2UR UR8, R220 ;  /* 0x00000000dc0872ca */ /* 0x000fd200000e0000 */
        /* <DEDUP_REMOVED lines=8> */
[----:B------:R-:W-:Y:S02]  /*13940*/  UIMAD UR15, UR15, UR12, URZ ;  /* 0x0000000c0f0f72a4 */ /* 0x000fe4000f8e023f */
[----:B------:R-:W-:Y:S01]  /*13950*/  UIMAD.WIDE.U32 UR22, UR16, UR18, URZ ;  /* 0x00000012101672a5 */ /* 0x000fe2000f8e003f */
[----:B0-----:R-:W-:Y:S01]  /*13960*/  @P0 IMAD.HI.U32 R2, R4, R3, RZ ;  /* 0x0000000304020227 */ /* 0x001fe200078e00ff */
[----:B------:R-:W-:Y:S02]  /*13970*/  UIMAD UR16, UR17, UR18, URZ ;  /* 0x00000012111072a4 */ /* 0x000fe4000f8e023f */
[----:B------:R-:W-:Y:S02]  /*13980*/  UIMAD UR15, UR14, UR13, UR15 ;  /* 0x0000000d0e0f72a4 */ /* 0x000fe4000f8e020f */
[----:B------:R-:W-:-:S02]  /*13990*/  UIADD3 UR16, UR23, UR16, URZ ;  /* 0x0000001017107290 */ /* 0x000fc4000fffe03f */
[----:B------:R-:W-:-:S04]  /*139a0*/  IMAD.U32 R3, RZ, RZ, UR23 ;  /* 0x00000017ff037e24 */ /* 0x000fc8000f8e00ff */
[----:B------:R-:W-:Y:S01]  /*139b0*/  IMAD.U32 R8, RZ, RZ, UR16 ;  /* 0x00000010ff087e24 */ /* 0x000fe2000f8e00ff */
[----:B--2---:R-:W-:Y:S01]  /*139c0*/  R2UR UR20, R5 ;  /* 0x00000000051472ca */ /* 0x004fe200000e0000 */
[----:B------:R-:W-:Y:S01]  /*139d0*/  IMAD.MOV.U32 R5, RZ, RZ, R4 ;  /* 0x000000ffff057224 */ /* 0x000fe200078e0004 */
[----:B-1----:R-:W-:Y:S01]  /*139e0*/  @P0 SHF.R.U32.HI R5, RZ, R7, R2 ;  /* 0x00000007ff050219 */ /* 0x002fe20000011602 */
[----:B------:R-:W-:-:S04]  /*139f0*/  IMAD.U32 R2, RZ, RZ, UR22 ;  /* 0x00000016ff027e24 */ /* 0x000fc8000f8e00ff */
[----:B------:R-:W-:-:S04]  /*13a00*/  IMAD.MOV R7, RZ, RZ, -R5 ;  /* 0x000000ffff077224 */ /* 0x000fc800078e0a05 */
[----:B------:R-:W-:Y:S02]  /*13a10*/  IMAD R7, R9, R7, R4 ;  /* 0x0000000709077224 */ /* 0x000fe400078e0204 */
[----:B------:R-:W-:Y:S02]  /*13a20*/  UIMAD.WIDE.U32 UR10, UR8, UR20, URZ ;  /* 0x00000014080a72a5 */ /* 0x000fe4000f8e003f */
[----:B------:R-:W-:Y:S01]  /*13a30*/  UIMAD UR20, UR9, UR20, URZ ;  /* 0x00000014091472a4 */ /* 0x000fe2000f8e023f */
[----:B------:R-:W-:Y:S01]  /*13a40*/  SHF.R.S32.HI R4, RZ, 0x1f, R7 ;  /* 0x0000001fff047819 */ /* 0x000fe20000011407 */
[----:B------:R-:W-:Y:S02]  /*13a50*/  UIMAD.WIDE.U32 UR8, UR14, UR12, URZ ;  /* 0x0000000c0e0872a5 */ /* 0x000fe4000f8e003f */
[----:B------:R-:W-:Y:S02]  /*13a60*/  UIADD3 UR20, UR11, UR20, URZ ;  /* 0x000000140b147290 */ /* 0x000fe4000fffe03f */
[----:B------:R-:W-:-:S02]  /*13a70*/  UIADD3 UR10, UP1, UP2, UR8, UR10, UR4 ;  /* 0x0000000a080a7290 */ /* 0x000fc4000fa3e004 */
[----:B------:R-:W-:-:S03]  /*13a80*/  UIADD3 UR15, UR9, UR15, URZ ;  /* 0x0000000f090f7290 */ /* 0x000fc6000fffe03f */
[----:B------:R-:W-:Y:S01]  /*13a90*/  ULDC.64 UR8, c[0x0][UR19+0x210] ;  /* 0x0000840013087abb */ /* 0x000fe20008000a00 */
[----:B------:R-:W-:Y:S01]  /*13aa0*/  IADD3 R2, P0, P1, R5, UR10, R2 ;  /* 0x0000000a05027c10 */ /* 0x000fe2000f91e002 */
[----:B------:R-:W-:Y:S01]  /*13ab0*/  UIADD3.X UR10, UR15, UR20, UR21, UP1, UP2 ;  /* 0x000000140f0a7290 */ /* 0x000fe20008fe4415 */
[----:B------:R-:W-:Y:S01]  /*13ac0*/  SHF.R.S32.HI R5, RZ, 0x1f, R5 ;  /* 0x0000001fff057819 */ /* 0x000fe20000011405 */
[----:B------:R-:W-:-:S04]  /*13ad0*/  IMAD R9, R7, UR9, RZ ;  /* 0x0000000907097c24 */ /* 0x000fc8000f8e02ff */
[----:B------:R-:W-:Y:S01]  /*13ae0*/  IADD3.X R3, R5, UR10, R8, P0, P1 ;  /* 0x0000000a05037c10 */ /* 0x000fe200087e2408 */
[----:B------:R-:W-:Y:S01]  /*13af0*/  IMAD R9, R4, UR8, R9 ;  /* 0x0000000804097c24 */ /* 0x000fe2000f8e0209 */
[----:B------:R-:W-:Y:S01]  /*13b00*/  ULDC.64 UR10, c[0x0][0xba8] ;  /* 0x0002ea00000a7ab9 */ /* 0x000fe20000000a00 */
        /* <DEDUP_REMOVED lines=8> */
.L_x_2431:
[----:B------:R-:W-:Y:S05]  /*13b90*/  BSYNC B1 ;  /* 0x0000000000017941 */ /* 0x000fea0003800000 */
.L_x_2430:
        /* <DEDUP_REMOVED lines=14> */
[----:B------:R-:W-:Y:S01]  /*13c80*/  ULDC.64 UR10, c[0x0][0xae8] ;  /* 0x0002ba00000a7ab9 */ /* 0x000fe20000000a00 */
[----:B-1----:R-:W-:-:S13]  /*13c90*/  ISETP.NE.AND P0, PT, R11, 0x1, PT ;  /* 0x000000010b00780c */ /* 0x002fda0003f05270 */
[----:B------:R-:W0:Y:S01]  /*13ca0*/  @P0 LDC R7, c[0x0][0xbf0] ;  /* 0x0002fc00ff070b82 */ /* 0x000e220000000800 */
[----:B--2---:R-:W-:Y:S02]  /*13cb0*/  R2UR UR15, R2 ;  /* 0x00000000020f72ca */ /* 0x004fe400000e0000 */
[----:B------:R-:W-:-:S05]  /*13cc0*/  LEA.HI R2, R3, R6, RZ, 0x3 ;  /* 0x0000000603027211 */ /* 0x000fca00078f18ff */
[----:B------:R-:W1:Y:S01]  /*13cd0*/  @P0 LDC R3, c[0x0][0xbec] ;  /* 0x0002fb00ff030b82 */ /* 0x000e620000000800 */
[----:B------:R-:W-:Y:S02]  /*13ce0*/  LOP3.LUT R5, R2, 0xfffffff8, RZ, 0xc0, !PT ;  /* 0xfffffff802057812 */ /* 0x000fe400078ec0ff */
[----:B------:R-:W-:-:S03]  /*13cf0*/  SHF.R.S32.HI R13, RZ, 0x3, R2 ;  /* 0x00000003ff0d7819 */ /* 0x000fc60000011402 */
[----:B------:R-:W-:Y:S01]  /*13d00*/  IMAD.IADD R8, R6, 0x1, -R5 ;  /* 0x0000000106087824 */ /* 0x000fe200078e0a05 */
[----:B------:R-:W-:-:S03]  /*13d10*/  UIMAD.WIDE.U32 UR8, UR15, UR10, UR8 ;  /* 0x0000000a0f0872a5 */ /* 0x000fc6000f8e0008 */
[----:B------:R-:W-:Y:S01]  /*13d20*/  IMAD R2, R8, 0x20, R13 ;  /* 0x0000002008027824 */ /* 0x000fe200078e020d */
[----:B------:R-:W-:-:S03]  /*13d30*/  UIMAD UR9, UR15, UR11, UR9 ;  /* 0x0000000b0f0972a4 */ /* 0x000fc6000f8e0209 */
[----:B------:R-:W-:Y:S01]  /*13d40*/  VIADD R6, R2, UR14 ;  /* 0x0000000e02067c36 */ /* 0x000fe20008000000 */
[----:B------:R-:W-:Y:S02]  /*13d50*/  ULDC.64 UR10, c[0x0][0xaf0] ;  /* 0x0002bc00000a7ab9 */ /* 0x000fe40000000a00 */
[----:B------:R-:W-:Y:S01]  /*13d60*/  UIMAD UR13, UR13, UR10, URZ ;  /* 0x0000000a0d0d72a4 */ /* 0x000fe2000f8e023f */
[----:B------:R-:W-:-:S03]  /*13d70*/  IMAD.MOV.U32 R5, RZ, RZ, R6 ;  /* 0x000000ffff057224 */ /* 0x000fc600078e0006 */
[----:B------:R-:W-:Y:S01]  /*13d80*/  UIMAD UR4, UR12, UR11, UR13 ;  /* 0x0000000b0c0472a4 */ /* 0x000fe2000f8e020d */
[----:B-1----:R-:W-:Y:S01]  /*13d90*/  @P0 IMAD.HI.U32 R2, R6, R3, RZ ;  /* 0x0000000306020227 */ /* 0x002fe200078e00ff */
[----:B------:R-:W-:-:S03]  /*13da0*/  UIMAD.WIDE.U32 UR12, UR12, UR10, UR8 ;  /* 0x0000000a0c0c72a5 */ /* 0x000fc6000f8e0008 */
[----:B------:R-:W-:Y:S01]  /*13db0*/  ULDC.64 UR8, c[0x0][0xae0] ;  /* 0x0002b80000087ab9 */ /* 0x000fe20000000a00 */
[----:B0-----:R-:W-:Y:S01]  /*13dc0*/  @P0 SHF.R.U32.HI R5, RZ, R7, R2 ;  /* 0x00000007ff050219 */ /* 0x001fe20000011602 */
[----:B------:R-:W-:Y:S02]  /*13dd0*/  UIADD3 UR4, UR13, UR4, URZ ;  /* 0x000000040d047290 */ /* 0x000fe4000fffe03f */
[----:B------:R-:W-:Y:S01]  /*13de0*/  IMAD.U32 R3, RZ, RZ, UR13 ;  /* 0x0000000dff037e24 */ /* 0x000fe2000f8e00ff */
[--C-:B------:R-:W-:Y:S01]  /*13df0*/  SHF.R.S32.HI R4, RZ, 0x1f, R5.reuse ;  /* 0x0000001fff047819 */ /* 0x100fe20000011405 */
[----:B------:R-:W-:Y:S02]  /*13e00*/  IMAD.MOV R7, RZ, RZ, -R5 ;  /* 0x000000ffff077224 */ /* 0x000fe400078e0a05 */
[----:B------:R-:W-:Y:S02]  /*13e10*/  IMAD.U32 R2, RZ, RZ, UR12 ;  /* 0x0000000cff027e24 */ /* 0x000fe4000f8e00ff */
[----:B------:R-:W-:-:S02]  /*13e20*/  IMAD R7, R11, R7, R6 ;  /* 0x000000070b077224 */ /* 0x000fc400078e0206 */
        /* <DEDUP_REMOVED lines=8> */
[----:B------:R-:W-:Y:S02]  /*13eb0*/  VIADD R6, R13, UR14 ;  /* 0x0000000e0d067c36 */ /* 0x000fe40008000000 */
[C---:B------:R-:W-:Y:S02]  /*13ec0*/  IMAD R5, R7.reuse, UR9, R4 ;  /* 0x0000000907057c24 */ /* 0x040fe4000f8e0204 */
[----:B------:R-:W-:Y:S01]  /*13ed0*/  IMAD.WIDE.U32 R2, R7, UR8, R2 ;  /* 0x0000000807027c25 */ /* 0x000fe2000f8e0002 */
[----:B------:R-:W-:Y:S01]  /*13ee0*/  ULDC.64 UR8, c[0x0][0xa80] ;  /* 0x0002a00000087ab9 */ /* 0x000fe20000000a00 */
[----:B------:R-:W-:-:S02]  /*13ef0*/  IADD3 R4, R6, 0x40, RZ ;  /* 0x0000004006047810 */ /* 0x000fc40007ffe0ff */
[----:B-----5:R-:W-:Y:S02]  /*13f00*/  IMAD R11, R0, R11, RZ ;  /* 0x0000000b000b7224 */ /* 0x020fe400078e02ff */
        /* <DEDUP_REMOVED lines=35> */
.L_x_2433:
[----:B------:R-:W-:Y:S05]  /*14140*/  BSYNC B1 ;  /* 0x0000000000017941 */ /* 0x000fea0003800000 */
.L_x_2432:
        /* <DEDUP_REMOVED lines=21> */
.L_x_2435:
[----:B------:R-:W-:Y:S05]  /*142a0*/  BSYNC B1 ;  /* 0x0000000000017941 */ /* 0x000fea0003800000 */
.L_x_2434:
        /* <DEDUP_REMOVED lines=21> */
.L_x_2437:
[----:B------:R-:W-:Y:S05]  /*14400*/  BSYNC B1 ;  /* 0x0000000000017941 */ /* 0x000fea0003800000 */
.L_x_2436:
        /* <DEDUP_REMOVED lines=22> */
.L_x_2426:
[----:B------:R-:W-:Y:S05]  /*14570*/  BSYNC B0 ;  /* 0x0000000000007941 */ /* 0x000fea0003800000 */
.L_x_2416:
[----:B------:R-:W-:Y:S02]  /*14580*/  ULDC UR4, c[0x0][0xc3c] ;  /* 0x00030f0000047ab9 */ /* 0x000fe40000000800 */
[----:B------:R-:W-:-:S06]  /*14590*/  UISETP.GE.AND UP0, UPT, UR7, UR4, UPT ;  /* 0x000000040700728c */ /* 0x000fcc000bf06270 */
[----:B------:R-:W-:-:S13]  /*145a0*/  PLOP3.LUT P0, PT, PT, PT, UP0, 0x80, 0x0 ;  /* 0x000000000000781c */ /* 0x000fda0003f0f008 */
[----:B------:R-:W-:Y:S05]  /*145b0*/  @!P0 BRA `(.L_x_2438) ;  /* 0xfffffec800b08947 */ /* 0x000fea000383ffff */
[----:B------:R-:W-:Y:S05]  /*145c0*/  EXIT ;  /* 0x000000000000794d */ /* 0x000fea0003800000 */
.L_x_2373:
        /* <DEDUP_REMOVED lines=16> */
.L_x_2439:
        /* <DEDUP_REMOVED lines=43> */
.L_x_2443:
        /* <DEDUP_REMOVED lines=30> */
[----:B------:R-:W0:Y:S02]  /*14b60*/  SHFL.IDX PT, R2, R5, 0x1f, 0x1f ;  /* 0x03e01f0005027f89 */ /* 0x000e2400000e0000 */
[----:B0-----:R-:W-:-:S04]  /*14b70*/  IMAD R3, R2, UR5, RZ ;  /* 0x0000000502037c24 */ /* 0x001fc8000f8e02ff */
[----:B------:R-:W-:-:S05]  /*14b80*/  IMAD.IADD R8, R3, 0x1, R8 ;  /* 0x0000000103087824 */ /* 0x000fca00078e0208 */
[----:B------:R-:W-:-:S13]  /*14b90*/  ISETP.GT.AND P6, PT, R8, UR6, PT ;  /* 0x0000000608007c0c */ /* 0x000fda000bfc4270 */
[----:B------:R-:W-:Y:S05]  /*14ba0*/  @!P6 BRA `(.L_x_2443) ;  /* 0xfffffffc0074e947 */ /* 0x000fea000383ffff */
.L_x_2441:
        /* <DEDUP_REMOVED lines=13> */
.L_x_2444:
        /* <DEDUP_REMOVED lines=53> */
[----:B------:R-:W-:-:S06]  /*14fd0*/  @P0 IADD3 R2, R2, 0x1, RZ ;  /* 0x0000000102020810 */ /* 0x000fcc0007ffe0ff */
        /* <DEDUP_REMOVED lines=8> */
.L_x_2445:
        /* <DEDUP_REMOVED lines=57> */
[----:B------:R-:W-:-:S06]  /*153f0*/  @P0 IADD3 R2, R2, 0x1, RZ ;  /* 0x0000000102020810 */ /* 0x000fcc0007ffe0ff */
[----:B------:R-:W-:Y:S01]  /*15400*/  @!P2 IMAD.MOV R2, RZ, RZ, -R2 ;  /* 0x000000ffff02a224 */ /* 0x000fe200078e0a02 */
[----:B------:R-:W-:-:S05]  /*15410*/  @!P1 LOP3.LUT R2, RZ, R13, RZ, 0x33, !PT ;  /* 0x0000000dff029212 */ /* 0x000fca00078e33ff */
[----:B------:R-:W-:-:S07]  /*15420*/  IMAD R18, R2, R18, R3 ;  /* 0x0000001202127224 */ /* 0x000fce00078e0203 */
.L_x_2446:
[----:B------:R-:W-:-:S05]  /*15430*/  LOP3.LUT R17, RZ, R2, RZ, 0x33, !PT ;  /* 0x00000002ff117212 */ /* 0x000fca00078e33ff */
[----:B------:R-:W-:Y:S01]  /*15440*/  IMAD.IADD R17, R6, 0x1, R17 ;  /* 0x0000000106117824 */ /* 0x000fe200078e0211 */
[----:B------:R-:W-:Y:S06]  /*15450*/  BRA `(.L_x_2447) ;  /* 0x0000000000147947 */ /* 0x000fec0003800000 */
.L_x_2442:
[----:B------:R-:W-:Y:S01]  /*15460*/  ULDC UR4, c[0x0][0xc3c] ;  /* 0x00030f0000047ab9 */ /* 0x000fe20000000800 */
[----:B------:R-:W-:Y:S02]  /*15470*/  IMAD.MOV.U32 R17, RZ, RZ, RZ ;  /* 0x000000ffff117224 */ /* 0x000fe400078e00ff */
[----:B------:R-:W-:Y:S02]  /*15480*/  IMAD.U32 R16, RZ, RZ, UR6 ;  /* 0x00000006ff107e24 */ /* 0x000fe4000f8e00ff */
[----:B------:R-:W-:Y:S02]  /*15490*/  IMAD.MOV.U32 R18, RZ, RZ, RZ ;  /* 0x000000ffff127224 */ /* 0x000fe400078e00ff */
[----:B------:R-:W-:-:S07]  /*154a0*/  IMAD.U32 R19, RZ, RZ, UR4 ;  /* 0x00000004ff137e24 */ /* 0x000fce000f8e00ff */
.L_x_2447:
[----:B------:R-:W-:-:S13]  /*154b0*/  ISETP.NE.AND P0, PT, R7, RZ, PT ;  /* 0x000000ff0700720c */ /* 0x000fda0003f05270 */
[----:B------:R-:W0:Y:S01]  /*154c0*/  @!P0 S2R R3, SR_CgaCtaId ;  /* 0x0000000000038919 */ /* 0x000e220000008800 */
[----:B------:R-:W-:-:S04]  /*154d0*/  @!P0 MOV R2, 0x400 ;  /* 0x0000040000028802 */ /* 0x000fc80000000f00 */
[----:B0-----:R-:W-:-:S05]  /*154e0*/  @!P0 LEA R2, R3, R2, 0x18 ;  /* 0x0000000203028211 */ /* 0x001fca00078ec0ff */
[----:B------:R1:W-:Y:S01]  /*154f0*/  @!P0 STS.128 [R2+0x388d0], R16 ;  /* 0x0388d01002008388 */ /* 0x0003e20000000c00 */
[----:B------:R-:W-:Y:S06]  /*15500*/  BAR.ARV 0x5, 0x180 ;  /* 0x0146000000007b1d */ /* 0x000fec0000002000 */
.L_x_2440:
        /* <DEDUP_REMOVED lines=8> */
[----:B------:R-:W-:Y:S01]  /*15590*/  IMAD.SHL.U32 R32, R0, 0x8, RZ ;  /* 0x0000000800207824 */ /* 0x000fe200078e00ff */
[----:B------:R-:W-:Y:S01]  /*155a0*/  BSSY B8, `(.L_x_2448) ;  /* 0x0000517000087945 */ /* 0x000fe20003800000 */
[----:B------:R1:W-:Y:S01]  /*155b0*/  STL [R1+0x24], RZ ;  /* 0x000024ff01007387 */ /* 0x0003e20000100800 */
[----:B------:R-:W-:Y:S01]  /*155c0*/  IMAD.MOV.U32 R28, RZ, RZ, 0x1 ;  /* 0x00000001ff1c7424 */ /* 0x000fe200078e00ff */
[----:B------:R-:W-:Y:S01]  /*155d0*/  ULDC UR37, c[0x0][0xc] ;  /* 0x0000030000257ab9 */ /* 0x000fe20000000800 */
[----:B------:R-:W-:Y:S01]  /*155e0*/  LOP3.LUT R3, R32, 0x1f8, RZ, 0xc0, !PT ;  /* 0x000001f820037812 */ /* 0x000fe200078ec0ff */
[----:B------:R-:W-:-:S03]  /*155f0*/  IMAD.MOV.U32 R27, RZ, RZ, RZ ;  /* 0x000000ffff1b7224 */ /* 0x000fc600078e00ff */
        /* <DEDUP_REMOVED lines=16> */
.L_x_2515:
[----:B0-----:R-:W0:Y:S02]  /*15700*/  LDC.64 R2, c[0x0][0xc88] ;  /* 0x00032200ff027b82 */ /* 0x001e240000000a00 */
[----:B0-----:R-:W-:-:S05]  /*15710*/  IMAD.WIDE R2, R19, 0x4, R2 ;  /* 0x0000000413027825 */ /* 0x001fca00078e0202 */
[----:B------:R-:W2:Y:S01]  /*15720*/  LDG.E R29, desc[UR38][R2.64] ;  /* 0x00000026021d7981 */ /* 0x000ea2000c1e1900 */
        /* <DEDUP_REMOVED lines=14> */
[----:B-1----:R1:W2:Y:S01]  /*15810*/  @P0 LDG.E R6, desc[UR38][R2.64] ;  /* 0x0000002602060981 */ /* 0x0022a2000c1e1900 */
        /* <DEDUP_REMOVED lines=31> */
.L_x_2449:
        /* <DEDUP_REMOVED lines=9> */
.L_x_2450:
        /* <DEDUP_REMOVED lines=8> */
[----:B--2---:R-:W-:-:S07]  /*15b20*/  IADD3 R0, -R0, R5, RZ ;  /* 0x0000000500007210 */ /* 0x004fce0007ffe1ff */
.L_x_2451:
[----:B------:R-:W3:Y:S01]  /*15b30*/  LDL R5, [R1+0x10] ;  /* 0x0000100001057983 */ /* 0x000ee20000100800 */
[----:B-12---:R-:W1:Y:S01]  /*15b40*/  LDC R2, c[0x0][0x448] ;  /* 0x00011200ff027b82 */ /* 0x006e620000000800 */
[----:B-----5:R-:W-:Y:S01]  /*15b50*/  IMAD.IADD R0, R0, 0x1, -R6 ;  /* 0x0000000100007824 */ /* 0x020fe200078e0a06 */
[----:B------:R-:W-:Y:S01]  /*15b60*/  LOP3.LUT R23, R23, 0xfffffeff, RZ, 0xc0, !PT ;  /* 0xfffffeff17177812 */ /* 0x000fe200078ec0ff */
[----:B------:R-:W-:Y:S03]  /*15b70*/  BSSY B0, `(.L_x_2452) ;  /* 0x0000039000007945 */ /* 0x000fe60003800000 */
[----:B------:R2:W-:Y:S01]  /*15b80*/  STL [R1], R0 ;  /* 0x0000000001007387 */ /* 0x0005e20000100800 */
[----:B-1----:R-:W-:Y:S01]  /*15b90*/  ISETP.NE.AND P0, PT, R2, 0x1, PT ;  /* 0x000000010200780c */ /* 0x002fe20003f05270 */
[----:B------:R-:W-:-:S04]  /*15ba0*/  IMAD.SHL.U32 R2, R17, 0x80, RZ ;  /* 0x0000008011027824 */ /* 0x000fc800078e00ff */
[----:B------:R-:W-:-:S08]  /*15bb0*/  VIADD R2, R2, 0x7f ;  /* 0x0000007f02027836 */ /* 0x000fd00000000000 */
[----:B------:R-:W1:Y:S01]  /*15bc0*/  @P0 LDC R3, c[0x0][0x44c] ;  /* 0x00011300ff030b82 */ /* 0x000e620000000800 */
[----:B------:R-:W-:-:S07]  /*15bd0*/  @P0 LOP3.LUT R23, R23, 0x100, RZ, 0xfc, !PT ;  /* 0x0000010017170812 */ /* 0x000fce00078efcff */
[----:B0-----:R-:W0:Y:S01]  /*15be0*/  @P0 LDC R4, c[0x0][0x450] ;  /* 0x00011400ff040b82 */ /* 0x001e220000000800 */
[----:B-1----:R-:W-:-:S05]  /*15bf0*/  @P0 IMAD.HI.U32 R3, R2, R3, RZ ;  /* 0x0000000302030227 */ /* 0x002fca00078e00ff */
[----:B0-----:R-:W-:Y:S02]  /*15c00*/  @P0 SHF.R.U32.HI R2, RZ, R4, R3 ;  /* 0x00000004ff020219 */ /* 0x001fe40000011603 */
[C---:B---3--:R-:W-:Y:S01]  /*15c10*/  IADD3 R3, R0.reuse, 0x50, -R5 ;  /* 0x0000005000037810 */ /* 0x048fe20007ffe805 */
[----:B--2---:R-:W-:-:S04]  /*15c20*/  VIADD R0, R0, 0x4f ;  /* 0x0000004f00007836 */ /* 0x004fc80000000000 */
[----:B------:R-:W-:-:S04]  /*15c30*/  IMAD.HI R0, R0, 0x66666667, RZ ;  /* 0x6666666700007827 */ /* 0x000fc800078e02ff */
[----:B------:R-:W-:Y:S01]  /*15c40*/  IMAD.IADD R2, R3, 0x1, R2 ;  /* 0x0000000103027824 */ /* 0x000fe200078e0202 */
[----:B------:R-:W-:-:S03]  /*15c50*/  SHF.R.U32.HI R3, RZ, 0x1f, R0 ;  /* 0x0000001fff037819 */ /* 0x000fc60000011600 */
[----:B------:R-:W-:Y:S01]  /*15c60*/  IMAD.HI R2, R2, 0x66666667, RZ ;  /* 0x6666666702027827 */ /* 0x000fe200078e02ff */
[----:B------:R-:W-:-:S04]  /*15c70*/  LEA.HI.SX32 R0, R0, R3, 0x1b ;  /* 0x0000000300007211 */ /* 0x000fc800078fdaff */
[----:B------:R-:W-:-:S04]  /*15c80*/  SHF.R.U32.HI R3, RZ, 0x1f, R2 ;  /* 0x0000001fff037819 */ /* 0x000fc80000011602 */
[----:B------:R-:W-:Y:S02]  /*15c90*/  LEA.HI.SX32 R3, R2, R3, 0x1b ;  /* 0x0000000302037211 */ /* 0x000fe400078fdaff */
[----:B------:R-:W-:Y:S02]  /*15ca0*/  LOP3.LUT R2, R18, 0xff000000, RZ, 0xc0, !PT ;  /* 0xff00000012027812 */ /* 0x000fe400078ec0ff */
[----:B------:R-:W-:Y:S02]  /*15cb0*/  VIMNMX R0, R0, R3, PT ;  /* 0x0000000300007248 */ /* 0x000fe40003fe0100 */
[----:B------:R-:W-:Y:S02]  /*15cc0*/  SHF.R.U32.HI R2, RZ, 0x8, R2 ;  /* 0x00000008ff027819 */ /* 0x000fe40000011602 */
[----:B------:R-:W-:Y:S02]  /*15cd0*/  ISETP.GE.AND P0, PT, R0, 0x1, PT ;  /* 0x000000010000780c */ /* 0x000fe40003f06270 */
[----:B------:R-:W-:-:S04]  /*15ce0*/  LOP3.LUT R3, R18, 0xff0000, RZ, 0xc0, !PT ;  /* 0x00ff000012037812 */ /* 0x000fc800078ec0ff */
[----:B------:R-:W-:Y:S01]  /*15cf0*/  LEA.HI R2, R3, R2, RZ, 0x10 ;  /* 0x0000000203027211 */ /* 0x000fe200078f80ff */
[----:B------:R-:W-:-:S03]  /*15d00*/  IMAD.MOV.U32 R3, RZ, RZ, RZ ;  /* 0x000000ffff037224 */ /* 0x000fc600078e00ff */
[----:B------:R-:W-:-:S03]  /*15d10*/  LOP3.LUT R4, R2, 0xff, RZ, 0xc0, !PT ;  /* 0x000000ff02047812 */ /* 0x000fc600078ec0ff */
[----:B------:R-:W-:Y:S05]  /*15d20*/  @!P0 BRA `(.L_x_2453) ;  /* 0x0000000000748947 */ /* 0x000fea0003800000 */
        /* <DEDUP_REMOVED lines=10> */
[----:B------:R-:W0:Y:S02]  /*15dd0*/  F2I.FTZ.U32.TRUNC.NTZ R3, R10 ;  /* 0x0000000a00037305 */ /* 0x000e24000021f000 */
[----:B0-----:R-:W-:-:S04]  /*15de0*/  IMAD.MOV R2, RZ, RZ, -R3 ;  /* 0x000000ffff027224 */ /* 0x001fc800078e0a03 */
        /* <DEDUP_REMOVED lines=17> */
.L_x_2453:
[----:B------:R-:W-:Y:S05]  /*15f00*/  BSYNC B0 ;  /* 0x0000000000007941 */ /* 0x000fea0003800000 */
.L_x_2452:
        /* <DEDUP_REMOVED lines=24> */
.L_x_2455:
        /* <DEDUP_REMOVED lines=20> */
.L_x_2458:
[----:B------:R-:W-:Y:S05]  /*161d0*/  BSYNC B6 ;  /* 0x0000000000067941 */ /* 0x000fea0003800000 */
.L_x_2457:
        /* <DEDUP_REMOVED lines=20> */
.L_x_2461:
        /* <DEDUP_REMOVED lines=15> */
.L_x_2460:
[----:B------:R-:W-:Y:S05]  /*16410*/  BSYNC B6 ;  /* 0x0000000000067941 */ /* 0x000fea0003800000 */
.L_x_2459:
[----:B------:R-:W-:Y:S01]  /*16420*/  ULDC.64 UR4, c[0x0][0x9f8] ;  /* 0x00027e0000047ab9 */ /* 0x000fe20000000a00 */
[----:B------:R-:W0:Y:S01]  /*16430*/  LDC R9, c[0x0][0x430] ;  /* 0x00010c00ff097b82 */ /* 0x000e220000000800 */
[----:B------:R-:W-:-:S04]  /*16440*/  ISETP.NE.U32.AND P0, PT, RZ, UR4, PT ;  /* 0x00000004ff007c0c */ /* 0x000fc8000bf05070 */
[----:B------:R-:W-:-:S13]  /*16450*/  ISETP.NE.AND.EX P0, PT, RZ, UR5, PT, P0 ;  /* 0x00000005ff007c0c */ /* 0x000fda000bf05300 */
[----:B------:R-:W-:Y:S01]  /*16460*/  @P0 IADD3 R24, P1, R24, UR4, RZ ;  /* 0x0000000418180c10 */ /* 0x000fe2000ff3e0ff */
[----:B------:R-:W-:-:S03]  /*16470*/  ULDC UR4, c[0x0][0x2f4] ;  /* 0x0000bd0000047ab9 */ /* 0x000fc60000000800 */
[----:B------:R-:W-:-:S05]  /*16480*/  @P0 IADD3.X R25, R25, UR5, RZ, P1, !PT ;  /* 0x0000000519190c10 */ /* 0x000fca0008ffe4ff */
[----:B------:R1:W5:Y:S01]  /*16490*/  @P0 LDG.E R30, desc[UR38][R24.64] ;  /* 0x00000026181e0981 */ /* 0x000362000c1e1900 */
[----:B------:R-:W-:Y:S01]  /*164a0*/  ISETP.GE.AND P0, PT, R32, UR4, PT ;  /* 0x0000000420007c0c */ /* 0x000fe2000bf06270 */
[----:B------:R-:W-:Y:S01]  /*164b0*/  UMOV UR5, 0xffffffff ;  /* 0xffffffff00057882 */ /* 0x000fe20000000000 */
[----:B------:R-:W-:Y:S02]  /*164c0*/  ISETP.GE.AND P2, PT, R37, UR4, PT ;  /* 0x0000000425007c0c */ /* 0x000fe4000bf46270 */
[----:B------:R-:W-:Y:S02]  /*164d0*/  LOP3.LUT R23, R23, 0xffffffef, RZ, 0xc0, !PT ;  /* 0xffffffef17177812 */ /* 0x000fe400078ec0ff */
[----:B------:R-:W-:-:S07]  /*164e0*/  ISETP.GE.AND P1, PT, R36, UR4, PT ;  /* 0x0000000424007c0c */ /* 0x000fce000bf26270 */
        /* <DEDUP_REMOVED lines=8> */
[----:B01----:R-:W-:Y:S06]  /*16570*/  BRA.DIV UR5, `(.L_x_2462) ;  /* 0x0000004a05007947 */ /* 0x003fec000b800000 */
.L_x_2532:
[----:B------:R-:W2:Y:S04]  /*16580*/  LDL R0, [R1+0x20] ;  /* 0x0000200001007983 */ /* 0x000ea80000100800 */
[----:B------:R-:W3:Y:S04]  /*16590*/  LDL R5, [R1] ;  /* 0x0000000001057983 */ /* 0x000ee80000100800 */
[----:B------:R-:W4:Y:S01]  /*165a0*/  LDL R2, [R1+0x8] ;  /* 0x0000080001027983 */ /* 0x000f220000100800 */
[----:B------:R-:W0:Y:S01]  /*165b0*/  S2R R3, SR_TID.X ;  /* 0x0000000000037919 */ /* 0x000e220000002100 */
[----:B------:R-:W1:Y:S01]  /*165c0*/  S2R R8, SR_TID.X ;  /* 0x0000000000087919 */ /* 0x000e620000002100 */
[----:B------:R-:W-:-:S02]  /*165d0*/  ISETP.NE.AND P1, PT, R9, 0x1, PT ;  /* 0x000000010900780c */ /* 0x000fc40003f25270 */
[----:B0-----:R-:W-:-:S04]  /*165e0*/  LOP3.LUT R3, R3, 0x7f, RZ, 0xc0, !PT ;  /* 0x0000007f03037812 */ /* 0x001fc800078ec0ff */
[----:B------:R-:W-:Y:S01]  /*165f0*/  SHF.R.U32.HI R3, RZ, 0x3, R3 ;  /* 0x00000003ff037819 */ /* 0x000fe20000011603 */
[----:B-1----:R-:W-:-:S05]  /*16600*/  IMAD.SHL.U32 R8, R8, 0x10, RZ ;  /* 0x0000001008087824 */ /* 0x002fca00078e00ff */
[----:B------:R-:W-:Y:S02]  /*16610*/  LOP3.LUT R8, R3, 0x70, R8, 0xf8, !PT ;  /* 0x0000007003087812 */ /* 0x000fe400078ef808 */
[----:B------:R-:W0:Y:S01]  /*16620*/  @P1 LDC R3, c[0x0][0x434] ;  /* 0x00010d00ff031b82 */ /* 0x000e220000000800 */
[----:B-----5:R-:W-:Y:S02]  /*16630*/  SHF.R.S32.HI R10, RZ, 0x1f, R30 ;  /* 0x0000001fff0a7819 */ /* 0x020fe4000001141e */
[----:B------:R-:W-:-:S04]  /*16640*/  LOP3.LUT R23, R23, 0xffffffbf, RZ, 0xc0, !PT ;  /* 0xffffffbf17177812 */ /* 0x000fc800078ec0ff */
[----:B------:R-:W-:Y:S01]  /*16650*/  @P1 LOP3.LUT R23, R23, 0x40, RZ, 0xfc, !PT ;  /* 0x0000004017171812 */ /* 0x000fe200078efcff */
[----:B------:R1:W-:Y:S03]  /*16660*/  STL [R1+0xc], R10 ;  /* 0x00000c0a01007387 */ /* 0x0003e60000100800 */
[----:B------:R-:W-:Y:S02]  /*16670*/  LOP3.LUT R23, R23, 0xffffffdf, RZ, 0xc0, !PT ;  /* 0xffffffdf17177812 */ /* 0x000fe400078ec0ff */
[----:B------:R-:W-:Y:S02]  /*16680*/  LOP3.LUT R25, R18, 0xffff, RZ, 0xc0, !PT ;  /* 0x0000ffff12197812 */ /* 0x000fe400078ec0ff */
[----:B--2---:R-:W-:Y:S02]  /*16690*/  IADD3 R26, R0, -0x1, RZ ;  /* 0xffffffff001a7810 */ /* 0x004fe40007ffe0ff */
[----:B------:R-:W2:Y:S03]  /*166a0*/  @P1 LDC R0, c[0x0][0x438] ;  /* 0x00010e00ff001b82 */ /* 0x000ea60000000800 */
[----:B------:R-:W-:-:S05]  /*166b0*/  IMAD R6, R26, 0x50, R8 ;  /* 0x000000501a067824 */ /* 0x000fca00078e0208 */
[C---:B---3--:R-:W-:Y:S01]  /*166c0*/  ISETP.GE.AND P0, PT, R6.reuse, R5, PT ;  /* 0x000000050600720c */ /* 0x048fe20003f06270 */
[----:B----4-:R-:W-:-:S03]  /*166d0*/  IMAD.IADD R6, R6, 0x1, R2 ;  /* 0x0000000106067824 */ /* 0x010fc600078e0202 */
[----:B------:R-:W-:Y:S01]  /*166e0*/  ISETP.GT.U32.OR P0, PT, R8, 0x4f, P0 ;  /* 0x0000004f0800780c */ /* 0x000fe20000704470 */
[----:B0-----:R-:W-:-:S04]  /*166f0*/  @P1 IMAD.HI.U32 R3, R6, R3, RZ ;  /* 0x0000000306031227 */ /* 0x001fc800078e00ff */
[----:B------:R-:W-:Y:S01]  /*16700*/  IMAD.MOV.U32 R7, RZ, RZ, R6 ;  /* 0x000000ffff077224 */ /* 0x000fe200078e0006 */
[----:B--2---:R-:W-:-:S07]  /*16710*/  @P1 SHF.R.U32.HI R7, RZ, R0, R3 ;  /* 0x00000000ff071219 */ /* 0x004fce0000011603 */
        /* <DEDUP_REMOVED lines=8> */
[----:B0-----:R-:W-:-:S04]  /*167a0*/  @!P0 LEA R2, P1, R4, R2, 0x2 ;  /* 0x0000000204028211 */ /* 0x001fc800078210ff */
[----:B------:R-:W-:Y:S01]  /*167b0*/  @!P0 LEA.HI.X R3, R4, R3, R0, 0x2, P1 ;  /* 0x0000000304038211 */ /* 0x000fe200008f1400 */
[----:B------:R-:W-:-:S06]  /*167c0*/  IMAD.MOV.U32 R0, RZ, RZ, RZ ;  /* 0x000000ffff007224 */ /* 0x000fcc00078e00ff */
[----:B------:R0:W5:Y:S02]  /*167d0*/  @!P0 LDG.E R0, desc[UR38][R2.64] ;  /* 0x0000002602008981 */ /* 0x000164000c1e1900 */
[----:B0-----:R-:W-:-:S05]  /*167e0*/  IMAD.U32 R2, RZ, RZ, UR36 ;  /* 0x00000024ff027e24 */ /* 0x001fca000f8e00ff */
[----:B------:R-:W-:Y:S02]  /*167f0*/  ISETP.NE.AND P2, PT, R2, 0x3, PT ;  /* 0x000000030200780c */ /* 0x000fe40003f45270 */
[----:B------:R-:W-:Y:S01]  /*16800*/  ISETP.GT.U32.AND P0, PT, R8, 0x4f, PT ;  /* 0x0000004f0800780c */ /* 0x000fe20003f04070 */
[----:B------:R-:W-:-:S10]  /*16810*/  IMAD.MOV R5, RZ, RZ, -R7 ;  /* 0x000000ffff057224 */ /* 0x000fd400078e0a07 */
[----:B------:R-:W-:-:S04]  /*16820*/  @P2 LOP3.LUT R23, R23, 0x20, RZ, 0xfc, !PT ;  /* 0x0000002017172812 */ /* 0x000fc800078efcff */
[----:B------:R-:W-:Y:S01]  /*16830*/  LOP3.LUT R23, R23, 0xfffffffe, RZ, 0xc0, !PT ;  /* 0xfffffffe17177812 */ /* 0x000fe200078ec0ff */
[----:B------:R-:W-:-:S03]  /*16840*/  IMAD R4, R9, R5, R6 ;  /* 0x0000000509047224 */ /* 0x000fc600078e0206 */
[----:B------:R-:W-:Y:S01]  /*16850*/  @P0 LOP3.LUT R23, R23, 0x1, RZ, 0xfc, !PT ;  /* 0x0000000117170812 */ /* 0x000fe200078efcff */
[----:B-1----:R-:W-:Y:S06]  /*16860*/  @!P2 BRA `(.L_x_2463) ;  /* 0x000000000004a947 */ /* 0x002fec0003800000 */
[----:B------:R-:W-:Y:S01]  /*16870*/  BPT.TRAP 0x1 ;  /* 0x000000040000795c */ /* 0x000fe20000300000 */
.L_x_2463:
        /* <DEDUP_REMOVED lines=23> */
.L_x_2533:
[----:B------:R-:W-:Y:S05]  /*169f0*/  BSYNC B0 ;  /* 0x0000000000007941 */ /* 0x000fea0003800000 */
.L_x_2464:
        /* <DEDUP_REMOVED lines=74> */
.L_x_2545:
        /* <DEDUP_REMOVED lines=8> */
[----:B0-----:R-:W-:-:S04]  /*16f20*/  LEA R2, P0, R32, R0, 0x1 ;  /* 0x0000000020027211 */ /* 0x001fc800078008ff */
[----:B--2---:R-:W-:-:S05]  /*16f30*/  IADD3.X R3, RZ, R8, RZ, P0, !PT ;  /* 0x00000008ff037210 */ /* 0x004fca00007fe4ff */
[----:B------:R-:W-:Y:S01]  /*16f40*/  @!PT LDS RZ, [RZ] ;  /* 0x00000000fffff984 */ /* 0x000fe20000000800 */
[----:B------:R-:W-:Y:S01]  /*16f50*/  @!PT LDS RZ, [RZ] ;  /* 0x00000000fffff984 */ /* 0x000fe20000000800 */
[----:B------:R-:W-:Y:S01]  /*16f60*/  @!PT LDS RZ, [RZ] ;  /* 0x00000000fffff984 */ /* 0x000fe20000000800 */
[----:B------:R1:W-:Y:S04]  /*16f70*/  LDGSTS.E.BYPASS.LTC128B.128 [R7+0x26400], desc[UR38][R2.64], !P4 ;  /* 0x2640000002077fae */ /* 0x0003e8000e101d66 */
[----:B------:R1:W-:Y:S04]  /*16f80*/  LDGSTS.E.BYPASS.LTC128B.128 [R7+0x28c00], desc[UR38][R2.64+0x80], !P3 ;  /* 0x28c0008002077fae */ /* 0x0003e8000d901d66 */
[----:B------:R1:W-:Y:S04]  /*16f90*/  LDGSTS.E.BYPASS.LTC128B.128 [R7+0x2b400], desc[UR38][R2.64+0x100], !P2 ;  /* 0x2b40010002077fae */ /* 0x0003e8000d101d66 */
[----:B------:R1:W-:Y:S02]  /*16fa0*/  LDGSTS.E.BYPASS.LTC128B.128 [R7+0x2dc00], desc[UR38][R2.64+0x180], !P1 ;  /* 0x2dc0018002077fae */ /* 0x0003e4000c901d66 */
.L_x_2468:
[----:B------:R-:W-:Y:S05]  /*16fb0*/  BSYNC B0 ;  /* 0x0000000000007941 */ /* 0x000fea0003800000 */
.L_x_2467:
[----:B------:R-:W-:Y:S01]  /*16fc0*/  NOP ;  /* 0x0000000000007918 */ /* 0x000fe20000000000 */
[----:B------:R-:W-:-:S13]  /*16fd0*/  PLOP3.LUT P0, PT, PT, PT, PT, 0x80, 0x0 ;  /* 0x000000000000781c */ /* 0x000fda0003f0f070 */
.L_x_2469:
        /* <DEDUP_REMOVED lines=10> */
.L_x_2470:
        /* <DEDUP_REMOVED lines=23> */
[----:B------:R-:W-:Y:S02]  /*171f0*/  IMAD.U32 R4, RZ, RZ, UR6 ;  /* 0x00000006ff047e24 */ /* 0x000fe4000f8e00ff */
[----:B------:R-:W0:Y:S01]  /*17200*/  LDC.64 R2, c[0x4][R2] ;  /* 0x0100000002027b82 */ /* 0x000e220000000a00 */
[----:B---3--:R-:W-:Y:S02]  /*17210*/  IMAD.U32 R5, RZ, RZ, UR7 ;  /* 0x00000007ff057e24 */ /* 0x008fe4000f8e00ff */
        /* <DEDUP_REMOVED lines=9> */
.L_x_2472:
[----:B------:R-:W-:Y:S05]  /*172b0*/  BSYNC B6 ;  /* 0x0000000000067941 */ /* 0x000fea0003800000 */
.L_x_2471:
[----:B------:R-:W4:Y:S01]  /*172c0*/  LDL.LU R2, [R1+0x28] ;  /* 0x0000280001027983 */ /* 0x000f220000300800 */
[----:B------:R-:W-:Y:S01]  /*172d0*/  ULDC.64 UR6, c[0x0][0x2e0] ;  /* 0x0000b80000067ab9 */ /* 0x000fe20000000a00 */
[----:B------:R-:W-:Y:S01]  /*172e0*/  IMAD.MOV.U32 R3, RZ, RZ, R35 ;  /* 0x000000ffff037224 */ /* 0x000fe200078e0023 */
[----:B------:R-:W-:Y:S01]  /*172f0*/  ULDC.64 UR4, c[0x0][0x2d8] ;  /* 0x0000b60000047ab9 */ /* 0x000fe20000000a00 */
[----:B------:R-:W2:Y:S04]  /*17300*/  LDL.LU.64 R20, [R1+0x18] ;  /* 0x0000180001147983 */ /* 0x000ea80000300a00 */
[----:B------:R0:W5:Y:S01]  /*17310*/  LDL R9, [R1+0x10] ;  /* 0x0000100001097983 */ /* 0x0001620000100800 */
[----:B----4-:R-:W-:Y:S02]  /*17320*/  IMAD.MOV.U32 R0, RZ, RZ, R2 ;  /* 0x000000ffff007224 */ /* 0x010fe400078e0002 */
[----:B--2---:R-:W-:Y:S01]  /*17330*/  IMAD.MOV.U32 R2, RZ, RZ, R20 ;  /* 0x000000ffff027224 */ /* 0x004fe200078e0014 */
[----:B------:R-:W1:Y:S01]  /*17340*/  LDC R21, c[0x0][0x448] ;  /* 0x00011200ff157b82 */ /* 0x000e620000000800 */
[----:B------:R-:W2:Y:S01]  /*17350*/  S2R R20, SR_TID.X ;  /* 0x0000000000147919 */ /* 0x000ea20000002100 */
[----:B------:R-:W-:-:S02]  /*17360*/  IMAD R4, R0, UR6, RZ ;  /* 0x0000000600047c24 */ /* 0x000fc4000f8e02ff */
[----:B------:R-:W-:-:S04]  /*17370*/  IMAD.WIDE.U32 R2, R25, UR4, R2 ;  /* 0x0000000419027c25 */ /* 0x000fc8000f8e0002 */
[----:B------:R-:W-:Y:S01]  /*17380*/  IMAD R3, R25, UR5, R3 ;  /* 0x0000000519037c24 */ /* 0x000fe2000f8e0203 */
[----:B------:R-:W-:Y:S01]  /*17390*/  ULDC.64 UR4, c[0x0][0x2d0] ;  /* 0x0000b40000047ab9 */ /* 0x000fe20000000a00 */
[C---:B------:R-:W-:Y:S02]  /*173a0*/  IMAD R4, R29.reuse, UR7, R4 ;  /* 0x000000071d047c24 */ /* 0x040fe4000f8e0204 */
[----:B------:R-:W-:Y:S01]  /*173b0*/  IMAD.WIDE.U32 R2, R29, UR6, R2 ;  /* 0x000000061d027c25 */ /* 0x000fe2000f8e0002 */
[----:B-1----:R-:W-:Y:S02]  /*173c0*/  ISETP.NE.AND P6, PT, R21, 0x1, PT ;  /* 0x000000011500780c */ /* 0x002fe40003fc5270 */
[----:B--2---:R-:W-:-:S04]  /*173d0*/  LOP3.LUT R20, R20, 0x7f, RZ, 0xc0, !PT ;  /* 0x0000007f14147812 */ /* 0x004fc800078ec0ff */
[----:B------:R-:W-:-:S07]  /*173e0*/  SHF.R.U32.HI R21, RZ, 0x3, R20 ;  /* 0x00000003ff157819 */ /* 0x000fce0000011614 */
[----:B------:R-:W1:Y:S01]  /*173f0*/  @P6 LDC R7, c[0x0][0x44c] ;  /* 0x00011300ff076b82 */ /* 0x000e620000000800 */
[----:B------:R-:W2:Y:S07]  /*17400*/  S2R R20, SR_TID.X ;  /* 0x0000000000147919 */ /* 0x000eae0000002100 */
[----:B---3--:R-:W3:Y:S01]  /*17410*/  @P6 LDC R5, c[0x0][0x450] ;  /* 0x00011400ff056b82 */ /* 0x008ee20000000800 */
[----:B--2---:R-:W-:-:S05]  /*17420*/  IMAD.SHL.U32 R20, R20, 0x10, RZ ;  /* 0x0000001014147824 */ /* 0x004fca00078e00ff */
[----:B------:R-:W-:-:S05]  /*17430*/  LOP3.LUT R20, R21, 0x70, R20, 0xf8, !PT ;  /* 0x0000007015147812 */ /* 0x000fca00078ef814 */
[----:B------:R-:W-:-:S04]  /*17440*/  IMAD R6, R17, 0x80, R20 ;  /* 0x0000008011067824 */ /* 0x000fc800078e0214 */
[----:B-1----:R-:W-:-:S04]  /*17450*/  @P6 IMAD.HI.U32 R7, R6, R7, RZ ;  /* 0x0000000706076227 */ /* 0x002fc800078e00ff */
[----:B------:R-:W-:Y:S01]  /*17460*/  IMAD.MOV.U32 R0, RZ, RZ, R6 ;  /* 0x000000ffff007224 */ /* 0x000fe200078e0006 */
[----:B---3--:R-:W-:Y:S02]  /*17470*/  @P6 SHF.R.U32.HI R0, RZ, R5, R7 ;  /* 0x00000005ff006219 */ /* 0x008fe40000011607 */
[----:B------:R-:W1:Y:S01]  /*17480*/  LDC R5, c[0x0][0x448] ;  /* 0x00011200ff057b82 */ /* 0x000e620000000800 */
[----:B------:R-:W-:Y:S02]  /*17490*/  IMAD.IADD R3, R3, 0x1, R4 ;  /* 0x0000000103037824 */ /* 0x000fe400078e0204 */
[----:B------:R-:W-:Y:S01]  /*174a0*/  IMAD.MOV R4, RZ, RZ, -R0 ;  /* 0x000000ffff047224 */ /* 0x000fe200078e0a00 */
[----:B------:R-:W2:Y:S01]  /*174b0*/  S2R R20, SR_TID.X ;  /* 0x0000000000147919 */ /* 0x000ea20000002100 */
[----:B------:R-:W-:-:S04]  /*174c0*/  IMAD.WIDE.U32 R2, R0, UR4, R2 ;  /* 0x0000000400027c25 */ /* 0x000fc8000f8e0002 */
[----:B-1----:R-:W-:Y:S01]  /*174d0*/  IMAD R4, R5, R4, R6 ;  /* 0x0000000405047224 */ /* 0x002fe200078e0206 */
[----:B------:R-:W-:-:S05]  /*174e0*/  SHF.R.S32.HI R6, RZ, 0x1f, R0 ;  /* 0x0000001fff067819 */ /* 0x000fca0000011400 */
        /* <DEDUP_REMOVED lines=10> */
[----:B------:R-:W-:Y:S01]  /*17590*/  ULDC UR4, c[0x0][0x2b8] ;  /* 0x0000ae0000047ab9 */ /* 0x000fe20000000800 */
[----:B------:R-:W-:Y:S02]  /*175a0*/  IADD3 R3, R3, R0, RZ ;  /* 0x0000000003037210 */ /* 0x000fe40007ffe0ff */
[----:B--2---:R-:W-:Y:S02]  /*175b0*/  LOP3.LUT R20, R20, 0x7f, RZ, 0xc0, !PT ;  /* 0x0000007f14147812 */ /* 0x004fe400078ec0ff */
[----:B------:R-:W-:Y:S01]  /*175c0*/  LEA.HI.X R0, R2, UR5, R3, 0x1, P0 ;  /* 0x0000000502007c11 */ /* 0x000fe200080f0c03 */
[----:B------:R-:W-:Y:S01]  /*175d0*/  UMOV UR5, 0xffffffff ;  /* 0xffffffff00057882 */ /* 0x000fe20000000000 */
[----:B------:R-:W-:-:S02]  /*175e0*/  ISETP.GE.AND P4, PT, R32, UR4, PT ;  /* 0x0000000420007c0c */ /* 0x000fc4000bf86270 */
[----:B------:R-:W-:Y:S02]  /*175f0*/  ISETP.GE.AND P3, PT, R37, UR4, PT ;  /* 0x0000000425007c0c */ /* 0x000fe4000bf66270 */
[----:B------:R-:W-:Y:S02]  /*17600*/  ISETP.GE.AND P2, PT, R36, UR4, PT ;  /* 0x0000000424007c0c */ /* 0x000fe4000bf46270 */
[----:B------:R-:W-:Y:S02]  /*17610*/  ISETP.GE.AND P1, PT, R34, UR4, PT ;  /* 0x0000000422007c0c */ /* 0x000fe4000bf26270 */
[----:B------:R-:W-:Y:S01]  /*17620*/  SHF.R.U32.HI R8, RZ, 0x3, R20 ;  /* 0x00000003ff087819 */ /* 0x000fe20000011614 */
[----:B0-----:R-:W-:Y:S10]  /*17630*/  BRA.DIV UR5, `(.L_x_2473) ;  /* 0x0000003e05dc7947 */ /* 0x001ff4000b800000 */
[----:B------:R-:W0:Y:S01]  /*17640*/  SHFL.IDX PT, R14, R4, RZ, 0x181f ;  /* 0x00181fff040e7589 */ /* 0x000e2200000e0000 */
[----:B-----5:R-:W-:Y:S02]  /*17650*/  IMAD R5, R9, R5, RZ ;  /* 0x0000000509057224 */ /* 0x020fe400078e02ff */
[----:B------:R-:W-:Y:S01]  /*17660*/  IMAD R17, R17, 0x80, R8 ;  /* 0x0000008011117824 */ /* 0x000fe200078e0208 */
        /* <DEDUP_REMOVED lines=63> */
[----:B-1----:R-:W-:Y:S01]  /*17a60*/  @!P0 IMAD.X R7, RZ, RZ, R2, P5 ;  /* 0x000000ffff078224 */ /* 0x002fe200028e0602 */
[----:B------:R-:W-:Y:S02]  /*17a70*/  @!P0 MOV R2, R14 ;  /* 0x0000000e00028202 */ /* 0x000fe40000000f00 */
[----:B------:R-:W0:Y:S01]  /*17a80*/  SHFL.IDX PT, R14, R4, 0x6, 0x181f ;  /* 0x00d81f00040e7f89 */ /* 0x000e2200000e0000 */
[----:B------:R-:W-:-:S05]  /*17a90*/  @!P0 IMAD.MOV.U32 R3, RZ, RZ, R7 ;  /* 0x000000ffff038224 */ /* 0x000fca00078e0007 */
        /* <DEDUP_REMOVED lines=16> */
.L_x_2562:
        /* <DEDUP_REMOVED lines=13> */
.L_x_2475:
[----:B------:R-:W-:Y:S05]  /*17c70*/  BSYNC B0 ;  /* 0x0000000000007941 */ /* 0x000fea0003800000 */
.L_x_2474:
[----:B------:R-:W-:Y:S01]  /*17c80*/  NOP ;  /* 0x0000000000007918 */ /* 0x000fe20000000000 */
[----:B------:R-:W-:-:S13]  /*17c90*/  PLOP3.LUT P0, PT, PT, PT, PT, 0x80, 0x0 ;  /* 0x000000000000781c */ /* 0x000fda0003f0f070 */
.L_x_2476:
        /* <DEDUP_REMOVED lines=20> */
.L_x_2563:
[----:B------:R-:W-:Y:S05]  /*17de0*/  BSYNC B0 ;  /* 0x0000000000007941 */ /* 0x000fea0003800000 */
.L_x_2477:
        /* <DEDUP_REMOVED lines=12> */
.L_x_2493:
        /* <DEDUP_REMOVED lines=38> */
[----:B------:R-:W-:Y:S02]  /*18110*/  SEL R27, R27, RZ, P0 ;  /* 0x000000ff1b1b7207 */ /* 0x000fe40000000000 */
[----:B------:R-:W-:Y:S02]  /*18120*/  MOV R26, R0 ;  /* 0x00000000001a7202 */ /* 0x000fe40000000f00 */
[----:B------:R-:W-:Y:S01]  /*18130*/  LOP3.LUT R28, R17, R28, RZ, 0x3c, !PT ;  /* 0x0000001c111c7212 */ /* 0x000fe200078e3cff */
[----:B0-----:R-:W-:Y:S06]  /*18140*/  @!P5 BRA `(.L_x_2481) ;  /* 0x000000000004d947 */ /* 0x001fec0003800000 */
[----:B------:R-:W-:Y:S01]  /*18150*/  BPT.TRAP 0x1 ;  /* 0x000000040000795c */ /* 0x000fe20000300000 */
.L_x_2481:
[----:B------:R-:W-:Y:S01]  /*18160*/  IMAD R6, R27, 0x8, R22 ;  /* 0x000000081b067824 */ /* 0x000fe200078e0216 */
[----:B------:R-:W-:Y:S01]  /*18170*/  SHF.L.U32 R3, R28, 0x1f, RZ ;  /* 0x0000001f1c037819 */ /* 0x000fe200000006ff */
[----:B------:R-:W-:Y:S03]  /*18180*/  BSSY B1, `(.L_x_2482) ;  /* 0x0000003000017945 */ /* 0x000fe60003800000 */
[----:B------:R-:W0:Y:S02]  /*18190*/  SYNCS.PHASECHK.TRANS64.TRYWAIT P0, [R6+URZ+0x38840], R3 ;  /* 0x03884003060075a7 */ /* 0x000e24000800017f */
[----:B0-----:R-:W-:Y:S05]  /*181a0*/  @!P0 BRA `(.L_x_2483) ;  /* 0x0000003c00cc8947 */ /* 0x001fea0003800000 */
.L_x_2564:
[----:B------:R-:W-:Y:S05]  /*181b0*/  BSYNC B1 ;  /* 0x0000000000017941 */ /* 0x000fea0003800000 */
.L_x_2482:
        /* <DEDUP_REMOVED lines=67> */
.L_x_2576:
        /* <DEDUP_REMOVED lines=17> */
.L_x_2485:
        /* <DEDUP_REMOVED lines=10> */
.L_x_2486:
[----:B------:R2:W-:Y:S01]  /*187a0*/  SYNCS.ARRIVE.TRANS64.A1T0 RZ, [R6+URZ+0x38830], RZ ;  /* 0x038830ff06ff79a7 */ /* 0x0005e2000810003f */
[----:B------:R-:W-:Y:S05]  /*187b0*/  @!P6 BRA `(.L_x_2487) ;  /* 0x000000000004e947 */ /* 0x000fea0003800000 */
[----:B------:R-:W-:Y:S01]  /*187c0*/  BPT.TRAP 0x1 ;  /* 0x000000040000795c */ /* 0x000fe20000300000 */
.L_x_2487:
[----:B-1----:R-:W-:Y:S01]  /*187d0*/  SHF.L.U32 R2, R17, 0x1f, RZ ;  /* 0x0000001f11027819 */ /* 0x002fe200000006ff */
[----:B--2---:R-:W-:Y:S01]  /*187e0*/  IMAD R6, R7, 0x8, R22 ;  /* 0x0000000807067824 */ /* 0x004fe200078e0216 */
[----:B------:R-:W-:Y:S03]  /*187f0*/  BSSY B1, `(.L_x_2488) ;  /* 0x0000003000017945 */ /* 0x000fe60003800000 */
[----:B------:R-:W1:Y:S02]  /*18800*/  SYNCS.PHASECHK.TRANS64.TRYWAIT P0, [R6+URZ+0x38860], R2 ;  /* 0x03886002060075a7 */ /* 0x000e64000800017f */
[----:B-1----:R-:W-:Y:S05]  /*18810*/  @!P0 BRA `(.L_x_2489) ;  /* 0x0000004000088947 */ /* 0x002fea0003800000 */
.L_x_2577:
[----:B------:R-:W-:Y:S05]  /*18820*/  BSYNC B1 ;  /* 0x0000000000017941 */ /* 0x000fea0003800000 */
.L_x_2488:
        /* <DEDUP_REMOVED lines=60> */
.L_x_2589:
        /* <DEDUP_REMOVED lines=28> */
[----:B------:R-:W-:-:S04]  /*18db0*/  LEA R18, P0, R2, UR6, 0x1 ;  /* 0x0000000602127c11 */ /* 0x000fc8000f8008ff */
[----:B------:R-:W-:Y:S02]  /*18dc0*/  LEA.HI.X R24, R2, UR7, R3, 0x1, P0 ;  /* 0x0000000702187c11 */ /* 0x000fe400080f0c03 */
[----:B------:R-:W-:-:S13]  /*18dd0*/  PLOP3.LUT P0, PT, PT, PT, PT, 0x80, 0x0 ;  /* 0x000000000000781c */ /* 0x000fda0003f0f070 */
.L_x_2491:
        /* <DEDUP_REMOVED lines=10> */
.L_x_2492:
        /* <DEDUP_REMOVED lines=8> */
.L_x_2480:
[----:B------:R-:W-:Y:S05]  /*18f00*/  BSYNC B0 ;  /* 0x0000000000007941 */ /* 0x000fea0003800000 */
.L_x_2479:
        /* <DEDUP_REMOVED lines=8> */
[----:B------:R-:W2:Y:S02]  /*18f90*/  FLO.U32 R0, UR4 ;  /* 0x0000000400007d00 */ /* 0x000ea400080e0000 */
[----:B--2---:R-:W-:-:S06]  /*18fa0*/  ISETP.EQ.U32.AND P0, PT, R0, R5, PT ;  /* 0x000000050000720c */ /* 0x004fcc0003f02070 */
[----:B------:R-:W0:Y:S07]  /*18fb0*/  POPC R5, UR4 ;  /* 0x0000000400057d09 */ /* 0x000e2e0008000000 */
[----:B0-----:R-:W2:Y:S01]  /*18fc0*/  @P0 ATOMG.E.ADD.STRONG.GPU PT, R3, desc[UR38][R2.64], R5 ;  /* 0x00000005020309a8 */ /* 0x001ea200081ee1e6 */
[----:B------:R-:W0:Y:S02]  /*18fd0*/  S2R R4, SR_LTMASK ;  /* 0x0000000000047919 */ /* 0x000e240000003900 */
[----:B0-----:R-:W-:-:S04]  /*18fe0*/  LOP3.LUT R4, R4, UR4, RZ, 0xc0, !PT ;  /* 0x0000000404047c12 */ /* 0x001fc8000f8ec0ff */
[----:B------:R-:W0:Y:S01]  /*18ff0*/  POPC R7, R4 ;  /* 0x0000000400077309 */ /* 0x000e220000000000 */
[----:B--2---:R-:W0:Y:S02]  /*19000*/  SHFL.IDX PT, R0, R3, R0, 0x1f ;  /* 0x00001f0003007589 */ /* 0x004e2400000e0000 */
[----:B0-----:R-:W-:-:S07]  /*19010*/  IADD3 R16, R0, UR37, R7 ;  /* 0x0000002500107c10 */ /* 0x001fce000fffe007 */
.L_x_2495:
[----:B------:R-:W-:Y:S05]  /*19020*/  BSYNC B0 ;  /* 0x0000000000007941 */ /* 0x000fea0003800000 */
.L_x_2494:
[----:B------:R-:W-:-:S13]  /*19030*/  LOP3.LUT P0, RZ, R23, 0x20, RZ, 0xc0, !PT ;  /* 0x0000002017ff7812 */ /* 0x000fda000780c0ff */
[----:B------:R-:W-:Y:S05]  /*19040*/  @!P0 BRA `(.L_x_2496) ;  /* 0x0000000000048947 */ /* 0x000fea0003800000 */
[----:B------:R-:W-:Y:S01]  /*19050*/  BPT.TRAP 0x1 ;  /* 0x000000040000795c */ /* 0x000fe20000300000 */
.L_x_2496:
[----:B------:R-:W2:Y:S01]  /*19060*/  LDL.LU R0, [R1] ;  /* 0x0000000001007983 */ /* 0x000ea20000300800 */
[----:B------:R-:W-:Y:S01]  /*19070*/  IMAD R4, R27, 0x8, R22 ;  /* 0x000000081b047824 */ /* 0x000fe200078e0216 */
[----:B0-----:R-:W-:Y:S01]  /*19080*/  SHF.L.U32 R3, R28, 0x1f, RZ ;  /* 0x0000001f1c037819 */ /* 0x001fe200000006ff */
[----:B------:R-:W-:Y:S03]  /*19090*/  BSSY B0, `(.L_x_2497) ;  /* 0x0000004000007945 */ /* 0x000fe60003800000 */
[----:B------:R-:W0:Y:S01]  /*190a0*/  SYNCS.PHASECHK.TRANS64.TRYWAIT P0, [R4+URZ+0x38860], R3 ;  /* 0x03886003040075a7 */ /* 0x000e22000800017f */
[----:B--2---:R-:W-:Y:S01]  /*190b0*/  IMAD R5, R26, -0x50, R0 ;  /* 0xffffffb01a057824 */ /* 0x004fe200078e0200 */
[----:B0-----:R-:W-:Y:S06]  /*190c0*/  @!P0 BRA `(.L_x_2498) ;  /* 0x0000003c00c88947 */ /* 0x001fec0003800000 */
.L_x_2590:
[----:B------:R-:W-:Y:S05]  /*190d0*/  BSYNC B0 ;  /* 0x0000000000007941 */ /* 0x000fea0003800000 */
.L_x_2497:
        /* <DEDUP_REMOVED lines=64> */
.L_x_2602:
        /* <DEDUP_REMOVED lines=15> */
.L_x_2500:
        /* <DEDUP_REMOVED lines=10> */
.L_x_2501:
[----:B------:R1:W-:Y:S01]  /*19670*/  SYNCS.ARRIVE.TRANS64.A1T0 RZ, [R4+URZ+0x38850], RZ ;  /* 0x038850ff04ff79a7 */ /* 0x0003e2000810003f */
[----:B------:R-:W-:-:S05]  /*19680*/  VIADD R27, R27, 0x1 ;  /* 0x000000011b1b7836 */ /* 0x000fca0000000000 */
[----:B------:R-:W-:-:S04]  /*19690*/  ISETP.NE.AND P0, PT, R27, 0x2, PT ;  /* 0x000000021b00780c */ /* 0x000fc80003f05270 */
[----:B0-----:R-:W-:Y:S02]  /*196a0*/  SEL R3, RZ, 0x1, P0 ;  /* 0x00000001ff037807 */ /* 0x001fe40000000000 */
[----:B------:R-:W-:Y:S02]  /*196b0*/  SEL R27, R27, RZ, P0 ;  /* 0x000000ff1b1b7207 */ /* 0x000fe40000000000 */
[----:B-1----:R-:W-:-:S07]  /*196c0*/  LOP3.LUT R28, R28, R3, RZ, 0x3c, !PT ;  /* 0x000000031c1c7212 */ /* 0x002fce00078e3cff */
.L_x_2456:
[----:B------:R-:W-:Y:S05]  /*196d0*/  BSYNC B7 ;  /* 0x0000000000077941 */ /* 0x000fea0003800000 */
.L_x_2454:
        /* <DEDUP_REMOVED lines=8> */
[----:B------:R1:W2:Y:S01]  /*19760*/  LDS.128 R16, [R22+0x388d0] ;  /* 0x0388d00016107984 */ /* 0x0002a20000000c00 */
[----:B------:R-:W-:Y:S06]  /*19770*/  BAR.ARV 0x4, 0x180 ;  /* 0x0106000000007b1d */ /* 0x000fec0000002000 */
[----:B------:R-:W-:Y:S05]  /*19780*/  BRA `(.L_x_2503) ;  /* 0x0000000c00d47947 */ /* 0x000fea0003800000 */
.L_x_2502:
        /* <DEDUP_REMOVED lines=39> */
[----:B------:R-:W0:Y:S02]  /*19a00*/  SHFL.UP PT, R14, R5, 0x10, RZ ;  /* 0x06000000050e7989 */ /* 0x000e2400000e00ff */
[----:B0-----:R-:W-:-:S05]  /*19a10*/  SEL R14, R14, RZ, P5 ;  /* 0x000000ff0e0e7207 */ /* 0x001fca0002800000 */
[----:B------:R-:W-:-:S05]  /*19a20*/  IMAD.IADD R2, R5, 0x1, R14 ;  /* 0x0000000105027824 */ /* 0x000fca00078e020e */
[----:B------:R0:W1:Y:S02]  /*19a30*/  SHFL.IDX PT, R14, R2, 0x1f, 0x1f ;  /* 0x03e01f00020e7f89 */ /* 0x00006400000e0000 */
.L_x_2612:
[----:B------:R-:W-:Y:S02]  /*19a40*/  ULDC UR4, c[0x0][0xc38] ;  /* 0x00030e0000047ab9 */ /* 0x000fe40000000800 */
[----:B------:R-:W-:-:S04]  /*19a50*/  IMAD.U32 R5, RZ, RZ, UR4 ;  /* 0x00000004ff057e24 */ /* 0x000fc8000f8e00ff */
[----:B-1----:R-:W-:-:S04]  /*19a60*/  IMAD R14, R14, R5, RZ ;  /* 0x000000050e0e7224 */ /* 0x002fc800078e02ff */
[----:B------:R-:W-:-:S05]  /*19a70*/  IMAD.IADD R7, R7, 0x1, R14 ;  /* 0x0000000107077824 */ /* 0x000fca00078e020e */
[----:B------:R-:W-:-:S13]  /*19a80*/  ISETP.GT.AND P6, PT, R7, R0, PT ;  /* 0x000000000700720c */ /* 0x000fda0003fc4270 */
[----:B------:R-:W-:Y:S05]  /*19a90*/  @P6 BRA `(.L_x_2505) ;  /* 0x0000000000a46947 */ /* 0x000fea0003800000 */
.L_x_2508:
        /* <DEDUP_REMOVED lines=35> */
.L_x_2620:
[----:B------:R-:W-:Y:S02]  /*19cd0*/  ULDC UR4, c[0x0][0xc38] ;  /* 0x00030e0000047ab9 */ /* 0x000fe40000000800 */
[----:B------:R-:W-:-:S04]  /*19ce0*/  IMAD.U32 R5, RZ, RZ, UR4 ;  /* 0x00000004ff057e24 */ /* 0x000fc8000f8e00ff */
[----:B-1----:R-:W-:-:S04]  /*19cf0*/  IMAD R14, R14, R5, RZ ;  /* 0x000000050e0e7224 */ /* 0x002fc800078e02ff */
[----:B------:R-:W-:-:S05]  /*19d00*/  IMAD.IADD R7, R14, 0x1, R7 ;  /* 0x000000010e077824 */ /* 0x000fca00078e0207 */
[----:B------:R-:W-:-:S13]  /*19d10*/  ISETP.GT.AND P6, PT, R7, R0, PT ;  /* 0x000000000700720c */ /* 0x000fda0003fc4270 */
[----:B------:R-:W-:Y:S05]  /*19d20*/  @!P6 BRA `(.L_x_2508) ;  /* 0xfffffffc005ce947 */ /* 0x000fea000383ffff */
.L_x_2505:
        /* <DEDUP_REMOVED lines=10> */
.L_x_2625:
[----:B------:R-:W-:-:S13]  /*19dd0*/  ISETP.NE.AND P0, PT, R3, RZ, PT ;  /* 0x000000ff0300720c */ /* 0x000fda0003f05270 */
[----:B------:R-:W-:Y:S05]  /*19de0*/  @!P0 BRA `(.L_x_2510) ;  /* 0x0000000000108947 */ /* 0x000fea0003800000 */
[----:B------:R-:W-:Y:S01]  /*19df0*/  UMOV UR4, 0xffffffff ;  /* 0xffffffff00047882 */ /* 0x000fe20000000000 */
[----:B-1----:R-:W-:Y:S02]  /*19e00*/  VIADD R12, R12, 0xffffffff ;  /* 0xffffffff0c0c7836 */ /* 0x002fe40000000000 */
[----:B------:R-:W-:Y:S05]  /*19e10*/  BRA.DIV UR4, `(.L_x_2511) ;  /* 0x0000004204dc7947 */ /* 0x000fea000b800000 */
[----:B------:R4:W1:Y:S02]  /*19e20*/  SHFL.IDX PT, R6, R2, R12, 0x1f ;  /* 0x00001f0c02067589 */ /* 0x00086400000e0000 */
.L_x_2510:
        /* <DEDUP_REMOVED lines=13> */
[----:B0-----:R-:W-:Y:S01]  /*19f00*/  MOV R2, RZ ;  /* 0x000000ff00027202 */ /* 0x001fe20000000f00 */
        /* <DEDUP_REMOVED lines=45> */
.L_x_2512:
        /* <DEDUP_REMOVED lines=19> */
[-C--:B------:R-:W-:Y:S01]  /*1a310*/  @!P1 IADD3 R3, R3, -R4.reuse, RZ ;  /* 0x8000000403039210 */ /* 0x080fe20007ffe0ff */
        /* <DEDUP_REMOVED lines=40> */
.L_x_2513:
[----:B------:R-:W-:-:S05]  /*1a5a0*/  LOP3.LUT R2, RZ, R2, RZ, 0x33, !PT ;  /* 0x00000002ff027212 */ /* 0x000fca00078e33ff */
[----:B------:R-:W-:Y:S01]  /*1a5b0*/  IMAD.IADD R17, R17, 0x1, R2 ;  /* 0x0000000111117824 */ /* 0x000fe200078e0202 */
[----:B------:R-:W-:Y:S06]  /*1a5c0*/  BRA `(.L_x_2514) ;  /* 0x00000000001c7947 */ /* 0x000fec0003800000 */
.L_x_2506:
[----:B------:R-:W-:Y:S01]  /*1a5d0*/  UMOV UR4, URZ ;  /* 0x0000003f00047c82 */ /* 0x000fe20008000000 */
[----:B------:R-:W-:Y:S01]  /*1a5e0*/  UMOV UR5, URZ ;  /* 0x0000003f00057c82 */ /* 0x000fe20008000000 */
[----:B------:R-:W-:Y:S01]  /*1a5f0*/  ULDC UR6, c[0x0][0xc3c] ;  /* 0x00030f0000067ab9 */ /* 0x000fe20000000800 */
[----:B------:R-:W-:Y:S02]  /*1a600*/  IMAD.MOV.U32 R16, RZ, RZ, R0 ;  /* 0x000000ffff107224 */ /* 0x000fe400078e0000 */
[----:B------:R-:W-:Y:S02]  /*1a610*/  IMAD.U32 R17, RZ, RZ, UR4 ;  /* 0x00000004ff117e24 */ /* 0x000fe4000f8e00ff */
[----:B------:R-:W-:Y:S02]  /*1a620*/  IMAD.U32 R18, RZ, RZ, UR5 ;  /* 0x00000005ff127e24 */ /* 0x000fe4000f8e00ff */
[----:B------:R-:W-:-:S07]  /*1a630*/  IMAD.U32 R19, RZ, RZ, UR6 ;  /* 0x00000006ff137e24 */ /* 0x000fce000f8e00ff */
.L_x_2514:
        /* <DEDUP_REMOVED lines=10> */
.L_x_2503:
[----:B------:R-:W-:Y:S02]  /*1a6e0*/  ULDC UR4, c[0x0][0xc3c] ;  /* 0x00030f0000047ab9 */ /* 0x000fe40000000800 */
[----:B--2---:R-:W-:-:S13]  /*1a6f0*/  ISETP.GE.AND P0, PT, R19, UR4, PT ;  /* 0x0000000413007c0c */ /* 0x004fda000bf06270 */
[----:B------:R-:W-:Y:S05]  /*1a700*/  @!P0 BRA `(.L_x_2515) ;  /* 0xffffffac00fc8947 */ /* 0x000fea000383ffff */
[----:B------:R-:W-:Y:S05]  /*1a710*/  BSYNC B8 ;  /* 0x0000000000087941 */ /* 0x000fea0003800000 */
.L_x_2448:
[----:B------:R-:W2:Y:S01]  /*1a720*/  LDL.LU R0, [R1+0x24] ;  /* 0x0000240001007983 */ /* 0x000ea20000300800 */
[----:B------:R-:W-:Y:S01]  /*1a730*/  BSSY B0, `(.L_x_2516) ;  /* 0x000000b000007945 */ /* 0x000fe20003800000 */
[----:B------:R-:W3:Y:S01]  /*1a740*/  S2R R5, SR_CgaCtaId ;  /* 0x0000000000057919 */ /* 0x000ee20000008800 */
[----:B--2---:R-:W-:-:S05]  /*1a750*/  VIADD R0, R0, 0x1 ;  /* 0x0000000100007836 */ /* 0x004fca0000000000 */
[----:B-1----:R-:W-:-:S04]  /*1a760*/  LEA.HI R2, R0, R0, RZ, 0x1 ;  /* 0x0000000000027211 */ /* 0x002fc800078f08ff */
[----:B------:R-:W-:Y:S02]  /*1a770*/  LOP3.LUT R3, R2, 0xfffffffe, RZ, 0xc0, !PT ;  /* 0xfffffffe02037812 */ /* 0x000fe400078ec0ff */
[----:B------:R-:W-:-:S03]  /*1a780*/  MOV R2, 0x400 ;  /* 0x0000040000027802 */ /* 0x000fc60000000f00 */
[----:B------:R-:W-:Y:S01]  /*1a790*/  IMAD.IADD R0, R0, 0x1, -R3 ;  /* 0x0000000100007824 */ /* 0x000fe200078e0a03 */
[----:B---3--:R-:W-:-:S04]  /*1a7a0*/  LEA R4, R5, R2, 0x18 ;  /* 0x0000000205047211 */ /* 0x008fc800078ec0ff */
[----:B------:R-:W-:-:S04]  /*1a7b0*/  SHF.L.U32 R0, R0, 0x1f, RZ ;  /* 0x0000001f00007819 */ /* 0x000fc800000006ff */
[----:B------:R-:W1:Y:S02]  /*1a7c0*/  SYNCS.PHASECHK.TRANS64.TRYWAIT P0, [R4+URZ+0x38820], R0 ;  /* 0x03882000040075a7 */ /* 0x000e64000800017f */
[----:B-1----:R-:W-:Y:S05]  /*1a7d0*/  @!P0 BRA `(.L_x_2517) ;  /* 0x0000003800948947 */ /* 0x002fea0003800000 */
.L_x_2628:
[----:B------:R-:W-:Y:S05]  /*1a7e0*/  BSYNC B0 ;  /* 0x0000000000007941 */ /* 0x000fea0003800000 */
.L_x_2516:
[----:B------:R-:W-:-:S03]  /*1a7f0*/  UMOV UR4, 0xffffffff ;  /* 0xffffffff00047882 */ /* 0x000fc60000000000 */
[----:B------:R-:W-:Y:S05]  /*1a800*/  BRA.DIV UR4, `(.L_x_2518) ;  /* 0x0000003a049c7947 */ /* 0x000fea000b800000 */
[----:B-1----:R-:W1:Y:S02]  /*1a810*/  S2R R0, SR_TID.X ;  /* 0x0000000000007919 */ /* 0x002e640000002100 */
[----:B-1----:R-:W-:-:S04]  /*1a820*/  SHF.R.U32.HI R0, RZ, 0x5, R0 ;  /* 0x00000005ff007819 */ /* 0x002fc80000011600 */
[----:B------:R-:W-:-:S05]  /*1a830*/  LOP3.LUT R0, R0, 0x3, RZ, 0xc0, !PT ;  /* 0x0000000300007812 */ /* 0x000fca00078ec0ff */
[----:B------:R1:W2:Y:S02]  /*1a840*/  SHFL.IDX PT, R14, R0, RZ, 0x1f ;  /* 0x00001fff000e7589 */ /* 0x0002a400000e0000 */
.L_x_2631:
[----:B--2---:R-:W-:Y:S01]  /*1a850*/  ISETP.NE.AND P0, PT, R14, RZ, PT ;  /* 0x000000ff0e00720c */ /* 0x004fe20003f05270 */
[----:B------:R-:W-:-:S12]  /*1a860*/  BSSY B0, `(.L_x_2519) ;  /* 0x0000026000007945 */ /* 0x000fd80003800000 */
[----:B------:R-:W-:Y:S05]  /*1a870*/  @P0 BRA `(.L_x_2520) ;  /* 0x0000000000900947 */ /* 0x000fea0003800000 */
[----:B------:R-:W-:-:S03]  /*1a880*/  UMOV UR4, 0xffffffff ;  /* 0xffffffff00047882 */ /* 0x000fc60000000000 */
[----:B------:R-:W-:Y:S05]  /*1a890*/  BRA.DIV UR4, `(.L_x_2521) ;  /* 0x0000003a04ac7947 */ /* 0x000fea000b800000 */
[----:B------:R-:W-:-:S13]  /*1a8a0*/  ELECT P6, URZ, PT ;  /* 0x00000000003f782f */ /* 0x000fda00038c0000 */
.L_x_2634:
[----:B------:R-:W-:Y:S05]  /*1a8b0*/  @!P6 BRA `(.L_x_2520) ;  /* 0x000000000080e947 */ /* 0x000fea0003800000 */
[----:B-1----:R-:W2:Y:S02]  /*1a8c0*/  LDL R0, [R1+0x48] ;  /* 0x0000480001007983 */ /* 0x002ea40000100800 */
[----:B--2---:R-:W-:-:S13]  /*1a8d0*/  R2UR UR4, R0 ;  /* 0x00000000000472ca */ /* 0x004fda00000e0000 */
[----:B------:R-:W-:-:S06]  /*1a8e0*/  ULOP3.LUT UR4, UR4, 0x2, URZ, 0xfc, !UPT ;  /* 0x0000000204047892 */ /* 0x000fcc000f8efc3f */
[----:B------:R-:W-:-:S04]  /*1a8f0*/  MOV R0, UR4 ;  /* 0x0000000400007c02 */ /* 0x000fc80008000f00 */
[----:B------:R-:W-:-:S13]  /*1a900*/  ISETP.NE.AND P0, PT, R0, 0x3, PT ;  /* 0x000000030000780c */ /* 0x000fda0003f05270 */
[----:B------:R-:W-:Y:S05]  /*1a910*/  @!P0 BRA `(.L_x_2522) ;  /* 0x0000000000048947 */ /* 0x000fea0003800000 */
[----:B------:R-:W-:Y:S01]  /*1a920*/  BPT.TRAP 0x1 ;  /* 0x000000040000795c */ /* 0x000fe20000300000 */
.L_x_2522:
[C---:B------:R-:W-:Y:S01]  /*1a930*/  IMAD R5, R27.reuse, 0x8, R4 ;  /* 0x000000081b057824 */ /* 0x040fe200078e0204 */
[----:B------:R-:W-:Y:S01]  /*1a940*/  SHF.L.U32 R0, R28, 0x1f, RZ ;  /* 0x0000001f1c007819 */ /* 0x000fe200000006ff */
[----:B------:R-:W-:-:S03]  /*1a950*/  VIADD R27, R27, 0x1 ;  /* 0x000000011b1b7836 */ /* 0x000fc60000000000 */
[----:B------:R-:W1:Y:S02]  /*1a960*/  SYNCS.PHASECHK.TRANS64.TRYWAIT P1, [R5+URZ+0x38840], R0 ;  /* 0x03884000050075a7 */ /* 0x000e64000802017f */
[----:B------:R-:W-:-:S04]  /*1a970*/  ISETP.NE.AND P2, PT, R27, 0x2, PT ;  /* 0x000000021b00780c */ /* 0x000fc80003f45270 */
[----:B------:R-:W-:Y:S01]  /*1a980*/  SEL R3, RZ, 0x1, P2 ;  /* 0x00000001ff037807 */ /* 0x000fe20001000000 */
[----:B-1----:R-:W-:Y:S08]  /*1a990*/  @!P1 BRA `(.L_x_2523) ;  /* 0x00000038008c9947 */ /* 0x002ff00003800000 */
.L_x_2635:
[----:B------:R-:W-:Y:S02]  /*1a9a0*/  SEL R27, R27, RZ, P2 ;  /* 0x000000ff1b1b7207 */ /* 0x000fe40001000000 */
[----:B------:R-:W-:Y:S01]  /*1a9b0*/  LOP3.LUT R2, R28, R3, RZ, 0x3c, !PT ;  /* 0x000000031c027212 */ /* 0x000fe200078e3cff */
[----:B------:R-:W-:Y:S06]  /*1a9c0*/  @!P0 BRA `(.L_x_2524) ;  /* 0x0000000000048947 */ /* 0x000fec0003800000 */
[----:B------:R-:W-:Y:S01]  /*1a9d0*/  BPT.TRAP 0x1 ;  /* 0x000000040000795c */ /* 0x000fe20000300000 */
.L_x_2524:
[----:B------:R-:W-:Y:S01]  /*1a9e0*/  IMAD R27, R27, 0x8, R4 ;  /* 0x000000081b1b7824 */ /* 0x000fe200078e0204 */
[----:B------:R-:W-:-:S04]  /*1a9f0*/  SHF.L.U32 R2, R2, 0x1f, RZ ;  /* 0x0000001f02027819 */ /* 0x000fc800000006ff */
[----:B------:R-:W2:Y:S02]  /*1aa00*/  SYNCS.PHASECHK.TRANS64.TRYWAIT P1, [R27+URZ+0x38840], R2 ;  /* 0x038840021b0075a7 */ /* 0x000ea4000802017f */
[----:B--2---:R-:W-:Y:S05]  /*1aa10*/  @!P1 BRA `(.L_x_2525) ;  /* 0x0000003800809947 */ /* 0x004fea0003800000 */
.L_x_2636:
[----:B------:R-:W-:Y:S05]  /*1aa20*/  @!P0 BRA `(.L_x_2526) ;  /* 0x0000000000048947 */ /* 0x000fea0003800000 */
[----:B------:R-:W-:Y:S01]  /*1aa30*/  BPT.TRAP 0x1 ;  /* 0x000000040000795c */ /* 0x000fe20000300000 */
.L_x_2526:
[----:B------:R-:W3:Y:S02]  /*1aa40*/  SYNCS.PHASECHK.TRANS64.TRYWAIT P1, [R5+URZ+0x38860], R0 ;  /* 0x03886000050075a7 */ /* 0x000ee4000802017f */
[----:B---3--:R-:W-:Y:S05]  /*1aa50*/  @!P1 BRA `(.L_x_2527) ;  /* 0x0000003800849947 */ /* 0x008fea0003800000 */
.L_x_2637:
[----:B------:R-:W-:Y:S05]  /*1aa60*/  @!P0 BRA `(.L_x_2528) ;  /* 0x0000000000048947 */ /* 0x000fea0003800000 */
[----:B------:R-:W-:Y:S01]  /*1aa70*/  BPT.TRAP 0x1 ;  /* 0x000000040000795c */ /* 0x000fe20000300000 */
.L_x_2528:
[----:B----4-:R4:W0:Y:S02]  /*1aa80*/  SYNCS.PHASECHK.TRANS64.TRYWAIT P0, [R27+URZ+0x38860], R2 ;  /* 0x038860021b0075a7 */ /* 0x010824000800017f */
[----:B0-----:R-:W-:Y:S05]  /*1aa90*/  @!P0 NANOSLEEP.SYNCS 0x989680 ;  /* 0x009896800000895d */ /* 0x001fea0003900000 */
[----:B------:R-:W0:Y:S02]  /*1aaa0*/  @!P0 SYNCS.PHASECHK.TRANS64 P0, [R27+URZ+0x38860], R2 ;  /* 0x038860021b0085a7 */ /* 0x000e24000800007f */
[----:B0-----:R-:W-:Y:S05]  /*1aab0*/  @!P0 BRA `(.L_x_2528) ;  /* 0xfffffffc00f08947 */ /* 0x001fea000383ffff */
.L_x_2520:
[----:B------:R-:W-:Y:S05]  /*1aac0*/  BSYNC B0 ;  /* 0x0000000000007941 */ /* 0x000fea0003800000 */
.L_x_2519:
[----:B------:R-:W-:Y:S05]  /*1aad0*/  EXIT ;  /* 0x000000000000794d */ /* 0x000fea0003800000 */
.L_x_2381:
[----:B------:R-:W-:-:S13]  /*1aae0*/  R2UR UR4, R16 ;  /* 0x00000000100472ca */ /* 0x000fda00000e0000 */
[----:B0-----:R-:W-:-:S04]  /*1aaf0*/  IMAD.U32 R3, RZ, RZ, UR4 ;  /* 0x00000004ff037e24 */ /* 0x001fc8000f8e00ff */
[----:B------:R0:W1:Y:S03]  /*1ab00*/  SYNCS.PHASECHK.TRANS64.TRYWAIT P1, [R3+URZ+0x38800], R0 ;  /* 0x03880000030075a7 */ /* 0x000066000802017f */
[----:B-1----:R-:W-:Y:S05]  /*1ab10*/  @!P1 NANOSLEEP.SYNCS 0x989680 ;  /* 0x009896800000995d */ /* 0x002fea0003900000 */
[----:B------:R-:W1:Y:S02]  /*1ab20*/  @!P1 SYNCS.PHASECHK.TRANS64 P1, [R3+URZ+0x38800], R0 ;  /* 0x03880000030095a7 */ /* 0x000e64000802007f */
[----:B-1----:R-:W-:Y:S05]  /*1ab30*/  @!P1 BRA `(.L_x_2381) ;  /* 0xfffffffc00e89947 */ /* 0x002fea000383ffff */
[----:B------:R-:W-:Y:S05]  /*1ab40*/  BRA `(.L_x_2529) ;  /* 0xfffffe7400d07947 */ /* 0x000fea000383ffff */
.L_x_2385:
[----:B-1----:R1:W2:Y:S02]  /*1ab50*/  SYNCS.PHASECHK.TRANS64.TRYWAIT P1, [R0+URZ+0x38830], R3 ;  /* 0x03883003000075a7 */ /* 0x0022a4000802017f */
[----:B--2---:R-:W-:Y:S05]  /*1ab60*/  @!P1 NANOSLEEP.SYNCS 0x989680 ;  /* 0x009896800000995d */ /* 0x004fea0003900000 */
[----:B------:R-:W2:Y:S02]  /*1ab70*/  @!P1 SYNCS.PHASECHK.TRANS64 P1, [R0+URZ+0x38830], R3 ;  /* 0x03883003000095a7 */ /* 0x000ea4000802007f */
[----:B--2---:R-:W-:Y:S05]  /*1ab80*/  @!P1 BRA `(.L_x_2385) ;  /* 0xfffffffc00f09947 */ /* 0x004fea000383ffff */
[----:B------:R-:W-:Y:S05]  /*1ab90*/  BRA `(.L_x_2384) ;  /* 0xfffffe7400f47947 */ /* 0x000fea000383ffff */
.L_x_2391:
[----:B-1----:R-:W-:-:S04]  /*1aba0*/  IMAD.U32 R4, RZ, RZ, UR61 ;  /* 0x0000003dff047e24 */ /* 0x002fc8000f8e00ff */
[----:B------:R1:W2:Y:S03]  /*1abb0*/  SYNCS.PHASECHK.TRANS64.TRYWAIT P1, [R4+URZ+0x38830], R3 ;  /* 0x03883003040075a7 */ /* 0x0002a6000802017f */
[----:B--2---:R-:W-:Y:S05]  /*1abc0*/  @!P1 NANOSLEEP.SYNCS 0x989680 ;  /* 0x009896800000995d */ /* 0x004fea0003900000 */
[----:B------:R-:W2:Y:S02]  /*1abd0*/  @!P1 SYNCS.PHASECHK.TRANS64 P1, [R4+URZ+0x38830], R3 ;  /* 0x03883003040095a7 */ /* 0x000ea4000802007f */
[----:B--2---:R-:W-:Y:S05]  /*1abe0*/  @!P1 BRA `(.L_x_2391) ;  /* 0xfffffffc00ec9947 */ /* 0x004fea000383ffff */
[----:B------:R-:W-:Y:S05]  /*1abf0*/  BRA `(.L_x_2390) ;  /* 0xfffffeb800507947 */ /* 0x000fea000383ffff */
.L_x_2395:
[----:B---3--:R-:W-:-:S04]  /*1ac00*/  IMAD.U32 R2, RZ, RZ, UR4 ;  /* 0x00000004ff027e24 */ /* 0x008fc8000f8e00ff */
[----:B------:R3:W4:Y:S03]  /*1ac10*/  SYNCS.PHASECHK.TRANS64.TRYWAIT P1, [R2+URZ+0x38850], R0 ;  /* 0x03885000020075a7 */ /* 0x000726000802017f */
[----:B----4-:R-:W-:Y:S05]  /*1ac20*/  @!P1 NANOSLEEP.SYNCS 0x989680 ;  /* 0x009896800000995d */ /* 0x010fea0003900000 */
[----:B------:R-:W4:Y:S02]  /*1ac30*/  @!P1 SYNCS.PHASECHK.TRANS64 P1, [R2+URZ+0x38850], R0 ;  /* 0x03885000020095a7 */ /* 0x000f24000802007f */
[----:B----4-:R-:W-:Y:S05]  /*1ac40*/  @!P1 BRA `(.L_x_2395) ;  /* 0xfffffffc00ec9947 */ /* 0x010fea000383ffff */
[----:B------:R-:W-:Y:S05]  /*1ac50*/  BRA `(.L_x_2394) ;  /* 0xfffffedc00a47947 */ /* 0x000fea000383ffff */
.L_x_2403:
[----:B-1----:R-:W-:-:S04]  /*1ac60*/  IMAD.U32 R4, RZ, RZ, UR4 ;  /* 0x00000004ff047e24 */ /* 0x002fc8000f8e00ff */
[----:B------:R1:W2:Y:S03]  /*1ac70*/  SYNCS.PHASECHK.TRANS64.TRYWAIT P1, [R4+URZ+0x38830], R3 ;  /* 0x03883003040075a7 */ /* 0x0002a6000802017f */
[----:B--2---:R-:W-:Y:S05]  /*1ac80*/  @!P1 NANOSLEEP.SYNCS 0x989680 ;  /* 0x009896800000995d */ /* 0x004fea0003900000 */
[----:B------:R-:W2:Y:S02]  /*1ac90*/  @!P1 SYNCS.PHASECHK.TRANS64 P1, [R4+URZ+0x38830], R3 ;  /* 0x03883003040095a7 */ /* 0x000ea4000802007f */
[----:B--2---:R-:W-:Y:S05]  /*1aca0*/  @!P1 BRA `(.L_x_2403) ;  /* 0xfffffffc00ec9947 */ /* 0x004fea000383ffff */
[----:B------:R-:W-:Y:S05]  /*1acb0*/  BRA `(.L_x_2402) ;  /* 0xfffffef800f07947 */ /* 0x000fea000383ffff */
.L_x_2407:
[----:B---3--:R-:W-:-:S04]  /*1acc0*/  IMAD.U32 R2, RZ, RZ, UR4 ;  /* 0x00000004ff027e24 */ /* 0x008fc8000f8e00ff */
[----:B------:R3:W4:Y:S03]  /*1acd0*/  SYNCS.PHASECHK.TRANS64.TRYWAIT P1, [R2+URZ+0x38850], R0 ;  /* 0x03885000020075a7 */ /* 0x000726000802017f */
[----:B----4-:R-:W-:Y:S05]  /*1ace0*/  @!P1 NANOSLEEP.SYNCS 0x989680 ;  /* 0x009896800000995d */ /* 0x010fea0003900000 */
[----:B------:R-:W4:Y:S02]  /*1acf0*/  @!P1 SYNCS.PHASECHK.TRANS64 P1, [R2+URZ+0x38850], R0 ;  /* 0x03885000020095a7 */ /* 0x000f24000802007f */
[----:B----4-:R-:W-:Y:S05]  /*1ad00*/  @!P1 BRA `(.L_x_2407) ;  /* 0xfffffffc00ec9947 */ /* 0x010fea000383ffff */
[----:B------:R-:W-:Y:S05]  /*1ad10*/  BRA `(.L_x_2406) ;  /* 0xffffff2000447947 */ /* 0x000fea000383ffff */
.L_x_2414:
[----:B-1----:R-:W-:-:S04]  /*1ad20*/  IMAD.U32 R7, RZ, RZ, UR8 ;  /* 0x00000008ff077e24 */ /* 0x002fc8000f8e00ff */
[----:B------:R1:W2:Y:S03]  /*1ad30*/  SYNCS.PHASECHK.TRANS64.TRYWAIT P1, [R7+URZ+0x38850], R0 ;  /* 0x03885000070075a7 */ /* 0x0002a6000802017f */
[----:B--2---:R-:W-:Y:S05]  /*1ad40*/  @!P1 NANOSLEEP.SYNCS 0x989680 ;  /* 0x009896800000995d */ /* 0x004fea0003900000 */
[----:B------:R-:W2:Y:S02]  /*1ad50*/  @!P1 SYNCS.PHASECHK.TRANS64 P1, [R7+URZ+0x38850], R0 ;  /* 0x03885000070095a7 */ /* 0x000ea4000802007f */
[----:B--2---:R-:W-:Y:S05]  /*1ad60*/  @!P1 BRA `(.L_x_2414) ;  /* 0xfffffffc00ec9947 */ /* 0x004fea000383ffff */
[----:B------:R-:W-:Y:S05]  /*1ad70*/  BRA `(.L_x_2413) ;  /* 0xffffff3c00a47947 */ /* 0x000fea000383ffff */
.L_x_2462:
        /* <DEDUP_REMOVED lines=11> */
.L_x_2531:
[----:B------:R-:W-:Y:S05]  /*1ae30*/  BSYNC B0 ;  /* 0x0000000000007941 */ /* 0x000fea0003800000 */
.L_x_2530:
[----:B------:R-:W-:Y:S05]  /*1ae40*/  BRA `(.L_x_2532) ;  /* 0xffffffb400cc7947 */ /* 0x000fea000383ffff */
.L_x_2465:
[----:B0-----:R0:W1:Y:S02]  /*1ae50*/  SYNCS.PHASECHK.TRANS64.TRYWAIT P0, [R5+URZ+0x38840], R2 ;  /* 0x03884002050075a7 */ /* 0x001064000800017f */
[----:B-1----:R-:W-:Y:S05]  /*1ae60*/  @!P0 NANOSLEEP.SYNCS 0x989680 ;  /* 0x009896800000895d */ /* 0x002fea0003900000 */
[----:B------:R-:W1:Y:S02]  /*1ae70*/  @!P0 SYNCS.PHASECHK.TRANS64 P0, [R5+URZ+0x38840], R2 ;  /* 0x03884002050085a7 */ /* 0x000e64000800007f */
[----:B-1----:R-:W-:Y:S05]  /*1ae80*/  @!P0 BRA `(.L_x_2465) ;  /* 0xfffffffc00f08947 */ /* 0x002fea000383ffff */
[----:B------:R-:W-:Y:S05]  /*1ae90*/  BRA `(.L_x_2533) ;  /* 0xffffffb800d47947 */ /* 0x000fea000383ffff */
.L_x_2466:
        /* <DEDUP_REMOVED lines=8> */
.L_x_2535:
[----:B------:R-:W-:Y:S05]  /*1af20*/  BSYNC B0 ;  /* 0x0000000000007941 */ /* 0x000fea0003800000 */
.L_x_2534:
[----:B------:R-:W-:Y:S01]  /*1af30*/  IMAD.MOV.U32 R13, RZ, RZ, R0 ;  /* 0x000000ffff0d7224 */ /* 0x000fe200078e0000 */
[----:B------:R-:W-:Y:S01]  /*1af40*/  MOV R15, 0xffffffff ;  /* 0xffffffff000f7802 */ /* 0x000fe20000000f00 */
[----:B------:R-:W-:Y:S01]  /*1af50*/  IMAD.MOV.U32 R12, RZ, RZ, RZ ;  /* 0x000000ffff0c7224 */ /* 0x000fe200078e00ff */
[C---:B------:R-:W-:Y:S01]  /*1af60*/  LOP3.LUT P5, RZ, R23.reuse, 0x10, RZ, 0xc0, !PT ;  /* 0x0000001017ff7812 */ /* 0x040fe200078ac0ff */
[----:B------:R-:W-:Y:S01]  /*1af70*/  IMAD.MOV.U32 R11, RZ, RZ, 0x181f ;  /* 0x0000181fff0b7424 */ /* 0x000fe200078e00ff */
[C---:B------:R-:W-:Y:S01]  /*1af80*/  LOP3.LUT P4, RZ, R23.reuse, 0x8, RZ, 0xc0, !PT ;  /* 0x0000000817ff7812 */ /* 0x040fe2000788c0ff */
[----:B------:R-:W-:Y:S01]  /*1af90*/  IMAD.MOV.U32 R2, RZ, RZ, R14 ;  /* 0x000000ffff027224 */ /* 0x000fe200078e000e */
[----:B------:R-:W-:Y:S01]  /*1afa0*/  LOP3.LUT P3, RZ, R23, 0x4, RZ, 0xc0, !PT ;  /* 0x0000000417ff7812 */ /* 0x000fe2000786c0ff */
[----:B------:R-:W-:-:S12]  /*1afb0*/  @P0 IMAD R9, R7, 0x2, R22 ;  /* 0x0000000207090824 */ /* 0x000fd800078e0216 */
[----:B------:R-:W-:Y:S05]  /*1afc0*/  WARPSYNC.COLLECTIVE R15, `(.L_x_2536) ;  /* 0x000000000f087348 */ /* 0x000fea0003c00000 */
[----:B------:R0:W1:Y:S02]  /*1afd0*/  SHFL.IDX P6, R14, R13, R12, R11 ;  /* 0x0000000c0d0e7389 */ /* 0x00006400000c000b */
[----:B01----:R-:W-:Y:S01]  /*1afe0*/  ENDCOLLECTIVE ;  /* 0x000000000000791b */ /* 0x003fe20003800000 */
.L_x_2536:
[----:B------:R-:W-:Y:S01]  /*1aff0*/  LOP3.LUT P2, RZ, R23, 0x2, RZ, 0xc0, !PT ;  /* 0x0000000217ff7812 */ /* 0x000fe2000784c0ff */
[----:B------:R-:W-:Y:S02]  /*1b000*/  IMAD.MOV.U32 R13, RZ, RZ, R6 ;  /* 0x000000ffff0d7224 */ /* 0x000fe400078e0006 */
[----:B------:R-:W-:Y:S02]  /*1b010*/  IMAD.MOV.U32 R12, RZ, RZ, 0x1 ;  /* 0x00000001ff0c7424 */ /* 0x000fe400078e00ff */
[----:B------:R-:W-:-:S08]  /*1b020*/  IMAD.MOV.U32 R3, RZ, RZ, R14 ;  /* 0x000000ffff037224 */ /* 0x000fd000078e000e */
[----:B------:R-:W-:Y:S05]  /*1b030*/  WARPSYNC.COLLECTIVE R15, `(.L_x_2537) ;  /* 0x000000000f087348 */ /* 0x000fea0003c00000 */
[----:B------:R0:W1:Y:S02]  /*1b040*/  SHFL.IDX P6, R14, R13, R12, R11 ;  /* 0x0000000c0d0e7389 */ /* 0x00006400000c000b */
[----:B01----:R-:W-:Y:S01]  /*1b050*/  ENDCOLLECTIVE ;  /* 0x000000000000791b */ /* 0x003fe20003800000 */
.L_x_2537:
        /* <DEDUP_REMOVED lines=10> */
.L_x_2538:
        /* <DEDUP_REMOVED lines=14> */
.L_x_2539:
        /* <DEDUP_REMOVED lines=16> */
.L_x_2540:
[----:B------:R-:W-:Y:S02]  /*1b2e0*/  @P0 IMAD R9, R7, 0x2, R22 ;  /* 0x0000000207090824 */ /* 0x000fe400078e0216 */
[----:B------:R-:W-:Y:S02]  /*1b2f0*/  IMAD.MOV.U32 R13, RZ, RZ, R6 ;  /* 0x000000ffff0d7224 */ /* 0x000fe400078e0006 */
[----:B------:R-:W-:Y:S02]  /*1b300*/  IMAD.MOV.U32 R12, RZ, RZ, 0x3 ;  /* 0x00000003ff0c7424 */ /* 0x000fe400078e00ff */
[----:B------:R-:W-:-:S07]  /*1b310*/  IMAD.MOV.U32 R2, RZ, RZ, R14 ;  /* 0x000000ffff027224 */ /* 0x000fce00078e000e */
[----:B------:R-:W-:Y:S05]  /*1b320*/  WARPSYNC.COLLECTIVE R15, `(.L_x_2541) ;  /* 0x000000000f087348 */ /* 0x000fea0003c00000 */
[----:B------:R0:W1:Y:S02]  /*1b330*/  SHFL.IDX P6, R14, R13, R12, R11 ;  /* 0x0000000c0d0e7389 */ /* 0x00006400000c000b */
[----:B01----:R-:W-:Y:S01]  /*1b340*/  ENDCOLLECTIVE ;  /* 0x000000000000791b */ /* 0x003fe20003800000 */
.L_x_2541:
        /* <DEDUP_REMOVED lines=15> */
.L_x_2542:
[----:B------:R-:W-:Y:S02]  /*1b440*/  @P0 IMAD R21, R7, 0x2, R22 ;  /* 0x0000000207150824 */ /* 0x000fe400078e0216 */
[----:B------:R-:W-:Y:S02]  /*1b450*/  IMAD.MOV.U32 R13, RZ, RZ, R6 ;  /* 0x000000ffff0d7224 */ /* 0x000fe400078e0006 */
[----:B------:R-:W-:Y:S01]  /*1b460*/  IMAD.MOV.U32 R12, RZ, RZ, 0x4 ;  /* 0x00000004ff0c7424 */ /* 0x000fe200078e00ff */
[----:B------:R-:W-:-:S07]  /*1b470*/  MOV R2, R14 ;  /* 0x0000000e00027202 */ /* 0x000fce0000000f00 */
[----:B------:R-:W-:Y:S05]  /*1b480*/  WARPSYNC.COLLECTIVE R15, `(.L_x_2543) ;  /* 0x000000000f087348 */ /* 0x000fea0003c00000 */
[----:B------:R0:W1:Y:S02]  /*1b490*/  SHFL.IDX P6, R14, R13, R12, R11 ;  /* 0x0000000c0d0e7389 */ /* 0x00006400000c000b */
[----:B01----:R-:W-:Y:S01]  /*1b4a0*/  ENDCOLLECTIVE ;  /* 0x000000000000791b */ /* 0x003fe20003800000 */
.L_x_2543:
        /* <DEDUP_REMOVED lines=14> */
.L_x_2544:
[----:B------:R-:W-:Y:S01]  /*1b590*/  IMAD.MOV.U32 R0, RZ, RZ, R14 ;  /* 0x000000ffff007224 */ /* 0x000fe200078e000e */
[----:B------:R-:W-:Y:S06]  /*1b5a0*/  BRA `(.L_x_2545) ;  /* 0xffffffb8003c7947 */ /* 0x000fec000383ffff */
.L_x_2473:
[----:B------:R-:W-:Y:S02]  /*1b5b0*/  IMAD.MOV.U32 R13, RZ, RZ, R0 ;  /* 0x000000ffff0d7224 */ /* 0x000fe400078e0000 */
[----:B------:R-:W-:Y:S02]  /*1b5c0*/  IMAD.MOV.U32 R12, RZ, RZ, RZ ;  /* 0x000000ffff0c7224 */ /* 0x000fe400078e00ff */
[----:B------:R-:W-:Y:S02]  /*1b5d0*/  IMAD.MOV.U32 R11, RZ, RZ, 0x181f ;  /* 0x0000181fff0b7424 */ /* 0x000fe400078e00ff */
[----:B------:R-:W-:Y:S02]  /*1b5e0*/  IMAD.MOV.U32 R15, RZ, RZ, -0x1 ;  /* 0xffffffffff0f7424 */ /* 0x000fe400078e00ff */
[----:B-----5:R-:W-:Y:S02]  /*1b5f0*/  IMAD R5, R9, R5, RZ ;  /* 0x0000000509057224 */ /* 0x020fe400078e02ff */
[----:B------:R-:W-:-:S07]  /*1b600*/  IMAD R17, R17, 0x80, R8 ;  /* 0x0000008011117824 */ /* 0x000fce00078e0208 */
[----:B------:R-:W-:Y:S05]  /*1b610*/  WARPSYNC.COLLECTIVE R15, `(.L_x_2546) ;  /* 0x000000000f087348 */ /* 0x000fea0003c00000 */
[----:B------:R0:W1:Y:S02]  /*1b620*/  SHFL.IDX P6, R14, R13, R12, R11 ;  /* 0x0000000c0d0e7389 */ /* 0x00006400000c000b */
[----:B01----:R-:W-:Y:S01]  /*1b630*/  ENDCOLLECTIVE ;  /* 0x000000000000791b */ /* 0x003fe20003800000 */
.L_x_2546:
[C---:B------:R-:W-:Y:S01]  /*1b640*/  VIADD R6, R17.reuse, 0x10 ;  /* 0x0000001011067836 */ /* 0x040fe20000000000 */
[----:B------:R-:W-:Y:S01]  /*1b650*/  ISETP.GE.AND P0, PT, R17, R5, PT ;  /* 0x000000051100720c */ /* 0x000fe20003f06270 */
[----:B------:R-:W-:Y:S02]  /*1b660*/  IMAD.MOV.U32 R13, RZ, RZ, R4 ;  /* 0x000000ffff0d7224 */ /* 0x000fe400078e0004 */
[----:B------:R-:W-:-:S10]  /*1b670*/  IMAD.MOV.U32 R2, RZ, RZ, R14 ;  /* 0x000000ffff027224 */ /* 0x000fd400078e000e */
[----:B------:R-:W-:Y:S05]  /*1b680*/  WARPSYNC.COLLECTIVE R15, `(.L_x_2547) ;  /* 0x000000000f087348 */ /* 0x000fea0003c00000 */
[----:B------:R0:W1:Y:S02]  /*1b690*/  SHFL.IDX P6, R14, R13, R12, R11 ;  /* 0x0000000c0d0e7389 */ /* 0x00006400000c000b */
[----:B01----:R-:W-:Y:S01]  /*1b6a0*/  ENDCOLLECTIVE ;  /* 0x000000000000791b */ /* 0x003fe20003800000 */
.L_x_2547:
        /* <DEDUP_REMOVED lines=8> */
.L_x_2548:
        /* <DEDUP_REMOVED lines=14> */
.L_x_2549:
[----:B------:R-:W-:Y:S02]  /*1b810*/  IMAD.MOV.U32 R13, RZ, RZ, R0 ;  /* 0x000000ffff0d7224 */ /* 0x000fe400078e0000 */
[----:B------:R-:W-:Y:S01]  /*1b820*/  IMAD.MOV.U32 R12, RZ, RZ, 0x2 ;  /* 0x00000002ff0c7424 */ /* 0x000fe200078e00ff */
[----:B------:R-:W-:-:S04]  /*1b830*/  @!P0 LEA R14, P5, R32, R14, 0x1 ;  /* 0x0000000e200e8211 */ /* 0x000fc800078a08ff */
[----:B------:R-:W-:Y:S01]  /*1b840*/  @!P0 IADD3.X R7, RZ, R2, RZ, P5, !PT ;  /* 0x00000002ff078210 */ /* 0x000fe20002ffe4ff */
[----:B------:R-:W-:-:S08]  /*1b850*/  @!P0 IMAD.MOV.U32 R2, RZ, RZ, R14 ;  /* 0x000000ffff028224 */ /* 0x000fd000078e000e */
[----:B------:R-:W-:Y:S05]  /*1b860*/  WARPSYNC.COLLECTIVE R15, `(.L_x_2550) ;  /* 0x000000000f087348 */ /* 0x000fea0003c00000 */
[----:B------:R0:W1:Y:S02]  /*1b870*/  SHFL.IDX P6, R14, R13, R12, R11 ;  /* 0x0000000c0d0e7389 */ /* 0x00006400000c000b */
[----:B01----:R-:W-:Y:S01]  /*1b880*/  ENDCOLLECTIVE ;  /* 0x000000000000791b */ /* 0x003fe20003800000 */
.L_x_2550:
        /* <DEDUP_REMOVED lines=15> */
.L_x_2551:
        /* <DEDUP_REMOVED lines=8> */
.L_x_2552:
        /* <DEDUP_REMOVED lines=15> */
.L_x_2553:
        /* <DEDUP_REMOVED lines=8> */
.L_x_2554:
        /* <DEDUP_REMOVED lines=10> */
[----:B------:R-:W-:Y:S01]  /*1bc10*/  VIADD R6, R17, 0x50 ;  /* 0x0000005011067836 */ /* 0x000fe20000000000 */
[----:B0-----:R-:W-:-:S11]  /*1bc20*/  MOV R2, R14 ;  /* 0x0000000e00027202 */ /* 0x001fd60000000f00 */
[----:B------:R-:W-:Y:S05]  /*1bc30*/  WARPSYNC.COLLECTIVE R15, `(.L_x_2555) ;  /* 0x000000000f087348 */ /* 0x000fea0003c00000 */
[----:B------:R0:W1:Y:S02]  /*1bc40*/  SHFL.IDX P6, R14, R13, R12, R11 ;  /* 0x0000000c0d0e7389 */ /* 0x00006400000c000b */
[----:B01----:R-:W-:Y:S01]  /*1bc50*/  ENDCOLLECTIVE ;  /* 0x000000000000791b */ /* 0x003fe20003800000 */
.L_x_2555:
        /* <DEDUP_REMOVED lines=8> */
.L_x_2556:
        /* <DEDUP_REMOVED lines=15> */
.L_x_2557:
        /* <DEDUP_REMOVED lines=8> */
.L_x_2558:
        /* <DEDUP_REMOVED lines=14> */
.L_x_2559:
        /* <DEDUP_REMOVED lines=8> */
.L_x_2560:
        /* <DEDUP_REMOVED lines=13> */
.L_x_2561:
[----:B------:R-:W-:Y:S05]  /*1c080*/  BRA `(.L_x_2562) ;  /* 0xffffffb800c47947 */ /* 0x000fea000383ffff */
.L_x_2478:
[----:B0-----:R0:W2:Y:S02]  /*1c090*/  SYNCS.PHASECHK.TRANS64.TRYWAIT P0, [R22+URZ+0x38820], R3 ;  /* 0x03882003160075a7 */ /* 0x0010a4000800017f */
[----:B--2---:R-:W-:Y:S05]  /*1c0a0*/  @!P0 NANOSLEEP.SYNCS 0x989680 ;  /* 0x009896800000895d */ /* 0x004fea0003900000 */
[----:B------:R-:W2:Y:S02]  /*1c0b0*/  @!P0 SYNCS.PHASECHK.TRANS64 P0, [R22+URZ+0x38820], R3 ;  /* 0x03882003160085a7 */ /* 0x000ea4000800007f */
[----:B--2---:R-:W-:Y:S05]  /*1c0c0*/  @!P0 BRA `(.L_x_2478) ;  /* 0xfffffffc00f08947 */ /* 0x004fea000383ffff */
[----:B------:R-:W-:Y:S05]  /*1c0d0*/  BRA `(.L_x_2563) ;  /* 0xffffffbc00407947 */ /* 0x000fea000383ffff */
.L_x_2483:
[----:B0-----:R0:W1:Y:S02]  /*1c0e0*/  SYNCS.PHASECHK.TRANS64.TRYWAIT P0, [R6+URZ+0x38840], R3 ;  /* 0x03884003060075a7 */ /* 0x001064000800017f */
[----:B-1----:R-:W-:Y:S05]  /*1c0f0*/  @!P0 NANOSLEEP.SYNCS 0x989680 ;  /* 0x009896800000895d */ /* 0x002fea0003900000 */
[----:B------:R-:W1:Y:S02]  /*1c100*/  @!P0 SYNCS.PHASECHK.TRANS64 P0, [R6+URZ+0x38840], R3 ;  /* 0x03884003060085a7 */ /* 0x000e64000800007f */
[----:B-1----:R-:W-:Y:S05]  /*1c110*/  @!P0 BRA `(.L_x_2483) ;  /* 0xfffffffc00f08947 */ /* 0x002fea000383ffff */
[----:B------:R-:W-:Y:S05]  /*1c120*/  BRA `(.L_x_2564) ;  /* 0xffffffc000207947 */ /* 0x000fea000383ffff */
.L_x_2484:
        /* <DEDUP_REMOVED lines=8> */
.L_x_2566:
[----:B------:R-:W-:Y:S05]  /*1c1b0*/  BSYNC B1 ;  /* 0x0000000000017941 */ /* 0x000fea0003800000 */
.L_x_2565:
        /* <DEDUP_REMOVED lines=12> */
.L_x_2567:
        /* <DEDUP_REMOVED lines=13> */
.L_x_2568:
        /* <DEDUP_REMOVED lines=14> */
.L_x_2569:
[----:B------:R-:W-:Y:S01]  /*1c430*/  MOV R13, R10 ;  /* 0x0000000a000d7202 */ /* 0x000fe20000000f00 */
[----:B------:R-:W-:Y:S02]  /*1c440*/  IMAD.MOV.U32 R12, RZ, RZ, 0x2 ;  /* 0x00000002ff0c7424 */ /* 0x000fe400078e00ff */
[----:B------:R-:W-:-:S07]  /*1c450*/  IMAD.MOV.U32 R2, RZ, RZ, R14 ;  /* 0x000000ffff027224 */ /* 0x000fce00078e000e */
[----:B------:R-:W-:Y:S05]  /*1c460*/  WARPSYNC.COLLECTIVE R15, `(.L_x_2570) ;  /* 0x000000000f087348 */ /* 0x000fea0003c00000 */
[----:B------:R0:W1:Y:S02]  /*1c470*/  SHFL.IDX P6, R14, R13, R12, R11 ;  /* 0x0000000c0d0e7389 */ /* 0x00006400000c000b */
[----:B01----:R-:W-:Y:S01]  /*1c480*/  ENDCOLLECTIVE ;  /* 0x000000000000791b */ /* 0x003fe20003800000 */
.L_x_2570:
        /* <DEDUP_REMOVED lines=14> */
.L_x_2571:
[----:B------:R-:W-:Y:S02]  /*1c570*/  IMAD.MOV.U32 R13, RZ, RZ, R10 ;  /* 0x000000ffff0d7224 */ /* 0x000fe400078e000a */
[----:B------:R-:W-:Y:S02]  /*1c580*/  IMAD.MOV.U32 R12, RZ, RZ, 0x3 ;  /* 0x00000003ff0c7424 */ /* 0x000fe400078e00ff */
[----:B------:R-:W-:-:S07]  /*1c590*/  IMAD.MOV.U32 R2, RZ, RZ, R14 ;  /* 0x000000ffff027224 */ /* 0x000fce00078e000e */
[----:B------:R-:W-:Y:S05]  /*1c5a0*/  WARPSYNC.COLLECTIVE R15, `(.L_x_2572) ;  /* 0x000000000f087348 */ /* 0x000fea0003c00000 */
[----:B------:R0:W1:Y:S02]  /*1c5b0*/  SHFL.IDX P6, R14, R13, R12, R11 ;  /* 0x0000000c0d0e7389 */ /* 0x00006400000c000b */
[----:B01----:R-:W-:Y:S01]  /*1c5c0*/  ENDCOLLECTIVE ;  /* 0x000000000000791b */ /* 0x003fe20003800000 */
.L_x_2572:
        /* <DEDUP_REMOVED lines=14> */
.L_x_2573:
[----:B------:R-:W-:Y:S02]  /*1c6b0*/  IMAD.MOV.U32 R13, RZ, RZ, R10 ;  /* 0x000000ffff0d7224 */ /* 0x000fe400078e000a */
[----:B------:R-:W-:Y:S02]  /*1c6c0*/  IMAD.MOV.U32 R12, RZ, RZ, 0x4 ;  /* 0x00000004ff0c7424 */ /* 0x000fe400078e00ff */
[----:B------:R-:W-:-:S07]  /*1c6d0*/  IMAD.MOV.U32 R2, RZ, RZ, R14 ;  /* 0x000000ffff027224 */ /* 0x000fce00078e000e */
[----:B------:R-:W-:Y:S05]  /*1c6e0*/  WARPSYNC.COLLECTIVE R15, `(.L_x_2574) ;  /* 0x000000000f087348 */ /* 0x000fea0003c00000 */
[----:B------:R0:W1:Y:S02]  /*1c6f0*/  SHFL.IDX P6, R14, R13, R12, R11 ;  /* 0x0000000c0d0e7389 */ /* 0x00006400000c000b */
[----:B01----:R-:W-:Y:S01]  /*1c700*/  ENDCOLLECTIVE ;  /* 0x000000000000791b */ /* 0x003fe20003800000 */
.L_x_2574:
        /* <DEDUP_REMOVED lines=17> */
.L_x_2575:
[----:B------:R-:W-:Y:S01]  /*1c820*/  IMAD.MOV.U32 R2, RZ, RZ, R14 ;  /* 0x000000ffff027224 */ /* 0x000fe200078e000e */
[----:B------:R-:W-:Y:S06]  /*1c830*/  BRA `(.L_x_2576) ;  /* 0xffffffbc006c7947 */ /* 0x000fec000383ffff */
.L_x_2489:
[----:B-1----:R1:W2:Y:S02]  /*1c840*/  SYNCS.PHASECHK.TRANS64.TRYWAIT P0, [R6+URZ+0x38860], R2 ;  /* 0x03886002060075a7 */ /* 0x0022a4000800017f */
[----:B--2---:R-:W-:Y:S05]  /*1c850*/  @!P0 NANOSLEEP.SYNCS 0x989680 ;  /* 0x009896800000895d */ /* 0x004fea0003900000 */
[----:B------:R-:W2:Y:S02]  /*1c860*/  @!P0 SYNCS.PHASECHK.TRANS64 P0, [R6+URZ+0x38860], R2 ;  /* 0x03886002060085a7 */ /* 0x000ea4000800007f */
[----:B--2---:R-:W-:Y:S05]  /*1c870*/  @!P0 BRA `(.L_x_2489) ;  /* 0xfffffffc00f08947 */ /* 0x004fea000383ffff */
[----:B------:R-:W-:Y:S05]  /*1c880*/  BRA `(.L_x_2577) ;  /* 0xffffffbc00e47947 */ /* 0x000fea000383ffff */
.L_x_2490:
        /* <DEDUP_REMOVED lines=8> */
.L_x_2579:
[----:B------:R-:W-:Y:S05]  /*1c910*/  BSYNC B1 ;  /* 0x0000000000017941 */ /* 0x000fea0003800000 */
.L_x_2578:
[----:B------:R-:W-:Y:S01]  /*1c920*/  MOV R13, R18 ;  /* 0x00000012000d7202 */ /* 0x000fe20000000f00 */
        /* <DEDUP_REMOVED lines=8> */
.L_x_2580:
[----:B------:R-:W-:Y:S02]  /*1c9b0*/  IMAD.MOV.U32 R13, RZ, RZ, R24 ;  /* 0x000000ffff0d7224 */ /* 0x000fe400078e0018 */
[----:B------:R-:W-:Y:S02]  /*1c9c0*/  IMAD.MOV.U32 R12, RZ, RZ, 0x1 ;  /* 0x00000001ff0c7424 */ /* 0x000fe400078e00ff */
[----:B------:R-:W-:-:S07]  /*1c9d0*/  IMAD.MOV.U32 R2, RZ, RZ, R14 ;  /* 0x000000ffff027224 */ /* 0x000fce00078e000e */
[----:B------:R-:W-:Y:S05]  /*1c9e0*/  WARPSYNC.COLLECTIVE R15, `(.L_x_2581) ;  /* 0x000000000f087348 */ /* 0x000fea0003c00000 */
[----:B------:R0:W1:Y:S02]  /*1c9f0*/  SHFL.IDX P6, R14, R13, R12, R11 ;  /* 0x0000000c0d0e7389 */ /* 0x00006400000c000b */
[----:B01----:R-:W-:Y:S01]  /*1ca00*/  ENDCOLLECTIVE ;  /* 0x000000000000791b */ /* 0x003fe20003800000 */
.L_x_2581:
        /* <DEDUP_REMOVED lines=18> */
.L_x_2582:
[----:B------:R-:W-:Y:S02]  /*1cb30*/  IMAD.MOV.U32 R13, RZ, RZ, R24 ;  /* 0x000000ffff0d7224 */ /* 0x000fe400078e0018 */
[----:B------:R-:W-:Y:S02]  /*1cb40*/  IMAD.MOV.U32 R12, RZ, RZ, 0x2 ;  /* 0x00000002ff0c7424 */ /* 0x000fe400078e00ff */
[----:B------:R-:W-:-:S07]  /*1cb50*/  IMAD.MOV.U32 R2, RZ, RZ, R14 ;  /* 0x000000ffff027224 */ /* 0x000fce00078e000e */
[----:B------:R-:W-:Y:S05]  /*1cb60*/  WARPSYNC.COLLECTIVE R15, `(.L_x_2583) ;  /* 0x000000000f087348 */ /* 0x000fea0003c00000 */
[----:B------:R0:W1:Y:S02]  /*1cb70*/  SHFL.IDX P6, R14, R13, R12, R11 ;  /* 0x0000000c0d0e7389 */ /* 0x00006400000c000b */
[----:B01----:R-:W-:Y:S01]  /*1cb80*/  ENDCOLLECTIVE ;  /* 0x000000000000791b */ /* 0x003fe20003800000 */
.L_x_2583:
        /* <DEDUP_REMOVED lines=18> */
.L_x_2584:
[----:B------:R-:W-:Y:S02]  /*1ccb0*/  IMAD.MOV.U32 R13, RZ, RZ, R24 ;  /* 0x000000ffff0d7224 */ /* 0x000fe400078e0018 */
[----:B------:R-:W-:Y:S02]  /*1ccc0*/  IMAD.MOV.U32 R12, RZ, RZ, 0x3 ;  /* 0x00000003ff0c7424 */ /* 0x000fe400078e00ff */
[----:B------:R-:W-:-:S07]  /*1ccd0*/  IMAD.MOV.U32 R2, RZ, RZ, R14 ;  /* 0x000000ffff027224 */ /* 0x000fce00078e000e */
[----:B------:R-:W-:Y:S05]  /*1cce0*/  WARPSYNC.COLLECTIVE R15, `(.L_x_2585) ;  /* 0x000000000f087348 */ /* 0x000fea0003c00000 */
[----:B------:R0:W1:Y:S02]  /*1ccf0*/  SHFL.IDX P6, R14, R13, R12, R11 ;  /* 0x0000000c0d0e7389 */ /* 0x00006400000c000b */
[----:B01----:R-:W-:Y:S01]  /*1cd00*/  ENDCOLLECTIVE ;  /* 0x000000000000791b */ /* 0x003fe20003800000 */
.L_x_2585:
[----:B------:R-:W-:-:S05]  /*1cd10*/  IADD3 R2, P0, R2, R0, RZ ;  /* 0x0000000002027210 */ /* 0x000fca0007f1e0ff */
        /* <DEDUP_REMOVED lines=17> */
.L_x_2586:
[----:B------:R-:W-:Y:S02]  /*1ce30*/  IMAD.MOV.U32 R13, RZ, RZ, R24 ;  /* 0x000000ffff0d7224 */ /* 0x000fe400078e0018 */
[----:B------:R-:W-:Y:S02]  /*1ce40*/  IMAD.MOV.U32 R12, RZ, RZ, 0x4 ;  /* 0x00000004ff0c7424 */ /* 0x000fe400078e00ff */
[----:B------:R-:W-:-:S07]  /*1ce50*/  IMAD.MOV.U32 R2, RZ, RZ, R14 ;  /* 0x000000ffff027224 */ /* 0x000fce00078e000e */
[----:B------:R-:W-:Y:S05]  /*1ce60*/  WARPSYNC.COLLECTIVE R15, `(.L_x_2587) ;  /* 0x000000000f087348 */ /* 0x000fea0003c00000 */
[----:B------:R0:W1:Y:S02]  /*1ce70*/  SHFL.IDX P6, R14, R13, R12, R11 ;  /* 0x0000000c0d0e7389 */ /* 0x00006400000c000b */
[----:B01----:R-:W-:Y:S01]  /*1ce80*/  ENDCOLLECTIVE ;  /* 0x000000000000791b */ /* 0x003fe20003800000 */
.L_x_2587:
        /* <DEDUP_REMOVED lines=13> */
.L_x_2588:
        /* <DEDUP_REMOVED lines=9> */
.L_x_2498:
[----:B0-----:R0:W2:Y:S02]  /*1cff0*/  SYNCS.PHASECHK.TRANS64.TRYWAIT P0, [R4+URZ+0x38860], R3 ;  /* 0x03886003040075a7 */ /* 0x0010a4000800017f */
[----:B--2---:R-:W-:Y:S05]  /*1d000*/  @!P0 NANOSLEEP.SYNCS 0x989680 ;  /* 0x009896800000895d */ /* 0x004fea0003900000 */
[----:B------:R-:W2:Y:S02]  /*1d010*/  @!P0 SYNCS.PHASECHK.TRANS64 P0, [R4+URZ+0x38860], R3 ;  /* 0x03886003040085a7 */ /* 0x000ea4000800007f */
[----:B--2---:R-:W-:Y:S05]  /*1d020*/  @!P0 BRA `(.L_x_2498) ;  /* 0xfffffffc00f08947 */ /* 0x004fea000383ffff */
[----:B------:R-:W-:Y:S05]  /*1d030*/  BRA `(.L_x_2590) ;  /* 0xffffffc000247947 */ /* 0x000fea000383ffff */
.L_x_2499:
        /* <DEDUP_REMOVED lines=8> */
.L_x_2592:
[----:B------:R-:W-:Y:S05]  /*1d0c0*/  BSYNC B0 ;  /* 0x0000000000007941 */ /* 0x000fea0003800000 */
.L_x_2591:
        /* <DEDUP_REMOVED lines=9> */
.L_x_2593:
        /* <DEDUP_REMOVED lines=21> */
.L_x_2594:
[----:B------:R-:W-:Y:S01]  /*1d2b0*/  @!PT LDS RZ, [RZ] ;  /* 0x00000000fffff984 */ /* 0x000fe20000000800 */
[----:B------:R-:W-:Y:S01]  /*1d2c0*/  @!PT LDS RZ, [RZ] ;  /* 0x00000000fffff984 */ /* 0x000fe20000000800 */
[----:B------:R-:W-:Y:S01]  /*1d2d0*/  @!PT LDS RZ, [RZ] ;  /* 0x00000000fffff984 */ /* 0x000fe20000000800 */
[----:B------:R0:W-:Y:S01]  /*1d2e0*/  LDGSTS.E.BYPASS.LTC128B.128 [R0+0x5400], desc[UR38][R2.64+0x100], !P4 ;  /* 0x0540010002007fae */ /* 0x0001e2000e101d66 */
[----:B------:R-:W-:Y:S02]  /*1d2f0*/  ISETP.LT.OR P4, PT, R5, 0x1, P0 ;  /* 0x000000010500780c */ /* 0x000fe40000781670 */
[----:B------:R-:W-:-:S11]  /*1d300*/  MOV R13, R18 ;  /* 0x00000012000d7202 */ /* 0x000fd60000000f00 */
[----:B------:R0:W-:Y:S01]  /*1d310*/  LDGSTS.E.BYPASS.LTC128B.128 [R0+0x7c00], desc[UR38][R2.64+0x180], !P4 ;  /* 0x07c0018002007fae */ /* 0x0001e2000e101d66 */
[----:B------:R-:W-:-:S07]  /*1d320*/  IMAD.MOV.U32 R7, RZ, RZ, R14 ;  /* 0x000000ffff077224 */ /* 0x000fce00078e000e */
[----:B0-----:R-:W-:Y:S05]  /*1d330*/  WARPSYNC.COLLECTIVE R15, `(.L_x_2595) ;  /* 0x000000000f087348 */ /* 0x001fea0003c00000 */
[----:B------:R1:W2:Y:S02]  /*1d340*/  SHFL.IDX P6, R14, R13, R12, R11 ;  /* 0x0000000c0d0e7389 */ /* 0x0002a400000c000b */
[----:B012---:R-:W-:Y:S01]  /*1d350*/  ENDCOLLECTIVE ;  /* 0x000000000000791b */ /* 0x007fe20003800000 */
.L_x_2595:
[----:B------:R-:W-:Y:S02]  /*1d360*/  IMAD.MOV.U32 R13, RZ, RZ, R24 ;  /* 0x000000ffff0d7224 */ /* 0x000fe400078e0018 */
[----:B------:R-:W-:Y:S01]  /*1d370*/  IMAD.MOV.U32 R12, RZ, RZ, 0x2 ;  /* 0x00000002ff0c7424 */ /* 0x000fe200078e00ff */
[----:B------:R-:W-:-:S13]  /*1d380*/  IADD3 R2, P4, R14, R8, RZ ;  /* 0x000000080e027210 */ /* 0x000fda0007f9e0ff */
[----:B------:R-:W-:Y:S05]  /*1d390*/  WARPSYNC.COLLECTIVE R15, `(.L_x_2596) ;  /* 0x000000000f087348 */ /* 0x000fea0003c00000 */
[----:B------:R0:W1:Y:S02]  /*1d3a0*/  SHFL.IDX P6, R14, R13, R12, R11 ;  /* 0x0000000c0d0e7389 */ /* 0x00006400000c000b */
[----:B01----:R-:W-:Y:S01]  /*1d3b0*/  ENDCOLLECTIVE ;  /* 0x000000000000791b */ /* 0x003fe20003800000 */
.L_x_2596:
        /* <DEDUP_REMOVED lines=12> */
.L_x_2597:
        /* <DEDUP_REMOVED lines=14> */
.L_x_2598:
        /* <DEDUP_REMOVED lines=12> */
.L_x_2599:
        /* <DEDUP_REMOVED lines=14> */
.L_x_2600:
        /* <DEDUP_REMOVED lines=12> */
.L_x_2601:
        /* <DEDUP_REMOVED lines=9> */
.L_x_2504:
        /* <DEDUP_REMOVED lines=8> */
.L_x_2604:
[----:B------:R-:W-:Y:S05]  /*1d8d0*/  BSYNC B0 ;  /* 0x0000000000007941 */ /* 0x000fea0003800000 */
.L_x_2603:
[----:B------:R-:W-:Y:S01]  /*1d8e0*/  IMAD.MOV.U32 R13, RZ, RZ, R16 ;  /* 0x000000ffff0d7224 */ /* 0x000fe200078e0010 */
[----:B------:R-:W-:Y:S01]  /*1d8f0*/  MOV R12, 0x1 ;  /* 0x00000001000c7802 */ /* 0x000fe20000000f00 */
[----:B------:R-:W-:Y:S02]  /*1d900*/  IMAD.MOV.U32 R11, RZ, RZ, 0x1f ;  /* 0x0000001fff0b7424 */ /* 0x000fe400078e00ff */
[----:B------:R-:W-:Y:S02]  /*1d910*/  IMAD.MOV.U32 R15, RZ, RZ, -0x1 ;  /* 0xffffffffff0f7424 */ /* 0x000fe400078e00ff */
[----:B------:R-:W-:Y:S02]  /*1d920*/  IMAD.IADD R9, R19, 0x1, R8 ;  /* 0x0000000113097824 */ /* 0x000fe400078e0208 */
[----:B------:R-:W-:-:S07]  /*1d930*/  IMAD.MOV.U32 R0, RZ, RZ, R14 ;  /* 0x000000ffff007224 */ /* 0x000fce00078e000e */
[----:B------:R-:W-:Y:S05]  /*1d940*/  WARPSYNC.COLLECTIVE R15, `(.L_x_2605) ;  /* 0x000000000f087348 */ /* 0x000fea0003c00000 */
[----:B------:R0:W1:Y:S02]  /*1d950*/  SHFL.IDX P6, R14, R13, R12, R11 ;  /* 0x0000000c0d0e7389 */ /* 0x00006400000c000b */
[----:B01----:R-:W-:Y:S01]  /*1d960*/  ENDCOLLECTIVE ;  /* 0x000000000000791b */ /* 0x003fe20003800000 */
.L_x_2605:
        /* <DEDUP_REMOVED lines=24> */
.L_x_2606:
[----:B------:R-:W-:Y:S01]  /*1daf0*/  IMAD.MOV.U32 R12, RZ, RZ, 0x2 ;  /* 0x00000002ff0c7424 */ /* 0x000fe200078e00ff */
[----:B------:R-:W-:-:S05]  /*1db00*/  SEL R14, R14, RZ, P1 ;  /* 0x000000ff0e0e7207 */ /* 0x000fca0000800000 */
[----:B------:R-:W-:-:S04]  /*1db10*/  IMAD.IADD R5, R13, 0x1, R14 ;  /* 0x000000010d057824 */ /* 0x000fc800078e020e */
[----:B------:R-:W-:-:S07]  /*1db20*/  IMAD.MOV.U32 R13, RZ, RZ, R5 ;  /* 0x000000ffff0d7224 */ /* 0x000fce00078e0005 */
[----:B------:R-:W-:Y:S05]  /*1db30*/  WARPSYNC.COLLECTIVE R15, `(.L_x_2607) ;  /* 0x000000000f087348 */ /* 0x000fea0003c00000 */
[----:B------:R0:W1:Y:S02]  /*1db40*/  SHFL.UP P6, R14, R13, R12, R11 ;  /* 0x0400000c0d0e7389 */ /* 0x00006400000c000b */
[----:B01----:R-:W-:Y:S01]  /*1db50*/  ENDCOLLECTIVE ;  /* 0x000000000000791b */ /* 0x003fe20003800000 */
.L_x_2607:
[----:B------:R-:W-:Y:S01]  /*1db60*/  IMAD.MOV.U32 R12, RZ, RZ, 0x4 ;  /* 0x00000004ff0c7424 */ /* 0x000fe200078e00ff */
[----:B------:R-:W-:-:S05]  /*1db70*/  SEL R2, R14, RZ, P2 ;  /* 0x000000ff0e027207 */ /* 0x000fca0001000000 */
[----:B------:R-:W-:-:S04]  /*1db80*/  IMAD.IADD R2, R5, 0x1, R2 ;  /* 0x0000000105027824 */ /* 0x000fc800078e0202 */
[----:B------:R-:W-:-:S07]  /*1db90*/  IMAD.MOV.U32 R13, RZ, RZ, R2 ;  /* 0x000000ffff0d7224 */ /* 0x000fce00078e0002 */
[----:B------:R-:W-:Y:S05]  /*1dba0*/  WARPSYNC.COLLECTIVE R15, `(.L_x_2608) ;  /* 0x000000000f087348 */ /* 0x000fea0003c00000 */
[----:B------:R0:W1:Y:S02]  /*1dbb0*/  SHFL.UP P6, R14, R13, R12, R11 ;  /* 0x0400000c0d0e7389 */ /* 0x00006400000c000b */
[----:B01----:R-:W-:Y:S01]  /*1dbc0*/  ENDCOLLECTIVE ;  /* 0x000000000000791b */ /* 0x003fe20003800000 */
.L_x_2608:
[----:B------:R-:W-:Y:S01]  /*1dbd0*/  IMAD.MOV.U32 R12, RZ, RZ, 0x8 ;  /* 0x00000008ff0c7424 */ /* 0x000fe200078e00ff */
[----:B------:R-:W-:-:S05]  /*1dbe0*/  SEL R3, R14, RZ, P3 ;  /* 0x000000ff0e037207 */ /* 0x000fca0001800000 */
[----:B------:R-:W-:-:S04]  /*1dbf0*/  IMAD.IADD R3, R2, 0x1, R3 ;  /* 0x0000000102037824 */ /* 0x000fc800078e0203 */
[----:B------:R-:W-:-:S07]  /*1dc00*/  IMAD.MOV.U32 R13, RZ, RZ, R3 ;  /* 0x000000ffff0d7224 */ /* 0x000fce00078e0003 */
[----:B------:R-:W-:Y:S05]  /*1dc10*/  WARPSYNC.COLLECTIVE R15, `(.L_x_2609) ;  /* 0x000000000f087348 */ /* 0x000fea0003c00000 */
[----:B------:R0:W1:Y:S02]  /*1dc20*/  SHFL.UP P6, R14, R13, R12, R11 ;  /* 0x0400000c0d0e7389 */ /* 0x00006400000c000b */
[----:B01----:R-:W-:Y:S01]  /*1dc30*/  ENDCOLLECTIVE ;  /* 0x000000000000791b */ /* 0x003fe20003800000 */
.L_x_2609:
[----:B------:R-:W-:Y:S01]  /*1dc40*/  IMAD.MOV.U32 R12, RZ, RZ, 0x10 ;  /* 0x00000010ff0c7424 */ /* 0x000fe200078e00ff */
[----:B------:R-:W-:-:S05]  /*1dc50*/  SEL R14, R14, RZ, P4 ;  /* 0x000000ff0e0e7207 */ /* 0x000fca0002000000 */
[----:B------:R-:W-:-:S04]  /*1dc60*/  IMAD.IADD R5, R3, 0x1, R14 ;  /* 0x0000000103057824 */ /* 0x000fc800078e020e */
[----:B------:R-:W-:-:S07]  /*1dc70*/  IMAD.MOV.U32 R13, RZ, RZ, R5 ;  /* 0x000000ffff0d7224 */ /* 0x000fce00078e0005 */
[----:B------:R-:W-:Y:S05]  /*1dc80*/  WARPSYNC.COLLECTIVE R15, `(.L_x_2610) ;  /* 0x000000000f087348 */ /* 0x000fea0003c00000 */
[----:B------:R0:W1:Y:S02]  /*1dc90*/  SHFL.UP P6, R14, R13, R12, R11 ;  /* 0x0400000c0d0e7389 */ /* 0x00006400000c000b */
[----:B01----:R-:W-:Y:S01]  /*1dca0*/  ENDCOLLECTIVE ;  /* 0x000000000000791b */ /* 0x003fe20003800000 */
.L_x_2610:
[----:B------:R-:W-:Y:S02]  /*1dcb0*/  IMAD.MOV.U32 R12, RZ, RZ, 0x1f ;  /* 0x0000001fff0c7424 */ /* 0x000fe400078e00ff */
[----:B------:R-:W-:Y:S01]  /*1dcc0*/  IMAD.MOV.U32 R11, RZ, RZ, 0x1f ;  /* 0x0000001fff0b7424 */ /* 0x000fe200078e00ff */
[----:B------:R-:W-:-:S04]  /*1dcd0*/  SEL R2, R14, RZ, P5 ;  /* 0x000000ff0e027207 */ /* 0x000fc80002800000 */
[----:B------:R-:W-:-:S05]  /*1dce0*/  IADD3 R2, R5, R2, RZ ;  /* 0x0000000205027210 */ /* 0x000fca0007ffe0ff */
[----:B------:R-:W-:-:S07]  /*1dcf0*/  IMAD.MOV.U32 R13, RZ, RZ, R2 ;  /* 0x000000ffff0d7224 */ /* 0x000fce00078e0002 */
[----:B------:R-:W-:Y:S05]  /*1dd00*/  WARPSYNC.COLLECTIVE R15, `(.L_x_2611) ;  /* 0x000000000f087348 */ /* 0x000fea0003c00000 */
[----:B------:R0:W1:Y:S02]  /*1dd10*/  SHFL.IDX P6, R14, R13, R12, R11 ;  /* 0x0000000c0d0e7389 */ /* 0x00006400000c000b */
[----:B01----:R-:W-:Y:S01]  /*1dd20*/  ENDCOLLECTIVE ;  /* 0x000000000000791b */ /* 0x003fe20003800000 */
.L_x_2611:
[----:B------:R-:W-:Y:S05]  /*1dd30*/  BRA `(.L_x_2612) ;  /* 0xffffffbc00407947 */ /* 0x000fea000383ffff */
.L_x_2507:
[----:B------:R-:W-:Y:S01]  /*1dd40*/  BSSY B0, `(.L_x_2613) ;  /* 0x0000007000007945 */ /* 0x000fe20003800000 */
[----:B------:R-:W-:Y:S02]  /*1dd50*/  IMAD.MOV.U32 R12, RZ, RZ, 0x1 ;  /* 0x00000001ff0c7424 */ /* 0x000fe400078e00ff */
[----:B------:R-:W-:Y:S02]  /*1dd60*/  IMAD.MOV.U32 R11, RZ, RZ, RZ ;  /* 0x000000ffff0b7224 */ /* 0x000fe400078e00ff */
[----:B------:R-:W-:-:S07]  /*1dd70*/  IMAD.MOV.U32 R15, RZ, RZ, -0x1 ;  /* 0xffffffffff0f7424 */ /* 0x000fce00078e00ff */
[----:B------:R-:W-:Y:S05]  /*1dd80*/  WARPSYNC.COLLECTIVE R15, `(.L_x_2614) ;  /* 0x000000000f087348 */ /* 0x000fea0003c00000 */
[----:B------:R0:W1:Y:S02]  /*1dd90*/  SHFL.UP P6, R14, R13, R12, R11 ;  /* 0x0400000c0d0e7389 */ /* 0x00006400000c000b */
[----:B01----:R-:W-:Y:S01]  /*1dda0*/  ENDCOLLECTIVE ;  /* 0x000000000000791b */ /* 0x003fe20003800000 */
.L_x_2614:
[----:B------:R-:W-:Y:S05]  /*1ddb0*/  BSYNC B0 ;  /* 0x0000000000007941 */ /* 0x000fea0003800000 */
.L_x_2613:
        /* <DEDUP_REMOVED lines=8> */
.L_x_2615:
[----:B------:R-:W-:Y:S01]  /*1de40*/  IMAD.MOV.U32 R12, RZ, RZ, 0x4 ;  /* 0x00000004ff0c7424 */ /* 0x000fe200078e00ff */
[----:B------:R-:W-:-:S05]  /*1de50*/  SEL R2, R14, RZ, P2 ;  /* 0x000000ff0e027207 */ /* 0x000fca0001000000 */
[----:B------:R-:W-:-:S04]  /*1de60*/  IMAD.IADD R2, R13, 0x1, R2 ;  /* 0x000000010d027824 */ /* 0x000fc800078e0202 */
[----:B------:R-:W-:-:S07]  /*1de70*/  IMAD.MOV.U32 R13, RZ, RZ, R2 ;  /* 0x000000ffff0d7224 */ /* 0x000fce00078e0002 */
[----:B------:R-:W-:Y:S05]  /*1de80*/  WARPSYNC.COLLECTIVE R15, `(.L_x_2616) ;  /* 0x000000000f087348 */ /* 0x000fea0003c00000 */
[----:B------:R0:W1:Y:S02]  /*1de90*/  SHFL.UP P6, R14, R13, R12, R11 ;  /* 0x0400000c0d0e7389 */ /* 0x00006400000c000b */
[----:B01----:R-:W-:Y:S01]  /*1dea0*/  ENDCOLLECTIVE ;  /* 0x000000000000791b */ /* 0x003fe20003800000 */
.L_x_2616:
[----:B------:R-:W-:Y:S01]  /*1deb0*/  IMAD.MOV.U32 R12, RZ, RZ, 0x8 ;  /* 0x00000008ff0c7424 */ /* 0x000fe200078e00ff */
[----:B------:R-:W-:-:S05]  /*1dec0*/  SEL R3, R14, RZ, P3 ;  /* 0x000000ff0e037207 */ /* 0x000fca0001800000 */
[----:B------:R-:W-:-:S04]  /*1ded0*/  IMAD.IADD R3, R2, 0x1, R3 ;  /* 0x0000000102037824 */ /* 0x000fc800078e0203 */
[----:B------:R-:W-:-:S07]  /*1dee0*/  IMAD.MOV.U32 R13, RZ, RZ, R3 ;  /* 0x000000ffff0d7224 */ /* 0x000fce00078e0003 */
[----:B------:R-:W-:Y:S05]  /*1def0*/  WARPSYNC.COLLECTIVE R15, `(.L_x_2617) ;  /* 0x000000000f087348 */ /* 0x000fea0003c00000 */
[----:B------:R0:W1:Y:S02]  /*1df00*/  SHFL.UP P6, R14, R13, R12, R11 ;  /* 0x0400000c0d0e7389 */ /* 0x00006400000c000b */
[----:B01----:R-:W-:Y:S01]  /*1df10*/  ENDCOLLECTIVE ;  /* 0x000000000000791b */ /* 0x003fe20003800000 */
.L_x_2617:
[----:B------:R-:W-:Y:S01]  /*1df20*/  IMAD.MOV.U32 R12, RZ, RZ, 0x10 ;  /* 0x00000010ff0c7424 */ /* 0x000fe200078e00ff */
[----:B------:R-:W-:-:S05]  /*1df30*/  SEL R14, R14, RZ, P4 ;  /* 0x000000ff0e0e7207 */ /* 0x000fca0002000000 */
[----:B------:R-:W-:-:S04]  /*1df40*/  IMAD.IADD R5, R3, 0x1, R14 ;  /* 0x0000000103057824 */ /* 0x000fc800078e020e */
[----:B------:R-:W-:-:S07]  /*1df50*/  IMAD.MOV.U32 R13, RZ, RZ, R5 ;  /* 0x000000ffff0d7224 */ /* 0x000fce00078e0005 */
[----:B------:R-:W-:Y:S05]  /*1df60*/  WARPSYNC.COLLECTIVE R15, `(.L_x_2618) ;  /* 0x000000000f087348 */ /* 0x000fea0003c00000 */
[----:B------:R0:W1:Y:S02]  /*1df70*/  SHFL.UP P6, R14, R13, R12, R11 ;  /* 0x0400000c0d0e7389 */ /* 0x00006400000c000b */
[----:B01----:R-:W-:Y:S01]  /*1df80*/  ENDCOLLECTIVE ;  /* 0x000000000000791b */ /* 0x003fe20003800000 */
.L_x_2618:
[----:B------:R-:W-:Y:S02]  /*1df90*/  IMAD.MOV.U32 R12, RZ, RZ, 0x1f ;  /* 0x0000001fff0c7424 */ /* 0x000fe400078e00ff */
[----:B------:R-:W-:Y:S01]  /*1dfa0*/  IMAD.MOV.U32 R11, RZ, RZ, 0x1f ;  /* 0x0000001fff0b7424 */ /* 0x000fe200078e00ff */
[----:B------:R-:W-:-:S05]  /*1dfb0*/  SEL R2, R14, RZ, P5 ;  /* 0x000000ff0e027207 */ /* 0x000fca0002800000 */
[----:B------:R-:W-:-:S05]  /*1dfc0*/  IMAD.IADD R2, R5, 0x1, R2 ;  /* 0x0000000105027824 */ /* 0x000fca00078e0202 */
[----:B------:R-:W-:-:S07]  /*1dfd0*/  MOV R13, R2 ;  /* 0x00000002000d7202 */ /* 0x000fce0000000f00 */
[----:B------:R-:W-:Y:S05]  /*1dfe0*/  WARPSYNC.COLLECTIVE R15, `(.L_x_2619) ;  /* 0x000000000f087348 */ /* 0x000fea0003c00000 */
[----:B------:R0:W1:Y:S02]  /*1dff0*/  SHFL.IDX P6, R14, R13, R12, R11 ;  /* 0x0000000c0d0e7389 */ /* 0x00006400000c000b */
[----:B01----:R-:W-:Y:S01]  /*1e000*/  ENDCOLLECTIVE ;  /* 0x000000000000791b */ /* 0x003fe20003800000 */
.L_x_2619:
[----:B------:R-:W-:Y:S05]  /*1e010*/  BRA `(.L_x_2620) ;  /* 0xffffffbc002c7947 */ /* 0x000fea000383ffff */
.L_x_2509:
[----:B------:R-:W-:Y:S01]  /*1e020*/  BSSY B0, `(.L_x_2621) ;  /* 0x0000006000007945 */ /* 0x000fe20003800000 */
[----:B------:R-:W-:Y:S01]  /*1e030*/  PLOP3.LUT P6, PT, P6, PT, PT, 0x8, 0x0 ;  /* 0x000000000000781c */ /* 0x000fe200037ce170 */
[----:B------:R-:W-:-:S12]  /*1e040*/  IMAD.MOV.U32 R15, RZ, RZ, -0x1 ;  /* 0xffffffffff0f7424 */ /* 0x000fd800078e00ff */
[----:B0-----:R-:W-:Y:S05]  /*1e050*/  WARPSYNC.COLLECTIVE R15, `(.L_x_2622) ;  /* 0x000000000f087348 */ /* 0x001fea0003c00000 */
[----:B------:R-:W-:Y:S01]  /*1e060*/  VOTE.ANY R14, PT, P6 ;  /* 0x00000000000e7806 */ /* 0x000fe200030e0100 */
[----:B0-----:R-:W-:Y:S06]  /*1e070*/  ENDCOLLECTIVE ;  /* 0x000000000000791b */ /* 0x001fec0003800000 */
.L_x_2622:
[----:B------:R-:W-:Y:S05]  /*1e080*/  BSYNC B0 ;  /* 0x0000000000007941 */ /* 0x000fea0003800000 */
.L_x_2621:
        /* <DEDUP_REMOVED lines=8> */
.L_x_2623:
[----:B------:R-:W-:Y:S02]  /*1e110*/  IMAD.IADD R19, R12, 0x1, R19 ;  /* 0x000000010c137824 */ /* 0x000fe400078e0213 */
[----:B------:R-:W-:Y:S02]  /*1e120*/  IMAD.MOV.U32 R13, RZ, RZ, R4 ;  /* 0x000000ffff0d7224 */ /* 0x000fe400078e0004 */
[----:B------:R-:W-:-:S07]  /*1e130*/  IMAD.MOV.U32 R17, RZ, RZ, R14 ;  /* 0x000000ffff117224 */ /* 0x000fce00078e000e */
[----:B------:R-:W-:Y:S05]  /*1e140*/  WARPSYNC.COLLECTIVE R15, `(.L_x_2624) ;  /* 0x000000000f087348 */ /* 0x000fea0003c00000 */
[----:B------:R0:W1:Y:S02]  /*1e150*/  SHFL.IDX P6, R14, R13, R12, R11 ;  /* 0x0000000c0d0e7389 */ /* 0x00006400000c000b */
[----:B01----:R-:W-:Y:S01]  /*1e160*/  ENDCOLLECTIVE ;  /* 0x000000000000791b */ /* 0x003fe20003800000 */
.L_x_2624:
[----:B------:R-:W-:Y:S01]  /*1e170*/  IMAD.MOV.U32 R4, RZ, RZ, R14 ;  /* 0x000000ffff047224 */ /* 0x000fe200078e000e */
[----:B------:R-:W-:Y:S06]  /*1e180*/  BRA `(.L_x_2625) ;  /* 0xffffffbc00107947 */ /* 0x000fec000383ffff */
.L_x_2511:
[----:B------:R-:W-:Y:S01]  /*1e190*/  BSSY B0, `(.L_x_2626) ;  /* 0x0000007000007945 */ /* 0x000fe20003800000 */
[----:B------:R-:W-:Y:S02]  /*1e1a0*/  IMAD.MOV.U32 R13, RZ, RZ, R2 ;  /* 0x000000ffff0d7224 */ /* 0x000fe400078e0002 */
[----:B------:R-:W-:Y:S02]  /*1e1b0*/  IMAD.MOV.U32 R11, RZ, RZ, 0x1f ;  /* 0x0000001fff0b7424 */ /* 0x000fe400078e00ff */
[----:B------:R-:W-:-:S07]  /*1e1c0*/  IMAD.MOV.U32 R15, RZ, RZ, -0x1 ;  /* 0xffffffffff0f7424 */ /* 0x000fce00078e00ff */
[----:B0-23--:R-:W-:Y:S05]  /*1e1d0*/  WARPSYNC.COLLECTIVE R15, `(.L_x_2627) ;  /* 0x000000000f087348 */ /* 0x00dfea0003c00000 */
[----:B------:R1:W4:Y:S02]  /*1e1e0*/  SHFL.IDX P6, R14, R13, R12, R11 ;  /* 0x0000000c0d0e7389 */ /* 0x00032400000c000b */
[----:B01234-:R-:W-:Y:S01]  /*1e1f0*/  ENDCOLLECTIVE ;  /* 0x000000000000791b */ /* 0x01ffe20003800000 */
.L_x_2627:
[----:B------:R-:W-:Y:S05]  /*1e200*/  BSYNC B0 ;  /* 0x0000000000007941 */ /* 0x000fea0003800000 */
.L_x_2626:
[----:B------:R-:W-:Y:S01]  /*1e210*/  IMAD.MOV.U32 R6, RZ, RZ, R14 ;  /* 0x000000ffff067224 */ /* 0x000fe200078e000e */
[----:B------:R-:W-:Y:S06]  /*1e220*/  BRA `(.L_x_2510) ;  /* 0xffffffbc00007947 */ /* 0x000fec000383ffff */
.L_x_2517:
[----:B-1----:R1:W2:Y:S02]  /*1e230*/  SYNCS.PHASECHK.TRANS64.TRYWAIT P0, [R4+URZ+0x38820], R0 ;  /* 0x03882000040075a7 */ /* 0x0022a4000800017f */
[----:B--2---:R-:W-:Y:S05]  /*1e240*/  @!P0 NANOSLEEP.SYNCS 0x989680 ;  /* 0x009896800000895d */ /* 0x004fea0003900000 */
[----:B------:R-:W2:Y:S02]  /*1e250*/  @!P0 SYNCS.PHASECHK.TRANS64 P0, [R4+URZ+0x38820], R0 ;  /* 0x03882000040085a7 */ /* 0x000ea4000800007f */
[----:B--2---:R-:W-:Y:S05]  /*1e260*/  @!P0 BRA `(.L_x_2517) ;  /* 0xfffffffc00f08947 */ /* 0x004fea000383ffff */
[----:B------:R-:W-:Y:S05]  /*1e270*/  BRA `(.L_x_2628) ;  /* 0xffffffc400587947 */ /* 0x000fea000383ffff */
.L_x_2518:
        /* <DEDUP_REMOVED lines=8> */
[----:B01----:R-:W-:Y:S05]  /*1e300*/  WARPSYNC.COLLECTIVE R15, `(.L_x_2630) ;  /* 0x000000000f087348 */ /* 0x003fea0003c00000 */
[----:B------:R2:W3:Y:S02]  /*1e310*/  SHFL.IDX P6, R14, R13, R12, R11 ;  /* 0x0000000c0d0e7389 */ /* 0x0004e400000c000b */
[----:B0123--:R-:W-:Y:S01]  /*1e320*/  ENDCOLLECTIVE ;  /* 0x000000000000791b */ /* 0x00ffe20003800000 */
.L_x_2630:
[----:B------:R-:W-:Y:S05]  /*1e330*/  BSYNC B0 ;  /* 0x0000000000007941 */ /* 0x000fea0003800000 */
.L_x_2629:
[----:B------:R-:W-:Y:S05]  /*1e340*/  BRA `(.L_x_2631) ;  /* 0xffffffc400407947 */ /* 0x000fea000383ffff */
.L_x_2521:
[----:B------:R-:W-:Y:S01]  /*1e350*/  BSSY B1, `(.L_x_2632) ;  /* 0x0000006000017945 */ /* 0x000fe20003800000 */
[----:B------:R-:W-:-:S07]  /*1e360*/  IMAD.MOV.U32 R15, RZ, RZ, -0x1 ;  /* 0xffffffffff0f7424 */ /* 0x000fce00078e00ff */
[----:B01----:R-:W-:Y:S05]  /*1e370*/  WARPSYNC.COLLECTIVE R15, `(.L_x_2633) ;  /* 0x000000000f0c7348 */ /* 0x003fea0003c00000 */
[----:B------:R-:W-:Y:S02]  /*1e380*/  ELECT P6, UR62, PT ;  /* 0x00000000003e782f */ /* 0x000fe400038c0000 */
[----:B------:R-:W-:Y:S01]  /*1e390*/  MOV R14, UR62 ;  /* 0x0000003e000e7c02 */ /* 0x000fe20008000f00 */
[----:B01----:R-:W-:Y:S10]  /*1e3a0*/  ENDCOLLECTIVE ;  /* 0x000000000000791b */ /* 0x003ff40003800000 */
.L_x_2633:
[----:B------:R-:W-:Y:S05]  /*1e3b0*/  BSYNC B1 ;  /* 0x0000000000017941 */ /* 0x000fea0003800000 */
.L_x_2632:
[----:B------:R-:W-:Y:S05]  /*1e3c0*/  BRA `(.L_x_2634) ;  /* 0xffffffc400387947 */ /* 0x000fea000383ffff */
.L_x_2523:
[----:B-1----:R1:W2:Y:S02]  /*1e3d0*/  SYNCS.PHASECHK.TRANS64.TRYWAIT P1, [R5+URZ+0x38840], R0 ;  /* 0x03884000050075a7 */ /* 0x0022a4000802017f */
[----:B--2---:R-:W-:Y:S05]  /*1e3e0*/  @!P1 NANOSLEEP.SYNCS 0x989680 ;  /* 0x009896800000995d */ /* 0x004fea0003900000 */
[----:B------:R-:W2:Y:S02]  /*1e3f0*/  @!P1 SYNCS.PHASECHK.TRANS64 P1, [R5+URZ+0x38840], R0 ;  /* 0x03884000050095a7 */ /* 0x000ea4000802007f */
[----:B--2---:R-:W-:Y:S05]  /*1e400*/  @!P1 BRA `(.L_x_2523) ;  /* 0xfffffffc00f09947 */ /* 0x004fea000383ffff */
[----:B------:R-:W-:Y:S05]  /*1e410*/  BRA `(.L_x_2635) ;  /* 0xffffffc400607947 */ /* 0x000fea000383ffff */
.L_x_2525:
[----:B--2---:R2:W3:Y:S02]  /*1e420*/  SYNCS.PHASECHK.TRANS64.TRYWAIT P1, [R27+URZ+0x38840], R2 ;  /* 0x038840021b0075a7 */ /* 0x0044e4000802017f */
[----:B---3--:R-:W-:Y:S05]  /*1e430*/  @!P1 NANOSLEEP.SYNCS 0x989680 ;  /* 0x009896800000995d */ /* 0x008fea0003900000 */
[----:B------:R-:W3:Y:S02]  /*1e440*/  @!P1 SYNCS.PHASECHK.TRANS64 P1, [R27+URZ+0x38840], R2 ;  /* 0x038840021b0095a7 */ /* 0x000ee4000802007f */
[----:B---3--:R-:W-:Y:S05]  /*1e450*/  @!P1 BRA `(.L_x_2525) ;  /* 0xfffffffc00f09947 */ /* 0x008fea000383ffff */
[----:B------:R-:W-:Y:S05]  /*1e460*/  BRA `(.L_x_2636) ;  /* 0xffffffc4006c7947 */ /* 0x000fea000383ffff */
.L_x_2527:
[----:B---3--:R3:W4:Y:S02]  /*1e470*/  SYNCS.PHASECHK.TRANS64.TRYWAIT P1, [R5+URZ+0x38860], R0 ;  /* 0x03886000050075a7 */ /* 0x008724000802017f */
[----:B----4-:R-:W-:Y:S05]  /*1e480*/  @!P1 NANOSLEEP.SYNCS 0x989680 ;  /* 0x009896800000995d */ /* 0x010fea0003900000 */
[----:B------:R-:W4:Y:S02]  /*1e490*/  @!P1 SYNCS.PHASECHK.TRANS64 P1, [R5+URZ+0x38860], R0 ;  /* 0x03886000050095a7 */ /* 0x000f24000802007f */
[----:B----4-:R-:W-:Y:S05]  /*1e4a0*/  @!P1 BRA `(.L_x_2527) ;  /* 0xfffffffc00f09947 */ /* 0x010fea000383ffff */
[----:B------:R-:W-:Y:S05]  /*1e4b0*/  BRA `(.L_x_2637) ;  /* 0xffffffc400687947 */ /* 0x000fea000383ffff */
.L_x_2638:
        /* <DEDUP_REMOVED lines=12> */
.L_x_15962:


//--------------------- .text._ZN7cutlass13device_kernelIN5flash11enable_sm90INS1_16FlashAttnFwdSm90INS1_25CollectiveMainloopFwdSm90ILi2EN4cute5tupleIJNS5_1CILi1EEES8_S8_EEENS6_IJNS7_ILi128EEENS7_ILi80EEENS7_ILi256EEEEEELi256ENS_10bfloat16_tEfNS_4arch4Sm90ELb1ELb0ELb1ELb1ELb1ELb1ELb0ELb1ELb1ELb1ELb1ELb0EEENS1_21CollectiveEpilogueFwdINS6_IJSA_SC_SB_EEES9_SE_SG_Li256ELb1ELb1ELb1ELb0EEENS1_36VarlenDynamicPersistentTileSchedulerILi128ELi80ELi256ELi128ELb1ELb1ELb1ELb1ELb1ELb1EEEEEEEEEvNT_6ParamsE --------------------------
	.section	.text._ZN7cutlass13device_kernelIN5flash11enable_sm90INS1_16FlashAttnFwdSm90INS1_25CollectiveMainloopFwdSm90ILi2EN4cute5tupleIJNS5_1CILi1EEES8_S8_EEENS6_IJNS7_ILi128EEENS7_ILi80EEENS7_ILi256EEEEEELi256ENS_10bfloat16_tEfNS_4arch4Sm90ELb1ELb0ELb1ELb1ELb1ELb1ELb0ELb1ELb1ELb1ELb1ELb0EEENS1_21CollectiveEpilogueFwdINS6_IJSA_SC_SB_EEES9_SE_SG_Li256ELb1ELb1ELb1ELb0EEENS1_36VarlenDynamicPersistentTileSchedulerILi128ELi80ELi256ELi128ELb1ELb1ELb1ELb1ELb1ELb1EEEEEEEEEvNT_6ParamsE,"ax",@progbits
	.align	128
.text._ZN7cutlass13device_kernelIN5flash11enable_sm90INS1_16FlashAttnFwdSm90INS1_25CollectiveMainloopFwdSm90ILi2EN4cute5tupleIJNS5_1CILi1EEES8_S8_EEENS6_IJNS7_ILi128EEENS7_ILi80EEENS7_ILi256EEEEEELi256ENS_10bfloat16_tEfNS_4arch4Sm90ELb1ELb0ELb1ELb1ELb1ELb1ELb0ELb1ELb1ELb1ELb1ELb0EEENS1_21CollectiveEpilogueFwdINS6_IJSA_SC_SB_EEES9_SE_SG_Li256ELb1ELb1ELb1ELb0EEENS1_36VarlenDynamicPersistentTileSchedulerILi128ELi80ELi256ELi128ELb1ELb1ELb1ELb1ELb1ELb1EEEEEEEEEvNT_6ParamsE:
        .type           _ZN7cutlass13device_kernelIN5flash11enable_sm90INS1_16FlashAttnFwdSm90INS1_25CollectiveMainloopFwdSm90ILi2EN4cute5tupleIJNS5_1CILi1EEES8_S8_EEENS6_IJNS7_ILi128EEENS7_ILi80EEENS7_ILi256EEEEEELi256ENS_10bfloat16_tEfNS_4arch4Sm90ELb1ELb0ELb1ELb1ELb1ELb1ELb0ELb1ELb1ELb1ELb1ELb0EEENS1_21CollectiveEpilogueFwdINS6_IJSA_SC_SB_EEES9_SE_SG_Li256ELb1ELb1ELb1ELb0EEENS1_36VarlenDynamicPersistentTileSchedulerILi128ELi80ELi256ELi128ELb1ELb1ELb1ELb1ELb1ELb1EEEEEEEEEvNT_6ParamsE,@function
        .size           _ZN7cutlass13device_kernelIN5flash11enable_sm90INS1_16FlashAttnFwdSm90INS1_25CollectiveMainloopFwdSm90ILi2EN4cute5tupleIJNS5_1CILi1EEES8_S8_EEENS6_IJNS7_ILi128EEENS7_ILi80EEENS7_ILi256EEEEEELi256ENS_10bfloat16_tEfNS_4arch4Sm90ELb1ELb0ELb1ELb1ELb1ELb1ELb0ELb1ELb1ELb1ELb1ELb0EEENS1_21CollectiveEpilogueFwdINS6_IJSA_SC_SB_EEES9_SE_SG_Li256ELb1ELb1ELb1ELb0EEENS1_36VarlenDynamicPersistentTileSchedulerILi128ELi80ELi256ELi128ELb1ELb1ELb1ELb1ELb1ELb1EEEEEEEEEvNT_6ParamsE,(.L_x_15963 - _ZN7cutlass13device_kernelIN5flash11enable_sm90INS1_16FlashAttnFwdSm90INS1_25CollectiveMainloopFwdSm90ILi2EN4cute5tupleIJNS5_1CILi1EEES8_S8_EEENS6_IJNS7_ILi128EEENS7_ILi80EEENS7_ILi256EEEEEELi256ENS_10bfloat16_tEfNS_4arch4Sm90ELb1ELb0ELb1ELb1ELb1ELb1ELb0ELb1ELb1ELb1ELb1ELb0EEENS1_21CollectiveEpilogueFwdINS6_IJSA_SC_SB_EEES9_SE_SG_Li256ELb1ELb1ELb1ELb0EEENS1_36VarlenDynamicPersistentTileSchedulerILi128ELi80ELi256ELi128ELb1ELb1ELb1ELb1ELb1ELb1EEEEEEEEEvNT_6ParamsE)
        .other          _ZN7cutlass13device_kernelIN5flash11enable_sm90INS1_16FlashAttnFwdSm90INS1_25CollectiveMainloopFwdSm90ILi2EN4cute5tupleIJNS5_1CILi1EEES8_S8_EEENS6_IJNS7_ILi128EEENS7_ILi80EEENS7_ILi256EEEEEELi256ENS_10bfloat16_tEfNS_4arch4Sm90ELb1ELb0ELb1ELb1ELb1ELb1ELb0ELb1ELb1ELb1ELb1ELb0EEENS1_21CollectiveEpilogueFwdINS6_IJSA_SC_SB_EEES9_SE_SG_Li256ELb1ELb1ELb1ELb0EEENS1_36VarlenDynamicPersistentTileSchedulerILi128ELi80ELi256ELi128ELb1ELb1ELb1ELb1ELb1ELb1EEEEEEEEEvNT_6ParamsE,@"STO_CUDA_ENTRY STV_DEFAULT"
_ZN7cutlass13device_kernelIN5flash11enable_sm90INS1_16FlashAttnFwdSm90INS1_25CollectiveMainloopFwdSm90ILi2EN4cute5tupleIJNS5_1CILi1EEES8_S8_EEENS6_IJNS7_ILi128EEENS7_ILi80EEENS7_ILi256EEEEEELi256ENS_10bfloat16_tEfNS_4arch4Sm90ELb1ELb0ELb1ELb1ELb1ELb1ELb0ELb1ELb1ELb1ELb1ELb0EEENS1_21CollectiveEpilogueFwdINS6_IJSA_SC_SB_EEES9_SE_SG_Li256ELb1ELb1ELb1ELb0EEENS1_36VarlenDynamicPersistentTileSchedulerILi128ELi80ELi256ELi128ELb1ELb1ELb1ELb1ELb1ELb1EEEEEEEEEvNT_6ParamsE:
        /* <DEDUP_REMOVED lines=18> */
.L_x_2640:
[----:B------:R-:W-:Y:S05]  /*0120*/  BSYNC B0 ;  /* 0x0000000000007941 */ /* 0x000fea0003800000 */
.L_x_2639:
        /* <DEDUP_REMOVED lines=41> */
.L_x_2641:
        /* <DEDUP_REMOVED lines=22> */
.L_x_2642:
        /* <DEDUP_REMOVED lines=18> */
.L_x_2643:
        /* <DEDUP_REMOVED lines=22> */
.L_x_2644:
        /* <DEDUP_REMOVED lines=22> */
.L_x_2645:
        /* <DEDUP_REMOVED lines=10> */
.L_x_2648:
        /* <DEDUP_REMOVED lines=17> */
[----:B------:R-:W-:Y:S01]  /*0ab0*/  VIADD R0, R0, 0xffffff80 ;  /* 0xffffff8000007836 */ /* 0x000fe20000000000 */
[----:B------:R-:W-:Y:S01]  /*0ac0*/  R2UR UR4, R23 ;  /* 0x00000000170472ca */ /* 0x000fe200000e0000 */
[----:B------:R-:W-:Y:S02]  /*0ad0*/  IMAD.MOV.U32 R213, RZ, RZ, RZ ;  /* 0x000000ffffd57224 */ /* 0x000fe400078e00ff */
[----:B------:R-:W-:Y:S01]  /*0ae0*/  IMAD.MOV.U32 R229, RZ, RZ, RZ ;  /* 0x000000ffffe57224 */ /* 0x000fe200078e00ff */
[----:B0-----:R-:W-:Y:S01]  /*0af0*/  SHF.R.S32.HI R3, RZ, 0x1f, R0 ;  /* 0x0000001fff037819 */ /* 0x001fe20000011400 */
[----:B------:R-:W-:Y:S02]  /*0b00*/  IMAD.MOV.U32 R226, RZ, RZ, RZ ;  /* 0x000000ffffe27224 */ /* 0x000fe400078e00ff */
[----:B------:R-:W-:Y:S01]  /*0b10*/  IMAD.MOV.U32 R220, RZ, RZ, RZ ;  /* 0x000000ffffdc7224 */ /* 0x000fe200078e00ff */
[----:B------:R-:W-:-:S02]  /*0b20*/  LEA.HI R9, R3, R0, RZ, 0x2 ;  /* 0x0000000003097211 */ /* 0x000fc400078f10ff */
[CC--:B------:R-:W-:Y:S02]  /*0b30*/  LEA.HI R4, R3.reuse, R0.reuse, RZ, 0x4 ;  /* 0x0000000003047211 */ /* 0x0c0fe400078f20ff */
[-C--:B------:R-:W-:Y:S01]  /*0b40*/  LEA.HI R225, R3, R0.reuse, RZ, 0x3 ;  /* 0x0000000003e17211 */ /* 0x080fe200078f18ff */
[----:B------:R-:W-:Y:S01]  /*0b50*/  UIADD3 UR4, UR4, 0x14400, URZ ;  /* 0x0001440004047890 */ /* 0x000fe2000fffe03f */
[----:B------:R-:W-:Y:S02]  /*0b60*/  LOP3.LUT R11, R9, 0xfffffffc, RZ, 0xc0, !PT ;  /* 0xfffffffc090b7812 */ /* 0x000fe400078ec0ff */
[CC--:B------:R-:W-:Y:S02]  /*0b70*/  LEA.HI R6, R3.reuse, R0.reuse, RZ, 0x5 ;  /* 0x0000000003067211 */ /* 0x0c0fe400078f28ff */
[----:B------:R-:W-:Y:S01]  /*0b80*/  LEA.HI R8, R3, R0, RZ, 0x6 ;  /* 0x0000000003087211 */ /* 0x000fe200078f30ff */
[----:B------:R-:W-:Y:S01]  /*0b90*/  IMAD.IADD R12, R0, 0x1, -R11 ;  /* 0x00000001000c7824 */ /* 0x000fe200078e0a0b */
[----:B------:R-:W-:Y:S01]  /*0ba0*/  LOP3.LUT R7, R225, 0xfffffff8, RZ, 0xc0, !PT ;  /* 0xfffffff8e1077812 */ /* 0x000fe200078ec0ff */
[----:B------:R-:W-:Y:S01]  /*0bb0*/  IMAD.SHL.U32 R6, R6, 0x20, RZ ;  /* 0x0000002006067824 */ /* 0x000fe200078e00ff */
[----:B------:R-:W-:Y:S01]  /*0bc0*/  SHF.R.S32.HI R225, RZ, 0x3, R225 ;  /* 0x00000003ffe17819 */ /* 0x000fe200000114e1 */
[----:B------:R-:W-:-:S02]  /*0bd0*/  IMAD.SHL.U32 R8, R8, 0x8, RZ ;  /* 0x0000000808087824 */ /* 0x000fc400078e00ff */
[----:B------:R-:W-:Y:S01]  /*0be0*/  IMAD.IADD R16, R0, 0x1, -R7 ;  /* 0x0000000100107824 */ /* 0x000fe200078e0a07 */
[----:B------:R-:W-:Y:S02]  /*0bf0*/  SHF.R.S32.HI R7, RZ, 0x4, R4 ;  /* 0x00000004ff077819 */ /* 0x000fe40000011404 */
[----:B------:R-:W-:Y:S01]  /*0c00*/  LOP3.LUT R6, R6, 0xfffffc00, RZ, 0xc0, !PT ;  /* 0xfffffc0006067812 */ /* 0x000fe200078ec0ff */
[----:B------:R-:W-:Y:S01]  /*0c10*/  IMAD.SHL.U32 R216, R16, 0x4, RZ ;  /* 0x0000000410d87824 */ /* 0x000fe200078e00ff */
[----:B------:R-:W-:-:S03]  /*0c20*/  LOP3.LUT R25, R8, 0xfffffe00, RZ, 0xc0, !PT ;  /* 0xfffffe0008197812 */ /* 0x000fc600078ec0ff */
[C---:B------:R-:W-:Y:S01]  /*0c30*/  VIADD R222, R216.reuse, 0x40 ;  /* 0x00000040d8de7836 */ /* 0x040fe20000000000 */
[----:B------:R-:W-:Y:S01]  /*0c40*/  SHF.R.S32.HI R217, RZ, 0x1f, R216 ;  /* 0x0000001fffd97819 */ /* 0x000fe200000114d8 */
[C---:B------:R-:W-:Y:S02]  /*0c50*/  VIADD R221, R216.reuse, 0x20 ;  /* 0x00000020d8dd7836 */ /* 0x040fe40000000000 */
[C---:B------:R-:W-:Y:S02]  /*0c60*/  IMAD.IADD R214, R216.reuse, 0x1, R222 ;  /* 0x00000001d8d67824 */ /* 0x040fe400078e02de */
[----:B------:R-:W-:Y:S01]  /*0c70*/  VIADD R223, R216, 0x60 ;  /* 0x00000060d8df7836 */ /* 0x000fe20000000000 */
[----:B--2---:R-:W-:Y:S02]  /*0c80*/  R2UR UR5, R2 ;  /* 0x00000000020572ca */ /* 0x004fe400000e0000 */
[----:B------:R-:W-:Y:S02]  /*0c90*/  LEA.HI R2, R3, R0, RZ, 0x7 ;  /* 0x0000000003027211 */ /* 0x000fe400078f38ff */
[----:B------:R-:W-:-:S02]  /*0ca0*/  LOP3.LUT R3, R4, 0x3fffff0, RZ, 0xc0, !PT ;  /* 0x03fffff004037812 */ /* 0x000fc400078ec0ff */
[----:B------:R-:W-:Y:S02]  /*0cb0*/  LOP3.LUT R5, R2, 0xffffff80, RZ, 0xc0, !PT ;  /* 0xffffff8002057812 */ /* 0x000fe400078ec0ff */
[----:B------:R-:W-:-:S03]  /*0cc0*/  LEA.HI R4, R4, R7, RZ, 0x1 ;  /* 0x0000000704047211 */ /* 0x000fc600078f08ff */
[----:B------:R-:W-:Y:S01]  /*0cd0*/  IMAD.IADD R21, R0, 0x1, -R5 ;  /* 0x0000000100157824 */ /* 0x000fe200078e0a05 */
[----:B------:R-:W-:Y:S01]  /*0ce0*/  LOP3.LUT R4, R4, 0x1ffffffe, RZ, 0xc0, !PT ;  /* 0x1ffffffe04047812 */ /* 0x000fe200078ec0ff */
[----:B------:R-:W-:Y:S01]  /*0cf0*/  IMAD.IADD R5, R0, 0x1, -R3 ;  /* 0x0000000100057824 */ /* 0x000fe200078e0a03 */
[----:B------:R-:W-:Y:S01]  /*0d00*/  SHF.R.S32.HI R3, RZ, 0x7, R2 ;  /* 0x00000007ff037819 */ /* 0x000fe20000011402 */
[----:B------:R-:W-:Y:S01]  /*0d10*/  ULOP3.LUT UR5, UR5, 0x1, URZ, 0xfc, !UPT ;  /* 0x0000000105057892 */ /* 0x000fe2000f8efc3f */
[----:B------:R-:W-:Y:S01]  /*0d20*/  SHF.R.S32.HI R9, RZ, 0x1f, R21 ;  /* 0x0000001fff097819 */ /* 0x000fe20000011415 */
[----:B------:R-:W-:Y:S01]  /*0d30*/  IMAD.IADD R4, R7, 0x1, -R4 ;  /* 0x0000000107047824 */ /* 0x000fe200078e0a04 */
[----:B------:R-:W-:Y:S01]  /*0d40*/  LEA.HI R2, R2, R3, RZ, 0x1 ;  /* 0x0000000302027211 */ /* 0x000fe200078f08ff */
[----:B------:R-:W-:Y:S01]  /*0d50*/  IMAD R5, R5, 0x40, R6 ;  /* 0x0000004005057824 */ /* 0x000fe200078e0206 */
[-C--:B------:R-:W-:Y:S01]  /*0d60*/  LEA.HI R10, R9, R21.reuse, RZ, 0x2 ;  /* 0x00000015090a7211 */ /* 0x080fe200078f10ff */
[----:B------:R-:W-:Y:S01]  /*0d70*/  VIADD R7, R225, 0x20 ;  /* 0x00000020e1077836 */ /* 0x000fe20000000000 */
[----:B------:R-:W-:Y:S01]  /*0d80*/  LEA.HI R9, R9, R21, RZ, 0x5 ;  /* 0x0000001509097211 */ /* 0x000fe200078f28ff */
[----:B------:R-:W-:Y:S01]  /*0d90*/  STL [R1+0x13c], R21 ;  /* 0x00013c1501007387 */ /* 0x000fe20000100800 */
[----:B------:R-:W-:-:S02]  /*0da0*/  SHF.R.S32.HI R0, RZ, 0x2, R10 ;  /* 0x00000002ff007819 */ /* 0x000fc4000001140a */
[----:B------:R-:W-:Y:S01]  /*0db0*/  SHF.R.S32.HI R11, RZ, 0x1f, R10 ;  /* 0x0000001fff0b7819 */ /* 0x000fe2000001140a */
[----:B------:R-:W-:Y:S01]  /*0dc0*/  STL [R1+0x8c], R16 ;  /* 0x00008c1001007387 */ /* 0x000fe20000100800 */
[----:B------:R-:W-:Y:S02]  /*0dd0*/  SHF.R.S32.HI R9, RZ, 0x5, R9 ;  /* 0x00000005ff097819 */ /* 0x000fe40000011409 */
[----:B------:R-:W-:Y:S02]  /*0de0*/  LEA.HI R11, R11, R0, RZ, 0x3 ;  /* 0x000000000b0b7211 */ /* 0x000fe400078f18ff */
[----:B------:R-:W-:Y:S02]  /*0df0*/  LOP3.LUT R2, R2, 0x3fffffe, RZ, 0xc0, !PT ;  /* 0x03fffffe02027812 */ /* 0x000fe400078ec0ff */
[----:B------:R-:W-:Y:S02]  /*0e00*/  LOP3.LUT R11, R11, 0xfffffff8, RZ, 0xc0, !PT ;  /* 0xfffffff80b0b7812 */ /* 0x000fe400078ec0ff */
[----:B------:R-:W-:Y:S01]  /*0e10*/  SHF.R.S32.HI R6, RZ, 0x1f, R7 ;  /* 0x0000001fff067819 */ /* 0x000fe20000011407 */
[----:B------:R-:W-:Y:S01]  /*0e20*/  IMAD.IADD R2, R3, 0x1, -R2 ;  /* 0x0000000103027824 */ /* 0x000fe200078e0a02 */
[----:B------:R-:W-:Y:S01]  /*0e30*/  LOP3.LUT R10, R10, 0x7ffffffc, RZ, 0xc0, !PT ;  /* 0x7ffffffc0a0a7812 */ /* 0x000fe200078ec0ff */
[----:B------:R-:W-:Y:S01]  /*0e40*/  IMAD.IADD R0, R0, 0x1, -R11 ;  /* 0x0000000100007824 */ /* 0x000fe200078e0a0b */
[----:B------:R-:W-:Y:S01]  /*0e50*/  LEA.HI R6, R6, R7, RZ, 0x3 ;  /* 0x0000000706067211 */ /* 0x000fe200078f18ff */
[----:B------:R-:W-:Y:S01]  /*0e60*/  IMAD R3, R4, 0x8, R5 ;  /* 0x0000000804037824 */ /* 0x000fe200078e0205 */
[----:B------:R-:W-:Y:S01]  /*0e70*/  SHF.R.S32.HI R5, RZ, 0x1f, R214 ;  /* 0x0000001fff057819 */ /* 0x000fe200000114d6 */
[----:B------:R-:W-:-:S02]  /*0e80*/  IMAD R9, R9, 0x10, R0 ;  /* 0x0000001009097824 */ /* 0x000fc400078e0200 */
[----:B------:R-:W-:Y:S01]  /*0e90*/  IMAD.SHL.U32 R0, R225, 0x40, RZ ;  /* 0x00000040e1007824 */ /* 0x000fe200078e00ff */
[----:B------:R0:W-:Y:S01]  /*0ea0*/  STL [R1+0x1d0], R3 ;  /* 0x0001d00301007387 */ /* 0x0001e20000100800 */
[----:B------:R-:W-:Y:S01]  /*0eb0*/  IMAD.SHL.U32 R4, R7, 0x40, RZ ;  /* 0x0000004007047824 */ /* 0x000fe200078e00ff */
[----:B------:R-:W-:Y:S01]  /*0ec0*/  LEA.HI R212, R5, R214, RZ, 0x3 ;  /* 0x000000d605d47211 */ /* 0x000fe200078f18ff */
[----:B------:R-:W-:Y:S01]  /*0ed0*/  IMAD.SHL.U32 R6, R6, 0x40, RZ ;  /* 0x0000004006067824 */ /* 0x000fe200078e00ff */
[----:B------:R-:W-:Y:S01]  /*0ee0*/  LOP3.LUT R19, R0, 0x1c0, RZ, 0xc0, !PT ;  /* 0x000001c000137812 */ /* 0x000fe200078ec0ff */
[----:B------:R-:W-:Y:S01]  /*0ef0*/  IMAD R11, R2, 0x40, R9 ;  /* 0x00000040020b7824 */ /* 0x000fe200078e0209 */
[----:B------:R-:W-:Y:S01]  /*0f00*/  LEA.HI R0, R12, R12, RZ, 0x1 ;  /* 0x0000000c0c007211 */ /* 0x000fe200078f08ff */
[----:B------:R-:W-:Y:S01]  /*0f10*/  STL [R1+0x68], R25 ;  /* 0x0000681901007387 */ /* 0x000fe20000100800 */
[----:B------:R-:W-:Y:S01]  /*0f20*/  LOP3.LUT R24, R4, 0x1c0, RZ, 0xc0, !PT ;  /* 0x000001c004187812 */ /* 0x000fe200078ec0ff */
[----:B------:R-:W-:Y:S01]  /*0f30*/  VIADD R9, R225, 0x40 ;  /* 0x00000040e1097836 */ /* 0x000fe20000000000 */
[----:B0-----:R-:W-:Y:S01]  /*0f40*/  LOP3.LUT R3, R0, 0x1ffffffe, RZ, 0xc0, !PT ;  /* 0x1ffffffe00037812 */ /* 0x001fe200078ec0ff */
[----:B------:R-:W-:Y:S01]  /*0f50*/  IMAD.SHL.U32 R16, R16, 0x8, RZ ;  /* 0x0000000810107824 */ /* 0x000fe200078e00ff */
[----:B------:R-:W-:Y:S01]  /*0f60*/  LEA.HI R0, R5, R214, RZ, 0x6 ;  /* 0x000000d605007211 */ /* 0x000fe200078f30ff */
[----:B------:R-:W-:Y:S01]  /*0f70*/  IMAD.IADD R10, R21, 0x1, -R10 ;  /* 0x00000001150a7824 */ /* 0x000fe200078e0a0a */
[----:B------:R-:W-:Y:S01]  /*0f80*/  SHF.R.U32.HI R26, RZ, 0x3, R19 ;  /* 0x00000003ff1a7819 */ /* 0x000fe20000011613 */
[----:B------:R-:W-:Y:S01]  /*0f90*/  IMAD.IADD R3, R12, 0x1, -R3 ;  /* 0x000000010c037824 */ /* 0x000fe200078e0a03 */
[----:B------:R-:W-:Y:S01]  /*0fa0*/  LOP3.LUT R18, R6, 0xfffffe00, RZ, 0xc0, !PT ;  /* 0xfffffe0006127812 */ /* 0x000fe200078ec0ff */
[----:B------:R-:W-:Y:S01]  /*0fb0*/  IMAD.SHL.U32 R4, R0, 0x80, RZ ;  /* 0x0000008000047824 */ /* 0x000fe200078e00ff */
[----:B------:R-:W-:Y:S01]  /*0fc0*/  LOP3.LUT R0, R19, 0x38, R212, 0xf8, !PT ;  /* 0x0000003813007812 */ /* 0x000fe200078ef8d4 */
[----:B------:R-:W-:Y:S01]  /*0fd0*/  IMAD.U32 R12, RZ, RZ, UR4 ;  /* 0x00000004ff0c7e24 */ /* 0x000fe2000f8e00ff */
[----:B------:R-:W-:Y:S01]  /*0fe0*/  SHF.R.S32.HI R2, RZ, 0x1f, R9 ;  /* 0x0000001fff027819 */ /* 0x000fe20000011409 */
[----:B------:R-:W-:Y:S01]  /*0ff0*/  STL [R1+0x64], R18 ;  /* 0x0000641201007387 */ /* 0x000fe20000100800 */
[----:B------:R-:W-:Y:S01]  /*1000*/  LOP3.LUT R5, R0, R26, RZ, 0x3c, !PT ;  /* 0x0000001a00057212 */ /* 0x000fe200078e3cff */
[----:B------:R-:W-:Y:S01]  /*1010*/  IMAD.U32 R0, RZ, RZ, UR5 ;  /* 0x00000005ff007e24 */ /* 0x000fe2000f8e00ff */
[----:B------:R-:W-:Y:S01]  /*1020*/  LOP3.LUT R4, R4, 0xffffe000, RZ, 0xc0, !PT ;  /* 0xffffe00004047812 */ /* 0x000fe200078ec0ff */
[----:B------:R-:W-:Y:S01]  /*1030*/  STL [R1+0x1cc], R11 ;  /* 0x0001cc0b01007387 */ /* 0x000fe20000100800 */
[----:B------:R-:W-:Y:S01]  /*1040*/  LEA.HI R2, R2, R9, RZ, 0x3 ;  /* 0x0000000902027211 */ /* 0x000fe200078f18ff */
[----:B------:R-:W-:Y:S01]  /*1050*/  IMAD.MOV.U32 R6, RZ, RZ, R14 ;  /* 0x000000ffff067224 */ /* 0x000fe200078e000e */
[----:B------:R-:W-:Y:S01]  /*1060*/  SHF.R.U32.HI R20, RZ, 0x3, R24 ;  /* 0x00000003ff147819 */ /* 0x000fe20000011618 */
[----:B------:R-:W-:Y:S01]  /*1070*/  STL [R1+0xa0], RZ ;  /* 0x0000a0ff01007387 */ /* 0x000fe20000100800 */
[----:B------:R-:W-:Y:S01]  /*1080*/  LOP3.LUT R7, R24, 0x38, R212, 0xf8, !PT ;  /* 0x0000003818077812 */ /* 0x000fe200078ef8d4 */
[----:B------:R-:W-:Y:S01]  /*1090*/  IMAD.SHL.U32 R2, R2, 0x40, RZ ;  /* 0x0000004002027824 */ /* 0x000fe200078e00ff */
[----:B------:R-:W-:Y:S01]  /*10a0*/  IADD3 R8, R5, R4, R25 ;  /* 0x0000000405087210 */ /* 0x000fe20007ffe019 */
[----:B------:R0:W-:Y:S01]  /*10b0*/  STL [R1+0x5c], R0 ;  /* 0x00005c0001007387 */ /* 0x0001e20000100800 */
[----:B------:R-:W-:Y:S01]  /*10c0*/  IMAD.MOV.U32 R5, RZ, RZ, R13 ;  /* 0x000000ffff057224 */ /* 0x000fe200078e000d */
[----:B------:R-:W-:Y:S01]  /*10d0*/  LOP3.LUT R7, R7, R20, RZ, 0x3c, !PT ;  /* 0x0000001407077212 */ /* 0x000fe200078e3cff */
[----:B------:R-:W-:Y:S01]  /*10e0*/  IMAD.SHL.U32 R45, R10, 0x2, RZ ;  /* 0x000000020a2d7824 */ /* 0x000fe200078e00ff */
[----:B------:R-:W-:Y:S01]  /*10f0*/  SHF.R.S32.HI R14, RZ, 0x1f, R221 ;  /* 0x0000001fff0e7819 */ /* 0x000fe200000114dd */
[----:B------:R1:W-:Y:S01]  /*1100*/  STL [R1+0x128], R12 ;  /* 0x0001280c01007387 */ /* 0x0003e20000100800 */
[----:B------:R-:W-:Y:S01]  /*1110*/  IADD3 R4, R7, R4, R18 ;  /* 0x0000000407047210 */ /* 0x000fe20007ffe012 */
[----:B------:R-:W-:Y:S01]  /*1120*/  IMAD.MOV.U32 R7, RZ, RZ, R15 ;  /* 0x000000ffff077224 */ /* 0x000fe200078e000f */
[----:B------:R-:W-:Y:S01]  /*1130*/  SHF.R.S32.HI R15, RZ, 0x1f, R222 ;  /* 0x0000001fff0f7819 */ /* 0x000fe200000114de */
[----:B------:R-:W-:Y:S01]  /*1140*/  VIADD R44, R45, 0x8 ;  /* 0x000000082d2c7836 */ /* 0x000fe20000000000 */
[----:B------:R-:W-:Y:S01]  /*1150*/  LOP3.LUT R2, R2, 0xfffffe00, RZ, 0xc0, !PT ;  /* 0xfffffe0002027812 */ /* 0x000fe200078ec0ff */
[----:B0-----:R-:W-:Y:S01]  /*1160*/  IMAD.SHL.U32 R0, R9, 0x40, RZ ;  /* 0x0000004009007824 */ /* 0x001fe200078e00ff */
[----:B------:R-:W-:Y:S01]  /*1170*/  SHF.R.S32.HI R17, RZ, 0x1f, R16 ;  /* 0x0000001fff117819 */ /* 0x000fe20000011410 */
[----:B------:R-:W-:-:S02]  /*1180*/  VIADD R43, R45, 0x10 ;  /* 0x000000102d2b7836 */ /* 0x000fc40000000000 */
[C---:B------:R-:W-:Y:S01]  /*1190*/  VIADD R42, R45.reuse, 0x18 ;  /* 0x000000182d2a7836 */ /* 0x040fe20000000000 */
[----:B------:R-:W-:Y:S01]  /*11a0*/  LOP3.LUT R9, R0, 0x1c0, RZ, 0xc0, !PT ;  /* 0x000001c000097812 */ /* 0x000fe200078ec0ff */
[----:B------:R-:W-:Y:S01]  /*11b0*/  VIADD R41, R45, 0x20 ;  /* 0x000000202d297836 */ /* 0x000fe20000000000 */
[----:B------:R-:W-:Y:S01]  /*11c0*/  LOP3.LUT R0, R19, 0x38, R16, 0xf8, !PT ;  /* 0x0000003813007812 */ /* 0x000fe200078ef810 */
[C---:B------:R-:W-:Y:S01]  /*11d0*/  VIADD R40, R45.reuse, 0x28 ;  /* 0x000000282d287836 */ /* 0x040fe20000000000 */
[----:B-1----:R-:W-:Y:S01]  /*11e0*/  SHF.R.U32.HI R12, RZ, 0x3, R9 ;  /* 0x00000003ff0c7819 */ /* 0x002fe20000011609 */
[----:B------:R-:W-:Y:S01]  /*11f0*/  VIADD R39, R45, 0x30 ;  /* 0x000000302d277836 */ /* 0x000fe20000000000 */
[----:B------:R-:W-:Y:S01]  /*1200*/  LOP3.LUT R13, R25, R0, R26, 0xf6, !PT ;  /* 0x00000000190d7212 */ /* 0x000fe200078ef61a */
[----:B------:R-:W-:Y:S01]  /*1210*/  VIADD R38, R45, 0x38 ;  /* 0x000000382d267836 */ /* 0x000fe20000000000 */
[--C-:B------:R-:W-:Y:S01]  /*1220*/  LOP3.LUT R9, R9, 0x38, R16.reuse, 0xf8, !PT ;  /* 0x0000003809097812 */ /* 0x100fe200078ef810 */
[C---:B------:R-:W-:Y:S01]  /*1230*/  VIADD R37, R45.reuse, 0x40 ;  /* 0x000000402d257836 */ /* 0x040fe20000000000 */
[----:B------:R-:W-:Y:S01]  /*1240*/  LOP3.LUT R0, R24, 0x38, R16, 0xf8, !PT ;  /* 0x0000003818007812 */ /* 0x000fe200078ef810 */
[----:B------:R0:W-:Y:S01]  /*1250*/  STL [R1+0x88], R13 ;  /* 0x0000880d01007387 */ /* 0x0001e20000100800 */
[----:B------:R-:W-:Y:S01]  /*1260*/  LOP3.LUT R9, R2, R9, R12, 0xf6, !PT ;  /* 0x0000000902097212 */ /* 0x000fe200078ef60c */
[C---:B------:R-:W-:Y:S01]  /*1270*/  VIADD R36, R45.reuse, 0x48 ;  /* 0x000000482d247836 */ /* 0x040fe20000000000 */
[----:B------:R-:W-:Y:S01]  /*1280*/  LOP3.LUT R0, R18, R0, R20, 0xf6, !PT ;  /* 0x0000000012007212 */ /* 0x000fe200078ef614 */
[----:B------:R1:W-:Y:S01]  /*1290*/  STL [R1+0x134], R14 ;  /* 0x0001340e01007387 */ /* 0x0003e20000100800 */
[----:B------:R-:W-:-:S02]  /*12a0*/  VIADD R35, R45, 0x50 ;  /* 0x000000502d237836 */ /* 0x000fc40000000000 */
[C---:B------:R-:W-:Y:S01]  /*12b0*/  VIADD R34, R45.reuse, 0x58 ;  /* 0x000000582d227836 */ /* 0x040fe20000000000 */
[----:B------:R2:W-:Y:S01]  /*12c0*/  STL [R1+0x130], R15 ;  /* 0x0001300f01007387 */ /* 0x0005e20000100800 */
[----:B------:R-:W-:Y:S01]  /*12d0*/  VIADD R33, R45, 0x60 ;  /* 0x000000602d217836 */ /* 0x000fe20000000000 */
[----:B0-----:R-:W-:Y:S01]  /*12e0*/  LEA R13, R13, UR4, 0x1 ;  /* 0x000000040d0d7c11 */ /* 0x001fe2000f8e08ff */
[C---:B------:R-:W-:Y:S02]  /*12f0*/  VIADD R32, R45.reuse, 0x68 ;  /* 0x000000682d207836 */ /* 0x040fe40000000000 */
[C---:B------:R-:W-:Y:S01]  /*1300*/  VIADD R31, R45.reuse, 0x70 ;  /* 0x000000702d1f7836 */ /* 0x040fe20000000000 */
[----:B-1----:R-:W-:Y:S01]  /*1310*/  SHF.R.S32.HI R14, RZ, 0x1f, R223 ;  /* 0x0000001fff0e7819 */ /* 0x002fe200000114df */
[C---:B------:R-:W-:Y:S02]  /*1320*/  VIADD R30, R45.reuse, 0x78 ;  /* 0x000000782d1e7836 */ /* 0x040fe40000000000 */
[----:B------:R-:W-:-:S02]  /*1330*/  VIADD R29, R45, 0x80 ;  /* 0x000000802d1d7836 */ /* 0x000fc40000000000 */
[----:B------:R-:W-:Y:S01]  /*1340*/  STL [R1+0x12c], R14 ;  /* 0x00012c0e01007387 */ /* 0x000fe20000100800 */
[C---:B------:R-:W-:Y:S02]  /*1350*/  VIADD R28, R45.reuse, 0x88 ;  /* 0x000000882d1c7836 */ /* 0x040fe40000000000 */
        /* <DEDUP_REMOVED lines=9> */
[C---:B------:R-:W-:Y:S02]  /*13f0*/  VIADD R18, R45.reuse, 0xc0 ;  /* 0x000000c02d127836 */ /* 0x040fe40000000000 */
[C---:B--2---:R-:W-:Y:S01]  /*1400*/  VIADD R15, R45.reuse, 0xc8 ;  /* 0x000000c82d0f7836 */ /* 0x044fe20000000000 */
[----:B0-----:R-:W-:Y:S01]  /*1410*/  SHF.R.S32.HI R2, RZ, 0x3, R212 ;  /* 0x00000003ff027819 */ /* 0x001fe200000114d4 */
[C---:B------:R-:W-:Y:S01]  /*1420*/  VIADD R14, R45.reuse, 0xd0 ;  /* 0x000000d02d0e7836 */ /* 0x040fe20000000000 */
[----:B------:R-:W-:Y:S01]  /*1430*/  LOP3.LUT R212, R212, 0xfffffff8, RZ, 0xc0, !PT ;  /* 0xfffffff8d4d47812 */ /* 0x000fe200078ec0ff */
[C---:B------:R-:W-:Y:S02]  /*1440*/  VIADD R13, R45.reuse, 0xd8 ;  /* 0x000000d82d0d7836 */ /* 0x040fe40000000000 */
[----:B------:R0:W-:Y:S01]  /*1450*/  STL [R1+0x138], R2 ;  /* 0x0001380201007387 */ /* 0x0001e20000100800 */
[C---:B------:R-:W-:Y:S01]  /*1460*/  VIADD R12, R45.reuse, 0xe0 ;  /* 0x000000e02d0c7836 */ /* 0x040fe20000000000 */
[----:B------:R-:W-:Y:S01]  /*1470*/  SHF.R.S32.HI R215, RZ, 0x1f, R212 ;  /* 0x0000001fffd77819 */ /* 0x000fe200000114d4 */
[----:B------:R-:W-:-:S02]  /*1480*/  VIADD R10, R45, 0xe8 ;  /* 0x000000e82d0a7836 */ /* 0x000fc40000000000 */
[----:B------:R-:W-:Y:S02]  /*1490*/  IMAD R3, R3, 0x8, R11 ;  /* 0x0000000803037824 */ /* 0x000fe400078e020b */
[C---:B------:R-:W-:Y:S02]  /*14a0*/  VIADD R19, R16.reuse, 0x80 ;  /* 0x0000008010137836 */ /* 0x040fe40000000000 */
[----:B------:R-:W-:Y:S01]  /*14b0*/  VIADD R22, R16, 0xc0 ;  /* 0x000000c010167836 */ /* 0x000fe20000000000 */
[----:B0-----:R-:W-:Y:S02]  /*14c0*/  LEA R2, R0, UR4, 0x1 ;  /* 0x0000000400027c11 */ /* 0x001fe4000f8e08ff */
[----:B------:R-:W-:Y:S02]  /*14d0*/  LEA R0, R9, UR4, 0x1 ;  /* 0x0000000409007c11 */ /* 0x000fe4000f8e08ff */
[----:B------:R-:W-:Y:S01]  /*14e0*/  SHF.R.S32.HI R9, RZ, 0x1f, R43 ;  /* 0x0000001fff097819 */ /* 0x000fe2000001142b */
[----:B------:R0:W-:Y:S01]  /*14f0*/  STL [R1+0x1c4], R2 ;  /* 0x0001c40201007387 */ /* 0x0001e20000100800 */
[----:B------:R-:W-:-:S02]  /*1500*/  SHF.R.S32.HI R219, RZ, 0x1f, R19 ;  /* 0x0000001fffdb7819 */ /* 0x000fc40000011413 */
[----:B------:R-:W-:Y:S01]  /*1510*/  SHF.R.S32.HI R218, RZ, 0x1f, R22 ;  /* 0x0000001fffda7819 */ /* 0x000fe20000011416 */
[----:B------:R1:W-:Y:S04]  /*1520*/  STL [R1+0x1bc], R0 ;  /* 0x0001bc0001007387 */ /* 0x0003e80000100800 */
[----:B------:R2:W-:Y:S01]  /*1530*/  STL [R1+0x120], R44 ;  /* 0x0001202c01007387 */ /* 0x0005e20000100800 */
[----:B0-----:R-:W-:-:S03]  /*1540*/  VIADD R2, R45, 0xf0 ;  /* 0x000000f02d027836 */ /* 0x001fc60000000000 */
[----:B------:R-:W-:Y:S01]  /*1550*/  STL [R1+0x11c], R43 ;  /* 0x00011c2b01007387 */ /* 0x000fe20000100800 */
[----:B-1----:R-:W-:-:S03]  /*1560*/  VIADD R0, R45, 0xf8 ;  /* 0x000000f82d007836 */ /* 0x002fc60000000000 */
[----:B------:R0:W-:Y:S01]  /*1570*/  STL [R1+0x118], R42 ;  /* 0x0001182a01007387 */ /* 0x0001e20000100800 */
[----:B--2---:R-:W-:-:S03]  /*1580*/  SHF.R.S32.HI R44, RZ, 0x1f, R44 ;  /* 0x0000001fff2c7819 */ /* 0x004fc6000001142c */
[----:B------:R1:W-:Y:S04]  /*1590*/  STL [R1+0x114], R41 ;  /* 0x0001142901007387 */ /* 0x0003e80000100800 */
[----:B------:R-:W-:Y:S01]  /*15a0*/  STL [R1+0x110], R40 ;  /* 0x0001102801007387 */ /* 0x000fe20000100800 */
[----:B0-----:R-:W-:-:S03]  /*15b0*/  SHF.R.S32.HI R42, RZ, 0x1f, R42 ;  /* 0x0000001fff2a7819 */ /* 0x001fc6000001142a */
[----:B------:R0:W-:Y:S01]  /*15c0*/  STL [R1+0x10c], R39 ;  /* 0x00010c2701007387 */ /* 0x0001e20000100800 */
[----:B-1----:R-:W-:-:S03]  /*15d0*/  SHF.R.S32.HI R41, RZ, 0x1f, R41 ;  /* 0x0000001fff297819 */ /* 0x002fc60000011429 */
        /* <DEDUP_REMOVED lines=40> */
[----:B------:R-:W-:Y:S04]  /*1860*/  STL [R1+0x1b8], R44 ;  /* 0x0001b82c01007387 */ /* 0x000fe80000100800 */
[----:B------:R1:W-:Y:S01]  /*1870*/  STL [R1+0xa8], R0 ;  /* 0x0000a80001007387 */ /* 0x0003e20000100800 */
[----:B0-----:R-:W-:-:S03]  /*1880*/  SHF.R.S32.HI R2, RZ, 0x1f, R2 ;  /* 0x0000001fff027819 */ /* 0x001fc60000011402 */
[----:B------:R0:W-:Y:S04]  /*1890*/  STL [R1+0x1b4], R9 ;  /* 0x0001b40901007387 */ /* 0x0001e80000100800 */
[----:B------:R-:W-:Y:S01]  /*18a0*/  STL [R1+0x1b0], R42 ;  /* 0x0001b02a01007387 */ /* 0x000fe20000100800 */
[----:B-1----:R-:W-:-:S03]  /*18b0*/  SHF.R.S32.HI R0, RZ, 0x1f, R0 ;  /* 0x0000001fff007819 */ /* 0x002fc60000011400 */
[----:B------:R-:W-:Y:S01]  /*18c0*/  STL [R1+0x1ac], R41 ;  /* 0x0001ac2901007387 */ /* 0x000fe20000100800 */
[----:B0-----:R-:W-:-:S05]  /*18d0*/  SHF.R.S32.HI R9, RZ, 0x1f, R40 ;  /* 0x0000001fff097819 */ /* 0x001fca0000011428 */
[----:B------:R0:W-:Y:S04]  /*18e0*/  STL [R1+0x1a8], R9 ;  /* 0x0001a80901007387 */ /* 0x0001e80000100800 */
[----:B------:R-:W-:Y:S04]  /*18f0*/  STL [R1+0x1a4], R39 ;  /* 0x0001a42701007387 */ /* 0x000fe80000100800 */
        /* <DEDUP_REMOVED lines=30> */
[----:B------:R-:W-:Y:S04]  /*1ae0*/  STL [R1+0x148], R9 ;  /* 0x0001480901007387 */ /* 0x000fe80000100800 */
[----:B------:R0:W-:Y:S04]  /*1af0*/  STL [R1+0x144], R2 ;  /* 0x0001440201007387 */ /* 0x0001e80000100800 */
[----:B------:R1:W-:Y:S04]  /*1b00*/  STL [R1+0x140], R0 ;  /* 0x0001400001007387 */ /* 0x0003e80000100800 */
[----:B------:R2:W-:Y:S01]  /*1b10*/  STL [R1+0x84], R3 ;  /* 0x0000840301007387 */ /* 0x0005e20000100800 */
[----:B0-----:R-:W-:-:S02]  /*1b20*/  LEA R2, R8, UR4, 0x1 ;  /* 0x0000000408027c11 */ /* 0x001fc4000f8e08ff */
[----:B-1----:R-:W-:-:S05]  /*1b30*/  LEA R0, R4, UR4, 0x1 ;  /* 0x0000000404007c11 */ /* 0x002fca000f8e08ff */
[----:B------:R2:W-:Y:S04]  /*1b40*/  STL [R1+0x1c0], R0 ;  /* 0x0001c00001007387 */ /* 0x0005e80000100800 */
[----:B------:R2:W-:Y:S02]  /*1b50*/  STL [R1+0x1c8], R2 ;  /* 0x0001c80201007387 */ /* 0x0005e40000100800 */
.L_x_2927:
[----:B0-23--:R-:W0:Y:S01]  /*1b60*/  LDC.64 R2, c[0x0][0xc88] ;  /* 0x00032200ff027b82 */ /* 0x00de220000000a00 */
[----:B------:R-:W-:Y:S01]  /*1b70*/  ULDC.64 UR4, c[0x0][0xa28] ;  /* 0x00028a0000047ab9 */ /* 0x000fe20000000a00 */
[----:B------:R-:W-:Y:S01]  /*1b80*/  ULDC.64 UR8, c[0x0][0xa18] ;  /* 0x0002860000087ab9 */ /* 0x000fe20000000a00 */
[----:B------:R-:W-:Y:S01]  /*1b90*/  ULDC.64 UR6, c[0x0][0xa08] ;  /* 0x0002820000067ab9 */ /* 0x000fe20000000a00 */
[----:B0-----:R-:W-:-:S05]  /*1ba0*/  IMAD.WIDE R2, R7, 0x4, R2 ;  /* 0x0000000407027825 */ /* 0x001fca00078e0202 */
[----:B------:R-:W2:Y:S01]  /*1bb0*/  LDG.E R25, desc[UR60][R2.64] ;  /* 0x0000003c02197981 */ /* 0x000ea2000c1e1900 */
[----:B------:R-:W-:Y:S01]  /*1bc0*/  ISETP.NE.U32.AND P2, PT, RZ, UR4, PT ;  /* 0x00000004ff007c0c */ /* 0x000fe2000bf45070 */
[----:B----4-:R-:W-:Y:S01]  /*1bd0*/  IMAD.MOV.U32 R11, RZ, RZ, RZ ;  /* 0x000000ffff0b7224 */ /* 0x010fe200078e00ff */
[----:B------:R-:W-:Y:S01]  /*1be0*/  ISETP.NE.U32.AND P1, PT, RZ, UR8, PT ;  /* 0x00000008ff007c0c */ /* 0x000fe2000bf25070 */
[----:B------:R-:W-:Y:S01]  /*1bf0*/  IMAD.MOV.U32 R115, RZ, RZ, RZ ;  /* 0x000000ffff737224 */ /* 0x000fe200078e00ff */
[----:B------:R-:W-:Y:S02]  /*1c00*/  ISETP.NE.AND.EX P2, PT, RZ, UR5, PT, P2 ;  /* 0x00000005ff007c0c */ /* 0x000fe4000bf45320 */
[----:B------:R-:W-:Y:S02]  /*1c10*/  ISETP.NE.AND.EX P1, PT, RZ, UR9, PT, P1 ;  /* 0x00000009ff007c0c */ /* 0x000fe4000bf25310 */
[----:B------:R-:W-:-:S04]  /*1c20*/  ISETP.NE.U32.AND P0, PT, RZ, UR6, PT ;  /* 0x00000006ff007c0c */ /* 0x000fc8000bf05070 */
[----:B------:R-:W-:Y:S02]  /*1c30*/  ISETP.NE.AND.EX P0, PT, RZ, UR7, PT, P0 ;  /* 0x00000007ff007c0c */ /* 0x000fe4000bf05300 */
[----:B--2---:R-:W-:Y:S01]  /*1c40*/  SHF.R.S32.HI R0, RZ, 0x1f, R25 ;  /* 0x0000001fff007819 */ /* 0x004fe20000011419 */
[C---:B------:R-:W-:Y:S02]  /*1c50*/  IMAD.SHL.U32 R28, R25.reuse, 0x4, RZ ;  /* 0x00000004191c7824 */ /* 0x040fe400078e00ff */
[C---:B------:R-:W-:Y:S01]  /*1c60*/  @P2 LEA R8, P3, R25.reuse, UR4, 0x2 ;  /* 0x0000000419082c11 */ /* 0x040fe2000f8610ff */
[----:B------:R-:W-:Y:S01]  /*1c70*/  STL [R1+0x94], R25 ;  /* 0x0000941901007387 */ /* 0x000fe20000100800 */
[C-C-:B------:R-:W-:Y:S02]  /*1c80*/  SHF.L.U64.HI R27, R25.reuse, 0x2, R0.reuse ;  /* 0x00000002191b7819 */ /* 0x140fe40000010200 */
[----:B------:R-:W-:Y:S01]  /*1c90*/  @P2 LEA.HI.X R9, R25, UR5, R0, 0x2, P3 ;  /* 0x0000000519092c11 */ /* 0x000fe200098f1400 */
[----:B------:R-:W-:Y:S01]  /*1ca0*/  ULDC UR4, c[0x0][0x288] ;  /* 0x0000a20000047ab9 */ /* 0x000fe20000000800 */
[----:B------:R0:W-:Y:S01]  /*1cb0*/  STL [R1+0x124], R0 ;  /* 0x0001240001007387 */ /* 0x0001e20000100800 */
[----:B------:R-:W-:-:S03]  /*1cc0*/  IADD3 R2, P4, R28, UR6, RZ ;  /* 0x000000061c027c10 */ /* 0x000fc6000ff9e0ff */
[----:B-1---5:R1:W5:Y:S01]  /*1cd0*/  @P2 LDG.E R11, desc[UR60][R8.64] ;  /* 0x0000003c080b2981 */ /* 0x022362000c1e1900 */
[----:B------:R-:W-:Y:S01]  /*1ce0*/  IADD3.X R3, R27, UR7, RZ, P4, !PT ;  /* 0x000000071b037c10 */ /* 0x000fe2000a7fe4ff */
[----:B------:R-:W-:Y:S01]  /*1cf0*/  ULDC.64 UR6, c[0x0][0xa20] ;  /* 0x0002880000067ab9 */ /* 0x000fe20000000a00 */
[----:B------:R-:W-:Y:S01]  /*1d00*/  LOP3.LUT R4, R6, 0xff000000, RZ, 0xc0, !PT ;  /* 0xff00000006047812 */ /* 0x000fe200078ec0ff */
[----:B------:R-:W-:Y:S01]  /*1d10*/  STL [R1+0x98], R28 ;  /* 0x0000981c01007387 */ /* 0x000fe20000100800 */
[----:B0-----:R-:W-:Y:S01]  /*1d20*/  IMAD.U32 R0, RZ, RZ, UR4 ;  /* 0x00000004ff007e24 */ /* 0x001fe2000f8e00ff */
[----:B------:R-:W-:Y:S02]  /*1d30*/  ULDC.64 UR4, c[0x0][0x418] ;  /* 0x0001060000047ab9 */ /* 0x000fe40000000a00 */
[----:B------:R0:W5:Y:S01]  /*1d40*/  @P0 LDG.E R115, desc[UR60][R2.64] ;  /* 0x0000003c02730981 */ /* 0x000162000c1e1900 */
[----:B-1----:R-:W-:-:S03]  /*1d50*/  @P1 IADD3 R8, P2, R28, UR8, RZ ;  /* 0x000000081c081c10 */ /* 0x002fc6000ff5e0ff */
[----:B------:R-:W-:Y:S01]  /*1d60*/  STL [R1+0x9c], R27 ;  /* 0x00009c1b01007387 */ /* 0x000fe20000100800 */
[----:B------:R-:W-:-:S05]  /*1d70*/  @P1 IADD3.X R9, R27, UR9, RZ, P2, !PT ;  /* 0x000000091b091c10 */ /* 0x000fca00097fe4ff */
[----:B------:R-:W2:Y:S01]  /*1d80*/  @P1 LDG.E R0, desc[UR60][R8.64] ;  /* 0x0000003c08001981 */ /* 0x000ea2000c1e1900 */
[----:B------:R-:W-:-:S03]  /*1d90*/  UISETP.NE.U32.AND UP0, UPT, UR4, URZ, UPT ;  /* 0x0000003f0400728c */ /* 0x000fc6000bf05070 */
[----:B------:R-:W-:Y:S01]  /*1da0*/  ULDC UR4, c[0x0][0x424] ;  /* 0x0001090000047ab9 */ /* 0x000fe20000000800 */
[----:B------:R-:W-:Y:S01]  /*1db0*/  UISETP.NE.AND.EX UP0, UPT, UR5, URZ, UPT, UP0 ;  /* 0x0000003f0500728c */ /* 0x000fe2000bf05300 */
[----:B------:R-:W-:Y:S02]  /*1dc0*/  ISETP.NE.U32.AND P2, PT, RZ, UR6, PT ;  /* 0x00000006ff007c0c */ /* 0x000fe4000bf45070 */
[----:B------:R-:W-:Y:S01]  /*1dd0*/  ULDC UR5, c[0x0][0x2f0] ;  /* 0x0000bc0000057ab9 */ /* 0x000fe20000000800 */
[----:B------:R-:W-:Y:S01]  /*1de0*/  USEL UR4, UR4, 0x1, UP0 ;  /* 0x0000000104047887 */ /* 0x000fe20008000000 */
[----:B------:R-:W-:Y:S02]  /*1df0*/  SHF.R.U32.HI R7, RZ, 0x8, R4 ;  /* 0x00000008ff077819 */ /* 0x000fe40000011604 */
[----:B------:R-:W-:Y:S01]  /*1e00*/  ISETP.NE.AND.EX P2, PT, RZ, UR7, PT, P2 ;  /* 0x00000007ff007c0c */ /* 0x000fe2000bf45320 */
[----:B------:R-:W-:-:S03]  /*1e10*/  UIMAD UR4, UR4, UR5, URZ ;  /* 0x00000005040472a4 */ /* 0x000fc6000f8e023f */
[----:B------:R-:W-:Y:S01]  /*1e20*/  ULDC UR5, c[0x0][0x348] ;  /* 0x0000d20000057ab9 */ /* 0x000fe20000000800 */
[C---:B------:R-:W-:Y:S01]  /*1e30*/  LOP3.LUT R224, R6.reuse, 0xffff, RZ, 0xc0, !PT ;  /* 0x0000ffff06e07812 */ /* 0x040fe200078ec0ff */
[----:B--2---:R1:W-:Y:S01]  /*1e40*/  STL [R1+0x6c], R0 ;  /* 0x00006c0001007387 */ /* 0x0043e20000100800 */
[----:B------:R-:W-:Y:S01]  /*1e50*/  IMAD.MOV.U32 R10, RZ, RZ, R0 ;  /* 0x000000ffff0a7224 */ /* 0x000fe200078e0000 */
[----:B-1----:R-:W-:-:S04]  /*1e60*/  LOP3.LUT R0, R6, 0xff0000, RZ, 0xc0, !PT ;  /* 0x00ff000006007812 */ /* 0x002fc800078ec0ff */
[----:B------:R-:W-:Y:S01]  /*1e70*/  LEA.HI R8, R0, R7, RZ, 0x10 ;  /* 0x0000000700087211 */ /* 0x000fe200078f80ff */
[----:B0-----:R-:W-:Y:S06]  /*1e80*/  @P1 BRA `(.L_x_2650) ;  /* 0x0000000000281947 */ /* 0x001fec0003800000 */
[----:B------:R-:W-:Y:S02]  /*1e90*/  ULDC.64 UR8, c[0x0][0xa00] ;  /* 0x0002800000087ab9 */ /* 0x000fe40000000a00 */
[----:B------:R-:W-:-:S04]  /*1ea0*/  ISETP.NE.U32.AND P1, PT, RZ, UR8, PT ;  /* 0x00000008ff007c0c */ /* 0x000fc8000bf25070 */
[----:B------:R-:W-:-:S13]  /*1eb0*/  ISETP.NE.AND.EX P1, PT, RZ, UR9, PT, P1 ;  /* 0x00000009ff007c0c */ /* 0x000fda000bf25310 */
[----:B------:R-:W-:Y:S05]  /*1ec0*/  @!P1 BRA `(.L_x_2650) ;  /* 0x0000000000189947 */ /* 0x000fea0003800000 */
[----:B------:R-:W0:Y:S02]  /*1ed0*/  LDC.64 R6, c[0x0][0xa00] ;  /* 0x00028000ff067b82 */ /* 0x000e240000000a00 */
[----:B0-----:R-:W-:-:S05]  /*1ee0*/  IMAD.WIDE R6, R25, 0x4, R6 ;  /* 0x0000000419067825 */ /* 0x001fca00078e0206 */
[----:B------:R-:W2:Y:S04]  /*1ef0*/  LDG.E R0, desc[UR60][R6.64] ;  /* 0x0000003c06007981 */ /* 0x000ea8000c1e1900 */
[----:B------:R-:W2:Y:S02]  /*1f00*/  LDG.E R9, desc[UR60][R6.64+0x4] ;  /* 0x0000043c06097981 */ /* 0x000ea4000c1e1900 */
[----:B--2---:R-:W-:-:S05]  /*1f10*/  IMAD.IADD R10, R9, 0x1, -R0 ;  /* 0x00000001090a7824 */ /* 0x004fca00078e0a00 */
[----:B------:R0:W-:Y:S02]  /*1f20*/  STL [R1+0x6c], R10 ;  /* 0x00006c0a01007387 */ /* 0x0001e40000100800 */
.L_x_2650:
[----:B------:R-:W-:Y:S02]  /*1f30*/  IMAD.U32 R24, RZ, RZ, UR5 ;  /* 0x00000005ff187e24 */ /* 0x000fe4000f8e00ff */
[----:B------:R-:W-:Y:S01]  /*1f40*/  IMAD.U32 R26, RZ, RZ, UR4 ;  /* 0x00000004ff1a7e24 */ /* 0x000fe2000f8e00ff */
[----:B------:R-:W-:Y:S06]  /*1f50*/  @!P2 BRA `(.L_x_2651) ;  /* 0x000000000010a947 */ /* 0x000fec0003800000 */
[----:B------:R-:W-:-:S04]  /*1f60*/  IADD3 R2, P0, R28, UR6, RZ ;  /* 0x000000061c027c10 */ /* 0x000fc8000ff1e0ff */
[----:B------:R-:W-:-:S05]  /*1f70*/  IADD3.X R3, R27, UR7, RZ, P0, !PT ;  /* 0x000000071b037c10 */ /* 0x000fca00087fe4ff */
[----:B------:R1:W5:Y:S01]  /*1f80*/  LDG.E R26, desc[UR60][R2.64] ;  /* 0x0000003c021a7981 */ /* 0x000362000c1e1900 */
[----:B------:R-:W-:Y:S05]  /*1f90*/  BRA `(.L_x_2652) ;  /* 0x0000000000107947 */ /* 0x000fea0003800000 */
.L_x_2651:
[----:B------:R-:W-:Y:S05]  /*1fa0*/  @!P0 BRA `(.L_x_2652) ;  /* 0x00000000000c8947 */ /* 0x000fea0003800000 */
[----:B------:R-:W2:Y:S04]  /*1fb0*/  LDG.E R7, desc[UR60][R2.64] ;  /* 0x0000003c02077981 */ /* 0x000ea8000c1e1900 */
[----:B------:R-:W2:Y:S02]  /*1fc0*/  LDG.E R26, desc[UR60][R2.64+0x4] ;  /* 0x0000043c021a7981 */ /* 0x000ea4000c1e1900 */
[----:B--2---:R-:W-:-:S07]  /*1fd0*/  IMAD.IADD R26, R26, 0x1, -R7 ;  /* 0x000000011a1a7824 */ /* 0x004fce00078e0a07 */
.L_x_2652:
[----:B------:R-:W-:Y:S01]  /*1fe0*/  ULDC.64 UR4, c[0x0][0xa10] ;  /* 0x0002840000047ab9 */ /* 0x000fe20000000a00 */
[----:B------:R-:W2:Y:S01]  /*1ff0*/  LDC R4, c[0x0][0x448] ;  /* 0x00011200ff047b82 */ /* 0x000ea20000000800 */
[----:B------:R-:W-:-:S04]  /*2000*/  ISETP.NE.U32.AND P0, PT, RZ, UR4, PT ;  /* 0x00000004ff007c0c */ /* 0x000fc8000bf05070 */
[----:B------:R-:W-:Y:S01]  /*2010*/  ISETP.NE.AND.EX P0, PT, RZ, UR5, PT, P0 ;  /* 0x00000005ff007c0c */ /* 0x000fe2000bf05300 */
[----:B------:R-:W-:-:S12]  /*2020*/  ULDC.64 UR4, c[0x0][0xa30] ;  /* 0x00028c0000047ab9 */ /* 0x000fd80000000a00 */
[----:B-1----:R-:W1:Y:S02]  /*2030*/  @P0 LDC.64 R2, c[0x0][0xa10] ;  /* 0x00028400ff020b82 */ /* 0x002e640000000a00 */
[----:B-1----:R-:W-:-:S05]  /*2040*/  @P0 IMAD.WIDE R2, R25, 0x4, R2 ;  /* 0x0000000419020825 */ /* 0x002fca00078e0202 */
[----:B------:R-:W3:Y:S04]  /*2050*/  @P0 LDG.E R0, desc[UR60][R2.64] ;  /* 0x0000003c02000981 */ /* 0x000ee8000c1e1900 */
[----:B------:R1:W3:Y:S01]  /*2060*/  @P0 LDG.E R7, desc[UR60][R2.64+0x4] ;  /* 0x0000043c02070981 */ /* 0x0002e2000c1e1900 */
[----:B------:R-:W-:Y:S01]  /*2070*/  ISETP.NE.U32.AND P1, PT, RZ, UR4, PT ;  /* 0x00000004ff007c0c */ /* 0x000fe2000bf25070 */
[----:B-----5:R-:W-:-:S03]  /*2080*/  IMAD.MOV.U32 R152, RZ, RZ, R26 ;  /* 0x000000ffff987224 */ /* 0x020fc600078e001a */
[----:B------:R-:W-:-:S13]  /*2090*/  ISETP.NE.AND.EX P1, PT, RZ, UR5, PT, P1 ;  /* 0x00000005ff007c0c */ /* 0x000fda000bf25310 */
[----:B-1----:R-:W-:-:S04]  /*20a0*/  @P1 IADD3 R2, P2, R28, UR4, RZ ;  /* 0x000000041c021c10 */ /* 0x002fc8000ff5e0ff */
[----:B------:R-:W-:-:S05]  /*20b0*/  @P1 IADD3.X R3, R27, UR5, RZ, P2, !PT ;  /* 0x000000051b031c10 */ /* 0x000fca00097fe4ff */
[----:B------:R1:W5:Y:S01]  /*20c0*/  @P1 LDG.E R152, desc[UR60][R2.64] ;  /* 0x0000003c02981981 */ /* 0x000362000c1e1900 */
[----:B--2---:R-:W-:Y:S01]  /*20d0*/  ISETP.NE.AND P1, PT, R4, 0x1, PT ;  /* 0x000000010400780c */ /* 0x004fe20003f25270 */
[----:B------:R-:W-:Y:S01]  /*20e0*/  IMAD.SHL.U32 R5, R5, 0x80, RZ ;  /* 0x0000008005057824 */ /* 0x000fe200078e00ff */
[----:B------:R-:W-:Y:S01]  /*20f0*/  LOP3.LUT R12, R8, 0xff, RZ, 0xc0, !PT ;  /* 0x000000ff080c7812 */ /* 0x000fe200078ec0ff */
[----:B------:R-:W-:Y:S01]  /*2100*/  IMAD.IADD R11, R26, 0x1, -R11 ;  /* 0x000000011a0b7824 */ /* 0x000fe200078e0a0b */
[----:B------:R-:W-:Y:S01]  /*2110*/  BSSY B0, `(.L_x_2653) ;  /* 0x0000038000007945 */ /* 0x000fe20003800000 */
[----:B------:R-:W-:Y:S01]  /*2120*/  VIADD R4, R5, 0x7f ;  /* 0x0000007f05047836 */ /* 0x000fe20000000000 */
[----:B------:R-:W-:Y:S07]  /*2130*/  STL [R1+0x74], R5 ;  /* 0x0000740501007387 */ /* 0x000fee0000100800 */
[----:B------:R-:W2:Y:S08]  /*2140*/  @P1 LDC R9, c[0x0][0x44c] ;  /* 0x00011300ff091b82 */ /* 0x000eb00000000800 */
[----:B------:R-:W4:Y:S01]  /*2150*/  @P1 LDC R13, c[0x0][0x450] ;  /* 0x00011400ff0d1b82 */ /* 0x000f220000000800 */
[----:B---3--:R-:W-:-:S02]  /*2160*/  @P0 IMAD.IADD R24, R7, 0x1, -R0 ;  /* 0x0000000107180824 */ /* 0x008fc400078e0a00 */
[----:B--2---:R-:W-:-:S04]  /*2170*/  @P1 IMAD.HI.U32 R0, R4, R9, RZ ;  /* 0x0000000904001227 */ /* 0x004fc800078e00ff */
[----:B-1----:R-:W-:Y:S01]  /*2180*/  IMAD.IADD R2, R11, 0x1, R24 ;  /* 0x000000010b027824 */ /* 0x002fe200078e0218 */
[----:B----4-:R-:W-:-:S03]  /*2190*/  @P1 SHF.R.U32.HI R4, RZ, R13, R0 ;  /* 0x0000000dff041219 */ /* 0x010fc60000011600 */
[C---:B------:R-:W-:Y:S01]  /*21a0*/  VIADD R0, R2.reuse, 0x4f ;  /* 0x0000004f02007836 */ /* 0x040fe20000000000 */
[----:B------:R-:W-:Y:S01]  /*21b0*/  IADD3 R130, R2, 0x50, -R10 ;  /* 0x0000005002827810 */ /* 0x000fe20007ffe80a */
[----:B------:R1:W-:Y:S02]  /*21c0*/  STL [R1+0x78], R2 ;  /* 0x0000780201007387 */ /* 0x0003e40000100800 */
[----:B------:R-:W-:Y:S02]  /*21d0*/  IMAD.HI R0, R0, 0x66666667, RZ ;  /* 0x6666666700007827 */ /* 0x000fe400078e02ff */
[----:B------:R2:W-:Y:S02]  /*21e0*/  STL [R1+0xa4], R12 ;  /* 0x0000a40c01007387 */ /* 0x0005e40000100800 */
[----:B------:R-:W-:Y:S01]  /*21f0*/  IMAD.IADD R4, R130, 0x1, R4 ;  /* 0x0000000182047824 */ /* 0x000fe200078e0204 */
[----:B------:R-:W-:-:S03]  /*2200*/  SHF.R.U32.HI R131, RZ, 0x1f, R0 ;  /* 0x0000001fff837819 */ /* 0x000fc60000011600 */
[----:B------:R-:W-:Y:S01]  /*2210*/  IMAD.HI R4, R4, 0x66666667, RZ ;  /* 0x6666666704047827 */ /* 0x000fe200078e02ff */
[----:B-1----:R-:W-:Y:S02]  /*2220*/  SHF.R.U32.HI R2, RZ, 0x10, R8 ;  /* 0x00000010ff027819 */ /* 0x002fe40000011608 */
[----:B------:R-:W-:Y:S01]  /*2230*/  LEA.HI.SX32 R131, R0, R131, 0x1b ;  /* 0x0000008300837211 */ /* 0x000fe200078fdaff */
[----:B------:R-:W-:Y:S01]  /*2240*/  IMAD.MOV.U32 R0, RZ, RZ, RZ ;  /* 0x000000ffff007224 */ /* 0x000fe200078e00ff */
[----:B------:R-:W-:Y:S01]  /*2250*/  SHF.R.U32.HI R3, RZ, 0x1f, R4 ;  /* 0x0000001fff037819 */ /* 0x000fe20000011604 */
[----:B------:R2:W-:Y:S03]  /*2260*/  STL [R1+0x90], R2 ;  /* 0x0000900201007387 */ /* 0x0005e60000100800 */
[----:B------:R-:W-:-:S04]  /*2270*/  LEA.HI.SX32 R4, R4, R3, 0x1b ;  /* 0x0000000304047211 */ /* 0x000fc800078fdaff */
[----:B------:R-:W-:-:S04]  /*2280*/  VIMNMX R6, R131, R4, PT ;  /* 0x0000000483067248 */ /* 0x000fc80003fe0100 */
[----:B------:R-:W-:-:S13]  /*2290*/  ISETP.GE.AND P0, PT, R6, 0x1, PT ;  /* 0x000000010600780c */ /* 0x000fda0003f06270 */
[----:B--2---:R-:W-:Y:S05]  /*22a0*/  @!P0 BRA `(.L_x_2654) ;  /* 0x0000000000788947 */ /* 0x004fea0003800000 */
[----:B------:R-:W-:Y:S01]  /*22b0*/  ISETP.NE.AND P0, PT, R2, RZ, PT ;  /* 0x000000ff0200720c */ /* 0x000fe20003f05270 */
[----:B------:R-:W-:-:S03]  /*22c0*/  ULDC UR4, c[0x0][0x9f0] ;  /* 0x00027c0000047ab9 */ /* 0x000fc60000000800 */
[----:B------:R-:W-:-:S04]  /*22d0*/  SEL R9, R2, UR4, P0 ;  /* 0x0000000402097c07 */ /* 0x000fc80008000000 */
[-C--:B------:R-:W-:Y:S02]  /*22e0*/  IABS R5, R9.reuse ;  /* 0x0000000900057213 */ /* 0x080fe40000000000 */
[----:B------:R-:W-:Y:S02]  /*22f0*/  IADD3 R0, R9, -0x1, R6 ;  /* 0xffffffff09007810 */ /* 0x000fe40007ffe006 */
[----:B------:R-:W1:Y:S01]  /*2300*/  I2F.RP R4, R5 ;  /* 0x0000000500047306 */ /* 0x000e620000209400 */
[----:B0-----:R-:W-:-:S05]  /*2310*/  IABS R10, R9 ;  /* 0x00000009000a7213 */ /* 0x001fca0000000000 */
[----:B------:R-:W-:Y:S02]  /*2320*/  IMAD.MOV R10, RZ, RZ, -R10 ;  /* 0x000000ffff0a7224 */ /* 0x000fe400078e0a0a */
[----:B-1----:R-:W0:Y:S02]  /*2330*/  MUFU.RCP R4, R4 ;  /* 0x0000000400047308 */ /* 0x002e240000001000 */
        /* <DEDUP_REMOVED lines=21> */
.L_x_2654:
[----:B------:R-:W-:Y:S05]  /*2490*/  BSYNC B0 ;  /* 0x0000000000007941 */ /* 0x000fea0003800000 */
.L_x_2653:
[----:B------:R-:W-:-:S05]  /*24a0*/  IMAD R3, R12, R0, RZ ;  /* 0x000000000c037224 */ /* 0x000fca00078e02ff */
[C---:B------:R-:W-:Y:S01]  /*24b0*/  VIADDMNMX R0, R3.reuse, R0, R6, PT ;  /* 0x0000000003007246 */ /* 0x040fe20003800106 */
[----:B------:R-:W-:-:S04]  /*24c0*/  IMAD R3, R3, 0x50, -R11 ;  /* 0x0000005003037824 */ /* 0x000fc800078e0a0b */
[----:B------:R-:W-:Y:S01]  /*24d0*/  IMAD R5, R0, 0x50, -R11 ;  /* 0x0000005000057824 */ /* 0x000fe200078e0a0b */
[----:B------:R-:W-:-:S04]  /*24e0*/  VIMNMX R3, RZ, R3, !PT ;  /* 0x00000003ff037248 */ /* 0x000fc80007fe0100 */
[----:B------:R-:W-:-:S04]  /*24f0*/  VIMNMX R0, R5, R24, PT ;  /* 0x0000001805007248 */ /* 0x000fc80003fe0100 */
[----:B------:R-:W-:Y:S01]  /*2500*/  ISETP.GT.AND P0, PT, R0, R3, PT ;  /* 0x000000030000720c */ /* 0x000fe20003f04270 */
[----:B------:R-:W-:-:S05]  /*2510*/  IMAD.WIDE.U32 R2, R3, -0x33333333, RZ ;  /* 0xcccccccd03027825 */ /* 0x000fca00078e00ff */
[----:B------:R-:W-:-:S05]  /*2520*/  SHF.R.U32.HI R113, RZ, 0x6, R3 ;  /* 0x00000006ff717819 */ /* 0x000fca0000011603 */
[----:B------:R-:W-:Y:S02]  /*2530*/  IMAD.MOV.U32 R2, RZ, RZ, R113 ;  /* 0x000000ffff027224 */ /* 0x000fe400078e0071 */
        /* <DEDUP_REMOVED lines=16> */
[----:B------:R-:W1:Y:S01]  /*2640*/  LDC.64 R14, c[0x4][R14] ;  /* 0x010000000e0e7b82 */ /* 0x000e620000000a00 */
[----:B------:R-:W-:Y:S01]  /*2650*/  ULDC.64 UR4, c[0x4][0x140] ;  /* 0x0100500000047ab9 */ /* 0x000fe20000000a00 */
        /* <DEDUP_REMOVED lines=8> */
[----:B-1---5:R-:W-:Y:S05]  /*26e0*/  CALL.ABS.NOINC R14 ;  /* 0x000000000e007343 */ /* 0x022fea0003c00000 */
.L_x_2657:
[----:B------:R-:W-:Y:S05]  /*26f0*/  BSYNC B6 ;  /* 0x0000000000067941 */ /* 0x000fea0003800000 */
.L_x_2656:
        /* <DEDUP_REMOVED lines=20> */
.L_x_2659:
[----:B------:R-:W-:Y:S05]  /*2840*/  BSYNC B6 ;  /* 0x0000000000067941 */ /* 0x000fea0003800000 */
.L_x_2658:
[----:B------:R-:W-:Y:S01]  /*2850*/  ULDC.64 UR4, c[0x0][0x9f8] ;  /* 0x00027e0000047ab9 */ /* 0x000fe20000000a00 */
[----:B------:R-:W1:Y:S01]  /*2860*/  LDC R7, c[0x0][0x3f4] ;  /* 0x0000fd00ff077b82 */ /* 0x000e620000000800 */
[----:B------:R-:W-:Y:S01]  /*2870*/  ISETP.NE.U32.AND P0, PT, RZ, UR4, PT ;  /* 0x00000004ff007c0c */ /* 0x000fe2000bf05070 */
[----:B------:R-:W-:Y:S01]  /*2880*/  IMAD.MOV.U32 R0, RZ, RZ, R25 ;  /* 0x000000ffff007224 */ /* 0x000fe200078e0019 */
[----:B------:R-:W2:Y:S02]  /*2890*/  LDL R20, [R1+0x60] ;  /* 0x0000600001147983 */ /* 0x000ea40000100800 */
[----:B------:R-:W-:-:S03]  /*28a0*/  ISETP.NE.AND.EX P0, PT, RZ, UR5, PT, P0 ;  /* 0x00000005ff007c0c */ /* 0x000fc6000bf05300 */
[----:B------:R-:W3:Y:S01]  /*28b0*/  LDC.64 R96, c[0x0][0x3f8] ;  /* 0x0000fe00ff607b82 */ /* 0x000ee20000000a00 */
[----:B------:R-:W-:-:S07]  /*28c0*/  SHF.R.S32.HI R9, RZ, 0x1f, R225 ;  /* 0x0000001fff097819 */ /* 0x000fce00000114e1 */
[----:B------:R-:W4:Y:S02]  /*28d0*/  LDC.64 R90, c[0x0][0x408] ;  /* 0x00010200ff5a7b82 */ /* 0x000f240000000a00 */
[----:B------:R-:W-:Y:S01]  /*28e0*/  @P0 IADD3 R4, P1, R28, UR4, RZ ;  /* 0x000000041c040c10 */ /* 0x000fe2000ff3e0ff */
[----:B------:R-:W-:Y:S01]  /*28f0*/  ULDC UR4, c[0x0][0x2f4] ;  /* 0x0000bd0000047ab9 */ /* 0x000fe20000000800 */
[----:B------:R-:W2:Y:S02]  /*2900*/  LDL R28, [R1+0x68] ;  /* 0x00006800011c7983 */ /* 0x000ea40000100800 */
[----:B------:R-:W-:Y:S02]  /*2910*/  @P0 IADD3.X R5, R27, UR5, RZ, P1, !PT ;  /* 0x000000051b050c10 */ /* 0x000fe40008ffe4ff */
[----:B------:R-:W4:Y:S01]  /*2920*/  LDL R27, [R1+0x64] ;  /* 0x00006400011b7983 */ /* 0x000f220000100800 */
[----:B------:R-:W-:-:S03]  /*2930*/  ISETP.GE.AND P1, PT, R214, UR4, PT ;  /* 0x00000004d6007c0c */ /* 0x000fc6000bf26270 */
[----:B------:R0:W2:Y:S01]  /*2940*/  @P0 LDG.E R0, desc[UR60][R4.64] ;  /* 0x0000003c04000981 */ /* 0x0000a2000c1e1900 */
[----:B------:R-:W-:Y:S02]  /*2950*/  SEL R6, RZ, 0xffffffff, P1 ;  /* 0xffffffffff067807 */ /* 0x000fe40000800000 */
[----:B------:R-:W-:Y:S02]  /*2960*/  ISETP.GE.AND P0, PT, R16, UR4, PT ;  /* 0x0000000410007c0c */ /* 0x000fe4000bf06270 */
[----:B------:R-:W-:Y:S01]  /*2970*/  ISETP.GE.AND P2, PT, R19, UR4, PT ;  /* 0x0000000413007c0c */ /* 0x000fe2000bf46270 */
[----:B------:R-:W-:Y:S01]  /*2980*/  IMAD.SHL.U32 R6, R6, 0x2, RZ ;  /* 0x0000000206067824 */ /* 0x000fe200078e00ff */
[----:B------:R-:W-:Y:S02]  /*2990*/  SEL R3, RZ, 0x1, P0 ;  /* 0x00000001ff037807 */ /* 0x000fe40000000000 */
[----:B0-----:R-:W-:Y:S02]  /*29a0*/  SEL R4, RZ, 0x4, P2 ;  /* 0x00000004ff047807 */ /* 0x001fe40001000000 */
[----:B------:R-:W-:-:S02]  /*29b0*/  LOP3.LUT R3, R6, 0x2, R3, 0xe2, !PT ;  /* 0x0000000206037812 */ /* 0x000fc400078ee203 */
[-C--:B-1----:R-:W-:Y:S01]  /*29c0*/  ISETP.GE.AND P2, PT, R16, R7.reuse, PT ;  /* 0x000000071000720c */ /* 0x082fe20003f46270 */
[----:B---3--:R-:W-:Y:S01]  /*29d0*/  IMAD R8, R9, R96, RZ ;  /* 0x0000006009087224 */ /* 0x008fe200078e02ff */
[----:B------:R-:W-:Y:S02]  /*29e0*/  LOP3.LUT R4, R3, R4, RZ, 0xfc, !PT ;  /* 0x0000000403047212 */ /* 0x000fe400078efcff */
[----:B------:R-:W-:Y:S01]  /*29f0*/  SEL R3, R7, RZ, P2 ;  /* 0x000000ff07037207 */ /* 0x000fe20001000000 */
[----:B------:R-:W-:Y:S01]  /*2a00*/  IMAD.WIDE.U32 R100, R225, R96, R216 ;  /* 0x00000060e1647225 */ /* 0x000fe200078e00d8 */
[----:B------:R-:W-:-:S03]  /*2a10*/  ISETP.GE.AND P1, PT, R214, R7, PT ;  /* 0x00000007d600720c */ /* 0x000fc60003f26270 */
[C---:B------:R-:W-:Y:S02]  /*2a20*/  IMAD R5, R225.reuse, R97, R8 ;  /* 0x00000061e1057224 */ /* 0x040fe400078e0208 */
[----:B------:R-:W-:-:S04]  /*2a30*/  IMAD.WIDE.U32 R98, R225, R96, R16 ;  /* 0x00000060e1627225 */ /* 0x000fc800078e0010 */
[----:B------:R-:W-:Y:S02]  /*2a40*/  IMAD.IADD R3, R16, 0x1, R3 ;  /* 0x0000000110037824 */ /* 0x000fe400078e0203 */
[C---:B------:R-:W-:Y:S02]  /*2a50*/  VIADD R31, R225.reuse, 0x20 ;  /* 0x00000020e11f7836 */ /* 0x040fe40000000000 */
[----:B------:R-:W-:Y:S02]  /*2a60*/  VIADD R25, R225, 0x20 ;  /* 0x00000020e1197836 */ /* 0x000fe40000000000 */
[----:B------:R-:W-:Y:S02]  /*2a70*/  IMAD.IADD R101, R101, 0x1, R5 ;  /* 0x0000000165657824 */ /* 0x000fe400078e0205 */
[----:B------:R-:W-:Y:S01]  /*2a80*/  IMAD.IADD R99, R5, 0x1, R99 ;  /* 0x0000000105637824 */ /* 0x000fe200078e0263 */
[----:B------:R-:W-:Y:S01]  /*2a90*/  SEL R5, R7, RZ, P1 ;  /* 0x000000ff07057207 */ /* 0x000fe20000800000 */
[----:B------:R-:W-:Y:S01]  /*2aa0*/  IMAD.SHL.U32 R31, R31, 0x40, RZ ;  /* 0x000000401f1f7824 */ /* 0x000fe200078e00ff */
[----:B------:R-:W-:Y:S01]  /*2ab0*/  SHF.R.S32.HI R10, RZ, 0x1f, R3 ;  /* 0x0000001fff0a7819 */ /* 0x000fe20000011403 */
[----:B------:R-:W-:-:S02]  /*2ac0*/  IMAD.SHL.U32 R25, R25, 0x40, RZ ;  /* 0x0000004019197824 */ /* 0x000fc400078e00ff */
[----:B------:R-:W-:Y:S01]  /*2ad0*/  IMAD.IADD R8, R214, 0x1, R5 ;  /* 0x00000001d6087824 */ /* 0x000fe200078e0205 */
[CC--:B------:R-:W-:Y:S02]  /*2ae0*/  LEA.HI R5, R10.reuse, R3.reuse, RZ, 0x6 ;  /* 0x000000030a057211 */ /* 0x0c0fe400078f30ff */
[----:B------:R-:W-:Y:S02]  /*2af0*/  LEA.HI R10, R10, R3, RZ, 0x3 ;  /* 0x000000030a0a7211 */ /* 0x000fe400078f18ff */
[----:B------:R-:W-:Y:S02]  /*2b00*/  LOP3.LUT R31, R31, 0x1c0, RZ, 0xc0, !PT ;  /* 0x000001c01f1f7812 */ /* 0x000fe400078ec0ff */
[----:B------:R-:W-:Y:S02]  /*2b10*/  LOP3.LUT R25, R25, 0x1c0, RZ, 0xc0, !PT ;  /* 0x000001c019197812 */ /* 0x000fe400078ec0ff */
[----:B------:R-:W-:Y:S02]  /*2b20*/  SHF.R.S32.HI R5, RZ, 0x6, R5 ;  /* 0x00000006ff057819 */ /* 0x000fe40000011405 */
[----:B------:R-:W-:-:S02]  /*2b30*/  LOP3.LUT R11, R31, 0x38, R10, 0xf8, !PT ;  /* 0x000000381f0b7812 */ /* 0x000fc400078ef80a */
[----:B------:R-:W-:-:S04]  /*2b40*/  SHF.R.U32.HI R25, RZ, 0x3, R25 ;  /* 0x00000003ff197819 */ /* 0x000fc80000011619 */
[----:B------:R-:W-:Y:S01]  /*2b50*/  LOP3.LUT R12, R11, R25, RZ, 0x3c, !PT ;  /* 0x000000190b0c7212 */ /* 0x000fe200078e3cff */
[----:B----4-:R-:W-:-:S04]  /*2b60*/  IMAD R125, R5, 0x1400, R27 ;  /* 0x00001400057d7824 */ /* 0x010fc800078e021b */
[----:B------:R-:W-:Y:S02]  /*2b70*/  IMAD.IADD R125, R125, 0x1, R12 ;  /* 0x000000017d7d7824 */ /* 0x000fe400078e020c */
[----:B------:R-:W3:Y:S01]  /*2b80*/  LDL R12, [R1+0x8c] ;  /* 0x00008c00010c7983 */ /* 0x000ee20000100800 */
[-C--:B------:R-:W-:Y:S02]  /*2b90*/  IMAD R6, R9, R90.reuse, RZ ;  /* 0x0000005a09067224 */ /* 0x080fe400078e02ff */
[C---:B------:R-:W-:Y:S02]  /*2ba0*/  IMAD.SHL.U32 R32, R225.reuse, 0x40, RZ ;  /* 0x00000040e1207824 */ /* 0x040fe400078e00ff */
[C---:B------:R-:W-:Y:S02]  /*2bb0*/  IMAD.SHL.U32 R29, R225.reuse, 0x40, RZ ;  /* 0x00000040e11d7824 */ /* 0x040fe400078e00ff */
[----:B------:R-:W-:-:S04]  /*2bc0*/  IMAD.WIDE.U32 R94, R225, R90, R216 ;  /* 0x0000005ae15e7225 */ /* 0x000fc800078e00d8 */
[C---:B------:R-:W-:Y:S02]  /*2bd0*/  IMAD R9, R225.reuse, R91, R6 ;  /* 0x0000005be1097224 */ /* 0x040fe400078e0206 */
[----:B------:R-:W-:Y:S01]  /*2be0*/  IMAD.WIDE.U32 R92, R225, R90, R16 ;  /* 0x0000005ae15c7225 */ /* 0x000fe200078e0010 */
[----:B------:R-:W-:Y:S02]  /*2bf0*/  LOP3.LUT R32, R32, 0x1c0, RZ, 0xc0, !PT ;  /* 0x000001c020207812 */ /* 0x000fe400078ec0ff */
[----:B------:R-:W-:Y:S01]  /*2c00*/  LOP3.LUT R29, R29, 0x1c0, RZ, 0xc0, !PT ;  /* 0x000001c01d1d7812 */ /* 0x000fe200078ec0ff */
[----:B------:R-:W-:Y:S02]  /*2c10*/  IMAD.IADD R95, R95, 0x1, R9 ;  /* 0x000000015f5f7824 */ /* 0x000fe400078e0209 */
[----:B------:R-:W-:Y:S01]  /*2c20*/  IMAD.IADD R93, R9, 0x1, R93 ;  /* 0x00000001095d7824 */ /* 0x000fe200078e025d */
[----:B------:R-:W-:Y:S01]  /*2c30*/  SHF.R.S32.HI R9, RZ, 0x1f, R8 ;  /* 0x0000001fff097819 */ /* 0x000fe20000011408 */
[----:B------:R-:W-:-:S02]  /*2c40*/  VIADD R30, R225, 0x40 ;  /* 0x00000040e11e7836 */ /* 0x000fc40000000000 */
[----:B------:R-:W-:Y:S01]  /*2c50*/  VIADD R15, R225, 0x40 ;  /* 0x00000040e10f7836 */ /* 0x000fe20000000000 */
[----:B------:R-:W0:Y:S01]  /*2c60*/  S2R R155, SR_TID.X ;  /* 0x00000000009b7919 */ /* 0x000e220000002100 */
[----:B------:R-:W-:Y:S01]  /*2c70*/  LOP3.LUT R3, R32, 0x38, R10, 0xf8, !PT ;  /* 0x0000003820037812 */ /* 0x000fe200078ef80a */
[----:B------:R-:W-:Y:S01]  /*2c80*/  IMAD.SHL.U32 R30, R30, 0x40, RZ ;  /* 0x000000401e1e7824 */ /* 0x000fe200078e00ff */
[----:B------:R-:W-:Y:S01]  /*2c90*/  SHF.R.U32.HI R29, RZ, 0x3, R29 ;  /* 0x00000003ff1d7819 */ /* 0x000fe2000001161d */
[----:B------:R-:W-:Y:S01]  /*2ca0*/  IMAD.SHL.U32 R15, R15, 0x40, RZ ;  /* 0x000000400f0f7824 */ /* 0x000fe200078e00ff */
[CC--:B------:R-:W-:Y:S02]  /*2cb0*/  LEA.HI R21, R9.reuse, R8.reuse, RZ, 0x3 ;  /* 0x0000000809157211 */ /* 0x0c0fe400078f18ff */
[----:B------:R-:W-:Y:S01]  /*2cc0*/  LEA.HI R8, R9, R8, RZ, 0x6 ;  /* 0x0000000809087211 */ /* 0x000fe200078f30ff */
[----:B--2---:R-:W-:Y:S01]  /*2cd0*/  IMAD R127, R5, 0x1400, R28 ;  /* 0x00001400057f7824 */ /* 0x004fe200078e021c */
[----:B------:R-:W-:Y:S01]  /*2ce0*/  LOP3.LUT R6, R3, R29, RZ, 0x3c, !PT ;  /* 0x0000001d03067212 */ /* 0x000fe200078e3cff */
[----:B------:R-:W-:Y:S01]  /*2cf0*/  IMAD R123, R5, 0x1400, R20 ;  /* 0x00001400057b7824 */ /* 0x000fe200078e0214 */
[----:B------:R-:W-:-:S02]  /*2d00*/  LOP3.LUT R30, R30, 0x1c0, RZ, 0xc0, !PT ;  /* 0x000001c01e1e7812 */ /* 0x000fc400078ec0ff */
[----:B------:R-:W-:Y:S02]  /*2d10*/  LOP3.LUT R15, R15, 0x1c0, RZ, 0xc0, !PT ;  /* 0x000001c00f0f7812 */ /* 0x000fe400078ec0ff */
[----:B------:R-:W-:Y:S02]  /*2d20*/  SHF.R.S32.HI R8, RZ, 0x6, R8 ;  /* 0x00000006ff087819 */ /* 0x000fe40000011408 */
[----:B------:R-:W-:Y:S01]  /*2d30*/  LOP3.LUT R5, R31, 0x38, R21, 0xf8, !PT ;  /* 0x000000381f057812 */ /* 0x000fe200078ef815 */
[----:B------:R-:W-:Y:S01]  /*2d40*/  IMAD.IADD R127, R127, 0x1, R6 ;  /* 0x000000017f7f7824 */ /* 0x000fe200078e0206 */
[----:B------:R-:W-:Y:S01]  /*2d50*/  SHF.R.U32.HI R15, RZ, 0x3, R15 ;  /* 0x00000003ff0f7819 */ /* 0x000fe2000001160f */
[----:B------:R-:W-:Y:S01]  /*2d60*/  IMAD R124, R8, 0x1400, R27 ;  /* 0x00001400087c7824 */ /* 0x000fe200078e021b */
[--C-:B------:R-:W-:Y:S02]  /*2d70*/  LOP3.LUT R3, R32, 0x38, R21.reuse, 0xf8, !PT ;  /* 0x0000003820037812 */ /* 0x100fe400078ef815 */
[----:B------:R-:W-:-:S02]  /*2d80*/  LOP3.LUT R6, R30, 0x38, R21, 0xf8, !PT ;  /* 0x000000381e067812 */ /* 0x000fc400078ef815 */
[----:B------:R-:W-:Y:S02]  /*2d90*/  LOP3.LUT R5, R5, R25, RZ, 0x3c, !PT ;  /* 0x0000001905057212 */ /* 0x000fe400078e3cff */
[----:B-----5:R-:W-:Y:S01]  /*2da0*/  SHF.R.S32.HI R11, RZ, 0x1f, R152 ;  /* 0x0000001fff0b7819 */ /* 0x020fe20000011498 */
[C---:B------:R-:W-:Y:S01]  /*2db0*/  IMAD R126, R8.reuse, 0x1400, R28 ;  /* 0x00001400087e7824 */ /* 0x040fe200078e021c */
[----:B------:R-:W-:Y:S01]  /*2dc0*/  LOP3.LUT R3, R3, R29, RZ, 0x3c, !PT ;  /* 0x0000001d03037212 */ /* 0x000fe200078e3cff */
[----:B------:R-:W-:Y:S01]  /*2dd0*/  IMAD R122, R8, 0x1400, R20 ;  /* 0x00001400087a7824 */ /* 0x000fe200078e0214 */
[-C--:B------:R-:W-:Y:S01]  /*2de0*/  LOP3.LUT R9, R6, R15.reuse, RZ, 0x3c, !PT ;  /* 0x0000000f06097212 */ /* 0x080fe200078e3cff */
[----:B------:R-:W-:Y:S01]  /*2df0*/  IMAD.IADD R124, R124, 0x1, R5 ;  /* 0x000000017c7c7824 */ /* 0x000fe200078e0205 */
[----:B------:R-:W-:Y:S01]  /*2e00*/  LOP3.LUT R13, R30, 0x38, R10, 0xf8, !PT ;  /* 0x000000381e0d7812 */ /* 0x000fe200078ef80a */
[----:B------:R-:W-:Y:S01]  /*2e10*/  IMAD R5, R11, R96, RZ ;  /* 0x000000600b057224 */ /* 0x000fe200078e02ff */
[----:B------:R-:W-:Y:S01]  /*2e20*/  ISETP.GE.AND P0, PT, R22, UR4, PT ;  /* 0x0000000416007c0c */ /* 0x000fe2000bf06270 */
[----:B------:R-:W-:Y:S01]  /*2e30*/  IMAD.IADD R126, R126, 0x1, R3 ;  /* 0x000000017e7e7824 */ /* 0x000fe200078e0203 */
[----:B------:R-:W-:Y:S01]  /*2e40*/  LOP3.LUT R14, R13, R15, RZ, 0x3c, !PT ;  /* 0x0000000f0d0e7212 */ /* 0x000fe200078e3cff */
[----:B------:R-:W-:Y:S01]  /*2e50*/  IMAD.IADD R122, R122, 0x1, R9 ;  /* 0x000000017a7a7824 */ /* 0x000fe200078e0209 */
[C-C-:B------:R-:W-:Y:S01]  /*2e60*/  SHF.L.U64.HI R3, R96.reuse, 0x5, R97.reuse ;  /* 0x0000000560037819 */ /* 0x140fe20000010261 */
[----:B------:R-:W-:Y:S01]  /*2e70*/  IMAD R9, R97, 0x50, RZ ;  /* 0x0000005061097824 */ /* 0x000fe200078e02ff */
[----:B------:R-:W-:Y:S01]  /*2e80*/  SHF.L.U64.HI R105, R96, 0x6, R97 ;  /* 0x0000000660697819 */ /* 0x000fe20000010261 */
[----:B------:R-:W-:-:S02]  /*2e90*/  IMAD R13, R152, R97, R5 ;  /* 0x00000061980d7224 */ /* 0x000fc400078e0205 */
[C---:B------:R-:W-:Y:S02]  /*2ea0*/  IMAD.SHL.U32 R102, R96.reuse, 0x20, RZ ;  /* 0x0000002060667824 */ /* 0x040fe400078e00ff */
[----:B------:R-:W-:Y:S02]  /*2eb0*/  IMAD.SHL.U32 R106, R96, 0x40, RZ ;  /* 0x00000040606a7824 */ /* 0x000fe400078e00ff */
[----:B------:R-:W-:Y:S01]  /*2ec0*/  IMAD.WIDE.U32 R100, R152, R96, R100 ;  /* 0x0000006098647225 */ /* 0x000fe200078e0064 */
[----:B------:R-:W-:-:S03]  /*2ed0*/  SEL R5, RZ, 0x8, P0 ;  /* 0x00000008ff057807 */ /* 0x000fc60000000000 */
[----:B------:R-:W-:-:S04]  /*2ee0*/  IMAD.WIDE.U32 R98, R152, R96, R98 ;  /* 0x0000006098627225 */ /* 0x000fc800078e0062 */
[----:B------:R-:W-:-:S04]  /*2ef0*/  IMAD.WIDE.U32 R96, R96, 0x50, RZ ;  /* 0x0000005060607825 */ /* 0x000fc800078e00ff */
[-C--:B------:R-:W-:Y:S01]  /*2f00*/  IMAD R11, R11, R90.reuse, RZ ;  /* 0x0000005a0b0b7224 */ /* 0x080fe200078e02ff */
[C---:B------:R-:W-:Y:S01]  /*2f10*/  SHF.L.U64.HI R103, R90.reuse, 0x5, R91 ;  /* 0x000000055a677819 */ /* 0x040fe2000001025b */
[----:B------:R-:W-:Y:S01]  /*2f20*/  IMAD.IADD R116, R97, 0x1, R9 ;  /* 0x0000000161747824 */ /* 0x000fe200078e0209 */
[----:B------:R-:W-:Y:S01]  /*2f30*/  SHF.L.U64.HI R107, R90, 0x6, R91 ;  /* 0x000000065a6b7819 */ /* 0x000fe2000001025b */
[----:B------:R-:W-:Y:S01]  /*2f40*/  IMAD R117, R91, 0x50, RZ ;  /* 0x000000505b757824 */ /* 0x000fe200078e02ff */
[----:B------:R-:W-:Y:S01]  /*2f50*/  LOP3.LUT R27, R4, R5, RZ, 0xfc, !PT ;  /* 0x00000005041b7212 */ /* 0x000fe200078efcff */
[----:B------:R-:W-:Y:S01]  /*2f60*/  IMAD R11, R152, R91, R11 ;  /* 0x0000005b980b7224 */ /* 0x000fe200078e020b */
[----:B------:R-:W-:Y:S01]  /*2f70*/  SHF.R.S32.HI R9, RZ, 0x3, R10 ;  /* 0x00000003ff097819 */ /* 0x000fe2000001140a */
[C---:B------:R-:W-:Y:S01]  /*2f80*/  IMAD.SHL.U32 R104, R90.reuse, 0x20, RZ ;  /* 0x000000205a687824 */ /* 0x040fe200078e00ff */
[----:B------:R-:W-:Y:S01]  /*2f90*/  SHF.R.S32.HI R20, RZ, 0x3, R21 ;  /* 0x00000003ff147819 */ /* 0x000fe20000011415 */
[----:B------:R-:W-:Y:S01]  /*2fa0*/  IMAD.SHL.U32 R108, R90, 0x40, RZ ;  /* 0x000000405a6c7824 */ /* 0x000fe200078e00ff */
[----:B------:R-:W-:Y:S01]  /*2fb0*/  LOP3.LUT R10, R10, 0xfffffff8, RZ, 0xc0, !PT ;  /* 0xfffffff80a0a7812 */ /* 0x000fe200078ec0ff */
[----:B------:R-:W-:Y:S01]  /*2fc0*/  IMAD.WIDE.U32 R94, R152, R90, R94 ;  /* 0x0000005a985e7225 */ /* 0x000fe200078e005e */
[----:B------:R-:W-:-:S03]  /*2fd0*/  LOP3.LUT R21, R21, 0xfffffff8, RZ, 0xc0, !PT ;  /* 0xfffffff815157812 */ /* 0x000fc600078ec0ff */
[----:B------:R-:W-:Y:S01]  /*2fe0*/  IMAD.WIDE.U32 R92, R152, R90, R92 ;  /* 0x0000005a985c7225 */ /* 0x000fe200078e005c */
[----:B------:R-:W-:-:S03]  /*2ff0*/  LOP3.LUT R25, R27, 0x2, RZ, 0xc0, !PT ;  /* 0x000000021b197812 */ /* 0x000fc600078ec0ff */
[----:B------:R-:W-:Y:S01]  /*3000*/  IMAD.WIDE.U32 R90, R90, 0x50, RZ ;  /* 0x000000505a5a7825 */ /* 0x000fe200078e00ff */
[----:B0-----:R-:W-:-:S03]  /*3010*/  LEA.HI R155, R155, 0x8, RZ, 0x19 ;  /* 0x000000089b9b7811 */ /* 0x001fc600078fc8ff */
[----:B------:R-:W-:Y:S01]  /*3020*/  IMAD.IADD R115, R115, 0x1, R26 ;  /* 0x0000000173737824 */ /* 0x000fe200078e021a */
[----:B------:R-:W-:Y:S01]  /*3030*/  LOP3.LUT R26, R27, 0x4, RZ, 0xc0, !PT ;  /* 0x000000041b1a7812 */ /* 0x000fe200078ec0ff */
[----:B------:R-:W-:Y:S01]  /*3040*/  IMAD.SHL.U32 R112, R7, 0x2, RZ ;  /* 0x0000000207707824 */ /* 0x000fe200078e00ff */
[----:B------:R-:W-:Y:S01]  /*3050*/  LOP3.LUT R4, R4, 0x1, RZ, 0xc0, !PT ;  /* 0x0000000104047812 */ /* 0x000fe200078ec0ff */
[----:B------:R-:W-:Y:S01]  /*3060*/  IMAD.IADD R123, R123, 0x1, R14 ;  /* 0x000000017b7b7824 */ /* 0x000fe200078e020e */
[----:B------:R-:W-:Y:S01]  /*3070*/  LOP3.LUT R27, R27, 0x8, RZ, 0xc0, !PT ;  /* 0x000000081b1b7812 */ /* 0x000fe200078ec0ff */
[----:B------:R-:W-:Y:S01]  /*3080*/  IMAD.IADD R117, R91, 0x1, R117 ;  /* 0x000000015b757824 */ /* 0x000fe200078e0275 */
[----:B------:R-:W-:Y:S01]  /*3090*/  SHF.R.S32.HI R114, RZ, 0x1f, R0 ;  /* 0x0000001fff727819 */ /* 0x000fe20000011400 */
[----:B------:R-:W-:Y:S01]  /*30a0*/  IMAD.IADD R5, R101, 0x1, R13 ;  /* 0x0000000165057824 */ /* 0x000fe200078e020d */
[----:B------:R-:W-:Y:S01]  /*30b0*/  SHF.R.S32.HI R28, RZ, 0x1f, R10 ;  /* 0x0000001fff1c7819 */ /* 0x000fe2000001140a */
[----:B------:R-:W-:Y:S01]  /*30c0*/  IMAD.IADD R6, R13, 0x1, R99 ;  /* 0x000000010d067824 */ /* 0x000fe200078e0263 */
[----:B------:R-:W-:Y:S01]  /*30d0*/  SHF.R.S32.HI R29, RZ, 0x1f, R21 ;  /* 0x0000001fff1d7819 */ /* 0x000fe20000011415 */
[----:B------:R-:W-:-:S02]  /*30e0*/  IMAD.IADD R7, R95, 0x1, R11 ;  /* 0x000000015f077824 */ /* 0x000fc400078e020b */
[----:B------:R-:W-:Y:S02]  /*30f0*/  IMAD.IADD R8, R11, 0x1, R93 ;  /* 0x000000010b087824 */ /* 0x000fe400078e025d */
[----:B---3--:R-:W-:-:S07]  /*3100*/  IMAD R109, R12, 0x20, R225 ;  /* 0x000000200c6d7824 */ /* 0x008fce00078e02e1 */
.L_x_2776:
[----:B------:R-:W2:Y:S01]  /*3110*/  LDL R34, [R1+0x88] ;  /* 0x0000880001227983 */ /* 0x000ea20000100800 */
[----:B------:R-:W0:Y:S01]  /*3120*/  LDC R32, c[0x0][0x430] ;  /* 0x00010c00ff207b82 */ /* 0x000e220000000800 */
[----:B------:R-:W-:-:S04]  /*3130*/  VIADD R2, R2, 0xffffffff ;  /* 0xffffffff02027836 */ /* 0x000fc80000000000 */
        /* <DEDUP_REMOVED lines=9> */
[----:B----4-:R-:W4:Y:S08]  /*31d0*/  @P3 LDC R30, c[0x0][0x434] ;  /* 0x00010d00ff1e3b82 */ /* 0x010f300000000800 */
[----:B------:R-:W1:Y:S01]  /*31e0*/  @P3 LDC R31, c[0x0][0x438] ;  /* 0x00010e00ff1f3b82 */ /* 0x000e620000000800 */
[----:B----4-:R-:W-:-:S05]  /*31f0*/  @P3 IMAD.HI.U32 R30, R35, R30, RZ ;  /* 0x0000001e231e3227 */ /* 0x010fca00078e00ff */
[----:B-1----:R-:W-:Y:S01]  /*3200*/  @P3 SHF.R.U32.HI R11, RZ, R31, R30 ;  /* 0x0000001fff0b3219 */ /* 0x002fe2000001161e */
[----:B0-----:R-:W-:-:S03]  /*3210*/  @!P0 IMAD R30, R114, R14, RZ ;  /* 0x0000000e721e8224 */ /* 0x001fc600078e02ff */
[--C-:B------:R-:W-:Y:S01]  /*3220*/  @!P0 SHF.R.S32.HI R31, RZ, 0x1f, R11.reuse ;  /* 0x0000001fff1f8819 */ /* 0x100fe2000001140b */
[----:B------:R-:W-:Y:S02]  /*3230*/  @!P0 IMAD R33, R0, R15, R30 ;  /* 0x0000000f00218224 */ /* 0x000fe400078e021e */
[----:B------:R-:W-:-:S04]  /*3240*/  @!P0 IMAD.MOV.U32 R30, RZ, RZ, R11 ;  /* 0x000000ffff1e8224 */ /* 0x000fc800078e000b */
[----:B------:R-:W-:-:S04]  /*3250*/  @!P0 IMAD.WIDE.U32 R14, R0, R14, R30 ;  /* 0x0000000e000e8225 */ /* 0x000fc800078e001e */
[----:B------:R-:W-:Y:S01]  /*3260*/  @!P0 IMAD.IADD R15, R15, 0x1, R33 ;  /* 0x000000010f0f8824 */ /* 0x000fe200078e0221 */
[----:B---3--:R-:W-:Y:S01]  /*3270*/  @!P0 LEA R12, P3, R14, R12, 0x2 ;  /* 0x0000000c0e0c8211 */ /* 0x008fe200078610ff */
[----:B------:R-:W-:-:S03]  /*3280*/  IMAD.MOV.U32 R30, RZ, RZ, RZ ;  /* 0x000000ffff1e7224 */ /* 0x000fc600078e00ff */
[----:B------:R-:W-:-:S05]  /*3290*/  @!P0 LEA.HI.X R13, R14, R13, R15, 0x2, P3 ;  /* 0x0000000d0e0d8211 */ /* 0x000fca00018f140f */
[----:B------:R0:W5:Y:S01]  /*32a0*/  @!P0 LDG.E R30, desc[UR60][R12.64] ;  /* 0x0000003c0c1e8981 */ /* 0x000162000c1e1900 */
[----:B------:R-:W-:Y:S01]  /*32b0*/  ISETP.GE.AND P0, PT, R111, 0x1, PT ;  /* 0x000000016f00780c */ /* 0x000fe20003f06270 */
[----:B------:R-:W-:Y:S01]  /*32c0*/  IMAD.MOV R31, RZ, RZ, -R11 ;  /* 0x000000ffff1f7224 */ /* 0x000fe200078e0a0b */
[----:B------:R-:W-:Y:S01]  /*32d0*/  ISETP.GT.AND P3, PT, R2, R113, PT ;  /* 0x000000710200720c */ /* 0x000fe20003f64270 */
[----:B------:R-:W-:Y:S05]  /*32e0*/  YIELD ;  /* 0x0000000000007946 */ /* 0x000fea0003800000 */
[----:B------:R-:W-:Y:S01]  /*32f0*/  BSSY B0, `(.L_x_2660) ;  /* 0x0000836000007945 */ /* 0x000fe20003800000 */
[----:B------:R-:W-:Y:S01]  /*3300*/  IMAD R31, R32, R31, R35 ;  /* 0x0000001f201f7224 */ /* 0x000fe200078e0223 */
[----:B------:R-:W-:Y:S01]  /*3310*/  P2R R110, PR, RZ, 0x8 ;  /* 0x00000008ff6e7803 */ /* 0x000fe20000000000 */
        /* <DEDUP_REMOVED lines=56> */
[-C--:B------:R-:W-:Y:S02]  /*36a0*/  ISETP.GE.AND P4, PT, R221, R111.reuse, PT ;  /* 0x0000006fdd00720c */ /* 0x080fe40003f86270 */
        /* <DEDUP_REMOVED lines=20> */
.L_x_2664:
[----:B------:R-:W-:Y:S05]  /*37f0*/  BSYNC B1 ;  /* 0x0000000000017941 */ /* 0x000fea0003800000 */
.L_x_2663:
[----:B0----5:R-:W-:Y:S01]  /*3800*/  IMAD.MOV.U32 R32, RZ, RZ, R64 ;  /* 0x000000ffff207224 */ /* 0x021fe200078e0040 */
[----:B------:R-:W-:Y:S01]  /*3810*/  BSSY B1, `(.L_x_2665) ;  /* 0x0000042000017945 */ /* 0x000fe20003800000 */
[----:B------:R-:W-:Y:S01]  /*3820*/  IMAD.MOV.U32 R34, RZ, RZ, R65 ;  /* 0x000000ffff227224 */ /* 0x000fe200078e0041 */
[----:B------:R-:W-:Y:S01]  /*3830*/  CS2R R52, SRZ ;  /* 0x0000000000347805 */ /* 0x000fe2000001ff00 */
[----:B------:R-:W-:Y:S01]  /*3840*/  IMAD.MOV.U32 R33, RZ, RZ, R68 ;  /* 0x000000ffff217224 */ /* 0x000fe200078e0044 */
[----:B------:R-:W-:Y:S01]  /*3850*/  CS2R R56, SRZ ;  /* 0x0000000000387805 */ /* 0x000fe2000001ff00 */
[----:B------:R-:W-:Y:S01]  /*3860*/  VIADD R35, R225, 0x20 ;  /* 0x00000020e1237836 */ /* 0x000fe20000000000 */
[----:B------:R-:W-:Y:S01]  /*3870*/  PRMT R147, R34, 0x5410, R32 ;  /* 0x0000541022937816 */ /* 0x000fe20000000020 */
[----:B------:R-:W-:Y:S01]  /*3880*/  IMAD.MOV.U32 R32, RZ, RZ, R69 ;  /* 0x000000ffff207224 */ /* 0x000fe200078e0045 */
[----:B------:R-:W-:Y:S01]  /*3890*/  CS2R R60, SRZ ;  /* 0x00000000003c7805 */ /* 0x000fe2000001ff00 */
[----:B------:R-:W-:Y:S01]  /*38a0*/  IMAD.MOV.U32 R34, RZ, RZ, R76 ;  /* 0x000000ffff227224 */ /* 0x000fe200078e004c */
[----:B------:R-:W-:-:S02]  /*38b0*/  ISETP.GE.AND P4, PT, R35, R87, PT ;  /* 0x000000572300720c */ /* 0x000fc40003f86270 */
[----:B------:R-:W-:Y:S02]  /*38c0*/  CS2R R50, SRZ ;  /* 0x0000000000327805 */ /* 0x000fe4000001ff00 */
[----:B------:R-:W-:Y:S01]  /*38d0*/  PRMT R149, R32, 0x5410, R33 ;  /* 0x0000541020957816 */ /* 0x000fe20000000021 */
[----:B------:R-:W-:Y:S01]  /*38e0*/  IMAD.MOV.U32 R33, RZ, RZ, R72 ;  /* 0x000000ffff217224 */ /* 0x000fe200078e0048 */
[----:B------:R-:W-:Y:S01]  /*38f0*/  CS2R R54, SRZ ;  /* 0x0000000000367805 */ /* 0x000fe2000001ff00 */
[----:B------:R-:W-:Y:S01]  /*3900*/  IMAD.MOV.U32 R32, RZ, RZ, R73 ;  /* 0x000000ffff207224 */ /* 0x000fe200078e0049 */
[----:B------:R-:W-:Y:S02]  /*3910*/  CS2R R58, SRZ ;  /* 0x00000000003a7805 */ /* 0x000fe4000001ff00 */
[----:B------:R-:W-:Y:S02]  /*3920*/  CS2R R62, SRZ ;  /* 0x00000000003e7805 */ /* 0x000fe4000001ff00 */
[----:B------:R-:W-:Y:S01]  /*3930*/  PRMT R150, R32, 0x5410, R33 ;  /* 0x0000541020967816 */ /* 0x000fe20000000021 */
[----:B------:R-:W-:-:S02]  /*3940*/  IMAD.MOV.U32 R33, RZ, RZ, R77 ;  /* 0x000000ffff217224 */ /* 0x000fc400078e004d */
[----:B------:R-:W-:-:S03]  /*3950*/  IMAD.MOV.U32 R32, RZ, RZ, R66 ;  /* 0x000000ffff207224 */ /* 0x000fc600078e0042 */
[----:B------:R-:W-:Y:S01]  /*3960*/  PRMT R83, R33, 0x5410, R34 ;  /* 0x0000541021537816 */ /* 0x000fe20000000022 */
[----:B------:R-:W-:Y:S02]  /*3970*/  IMAD.MOV.U32 R34, RZ, RZ, R67 ;  /* 0x000000ffff227224 */ /* 0x000fe400078e0043 */
[----:B------:R-:W-:-:S03]  /*3980*/  IMAD.MOV.U32 R33, RZ, RZ, R70 ;  /* 0x000000ffff217224 */ /* 0x000fc600078e0046 */
[----:B------:R-:W-:Y:S01]  /*3990*/  PRMT R146, R34, 0x5410, R32 ;  /* 0x0000541022927816 */ /* 0x000fe20000000020 */
[----:B------:R-:W-:Y:S02]  /*39a0*/  IMAD.MOV.U32 R32, RZ, RZ, R71 ;  /* 0x000000ffff207224 */ /* 0x000fe400078e0047 */
[----:B------:R-:W-:-:S03]  /*39b0*/  IMAD.MOV.U32 R34, RZ, RZ, R74 ;  /* 0x000000ffff227224 */ /* 0x000fc600078e004a */
[----:B------:R-:W-:Y:S01]  /*39c0*/  PRMT R148, R32, 0x5410, R33 ;  /* 0x0000541020947816 */ /* 0x000fe20000000021 */
[----:B------:R-:W-:Y:S01]  /*39d0*/  IMAD.MOV.U32 R33, RZ, RZ, R75 ;  /* 0x000000ffff217224 */ /* 0x000fe200078e004b */
[----:B------:R-:W-:Y:S01]  /*39e0*/  PRMT R151, R151, 0x5410, R34 ;  /* 0x0000541097977816 */ /* 0x000fe20000000022 */
[----:B------:R-:W-:Y:S02]  /*39f0*/  IMAD.MOV.U32 R32, RZ, RZ, R78 ;  /* 0x000000ffff207224 */ /* 0x000fe400078e004e */
[----:B------:R-:W-:Y:S01]  /*3a00*/  IMAD.MOV.U32 R34, RZ, RZ, R79 ;  /* 0x000000ffff227224 */ /* 0x000fe200078e004f */
[----:B------:R-:W-:Y:S02]  /*3a10*/  PRMT R153, R153, 0x5410, R33 ;  /* 0x0000541099997816 */ /* 0x000fe40000000021 */
[----:B------:R-:W-:Y:S02]  /*3a20*/  PRMT R120, R120, 0x5410, R32 ;  /* 0x0000541078787816 */ /* 0x000fe40000000020 */
[----:B------:R-:W-:Y:S01]  /*3a30*/  PRMT R121, R121, 0x5410, R34 ;  /* 0x0000541079797816 */ /* 0x000fe20000000022 */
[----:B------:R-:W-:Y:S06]  /*3a40*/  @P4 BRA `(.L_x_2666) ;  /* 0x0000000000784947 */ /* 0x000fec0003800000 */
[----:B------:R-:W-:Y:S01]  /*3a50*/  IADD3 R32, P0, P5, R100, R14, R102 ;  /* 0x0000000e64207210 */ /* 0x000fe20007d1e066 */
[----:B------:R-:W-:Y:S01]  /*3a60*/  ULDC.64 UR4, c[0x0][0x3e8] ;  /* 0x0000fa0000047ab9 */ /* 0x000fe20000000a00 */
[----:B------:R-:W-:Y:S01]  /*3a70*/  ULDC.64 UR6, c[0x0][0x400] ;  /* 0x0001000000067ab9 */ /* 0x000fe20000000a00 */
[----:B------:R-:W-:Y:S02]  /*3a80*/  CS2R R60, SRZ ;  /* 0x00000000003c7805 */ /* 0x000fe4000001ff00 */
[----:B------:R-:W-:Y:S02]  /*3a90*/  IADD3.X R35, R5, R11, R3, P0, P5 ;  /* 0x0000000b05237210 */ /* 0x000fe400007ea403 */
[----:B------:R-:W-:Y:S02]  /*3aa0*/  CS2R R62, SRZ ;  /* 0x00000000003e7805 */ /* 0x000fe4000001ff00 */
[----:B------:R-:W-:-:S04]  /*3ab0*/  IADD3 R33, P0, P5, R94, R12, R104 ;  /* 0x0000000c5e217210 */ /* 0x000fc80007d1e068 */
[----:B------:R-:W-:Y:S02]  /*3ac0*/  IADD3.X R36, R7, R80, R103, P0, P5 ;  /* 0x0000005007247210 */ /* 0x000fe400007ea467 */
[----:B------:R-:W-:Y:S02]  /*3ad0*/  LEA R34, P0, R32, UR4, 0x1 ;  /* 0x0000000420227c11 */ /* 0x000fe4000f8008ff */
[----:B------:R-:W-:Y:S02]  /*3ae0*/  ISETP.GE.AND P5, PT, R216, R111, PT ;  /* 0x0000006fd800720c */ /* 0x000fe40003fa6270 */
[----:B------:R-:W-:Y:S02]  /*3af0*/  LEA.HI.X R35, R32, UR5, R35, 0x1, P0 ;  /* 0x0000000520237c11 */ /* 0x000fe400080f0c23 */
[----:B------:R-:W-:-:S04]  /*3b00*/  LEA R32, P0, R33, UR6, 0x1 ;  /* 0x0000000621207c11 */ /* 0x000fc8000f8008ff */
[----:B------:R-:W-:Y:S02]  /*3b10*/  LEA.HI.X R33, R33, UR7, R36, 0x1, P0 ;  /* 0x0000000721217c11 */ /* 0x000fe400080f0c24 */
[-C--:B------:R-:W-:Y:S02]  /*3b20*/  ISETP.GE.AND P0, PT, R221, R111.reuse, PT ;  /* 0x0000006fdd00720c */ /* 0x080fe40003f06270 */
[----:B------:R-:W-:Y:S02]  /*3b30*/  CS2R R56, SRZ ;  /* 0x0000000000387805 */ /* 0x000fe4000001ff00 */
[----:B------:R-:W-:Y:S01]  /*3b40*/  CS2R R58, SRZ ;  /* 0x00000000003a7805 */ /* 0x000fe2000001ff00 */
        /* <DEDUP_REMOVED lines=8> */
[----:B------:R-:W-:-:S02]  /*3bd0*/  CS2R R54, SRZ ;  /* 0x0000000000367805 */ /* 0x000fc4000001ff00 */
[----:B------:R-:W-:Y:S01]  /*3be0*/  CS2R R50, SRZ ;  /* 0x0000000000327805 */ /* 0x000fe2000001ff00 */
[----:B------:R0:W5:Y:S04]  /*3bf0*/  @!P5 LDG.E.64 R52, desc[UR60][R34.64+0x80] ;  /* 0x0000803c2234d981 */ /* 0x000168000c1e1b00 */
[----:B------:R0:W5:Y:S04]  /*3c00*/  @!P5 LDG.E.64 R54, desc[UR60][R32.64+0x80] ;  /* 0x0000803c2036d981 */ /* 0x000168000c1e1b00 */
[----:B------:R0:W5:Y:S04]  /*3c10*/  @!P0 LDG.E.64 R48, desc[UR60][R34.64+0xc0] ;  /* 0x0000c03c22308981 */ /* 0x000168000c1e1b00 */
[----:B------:R0:W5:Y:S02]  /*3c20*/  @!P0 LDG.E.64 R50, desc[UR60][R32.64+0xc0] ;  /* 0x0000c03c20328981 */ /* 0x000164000c1e1b00 */
.L_x_2666:
[----:B------:R-:W-:Y:S05]  /*3c30*/  BSYNC B1 ;  /* 0x0000000000017941 */ /* 0x000fea0003800000 */
.L_x_2665:
[----:B0----5:R-:W-:Y:S01]  /*3c40*/  IMAD.MOV.U32 R33, RZ, RZ, R52 ;  /* 0x000000ffff217224 */ /* 0x021fe200078e0034 */
[----:B------:R-:W-:Y:S01]  /*3c50*/  BSSY B1, `(.L_x_2667) ;  /* 0x0000043000017945 */ /* 0x000fe20003800000 */
[----:B------:R-:W-:Y:S01]  /*3c60*/  IMAD.MOV.U32 R32, RZ, RZ, R53 ;  /* 0x000000ffff207224 */ /* 0x000fe200078e0035 */
[----:B------:R-:W-:Y:S01]  /*3c70*/  CS2R R40, SRZ ;  /* 0x0000000000287805 */ /* 0x000fe2000001ff00 */
        /* <DEDUP_REMOVED lines=64> */
.L_x_2668:
[----:B------:R-:W-:Y:S05]  /*4080*/  BSYNC B1 ;  /* 0x0000000000017941 */ /* 0x000fea0003800000 */
.L_x_2667:
[----:B------:R-:W2:Y:S01]  /*4090*/  LDL R11, [R1+0x5c] ;  /* 0x00005c00010b7983 */ /* 0x000ea20000100800 */
[----:B0----5:R-:W-:Y:S01]  /*40a0*/  IMAD.MOV.U32 R12, RZ, RZ, R32 ;  /* 0x000000ffff0c7224 */ /* 0x021fe200078e0020 */
        /* <DEDUP_REMOVED lines=31> */
.L_x_2669:
[----:B------:R-:W-:Y:S01]  /*42a0*/  IMAD R88, R213, 0x8, R23 ;  /* 0x00000008d5587824 */ /* 0x000fe200078e0217 */
[----:B------:R-:W-:Y:S01]  /*42b0*/  SHF.L.U32 R89, R229, 0x1f, RZ ;  /* 0x0000001fe5597819 */ /* 0x000fe200000006ff */
[----:B------:R-:W-:Y:S03]  /*42c0*/  BSSY B1, `(.L_x_2670) ;  /* 0x0000003000017945 */ /* 0x000fe60003800000 */
[----:B------:R-:W0:Y:S02]  /*42d0*/  SYNCS.PHASECHK.TRANS64.TRYWAIT P6, [R88+URZ+0x38890], R89 ;  /* 0x03889059580075a7 */ /* 0x000e2400080c017f */
[----:B0-----:R-:W-:Y:S05]  /*42e0*/  @!P6 BRA `(.L_x_2671) ;  /* 0x000002f40078e947 */ /* 0x001fea0003800000 */
.L_x_3062:
[----:B------:R-:W-:Y:S05]  /*42f0*/  BSYNC B1 ;  /* 0x0000000000017941 */ /* 0x000fea0003800000 */
.L_x_2670:
[----:B------:R-:W-:-:S03]  /*4300*/  UMOV UR4, 0xffffffff ;  /* 0xffffffff00047882 */ /* 0x000fc60000000000 */
[----:B------:R-:W-:Y:S05]  /*4310*/  BRA.DIV UR4, `(.L_x_2672) ;  /* 0x000002f604807947 */ /* 0x000fea000b800000 */
[----:B------:R1:W2:Y:S04]  /*4320*/  SHFL.IDX PT, R80, R118, RZ, 0x181f ;  /* 0x00181fff76507589 */ /* 0x0002a800000e0000 */
[----:B------:R1:W3:Y:S02]  /*4330*/  SHFL.IDX PT, R11, R119, RZ, 0x181f ;  /* 0x00181fff770b7589 */ /* 0x0002e400000e0000 */
.L_x_3066:
        /* <DEDUP_REMOVED lines=9> */
[----:B------:R-:W-:Y:S02]  /*43d0*/  SHF.R.U64 R76, R76, 0x10, R77 ;  /* 0x000000104c4c7819 */ /* 0x000fe4000000124d */
[----:B------:R-:W-:Y:S02]  /*43e0*/  SHF.R.U64 R78, R78, 0x10, R79 ;  /* 0x000000104e4e7819 */ /* 0x000fe4000000124f */
[----:B------:R-:W-:Y:S02]  /*43f0*/  SHF.R.U32.HI R81, RZ, 0x10, R77 ;  /* 0x00000010ff517819 */ /* 0x000fe4000001164d */
[----:B------:R-:W-:Y:S02]  /*4400*/  PRMT R77, R83, 0x5432, R76 ;  /* 0x00005432534d7816 */ /* 0x000fe4000000004c */
[----:B------:R-:W-:Y:S02]  /*4410*/  PRMT R76, R120, 0x5432, R78 ;  /* 0x00005432784c7816 */ /* 0x000fe4000000004e */
[----:B------:R-:W-:-:S02]  /*4420*/  SHF.R.U32.HI R82, RZ, 0x10, R79 ;  /* 0x00000010ff527819 */ /* 0x000fc4000001164f */
[----:B------:R-:W-:Y:S02]  /*4430*/  PRMT R79, R83, 0x5410, R81 ;  /* 0x00005410534f7816 */ /* 0x000fe40000000051 */
[----:B0-----:R-:W-:Y:S02]  /*4440*/  LOP3.LUT R83, R13, 0xffff0000, RZ, 0xc0, !PT ;  /* 0xffff00000d537812 */ /* 0x001fe400078ec0ff */
[C---:B------:R-:W-:Y:S01]  /*4450*/  LOP3.LUT R78, R76.reuse, 0xffff0000, RZ, 0xc0, !PT ;  /* 0xffff00004c4e7812 */ /* 0x040fe200078ec0ff */
[----:B------:R-:W-:Y:S01]  /*4460*/  IMAD.U32 R76, R76, 0x10000, RZ ;  /* 0x000100004c4c7824 */ /* 0x000fe200078e00ff */
[C---:B------:R-:W-:Y:S01]  /*4470*/  LOP3.LUT R120, R77.reuse, 0xffff0000, RZ, 0xc0, !PT ;  /* 0xffff00004d787812 */ /* 0x040fe200078ec0ff */
[----:B------:R-:W-:Y:S01]  /*4480*/  IMAD.U32 R77, R77, 0x10000, RZ ;  /* 0x000100004d4d7824 */ /* 0x000fe200078e00ff */
[----:B------:R-:W-:Y:S01]  /*4490*/  PRMT R81, R121, 0x5432, R82 ;  /* 0x0000543279517816 */ /* 0x000fe20000000052 */
[----:B------:R-:W-:Y:S02]  /*44a0*/  IMAD.U32 R82, R13, 0x10000, RZ ;  /* 0x000100000d527824 */ /* 0x000fe400078e00ff */
[C---:B------:R-:W-:Y:S01]  /*44b0*/  FMUL.FTZ R13, R83.reuse, R78 ;  /* 0x0000004e530d7220 */ /* 0x040fe20000410000 */
[-C--:B------:R-:W-:Y:S01]  /*44c0*/  FMUL.FTZ R83, R83, R120.reuse ;  /* 0x0000007853537220 */ /* 0x080fe20000410000 */
[C---:B------:R-:W-:Y:S01]  /*44d0*/  IMAD.U32 R121, R79.reuse, 0x10000, RZ ;  /* 0x000100004f797824 */ /* 0x040fe200078e00ff */
[----:B------:R-:W-:Y:S01]  /*44e0*/  LOP3.LUT R79, R79, 0xffff0000, RZ, 0xc0, !PT ;  /* 0xffff00004f4f7812 */ /* 0x000fe200078ec0ff */
[C---:B------:R-:W-:Y:S01]  /*44f0*/  FFMA.FTZ R13, R82.reuse, R120, -R13 ;  /* 0x00000078520d7223 */ /* 0x040fe2000001080d */
        /* <DEDUP_REMOVED lines=26> */
.L_x_2678:
[----:B------:R-:W-:Y:S05]  /*46a0*/  BSYNC B3 ;  /* 0x0000000000037941 */ /* 0x000fea0003800000 */
.L_x_2677:
[----:B---3--:R-:W-:-:S04]  /*46b0*/  LEA R76, P3, R16, R11, 0x1 ;  /* 0x0000000b104c7211 */ /* 0x008fc800078608ff */
[----:B--2---:R-:W-:-:S05]  /*46c0*/  LEA.HI.X R77, R16, R80, R17, 0x1, P3 ;  /* 0x00000050104d7211 */ /* 0x004fca00018f0c11 */
[----:B0-----:R4:W-:Y:S04]  /*46d0*/  ST.E.128 desc[UR60][R76.64], R12 ;  /* 0x0000000c4c007985 */ /* 0x0019e8000c101d3c */
.L_x_2676:
[----:B------:R-:W-:Y:S05]  /*46e0*/  BSYNC B2 ;  /* 0x0000000000027941 */ /* 0x000fea0003800000 */
.L_x_2675:
[----:B------:R-:W-:Y:S01]  /*46f0*/  ISETP.NE.AND P3, PT, R25, RZ, PT ;  /* 0x000000ff1900720c */ /* 0x000fe20003f65270 */
[----:B------:R-:W-:-:S12]  /*4700*/  BSSY B2, `(.L_x_2679) ;  /* 0x0000038000027945 */ /* 0x000fd80003800000 */
[----:B------:R-:W-:Y:S05]  /*4710*/  @!P3 BRA `(.L_x_2680) ;  /* 0x0000000000d8b947 */ /* 0x000fea0003800000 */
[----:B----4-:R4:W0:Y:S01]  /*4720*/  LDS.128 R12, [R84+0x26c00] ;  /* 0x026c0000540c7984 */ /* 0x0108220000000c00 */
[----:B------:R-:W-:Y:S01]  /*4730*/  ISETP.GE.AND P3, PT, R221, R111, PT ;  /* 0x0000006fdd00720c */ /* 0x000fe20003f66270 */
[----:B------:R-:W-:-:S12]  /*4740*/  BSSY B3, `(.L_x_2681) ;  /* 0x0000030000037945 */ /* 0x000fd80003800000 */
[----:B----4-:R-:W-:Y:S05]  /*4750*/  @P3 BRA `(.L_x_2682) ;  /* 0x0000000000b83947 */ /* 0x010fea0003800000 */
[----:B------:R-:W-:Y:S01]  /*4760*/  SHF.R.U64 R74, R74, 0x10, R75 ;  /* 0x000000104a4a7819 */ /* 0x000fe2000000124b */
[----:B0-----:R-:W-:Y:S01]  /*4770*/  IMAD.U32 R78, R13, 0x10000, RZ ;  /* 0x000100000d4e7824 */ /* 0x001fe200078e00ff */
[----:B------:R-:W-:Y:S02]  /*4780*/  SHF.R.U64 R72, R72, 0x10, R73 ;  /* 0x0000001048487819 */ /* 0x000fe40000001249 */
[----:B------:R-:W-:Y:S02]  /*4790*/  PRMT R74, R151, 0x5432, R74 ;  /* 0x00005432974a7816 */ /* 0x000fe4000000004a */
[----:B------:R-:W-:Y:S02]  /*47a0*/  PRMT R72, R150, 0x5432, R72 ;  /* 0x0000543296487816 */ /* 0x000fe40000000048 */
[----:B------:R-:W-:Y:S02]  /*47b0*/  SHF.R.U32.HI R76, RZ, 0x10, R75 ;  /* 0x00000010ff4c7819 */ /* 0x000fe4000001164b */
[----:B------:R-:W-:-:S02]  /*47c0*/  LOP3.LUT R75, R13, 0xffff0000, RZ, 0xc0, !PT ;  /* 0xffff00000d4b7812 */ /* 0x000fc400078ec0ff */
[C---:B------:R-:W-:Y:S01]  /*47d0*/  LOP3.LUT R77, R74.reuse, 0xffff0000, RZ, 0xc0, !PT ;  /* 0xffff00004a4d7812 */ /* 0x040fe200078ec0ff */
[----:B------:R-:W-:Y:S01]  /*47e0*/  IMAD.U32 R74, R74, 0x10000, RZ ;  /* 0x000100004a4a7824 */ /* 0x000fe200078e00ff */
[C---:B------:R-:W-:Y:S01]  /*47f0*/  LOP3.LUT R79, R72.reuse, 0xffff0000, RZ, 0xc0, !PT ;  /* 0xffff0000484f7812 */ /* 0x040fe200078ec0ff */
[----:B------:R-:W-:Y:S01]  /*4800*/  IMAD.U32 R72, R72, 0x10000, RZ ;  /* 0x0001000048487824 */ /* 0x000fe200078e00ff */
[----:B------:R-:W-:Y:S01]  /*4810*/  SHF.R.U32.HI R73, RZ, 0x10, R73 ;  /* 0x00000010ff497819 */ /* 0x000fe20000011649 */
[----:B------:R-:W-:Y:S01]  /*4820*/  FMUL.FTZ R13, R75, R77 ;  /* 0x0000004d4b0d7220 */ /* 0x000fe20000410000 */
[----:B------:R-:W-:Y:S01]  /*4830*/  PRMT R76, R153, 0x5432, R76 ;  /* 0x00005432994c7816 */ /* 0x000fe2000000004c */
[-C--:B------:R-:W-:Y:S01]  /*4840*/  FMUL.FTZ R75, R75, R79.reuse ;  /* 0x0000004f4b4b7220 */ /* 0x080fe20000410000 */
[----:B------:R-:W-:Y:S01]  /*4850*/  PRMT R73, R150, 0x5410, R73 ;  /* 0x0000541096497816 */ /* 0x000fe20000000049 */
        /* <DEDUP_REMOVED lines=8> */
[CC--:B------:R-:W-:Y:S01]  /*48e0*/  FMUL.FTZ R14, R79.reuse, R78.reuse ;  /* 0x0000004e4f0e7220 */ /* 0x0c0fe20000410000 */
[----:B------:R-:W-:Y:S01]  /*48f0*/  FMUL.FTZ R79, R79, R81 ;  /* 0x000000514f4f7220 */ /* 0x000fe20000410000 */
[----:B------:R-:W-:Y:S02]  /*4900*/  F2FP.BF16.F32.PACK_AB R13, R75, R13 ;  /* 0x0000000d4b0d723e */ /* 0x000fe400000010ff */
        /* <DEDUP_REMOVED lines=17> */
[----:B------:R-:W-:-:S04]  /*4a20*/  IMAD.MOV.U32 R15, RZ, RZ, R73 ;  /* 0x000000ffff0f7224 */ /* 0x000fc800078e0049 */
[----:B------:R-:W-:-:S07]  /*4a30*/  IMAD.MOV.U32 R12, RZ, RZ, R76 ;  /* 0x000000ffff0c7224 */ /* 0x000fce00078e004c */
.L_x_2682:
[----:B------:R-:W-:Y:S05]  /*4a40*/  BSYNC B3 ;  /* 0x0000000000037941 */ /* 0x000fea0003800000 */
.L_x_2681:
[----:B---3--:R-:W-:-:S04]  /*4a50*/  LEA R72, P3, R212, R11, 0x1 ;  /* 0x0000000bd4487211 */ /* 0x008fc800078608ff */
[----:B--2---:R-:W-:-:S05]  /*4a60*/  LEA.HI.X R73, R212, R80, R215, 0x1, P3 ;  /* 0x00000050d4497211 */ /* 0x004fca00018f0cd7 */
[----:B0-----:R0:W-:Y:S04]  /*4a70*/  ST.E.128 desc[UR60][R72.64], R12 ;  /* 0x0000000c48007985 */ /* 0x0011e8000c101d3c */
.L_x_2680:
[----:B------:R-:W-:Y:S05]  /*4a80*/  BSYNC B2 ;  /* 0x0000000000027941 */ /* 0x000fea0003800000 */
.L_x_2679:
        /* <DEDUP_REMOVED lines=54> */
.L_x_2686:
[----:B------:R-:W-:Y:S05]  /*4df0*/  BSYNC B3 ;  /* 0x0000000000037941 */ /* 0x000fea0003800000 */
.L_x_2685:
[----:B---3--:R-:W-:-:S04]  /*4e00*/  LEA R68, P3, R19, R11, 0x1 ;  /* 0x0000000b13447211 */ /* 0x008fc800078608ff */
[----:B--2---:R-:W-:-:S05]  /*4e10*/  LEA.HI.X R69, R19, R80, R219, 0x1, P3 ;  /* 0x0000005013457211 */ /* 0x004fca00018f0cdb */
[----:B----4-:R0:W-:Y:S04]  /*4e20*/  ST.E.128 desc[UR60][R68.64], R12 ;  /* 0x0000000c44007985 */ /* 0x0101e8000c101d3c */
.L_x_2684:
[----:B------:R-:W-:Y:S05]  /*4e30*/  BSYNC B2 ;  /* 0x0000000000027941 */ /* 0x000fea0003800000 */
.L_x_2683:
        /* <DEDUP_REMOVED lines=53> */
.L_x_2688:
[----:B------:R-:W-:Y:S05]  /*5190*/  BSYNC B2 ;  /* 0x0000000000027941 */ /* 0x000fea0003800000 */
.L_x_2687:
[----:B---3--:R-:W-:-:S04]  /*51a0*/  LEA R64, P3, R22, R11, 0x1 ;  /* 0x0000000b16407211 */ /* 0x008fc800078608ff */
[----:B--2---:R-:W-:-:S05]  /*51b0*/  LEA.HI.X R65, R22, R80, R218, 0x1, P3 ;  /* 0x0000005016417211 */ /* 0x004fca00018f0cda */
[----:B----4-:R0:W-:Y:S04]  /*51c0*/  ST.E.128 desc[UR60][R64.64], R12 ;  /* 0x0000000c40007985 */ /* 0x0101e8000c101d3c */
.L_x_2674:
[----:B------:R-:W-:Y:S05]  /*51d0*/  BSYNC B1 ;  /* 0x0000000000017941 */ /* 0x000fea0003800000 */
.L_x_2673:
[----:B------:R-:W-:-:S03]  /*51e0*/  UMOV UR4, 0xffffffff ;  /* 0xffffffff00047882 */ /* 0x000fc60000000000 */
[----:B------:R-:W-:Y:S05]  /*51f0*/  BRA.DIV UR4, `(.L_x_2689) ;  /* 0x000002ea04147947 */ /* 0x000fea000b800000 */
[----:B0-----:R0:W0:Y:S04]  /*5200*/  SHFL.IDX PT, R64, R118, 0x1, 0x181f ;  /* 0x00381f0076407f89 */ /* 0x00102800000e0000 */
[----:B---3--:R3:W0:Y:S02]  /*5210*/  SHFL.IDX PT, R11, R119, 0x1, 0x181f ;  /* 0x00381f00770b7f89 */ /* 0x00862400000e0000 */
.L_x_3070:
        /* <DEDUP_REMOVED lines=21> */
[----:B------:R-:W-:Y:S01]  /*5370*/  PRMT R62, R145, 0x5432, R62 ;  /* 0x00005432913e7816 */ /* 0x000fe2000000003e */
[----:B------:R-:W-:Y:S01]  /*5380*/  IMAD.U32 R60, R60, 0x10000, RZ ;  /* 0x000100003c3c7824 */ /* 0x000fe200078e00ff */
[----:B------:R-:W-:Y:S01]  /*5390*/  PRMT R65, R144, 0x5432, R65 ;  /* 0x0000543290417816 */ /* 0x000fe20000000041 */
[-C--:B------:R-:W-:Y:S01]  /*53a0*/  FFMA.FTZ R63, R66, R13.reuse, -R63 ;  /* 0x0000000d423f7223 */ /* 0x080fe2000001083f */
[----:B------:R-:W-:-:S03]  /*53b0*/  FMUL.FTZ R13, R68, R13 ;  /* 0x0000000d440d7220 */ /* 0x000fc60000410000 */
        /* <DEDUP_REMOVED lines=30> */
.L_x_2695:
[----:B------:R-:W-:Y:S05]  /*55a0*/  BSYNC B3 ;  /* 0x0000000000037941 */ /* 0x000fea0003800000 */
.L_x_2694:
[----:B0-----:R-:W-:-:S04]  /*55b0*/  LEA R60, P3, R16, R11, 0x1 ;  /* 0x0000000b103c7211 */ /* 0x001fc800078608ff */
[----:B------:R-:W-:-:S05]  /*55c0*/  LEA.HI.X R61, R16, R64, R17, 0x1, P3 ;  /* 0x00000040103d7211 */ /* 0x000fca00018f0c11 */
[----:B------:R0:W-:Y:S04]  /*55d0*/  ST.E.128 desc[UR60][R60.64], R12 ;  /* 0x0000000c3c007985 */ /* 0x0001e8000c101d3c */
.L_x_2693:
[----:B------:R-:W-:Y:S05]  /*55e0*/  BSYNC B2 ;  /* 0x0000000000027941 */ /* 0x000fea0003800000 */
.L_x_2692:
        /* <DEDUP_REMOVED lines=54> */
.L_x_2699:
[----:B------:R-:W-:Y:S05]  /*5950*/  BSYNC B3 ;  /* 0x0000000000037941 */ /* 0x000fea0003800000 */
.L_x_2698:
[----:B------:R-:W-:-:S04]  /*5960*/  LEA R56, P3, R212, R11, 0x1 ;  /* 0x0000000bd4387211 */ /* 0x000fc800078608ff */
[----:B------:R-:W-:-:S05]  /*5970*/  LEA.HI.X R57, R212, R64, R215, 0x1, P3 ;  /* 0x00000040d4397211 */ /* 0x000fca00018f0cd7 */
[----:B----4-:R0:W-:Y:S04]  /*5980*/  ST.E.128 desc[UR60][R56.64], R12 ;  /* 0x0000000c38007985 */ /* 0x0101e8000c101d3c */
.L_x_2697:
[----:B------:R-:W-:Y:S05]  /*5990*/  BSYNC B2 ;  /* 0x0000000000027941 */ /* 0x000fea0003800000 */
.L_x_2696:
        /* <DEDUP_REMOVED lines=54> */
.L_x_2703:
[----:B------:R-:W-:Y:S05]  /*5d00*/  BSYNC B3 ;  /* 0x0000000000037941 */ /* 0x000fea0003800000 */
.L_x_2702:
[----:B------:R-:W-:-:S04]  /*5d10*/  LEA R52, P3, R19, R11, 0x1 ;  /* 0x0000000b13347211 */ /* 0x000fc800078608ff */
[----:B------:R-:W-:-:S05]  /*5d20*/  LEA.HI.X R53, R19, R64, R219, 0x1, P3 ;  /* 0x0000004013357211 */ /* 0x000fca00018f0cdb */
[----:B----4-:R0:W-:Y:S04]  /*5d30*/  ST.E.128 desc[UR60][R52.64], R12 ;  /* 0x0000000c34007985 */ /* 0x0101e8000c101d3c */
.L_x_2701:
[----:B------:R-:W-:Y:S05]  /*5d40*/  BSYNC B2 ;  /* 0x0000000000027941 */ /* 0x000fea0003800000 */
.L_x_2700:
[----:B------:R-:W-:-:S13]  /*5d50*/  ISETP.NE.AND P3, PT, R27, RZ, PT ;  /* 0x000000ff1b00720c */ /* 0x000fda0003f65270 */
[----:B------:R-:W-:Y:S05]  /*5d60*/  @!P3 BRA `(.L_x_2691) ;  /* 0x0000000000dcb947 */ /* 0x000fea0003800000 */
[----:B0---4-:R0:W4:Y:S01]  /*5d70*/  LDS.128 R12, [R84+0x2cc00] ;  /* 0x02cc0000540c7984 */ /* 0x0111220000000c00 */
[----:B------:R-:W-:Y:S01]  /*5d80*/  ISETP.GE.AND P3, PT, R223, R111, PT ;  /* 0x0000006fdf00720c */ /* 0x000fe20003f66270 */
[----:B------:R-:W-:-:S12]  /*5d90*/  BSSY B2, `(.L_x_2704) ;  /* 0x0000031000027945 */ /* 0x000fd80003800000 */
[----:B0-----:R-:W-:Y:S05]  /*5da0*/  @P3 BRA `(.L_x_2705) ;  /* 0x0000000000bc3947 */ /* 0x001fea0003800000 */
[--C-:B------:R-:W-:Y:S02]  /*5db0*/  SHF.R.U64 R48, R48, 0x10, R49.reuse ;  /* 0x0000001030307819 */ /* 0x100fe40000001231 */
[----:B------:R-:W-:Y:S02]  /*5dc0*/  SHF.R.U32.HI R52, RZ, 0x10, R49 ;  /* 0x00000010ff347819 */ /* 0x000fe40000011631 */
[--C-:B------:R-:W-:Y:S02]  /*5dd0*/  SHF.R.U64 R49, R50, 0x10, R51.reuse ;  /* 0x0000001032317819 */ /* 0x100fe40000001233 */
[----:B------:R-:W-:Y:S02]  /*5de0*/  SHF.R.U32.HI R50, RZ, 0x10, R51 ;  /* 0x00000010ff327819 */ /* 0x000fe40000011633 */
[----:B------:R-:W-:Y:S02]  /*5df0*/  PRMT R49, R136, 0x5432, R49 ;  /* 0x0000543288317816 */ /* 0x000fe40000000031 */
[----:B------:R-:W-:-:S02]  /*5e00*/  PRMT R48, R137, 0x5432, R48 ;  /* 0x0000543289307816 */ /* 0x000fc40000000030 */
[----:B------:R-:W-:Y:S02]  /*5e10*/  PRMT R136, R136, 0x5410, R50 ;  /* 0x0000541088887816 */ /* 0x000fe40000000032 */
[C---:B----4-:R-:W-:Y:S01]  /*5e20*/  LOP3.LUT R53, R13.reuse, 0xffff0000, RZ, 0xc0, !PT ;  /* 0xffff00000d357812 */ /* 0x050fe200078ec0ff */
[----:B------:R-:W-:Y:S01]  /*5e30*/  IMAD.U32 R13, R13, 0x10000, RZ ;  /* 0x000100000d0d7824 */ /* 0x000fe200078e00ff */
[C---:B------:R-:W-:Y:S01]  /*5e40*/  LOP3.LUT R51, R49.reuse, 0xffff0000, RZ, 0xc0, !PT ;  /* 0xffff000031337812 */ /* 0x040fe200078ec0ff */
[----:B------:R-:W-:Y:S01]  /*5e50*/  IMAD.U32 R49, R49, 0x10000, RZ ;  /* 0x0001000031317824 */ /* 0x000fe200078e00ff */
[C---:B------:R-:W-:Y:S01]  /*5e60*/  LOP3.LUT R50, R48.reuse, 0xffff0000, RZ, 0xc0, !PT ;  /* 0xffff000030327812 */ /* 0x040fe200078ec0ff */
[----:B------:R-:W-:Y:S01]  /*5e70*/  IMAD.U32 R48, R48, 0x10000, RZ ;  /* 0x0001000030307824 */ /* 0x000fe200078e00ff */
[----:B------:R-:W-:Y:S01]  /*5e80*/  PRMT R52, R137, 0x5410, R52 ;  /* 0x0000541089347816 */ /* 0x000fe20000000034 */
[C---:B------:R-:W-:Y:S02]  /*5e90*/  FMUL.FTZ R54, R53.reuse, R51 ;  /* 0x0000003335367220 */ /* 0x040fe40000410000 */
[----:B------:R-:W-:-:S02]  /*5ea0*/  FMUL.FTZ R53, R53, R50 ;  /* 0x0000003235357220 */ /* 0x000fc40000410000 */
[C---:B------:R-:W-:Y:S01]  /*5eb0*/  FFMA.FTZ R50, R13.reuse, R50, -R54 ;  /* 0x000000320d327223 */ /* 0x040fe20000010836 */
        /* <DEDUP_REMOVED lines=30> */
.L_x_2705:
[----:B------:R-:W-:Y:S05]  /*60a0*/  BSYNC B2 ;  /* 0x0000000000027941 */ /* 0x000fea0003800000 */
.L_x_2704:
[----:B------:R-:W-:-:S04]  /*60b0*/  LEA R48, P3, R22, R11, 0x1 ;  /* 0x0000000b16307211 */ /* 0x000fc800078608ff */
[----:B------:R-:W-:-:S05]  /*60c0*/  LEA.HI.X R49, R22, R64, R218, 0x1, P3 ;  /* 0x0000004016317211 */ /* 0x000fca00018f0cda */
[----:B----4-:R0:W-:Y:S04]  /*60d0*/  ST.E.128 desc[UR60][R48.64], R12 ;  /* 0x0000000c30007985 */ /* 0x0101e8000c101d3c */
.L_x_2691:
[----:B------:R-:W-:Y:S05]  /*60e0*/  BSYNC B1 ;  /* 0x0000000000017941 */ /* 0x000fea0003800000 */
.L_x_2690:
[----:B------:R-:W-:-:S03]  /*60f0*/  UMOV UR4, 0xffffffff ;  /* 0xffffffff00047882 */ /* 0x000fc60000000000 */
[----:B------:R-:W-:Y:S05]  /*6100*/  BRA.DIV UR4, `(.L_x_2706) ;  /* 0x000002da049c7947 */ /* 0x000fea000b800000 */
[----:B01----:R-:W0:Y:S04]  /*6110*/  SHFL.IDX PT, R118, R118, 0x2, 0x181f ;  /* 0x00581f0076767f89 */ /* 0x003e2800000e0000 */
[----:B---3--:R-:W1:Y:S02]  /*6120*/  SHFL.IDX PT, R119, R119, 0x2, 0x181f ;  /* 0x00581f0077777f89 */ /* 0x008e6400000e0000 */
.L_x_3074:
[----:B------:R-:W-:Y:S05]  /*6130*/  @P5 BRA `(.L_x_2707) ;  /* 0x0000005400445947 */ /* 0x000fea0003800000 */
[----:B------:R-:W-:Y:S01]  /*6140*/  ISETP.NE.AND P3, PT, R4, RZ, PT ;  /* 0x000000ff0400720c */ /* 0x000fe20003f65270 */
[----:B------:R-:W-:-:S12]  /*6150*/  BSSY B1, `(.L_x_2708) ;  /* 0x0000039000017945 */ /* 0x000fd80003800000 */
[----:B------:R-:W-:Y:S05]  /*6160*/  @!P3 BRA `(.L_x_2709) ;  /* 0x0000000000dcb947 */ /* 0x000fea0003800000 */
[----:B----4-:R3:W4:Y:S01]  /*6170*/  LDS.128 R12, [R84+0x26400] ;  /* 0x02640000540c7984 */ /* 0x0107220000000c00 */
[----:B------:R-:W-:Y:S01]  /*6180*/  ISETP.GE.AND P3, PT, R216, R111, PT ;  /* 0x0000006fd800720c */ /* 0x000fe20003f66270 */
[----:B------:R-:W-:-:S12]  /*6190*/  BSSY B2, `(.L_x_2710) ;  /* 0x0000031000027945 */ /* 0x000fd80003800000 */
[----:B---3--:R-:W-:Y:S05]  /*61a0*/  @P3 BRA `(.L_x_2711) ;  /* 0x0000000000bc3947 */ /* 0x008fea0003800000 */
        /* <DEDUP_REMOVED lines=13> */
[C---:B------:R-:W-:Y:S01]  /*6280*/  FMUL.FTZ R48, R49.reuse, R45 ;  /* 0x0000002d31307220 */ /* 0x040fe20000410000 */
        /* <DEDUP_REMOVED lines=33> */
.L_x_2711:
[----:B------:R-:W-:Y:S05]  /*64a0*/  BSYNC B2 ;  /* 0x0000000000027941 */ /* 0x000fea0003800000 */
.L_x_2710:
[----:B-1----:R-:W-:-:S04]  /*64b0*/  LEA R44, P3, R16, R119, 0x1 ;  /* 0x00000077102c7211 */ /* 0x002fc800078608ff */
[----:B0-----:R-:W-:-:S05]  /*64c0*/  LEA.HI.X R45, R16, R118, R17, 0x1, P3 ;  /* 0x00000076102d7211 */ /* 0x001fca00018f0c11 */
[----:B----4-:R3:W-:Y:S04]  /*64d0*/  ST.E.128 desc[UR60][R44.64], R12 ;  /* 0x0000000c2c007985 */ /* 0x0107e8000c101d3c */
.L_x_2709:
[----:B------:R-:W-:Y:S05]  /*64e0*/  BSYNC B1 ;  /* 0x0000000000017941 */ /* 0x000fea0003800000 */
.L_x_2708:
        /* <DEDUP_REMOVED lines=56> */
.L_x_2715:
[----:B------:R-:W-:Y:S05]  /*6870*/  BSYNC B2 ;  /* 0x0000000000027941 */ /* 0x000fea0003800000 */
.L_x_2714:
[----:B----4-:R0:W-:Y:S02]  /*6880*/  ST.E.128 desc[UR60][R44.64], R12 ;  /* 0x0000000c2c007985 */ /* 0x0101e4000c101d3c */
.L_x_2713:
[----:B------:R-:W-:Y:S05]  /*6890*/  BSYNC B1 ;  /* 0x0000000000017941 */ /* 0x000fea0003800000 */
.L_x_2712:
        /* <DEDUP_REMOVED lines=9> */
[--C-:B------:R-:W-:Y:S01]  /*6930*/  SHF.R.U64 R11, R36, 0x10, R37.reuse ;  /* 0x00000010240b7819 */ /* 0x100fe20000001225 */
[----:B---3--:R-:W-:Y:S01]  /*6940*/  IMAD.U32 R46, R13, 0x10000, RZ ;  /* 0x000100000d2e7824 */ /* 0x008fe200078e00ff */
[----:B------:R-:W-:Y:S02]  /*6950*/  SHF.R.U32.HI R36, RZ, 0x10, R37 ;  /* 0x00000010ff247819 */ /* 0x000fe40000011625 */
[----:B------:R-:W-:Y:S02]  /*6960*/  SHF.R.U64 R37, R38, 0x10, R39 ;  /* 0x0000001026257819 */ /* 0x000fe40000001227 */
[----:B------:R-:W-:Y:S02]  /*6970*/  PRMT R11, R132, 0x5410, R11 ;  /* 0x00005410840b7816 */ /* 0x000fe4000000000b */
[----:B------:R-:W-:Y:S02]  /*6980*/  PRMT R37, R133, 0x5410, R37 ;  /* 0x0000541085257816 */ /* 0x000fe40000000025 */
[----:B------:R-:W-:Y:S01]  /*6990*/  SHF.R.U32.HI R42, RZ, 0x10, R39 ;  /* 0x00000010ff2a7819 */ /* 0x000fe20000011627 */
[----:B------:R-:W-:Y:S01]  /*69a0*/  IMAD.U32 R39, R14, 0x10000, RZ ;  /* 0x000100000e277824 */ /* 0x000fe200078e00ff */
[----:B------:R-:W-:-:S02]  /*69b0*/  LOP3.LUT R44, R13, 0xffff0000, RZ, 0xc0, !PT ;  /* 0xffff00000d2c7812 */ /* 0x000fc400078ec0ff */
        /* <DEDUP_REMOVED lines=9> */
[----:B------:R-:W-:Y:S02]  /*6a50*/  IMAD.U32 R13, R42, 0x10000, RZ ;  /* 0x000100002a0d7824 */ /* 0x000fe400078e00ff */
[----:B------:R-:W-:Y:S01]  /*6a60*/  FFMA.FTZ R47, R46, R45, -R47 ;  /* 0x0000002d2e2f7223 */ /* 0x000fe2000001082f */
[----:B------:R-:W-:-:S02]  /*6a70*/  IMAD.U32 R45, R36, 0x10000, RZ ;  /* 0x00010000242d7824 */ /* 0x000fc400078e00ff */
[----:B------:R-:W-:Y:S01]  /*6a80*/  FFMA.FTZ R44, R46, R43, R44 ;  /* 0x0000002b2e2c7223 */ /* 0x000fe2000001002c */
[----:B------:R-:W-:Y:S01]  /*6a90*/  FMUL.FTZ R43, R14, R13 ;  /* 0x0000000d0e2b7220 */ /* 0x000fe20000410000 */
[----:B------:R-:W-:Y:S01]  /*6aa0*/  LOP3.LUT R38, R15, 0xffff0000, RZ, 0xc0, !PT ;  /* 0xffff00000f267812 */ /* 0x000fe200078ec0ff */
[----:B------:R-:W-:Y:S02]  /*6ab0*/  IMAD.U32 R46, R12, 0x10000, RZ ;  /* 0x000100000c2e7824 */ /* 0x000fe400078e00ff */
[-C--:B------:R-:W-:Y:S01]  /*6ac0*/  FMUL.FTZ R14, R14, R45.reuse ;  /* 0x0000002d0e0e7220 */ /* 0x080fe20000410000 */
[----:B------:R-:W-:Y:S01]  /*6ad0*/  LOP3.LUT R42, R42, 0xffff0000, RZ, 0xc0, !PT ;  /* 0xffff00002a2a7812 */ /* 0x000fe200078ec0ff */
[C---:B------:R-:W-:Y:S01]  /*6ae0*/  FFMA.FTZ R43, R39.reuse, R45, -R43 ;  /* 0x0000002d272b7223 */ /* 0x040fe2000001082b */
[----:B------:R-:W-:Y:S01]  /*6af0*/  LOP3.LUT R36, R36, 0xffff0000, RZ, 0xc0, !PT ;  /* 0xffff000024247812 */ /* 0x000fe200078ec0ff */
[----:B------:R-:W-:Y:S01]  /*6b00*/  FFMA.FTZ R14, R39, R13, R14 ;  /* 0x0000000d270e7223 */ /* 0x000fe2000001000e */
[----:B------:R-:W-:Y:S01]  /*6b10*/  LOP3.LUT R12, R12, 0xffff0000, RZ, 0xc0, !PT ;  /* 0xffff00000c0c7812 */ /* 0x000fe200078ec0ff */
[----:B------:R-:W-:Y:S01]  /*6b20*/  FMUL.FTZ R13, R38, R42 ;  /* 0x0000002a260d7220 */ /* 0x000fe20000410000 */
[----:B------:R-:W-:-:S02]  /*6b30*/  IMAD.U32 R15, R15, 0x10000, RZ ;  /* 0x000100000f0f7824 */ /* 0x000fc400078e00ff */
[-C--:B------:R-:W-:Y:S01]  /*6b40*/  FMUL.FTZ R39, R38, R36.reuse ;  /* 0x0000002426277220 */ /* 0x080fe20000410000 */
[----:B------:R-:W-:Y:S01]  /*6b50*/  F2FP.BF16.F32.PACK_AB R44, R44, R47 ;  /* 0x0000002f2c2c723e */ /* 0x000fe200000010ff */
[C---:B------:R-:W-:Y:S01]  /*6b60*/  FMUL.FTZ R38, R12.reuse, R37 ;  /* 0x000000250c267220 */ /* 0x040fe20000410000 */
[-C--:B------:R-:W-:Y:S01]  /*6b70*/  FMUL.FTZ R12, R12, R11.reuse ;  /* 0x0000000b0c0c7220 */ /* 0x080fe20000410000 */
[C---:B------:R-:W-:Y:S01]  /*6b80*/  FFMA.FTZ R13, R15.reuse, R36, -R13 ;  /* 0x000000240f0d7223 */ /* 0x040fe2000001080d */
[----:B------:R-:W-:Y:S01]  /*6b90*/  FFMA.FTZ R39, R15, R42, R39 ;  /* 0x0000002a0f277223 */ /* 0x000fe20000010027 */
[C---:B------:R-:W-:Y:S01]  /*6ba0*/  FFMA.FTZ R38, R46.reuse, R11, -R38 ;  /* 0x0000000b2e267223 */ /* 0x040fe20000010826 */
[----:B------:R-:W-:Y:S01]  /*6bb0*/  FFMA.FTZ R12, R46, R37, R12 ;  /* 0x000000252e0c7223 */ /* 0x000fe2000001000c */
[----:B------:R-:W-:Y:S02]  /*6bc0*/  F2FP.BF16.F32.PACK_AB R14, R14, R43 ;  /* 0x0000002b0e0e723e */ /* 0x000fe400000010ff */
[----:B------:R-:W-:Y:S01]  /*6bd0*/  F2FP.BF16.F32.PACK_AB R15, R39, R13 ;  /* 0x0000000d270f723e */ /* 0x000fe200000010ff */
[----:B------:R-:W-:Y:S01]  /*6be0*/  IMAD.MOV.U32 R13, RZ, RZ, R44 ;  /* 0x000000ffff0d7224 */ /* 0x000fe200078e002c */
[----:B------:R-:W-:-:S07]  /*6bf0*/  F2FP.BF16.F32.PACK_AB R12, R12, R38 ;  /* 0x000000260c0c723e */ /* 0x000fce00000010ff */
.L_x_2719:
[----:B------:R-:W-:Y:S05]  /*6c00*/  BSYNC B2 ;  /* 0x0000000000027941 */ /* 0x000fea0003800000 */
.L_x_2718:
[----:B---3--:R0:W-:Y:S02]  /*6c10*/  ST.E.128 desc[UR60][R40.64], R12 ;  /* 0x0000000c28007985 */ /* 0x0081e4000c101d3c */
.L_x_2717:
[----:B------:R-:W-:Y:S05]  /*6c20*/  BSYNC B1 ;  /* 0x0000000000017941 */ /* 0x000fea0003800000 */
.L_x_2716:
        /* <DEDUP_REMOVED lines=10> */
[----:B------:R-:W-:Y:S01]  /*6cd0*/  SHF.R.U32.HI R38, RZ, 0x10, R35 ;  /* 0x00000010ff267819 */ /* 0x000fe20000011623 */
[----:B------:R-:W-:Y:S01]  /*6ce0*/  IMAD.U32 R39, R12, 0x10000, RZ ;  /* 0x000100000c277824 */ /* 0x000fe200078e00ff */
[----:B------:R-:W-:Y:S02]  /*6cf0*/  SHF.R.U32.HI R33, RZ, 0x10, R33 ;  /* 0x00000010ff217819 */ /* 0x000fe40000011621 */
        /* <DEDUP_REMOVED lines=8> */
[----:B------:R-:W-:Y:S02]  /*6d80*/  LOP3.LUT R14, R14, 0xffff0000, RZ, 0xc0, !PT ;  /* 0xffff00000e0e7812 */ /* 0x000fe400078ec0ff */
[----:B------:R-:W-:Y:S02]  /*6d90*/  LOP3.LUT R13, R13, 0xffff0000, RZ, 0xc0, !PT ;  /* 0xffff00000d0d7812 */ /* 0x000fe400078ec0ff */
[----:B------:R-:W-:Y:S01]  /*6da0*/  LOP3.LUT R44, R32, 0xffff0000, RZ, 0xc0, !PT ;  /* 0xffff0000202c7812 */ /* 0x000fe200078ec0ff */
[C---:B------:R-:W-:Y:S01]  /*6db0*/  FMUL.FTZ R46, R14.reuse, R41 ;  /* 0x000000290e2e7220 */ /* 0x040fe20000410000 */
        /* <DEDUP_REMOVED lines=10> */
[C---:B------:R-:W-:Y:S01]  /*6e60*/  FFMA.FTZ R46, R35.reuse, R42, -R46 ;  /* 0x0000002a232e7223 */ /* 0x040fe2000001082e */
[----:B------:R-:W-:Y:S01]  /*6e70*/  FFMA.FTZ R35, R35, R41, R14 ;  /* 0x0000002923237223 */ /* 0x000fe2000001000e */
[C---:B------:R-:W-:Y:S01]  /*6e80*/  FFMA.FTZ R40, R43.reuse, R45, -R40 ;  /* 0x0000002d2b287223 */ /* 0x040fe20000010828 */
[----:B------:R-:W-:Y:S01]  /*6e90*/  FFMA.FTZ R13, R43, R44, R13 ;  /* 0x0000002c2b0d7223 */ /* 0x000fe2000001000d */
[C---:B------:R-:W-:Y:S01]  /*6ea0*/  FMUL.FTZ R14, R12.reuse, R32 ;  /* 0x000000200c0e7220 */ /* 0x040fe20000410000 */
[----:B------:R-:W-:Y:S01]  /*6eb0*/  FMUL.FTZ R41, R12, R11 ;  /* 0x0000000b0c297220 */ /* 0x000fe20000410000 */
[----:B------:R-:W-:Y:S02]  /*6ec0*/  IMAD.U32 R15, R15, 0x10000, RZ ;  /* 0x000100000f0f7824 */ /* 0x000fe400078e00ff */
        /* <DEDUP_REMOVED lines=8> */
[----:B------:R-:W-:Y:S01]  /*6f50*/  F2FP.BF16.F32.PACK_AB R13, R13, R40 ;  /* 0x000000280d0d723e */ /* 0x000fe200000010ff */
[----:B------:R-:W-:Y:S01]  /*6f60*/  IMAD.MOV.U32 R14, RZ, RZ, R46 ;  /* 0x000000ffff0e7224 */ /* 0x000fe200078e002e */
[----:B------:R-:W-:-:S07]  /*6f70*/  F2FP.BF16.F32.PACK_AB R15, R43, R42 ;  /* 0x0000002a2b0f723e */ /* 0x000fce00000010ff */
.L_x_2721:
[----:B------:R-:W-:Y:S05]  /*6f80*/  BSYNC B1 ;  /* 0x0000000000017941 */ /* 0x000fea0003800000 */
.L_x_2720:
[----:B---3--:R0:W-:Y:S01]  /*6f90*/  ST.E.128 desc[UR60][R36.64], R12 ;  /* 0x0000000c24007985 */ /* 0x0081e2000c101d3c */
[----:B------:R-:W-:Y:S05]  /*6fa0*/  BRA `(.L_x_2707) ;  /* 0x0000004400a87947 */ /* 0x000fea0003800000 */
.L_x_2662:
        /* <DEDUP_REMOVED lines=14> */
[-C--:B------:R-:W-:Y:S02]  /*7090*/  ISETP.GE.AND P4, PT, R16, R111.reuse, PT ;  /* 0x0000006f1000720c */ /* 0x080fe40003f86270 */
[----:B------:R-:W-:Y:S02]  /*70a0*/  CS2R R38, SRZ ;  /* 0x0000000000267805 */ /* 0x000fe4000001ff00 */
[----:B------:R-:W-:Y:S01]  /*70b0*/  LEA R40, P5, R32, UR4, 0x1 ;  /* 0x0000000420287c11 */ /* 0x000fe2000f8a08ff */
[----:B------:R-:W-:Y:S01]  /*70c0*/  IMAD.X R33, R11, 0x1, R6, P0 ;  /* 0x000000010b217824 */ /* 0x000fe200000e0606 */
[----:B------:R-:W-:Y:S02]  /*70d0*/  ISETP.GE.AND P0, PT, R214, R111, PT ;  /* 0x0000006fd600720c */ /* 0x000fe40003f06270 */
[----:B------:R-:W-:-:S02]  /*70e0*/  CS2R R36, SRZ ;  /* 0x0000000000247805 */ /* 0x000fc4000001ff00 */
[----:B------:R-:W-:Y:S02]  /*70f0*/  CS2R R34, SRZ ;  /* 0x0000000000227805 */ /* 0x000fe4000001ff00 */
[----:B------:R-:W-:Y:S01]  /*7100*/  LEA.HI.X R41, R32, UR5, R33, 0x1, P5 ;  /* 0x0000000520297c11 */ /* 0x000fe2000a8f0c21 */
[----:B------:R-:W-:Y:S01]  /*7110*/  ULDC.64 UR4, c[0x0][0x400] ;  /* 0x0001000000047ab9 */ /* 0x000fe20000000a00 */
[----:B------:R-:W-:Y:S02]  /*7120*/  IADD3 R42, P5, R92, R12, RZ ;  /* 0x0000000c5c2a7210 */ /* 0x000fe40007fbe0ff */
[----:B------:R-:W-:Y:S02]  /*7130*/  CS2R R32, SRZ ;  /* 0x0000000000207805 */ /* 0x000fe4000001ff00 */
[----:B------:R-:W-:Y:S01]  /*7140*/  CS2R R46, SRZ ;  /* 0x00000000002e7805 */ /* 0x000fe2000001ff00 */
[----:B------:R-:W5:Y:S01]  /*7150*/  @!P4 LDG.E.128 R36, desc[UR60][R40.64] ;  /* 0x0000003c2824c981 */ /* 0x000f62000c1e1d00 */
[----:B------:R-:W-:Y:S01]  /*7160*/  IMAD.X R43, R80, 0x1, R8, P5 ;  /* 0x00000001502b7824 */ /* 0x000fe200028e0608 */
[----:B------:R-:W-:-:S02]  /*7170*/  LEA R48, P5, R42, UR4, 0x1 ;  /* 0x000000042a307c11 */ /* 0x000fc4000f8a08ff */
[----:B------:R0:W5:Y:S01]  /*7180*/  @!P0 LDG.E.128 R32, desc[UR60][R40.64+0x80] ;  /* 0x0000803c28208981 */ /* 0x000162000c1e1d00 */
[----:B------:R-:W-:Y:S02]  /*7190*/  CS2R R44, SRZ ;  /* 0x00000000002c7805 */ /* 0x000fe4000001ff00 */
[----:B------:R-:W-:Y:S02]  /*71a0*/  LEA.HI.X R49, R42, UR5, R43, 0x1, P5 ;  /* 0x000000052a317c11 */ /* 0x000fe4000a8f0c2b */
[----:B------:R-:W-:-:S03]  /*71b0*/  CS2R R42, SRZ ;  /* 0x00000000002a7805 */ /* 0x000fc6000001ff00 */
[----:B------:R1:W5:Y:S01]  /*71c0*/  @!P4 LDG.E.128 R44, desc[UR60][R48.64] ;  /* 0x0000003c302cc981 */ /* 0x000362000c1e1d00 */
[----:B0-----:R-:W-:-:S06]  /*71d0*/  CS2R R40, SRZ ;  /* 0x0000000000287805 */ /* 0x001fcc000001ff00 */
[----:B------:R1:W5:Y:S02]  /*71e0*/  @!P0 LDG.E.128 R40, desc[UR60][R48.64+0x80] ;  /* 0x0000803c30288981 */ /* 0x000364000c1e1d00 */
.L_x_2723:
[----:B------:R-:W-:Y:S05]  /*71f0*/  BSYNC B1 ;  /* 0x0000000000017941 */ /* 0x000fea0003800000 */
.L_x_2722:
[----:B-1---5:R-:W-:Y:S01]  /*7200*/  IMAD.MOV.U32 R48, RZ, RZ, R34 ;  /* 0x000000ffff307224 */ /* 0x022fe200078e0022 */
        /* <DEDUP_REMOVED lines=21> */
[----:B------:R-:W-:-:S03]  /*7360*/  IMAD.MOV.U32 R48, RZ, RZ, R42 ;  /* 0x000000ffff307224 */ /* 0x000fc600078e002a */
[----:B------:R-:W-:Y:S01]  /*7370*/  PRMT R135, R135, 0x5410, R49 ;  /* 0x0000541087877816 */ /* 0x000fe20000000031 */
[----:B------:R-:W-:Y:S01]  /*7380*/  IMAD.MOV.U32 R49, RZ, RZ, R40 ;  /* 0x000000ffff317224 */ /* 0x000fe200078e0028 */
        /* <DEDUP_REMOVED lines=10> */
[----:B------:R-:W-:-:S02]  /*7430*/  CS2R R48, SRZ ;  /* 0x0000000000307805 */ /* 0x000fc4000001ff00 */
        /* <DEDUP_REMOVED lines=12> */
[----:B------:R-:W-:Y:S02]  /*7500*/  LEA R64, P5, R50, UR6, 0x1 ;  /* 0x0000000632407c11 */ /* 0x000fe4000f8a08ff */
[----:B------:R-:W-:Y:S02]  /*7510*/  LEA.HI.X R57, R48, UR5, R49, 0x1, P0 ;  /* 0x0000000530397c11 */ /* 0x000fe400080f0c31 */
[----:B------:R-:W-:Y:S02]  /*7520*/  CS2R R48, SRZ ;  /* 0x0000000000307805 */ /* 0x000fe4000001ff00 */
[----:B------:R-:W-:-:S02]  /*7530*/  LEA.HI.X R65, R50, UR7, R51, 0x1, P5 ;  /* 0x0000000732417c11 */ /* 0x000fc4000a8f0c33 */
[----:B------:R-:W-:Y:S02]  /*7540*/  CS2R R50, SRZ ;  /* 0x0000000000327805 */ /* 0x000fe4000001ff00 */
[-C--:B------:R-:W-:Y:S02]  /*7550*/  ISETP.GE.AND P0, PT, R16, R111.reuse, PT ;  /* 0x0000006f1000720c */ /* 0x080fe40003f06270 */
[----:B------:R-:W-:Y:S02]  /*7560*/  ISETP.GE.AND P5, PT, R214, R111, PT ;  /* 0x0000006fd600720c */ /* 0x000fe40003fa6270 */
[----:B------:R-:W-:Y:S02]  /*7570*/  CS2R R62, SRZ ;  /* 0x00000000003e7805 */ /* 0x000fe4000001ff00 */
[----:B------:R-:W-:Y:S02]  /*7580*/  CS2R R60, SRZ ;  /* 0x00000000003c7805 */ /* 0x000fe4000001ff00 */
[----:B------:R-:W-:-:S05]  /*7590*/  CS2R R58, SRZ ;  /* 0x00000000003a7805 */ /* 0x000fca000001ff00 */
[----:B------:R-:W5:Y:S04]  /*75a0*/  @!P0 LDG.E.128 R52, desc[UR60][R56.64] ;  /* 0x0000003c38348981 */ /* 0x000f68000c1e1d00 */
[----:B------:R0:W5:Y:S04]  /*75b0*/  @!P5 LDG.E.128 R48, desc[UR60][R56.64+0x80] ;  /* 0x0000803c3830d981 */ /* 0x000168000c1e1d00 */
[----:B------:R1:W5:Y:S01]  /*75c0*/  @!P0 LDG.E.128 R60, desc[UR60][R64.64] ;  /* 0x0000003c403c8981 */ /* 0x000362000c1e1d00 */
[----:B0-----:R-:W-:-:S06]  /*75d0*/  CS2R R56, SRZ ;  /* 0x0000000000387805 */ /* 0x001fcc000001ff00 */
[----:B------:R1:W5:Y:S02]  /*75e0*/  @!P5 LDG.E.128 R56, desc[UR60][R64.64+0x80] ;  /* 0x0000803c4038d981 */ /* 0x000364000c1e1d00 */
.L_x_2725:
[----:B------:R-:W-:Y:S05]  /*75f0*/  BSYNC B1 ;  /* 0x0000000000017941 */ /* 0x000fea0003800000 */
.L_x_2724:
[----:B-1---5:R-:W-:Y:S01]  /*7600*/  IMAD.MOV.U32 R65, RZ, RZ, R48 ;  /* 0x000000ffff417224 */ /* 0x022fe200078e0030 */
        /* <DEDUP_REMOVED lines=30> */
[----:B------:R-:W-:Y:S02]  /*77f0*/  PRMT R148, R67, 0x5410, R66 ;  /* 0x0000541043947816 */ /* 0x000fe40000000042 */
[----:B------:R-:W-:-:S02]  /*7800*/  CS2R R66, SRZ ;  /* 0x0000000000427805 */ /* 0x000fc4000001ff00 */
[----:B------:R-:W-:Y:S02]  /*7810*/  PRMT R154, R65, 0x5410, R64 ;  /* 0x00005410419a7816 */ /* 0x000fe40000000040 */
[----:B------:R-:W-:Y:S01]  /*7820*/  CS2R R64, SRZ ;  /* 0x0000000000407805 */ /* 0x000fe2000001ff00 */
[----:B------:R-:W-:Y:S06]  /*7830*/  @P5 BRA `(.L_x_2727) ;  /* 0x0000000000505947 */ /* 0x000fec0003800000 */
[----:B------:R-:W-:Y:S01]  /*7840*/  IADD3 R15, P0, P6, R98, R106, R14 ;  /* 0x0000006a620f7210 */ /* 0x000fe20007e1e00e */
[----:B------:R-:W-:-:S03]  /*7850*/  ULDC.64 UR4, c[0x0][0x3e8] ;  /* 0x0000fa0000047ab9 */ /* 0x000fc60000000a00 */
        /* <DEDUP_REMOVED lines=18> */
.L_x_2727:
[----:B------:R-:W-:Y:S05]  /*7980*/  BSYNC B1 ;  /* 0x0000000000017941 */ /* 0x000fea0003800000 */
.L_x_2726:
        /* <DEDUP_REMOVED lines=33> */
.L_x_2728:
[----:B------:R-:W-:Y:S01]  /*7ba0*/  IMAD R88, R213, 0x8, R23 ;  /* 0x00000008d5587824 */ /* 0x000fe200078e0217 */
[----:B------:R-:W-:Y:S01]  /*7bb0*/  SHF.L.U32 R89, R229, 0x1f, RZ ;  /* 0x0000001fe5597819 */ /* 0x000fe200000006ff */
[----:B------:R-:W-:Y:S03]  /*7bc0*/  BSSY B1, `(.L_x_2729) ;  /* 0x0000003000017945 */ /* 0x000fe60003800000 */
[----:B------:R-:W0:Y:S02]  /*7bd0*/  SYNCS.PHASECHK.TRANS64.TRYWAIT P6, [R88+URZ+0x38890], R89 ;  /* 0x03889059580075a7 */ /* 0x000e2400080c017f */
[----:B0-----:R-:W-:Y:S05]  /*7be0*/  @!P6 BRA `(.L_x_2730) ;  /* 0x000002c00030e947 */ /* 0x001fea0003800000 */
.L_x_3075:
[----:B------:R-:W-:Y:S05]  /*7bf0*/  BSYNC B1 ;  /* 0x0000000000017941 */ /* 0x000fea0003800000 */
.L_x_2729:
[----:B------:R-:W1:Y:S01]  /*7c00*/  LDC R128, c[0x0][0x2f4] ;  /* 0x0000bd00ff807b82 */ /* 0x000e620000000800 */
[----:B------:R-:W-:Y:S01]  /*7c10*/  UMOV UR4, 0xffffffff ;  /* 0xffffffff00047882 */ /* 0x000fe20000000000 */
[----:B-1----:R-:W-:Y:S02]  /*7c20*/  IMAD.IADD R129, R128, 0x1, -R112 ;  /* 0x0000000180817824 */ /* 0x002fe400078e0a70 */
[----:B------:R-:W-:Y:S05]  /*7c30*/  BRA.DIV UR4, `(.L_x_2731) ;  /* 0x000002c204307947 */ /* 0x000fea000b800000 */
[----:B------:R1:W2:Y:S04]  /*7c40*/  SHFL.IDX PT, R121, R118, RZ, 0x181f ;  /* 0x00181fff76797589 */ /* 0x0002a800000e0000 */
[----:B------:R1:W3:Y:S02]  /*7c50*/  SHFL.IDX PT, R11, R119, RZ, 0x181f ;  /* 0x00181fff770b7589 */ /* 0x0002e400000e0000 */
.L_x_3079:
        /* <DEDUP_REMOVED lines=8> */
[C---:B------:R-:W-:Y:S01]  /*7ce0*/  IMAD.SHL.U32 R14, R225.reuse, 0x40, RZ ;  /* 0x00000040e10e7824 */ /* 0x040fe200078e00ff */
        /* <DEDUP_REMOVED lines=30> */
[--C-:B------:R-:W-:Y:S02]  /*7ed0*/  SHF.R.U64 R44, R46, 0x10, R47.reuse ;  /* 0x000000102e2c7819 */ /* 0x100fe4000000122f */
[----:B------:R-:W-:Y:S02]  /*7ee0*/  SHF.R.U32.HI R135, RZ, 0x10, R47 ;  /* 0x00000010ff877819 */ /* 0x000fe4000001162f */
[----:B------:R-:W-:Y:S02]  /*7ef0*/  PRMT R36, R133, 0x5432, R36 ;  /* 0x0000543285247816 */ /* 0x000fe40000000024 */
[----:B------:R-:W-:Y:S02]  /*7f00*/  PRMT R47, R161, 0x5410, R45 ;  /* 0x00005410a12f7816 */ /* 0x000fe4000000002d */
[----:B------:R-:W-:Y:S02]  /*7f10*/  SHF.R.U32.HI R133, RZ, 0x10, R39 ;  /* 0x00000010ff857819 */ /* 0x000fe40000011627 */
[----:B------:R-:W-:-:S02]  /*7f20*/  PRMT R39, R140, 0x5410, R37 ;  /* 0x000054108c277816 */ /* 0x000fc40000000025 */
[----:B------:R-:W-:Y:S02]  /*7f30*/  PRMT R37, R141, 0x5432, R38 ;  /* 0x000054328d257816 */ /* 0x000fe40000000026 */
[----:B------:R-:W-:Y:S01]  /*7f40*/  PRMT R38, R140, 0x5432, R44 ;  /* 0x000054328c267816 */ /* 0x000fe2000000002c */
[----:B---3--:R-:W-:Y:S01]  /*7f50*/  IMAD.U32 R140, R81, 0x10000, RZ ;  /* 0x00010000518c7824 */ /* 0x008fe200078e00ff */
[----:B------:R-:W-:Y:S01]  /*7f60*/  PRMT R46, R141, 0x5410, R133 ;  /* 0x000054108d2e7816 */ /* 0x000fe20000000085 */
[C---:B------:R-:W-:Y:S01]  /*7f70*/  IMAD.U32 R44, R47.reuse, 0x10000, RZ ;  /* 0x000100002f2c7824 */ /* 0x040fe200078e00ff */
[----:B------:R-:W-:Y:S01]  /*7f80*/  PRMT R133, R160, 0x5410, R135 ;  /* 0x00005410a0857816 */ /* 0x000fe20000000087 */
[----:B------:R-:W-:Y:S01]  /*7f90*/  IMAD.U32 R141, R134, 0x10000, RZ ;  /* 0x00010000868d7824 */ /* 0x000fe200078e00ff */
[----:B------:R-:W-:Y:S01]  /*7fa0*/  LOP3.LUT R47, R47, 0xffff0000, RZ, 0xc0, !PT ;  /* 0xffff00002f2f7812 */ /* 0x000fe200078ec0ff */
[----:B------:R-:W-:Y:S01]  /*7fb0*/  FMUL.FTZ R45, R140, R44 ;  /* 0x0000002c8c2d7220 */ /* 0x000fe20000410000 */
[----:B----4-:R-:W-:-:S02]  /*7fc0*/  IMAD.U32 R135, R13, 0x10000, RZ ;  /* 0x000100000d877824 */ /* 0x010fc400078e00ff */
[-C--:B------:R-:W-:Y:S01]  /*7fd0*/  FMUL.FTZ R140, R140, R141.reuse ;  /* 0x0000008d8c8c7220 */ /* 0x080fe20000410000 */
[----:B------:R-:W-:Y:S01]  /*7fe0*/  LOP3.LUT R81, R81, 0xffff0000, RZ, 0xc0, !PT ;  /* 0xffff000051517812 */ /* 0x000fe200078ec0ff */
[C---:B------:R-:W-:Y:S02]  /*7ff0*/  FFMA.FTZ R45, R135.reuse, R141, -R45 ;  /* 0x0000008d872d7223 */ /* 0x040fe4000001082d */
[----:B------:R-:W-:Y:S01]  /*8000*/  FFMA.FTZ R44, R135, R44, R140 ;  /* 0x0000002c872c7223 */ /* 0x000fe2000001008c */
[----:B------:R-:W-:Y:S01]  /*8010*/  LOP3.LUT R135, R134, 0xffff0000, RZ, 0xc0, !PT ;  /* 0xffff000086877812 */ /* 0x000fe200078ec0ff */
[----:B------:R-:W-:Y:S01]  /*8020*/  IMAD.U32 R140, R83, 0x10000, RZ ;  /* 0x00010000538c7824 */ /* 0x000fe200078e00ff */
[----:B------:R-:W-:Y:S01]  /*8030*/  LOP3.LUT R134, R13, 0xffff0000, RZ, 0xc0, !PT ;  /* 0xffff00000d867812 */ /* 0x000fe200078ec0ff */
[C---:B------:R-:W-:Y:S01]  /*8040*/  FMUL.FTZ R13, R81.reuse, R47 ;  /* 0x0000002f510d7220 */ /* 0x040fe20000410000 */
[----:B------:R-:W-:Y:S02]  /*8050*/  IMAD.U32 R141, R46, 0x10000, RZ ;  /* 0x000100002e8d7824 */ /* 0x000fe400078e00ff */
[-C--:B------:R-:W-:Y:S01]  /*8060*/  FMUL.FTZ R81, R81, R135.reuse ;  /* 0x0000008751517220 */ /* 0x080fe20000410000 */
[----:B------:R-:W-:Y:S01]  /*8070*/  LOP3.LUT R83, R83, 0xffff0000, RZ, 0xc0, !PT ;  /* 0xffff000053537812 */ /* 0x000fe200078ec0ff */
[----:B------:R-:W-:Y:S01]  /*8080*/  FFMA.FTZ R13, R134, R135, -R13 ;  /* 0x00000087860d7223 */ /* 0x000fe2000001080d */
[----:B------:R-:W-:-:S02]  /*8090*/  IMAD.U32 R135, R15, 0x10000, RZ ;  /* 0x000100000f877824 */ /* 0x000fc400078e00ff */
[----:B------:R-:W-:Y:S01]  /*80a0*/  FFMA.FTZ R47, R134, R47, R81 ;  /* 0x0000002f862f7223 */ /* 0x000fe20000010051 */
[C---:B------:R-:W-:Y:S01]  /*80b0*/  IMAD.U32 R134, R133.reuse, 0x10000, RZ ;  /* 0x0001000085867824 */ /* 0x040fe200078e00ff */
[----:B------:R-:W-:Y:S02]  /*80c0*/  LOP3.LUT R133, R133, 0xffff0000, RZ, 0xc0, !PT ;  /* 0xffff000085857812 */ /* 0x000fe400078ec0ff */
[----:B------:R-:W-:Y:S01]  /*80d0*/  F2FP.BF16.F32.PACK_AB R13, R13, R45 ;  /* 0x0000002d0d0d723e */ /* 0x000fe200000010ff */
[C---:B------:R-:W-:Y:S01]  /*80e0*/  FMUL.FTZ R81, R140.reuse, R134 ;  /* 0x000000868c517220 */ /* 0x040fe20000410000 */
[-C--:B------:R-:W-:Y:S01]  /*80f0*/  FMUL.FTZ R140, R140, R141.reuse ;  /* 0x0000008d8c8c7220 */ /* 0x080fe20000410000 */
[----:B------:R-:W-:Y:S01]  /*8100*/  F2FP.BF16.F32.PACK_AB R44, R47, R44 ;  /* 0x0000002c2f2c723e */ /* 0x000fe200000010ff */
[----:B------:R-:W-:Y:S02]  /*8110*/  IMAD.U32 R47, R12, 0x10000, RZ ;  /* 0x000100000c2f7824 */ /* 0x000fe400078e00ff */
[C---:B------:R-:W-:Y:S01]  /*8120*/  FFMA.FTZ R81, R135.reuse, R141, -R81 ;  /* 0x0000008d87517223 */ /* 0x040fe20000010851 */
[----:B------:R-:W-:Y:S01]  /*8130*/  FFMA.FTZ R134, R135, R134, R140 ;  /* 0x0000008687867223 */ /* 0x000fe2000001008c */
[----:B------:R-:W-:-:S02]  /*8140*/  LOP3.LUT R135, R46, 0xffff0000, RZ, 0xc0, !PT ;  /* 0xffff00002e877812 */ /* 0x000fc400078ec0ff */
[----:B------:R-:W-:Y:S01]  /*8150*/  LOP3.LUT R46, R15, 0xffff0000, RZ, 0xc0, !PT ;  /* 0xffff00000f2e7812 */ /* 0x000fe200078ec0ff */
[C---:B------:R-:W-:Y:S02]  /*8160*/  FMUL.FTZ R15, R83.reuse, R133 ;  /* 0x00000085530f7220 */ /* 0x040fe40000410000 */
[-C--:B------:R-:W-:Y:S02]  /*8170*/  FMUL.FTZ R83, R83, R135.reuse ;  /* 0x0000008753537220 */ /* 0x080fe40000410000 */
[C---:B------:R-:W-:Y:S02]  /*8180*/  FFMA.FTZ R15, R46.reuse, R135, -R15 ;  /* 0x000000872e0f7223 */ /* 0x040fe4000001080f */
[----:B------:R-:W-:Y:S01]  /*8190*/  FFMA.FTZ R46, R46, R133, R83 ;  /* 0x000000852e2e7223 */ /* 0x000fe20000010053 */
[C---:B------:R-:W-:Y:S01]  /*81a0*/  IMAD.U32 R83, R36.reuse, 0x10000, RZ ;  /* 0x0001000024537824 */ /* 0x040fe200078e00ff */
[----:B------:R-:W-:Y:S02]  /*81b0*/  LOP3.LUT R36, R36, 0xffff0000, RZ, 0xc0, !PT ;  /* 0xffff000024247812 */ /* 0x000fe400078ec0ff */
[----:B------:R-:W-:Y:S01]  /*81c0*/  F2FP.BF16.F32.PACK_AB R15, R15, R81 ;  /* 0x000000510f0f723e */ /* 0x000fe200000010ff */
[----:B------:R-:W-:Y:S01]  /*81d0*/  IMAD.U32 R81, R80, 0x10000, RZ ;  /* 0x0001000050517824 */ /* 0x000fe200078e00ff */
[----:B------:R-:W-:Y:S01]  /*81e0*/  F2FP.BF16.F32.PACK_AB R134, R46, R134 ;  /* 0x000000862e86723e */ /* 0x000fe200000010ff */
[C---:B------:R-:W-:Y:S01]  /*81f0*/  IMAD.U32 R46, R37.reuse, 0x10000, RZ ;  /* 0x00010000252e7824 */ /* 0x040fe200078e00ff */
[----:B------:R-:W-:-:S03]  /*8200*/  LOP3.LUT R37, R37, 0xffff0000, RZ, 0xc0, !PT ;  /* 0xffff000025257812 */ /* 0x000fc600078ec0ff */
[C---:B------:R-:W-:Y:S01]  /*8210*/  FMUL.FTZ R45, R81.reuse, R46 ;  /* 0x0000002e512d7220 */ /* 0x040fe20000410000 */
[----:B------:R-:W-:-:S03]  /*8220*/  FMUL.FTZ R81, R81, R83 ;  /* 0x0000005351517220 */ /* 0x000fc60000410000 */
        /* <DEDUP_REMOVED lines=33> */
.L_x_2737:
[----:B------:R-:W-:Y:S05]  /*8440*/  BSYNC B3 ;  /* 0x0000000000037941 */ /* 0x000fea0003800000 */
.L_x_2736:
[----:B------:R-:W-:-:S04]  /*8450*/  LEA R36, P3, R10, R11, 0x1 ;  /* 0x0000000b0a247211 */ /* 0x000fc800078608ff */
[----:B--2---:R-:W-:Y:S02]  /*8460*/  LEA.HI.X R37, R10, R121, R28, 0x1, P3 ;  /* 0x000000790a257211 */ /* 0x004fe400018f0c1c */
[----:B------:R-:W-:-:S03]  /*8470*/  ISETP.GE.AND P3, PT, R132, R128, PT ;  /* 0x000000808400720c */ /* 0x000fc60003f66270 */
[----:B----4-:R2:W-:Y:S10]  /*8480*/  ST.E.128 desc[UR60][R36.64], R12 ;  /* 0x0000000c24007985 */ /* 0x0105f4000c101d3c */
[----:B--2---:R-:W-:-:S05]  /*8490*/  @!P3 IMAD.WIDE R12, R132, 0x2, R120 ;  /* 0x00000002840cb825 */ /* 0x004fca00078e0278 */
[----:B---3--:R3:W-:Y:S02]  /*84a0*/  @!P3 ST.E.128 desc[UR60][R12.64], R80 ;  /* 0x000000500c00b985 */ /* 0x0087e4000c101d3c */
.L_x_2735:
[----:B------:R-:W-:Y:S05]  /*84b0*/  BSYNC B2 ;  /* 0x0000000000027941 */ /* 0x000fea0003800000 */
.L_x_2734:
[----:B------:R-:W-:-:S13]  /*84c0*/  ISETP.NE.AND P3, PT, R25, RZ, PT ;  /* 0x000000ff1900720c */ /* 0x000fda0003f65270 */
[----:B------:R-:W-:Y:S05]  /*84d0*/  @!P3 BRA `(.L_x_2733) ;  /* 0x000000080000b947 */ /* 0x000fea0003800000 */
[----:B------:R-:W4:Y:S01]  /*84e0*/  LDL R15, [R1+0x68] ;  /* 0x00006800010f7983 */ /* 0x000f220000100800 */
[----:B---3--:R-:W-:Y:S01]  /*84f0*/  SEL R12, R112, R129, !P1 ;  /* 0x00000081700c7207 */ /* 0x008fe20004800000 */
        /* <DEDUP_REMOVED lines=119> */
.L_x_2739:
[----:B------:R-:W-:Y:S05]  /*8c70*/  BSYNC B2 ;  /* 0x0000000000027941 */ /* 0x000fea0003800000 */
.L_x_2738:
[----:B------:R-:W-:-:S04]  /*8c80*/  LEA R32, P3, R21, R11, 0x1 ;  /* 0x0000000b15207211 */ /* 0x000fc800078608ff */
[----:B--2---:R-:W-:Y:S02]  /*8c90*/  LEA.HI.X R33, R21, R121, R29, 0x1, P3 ;  /* 0x0000007915217211 */ /* 0x004fe400018f0c1d */
[----:B------:R-:W-:-:S03]  /*8ca0*/  ISETP.GE.AND P3, PT, R44, R128, PT ;  /* 0x000000802c00720c */ /* 0x000fc60003f66270 */
[----:B----4-:R4:W-:Y:S10]  /*8cb0*/  ST.E.128 desc[UR60][R32.64], R12 ;  /* 0x0000000c20007985 */ /* 0x0109f4000c101d3c */
[----:B------:R-:W-:-:S05]  /*8cc0*/  @!P3 IMAD.WIDE R120, R44, 0x2, R120 ;  /* 0x000000022c78b825 */ /* 0x000fca00078e0278 */
[----:B---3--:R4:W-:Y:S02]  /*8cd0*/  @!P3 ST.E.128 desc[UR60][R120.64], R36 ;  /* 0x000000247800b985 */ /* 0x0089e4000c101d3c */
.L_x_2733:
[----:B------:R-:W-:Y:S05]  /*8ce0*/  BSYNC B1 ;  /* 0x0000000000017941 */ /* 0x000fea0003800000 */
.L_x_2732:
[----:B------:R-:W-:-:S03]  /*8cf0*/  UMOV UR4, 0xffffffff ;  /* 0xffffffff00047882 */ /* 0x000fc60000000000 */
[----:B------:R-:W-:Y:S05]  /*8d00*/  BRA.DIV UR4, `(.L_x_2740) ;  /* 0x000002b204487947 */ /* 0x000fea000b800000 */
[----:B----4-:R4:W0:Y:S04]  /*8d10*/  SHFL.IDX PT, R37, R118, 0x1, 0x181f ;  /* 0x00381f0076257f89 */ /* 0x01082800000e0000 */
[----:B---3--:R4:W3:Y:S02]  /*8d20*/  SHFL.IDX PT, R11, R119, 0x1, 0x181f ;  /* 0x00381f00770b7f89 */ /* 0x0088e400000e0000 */
.L_x_3083:
        /* <DEDUP_REMOVED lines=8> */
[C---:B------:R-:W-:Y:S01]  /*8db0*/  VIADD R14, R225.reuse, 0x20 ;  /* 0x00000020e10e7836 */ /* 0x040fe20000000000 */
        /* <DEDUP_REMOVED lines=48> */
[----:B------:R-:W-:Y:S01]  /*90c0*/  FMUL.FTZ R13, R33, R60 ;  /* 0x0000003c210d7220 */ /* 0x000fe20000410000 */
        /* <DEDUP_REMOVED lines=69> */
.L_x_2746:
[----:B------:R-:W-:Y:S05]  /*9520*/  BSYNC B3 ;  /* 0x0000000000037941 */ /* 0x000fea0003800000 */
.L_x_2745:
[----:B------:R-:W-:-:S04]  /*9530*/  LEA R38, P3, R10, R11, 0x1 ;  /* 0x0000000b0a267211 */ /* 0x000fc800078608ff */
[----:B0-----:R-:W-:Y:S02]  /*9540*/  LEA.HI.X R39, R10, R37, R28, 0x1, P3 ;  /* 0x000000250a277211 */ /* 0x001fe400018f0c1c */
[----:B------:R-:W-:-:S03]  /*9550*/  ISETP.GE.AND P3, PT, R40, R128, PT ;  /* 0x000000802800720c */ /* 0x000fc60003f66270 */
[----:B------:R0:W-:Y:S10]  /*9560*/  ST.E.128 desc[UR60][R38.64], R12 ;  /* 0x0000000c26007985 */ /* 0x0001f4000c101d3c */
[----:B0-----:R-:W-:-:S05]  /*9570*/  @!P3 IMAD.WIDE R12, R40, 0x2, R36 ;  /* 0x00000002280cb825 */ /* 0x001fca00078e0224 */
[----:B---3--:R3:W-:Y:S02]  /*9580*/  @!P3 ST.E.128 desc[UR60][R12.64], R32 ;  /* 0x000000200c00b985 */ /* 0x0087e4000c101d3c */
.L_x_2744:
[----:B------:R-:W-:Y:S05]  /*9590*/  BSYNC B2 ;  /* 0x0000000000027941 */ /* 0x000fea0003800000 */
.L_x_2743:
[----:B------:R-:W-:-:S13]  /*95a0*/  ISETP.NE.AND P3, PT, R25, RZ, PT ;  /* 0x000000ff1900720c */ /* 0x000fda0003f65270 */
[----:B------:R-:W-:Y:S05]  /*95b0*/  @!P3 BRA `(.L_x_2742) ;  /* 0x000000080000b947 */ /* 0x000fea0003800000 */
[----:B------:R-:W5:Y:S01]  /*95c0*/  LDL R15, [R1+0x64] ;  /* 0x00006400010f7983 */ /* 0x000f620000100800 */
[----:B---3--:R-:W-:Y:S01]  /*95d0*/  SEL R12, R112, R129, !P1 ;  /* 0x00000081700c7207 */ /* 0x008fe20004800000 */
        /* <DEDUP_REMOVED lines=119> */
.L_x_2748:
[----:B------:R-:W-:Y:S05]  /*9d50*/  BSYNC B2 ;  /* 0x0000000000027941 */ /* 0x000fea0003800000 */
.L_x_2747:
[----:B------:R-:W-:Y:S02]  /*9d60*/  ISETP.GE.AND P4, PT, R40, R128, PT ;  /* 0x000000802800720c */ /* 0x000fe40003f86270 */
[----:B------:R-:W-:-:S04]  /*9d70*/  LEA R38, P3, R21, R11, 0x1 ;  /* 0x0000000b15267211 */ /* 0x000fc800078608ff */
[----:B0-----:R-:W-:-:S05]  /*9d80*/  LEA.HI.X R39, R21, R37, R29, 0x1, P3 ;  /* 0x0000002515277211 */ /* 0x001fca00018f0c1d */
[----:B------:R0:W-:Y:S02]  /*9d90*/  ST.E.128 desc[UR60][R38.64], R12 ;  /* 0x0000000c26007985 */ /* 0x0001e4000c101d3c */
[----:B------:R-:W-:-:S05]  /*9da0*/  @!P4 IMAD.WIDE R36, R40, 0x2, R36 ;  /* 0x000000022824c825 */ /* 0x000fca00078e0224 */
[----:B---3--:R0:W-:Y:S02]  /*9db0*/  @!P4 ST.E.128 desc[UR60][R36.64], R32 ;  /* 0x000000202400c985 */ /* 0x0081e4000c101d3c */
.L_x_2742:
[----:B------:R-:W-:Y:S05]  /*9dc0*/  BSYNC B1 ;  /* 0x0000000000017941 */ /* 0x000fea0003800000 */
.L_x_2741:
[----:B------:R-:W-:-:S03]  /*9dd0*/  UMOV UR4, 0xffffffff ;  /* 0xffffffff00047882 */ /* 0x000fc60000000000 */
[----:B------:R-:W-:Y:S05]  /*9de0*/  BRA.DIV UR4, `(.L_x_2749) ;  /* 0x000002a2045c7947 */ /* 0x000fea000b800000 */
[----:B-1--4-:R-:W1:Y:S04]  /*9df0*/  SHFL.IDX PT, R118, R118, 0x2, 0x181f ;  /* 0x00581f0076767f89 */ /* 0x012e6800000e0000 */
[----:B------:R-:W4:Y:S02]  /*9e00*/  SHFL.IDX PT, R119, R119, 0x2, 0x181f ;  /* 0x00581f0077777f89 */ /* 0x000f2400000e0000 */
.L_x_3087:
        /* <DEDUP_REMOVED lines=32> */
[----:B------:R-:W0:Y:S04]  /*a010*/  LDS.128 R32, [R32+0x24400] ;  /* 0x0244000020207984 */ /* 0x000e280000000c00 */
[----:B------:R-:W1:Y:S01]  /*a020*/  LDS.128 R12, [R12+0x24400] ;  /* 0x024400000c0c7984 */ /* 0x000e620000000c00 */
[----:B------:R-:W-:Y:S05]  /*a030*/  @P3 BRA `(.L_x_2753) ;  /* 0x0000000400743947 */ /* 0x000fea0003800000 */
[----:B------:R-:W-:Y:S01]  /*a040*/  SHF.R.U64 R40, R76, 0x10, R77 ;  /* 0x000000104c287819 */ /* 0x000fe2000000124d */
[----:B0-----:R-:W-:Y:S01]  /*a050*/  IMAD.U32 R45, R33, 0x10000, RZ ;  /* 0x00010000212d7824 */ /* 0x001fe200078e00ff */
[----:B------:R-:W-:Y:S01]  /*a060*/  SHF.R.U64 R38, R68, 0x10, R69 ;  /* 0x0000001044267819 */ /* 0x000fe20000001245 */
[----:B-1----:R-:W-:Y:S01]  /*a070*/  IMAD.U32 R42, R13, 0x10000, RZ ;  /* 0x000100000d2a7824 */ /* 0x002fe200078e00ff */
[----:B------:R-:W-:Y:S01]  /*a080*/  SHF.R.U32.HI R76, RZ, 0x10, R77 ;  /* 0x00000010ff4c7819 */ /* 0x000fe2000001164d */
[----:B------:R-:W-:Y:S01]  /*a090*/  IMAD.U32 R48, R35, 0x10000, RZ ;  /* 0x0001000023307824 */ /* 0x000fe200078e00ff */
[----:B------:R-:W-:Y:S02]  /*a0a0*/  SHF.R.U32.HI R68, RZ, 0x10, R69 ;  /* 0x00000010ff447819 */ /* 0x000fe40000011645 */
[----:B------:R-:W-:Y:S02]  /*a0b0*/  PRMT R76, R145, 0x5432, R76 ;  /* 0x00005432914c7816 */ /* 0x000fe4000000004c */
[----:B------:R-:W-:-:S02]  /*a0c0*/  PRMT R68, R143, 0x5432, R68 ;  /* 0x000054328f447816 */ /* 0x000fc40000000044 */
[--C-:B------:R-:W-:Y:S01]  /*a0d0*/  SHF.R.U64 R41, R78, 0x10, R79.reuse ;  /* 0x000000104e297819 */ /* 0x100fe2000000124f */
[----:B------:R-:W-:Y:S01]  /*a0e0*/  IMAD.U32 R44, R76, 0x10000, RZ ;  /* 0x000100004c2c7824 */ /* 0x000fe200078e00ff */
[----:B------:R-:W-:Y:S01]  /*a0f0*/  SHF.R.U32.HI R78, RZ, 0x10, R79 ;  /* 0x00000010ff4e7819 */ /* 0x000fe2000001164f */
[----:B------:R-:W-:Y:S01]  /*a100*/  IMAD.U32 R43, R68, 0x10000, RZ ;  /* 0x00010000442b7824 */ /* 0x000fe200078e00ff */
[--C-:B------:R-:W-:Y:S01]  /*a110*/  SHF.R.U64 R39, R70, 0x10, R71.reuse ;  /* 0x0000001046277819 */ /* 0x100fe20000001247 */
[CC--:B------:R-:W-:Y:S01]  /*a120*/  FMUL.FTZ R46, R45.reuse, R44.reuse ;  /* 0x0000002c2d2e7220 */ /* 0x0c0fe20000410000 */
[----:B------:R-:W-:Y:S01]  /*a130*/  LOP3.LUT R68, R68, 0xffff0000, RZ, 0xc0, !PT ;  /* 0xffff000044447812 */ /* 0x000fe200078ec0ff */
[-C--:B------:R-:W-:Y:S01]  /*a140*/  FMUL.FTZ R45, R45, R43.reuse ;  /* 0x0000002b2d2d7220 */ /* 0x080fe20000410000 */
[----:B------:R-:W-:Y:S01]  /*a150*/  SHF.R.U32.HI R70, RZ, 0x10, R71 ;  /* 0x00000010ff467819 */ /* 0x000fe20000011647 */
[----:B------:R-:W-:Y:S01]  /*a160*/  FFMA.FTZ R43, R42, R43, -R46 ;  /* 0x0000002b2a2b7223 */ /* 0x000fe2000001082e */
[----:B------:R-:W-:Y:S01]  /*a170*/  PRMT R78, R144, 0x5432, R78 ;  /* 0x00005432904e7816 */ /* 0x000fe2000000004e */
[----:B------:R-:W-:Y:S01]  /*a180*/  FFMA.FTZ R42, R42, R44, R45 ;  /* 0x0000002c2a2a7223 */ /* 0x000fe2000001002d */
[----:B------:R-:W-:Y:S01]  /*a190*/  LOP3.LUT R44, R76, 0xffff0000, RZ, 0xc0, !PT ;  /* 0xffff00004c2c7812 */ /* 0x000fe200078ec0ff */
[----:B------:R-:W-:Y:S01]  /*a1a0*/  IMAD.U32 R46, R15, 0x10000, RZ ;  /* 0x000100000f2e7824 */ /* 0x000fe200078e00ff */
[----:B------:R-:W-:Y:S01]  /*a1b0*/  LOP3.LUT R45, R33, 0xffff0000, RZ, 0xc0, !PT ;  /* 0xffff0000212d7812 */ /* 0x000fe200078ec0ff */
[----:B------:R-:W-:Y:S01]  /*a1c0*/  IMAD.U32 R47, R78, 0x10000, RZ ;  /* 0x000100004e2f7824 */ /* 0x000fe200078e00ff */
[----:B------:R-:W-:-:S02]  /*a1d0*/  LOP3.LUT R13, R13, 0xffff0000, RZ, 0xc0, !PT ;  /* 0xffff00000d0d7812 */ /* 0x000fc400078ec0ff */
[----:B------:R-:W-:Y:S01]  /*a1e0*/  PRMT R70, R142, 0x5432, R70 ;  /* 0x000054328e467816 */ /* 0x000fe20000000046 */
[C---:B------:R-:W-:Y:S01]  /*a1f0*/  FMUL.FTZ R33, R45.reuse, R44 ;  /* 0x0000002c2d217220 */ /* 0x040fe20000410000 */
[-C--:B------:R-:W-:Y:S01]  /*a200*/  FMUL.FTZ R45, R45, R68.reuse ;  /* 0x000000442d2d7220 */ /* 0x080fe20000410000 */
[----:B------:R-:W-:Y:S02]  /*a210*/  LOP3.LUT R78, R78, 0xffff0000, RZ, 0xc0, !PT ;  /* 0xffff00004e4e7812 */ /* 0x000fe400078ec0ff */
[C---:B------:R-:W-:Y:S01]  /*a220*/  FFMA.FTZ R33, R13.reuse, R68, -R33 ;  /* 0x000000440d217223 */ /* 0x040fe20000010821 */
[----:B------:R-:W-:Y:S01]  /*a230*/  FFMA.FTZ R13, R13, R44, R45 ;  /* 0x0000002c0d0d7223 */ /* 0x000fe2000001002d */
[----:B------:R-:W-:Y:S02]  /*a240*/  IMAD.U32 R44, R70, 0x10000, RZ ;  /* 0x00010000462c7824 */ /* 0x000fe400078e00ff */
[----:B------:R-:W-:Y:S01]  /*a250*/  FMUL.FTZ R45, R48, R47 ;  /* 0x0000002f302d7220 */ /* 0x000fe20000410000 */
[----:B------:R-:W-:-:S02]  /*a260*/  PRMT R40, R145, 0x5410, R40 ;  /* 0x0000541091287816 */ /* 0x000fc40000000028 */
[----:B------:R-:W-:Y:S01]  /*a270*/  LOP3.LUT R70, R70, 0xffff0000, RZ, 0xc0, !PT ;  /* 0xffff000046467812 */ /* 0x000fe200078ec0ff */
[-C--:B------:R-:W-:Y:S01]  /*a280*/  FFMA.FTZ R45, R46, R44.reuse, -R45 ;  /* 0x0000002c2e2d7223 */ /* 0x080fe2000001082d */
[----:B------:R-:W-:Y:S01]  /*a290*/  FMUL.FTZ R44, R48, R44 ;  /* 0x0000002c302c7220 */ /* 0x000fe20000410000 */
[----:B------:R-:W-:Y:S01]  /*a2a0*/  PRMT R38, R143, 0x5410, R38 ;  /* 0x000054108f267816 */ /* 0x000fe20000000026 */
[----:B------:R-:W-:Y:S01]  /*a2b0*/  IMAD.U32 R48, R32, 0x10000, RZ ;  /* 0x0001000020307824 */ /* 0x000fe200078e00ff */
[----:B------:R-:W-:Y:S01]  /*a2c0*/  LOP3.LUT R15, R15, 0xffff0000, RZ, 0xc0, !PT ;  /* 0xffff00000f0f7812 */ /* 0x000fe200078ec0ff */
[----:B------:R-:W-:Y:S01]  /*a2d0*/  FFMA.FTZ R44, R46, R47, R44 ;  /* 0x0000002f2e2c7223 */ /* 0x000fe2000001002c */
[----:B------:R-:W-:Y:S01]  /*a2e0*/  LOP3.LUT R46, R35, 0xffff0000, RZ, 0xc0, !PT ;  /* 0xffff0000232e7812 */ /* 0x000fe200078ec0ff */
[----:B------:R-:W-:Y:S01]  /*a2f0*/  IMAD.U32 R47, R40, 0x10000, RZ ;  /* 0x00010000282f7824 */ /* 0x000fe200078e00ff */
[----:B------:R-:W-:Y:S01]  /*a300*/  LOP3.LUT R32, R32, 0xffff0000, RZ, 0xc0, !PT ;  /* 0xffff000020207812 */ /* 0x000fe200078ec0ff */
[----:B------:R-:W-:Y:S01]  /*a310*/  IMAD.U32 R49, R38, 0x10000, RZ ;  /* 0x0001000026317824 */ /* 0x000fe200078e00ff */
[----:B------:R-:W-:Y:S01]  /*a320*/  LOP3.LUT R40, R40, 0xffff0000, RZ, 0xc0, !PT ;  /* 0xffff000028287812 */ /* 0x000fe200078ec0ff */
[C---:B------:R-:W-:Y:S01]  /*a330*/  FMUL.FTZ R35, R46.reuse, R78 ;  /* 0x0000004e2e237220 */ /* 0x040fe20000410000 */
[-C--:B------:R-:W-:Y:S01]  /*a340*/  FMUL.FTZ R46, R46, R70.reuse ;  /* 0x000000462e2e7220 */ /* 0x080fe20000410000 */
[C---:B------:R-:W-:Y:S01]  /*a350*/  FMUL.FTZ R50, R48.reuse, R47 ;  /* 0x0000002f30327220 */ /* 0x040fe20000410000 */
[----:B------:R-:W-:Y:S01]  /*a360*/  FMUL.FTZ R48, R48, R49 ;  /* 0x0000003130307220 */ /* 0x000fe20000410000 */
[C---:B------:R-:W-:Y:S01]  /*a370*/  FFMA.FTZ R35, R15.reuse, R70, -R35 ;  /* 0x000000460f237223 */ /* 0x040fe20000010823 */
[----:B------:R-:W-:Y:S01]  /*a380*/  FFMA.FTZ R15, R15, R78, R46 ;  /* 0x0000004e0f0f7223 */ /* 0x000fe2000001002e */
[----:B------:R-:W-:Y:S01]  /*a390*/  IMAD.U32 R46, R12, 0x10000, RZ ;  /* 0x000100000c2e7824 */ /* 0x000fe200078e00ff */
[----:B------:R-:W-:-:S02]  /*a3a0*/  LOP3.LUT R38, R38, 0xffff0000, RZ, 0xc0, !PT ;  /* 0xffff000026267812 */ /* 0x000fc400078ec0ff */
[----:B------:R-:W-:Y:S01]  /*a3b0*/  PRMT R41, R144, 0x5410, R41 ;  /* 0x0000541090297816 */ /* 0x000fe20000000029 */
[C---:B------:R-:W-:Y:S01]  /*a3c0*/  FFMA.FTZ R50, R46.reuse, R49, -R50 ;  /* 0x000000312e327223 */ /* 0x040fe20000010832 */
[----:B------:R-:W-:Y:S01]  /*a3d0*/  FFMA.FTZ R48, R46, R47, R48 ;  /* 0x0000002f2e307223 */ /* 0x000fe20000010030 */
[----:B------:R-:W-:Y:S01]  /*a3e0*/  LOP3.LUT R46, R12, 0xffff0000, RZ, 0xc0, !PT ;  /* 0xffff00000c2e7812 */ /* 0x000fe200078ec0ff */
        /* <DEDUP_REMOVED lines=17> */
[C---:B------:R-:W-:Y:S01]  /*a500*/  FMUL.FTZ R38, R34.reuse, R41 ;  /* 0x0000002922267220 */ /* 0x040fe20000410000 */
[----:B------:R-:W-:Y:S01]  /*a510*/  FMUL.FTZ R34, R34, R39 ;  /* 0x0000002722227220 */ /* 0x000fe20000410000 */
[----:B------:R-:W-:Y:S02]  /*a520*/  F2FP.BF16.F32.PACK_AB R33, R33, R43 ;  /* 0x0000002b2121723e */ /* 0x000fe400000010ff */
[C---:B------:R-:W-:Y:S01]  /*a530*/  FFMA.FTZ R38, R14.reuse, R39, -R38 ;  /* 0x000000270e267223 */ /* 0x040fe20000010826 */
[----:B------:R-:W-:Y:S01]  /*a540*/  F2FP.BF16.F32.PACK_AB R35, R35, R45 ;  /* 0x0000002d2323723e */ /* 0x000fe200000010ff */
[----:B------:R-:W-:Y:S01]  /*a550*/  FFMA.FTZ R34, R14, R41, R34 ;  /* 0x000000290e227223 */ /* 0x000fe20000010022 */
[----:B------:R-:W-:Y:S01]  /*a560*/  F2FP.BF16.F32.PACK_AB R42, R13, R42 ;  /* 0x0000002a0d2a723e */ /* 0x000fe200000010ff */
[----:B------:R-:W-:Y:S01]  /*a570*/  IMAD.MOV.U32 R13, RZ, RZ, R33 ;  /* 0x000000ffff0d7224 */ /* 0x000fe200078e0021 */
        /* <DEDUP_REMOVED lines=8> */
[----:B------:R-:W-:-:S07]  /*a600*/  F2FP.BF16.F32.PACK_AB R34, R34, R46 ;  /* 0x0000002e2222723e */ /* 0x000fce00000010ff */
.L_x_2753:
[----:B------:R-:W-:Y:S05]  /*a610*/  BSYNC B2 ;  /* 0x0000000000027941 */ /* 0x000fea0003800000 */
.L_x_2752:
[----:B------:R-:W-:Y:S02]  /*a620*/  ISETP.GE.AND P4, PT, R11, R128, PT ;  /* 0x000000800b00720c */ /* 0x000fe40003f86270 */
[----:B------:R-:W-:-:S04]  /*a630*/  LEA R38, P3, R10, R119, 0x1 ;  /* 0x000000770a267211 */ /* 0x000fc800078608ff */
[----:B------:R-:W-:-:S05]  /*a640*/  LEA.HI.X R39, R10, R118, R28, 0x1, P3 ;  /* 0x000000760a277211 */ /* 0x000fca00018f0c1c */
[----:B-1----:R1:W-:Y:S02]  /*a650*/  ST.E.128 desc[UR60][R38.64], R12 ;  /* 0x0000000c26007985 */ /* 0x0023e4000c101d3c */
[----:B-1----:R-:W-:-:S05]  /*a660*/  @!P4 IMAD.WIDE R12, R11, 0x2, R36 ;  /* 0x000000020b0cc825 */ /* 0x002fca00078e0224 */
[----:B0-----:R0:W-:Y:S02]  /*a670*/  @!P4 ST.E.128 desc[UR60][R12.64], R32 ;  /* 0x000000200c00c985 */ /* 0x0011e4000c101d3c */
.L_x_2751:
[----:B------:R-:W-:Y:S05]  /*a680*/  BSYNC B1 ;  /* 0x0000000000017941 */ /* 0x000fea0003800000 */
.L_x_2750:
[----:B------:R-:W-:-:S13]  /*a690*/  ISETP.NE.AND P3, PT, R25, RZ, PT ;  /* 0x000000ff1900720c */ /* 0x000fda0003f65270 */
[----:B------:R-:W-:Y:S05]  /*a6a0*/  @!P3 BRA `(.L_x_2707) ;  /* 0x0000000c00e8b947 */ /* 0x000fea0003800000 */
[----:B------:R-:W4:Y:S01]  /*a6b0*/  LDL R15, [R1+0x60] ;  /* 0x00006000010f7983 */ /* 0x000f220000100800 */
[----:B------:R-:W-:Y:S01]  /*a6c0*/  SEL R129, R112, R129, !P1 ;  /* 0x0000008170817207 */ /* 0x000fe20004800000 */
[C---:B------:R-:W-:Y:S01]  /*a6d0*/  VIADD R14, R225.reuse, 0x40 ;  /* 0x00000040e10e7836 */ /* 0x040fe20000000000 */
[----:B------:R-:W-:Y:S01]  /*a6e0*/  ISETP.GE.AND P4, PT, R214, R111, PT ;  /* 0x0000006fd600720c */ /* 0x000fe20003f86270 */
[----:B0--3--:R-:W-:Y:S01]  /*a6f0*/  VIADD R12, R225, 0x40 ;  /* 0x00000040e10c7836 */ /* 0x009fe20000000000 */
        /* <DEDUP_REMOVED lines=45> */
[----:B------:R-:W-:-:S02]  /*a9d0*/  LOP3.LUT R43, R33, 0xffff0000, RZ, 0xc0, !PT ;  /* 0xffff0000212b7812 */ /* 0x000fc400078ec0ff */
[----:B------:R-:W-:Y:S02]  /*a9e0*/  PRMT R64, R137, 0x5410, R64 ;  /* 0x0000541089407816 */ /* 0x000fe40000000040 */
[----:B------:R-:W-:Y:S01]  /*a9f0*/  SHF.R.U64 R74, R74, 0x10, R75 ;  /* 0x000000104a4a7819 */ /* 0x000fe2000000124b */
[C---:B------:R-:W-:Y:S01]  /*aa00*/  FMUL.FTZ R33, R43.reuse, R42 ;  /* 0x0000002a2b217220 */ /* 0x040fe20000410000 */
[-C--:B------:R-:W-:Y:S01]  /*aa10*/  FMUL.FTZ R43, R43, R44.reuse ;  /* 0x0000002c2b2b7220 */ /* 0x080fe20000410000 */
[----:B------:R-:W-:Y:S02]  /*aa20*/  SHF.R.U64 R66, R66, 0x10, R67 ;  /* 0x0000001042427819 */ /* 0x000fe40000001243 */
[C---:B------:R-:W-:Y:S01]  /*aa30*/  FFMA.FTZ R33, R13.reuse, R44, -R33 ;  /* 0x0000002c0d217223 */ /* 0x040fe20000010821 */
[----:B------:R-:W-:Y:S01]  /*aa40*/  FFMA.FTZ R13, R13, R42, R43 ;  /* 0x0000002a0d0d7223 */ /* 0x000fe2000001002b */
[----:B------:R-:W-:Y:S01]  /*aa50*/  SHF.R.U32.HI R43, RZ, 0x10, R75 ;  /* 0x00000010ff2b7819 */ /* 0x000fe2000001164b */
[----:B------:R-:W-:Y:S01]  /*aa60*/  IMAD.U32 R44, R15, 0x10000, RZ ;  /* 0x000100000f2c7824 */ /* 0x000fe200078e00ff */
[----:B------:R-:W-:-:S02]  /*aa70*/  SHF.R.U32.HI R42, RZ, 0x10, R67 ;  /* 0x00000010ff2a7819 */ /* 0x000fc40000011643 */
        /* <DEDUP_REMOVED lines=8> */
[----:B------:R-:W-:Y:S01]  /*ab00*/  PRMT R74, R138, 0x5410, R74 ;  /* 0x000054108a4a7816 */ /* 0x000fe2000000004a */
[-C--:B------:R-:W-:Y:S01]  /*ab10*/  FMUL.FTZ R48, R48, R46.reuse ;  /* 0x0000002e30307220 */ /* 0x080fe20000410000 */
[----:B------:R-:W-:Y:S01]  /*ab20*/  PRMT R66, R136, 0x5410, R66 ;  /* 0x0000541088427816 */ /* 0x000fe20000000042 */
[----:B------:R-:W-:Y:S01]  /*ab30*/  FFMA.FTZ R47, R44, R46, -R47 ;  /* 0x0000002e2c2f7223 */ /* 0x000fe2000001082f */
[----:B------:R-:W-:-:S02]  /*ab40*/  IMAD.U32 R46, R32, 0x10000, RZ ;  /* 0x00010000202e7824 */ /* 0x000fc400078e00ff */
[----:B------:R-:W-:Y:S01]  /*ab50*/  FFMA.FTZ R48, R44, R45, R48 ;  /* 0x0000002d2c307223 */ /* 0x000fe20000010030 */
[----:B------:R-:W-:Y:S01]  /*ab60*/  LOP3.LUT R44, R35, 0xffff0000, RZ, 0xc0, !PT ;  /* 0xffff0000232c7812 */ /* 0x000fe200078ec0ff */
[----:B------:R-:W-:Y:S01]  /*ab70*/  IMAD.U32 R49, R74, 0x10000, RZ ;  /* 0x000100004a317824 */ /* 0x000fe200078e00ff */
[----:B------:R-:W-:Y:S02]  /*ab80*/  LOP3.LUT R32, R32, 0xffff0000, RZ, 0xc0, !PT ;  /* 0xffff000020207812 */ /* 0x000fe400078ec0ff */
[----:B------:R-:W-:Y:S01]  /*ab90*/  LOP3.LUT R74, R74, 0xffff0000, RZ, 0xc0, !PT ;  /* 0xffff00004a4a7812 */ /* 0x000fe200078ec0ff */
[C---:B------:R-:W-:Y:S01]  /*aba0*/  FMUL.FTZ R35, R44.reuse, R43 ;  /* 0x0000002b2c237220 */ /* 0x040fe20000410000 */
[-C--:B------:R-:W-:Y:S01]  /*abb0*/  FMUL.FTZ R44, R44, R42.reuse ;  /* 0x0000002a2c2c7220 */ /* 0x080fe20000410000 */
[----:B------:R-:W-:Y:S02]  /*abc0*/  F2FP.BF16.F32.PACK_AB R33, R33, R41 ;  /* 0x000000292121723e */ /* 0x000fe400000010ff */
[----:B------:R-:W-:Y:S01]  /*abd0*/  FFMA.FTZ R35, R15, R42, -R35 ;  /* 0x0000002a0f237223 */ /* 0x000fe20000010823 */
[----:B------:R-:W-:-:S02]  /*abe0*/  IMAD.U32 R42, R72, 0x10000, RZ ;  /* 0x00010000482a7824 */ /* 0x000fc400078e00ff */
[----:B------:R-:W-:Y:S01]  /*abf0*/  FFMA.FTZ R44, R15, R43, R44 ;  /* 0x0000002b0f2c7223 */ /* 0x000fe2000001002c */
[----:B------:R-:W-:Y:S01]  /*ac00*/  IMAD.U32 R43, R64, 0x10000, RZ ;  /* 0x00010000402b7824 */ /* 0x000fe200078e00ff */
[----:B------:R-:W-:Y:S01]  /*ac10*/  LOP3.LUT R72, R72, 0xffff0000, RZ, 0xc0, !PT ;  /* 0xffff000048487812 */ /* 0x000fe200078ec0ff */
[----:B------:R-:W-:Y:S02]  /*ac20*/  IMAD.U32 R15, R12, 0x10000, RZ ;  /* 0x000100000c0f7824 */ /* 0x000fe400078e00ff */
[----:B------:R-:W-:Y:S01]  /*ac30*/  FMUL.FTZ R45, R46, R42 ;  /* 0x0000002a2e2d7220 */ /* 0x000fe20000410000 */
[----:B------:R-:W-:Y:S01]  /*ac40*/  LOP3.LUT R64, R64, 0xffff0000, RZ, 0xc0, !PT ;  /* 0xffff000040407812 */ /* 0x000fe200078ec0ff */
[-C--:B------:R-:W-:Y:S01]  /*ac50*/  FMUL.FTZ R46, R46, R43.reuse ;  /* 0x0000002b2e2e7220 */ /* 0x080fe20000410000 */
[----:B------:R-:W-:Y:S01]  /*ac60*/  LOP3.LUT R12, R12, 0xffff0000, RZ, 0xc0, !PT ;  /* 0xffff00000c0c7812 */ /* 0x000fe200078ec0ff */
[C---:B------:R-:W-:Y:S01]  /*ac70*/  FFMA.FTZ R45, R15.reuse, R43, -R45 ;  /* 0x0000002b0f2d7223 */ /* 0x040fe2000001082d */
[C---:B------:R-:W-:Y:S01]  /*ac80*/  FMUL.FTZ R43, R32.reuse, R72 ;  /* 0x00000048202b7220 */ /* 0x040fe20000410000 */
[----:B------:R-:W-:Y:S01]  /*ac90*/  FFMA.FTZ R46, R15, R42, R46 ;  /* 0x0000002a0f2e7223 */ /* 0x000fe2000001002e */
[----:B------:R-:W-:Y:S01]  /*aca0*/  FMUL.FTZ R32, R32, R64 ;  /* 0x0000004020207220 */ /* 0x000fe20000410000 */
[----:B------:R-:W-:-:S02]  /*acb0*/  IMAD.U32 R42, R34, 0x10000, RZ ;  /* 0x00010000222a7824 */ /* 0x000fc400078e00ff */
[----:B------:R-:W-:Y:S01]  /*acc0*/  FFMA.FTZ R43, R12, R64, -R43 ;  /* 0x000000400c2b7223 */ /* 0x000fe2000001082b */
[----:B------:R-:W-:Y:S02]  /*acd0*/  IMAD.U32 R15, R14, 0x10000, RZ ;  /* 0x000100000e0f7824 */ /* 0x000fe400078e00ff */
[----:B------:R-:W-:Y:S01]  /*ace0*/  FFMA.FTZ R32, R12, R72, R32 ;  /* 0x000000480c207223 */ /* 0x000fe20000010020 */
[----:B------:R-:W-:Y:S01]  /*acf0*/  LOP3.LUT R34, R34, 0xffff0000, RZ, 0xc0, !PT ;  /* 0xffff000022227812 */ /* 0x000fe200078ec0ff */
[----:B------:R-:W-:Y:S02]  /*ad00*/  IMAD.U32 R12, R66, 0x10000, RZ ;  /* 0x00010000420c7824 */ /* 0x000fe400078e00ff */
[----:B------:R-:W-:Y:S01]  /*ad10*/  FMUL.FTZ R50, R42, R49 ;  /* 0x000000312a327220 */ /* 0x000fe20000410000 */
[----:B------:R-:W-:Y:S02]  /*ad20*/  LOP3.LUT R66, R66, 0xffff0000, RZ, 0xc0, !PT ;  /* 0xffff000042427812 */ /* 0x000fe400078ec0ff */
[----:B------:R-:W-:Y:S01]  /*ad30*/  LOP3.LUT R14, R14, 0xffff0000, RZ, 0xc0, !PT ;  /* 0xffff00000e0e7812 */ /* 0x000fe200078ec0ff */
[-C--:B------:R-:W-:Y:S01]  /*ad40*/  FMUL.FTZ R42, R42, R12.reuse ;  /* 0x0000000c2a2a7220 */ /* 0x080fe20000410000 */
[----:B------:R-:W-:Y:S01]  /*ad50*/  FFMA.FTZ R50, R15, R12, -R50 ;  /* 0x0000000c0f327223 */ /* 0x000fe20000010832 */
[C---:B------:R-:W-:Y:S01]  /*ad60*/  FMUL.FTZ R12, R34.reuse, R74 ;  /* 0x0000004a220c7220 */ /* 0x040fe20000410000 */
[-C--:B------:R-:W-:Y:S01]  /*ad70*/  FMUL.FTZ R34, R34, R66.reuse ;  /* 0x0000004222227220 */ /* 0x080fe20000410000 */
[----:B------:R-:W-:Y:S01]  /*ad80*/  F2FP.BF16.F32.PACK_AB R35, R35, R47 ;  /* 0x0000002f2323723e */ /* 0x000fe200000010ff */
[----:B------:R-:W-:Y:S01]  /*ad90*/  FFMA.FTZ R42, R15, R49, R42 ;  /* 0x000000310f2a7223 */ /* 0x000fe2000001002a */
[C---:B------:R-:W-:Y:S01]  /*ada0*/  FFMA.FTZ R12, R14.reuse, R66, -R12 ;  /* 0x000000420e0c7223 */ /* 0x040fe2000001080c */
[----:B------:R-:W-:Y:S01]  /*adb0*/  FFMA.FTZ R34, R14, R74, R34 ;  /* 0x0000004a0e227223 */ /* 0x000fe20000010022 */
[----:B------:R-:W-:Y:S01]  /*adc0*/  F2FP.BF16.F32.PACK_AB R14, R43, R45 ;  /* 0x0000002d2b0e723e */ /* 0x000fe200000010ff */
[----:B------:R-:W-:Y:S01]  /*add0*/  IMAD.MOV.U32 R15, RZ, RZ, R35 ;  /* 0x000000ffff0f7224 */ /* 0x000fe200078e0023 */
[----:B------:R-:W-:Y:S01]  /*ade0*/  F2FP.BF16.F32.PACK_AB R40, R13, R40 ;  /* 0x000000280d28723e */ /* 0x000fe200000010ff */
[----:B------:R-:W-:Y:S01]  /*adf0*/  IMAD.MOV.U32 R13, RZ, RZ, R33 ;  /* 0x000000ffff0d7224 */ /* 0x000fe200078e0021 */
[----:B------:R-:W-:-:S02]  /*ae00*/  F2FP.BF16.F32.PACK_AB R44, R44, R48 ;  /* 0x000000302c2c723e */ /* 0x000fc400000010ff */
[----:B------:R-:W-:Y:S01]  /*ae10*/  F2FP.BF16.F32.PACK_AB R50, R12, R50 ;  /* 0x000000320c32723e */ /* 0x000fe200000010ff */
[----:B------:R-:W-:Y:S01]  /*ae20*/  IMAD.MOV.U32 R12, RZ, RZ, R14 ;  /* 0x000000ffff0c7224 */ /* 0x000fe200078e000e */
[----:B------:R-:W-:Y:S01]  /*ae30*/  F2FP.BF16.F32.PACK_AB R32, R32, R46 ;  /* 0x0000002e2020723e */ /* 0x000fe200000010ff */
[----:B------:R-:W-:Y:S01]  /*ae40*/  IMAD.MOV.U32 R33, RZ, RZ, R40 ;  /* 0x000000ffff217224 */ /* 0x000fe200078e0028 */
[----:B------:R-:W-:Y:S01]  /*ae50*/  F2FP.BF16.F32.PACK_AB R34, R34, R42 ;  /* 0x0000002a2222723e */ /* 0x000fe200000010ff */
[----:B------:R-:W-:Y:S02]  /*ae60*/  IMAD.MOV.U32 R14, RZ, RZ, R50 ;  /* 0x000000ffff0e7224 */ /* 0x000fe400078e0032 */
[----:B------:R-:W-:-:S07]  /*ae70*/  IMAD.MOV.U32 R35, RZ, RZ, R44 ;  /* 0x000000ffff237224 */ /* 0x000fce00078e002c */
.L_x_2755:
[----:B------:R-:W-:Y:S05]  /*ae80*/  BSYNC B1 ;  /* 0x0000000000017941 */ /* 0x000fea0003800000 */
.L_x_2754:
[----:B0-----:R0:W-:Y:S01]  /*ae90*/  ST.E.128 desc[UR60][R38.64], R12 ;  /* 0x0000000c26007985 */ /* 0x0011e2000c101d3c */
[----:B------:R-:W-:-:S13]  /*aea0*/  ISETP.GE.AND P3, PT, R11, R128, PT ;  /* 0x000000800b00720c */ /* 0x000fda0003f66270 */
[----:B------:R-:W-:Y:S05]  /*aeb0*/  @P3 BRA `(.L_x_2707) ;  /* 0x0000000400e43947 */ /* 0x000fea0003800000 */
[----:B------:R-:W-:-:S05]  /*aec0*/  IMAD.WIDE R36, R11, 0x2, R36 ;  /* 0x000000020b247825 */ /* 0x000fca00078e0224 */
[----:B-1----:R1:W-:Y:S01]  /*aed0*/  ST.E.128 desc[UR60][R36.64], R32 ;  /* 0x0000002024007985 */ /* 0x0023e2000c101d3c */
[----:B------:R-:W-:Y:S05]  /*aee0*/  BRA `(.L_x_2707) ;  /* 0x0000000400d87947 */ /* 0x000fea0003800000 */
.L_x_2661:
[----:B------:R-:W2:Y:S02]  /*aef0*/  LDL R11, [R1+0x5c] ;  /* 0x00005c00010b7983 */ /* 0x000ea40000100800 */
[----:B--2---:R-:W-:-:S13]  /*af00*/  R2UR UR4, R11 ;  /* 0x000000000b0472ca */ /* 0x004fda00000e0000 */
[----:B------:R-:W-:-:S06]  /*af10*/  UISETP.NE.AND UP0, UPT, UR4, 0x3, UPT ;  /* 0x000000030400788c */ /* 0x000fcc000bf05270 */
[----:B------:R-:W-:-:S13]  /*af20*/  PLOP3.LUT P0, PT, PT, PT, UP0, 0x80, 0x0 ;  /* 0x000000000000781c */ /* 0x000fda0003f0f008 */
[----:B------:R-:W-:Y:S05]  /*af30*/  @!P0 BRA `(.L_x_2756) ;  /* 0x0000000000048947 */ /* 0x000fea0003800000 */
[----:B------:R-:W-:Y:S01]  /*af40*/  BPT.TRAP 0x1 ;  /* 0x000000040000795c */ /* 0x000fe20000300000 */
.L_x_2756:
[----:B------:R-:W-:Y:S01]  /*af50*/  IMAD R88, R213, 0x8, R23 ;  /* 0x00000008d5587824 */ /* 0x000fe200078e0217 */
[----:B------:R-:W-:Y:S01]  /*af60*/  SHF.L.U32 R89, R229, 0x1f, RZ ;  /* 0x0000001fe5597819 */ /* 0x000fe200000006ff */
[----:B------:R-:W-:Y:S01]  /*af70*/  BSSY B1, `(.L_x_2757) ;  /* 0x0000004000017945 */ /* 0x000fe20003800000 */
[----:B------:R-:W-:Y:S02]  /*af80*/  SHF.R.S32.HI R85, RZ, 0x1f, R31 ;  /* 0x0000001fff557819 */ /* 0x000fe4000001141f */
[----:B------:R-:W0:Y:S02]  /*af90*/  SYNCS.PHASECHK.TRANS64.TRYWAIT P3, [R88+URZ+0x38890], R89 ;  /* 0x03889059580075a7 */ /* 0x000e24000806017f */
[----:B0-----:R-:W-:Y:S05]  /*afa0*/  @!P3 BRA `(.L_x_2758) ;  /* 0x000002900038b947 */ /* 0x001fea0003800000 */
.L_x_3088:
[----:B------:R-:W-:Y:S05]  /*afb0*/  BSYNC B1 ;  /* 0x0000000000017941 */ /* 0x000fea0003800000 */
.L_x_2757:
        /* <DEDUP_REMOVED lines=25> */
.L_x_3092:
[----:B------:R-:W-:Y:S04]  /*b150*/  BSSY B1, `(.L_x_2760) ;  /* 0x0000017000017945 */ /* 0x000fe80003800000 */
[----:B------:R-:W-:Y:S05]  /*b160*/  @!P3 BRA `(.L_x_2761) ;  /* 0x000000000054b947 */ /* 0x000fea0003800000 */
[----:B------:R-:W-:Y:S02]  /*b170*/  ULDC UR4, c[0x0][0x2f4] ;  /* 0x0000bd0000047ab9 */ /* 0x000fe40000000800 */
[----:B------:R-:W-:Y:S02]  /*b180*/  ISETP.GE.AND P4, PT, R16, UR4, PT ;  /* 0x0000000410007c0c */ /* 0x000fe4000bf86270 */
[----:B------:R-:W-:-:S11]  /*b190*/  ISETP.GE.AND P3, PT, R214, UR4, PT ;  /* 0x00000004d6007c0c */ /* 0x000fd6000bf66270 */
[----:B------:R-:W4:Y:S01]  /*b1a0*/  @!P4 LDS.128 R12, [R84+0x24400] ;  /* 0x02440000540cc984 */ /* 0x000f220000000c00 */
[----:B---3--:R-:W-:-:S04]  /*b1b0*/  @!P4 LEA R32, P5, R16, R11, 0x1 ;  /* 0x0000000b1020c211 */ /* 0x008fc800078a08ff */
[----:B--2---:R-:W-:-:S05]  /*b1c0*/  @!P4 LEA.HI.X R33, R16, R37, R17, 0x1, P5 ;  /* 0x000000251021c211 */ /* 0x004fca00028f0c11 */
[----:B----4-:R2:W-:Y:S01]  /*b1d0*/  @!P4 ST.E.128 desc[UR60][R32.64], R12 ;  /* 0x0000000c2000c985 */ /* 0x0105e2000c101d3c */
        /* <DEDUP_REMOVED lines=8> */
[----:B------:R-:W-:-:S05]  /*b260*/  @!P4 LEA.HI.X R33, R19, R37, R219, 0x1, P5 ;  /* 0x000000251321c211 */ /* 0x000fca00028f0cdb */
[----:B---3--:R2:W-:Y:S04]  /*b270*/  @!P4 ST.E.128 desc[UR60][R32.64], R12 ;  /* 0x0000000c2000c985 */ /* 0x0085e8000c101d3c */
[----:B------:R-:W3:Y:S01]  /*b280*/  @!P3 LDS.128 R12, [R84+0x2bc00] ;  /* 0x02bc0000540cb984 */ /* 0x000ee20000000c00 */
[----:B--2---:R-:W-:-:S04]  /*b290*/  @!P3 LEA R32, P4, R22, R11, 0x1 ;  /* 0x0000000b1620b211 */ /* 0x004fc800078808ff */
[----:B------:R-:W-:-:S05]  /*b2a0*/  @!P3 LEA.HI.X R33, R22, R37, R218, 0x1, P4 ;  /* 0x000000251621b211 */ /* 0x000fca00020f0cda */
[----:B---3--:R4:W-:Y:S04]  /*b2b0*/  @!P3 ST.E.128 desc[UR60][R32.64], R12 ;  /* 0x0000000c2000b985 */ /* 0x0089e8000c101d3c */
.L_x_2761:
[----:B------:R-:W-:Y:S05]  /*b2c0*/  BSYNC B1 ;  /* 0x0000000000017941 */ /* 0x000fea0003800000 */
.L_x_2760:
[----:B------:R-:W-:-:S03]  /*b2d0*/  UMOV UR4, 0xffffffff ;  /* 0xffffffff00047882 */ /* 0x000fc60000000000 */
[----:B------:R-:W-:Y:S05]  /*b2e0*/  BRA.DIV UR4, `(.L_x_2762) ;  /* 0x0000028e04c87947 */ /* 0x000fea000b800000 */
[----:B--2---:R2:W0:Y:S04]  /*b2f0*/  SHFL.IDX PT, R37, R35, 0x1, 0x181f ;  /* 0x00381f0023257f89 */ /* 0x00442800000e0000 */
[----:B---3--:R2:W3:Y:S02]  /*b300*/  SHFL.IDX PT, R11, R34, 0x1, 0x181f ;  /* 0x00381f00220b7f89 */ /* 0x0084e400000e0000 */
.L_x_3096:
[----:B------:R-:W-:Y:S01]  /*b310*/  ISETP.GE.AND P3, PT, R36, 0x21, PT ;  /* 0x000000212400780c */ /* 0x000fe20003f66270 */
[----:B------:R-:W-:-:S12]  /*b320*/  BSSY B1, `(.L_x_2763) ;  /* 0x0000017000017945 */ /* 0x000fd80003800000 */
[----:B------:R-:W-:Y:S05]  /*b330*/  @!P3 BRA `(.L_x_2764) ;  /* 0x000000000054b947 */ /* 0x000fea0003800000 */
        /* <DEDUP_REMOVED lines=15> */
[----:B------:R-:W-:-:S05]  /*b430*/  @!P3 LEA.HI.X R33, R19, R37, R219, 0x1, P5 ;  /* 0x000000251321b211 */ /* 0x000fca00028f0cdb */
[----:B---3--:R0:W-:Y:S04]  /*b440*/  @!P3 ST.E.128 desc[UR60][R32.64], R12 ;  /* 0x0000000c2000b985 */ /* 0x0081e8000c101d3c */
[----:B------:R-:W3:Y:S01]  /*b450*/  @!P4 LDS.128 R12, [R84+0x2cc00] ;  /* 0x02cc0000540cc984 */ /* 0x000ee20000000c00 */
[----:B0-----:R-:W-:-:S04]  /*b460*/  @!P4 LEA R32, P3, R22, R11, 0x1 ;  /* 0x0000000b1620c211 */ /* 0x001fc800078608ff */
[----:B------:R-:W-:-:S05]  /*b470*/  @!P4 LEA.HI.X R33, R22, R37, R218, 0x1, P3 ;  /* 0x000000251621c211 */ /* 0x000fca00018f0cda */
[----:B---3--:R0:W-:Y:S04]  /*b480*/  @!P4 ST.E.128 desc[UR60][R32.64], R12 ;  /* 0x0000000c2000c985 */ /* 0x0081e8000c101d3c */
.L_x_2764:
[----:B------:R-:W-:Y:S05]  /*b490*/  BSYNC B1 ;  /* 0x0000000000017941 */ /* 0x000fea0003800000 */
.L_x_2763:
[----:B------:R-:W-:-:S03]  /*b4a0*/  UMOV UR4, 0xffffffff ;  /* 0xffffffff00047882 */ /* 0x000fc60000000000 */
[----:B------:R-:W-:Y:S05]  /*b4b0*/  BRA.DIV UR4, `(.L_x_2765) ;  /* 0x0000028e04a07947 */ /* 0x000fea000b800000 */
[----:B-12---:R-:W1:Y:S04]  /*b4c0*/  SHFL.IDX PT, R35, R35, 0x2, 0x181f ;  /* 0x00581f0023237f89 */ /* 0x006e6800000e0000 */
[----:B------:R-:W2:Y:S02]  /*b4d0*/  SHFL.IDX PT, R34, R34, 0x2, 0x181f ;  /* 0x00581f0022227f89 */ /* 0x000ea400000e0000 */
.L_x_3100:
[----:B------:R-:W-:-:S13]  /*b4e0*/  ISETP.GE.AND P3, PT, R36, 0x41, PT ;  /* 0x000000412400780c */ /* 0x000fda0003f66270 */
[----:B------:R-:W-:Y:S05]  /*b4f0*/  @!P3 BRA `(.L_x_2707) ;  /* 0x000000000054b947 */ /* 0x000fea0003800000 */
[----:B------:R-:W-:Y:S02]  /*b500*/  ULDC UR4, c[0x0][0x2f4] ;  /* 0x0000bd0000047ab9 */ /* 0x000fe40000000800 */
[----:B------:R-:W-:Y:S02]  /*b510*/  ISETP.GE.AND P5, PT, R16, UR4, PT ;  /* 0x0000000410007c0c */ /* 0x000fe4000bfa6270 */
[----:B------:R-:W-:-:S11]  /*b520*/  ISETP.GE.AND P4, PT, R214, UR4, PT ;  /* 0x00000004d6007c0c */ /* 0x000fd6000bf86270 */
[----:B0---4-:R-:W0:Y:S01]  /*b530*/  @!P5 LDS.128 R12, [R84+0x26400] ;  /* 0x02640000540cd984 */ /* 0x011e220000000c00 */
        /* <DEDUP_REMOVED lines=11> */
[----:B------:R-:W-:-:S05]  /*b5f0*/  @!P3 LEA.HI.X R33, R19, R35, R219, 0x1, P5 ;  /* 0x000000231321b211 */ /* 0x000fca00028f0cdb */
[----:B-1----:R0:W-:Y:S04]  /*b600*/  @!P3 ST.E.128 desc[UR60][R32.64], R12 ;  /* 0x0000000c2000b985 */ /* 0x0021e8000c101d3c */
[----:B------:R-:W1:Y:S01]  /*b610*/  @!P4 LDS.128 R12, [R84+0x2dc00] ;  /* 0x02dc0000540cc984 */ /* 0x000e620000000c00 */
[----:B0-----:R-:W-:-:S04]  /*b620*/  @!P4 LEA R32, P3, R22, R34, 0x1 ;  /* 0x000000221620c211 */ /* 0x001fc800078608ff */
[----:B------:R-:W-:-:S05]  /*b630*/  @!P4 LEA.HI.X R33, R22, R35, R218, 0x1, P3 ;  /* 0x000000231621c211 */ /* 0x000fca00018f0cda */
[----:B-1----:R0:W-:Y:S04]  /*b640*/  @!P4 ST.E.128 desc[UR60][R32.64], R12 ;  /* 0x0000000c2000c985 */ /* 0x0021e8000c101d3c */
.L_x_2707:
[----:B------:R-:W-:Y:S05]  /*b650*/  BSYNC B0 ;  /* 0x0000000000007941 */ /* 0x000fea0003800000 */
.L_x_2660:
        /* <DEDUP_REMOVED lines=17> */
.L_x_2767:
[----:B------:R-:W-:Y:S05]  /*b770*/  BSYNC B0 ;  /* 0x0000000000007941 */ /* 0x000fea0003800000 */
.L_x_2766:
[----:B------:R-:W5:Y:S01]  /*b780*/  SYNCS.PHASECHK.TRANS64.TRYWAIT P0, [R88+URZ+0x388b0], R89 ;  /* 0x0388b059580075a7 */ /* 0x000f62000800017f */
[----:B------:R-:W-:Y:S04]  /*b790*/  BSSY B0, `(.L_x_2768) ;  /* 0x0000002000007945 */ /* 0x000fe80003800000 */
[----:B-----5:R-:W-:Y:S05]  /*b7a0*/  @!P0 BRA `(.L_x_2769) ;  /* 0x0000028c00308947 */ /* 0x020fea0003800000 */
.L_x_3101:
[----:B------:R-:W-:Y:S05]  /*b7b0*/  BSYNC B0 ;  /* 0x0000000000007941 */ /* 0x000fea0003800000 */
.L_x_2768:
[----:B------:R-:W-:Y:S01]  /*b7c0*/  ULDC.64 UR4, c[0x0][0x328] ;  /* 0x0000ca0000047ab9 */ /* 0x000fe20000000a00 */
[----:B------:R-:W-:Y:S01]  /*b7d0*/  IMAD.IADD R87, R87, 0x1, -R225 ;  /* 0x0000000157577824 */ /* 0x000fe200078e0ae1 */
[----:B------:R-:W-:Y:S01]  /*b7e0*/  ULDC.64 UR6, c[0x0][0x318] ;  /* 0x0000c60000067ab9 */ /* 0x000fe20000000a00 */
[----:B0---4-:R-:W-:Y:S01]  /*b7f0*/  IMAD R14, R85, UR4, RZ ;  /* 0x00000004550e7c24 */ /* 0x011fe2000f8e02ff */
[----:B------:R-:W-:Y:S01]  /*b800*/  BSSY B0, `(.L_x_2770) ;  /* 0x0000028000007945 */ /* 0x000fe20003800000 */
[----:B------:R-:W-:Y:S01]  /*b810*/  IMAD.WIDE.U32 R12, R31, UR4, RZ ;  /* 0x000000041f0c7c25 */ /* 0x000fe2000f8e00ff */
[C---:B------:R-:W-:Y:S02]  /*b820*/  ISETP.GE.AND P4, PT, R87.reuse, 0x1, PT ;  /* 0x000000015700780c */ /* 0x040fe40003f86270 */
[----:B------:R-:W-:Y:S01]  /*b830*/  ISETP.GE.AND P0, PT, R87, 0x21, PT ;  /* 0x000000215700780c */ /* 0x000fe20003f06270 */
[----:B------:R-:W-:Y:S01]  /*b840*/  IMAD R31, R31, UR5, R14 ;  /* 0x000000051f1f7c24 */ /* 0x000fe2000f8e020e */
[----:B------:R-:W-:-:S02]  /*b850*/  ULDC.64 UR4, c[0x0][0x338] ;  /* 0x0000ce0000047ab9 */ /* 0x000fc40000000a00 */
        /* <DEDUP_REMOVED lines=9> */
[----:B-1----:R-:W-:Y:S01]  /*b8f0*/  LEA.HI.X R32, R12, UR7, R13, 0x1, P5 ;  /* 0x000000070c207c11 */ /* 0x002fe2000a8f0c0d */
[----:B--2---:R0:W1:Y:S04]  /*b900*/  SHFL.IDX PT, R34, R11, RZ, 0x181f ;  /* 0x00181fff0b227589 */ /* 0x00406800000e0000 */
[----:B------:R0:W2:Y:S01]  /*b910*/  SHFL.IDX PT, R33, R32, RZ, 0x181f ;  /* 0x00181fff20217589 */ /* 0x0000a200000e0000 */
[----:B------:R-:W-:Y:S05]  /*b920*/  @!P4 BRA `(.L_x_2771) ;  /* 0x000000000054c947 */ /* 0x000fea0003800000 */
[----:B------:R-:W-:Y:S02]  /*b930*/  ULDC UR4, c[0x0][0x2f4] ;  /* 0x0000bd0000047ab9 */ /* 0x000fe40000000800 */
[----:B------:R-:W-:-:S13]  /*b940*/  ISETP.GE.AND P5, PT, R16, UR4, PT ;  /* 0x0000000410007c0c */ /* 0x000fda000bfa6270 */
        /* <DEDUP_REMOVED lines=19> */
.L_x_2771:
[----:B------:R-:W-:Y:S05]  /*ba80*/  BSYNC B0 ;  /* 0x0000000000007941 */ /* 0x000fea0003800000 */
.L_x_2770:
[----:B--2---:R2:W4:Y:S01]  /*ba90*/  SHFL.IDX PT, R33, R32, 0x1, 0x181f ;  /* 0x00381f0020217f89 */ /* 0x00452200000e0000 */
[----:B------:R-:W-:Y:S03]  /*baa0*/  BSSY B0, `(.L_x_2772) ;  /* 0x0000018000007945 */ /* 0x000fe60003800000 */
[----:B-1----:R2:W1:Y:S01]  /*bab0*/  SHFL.IDX PT, R34, R11, 0x1, 0x181f ;  /* 0x00381f000b227f89 */ /* 0x00246200000e0000 */
[----:B------:R-:W-:Y:S05]  /*bac0*/  @!P0 BRA `(.L_x_2773) ;  /* 0x0000000000548947 */ /* 0x000fea0003800000 */
[----:B------:R-:W-:Y:S02]  /*bad0*/  ULDC UR4, c[0x0][0x2f4] ;  /* 0x0000bd0000047ab9 */ /* 0x000fe40000000800 */
[----:B------:R-:W-:Y:S02]  /*bae0*/  ISETP.GE.AND P5, PT, R16, UR4, PT ;  /* 0x0000000410007c0c */ /* 0x000fe4000bfa6270 */
[----:B------:R-:W-:-:S11]  /*baf0*/  ISETP.GE.AND P4, PT, R214, UR4, PT ;  /* 0x00000004d6007c0c */ /* 0x000fd6000bf86270 */
[----:B---3--:R-:W3:Y:S01]  /*bb00*/  @!P5 LDS.128 R12, [R84+0x1400] ;  /* 0x00140000540cd984 */ /* 0x008ee20000000c00 */
[----:B-1----:R-:W-:-:S04]  /*bb10*/  @!P5 LEA R30, P0, R16, R34, 0x1 ;  /* 0x00000022101ed211 */ /* 0x002fc800078008ff */
[----:B----4-:R-:W-:Y:S02]  /*bb20*/  @!P5 LEA.HI.X R31, R16, R33, R17, 0x1, P0 ;  /* 0x00000021101fd211 */ /* 0x010fe400000f0c11 */
[----:B------:R-:W-:-:S03]  /*bb30*/  ISETP.GE.AND P0, PT, R19, UR4, PT ;  /* 0x0000000413007c0c */ /* 0x000fc6000bf06270 */
[----:B---3--:R1:W-:Y:S04]  /*bb40*/  @!P5 ST.E.128 desc[UR60][R30.64], R12 ;  /* 0x0000000c1e00d985 */ /* 0x0083e8000c101d3c */
[----:B------:R-:W3:Y:S01]  /*bb50*/  @!P4 LDS.128 R12, [R84+0x3c00] ;  /* 0x003c0000540cc984 */ /* 0x000ee20000000c00 */
[----:B-1----:R-:W-:-:S04]  /*bb60*/  @!P4 LEA R30, P5, R212, R34, 0x1 ;  /* 0x00000022d41ec211 */ /* 0x002fc800078a08ff */
[----:B------:R-:W-:-:S05]  /*bb70*/  @!P4 LEA.HI.X R31, R212, R33, R215, 0x1, P5 ;  /* 0x00000021d41fc211 */ /* 0x000fca00028f0cd7 */
[----:B---3--:R1:W-:Y:S01]  /*bb80*/  @!P4 ST.E.128 desc[UR60][R30.64], R12 ;  /* 0x0000000c1e00c985 */ /* 0x0083e2000c101d3c */
[----:B------:R-:W-:-:S03]  /*bb90*/  ISETP.GE.AND P4, PT, R22, UR4, PT ;  /* 0x0000000416007c0c */ /* 0x000fc6000bf86270 */
[----:B------:R-:W3:Y:S01]  /*bba0*/  @!P0 LDS.128 R12, [R84+0x6400] ;  /* 0x00640000540c8984 */ /* 0x000ee20000000c00 */
[----:B-1----:R-:W-:-:S04]  /*bbb0*/  @!P0 LEA R30, P5, R19, R34, 0x1 ;  /* 0x00000022131e8211 */ /* 0x002fc800078a08ff */
[----:B------:R-:W-:-:S05]  /*bbc0*/  @!P0 LEA.HI.X R31, R19, R33, R219, 0x1, P5 ;  /* 0x00000021131f8211 */ /* 0x000fca00028f0cdb */
[----:B---3--:R1:W-:Y:S04]  /*bbd0*/  @!P0 ST.E.128 desc[UR60][R30.64], R12 ;  /* 0x0000000c1e008985 */ /* 0x0083e8000c101d3c */
[----:B------:R-:W3:Y:S01]  /*bbe0*/  @!P4 LDS.128 R12, [R84+0x8c00] ;  /* 0x008c0000540cc984 */ /* 0x000ee20000000c00 */
[----:B-1----:R-:W-:-:S04]  /*bbf0*/  @!P4 LEA R30, P0, R22, R34, 0x1 ;  /* 0x00000022161ec211 */ /* 0x002fc800078008ff */
[----:B------:R-:W-:-:S05]  /*bc00*/  @!P4 LEA.HI.X R31, R22, R33, R218, 0x1, P0 ;  /* 0x00000021161fc211 */ /* 0x000fca00000f0cda */
[----:B---3--:R1:W-:Y:S04]  /*bc10*/  @!P4 ST.E.128 desc[UR60][R30.64], R12 ;  /* 0x0000000c1e00c985 */ /* 0x0083e8000c101d3c */
.L_x_2773:
[----:B------:R-:W-:Y:S05]  /*bc20*/  BSYNC B0 ;  /* 0x0000000000007941 */ /* 0x000fea0003800000 */
.L_x_2772:
[----:B------:R-:W-:Y:S01]  /*bc30*/  ISETP.GE.AND P0, PT, R87, 0x41, PT ;  /* 0x000000415700780c */ /* 0x000fe20003f06270 */
[----:B0-2---:R-:W0:Y:S01]  /*bc40*/  SHFL.IDX PT, R32, R32, 0x2, 0x181f ;  /* 0x00581f0020207f89 */ /* 0x005e2200000e0000 */
[----:B------:R-:W-:Y:S03]  /*bc50*/  BSSY B0, `(.L_x_2774) ;  /* 0x0000018000007945 */ /* 0x000fe60003800000 */
[----:B------:R-:W2:Y:S08]  /*bc60*/  SHFL.IDX PT, R11, R11, 0x2, 0x181f ;  /* 0x00581f000b0b7f89 */ /* 0x000eb000000e0000 */
[----:B------:R-:W-:Y:S05]  /*bc70*/  @!P0 BRA `(.L_x_2775) ;  /* 0x0000000000548947 */ /* 0x000fea0003800000 */
[----:B------:R-:W-:Y:S02]  /*bc80*/  ULDC UR4, c[0x0][0x2f4] ;  /* 0x0000bd0000047ab9 */ /* 0x000fe40000000800 */
[----:B------:R-:W-:Y:S02]  /*bc90*/  ISETP.GE.AND P5, PT, R16, UR4, PT ;  /* 0x0000000410007c0c */ /* 0x000fe4000bfa6270 */
[----:B------:R-:W-:-:S11]  /*bca0*/  ISETP.GE.AND P4, PT, R214, UR4, PT ;  /* 0x00000004d6007c0c */ /* 0x000fd6000bf86270 */
[----:B-1-3--:R-:W1:Y:S01]  /*bcb0*/  @!P5 LDS.128 R12, [R84+0x2400] ;  /* 0x00240000540cd984 */ /* 0x00ae620000000c00 */
[----:B--2---:R-:W-:-:S04]  /*bcc0*/  @!P5 LEA R30, P0, R16, R11, 0x1 ;  /* 0x0000000b101ed211 */ /* 0x004fc800078008ff */
[----:B0-----:R-:W-:Y:S02]  /*bcd0*/  @!P5 LEA.HI.X R31, R16, R32, R17, 0x1, P0 ;  /* 0x00000020101fd211 */ /* 0x001fe400000f0c11 */
[----:B------:R-:W-:-:S03]  /*bce0*/  ISETP.GE.AND P0, PT, R19, UR4, PT ;  /* 0x0000000413007c0c */ /* 0x000fc6000bf06270 */
[----:B-1----:R0:W-:Y:S04]  /*bcf0*/  @!P5 ST.E.128 desc[UR60][R30.64], R12 ;  /* 0x0000000c1e00d985 */ /* 0x0021e8000c101d3c */
        /* <DEDUP_REMOVED lines=13> */
.L_x_2775:
[----:B------:R-:W-:Y:S05]  /*bdd0*/  BSYNC B0 ;  /* 0x0000000000007941 */ /* 0x000fea0003800000 */
.L_x_2774:
        /* <DEDUP_REMOVED lines=8> */
[----:B------:R-:W-:Y:S01]  /*be60*/  ISETP.NE.AND P4, PT, R110, RZ, PT ;  /* 0x000000ff6e00720c */ /* 0x000fe20003f85270 */
[----:B------:R-:W-:-:S02]  /*be70*/  VIADD R213, R213, 0x1 ;  /* 0x00000001d5d57836 */ /* 0x000fc40000000000 */
[----:B------:R-:W-:Y:S02]  /*be80*/  @!P3 PRMT R88, RZ, 0x654, R88 ;  /* 0x00000654ff58b816 */ /* 0x000fe40000000058 */
[----:B------:R-:W-:Y:S02]  /*be90*/  PLOP3.LUT P0, PT, PT, PT, PT, 0x8, 0x0 ;  /* 0x000000000000781c */ /* 0x000fe40003f0e170 */
[----:B------:R2:W-:Y:S01]  /*bea0*/  @!P3 SYNCS.ARRIVE.TRANS64.RED.A1T0 RZ, [R88+URZ], RZ ;  /* 0x000000ff58ffb9a7 */ /* 0x0005e2000810043f */
[----:B------:R-:W-:-:S04]  /*beb0*/  ISETP.NE.AND P3, PT, R213, 0x2, PT ;  /* 0x00000002d500780c */ /* 0x000fc80003f65270 */
[----:B01-3--:R-:W-:Y:S02]  /*bec0*/  SEL R12, RZ, 0x1, P3 ;  /* 0x00000001ff0c7807 */ /* 0x00bfe40001800000 */
[----:B------:R-:W-:Y:S02]  /*bed0*/  SEL R213, R213, RZ, P3 ;  /* 0x000000ffd5d57207 */ /* 0x000fe40001800000 */
[----:B------:R-:W-:Y:S01]  /*bee0*/  LOP3.LUT R229, R229, R12, RZ, 0x3c, !PT ;  /* 0x0000000ce5e57212 */ /* 0x000fe200078e3cff */
[----:B--2---:R-:W-:Y:S06]  /*bef0*/  @P4 BRA `(.L_x_2776) ;  /* 0xffffff7000844947 */ /* 0x004fec000383ffff */
.L_x_2655:
[----:B------:R-:W2:Y:S01]  /*bf00*/  LDL R11, [R1+0x74] ;  /* 0x00007400010b7983 */ /* 0x000ea20000100800 */
[----:B------:R-:W1:Y:S01]  /*bf10*/  LDC R0, c[0x0][0x448] ;  /* 0x00011200ff007b82 */ /* 0x000e620000000800 */
[----:B------:R-:W-:Y:S01]  /*bf20*/  BSSY B0, `(.L_x_2777) ;  /* 0x0000011000007945 */ /* 0x000fe20003800000 */
[----:B------:R-:W-:Y:S01]  /*bf30*/  IMAD.MOV.U32 R2, RZ, RZ, RZ ;  /* 0x000000ffff027224 */ /* 0x000fe200078e00ff */
[----:B-1----:R-:W-:-:S13]  /*bf40*/  ISETP.NE.AND P1, PT, R0, 0x1, PT ;  /* 0x000000010000780c */ /* 0x002fda0003f25270 */
[----:B------:R-:W1:Y:S08]  /*bf50*/  @P1 LDC R0, c[0x0][0x44c] ;  /* 0x00011300ff001b82 */ /* 0x000e700000000800 */
[----:B------:R-:W3:Y:S01]  /*bf60*/  @P1 LDC R5, c[0x0][0x450] ;  /* 0x00011400ff051b82 */ /* 0x000ee20000000800 */
[----:B--2---:R-:W-:-:S04]  /*bf70*/  VIADD R3, R11, 0x7f ;  /* 0x0000007f0b037836 */ /* 0x004fc80000000000 */
[----:B-1----:R-:W-:-:S05]  /*bf80*/  @P1 IMAD.HI.U32 R0, R3, R0, RZ ;  /* 0x0000000003001227 */ /* 0x002fca00078e00ff */
[----:B---3--:R-:W-:-:S05]  /*bf90*/  @P1 SHF.R.U32.HI R3, RZ, R5, R0 ;  /* 0x00000005ff031219 */ /* 0x008fca0000011600 */
[----:B------:R-:W-:-:S04]  /*bfa0*/  IMAD.IADD R3, R130, 0x1, R3 ;  /* 0x0000000182037824 */ /* 0x000fc800078e0203 */
[----:B------:R-:W-:-:S05]  /*bfb0*/  IMAD.HI R3, R3, 0x66666667, RZ ;  /* 0x6666666703037827 */ /* 0x000fca00078e02ff */
[----:B------:R-:W-:-:S04]  /*bfc0*/  SHF.R.U32.HI R0, RZ, 0x1f, R3 ;  /* 0x0000001fff007819 */ /* 0x000fc80000011603 */
[----:B------:R-:W-:-:S04]  /*bfd0*/  LEA.HI.SX32 R0, R3, R0, 0x1b ;  /* 0x0000000003007211 */ /* 0x000fc800078fdaff */
[----:B------:R-:W-:-:S04]  /*bfe0*/  VIMNMX R131, R131, R0, PT ;  /* 0x0000000083837248 */ /* 0x000fc80003fe0100 */
[----:B------:R-:W-:Y:S01]  /*bff0*/  ISETP.GE.AND P1, PT, R131, 0x1, PT ;  /* 0x000000018300780c */ /* 0x000fe20003f26270 */
[----:B------:R-:W-:-:S12]  /*c000*/  @P0 BRA `(.L_x_2778) ;  /* 0x0000000000080947 */ /* 0x000fd80003800000 */
[----:B------:R-:W1:Y:S02]  /*c010*/  FENCE.VIEW.ASYNC.G ;  /* 0x00000000000073c6 */ /* 0x000e640000000100 */
[----:B-1----:R-:W-:Y:S06]  /*c020*/  BAR.ARV 0xc, 0x180 ;  /* 0x0306000000007b1d */ /* 0x002fec0000002000 */
.L_x_2778:
[----:B------:R-:W-:Y:S05]  /*c030*/  BSYNC B0 ;  /* 0x0000000000007941 */ /* 0x000fea0003800000 */
.L_x_2777:
[----:B------:R-:W-:Y:S04]  /*c040*/  BSSY B0, `(.L_x_2779) ;  /* 0x0000021000007945 */ /* 0x000fe80003800000 */
[----:B------:R-:W-:Y:S05]  /*c050*/  @!P1 BRA `(.L_x_2780) ;  /* 0x00000000007c9947 */ /* 0x000fea0003800000 */
[----:B------:R-:W2:Y:S01]  /*c060*/  LDL R0, [R1+0x90] ;  /* 0x0000900001007983 */ /* 0x000ea20000100800 */
[----:B------:R-:W-:Y:S01]  /*c070*/  ULDC UR4, c[0x0][0x9f0] ;  /* 0x00027c0000047ab9 */ /* 0x000fe20000000800 */
[----:B--2---:R-:W-:-:S04]  /*c080*/  ISETP.NE.AND P0, PT, R0, RZ, PT ;  /* 0x000000ff0000720c */ /* 0x004fc80003f05270 */
[----:B------:R-:W-:-:S04]  /*c090*/  SEL R6, R0, UR4, P0 ;  /* 0x0000000400067c07 */ /* 0x000fc80008000000 */
[-C--:B------:R-:W-:Y:S02]  /*c0a0*/  IABS R5, R6.reuse ;  /* 0x0000000600057213 */ /* 0x080fe40000000000 */
[----:B------:R-:W-:Y:S02]  /*c0b0*/  IADD3 R0, R6, -0x1, R131 ;  /* 0xffffffff06007810 */ /* 0x000fe40007ffe083 */
[----:B------:R-:W1:Y:S01]  /*c0c0*/  I2F.RP R4, R5 ;  /* 0x0000000500047306 */ /* 0x000e620000209400 */
[----:B------:R-:W-:-:S05]  /*c0d0*/  IABS R9, R6 ;  /* 0x0000000600097213 */ /* 0x000fca0000000000 */
[----:B------:R-:W-:Y:S02]  /*c0e0*/  IMAD.MOV R9, RZ, RZ, -R9 ;  /* 0x000000ffff097224 */ /* 0x000fe400078e0a09 */
[----:B-1----:R-:W1:Y:S02]  /*c0f0*/  MUFU.RCP R4, R4 ;  /* 0x0000000400047308 */ /* 0x002e640000001000 */
[----:B-1----:R-:W-:Y:S01]  /*c100*/  VIADD R2, R4, 0xffffffe ;  /* 0x0ffffffe04027836 */ /* 0x002fe20000000000 */
[----:B------:R-:W-:Y:S02]  /*c110*/  IABS R4, R0 ;  /* 0x0000000000047213 */ /* 0x000fe40000000000 */
[----:B------:R-:W-:-:S03]  /*c120*/  LOP3.LUT R0, R0, R6, RZ, 0x3c, !PT ;  /* 0x0000000600007212 */ /* 0x000fc600078e3cff */
[----:B------:R1:W2:Y:S01]  /*c130*/  F2I.FTZ.U32.TRUNC.NTZ R3, R2 ;  /* 0x0000000200037305 */ /* 0x0002a2000021f000 */
[----:B------:R-:W-:Y:S01]  /*c140*/  ISETP.GE.AND P2, PT, R0, RZ, PT ;  /* 0x000000ff0000720c */ /* 0x000fe20003f46270 */
[----:B-1----:R-:W-:Y:S02]  /*c150*/  IMAD.MOV.U32 R2, RZ, RZ, RZ ;  /* 0x000000ffff027224 */ /* 0x002fe400078e00ff */
        /* <DEDUP_REMOVED lines=15> */
.L_x_2780:
[----:B------:R-:W-:Y:S05]  /*c250*/  BSYNC B0 ;  /* 0x0000000000007941 */ /* 0x000fea0003800000 */
.L_x_2779:
[----:B------:R-:W2:Y:S01]  /*c260*/  LDL R0, [R1+0xa4] ;  /* 0x0000a40001007983 */ /* 0x000ea20000100800 */
[----:B------:R-:W-:Y:S01]  /*c270*/  PLOP3.LUT P0, PT, PT, PT, PT, 0x80, 0x0 ;  /* 0x000000000000781c */ /* 0x000fe20003f0f070 */
[----:B------:R-:W-:Y:S01]  /*c280*/  IMAD.MOV.U32 R153, RZ, RZ, RZ ;  /* 0x000000ffff997224 */ /* 0x000fe200078e00ff */
[----:B------:R-:W-:Y:S01]  /*c290*/  CS2R R150, SRZ ;  /* 0x0000000000967805 */ /* 0x000fe2000001ff00 */
[----:B------:R-:W-:Y:S01]  /*c2a0*/  IMAD.MOV.U32 R154, RZ, RZ, RZ ;  /* 0x000000ffff9a7224 */ /* 0x000fe200078e00ff */
        /* <DEDUP_REMOVED lines=57> */
[----:B----4-:R-:W-:-:S02]  /*c640*/  CS2R R32, SRZ ;  /* 0x0000000000207805 */ /* 0x010fc4000001ff00 */
        /* <DEDUP_REMOVED lines=9> */
[----:B-1----:R-:W-:Y:S05]  /*c6e0*/  @!P1 BRA `(.L_x_2781) ;  /* 0x000001a8003c9947 */ /* 0x002fea0003800000 */
[----:B------:R-:W2:Y:S02]  /*c6f0*/  LDL R0, [R1+0x128] ;  /* 0x0001280001007983 */ /* 0x000ea40000100800 */
[----:B--2---:R-:W-:Y:S02]  /*c700*/  R2UR UR4, R0 ;  /* 0x00000000000472ca */ /* 0x004fe400000e0000 */
[----:B------:R-:W1:Y:S11]  /*c710*/  S2R R0, SR_TID.X ;  /* 0x0000000000007919 */ /* 0x000e760000002100 */
[----:B------:R-:W-:-:S06]  /*c720*/  ULOP3.LUT UP0, URZ, UR4, 0x9f, URZ, 0xc0, !UPT ;  /* 0x0000009f043f7892 */ /* 0x000fcc000f80c03f */
[----:B------:R-:W-:Y:S01]  /*c730*/  PLOP3.LUT P0, PT, PT, PT, UP0, 0x80, 0x0 ;  /* 0x000000000000781c */ /* 0x000fe20003f0f008 */
[----:B-1----:R-:W-:-:S05]  /*c740*/  VIADD R0, R0, 0xffffff80 ;  /* 0xffffff8000007836 */ /* 0x002fca0000000000 */
[----:B------:R-:W-:-:S04]  /*c750*/  SHF.R.S32.HI R3, RZ, 0x1f, R0 ;  /* 0x0000001fff037819 */ /* 0x000fc80000011400 */
[----:B------:R-:W-:-:S04]  /*c760*/  LEA.HI R3, R3, R0, RZ, 0x7 ;  /* 0x0000000003037211 */ /* 0x000fc800078f38ff */
[----:B------:R-:W-:-:S06]  /*c770*/  SHF.R.S32.HI R0, RZ, 0x7, R3 ;  /* 0x00000007ff007819 */ /* 0x000fcc0000011403 */
[----:B------:R-:W1:Y:S02]  /*c780*/  SHFL.IDX PT, R0, R0, RZ, 0x1f ;  /* 0x00001fff00007589 */ /* 0x000e6400000e0000 */
[----:B-1----:R-:W-:-:S04]  /*c790*/  LEA.HI R3, R0, R0, RZ, 0x1 ;  /* 0x0000000000037211 */ /* 0x002fc800078f08ff */
        /* <DEDUP_REMOVED lines=11> */
[----:B------:R-:W1:Y:S01]  /*c850*/  LDC.64 R14, c[0x4][R14] ;  /* 0x010000000e0e7b82 */ /* 0x000e620000000a00 */
[----:B------:R-:W-:Y:S01]  /*c860*/  ULDC.64 UR4, c[0x4][0xb8] ;  /* 0x01002e0000047ab9 */ /* 0x000fe20000000a00 */
[----:B------:R-:W-:Y:S02]  /*c870*/  IMAD.U32 R6, RZ, RZ, UR6 ;  /* 0x00000006ff067e24 */ /* 0x000fe4000f8e00ff */
[----:B------:R-:W-:-:S02]  /*c880*/  IMAD.U32 R7, RZ, RZ, UR7 ;  /* 0x00000007ff077e24 */ /* 0x000fc4000f8e00ff */
[----:B0-----:R-:W-:Y:S02]  /*c890*/  IMAD.U32 R10, RZ, RZ, UR4 ;  /* 0x00000004ff0a7e24 */ /* 0x001fe4000f8e00ff */
[----:B------:R-:W-:Y:S02]  /*c8a0*/  IMAD.U32 R11, RZ, RZ, UR5 ;  /* 0x00000005ff0b7e24 */ /* 0x000fe4000f8e00ff */
[----:B------:R-:W-:Y:S02]  /*c8b0*/  IMAD.MOV.U32 R8, RZ, RZ, 0x70 ;  /* 0x00000070ff087424 */ /* 0x000fe400078e00ff */
[----:B------:R-:W-:Y:S02]  /*c8c0*/  IMAD.MOV.U32 R12, RZ, RZ, 0x1 ;  /* 0x00000001ff0c7424 */ /* 0x000fe400078e00ff */
[----:B------:R-:W-:-:S07]  /*c8d0*/  IMAD.MOV.U32 R13, RZ, RZ, RZ ;  /* 0x000000ffff0d7224 */ /* 0x000fce00078e00ff */
[----:B------:R-:W-:-:S07]  /*c8e0*/  LEPC R20, `(.L_x_2782) ;  /* 0x000000001014794e */ /* 0x000fce0000000000 */
[----:B-1---5:R-:W-:Y:S05]  /*c8f0*/  CALL.ABS.NOINC R14 ;  /* 0x000000000e007343 */ /* 0x022fea0003c00000 */
.L_x_2782:
        /* <DEDUP_REMOVED lines=8> */
[----:B------:R1:W2:Y:S03]  /*c980*/  SYNCS.PHASECHK.TRANS64.TRYWAIT P0, [R23+URZ+0x38800], R0 ;  /* 0x03880000170075a7 */ /* 0x0002a6000800017f */
[----:B--2---:R-:W-:Y:S05]  /*c990*/  @!P0 NANOSLEEP.SYNCS 0x989680 ;  /* 0x009896800000895d */ /* 0x004fea0003900000 */
[----:B------:R-:W2:Y:S01]  /*c9a0*/  @!P0 SYNCS.PHASECHK.TRANS64 P0, [R23+URZ+0x38800], R0 ;  /* 0x03880000170085a7 */ /* 0x000ea2000800007f */
[----:B------:R-:W-:Y:S04]  /*c9b0*/  BSSY B0, `(.L_x_2784) ;  /* 0x0000006000007945 */ /* 0x000fe80003800000 */
[----:B--2---:R-:W-:Y:S05]  /*c9c0*/  @P0 BRA `(.L_x_2785) ;  /* 0x0000000000100947 */ /* 0x004fea0003800000 */
.L_x_2786:
[----:B--2---:R2:W3:Y:S02]  /*c9d0*/  SYNCS.PHASECHK.TRANS64.TRYWAIT P0, [R23+URZ+0x38800], R0 ;  /* 0x03880000170075a7 */ /* 0x0044e4000800017f */
[----:B---3--:R-:W-:Y:S05]  /*c9e0*/  @!P0 NANOSLEEP.SYNCS 0x989680 ;  /* 0x009896800000895d */ /* 0x008fea0003900000 */
[----:B------:R-:W3:Y:S02]  /*c9f0*/  @!P0 SYNCS.PHASECHK.TRANS64 P0, [R23+URZ+0x38800], R0 ;  /* 0x03880000170085a7 */ /* 0x000ee4000800007f */
[----:B---3--:R-:W-:Y:S05]  /*ca00*/  @!P0 BRA `(.L_x_2786) ;  /* 0xfffffffc00f08947 */ /* 0x008fea000383ffff */
.L_x_2785:
[----:B------:R-:W-:Y:S05]  /*ca10*/  BSYNC B0 ;  /* 0x0000000000007941 */ /* 0x000fea0003800000 */
.L_x_2784:
[----:B------:R-:W-:Y:S05]  /*ca20*/  BRA `(.L_x_2787) ;  /* 0x0000009c00a47947 */ /* 0x000fea0003800000 */
.L_x_2783:
[----:B------:R-:W2:Y:S01]  /*ca30*/  LDL R0, [R1+0x128] ;  /* 0x0001280001007983 */ /* 0x000ea20000100800 */
[----:B------:R-:W-:Y:S01]  /*ca40*/  ULDC.64 UR6, c[0x0][0x408] ;  /* 0x0001020000067ab9 */ /* 0x000fe20000000a00 */
[----:B--2---:R-:W-:Y:S02]  /*ca50*/  R2UR UR4, R0 ;  /* 0x00000000000472ca */ /* 0x004fe400000e0000 */
[----:B-----5:R-:W-:-:S05]  /*ca60*/  SHF.R.S32.HI R0, RZ, 0x1f, R152 ;  /* 0x0000001fff007819 */ /* 0x020fca0000011498 */
[----:B------:R-:W-:-:S04]  /*ca70*/  IMAD R5, R0, UR6, RZ ;  /* 0x0000000600057c24 */ /* 0x000fc8000f8e02ff */
[----:B------:R-:W-:Y:S02]  /*ca80*/  IMAD R5, R152, UR7, R5 ;  /* 0x0000000798057c24 */ /* 0x000fe4000f8e0205 */
[----:B------:R-:W-:-:S03]  /*ca90*/  ULOP3.LUT UP0, URZ, UR4, 0x3ff, URZ, 0xc0, !UPT ;  /* 0x000003ff043f7892 */ /* 0x000fc6000f80c03f */
[----:B------:R-:W-:Y:S02]  /*caa0*/  ULDC.64 UR4, c[0x0][0x3f8] ;  /* 0x0000fe0000047ab9 */ /* 0x000fe40000000a00 */
[----:B------:R-:W-:Y:S01]  /*cab0*/  IMAD R3, R0, UR4, RZ ;  /* 0x0000000400037c24 */ /* 0x000fe2000f8e02ff */
[----:B------:R-:W-:Y:S01]  /*cac0*/  PLOP3.LUT P0, PT, PT, PT, UP0, 0x80, 0x0 ;  /* 0x000000000000781c */ /* 0x000fe20003f0f008 */
[----:B------:R-:W-:-:S04]  /*cad0*/  IMAD.WIDE.U32 R24, R152, UR4, RZ ;  /* 0x0000000498187c25 */ /* 0x000fc8000f8e00ff */
        /* <DEDUP_REMOVED lines=20> */
[----:B-1----:R-:W-:Y:S05]  /*cc20*/  CALL.ABS.NOINC R14 ;  /* 0x000000000e007343 */ /* 0x002fea0003c00000 */
.L_x_2788:
[----:B------:R-:W2:Y:S01]  /*cc30*/  LDL R21, [R1+0x74] ;  /* 0x0000740001157983 */ /* 0x000ea20000100800 */
[----:B------:R-:W-:-:S03]  /*cc40*/  ULDC.U8 UR4, c[0x0][0x410] ;  /* 0x0001040000047ab9 */ /* 0x000fc60000000000 */
[----:B------:R-:W3:Y:S01]  /*cc50*/  LDL R20, [R1+0x8c] ;  /* 0x00008c0001147983 */ /* 0x000ee20000100800 */
[----:B------:R-:W-:Y:S01]  /*cc60*/  ISETP.NE.AND P0, PT, RZ, UR4, PT ;  /* 0x00000004ff007c0c */ /* 0x000fe2000bf05270 */
[----:B------:R-:W-:Y:S01]  /*cc70*/  BSSY B0, `(.L_x_2789) ;  /* 0x00009bc000007945 */ /* 0x000fe20003800000 */
[----:B--2---:R-:W-:-:S04]  /*cc80*/  IMAD.IADD R0, R225, 0x1, R21 ;  /* 0x00000001e1007824 */ /* 0x004fc800078e0215 */
[----:B---3--:R-:W-:-:S07]  /*cc90*/  IMAD R3, R20, 0x20, R0 ;  /* 0x0000002014037824 */ /* 0x008fce00078e0200 */
[----:B------:R-:W-:Y:S05]  /*cca0*/  @!P0 BRA `(.L_x_2790) ;  /* 0x0000004c002c8947 */ /* 0x000fea0003800000 */
[----:B------:R-:W1:Y:S01]  /*ccb0*/  LDC R20, c[0x0][0x448] ;  /* 0x00011200ff147b82 */ /* 0x000e620000000800 */
[----:B------:R-:W-:Y:S01]  /*ccc0*/  ULDC.64 UR4, c[0x0][0x3f8] ;  /* 0x0000fe0000047ab9 */ /* 0x000fe20000000a00 */
[----:B------:R-:W-:Y:S01]  /*ccd0*/  ULDC.64 UR6, c[0x0][0x408] ;  /* 0x0001020000067ab9 */ /* 0x000fe20000000a00 */
[----:B------:R-:W-:Y:S02]  /*cce0*/  IMAD.MOV.U32 R6, RZ, RZ, R24 ;  /* 0x000000ffff067224 */ /* 0x000fe400078e0018 */
[----:B------:R-:W-:Y:S01]  /*ccf0*/  IMAD.MOV.U32 R7, RZ, RZ, R27 ;  /* 0x000000ffff077224 */ /* 0x000fe200078e001b */
[----:B-1----:R-:W-:-:S13]  /*cd00*/  ISETP.NE.AND P0, PT, R20, 0x1, PT ;  /* 0x000000011400780c */ /* 0x002fda0003f05270 */
[----:B------:R-:W1:Y:S08]  /*cd10*/  @P0 LDC R4, c[0x0][0x44c] ;  /* 0x00011300ff040b82 */ /* 0x000e700000000800 */
[----:B------:R-:W2:Y:S01]  /*cd20*/  @P0 LDC R5, c[0x0][0x450] ;  /* 0x00011400ff050b82 */ /* 0x000ea20000000800 */
[----:B-1----:R-:W-:-:S05]  /*cd30*/  @P0 IMAD.HI.U32 R4, R3, R4, RZ ;  /* 0x0000000403040227 */ /* 0x002fca00078e00ff */
[----:B--2---:R-:W-:Y:S01]  /*cd40*/  @P0 SHF.R.U32.HI R3, RZ, R5, R4 ;  /* 0x00000005ff030219 */ /* 0x004fe20000011604 */
[----:B------:R-:W-:Y:S02]  /*cd50*/  IMAD.MOV.U32 R4, RZ, RZ, R152 ;  /* 0x000000ffff047224 */ /* 0x000fe400078e0098 */
[----:B------:R-:W-:Y:S01]  /*cd60*/  IMAD.MOV.U32 R5, RZ, RZ, R29 ;  /* 0x000000ffff057224 */ /* 0x000fe200078e001d */
[----:B------:R-:W-:Y:S01]  /*cd70*/  SHF.R.S32.HI R8, RZ, 0x1f, R3 ;  /* 0x0000001fff087819 */ /* 0x000fe20000011403 */
[----:B------:R-:W-:-:S04]  /*cd80*/  IMAD.WIDE.U32 R6, R3, UR4, R6 ;  /* 0x0000000403067c25 */ /* 0x000fc8000f8e0006 */
[C---:B0-----:R-:W-:Y:S02]  /*cd90*/  IMAD R10, R8.reuse, UR4, RZ ;  /* 0x00000004080a7c24 */ /* 0x041fe4000f8e02ff */
        /* <DEDUP_REMOVED lines=18> */
.L_x_3107:
[----:B------:R-:W5:Y:S01]  /*cec0*/  LDL R3, [R1+0x6c] ;  /* 0x00006c0001037983 */ /* 0x000f620000100800 */
        /* <DEDUP_REMOVED lines=9> */
[----:B-----5:R-:W-:-:S05]  /*cf60*/  IMAD R3, R3, R20, RZ ;  /* 0x0000001403037224 */ /* 0x020fca00078e02ff */
[----:B------:R-:W-:-:S13]  /*cf70*/  ISETP.GE.AND P0, PT, R0, R3, PT ;  /* 0x000000030000720c */ /* 0x000fda0003f06270 */
[----:B------:R-:W-:Y:S05]  /*cf80*/  @P0 BRA `(.L_x_2793) ;  /* 0x0000000000c00947 */ /* 0x000fea0003800000 */
[----:B------:R-:W3:Y:S01]  /*cf90*/  LDL R11, [R1+0x134] ;  /* 0x00013400010b7983 */ /* 0x000ee20000100800 */
[----:B------:R-:W-:-:S03]  /*cfa0*/  ULDC UR4, c[0x0][0x3f4] ;  /* 0x0000fd0000047ab9 */ /* 0x000fc60000000800 */
[----:B------:R-:W3:Y:S04]  /*cfb0*/  LDL R10, [R1+0x130] ;  /* 0x00013000010a7983 */ /* 0x000ee80000100800 */
[----:B------:R-:W3:Y:S01]  /*cfc0*/  LDL R5, [R1+0x12c] ;  /* 0x00012c0001057983 */ /* 0x000ee20000100800 */
[----:B------:R-:W-:Y:S02]  /*cfd0*/  ISETP.GE.AND P3, PT, R216, UR4, PT ;  /* 0x00000004d8007c0c */ /* 0x000fe4000bf66270 */
[----:B------:R-:W-:Y:S02]  /*cfe0*/  CS2R R74, SRZ ;  /* 0x00000000004a7805 */ /* 0x000fe4000001ff00 */
[----:B------:R-:W-:Y:S02]  /*cff0*/  ISETP.GE.AND P2, PT, R221, UR4, PT ;  /* 0x00000004dd007c0c */ /* 0x000fe4000bf46270 */
[----:B------:R-:W-:-:S02]  /*d000*/  CS2R R76, SRZ ;  /* 0x00000000004c7805 */ /* 0x000fc4000001ff00 */
[----:B------:R-:W-:Y:S02]  /*d010*/  ISETP.GE.AND P1, PT, R222, UR4, PT ;  /* 0x00000004de007c0c */ /* 0x000fe4000bf26270 */
[----:B------:R-:W-:-:S03]  /*d020*/  ISETP.GE.AND P0, PT, R223, UR4, PT ;  /* 0x00000004df007c0c */ /* 0x000fc6000bf06270 */
[C---:B------:R-:W-:Y:S01]  /*d030*/  @!P3 IMAD.SHL.U32 R21, R216.reuse, 0x2, RZ ;  /* 0x00000002d815b824 */ /* 0x040fe200078e00ff */
[----:B------:R-:W-:-:S03]  /*d040*/  @!P3 SHF.L.U64.HI R4, R216, 0x1, R217 ;  /* 0x00000001d804b819 */ /* 0x000fc600000102d9 */
[----:B------:R-:W-:Y:S01]  /*d050*/  @!P2 IMAD.SHL.U32 R13, R221, 0x2, RZ ;  /* 0x00000002dd0da824 */ /* 0x000fe200078e00ff */
[-C--:B--2---:R-:W-:Y:S02]  /*d060*/  @!P3 IADD3 R24, P5, R6, R21.reuse, RZ ;  /* 0x000000150618b210 */ /* 0x084fe40007fbe0ff */
[----:B----4-:R-:W-:Y:S02]  /*d070*/  @!P3 IADD3 R20, P4, R8, R21, RZ ;  /* 0x000000150814b210 */ /* 0x010fe40007f9e0ff */
[-C--:B------:R-:W-:Y:S01]  /*d080*/  @!P2 IADD3 R14, P6, R6, R13.reuse, RZ ;  /* 0x0000000d060ea210 */ /* 0x080fe20007fde0ff */
[--C-:B-1----:R-:W-:Y:S01]  /*d090*/  @!P3 IMAD.X R25, R7, 0x1, R4.reuse, P5 ;  /* 0x000000010719b824 */ /* 0x102fe200028e0604 */
[----:B------:R-:W-:Y:S01]  /*d0a0*/  @!P2 IADD3 R12, P5, R8, R13, RZ ;  /* 0x0000000d080ca210 */ /* 0x000fe20007fbe0ff */
[----:B---3--:R-:W-:Y:S01]  /*d0b0*/  @!P3 IMAD.X R21, R9, 0x1, R4, P4 ;  /* 0x000000010915b824 */ /* 0x008fe200020e0604 */
[----:B------:R-:W-:Y:S02]  /*d0c0*/  CS2R R70, SRZ ;  /* 0x0000000000467805 */ /* 0x000fe4000001ff00 */
[----:B------:R-:W-:-:S02]  /*d0d0*/  CS2R R72, SRZ ;  /* 0x0000000000487805 */ /* 0x000fc4000001ff00 */
[----:B------:R-:W-:Y:S02]  /*d0e0*/  CS2R R66, SRZ ;  /* 0x0000000000427805 */ /* 0x000fe4000001ff00 */
[----:B------:R-:W-:Y:S02]  /*d0f0*/  CS2R R68, SRZ ;  /* 0x0000000000447805 */ /* 0x000fe4000001ff00 */
[----:B------:R-:W-:Y:S02]  /*d100*/  CS2R R62, SRZ ;  /* 0x00000000003e7805 */ /* 0x000fe4000001ff00 */
[----:B------:R-:W-:Y:S01]  /*d110*/  CS2R R64, SRZ ;  /* 0x0000000000407805 */ /* 0x000fe2000001ff00 */
[----:B------:R1:W5:Y:S04]  /*d120*/  @!P3 LD.E.64 R74, desc[UR60][R24.64] ;  /* 0x0000003c184ab980 */ /* 0x000368000c101b00 */
[----:B------:R1:W5:Y:S01]  /*d130*/  @!P3 LD.E.64 R76, desc[UR60][R20.64] ;  /* 0x0000003c144cb980 */ /* 0x000362000c101b00 */
[----:B------:R-:W-:Y:S01]  /*d140*/  @!P2 SHF.L.U64.HI R34, R221, 0x1, R11 ;  /* 0x00000001dd22a819 */ /* 0x000fe2000001020b */
[C---:B------:R-:W-:Y:S01]  /*d150*/  @!P1 IMAD.SHL.U32 R11, R222.reuse, 0x2, RZ ;  /* 0x00000002de0b9824 */ /* 0x040fe200078e00ff */
[----:B------:R-:W-:-:S03]  /*d160*/  @!P1 SHF.L.U64.HI R28, R222, 0x1, R10 ;  /* 0x00000001de1c9819 */ /* 0x000fc6000001020a */
[--C-:B------:R-:W-:Y:S01]  /*d170*/  @!P2 IMAD.X R15, R7, 0x1, R34.reuse, P6 ;  /* 0x00000001070fa824 */ /* 0x100fe200030e0622 */
[-C--:B------:R-:W-:Y:S01]  /*d180*/  @!P1 IADD3 R10, P4, R6, R11.reuse, RZ ;  /* 0x0000000b060a9210 */ /* 0x080fe20007f9e0ff */
[----:B------:R-:W-:Y:S01]  /*d190*/  @!P2 IMAD.X R13, R9, 0x1, R34, P5 ;  /* 0x00000001090da824 */ /* 0x000fe200028e0622 */
[C---:B------:R-:W-:Y:S01]  /*d1a0*/  @!P0 SHF.L.U64.HI R26, R223.reuse, 0x1, R5 ;  /* 0x00000001df1a8819 */ /* 0x040fe20000010205 */
[----:B------:R-:W-:Y:S01]  /*d1b0*/  @!P0 IMAD.SHL.U32 R5, R223, 0x2, RZ ;  /* 0x00000002df058824 */ /* 0x000fe200078e00ff */
[----:B------:R-:W-:Y:S01]  /*d1c0*/  @!P1 IADD3 R4, P6, R8, R11, RZ ;  /* 0x0000000b08049210 */ /* 0x000fe20007fde0ff */
[--C-:B------:R-:W-:Y:S01]  /*d1d0*/  @!P1 IMAD.X R11, R7, 0x1, R28.reuse, P4 ;  /* 0x00000001070b9824 */ /* 0x100fe200020e061c */
[----:B------:R1:W5:Y:S02]  /*d1e0*/  @!P2 LD.E.64 R70, desc[UR60][R14.64] ;  /* 0x0000003c0e46a980 */ /* 0x000364000c101b00 */
[-C--:B------:R-:W-:Y:S02]  /*d1f0*/  @!P0 IADD3 R6, P5, R6, R5.reuse, RZ ;  /* 0x0000000506068210 */ /* 0x080fe40007fbe0ff */
[----:B------:R-:W-:Y:S01]  /*d200*/  @!P0 IADD3 R8, P4, R8, R5, RZ ;  /* 0x0000000508088210 */ /* 0x000fe20007f9e0ff */
[----:B------:R-:W-:Y:S01]  /*d210*/  @!P1 IMAD.X R5, R9, 0x1, R28, P6 ;  /* 0x0000000109059824 */ /* 0x000fe200030e061c */
[----:B------:R1:W5:Y:S01]  /*d220*/  @!P2 LD.E.64 R72, desc[UR60][R12.64] ;  /* 0x0000003c0c48a980 */ /* 0x000362000c101b00 */
[----:B------:R-:W-:-:S02]  /*d230*/  @!P0 IMAD.X R7, R7, 0x1, R26, P5 ;  /* 0x0000000107078824 */ /* 0x000fc400028e061a */
[----:B------:R-:W-:Y:S01]  /*d240*/  @!P0 IMAD.X R9, R9, 0x1, R26, P4 ;  /* 0x0000000109098824 */ /* 0x000fe200020e061a */
[----:B------:R1:W5:Y:S04]  /*d250*/  @!P1 LD.E.64 R66, desc[UR60][R10.64] ;  /* 0x0000003c0a429980 */ /* 0x000368000c101b00 */
[----:B------:R1:W5:Y:S04]  /*d260*/  @!P1 LD.E.64 R68, desc[UR60][R4.64] ;  /* 0x0000003c04449980 */ /* 0x000368000c101b00 */
[----:B------:R1:W5:Y:S04]  /*d270*/  @!P0 LD.E.64 R62, desc[UR60][R6.64] ;  /* 0x0000003c063e8980 */ /* 0x000368000c101b00 */
[----:B------:R1:W5:Y:S02]  /*d280*/  @!P0 LD.E.64 R64, desc[UR60][R8.64] ;  /* 0x0000003c08408980 */ /* 0x000364000c101b00 */
.L_x_2793:
[----:B------:R-:W-:Y:S05]  /*d290*/  BSYNC B1 ;  /* 0x0000000000017941 */ /* 0x000fea0003800000 */
.L_x_2792:
[----:B-1---5:R-:W-:Y:S01]  /*d2a0*/  IMAD.MOV.U32 R4, RZ, RZ, R62 ;  /* 0x000000ffff047224 */ /* 0x022fe200078e003e */
[----:B------:R-:W-:Y:S01]  /*d2b0*/  UMOV UR4, 0xffffffff ;  /* 0xffffffff00047882 */ /* 0x000fe20000000000 */
[----:B------:R-:W-:Y:S01]  /*d2c0*/  IMAD.MOV.U32 R5, RZ, RZ, R63 ;  /* 0x000000ffff057224 */ /* 0x000fe200078e003f */
[----:B------:R-:W-:Y:S01]  /*d2d0*/  CS2R R46, SRZ ;  /* 0x00000000002e7805 */ /* 0x000fe2000001ff00 */
[----:B--2---:R-:W-:Y:S02]  /*d2e0*/  IMAD.MOV.U32 R6, RZ, RZ, R66 ;  /* 0x000000ffff067224 */ /* 0x004fe400078e0042 */
        /* <DEDUP_REMOVED lines=28> */
[----:B------:R1:W2:Y:S04]  /*d4b0*/  SHFL.IDX PT, R7, R33, 0x1, 0x181f ;  /* 0x00381f0021077f89 */ /* 0x0002a800000e0000 */
[----:B------:R1:W0:Y:S04]  /*d4c0*/  SHFL.IDX PT, R6, R32, 0x1, 0x181f ;  /* 0x00381f0020067f89 */ /* 0x00022800000e0000 */
[----:B---3--:R1:W3:Y:S04]  /*d4d0*/  SHFL.IDX PT, R9, R31, 0x1, 0x181f ;  /* 0x00381f001f097f89 */ /* 0x0082e800000e0000 */
[----:B----4-:R1:W4:Y:S02]  /*d4e0*/  SHFL.IDX PT, R8, R30, 0x1, 0x181f ;  /* 0x00381f001e087f89 */ /* 0x01032400000e0000 */
.L_x_3113:
        /* <DEDUP_REMOVED lines=14> */
[----:B------:R-:W3:Y:S01]  /*d5d0*/  LDL R10, [R1+0x12c] ;  /* 0x00012c00010a7983 */ /* 0x000ee20000100800 */
[----:B------:R-:W-:Y:S02]  /*d5e0*/  ISETP.GE.AND P3, PT, R216, UR4, PT ;  /* 0x00000004d8007c0c */ /* 0x000fe4000bf66270 */
[----:B------:R-:W-:Y:S02]  /*d5f0*/  ISETP.GE.AND P2, PT, R221, UR4, PT ;  /* 0x00000004dd007c0c */ /* 0x000fe4000bf46270 */
[----:B------:R-:W-:Y:S02]  /*d600*/  ISETP.GE.AND P1, PT, R222, UR4, PT ;  /* 0x00000004de007c0c */ /* 0x000fe4000bf26270 */
[----:B------:R-:W-:-:S07]  /*d610*/  ISETP.GE.AND P0, PT, R223, UR4, PT ;  /* 0x00000004df007c0c */ /* 0x000fce000bf06270 */
[C---:B------:R-:W-:Y:S01]  /*d620*/  @!P3 IMAD.SHL.U32 R21, R216.reuse, 0x2, RZ ;  /* 0x00000002d815b824 */ /* 0x040fe200078e00ff */
[----:B------:R-:W-:Y:S01]  /*d630*/  @!P3 SHF.L.U64.HI R4, R216, 0x1, R217 ;  /* 0x00000001d804b819 */ /* 0x000fe200000102d9 */
[----:B------:R-:W-:-:S03]  /*d640*/  @!P2 IMAD.SHL.U32 R13, R221, 0x2, RZ ;  /* 0x00000002dd0da824 */ /* 0x000fc600078e00ff */
[-C--:B0-----:R-:W-:Y:S02]  /*d650*/  @!P3 IADD3 R24, P5, R6, R21.reuse, RZ ;  /* 0x000000150618b210 */ /* 0x081fe40007fbe0ff */
[----:B----4-:R-:W-:Y:S02]  /*d660*/  @!P3 IADD3 R20, P4, R8, R21, RZ ;  /* 0x000000150814b210 */ /* 0x010fe40007f9e0ff */
[-C--:B------:R-:W-:Y:S01]  /*d670*/  @!P2 IADD3 R14, P6, R6, R13.reuse, RZ ;  /* 0x0000000d060ea210 */ /* 0x080fe20007fde0ff */
[--C-:B--2---:R-:W-:Y:S01]  /*d680*/  @!P3 IMAD.X R25, R7, 0x1, R4.reuse, P5 ;  /* 0x000000010719b824 */ /* 0x104fe200028e0604 */
[----:B------:R-:W-:Y:S01]  /*d690*/  @!P2 IADD3 R12, P5, R8, R13, RZ ;  /* 0x0000000d080ca210 */ /* 0x000fe20007fbe0ff */
[----:B---3--:R-:W-:Y:S02]  /*d6a0*/  @!P3 IMAD.X R21, R9, 0x1, R4, P4 ;  /* 0x000000010915b824 */ /* 0x008fe400020e0604 */
[----:B------:R-:W-:Y:S01]  /*d6b0*/  @!P0 IMAD.SHL.U32 R27, R223, 0x2, RZ ;  /* 0x00000002df1b8824 */ /* 0x000fe200078e00ff */
        /* <DEDUP_REMOVED lines=8> */
[----:B------:R0:W5:Y:S04]  /*d740*/  @!P3 LD.E.64 R58, desc[UR60][R24.64] ;  /* 0x0000003c183ab980 */ /* 0x000168000c101b00 */
[----:B------:R0:W5:Y:S01]  /*d750*/  @!P3 LD.E.64 R60, desc[UR60][R20.64] ;  /* 0x0000003c143cb980 */ /* 0x000162000c101b00 */
[C---:B------:R-:W-:Y:S01]  /*d760*/  @!P1 SHF.L.U64.HI R28, R222.reuse, 0x1, R5 ;  /* 0x00000001de1c9819 */ /* 0x040fe20000010205 */
[----:B------:R-:W-:Y:S01]  /*d770*/  @!P1 IMAD.SHL.U32 R5, R222, 0x2, RZ ;  /* 0x00000002de059824 */ /* 0x000fe200078e00ff */
[----:B------:R-:W-:Y:S02]  /*d780*/  @!P2 SHF.L.U64.HI R26, R221, 0x1, R11 ;  /* 0x00000001dd1aa819 */ /* 0x000fe4000001020b */
[----:B------:R-:W-:-:S02]  /*d790*/  @!P0 SHF.L.U64.HI R34, R223, 0x1, R10 ;  /* 0x00000001df228819 */ /* 0x000fc4000001020a */
[-C--:B------:R-:W-:Y:S01]  /*d7a0*/  @!P1 IADD3 R10, P4, R6, R5.reuse, RZ ;  /* 0x00000005060a9210 */ /* 0x080fe20007f9e0ff */
[--C-:B------:R-:W-:Y:S01]  /*d7b0*/  @!P2 IMAD.X R15, R7, 0x1, R26.reuse, P6 ;  /* 0x00000001070fa824 */ /* 0x100fe200030e061a */
[----:B------:R-:W-:Y:S01]  /*d7c0*/  @!P1 IADD3 R4, P6, R8, R5, RZ ;  /* 0x0000000508049210 */ /* 0x000fe20007fde0ff */
[----:B------:R-:W-:Y:S01]  /*d7d0*/  @!P2 IMAD.X R13, R9, 0x1, R26, P5 ;  /* 0x00000001090da824 */ /* 0x000fe200028e061a */
[-C--:B------:R-:W-:Y:S01]  /*d7e0*/  @!P0 IADD3 R6, P5, R6, R27.reuse, RZ ;  /* 0x0000001b06068210 */ /* 0x080fe20007fbe0ff */
[--C-:B------:R-:W-:Y:S01]  /*d7f0*/  @!P1 IMAD.X R11, R7, 0x1, R28.reuse, P4 ;  /* 0x00000001070b9824 */ /* 0x100fe200020e061c */
[----:B------:R-:W-:Y:S01]  /*d800*/  @!P0 IADD3 R8, P4, R8, R27, RZ ;  /* 0x0000001b08088210 */ /* 0x000fe20007f9e0ff */
[----:B------:R-:W-:Y:S01]  /*d810*/  @!P1 IMAD.X R5, R9, 0x1, R28, P6 ;  /* 0x0000000109059824 */ /* 0x000fe200030e061c */
[----:B------:R0:W5:Y:S01]  /*d820*/  @!P2 LD.E.64 R54, desc[UR60][R14.64] ;  /* 0x0000003c0e36a980 */ /* 0x000162000c101b00 */
[--C-:B------:R-:W-:Y:S02]  /*d830*/  @!P0 IMAD.X R7, R7, 0x1, R34.reuse, P5 ;  /* 0x0000000107078824 */ /* 0x100fe400028e0622 */
[----:B------:R-:W-:Y:S01]  /*d840*/  @!P0 IMAD.X R9, R9, 0x1, R34, P4 ;  /* 0x0000000109098824 */ /* 0x000fe200020e0622 */
[----:B------:R0:W5:Y:S04]  /*d850*/  @!P2 LD.E.64 R56, desc[UR60][R12.64] ;  /* 0x0000003c0c38a980 */ /* 0x000168000c101b00 */
[----:B------:R0:W5:Y:S04]  /*d860*/  @!P1 LD.E.64 R50, desc[UR60][R10.64] ;  /* 0x0000003c0a329980 */ /* 0x000168000c101b00 */
[----:B------:R0:W5:Y:S04]  /*d870*/  @!P1 LD.E.64 R52, desc[UR60][R4.64] ;  /* 0x0000003c04349980 */ /* 0x000168000c101b00 */
[----:B------:R0:W5:Y:S04]  /*d880*/  @!P0 LD.E.64 R46, desc[UR60][R6.64] ;  /* 0x0000003c062e8980 */ /* 0x000168000c101b00 */
[----:B------:R0:W5:Y:S02]  /*d890*/  @!P0 LD.E.64 R48, desc[UR60][R8.64] ;  /* 0x0000003c08308980 */ /* 0x000164000c101b00 */
.L_x_2796:
[----:B------:R-:W-:Y:S05]  /*d8a0*/  BSYNC B1 ;  /* 0x0000000000017941 */ /* 0x000fea0003800000 */
.L_x_2795:
        /* <DEDUP_REMOVED lines=30> */
.L_x_3119:
        /* <DEDUP_REMOVED lines=24> */
[----:B------:R-:W-:-:S04]  /*dc10*/  @!P2 IMAD.SHL.U32 R12, R221, 0x2, RZ ;  /* 0x00000002dd0ca824 */ /* 0x000fc800078e00ff */
[----:B------:R-:W-:Y:S01]  /*dc20*/  @!P1 IMAD.SHL.U32 R4, R222, 0x2, RZ ;  /* 0x00000002de049824 */ /* 0x000fe200078e00ff */
[-C--:B0-----:R-:W-:Y:S01]  /*dc30*/  @!P3 IADD3 R24, P5, R6, R21.reuse, RZ ;  /* 0x000000150618b210 */ /* 0x081fe20007fbe0ff */
[----:B------:R-:W-:Y:S01]  /*dc40*/  @!P0 IMAD.SHL.U32 R27, R223, 0x2, RZ ;  /* 0x00000002df1b8824 */ /* 0x000fe200078e00ff */
[----:B----4-:R-:W-:Y:S02]  /*dc50*/  @!P3 IADD3 R20, P4, R8, R21, RZ ;  /* 0x000000150814b210 */ /* 0x010fe40007f9e0ff */
[-C--:B------:R-:W-:Y:S01]  /*dc60*/  @!P2 IADD3 R14, P6, R6, R12.reuse, RZ ;  /* 0x0000000c060ea210 */ /* 0x080fe20007fde0ff */
[--C-:B--2---:R-:W-:Y:S01]  /*dc70*/  @!P3 IMAD.X R25, R7, 0x1, R10.reuse, P5 ;  /* 0x000000010719b824 */ /* 0x104fe200028e060a */
[----:B------:R-:W-:Y:S01]  /*dc80*/  @!P2 IADD3 R12, P5, R8, R12, RZ ;  /* 0x0000000c080ca210 */ /* 0x000fe20007fbe0ff */
[----:B------:R-:W-:Y:S01]  /*dc90*/  @!P3 IMAD.X R21, R9, 0x1, R10, P4 ;  /* 0x000000010915b824 */ /* 0x000fe200020e060a */
[----:B------:R-:W-:Y:S02]  /*dca0*/  @!P1 IADD3 R10, P4, R6, R4, RZ ;  /* 0x00000004060a9210 */ /* 0x000fe40007f9e0ff */
[----:B------:R-:W-:-:S02]  /*dcb0*/  CS2R R38, SRZ ;  /* 0x0000000000267805 */ /* 0x000fc4000001ff00 */
[----:B------:R-:W-:Y:S02]  /*dcc0*/  CS2R R40, SRZ ;  /* 0x0000000000287805 */ /* 0x000fe4000001ff00 */
[----:B------:R-:W-:Y:S02]  /*dcd0*/  CS2R R34, SRZ ;  /* 0x0000000000227805 */ /* 0x000fe4000001ff00 */
[----:B------:R-:W-:Y:S02]  /*dce0*/  CS2R R36, SRZ ;  /* 0x0000000000247805 */ /* 0x000fe4000001ff00 */
[----:B------:R-:W-:Y:S01]  /*dcf0*/  CS2R R28, SRZ ;  /* 0x00000000001c7805 */ /* 0x000fe2000001ff00 */
[----:B------:R0:W5:Y:S04]  /*dd00*/  @!P3 LD.E.64 R42, desc[UR60][R24.64] ;  /* 0x0000003c182ab980 */ /* 0x000168000c101b00 */
[----:B------:R0:W5:Y:S01]  /*dd10*/  @!P3 LD.E.64 R44, desc[UR60][R20.64] ;  /* 0x0000003c142cb980 */ /* 0x000162000c101b00 */
[----:B---3--:R-:W-:-:S02]  /*dd20*/  @!P2 SHF.L.U64.HI R11, R221, 0x1, R11 ;  /* 0x00000001dd0ba819 */ /* 0x008fc4000001020b */
[----:B------:R-:W-:-:S03]  /*dd30*/  @!P1 SHF.L.U64.HI R5, R222, 0x1, R5 ;  /* 0x00000001de059819 */ /* 0x000fc60000010205 */
[----:B------:R-:W-:Y:S01]  /*dd40*/  @!P2 IMAD.X R15, R7, 0x1, R11, P6 ;  /* 0x00000001070fa824 */ /* 0x000fe200030e060b */
[----:B------:R-:W-:Y:S02]  /*dd50*/  @!P1 IADD3 R4, P6, R8, R4, RZ ;  /* 0x0000000408049210 */ /* 0x000fe40007fde0ff */
[----:B------:R-:W-:Y:S01]  /*dd60*/  @!P0 SHF.L.U64.HI R26, R223, 0x1, R13 ;  /* 0x00000001df1a8819 */ /* 0x000fe2000001020d */
[----:B------:R-:W-:Y:S01]  /*dd70*/  @!P2 IMAD.X R13, R9, 0x1, R11, P5 ;  /* 0x00000001090da824 */ /* 0x000fe200028e060b */
[-C--:B------:R-:W-:Y:S01]  /*dd80*/  @!P0 IADD3 R6, P5, R6, R27.reuse, RZ ;  /* 0x0000001b06068210 */ /* 0x080fe20007fbe0ff */
[--C-:B------:R-:W-:Y:S01]  /*dd90*/  @!P1 IMAD.X R11, R7, 0x1, R5.reuse, P4 ;  /* 0x00000001070b9824 */ /* 0x100fe200020e0605 */
[----:B------:R-:W-:Y:S01]  /*dda0*/  @!P0 IADD3 R8, P4, R8, R27, RZ ;  /* 0x0000001b08088210 */ /* 0x000fe20007f9e0ff */
[----:B------:R-:W-:Y:S01]  /*ddb0*/  @!P1 IMAD.X R5, R9, 0x1, R5, P6 ;  /* 0x0000000109059824 */ /* 0x000fe200030e0605 */
[----:B------:R0:W5:Y:S01]  /*ddc0*/  @!P2 LD.E.64 R38, desc[UR60][R14.64] ;  /* 0x0000003c0e26a980 */ /* 0x000162000c101b00 */
[----:B------:R-:W-:-:S02]  /*ddd0*/  @!P0 IMAD.X R7, R7, 0x1, R26, P5 ;  /* 0x0000000107078824 */ /* 0x000fc400028e061a */
[----:B------:R-:W-:Y:S01]  /*dde0*/  @!P0 IMAD.X R9, R9, 0x1, R26, P4 ;  /* 0x0000000109098824 */ /* 0x000fe200020e061a */
[----:B------:R-:W-:Y:S01]  /*ddf0*/  CS2R R26, SRZ ;  /* 0x00000000001a7805 */ /* 0x000fe2000001ff00 */
[----:B------:R0:W5:Y:S04]  /*de00*/  @!P2 LD.E.64 R40, desc[UR60][R12.64] ;  /* 0x0000003c0c28a980 */ /* 0x000168000c101b00 */
[----:B------:R0:W5:Y:S04]  /*de10*/  @!P1 LD.E.64 R34, desc[UR60][R10.64] ;  /* 0x0000003c0a229980 */ /* 0x000168000c101b00 */
[----:B------:R0:W5:Y:S04]  /*de20*/  @!P1 LD.E.64 R36, desc[UR60][R4.64] ;  /* 0x0000003c04249980 */ /* 0x000168000c101b00 */
[----:B------:R0:W5:Y:S04]  /*de30*/  @!P0 LD.E.64 R28, desc[UR60][R6.64] ;  /* 0x0000003c061c8980 */ /* 0x000168000c101b00 */
[----:B------:R0:W5:Y:S02]  /*de40*/  @!P0 LD.E.64 R26, desc[UR60][R8.64] ;  /* 0x0000003c081a8980 */ /* 0x000164000c101b00 */
.L_x_2799:
[----:B------:R-:W-:Y:S05]  /*de50*/  BSYNC B1 ;  /* 0x0000000000017941 */ /* 0x000fea0003800000 */
.L_x_2798:
[----:B0----5:R-:W-:Y:S01]  /*de60*/  IMAD.MOV.U32 R5, RZ, RZ, R34 ;  /* 0x000000ffff057224 */ /* 0x021fe200078e0022 */
[----:B------:R-:W-:Y:S01]  /*de70*/  UMOV UR4, 0xffffffff ;  /* 0xffffffff00047882 */ /* 0x000fe20000000000 */
[----:B------:R-:W-:Y:S02]  /*de80*/  IMAD.MOV.U32 R4, RZ, RZ, R35 ;  /* 0x000000ffff047224 */ /* 0x000fe400078e0023 */
[----:B--2---:R-:W-:Y:S02]  /*de90*/  IMAD.MOV.U32 R7, RZ, RZ, R28 ;  /* 0x000000ffff077224 */ /* 0x004fe400078e001c */
        /* <DEDUP_REMOVED lines=24> */
[----:B------:R0:W0:Y:S04]  /*e020*/  SHFL.IDX PT, R80, R32, 0x3, 0x181f ;  /* 0x00781f0020507f89 */ /* 0x00002800000e0000 */
[----:B------:R0:W0:Y:S04]  /*e030*/  SHFL.IDX PT, R79, R31, 0x3, 0x181f ;  /* 0x00781f001f4f7f89 */ /* 0x00002800000e0000 */
[----:B------:R0:W0:Y:S02]  /*e040*/  SHFL.IDX PT, R12, R30, 0x3, 0x181f ;  /* 0x00781f001e0c7f89 */ /* 0x00002400000e0000 */
.L_x_3125:
[----:B------:R-:W-:Y:S01]  /*e050*/  VIADD R0, R0, 0x60 ;  /* 0x0000006000007836 */ /* 0x000fe20000000000 */
[----:B------:R-:W-:Y:S01]  /*e060*/  BSSY B1, `(.L_x_2801) ;  /* 0x000003a000017945 */ /* 0x000fe20003800000 */
[----:B------:R-:W-:Y:S02]  /*e070*/  CS2R R6, SRZ ;  /* 0x0000000000067805 */ /* 0x000fe4000001ff00 */
[----:B------:R-:W-:Y:S02]  /*e080*/  CS2R R20, SRZ ;  /* 0x0000000000147805 */ /* 0x000fe4000001ff00 */
[----:B01-3--:R-:W-:Y:S02]  /*e090*/  CS2R R30, SRZ ;  /* 0x00000000001e7805 */ /* 0x00bfe4000001ff00 */
[----:B------:R-:W-:Y:S02]  /*e0a0*/  ISETP.GE.AND P0, PT, R0, R3, PT ;  /* 0x000000030000720c */ /* 0x000fe40003f06270 */
[----:B----4-:R-:W-:-:S02]  /*e0b0*/  CS2R R8, SRZ ;  /* 0x0000000000087805 */ /* 0x010fc4000001ff00 */
[----:B------:R-:W-:Y:S02]  /*e0c0*/  CS2R R10, SRZ ;  /* 0x00000000000a7805 */ /* 0x000fe4000001ff00 */
[----:B------:R-:W-:Y:S02]  /*e0d0*/  CS2R R24, SRZ ;  /* 0x0000000000187805 */ /* 0x000fe4000001ff00 */
[----:B------:R-:W-:-:S05]  /*e0e0*/  CS2R R32, SRZ ;  /* 0x0000000000207805 */ /* 0x000fca000001ff00 */
[----:B------:R-:W-:Y:S05]  /*e0f0*/  @P0 BRA `(.L_x_2802) ;  /* 0x0000000000c00947 */ /* 0x000fea0003800000 */
[----:B------:R-:W3:Y:S01]  /*e100*/  LDL R15, [R1+0x134] ;  /* 0x00013400010f7983 */ /* 0x000ee20000100800 */
[----:B------:R-:W-:-:S03]  /*e110*/  ULDC UR4, c[0x0][0x3f4] ;  /* 0x0000fd0000047ab9 */ /* 0x000fc60000000800 */
[----:B------:R-:W4:Y:S04]  /*e120*/  LDL R13, [R1+0x130] ;  /* 0x00013000010d7983 */ /* 0x000f280000100800 */
[----:B------:R-:W4:Y:S01]  /*e130*/  LDL R14, [R1+0x12c] ;  /* 0x00012c00010e7983 */ /* 0x000f220000100800 */
[----:B------:R-:W-:Y:S02]  /*e140*/  ISETP.GE.AND P2, PT, R216, UR4, PT ;  /* 0x00000004d8007c0c */ /* 0x000fe4000bf46270 */
[----:B------:R-:W-:Y:S02]  /*e150*/  CS2R R30, SRZ ;  /* 0x00000000001e7805 */ /* 0x000fe4000001ff00 */
[----:B------:R-:W-:Y:S02]  /*e160*/  ISETP.GE.AND P3, PT, R221, UR4, PT ;  /* 0x00000004dd007c0c */ /* 0x000fe4000bf66270 */
[----:B------:R-:W-:-:S07]  /*e170*/  CS2R R32, SRZ ;  /* 0x0000000000207805 */ /* 0x000fce000001ff00 */
[C---:B------:R-:W-:Y:S01]  /*e180*/  @!P2 IMAD.SHL.U32 R4, R216.reuse, 0x2, RZ ;  /* 0x00000002d804a824 */ /* 0x040fe200078e00ff */
[----:B------:R-:W-:-:S03]  /*e190*/  @!P2 SHF.L.U64.HI R5, R216, 0x1, R217 ;  /* 0x00000001d805a819 */ /* 0x000fc600000102d9 */
[----:B------:R-:W-:Y:S01]  /*e1a0*/  @!P3 IMAD.SHL.U32 R0, R221, 0x2, RZ ;  /* 0x00000002dd00b824 */ /* 0x000fe200078e00ff */
[-C--:B------:R-:W-:Y:S02]  /*e1b0*/  @!P2 IADD3 R6, P0, R80, R4.reuse, RZ ;  /* 0x000000045006a210 */ /* 0x080fe40007f1e0ff */
[----:B------:R-:W-:-:S03]  /*e1c0*/  @!P2 IADD3 R4, P1, R12, R4, RZ ;  /* 0x000000040c04a210 */ /* 0x000fc60007f3e0ff */
[--C-:B--2---:R-:W-:Y:S02]  /*e1d0*/  @!P2 IMAD.X R7, R78, 0x1, R5.reuse, P0 ;  /* 0x000000014e07a824 */ /* 0x104fe400000e0605 */
[----:B------:R-:W-:Y:S01]  /*e1e0*/  @!P2 IMAD.X R5, R79, 0x1, R5, P1 ;  /* 0x000000014f05a824 */ /* 0x000fe200008e0605 */
[----:B------:R-:W-:Y:S02]  /*e1f0*/  ISETP.GE.AND P1, PT, R222, UR4, PT ;  /* 0x00000004de007c0c */ /* 0x000fe4000bf26270 */
[----:B------:R0:W5:Y:S04]  /*e200*/  @!P2 LD.E.64 R30, desc[UR60][R6.64] ;  /* 0x0000003c061ea980 */ /* 0x000168000c101b00 */
[----:B------:R1:W5:Y:S01]  /*e210*/  @!P2 LD.E.64 R32, desc[UR60][R4.64] ;  /* 0x0000003c0420a980 */ /* 0x000362000c101b00 */
[----:B0-----:R-:W-:-:S02]  /*e220*/  @!P3 IADD3 R6, P0, R80, R0, RZ ;  /* 0x000000005006b210 */ /* 0x001fc40007f1e0ff */
[----:B------:R-:W-:Y:S02]  /*e230*/  CS2R R24, SRZ ;  /* 0x0000000000187805 */ /* 0x000fe4000001ff00 */
[----:B------:R-:W-:Y:S02]  /*e240*/  CS2R R20, SRZ ;  /* 0x0000000000147805 */ /* 0x000fe4000001ff00 */
[----:B------:R-:W-:Y:S02]  /*e250*/  ISETP.GE.AND P2, PT, R223, UR4, PT ;  /* 0x00000004df007c0c */ /* 0x000fe4000bf46270 */
[----:B------:R-:W-:Y:S02]  /*e260*/  CS2R R10, SRZ ;  /* 0x00000000000a7805 */ /* 0x000fe4000001ff00 */
[----:B---3--:R-:W-:-:S05]  /*e270*/  @!P3 SHF.L.U64.HI R8, R221, 0x1, R15 ;  /* 0x00000001dd08b819 */ /* 0x008fca000001020f */
[----:B------:R-:W-:Y:S01]  /*e280*/  @!P3 IMAD.X R7, R78, 0x1, R8, P0 ;  /* 0x000000014e07b824 */ /* 0x000fe200000e0608 */
[----:B-1----:R-:W-:-:S04]  /*e290*/  @!P3 IADD3 R4, P0, R12, R0, RZ ;  /* 0x000000000c04b210 */ /* 0x002fc80007f1e0ff */
[----:B------:R0:W5:Y:S01]  /*e2a0*/  @!P3 LD.E.64 R20, desc[UR60][R6.64] ;  /* 0x0000003c0614b980 */ /* 0x000162000c101b00 */
[----:B------:R-:W-:Y:S02]  /*e2b0*/  @!P3 IMAD.X R5, R79, 0x1, R8, P0 ;  /* 0x000000014f05b824 */ /* 0x000fe400000e0608 */
[C---:B------:R-:W-:Y:S01]  /*e2c0*/  @!P1 IMAD.SHL.U32 R8, R222.reuse, 0x2, RZ ;  /* 0x00000002de089824 */ /* 0x040fe200078e00ff */
[----:B----4-:R-:W-:Y:S02]  /*e2d0*/  @!P1 SHF.L.U64.HI R0, R222, 0x1, R13 ;  /* 0x00000001de009819 */ /* 0x010fe4000001020d */
[----:B------:R1:W5:Y:S01]  /*e2e0*/  @!P3 LD.E.64 R24, desc[UR60][R4.64] ;  /* 0x0000003c0418b980 */ /* 0x000362000c101b00 */
[----:B0-----:R-:W-:Y:S02]  /*e2f0*/  CS2R R6, SRZ ;  /* 0x0000000000067805 */ /* 0x001fe4000001ff00 */
[----:B-1----:R-:W-:-:S05]  /*e300*/  @!P1 IADD3 R4, P0, R80, R8, RZ ;  /* 0x0000000850049210 */ /* 0x002fca0007f1e0ff */
[----:B------:R-:W-:Y:S02]  /*e310*/  @!P1 IMAD.X R5, R78, 0x1, R0, P0 ;  /* 0x000000014e059824 */ /* 0x000fe400000e0600 */
[----:B------:R-:W-:-:S03]  /*e320*/  @!P2 IMAD.SHL.U32 R13, R223, 0x2, RZ ;  /* 0x00000002df0da824 */ /* 0x000fc600078e00ff */
[----:B------:R0:W5:Y:S02]  /*e330*/  @!P1 LD.E.64 R6, desc[UR60][R4.64] ;  /* 0x0000003c04069980 */ /* 0x000164000c101b00 */
[----:B0-----:R-:W-:-:S05]  /*e340*/  @!P1 IADD3 R4, P0, R12, R8, RZ ;  /* 0x000000080c049210 */ /* 0x001fca0007f1e0ff */
[----:B------:R-:W-:Y:S01]  /*e350*/  @!P1 IMAD.X R5, R79, 0x1, R0, P0 ;  /* 0x000000014f059824 */ /* 0x000fe200000e0600 */
[-C--:B------:R-:W-:Y:S02]  /*e360*/  @!P2 IADD3 R8, P0, R80, R13.reuse, RZ ;  /* 0x0000000d5008a210 */ /* 0x080fe40007f1e0ff */
[----:B------:R-:W-:Y:S02]  /*e370*/  @!P2 SHF.L.U64.HI R0, R223, 0x1, R14 ;  /* 0x00000001df00a819 */ /* 0x000fe4000001020e */
[----:B------:R0:W5:Y:S01]  /*e380*/  @!P1 LD.E.64 R10, desc[UR60][R4.64] ;  /* 0x0000003c040a9980 */ /* 0x000162000c101b00 */
[----:B------:R-:W-:Y:S02]  /*e390*/  @!P2 IADD3 R12, P1, R12, R13, RZ ;  /* 0x0000000d0c0ca210 */ /* 0x000fe40007f3e0ff */
[--C-:B------:R-:W-:Y:S01]  /*e3a0*/  @!P2 IMAD.X R9, R78, 0x1, R0.reuse, P0 ;  /* 0x000000014e09a824 */ /* 0x100fe200000e0600 */
[----:B0-----:R-:W-:Y:S02]  /*e3b0*/  CS2R R4, SRZ ;  /* 0x0000000000047805 */ /* 0x001fe4000001ff00 */
[----:B------:R-:W-:-:S04]  /*e3c0*/  @!P2 IMAD.X R13, R79, 0x1, R0, P1 ;  /* 0x000000014f0da824 */ /* 0x000fc800008e0600 */
[----:B------:R0:W5:Y:S02]  /*e3d0*/  @!P2 LD.E.64 R4, desc[UR60][R8.64] ;  /* 0x0000003c0804a980 */ /* 0x000164000c101b00 */
[----:B0-----:R-:W-:-:S06]  /*e3e0*/  CS2R R8, SRZ ;  /* 0x0000000000087805 */ /* 0x001fcc000001ff00 */
[----:B------:R0:W5:Y:S02]  /*e3f0*/  @!P2 LD.E.64 R8, desc[UR60][R12.64] ;  /* 0x0000003c0c08a980 */ /* 0x000164000c101b00 */
.L_x_2802:
[----:B------:R-:W-:Y:S05]  /*e400*/  BSYNC B1 ;  /* 0x0000000000017941 */ /* 0x000fea0003800000 */
.L_x_2801:
[----:B0-----:R-:W3:Y:S01]  /*e410*/  LDL R12, [R1+0xa0] ;  /* 0x0000a000010c7983 */ /* 0x001ee20000100800 */
[----:B------:R-:W-:Y:S01]  /*e420*/  BSSY B1, `(.L_x_2803) ;  /* 0x0000007000017945 */ /* 0x000fe20003800000 */
[----:B---3--:R-:W-:-:S04]  /*e430*/  LEA.HI R0, R12, R12, RZ, 0x1 ;  /* 0x0000000c0c007211 */ /* 0x008fc800078f08ff */
[----:B------:R-:W-:-:S05]  /*e440*/  LOP3.LUT R0, R0, 0xfffffffe, RZ, 0xc0, !PT ;  /* 0xfffffffe00007812 */ /* 0x000fca00078ec0ff */
[----:B------:R-:W-:-:S05]  /*e450*/  IMAD.IADD R0, R12, 0x1, -R0 ;  /* 0x000000010c007824 */ /* 0x000fca00078e0a00 */
[----:B------:R-:W-:-:S04]  /*e460*/  SHF.L.U32 R0, R0, 0x1f, RZ ;  /* 0x0000001f00007819 */ /* 0x000fc800000006ff */
[----:B------:R-:W0:Y:S02]  /*e470*/  SYNCS.PHASECHK.TRANS64.TRYWAIT P0, [R23+URZ+0x38800], R0 ;  /* 0x03880000170075a7 */ /* 0x000e24000800017f */
[----:B0-----:R-:W-:Y:S05]  /*e480*/  @!P0 BRA `(.L_x_2804) ;  /* 0x0000026400dc8947 */ /* 0x001fea0003800000 */
.L_x_3126:
[----:B------:R-:W-:Y:S05]  /*e490*/  BSYNC B1 ;  /* 0x0000000000017941 */ /* 0x000fea0003800000 */
.L_x_2803:
[----:B------:R-:W3:Y:S01]  /*e4a0*/  LDL R13, [R1+0x74] ;  /* 0x00007400010d7983 */ /* 0x000ee20000100800 */
[----:B-----5:R-:W-:Y:S01]  /*e4b0*/  IMAD.MOV.U32 R12, RZ, RZ, R4 ;  /* 0x000000ffff0c7224 */ /* 0x020fe200078e0004 */
[----:B------:R-:W-:Y:S01]  /*e4c0*/  BSSY B1, `(.L_x_2805) ;  /* 0x00000e3000017945 */ /* 0x000fe20003800000 */
[----:B0-----:R-:W-:-:S05]  /*e4d0*/  IMAD.MOV.U32 R0, RZ, RZ, R5 ;  /* 0x000000ffff007224 */ /* 0x001fca00078e0005 */
[----:B--2---:R-:W-:Y:S01]  /*e4e0*/  PRMT R78, R12, 0x5410, R0 ;  /* 0x000054100c4e7816 */ /* 0x004fe20000000000 */
        /* <DEDUP_REMOVED lines=16> */
[----:B---3--:R-:W-:Y:S01]  /*e5f0*/  VIADDMNMX R0, R3, -R13, 0x80, PT ;  /* 0x0000008003007446 */ /* 0x008fe2000380090d */
        /* <DEDUP_REMOVED lines=17> */
[C---:B------:R-:W-:Y:S02]  /*e710*/  PRMT R76, R94.reuse, 0x5432, R76 ;  /* 0x000054325e4c7816 */ /* 0x040fe4000000004c */
[----:B------:R-:W-:-:S02]  /*e720*/  PRMT R75, R94, 0x5410, R75 ;  /* 0x000054105e4b7816 */ /* 0x000fc4000000004b */
[C---:B------:R-:W-:Y:S01]  /*e730*/  PRMT R3, R93.reuse, 0x5410, R3 ;  /* 0x000054105d037816 */ /* 0x040fe20000000003 */
[C---:B------:R-:W-:Y:S01]  /*e740*/  IMAD.U32 R77, R76.reuse, 0x10000, RZ ;  /* 0x000100004c4d7824 */ /* 0x040fe200078e00ff */
[----:B------:R-:W-:Y:S01]  /*e750*/  PRMT R74, R93, 0x5432, R74 ;  /* 0x000054325d4a7816 */ /* 0x000fe2000000004a */
[C---:B------:R-:W-:Y:S01]  /*e760*/  IMAD.U32 R95, R75.reuse, 0x10000, RZ ;  /* 0x000100004b5f7824 */ /* 0x040fe200078e00ff */
[----:B------:R-:W-:Y:S02]  /*e770*/  LOP3.LUT R76, R76, 0xffff0000, RZ, 0xc0, !PT ;  /* 0xffff00004c4c7812 */ /* 0x000fe400078ec0ff */
[----:B------:R-:W-:Y:S02]  /*e780*/  LOP3.LUT R75, R75, 0xffff0000, RZ, 0xc0, !PT ;  /* 0xffff00004b4b7812 */ /* 0x000fe400078ec0ff */
[C---:B0-----:R-:W-:Y:S01]  /*e790*/  LOP3.LUT R94, R14.reuse, 0xffff0000, RZ, 0xc0, !PT ;  /* 0xffff00000e5e7812 */ /* 0x041fe200078ec0ff */
[----:B------:R-:W-:-:S04]  /*e7a0*/  IMAD.U32 R93, R14, 0x10000, RZ ;  /* 0x000100000e5d7824 */ /* 0x000fc800078e00ff */
[C---:B------:R-:W-:Y:S01]  /*e7b0*/  FMUL.FTZ R14, R94.reuse, R77 ;  /* 0x0000004d5e0e7220 */ /* 0x040fe20000410000 */
[----:B------:R-:W-:-:S03]  /*e7c0*/  FMUL.FTZ R94, R94, R95 ;  /* 0x0000005f5e5e7220 */ /* 0x000fc60000410000 */
[C---:B------:R-:W-:Y:S01]  /*e7d0*/  FFMA.FTZ R14, R93.reuse, R95, -R14 ;  /* 0x0000005f5d0e7223 */ /* 0x040fe2000001080e */
[----:B------:R-:W-:Y:S01]  /*e7e0*/  FFMA.FTZ R77, R93, R77, R94 ;  /* 0x0000004d5d4d7223 */ /* 0x000fe2000001005e */
[C---:B------:R-:W-:Y:S01]  /*e7f0*/  IMAD.U32 R93, R15.reuse, 0x10000, RZ ;  /* 0x000100000f5d7824 */ /* 0x040fe200078e00ff */
[----:B------:R-:W-:-:S03]  /*e800*/  LOP3.LUT R15, R15, 0xffff0000, RZ, 0xc0, !PT ;  /* 0xffff00000f0f7812 */ /* 0x000fc600078ec0ff */
[----:B------:R-:W-:Y:S01]  /*e810*/  F2FP.BF16.F32.PACK_AB R14, R77, R14 ;  /* 0x0000000e4d0e723e */ /* 0x000fe200000010ff */
[----:B------:R-:W-:Y:S02]  /*e820*/  IMAD.U32 R77, R3, 0x10000, RZ ;  /* 0x00010000034d7824 */ /* 0x000fe400078e00ff */
[CC--:B------:R-:W-:Y:S01]  /*e830*/  FMUL.FTZ R94, R15.reuse, R76.reuse ;  /* 0x0000004c0f5e7220 */ /* 0x0c0fe20000410000 */
[-C--:B------:R-:W-:Y:S01]  /*e840*/  FMUL.FTZ R15, R15, R75.reuse ;  /* 0x0000004b0f0f7220 */ /* 0x080fe20000410000 */
[----:B------:R-:W-:Y:S02]  /*e850*/  LOP3.LUT R3, R3, 0xffff0000, RZ, 0xc0, !PT ;  /* 0xffff000003037812 */ /* 0x000fe400078ec0ff */
[C---:B------:R-:W-:Y:S01]  /*e860*/  FFMA.FTZ R94, R93.reuse, R75, -R94 ;  /* 0x0000004b5d5e7223 */ /* 0x040fe2000001085e */
[----:B------:R-:W-:Y:S01]  /*e870*/  FFMA.FTZ R15, R93, R76, R15 ;  /* 0x0000004c5d0f7223 */ /* 0x000fe2000001000f */
[----:B------:R-:W-:Y:S01]  /*e880*/  LOP3.LUT R75, R12, 0xffff0000, RZ, 0xc0, !PT ;  /* 0xffff00000c4b7812 */ /* 0x000fe200078ec0ff */
[----:B------:R-:W-:-:S02]  /*e890*/  IMAD.U32 R76, R74, 0x10000, RZ ;  /* 0x000100004a4c7824 */ /* 0x000fc400078e00ff */
[----:B------:R-:W-:Y:S01]  /*e8a0*/  IMAD.U32 R12, R12, 0x10000, RZ ;  /* 0x000100000c0c7824 */ /* 0x000fe200078e00ff */
[----:B------:R-:W-:Y:S01]  /*e8b0*/  F2FP.BF16.F32.PACK_AB R15, R15, R94 ;  /* 0x0000005e0f0f723e */ /* 0x000fe200000010ff */
        /* <DEDUP_REMOVED lines=11> */
[----:B------:R-:W-:-:S05]  /*e970*/  FFMA.FTZ R13, R13, R75, R74 ;  /* 0x0000004b0d0d7223 */ /* 0x000fca000001004a */
[----:B------:R-:W-:-:S05]  /*e980*/  F2FP.BF16.F32.PACK_AB R13, R13, R76 ;  /* 0x0000004c0d0d723e */ /* 0x000fca00000010ff */
[----:B------:R0:W-:Y:S02]  /*e990*/  STS.128 [R113], R12 ;  /* 0x0000000c71007388 */ /* 0x0001e40000000c00 */
.L_x_2808:
[----:B------:R-:W-:Y:S05]  /*e9a0*/  BSYNC B2 ;  /* 0x0000000000027941 */ /* 0x000fea0003800000 */
.L_x_2807:
[----:B------:R-:W-:Y:S01]  /*e9b0*/  ISETP.GE.AND P0, PT, R221, R109, PT ;  /* 0x0000006ddd00720c */ /* 0x000fe20003f06270 */
[----:B------:R-:W-:-:S12]  /*e9c0*/  BSSY B2, `(.L_x_2809) ;  /* 0x0000030000027945 */ /* 0x000fd80003800000 */
[----:B------:R-:W-:Y:S05]  /*e9d0*/  @P0 BRA `(.L_x_2810) ;  /* 0x0000000000b80947 */ /* 0x000fea0003800000 */
[----:B0----5:R-:W0:Y:S01]  /*e9e0*/  LDS.128 R12, [R113+0x4000] ;  /* 0x00400000710c7984 */ /* 0x021e220000000c00 */
[--C-:B------:R-:W-:Y:S02]  /*e9f0*/  SHF.R.U64 R3, R70, 0x10, R71.reuse ;  /* 0x0000001046037819 */ /* 0x100fe40000001247 */
[----:B------:R-:W-:Y:S02]  /*ea00*/  SHF.R.U32.HI R70, RZ, 0x10, R71 ;  /* 0x00000010ff467819 */ /* 0x000fe40000011647 */
[----:B------:R-:W-:Y:S02]  /*ea10*/  SHF.R.U32.HI R71, RZ, 0x10, R73 ;  /* 0x00000010ff477819 */ /* 0x000fe40000011649 */
[C---:B------:R-:W-:Y:S02]  /*ea20*/  PRMT R70, R112.reuse, 0x5432, R70 ;  /* 0x0000543270467816 */ /* 0x040fe40000000046 */
[----:B------:R-:W-:Y:S02]  /*ea30*/  PRMT R71, R112, 0x5410, R71 ;  /* 0x0000541070477816 */ /* 0x000fe40000000047 */
[----:B------:R-:W-:Y:S01]  /*ea40*/  SHF.R.U64 R72, R72, 0x10, R73 ;  /* 0x0000001048487819 */ /* 0x000fe20000001249 */
[C---:B------:R-:W-:Y:S01]  /*ea50*/  IMAD.U32 R75, R70.reuse, 0x10000, RZ ;  /* 0x00010000464b7824 */ /* 0x040fe200078e00ff */
[----:B------:R-:W-:Y:S01]  /*ea60*/  LOP3.LUT R70, R70, 0xffff0000, RZ, 0xc0, !PT ;  /* 0xffff000046467812 */ /* 0x000fe200078ec0ff */
[C---:B------:R-:W-:Y:S01]  /*ea70*/  IMAD.U32 R74, R71.reuse, 0x10000, RZ ;  /* 0x00010000474a7824 */ /* 0x040fe200078e00ff */
[----:B------:R-:W-:-:S02]  /*ea80*/  LOP3.LUT R71, R71, 0xffff0000, RZ, 0xc0, !PT ;  /* 0xffff000047477812 */ /* 0x000fc400078ec0ff */
[----:B------:R-:W-:Y:S02]  /*ea90*/  PRMT R3, R111, 0x5432, R3 ;  /* 0x000054326f037816 */ /* 0x000fe40000000003 */
[C---:B0-----:R-:W-:Y:S01]  /*eaa0*/  LOP3.LUT R77, R14.reuse, 0xffff0000, RZ, 0xc0, !PT ;  /* 0xffff00000e4d7812 */ /* 0x041fe200078ec0ff */
[----:B------:R-:W-:Y:S01]  /*eab0*/  IMAD.U32 R14, R14, 0x10000, RZ ;  /* 0x000100000e0e7824 */ /* 0x000fe200078e00ff */
[C---:B------:R-:W-:Y:S01]  /*eac0*/  LOP3.LUT R73, R15.reuse, 0xffff0000, RZ, 0xc0, !PT ;  /* 0xffff00000f497812 */ /* 0x040fe200078ec0ff */
[----:B------:R-:W-:Y:S02]  /*ead0*/  IMAD.U32 R15, R15, 0x10000, RZ ;  /* 0x000100000f0f7824 */ /* 0x000fe400078e00ff */
[C---:B------:R-:W-:Y:S01]  /*eae0*/  FMUL.FTZ R76, R77.reuse, R74 ;  /* 0x0000004a4d4c7220 */ /* 0x040fe20000410000 */
[----:B------:R-:W-:-:S03]  /*eaf0*/  FMUL.FTZ R77, R77, R75 ;  /* 0x0000004b4d4d7220 */ /* 0x000fc60000410000 */
[C---:B------:R-:W-:Y:S01]  /*eb00*/  FFMA.FTZ R76, R14.reuse, R75, -R76 ;  /* 0x0000004b0e4c7223 */ /* 0x040fe2000001084c */
[----:B------:R-:W-:Y:S01]  /*eb10*/  FFMA.FTZ R14, R14, R74, R77 ;  /* 0x0000004a0e0e7223 */ /* 0x000fe2000001004d */
[CC--:B------:R-:W-:Y:S01]  /*eb20*/  FMUL.FTZ R74, R73.reuse, R71.reuse ;  /* 0x00000047494a7220 */ /* 0x0c0fe20000410000 */
[-C--:B------:R-:W-:Y:S01]  /*eb30*/  FMUL.FTZ R73, R73, R70.reuse ;  /* 0x0000004649497220 */ /* 0x080fe20000410000 */
[C---:B------:R-:W-:Y:S01]  /*eb40*/  IMAD.U32 R75, R3.reuse, 0x10000, RZ ;  /* 0x00010000034b7824 */ /* 0x040fe200078e00ff */
[----:B------:R-:W-:Y:S01]  /*eb50*/  LOP3.LUT R3, R3, 0xffff0000, RZ, 0xc0, !PT ;  /* 0xffff000003037812 */ /* 0x000fe200078ec0ff */
[C---:B------:R-:W-:Y:S01]  /*eb60*/  FFMA.FTZ R70, R15.reuse, R70, -R74 ;  /* 0x000000460f467223 */ /* 0x040fe2000001084a */
[----:B------:R-:W-:Y:S01]  /*eb70*/  FFMA.FTZ R15, R15, R71, R73 ;  /* 0x000000470f0f7223 */ /* 0x000fe20000010049 */
[----:B------:R-:W-:Y:S01]  /*eb80*/  PRMT R71, R111, 0x5410, R72 ;  /* 0x000054106f477816 */ /* 0x000fe20000000048 */
[C---:B------:R-:W-:Y:S01]  /*eb90*/  IMAD.U32 R72, R12.reuse, 0x10000, RZ ;  /* 0x000100000c487824 */ /* 0x040fe200078e00ff */
[----:B------:R-:W-:-:S02]  /*eba0*/  LOP3.LUT R74, R12, 0xffff0000, RZ, 0xc0, !PT ;  /* 0xffff00000c4a7812 */ /* 0x000fc400078ec0ff */
[----:B------:R-:W-:Y:S01]  /*ebb0*/  F2FP.BF16.F32.PACK_AB R14, R14, R76 ;  /* 0x0000004c0e0e723e */ /* 0x000fe200000010ff */
[C---:B------:R-:W-:Y:S01]  /*ebc0*/  IMAD.U32 R73, R71.reuse, 0x10000, RZ ;  /* 0x0001000047497824 */ /* 0x040fe200078e00ff */
[----:B------:R-:W-:Y:S02]  /*ebd0*/  LOP3.LUT R71, R71, 0xffff0000, RZ, 0xc0, !PT ;  /* 0xffff000047477812 */ /* 0x000fe400078ec0ff */
        /* <DEDUP_REMOVED lines=14> */
.L_x_2810:
[----:B------:R-:W-:Y:S05]  /*ecc0*/  BSYNC B2 ;  /* 0x0000000000027941 */ /* 0x000fea0003800000 */
.L_x_2809:
[-C--:B------:R-:W-:Y:S01]  /*ecd0*/  ISETP.GE.AND P0, PT, R222, R109.reuse, PT ;  /* 0x0000006dde00720c */ /* 0x080fe20003f06270 */
[----:B------:R-:W-:Y:S01]  /*ece0*/  BSSY B2, `(.L_x_2811) ;  /* 0x0000031000027945 */ /* 0x000fe20003800000 */
[----:B------:R-:W-:-:S11]  /*ecf0*/  ISETP.GE.AND P1, PT, R223, R109, PT ;  /* 0x0000006ddf00720c */ /* 0x000fd60003f26270 */
[----:B------:R-:W-:Y:S05]  /*ed00*/  @P0 BRA `(.L_x_2812) ;  /* 0x0000000000b80947 */ /* 0x000fea0003800000 */
[----:B01---5:R-:W0:Y:S01]  /*ed10*/  LDS.128 R12, [R113+0x8000] ;  /* 0x00800000710c7984 */ /* 0x023e220000000c00 */
        /* <DEDUP_REMOVED lines=45> */
.L_x_2812:
[----:B------:R-:W-:Y:S05]  /*eff0*/  BSYNC B2 ;  /* 0x0000000000027941 */ /* 0x000fea0003800000 */
.L_x_2811:
        /* <DEDUP_REMOVED lines=9> */
[----:B------:R-:W-:Y:S01]  /*f090*/  PRMT R3, R106, 0x5432, R3 ;  /* 0x000054326a037816 */ /* 0x000fe20000000003 */
[C---:B------:R-:W-:Y:S01]  /*f0a0*/  IMAD.U32 R66, R64.reuse, 0x10000, RZ ;  /* 0x0001000040427824 */ /* 0x040fe200078e00ff */
[----:B------:R-:W-:Y:S01]  /*f0b0*/  LOP3.LUT R64, R64, 0xffff0000, RZ, 0xc0, !PT ;  /* 0xffff000040407812 */ /* 0x000fe200078ec0ff */
[----:B------:R-:W-:Y:S01]  /*f0c0*/  IMAD.U32 R67, R62, 0x10000, RZ ;  /* 0x000100003e437824 */ /* 0x000fe200078e00ff */
[C---:B0-----:R-:W-:Y:S01]  /*f0d0*/  LOP3.LUT R68, R14.reuse, 0xffff0000, RZ, 0xc0, !PT ;  /* 0xffff00000e447812 */ /* 0x041fe200078ec0ff */
[----:B------:R-:W-:Y:S02]  /*f0e0*/  IMAD.U32 R65, R14, 0x10000, RZ ;  /* 0x000100000e417824 */ /* 0x000fe400078e00ff */
[C---:B------:R-:W-:Y:S01]  /*f0f0*/  IMAD.U32 R14, R15.reuse, 0x10000, RZ ;  /* 0x000100000f0e7824 */ /* 0x040fe200078e00ff */
[----:B------:R-:W-:Y:S01]  /*f100*/  LOP3.LUT R15, R15, 0xffff0000, RZ, 0xc0, !PT ;  /* 0xffff00000f0f7812 */ /* 0x000fe200078ec0ff */
[C---:B------:R-:W-:Y:S01]  /*f110*/  FMUL.FTZ R69, R68.reuse, R66 ;  /* 0x0000004244457220 */ /* 0x040fe20000410000 */
[----:B------:R-:W-:-:S03]  /*f120*/  FMUL.FTZ R68, R68, R67 ;  /* 0x0000004344447220 */ /* 0x000fc60000410000 */
[C---:B------:R-:W-:Y:S01]  /*f130*/  FFMA.FTZ R67, R65.reuse, R67, -R69 ;  /* 0x0000004341437223 */ /* 0x040fe20000010845 */
[----:B------:R-:W-:Y:S01]  /*f140*/  FFMA.FTZ R68, R65, R66, R68 ;  /* 0x0000004241447223 */ /* 0x000fe20000010044 */
[----:B------:R-:W-:Y:S01]  /*f150*/  IMAD.U32 R65, R12, 0x10000, RZ ;  /* 0x000100000c417824 */ /* 0x000fe200078e00ff */
        /* <DEDUP_REMOVED lines=11> */
[C---:B------:R-:W-:Y:S01]  /*f210*/  FMUL.FTZ R64, R66.reuse, R69 ;  /* 0x0000004542407220 */ /* 0x040fe20000410000 */
[----:B------:R-:W-:Y:S01]  /*f220*/  LOP3.LUT R63, R63, 0xffff0000, RZ, 0xc0, !PT ;  /* 0xffff00003f3f7812 */ /* 0x000fe200078ec0ff */
[----:B------:R-:W-:Y:S01]  /*f230*/  FMUL.FTZ R66, R66, R14 ;  /* 0x0000000e42427220 */ /* 0x000fe20000410000 */
[----:B------:R-:W-:Y:S01]  /*f240*/  F2FP.BF16.F32.PACK_AB R15, R15, R12 ;  /* 0x0000000c0f0f723e */ /* 0x000fe200000010ff */
[----:B------:R-:W-:Y:S01]  /*f250*/  FFMA.FTZ R64, R65, R14, -R64 ;  /* 0x0000000e41407223 */ /* 0x000fe20000010840 */
[C---:B------:R-:W-:Y:S01]  /*f260*/  FMUL.FTZ R14, R13.reuse, R3 ;  /* 0x000000030d0e7220 */ /* 0x040fe20000410000 */
[----:B------:R-:W-:Y:S01]  /*f270*/  FMUL.FTZ R13, R13, R63 ;  /* 0x0000003f0d0d7220 */ /* 0x000fe20000410000 */
[----:B------:R-:W-:-:S02]  /*f280*/  FFMA.FTZ R66, R65, R69, R66 ;  /* 0x0000004541427223 */ /* 0x000fc40000010042 */
[C---:B------:R-:W-:Y:S01]  /*f290*/  FFMA.FTZ R63, R62.reuse, R63, -R14 ;  /* 0x0000003f3e3f7223 */ /* 0x040fe2000001080e */
[----:B------:R-:W-:Y:S01]  /*f2a0*/  FFMA.FTZ R13, R62, R3, R13 ;  /* 0x000000033e0d7223 */ /* 0x000fe2000001000d */
[----:B------:R-:W-:Y:S02]  /*f2b0*/  F2FP.BF16.F32.PACK_AB R14, R68, R67 ;  /* 0x00000043440e723e */ /* 0x000fe400000010ff */
[----:B------:R-:W-:Y:S02]  /*f2c0*/  F2FP.BF16.F32.PACK_AB R12, R66, R64 ;  /* 0x00000040420c723e */ /* 0x000fe400000010ff */
[----:B------:R-:W-:-:S05]  /*f2d0*/  F2FP.BF16.F32.PACK_AB R13, R13, R63 ;  /* 0x0000003f0d0d723e */ /* 0x000fca00000010ff */
[----:B------:R3:W-:Y:S02]  /*f2e0*/  STS.128 [R113+0xc000], R12 ;  /* 0x00c0000c71007388 */ /* 0x0007e40000000c00 */
.L_x_2806:
[----:B------:R-:W-:Y:S05]  /*f2f0*/  BSYNC B1 ;  /* 0x0000000000017941 */ /* 0x000fea0003800000 */
.L_x_2805:
[----:B------:R-:W-:Y:S01]  /*f300*/  VIADD R3, R225, 0x20 ;  /* 0x00000020e1037836 */ /* 0x000fe20000000000 */
[----:B------:R-:W-:Y:S04]  /*f310*/  BSSY B1, `(.L_x_2813) ;  /* 0x00000cb000017945 */ /* 0x000fe80003800000 */
[----:B------:R-:W-:-:S13]  /*f320*/  ISETP.GE.AND P0, PT, R3, R0, PT ;  /* 0x000000000300720c */ /* 0x000fda0003f06270 */
[----:B------:R-:W-:Y:S05]  /*f330*/  @P0 BRA `(.L_x_2814) ;  /* 0x0000000c00200947 */ /* 0x000fea0003800000 */
[----:B------:R4:W5:Y:S01]  /*f340*/  LDL R67, [R1+0x70] ;  /* 0x0000700001437983 */ /* 0x0009620000100800 */
[----:B------:R-:W0:Y:S01]  /*f350*/  LDC R3, c[0x0][0x3f4] ;  /* 0x0000fd00ff037b82 */ /* 0x000e220000000800 */
[----:B------:R-:W-:Y:S01]  /*f360*/  BSSY B2, `(.L_x_2815) ;  /* 0x0000034000027945 */ /* 0x000fe20003800000 */
[-C--:B0-----:R-:W-:Y:S02]  /*f370*/  ISETP.GE.AND P0, PT, R216, R3.reuse, PT ;  /* 0x00000003d800720c */ /* 0x081fe40003f06270 */
[-C--:B------:R-:W-:Y:S02]  /*f380*/  ISETP.GE.AND P1, PT, R221, R3.reuse, PT ;  /* 0x00000003dd00720c */ /* 0x080fe40003f26270 */
[-C--:B------:R-:W-:Y:S02]  /*f390*/  ISETP.GE.AND P2, PT, R222, R3.reuse, PT ;  /* 0x00000003de00720c */ /* 0x080fe40003f46270 */
[----:B------:R-:W-:-:S07]  /*f3a0*/  ISETP.GE.AND P3, PT, R223, R3, PT ;  /* 0x00000003df00720c */ /* 0x000fce0003f66270 */
[----:B----4-:R-:W-:Y:S06]  /*f3b0*/  @P0 BRA `(.L_x_2816) ;  /* 0x0000000000b80947 */ /* 0x010fec0003800000 */
[----:B-123-5:R-:W0:Y:S01]  /*f3c0*/  LDS.128 R12, [R67+0x1000] ;  /* 0x00100000430c7984 */ /* 0x02ee220000000c00 */
        /* <DEDUP_REMOVED lines=45> */
.L_x_2816:
[----:B------:R-:W-:Y:S05]  /*f6a0*/  BSYNC B2 ;  /* 0x0000000000027941 */ /* 0x000fea0003800000 */
.L_x_2815:
[----:B------:R-:W-:Y:S04]  /*f6b0*/  BSSY B2, `(.L_x_2817) ;  /* 0x0000030000027945 */ /* 0x000fe80003800000 */
[----:B------:R-:W-:Y:S05]  /*f6c0*/  @P1 BRA `(.L_x_2818) ;  /* 0x0000000000b81947 */ /* 0x000fea0003800000 */
[----:B0123-5:R-:W0:Y:S01]  /*f6d0*/  LDS.128 R12, [R67+0x5000] ;  /* 0x00500000430c7984 */ /* 0x02fe220000000c00 */
        /* <DEDUP_REMOVED lines=45> */
.L_x_2818:
[----:B------:R-:W-:Y:S05]  /*f9b0*/  BSYNC B2 ;  /* 0x0000000000027941 */ /* 0x000fea0003800000 */
.L_x_2817:
[----:B------:R-:W-:Y:S04]  /*f9c0*/  BSSY B2, `(.L_x_2819) ;  /* 0x0000030000027945 */ /* 0x000fe80003800000 */
[----:B------:R-:W-:Y:S05]  /*f9d0*/  @P2 BRA `(.L_x_2820) ;  /* 0x0000000000b82947 */ /* 0x000fea0003800000 */
[----:B012345:R-:W0:Y:S01]  /*f9e0*/  LDS.128 R12, [R67+0x9000] ;  /* 0x00900000430c7984 */ /* 0x03fe220000000c00 */
        /* <DEDUP_REMOVED lines=45> */
.L_x_2820:
[----:B------:R-:W-:Y:S05]  /*fcc0*/  BSYNC B2 ;  /* 0x0000000000027941 */ /* 0x000fea0003800000 */
.L_x_2819:
        /* <DEDUP_REMOVED lines=15> */
[C---:B------:R-:W-:Y:S01]  /*fdc0*/  IMAD.U32 R12, R90.reuse, 0x10000, RZ ;  /* 0x000100005a0c7824 */ /* 0x040fe200078e00ff */
[----:B------:R-:W-:Y:S01]  /*fdd0*/  LOP3.LUT R90, R90, 0xffff0000, RZ, 0xc0, !PT ;  /* 0xffff00005a5a7812 */ /* 0x000fe200078ec0ff */
[----:B------:R-:W-:Y:S02]  /*fde0*/  IMAD.U32 R47, R14, 0x10000, RZ ;  /* 0x000100000e2f7824 */ /* 0x000fe400078e00ff */
[C---:B------:R-:W-:Y:S01]  /*fdf0*/  FMUL.FTZ R53, R48.reuse, R52 ;  /* 0x0000003430357220 */ /* 0x040fe20000410000 */
[C---:B------:R-:W-:Y:S01]  /*fe00*/  IMAD.U32 R14, R15.reuse, 0x10000, RZ ;  /* 0x000100000f0e7824 */ /* 0x040fe200078e00ff */
[----:B------:R-:W-:Y:S01]  /*fe10*/  LOP3.LUT R15, R15, 0xffff0000, RZ, 0xc0, !PT ;  /* 0xffff00000f0f7812 */ /* 0x000fe200078ec0ff */
[-C--:B------:R-:W-:Y:S01]  /*fe20*/  FMUL.FTZ R48, R48, R12.reuse ;  /* 0x0000000c30307220 */ /* 0x080fe20000410000 */
[----:B------:R-:W-:Y:S01]  /*fe30*/  FFMA.FTZ R53, R47, R12, -R53 ;  /* 0x0000000c2f357223 */ /* 0x000fe20000010835 */
[C---:B------:R-:W-:Y:S01]  /*fe40*/  IMAD.U32 R50, R13.reuse, 0x10000, RZ ;  /* 0x000100000d327824 */ /* 0x040fe200078e00ff */
[----:B------:R-:W-:Y:S01]  /*fe50*/  LOP3.LUT R13, R13, 0xffff0000, RZ, 0xc0, !PT ;  /* 0xffff00000d0d7812 */ /* 0x000fe200078ec0ff */
[----:B------:R-:W-:Y:S01]  /*fe60*/  FMUL.FTZ R54, R15, R89 ;  /* 0x000000590f367220 */ /* 0x000fe20000410000 */
[----:B------:R-:W-:Y:S01]  /*fe70*/  FFMA.FTZ R48, R47, R52, R48 ;  /* 0x000000342f307223 */ /* 0x000fe20000010030 */
[----:B------:R-:W-:-:S02]  /*fe80*/  IMAD.U32 R12, R46, 0x10000, RZ ;  /* 0x000100002e0c7824 */ /* 0x000fc400078e00ff */
[-C--:B------:R-:W-:Y:S01]  /*fe90*/  FMUL.FTZ R15, R15, R90.reuse ;  /* 0x0000005a0f0f7220 */ /* 0x080fe20000410000 */
[C---:B------:R-:W-:Y:S01]  /*fea0*/  IMAD.U32 R52, R3.reuse, 0x10000, RZ ;  /* 0x0001000003347824 */ /* 0x040fe200078e00ff */
[----:B------:R-:W-:Y:S01]  /*feb0*/  LOP3.LUT R46, R46, 0xffff0000, RZ, 0xc0, !PT ;  /* 0xffff00002e2e7812 */ /* 0x000fe200078ec0ff */
[C---:B------:R-:W-:Y:S01]  /*fec0*/  FFMA.FTZ R54, R14.reuse, R90, -R54 ;  /* 0x0000005a0e367223 */ /* 0x040fe20000010836 */
[----:B------:R-:W-:Y:S01]  /*fed0*/  LOP3.LUT R3, R3, 0xffff0000, RZ, 0xc0, !PT ;  /* 0xffff000003037812 */ /* 0x000fe200078ec0ff */
[----:B------:R-:W-:Y:S01]  /*fee0*/  FFMA.FTZ R15, R14, R89, R15 ;  /* 0x000000590e0f7223 */ /* 0x000fe2000001000f */
[----:B------:R-:W-:Y:S01]  /*fef0*/  FMUL.FTZ R14, R49, R12 ;  /* 0x0000000c310e7220 */ /* 0x000fe20000410000 */
[----:B------:R-:W-:Y:S01]  /*ff00*/  FMUL.FTZ R47, R13, R46 ;  /* 0x0000002e0d2f7220 */ /* 0x000fe20000410000 */
        /* <DEDUP_REMOVED lines=11> */
.L_x_2814:
[----:B------:R-:W-:Y:S05]  /*ffc0*/  BSYNC B1 ;  /* 0x0000000000017941 */ /* 0x000fea0003800000 */
.L_x_2813:
[----:B------:R-:W-:Y:S01]  /*ffd0*/  VIADD R3, R225, 0x40 ;  /* 0x00000040e1037836 */ /* 0x000fe20000000000 */
[----:B------:R-:W-:Y:S04]  /*ffe0*/  BSSY B1, `(.L_x_2821) ;  /* 0x00000cb000017945 */ /* 0x000fe80003800000 */
[----:B------:R-:W-:-:S13]  /*fff0*/  ISETP.GE.AND P0, PT, R3, R0, PT ;  /* 0x000000000300720c */ /* 0x000fda0003f06270 */
[----:B------:R-:W-:Y:S05]  /*10000*/  @P0 BRA `(.L_x_2822) ;  /* 0x0000000c00200947 */ /* 0x000fea0003800000 */
[----:B------:R0:W5:Y:S01]  /*10010*/  LDL R56, [R1+0x70] ;  /* 0x0000700001387983 */ /* 0x0001620000100800 */
[----:B------:R-:W1:Y:S01]  /*10020*/  LDC R3, c[0x0][0x3f4] ;  /* 0x0000fd00ff037b82 */ /* 0x000e620000000800 */
[----:B------:R-:W-:Y:S01]  /*10030*/  BSSY B2, `(.L_x_2823) ;  /* 0x0000034000027945 */ /* 0x000fe20003800000 */
[-C--:B-1----:R-:W-:Y:S02]  /*10040*/  ISETP.GE.AND P0, PT, R216, R3.reuse, PT ;  /* 0x00000003d800720c */ /* 0x082fe40003f06270 */
[-C--:B------:R-:W-:Y:S02]  /*10050*/  ISETP.GE.AND P1, PT, R221, R3.reuse, PT ;  /* 0x00000003dd00720c */ /* 0x080fe40003f26270 */
[-C--:B------:R-:W-:Y:S02]  /*10060*/  ISETP.GE.AND P2, PT, R222, R3.reuse, PT ;  /* 0x00000003de00720c */ /* 0x080fe40003f46270 */
[----:B------:R-:W-:-:S07]  /*10070*/  ISETP.GE.AND P3, PT, R223, R3, PT ;  /* 0x00000003df00720c */ /* 0x000fce0003f66270 */
[----:B0-----:R-:W-:Y:S06]  /*10080*/  @P0 BRA `(.L_x_2824) ;  /* 0x0000000000b80947 */ /* 0x001fec0003800000 */
[----:B--2345:R-:W0:Y:S01]  /*10090*/  LDS.128 R12, [R56+0x2000] ;  /* 0x00200000380c7984 */ /* 0x03ce220000000c00 */
        /* <DEDUP_REMOVED lines=9> */
[----:B------:R-:W-:Y:S01]  /*10130*/  IMAD.U32 R53, R101, 0x10000, RZ ;  /* 0x0001000065357824 */ /* 0x000fe200078e00ff */
[C---:B------:R-:W-:Y:S01]  /*10140*/  LOP3.LUT R51, R100.reuse, 0xffff0000, RZ, 0xc0, !PT ;  /* 0xffff000064337812 */ /* 0x040fe200078ec0ff */
[----:B------:R-:W-:Y:S01]  /*10150*/  IMAD.U32 R49, R100, 0x10000, RZ ;  /* 0x0001000064317824 */ /* 0x000fe200078e00ff */
[----:B------:R-:W-:Y:S02]  /*10160*/  LOP3.LUT R50, R42, 0xffff0000, RZ, 0xc0, !PT ;  /* 0xffff00002a327812 */ /* 0x000fe400078ec0ff */
[C---:B0-----:R-:W-:Y:S01]  /*10170*/  LOP3.LUT R46, R14.reuse, 0xffff0000, RZ, 0xc0, !PT ;  /* 0xffff00000e2e7812 */ /* 0x041fe200078ec0ff */
[----:B------:R-:W-:Y:S01]  /*10180*/  IMAD.U32 R44, R14, 0x10000, RZ ;  /* 0x000100000e2c7824 */ /* 0x000fe200078e00ff */
[----:B------:R-:W-:Y:S01]  /*10190*/  LOP3.LUT R48, R15, 0xffff0000, RZ, 0xc0, !PT ;  /* 0xffff00000f307812 */ /* 0x000fe200078ec0ff */
[C---:B------:R-:W-:Y:S01]  /*101a0*/  IMAD.U32 R43, R13.reuse, 0x10000, RZ ;  /* 0x000100000d2b7824 */ /* 0x040fe200078e00ff */
[----:B------:R-:W-:Y:S01]  /*101b0*/  LOP3.LUT R47, R13, 0xffff0000, RZ, 0xc0, !PT ;  /* 0xffff00000d2f7812 */ /* 0x000fe200078ec0ff */
[C---:B------:R-:W-:Y:S01]  /*101c0*/  FMUL.FTZ R55, R46.reuse, R53 ;  /* 0x000000352e377220 */ /* 0x040fe20000410000 */
[----:B------:R-:W-:Y:S01]  /*101d0*/  FMUL.FTZ R46, R46, R49 ;  /* 0x000000312e2e7220 */ /* 0x000fe20000410000 */
[----:B------:R-:W-:-:S02]  /*101e0*/  IMAD.U32 R14, R15, 0x10000, RZ ;  /* 0x000100000f0e7824 */ /* 0x000fc400078e00ff */
[----:B------:R-:W-:Y:S01]  /*101f0*/  FMUL.FTZ R57, R48, R45 ;  /* 0x0000002d30397220 */ /* 0x000fe20000410000 */
[----:B------:R-:W-:Y:S01]  /*10200*/  FFMA.FTZ R13, R44, R49, -R55 ;  /* 0x000000312c0d7223 */ /* 0x000fe20000010837 */
[----:B------:R-:W-:Y:S02]  /*10210*/  IMAD.U32 R15, R12, 0x10000, RZ ;  /* 0x000100000c0f7824 */ /* 0x000fe400078e00ff */
[----:B------:R-:W-:Y:S01]  /*10220*/  FFMA.FTZ R44, R44, R53, R46 ;  /* 0x000000352c2c7223 */ /* 0x000fe2000001002e */
[----:B------:R-:W-:Y:S01]  /*10230*/  IMAD.U32 R49, R42, 0x10000, RZ ;  /* 0x000100002a317824 */ /* 0x000fe200078e00ff */
[----:B------:R-:W-:Y:S01]  /*10240*/  LOP3.LUT R12, R12, 0xffff0000, RZ, 0xc0, !PT ;  /* 0xffff00000c0c7812 */ /* 0x000fe200078ec0ff */
[-C--:B------:R-:W-:Y:S01]  /*10250*/  FMUL.FTZ R53, R48, R51.reuse ;  /* 0x0000003330357220 */ /* 0x080fe20000410000 */
[C---:B------:R-:W-:Y:S01]  /*10260*/  LOP3.LUT R42, R3.reuse, 0xffff0000, RZ, 0xc0, !PT ;  /* 0xffff0000032a7812 */ /* 0x040fe200078ec0ff */
[----:B------:R-:W-:Y:S02]  /*10270*/  IMAD.U32 R48, R3, 0x10000, RZ ;  /* 0x0001000003307824 */ /* 0x000fe400078e00ff */
[C---:B------:R-:W-:Y:S01]  /*10280*/  FFMA.FTZ R46, R14.reuse, R51, -R57 ;  /* 0x000000330e2e7223 */ /* 0x040fe20000010839 */
[----:B------:R-:W-:Y:S01]  /*10290*/  FFMA.FTZ R53, R14, R45, R53 ;  /* 0x0000002d0e357223 */ /* 0x000fe20000010035 */
[C---:B------:R-:W-:Y:S01]  /*102a0*/  FMUL.FTZ R54, R47.reuse, R50 ;  /* 0x000000322f367220 */ /* 0x040fe20000410000 */
[CC--:B------:R-:W-:Y:S01]  /*102b0*/  FMUL.FTZ R14, R12.reuse, R49.reuse ;  /* 0x000000310c0e7220 */ /* 0x0c0fe20000410000 */
[----:B------:R-:W-:Y:S01]  /*102c0*/  FMUL.FTZ R52, R12, R48 ;  /* 0x000000300c347220 */ /* 0x000fe20000410000 */
[-C--:B------:R-:W-:Y:S01]  /*102d0*/  FMUL.FTZ R47, R47, R42.reuse ;  /* 0x0000002a2f2f7220 */ /* 0x080fe20000410000 */
[----:B------:R-:W-:Y:S01]  /*102e0*/  FFMA.FTZ R54, R43, R42, -R54 ;  /* 0x0000002a2b367223 */ /* 0x000fe20000010836 */
        /* <DEDUP_REMOVED lines=8> */
.L_x_2824:
[----:B------:R-:W-:Y:S05]  /*10370*/  BSYNC B2 ;  /* 0x0000000000027941 */ /* 0x000fea0003800000 */
.L_x_2823:
[----:B------:R-:W-:Y:S04]  /*10380*/  BSSY B2, `(.L_x_2825) ;  /* 0x0000030000027945 */ /* 0x000fe80003800000 */
[----:B------:R-:W-:Y:S05]  /*10390*/  @P1 BRA `(.L_x_2826) ;  /* 0x0000000000b81947 */ /* 0x000fea0003800000 */
[----:B0-2345:R-:W0:Y:S01]  /*103a0*/  LDS.128 R12, [R56+0x6000] ;  /* 0x00600000380c7984 */ /* 0x03de220000000c00 */
        /* <DEDUP_REMOVED lines=13> */
[C---:B------:R-:W-:Y:S01]  /*10480*/  IMAD.U32 R41, R15.reuse, 0x10000, RZ ;  /* 0x000100000f297824 */ /* 0x040fe200078e00ff */
[----:B------:R-:W-:Y:S01]  /*10490*/  LOP3.LUT R15, R15, 0xffff0000, RZ, 0xc0, !PT ;  /* 0xffff00000f0f7812 */ /* 0x000fe200078ec0ff */
[----:B------:R-:W-:-:S02]  /*104a0*/  IMAD.U32 R39, R14, 0x10000, RZ ;  /* 0x000100000e277824 */ /* 0x000fc400078e00ff */
[CC--:B------:R-:W-:Y:S01]  /*104b0*/  FMUL.FTZ R46, R40.reuse, R45.reuse ;  /* 0x0000002d282e7220 */ /* 0x0c0fe20000410000 */
[----:B------:R-:W-:Y:S01]  /*104c0*/  FMUL.FTZ R40, R40, R42 ;  /* 0x0000002a28287220 */ /* 0x000fe20000410000 */
[----:B------:R-:W-:Y:S01]  /*104d0*/  FMUL.FTZ R48, R15, R92 ;  /* 0x0000005c0f307220 */ /* 0x000fe20000410000 */
[----:B------:R-:W-:Y:S02]  /*104e0*/  IMAD.U32 R14, R12, 0x10000, RZ ;  /* 0x000100000c0e7824 */ /* 0x000fe400078e00ff */
[----:B------:R-:W-:Y:S01]  /*104f0*/  FFMA.FTZ R46, R39, R42, -R46 ;  /* 0x0000002a272e7223 */ /* 0x000fe2000001082e */
[-C--:B------:R-:W-:Y:S01]  /*10500*/  FMUL.FTZ R42, R15, R44.reuse ;  /* 0x0000002c0f2a7220 */ /* 0x080fe20000410000 */
[----:B------:R-:W-:Y:S02]  /*10510*/  IMAD.U32 R3, R13, 0x10000, RZ ;  /* 0x000100000d037824 */ /* 0x000fe400078e00ff */
[----:B------:R-:W-:Y:S01]  /*10520*/  FFMA.FTZ R45, R39, R45, R40 ;  /* 0x0000002d272d7223 */ /* 0x000fe20000010028 */
[----:B------:R-:W-:Y:S01]  /*10530*/  IMAD.U32 R15, R38, 0x10000, RZ ;  /* 0x00010000260f7824 */ /* 0x000fe200078e00ff */
[----:B------:R-:W-:Y:S01]  /*10540*/  LOP3.LUT R12, R12, 0xffff0000, RZ, 0xc0, !PT ;  /* 0xffff00000c0c7812 */ /* 0x000fe200078ec0ff */
[----:B------:R-:W-:Y:S01]  /*10550*/  IMAD.U32 R39, R43, 0x10000, RZ ;  /* 0x000100002b277824 */ /* 0x000fe200078e00ff */
[----:B------:R-:W-:Y:S01]  /*10560*/  LOP3.LUT R13, R13, 0xffff0000, RZ, 0xc0, !PT ;  /* 0xffff00000d0d7812 */ /* 0x000fe200078ec0ff */
[----:B------:R-:W-:Y:S01]  /*10570*/  FFMA.FTZ R48, R41, R44, -R48 ;  /* 0x0000002c29307223 */ /* 0x000fe20000010830 */
[----:B------:R-:W-:Y:S01]  /*10580*/  LOP3.LUT R40, R43, 0xffff0000, RZ, 0xc0, !PT ;  /* 0xffff00002b287812 */ /* 0x000fe200078ec0ff */
[----:B------:R-:W-:Y:S01]  /*10590*/  FFMA.FTZ R47, R41, R92, R42 ;  /* 0x0000005c292f7223 */ /* 0x000fe2000001002a */
[----:B------:R-:W-:Y:S01]  /*105a0*/  LOP3.LUT R38, R38, 0xffff0000, RZ, 0xc0, !PT ;  /* 0xffff000026267812 */ /* 0x000fe200078ec0ff */
[C---:B------:R-:W-:Y:S01]  /*105b0*/  FMUL.FTZ R41, R12.reuse, R39 ;  /* 0x000000270c297220 */ /* 0x040fe20000410000 */
[----:B------:R-:W-:Y:S01]  /*105c0*/  FMUL.FTZ R42, R12, R15 ;  /* 0x0000000f0c2a7220 */ /* 0x000fe20000410000 */
[----:B------:R-:W-:-:S02]  /*105d0*/  FMUL.FTZ R44, R13, R40 ;  /* 0x000000280d2c7220 */ /* 0x000fc40000410000 */
[-C--:B------:R-:W-:Y:S01]  /*105e0*/  FMUL.FTZ R43, R13, R38.reuse ;  /* 0x000000260d2b7220 */ /* 0x080fe20000410000 */
        /* <DEDUP_REMOVED lines=9> */
.L_x_2826:
[----:B------:R-:W-:Y:S05]  /*10680*/  BSYNC B2 ;  /* 0x0000000000027941 */ /* 0x000fea0003800000 */
.L_x_2825:
[----:B------:R-:W-:Y:S04]  /*10690*/  BSSY B2, `(.L_x_2827) ;  /* 0x0000030000027945 */ /* 0x000fe80003800000 */
[----:B------:R-:W-:Y:S05]  /*106a0*/  @P2 BRA `(.L_x_2828) ;  /* 0x0000000000b82947 */ /* 0x000fea0003800000 */
[----:B012345:R-:W0:Y:S01]  /*106b0*/  LDS.128 R12, [R56+0xa000] ;  /* 0x00a00000380c7984 */ /* 0x03fe220000000c00 */
        /* <DEDUP_REMOVED lines=45> */
.L_x_2828:
[----:B------:R-:W-:Y:S05]  /*10990*/  BSYNC B2 ;  /* 0x0000000000027941 */ /* 0x000fea0003800000 */
.L_x_2827:
        /* <DEDUP_REMOVED lines=47> */
.L_x_2822:
[----:B------:R-:W-:Y:S05]  /*10c90*/  BSYNC B1 ;  /* 0x0000000000017941 */ /* 0x000fea0003800000 */
.L_x_2821:
[----:B------:R-:W-:-:S05]  /*10ca0*/  VIADD R3, R225, 0x60 ;  /* 0x00000060e1037836 */ /* 0x000fca0000000000 */
        /* <DEDUP_REMOVED lines=56> */
.L_x_2831:
[----:B------:R-:W-:Y:S05]  /*11030*/  BSYNC B1 ;  /* 0x0000000000017941 */ /* 0x000fea0003800000 */
.L_x_2830:
[----:B------:R-:W-:Y:S04]  /*11040*/  BSSY B1, `(.L_x_2832) ;  /* 0x0000030000017945 */ /* 0x000fe80003800000 */
[----:B------:R-:W-:Y:S05]  /*11050*/  @P1 BRA `(.L_x_2833) ;  /* 0x0000000000b81947 */ /* 0x000fea0003800000 */
[----:B0-2345:R-:W0:Y:S01]  /*11060*/  LDS.128 R12, [R35+0x7000] ;  /* 0x00700000230c7984 */ /* 0x03de220000000c00 */
        /* <DEDUP_REMOVED lines=27> */
[C---:B------:R-:W-:Y:S01]  /*11220*/  IMAD.U32 R14, R24.reuse, 0x10000, RZ ;  /* 0x00010000180e7824 */ /* 0x040fe200078e00ff */
[----:B------:R-:W-:Y:S01]  /*11230*/  LOP3.LUT R27, R27, 0xffff0000, RZ, 0xc0, !PT ;  /* 0xffff00001b1b7812 */ /* 0x000fe200078ec0ff */
[C---:B------:R-:W-:Y:S01]  /*11240*/  FFMA.FTZ R30, R21.reuse, R26, -R30 ;  /* 0x0000001a151e7223 */ /* 0x040fe2000001081e */
[----:B------:R-:W-:Y:S01]  /*11250*/  LOP3.LUT R24, R24, 0xffff0000, RZ, 0xc0, !PT ;  /* 0xffff000018187812 */ /* 0x000fe200078ec0ff */
        /* <DEDUP_REMOVED lines=14> */
.L_x_2833:
[----:B------:R-:W-:Y:S05]  /*11340*/  BSYNC B1 ;  /* 0x0000000000017941 */ /* 0x000fea0003800000 */
.L_x_2832:
        /* <DEDUP_REMOVED lines=48> */
.L_x_2835:
[----:B------:R-:W-:Y:S05]  /*11650*/  BSYNC B1 ;  /* 0x0000000000017941 */ /* 0x000fea0003800000 */
.L_x_2834:
        /* <DEDUP_REMOVED lines=48> */
.L_x_2790:
        /* <DEDUP_REMOVED lines=33> */
.L_x_3132:
        /* <DEDUP_REMOVED lines=40> */
.L_x_2838:
[----:B------:R-:W-:Y:S05]  /*11df0*/  BSYNC B1 ;  /* 0x0000000000017941 */ /* 0x000fea0003800000 */
.L_x_2837:
        /* <DEDUP_REMOVED lines=29> */
[----:B------:R-:W-:-:S03]  /*11fd0*/  IMAD.MOV.U32 R7, RZ, RZ, R57 ;  /* 0x000000ffff077224 */ /* 0x000fc600078e0039 */
[----:B------:R-:W-:Y:S02]  /*11fe0*/  PRMT R96, R6, 0x7610, R96 ;  /* 0x0000761006607816 */ /* 0x000fe40000000060 */
[----:B------:R-:W-:Y:S01]  /*11ff0*/  PRMT R121, R7, 0x5410, R5 ;  /* 0x0000541007797816 */ /* 0x000fe20000000005 */
[----:B------:R-:W-:Y:S06]  /*12000*/  BRA.DIV UR4, `(.L_x_2839) ;  /* 0x0000022e04807947 */ /* 0x000fec000b800000 */
[----:B------:R1:W2:Y:S04]  /*12010*/  SHFL.IDX PT, R7, R73, 0x1, 0x181f ;  /* 0x00381f0049077f89 */ /* 0x0002a800000e0000 */
[----:B------:R1:W0:Y:S04]  /*12020*/  SHFL.IDX PT, R6, R72, 0x1, 0x181f ;  /* 0x00381f0048067f89 */ /* 0x00022800000e0000 */
[----:B---3--:R1:W3:Y:S04]  /*12030*/  SHFL.IDX PT, R9, R20, 0x1, 0x181f ;  /* 0x00381f0014097f89 */ /* 0x0082e800000e0000 */
[----:B----4-:R1:W4:Y:S02]  /*12040*/  SHFL.IDX PT, R14, R21, 0x1, 0x181f ;  /* 0x00381f00150e7f89 */ /* 0x01032400000e0000 */
.L_x_3138:
        /* <DEDUP_REMOVED lines=24> */
[--C-:B--2---:R-:W-:Y:S01]  /*121d0*/  @!P4 IMAD.X R11, R7, 0x1, R12.reuse, P0 ;  /* 0x00000001070bc824 */ /* 0x104fe200000e060c */
        /* <DEDUP_REMOVED lines=13> */
.L_x_2841:
[----:B------:R-:W-:Y:S05]  /*122b0*/  BSYNC B1 ;  /* 0x0000000000017941 */ /* 0x000fea0003800000 */
.L_x_2840:
        /* <DEDUP_REMOVED lines=29> */
[----:B------:R3:W0:Y:S02]  /*12490*/  SHFL.IDX PT, R8, R21, 0x2, 0x181f ;  /* 0x00581f0015087f89 */ /* 0x00062400000e0000 */
.L_x_3144:
        /* <DEDUP_REMOVED lines=21> */
[----:B----4-:R-:W-:Y:S02]  /*125f0*/  @!P5 SHF.L.U64.HI R14, R212, 0x1, R215 ;  /* 0x00000001d40ed819 */ /* 0x010fe400000102d7 */
[-C--:B0-----:R-:W-:Y:S02]  /*12600*/  @!P4 IADD3 R10, P0, R6, R11.reuse, RZ ;  /* 0x0000000b060ac210 */ /* 0x081fe40007f1e0ff */
[----:B------:R-:W-:Y:S02]  /*12610*/  @!P4 IADD3 R4, P1, R8, R11, RZ ;  /* 0x0000000b0804c210 */ /* 0x000fe40007f3e0ff */
[-C--:B------:R-:W-:Y:S01]  /*12620*/  @!P5 IADD3 R6, P2, R6, R5.reuse, RZ ;  /* 0x000000050606d210 */ /* 0x080fe20007f5e0ff */
[--C-:B--2---:R-:W-:Y:S01]  /*12630*/  @!P4 IMAD.X R11, R7, 0x1, R12.reuse, P0 ;  /* 0x00000001070bc824 */ /* 0x104fe200000e060c */
[----:B------:R-:W-:Y:S01]  /*12640*/  @!P5 IADD3 R8, P3, R8, R5, RZ ;  /* 0x000000050808d210 */ /* 0x000fe20007f7e0ff */
        /* <DEDUP_REMOVED lines=12> */
.L_x_2844:
[----:B------:R-:W-:Y:S05]  /*12710*/  BSYNC B1 ;  /* 0x0000000000017941 */ /* 0x000fea0003800000 */
.L_x_2843:
        /* <DEDUP_REMOVED lines=30> */
[----:B-1-3--:R-:W1:Y:S02]  /*12900*/  SHFL.IDX PT, R21, R21, 0x3, 0x181f ;  /* 0x00781f0015157f89 */ /* 0x00ae6400000e0000 */
.L_x_3150:
[----:B------:R-:W-:Y:S01]  /*12910*/  VIADD R0, R0, 0x60 ;  /* 0x0000006000007836 */ /* 0x000fe20000000000 */
[----:B------:R-:W-:Y:S01]  /*12920*/  BSSY B1, `(.L_x_2846) ;  /* 0x0000025000017945 */ /* 0x000fe20003800000 */
[----:B------:R-:W-:Y:S02]  /*12930*/  CS2R R4, SRZ ;  /* 0x0000000000047805 */ /* 0x000fe4000001ff00 */
[----:B------:R-:W-:Y:S02]  /*12940*/  CS2R R10, SRZ ;  /* 0x00000000000a7805 */ /* 0x000fe4000001ff00 */
[----:B------:R-:W-:Y:S02]  /*12950*/  CS2R R8, SRZ ;  /* 0x0000000000087805 */ /* 0x000fe4000001ff00 */
[----:B------:R-:W-:Y:S02]  /*12960*/  ISETP.GE.AND P0, PT, R0, R3, PT ;  /* 0x000000030000720c */ /* 0x000fe40003f06270 */
[----:B----4-:R-:W-:-:S02]  /*12970*/  CS2R R14, SRZ ;  /* 0x00000000000e7805 */ /* 0x010fc4000001ff00 */
[----:B------:R-:W-:Y:S02]  /*12980*/  CS2R R12, SRZ ;  /* 0x00000000000c7805 */ /* 0x000fe4000001ff00 */
[----:B------:R-:W-:Y:S02]  /*12990*/  CS2R R74, SRZ ;  /* 0x00000000004a7805 */ /* 0x000fe4000001ff00 */
[----:B0-----:R-:W-:-:S05]  /*129a0*/  CS2R R72, SRZ ;  /* 0x0000000000487805 */ /* 0x001fca000001ff00 */
[----:B------:R-:W-:Y:S05]  /*129b0*/  @P0 BRA `(.L_x_2847) ;  /* 0x00000000006c0947 */ /* 0x000fea0003800000 */
[----:B------:R-:W-:Y:S01]  /*129c0*/  ULDC UR4, c[0x0][0x3f4] ;  /* 0x0000fd0000047ab9 */ /* 0x000fe20000000800 */
[----:B------:R-:W-:Y:S02]  /*129d0*/  CS2R R10, SRZ ;  /* 0x00000000000a7805 */ /* 0x000fe4000001ff00 */
[----:B------:R-:W-:Y:S02]  /*129e0*/  ISETP.GE.AND P1, PT, R16, UR4, PT ;  /* 0x0000000410007c0c */ /* 0x000fe4000bf26270 */
[----:B------:R-:W-:Y:S02]  /*129f0*/  CS2R R8, SRZ ;  /* 0x0000000000087805 */ /* 0x000fe4000001ff00 */
[----:B------:R-:W-:-:S09]  /*12a00*/  ISETP.GE.AND P2, PT, R214, UR4, PT ;  /* 0x00000004d6007c0c */ /* 0x000fd2000bf46270 */
[C---:B------:R-:W-:Y:S01]  /*12a10*/  @!P1 IMAD.SHL.U32 R4, R16.reuse, 0x2, RZ ;  /* 0x0000000210049824 */ /* 0x040fe200078e00ff */
[----:B------:R-:W-:-:S04]  /*12a20*/  @!P1 SHF.L.U64.HI R0, R16, 0x1, R17 ;  /* 0x0000000110009819 */ /* 0x000fc80000010211 */
[----:B------:R-:W-:Y:S01]  /*12a30*/  @!P1 IADD3 R6, P0, R78, R4, RZ ;  /* 0x000000044e069210 */ /* 0x000fe20007f1e0ff */
[----:B------:R-:W-:-:S04]  /*12a40*/  @!P2 IMAD.SHL.U32 R20, R212, 0x2, RZ ;  /* 0x00000002d414a824 */ /* 0x000fc800078e00ff */
[--C-:B--2---:R-:W-:Y:S01]  /*12a50*/  @!P1 IMAD.X R7, R76, 0x1, R0.reuse, P0 ;  /* 0x000000014c079824 */ /* 0x104fe200000e0600 */
[----:B-1----:R-:W-:Y:S02]  /*12a60*/  @!P1 IADD3 R4, P0, R21, R4, RZ ;  /* 0x0000000415049210 */ /* 0x002fe40007f1e0ff */
[----:B------:R-:W-:Y:S02]  /*12a70*/  CS2R R74, SRZ ;  /* 0x00000000004a7805 */ /* 0x000fe4000001ff00 */
[----:B------:R-:W-:Y:S01]  /*12a80*/  CS2R R72, SRZ ;  /* 0x0000000000487805 */ /* 0x000fe2000001ff00 */
[----:B------:R0:W5:Y:S01]  /*12a90*/  @!P1 LD.E.128 R8, desc[UR60][R6.64] ;  /* 0x0000003c06089980 */ /* 0x000162000c101d00 */
[----:B------:R-:W-:Y:S01]  /*12aa0*/  @!P1 IMAD.X R5, R77, 0x1, R0, P0 ;  /* 0x000000014d059824 */ /* 0x000fe200000e0600 */
[----:B------:R-:W-:Y:S02]  /*12ab0*/  @!P2 IADD3 R12, P0, R78, R20, RZ ;  /* 0x000000144e0ca210 */ /* 0x000fe40007f1e0ff */
[----:B------:R-:W-:-:S02]  /*12ac0*/  @!P2 SHF.L.U64.HI R0, R212, 0x1, R215 ;  /* 0x00000001d400a819 */ /* 0x000fc400000102d7 */
[----:B------:R1:W5:Y:S01]  /*12ad0*/  @!P1 LD.E.128 R72, desc[UR60][R4.64] ;  /* 0x0000003c04489980 */ /* 0x000362000c101d00 */
[----:B------:R-:W-:Y:S02]  /*12ae0*/  @!P2 IADD3 R20, P1, R21, R20, RZ ;  /* 0x000000141514a210 */ /* 0x000fe40007f3e0ff */
[--C-:B------:R-:W-:Y:S01]  /*12af0*/  @!P2 IMAD.X R13, R76, 0x1, R0.reuse, P0 ;  /* 0x000000014c0da824 */ /* 0x100fe200000e0600 */
[----:B0-----:R-:W-:Y:S02]  /*12b00*/  CS2R R6, SRZ ;  /* 0x0000000000067805 */ /* 0x001fe4000001ff00 */
[----:B-1----:R-:W-:Y:S02]  /*12b10*/  CS2R R4, SRZ ;  /* 0x0000000000047805 */ /* 0x002fe4000001ff00 */
[----:B------:R-:W-:Y:S01]  /*12b20*/  CS2R R14, SRZ ;  /* 0x00000000000e7805 */ /* 0x000fe2000001ff00 */
[----:B------:R-:W-:-:S03]  /*12b30*/  @!P2 IMAD.X R21, R77, 0x1, R0, P1 ;  /* 0x000000014d15a824 */ /* 0x000fc600008e0600 */
[----:B------:R0:W5:Y:S02]  /*12b40*/  @!P2 LD.E.128 R4, desc[UR60][R12.64] ;  /* 0x0000003c0c04a980 */ /* 0x000164000c101d00 */
[----:B0-----:R-:W-:-:S06]  /*12b50*/  CS2R R12, SRZ ;  /* 0x00000000000c7805 */ /* 0x001fcc000001ff00 */
[----:B------:R0:W5:Y:S02]  /*12b60*/  @!P2 LD.E.128 R12, desc[UR60][R20.64] ;  /* 0x0000003c140ca980 */ /* 0x000164000c101d00 */
.L_x_2847:
[----:B------:R-:W-:Y:S05]  /*12b70*/  BSYNC B1 ;  /* 0x0000000000017941 */ /* 0x000fea0003800000 */
.L_x_2846:
        /* <DEDUP_REMOVED lines=8> */
.L_x_3151:
[----:B------:R-:W-:Y:S05]  /*12c00*/  BSYNC B1 ;  /* 0x0000000000017941 */ /* 0x000fea0003800000 */
.L_x_2848:
[----:B-1----:R-:W3:Y:S01]  /*12c10*/  LDL R21, [R1+0x74] ;  /* 0x0000740001157983 */ /* 0x002ee20000100800 */
[----:B-----5:R-:W-:Y:S01]  /*12c20*/  IMAD.MOV.U32 R20, RZ, RZ, R6 ;  /* 0x000000ffff147224 */ /* 0x020fe200078e0006 */
[----:B------:R-:W-:Y:S01]  /*12c30*/  BSSY B1, `(.L_x_2850) ;  /* 0x00000f8000017945 */ /* 0x000fe20003800000 */
[----:B0-----:R-:W-:-:S05]  /*12c40*/  IMAD.MOV.U32 R0, RZ, RZ, R7 ;  /* 0x000000ffff007224 */ /* 0x001fca00078e0007 */
        /* <DEDUP_REMOVED lines=27> */
[C---:B------:R-:W-:Y:S01]  /*12e00*/  IMAD.SHL.U32 R123, R225.reuse, 0x40, RZ ;  /* 0x00000040e17b7824 */ /* 0x040fe200078e00ff */
[----:B------:R-:W-:Y:S01]  /*12e10*/  BSSY B2, `(.L_x_2852) ;  /* 0x000006f000027945 */ /* 0x000fe20003800000 */
[----:B------:R-:W-:-:S03]  /*12e20*/  IMAD.SHL.U32 R124, R225, 0x40, RZ ;  /* 0x00000040e17c7824 */ /* 0x000fc600078e00ff */
[----:B------:R-:W-:Y:S02]  /*12e30*/  LOP3.LUT R123, R123, 0x1c0, RZ, 0xc0, !PT ;  /* 0x000001c07b7b7812 */ /* 0x000fe400078ec0ff */
[----:B------:R-:W-:Y:S02]  /*12e40*/  LOP3.LUT R124, R124, 0x1c0, RZ, 0xc0, !PT ;  /* 0x000001c07c7c7812 */ /* 0x000fe400078ec0ff */
[----:B------:R-:W-:Y:S02]  /*12e50*/  SHF.R.U32.HI R123, RZ, 0x3, R123 ;  /* 0x00000003ff7b7819 */ /* 0x000fe4000001167b */
[----:B-1----:R-:W-:-:S13]  /*12e60*/  ISETP.GE.AND P0, PT, R16, R3, PT ;  /* 0x000000031000720c */ /* 0x002fda0003f06270 */
[----:B0-----:R-:W-:Y:S05]  /*12e70*/  @P0 BRA `(.L_x_2853) ;  /* 0x0000000400a00947 */ /* 0x001fea0003800000 */
[----:B------:R-:W3:Y:S04]  /*12e80*/  LDL R21, [R1+0x8c] ;  /* 0x00008c0001157983 */ /* 0x000ee80000100800 */
[----:B------:R-:W4:Y:S01]  /*12e90*/  LDL R125, [R1+0x70] ;  /* 0x00007000017d7983 */ /* 0x000f220000100800 */
[----:B------:R-:W-:Y:S02]  /*12ea0*/  SHF.R.U64 R93, R56, 0x10, R57 ;  /* 0x00000010385d7819 */ /* 0x000fe40000001239 */
[----:B------:R-:W-:Y:S02]  /*12eb0*/  SHF.R.U64 R92, R64, 0x10, R65 ;  /* 0x00000010405c7819 */ /* 0x000fe40000001241 */
[----:B------:R-:W-:Y:S02]  /*12ec0*/  PRMT R93, R96, 0x5410, R93 ;  /* 0x00005410605d7816 */ /* 0x000fe4000000005d */
[----:B------:R-:W-:-:S02]  /*12ed0*/  PRMT R92, R95, 0x5432, R92 ;  /* 0x000054325f5c7816 */ /* 0x000fc4000000005c */
[----:B------:R-:W-:Y:S02]  /*12ee0*/  SHF.R.U64 R85, R58, 0x10, R59 ;  /* 0x000000103a557819 */ /* 0x000fe4000000123b */
[----:B------:R-:W-:Y:S01]  /*12ef0*/  SHF.R.U32.HI R91, RZ, 0x10, R57 ;  /* 0x00000010ff5b7819 */ /* 0x000fe20000011639 */
[----:B------:R-:W-:Y:S01]  /*12f00*/  IMAD.U32 R57, R93, 0x10000, RZ ;  /* 0x000100005d397824 */ /* 0x000fe200078e00ff */
[----:B------:R-:W-:Y:S01]  /*12f10*/  SHF.R.U32.HI R58, RZ, 0x10, R59 ;  /* 0x00000010ff3a7819 */ /* 0x000fe2000001163b */
[----:B------:R-:W-:Y:S01]  /*12f20*/  IMAD.U32 R56, R92, 0x10000, RZ ;  /* 0x000100005c387824 */ /* 0x000fe200078e00ff */
[----:B------:R-:W-:Y:S02]  /*12f30*/  SHF.R.U32.HI R90, RZ, 0x10, R65 ;  /* 0x00000010ff5a7819 */ /* 0x000fe40000011641 */
[----:B------:R-:W-:Y:S02]  /*12f40*/  PRMT R91, R121, 0x5410, R91 ;  /* 0x00005410795b7816 */ /* 0x000fe4000000005b */
[----:B------:R-:W-:-:S02]  /*12f50*/  SHF.R.U64 R66, R66, 0x10, R67 ;  /* 0x0000001042427819 */ /* 0x000fc40000001243 */
[----:B------:R-:W-:Y:S02]  /*12f60*/  PRMT R90, R96, 0x5432, R90 ;  /* 0x00005432605a7816 */ /* 0x000fe4000000005a */
[----:B------:R-:W-:Y:S02]  /*12f70*/  PRMT R66, R94, 0x5432, R66 ;  /* 0x000054325e427816 */ /* 0x000fe40000000042 */
[----:B------:R-:W-:Y:S02]  /*12f80*/  PRMT R58, R121, 0x5432, R58 ;  /* 0x00005432793a7816 */ /* 0x000fe4000000003a */
[----:B------:R-:W-:Y:S02]  /*12f90*/  PRMT R85, R95, 0x5410, R85 ;  /* 0x000054105f557816 */ /* 0x000fe40000000055 */
[----:B------:R-:W-:Y:S01]  /*12fa0*/  LOP3.LUT R93, R93, 0xffff0000, RZ, 0xc0, !PT ;  /* 0xffff00005d5d7812 */ /* 0x000fe200078ec0ff */
[----:B------:R-:W-:Y:S01]  /*12fb0*/  IMAD.U32 R95, R58, 0x10000, RZ ;  /* 0x000100003a5f7824 */ /* 0x000fe200078e00ff */
[----:B------:R-:W-:-:S02]  /*12fc0*/  LOP3.LUT R92, R92, 0xffff0000, RZ, 0xc0, !PT ;  /* 0xffff00005c5c7812 */ /* 0x000fc400078ec0ff */
[----:B------:R-:W-:Y:S02]  /*12fd0*/  LOP3.LUT R58, R58, 0xffff0000, RZ, 0xc0, !PT ;  /* 0xffff00003a3a7812 */ /* 0x000fe400078ec0ff */
[----:B---3--:R-:W-:-:S04]  /*12fe0*/  LEA.HI R20, R3, R21, RZ, 0x1d ;  /* 0x0000001503147211 */ /* 0x008fc800078fe8ff */
[----:B------:R-:W-:Y:S01]  /*12ff0*/  SHF.R.S32.HI R21, RZ, 0x1f, R20 ;  /* 0x0000001fff157819 */ /* 0x000fe20000011414 */
[----:B----4-:R-:W0:Y:S03]  /*13000*/  LDS.128 R80, [R125] ;  /* 0x000000007d507984 */ /* 0x010e260000000c00 */
[----:B------:R-:W-:Y:S01]  /*13010*/  LEA.HI R21, R21, R20, RZ, 0x3 ;  /* 0x0000001415157211 */ /* 0x000fe200078f18ff */
[----:B------:R-:W-:-:S04]  /*13020*/  IMAD.SHL.U32 R20, R20, 0x8, RZ ;  /* 0x0000000814147824 */ /* 0x000fc800078e00ff */
[----:B------:R-:W-:Y:S01]  /*13030*/  IMAD.SHL.U32 R21, R21, 0x400, RZ ;  /* 0x0000040015157824 */ /* 0x000fe200078e00ff */
[----:B------:R-:W-:-:S04]  /*13040*/  LOP3.LUT R20, R124, 0x38, R20, 0xf8, !PT ;  /* 0x000000387c147812 */ /* 0x000fc800078ef814 */
[----:B------:R-:W-:Y:S02]  /*13050*/  LOP3.LUT R20, R20, R123, RZ, 0x3c, !PT ;  /* 0x0000007b14147212 */ /* 0x000fe400078e3cff */
[----:B------:R-:W-:-:S04]  /*13060*/  LOP3.LUT R21, R21, 0x7fffe000, RZ, 0xc0, !PT ;  /* 0x7fffe00015157812 */ /* 0x000fc800078ec0ff */
[----:B-----5:R-:W-:Y:S02]  /*13070*/  IADD3 R20, R20, R21, R122 ;  /* 0x0000001514147210 */ /* 0x020fe40007ffe07a */
[----:B------:R-:W-:-:S03]  /*13080*/  SHF.R.U32.HI R21, RZ, 0x10, R67 ;  /* 0x00000010ff157819 */ /* 0x000fc60000011643 */
[----:B------:R-:W-:Y:S01]  /*13090*/  IMAD R20, R20, 0x2, R23 ;  /* 0x0000000214147824 */ /* 0x000fe200078e0217 */
[----:B------:R-:W-:Y:S01]  /*130a0*/  PRMT R21, R94, 0x5410, R21 ;  /* 0x000054105e157816 */ /* 0x000fe20000000015 */
[C---:B------:R-:W-:Y:S01]  /*130b0*/  IMAD.U32 R94, R90.reuse, 0x10000, RZ ;  /* 0x000100005a5e7824 */ /* 0x040fe200078e00ff */
[----:B------:R-:W-:Y:S02]  /*130c0*/  LOP3.LUT R90, R90, 0xffff0000, RZ, 0xc0, !PT ;  /* 0xffff00005a5a7812 */ /* 0x000fe400078ec0ff */
[----:B--2---:R-:W1:Y:S01]  /*130d0*/  LDS.128 R76, [R20+0x14400] ;  /* 0x01440000144c7984 */ /* 0x004e620000000c00 */
[C---:B0-----:R-:W-:Y:S01]  /*130e0*/  IMAD.U32 R64, R80.reuse, 0x10000, RZ ;  /* 0x0001000050407824 */ /* 0x041fe200078e00ff */
[----:B------:R-:W-:Y:S01]  /*130f0*/  LOP3.LUT R80, R80, 0xffff0000, RZ, 0xc0, !PT ;  /* 0xffff000050507812 */ /* 0x000fe200078ec0ff */
[C---:B------:R-:W-:Y:S01]  /*13100*/  IMAD.U32 R67, R81.reuse, 0x10000, RZ ;  /* 0x0001000051437824 */ /* 0x040fe200078e00ff */
[----:B------:R-:W-:Y:S01]  /*13110*/  LOP3.LUT R81, R81, 0xffff0000, RZ, 0xc0, !PT ;  /* 0xffff000051517812 */ /* 0x000fe200078ec0ff */
[----:B-1----:R-:W-:-:S02]  /*13120*/  IMAD.U32 R59, R76, 0x10000, RZ ;  /* 0x000100004c3b7824 */ /* 0x002fc400078e00ff */
[----:B------:R-:W-:Y:S02]  /*13130*/  IMAD.U32 R96, R79, 0x10000, RZ ;  /* 0x000100004f607824 */ /* 0x000fe400078e00ff */
[C---:B------:R-:W-:Y:S01]  /*13140*/  FMUL.FTZ R65, R59.reuse, R57 ;  /* 0x000000393b417220 */ /* 0x040fe20000410000 */
[----:B------:R-:W-:-:S03]  /*13150*/  FMUL.FTZ R59, R59, R56 ;  /* 0x000000383b3b7220 */ /* 0x000fc60000410000 */
[C---:B------:R-:W-:Y:S01]  /*13160*/  FFMA.FTZ R56, R64.reuse, R56, -R65 ;  /* 0x0000003840387223 */ /* 0x040fe20000010841 */
[----:B------:R-:W-:Y:S01]  /*13170*/  FFMA.FTZ R64, R64, R57, R59 ;  /* 0x0000003940407223 */ /* 0x000fe2000001003b */
[C---:B------:R-:W-:Y:S01]  /*13180*/  IMAD.U32 R65, R91.reuse, 0x10000, RZ ;  /* 0x000100005b417824 */ /* 0x040fe200078e00ff */
[----:B------:R-:W-:Y:S01]  /*13190*/  LOP3.LUT R91, R91, 0xffff0000, RZ, 0xc0, !PT ;  /* 0xffff00005b5b7812 */ /* 0x000fe200078ec0ff */
[C---:B------:R-:W-:Y:S01]  /*131a0*/  IMAD.U32 R59, R77.reuse, 0x10000, RZ ;  /* 0x000100004d3b7824 */ /* 0x040fe200078e00ff */
[----:B------:R-:W-:-:S03]  /*131b0*/  LOP3.LUT R77, R77, 0xffff0000, RZ, 0xc0, !PT ;  /* 0xffff00004d4d7812 */ /* 0x000fc600078ec0ff */
[C---:B------:R-:W-:Y:S01]  /*131c0*/  FMUL.FTZ R57, R59.reuse, R65 ;  /* 0x000000413b397220 */ /* 0x040fe20000410000 */
[----:B------:R-:W-:-:S03]  /*131d0*/  FMUL.FTZ R59, R59, R94 ;  /* 0x0000005e3b3b7220 */ /* 0x000fc60000410000 */
[C---:B------:R-:W-:Y:S01]  /*131e0*/  FFMA.FTZ R57, R67.reuse, R94, -R57 ;  /* 0x0000005e43397223 */ /* 0x040fe20000010839 */
[----:B------:R-:W-:Y:S01]  /*131f0*/  FFMA.FTZ R65, R67, R65, R59 ;  /* 0x0000004143417223 */ /* 0x000fe2000001003b */
[----:B------:R-:W-:Y:S02]  /*13200*/  IMAD.U32 R94, R83, 0x10000, RZ ;  /* 0x00010000535e7824 */ /* 0x000fe400078e00ff */
[----:B------:R-:W-:Y:S01]  /*13210*/  FMUL.FTZ R59, R96, R95 ;  /* 0x0000005f603b7220 */ /* 0x000fe20000410000 */
[C---:B------:R-:W-:Y:S01]  /*13220*/  IMAD.U32 R67, R21.reuse, 0x10000, RZ ;  /* 0x0001000015437824 */ /* 0x040fe200078e00ff */
[----:B------:R-:W-:-:S03]  /*13230*/  LOP3.LUT R21, R21, 0xffff0000, RZ, 0xc0, !PT ;  /* 0xffff000015157812 */ /* 0x000fc600078ec0ff */
[-C--:B------:R-:W-:Y:S01]  /*13240*/  FFMA.FTZ R59, R94, R67.reuse, -R59 ;  /* 0x000000435e3b7223 */ /* 0x080fe2000001083b */
[----:B------:R-:W-:-:S04]  /*13250*/  FMUL.FTZ R67, R96, R67 ;  /* 0x0000004360437220 */ /* 0x000fc80000410000 */
[----:B------:R-:W-:Y:S01]  /*13260*/  FFMA.FTZ R67, R94, R95, R67 ;  /* 0x0000005f5e437223 */ /* 0x000fe20000010043 */
[----:B------:R-:W-:-:S05]  /*13270*/  LOP3.LUT R94, R76, 0xffff0000, RZ, 0xc0, !PT ;  /* 0xffff00004c5e7812 */ /* 0x000fca00078ec0ff */
[----:B------:R-:W-:-:S04]  /*13280*/  FMUL.FTZ R76, R94, R93 ;  /* 0x0000005d5e4c7220 */ /* 0x000fc80000410000 */
[-C--:B------:R-:W-:Y:S01]  /*13290*/  FFMA.FTZ R76, R80, R92.reuse, -R76 ;  /* 0x0000005c504c7223 */ /* 0x080fe2000001084c */
[----:B------:R-:W-:Y:S01]  /*132a0*/  FMUL.FTZ R92, R94, R92 ;  /* 0x0000005c5e5c7220 */ /* 0x000fe20000410000 */
[----:B------:R-:W-:-:S03]  /*132b0*/  IMAD.U32 R94, R66, 0x10000, RZ ;  /* 0x00010000425e7824 */ /* 0x000fc600078e00ff */
[----:B------:R-:W-:Y:S01]  /*132c0*/  FFMA.FTZ R80, R80, R93, R92 ;  /* 0x0000005d50507223 */ /* 0x000fe2000001005c */
[CC--:B------:R-:W-:Y:S01]  /*132d0*/  FMUL.FTZ R92, R77.reuse, R91.reuse ;  /* 0x0000005b4d5c7220 */ /* 0x0c0fe20000410000 */
[-C--:B------:R-:W-:Y:S01]  /*132e0*/  FMUL.FTZ R77, R77, R90.reuse ;  /* 0x0000005a4d4d7220 */ /* 0x080fe20000410000 */
[C---:B------:R-:W-:Y:S01]  /*132f0*/  IMAD.U32 R93, R82.reuse, 0x10000, RZ ;  /* 0x00010000525d7824 */ /* 0x040fe200078e00ff */
[----:B------:R-:W-:Y:S01]  /*13300*/  LOP3.LUT R82, R82, 0xffff0000, RZ, 0xc0, !PT ;  /* 0xffff000052527812 */ /* 0x000fe200078ec0ff */
[C---:B------:R-:W-:Y:S01]  /*13310*/  FFMA.FTZ R90, R81.reuse, R90, -R92 ;  /* 0x0000005a515a7223 */ /* 0x040fe2000001085c */
[----:B------:R-:W-:Y:S01]  /*13320*/  FFMA.FTZ R91, R81, R91, R77 ;  /* 0x0000005b515b7223 */ /* 0x000fe2000001004d */
[C---:B------:R-:W-:Y:S01]  /*13330*/  IMAD.U32 R77, R85.reuse, 0x10000, RZ ;  /* 0x00010000554d7824 */ /* 0x040fe200078e00ff */
[----:B------:R-:W-:Y:S01]  /*13340*/  LOP3.LUT R85, R85, 0xffff0000, RZ, 0xc0, !PT ;  /* 0xffff000055557812 */ /* 0x000fe200078ec0ff */
[C---:B------:R-:W-:Y:S01]  /*13350*/  IMAD.U32 R92, R78.reuse, 0x10000, RZ ;  /* 0x000100004e5c7824 */ /* 0x040fe200078e00ff */
[----:B------:R-:W-:-:S02]  /*13360*/  LOP3.LUT R78, R78, 0xffff0000, RZ, 0xc0, !PT ;  /* 0xffff00004e4e7812 */ /* 0x000fc400078ec0ff */
[----:B------:R-:W-:Y:S01]  /*13370*/  F2FP.BF16.F32.PACK_AB R56, R76, R56 ;  /* 0x000000384c38723e */ /* 0x000fe200000010ff */
[C---:B------:R-:W-:Y:S01]  /*13380*/  FMUL.FTZ R81, R92.reuse, R77 ;  /* 0x0000004d5c517220 */ /* 0x040fe20000410000 */
[-C--:B------:R-:W-:Y:S01]  /*13390*/  FMUL.FTZ R92, R92, R94.reuse ;  /* 0x0000005e5c5c7220 */ /* 0x080fe20000410000 */
[----:B------:R-:W-:Y:S02]  /*133a0*/  F2FP.BF16.F32.PACK_AB R57, R90, R57 ;  /* 0x000000395a39723e */ /* 0x000fe400000010ff */
[C---:B------:R-:W-:Y:S01]  /*133b0*/  FFMA.FTZ R81, R93.reuse, R94, -R81 ;  /* 0x0000005e5d517223 */ /* 0x040fe20000010851 */
[----:B------:R-:W-:Y:S01]  /*133c0*/  FFMA.FTZ R77, R93, R77, R92 ;  /* 0x0000004d5d4d7223 */ /* 0x000fe2000001005c */
[----:B------:R-:W-:Y:S01]  /*133d0*/  LOP3.LUT R92, R66, 0xffff0000, RZ, 0xc0, !PT ;  /* 0xffff0000425c7812 */ /* 0x000fe200078ec0ff */
[----:B------:R-:W-:Y:S01]  /*133e0*/  FMUL.FTZ R66, R78, R85 ;  /* 0x000000554e427220 */ /* 0x000fe20000410000 */
[----:B------:R-:W-:Y:S02]  /*133f0*/  F2FP.BF16.F32.PACK_AB R64, R80, R64 ;  /* 0x000000405040723e */ /* 0x000fe400000010ff */
[----:B------:R-:W-:Y:S01]  /*13400*/  F2FP.BF16.F32.PACK_AB R65, R91, R65 ;  /* 0x000000415b41723e */ /* 0x000fe200000010ff */
[-C--:B------:R-:W-:Y:S01]  /*13410*/  FMUL.FTZ R78, R78, R92.reuse ;  /* 0x0000005c4e4e7220 */ /* 0x080fe20000410000 */
[----:B------:R-:W-:-:S03]  /*13420*/  FFMA.FTZ R66, R82, R92, -R66 ;  /* 0x0000005c52427223 */ /* 0x000fc60000010842 */
[----:B------:R-:W-:Y:S01]  /*13430*/  FFMA.FTZ R85, R82, R85, R78 ;  /* 0x0000005552557223 */ /* 0x000fe2000001004e */
[----:B------:R-:W-:Y:S02]  /*13440*/  LOP3.LUT R78, R79, 0xffff0000, RZ, 0xc0, !PT ;  /* 0xffff00004f4e7812 */ /* 0x000fe400078ec0ff */
[----:B------:R-:W-:-:S03]  /*13450*/  LOP3.LUT R82, R83, 0xffff0000, RZ, 0xc0, !PT ;  /* 0xffff000053527812 */ /* 0x000fc600078ec0ff */
[C---:B------:R-:W-:Y:S01]  /*13460*/  FMUL.FTZ R79, R78.reuse, R58 ;  /* 0x0000003a4e4f7220 */ /* 0x040fe20000410000 */
[----:B------:R-:W-:-:S03]  /*13470*/  FMUL.FTZ R83, R78, R21 ;  /* 0x000000154e537220 */ /* 0x000fc60000410000 */
[C---:B------:R-:W-:Y:S01]  /*13480*/  FFMA.FTZ R78, R82.reuse, R21, -R79 ;  /* 0x00000015524e7223 */ /* 0x040fe2000001084f */
[----:B------:R-:W-:Y:S01]  /*13490*/  FFMA.FTZ R21, R82, R58, R83 ;  /* 0x0000003a52157223 */ /* 0x000fe20000010053 */
[----:B------:R-:W-:Y:S02]  /*134a0*/  F2FP.BF16.F32.PACK_AB R58, R66, R81 ;  /* 0x00000051423a723e */ /* 0x000fe400000010ff */
[----:B------:R-:W-:Y:S02]  /*134b0*/  F2FP.BF16.F32.PACK_AB R66, R85, R77 ;  /* 0x0000004d5542723e */ /* 0x000fe400000010ff */
[----:B------:R-:W-:Y:S02]  /*134c0*/  F2FP.BF16.F32.PACK_AB R59, R78, R59 ;  /* 0x0000003b4e3b723e */ /* 0x000fe400000010ff */
[----:B------:R-:W-:-:S03]  /*134d0*/  F2FP.BF16.F32.PACK_AB R67, R21, R67 ;  /* 0x000000431543723e */ /* 0x000fc600000010ff */
[----:B------:R0:W-:Y:S04]  /*134e0*/  STS.128 [R125], R56 ;  /* 0x000000387d007388 */ /* 0x0001e80000000c00 */
[----:B------:R0:W-:Y:S02]  /*134f0*/  STS.128 [R20+0x14400], R64 ;  /* 0x0144004014007388 */ /* 0x0001e40000000c00 */
.L_x_2853:
[----:B------:R-:W-:Y:S05]  /*13500*/  BSYNC B2 ;  /* 0x0000000000027941 */ /* 0x000fea0003800000 */
.L_x_2852:
[----:B------:R-:W-:-:S13]  /*13510*/  ISETP.GE.AND P0, PT, R214, R3, PT ;  /* 0x00000003d600720c */ /* 0x000fda0003f06270 */
[----:B------:R-:W-:Y:S05]  /*13520*/  @P0 BRA `(.L_x_2851) ;  /* 0x0000000400a00947 */ /* 0x000fea0003800000 */
[----:B0-----:R-:W3:Y:S04]  /*13530*/  LDL R20, [R1+0x138] ;  /* 0x0001380001147983 */ /* 0x001ee80000100800 */
[----:B------:R-:W4:Y:S01]  /*13540*/  LDL R85, [R1+0x1c8] ;  /* 0x0001c80001557983 */ /* 0x000f220000100800 */
[----:B--2---:R-:W-:Y:S02]  /*13550*/  SHF.R.U64 R76, R60, 0x10, R61 ;  /* 0x000000103c4c7819 */ /* 0x004fe4000000123d */
[----:B------:R-:W-:Y:S02]  /*13560*/  SHF.R.U64 R77, R68, 0x10, R69 ;  /* 0x00000010444d7819 */ /* 0x000fe40000001245 */
[C---:B------:R-:W-:Y:S02]  /*13570*/  PRMT R76, R120.reuse, 0x5410, R76 ;  /* 0x00005410784c7816 */ /* 0x040fe4000000004c */
[----:B------:R-:W-:-:S02]  /*13580*/  PRMT R77, R120, 0x5432, R77 ;  /* 0x00005432784d7816 */ /* 0x000fc4000000004d */
[----:B------:R-:W-:Y:S02]  /*13590*/  SHF.R.U32.HI R79, RZ, 0x10, R69 ;  /* 0x00000010ff4f7819 */ /* 0x000fe40000011645 */
[----:B------:R-:W-:Y:S01]  /*135a0*/  SHF.R.U32.HI R69, RZ, 0x10, R61 ;  /* 0x00000010ff457819 */ /* 0x000fe2000001163d */
[----:B------:R-:W-:Y:S01]  /*135b0*/  IMAD.U32 R78, R77, 0x10000, RZ ;  /* 0x000100004d4e7824 */ /* 0x000fe200078e00ff */
[C---:B------:R-:W-:Y:S02]  /*135c0*/  PRMT R79, R119.reuse, 0x5432, R79 ;  /* 0x00005432774f7816 */ /* 0x040fe4000000004f */
[----:B------:R-:W-:Y:S02]  /*135d0*/  PRMT R69, R119, 0x5410, R69 ;  /* 0x0000541077457816 */ /* 0x000fe40000000045 */
[----:B------:R-:W-:Y:S01]  /*135e0*/  SHF.R.U64 R70, R70, 0x10, R71 ;  /* 0x0000001046467819 */ /* 0x000fe20000001247 */
[----:B------:R-:W-:Y:S01]  /*135f0*/  IMAD.U32 R68, R79, 0x10000, RZ ;  /* 0x000100004f447824 */ /* 0x000fe200078e00ff */
[----:B------:R-:W-:-:S02]  /*13600*/  LOP3.LUT R77, R77, 0xffff0000, RZ, 0xc0, !PT ;  /* 0xffff00004d4d7812 */ /* 0x000fc400078ec0ff */
[----:B------:R-:W-:Y:S02]  /*13610*/  PRMT R70, R117, 0x5432, R70 ;  /* 0x0000543275467816 */ /* 0x000fe40000000046 */
        /* <DEDUP_REMOVED lines=9> */
[----:B-----5:R-:W-:Y:S01]  /*136b0*/  IADD3 R3, R3, R20, R122 ;  /* 0x0000001403037210 */ /* 0x020fe20007ffe07a */
        /* <DEDUP_REMOVED lines=19> */
[----:B------:R-:W-:Y:S01]  /*137f0*/  SHF.R.U32.HI R80, RZ, 0x10, R71 ;  /* 0x00000010ff507819 */ /* 0x000fe20000011647 */
[----:B------:R-:W-:Y:S01]  /*13800*/  FFMA.FTZ R61, R61, R20, R21 ;  /* 0x000000143d3d7223 */ /* 0x000fe20000010015 */
[----:B------:R-:W-:Y:S01]  /*13810*/  SHF.R.U32.HI R71, RZ, 0x10, R63 ;  /* 0x00000010ff477819 */ /* 0x000fe2000001163f */
[----:B------:R-:W-:Y:S01]  /*13820*/  IMAD.U32 R20, R67, 0x10000, RZ ;  /* 0x0001000043147824 */ /* 0x000fe200078e00ff */
[C---:B------:R-:W-:Y:S02]  /*13830*/  PRMT R80, R118.reuse, 0x5432, R80 ;  /* 0x0000543276507816 */ /* 0x040fe40000000050 */
[----:B------:R-:W-:Y:S02]  /*13840*/  PRMT R71, R118, 0x5410, R71 ;  /* 0x0000541076477816 */ /* 0x000fe40000000047 */
[----:B------:R-:W-:Y:S01]  /*13850*/  SHF.R.U64 R63, R62, 0x10, R63 ;  /* 0x000000103e3f7819 */ /* 0x000fe2000000123f */
[C---:B------:R-:W-:Y:S01]  /*13860*/  IMAD.U32 R21, R80.reuse, 0x10000, RZ ;  /* 0x0001000050157824 */ /* 0x040fe200078e00ff */
[----:B------:R-:W-:Y:S01]  /*13870*/  LOP3.LUT R62, R69, 0xffff0000, RZ, 0xc0, !PT ;  /* 0xffff0000453e7812 */ /* 0x000fe200078ec0ff */
[----:B------:R-:W-:Y:S01]  /*13880*/  IMAD.U32 R81, R71, 0x10000, RZ ;  /* 0x0001000047517824 */ /* 0x000fe200078e00ff */
[----:B------:R-:W-:-:S02]  /*13890*/  LOP3.LUT R80, R80, 0xffff0000, RZ, 0xc0, !PT ;  /* 0xffff000050507812 */ /* 0x000fc400078ec0ff */
[----:B------:R-:W-:Y:S01]  /*138a0*/  LOP3.LUT R67, R67, 0xffff0000, RZ, 0xc0, !PT ;  /* 0xffff000043437812 */ /* 0x000fe200078ec0ff */
        /* <DEDUP_REMOVED lines=10> */
[----:B------:R-:W-:Y:S01]  /*13950*/  LOP3.LUT R56, R57, 0xffff0000, RZ, 0xc0, !PT ;  /* 0xffff000039387812 */ /* 0x000fe200078ec0ff */
[----:B------:R-:W-:Y:S01]  /*13960*/  IMAD.U32 R76, R58, 0x10000, RZ ;  /* 0x000100003a4c7824 */ /* 0x000fe200078e00ff */
[----:B------:R-:W-:Y:S02]  /*13970*/  LOP3.LUT R57, R79, 0xffff0000, RZ, 0xc0, !PT ;  /* 0xffff00004f397812 */ /* 0x000fe400078ec0ff */
[----:B------:R-:W-:Y:S01]  /*13980*/  F2FP.BF16.F32.PACK_AB R60, R81, R60 ;  /* 0x0000003c513c723e */ /* 0x000fe200000010ff */
[C---:B------:R-:W-:Y:S02]  /*13990*/  FMUL.FTZ R69, R56.reuse, R62 ;  /* 0x0000003e38457220 */ /* 0x040fe40000410000 */
[-C--:B------:R-:W-:Y:S02]  /*139a0*/  FMUL.FTZ R56, R56, R57.reuse ;  /* 0x0000003938387220 */ /* 0x080fe40000410000 */
[----:B------:R-:W-:Y:S01]  /*139b0*/  FFMA.FTZ R57, R65, R57, -R69 ;  /* 0x0000003941397223 */ /* 0x000fe20000010845 */
[----:B------:R-:W-:-:S02]  /*139c0*/  IMAD.U32 R69, R70, 0x10000, RZ ;  /* 0x0001000046457824 */ /* 0x000fc400078e00ff */
[----:B------:R-:W-:Y:S01]  /*139d0*/  FFMA.FTZ R62, R65, R62, R56 ;  /* 0x0000003e413e7223 */ /* 0x000fe20000010038 */
[----:B------:R-:W-:Y:S01]  /*139e0*/  PRMT R56, R117, 0x5410, R63 ;  /* 0x0000541075387816 */ /* 0x000fe2000000003f */
[----:B------:R-:W-:Y:S01]  /*139f0*/  IMAD.U32 R63, R66, 0x10000, RZ ;  /* 0x00010000423f7824 */ /* 0x000fe200078e00ff */
[----:B------:R-:W-:Y:S02]  /*13a00*/  LOP3.LUT R70, R70, 0xffff0000, RZ, 0xc0, !PT ;  /* 0xffff000046467812 */ /* 0x000fe400078ec0ff */
        /* <DEDUP_REMOVED lines=26> */
.L_x_2851:
[----:B------:R-:W-:Y:S05]  /*13bb0*/  BSYNC B1 ;  /* 0x0000000000017941 */ /* 0x000fea0003800000 */
.L_x_2850:
[----:B-1----:R-:W-:Y:S01]  /*13bc0*/  VIADD R3, R225, 0x20 ;  /* 0x00000020e1037836 */ /* 0x002fe20000000000 */
[----:B------:R-:W-:Y:S04]  /*13bd0*/  BSSY B1, `(.L_x_2854) ;  /* 0x00000e2000017945 */ /* 0x000fe80003800000 */
[----:B------:R-:W-:-:S13]  /*13be0*/  ISETP.GE.AND P0, PT, R3, R0, PT ;  /* 0x000000000300720c */ /* 0x000fda0003f06270 */
[----:B------:R-:W-:Y:S05]  /*13bf0*/  @P0 BRA `(.L_x_2855) ;  /* 0x0000000c007c0947 */ /* 0x000fea0003800000 */
[----:B--2---:R1:W5:Y:S01]  /*13c00*/  LDL R76, [R1+0x64] ;  /* 0x00006400014c7983 */ /* 0x0043620000100800 */
[----:B------:R-:W2:Y:S01]  /*13c10*/  LDC R3, c[0x0][0x3f4] ;  /* 0x0000fd00ff037b82 */ /* 0x000ea20000000800 */
        /* <DEDUP_REMOVED lines=11> */
[----:B0-----:R-:W2:Y:S04]  /*13cd0*/  LDL R20, [R1+0x8c] ;  /* 0x00008c0001147983 */ /* 0x001ea80000100800 */
[----:B------:R-:W3:Y:S01]  /*13ce0*/  LDL R79, [R1+0x1c4] ;  /* 0x0001c400014f7983 */ /* 0x000ee20000100800 */
[--C-:B------:R-:W-:Y:S02]  /*13cf0*/  SHF.R.U64 R40, R40, 0x10, R41.reuse ;  /* 0x0000001028287819 */ /* 0x100fe40000001229 */
[----:B------:R-:W-:-:S04]  /*13d00*/  SHF.R.U32.HI R41, RZ, 0x10, R41 ;  /* 0x00000010ff297819 */ /* 0x000fc80000011629 */
[----:B------:R-:W-:Y:S02]  /*13d10*/  PRMT R41, R116, 0x5432, R41 ;  /* 0x0000543274297816 */ /* 0x000fe40000000029 */
[----:B--2---:R-:W-:-:S04]  /*13d20*/  LEA.HI R20, R3, R20, RZ, 0x1d ;  /* 0x0000001403147211 */ /* 0x004fc800078fe8ff */
[----:B------:R-:W-:Y:S01]  /*13d30*/  SHF.R.S32.HI R21, RZ, 0x1f, R20 ;  /* 0x0000001fff157819 */ /* 0x000fe20000011414 */
[----:B------:R-:W-:Y:S01]  /*13d40*/  IMAD.SHL.U32 R56, R20, 0x8, RZ ;  /* 0x0000000814387824 */ /* 0x000fe200078e00ff */
[----:B---3--:R-:W0:Y:S02]  /*13d50*/  LDS.128 R60, [R79] ;  /* 0x000000004f3c7984 */ /* 0x008e240000000c00 */
[----:B------:R-:W-:Y:S02]  /*13d60*/  LEA.HI R21, R21, R20, RZ, 0x3 ;  /* 0x0000001415157211 */ /* 0x000fe400078f18ff */
[----:B------:R-:W-:-:S03]  /*13d70*/  LOP3.LUT R56, R78, 0x38, R56, 0xf8, !PT ;  /* 0x000000384e387812 */ /* 0x000fc600078ef838 */
[----:B------:R-:W-:Y:S01]  /*13d80*/  IMAD.SHL.U32 R21, R21, 0x400, RZ ;  /* 0x0000040015157824 */ /* 0x000fe200078e00ff */
[----:B------:R-:W-:-:S04]  /*13d90*/  LOP3.LUT R56, R56, R77, RZ, 0x3c, !PT ;  /* 0x0000004d38387212 */ /* 0x000fc800078e3cff */
[----:B------:R-:W-:-:S04]  /*13da0*/  LOP3.LUT R21, R21, 0x7fffe000, RZ, 0xc0, !PT ;  /* 0x7fffe00015157812 */ /* 0x000fc800078ec0ff */
[----:B-----5:R-:W-:Y:S02]  /*13db0*/  IADD3 R20, R56, R21, R76 ;  /* 0x0000001538147210 */ /* 0x020fe40007ffe04c */
[----:B------:R-:W-:Y:S02]  /*13dc0*/  SHF.R.U64 R21, R48, 0x10, R49 ;  /* 0x0000001030157819 */ /* 0x000fe40000001231 */
[----:B------:R-:W-:Y:S01]  /*13dd0*/  SHF.R.U64 R48, R50, 0x10, R51 ;  /* 0x0000001032307819 */ /* 0x000fe20000001233 */
[----:B------:R-:W-:Y:S01]  /*13de0*/  IMAD R20, R20, 0x2, R23 ;  /* 0x0000000214147824 */ /* 0x000fe200078e0217 */
[----:B------:R-:W-:Y:S02]  /*13df0*/  SHF.R.U32.HI R50, RZ, 0x10, R51 ;  /* 0x00000010ff327819 */ /* 0x000fe40000011633 */
[----:B------:R-:W-:Y:S02]  /*13e00*/  PRMT R51, R116, 0x5410, R40 ;  /* 0x0000541074337816 */ /* 0x000fe40000000028 */
[----:B------:R-:W1:Y:S01]  /*13e10*/  LDS.128 R56, [R20+0x14400] ;  /* 0x0144000014387984 */ /* 0x000e620000000c00 */
[----:B------:R-:W-:-:S02]  /*13e20*/  PRMT R21, R114, 0x5410, R21 ;  /* 0x0000541072157816 */ /* 0x000fc40000000015 */
[----:B------:R-:W-:Y:S01]  /*13e30*/  IMAD.U32 R64, R51, 0x10000, RZ ;  /* 0x0001000033407824 */ /* 0x000fe200078e00ff */
[----:B------:R-:W-:Y:S02]  /*13e40*/  SHF.R.U32.HI R49, RZ, 0x10, R49 ;  /* 0x00000010ff317819 */ /* 0x000fe40000011631 */
[----:B------:R-:W-:Y:S01]  /*13e50*/  IMAD.U32 R65, R21, 0x10000, RZ ;  /* 0x0001000015417824 */ /* 0x000fe200078e00ff */
[--C-:B------:R-:W-:Y:S02]  /*13e60*/  SHF.R.U64 R40, R42, 0x10, R43.reuse ;  /* 0x000000102a287819 */ /* 0x100fe4000000122b */
[----:B------:R-:W-:Y:S02]  /*13e70*/  SHF.R.U32.HI R42, RZ, 0x10, R43 ;  /* 0x00000010ff2a7819 */ /* 0x000fe4000001162b */
[----:B------:R-:W-:Y:S02]  /*13e80*/  PRMT R49, R114, 0x5432, R49 ;  /* 0x0000543272317816 */ /* 0x000fe40000000031 */
[----:B------:R-:W-:Y:S01]  /*13e90*/  PRMT R68, R115, 0x5432, R42 ;  /* 0x0000543273447816 */ /* 0x000fe2000000002a */
[----:B0-----:R-:W-:Y:S01]  /*13ea0*/  IMAD.U32 R67, R60, 0x10000, RZ ;  /* 0x000100003c437824 */ /* 0x001fe200078e00ff */
[----:B------:R-:W-:Y:S01]  /*13eb0*/  PRMT R50, R113, 0x5432, R50 ;  /* 0x0000543271327816 */ /* 0x000fe20000000032 */
[----:B------:R-:W-:Y:S01]  /*13ec0*/  IMAD.U32 R42, R61, 0x10000, RZ ;  /* 0x000100003d2a7824 */ /* 0x000fe200078e00ff */
[----:B------:R-:W-:-:S02]  /*13ed0*/  LOP3.LUT R51, R51, 0xffff0000, RZ, 0xc0, !PT ;  /* 0xffff000033337812 */ /* 0x000fc400078ec0ff */
[----:B------:R-:W-:Y:S02]  /*13ee0*/  LOP3.LUT R60, R60, 0xffff0000, RZ, 0xc0, !PT ;  /* 0xffff00003c3c7812 */ /* 0x000fe400078ec0ff */
[----:B------:R-:W-:Y:S02]  /*13ef0*/  LOP3.LUT R21, R21, 0xffff0000, RZ, 0xc0, !PT ;  /* 0xffff000015157812 */ /* 0x000fe400078ec0ff */
[----:B------:R-:W-:Y:S02]  /*13f00*/  LOP3.LUT R61, R61, 0xffff0000, RZ, 0xc0, !PT ;  /* 0xffff00003d3d7812 */ /* 0x000fe400078ec0ff */
[----:B------:R-:W-:Y:S02]  /*13f10*/  PRMT R40, R115, 0x5410, R40 ;  /* 0x0000541073287816 */ /* 0x000fe40000000028 */
[----:B------:R-:W-:Y:S01]  /*13f20*/  PRMT R48, R113, 0x5410, R48 ;  /* 0x0000541071307816 */ /* 0x000fe20000000030 */
[C---:B-1----:R-:W-:Y:S01]  /*13f30*/  IMAD.U32 R66, R56.reuse, 0x10000, RZ ;  /* 0x0001000038427824 */ /* 0x042fe200078e00ff */
[----:B------:R-:W-:Y:S01]  /*13f40*/  LOP3.LUT R56, R56, 0xffff0000, RZ, 0xc0, !PT ;  /* 0xffff000038387812 */ /* 0x000fe200078ec0ff */
[C---:B------:R-:W-:Y:S01]  /*13f50*/  IMAD.U32 R70, R59.reuse, 0x10000, RZ ;  /* 0x000100003b467824 */ /* 0x040fe200078e00ff */
[----:B------:R-:W-:Y:S01]  /*13f60*/  LOP3.LUT R59, R59, 0xffff0000, RZ, 0xc0, !PT ;  /* 0xffff00003b3b7812 */ /* 0x000fe200078ec0ff */
        /* <DEDUP_REMOVED lines=10> */
[C---:B------:R-:W-:Y:S02]  /*14010*/  FMUL.FTZ R69, R65.reuse, R64 ;  /* 0x0000004041457220 */ /* 0x040fe40000410000 */
[----:B------:R-:W-:-:S02]  /*14020*/  FMUL.FTZ R65, R65, R67 ;  /* 0x0000004341417220 */ /* 0x000fc40000410000 */
[----:B------:R-:W-:Y:S01]  /*14030*/  FFMA.FTZ R67, R42, R67, -R69 ;  /* 0x000000432a437223 */ /* 0x000fe20000010845 */
[----:B------:R-:W-:Y:S02]  /*14040*/  IMAD.U32 R69, R68, 0x10000, RZ ;  /* 0x0001000044457824 */ /* 0x000fe400078e00ff */
[----:B------:R-:W-:Y:S01]  /*14050*/  FFMA.FTZ R42, R42, R64, R65 ;  /* 0x000000402a2a7223 */ /* 0x000fe20000010041 */
[----:B------:R-:W-:Y:S01]  /*14060*/  IMAD.U32 R65, R50, 0x10000, RZ ;  /* 0x0001000032417824 */ /* 0x000fe200078e00ff */
[----:B------:R-:W-:Y:S01]  /*14070*/  LOP3.LUT R68, R68, 0xffff0000, RZ, 0xc0, !PT ;  /* 0xffff000044447812 */ /* 0x000fe200078ec0ff */
[----:B------:R-:W-:Y:S02]  /*14080*/  IMAD.U32 R64, R63, 0x10000, RZ ;  /* 0x000100003f407824 */ /* 0x000fe400078e00ff */
[C---:B------:R-:W-:Y:S01]  /*14090*/  FMUL.FTZ R71, R70.reuse, R69 ;  /* 0x0000004546477220 */ /* 0x040fe20000410000 */
[----:B------:R-:W-:-:S03]  /*140a0*/  FMUL.FTZ R70, R70, R65 ;  /* 0x0000004146467220 */ /* 0x000fc60000410000 */
[C---:B------:R-:W-:Y:S01]  /*140b0*/  FFMA.FTZ R65, R64.reuse, R65, -R71 ;  /* 0x0000004140417223 */ /* 0x040fe20000010847 */
[----:B------:R-:W-:Y:S01]  /*140c0*/  FFMA.FTZ R64, R64, R69, R70 ;  /* 0x0000004540407223 */ /* 0x000fe20000010046 */
[C---:B------:R-:W-:Y:S01]  /*140d0*/  FMUL.FTZ R69, R56.reuse, R51 ;  /* 0x0000003338457220 */ /* 0x040fe20000410000 */
[----:B------:R-:W-:-:S03]  /*140e0*/  FMUL.FTZ R56, R56, R21 ;  /* 0x0000001538387220 */ /* 0x000fc60000410000 */
[C---:B------:R-:W-:Y:S01]  /*140f0*/  FFMA.FTZ R69, R60.reuse, R21, -R69 ;  /* 0x000000153c457223 */ /* 0x040fe20000010845 */
[C---:B------:R-:W-:Y:S01]  /*14100*/  FMUL.FTZ R21, R57.reuse, R41 ;  /* 0x0000002939157220 */ /* 0x040fe20000410000 */
[----:B------:R-:W-:Y:S01]  /*14110*/  FMUL.FTZ R57, R57, R49 ;  /* 0x0000003139397220 */ /* 0x000fe20000410000 */
[----:B------:R-:W-:Y:S01]  /*14120*/  FFMA.FTZ R56, R60, R51, R56 ;  /* 0x000000333c387223 */ /* 0x000fe20000010038 */
[----:B------:R-:W-:Y:S02]  /*14130*/  IMAD.U32 R60, R62, 0x10000, RZ ;  /* 0x000100003e3c7824 */ /* 0x000fe400078e00ff */
[C---:B------:R-:W-:Y:S01]  /*14140*/  FFMA.FTZ R21, R61.reuse, R49, -R21 ;  /* 0x000000313d157223 */ /* 0x040fe20000010815 */
[----:B------:R-:W-:Y:S01]  /*14150*/  FFMA.FTZ R49, R61, R41, R57 ;  /* 0x000000293d317223 */ /* 0x000fe20000010039 */
[----:B------:R-:W-:Y:S01]  /*14160*/  IMAD.U32 R61, R40, 0x10000, RZ ;  /* 0x00010000283d7824 */ /* 0x000fe200078e00ff */
[----:B------:R-:W-:Y:S01]  /*14170*/  LOP3.LUT R57, R62, 0xffff0000, RZ, 0xc0, !PT ;  /* 0xffff00003e397812 */ /* 0x000fe200078ec0ff */
        /* <DEDUP_REMOVED lines=9> */
[----:B------:R-:W-:Y:S01]  /*14210*/  LOP3.LUT R51, R50, 0xffff0000, RZ, 0xc0, !PT ;  /* 0xffff000032337812 */ /* 0x000fe200078ec0ff */
        /* <DEDUP_REMOVED lines=19> */
.L_x_2857:
[----:B------:R-:W-:Y:S05]  /*14350*/  BSYNC B2 ;  /* 0x0000000000027941 */ /* 0x000fea0003800000 */
.L_x_2856:
[----:B------:R-:W-:Y:S05]  /*14360*/  @P1 BRA `(.L_x_2855) ;  /* 0x0000000400a01947 */ /* 0x000fea0003800000 */
[----:B01----:R-:W2:Y:S04]  /*14370*/  LDL R20, [R1+0x138] ;  /* 0x0001380001147983 */ /* 0x003ea80000100800 */
[----:B------:R-:W3:Y:S01]  /*14380*/  LDL R68, [R1+0x1c0] ;  /* 0x0001c00001447983 */ /* 0x000ee20000100800 */
[----:B------:R-:W-:-:S04]  /*14390*/  SHF.R.U64 R44, R44, 0x10, R45 ;  /* 0x000000102c2c7819 */ /* 0x000fc8000000122d */
[----:B------:R-:W-:-:S05]  /*143a0*/  PRMT R44, R112, 0x5410, R44 ;  /* 0x00005410702c7816 */ /* 0x000fca000000002c */
[C---:B------:R-:W-:Y:S01]  /*143b0*/  IMAD.U32 R63, R44.reuse, 0x10000, RZ ;  /* 0x000100002c3f7824 */ /* 0x040fe200078e00ff */
[----:B------:R-:W-:Y:S02]  /*143c0*/  LOP3.LUT R44, R44, 0xffff0000, RZ, 0xc0, !PT ;  /* 0xffff00002c2c7812 */ /* 0x000fe400078ec0ff */
[----:B--2---:R-:W-:-:S04]  /*143d0*/  LEA.HI R3, R3, R20, RZ, 0x1d ;  /* 0x0000001403037211 */ /* 0x004fc800078fe8ff */
[----:B------:R-:W-:Y:S01]  /*143e0*/  SHF.R.S32.HI R20, RZ, 0x1f, R3 ;  /* 0x0000001fff147819 */ /* 0x000fe20000011403 */
[----:B------:R-:W-:Y:S01]  /*143f0*/  IMAD.SHL.U32 R21, R3, 0x8, RZ ;  /* 0x0000000803157824 */ /* 0x000fe200078e00ff */
[----:B---3--:R-:W0:Y:S02]  /*14400*/  LDS.128 R40, [R68] ;  /* 0x0000000044287984 */ /* 0x008e240000000c00 */
[----:B------:R-:W-:Y:S02]  /*14410*/  LEA.HI R20, R20, R3, RZ, 0x3 ;  /* 0x0000000314147211 */ /* 0x000fe400078f18ff */
[----:B------:R-:W-:-:S03]  /*14420*/  LOP3.LUT R21, R78, 0x38, R21, 0xf8, !PT ;  /* 0x000000384e157812 */ /* 0x000fc600078ef815 */
[----:B------:R-:W-:Y:S01]  /*14430*/  IMAD.SHL.U32 R20, R20, 0x400, RZ ;  /* 0x0000040014147824 */ /* 0x000fe200078e00ff */
[----:B------:R-:W-:Y:S02]  /*14440*/  LOP3.LUT R3, R21, R77, RZ, 0x3c, !PT ;  /* 0x0000004d15037212 */ /* 0x000fe400078e3cff */
[--C-:B------:R-:W-:Y:S02]  /*14450*/  SHF.R.U64 R21, R54, 0x10, R55.reuse ;  /* 0x0000001036157819 */ /* 0x100fe40000001237 */
[----:B------:R-:W-:Y:S02]  /*14460*/  LOP3.LUT R20, R20, 0x7fffe000, RZ, 0xc0, !PT ;  /* 0x7fffe00014147812 */ /* 0x000fe400078ec0ff */
[----:B------:R-:W-:Y:S02]  /*14470*/  SHF.R.U32.HI R54, RZ, 0x10, R55 ;  /* 0x00000010ff367819 */ /* 0x000fe40000011637 */
[----:B-----5:R-:W-:Y:S02]  /*14480*/  IADD3 R3, R3, R20, R76 ;  /* 0x0000001403037210 */ /* 0x020fe40007ffe04c */
[----:B------:R-:W-:-:S02]  /*14490*/  SHF.R.U64 R20, R52, 0x10, R53 ;  /* 0x0000001034147819 */ /* 0x000fc40000001235 */
[----:B------:R-:W-:Y:S01]  /*144a0*/  SHF.R.U32.HI R52, RZ, 0x10, R53 ;  /* 0x00000010ff347819 */ /* 0x000fe20000011635 */
[----:B------:R-:W-:Y:S01]  /*144b0*/  IMAD R3, R3, 0x2, R23 ;  /* 0x0000000203037824 */ /* 0x000fe200078e0217 */
[----:B------:R-:W-:Y:S02]  /*144c0*/  PRMT R20, R110, 0x5410, R20 ;  /* 0x000054106e147816 */ /* 0x000fe40000000014 */
[----:B------:R-:W-:Y:S02]  /*144d0*/  SHF.R.U32.HI R53, RZ, 0x10, R45 ;  /* 0x00000010ff357819 */ /* 0x000fe4000001162d */
[----:B------:R-:W1:Y:S01]  /*144e0*/  LDS.128 R48, [R3+0x14400] ;  /* 0x0144000003307984 */ /* 0x000e620000000c00 */
[--C-:B------:R-:W-:Y:S01]  /*144f0*/  SHF.R.U64 R45, R46, 0x10, R47.reuse ;  /* 0x000000102e2d7819 */ /* 0x100fe2000000122f */
[----:B------:R-:W-:Y:S01]  /*14500*/  IMAD.U32 R64, R20, 0x10000, RZ ;  /* 0x0001000014407824 */ /* 0x000fe200078e00ff */
[----:B------:R-:W-:Y:S02]  /*14510*/  SHF.R.U32.HI R46, RZ, 0x10, R47 ;  /* 0x00000010ff2e7819 */ /* 0x000fe4000001162f */
[----:B------:R-:W-:-:S02]  /*14520*/  PRMT R53, R112, 0x5432, R53 ;  /* 0x0000543270357816 */ /* 0x000fc40000000035 */
[----:B------:R-:W-:Y:S02]  /*14530*/  PRMT R52, R110, 0x5432, R52 ;  /* 0x000054326e347816 */ /* 0x000fe40000000034 */
[----:B------:R-:W-:Y:S01]  /*14540*/  PRMT R46, R111, 0x5432, R46 ;  /* 0x000054326f2e7816 */ /* 0x000fe2000000002e */
[----:B------:R-:W-:Y:S01]  /*14550*/  IMAD.U32 R65, R53, 0x10000, RZ ;  /* 0x0001000035417824 */ /* 0x000fe200078e00ff */
[----:B------:R-:W-:Y:S01]  /*14560*/  PRMT R54, R109, 0x5432, R54 ;  /* 0x000054326d367816 */ /* 0x000fe20000000036 */
[----:B------:R-:W-:Y:S01]  /*14570*/  IMAD.U32 R67, R52, 0x10000, RZ ;  /* 0x0001000034437824 */ /* 0x000fe200078e00ff */
[----:B------:R-:W-:Y:S01]  /*14580*/  LOP3.LUT R20, R20, 0xffff0000, RZ, 0xc0, !PT ;  /* 0xffff000014147812 */ /* 0x000fe200078ec0ff */
[C---:B0-----:R-:W-:Y:S01]  /*14590*/  IMAD.U32 R55, R41.reuse, 0x10000, RZ ;  /* 0x0001000029377824 */ /* 0x041fe200078e00ff */
[----:B------:R-:W-:Y:S01]  /*145a0*/  LOP3.LUT R57, R41, 0xffff0000, RZ, 0xc0, !PT ;  /* 0xffff000029397812 */ /* 0x000fe200078ec0ff */
[C---:B------:R-:W-:Y:S01]  /*145b0*/  IMAD.U32 R56, R42.reuse, 0x10000, RZ ;  /* 0x000100002a387824 */ /* 0x040fe200078e00ff */
[----:B------:R-:W-:Y:S01]  /*145c0*/  LOP3.LUT R41, R42, 0xffff0000, RZ, 0xc0, !PT ;  /* 0xffff00002a297812 */ /* 0x000fe200078ec0ff */
[----:B------:R-:W-:Y:S01]  /*145d0*/  IMAD.U32 R47, R40, 0x10000, RZ ;  /* 0x00010000282f7824 */ /* 0x000fe200078e00ff */
[----:B------:R-:W-:Y:S01]  /*145e0*/  PRMT R45, R111, 0x5410, R45 ;  /* 0x000054106f2d7816 */ /* 0x000fe2000000002d */
[----:B------:R-:W-:Y:S01]  /*145f0*/  IMAD.U32 R66, R46, 0x10000, RZ ;  /* 0x000100002e427824 */ /* 0x000fe200078e00ff */
[----:B------:R-:W-:Y:S01]  /*14600*/  LOP3.LUT R40, R40, 0xffff0000, RZ, 0xc0, !PT ;  /* 0xffff000028287812 */ /* 0x000fe200078ec0ff */
[----:B------:R-:W-:Y:S01]  /*14610*/  IMAD.U32 R58, R43, 0x10000, RZ ;  /* 0x000100002b3a7824 */ /* 0x000fe200078e00ff */
[----:B------:R-:W-:-:S02]  /*14620*/  PRMT R21, R109, 0x5410, R21 ;  /* 0x000054106d157816 */ /* 0x000fc40000000015 */
[----:B------:R-:W-:Y:S02]  /*14630*/  LOP3.LUT R53, R53, 0xffff0000, RZ, 0xc0, !PT ;  /* 0xffff000035357812 */ /* 0x000fe400078ec0ff */
        /* <DEDUP_REMOVED lines=15> */
[C---:B------:R-:W-:Y:S01]  /*14730*/  FMUL.FTZ R50, R59.reuse, R65 ;  /* 0x000000413b327220 */ /* 0x040fe20000410000 */
[----:B------:R-:W-:Y:S01]  /*14740*/  FMUL.FTZ R59, R59, R67 ;  /* 0x000000433b3b7220 */ /* 0x000fe20000410000 */
[C---:B------:R-:W-:Y:S01]  /*14750*/  FMUL.FTZ R63, R62.reuse, R66 ;  /* 0x000000423e3f7220 */ /* 0x040fe20000410000 */
[----:B------:R-:W-:Y:S01]  /*14760*/  FMUL.FTZ R62, R62, R47 ;  /* 0x0000002f3e3e7220 */ /* 0x000fe20000410000 */
[C---:B------:R-:W-:Y:S01]  /*14770*/  FFMA.FTZ R50, R55.reuse, R67, -R50 ;  /* 0x0000004337327223 */ /* 0x040fe20000010832 */
[----:B------:R-:W-:Y:S01]  /*14780*/  FFMA.FTZ R59, R55, R65, R59 ;  /* 0x00000041373b7223 */ /* 0x000fe2000001003b */
[----:B------:R-:W-:Y:S01]  /*14790*/  FFMA.FTZ R63, R58, R47, -R63 ;  /* 0x0000002f3a3f7223 */ /* 0x000fe2000001083f */
[----:B------:R-:W-:Y:S01]  /*147a0*/  FMUL.FTZ R55, R42, R44 ;  /* 0x0000002c2a377220 */ /* 0x000fe20000410000 */
[----:B------:R-:W-:Y:S01]  /*147b0*/  FFMA.FTZ R47, R58, R66, R62 ;  /* 0x000000423a2f7223 */ /* 0x000fe2000001003e */
[----:B------:R-:W-:Y:S01]  /*147c0*/  FMUL.FTZ R42, R42, R20 ;  /* 0x000000142a2a7220 */ /* 0x000fe20000410000 */
[----:B------:R-:W-:-:S02]  /*147d0*/  IMAD.U32 R58, R45, 0x10000, RZ ;  /* 0x000100002d3a7824 */ /* 0x000fc400078e00ff */
[C---:B------:R-:W-:Y:S01]  /*147e0*/  FFMA.FTZ R55, R40.reuse, R20, -R55 ;  /* 0x0000001428377223 */ /* 0x040fe20000010837 */
[----:B------:R-:W-:Y:S02]  /*147f0*/  IMAD.U32 R62, R21, 0x10000, RZ ;  /* 0x00010000153e7824 */ /* 0x000fe400078e00ff */
[----:B------:R-:W-:Y:S01]  /*14800*/  FFMA.FTZ R44, R40, R44, R42 ;  /* 0x0000002c282c7223 */ /* 0x000fe2000001002a */
[----:B------:R-:W-:Y:S01]  /*14810*/  FMUL.FTZ R40, R49, R58 ;  /* 0x0000003a31287220 */ /* 0x000fe20000410000 */
[----:B------:R-:W-:Y:S01]  /*14820*/  FMUL.FTZ R20, R61, R53 ;  /* 0x000000353d147220 */ /* 0x000fe20000410000 */
[-C--:B------:R-:W-:Y:S01]  /*14830*/  FMUL.FTZ R49, R49, R62.reuse ;  /* 0x0000003e31317220 */ /* 0x080fe20000410000 */
[----:B------:R-:W-:Y:S01]  /*14840*/  LOP3.LUT R45, R45, 0xffff0000, RZ, 0xc0, !PT ;  /* 0xffff00002d2d7812 */ /* 0x000fe200078ec0ff */
[----:B------:R-:W-:Y:S01]  /*14850*/  FFMA.FTZ R42, R56, R62, -R40 ;  /* 0x0000003e382a7223 */ /* 0x000fe20000010828 */
        /* <DEDUP_REMOVED lines=10> */
[----:B------:R-:W-:Y:S01]  /*14900*/  FFMA.FTZ R21, R41, R21, -R52 ;  /* 0x0000001529157223 */ /* 0x000fe20000010834 */
[----:B------:R-:W-:Y:S01]  /*14910*/  FFMA.FTZ R49, R43, R54, -R49 ;  /* 0x000000362b317223 */ /* 0x000fe20000010831 */
        /* <DEDUP_REMOVED lines=13> */
.L_x_2855:
[----:B------:R-:W-:Y:S05]  /*149f0*/  BSYNC B1 ;  /* 0x0000000000017941 */ /* 0x000fea0003800000 */
.L_x_2854:
[----:B---3--:R-:W-:Y:S01]  /*14a00*/  VIADD R3, R225, 0x40 ;  /* 0x00000040e1037836 */ /* 0x008fe20000000000 */
[----:B------:R-:W-:Y:S04]  /*14a10*/  BSSY B1, `(.L_x_2858) ;  /* 0x00000ec000017945 */ /* 0x000fe80003800000 */
[----:B------:R-:W-:-:S13]  /*14a20*/  ISETP.GE.AND P0, PT, R3, R0, PT ;  /* 0x000000000300720c */ /* 0x000fda0003f06270 */
[----:B------:R-:W-:Y:S05]  /*14a30*/  @P0 BRA `(.L_x_2859) ;  /* 0x0000000c00a40947 */ /* 0x000fea0003800000 */
[----:B------:R3:W5:Y:S01]  /*14a40*/  LDL R61, [R1+0x60] ;  /* 0x00006000013d7983 */ /* 0x0007620000100800 */
[----:B------:R-:W4:Y:S01]  /*14a50*/  LDC R3, c[0x0][0x3f4] ;  /* 0x0000fd00ff037b82 */ /* 0x000f220000000800 */
        /* <DEDUP_REMOVED lines=8> */
[-C--:B----4-:R-:W-:Y:S02]  /*14ae0*/  ISETP.GE.AND P0, PT, R16, R3.reuse, PT ;  /* 0x000000031000720c */ /* 0x090fe40003f06270 */
[----:B------:R-:W-:-:S11]  /*14af0*/  ISETP.GE.AND P1, PT, R214, R3, PT ;  /* 0x00000003d600720c */ /* 0x000fd60003f26270 */
[----:B---3--:R-:W-:Y:S05]  /*14b00*/  @P0 BRA `(.L_x_2861) ;  /* 0x0000000400a00947 */ /* 0x008fea0003800000 */
[----:B01----:R-:W3:Y:S04]  /*14b10*/  LDL R20, [R1+0x8c] ;  /* 0x00008c0001147983 */ /* 0x003ee80000100800 */
[----:B------:R-:W4:Y:S01]  /*14b20*/  LDL R64, [R1+0x1bc] ;  /* 0x0001bc0001407983 */ /* 0x000f220000100800 */
[----:B------:R-:W-:-:S04]  /*14b30*/  SHF.R.U64 R24, R24, 0x10, R25 ;  /* 0x0000001018187819 */ /* 0x000fc80000001219 */
[----:B------:R-:W-:-:S05]  /*14b40*/  PRMT R24, R108, 0x5410, R24 ;  /* 0x000054106c187816 */ /* 0x000fca0000000018 */
[C---:B------:R-:W-:Y:S01]  /*14b50*/  IMAD.U32 R56, R24.reuse, 0x10000, RZ ;  /* 0x0001000018387824 */ /* 0x040fe200078e00ff */
[----:B------:R-:W-:Y:S02]  /*14b60*/  LOP3.LUT R24, R24, 0xffff0000, RZ, 0xc0, !PT ;  /* 0xffff000018187812 */ /* 0x000fe400078ec0ff */
[----:B---3--:R-:W-:-:S04]  /*14b70*/  LEA.HI R20, R3, R20, RZ, 0x1d ;  /* 0x0000001403147211 */ /* 0x008fc800078fe8ff */
[----:B------:R-:W-:Y:S01]  /*14b80*/  SHF.R.S32.HI R41, RZ, 0x1f, R20 ;  /* 0x0000001fff297819 */ /* 0x000fe20000011414 */
[----:B------:R-:W-:-:S03]  /*14b90*/  IMAD.SHL.U32 R21, R20, 0x8, RZ ;  /* 0x0000000814157824 */ /* 0x000fc600078e00ff */
[----:B------:R-:W-:Y:S02]  /*14ba0*/  LEA.HI R41, R41, R20, RZ, 0x3 ;  /* 0x0000001429297211 */ /* 0x000fe400078f18ff */
[----:B------:R-:W-:Y:S02]  /*14bb0*/  LOP3.LUT R20, R63, 0x38, R21, 0xf8, !PT ;  /* 0x000000383f147812 */ /* 0x000fe400078ef815 */
[----:B------:R-:W-:Y:S01]  /*14bc0*/  SHF.R.U64 R21, R32, 0x10, R33 ;  /* 0x0000001020157819 */ /* 0x000fe20000001221 */
[----:B------:R-:W-:Y:S01]  /*14bd0*/  IMAD.SHL.U32 R41, R41, 0x400, RZ ;  /* 0x0000040029297824 */ /* 0x000fe200078e00ff */
[----:B------:R-:W-:Y:S02]  /*14be0*/  LOP3.LUT R20, R20, R62, RZ, 0x3c, !PT ;  /* 0x0000003e14147212 */ /* 0x000fe400078e3cff */
[----:B------:R-:W-:Y:S02]  /*14bf0*/  SHF.R.U64 R32, R34, 0x10, R35 ;  /* 0x0000001022207819 */ /* 0x000fe40000001223 */
[----:B------:R-:W-:-:S02]  /*14c00*/  LOP3.LUT R41, R41, 0x7fffe000, RZ, 0xc0, !PT ;  /* 0x7fffe00029297812 */ /* 0x000fc400078ec0ff */
[----:B------:R-:W-:Y:S02]  /*14c10*/  PRMT R21, R106, 0x5410, R21 ;  /* 0x000054106a157816 */ /* 0x000fe40000000015 */
[----:B-----5:R-:W-:Y:S02]  /*14c20*/  IADD3 R20, R20, R41, R61 ;  /* 0x0000002914147210 */ /* 0x020fe40007ffe03d */
[----:B----4-:R-:W0:Y:S01]  /*14c30*/  LDS.128 R40, [R64] ;  /* 0x0000000040287984 */ /* 0x010e220000000c00 */
[----:B------:R-:W-:Y:S01]  /*14c40*/  SHF.R.U32.HI R34, RZ, 0x10, R35 ;  /* 0x00000010ff227819 */ /* 0x000fe20000011623 */
[----:B------:R-:W-:Y:S01]  /*14c50*/  IMAD.U32 R57, R21, 0x10000, RZ ;  /* 0x0001000015397824 */ /* 0x000fe200078e00ff */
[----:B------:R-:W-:Y:S01]  /*14c60*/  SHF.R.U32.HI R35, RZ, 0x10, R25 ;  /* 0x00000010ff237819 */ /* 0x000fe20000011619 */
[----:B------:R-:W-:Y:S01]  /*14c70*/  IMAD R20, R20, 0x2, R23 ;  /* 0x0000000214147824 */ /* 0x000fe200078e0217 */
[--C-:B------:R-:W-:Y:S02]  /*14c80*/  SHF.R.U64 R25, R26, 0x10, R27.reuse ;  /* 0x000000101a197819 */ /* 0x100fe4000000121b */
[----:B------:R-:W-:-:S02]  /*14c90*/  SHF.R.U32.HI R26, RZ, 0x10, R27 ;  /* 0x00000010ff1a7819 */ /* 0x000fc4000001161b */
[----:B------:R-:W1:Y:S01]  /*14ca0*/  LDS.128 R44, [R20+0x14400] ;  /* 0x01440000142c7984 */ /* 0x000e620000000c00 */
[----:B------:R-:W-:Y:S02]  /*14cb0*/  SHF.R.U32.HI R33, RZ, 0x10, R33 ;  /* 0x00000010ff217819 */ /* 0x000fe40000011621 */
[----:B------:R-:W-:Y:S02]  /*14cc0*/  PRMT R26, R107, 0x5432, R26 ;  /* 0x000054326b1a7816 */ /* 0x000fe4000000001a */
[----:B------:R-:W-:Y:S02]  /*14cd0*/  PRMT R34, R105, 0x5432, R34 ;  /* 0x0000543269227816 */ /* 0x000fe40000000022 */
[----:B------:R-:W-:Y:S01]  /*14ce0*/  PRMT R35, R108, 0x5432, R35 ;  /* 0x000054326c237816 */ /* 0x000fe20000000023 */
[----:B------:R-:W-:Y:S01]  /*14cf0*/  IMAD.U32 R59, R26, 0x10000, RZ ;  /* 0x000100001a3b7824 */ /* 0x000fe200078e00ff */
[----:B------:R-:W-:Y:S02]  /*14d00*/  PRMT R33, R106, 0x5432, R33 ;  /* 0x000054326a217816 */ /* 0x000fe40000000021 */
[----:B------:R-:W-:Y:S01]  /*14d10*/  LOP3.LUT R21, R21, 0xffff0000, RZ, 0xc0, !PT ;  /* 0xffff000015157812 */ /* 0x000fe200078ec0ff */
[----:B------:R-:W-:Y:S01]  /*14d20*/  IMAD.U32 R58, R35, 0x10000, RZ ;  /* 0x00010000233a7824 */ /* 0x000fe200078e00ff */
[----:B------:R-:W-:Y:S01]  /*14d30*/  PRMT R25, R107, 0x5410, R25 ;  /* 0x000054106b197816 */ /* 0x000fe20000000019 */
[----:B------:R-:W-:Y:S01]  /*14d40*/  IMAD.U32 R60, R33, 0x10000, RZ ;  /* 0x00010000213c7824 */ /* 0x000fe200078e00ff */
[----:B------:R-:W-:-:S02]  /*14d50*/  LOP3.LUT R35, R35, 0xffff0000, RZ, 0xc0, !PT ;  /* 0xffff000023237812 */ /* 0x000fc400078ec0ff */
[----:B------:R-:W-:Y:S02]  /*14d60*/  LOP3.LUT R33, R33, 0xffff0000, RZ, 0xc0, !PT ;  /* 0xffff000021217812 */ /* 0x000fe400078ec0ff */
[----:B------:R-:W-:Y:S02]  /*14d70*/  PRMT R32, R105, 0x5410, R32 ;  /* 0x0000541069207816 */ /* 0x000fe40000000020 */
        /* <DEDUP_REMOVED lines=30> */
[C---:B------:R-:W-:Y:S01]  /*14f60*/  FMUL.FTZ R59, R42.reuse, R24 ;  /* 0x000000182a3b7220 */ /* 0x040fe20000410000 */
[-C--:B------:R-:W-:Y:S01]  /*14f70*/  FMUL.FTZ R51, R42, R21.reuse ;  /* 0x000000152a337220 */ /* 0x080fe20000410000 */
[C---:B------:R-:W-:Y:S01]  /*14f80*/  IMAD.U32 R48, R25.reuse, 0x10000, RZ ;  /* 0x0001000019307824 */ /* 0x040fe200078e00ff */
[----:B------:R-:W-:Y:S01]  /*14f90*/  LOP3.LUT R25, R25, 0xffff0000, RZ, 0xc0, !PT ;  /* 0xffff000019197812 */ /* 0x000fe200078ec0ff */
[----:B------:R-:W-:Y:S01]  /*14fa0*/  FFMA.FTZ R42, R40, R21, -R59 ;  /* 0x00000015282a7223 */ /* 0x000fe2000001083b */
[C---:B------:R-:W-:Y:S01]  /*14fb0*/  FMUL.FTZ R21, R54.reuse, R35 ;  /* 0x0000002336157220 */ /* 0x040fe20000410000 */
[----:B------:R-:W-:Y:S01]  /*14fc0*/  FMUL.FTZ R54, R54, R33 ;  /* 0x0000002136367220 */ /* 0x000fe20000410000 */
[----:B------:R-:W-:-:S02]  /*14fd0*/  IMAD.U32 R56, R32, 0x10000, RZ ;  /* 0x0001000020387824 */ /* 0x000fc400078e00ff */
[----:B------:R-:W-:Y:S01]  /*14fe0*/  FFMA.FTZ R40, R40, R24, R51 ;  /* 0x0000001828287223 */ /* 0x000fe20000010033 */
[C---:B------:R-:W-:Y:S01]  /*14ff0*/  FMUL.FTZ R24, R45.reuse, R48 ;  /* 0x000000302d187220 */ /* 0x040fe20000410000 */
[C---:B------:R-:W-:Y:S01]  /*15000*/  FFMA.FTZ R33, R50.reuse, R33, -R21 ;  /* 0x0000002132217223 */ /* 0x040fe20000010815 */
[----:B------:R-:W-:Y:S01]  /*15010*/  FFMA.FTZ R35, R50, R35, R54 ;  /* 0x0000002332237223 */ /* 0x000fe20000010036 */
[-C--:B------:R-:W-:Y:S01]  /*15020*/  FMUL.FTZ R50, R45, R56.reuse ;  /* 0x000000382d327220 */ /* 0x080fe20000410000 */
[C---:B------:R-:W-:Y:S01]  /*15030*/  FFMA.FTZ R56, R49.reuse, R56, -R24 ;  /* 0x0000003831387223 */ /* 0x040fe20000010818 */
[----:B------:R-:W-:Y:S02]  /*15040*/  LOP3.LUT R32, R32, 0xffff0000, RZ, 0xc0, !PT ;  /* 0xffff000020207812 */ /* 0x000fe400078ec0ff */
        /* <DEDUP_REMOVED lines=20> */
.L_x_2861:
[----:B------:R-:W-:Y:S05]  /*15190*/  BSYNC B2 ;  /* 0x0000000000027941 */ /* 0x000fea0003800000 */
.L_x_2860:
[----:B------:R-:W-:Y:S05]  /*151a0*/  @P1 BRA `(.L_x_2859) ;  /* 0x0000000400c81947 */ /* 0x000fea0003800000 */
[----:B------:R-:W4:Y:S04]  /*151b0*/  LDL R21, [R1+0x128] ;  /* 0x0001280001157983 */ /* 0x000f280000100800 */
[----:B01-3--:R-:W3:Y:S01]  /*151c0*/  LDL R20, [R1+0x138] ;  /* 0x0001380001147983 */ /* 0x00bee20000100800 */
[----:B------:R-:W-:Y:S02]  /*151d0*/  SHF.R.U64 R41, R36, 0x10, R37 ;  /* 0x0000001024297819 */ /* 0x000fe40000001225 */
[----:B------:R-:W-:Y:S02]  /*151e0*/  SHF.R.U64 R40, R38, 0x10, R39 ;  /* 0x0000001026287819 */ /* 0x000fe40000001227 */
[----:B------:R-:W-:Y:S02]  /*151f0*/  SHF.R.U64 R36, R30, 0x10, R31 ;  /* 0x000000101e247819 */ /* 0x000fe4000000121f */
[----:B------:R-:W-:-:S02]  /*15200*/  SHF.R.U32.HI R38, RZ, 0x10, R39 ;  /* 0x00000010ff267819 */ /* 0x000fc40000011627 */
[----:B------:R-:W-:Y:S02]  /*15210*/  SHF.R.U32.HI R30, RZ, 0x10, R31 ;  /* 0x00000010ff1e7819 */ /* 0x000fe4000001161f */
[----:B----4-:R-:W-:Y:S02]  /*15220*/  R2UR UR4, R21 ;  /* 0x00000000150472ca */ /* 0x010fe400000e0000 */
[----:B------:R-:W-:Y:S02]  /*15230*/  SHF.R.S32.HI R21, RZ, 0x1f, R214 ;  /* 0x0000001fff157819 */ /* 0x000fe400000114d6 */
[----:B---3--:R-:W-:Y:S02]  /*15240*/  LEA.HI R3, R3, R20, RZ, 0x1d ;  /* 0x0000001403037211 */ /* 0x008fe400078fe8ff */
[CC--:B------:R-:W-:Y:S02]  /*15250*/  LEA.HI R24, R21.reuse, R214.reuse, RZ, 0x6 ;  /* 0x000000d615187211 */ /* 0x0c0fe400078f30ff */
[----:B------:R-:W-:-:S02]  /*15260*/  LEA.HI R21, R21, R214, RZ, 0x3 ;  /* 0x000000d615157211 */ /* 0x000fc400078f18ff */
[----:B------:R-:W-:Y:S02]  /*15270*/  SHF.R.S32.HI R20, RZ, 0x1f, R3 ;  /* 0x0000001fff147819 */ /* 0x000fe40000011403 */
[----:B------:R-:W-:Y:S02]  /*15280*/  LOP3.LUT R21, R63, 0x38, R21, 0xf8, !PT ;  /* 0x000000383f157812 */ /* 0x000fe400078ef815 */
[----:B------:R-:W-:Y:S01]  /*15290*/  LEA.HI R20, R20, R3, RZ, 0x3 ;  /* 0x0000000314147211 */ /* 0x000fe200078f18ff */
[----:B------:R-:W-:Y:S01]  /*152a0*/  IMAD.SHL.U32 R3, R3, 0x8, RZ ;  /* 0x0000000803037824 */ /* 0x000fe200078e00ff */
[----:B------:R-:W-:-:S03]  /*152b0*/  LOP3.LUT R25, R21, R62, RZ, 0x3c, !PT ;  /* 0x0000003e15197212 */ /* 0x000fc600078e3cff */
[----:B------:R-:W-:Y:S01]  /*152c0*/  IMAD.SHL.U32 R21, R20, 0x400, RZ ;  /* 0x0000040014157824 */ /* 0x000fe200078e00ff */
[----:B------:R-:W-:Y:S01]  /*152d0*/  LOP3.LUT R3, R63, 0x38, R3, 0xf8, !PT ;  /* 0x000000383f037812 */ /* 0x000fe200078ef803 */
[----:B------:R-:W-:-:S03]  /*152e0*/  IMAD.SHL.U32 R24, R24, 0x80, RZ ;  /* 0x0000008018187824 */ /* 0x000fc600078e00ff */
[----:B------:R-:W-:Y:S02]  /*152f0*/  LOP3.LUT R20, R3, R62, RZ, 0x3c, !PT ;  /* 0x0000003e03147212 */ /* 0x000fe400078e3cff */
[----:B------:R-:W-:Y:S02]  /*15300*/  LOP3.LUT R21, R21, 0x7fffe000, RZ, 0xc0, !PT ;  /* 0x7fffe00015157812 */ /* 0x000fe400078ec0ff */
[----:B------:R-:W-:Y:S02]  /*15310*/  LOP3.LUT R24, R24, 0xffffe000, RZ, 0xc0, !PT ;  /* 0xffffe00018187812 */ /* 0x000fe400078ec0ff */
[--C-:B-----5:R-:W-:Y:S02]  /*15320*/  IADD3 R20, R20, R21, R61.reuse ;  /* 0x0000001514147210 */ /* 0x120fe40007ffe03d */
[----:B------:R-:W-:-:S03]  /*15330*/  IADD3 R24, R25, R24, R61 ;  /* 0x0000001819187210 */ /* 0x000fc60007ffe03d */
[----:B------:R-:W-:Y:S01]  /*15340*/  IMAD R20, R20, 0x2, R23 ;  /* 0x0000000214147824 */ /* 0x000fe200078e0217 */
[----:B------:R-:W-:-:S04]  /*15350*/  LEA R3, R24, UR4, 0x1 ;  /* 0x0000000418037c11 */ /* 0x000fc8000f8e08ff */
[----:B------:R-:W0:Y:S04]  /*15360*/  LDS.128 R32, [R20+0x14400] ;  /* 0x0144000014207984 */ /* 0x000e280000000c00 */
[----:B------:R-:W1:Y:S01]  /*15370*/  LDS.128 R24, [R3] ;  /* 0x0000000003187984 */ /* 0x000e620000000c00 */
[----:B------:R-:W-:Y:S02]  /*15380*/  SHF.R.U32.HI R21, RZ, 0x10, R37 ;  /* 0x00000010ff157819 */ /* 0x000fe40000011625 */
[--C-:B------:R-:W-:Y:S02]  /*15390*/  SHF.R.U64 R37, R28, 0x10, R29.reuse ;  /* 0x000000101c257819 */ /* 0x100fe4000000121d */
[----:B------:R-:W-:Y:S02]  /*153a0*/  SHF.R.U32.HI R29, RZ, 0x10, R29 ;  /* 0x00000010ff1d7819 */ /* 0x000fe4000001161d */
[----:B------:R-:W-:-:S02]  /*153b0*/  PRMT R37, R104, 0x5410, R37 ;  /* 0x0000541068257816 */ /* 0x000fc40000000025 */
[----:B------:R-:W-:Y:S02]  /*153c0*/  PRMT R28, R102, 0x5410, R41 ;  /* 0x00005410661c7816 */ /* 0x000fe40000000029 */
[----:B------:R-:W-:Y:S01]  /*153d0*/  PRMT R104, R104, 0x5432, R29 ;  /* 0x0000543268687816 */ /* 0x000fe2000000001d */
[----:B------:R-:W-:Y:S01]  /*153e0*/  IMAD.U32 R45, R37, 0x10000, RZ ;  /* 0x00010000252d7824 */ /* 0x000fe200078e00ff */
[----:B------:R-:W-:Y:S01]  /*153f0*/  PRMT R102, R102, 0x5432, R21 ;  /* 0x0000543266667816 */ /* 0x000fe20000000015 */
[----:B------:R-:W-:Y:S01]  /*15400*/  IMAD.U32 R44, R28, 0x10000, RZ ;  /* 0x000100001c2c7824 */ /* 0x000fe200078e00ff */
[----:B------:R-:W-:Y:S02]  /*15410*/  PRMT R21, R101, 0x5410, R40 ;  /* 0x0000541065157816 */ /* 0x000fe40000000028 */
[----:B------:R-:W-:Y:S02]  /*15420*/  PRMT R29, R103, 0x5410, R36 ;  /* 0x00005410671d7816 */ /* 0x000fe40000000024 */
[----:B------:R-:W-:-:S02]  /*15430*/  PRMT R101, R101, 0x5432, R38 ;  /* 0x0000543265657816 */ /* 0x000fc40000000026 */
[----:B------:R-:W-:Y:S01]  /*15440*/  PRMT R103, R103, 0x5432, R30 ;  /* 0x0000543267677816 */ /* 0x000fe2000000001e */
[----:B------:R-:W-:Y:S02]  /*15450*/  IMAD.U32 R46, R104, 0x10000, RZ ;  /* 0x00010000682e7824 */ /* 0x000fe400078e00ff */
[C---:B0-----:R-:W-:Y:S01]  /*15460*/  IMAD.U32 R39, R32.reuse, 0x10000, RZ ;  /* 0x0001000020277824 */ /* 0x041fe200078e00ff */
[----:B------:R-:W-:Y:S01]  /*15470*/  LOP3.LUT R36, R32, 0xffff0000, RZ, 0xc0, !PT ;  /* 0xffff000020247812 */ /* 0x000fe200078ec0ff */
[----:B------:R-:W-:Y:S02]  /*15480*/  IMAD.U32 R42, R33, 0x10000, RZ ;  /* 0x00010000212a7824 */ /* 0x000fe400078e00ff */
[C---:B-1----:R-:W-:Y:S01]  /*15490*/  IMAD.U32 R38, R24.reuse, 0x10000, RZ ;  /* 0x0001000018267824 */ /* 0x042fe200078e00ff */
[----:B------:R-:W-:Y:S01]  /*154a0*/  LOP3.LUT R30, R24, 0xffff0000, RZ, 0xc0, !PT ;  /* 0xffff0000181e7812 */ /* 0x000fe200078ec0ff */
[C---:B------:R-:W-:Y:S01]  /*154b0*/  IMAD.U32 R41, R25.reuse, 0x10000, RZ ;  /* 0x0001000019297824 */ /* 0x040fe200078e00ff */
[----:B------:R-:W-:Y:S01]  /*154c0*/  LOP3.LUT R31, R25, 0xffff0000, RZ, 0xc0, !PT ;  /* 0xffff0000191f7812 */ /* 0x000fe200078ec0ff */
[C---:B------:R-:W-:Y:S01]  /*154d0*/  IMAD.U32 R25, R26.reuse, 0x10000, RZ ;  /* 0x000100001a197824 */ /* 0x040fe200078e00ff */
[----:B------:R-:W-:Y:S01]  /*154e0*/  LOP3.LUT R24, R26, 0xffff0000, RZ, 0xc0, !PT ;  /* 0xffff00001a187812 */ /* 0x000fe200078ec0ff */
[----:B------:R-:W-:Y:S01]  /*154f0*/  FMUL.FTZ R47, R39, R45 ;  /* 0x0000002d272f7220 */ /* 0x000fe20000410000 */
[C---:B------:R-:W-:Y:S01]  /*15500*/  IMAD.U32 R40, R27.reuse, 0x10000, RZ ;  /* 0x000100001b287824 */ /* 0x040fe200078e00ff */
[----:B------:R-:W-:Y:S01]  /*15510*/  LOP3.LUT R26, R27, 0xffff0000, RZ, 0xc0, !PT ;  /* 0xffff00001b1a7812 */ /* 0x000fe200078ec0ff */
[C---:B------:R-:W-:Y:S01]  /*15520*/  IMAD.U32 R32, R34.reuse, 0x10000, RZ ;  /* 0x0001000022207824 */ /* 0x040fe200078e00ff */
[----:B------:R-:W-:Y:S01]  /*15530*/  LOP3.LUT R27, R34, 0xffff0000, RZ, 0xc0, !PT ;  /* 0xffff0000221b7812 */ /* 0x000fe200078ec0ff */
[----:B------:R-:W-:Y:S01]  /*15540*/  FMUL.FTZ R49, R39, R44 ;  /* 0x0000002c27317220 */ /* 0x000fe20000410000 */
[C---:B------:R-:W-:Y:S01]  /*15550*/  IMAD.U32 R43, R35.reuse, 0x10000, RZ ;  /* 0x00010000232b7824 */ /* 0x040fe200078e00ff */
[----:B------:R-:W-:Y:S01]  /*15560*/  LOP3.LUT R34, R35, 0xffff0000, RZ, 0xc0, !PT ;  /* 0xffff000023227812 */ /* 0x000fe200078ec0ff */
[----:B------:R-:W-:-:S02]  /*15570*/  IMAD.U32 R39, R102, 0x10000, RZ ;  /* 0x0001000066277824 */ /* 0x000fc400078e00ff */
[----:B------:R-:W-:Y:S01]  /*15580*/  FFMA.FTZ R35, R38, R44, -R47 ;  /* 0x0000002c26237223 */ /* 0x000fe2000001082f */
[C---:B------:R-:W-:Y:S01]  /*15590*/  FMUL.FTZ R48, R42.reuse, R46 ;  /* 0x0000002e2a307220 */ /* 0x040fe20000410000 */
[----:B------:R-:W-:Y:S02]  /*155a0*/  IMAD.U32 R47, R103, 0x10000, RZ ;  /* 0x00010000672f7824 */ /* 0x000fe400078e00ff */
[----:B------:R-:W-:Y:S02]  /*155b0*/  IMAD.U32 R44, R101, 0x10000, RZ ;  /* 0x00010000652c7824 */ /* 0x000fe400078e00ff */
[----:B------:R-:W-:Y:S01]  /*155c0*/  FMUL.FTZ R42, R42, R39 ;  /* 0x000000272a2a7220 */ /* 0x000fe20000410000 */
[----:B------:R-:W-:Y:S01]  /*155d0*/  FFMA.FTZ R38, R38, R45, R49 ;  /* 0x0000002d26267223 */ /* 0x000fe20000010031 */
[----:B------:R-:W-:Y:S01]  /*155e0*/  FFMA.FTZ R39, R41, R39, -R48 ;  /* 0x0000002729277223 */ /* 0x000fe20000010830 */
[C---:B------:R-:W-:Y:S01]  /*155f0*/  FMUL.FTZ R49, R43.reuse, R47 ;  /* 0x0000002f2b317220 */ /* 0x040fe20000410000 */
[----:B------:R-:W-:Y:S01]  /*15600*/  FMUL.FTZ R48, R43, R44 ;  /* 0x0000002c2b307220 */ /* 0x000fe20000410000 */
[----:B------:R-:W-:-:S02]  /*15610*/  LOP3.LUT R45, R37, 0xffff0000, RZ, 0xc0, !PT ;  /* 0xffff0000252d7812 */ /* 0x000fc400078ec0ff */
[----:B------:R-:W-:Y:S01]  /*15620*/  LOP3.LUT R43, R28, 0xffff0000, RZ, 0xc0, !PT ;  /* 0xffff00001c2b7812 */ /* 0x000fe200078ec0ff */
[C---:B------:R-:W-:Y:S01]  /*15630*/  FFMA.FTZ R37, R40.reuse, R44, -R49 ;  /* 0x0000002c28257223 */ /* 0x040fe20000010831 */
[----:B------:R-:W-:Y:S01]  /*15640*/  FFMA.FTZ R40, R40, R47, R48 ;  /* 0x0000002f28287223 */ /* 0x000fe20000010030 */
[----:B------:R-:W-:Y:S01]  /*15650*/  FFMA.FTZ R41, R41, R46, R42 ;  /* 0x0000002e29297223 */ /* 0x000fe2000001002a */
[C---:B------:R-:W-:Y:S01]  /*15660*/  FMUL.FTZ R47, R36.reuse, R45 ;  /* 0x0000002d242f7220 */ /* 0x040fe20000410000 */
[-C--:B------:R-:W-:Y:S01]  /*15670*/  FMUL.FTZ R49, R36, R43.reuse ;  /* 0x0000002b24317220 */ /* 0x080fe20000410000 */
[----:B------:R-:W-:Y:S01]  /*15680*/  IMAD.U32 R42, R29, 0x10000, RZ ;  /* 0x000100001d2a7824 */ /* 0x000fe200078e00ff */
[----:B------:R-:W-:Y:S01]  /*15690*/  LOP3.LUT R33, R33, 0xffff0000, RZ, 0xc0, !PT ;  /* 0xffff000021217812 */ /* 0x000fe200078ec0ff */
[----:B------:R-:W-:Y:S01]  /*156a0*/  IMAD.U32 R36, R21, 0x10000, RZ ;  /* 0x0001000015247824 */ /* 0x000fe200078e00ff */
[----:B------:R-:W-:Y:S01]  /*156b0*/  LOP3.LUT R104, R104, 0xffff0000, RZ, 0xc0, !PT ;  /* 0xffff000068687812 */ /* 0x000fe200078ec0ff */
[----:B------:R-:W-:Y:S01]  /*156c0*/  FFMA.FTZ R28, R30, R43, -R47 ;  /* 0x0000002b1e1c7223 */ /* 0x000fe2000001082f */
[----:B------:R-:W-:Y:S01]  /*156d0*/  LOP3.LUT R102, R102, 0xffff0000, RZ, 0xc0, !PT ;  /* 0xffff000066667812 */ /* 0x000fe200078ec0ff */
[----:B------:R-:W-:Y:S01]  /*156e0*/  FFMA.FTZ R49, R30, R45, R49 ;  /* 0x0000002d1e317223 */ /* 0x000fe20000010031 */
[C---:B------:R-:W-:Y:S01]  /*156f0*/  FMUL.FTZ R30, R32.reuse, R42 ;  /* 0x0000002a201e7220 */ /* 0x040fe20000410000 */
[----:B------:R-:W-:Y:S01]  /*15700*/  FMUL.FTZ R32, R32, R36 ;  /* 0x0000002420207220 */ /* 0x000fe20000410000 */
[----:B------:R-:W-:Y:S01]  /*15710*/  LOP3.LUT R29, R29, 0xffff0000, RZ, 0xc0, !PT ;  /* 0xffff00001d1d7812 */ /* 0x000fe200078ec0ff */
[----:B------:R-:W-:Y:S01]  /*15720*/  FMUL.FTZ R44, R33, R104 ;  /* 0x00000068212c7220 */ /* 0x000fe20000410000 */
[----:B------:R-:W-:Y:S01]  /*15730*/  LOP3.LUT R21, R21, 0xffff0000, RZ, 0xc0, !PT ;  /* 0xffff000015157812 */ /* 0x000fe200078ec0ff */
[----:B------:R-:W-:Y:S01]  /*15740*/  FMUL.FTZ R33, R33, R102 ;  /* 0x0000006621217220 */ /* 0x000fe20000410000 */
[----:B------:R-:W-:Y:S01]  /*15750*/  LOP3.LUT R103, R103, 0xffff0000, RZ, 0xc0, !PT ;  /* 0xffff000067677812 */ /* 0x000fe200078ec0ff */
[----:B------:R-:W-:Y:S01]  /*15760*/  FFMA.FTZ R30, R25, R36, -R30 ;  /* 0x00000024191e7223 */ /* 0x000fe2000001081e */
[----:B------:R-:W-:Y:S01]  /*15770*/  LOP3.LUT R101, R101, 0xffff0000, RZ, 0xc0, !PT ;  /* 0xffff000065657812 */ /* 0x000fe200078ec0ff */
[----:B------:R-:W-:Y:S01]  /*15780*/  FFMA.FTZ R32, R25, R42, R32 ;  /* 0x0000002a19207223 */ /* 0x000fe20000010020 */
[----:B------:R-:W-:Y:S01]  /*15790*/  FMUL.FTZ R25, R27, R29 ;  /* 0x0000001d1b197220 */ /* 0x000fe20000410000 */
[C---:B------:R-:W-:Y:S01]  /*157a0*/  FFMA.FTZ R44, R31.reuse, R102, -R44 ;  /* 0x000000661f2c7223 */ /* 0x040fe2000001082c */
[----:B------:R-:W-:Y:S01]  /*157b0*/  FFMA.FTZ R104, R31, R104, R33 ;  /* 0x000000681f687223 */ /* 0x000fe20000010021 */
[----:B------:R-:W-:Y:S01]  /*157c0*/  FMUL.FTZ R36, R27, R21 ;  /* 0x000000151b247220 */ /* 0x000fe20000410000 */
[C---:B------:R-:W-:Y:S01]  /*157d0*/  FMUL.FTZ R31, R34.reuse, R103 ;  /* 0x00000067221f7220 */ /* 0x040fe20000410000 */
[----:B------:R-:W-:Y:S01]  /*157e0*/  FMUL.FTZ R42, R34, R101 ;  /* 0x00000065222a7220 */ /* 0x000fe20000410000 */
[C---:B------:R-:W-:Y:S01]  /*157f0*/  FFMA.FTZ R21, R24.reuse, R21, -R25 ;  /* 0x0000001518157223 */ /* 0x040fe20000010819 */
[----:B------:R-:W-:Y:S01]  /*15800*/  FFMA.FTZ R27, R24, R29, R36 ;  /* 0x0000001d181b7223 */ /* 0x000fe20000010024 */
[C---:B------:R-:W-:Y:S01]  /*15810*/  FFMA.FTZ R34, R26.reuse, R101, -R31 ;  /* 0x000000651a227223 */ /* 0x040fe2000001081f */
[----:B------:R-:W-:-:S02]  /*15820*/  FFMA.FTZ R31, R26, R103, R42 ;  /* 0x000000671a1f7223 */ /* 0x000fc4000001002a */
        /* <DEDUP_REMOVED lines=8> */
[----:B------:R4:W-:Y:S04]  /*158b0*/  STS.128 [R3], R24 ;  /* 0x0000001803007388 */ /* 0x0009e80000000c00 */
[----:B------:R4:W-:Y:S02]  /*158c0*/  STS.128 [R20+0x14400], R28 ;  /* 0x0144001c14007388 */ /* 0x0009e40000000c00 */
.L_x_2859:
[----:B------:R-:W-:Y:S05]  /*158d0*/  BSYNC B1 ;  /* 0x0000000000017941 */ /* 0x000fea0003800000 */
.L_x_2858:
[----:B----4-:R-:W-:-:S05]  /*158e0*/  VIADD R3, R225, 0x60 ;  /* 0x00000060e1037836 */ /* 0x010fca0000000000 */
[----:B------:R-:W-:-:S13]  /*158f0*/  ISETP.GE.AND P0, PT, R3, R0, PT ;  /* 0x000000000300720c */ /* 0x000fda0003f06270 */
[----:B------:R-:W-:Y:S05]  /*15900*/  @P0 BRA `(.L_x_2829) ;  /* 0x0000000c00c80947 */ /* 0x000fea0003800000 */
[----:B------:R4:W5:Y:S01]  /*15910*/  LDL R45, [R1+0x128] ;  /* 0x00012800012d7983 */ /* 0x0009620000100800 */
[----:B------:R-:W0:Y:S01]  /*15920*/  LDC R21, c[0x0][0x3f4] ;  /* 0x0000fd00ff157b82 */ /* 0x000e220000000800 */
[----:B------:R-:W-:Y:S01]  /*15930*/  BSSY B1, `(.L_x_2862) ;  /* 0x0000076000017945 */ /* 0x000fe20003800000 */
[-C--:B0-----:R-:W-:Y:S02]  /*15940*/  ISETP.GE.AND P0, PT, R16, R21.reuse, PT ;  /* 0x000000151000720c */ /* 0x081fe40003f06270 */
[----:B------:R-:W-:-:S11]  /*15950*/  ISETP.GE.AND P1, PT, R214, R21, PT ;  /* 0x00000015d600720c */ /* 0x000fd60003f26270 */
[----:B----4-:R-:W-:Y:S05]  /*15960*/  @P0 BRA `(.L_x_2863) ;  /* 0x0000000400c80947 */ /* 0x010fea0003800000 */
[----:B---3--:R-:W3:Y:S01]  /*15970*/  LDL R24, [R1+0x8c] ;  /* 0x00008c0001187983 */ /* 0x008ee20000100800 */
[----:B-1----:R-:W-:Y:S02]  /*15980*/  SHF.R.S32.HI R20, RZ, 0x1f, R3 ;  /* 0x0000001fff147819 */ /* 0x002fe40000011403 */
[----:B-----5:R-:W-:Y:S02]  /*15990*/  R2UR UR4, R45 ;  /* 0x000000002d0472ca */ /* 0x020fe400000e0000 */
[----:B------:R-:W-:Y:S02]  /*159a0*/  LEA.HI R20, R20, R3, RZ, 0x3 ;  /* 0x0000000314147211 */ /* 0x000fe400078f18ff */
[----:B------:R-:W-:Y:S02]  /*159b0*/  SHF.R.U64 R41, R72, 0x10, R73 ;  /* 0x0000001048297819 */ /* 0x000fe40000001249 */
[----:B------:R-:W-:Y:S01]  /*159c0*/  SHF.R.U64 R33, R8, 0x10, R9 ;  /* 0x0000001008217819 */ /* 0x000fe20000001209 */
[----:B------:R-:W-:Y:S01]  /*159d0*/  IMAD.SHL.U32 R20, R20, 0x40, RZ ;  /* 0x0000004014147824 */ /* 0x000fe200078e00ff */
[----:B------:R-:W-:-:S02]  /*159e0*/  SHF.R.U64 R8, R10, 0x10, R11 ;  /* 0x000000100a087819 */ /* 0x000fc4000000120b */
[----:B------:R-:W-:Y:S02]  /*159f0*/  SHF.R.U32.HI R32, RZ, 0x10, R11 ;  /* 0x00000010ff207819 */ /* 0x000fe4000001160b */
[----:B------:R-:W-:Y:S02]  /*15a00*/  PRMT R41, R100, 0x5410, R41 ;  /* 0x0000541064297816 */ /* 0x000fe40000000029 */
[----:B------:R-:W-:Y:S02]  /*15a10*/  PRMT R40, R98, 0x5410, R33 ;  /* 0x0000541062287816 */ /* 0x000fe40000000021 */
[----:B------:R-:W-:Y:S01]  /*15a20*/  PRMT R8, R97, 0x5410, R8 ;  /* 0x0000541061087816 */ /* 0x000fe20000000008 */
[----:B------:R-:W-:Y:S01]  /*15a30*/  IMAD.U32 R44, R41, 0x10000, RZ ;  /* 0x00010000292c7824 */ /* 0x000fe200078e00ff */
[----:B------:R-:W-:Y:S01]  /*15a40*/  PRMT R97, R97, 0x5432, R32 ;  /* 0x0000543261617816 */ /* 0x000fe20000000020 */
[----:B------:R-:W-:Y:S01]  /*15a50*/  IMAD.U32 R42, R40, 0x10000, RZ ;  /* 0x00010000282a7824 */ /* 0x000fe200078e00ff */
[----:B------:R-:W-:-:S02]  /*15a60*/  SHF.R.U32.HI R73, RZ, 0x10, R73 ;  /* 0x00000010ff497819 */ /* 0x000fc40000011649 */
[----:B------:R-:W-:Y:S02]  /*15a70*/  SHF.R.U32.HI R9, RZ, 0x10, R9 ;  /* 0x00000010ff097819 */ /* 0x000fe40000011609 */
[--C-:B------:R-:W-:Y:S02]  /*15a80*/  SHF.R.U64 R10, R74, 0x10, R75.reuse ;  /* 0x000000104a0a7819 */ /* 0x100fe4000000124b */
[----:B------:R-:W-:Y:S02]  /*15a90*/  LOP3.LUT R41, R41, 0xffff0000, RZ, 0xc0, !PT ;  /* 0xffff000029297812 */ /* 0x000fe400078ec0ff */
[----:B------:R-:W-:Y:S02]  /*15aa0*/  SHF.R.U32.HI R74, RZ, 0x10, R75 ;  /* 0x00000010ff4a7819 */ /* 0x000fe4000001164b */
[----:B------:R-:W-:Y:S02]  /*15ab0*/  PRMT R100, R100, 0x5432, R73 ;  /* 0x0000543264647816 */ /* 0x000fe40000000049 */
[----:B------:R-:W-:-:S02]  /*15ac0*/  PRMT R98, R98, 0x5432, R9 ;  /* 0x0000543262627816 */ /* 0x000fc40000000009 */
[C---:B------:R-:W-:Y:S02]  /*15ad0*/  PRMT R11, R99.reuse, 0x5410, R10 ;  /* 0x00005410630b7816 */ /* 0x040fe4000000000a */
[----:B------:R-:W-:Y:S02]  /*15ae0*/  PRMT R99, R99, 0x5432, R74 ;  /* 0x0000543263637816 */ /* 0x000fe4000000004a */
[----:B---3--:R-:W-:Y:S01]  /*15af0*/  LEA.HI R0, R21, R24, RZ, 0x1d ;  /* 0x0000001815007211 */ /* 0x008fe200078fe8ff */
[----:B------:R-:W-:-:S03]  /*15b00*/  IMAD.SHL.U32 R24, R3, 0x40, RZ ;  /* 0x0000004003187824 */ /* 0x000fc600078e00ff */
[----:B------:R-:W-:Y:S02]  /*15b10*/  SHF.R.S32.HI R25, RZ, 0x1f, R0 ;  /* 0x0000001fff197819 */ /* 0x000fe40000011400 */
[----:B------:R-:W-:Y:S02]  /*15b20*/  LOP3.LUT R27, R24, 0x1c0, RZ, 0xc0, !PT ;  /* 0x000001c0181b7812 */ /* 0x000fe400078ec0ff */
[----:B------:R-:W-:Y:S01]  /*15b30*/  LEA.HI R25, R25, R0, RZ, 0x3 ;  /* 0x0000000019197211 */ /* 0x000fe200078f18ff */
[----:B------:R-:W-:Y:S01]  /*15b40*/  IMAD.SHL.U32 R0, R0, 0x8, RZ ;  /* 0x0000000800007824 */ /* 0x000fe200078e00ff */
[----:B------:R-:W-:Y:S02]  /*15b50*/  SHF.R.U32.HI R29, RZ, 0x3, R27 ;  /* 0x00000003ff1d7819 */ /* 0x000fe4000001161b */
[----:B------:R-:W-:Y:S01]  /*15b60*/  LOP3.LUT R24, R20, 0xfffffe00, RZ, 0xc0, !PT ;  /* 0xfffffe0014187812 */ /* 0x000fe200078ec0ff */
[----:B------:R-:W-:Y:S01]  /*15b70*/  IMAD.SHL.U32 R25, R25, 0x400, RZ ;  /* 0x0000040019197824 */ /* 0x000fe200078e00ff */
[----:B------:R-:W-:-:S02]  /*15b80*/  LOP3.LUT R0, R27, 0x38, R0, 0xf8, !PT ;  /* 0x000000381b007812 */ /* 0x000fc400078ef800 */
[----:B------:R-:W-:Y:S02]  /*15b90*/  LOP3.LUT R26, R27, 0x38, R16, 0xf8, !PT ;  /* 0x000000381b1a7812 */ /* 0x000fe400078ef810 */
[----:B------:R-:W-:Y:S02]  /*15ba0*/  LOP3.LUT R20, R0, R29, RZ, 0x3c, !PT ;  /* 0x0000001d00147212 */ /* 0x000fe400078e3cff */
[----:B------:R-:W-:Y:S02]  /*15bb0*/  LOP3.LUT R25, R25, 0x7fffe000, RZ, 0xc0, !PT ;  /* 0x7fffe00019197812 */ /* 0x000fe400078ec0ff */
[----:B------:R-:W-:Y:S02]  /*15bc0*/  LOP3.LUT R26, R24, R26, R29, 0xf6, !PT ;  /* 0x0000001a181a7212 */ /* 0x000fe400078ef61d */
[----:B------:R-:W-:Y:S02]  /*15bd0*/  IADD3 R20, R20, R25, R24 ;  /* 0x0000001914147210 */ /* 0x000fe40007ffe018 */
[----:B------:R-:W-:-:S03]  /*15be0*/  LEA R0, R26, UR4, 0x1 ;  /* 0x000000041a007c11 */ /* 0x000fc6000f8e08ff */
[----:B------:R-:W-:Y:S02]  /*15bf0*/  IMAD R20, R20, 0x2, R23 ;  /* 0x0000000214147824 */ /* 0x000fe400078e0217 */
[----:B------:R-:W0:Y:S04]  /*15c00*/  LDS.128 R24, [R0] ;  /* 0x0000000000187984 */ /* 0x000e280000000c00 */
[----:B------:R-:W1:Y:S01]  /*15c10*/  LDS.128 R28, [R20+0x14400] ;  /* 0x01440000141c7984 */ /* 0x000e620000000c00 */
[C---:B0-----:R-:W-:Y:S01]  /*15c20*/  IMAD.U32 R35, R25.reuse, 0x10000, RZ ;  /* 0x0001000019237824 */ /* 0x041fe200078e00ff */
        /* <DEDUP_REMOVED lines=8> */
[----:B------:R-:W-:Y:S01]  /*15cb0*/  FMUL.FTZ R46, R25, R44 ;  /* 0x0000002c192e7220 */ /* 0x000fe20000410000 */
[----:B------:R-:W-:Y:S01]  /*15cc0*/  LOP3.LUT R30, R31, 0xffff0000, RZ, 0xc0, !PT ;  /* 0xffff00001f1e7812 */ /* 0x000fe200078ec0ff */
[-C--:B------:R-:W-:Y:S01]  /*15cd0*/  FMUL.FTZ R48, R25, R42.reuse ;  /* 0x0000002a19307220 */ /* 0x080fe20000410000 */
[----:B------:R-:W-:Y:S01]  /*15ce0*/  LOP3.LUT R31, R40, 0xffff0000, RZ, 0xc0, !PT ;  /* 0xffff0000281f7812 */ /* 0x000fe200078ec0ff */
[C---:B------:R-:W-:Y:S01]  /*15cf0*/  IMAD.U32 R10, R26.reuse, 0x10000, RZ ;  /* 0x000100001a0a7824 */ /* 0x040fe200078e00ff */
[----:B------:R-:W-:Y:S01]  /*15d00*/  LOP3.LUT R9, R26, 0xffff0000, RZ, 0xc0, !PT ;  /* 0xffff00001a097812 */ /* 0x000fe200078ec0ff */
[----:B------:R-:W-:Y:S01]  /*15d10*/  FMUL.FTZ R43, R28, R41 ;  /* 0x000000291c2b7220 */ /* 0x000fe20000410000 */
[C---:B------:R-:W-:Y:S01]  /*15d20*/  IMAD.U32 R36, R27.reuse, 0x10000, RZ ;  /* 0x000100001b247824 */ /* 0x040fe200078e00ff */
[----:B------:R-:W-:Y:S01]  /*15d30*/  LOP3.LUT R26, R27, 0xffff0000, RZ, 0xc0, !PT ;  /* 0xffff00001b1a7812 */ /* 0x000fe200078ec0ff */
[----:B------:R-:W-:Y:S01]  /*15d40*/  FFMA.FTZ R25, R33, R42, -R46 ;  /* 0x0000002a21197223 */ /* 0x000fe2000001082e */
[----:B------:R-:W-:-:S02]  /*15d50*/  IMAD.U32 R37, R29, 0x10000, RZ ;  /* 0x000100001d257824 */ /* 0x000fc400078e00ff */
[----:B------:R-:W-:Y:S01]  /*15d60*/  FFMA.FTZ R27, R33, R44, R48 ;  /* 0x0000002c211b7223 */ /* 0x000fe20000010030 */
[----:B------:R-:W-:Y:S02]  /*15d70*/  IMAD.U32 R42, R100, 0x10000, RZ ;  /* 0x00010000642a7824 */ /* 0x000fe400078e00ff */
[-C--:B------:R-:W-:Y:S01]  /*15d80*/  FMUL.FTZ R33, R28, R31.reuse ;  /* 0x0000001f1c217220 */ /* 0x080fe20000410000 */
[----:B------:R-:W-:Y:S02]  /*15d90*/  IMAD.U32 R40, R98, 0x10000, RZ ;  /* 0x0001000062287824 */ /* 0x000fe400078e00ff */
[----:B------:R-:W-:Y:S01]  /*15da0*/  FFMA.FTZ R28, R34, R31, -R43 ;  /* 0x0000001f221c7223 */ /* 0x000fe2000001082b */
[----:B------:R-:W-:Y:S02]  /*15db0*/  IMAD.U32 R43, R99, 0x10000, RZ ;  /* 0x00010000632b7824 */ /* 0x000fe400078e00ff */
[----:B------:R-:W-:Y:S01]  /*15dc0*/  FMUL.FTZ R44, R37, R42 ;  /* 0x0000002a252c7220 */ /* 0x000fe20000410000 */
[----:B------:R-:W-:Y:S01]  /*15dd0*/  LOP3.LUT R29, R29, 0xffff0000, RZ, 0xc0, !PT ;  /* 0xffff00001d1d7812 */ /* 0x000fe200078ec0ff */
[----:B------:R-:W-:Y:S01]  /*15de0*/  FMUL.FTZ R37, R37, R40 ;  /* 0x0000002825257220 */ /* 0x000fe20000410000 */
[----:B------:R-:W-:Y:S01]  /*15df0*/  LOP3.LUT R100, R100, 0xffff0000, RZ, 0xc0, !PT ;  /* 0xffff000064647812 */ /* 0x000fe200078ec0ff */
[----:B------:R-:W-:Y:S01]  /*15e00*/  FFMA.FTZ R34, R34, R41, R33 ;  /* 0x0000002922227223 */ /* 0x000fe20000010021 */
[----:B------:R-:W-:Y:S01]  /*15e10*/  LOP3.LUT R98, R98, 0xffff0000, RZ, 0xc0, !PT ;  /* 0xffff000062627812 */ /* 0x000fe200078ec0ff */
[----:B------:R-:W-:-:S02]  /*15e20*/  IMAD.U32 R31, R97, 0x10000, RZ ;  /* 0x00010000611f7824 */ /* 0x000fc400078e00ff */
[----:B------:R-:W-:Y:S01]  /*15e30*/  FMUL.FTZ R33, R39, R43 ;  /* 0x0000002b27217220 */ /* 0x000fe20000410000 */
[C---:B------:R-:W-:Y:S01]  /*15e40*/  FFMA.FTZ R44, R35.reuse, R40, -R44 ;  /* 0x00000028232c7223 */ /* 0x040fe2000001082c */
[----:B------:R-:W-:Y:S01]  /*15e50*/  FFMA.FTZ R37, R35, R42, R37 ;  /* 0x0000002a23257223 */ /* 0x000fe20000010025 */
[----:B------:R-:W-:Y:S01]  /*15e60*/  FMUL.FTZ R35, R29, R100 ;  /* 0x000000641d237220 */ /* 0x000fe20000410000 */
[-C--:B------:R-:W-:Y:S01]  /*15e70*/  FMUL.FTZ R39, R39, R31.reuse ;  /* 0x0000001f27277220 */ /* 0x080fe20000410000 */
[----:B------:R-:W-:Y:S01]  /*15e80*/  FFMA.FTZ R40, R36, R31, -R33 ;  /* 0x0000001f24287223 */ /* 0x000fe20000010821 */
[-C--:B------:R-:W-:Y:S01]  /*15e90*/  FMUL.FTZ R29, R29, R98.reuse ;  /* 0x000000621d1d7220 */ /* 0x080fe20000410000 */
[----:B------:R-:W-:Y:S02]  /*15ea0*/  IMAD.U32 R33, R11, 0x10000, RZ ;  /* 0x000100000b217824 */ /* 0x000fe400078e00ff */
[----:B------:R-:W-:Y:S01]  /*15eb0*/  FFMA.FTZ R35, R32, R98, -R35 ;  /* 0x0000006220237223 */ /* 0x000fe20000010823 */
[----:B------:R-:W-:-:S02]  /*15ec0*/  IMAD.U32 R31, R8, 0x10000, RZ ;  /* 0x00010000081f7824 */ /* 0x000fc400078e00ff */
        /* <DEDUP_REMOVED lines=14> */
[C---:B------:R-:W-:Y:S01]  /*15fb0*/  FFMA.FTZ R30, R9.reuse, R11, R24 ;  /* 0x0000000b091e7223 */ /* 0x040fe20000010018 */
[----:B------:R-:W-:Y:S01]  /*15fc0*/  FFMA.FTZ R10, R9, R8, -R10 ;  /* 0x00000008090a7223 */ /* 0x000fe2000001080a */
        /* <DEDUP_REMOVED lines=9> */
[----:B------:R0:W-:Y:S01]  /*16060*/  STS.128 [R0], R8 ;  /* 0x0000000800007388 */ /* 0x0001e20000000c00 */
[----:B------:R-:W-:-:S05]  /*16070*/  F2FP.BF16.F32.PACK_AB R27, R99, R36 ;  /* 0x00000024631b723e */ /* 0x000fca00000010ff */
[----:B------:R0:W-:Y:S02]  /*16080*/  STS.128 [R20+0x14400], R24 ;  /* 0x0144001814007388 */ /* 0x0001e40000000c00 */
.L_x_2863:
[----:B------:R-:W-:Y:S05]  /*16090*/  BSYNC B1 ;  /* 0x0000000000017941 */ /* 0x000fea0003800000 */
.L_x_2862:
[----:B------:R-:W-:Y:S05]  /*160a0*/  @P1 BRA `(.L_x_2829) ;  /* 0x0000000400e01947 */ /* 0x000fea0003800000 */
[----:B0-----:R-:W4:Y:S01]  /*160b0*/  LDL R9, [R1+0x138] ;  /* 0x0001380001097983 */ /* 0x001f220000100800 */
[----:B------:R-:W-:Y:S01]  /*160c0*/  SHF.R.S32.HI R0, RZ, 0x1f, R3 ;  /* 0x0000001fff007819 */ /* 0x000fe20000011403 */
[----:B------:R-:W-:Y:S01]  /*160d0*/  IMAD.SHL.U32 R8, R3, 0x40, RZ ;  /* 0x0000004003087824 */ /* 0x000fe200078e00ff */
[----:B------:R-:W-:Y:S02]  /*160e0*/  SHF.R.S32.HI R11, RZ, 0x1f, R214 ;  /* 0x0000001fff0b7819 */ /* 0x000fe400000114d6 */
[----:B------:R-:W-:Y:S02]  /*160f0*/  LEA.HI R3, R0, R3, RZ, 0x3 ;  /* 0x0000000300037211 */ /* 0x000fe400078f18ff */
[CC--:B-1-3--:R-:W-:Y:S02]  /*16100*/  LEA.HI R20, R11.reuse, R214.reuse, RZ, 0x6 ;  /* 0x000000d60b147211 */ /* 0x0cafe400078f30ff */
[----:B------:R-:W-:Y:S02]  /*16110*/  LEA.HI R10, R11, R214, RZ, 0x3 ;  /* 0x000000d60b0a7211 */ /* 0x000fe400078f18ff */
[----:B-----5:R-:W-:Y:S01]  /*16120*/  R2UR UR4, R45 ;  /* 0x000000002d0472ca */ /* 0x020fe200000e0000 */
[----:B------:R-:W-:Y:S01]  /*16130*/  IMAD.SHL.U32 R24, R20, 0x80, RZ ;  /* 0x0000008014187824 */ /* 0x000fe200078e00ff */
[----:B------:R-:W-:-:S02]  /*16140*/  SHF.R.U64 R28, R4, 0x10, R5 ;  /* 0x00000010041c7819 */ /* 0x000fc40000001205 */
[----:B------:R-:W-:Y:S02]  /*16150*/  SHF.R.U32.HI R4, RZ, 0x10, R5 ;  /* 0x00000010ff047819 */ /* 0x000fe40000011605 */
[----:B------:R-:W-:Y:S02]  /*16160*/  SHF.R.U64 R5, R14, 0x10, R15 ;  /* 0x000000100e057819 */ /* 0x000fe4000000120f */
[----:B------:R-:W-:Y:S02]  /*16170*/  SHF.R.U64 R29, R6, 0x10, R7 ;  /* 0x00000010061d7819 */ /* 0x000fe40000001207 */
[----:B------:R-:W-:Y:S02]  /*16180*/  SHF.R.U64 R30, R12, 0x10, R13 ;  /* 0x000000100c1e7819 */ /* 0x000fe4000000120d */
[----:B------:R-:W-:Y:S02]  /*16190*/  SHF.R.U32.HI R7, RZ, 0x10, R7 ;  /* 0x00000010ff077819 */ /* 0x000fe40000011607 */
[----:B------:R-:W-:-:S02]  /*161a0*/  SHF.R.U32.HI R12, RZ, 0x10, R13 ;  /* 0x00000010ff0c7819 */ /* 0x000fc4000001160d */
[C---:B------:R-:W-:Y:S02]  /*161b0*/  PRMT R28, R87.reuse, 0x5410, R28 ;  /* 0x00005410571c7816 */ /* 0x040fe4000000001c */
[----:B------:R-:W-:Y:S02]  /*161c0*/  PRMT R87, R87, 0x5432, R4 ;  /* 0x0000543257577816 */ /* 0x000fe40000000004 */
[----:B------:R-:W-:Y:S02]  /*161d0*/  PRMT R32, R88, 0x5410, R5 ;  /* 0x0000541058207816 */ /* 0x000fe40000000005 */
[C---:B------:R-:W-:Y:S02]  /*161e0*/  PRMT R29, R86.reuse, 0x5410, R29 ;  /* 0x00005410561d7816 */ /* 0x040fe4000000001d */
[----:B------:R-:W-:Y:S02]  /*161f0*/  PRMT R30, R89, 0x5410, R30 ;  /* 0x00005410591e7816 */ /* 0x000fe4000000001e */
[----:B------:R-:W-:-:S02]  /*16200*/  PRMT R86, R86, 0x5432, R7 ;  /* 0x0000543256567816 */ /* 0x000fc40000000007 */
[----:B------:R-:W-:Y:S01]  /*16210*/  PRMT R89, R89, 0x5432, R12 ;  /* 0x0000543259597816 */ /* 0x000fe2000000000c */
[C---:B------:R-:W-:Y:S01]  /*16220*/  IMAD.U32 R31, R30.reuse, 0x10000, RZ ;  /* 0x000100001e1f7824 */ /* 0x040fe200078e00ff */
[----:B------:R-:W-:Y:S02]  /*16230*/  SHF.R.U32.HI R15, RZ, 0x10, R15 ;  /* 0x00000010ff0f7819 */ /* 0x000fe4000001160f */
[----:B------:R-:W-:Y:S02]  /*16240*/  LOP3.LUT R30, R30, 0xffff0000, RZ, 0xc0, !PT ;  /* 0xffff00001e1e7812 */ /* 0x000fe400078ec0ff */
[----:B------:R-:W-:Y:S02]  /*16250*/  PRMT R88, R88, 0x5432, R15 ;  /* 0x0000543258587816 */ /* 0x000fe4000000000f */
[----:B----4-:R-:W-:Y:S02]  /*16260*/  LEA.HI R21, R21, R9, RZ, 0x1d ;  /* 0x0000000915157211 */ /* 0x010fe400078fe8ff */
[----:B------:R-:W-:Y:S01]  /*16270*/  LOP3.LUT R9, R8, 0x1c0, RZ, 0xc0, !PT ;  /* 0x000001c008097812 */ /* 0x000fe200078ec0ff */
[----:B------:R-:W-:Y:S01]  /*16280*/  IMAD.SHL.U32 R8, R3, 0x40, RZ ;  /* 0x0000004003087824 */ /* 0x000fe200078e00ff */
[----:B------:R-:W-:-:S02]  /*16290*/  SHF.R.S32.HI R0, RZ, 0x1f, R21 ;  /* 0x0000001fff007819 */ /* 0x000fc40000011415 */
[----:B------:R-:W-:Y:S02]  /*162a0*/  LOP3.LUT R10, R9, 0x38, R10, 0xf8, !PT ;  /* 0x00000038090a7812 */ /* 0x000fe400078ef80a */
[----:B------:R-:W-:Y:S01]  /*162b0*/  LEA.HI R3, R0, R21, RZ, 0x3 ;  /* 0x0000001500037211 */ /* 0x000fe200078f18ff */
[----:B------:R-:W-:Y:S01]  /*162c0*/  IMAD.SHL.U32 R0, R21, 0x8, RZ ;  /* 0x0000000815007824 */ /* 0x000fe200078e00ff */
[----:B------:R-:W-:Y:S02]  /*162d0*/  SHF.R.U32.HI R11, RZ, 0x3, R9 ;  /* 0x00000003ff0b7819 */ /* 0x000fe40000011609 */
[----:B------:R-:W-:Y:S01]  /*162e0*/  LOP3.LUT R20, R8, 0xfffffe00, RZ, 0xc0, !PT ;  /* 0xfffffe0008147812 */ /* 0x000fe200078ec0ff */
[----:B------:R-:W-:Y:S01]  /*162f0*/  IMAD.SHL.U32 R8, R3, 0x400, RZ ;  /* 0x0000040003087824 */ /* 0x000fe200078e00ff */
[----:B------:R-:W-:Y:S02]  /*16300*/  LOP3.LUT R0, R9, 0x38, R0, 0xf8, !PT ;  /* 0x0000003809007812 */ /* 0x000fe400078ef800 */
[----:B------:R-:W-:-:S02]  /*16310*/  LOP3.LUT R21, R24, 0xffffe000, RZ, 0xc0, !PT ;  /* 0xffffe00018157812 */ /* 0x000fc400078ec0ff */
[-C--:B------:R-:W-:Y:S02]  /*16320*/  LOP3.LUT R10, R10, R11.reuse, RZ, 0x3c, !PT ;  /* 0x0000000b0a0a7212 */ /* 0x080fe400078e3cff */
[----:B------:R-:W-:Y:S02]  /*16330*/  LOP3.LUT R3, R0, R11, RZ, 0x3c, !PT ;  /* 0x0000000b00037212 */ /* 0x000fe400078e3cff */
[----:B------:R-:W-:Y:S02]  /*16340*/  LOP3.LUT R8, R8, 0x7fffe000, RZ, 0xc0, !PT ;  /* 0x7fffe00008087812 */ /* 0x000fe400078ec0ff */
[--C-:B------:R-:W-:Y:S02]  /*16350*/  IADD3 R10, R10, R21, R20.reuse ;  /* 0x000000150a0a7210 */ /* 0x100fe40007ffe014 */
        /* <DEDUP_REMOVED lines=20> */
[----:B------:R-:W-:Y:S01]  /*164a0*/  FMUL.FTZ R34, R13, R30 ;  /* 0x0000001e0d227220 */ /* 0x000fe20000410000 */
[-C--:B------:R-:W-:Y:S01]  /*164b0*/  FMUL.FTZ R11, R11, R25.reuse ;  /* 0x000000190b0b7220 */ /* 0x080fe20000410000 */
[----:B------:R-:W-:Y:S01]  /*164c0*/  FFMA.FTZ R33, R4, R25, -R33 ;  /* 0x0000001904217223 */ /* 0x000fe20000010821 */
[----:B------:R-:W-:Y:S01]  /*164d0*/  IMAD.U32 R25, R89, 0x10000, RZ ;  /* 0x0001000059197824 */ /* 0x000fe200078e00ff */
[----:B------:R-:W-:Y:S01]  /*164e0*/  LOP3.LUT R20, R26, 0xffff0000, RZ, 0xc0, !PT ;  /* 0xffff00001a147812 */ /* 0x000fe200078ec0ff */
[----:B------:R-:W-:Y:S01]  /*164f0*/  FFMA.FTZ R31, R4, R31, R11 ;  /* 0x0000001f041f7223 */ /* 0x000fe2000001000b */
[-C--:B------:R-:W-:Y:S01]  /*16500*/  FMUL.FTZ R4, R13, R28.reuse ;  /* 0x0000001c0d047220 */ /* 0x080fe20000410000 */
[----:B------:R-:W-:Y:S02]  /*16510*/  IMAD.U32 R21, R27, 0x10000, RZ ;  /* 0x000100001b157824 */ /* 0x000fe400078e00ff */
[----:B------:R-:W-:Y:S01]  /*16520*/  FFMA.FTZ R34, R5, R28, -R34 ;  /* 0x0000001c05227223 */ /* 0x000fe20000010822 */
[----:B------:R-:W-:Y:S01]  /*16530*/  IMAD.U32 R15, R26, 0x10000, RZ ;  /* 0x000100001a0f7824 */ /* 0x000fe200078e00ff */
[----:B------:R-:W-:Y:S01]  /*16540*/  LOP3.LUT R26, R27, 0xffff0000, RZ, 0xc0, !PT ;  /* 0xffff00001b1a7812 */ /* 0x000fe200078ec0ff */
[----:B------:R-:W-:-:S02]  /*16550*/  IMAD.U32 R11, R87, 0x10000, RZ ;  /* 0x00010000570b7824 */ /* 0x000fc400078e00ff */
[----:B------:R-:W-:Y:S01]  /*16560*/  FMUL.FTZ R27, R14, R25 ;  /* 0x000000190e1b7220 */ /* 0x000fe20000410000 */
[----:B------:R-:W-:Y:S02]  /*16570*/  IMAD.U32 R13, R88, 0x10000, RZ ;  /* 0x00010000580d7824 */ /* 0x000fe400078e00ff */
[----:B------:R-:W-:Y:S01]  /*16580*/  FFMA.FTZ R30, R5, R30, R4 ;  /* 0x0000001e051e7223 */ /* 0x000fe20000010004 */
[----:B------:R-:W-:Y:S02]  /*16590*/  IMAD.U32 R4, R86, 0x10000, RZ ;  /* 0x0001000056047824 */ /* 0x000fe400078e00ff */
[----:B------:R-:W-:Y:S01]  /*165a0*/  FMUL.FTZ R14, R14, R11 ;  /* 0x0000000b0e0e7220 */ /* 0x000fe20000410000 */
[----:B------:R-:W-:Y:S01]  /*165b0*/  FMUL.FTZ R5, R21, R13 ;  /* 0x0000000d15057220 */ /* 0x000fe20000410000 */
[----:B------:R-:W-:Y:S01]  /*165c0*/  LOP3.LUT R89, R89, 0xffff0000, RZ, 0xc0, !PT ;  /* 0xffff000059597812 */ /* 0x000fe200078ec0ff */
[C---:B------:R-:W-:Y:S01]  /*165d0*/  FFMA.FTZ R27, R6.reuse, R11, -R27 ;  /* 0x0000000b061b7223 */ /* 0x040fe2000001081b */
[----:B------:R-:W-:Y:S01]  /*165e0*/  LOP3.LUT R87, R87, 0xffff0000, RZ, 0xc0, !PT ;  /* 0xffff000057577812 */ /* 0x000fe200078ec0ff */
[-C--:B------:R-:W-:Y:S01]  /*165f0*/  FMUL.FTZ R11, R21, R4.reuse ;  /* 0x00000004150b7220 */ /* 0x080fe20000410000 */
[----:B------:R-:W-:Y:S01]  /*16600*/  FFMA.FTZ R14, R6, R25, R14 ;  /* 0x00000019060e7223 */ /* 0x000fe2000001000e */
[----:B------:R-:W-:Y:S01]  /*16610*/  FFMA.FTZ R21, R12, R4, -R5 ;  /* 0x000000040c157223 */ /* 0x000fe20000010805 */
[----:B------:R-:W-:-:S02]  /*16620*/  IMAD.U32 R6, R32, 0x10000, RZ ;  /* 0x0001000020067824 */ /* 0x000fc400078e00ff */
[C---:B------:R-:W-:Y:S01]  /*16630*/  FMUL.FTZ R5, R24.reuse, R89 ;  /* 0x0000005918057220 */ /* 0x040fe20000410000 */
[C---:B------:R-:W-:Y:S02]  /*16640*/  IMAD.U32 R4, R29.reuse, 0x10000, RZ ;  /* 0x000100001d047824 */ /* 0x040fe400078e00ff */
[----:B------:R-:W-:Y:S01]  /*16650*/  FMUL.FTZ R24, R24, R87 ;  /* 0x0000005718187220 */ /* 0x000fe20000410000 */
[----:B------:R-:W-:Y:S01]  /*16660*/  FFMA.FTZ R25, R12, R13, R11 ;  /* 0x0000000d0c197223 */ /* 0x000fe2000001000b */
[----:B------:R-:W-:Y:S01]  /*16670*/  LOP3.LUT R29, R29, 0xffff0000, RZ, 0xc0, !PT ;  /* 0xffff00001d1d7812 */ /* 0x000fe200078ec0ff */
[C---:B------:R-:W-:Y:S01]  /*16680*/  FMUL.FTZ R28, R15.reuse, R6 ;  /* 0x000000060f1c7220 */ /* 0x040fe20000410000 */
[----:B------:R-:W-:Y:S01]  /*16690*/  FFMA.FTZ R12, R8, R87, -R5 ;  /* 0x00000057080c7223 */ /* 0x000fe20000010805 */
[----:B------:R-:W-:Y:S01]  /*166a0*/  LOP3.LUT R32, R32, 0xffff0000, RZ, 0xc0, !PT ;  /* 0xffff000020207812 */ /* 0x000fe200078ec0ff */
[----:B------:R-:W-:Y:S01]  /*166b0*/  FFMA.FTZ R89, R8, R89, R24 ;  /* 0x0000005908597223 */ /* 0x000fe20000010018 */
[----:B------:R-:W-:Y:S01]  /*166c0*/  LOP3.LUT R11, R88, 0xffff0000, RZ, 0xc0, !PT ;  /* 0xffff0000580b7812 */ /* 0x000fe200078ec0ff */
[-C--:B------:R-:W-:Y:S01]  /*166d0*/  FMUL.FTZ R8, R15, R4.reuse ;  /* 0x000000040f087220 */ /* 0x080fe20000410000 */
[----:B------:R-:W-:Y:S01]  /*166e0*/  LOP3.LUT R5, R86, 0xffff0000, RZ, 0xc0, !PT ;  /* 0xffff000056057812 */ /* 0x000fe200078ec0ff */
[C---:B------:R-:W-:Y:S01]  /*166f0*/  FFMA.FTZ R28, R7.reuse, R4, -R28 ;  /* 0x00000004071c7223 */ /* 0x040fe2000001081c */
[C---:B------:R-:W-:Y:S01]  /*16700*/  FMUL.FTZ R13, R20.reuse, R29 ;  /* 0x0000001d140d7220 */ /* 0x040fe20000410000 */
[----:B------:R-:W-:Y:S01]  /*16710*/  FMUL.FTZ R4, R20, R32 ;  /* 0x0000002014047220 */ /* 0x000fe20000410000 */
[C---:B------:R-:W-:Y:S01]  /*16720*/  FMUL.FTZ R15, R26.reuse, R11 ;  /* 0x0000000b1a0f7220 */ /* 0x040fe20000410000 */
[----:B------:R-:W-:Y:S01]  /*16730*/  FMUL.FTZ R26, R26, R5 ;  /* 0x000000051a1a7220 */ /* 0x000fe20000410000 */
[----:B------:R-:W-:Y:S01]  /*16740*/  FFMA.FTZ R7, R7, R6, R8 ;  /* 0x0000000607077223 */ /* 0x000fe20000010008 */
[C---:B------:R-:W-:Y:S01]  /*16750*/  FFMA.FTZ R32, R9.reuse, R32, R13 ;  /* 0x0000002009207223 */ /* 0x040fe2000001000d */
[----:B------:R-:W-:Y:S01]  /*16760*/  FFMA.FTZ R29, R9, R29, -R4 ;  /* 0x0000001d091d7223 */ /* 0x000fe20000010804 */
        /* <DEDUP_REMOVED lines=12> */
.L_x_2829:
[----:B------:R-:W-:Y:S05]  /*16830*/  BSYNC B0 ;  /* 0x0000000000007941 */ /* 0x000fea0003800000 */
.L_x_2789:
        /* <DEDUP_REMOVED lines=8> */
.L_x_2787:
[----:B012-4-:R-:W2:Y:S02]  /*168c0*/  LDL R0, [R1+0x5c] ;  /* 0x00005c0001007983 */ /* 0x017ea40000100800 */
[----:B--2---:R-:W-:-:S13]  /*168d0*/  R2UR UR4, R0 ;  /* 0x00000000000472ca */ /* 0x004fda00000e0000 */
[----:B------:R-:W-:-:S05]  /*168e0*/  IMAD.U32 R0, RZ, RZ, UR4 ;  /* 0x00000004ff007e24 */ /* 0x000fca000f8e00ff */
[----:B------:R-:W-:-:S13]  /*168f0*/  ISETP.NE.AND P0, PT, R0, 0x3, PT ;  /* 0x000000030000780c */ /* 0x000fda0003f05270 */
[----:B------:R-:W-:Y:S05]  /*16900*/  @!P0 BRA `(.L_x_2864) ;  /* 0x0000000000048947 */ /* 0x000fea0003800000 */
[----:B------:R-:W-:Y:S01]  /*16910*/  BPT.TRAP 0x1 ;  /* 0x000000040000795c */ /* 0x000fe20000300000 */
.L_x_2864:
[----:B------:R-:W-:Y:S01]  /*16920*/  IMAD R0, R220, 0x8, R23 ;  /* 0x00000008dc007824 */ /* 0x000fe200078e0217 */
[----:B------:R-:W-:-:S04]  /*16930*/  SHF.L.U32 R3, R226, 0x1f, RZ ;  /* 0x0000001fe2037819 */ /* 0x000fc800000006ff */
[----:B------:R0:W1:Y:S01]  /*16940*/  SYNCS.PHASECHK.TRANS64.TRYWAIT P1, [R0+URZ+0x38830], R3 ;  /* 0x03883003000075a7 */ /* 0x000062000802017f */
[----:B------:R-:W-:Y:S05]  /*16950*/  @!P0 BRA `(.L_x_2865) ;  /* 0x0000000000048947 */ /* 0x000fea0003800000 */
[----:B------:R-:W-:Y:S01]  /*16960*/  BPT.TRAP 0x1 ;  /* 0x000000040000795c */ /* 0x000fe20000300000 */
.L_x_2865:
[----:B-1----:R-:W-:Y:S05]  /*16970*/  @P1 BRA `(.L_x_2866) ;  /* 0x0000000000081947 */ /* 0x002fea0003800000 */
[----:B------:R-:W1:Y:S02]  /*16980*/  SYNCS.PHASECHK.TRANS64.TRYWAIT P1, [R0+URZ+0x38830], R3 ;  /* 0x03883003000075a7 */ /* 0x000e64000802017f */
[----:B-1----:R-:W-:Y:S05]  /*16990*/  @!P1 BRA `(.L_x_2867) ;  /* 0x000001e800889947 */ /* 0x002fea0003800000 */
.L_x_2866:
[----:B------:R-:W-:Y:S05]  /*169a0*/  WARPSYNC.ALL ;  /* 0x0000000000007948 */ /* 0x000fea0003800000 */
[----:B01----:R-:W-:Y:S01]  /*169b0*/  VIADD R3, R23, 0x24400 ;  /* 0x0002440017037836 */ /* 0x003fe20000000000 */
[----:B------:R-:W-:Y:S01]  /*169c0*/  R2UR UR20, R84 ;  /* 0x00000000541472ca */ /* 0x000fe200000e0000 */
[----:B------:R-:W-:Y:S01]  /*169d0*/  IMAD.MOV.U32 R5, RZ, RZ, 0x40000040 ;  /* 0x40000040ff057424 */ /* 0x000fe200078e00ff */
        /* <DEDUP_REMOVED lines=9> */
[----:B------:R-:W-:Y:S01]  /*16a70*/  IMAD.MOV.U32 R7, RZ, RZ, 0x40000040 ;  /* 0x40000040ff077424 */ /* 0x000fe200078e00ff */
[----:B------:R-:W-:Y:S01]  /*16a80*/  LOP3.LUT R4, R3, 0x10000, RZ, 0xfc, !PT ;  /* 0x0001000003047812 */ /* 0x000fe200078efcff */
[----:B------:R-:W-:Y:S01]  /*16a90*/  ULOP3.LUT UR20, UR20, 0x10000, URZ, 0xfc, !UPT ;  /* 0x0001000014147892 */ /* 0x000fe2000f8efc3f */
[----:B------:R-:W-:Y:S01]  /*16aa0*/  R2UR UR15, R9 ;  /* 0x00000000090f72ca */ /* 0x000fe200000e0000 */
[----:B------:R-:W-:Y:S01]  /*16ab0*/  UMOV UR9, UR17 ;  /* 0x0000001100097c82 */ /* 0x000fe20008000000 */
[C---:B------:R-:W-:Y:S01]  /*16ac0*/  R2UR UR11, R7.reuse ;  /* 0x00000000070b72ca */ /* 0x040fe200000e0000 */
[----:B------:R0:W-:Y:S01]  /*16ad0*/  STL [R1+0x54], R4 ;  /* 0x0000540401007387 */ /* 0x0001e20000100800 */
[----:B------:R-:W-:Y:S01]  /*16ae0*/  UMOV UR13, UR17 ;  /* 0x00000011000d7c82 */ /* 0x000fe20008000000 */
[----:B------:R-:W-:Y:S01]  /*16af0*/  R2UR UR19, R7 ;  /* 0x00000000071372ca */ /* 0x000fe200000e0000 */
[----:B------:R-:W-:Y:S01]  /*16b00*/  UMOV UR24, UR20 ;  /* 0x0000001400187c82 */ /* 0x000fe20008000000 */
[----:B------:R-:W-:Y:S01]  /*16b10*/  IMAD.MOV.U32 R7, RZ, RZ, 0x40000040 ;  /* 0x40000040ff077424 */ /* 0x000fe200078e00ff */
[----:B------:R-:W-:Y:S01]  /*16b20*/  UMOV UR16, UR24 ;  /* 0x0000001800107c82 */ /* 0x000fe20008000000 */
[----:B---3--:R-:W-:Y:S01]  /*16b30*/  IMAD.U32 R12, RZ, RZ, UR24 ;  /* 0x00000018ff0c7e24 */ /* 0x008fe2000f8e00ff */
        /* <DEDUP_REMOVED lines=19> */
[----:B------:R-:W-:Y:S01]  /*16c70*/  VIADD R8, R4, 0x82 ;  /* 0x0000008204087836 */ /* 0x000fe20000000000 */
[----:B------:R-:W-:Y:S01]  /*16c80*/  R2UR UR18, R6 ;  /* 0x00000000061272ca */ /* 0x000fe200000e0000 */
[----:B------:R-:W-:Y:S01]  /*16c90*/  HGMMA.64x16x16.F32.BF16 R56, gdesc[UR24], RZ, !UPT, gsb0 ;  /* 0x00200000183879f0 */ /* 0x000fe2000c0018ff */
[----:B------:R-:W-:Y:S01]  /*16ca0*/  VIADD R6, R4, 0x2 ;  /* 0x0000000204067836 */ /* 0x000fe20000000000 */
[----:B------:R-:W-:Y:S01]  /*16cb0*/  R2UR UR27, R7 ;  /* 0x00000000071b72ca */ /* 0x000fe200000e0000 */
[----:B------:R-:W-:Y:S01]  /*16cc0*/  UMOV UR25, 0x40000040 ;  /* 0x4000004000197882 */ /* 0x000fe20000000000 */
[----:B------:R-:W-:Y:S01]  /*16cd0*/  IMAD.MOV.U32 R11, RZ, RZ, 0x40000040 ;  /* 0x40000040ff0b7424 */ /* 0x000fe200078e00ff */
[----:B------:R-:W-:Y:S01]  /*16ce0*/  UMOV UR53, 0x40000040 ;  /* 0x4000004000357882 */ /* 0x000fe20000000000 */
[----:B------:R-:W-:Y:S01]  /*16cf0*/  R2UR UR26, R6 ;  /* 0x00000000061a72ca */ /* 0x000fe200000e0000 */
[----:B------:R-:W-:Y:S01]  /*16d00*/  VIADD R6, R4, 0x182 ;  /* 0x0000018204067836 */ /* 0x000fe20000000000 */
[----:B------:R-:W-:Y:S01]  /*16d10*/  UIADD3 UR48, UR20, 0xc00, URZ ;  /* 0x00000c0014307890 */ /* 0x000fe2000fffe03f */
[----:B------:R-:W-:Y:S01]  /*16d20*/  IMAD.MOV.U32 R7, RZ, RZ, 0x40000040 ;  /* 0x40000040ff077424 */ /* 0x000fe200078e00ff */
        /* <DEDUP_REMOVED lines=710> */
.L_x_2868:
[----:B------:R-:W2:Y:S01]  /*19990*/  LDL R9, [R1+0x84] ;  /* 0x0000840001097983 */ /* 0x000ea20000100800 */
[----:B------:R-:W-:Y:S01]  /*199a0*/  ULDC UR4, c[0x0][0x9d8] ;  /* 0x0002760000047ab9 */ /* 0x000fe20000000800 */
[----:B------:R-:W0:Y:S02]  /*199b0*/  LDC R6, c[0x0][0x448] ;  /* 0x00011200ff067b82 */ /* 0x000e240000000800 */
[----:B------:R-:W2:Y:S01]  /*199c0*/  LDL R65, [R1+0x74] ;  /* 0x0000740001417983 */ /* 0x000ea20000100800 */
[----:B------:R-:W-:Y:S01]  /*199d0*/  FMUL.FTZ R4, R57, UR4 ;  /* 0x0000000439047c20 */ /* 0x000fe20008410000 */
[----:B------:R-:W-:Y:S01]  /*199e0*/  FMUL.FTZ R8, R59, UR4 ;  /* 0x000000043b087c20 */ /* 0x000fe20008410000 */
[----:B------:R-:W-:Y:S01]  /*199f0*/  FMUL.FTZ R72, R58, UR4 ;  /* 0x000000043a487c20 */ /* 0x000fe20008410000 */
[----:B------:R-:W3:Y:S01]  /*19a00*/  LDL R57, [R1+0x78] ;  /* 0x0000780001397983 */ /* 0x000ee20000100800 */
[----:B------:R-:W-:Y:S01]  /*19a10*/  FMUL.FTZ R5, R60, UR4 ;  /* 0x000000043c057c20 */ /* 0x000fe20008410000 */
[----:B------:R-:W-:-:S02]  /*19a20*/  FMUL.FTZ R60, R62, UR4 ;  /* 0x000000043e3c7c20 */ /* 0x000fc40008410000 */
[----:B------:R-:W4:Y:S01]  /*19a30*/  LDL R14, [R1+0x80] ;  /* 0x00008000010e7983 */ /* 0x000f220000100800 */
[----:B------:R-:W1:Y:S01]  /*19a40*/  MUFU.TANH R72, R72 ;  /* 0x0000004800487308 */ /* 0x000e620000002400 */
[----:B------:R-:W-:Y:S01]  /*19a50*/  FMUL.FTZ R50, R50, UR4 ;  /* 0x0000000432327c20 */ /* 0x000fe20008410000 */
[----:B------:R-:W-:Y:S01]  /*19a60*/  FMUL.FTZ R51, R51, UR4 ;  /* 0x0000000433337c20 */ /* 0x000fe20008410000 */
[----:B------:R-:W5:Y:S01]  /*19a70*/  LDL R59, [R1+0x6c] ;  /* 0x00006c00013b7983 */ /* 0x000f620000100800 */
        /* <DEDUP_REMOVED lines=9> */
[----:B0-----:R-:W-:Y:S01]  /*19b10*/  ISETP.NE.AND P4, PT, R6, 0x1, PT ;  /* 0x000000010600780c */ /* 0x001fe20003f85270 */
        /* <DEDUP_REMOVED lines=11> */
[----:B------:R-:W-:Y:S01]  /*19bd0*/  VIADD R0, R0, 0x38840 ;  /* 0x0003884000007836 */ /* 0x000fe20000000000 */
[----:B------:R-:W1:Y:S01]  /*19be0*/  @P4 LDC R6, c[0x0][0x44c] ;  /* 0x00011300ff064b82 */ /* 0x000e620000000800 */
[----:B------:R-:W-:Y:S01]  /*19bf0*/  LOP3.LUT R18, R18, 0xfffffffd, RZ, 0xc0, !PT ;  /* 0xfffffffd12127812 */ /* 0x000fe200078ec0ff */
[----:B------:R-:W-:Y:S01]  /*19c00*/  ULDC UR38, c[0x0][0x9d8] ;  /* 0x0002760000267ab9 */ /* 0x000fe20000000800 */
[----:B------:R-:W-:Y:S01]  /*19c10*/  ULDC UR39, c[0x0][0x9d8] ;  /* 0x0002760000277ab9 */ /* 0x000fe20000000800 */
[----:B------:R-:W-:Y:S01]  /*19c20*/  ULDC UR42, c[0x0][0x988] ;  /* 0x00026200002a7ab9 */ /* 0x000fe20000000800 */
[----:B------:R-:W-:Y:S01]  /*19c30*/  ULDC UR43, c[0x0][0x988] ;  /* 0x00026200002b7ab9 */ /* 0x000fe20000000800 */
[----:B------:R-:W-:Y:S02]  /*19c40*/  MUFU.TANH R51, R51 ;  /* 0x0000003300337308 */ /* 0x000fe40000002400 */
[----:B------:R-:W0:Y:S06]  /*19c50*/  @P4 LDC R15, c[0x0][0x450] ;  /* 0x00011400ff0f4b82 */ /* 0x000e2c0000000800 */
[----:B------:R-:W5:Y:S08]  /*19c60*/  MUFU.TANH R58, R58 ;  /* 0x0000003a003a7308 */ /* 0x000f700000002400 */
[----:B------:R-:W5:Y:S08]  /*19c70*/  MUFU.TANH R54, R54 ;  /* 0x0000003600367308 */ /* 0x000f700000002400 */
[----:B------:R-:W5:Y:S08]  /*19c80*/  MUFU.TANH R48, R55 ;  /* 0x0000003700307308 */ /* 0x000f700000002400 */
[----:B------:R-:W5:Y:S08]  /*19c90*/  MUFU.TANH R42, R42 ;  /* 0x0000002a002a7308 */ /* 0x000f700000002400 */
[----:B------:R-:W5:Y:S08]  /*19ca0*/  MUFU.TANH R43, R43 ;  /* 0x0000002b002b7308 */ /* 0x000f700000002400 */
[----:B------:R-:W-:Y:S08]  /*19cb0*/  MUFU.TANH R10, R10 ;  /* 0x0000000a000a7308 */ /* 0x000ff00000002400 */
[----:B------:R-:W-:Y:S08]  /*19cc0*/  MUFU.TANH R20, R34 ;  /* 0x0000002200147308 */ /* 0x000ff00000002400 */
[----:B------:R-:W-:Y:S08]  /*19cd0*/  MUFU.TANH R39, R39 ;  /* 0x0000002700277308 */ /* 0x000ff00000002400 */
[----:B------:R-:W-:Y:S08]  /*19ce0*/  MUFU.TANH R34, R26 ;  /* 0x0000001a00227308 */ /* 0x000ff00000002400 */
[----:B------:R-:W-:Y:S08]  /*19cf0*/  MUFU.TANH R31, R31 ;  /* 0x0000001f001f7308 */ /* 0x000ff00000002400 */
[----:B------:R-:W-:Y:S08]  /*19d00*/  MUFU.TANH R3, R3 ;  /* 0x0000000300037308 */ /* 0x000ff00000002400 */
[----:B------:R-:W-:Y:S01]  /*19d10*/  MUFU.TANH R4, R4 ;  /* 0x0000000400047308 */ /* 0x000fe20000002400 */
[----:B------:R-:W-:Y:S01]  /*19d20*/  FMUL.FTZ R13, R49, UR4 ;  /* 0x00000004310d7c20 */ /* 0x000fe20008410000 */
[----:B------:R-:W-:-:S06]  /*19d30*/  FMUL.FTZ R74, R33, UR4 ;  /* 0x00000004214a7c20 */ /* 0x000fcc0008410000 */
[----:B------:R-:W-:Y:S08]  /*19d40*/  MUFU.TANH R5, R5 ;  /* 0x0000000500057308 */ /* 0x000ff00000002400 */
[----:B------:R-:W-:Y:S01]  /*19d50*/  MUFU.TANH R7, R7 ;  /* 0x0000000700077308 */ /* 0x000fe20000002400 */
[----:B--2---:R-:W-:-:S07]  /*19d60*/  IMAD.IADD R9, R9, 0x1, R65 ;  /* 0x0000000109097824 */ /* 0x004fce00078e0241 */
[----:B------:R-:W-:Y:S01]  /*19d70*/  MUFU.TANH R11, R11 ;  /* 0x0000000b000b7308 */ /* 0x000fe20000002400 */
[----:B------:R-:W-:Y:S01]  /*19d80*/  FMUL.FTZ R84, R28, UR4 ;  /* 0x000000041c547c20 */ /* 0x000fe20008410000 */
[----:B------:R-:W-:Y:S01]  /*19d90*/  FMUL.FTZ R66, R41, UR4 ;  /* 0x0000000429427c20 */ /* 0x000fe20008410000 */
[----:B-1----:R-:W-:-:S04]  /*19da0*/  @P4 IMAD.HI.U32 R6, R9, R6, RZ ;  /* 0x0000000609064227 */ /* 0x002fc800078e00ff */
[----:B------:R-:W-:Y:S01]  /*19db0*/  FMUL.FTZ R76, R36, UR4 ;  /* 0x00000004244c7c20 */ /* 0x000fe20008410000 */
[----:B------:R-:W-:Y:S01]  /*19dc0*/  FMUL.FTZ R68, R44, UR4 ;  /* 0x000000042c447c20 */ /* 0x000fe20008410000 */
[----:B------:R-:W-:Y:S01]  /*19dd0*/  FMUL.FTZ R70, R45, UR4 ;  /* 0x000000042d467c20 */ /* 0x000fe20008410000 */
[----:B------:R-:W-:Y:S01]  /*19de0*/  FMUL.FTZ R78, R37, UR4 ;  /* 0x00000004254e7c20 */ /* 0x000fe20008410000 */
[----:B0-----:R-:W-:Y:S01]  /*19df0*/  @P4 SHF.R.U32.HI R9, RZ, R15, R6 ;  /* 0x0000000fff094219 */ /* 0x001fe20000011606 */
[----:B------:R-:W-:Y:S01]  /*19e00*/  FMUL.FTZ R80, R25, UR4 ;  /* 0x0000000419507c20 */ /* 0x000fe20008410000 */
[----:B------:R-:W-:Y:S01]  /*19e10*/  FMUL.FTZ R29, R29, UR4 ;  /* 0x000000041d1d7c20 */ /* 0x000fe20008410000 */
[----:B------:R-:W2:Y:S04]  /*19e20*/  LDL R49, [R1+0x50] ;  /* 0x0000500001317983 */ /* 0x000ea80000100800 */
[----:B------:R-:W0:Y:S01]  /*19e30*/  SHFL.IDX PT, R12, R9, 0x1, 0x1c1f ;  /* 0x003c1f00090c7f89 */ /* 0x000e2200000e0000 */
[----:B------:R-:W-:-:S02]  /*19e40*/  IMAD R6, R2, -0x50, RZ ;  /* 0xffffffb002067824 */ /* 0x000fc400078e02ff */
[----:B---3--:R-:W-:-:S03]  /*19e50*/  IMAD R15, R2, -0x50, R57 ;  /* 0xffffffb0020f7824 */ /* 0x008fc600078e0239 */
[C---:B----4-:R-:W-:Y:S02]  /*19e60*/  IADD3 R6, -R14.reuse, 0x51, R6 ;  /* 0x000000510e067810 */ /* 0x050fe40007ffe106 */
[----:B------:R-:W-:Y:S02]  /*19e70*/  IADD3 R15, -R14, 0x50, R15 ;  /* 0x000000500e0f7810 */ /* 0x000fe40007ffe10f */
[----:B-----5:R-:W-:-:S04]  /*19e80*/  IADD3 R64, -R59, R6, R57 ;  /* 0x000000063b407210 */ /* 0x020fc80007ffe139 */
[----:B0-----:R-:W-:-:S04]  /*19e90*/  VIADDMNMX R6, R12, R64, R15, PT ;  /* 0x000000400c067246 */ /* 0x001fc8000380010f */
[C---:B------:R-:W-:Y:S02]  /*19ea0*/  ISETP.GT.AND P1, PT, R6.reuse, RZ, PT ;  /* 0x000000ff0600720c */ /* 0x040fe40003f24270 */
[C---:B------:R-:W-:Y:S02]  /*19eb0*/  ISETP.GT.AND P2, PT, R6.reuse, 0x1, PT ;  /* 0x000000010600780c */ /* 0x040fe40003f44270 */
[----:B------:R-:W-:Y:S02]  /*19ec0*/  ISETP.GT.AND P3, PT, R6, 0x8, PT ;  /* 0x000000080600780c */ /* 0x000fe40003f64270 */
[----:B------:R-:W-:Y:S02]  /*19ed0*/  FSEL R72, R72, -INF , P1 ;  /* 0xff80000048487808 */ /* 0x000fe40000800000 */
[----:B------:R-:W-:Y:S02]  /*19ee0*/  FSEL R62, R8, -INF , P2 ;  /* 0xff800000083e7808 */ /* 0x000fe40001000000 */
[----:B------:R-:W-:-:S02]  /*19ef0*/  ISETP.GT.AND P1, PT, R6, 0x9, PT ;  /* 0x000000090600780c */ /* 0x000fc40003f24270 */
[----:B------:R-:W-:Y:S02]  /*19f00*/  FSEL R60, R60, -INF , P3 ;  /* 0xff8000003c3c7808 */ /* 0x000fe40001800000 */
[----:B------:R-:W-:Y:S02]  /*19f10*/  FMNMX.FTZ R21, R72, R62, !PT ;  /* 0x0000003e48157209 */ /* 0x000fe40007810000 */
[----:B------:R-:W-:Y:S02]  /*19f20*/  ISETP.GT.AND P2, PT, R6, 0x10, PT ;  /* 0x000000100600780c */ /* 0x000fe40003f44270 */
[----:B------:R-:W-:Y:S02]  /*19f30*/  FSEL R58, R58, -INF , P1 ;  /* 0xff8000003a3a7808 */ /* 0x000fe40000800000 */
[----:B------:R-:W-:Y:S02]  /*19f40*/  FMNMX.FTZ R21, R60, R21, !PT ;  /* 0x000000153c157209 */ /* 0x000fe40007810000 */
        /* <DEDUP_REMOVED lines=8> */
[----:B------:R-:W-:Y:S01]  /*19fd0*/  FMNMX.FTZ R21, R50, R21, !PT ;  /* 0x0000001532157209 */ /* 0x000fe20007810000 */
[----:B------:R-:W0:Y:S01]  /*19fe0*/  MUFU.TANH R14, R47 ;  /* 0x0000002f000e7308 */ /* 0x000e220000002400 */
[----:B------:R-:W-:Y:S02]  /*19ff0*/  ISETP.GT.AND P2, PT, R6, 0x20, PT ;  /* 0x000000200600780c */ /* 0x000fe40003f44270 */
[----:B------:R-:W-:Y:S02]  /*1a000*/  FSEL R48, R48, -INF , P1 ;  /* 0xff80000030307808 */ /* 0x000fe40000800000 */
[----:B------:R-:W-:Y:S02]  /*1a010*/  FMNMX.FTZ R21, R54, R21, !PT ;  /* 0x0000001536157209 */ /* 0x000fe40007810000 */
[----:B------:R-:W-:-:S02]  /*1a020*/  ISETP.GT.AND P1, PT, R6, 0x21, PT ;  /* 0x000000210600780c */ /* 0x000fc40003f24270 */
[----:B------:R-:W-:Y:S02]  /*1a030*/  FSEL R46, R42, -INF , P2 ;  /* 0xff8000002a2e7808 */ /* 0x000fe40001000000 */
[----:B------:R-:W-:Y:S01]  /*1a040*/  FMNMX.FTZ R21, R48, R21, !PT ;  /* 0x0000001530157209 */ /* 0x000fe20007810000 */
[----:B------:R-:W1:Y:S01]  /*1a050*/  MUFU.TANH R8, R35 ;  /* 0x0000002300087308 */ /* 0x000e620000002400 */
[----:B------:R-:W-:Y:S02]  /*1a060*/  ISETP.GT.AND P2, PT, R6, 0x28, PT ;  /* 0x000000280600780c */ /* 0x000fe40003f44270 */
[----:B------:R-:W-:Y:S02]  /*1a070*/  FSEL R42, R43, -INF , P1 ;  /* 0xff8000002b2a7808 */ /* 0x000fe40000800000 */
[----:B------:R-:W-:Y:S02]  /*1a080*/  FMNMX.FTZ R21, R46, R21, !PT ;  /* 0x000000152e157209 */ /* 0x000fe40007810000 */
[----:B------:R-:W-:Y:S01]  /*1a090*/  ISETP.GT.AND P1, PT, R6, 0x29, PT ;  /* 0x000000290600780c */ /* 0x000fe20003f24270 */
[----:B------:R3:W4:Y:S01]  /*1a0a0*/  MUFU.TANH R12, R38 ;  /* 0x00000026000c7308 */ /* 0x0007220000002400 */
[----:B------:R-:W-:-:S02]  /*1a0b0*/  FMNMX.FTZ R21, R42, R21, !PT ;  /* 0x000000152a157209 */ /* 0x000fc40007810000 */
[----:B0-----:R-:W-:Y:S02]  /*1a0c0*/  FSEL R14, R14, -INF , P1 ;  /* 0xff8000000e0e7808 */ /* 0x001fe40000800000 */
[----:B---3--:R-:W-:Y:S02]  /*1a0d0*/  FSEL R38, R10, -INF , P2 ;  /* 0xff8000000a267808 */ /* 0x008fe40001000000 */
[----:B------:R-:W-:Y:S02]  /*1a0e0*/  ISETP.GT.AND P2, PT, R6, 0x30, PT ;  /* 0x000000300600780c */ /* 0x000fe40003f44270 */
[----:B------:R-:W-:Y:S02]  /*1a0f0*/  FMNMX.FTZ R21, R38, R21, !PT ;  /* 0x0000001526157209 */ /* 0x000fe40007810000 */
[----:B------:R-:W-:Y:S02]  /*1a100*/  ISETP.GT.AND P1, PT, R6, 0x31, PT ;  /* 0x000000310600780c */ /* 0x000fe40003f24270 */
[----:B------:R-:W-:-:S02]  /*1a110*/  FSEL R20, R20, -INF , P2 ;  /* 0xff80000014147808 */ /* 0x000fc40001000000 */
[----:B------:R-:W-:Y:S01]  /*1a120*/  FMNMX.FTZ R21, R14, R21, !PT ;  /* 0x000000150e157209 */ /* 0x000fe20007810000 */
[----:B------:R0:W3:Y:S01]  /*1a130*/  MUFU.TANH R35, R27 ;  /* 0x0000001b00237308 */ /* 0x0000e20000002400 */
[----:B------:R-:W-:Y:S01]  /*1a140*/  FMUL.FTZ R10, R30, UR4 ;  /* 0x000000041e0a7c20 */ /* 0x000fe20008410000 */
[----:B------:R-:W-:Y:S02]  /*1a150*/  ISETP.GT.AND P2, PT, R6, 0x38, PT ;  /* 0x000000380600780c */ /* 0x000fe40003f44270 */
[----:B-1----:R-:W-:Y:S02]  /*1a160*/  FSEL R8, R8, -INF , P1 ;  /* 0xff80000008087808 */ /* 0x002fe40000800000 */
[----:B------:R-:W-:Y:S02]  /*1a170*/  FMNMX.FTZ R21, R20, R21, !PT ;  /* 0x0000001514157209 */ /* 0x000fe40007810000 */
[----:B------:R3:W1:Y:S01]  /*1a180*/  MUFU.TANH R43, R10 ;  /* 0x0000000a002b7308 */ /* 0x0006620000002400 */
[----:B------:R-:W-:-:S02]  /*1a190*/  ISETP.GT.AND P1, PT, R6, 0x39, PT ;  /* 0x000000390600780c */ /* 0x000fc40003f24270 */
[----:B----4-:R-:W-:Y:S02]  /*1a1a0*/  FSEL R26, R12, -INF , P2 ;  /* 0xff8000000c1a7808 */ /* 0x010fe40001000000 */
[----:B------:R-:W-:Y:S02]  /*1a1b0*/  FMNMX.FTZ R21, R8, R21, !PT ;  /* 0x0000001508157209 */ /* 0x000fe40007810000 */
[----:B------:R-:W-:Y:S02]  /*1a1c0*/  ISETP.GT.AND P2, PT, R6, 0x40, PT ;  /* 0x000000400600780c */ /* 0x000fe40003f44270 */
[----:B------:R-:W-:Y:S02]  /*1a1d0*/  FSEL R30, R39, -INF , P1 ;  /* 0xff800000271e7808 */ /* 0x000fe40000800000 */
[----:B0-----:R-:W-:Y:S02]  /*1a1e0*/  FMNMX.FTZ R27, R26, R21, !PT ;  /* 0x000000151a1b7209 */ /* 0x001fe40007810000 */
[----:B------:R-:W-:-:S02]  /*1a1f0*/  ISETP.GT.AND P1, PT, R6, 0x41, PT ;  /* 0x000000410600780c */ /* 0x000fc40003f24270 */
[----:B------:R-:W-:Y:S02]  /*1a200*/  FSEL R34, R34, -INF , P2 ;  /* 0xff80000022227808 */ /* 0x000fe40001000000 */
[----:B------:R-:W-:Y:S02]  /*1a210*/  FMNMX.FTZ R27, R30, R27, !PT ;  /* 0x0000001b1e1b7209 */ /* 0x000fe40007810000 */
[----:B------:R-:W-:Y:S02]  /*1a220*/  ISETP.GT.AND P2, PT, R6, 0x48, PT ;  /* 0x000000480600780c */ /* 0x000fe40003f44270 */
[----:B---3--:R-:W-:Y:S02]  /*1a230*/  FSEL R10, R35, -INF , P1 ;  /* 0xff800000230a7808 */ /* 0x008fe40000800000 */
[----:B------:R-:W-:Y:S02]  /*1a240*/  FMNMX.FTZ R27, R34, R27, !PT ;  /* 0x0000001b221b7209 */ /* 0x000fe40007810000 */
[----:B------:R-:W-:-:S02]  /*1a250*/  ISETP.GT.AND P1, PT, R6, 0x49, PT ;  /* 0x000000490600780c */ /* 0x000fc40003f24270 */
[----:B-1----:R-:W-:Y:S02]  /*1a260*/  FSEL R12, R43, -INF , P2 ;  /* 0xff8000002b0c7808 */ /* 0x002fe40001000000 */
[----:B------:R-:W-:Y:S02]  /*1a270*/  FMNMX.FTZ R27, R10, R27, !PT ;  /* 0x0000001b0a1b7209 */ /* 0x000fe40007810000 */
[----:B------:R-:W-:Y:S02]  /*1a280*/  FSEL R6, R31, -INF , P1 ;  /* 0xff8000001f067808 */ /* 0x000fe40000800000 */
[----:B------:R-:W-:-:S04]  /*1a290*/  FMNMX.FTZ R31, R12, R27, !PT ;  /* 0x0000001b0c1f7209 */ /* 0x000fc80007810000 */
[----:B------:R-:W-:Y:S01]  /*1a2a0*/  FMNMX.FTZ R35, R6, R31, !PT ;  /* 0x0000001f06237209 */ /* 0x000fe20007810000 */
[----:B------:R-:W-:-:S04]  /*1a2b0*/  FMUL.FTZ R27, R40, UR4 ;  /* 0x00000004281b7c20 */ /* 0x000fc80008410000 */
[----:B------:R-:W0:Y:S04]  /*1a2c0*/  SHFL.BFLY PT, R40, R35, 0x2, 0x1f ;  /* 0x0c401f0023287f89 */ /* 0x000e2800000e0000 */
[----:B------:R-:W1:Y:S01]  /*1a2d0*/  SHFL.IDX PT, R9, R9, RZ, 0x1c1f ;  /* 0x001c1fff09097589 */ /* 0x000e6200000e0000 */
[----:B------:R-:W-:Y:S01]  /*1a2e0*/  FMUL.FTZ R21, R52, UR4 ;  /* 0x0000000434157c20 */ /* 0x000fe20008410000 */
[----:B------:R-:W3:Y:S01]  /*1a2f0*/  MUFU.TANH R13, R13 ;  /* 0x0000000d000d7308 */ /* 0x000ee20000002400 */
[----:B------:R-:W-:Y:S01]  /*1a300*/  FMUL.FTZ R33, R24, UR4 ;  /* 0x0000000418217c20 */ /* 0x000fe20008410000 */
[----:B------:R-:W-:Y:S01]  /*1a310*/  FMUL.FTZ R52, R53, UR4 ;  /* 0x0000000435347c20 */ /* 0x000fe20008410000 */
[----:B0-----:R-:W-:Y:S02]  /*1a320*/  FMNMX.FTZ R40, R35, R40, !PT ;  /* 0x0000002823287209 */ /* 0x001fe40007810000 */
[----:B-1----:R-:W-:-:S03]  /*1a330*/  VIADDMNMX R15, R9, R64, R15, PT ;  /* 0x00000040090f7246 */ /* 0x002fc6000380010f */
[----:B------:R-:W0:Y:S01]  /*1a340*/  SHFL.BFLY PT, R35, R40, 0x1, 0x1f ;  /* 0x0c201f0028237f89 */ /* 0x000e2200000e0000 */
[C---:B------:R-:W-:Y:S02]  /*1a350*/  ISETP.GT.AND P1, PT, R15.reuse, RZ, PT ;  /* 0x000000ff0f00720c */ /* 0x040fe40003f24270 */
[C---:B------:R-:W-:Y:S02]  /*1a360*/  ISETP.GT.AND P2, PT, R15.reuse, 0x1, PT ;  /* 0x000000010f00780c */ /* 0x040fe40003f44270 */
[----:B------:R-:W-:Y:S02]  /*1a370*/  ISETP.GT.AND P3, PT, R15, 0x8, PT ;  /* 0x000000080f00780c */ /* 0x000fe40003f64270 */
[----:B------:R-:W-:Y:S02]  /*1a380*/  FSEL R24, R3, -INF , P1 ;  /* 0xff80000003187808 */ /* 0x000fe40000800000 */
[----:B------:R-:W-:Y:S01]  /*1a390*/  FSEL R9, R4, -INF , P2 ;  /* 0xff80000004097808 */ /* 0x000fe20001000000 */
[----:B------:R-:W1:Y:S01]  /*1a3a0*/  MUFU.TANH R21, R21 ;  /* 0x0000001500157308 */ /* 0x000e620000002400 */
[----:B------:R-:W-:-:S02]  /*1a3b0*/  ISETP.GT.AND P1, PT, R15, 0x9, PT ;  /* 0x000000090f00780c */ /* 0x000fc40003f24270 */
[----:B------:R-:W-:Y:S02]  /*1a3c0*/  FSEL R28, R5, -INF , P3 ;  /* 0xff800000051c7808 */ /* 0x000fe40001800000 */
[----:B------:R-:W-:Y:S01]  /*1a3d0*/  FMNMX.FTZ R3, R24, R9, !PT ;  /* 0x0000000918037209 */ /* 0x000fe20007810000 */
[----:B------:R-:W-:Y:S01]  /*1a3e0*/  FMUL.FTZ R31, R32, UR4 ;  /* 0x00000004201f7c20 */ /* 0x000fe20008410000 */
[----:B------:R-:W-:Y:S01]  /*1a3f0*/  ISETP.GT.AND P2, PT, R15, 0x10, PT ;  /* 0x000000100f00780c */ /* 0x000fe20003f44270 */
[----:B------:R-:W4:Y:S01]  /*1a400*/  MUFU.TANH R52, R52 ;  /* 0x0000003400347308 */ /* 0x000f220000002400 */
[----:B------:R-:W-:Y:S01]  /*1a410*/  FSEL R32, R7, -INF , P1 ;  /* 0xff80000007207808 */ /* 0x000fe20000800000 */
[----:B------:R-:W-:Y:S01]  /*1a420*/  ULDC UR4, c[0x0][0x988] ;  /* 0x0002620000047ab9 */ /* 0x000fe20000000800 */
[----:B------:R-:W-:Y:S02]  /*1a430*/  FMNMX.FTZ R3, R28, R3, !PT ;  /* 0x000000031c037209 */ /* 0x000fe40007810000 */
[----:B------:R-:W-:-:S02]  /*1a440*/  ISETP.GT.AND P1, PT, R15, 0x11, PT ;  /* 0x000000110f00780c */ /* 0x000fc40003f24270 */
[----:B------:R-:W-:Y:S01]  /*1a450*/  FSEL R36, R11, -INF , P2 ;  /* 0xff8000000b247808 */ /* 0x000fe20001000000 */
[----:B------:R-:W5:Y:S01]  /*1a460*/  MUFU.TANH R27, R27 ;  /* 0x0000001b001b7308 */ /* 0x000f620000002400 */
[----:B------:R-:W-:Y:S02]  /*1a470*/  FMNMX.FTZ R3, R32, R3, !PT ;  /* 0x0000000320037209 */ /* 0x000fe40007810000 */
[----:B0-----:R-:W-:Y:S02]  /*1a480*/  FMNMX.FTZ R4, R40, R35, !PT ;  /* 0x0000002328047209 */ /* 0x001fe40007810000 */
[----:B------:R-:W-:Y:S02]  /*1a490*/  ISETP.GT.AND P2, PT, R15, 0x18, PT ;  /* 0x000000180f00780c */ /* 0x000fe40003f44270 */
[----:B---3--:R-:W-:Y:S01]  /*1a4a0*/  FSEL R40, R13, -INF , P1 ;  /* 0xff8000000d287808 */ /* 0x008fe20000800000 */
[----:B------:R-:W0:Y:S01]  /*1a4b0*/  MUFU.TANH R66, R66 ;  /* 0x0000004200427308 */ /* 0x000e220000002400 */
[----:B------:R-:W-:-:S02]  /*1a4c0*/  FMNMX.FTZ R5, R36, R3, !PT ;  /* 0x0000000324057209 */ /* 0x000fc40007810000 */
[----:B------:R-:W-:Y:S02]  /*1a4d0*/  ISETP.GT.AND P1, PT, R15, 0x19, PT ;  /* 0x000000190f00780c */ /* 0x000fe40003f24270 */
[----:B-1----:R-:W-:Y:S02]  /*1a4e0*/  FSEL R44, R21, -INF , P2 ;  /* 0xff800000152c7808 */ /* 0x002fe40001000000 */
[----:B------:R-:W-:Y:S01]  /*1a4f0*/  FMNMX.FTZ R5, R40, R5, !PT ;  /* 0x0000000528057209 */ /* 0x000fe20007810000 */
[----:B------:R-:W1:Y:S01]  /*1a500*/  MUFU.TANH R68, R68 ;  /* 0x0000004400447308 */ /* 0x000e620000002400 */
[----:B------:R-:W-:Y:S02]  /*1a510*/  ISETP.GT.AND P2, PT, R15, 0x20, PT ;  /* 0x000000200f00780c */ /* 0x000fe40003f44270 */
[----:B----4-:R-:W-:Y:S02]  /*1a520*/  FSEL R52, R52, -INF , P1 ;  /* 0xff80000034347808 */ /* 0x010fe40000800000 */
[----:B------:R-:W-:-:S03]  /*1a530*/  FMNMX.FTZ R5, R44, R5, !PT ;  /* 0x000000052c057209 */ /* 0x000fc60007810000 */
[----:B------:R-:W3:Y:S01]  /*1a540*/  MUFU.TANH R70, R70 ;  /* 0x0000004600467308 */ /* 0x000ee20000002400 */
[----:B------:R-:W-:Y:S01]  /*1a550*/  ISETP.GT.AND P1, PT, R15, 0x21, PT ;  /* 0x000000210f00780c */ /* 0x000fe20003f24270 */
[----:B------:R-:W-:Y:S01]  /*1a560*/  IMAD.U32 R3, RZ, RZ, UR4 ;  /* 0x00000004ff037e24 */ /* 0x000fe2000f8e00ff */
[----:B-----5:R-:W-:Y:S02]  /*1a570*/  FSEL R64, R27, -INF , P2 ;  /* 0xff8000001b407808 */ /* 0x020fe40001000000 */
[----:B------:R-:W-:-:S03]  /*1a580*/  FMNMX.FTZ R5, R52, R5, !PT ;  /* 0x0000000534057209 */ /* 0x000fc60007810000 */
[----:B------:R-:W4:Y:S01]  /*1a590*/  MUFU.TANH R31, R31 ;  /* 0x0000001f001f7308 */ /* 0x000f220000002400 */
[----:B------:R-:W-:Y:S01]  /*1a5a0*/  ISETP.GT.AND P3, PT, R15, 0x28, PT ;  /* 0x000000280f00780c */ /* 0x000fe20003f64270 */
[----:B------:R-:W-:Y:S01]  /*1a5b0*/  FMUL.FTZ R7, R4, R3 ;  /* 0x0000000304077220 */ /* 0x000fe20000410000 */
[----:B0-----:R-:W-:Y:S02]  /*1a5c0*/  FSEL R66, R66, -INF , P1 ;  /* 0xff80000042427808 */ /* 0x001fe40000800000 */
[----:B------:R-:W-:-:S03]  /*1a5d0*/  FMNMX.FTZ R5, R64, R5, !PT ;  /* 0x0000000540057209 */ /* 0x000fc60007810000 */
[----:B------:R-:W0:Y:S01]  /*1a5e0*/  MUFU.TANH R74, R74 ;  /* 0x0000004a004a7308 */ /* 0x000e220000002400 */
[----:B------:R-:W-:Y:S02]  /*1a5f0*/  FSETP.NEU.FTZ.AND P2, PT, R4, -INF , PT ;  /* 0xff8000000400780b */ /* 0x000fe40003f5d000 */
[----:B------:R-:W-:Y:S02]  /*1a600*/  ISETP.GT.AND P1, PT, R15, 0x29, PT ;  /* 0x000000290f00780c */ /* 0x000fe40003f24270 */
[----:B-1----:R-:W-:Y:S02]  /*1a610*/  FSEL R68, R68, -INF , P3 ;  /* 0xff80000044447808 */ /* 0x002fe40001800000 */
[----:B------:R-:W-:Y:S01]  /*1a620*/  FMNMX.FTZ R5, R66, R5, !PT ;  /* 0x0000000542057209 */ /* 0x000fe20007810000 */
[----:B------:R-:W1:Y:S01]  /*1a630*/  MUFU.TANH R76, R76 ;  /* 0x0000004c004c7308 */ /* 0x000e620000002400 */
[----:B------:R-:W-:Y:S02]  /*1a640*/  FSEL R7, R7, RZ, P2 ;  /* 0x000000ff07077208 */ /* 0x000fe40001000000 */
[----:B------:R-:W-:-:S02]  /*1a650*/  ISETP.GT.AND P2, PT, R15, 0x30, PT ;  /* 0x000000300f00780c */ /* 0x000fc40003f44270 */
[----:B---3--:R-:W-:Y:S02]  /*1a660*/  FSEL R70, R70, -INF , P1 ;  /* 0xff80000046467808 */ /* 0x008fe40000800000 */
[----:B------:R-:W-:Y:S01]  /*1a670*/  FMNMX.FTZ R5, R68, R5, !PT ;  /* 0x0000000544057209 */ /* 0x000fe20007810000 */
[----:B------:R-:W3:Y:S01]  /*1a680*/  MUFU.TANH R78, R78 ;  /* 0x0000004e004e7308 */ /* 0x000ee20000002400 */
[----:B------:R-:W-:Y:S01]  /*1a690*/  FFMA.FTZ R209, R72, R3, -R7 ;  /* 0x0000000348d17223 */ /* 0x000fe20000010807 */
[----:B------:R-:W-:Y:S02]  /*1a6a0*/  ISETP.GT.AND P1, PT, R15, 0x31, PT ;  /* 0x000000310f00780c */ /* 0x000fe40003f24270 */
[----:B----4-:R-:W-:Y:S02]  /*1a6b0*/  FSEL R72, R31, -INF , P2 ;  /* 0xff8000001f487808 */ /* 0x010fe40001000000 */
[----:B------:R-:W-:Y:S02]  /*1a6c0*/  FMNMX.FTZ R5, R70, R5, !PT ;  /* 0x0000000546057209 */ /* 0x000fe40007810000 */
[----:B------:R-:W4:Y:S01]  /*1a6d0*/  MUFU.TANH R25, R33 ;  /* 0x0000002100197308 */ /* 0x000f220000002400 */
[----:B------:R-:W-:-:S02]  /*1a6e0*/  ISETP.GT.AND P2, PT, R15, 0x38, PT ;  /* 0x000000380f00780c */ /* 0x000fc40003f44270 */
[----:B0-----:R-:W-:Y:S02]  /*1a6f0*/  FSEL R74, R74, -INF , P1 ;  /* 0xff8000004a4a7808 */ /* 0x001fe40000800000 */
[----:B------:R-:W-:-:S03]  /*1a700*/  FMNMX.FTZ R5, R72, R5, !PT ;  /* 0x0000000548057209 */ /* 0x000fc60007810000 */
[----:B------:R-:W0:Y:S01]  /*1a710*/  MUFU.TANH R80, R80 ;  /* 0x0000005000507308 */ /* 0x000e220000002400 */
[----:B------:R-:W-:Y:S02]  /*1a720*/  ISETP.GT.AND P1, PT, R15, 0x39, PT ;  /* 0x000000390f00780c */ /* 0x000fe40003f24270 */
[----:B-1----:R-:W-:Y:S02]  /*1a730*/  FSEL R76, R76, -INF , P2 ;  /* 0xff8000004c4c7808 */ /* 0x002fe40001000000 */
[----:B------:R-:W-:-:S03]  /*1a740*/  FMNMX.FTZ R5, R74, R5, !PT ;  /* 0x000000054a057209 */ /* 0x000fc60007810000 */
[----:B------:R-:W1:Y:S01]  /*1a750*/  MUFU.TANH R84, R84 ;  /* 0x0000005400547308 */ /* 0x000e620000002400 */
[----:B------:R-:W-:Y:S02]  /*1a760*/  ISETP.GT.AND P2, PT, R15, 0x40, PT ;  /* 0x000000400f00780c */ /* 0x000fe40003f44270 */
[----:B---3--:R-:W-:Y:S02]  /*1a770*/  FSEL R78, R78, -INF , P1 ;  /* 0xff8000004e4e7808 */ /* 0x008fe40000800000 */
[----:B------:R-:W-:-:S03]  /*1a780*/  FMNMX.FTZ R5, R76, R5, !PT ;  /* 0x000000054c057209 */ /* 0x000fc60007810000 */
[----:B------:R-:W3:Y:S01]  /*1a790*/  MUFU.TANH R29, R29 ;  /* 0x0000001d001d7308 */ /* 0x000ee20000002400 */
[----:B------:R-:W-:Y:S01]  /*1a7a0*/  FFMA.FTZ R211, R60, R3, -R7 ;  /* 0x000000033cd37223 */ /* 0x000fe20000010807 */
[----:B------:R-:W-:Y:S02]  /*1a7b0*/  ISETP.GT.AND P1, PT, R15, 0x41, PT ;  /* 0x000000410f00780c */ /* 0x000fe40003f24270 */
[----:B----4-:R-:W-:Y:S02]  /*1a7c0*/  FSEL R60, R25, -INF , P2 ;  /* 0xff800000193c7808 */ /* 0x010fe40001000000 */
[----:B------:R-:W-:Y:S02]  /*1a7d0*/  FMNMX.FTZ R5, R78, R5, !PT ;  /* 0x000000054e057209 */ /* 0x000fe40007810000 */
[----:B------:R-:W-:Y:S02]  /*1a7e0*/  ISETP.GT.AND P2, PT, R15, 0x48, PT ;  /* 0x000000480f00780c */ /* 0x000fe40003f44270 */
[----:B0-----:R-:W-:-:S02]  /*1a7f0*/  FSEL R80, R80, -INF , P1 ;  /* 0xff80000050507808 */ /* 0x001fc40000800000 */
[----:B------:R-:W-:Y:S02]  /*1a800*/  FMNMX.FTZ R5, R60, R5, !PT ;  /* 0x000000053c057209 */ /* 0x000fe40007810000 */
[----:B------:R-:W-:Y:S02]  /*1a810*/  ISETP.GT.AND P1, PT, R15, 0x49, PT ;  /* 0x000000490f00780c */ /* 0x000fe40003f24270 */
[----:B-1----:R-:W-:Y:S02]  /*1a820*/  FSEL R84, R84, -INF , P2 ;  /* 0xff80000054547808 */ /* 0x002fe40001000000 */
[----:B------:R-:W-:Y:S02]  /*1a830*/  FMNMX.FTZ R5, R80, R5, !PT ;  /* 0x0000000550057209 */ /* 0x000fe40007810000 */
[----:B---3--:R-:W-:Y:S02]  /*1a840*/  FSEL R82, R29, -INF , P1 ;  /* 0xff8000001d527808 */ /* 0x008fe40000800000 */
[----:B------:R-:W-:Y:S01]  /*1a850*/  FMNMX.FTZ R5, R84, R5, !PT ;  /* 0x0000000554057209 */ /* 0x000fe20007810000 */
[-CC-:B------:R-:W-:Y:S01]  /*1a860*/  FFMA.FTZ R205, R56, R3.reuse, -R7.reuse ;  /* 0x0000000338cd7223 */ /* 0x180fe20000010807 */
[----:B------:R-:W-:Y:S01]  /*1a870*/  FFMA.FTZ R197, R20, R3, -R7 ;  /* 0x0000000314c57223 */ /* 0x000fe20000010807 */
[----:B------:R-:W0:Y:S01]  /*1a880*/  @P4 LDC R29, c[0x0][0x450] ;  /* 0x00011400ff1d4b82 */ /* 0x000e220000000800 */
[----:B------:R-:W-:-:S05]  /*1a890*/  FMNMX.FTZ R5, R82, R5, !PT ;  /* 0x0000000552057209 */ /* 0x000fca0007810000 */
[----:B------:R-:W1:Y:S02]  /*1a8a0*/  SHFL.BFLY PT, R56, R5, 0x2, 0x1f ;  /* 0x0c401f0005387f89 */ /* 0x000e6400000e0000 */
[----:B-1----:R-:W-:-:S05]  /*1a8b0*/  FMNMX.FTZ R56, R5, R56, !PT ;  /* 0x0000003805387209 */ /* 0x002fca0007810000 */
[----:B------:R-:W1:Y:S02]  /*1a8c0*/  SHFL.BFLY PT, R5, R56, 0x1, 0x1f ;  /* 0x0c201f0038057f89 */ /* 0x000e6400000e0000 */
[----:B-1----:R-:W-:-:S04]  /*1a8d0*/  FMNMX.FTZ R5, R56, R5, !PT ;  /* 0x0000000538057209 */ /* 0x002fc80007810000 */
[C---:B------:R-:W-:Y:S01]  /*1a8e0*/  FSETP.NEU.FTZ.AND P1, PT, R5.reuse, -INF , PT ;  /* 0xff8000000500780b */ /* 0x040fe20003f3d000 */
[----:B------:R-:W-:-:S05]  /*1a8f0*/  FMUL.FTZ R13, R5, R3 ;  /* 0x00000003050d7220 */ /* 0x000fca0000410000 */
[----:B------:R-:W-:-:S05]  /*1a900*/  FSEL R13, R13, RZ, P1 ;  /* 0x000000ff0d0d7208 */ /* 0x000fca0000800000 */
[-C--:B------:R-:W-:Y:S02]  /*1a910*/  FFMA.FTZ R210, R28, R3.reuse, -R13 ;  /* 0x000000031cd27223 */ /* 0x080fe4000001080d */
[----:B------:R-:W3:Y:S01]  /*1a920*/  LDL R28, [R1+0x7c] ;  /* 0x00007c00011c7983 */ /* 0x000ee20000100800 */
[-CC-:B------:R-:W-:Y:S01]  /*1a930*/  FFMA.FTZ R20, R8, R3.reuse, -R7.reuse ;  /* 0x0000000308147223 */ /* 0x180fe20000010807 */
[-CC-:B------:R-:W-:Y:S02]  /*1a940*/  FFMA.FTZ R8, R10, R3.reuse, -R7.reuse ;  /* 0x000000030a087223 */ /* 0x180fe40000010807 */
[----:B------:R-:W1:Y:S01]  /*1a950*/  @P4 LDC R10, c[0x0][0x44c] ;  /* 0x00011300ff0a4b82 */ /* 0x000e620000000800 */
[-C--:B------:R-:W-:Y:S01]  /*1a960*/  FFMA.FTZ R62, R62, R3.reuse, -R7 ;  /* 0x000000033e3e7223 */ /* 0x080fe20000010807 */
[-CC-:B------:R-:W-:Y:S01]  /*1a970*/  FFMA.FTZ R208, R24, R3.reuse, -R13.reuse ;  /* 0x0000000318d07223 */ /* 0x180fe2000001080d */
[-C--:B------:R-:W-:Y:S01]  /*1a980*/  FFMA.FTZ R9, R9, R3.reuse, -R13 ;  /* 0x0000000309097223 */ /* 0x080fe2000001080d */
[----:B------:R-:W-:Y:S01]  /*1a990*/  MUFU.EX2 R209, R209 ;  /* 0x000000d100d17308 */ /* 0x000fe20000000800 */
[-C--:B------:R-:W-:Y:S01]  /*1a9a0*/  FFMA.FTZ R58, R58, R3.reuse, -R7 ;  /* 0x000000033a3a7223 */ /* 0x080fe20000010807 */
[----:B------:R-:W-:-:S06]  /*1a9b0*/  FFMA.FTZ R11, R32, R3, -R13 ;  /* 0x00000003200b7223 */ /* 0x000fcc000001080d */
[----:B------:R-:W4:Y:S01]  /*1a9c0*/  MUFU.EX2 R62, R62 ;  /* 0x0000003e003e7308 */ /* 0x000f220000000800 */
[----:B------:R-:W-:-:S07]  /*1a9d0*/  FFMA.FTZ R204, R36, R3, -R13 ;  /* 0x0000000324cc7223 */ /* 0x000fce000001080d */
[----:B------:R-:W-:Y:S08]  /*1a9e0*/  MUFU.EX2 R208, R208 ;  /* 0x000000d000d07308 */ /* 0x000ff00000000800 */
[----:B------:R-:W5:Y:S01]  /*1a9f0*/  MUFU.EX2 R9, R9 ;  /* 0x0000000900097308 */ /* 0x000f620000000800 */
[----:B------:R-:W-:-:S07]  /*1aa00*/  FFMA.FTZ R50, R50, R3, -R7 ;  /* 0x0000000332327223 */ /* 0x000fce0000010807 */
[----:B------:R-:W2:Y:S01]  /*1aa10*/  MUFU.EX2 R211, R211 ;  /* 0x000000d300d37308 */ /* 0x000ea20000000800 */
[----:B------:R-:W-:Y:S01]  /*1aa20*/  FFMA.FTZ R15, R40, R3, -R13 ;  /* 0x00000003280f7223 */ /* 0x000fe2000001080d */
[----:B-1----:R-:W-:-:S06]  /*1aa30*/  @P4 IMAD.HI.U32 R10, R65, R10, RZ ;  /* 0x0000000a410a4227 */ /* 0x002fcc00078e00ff */
[----:B------:R-:W1:Y:S01]  /*1aa40*/  MUFU.EX2 R210, R210 ;  /* 0x000000d200d27308 */ /* 0x000e620000000800 */
[-CC-:B------:R-:W-:Y:S01]  /*1aa50*/  FFMA.FTZ R207, R54, R3.reuse, -R7.reuse ;  /* 0x0000000336cf7223 */ /* 0x180fe20000010807 */
[----:B------:R-:W-:-:S06]  /*1aa60*/  FFMA.FTZ R195, R12, R3, -R7 ;  /* 0x000000030cc37223 */ /* 0x000fcc0000010807 */
[----:B------:R-:W1:Y:S01]  /*1aa70*/  MUFU.EX2 R58, R58 ;  /* 0x0000003a003a7308 */ /* 0x000e620000000800 */
[----:B------:R-:W-:Y:S01]  /*1aa80*/  FFMA.FTZ R206, R44, R3, -R13 ;  /* 0x000000032cce7223 */ /* 0x000fe2000001080d */
[----:B------:R-:W-:-:S06]  /*1aa90*/  IMAD.MOV.U32 R12, RZ, RZ, R65 ;  /* 0x000000ffff0c7224 */ /* 0x000fcc00078e0041 */
[----:B------:R-:W1:Y:S01]  /*1aaa0*/  MUFU.EX2 R11, R11 ;  /* 0x0000000b000b7308 */ /* 0x000e620000000800 */
[----:B0-----:R-:W-:Y:S01]  /*1aab0*/  @P4 SHF.R.U32.HI R12, RZ, R29, R10 ;  /* 0x0000001dff0c4219 */ /* 0x001fe2000001160a */
[----:B----4-:R-:W-:-:S06]  /*1aac0*/  FADD.FTZ R10, R209, R62 ;  /* 0x0000003ed10a7221 */ /* 0x010fcc0000010000 */
[----:B------:R-:W0:Y:S01]  /*1aad0*/  MUFU.EX2 R205, R205 ;  /* 0x000000cd00cd7308 */ /* 0x000e220000000800 */
[----:B------:R-:W-:Y:S01]  /*1aae0*/  FFMA.FTZ R48, R48, R3, -R7 ;  /* 0x0000000330307223 */ /* 0x000fe20000010807 */
[----:B-----5:R-:W-:-:S06]  /*1aaf0*/  FADD.FTZ R31, R208, R9 ;  /* 0x00000009d01f7221 */ /* 0x020fcc0000010000 */
[----:B------:R-:W4:Y:S01]  /*1ab00*/  MUFU.EX2 R204, R204 ;  /* 0x000000cc00cc7308 */ /* 0x000f220000000800 */
[----:B------:R-:W-:Y:S01]  /*1ab10*/  FFMA.FTZ R21, R52, R3, -R13 ;  /* 0x0000000334157223 */ /* 0x000fe2000001080d */
[----:B--2---:R-:W-:-:S06]  /*1ab20*/  FADD.FTZ R33, R211, R10 ;  /* 0x0000000ad3217221 */ /* 0x004fcc0000010000 */
[----:B------:R-:W2:Y:S01]  /*1ab30*/  MUFU.EX2 R50, R50 ;  /* 0x0000003200327308 */ /* 0x000ea20000000800 */
[----:B------:R-:W-:Y:S01]  /*1ab40*/  FFMA.FTZ R201, R46, R3, -R7 ;  /* 0x000000032ec97223 */ /* 0x000fe20000010807 */
[----:B-1----:R-:W-:-:S06]  /*1ab50*/  FADD.FTZ R10, R210, R31 ;  /* 0x0000001fd20a7221 */ /* 0x002fcc0000010000 */
[----:B------:R-:W1:Y:S01]  /*1ab60*/  MUFU.EX2 R15, R15 ;  /* 0x0000000f000f7308 */ /* 0x000e620000000800 */
[----:B------:R-:W-:Y:S01]  /*1ab70*/  FFMA.FTZ R200, R64, R3, -R13 ;  /* 0x0000000340c87223 */ /* 0x000fe2000001080d */
[----:B------:R-:W-:Y:S01]  /*1ab80*/  IADD3 R24, R12, R57, -R59 ;  /* 0x000000390c187210 */ /* 0x000fe20007ffe83b */
[----:B------:R-:W-:-:S05]  /*1ab90*/  FADD.FTZ R12, R58, R33 ;  /* 0x000000213a0c7221 */ /* 0x000fca0000010000 */
[----:B------:R-:W5:Y:S01]  /*1aba0*/  MUFU.EX2 R207, R207 ;  /* 0x000000cf00cf7308 */ /* 0x000f620000000800 */
[----:B------:R-:W-:Y:S01]  /*1abb0*/  FFMA.FTZ R42, R42, R3, -R7 ;  /* 0x000000032a2a7223 */ /* 0x000fe20000010807 */
[----:B------:R-:W-:-:S06]  /*1abc0*/  FADD.FTZ R31, R11, R10 ;  /* 0x0000000a0b1f7221 */ /* 0x000fcc0000010000 */
[----:B------:R-:W5:Y:S01]  /*1abd0*/  MUFU.EX2 R206, R206 ;  /* 0x000000ce00ce7308 */ /* 0x000f620000000800 */
[----:B------:R-:W-:Y:S01]  /*1abe0*/  FFMA.FTZ R25, R66, R3, -R13 ;  /* 0x0000000342197223 */ /* 0x000fe2000001080d */
[----:B0-----:R-:W-:-:S06]  /*1abf0*/  FADD.FTZ R33, R205, R12 ;  /* 0x0000000ccd217221 */ /* 0x001fcc0000010000 */
[----:B------:R-:W0:Y:S01]  /*1ac00*/  MUFU.EX2 R48, R48 ;  /* 0x0000003000307308 */ /* 0x000e220000000800 */
[----:B------:R-:W-:Y:S01]  /*1ac10*/  FFMA.FTZ R203, R38, R3, -R7 ;  /* 0x0000000326cb7223 */ /* 0x000fe20000010807 */
[----:B----4-:R-:W-:-:S06]  /*1ac20*/  FADD.FTZ R10, R204, R31 ;  /* 0x0000001fcc0a7221 */ /* 0x010fcc0000010000 */
[----:B------:R-:W4:Y:S01]  /*1ac30*/  MUFU.EX2 R21, R21 ;  /* 0x0000001500157308 */ /* 0x000f220000000800 */
[----:B------:R-:W-:Y:S01]  /*1ac40*/  FFMA.FTZ R202, R68, R3, -R13 ;  /* 0x0000000344ca7223 */ /* 0x000fe2000001080d */
[----:B------:R-:W-:Y:S01]  /*1ac50*/  PRMT R0, R49, 0x654, R0 ;  /* 0x0000065431007816 */ /* 0x000fe20000000000 */
[----:B--2---:R-:W-:-:S05]  /*1ac60*/  FADD.FTZ R12, R50, R33 ;  /* 0x00000021320c7221 */ /* 0x004fca0000010000 */
[----:B------:R-:W2:Y:S01]  /*1ac70*/  MUFU.EX2 R201, R201 ;  /* 0x000000c900c97308 */ /* 0x000ea20000000800 */
[-C--:B------:R-:W-:Y:S01]  /*1ac80*/  FFMA.FTZ R14, R14, R3.reuse, -R7 ;  /* 0x000000030e0e7223 */ /* 0x080fe20000010807 */
[----:B-1----:R-:W-:Y:S01]  /*1ac90*/  FADD.FTZ R31, R15, R10 ;  /* 0x0000000a0f1f7221 */ /* 0x002fe20000010000 */
[----:B------:R-:W-:Y:S01]  /*1aca0*/  FFMA.FTZ R27, R70, R3, -R13 ;  /* 0x00000003461b7223 */ /* 0x000fe2000001080d */
[----:B------:R1:W-:Y:S04]  /*1acb0*/  SYNCS.ARRIVE.TRANS64.RED.A1T0 RZ, [R0+URZ], RZ ;  /* 0x000000ff00ff79a7 */ /* 0x0003e8000810043f */
[----:B------:R-:W2:Y:S01]  /*1acc0*/  MUFU.EX2 R200, R200 ;  /* 0x000000c800c87308 */ /* 0x000ea20000000800 */
[----:B-----5:R-:W-:-:S07]  /*1acd0*/  FADD.FTZ R33, R207, R12 ;  /* 0x0000000ccf217221 */ /* 0x020fce0000010000 */
[----:B------:R-:W5:Y:S01]  /*1ace0*/  MUFU.EX2 R42, R42 ;  /* 0x0000002a002a7308 */ /* 0x000f620000000800 */
[----:B-1----:R-:W-:Y:S01]  /*1acf0*/  FFMA.FTZ R0, R6, R3, -R7 ;  /* 0x0000000306007223 */ /* 0x002fe20000010807 */
[----:B------:R-:W-:-:S06]  /*1ad00*/  FADD.FTZ R6, R206, R31 ;  /* 0x0000001fce067221 */ /* 0x000fcc0000010000 */
[----:B------:R-:W1:Y:S01]  /*1ad10*/  MUFU.EX2 R25, R25 ;  /* 0x0000001900197308 */ /* 0x000e620000000800 */
[----:B------:R-:W-:Y:S01]  /*1ad20*/  FFMA.FTZ R196, R72, R3, -R13 ;  /* 0x0000000348c47223 */ /* 0x000fe2000001080d */
[----:B0-----:R-:W-:-:S06]  /*1ad30*/  FADD.FTZ R10, R48, R33 ;  /* 0x00000021300a7221 */ /* 0x001fcc0000010000 */
[----:B------:R-:W0:Y:S01]  /*1ad40*/  MUFU.EX2 R203, R203 ;  /* 0x000000cb00cb7308 */ /* 0x000e220000000800 */
[----:B----4-:R-:W-:Y:S01]  /*1ad50*/  FADD.FTZ R31, R21, R6 ;  /* 0x00000006151f7221 */ /* 0x010fe20000010000 */
[----:B------:R-:W-:-:S06]  /*1ad60*/  FFMA.FTZ R29, R74, R3, -R13 ;  /* 0x000000034a1d7223 */ /* 0x000fcc000001080d */
[----:B------:R-:W4:Y:S01]  /*1ad70*/  MUFU.EX2 R202, R202 ;  /* 0x000000ca00ca7308 */ /* 0x000f220000000800 */
[----:B--2---:R-:W-:Y:S01]  /*1ad80*/  FADD.FTZ R33, R201, R10 ;  /* 0x0000000ac9217221 */ /* 0x004fe20000010000 */
[----:B------:R-:W-:-:S06]  /*1ad90*/  FADD.FTZ R10, R200, R31 ;  /* 0x0000001fc80a7221 */ /* 0x000fcc0000010000 */
[----:B------:R-:W2:Y:S01]  /*1ada0*/  MUFU.EX2 R14, R14 ;  /* 0x0000000e000e7308 */ /* 0x000ea20000000800 */
[----:B------:R-:W-:-:S07]  /*1adb0*/  FFMA.FTZ R198, R76, R3, -R13 ;  /* 0x000000034cc67223 */ /* 0x000fce000001080d */
[----:B------:R-:W2:Y:S01]  /*1adc0*/  MUFU.EX2 R27, R27 ;  /* 0x0000001b001b7308 */ /* 0x000ea20000000800 */
[----:B------:R-:W-:Y:S01]  /*1add0*/  FFMA.FTZ R199, R26, R3, -R7 ;  /* 0x000000031ac77223 */ /* 0x000fe20000010807 */
[----:B-----5:R-:W-:-:S06]  /*1ade0*/  FADD.FTZ R12, R42, R33 ;  /* 0x000000212a0c7221 */ /* 0x020fcc0000010000 */
[----:B------:R-:W5:Y:S01]  /*1adf0*/  MUFU.EX2 R197, R197 ;  /* 0x000000c500c57308 */ /* 0x000f620000000800 */
[----:B-1----:R-:W-:-:S07]  /*1ae00*/  FADD.FTZ R31, R25, R10 ;  /* 0x0000000a191f7221 */ /* 0x002fce0000010000 */
[----:B------:R-:W1:Y:S01]  /*1ae10*/  MUFU.EX2 R196, R196 ;  /* 0x000000c400c47308 */ /* 0x000e620000000800 */
[-C--:B------:R-:W-:Y:S01]  /*1ae20*/  FFMA.FTZ R26, R30, R3.reuse, -R7 ;  /* 0x000000031e1a7223 */ /* 0x080fe20000010807 */
[----:B------:R-:W-:Y:S01]  /*1ae30*/  FFMA.FTZ R78, R78, R3, -R13 ;  /* 0x000000034e4e7223 */ /* 0x000fe2000001080d */
[----:B0-----:R-:W-:-:S05]  /*1ae40*/  FADD.FTZ R33, R203, R12 ;  /* 0x0000000ccb217221 */ /* 0x001fca0000010000 */
[----:B------:R-:W0:Y:S01]  /*1ae50*/  MUFU.EX2 R20, R20 ;  /* 0x0000001400147308 */ /* 0x000e220000000800 */
[----:B----4-:R-:W-:Y:S01]  /*1ae60*/  FADD.FTZ R10, R202, R31 ;  /* 0x0000001fca0a7221 */ /* 0x010fe20000010000 */
[----:B------:R-:W-:-:S06]  /*1ae70*/  FFMA.FTZ R192, R60, R3, -R13 ;  /* 0x000000033cc07223 */ /* 0x000fcc000001080d */
[----:B------:R-:W4:Y:S01]  /*1ae80*/  MUFU.EX2 R29, R29 ;  /* 0x0000001d001d7308 */ /* 0x000f220000000800 */
[----:B------:R-:W-:Y:S01]  /*1ae90*/  FFMA.FTZ R193, R34, R3, -R7 ;  /* 0x0000000322c17223 */ /* 0x000fe20000010807 */
[----:B--2---:R-:W-:Y:S01]  /*1aea0*/  FADD.FTZ R12, R14, R33 ;  /* 0x000000210e0c7221 */ /* 0x004fe20000010000 */
[----:B------:R-:W-:-:S05]  /*1aeb0*/  FADD.FTZ R31, R27, R10 ;  /* 0x0000000a1b1f7221 */ /* 0x000fca0000010000 */
[----:B------:R-:W2:Y:S01]  /*1aec0*/  MUFU.EX2 R198, R198 ;  /* 0x000000c600c67308 */ /* 0x000ea20000000800 */
[----:B------:R-:W-:-:S07]  /*1aed0*/  IMAD.HI R24, R24, 0x66666667, RZ ;  /* 0x6666666718187827 */ /* 0x000fce00078e02ff */
[----:B------:R-:W2:Y:S01]  /*1aee0*/  MUFU.EX2 R199, R199 ;  /* 0x000000c700c77308 */ /* 0x000ea20000000800 */
[----:B------:R-:W-:Y:S01]  /*1aef0*/  FFMA.FTZ R80, R80, R3, -R13 ;  /* 0x0000000350507223 */ /* 0x000fe2000001080d */
[----:B-----5:R-:W-:Y:S01]  /*1af00*/  FADD.FTZ R33, R197, R12 ;  /* 0x0000000cc5217221 */ /* 0x020fe20000010000 */
[----:B-1----:R-:W-:-:S05]  /*1af10*/  FADD.FTZ R10, R196, R31 ;  /* 0x0000001fc40a7221 */ /* 0x002fca0000010000 */
[----:B------:R-:W1:Y:S01]  /*1af20*/  MUFU.EX2 R7, R78 ;  /* 0x0000004e00077308 */ /* 0x000e620000000800 */
[-CC-:B------:R-:W-:Y:S01]  /*1af30*/  FFMA.FTZ R84, R84, R3.reuse, -R13.reuse ;  /* 0x0000000354547223 */ /* 0x180fe2000001080d */
[----:B------:R-:W-:-:S06]  /*1af40*/  FFMA.FTZ R82, R82, R3, -R13 ;  /* 0x0000000352527223 */ /* 0x000fcc000001080d */
[----:B------:R-:W5:Y:S01]  /*1af50*/  MUFU.EX2 R26, R26 ;  /* 0x0000001a001a7308 */ /* 0x000f620000000800 */
[----:B0-----:R-:W-:Y:S01]  /*1af60*/  FADD.FTZ R12, R20, R33 ;  /* 0x00000021140c7221 */ /* 0x001fe20000010000 */
[----:B------:R-:W-:Y:S01]  /*1af70*/  SHF.R.U32.HI R35, RZ, 0x1f, R24 ;  /* 0x0000001fff237819 */ /* 0x000fe20000011618 */
[----:B----4-:R-:W-:-:S05]  /*1af80*/  FADD.FTZ R33, R29, R10 ;  /* 0x0000000a1d217221 */ /* 0x010fca0000010000 */
[----:B------:R-:W0:Y:S08]  /*1af90*/  MUFU.EX2 R192, R192 ;  /* 0x000000c000c07308 */ /* 0x000e300000000800 */
[----:B------:R-:W4:Y:S01]  /*1afa0*/  MUFU.EX2 R193, R193 ;  /* 0x000000c100c17308 */ /* 0x000f220000000800 */
[----:B------:R-:W-:Y:S01]  /*1afb0*/  LEA.HI.SX32 R6, R24, R35, 0x1b ;  /* 0x0000002318067211 */ /* 0x000fe200078fdaff */
[----:B--2---:R-:W-:-:S06]  /*1afc0*/  FADD.FTZ R10, R198, R33 ;  /* 0x00000021c60a7221 */ /* 0x004fcc0000010000 */
[----:B------:R-:W2:Y:S01]  /*1afd0*/  MUFU.EX2 R13, R80 ;  /* 0x00000050000d7308 */ /* 0x000ea20000000800 */
[----:B------:R-:W-:-:S07]  /*1afe0*/  FADD.FTZ R35, R199, R12 ;  /* 0x0000000cc7237221 */ /* 0x000fce0000010000 */
[----:B------:R-:W3:Y:S01]  /*1aff0*/  MUFU.EX2 R8, R8 ;  /* 0x0000000800087308 */ /* 0x000ee20000000800 */
[----:B------:R-:W-:Y:S01]  /*1b000*/  F2FP.BF16.F32.PACK_AB R208, R9, R208 ;  /* 0x000000d009d0723e */ /* 0x000fe200000010ff */
[----:B-1----:R-:W-:Y:S01]  /*1b010*/  FADD.FTZ R9, R7, R10 ;  /* 0x0000000a07097221 */ /* 0x002fe20000010000 */
[----:B-----5:R-:W-:-:S03]  /*1b020*/  FADD.FTZ R12, R26, R35 ;  /* 0x000000231a0c7221 */ /* 0x020fc60000010000 */
[----:B0-----:R-:W-:Y:S01]  /*1b030*/  FADD.FTZ R10, R192, R9 ;  /* 0x00000009c00a7221 */ /* 0x001fe20000010000 */
[----:B----4-:R-:W-:Y:S01]  /*1b040*/  FADD.FTZ R9, R193, R12 ;  /* 0x0000000cc1097221 */ /* 0x010fe20000010000 */
[----:B------:R-:W-:Y:S01]  /*1b050*/  F2FP.BF16.F32.PACK_AB R210, R11, R210 ;  /* 0x000000d20bd2723e */ /* 0x000fe200000010ff */
[----:B------:R-:W-:Y:S01]  /*1b060*/  MUFU.EX2 R195, R195 ;  /* 0x000000c300c37308 */ /* 0x000fe20000000800 */
[----:B--2---:R-:W-:Y:S01]  /*1b070*/  FADD.FTZ R11, R13, R10 ;  /* 0x0000000a0d0b7221 */ /* 0x004fe20000010000 */
[----:B---3--:R-:W-:-:S06]  /*1b080*/  VIMNMX R28, R28, R6, !PT ;  /* 0x000000061c1c7248 */ /* 0x008fcc0007fe0100 */
[----:B------:R-:W0:Y:S01]  /*1b090*/  MUFU.EX2 R84, R84 ;  /* 0x0000005400547308 */ /* 0x000e220000000800 */
[C---:B------:R-:W-:Y:S01]  /*1b0a0*/  FADD.FTZ R10, R8.reuse, R9 ;  /* 0x00000009080a7221 */ /* 0x040fe20000010000 */
[----:B------:R-:W-:Y:S01]  /*1b0b0*/  F2FP.BF16.F32.PACK_AB R193, R8, R193 ;  /* 0x000000c108c1723e */ /* 0x000fe200000010ff */
[----:B------:R-:W-:-:S05]  /*1b0c0*/  VIADD R8, R2, 0xfffffffe ;  /* 0xfffffffe02087836 */ /* 0x000fca0000000000 */
[----:B------:R-:W1:Y:S01]  /*1b0d0*/  MUFU.EX2 R31, R82 ;  /* 0x00000052001f7308 */ /* 0x000e620000000800 */
[----:B------:R-:W-:-:S07]  /*1b0e0*/  ISETP.GE.AND P1, PT, R8, R28, PT ;  /* 0x0000001c0800720c */ /* 0x000fce0003f26270 */
[----:B------:R-:W2:Y:S01]  /*1b0f0*/  MUFU.EX2 R0, R0 ;  /* 0x0000000000007308 */ /* 0x000ea20000000800 */
[----:B0-----:R-:W-:Y:S01]  /*1b100*/  FADD.FTZ R228, R84, R11 ;  /* 0x0000000b54e47221 */ /* 0x001fe20000010000 */
[----:B------:R-:W-:Y:S01]  /*1b110*/  FADD.FTZ R227, R195, R10 ;  /* 0x0000000ac3e37221 */ /* 0x000fe20000010000 */
[----:B------:R-:W-:Y:S01]  /*1b120*/  BSSY B0, `(.L_x_2869) ;  /* 0x00005a7000007945 */ /* 0x000fe20003800000 */
[----:B------:R-:W-:Y:S01]  /*1b130*/  F2FP.BF16.F32.PACK_AB R209, R62, R209 ;  /* 0x000000d13ed1723e */ /* 0x000fe200000010ff */
[----:B------:R0:W-:Y:S01]  /*1b140*/  STL [R1+0x58], R28 ;  /* 0x0000581c01007387 */ /* 0x0001e20000100800 */
[----:B------:R-:W-:Y:S01]  /*1b150*/  F2FP.BF16.F32.PACK_AB R211, R58, R211 ;  /* 0x000000d33ad3723e */ /* 0x000fe200000010ff */
[----:B------:R-:W-:Y:S01]  /*1b160*/  IMAD.MOV.U32 R2, RZ, RZ, 0x3f800000 ;  /* 0x3f800000ff027424 */ /* 0x000fe200078e00ff */
[----:B------:R-:W-:Y:S01]  /*1b170*/  F2FP.BF16.F32.PACK_AB R205, R50, R205 ;  /* 0x000000cd32cd723e */ /* 0x000fe200000010ff */
[----:B-1----:R-:W-:Y:S01]  /*1b180*/  FADD.FTZ R228, R31, R228 ;  /* 0x000000e41fe47221 */ /* 0x002fe20000010000 */
[----:B------:R-:W-:-:S02]  /*1b190*/  F2FP.BF16.F32.PACK_AB R207, R48, R207 ;  /* 0x000000cf30cf723e */ /* 0x000fc400000010ff */
[----:B------:R-:W-:Y:S02]  /*1b1a0*/  CS2R R150, SRZ ;  /* 0x0000000000967805 */ /* 0x000fe4000001ff00 */
[----:B------:R-:W-:Y:S02]  /*1b1b0*/  F2FP.BF16.F32.PACK_AB R201, R42, R201 ;  /* 0x000000c92ac9723e */ /* 0x000fe400000010ff */
[----:B------:R-:W-:Y:S02]  /*1b1c0*/  CS2R R148, SRZ ;  /* 0x0000000000947805 */ /* 0x000fe4000001ff00 */
[----:B------:R-:W-:Y:S02]  /*1b1d0*/  F2FP.BF16.F32.PACK_AB R199, R26, R199 ;  /* 0x000000c71ac7723e */ /* 0x000fe400000010ff */
[----:B------:R-:W-:Y:S02]  /*1b1e0*/  CS2R R146, SRZ ;  /* 0x0000000000927805 */ /* 0x000fe4000001ff00 */
[----:B------:R-:W-:Y:S01]  /*1b1f0*/  F2FP.BF16.F32.PACK_AB R200, R25, R200 ;  /* 0x000000c819c8723e */ /* 0x000fe200000010ff */
[----:B--2---:R-:W-:Y:S01]  /*1b200*/  FADD.FTZ R227, R0, R227 ;  /* 0x000000e300e37221 */ /* 0x004fe20000010000 */
[----:B------:R-:W-:-:S02]  /*1b210*/  F2FP.BF16.F32.PACK_AB R202, R27, R202 ;  /* 0x000000ca1bca723e */ /* 0x000fc400000010ff */
[----:B------:R-:W-:Y:S02]  /*1b220*/  CS2R R144, SRZ ;  /* 0x0000000000907805 */ /* 0x000fe4000001ff00 */
[----:B------:R-:W-:Y:S02]  /*1b230*/  F2FP.BF16.F32.PACK_AB R196, R29, R196 ;  /* 0x000000c41dc4723e */ /* 0x000fe400000010ff */
[----:B------:R-:W-:Y:S02]  /*1b240*/  CS2R R142, SRZ ;  /* 0x00000000008e7805 */ /* 0x000fe4000001ff00 */
[----:B------:R-:W-:Y:S02]  /*1b250*/  F2FP.BF16.F32.PACK_AB R194, R31, R84 ;  /* 0x000000541fc2723e */ /* 0x000fe400000010ff */
[----:B------:R-:W-:Y:S02]  /*1b260*/  CS2R R140, SRZ ;  /* 0x00000000008c7805 */ /* 0x000fe4000001ff00 */
[----:B------:R-:W-:Y:S01]  /*1b270*/  F2FP.BF16.F32.PACK_AB R195, R0, R195 ;  /* 0x000000c300c3723e */ /* 0x000fe200000010ff */
[----:B------:R-:W-:Y:S01]  /*1b280*/  IMAD.MOV.U32 R0, RZ, RZ, 0x3f800000 ;  /* 0x3f800000ff007424 */ /* 0x000fe200078e00ff */
[----:B------:R-:W-:-:S02]  /*1b290*/  @P4 LOP3.LUT R18, R18, 0x2, RZ, 0xfc, !PT ;  /* 0x0000000212124812 */ /* 0x000fc400078efcff */
[----:B------:R-:W-:Y:S02]  /*1b2a0*/  CS2R R138, SRZ ;  /* 0x00000000008a7805 */ /* 0x000fe4000001ff00 */
[----:B------:R-:W-:Y:S02]  /*1b2b0*/  F2FP.BF16.F32.PACK_AB R203, R14, R203 ;  /* 0x000000cb0ecb723e */ /* 0x000fe400000010ff */
[----:B------:R-:W-:Y:S02]  /*1b2c0*/  CS2R R136, SRZ ;  /* 0x0000000000887805 */ /* 0x000fe4000001ff00 */
[----:B------:R-:W-:Y:S02]  /*1b2d0*/  F2FP.BF16.F32.PACK_AB R197, R20, R197 ;  /* 0x000000c514c5723e */ /* 0x000fe400000010ff */
[----:B------:R-:W-:Y:S02]  /*1b2e0*/  CS2R R134, SRZ ;  /* 0x0000000000867805 */ /* 0x000fe4000001ff00 */
[----:B------:R-:W-:-:S02]  /*1b2f0*/  F2FP.BF16.F32.PACK_AB R204, R15, R204 ;  /* 0x000000cc0fcc723e */ /* 0x000fc400000010ff */
[----:B------:R-:W-:Y:S02]  /*1b300*/  CS2R R132, SRZ ;  /* 0x0000000000847805 */ /* 0x000fe4000001ff00 */
[----:B------:R-:W-:Y:S02]  /*1b310*/  F2FP.BF16.F32.PACK_AB R206, R21, R206 ;  /* 0x000000ce15ce723e */ /* 0x000fe400000010ff */
[----:B------:R-:W-:Y:S02]  /*1b320*/  CS2R R130, SRZ ;  /* 0x0000000000827805 */ /* 0x000fe4000001ff00 */
[----:B------:R-:W-:Y:S02]  /*1b330*/  F2FP.BF16.F32.PACK_AB R198, R7, R198 ;  /* 0x000000c607c6723e */ /* 0x000fe400000010ff */
[----:B------:R-:W-:Y:S02]  /*1b340*/  CS2R R128, SRZ ;  /* 0x0000000000807805 */ /* 0x000fe4000001ff00 */
[----:B------:R-:W-:-:S02]  /*1b350*/  F2FP.BF16.F32.PACK_AB R192, R13, R192 ;  /* 0x000000c00dc0723e */ /* 0x000fc400000010ff */
        /* <DEDUP_REMOVED lines=49> */
[----:B0-----:R-:W-:Y:S02]  /*1b670*/  CS2R R28, SRZ ;  /* 0x00000000001c7805 */ /* 0x001fe4000001ff00 */
[----:B------:R-:W-:Y:S02]  /*1b680*/  CS2R R26, SRZ ;  /* 0x00000000001a7805 */ /* 0x000fe4000001ff00 */
[----:B------:R-:W-:Y:S01]  /*1b690*/  CS2R R24, SRZ ;  /* 0x0000000000187805 */ /* 0x000fe2000001ff00 */
[----:B------:R-:W-:Y:S06]  /*1b6a0*/  @!P1 BRA `(.L_x_2870) ;  /* 0x0000005400389947 */ /* 0x000fec0003800000 */
[----:B------:R-:W-:Y:S01]  /*1b6b0*/  BSSY B1, `(.L_x_2870) ;  /* 0x000054d000017945 */ /* 0x000fe20003800000 */
[----:B------:R-:W-:Y:S02]  /*1b6c0*/  IMAD.MOV.U32 R13, RZ, RZ, R4 ;  /* 0x000000ffff0d7224 */ /* 0x000fe400078e0004 */
[----:B------:R-:W-:Y:S02]  /*1b6d0*/  IMAD.MOV.U32 R12, RZ, RZ, R5 ;  /* 0x000000ffff0c7224 */ /* 0x000fe400078e0005 */
[----:B------:R-:W-:Y:S02]  /*1b6e0*/  IMAD.MOV.U32 R7, RZ, RZ, R226 ;  /* 0x000000ffff077224 */ /* 0x000fe400078e00e2 */
[----:B------:R-:W-:Y:S02]  /*1b6f0*/  IMAD.MOV.U32 R6, RZ, RZ, R220 ;  /* 0x000000ffff067224 */ /* 0x000fe400078e00dc */
[----:B------:R-:W-:Y:S02]  /*1b700*/  IMAD.MOV.U32 R2, RZ, RZ, 0x3f800000 ;  /* 0x3f800000ff027424 */ /* 0x000fe400078e00ff */
[----:B------:R-:W-:-:S07]  /*1b710*/  IMAD.MOV.U32 R151, RZ, RZ, RZ ;  /* 0x000000ffff977224 */ /* 0x000fce00078e00ff */
.L_x_2883:
[----:B------:R-:W-:-:S04]  /*1b720*/  ISETP.NE.AND P1, PT, R6, 0x1, PT ;  /* 0x000000010600780c */ /* 0x000fc80003f25270 */
[----:B------:R-:W-:-:S04]  /*1b730*/  SEL R226, RZ, 0x1, P1 ;  /* 0x00000001ffe27807 */ /* 0x000fc80000800000 */
[----:B------:R-:W-:Y:S01]  /*1b740*/  LOP3.LUT R226, R7, R226, RZ, 0x3c, !PT ;  /* 0x000000e207e27212 */ /* 0x000fe200078e3cff */
[----:B------:R-:W-:Y:S06]  /*1b750*/  @!P0 BRA `(.L_x_2871) ;  /* 0x0000000000048947 */ /* 0x000fec0003800000 */
[----:B------:R-:W-:Y:S01]  /*1b760*/  BPT.TRAP 0x1 ;  /* 0x000000040000795c */ /* 0x000fe20000300000 */
.L_x_2871:
        /* <DEDUP_REMOVED lines=8> */
.L_x_2872:
        /* <DEDUP_REMOVED lines=8> */
.L_x_2874:
[----:B------:R-:W-:Y:S05]  /*1b870*/  BSYNC B2 ;  /* 0x0000000000027941 */ /* 0x000fea0003800000 */
.L_x_2873:
[----:B------:R-:W2:Y:S01]  /*1b880*/  LDL.64 R152, [R1+0x48] ;  /* 0x0000480001987983 */ /* 0x000ea20000100a00 */
[----:B01----:R-:W-:-:S03]  /*1b890*/  IMAD.MOV.U32 R4, RZ, RZ, R3 ;  /* 0x000000ffff047224 */ /* 0x003fc600078e0003 */
[----:B------:R-:W3:Y:S01]  /*1b8a0*/  LDL.64 R20, [R1+0x40] ;  /* 0x0000400001147983 */ /* 0x000ee20000100a00 */
[----:B------:R-:W-:Y:S01]  /*1b8b0*/  IMAD.MOV.U32 R5, RZ, RZ, 0x40000040 ;  /* 0x40000040ff057424 */ /* 0x000fe200078e00ff */
[----:B------:R-:W-:-:S04]  /*1b8c0*/  R2UR UR14, R4 ;  /* 0x00000000040e72ca */ /* 0x000fc800000e0000 */
[----:B------:R-:W-:Y:S01]  /*1b8d0*/  R2UR UR15, R5 ;  /* 0x00000000050f72ca */ /* 0x000fe200000e0000 */
[----:B------:R-:W-:Y:S01]  /*1b8e0*/  WARPGROUP.ARRIVE ;  /* 0x00000000000079c5 */ /* 0x000fe20000000000 */
[----:B------:R-:W-:Y:S01]  /*1b8f0*/  IMAD.MOV.U32 R11, RZ, RZ, 0x40000040 ;  /* 0x40000040ff0b7424 */ /* 0x000fe200078e00ff */
[----:B------:R-:W-:-:S04]  /*1b900*/  R2UR UR26, R10 ;  /* 0x000000000a1a72ca */ /* 0x000fc800000e0000 */
[----:B------:R-:W-:Y:S01]  /*1b910*/  R2UR UR27, R11 ;  /* 0x000000000b1b72ca */ /* 0x000fe200000e0000 */
[----:B------:R-:W-:Y:S01]  /*1b920*/  IMAD.MOV.U32 R4, RZ, RZ, R15 ;  /* 0x000000ffff047224 */ /* 0x000fe200078e000f */
[----:B------:R-:W-:-:S04]  /*1b930*/  R2UR UR19, R5 ;  /* 0x00000000051372ca */ /* 0x000fc800000e0000 */
[----:B------:R-:W-:Y:S01]  /*1b940*/  R2UR UR18, R4 ;  /* 0x00000000041272ca */ /* 0x000fe200000e0000 */
[----:B------:R-:W-:Y:S01]  /*1b950*/  VIADD R10, R3, 0x180 ;  /* 0x00000180030a7836 */ /* 0x000fe20000000000 */
[----:B------:R-:W-:-:S04]  /*1b960*/  R2UR UR7, R11 ;  /* 0x000000000b0772ca */ /* 0x000fc800000e0000 */
[----:B------:R-:W-:Y:S02]  /*1b970*/  R2UR UR6, R10 ;  /* 0x000000000a0672ca */ /* 0x000fe400000e0000 */
[----:B--2---:R-:W-:Y:S02]  /*1b980*/  R2UR UR8, R152 ;  /* 0x00000000980872ca */ /* 0x004fe400000e0000 */
[----:B------:R-:W-:Y:S02]  /*1b990*/  R2UR UR9, R153 ;  /* 0x00000000990972ca */ /* 0x000fe400000e0000 */
[----:B------:R-:W2:Y:S01]  /*1b9a0*/  LDL.64 R152, [R1+0x38] ;  /* 0x0000380001987983 */ /* 0x000ea20000100a00 */
[----:B------:R-:W-:Y:S01]  /*1b9b0*/  VIADD R14, R3, 0x200 ;  /* 0x00000200030e7836 */ /* 0x000fe20000000000 */
[----:B---3--:R-:W-:Y:S02]  /*1b9c0*/  R2UR UR32, R20 ;  /* 0x00000000142072ca */ /* 0x008fe400000e0000 */
[----:B------:R-:W-:-:S05]  /*1b9d0*/  R2UR UR33, R21 ;  /* 0x00000000152172ca */ /* 0x000fca00000e0000 */
[----:B------:R-:W-:Y:S02]  /*1b9e0*/  UMOV UR12, UR8 ;  /* 0x00000008000c7c82 */ /* 0x000fe40008000000 */
[----:B------:R-:W-:Y:S01]  /*1b9f0*/  UMOV UR13, UR9 ;  /* 0x00000009000d7c82 */ /* 0x000fe20008000000 */
[----:B------:R-:W-:Y:S01]  /*1ba00*/  UMOV UR24, UR8 ;  /* 0x0000000800187c82 */ /* 0x000fe20008000000 */
[----:B------:R-:W-:Y:S01]  /*1ba10*/  HGMMA.64x16x16.F32.BF16 R184, gdesc[UR12], RZ, !UPT, gsb0 ;  /* 0x002000000cb879f0 */ /* 0x000fe2000c0018ff */
[----:B------:R-:W-:Y:S01]  /*1ba20*/  UMOV UR25, UR9 ;  /* 0x0000000900197c82 */ /* 0x000fe20008000000 */
[----:B------:R-:W-:Y:S01]  /*1ba30*/  UMOV UR16, UR8 ;  /* 0x0000000800107c82 */ /* 0x000fe20008000000 */
[----:B------:R-:W-:Y:S01]  /*1ba40*/  UMOV UR17, UR9 ;  /* 0x0000000900117c82 */ /* 0x000fe20008000000 */
[----:B------:R-:W-:Y:S01]  /*1ba50*/  UMOV UR4, UR8 ;  /* 0x0000000800047c82 */ /* 0x000fe20008000000 */
[----:B------:R-:W-:Y:S01]  /*1ba60*/  UMOV UR5, UR9 ;  /* 0x0000000900057c82 */ /* 0x000fe20008000000 */
[----:B------:R-:W-:Y:S01]  /*1ba70*/  IMAD.MOV.U32 R15, RZ, RZ, 0x40000040 ;  /* 0x40000040ff0f7424 */ /* 0x000fe200078e00ff */
[----:B------:R-:W-:Y:S01]  /*1ba80*/  R2UR UR22, R14 ;  /* 0x000000000e1672ca */ /* 0x000fe200000e0000 */
[----:B------:R-:W-:Y:S01]  /*1ba90*/  UMOV UR20, UR8 ;  /* 0x0000000800147c82 */ /* 0x000fe20008000000 */
[----:B------:R-:W-:Y:S01]  /*1baa0*/  UMOV UR21, UR9 ;  /* 0x0000000900157c82 */ /* 0x000fe20008000000 */
[----:B------:R-:W-:Y:S01]  /*1bab0*/  VIADD R4, R3, 0x2 ;  /* 0x0000000203047836 */ /* 0x000fe20000000000 */
[----:B------:R-:W-:Y:S01]  /*1bac0*/  R2UR UR11, R5 ;  /* 0x00000000050b72ca */ /* 0x000fe200000e0000 */
[----:B------:R-:W-:-:S02]  /*1bad0*/  VIADD R10, R3, 0x82 ;  /* 0x00000082030a7836 */ /* 0x000fc40000000000 */
[----:B------:R-:W-:Y:S01]  /*1bae0*/  IMAD.MOV.U32 R11, RZ, RZ, 0x40000040 ;  /* 0x40000040ff0b7424 */ /* 0x000fe200078e00ff */
[----:B------:R-:W-:Y:S01]  /*1baf0*/  UMOV UR28, UR32 ;  /* 0x00000020001c7c82 */ /* 0x000fe20008000000 */
[----:B------:R-:W3:Y:S01]  /*1bb00*/  LDL.64 R20, [R1+0x30] ;  /* 0x0000300001147983 */ /* 0x000ee20000100a00 */
[----:B------:R-:W-:Y:S02]  /*1bb10*/  WARPGROUP.DEPBAR.LE gsb0, 0x0 ;  /* 0x00008000000079c5 */ /* 0x000fe40000010000 */
[----:B------:R-:W-:-:S06]  /*1bb20*/  WARPGROUP.ARRIVE ;  /* 0x00000000000079c5 */ /* 0x000fcc0000000000 */
[----:B------:R-:W-:Y:S03]  /*1bb30*/  HGMMA.64x16x16.F32.BF16 R176, gdesc[UR24], RZ, !UPT, gsb0 ;  /* 0x0020000018b079f0 */ /* 0x000fe6000c0018ff */
[----:B------:R-:W-:Y:S02]  /*1bb40*/  WARPGROUP.DEPBAR.LE gsb0, 0x0 ;  /* 0x00008000000079c5 */ /* 0x000fe40000010000 */
[----:B------:R-:W-:-:S06]  /*1bb50*/  WARPGROUP.ARRIVE ;  /* 0x00000000000079c5 */ /* 0x000fcc0000000000 */
[----:B------:R-:W-:Y:S03]  /*1bb60*/  HGMMA.64x16x16.F32.BF16 R168, gdesc[UR16], RZ, !UPT, gsb0 ;  /* 0x0020000010a879f0 */ /* 0x000fe6000c0018ff */
[----:B------:R-:W-:Y:S02]  /*1bb70*/  WARPGROUP.DEPBAR.LE gsb0, 0x0 ;  /* 0x00008000000079c5 */ /* 0x000fe40000010000 */
[----:B------:R-:W-:-:S06]  /*1bb80*/  WARPGROUP.ARRIVE ;  /* 0x00000000000079c5 */ /* 0x000fcc0000000000 */
[----:B------:R-:W-:Y:S01]  /*1bb90*/  HGMMA.64x16x16.F32.BF16 R160, gdesc[UR4], RZ, !UPT, gsb0 ;  /* 0x0020000004a079f0 */ /* 0x000fe2000c0018ff */
[----:B------:R-:W-:Y:S02]  /*1bba0*/  R2UR UR23, R15 ;  /* 0x000000000f1772ca */ /* 0x000fe400000e0000 */
[----:B------:R-:W-:Y:S01]  /*1bbb0*/  R2UR UR10, R4 ;  /* 0x00000000040a72ca */ /* 0x000fe200000e0000 */
[----:B------:R-:W-:Y:S02]  /*1bbc0*/  WARPGROUP.DEPBAR.LE gsb0, 0x0 ;  /* 0x00008000000079c5 */ /* 0x000fe40000010000 */
[----:B--2---:R-:W-:Y:S02]  /*1bbd0*/  R2UR UR34, R152 ;  /* 0x00000000982272ca */ /* 0x004fe400000e0000 */
[----:B------:R-:W-:Y:S01]  /*1bbe0*/  R2UR UR35, R153 ;  /* 0x00000000992372ca */ /* 0x000fe200000e0000 */
[----:B------:R-:W-:Y:S01]  /*1bbf0*/  UMOV UR8, UR32 ;  /* 0x0000002000087c82 */ /* 0x000fe20008000000 */
[----:B------:R-:W-:Y:S01]  /*1bc00*/  WARPGROUP.ARRIVE ;  /* 0x00000000000079c5 */ /* 0x000fe20000000000 */
[----:B------:R-:W-:Y:S01]  /*1bc10*/  UMOV UR9, UR33 ;  /* 0x0000002100097c82 */ /* 0x000fe20008000000 */
[----:B------:R-:W-:-:S02]  /*1bc20*/  R2UR UR14, R10 ;  /* 0x000000000a0e72ca */ /* 0x000fc400000e0000 */
[----:B------:R-:W-:Y:S01]  /*1bc30*/  R2UR UR15, R11 ;  /* 0x000000000b0f72ca */ /* 0x000fe200000e0000 */
[----:B------:R-:W-:Y:S01]  /*1bc40*/  UMOV UR12, UR32 ;  /* 0x00000020000c7c82 */ /* 0x000fe20008000000 */
[----:B------:R-:W-:Y:S01]  /*1bc50*/  HGMMA.64x16x16.F32.BF16 R152, gdesc[UR20], RZ, !UPT, gsb0 ;  /* 0x00200000149879f0 */ /* 0x000fe2000c0018ff */
[----:B------:R-:W-:Y:S01]  /*1bc60*/  UMOV UR13, UR33 ;  /* 0x00000021000d7c82 */ /* 0x000fe20008000000 */
[----:B------:R-:W-:Y:S01]  /*1bc70*/  IMAD.MOV.U32 R5, RZ, RZ, 0x40000040 ;  /* 0x40000040ff057424 */ /* 0x000fe200078e00ff */
[----:B------:R-:W-:Y:S01]  /*1bc80*/  UMOV UR24, UR32 ;  /* 0x0000002000187c82 */ /* 0x000fe20008000000 */
[----:B------:R-:W-:Y:S01]  /*1bc90*/  UMOV UR25, UR33 ;  /* 0x0000002100197c82 */ /* 0x000fe20008000000 */
[----:B------:R-:W-:Y:S01]  /*1bca0*/  UMOV UR29, UR33 ;  /* 0x00000021001d7c82 */ /* 0x000fe20008000000 */
[----:B------:R-:W-:Y:S01]  /*1bcb0*/  UMOV UR16, UR32 ;  /* 0x0000002000107c82 */ /* 0x000fe20008000000 */
[----:B------:R-:W-:Y:S01]  /*1bcc0*/  UMOV UR17, UR33 ;  /* 0x0000002100117c82 */ /* 0x000fe20008000000 */
[----:B------:R-:W2:Y:S01]  /*1bcd0*/  LDL.64 R14, [R1+0x28] ;  /* 0x00002800010e7983 */ /* 0x000ea20000100a00 */
[----:B------:R-:W-:-:S02]  /*1bce0*/  WARPGROUP.DEPBAR.LE gsb0, 0x0 ;  /* 0x00008000000079c5 */ /* 0x000fc40000010000 */
[----:B------:R-:W-:-:S06]  /*1bcf0*/  WARPGROUP.ARRIVE ;  /* 0x00000000000079c5 */ /* 0x000fcc0000000000 */
[----:B------:R-:W-:Y:S01]  /*1bd00*/  HGMMA.64x16x16.F32.BF16 R184, gdesc[UR8], R184, gsb0 ;  /* 0x0020000008b879f0 */ /* 0x000fe200080018b8 */
[----:B------:R-:W-:Y:S02]  /*1bd10*/  VIADD R4, R3, 0x102 ;  /* 0x0000010203047836 */ /* 0x000fe40000000000 */
[----:B------:R-:W-:Y:S02]  /*1bd20*/  WARPGROUP.DEPBAR.LE gsb0, 0x0 ;  /* 0x00008000000079c5 */ /* 0x000fe40000010000 */
        /* <DEDUP_REMOVED lines=11> */
[----:B------:R-:W-:Y:S02]  /*1bde0*/  VIADD R4, R3, 0x202 ;  /* 0x0000020203047836 */ /* 0x000fe40000000000 */
[----:B------:R-:W-:Y:S01]  /*1bdf0*/  IMAD.MOV.U32 R5, RZ, RZ, 0x40000040 ;  /* 0x40000040ff057424 */ /* 0x000fe200078e00ff */
[----:B------:R-:W-:Y:S01]  /*1be00*/  UMOV UR4, UR34 ;  /* 0x0000002200047c82 */ /* 0x000fe20008000000 */
[----:B------:R-:W-:Y:S01]  /*1be10*/  UMOV UR5, UR35 ;  /* 0x0000002300057c82 */ /* 0x000fe20008000000 */
[----:B------:R-:W-:Y:S02]  /*1be20*/  WARPGROUP.DEPBAR.LE gsb0, 0x0 ;  /* 0x00008000000079c5 */ /* 0x000fe40000010000 */
[----:B------:R-:W-:Y:S01]  /*1be30*/  WARPGROUP.ARRIVE ;  /* 0x00000000000079c5 */ /* 0x000fe20000000000 */
[----:B------:R-:W-:Y:S01]  /*1be40*/  UMOV UR20, UR34 ;  /* 0x0000002200147c82 */ /* 0x000fe20008000000 */
        /* <DEDUP_REMOVED lines=8> */
[----:B------:R-:W-:Y:S01]  /*1bed0*/  VIADD R4, R3, 0x4 ;  /* 0x0000000403047836 */ /* 0x000fe20000000000 */
[----:B------:R-:W-:Y:S01]  /*1bee0*/  UMOV UR12, UR34 ;  /* 0x00000022000c7c82 */ /* 0x000fe20008000000 */
[----:B------:R-:W-:Y:S01]  /*1bef0*/  UMOV UR13, UR35 ;  /* 0x00000023000d7c82 */ /* 0x000fe20008000000 */
[----:B---3--:R-:W-:Y:S01]  /*1bf00*/  R2UR UR32, R20 ;  /* 0x00000000142072ca */ /* 0x008fe200000e0000 */
[----:B------:R-:W3:Y:S01]  /*1bf10*/  LDL.64 R10, [R1+0x20] ;  /* 0x00002000010a7983 */ /* 0x000ee20000100a00 */
[----:B------:R-:W-:-:S02]  /*1bf20*/  WARPGROUP.DEPBAR.LE gsb0, 0x0 ;  /* 0x00008000000079c5 */ /* 0x000fc40000010000 */
[----:B------:R-:W-:-:S06]  /*1bf30*/  WARPGROUP.ARRIVE ;  /* 0x00000000000079c5 */ /* 0x000fcc0000000000 */
        /* <DEDUP_REMOVED lines=36> */
[----:B------:R-:W-:Y:S01]  /*1c180*/  IMAD.MOV.U32 R5, RZ, RZ, 0x40000040 ;  /* 0x40000040ff057424 */ /* 0x000fe200078e00ff */
[----:B------:R-:W-:Y:S02]  /*1c190*/  R2UR UR33, R21 ;  /* 0x00000000152172ca */ /* 0x000fe400000e0000 */
[----:B------:R-:W-:Y:S02]  /*1c1a0*/  R2UR UR30, R4 ;  /* 0x00000000041e72ca */ /* 0x000fe400000e0000 */
[----:B------:R-:W-:Y:S01]  /*1c1b0*/  R2UR UR31, R5 ;  /* 0x00000000051f72ca */ /* 0x000fe200000e0000 */
[----:B------:R-:W-:-:S08]  /*1c1c0*/  UMOV UR28, UR32 ;  /* 0x00000020001c7c82 */ /* 0x000fd00008000000 */
        /* <DEDUP_REMOVED lines=189> */
[----:B------:R-:W3:Y:S01]  /*1cda0*/  LDL.64 R10, [R1] ;  /* 0x00000000010a7983 */ /* 0x000ee20000100a00 */
        /* <DEDUP_REMOVED lines=535> */
.L_x_2876:
[----:B------:R-:W-:Y:S01]  /*1ef20*/  SHF.L.U32 R0, R7, 0x1f, RZ ;  /* 0x0000001f07007819 */ /* 0x000fe200000006ff */
[----:B------:R-:W-:-:S04]  /*1ef30*/  IMAD R7, R6, 0x8, R23 ;  /* 0x0000000806077824 */ /* 0x000fc800078e0217 */
[----:B------:R0:W1:Y:S01]  /*1ef40*/  SYNCS.PHASECHK.TRANS64.TRYWAIT P1, [R7+URZ+0x38850], R0 ;  /* 0x03885000070075a7 */ /* 0x000062000802017f */
[----:B------:R-:W-:Y:S05]  /*1ef50*/  @!P0 BRA `(.L_x_2877) ;  /* 0x0000000000048947 */ /* 0x000fea0003800000 */
[----:B------:R-:W-:Y:S01]  /*1ef60*/  BPT.TRAP 0x1 ;  /* 0x000000040000795c */ /* 0x000fe20000300000 */
.L_x_2877:
[----:B------:R-:W-:Y:S04]  /*1ef70*/  BSSY B2, `(.L_x_2878) ;  /* 0x0000004000027945 */ /* 0x000fe80003800000 */
[----:B-1----:R-:W-:Y:S05]  /*1ef80*/  @P1 BRA `(.L_x_2879) ;  /* 0x0000000000081947 */ /* 0x002fea0003800000 */
[----:B------:R-:W1:Y:S02]  /*1ef90*/  SYNCS.PHASECHK.TRANS64.TRYWAIT P1, [R7+URZ+0x38850], R0 ;  /* 0x03885000070075a7 */ /* 0x000e64000802017f */
[----:B-1----:R-:W-:Y:S05]  /*1efa0*/  @!P1 BRA `(.L_x_2880) ;  /* 0x00000164002c9947 */ /* 0x002fea0003800000 */
.L_x_2879:
[----:B------:R-:W-:Y:S05]  /*1efb0*/  BSYNC B2 ;  /* 0x0000000000027941 */ /* 0x000fea0003800000 */
.L_x_2878:
[----:B01----:R-:W-:Y:S01]  /*1efc0*/  VIADD R0, R23, 0x400 ;  /* 0x0000040017007836 */ /* 0x003fe20000000000 */
[----:B------:R-:W-:Y:S01]  /*1efd0*/  WARPGROUP.ARRIVE ;  /* 0x00000000000079c5 */ /* 0x000fe20000000000 */
[----:B------:R-:W-:Y:S02]  /*1efe0*/  IMAD.MOV.U32 R3, RZ, RZ, 0x40000040 ;  /* 0x40000040ff037424 */ /* 0x000fe400078e00ff */
        /* <DEDUP_REMOVED lines=42> */
.L_x_2881:
[----:B------:R-:W2:Y:S01]  /*1f290*/  LDL R4, [R1+0x74] ;  /* 0x0000740001047983 */ /* 0x000ea20000100800 */
[----:B------:R-:W0:Y:S03]  /*1f2a0*/  LDC R0, c[0x0][0x448] ;  /* 0x00011200ff007b82 */ /* 0x000e260000000800 */
[----:B------:R-:W2:Y:S04]  /*1f2b0*/  LDL R3, [R1+0x84] ;  /* 0x0000840001037983 */ /* 0x000ea80000100800 */
[----:B------:R-:W3:Y:S04]  /*1f2c0*/  LDL R192, [R1+0x50] ;  /* 0x0000500001c07983 */ /* 0x000ee80000100800 */
[----:B------:R-:W4:Y:S04]  /*1f2d0*/  LDL R195, [R1+0x80] ;  /* 0x0000800001c37983 */ /* 0x000f280000100800 */
[----:B------:R-:W5:Y:S04]  /*1f2e0*/  LDL R194, [R1+0x78] ;  /* 0x0000780001c27983 */ /* 0x000f680000100800 */
[----:B------:R-:W5:Y:S01]  /*1f2f0*/  LDL R193, [R1+0x6c] ;  /* 0x00006c0001c17983 */ /* 0x000f620000100800 */
[----:B0-----:R-:W-:-:S13]  /*1f300*/  ISETP.NE.AND P1, PT, R0, 0x1, PT ;  /* 0x000000010000780c */ /* 0x001fda0003f25270 */
[----:B------:R-:W0:Y:S08]  /*1f310*/  @P1 LDC R2, c[0x0][0x44c] ;  /* 0x00011300ff021b82 */ /* 0x000e300000000800 */
[----:B------:R-:W1:Y:S01]  /*1f320*/  @P1 LDC R0, c[0x0][0x450] ;  /* 0x00011400ff001b82 */ /* 0x000e620000000800 */
[----:B------:R-:W-:Y:S01]  /*1f330*/  FMUL.FTZ R15, R169, UR39 ;  /* 0x00000027a90f7c20 */ /* 0x000fe20008410000 */
[----:B------:R-:W-:Y:S01]  /*1f340*/  FMUL.FTZ R14, R168, UR39 ;  /* 0x00000027a80e7c20 */ /* 0x000fe20008410000 */
[----:B------:R-:W-:-:S02]  /*1f350*/  VIADD R9, R9, 0x38840 ;  /* 0x0003884009097836 */ /* 0x000fc40000000000 */
[----:B------:R-:W-:Y:S01]  /*1f360*/  FMUL.FTZ R5, R189, UR39 ;  /* 0x00000027bd057c20 */ /* 0x000fe20008410000 */
[----:B------:R-:W-:Y:S01]  /*1f370*/  FMUL.FTZ R6, R176, UR39 ;  /* 0x00000027b0067c20 */ /* 0x000fe20008410000 */
[----:B------:R-:W-:Y:S01]  /*1f380*/  FMUL.FTZ R10, R180, UR39 ;  /* 0x00000027b40a7c20 */ /* 0x000fe20008410000 */
[----:B------:R-:W-:Y:S01]  /*1f390*/  FMUL.FTZ R11, R181, UR39 ;  /* 0x00000027b50b7c20 */ /* 0x000fe20008410000 */
[----:B------:R-:W-:Y:S02]  /*1f3a0*/  FMUL.FTZ R20, R172, UR39 ;  /* 0x00000027ac147c20 */ /* 0x000fe40008410000 */
[----:B------:R-:W-:Y:S01]  /*1f3b0*/  MUFU.TANH R5, R5 ;  /* 0x0000000500057308 */ /* 0x000fe20000002400 */
[----:B------:R-:W-:Y:S01]  /*1f3c0*/  FMUL.FTZ R21, R173, UR39 ;  /* 0x00000027ad157c20 */ /* 0x000fe20008410000 */
[----:B------:R-:W-:Y:S01]  /*1f3d0*/  FMUL.FTZ R160, R160, UR39 ;  /* 0x00000027a0a07c20 */ /* 0x000fe20008410000 */
[----:B------:R-:W-:-:S05]  /*1f3e0*/  FMUL.FTZ R161, R161, UR39 ;  /* 0x00000027a1a17c20 */ /* 0x000fca0008410000 */
[----:B------:R-:W-:Y:S01]  /*1f3f0*/  MUFU.TANH R6, R6 ;  /* 0x0000000600067308 */ /* 0x000fe20000002400 */
[----:B------:R-:W-:-:S07]  /*1f400*/  FMUL.FTZ R164, R164, UR39 ;  /* 0x00000027a4a47c20 */ /* 0x000fce0008410000 */
[----:B------:R-:W-:Y:S08]  /*1f410*/  MUFU.TANH R10, R10 ;  /* 0x0000000a000a7308 */ /* 0x000ff00000002400 */
        /* <DEDUP_REMOVED lines=8> */
[----:B------:R-:W-:Y:S01]  /*1f4a0*/  FMUL.FTZ R152, R152, UR39 ;  /* 0x0000002798987c20 */ /* 0x000fe20008410000 */
[----:B------:R-:W-:-:S06]  /*1f4b0*/  FMUL.FTZ R153, R153, UR39 ;  /* 0x0000002799997c20 */ /* 0x000fcc0008410000 */
[----:B------:R-:W-:Y:S01]  /*1f4c0*/  MUFU.TANH R153, R153 ;  /* 0x0000009900997308 */ /* 0x000fe20000002400 */
[----:B--2---:R-:W-:-:S04]  /*1f4d0*/  IMAD.IADD R3, R3, 0x1, R4 ;  /* 0x0000000103037824 */ /* 0x004fc800078e0204 */
[----:B0-----:R-:W-:-:S05]  /*1f4e0*/  @P1 IMAD.HI.U32 R2, R3, R2, RZ ;  /* 0x0000000203021227 */ /* 0x001fca00078e00ff */
[----:B-1----:R-:W-:-:S05]  /*1f4f0*/  @P1 SHF.R.U32.HI R3, RZ, R0, R2 ;  /* 0x00000000ff031219 */ /* 0x002fca0000011602 */
[----:B------:R-:W0:Y:S04]  /*1f500*/  SHFL.IDX PT, R169, R3, RZ, 0x1c1f ;  /* 0x001c1fff03a97589 */ /* 0x000e2800000e0000 */
[----:B------:R1:W2:Y:S01]  /*1f510*/  SHFL.IDX PT, R168, R3, 0x1, 0x1c1f ;  /* 0x003c1f0003a87f89 */ /* 0x0002a200000e0000 */
[----:B---3--:R-:W-:Y:S01]  /*1f520*/  PRMT R9, R192, 0x654, R9 ;  /* 0x00000654c0097816 */ /* 0x008fe20000000009 */
[----:B------:R-:W-:Y:S01]  /*1f530*/  FMUL.FTZ R0, R184, UR39 ;  /* 0x00000027b8007c20 */ /* 0x000fe20008410000 */
[----:B------:R-:W-:Y:S01]  /*1f540*/  FMUL.FTZ R2, R185, UR39 ;  /* 0x00000027b9027c20 */ /* 0x000fe20008410000 */
[----:B------:R-:W-:Y:S01]  /*1f550*/  FMUL.FTZ R4, R188, UR39 ;  /* 0x00000027bc047c20 */ /* 0x000fe20008410000 */
[----:B------:R3:W-:Y:S01]  /*1f560*/  SYNCS.ARRIVE.TRANS64.RED.A1T0 RZ, [R9+URZ], RZ ;  /* 0x000000ff09ff79a7 */ /* 0x0007e2000810043f */
[----:B-1----:R-:W-:-:S02]  /*1f570*/  IMAD R3, R8, -0x50, RZ ;  /* 0xffffffb008037824 */ /* 0x002fc400078e02ff */
[----:B------:R-:W1:Y:S01]  /*1f580*/  MUFU.TANH R0, R0 ;  /* 0x0000000000007308 */ /* 0x000e620000002400 */
[----:B---3--:R-:W-:Y:S02]  /*1f590*/  FMUL.FTZ R9, R177, UR39 ;  /* 0x00000027b1097c20 */ /* 0x008fe40008410000 */
[----:B----4-:R-:W-:-:S05]  /*1f5a0*/  IADD3 R3, -R195, 0x1, R3 ;  /* 0x00000001c3037810 */ /* 0x010fca0007ffe103 */
[----:B------:R-:W3:Y:S01]  /*1f5b0*/  MUFU.TANH R2, R2 ;  /* 0x0000000200027308 */ /* 0x000ee20000002400 */
[----:B-----5:R-:W-:-:S07]  /*1f5c0*/  IADD3 R172, -R193, R3, R194 ;  /* 0x00000003c1ac7210 */ /* 0x020fce0007ffe1c2 */
[----:B------:R-:W4:Y:S01]  /*1f5d0*/  MUFU.TANH R4, R4 ;  /* 0x0000000400047308 */ /* 0x000f220000002400 */
[----:B0-----:R-:W-:-:S07]  /*1f5e0*/  IMAD.IADD R3, R172, 0x1, R169 ;  /* 0x00000001ac037824 */ /* 0x001fce00078e02a9 */
[----:B------:R-:W0:Y:S01]  /*1f5f0*/  MUFU.TANH R9, R9 ;  /* 0x0000000900097308 */ /* 0x000e220000002400 */
[----:B--2---:R-:W-:Y:S01]  /*1f600*/  IMAD.IADD R168, R172, 0x1, R168 ;  /* 0x00000001aca87824 */ /* 0x004fe200078e02a8 */
[C---:B------:R-:W-:Y:S02]  /*1f610*/  ISETP.GT.AND P2, PT, R3.reuse, RZ, PT ;  /* 0x000000ff0300720c */ /* 0x040fe40003f44270 */
[C---:B------:R-:W-:Y:S02]  /*1f620*/  ISETP.GT.AND P1, PT, R3.reuse, 0x1, PT ;  /* 0x000000010300780c */ /* 0x040fe40003f24270 */
[C---:B------:R-:W-:Y:S02]  /*1f630*/  ISETP.GT.AND P5, PT, R3.reuse, 0x8, PT ;  /* 0x000000080300780c */ /* 0x040fe40003fa4270 */
[----:B------:R3:W2:Y:S01]  /*1f640*/  MUFU.TANH R172, R164 ;  /* 0x000000a400ac7308 */ /* 0x0006a20000002400 */
[C---:B------:R-:W-:Y:S02]  /*1f650*/  ISETP.GT.AND P4, PT, R3.reuse, 0x9, PT ;  /* 0x000000090300780c */ /* 0x040fe40003f84270 */
[----:B------:R-:W-:-:S02]  /*1f660*/  ISETP.GT.AND P3, PT, R3, 0x10, PT ;  /* 0x000000100300780c */ /* 0x000fc40003f64270 */
[----:B-1----:R-:W-:Y:S02]  /*1f670*/  FSEL R169, R0, -INF , P2 ;  /* 0xff80000000a97808 */ /* 0x002fe40001000000 */
[C---:B------:R-:W-:Y:S02]  /*1f680*/  ISETP.GT.AND P2, PT, R3.reuse, 0x11, PT ;  /* 0x000000110300780c */ /* 0x040fe40003f44270 */
[----:B---3--:R-:W-:Y:S02]  /*1f690*/  FSEL R164, R2, -INF , P1 ;  /* 0xff80000002a47808 */ /* 0x008fe40000800000 */
[C---:B------:R-:W-:Y:S02]  /*1f6a0*/  ISETP.GT.AND P1, PT, R3.reuse, 0x18, PT ;  /* 0x000000180300780c */ /* 0x040fe40003f24270 */
[----:B----4-:R-:W-:Y:S02]  /*1f6b0*/  FSEL R0, R4, -INF , P5 ;  /* 0xff80000004007808 */ /* 0x010fe40002800000 */
[----:B------:R-:W-:-:S02]  /*1f6c0*/  ISETP.GT.AND P5, PT, R3, 0x19, PT ;  /* 0x000000190300780c */ /* 0x000fc40003fa4270 */
[----:B------:R-:W-:Y:S02]  /*1f6d0*/  FSEL R2, R5, -INF , P4 ;  /* 0xff80000005027808 */ /* 0x000fe40002000000 */
[C---:B------:R-:W-:Y:S02]  /*1f6e0*/  ISETP.GT.AND P4, PT, R3.reuse, 0x20, PT ;  /* 0x000000200300780c */ /* 0x040fe40003f84270 */
[----:B------:R-:W-:Y:S02]  /*1f6f0*/  FSEL R4, R6, -INF , P3 ;  /* 0xff80000006047808 */ /* 0x000fe40001800000 */
[----:B------:R-:W-:Y:S02]  /*1f700*/  ISETP.GT.AND P3, PT, R3, 0x21, PT ;  /* 0x000000210300780c */ /* 0x000fe40003f64270 */
[----:B0-----:R-:W-:Y:S02]  /*1f710*/  FSEL R6, R9, -INF , P2 ;  /* 0xff80000009067808 */ /* 0x001fe40001000000 */
[----:B------:R-:W-:-:S02]  /*1f720*/  ISETP.GT.AND P2, PT, R3, 0x28, PT ;  /* 0x000000280300780c */ /* 0x000fc40003f44270 */
[----:B------:R-:W-:Y:S02]  /*1f730*/  FSEL R9, R10, -INF , P1 ;  /* 0xff8000000a097808 */ /* 0x000fe40000800000 */
[----:B------:R-:W-:Y:S02]  /*1f740*/  ISETP.GT.AND P1, PT, R3, 0x29, PT ;  /* 0x000000290300780c */ /* 0x000fe40003f24270 */
[----:B------:R-:W-:Y:S02]  /*1f750*/  FSEL R10, R11, -INF , P5 ;  /* 0xff8000000b0a7808 */ /* 0x000fe40002800000 */
[C---:B------:R-:W-:Y:S02]  /*1f760*/  ISETP.GT.AND P5, PT, R3.reuse, 0x30, PT ;  /* 0x000000300300780c */ /* 0x040fe40003fa4270 */
[----:B------:R-:W-:Y:S02]  /*1f770*/  FSEL R11, R14, -INF , P4 ;  /* 0xff8000000e0b7808 */ /* 0x000fe40002000000 */
[----:B------:R-:W-:-:S02]  /*1f780*/  ISETP.GT.AND P4, PT, R3, 0x31, PT ;  /* 0x000000310300780c */ /* 0x000fc40003f84270 */
[----:B------:R-:W-:Y:S02]  /*1f790*/  FSEL R14, R15, -INF , P3 ;  /* 0xff8000000f0e7808 */ /* 0x000fe40001800000 */
[----:B------:R-:W-:Y:S02]  /*1f7a0*/  ISETP.GT.AND P3, PT, R3, 0x38, PT ;  /* 0x000000380300780c */ /* 0x000fe40003f64270 */
[----:B------:R-:W-:Y:S02]  /*1f7b0*/  FSEL R15, R20, -INF , P2 ;  /* 0xff800000140f7808 */ /* 0x000fe40001000000 */
[----:B------:R-:W-:Y:S02]  /*1f7c0*/  FSEL R20, R21, -INF , P1 ;  /* 0xff80000015147808 */ /* 0x000fe40000800000 */
[----:B------:R-:W-:Y:S02]  /*1f7d0*/  FSEL R21, R160, -INF , P5 ;  /* 0xff800000a0157808 */ /* 0x000fe40002800000 */
[----:B------:R-:W-:-:S02]  /*1f7e0*/  FSEL R160, R161, -INF , P4 ;  /* 0xff800000a1a07808 */ /* 0x000fc40002000000 */
[----:B--2---:R-:W-:Y:S02]  /*1f7f0*/  FSEL R161, R172, -INF , P3 ;  /* 0xff800000aca17808 */ /* 0x004fe40001800000 */
[C---:B------:R-:W-:Y:S02]  /*1f800*/  ISETP.GT.AND P2, PT, R3.reuse, 0x39, PT ;  /* 0x000000390300780c */ /* 0x040fe40003f44270 */
[C---:B------:R-:W-:Y:S02]  /*1f810*/  ISETP.GT.AND P1, PT, R3.reuse, 0x40, PT ;  /* 0x000000400300780c */ /* 0x040fe40003f24270 */
[C---:B------:R-:W-:Y:S02]  /*1f820*/  ISETP.GT.AND P5, PT, R3.reuse, 0x41, PT ;  /* 0x000000410300780c */ /* 0x040fe40003fa4270 */
[C---:B------:R-:W-:Y:S02]  /*1f830*/  ISETP.GT.AND P4, PT, R3.reuse, 0x48, PT ;  /* 0x000000480300780c */ /* 0x040fe40003f84270 */
[----:B------:R-:W-:-:S02]  /*1f840*/  ISETP.GT.AND P3, PT, R3, 0x49, PT ;  /* 0x000000490300780c */ /* 0x000fc40003f64270 */
[----:B------:R-:W-:-:S04]  /*1f850*/  FMNMX.FTZ R3, R169, R12, !PT ;  /* 0x0000000ca9037209 */ /* 0x000fc80007810000 */
[----:B------:R-:W-:-:S04]  /*1f860*/  FMNMX.FTZ R3, R164, R3, !PT ;  /* 0x00000003a4037209 */ /* 0x000fc80007810000 */
[----:B------:R-:W-:-:S04]  /*1f870*/  FMNMX.FTZ R3, R0, R3, !PT ;  /* 0x0000000300037209 */ /* 0x000fc80007810000 */
[----:B------:R-:W-:-:S04]  /*1f880*/  FMNMX.FTZ R3, R2, R3, !PT ;  /* 0x0000000302037209 */ /* 0x000fc80007810000 */
[----:B------:R-:W-:-:S04]  /*1f890*/  FMNMX.FTZ R3, R4, R3, !PT ;  /* 0x0000000304037209 */ /* 0x000fc80007810000 */
[----:B------:R-:W-:-:S04]  /*1f8a0*/  FMNMX.FTZ R5, R6, R3, !PT ;  /* 0x0000000306057209 */ /* 0x000fc80007810000 */
[----:B------:R-:W-:Y:S01]  /*1f8b0*/  FMNMX.FTZ R5, R9, R5, !PT ;  /* 0x0000000509057209 */ /* 0x000fe20007810000 */
[----:B------:R0:W1:Y:S03]  /*1f8c0*/  MUFU.TANH R3, R165 ;  /* 0x000000a500037308 */ /* 0x0000660000002400 */
[----:B0-----:R-:W-:-:S04]  /*1f8d0*/  FMNMX.FTZ R165, R10, R5, !PT ;  /* 0x000000050aa57209 */ /* 0x001fc80007810000 */
[----:B------:R-:W-:-:S04]  /*1f8e0*/  FMNMX.FTZ R165, R11, R165, !PT ;  /* 0x000000a50ba57209 */ /* 0x000fc80007810000 */
[----:B------:R-:W-:Y:S01]  /*1f8f0*/  FMNMX.FTZ R165, R14, R165, !PT ;  /* 0x000000a50ea57209 */ /* 0x000fe20007810000 */
[----:B------:R1:W0:Y:S03]  /*1f900*/  MUFU.TANH R5, R152 ;  /* 0x0000009800057308 */ /* 0x0002260000002400 */
[----:B------:R-:W-:Y:S01]  /*1f910*/  FMNMX.FTZ R165, R15, R165, !PT ;  /* 0x000000a50fa57209 */ /* 0x000fe20007810000 */
[----:B------:R-:W-:-:S03]  /*1f920*/  FMUL.FTZ R172, R156, UR39 ;  /* 0x000000279cac7c20 */ /* 0x000fc60008410000 */
[----:B------:R-:W-:-:S04]  /*1f930*/  FMNMX.FTZ R165, R20, R165, !PT ;  /* 0x000000a514a57209 */ /* 0x000fc80007810000 */
[----:B------:R-:W-:Y:S01]  /*1f940*/  FMNMX.FTZ R156, R21, R165, !PT ;  /* 0x000000a5159c7209 */ /* 0x000fe20007810000 */
[----:B------:R-:W-:Y:S01]  /*1f950*/  FMUL.FTZ R165, R157, UR39 ;  /* 0x000000279da57c20 */ /* 0x000fe20008410000 */
[----:B------:R-:W2:Y:S02]  /*1f960*/  MUFU.TANH R172, R172 ;  /* 0x000000ac00ac7308 */ /* 0x000ea40000002400 */
[----:B------:R-:W-:Y:S02]  /*1f970*/  FMNMX.FTZ R156, R160, R156, !PT ;  /* 0x0000009ca09c7209 */ /* 0x000fe40007810000 */
[----:B-1----:R-:W-:Y:S02]  /*1f980*/  FSEL R152, R3, -INF , P2 ;  /* 0xff80000003987808 */ /* 0x002fe40001000000 */
[----:B------:R-:W-:Y:S02]  /*1f990*/  FMNMX.FTZ R3, R161, R156, !PT ;  /* 0x0000009ca1037209 */ /* 0x000fe40007810000 */
[----:B------:R-:W1:Y:S01]  /*1f9a0*/  MUFU.TANH R165, R165 ;  /* 0x000000a500a57308 */ /* 0x000e620000002400 */
[----:B0-----:R-:W-:-:S02]  /*1f9b0*/  FSEL R156, R5, -INF , P1 ;  /* 0xff800000059c7808 */ /* 0x001fc40000800000 */
[----:B------:R-:W-:Y:S02]  /*1f9c0*/  FMNMX.FTZ R3, R152, R3, !PT ;  /* 0x0000000398037209 */ /* 0x000fe40007810000 */
[----:B------:R-:W-:Y:S02]  /*1f9d0*/  FSEL R153, R153, -INF , P5 ;  /* 0xff80000099997808 */ /* 0x000fe40002800000 */
[----:B------:R-:W-:Y:S02]  /*1f9e0*/  FMNMX.FTZ R3, R156, R3, !PT ;  /* 0x000000039c037209 */ /* 0x000fe40007810000 */
[----:B--2---:R-:W-:Y:S02]  /*1f9f0*/  FSEL R157, R172, -INF , P4 ;  /* 0xff800000ac9d7808 */ /* 0x004fe40002000000 */
[----:B------:R-:W-:-:S04]  /*1fa00*/  FMNMX.FTZ R3, R153, R3, !PT ;  /* 0x0000000399037209 */ /* 0x000fc80007810000 */
[----:B------:R-:W-:Y:S02]  /*1fa10*/  FMNMX.FTZ R3, R157, R3, !PT ;  /* 0x000000039d037209 */ /* 0x000fe40007810000 */
[----:B-1----:R-:W-:-:S04]  /*1fa20*/  FSEL R165, R165, -INF , P3 ;  /* 0xff800000a5a57808 */ /* 0x002fc80001800000 */
[----:B------:R-:W-:-:S05]  /*1fa30*/  FMNMX.FTZ R5, R165, R3, !PT ;  /* 0x00000003a5057209 */ /* 0x000fca0007810000 */
[----:B------:R-:W0:Y:S01]  /*1fa40*/  SHFL.BFLY PT, R3, R5, 0x2, 0x1f ;  /* 0x0c401f0005037f89 */ /* 0x000e2200000e0000 */
[----:B------:R-:W-:Y:S01]  /*1fa50*/  FMUL.FTZ R184, R186, UR39 ;  /* 0x00000027bab87c20 */ /* 0x000fe20008410000 */
[----:B------:R-:W-:Y:S01]  /*1fa60*/  FMUL.FTZ R173, R187, UR39 ;  /* 0x00000027bbad7c20 */ /* 0x000fe20008410000 */
[----:B------:R-:W-:Y:S01]  /*1fa70*/  FMUL.FTZ R177, R191, UR39 ;  /* 0x00000027bfb17c20 */ /* 0x000fe20008410000 */
[----:B0-----:R-:W-:Y:S01]  /*1fa80*/  FMNMX.FTZ R5, R5, R3, !PT ;  /* 0x0000000305057209 */ /* 0x001fe20007810000 */
[----:B------:R-:W-:-:S04]  /*1fa90*/  FMUL.FTZ R3, R182, UR39 ;  /* 0x00000027b6037c20 */ /* 0x000fc80008410000 */
[----:B------:R-:W0:Y:S01]  /*1faa0*/  SHFL.BFLY PT, R182, R5, 0x1, 0x1f ;  /* 0x0c201f0005b67f89 */ /* 0x000e2200000e0000 */
[----:B------:R-:W-:Y:S01]  /*1fab0*/  FMUL.FTZ R172, R190, UR39 ;  /* 0x00000027beac7c20 */ /* 0x000fe20008410000 */
[----:B------:R-:W-:Y:S01]  /*1fac0*/  FMUL.FTZ R178, R178, UR39 ;  /* 0x00000027b2b27c20 */ /* 0x000fe20008410000 */
[----:B------:R-:W1:Y:S01]  /*1fad0*/  MUFU.TANH R184, R184 ;  /* 0x000000b800b87308 */ /* 0x000e620000002400 */
[----:B------:R-:W-:Y:S01]  /*1fae0*/  FMUL.FTZ R176, R183, UR39 ;  /* 0x00000027b7b07c20 */ /* 0x000fe20008410000 */
[----:B------:R-:W-:Y:S01]  /*1faf0*/  FMUL.FTZ R179, R179, UR39 ;  /* 0x00000027b3b37c20 */ /* 0x000fe20008410000 */
[----:B------:R-:W-:-:S05]  /*1fb00*/  FMUL.FTZ R180, R170, UR39 ;  /* 0x00000027aab47c20 */ /* 0x000fca0008410000 */
[----:B------:R-:W-:Y:S01]  /*1fb10*/  MUFU.TANH R173, R173 ;  /* 0x000000ad00ad7308 */ /* 0x000fe20000002400 */
[----:B------:R-:W-:Y:S01]  /*1fb20*/  FMUL.FTZ R171, R171, UR39 ;  /* 0x00000027abab7c20 */ /* 0x000fe20008410000 */
[----:B------:R-:W-:-:S06]  /*1fb30*/  FMUL.FTZ R175, R175, UR39 ;  /* 0x00000027afaf7c20 */ /* 0x000fcc0008410000 */
[----:B------:R-:W-:Y:S01]  /*1fb40*/  MUFU.TANH R177, R177 ;  /* 0x000000b100b17308 */ /* 0x000fe20000002400 */
[----:B0-----:R-:W-:-:S07]  /*1fb50*/  FMNMX.FTZ R5, R5, R182, !PT ;  /* 0x000000b605057209 */ /* 0x001fce0007810000 */
[----:B------:R-:W0:Y:S01]  /*1fb60*/  MUFU.TANH R172, R172 ;  /* 0x000000ac00ac7308 */ /* 0x000e220000002400 */
[----:B------:R-:W-:Y:S01]  /*1fb70*/  FSETP.NEU.FTZ.AND P1, PT, R5, -INF , PT ;  /* 0xff8000000500780b */ /* 0x000fe20003f3d000 */
[----:B------:R-:W-:-:S06]  /*1fb80*/  FMUL.FTZ R181, R174, UR39 ;  /* 0x00000027aeb57c20 */ /* 0x000fcc0008410000 */
[----:B------:R-:W2:Y:S01]  /*1fb90*/  MUFU.TANH R178, R178 ;  /* 0x000000b200b27308 */ /* 0x000ea20000002400 */
[----:B------:R-:W-:Y:S01]  /*1fba0*/  FMUL.FTZ R183, R162, UR39 ;  /* 0x00000027a2b77c20 */ /* 0x000fe20008410000 */
[----:B------:R-:W-:-:S06]  /*1fbb0*/  FMUL.FTZ R185, R163, UR39 ;  /* 0x00000027a3b97c20 */ /* 0x000fcc0008410000 */
[----:B------:R-:W3:Y:S01]  /*1fbc0*/  MUFU.TANH R176, R176 ;  /* 0x000000b000b07308 */ /* 0x000ee20000002400 */
[----:B------:R-:W-:-:S07]  /*1fbd0*/  ISETP.GT.AND P3, PT, R168, RZ, PT ;  /* 0x000000ffa800720c */ /* 0x000fce0003f64270 */
[----:B------:R-:W4:Y:S01]  /*1fbe0*/  MUFU.TANH R179, R179 ;  /* 0x000000b300b37308 */ /* 0x000f220000002400 */
[----:B------:R-:W-:-:S07]  /*1fbf0*/  ISETP.GT.AND P4, PT, R168, 0x1, PT ;  /* 0x00000001a800780c */ /* 0x000fce0003f84270 */
[----:B------:R-:W5:Y:S01]  /*1fc00*/  MUFU.TANH R3, R3 ;  /* 0x0000000300037308 */ /* 0x000f620000002400 */
[C---:B------:R-:W-:Y:S02]  /*1fc10*/  ISETP.GT.AND P2, PT, R168.reuse, 0x9, PT ;  /* 0x00000009a800780c */ /* 0x040fe40003f44270 */
[----:B------:R-:W-:-:S05]  /*1fc20*/  ISETP.GT.AND P5, PT, R168, 0x8, PT ;  /* 0x00000008a800780c */ /* 0x000fca0003fa4270 */
[----:B------:R-:W5:Y:S01]  /*1fc30*/  MUFU.TANH R180, R180 ;  /* 0x000000b400b47308 */ /* 0x000f620000002400 */
[----:B-1----:R-:W-:-:S07]  /*1fc40*/  FSEL R163, R184, -INF , P3 ;  /* 0xff800000b8a37808 */ /* 0x002fce0001800000 */
[----:B------:R1:W5:Y:S01]  /*1fc50*/  MUFU.TANH R182, R175 ;  /* 0x000000af00b67308 */ /* 0x0003620000002400 */
[----:B------:R-:W-:-:S07]  /*1fc60*/  ISETP.GT.AND P3, PT, R168, 0x10, PT ;  /* 0x00000010a800780c */ /* 0x000fce0003f64270 */
[----:B------:R-:W5:Y:S01]  /*1fc70*/  MUFU.TANH R171, R171 ;  /* 0x000000ab00ab7308 */ /* 0x000f620000002400 */
[----:B-1----:R-:W-:Y:S02]  /*1fc80*/  FSEL R175, R5, RZ, P1 ;  /* 0x000000ff05af7208 */ /* 0x002fe40000800000 */
[----:B0-----:R-:W-:-:S03]  /*1fc90*/  FSEL R172, R172, -INF , P5 ;  /* 0xff800000acac7808 */ /* 0x001fc60002800000 */
[----:B------:R-:W-:Y:S01]  /*1fca0*/  FADD.FTZ R175, -R175, R12 ;  /* 0x0000000cafaf7221 */ /* 0x000fe20000010100 */
[----:B------:R-:W-:Y:S01]  /*1fcb0*/  FSEL R12, R173, -INF , P4 ;  /* 0xff800000ad0c7808 */ /* 0x000fe20002000000 */
[----:B------:R-:W0:Y:S01]  /*1fcc0*/  MUFU.TANH R181, R181 ;  /* 0x000000b500b57308 */ /* 0x000e220000002400 */
[----:B------:R-:W-:Y:S02]  /*1fcd0*/  FSEL R173, R177, -INF , P2 ;  /* 0xff800000b1ad7808 */ /* 0x000fe40001000000 */
[C---:B------:R-:W-:Y:S02]  /*1fce0*/  ISETP.GT.AND P2, PT, R168.reuse, 0x19, PT ;  /* 0x00000019a800780c */ /* 0x040fe40003f44270 */
[----:B------:R-:W-:-:S03]  /*1fcf0*/  ISETP.GT.AND P4, PT, R168, 0x11, PT ;  /* 0x00000011a800780c */ /* 0x000fc60003f84270 */
[----:B------:R-:W1:Y:S01]  /*1fd00*/  MUFU.TANH R183, R183 ;  /* 0x000000b700b77308 */ /* 0x000e620000002400 */
[----:B------:R-:W-:Y:S02]  /*1fd10*/  ISETP.GT.AND P5, PT, R168, 0x18, PT ;  /* 0x00000018a800780c */ /* 0x000fe40003fa4270 */
[----:B--2---:R-:W-:-:S05]  /*1fd20*/  FSEL R174, R178, -INF , P3 ;  /* 0xff800000b2ae7808 */ /* 0x004fca0001800000 */
[----:B------:R-:W2:Y:S01]  /*1fd30*/  MUFU.TANH R185, R185 ;  /* 0x000000b900b97308 */ /* 0x000ea20000002400 */
[----:B------:R-:W-:Y:S02]  /*1fd40*/  ISETP.GT.AND P3, PT, R168, 0x20, PT ;  /* 0x00000020a800780c */ /* 0x000fe40003f64270 */
[----:B---3--:R-:W-:Y:S02]  /*1fd50*/  FSEL R176, R176, -INF , P2 ;  /* 0xff800000b0b07808 */ /* 0x008fe40001000000 */
[----:B----4-:R-:W-:Y:S02]  /*1fd60*/  FSEL R162, R179, -INF , P4 ;  /* 0xff800000b3a27808 */ /* 0x010fe40002000000 */
[----:B-----5:R-:W-:Y:S01]  /*1fd70*/  FSEL R170, R3, -INF , P5 ;  /* 0xff80000003aa7808 */ /* 0x020fe20002800000 */
[----:B------:R-:W-:Y:S01]  /*1fd80*/  IMAD.U32 R3, RZ, RZ, UR43 ;  /* 0x0000002bff037e24 */ /* 0x000fe2000f8e00ff */
[C---:B------:R-:W-:Y:S02]  /*1fd90*/  ISETP.GT.AND P2, PT, R168.reuse, 0x29, PT ;  /* 0x00000029a800780c */ /* 0x040fe40003f44270 */
[----:B------:R-:W-:-:S02]  /*1fda0*/  ISETP.GT.AND P4, PT, R168, 0x21, PT ;  /* 0x00000021a800780c */ /* 0x000fc40003f84270 */
[----:B------:R-:W-:Y:S02]  /*1fdb0*/  FSEL R177, R180, -INF , P3 ;  /* 0xff800000b4b17808 */ /* 0x000fe40001800000 */
[----:B------:R-:W-:Y:S01]  /*1fdc0*/  FSEL R180, R182, -INF , P2 ;  /* 0xff800000b6b47808 */ /* 0x000fe20001000000 */
[----:B------:R-:W-:Y:S01]  /*1fdd0*/  FMUL.FTZ R182, R5, R3 ;  /* 0x0000000305b67220 */ /* 0x000fe20000410000 */
[C---:B------:R-:W-:Y:S02]  /*1fde0*/  ISETP.GT.AND P5, PT, R168.reuse, 0x28, PT ;  /* 0x00000028a800780c */ /* 0x040fe40003fa4270 */
[----:B------:R-:W-:Y:S02]  /*1fdf0*/  FSEL R178, R171, -INF , P4 ;  /* 0xff800000abb27808 */ /* 0x000fe40002000000 */
[C---:B------:R-:W-:Y:S02]  /*1fe00*/  ISETP.GT.AND P3, PT, R168.reuse, 0x30, PT ;  /* 0x00000030a800780c */ /* 0x040fe40003f64270 */
[----:B------:R-:W-:-:S02]  /*1fe10*/  ISETP.GT.AND P4, PT, R168, 0x31, PT ;  /* 0x00000031a800780c */ /* 0x000fc40003f84270 */
[----:B0-----:R-:W-:Y:S02]  /*1fe20*/  FSEL R179, R181, -INF , P5 ;  /* 0xff800000b5b37808 */ /* 0x001fe40002800000 */
[----:B-1----:R-:W-:Y:S02]  /*1fe30*/  FSEL R181, R183, -INF , P3 ;  /* 0xff800000b7b57808 */ /* 0x002fe40001800000 */
[----:B--2---:R-:W-:Y:S02]  /*1fe40*/  FSEL R171, R185, -INF , P4 ;  /* 0xff800000b9ab7808 */ /* 0x004fe40002000000 */
[----:B------:R-:W-:Y:S02]  /*1fe50*/  FSEL R182, R182, RZ, P1 ;  /* 0x000000ffb6b67208 */ /* 0x000fe40000800000 */
[C---:B------:R-:W-:Y:S02]  /*1fe60*/  ISETP.GT.AND P2, PT, R168.reuse, 0x39, PT ;  /* 0x00000039a800780c */ /* 0x040fe40003f44270 */
[----:B------:R-:W-:-:S02]  /*1fe70*/  ISETP.GT.AND P3, PT, R168, 0x40, PT ;  /* 0x00000040a800780c */ /* 0x000fc40003f64270 */
[C---:B------:R-:W-:Y:S02]  /*1fe80*/  ISETP.GT.AND P4, PT, R168.reuse, 0x41, PT ;  /* 0x00000041a800780c */ /* 0x040fe40003f84270 */
[C---:B------:R-:W-:Y:S02]  /*1fe90*/  ISETP.GT.AND P5, PT, R168.reuse, 0x48, PT ;  /* 0x00000048a800780c */ /* 0x040fe40003fa4270 */
[C---:B------:R-:W-:Y:S02]  /*1fea0*/  ISETP.GT.AND P6, PT, R168.reuse, 0x49, PT ;  /* 0x00000049a800780c */ /* 0x040fe40003fc4270 */
[----:B------:R-:W-:Y:S02]  /*1feb0*/  ISETP.GT.AND P1, PT, R168, 0x38, PT ;  /* 0x00000038a800780c */ /* 0x000fe40003f24270 */
[----:B------:R-:W-:-:S04]  /*1fec0*/  FMNMX.FTZ R168, R163, R13, !PT ;  /* 0x0000000da3a87209 */ /* 0x000fc80007810000 */
[----:B------:R-:W-:-:S04]  /*1fed0*/  FMNMX.FTZ R168, R12, R168, !PT ;  /* 0x000000a80ca87209 */ /* 0x000fc80007810000 */
[----:B------:R-:W-:-:S04]  /*1fee0*/  FMNMX.FTZ R168, R172, R168, !PT ;  /* 0x000000a8aca87209 */ /* 0x000fc80007810000 */
[----:B------:R-:W-:-:S04]  /*1fef0*/  FMNMX.FTZ R168, R173, R168, !PT ;  /* 0x000000a8ada87209 */ /* 0x000fc80007810000 */
[----:B------:R-:W-:-:S04]  /*1ff00*/  FMNMX.FTZ R168, R174, R168, !PT ;  /* 0x000000a8aea87209 */ /* 0x000fc80007810000 */
[----:B------:R-:W-:-:S04]  /*1ff10*/  FMNMX.FTZ R168, R162, R168, !PT ;  /* 0x000000a8a2a87209 */ /* 0x000fc80007810000 */
[----:B------:R-:W-:Y:S01]  /*1ff20*/  FMNMX.FTZ R168, R170, R168, !PT ;  /* 0x000000a8aaa87209 */ /* 0x000fe20007810000 */
[----:B------:R-:W-:-:S03]  /*1ff30*/  FMUL.FTZ R166, R166, UR39 ;  /* 0x00000027a6a67c20 */ /* 0x000fc60008410000 */
[----:B------:R-:W-:Y:S01]  /*1ff40*/  FMNMX.FTZ R168, R176, R168, !PT ;  /* 0x000000a8b0a87209 */ /* 0x000fe20007810000 */
[----:B------:R-:W-:-:S03]  /*1ff50*/  FMUL.FTZ R167, R167, UR39 ;  /* 0x00000027a7a77c20 */ /* 0x000fc60008410000 */
[----:B------:R-:W-:Y:S01]  /*1ff60*/  FMNMX.FTZ R168, R177, R168, !PT ;  /* 0x000000a8b1a87209 */ /* 0x000fe20007810000 */
[----:B------:R-:W0:Y:S01]  /*1ff70*/  MUFU.TANH R166, R166 ;  /* 0x000000a600a67308 */ /* 0x000e220000002400 */
        /* <DEDUP_REMOVED lines=20> */
[----:B------:R-:W-:Y:S01]  /*200c0*/  FMUL.FTZ R154, R154, UR39 ;  /* 0x000000279a9a7c20 */ /* 0x000fe20008410000 */
[----:B------:R-:W-:Y:S01]  /*200d0*/  FMNMX.FTZ R182, R178, R168, !PT ;  /* 0x000000a8b2b67209 */ /* 0x000fe20007810000 */
[----:B------:R-:W1:Y:S01]  /*200e0*/  MUFU.TANH R167, R167 ;  /* 0x000000a700a77308 */ /* 0x000e620000002400 */
[----:B------:R-:W-:-:S02]  /*200f0*/  FMUL.FTZ R155, R155, UR39 ;  /* 0x000000279b9b7c20 */ /* 0x000fc40008410000 */
[----:B------:R-:W-:-:S05]  /*20100*/  FMNMX.FTZ R182, R179, R182, !PT ;  /* 0x000000b6b3b67209 */ /* 0x000fca0007810000 */
[----:B------:R-:W2:Y:S01]  /*20110*/  MUFU.TANH R154, R154 ;  /* 0x0000009a009a7308 */ /* 0x000ea20000002400 */
[----:B------:R-:W-:Y:S01]  /*20120*/  FMUL.FTZ R158, R158, UR39 ;  /* 0x000000279e9e7c20 */ /* 0x000fe20008410000 */
[----:B------:R-:W-:-:S06]  /*20130*/  FMUL.FTZ R183, R159, UR39 ;  /* 0x000000279fb77c20 */ /* 0x000fcc0008410000 */
[----:B------:R3:W4:Y:S01]  /*20140*/  MUFU.TANH R168, R155 ;  /* 0x0000009b00a87308 */ /* 0x0007220000002400 */
[----:B0-----:R-:W-:Y:S02]  /*20150*/  FSEL R166, R166, -INF , P1 ;  /* 0xff800000a6a67808 */ /* 0x001fe40000800000 */
[----:B---3--:R-:W-:-:S04]  /*20160*/  FMNMX.FTZ R155, R180, R182, !PT ;  /* 0x000000b6b49b7209 */ /* 0x008fc80007810000 */
[----:B------:R-:W-:Y:S01]  /*20170*/  FMNMX.FTZ R155, R181, R155, !PT ;  /* 0x0000009bb59b7209 */ /* 0x000fe20007810000 */
[----:B------:R0:W3:Y:S03]  /*20180*/  MUFU.TANH R182, R158 ;  /* 0x0000009e00b67308 */ /* 0x0000e60000002400 */
[----:B0-----:R-:W-:-:S05]  /*20190*/  FMNMX.FTZ R158, R171, R155, !PT ;  /* 0x0000009bab9e7209 */ /* 0x001fca0007810000 */
[----:B------:R-:W0:Y:S01]  /*201a0*/  MUFU.TANH R183, R183 ;  /* 0x000000b700b77308 */ /* 0x000e220000002400 */
[----:B-1----:R-:W-:Y:S02]  /*201b0*/  FSEL R155, R167, -INF , P2 ;  /* 0xff800000a79b7808 */ /* 0x002fe40001000000 */
[----:B------:R-:W-:Y:S02]  /*201c0*/  FMNMX.FTZ R159, R166, R158, !PT ;  /* 0x0000009ea69f7209 */ /* 0x000fe40007810000 */
[----:B--2---:R-:W-:Y:S02]  /*201d0*/  FSEL R158, R154, -INF , P3 ;  /* 0xff8000009a9e7808 */ /* 0x004fe40001800000 */
[----:B------:R-:W-:Y:S02]  /*201e0*/  FMNMX.FTZ R154, R155, R159, !PT ;  /* 0x0000009f9b9a7209 */ /* 0x000fe40007810000 */
[----:B----4-:R-:W-:Y:S02]  /*201f0*/  FSEL R159, R168, -INF , P4 ;  /* 0xff800000a89f7808 */ /* 0x010fe40002000000 */
[----:B------:R-:W-:-:S02]  /*20200*/  FMNMX.FTZ R154, R158, R154, !PT ;  /* 0x0000009a9e9a7209 */ /* 0x000fc40007810000 */
[----:B---3--:R-:W-:Y:S02]  /*20210*/  FSEL R167, R182, -INF , P5 ;  /* 0xff800000b6a77808 */ /* 0x008fe40002800000 */
[----:B------:R-:W-:Y:S02]  /*20220*/  FMNMX.FTZ R154, R159, R154, !PT ;  /* 0x0000009a9f9a7209 */ /* 0x000fe40007810000 */
[----:B0-----:R-:W-:Y:S02]  /*20230*/  FSEL R168, R183, -INF , P6 ;  /* 0xff800000b7a87808 */ /* 0x001fe40003000000 */
[----:B------:R-:W-:-:S04]  /*20240*/  FMNMX.FTZ R154, R167, R154, !PT ;  /* 0x0000009aa79a7209 */ /* 0x000fc80007810000 */
[----:B------:R-:W-:-:S05]  /*20250*/  FMNMX.FTZ R182, R168, R154, !PT ;  /* 0x0000009aa8b67209 */ /* 0x000fca0007810000 */
[----:B------:R-:W0:Y:S02]  /*20260*/  SHFL.BFLY PT, R154, R182, 0x2, 0x1f ;  /* 0x0c401f00b69a7f89 */ /* 0x000e2400000e0000 */
[----:B0-----:R-:W-:-:S05]  /*20270*/  FMNMX.FTZ R182, R182, R154, !PT ;  /* 0x0000009ab6b67209 */ /* 0x001fca0007810000 */
[----:B------:R-:W0:Y:S01]  /*20280*/  SHFL.BFLY PT, R183, R182, 0x1, 0x1f ;  /* 0x0c201f00b6b77f89 */ /* 0x000e2200000e0000 */
[----:B------:R0:W-:Y:S08]  /*20290*/  MUFU.EX2 R204, R4 ;  /* 0x0000000400cc7308 */ /* 0x0001f00000000800 */
[----:B------:R1:W-:Y:S08]  /*202a0*/  MUFU.EX2 R210, R0 ;  /* 0x0000000000d27308 */ /* 0x0003f00000000800 */
[----:B------:R2:W-:Y:S01]  /*202b0*/  MUFU.EX2 R154, R2 ;  /* 0x00000002009a7308 */ /* 0x0005e20000000800 */
[----:B0-----:R-:W-:-:S04]  /*202c0*/  FMNMX.FTZ R4, R182, R183, !PT ;  /* 0x000000b7b6047209 */ /* 0x001fc80007810000 */
[C---:B------:R-:W-:Y:S01]  /*202d0*/  FSETP.NEU.FTZ.AND P1, PT, R4.reuse, -INF , PT ;  /* 0xff8000000400780b */ /* 0x040fe20003f3d000 */
[----:B-1----:R-:W-:-:S03]  /*202e0*/  FMUL.FTZ R0, R4, R3 ;  /* 0x0000000304007220 */ /* 0x002fc60000410000 */
[----:B--2---:R-:W-:Y:S02]  /*202f0*/  FSEL R2, R4, RZ, P1 ;  /* 0x000000ff04027208 */ /* 0x004fe40000800000 */
[----:B------:R-:W-:-:S03]  /*20300*/  FSEL R0, R0, RZ, P1 ;  /* 0x000000ff00007208 */ /* 0x000fc60000800000 */
[----:B------:R-:W-:Y:S02]  /*20310*/  FADD.FTZ R2, -R2, R13 ;  /* 0x0000000d02027221 */ /* 0x000fe40000010100 */
[-CC-:B------:R-:W-:Y:S02]  /*20320*/  FFMA.FTZ R163, R163, R3.reuse, -R0.reuse ;  /* 0x00000003a3a37223 */ /* 0x180fe40000010800 */
[-C--:B------:R-:W-:Y:S01]  /*20330*/  FMUL.FTZ R2, R2, R3.reuse ;  /* 0x0000000302027220 */ /* 0x080fe20000410000 */
        /* <DEDUP_REMOVED lines=20> */
[----:B------:R-:W-:Y:S08]  /*20480*/  MUFU.EX2 R169, R169 ;  /* 0x000000a900a97308 */ /* 0x000ff00000000800 */
[----:B------:R-:W-:Y:S08]  /*20490*/  MUFU.EX2 R163, R163 ;  /* 0x000000a300a37308 */ /* 0x000ff00000000800 */
[----:B------:R-:W0:Y:S08]  /*204a0*/  MUFU.EX2 R0, R175 ;  /* 0x000000af00007308 */ /* 0x000e300000000800 */
[----:B------:R-:W1:Y:S08]  /*204b0*/  MUFU.EX2 R2, R2 ;  /* 0x0000000200027308 */ /* 0x000e700000000800 */
[----:B------:R-:W2:Y:S08]  /*204c0*/  MUFU.EX2 R164, R164 ;  /* 0x000000a400a47308 */ /* 0x000eb00000000800 */
[----:B------:R-:W3:Y:S08]  /*204d0*/  MUFU.EX2 R12, R12 ;  /* 0x0000000c000c7308 */ /* 0x000ef00000000800 */
[----:B------:R-:W4:Y:S01]  /*204e0*/  MUFU.EX2 R172, R172 ;  /* 0x000000ac00ac7308 */ /* 0x000f220000000800 */
[----:B0-----:R-:W-:Y:S01]  /*204f0*/  FFMA.FTZ R228, R0, R228, R169 ;  /* 0x000000e400e47223 */ /* 0x001fe200000100a9 */
[----:B-1----:R-:W-:-:S06]  /*20500*/  FFMA.FTZ R227, R2, R227, R163 ;  /* 0x000000e302e37223 */ /* 0x002fcc00000100a3 */
[----:B------:R-:W0:Y:S01]  /*20510*/  MUFU.EX2 R173, R173 ;  /* 0x000000ad00ad7308 */ /* 0x000e220000000800 */
[----:B--2---:R-:W-:Y:S01]  /*20520*/  FADD.FTZ R13, R164, R228 ;  /* 0x000000e4a40d7221 */ /* 0x004fe20000010000 */
[----:B---3--:R-:W-:-:S06]  /*20530*/  FADD.FTZ R175, R12, R227 ;  /* 0x000000e30caf7221 */ /* 0x008fcc0000010000 */
[----:B------:R-:W1:Y:S01]  /*20540*/  MUFU.EX2 R174, R174 ;  /* 0x000000ae00ae7308 */ /* 0x000e620000000800 */
[----:B------:R-:W-:Y:S01]  /*20550*/  FADD.FTZ R13, R210, R13 ;  /* 0x0000000dd20d7221 */ /* 0x000fe20000010000 */
[----:B----4-:R-:W-:-:S06]  /*20560*/  FADD.FTZ R175, R172, R175 ;  /* 0x000000afacaf7221 */ /* 0x010fcc0000010000 */
[----:B------:R-:W2:Y:S08]  /*20570*/  MUFU.EX2 R6, R6 ;  /* 0x0000000600067308 */ /* 0x000eb00000000800 */
[----:B------:R-:W3:Y:S01]  /*20580*/  MUFU.EX2 R162, R162 ;  /* 0x000000a200a27308 */ /* 0x000ee20000000800 */
[----:B------:R-:W-:Y:S01]  /*20590*/  FADD.FTZ R13, R154, R13 ;  /* 0x0000000d9a0d7221 */ /* 0x000fe20000010000 */
[----:B0-----:R-:W-:-:S06]  /*205a0*/  FADD.FTZ R175, R173, R175 ;  /* 0x000000afadaf7221 */ /* 0x001fcc0000010000 */
[----:B------:R-:W0:Y:S08]  /*205b0*/  MUFU.EX2 R9, R9 ;  /* 0x0000000900097308 */ /* 0x000e300000000800 */
[----:B------:R-:W4:Y:S01]  /*205c0*/  MUFU.EX2 R170, R170 ;  /* 0x000000aa00aa7308 */ /* 0x000f220000000800 */
[----:B------:R-:W-:Y:S01]  /*205d0*/  FADD.FTZ R13, R204, R13 ;  /* 0x0000000dcc0d7221 */ /* 0x000fe20000010000 */
[----:B-1----:R-:W-:-:S06]  /*205e0*/  FADD.FTZ R175, R174, R175 ;  /* 0x000000afaeaf7221 */ /* 0x002fcc0000010000 */
[----:B------:R-:W1:Y:S08]  /*205f0*/  MUFU.EX2 R10, R10 ;  /* 0x0000000a000a7308 */ /* 0x000e700000000800 */
[----:B------:R-:W5:Y:S01]  /*20600*/  MUFU.EX2 R176, R176 ;  /* 0x000000b000b07308 */ /* 0x000f620000000800 */
[----:B--2---:R-:W-:Y:S01]  /*20610*/  FADD.FTZ R13, R6, R13 ;  /* 0x0000000d060d7221 */ /* 0x004fe20000010000 */
[----:B---3--:R-:W-:-:S06]  /*20620*/  FADD.FTZ R175, R162, R175 ;  /* 0x000000afa2af7221 */ /* 0x008fcc0000010000 */
[----:B------:R-:W2:Y:S08]  /*20630*/  MUFU.EX2 R11, R11 ;  /* 0x0000000b000b7308 */ /* 0x000eb00000000800 */
[----:B------:R-:W3:Y:S01]  /*20640*/  MUFU.EX2 R177, R177 ;  /* 0x000000b100b17308 */ /* 0x000ee20000000800 */
[----:B0-----:R-:W-:Y:S01]  /*20650*/  FADD.FTZ R13, R9, R13 ;  /* 0x0000000d090d7221 */ /* 0x001fe20000010000 */
[----:B----4-:R-:W-:-:S06]  /*20660*/  FADD.FTZ R175, R170, R175 ;  /* 0x000000afaaaf7221 */ /* 0x010fcc0000010000 */
[----:B------:R-:W0:Y:S08]  /*20670*/  MUFU.EX2 R14, R14 ;  /* 0x0000000e000e7308 */ /* 0x000e300000000800 */
[----:B------:R-:W4:Y:S01]  /*20680*/  MUFU.EX2 R178, R178 ;  /* 0x000000b200b27308 */ /* 0x000f220000000800 */
[----:B-1----:R-:W-:Y:S01]  /*20690*/  FADD.FTZ R13, R10, R13 ;  /* 0x0000000d0a0d7221 */ /* 0x002fe20000010000 */
[----:B-----5:R-:W-:-:S06]  /*206a0*/  FADD.FTZ R175, R176, R175 ;  /* 0x000000afb0af7221 */ /* 0x020fcc0000010000 */
        /* <DEDUP_REMOVED lines=39> */
[----:B---3--:R-:W-:-:S03]  /*20920*/  FADD.FTZ R175, R159, R175 ;  /* 0x000000af9faf7221 */ /* 0x008fc60000010000 */
[----:B0-----:R-:W-:Y:S01]  /*20930*/  FADD.FTZ R13, R157, R13 ;  /* 0x0000000d9d0d7221 */ /* 0x001fe20000010000 */
[----:B----4-:R-:W-:-:S03]  /*20940*/  FADD.FTZ R175, R167, R175 ;  /* 0x000000afa7af7221 */ /* 0x010fc60000010000 */
[----:B-1----:R-:W-:Y:S01]  /*20950*/  FADD.FTZ R228, R165, R13 ;  /* 0x0000000da5e47221 */ /* 0x002fe20000010000 */
[----:B-----5:R-:W-:Y:S01]  /*20960*/  FADD.FTZ R227, R168, R175 ;  /* 0x000000afa8e37221 */ /* 0x020fe20000010000 */
[----:B------:R-:W-:Y:S06]  /*20970*/  @!P0 BRA `(.L_x_2882) ;  /* 0x0000000000048947 */ /* 0x000fec0003800000 */
[----:B------:R-:W-:Y:S01]  /*20980*/  BPT.TRAP 0x1 ;  /* 0x000000040000795c */ /* 0x000fe20000300000 */
.L_x_2882:
        /* <DEDUP_REMOVED lines=27> */
[C---:B--2---:R-:W-:Y:S01]  /*20b40*/  ISETP.GT.AND P1, PT, R8.reuse, R13, PT ;  /* 0x0000000d0800720c */ /* 0x044fe20003f24270 */
[----:B------:R-:W-:Y:S02]  /*20b50*/  VIADD R8, R8, 0xffffffff ;  /* 0xffffffff08087836 */ /* 0x000fe40000000000 */
[----:B------:R-:W-:-:S10]  /*20b60*/  IMAD.MOV.U32 R13, RZ, RZ, R4 ;  /* 0x000000ffff0d7224 */ /* 0x000fd400078e0004 */
[----:B------:R-:W-:Y:S05]  /*20b70*/  @P1 BRA `(.L_x_2883) ;  /* 0xffffffa800e81947 */ /* 0x000fea000383ffff */
[----:B------:R-:W-:Y:S05]  /*20b80*/  BSYNC B1 ;  /* 0x0000000000017941 */ /* 0x000fea0003800000 */
.L_x_2870:
[----:B------:R-:W-:Y:S05]  /*20b90*/  BSYNC B0 ;  /* 0x0000000000007941 */ /* 0x000fea0003800000 */
.L_x_2869:
        /* <DEDUP_REMOVED lines=8> */
.L_x_2898:
[----:B------:R-:W-:-:S05]  /*20c20*/  VIADD R13, R7, 0x1 ;  /* 0x00000001070d7836 */ /* 0x000fca0000000000 */
[----:B------:R-:W-:-:S04]  /*20c30*/  ISETP.NE.AND P1, PT, R13, 0x2, PT ;  /* 0x000000020d00780c */ /* 0x000fc80003f25270 */
[----:B------:R-:W-:Y:S02]  /*20c40*/  SEL R13, R13, RZ, P1 ;  /* 0x000000ff0d0d7207 */ /* 0x000fe40000800000 */
[----:B------:R-:W-:-:S03]  /*20c50*/  SEL R226, RZ, 0x1, P1 ;  /* 0x00000001ffe27807 */ /* 0x000fc60000800000 */
[----:B------:R-:W-:Y:S01]  /*20c60*/  IMAD.MOV.U32 R220, RZ, RZ, R13 ;  /* 0x000000ffffdc7224 */ /* 0x000fe200078e000d */
[----:B------:R-:W-:Y:S01]  /*20c70*/  LOP3.LUT R226, R6, R226, RZ, 0x3c, !PT ;  /* 0x000000e206e27212 */ /* 0x000fe200078e3cff */
[----:B------:R-:W-:Y:S06]  /*20c80*/  @!P0 BRA `(.L_x_2886) ;  /* 0x0000000000048947 */ /* 0x000fec0003800000 */
[----:B------:R-:W-:Y:S01]  /*20c90*/  BPT.TRAP 0x1 ;  /* 0x000000040000795c */ /* 0x000fe20000300000 */
.L_x_2886:
[----:B------:R-:W-:Y:S01]  /*20ca0*/  IMAD R4, R220, 0x8, R23 ;  /* 0x00000008dc047824 */ /* 0x000fe200078e0217 */
[----:B------:R-:W-:-:S04]  /*20cb0*/  SHF.L.U32 R5, R226, 0x1f, RZ ;  /* 0x0000001fe2057819 */ /* 0x000fc800000006ff */
[----:B------:R0:W1:Y:S01]  /*20cc0*/  SYNCS.PHASECHK.TRANS64.TRYWAIT P1, [R4+URZ+0x38830], R5 ;  /* 0x03883005040075a7 */ /* 0x000062000802017f */
[----:B------:R-:W-:Y:S05]  /*20cd0*/  @!P0 BRA `(.L_x_2887) ;  /* 0x0000000000048947 */ /* 0x000fea0003800000 */
[----:B------:R-:W-:Y:S01]  /*20ce0*/  BPT.TRAP 0x1 ;  /* 0x000000040000795c */ /* 0x000fe20000300000 */
.L_x_2887:
        /* <DEDUP_REMOVED lines=8> */
.L_x_2889:
[----:B------:R-:W-:Y:S05]  /*20d70*/  BSYNC B1 ;  /* 0x0000000000017941 */ /* 0x000fea0003800000 */
.L_x_2888:
        /* <DEDUP_REMOVED lines=874> */
.L_x_2891:
[----:B------:R-:W-:Y:S01]  /*24420*/  SHF.L.U32 R0, R6, 0x1f, RZ ;  /* 0x0000001f06007819 */ /* 0x000fe200000006ff */
[----:B------:R-:W-:-:S04]  /*24430*/  IMAD R6, R7, 0x8, R23 ;  /* 0x0000000807067824 */ /* 0x000fc800078e0217 */
[----:B------:R0:W1:Y:S01]  /*24440*/  SYNCS.PHASECHK.TRANS64.TRYWAIT P1, [R6+URZ+0x38850], R0 ;  /* 0x03885000060075a7 */ /* 0x000062000802017f */
[----:B------:R-:W-:Y:S05]  /*24450*/  @!P0 BRA `(.L_x_2892) ;  /* 0x0000000000048947 */ /* 0x000fea0003800000 */
[----:B------:R-:W-:Y:S01]  /*24460*/  BPT.TRAP 0x1 ;  /* 0x000000040000795c */ /* 0x000fe20000300000 */
.L_x_2892:
[----:B------:R-:W-:Y:S04]  /*24470*/  BSSY B1, `(.L_x_2893) ;  /* 0x0000004000017945 */ /* 0x000fe80003800000 */
[----:B-1----:R-:W-:Y:S05]  /*24480*/  @P1 BRA `(.L_x_2894) ;  /* 0x0000000000081947 */ /* 0x002fea0003800000 */
[----:B------:R-:W1:Y:S02]  /*24490*/  SYNCS.PHASECHK.TRANS64.TRYWAIT P1, [R6+URZ+0x38850], R0 ;  /* 0x03885000060075a7 */ /* 0x000e64000802017f */
[----:B-1----:R-:W-:Y:S05]  /*244a0*/  @!P1 BRA `(.L_x_2895) ;  /* 0x0000011000149947 */ /* 0x002fea0003800000 */
.L_x_2894:
[----:B------:R-:W-:Y:S05]  /*244b0*/  BSYNC B1 ;  /* 0x0000000000017941 */ /* 0x000fea0003800000 */
.L_x_2893:
        /* <DEDUP_REMOVED lines=45> */
.L_x_2896:
[----:B------:R-:W-:Y:S02]  /*24790*/  FMUL.FTZ R0, R184, UR38 ;  /* 0x00000026b8007c20 */ /* 0x000fe40008410000 */
[----:B------:R-:W2:Y:S01]  /*247a0*/  LDL R184, [R1+0x50] ;  /* 0x0000500001b87983 */ /* 0x000ea20000100800 */
        /* <DEDUP_REMOVED lines=24> */
[----:B------:R-:W-:-:S02]  /*24930*/  IMAD R4, R13, 0x8, R23 ;  /* 0x000000080d047824 */ /* 0x000fc400078e0217 */
        /* <DEDUP_REMOVED lines=25> */
[----:B------:R-:W-:Y:S01]  /*24ad0*/  VIADD R4, R4, 0x38840 ;  /* 0x0003884004047836 */ /* 0x000fe20000000000 */
        /* <DEDUP_REMOVED lines=31> */
[----:B-1----:R-:W-:-:S05]  /*24cd0*/  FMNMX.FTZ R5, R157, R3, !PT ;  /* 0x000000039d057209 */ /* 0x002fca0007810000 */
[----:B------:R-:W1:Y:S02]  /*24ce0*/  SHFL.BFLY PT, R3, R5, 0x2, 0x1f ;  /* 0x0c401f0005037f89 */ /* 0x000e6400000e0000 */
[----:B------:R-:W4:Y:S08]  /*24cf0*/  MUFU.TANH R176, R176 ;  /* 0x000000b000b07308 */ /* 0x000f300000002400 */
[----:B------:R-:W5:Y:S08]  /*24d00*/  MUFU.TANH R177, R177 ;  /* 0x000000b100b17308 */ /* 0x000f700000002400 */
[----:B------:R-:W5:Y:S01]  /*24d10*/  MUFU.TANH R178, R178 ;  /* 0x000000b200b27308 */ /* 0x000f620000002400 */
[----:B-1----:R-:W-:-:S07]  /*24d20*/  FMNMX.FTZ R5, R5, R3, !PT ;  /* 0x0000000305057209 */ /* 0x002fce0007810000 */
[----:B------:R-:W1:Y:S01]  /*24d30*/  MUFU.TANH R179, R179 ;  /* 0x000000b300b37308 */ /* 0x000e620000002400 */
[----:B------:R-:W3:Y:S07]  /*24d40*/  SHFL.BFLY PT, R3, R5, 0x1, 0x1f ;  /* 0x0c201f0005037f89 */ /* 0x000eee00000e0000 */
[----:B------:R-:W1:Y:S08]  /*24d50*/  MUFU.TANH R180, R180 ;  /* 0x000000b400b47308 */ /* 0x000e700000002400 */
[----:B------:R-:W1:Y:S08]  /*24d60*/  MUFU.TANH R181, R181 ;  /* 0x000000b500b57308 */ /* 0x000e700000002400 */
[----:B------:R-:W1:Y:S01]  /*24d70*/  MUFU.TANH R170, R170 ;  /* 0x000000aa00aa7308 */ /* 0x000e620000002400 */
[----:B---3--:R-:W-:-:S02]  /*24d80*/  FMNMX.FTZ R5, R5, R3, !PT ;  /* 0x0000000305057209 */ /* 0x008fc40007810000 */
[----:B------:R-:W-:-:S05]  /*24d90*/  FMNMX.FTZ R3, R165, R12, !PT ;  /* 0x0000000ca5037209 */ /* 0x000fca0007810000 */
[----:B------:R-:W3:Y:S01]  /*24da0*/  MUFU.TANH R171, R171 ;  /* 0x000000ab00ab7308 */ /* 0x000ee20000002400 */
[----:B0-----:R-:W-:Y:S01]  /*24db0*/  FMNMX.FTZ R3, R13, R3, !PT ;  /* 0x000000030d037209 */ /* 0x001fe20007810000 */
[----:B------:R-:W-:-:S03]  /*24dc0*/  FADD.FTZ R154, -R5, R9 ;  /* 0x00000009059a7221 */ /* 0x000fc60000010100 */
[----:B----4-:R-:W-:-:S03]  /*24dd0*/  FMNMX.FTZ R3, R176, R3, !PT ;  /* 0x00000003b0037209 */ /* 0x010fc60007810000 */
[----:B------:R-:W0:Y:S01]  /*24de0*/  MUFU.TANH R174, R174 ;  /* 0x000000ae00ae7308 */ /* 0x000e220000002400 */
[----:B-----5:R-:W-:-:S04]  /*24df0*/  FMNMX.FTZ R3, R177, R3, !PT ;  /* 0x00000003b1037209 */ /* 0x020fc80007810000 */
[----:B------:R-:W-:-:S03]  /*24e00*/  FMNMX.FTZ R3, R178, R3, !PT ;  /* 0x00000003b2037209 */ /* 0x000fc60007810000 */
[----:B------:R-:W4:Y:S01]  /*24e10*/  MUFU.TANH R175, R175 ;  /* 0x000000af00af7308 */ /* 0x000f220000002400 */
[----:B-1----:R-:W-:-:S04]  /*24e20*/  FMNMX.FTZ R3, R179, R3, !PT ;  /* 0x00000003b3037209 */ /* 0x002fc80007810000 */
[----:B------:R-:W-:-:S03]  /*24e30*/  FMNMX.FTZ R3, R180, R3, !PT ;  /* 0x00000003b4037209 */ /* 0x000fc60007810000 */
[----:B------:R-:W1:Y:S01]  /*24e40*/  MUFU.TANH R162, R162 ;  /* 0x000000a200a27308 */ /* 0x000e620000002400 */
[----:B------:R-:W-:-:S04]  /*24e50*/  FMNMX.FTZ R3, R181, R3, !PT ;  /* 0x00000003b5037209 */ /* 0x000fc80007810000 */
[----:B------:R-:W-:-:S03]  /*24e60*/  FMNMX.FTZ R3, R170, R3, !PT ;  /* 0x00000003aa037209 */ /* 0x000fc60007810000 */
[----:B------:R-:W5:Y:S01]  /*24e70*/  MUFU.TANH R197, R197 ;  /* 0x000000c500c57308 */ /* 0x000f620000002400 */
[----:B---3--:R-:W-:-:S04]  /*24e80*/  FMNMX.FTZ R3, R171, R3, !PT ;  /* 0x00000003ab037209 */ /* 0x008fc80007810000 */
[----:B0-----:R-:W-:-:S03]  /*24e90*/  FMNMX.FTZ R3, R174, R3, !PT ;  /* 0x00000003ae037209 */ /* 0x001fc60007810000 */
[----:B------:R-:W0:Y:S01]  /*24ea0*/  MUFU.TANH R199, R199 ;  /* 0x000000c700c77308 */ /* 0x000e220000002400 */
[----:B----4-:R-:W-:-:S04]  /*24eb0*/  FMNMX.FTZ R3, R175, R3, !PT ;  /* 0x00000003af037209 */ /* 0x010fc80007810000 */
[----:B-1----:R-:W-:-:S03]  /*24ec0*/  FMNMX.FTZ R3, R162, R3, !PT ;  /* 0x00000003a2037209 */ /* 0x002fc60007810000 */
[----:B------:R-:W1:Y:S01]  /*24ed0*/  MUFU.TANH R167, R167 ;  /* 0x000000a700a77308 */ /* 0x000e620000002400 */
[----:B-----5:R-:W-:-:S07]  /*24ee0*/  FMNMX.FTZ R3, R197, R3, !PT ;  /* 0x00000003c5037209 */ /* 0x020fce0007810000 */
[----:B------:R-:W3:Y:S01]  /*24ef0*/  MUFU.TANH R193, R193 ;  /* 0x000000c100c17308 */ /* 0x000ee20000002400 */
[----:B0-----:R-:W-:-:S07]  /*24f00*/  FMNMX.FTZ R3, R199, R3, !PT ;  /* 0x00000003c7037209 */ /* 0x001fce0007810000 */
[----:B------:R-:W0:Y:S01]  /*24f10*/  MUFU.TANH R166, R166 ;  /* 0x000000a600a67308 */ /* 0x000e220000002400 */
[----:B-1----:R-:W-:Y:S02]  /*24f20*/  FMNMX.FTZ R3, R167, R3, !PT ;  /* 0x00000003a7037209 */ /* 0x002fe40007810000 */
[----:B--2---:R-:W-:-:S04]  /*24f30*/  PRMT R4, R184, 0x654, R4 ;  /* 0x00000654b8047816 */ /* 0x004fc80000000004 */
[----:B------:R1:W-:Y:S01]  /*24f40*/  SYNCS.ARRIVE.TRANS64.RED.A1T0 RZ, [R4+URZ], RZ ;  /* 0x000000ff04ff79a7 */ /* 0x0003e2000810043f */
[----:B------:R-:W2:Y:S01]  /*24f50*/  MUFU.TANH R195, R195 ;  /* 0x000000c300c37308 */ /* 0x000ea20000002400 */
[----:B---3--:R-:W-:-:S07]  /*24f60*/  FMNMX.FTZ R3, R193, R3, !PT ;  /* 0x00000003c1037209 */ /* 0x008fce0007810000 */
[----:B------:R-:W3:Y:S01]  /*24f70*/  MUFU.TANH R163, R163 ;  /* 0x000000a300a37308 */ /* 0x000ee20000002400 */
[----:B0-----:R-:W-:-:S04]  /*24f80*/  FMNMX.FTZ R3, R166, R3, !PT ;  /* 0x00000003a6037209 */ /* 0x001fc80007810000 */
[----:B--2---:R-:W-:-:S04]  /*24f90*/  FMNMX.FTZ R3, R195, R3, !PT ;  /* 0x00000003c3037209 */ /* 0x004fc80007810000 */
[----:B---3--:R-:W-:-:S05]  /*24fa0*/  FMNMX.FTZ R3, R163, R3, !PT ;  /* 0x00000003a3037209 */ /* 0x008fca0007810000 */
[----:B-1----:R-:W0:Y:S02]  /*24fb0*/  SHFL.BFLY PT, R4, R3, 0x2, 0x1f ;  /* 0x0c401f0003047f89 */ /* 0x002e2400000e0000 */
[----:B0-----:R-:W-:-:S05]  /*24fc0*/  FMNMX.FTZ R4, R3, R4, !PT ;  /* 0x0000000403047209 */ /* 0x001fca0007810000 */
[----:B------:R-:W0:Y:S02]  /*24fd0*/  SHFL.BFLY PT, R3, R4, 0x1, 0x1f ;  /* 0x0c201f0004037f89 */ /* 0x000e2400000e0000 */
[----:B0-----:R-:W-:Y:S01]  /*24fe0*/  FMNMX.FTZ R4, R4, R3, !PT ;  /* 0x0000000304047209 */ /* 0x001fe20007810000 */
[----:B------:R-:W-:-:S04]  /*24ff0*/  IMAD.U32 R3, RZ, RZ, UR42 ;  /* 0x0000002aff037e24 */ /* 0x000fc8000f8e00ff */
[----:B------:R-:W-:Y:S01]  /*25000*/  FADD.FTZ R155, -R4, R12 ;  /* 0x0000000c049b7221 */ /* 0x000fe20000010100 */
[-C--:B------:R-:W-:Y:S01]  /*25010*/  FMUL.FTZ R9, R5, R3.reuse ;  /* 0x0000000305097220 */ /* 0x080fe20000410000 */
[-C--:B------:R-:W-:Y:S02]  /*25020*/  FMUL.FTZ R12, R154, R3.reuse ;  /* 0x000000039a0c7220 */ /* 0x080fe40000410000 */
[-C--:B------:R-:W-:Y:S01]  /*25030*/  FMUL.FTZ R154, R155, R3.reuse ;  /* 0x000000039b9a7220 */ /* 0x080fe20000410000 */
        /* <DEDUP_REMOVED lines=12> */
[-C--:B0-----:R-:W-:Y:S01]  /*25100*/  FMUL.FTZ R154, R4, R3.reuse ;  /* 0x00000003049a7220 */ /* 0x081fe20000410000 */
[-CC-:B------:R-:W-:Y:S01]  /*25110*/  FFMA.FTZ R192, R153, R3.reuse, -R9.reuse ;  /* 0x0000000399c07223 */ /* 0x180fe20000010809 */
[-CC-:B------:R-:W-:Y:S01]  /*25120*/  FFMA.FTZ R194, R156, R3.reuse, -R9.reuse ;  /* 0x000000039cc27223 */ /* 0x180fe20000010809 */
[-CC-:B------:R-:W-:Y:S01]  /*25130*/  FFMA.FTZ R15, R157, R3.reuse, -R9.reuse ;  /* 0x000000039d0f7223 */ /* 0x180fe20000010809 */
[-CC-:B------:R-:W-:Y:S01]  /*25140*/  FFMA.FTZ R209, R165, R3.reuse, -R154.reuse ;  /* 0x00000003a5d17223 */ /* 0x180fe2000001089a */
[-CC-:B------:R-:W-:Y:S01]  /*25150*/  FFMA.FTZ R161, R13, R3.reuse, -R154.reuse ;  /* 0x000000030da17223 */ /* 0x180fe2000001089a */
[-CC-:B------:R-:W-:Y:S01]  /*25160*/  FFMA.FTZ R211, R176, R3.reuse, -R154.reuse ;  /* 0x00000003b0d37223 */ /* 0x180fe2000001089a */
[----:B------:R-:W0:Y:S01]  /*25170*/  MUFU.EX2 R208, R208 ;  /* 0x000000d000d07308 */ /* 0x000e220000000800 */
[-CC-:B-1----:R-:W-:Y:S01]  /*25180*/  FFMA.FTZ R12, R21, R3.reuse, -R9.reuse ;  /* 0x00000003150c7223 */ /* 0x182fe20000010809 */
        /* <DEDUP_REMOVED lines=17> */
[-CC-:B------:R-:W-:Y:S01]  /*252a0*/  FFMA.FTZ R193, R193, R3.reuse, -R154.reuse ;  /* 0x00000003c1c17223 */ /* 0x180fe2000001089a */
[-CC-:B------:R-:W-:Y:S01]  /*252b0*/  FFMA.FTZ R195, R195, R3.reuse, -R154.reuse ;  /* 0x00000003c3c37223 */ /* 0x180fe2000001089a */
[-C--:B------:R-:W-:Y:S01]  /*252c0*/  FFMA.FTZ R13, R163, R3.reuse, -R154 ;  /* 0x00000003a30d7223 */ /* 0x080fe2000001089a */
[-CC-:B------:R-:W-:Y:S01]  /*252d0*/  FFMA.FTZ R200, R168, R3.reuse, -R9.reuse ;  /* 0x00000003a8c87223 */ /* 0x180fe20000010809 */
[----:B------:R-:W-:Y:S01]  /*252e0*/  FFMA.FTZ R169, R169, R3, -R9 ;  /* 0x00000003a9a97223 */ /* 0x000fe20000010809 */
[----:B------:R-:W0:Y:S01]  /*252f0*/  MUFU.EX2 R161, R161 ;  /* 0x000000a100a17308 */ /* 0x000e220000000800 */
[----:B-1----:R-:W-:Y:S01]  /*25300*/  FFMA.FTZ R227, R2, R227, R209 ;  /* 0x000000e302e37223 */ /* 0x002fe200000100d1 */
[-CC-:B------:R-:W-:Y:S01]  /*25310*/  FFMA.FTZ R202, R172, R3.reuse, -R9.reuse ;  /* 0x00000003acca7223 */ /* 0x180fe20000010809 */
[-CC-:B------:R-:W-:Y:S01]  /*25320*/  FFMA.FTZ R10, R173, R3.reuse, -R9.reuse ;  /* 0x00000003ad0a7223 */ /* 0x180fe20000010809 */
[----:B------:R-:W-:-:S04]  /*25330*/  FFMA.FTZ R164, R164, R3, -R9 ;  /* 0x00000003a4a47223 */ /* 0x000fc80000010809 */
[----:B------:R-:W-:Y:S08]  /*25340*/  MUFU.EX2 R152, R7 ;  /* 0x0000000700987308 */ /* 0x000ff00000000800 */
[----:B------:R-:W1:Y:S01]  /*25350*/  MUFU.EX2 R211, R211 ;  /* 0x000000d300d37308 */ /* 0x000e620000000800 */
[----:B0-----:R-:W-:-:S07]  /*25360*/  FADD.FTZ R163, R161, R227 ;  /* 0x000000e3a1a37221 */ /* 0x001fce0000010000 */
[----:B------:R-:W-:Y:S08]  /*25370*/  MUFU.EX2 R210, R210 ;  /* 0x000000d200d27308 */ /* 0x000ff00000000800 */
[----:B------:R-:W0:Y:S01]  /*25380*/  MUFU.EX2 R160, R160 ;  /* 0x000000a000a07308 */ /* 0x000e220000000800 */
[----:B-1----:R-:W-:-:S07]  /*25390*/  FADD.FTZ R163, R211, R163 ;  /* 0x000000a3d3a37221 */ /* 0x002fce0000010000 */
[----:B------:R-:W-:Y:S08]  /*253a0*/  MUFU.EX2 R20, R11 ;  /* 0x0000000b00147308 */ /* 0x000ff00000000800 */
[----:B------:R-:W1:Y:S01]  /*253b0*/  MUFU.EX2 R205, R205 ;  /* 0x000000cd00cd7308 */ /* 0x000e620000000800 */
[----:B0-----:R-:W-:-:S07]  /*253c0*/  FADD.FTZ R163, R160, R163 ;  /* 0x000000a3a0a37221 */ /* 0x001fce0000010000 */
[----:B------:R0:W-:Y:S08]  /*253d0*/  MUFU.EX2 R7, R21 ;  /* 0x0000001500077308 */ /* 0x0001f00000000800 */
[----:B------:R-:W-:Y:S01]  /*253e0*/  MUFU.EX2 R204, R204 ;  /* 0x000000cc00cc7308 */ /* 0x000fe20000000800 */
[----:B0-----:R-:W-:Y:S01]  /*253f0*/  FFMA.FTZ R21, R166, R3, -R154 ;  /* 0x00000003a6157223 */ /* 0x001fe2000001089a */
[----:B-1----:R-:W-:-:S06]  /*25400*/  FADD.FTZ R163, R205, R163 ;  /* 0x000000a3cda37221 */ /* 0x002fcc0000010000 */
[----:B------:R-:W0:Y:S08]  /*25410*/  MUFU.EX2 R159, R159 ;  /* 0x0000009f009f7308 */ /* 0x000e300000000800 */
        /* <DEDUP_REMOVED lines=63> */
.L_x_2897:
[----:B------:R-:W2:Y:S01]  /*25810*/  LDL R162, [R1+0x7c] ;  /* 0x00007c0001a27983 */ /* 0x000ea20000100800 */
[----:B------:R-:W-:Y:S01]  /*25820*/  VIADD R6, R6, 0x38860 ;  /* 0x0003886006067836 */ /* 0x000fe20000000000 */
[----:B------:R-:W-:Y:S01]  /*25830*/  F2FP.BF16.F32.PACK_AB R200, R200, R12 ;  /* 0x0000000cc8c8723e */ /* 0x000fe200000010ff */
[----:B------:R-:W-:Y:S01]  /*25840*/  IMAD.MOV.U32 R12, RZ, RZ, R4 ;  /* 0x000000ffff0c7224 */ /* 0x000fe200078e0004 */
[----:B------:R-:W-:Y:S01]  /*25850*/  F2FP.BF16.F32.PACK_AB R198, R9, R198 ;  /* 0x000000c609c6723e */ /* 0x000fe200000010ff */
[----:B------:R-:W-:Y:S01]  /*25860*/  IMAD.MOV.U32 R9, RZ, RZ, R5 ;  /* 0x000000ffff097224 */ /* 0x000fe200078e0005 */
[----:B------:R-:W-:Y:S02]  /*25870*/  PRMT R6, R184, 0x654, R6 ;  /* 0x00000654b8067816 */ /* 0x000fe40000000006 */
[----:B------:R-:W-:Y:S01]  /*25880*/  F2FP.BF16.F32.PACK_AB R192, R192, R7 ;  /* 0x00000007c0c0723e */ /* 0x000fe200000010ff */
[----:B------:R-:W-:Y:S01]  /*25890*/  IMAD.MOV.U32 R7, RZ, RZ, R220 ;  /* 0x000000ffff077224 */ /* 0x000fe200078e00dc */
        /* <DEDUP_REMOVED lines=20> */
[----:B------:R-:W-:-:S12]  /*259e0*/  VIADD R8, R8, 0xffffffff ;  /* 0xffffffff08087836 */ /* 0x000fd80000000000 */
[----:B------:R-:W-:Y:S05]  /*259f0*/  @P1 BRA `(.L_x_2898) ;  /* 0xffffffb000881947 */ /* 0x000fea000383ffff */
.L_x_2885:
[----:B------:R-:W-:Y:S05]  /*25a00*/  BSYNC B0 ;  /* 0x0000000000007941 */ /* 0x000fea0003800000 */
.L_x_2884:
        /* <DEDUP_REMOVED lines=131> */
.L_x_2899:
[----:B------:R-:W-:Y:S01]  /*26240*/  IMAD R10, R220, 0x8, R23 ;  /* 0x00000008dc0a7824 */ /* 0x000fe200078e0217 */
[----:B------:R-:W-:-:S04]  /*26250*/  SHF.L.U32 R0, R226, 0x1f, RZ ;  /* 0x0000001fe2007819 */ /* 0x000fc800000006ff */
[----:B------:R0:W1:Y:S01]  /*26260*/  SYNCS.PHASECHK.TRANS64.TRYWAIT P1, [R10+URZ+0x38850], R0 ;  /* 0x038850000a0075a7 */ /* 0x000062000802017f */
[----:B------:R-:W-:Y:S05]  /*26270*/  @!P0 BRA `(.L_x_2900) ;  /* 0x0000000000048947 */ /* 0x000fea0003800000 */
[----:B------:R-:W-:Y:S01]  /*26280*/  BPT.TRAP 0x1 ;  /* 0x000000040000795c */ /* 0x000fe20000300000 */
.L_x_2900:
[----:B------:R-:W-:Y:S04]  /*26290*/  BSSY B0, `(.L_x_2901) ;  /* 0x0000004000007945 */ /* 0x000fe80003800000 */
[----:B-1----:R-:W-:Y:S05]  /*262a0*/  @P1 BRA `(.L_x_2902) ;  /* 0x0000000000081947 */ /* 0x002fea0003800000 */
[----:B------:R-:W1:Y:S02]  /*262b0*/  SYNCS.PHASECHK.TRANS64.TRYWAIT P1, [R10+URZ+0x38850], R0 ;  /* 0x038850000a0075a7 */ /* 0x000e64000802017f */
[----:B-1----:R-:W-:Y:S05]  /*262c0*/  @!P1 BRA `(.L_x_2903) ;  /* 0x000000f000a09947 */ /* 0x002fea0003800000 */
.L_x_2902:
[----:B------:R-:W-:Y:S05]  /*262d0*/  BSYNC B0 ;  /* 0x0000000000007941 */ /* 0x000fea0003800000 */
.L_x_2901:
        /* <DEDUP_REMOVED lines=15> */
[----:B0-----:R-:W-:-:S05]  /*263d0*/  FADD.FTZ R0, R0, R228 ;  /* 0x000000e400007221 */ /* 0x001fca0000010000 */
[----:B------:R-:W0:Y:S07]  /*263e0*/  SHFL.BFLY PT, R2, R0, 0x1, 0x1f ;  /* 0x0c201f0000027f89 */ /* 0x000e2e00000e0000 */
[----:B------:R-:W-:Y:S01]  /*263f0*/  HGMMA.64x256x16.F32.BF16 R24, R208, gdesc[UR4].tnspB, R24, gsb0 ;  /* 0x43e00004d0187df0 */ /* 0x000fe20008001818 */
[----:B------:R-:W-:Y:S01]  /*26400*/  R2UR UR6, R8 ;  /* 0x00000000080672ca */ /* 0x000fe200000e0000 */
[----:B------:R-:W-:Y:S01]  /*26410*/  VIADD R8, R6, 0x100 ;  /* 0x0000010006087836 */ /* 0x000fe20000000000 */
[----:B------:R-:W-:Y:S01]  /*26420*/  R2UR UR7, R9 ;  /* 0x00000000090772ca */ /* 0x000fe200000e0000 */
[----:B------:R-:W-:-:S02]  /*26430*/  IMAD.MOV.U32 R9, RZ, RZ, 0x40000040 ;  /* 0x40000040ff097424 */ /* 0x000fc400078e00ff */
[----:B0-----:R-:W-:-:S05]  /*26440*/  FADD.FTZ R0, R0, R2 ;  /* 0x0000000200007221 */ /* 0x001fca0000010000 */
[----:B------:R-:W-:-:S13]  /*26450*/  FSETP.NE.FTZ.AND P1, PT, R0, RZ, PT ;  /* 0x000000ff0000720b */ /* 0x000fda0003f35000 */
[----:B------:R-:W0:Y:S02]  /*26460*/  @P1 MUFU.LG2 R2, R0 ;  /* 0x0000000000021308 */ /* 0x000e240000000c00 */
[----:B0-----:R-:W-:Y:S01]  /*26470*/  @P1 FMUL.FTZ R2, R2, 0.69314718246459960938 ;  /* 0x3f31721802021820 */ /* 0x001fe20000410000 */
[----:B------:R-:W-:Y:S02]  /*26480*/  WARPGROUP.DEPBAR.LE gsb0, 0x0 ;  /* 0x00008000000079c5 */ /* 0x000fe40000010000 */
[----:B------:R-:W-:-:S06]  /*26490*/  WARPGROUP.ARRIVE ;  /* 0x00000000000079c5 */ /* 0x000fcc0000000000 */
        /* <DEDUP_REMOVED lines=18> */
[----:B------:R-:W0:Y:S02]  /*265c0*/  SHFL.BFLY PT, R6, R227, 0x2, 0x1f ;  /* 0x0c401f00e3067f89 */ /* 0x000e2400000e0000 */
[----:B0-----:R-:W-:-:S05]  /*265d0*/  FADD.FTZ R6, R6, R227 ;  /* 0x000000e306067221 */ /* 0x001fca0000010000 */
[----:B------:R-:W0:Y:S02]  /*265e0*/  SHFL.BFLY PT, R7, R6, 0x1, 0x1f ;  /* 0x0c201f0006077f89 */ /* 0x000e2400000e0000 */
[----:B0-----:R-:W-:Y:S01]  /*265f0*/  FADD.FTZ R6, R6, R7 ;  /* 0x0000000706067221 */ /* 0x001fe20000010000 */
[----:B------:R-:W-:-:S04]  /*26600*/  @P1 FMUL.FTZ R7, R3, 0.69314718246459960938 ;  /* 0x3f31721803071820 */ /* 0x000fc80000410000 */
[----:B------:R-:W-:Y:S01]  /*26610*/  FSETP.NE.FTZ.AND P2, PT, R6, RZ, PT ;  /* 0x000000ff0600720b */ /* 0x000fe20003f55000 */
[----:B------:R-:W-:Y:S01]  /*26620*/  @P1 FFMA.FTZ R154, R7, R5, R2 ;  /* 0x00000005079a1223 */ /* 0x000fe20000010002 */
[----:B------:R-:W-:-:S06]  /*26630*/  IMAD.MOV.U32 R2, RZ, RZ, RZ ;  /* 0x000000ffff027224 */ /* 0x000fcc00078e00ff */
[----:B------:R0:W-:Y:S05]  /*26640*/  @P1 MUFU.RCP R2, R0 ;  /* 0x0000000000021308 */ /* 0x0001ea0000001000 */
[----:B------:R-:W-:-:S03]  /*26650*/  @P2 FMUL.FTZ R3, R3, 0.69314718246459960938 ;  /* 0x3f31721803032820 */ /* 0x000fc60000410000 */
[----:B------:R-:W1:Y:S01]  /*26660*/  @P2 MUFU.LG2 R5, R6 ;  /* 0x0000000600052308 */ /* 0x000e620000000c00 */
[----:B0-----:R-:W-:-:S07]  /*26670*/  IMAD.MOV.U32 R0, RZ, RZ, RZ ;  /* 0x000000ffff007224 */ /* 0x001fce00078e00ff */
[----:B------:R0:W2:Y:S01]  /*26680*/  @P2 MUFU.RCP R0, R6 ;  /* 0x0000000600002308 */ /* 0x0000a20000001000 */
[----:B-1----:R-:W-:-:S04]  /*26690*/  @P2 FMUL.FTZ R5, R5, 0.69314718246459960938 ;  /* 0x3f31721805052820 */ /* 0x002fc80000410000 */
[----:B------:R-:W-:Y:S01]  /*266a0*/  @P2 FFMA.FTZ R153, R3, R4, R5 ;  /* 0x0000000403992223 */ /* 0x000fe20000010005 */
[----:B------:R-:W-:Y:S02]  /*266b0*/  WARPGROUP.DEPBAR.LE gsb0, 0x0 ;  /* 0x00008000000079c5 */ /* 0x000fe40000010000 */
[----:B------:R-:W-:-:S06]  /*266c0*/  WARPGROUP.ARRIVE ;  /* 0x00000000000079c5 */ /* 0x000fcc0000000000 */
[----:B------:R-:W-:Y:S03]  /*266d0*/  HGMMA.64x256x16.F32.BF16 R24, R192, gdesc[UR4].tnspB, R24, gsb0 ;  /* 0x43e00004c0187df0 */ /* 0x000fe60008001818 */
[----:B------:R-:W-:Y:S02]  /*266e0*/  WARPGROUP.DEPBAR.LE gsb0, 0x0 ;  /* 0x00008000000079c5 */ /* 0x000fe40000010000 */
[----:B0-2---:R-:W-:Y:S05]  /*266f0*/  @!P0 BRA `(.L_x_2904) ;  /* 0x0000000000048947 */ /* 0x005fea0003800000 */
[----:B------:R-:W-:Y:S01]  /*26700*/  BPT.TRAP 0x1 ;  /* 0x000000040000795c */ /* 0x000fe20000300000 */
.L_x_2904:
[----:B------:R-:W2:Y:S01]  /*26710*/  LDL.LU R3, [R1+0x50] ;  /* 0x0000500001037983 */ /* 0x000ea20000300800 */
[----:B------:R-:W-:-:S05]  /*26720*/  VIADD R10, R10, 0x38860 ;  /* 0x000388600a0a7836 */ /* 0x000fca0000000000 */
[----:B--2---:R-:W-:Y:S02]  /*26730*/  PRMT R10, R3, 0x654, R10 ;  /* 0x00000654030a7816 */ /* 0x004fe4000000000a */
[----:B------:R-:W2:Y:S01]  /*26740*/  LDL.LU R3, [R1+0xa0] ;  /* 0x0000a00001037983 */ /* 0x000ea20000300800 */
[----:B------:R-:W-:Y:S01]  /*26750*/  VIADD R220, R220, 0x1 ;  /* 0x00000001dcdc7836 */ /* 0x000fe20000000000 */
[----:B------:R1:W-:Y:S01]  /*26760*/  SYNCS.ARRIVE.TRANS64.RED.A1T0 RZ, [R10+URZ], RZ ;  /* 0x000000ff0aff79a7 */ /* 0x0003e2000810043f */
        /* <DEDUP_REMOVED lines=65> */
[----:B------:R-:W-:Y:S01]  /*26b80*/  SEL R0, RZ, 0x1, P1 ;  /* 0x00000001ff007807 */ /* 0x000fe20000800000 */
        /* <DEDUP_REMOVED lines=65> */
[----:B------:R-:W-:Y:S02]  /*26fa0*/  LOP3.LUT R226, R226, R0, RZ, 0x3c, !PT ;  /* 0x00000000e2e27212 */ /* 0x000fe400078e3cff */
[----:B------:R-:W-:Y:S01]  /*26fb0*/  SEL R220, R220, RZ, P1 ;  /* 0x000000ffdcdc7207 */ /* 0x000fe20000800000 */
[----:B--2---:R-:W-:-:S05]  /*26fc0*/  VIADD R3, R3, 0x1 ;  /* 0x0000000103037836 */ /* 0x004fca0000000000 */
[----:B------:R1:W-:Y:S03]  /*26fd0*/  STL [R1+0xa0], R3 ;  /* 0x0000a00301007387 */ /* 0x0003e60000100800 */
.L_x_2781:
[----:B------:R-:W2:Y:S08]  /*26fe0*/  S2UR UR4, SR_CgaCtaId ;  /* 0x00000000000479c3 */ /* 0x000eb00000008800 */
[----:B------:R-:W-:Y:S01]  /*26ff0*/  BAR.SYNC.DEFER_BLOCKING 0x5, 0x180 ;  /* 0x0146000000007b1d */ /* 0x000fe20000010000 */
[----:B------:R-:W-:-:S05]  /*27000*/  MOV R23, 0x400 ;  /* 0x0000040000177802 */ /* 0x000fca0000000f00 */
[----:B------:R-:W-:Y:S01]  /*27010*/  BSSY B0, `(.L_x_2905) ;  /* 0x0000464000007945 */ /* 0x000fe20003800000 */
[----:B--2---:R-:W-:-:S05]  /*27020*/  IMAD.U32 R0, RZ, RZ, UR4 ;  /* 0x00000004ff007e24 */ /* 0x004fca000f8e00ff */
[----:B------:R2:W-:Y:S01]  /*27030*/  STL [R1+0x50], R0 ;  /* 0x0000500001007387 */ /* 0x0005e20000100800 */
[----:B------:R-:W-:-:S05]  /*27040*/  LEA R23, R0, R23, 0x18 ;  /* 0x0000001700177211 */ /* 0x000fca00078ec0ff */
[----:B------:R2:W3:Y:S01]  /*27050*/  LDS.128 R4, [R23+0x388d0] ;  /* 0x0388d00017047984 */ /* 0x0004e20000000c00 */
[----:B------:R-:W-:Y:S06]  /*27060*/  BAR.ARV 0x4, 0x180 ;  /* 0x0106000000007b1d */ /* 0x000fec0000002000 */
[----:B------:R-:W-:Y:S05]  /*27070*/  @P0 BRA `(.L_x_2906) ;  /* 0x0000003400ec0947 */ /* 0x000fea0003800000 */
[----:B------:R-:W4:Y:S01]  /*27080*/  LDL R2, [R1+0x1d0] ;  /* 0x0001d00001027983 */ /* 0x000f220000100800 */
[----:B--2---:R-:W2:Y:S01]  /*27090*/  S2R R0, SR_SWINHI ;  /* 0x0000000000007919 */ /* 0x004ea20000002f00 */
[----:B01----:R-:W-:Y:S01]  /*270a0*/  F2FP.BF16.F32.PACK_AB R10, R29, R28 ;  /* 0x0000001c1d0a723e */ /* 0x003fe200000010ff */
[----:B------:R-:W-:Y:S01]  /*270b0*/  ULDC.64 UR6, c[0x0][0xc00] ;  /* 0x0003000000067ab9 */ /* 0x000fe20000000a00 */
[----:B------:R-:W-:Y:S01]  /*270c0*/  F2FP.BF16.F32.PACK_AB R11, R31, R30 ;  /* 0x0000001e1f0b723e */ /* 0x000fe200000010ff */
[----:B------:R-:W4:Y:S01]  /*270d0*/  LDL.LU R155, [R1+0x98] ;  /* 0x00009800019b7983 */ /* 0x000f220000300800 */
[----:B------:R-:W-:Y:S01]  /*270e0*/  F2FP.BF16.F32.PACK_AB R12, R33, R32 ;  /* 0x00000020210c723e */ /* 0x000fe200000010ff */
[----:B------:R-:W-:Y:S01]  /*270f0*/  ULDC.64 UR4, c[0x0][0xc08] ;  /* 0x0003020000047ab9 */ /* 0x000fe20000000a00 */
[----:B------:R-:W-:Y:S01]  /*27100*/  F2FP.BF16.F32.PACK_AB R13, R35, R34 ;  /* 0x00000022230d723e */ /* 0x000fe200000010ff */
[----:B-----5:R-:W4:Y:S01]  /*27110*/  LDL.LU R152, [R1+0x9c] ;  /* 0x00009c0001987983 */ /* 0x020f220000300800 */
[----:B------:R-:W-:-:S02]  /*27120*/  F2FP.BF16.F32.PACK_AB R14, R37, R36 ;  /* 0x00000024250e723e */ /* 0x000fc400000010ff */
[----:B------:R-:W-:Y:S01]  /*27130*/  F2FP.BF16.F32.PACK_AB R15, R39, R38 ;  /* 0x00000026270f723e */ /* 0x000fe200000010ff */
[----:B---3--:R-:W3:Y:S01]  /*27140*/  LDL.LU R4, [R1+0x90] ;  /* 0x0000900001047983 */ /* 0x008ee20000300800 */
[----:B------:R-:W-:Y:S02]  /*27150*/  MOV R20, R23 ;  /* 0x0000001700147202 */ /* 0x000fe40000000f00 */
[----:B--2---:R-:W-:Y:S01]  /*27160*/  MOV R21, R0 ;  /* 0x0000000000157202 */ /* 0x004fe20000000f00 */
[----:B------:R-:W-:Y:S02]  /*27170*/  BAR.SYNC.DEFER_BLOCKING 0x1, 0x100 ;  /* 0x0044000000007b1d */ /* 0x000fe40000010000 */
[----:B----4-:R-:W-:-:S03]  /*27180*/  IMAD.WIDE R2, R2, 0x2, R20 ;  /* 0x0000000202027825 */ /* 0x010fc600078e0214 */
        /* <DEDUP_REMOVED lines=171> */
[----:B------:R-:W-:Y:S02]  /*27c40*/  ISETP.NE.AND.EX P1, PT, RZ, UR7, PT, P1 ;  /* 0x00000007ff007c0c */ /* 0x000fe4000bf25310 */
[----:B------:R-:W-:Y:S01]  /*27c50*/  IADD3 R10, P0, R155, UR6, RZ ;  /* 0x000000069b0a7c10 */ /* 0x000fe2000ff1e0ff */
[----:B------:R-:W-:-:S03]  /*27c60*/  IMAD.MOV.U32 R3, RZ, RZ, RZ ;  /* 0x000000ffff037224 */ /* 0x000fc600078e00ff */
[----:B------:R-:W-:-:S07]  /*27c70*/  IADD3.X R11, R152, UR7, RZ, P0, !PT ;  /* 0x00000007980b7c10 */ /* 0x000fce00087fe4ff */
[----:B------:R-:W5:Y:S01]  /*27c80*/  @P1 LDG.E R3, desc[UR60][R10.64] ;  /* 0x0000003c0a031981 */ /* 0x000f62000c1e1900 */
[----:B------:R-:W-:-:S04]  /*27c90*/  ISETP.NE.U32.AND P0, PT, RZ, UR4, PT ;  /* 0x00000004ff007c0c */ /* 0x000fc8000bf05070 */
[----:B------:R-:W-:Y:S01]  /*27ca0*/  ISETP.NE.AND.EX P0, PT, RZ, UR5, PT, P0 ;  /* 0x00000005ff007c0c */ /* 0x000fe2000bf05300 */
[----:B0-----:R-:W-:-:S12]  /*27cb0*/  IMAD.MOV.U32 R15, RZ, RZ, 0x9b8 ;  /* 0x000009b8ff0f7424 */ /* 0x001fd800078e00ff */
[----:B------:R-:W-:Y:S01]  /*27cc0*/  @P0 IADD3 R8, P2, R155, UR4, RZ ;  /* 0x000000049b080c10 */ /* 0x000fe2000ff5e0ff */
[----:B------:R-:W-:-:S03]  /*27cd0*/  ULDC UR4, c[0x0][0xa88] ;  /* 0x0002a20000047ab9 */ /* 0x000fc60000000800 */
[----:B------:R-:W-:Y:S01]  /*27ce0*/  @P0 IADD3.X R9, R152, UR5, RZ, P2, !PT ;  /* 0x0000000598090c10 */ /* 0x000fe200097fe4ff */
[----:B------:R-:W-:Y:S01]  /*27cf0*/  IMAD.U32 R0, RZ, RZ, UR4 ;  /* 0x00000004ff007e24 */ /* 0x000fe2000f8e00ff */
[----:B---3--:R-:W-:Y:S01]  /*27d00*/  ISETP.NE.AND P2, PT, R4, RZ, PT ;  /* 0x000000ff0400720c */ /* 0x008fe20003f45270 */
[----:B------:R-:W-:-:S03]  /*27d10*/  ULDC UR4, c[0x0][0xad4] ;  /* 0x0002b50000047ab9 */ /* 0x000fc60000000800 */
[----:B------:R-:W-:Y:S01]  /*27d20*/  SEL R2, R4, UR4, P2 ;  /* 0x0000000404027c07 */ /* 0x000fe20009000000 */
[----:B------:R0:W5:Y:S03]  /*27d30*/  @P0 LDG.E R0, desc[UR60][R8.64] ;  /* 0x0000003c08000981 */ /* 0x000166000c1e1900 */
[----:B------:R-:W-:-:S04]  /*27d40*/  ISETP.GT.AND P2, PT, R2, 0x1, PT ;  /* 0x000000010200780c */ /* 0x000fc80003f44270 */
[----:B------:R-:W-:-:S04]  /*27d50*/  SEL R15, R15, 0x978, P2 ;  /* 0x000009780f0f7807 */ /* 0x000fc80001000000 */
[----:B------:R1:W2:Y:S08]  /*27d60*/  LDC.64 R12, c[0x0][R15+0x220] ;  /* 0x000088000f0c7b82 */ /* 0x0002b00000000a00 */
[----:B0-----:R1:W0:Y:S01]  /*27d70*/  LDC.64 R8, c[0x0][R15+0x218] ;  /* 0x000086000f087b82 */ /* 0x0012220000000a00 */
[----:B------:R-:W-:Y:S05]  /*27d80*/  @P0 BRA `(.L_x_2907) ;  /* 0x0000000000100947 */ /* 0x000fea0003800000 */
[----:B------:R-:W-:Y:S05]  /*27d90*/  @!P1 BRA `(.L_x_2907) ;  /* 0x00000000000c9947 */ /* 0x000fea0003800000 */
[----:B-----5:R-:W3:Y:S04]  /*27da0*/  LDG.E R0, desc[UR60][R10.64] ;  /* 0x0000003c0a007981 */ /* 0x020ee8000c1e1900 */
[----:B------:R-:W3:Y:S02]  /*27db0*/  LDG.E R10, desc[UR60][R10.64+0x4] ;  /* 0x0000043c0a0a7981 */ /* 0x000ee4000c1e1900 */
[----:B---3--:R-:W-:-:S07]  /*27dc0*/  IMAD.IADD R0, R10, 0x1, -R0 ;  /* 0x000000010a007824 */ /* 0x008fce00078e0a00 */
.L_x_2907:
[----:B------:R-:W3:Y:S01]  /*27dd0*/  LDL.LU R2, [R1+0x94] ;  /* 0x0000940001027983 */ /* 0x000ee20000300800 */
[----:B------:R-:W4:Y:S03]  /*27de0*/  LDC R156, c[0x0][0xbe8] ;  /* 0x0002fa00ff9c7b82 */ /* 0x000f260000000800 */
[----:B------:R-:W2:Y:S04]  /*27df0*/  LDL.LU R4, [R1+0x124] ;  /* 0x0001240001047983 */ /* 0x000ea80000300800 */
[----:B------:R-:W2:Y:S04]  /*27e00*/  LDL R157, [R1+0xa4] ;  /* 0x0000a400019d7983 */ /* 0x000ea80000100800 */
[----:B------:R-:W2:Y:S04]  /*27e10*/  LDL R155, [R1+0x84] ;  /* 0x00008400019b7983 */ /* 0x000ea80000100800 */
[----:B------:R-:W2:Y:S04]  /*27e20*/  LDL R158, [R1+0x74] ;  /* 0x00007400019e7983 */ /* 0x000ea80000100800 */
[----:B------:R-:W2:Y:S04]  /*27e30*/  LDL R160, [R1+0x1cc] ;  /* 0x0001cc0001a07983 */ /* 0x000ea80000100800 */
[----:B------:R-:W2:Y:S01]  /*27e40*/  LDL R159, [R1+0x13c] ;  /* 0x00013c00019f7983 */ /* 0x000ea20000100800 */
[----:B------:R-:W1:Y:S01]  /*27e50*/  LDC.64 R10, c[0x0][R15+0x228] ;  /* 0x00008a000f0a7b82 */ /* 0x000e620000000a00 */
[----:B------:R-:W-:-:S02]  /*27e60*/  ISETP.NE.U32.AND P0, PT, RZ, UR6, PT ;  /* 0x00000006ff007c0c */ /* 0x000fc4000bf05070 */
[----:B----4-:R-:W-:Y:S02]  /*27e70*/  ISETP.NE.AND P1, PT, R156, 0x1, PT ;  /* 0x000000019c00780c */ /* 0x010fe40003f25270 */
[----:B------:R-:W-:Y:S01]  /*27e80*/  ISETP.NE.AND.EX P0, PT, RZ, UR7, PT, P0 ;  /* 0x00000007ff007c0c */ /* 0x000fe2000bf05300 */
[-C--:B0-----:R-:W-:Y:S02]  /*27e90*/  IMAD R14, R9, R224.reuse, RZ ;  /* 0x000000e0090e7224 */ /* 0x081fe400078e02ff */
[----:B------:R-:W-:-:S04]  /*27ea0*/  IMAD.WIDE.U32 R8, R8, R224, RZ ;  /* 0x000000e008087225 */ /* 0x000fc800078e00ff */
[----:B------:R-:W-:-:S04]  /*27eb0*/  IMAD.IADD R14, R9, 0x1, R14 ;  /* 0x00000001090e7824 */ /* 0x000fc800078e020e */
[----:B------:R-:W0:Y:S01]  /*27ec0*/  @P1 LDC R9, c[0x0][0xbec] ;  /* 0x0002fb00ff091b82 */ /* 0x000e220000000800 */
[----:B-----5:R-:W-:Y:S01]  /*27ed0*/  IMAD R0, R0, R156, RZ ;  /* 0x0000009c00007224 */ /* 0x020fe200078e02ff */
[----:B---3--:R-:W-:Y:S02]  /*27ee0*/  SEL R2, R2, RZ, !P0 ;  /* 0x000000ff02027207 */ /* 0x008fe40004000000 */
[----:B--2---:R-:W-:-:S03]  /*27ef0*/  SEL R4, R4, RZ, !P0 ;  /* 0x000000ff04047207 */ /* 0x004fc60004000000 */
[----:B------:R-:W-:-:S04]  /*27f00*/  IMAD R13, R13, R2, RZ ;  /* 0x000000020d0d7224 */ /* 0x000fc800078e02ff */
[C---:B------:R-:W-:Y:S02]  /*27f10*/  IMAD R4, R12.reuse, R4, R13 ;  /* 0x000000040c047224 */ /* 0x040fe400078e020d */
[----:B------:R-:W-:-:S03]  /*27f20*/  IMAD.WIDE.U32 R12, R12, R2, RZ ;  /* 0x000000020c0c7225 */ /* 0x000fc600078e00ff */
[----:B------:R-:W-:Y:S02]  /*27f30*/  IADD3 R12, P0, P3, R12, R8, R3 ;  /* 0x000000080c0c7210 */ /* 0x000fe40007b1e003 */
[----:B------:R-:W2:Y:S01]  /*27f40*/  @P1 LDC R8, c[0x0][0xbf0] ;  /* 0x0002fc00ff081b82 */ /* 0x000ea20000000800 */
[----:B------:R-:W-:Y:S01]  /*27f50*/  IMAD.IADD R13, R13, 0x1, R4 ;  /* 0x000000010d0d7824 */ /* 0x000fe200078e0204 */
[----:B------:R-:W-:-:S05]  /*27f60*/  SEL R4, R157, RZ, P2 ;  /* 0x000000ff9d047207 */ /* 0x000fca0001000000 */
[-C--:B-1----:R-:W-:Y:S02]  /*27f70*/  IMAD R152, R11, R4.reuse, RZ ;  /* 0x000000040b987224 */ /* 0x082fe400078e02ff */
[----:B------:R-:W-:Y:S01]  /*27f80*/  IMAD.WIDE.U32 R10, R10, R4, RZ ;  /* 0x000000040a0a7225 */ /* 0x000fe200078e00ff */
[----:B------:R-:W-:-:S04]  /*27f90*/  SHF.R.S32.HI R4, RZ, 0x1f, R3 ;  /* 0x0000001fff047819 */ /* 0x000fc80000011403 */
[----:B------:R-:W-:Y:S01]  /*27fa0*/  IADD3.X R13, R13, R14, R4, P0, P3 ;  /* 0x0000000e0d0d7210 */ /* 0x000fe200007e6404 */
[----:B------:R-:W-:-:S04]  /*27fb0*/  IMAD.IADD R14, R155, 0x1, R158 ;  /* 0x000000019b0e7824 */ /* 0x000fc800078e029e */
[----:B0-----:R-:W-:-:S04]  /*27fc0*/  @P1 IMAD.HI.U32 R9, R14, R9, RZ ;  /* 0x000000090e091227 */ /* 0x001fc800078e00ff */
[----:B------:R-:W-:Y:S01]  /*27fd0*/  IMAD.MOV.U32 R155, RZ, RZ, R14 ;  /* 0x000000ffff9b7224 */ /* 0x000fe200078e000e */
[----:B--2---:R-:W-:Y:S02]  /*27fe0*/  @P1 SHF.R.U32.HI R155, RZ, R8, R9 ;  /* 0x00000008ff9b1219 */ /* 0x004fe40000011609 */
[----:B------:R0:W1:Y:S03]  /*27ff0*/  LDC.64 R8, c[0x0][R15+0x210] ;  /* 0x000084000f087b82 */ /* 0x0000660000000a00 */
[----:B0-----:R-:W-:-:S04]  /*28000*/  IMAD.MOV R15, RZ, RZ, -R155 ;  /* 0x000000ffff0f7224 */ /* 0x001fc800078e0a9b */
[----:B------:R-:W-:Y:S01]  /*28010*/  IMAD R15, R156, R15, R14 ;  /* 0x0000000f9c0f7224 */ /* 0x000fe200078e020e */
[----:B------:R-:W-:Y:S01]  /*28020*/  IADD3 R10, P0, P3, R155, R12, R10 ;  /* 0x0000000c9b0a7210 */ /* 0x000fe20007b1e00a */
[----:B------:R-:W-:Y:S01]  /*28030*/  IMAD.IADD R152, R11, 0x1, R152 ;  /* 0x000000010b987824 */ /* 0x000fe200078e0298 */
[----:B------:R-:W-:Y:S02]  /*28040*/  SHF.R.S32.HI R11, RZ, 0x1f, R155 ;  /* 0x0000001fff0b7819 */ /* 0x000fe4000001149b */
[----:B------:R-:W-:Y:S02]  /*28050*/  SHF.R.S32.HI R12, RZ, 0x1f, R15 ;  /* 0x0000001fff0c7819 */ /* 0x000fe4000001140f */
[----:B------:R-:W-:Y:S01]  /*28060*/  IADD3.X R11, R11, R13, R152, P0, P3 ;  /* 0x0000000d0b0b7210 */ /* 0x000fe200007e6498 */
[----:B-1----:R-:W-:-:S04]  /*28070*/  IMAD R9, R9, R15, RZ ;  /* 0x0000000f09097224 */ /* 0x002fc800078e02ff */
[C---:B------:R-:W-:Y:S02]  /*28080*/  IMAD R9, R8.reuse, R12, R9 ;  /* 0x0000000c08097224 */ /* 0x040fe400078e0209 */
[----:B------:R-:W0:Y:S01]  /*28090*/  LDC.64 R12, c[0x0][0xba8] ;  /* 0x0002ea00ff0c7b82 */ /* 0x000e220000000a00 */
[----:B------:R-:W-:-:S07]  /*280a0*/  IMAD.WIDE.U32 R10, R8, R15, R10 ;  /* 0x0000000f080a7225 */ /* 0x000fce00078e000a */
[----:B0-----:R-:W0:Y:S08]  /*280b0*/  @!P2 LDC R12, c[0x0][0xb50] ;  /* 0x0002d400ff0cab82 */ /* 0x001e300000000800 */
[----:B------:R-:W1:Y:S01]  /*280c0*/  @!P2 LDC R13, c[0x0][0xb54] ;  /* 0x0002d500ff0dab82 */ /* 0x000e620000000800 */
[----:B------:R-:W-:Y:S01]  /*280d0*/  IMAD.IADD R9, R11, 0x1, R9 ;  /* 0x000000010b097824 */ /* 0x000fe200078e0209 */
[----:B0-----:R-:W-:-:S04]  /*280e0*/  LEA R12, P0, R10, R12, 0x2 ;  /* 0x0000000c0a0c7211 */ /* 0x001fc800078010ff */
[----:B-1----:R-:W-:Y:S01]  /*280f0*/  LEA.HI.X R13, R10, R13, R9, 0x2, P0 ;  /* 0x0000000d0a0d7211 */ /* 0x002fe200000f1409 */
[----:B------:R-:W-:Y:S04]  /*28100*/  SHFL.IDX PT, R8, R12, RZ, 0x1c1f ;  /* 0x001c1fff0c087589 */ /* 0x000fe800000e0000 */
[----:B------:R-:W0:Y:S04]  /*28110*/  SHFL.IDX PT, R9, R13, RZ, 0x1c1f ;  /* 0x001c1fff0d097589 */ /* 0x000e2800000e0000 */
[----:B------:R-:W-:Y:S04]  /*28120*/  SHFL.IDX PT, R10, R12, 0x1, 0x1c1f ;  /* 0x003c1f000c0a7f89 */ /* 0x000fe800000e0000 */
[----:B------:R1:W2:Y:S01]  /*28130*/  SHFL.IDX PT, R11, R13, 0x1, 0x1c1f ;  /* 0x003c1f000d0b7f89 */ /* 0x0002a200000e0000 */
[----:B------:R-:W-:Y:S01]  /*28140*/  LOP3.LUT P0, RZ, R159, 0x3, RZ, 0xc0, !PT ;  /* 0x000000039fff7812 */ /* 0x000fe2000780c0ff */
[----:B-1----:R-:W-:-:S04]  /*28150*/  IMAD.IADD R13, R160, 0x1, R158 ;  /* 0x00000001a00d7824 */ /* 0x002fc800078e029e */
[C---:B------:R-:W-:Y:S01]  /*28160*/  VIADD R12, R13.reuse, 0x8 ;  /* 0x000000080d0c7836 */ /* 0x040fe20000000000 */
[----:B------:R-:W-:-:S04]  /*28170*/  ISETP.GE.OR P3, PT, R13, R0, P0 ;  /* 0x000000000d00720c */ /* 0x000fc80000766670 */
[----:B------:R-:W-:-:S09]  /*28180*/  ISETP.GE.OR P0, PT, R12, R0, P0 ;  /* 0x000000000c00720c */ /* 0x000fd20000706670 */
[----:B0-----:R0:W-:Y:S04]  /*28190*/  @!P3 ST.E desc[UR60][R8.64], R154 ;  /* 0x0000009a0800b985 */ /* 0x0011e8000c10193c */
[----:B--2---:R0:W-:Y:S01]  /*281a0*/  @!P0 ST.E desc[UR60][R10.64], R153 ;  /* 0x000000990a008985 */ /* 0x0041e2000c10193c */
[----:B------:R-:W-:Y:S05]  /*281b0*/  @P2 BRA `(.L_x_2908) ;  /* 0x0000000c00c82947 */ /* 0x000fea0003800000 */
[----:B------:R-:W0:Y:S01]  /*281c0*/  LDL R159, [R1+0x8c] ;  /* 0x00008c00019f7983 */ /* 0x000e220000100800 */
[----:B------:R-:W1:Y:S01]  /*281d0*/  @P1 LDC R85, c[0x0][0xbec] ;  /* 0x0002fb00ff551b82 */ /* 0x000e620000000800 */
[----:B------:R-:W-:Y:S02]  /*281e0*/  ULDC.64 UR4, c[0x0][0xaa0] ;  /* 0x0002a80000047ab9 */ /* 0x000fe40000000a00 */
[----:B------:R-:W-:-:S05]  /*281f0*/  IMAD R4, R4, UR4, RZ ;  /* 0x0000000404047c24 */ /* 0x000fca000f8e02ff */
[----:B------:R-:W2:Y:S01]  /*28200*/  @P1 LDC R82, c[0x0][0xbf0] ;  /* 0x0002fc00ff521b82 */ /* 0x000ea20000000800 */
[----:B------:R-:W-:Y:S01]  /*28210*/  IMAD R81, R3, UR5, R4 ;  /* 0x0000000503517c24 */ /* 0x000fe2000f8e0204 */
[----:B------:R-:W-:Y:S01]  /*28220*/  SHF.R.S32.HI R83, RZ, 0x1f, R2 ;  /* 0x0000001fff537819 */ /* 0x000fe20000011402 */
[----:B------:R-:W-:Y:S01]  /*28230*/  BSSY B1, `(.L_x_2909) ;  /* 0x00000a6000017945 */ /* 0x000fe20003800000 */
[----:B0-----:R-:W-:-:S04]  /*28240*/  IMAD R9, R225, 0x8, R159 ;  /* 0x00000008e1097824 */ /* 0x001fc800078e029f */
[----:B------:R-:W-:-:S04]  /*28250*/  IMAD.SHL.U32 R9, R9, 0x8, RZ ;  /* 0x0000000809097824 */ /* 0x000fc800078e00ff */
[----:B------:R-:W-:-:S03]  /*28260*/  IMAD.WIDE R20, R9, 0x2, R20 ;  /* 0x0000000209147825 */ /* 0x000fc600078e0214 */
[C---:B------:R-:W-:Y:S02]  /*28270*/  IADD3 R13, P4, R20.reuse, 0x1000, RZ ;  /* 0x00001000140d7810 */ /* 0x040fe40007f9e0ff */
[----:B------:R-:W-:Y:S02]  /*28280*/  IADD3 R25, P3, R20, 0x2000, RZ ;  /* 0x0000200014197810 */ /* 0x000fe40007f7e0ff */
[----:B------:R-:W-:Y:S02]  /*28290*/  LOP3.LUT R12, R13, 0x380, RZ, 0xc0, !PT ;  /* 0x000003800d0c7812 */ /* 0x000fe400078ec0ff */
[----:B------:R-:W-:Y:S02]  /*282a0*/  LOP3.LUT R24, R25, 0x380, RZ, 0xc0, !PT ;  /* 0x0000038019187812 */ /* 0x000fe400078ec0ff */
[----:B------:R-:W-:Y:S02]  /*282b0*/  SHF.R.U64 R12, R12, 0x3, RZ ;  /* 0x000000030c0c7819 */ /* 0x000fe400000012ff */
[----:B------:R-:W-:-:S02]  /*282c0*/  SHF.R.U64 R24, R24, 0x3, RZ ;  /* 0x0000000318187819 */ /* 0x000fc400000012ff */
[----:B------:R-:W-:Y:S02]  /*282d0*/  IADD3 R29, P2, R20, 0x3000, RZ ;  /* 0x00003000141d7810 */ /* 0x000fe40007f5e0ff */
[----:B------:R-:W-:Y:S01]  /*282e0*/  LOP3.LUT R12, R12, R13, RZ, 0x3c, !PT ;  /* 0x0000000d0c0c7212 */ /* 0x000fe200078e3cff */
[--C-:B------:R-:W-:Y:S01]  /*282f0*/  IMAD.X R13, RZ, RZ, R21.reuse, P4 ;  /* 0x000000ffff0d7224 */ /* 0x100fe200020e0615 */
[----:B------:R-:W-:Y:S01]  /*28300*/  LOP3.LUT R24, R24, R25, RZ, 0x3c, !PT ;  /* 0x0000001918187212 */ /* 0x000fe200078e3cff */
[----:B------:R-:W-:Y:S01]  /*28310*/  IMAD.X R25, RZ, RZ, R21, P3 ;  /* 0x000000ffff197224 */ /* 0x000fe200018e0615 */
[----:B------:R-:W-:Y:S02]  /*28320*/  LOP3.LUT R28, R29, 0x380, RZ, 0xc0, !PT ;  /* 0x000003801d1c7812 */ /* 0x000fe400078ec0ff */
[C---:B------:R-:W-:Y:S01]  /*28330*/  IADD3 R33, P0, R20.reuse, 0x4000, RZ ;  /* 0x0000400014217810 */ /* 0x040fe20007f1e0ff */
[----:B------:R-:W-:Y:S01]  /*28340*/  IMAD R80, R159, 0x20, R225 ;  /* 0x000000209f507824 */ /* 0x000fe200078e02e1 */
[C---:B------:R-:W-:Y:S01]  /*28350*/  IADD3 R37, P6, R20.reuse, 0x5000, RZ ;  /* 0x0000500014257810 */ /* 0x040fe20007fde0ff */
[----:B------:R-:W5:Y:S01]  /*28360*/  LD.E.128 R12, desc[UR60][R12.64] ;  /* 0x0000003c0c0c7980 */ /* 0x000f62000c101d00 */
[----:B------:R-:W-:-:S02]  /*28370*/  IADD3 R41, P5, R20, 0x6000, RZ ;  /* 0x0000600014297810 */ /* 0x000fc40007fbe0ff */
[C---:B------:R-:W-:Y:S01]  /*28380*/  IADD3 R45, P4, R20.reuse, 0x7000, RZ ;  /* 0x00007000142d7810 */ /* 0x040fe20007f9e0ff */
[----:B------:R-:W5:Y:S01]  /*28390*/  LD.E.128 R24, desc[UR60][R24.64] ;  /* 0x0000003c18187980 */ /* 0x000f62000c101d00 */
[----:B------:R-:W-:Y:S02]  /*283a0*/  IADD3 R49, P3, R20, 0x8000, RZ ;  /* 0x0000800014317810 */ /* 0x000fe40007f7e0ff */
[----:B------:R-:W-:Y:S02]  /*283b0*/  SHF.R.U64 R28, R28, 0x3, RZ ;  /* 0x000000031c1c7819 */ /* 0x000fe400000012ff */
[----:B------:R-:W-:Y:S02]  /*283c0*/  LOP3.LUT R32, R33, 0x380, RZ, 0xc0, !PT ;  /* 0x0000038021207812 */ /* 0x000fe400078ec0ff */
[----:B------:R-:W-:Y:S02]  /*283d0*/  LOP3.LUT R36, R37, 0x380, RZ, 0xc0, !PT ;  /* 0x0000038025247812 */ /* 0x000fe400078ec0ff */
[----:B------:R-:W-:-:S02]  /*283e0*/  LOP3.LUT R40, R41, 0x380, RZ, 0xc0, !PT ;  /* 0x0000038029287812 */ /* 0x000fc400078ec0ff */
[----:B------:R-:W-:Y:S02]  /*283f0*/  LOP3.LUT R44, R45, 0x380, RZ, 0xc0, !PT ;  /* 0x000003802d2c7812 */ /* 0x000fe400078ec0ff */
[----:B------:R-:W-:Y:S02]  /*28400*/  LOP3.LUT R48, R49, 0x380, RZ, 0xc0, !PT ;  /* 0x0000038031307812 */ /* 0x000fe400078ec0ff */
[----:B------:R-:W-:Y:S01]  /*28410*/  LOP3.LUT R28, R28, R29, RZ, 0x3c, !PT ;  /* 0x0000001d1c1c7212 */ /* 0x000fe200078e3cff */
[----:B------:R-:W-:Y:S01]  /*28420*/  IMAD.X R29, RZ, RZ, R21, P2 ;  /* 0x000000ffff1d7224 */ /* 0x000fe200010e0615 */
[----:B------:R-:W-:Y:S02]  /*28430*/  SHF.R.U64 R32, R32, 0x3, RZ ;  /* 0x0000000320207819 */ /* 0x000fe400000012ff */
[----:B------:R-:W-:Y:S02]  /*28440*/  SHF.R.U64 R36, R36, 0x3, RZ ;  /* 0x0000000324247819 */ /* 0x000fe400000012ff */
[----:B------:R-:W-:-:S02]  /*28450*/  SHF.R.U64 R40, R40, 0x3, RZ ;  /* 0x0000000328287819 */ /* 0x000fc400000012ff */
[----:B------:R-:W-:Y:S01]  /*28460*/  LOP3.LUT R9, R20, 0x380, RZ, 0xc0, !PT ;  /* 0x0000038014097812 */ /* 0x000fe200078ec0ff */
[----:B------:R-:W-:Y:S01]  /*28470*/  IMAD.IADD R80, R158, 0x1, R80 ;  /* 0x000000019e507824 */ /* 0x000fe200078e0250 */
[----:B------:R-:W-:Y:S01]  /*28480*/  IADD3 R53, P2, R20, 0x9000, RZ ;  /* 0x0000900014357810 */ /* 0x000fe20007f5e0ff */
[----:B------:R-:W5:Y:S01]  /*28490*/  LD.E.128 R28, desc[UR60][R28.64] ;  /* 0x0000003c1c1c7980 */ /* 0x000f62000c101d00 */
        /* <DEDUP_REMOVED lines=8> */
[----:B------:R-:W-:Y:S01]  /*28520*/  LOP3.LUT R52, R53, 0x380, RZ, 0xc0, !PT ;  /* 0x0000038035347812 */ /* 0x000fe200078ec0ff */
[----:B------:R-:W5:Y:S01]  /*28530*/  LD.E.128 R32, desc[UR60][R32.64] ;  /* 0x0000003c20207980 */ /* 0x000f62000c101d00 */
        /* <DEDUP_REMOVED lines=10> */
[----:B------:R-:W-:Y:S01]  /*285e0*/  IADD3 R73, P3, R20, 0xe000, RZ ;  /* 0x0000e00014497810 */ /* 0x000fe20007f7e0ff */
[----:B------:R-:W5:Y:S01]  /*285f0*/  LD.E.128 R44, desc[UR60][R44.64] ;  /* 0x0000003c2c2c7980 */ /* 0x000f62000c101d00 */
[----:B------:R-:W-:Y:S02]  /*28600*/  SHF.R.U64 R52, R52, 0x3, RZ ;  /* 0x0000000334347819 */ /* 0x000fe400000012ff */
[----:B------:R-:W-:Y:S01]  /*28610*/  LOP3.LUT R56, R57, 0x380, RZ, 0xc0, !PT ;  /* 0x0000038039387812 */ /* 0x000fe200078ec0ff */
[----:B------:R-:W5:Y:S01]  /*28620*/  LD.E.128 R48, desc[UR60][R48.64] ;  /* 0x0000003c30307980 */ /* 0x000f62000c101d00 */
[----:B------:R-:W-:-:S02]  /*28630*/  LOP3.LUT R60, R61, 0x380, RZ, 0xc0, !PT ;  /* 0x000003803d3c7812 */ /* 0x000fc400078ec0ff */
[----:B------:R-:W-:Y:S02]  /*28640*/  LOP3.LUT R64, R65, 0x380, RZ, 0xc0, !PT ;  /* 0x0000038041407812 */ /* 0x000fe400078ec0ff */
[----:B------:R-:W-:Y:S02]  /*28650*/  LOP3.LUT R68, R69, 0x380, RZ, 0xc0, !PT ;  /* 0x0000038045447812 */ /* 0x000fe400078ec0ff */
[----:B------:R-:W-:Y:S02]  /*28660*/  LOP3.LUT R72, R73, 0x380, RZ, 0xc0, !PT ;  /* 0x0000038049487812 */ /* 0x000fe400078ec0ff */
[----:B------:R-:W-:Y:S01]  /*28670*/  LOP3.LUT R52, R52, R53, RZ, 0x3c, !PT ;  /* 0x0000003534347212 */ /* 0x000fe200078e3cff */
[----:B------:R-:W-:Y:S01]  /*28680*/  IMAD.X R53, RZ, RZ, R21, P2 ;  /* 0x000000ffff357224 */ /* 0x000fe200010e0615 */
[----:B------:R-:W-:Y:S02]  /*28690*/  SHF.R.U64 R56, R56, 0x3, RZ ;  /* 0x0000000338387819 */ /* 0x000fe400000012ff */
[----:B------:R-:W-:-:S02]  /*286a0*/  SHF.R.U64 R60, R60, 0x3, RZ ;  /* 0x000000033c3c7819 */ /* 0x000fc400000012ff */
[----:B------:R-:W-:Y:S01]  /*286b0*/  SHF.R.U64 R64, R64, 0x3, RZ ;  /* 0x0000000340407819 */ /* 0x000fe200000012ff */
[----:B------:R-:W5:Y:S01]  /*286c0*/  LD.E.128 R52, desc[UR60][R52.64] ;  /* 0x0000003c34347980 */ /* 0x000f62000c101d00 */
[----:B------:R-:W-:Y:S02]  /*286d0*/  SHF.R.U64 R68, R68, 0x3, RZ ;  /* 0x0000000344447819 */ /* 0x000fe400000012ff */
[----:B------:R-:W-:Y:S02]  /*286e0*/  SHF.R.U64 R72, R72, 0x3, RZ ;  /* 0x0000000348487819 */ /* 0x000fe400000012ff */
[----:B------:R-:W-:Y:S02]  /*286f0*/  IADD3 R11, P2, R20, 0xf000, RZ ;  /* 0x0000f000140b7810 */ /* 0x000fe40007f5e0ff */
        /* <DEDUP_REMOVED lines=13> */
[----:B------:R-:W-:Y:S01]  /*287d0*/  LOP3.LUT R10, R11, 0x380, RZ, 0xc0, !PT ;  /* 0x000003800b0a7812 */ /* 0x000fe200078ec0ff */
[----:B------:R-:W-:Y:S01]  /*287e0*/  IMAD.MOV.U32 R9, RZ, RZ, R21 ;  /* 0x000000ffff097224 */ /* 0x000fe200078e0015 */
[----:B------:R-:W5:Y:S01]  /*287f0*/  LD.E.128 R56, desc[UR60][R56.64] ;  /* 0x0000003c38387980 */ /* 0x000f62000c101d00 */
[----:B------:R-:W-:Y:S01]  /*28800*/  IMAD.WIDE.U32 R20, R3, UR4, RZ ;  /* 0x0000000403147c25 */ /* 0x000fe2000f8e00ff */
[----:B------:R-:W-:Y:S01]  /*28810*/  ULDC.64 UR4, c[0x0][0xae8] ;  /* 0x0002ba0000047ab9 */ /* 0x000fe20000000a00 */
[----:B------:R-:W-:Y:S01]  /*28820*/  SHF.R.U64 R10, R10, 0x3, RZ ;  /* 0x000000030a0a7819 */ /* 0x000fe200000012ff */
[----:B------:R-:W5:Y:S01]  /*28830*/  LD.E.128 R60, desc[UR60][R60.64] ;  /* 0x0000003c3c3c7980 */ /* 0x000f62000c101d00 */
[----:B------:R-:W-:-:S02]  /*28840*/  IMAD.IADD R21, R21, 0x1, R81 ;  /* 0x0000000115157824 */ /* 0x000fc400078e0251 */
[----:B-1----:R-:W-:Y:S01]  /*28850*/  @P1 IMAD.HI.U32 R3, R80, R85, RZ ;  /* 0x0000005550031227 */ /* 0x002fe200078e00ff */
[----:B------:R-:W-:Y:S01]  /*28860*/  LOP3.LUT R76, R10, R11, RZ, 0x3c, !PT ;  /* 0x0000000b0a4c7212 */ /* 0x000fe200078e3cff */
[----:B------:R-:W5:Y:S02]  /*28870*/  LD.E.128 R64, desc[UR60][R64.64] ;  /* 0x0000003c40407980 */ /* 0x000f64000c101d00 */
[C---:B------:R-:W-:Y:S02]  /*28880*/  IMAD.WIDE.U32 R20, R224.reuse, UR4, R20 ;  /* 0x00000004e0147c25 */ /* 0x040fe4000f8e0014 */
[----:B------:R-:W5:Y:S02]  /*28890*/  LD.E.128 R8, desc[UR60][R8.64] ;  /* 0x0000003c08087980 */ /* 0x000f64000c101d00 */
[----:B------:R-:W-:Y:S01]  /*288a0*/  IMAD R21, R224, UR5, R21 ;  /* 0x00000005e0157c24 */ /* 0x000fe2000f8e0215 */
[----:B------:R-:W-:Y:S01]  /*288b0*/  ULDC.64 UR4, c[0x0][0xaf0] ;  /* 0x0002bc0000047ab9 */ /* 0x000fe20000000a00 */
[----:B------:R-:W-:Y:S01]  /*288c0*/  IMAD.MOV.U32 R81, RZ, RZ, R80 ;  /* 0x000000ffff517224 */ /* 0x000fe200078e0050 */
[----:B--2---:R-:W-:Y:S01]  /*288d0*/  @P1 SHF.R.U32.HI R81, RZ, R82, R3 ;  /* 0x00000052ff511219 */ /* 0x004fe20000011603 */
[----:B------:R-:W-:Y:S01]  /*288e0*/  IMAD R83, R83, UR4, RZ ;  /* 0x0000000453537c24 */ /* 0x000fe2000f8e02ff */
[----:B------:R-:W5:Y:S03]  /*288f0*/  LD.E.128 R68, desc[UR60][R68.64] ;  /* 0x0000003c44447980 */ /* 0x000f66000c101d00 */
[C---:B------:R-:W-:Y:S01]  /*28900*/  IMAD R83, R2.reuse, UR5, R83 ;  /* 0x0000000502537c24 */ /* 0x040fe2000f8e0253 */
[----:B------:R-:W5:Y:S01]  /*28910*/  LD.E.128 R72, desc[UR60][R72.64] ;  /* 0x0000003c48487980 */ /* 0x000f62000c101d00 */
[----:B------:R-:W-:Y:S01]  /*28920*/  IMAD.WIDE.U32 R2, R2, UR4, R20 ;  /* 0x0000000402027c25 */ /* 0x000fe2000f8e0014 */
[--C-:B------:R-:W-:Y:S01]  /*28930*/  SHF.R.S32.HI R4, RZ, 0x1f, R81.reuse ;  /* 0x0000001fff047819 */ /* 0x100fe20000011451 */
[----:B------:R-:W-:Y:S01]  /*28940*/  ULDC.64 UR4, c[0x0][0xae0] ;  /* 0x0002b80000047ab9 */ /* 0x000fe20000000a00 */
[----:B------:R-:W5:Y:S01]  /*28950*/  LD.E.128 R76, desc[UR60][R76.64] ;  /* 0x0000003c4c4c7980 */ /* 0x000f62000c101d00 */
[----:B------:R-:W-:-:S02]  /*28960*/  IMAD.MOV R21, RZ, RZ, -R81 ;  /* 0x000000ffff157224 */ /* 0x000fc400078e0a51 */
[----:B------:R-:W-:Y:S01]  /*28970*/  IMAD.IADD R3, R3, 0x1, R83 ;  /* 0x0000000103037824 */ /* 0x000fe200078e0253 */
[----:B------:R-:W-:Y:S01]  /*28980*/  @!PT LDS RZ, [RZ] ;  /* 0x00000000fffff984 */ /* 0x000fe20000000800 */
[----:B------:R-:W-:Y:S01]  /*28990*/  @!PT LDS RZ, [RZ] ;  /* 0x00000000fffff984 */ /* 0x000fe20000000800 */
[----:B------:R-:W-:Y:S01]  /*289a0*/  @!PT LDS RZ, [RZ] ;  /* 0x00000000fffff984 */ /* 0x000fe20000000800 */
[----:B------:R-:W-:Y:S01]  /*289b0*/  @!PT LDS RZ, [RZ] ;  /* 0x00000000fffff984 */ /* 0x000fe20000000800 */
[----:B------:R0:W-:Y:S06]  /*289c0*/  MEMBAR.ALL.CTA ;  /* 0x0000000000007992 */ /* 0x0001ec0000008000 */
[----:B0-----:R-:W0:Y:S01]  /*289d0*/  FENCE.VIEW.ASYNC.S ;  /* 0x00000000000073c6 */ /* 0x001e220000000000 */
[----:B------:R-:W-:Y:S02]  /*289e0*/  IMAD R21, R156, R21, R80 ;  /* 0x000000159c157224 */ /* 0x000fe400078e0250 */
[----:B------:R-:W-:-:S02]  /*289f0*/  IMAD R4, R4, UR4, RZ ;  /* 0x0000000404047c24 */ /* 0x000fc4000f8e02ff */
[----:B------:R-:W-:Y:S01]  /*28a00*/  IMAD.WIDE.U32 R2, R81, UR4, R2 ;  /* 0x0000000451027c25 */ /* 0x000fe2000f8e0002 */
[----:B------:R-:W-:-:S03]  /*28a10*/  SHF.R.S32.HI R20, RZ, 0x1f, R21 ;  /* 0x0000001fff147819 */ /* 0x000fc60000011415 */
[----:B------:R-:W-:Y:S01]  /*28a20*/  IMAD R83, R81, UR5, R4 ;  /* 0x0000000551537c24 */ /* 0x000fe2000f8e0204 */
[----:B------:R-:W-:Y:S01]  /*28a30*/  ULDC.64 UR4, c[0x0][0xad8] ;  /* 0x0002b60000047ab9 */ /* 0x000fe20000000a00 */
[----:B------:R-:W-:Y:S02]  /*28a40*/  IMAD.IADD R4, R225, 0x1, R158 ;  /* 0x00000001e1047824 */ /* 0x000fe400078e029e */
[----:B------:R-:W-:Y:S02]  /*28a50*/  IMAD.IADD R3, R3, 0x1, R83 ;  /* 0x0000000103037824 */ /* 0x000fe400078e0253 */
[----:B------:R-:W-:Y:S02]  /*28a60*/  IMAD R20, R20, UR4, RZ ;  /* 0x0000000414147c24 */ /* 0x000fe4000f8e02ff */
[----:B------:R-:W-:Y:S01]  /*28a70*/  IMAD.WIDE.U32 R2, R21, UR4, R2 ;  /* 0x0000000415027c25 */ /* 0x000fe2000f8e0002 */
[----:B------:R-:W-:-:S03]  /*28a80*/  ISETP.GE.AND P2, PT, R4, R0, PT ;  /* 0x000000000400720c */ /* 0x000fc60003f46270 */
[----:B------:R-:W-:Y:S01]  /*28a90*/  IMAD R85, R21, UR5, R20 ;  /* 0x0000000515557c24 */ /* 0x000fe2000f8e0214 */
[----:B------:R-:W-:Y:S01]  /*28aa0*/  ULDC.64 UR4, c[0x0][0xa80] ;  /* 0x0002a00000047ab9 */ /* 0x000fe20000000a00 */
[----:B------:R-:W-:Y:S01]  /*28ab0*/  VIADD R20, R23, 0x38820 ;  /* 0x0003882017147836 */ /* 0x000fe20000000000 */
[----:B------:R-:W-:Y:S01]  /*28ac0*/  LEA R84, P3, R2, UR4, 0x1 ;  /* 0x0000000402547c11 */ /* 0x000fe2000f8608ff */
[----:B------:R-:W-:-:S03]  /*28ad0*/  IMAD.IADD R85, R3, 0x1, R85 ;  /* 0x0000000103557824 */ /* 0x000fc600078e0255 */
[----:B------:R-:W-:Y:S02]  /*28ae0*/  PRMT R20, RZ, 0x654, R20 ;  /* 0x00000654ff147816 */ /* 0x000fe40000000014 */
[----:B------:R-:W-:Y:S01]  /*28af0*/  LEA.HI.X R85, R2, UR5, R85, 0x1, P3 ;  /* 0x0000000502557c11 */ /* 0x000fe200098f0c55 */
[C---:B------:R-:W-:Y:S01]  /*28b00*/  VIADD R81, R4.reuse, 0x20 ;  /* 0x0000002004517836 */ /* 0x040fe20000000000 */
[----:B0-----:R0:W-:Y:S01]  /*28b10*/  SYNCS.ARRIVE.TRANS64.RED.A1T0 RZ, [R20+URZ], RZ ;  /* 0x000000ff14ff79a7 */ /* 0x0011e2000810043f */
[----:B------:R-:W-:Y:S01]  /*28b20*/  VIADD R21, R4, 0x40 ;  /* 0x0000004004157836 */ /* 0x000fe20000000000 */
[----:B------:R0:W1:Y:S04]  /*28b30*/  SHFL.IDX PT, R87, R84, RZ, 0x181f ;  /* 0x00181fff54577589 */ /* 0x00006800000e0000 */
[----:B------:R0:W2:Y:S01]  /*28b40*/  SHFL.IDX PT, R83, R85, RZ, 0x181f ;  /* 0x00181fff55537589 */ /* 0x0000a200000e0000 */
[----:B------:R-:W-:-:S02]  /*28b50*/  ISETP.GE.AND P1, PT, R81, R0, PT ;  /* 0x000000005100720c */ /* 0x000fc40003f26270 */
[----:B------:R-:W-:Y:S01]  /*28b60*/  ISETP.GE.AND P0, PT, R21, R0, PT ;  /* 0x000000001500720c */ /* 0x000fe20003f06270 */
        /* <DEDUP_REMOVED lines=18> */
.L_x_2910:
[----:B------:R-:W-:Y:S05]  /*28c90*/  BSYNC B1 ;  /* 0x0000000000017941 */ /* 0x000fea0003800000 */
.L_x_2909:
        /* <DEDUP_REMOVED lines=21> */
.L_x_2912:
[----:B------:R-:W-:Y:S05]  /*28df0*/  BSYNC B1 ;  /* 0x0000000000017941 */ /* 0x000fea0003800000 */
.L_x_2911:
        /* <DEDUP_REMOVED lines=21> */
.L_x_2914:
[----:B------:R-:W-:Y:S05]  /*28f50*/  BSYNC B1 ;  /* 0x0000000000017941 */ /* 0x000fea0003800000 */
.L_x_2913:
[----:B0-----:R-:W-:Y:S01]  /*28f60*/  VIADD R3, R4, 0x60 ;  /* 0x0000006004037836 */ /* 0x001fe20000000000 */
[----:B---3--:R-:W0:Y:S04]  /*28f70*/  SHFL.IDX PT, R85, R85, 0x3, 0x181f ;  /* 0x00781f0055557f89 */ /* 0x008e2800000e0000 */
[----:B------:R-:W-:Y:S01]  /*28f80*/  ISETP.GE.AND P0, PT, R3, R0, PT ;  /* 0x000000000300720c */ /* 0x000fe20003f06270 */
[----:B------:R3:W0:-:S12]  /*28f90*/  SHFL.IDX PT, R13, R84, 0x3, 0x181f ;  /* 0x00781f00540d7f89 */ /* 0x00061800000e0000 */
[----:B---3--:R-:W-:Y:S05]  /*28fa0*/  @P0 BRA `(.L_x_2915) ;  /* 0x0000002400a80947 */ /* 0x008fea0003800000 */
[----:B------:R-:W-:Y:S02]  /*28fb0*/  ULDC UR4, c[0x0][0xac8] ;  /* 0x0002b20000047ab9 */ /* 0x000fe40000000800 */
[----:B------:R-:W-:Y:S02]  /*28fc0*/  ISETP.GE.AND P3, PT, R16, UR4, PT ;  /* 0x0000000410007c0c */ /* 0x000fe4000bf66270 */
[----:B------:R-:W-:Y:S02]  /*28fd0*/  ISETP.GE.AND P4, PT, R214, UR4, PT ;  /* 0x00000004d6007c0c */ /* 0x000fe4000bf86270 */
[----:B------:R-:W-:-:S09]  /*28fe0*/  ISETP.GE.AND P5, PT, R19, UR4, PT ;  /* 0x0000000413007c0c */ /* 0x000fd2000bfa6270 */
[-C--:B0-----:R-:W-:Y:S02]  /*28ff0*/  @!P3 LEA R2, P0, R16, R13.reuse, 0x1 ;  /* 0x0000000d1002b211 */ /* 0x081fe400078008ff */
[-C--:B------:R-:W-:Y:S02]  /*29000*/  @!P4 LEA R8, P1, R212, R13.reuse, 0x1 ;  /* 0x0000000dd408c211 */ /* 0x080fe400078208ff */
[C---:B------:R-:W-:Y:S02]  /*29010*/  @!P5 LEA R10, P2, R19.reuse, R13, 0x1 ;  /* 0x0000000d130ad211 */ /* 0x040fe400078408ff */
        /* <DEDUP_REMOVED lines=8> */
[----:B---3--:R-:W-:-:S04]  /*290a0*/  LEA R2, P0, R22, R13, 0x1 ;  /* 0x0000000d16027211 */ /* 0x008fc800078008ff */
[----:B------:R-:W-:-:S05]  /*290b0*/  LEA.HI.X R3, R22, R85, R218, 0x1, P0 ;  /* 0x0000005516037211 */ /* 0x000fca00000f0cda */
[----:B------:R0:W-:Y:S01]  /*290c0*/  ST.E.128 desc[UR60][R2.64], R76 ;  /* 0x0000004c02007985 */ /* 0x0001e2000c101d3c */
[----:B------:R-:W-:Y:S05]  /*290d0*/  BRA `(.L_x_2915) ;  /* 0x00000024005c7947 */ /* 0x000fea0003800000 */
.L_x_2908:
[----:B0-----:R-:W0:Y:S01]  /*290e0*/  @P1 LDC R9, c[0x0][0xbec] ;  /* 0x0002fb00ff091b82 */ /* 0x001e220000000800 */
[----:B------:R-:W-:Y:S01]  /*290f0*/  ULDC.64 UR4, c[0x0][0xb08] ;  /* 0x0002c20000047ab9 */ /* 0x000fe20000000a00 */
[----:B------:R-:W-:Y:S01]  /*29100*/  IMAD.MOV.U32 R10, RZ, RZ, R14 ;  /* 0x000000ffff0a7224 */ /* 0x000fe200078e000e */
[----:B------:R1:W5:Y:S01]  /*29110*/  LDL R227, [R1+0x1b8] ;  /* 0x0001b80001e37983 */ /* 0x0003620000100800 */
[----:B------:R-:W-:-:S03]  /*29120*/  IMAD R4, R4, UR4, RZ ;  /* 0x0000000404047c24 */ /* 0x000fc6000f8e02ff */
[----:B------:R1:W5:Y:S01]  /*29130*/  LDL R211, [R1+0x1b4] ;  /* 0x0001b40001d37983 */ /* 0x0003620000100800 */
[----:B------:R-:W2:Y:S01]  /*29140*/  @P1 LDC R8, c[0x0][0xbf0] ;  /* 0x0002fc00ff081b82 */ /* 0x000ea20000000800 */
[----:B------:R-:W-:Y:S02]  /*29150*/  IMAD R4, R3, UR5, R4 ;  /* 0x0000000503047c24 */ /* 0x000fe4000f8e0204 */
        /* <DEDUP_REMOVED lines=8> */
[----:B------:R-:W-:Y:S01]  /*291e0*/  IMAD.WIDE.U32 R8, R3, UR4, RZ ;  /* 0x0000000403087c25 */ /* 0x000fe2000f8e00ff */
        /* <DEDUP_REMOVED lines=25> */
[----:B------:R-:W-:Y:S01]  /*29380*/  IMAD R3, R3, UR4, RZ ;  /* 0x0000000403037c24 */ /* 0x000fe2000f8e02ff */
[----:B------:R-:W-:Y:S01]  /*29390*/  SHF.R.S32.HI R4, RZ, 0x1f, R2 ;  /* 0x0000001fff047819 */ /* 0x000fe20000011402 */
[C---:B------:R-:W-:Y:S01]  /*293a0*/  IMAD.WIDE.U32 R8, R10.reuse, UR4, R8 ;  /* 0x000000040a087c25 */ /* 0x040fe2000f8e0008 */
[----:B------:R1:W5:Y:S03]  /*293b0*/  LDL R197, [R1+0x198] ;  /* 0x0001980001c57983 */ /* 0x0003660000100800 */
[----:B------:R-:W-:Y:S01]  /*293c0*/  IMAD R3, R10, UR5, R3 ;  /* 0x000000050a037c24 */ /* 0x000fe2000f8e0203 */
[----:B------:R-:W-:Y:S01]  /*293d0*/  ULDC.64 UR4, c[0x0][0xb28] ;  /* 0x0002ca0000047ab9 */ /* 0x000fe20000000a00 */
[----:B------:R1:W5:Y:S01]  /*293e0*/  LDL R196, [R1+0x100] ;  /* 0x0001000001c47983 */ /* 0x0003620000100800 */
[----:B------:R-:W-:-:S02]  /*293f0*/  IMAD R4, R4, UR4, RZ ;  /* 0x0000000404047c24 */ /* 0x000fc4000f8e02ff */
[----:B------:R-:W-:Y:S01]  /*29400*/  IMAD.IADD R9, R9, 0x1, R3 ;  /* 0x0000000109097824 */ /* 0x000fe200078e0203 */
[----:B------:R1:W5:Y:S01]  /*29410*/  LDL R195, [R1+0x194] ;  /* 0x0001940001c37983 */ /* 0x0003620000100800 */
[C---:B------:R-:W-:Y:S02]  /*29420*/  IMAD R4, R2.reuse, UR5, R4 ;  /* 0x0000000502047c24 */ /* 0x040fe4000f8e0204 */
[----:B------:R-:W-:Y:S01]  /*29430*/  IMAD.WIDE.U32 R8, R2, UR4, R8 ;  /* 0x0000000402087c25 */ /* 0x000fe2000f8e0008 */
[----:B------:R-:W-:Y:S01]  /*29440*/  ULDC.64 UR4, c[0x0][0xb00] ;  /* 0x0002c00000047ab9 */ /* 0x000fe20000000a00 */
[----:B------:R1:W5:Y:S02]  /*29450*/  LDL R194, [R1+0xfc] ;  /* 0x0000fc0001c27983 */ /* 0x0003640000100800 */
[----:B------:R-:W-:Y:S01]  /*29460*/  IMAD.IADD R20, R9, 0x1, R4 ;  /* 0x0000000109147824 */ /* 0x000fe200078e0204 */
[C---:B------:R-:W-:Y:S01]  /*29470*/  LEA R4, P0, R8.reuse, UR4, 0x2 ;  /* 0x0000000408047c11 */ /* 0x040fe2000f8010ff */
[----:B------:R1:W5:Y:S03]  /*29480*/  LDL R193, [R1+0x190] ;  /* 0x0001900001c17983 */ /* 0x0003660000100800 */
[----:B------:R-:W-:Y:S01]  /*29490*/  LEA.HI.X R20, R8, UR5, R20, 0x2, P0 ;  /* 0x0000000508147c11 */ /* 0x000fe200080f1414 */
[----:B------:R1:W5:Y:S01]  /*294a0*/  LDL R192, [R1+0xf8] ;  /* 0x0000f80001c07983 */ /* 0x0003620000100800 */
[----:B------:R-:W-:-:S03]  /*294b0*/  ISETP.GE.AND P0, PT, R13, R0, PT ;  /* 0x000000000d00720c */ /* 0x000fc60003f06270 */
        /* <DEDUP_REMOVED lines=41> */
[----:B------:R-:W-:-:S05]  /*29750*/  VIADD R2, R23, 0x38820 ;  /* 0x0003882017027836 */ /* 0x000fca0000000000 */
[----:B------:R-:W-:Y:S01]  /*29760*/  PRMT R2, RZ, 0x654, R2 ;  /* 0x00000654ff027816 */ /* 0x000fe20000000002 */
[----:B------:R1:W0:Y:S01]  /*29770*/  SHFL.IDX PT, R3, R20, RZ, 0x1c1f ;  /* 0x001c1fff14037589 */ /* 0x00022200000e0000 */
[----:B------:R-:W-:Y:S02]  /*29780*/  BSSY B1, `(.L_x_2916) ;  /* 0x0000084000017945 */ /* 0x000fe40003800000 */
[----:B------:R2:W-:Y:S02]  /*29790*/  SYNCS.ARRIVE.TRANS64.RED.A1T0 RZ, [R2+URZ], RZ ;  /* 0x000000ff02ff79a7 */ /* 0x0005e4000810043f */
[----:B--2---:R1:W2:Y:S01]  /*297a0*/  SHFL.IDX PT, R2, R4, RZ, 0x1c1f ;  /* 0x001c1fff04027589 */ /* 0x0042a200000e0000 */
[----:B------:R-:W-:Y:S05]  /*297b0*/  @P0 BRA `(.L_x_2917) ;  /* 0x0000000800000947 */ /* 0x000fea0003800000 */
[----:B------:R-:W-:Y:S02]  /*297c0*/  ULDC UR4, c[0x0][0xac8] ;  /* 0x0002b20000047ab9 */ /* 0x000fe40000000800 */
        /* <DEDUP_REMOVED lines=74> */
[----:B--2---:R-:W-:-:S03]  /*29c70*/  @!P4 LEA R10, P0, R178, R2, 0x2 ;  /* 0x00000002b20ac211 */ /* 0x004fc600078010ff */
[----:B------:R0:W-:Y:S01]  /*29c80*/  @!P3 ST.E.64 desc[UR60][R8.64], R92 ;  /* 0x0000005c0800b985 */ /* 0x0001e2000c101b3c */
[-C--:B------:R-:W-:Y:S02]  /*29c90*/  @!P4 LEA.HI.X R11, R178, R3.reuse, R179, 0x2, P0 ;  /* 0x00000003b20bc211 */ /* 0x080fe400000f14b3 */
[----:B------:R-:W-:Y:S02]  /*29ca0*/  ISETP.GE.AND P0, PT, R170, UR4, PT ;  /* 0x00000004aa007c0c */ /* 0x000fe4000bf06270 */
[-C--:B---3--:R-:W-:Y:S01]  /*29cb0*/  @!P5 LEA R14, P6, R176, R2.reuse, 0x2 ;  /* 0x00000002b00ed211 */ /* 0x088fe200078c10ff */
[----:B------:R2:W-:Y:S01]  /*29cc0*/  @!P4 ST.E.64 desc[UR60][R10.64], R96 ;  /* 0x000000600a00c985 */ /* 0x0005e2000c101b3c */
[----:B------:R-:W-:Y:S02]  /*29cd0*/  ISETP.GE.AND P4, PT, R166, UR4, PT ;  /* 0x00000004a6007c0c */ /* 0x000fe4000bf86270 */
[----:B------:R-:W-:Y:S02]  /*29ce0*/  @!P5 LEA.HI.X R15, R176, R3, R177, 0x2, P6 ;  /* 0x00000003b00fd211 */ /* 0x000fe400030f14b1 */
[----:B0-----:R-:W-:-:S03]  /*29cf0*/  @!P2 LEA R8, P6, R174, R2, 0x2 ;  /* 0x00000002ae08a211 */ /* 0x001fc600078c10ff */
[----:B------:R0:W-:Y:S01]  /*29d00*/  @!P5 ST.E.64 desc[UR60][R14.64], R100 ;  /* 0x000000640e00d985 */ /* 0x0001e2000c101b3c */
[----:B------:R-:W-:Y:S02]  /*29d10*/  ISETP.GE.AND P5, PT, R168, UR4, PT ;  /* 0x00000004a8007c0c */ /* 0x000fe4000bfa6270 */
[----:B------:R-:W-:Y:S02]  /*29d20*/  @!P2 LEA.HI.X R9, R174, R3, R175, 0x2, P6 ;  /* 0x00000003ae09a211 */ /* 0x000fe400030f14af */
[----:B--2---:R-:W-:-:S03]  /*29d30*/  @!P1 LEA R10, P3, R172, R2, 0x2 ;  /* 0x00000002ac0a9211 */ /* 0x004fc600078610ff */
[----:B------:R2:W-:Y:S01]  /*29d40*/  @!P2 ST.E.64 desc[UR60][R8.64], R104 ;  /* 0x000000680800a985 */ /* 0x0005e2000c101b3c */
[-C--:B------:R-:W-:Y:S02]  /*29d50*/  @!P1 LEA.HI.X R11, R172, R3.reuse, R173, 0x2, P3 ;  /* 0x00000003ac0b9211 */ /* 0x080fe400018f14ad */
[----:B------:R-:W-:Y:S02]  /*29d60*/  ISETP.GE.AND P3, PT, R164, UR4, PT ;  /* 0x00000004a4007c0c */ /* 0x000fe4000bf66270 */
[CC--:B0-----:R-:W-:Y:S01]  /*29d70*/  @!P0 LEA R14, P6, R170.reuse, R2.reuse, 0x2 ;  /* 0x00000002aa0e8211 */ /* 0x0c1fe200078c10ff */
[----:B------:R0:W-:Y:S03]  /*29d80*/  @!P1 ST.E.64 desc[UR60][R10.64], R108 ;  /* 0x0000006c0a009985 */ /* 0x0001e6000c101b3c */
[----:B------:R-:W-:Y:S02]  /*29d90*/  @!P0 LEA.HI.X R15, R170, R3, R171, 0x2, P6 ;  /* 0x00000003aa0f8211 */ /* 0x000fe400030f14ab */
[----:B--2---:R-:W-:-:S03]  /*29da0*/  @!P5 LEA R8, P1, R168, R2, 0x2 ;  /* 0x00000002a808d211 */ /* 0x004fc600078210ff */
        /* <DEDUP_REMOVED lines=8> */
[-C--:B--2---:R-:W-:Y:S01]  /*29e30*/  @!P3 LEA R14, P6, R164, R2.reuse, 0x2 ;  /* 0x00000002a40eb211 */ /* 0x084fe200078c10ff */
[----:B------:R2:W-:Y:S01]  /*29e40*/  @!P4 ST.E.64 desc[UR60][R10.64], R120 ;  /* 0x000000780a00c985 */ /* 0x0005e2000c101b3c */
[----:B------:R-:W-:Y:S02]  /*29e50*/  ISETP.GE.AND P4, PT, R158, UR4, PT ;  /* 0x000000049e007c0c */ /* 0x000fe4000bf86270 */
[----:B------:R-:W-:Y:S02]  /*29e60*/  @!P3 LEA.HI.X R15, R164, R3, R165, 0x2, P6 ;  /* 0x00000003a40fb211 */ /* 0x000fe400030f14a5 */
[----:B0-----:R-:W-:-:S03]  /*29e70*/  @!P0 LEA R8, P5, R162, R2, 0x2 ;  /* 0x00000002a2088211 */ /* 0x001fc600078a10ff */
[----:B------:R0:W-:Y:S01]  /*29e80*/  @!P3 ST.E.64 desc[UR60][R14.64], R124 ;  /* 0x0000007c0e00b985 */ /* 0x0001e2000c101b3c */
[----:B------:R-:W-:Y:S02]  /*29e90*/  ISETP.GE.AND P3, PT, R156, UR4, PT ;  /* 0x000000049c007c0c */ /* 0x000fe4000bf66270 */
[-C--:B------:R-:W-:Y:S02]  /*29ea0*/  @!P0 LEA.HI.X R9, R162, R3.reuse, R163, 0x2, P5 ;  /* 0x00000003a2098211 */ /* 0x080fe400028f14a3 */
[----:B------:R-:W-:Y:S02]  /*29eb0*/  ISETP.GE.AND P5, PT, R152, UR4, PT ;  /* 0x0000000498007c0c */ /* 0x000fe4000bfa6270 */
[C---:B--2---:R-:W-:Y:S01]  /*29ec0*/  @!P1 LEA R10, P6, R160.reuse, R2, 0x2 ;  /* 0x00000002a00a9211 */ /* 0x044fe200078c10ff */
[----:B------:R2:W-:Y:S03]  /*29ed0*/  @!P0 ST.E.64 desc[UR60][R8.64], R128 ;  /* 0x0000008008008985 */ /* 0x0005e6000c101b3c */
[----:B------:R-:W-:-:S03]  /*29ee0*/  @!P1 LEA.HI.X R11, R160, R3, R161, 0x2, P6 ;  /* 0x00000003a00b9211 */ /* 0x000fc600030f14a1 */
[CC--:B0-----:R-:W-:Y:S02]  /*29ef0*/  @!P3 LEA R14, P6, R156.reuse, R2.reuse, 0x2 ;  /* 0x000000029c0eb211 */ /* 0x0c1fe400078c10ff */
[----:B------:R0:W-:Y:S02]  /*29f00*/  @!P1 ST.E.64 desc[UR60][R10.64], R132 ;  /* 0x000000840a009985 */ /* 0x0001e4000c101b3c */
[----:B------:R-:W-:Y:S02]  /*29f10*/  @!P3 LEA.HI.X R15, R156, R3, R157, 0x2, P6 ;  /* 0x000000039c0fb211 */ /* 0x000fe400030f149d */
[----:B--2---:R-:W-:-:S04]  /*29f20*/  @!P4 LEA R8, P0, R158, R2, 0x2 ;  /* 0x000000029e08c211 */ /* 0x004fc800078010ff */
[----:B------:R-:W-:Y:S02]  /*29f30*/  @!P4 LEA.HI.X R9, R158, R3, R159, 0x2, P0 ;  /* 0x000000039e09c211 */ /* 0x000fe400000f149f */
[----:B0-----:R-:W-:-:S03]  /*29f40*/  @!P2 LEA R10, P1, R154, R2, 0x2 ;  /* 0x000000029a0aa211 */ /* 0x001fc600078210ff */
[----:B------:R3:W-:Y:S01]  /*29f50*/  @!P4 ST.E.64 desc[UR60][R8.64], R136 ;  /* 0x000000880800c985 */ /* 0x0007e2000c101b3c */
[----:B------:R-:W-:Y:S02]  /*29f60*/  @!P5 LEA R2, P0, R152, R2, 0x2 ;  /* 0x000000029802d211 */ /* 0x000fe400078010ff */
[-C--:B------:R-:W-:Y:S01]  /*29f70*/  @!P2 LEA.HI.X R11, R154, R3.reuse, R155, 0x2, P1 ;  /* 0x000000039a0ba211 */ /* 0x080fe200008f149b */
[----:B------:R3:W-:Y:S01]  /*29f80*/  @!P3 ST.E.64 desc[UR60][R14.64], R140 ;  /* 0x0000008c0e00b985 */ /* 0x0007e2000c101b3c */
[----:B------:R-:W-:-:S03]  /*29f90*/  @!P5 LEA.HI.X R3, R152, R3, R153, 0x2, P0 ;  /* 0x000000039803d211 */ /* 0x000fc600000f1499 */
[----:B------:R3:W-:Y:S04]  /*29fa0*/  @!P2 ST.E.64 desc[UR60][R10.64], R144 ;  /* 0x000000900a00a985 */ /* 0x0007e8000c101b3c */
[----:B------:R3:W-:Y:S02]  /*29fb0*/  @!P5 ST.E.64 desc[UR60][R2.64], R148 ;  /* 0x000000940200d985 */ /* 0x0007e4000c101b3c */
.L_x_2917:
[----:B------:R-:W-:Y:S05]  /*29fc0*/  BSYNC B1 ;  /* 0x0000000000017941 */ /* 0x000fea0003800000 */
.L_x_2916:
[----:B------:R-:W-:Y:S01]  /*29fd0*/  ISETP.GE.AND P0, PT, R12, R0, PT ;  /* 0x000000000c00720c */ /* 0x000fe20003f06270 */
[----:B------:R4:W0:Y:S04]  /*29fe0*/  SHFL.IDX PT, R21, R20, 0x1, 0x1c1f ;  /* 0x003c1f0014157f89 */ /* 0x00082800000e0000 */
[----:B-1----:R4:W1:Y:S08]  /*29ff0*/  SHFL.IDX PT, R20, R4, 0x1, 0x1c1f ;  /* 0x003c1f0004147f89 */ /* 0x00287000000e0000 */
[----:B----4-:R-:W-:Y:S05]  /*2a000*/  @P0 BRA `(.L_x_2915) ;  /* 0x0000001400900947 */ /* 0x010fea0003800000 */
[----:B------:R-:W-:Y:S02]  /*2a010*/  ULDC UR4, c[0x0][0xac8] ;  /* 0x0002b20000047ab9 */ /* 0x000fe40000000800 */
[----:B-----5:R-:W-:Y:S02]  /*2a020*/  ISETP.GE.AND P3, PT, R13, UR4, PT ;  /* 0x000000040d007c0c */ /* 0x020fe4000bf66270 */
[----:B------:R-:W-:Y:S02]  /*2a030*/  ISETP.GE.AND P2, PT, R224, UR4, PT ;  /* 0x00000004e0007c0c */ /* 0x000fe4000bf46270 */
[----:B------:R-:W-:Y:S02]  /*2a040*/  ISETP.GE.AND P1, PT, R210, UR4, PT ;  /* 0x00000004d2007c0c */ /* 0x000fe4000bf26270 */
[----:B------:R-:W-:Y:S02]  /*2a050*/  ISETP.GE.AND P0, PT, R208, UR4, PT ;  /* 0x00000004d0007c0c */ /* 0x000fe4000bf06270 */
[----:B------:R-:W-:-:S05]  /*2a060*/  ISETP.GE.AND P4, PT, R204, UR4, PT ;  /* 0x00000004cc007c0c */ /* 0x000fca000bf86270 */
[----:B0123--:R-:W-:-:S04]  /*2a070*/  @!P3 IMAD.WIDE R2, R13, 0x4, R20 ;  /* 0x000000040d02b825 */ /* 0x00ffc800078e0214 */
        /* <DEDUP_REMOVED lines=14> */
[----:B-1----:R-:W-:Y:S02]  /*2a160*/  @!P4 LEA R8, P2, R204, R20, 0x2 ;  /* 0x00000014cc08c211 */ /* 0x002fe400078410ff */
[----:B------:R-:W-:-:S02]  /*2a170*/  @!P3 LEA.HI.X R3, R206, R21, R207, 0x2, P1 ;  /* 0x00000015ce03b211 */ /* 0x000fc400008f14cf */
[----:B------:R-:W-:Y:S02]  /*2a180*/  ISETP.GE.AND P1, PT, R198, UR4, PT ;  /* 0x00000004c6007c0c */ /* 0x000fe4000bf26270 */
[-C--:B------:R-:W-:Y:S01]  /*2a190*/  @!P4 LEA.HI.X R9, R204, R21.reuse, R205, 0x2, P2 ;  /* 0x00000015cc09c211 */ /* 0x080fe200010f14cd */
[----:B------:R0:W-:Y:S01]  /*2a1a0*/  @!P3 ST.E.64 desc[UR60][R2.64], R42 ;  /* 0x0000002a0200b985 */ /* 0x0001e2000c101b3c */
[----:B------:R-:W-:Y:S02]  /*2a1b0*/  ISETP.GE.AND P2, PT, R196, UR4, PT ;  /* 0x00000004c4007c0c */ /* 0x000fe4000bf46270 */
[----:B--2---:R-:W-:Y:S01]  /*2a1c0*/  @!P5 LEA R10, P6, R202, R20, 0x2 ;  /* 0x00000014ca0ad211 */ /* 0x004fe200078c10ff */
[----:B------:R1:W-:Y:S01]  /*2a1d0*/  @!P4 ST.E.64 desc[UR60][R8.64], R46 ;  /* 0x0000002e0800c985 */ /* 0x0003e2000c101b3c */
[----:B------:R-:W-:Y:S02]  /*2a1e0*/  ISETP.GE.AND P3, PT, R194, UR4, PT ;  /* 0x00000004c2007c0c */ /* 0x000fe4000bf66270 */
[----:B------:R-:W-:-:S02]  /*2a1f0*/  @!P5 LEA.HI.X R11, R202, R21, R203, 0x2, P6 ;  /* 0x00000015ca0bd211 */ /* 0x000fc400030f14cb */
        /* <DEDUP_REMOVED lines=99> */
.L_x_2906:
[----:B---3--:R-:W3:Y:S01]  /*2a830*/  LDL.LU R4, [R1+0x98] ;  /* 0x0000980001047983 */ /* 0x008ee20000300800 */
[----:B------:R-:W-:Y:S01]  /*2a840*/  ULDC.64 UR6, c[0x0][0xc08] ;  /* 0x0003020000067ab9 */ /* 0x000fe20000000a00 */
[----:B------:R-:W-:Y:S02]  /*2a850*/  ULDC.64 UR4, c[0x0][0xc00] ;  /* 0x0003000000047ab9 */ /* 0x000fe40000000a00 */
[----:B--2---:R-:W2:Y:S04]  /*2a860*/  LDL.LU R0, [R1+0x9c] ;  /* 0x00009c0001007983 */ /* 0x004ea80000300800 */
[----:B01----:R-:W4:Y:S01]  /*2a870*/  LDL R10, [R1+0x90] ;  /* 0x00009000010a7983 */ /* 0x003f220000100800 */
[----:B------:R-:W-:Y:S01]  /*2a880*/  ISETP.NE.U32.AND P1, PT, RZ, UR6, PT ;  /* 0x00000006ff007c0c */ /* 0x000fe2000bf25070 */
[----:B------:R-:W-:Y:S01]  /*2a890*/  IMAD.MOV.U32 R25, RZ, RZ, RZ ;  /* 0x000000ffff197224 */ /* 0x000fe200078e00ff */
[----:B------:R-:W-:-:S02]  /*2a8a0*/  ISETP.NE.U32.AND P0, PT, RZ, UR4, PT ;  /* 0x00000004ff007c0c */ /* 0x000fc4000bf05070 */
[----:B------:R-:W-:Y:S02]  /*2a8b0*/  ISETP.NE.AND.EX P1, PT, RZ, UR7, PT, P1 ;  /* 0x00000007ff007c0c */ /* 0x000fe4000bf25310 */
[----:B------:R-:W-:Y:S01]  /*2a8c0*/  ISETP.NE.AND.EX P0, PT, RZ, UR5, PT, P0 ;  /* 0x00000005ff007c0c */ /* 0x000fe2000bf05300 */
[----:B------:R-:W0:Y:S01]  /*2a8d0*/  S2R R35, SR_TID.X ;  /* 0x0000000000237919 */ /* 0x000e220000002100 */
[----:B---3--:R-:W-:-:S04]  /*2a8e0*/  IADD3 R2, P2, R4, UR4, RZ ;  /* 0x0000000404027c10 */ /* 0x008fc8000ff5e0ff */
[----:B--2---:R-:W-:-:S05]  /*2a8f0*/  IADD3.X R3, R0, UR5, RZ, P2, !PT ;  /* 0x0000000500037c10 */ /* 0x004fca00097fe4ff */
[----:B------:R-:W-:Y:S01]  /*2a900*/  @P1 IADD3 R8, P2, R4, UR6, RZ ;  /* 0x0000000604081c10 */ /* 0x000fe2000ff5e0ff */
[----:B------:R-:W-:Y:S01]  /*2a910*/  ULDC UR4, c[0x0][0xa88] ;  /* 0x0002a20000047ab9 */ /* 0x000fe20000000800 */
[----:B------:R1:W5:Y:S02]  /*2a920*/  @P0 LDG.E R25, desc[UR60][R2.64] ;  /* 0x0000003c02190981 */ /* 0x000364000c1e1900 */
[----:B------:R-:W-:Y:S01]  /*2a930*/  @P1 IADD3.X R9, R0, UR7, RZ, P2, !PT ;  /* 0x0000000700091c10 */ /* 0x000fe200097fe4ff */
[----:B------:R-:W-:-:S06]  /*2a940*/  IMAD.U32 R0, RZ, RZ, UR4 ;  /* 0x00000004ff007e24 */ /* 0x000fcc000f8e00ff */
[----:B------:R1:W5:Y:S01]  /*2a950*/  @P1 LDG.E R0, desc[UR60][R8.64] ;  /* 0x0000003c08001981 */ /* 0x000362000c1e1900 */
[----:B----4-:R-:W-:Y:S01]  /*2a960*/  ISETP.NE.AND P2, PT, R10, RZ, PT ;  /* 0x000000ff0a00720c */ /* 0x010fe20003f45270 */
[----:B0-----:R-:W-:-:S05]  /*2a970*/  VIADD R4, R35, 0xffffff80 ;  /* 0xffffff8023047836 */ /* 0x001fca0000000000 */
[----:B------:R-:W-:-:S07]  /*2a980*/  ISETP.GT.AND P3, PT, R4, 0x7f, PT ;  /* 0x0000007f0400780c */ /* 0x000fce0003f64270 */
[----:B------:R-:W0:Y:S02]  /*2a990*/  @!P2 LDC R10, c[0x0][0xad4] ;  /* 0x0002b500ff0aab82 */ /* 0x000e240000000800 */
[----:B0-----:R1:W-:Y:S01]  /*2a9a0*/  @!P2 STL [R1+0x90], R10 ;  /* 0x0000900a0100a387 */ /* 0x0013e20000100800 */
[----:B------:R-:W-:Y:S01]  /*2a9b0*/  ISETP.GT.AND P2, PT, R10, 0x1, PT ;  /* 0x000000010a00780c */ /* 0x000fe20003f44270 */
[----:B------:R-:W-:-:S12]  /*2a9c0*/  @P1 BRA `(.L_x_2918) ;  /* 0x0000000000101947 */ /* 0x000fd80003800000 */
[----:B------:R-:W-:Y:S05]  /*2a9d0*/  @!P0 BRA `(.L_x_2918) ;  /* 0x00000000000c8947 */ /* 0x000fea0003800000 */
[----:B-1----:R-:W2:Y:S04]  /*2a9e0*/  LDG.E R9, desc[UR60][R2.64] ;  /* 0x0000003c02097981 */ /* 0x002ea8000c1e1900 */
[----:B-----5:R-:W2:Y:S02]  /*2a9f0*/  LDG.E R0, desc[UR60][R2.64+0x4] ;  /* 0x0000043c02007981 */ /* 0x020ea4000c1e1900 */
[----:B--2---:R-:W-:-:S07]  /*2aa00*/  IMAD.IADD R0, R0, 0x1, -R9 ;  /* 0x0000000100007824 */ /* 0x004fce00078e0a09 */
.L_x_2918:
[----:B-1----:R-:W2:Y:S04]  /*2aa10*/  LDL.LU R3, [R1+0x94] ;  /* 0x0000940001037983 */ /* 0x002ea80000300800 */
        /* <DEDUP_REMOVED lines=56> */
.L_x_2920:
[----:B------:R-:W-:Y:S05]  /*2ada0*/  BSYNC B1 ;  /* 0x0000000000017941 */ /* 0x000fea0003800000 */
.L_x_2919:
[----:B------:R-:W-:Y:S05]  /*2adb0*/  @P2 BRA `(.L_x_2915) ;  /* 0x0000000800242947 */ /* 0x000fea0003800000 */
[----:B------:R-:W2:Y:S01]  /*2adc0*/  LDL.LU R2, [R1+0x74] ;  /* 0x0000740001027983 */ /* 0x000ea20000300800 */
[----:B------:R-:W1:Y:S01]  /*2add0*/  LDC R15, c[0x0][0xbe8] ;  /* 0x0002fa00ff0f7b82 */ /* 0x000e620000000800 */
[----:B------:R-:W-:Y:S01]  /*2ade0*/  ULDC.64 UR4, c[0x0][0xaa0] ;  /* 0x0002a80000047ab9 */ /* 0x000fe20000000a00 */
[----:B------:R-:W-:Y:S01]  /*2adf0*/  ULDC.64 UR6, c[0x0][0xaf0] ;  /* 0x0002bc0000067ab9 */ /* 0x000fe20000000a00 */
[----:B------:R-:W3:Y:S01]  /*2ae00*/  LDL R4, [R1+0x8c] ;  /* 0x00008c0001047983 */ /* 0x000ee20000100800 */
[----:B------:R-:W-:Y:S01]  /*2ae10*/  BSSY B1, `(.L_x_2921) ;  /* 0x0000041000017945 */ /* 0x000fe20003800000 */
[----:B-1----:R-:W-:Y:S01]  /*2ae20*/  ISETP.NE.AND P0, PT, R15, 0x1, PT ;  /* 0x000000010f00780c */ /* 0x002fe20003f05270 */
[----:B------:R-:W-:-:S12]  /*2ae30*/  IMAD R21, R0, R15, RZ ;  /* 0x0000000f00157224 */ /* 0x000fd800078e02ff */
[----:B------:R-:W1:Y:S08]  /*2ae40*/  @P0 LDC R8, c[0x0][0xbec] ;  /* 0x0002fb00ff080b82 */ /* 0x000e700000000800 */
[----:B------:R-:W4:Y:S01]  /*2ae50*/  @P0 LDC R11, c[0x0][0xbf0] ;  /* 0x0002fc00ff0b0b82 */ /* 0x000f220000000800 */
[----:B--2---:R-:W-:Y:S02]  /*2ae60*/  IMAD.MOV.U32 R10, RZ, RZ, R2 ;  /* 0x000000ffff0a7224 */ /* 0x004fe400078e0002 */
[----:B------:R-:W-:-:S02]  /*2ae70*/  IMAD R2, R26, UR4, RZ ;  /* 0x000000041a027c24 */ /* 0x000fc4000f8e02ff */
[----:B---3--:R-:W-:Y:S02]  /*2ae80*/  IMAD R4, R4, 0x20, R225 ;  /* 0x0000002004047824 */ /* 0x008fe400078e02e1 */
[C---:B------:R-:W-:Y:S02]  /*2ae90*/  IMAD R9, R25.reuse, UR5, R2 ;  /* 0x0000000519097c24 */ /* 0x040fe4000f8e0202 */
[----:B0-----:R-:W-:Y:S01]  /*2aea0*/  IMAD.WIDE.U32 R2, R25, UR4, RZ ;  /* 0x0000000419027c25 */ /* 0x001fe2000f8e00ff */
[----:B------:R-:W-:-:S03]  /*2aeb0*/  ULDC.64 UR4, c[0x0][0xae8] ;  /* 0x0002ba0000047ab9 */ /* 0x000fc60000000a00 */
[----:B------:R-:W-:Y:S02]  /*2aec0*/  IMAD.IADD R13, R10, 0x1, R4 ;  /* 0x000000010a0d7824 */ /* 0x000fe400078e0204 */
[----:B------:R-:W-:Y:S02]  /*2aed0*/  IMAD.IADD R3, R3, 0x1, R9 ;  /* 0x0000000103037824 */ /* 0x000fe400078e0209 */
[----:B-1----:R-:W-:-:S04]  /*2aee0*/  @P0 IMAD.HI.U32 R4, R13, R8, RZ ;  /* 0x000000080d040227 */ /* 0x002fc800078e00ff */
[----:B------:R-:W-:-:S04]  /*2aef0*/  IMAD.WIDE.U32 R2, R224, UR4, R2 ;  /* 0x00000004e0027c25 */ /* 0x000fc8000f8e0002 */
[----:B------:R-:W-:Y:S01]  /*2af00*/  IMAD.MOV.U32 R9, RZ, RZ, R13 ;  /* 0x000000ffff097224 */ /* 0x000fe200078e000d */
[----:B----4-:R-:W-:Y:S01]  /*2af10*/  @P0 SHF.R.U32.HI R9, RZ, R11, R4 ;  /* 0x0000000bff090219 */ /* 0x010fe20000011604 */
[----:B------:R-:W-:Y:S02]  /*2af20*/  IMAD R8, R28, UR6, RZ ;  /* 0x000000061c087c24 */ /* 0x000fe4000f8e02ff */
[----:B------:R-:W-:Y:S01]  /*2af30*/  IMAD R3, R224, UR5, R3 ;  /* 0x00000005e0037c24 */ /* 0x000fe2000f8e0203 */
[----:B------:R-:W-:Y:S01]  /*2af40*/  SHF.R.S32.HI R4, RZ, 0x1f, R9 ;  /* 0x0000001fff047819 */ /* 0x000fe20000011409 */
[C---:B------:R-:W-:Y:S01]  /*2af50*/  IMAD R11, R33.reuse, UR7, R8 ;  /* 0x00000007210b7c24 */ /* 0x040fe2000f8e0208 */
[----:B------:R-:W-:Y:S01]  /*2af60*/  ULDC.64 UR4, c[0x0][0xae0] ;  /* 0x0002b80000047ab9 */ /* 0x000fe20000000a00 */
[----:B------:R-:W-:-:S04]  /*2af70*/  IMAD.WIDE.U32 R2, R33, UR6, R2 ;  /* 0x0000000621027c25 */ /* 0x000fc8000f8e0002 */
[----:B------:R-:W-:Y:S02]  /*2af80*/  IMAD.MOV R8, RZ, RZ, -R9 ;  /* 0x000000ffff087224 */ /* 0x000fe400078e0a09 */
[----:B------:R-:W-:Y:S02]  /*2af90*/  IMAD.IADD R3, R3, 0x1, R11 ;  /* 0x0000000103037824 */ /* 0x000fe400078e020b */
[----:B------:R-:W-:Y:S02]  /*2afa0*/  IMAD R4, R4, UR4, RZ ;  /* 0x0000000404047c24 */ /* 0x000fe4000f8e02ff */
[----:B------:R-:W-:Y:S02]  /*2afb0*/  IMAD R11, R15, R8, R13 ;  /* 0x000000080f0b7224 */ /* 0x000fe400078e020d */
[C---:B------:R-:W-:Y:S02]  /*2afc0*/  IMAD R13, R9.reuse, UR5, R4 ;  /* 0x00000005090d7c24 */ /* 0x040fe4000f8e0204 */
[----:B------:R-:W-:Y:S01]  /*2afd0*/  IMAD.WIDE.U32 R2, R9, UR4, R2 ;  /* 0x0000000409027c25 */ /* 0x000fe2000f8e0002 */
[----:B------:R-:W-:Y:S01]  /*2afe0*/  SHF.R.S32.HI R4, RZ, 0x1f, R11 ;  /* 0x0000001fff047819 */ /* 0x000fe2000001140b */
[----:B------:R-:W-:-:S02]  /*2aff0*/  ULDC.64 UR4, c[0x0][0xad8] ;  /* 0x0002b60000047ab9 */ /* 0x000fc40000000a00 */
[----:B------:R-:W-:Y:S02]  /*2b000*/  IMAD.IADD R3, R3, 0x1, R13 ;  /* 0x0000000103037824 */ /* 0x000fe400078e020d */
[----:B------:R-:W-:Y:S02]  /*2b010*/  IMAD R4, R4, UR4, RZ ;  /* 0x0000000404047c24 */ /* 0x000fe4000f8e02ff */
[----:B------:R-:W-:Y:S02]  /*2b020*/  IMAD.IADD R20, R225, 0x1, R10 ;  /* 0x00000001e1147824 */ /* 0x000fe400078e020a */
[C---:B------:R-:W-:Y:S02]  /*2b030*/  IMAD R9, R11.reuse, UR5, R4 ;  /* 0x000000050b097c24 */ /* 0x040fe4000f8e0204 */
[----:B------:R-:W-:Y:S01]  /*2b040*/  IMAD.WIDE.U32 R2, R11, UR4, R2 ;  /* 0x000000040b027c25 */ /* 0x000fe2000f8e0002 */
[----:B------:R-:W-:Y:S01]  /*2b050*/  ISETP.GE.AND P2, PT, R20, R21, PT ;  /* 0x000000151400720c */ /* 0x000fe20003f46270 */
[----:B------:R-:W-:-:S02]  /*2b060*/  ULDC.64 UR4, c[0x0][0xa80] ;  /* 0x0002a00000047ab9 */ /* 0x000fc40000000a00 */
[----:B------:R-:W-:Y:S01]  /*2b070*/  IMAD.IADD R3, R3, 0x1, R9 ;  /* 0x0000000103037824 */ /* 0x000fe200078e0209 */
[----:B------:R-:W-:Y:S01]  /*2b080*/  LEA R4, P3, R2, UR4, 0x1 ;  /* 0x0000000402047c11 */ /* 0x000fe2000f8608ff */
[----:B------:R-:W-:-:S03]  /*2b090*/  VIADD R0, R20, 0x20 ;  /* 0x0000002014007836 */ /* 0x000fc60000000000 */
[----:B------:R-:W-:Y:S01]  /*2b0a0*/  LEA.HI.X R14, R2, UR5, R3, 0x1, P3 ;  /* 0x00000005020e7c11 */ /* 0x000fe200098f0c03 */
[----:B------:R0:W1:Y:S01]  /*2b0b0*/  SHFL.IDX PT, R15, R4, RZ, 0x181f ;  /* 0x00181fff040f7589 */ /* 0x00006200000e0000 */
[-C--:B------:R-:W-:Y:S01]  /*2b0c0*/  ISETP.GE.AND P1, PT, R0, R21.reuse, PT ;  /* 0x000000150000720c */ /* 0x080fe20003f26270 */
[----:B------:R-:W-:Y:S02]  /*2b0d0*/  VIADD R0, R20, 0x40 ;  /* 0x0000004014007836 */ /* 0x000fe40000000000 */
[----:B------:R0:W2:Y:S03]  /*2b0e0*/  SHFL.IDX PT, R13, R14, RZ, 0x181f ;  /* 0x00181fff0e0d7589 */ /* 0x0000a600000e0000 */
        /* <DEDUP_REMOVED lines=19> */
.L_x_2922:
[----:B------:R-:W-:Y:S05]  /*2b220*/  BSYNC B1 ;  /* 0x0000000000017941 */ /* 0x000fea0003800000 */
.L_x_2921:
[----:B--23--:R2:W3:Y:S01]  /*2b230*/  SHFL.IDX PT, R13, R14, 0x1, 0x181f ;  /* 0x00381f000e0d7f89 */ /* 0x00c4e200000e0000 */
[----:B------:R-:W-:Y:S03]  /*2b240*/  BSSY B1, `(.L_x_2923) ;  /* 0x0000014000017945 */ /* 0x000fe60003800000 */
[----:B------:R2:W4:Y:S01]  /*2b250*/  SHFL.IDX PT, R11, R4, 0x1, 0x181f ;  /* 0x00381f00040b7f89 */ /* 0x00052200000e0000 */
        /* <DEDUP_REMOVED lines=18> */
.L_x_2924:
[----:B------:R-:W-:Y:S05]  /*2b380*/  BSYNC B1 ;  /* 0x0000000000017941 */ /* 0x000fea0003800000 */
.L_x_2923:
        /* <DEDUP_REMOVED lines=15> */
[----:B------:R0:W-:Y:S01]  /*2b480*/  @!P3 ST.E.128 desc[UR60][R2.64], RZ ;  /* 0x000000ff0200b985 */ /* 0x0001e2000c101d3c */
[----:B----4-:R-:W-:-:S02]  /*2b490*/  @!P1 LEA.HI.X R11, R19, R13, R219, 0x1, P4 ;  /* 0x0000000d130b9211 */ /* 0x010fc400020f0cdb */
[----:B------:R-:W-:Y:S01]  /*2b4a0*/  @!P0 LEA.HI.X R13, R22, R13, R218, 0x1, P6 ;  /* 0x0000000d160d8211 */ /* 0x000fe200030f0cda */
[----:B------:R0:W-:Y:S04]  /*2b4b0*/  @!P2 ST.E.128 desc[UR60][R8.64], RZ ;  /* 0x000000ff0800a985 */ /* 0x0001e8000c101d3c */
[----:B------:R0:W-:Y:S04]  /*2b4c0*/  @!P1 ST.E.128 desc[UR60][R10.64], RZ ;  /* 0x000000ff0a009985 */ /* 0x0001e8000c101d3c */
[----:B------:R0:W-:Y:S02]  /*2b4d0*/  @!P0 ST.E.128 desc[UR60][R12.64], RZ ;  /* 0x000000ff0c008985 */ /* 0x0001e4000c101d3c */
.L_x_2926:
[----:B------:R-:W-:Y:S05]  /*2b4e0*/  BSYNC B1 ;  /* 0x0000000000017941 */ /* 0x000fea0003800000 */
.L_x_2925:
[----:B------:R-:W-:Y:S01]  /*2b4f0*/  VIADD R0, R20, 0x60 ;  /* 0x0000006014007836 */ /* 0x000fe20000000000 */
[----:B0-----:R0:W0:Y:S04]  /*2b500*/  SHFL.IDX PT, R13, R14, 0x3, 0x181f ;  /* 0x00781f000e0d7f89 */ /* 0x00102800000e0000 */
[----:B------:R-:W-:Y:S01]  /*2b510*/  ISETP.GE.AND P0, PT, R0, R21, PT ;  /* 0x000000150000720c */ /* 0x000fe20003f06270 */
[----:B------:R0:W0:-:S12]  /*2b520*/  SHFL.IDX PT, R9, R4, 0x3, 0x181f ;  /* 0x00781f0004097f89 */ /* 0x00001800000e0000 */
        /* <DEDUP_REMOVED lines=18> */
.L_x_2915:
[----:B------:R-:W-:Y:S05]  /*2b650*/  BSYNC B0 ;  /* 0x0000000000007941 */ /* 0x000fea0003800000 */
.L_x_2905:
[----:B------:R-:W-:Y:S02]  /*2b660*/  ULDC UR4, c[0x0][0xc3c] ;  /* 0x00030f0000047ab9 */ /* 0x000fe40000000800 */
[----:B------:R-:W-:-:S13]  /*2b670*/  ISETP.GE.AND P0, PT, R7, UR4, PT ;  /* 0x0000000407007c0c */ /* 0x000fda000bf06270 */
[----:B------:R-:W-:Y:S05]  /*2b680*/  @!P0 BRA `(.L_x_2927) ;  /* 0xfffffd6400348947 */ /* 0x000fea000383ffff */
[----:B------:R-:W-:Y:S05]  /*2b690*/  BRA `(.L_x_2649) ;  /* 0x0000008000847947 */ /* 0x000fea0003800000 */
.L_x_2647:
        /* <DEDUP_REMOVED lines=16> */
.L_x_2928:
        /* <DEDUP_REMOVED lines=43> */
.L_x_2932:
        /* <DEDUP_REMOVED lines=37> */
.L_x_2930:
        /* <DEDUP_REMOVED lines=13> */
.L_x_2933:
        /* <DEDUP_REMOVED lines=62> */
.L_x_2934:
        /* <DEDUP_REMOVED lines=61> */
.L_x_2935:
[----:B------:R-:W-:-:S05]  /*2c520*/  LOP3.LUT R2, RZ, R2, RZ, 0x33, !PT ;  /* 0x00000002ff027212 */ /* 0x000fca00078e33ff */
[----:B------:R-:W-:Y:S01]  /*2c530*/  IMAD.IADD R25, R7, 0x1, R2 ;  /* 0x0000000107197824 */ /* 0x000fe200078e0202 */
[----:B------:R-:W-:Y:S06]  /*2c540*/  BRA `(.L_x_2936) ;  /* 0x00000000000c7947 */ /* 0x000fec0003800000 */
.L_x_2931:
[----:B------:R-:W-:Y:S02]  /*2c550*/  IMAD.MOV.U32 R25, RZ, RZ, RZ ;  /* 0x000000ffff197224 */ /* 0x000fe400078e00ff */
[----:B------:R-:W-:Y:S02]  /*2c560*/  IMAD.U32 R24, RZ, RZ, UR6 ;  /* 0x00000006ff187e24 */ /* 0x000fe4000f8e00ff */
[----:B------:R-:W-:-:S07]  /*2c570*/  IMAD.MOV.U32 R26, RZ, RZ, RZ ;  /* 0x000000ffff1a7224 */ /* 0x000fce00078e00ff */
.L_x_2936:
[----:B------:R-:W-:-:S13]  /*2c580*/  ISETP.NE.AND P0, PT, R6, RZ, PT ;  /* 0x000000ff0600720c */ /* 0x000fda0003f05270 */
[----:B------:R-:W0:Y:S01]  /*2c590*/  @!P0 S2R R3, SR_CgaCtaId ;  /* 0x0000000000038919 */ /* 0x000e220000008800 */
[----:B------:R-:W-:-:S04]  /*2c5a0*/  @!P0 MOV R2, 0x400 ;  /* 0x0000040000028802 */ /* 0x000fc80000000f00 */
[----:B0-----:R-:W-:-:S05]  /*2c5b0*/  @!P0 LEA R2, R3, R2, 0x18 ;  /* 0x0000000203028211 */ /* 0x001fca00078ec0ff */
[----:B------:R1:W-:Y:S01]  /*2c5c0*/  @!P0 STS.128 [R2+0x388d0], R24 ;  /* 0x0388d01802008388 */ /* 0x0003e20000000c00 */
[----:B------:R-:W-:Y:S06]  /*2c5d0*/  BAR.ARV 0x5, 0x180 ;  /* 0x0146000000007b1d */ /* 0x000fec0000002000 */
.L_x_2929:
        /* <DEDUP_REMOVED lines=35> */
.L_x_3050:
[----:B0-----:R-:W0:Y:S02]  /*2c810*/  LDC.64 R2, c[0x0][0xc88] ;  /* 0x00032200ff027b82 */ /* 0x001e240000000a00 */
[----:B0-----:R-:W-:-:S05]  /*2c820*/  IMAD.WIDE R2, R27, 0x4, R2 ;  /* 0x000000041b027825 */ /* 0x001fca00078e0202 */
[----:B------:R-:W2:Y:S01]  /*2c830*/  LDG.E R31, desc[UR60][R2.64] ;  /* 0x0000003c021f7981 */ /* 0x000ea2000c1e1900 */
[----:B------:R-:W-:Y:S05]  /*2c840*/  YIELD ;  /* 0x0000000000007946 */ /* 0x000fea0003800000 */
[----:B------:R-:W-:Y:S01]  /*2c850*/  ULDC.64 UR4, c[0x0][0xa28] ;  /* 0x00028a0000047ab9 */ /* 0x000fe20000000a00 */
[----:B------:R-:W-:Y:S01]  /*2c860*/  ULDC.64 UR8, c[0x0][0xa18] ;  /* 0x0002860000087ab9 */ /* 0x000fe20000000a00 */
[----:B------:R-:W-:Y:S01]  /*2c870*/  ISETP.NE.U32.AND P0, PT, RZ, UR4, PT ;  /* 0x00000004ff007c0c */ /* 0x000fe2000bf05070 */
[----:B-1----:R-:W-:Y:S01]  /*2c880*/  IMAD.MOV.U32 R11, RZ, RZ, RZ ;  /* 0x000000ffff0b7224 */ /* 0x002fe200078e00ff */
[----:B------:R-:W-:-:S02]  /*2c890*/  ULDC.64 UR6, c[0x0][0xa10] ;  /* 0x0002840000067ab9 */ /* 0x000fc40000000a00 */
[----:B------:R-:W-:Y:S02]  /*2c8a0*/  ISETP.NE.AND.EX P0, PT, RZ, UR5, PT, P0 ;  /* 0x00000005ff007c0c */ /* 0x000fe4000bf05300 */
[----:B------:R-:W-:-:S04]  /*2c8b0*/  ISETP.NE.U32.AND P2, PT, RZ, UR8, PT ;  /* 0x00000008ff007c0c */ /* 0x000fc8000bf45070 */
[----:B------:R-:W-:Y:S01]  /*2c8c0*/  ISETP.NE.AND.EX P2, PT, RZ, UR9, PT, P2 ;  /* 0x00000009ff007c0c */ /* 0x000fe2000bf45320 */
[----:B------:R-:W-:Y:S01]  /*2c8d0*/  IMAD.MOV.U32 R35, RZ, RZ, RZ ;  /* 0x000000ffff237224 */ /* 0x000fe200078e00ff */
[----:B--2---:R-:W-:-:S05]  /*2c8e0*/  SHF.R.S32.HI R0, RZ, 0x1f, R31 ;  /* 0x0000001fff007819 */ /* 0x004fca000001141f */
        /* <DEDUP_REMOVED lines=8> */
[----:B------:R-:W-:Y:S01]  /*2c970*/  ISETP.NE.U32.AND P1, PT, RZ, UR6, PT ;  /* 0x00000006ff007c0c */ /* 0x000fe2000bf25070 */
[----:B0-----:R-:W-:Y:S01]  /*2c980*/  IMAD.MOV.U32 R0, RZ, RZ, RZ ;  /* 0x000000ffff007224 */ /* 0x001fe200078e00ff */
[----:B------:R-:W-:Y:S02]  /*2c990*/  ISETP.NE.AND.EX P0, PT, RZ, UR5, PT, P0 ;  /* 0x00000005ff007c0c */ /* 0x000fe4000bf05300 */
[----:B------:R-:W-:Y:S02]  /*2c9a0*/  ISETP.NE.AND.EX P1, PT, RZ, UR7, PT, P1 ;  /* 0x00000007ff007c0c */ /* 0x000fe4000bf25310 */
[C---:B------:R-:W-:Y:S02]  /*2c9b0*/  IADD3 R4, P4, R17.reuse, UR6, RZ ;  /* 0x0000000611047c10 */ /* 0x040fe4000ff9e0ff */
[----:B-1----:R-:W-:Y:S01]  /*2c9c0*/  IADD3 R2, P3, R17, UR4, RZ ;  /* 0x0000000411027c10 */ /* 0x002fe2000ff7e0ff */
[----:B------:R-:W-:Y:S01]  /*2c9d0*/  ULDC UR4, c[0x0][0x288] ;  /* 0x0000a20000047ab9 */ /* 0x000fe20000000800 */
[----:B------:R-:W-:-:S02]  /*2c9e0*/  IADD3.X R5, R19, UR7, RZ, P4, !PT ;  /* 0x0000000713057c10 */ /* 0x000fc4000a7fe4ff */
[----:B------:R-:W-:Y:S02]  /*2c9f0*/  IADD3.X R3, R19, UR5, RZ, P3, !PT ;  /* 0x0000000513037c10 */ /* 0x000fe40009ffe4ff */
[----:B------:R-:W-:Y:S01]  /*2ca00*/  @P2 IADD3 R6, P3, R17, UR8, RZ ;  /* 0x0000000811062c10 */ /* 0x000fe2000ff7e0ff */
[----:B------:R-:W-:Y:S01]  /*2ca10*/  IMAD.U32 R8, RZ, RZ, UR4 ;  /* 0x00000004ff087e24 */ /* 0x000fe2000f8e00ff */
[----:B------:R-:W-:Y:S01]  /*2ca20*/  ULDC.64 UR4, c[0x0][0x418] ;  /* 0x0001060000047ab9 */ /* 0x000fe20000000a00 */
[----:B------:R-:W5:Y:S01]  /*2ca30*/  @P0 LDG.E R35, desc[UR60][R2.64] ;  /* 0x0000003c02230981 */ /* 0x000f62000c1e1900 */
[----:B------:R-:W-:-:S03]  /*2ca40*/  @P2 IADD3.X R7, R19, UR9, RZ, P3, !PT ;  /* 0x0000000913072c10 */ /* 0x000fc60009ffe4ff */
[----:B------:R-:W5:Y:S04]  /*2ca50*/  @P1 LDG.E R0, desc[UR60][R4.64] ;  /* 0x0000003c04001981 */ /* 0x000f68000c1e1900 */
[----:B---3--:R0:W3:Y:S01]  /*2ca60*/  @P2 LDG.E R8, desc[UR60][R6.64] ;  /* 0x0000003c06082981 */ /* 0x0080e2000c1e1900 */
[----:B------:R-:W-:-:S03]  /*2ca70*/  UISETP.NE.U32.AND UP0, UPT, UR4, URZ, UPT ;  /* 0x0000003f0400728c */ /* 0x000fc6000bf05070 */
[----:B------:R-:W-:Y:S01]  /*2ca80*/  ULDC UR4, c[0x0][0x424] ;  /* 0x0001090000047ab9 */ /* 0x000fe20000000800 */
[----:B------:R-:W-:-:S03]  /*2ca90*/  UISETP.NE.AND.EX UP0, UPT, UR5, URZ, UPT, UP0 ;  /* 0x0000003f0500728c */ /* 0x000fc6000bf05300 */
[----:B------:R-:W-:Y:S01]  /*2caa0*/  ULDC UR5, c[0x0][0x2f0] ;  /* 0x0000bc0000057ab9 */ /* 0x000fe20000000800 */
[----:B------:R-:W-:-:S04]  /*2cab0*/  USEL UR4, UR4, 0x1, UP0 ;  /* 0x0000000104047887 */ /* 0x000fc80008000000 */
[----:B------:R-:W-:-:S03]  /*2cac0*/  UIMAD UR4, UR4, UR5, URZ ;  /* 0x00000005040472a4 */ /* 0x000fc6000f8e023f */
[----:B------:R-:W-:Y:S02]  /*2cad0*/  ULDC UR5, c[0x0][0x348] ;  /* 0x0000d20000057ab9 */ /* 0x000fe40000000800 */
[----:B0-----:R-:W-:Y:S01]  /*2cae0*/  IMAD.U32 R6, RZ, RZ, UR5 ;  /* 0x00000005ff067e24 */ /* 0x001fe2000f8e00ff */
[----:B---3--:R0:W-:Y:S01]  /*2caf0*/  STL [R1+0x1c], R8 ;  /* 0x00001c0801007387 */ /* 0x0081e20000100800 */
[----:B------:R-:W-:-:S03]  /*2cb00*/  IMAD.MOV.U32 R9, RZ, RZ, R8 ;  /* 0x000000ffff097224 */ /* 0x000fc600078e0008 */
[----:B--2---:R1:W-:Y:S01]  /*2cb10*/  STL [R1+0x10], R11 ;  /* 0x0000100b01007387 */ /* 0x0043e20000100800 */
[----:B0-----:R-:W-:Y:S01]  /*2cb20*/  IMAD.U32 R8, RZ, RZ, UR4 ;  /* 0x00000004ff087e24 */ /* 0x001fe2000f8e00ff */
[----:B------:R-:W-:Y:S06]  /*2cb30*/  @P2 BRA `(.L_x_2938) ;  /* 0x0000000000142947 */ /* 0x000fec0003800000 */
[----:B------:R-:W-:Y:S05]  /*2cb40*/  @!P0 BRA `(.L_x_2938) ;  /* 0x0000000000108947 */ /* 0x000fea0003800000 */
[----:B------:R-:W2:Y:S04]  /*2cb50*/  LDG.E R7, desc[UR60][R2.64] ;  /* 0x0000003c02077981 */ /* 0x000ea8000c1e1900 */
[----:B------:R-:W2:Y:S02]  /*2cb60*/  LDG.E R10, desc[UR60][R2.64+0x4] ;  /* 0x0000043c020a7981 */ /* 0x000ea4000c1e1900 */
[----:B--2---:R-:W-:-:S05]  /*2cb70*/  IMAD.IADD R9, R10, 0x1, -R7 ;  /* 0x000000010a097824 */ /* 0x004fca00078e0a07 */
[----:B------:R0:W-:Y:S02]  /*2cb80*/  STL [R1+0x1c], R9 ;  /* 0x00001c0901007387 */ /* 0x0001e40000100800 */
.L_x_2938:
[----:B------:R-:W-:Y:S01]  /*2cb90*/  ULDC.64 UR4, c[0x0][0xa20] ;  /* 0x0002880000047ab9 */ /* 0x000fe20000000a00 */
[C---:B------:R-:W-:Y:S01]  /*2cba0*/  LOP3.LUT R2, R26.reuse, 0xff000000, RZ, 0xc0, !PT ;  /* 0xff0000001a027812 */ /* 0x040fe200078ec0ff */
[----:B------:R-:W-:Y:S01]  /*2cbb0*/  IMAD.MOV.U32 R32, RZ, RZ, R31 ;  /* 0x000000ffff207224 */ /* 0x000fe200078e001f */
[----:B------:R-:W-:Y:S02]  /*2cbc0*/  ISETP.NE.U32.AND P0, PT, RZ, UR4, PT ;  /* 0x00000004ff007c0c */ /* 0x000fe4000bf05070 */
[----:B------:R-:W-:Y:S02]  /*2cbd0*/  SHF.R.U32.HI R2, RZ, 0x8, R2 ;  /* 0x00000008ff027819 */ /* 0x000fe40000011602 */
[----:B------:R-:W-:Y:S02]  /*2cbe0*/  ISETP.NE.AND.EX P0, PT, RZ, UR5, PT, P0 ;  /* 0x00000005ff007c0c */ /* 0x000fe4000bf05300 */
[C---:B------:R-:W-:Y:S02]  /*2cbf0*/  LOP3.LUT R7, R26.reuse, 0xff0000, RZ, 0xc0, !PT ;  /* 0x00ff00001a077812 */ /* 0x040fe400078ec0ff */
[----:B------:R-:W-:-:S02]  /*2cc00*/  LOP3.LUT R26, R26, 0xffff, RZ, 0xc0, !PT ;  /* 0x0000ffff1a1a7812 */ /* 0x000fc400078ec0ff */
[----:B------:R-:W-:-:S07]  /*2cc10*/  LEA.HI R7, R7, R2, RZ, 0x10 ;  /* 0x0000000207077211 */ /* 0x000fce00078f80ff */
[----:B------:R-:W-:Y:S05]  /*2cc20*/  @!P0 BRA `(.L_x_2939) ;  /* 0x0000000000108947 */ /* 0x000fea0003800000 */
[----:B------:R-:W-:-:S04]  /*2cc30*/  IADD3 R2, P0, R17, UR4, RZ ;  /* 0x0000000411027c10 */ /* 0x000fc8000ff1e0ff */
[----:B------:R-:W-:-:S05]  /*2cc40*/  IADD3.X R3, R19, UR5, RZ, P0, !PT ;  /* 0x0000000513037c10 */ /* 0x000fca00087fe4ff */
[----:B------:R2:W5:Y:S01]  /*2cc50*/  LDG.E R8, desc[UR60][R2.64] ;  /* 0x0000003c02087981 */ /* 0x000562000c1e1900 */
[----:B------:R-:W-:Y:S05]  /*2cc60*/  BRA `(.L_x_2940) ;  /* 0x0000000000247947 */ /* 0x000fea0003800000 */
.L_x_2939:
[----:B------:R-:W-:Y:S02]  /*2cc70*/  ULDC.64 UR4, c[0x0][0xa08] ;  /* 0x0002820000047ab9 */ /* 0x000fe40000000a00 */
[----:B------:R-:W-:-:S04]  /*2cc80*/  ISETP.NE.U32.AND P0, PT, RZ, UR4, PT ;  /* 0x00000004ff007c0c */ /* 0x000fc8000bf05070 */
[----:B------:R-:W-:-:S13]  /*2cc90*/  ISETP.NE.AND.EX P0, PT, RZ, UR5, PT, P0 ;  /* 0x00000005ff007c0c */ /* 0x000fda000bf05300 */
[----:B------:R-:W-:Y:S05]  /*2cca0*/  @!P0 BRA `(.L_x_2940) ;  /* 0x0000000000148947 */ /* 0x000fea0003800000 */
[----:B------:R-:W2:Y:S02]  /*2ccb0*/  LDC.64 R2, c[0x0][0xa08] ;  /* 0x00028200ff027b82 */ /* 0x000ea40000000a00 */
[----:B--2---:R-:W-:-:S05]  /*2ccc0*/  IMAD.WIDE R2, R32, 0x4, R2 ;  /* 0x0000000420027825 */ /* 0x004fca00078e0202 */
[----:B------:R-:W2:Y:S04]  /*2ccd0*/  LDG.E R8, desc[UR60][R2.64] ;  /* 0x0000003c02087981 */ /* 0x000ea8000c1e1900 */
[----:B------:R-:W2:Y:S02]  /*2cce0*/  LDG.E R2, desc[UR60][R2.64+0x4] ;  /* 0x0000043c02027981 */ /* 0x000ea4000c1e1900 */
[----:B--2---:R-:W-:-:S07]  /*2ccf0*/  IMAD.IADD R8, R2, 0x1, -R8 ;  /* 0x0000000102087824 */ /* 0x004fce00078e0a08 */
.L_x_2940:
[----:B--2---:R-:W2:Y:S01]  /*2cd00*/  @P1 LDG.E R2, desc[UR60][R4.64] ;  /* 0x0000003c04021981 */ /* 0x004ea2000c1e1900 */
[----:B------:R-:W3:Y:S03]  /*2cd10*/  LDC R3, c[0x0][0x448] ;  /* 0x00011200ff037b82 */ /* 0x000ee60000000800 */
[----:B------:R4:W2:Y:S01]  /*2cd20*/  @P1 LDG.E R5, desc[UR60][R4.64+0x4] ;  /* 0x0000043c04051981 */ /* 0x0008a2000c1e1900 */
[----:B-----5:R-:W-:Y:S01]  /*2cd30*/  IMAD.IADD R8, R8, 0x1, -R11 ;  /* 0x0000000108087824 */ /* 0x020fe200078e0a0b */
[----:B------:R-:W-:Y:S01]  /*2cd40*/  BSSY B0, `(.L_x_2941) ;  /* 0x0000037000007945 */ /* 0x000fe20003800000 */
[----:B------:R-:W-:Y:S02]  /*2cd50*/  LOP3.LUT R21, R7, 0xff, RZ, 0xc0, !PT ;  /* 0x000000ff07157812 */ /* 0x000fe400078ec0ff */
[----:B---3--:R-:W-:-:S13]  /*2cd60*/  ISETP.NE.AND P0, PT, R3, 0x1, PT ;  /* 0x000000010300780c */ /* 0x008fda0003f05270 */
[----:B----4-:R-:W3:Y:S08]  /*2cd70*/  @P0 LDC R4, c[0x0][0x44c] ;  /* 0x00011300ff040b82 */ /* 0x010ef00000000800 */
[----:B------:R-:W4:Y:S01]  /*2cd80*/  @P0 LDC R3, c[0x0][0x450] ;  /* 0x00011400ff030b82 */ /* 0x000f220000000800 */
[----:B--2---:R-:W-:Y:S02]  /*2cd90*/  @P1 IMAD.IADD R6, R5, 0x1, -R2 ;  /* 0x0000000105061824 */ /* 0x004fe400078e0a02 */
[----:B------:R-:W-:-:S04]  /*2cda0*/  IMAD.SHL.U32 R2, R25, 0x80, RZ ;  /* 0x0000008019027824 */ /* 0x000fc800078e00ff */
[----:B------:R-:W-:-:S04]  /*2cdb0*/  VIADD R2, R2, 0x7f ;  /* 0x0000007f02027836 */ /* 0x000fc80000000000 */
[----:B---3--:R-:W-:-:S05]  /*2cdc0*/  @P0 IMAD.HI.U32 R4, R2, R4, RZ ;  /* 0x0000000402040227 */ /* 0x008fca00078e00ff */
[----:B----4-:R-:W-:Y:S01]  /*2cdd0*/  @P0 SHF.R.U32.HI R2, RZ, R3, R4 ;  /* 0x00000003ff020219 */ /* 0x010fe20000011604 */
[----:B------:R-:W-:Y:S01]  /*2cde0*/  IMAD.IADD R3, R8, 0x1, R6 ;  /* 0x0000000108037824 */ /* 0x000fe200078e0206 */
[----:B------:R-:W-:-:S03]  /*2cdf0*/  SHF.R.U32.HI R4, RZ, 0x10, R7 ;  /* 0x00000010ff047819 */ /* 0x000fc60000011607 */
[C---:B------:R-:W-:Y:S01]  /*2ce00*/  VIADD R20, R3.reuse, 0x4f ;  /* 0x0000004f03147836 */ /* 0x040fe20000000000 */
[----:B------:R-:W-:Y:S01]  /*2ce10*/  IADD3 R5, R3, 0x50, -R9 ;  /* 0x0000005003057810 */ /* 0x000fe20007ffe809 */
[----:B------:R2:W-:Y:S02]  /*2ce20*/  STL [R1+0x8], R3 ;  /* 0x0000080301007387 */ /* 0x0005e40000100800 */
[----:B------:R-:W-:-:S04]  /*2ce30*/  IMAD.HI R20, R20, 0x66666667, RZ ;  /* 0x6666666714147827 */ /* 0x000fc800078e02ff */
[----:B------:R-:W-:-:S04]  /*2ce40*/  IMAD.IADD R2, R5, 0x1, R2 ;  /* 0x0000000105027824 */ /* 0x000fc800078e0202 */
[----:B------:R-:W-:Y:S01]  /*2ce50*/  IMAD.HI R2, R2, 0x66666667, RZ ;  /* 0x6666666702027827 */ /* 0x000fe200078e02ff */
[----:B--2---:R-:W-:-:S04]  /*2ce60*/  SHF.R.U32.HI R3, RZ, 0x1f, R20 ;  /* 0x0000001fff037819 */ /* 0x004fc80000011614 */
[----:B------:R-:W-:Y:S02]  /*2ce70*/  LEA.HI.SX32 R20, R20, R3, 0x1b ;  /* 0x0000000314147211 */ /* 0x000fe400078fdaff */
[----:B------:R-:W-:-:S04]  /*2ce80*/  SHF.R.U32.HI R3, RZ, 0x1f, R2 ;  /* 0x0000001fff037819 */ /* 0x000fc80000011602 */
[----:B------:R-:W-:Y:S01]  /*2ce90*/  LEA.HI.SX32 R3, R2, R3, 0x1b ;  /* 0x0000000302037211 */ /* 0x000fe200078fdaff */
[----:B------:R-:W-:-:S03]  /*2cea0*/  IMAD.MOV.U32 R2, RZ, RZ, RZ ;  /* 0x000000ffff027224 */ /* 0x000fc600078e00ff */
[----:B0-----:R-:W-:-:S04]  /*2ceb0*/  VIMNMX R9, R20, R3, PT ;  /* 0x0000000314097248 */ /* 0x001fc80003fe0100 */
[----:B------:R-:W-:-:S13]  /*2cec0*/  ISETP.GE.AND P0, PT, R9, 0x1, PT ;  /* 0x000000010900780c */ /* 0x000fda0003f06270 */
[----:B------:R-:W-:Y:S05]  /*2ced0*/  @!P0 BRA `(.L_x_2942) ;  /* 0x0000000000748947 */ /* 0x000fea0003800000 */
[----:B------:R-:W-:Y:S01]  /*2cee0*/  ISETP.NE.AND P0, PT, R4, RZ, PT ;  /* 0x000000ff0400720c */ /* 0x000fe20003f05270 */
[----:B------:R-:W-:-:S03]  /*2cef0*/  ULDC UR4, c[0x0][0x9f0] ;  /* 0x00027c0000047ab9 */ /* 0x000fc60000000800 */
[----:B------:R-:W-:-:S04]  /*2cf00*/  SEL R7, R4, UR4, P0 ;  /* 0x0000000404077c07 */ /* 0x000fc80008000000 */
[----:B------:R-:W-:Y:S02]  /*2cf10*/  IABS R10, R7 ;  /* 0x00000007000a7213 */ /* 0x000fe40000000000 */
[----:B-1----:R-:W-:Y:S02]  /*2cf20*/  IADD3 R11, R7, -0x1, R9 ;  /* 0xffffffff070b7810 */ /* 0x002fe40007ffe009 */
        /* <DEDUP_REMOVED lines=12> */
[----:B------:R-:W-:-:S04]  /*2cff0*/  IMAD.MOV R2, RZ, RZ, -R2 ;  /* 0x000000ffff027224 */ /* 0x000fc800078e0a02 */
        /* <DEDUP_REMOVED lines=11> */
.L_x_2942:
[----:B------:R-:W-:Y:S05]  /*2d0b0*/  BSYNC B0 ;  /* 0x0000000000007941 */ /* 0x000fea0003800000 */
.L_x_2941:
[-C--:B------:R-:W-:Y:S01]  /*2d0c0*/  IMAD R3, R21, R2.reuse, RZ ;  /* 0x0000000215037224 */ /* 0x080fe200078e02ff */
[----:B------:R-:W-:Y:S04]  /*2d0d0*/  BSSY B0, `(.L_x_2943) ;  /* 0x0000191000007945 */ /* 0x000fe80003800000 */
        /* <DEDUP_REMOVED lines=22> */
[----:B------:R0:W2:Y:S02]  /*2d240*/  SHFL.IDX PT, R14, R7, RZ, 0x1f ;  /* 0x00001fff070e7589 */ /* 0x0000a400000e0000 */
.L_x_3154:
[----:B--2---:R-:W-:Y:S02]  /*2d250*/  ISETP.NE.AND P0, PT, R14, RZ, PT ;  /* 0x000000ff0e00720c */ /* 0x004fe40003f05270 */
[----:B------:R-:W-:-:S11]  /*2d260*/  PLOP3.LUT P6, PT, PT, PT, PT, 0x8, 0x0 ;  /* 0x000000000000781c */ /* 0x000fd60003fce170 */
[----:B------:R-:W-:Y:S05]  /*2d270*/  @P0 BRA `(.L_x_2946) ;  /* 0x00000000000c0947 */ /* 0x000fea0003800000 */
[----:B------:R-:W-:-:S03]  /*2d280*/  UMOV UR4, 0xffffffff ;  /* 0xffffffff00047882 */ /* 0x000fc60000000000 */
[----:B------:R-:W-:Y:S05]  /*2d290*/  BRA.DIV UR4, `(.L_x_2947) ;  /* 0x0000008204f47947 */ /* 0x000fea000b800000 */
[----:B------:R-:W-:-:S13]  /*2d2a0*/  ELECT P6, URZ, PT ;  /* 0x00000000003f782f */ /* 0x000fda00038c0000 */
.L_x_2946:
        /* <DEDUP_REMOVED lines=9> */
.L_x_3157:
[----:B------:R-:W-:Y:S05]  /*2d340*/  BSYNC B1 ;  /* 0x0000000000017941 */ /* 0x000fea0003800000 */
.L_x_2948:
[----:B------:R-:W-:Y:S04]  /*2d350*/  BSSY B1, `(.L_x_2950) ;  /* 0x00000ab000017945 */ /* 0x000fe80003800000 */
[----:B------:R-:W-:Y:S05]  /*2d360*/  @!P6 BRA `(.L_x_2951) ;  /* 0x0000000800a4e947 */ /* 0x000fea0003800000 */
[----:B-1----:R-:W-:Y:S01]  /*2d370*/  IMAD R11, R28, 0x8, R16 ;  /* 0x000000081c0b7824 */ /* 0x002fe200078e0210 */
[----:B------:R-:W-:Y:S01]  /*2d380*/  SHF.L.U32 R10, R30, 0x1f, RZ ;  /* 0x0000001f1e0a7819 */ /* 0x000fe200000006ff */
[----:B------:R-:W1:Y:S01]  /*2d390*/  S2R R8, SR_TID.X ;  /* 0x0000000000087919 */ /* 0x000e620000002100 */
[----:B------:R-:W-:Y:S02]  /*2d3a0*/  BSSY B2, `(.L_x_2952) ;  /* 0x0000005000027945 */ /* 0x000fe40003800000 */
[----:B------:R-:W2:Y:S01]  /*2d3b0*/  SYNCS.PHASECHK.TRANS64.TRYWAIT P0, [R11+URZ+0x388a0], R10 ;  /* 0x0388a00a0b0075a7 */ /* 0x000ea2000800017f */
[----:B-1----:R-:W-:-:S04]  /*2d3c0*/  LOP3.LUT R8, R8, 0x7f, RZ, 0xc0, !PT ;  /* 0x0000007f08087812 */ /* 0x002fc800078ec0ff */
[----:B------:R-:W-:Y:S01]  /*2d3d0*/  ISETP.NE.AND P1, PT, R8, RZ, PT ;  /* 0x000000ff0800720c */ /* 0x000fe20003f25270 */
[----:B--2---:R-:W-:-:S12]  /*2d3e0*/  @!P0 BRA `(.L_x_2953) ;  /* 0x0000008000d48947 */ /* 0x004fd80003800000 */
.L_x_3158:
[----:B------:R-:W-:Y:S05]  /*2d3f0*/  BSYNC B2 ;  /* 0x0000000000027941 */ /* 0x000fea0003800000 */
.L_x_2952:
        /* <DEDUP_REMOVED lines=9> */
.L_x_2955:
[----:B------:R-:W-:Y:S05]  /*2d490*/  BSYNC B2 ;  /* 0x0000000000027941 */ /* 0x000fea0003800000 */
.L_x_2954:
[----:B0-----:R-:W-:Y:S01]  /*2d4a0*/  IMAD.MOV.U32 R7, RZ, RZ, RZ ;  /* 0x000000ffff077224 */ /* 0x001fe200078e00ff */
        /* <DEDUP_REMOVED lines=9> */
[----:B------:R-:W-:Y:S01]  /*2d540*/  VIADD R12, R9, 0x24400 ;  /* 0x00024400090c7836 */ /* 0x000fe20000000000 */
[----:B------:R-:W-:-:S09]  /*2d550*/  UMOV UR7, 0x12f00000 ;  /* 0x12f0000000077882 */ /* 0x000fd20000000000 */
.L_x_2956:
        /* <DEDUP_REMOVED lines=16> */
.L_x_2957:
        /* <DEDUP_REMOVED lines=16> */
.L_x_2958:
        /* <DEDUP_REMOVED lines=16> */
.L_x_2959:
        /* <DEDUP_REMOVED lines=13> */
.L_x_3159:
[----:B------:R-:W-:Y:S05]  /*2d930*/  BSYNC B2 ;  /* 0x0000000000027941 */ /* 0x000fea0003800000 */
.L_x_2960:
[----:B------:R-:W-:Y:S01]  /*2d940*/  BSSY B2, `(.L_x_2962) ;  /* 0x000000b000027945 */ /* 0x000fe20003800000 */
[----:B------:R-:W-:Y:S02]  /*2d950*/  IMAD.MOV.U32 R12, RZ, RZ, 0x0 ;  /* 0x00000000ff0c7424 */ /* 0x000fe400078e00ff */
[----:B------:R-:W-:Y:S01]  /*2d960*/  IMAD.MOV.U32 R13, RZ, RZ, 0x12f00000 ;  /* 0x12f00000ff0d7424 */ /* 0x000fe200078e00ff */
[----:B------:R-:W-:Y:S06]  /*2d970*/  @P1 BRA `(.L_x_2963) ;  /* 0x00000000001c1947 */ /* 0x000fec0003800000 */
[----:B01----:R-:W0:Y:S01]  /*2d980*/  S2R R10, SR_TID.X ;  /* 0x00000000000a7919 */ /* 0x003e220000002100 */
[----:B------:R-:W-:-:S04]  /*2d990*/  IMAD.MOV.U32 R7, RZ, RZ, 0xa000 ;  /* 0x0000a000ff077424 */ /* 0x000fc800078e00ff */
[----:B------:R2:W-:Y:S01]  /*2d9a0*/  SYNCS.ARRIVE.TRANS64 RZ, [R11+URZ+0x388b0], R7 ;  /* 0x0388b0070bff79a7 */ /* 0x0005e2000800003f */
[----:B0-----:R-:W-:-:S04]  /*2d9b0*/  LOP3.LUT R10, R10, 0x1f, RZ, 0xc0, !PT ;  /* 0x0000001f0a0a7812 */ /* 0x001fc800078ec0ff */
[----:B------:R-:W-:-:S13]  /*2d9c0*/  ISETP.NE.AND P0, PT, R10, RZ, PT ;  /* 0x000000ff0a00720c */ /* 0x000fda0003f05270 */
[----:B--2---:R-:W-:Y:S05]  /*2d9d0*/  @!P0 BRA `(.L_x_2963) ;  /* 0x0000000000048947 */ /* 0x004fea0003800000 */
[----:B------:R-:W-:Y:S01]  /*2d9e0*/  BPT.TRAP 0x1 ;  /* 0x000000040000795c */ /* 0x000fe20000300000 */
.L_x_2963:
[----:B------:R-:W-:Y:S05]  /*2d9f0*/  BSYNC B2 ;  /* 0x0000000000027941 */ /* 0x000fea0003800000 */
.L_x_2962:
        /* <DEDUP_REMOVED lines=9> */
.L_x_2964:
        /* <DEDUP_REMOVED lines=15> */
.L_x_2965:
        /* <DEDUP_REMOVED lines=15> */
.L_x_2966:
        /* <DEDUP_REMOVED lines=15> */
.L_x_2967:
        /* <DEDUP_REMOVED lines=9> */
[----:B--2---:R-:W-:Y:S05]  /*2ddf0*/  @P0 BRA.U.ANY `(.L_x_2967) ;  /* 0xfffffffd00d80947 */ /* 0x004fea000393ffff */
.L_x_2951:
[----:B------:R-:W-:Y:S05]  /*2de00*/  BSYNC B1 ;  /* 0x0000000000017941 */ /* 0x000fea0003800000 */
.L_x_2950:
[----:B-1----:R-:W-:Y:S01]  /*2de10*/  VIADD R11, R3, 0xfffffffe ;  /* 0xfffffffe030b7836 */ /* 0x002fe20000000000 */
        /* <DEDUP_REMOVED lines=8> */
.L_x_2986:
        /* <DEDUP_REMOVED lines=11> */
.L_x_3160:
[----:B------:R-:W-:Y:S05]  /*2df50*/  BSYNC B2 ;  /* 0x0000000000027941 */ /* 0x000fea0003800000 */
.L_x_2970:
        /* <DEDUP_REMOVED lines=9> */
.L_x_2973:
[----:B------:R-:W-:Y:S05]  /*2dff0*/  BSYNC B2 ;  /* 0x0000000000027941 */ /* 0x000fea0003800000 */
.L_x_2972:
        /* <DEDUP_REMOVED lines=11> */
.L_x_2974:
        /* <DEDUP_REMOVED lines=14> */
[----:B------:R-:W-:Y:S01]  /*2e190*/  R2UR UR10, R12 ;  /* 0x000000000c0a72ca */ /* 0x000fe200000e0000 */
[----:B------:R-:W-:-:S14]  /*2e1a0*/  VIADD R12, R8, 0x26c00 ;  /* 0x00026c00080c7836 */ /* 0x000fdc0000000000 */
.L_x_2975:
        /* <DEDUP_REMOVED lines=16> */
.L_x_2976:
        /* <DEDUP_REMOVED lines=16> */
.L_x_2977:
        /* <DEDUP_REMOVED lines=13> */
.L_x_3161:
[----:B------:R-:W-:Y:S05]  /*2e480*/  BSYNC B2 ;  /* 0x0000000000027941 */ /* 0x000fea0003800000 */
.L_x_2978:
        /* <DEDUP_REMOVED lines=11> */
.L_x_2981:
[----:B------:R-:W-:Y:S05]  /*2e540*/  BSYNC B2 ;  /* 0x0000000000027941 */ /* 0x000fea0003800000 */
.L_x_2980:
        /* <DEDUP_REMOVED lines=8> */
.L_x_2982:
        /* <DEDUP_REMOVED lines=16> */
.L_x_2983:
        /* <DEDUP_REMOVED lines=15> */
.L_x_2984:
        /* <DEDUP_REMOVED lines=15> */
.L_x_2985:
        /* <DEDUP_REMOVED lines=10> */
.L_x_2969:
[----:B------:R-:W-:Y:S05]  /*2e950*/  BSYNC B1 ;  /* 0x0000000000017941 */ /* 0x000fea0003800000 */
.L_x_2968:
[C---:B------:R-:W-:Y:S01]  /*2e960*/  ISETP.GT.AND P2, PT, R11.reuse, R6, PT ;  /* 0x000000060b00720c */ /* 0x040fe20003f44270 */
[----:B------:R-:W-:Y:S02]  /*2e970*/  VIADD R28, R28, 0x1 ;  /* 0x000000011c1c7836 */ /* 0x000fe40000000000 */
[----:B------:R-:W-:-:S03]  /*2e980*/  VIADD R11, R11, 0xffffffff ;  /* 0xffffffff0b0b7836 */ /* 0x000fc60000000000 */
[----:B------:R-:W-:-:S04]  /*2e990*/  ISETP.NE.AND P1, PT, R28, 0x2, PT ;  /* 0x000000021c00780c */ /* 0x000fc80003f25270 */
[----:B------:R-:W-:Y:S02]  /*2e9a0*/  SEL R3, RZ, 0x1, P1 ;  /* 0x00000001ff037807 */ /* 0x000fe40000800000 */
[----:B------:R-:W-:Y:S02]  /*2e9b0*/  SEL R28, R28, RZ, P1 ;  /* 0x000000ff1c1c7207 */ /* 0x000fe40000800000 */
[----:B------:R-:W-:Y:S01]  /*2e9c0*/  LOP3.LUT R30, R30, R3, RZ, 0x3c, !PT ;  /* 0x000000031e1e7212 */ /* 0x000fe200078e3cff */
[----:B------:R-:W-:Y:S06]  /*2e9d0*/  @P2 BRA `(.L_x_2986) ;  /* 0xfffffff400302947 */ /* 0x000fec000383ffff */
.L_x_2944:
[----:B------:R-:W-:Y:S05]  /*2e9e0*/  BSYNC B0 ;  /* 0x0000000000007941 */ /* 0x000fea0003800000 */
.L_x_2943:
[----:B------:R-:W2:Y:S01]  /*2e9f0*/  LDC R0, c[0x0][0x448] ;  /* 0x00011200ff007b82 */ /* 0x000ea20000000800 */
[----:B------:R-:W-:Y:S01]  /*2ea00*/  LEA R2, R25, 0x7f, 0x7 ;  /* 0x0000007f19027811 */ /* 0x000fe200078e38ff */
[----:B------:R-:W-:Y:S06]  /*2ea10*/  @!P0 WARPSYNC.ALL ;  /* 0x0000000000008948 */ /* 0x000fec0003800000 */
[----:B------:R-:W-:Y:S01]  /*2ea20*/  @!P0 BAR.SYNC.DEFER_BLOCKING 0xc, 0x180 ;  /* 0x0306000000008b1d */ /* 0x000fe20000010000 */
[----:B------:R-:W-:-:S05]  /*2ea30*/  ISETP.NE.AND P2, PT, R4, RZ, PT ;  /* 0x000000ff0400720c */ /* 0x000fca0003f45270 */
[----:B------:R-:W-:Y:S08]  /*2ea40*/  BSSY B0, `(.L_x_2987) ;  /* 0x0000029000007945 */ /* 0x000ff00003800000 */
[----:B------:R-:W3:Y:S01]  /*2ea50*/  @!P2 LDC R4, c[0x0][0x9f0] ;  /* 0x00027c00ff04ab82 */ /* 0x000ee20000000800 */
[----:B--2---:R-:W-:-:S13]  /*2ea60*/  ISETP.NE.AND P1, PT, R0, 0x1, PT ;  /* 0x000000010000780c */ /* 0x004fda0003f25270 */
[----:B------:R-:W2:Y:S08]  /*2ea70*/  @P1 LDC R3, c[0x0][0x44c] ;  /* 0x00011300ff031b82 */ /* 0x000eb00000000800 */
[----:B------:R-:W4:Y:S01]  /*2ea80*/  @P1 LDC R0, c[0x0][0x450] ;  /* 0x00011400ff001b82 */ /* 0x000f220000000800 */
[----:B--2---:R-:W-:-:S05]  /*2ea90*/  @P1 IMAD.HI.U32 R3, R2, R3, RZ ;  /* 0x0000000302031227 */ /* 0x004fca00078e00ff */
[----:B----4-:R-:W-:Y:S01]  /*2eaa0*/  @P1 SHF.R.U32.HI R2, RZ, R0, R3 ;  /* 0x00000000ff021219 */ /* 0x010fe20000011603 */
[----:B------:R-:W-:-:S04]  /*2eab0*/  IMAD.MOV.U32 R0, RZ, RZ, RZ ;  /* 0x000000ffff007224 */ /* 0x000fc800078e00ff */
[----:B------:R-:W-:-:S04]  /*2eac0*/  IMAD.IADD R2, R5, 0x1, R2 ;  /* 0x0000000105027824 */ /* 0x000fc800078e0202 */
[----:B------:R-:W-:-:S05]  /*2ead0*/  IMAD.HI R2, R2, 0x66666667, RZ ;  /* 0x6666666702027827 */ /* 0x000fca00078e02ff */
[----:B------:R-:W-:-:S04]  /*2eae0*/  SHF.R.U32.HI R3, RZ, 0x1f, R2 ;  /* 0x0000001fff037819 */ /* 0x000fc80000011602 */
[----:B------:R-:W-:-:S04]  /*2eaf0*/  LEA.HI.SX32 R3, R2, R3, 0x1b ;  /* 0x0000000302037211 */ /* 0x000fc800078fdaff */
[----:B------:R-:W-:-:S04]  /*2eb00*/  VIMNMX R20, R20, R3, PT ;  /* 0x0000000314147248 */ /* 0x000fc80003fe0100 */
[----:B------:R-:W-:-:S13]  /*2eb10*/  ISETP.GE.AND P1, PT, R20, 0x1, PT ;  /* 0x000000011400780c */ /* 0x000fda0003f26270 */
[----:B---3--:R-:W-:Y:S05]  /*2eb20*/  @!P1 BRA `(.L_x_2988) ;  /* 0x0000000000689947 */ /* 0x008fea0003800000 */
[-C--:B------:R-:W-:Y:S02]  /*2eb30*/  IABS R0, R4.reuse ;  /* 0x0000000400007213 */ /* 0x080fe40000000000 */
[----:B------:R-:W-:Y:S02]  /*2eb40*/  IABS R6, R4 ;  /* 0x0000000400067213 */ /* 0x000fe40000000000 */
[----:B0-----:R-:W0:Y:S03]  /*2eb50*/  I2F.RP R7, R0 ;  /* 0x0000000000077306 */ /* 0x001e260000209400 */
        /* <DEDUP_REMOVED lines=23> */
.L_x_2988:
[----:B------:R-:W-:Y:S05]  /*2ecd0*/  BSYNC B0 ;  /* 0x0000000000007941 */ /* 0x000fea0003800000 */
.L_x_2987:
[-C--:B------:R-:W-:Y:S01]  /*2ece0*/  IMAD R3, R21, R0.reuse, RZ ;  /* 0x0000000015037224 */ /* 0x080fe200078e02ff */
[----:B------:R-:W-:Y:S04]  /*2ecf0*/  BSSY B7, `(.L_x_2989) ;  /* 0x000037e000077945 */ /* 0x000fe80003800000 */
[----:B------:R-:W-:Y:S01]  /*2ed00*/  VIADDMNMX R2, R3, R0, R20, PT ;  /* 0x0000000003027246 */ /* 0x000fe20003800114 */
[----:B------:R2:W-:Y:S03]  /*2ed10*/  STL [R1+0xc], R3 ;  /* 0x00000c0301007387 */ /* 0x0005e60000100800 */
[----:B------:R-:W-:Y:S01]  /*2ed20*/  ISETP.GT.AND P0, PT, R2, R3, PT ;  /* 0x000000030200720c */ /* 0x000fe20003f04270 */
[----:B------:R2:W-:-:S12]  /*2ed30*/  STL [R1+0x28], R2 ;  /* 0x0000280201007387 */ /* 0x0005d80000100800 */
[----:B--2---:R-:W-:Y:S05]  /*2ed40*/  @P0 BRA `(.L_x_2990) ;  /* 0x0000000000440947 */ /* 0x004fea0003800000 */
[----:B------:R-:W2:Y:S02]  /*2ed50*/  S2R R2, SR_TID.X ;  /* 0x0000000000027919 */ /* 0x000ea40000002100 */
[----:B--2---:R-:W-:-:S04]  /*2ed60*/  LOP3.LUT R2, R2, 0x7f, RZ, 0xc0, !PT ;  /* 0x0000007f02027812 */ /* 0x004fc800078ec0ff */
[----:B------:R-:W-:-:S13]  /*2ed70*/  ISETP.NE.AND P0, PT, R2, RZ, PT ;  /* 0x000000ff0200720c */ /* 0x000fda0003f05270 */
[----:B------:R-:W-:Y:S05]  /*2ed80*/  @P0 BRA `(.L_x_2991) ;  /* 0x0000003400d00947 */ /* 0x000fea0003800000 */
[----:B------:R-:W2:Y:S01]  /*2ed90*/  S2R R5, SR_LANEID ;  /* 0x0000000000057919 */ /* 0x000ea20000000000 */
[----:B------:R-:W-:Y:S01]  /*2eda0*/  VOTEU.ANY UR4, UPT, PT ;  /* 0x0000000000047886 */ /* 0x000fe200038e0100 */
[----:B------:R-:W3:Y:S01]  /*2edb0*/  LDC.64 R2, c[0x0][0xc60] ;  /* 0x00031800ff027b82 */ /* 0x000ee20000000a00 */
[----:B------:R-:W2:Y:S02]  /*2edc0*/  FLO.U32 R0, UR4 ;  /* 0x0000000400007d00 */ /* 0x000ea400080e0000 */
[----:B--2---:R-:W-:-:S06]  /*2edd0*/  ISETP.EQ.U32.AND P0, PT, R0, R5, PT ;  /* 0x000000050000720c */ /* 0x004fcc0003f02070 */
[----:B------:R-:W3:Y:S07]  /*2ede0*/  POPC R5, UR4 ;  /* 0x0000000400057d09 */ /* 0x000eee0008000000 */
[----:B---3--:R-:W2:Y:S01]  /*2edf0*/  @P0 ATOMG.E.ADD.STRONG.GPU PT, R3, desc[UR60][R2.64], R5 ;  /* 0x00000005020309a8 */ /* 0x008ea200081ee1fc */
[----:B------:R-:W3:Y:S02]  /*2ee00*/  S2R R4, SR_LTMASK ;  /* 0x0000000000047919 */ /* 0x000ee40000003900 */
[----:B---3--:R-:W-:-:S04]  /*2ee10*/  LOP3.LUT R4, R4, UR4, RZ, 0xc0, !PT ;  /* 0x0000000404047c12 */ /* 0x008fc8000f8ec0ff */
[----:B0-----:R-:W0:Y:S01]  /*2ee20*/  POPC R7, R4 ;  /* 0x0000000400077309 */ /* 0x001e220000000000 */
[----:B--2---:R-:W0:Y:S02]  /*2ee30*/  SHFL.IDX PT, R0, R3, R0, 0x1f ;  /* 0x00001f0003007589 */ /* 0x004e2400000e0000 */
[----:B0-----:R-:W-:Y:S01]  /*2ee40*/  IADD3 R24, R0, UR38, R7 ;  /* 0x0000002600187c10 */ /* 0x001fe2000fffe007 */
[----:B------:R-:W-:Y:S06]  /*2ee50*/  BRA `(.L_x_2991) ;  /* 0x00000034009c7947 */ /* 0x000fec0003800000 */
.L_x_2990:
        /* <DEDUP_REMOVED lines=9> */
[----:B------:R-:W2:Y:S01]  /*2eef0*/  LDC.64 R2, c[0x4][R2] ;  /* 0x0100000002027b82 */ /* 0x000ea20000000a00 */
[----:B------:R-:W-:Y:S02]  /*2ef00*/  IMAD.U32 R5, RZ, RZ, UR7 ;  /* 0x00000007ff057e24 */ /* 0x000fe4000f8e00ff */
[----:B------:R-:W-:Y:S02]  /*2ef10*/  IMAD.U32 R6, RZ, RZ, UR8 ;  /* 0x00000008ff067e24 */ /* 0x000fe4000f8e00ff */
[----:B0-----:R-:W-:-:S02]  /*2ef20*/  IMAD.U32 R7, RZ, RZ, UR9 ;  /* 0x00000009ff077e24 */ /* 0x001fc4000f8e00ff */
[----:B------:R-:W-:Y:S02]  /*2ef30*/  IMAD.U32 R10, RZ, RZ, UR4 ;  /* 0x00000004ff0a7e24 */ /* 0x000fe4000f8e00ff */
[----:B-1----:R-:W-:Y:S02]  /*2ef40*/  IMAD.U32 R11, RZ, RZ, UR5 ;  /* 0x00000005ff0b7e24 */ /* 0x002fe4000f8e00ff */
[----:B------:R-:W-:Y:S02]  /*2ef50*/  IMAD.MOV.U32 R8, RZ, RZ, 0x70 ;  /* 0x00000070ff087424 */ /* 0x000fe400078e00ff */
[----:B------:R-:W-:Y:S02]  /*2ef60*/  IMAD.MOV.U32 R12, RZ, RZ, 0x1 ;  /* 0x00000001ff0c7424 */ /* 0x000fe400078e00ff */
[----:B------:R-:W-:-:S07]  /*2ef70*/  IMAD.MOV.U32 R13, RZ, RZ, RZ ;  /* 0x000000ffff0d7224 */ /* 0x000fce00078e00ff */
[----:B------:R-:W-:-:S07]  /*2ef80*/  LEPC R20, `(.L_x_2993) ;  /* 0x000000001014794e */ /* 0x000fce0000000000 */
[----:B--2---:R-:W-:Y:S05]  /*2ef90*/  CALL.ABS.NOINC R2 ;  /* 0x0000000002007343 */ /* 0x004fea0003c00000 */
.L_x_2993:
[----:B------:R-:W-:Y:S05]  /*2efa0*/  BSYNC B6 ;  /* 0x0000000000067941 */ /* 0x000fea0003800000 */
.L_x_2992:
        /* <DEDUP_REMOVED lines=8> */
[----:B------:R2:W3:Y:S01]  /*2f030*/  LDC.64 R2, c[0x4][R22] ;  /* 0x0100000016027b82 */ /* 0x0004e20000000a00 */
[----:B------:R-:W-:Y:S02]  /*2f040*/  IMAD.U32 R4, RZ, RZ, UR6 ;  /* 0x00000006ff047e24 */ /* 0x000fe4000f8e00ff */
[----:B------:R-:W-:Y:S02]  /*2f050*/  IMAD.U32 R5, RZ, RZ, UR7 ;  /* 0x00000007ff057e24 */ /* 0x000fe4000f8e00ff */
[----:B------:R-:W-:Y:S02]  /*2f060*/  IMAD.U32 R6, RZ, RZ, UR8 ;  /* 0x00000008ff067e24 */ /* 0x000fe4000f8e00ff */
[----:B0-----:R-:W-:-:S02]  /*2f070*/  IMAD.U32 R7, RZ, RZ, UR9 ;  /* 0x00000009ff077e24 */ /* 0x001fc4000f8e00ff */
[----:B------:R-:W-:Y:S02]  /*2f080*/  IMAD.U32 R10, RZ, RZ, UR4 ;  /* 0x00000004ff0a7e24 */ /* 0x000fe4000f8e00ff */
[----:B-1----:R-:W-:Y:S02]  /*2f090*/  IMAD.U32 R11, RZ, RZ, UR5 ;  /* 0x00000005ff0b7e24 */ /* 0x002fe4000f8e00ff */
[----:B------:R-:W-:Y:S02]  /*2f0a0*/  IMAD.MOV.U32 R8, RZ, RZ, 0x70 ;  /* 0x00000070ff087424 */ /* 0x000fe400078e00ff */
[----:B------:R-:W-:Y:S02]  /*2f0b0*/  IMAD.MOV.U32 R12, RZ, RZ, 0x1 ;  /* 0x00000001ff0c7424 */ /* 0x000fe400078e00ff */
[----:B--2---:R-:W-:-:S07]  /*2f0c0*/  IMAD.MOV.U32 R13, RZ, RZ, RZ ;  /* 0x000000ffff0d7224 */ /* 0x004fce00078e00ff */
[----:B------:R-:W-:-:S07]  /*2f0d0*/  LEPC R20, `(.L_x_2996) ;  /* 0x000000001014794e */ /* 0x000fce0000000000 */
[----:B---3--:R-:W-:Y:S05]  /*2f0e0*/  CALL.ABS.NOINC R2 ;  /* 0x0000000002007343 */ /* 0x008fea0003c00000 */
.L_x_2996:
        /* <DEDUP_REMOVED lines=15> */
.L_x_2995:
[----:B------:R-:W-:Y:S05]  /*2f1e0*/  BSYNC B6 ;  /* 0x0000000000067941 */ /* 0x000fea0003800000 */
.L_x_2994:
[----:B------:R-:W2:Y:S01]  /*2f1f0*/  LDL R22, [R1+0x28] ;  /* 0x0000280001167983 */ /* 0x000ea20000100800 */
[----:B------:R-:W-:Y:S01]  /*2f200*/  ULDC.64 UR4, c[0x0][0x9f8] ;  /* 0x00027e0000047ab9 */ /* 0x000fe20000000a00 */
[----:B------:R-:W3:Y:S02]  /*2f210*/  LDC R0, c[0x0][0x430] ;  /* 0x00010c00ff007b82 */ /* 0x000ee40000000800 */
[----:B------:R-:W4:Y:S01]  /*2f220*/  LDL R6, [R1+0x8] ;  /* 0x0000080001067983 */ /* 0x000f220000100800 */
[----:B------:R-:W-:-:S03]  /*2f230*/  ISETP.NE.U32.AND P0, PT, RZ, UR4, PT ;  /* 0x00000004ff007c0c */ /* 0x000fc6000bf05070 */
[----:B------:R-:W4:Y:S01]  /*2f240*/  LDL R21, [R1+0x10] ;  /* 0x0000100001157983 */ /* 0x000f220000100800 */
[----:B------:R-:W-:Y:S01]  /*2f250*/  ISETP.NE.AND.EX P0, PT, RZ, UR5, PT, P0 ;  /* 0x00000005ff007c0c */ /* 0x000fe2000bf05300 */
[----:B------:R-:W0:-:S12]  /*2f260*/  S2R R20, SR_TID.X ;  /* 0x0000000000147919 */ /* 0x000e180000002100 */
[----:B------:R-:W-:Y:S01]  /*2f270*/  @P0 IADD3 R2, P1, R17, UR4, RZ ;  /* 0x0000000411020c10 */ /* 0x000fe2000ff3e0ff */
[----:B------:R-:W-:-:S03]  /*2f280*/  ULDC UR4, c[0x0][0x2f4] ;  /* 0x0000bd0000047ab9 */ /* 0x000fc60000000800 */
[----:B------:R-:W-:-:S05]  /*2f290*/  @P0 IADD3.X R3, R19, UR5, RZ, P1, !PT ;  /* 0x0000000513030c10 */ /* 0x000fca0008ffe4ff */
[----:B------:R1:W4:Y:S01]  /*2f2a0*/  @P0 LDG.E R32, desc[UR60][R2.64] ;  /* 0x0000003c02200981 */ /* 0x000322000c1e1900 */
[----:B0-----:R-:W-:-:S04]  /*2f2b0*/  LOP3.LUT R20, R20, 0x7f, RZ, 0xc0, !PT ;  /* 0x0000007f14147812 */ /* 0x001fc800078ec0ff */
[----:B------:R-:W-:Y:S02]  /*2f2c0*/  SHF.R.U32.HI R4, RZ, 0x3, R20 ;  /* 0x00000003ff047819 */ /* 0x000fe40000011614 */
[----:B------:R-:W0:Y:S01]  /*2f2d0*/  S2R R20, SR_TID.X ;  /* 0x0000000000147919 */ /* 0x000e220000002100 */
[----:B---3--:R-:W-:-:S13]  /*2f2e0*/  ISETP.NE.AND P1, PT, R0, 0x1, PT ;  /* 0x000000010000780c */ /* 0x008fda0003f25270 */
[----:B-1----:R-:W1:Y:S01]  /*2f2f0*/  @P1 LDC R2, c[0x0][0x438] ;  /* 0x00010e00ff021b82 */ /* 0x002e620000000800 */
        /* <DEDUP_REMOVED lines=9> */
[C---:B----4-:R-:W-:Y:S01]  /*2f390*/  ISETP.GE.AND P0, PT, R5.reuse, R6, PT ;  /* 0x000000060500720c */ /* 0x050fe20003f06270 */
[----:B------:R-:W-:-:S03]  /*2f3a0*/  IMAD.IADD R5, R5, 0x1, R21 ;  /* 0x0000000105057824 */ /* 0x000fc600078e0215 */
[----:B------:R-:W-:Y:S01]  /*2f3b0*/  ISETP.GT.U32.OR P0, PT, R20, 0x4f, P0 ;  /* 0x0000004f1400780c */ /* 0x000fe20000704470 */
[----:B0-----:R-:W-:-:S04]  /*2f3c0*/  @P1 IMAD.HI.U32 R3, R5, R4, RZ ;  /* 0x0000000405031227 */ /* 0x001fc800078e00ff */
[----:B------:R-:W-:Y:S01]  /*2f3d0*/  IMAD.MOV.U32 R4, RZ, RZ, R5 ;  /* 0x000000ffff047224 */ /* 0x000fe200078e0005 */
[----:B-1----:R-:W-:-:S07]  /*2f3e0*/  @P1 SHF.R.U32.HI R4, RZ, R2, R3 ;  /* 0x00000002ff041219 */ /* 0x002fce0000011603 */
[----:B------:R-:W0:Y:S01]  /*2f3f0*/  @!P0 LDC.64 R2, c[0x0][0x428] ;  /* 0x00010a00ff028b82 */ /* 0x000e220000000a00 */
[----:B------:R-:W-:Y:S01]  /*2f400*/  IMAD.MOV R6, RZ, RZ, -R4 ;  /* 0x000000ffff067224 */ /* 0x000fe200078e0a04 */
[----:B------:R-:W-:-:S03]  /*2f410*/  SHF.R.S32.HI R7, RZ, 0x1f, R32 ;  /* 0x0000001fff077819 */ /* 0x000fc60000011420 */
        /* <DEDUP_REMOVED lines=31> */
.L_x_3164:
[----:B------:R-:W-:Y:S05]  /*2f610*/  @!P2 BRA `(.L_x_2998) ;  /* 0x000000000004a947 */ /* 0x000fea0003800000 */
[----:B------:R-:W-:Y:S01]  /*2f620*/  BPT.TRAP 0x1 ;  /* 0x000000040000795c */ /* 0x000fe20000300000 */
.L_x_2998:
        /* <DEDUP_REMOVED lines=23> */
.L_x_3165:
[----:B------:R-:W-:Y:S05]  /*2f7a0*/  BSYNC B0 ;  /* 0x0000000000007941 */ /* 0x000fea0003800000 */
.L_x_2999:
        /* <DEDUP_REMOVED lines=74> */
.L_x_3177:
[----:B------:R-:W-:Y:S01]  /*2fc50*/  ISETP.GE.AND P0, PT, R4, 0x41, PT ;  /* 0x000000410400780c */ /* 0x000fe20003f06270 */
[----:B------:R-:W-:-:S12]  /*2fc60*/  BSSY B0, `(.L_x_3002) ;  /* 0x0000010000007945 */ /* 0x000fd80003800000 */
[----:B------:R-:W-:Y:S05]  /*2fc70*/  @!P0 BRA `(.L_x_3003) ;  /* 0x0000000000388947 */ /* 0x000fea0003800000 */
[C---:B------:R-:W-:Y:S01]  /*2fc80*/  LOP3.LUT P4, RZ, R18.reuse, 0x10, RZ, 0xc0, !PT ;  /* 0x0000001012ff7812 */ /* 0x040fe2000788c0ff */
        /* <DEDUP_REMOVED lines=13> */
.L_x_3003:
[----:B------:R-:W-:Y:S05]  /*2fd60*/  BSYNC B0 ;  /* 0x0000000000007941 */ /* 0x000fea0003800000 */
.L_x_3002:
[----:B------:R-:W-:Y:S01]  /*2fd70*/  NOP ;  /* 0x0000000000007918 */ /* 0x000fe20000000000 */
[----:B------:R-:W-:-:S13]  /*2fd80*/  PLOP3.LUT P0, PT, PT, PT, PT, 0x80, 0x0 ;  /* 0x000000000000781c */ /* 0x000fda0003f0f070 */
.L_x_3004:
        /* <DEDUP_REMOVED lines=10> */
.L_x_3005:
        /* <DEDUP_REMOVED lines=37> */
.L_x_3007:
[----:B------:R-:W-:Y:S05]  /*30080*/  BSYNC B6 ;  /* 0x0000000000067941 */ /* 0x000fea0003800000 */
.L_x_3006:
[----:B------:R-:W3:Y:S01]  /*30090*/  LDL.LU R20, [R1+0x30] ;  /* 0x0000300001147983 */ /* 0x000ee20000300800 */
[----:B------:R-:W-:Y:S01]  /*300a0*/  ULDC.64 UR4, c[0x0][0x2d8] ;  /* 0x0000b60000047ab9 */ /* 0x000fe20000000a00 */
[----:B------:R-:W0:Y:S02]  /*300b0*/  LDC R6, c[0x0][0x448] ;  /* 0x00011200ff067b82 */ /* 0x000e240000000800 */
[----:B------:R-:W4:Y:S04]  /*300c0*/  LDL.LU.64 R2, [R1+0x20] ;  /* 0x0000200001027983 */ /* 0x000f280000300a00 */
[----:B------:R1:W5:Y:S01]  /*300d0*/  LDL R9, [R1+0x1c] ;  /* 0x00001c0001097983 */ /* 0x0003620000100800 */
[----:B0-----:R-:W-:-:S13]  /*300e0*/  ISETP.NE.AND P0, PT, R6, 0x1, PT ;  /* 0x000000010600780c */ /* 0x001fda0003f05270 */
[----:B------:R-:W0:Y:S01]  /*300f0*/  @P0 LDC R7, c[0x0][0x44c] ;  /* 0x00011300ff070b82 */ /* 0x000e220000000800 */
[C---:B------:R-:W-:Y:S02]  /*30100*/  LOP3.LUT R10, R34.reuse, 0x40, RZ, 0xfc, !PT ;  /* 0x00000040220a7812 */ /* 0x040fe400078efcff */
[----:B--2---:R-:W-:Y:S01]  /*30110*/  LOP3.LUT R8, R34, 0x80, RZ, 0xfc, !PT ;  /* 0x0000008022087812 */ /* 0x004fe200078efcff */
[----:B----4-:R-:W-:Y:S02]  /*30120*/  IMAD.MOV.U32 R3, RZ, RZ, R35 ;  /* 0x000000ffff037224 */ /* 0x010fe400078e0023 */
        /* <DEDUP_REMOVED lines=15> */
[----:B------:R-:W-:-:S04]  /*30220*/  IMAD R5, R25, 0x80, R20 ;  /* 0x0000008019057824 */ /* 0x000fc800078e0214 */
        /* <DEDUP_REMOVED lines=19> */
[----:B------:R-:W-:Y:S01]  /*30360*/  ULDC UR4, c[0x0][0x2b8] ;  /* 0x0000ae0000047ab9 */ /* 0x000fe20000000800 */
[----:B0-----:R-:W-:-:S03]  /*30370*/  LOP3.LUT R20, R20, 0x7f, RZ, 0xc0, !PT ;  /* 0x0000007f14147812 */ /* 0x001fc600078ec0ff */
[----:B------:R-:W-:Y:S01]  /*30380*/  LEA.HI.X R0, R2, UR5, R0, 0x1, P0 ;  /* 0x0000000502007c11 */ /* 0x000fe200080f0c00 */
[----:B------:R-:W-:Y:S01]  /*30390*/  UMOV UR5, 0xffffffff ;  /* 0xffffffff00057882 */ /* 0x000fe20000000000 */
[----:B------:R-:W-:Y:S02]  /*303a0*/  ISETP.GE.AND P4, PT, R34, UR4, PT ;  /* 0x0000000422007c0c */ /* 0x000fe4000bf86270 */
[----:B------:R-:W-:Y:S02]  /*303b0*/  ISETP.GE.AND P3, PT, R10, UR4, PT ;  /* 0x000000040a007c0c */ /* 0x000fe4000bf66270 */
[----:B------:R-:W-:Y:S02]  /*303c0*/  ISETP.GE.AND P2, PT, R8, UR4, PT ;  /* 0x0000000408007c0c */ /* 0x000fe4000bf46270 */
[----:B------:R-:W-:Y:S02]  /*303d0*/  ISETP.GE.AND P1, PT, R37, UR4, PT ;  /* 0x0000000425007c0c */ /* 0x000fe4000bf26270 */
[----:B------:R-:W-:Y:S01]  /*303e0*/  SHF.R.U32.HI R8, RZ, 0x3, R20 ;  /* 0x00000003ff087819 */ /* 0x000fe20000011614 */
[----:B-1----:R-:W-:Y:S10]  /*303f0*/  BRA.DIV UR5, `(.L_x_3008) ;  /* 0x0000005e052c7947 */ /* 0x002ff4000b800000 */
[----:B------:R-:W0:Y:S01]  /*30400*/  SHFL.IDX PT, R3, R4, RZ, 0x181f ;  /* 0x00181fff04037589 */ /* 0x000e2200000e0000 */
[----:B-----5:R-:W-:Y:S02]  /*30410*/  IMAD R5, R9, R6, RZ ;  /* 0x0000000609057224 */ /* 0x020fe400078e02ff */
[----:B------:R-:W-:Y:S01]  /*30420*/  IMAD R25, R25, 0x80, R8 ;  /* 0x0000008019197824 */ /* 0x000fe200078e0208 */
        /* <DEDUP_REMOVED lines=83> */
.L_x_3194:
        /* <DEDUP_REMOVED lines=13> */
.L_x_3010:
[----:B------:R-:W-:Y:S05]  /*30a30*/  BSYNC B0 ;  /* 0x0000000000007941 */ /* 0x000fea0003800000 */
.L_x_3009:
[----:B------:R-:W-:Y:S01]  /*30a40*/  NOP ;  /* 0x0000000000007918 */ /* 0x000fe20000000000 */
[----:B------:R-:W-:-:S13]  /*30a50*/  PLOP3.LUT P0, PT, PT, PT, PT, 0x80, 0x0 ;  /* 0x000000000000781c */ /* 0x000fda0003f0f070 */
.L_x_3011:
        /* <DEDUP_REMOVED lines=20> */
.L_x_3195:
[----:B------:R-:W-:Y:S05]  /*30ba0*/  BSYNC B0 ;  /* 0x0000000000007941 */ /* 0x000fea0003800000 */
.L_x_3012:
[----:B------:R-:W2:Y:S01]  /*30bb0*/  LDL R2, [R1+0xc] ;  /* 0x00000c0001027983 */ /* 0x000ea20000100800 */
[----:B------:R-:W-:Y:S01]  /*30bc0*/  BSSY B0, `(.L_x_3014) ;  /* 0x0000112000007945 */ /* 0x000fe20003800000 */
[----:B--2---:R-:W-:-:S13]  /*30bd0*/  ISETP.GE.AND P0, PT, R0, R2, PT ;  /* 0x000000020000720c */ /* 0x004fda0003f06270 */
[----:B------:R-:W-:Y:S05]  /*30be0*/  @!P0 BRA `(.L_x_3015) ;  /* 0x00000010003c8947 */ /* 0x000fea0003800000 */
[C---:B------:R-:W-:Y:S01]  /*30bf0*/  LOP3.LUT R4, R34.reuse, 0x40, RZ, 0xfc, !PT ;  /* 0x0000004022047812 */ /* 0x040fe200078efcff */
[----:B------:R-:W-:Y:S01]  /*30c00*/  ULDC UR4, c[0x0][0x2f4] ;  /* 0x0000bd0000047ab9 */ /* 0x000fe20000000800 */
[C---:B------:R-:W-:Y:S01]  /*30c10*/  LOP3.LUT R2, R34.reuse, 0x80, RZ, 0xfc, !PT ;  /* 0x0000008022027812 */ /* 0x040fe200078efcff */
[----:B------:R-:W-:Y:S01]  /*30c20*/  IMAD.MOV.U32 R7, RZ, RZ, R23 ;  /* 0x000000ffff077224 */ /* 0x000fe200078e0017 */
[----:B------:R-:W-:Y:S01]  /*30c30*/  ISETP.GE.AND P4, PT, R34, UR4, PT ;  /* 0x0000000422007c0c */ /* 0x000fe2000bf86270 */
[----:B------:R-:W-:Y:S01]  /*30c40*/  IMAD.MOV.U32 R20, RZ, RZ, R29 ;  /* 0x000000ffff147224 */ /* 0x000fe200078e001d */
[----:B------:R-:W-:Y:S01]  /*30c50*/  ISETP.GE.AND P3, PT, R4, UR4, PT ;  /* 0x0000000404007c0c */ /* 0x000fe2000bf66270 */
[----:B------:R-:W-:Y:S01]  /*30c60*/  IMAD.MOV.U32 R31, RZ, RZ, R22 ;  /* 0x000000ffff1f7224 */ /* 0x000fe200078e0016 */
[----:B------:R-:W-:Y:S02]  /*30c70*/  ISETP.GE.AND P2, PT, R2, UR4, PT ;  /* 0x0000000402007c0c */ /* 0x000fe4000bf46270 */
[----:B------:R-:W-:-:S13]  /*30c80*/  ISETP.GE.AND P1, PT, R37, UR4, PT ;  /* 0x0000000425007c0c */ /* 0x000fda000bf26270 */
.L_x_3028:
[----:B------:R-:W1:Y:S01]  /*30c90*/  LDL R5, [R1+0x10] ;  /* 0x0000100001057983 */ /* 0x000e620000100800 */
[----:B------:R-:W2:Y:S03]  /*30ca0*/  LDC R11, c[0x0][0x430] ;  /* 0x00010c00ff0b7b82 */ /* 0x000ea60000000800 */
[----:B------:R-:W3:Y:S01]  /*30cb0*/  LDL R8, [R1+0x14] ;  /* 0x0000140001087983 */ /* 0x000ee20000100800 */
[----:B------:R-:W4:Y:S01]  /*30cc0*/  S2R R2, SR_TID.X ;  /* 0x0000000000027919 */ /* 0x000f220000002100 */
[----:B------:R-:W4:Y:S01]  /*30cd0*/  S2R R4, SR_TID.X ;  /* 0x0000000000047919 */ /* 0x000f220000002100 */
[----:B--2---:R-:W-:-:S13]  /*30ce0*/  ISETP.NE.AND P0, PT, R11, 0x1, PT ;  /* 0x000000010b00780c */ /* 0x004fda0003f05270 */
[----:B0-----:R-:W0:Y:S01]  /*30cf0*/  @P0 LDC R3, c[0x0][0x434] ;  /* 0x00010d00ff030b82 */ /* 0x001e220000000800 */
[----:B----4-:R-:W-:Y:S01]  /*30d00*/  LOP3.LUT R2, R2, 0x7f, RZ, 0xc0, !PT ;  /* 0x0000007f02027812 */ /* 0x010fe200078ec0ff */
[----:B------:R-:W-:-:S03]  /*30d10*/  IMAD.SHL.U32 R4, R4, 0x10, RZ ;  /* 0x0000001004047824 */ /* 0x000fc600078e00ff */
[----:B------:R-:W-:-:S04]  /*30d20*/  SHF.R.U32.HI R2, RZ, 0x3, R2 ;  /* 0x00000003ff027819 */ /* 0x000fc80000011602 */
[----:B------:R-:W-:Y:S02]  /*30d30*/  LOP3.LUT R4, R2, 0x70, R4, 0xf8, !PT ;  /* 0x0000007002047812 */ /* 0x000fe400078ef804 */
[----:B------:R-:W2:Y:S02]  /*30d40*/  @P0 LDC R2, c[0x0][0x438] ;  /* 0x00010e00ff020b82 */ /* 0x000ea40000000800 */
[----:B------:R-:W-:Y:S01]  /*30d50*/  ISETP.GT.U32.AND P6, PT, R4, 0x4f, PT ;  /* 0x0000004f0400780c */ /* 0x000fe20003fc4070 */
[----:B-1----:R-:W-:-:S04]  /*30d60*/  IMAD R6, R0, 0x50, R5 ;  /* 0x0000005000067824 */ /* 0x002fc800078e0205 */
[----:B------:R-:W-:-:S08]  /*30d70*/  IMAD.IADD R6, R4, 0x1, R6 ;  /* 0x0000000104067824 */ /* 0x000fd000078e0206 */
[----:B------:R-:W1:Y:S01]  /*30d80*/  @!P6 LDC.64 R4, c[0x0][0x428] ;  /* 0x00010a00ff04eb82 */ /* 0x000e620000000a00 */
[----:B0-----:R-:W-:-:S04]  /*30d90*/  @P0 IMAD.HI.U32 R3, R6, R3, RZ ;  /* 0x0000000306030227 */ /* 0x001fc800078e00ff */
[----:B------:R-:W-:Y:S01]  /*30da0*/  IMAD.MOV.U32 R10, RZ, RZ, R6 ;  /* 0x000000ffff0a7224 */ /* 0x000fe200078e0006 */
[----:B--2---:R-:W-:-:S04]  /*30db0*/  @P0 SHF.R.U32.HI R10, RZ, R2, R3 ;  /* 0x00000002ff0a0219 */ /* 0x004fc80000011603 */
[--C-:B------:R-:W-:Y:S01]  /*30dc0*/  @!P6 SHF.R.S32.HI R3, RZ, 0x1f, R10.reuse ;  /* 0x0000001fff03e819 */ /* 0x100fe2000001140a */
[----:B------:R-:W-:-:S04]  /*30dd0*/  @!P6 IMAD.MOV.U32 R2, RZ, RZ, R10 ;  /* 0x000000ffff02e224 */ /* 0x000fc800078e000a */
[----:B-1----:R-:W-:-:S04]  /*30de0*/  @!P6 IMAD.WIDE.U32 R2, R32, R4, R2 ;  /* 0x000000042002e225 */ /* 0x002fc800078e0002 */
        /* <DEDUP_REMOVED lines=8> */
[----:B------:R-:W-:Y:S01]  /*30e70*/  LOP3.LUT P5, RZ, R18, 0x20, RZ, 0xc0, !PT ;  /* 0x0000002012ff7812 */ /* 0x000fe200078ac0ff */
[----:B------:R-:W-:-:S05]  /*30e80*/  VIADD R23, R7, 0x1 ;  /* 0x0000000107177836 */ /* 0x000fca0000000000 */
[----:B------:R-:W-:Y:S01]  /*30e90*/  ISETP.NE.AND P0, PT, R23, 0x2, PT ;  /* 0x000000021700780c */ /* 0x000fe20003f05270 */
[----:B------:R-:W-:Y:S01]  /*30ea0*/  IMAD.MOV R5, RZ, RZ, -R10 ;  /* 0x000000ffff057224 */ /* 0x000fe200078e0a0a */
[----:B------:R-:W-:Y:S05]  /*30eb0*/  YIELD ;  /* 0x0000000000007946 */ /* 0x000fea0003800000 */
[----:B------:R-:W-:Y:S01]  /*30ec0*/  SEL R29, RZ, 0x1, P0 ;  /* 0x00000001ff1d7807 */ /* 0x000fe20000000000 */
[----:B------:R-:W-:Y:S01]  /*30ed0*/  IMAD R5, R11, R5, R6 ;  /* 0x000000050b057224 */ /* 0x000fe200078e0206 */
[----:B------:R-:W-:Y:S01]  /*30ee0*/  SEL R23, R23, RZ, P0 ;  /* 0x000000ff17177207 */ /* 0x000fe20000000000 */
[----:B------:R-:W-:Y:S01]  /*30ef0*/  IMAD.MOV.U32 R22, RZ, RZ, R0 ;  /* 0x000000ffff167224 */ /* 0x000fe200078e0000 */
[----:B------:R-:W-:Y:S01]  /*30f00*/  LOP3.LUT R29, R20, R29, RZ, 0x3c, !PT ;  /* 0x0000001d141d7212 */ /* 0x000fe200078e3cff */
[----:B0-----:R-:W-:Y:S06]  /*30f10*/  @!P5 BRA `(.L_x_3016) ;  /* 0x000000000004d947 */ /* 0x001fec0003800000 */
[----:B------:R-:W-:Y:S01]  /*30f20*/  BPT.TRAP 0x1 ;  /* 0x000000040000795c */ /* 0x000fe20000300000 */
.L_x_3016:
[----:B------:R-:W-:Y:S01]  /*30f30*/  IMAD R6, R23, 0x8, R16 ;  /* 0x0000000817067824 */ /* 0x000fe200078e0210 */
[----:B------:R-:W-:Y:S01]  /*30f40*/  SHF.L.U32 R3, R29, 0x1f, RZ ;  /* 0x0000001f1d037819 */ /* 0x000fe200000006ff */
[----:B------:R-:W-:Y:S03]  /*30f50*/  BSSY B1, `(.L_x_3017) ;  /* 0x0000003000017945 */ /* 0x000fe60003800000 */
[----:B------:R-:W0:Y:S02]  /*30f60*/  SYNCS.PHASECHK.TRANS64.TRYWAIT P0, [R6+URZ+0x38840], R3 ;  /* 0x03884003060075a7 */ /* 0x000e24000800017f */
[----:B0-----:R-:W-:Y:S05]  /*30f70*/  @!P0 BRA `(.L_x_3018) ;  /* 0x0000005c00348947 */ /* 0x001fea0003800000 */
.L_x_3196:
[----:B------:R-:W-:Y:S05]  /*30f80*/  BSYNC B1 ;  /* 0x0000000000017941 */ /* 0x000fea0003800000 */
.L_x_3017:
        /* <DEDUP_REMOVED lines=67> */
.L_x_3208:
        /* <DEDUP_REMOVED lines=17> */
.L_x_3020:
        /* <DEDUP_REMOVED lines=10> */
.L_x_3021:
[----:B------:R2:W-:Y:S01]  /*31570*/  SYNCS.ARRIVE.TRANS64.A1T0 RZ, [R6+URZ+0x38830], RZ ;  /* 0x038830ff06ff79a7 */ /* 0x0005e2000810003f */
[----:B------:R-:W-:Y:S05]  /*31580*/  @!P6 BRA `(.L_x_3022) ;  /* 0x000000000004e947 */ /* 0x000fea0003800000 */
[----:B------:R-:W-:Y:S01]  /*31590*/  BPT.TRAP 0x1 ;  /* 0x000000040000795c */ /* 0x000fe20000300000 */
.L_x_3022:
[----:B-1----:R-:W-:Y:S01]  /*315a0*/  SHF.L.U32 R2, R20, 0x1f, RZ ;  /* 0x0000001f14027819 */ /* 0x002fe200000006ff */
[----:B--2---:R-:W-:Y:S01]  /*315b0*/  IMAD R6, R7, 0x8, R16 ;  /* 0x0000000807067824 */ /* 0x004fe200078e0210 */
[----:B------:R-:W-:Y:S03]  /*315c0*/  BSSY B1, `(.L_x_3023) ;  /* 0x0000003000017945 */ /* 0x000fe60003800000 */
[----:B------:R-:W1:Y:S02]  /*315d0*/  SYNCS.PHASECHK.TRANS64.TRYWAIT P0, [R6+URZ+0x38860], R2 ;  /* 0x03886002060075a7 */ /* 0x000e64000800017f */
[----:B-1----:R-:W-:Y:S05]  /*315e0*/  @!P0 BRA `(.L_x_3024) ;  /* 0x0000005c00708947 */ /* 0x002fea0003800000 */
.L_x_3209:
[----:B------:R-:W-:Y:S05]  /*315f0*/  BSYNC B1 ;  /* 0x0000000000017941 */ /* 0x000fea0003800000 */
.L_x_3023:
        /* <DEDUP_REMOVED lines=61> */
.L_x_3221:
        /* <DEDUP_REMOVED lines=31> */
.L_x_3026:
        /* <DEDUP_REMOVED lines=10> */
.L_x_3027:
        /* <DEDUP_REMOVED lines=8> */
.L_x_3015:
[----:B------:R-:W-:Y:S05]  /*31ce0*/  BSYNC B0 ;  /* 0x0000000000007941 */ /* 0x000fea0003800000 */
.L_x_3014:
        /* <DEDUP_REMOVED lines=17> */
.L_x_3030:
[----:B------:R-:W-:Y:S05]  /*31e00*/  BSYNC B0 ;  /* 0x0000000000007941 */ /* 0x000fea0003800000 */
.L_x_3029:
[----:B------:R-:W-:-:S13]  /*31e10*/  LOP3.LUT P0, RZ, R18, 0x20, RZ, 0xc0, !PT ;  /* 0x0000002012ff7812 */ /* 0x000fda000780c0ff */
[----:B------:R-:W-:Y:S05]  /*31e20*/  @!P0 BRA `(.L_x_3031) ;  /* 0x0000000000048947 */ /* 0x000fea0003800000 */
[----:B------:R-:W-:Y:S01]  /*31e30*/  BPT.TRAP 0x1 ;  /* 0x000000040000795c */ /* 0x000fe20000300000 */
.L_x_3031:
[----:B------:R-:W2:Y:S01]  /*31e40*/  LDL.LU R0, [R1+0x8] ;  /* 0x0000080001007983 */ /* 0x000ea20000300800 */
[----:B------:R-:W-:Y:S01]  /*31e50*/  IMAD R4, R23, 0x8, R16 ;  /* 0x0000000817047824 */ /* 0x000fe200078e0210 */
[----:B0-----:R-:W-:Y:S01]  /*31e60*/  SHF.L.U32 R3, R29, 0x1f, RZ ;  /* 0x0000001f1d037819 */ /* 0x001fe200000006ff */
[----:B------:R-:W-:Y:S03]  /*31e70*/  BSSY B0, `(.L_x_3032) ;  /* 0x0000004000007945 */ /* 0x000fe60003800000 */
[----:B------:R-:W0:Y:S01]  /*31e80*/  SYNCS.PHASECHK.TRANS64.TRYWAIT P0, [R4+URZ+0x38860], R3 ;  /* 0x03886003040075a7 */ /* 0x000e22000800017f */
[----:B--2---:R-:W-:Y:S01]  /*31e90*/  IMAD R5, R22, -0x50, R0 ;  /* 0xffffffb016057824 */ /* 0x004fe200078e0200 */
[----:B0-----:R-:W-:Y:S06]  /*31ea0*/  @!P0 BRA `(.L_x_3033) ;  /* 0x0000005c00308947 */ /* 0x001fec0003800000 */
.L_x_3222:
[----:B------:R-:W-:Y:S05]  /*31eb0*/  BSYNC B0 ;  /* 0x0000000000007941 */ /* 0x000fea0003800000 */
.L_x_3032:
[----:B------:R-:W2:Y:S01]  /*31ec0*/  S2R R0, SR_TID.X ;  /* 0x0000000000007919 */ /* 0x000ea20000002100 */
[----:B------:R-:W-:Y:S01]  /*31ed0*/  UMOV UR4, 0xffffffff ;  /* 0xffffffff00047882 */ /* 0x000fe20000000000 */
[----:B------:R-:W-:Y:S01]  /*31ee0*/  IMAD R7, R23, 0x5000, R33 ;  /* 0x0000500017077824 */ /* 0x000fe200078e0221 */
        /* <DEDUP_REMOVED lines=63> */
.L_x_3234:
        /* <DEDUP_REMOVED lines=15> */
.L_x_3035:
        /* <DEDUP_REMOVED lines=10> */
.L_x_3036:
[----:B------:R1:W-:Y:S01]  /*32470*/  SYNCS.ARRIVE.TRANS64.A1T0 RZ, [R4+URZ+0x38850], RZ ;  /* 0x038850ff04ff79a7 */ /* 0x0003e2000810003f */
[----:B------:R-:W-:-:S05]  /*32480*/  VIADD R23, R23, 0x1 ;  /* 0x0000000117177836 */ /* 0x000fca0000000000 */
[----:B------:R-:W-:-:S04]  /*32490*/  ISETP.NE.AND P0, PT, R23, 0x2, PT ;  /* 0x000000021700780c */ /* 0x000fc80003f05270 */
[----:B0-----:R-:W-:Y:S02]  /*324a0*/  SEL R0, RZ, 0x1, P0 ;  /* 0x00000001ff007807 */ /* 0x001fe40000000000 */
[----:B------:R-:W-:Y:S02]  /*324b0*/  SEL R23, R23, RZ, P0 ;  /* 0x000000ff17177207 */ /* 0x000fe40000000000 */
[----:B-1----:R-:W-:-:S07]  /*324c0*/  LOP3.LUT R29, R29, R0, RZ, 0x3c, !PT ;  /* 0x000000001d1d7212 */ /* 0x002fce00078e3cff */
.L_x_2991:
[----:B------:R-:W-:Y:S05]  /*324d0*/  BSYNC B7 ;  /* 0x0000000000077941 */ /* 0x000fea0003800000 */
.L_x_2989:
[----:B------:R-:W-:-:S13]  /*324e0*/  LOP3.LUT P0, RZ, R18, 0x40, RZ, 0xc0, !PT ;  /* 0x0000004012ff7812 */ /* 0x000fda000780c0ff */
[----:B------:R-:W-:Y:S05]  /*324f0*/  @!P0 BRA `(.L_x_3037) ;  /* 0x0000000000248947 */ /* 0x000fea0003800000 */
[----:B------:R-:W-:Y:S05]  /*32500*/  WARPSYNC.ALL ;  /* 0x0000000000007948 */ /* 0x000fea0003800000 */
[----:B------:R-:W2:Y:S08]  /*32510*/  S2UR UR5, SR_CgaCtaId ;  /* 0x00000000000579c3 */ /* 0x000eb00000008800 */
[----:B------:R-:W-:Y:S06]  /*32520*/  BAR.SYNC.DEFER_BLOCKING 0x5, 0x180 ;  /* 0x0146000000007b1d */ /* 0x000fec0000010000 */
[----:B------:R-:W-:-:S02]  /*32530*/  UMOV UR4, 0x400 ;  /* 0x0000040000047882 */ /* 0x000fc40000000000 */
[----:B--2---:R-:W-:-:S06]  /*32540*/  ULEA UR4, UR5, UR4, 0x18 ;  /* 0x0000000405047291 */ /* 0x004fcc000f8ec03f */
[----:B0-----:R-:W-:-:S05]  /*32550*/  IMAD.U32 R16, RZ, RZ, UR4 ;  /* 0x00000004ff107e24 */ /* 0x001fca000f8e00ff */
[----:B------:R0:W2:Y:S01]  /*32560*/  LDS.128 R24, [R16+0x388d0] ;  /* 0x0388d00010187984 */ /* 0x0000a20000000c00 */
[----:B------:R-:W-:Y:S06]  /*32570*/  BAR.ARV 0x4, 0x180 ;  /* 0x0106000000007b1d */ /* 0x000fec0000002000 */
[----:B------:R-:W-:Y:S05]  /*32580*/  BRA `(.L_x_3038) ;  /* 0x0000000c00d47947 */ /* 0x000fea0003800000 */
.L_x_3037:
[----:B------:R-:W2:Y:S01]  /*32590*/  S2R R10, SR_TID.X ;  /* 0x00000000000a7919 */ /* 0x000ea20000002100 */
[----:B------:R-:W-:Y:S01]  /*325a0*/  UMOV UR4, 0xffffffff ;  /* 0xffffffff00047882 */ /* 0x000fe20000000000 */
[----:B--2---:R-:W-:-:S04]  /*325b0*/  LOP3.LUT R10, R10, 0x1f, RZ, 0xc0, !PT ;  /* 0x0000001f0a0a7812 */ /* 0x004fc800078ec0ff */
[----:B------:R-:W-:Y:S01]  /*325c0*/  ISETP.NE.AND P0, PT, R10, 0x1f, PT ;  /* 0x0000001f0a00780c */ /* 0x000fe20003f05270 */
[----:B------:R-:W-:-:S12]  /*325d0*/  BRA.DIV UR4, `(.L_x_3039) ;  /* 0x0000005e04787947 */ /* 0x000fd8000b800000 */
[----:B------:R-:W-:Y:S01]  /*325e0*/  IMAD.IADD R9, R27, 0x1, R10 ;  /* 0x000000011b097824 */ /* 0x000fe200078e020a */
[----:B------:R-:W-:-:S04]  /*325f0*/  ULDC UR4, c[0x0][0xc3c] ;  /* 0x00030f0000047ab9 */ /* 0x000fc80000000800 */
[----:B------:R-:W-:-:S13]  /*32600*/  ISETP.GE.OR P1, PT, R9, UR4, !P0 ;  /* 0x0000000409007c0c */ /* 0x000fda000c726670 */
[----:B------:R-:W2:Y:S08]  /*32610*/  @!P1 LDC.64 R2, c[0x0][0xc80] ;  /* 0x00032000ff029b82 */ /* 0x000eb00000000a00 */
[----:B------:R-:W3:Y:S01]  /*32620*/  @!P1 LDC.64 R4, c[0x0][0xc78] ;  /* 0x00031e00ff049b82 */ /* 0x000ee20000000a00 */
[----:B--2---:R-:W-:-:S05]  /*32630*/  @!P1 IMAD.WIDE R2, R9, 0x4, R2 ;  /* 0x0000000409029825 */ /* 0x004fca00078e0202 */
[----:B0-----:R3:W2:Y:S02]  /*32640*/  @!P1 LDG.E R7, desc[UR60][R2.64] ;  /* 0x0000003c02079981 */ /* 0x0016a4000c1e1900 */
[----:B---3--:R-:W-:-:S05]  /*32650*/  @!P1 IMAD.WIDE R2, R9, 0x4, R4 ;  /* 0x0000000409029825 */ /* 0x008fca00078e0204 */
        /* <DEDUP_REMOVED lines=8> */
[----:B------:R0:W-:Y:S02]  /*326e0*/  SHFL.IDX PT, R6, R24, 0x1, 0x1f ;  /* 0x00201f0018067f89 */ /* 0x0001e400000e0000 */
[----:B0-----:R-:W-:-:S02]  /*326f0*/  IMAD.MOV.U32 R24, RZ, RZ, RZ ;  /* 0x000000ffff187224 */ /* 0x001fc400078e00ff */
[----:B--2---:R-:W-:Y:S02]  /*32700*/  @!P1 IMAD.MOV.U32 R25, RZ, RZ, R7 ;  /* 0x000000ffff199224 */ /* 0x004fe400078e0007 */
        /* <DEDUP_REMOVED lines=18> */
[----:B------:R0:W2:Y:S02]  /*32830*/  SHFL.IDX PT, R14, R3, 0x1f, 0x1f ;  /* 0x03e01f00030e7f89 */ /* 0x0000a400000e0000 */
.L_x_3244:
[----:B------:R-:W-:Y:S02]  /*32840*/  ULDC UR4, c[0x0][0xc38] ;  /* 0x00030e0000047ab9 */ /* 0x000fe40000000800 */
[----:B------:R-:W-:-:S04]  /*32850*/  IMAD.U32 R4, RZ, RZ, UR4 ;  /* 0x00000004ff047e24 */ /* 0x000fc8000f8e00ff */
[----:B--2---:R-:W-:-:S04]  /*32860*/  IMAD R5, R14, R4, RZ ;  /* 0x000000040e057224 */ /* 0x004fc800078e02ff */
[----:B------:R-:W-:-:S05]  /*32870*/  IMAD.IADD R6, R6, 0x1, R5 ;  /* 0x0000000106067824 */ /* 0x000fca00078e0205 */
[----:B------:R-:W-:-:S13]  /*32880*/  ISETP.GT.AND P6, PT, R6, R0, PT ;  /* 0x000000000600720c */ /* 0x000fda0003fc4270 */
[----:B------:R-:W-:Y:S05]  /*32890*/  @P6 BRA `(.L_x_3040) ;  /* 0x0000000000a46947 */ /* 0x000fea0003800000 */
.L_x_3043:
[----:B------:R-:W2:Y:S01]  /*328a0*/  LDC R2, c[0x0][0xc3c] ;  /* 0x00030f00ff027b82 */ /* 0x000ea20000000800 */
[----:B------:R-:W-:-:S05]  /*328b0*/  VIADD R27, R27, 0x1f ;  /* 0x0000001f1b1b7836 */ /* 0x000fca0000000000 */
[----:B--2---:R-:W-:-:S13]  /*328c0*/  ISETP.GE.AND P6, PT, R27, R2, PT ;  /* 0x000000021b00720c */ /* 0x004fda0003fc6270 */
[----:B------:R-:W-:Y:S05]  /*328d0*/  @P6 BRA `(.L_x_3041) ;  /* 0x0000000800bc6947 */ /* 0x000fea0003800000 */
[----:B0-----:R-:W0:Y:S01]  /*328e0*/  S2R R3, SR_TID.X ;  /* 0x0000000000037919 */ /* 0x001e220000002100 */
[----:B------:R-:W-:Y:S01]  /*328f0*/  IMAD.MOV.U32 R25, RZ, RZ, RZ ;  /* 0x000000ffff197224 */ /* 0x000fe200078e00ff */
[----:B0-----:R-:W-:-:S05]  /*32900*/  LOP3.LUT R3, R3, 0x1f, RZ, 0xc0, !PT ;  /* 0x0000001f03037812 */ /* 0x001fca00078ec0ff */
[----:B------:R-:W-:-:S05]  /*32910*/  IMAD.IADD R7, R27, 0x1, R3 ;  /* 0x000000011b077824 */ /* 0x000fca00078e0203 */
[----:B------:R-:W-:-:S13]  /*32920*/  ISETP.GE.OR P6, PT, R7, R2, !P0 ;  /* 0x000000020700720c */ /* 0x000fda00047c6670 */
[----:B------:R-:W0:Y:S08]  /*32930*/  @!P6 LDC.64 R2, c[0x0][0xc80] ;  /* 0x00032000ff02eb82 */ /* 0x000e300000000a00 */
[----:B------:R-:W2:Y:S01]  /*32940*/  @!P6 LDC.64 R4, c[0x0][0xc78] ;  /* 0x00031e00ff04eb82 */ /* 0x000ea20000000a00 */
[----:B------:R-:W-:Y:S02]  /*32950*/  IMAD.MOV.U32 R8, RZ, RZ, RZ ;  /* 0x000000ffff087224 */ /* 0x000fe400078e00ff */
[----:B0-----:R-:W-:-:S05]  /*32960*/  @!P6 IMAD.WIDE R2, R7, 0x4, R2 ;  /* 0x000000040702e825 */ /* 0x001fca00078e0202 */
[----:B------:R2:W3:Y:S02]  /*32970*/  @!P6 LDG.E R25, desc[UR60][R2.64] ;  /* 0x0000003c0219e981 */ /* 0x0004e4000c1e1900 */
[----:B--2---:R-:W-:-:S05]  /*32980*/  @!P6 IMAD.WIDE R2, R7, 0x4, R4 ;  /* 0x000000040702e825 */ /* 0x004fca00078e0204 */
[----:B------:R-:W3:Y:S01]  /*32990*/  @!P6 LDG.E R8, desc[UR60][R2.64] ;  /* 0x0000003c0208e981 */ /* 0x000ee2000c1e1900 */
[----:B------:R-:W-:Y:S01]  /*329a0*/  UMOV UR4, 0xffffffff ;  /* 0xffffffff00047882 */ /* 0x000fe20000000000 */
[----:B---3--:R-:W-:Y:S02]  /*329b0*/  IMAD R13, R8, R25, RZ ;  /* 0x00000019080d7224 */ /* 0x008fe400078e02ff */
        /* <DEDUP_REMOVED lines=17> */
.L_x_3252:
[----:B------:R-:W-:Y:S02]  /*32ad0*/  ULDC UR4, c[0x0][0xc38] ;  /* 0x00030e0000047ab9 */ /* 0x000fe40000000800 */
[----:B------:R-:W-:-:S04]  /*32ae0*/  IMAD.U32 R4, RZ, RZ, UR4 ;  /* 0x00000004ff047e24 */ /* 0x000fc8000f8e00ff */
[----:B--2---:R-:W-:-:S04]  /*32af0*/  IMAD R5, R14, R4, RZ ;  /* 0x000000040e057224 */ /* 0x004fc800078e02ff */
[----:B------:R-:W-:-:S05]  /*32b00*/  IMAD.IADD R6, R5, 0x1, R6 ;  /* 0x0000000105067824 */ /* 0x000fca00078e0206 */
[----:B------:R-:W-:-:S13]  /*32b10*/  ISETP.GT.AND P6, PT, R6, R0, PT ;  /* 0x000000000600720c */ /* 0x000fda0003fc4270 */
[----:B------:R-:W-:Y:S05]  /*32b20*/  @!P6 BRA `(.L_x_3043) ;  /* 0xfffffffc005ce947 */ /* 0x000fea000383ffff */
.L_x_3040:
[----:B------:R-:W-:Y:S01]  /*32b30*/  IMAD.IADD R5, R6, 0x1, -R5 ;  /* 0x0000000106057824 */ /* 0x000fe200078e0a05 */
[----:B------:R-:W-:-:S03]  /*32b40*/  UMOV UR4, 0xffffffff ;  /* 0xffffffff00047882 */ /* 0x000fc60000000000 */
[----:B------:R-:W-:-:S05]  /*32b50*/  IMAD R7, R3, R4, R5 ;  /* 0x0000000403077224 */ /* 0x000fca00078e0205 */
[----:B------:R-:W-:Y:S01]  /*32b60*/  ISETP.GT.AND P6, PT, R7, R0, PT ;  /* 0x000000000700720c */ /* 0x000fe20003fc4270 */
[----:B------:R-:W-:-:S12]  /*32b70*/  BRA.DIV UR4, `(.L_x_3044) ;  /* 0x0000006204007947 */ /* 0x000fd8000b800000 */
[----:B------:R-:W-:-:S04]  /*32b80*/  VOTE.ANY R2, PT, !P6 ;  /* 0x0000000000027806 */ /* 0x000fc800070e0100 */
[----:B------:R-:W2:Y:S02]  /*32b90*/  POPC R12, R2 ;  /* 0x00000002000c7309 */ /* 0x000ea40000000000 */
[----:B--2---:R2:W3:Y:S01]  /*32ba0*/  SHFL.IDX PT, R25, R25, R12, 0x1f ;  /* 0x00001f0c19197589 */ /* 0x0044e200000e0000 */
[----:B------:R-:W-:-:S03]  /*32bb0*/  IMAD.IADD R27, R12, 0x1, R27 ;  /* 0x000000010c1b7824 */ /* 0x000fc600078e021b */
[----:B------:R2:W4:Y:S04]  /*32bc0*/  SHFL.IDX PT, R8, R8, R12, 0x1f ;  /* 0x00001f0c08087589 */ /* 0x00052800000e0000 */
.L_x_3257:
[----:B------:R-:W-:-:S13]  /*32bd0*/  ISETP.NE.AND P0, PT, R2, RZ, PT ;  /* 0x000000ff0200720c */ /* 0x000fda0003f05270 */
[----:B------:R-:W-:Y:S05]  /*32be0*/  @!P0 BRA `(.L_x_3045) ;  /* 0x0000000000108947 */ /* 0x000fea0003800000 */
[----:B------:R-:W-:Y:S01]  /*32bf0*/  UMOV UR4, 0xffffffff ;  /* 0xffffffff00047882 */ /* 0x000fe20000000000 */
[----:B--2---:R-:W-:Y:S02]  /*32c00*/  VIADD R12, R12, 0xffffffff ;  /* 0xffffffff0c0c7836 */ /* 0x004fe40000000000 */
[----:B------:R-:W-:Y:S05]  /*32c10*/  BRA.DIV UR4, `(.L_x_3046) ;  /* 0x0000006204347947 */ /* 0x000fea000b800000 */
[----:B------:R2:W0:Y:S02]  /*32c20*/  SHFL.IDX PT, R24, R3, R12, 0x1f ;  /* 0x00001f0c03187589 */ /* 0x00042400000e0000 */
.L_x_3045:
[----:B----4-:R-:W-:Y:S01]  /*32c30*/  ISETP.NE.AND P0, PT, R8, 0x1, PT ;  /* 0x000000010800780c */ /* 0x010fe20003f05270 */
[----:B0-----:R-:W-:-:S04]  /*32c40*/  IMAD R24, R24, R4, R5 ;  /* 0x0000000418187224 */ /* 0x001fc800078e0205 */
[----:B------:R-:W-:-:S08]  /*32c50*/  IMAD.IADD R0, R0, 0x1, -R24 ;  /* 0x0000000100007824 */ /* 0x000fd000078e0a18 */
[----:B------:R-:W-:Y:S05]  /*32c60*/  @!P0 BRA `(.L_x_3047) ;  /* 0x0000000000dc8947 */ /* 0x000fea0003800000 */
[----:B---3--:R-:W-:Y:S02]  /*32c70*/  IABS R4, R25 ;  /* 0x0000001900047213 */ /* 0x008fe40000000000 */
[----:B------:R-:W-:Y:S02]  /*32c80*/  IABS R5, R8 ;  /* 0x0000000800057213 */ /* 0x000fe40000000000 */
[----:B------:R-:W0:Y:S08]  /*32c90*/  I2F.RP R6, R4 ;  /* 0x0000000400067306 */ /* 0x000e300000209400 */
[----:B------:R-:W3:Y:S08]  /*32ca0*/  I2F.RP R9, R5 ;  /* 0x0000000500097306 */ /* 0x000ef00000209400 */
[----:B0-----:R-:W0:Y:S08]  /*32cb0*/  MUFU.RCP R6, R6 ;  /* 0x0000000600067308 */ /* 0x001e300000001000 */
[----:B---3--:R-:W-:Y:S01]  /*32cc0*/  MUFU.RCP R9, R9 ;  /* 0x0000000900097308 */ /* 0x008fe20000001000 */
[----:B0-----:R-:W-:-:S07]  /*32cd0*/  VIADD R2, R6, 0xffffffe ;  /* 0x0ffffffe06027836 */ /* 0x001fce0000000000 */
[----:B--2---:R0:W2:Y:S02]  /*32ce0*/  F2I.FTZ.U32.TRUNC.NTZ R3, R2 ;  /* 0x0000000200037305 */ /* 0x0040a4000021f000 */
[----:B0-----:R-:W-:Y:S02]  /*32cf0*/  IMAD.MOV.U32 R2, RZ, RZ, RZ ;  /* 0x000000ffff027224 */ /* 0x001fe400078e00ff */
[----:B--2---:R-:W-:-:S04]  /*32d00*/  IMAD.MOV R7, RZ, RZ, -R3 ;  /* 0x000000ffff077224 */ /* 0x004fc800078e0a03 */
        /* <DEDUP_REMOVED lines=45> */
.L_x_3047:
[----:B--2---:R-:W0:Y:S02]  /*32fe0*/  LDC.64 R2, c[0x0][0xc90] ;  /* 0x00032400ff027b82 */ /* 0x004e240000000a00 */
[----:B0-----:R-:W-:-:S05]  /*32ff0*/  IMAD.WIDE R2, R27, 0x4, R2 ;  /* 0x000000041b027825 */ /* 0x001fca00078e0202 */
[----:B------:R0:W3:Y:S02]  /*33000*/  LDG.E R7, desc[UR60][R2.64] ;  /* 0x0000003c02077981 */ /* 0x0000e4000c1e1900 */
[----:B0-----:R-:W-:Y:S02]  /*33010*/  IMAD.MOV.U32 R2, RZ, RZ, RZ ;  /* 0x000000ffff027224 */ /* 0x001fe400078e00ff */
[----:B---3--:R-:W-:-:S05]  /*33020*/  IMAD R5, R25, R7, RZ ;  /* 0x0000000719057224 */ /* 0x008fca00078e02ff */
[----:B------:R-:W-:-:S04]  /*33030*/  IABS R6, R5 ;  /* 0x0000000500067213 */ /* 0x000fc80000000000 */
[----:B------:R-:W0:Y:S08]  /*33040*/  I2F.RP R8, R6 ;  /* 0x0000000600087306 */ /* 0x000e300000209400 */
[----:B0-----:R-:W0:Y:S02]  /*33050*/  MUFU.RCP R8, R8 ;  /* 0x0000000800087308 */ /* 0x001e240000001000 */
[----:B0-----:R-:W-:-:S06]  /*33060*/  VIADD R9, R8, 0xffffffe ;  /* 0x0ffffffe08097836 */ /* 0x001fcc0000000000 */
[----:B------:R-:W1:Y:S02]  /*33070*/  F2I.FTZ.U32.TRUNC.NTZ R3, R9 ;  /* 0x0000000900037305 */ /* 0x000e64000021f000 */
        /* <DEDUP_REMOVED lines=50> */
.L_x_3048:
[----:B------:R-:W-:-:S05]  /*333a0*/  LOP3.LUT R2, RZ, R2, RZ, 0x33, !PT ;  /* 0x00000002ff027212 */ /* 0x000fca00078e33ff */
[----:B------:R-:W-:Y:S01]  /*333b0*/  IMAD.IADD R25, R25, 0x1, R2 ;  /* 0x0000000119197824 */ /* 0x000fe200078e0202 */
[----:B------:R-:W-:Y:S06]  /*333c0*/  BRA `(.L_x_3049) ;  /* 0x00000000001c7947 */ /* 0x000fec0003800000 */
.L_x_3041:
[----:B------:R-:W-:Y:S01]  /*333d0*/  UMOV UR4, URZ ;  /* 0x0000003f00047c82 */ /* 0x000fe20008000000 */
[----:B------:R-:W-:Y:S01]  /*333e0*/  UMOV UR5, URZ ;  /* 0x0000003f00057c82 */ /* 0x000fe20008000000 */
[----:B------:R-:W-:Y:S01]  /*333f0*/  ULDC UR6, c[0x0][0xc3c] ;  /* 0x00030f0000067ab9 */ /* 0x000fe20000000800 */
[----:B------:R-:W-:Y:S02]  /*33400*/  IMAD.MOV.U32 R24, RZ, RZ, R0 ;  /* 0x000000ffff187224 */ /* 0x000fe400078e0000 */
[----:B------:R-:W-:Y:S02]  /*33410*/  IMAD.U32 R25, RZ, RZ, UR4 ;  /* 0x00000004ff197e24 */ /* 0x000fe4000f8e00ff */
[----:B------:R-:W-:Y:S02]  /*33420*/  IMAD.U32 R26, RZ, RZ, UR5 ;  /* 0x00000005ff1a7e24 */ /* 0x000fe4000f8e00ff */
[----:B------:R-:W-:-:S07]  /*33430*/  IMAD.U32 R27, RZ, RZ, UR6 ;  /* 0x00000006ff1b7e24 */ /* 0x000fce000f8e00ff */
.L_x_3049:
[----:B------:R-:W2:Y:S01]  /*33440*/  S2R R0, SR_TID.X ;  /* 0x0000000000007919 */ /* 0x000ea20000002100 */
[----:B------:R-:W-:Y:S05]  /*33450*/  WARPSYNC.ALL ;  /* 0x0000000000007948 */ /* 0x000fea0003800000 */
[----:B------:R-:W-:Y:S01]  /*33460*/  BAR.SYNC.DEFER_BLOCKING 0x4, 0x180 ;  /* 0x0106000000007b1d */ /* 0x000fe20000010000 */
[----:B--2---:R-:W-:-:S04]  /*33470*/  LOP3.LUT R0, R0, 0x1f, RZ, 0xc0, !PT ;  /* 0x0000001f00007812 */ /* 0x004fc800078ec0ff */
[----:B------:R-:W-:-:S13]  /*33480*/  ISETP.NE.AND P0, PT, R0, RZ, PT ;  /* 0x000000ff0000720c */ /* 0x000fda0003f05270 */
[----:B0-----:R-:W0:Y:S01]  /*33490*/  @!P0 S2R R3, SR_CgaCtaId ;  /* 0x0000000000038919 */ /* 0x001e220000008800 */
[----:B------:R-:W-:-:S04]  /*334a0*/  @!P0 MOV R0, 0x400 ;  /* 0x0000040000008802 */ /* 0x000fc80000000f00 */
[----:B0-----:R-:W-:-:S05]  /*334b0*/  @!P0 LEA R16, R3, R0, 0x18 ;  /* 0x0000000003108211 */ /* 0x001fca00078ec0ff */
[----:B------:R3:W-:Y:S01]  /*334c0*/  @!P0 STS.128 [R16+0x388d0], R24 ;  /* 0x0388d01810008388 */ /* 0x0007e20000000c00 */
[----:B------:R-:W-:Y:S06]  /*334d0*/  BAR.ARV 0x5, 0x180 ;  /* 0x0146000000007b1d */ /* 0x000fec0000002000 */
.L_x_3038:
[----:B------:R-:W-:Y:S02]  /*334e0*/  ULDC UR4, c[0x0][0xc3c] ;  /* 0x00030f0000047ab9 */ /* 0x000fe40000000800 */
[----:B--2---:R-:W-:-:S13]  /*334f0*/  ISETP.GE.AND P0, PT, R27, UR4, PT ;  /* 0x000000041b007c0c */ /* 0x004fda000bf06270 */
[----:B------:R-:W-:Y:S05]  /*33500*/  @!P0 BRA `(.L_x_3050) ;  /* 0xffffff9000c08947 */ /* 0x000fea000383ffff */
[----:B------:R-:W-:Y:S05]  /*33510*/  BSYNC B8 ;  /* 0x0000000000087941 */ /* 0x000fea0003800000 */
.L_x_2937:
        /* <DEDUP_REMOVED lines=12> */
.L_x_3260:
[----:B------:R-:W-:Y:S05]  /*335e0*/  BSYNC B0 ;  /* 0x0000000000007941 */ /* 0x000fea0003800000 */
.L_x_3051:
[----:B------:R-:W-:-:S03]  /*335f0*/  UMOV UR4, 0xffffffff ;  /* 0xffffffff00047882 */ /* 0x000fc60000000000 */
[----:B------:R-:W-:Y:S05]  /*33600*/  BRA.DIV UR4, `(.L_x_3053) ;  /* 0x0000005604f47947 */ /* 0x000fea000b800000 */
[----:B-1----:R-:W1:Y:S02]  /*33610*/  S2R R0, SR_TID.X ;  /* 0x0000000000007919 */ /* 0x002e640000002100 */
[----:B-1----:R-:W-:-:S04]  /*33620*/  SHF.R.U32.HI R0, RZ, 0x5, R0 ;  /* 0x00000005ff007819 */ /* 0x002fc80000011600 */
[----:B------:R-:W-:-:S05]  /*33630*/  LOP3.LUT R0, R0, 0x3, RZ, 0xc0, !PT ;  /* 0x0000000300007812 */ /* 0x000fca00078ec0ff */
[----:B------:R1:W2:Y:S02]  /*33640*/  SHFL.IDX PT, R14, R0, RZ, 0x1f ;  /* 0x00001fff000e7589 */ /* 0x0002a400000e0000 */
.L_x_3263:
[----:B--2---:R-:W-:-:S13]  /*33650*/  ISETP.NE.AND P0, PT, R14, RZ, PT ;  /* 0x000000ff0e00720c */ /* 0x004fda0003f05270 */
[----:B------:R-:W-:Y:S05]  /*33660*/  @P0 BRA `(.L_x_2649) ;  /* 0x0000000000900947 */ /* 0x000fea0003800000 */
[----:B------:R-:W-:-:S03]  /*33670*/  UMOV UR4, 0xffffffff ;  /* 0xffffffff00047882 */ /* 0x000fc60000000000 */
[----:B------:R-:W-:Y:S05]  /*33680*/  BRA.DIV UR4, `(.L_x_3054) ;  /* 0x0000005a04087947 */ /* 0x000fea000b800000 */
[----:B------:R-:W-:-:S13]  /*33690*/  ELECT P6, URZ, PT ;  /* 0x00000000003f782f */ /* 0x000fda00038c0000 */
.L_x_3266:
        /* <DEDUP_REMOVED lines=8> */
.L_x_3055:
[----:B------:R-:W-:Y:S01]  /*33720*/  IMAD R3, R23, 0x8, R5 ;  /* 0x0000000817037824 */ /* 0x000fe200078e0205 */
[----:B------:R-:W-:Y:S01]  /*33730*/  SHF.L.U32 R2, R29, 0x1f, RZ ;  /* 0x0000001f1d027819 */ /* 0x000fe200000006ff */
[----:B------:R-:W-:-:S03]  /*33740*/  VIADD R23, R23, 0x1 ;  /* 0x0000000117177836 */ /* 0x000fc60000000000 */
[----:B------:R-:W1:Y:S02]  /*33750*/  SYNCS.PHASECHK.TRANS64.TRYWAIT P1, [R3+URZ+0x38840], R2 ;  /* 0x03884002030075a7 */ /* 0x000e64000802017f */
[----:B------:R-:W-:-:S04]  /*33760*/  ISETP.NE.AND P2, PT, R23, 0x2, PT ;  /* 0x000000021700780c */ /* 0x000fc80003f45270 */
[----:B------:R-:W-:Y:S01]  /*33770*/  SEL R0, RZ, 0x1, P2 ;  /* 0x00000001ff007807 */ /* 0x000fe20001000000 */
[----:B-1----:R-:W-:Y:S08]  /*33780*/  @!P1 BRA `(.L_x_3056) ;  /* 0x0000005400e89947 */ /* 0x002ff00003800000 */
.L_x_3267:
[----:B------:R-:W-:Y:S02]  /*33790*/  SEL R23, R23, RZ, P2 ;  /* 0x000000ff17177207 */ /* 0x000fe40001000000 */
[----:B------:R-:W-:Y:S01]  /*337a0*/  LOP3.LUT R0, R29, R0, RZ, 0x3c, !PT ;  /* 0x000000001d007212 */ /* 0x000fe200078e3cff */
[----:B------:R-:W-:Y:S06]  /*337b0*/  @!P0 BRA `(.L_x_3057) ;  /* 0x0000000000048947 */ /* 0x000fec0003800000 */
[----:B------:R-:W-:Y:S01]  /*337c0*/  BPT.TRAP 0x1 ;  /* 0x000000040000795c */ /* 0x000fe20000300000 */
.L_x_3057:
[----:B------:R-:W-:Y:S01]  /*337d0*/  IMAD R23, R23, 0x8, R5 ;  /* 0x0000000817177824 */ /* 0x000fe200078e0205 */
[----:B------:R-:W-:-:S04]  /*337e0*/  SHF.L.U32 R0, R0, 0x1f, RZ ;  /* 0x0000001f00007819 */ /* 0x000fc800000006ff */
[----:B------:R-:W2:Y:S02]  /*337f0*/  SYNCS.PHASECHK.TRANS64.TRYWAIT P1, [R23+URZ+0x38840], R0 ;  /* 0x03884000170075a7 */ /* 0x000ea4000802017f */
[----:B--2---:R-:W-:Y:S05]  /*33800*/  @!P1 BRA `(.L_x_3058) ;  /* 0x0000005400dc9947 */ /* 0x004fea0003800000 */
.L_x_3268:
[----:B------:R-:W-:Y:S05]  /*33810*/  @!P0 BRA `(.L_x_3059) ;  /* 0x0000000000048947 */ /* 0x000fea0003800000 */
[----:B------:R-:W-:Y:S01]  /*33820*/  BPT.TRAP 0x1 ;  /* 0x000000040000795c */ /* 0x000fe20000300000 */
.L_x_3059:
[----:B------:R-:W4:Y:S02]  /*33830*/  SYNCS.PHASECHK.TRANS64.TRYWAIT P1, [R3+URZ+0x38860], R2 ;  /* 0x03886002030075a7 */ /* 0x000f24000802017f */
[----:B----4-:R-:W-:Y:S05]  /*33840*/  @!P1 BRA `(.L_x_3060) ;  /* 0x0000005400e09947 */ /* 0x010fea0003800000 */
.L_x_3269:
[----:B------:R-:W-:Y:S05]  /*33850*/  @!P0 BRA `(.L_x_3061) ;  /* 0x0000000000048947 */ /* 0x000fea0003800000 */
[----:B------:R-:W-:Y:S01]  /*33860*/  BPT.TRAP 0x1 ;  /* 0x000000040000795c */ /* 0x000fe20000300000 */
.L_x_3061:
[----:B------:R0:W0:Y:S02]  /*33870*/  SYNCS.PHASECHK.TRANS64.TRYWAIT P0, [R23+URZ+0x38860], R0 ;  /* 0x03886000170075a7 */ /* 0x000024000800017f */
[----:B0-----:R-:W-:Y:S05]  /*33880*/  @!P0 NANOSLEEP.SYNCS 0x989680 ;  /* 0x009896800000895d */ /* 0x001fea0003900000 */
[----:B------:R-:W0:Y:S02]  /*33890*/  @!P0 SYNCS.PHASECHK.TRANS64 P0, [R23+URZ+0x38860], R0 ;  /* 0x03886000170085a7 */ /* 0x000e24000800007f */
[----:B0-----:R-:W-:Y:S05]  /*338a0*/  @!P0 BRA `(.L_x_3061) ;  /* 0xfffffffc00f08947 */ /* 0x001fea000383ffff */
.L_x_2649:
[----:B------:R-:W-:Y:S05]  /*338b0*/  BSYNC B9 ;  /* 0x0000000000097941 */ /* 0x000fea0003800000 */
.L_x_2646:
[----:B------:R-:W-:Y:S05]  /*338c0*/  EXIT ;  /* 0x000000000000794d */ /* 0x000fea0003800000 */
.L_x_2671:
[----:B0-----:R0:W1:Y:S02]  /*338d0*/  SYNCS.PHASECHK.TRANS64.TRYWAIT P6, [R88+URZ+0x38890], R89 ;  /* 0x03889059580075a7 */ /* 0x00106400080c017f */
[----:B-1----:R-:W-:Y:S05]  /*338e0*/  @!P6 NANOSLEEP.SYNCS 0x989680 ;  /* 0x009896800000e95d */ /* 0x002fea0003900000 */
[----:B------:R-:W1:Y:S02]  /*338f0*/  @!P6 SYNCS.PHASECHK.TRANS64 P6, [R88+URZ+0x38890], R89 ;  /* 0x038890595800e5a7 */ /* 0x000e6400080c007f */
[----:B-1----:R-:W-:Y:S05]  /*33900*/  @!P6 BRA `(.L_x_2671) ;  /* 0xfffffffc00f0e947 */ /* 0x002fea000383ffff */
[----:B------:R-:W-:Y:S05]  /*33910*/  BRA `(.L_x_3062) ;  /* 0xfffffd0800747947 */ /* 0x000fea000383ffff */
.L_x_2672:
        /* <DEDUP_REMOVED lines=8> */
.L_x_3064:
[----:B------:R-:W-:Y:S05]  /*339a0*/  BSYNC B1 ;  /* 0x0000000000017941 */ /* 0x000fea0003800000 */
.L_x_3063:
        /* <DEDUP_REMOVED lines=8> */
.L_x_3065:
[----:B------:R-:W-:Y:S01]  /*33a30*/  IMAD.MOV.U32 R11, RZ, RZ, R14 ;  /* 0x000000ffff0b7224 */ /* 0x000fe200078e000e */
[----:B------:R-:W-:Y:S06]  /*33a40*/  BRA `(.L_x_3066) ;  /* 0xfffffd08003c7947 */ /* 0x000fec000383ffff */
.L_x_2689:
        /* <DEDUP_REMOVED lines=8> */
.L_x_3068:
[----:B------:R-:W-:Y:S05]  /*33ad0*/  BSYNC B1 ;  /* 0x0000000000017941 */ /* 0x000fea0003800000 */
.L_x_3067:
        /* <DEDUP_REMOVED lines=8> */
.L_x_3069:
[----:B------:R-:W-:Y:S01]  /*33b60*/  IMAD.MOV.U32 R11, RZ, RZ, R14 ;  /* 0x000000ffff0b7224 */ /* 0x000fe200078e000e */
[----:B------:R-:W-:Y:S06]  /*33b70*/  BRA `(.L_x_3070) ;  /* 0xfffffd1400a87947 */ /* 0x000fec000383ffff */
.L_x_2706:
        /* <DEDUP_REMOVED lines=8> */
.L_x_3072:
[----:B------:R-:W-:Y:S05]  /*33c00*/  BSYNC B1 ;  /* 0x0000000000017941 */ /* 0x000fea0003800000 */
.L_x_3071:
        /* <DEDUP_REMOVED lines=8> */
.L_x_3073:
[----:B------:R-:W-:Y:S01]  /*33c90*/  IMAD.MOV.U32 R119, RZ, RZ, R14 ;  /* 0x000000ffff777224 */ /* 0x000fe200078e000e */
[----:B------:R-:W-:Y:S06]  /*33ca0*/  BRA `(.L_x_3074) ;  /* 0xfffffd2400207947 */ /* 0x000fec000383ffff */
.L_x_2730:
[----:B0-----:R0:W1:Y:S02]  /*33cb0*/  SYNCS.PHASECHK.TRANS64.TRYWAIT P6, [R88+URZ+0x38890], R89 ;  /* 0x03889059580075a7 */ /* 0x00106400080c017f */
[----:B-1----:R-:W-:Y:S05]  /*33cc0*/  @!P6 NANOSLEEP.SYNCS 0x989680 ;  /* 0x009896800000e95d */ /* 0x002fea0003900000 */
[----:B------:R-:W1:Y:S02]  /*33cd0*/  @!P6 SYNCS.PHASECHK.TRANS64 P6, [R88+URZ+0x38890], R89 ;  /* 0x038890595800e5a7 */ /* 0x000e6400080c007f */
[----:B-1----:R-:W-:Y:S05]  /*33ce0*/  @!P6 BRA `(.L_x_2730) ;  /* 0xfffffffc00f0e947 */ /* 0x002fea000383ffff */
[----:B------:R-:W-:Y:S05]  /*33cf0*/  BRA `(.L_x_3075) ;  /* 0xfffffd3c00bc7947 */ /* 0x000fea000383ffff */
.L_x_2731:
        /* <DEDUP_REMOVED lines=8> */
.L_x_3077:
[----:B------:R-:W-:Y:S05]  /*33d80*/  BSYNC B1 ;  /* 0x0000000000017941 */ /* 0x000fea0003800000 */
.L_x_3076:
        /* <DEDUP_REMOVED lines=8> */
.L_x_3078:
[----:B------:R-:W-:Y:S01]  /*33e10*/  IMAD.MOV.U32 R11, RZ, RZ, R14 ;  /* 0x000000ffff0b7224 */ /* 0x000fe200078e000e */
[----:B------:R-:W-:Y:S06]  /*33e20*/  BRA `(.L_x_3079) ;  /* 0xfffffd3c008c7947 */ /* 0x000fec000383ffff */
.L_x_2740:
        /* <DEDUP_REMOVED lines=8> */
.L_x_3081:
[----:B------:R-:W-:Y:S05]  /*33eb0*/  BSYNC B1 ;  /* 0x0000000000017941 */ /* 0x000fea0003800000 */
.L_x_3080:
        /* <DEDUP_REMOVED lines=8> */
.L_x_3082:
[----:B------:R-:W-:Y:S01]  /*33f40*/  IMAD.MOV.U32 R11, RZ, RZ, R14 ;  /* 0x000000ffff0b7224 */ /* 0x000fe200078e000e */
[----:B------:R-:W-:Y:S06]  /*33f50*/  BRA `(.L_x_3083) ;  /* 0xfffffd4c00747947 */ /* 0x000fec000383ffff */
.L_x_2749:
        /* <DEDUP_REMOVED lines=8> */
.L_x_3085:
[----:B------:R-:W-:Y:S05]  /*33fe0*/  BSYNC B1 ;  /* 0x0000000000017941 */ /* 0x000fea0003800000 */
.L_x_3084:
        /* <DEDUP_REMOVED lines=8> */
.L_x_3086:
[----:B------:R-:W-:Y:S01]  /*34070*/  IMAD.MOV.U32 R119, RZ, RZ, R14 ;  /* 0x000000ffff777224 */ /* 0x000fe200078e000e */
[----:B------:R-:W-:Y:S06]  /*34080*/  BRA `(.L_x_3087) ;  /* 0xfffffd5c00607947 */ /* 0x000fec000383ffff */
.L_x_2758:
[----:B0-----:R0:W1:Y:S02]  /*34090*/  SYNCS.PHASECHK.TRANS64.TRYWAIT P3, [R88+URZ+0x38890], R89 ;  /* 0x03889059580075a7 */ /* 0x001064000806017f */
[----:B-1----:R-:W-:Y:S05]  /*340a0*/  @!P3 NANOSLEEP.SYNCS 0x989680 ;  /* 0x009896800000b95d */ /* 0x002fea0003900000 */
[----:B------:R-:W1:Y:S02]  /*340b0*/  @!P3 SYNCS.PHASECHK.TRANS64 P3, [R88+URZ+0x38890], R89 ;  /* 0x038890595800b5a7 */ /* 0x000e64000806007f */
[----:B-1----:R-:W-:Y:S05]  /*340c0*/  @!P3 BRA `(.L_x_2758) ;  /* 0xfffffffc00f0b947 */ /* 0x002fea000383ffff */
[----:B------:R-:W-:Y:S05]  /*340d0*/  BRA `(.L_x_3088) ;  /* 0xfffffd6c00b47947 */ /* 0x000fea000383ffff */
.L_x_2759:
        /* <DEDUP_REMOVED lines=8> */
.L_x_3090:
[----:B------:R-:W-:Y:S05]  /*34160*/  BSYNC B1 ;  /* 0x0000000000017941 */ /* 0x000fea0003800000 */
.L_x_3089:
        /* <DEDUP_REMOVED lines=8> */
.L_x_3091:
[----:B------:R-:W-:Y:S01]  /*341f0*/  IMAD.MOV.U32 R11, RZ, RZ, R14 ;  /* 0x000000ffff0b7224 */ /* 0x000fe200078e000e */
[----:B------:R-:W-:Y:S06]  /*34200*/  BRA `(.L_x_3092) ;  /* 0xfffffd6c00d07947 */ /* 0x000fec000383ffff */
.L_x_2762:
[----:B------:R-:W-:Y:S01]  /*34210*/  BSSY B1, `(.L_x_3093) ;  /* 0x0000008000017945 */ /* 0x000fe20003800000 */
[----:B----4-:R-:W-:Y:S02]  /*34220*/  IMAD.MOV.U32 R13, RZ, RZ, R35 ;  /* 0x000000ffff0d7224 */ /* 0x010fe400078e0023 */
[----:B------:R-:W-:Y:S02]  /*34230*/  IMAD.MOV.U32 R12, RZ, RZ, 0x1 ;  /* 0x00000001ff0c7424 */ /* 0x000fe400078e00ff */
[----:B---3--:R-:W-:Y:S02]  /*34240*/  IMAD.MOV.U32 R11, RZ, RZ, 0x181f ;  /* 0x0000181fff0b7424 */ /* 0x008fe400078e00ff */
[----:B------:R-:W-:-:S07]  /*34250*/  IMAD.MOV.U32 R15, RZ, RZ, -0x1 ;  /* 0xffffffffff0f7424 */ /* 0x000fce00078e00ff */
[----:B012---:R-:W-:Y:S05]  /*34260*/  WARPSYNC.COLLECTIVE R15, `(.L_x_3094) ;  /* 0x000000000f087348 */ /* 0x007fea0003c00000 */
[----:B------:R3:W4:Y:S02]  /*34270*/  SHFL.IDX P6, R14, R13, R12, R11 ;  /* 0x0000000c0d0e7389 */ /* 0x00072400000c000b */
[----:B01234-:R-:W-:Y:S01]  /*34280*/  ENDCOLLECTIVE ;  /* 0x000000000000791b */ /* 0x01ffe20003800000 */
.L_x_3094:
[----:B------:R-:W-:Y:S05]  /*34290*/  BSYNC B1 ;  /* 0x0000000000017941 */ /* 0x000fea0003800000 */
.L_x_3093:
        /* <DEDUP_REMOVED lines=8> */
.L_x_3095:
[----:B------:R-:W-:Y:S01]  /*34320*/  IMAD.MOV.U32 R11, RZ, RZ, R14 ;  /* 0x000000ffff0b7224 */ /* 0x000fe200078e000e */
[----:B------:R-:W-:Y:S06]  /*34330*/  BRA `(.L_x_3096) ;  /* 0xfffffd6c00f47947 */ /* 0x000fec000383ffff */
.L_x_2765:
        /* <DEDUP_REMOVED lines=8> */
.L_x_3098:
[----:B------:R-:W-:Y:S05]  /*343c0*/  BSYNC B1 ;  /* 0x0000000000017941 */ /* 0x000fea0003800000 */
.L_x_3097:
        /* <DEDUP_REMOVED lines=8> */
.L_x_3099:
[----:B------:R-:W-:Y:S01]  /*34450*/  IMAD.MOV.U32 R34, RZ, RZ, R14 ;  /* 0x000000ffff227224 */ /* 0x000fe200078e000e */
[----:B------:R-:W-:Y:S06]  /*34460*/  BRA `(.L_x_3100) ;  /* 0xfffffd70001c7947 */ /* 0x000fec000383ffff */
.L_x_2769:
[----:B------:R0:W0:Y:S02]  /*34470*/  SYNCS.PHASECHK.TRANS64.TRYWAIT P0, [R88+URZ+0x388b0], R89 ;  /* 0x0388b059580075a7 */ /* 0x000024000800017f */
[----:B0-----:R-:W-:Y:S05]  /*34480*/  @!P0 NANOSLEEP.SYNCS 0x989680 ;  /* 0x009896800000895d */ /* 0x001fea0003900000 */
[----:B------:R-:W0:Y:S02]  /*34490*/  @!P0 SYNCS.PHASECHK.TRANS64 P0, [R88+URZ+0x388b0], R89 ;  /* 0x0388b059580085a7 */ /* 0x000e24000800007f */
[----:B0-----:R-:W-:Y:S05]  /*344a0*/  @!P0 BRA `(.L_x_2769) ;  /* 0xfffffffc00f08947 */ /* 0x001fea000383ffff */
[----:B------:R-:W-:Y:S05]  /*344b0*/  BRA `(.L_x_3101) ;  /* 0xfffffd7000bc7947 */ /* 0x000fea000383ffff */
.L_x_2791:
        /* <DEDUP_REMOVED lines=8> */
.L_x_3103:
[----:B------:R-:W-:Y:S05]  /*34540*/  BSYNC B1 ;  /* 0x0000000000017941 */ /* 0x000fea0003800000 */
.L_x_3102:
        /* <DEDUP_REMOVED lines=8> */
.L_x_3104:
[----:B------:R-:W-:Y:S02]  /*345d0*/  IMAD.MOV.U32 R13, RZ, RZ, R31 ;  /* 0x000000ffff0d7224 */ /* 0x000fe400078e001f */
[----:B------:R-:W-:-:S07]  /*345e0*/  IMAD.MOV.U32 R6, RZ, RZ, R14 ;  /* 0x000000ffff067224 */ /* 0x000fce00078e000e */
[----:B------:R-:W-:Y:S05]  /*345f0*/  WARPSYNC.COLLECTIVE R15, `(.L_x_3105) ;  /* 0x000000000f087348 */ /* 0x000fea0003c00000 */
[----:B------:R0:W1:Y:S02]  /*34600*/  SHFL.IDX P6, R14, R13, R12, R11 ;  /* 0x0000000c0d0e7389 */ /* 0x00006400000c000b */
[----:B01----:R-:W-:Y:S01]  /*34610*/  ENDCOLLECTIVE ;  /* 0x000000000000791b */ /* 0x003fe20003800000 */
.L_x_3105:
[----:B------:R-:W-:Y:S02]  /*34620*/  IMAD.MOV.U32 R13, RZ, RZ, R30 ;  /* 0x000000ffff0d7224 */ /* 0x000fe400078e001e */
[----:B------:R-:W-:-:S07]  /*34630*/  IMAD.MOV.U32 R9, RZ, RZ, R14 ;  /* 0x000000ffff097224 */ /* 0x000fce00078e000e */
[----:B------:R-:W-:Y:S05]  /*34640*/  WARPSYNC.COLLECTIVE R15, `(.L_x_3106) ;  /* 0x000000000f087348 */ /* 0x000fea0003c00000 */
[----:B------:R0:W1:Y:S02]  /*34650*/  SHFL.IDX P6, R14, R13, R12, R11 ;  /* 0x0000000c0d0e7389 */ /* 0x00006400000c000b */
[----:B01----:R-:W-:Y:S01]  /*34660*/  ENDCOLLECTIVE ;  /* 0x000000000000791b */ /* 0x003fe20003800000 */
.L_x_3106:
[----:B------:R-:W-:Y:S01]  /*34670*/  IMAD.MOV.U32 R8, RZ, RZ, R14 ;  /* 0x000000ffff087224 */ /* 0x000fe200078e000e */
[----:B------:R-:W-:Y:S06]  /*34680*/  BRA `(.L_x_3107) ;  /* 0xfffffd88000c7947 */ /* 0x000fec000383ffff */
.L_x_2794:
[----:B------:R-:W-:Y:S01]  /*34690*/  BSSY B1, `(.L_x_3108) ;  /* 0x0000008000017945 */ /* 0x000fe20003800000 */
[----:B------:R-:W-:Y:S02]  /*346a0*/  IMAD.MOV.U32 R13, RZ, RZ, R33 ;  /* 0x000000ffff0d7224 */ /* 0x000fe400078e0021 */
[----:B------:R-:W-:Y:S02]  /*346b0*/  IMAD.MOV.U32 R12, RZ, RZ, 0x1 ;  /* 0x00000001ff0c7424 */ /* 0x000fe400078e00ff */
[----:B------:R-:W-:Y:S02]  /*346c0*/  IMAD.MOV.U32 R11, RZ, RZ, 0x181f ;  /* 0x0000181fff0b7424 */ /* 0x000fe400078e00ff */
[----:B------:R-:W-:-:S07]  /*346d0*/  IMAD.MOV.U32 R15, RZ, RZ, -0x1 ;  /* 0xffffffffff0f7424 */ /* 0x000fce00078e00ff */
[----:B0--34-:R-:W-:Y:S05]  /*346e0*/  WARPSYNC.COLLECTIVE R15, `(.L_x_3109) ;  /* 0x000000000f087348 */ /* 0x019fea0003c00000 */
[----:B------:R1:W2:Y:S02]  /*346f0*/  SHFL.IDX P6, R14, R13, R12, R11 ;  /* 0x0000000c0d0e7389 */ /* 0x0002a400000c000b */
[----:B01234-:R-:W-:Y:S01]  /*34700*/  ENDCOLLECTIVE ;  /* 0x000000000000791b */ /* 0x01ffe20003800000 */
.L_x_3109:
[----:B------:R-:W-:Y:S05]  /*34710*/  BSYNC B1 ;  /* 0x0000000000017941 */ /* 0x000fea0003800000 */
.L_x_3108:
        /* <DEDUP_REMOVED lines=8> */
.L_x_3110:
[----:B------:R-:W-:Y:S02]  /*347a0*/  IMAD.MOV.U32 R13, RZ, RZ, R31 ;  /* 0x000000ffff0d7224 */ /* 0x000fe400078e001f */
[----:B------:R-:W-:-:S07]  /*347b0*/  IMAD.MOV.U32 R6, RZ, RZ, R14 ;  /* 0x000000ffff067224 */ /* 0x000fce00078e000e */
[----:B------:R-:W-:Y:S05]  /*347c0*/  WARPSYNC.COLLECTIVE R15, `(.L_x_3111) ;  /* 0x000000000f087348 */ /* 0x000fea0003c00000 */
[----:B------:R0:W1:Y:S02]  /*347d0*/  SHFL.IDX P6, R14, R13, R12, R11 ;  /* 0x0000000c0d0e7389 */ /* 0x00006400000c000b */
[----:B01----:R-:W-:Y:S01]  /*347e0*/  ENDCOLLECTIVE ;  /* 0x000000000000791b */ /* 0x003fe20003800000 */
.L_x_3111:
[----:B------:R-:W-:Y:S02]  /*347f0*/  IMAD.MOV.U32 R13, RZ, RZ, R30 ;  /* 0x000000ffff0d7224 */ /* 0x000fe400078e001e */
[----:B------:R-:W-:-:S07]  /*34800*/  IMAD.MOV.U32 R9, RZ, RZ, R14 ;  /* 0x000000ffff097224 */ /* 0x000fce00078e000e */
[----:B------:R-:W-:Y:S05]  /*34810*/  WARPSYNC.COLLECTIVE R15, `(.L_x_3112) ;  /* 0x000000000f087348 */ /* 0x000fea0003c00000 */
[----:B------:R0:W1:Y:S02]  /*34820*/  SHFL.IDX P6, R14, R13, R12, R11 ;  /* 0x0000000c0d0e7389 */ /* 0x00006400000c000b */
[----:B01----:R-:W-:Y:S01]  /*34830*/  ENDCOLLECTIVE ;  /* 0x000000000000791b */ /* 0x003fe20003800000 */
.L_x_3112:
[----:B------:R-:W-:Y:S01]  /*34840*/  IMAD.MOV.U32 R8, RZ, RZ, R14 ;  /* 0x000000ffff087224 */ /* 0x000fe200078e000e */
[----:B------:R-:W-:Y:S06]  /*34850*/  BRA `(.L_x_3113) ;  /* 0xfffffd8c00247947 */ /* 0x000fec000383ffff */
.L_x_2797:
        /* <DEDUP_REMOVED lines=8> */
.L_x_3115:
[----:B------:R-:W-:Y:S05]  /*348e0*/  BSYNC B1 ;  /* 0x0000000000017941 */ /* 0x000fea0003800000 */
.L_x_3114:
        /* <DEDUP_REMOVED lines=8> */
.L_x_3116:
[----:B------:R-:W-:Y:S02]  /*34970*/  IMAD.MOV.U32 R13, RZ, RZ, R31 ;  /* 0x000000ffff0d7224 */ /* 0x000fe400078e001f */
[----:B------:R-:W-:-:S07]  /*34980*/  IMAD.MOV.U32 R6, RZ, RZ, R14 ;  /* 0x000000ffff067224 */ /* 0x000fce00078e000e */
[----:B------:R-:W-:Y:S05]  /*34990*/  WARPSYNC.COLLECTIVE R15, `(.L_x_3117) ;  /* 0x000000000f087348 */ /* 0x000fea0003c00000 */
[----:B------:R0:W1:Y:S02]  /*349a0*/  SHFL.IDX P6, R14, R13, R12, R11 ;  /* 0x0000000c0d0e7389 */ /* 0x00006400000c000b */
[----:B01----:R-:W-:Y:S01]  /*349b0*/  ENDCOLLECTIVE ;  /* 0x000000000000791b */ /* 0x003fe20003800000 */
.L_x_3117:
[----:B------:R-:W-:Y:S02]  /*349c0*/  IMAD.MOV.U32 R13, RZ, RZ, R30 ;  /* 0x000000ffff0d7224 */ /* 0x000fe400078e001e */
[----:B------:R-:W-:-:S07]  /*349d0*/  IMAD.MOV.U32 R9, RZ, RZ, R14 ;  /* 0x000000ffff097224 */ /* 0x000fce00078e000e */
[----:B------:R-:W-:Y:S05]  /*349e0*/  WARPSYNC.COLLECTIVE R15, `(.L_x_3118) ;  /* 0x000000000f087348 */ /* 0x000fea0003c00000 */
[----:B------:R0:W1:Y:S02]  /*349f0*/  SHFL.IDX P6, R14, R13, R12, R11 ;  /* 0x0000000c0d0e7389 */ /* 0x00006400000c000b */
[----:B01----:R-:W-:Y:S01]  /*34a00*/  ENDCOLLECTIVE ;  /* 0x000000000000791b */ /* 0x003fe20003800000 */
.L_x_3118:
[----:B------:R-:W-:Y:S01]  /*34a10*/  IMAD.MOV.U32 R8, RZ, RZ, R14 ;  /* 0x000000ffff087224 */ /* 0x000fe200078e000e */
[----:B------:R-:W-:Y:S06]  /*34a20*/  BRA `(.L_x_3119) ;  /* 0xfffffd9000187947 */ /* 0x000fec000383ffff */
.L_x_2800:
        /* <DEDUP_REMOVED lines=8> */
.L_x_3121:
[----:B------:R-:W-:Y:S05]  /*34ab0*/  BSYNC B1 ;  /* 0x0000000000017941 */ /* 0x000fea0003800000 */
.L_x_3120:
        /* <DEDUP_REMOVED lines=8> */
.L_x_3122:
[----:B------:R-:W-:Y:S02]  /*34b40*/  IMAD.MOV.U32 R13, RZ, RZ, R31 ;  /* 0x000000ffff0d7224 */ /* 0x000fe400078e001f */
[----:B------:R-:W-:-:S07]  /*34b50*/  IMAD.MOV.U32 R80, RZ, RZ, R14 ;  /* 0x000000ffff507224 */ /* 0x000fce00078e000e */
[----:B------:R-:W-:Y:S05]  /*34b60*/  WARPSYNC.COLLECTIVE R15, `(.L_x_3123) ;  /* 0x000000000f087348 */ /* 0x000fea0003c00000 */
[----:B------:R0:W1:Y:S02]  /*34b70*/  SHFL.IDX P6, R14, R13, R12, R11 ;  /* 0x0000000c0d0e7389 */ /* 0x00006400000c000b */
[----:B01----:R-:W-:Y:S01]  /*34b80*/  ENDCOLLECTIVE ;  /* 0x000000000000791b */ /* 0x003fe20003800000 */
.L_x_3123:
[----:B------:R-:W-:Y:S02]  /*34b90*/  IMAD.MOV.U32 R13, RZ, RZ, R30 ;  /* 0x000000ffff0d7224 */ /* 0x000fe400078e001e */
[----:B------:R-:W-:-:S07]  /*34ba0*/  IMAD.MOV.U32 R79, RZ, RZ, R14 ;  /* 0x000000ffff4f7224 */ /* 0x000fce00078e000e */
[----:B------:R-:W-:Y:S05]  /*34bb0*/  WARPSYNC.COLLECTIVE R15, `(.L_x_3124) ;  /* 0x000000000f087348 */ /* 0x000fea0003c00000 */
[----:B------:R0:W1:Y:S02]  /*34bc0*/  SHFL.IDX P6, R14, R13, R12, R11 ;  /* 0x0000000c0d0e7389 */ /* 0x00006400000c000b */
[----:B01----:R-:W-:Y:S01]  /*34bd0*/  ENDCOLLECTIVE ;  /* 0x000000000000791b */ /* 0x003fe20003800000 */
.L_x_3124:
[----:B------:R-:W-:Y:S01]  /*34be0*/  IMAD.MOV.U32 R12, RZ, RZ, R14 ;  /* 0x000000ffff0c7224 */ /* 0x000fe200078e000e */
[----:B------:R-:W-:Y:S06]  /*34bf0*/  BRA `(.L_x_3125) ;  /* 0xfffffd9400147947 */ /* 0x000fec000383ffff */
.L_x_2804:
[----:B0-----:R0:W1:Y:S02]  /*34c00*/  SYNCS.PHASECHK.TRANS64.TRYWAIT P0, [R23+URZ+0x38800], R0 ;  /* 0x03880000170075a7 */ /* 0x001064000800017f */
[----:B-1----:R-:W-:Y:S05]  /*34c10*/  @!P0 NANOSLEEP.SYNCS 0x989680 ;  /* 0x009896800000895d */ /* 0x002fea0003900000 */
[----:B------:R-:W1:Y:S02]  /*34c20*/  @!P0 SYNCS.PHASECHK.TRANS64 P0, [R23+URZ+0x38800], R0 ;  /* 0x03880000170085a7 */ /* 0x000e64000800007f */
[----:B-1----:R-:W-:Y:S05]  /*34c30*/  @!P0 BRA `(.L_x_2804) ;  /* 0xfffffffc00f08947 */ /* 0x002fea000383ffff */
[----:B------:R-:W-:Y:S05]  /*34c40*/  BRA `(.L_x_3126) ;  /* 0xfffffd9800107947 */ /* 0x000fea000383ffff */
.L_x_2836:
        /* <DEDUP_REMOVED lines=8> */
.L_x_3128:
[----:B------:R-:W-:Y:S05]  /*34cd0*/  BSYNC B1 ;  /* 0x0000000000017941 */ /* 0x000fea0003800000 */
.L_x_3127:
        /* <DEDUP_REMOVED lines=8> */
.L_x_3129:
[----:B------:R-:W-:Y:S02]  /*34d60*/  IMAD.MOV.U32 R13, RZ, RZ, R20 ;  /* 0x000000ffff0d7224 */ /* 0x000fe400078e0014 */
[----:B------:R-:W-:-:S07]  /*34d70*/  IMAD.MOV.U32 R6, RZ, RZ, R14 ;  /* 0x000000ffff067224 */ /* 0x000fce00078e000e */
[----:B------:R-:W-:Y:S05]  /*34d80*/  WARPSYNC.COLLECTIVE R15, `(.L_x_3130) ;  /* 0x000000000f087348 */ /* 0x000fea0003c00000 */
[----:B------:R0:W1:Y:S02]  /*34d90*/  SHFL.IDX P6, R14, R13, R12, R11 ;  /* 0x0000000c0d0e7389 */ /* 0x00006400000c000b */
[----:B01----:R-:W-:Y:S01]  /*34da0*/  ENDCOLLECTIVE ;  /* 0x000000000000791b */ /* 0x003fe20003800000 */
.L_x_3130:
[----:B------:R-:W-:Y:S02]  /*34db0*/  IMAD.MOV.U32 R13, RZ, RZ, R21 ;  /* 0x000000ffff0d7224 */ /* 0x000fe400078e0015 */
[----:B------:R-:W-:-:S07]  /*34dc0*/  IMAD.MOV.U32 R9, RZ, RZ, R14 ;  /* 0x000000ffff097224 */ /* 0x000fce00078e000e */
[----:B------:R-:W-:Y:S05]  /*34dd0*/  WARPSYNC.COLLECTIVE R15, `(.L_x_3131) ;  /* 0x000000000f087348 */ /* 0x000fea0003c00000 */
[----:B------:R0:W1:Y:S02]  /*34de0*/  SHFL.IDX P6, R14, R13, R12, R11 ;  /* 0x0000000c0d0e7389 */ /* 0x00006400000c000b */
[----:B01----:R-:W-:Y:S01]  /*34df0*/  ENDCOLLECTIVE ;  /* 0x000000000000791b */ /* 0x003fe20003800000 */
.L_x_3131:
[----:B------:R-:W-:Y:S05]  /*34e00*/  BRA `(.L_x_3132) ;  /* 0xfffffdcc00587947 */ /* 0x000fea000383ffff */
.L_x_2839:
        /* <DEDUP_REMOVED lines=8> */
.L_x_3134:
[----:B------:R-:W-:Y:S05]  /*34e90*/  BSYNC B1 ;  /* 0x0000000000017941 */ /* 0x000fea0003800000 */
.L_x_3133:
        /* <DEDUP_REMOVED lines=8> */
.L_x_3135:
[----:B------:R-:W-:Y:S02]  /*34f20*/  IMAD.MOV.U32 R13, RZ, RZ, R20 ;  /* 0x000000ffff0d7224 */ /* 0x000fe400078e0014 */
[----:B------:R-:W-:-:S07]  /*34f30*/  IMAD.MOV.U32 R6, RZ, RZ, R14 ;  /* 0x000000ffff067224 */ /* 0x000fce00078e000e */
[----:B------:R-:W-:Y:S05]  /*34f40*/  WARPSYNC.COLLECTIVE R15, `(.L_x_3136) ;  /* 0x000000000f087348 */ /* 0x000fea0003c00000 */
[----:B------:R0:W1:Y:S02]  /*34f50*/  SHFL.IDX P6, R14, R13, R12, R11 ;  /* 0x0000000c0d0e7389 */ /* 0x00006400000c000b */
[----:B01----:R-:W-:Y:S01]  /*34f60*/  ENDCOLLECTIVE ;  /* 0x000000000000791b */ /* 0x003fe20003800000 */
.L_x_3136:
[----:B------:R-:W-:Y:S02]  /*34f70*/  IMAD.MOV.U32 R13, RZ, RZ, R21 ;  /* 0x000000ffff0d7224 */ /* 0x000fe400078e0015 */
[----:B------:R-:W-:-:S07]  /*34f80*/  IMAD.MOV.U32 R9, RZ, RZ, R14 ;  /* 0x000000ffff097224 */ /* 0x000fce00078e000e */
[----:B------:R-:W-:Y:S05]  /*34f90*/  WARPSYNC.COLLECTIVE R15, `(.L_x_3137) ;  /* 0x000000000f087348 */ /* 0x000fea0003c00000 */
[----:B------:R0:W1:Y:S02]  /*34fa0*/  SHFL.IDX P6, R14, R13, R12, R11 ;  /* 0x0000000c0d0e7389 */ /* 0x00006400000c000b */
[----:B01----:R-:W-:Y:S01]  /*34fb0*/  ENDCOLLECTIVE ;  /* 0x000000000000791b */ /* 0x003fe20003800000 */
.L_x_3137:
[----:B------:R-:W-:Y:S05]  /*34fc0*/  BRA `(.L_x_3138) ;  /* 0xfffffdd000207947 */ /* 0x000fea000383ffff */
.L_x_2842:
        /* <DEDUP_REMOVED lines=8> */
.L_x_3140:
[----:B------:R-:W-:Y:S05]  /*35050*/  BSYNC B1 ;  /* 0x0000000000017941 */ /* 0x000fea0003800000 */
.L_x_3139:
        /* <DEDUP_REMOVED lines=8> */
.L_x_3141:
[----:B------:R-:W-:Y:S02]  /*350e0*/  IMAD.MOV.U32 R13, RZ, RZ, R20 ;  /* 0x000000ffff0d7224 */ /* 0x000fe400078e0014 */
[----:B------:R-:W-:-:S07]  /*350f0*/  IMAD.MOV.U32 R6, RZ, RZ, R14 ;  /* 0x000000ffff067224 */ /* 0x000fce00078e000e */
[----:B------:R-:W-:Y:S05]  /*35100*/  WARPSYNC.COLLECTIVE R15, `(.L_x_3142) ;  /* 0x000000000f087348 */ /* 0x000fea0003c00000 */
[----:B------:R0:W1:Y:S02]  /*35110*/  SHFL.IDX P6, R14, R13, R12, R11 ;  /* 0x0000000c0d0e7389 */ /* 0x00006400000c000b */
[----:B01----:R-:W-:Y:S01]  /*35120*/  ENDCOLLECTIVE ;  /* 0x000000000000791b */ /* 0x003fe20003800000 */
.L_x_3142:
[----:B------:R-:W-:Y:S02]  /*35130*/  IMAD.MOV.U32 R13, RZ, RZ, R21 ;  /* 0x000000ffff0d7224 */ /* 0x000fe400078e0015 */
[----:B------:R-:W-:-:S07]  /*35140*/  IMAD.MOV.U32 R9, RZ, RZ, R14 ;  /* 0x000000ffff097224 */ /* 0x000fce00078e000e */
[----:B------:R-:W-:Y:S05]  /*35150*/  WARPSYNC.COLLECTIVE R15, `(.L_x_3143) ;  /* 0x000000000f087348 */ /* 0x000fea0003c00000 */
[----:B------:R0:W1:Y:S02]  /*35160*/  SHFL.IDX P6, R14, R13, R12, R11 ;  /* 0x0000000c0d0e7389 */ /* 0x00006400000c000b */
[----:B01----:R-:W-:Y:S01]  /*35170*/  ENDCOLLECTIVE ;  /* 0x000000000000791b */ /* 0x003fe20003800000 */
.L_x_3143:
[----:B------:R-:W-:Y:S01]  /*35180*/  IMAD.MOV.U32 R8, RZ, RZ, R14 ;  /* 0x000000ffff087224 */ /* 0x000fe200078e000e */
[----:B------:R-:W-:Y:S06]  /*35190*/  BRA `(.L_x_3144) ;  /* 0xfffffdd000c07947 */ /* 0x000fec000383ffff */
.L_x_2845:
        /* <DEDUP_REMOVED lines=8> */
.L_x_3146:
[----:B------:R-:W-:Y:S05]  /*35220*/  BSYNC B1 ;  /* 0x0000000000017941 */ /* 0x000fea0003800000 */
.L_x_3145:
        /* <DEDUP_REMOVED lines=8> */
.L_x_3147:
[----:B------:R-:W-:Y:S02]  /*352b0*/  IMAD.MOV.U32 R13, RZ, RZ, R20 ;  /* 0x000000ffff0d7224 */ /* 0x000fe400078e0014 */
[----:B------:R-:W-:-:S07]  /*352c0*/  IMAD.MOV.U32 R78, RZ, RZ, R14 ;  /* 0x000000ffff4e7224 */ /* 0x000fce00078e000e */
[----:B------:R-:W-:Y:S05]  /*352d0*/  WARPSYNC.COLLECTIVE R15, `(.L_x_3148) ;  /* 0x000000000f087348 */ /* 0x000fea0003c00000 */
[----:B------:R0:W1:Y:S02]  /*352e0*/  SHFL.IDX P6, R14, R13, R12, R11 ;  /* 0x0000000c0d0e7389 */ /* 0x00006400000c000b */
[----:B01----:R-:W-:Y:S01]  /*352f0*/  ENDCOLLECTIVE ;  /* 0x000000000000791b */ /* 0x003fe20003800000 */
.L_x_3148:
[----:B------:R-:W-:Y:S02]  /*35300*/  IMAD.MOV.U32 R13, RZ, RZ, R21 ;  /* 0x000000ffff0d7224 */ /* 0x000fe400078e0015 */
[----:B------:R-:W-:-:S07]  /*35310*/  IMAD.MOV.U32 R77, RZ, RZ, R14 ;  /* 0x000000ffff4d7224 */ /* 0x000fce00078e000e */
[----:B------:R-:W-:Y:S05]  /*35320*/  WARPSYNC.COLLECTIVE R15, `(.L_x_3149) ;  /* 0x000000000f087348 */ /* 0x000fea0003c00000 */
[----:B------:R0:W1:Y:S02]  /*35330*/  SHFL.IDX P6, R14, R13, R12, R11 ;  /* 0x0000000c0d0e7389 */ /* 0x00006400000c000b */
[----:B01----:R-:W-:Y:S01]  /*35340*/  ENDCOLLECTIVE ;  /* 0x000000000000791b */ /* 0x003fe20003800000 */
.L_x_3149:
[----:B------:R-:W-:Y:S01]  /*35350*/  IMAD.MOV.U32 R21, RZ, RZ, R14 ;  /* 0x000000ffff157224 */ /* 0x000fe200078e000e */
[----:B------:R-:W-:Y:S06]  /*35360*/  BRA `(.L_x_3150) ;  /* 0xfffffdd400687947 */ /* 0x000fec000383ffff */
.L_x_2849:
[----:B0-----:R0:W3:Y:S02]  /*35370*/  SYNCS.PHASECHK.TRANS64.TRYWAIT P0, [R23+URZ+0x38800], R0 ;  /* 0x03880000170075a7 */ /* 0x0010e4000800017f */
[----:B---3--:R-:W-:Y:S05]  /*35380*/  @!P0 NANOSLEEP.SYNCS 0x989680 ;  /* 0x009896800000895d */ /* 0x008fea0003900000 */
[----:B------:R-:W3:Y:S02]  /*35390*/  @!P0 SYNCS.PHASECHK.TRANS64 P0, [R23+URZ+0x38800], R0 ;  /* 0x03880000170085a7 */ /* 0x000ee4000800007f */
[----:B---3--:R-:W-:Y:S05]  /*353a0*/  @!P0 BRA `(.L_x_2849) ;  /* 0xfffffffc00f08947 */ /* 0x008fea000383ffff */
[----:B------:R-:W-:Y:S05]  /*353b0*/  BRA `(.L_x_3151) ;  /* 0xfffffdd800107947 */ /* 0x000fea000383ffff */
.L_x_2867:
[----:B-1----:R1:W2:Y:S02]  /*353c0*/  SYNCS.PHASECHK.TRANS64.TRYWAIT P1, [R0+URZ+0x38830], R3 ;  /* 0x03883003000075a7 */ /* 0x0022a4000802017f */
[----:B--2---:R-:W-:Y:S05]  /*353d0*/  @!P1 NANOSLEEP.SYNCS 0x989680 ;  /* 0x009896800000995d */ /* 0x004fea0003900000 */
[----:B------:R-:W2:Y:S02]  /*353e0*/  @!P1 SYNCS.PHASECHK.TRANS64 P1, [R0+URZ+0x38830], R3 ;  /* 0x03883003000095a7 */ /* 0x000ea4000802007f */
[----:B--2---:R-:W-:Y:S05]  /*353f0*/  @!P1 BRA `(.L_x_2867) ;  /* 0xfffffffc00f09947 */ /* 0x004fea000383ffff */
[----:B------:R-:W-:Y:S05]  /*35400*/  BRA `(.L_x_2866) ;  /* 0xfffffe1400647947 */ /* 0x000fea000383ffff */
.L_x_2875:
[----:B-1----:R1:W2:Y:S02]  /*35410*/  SYNCS.PHASECHK.TRANS64.TRYWAIT P1, [R9+URZ+0x38830], R4 ;  /* 0x03883004090075a7 */ /* 0x0022a4000802017f */
[----:B--2---:R-:W-:Y:S05]  /*35420*/  @!P1 NANOSLEEP.SYNCS 0x989680 ;  /* 0x009896800000995d */ /* 0x004fea0003900000 */
[----:B------:R-:W2:Y:S02]  /*35430*/  @!P1 SYNCS.PHASECHK.TRANS64 P1, [R9+URZ+0x38830], R4 ;  /* 0x03883004090095a7 */ /* 0x000ea4000802007f */
[----:B--2---:R-:W-:Y:S05]  /*35440*/  @!P1 BRA `(.L_x_2875) ;  /* 0xfffffffc00f09947 */ /* 0x004fea000383ffff */
[----:B------:R-:W-:Y:S05]  /*35450*/  BRA `(.L_x_2874) ;  /* 0xfffffe6400047947 */ /* 0x000fea000383ffff */
.L_x_2880:
[----:B-1----:R1:W2:Y:S02]  /*35460*/  SYNCS.PHASECHK.TRANS64.TRYWAIT P1, [R7+URZ+0x38850], R0 ;  /* 0x03885000070075a7 */ /* 0x0022a4000802017f */
[----:B--2---:R-:W-:Y:S05]  /*35470*/  @!P1 NANOSLEEP.SYNCS 0x989680 ;  /* 0x009896800000995d */ /* 0x004fea0003900000 */
[----:B------:R-:W2:Y:S02]  /*35480*/  @!P1 SYNCS.PHASECHK.TRANS64 P1, [R7+URZ+0x38850], R0 ;  /* 0x03885000070095a7 */ /* 0x000ea4000802007f */
[----:B--2---:R-:W-:Y:S05]  /*35490*/  @!P1 BRA `(.L_x_2880) ;  /* 0xfffffffc00f09947 */ /* 0x004fea000383ffff */
[----:B------:R-:W-:Y:S05]  /*354a0*/  BRA `(.L_x_2879) ;  /* 0xfffffe9800c07947 */ /* 0x000fea000383ffff */
.L_x_2890:
[----:B-1----:R1:W2:Y:S02]  /*354b0*/  SYNCS.PHASECHK.TRANS64.TRYWAIT P1, [R4+URZ+0x38830], R5 ;  /* 0x03883005040075a7 */ /* 0x0022a4000802017f */
[----:B--2---:R-:W-:Y:S05]  /*354c0*/  @!P1 NANOSLEEP.SYNCS 0x989680 ;  /* 0x009896800000995d */ /* 0x004fea0003900000 */
[----:B------:R-:W2:Y:S02]  /*354d0*/  @!P1 SYNCS.PHASECHK.TRANS64 P1, [R4+URZ+0x38830], R5 ;  /* 0x03883005040095a7 */ /* 0x000ea4000802007f */
[----:B--2---:R-:W-:Y:S05]  /*354e0*/  @!P1 BRA `(.L_x_2890) ;  /* 0xfffffffc00f09947 */ /* 0x004fea000383ffff */
[----:B------:R-:W-:Y:S05]  /*354f0*/  BRA `(.L_x_2889) ;  /* 0xfffffeb8001c7947 */ /* 0x000fea000383ffff */
.L_x_2895:
[----:B-1----:R1:W2:Y:S02]  /*35500*/  SYNCS.PHASECHK.TRANS64.TRYWAIT P1, [R6+URZ+0x38850], R0 ;  /* 0x03885000060075a7 */ /* 0x0022a4000802017f */
[----:B--2---:R-:W-:Y:S05]  /*35510*/  @!P1 NANOSLEEP.SYNCS 0x989680 ;  /* 0x009896800000995d */ /* 0x004fea0003900000 */
[----:B------:R-:W2:Y:S02]  /*35520*/  @!P1 SYNCS.PHASECHK.TRANS64 P1, [R6+URZ+0x38850], R0 ;  /* 0x03885000060095a7 */ /* 0x000ea4000802007f */
[----:B--2---:R-:W-:Y:S05]  /*35530*/  @!P1 BRA `(.L_x_2895) ;  /* 0xfffffffc00f09947 */ /* 0x004fea000383ffff */
[----:B------:R-:W-:Y:S05]  /*35540*/  BRA `(.L_x_2894) ;  /* 0xfffffeec00d87947 */ /* 0x000fea000383ffff */
.L_x_2903:
[----:B-1----:R1:W2:Y:S02]  /*35550*/  SYNCS.PHASECHK.TRANS64.TRYWAIT P1, [R10+URZ+0x38850], R0 ;  /* 0x038850000a0075a7 */ /* 0x0022a4000802017f */
[----:B--2---:R-:W-:Y:S05]  /*35560*/  @!P1 NANOSLEEP.SYNCS 0x989680 ;  /* 0x009896800000995d */ /* 0x004fea0003900000 */
[----:B------:R-:W2:Y:S02]  /*35570*/  @!P1 SYNCS.PHASECHK.TRANS64 P1, [R10+URZ+0x38850], R0 ;  /* 0x038850000a0095a7 */ /* 0x000ea4000802007f */
[----:B--2---:R-:W-:Y:S05]  /*35580*/  @!P1 BRA `(.L_x_2903) ;  /* 0xfffffffc00f09947 */ /* 0x004fea000383ffff */
[----:B------:R-:W-:Y:S05]  /*35590*/  BRA `(.L_x_2902) ;  /* 0xffffff0c004c7947 */ /* 0x000fea000383ffff */
.L_x_2945:
[----:B------:R-:W0:Y:S01]  /*355a0*/  S2R R10, SR_TID.X ;  /* 0x00000000000a7919 */ /* 0x000e220000002100 */
[----:B------:R-:W-:Y:S01]  /*355b0*/  BSSY B1, `(.L_x_3152) ;  /* 0x000000a000017945 */ /* 0x000fe20003800000 */
[----:B------:R-:W-:Y:S02]  /*355c0*/  IMAD.MOV.U32 R12, RZ, RZ, RZ ;  /* 0x000000ffff0c7224 */ /* 0x000fe400078e00ff */
[----:B-1----:R-:W-:Y:S02]  /*355d0*/  IMAD.MOV.U32 R11, RZ, RZ, 0x1f ;  /* 0x0000001fff0b7424 */ /* 0x002fe400078e00ff */
[----:B------:R-:W-:Y:S01]  /*355e0*/  IMAD.MOV.U32 R15, RZ, RZ, -0x1 ;  /* 0xffffffffff0f7424 */ /* 0x000fe200078e00ff */
[----:B0-----:R-:W-:-:S04]  /*355f0*/  SHF.R.U32.HI R10, RZ, 0x5, R10 ;  /* 0x00000005ff0a7819 */ /* 0x001fc8000001160a */
[----:B------:R-:W-:-:S05]  /*35600*/  LOP3.LUT R10, R10, 0x3, RZ, 0xc0, !PT ;  /* 0x000000030a0a7812 */ /* 0x000fca00078ec0ff */
[----:B------:R-:W-:-:S07]  /*35610*/  IMAD.MOV.U32 R13, RZ, RZ, R10 ;  /* 0x000000ffff0d7224 */ /* 0x000fce00078e000a */
[----:B------:R-:W-:Y:S05]  /*35620*/  WARPSYNC.COLLECTIVE R15, `(.L_x_3153) ;  /* 0x000000000f087348 */ /* 0x000fea0003c00000 */
[----:B------:R0:W1:Y:S02]  /*35630*/  SHFL.IDX P6, R14, R13, R12, R11 ;  /* 0x0000000c0d0e7389 */ /* 0x00006400000c000b */
[----:B01----:R-:W-:Y:S01]  /*35640*/  ENDCOLLECTIVE ;  /* 0x000000000000791b */ /* 0x003fe20003800000 */
.L_x_3153:
[----:B------:R-:W-:Y:S05]  /*35650*/  BSYNC B1 ;  /* 0x0000000000017941 */ /* 0x000fea0003800000 */
.L_x_3152:
[----:B------:R-:W-:Y:S05]  /*35660*/  BRA `(.L_x_3154) ;  /* 0xffffff7800f87947 */ /* 0x000fea000383ffff */
.L_x_2947:
[----:B------:R-:W-:Y:S01]  /*35670*/  BSSY B1, `(.L_x_3155) ;  /* 0x0000006000017945 */ /* 0x000fe20003800000 */
[----:B------:R-:W-:-:S07]  /*35680*/  IMAD.MOV.U32 R15, RZ, RZ, -0x1 ;  /* 0xffffffffff0f7424 */ /* 0x000fce00078e00ff */
[----:B01----:R-:W-:Y:S05]  /*35690*/  WARPSYNC.COLLECTIVE R15, `(.L_x_3156) ;  /* 0x000000000f0c7348 */ /* 0x003fea0003c00000 */
[----:B------:R-:W-:Y:S02]  /*356a0*/  ELECT P6, UR62, PT ;  /* 0x00000000003e782f */ /* 0x000fe400038c0000 */
[----:B------:R-:W-:Y:S01]  /*356b0*/  MOV R14, UR62 ;  /* 0x0000003e000e7c02 */ /* 0x000fe20008000f00 */
[----:B01----:R-:W-:Y:S10]  /*356c0*/  ENDCOLLECTIVE ;  /* 0x000000000000791b */ /* 0x003ff40003800000 */
.L_x_3156:
[----:B------:R-:W-:Y:S05]  /*356d0*/  BSYNC B1 ;  /* 0x0000000000017941 */ /* 0x000fea0003800000 */
.L_x_3155:
[----:B------:R-:W-:Y:S05]  /*356e0*/  BRA `(.L_x_2946) ;  /* 0xffffff7800f07947 */ /* 0x000fea000383ffff */
.L_x_2949:
[----:B0-----:R0:W2:Y:S02]  /*356f0*/  SYNCS.PHASECHK.TRANS64.TRYWAIT P0, [R16+URZ+0x38820], R7 ;  /* 0x03882007100075a7 */ /* 0x0010a4000800017f */
[----:B--2---:R-:W-:Y:S05]  /*35700*/  @!P0 NANOSLEEP.SYNCS 0x989680 ;  /* 0x009896800000895d */ /* 0x004fea0003900000 */
[----:B------:R-:W2:Y:S02]  /*35710*/  @!P0 SYNCS.PHASECHK.TRANS64 P0, [R16+URZ+0x38820], R7 ;  /* 0x03882007100085a7 */ /* 0x000ea4000800007f */
[----:B--2---:R-:W-:Y:S05]  /*35720*/  @!P0 BRA `(.L_x_2949) ;  /* 0xfffffffc00f08947 */ /* 0x004fea000383ffff */
[----:B------:R-:W-:Y:S05]  /*35730*/  BRA `(.L_x_3157) ;  /* 0xffffff7c00007947 */ /* 0x000fea000383ffff */
.L_x_2953:
[----:B-1----:R1:W2:Y:S02]  /*35740*/  SYNCS.PHASECHK.TRANS64.TRYWAIT P0, [R11+URZ+0x388a0], R10 ;  /* 0x0388a00a0b0075a7 */ /* 0x0022a4000800017f */
[----:B--2---:R-:W-:Y:S05]  /*35750*/  @!P0 NANOSLEEP.SYNCS 0x989680 ;  /* 0x009896800000895d */ /* 0x004fea0003900000 */
[----:B------:R-:W2:Y:S02]  /*35760*/  @!P0 SYNCS.PHASECHK.TRANS64 P0, [R11+URZ+0x388a0], R10 ;  /* 0x0388a00a0b0085a7 */ /* 0x000ea4000800007f */
[----:B--2---:R-:W-:Y:S05]  /*35770*/  @!P0 BRA `(.L_x_2953) ;  /* 0xfffffffc00f08947 */ /* 0x004fea000383ffff */
[----:B------:R-:W-:Y:S05]  /*35780*/  BRA `(.L_x_3158) ;  /* 0xffffff7c00187947 */ /* 0x000fea000383ffff */
.L_x_2961:
[----:B0-----:R0:W2:Y:S02]  /*35790*/  SYNCS.PHASECHK.TRANS64.TRYWAIT P0, [R11+URZ+0x388c0], R10 ;  /* 0x0388c00a0b0075a7 */ /* 0x0010a4000800017f */
[----:B--2---:R-:W-:Y:S05]  /*357a0*/  @!P0 NANOSLEEP.SYNCS 0x989680 ;  /* 0x009896800000895d */ /* 0x004fea0003900000 */
[----:B------:R-:W2:Y:S02]  /*357b0*/  @!P0 SYNCS.PHASECHK.TRANS64 P0, [R11+URZ+0x388c0], R10 ;  /* 0x0388c00a0b0085a7 */ /* 0x000ea4000800007f */
[----:B--2---:R-:W-:Y:S05]  /*357c0*/  @!P0 BRA `(.L_x_2961) ;  /* 0xfffffffc00f08947 */ /* 0x004fea000383ffff */
[----:B------:R-:W-:Y:S05]  /*357d0*/  BRA `(.L_x_3159) ;  /* 0xffffff8000547947 */ /* 0x000fea000383ffff */
.L_x_2971:
[----:B-1----:R1:W2:Y:S02]  /*357e0*/  SYNCS.PHASECHK.TRANS64.TRYWAIT P1, [R10+URZ+0x388a0], R9 ;  /* 0x0388a0090a0075a7 */ /* 0x0022a4000802017f */
[----:B--2---:R-:W-:Y:S05]  /*357f0*/  @!P1 NANOSLEEP.SYNCS 0x989680 ;  /* 0x009896800000995d */ /* 0x004fea0003900000 */
[----:B------:R-:W2:Y:S02]  /*35800*/  @!P1 SYNCS.PHASECHK.TRANS64 P1, [R10+URZ+0x388a0], R9 ;  /* 0x0388a0090a0095a7 */ /* 0x000ea4000802007f */
[----:B--2---:R-:W-:Y:S05]  /*35810*/  @!P1 BRA `(.L_x_2971) ;  /* 0xfffffffc00f09947 */ /* 0x004fea000383ffff */
[----:B------:R-:W-:Y:S05]  /*35820*/  BRA `(.L_x_3160) ;  /* 0xffffff8400c87947 */ /* 0x000fea000383ffff */
.L_x_2979:
[----:B0-----:R0:W2:Y:S02]  /*35830*/  SYNCS.PHASECHK.TRANS64.TRYWAIT P1, [R10+URZ+0x388c0], R9 ;  /* 0x0388c0090a0075a7 */ /* 0x0010a4000802017f */
[----:B--2---:R-:W-:Y:S05]  /*35840*/  @!P1 NANOSLEEP.SYNCS 0x989680 ;  /* 0x009896800000995d */ /* 0x004fea0003900000 */
[----:B------:R-:W2:Y:S02]  /*35850*/  @!P1 SYNCS.PHASECHK.TRANS64 P1, [R10+URZ+0x388c0], R9 ;  /* 0x0388c0090a0095a7 */ /* 0x000ea4000802007f */
[----:B--2---:R-:W-:Y:S05]  /*35860*/  @!P1 BRA `(.L_x_2979) ;  /* 0xfffffffc00f09947 */ /* 0x004fea000383ffff */
[----:B------:R-:W-:Y:S05]  /*35870*/  BRA `(.L_x_3161) ;  /* 0xffffff8c00007947 */ /* 0x000fea000383ffff */
.L_x_2997:
        /* <DEDUP_REMOVED lines=11> */
.L_x_3163:
[----:B------:R-:W-:Y:S05]  /*35930*/  BSYNC B0 ;  /* 0x0000000000007941 */ /* 0x000fea0003800000 */
.L_x_3162:
[----:B------:R-:W-:Y:S05]  /*35940*/  BRA `(.L_x_3164) ;  /* 0xffffff9c00307947 */ /* 0x000fea000383ffff */
.L_x_3000:
[----:B0-----:R0:W1:Y:S02]  /*35950*/  SYNCS.PHASECHK.TRANS64.TRYWAIT P0, [R5+URZ+0x38840], R2 ;  /* 0x03884002050075a7 */ /* 0x001064000800017f */
[----:B-1----:R-:W-:Y:S05]  /*35960*/  @!P0 NANOSLEEP.SYNCS 0x989680 ;  /* 0x009896800000895d */ /* 0x002fea0003900000 */
[----:B------:R-:W1:Y:S02]  /*35970*/  @!P0 SYNCS.PHASECHK.TRANS64 P0, [R5+URZ+0x38840], R2 ;  /* 0x03884002050085a7 */ /* 0x000e64000800007f */
[----:B-1----:R-:W-:Y:S05]  /*35980*/  @!P0 BRA `(.L_x_3000) ;  /* 0xfffffffc00f08947 */ /* 0x002fea000383ffff */
[----:B------:R-:W-:Y:S05]  /*35990*/  BRA `(.L_x_3165) ;  /* 0xffffff9c00807947 */ /* 0x000fea000383ffff */
.L_x_3001:
        /* <DEDUP_REMOVED lines=8> */
.L_x_3167:
[----:B------:R-:W-:Y:S05]  /*35a20*/  BSYNC B0 ;  /* 0x0000000000007941 */ /* 0x000fea0003800000 */
.L_x_3166:
        /* <DEDUP_REMOVED lines=13> */
.L_x_3168:
[----:B------:R-:W-:Y:S02]  /*35b00*/  IMAD.MOV.U32 R13, RZ, RZ, R6 ;  /* 0x000000ffff0d7224 */ /* 0x000fe400078e0006 */
[----:B------:R-:W-:Y:S02]  /*35b10*/  IMAD.MOV.U32 R12, RZ, RZ, 0x1 ;  /* 0x00000001ff0c7424 */ /* 0x000fe400078e00ff */
[----:B------:R-:W-:-:S07]  /*35b20*/  IMAD.MOV.U32 R3, RZ, RZ, R14 ;  /* 0x000000ffff037224 */ /* 0x000fce00078e000e */
[----:B------:R-:W-:Y:S05]  /*35b30*/  WARPSYNC.COLLECTIVE R15, `(.L_x_3169) ;  /* 0x000000000f087348 */ /* 0x000fea0003c00000 */
[----:B------:R0:W1:Y:S02]  /*35b40*/  SHFL.IDX P6, R14, R13, R12, R11 ;  /* 0x0000000c0d0e7389 */ /* 0x00006400000c000b */
[----:B01----:R-:W-:Y:S01]  /*35b50*/  ENDCOLLECTIVE ;  /* 0x000000000000791b */ /* 0x003fe20003800000 */
.L_x_3169:
        /* <DEDUP_REMOVED lines=10> */
.L_x_3170:
        /* <DEDUP_REMOVED lines=14> */
.L_x_3171:
        /* <DEDUP_REMOVED lines=16> */
.L_x_3172:
[----:B------:R-:W-:Y:S02]  /*35de0*/  @P0 IMAD R9, R7, 0x2, R16 ;  /* 0x0000000207090824 */ /* 0x000fe400078e0210 */
[----:B------:R-:W-:Y:S02]  /*35df0*/  IMAD.MOV.U32 R13, RZ, RZ, R6 ;  /* 0x000000ffff0d7224 */ /* 0x000fe400078e0006 */
[----:B------:R-:W-:Y:S02]  /*35e00*/  IMAD.MOV.U32 R12, RZ, RZ, 0x3 ;  /* 0x00000003ff0c7424 */ /* 0x000fe400078e00ff */
[----:B------:R-:W-:-:S07]  /*35e10*/  IMAD.MOV.U32 R2, RZ, RZ, R14 ;  /* 0x000000ffff027224 */ /* 0x000fce00078e000e */
[----:B------:R-:W-:Y:S05]  /*35e20*/  WARPSYNC.COLLECTIVE R15, `(.L_x_3173) ;  /* 0x000000000f087348 */ /* 0x000fea0003c00000 */
[----:B------:R0:W1:Y:S02]  /*35e30*/  SHFL.IDX P6, R14, R13, R12, R11 ;  /* 0x0000000c0d0e7389 */ /* 0x00006400000c000b */
[----:B01----:R-:W-:Y:S01]  /*35e40*/  ENDCOLLECTIVE ;  /* 0x000000000000791b */ /* 0x003fe20003800000 */
.L_x_3173:
        /* <DEDUP_REMOVED lines=15> */
.L_x_3174:
[----:B------:R-:W-:Y:S02]  /*35f40*/  @P0 IMAD R21, R7, 0x2, R16 ;  /* 0x0000000207150824 */ /* 0x000fe400078e0210 */
[----:B------:R-:W-:Y:S02]  /*35f50*/  IMAD.MOV.U32 R13, RZ, RZ, R6 ;  /* 0x000000ffff0d7224 */ /* 0x000fe400078e0006 */
[----:B------:R-:W-:Y:S02]  /*35f60*/  IMAD.MOV.U32 R12, RZ, RZ, 0x4 ;  /* 0x00000004ff0c7424 */ /* 0x000fe400078e00ff */
[----:B------:R-:W-:-:S07]  /*35f70*/  IMAD.MOV.U32 R2, RZ, RZ, R14 ;  /* 0x000000ffff027224 */ /* 0x000fce00078e000e */
[----:B------:R-:W-:Y:S05]  /*35f80*/  WARPSYNC.COLLECTIVE R15, `(.L_x_3175) ;  /* 0x000000000f087348 */ /* 0x000fea0003c00000 */
[----:B------:R0:W1:Y:S02]  /*35f90*/  SHFL.IDX P6, R14, R13, R12, R11 ;  /* 0x0000000c0d0e7389 */ /* 0x00006400000c000b */
[----:B01----:R-:W-:Y:S01]  /*35fa0*/  ENDCOLLECTIVE ;  /* 0x000000000000791b */ /* 0x003fe20003800000 */
.L_x_3175:
        /* <DEDUP_REMOVED lines=14> */
.L_x_3176:
[----:B------:R-:W-:Y:S01]  /*36090*/  IMAD.MOV.U32 R0, RZ, RZ, R14 ;  /* 0x000000ffff007224 */ /* 0x000fe200078e000e */
[----:B------:R-:W-:Y:S06]  /*360a0*/  BRA `(.L_x_3177) ;  /* 0xffffff9800e87947 */ /* 0x000fec000383ffff */
.L_x_3008:
        /* <DEDUP_REMOVED lines=9> */
.L_x_3178:
[----:B------:R-:W-:Y:S01]  /*36140*/  ISETP.GE.AND P0, PT, R25, R5, PT ;  /* 0x000000051900720c */ /* 0x000fe20003f06270 */
[----:B------:R-:W-:Y:S02]  /*36150*/  IMAD.MOV.U32 R13, RZ, RZ, R4 ;  /* 0x000000ffff0d7224 */ /* 0x000fe400078e0004 */
[----:B------:R-:W-:-:S10]  /*36160*/  IMAD.MOV.U32 R2, RZ, RZ, R14 ;  /* 0x000000ffff027224 */ /* 0x000fd400078e000e */
[----:B------:R-:W-:Y:S05]  /*36170*/  WARPSYNC.COLLECTIVE R15, `(.L_x_3179) ;  /* 0x000000000f087348 */ /* 0x000fea0003c00000 */
[----:B------:R0:W1:Y:S02]  /*36180*/  SHFL.IDX P6, R14, R13, R12, R11 ;  /* 0x0000000c0d0e7389 */ /* 0x00006400000c000b */
[----:B01----:R-:W-:Y:S01]  /*36190*/  ENDCOLLECTIVE ;  /* 0x000000000000791b */ /* 0x003fe20003800000 */
.L_x_3179:
[----:B------:R-:W-:Y:S02]  /*361a0*/  IMAD.MOV.U32 R13, RZ, RZ, R0 ;  /* 0x000000ffff0d7224 */ /* 0x000fe400078e0000 */
[----:B------:R-:W-:Y:S02]  /*361b0*/  IMAD.MOV.U32 R12, RZ, RZ, 0x1 ;  /* 0x00000001ff0c7424 */ /* 0x000fe400078e00ff */
[----:B------:R-:W-:-:S07]  /*361c0*/  IMAD.MOV.U32 R3, RZ, RZ, R14 ;  /* 0x000000ffff037224 */ /* 0x000fce00078e000e */
[----:B------:R-:W-:Y:S05]  /*361d0*/  WARPSYNC.COLLECTIVE R15, `(.L_x_3180) ;  /* 0x000000000f087348 */ /* 0x000fea0003c00000 */
[----:B------:R0:W1:Y:S02]  /*361e0*/  SHFL.IDX P6, R14, R13, R12, R11 ;  /* 0x0000000c0d0e7389 */ /* 0x00006400000c000b */
[----:B01----:R-:W-:Y:S01]  /*361f0*/  ENDCOLLECTIVE ;  /* 0x000000000000791b */ /* 0x003fe20003800000 */
.L_x_3180:
        /* <DEDUP_REMOVED lines=17> */
.L_x_3181:
[----:B------:R-:W-:Y:S02]  /*36310*/  IMAD.MOV.U32 R13, RZ, RZ, R0 ;  /* 0x000000ffff0d7224 */ /* 0x000fe400078e0000 */
[----:B------:R-:W-:Y:S02]  /*36320*/  IMAD.MOV.U32 R12, RZ, RZ, 0x2 ;  /* 0x00000002ff0c7424 */ /* 0x000fe400078e00ff */
[----:B------:R-:W-:-:S07]  /*36330*/  IMAD.MOV.U32 R3, RZ, RZ, R14 ;  /* 0x000000ffff037224 */ /* 0x000fce00078e000e */
[----:B------:R-:W-:Y:S05]  /*36340*/  WARPSYNC.COLLECTIVE R15, `(.L_x_3182) ;  /* 0x000000000f087348 */ /* 0x000fea0003c00000 */
[----:B------:R0:W1:Y:S02]  /*36350*/  SHFL.IDX P6, R14, R13, R12, R11 ;  /* 0x0000000c0d0e7389 */ /* 0x00006400000c000b */
[----:B01----:R-:W-:Y:S01]  /*36360*/  ENDCOLLECTIVE ;  /* 0x000000000000791b */ /* 0x003fe20003800000 */
.L_x_3182:
        /* <DEDUP_REMOVED lines=18> */
.L_x_3183:
[----:B------:R-:W-:Y:S02]  /*36490*/  IMAD.MOV.U32 R13, RZ, RZ, R0 ;  /* 0x000000ffff0d7224 */ /* 0x000fe400078e0000 */
[----:B------:R-:W-:Y:S02]  /*364a0*/  IMAD.MOV.U32 R12, RZ, RZ, 0x3 ;  /* 0x00000003ff0c7424 */ /* 0x000fe400078e00ff */
[----:B------:R-:W-:-:S07]  /*364b0*/  IMAD.MOV.U32 R3, RZ, RZ, R14 ;  /* 0x000000ffff037224 */ /* 0x000fce00078e000e */
[----:B------:R-:W-:Y:S05]  /*364c0*/  WARPSYNC.COLLECTIVE R15, `(.L_x_3184) ;  /* 0x000000000f087348 */ /* 0x000fea0003c00000 */
[----:B------:R0:W1:Y:S02]  /*364d0*/  SHFL.IDX P6, R14, R13, R12, R11 ;  /* 0x0000000c0d0e7389 */ /* 0x00006400000c000b */
[----:B01----:R-:W-:Y:S01]  /*364e0*/  ENDCOLLECTIVE ;  /* 0x000000000000791b */ /* 0x003fe20003800000 */
.L_x_3184:
        /* <DEDUP_REMOVED lines=18> */
.L_x_3185:
[----:B------:R-:W-:Y:S02]  /*36610*/  IMAD.MOV.U32 R13, RZ, RZ, R0 ;  /* 0x000000ffff0d7224 */ /* 0x000fe400078e0000 */
[----:B------:R-:W-:Y:S02]  /*36620*/  IMAD.MOV.U32 R12, RZ, RZ, 0x4 ;  /* 0x00000004ff0c7424 */ /* 0x000fe400078e00ff */
[----:B------:R-:W-:-:S07]  /*36630*/  IMAD.MOV.U32 R3, RZ, RZ, R14 ;  /* 0x000000ffff037224 */ /* 0x000fce00078e000e */
[----:B------:R-:W-:Y:S05]  /*36640*/  WARPSYNC.COLLECTIVE R15, `(.L_x_3186) ;  /* 0x000000000f087348 */ /* 0x000fea0003c00000 */
[----:B------:R0:W1:Y:S02]  /*36650*/  SHFL.IDX P6, R14, R13, R12, R11 ;  /* 0x0000000c0d0e7389 */ /* 0x00006400000c000b */
[----:B01----:R-:W-:Y:S01]  /*36660*/  ENDCOLLECTIVE ;  /* 0x000000000000791b */ /* 0x003fe20003800000 */
.L_x_3186:
        /* <DEDUP_REMOVED lines=18> */
.L_x_3187:
[----:B------:R-:W-:Y:S02]  /*36790*/  IMAD.MOV.U32 R13, RZ, RZ, R0 ;  /* 0x000000ffff0d7224 */ /* 0x000fe400078e0000 */
[----:B------:R-:W-:Y:S02]  /*367a0*/  IMAD.MOV.U32 R12, RZ, RZ, 0x5 ;  /* 0x00000005ff0c7424 */ /* 0x000fe400078e00ff */
[----:B------:R-:W-:-:S07]  /*367b0*/  IMAD.MOV.U32 R3, RZ, RZ, R14 ;  /* 0x000000ffff037224 */ /* 0x000fce00078e000e */
[----:B------:R-:W-:Y:S05]  /*367c0*/  WARPSYNC.COLLECTIVE R15, `(.L_x_3188) ;  /* 0x000000000f087348 */ /* 0x000fea0003c00000 */
[----:B------:R0:W1:Y:S02]  /*367d0*/  SHFL.IDX P6, R14, R13, R12, R11 ;  /* 0x0000000c0d0e7389 */ /* 0x00006400000c000b */
[----:B01----:R-:W-:Y:S01]  /*367e0*/  ENDCOLLECTIVE ;  /* 0x000000000000791b */ /* 0x003fe20003800000 */
.L_x_3188:
        /* <DEDUP_REMOVED lines=18> */
.L_x_3189:
[----:B------:R-:W-:Y:S02]  /*36910*/  IMAD.MOV.U32 R13, RZ, RZ, R0 ;  /* 0x000000ffff0d7224 */ /* 0x000fe400078e0000 */
[----:B------:R-:W-:Y:S02]  /*36920*/  IMAD.MOV.U32 R12, RZ, RZ, 0x6 ;  /* 0x00000006ff0c7424 */ /* 0x000fe400078e00ff */
[----:B------:R-:W-:-:S07]  /*36930*/  IMAD.MOV.U32 R3, RZ, RZ, R14 ;  /* 0x000000ffff037224 */ /* 0x000fce00078e000e */
[----:B------:R-:W-:Y:S05]  /*36940*/  WARPSYNC.COLLECTIVE R15, `(.L_x_3190) ;  /* 0x000000000f087348 */ /* 0x000fea0003c00000 */
[----:B------:R0:W1:Y:S02]  /*36950*/  SHFL.IDX P6, R14, R13, R12, R11 ;  /* 0x0000000c0d0e7389 */ /* 0x00006400000c000b */
[----:B01----:R-:W-:Y:S01]  /*36960*/  ENDCOLLECTIVE ;  /* 0x000000000000791b */ /* 0x003fe20003800000 */
.L_x_3190:
        /* <DEDUP_REMOVED lines=18> */
.L_x_3191:
[----:B------:R-:W-:Y:S02]  /*36a90*/  IMAD.MOV.U32 R13, RZ, RZ, R0 ;  /* 0x000000ffff0d7224 */ /* 0x000fe400078e0000 */
[----:B------:R-:W-:Y:S02]  /*36aa0*/  IMAD.MOV.U32 R12, RZ, RZ, 0x7 ;  /* 0x00000007ff0c7424 */ /* 0x000fe400078e00ff */
[----:B------:R-:W-:-:S07]  /*36ab0*/  IMAD.MOV.U32 R3, RZ, RZ, R14 ;  /* 0x000000ffff037224 */ /* 0x000fce00078e000e */
[----:B------:R-:W-:Y:S05]  /*36ac0*/  WARPSYNC.COLLECTIVE R15, `(.L_x_3192) ;  /* 0x000000000f087348 */ /* 0x000fea0003c00000 */
[----:B------:R0:W1:Y:S02]  /*36ad0*/  SHFL.IDX P6, R14, R13, R12, R11 ;  /* 0x0000000c0d0e7389 */ /* 0x00006400000c000b */
[----:B01----:R-:W-:Y:S01]  /*36ae0*/  ENDCOLLECTIVE ;  /* 0x000000000000791b */ /* 0x003fe20003800000 */
.L_x_3192:
        /* <DEDUP_REMOVED lines=16> */
.L_x_3193:
[----:B------:R-:W-:Y:S05]  /*36bf0*/  BRA `(.L_x_3194) ;  /* 0xffffff9c00587947 */ /* 0x000fea000383ffff */
.L_x_3013:
[----:B0-----:R0:W2:Y:S02]  /*36c00*/  SYNCS.PHASECHK.TRANS64.TRYWAIT P0, [R16+URZ+0x38820], R3 ;  /* 0x03882003100075a7 */ /* 0x0010a4000800017f */
[----:B--2---:R-:W-:Y:S05]  /*36c10*/  @!P0 NANOSLEEP.SYNCS 0x989680 ;  /* 0x009896800000895d */ /* 0x004fea0003900000 */
[----:B------:R-:W2:Y:S02]  /*36c20*/  @!P0 SYNCS.PHASECHK.TRANS64 P0, [R16+URZ+0x38820], R3 ;  /* 0x03882003100085a7 */ /* 0x000ea4000800007f */
[----:B--2---:R-:W-:Y:S05]  /*36c30*/  @!P0 BRA `(.L_x_3013) ;  /* 0xfffffffc00f08947 */ /* 0x004fea000383ffff */
[----:B------:R-:W-:Y:S05]  /*36c40*/  BRA `(.L_x_3195) ;  /* 0xffffff9c00d47947 */ /* 0x000fea000383ffff */
.L_x_3018:
[----:B0-----:R0:W1:Y:S02]  /*36c50*/  SYNCS.PHASECHK.TRANS64.TRYWAIT P0, [R6+URZ+0x38840], R3 ;  /* 0x03884003060075a7 */ /* 0x001064000800017f */
[----:B-1----:R-:W-:Y:S05]  /*36c60*/  @!P0 NANOSLEEP.SYNCS 0x989680 ;  /* 0x009896800000895d */ /* 0x002fea0003900000 */
[----:B------:R-:W1:Y:S02]  /*36c70*/  @!P0 SYNCS.PHASECHK.TRANS64 P0, [R6+URZ+0x38840], R3 ;  /* 0x03884003060085a7 */ /* 0x000e64000800007f */
[----:B-1----:R-:W-:Y:S05]  /*36c80*/  @!P0 BRA `(.L_x_3018) ;  /* 0xfffffffc00f08947 */ /* 0x002fea000383ffff */
[----:B------:R-:W-:Y:S05]  /*36c90*/  BRA `(.L_x_3196) ;  /* 0xffffffa000b87947 */ /* 0x000fea000383ffff */
.L_x_3019:
        /* <DEDUP_REMOVED lines=8> */
.L_x_3198:
[----:B------:R-:W-:Y:S05]  /*36d20*/  BSYNC B1 ;  /* 0x0000000000017941 */ /* 0x000fea0003800000 */
.L_x_3197:
        /* <DEDUP_REMOVED lines=12> */
.L_x_3199:
        /* <DEDUP_REMOVED lines=13> */
.L_x_3200:
        /* <DEDUP_REMOVED lines=14> */
.L_x_3201:
[----:B------:R-:W-:Y:S02]  /*36fa0*/  IMAD.MOV.U32 R13, RZ, RZ, R10 ;  /* 0x000000ffff0d7224 */ /* 0x000fe400078e000a */
[----:B------:R-:W-:Y:S02]  /*36fb0*/  IMAD.MOV.U32 R12, RZ, RZ, 0x2 ;  /* 0x00000002ff0c7424 */ /* 0x000fe400078e00ff */
[----:B------:R-:W-:-:S07]  /*36fc0*/  IMAD.MOV.U32 R2, RZ, RZ, R14 ;  /* 0x000000ffff027224 */ /* 0x000fce00078e000e */
[----:B------:R-:W-:Y:S05]  /*36fd0*/  WARPSYNC.COLLECTIVE R15, `(.L_x_3202) ;  /* 0x000000000f087348 */ /* 0x000fea0003c00000 */
[----:B------:R0:W1:Y:S02]  /*36fe0*/  SHFL.IDX P6, R14, R13, R12, R11 ;  /* 0x0000000c0d0e7389 */ /* 0x00006400000c000b */
[----:B01----:R-:W-:Y:S01]  /*36ff0*/  ENDCOLLECTIVE ;  /* 0x000000000000791b */ /* 0x003fe20003800000 */
.L_x_3202:
        /* <DEDUP_REMOVED lines=14> */
.L_x_3203:
[----:B------:R-:W-:Y:S02]  /*370e0*/  IMAD.MOV.U32 R13, RZ, RZ, R10 ;  /* 0x000000ffff0d7224 */ /* 0x000fe400078e000a */
[----:B------:R-:W-:Y:S02]  /*370f0*/  IMAD.MOV.U32 R12, RZ, RZ, 0x3 ;  /* 0x00000003ff0c7424 */ /* 0x000fe400078e00ff */
[----:B------:R-:W-:-:S07]  /*37100*/  IMAD.MOV.U32 R2, RZ, RZ, R14 ;  /* 0x000000ffff027224 */ /* 0x000fce00078e000e */
[----:B------:R-:W-:Y:S05]  /*37110*/  WARPSYNC.COLLECTIVE R15, `(.L_x_3204) ;  /* 0x000000000f087348 */ /* 0x000fea0003c00000 */
[----:B------:R0:W1:Y:S02]  /*37120*/  SHFL.IDX P6, R14, R13, R12, R11 ;  /* 0x0000000c0d0e7389 */ /* 0x00006400000c000b */
[----:B01----:R-:W-:Y:S01]  /*37130*/  ENDCOLLECTIVE ;  /* 0x000000000000791b */ /* 0x003fe20003800000 */
.L_x_3204:
        /* <DEDUP_REMOVED lines=14> */
.L_x_3205:
[----:B------:R-:W-:Y:S02]  /*37220*/  IMAD.MOV.U32 R13, RZ, RZ, R10 ;  /* 0x000000ffff0d7224 */ /* 0x000fe400078e000a */
[----:B------:R-:W-:Y:S02]  /*37230*/  IMAD.MOV.U32 R12, RZ, RZ, 0x4 ;  /* 0x00000004ff0c7424 */ /* 0x000fe400078e00ff */
[----:B------:R-:W-:-:S07]  /*37240*/  IMAD.MOV.U32 R2, RZ, RZ, R14 ;  /* 0x000000ffff027224 */ /* 0x000fce00078e000e */
[----:B------:R-:W-:Y:S05]  /*37250*/  WARPSYNC.COLLECTIVE R15, `(.L_x_3206) ;  /* 0x000000000f087348 */ /* 0x000fea0003c00000 */
[----:B------:R0:W1:Y:S02]  /*37260*/  SHFL.IDX P6, R14, R13, R12, R11 ;  /* 0x0000000c0d0e7389 */ /* 0x00006400000c000b */
[----:B01----:R-:W-:Y:S01]  /*37270*/  ENDCOLLECTIVE ;  /* 0x000000000000791b */ /* 0x003fe20003800000 */
.L_x_3206:
        /* <DEDUP_REMOVED lines=17> */
.L_x_3207:
[----:B------:R-:W-:Y:S01]  /*37390*/  IMAD.MOV.U32 R2, RZ, RZ, R14 ;  /* 0x000000ffff027224 */ /* 0x000fe200078e000e */
[----:B------:R-:W-:Y:S06]  /*373a0*/  BRA `(.L_x_3208) ;  /* 0xffffffa000047947 */ /* 0x000fec000383ffff */
.L_x_3024:
[----:B-1----:R1:W2:Y:S02]  /*373b0*/  SYNCS.PHASECHK.TRANS64.TRYWAIT P0, [R6+URZ+0x38860], R2 ;  /* 0x03886002060075a7 */ /* 0x0022a4000800017f */
[----:B--2---:R-:W-:Y:S05]  /*373c0*/  @!P0 NANOSLEEP.SYNCS 0x989680 ;  /* 0x009896800000895d */ /* 0x004fea0003900000 */
[----:B------:R-:W2:Y:S02]  /*373d0*/  @!P0 SYNCS.PHASECHK.TRANS64 P0, [R6+URZ+0x38860], R2 ;  /* 0x03886002060085a7 */ /* 0x000ea4000800007f */
[----:B--2---:R-:W-:Y:S05]  /*373e0*/  @!P0 BRA `(.L_x_3024) ;  /* 0xfffffffc00f08947 */ /* 0x004fea000383ffff */
[----:B------:R-:W-:Y:S05]  /*373f0*/  BRA `(.L_x_3209) ;  /* 0xffffffa0007c7947 */ /* 0x000fea000383ffff */
.L_x_3025:
        /* <DEDUP_REMOVED lines=8> */
.L_x_3211:
[----:B------:R-:W-:Y:S05]  /*37480*/  BSYNC B1 ;  /* 0x0000000000017941 */ /* 0x000fea0003800000 */
.L_x_3210:
        /* <DEDUP_REMOVED lines=9> */
.L_x_3212:
[----:B------:R-:W-:Y:S02]  /*37520*/  IMAD.MOV.U32 R13, RZ, RZ, R19 ;  /* 0x000000ffff0d7224 */ /* 0x000fe400078e0013 */
[----:B------:R-:W-:Y:S02]  /*37530*/  IMAD.MOV.U32 R12, RZ, RZ, 0x1 ;  /* 0x00000001ff0c7424 */ /* 0x000fe400078e00ff */
[----:B------:R-:W-:-:S07]  /*37540*/  IMAD.MOV.U32 R2, RZ, RZ, R14 ;  /* 0x000000ffff027224 */ /* 0x000fce00078e000e */
[----:B------:R-:W-:Y:S05]  /*37550*/  WARPSYNC.COLLECTIVE R15, `(.L_x_3213) ;  /* 0x000000000f087348 */ /* 0x000fea0003c00000 */
[----:B------:R0:W1:Y:S02]  /*37560*/  SHFL.IDX P6, R14, R13, R12, R11 ;  /* 0x0000000c0d0e7389 */ /* 0x00006400000c000b */
[----:B01----:R-:W-:Y:S01]  /*37570*/  ENDCOLLECTIVE ;  /* 0x000000000000791b */ /* 0x003fe20003800000 */
.L_x_3213:
        /* <DEDUP_REMOVED lines=18> */
.L_x_3214:
[----:B------:R-:W-:Y:S02]  /*376a0*/  IMAD.MOV.U32 R13, RZ, RZ, R19 ;  /* 0x000000ffff0d7224 */ /* 0x000fe400078e0013 */
[----:B------:R-:W-:Y:S02]  /*376b0*/  IMAD.MOV.U32 R12, RZ, RZ, 0x2 ;  /* 0x00000002ff0c7424 */ /* 0x000fe400078e00ff */
[----:B------:R-:W-:-:S07]  /*376c0*/  IMAD.MOV.U32 R2, RZ, RZ, R14 ;  /* 0x000000ffff027224 */ /* 0x000fce00078e000e */
[----:B------:R-:W-:Y:S05]  /*376d0*/  WARPSYNC.COLLECTIVE R15, `(.L_x_3215) ;  /* 0x000000000f087348 */ /* 0x000fea0003c00000 */
[----:B------:R0:W1:Y:S02]  /*376e0*/  SHFL.IDX P6, R14, R13, R12, R11 ;  /* 0x0000000c0d0e7389 */ /* 0x00006400000c000b */
[----:B01----:R-:W-:Y:S01]  /*376f0*/  ENDCOLLECTIVE ;  /* 0x000000000000791b */ /* 0x003fe20003800000 */
.L_x_3215:
        /* <DEDUP_REMOVED lines=18> */
.L_x_3216:
[----:B------:R-:W-:Y:S02]  /*37820*/  IMAD.MOV.U32 R13, RZ, RZ, R19 ;  /* 0x000000ffff0d7224 */ /* 0x000fe400078e0013 */
[----:B------:R-:W-:Y:S02]  /*37830*/  IMAD.MOV.U32 R12, RZ, RZ, 0x3 ;  /* 0x00000003ff0c7424 */ /* 0x000fe400078e00ff */
[----:B------:R-:W-:-:S07]  /*37840*/  IMAD.MOV.U32 R2, RZ, RZ, R14 ;  /* 0x000000ffff027224 */ /* 0x000fce00078e000e */
[----:B------:R-:W-:Y:S05]  /*37850*/  WARPSYNC.COLLECTIVE R15, `(.L_x_3217) ;  /* 0x000000000f087348 */ /* 0x000fea0003c00000 */
[----:B------:R0:W1:Y:S02]  /*37860*/  SHFL.IDX P6, R14, R13, R12, R11 ;  /* 0x0000000c0d0e7389 */ /* 0x00006400000c000b */
[----:B01----:R-:W-:Y:S01]  /*37870*/  ENDCOLLECTIVE ;  /* 0x000000000000791b */ /* 0x003fe20003800000 */
.L_x_3217:
        /* <DEDUP_REMOVED lines=18> */
.L_x_3218:
[----:B------:R-:W-:Y:S02]  /*379a0*/  IMAD.MOV.U32 R13, RZ, RZ, R19 ;  /* 0x000000ffff0d7224 */ /* 0x000fe400078e0013 */
[----:B------:R-:W-:Y:S02]  /*379b0*/  IMAD.MOV.U32 R12, RZ, RZ, 0x4 ;  /* 0x00000004ff0c7424 */ /* 0x000fe400078e00ff */
[----:B------:R-:W-:-:S07]  /*379c0*/  IMAD.MOV.U32 R2, RZ, RZ, R14 ;  /* 0x000000ffff027224 */ /* 0x000fce00078e000e */
[----:B------:R-:W-:Y:S05]  /*379d0*/  WARPSYNC.COLLECTIVE R15, `(.L_x_3219) ;  /* 0x000000000f087348 */ /* 0x000fea0003c00000 */
[----:B------:R0:W1:Y:S02]  /*379e0*/  SHFL.IDX P6, R14, R13, R12, R11 ;  /* 0x0000000c0d0e7389 */ /* 0x00006400000c000b */
[----:B01----:R-:W-:Y:S01]  /*379f0*/  ENDCOLLECTIVE ;  /* 0x000000000000791b */ /* 0x003fe20003800000 */
.L_x_3219:
        /* <DEDUP_REMOVED lines=13> */
.L_x_3220:
        /* <DEDUP_REMOVED lines=10> */
.L_x_3033:
[----:B0-----:R0:W2:Y:S02]  /*37b70*/  SYNCS.PHASECHK.TRANS64.TRYWAIT P0, [R4+URZ+0x38860], R3 ;  /* 0x03886003040075a7 */ /* 0x0010a4000800017f */
[----:B--2---:R-:W-:Y:S05]  /*37b80*/  @!P0 NANOSLEEP.SYNCS 0x989680 ;  /* 0x009896800000895d */ /* 0x004fea0003900000 */
[----:B------:R-:W2:Y:S02]  /*37b90*/  @!P0 SYNCS.PHASECHK.TRANS64 P0, [R4+URZ+0x38860], R3 ;  /* 0x03886003040085a7 */ /* 0x000ea4000800007f */
[----:B--2---:R-:W-:Y:S05]  /*37ba0*/  @!P0 BRA `(.L_x_3033) ;  /* 0xfffffffc00f08947 */ /* 0x004fea000383ffff */
[----:B------:R-:W-:Y:S05]  /*37bb0*/  BRA `(.L_x_3222) ;  /* 0xffffffa000bc7947 */ /* 0x000fea000383ffff */
.L_x_3034:
        /* <DEDUP_REMOVED lines=8> */
.L_x_3224:
[----:B------:R-:W-:Y:S05]  /*37c40*/  BSYNC B0 ;  /* 0x0000000000007941 */ /* 0x000fea0003800000 */
.L_x_3223:
        /* <DEDUP_REMOVED lines=11> */
.L_x_3225:
[----:B------:R-:W-:Y:S02]  /*37d00*/  ULDC UR4, c[0x0][0x2f4] ;  /* 0x0000bd0000047ab9 */ /* 0x000fe40000000800 */
        /* <DEDUP_REMOVED lines=20> */
.L_x_3226:
        /* <DEDUP_REMOVED lines=11> */
.L_x_3227:
[----:B------:R-:W-:Y:S02]  /*37f00*/  IMAD.MOV.U32 R13, RZ, RZ, R19 ;  /* 0x000000ffff0d7224 */ /* 0x000fe400078e0013 */
[----:B------:R-:W-:Y:S01]  /*37f10*/  IMAD.MOV.U32 R12, RZ, RZ, 0x2 ;  /* 0x00000002ff0c7424 */ /* 0x000fe200078e00ff */
[----:B------:R-:W-:-:S13]  /*37f20*/  IADD3 R2, P4, R14, R8, RZ ;  /* 0x000000080e027210 */ /* 0x000fda0007f9e0ff */
[----:B------:R-:W-:Y:S05]  /*37f30*/  WARPSYNC.COLLECTIVE R15, `(.L_x_3228) ;  /* 0x000000000f087348 */ /* 0x000fea0003c00000 */
[----:B------:R0:W1:Y:S02]  /*37f40*/  SHFL.IDX P6, R14, R13, R12, R11 ;  /* 0x0000000c0d0e7389 */ /* 0x00006400000c000b */
[----:B01----:R-:W-:Y:S01]  /*37f50*/  ENDCOLLECTIVE ;  /* 0x000000000000791b */ /* 0x003fe20003800000 */
.L_x_3228:
        /* <DEDUP_REMOVED lines=12> */
.L_x_3229:
        /* <DEDUP_REMOVED lines=14> */
.L_x_3230:
        /* <DEDUP_REMOVED lines=17> */
.L_x_3231:
[----:B------:R-:W-:Y:S02]  /*38210*/  IMAD.MOV.U32 R13, RZ, RZ, R19 ;  /* 0x000000ffff0d7224 */ /* 0x000fe400078e0013 */
[----:B------:R-:W-:Y:S01]  /*38220*/  IMAD.MOV.U32 R12, RZ, RZ, 0x4 ;  /* 0x00000004ff0c7424 */ /* 0x000fe200078e00ff */
[----:B------:R-:W-:-:S13]  /*38230*/  IADD3 R2, P4, R14, R8, RZ ;  /* 0x000000080e027210 */ /* 0x000fda0007f9e0ff */
[----:B------:R-:W-:Y:S05]  /*38240*/  WARPSYNC.COLLECTIVE R15, `(.L_x_3232) ;  /* 0x000000000f087348 */ /* 0x000fea0003c00000 */
[----:B------:R0:W1:Y:S02]  /*38250*/  SHFL.IDX P6, R14, R13, R12, R11 ;  /* 0x0000000c0d0e7389 */ /* 0x00006400000c000b */
[----:B01----:R-:W-:Y:S01]  /*38260*/  ENDCOLLECTIVE ;  /* 0x000000000000791b */ /* 0x003fe20003800000 */
.L_x_3232:
        /* <DEDUP_REMOVED lines=12> */
.L_x_3233:
        /* <DEDUP_REMOVED lines=9> */
.L_x_3039:
[----:B------:R-:W-:Y:S01]  /*383c0*/  BSSY B0, `(.L_x_3235) ;  /* 0x0000008000007945 */ /* 0x000fe20003800000 */
[----:B------:R-:W-:Y:S02]  /*383d0*/  IMAD.MOV.U32 R13, RZ, RZ, R24 ;  /* 0x000000ffff0d7224 */ /* 0x000fe400078e0018 */
[----:B------:R-:W-:Y:S02]  /*383e0*/  IMAD.MOV.U32 R12, RZ, RZ, RZ ;  /* 0x000000ffff0c7224 */ /* 0x000fe400078e00ff */
[----:B-1----:R-:W-:Y:S02]  /*383f0*/  IMAD.MOV.U32 R11, RZ, RZ, 0x1f ;  /* 0x0000001fff0b7424 */ /* 0x002fe400078e00ff */
[----:B------:R-:W-:-:S07]  /*38400*/  IMAD.MOV.U32 R15, RZ, RZ, -0x1 ;  /* 0xffffffffff0f7424 */ /* 0x000fce00078e00ff */
[----:B0-----:R-:W-:Y:S05]  /*38410*/  WARPSYNC.COLLECTIVE R15, `(.L_x_3236) ;  /* 0x000000000f087348 */ /* 0x001fea0003c00000 */
[----:B------:R1:W2:Y:S02]  /*38420*/  SHFL.IDX P6, R14, R13, R12, R11 ;  /* 0x0000000c0d0e7389 */ /* 0x0002a400000c000b */
[----:B012---:R-:W-:Y:S01]  /*38430*/  ENDCOLLECTIVE ;  /* 0x000000000000791b */ /* 0x007fe20003800000 */
.L_x_3236:
[----:B------:R-:W-:Y:S05]  /*38440*/  BSYNC B0 ;  /* 0x0000000000007941 */ /* 0x000fea0003800000 */
.L_x_3235:
        /* <DEDUP_REMOVED lines=9> */
.L_x_3237:
        /* <DEDUP_REMOVED lines=23> */
.L_x_3238:
[----:B------:R-:W-:Y:S01]  /*38650*/  IMAD.MOV.U32 R12, RZ, RZ, 0x2 ;  /* 0x00000002ff0c7424 */ /* 0x000fe200078e00ff */
[----:B------:R-:W-:-:S05]  /*38660*/  SEL R4, R14, RZ, P1 ;  /* 0x000000ff0e047207 */ /* 0x000fca0000800000 */
[----:B------:R-:W-:-:S04]  /*38670*/  IMAD.IADD R4, R13, 0x1, R4 ;  /* 0x000000010d047824 */ /* 0x000fc800078e0204 */
[----:B------:R-:W-:-:S07]  /*38680*/  IMAD.MOV.U32 R13, RZ, RZ, R4 ;  /* 0x000000ffff0d7224 */ /* 0x000fce00078e0004 */
[----:B------:R-:W-:Y:S05]  /*38690*/  WARPSYNC.COLLECTIVE R15, `(.L_x_3239) ;  /* 0x000000000f087348 */ /* 0x000fea0003c00000 */
[----:B------:R0:W1:Y:S02]  /*386a0*/  SHFL.UP P6, R14, R13, R12, R11 ;  /* 0x0400000c0d0e7389 */ /* 0x00006400000c000b */
[----:B01----:R-:W-:Y:S01]  /*386b0*/  ENDCOLLECTIVE ;  /* 0x000000000000791b */ /* 0x003fe20003800000 */
.L_x_3239:
[----:B------:R-:W-:Y:S01]  /*386c0*/  IMAD.MOV.U32 R12, RZ, RZ, 0x4 ;  /* 0x00000004ff0c7424 */ /* 0x000fe200078e00ff */
[----:B------:R-:W-:-:S05]  /*386d0*/  SEL R3, R14, RZ, P2 ;  /* 0x000000ff0e037207 */ /* 0x000fca0001000000 */
[----:B------:R-:W-:-:S04]  /*386e0*/  IMAD.IADD R2, R4, 0x1, R3 ;  /* 0x0000000104027824 */ /* 0x000fc800078e0203 */
[----:B------:R-:W-:-:S07]  /*386f0*/  IMAD.MOV.U32 R13, RZ, RZ, R2 ;  /* 0x000000ffff0d7224 */ /* 0x000fce00078e0002 */
[----:B------:R-:W-:Y:S05]  /*38700*/  WARPSYNC.COLLECTIVE R15, `(.L_x_3240) ;  /* 0x000000000f087348 */ /* 0x000fea0003c00000 */
[----:B------:R0:W1:Y:S02]  /*38710*/  SHFL.UP P6, R14, R13, R12, R11 ;  /* 0x0400000c0d0e7389 */ /* 0x00006400000c000b */
[----:B01----:R-:W-:Y:S01]  /*38720*/  ENDCOLLECTIVE ;  /* 0x000000000000791b */ /* 0x003fe20003800000 */
.L_x_3240:
[----:B------:R-:W-:Y:S01]  /*38730*/  IMAD.MOV.U32 R12, RZ, RZ, 0x8 ;  /* 0x00000008ff0c7424 */ /* 0x000fe200078e00ff */
[----:B------:R-:W-:-:S05]  /*38740*/  SEL R3, R14, RZ, P3 ;  /* 0x000000ff0e037207 */ /* 0x000fca0001800000 */
[----:B------:R-:W-:-:S04]  /*38750*/  IMAD.IADD R3, R2, 0x1, R3 ;  /* 0x0000000102037824 */ /* 0x000fc800078e0203 */
[----:B------:R-:W-:-:S07]  /*38760*/  IMAD.MOV.U32 R13, RZ, RZ, R3 ;  /* 0x000000ffff0d7224 */ /* 0x000fce00078e0003 */
[----:B------:R-:W-:Y:S05]  /*38770*/  WARPSYNC.COLLECTIVE R15, `(.L_x_3241) ;  /* 0x000000000f087348 */ /* 0x000fea0003c00000 */
[----:B------:R0:W1:Y:S02]  /*38780*/  SHFL.UP P6, R14, R13, R12, R11 ;  /* 0x0400000c0d0e7389 */ /* 0x00006400000c000b */
[----:B01----:R-:W-:Y:S01]  /*38790*/  ENDCOLLECTIVE ;  /* 0x000000000000791b */ /* 0x003fe20003800000 */
.L_x_3241:
[----:B------:R-:W-:Y:S01]  /*387a0*/  IMAD.MOV.U32 R12, RZ, RZ, 0x10 ;  /* 0x00000010ff0c7424 */ /* 0x000fe200078e00ff */
[----:B------:R-:W-:-:S05]  /*387b0*/  SEL R4, R14, RZ, P4 ;  /* 0x000000ff0e047207 */ /* 0x000fca0002000000 */
[----:B------:R-:W-:-:S04]  /*387c0*/  IMAD.IADD R4, R3, 0x1, R4 ;  /* 0x0000000103047824 */ /* 0x000fc800078e0204 */
[----:B------:R-:W-:-:S07]  /*387d0*/  IMAD.MOV.U32 R13, RZ, RZ, R4 ;  /* 0x000000ffff0d7224 */ /* 0x000fce00078e0004 */
[----:B------:R-:W-:Y:S05]  /*387e0*/  WARPSYNC.COLLECTIVE R15, `(.L_x_3242) ;  /* 0x000000000f087348 */ /* 0x000fea0003c00000 */
[----:B------:R0:W1:Y:S02]  /*387f0*/  SHFL.UP P6, R14, R13, R12, R11 ;  /* 0x0400000c0d0e7389 */ /* 0x00006400000c000b */
[----:B01----:R-:W-:Y:S01]  /*38800*/  ENDCOLLECTIVE ;  /* 0x000000000000791b */ /* 0x003fe20003800000 */
.L_x_3242:
        /* <DEDUP_REMOVED lines=8> */
.L_x_3243:
[----:B------:R-:W-:Y:S05]  /*38890*/  BRA `(.L_x_3244) ;  /* 0xffffff9c00e87947 */ /* 0x000fea000383ffff */
.L_x_3042:
[----:B------:R-:W-:Y:S01]  /*388a0*/  BSSY B0, `(.L_x_3245) ;  /* 0x0000007000007945 */ /* 0x000fe20003800000 */
[----:B------:R-:W-:Y:S02]  /*388b0*/  IMAD.MOV.U32 R12, RZ, RZ, 0x1 ;  /* 0x00000001ff0c7424 */ /* 0x000fe400078e00ff */
[----:B-1----:R-:W-:Y:S02]  /*388c0*/  IMAD.MOV.U32 R11, RZ, RZ, RZ ;  /* 0x000000ffff0b7224 */ /* 0x002fe400078e00ff */
[----:B------:R-:W-:-:S07]  /*388d0*/  IMAD.MOV.U32 R15, RZ, RZ, -0x1 ;  /* 0xffffffffff0f7424 */ /* 0x000fce00078e00ff */
[----:B------:R-:W-:Y:S05]  /*388e0*/  WARPSYNC.COLLECTIVE R15, `(.L_x_3246) ;  /* 0x000000000f087348 */ /* 0x000fea0003c00000 */
[----:B------:R0:W1:Y:S02]  /*388f0*/  SHFL.UP P6, R14, R13, R12, R11 ;  /* 0x0400000c0d0e7389 */ /* 0x00006400000c000b */
[----:B01----:R-:W-:Y:S01]  /*38900*/  ENDCOLLECTIVE ;  /* 0x000000000000791b */ /* 0x003fe20003800000 */
.L_x_3246:
[----:B------:R-:W-:Y:S05]  /*38910*/  BSYNC B0 ;  /* 0x0000000000007941 */ /* 0x000fea0003800000 */
.L_x_3245:
        /* <DEDUP_REMOVED lines=8> */
.L_x_3247:
[----:B------:R-:W-:Y:S01]  /*389a0*/  IMAD.MOV.U32 R12, RZ, RZ, 0x4 ;  /* 0x00000004ff0c7424 */ /* 0x000fe200078e00ff */
[----:B------:R-:W-:-:S05]  /*389b0*/  SEL R2, R14, RZ, P2 ;  /* 0x000000ff0e027207 */ /* 0x000fca0001000000 */
[----:B------:R-:W-:-:S04]  /*389c0*/  IMAD.IADD R2, R13, 0x1, R2 ;  /* 0x000000010d027824 */ /* 0x000fc800078e0202 */
[----:B------:R-:W-:-:S07]  /*389d0*/  IMAD.MOV.U32 R13, RZ, RZ, R2 ;  /* 0x000000ffff0d7224 */ /* 0x000fce00078e0002 */
[----:B------:R-:W-:Y:S05]  /*389e0*/  WARPSYNC.COLLECTIVE R15, `(.L_x_3248) ;  /* 0x000000000f087348 */ /* 0x000fea0003c00000 */
[----:B------:R0:W1:Y:S02]  /*389f0*/  SHFL.UP P6, R14, R13, R12, R11 ;  /* 0x0400000c0d0e7389 */ /* 0x00006400000c000b */
[----:B01----:R-:W-:Y:S01]  /*38a00*/  ENDCOLLECTIVE ;  /* 0x000000000000791b */ /* 0x003fe20003800000 */
.L_x_3248:
[----:B------:R-:W-:Y:S01]  /*38a10*/  IMAD.MOV.U32 R12, RZ, RZ, 0x8 ;  /* 0x00000008ff0c7424 */ /* 0x000fe200078e00ff */
[----:B------:R-:W-:-:S05]  /*38a20*/  SEL R3, R14, RZ, P3 ;  /* 0x000000ff0e037207 */ /* 0x000fca0001800000 */
[----:B------:R-:W-:-:S04]  /*38a30*/  IMAD.IADD R3, R2, 0x1, R3 ;  /* 0x0000000102037824 */ /* 0x000fc800078e0203 */
[----:B------:R-:W-:-:S07]  /*38a40*/  IMAD.MOV.U32 R13, RZ, RZ, R3 ;  /* 0x000000ffff0d7224 */ /* 0x000fce00078e0003 */
[----:B------:R-:W-:Y:S05]  /*38a50*/  WARPSYNC.COLLECTIVE R15, `(.L_x_3249) ;  /* 0x000000000f087348 */ /* 0x000fea0003c00000 */
[----:B------:R0:W1:Y:S02]  /*38a60*/  SHFL.UP P6, R14, R13, R12, R11 ;  /* 0x0400000c0d0e7389 */ /* 0x00006400000c000b */
[----:B01----:R-:W-:Y:S01]  /*38a70*/  ENDCOLLECTIVE ;  /* 0x000000000000791b */ /* 0x003fe20003800000 */
.L_x_3249:
[----:B------:R-:W-:Y:S01]  /*38a80*/  IMAD.MOV.U32 R12, RZ, RZ, 0x10 ;  /* 0x00000010ff0c7424 */ /* 0x000fe200078e00ff */
[----:B------:R-:W-:-:S05]  /*38a90*/  SEL R4, R14, RZ, P4 ;  /* 0x000000ff0e047207 */ /* 0x000fca0002000000 */
[----:B------:R-:W-:-:S04]  /*38aa0*/  IMAD.IADD R4, R3, 0x1, R4 ;  /* 0x0000000103047824 */ /* 0x000fc800078e0204 */
[----:B------:R-:W-:-:S07]  /*38ab0*/  IMAD.MOV.U32 R13, RZ, RZ, R4 ;  /* 0x000000ffff0d7224 */ /* 0x000fce00078e0004 */
[----:B------:R-:W-:Y:S05]  /*38ac0*/  WARPSYNC.COLLECTIVE R15, `(.L_x_3250) ;  /* 0x000000000f087348 */ /* 0x000fea0003c00000 */
[----:B------:R0:W1:Y:S02]  /*38ad0*/  SHFL.UP P6, R14, R13, R12, R11 ;  /* 0x0400000c0d0e7389 */ /* 0x00006400000c000b */
[----:B01----:R-:W-:Y:S01]  /*38ae0*/  ENDCOLLECTIVE ;  /* 0x000000000000791b */ /* 0x003fe20003800000 */
.L_x_3250:
        /* <DEDUP_REMOVED lines=8> */
.L_x_3251:
[----:B------:R-:W-:Y:S05]  /*38b70*/  BRA `(.L_x_3252) ;  /* 0xffffff9c00d47947 */ /* 0x000fea000383ffff */
.L_x_3044:
[----:B------:R-:W-:Y:S01]  /*38b80*/  BSSY B0, `(.L_x_3253) ;  /* 0x0000006000007945 */ /* 0x000fe20003800000 */
[----:B------:R-:W-:Y:S01]  /*38b90*/  PLOP3.LUT P6, PT, P6, PT, PT, 0x8, 0x0 ;  /* 0x000000000000781c */ /* 0x000fe200037ce170 */
[----:B------:R-:W-:-:S12]  /*38ba0*/  IMAD.MOV.U32 R15, RZ, RZ, -0x1 ;  /* 0xffffffffff0f7424 */ /* 0x000fd800078e00ff */
[----:B01----:R-:W-:Y:S05]  /*38bb0*/  WARPSYNC.COLLECTIVE R15, `(.L_x_3254) ;  /* 0x000000000f087348 */ /* 0x003fea0003c00000 */
[----:B------:R-:W-:Y:S01]  /*38bc0*/  VOTE.ANY R14, PT, P6 ;  /* 0x00000000000e7806 */ /* 0x000fe200030e0100 */
[----:B01----:R-:W-:Y:S06]  /*38bd0*/  ENDCOLLECTIVE ;  /* 0x000000000000791b */ /* 0x003fec0003800000 */
.L_x_3254:
[----:B------:R-:W-:Y:S05]  /*38be0*/  BSYNC B0 ;  /* 0x0000000000007941 */ /* 0x000fea0003800000 */
.L_x_3253:
        /* <DEDUP_REMOVED lines=8> */
.L_x_3255:
[----:B------:R-:W-:Y:S02]  /*38c70*/  IMAD.IADD R27, R12, 0x1, R27 ;  /* 0x000000010c1b7824 */ /* 0x000fe400078e021b */
[----:B------:R-:W-:Y:S02]  /*38c80*/  IMAD.MOV.U32 R13, RZ, RZ, R8 ;  /* 0x000000ffff0d7224 */ /* 0x000fe400078e0008 */
[----:B------:R-:W-:-:S07]  /*38c90*/  IMAD.MOV.U32 R25, RZ, RZ, R14 ;  /* 0x000000ffff197224 */ /* 0x000fce00078e000e */
[----:B------:R-:W-:Y:S05]  /*38ca0*/  WARPSYNC.COLLECTIVE R15, `(.L_x_3256) ;  /* 0x000000000f087348 */ /* 0x000fea0003c00000 */
[----:B------:R0:W1:Y:S02]  /*38cb0*/  SHFL.IDX P6, R14, R13, R12, R11 ;  /* 0x0000000c0d0e7389 */ /* 0x00006400000c000b */
[----:B01----:R-:W-:Y:S01]  /*38cc0*/  ENDCOLLECTIVE ;  /* 0x000000000000791b */ /* 0x003fe20003800000 */
.L_x_3256:
[----:B------:R-:W-:Y:S01]  /*38cd0*/  IMAD.MOV.U32 R8, RZ, RZ, R14 ;  /* 0x000000ffff087224 */ /* 0x000fe200078e000e */
[----:B------:R-:W-:Y:S06]  /*38ce0*/  BRA `(.L_x_3257) ;  /* 0xffffff9c00b87947 */ /* 0x000fec000383ffff */
.L_x_3046:
[----:B------:R-:W-:Y:S01]  /*38cf0*/  BSSY B0, `(.L_x_3258) ;  /* 0x0000007000007945 */ /* 0x000fe20003800000 */
[----:B------:R-:W-:Y:S02]  /*38d00*/  IMAD.MOV.U32 R13, RZ, RZ, R3 ;  /* 0x000000ffff0d7224 */ /* 0x000fe400078e0003 */
[----:B-1----:R-:W-:Y:S02]  /*38d10*/  IMAD.MOV.U32 R11, RZ, RZ, 0x1f ;  /* 0x0000001fff0b7424 */ /* 0x002fe400078e00ff */
[----:B------:R-:W-:-:S07]  /*38d20*/  IMAD.MOV.U32 R15, RZ, RZ, -0x1 ;  /* 0xffffffffff0f7424 */ /* 0x000fce00078e00ff */
[----:B0--34-:R-:W-:Y:S05]  /*38d30*/  WARPSYNC.COLLECTIVE R15, `(.L_x_3259) ;  /* 0x000000000f087348 */ /* 0x019fea0003c00000 */
[----:B------:R1:W2:Y:S02]  /*38d40*/  SHFL.IDX P6, R14, R13, R12, R11 ;  /* 0x0000000c0d0e7389 */ /* 0x0002a400000c000b */
[----:B01234-:R-:W-:Y:S01]  /*38d50*/  ENDCOLLECTIVE ;  /* 0x000000000000791b */ /* 0x01ffe20003800000 */
.L_x_3259:
[----:B------:R-:W-:Y:S05]  /*38d60*/  BSYNC B0 ;  /* 0x0000000000007941 */ /* 0x000fea0003800000 */
.L_x_3258:
[----:B------:R-:W-:Y:S01]  /*38d70*/  IMAD.MOV.U32 R24, RZ, RZ, R14 ;  /* 0x000000ffff187224 */ /* 0x000fe200078e000e */
[----:B------:R-:W-:Y:S06]  /*38d80*/  BRA `(.L_x_3045) ;  /* 0xffffff9c00a87947 */ /* 0x000fec000383ffff */
.L_x_3052:
[----:B-1----:R1:W2:Y:S02]  /*38d90*/  SYNCS.PHASECHK.TRANS64.TRYWAIT P0, [R5+URZ+0x38820], R0 ;  /* 0x03882000050075a7 */ /* 0x0022a4000800017f */
[----:B--2---:R-:W-:Y:S05]  /*38da0*/  @!P0 NANOSLEEP.SYNCS 0x989680 ;  /* 0x009896800000895d */ /* 0x004fea0003900000 */
[----:B------:R-:W2:Y:S02]  /*38db0*/  @!P0 SYNCS.PHASECHK.TRANS64 P0, [R5+URZ+0x38820], R0 ;  /* 0x03882000050085a7 */ /* 0x000ea4000800007f */
[----:B--2---:R-:W-:Y:S05]  /*38dc0*/  @!P0 BRA `(.L_x_3052) ;  /* 0xfffffffc00f08947 */ /* 0x004fea000383ffff */
[----:B------:R-:W-:Y:S05]  /*38dd0*/  BRA `(.L_x_3260) ;  /* 0xffffffa800007947 */ /* 0x000fea000383ffff */
.L_x_3053:
        /* <DEDUP_REMOVED lines=11> */
.L_x_3262:
[----:B------:R-:W-:Y:S05]  /*38e90*/  BSYNC B0 ;  /* 0x0000000000007941 */ /* 0x000fea0003800000 */
.L_x_3261:
[----:B------:R-:W-:Y:S05]  /*38ea0*/  BRA `(.L_x_3263) ;  /* 0xffffffa400e87947 */ /* 0x000fea000383ffff */
.L_x_3054:
[----:B------:R-:W-:Y:S01]  /*38eb0*/  BSSY B0, `(.L_x_3264) ;  /* 0x0000006000007945 */ /* 0x000fe20003800000 */
[----:B------:R-:W-:-:S07]  /*38ec0*/  IMAD.MOV.U32 R15, RZ, RZ, -0x1 ;  /* 0xffffffffff0f7424 */ /* 0x000fce00078e00ff */
[----:B01-3--:R-:W-:Y:S05]  /*38ed0*/  WARPSYNC.COLLECTIVE R15, `(.L_x_3265) ;  /* 0x000000000f0c7348 */ /* 0x00bfea0003c00000 */
[----:B------:R-:W-:Y:S02]  /*38ee0*/  ELECT P6, UR62, PT ;  /* 0x00000000003e782f */ /* 0x000fe400038c0000 */
[----:B------:R-:W-:Y:S01]  /*38ef0*/  MOV R14, UR62 ;  /* 0x0000003e000e7c02 */ /* 0x000fe20008000f00 */
[----:B01-3--:R-:W-:Y:S10]  /*38f00*/  ENDCOLLECTIVE ;  /* 0x000000000000791b */ /* 0x00bff40003800000 */
.L_x_3265:
[----:B------:R-:W-:Y:S05]  /*38f10*/  BSYNC B0 ;  /* 0x0000000000007941 */ /* 0x000fea0003800000 */
.L_x_3264:
[----:B------:R-:W-:Y:S05]  /*38f20*/  BRA `(.L_x_3266) ;  /* 0xffffffa400dc7947 */ /* 0x000fea000383ffff */
.L_x_3056:
[----:B-1----:R1:W2:Y:S02]  /*38f30*/  SYNCS.PHASECHK.TRANS64.TRYWAIT P1, [R3+URZ+0x38840], R2 ;  /* 0x03884002030075a7 */ /* 0x0022a4000802017f */
[----:B--2---:R-:W-:Y:S05]  /*38f40*/  @!P1 NANOSLEEP.SYNCS 0x989680 ;  /* 0x009896800000995d */ /* 0x004fea0003900000 */
[----:B------:R-:W2:Y:S02]  /*38f50*/  @!P1 SYNCS.PHASECHK.TRANS64 P1, [R3+URZ+0x38840], R2 ;  /* 0x03884002030095a7 */ /* 0x000ea4000802007f */
[----:B--2---:R-:W-:Y:S05]  /*38f60*/  @!P1 BRA `(.L_x_3056) ;  /* 0xfffffffc00f09947 */ /* 0x004fea000383ffff */
[----:B------:R-:W-:Y:S05]  /*38f70*/  BRA `(.L_x_3267) ;  /* 0xffffffa800047947 */ /* 0x000fea000383ffff */
.L_x_3058:
[----:B--2---:R2:W4:Y:S02]  /*38f80*/  SYNCS.PHASECHK.TRANS64.TRYWAIT P1, [R23+URZ+0x38840], R0 ;  /* 0x03884000170075a7 */ /* 0x004524000802017f */
[----:B----4-:R-:W-:Y:S05]  /*38f90*/  @!P1 NANOSLEEP.SYNCS 0x989680 ;  /* 0x009896800000995d */ /* 0x010fea0003900000 */
[----:B------:R-:W4:Y:S02]  /*38fa0*/  @!P1 SYNCS.PHASECHK.TRANS64 P1, [R23+URZ+0x38840], R0 ;  /* 0x03884000170095a7 */ /* 0x000f24000802007f */
[----:B----4-:R-:W-:Y:S05]  /*38fb0*/  @!P1 BRA `(.L_x_3058) ;  /* 0xfffffffc00f09947 */ /* 0x010fea000383ffff */
[----:B------:R-:W-:Y:S05]  /*38fc0*/  BRA `(.L_x_3268) ;  /* 0xffffffa800107947 */ /* 0x000fea000383ffff */
.L_x_3060:
[----:B----4-:R4:W0:Y:S02]  /*38fd0*/  SYNCS.PHASECHK.TRANS64.TRYWAIT P1, [R3+URZ+0x38860], R2 ;  /* 0x03886002030075a7 */ /* 0x010824000802017f */
[----:B0-----:R-:W-:Y:S05]  /*38fe0*/  @!P1 NANOSLEEP.SYNCS 0x989680 ;  /* 0x009896800000995d */ /* 0x001fea0003900000 */
[----:B------:R-:W0:Y:S02]  /*38ff0*/  @!P1 SYNCS.PHASECHK.TRANS64 P1, [R3+URZ+0x38860], R2 ;  /* 0x03886002030095a7 */ /* 0x000e24000802007f */
[----:B0-----:R-:W-:Y:S05]  /*39000*/  @!P1 BRA `(.L_x_3060) ;  /* 0xfffffffc00f09947 */ /* 0x001fea000383ffff */
[----:B------:R-:W-:Y:S05]  /*39010*/  BRA `(.L_x_3269) ;  /* 0xffffffa8000c7947 */ /* 0x000fea000383ffff */
.L_x_3270:
        /* <DEDUP_REMOVED lines=14> */
.L_x_15963:


//--------------------- .text._ZN7cutlass13device_kernelIN5flash11enable_sm90INS1_16FlashAttnFwdSm90INS1_25CollectiveMainloopFwdSm90ILi2EN4cute5tupleIJNS5_1CILi1EEES8_S8_EEENS6_IJNS7_ILi128EEENS7_ILi96EEENS7_ILi192EEEEEELi192ENS_10bfloat16_tEfNS_4arch4Sm90ELb0ELb0ELb1ELb0ELb1ELb0ELb0ELb1ELb1ELb1ELb1ELb0EEENS1_21CollectiveEpilogueFwdINS6_IJSA_SC_SB_EEES9_SE_SG_Li256ELb0ELb1ELb1ELb0EEENS1_19SingleTileSchedulerILb0ELb1ELb1ELi128EEEEEEEEEvNT_6ParamsE --------------------------
	.section	.text._ZN7cutlass13device_kernelIN5flash11enable_sm90INS1_16FlashAttnFwdSm90INS1_25CollectiveMainloopFwdSm90ILi2EN4cute5tupleIJNS5_1CILi1EEES8_S8_EEENS6_IJNS7_ILi128EEENS7_ILi96EEENS7_ILi192EEEEEELi192ENS_10bfloat16_tEfNS_4arch4Sm90ELb0ELb0ELb1ELb0ELb1ELb0ELb0ELb1ELb1ELb1ELb1ELb0EEENS1_21CollectiveEpilogueFwdINS6_IJSA_SC_SB_EEES9_SE_SG_Li256ELb0ELb1ELb1ELb0EEENS1_19SingleTileSchedulerILb0ELb1ELb1ELi128EEEEEEEEEvNT_6ParamsE,"ax",@progbits
	.align	128
.text._ZN7cutlass13device_kernelIN5flash11enable_sm90INS1_16FlashAttnFwdSm90INS1_25CollectiveMainloopFwdSm90ILi2EN4cute5tupleIJNS5_1CILi1EEES8_S8_EEENS6_IJNS7_ILi128EEENS7_ILi96EEENS7_ILi192EEEEEELi192ENS_10bfloat16_tEfNS_4arch4Sm90ELb0ELb0ELb1ELb0ELb1ELb0ELb0ELb1ELb1ELb1ELb1ELb0EEENS1_21CollectiveEpilogueFwdINS6_IJSA_SC_SB_EEES9_SE_SG_Li256ELb0ELb1ELb1ELb0EEENS1_19SingleTileSchedulerILb0ELb1ELb1ELi128EEEEEEEEEvNT_6ParamsE:
        .type           _ZN7cutlass13device_kernelIN5flash11enable_sm90INS1_16FlashAttnFwdSm90INS1_25CollectiveMainloopFwdSm90ILi2EN4cute5tupleIJNS5_1CILi1EEES8_S8_EEENS6_IJNS7_ILi128EEENS7_ILi96EEENS7_ILi192EEEEEELi192ENS_10bfloat16_tEfNS_4arch4Sm90ELb0ELb0ELb1ELb0ELb1ELb0ELb0ELb1ELb1ELb1ELb1ELb0EEENS1_21CollectiveEpilogueFwdINS6_IJSA_SC_SB_EEES9_SE_SG_Li256ELb0ELb1ELb1ELb0EEENS1_19SingleTileSchedulerILb0ELb1ELb1ELi128EEEEEEEEEvNT_6ParamsE,@function
        .size           _ZN7cutlass13device_kernelIN5flash11enable_sm90INS1_16FlashAttnFwdSm90INS1_25CollectiveMainloopFwdSm90ILi2EN4cute5tupleIJNS5_1CILi1EEES8_S8_EEENS6_IJNS7_ILi128EEENS7_ILi96EEENS7_ILi192EEEEEELi192ENS_10bfloat16_tEfNS_4arch4Sm90ELb0ELb0ELb1ELb0ELb1ELb0ELb0ELb1ELb1ELb1ELb1ELb0EEENS1_21CollectiveEpilogueFwdINS6_IJSA_SC_SB_EEES9_SE_SG_Li256ELb0ELb1ELb1ELb0EEENS1_19SingleTileSchedulerILb0ELb1ELb1ELi128EEEEEEEEEvNT_6ParamsE,(.L_x_15964 - _ZN7cutlass13device_kernelIN5flash11enable_sm90INS1_16FlashAttnFwdSm90INS1_25CollectiveMainloopFwdSm90ILi2EN4cute5tupleIJNS5_1CILi1EEES8_S8_EEENS6_IJNS7_ILi128EEENS7_ILi96EEENS7_ILi192EEEEEELi192ENS_10bfloat16_tEfNS_4arch4Sm90ELb0ELb0ELb1ELb0ELb1ELb0ELb0ELb1ELb1ELb1ELb1ELb0EEENS1_21CollectiveEpilogueFwdINS6_IJSA_SC_SB_EEES9_SE_SG_Li256ELb0ELb1ELb1ELb0EEENS1_19SingleTileSchedulerILb0ELb1ELb1ELi128EEEEEEEEEvNT_6ParamsE)
        .other          _ZN7cutlass13device_kernelIN5flash11enable_sm90INS1_16FlashAttnFwdSm90INS1_25CollectiveMainloopFwdSm90ILi2EN4cute5tupleIJNS5_1CILi1EEES8_S8_EEENS6_IJNS7_ILi128EEENS7_ILi96EEENS7_ILi192EEEEEELi192ENS_10bfloat16_tEfNS_4arch4Sm90ELb0ELb0ELb1ELb0ELb1ELb0ELb0ELb1ELb1ELb1ELb1ELb0EEENS1_21CollectiveEpilogueFwdINS6_IJSA_SC_SB_EEES9_SE_SG_Li256ELb0ELb1ELb1ELb0EEENS1_19SingleTileSchedulerILb0ELb1ELb1ELi128EEEEEEEEEvNT_6ParamsE,@"STO_CUDA_ENTRY STV_DEFAULT"
_ZN7cutlass13device_kernelIN5flash11enable_sm90INS1_16FlashAttnFwdSm90INS1_25CollectiveMainloopFwdSm90ILi2EN4cute5tupleIJNS5_1CILi1EEES8_S8_EEENS6_IJNS7_ILi128EEENS7_ILi96EEENS7_ILi192EEEEEELi192ENS_10bfloat16_tEfNS_4arch4Sm90ELb0ELb0ELb1ELb0ELb1ELb0ELb0ELb1ELb1ELb1ELb1ELb0EEENS1_21CollectiveEpilogueFwdINS6_IJSA_SC_SB_EEES9_SE_SG_Li256ELb0ELb1ELb1ELb0EEENS1_19SingleTileSchedulerILb0ELb1ELb1ELi128EEEEEEEEEvNT_6ParamsE:
        /* <DEDUP_REMOVED lines=45> */
.L_x_3271:
        /* <DEDUP_REMOVED lines=22> */
.L_x_3272:
        /* <DEDUP_REMOVED lines=18> */
.L_x_3273:
        /* <DEDUP_REMOVED lines=22> */
.L_x_3274:
        /* <DEDUP_REMOVED lines=23> */
.L_x_3275:
        /* <DEDUP_REMOVED lines=11> */
.L_x_3278:
        /* <DEDUP_REMOVED lines=16> */
[----:B------:R-:W-:-:S02]  /*09d0*/  MOV R17, UR10 ;  /* 0x0000000a00117c02 */ /* 0x000fc40008000f00 */
        /* <DEDUP_REMOVED lines=22> */
[----:B------:R-:W-:Y:S01]  /*0b40*/  IMAD.U32 R3, RZ, RZ, UR7 ;  /* 0x00000007ff037e24 */ /* 0x000fe2000f8e00ff */
[----:B------:R-:W-:-:S04]  /*0b50*/  UIADD3 UR8, UR6, -0x1, UR7 ;  /* 0xffffffff06087890 */ /* 0x000fc8000fffe007 */
        /* <DEDUP_REMOVED lines=30> */
.L_x_3280:
[----:B------:R-:W-:Y:S02]  /*0d40*/  UIMAD UR5, UR9, UR4, URZ ;  /* 0x00000004090572a4 */ /* 0x000fe4000f8e023f */
[----:B------:R-:W-:Y:S01]  /*0d50*/  IMAD.U32 R3, RZ, RZ, UR4 ;  /* 0x00000004ff037e24 */ /* 0x000fe2000f8e00ff */
[----:B------:R-:W-:Y:S01]  /*0d60*/  MOV R0, UR6 ;  /* 0x0000000600007c02 */ /* 0x000fe20008000f00 */
[----:B0-----:R-:W-:Y:S01]  /*0d70*/  IMAD.MOV.U32 R2, RZ, RZ, RZ ;  /* 0x000000ffff027224 */ /* 0x001fe200078e00ff */
[----:B------:R-:W-:Y:S02]  /*0d80*/  IADD3 R18, R25, -0x80, RZ ;  /* 0xffffff8019127810 */ /* 0x000fe40007ffe0ff */
[----:B------:R-:W-:Y:S02]  /*0d90*/  CS2R R118, SRZ ;  /* 0x0000000000767805 */ /* 0x000fe4000001ff00 */
[----:B------:R-:W-:Y:S01]  /*0da0*/  VIADDMNMX R0, R3, UR5, R0, PT ;  /* 0x0000000503007c46 */ /* 0x000fe2000b800100 */
[----:B------:R-:W-:Y:S01]  /*0db0*/  IMAD.U32 R16, RZ, RZ, UR5 ;  /* 0x00000005ff107e24 */ /* 0x000fe2000f8e00ff */
[----:B------:R-:W-:-:S02]  /*0dc0*/  PLOP3.LUT P0, PT, PT, PT, PT, 0x80, 0x0 ;  /* 0x000000000000781c */ /* 0x000fc40003f0f070 */
[----:B------:R-:W-:Y:S02]  /*0dd0*/  CS2R R116, SRZ ;  /* 0x0000000000747805 */ /* 0x000fe4000001ff00 */
[----:B------:R-:W-:Y:S01]  /*0de0*/  R2UR UR39, R0 ;  /* 0x00000000002772ca */ /* 0x000fe200000e0000 */
        /* <DEDUP_REMOVED lines=12> */
[----:B------:R-:W-:Y:S01]  /*0eb0*/  UISETP.GT.AND UP0, UPT, UR39, UR5, UPT ;  /* 0x000000052700728c */ /* 0x000fe2000bf04270 */
[----:B------:R-:W-:Y:S02]  /*0ec0*/  CS2R R92, SRZ ;  /* 0x00000000005c7805 */ /* 0x000fe4000001ff00 */
[----:B------:R-:W-:Y:S02]  /*0ed0*/  CS2R R90, SRZ ;  /* 0x00000000005a7805 */ /* 0x000fe4000001ff00 */
[----:B------:R-:W-:Y:S02]  /*0ee0*/  CS2R R88, SRZ ;  /* 0x0000000000587805 */ /* 0x000fe4000001ff00 */
[----:B------:R-:W-:Y:S02]  /*0ef0*/  CS2R R86, SRZ ;  /* 0x0000000000567805 */ /* 0x000fe4000001ff00 */
[----:B------:R-:W-:-:S02]  /*0f00*/  CS2R R84, SRZ ;  /* 0x0000000000547805 */ /* 0x000fc4000001ff00 */
[----:B------:R-:W-:Y:S02]  /*0f10*/  PLOP3.LUT P1, PT, PT, PT, UP0, 0x80, 0x0 ;  /* 0x000000000000781c */ /* 0x000fe40003f2f008 */
        /* <DEDUP_REMOVED lines=38> */
[----:B------:R-:W-:-:S04]  /*1180*/  UIADD3 UR6, UR38, 0x12400, URZ ;  /* 0x0001240026067890 */ /* 0x000fc8000fffe03f */
        /* <DEDUP_REMOVED lines=26> */
.L_x_3282:
[----:B------:R-:W-:-:S04]  /*1330*/  SHF.L.U32 R0, RZ, 0x1f, RZ ;  /* 0x0000001fff007819 */ /* 0x000fc800000006ff */
[----:B------:R-:W0:Y:S02]  /*1340*/  SYNCS.PHASECHK.TRANS64.TRYWAIT P0, [UR38+0x30800], R0 ;  /* 0x03080000ff0075a7 */ /* 0x000e240008000166 */
[----:B0-----:R-:W-:Y:S05]  /*1350*/  @!P0 BRA `(.L_x_3283) ;  /* 0x000000b800b48947 */ /* 0x001fea0003800000 */
.L_x_3356:
[----:B------:R-:W2:Y:S02]  /*1360*/  LDL R2, [R1+0x4] ;  /* 0x0000040001027983 */ /* 0x000ea40000100800 */
[----:B--2---:R-:W-:-:S13]  /*1370*/  R2UR UR4, R2 ;  /* 0x00000000020472ca */ /* 0x004fda00000e0000 */
[----:B------:R-:W-:-:S06]  /*1380*/  ULOP3.LUT UR4, UR4, 0x1, URZ, 0xfc, !UPT ;  /* 0x0000000104047892 */ /* 0x000fcc000f8efc3f */
[----:B------:R-:W-:-:S04]  /*1390*/  MOV R2, UR4 ;  /* 0x0000000400027c02 */ /* 0x000fc80008000f00 */
[----:B------:R-:W-:-:S13]  /*13a0*/  ISETP.NE.AND P0, PT, R2, 0x3, PT ;  /* 0x000000030200780c */ /* 0x000fda0003f05270 */
[----:B------:R-:W-:Y:S05]  /*13b0*/  @!P0 BRA `(.L_x_3284) ;  /* 0x0000000000048947 */ /* 0x000fea0003800000 */
[----:B------:R-:W-:Y:S01]  /*13c0*/  BPT.TRAP 0x1 ;  /* 0x000000040000795c */ /* 0x000fe20000300000 */
.L_x_3284:
[----:B------:R1:W2:Y:S01]  /*13d0*/  SYNCS.PHASECHK.TRANS64.TRYWAIT P1, [UR38+0x30830], R0 ;  /* 0x03083000ff0075a7 */ /* 0x0002a20008020166 */
[----:B------:R-:W-:Y:S05]  /*13e0*/  @!P0 BRA `(.L_x_3285) ;  /* 0x0000000000048947 */ /* 0x000fea0003800000 */
[----:B------:R-:W-:Y:S01]  /*13f0*/  BPT.TRAP 0x1 ;  /* 0x000000040000795c */ /* 0x000fe20000300000 */
.L_x_3285:
[----:B------:R-:W-:Y:S02]  /*1400*/  IMAD.U32 R6, RZ, RZ, UR40 ;  /* 0x00000028ff067e24 */ /* 0x000fe4000f8e00ff */
[----:B------:R-:W-:Y:S01]  /*1410*/  IMAD.MOV.U32 R2, RZ, RZ, RZ ;  /* 0x000000ffff027224 */ /* 0x000fe200078e00ff */
[----:B--2---:R-:W-:Y:S06]  /*1420*/  @P1 BRA `(.L_x_3286) ;  /* 0x0000000000081947 */ /* 0x004fec0003800000 */
[----:B------:R-:W2:Y:S02]  /*1430*/  SYNCS.PHASECHK.TRANS64.TRYWAIT P1, [UR38+0x30830], R0 ;  /* 0x03083000ff0075a7 */ /* 0x000ea40008020166 */
[----:B--2---:R-:W-:Y:S05]  /*1440*/  @!P1 BRA `(.L_x_3287) ;  /* 0x000000b800909947 */ /* 0x004fea0003800000 */
.L_x_3286:
[----:B------:R-:W-:Y:S05]  /*1450*/  WARPSYNC.ALL ;  /* 0x0000000000007948 */ /* 0x000fea0003800000 */
[----:B------:R-:W-:Y:S01]  /*1460*/  MOV R119, RZ ;  /* 0x000000ff00777202 */ /* 0x000fe20000000f00 */
[----:B------:R-:W-:Y:S01]  /*1470*/  IMAD.MOV.U32 R7, RZ, RZ, 0x40000040 ;  /* 0x40000040ff077424 */ /* 0x000fe200078e00ff */
[----:B------:R-:W-:Y:S01]  /*1480*/  LOP3.LUT R6, R6, 0x10000, RZ, 0xfc, !PT ;  /* 0x0001000006067812 */ /* 0x000fe200078efcff */
[----:B------:R-:W-:-:S03]  /*1490*/  UIADD3 UR4, UR38, 0x1e400, URZ ;  /* 0x0001e40026047890 */ /* 0x000fc6000fffe03f */
[C---:B------:R-:W-:Y:S01]  /*14a0*/  R2UR UR56, R6.reuse ;  /* 0x00000000063872ca */ /* 0x040fe200000e0000 */
[----:B------:R-:W-:Y:S01]  /*14b0*/  WARPGROUP.ARRIVE ;  /* 0x00000000000079c5 */ /* 0x000fe20000000000 */
[----:B------:R-:W-:Y:S01]  /*14c0*/  R2UR UR57, R7 ;  /* 0x00000000073972ca */ /* 0x000fe200000e0000 */
[----:B------:R-:W-:Y:S01]  /*14d0*/  USHF.R.U32.HI UR4, URZ, 0x4, UR4 ;  /* 0x000000043f047899 */ /* 0x000fe20008011604 */
[----:B------:R-:W-:Y:S01]  /*14e0*/  R2UR UR10, R6 ;  /* 0x00000000060a72ca */ /* 0x000fe200000e0000 */
[----:B------:R-:W-:Y:S01]  /*14f0*/  UMOV UR59, 0x40000040 ;  /* 0x40000040003b7882 */ /* 0x000fe20000000000 */
[----:B------:R-:W-:Y:S01]  /*1500*/  UMOV UR9, 0x40000040 ;  /* 0x4000004000097882 */ /* 0x000fe20000000000 */
[----:B------:R-:W-:Y:S01]  /*1510*/  ULOP3.LUT UR4, UR4, 0x3fff, URZ, 0xc0, !UPT ;  /* 0x00003fff04047892 */ /* 0x000fe2000f8ec03f */
[----:B------:R-:W-:Y:S01]  /*1520*/  UMOV UR5, UR9 ;  /* 0x0000000900057c82 */ /* 0x000fe20008000000 */
[----:B------:R-:W-:Y:S02]  /*1530*/  UMOV UR7, 0x40000040 ;  /* 0x4000004000077882 */ /* 0x000fe40000000000 */
[----:B------:R-:W-:Y:S01]  /*1540*/  ULOP3.LUT UR58, UR4, 0x10000, URZ, 0xfc, !UPT ;  /* 0x00010000043a7892 */ /* 0x000fe2000f8efc3f */
[----:B------:R-:W-:Y:S01]  /*1550*/  UMOV UR13, 0x40000040 ;  /* 0x40000040000d7882 */ /* 0x000fe20000000000 */
[----:B------:R-:W-:-:S02]  /*1560*/  UMOV UR15, 0x40000040 ;  /* 0x40000040000f7882 */ /* 0x000fc40000000000 */
[----:B------:R-:W-:Y:S02]  /*1570*/  UIADD3 UR6, UR58, 0x2, URZ ;  /* 0x000000023a067890 */ /* 0x000fe4000fffe03f */
[----:B------:R-:W-:Y:S02]  /*1580*/  UIADD3 UR8, UR10, 0x2, URZ ;  /* 0x000000020a087890 */ /* 0x000fe4000fffe03f */
[----:B------:R-:W-:Y:S01]  /*1590*/  UIADD3 UR12, UR10, 0x4, URZ ;  /* 0x000000040a0c7890 */ /* 0x000fe2000fffe03f */
[----:B------:R-:W-:Y:S01]  /*15a0*/  HGMMA.64x96x16.F32.BF16 R24, gdesc[UR56], RZ, !UPT, gsb0 ;  /* 0x01600000381879f0 */ /* 0x000fe2000c0018ff */
[----:B------:R-:W-:Y:S02]  /*15b0*/  UIADD3 UR14, UR58, 0x4, URZ ;  /* 0x000000043a0e7890 */ /* 0x000fe4000fffe03f */
[----:B------:R-:W-:Y:S01]  /*15c0*/  UIADD3 UR16, UR10, 0x6, URZ ;  /* 0x000000060a107890 */ /* 0x000fe2000fffe03f */
[----:B------:R-:W-:Y:S01]  /*15d0*/  UMOV UR4, UR8 ;  /* 0x0000000800047c82 */ /* 0x000fe20008000000 */
        /* <DEDUP_REMOVED lines=15> */
[----:B------:R-:W-:Y:S01]  /*16d0*/  UIADD3 UR32, UR10, 0x406, URZ ;  /* 0x000004060a207890 */ /* 0x000fe2000fffe03f */
        /* <DEDUP_REMOVED lines=11> */
[----:B------:R-:W-:Y:S01]  /*1790*/  HGMMA.64x96x16.F32.BF16 R24, gdesc[UR4], R24, gsb0 ;  /* 0x01600000041879f0 */ /* 0x000fe20008001818 */
[----:B------:R-:W-:Y:S01]  /*17a0*/  UIADD3 UR6, UR58, 0x306, URZ ;  /* 0x000003063a067890 */ /* 0x000fe2000fffe03f */
[----:B------:R-:W-:Y:S01]  /*17b0*/  UMOV UR4, UR32 ;  /* 0x0000002000047c82 */ /* 0x000fe20008000000 */
[----:B------:R-:W-:Y:S01]  /*17c0*/  UMOV UR5, UR33 ;  /* 0x0000002100057c82 */ /* 0x000fe20008000000 */
[----:B------:R-:W-:Y:S01]  /*17d0*/  UMOV UR7, 0x40000040 ;  /* 0x4000004000077882 */ /* 0x000fe20000000000 */
[----:B------:R-:W-:Y:S02]  /*17e0*/  WARPGROUP.DEPBAR.LE gsb0, 0x0 ;  /* 0x00008000000079c5 */ /* 0x000fe40000010000 */
[----:B------:R-:W-:-:S06]  /*17f0*/  WARPGROUP.ARRIVE ;  /* 0x00000000000079c5 */ /* 0x000fcc0000000000 */
[----:B------:R-:W-:Y:S03]  /*1800*/  HGMMA.64x96x16.F32.BF16 R24, gdesc[UR12], R24, gsb0 ;  /* 0x016000000c1879f0 */ /* 0x000fe60008001818 */
        /* <DEDUP_REMOVED lines=44> */
[----:B------:R-:W-:Y:S05]  /*1ad0*/  @!P0 BRA `(.L_x_3288) ;  /* 0x0000000000048947 */ /* 0x000fea0003800000 */
[----:B------:R-:W-:Y:S01]  /*1ae0*/  BPT.TRAP 0x1 ;  /* 0x000000040000795c */ /* 0x000fe20000300000 */
.L_x_3288:
[----:B------:R-:W-:Y:S01]  /*1af0*/  LOP3.LUT R19, R19, 0xffffff80, RZ, 0xc0, !PT ;  /* 0xffffff8013137812 */ /* 0x000fe200078ec0ff */
[----:B------:R-:W-:Y:S01]  /*1b00*/  ULDC UR4, c[0x0][0x9d8] ;  /* 0x0002760000047ab9 */ /* 0x000fe20000000800 */
[----:B0-----:R-:W-:Y:S02]  /*1b10*/  IMAD.MOV.U32 R3, RZ, RZ, -0x2 ;  /* 0xfffffffeff037424 */ /* 0x001fe400078e00ff */
[----:B------:R-:W-:Y:S01]  /*1b20*/  FMUL.FTZ R26, R26, UR4 ;  /* 0x000000041a1a7c20 */ /* 0x000fe20008410000 */
[----:B------:R-:W-:Y:S01]  /*1b30*/  FMUL.FTZ R27, R27, UR4 ;  /* 0x000000041b1b7c20 */ /* 0x000fe20008410000 */
[----:B------:R-:W-:Y:S02]  /*1b40*/  IMAD.IADD R19, R18, 0x1, -R19 ;  /* 0x0000000112137824 */ /* 0x000fe400078e0a13 */
[----:B------:R-:W-:Y:S01]  /*1b50*/  FMUL.FTZ R30, R30, UR4 ;  /* 0x000000041e1e7c20 */ /* 0x000fe20008410000 */
[----:B------:R-:W-:Y:S01]  /*1b60*/  FMUL.FTZ R31, R31, UR4 ;  /* 0x000000041f1f7c20 */ /* 0x000fe20008410000 */
[----:B------:R-:W-:Y:S01]  /*1b70*/  FMUL.FTZ R34, R34, UR4 ;  /* 0x0000000422227c20 */ /* 0x000fe20008410000 */
[----:B------:R-:W0:Y:S01]  /*1b80*/  MUFU.TANH R26, R26 ;  /* 0x0000001a001a7308 */ /* 0x000e220000002400 */
[----:B-1----:R-:W-:Y:S01]  /*1b90*/  SHF.R.S32.HI R0, RZ, 0x1f, R19 ;  /* 0x0000001fff007819 */ /* 0x002fe20000011413 */
        /* <DEDUP_REMOVED lines=11> */
[----:B------:R-:W-:Y:S01]  /*1c50*/  IADD3 R0, R19, -R0, RZ ;  /* 0x8000000013007210 */ /* 0x000fe20007ffe0ff */
[----:B------:R-:W-:Y:S01]  /*1c60*/  FMUL.FTZ R32, R32, UR4 ;  /* 0x0000000420207c20 */ /* 0x000fe20008410000 */
[----:B------:R-:W-:Y:S01]  /*1c70*/  FMUL.FTZ R43, R43, UR4 ;  /* 0x000000042b2b7c20 */ /* 0x000fe20008410000 */
[----:B------:R-:W2:Y:S01]  /*1c80*/  MUFU.TANH R30, R30 ;  /* 0x0000001e001e7308 */ /* 0x000ea20000002400 */
[----:B------:R-:W-:Y:S01]  /*1c90*/  FMUL.FTZ R33, R33, UR4 ;  /* 0x0000000421217c20 */ /* 0x000fe20008410000 */
[----:B------:R-:W-:-:S02]  /*1ca0*/  IMAD R0, R0, R3, 0x60 ;  /* 0x0000006000007424 */ /* 0x000fc400078e0203 */
[----:B------:R-:W-:Y:S01]  /*1cb0*/  FMUL.FTZ R46, R46, UR4 ;  /* 0x000000042e2e7c20 */ /* 0x000fe20008410000 */
[----:B------:R-:W-:Y:S02]  /*1cc0*/  IMAD.U32 R3, RZ, RZ, UR39 ;  /* 0x00000027ff037e24 */ /* 0x000fe4000f8e00ff */
[----:B------:R-:W-:Y:S01]  /*1cd0*/  FMUL.FTZ R36, R36, UR4 ;  /* 0x0000000424247c20 */ /* 0x000fe20008410000 */
[----:B------:R-:W-:Y:S01]  /*1ce0*/  FMUL.FTZ R47, R47, UR4 ;  /* 0x000000042f2f7c20 */ /* 0x000fe20008410000 */
[----:B------:R-:W-:Y:S01]  /*1cf0*/  IADD3 R0, R0, UR42, RZ ;  /* 0x0000002a00007c10 */ /* 0x000fe2000fffe0ff */
[----:B------:R-:W3:Y:S01]  /*1d00*/  MUFU.TANH R31, R31 ;  /* 0x0000001f001f7308 */ /* 0x000ee20000002400 */
[----:B------:R-:W-:Y:S01]  /*1d10*/  FMUL.FTZ R37, R37, UR4 ;  /* 0x0000000425257c20 */ /* 0x000fe20008410000 */
[----:B------:R-:W-:Y:S01]  /*1d20*/  FMUL.FTZ R50, R50, UR4 ;  /* 0x0000000432327c20 */ /* 0x000fe20008410000 */
[----:B------:R-:W-:Y:S01]  /*1d30*/  FMUL.FTZ R40, R40, UR4 ;  /* 0x0000000428287c20 */ /* 0x000fe20008410000 */
[----:B------:R-:W-:-:S02]  /*1d40*/  IMAD R0, R3, -0x60, R0 ;  /* 0xffffffa003007824 */ /* 0x000fc400078e0200 */
[----:B------:R-:W-:Y:S01]  /*1d50*/  FMUL.FTZ R51, R51, UR4 ;  /* 0x0000000433337c20 */ /* 0x000fe20008410000 */
[----:B------:R-:W-:Y:S01]  /*1d60*/  FMUL.FTZ R41, R41, UR4 ;  /* 0x0000000429297c20 */ /* 0x000fe20008410000 */
[----:B------:R-:W-:Y:S01]  /*1d70*/  FMUL.FTZ R54, R54, UR4 ;  /* 0x0000000436367c20 */ /* 0x000fe20008410000 */
[----:B------:R-:W4:Y:S01]  /*1d80*/  MUFU.TANH R34, R34 ;  /* 0x0000002200227308 */ /* 0x000f220000002400 */
[----:B------:R-:W-:Y:S01]  /*1d90*/  ISETP.GT.AND P6, PT, R0, RZ, PT ;  /* 0x000000ff0000720c */ /* 0x000fe20003fc4270 */
[----:B------:R-:W-:Y:S01]  /*1da0*/  FMUL.FTZ R44, R44, UR4 ;  /* 0x000000042c2c7c20 */ /* 0x000fe20008410000 */
[C---:B------:R-:W-:Y:S01]  /*1db0*/  ISETP.GT.AND P5, PT, R0.reuse, 0x1, PT ;  /* 0x000000010000780c */ /* 0x040fe20003fa4270 */
[----:B------:R-:W-:Y:S01]  /*1dc0*/  FMUL.FTZ R55, R55, UR4 ;  /* 0x0000000437377c20 */ /* 0x000fe20008410000 */
[----:B------:R-:W-:Y:S01]  /*1dd0*/  ISETP.GT.AND P4, PT, R0, 0x8, PT ;  /* 0x000000080000780c */ /* 0x000fe20003f84270 */
[----:B------:R-:W-:Y:S01]  /*1de0*/  FMUL.FTZ R45, R45, UR4 ;  /* 0x000000042d2d7c20 */ /* 0x000fe20008410000 */
[----:B0-----:R-:W-:Y:S01]  /*1df0*/  FSEL R3, R26, -INF , P6 ;  /* 0xff8000001a037808 */ /* 0x001fe20003000000 */
[----:B------:R-:W0:Y:S01]  /*1e00*/  MUFU.TANH R24, R24 ;  /* 0x0000001800187308 */ /* 0x000e220000002400 */
[----:B-1----:R-:W-:Y:S01]  /*1e10*/  FSEL R27, R27, -INF , P5 ;  /* 0xff8000001b1b7808 */ /* 0x002fe20002800000 */
[----:B------:R-:W-:Y:S01]  /*1e20*/  FMUL.FTZ R58, R58, UR4 ;  /* 0x000000043a3a7c20 */ /* 0x000fe20008410000 */
[----:B------:R-:W-:Y:S01]  /*1e30*/  ISETP.GT.AND P3, PT, R0, 0x9, PT ;  /* 0x000000090000780c */ /* 0x000fe20003f64270 */
[----:B------:R-:W-:Y:S01]  /*1e40*/  FMUL.FTZ R48, R48, UR4 ;  /* 0x0000000430307c20 */ /* 0x000fe20008410000 */
[----:B--2---:R-:W-:Y:S01]  /*1e50*/  FSEL R9, R30, -INF , P4 ;  /* 0xff8000001e097808 */ /* 0x004fe20002000000 */
[----:B------:R-:W-:Y:S01]  /*1e60*/  FMUL.FTZ R59, R59, UR4 ;  /* 0x000000043b3b7c20 */ /* 0x000fe20008410000 */
[----:B------:R-:W-:Y:S01]  /*1e70*/  FMNMX.FTZ R4, R3, R27, !PT ;  /* 0x0000001b03047209 */ /* 0x000fe20007810000 */
[----:B------:R-:W1:Y:S01]  /*1e80*/  MUFU.TANH R35, R35 ;  /* 0x0000002300237308 */ /* 0x000e620000002400 */
[----:B------:R-:W-:Y:S01]  /*1e90*/  ISETP.GT.AND P2, PT, R0, 0x10, PT ;  /* 0x000000100000780c */ /* 0x000fe20003f44270 */
[----:B------:R-:W-:Y:S01]  /*1ea0*/  FMUL.FTZ R49, R49, UR4 ;  /* 0x0000000431317c20 */ /* 0x000fe20008410000 */
[----:B---3--:R-:W-:Y:S01]  /*1eb0*/  FSEL R31, R31, -INF , P3 ;  /* 0xff8000001f1f7808 */ /* 0x008fe20001800000 */
[----:B------:R-:W-:Y:S01]  /*1ec0*/  FMUL.FTZ R62, R62, UR4 ;  /* 0x000000043e3e7c20 */ /* 0x000fe20008410000 */
[----:B------:R-:W-:Y:S01]  /*1ed0*/  FMNMX.FTZ R4, R9, R4, !PT ;  /* 0x0000000409047209 */ /* 0x000fe20007810000 */
[----:B------:R-:W-:Y:S01]  /*1ee0*/  FMUL.FTZ R52, R52, UR4 ;  /* 0x0000000434347c20 */ /* 0x000fe20008410000 */
[----:B------:R-:W-:Y:S01]  /*1ef0*/  ISETP.GT.AND P1, PT, R0, 0x11, PT ;  /* 0x000000110000780c */ /* 0x000fe20003f24270 */
[----:B------:R-:W2:Y:S01]  /*1f00*/  MUFU.TANH R25, R25 ;  /* 0x0000001900197308 */ /* 0x000ea20000002400 */
[----:B----4-:R-:W-:Y:S01]  /*1f10*/  FSEL R19, R34, -INF , P2 ;  /* 0xff80000022137808 */ /* 0x010fe20001000000 */
[----:B------:R-:W-:Y:S01]  /*1f20*/  FMUL.FTZ R63, R63, UR4 ;  /* 0x000000043f3f7c20 */ /* 0x000fe20008410000 */
[----:B------:R-:W-:Y:S01]  /*1f30*/  FMNMX.FTZ R4, R31, R4, !PT ;  /* 0x000000041f047209 */ /* 0x000fe20007810000 */
[----:B------:R-:W-:Y:S01]  /*1f40*/  FMUL.FTZ R53, R53, UR4 ;  /* 0x0000000435357c20 */ /* 0x000fe20008410000 */
[----:B0-----:R-:W-:Y:S01]  /*1f50*/  FSEL R11, R24, -INF , P6 ;  /* 0xff800000180b7808 */ /* 0x001fe20003000000 */
[----:B------:R-:W-:Y:S01]  /*1f60*/  FMUL.FTZ R66, R66, UR4 ;  /* 0x0000000442427c20 */ /* 0x000fe20008410000 */
[----:B------:R-:W-:Y:S01]  /*1f70*/  ISETP.GT.AND P6, PT, R0, 0x18, PT ;  /* 0x000000180000780c */ /* 0x000fe20003fc4270 */
[----:B------:R-:W0:Y:S01]  /*1f80*/  MUFU.TANH R38, R38 ;  /* 0x0000002600267308 */ /* 0x000e220000002400 */
[----:B-1----:R-:W-:Y:S01]  /*1f90*/  FSEL R35, R35, -INF , P1 ;  /* 0xff80000023237808 */ /* 0x002fe20000800000 */
[----:B------:R-:W-:Y:S01]  /*1fa0*/  FMUL.FTZ R56, R56, UR4 ;  /* 0x0000000438387c20 */ /* 0x000fe20008410000 */
[----:B------:R-:W-:Y:S01]  /*1fb0*/  FMNMX.FTZ R4, R19, R4, !PT ;  /* 0x0000000413047209 */ /* 0x000fe20007810000 */
[----:B------:R-:W-:Y:S01]  /*1fc0*/  FMUL.FTZ R67, R67, UR4 ;  /* 0x0000000443437c20 */ /* 0x000fe20008410000 */
[----:B------:R-:W-:Y:S01]  /*1fd0*/  FMUL.FTZ R57, R57, UR4 ;  /* 0x0000000439397c20 */ /* 0x000fe20008410000 */
[----:B------:R-:W-:Y:S01]  /*1fe0*/  FMUL.FTZ R70, R70, UR4 ;  /* 0x0000000446467c20 */ /* 0x000fe20008410000 */
[----:B------:R-:W-:Y:S01]  /*1ff0*/  FMNMX.FTZ R4, R35, R4, !PT ;  /* 0x0000000423047209 */ /* 0x000fe20007810000 */
[----:B------:R-:W1:Y:S01]  /*2000*/  MUFU.TANH R28, R28 ;  /* 0x0000001c001c7308 */ /* 0x000e620000002400 */
[----:B--2---:R-:W-:Y:S01]  /*2010*/  FSEL R25, R25, -INF , P5 ;  /* 0xff80000019197808 */ /* 0x004fe20002800000 */
[----:B------:R-:W-:Y:S01]  /*2020*/  FMUL.FTZ R71, R71, UR4 ;  /* 0x0000000447477c20 */ /* 0x000fe20008410000 */
[----:B------:R-:W-:Y:S01]  /*2030*/  ISETP.GT.AND P5, PT, R0, 0x19, PT ;  /* 0x000000190000780c */ /* 0x000fe20003fa4270 */
[----:B------:R-:W-:Y:S01]  /*2040*/  FMUL.FTZ R60, R60, UR4 ;  /* 0x000000043c3c7c20 */ /* 0x000fe20008410000 */
[----:B------:R-:W-:Y:S01]  /*2050*/  ULDC UR5, c[0x0][0x988] ;  /* 0x0002620000057ab9 */ /* 0x000fe20000000800 */
[----:B------:R-:W-:Y:S01]  /*2060*/  FMUL.FTZ R61, R61, UR4 ;  /* 0x000000043d3d7c20 */ /* 0x000fe20008410000 */
[----:B------:R-:W-:Y:S01]  /*2070*/  P2R R12, PR, RZ, 0x1 ;  /* 0x00000001ff0c7803 */ /* 0x000fe20000000000 */
[----:B------:R-:W2:Y:S01]  /*2080*/  MUFU.TANH R39, R39 ;  /* 0x0000002700277308 */ /* 0x000ea20000002400 */
[----:B0-----:R-:W-:Y:S01]  /*2090*/  FSEL R23, R38, -INF , P6 ;  /* 0xff80000026177808 */ /* 0x001fe20003000000 */
[----:B------:R-:W-:Y:S01]  /*20a0*/  FMUL.FTZ R64, R64, UR4 ;  /* 0x0000000440407c20 */ /* 0x000fe20008410000 */
[----:B------:R-:W-:Y:S01]  /*20b0*/  FMUL.FTZ R65, R65, UR4 ;  /* 0x0000000441417c20 */ /* 0x000fe20008410000 */
[----:B------:R-:W-:Y:S01]  /*20c0*/  FMUL.FTZ R68, R68, UR4 ;  /* 0x0000000444447c20 */ /* 0x000fe20008410000 */
[----:B------:R-:W-:Y:S01]  /*20d0*/  FMNMX.FTZ R4, R23, R4, !PT ;  /* 0x0000000417047209 */ /* 0x000fe20007810000 */
[----:B------:R-:W-:Y:S01]  /*20e0*/  FMUL.FTZ R69, R69, UR4 ;  /* 0x0000000445457c20 */ /* 0x000fe20008410000 */
[----:B------:R-:W0:Y:S01]  /*20f0*/  S2UR UR7, SR_CgaCtaId ;  /* 0x00000000000779c3 */ /* 0x000e220000008800 */
[----:B------:R-:W3:Y:S01]  /*2100*/  MUFU.TANH R29, R29 ;  /* 0x0000001d001d7308 */ /* 0x000ee20000002400 */
[----:B-1----:R-:W-:Y:S01]  /*2110*/  FSEL R13, R28, -INF , P4 ;  /* 0xff8000001c0d7808 */ /* 0x002fe20002000000 */
[----:B------:R-:W-:Y:S01]  /*2120*/  UIADD3 UR59, UR39, -0x2, URZ ;  /* 0xfffffffe273b7890 */ /* 0x000fe2000fffe03f */
[----:B------:R-:W-:Y:S01]  /*2130*/  ISETP.GT.AND P4, PT, R0, 0x20, PT ;  /* 0x000000200000780c */ /* 0x000fe20003f84270 */
[----:B------:R-:W-:Y:S01]  /*2140*/  UIADD3 UR4, UR38, 0x30840, URZ ;  /* 0x0003084026047890 */ /* 0x000fe2000fffe03f */
[----:B------:R-:W-:Y:S01]  /*2150*/  R2UR UR6, R16 ;  /* 0x00000000100672ca */ /* 0x000fe200000e0000 */
[----:B------:R-:W-:Y:S01]  /*2160*/  UMOV UR39, URZ ;  /* 0x0000003f00277c82 */ /* 0x000fe20008000000 */
[--C-:B------:R-:W-:Y:S01]  /*2170*/  IMAD.MOV.U32 R118, RZ, RZ, R119.reuse ;  /* 0x000000ffff767224 */ /* 0x100fe200078e0077 */
        /* <DEDUP_REMOVED lines=9> */
[----:B---3--:R-:W-:Y:S01]  /*2210*/  FSEL R29, R29, -INF , P3 ;  /* 0xff8000001d1d7808 */ /* 0x008fe20001800000 */
[----:B------:R-:W-:Y:S01]  /*2220*/  UISETP.GE.AND UP0, UPT, UR59, UR6, UPT ;  /* 0x000000063b00728c */ /* 0x000fe2000bf06270 */
[----:B------:R-:W-:Y:S01]  /*2230*/  ISETP.GT.AND P3, PT, R0, 0x21, PT ;  /* 0x000000210000780c */ /* 0x000fe20003f64270 */
[--C-:B------:R-:W-:Y:S01]  /*2240*/  IMAD.MOV.U32 R112, RZ, RZ, R119.reuse ;  /* 0x000000ffff707224 */ /* 0x100fe200078e0077 */
[-C--:B------:R-:W-:Y:S01]  /*2250*/  MOV R110, R119.reuse ;  /* 0x00000077006e7202 */ /* 0x080fe20000000f00 */
[--C-:B------:R-:W-:Y:S01]  /*2260*/  IMAD.MOV.U32 R111, RZ, RZ, R119.reuse ;  /* 0x000000ffff6f7224 */ /* 0x100fe200078e0077 */
[----:B0-----:R-:W-:Y:S01]  /*2270*/  UPRMT UR4, UR7, 0x654, UR4 ;  /* 0x0000065407047896 */ /* 0x001fe20008000004 */
        /* <DEDUP_REMOVED lines=10> */
[----:B------:R-:W-:Y:S01]  /*2320*/  SYNCS.ARRIVE.TRANS64.RED.A1T0 RZ, [UR4], RZ ;  /* 0x000000ffffff79a7 */ /* 0x000fe20008100404 */
        /* <DEDUP_REMOVED lines=27> */
[----:B------:R-:W-:-:S02]  /*24e0*/  IMAD.MOV.U32 R82, RZ, RZ, R119 ;  /* 0x000000ffff527224 */ /* 0x000fc400078e0077 */
[----:B------:R-:W2:Y:S01]  /*24f0*/  MUFU.TANH R37, R37 ;  /* 0x0000002500257308 */ /* 0x000ea20000002400 */
        /* <DEDUP_REMOVED lines=8> */
[----:B------:R-:W-:Y:S01]  /*2580*/  IMAD.MOV.U32 R42, RZ, RZ, R119 ;  /* 0x000000ffff2a7224 */ /* 0x000fe200078e0077 */
[----:B------:R-:W-:-:S03]  /*2590*/  FMNMX.FTZ R4, R79, R4, !PT ;  /* 0x000000044f047209 */ /* 0x000fc60007810000 */
[----:B------:R-:W1:Y:S01]  /*25a0*/  MUFU.TANH R40, R40 ;  /* 0x0000002800287308 */ /* 0x000e620000002400 */
[----:B--2---:R-:W-:Y:S02]  /*25b0*/  FSEL R37, R37, -INF , P5 ;  /* 0xff80000025257808 */ /* 0x004fe40002800000 */
[----:B------:R-:W-:-:S05]  /*25c0*/  ISETP.GT.AND P5, PT, R0, 0x31, PT ;  /* 0x000000310000780c */ /* 0x000fca0003fa4270 */
[----:B------:R-:W2:Y:S01]  /*25d0*/  MUFU.TANH R51, R51 ;  /* 0x0000003300337308 */ /* 0x000ea20000002400 */
[----:B0-----:R-:W-:Y:S02]  /*25e0*/  FSEL R81, R50, -INF , P6 ;  /* 0xff80000032517808 */ /* 0x001fe40003000000 */
[----:B------:R-:W-:Y:S02]  /*25f0*/  MOV R50, R119 ;  /* 0x0000007700327202 */ /* 0x000fe40000000f00 */
[----:B------:R-:W-:-:S03]  /*2600*/  FMNMX.FTZ R4, R81, R4, !PT ;  /* 0x0000000451047209 */ /* 0x000fc60007810000 */
[----:B------:R-:W0:Y:S01]  /*2610*/  MUFU.TANH R41, R41 ;  /* 0x0000002900297308 */ /* 0x000e220000002400 */
[----:B-1----:R-:W-:Y:S01]  /*2620*/  FSEL R43, R40, -INF , P4 ;  /* 0xff800000282b7808 */ /* 0x002fe20002000000 */
[----:B------:R-:W-:Y:S01]  /*2630*/  IMAD.MOV.U32 R40, RZ, RZ, R119 ;  /* 0x000000ffff287224 */ /* 0x000fe200078e0077 */
[----:B------:R-:W-:-:S05]  /*2640*/  ISETP.GT.AND P4, PT, R0, 0x38, PT ;  /* 0x000000380000780c */ /* 0x000fca0003f84270 */
[----:B------:R-:W1:Y:S01]  /*2650*/  MUFU.TANH R54, R54 ;  /* 0x0000003600367308 */ /* 0x000e620000002400 */
[----:B--2---:R-:W-:-:S04]  /*2660*/  FSEL R83, R51, -INF , P5 ;  /* 0xff80000033537808 */ /* 0x004fc80002800000 */
[----:B------:R-:W-:-:S03]  /*2670*/  FMNMX.FTZ R4, R83, R4, !PT ;  /* 0x0000000453047209 */ /* 0x000fc60007810000 */
[----:B------:R-:W2:Y:S01]  /*2680*/  MUFU.TANH R44, R44 ;  /* 0x0000002c002c7308 */ /* 0x000ea20000002400 */
[----:B0-----:R-:W-:Y:S02]  /*2690*/  FSEL R41, R41, -INF , P3 ;  /* 0xff80000029297808 */ /* 0x001fe40001800000 */
[----:B------:R-:W-:-:S05]  /*26a0*/  ISETP.GT.AND P3, PT, R0, 0x39, PT ;  /* 0x000000390000780c */ /* 0x000fca0003f64270 */
[----:B------:R-:W0:Y:S01]  /*26b0*/  MUFU.TANH R55, R55 ;  /* 0x0000003700377308 */ /* 0x000e220000002400 */
[----:B-1----:R-:W-:Y:S01]  /*26c0*/  FSEL R85, R54, -INF , P4 ;  /* 0xff80000036557808 */ /* 0x002fe20002000000 */
[----:B------:R-:W-:-:S03]  /*26d0*/  IMAD.MOV.U32 R54, RZ, RZ, R119 ;  /* 0x000000ffff367224 */ /* 0x000fc600078e0077 */
[----:B------:R-:W-:-:S03]  /*26e0*/  FMNMX.FTZ R4, R85, R4, !PT ;  /* 0x0000000455047209 */ /* 0x000fc60007810000 */
[----:B------:R-:W1:Y:S01]  /*26f0*/  MUFU.TANH R45, R45 ;  /* 0x0000002d002d7308 */ /* 0x000e620000002400 */
[----:B--2---:R-:W-:Y:S02]  /*2700*/  FSEL R47, R44, -INF , P2 ;  /* 0xff8000002c2f7808 */ /* 0x004fe40001000000 */
[----:B------:R-:W-:Y:S02]  /*2710*/  ISETP.GT.AND P2, PT, R0, 0x40, PT ;  /* 0x000000400000780c */ /* 0x000fe40003f44270 */
[----:B------:R-:W-:-:S03]  /*2720*/  MOV R44, R119 ;  /* 0x00000077002c7202 */ /* 0x000fc60000000f00 */
[----:B------:R-:W2:Y:S01]  /*2730*/  MUFU.TANH R58, R58 ;  /* 0x0000003a003a7308 */ /* 0x000ea20000002400 */
[----:B0-----:R-:W-:-:S04]  /*2740*/  FSEL R87, R55, -INF , P3 ;  /* 0xff80000037577808 */ /* 0x001fc80001800000 */
[----:B------:R-:W-:-:S03]  /*2750*/  FMNMX.FTZ R4, R87, R4, !PT ;  /* 0x0000000457047209 */ /* 0x000fc60007810000 */
[----:B------:R-:W0:Y:S01]  /*2760*/  MUFU.TANH R48, R48 ;  /* 0x0000003000307308 */ /* 0x000e220000002400 */
[----:B-1----:R-:W-:Y:S02]  /*2770*/  FSEL R45, R45, -INF , P1 ;  /* 0xff8000002d2d7808 */ /* 0x002fe40000800000 */
[----:B------:R-:W-:-:S05]  /*2780*/  ISETP.GT.AND P1, PT, R0, 0x41, PT ;  /* 0x000000410000780c */ /* 0x000fca0003f24270 */
[----:B------:R-:W1:Y:S01]  /*2790*/  MUFU.TANH R59, R59 ;  /* 0x0000003b003b7308 */ /* 0x000e620000002400 */
[----:B--2---:R-:W-:Y:S01]  /*27a0*/  FSEL R89, R58, -INF , P2 ;  /* 0xff8000003a597808 */ /* 0x004fe20001000000 */
[----:B------:R-:W-:-:S03]  /*27b0*/  IMAD.MOV.U32 R58, RZ, RZ, R119 ;  /* 0x000000ffff3a7224 */ /* 0x000fc600078e0077 */
[----:B------:R-:W-:-:S03]  /*27c0*/  FMNMX.FTZ R4, R89, R4, !PT ;  /* 0x0000000459047209 */ /* 0x000fc60007810000 */
[----:B------:R-:W2:Y:S01]  /*27d0*/  MUFU.TANH R49, R49 ;  /* 0x0000003100317308 */ /* 0x000ea20000002400 */
[----:B0-----:R-:W-:Y:S01]  /*27e0*/  FSEL R51, R48, -INF , P6 ;  /* 0xff80000030337808 */ /* 0x001fe20003000000 */
[----:B------:R-:W-:Y:S01]  /*27f0*/  IMAD.MOV.U32 R48, RZ, RZ, R119 ;  /* 0x000000ffff307224 */ /* 0x000fe200078e0077 */
[----:B------:R-:W-:-:S05]  /*2800*/  ISETP.GT.AND P6, PT, R0, 0x48, PT ;  /* 0x000000480000780c */ /* 0x000fca0003fc4270 */
[----:B------:R-:W0:Y:S01]  /*2810*/  MUFU.TANH R62, R62 ;  /* 0x0000003e003e7308 */ /* 0x000e220000002400 */
[----:B-1----:R-:W-:-:S04]  /*2820*/  FSEL R91, R59, -INF , P1 ;  /* 0xff8000003b5b7808 */ /* 0x002fc80000800000 */
        /* <DEDUP_REMOVED lines=32> */
[----:B------:R-:W-:Y:S01]  /*2a30*/  MUFU.TANH R60, R60 ;  /* 0x0000003c003c7308 */ /* 0x000fe20000002400 */
[----:B--2---:R-:W-:Y:S01]  /*2a40*/  FSEL R97, R70, -INF , P2 ;  /* 0xff80000046617808 */ /* 0x004fe20001000000 */
[----:B------:R-:W-:-:S03]  /*2a50*/  IMAD.MOV.U32 R70, RZ, RZ, R119 ;  /* 0x000000ffff467224 */ /* 0x000fc600078e0077 */
[----:B------:R-:W-:-:S03]  /*2a60*/  FMNMX.FTZ R4, R97, R4, !PT ;  /* 0x0000000461047209 */ /* 0x000fc60007810000 */
[----:B------:R-:W1:Y:S01]  /*2a70*/  MUFU.TANH R61, R61 ;  /* 0x0000003d003d7308 */ /* 0x000e620000002400 */
[----:B0-----:R-:W-:-:S04]  /*2a80*/  FSEL R71, R71, -INF , P1 ;  /* 0xff80000047477808 */ /* 0x001fc80000800000 */
[----:B------:R-:W-:Y:S01]  /*2a90*/  FMNMX.FTZ R0, R71, R4, !PT ;  /* 0x0000000447007209 */ /* 0x000fe20007810000 */
[----:B------:R-:W-:Y:S02]  /*2aa0*/  IMAD.U32 R4, RZ, RZ, UR5 ;  /* 0x00000005ff047e24 */ /* 0x000fe4000f8e00ff */
[----:B------:R-:W-:Y:S02]  /*2ab0*/  MUFU.TANH R64, R64 ;  /* 0x0000004000407308 */ /* 0x000fe40000002400 */
[----:B------:R-:W0:Y:S06]  /*2ac0*/  SHFL.BFLY PT, R5, R0, 0x2, 0x1f ;  /* 0x0c401f0000057f89 */ /* 0x000e2c00000e0000 */
[----:B------:R-:W2:Y:S01]  /*2ad0*/  MUFU.TANH R65, R65 ;  /* 0x0000004100417308 */ /* 0x000ea20000002400 */
[----:B-1----:R-:W-:-:S07]  /*2ae0*/  FSEL R61, R61, -INF , P5 ;  /* 0xff8000003d3d7808 */ /* 0x002fce0002800000 */
[----:B------:R-:W-:Y:S08]  /*2af0*/  MUFU.TANH R68, R68 ;  /* 0x0000004400447308 */ /* 0x000ff00000002400 */
[----:B------:R-:W1:Y:S01]  /*2b00*/  MUFU.TANH R69, R69 ;  /* 0x0000004500457308 */ /* 0x000e620000002400 */
[----:B--2---:R-:W-:Y:S02]  /*2b10*/  FSEL R65, R65, -INF , P3 ;  /* 0xff80000041417808 */ /* 0x004fe40001800000 */
[----:B0-----:R-:W-:-:S02]  /*2b20*/  FMNMX.FTZ R8, R0, R5, !PT ;  /* 0x0000000500087209 */ /* 0x001fc40007810000 */
[----:B------:R-:W-:-:S03]  /*2b30*/  FMNMX.FTZ R0, R11, R25, !PT ;  /* 0x000000190b007209 */ /* 0x000fc60007810000 */
[----:B------:R-:W0:Y:S01]  /*2b40*/  SHFL.BFLY PT, R5, R8, 0x1, 0x1f ;  /* 0x0c201f0008057f89 */ /* 0x000e2200000e0000 */
[----:B------:R-:W-:-:S04]  /*2b50*/  FMNMX.FTZ R0, R13, R0, !PT ;  /* 0x000000000d007209 */ /* 0x000fc80007810000 */
[----:B------:R-:W-:-:S04]  /*2b60*/  FMNMX.FTZ R0, R29, R0, !PT ;  /* 0x000000001d007209 */ /* 0x000fc80007810000 */
[----:B------:R-:W-:Y:S02]  /*2b70*/  FMNMX.FTZ R0, R15, R0, !PT ;  /* 0x000000000f007209 */ /* 0x000fe40007810000 */
[----:B-1----:R-:W-:Y:S02]  /*2b80*/  FSEL R69, R69, -INF , P1 ;  /* 0xff80000045457808 */ /* 0x002fe40000800000 */
[----:B------:R-:W-:-:S04]  /*2b90*/  FMNMX.FTZ R0, R33, R0, !PT ;  /* 0x0000000021007209 */ /* 0x000fc80007810000 */
[----:B------:R-:W-:-:S04]  /*2ba0*/  FMNMX.FTZ R0, R21, R0, !PT ;  /* 0x0000000015007209 */ /* 0x000fc80007810000 */
[----:B------:R-:W-:Y:S02]  /*2bb0*/  FMNMX.FTZ R0, R37, R0, !PT ;  /* 0x0000000025007209 */ /* 0x000fe40007810000 */
[----:B0-----:R-:W-:Y:S02]  /*2bc0*/  FMNMX.FTZ R5, R8, R5, !PT ;  /* 0x0000000508057209 */ /* 0x001fe40007810000 */
[----:B------:R-:W-:Y:S02]  /*2bd0*/  FMNMX.FTZ R0, R43, R0, !PT ;  /* 0x000000002b007209 */ /* 0x000fe40007810000 */
[C---:B------:R-:W-:Y:S01]  /*2be0*/  FSETP.NEU.FTZ.AND P0, PT, R5.reuse, -INF , PT ;  /* 0xff8000000500780b */ /* 0x040fe20003f1d000 */
[----:B------:R-:W-:Y:S01]  /*2bf0*/  FMUL.FTZ R10, R5, R4 ;  /* 0x00000004050a7220 */ /* 0x000fe20000410000 */
[----:B------:R-:W-:-:S04]  /*2c00*/  FMNMX.FTZ R0, R41, R0, !PT ;  /* 0x0000000029007209 */ /* 0x000fc80007810000 */
[----:B------:R-:W-:Y:S02]  /*2c10*/  FMNMX.FTZ R0, R47, R0, !PT ;  /* 0x000000002f007209 */ /* 0x000fe40007810000 */
[----:B------:R-:W-:Y:S02]  /*2c20*/  FSEL R10, R10, RZ, P0 ;  /* 0x000000ff0a0a7208 */ /* 0x000fe40000000000 */
[----:B------:R-:W-:Y:S02]  /*2c30*/  FMNMX.FTZ R0, R45, R0, !PT ;  /* 0x000000002d007209 */ /* 0x000fe40007810000 */
[----:B------:R-:W-:Y:S01]  /*2c40*/  ISETP.NE.AND P0, PT, R12, RZ, PT ;  /* 0x000000ff0c00720c */ /* 0x000fe20003f05270 */
[--C-:B------:R-:W-:Y:S01]  /*2c50*/  FFMA.FTZ R3, R3, R4, -R10.reuse ;  /* 0x0000000403037223 */ /* 0x100fe2000001080a */
[----:B------:R-:W-:Y:S01]  /*2c60*/  FMNMX.FTZ R0, R51, R0, !PT ;  /* 0x0000000033007209 */ /* 0x000fe20007810000 */
[-CC-:B------:R-:W-:Y:S01]  /*2c70*/  FFMA.FTZ R19, R19, R4.reuse, -R10.reuse ;  /* 0x0000000413137223 */ /* 0x180fe2000001080a */
[--C-:B------:R-:W-:Y:S01]  /*2c80*/  FFMA.FTZ R23, R23, R4, -R10.reuse ;  /* 0x0000000417177223 */ /* 0x100fe2000001080a */
[----:B------:R0:W-:Y:S01]  /*2c90*/  MUFU.EX2 R189, R3 ;  /* 0x0000000300bd7308 */ /* 0x0001e20000000800 */
[----:B------:R-:W-:Y:S01]  /*2ca0*/  FMNMX.FTZ R0, R49, R0, !PT ;  /* 0x0000000031007209 */ /* 0x000fe20007810000 */
[-CC-:B------:R-:W-:Y:S01]  /*2cb0*/  FFMA.FTZ R9, R9, R4.reuse, -R10.reuse ;  /* 0x0000000409097223 */ /* 0x180fe2000001080a */
[-CC-:B------:R-:W-:Y:S01]  /*2cc0*/  FFMA.FTZ R27, R27, R4.reuse, -R10.reuse ;  /* 0x000000041b1b7223 */ /* 0x180fe2000001080a */
[--C-:B------:R-:W-:Y:S01]  /*2cd0*/  FFMA.FTZ R31, R31, R4, -R10.reuse ;  /* 0x000000041f1f7223 */ /* 0x100fe2000001080a */
[----:B------:R-:W-:Y:S01]  /*2ce0*/  FMNMX.FTZ R0, R55, R0, !PT ;  /* 0x0000000037007209 */ /* 0x000fe20007810000 */
[-CC-:B------:R-:W-:Y:S01]  /*2cf0*/  FFMA.FTZ R35, R35, R4.reuse, -R10.reuse ;  /* 0x0000000423237223 */ /* 0x180fe2000001080a */
[--C-:B------:R-:W-:Y:S01]  /*2d00*/  FFMA.FTZ R39, R39, R4, -R10.reuse ;  /* 0x0000000427277223 */ /* 0x100fe2000001080a */
[----:B------:R1:W-:Y:S01]  /*2d10*/  MUFU.EX2 R185, R19 ;  /* 0x0000001300b97308 */ /* 0x0003e20000000800 */
[----:B------:R-:W-:Y:S01]  /*2d20*/  FMNMX.FTZ R0, R53, R0, !PT ;  /* 0x0000000035007209 */ /* 0x000fe20007810000 */
[-CC-:B------:R-:W-:Y:S01]  /*2d30*/  FFMA.FTZ R73, R73, R4.reuse, -R10.reuse ;  /* 0x0000000449497223 */ /* 0x180fe2000001080a */
[----:B0-----:R-:W-:Y:S01]  /*2d40*/  FSEL R3, R60, -INF , P6 ;  /* 0xff8000003c037808 */ /* 0x001fe20003000000 */
[--C-:B------:R-:W-:Y:S01]  /*2d50*/  FFMA.FTZ R75, R75, R4, -R10.reuse ;  /* 0x000000044b4b7223 */ /* 0x100fe2000001080a */
[----:B------:R-:W-:Y:S01]  /*2d60*/  FMNMX.FTZ R0, R59, R0, !PT ;  /* 0x000000003b007209 */ /* 0x000fe20007810000 */
[-CC-:B------:R-:W-:Y:S01]  /*2d70*/  FFMA.FTZ R77, R77, R4.reuse, -R10.reuse ;  /* 0x000000044d4d7223 */ /* 0x180fe2000001080a */
[--C-:B------:R-:W-:Y:S01]  /*2d80*/  FFMA.FTZ R79, R79, R4, -R10.reuse ;  /* 0x000000044f4f7223 */ /* 0x100fe2000001080a */
[----:B------:R0:W-:Y:S01]  /*2d90*/  MUFU.EX2 R187, R23 ;  /* 0x0000001700bb7308 */ /* 0x0001e20000000800 */
[----:B------:R-:W-:Y:S01]  /*2da0*/  FMNMX.FTZ R0, R57, R0, !PT ;  /* 0x0000000039007209 */ /* 0x000fe20007810000 */
[-CC-:B------:R-:W-:Y:S01]  /*2db0*/  FFMA.FTZ R81, R81, R4.reuse, -R10.reuse ;  /* 0x0000000451517223 */ /* 0x180fe2000001080a */
[----:B-1----:R-:W-:Y:S01]  /*2dc0*/  FSEL R19, R64, -INF , P4 ;  /* 0xff80000040137808 */ /* 0x002fe20002000000 */
        /* <DEDUP_REMOVED lines=12> */
[----:B------:R-:W0:Y:S01]  /*2e90*/  MUFU.EX2 R12, R27 ;  /* 0x0000001b000c7308 */ /* 0x000e220000000800 */
[----:B------:R-:W-:Y:S01]  /*2ea0*/  FMNMX.FTZ R0, R65, R0, !PT ;  /* 0x0000000041007209 */ /* 0x000fe20007810000 */
[-CC-:B------:R-:W-:Y:S01]  /*2eb0*/  FFMA.FTZ R95, R95, R4.reuse, -R10.reuse ;  /* 0x000000045f5f7223 */ /* 0x180fe2000001080a */
[-CC-:B------:R-:W-:Y:S01]  /*2ec0*/  FFMA.FTZ R67, R67, R4.reuse, -R10.reuse ;  /* 0x0000000443437223 */ /* 0x180fe2000001080a */
[--C-:B------:R-:W-:Y:S01]  /*2ed0*/  FFMA.FTZ R97, R97, R4, -R10.reuse ;  /* 0x0000000461617223 */ /* 0x100fe2000001080a */
[----:B------:R-:W-:Y:S01]  /*2ee0*/  FMNMX.FTZ R0, R23, R0, !PT ;  /* 0x0000000017007209 */ /* 0x000fe20007810000 */
[----:B------:R-:W-:Y:S01]  /*2ef0*/  FFMA.FTZ R10, R71, R4, -R10 ;  /* 0x00000004470a7223 */ /* 0x000fe2000001080a */
[-C--:B------:R-:W-:Y:S01]  /*2f00*/  MOV R71, R119.reuse ;  /* 0x0000007700477202 */ /* 0x080fe20000000f00 */
[----:B------:R2:W-:Y:S01]  /*2f10*/  MUFU.EX2 R14, R31 ;  /* 0x0000001f000e7308 */ /* 0x0005e20000000800 */
[----:B------:R-:W-:Y:S01]  /*2f20*/  FMNMX.FTZ R0, R69, R0, !PT ;  /* 0x0000000045007209 */ /* 0x000fe20007810000 */
[--C-:B------:R-:W-:Y:S01]  /*2f30*/  IMAD.MOV.U32 R64, RZ, RZ, R119.reuse ;  /* 0x000000ffff407224 */ /* 0x100fe200078e0077 */
[----:B------:R-:W-:Y:S01]  /*2f40*/  MOV R68, R119 ;  /* 0x0000007700447202 */ /* 0x000fe20000000f00 */
[----:B------:R-:W-:-:S02]  /*2f50*/  IMAD.MOV.U32 R60, RZ, RZ, R119 ;  /* 0x000000ffff3c7224 */ /* 0x000fc400078e0077 */
[----:B-1----:R-:W1:Y:S02]  /*2f60*/  SHFL.BFLY PT, R9, R0, 0x2, 0x1f ;  /* 0x0c401f0000097f89 */ /* 0x002e6400000e0000 */
[----:B------:R3:W-:Y:S01]  /*2f70*/  MUFU.EX2 R18, R35 ;  /* 0x0000002300127308 */ /* 0x0007e20000000800 */
[----:B0-----:R-:W-:Y:S01]  /*2f80*/  FADD.FTZ R34, R189, R12 ;  /* 0x0000000cbd227221 */ /* 0x001fe20000010000 */
[----:B------:R-:W-:Y:S01]  /*2f90*/  F2FP.BF16.F32.PACK_AB R189, R12, R189 ;  /* 0x000000bd0cbd723e */ /* 0x000fe200000010ff */
[----:B--2---:R-:W-:-:S05]  /*2fa0*/  IMAD.MOV.U32 R31, RZ, RZ, R119 ;  /* 0x000000ffff1f7224 */ /* 0x004fca00078e0077 */
[----:B------:R0:W-:Y:S01]  /*2fb0*/  MUFU.EX2 R20, R39 ;  /* 0x0000002700147308 */ /* 0x0001e20000000800 */
[----:B---3--:R-:W-:-:S07]  /*2fc0*/  MOV R35, R119 ;  /* 0x0000007700237202 */ /* 0x008fce0000000f00 */
[----:B------:R-:W-:Y:S01]  /*2fd0*/  MUFU.EX2 R73, R73 ;  /* 0x0000004900497308 */ /* 0x000fe20000000800 */
[----:B0-----:R-:W-:Y:S01]  /*2fe0*/  IMAD.MOV.U32 R39, RZ, RZ, R119 ;  /* 0x000000ffff277224 */ /* 0x001fe200078e0077 */
[----:B-1----:R-:W-:-:S06]  /*2ff0*/  FMNMX.FTZ R8, R0, R9, !PT ;  /* 0x0000000900087209 */ /* 0x002fcc0007810000 */
[----:B------:R0:W1:Y:S01]  /*3000*/  MUFU.EX2 R22, R75 ;  /* 0x0000004b00167308 */ /* 0x0000620000000800 */
[----:B------:R-:W2:Y:S07]  /*3010*/  SHFL.BFLY PT, R9, R8, 0x1, 0x1f ;  /* 0x0c201f0008097f89 */ /* 0x000eae00000e0000 */
[----:B------:R-:W-:Y:S01]  /*3020*/  MUFU.EX2 R77, R77 ;  /* 0x0000004d004d7308 */ /* 0x000fe20000000800 */
[----:B0-----:R-:W-:-:S07]  /*3030*/  IMAD.MOV.U32 R75, RZ, RZ, R119 ;  /* 0x000000ffff4b7224 */ /* 0x001fce00078e0077 */
[----:B------:R0:W3:Y:S01]  /*3040*/  MUFU.EX2 R24, R79 ;  /* 0x0000004f00187308 */ /* 0x0000e20000000800 */
[----:B-1----:R-:W-:-:S07]  /*3050*/  F2FP.BF16.F32.PACK_AB R181, R22, R73 ;  /* 0x0000004916b5723e */ /* 0x002fce00000010ff */
[----:B------:R-:W-:Y:S01]  /*3060*/  MUFU.EX2 R81, R81 ;  /* 0x0000005100517308 */ /* 0x000fe20000000800 */
[----:B0-----:R-:W-:Y:S01]  /*3070*/  IMAD.MOV.U32 R79, RZ, RZ, R119 ;  /* 0x000000ffff4f7224 */ /* 0x001fe200078e0077 */
[----:B--2---:R-:W-:-:S04]  /*3080*/  FMNMX.FTZ R9, R8, R9, !PT ;  /* 0x0000000908097209 */ /* 0x004fc80007810000 */
[C---:B------:R-:W-:Y:S01]  /*3090*/  FSETP.NEU.FTZ.AND P1, PT, R9.reuse, -INF , PT ;  /* 0xff8000000900780b */ /* 0x040fe20003f3d000 */
[----:B------:R-:W-:Y:S01]  /*30a0*/  FMUL.FTZ R0, R9, R4 ;  /* 0x0000000409007220 */ /* 0x000fe20000410000 */
[----:B------:R-:W0:Y:S01]  /*30b0*/  MUFU.EX2 R26, R83 ;  /* 0x00000053001a7308 */ /* 0x000e220000000800 */
[----:B---3--:R-:W-:-:S03]  /*30c0*/  F2FP.BF16.F32.PACK_AB R183, R24, R77 ;  /* 0x0000004d18b7723e */ /* 0x008fc600000010ff */
[----:B------:R-:W-:Y:S02]  /*30d0*/  FSEL R0, R0, RZ, P1 ;  /* 0x000000ff00007208 */ /* 0x000fe40000800000 */
[----:B------:R-:W-:Y:S02]  /*30e0*/  PLOP3.LUT P1, PT, PT, PT, UP0, 0x80, 0x0 ;  /* 0x000000000000781c */ /* 0x000fe40003f2f008 */
        /* <DEDUP_REMOVED lines=16> */
[----:B------:R1:W2:Y:S01]  /*31f0*/  MUFU.EX2 R188, R25 ;  /* 0x0000001900bc7308 */ /* 0x0002a20000000800 */
[-CC-:B------:R-:W-:Y:S01]  /*3200*/  FFMA.FTZ R55, R55, R4.reuse, -R0.reuse ;  /* 0x0000000437377223 */ /* 0x180fe20000010800 */
[-CC-:B------:R-:W-:Y:S01]  /*3210*/  FFMA.FTZ R53, R53, R4.reuse, -R0.reuse ;  /* 0x0000000435357223 */ /* 0x180fe20000010800 */
[-CC-:B------:R-:W-:Y:S01]  /*3220*/  FFMA.FTZ R59, R59, R4.reuse, -R0.reuse ;  /* 0x000000043b3b7223 */ /* 0x180fe20000010800 */
[-CC-:B------:R-:W-:Y:S01]  /*3230*/  FFMA.FTZ R3, R3, R4.reuse, -R0.reuse ;  /* 0x0000000403037223 */ /* 0x180fe20000010800 */
[-CC-:B------:R-:W-:Y:S01]  /*3240*/  FFMA.FTZ R57, R57, R4.reuse, -R0.reuse ;  /* 0x0000000439397223 */ /* 0x180fe20000010800 */
[-CC-:B------:R-:W-:Y:S01]  /*3250*/  FFMA.FTZ R61, R61, R4.reuse, -R0.reuse ;  /* 0x000000043d3d7223 */ /* 0x180fe20000010800 */
[-C--:B------:R-:W-:Y:S01]  /*3260*/  FFMA.FTZ R19, R19, R4.reuse, -R0 ;  /* 0x0000000413137223 */ /* 0x080fe20000010800 */
[----:B------:R-:W3:Y:S01]  /*3270*/  MUFU.EX2 R13, R13 ;  /* 0x0000000d000d7308 */ /* 0x000ee20000000800 */
[----:B-1----:R-:W-:Y:S01]  /*3280*/  FADD.FTZ R25, R191, R34 ;  /* 0x00000022bf197221 */ /* 0x002fe20000010000 */
[C---:B------:R-:W-:Y:S01]  /*3290*/  F2FP.BF16.F32.PACK_AB R191, R14.reuse, R191 ;  /* 0x000000bf0ebf723e */ /* 0x040fe200000010ff */
[-CC-:B------:R-:W-:Y:S01]  /*32a0*/  FFMA.FTZ R65, R65, R4.reuse, -R0.reuse ;  /* 0x0000000441417223 */ /* 0x180fe20000010800 */
[-CC-:B------:R-:W-:Y:S01]  /*32b0*/  FFMA.FTZ R23, R23, R4.reuse, -R0.reuse ;  /* 0x0000000417177223 */ /* 0x180fe20000010800 */
[----:B------:R-:W-:Y:S01]  /*32c0*/  FADD.FTZ R34, R14, R25 ;  /* 0x000000190e227221 */ /* 0x000fe20000010000 */
[----:B------:R-:W-:Y:S01]  /*32d0*/  FFMA.FTZ R0, R69, R4, -R0 ;  /* 0x0000000445007223 */ /* 0x000fe20000010800 */
[----:B0-----:R-:W-:Y:S01]  /*32e0*/  F2FP.BF16.F32.PACK_AB R177, R26, R81 ;  /* 0x000000511ab1723e */ /* 0x001fe200000010ff */
[----:B------:R0:W1:Y:S01]  /*32f0*/  MUFU.EX2 R190, R29 ;  /* 0x0000001d00be7308 */ /* 0x0000620000000800 */
[----:B------:R-:W-:Y:S01]  /*3300*/  FADD.FTZ R25, R185, R34 ;  /* 0x00000022b9197221 */ /* 0x000fe20000010000 */
[----:B--2---:R-:W-:Y:S01]  /*3310*/  FADD.FTZ R34, R11, R188 ;  /* 0x000000bc0b227221 */ /* 0x004fe20000010000 */
[----:B------:R-:W-:Y:S01]  /*3320*/  F2FP.BF16.F32.PACK_AB R188, R188, R11 ;  /* 0x0000000bbcbc723e */ /* 0x000fe200000010ff */
[----:B------:R-:W-:-:S02]  /*3330*/  IMAD.MOV.U32 R69, RZ, RZ, R119 ;  /* 0x000000ffff457224 */ /* 0x000fc400078e0077 */
[C---:B------:R-:W-:Y:S01]  /*3340*/  FADD.FTZ R36, R18.reuse, R25 ;  /* 0x0000001912247221 */ /* 0x040fe20000010000 */
[----:B------:R-:W-:Y:S01]  /*3350*/  F2FP.BF16.F32.PACK_AB R185, R18, R185 ;  /* 0x000000b912b9723e */ /* 0x000fe200000010ff */
[----:B------:R-:W2:Y:S01]  /*3360*/  MUFU.EX2 R15, R15 ;  /* 0x0000000f000f7308 */ /* 0x000ea20000000800 */
[----:B---3--:R-:W-:Y:S01]  /*3370*/  FADD.FTZ R25, R13, R34 ;  /* 0x000000220d197221 */ /* 0x008fe20000010000 */
[----:B------:R-:W-:Y:S01]  /*3380*/  FADD.FTZ R27, R187, R36 ;  /* 0x00000024bb1b7221 */ /* 0x000fe20000010000 */
[C---:B------:R-:W-:Y:S02]  /*3390*/  F2FP.BF16.F32.PACK_AB R187, R20.reuse, R187 ;  /* 0x000000bb14bb723e */ /* 0x040fe400000010ff */
[-C--:B------:R-:W-:Y:S01]  /*33a0*/  MOV R83, R119.reuse ;  /* 0x0000007700537202 */ /* 0x080fe20000000f00 */
[----:B------:R-:W-:Y:S01]  /*33b0*/  FADD.FTZ R36, R20, R27 ;  /* 0x0000001b14247221 */ /* 0x000fe20000010000 */
[----:B0-----:R-:W-:Y:S01]  /*33c0*/  MOV R29, R119 ;  /* 0x00000077001d7202 */ /* 0x001fe20000000f00 */
[----:B------:R0:W3:Y:S01]  /*33d0*/  MUFU.EX2 R184, R33 ;  /* 0x0000002100b87308 */ /* 0x0000e20000000800 */
[C---:B-1----:R-:W-:Y:S01]  /*33e0*/  FADD.FTZ R34, R190.reuse, R25 ;  /* 0x00000019be227221 */ /* 0x042fe20000010000 */
[----:B------:R-:W-:Y:S01]  /*33f0*/  FADD.FTZ R27, R73, R36 ;  /* 0x00000024491b7221 */ /* 0x000fe20000010000 */
[----:B------:R-:W-:Y:S01]  /*3400*/  F2FP.BF16.F32.PACK_AB R190, R190, R13 ;  /* 0x0000000dbebe723e */ /* 0x000fe200000010ff */
[----:B------:R-:W-:-:S02]  /*3410*/  IMAD.MOV.U32 R73, RZ, RZ, R119 ;  /* 0x000000ffff497224 */ /* 0x000fc400078e0077 */
[----:B------:R-:W-:Y:S02]  /*3420*/  FADD.FTZ R36, R22, R27 ;  /* 0x0000001b16247221 */ /* 0x000fe40000010000 */
[----:B------:R-:W1:Y:S01]  /*3430*/  MUFU.EX2 R21, R21 ;  /* 0x0000001500157308 */ /* 0x000e620000000800 */
[----:B--2---:R-:W-:Y:S01]  /*3440*/  FADD.FTZ R25, R15, R34 ;  /* 0x000000220f197221 */ /* 0x004fe20000010000 */
[----:B------:R-:W-:Y:S01]  /*3450*/  FADD.FTZ R27, R77, R36 ;  /* 0x000000244d1b7221 */ /* 0x000fe20000010000 */
[----:B------:R-:W-:Y:S01]  /*3460*/  MOV R77, R119 ;  /* 0x00000077004d7202 */ /* 0x000fe20000000f00 */
[----:B0-----:R-:W-:Y:S02]  /*3470*/  IMAD.MOV.U32 R33, RZ, RZ, R119 ;  /* 0x000000ffff217224 */ /* 0x001fe400078e0077 */
[----:B------:R-:W-:Y:S01]  /*3480*/  FADD.FTZ R36, R24, R27 ;  /* 0x0000001b18247221 */ /* 0x000fe20000010000 */
[----:B------:R-:W-:Y:S01]  /*3490*/  IMAD.MOV.U32 R24, RZ, RZ, R119 ;  /* 0x000000ffff187224 */ /* 0x000fe200078e0077 */
[----:B------:R0:W2:Y:S01]  /*34a0*/  MUFU.EX2 R186, R37 ;  /* 0x0000002500ba7308 */ /* 0x0000a20000000800 */
[C---:B---3--:R-:W-:Y:S01]  /*34b0*/  FADD.FTZ R34, R184.reuse, R25 ;  /* 0x00000019b8227221 */ /* 0x048fe20000010000 */
[----:B------:R-:W-:Y:S01]  /*34c0*/  FADD.FTZ R27, R81, R36 ;  /* 0x00000024511b7221 */ /* 0x000fe20000010000 */
[----:B------:R-:W-:Y:S01]  /*34d0*/  F2FP.BF16.F32.PACK_AB R184, R184, R15 ;  /* 0x0000000fb8b8723e */ /* 0x000fe200000010ff */
[----:B------:R-:W-:-:S02]  /*34e0*/  IMAD.MOV.U32 R81, RZ, RZ, R119 ;  /* 0x000000ffff517224 */ /* 0x000fc400078e0077 */
[----:B------:R-:W-:Y:S01]  /*34f0*/  FADD.FTZ R36, R26, R27 ;  /* 0x0000001b1a247221 */ /* 0x000fe20000010000 */
[----:B------:R-:W-:Y:S01]  /*3500*/  MOV R26, R119 ;  /* 0x00000077001a7202 */ /* 0x000fe20000000f00 */
[----:B------:R-:W3:Y:S01]  /*3510*/  MUFU.EX2 R43, R43 ;  /* 0x0000002b002b7308 */ /* 0x000ee20000000800 */
[----:B-1----:R-:W-:Y:S01]  /*3520*/  FADD.FTZ R25, R21, R34 ;  /* 0x0000002215197221 */ /* 0x002fe20000010000 */
[----:B------:R-:W-:Y:S01]  /*3530*/  FADD.FTZ R27, R85, R36 ;  /* 0x00000024551b7221 */ /* 0x000fe20000010000 */
[----:B0-----:R-:W-:-:S05]  /*3540*/  IMAD.MOV.U32 R37, RZ, RZ, R119 ;  /* 0x000000ffff257224 */ /* 0x001fca00078e0077 */
[----:B------:R0:W1:Y:S01]  /*3550*/  MUFU.EX2 R180, R41 ;  /* 0x0000002900b47308 */ /* 0x0000620000000800 */
[C---:B--2---:R-:W-:Y:S01]  /*3560*/  FADD.FTZ R34, R186.reuse, R25 ;  /* 0x00000019ba227221 */ /* 0x044fe20000010000 */
[----:B------:R-:W-:-:S06]  /*3570*/  F2FP.BF16.F32.PACK_AB R186, R186, R21 ;  /* 0x00000015baba723e */ /* 0x000fcc00000010ff */
[----:B------:R-:W2:Y:S01]  /*3580*/  MUFU.EX2 R47, R47 ;  /* 0x0000002f002f7308 */ /* 0x000ea20000000800 */
[----:B---3--:R-:W-:Y:S01]  /*3590*/  FADD.FTZ R25, R43, R34 ;  /* 0x000000222b197221 */ /* 0x008fe20000010000 */
[----:B0-----:R-:W-:-:S06]  /*35a0*/  MOV R41, R119 ;  /* 0x0000007700297202 */ /* 0x001fcc0000000f00 */
[----:B------:R0:W3:Y:S01]  /*35b0*/  MUFU.EX2 R182, R45 ;  /* 0x0000002d00b67308 */ /* 0x0000e20000000800 */
[C---:B-1----:R-:W-:Y:S01]  /*35c0*/  FADD.FTZ R34, R180.reuse, R25 ;  /* 0x00000019b4227221 */ /* 0x042fe20000010000 */
[----:B------:R-:W-:Y:S01]  /*35d0*/  F2FP.BF16.F32.PACK_AB R180, R180, R43 ;  /* 0x0000002bb4b4723e */ /* 0x000fe200000010ff */
[----:B------:R-:W-:-:S05]  /*35e0*/  IMAD.MOV.U32 R43, RZ, RZ, R119 ;  /* 0x000000ffff2b7224 */ /* 0x000fca00078e0077 */
[----:B------:R1:W4:Y:S01]  /*35f0*/  MUFU.EX2 R28, R87 ;  /* 0x00000057001c7308 */ /* 0x0003220000000800 */
[----:B--2---:R-:W-:Y:S01]  /*3600*/  FADD.FTZ R25, R47, R34 ;  /* 0x000000222f197221 */ /* 0x004fe20000010000 */
[----:B0-----:R-:W-:-:S06]  /*3610*/  IMAD.MOV.U32 R45, RZ, RZ, R119 ;  /* 0x000000ffff2d7224 */ /* 0x001fcc00078e0077 */
[----:B------:R-:W-:Y:S01]  /*3620*/  MUFU.EX2 R51, R51 ;  /* 0x0000003300337308 */ /* 0x000fe20000000800 */
[C---:B---3--:R-:W-:Y:S01]  /*3630*/  FADD.FTZ R34, R182.reuse, R25 ;  /* 0x00000019b6227221 */ /* 0x048fe20000010000 */
[----:B------:R-:W-:Y:S01]  /*3640*/  F2FP.BF16.F32.PACK_AB R182, R182, R47 ;  /* 0x0000002fb6b6723e */ /* 0x000fe200000010ff */
[----:B-1----:R-:W-:Y:S01]  /*3650*/  IMAD.MOV.U32 R87, RZ, RZ, R119 ;  /* 0x000000ffff577224 */ /* 0x002fe200078e0077 */
[----:B------:R-:W-:-:S04]  /*3660*/  MOV R47, R119 ;  /* 0x00000077002f7202 */ /* 0x000fc80000000f00 */
[----:B------:R-:W0:Y:S01]  /*3670*/  MUFU.EX2 R89, R89 ;  /* 0x0000005900597308 */ /* 0x000e220000000800 */
[C---:B----4-:R-:W-:Y:S01]  /*3680*/  FADD.FTZ R36, R28.reuse, R27 ;  /* 0x0000001b1c247221 */ /* 0x050fe20000010000 */
[----:B------:R-:W-:Y:S01]  /*3690*/  F2FP.BF16.F32.PACK_AB R179, R28, R85 ;  /* 0x000000551cb3723e */ /* 0x000fe200000010ff */
[--C-:B------:R-:W-:Y:S02]  /*36a0*/  IMAD.MOV.U32 R85, RZ, RZ, R119.reuse ;  /* 0x000000ffff557224 */ /* 0x100fe400078e0077 */
[--C-:B------:R-:W-:Y:S02]  /*36b0*/  IMAD.MOV.U32 R28, RZ, RZ, R119.reuse ;  /* 0x000000ffff1c7224 */ /* 0x100fe400078e0077 */
[--C-:B------:R-:W-:Y:S01]  /*36c0*/  IMAD.MOV.U32 R27, RZ, RZ, R119.reuse ;  /* 0x000000ffff1b7224 */ /* 0x100fe200078e0077 */
[----:B------:R1:W-:Y:S08]  /*36d0*/  MUFU.EX2 R176, R49 ;  /* 0x0000003100b07308 */ /* 0x0003f00000000800 */
[----:B------:R2:W3:Y:S01]  /*36e0*/  MUFU.EX2 R30, R91 ;  /* 0x0000005b001e7308 */ /* 0x0004e20000000800 */
[----:B0-----:R-:W-:Y:S01]  /*36f0*/  FADD.FTZ R25, R89, R36 ;  /* 0x0000002459197221 */ /* 0x001fe20000010000 */
[----:B-1----:R-:W-:-:S02]  /*3700*/  IMAD.MOV.U32 R49, RZ, RZ, R119 ;  /* 0x000000ffff317224 */ /* 0x002fc400078e0077 */
[----:B------:R-:W-:-:S04]  /*3710*/  IMAD.MOV.U32 R36, RZ, RZ, R119 ;  /* 0x000000ffff247224 */ /* 0x000fc800078e0077 */
[----:B------:R-:W-:Y:S01]  /*3720*/  MUFU.EX2 R55, R55 ;  /* 0x0000003700377308 */ /* 0x000fe20000000800 */
[----:B--2---:R-:W-:-:S07]  /*3730*/  IMAD.MOV.U32 R91, RZ, RZ, R119 ;  /* 0x000000ffff5b7224 */ /* 0x004fce00078e0077 */
[----:B------:R-:W0:Y:S01]  /*3740*/  MUFU.EX2 R93, R93 ;  /* 0x0000005d005d7308 */ /* 0x000e220000000800 */
[C---:B---3--:R-:W-:Y:S01]  /*3750*/  FADD.FTZ R14, R30.reuse, R25 ;  /* 0x000000191e0e7221 */ /* 0x048fe20000010000 */
[----:B------:R-:W-:Y:S01]  /*3760*/  F2FP.BF16.F32.PACK_AB R173, R30, R89 ;  /* 0x000000591ead723e */ /* 0x000fe200000010ff */
[----:B------:R-:W-:Y:S01]  /*3770*/  IMAD.MOV.U32 R30, RZ, RZ, R119 ;  /* 0x000000ffff1e7224 */ /* 0x000fe200078e0077 */
[----:B------:R-:W-:-:S04]  /*3780*/  MOV R89, R119 ;  /* 0x0000007700597202 */ /* 0x000fc80000000f00 */
[----:B------:R1:W-:Y:S08]  /*3790*/  MUFU.EX2 R178, R53 ;  /* 0x0000003500b27308 */ /* 0x0003f00000000800 */
[----:B------:R2:W3:Y:S01]  /*37a0*/  MUFU.EX2 R32, R63 ;  /* 0x0000003f00207308 */ /* 0x0004e20000000800 */
[----:B0-----:R-:W-:Y:S01]  /*37b0*/  FADD.FTZ R25, R93, R14 ;  /* 0x0000000e5d197221 */ /* 0x001fe20000010000 */
[----:B-1----:R-:W-:-:S06]  /*37c0*/  MOV R53, R119 ;  /* 0x0000007700357202 */ /* 0x002fcc0000000f00 */
[----:B------:R-:W0:Y:S01]  /*37d0*/  MUFU.EX2 R59, R59 ;  /* 0x0000003b003b7308 */ /* 0x000e220000000800 */
[----:B--2---:R-:W-:-:S07]  /*37e0*/  IMAD.MOV.U32 R63, RZ, RZ, R119 ;  /* 0x000000ffff3f7224 */ /* 0x004fce00078e0077 */
[----:B------:R1:W-:Y:S01]  /*37f0*/  MUFU.EX2 R174, R3 ;  /* 0x0000000300ae7308 */ /* 0x0003e20000000800 */
[C---:B---3--:R-:W-:Y:S01]  /*3800*/  FADD.FTZ R14, R32.reuse, R25 ;  /* 0x00000019200e7221 */ /* 0x048fe20000010000 */
[----:B------:R-:W-:Y:S01]  /*3810*/  F2FP.BF16.F32.PACK_AB R175, R32, R93 ;  /* 0x0000005d20af723e */ /* 0x000fe200000010ff */
[----:B------:R-:W-:Y:S01]  /*3820*/  IMAD.MOV.U32 R93, RZ, RZ, R119 ;  /* 0x000000ffff5d7224 */ /* 0x000fe200078e0077 */
[----:B------:R-:W-:-:S04]  /*3830*/  MOV R32, R119 ;  /* 0x0000007700207202 */ /* 0x000fc80000000f00 */
[----:B------:R-:W2:Y:S01]  /*3840*/  MUFU.EX2 R95, R95 ;  /* 0x0000005f005f7308 */ /* 0x000ea20000000800 */
[----:B-1----:R-:W-:Y:S01]  /*3850*/  FADD.FTZ R3, R51, R34 ;  /* 0x0000002233037221 */ /* 0x002fe20000010000 */
[----:B------:R-:W-:-:S03]  /*3860*/  IMAD.MOV.U32 R34, RZ, RZ, R119 ;  /* 0x000000ffff227224 */ /* 0x000fc600078e0077 */
[C---:B------:R-:W-:Y:S01]  /*3870*/  FADD.FTZ R12, R176.reuse, R3 ;  /* 0x00000003b00c7221 */ /* 0x040fe20000010000 */
[----:B------:R-:W-:Y:S01]  /*3880*/  F2FP.BF16.F32.PACK_AB R176, R176, R51 ;  /* 0x00000033b0b0723e */ /* 0x000fe200000010ff */
[----:B------:R-:W-:Y:S01]  /*3890*/  IMAD.MOV.U32 R51, RZ, RZ, R119 ;  /* 0x000000ffff337224 */ /* 0x000fe200078e0077 */
[----:B------:R1:W3:Y:S01]  /*38a0*/  MUFU.EX2 R172, R57 ;  /* 0x0000003900ac7308 */ /* 0x0002e20000000800 */
[----:B------:R-:W-:-:S04]  /*38b0*/  FADD.FTZ R3, R55, R12 ;  /* 0x0000000c37037221 */ /* 0x000fc80000010000 */
[C---:B------:R-:W-:Y:S01]  /*38c0*/  FADD.FTZ R12, R178.reuse, R3 ;  /* 0x00000003b20c7221 */ /* 0x040fe20000010000 */
[----:B------:R-:W-:Y:S01]  /*38d0*/  F2FP.BF16.F32.PACK_AB R178, R178, R55 ;  /* 0x00000037b2b2723e */ /* 0x000fe200000010ff */
[--C-:B------:R-:W-:Y:S01]  /*38e0*/  IMAD.MOV.U32 R55, RZ, RZ, R119.reuse ;  /* 0x000000ffff377224 */ /* 0x100fe200078e0077 */
[----:B------:R4:W5:Y:S01]  /*38f0*/  MUFU.EX2 R8, R67 ;  /* 0x0000004300087308 */ /* 0x0009620000000800 */
[----:B0-----:R-:W-:Y:S01]  /*3900*/  FADD.FTZ R3, R59, R12 ;  /* 0x0000000c3b037221 */ /* 0x001fe20000010000 */
[----:B--2---:R-:W-:Y:S01]  /*3910*/  FADD.FTZ R25, R95, R14 ;  /* 0x0000000e5f197221 */ /* 0x004fe20000010000 */
[----:B-1----:R-:W-:-:S05]  /*3920*/  IMAD.MOV.U32 R57, RZ, RZ, R119 ;  /* 0x000000ffff397224 */ /* 0x002fca00078e0077 */
[----:B------:R-:W0:Y:S01]  /*3930*/  MUFU.EX2 R61, R61 ;  /* 0x0000003d003d7308 */ /* 0x000e220000000800 */
[C---:B---3--:R-:W-:Y:S01]  /*3940*/  FADD.FTZ R3, R172.reuse, R3 ;  /* 0x00000003ac037221 */ /* 0x048fe20000010000 */
[----:B------:R-:W-:Y:S01]  /*3950*/  F2FP.BF16.F32.PACK_AB R172, R172, R59 ;  /* 0x0000003bacac723e */ /* 0x000fe200000010ff */
[----:B----4-:R-:W-:Y:S01]  /*3960*/  IMAD.MOV.U32 R67, RZ, RZ, R119 ;  /* 0x000000ffff437224 */ /* 0x010fe200078e0077 */
[----:B------:R-:W-:-:S04]  /*3970*/  MOV R59, R119 ;  /* 0x00000077003b7202 */ /* 0x000fc80000000f00 */
[----:B------:R-:W1:Y:S01]  /*3980*/  MUFU.EX2 R19, R19 ;  /* 0x0000001300137308 */ /* 0x000e620000000800 */
[C---:B-----5:R-:W-:Y:S01]  /*3990*/  FADD.FTZ R12, R8.reuse, R25 ;  /* 0x00000019080c7221 */ /* 0x060fe20000010000 */
[----:B------:R-:W-:Y:S01]  /*39a0*/  F2FP.BF16.F32.PACK_AB R169, R8, R95 ;  /* 0x0000005f08a9723e */ /* 0x000fe200000010ff */
[----:B------:R-:W-:Y:S01]  /*39b0*/  FADD.FTZ R8, R174, R3 ;  /* 0x00000003ae087221 */ /* 0x000fe20000010000 */
[----:B------:R-:W-:-:S04]  /*39c0*/  MOV R95, R119 ;  /* 0x00000077005f7202 */ /* 0x000fc80000000f00 */
[----:B------:R2:W3:Y:S01]  /*39d0*/  MUFU.EX2 R168, R65 ;  /* 0x0000004100a87308 */ /* 0x0004e20000000800 */
[C---:B0-----:R-:W-:Y:S01]  /*39e0*/  FADD.FTZ R8, R61.reuse, R8 ;  /* 0x000000083d087221 */ /* 0x041fe20000010000 */
[----:B------:R-:W-:Y:S01]  /*39f0*/  F2FP.BF16.F32.PACK_AB R174, R61, R174 ;  /* 0x000000ae3dae723e */ /* 0x000fe200000010ff */
[----:B------:R-:W-:-:S05]  /*3a00*/  IMAD.MOV.U32 R61, RZ, RZ, R119 ;  /* 0x000000ffff3d7224 */ /* 0x000fca00078e0077 */
[----:B------:R-:W0:Y:S01]  /*3a10*/  MUFU.EX2 R97, R97 ;  /* 0x0000006100617308 */ /* 0x000e220000000800 */
[----:B-1----:R-:W-:Y:S01]  /*3a20*/  FADD.FTZ R11, R19, R8 ;  /* 0x00000008130b7221 */ /* 0x002fe20000010000 */
[----:B--2---:R-:W-:-:S06]  /*3a30*/  MOV R65, R119 ;  /* 0x0000007700417202 */ /* 0x004fcc0000000f00 */
[----:B------:R-:W1:Y:S01]  /*3a40*/  MUFU.EX2 R23, R23 ;  /* 0x0000001700177308 */ /* 0x000e620000000800 */
[C---:B---3--:R-:W-:Y:S01]  /*3a50*/  FADD.FTZ R8, R168.reuse, R11 ;  /* 0x0000000ba8087221 */ /* 0x048fe20000010000 */
[----:B------:R-:W-:-:S06]  /*3a60*/  F2FP.BF16.F32.PACK_AB R168, R168, R19 ;  /* 0x00000013a8a8723e */ /* 0x000fcc00000010ff */
[----:B------:R-:W2:Y:S01]  /*3a70*/  MUFU.EX2 R10, R10 ;  /* 0x0000000a000a7308 */ /* 0x000ea20000000800 */
[----:B0-----:R-:W-:-:S07]  /*3a80*/  FADD.FTZ R25, R97, R12 ;  /* 0x0000000c61197221 */ /* 0x001fce0000010000 */
[----:B------:R-:W0:Y:S01]  /*3a90*/  MUFU.EX2 R0, R0 ;  /* 0x0000000000007308 */ /* 0x000e220000000800 */
[----:B-1----:R-:W-:Y:S01]  /*3aa0*/  FADD.FTZ R11, R23, R8 ;  /* 0x00000008170b7221 */ /* 0x002fe20000010000 */
[C---:B--2---:R-:W-:Y:S01]  /*3ab0*/  FADD.FTZ R3, R10.reuse, R25 ;  /* 0x000000190a037221 */ /* 0x044fe20000010000 */
[----:B------:R-:W-:Y:S01]  /*3ac0*/  F2FP.BF16.F32.PACK_AB R171, R10, R97 ;  /* 0x000000610aab723e */ /* 0x000fe200000010ff */
[--C-:B------:R-:W-:Y:S02]  /*3ad0*/  IMAD.MOV.U32 R97, RZ, RZ, R119.reuse ;  /* 0x000000ffff617224 */ /* 0x100fe400078e0077 */
[----:B------:R-:W-:Y:S02]  /*3ae0*/  IMAD.MOV.U32 R25, RZ, RZ, R119 ;  /* 0x000000ffff197224 */ /* 0x000fe400078e0077 */
[C---:B0-----:R-:W-:Y:S01]  /*3af0*/  FADD.FTZ R8, R0.reuse, R11 ;  /* 0x0000000b00087221 */ /* 0x041fe20000010000 */
[----:B------:R-:W-:Y:S01]  /*3b00*/  F2FP.BF16.F32.PACK_AB R170, R0, R23 ;  /* 0x0000001700aa723e */ /* 0x000fe200000010ff */
[----:B------:R-:W-:Y:S01]  /*3b10*/  IMAD.MOV.U32 R0, RZ, RZ, 0x3f800000 ;  /* 0x3f800000ff007424 */ /* 0x000fe200078e00ff */
[----:B------:R-:W-:Y:S01]  /*3b20*/  MOV R11, 0x3f800000 ;  /* 0x3f800000000b7802 */ /* 0x000fe20000000f00 */
[----:B------:R-:W-:Y:S06]  /*3b30*/  @!P1 BRA `(.L_x_3289) ;  /* 0x0000002400c89947 */ /* 0x000fec0003800000 */
[----:B------:R-:W-:Y:S01]  /*3b40*/  MOV R12, R5 ;  /* 0x00000005000c7202 */ /* 0x000fe20000000f00 */
[----:B------:R-:W-:Y:S01]  /*3b50*/  IMAD.MOV.U32 R10, RZ, RZ, R9 ;  /* 0x000000ffff0a7224 */ /* 0x000fe200078e0009 */
[----:B------:R-:W-:Y:S01]  /*3b60*/  CS2R R118, SRZ ;  /* 0x0000000000767805 */ /* 0x000fe2000001ff00 */
[----:B------:R-:W-:Y:S01]  /*3b70*/  IMAD.MOV.U32 R0, RZ, RZ, 0x3f800000 ;  /* 0x3f800000ff007424 */ /* 0x000fe200078e00ff */
        /* <DEDUP_REMOVED lines=47> */
[----:B------:R-:W-:Y:S01]  /*3e70*/  UMOV UR56, URZ ;  /* 0x0000003f00387c82 */ /* 0x000fe20008000000 */
[----:B------:R-:W-:Y:S01]  /*3e80*/  UMOV UR57, URZ ;  /* 0x0000003f00397c82 */ /* 0x000fe20008000000 */
[----:B------:R-:W-:-:S05]  /*3e90*/  ULDC UR60, c[0x0][0x9d8] ;  /* 0x00027600003c7ab9 */ /* 0x000fca0000000800 */
.L_x_3300:
[----:B------:R-:W-:-:S04]  /*3ea0*/  UISETP.NE.AND UP0, UPT, UR57, 0x1, UPT ;  /* 0x000000013900788c */ /* 0x000fc8000bf05270 */
[----:B------:R-:W-:-:S04]  /*3eb0*/  USEL UR39, URZ, 0x1, UP0 ;  /* 0x000000013f277887 */ /* 0x000fc80008000000 */
[----:B------:R-:W-:Y:S01]  /*3ec0*/  ULOP3.LUT UR39, UR56, UR39, URZ, 0x3c, !UPT ;  /* 0x0000002738277292 */ /* 0x000fe2000f8e3c3f */
[----:B------:R-:W-:Y:S11]  /*3ed0*/  @!P0 BRA `(.L_x_3290) ;  /* 0x0000000000048947 */ /* 0x000ff60003800000 */
[----:B------:R-:W-:Y:S01]  /*3ee0*/  BPT.TRAP 0x1 ;  /* 0x000000040000795c */ /* 0x000fe20000300000 */
.L_x_3290:
[----:B------:R-:W-:Y:S01]  /*3ef0*/  UIADD3 UR4, UR57, 0x1, URZ ;  /* 0x0000000139047890 */ /* 0x000fe2000fffe03f */
[----:B------:R-:W-:-:S03]  /*3f00*/  MOV R4, UR39 ;  /* 0x0000002700047c02 */ /* 0x000fc60008000f00 */
[----:B------:R-:W-:Y:S01]  /*3f10*/  UISETP.NE.AND UP0, UPT, UR4, 0x2, UPT ;  /* 0x000000020400788c */ /* 0x000fe2000bf05270 */
[----:B------:R-:W-:-:S03]  /*3f20*/  SHF.L.U32 R4, R4, 0x1f, RZ ;  /* 0x0000001f04047819 */ /* 0x000fc600000006ff */
[----:B------:R-:W-:-:S04]  /*3f30*/  USEL UR4, UR4, URZ, UP0 ;  /* 0x0000003f04047287 */ /* 0x000fc80008000000 */
[----:B------:R-:W-:Y:S02]  /*3f40*/  ULEA UR61, UR4, UR38, 0x3 ;  /* 0x00000026043d7291 */ /* 0x000fe4000f8e183f */
[----:B------:R-:W-:-:S07]  /*3f50*/  IMAD.U32 R2, RZ, RZ, UR4 ;  /* 0x00000004ff027e24 */ /* 0x000fce000f8e00ff */
[----:B------:R0:W1:Y:S01]  /*3f60*/  SYNCS.PHASECHK.TRANS64.TRYWAIT P1, [UR61+0x30830], R4 ;  /* 0x03083004ff0075a7 */ /* 0x000062000802017d */
[----:B------:R-:W-:Y:S05]  /*3f70*/  @!P0 BRA `(.L_x_3291) ;  /* 0x0000000000048947 */ /* 0x000fea0003800000 */
[----:B------:R-:W-:Y:S01]  /*3f80*/  BPT.TRAP 0x1 ;  /* 0x000000040000795c */ /* 0x000fe20000300000 */
.L_x_3291:
[----:B-1----:R-:W-:Y:S05]  /*3f90*/  @P1 BRA `(.L_x_3292) ;  /* 0x0000000000081947 */ /* 0x002fea0003800000 */
[----:B------:R-:W1:Y:S02]  /*3fa0*/  SYNCS.PHASECHK.TRANS64.TRYWAIT P1, [UR61+0x30830], R4 ;  /* 0x03083004ff0075a7 */ /* 0x000e64000802017d */
[----:B-1----:R-:W-:Y:S05]  /*3fb0*/  @!P1 BRA `(.L_x_3293) ;  /* 0x0000008c00cc9947 */ /* 0x002fea0003800000 */
.L_x_3292:
        /* <DEDUP_REMOVED lines=13> */
[----:B------:R-:W-:Y:S01]  /*4090*/  UIMAD UR6, UR6, 0x900, UR58 ;  /* 0x00000900060678a4 */ /* 0x000fe2000f8e023a */
[-C--:B------:R-:W-:Y:S01]  /*40a0*/  FMUL.FTZ R24, R24, R11.reuse ;  /* 0x0000000b18187220 */ /* 0x080fe20000410000 */
[----:B------:R-:W-:Y:S01]  /*40b0*/  UMOV UR47, 0x40000040 ;  /* 0x40000040002f7882 */ /* 0x000fe20000000000 */
[----:B------:R-:W-:Y:S01]  /*40c0*/  UMOV UR51, 0x40000040 ;  /* 0x4000004000337882 */ /* 0x000fe20000000000 */
[----:B------:R-:W-:Y:S01]  /*40d0*/  UIADD3 UR10, UR6, 0x2, URZ ;  /* 0x00000002060a7890 */ /* 0x000fe2000fffe03f */
[-C--:B------:R-:W-:Y:S01]  /*40e0*/  FMUL.FTZ R25, R25, R11.reuse ;  /* 0x0000000b19197220 */ /* 0x080fe20000410000 */
[----:B------:R-:W-:Y:S01]  /*40f0*/  UIADD3 UR14, UR6, 0x4, URZ ;  /* 0x00000004060e7890 */ /* 0x000fe2000fffe03f */
[----:B------:R-:W-:Y:S01]  /*4100*/  FMUL.FTZ R28, R28, R11 ;  /* 0x0000000b1c1c7220 */ /* 0x000fe20000410000 */
[----:B------:R-:W-:-:S02]  /*4110*/  UIADD3 UR18, UR6, 0x6, URZ ;  /* 0x0000000606127890 */ /* 0x000fc4000fffe03f */
[----:B------:R-:W-:Y:S01]  /*4120*/  HGMMA.64x96x16.F32.BF16 R120, gdesc[UR4], RZ, !UPT, gsb0 ;  /* 0x01600000047879f0 */ /* 0x000fe2000c0018ff */
        /* <DEDUP_REMOVED lines=103> */
[----:B------:R-:W-:-:S05]  /*47a0*/  FMUL.FTZ R119, R119, R0 ;  /* 0x0000000077777220 */ /* 0x000fca0000410000 */
        /* <DEDUP_REMOVED lines=32> */
[----:B------:R-:W-:Y:S05]  /*49b0*/  @!P0 BRA `(.L_x_3294) ;  /* 0x0000000000048947 */ /* 0x000fea0003800000 */
[----:B------:R-:W-:Y:S01]  /*49c0*/  BPT.TRAP 0x1 ;  /* 0x000000040000795c */ /* 0x000fe20000300000 */
.L_x_3294:
[----:B------:R-:W-:Y:S01]  /*49d0*/  ULEA UR4, UR57, UR38, 0x3 ;  /* 0x0000002639047291 */ /* 0x000fe2000f8e183f */
[----:B------:R-:W-:-:S05]  /*49e0*/  IMAD.U32 R0, RZ, RZ, UR56 ;  /* 0x00000038ff007e24 */ /* 0x000fca000f8e00ff */
[----:B------:R-:W-:-:S04]  /*49f0*/  SHF.L.U32 R0, R0, 0x1f, RZ ;  /* 0x0000001f00007819 */ /* 0x000fc800000006ff */
[----:B------:R2:W3:Y:S01]  /*4a00*/  SYNCS.PHASECHK.TRANS64.TRYWAIT P1, [UR4+0x30850], R0 ;  /* 0x03085000ff0075a7 */ /* 0x0004e20008020144 */
[----:B------:R-:W-:Y:S05]  /*4a10*/  @!P0 BRA `(.L_x_3295) ;  /* 0x0000000000048947 */ /* 0x000fea0003800000 */
[----:B------:R-:W-:Y:S01]  /*4a20*/  BPT.TRAP 0x1 ;  /* 0x000000040000795c */ /* 0x000fe20000300000 */
.L_x_3295:
[----:B---3--:R-:W-:Y:S05]  /*4a30*/  @P1 BRA `(.L_x_3296) ;  /* 0x0000000000081947 */ /* 0x008fea0003800000 */
[----:B------:R-:W3:Y:S02]  /*4a40*/  SYNCS.PHASECHK.TRANS64.TRYWAIT P1, [UR4+0x30850], R0 ;  /* 0x03085000ff0075a7 */ /* 0x000ee40008020144 */
[----:B---3--:R-:W-:Y:S05]  /*4a50*/  @!P1 BRA `(.L_x_3297) ;  /* 0x00000084003c9947 */ /* 0x008fea0003800000 */
.L_x_3296:
[----:B------:R-:W-:Y:S01]  /*4a60*/  UIADD3 UR5, UR38, 0x400, URZ ;  /* 0x0000040026057890 */ /* 0x000fe2000fffe03f */
[----:B------:R-:W-:Y:S01]  /*4a70*/  WARPGROUP.ARRIVE ;  /* 0x00000000000079c5 */ /* 0x000fe20000000000 */
[----:B------:R-:W-:Y:S01]  /*4a80*/  UMOV UR7, 0x40000040 ;  /* 0x4000004000077882 */ /* 0x000fe20000000000 */
[----:B------:R-:W-:Y:S01]  /*4a90*/  UMOV UR11, 0x40000040 ;  /* 0x40000040000b7882 */ /* 0x000fe20000000000 */
[----:B------:R-:W-:-:S04]  /*4aa0*/  USHF.R.U32.HI UR5, URZ, 0x4, UR5 ;  /* 0x000000043f057899 */ /* 0x000fc80008011605 */
[----:B------:R-:W-:-:S04]  /*4ab0*/  ULOP3.LUT UR5, UR5, 0x3fff, URZ, 0xc0, !UPT ;  /* 0x00003fff05057892 */ /* 0x000fc8000f8ec03f */
[----:B------:R-:W-:-:S04]  /*4ac0*/  ULOP3.LUT UR5, UR5, 0x3000000, URZ, 0xfc, !UPT ;  /* 0x0300000005057892 */ /* 0x000fc8000f8efc3f */
[----:B------:R-:W-:-:S04]  /*4ad0*/  UIMAD UR6, UR57, 0x900, UR5 ;  /* 0x00000900390678a4 */ /* 0x000fc8000f8e0205 */
[----:B------:R-:W-:-:S05]  /*4ae0*/  UIADD3 UR10, UR6, 0x80, URZ ;  /* 0x00000080060a7890 */ /* 0x000fca000fffe03f */
[----:B------:R-:W-:Y:S01]  /*4af0*/  HGMMA.64x192x16.F32.BF16 R24, R188, gdesc[UR4].tnspB, R24, gsb0 ;  /* 0x42e00004bc187df0 */ /* 0x000fe20008001818 */
[----:B------:R-:W-:Y:S02]  /*4b00*/  UMOV UR7, 0x40000040 ;  /* 0x4000004000077882 */ /* 0x000fe40000000000 */
[----:B------:R-:W-:Y:S02]  /*4b10*/  WARPGROUP.DEPBAR.LE gsb0, 0x0 ;  /* 0x00008000000079c5 */ /* 0x000fe40000010000 */
[----:B------:R-:W-:-:S15]  /*4b20*/  WARPGROUP.ARRIVE ;  /* 0x00000000000079c5 */ /* 0x000fde0000000000 */
[----:B------:R-:W-:Y:S01]  /*4b30*/  HGMMA.64x192x16.F32.BF16 R24, R184, gdesc[UR8].tnspB, R24, gsb0 ;  /* 0x42e00008b8187df0 */ /* 0x000fe20008001818 */
[----:B------:R-:W-:Y:S01]  /*4b40*/  UIADD3 UR10, UR6, 0x100, URZ ;  /* 0x00000100060a7890 */ /* 0x000fe2000fffe03f */
[----:B------:R-:W-:Y:S01]  /*4b50*/  UMOV UR11, 0x40000040 ;  /* 0x40000040000b7882 */ /* 0x000fe20000000000 */
        /* <DEDUP_REMOVED lines=10> */
[----:B------:R-:W-:Y:S01]  /*4c00*/  UIADD3 UR6, UR6, 0x280, URZ ;  /* 0x0000028006067890 */ /* 0x000fe2000fffe03f */
[----:B------:R-:W-:Y:S02]  /*4c10*/  WARPGROUP.DEPBAR.LE gsb0, 0x0 ;  /* 0x00008000000079c5 */ /* 0x000fe40000010000 */
[----:B------:R-:W-:-:S14]  /*4c20*/  WARPGROUP.ARRIVE ;  /* 0x00000000000079c5 */ /* 0x000fdc0000000000 */
[----:B------:R-:W-:Y:S03]  /*4c30*/  HGMMA.64x192x16.F32.BF16 R24, R172, gdesc[UR8].tnspB, R24, gsb0 ;  /* 0x42e00008ac187df0 */ /* 0x000fe60008001818 */
[----:B------:R-:W-:Y:S02]  /*4c40*/  WARPGROUP.DEPBAR.LE gsb0, 0x0 ;  /* 0x00008000000079c5 */ /* 0x000fe40000010000 */
[----:B------:R-:W-:-:S15]  /*4c50*/  WARPGROUP.ARRIVE ;  /* 0x00000000000079c5 */ /* 0x000fde0000000000 */
[----:B------:R-:W-:Y:S03]  /*4c60*/  HGMMA.64x192x16.F32.BF16 R24, R168, gdesc[UR4].tnspB, R24, gsb0 ;  /* 0x42e00004a8187df0 */ /* 0x000fe60008001818 */
[----:B------:R-:W-:Y:S02]  /*4c70*/  WARPGROUP.DEPBAR.LE gsb0, 0x0 ;  /* 0x00008000000079c5 */ /* 0x000fe40000010000 */
[----:B------:R-:W-:Y:S05]  /*4c80*/  @!P0 BRA `(.L_x_3298) ;  /* 0x0000000000048947 */ /* 0x000fea0003800000 */
[----:B------:R-:W-:Y:S01]  /*4c90*/  BPT.TRAP 0x1 ;  /* 0x000000040000795c */ /* 0x000fe20000300000 */
.L_x_3298:
        /* <DEDUP_REMOVED lines=23> */
[----:B-12---:R-:W-:Y:S01]  /*4e10*/  FMNMX.FTZ R0, R169, R10, !PT ;  /* 0x0000000aa9007209 */ /* 0x006fe20007810000 */
        /* <DEDUP_REMOVED lines=31> */
[----:B--2---:R-:W-:Y:S01]  /*5010*/  FMNMX.FTZ R4, R15, R4, !PT ;  /* 0x000000040f047209 */ /* 0x004fe20007810000 */
[----:B------:R-:W-:Y:S01]  /*5020*/  FMUL.FTZ R161, R163, UR60 ;  /* 0x0000003ca3a17c20 */ /* 0x000fe20008410000 */
[----:B------:R-:W-:Y:S01]  /*5030*/  FMUL.FTZ R207, R165, UR60 ;  /* 0x0000003ca5cf7c20 */ /* 0x000fe20008410000 */
[----:B------:R-:W-:Y:S01]  /*5040*/  FMUL.FTZ R163, R166, UR60 ;  /* 0x0000003ca6a37c20 */ /* 0x000fe20008410000 */
[----:B------:R-:W-:Y:S01]  /*5050*/  FMUL.FTZ R165, R167, UR60 ;  /* 0x0000003ca7a57c20 */ /* 0x000fe20008410000 */
[----:B------:R-:W2:Y:S01]  /*5060*/  S2UR UR5, SR_CgaCtaId ;  /* 0x00000000000579c3 */ /* 0x000ea20000008800 */
[----:B------:R-:W-:Y:S01]  /*5070*/  UIADD3 UR61, UR61, 0x30840, URZ ;  /* 0x000308403d3d7890 */ /* 0x000fe2000fffe03f */
[----:B------:R-:W3:Y:S01]  /*5080*/  MUFU.TANH R177, R177 ;  /* 0x000000b100b17308 */ /* 0x000ee20000002400 */
[----:B0-----:R-:W-:-:S07]  /*5090*/  FMNMX.FTZ R0, R175, R0, !PT ;  /* 0x00000000af007209 */ /* 0x001fce0007810000 */
[----:B------:R-:W0:Y:S01]  /*50a0*/  MUFU.TANH R21, R21 ;  /* 0x0000001500157308 */ /* 0x000e220000002400 */
[----:B-1----:R-:W-:-:S07]  /*50b0*/  FMNMX.FTZ R4, R19, R4, !PT ;  /* 0x0000000413047209 */ /* 0x002fce0007810000 */
[----:B------:R-:W1:Y:S01]  /*50c0*/  MUFU.TANH R179, R179 ;  /* 0x000000b300b37308 */ /* 0x000e620000002400 */
[----:B---3--:R-:W-:Y:S01]  /*50d0*/  FMNMX.FTZ R0, R177, R0, !PT ;  /* 0x00000000b1007209 */ /* 0x008fe20007810000 */
[----:B--2---:R-:W-:-:S06]  /*50e0*/  UPRMT UR61, UR5, 0x654, UR61 ;  /* 0x00000654053d7896 */ /* 0x004fcc000800003d */
[----:B------:R-:W2:Y:S01]  /*50f0*/  MUFU.TANH R23, R23 ;  /* 0x0000001700177308 */ /* 0x000ea20000002400 */
[----:B0-----:R-:W-:Y:S02]  /*5100*/  FMNMX.FTZ R4, R21, R4, !PT ;  /* 0x0000000415047209 */ /* 0x001fe40007810000 */
[----:B------:R-:W-:Y:S05]  /*5110*/  SYNCS.ARRIVE.TRANS64.RED.A1T0 RZ, [UR61], RZ ;  /* 0x000000ffffff79a7 */ /* 0x000fea000810043d */
        /* <DEDUP_REMOVED lines=74> */
[----:B------:R-:W1:Y:S01]  /*55c0*/  SHFL.BFLY PT, R5, R0, 0x2, 0x1f ;  /* 0x0c401f0000057f89 */ /* 0x000e6200000e0000 */
[----:B--2---:R-:W-:-:S04]  /*55d0*/  FMNMX.FTZ R4, R163, R4, !PT ;  /* 0x00000004a3047209 */ /* 0x004fc80007810000 */
[----:B0-----:R-:W-:-:S05]  /*55e0*/  FMNMX.FTZ R11, R165, R4, !PT ;  /* 0x00000004a50b7209 */ /* 0x001fca0007810000 */
[----:B------:R-:W0:Y:S01]  /*55f0*/  SHFL.BFLY PT, R4, R11, 0x2, 0x1f ;  /* 0x0c401f000b047f89 */ /* 0x000e2200000e0000 */
[----:B-1----:R-:W-:-:S05]  /*5600*/  FMNMX.FTZ R14, R0, R5, !PT ;  /* 0x00000005000e7209 */ /* 0x002fca0007810000 */
[----:B------:R-:W1:Y:S01]  /*5610*/  SHFL.BFLY PT, R9, R14, 0x1, 0x1f ;  /* 0x0c201f000e097f89 */ /* 0x000e6200000e0000 */
[----:B0-----:R-:W-:Y:S02]  /*5620*/  FMNMX.FTZ R18, R11, R4, !PT ;  /* 0x000000040b127209 */ /* 0x001fe40007810000 */
[----:B------:R-:W0:Y:S03]  /*5630*/  LDC R4, c[0x0][0x988] ;  /* 0x00026200ff047b82 */ /* 0x000e260000000800 */
[----:B------:R-:W2:Y:S01]  /*5640*/  SHFL.BFLY PT, R5, R18, 0x1, 0x1f ;  /* 0x0c201f0012057f89 */ /* 0x000ea200000e0000 */
[----:B-1----:R-:W-:-:S05]  /*5650*/  FMNMX.FTZ R9, R14, R9, !PT ;  /* 0x000000090e097209 */ /* 0x002fca0007810000 */
[----:B------:R-:W-:-:S04]  /*5660*/  FADD.FTZ R167, -R9, R10 ;  /* 0x0000000a09a77221 */ /* 0x000fc80000010100 */
[----:B0-----:R-:W-:Y:S01]  /*5670*/  FMUL.FTZ R10, R167, R4 ;  /* 0x00000004a70a7220 */ /* 0x001fe20000410000 */
[----:B--2---:R-:W-:-:S03]  /*5680*/  FMNMX.FTZ R5, R18, R5, !PT ;  /* 0x0000000512057209 */ /* 0x004fc60007810000 */
[----:B------:R0:W-:Y:S02]  /*5690*/  MUFU.EX2 R11, R10 ;  /* 0x0000000a000b7308 */ /* 0x0001e40000000800 */
[----:B------:R-:W-:Y:S01]  /*56a0*/  FADD.FTZ R167, -R5, R12 ;  /* 0x0000000c05a77221 */ /* 0x000fe20000010100 */
[----:B------:R-:W-:-:S03]  /*56b0*/  FMUL.FTZ R12, R9, R4 ;  /* 0x00000004090c7220 */ /* 0x000fc60000410000 */
[-C--:B------:R-:W-:Y:S01]  /*56c0*/  FMUL.FTZ R0, R167, R4.reuse ;  /* 0x00000004a7007220 */ /* 0x080fe20000410000 */
[-C--:B0-----:R-:W-:Y:S01]  /*56d0*/  FMUL.FTZ R10, R5, R4.reuse ;  /* 0x00000004050a7220 */ /* 0x081fe20000410000 */
[-CC-:B------:R-:W-:Y:S01]  /*56e0*/  FFMA.FTZ R188, R169, R4.reuse, -R12.reuse ;  /* 0x00000004a9bc7223 */ /* 0x180fe2000001080c */
[-CC-:B------:R-:W-:Y:S01]  /*56f0*/  FFMA.FTZ R182, R189, R4.reuse, -R12.reuse ;  /* 0x00000004bdb67223 */ /* 0x180fe2000001080c */
[-C--:B------:R-:W-:Y:S01]  /*5700*/  FFMA.FTZ R172, R151, R4.reuse, -R12 ;  /* 0x0000000497ac7223 */ /* 0x080fe2000001080c */
[-C--:B------:R-:W-:Y:S01]  /*5710*/  FFMA.FTZ R189, R13, R4.reuse, -R10 ;  /* 0x000000040dbd7223 */ /* 0x080fe2000001080a */
        /* <DEDUP_REMOVED lines=21> */
[-CC-:B------:R-:W-:Y:S01]  /*5870*/  FFMA.FTZ R12, R15, R4.reuse, -R10.reuse ;  /* 0x000000040f0c7223 */ /* 0x180fe2000001080a */
        /* <DEDUP_REMOVED lines=15> */
[----:B------:R-:W-:Y:S01]  /*5970*/  FFMA.FTZ R124, R141, R4, -R10 ;  /* 0x000000048d7c7223 */ /* 0x000fe2000001080a */
[----:B------:R-:W1:Y:S01]  /*5980*/  MUFU.EX2 R189, R189 ;  /* 0x000000bd00bd7308 */ /* 0x000e620000000800 */
[----:B0-----:R-:W-:Y:S01]  /*5990*/  FFMA.FTZ R8, R11, R8, R188 ;  /* 0x000000080b087223 */ /* 0x001fe200000100bc */
[-CC-:B------:R-:W-:Y:S01]  /*59a0*/  FFMA.FTZ R143, R143, R4.reuse, -R10.reuse ;  /* 0x000000048f8f7223 */ /* 0x180fe2000001080a */
[-CC-:B------:R-:W-:Y:S01]  /*59b0*/  FFMA.FTZ R145, R145, R4.reuse, -R10.reuse ;  /* 0x0000000491917223 */ /* 0x180fe2000001080a */
[-CC-:B------:R-:W-:Y:S01]  /*59c0*/  FFMA.FTZ R147, R147, R4.reuse, -R10.reuse ;  /* 0x0000000493937223 */ /* 0x180fe2000001080a */
[-CC-:B------:R-:W-:Y:S01]  /*59d0*/  FFMA.FTZ R149, R149, R4.reuse, -R10.reuse ;  /* 0x0000000495957223 */ /* 0x180fe2000001080a */
[-CC-:B------:R-:W-:Y:S01]  /*59e0*/  FFMA.FTZ R159, R159, R4.reuse, -R10.reuse ;  /* 0x000000049f9f7223 */ /* 0x180fe2000001080a */
[-CC-:B------:R-:W-:Y:S01]  /*59f0*/  FFMA.FTZ R161, R161, R4.reuse, -R10.reuse ;  /* 0x00000004a1a17223 */ /* 0x180fe2000001080a */
[----:B------:R-:W0:Y:S01]  /*5a00*/  MUFU.EX2 R167, R167 ;  /* 0x000000a700a77308 */ /* 0x000e220000000800 */
[-CC-:B------:R-:W-:Y:S01]  /*5a10*/  FFMA.FTZ R163, R163, R4.reuse, -R10.reuse ;  /* 0x00000004a3a37223 */ /* 0x180fe2000001080a */
[----:B------:R-:W-:-:S06]  /*5a20*/  FFMA.FTZ R10, R165, R4, -R10 ;  /* 0x00000004a50a7223 */ /* 0x000fcc000001080a */
        /* <DEDUP_REMOVED lines=89> */
[----:B--2---:R-:W-:Y:S01]  /*5fc0*/  FADD.FTZ R3, R126, R3 ;  /* 0x000000037e037221 */ /* 0x004fe20000010000 */
[----:B-1----:R-:W-:-:S03]  /*5fd0*/  FADD.FTZ R8, R157, R8 ;  /* 0x000000089d087221 */ /* 0x002fc60000010000 */
[----:B0-----:R-:W-:Y:S01]  /*5fe0*/  FADD.FTZ R3, R10, R3 ;  /* 0x000000030a037221 */ /* 0x001fe20000010000 */
[----:B------:R-:W-:Y:S06]  /*5ff0*/  @!P0 BRA `(.L_x_3299) ;  /* 0x0000000000048947 */ /* 0x000fec0003800000 */
[----:B------:R-:W-:Y:S01]  /*6000*/  BPT.TRAP 0x1 ;  /* 0x000000040000795c */ /* 0x000fe20000300000 */
.L_x_3299:
[----:B------:R-:W0:Y:S01]  /*6010*/  S2UR UR6, SR_CgaCtaId ;  /* 0x00000000000679c3 */ /* 0x000e220000008800 */
[----:B------:R-:W-:Y:S01]  /*6020*/  R2UR UR5, R16 ;  /* 0x00000000100572ca */ /* 0x000fe200000e0000 */
[----:B------:R-:W-:Y:S01]  /*6030*/  UIADD3 UR4, UR4, 0x30860, URZ ;  /* 0x0003086004047890 */ /* 0x000fe2000fffe03f */
[----:B------:R-:W-:Y:S01]  /*6040*/  R2UR UR57, R2 ;  /* 0x00000000023972ca */ /* 0x000fe200000e0000 */
[----:B------:R-:W-:Y:S01]  /*6050*/  UMOV UR56, UR39 ;  /* 0x0000002700387c82 */ /* 0x000fe20008000000 */
[----:B------:R-:W-:Y:S02]  /*6060*/  F2FP.BF16.F32.PACK_AB R184, R171, R184 ;  /* 0x000000b8abb8723e */ /* 0x000fe400000010ff */
        /* <DEDUP_REMOVED lines=8> */
[----:B------:R-:W-:Y:S01]  /*60f0*/  F2FP.BF16.F32.PACK_AB R171, R10, R126 ;  /* 0x0000007e0aab723e */ /* 0x000fe200000010ff */
[----:B------:R-:W-:Y:S01]  /*6100*/  IMAD.MOV.U32 R10, RZ, RZ, R9 ;  /* 0x000000ffff0a7224 */ /* 0x000fe200078e0009 */
        /* <DEDUP_REMOVED lines=19> */
[----:B------:R-:W-:Y:S01]  /*6240*/  MOV R12, R5 ;  /* 0x00000005000c7202 */ /* 0x000fe20000000f00 */
[----:B------:R-:W-:Y:S06]  /*6250*/  @P1 BRA `(.L_x_3300) ;  /* 0xffffffdc00101947 */ /* 0x000fec000383ffff */
.L_x_3289:
        /* <DEDUP_REMOVED lines=99> */
.L_x_3301:
[----:B------:R-:W-:Y:S01]  /*6890*/  R2UR UR5, R2 ;  /* 0x00000000020572ca */ /* 0x000fe200000e0000 */
[----:B------:R-:W-:-:S05]  /*68a0*/  IMAD.U32 R0, RZ, RZ, UR39 ;  /* 0x00000027ff007e24 */ /* 0x000fca000f8e00ff */
[----:B------:R-:W-:-:S07]  /*68b0*/  SHF.L.U32 R0, R0, 0x1f, RZ ;  /* 0x0000001f00007819 */ /* 0x000fce00000006ff */
[----:B------:R-:W-:-:S09]  /*68c0*/  ULEA UR5, UR5, UR38, 0x3 ;  /* 0x0000002605057291 */ /* 0x000fd2000f8e183f */
[----:B------:R0:W1:Y:S01]  /*68d0*/  SYNCS.PHASECHK.TRANS64.TRYWAIT P1, [UR5+0x30850], R0 ;  /* 0x03085000ff0075a7 */ /* 0x0000620008020145 */
[----:B------:R-:W-:Y:S05]  /*68e0*/  @!P0 BRA `(.L_x_3302) ;  /* 0x0000000000048947 */ /* 0x000fea0003800000 */
[----:B------:R-:W-:Y:S01]  /*68f0*/  BPT.TRAP 0x1 ;  /* 0x000000040000795c */ /* 0x000fe20000300000 */
.L_x_3302:
[----:B-1----:R-:W-:Y:S05]  /*6900*/  @P1 BRA `(.L_x_3303) ;  /* 0x0000000000081947 */ /* 0x002fea0003800000 */
[----:B------:R-:W1:Y:S02]  /*6910*/  SYNCS.PHASECHK.TRANS64.TRYWAIT P1, [UR5+0x30850], R0 ;  /* 0x03085000ff0075a7 */ /* 0x000e640008020145 */
[----:B-1----:R-:W-:Y:S05]  /*6920*/  @!P1 BRA `(.L_x_3304) ;  /* 0x0000006400a09947 */ /* 0x002fea0003800000 */
.L_x_3303:
[----:B------:R-:W-:Y:S01]  /*6930*/  UIADD3 UR38, UR38, 0x400, URZ ;  /* 0x0000040026267890 */ /* 0x000fe2000fffe03f */
[----:B------:R-:W-:Y:S01]  /*6940*/  R2UR UR6, R2 ;  /* 0x00000000020672ca */ /* 0x000fe200000e0000 */
[----:B------:R-:W-:Y:S01]  /*6950*/  WARPGROUP.ARRIVE ;  /* 0x00000000000079c5 */ /* 0x000fe20000000000 */
[----:B------:R-:W-:Y:S01]  /*6960*/  UMOV UR7, 0x40000040 ;  /* 0x4000004000077882 */ /* 0x000fe20000000000 */
[----:B------:R-:W-:Y:S01]  /*6970*/  USHF.R.U32.HI UR38, URZ, 0x4, UR38 ;  /* 0x000000043f267899 */ /* 0x000fe20008011626 */
[----:B-1----:R-:W1:Y:S03]  /*6980*/  SHFL.BFLY PT, R7, R8, 0x2, 0x1f ;  /* 0x0c401f0008077f89 */ /* 0x002e6600000e0000 */
[----:B------:R-:W-:Y:S01]  /*6990*/  ULOP3.LUT UR38, UR38, 0x3fff, URZ, 0xc0, !UPT ;  /* 0x00003fff26267892 */ /* 0x000fe2000f8ec03f */
[----:B0-----:R-:W0:Y:S03]  /*69a0*/  SHFL.BFLY PT, R0, R3, 0x2, 0x1f ;  /* 0x0c401f0003007f89 */ /* 0x001e2600000e0000 */
[----:B------:R-:W-:-:S04]  /*69b0*/  ULOP3.LUT UR4, UR38, 0x3000000, URZ, 0xfc, !UPT ;  /* 0x0300000026047892 */ /* 0x000fc8000f8efc3f */
[----:B------:R-:W-:-:S07]  /*69c0*/  UIMAD UR4, UR6, 0x900, UR4 ;  /* 0x00000900060478a4 */ /* 0x000fce000f8e0204 */
[----:B------:R-:W-:Y:S02]  /*69d0*/  UMOV UR6, UR4 ;  /* 0x0000000400067c82 */ /* 0x000fe40008000000 */
[----:B------:R-:W-:Y:S01]  /*69e0*/  HGMMA.64x192x16.F32.BF16 R24, R188, gdesc[UR4].tnspB, R24, gsb0 ;  /* 0x42e00004bc187df0 */ /* 0x000fe20008001818 */
[----:B------:R-:W-:Y:S01]  /*69f0*/  UIADD3 UR6, UR4, 0x80, URZ ;  /* 0x0000008004067890 */ /* 0x000fe2000fffe03f */
[----:B------:R-:W-:Y:S01]  /*6a00*/  UMOV UR7, 0x40000040 ;  /* 0x4000004000077882 */ /* 0x000fe20000000000 */
[----:B-1----:R-:W-:Y:S01]  /*6a10*/  FADD.FTZ R7, R7, R8 ;  /* 0x0000000807077221 */ /* 0x002fe20000010000 */
[----:B------:R-:W-:Y:S02]  /*6a20*/  IMAD.MOV.U32 R8, RZ, RZ, RZ ;  /* 0x000000ffff087224 */ /* 0x000fe400078e00ff */
[----:B0-----:R-:W-:Y:S01]  /*6a30*/  FADD.FTZ R2, R0, R3 ;  /* 0x0000000300027221 */ /* 0x001fe20000010000 */
[----:B------:R-:W-:Y:S01]  /*6a40*/  MOV R3, RZ ;  /* 0x000000ff00037202 */ /* 0x000fe20000000f00 */
[----:B------:R-:W0:Y:S04]  /*6a50*/  SHFL.BFLY PT, R0, R7, 0x1, 0x1f ;  /* 0x0c201f0007007f89 */ /* 0x000e2800000e0000 */
[----:B------:R-:W1:Y:S01]  /*6a60*/  SHFL.BFLY PT, R11, R2, 0x1, 0x1f ;  /* 0x0c201f00020b7f89 */ /* 0x000e6200000e0000 */
[----:B0-----:R-:W-:Y:S01]  /*6a70*/  FADD.FTZ R12, R7, R0 ;  /* 0x00000000070c7221 */ /* 0x001fe20000010000 */
[----:B------:R-:W-:Y:S01]  /*6a80*/  MOV R0, 0xff800000 ;  /* 0xff80000000007802 */ /* 0x000fe20000000f00 */
[----:B-1----:R-:W-:-:S03]  /*6a90*/  FADD.FTZ R13, R2, R11 ;  /* 0x0000000b020d7221 */ /* 0x002fc60000010000 */
[----:B------:R-:W-:Y:S01]  /*6aa0*/  FSETP.NE.FTZ.AND P1, PT, R12, RZ, PT ;  /* 0x000000ff0c00720b */ /* 0x000fe20003f35000 */
[----:B------:R-:W-:Y:S01]  /*6ab0*/  IMAD.MOV.U32 R2, RZ, RZ, -0x800000 ;  /* 0xff800000ff027424 */ /* 0x000fe200078e00ff */
[----:B------:R-:W-:-:S11]  /*6ac0*/  FSETP.NE.FTZ.AND P2, PT, R13, RZ, PT ;  /* 0x000000ff0d00720b */ /* 0x000fd60003f55000 */
[----:B------:R-:W0:Y:S01]  /*6ad0*/  @P1 MUFU.LG2 R10, R12 ;  /* 0x0000000c000a1308 */ /* 0x000e220000000c00 */
[C---:B------:R-:W-:Y:S01]  /*6ae0*/  @P1 FMUL.FTZ R6, R4.reuse, 0.69314718246459960938 ;  /* 0x3f31721804061820 */ /* 0x040fe20000410000 */
[----:B------:R-:W-:-:S06]  /*6af0*/  @P2 FMUL.FTZ R15, R4, 0.69314718246459960938 ;  /* 0x3f317218040f2820 */ /* 0x000fcc0000410000 */
        /* <DEDUP_REMOVED lines=25> */
[----:B------:R-:W-:Y:S01]  /*6c90*/  HGMMA.64x192x16.F32.BF16 R24, R172, gdesc[UR4].tnspB, R24, gsb0 ;  /* 0x42e00004ac187df0 */ /* 0x000fe20008001818 */
[----:B------:R-:W-:Y:S01]  /*6ca0*/  UMOV UR6, UR4 ;  /* 0x0000000400067c82 */ /* 0x000fe20008000000 */
[----:B------:R-:W-:Y:S01]  /*6cb0*/  UMOV UR7, 0x40000040 ;  /* 0x4000004000077882 */ /* 0x000fe20000000000 */
[----:B------:R-:W-:Y:S02]  /*6cc0*/  WARPGROUP.DEPBAR.LE gsb0, 0x0 ;  /* 0x00008000000079c5 */ /* 0x000fe40000010000 */
[----:B------:R-:W-:-:S15]  /*6cd0*/  WARPGROUP.ARRIVE ;  /* 0x00000000000079c5 */ /* 0x000fde0000000000 */
[----:B------:R-:W-:Y:S03]  /*6ce0*/  HGMMA.64x192x16.F32.BF16 R24, R168, gdesc[UR4].tnspB, R24, gsb0 ;  /* 0x42e00004a8187df0 */ /* 0x000fe60008001818 */
[----:B------:R-:W-:Y:S02]  /*6cf0*/  WARPGROUP.DEPBAR.LE gsb0, 0x0 ;  /* 0x00008000000079c5 */ /* 0x000fe40000010000 */
[----:B0-23--:R-:W-:Y:S05]  /*6d00*/  @!P0 BRA `(.L_x_3305) ;  /* 0x0000000000048947 */ /* 0x00dfea0003800000 */
[----:B------:R-:W-:Y:S01]  /*6d10*/  BPT.TRAP 0x1 ;  /* 0x000000040000795c */ /* 0x000fe20000300000 */
.L_x_3305:
        /* <DEDUP_REMOVED lines=101> */
.L_x_3281:
[----:B------:R-:W-:Y:S05]  /*7370*/  @P0 BRA `(.L_x_3306) ;  /* 0x0000001800d00947 */ /* 0x000fea0003800000 */
[----:B------:R-:W0:Y:S01]  /*7380*/  S2R R3, SR_TID.X ;  /* 0x0000000000037919 */ /* 0x000e220000002100 */
[----:B------:R-:W1:Y:S01]  /*7390*/  LDC R19, c[0x0][0xbe8] ;  /* 0x0002fa00ff137b82 */ /* 0x000e620000000800 */
[----:B------:R-:W-:Y:S01]  /*73a0*/  R2UR UR13, R17 ;  /* 0x00000000110d72ca */ /* 0x000fe200000e0000 */
[----:B------:R-:W-:Y:S01]  /*73b0*/  ULDC.64 UR8, c[0x0][0xbd0] ;  /* 0x0002f40000087ab9 */ /* 0x000fe20000000a00 */
[----:B------:R-:W2:Y:S01]  /*73c0*/  S2R R14, SR_CTAID.X ;  /* 0x00000000000e7919 */ /* 0x000ea20000002500 */
[----:B------:R-:W-:Y:S04]  /*73d0*/  BSSY B0, `(.L_x_3307) ;  /* 0x000011a000007945 */ /* 0x000fe80003800000 */
[----:B------:R-:W3:Y:S06]  /*73e0*/  S2UR UR12, SR_CTAID.Z ;  /* 0x00000000000c79c3 */ /* 0x000eec0000002700 */
[----:B------:R-:W-:-:S02]  /*73f0*/  USHF.R.S32.HI UR7, URZ, 0x1f, UR13 ;  /* 0x0000001f3f077899 */ /* 0x000fc4000801140d */
[----:B------:R-:W-:Y:S01]  /*7400*/  IMAD R15, RZ, RZ, -UR13 ;  /* 0x8000000dff0f7e24 */ /* 0x000fe2000f8e02ff */
[----:B------:R-:W4:Y:S01]  /*7410*/  LDC.64 R10, c[0x0][0xbd8] ;  /* 0x0002f600ff0a7b82 */ /* 0x000f220000000a00 */
        /* <DEDUP_REMOVED lines=8> */
[----:B0-----:R-:W-:Y:S01]  /*74a0*/  VIADD R7, R3, 0xffffff80 ;  /* 0xffffff8003077836 */ /* 0x001fe20000000000 */
[----:B---3--:R-:W-:Y:S02]  /*74b0*/  USHF.R.S32.HI UR10, URZ, 0x1f, UR12 ;  /* 0x0000001f3f0a7899 */ /* 0x008fe4000801140c */
[----:B------:R-:W1:Y:S02]  /*74c0*/  LDC R16, c[0x0][0xc50] ;  /* 0x00031400ff107b82 */ /* 0x000e640000000800 */
[----:B------:R-:W-:-:S04]  /*74d0*/  SHF.R.S32.HI R6, RZ, 0x1f, R7 ;  /* 0x0000001fff067819 */ /* 0x000fc80000011407 */
[CC--:B------:R-:W-:Y:S02]  /*74e0*/  LEA.HI R3, R6.reuse, R7.reuse, RZ, 0x7 ;  /* 0x0000000706037211 */ /* 0x0c0fe400078f38ff */
[----:B------:R-:W0:Y:S01]  /*74f0*/  LDC.64 R20, c[0x0][0xb40] ;  /* 0x0002d000ff147b82 */ /* 0x000e220000000a00 */
[----:B------:R-:W-:Y:S02]  /*7500*/  LEA.HI R6, R6, R7, RZ, 0x2 ;  /* 0x0000000706067211 */ /* 0x000fe400078f10ff */
[----:B------:R-:W-:Y:S02]  /*7510*/  LOP3.LUT R4, R3, 0xffffff80, RZ, 0xc0, !PT ;  /* 0xffffff8003047812 */ /* 0x000fe400078ec0ff */
[----:B------:R-:W-:Y:S02]  /*7520*/  LOP3.LUT R6, R6, 0xfffffffc, RZ, 0xc0, !PT ;  /* 0xfffffffc06067812 */ /* 0x000fe400078ec0ff */
[----:B------:R-:W-:Y:S01]  /*7530*/  SHF.R.S32.HI R8, RZ, 0x7, R3 ;  /* 0x00000007ff087819 */ /* 0x000fe20000011403 */
[C---:B------:R-:W-:Y:S01]  /*7540*/  IMAD.IADD R18, R7.reuse, 0x1, -R4 ;  /* 0x0000000107127824 */ /* 0x040fe200078e0a04 */
[----:B------:R-:W-:Y:S01]  /*7550*/  IADD3 R6, R7, -R6, RZ ;  /* 0x8000000607067210 */ /* 0x000fe20007ffe0ff */
[----:B------:R-:W3:Y:S01]  /*7560*/  @P0 LDC R13, c[0x0][0xbf0] ;  /* 0x0002fc00ff0d0b82 */ /* 0x000ee20000000800 */
[----:B------:R-:W-:-:S02]  /*7570*/  LEA.HI R3, R3, R8, RZ, 0x1 ;  /* 0x0000000803037211 */ /* 0x000fc400078f08ff */
[----:B------:R-:W-:Y:S02]  /*7580*/  SHF.R.S32.HI R9, RZ, 0x1f, R18 ;  /* 0x0000001fff097819 */ /* 0x000fe40000011412 */
[----:B------:R-:W-:Y:S01]  /*7590*/  LEA.HI R7, R6, R6, RZ, 0x1 ;  /* 0x0000000606077211 */ /* 0x000fe200078f08ff */
[----:B-1----:R-:W-:Y:S01]  /*75a0*/  IMAD R23, R16, R15, UR11 ;  /* 0x0000000b10177e24 */ /* 0x002fe2000f8e020f */
[----:B------:R-:W-:Y:S01]  /*75b0*/  LEA.HI R22, R9, R18, RZ, 0x2 ;  /* 0x0000001209167211 */ /* 0x000fe200078f10ff */
[----:B------:R-:W1:Y:S01]  /*75c0*/  @P0 LDC R121, c[0x0][0xbec] ;  /* 0x0002fb00ff790b82 */ /* 0x000e620000000800 */
[----:B------:R-:W-:Y:S02]  /*75d0*/  LOP3.LUT R3, R3, 0x3fffffe, RZ, 0xc0, !PT ;  /* 0x03fffffe03037812 */ /* 0x000fe400078ec0ff */
[--C-:B------:R-:W-:Y:S02]  /*75e0*/  SHF.R.S32.HI R4, RZ, 0x2, R22.reuse ;  /* 0x00000002ff047819 */ /* 0x100fe40000011416 */
[----:B------:R-:W-:Y:S01]  /*75f0*/  SHF.R.S32.HI R5, RZ, 0x1f, R22 ;  /* 0x0000001fff057819 */ /* 0x000fe20000011416 */
[----:B------:R-:W-:Y:S01]  /*7600*/  IMAD.IADD R3, R8, 0x1, -R3 ;  /* 0x0000000108037824 */ /* 0x000fe200078e0a03 */
[----:B------:R-:W-:Y:S01]  /*7610*/  LOP3.LUT R7, R7, 0x1ffffffe, RZ, 0xc0, !PT ;  /* 0x1ffffffe07077812 */ /* 0x000fe200078ec0ff */
[----:B------:R-:W5:Y:S01]  /*7620*/  @P0 LDC R120, c[0x0][0xbf0] ;  /* 0x0002fc00ff780b82 */ /* 0x000f620000000800 */
[----:B------:R-:W-:Y:S01]  /*7630*/  LEA.HI R5, R5, R4, RZ, 0x3 ;  /* 0x0000000405057211 */ /* 0x000fe200078f18ff */
[----:B0-----:R-:W-:Y:S01]  /*7640*/  IMAD R12, R20, UR10, RZ ;  /* 0x0000000a140c7c24 */ /* 0x001fe2000f8e02ff */
[----:B------:R-:W-:-:S02]  /*7650*/  IADD3 R8, R6, -R7, RZ ;  /* 0x8000000706087210 */ /* 0x000fc40007ffe0ff */
[----:B------:R-:W-:-:S05]  /*7660*/  LOP3.LUT R5, R5, 0xfffffff8, RZ, 0xc0, !PT ;  /* 0xfffffff805057812 */ /* 0x000fca00078ec0ff */
[----:B------:R-:W-:Y:S01]  /*7670*/  IMAD.IADD R5, R4, 0x1, -R5 ;  /* 0x0000000104057824 */ /* 0x000fe200078e0a05 */
[----:B------:R-:W-:Y:S02]  /*7680*/  LEA.HI R4, R9, R18, RZ, 0x5 ;  /* 0x0000001209047211 */ /* 0x000fe400078f28ff */
[----:B------:R-:W0:Y:S02]  /*7690*/  @P0 LDC R9, c[0x0][0xbec] ;  /* 0x0002fb00ff090b82 */ /* 0x000e240000000800 */
[----:B------:R-:W-:-:S05]  /*76a0*/  SHF.R.S32.HI R4, RZ, 0x5, R4 ;  /* 0x00000005ff047819 */ /* 0x000fca0000011404 */
[----:B------:R-:W-:Y:S01]  /*76b0*/  IMAD R6, R4, 0x10, R5 ;  /* 0x0000001004067824 */ /* 0x000fe200078e0205 */
[----:B------:R-:W-:Y:S01]  /*76c0*/  MOV R5, UR5 ;  /* 0x0000000500057c02 */ /* 0x000fe20008000f00 */
[----:B------:R-:W-:Y:S01]  /*76d0*/  IMAD.U32 R4, RZ, RZ, UR4 ;  /* 0x00000004ff047e24 */ /* 0x000fe2000f8e00ff */
[----:B------:R-:W-:Y:S01]  /*76e0*/  UIMAD.WIDE.U32 UR4, UR13, UR8, URZ ;  /* 0x000000080d0472a5 */ /* 0x000fe2000f8e003f */
[----:B------:R-:W-:Y:S02]  /*76f0*/  IMAD R3, R3, 0x40, R6 ;  /* 0x0000004003037824 */ /* 0x000fe400078e0206 */
[----:B------:R-:W-:Y:S01]  /*7700*/  IMAD.U32 R5, RZ, RZ, UR6 ;  /* 0x00000006ff057e24 */ /* 0x000fe2000f8e00ff */
[----:B------:R-:W-:Y:S01]  /*7710*/  UIMAD UR6, UR13, UR9, UR7 ;  /* 0x000000090d0672a4 */ /* 0x000fe2000f8e0207 */
[----:B----4-:R-:W-:Y:S01]  /*7720*/  IMAD R6, R10, UR10, RZ ;  /* 0x0000000a0a067c24 */ /* 0x010fe2000f8e02ff */
[----:B------:R-:W-:Y:S01]  /*7730*/  LEA R8, R8, R3, 0x3 ;  /* 0x0000000308087211 */ /* 0x000fe200078e18ff */
[----:B------:R-:W-:Y:S01]  /*7740*/  IMAD.WIDE.U32 R4, R10, UR12, R4 ;  /* 0x0000000c0a047c25 */ /* 0x000fe2000f8e0004 */
[----:B------:R-:W-:-:S02]  /*7750*/  UIADD3 UR6, UR5, UR6, URZ ;  /* 0x0000000605067290 */ /* 0x000fc4000fffe03f */
[----:B------:R-:W-:Y:S01]  /*7760*/  MOV R7, UR5 ;  /* 0x0000000500077c02 */ /* 0x000fe20008000f00 */
[----:B------:R-:W-:Y:S01]  /*7770*/  ULDC.64 UR8, c[0x0][0xb28] ;  /* 0x0002ca0000087ab9 */ /* 0x000fe20000000a00 */
[----:B--2---:R-:W-:Y:S02]  /*7780*/  IMAD R8, R14, 0x80, R8 ;  /* 0x000000800e087824 */ /* 0x004fe400078e0208 */
[----:B------:R-:W-:Y:S02]  /*7790*/  IMAD R11, R11, UR12, R6 ;  /* 0x0000000c0b0b7c24 */ /* 0x000fe4000f8e0206 */
[----:B0-----:R-:W-:Y:S01]  /*77a0*/  @P0 IMAD.HI.U32 R10, R8, R9, RZ ;  /* 0x00000009080a0227 */ /* 0x001fe200078e00ff */
[----:B------:R-:W-:-:S03]  /*77b0*/  MOV R9, R8 ;  /* 0x0000000800097202 */ /* 0x000fc60000000f00 */
[----:B------:R-:W-:Y:S01]  /*77c0*/  IMAD.U32 R6, RZ, RZ, UR4 ;  /* 0x00000004ff067e24 */ /* 0x000fe2000f8e00ff */
[----:B---3--:R-:W-:Y:S01]  /*77d0*/  @P0 SHF.R.U32.HI R9, RZ, R13, R10 ;  /* 0x0000000dff090219 */ /* 0x008fe2000001160a */
[----:B------:R-:W-:Y:S01]  /*77e0*/  IMAD.U32 R7, RZ, RZ, UR6 ;  /* 0x00000006ff077e24 */ /* 0x000fe2000f8e00ff */
[----:B------:R-:W-:Y:S01]  /*77f0*/  ULDC.64 UR4, c[0x0][0xbe0] ;  /* 0x0002f80000047ab9 */ /* 0x000fe20000000a00 */
[----:B------:R-:W-:Y:S01]  /*7800*/  IMAD R13, R21, UR12, R12 ;  /* 0x0000000c150d7c24 */ /* 0x000fe2000f8e020c */
[----:B------:R-:W-:Y:S01]  /*7810*/  SHF.R.S32.HI R12, RZ, 0x1f, R23 ;  /* 0x0000001fff0c7819 */ /* 0x000fe20000011417 */
[----:B------:R-:W-:Y:S01]  /*7820*/  IMAD.WIDE.U32 R6, R20, UR12, R6 ;  /* 0x0000000c14067c25 */ /* 0x000fe2000f8e0006 */
[----:B------:R-:W-:-:S03]  /*7830*/  ULDC.64 UR6, c[0x0][0xb48] ;  /* 0x0002d20000067ab9 */ /* 0x000fc60000000a00 */
[----:B------:R-:W-:Y:S01]  /*7840*/  IMAD.IADD R5, R5, 0x1, R11 ;  /* 0x0000000105057824 */ /* 0x000fe200078e020b */
[----:B------:R-:W-:Y:S01]  /*7850*/  IADD3 R7, R7, R13, RZ ;  /* 0x0000000d07077210 */ /* 0x000fe20007ffe0ff */
[----:B-1----:R-:W-:-:S04]  /*7860*/  @P0 IMAD.HI.U32 R121, R8, R121, RZ ;  /* 0x0000007908790227 */ /* 0x002fc800078e00ff */
[----:B------:R-:W-:Y:S02]  /*7870*/  IMAD R13, R12, UR6, RZ ;  /* 0x000000060c0d7c24 */ /* 0x000fe4000f8e02ff */
[----:B------:R-:W-:-:S04]  /*7880*/  IMAD.WIDE.U32 R4, R23, UR4, R4 ;  /* 0x0000000417047c25 */ /* 0x000fc8000f8e0004 */
[----:B------:R-:W-:Y:S01]  /*7890*/  IMAD.MOV.U32 R11, RZ, RZ, R8 ;  /* 0x000000ffff0b7224 */ /* 0x000fe200078e0008 */
[----:B-----5:R-:W-:Y:S01]  /*78a0*/  @P0 SHF.R.U32.HI R11, RZ, R120, R121 ;  /* 0x00000078ff0b0219 */ /* 0x020fe20000011679 */
[----:B------:R-:W-:Y:S01]  /*78b0*/  IMAD R10, R12, UR4, RZ ;  /* 0x000000040c0a7c24 */ /* 0x000fe2000f8e02ff */
[----:B------:R-:W-:Y:S01]  /*78c0*/  BAR.SYNC.DEFER_BLOCKING 0x1, 0x100 ;  /* 0x0044000000007b1d */ /* 0x000fe20000010000 */
[C---:B------:R-:W-:Y:S01]  /*78d0*/  IMAD R15, R23.reuse, UR7, R13 ;  /* 0x00000007170f7c24 */ /* 0x040fe2000f8e020d */
[--C-:B------:R-:W-:Y:S01]  /*78e0*/  SHF.R.S32.HI R13, RZ, 0x1f, R9.reuse ;  /* 0x0000001fff0d7819 */ /* 0x100fe20000011409 */
[----:B------:R-:W-:Y:S01]  /*78f0*/  IMAD R12, R23, UR5, R10 ;  /* 0x00000005170c7c24 */ /* 0x000fe2000f8e020a */
[----:B------:R-:W-:Y:S01]  /*7900*/  IADD3 R4, P0, R9, R4, RZ ;  /* 0x0000000409047210 */ /* 0x000fe20007f1e0ff */
[----:B------:R-:W-:Y:S01]  /*7910*/  IMAD.MOV R9, RZ, RZ, -R9 ;  /* 0x000000ffff097224 */ /* 0x000fe200078e0a09 */
[----:B------:R-:W-:Y:S01]  /*7920*/  SHF.R.S32.HI R10, RZ, 0x1f, R11 ;  /* 0x0000001fff0a7819 */ /* 0x000fe2000001140b */
[----:B------:R-:W-:Y:S01]  /*7930*/  IMAD.WIDE.U32 R6, R23, UR6, R6 ;  /* 0x0000000617067c25 */ /* 0x000fe2000f8e0006 */
[----:B------:R-:W-:Y:S01]  /*7940*/  ULDC.64 UR4, c[0x0][0xb30] ;  /* 0x0002cc0000047ab9 */ /* 0x000fe20000000a00 */
[----:B------:R-:W-:Y:S01]  /*7950*/  IADD3.X R5, R13, R5, R12, P0, !PT ;  /* 0x000000050d057210 */ /* 0x000fe200007fe40c */
[----:B------:R-:W-:Y:S01]  /*7960*/  ULDC.64 UR6, c[0x0][0xbc8] ;  /* 0x0002f20000067ab9 */ /* 0x000fe20000000a00 */
[----:B------:R-:W-:Y:S01]  /*7970*/  IMAD.MOV R16, RZ, RZ, -R11 ;  /* 0x000000ffff107224 */ /* 0x000fe200078e0a0b */
[----:B------:R-:W-:Y:S01]  /*7980*/  IADD3 R7, R7, R15, RZ ;  /* 0x0000000f07077210 */ /* 0x000fe20007ffe0ff */
[----:B------:R-:W-:-:S02]  /*7990*/  IMAD R9, R19, R9, R8 ;  /* 0x0000000913097224 */ /* 0x000fc400078e0208 */
[----:B------:R-:W-:Y:S02]  /*79a0*/  IMAD R10, R10, UR4, RZ ;  /* 0x000000040a0a7c24 */ /* 0x000fe4000f8e02ff */
[----:B------:R-:W-:Y:S01]  /*79b0*/  IMAD R13, R19, R16, R8 ;  /* 0x00000010130d7224 */ /* 0x000fe200078e0208 */
[----:B------:R-:W-:Y:S01]  /*79c0*/  SHF.R.S32.HI R8, RZ, 0x1f, R9 ;  /* 0x0000001fff087819 */ /* 0x000fe20000011409 */
[C---:B------:R-:W-:Y:S01]  /*79d0*/  IMAD R15, R11.reuse, UR5, R10 ;  /* 0x000000050b0f7c24 */ /* 0x040fe2000f8e020a */
[----:B------:R-:W0:Y:S01]  /*79e0*/  S2UR UR5, SR_CgaCtaId ;  /* 0x00000000000579c3 */ /* 0x000e220000008800 */
[----:B------:R-:W-:Y:S01]  /*79f0*/  IMAD.WIDE.U32 R6, R11, UR4, R6 ;  /* 0x000000040b067c25 */ /* 0x000fe2000f8e0006 */
[----:B------:R-:W-:Y:S01]  /*7a00*/  SHF.R.S32.HI R10, RZ, 0x1f, R13 ;  /* 0x0000001fff0a7819 */ /* 0x000fe2000001140d */
[----:B------:R-:W-:Y:S02]  /*7a10*/  UMOV UR4, 0x400 ;  /* 0x0000040000047882 */ /* 0x000fe40000000000 */
        /* <DEDUP_REMOVED lines=13> */
[----:B------:R-:W-:Y:S01]  /*7af0*/  SHFL.IDX PT, R10, R16, RZ, 0x1c1f ;  /* 0x001c1fff100a7589 */ /* 0x000fe200000e0000 */
[----:B------:R-:W-:Y:S01]  /*7b00*/  LEA R6, P1, R8, UR8, 0x2 ;  /* 0x0000000808067c11 */ /* 0x000fe2000f8210ff */
[----:B------:R-:W-:Y:S01]  /*7b10*/  IMAD R14, R14, 0x80, R3 ;  /* 0x000000800e0e7824 */ /* 0x000fe200078e0203 */
[----:B------:R-:W-:Y:S01]  /*7b20*/  LEA.HI.X R15, R4, UR7, R5, 0x2, P0 ;  /* 0x00000007040f7c11 */ /* 0x000fe200080f1405 */
[----:B------:R-:W-:Y:S01]  /*7b30*/  SHFL.IDX PT, R12, R16, 0x1, 0x1c1f ;  /* 0x003c1f00100c7f89 */ /* 0x000fe200000e0000 */
[----:B------:R-:W-:Y:S01]  /*7b40*/  LEA.HI.X R9, R8, UR9, R9, 0x2, P1 ;  /* 0x0000000908097c11 */ /* 0x000fe200088f1409 */
[----:B0-----:R-:W-:Y:S01]  /*7b50*/  ULEA UR4, UR5, UR4, 0x18 ;  /* 0x0000000405047291 */ /* 0x001fe2000f8ec03f */
[----:B------:R-:W-:Y:S01]  /*7b60*/  IMAD R7, R19, UR6, RZ ;  /* 0x0000000613077c24 */ /* 0x000fe2000f8e02ff */
[----:B------:R-:W0:Y:S01]  /*7b70*/  SHFL.IDX PT, R11, R15, RZ, 0x1c1f ;  /* 0x001c1fff0f0b7589 */ /* 0x000e2200000e0000 */
[----:B------:R-:W-:Y:S01]  /*7b80*/  LOP3.LUT P0, RZ, R18, 0x3, RZ, 0xc0, !PT ;  /* 0x0000000312ff7812 */ /* 0x000fe2000780c0ff */
[C---:B------:R-:W-:Y:S01]  /*7b90*/  VIADD R8, R14.reuse, 0x8 ;  /* 0x000000080e087836 */ /* 0x040fe20000000000 */
[----:B------:R-:W-:Y:S01]  /*7ba0*/  UIADD3 UR4, UR4, 0x30820, URZ ;  /* 0x0003082004047890 */ /* 0x000fe2000fffe03f */
[----:B------:R-:W1:Y:S01]  /*7bb0*/  SHFL.IDX PT, R13, R15, 0x1, 0x1c1f ;  /* 0x003c1f000f0d7f89 */ /* 0x000e6200000e0000 */
[----:B------:R-:W-:-:S02]  /*7bc0*/  ISETP.GE.OR P1, PT, R14, R7, P0 ;  /* 0x000000070e00720c */ /* 0x000fc40000726670 */
[-C--:B------:R-:W-:Y:S01]  /*7bd0*/  ISETP.GE.OR P0, PT, R8, R7.reuse, P0 ;  /* 0x000000070800720c */ /* 0x080fe20000706670 */
[----:B------:R-:W-:Y:S01]  /*7be0*/  UPRMT UR4, URZ, 0x654, UR4 ;  /* 0x000006543f047896 */ /* 0x000fe20008000004 */
[----:B------:R-:W-:Y:S01]  /*7bf0*/  ISETP.GE.AND P2, PT, R14, R7, PT ;  /* 0x000000070e00720c */ /* 0x000fe20003f46270 */
[----:B------:R2:W3:Y:S01]  /*7c00*/  SHFL.IDX PT, R4, R6, RZ, 0x1c1f ;  /* 0x001c1fff06047589 */ /* 0x0004e200000e0000 */
[----:B------:R-:W-:-:S03]  /*7c10*/  LOP3.LUT R3, R22, 0x7ffffffc, RZ, 0xc0, !PT ;  /* 0x7ffffffc16037812 */ /* 0x000fc600078ec0ff */
[----:B------:R2:W4:Y:S01]  /*7c20*/  SHFL.IDX PT, R5, R9, RZ, 0x1c1f ;  /* 0x001c1fff09057589 */ /* 0x00052200000e0000 */
[----:B------:R-:W-:Y:S02]  /*7c30*/  IADD3 R3, R18, -R3, RZ ;  /* 0x8000000312037210 */ /* 0x000fe40007ffe0ff */
[----:B------:R-:W-:Y:S03]  /*7c40*/  SYNCS.ARRIVE.TRANS64.RED.A1T0 RZ, [UR4], RZ ;  /* 0x000000ffffff79a7 */ /* 0x000fe60008100404 */
[----:B------:R-:W-:Y:S01]  /*7c50*/  IMAD.SHL.U32 R3, R3, 0x2, RZ ;  /* 0x0000000203037824 */ /* 0x000fe200078e00ff */
[----:B0-----:R2:W-:Y:S04]  /*7c60*/  @!P1 ST.E desc[UR36][R10.64], R2 ;  /* 0x000000020a009985 */ /* 0x0015e8000c101924 */
[----:B-1----:R2:W-:Y:S01]  /*7c70*/  @!P0 ST.E desc[UR36][R12.64], R0 ;  /* 0x000000000c008985 */ /* 0x0025e2000c101924 */
[----:B------:R-:W-:Y:S05]  /*7c80*/  @P2 BRA `(.L_x_3308) ;  /* 0x0000000800382947 */ /* 0x000fea0003800000 */
[C---:B--2---:R-:W-:Y:S01]  /*7c90*/  VIADD R0, R3.reuse, 0x8 ;  /* 0x0000000803007836 */ /* 0x044fe20000000000 */
[C---:B------:R-:W-:Y:S01]  /*7ca0*/  IADD3 R2, R3.reuse, 0x10, RZ ;  /* 0x0000001003027810 */ /* 0x040fe20007ffe0ff */
        /* <DEDUP_REMOVED lines=8> */
[----:B------:R-:W-:Y:S01]  /*7d30*/  ISETP.GE.AND P5, PT, R16, UR4, PT ;  /* 0x0000000410007c0c */ /* 0x000fe2000bfa6270 */
[----:B------:R-:W-:Y:S01]  /*7d40*/  VIADD R22, R3, 0x50 ;  /* 0x0000005003167836 */ /* 0x000fe20000000000 */
[----:B------:R-:W-:-:S02]  /*7d50*/  ISETP.GE.AND P6, PT, R18, UR4, PT ;  /* 0x0000000412007c0c */ /* 0x000fc4000bfc6270 */
[----:B------:R-:W-:Y:S02]  /*7d60*/  IADD3 R20, R3, 0x40, RZ ;  /* 0x0000004003147810 */ /* 0x000fe40007ffe0ff */
[----:B------:R-:W-:Y:S01]  /*7d70*/  ISETP.GE.AND P3, PT, R19, UR4, PT ;  /* 0x0000000413007c0c */ /* 0x000fe2000bf66270 */
[C-C-:B---34-:R-:W-:Y:S02]  /*7d80*/  @!P0 IMAD.WIDE R10, R3.reuse, 0x4, R4.reuse ;  /* 0x00000004030a8825 */ /* 0x158fe400078e0204 */
        /* <DEDUP_REMOVED lines=13> */
[----:B------:R-:W-:Y:S01]  /*7e60*/  ISETP.GE.AND P1, PT, R21, UR4, PT ;  /* 0x0000000415007c0c */ /* 0x000fe2000bf26270 */
[----:B------:R2:W-:Y:S01]  /*7e70*/  @!P2 ST.E.64 desc[UR36][R14.64], R32 ;  /* 0x000000200e00a985 */ /* 0x0005e2000c101b24 */
[----:B------:R-:W-:Y:S02]  /*7e80*/  ISETP.GE.AND P2, PT, R20, UR4, PT ;  /* 0x0000000414007c0c */ /* 0x000fe4000bf46270 */
[----:B------:R-:W-:Y:S02]  /*7e90*/  @!P6 LEA.HI R18, R18, R18, RZ, 0x1 ;  /* 0x000000121212e211 */ /* 0x000fe400078f08ff */
[----:B0-----:R-:W-:-:S02]  /*7ea0*/  @!P5 LOP3.LUT R11, R16, 0xfffffffe, RZ, 0xc0, !PT ;  /* 0xfffffffe100bd812 */ /* 0x001fc400078ec0ff */
[----:B------:R-:W-:Y:S02]  /*7eb0*/  @!P0 LEA.HI R0, R0, R0, RZ, 0x1 ;  /* 0x0000000000008211 */ /* 0x000fe400078f08ff */
[----:B------:R-:W-:Y:S01]  /*7ec0*/  IADD3 R24, R3, 0x58, RZ ;  /* 0x0000005803187810 */ /* 0x000fe20007ffe0ff */
[--C-:B------:R-:W-:Y:S01]  /*7ed0*/  @!P5 IMAD.WIDE R10, R11, 0x4, R4.reuse ;  /* 0x000000040b0ad825 */ /* 0x100fe200078e0204 */
[----:B-1----:R-:W-:Y:S02]  /*7ee0*/  @!P6 LOP3.LUT R13, R18, 0xfffffffe, RZ, 0xc0, !PT ;  /* 0xfffffffe120de812 */ /* 0x002fe400078ec0ff */
        /* <DEDUP_REMOVED lines=10> */
[----:B------:R-:W-:Y:S01]  /*7f90*/  @!P3 LOP3.LUT R21, R14, 0xfffffffe, RZ, 0xc0, !PT ;  /* 0xfffffffe0e15b812 */ /* 0x000fe200078ec0ff */
[----:B------:R-:W-:Y:S01]  /*7fa0*/  VIADD R2, R3, 0x68 ;  /* 0x0000006803027836 */ /* 0x000fe20000000000 */
[----:B------:R-:W-:Y:S02]  /*7fb0*/  @!P2 LOP3.LUT R23, R20, 0xfffffffe, RZ, 0xc0, !PT ;  /* 0xfffffffe1417a812 */ /* 0x000fe400078ec0ff */
[----:B------:R-:W-:Y:S02]  /*7fc0*/  @!P1 LOP3.LUT R25, R16, 0xfffffffe, RZ, 0xc0, !PT ;  /* 0xfffffffe10199812 */ /* 0x000fe400078ec0ff */
[----:B------:R-:W-:Y:S01]  /*7fd0*/  ISETP.GE.AND P5, PT, R22, UR4, PT ;  /* 0x0000000416007c0c */ /* 0x000fe2000bfa6270 */
[----:B0-----:R-:W-:Y:S01]  /*7fe0*/  @!P0 IMAD.WIDE R10, R15, 0x4, R4 ;  /* 0x000000040f0a8825 */ /* 0x001fe200078e0204 */
[----:B------:R-:W-:-:S02]  /*7ff0*/  ISETP.GE.AND P6, PT, R24, UR4, PT ;  /* 0x0000000418007c0c */ /* 0x000fc4000bfc6270 */
[----:B------:R-:W-:Y:S01]  /*8000*/  IADD3 R16, R3, 0x70, RZ ;  /* 0x0000007003107810 */ /* 0x000fe20007ffe0ff */
[--C-:B-1----:R-:W-:Y:S01]  /*8010*/  @!P4 IMAD.WIDE R12, R19, 0x4, R4.reuse ;  /* 0x00000004130cc825 */ /* 0x102fe200078e0204 */
[----:B------:R0:W-:Y:S01]  /*8020*/  @!P0 ST.E.64 desc[UR36][R10.64], R44 ;  /* 0x0000002c0a008985 */ /* 0x0001e2000c101b24 */
[----:B------:R-:W-:Y:S02]  /*8030*/  ISETP.GE.AND P0, PT, R0, UR4, PT ;  /* 0x0000000400007c0c */ /* 0x000fe4000bf06270 */
[--C-:B------:R-:W-:Y:S01]  /*8040*/  @!P3 IMAD.WIDE R14, R21, 0x4, R4.reuse ;  /* 0x00000004150eb825 */ /* 0x100fe200078e0204 */
[----:B------:R1:W-:Y:S03]  /*8050*/  @!P4 ST.E.64 desc[UR36][R12.64], R48 ;  /* 0x000000300c00c985 */ /* 0x0003e6000c101b24 */
[----:B------:R-:W-:Y:S01]  /*8060*/  @!P2 IMAD.WIDE R18, R23, 0x4, R4 ;  /* 0x000000041712a825 */ /* 0x000fe200078e0204 */
[----:B------:R2:W-:Y:S01]  /*8070*/  @!P3 ST.E.64 desc[UR36][R14.64], R52 ;  /* 0x000000340e00b985 */ /* 0x0005e2000c101b24 */
[----:B------:R-:W-:-:S02]  /*8080*/  @!P5 LEA.HI R22, R22, R22, RZ, 0x1 ;  /* 0x000000161616d211 */ /* 0x000fc400078f08ff */
[----:B------:R-:W-:Y:S01]  /*8090*/  @!P1 IMAD.WIDE R20, R25, 0x4, R4 ;  /* 0x0000000419149825 */ /* 0x000fe200078e0204 */
[----:B------:R3:W-:Y:S01]  /*80a0*/  @!P2 ST.E.64 desc[UR36][R18.64], R56 ;  /* 0x000000381200a985 */ /* 0x0007e2000c101b24 */
[----:B------:R-:W-:Y:S02]  /*80b0*/  ISETP.GE.AND P2, PT, R16, UR4, PT ;  /* 0x0000000410007c0c */ /* 0x000fe4000bf46270 */
[C---:B------:R-:W-:Y:S01]  /*80c0*/  VIADD R23, R3.reuse, 0x78 ;  /* 0x0000007803177836 */ /* 0x040fe20000000000 */
[----:B------:R4:W-:Y:S01]  /*80d0*/  @!P1 ST.E.64 desc[UR36][R20.64], R60 ;  /* 0x0000003c14009985 */ /* 0x0009e2000c101b24 */
[----:B------:R-:W-:Y:S01]  /*80e0*/  VIADD R25, R3, 0x80 ;  /* 0x0000008003197836 */ /* 0x000fe20000000000 */
[----:B------:R-:W-:Y:S02]  /*80f0*/  ISETP.GE.AND P1, PT, R2, UR4, PT ;  /* 0x0000000402007c0c */ /* 0x000fe4000bf26270 */
[----:B------:R-:W-:Y:S02]  /*8100*/  ISETP.GE.AND P3, PT, R23, UR4, PT ;  /* 0x0000000417007c0c */ /* 0x000fe4000bf66270 */
[----:B------:R-:W-:-:S02]  /*8110*/  ISETP.GE.AND P4, PT, R25, UR4, PT ;  /* 0x0000000419007c0c */ /* 0x000fc4000bf86270 */
[----:B------:R-:W-:Y:S02]  /*8120*/  @!P6 LEA.HI R24, R24, R24, RZ, 0x1 ;  /* 0x000000181818e211 */ /* 0x000fe400078f08ff */
[----:B0-----:R-:W-:Y:S02]  /*8130*/  @!P5 LOP3.LUT R11, R22, 0xfffffffe, RZ, 0xc0, !PT ;  /* 0xfffffffe160bd812 */ /* 0x001fe400078ec0ff */
[----:B------:R-:W-:Y:S02]  /*8140*/  @!P0 LEA.HI R0, R0, R0, RZ, 0x1 ;  /* 0x0000000000008211 */ /* 0x000fe400078f08ff */
[----:B-1----:R-:W-:Y:S01]  /*8150*/  @!P6 LOP3.LUT R13, R24, 0xfffffffe, RZ, 0xc0, !PT ;  /* 0xfffffffe180de812 */ /* 0x002fe200078ec0ff */
[--C-:B------:R-:W-:Y:S01]  /*8160*/  @!P5 IMAD.WIDE R10, R11, 0x4, R4.reuse ;  /* 0x000000040b0ad825 */ /* 0x100fe200078e0204 */
[----:B------:R-:W-:Y:S02]  /*8170*/  @!P1 LEA.HI R2, R2, R2, RZ, 0x1 ;  /* 0x0000000202029211 */ /* 0x000fe400078f08ff */
[----:B------:R-:W-:Y:S01]  /*8180*/  @!P2 LEA.HI R16, R16, R16, RZ, 0x1 ;  /* 0x000000101010a211 */ /* 0x000fe200078f08ff */
[----:B------:R-:W-:Y:S01]  /*8190*/  @!P6 IMAD.WIDE R12, R13, 0x4, R4 ;  /* 0x000000040d0ce825 */ /* 0x000fe200078e0204 */
[----:B--2---:R-:W-:Y:S01]  /*81a0*/  @!P0 LOP3.LUT R15, R0, 0xfffffffe, RZ, 0xc0, !PT ;  /* 0xfffffffe000f8812 */ /* 0x004fe200078ec0ff */
[----:B------:R0:W-:Y:S01]  /*81b0*/  @!P5 ST.E.64 desc[UR36][R10.64], R64 ;  /* 0x000000400a00d985 */ /* 0x0001e2000c101b24 */
[----:B------:R-:W-:-:S02]  /*81c0*/  @!P3 LEA.HI R23, R23, R23, RZ, 0x1 ;  /* 0x000000171717b211 */ /* 0x000fc400078f08ff */
[----:B---3--:R-:W-:Y:S01]  /*81d0*/  @!P1 LOP3.LUT R19, R2, 0xfffffffe, RZ, 0xc0, !PT ;  /* 0xfffffffe02139812 */ /* 0x008fe200078ec0ff */
[--C-:B------:R-:W-:Y:S01]  /*81e0*/  @!P0 IMAD.WIDE R14, R15, 0x4, R4.reuse ;  /* 0x000000040f0e8825 */ /* 0x100fe200078e0204 */
[----:B------:R-:W-:Y:S01]  /*81f0*/  @!P4 LEA.HI R25, R25, R25, RZ, 0x1 ;  /* 0x000000191919c211 */ /* 0x000fe200078f08ff */
[----:B------:R1:W-:Y:S01]  /*8200*/  @!P6 ST.E.64 desc[UR36][R12.64], R68 ;  /* 0x000000440c00e985 */ /* 0x0003e2000c101b24 */
[----:B----4-:R-:W-:Y:S01]  /*8210*/  @!P2 LOP3.LUT R21, R16, 0xfffffffe, RZ, 0xc0, !PT ;  /* 0xfffffffe1015a812 */ /* 0x010fe200078ec0ff */
[----:B------:R-:W-:Y:S01]  /*8220*/  VIADD R2, R3, 0x90 ;  /* 0x0000009003027836 */ /* 0x000fe20000000000 */
[----:B------:R-:W-:Y:S01]  /*8230*/  @!P3 LOP3.LUT R23, R23, 0xfffffffe, RZ, 0xc0, !PT ;  /* 0xfffffffe1717b812 */ /* 0x000fe200078ec0ff */
[----:B------:R2:W-:Y:S01]  /*8240*/  @!P0 ST.E.64 desc[UR36][R14.64], R72 ;  /* 0x000000480e008985 */ /* 0x0005e2000c101b24 */
[----:B------:R-:W-:Y:S01]  /*8250*/  @!P4 LOP3.LUT R25, R25, 0xfffffffe, RZ, 0xc0, !PT ;  /* 0xfffffffe1919c812 */ /* 0x000fe200078ec0ff */
[C---:B------:R-:W-:Y:S01]  /*8260*/  VIADD R16, R3.reuse, 0x98 ;  /* 0x0000009803107836 */ /* 0x040fe20000000000 */
[----:B------:R-:W-:Y:S01]  /*8270*/  IADD3 R0, R3, 0x88, RZ ;  /* 0x0000008803007810 */ /* 0x000fe20007ffe0ff */
[----:B0-----:R-:W-:Y:S01]  /*8280*/  @!P1 IMAD.WIDE R10, R19, 0x4, R4 ;  /* 0x00000004130a9825 */ /* 0x001fe200078e0204 */
[----:B------:R-:W-:-:S02]  /*8290*/  IADD3 R22, R3, 0xa0, RZ ;  /* 0x000000a003167810 */ /* 0x000fc40007ffe0ff */
[----:B------:R-:W-:Y:S01]  /*82a0*/  ISETP.GE.AND P0, PT, R0, UR4, PT ;  /* 0x0000000400007c0c */ /* 0x000fe2000bf06270 */
[--C-:B------:R-:W-:Y:S01]  /*82b0*/  @!P3 IMAD.WIDE R18, R23, 0x4, R4.reuse ;  /* 0x000000041712b825 */ /* 0x100fe200078e0204 */
[----:B------:R0:W-:Y:S01]  /*82c0*/  @!P1 ST.E.64 desc[UR36][R10.64], R76 ;  /* 0x0000004c0a009985 */ /* 0x0001e2000c101b24 */
[----:B------:R-:W-:Y:S02]  /*82d0*/  ISETP.GE.AND P1, PT, R2, UR4, PT ;  /* 0x0000000402007c0c */ /* 0x000fe4000bf26270 */
[----:B-1----:R-:W-:-:S04]  /*82e0*/  @!P2 IMAD.WIDE R12, R21, 0x4, R4 ;  /* 0x00000004150ca825 */ /* 0x002fc800078e0204 */
[----:B------:R-:W-:Y:S01]  /*82f0*/  @!P4 IMAD.WIDE R20, R25, 0x4, R4 ;  /* 0x000000041914c825 */ /* 0x000fe200078e0204 */
[----:B------:R1:W-:Y:S01]  /*8300*/  @!P2 ST.E.64 desc[UR36][R12.64], R80 ;  /* 0x000000500c00a985 */ /* 0x0003e2000c101b24 */
[----:B------:R-:W-:Y:S02]  /*8310*/  ISETP.GE.AND P2, PT, R16, UR4, PT ;  /* 0x0000000410007c0c */ /* 0x000fe4000bf46270 */
[C---:B--2---:R-:W-:Y:S01]  /*8320*/  VIADD R14, R3.reuse, 0xa8 ;  /* 0x000000a8030e7836 */ /* 0x044fe20000000000 */
[----:B------:R2:W-:Y:S01]  /*8330*/  @!P3 ST.E.64 desc[UR36][R18.64], R84 ;  /* 0x000000541200b985 */ /* 0x0005e2000c101b24 */
[C---:B------:R-:W-:Y:S01]  /*8340*/  VIADD R15, R3.reuse, 0xb0 ;  /* 0x000000b0030f7836 */ /* 0x040fe20000000000 */
[----:B0-----:R-:W-:Y:S02]  /*8350*/  IADD3 R11, R3, 0xb8, RZ ;  /* 0x000000b8030b7810 */ /* 0x001fe40007ffe0ff */
[----:B------:R0:W-:Y:S01]  /*8360*/  @!P4 ST.E.64 desc[UR36][R20.64], R88 ;  /* 0x000000581400c985 */ /* 0x0001e2000c101b24 */
[----:B------:R-:W-:-:S02]  /*8370*/  ISETP.GE.AND P3, PT, R22, UR4, PT ;  /* 0x0000000416007c0c */ /* 0x000fc4000bf66270 */
[----:B------:R-:W-:Y:S02]  /*8380*/  ISETP.GE.AND P6, PT, R11, UR4, PT ;  /* 0x000000040b007c0c */ /* 0x000fe4000bfc6270 */
[----:B------:R-:W-:Y:S02]  /*8390*/  ISETP.GE.AND P4, PT, R14, UR4, PT ;  /* 0x000000040e007c0c */ /* 0x000fe4000bf86270 */
[----:B------:R-:W-:Y:S02]  /*83a0*/  ISETP.GE.AND P5, PT, R15, UR4, PT ;  /* 0x000000040f007c0c */ /* 0x000fe4000bfa6270 */
[----:B------:R-:W-:Y:S02]  /*83b0*/  @!P0 LEA.HI R0, R0, R0, RZ, 0x1 ;  /* 0x0000000000008211 */ /* 0x000fe400078f08ff */
[----:B------:R-:W-:Y:S02]  /*83c0*/  @!P1 LEA.HI R2, R2, R2, RZ, 0x1 ;  /* 0x0000000202029211 */ /* 0x000fe400078f08ff */
[----:B------:R-:W-:-:S02]  /*83d0*/  @!P2 LEA.HI R16, R16, R16, RZ, 0x1 ;  /* 0x000000101010a211 */ /* 0x000fc400078f08ff */
[----:B------:R-:W-:Y:S02]  /*83e0*/  @!P3 LEA.HI R22, R22, R22, RZ, 0x1 ;  /* 0x000000161616b211 */ /* 0x000fe400078f08ff */
[----:B-1----:R-:W-:Y:S02]  /*83f0*/  @!P6 LEA.HI R12, R11, R11, RZ, 0x1 ;  /* 0x0000000b0b0ce211 */ /* 0x002fe400078f08ff */
[----:B------:R-:W-:Y:S02]  /*8400*/  @!P4 LEA.HI R14, R14, R14, RZ, 0x1 ;  /* 0x0000000e0e0ec211 */ /* 0x000fe400078f08ff */
[----:B------:R-:W-:Y:S02]  /*8410*/  @!P5 LEA.HI R10, R15, R15, RZ, 0x1 ;  /* 0x0000000f0f0ad211 */ /* 0x000fe400078f08ff */
[----:B------:R-:W-:Y:S02]  /*8420*/  @!P0 LOP3.LUT R11, R0, 0xfffffffe, RZ, 0xc0, !PT ;  /* 0xfffffffe000b8812 */ /* 0x000fe400078ec0ff */
[----:B------:R-:W-:-:S02]  /*8430*/  @!P1 LOP3.LUT R13, R2, 0xfffffffe, RZ, 0xc0, !PT ;  /* 0xfffffffe020d9812 */ /* 0x000fc400078ec0ff */
[----:B------:R-:W-:Y:S02]  /*8440*/  @!P2 LOP3.LUT R15, R16, 0xfffffffe, RZ, 0xc0, !PT ;  /* 0xfffffffe100fa812 */ /* 0x000fe400078ec0ff */
[----:B--2---:R-:W-:Y:S02]  /*8450*/  @!P3 LOP3.LUT R19, R22, 0xfffffffe, RZ, 0xc0, !PT ;  /* 0xfffffffe1613b812 */ /* 0x004fe400078ec0ff */
        /* <DEDUP_REMOVED lines=17> */
.L_x_3308:
[----:B------:R-:W-:Y:S05]  /*8570*/  BSYNC B0 ;  /* 0x0000000000007941 */ /* 0x000fea0003800000 */
.L_x_3307:
[----:B------:R-:W-:Y:S01]  /*8580*/  ISETP.GE.AND P0, PT, R8, R7, PT ;  /* 0x000000070800720c */ /* 0x000fe20003f06270 */
[----:B0---4-:R4:W0:Y:S04]  /*8590*/  SHFL.IDX PT, R5, R9, 0x1, 0x1c1f ;  /* 0x003c1f0009057f89 */ /* 0x01182800000e0000 */
[----:B---3--:R4:W1:Y:S08]  /*85a0*/  SHFL.IDX PT, R4, R6, 0x1, 0x1c1f ;  /* 0x003c1f0006047f89 */ /* 0x00887000000e0000 */
        /* <DEDUP_REMOVED lines=8> */
[C---:B------:R-:W-:Y:S01]  /*8630*/  IADD3 R10, R3.reuse, 0x18, RZ ;  /* 0x00000018030a7810 */ /* 0x040fe20007ffe0ff */
[C---:B------:R-:W-:Y:S01]  /*8640*/  VIADD R14, R3.reuse, 0x40 ;  /* 0x00000040030e7836 */ /* 0x040fe20000000000 */
[----:B------:R-:W-:Y:S01]  /*8650*/  ISETP.GE.AND P0, PT, R2, UR4, PT ;  /* 0x0000000402007c0c */ /* 0x000fe2000bf06270 */
[C---:B------:R-:W-:Y:S01]  /*8660*/  VIADD R18, R3.reuse, 0x50 ;  /* 0x0000005003127836 */ /* 0x040fe20000000000 */
[----:B------:R-:W-:Y:S01]  /*8670*/  ISETP.GE.AND P1, PT, R10, UR4, PT ;  /* 0x000000040a007c0c */ /* 0x000fe2000bf26270 */
[C---:B------:R-:W-:Y:S01]  /*8680*/  VIADD R20, R3.reuse, 0x70 ;  /* 0x0000007003147836 */ /* 0x040fe20000000000 */
[----:B------:R-:W-:-:S02]  /*8690*/  IADD3 R12, R3, 0x30, RZ ;  /* 0x00000030030c7810 */ /* 0x000fc40007ffe0ff */
[----:B------:R-:W-:Y:S01]  /*86a0*/  ISETP.GE.AND P5, PT, R13, UR4, PT ;  /* 0x000000040d007c0c */ /* 0x000fe2000bfa6270 */
[C---:B01----:R-:W-:Y:S01]  /*86b0*/  @!P2 IMAD.WIDE R6, R3.reuse, 0x4, R4 ;  /* 0x000000040306a825 */ /* 0x043fe200078e0204 */
[----:B------:R-:W-:Y:S02]  /*86c0*/  ISETP.GE.AND P4, PT, R12, UR4, PT ;  /* 0x000000040c007c0c */ /* 0x000fe4000bf86270 */
[----:B------:R-:W-:Y:S02]  /*86d0*/  @!P3 LEA.HI R0, R0, R0, RZ, 0x1 ;  /* 0x000000000000b211 */ /* 0x000fe400078f08ff */
[----:B------:R0:W-:Y:S01]  /*86e0*/  @!P2 ST.E.64 desc[UR36][R6.64], R26 ;  /* 0x0000001a0600a985 */ /* 0x0001e2000c101b24 */
[----:B------:R-:W-:Y:S02]  /*86f0*/  ISETP.GE.AND P6, PT, R14, UR4, PT ;  /* 0x000000040e007c0c */ /* 0x000fe4000bfc6270 */
[----:B------:R-:W-:Y:S01]  /*8700*/  @!P3 LOP3.LUT R9, R0, 0xfffffffe, RZ, 0xc0, !PT ;  /* 0xfffffffe0009b812 */ /* 0x000fe200078ec0ff */
[----:B------:R-:W-:Y:S01]  /*8710*/  VIADD R0, R3, 0x20 ;  /* 0x0000002003007836 */ /* 0x000fe20000000000 */
[----:B------:R-:W-:-:S02]  /*8720*/  @!P0 LEA.HI R2, R2, R2, RZ, 0x1 ;  /* 0x0000000202028211 */ /* 0x000fc400078f08ff */
[----:B------:R-:W-:Y:S01]  /*8730*/  @!P1 LEA.HI R10, R10, R10, RZ, 0x1 ;  /* 0x0000000a0a0a9211 */ /* 0x000fe200078f08ff */
[----:B------:R-:W-:Y:S01]  /*8740*/  @!P3 IMAD.WIDE R8, R9, 0x4, R4 ;  /* 0x000000040908b825 */ /* 0x000fe200078e0204 */
[----:B------:R-:W-:Y:S02]  /*8750*/  ISETP.GE.AND P2, PT, R0, UR4, PT ;  /* 0x0000000400007c0c */ /* 0x000fe4000bf46270 */
[----:B------:R-:W-:Y:S02]  /*8760*/  @!P4 LEA.HI R12, R12, R12, RZ, 0x1 ;  /* 0x0000000c0c0cc211 */ /* 0x000fe400078f08ff */
[----:B------:R1:W-:Y:S01]  /*8770*/  @!P3 ST.E.64 desc[UR36][R8.64], R30 ;  /* 0x0000001e0800b985 */ /* 0x0003e2000c101b24 */
[----:B------:R-:W-:Y:S02]  /*8780*/  ISETP.GE.AND P3, PT, R11, UR4, PT ;  /* 0x000000040b007c0c */ /* 0x000fe4000bf66270 */
[----:B0-----:R-:W-:Y:S02]  /*8790*/  @!P0 LOP3.LUT R7, R2, 0xfffffffe, RZ, 0xc0, !PT ;  /* 0xfffffffe02078812 */ /* 0x001fe400078ec0ff */
[----:B------:R-:W-:-:S02]  /*87a0*/  @!P6 LEA.HI R14, R14, R14, RZ, 0x1 ;  /* 0x0000000e0e0ee211 */ /* 0x000fc400078f08ff */
[----:B------:R-:W-:Y:S01]  /*87b0*/  @!P4 LOP3.LUT R15, R12, 0xfffffffe, RZ, 0xc0, !PT ;  /* 0xfffffffe0c0fc812 */ /* 0x000fe200078ec0ff */
[--C-:B------:R-:W-:Y:S01]  /*87c0*/  @!P0 IMAD.WIDE R6, R7, 0x4, R4.reuse ;  /* 0x0000000407068825 */ /* 0x100fe200078e0204 */
[----:B------:R-:W-:Y:S02]  /*87d0*/  @!P2 LEA.HI R0, R0, R0, RZ, 0x1 ;  /* 0x000000000000a211 */ /* 0x000fe400078f08ff */
[----:B------:R-:W-:Y:S02]  /*87e0*/  IADD3 R16, R3, 0x48, RZ ;  /* 0x0000004803107810 */ /* 0x000fe40007ffe0ff */
[----:B------:R0:W-:Y:S01]  /*87f0*/  @!P0 ST.E.64 desc[UR36][R6.64], R34 ;  /* 0x0000002206008985 */ /* 0x0001e2000c101b24 */
[----:B-1----:R-:W-:Y:S02]  /*8800*/  @!P1 LOP3.LUT R9, R10, 0xfffffffe, RZ, 0xc0, !PT ;  /* 0xfffffffe0a099812 */ /* 0x002fe400078ec0ff */
[----:B------:R-:W-:Y:S02]  /*8810*/  @!P3 LEA.HI R2, R11, R11, RZ, 0x1 ;  /* 0x0000000b0b02b211 */ /* 0x000fe400078f08ff */
[----:B------:R-:W-:Y:S01]  /*8820*/  @!P5 LEA.HI R10, R13, R13, RZ, 0x1 ;  /* 0x0000000d0d0ad211 */ /* 0x000fe200078f08ff */
[----:B------:R-:W-:Y:S01]  /*8830*/  @!P1 IMAD.WIDE R8, R9, 0x4, R4 ;  /* 0x0000000409089825 */ /* 0x000fe200078e0204 */
[----:B------:R-:W-:-:S02]  /*8840*/  @!P2 LOP3.LUT R11, R0, 0xfffffffe, RZ, 0xc0, !PT ;  /* 0xfffffffe000ba812 */ /* 0x000fc400078ec0ff */
[----:B------:R-:W-:Y:S01]  /*8850*/  @!P3 LOP3.LUT R13, R2, 0xfffffffe, RZ, 0xc0, !PT ;  /* 0xfffffffe020db812 */ /* 0x000fe200078ec0ff */
[----:B------:R-:W-:Y:S01]  /*8860*/  VIADD R0, R3, 0x58 ;  /* 0x0000005803007836 */ /* 0x000fe20000000000 */
[----:B------:R-:W-:Y:S01]  /*8870*/  @!P5 LOP3.LUT R19, R10, 0xfffffffe, RZ, 0xc0, !PT ;  /* 0xfffffffe0a13d812 */ /* 0x000fe200078ec0ff */
[----:B------:R1:W-:Y:S01]  /*8880*/  @!P1 ST.E.64 desc[UR36][R8.64], R38 ;  /* 0x0000002608009985 */ /* 0x0003e2000c101b24 */
[----:B------:R-:W-:Y:S01]  /*8890*/  @!P6 LOP3.LUT R21, R14, 0xfffffffe, RZ, 0xc0, !PT ;  /* 0xfffffffe0e15e812 */ /* 0x000fe200078ec0ff */
[--C-:B0-----:R-:W-:Y:S01]  /*88a0*/  @!P2 IMAD.WIDE R6, R11, 0x4, R4.reuse ;  /* 0x000000040b06a825 */ /* 0x101fe200078e0204 */
[----:B------:R-:W-:Y:S02]  /*88b0*/  ISETP.GE.AND P1, PT, R16, UR4, PT ;  /* 0x0000000410007c0c */ /* 0x000fe4000bf26270 */
[----:B------:R-:W-:Y:S01]  /*88c0*/  ISETP.GE.AND P0, PT, R18, UR4, PT ;  /* 0x0000000412007c0c */ /* 0x000fe2000bf06270 */
[----:B------:R-:W-:Y:S01]  /*88d0*/  @!P4 IMAD.WIDE R10, R15, 0x4, R4 ;  /* 0x000000040f0ac825 */ /* 0x000fe200078e0204 */
[----:B------:R0:W-:Y:S01]  /*88e0*/  @!P2 ST.E.64 desc[UR36][R6.64], R42 ;  /* 0x0000002a0600a985 */ /* 0x0001e2000c101b24 */
[----:B------:R-:W-:-:S02]  /*88f0*/  IADD3 R2, R3, 0x60, RZ ;  /* 0x0000006003027810 */ /* 0x000fc40007ffe0ff */
[--C-:B------:R-:W-:Y:S01]  /*8900*/  @!P6 IMAD.WIDE R14, R21, 0x4, R4.reuse ;  /* 0x00000004150ee825 */ /* 0x100fe200078e0204 */
[----:B------:R-:W-:Y:S02]  /*8910*/  IADD3 R21, R3, 0x78, RZ ;  /* 0x0000007803157810 */ /* 0x000fe40007ffe0ff */
[----:B------:R-:W-:Y:S01]  /*8920*/  ISETP.GE.AND P2, PT, R0, UR4, PT ;  /* 0x0000000400007c0c */ /* 0x000fe2000bf46270 */
[--C-:B-1----:R-:W-:Y:S02]  /*8930*/  @!P3 IMAD.WIDE R8, R13, 0x4, R4.reuse ;  /* 0x000000040d08b825 */ /* 0x102fe400078e0204 */
[----:B------:R-:W-:Y:S02]  /*8940*/  @!P1 LEA.HI R16, R16, R16, RZ, 0x1 ;  /* 0x0000001010109211 */ /* 0x000fe400078f08ff */
[----:B------:R-:W-:Y:S01]  /*8950*/  @!P5 IMAD.WIDE R12, R19, 0x4, R4 ;  /* 0x00000004130cd825 */ /* 0x000fe200078e0204 */
[----:B------:R1:W-:Y:S01]  /*8960*/  @!P3 ST.E.64 desc[UR36][R8.64], R46 ;  /* 0x0000002e0800b985 */ /* 0x0003e2000c101b24 */
[----:B------:R-:W-:-:S02]  /*8970*/  ISETP.GE.AND P3, PT, R21, UR4, PT ;  /* 0x0000000415007c0c */ /* 0x000fc4000bf66270 */
[----:B------:R-:W-:Y:S01]  /*8980*/  VIADD R19, R3, 0x68 ;  /* 0x0000006803137836 */ /* 0x000fe20000000000 */
[----:B------:R2:W-:Y:S01]  /*8990*/  @!P4 ST.E.64 desc[UR36][R10.64], R50 ;  /* 0x000000320a00c985 */ /* 0x0005e2000c101b24 */
[----:B------:R-:W-:Y:S02]  /*89a0*/  ISETP.GE.AND P4, PT, R20, UR4, PT ;  /* 0x0000000414007c0c */ /* 0x000fe4000bf86270 */
[----:B------:R-:W-:Y:S01]  /*89b0*/  @!P0 LEA.HI R18, R18, R18, RZ, 0x1 ;  /* 0x0000001212128211 */ /* 0x000fe200078f08ff */
[----:B------:R3:W-:Y:S01]  /*89c0*/  @!P5 ST.E.64 desc[UR36][R12.64], R54 ;  /* 0x000000360c00d985 */ /* 0x0007e2000c101b24 */
[----:B------:R-:W-:Y:S02]  /*89d0*/  ISETP.GE.AND P5, PT, R19, UR4, PT ;  /* 0x0000000413007c0c */ /* 0x000fe4000bfa6270 */
[----:B0-----:R-:W-:Y:S01]  /*89e0*/  @!P1 LOP3.LUT R7, R16, 0xfffffffe, RZ, 0xc0, !PT ;  /* 0xfffffffe10079812 */ /* 0x001fe200078ec0ff */
[----:B------:R0:W-:Y:S01]  /*89f0*/  @!P6 ST.E.64 desc[UR36][R14.64], R58 ;  /* 0x0000003a0e00e985 */ /* 0x0001e2000c101b24 */
[----:B------:R-:W-:Y:S01]  /*8a00*/  ISETP.GE.AND P6, PT, R2, UR4, PT ;  /* 0x0000000402007c0c */ /* 0x000fe2000bfc6270 */
[----:B------:R-:W-:Y:S01]  /*8a10*/  VIADD R16, R3, 0x80 ;  /* 0x0000008003107836 */ /* 0x000fe20000000000 */
[----:B-1----:R-:W-:Y:S01]  /*8a20*/  @!P0 LOP3.LUT R9, R18, 0xfffffffe, RZ, 0xc0, !PT ;  /* 0xfffffffe12098812 */ /* 0x002fe200078ec0ff */
[----:B------:R-:W-:Y:S01]  /*8a30*/  @!P1 IMAD.WIDE R6, R7, 0x4, R4 ;  /* 0x0000000407069825 */ /* 0x000fe200078e0204 */
[----:B------:R-:W-:-:S02]  /*8a40*/  @!P2 LEA.HI R0, R0, R0, RZ, 0x1 ;  /* 0x000000000000a211 */ /* 0x000fc400078f08ff */
[----:B------:R-:W-:Y:S01]  /*8a50*/  @!P4 LEA.HI R20, R20, R20, RZ, 0x1 ;  /* 0x000000141414c211 */ /* 0x000fe200078f08ff */
[----:B------:R-:W-:Y:S01]  /*8a60*/  @!P0 IMAD.WIDE R8, R9, 0x4, R4 ;  /* 0x0000000409088825 */ /* 0x000fe200078e0204 */
[----:B------:R-:W-:Y:S01]  /*8a70*/  @!P3 LEA.HI R21, R21, R21, RZ, 0x1 ;  /* 0x000000151515b211 */ /* 0x000fe200078f08ff */
[----:B------:R1:W-:Y:S01]  /*8a80*/  @!P1 ST.E.64 desc[UR36][R6.64], R62 ;  /* 0x0000003e06009985 */ /* 0x0003e2000c101b24 */
[----:B------:R-:W-:Y:S01]  /*8a90*/  @!P5 LEA.HI R19, R19, R19, RZ, 0x1 ;  /* 0x000000131313d211 */ /* 0x000fe200078f08ff */
[----:B------:R-:W-:Y:S01]  /*8aa0*/  VIADD R18, R3, 0x88 ;  /* 0x0000008803127836 */ /* 0x000fe20000000000 */
[----:B--2---:R-:W-:Y:S01]  /*8ab0*/  @!P2 LOP3.LUT R11, R0, 0xfffffffe, RZ, 0xc0, !PT ;  /* 0xfffffffe000ba812 */ /* 0x004fe200078ec0ff */
[----:B------:R2:W-:Y:S01]  /*8ac0*/  @!P0 ST.E.64 desc[UR36][R8.64], R66 ;  /* 0x0000004208008985 */ /* 0x0005e2000c101b24 */
[----:B------:R-:W-:Y:S02]  /*8ad0*/  @!P6 LEA.HI R2, R2, R2, RZ, 0x1 ;  /* 0x000000020202e211 */ /* 0x000fe400078f08ff */
[----:B------:R-:W-:-:S02]  /*8ae0*/  @!P5 LOP3.LUT R19, R19, 0xfffffffe, RZ, 0xc0, !PT ;  /* 0xfffffffe1313d812 */ /* 0x000fc400078ec0ff */
[----:B---3--:R-:W-:Y:S01]  /*8af0*/  @!P6 LOP3.LUT R13, R2, 0xfffffffe, RZ, 0xc0, !PT ;  /* 0xfffffffe020de812 */ /* 0x008fe200078ec0ff */
[----:B------:R-:W-:Y:S01]  /*8b00*/  VIADD R2, R3, 0x98 ;  /* 0x0000009803027836 */ /* 0x000fe20000000000 */
[----:B0-----:R-:W-:Y:S02]  /*8b10*/  @!P4 LOP3.LUT R15, R20, 0xfffffffe, RZ, 0xc0, !PT ;  /* 0xfffffffe140fc812 */ /* 0x001fe400078ec0ff */
[----:B------:R-:W-:Y:S01]  /*8b20*/  @!P3 LOP3.LUT R21, R21, 0xfffffffe, RZ, 0xc0, !PT ;  /* 0xfffffffe1515b812 */ /* 0x000fe200078ec0ff */
[--C-:B-1----:R-:W-:Y:S01]  /*8b30*/  @!P2 IMAD.WIDE R6, R11, 0x4, R4.reuse ;  /* 0x000000040b06a825 */ /* 0x102fe200078e0204 */
[----:B------:R-:W-:Y:S02]  /*8b40*/  ISETP.GE.AND P0, PT, R16, UR4, PT ;  /* 0x0000000410007c0c */ /* 0x000fe4000bf06270 */
[----:B------:R-:W-:Y:S01]  /*8b50*/  ISETP.GE.AND P1, PT, R18, UR4, PT ;  /* 0x0000000412007c0c */ /* 0x000fe2000bf26270 */
[----:B--2---:R-:W-:Y:S01]  /*8b60*/  @!P6 IMAD.WIDE R8, R13, 0x4, R4 ;  /* 0x000000040d08e825 */ /* 0x004fe200078e0204 */
[----:B------:R0:W-:Y:S01]  /*8b70*/  @!P2 ST.E.64 desc[UR36][R6.64], R70 ;  /* 0x000000460600a985 */ /* 0x0001e2000c101b24 */
[----:B------:R-:W-:-:S02]  /*8b80*/  IADD3 R0, R3, 0x90, RZ ;  /* 0x0000009003007810 */ /* 0x000fc40007ffe0ff */
[--C-:B------:R-:W-:Y:S01]  /*8b90*/  @!P5 IMAD.WIDE R10, R19, 0x4, R4.reuse ;  /* 0x00000004130ad825 */ /* 0x100fe200078e0204 */
[----:B------:R1:W-:Y:S01]  /*8ba0*/  @!P6 ST.E.64 desc[UR36][R8.64], R74 ;  /* 0x0000004a0800e985 */ /* 0x0003e2000c101b24 */
[----:B------:R-:W-:Y:S02]  /*8bb0*/  IADD3 R20, R3, 0xa8, RZ ;  /* 0x000000a803147810 */ /* 0x000fe40007ffe0ff */
[--C-:B------:R-:W-:Y:S01]  /*8bc0*/  @!P4 IMAD.WIDE R12, R15, 0x4, R4.reuse ;  /* 0x000000040f0cc825 */ /* 0x100fe200078e0204 */
[----:B------:R2:W-:Y:S01]  /*8bd0*/  @!P5 ST.E.64 desc[UR36][R10.64], R78 ;  /* 0x0000004e0a00d985 */ /* 0x0005e2000c101b24 */
[----:B------:R-:W-:Y:S02]  /*8be0*/  ISETP.GE.AND P2, PT, R0, UR4, PT ;  /* 0x0000000400007c0c */ /* 0x000fe4000bf46270 */
[----:B------:R-:W-:Y:S01]  /*8bf0*/  @!P3 IMAD.WIDE R14, R21, 0x4, R4 ;  /* 0x00000004150eb825 */ /* 0x000fe200078e0204 */
[----:B------:R3:W-:Y:S01]  /*8c00*/  @!P4 ST.E.64 desc[UR36][R12.64], R82 ;  /* 0x000000520c00c985 */ /* 0x0007e2000c101b24 */
[----:B------:R-:W-:-:S02]  /*8c10*/  ISETP.GE.AND P5, PT, R20, UR4, PT ;  /* 0x0000000414007c0c */ /* 0x000fc4000bfa6270 */
[C---:B------:R-:W-:Y:S01]  /*8c20*/  VIADD R19, R3.reuse, 0xa0 ;  /* 0x000000a003137836 */ /* 0x040fe20000000000 */
[----:B------:R4:W-:Y:S01]  /*8c30*/  @!P3 ST.E.64 desc[UR36][R14.64], R86 ;  /* 0x000000560e00b985 */ /* 0x0009e2000c101b24 */
[C---:B------:R-:W-:Y:S01]  /*8c40*/  VIADD R21, R3.reuse, 0xb0 ;  /* 0x000000b003157836 */ /* 0x040fe20000000000 */
[----:B------:R-:W-:Y:S01]  /*8c50*/  ISETP.GE.AND P3, PT, R2, UR4, PT ;  /* 0x0000000402007c0c */ /* 0x000fe2000bf66270 */
[----:B------:R-:W-:Y:S01]  /*8c60*/  VIADD R3, R3, 0xb8 ;  /* 0x000000b803037836 */ /* 0x000fe20000000000 */
[----:B------:R-:W-:Y:S02]  /*8c70*/  ISETP.GE.AND P4, PT, R19, UR4, PT ;  /* 0x0000000413007c0c */ /* 0x000fe4000bf86270 */
[----:B------:R-:W-:Y:S02]  /*8c80*/  ISETP.GE.AND P6, PT, R21, UR4, PT ;  /* 0x0000000415007c0c */ /* 0x000fe4000bfc6270 */
[----:B------:R-:W-:Y:S02]  /*8c90*/  @!P0 LEA.HI R16, R16, R16, RZ, 0x1 ;  /* 0x0000001010108211 */ /* 0x000fe400078f08ff */
[----:B------:R-:W-:-:S02]  /*8ca0*/  @!P1 LEA.HI R18, R18, R18, RZ, 0x1 ;  /* 0x0000001212129211 */ /* 0x000fc400078f08ff */
[----:B0-----:R-:W-:Y:S02]  /*8cb0*/  @!P0 LOP3.LUT R7, R16, 0xfffffffe, RZ, 0xc0, !PT ;  /* 0xfffffffe10078812 */ /* 0x001fe400078ec0ff */
        /* <DEDUP_REMOVED lines=11> */
[----:B---3--:R-:W-:Y:S02]  /*8d70*/  @!P3 LOP3.LUT R13, R2, 0xfffffffe, RZ, 0xc0, !PT ;  /* 0xfffffffe020db812 */ /* 0x008fe400078ec0ff */
[----:B------:R-:W-:Y:S02]  /*8d80*/  @!P4 LOP3.LUT R19, R19, 0xfffffffe, RZ, 0xc0, !PT ;  /* 0xfffffffe1313c812 */ /* 0x000fe400078ec0ff */
[----:B----4-:R-:W-:Y:S02]  /*8d90*/  @!P5 LOP3.LUT R15, R20, 0xfffffffe, RZ, 0xc0, !PT ;  /* 0xfffffffe140fd812 */ /* 0x010fe400078ec0ff */
[----:B------:R-:W-:Y:S02]  /*8da0*/  @!P6 LOP3.LUT R21, R21, 0xfffffffe, RZ, 0xc0, !PT ;  /* 0xfffffffe1515e812 */ /* 0x000fe400078ec0ff */
[----:B------:R-:W-:Y:S01]  /*8db0*/  ISETP.GE.AND P0, PT, R3, UR4, PT ;  /* 0x0000000403007c0c */ /* 0x000fe2000bf06270 */
[----:B0-----:R-:W-:-:S04]  /*8dc0*/  @!P2 IMAD.WIDE R6, R11, 0x4, R4 ;  /* 0x000000040b06a825 */ /* 0x001fc800078e0204 */
[--C-:B-1----:R-:W-:Y:S01]  /*8dd0*/  @!P3 IMAD.WIDE R8, R13, 0x4, R4.reuse ;  /* 0x000000040d08b825 */ /* 0x102fe200078e0204 */
[----:B------:R4:W-:Y:S03]  /*8de0*/  @!P2 ST.E.64 desc[UR36][R6.64], R98 ;  /* 0x000000620600a985 */ /* 0x0009e6000c101b24 */
        /* <DEDUP_REMOVED lines=13> */
.L_x_3306:
        /* <DEDUP_REMOVED lines=16> */
[----:B------:R-:W-:-:S05]  /*8fc0*/  MOV R5, R0 ;  /* 0x0000000000057202 */ /* 0x000fca0000000f00 */
        /* <DEDUP_REMOVED lines=44> */
.L_x_3277:
        /* <DEDUP_REMOVED lines=18> */
.L_x_3309:
[----:B------:R-:W-:Y:S01]  /*93b0*/  ULDC UR7, c[0x0][0xc50] ;  /* 0x0003140000077ab9 */ /* 0x000fe20000000800 */
[----:B------:R-:W-:Y:S01]  /*93c0*/  UMOV UR41, UR6 ;  /* 0x0000000600297c82 */ /* 0x000fe20008000000 */
[----:B------:R-:W-:-:S11]  /*93d0*/  UISETP.NE.AND UP0, UPT, UR7, 0x1, UPT ;  /* 0x000000010700788c */ /* 0x000fd6000bf05270 */
[----:B------:R-:W-:Y:S01]  /*93e0*/  @UP0 ULDC UR4, c[0x0][0xc54] ;  /* 0x0003150000040ab9 */ /* 0x000fe20000000800 */
[----:B------:R-:W-:Y:S01]  /*93f0*/  @UP0 ULDC UR8, c[0x0][0xc58] ;  /* 0x0003160000080ab9 */ /* 0x000fe20000000800 */
[----:B------:R-:W-:-:S04]  /*9400*/  UIMAD.WIDE.U32 UR4, UR6, UR4, URZ ;  /* 0x00000004060472a5 */ /* 0x000fc8000f8e003f */
[----:B------:R-:W-:-:S12]  /*9410*/  @UP0 USHF.R.U32.HI UR41, URZ, UR8, UR5 ;  /* 0x000000083f290299 */ /* 0x000fd80008011605 */
.L_x_3310:
        /* <DEDUP_REMOVED lines=8> */
[----:B------:R-:W-:Y:S01]  /*94a0*/  ULDC.64 UR4, c[0x0][0x418] ;  /* 0x0001060000047ab9 */ /* 0x000fe20000000a00 */
[----:B------:R-:W-:Y:S01]  /*94b0*/  ULDC UR42, c[0x0][0x2f0] ;  /* 0x0000bc00002a7ab9 */ /* 0x000fe20000000800 */
[----:B------:R-:W-:Y:S02]  /*94c0*/  MOV R19, RZ ;  /* 0x000000ff00137202 */ /* 0x000fe40000000f00 */
[----:B0-----:R-:W-:-:S04]  /*94d0*/  ISETP.NE.U32.AND P0, PT, R2, RZ, PT ;  /* 0x000000ff0200720c */ /* 0x001fc80003f05070 */
[----:B------:R-:W-:Y:S01]  /*94e0*/  ISETP.NE.AND.EX P0, PT, R3, RZ, PT, P0 ;  /* 0x000000ff0300720c */ /* 0x000fe20003f05300 */
[----:B------:R-:W-:-:S03]  /*94f0*/  UISETP.NE.U32.AND UP0, UPT, UR4, URZ, UPT ;  /* 0x0000003f0400728c */ /* 0x000fc6000bf05070 */
[----:B------:R-:W-:-:S09]  /*9500*/  ULDC UR4, c[0x0][0x424] ;  /* 0x0001090000047ab9 */ /* 0x000fd20000000800 */
[----:B------:R-:W0:Y:S01]  /*9510*/  @P0 LDC.64 R2, c[0x0][0xa28] ;  /* 0x00028a00ff020b82 */ /* 0x000e220000000a00 */
[----:B------:R-:W-:-:S04]  /*9520*/  UISETP.NE.AND.EX UP0, UPT, UR5, URZ, UPT, UP0 ;  /* 0x0000003f0500728c */ /* 0x000fc8000bf05300 */
[----:B------:R-:W-:-:S04]  /*9530*/  USEL UR4, UR4, 0x1, UP0 ;  /* 0x0000000104047887 */ /* 0x000fc80008000000 */
[----:B------:R-:W-:Y:S01]  /*9540*/  UIMAD UR42, UR4, UR42, URZ ;  /* 0x0000002a042a72a4 */ /* 0x000fe2000f8e023f */
[----:B------:R-:W1:Y:S03]  /*9550*/  S2R R22, SR_CTAID.X ;  /* 0x0000000000167919 */ /* 0x000e660000002500 */
[----:B------:R-:W-:Y:S02]  /*9560*/  UISETP.GE.AND UP0, UPT, UR42, 0x1, UPT ;  /* 0x000000012a00788c */ /* 0x000fe4000bf06270 */
[----:B------:R-:W-:Y:S01]  /*9570*/  UIADD3 UR4, UR42, 0x5f, URZ ;  /* 0x0000005f2a047890 */ /* 0x000fe2000fffe03f */
[----:B0-----:R-:W-:-:S05]  /*9580*/  @P0 IMAD.WIDE R2, R26, 0x4, R2 ;  /* 0x000000041a020825 */ /* 0x001fca00078e0202 */
[----:B------:R0:W5:Y:S01]  /*9590*/  @P0 LDG.E R19, desc[UR36][R2.64] ;  /* 0x0000002402130981 */ /* 0x000162000c1e1900 */
[----:B------:R-:W-:Y:S01]  /*95a0*/  PLOP3.LUT P0, PT, PT, PT, UP0, 0x80, 0x0 ;  /* 0x000000000000781c */ /* 0x000fe20003f0f008 */
[----:B------:R-:W-:Y:S02]  /*95b0*/  UIMAD.WIDE UR4, UR4, 0x2aaaaaab, URZ ;  /* 0x2aaaaaab040478a5 */ /* 0x000fe4000f8e023f */
[----:B------:R-:W-:Y:S02]  /*95c0*/  ULOP3.LUT UR46, UR6, 0xffff, URZ, 0xc0, !UPT ;  /* 0x0000ffff062e7892 */ /* 0x000fe4000f8ec03f */
[----:B------:R-:W-:Y:S01]  /*95d0*/  USHF.R.U32.HI UR43, URZ, 0x1f, UR5 ;  /* 0x0000001f3f2b7899 */ /* 0x000fe20008011605 */
[----:B------:R-:W-:-:S03]  /*95e0*/  UMOV UR40, URZ ;  /* 0x0000003f00287c82 */ /* 0x000fc60008000000 */
        /* <DEDUP_REMOVED lines=35> */
.L_x_3312:
        /* <DEDUP_REMOVED lines=33> */
.L_x_3313:
        /* <DEDUP_REMOVED lines=20> */
.L_x_3315:
        /* <DEDUP_REMOVED lines=15> */
.L_x_3314:
[----:B------:R-:W0:Y:S01]  /*9c60*/  LDC.64 R2, c[0x0][0x9f8] ;  /* 0x00027e00ff027b82 */ /* 0x000e220000000a00 */
[----:B------:R-:W-:Y:S01]  /*9c70*/  IMAD.SHL.U32 R6, R25, 0x8, RZ ;  /* 0x0000000819067824 */ /* 0x000fe200078e00ff */
[----:B------:R-:W-:Y:S01]  /*9c80*/  ULDC UR4, c[0x0][0x2f4] ;  /* 0x0000bd0000047ab9 */ /* 0x000fe20000000800 */
[----:B------:R-:W-:-:S05]  /*9c90*/  IMAD.MOV.U32 R36, RZ, RZ, R26 ;  /* 0x000000ffff247224 */ /* 0x000fca00078e001a */
[----:B------:R-:W1:Y:S01]  /*9ca0*/  LDC R17, c[0x0][0x430] ;  /* 0x00010c00ff117b82 */ /* 0x000e620000000800 */
[----:B0-----:R-:W-:-:S04]  /*9cb0*/  ISETP.NE.U32.AND P0, PT, R2, RZ, PT ;  /* 0x000000ff0200720c */ /* 0x001fc80003f05070 */
[----:B------:R-:W-:Y:S02]  /*9cc0*/  ISETP.NE.AND.EX P0, PT, R3, RZ, PT, P0 ;  /* 0x000000ff0300720c */ /* 0x000fe40003f05300 */
[----:B------:R-:W-:-:S11]  /*9cd0*/  LOP3.LUT R23, R6, 0x38, RZ, 0xc0, !PT ;  /* 0x0000003806177812 */ /* 0x000fd600078ec0ff */
[----:B------:R-:W0:Y:S01]  /*9ce0*/  @P0 LDC.64 R2, c[0x0][0x9f8] ;  /* 0x00027e00ff020b82 */ /* 0x000e220000000a00 */
[C---:B------:R-:W-:Y:S02]  /*9cf0*/  ISETP.GE.AND P2, PT, R23.reuse, UR4, PT ;  /* 0x0000000417007c0c */ /* 0x040fe4000bf46270 */
[C---:B------:R-:W-:Y:S02]  /*9d00*/  LOP3.LUT R34, R23.reuse, 0x40, RZ, 0xfc, !PT ;  /* 0x0000004017227812 */ /* 0x040fe400078efcff */
[----:B------:R-:W-:Y:S02]  /*9d10*/  LOP3.LUT R16, R16, 0xfffffffb, RZ, 0xc0, !PT ;  /* 0xfffffffb10107812 */ /* 0x000fe400078ec0ff */
[----:B------:R-:W-:Y:S02]  /*9d20*/  LOP3.LUT R33, R23, 0x80, RZ, 0xfc, !PT ;  /* 0x0000008017217812 */ /* 0x000fe400078efcff */
[----:B------:R-:W-:-:S05]  /*9d30*/  ISETP.GE.AND P1, PT, R34, UR4, PT ;  /* 0x0000000422007c0c */ /* 0x000fca000bf26270 */
[----:B------:R-:W-:Y:S01]  /*9d40*/  @P2 LOP3.LUT R16, R16, 0x4, RZ, 0xfc, !PT ;  /* 0x0000000410102812 */ /* 0x000fe200078efcff */
[----:B0-----:R-:W-:-:S03]  /*9d50*/  @P0 IMAD.WIDE R2, R26, 0x4, R2 ;  /* 0x000000041a020825 */ /* 0x001fc600078e0202 */
[----:B------:R-:W-:Y:S02]  /*9d60*/  LOP3.LUT R16, R16, 0xfffffffe, RZ, 0xc0, !PT ;  /* 0xfffffffe10107812 */ /* 0x000fe400078ec0ff */
[----:B------:R0:W5:Y:S01]  /*9d70*/  @P0 LDG.E R36, desc[UR36][R2.64] ;  /* 0x0000002402240981 */ /* 0x000162000c1e1900 */
[----:B------:R-:W-:Y:S01]  /*9d80*/  ISETP.GE.AND P0, PT, R33, UR4, PT ;  /* 0x0000000421007c0c */ /* 0x000fe2000bf06270 */
[----:B------:R-:W-:Y:S01]  /*9d90*/  UMOV UR5, 0xffffffff ;  /* 0xffffffff00057882 */ /* 0x000fe20000000000 */
[----:B------:R-:W-:Y:S02]  /*9da0*/  LOP3.LUT R16, R16, 0xfffffffd, RZ, 0xc0, !PT ;  /* 0xfffffffd10107812 */ /* 0x000fe400078ec0ff */
[C---:B------:R-:W-:Y:S02]  /*9db0*/  SHF.L.U32 R24, R25.reuse, 0x4, RZ ;  /* 0x0000000419187819 */ /* 0x040fe400000006ff */
[----:B------:R-:W-:Y:S02]  /*9dc0*/  @P1 LOP3.LUT R16, R16, 0x2, RZ, 0xfc, !PT ;  /* 0x0000000210101812 */ /* 0x000fe400078efcff */
[----:B------:R-:W-:-:S02]  /*9dd0*/  LOP3.LUT R10, R25, 0x7f, RZ, 0xc0, !PT ;  /* 0x0000007f190a7812 */ /* 0x000fc400078ec0ff */
[----:B------:R-:W-:-:S03]  /*9de0*/  LOP3.LUT R24, R24, 0x70, RZ, 0xc0, !PT ;  /* 0x0000007018187812 */ /* 0x000fc600078ec0ff */
[----:B------:R-:W-:Y:S01]  /*9df0*/  @P0 LOP3.LUT R16, R16, 0x1, RZ, 0xfc, !PT ;  /* 0x0000000110100812 */ /* 0x000fe200078efcff */
[----:B01----:R-:W-:Y:S06]  /*9e00*/  BRA.DIV UR5, `(.L_x_3316) ;  /* 0x0000003205807947 */ /* 0x003fec000b800000 */
.L_x_3358:
[----:B------:R-:W2:Y:S01]  /*9e10*/  LDL R0, [R1+0x4] ;  /* 0x0000040001007983 */ /* 0x000ea20000100800 */
[----:B------:R-:W-:Y:S01]  /*9e20*/  UIADD3 UR4, UR48, -0x1, URZ ;  /* 0xffffffff30047890 */ /* 0x000fe2000fffe03f */
[----:B------:R-:W-:Y:S02]  /*9e30*/  ISETP.NE.AND P1, PT, R17, 0x1, PT ;  /* 0x000000011100780c */ /* 0x000fe40003f25270 */
[----:B-----5:R-:W-:Y:S02]  /*9e40*/  SHF.R.S32.HI R12, RZ, 0x1f, R36 ;  /* 0x0000001fff0c7819 */ /* 0x020fe40000011424 */
[----:B------:R-:W-:Y:S01]  /*9e50*/  LOP3.LUT R16, R16, 0xffffffdf, RZ, 0xc0, !PT ;  /* 0xffffffdf10107812 */ /* 0x000fe200078ec0ff */
[----:B------:R-:W-:Y:S02]  /*9e60*/  IMAD.U32 R2, RZ, RZ, UR4 ;  /* 0x00000004ff027e24 */ /* 0x000fe4000f8e00ff */
[----:B------:R0:W-:Y:S06]  /*9e70*/  STL [R1], R12 ;  /* 0x0000000c01007387 */ /* 0x0001ec0000100800 */
[----:B------:R-:W1:Y:S01]  /*9e80*/  @P1 LDC R3, c[0x0][0x438] ;  /* 0x00010e00ff031b82 */ /* 0x000e620000000800 */
[----:B------:R-:W-:-:S04]  /*9e90*/  @P1 LOP3.LUT R16, R16, 0x20, RZ, 0xfc, !PT ;  /* 0x0000002010101812 */ /* 0x000fc800078efcff */
[----:B------:R-:W-:-:S04]  /*9ea0*/  LOP3.LUT R16, R16, 0xffffffef, RZ, 0xc0, !PT ;  /* 0xffffffef10107812 */ /* 0x000fc800078ec0ff */
[----:B------:R-:W-:Y:S01]  /*9eb0*/  LOP3.LUT R16, R16, 0xfffffff7, RZ, 0xc0, !PT ;  /* 0xfffffff710107812 */ /* 0x000fe200078ec0ff */
[----:B------:R-:W-:Y:S01]  /*9ec0*/  IMAD.U32 R32, RZ, RZ, UR4 ;  /* 0x00000004ff207e24 */ /* 0x000fe2000f8e00ff */
[----:B------:R-:W-:-:S04]  /*9ed0*/  MOV R35, UR41 ;  /* 0x0000002900237c02 */ /* 0x000fc80008000f00 */
[----:B------:R-:W-:Y:S02]  /*9ee0*/  SHF.R.S32.HI R35, RZ, 0x1f, R35 ;  /* 0x0000001fff237819 */ /* 0x000fe40000011423 */
[----:B--2---:R-:W-:Y:S02]  /*9ef0*/  R2UR UR5, R0 ;  /* 0x00000000000572ca */ /* 0x004fe400000e0000 */
[----:B------:R-:W-:-:S04]  /*9f00*/  SHF.R.U32.HI R0, RZ, 0x3, R10 ;  /* 0x00000003ff007819 */ /* 0x000fc8000001160a */
[----:B------:R-:W-:Y:S02]  /*9f10*/  LOP3.LUT R37, R24, R0, RZ, 0xfc, !PT ;  /* 0x0000000018257212 */ /* 0x000fe400078efcff */
[----:B------:R-:W2:Y:S03]  /*9f20*/  @P1 LDC R0, c[0x0][0x434] ;  /* 0x00010d00ff001b82 */ /* 0x000ea60000000800 */
[----:B------:R-:W-:-:S04]  /*9f30*/  IMAD R2, R2, 0x60, R37 ;  /* 0x0000006002027824 */ /* 0x000fc800078e0225 */
[C---:B------:R-:W-:Y:S01]  /*9f40*/  IMAD.IADD R7, R2.reuse, 0x1, R19 ;  /* 0x0000000102077824 */ /* 0x040fe200078e0213 */
[----:B------:R-:W-:-:S04]  /*9f50*/  ISETP.GE.AND P0, PT, R2, UR42, PT ;  /* 0x0000002a02007c0c */ /* 0x000fc8000bf06270 */
[----:B------:R-:W-:Y:S02]  /*9f60*/  ISETP.GT.U32.OR P0, PT, R37, 0x5f, P0 ;  /* 0x0000005f2500780c */ /* 0x000fe40000704470 */
[----:B------:R-:W-:Y:S01]  /*9f70*/  MOV R11, R7 ;  /* 0x00000007000b7202 */ /* 0x000fe20000000f00 */
[----:B--2---:R-:W-:-:S10]  /*9f80*/  @P1 IMAD.HI.U32 R0, R7, R0, RZ ;  /* 0x0000000007001227 */ /* 0x004fd400078e00ff */
[----:B------:R-:W2:Y:S01]  /*9f90*/  @!P0 LDC.64 R8, c[0x0][0x428] ;  /* 0x00010a00ff088b82 */ /* 0x000ea20000000a00 */
[----:B-1----:R-:W-:-:S07]  /*9fa0*/  @P1 SHF.R.U32.HI R11, RZ, R3, R0 ;  /* 0x00000003ff0b1219 */ /* 0x002fce0000011600 */
[----:B------:R-:W1:Y:S01]  /*9fb0*/  @!P0 LDC.64 R4, c[0x0][0x418] ;  /* 0x00010600ff048b82 */ /* 0x000e620000000a00 */
[--C-:B------:R-:W-:Y:S01]  /*9fc0*/  @!P0 SHF.R.S32.HI R3, RZ, 0x1f, R11.reuse ;  /* 0x0000001fff038819 */ /* 0x100fe2000001140b */
[----:B------:R-:W-:Y:S01]  /*9fd0*/  @!P0 IMAD.MOV.U32 R2, RZ, RZ, R11 ;  /* 0x000000ffff028224 */ /* 0x000fe200078e000b */
[----:B------:R-:W-:Y:S01]  /*9fe0*/  ULOP3.LUT UR5, UR5, 0x2, URZ, 0xfc, !UPT ;  /* 0x0000000205057892 */ /* 0x000fe2000f8efc3f */
[-C--:B--2---:R-:W-:Y:S02]  /*9ff0*/  @!P0 IMAD R0, R12, R8.reuse, RZ ;  /* 0x000000080c008224 */ /* 0x084fe400078e02ff */
[----:B------:R-:W-:-:S04]  /*a000*/  @!P0 IMAD.WIDE.U32 R2, R36, R8, R2 ;  /* 0x0000000824028225 */ /* 0x000fc800078e0002 */
[----:B------:R-:W-:Y:S01]  /*a010*/  @!P0 IMAD R9, R36, R9, R0 ;  /* 0x0000000924098224 */ /* 0x000fe200078e0200 */
[----:B-1----:R-:W-:-:S03]  /*a020*/  @!P0 LEA R4, P1, R2, R4, 0x2 ;  /* 0x0000000402048211 */ /* 0x002fc600078210ff */
[----:B------:R-:W-:-:S05]  /*a030*/  @!P0 IMAD.IADD R0, R3, 0x1, R9 ;  /* 0x0000000103008824 */ /* 0x000fca00078e0209 */
[----:B------:R-:W-:Y:S02]  /*a040*/  @!P0 LEA.HI.X R5, R2, R5, R0, 0x2, P1 ;  /* 0x0000000502058211 */ /* 0x000fe400008f1400 */
[----:B------:R-:W-:Y:S01]  /*a050*/  MOV R0, RZ ;  /* 0x000000ff00007202 */ /* 0x000fe20000000f00 */
[----:B------:R-:W-:-:S05]  /*a060*/  IMAD.U32 R2, RZ, RZ, UR5 ;  /* 0x00000005ff027e24 */ /* 0x000fca000f8e00ff */
[----:B------:R0:W5:Y:S01]  /*a070*/  @!P0 LDG.E R0, desc[UR36][R4.64] ;  /* 0x0000002404008981 */ /* 0x000162000c1e1900 */
[----:B------:R-:W-:Y:S02]  /*a080*/  ISETP.GT.U32.AND P0, PT, R37, 0x5f, PT ;  /* 0x0000005f2500780c */ /* 0x000fe40003f04070 */
[----:B------:R-:W-:Y:S01]  /*a090*/  ISETP.NE.AND P2, PT, R2, 0x3, PT ;  /* 0x000000030200780c */ /* 0x000fe20003f45270 */
[----:B------:R-:W-:-:S04]  /*a0a0*/  IMAD.MOV R2, RZ, RZ, -R11 ;  /* 0x000000ffff027224 */ /* 0x000fc800078e0a0b */
[----:B------:R-:W-:-:S06]  /*a0b0*/  IMAD R7, R17, R2, R7 ;  /* 0x0000000211077224 */ /* 0x000fcc00078e0207 */
[----:B------:R-:W-:-:S04]  /*a0c0*/  @P0 LOP3.LUT R16, R16, 0x8, RZ, 0xfc, !PT ;  /* 0x0000000810100812 */ /* 0x000fc800078efcff */
[----:B------:R-:W-:Y:S01]  /*a0d0*/  @P2 LOP3.LUT R16, R16, 0x10, RZ, 0xfc, !PT ;  /* 0x0000001010102812 */ /* 0x000fe200078efcff */
[----:B0-----:R-:W-:Y:S06]  /*a0e0*/  @!P2 BRA `(.L_x_3317) ;  /* 0x000000000004a947 */ /* 0x001fec0003800000 */
[----:B------:R-:W-:Y:S01]  /*a0f0*/  BPT.TRAP 0x1 ;  /* 0x000000040000795c */ /* 0x000fe20000300000 */
.L_x_3317:
        /* <DEDUP_REMOVED lines=26> */
.L_x_3359:
[----:B------:R-:W-:Y:S01]  /*a2a0*/  ULDC.64 UR4, c[0x0][0x300] ;  /* 0x0000c00000047ab9 */ /* 0x000fe20000000a00 */
[----:B------:R-:W-:Y:S01]  /*a2b0*/  R2UR UR6, R35 ;  /* 0x00000000230672ca */ /* 0x000fe200000e0000 */
[----:B0-----:R-:W-:Y:S01]  /*a2c0*/  IMAD R2, R5, UR4, RZ ;  /* 0x0000000405027c24 */ /* 0x001fe2000f8e02ff */
[----:B------:R-:W-:Y:S01]  /*a2d0*/  SHF.R.U32.HI R27, RZ, 0x3, R10 ;  /* 0x00000003ff1b7819 */ /* 0x000fe2000001160a */
[----:B------:R-:W-:Y:S01]  /*a2e0*/  IMAD.SHL.U32 R30, R10, 0x8, RZ ;  /* 0x000000080a1e7824 */ /* 0x000fe200078e00ff */
[C---:B------:R-:W-:Y:S01]  /*a2f0*/  LOP3.LUT P3, RZ, R16.reuse, 0x4, RZ, 0xc0, !PT ;  /* 0x0000000410ff7812 */ /* 0x040fe2000786c0ff */
[C---:B------:R-:W-:Y:S01]  /*a300*/  IMAD R5, R7.reuse, UR5, R2 ;  /* 0x0000000507057c24 */ /* 0x040fe2000f8e0202 */
[C---:B------:R-:W-:Y:S01]  /*a310*/  LOP3.LUT P2, RZ, R16.reuse, 0x2, RZ, 0xc0, !PT ;  /* 0x0000000210ff7812 */ /* 0x040fe2000784c0ff */
[----:B------:R-:W-:Y:S01]  /*a320*/  IMAD.WIDE.U32 R2, R7, UR4, RZ ;  /* 0x0000000407027c25 */ /* 0x000fe2000f8e00ff */
[----:B------:R-:W-:Y:S01]  /*a330*/  ULDC.64 UR4, c[0x0][0x310] ;  /* 0x0000c40000047ab9 */ /* 0x000fe20000000a00 */
[----:B------:R-:W-:-:S02]  /*a340*/  LOP3.LUT P1, RZ, R16, 0x1, RZ, 0xc0, !PT ;  /* 0x0000000110ff7812 */ /* 0x000fc4000782c0ff */
        /* <DEDUP_REMOVED lines=12> */
[C---:B------:R-:W-:Y:S01]  /*a410*/  LEA R0, P0, R2.reuse, UR6, 0x1 ;  /* 0x0000000602007c11 */ /* 0x040fe2000f8008ff */
[----:B------:R-:W-:Y:S01]  /*a420*/  IMAD.MOV.U32 R3, RZ, RZ, -0x60 ;  /* 0xffffffa0ff037424 */ /* 0x000fe200078e00ff */
[----:B------:R-:W-:Y:S02]  /*a430*/  UMOV UR4, 0xffffffff ;  /* 0xffffffff00047882 */ /* 0x000fe40000000000 */
[----:B------:R-:W-:Y:S01]  /*a440*/  LEA.HI.X R7, R2, UR7, R7, 0x1, P0 ;  /* 0x0000000702077c11 */ /* 0x000fe200080f0c07 */
[----:B------:R-:W-:Y:S01]  /*a450*/  IMAD R4, R32, R3, UR42 ;  /* 0x0000002a20047e24 */ /* 0x000fe2000f8e0203 */
[----:B------:R-:W-:-:S04]  /*a460*/  LOP3.LUT R3, R6, 0x1c0, RZ, 0xc0, !PT ;  /* 0x000001c006037812 */ /* 0x000fc800078ec0ff */
[----:B------:R-:W-:Y:S02]  /*a470*/  LOP3.LUT R2, R3, 0x38, R6, 0xf8, !PT ;  /* 0x0000003803027812 */ /* 0x000fe400078ef806 */
[----:B------:R-:W-:Y:S02]  /*a480*/  IADD3 R6, -R27, R4, RZ ;  /* 0x000000041b067210 */ /* 0x000fe40007ffe1ff */
[----:B------:R-:W-:Y:S02]  /*a490*/  LOP3.LUT R25, R2, 0x38, R25, 0x78, !PT ;  /* 0x0000003802197812 */ /* 0x000fe400078e7819 */
[----:B------:R-:W-:Y:S02]  /*a4a0*/  ISETP.GE.AND P0, PT, R6, 0x1, PT ;  /* 0x000000010600780c */ /* 0x000fe40003f06270 */
[----:B------:R-:W-:Y:S01]  /*a4b0*/  LOP3.LUT R30, R25, 0x200, R30, 0xf8, !PT ;  /* 0x00000200191e7812 */ /* 0x000fe200078ef81e */
[----:B------:R-:W-:Y:S10]  /*a4c0*/  BRA.DIV UR4, `(.L_x_3319) ;  /* 0x0000002e04087947 */ /* 0x000ff4000b800000 */
[----:B------:R-:W-:Y:S01]  /*a4d0*/  SHFL.IDX PT, R3, R7, RZ, 0x181f ;  /* 0x00181fff07037589 */ /* 0x000fe200000e0000 */
[----:B------:R-:W-:-:S03]  /*a4e0*/  @P0 LEA R9, R30, UR44, 0x1 ;  /* 0x0000002c1e090c11 */ /* 0x000fc6000f8e08ff */
[----:B------:R-:W0:Y:S04]  /*a4f0*/  SHFL.IDX PT, R2, R0, RZ, 0x181f ;  /* 0x00181fff00027589 */ /* 0x000e2800000e0000 */
[----:B------:R-:W-:Y:S04]  /*a500*/  SHFL.IDX PT, R5, R7, 0x1, 0x181f ;  /* 0x00381f0007057f89 */ /* 0x000fe800000e0000 */
[----:B------:R-:W-:Y:S04]  /*a510*/  SHFL.IDX PT, R4, R0, 0x1, 0x181f ;  /* 0x00381f0000047f89 */ /* 0x000fe800000e0000 */
[----:B------:R-:W1:Y:S04]  /*a520*/  SHFL.IDX PT, R8, R7, 0x2, 0x181f ;  /* 0x00581f0007087f89 */ /* 0x000e6800000e0000 */
[----:B------:R-:W2:Y:S04]  /*a530*/  SHFL.IDX PT, R14, R0, 0x2, 0x181f ;  /* 0x00581f00000e7f89 */ /* 0x000ea800000e0000 */
[----:B------:R-:W3:Y:S01]  /*a540*/  SHFL.IDX PT, R10, R0, 0x3, 0x181f ;  /* 0x00781f00000a7f89 */ /* 0x000ee200000e0000 */
[----:B0-----:R-:W-:-:S05]  /*a550*/  @P0 IMAD.WIDE.U32 R2, R23, 0x2, R2 ;  /* 0x0000000217020825 */ /* 0x001fca00078e0002 */
[----:B------:R-:W-:Y:S04]  /*a560*/  @P0 LDGSTS.E.BYPASS.LTC128B.128 [R9+0x1e400], desc[UR36][R2.64], !P3 ;  /* 0x1e40000002090fae */ /* 0x000fe8000d901d64 */
[----:B------:R-:W-:Y:S04]  /*a570*/  @P0 LDGSTS.E.BYPASS.LTC128B.128 [R9+0x21400], desc[UR36][R2.64+0x80], !P2 ;  /* 0x2140008002090fae */ /* 0x000fe8000d101d64 */
[----:B------:R0:W-:Y:S01]  /*a580*/  @P0 LDGSTS.E.BYPASS.LTC128B.128 [R9+0x24400], desc[UR36][R2.64+0x100], !P1 ;  /* 0x2440010002090fae */ /* 0x0001e2000c901d64 */
[----:B------:R-:W-:-:S03]  /*a590*/  ISETP.GE.AND P0, PT, R6, 0x11, PT ;  /* 0x000000110600780c */ /* 0x000fc60003f06270 */
[----:B0-----:R-:W0:Y:S01]  /*a5a0*/  SHFL.IDX PT, R9, R7, 0x3, 0x181f ;  /* 0x00781f0007097f89 */ /* 0x001e2200000e0000 */
[----:B-1----:R-:W-:-:S09]  /*a5b0*/  MOV R3, R8 ;  /* 0x0000000800037202 */ /* 0x002fd20000000f00 */
[----:B------:R-:W-:Y:S01]  /*a5c0*/  @P0 IMAD.WIDE.U32 R4, R23, 0x2, R4 ;  /* 0x0000000217040825 */ /* 0x000fe200078e0004 */
[----:B------:R-:W-:Y:S01]  /*a5d0*/  @P0 LEA R21, R30, UR44, 0x1 ;  /* 0x0000002c1e150c11 */ /* 0x000fe2000f8e08ff */
[----:B------:R-:W-:Y:S02]  /*a5e0*/  SHFL.IDX PT, R8, R7, 0x4, 0x181f ;  /* 0x00981f0007087f89 */ /* 0x000fe400000e0000 */
[----:B--2---:R-:W-:Y:S02]  /*a5f0*/  IMAD.MOV.U32 R2, RZ, RZ, R14 ;  /* 0x000000ffff027224 */ /* 0x004fe400078e000e */
[----:B------:R-:W-:Y:S04]  /*a600*/  @P0 LDGSTS.E.BYPASS.LTC128B.128 [R21+0x1ec00], desc[UR36][R4.64], !P3 ;  /* 0x1ec0000004150fae */ /* 0x000fe8000d901d64 */
[----:B------:R-:W-:Y:S04]  /*a610*/  @P0 LDGSTS.E.BYPASS.LTC128B.128 [R21+0x21c00], desc[UR36][R4.64+0x80], !P2 ;  /* 0x21c0008004150fae */ /* 0x000fe8000d101d64 */
[----:B------:R3:W-:Y:S01]  /*a620*/  @P0 LDGSTS.E.BYPASS.LTC128B.128 [R21+0x24c00], desc[UR36][R4.64+0x100], !P1 ;  /* 0x24c0010004150fae */ /* 0x0007e2000c901d64 */
[----:B------:R-:W-:-:S03]  /*a630*/  ISETP.GE.AND P0, PT, R6, 0x21, PT ;  /* 0x000000210600780c */ /* 0x000fc60003f06270 */
[----:B------:R-:W1:Y:S04]  /*a640*/  SHFL.IDX PT, R14, R0, 0x4, 0x181f ;  /* 0x00981f00000e7f89 */ /* 0x000e6800000e0000 */
[----:B------:R-:W2:Y:S01]  /*a650*/  SHFL.IDX PT, R7, R7, 0x5, 0x181f ;  /* 0x00b81f0007077f89 */ /* 0x000ea200000e0000 */
[----:B---3--:R-:W-:-:S05]  /*a660*/  IMAD.MOV.U32 R4, RZ, RZ, R10 ;  /* 0x000000ffff047224 */ /* 0x008fca00078e000a */
[----:B------:R-:W-:Y:S01]  /*a670*/  @P0 IMAD.WIDE.U32 R2, R23, 0x2, R2 ;  /* 0x0000000217020825 */ /* 0x000fe200078e0002 */
[----:B------:R-:W-:-:S03]  /*a680*/  @P0 LEA R25, R30, UR44, 0x1 ;  /* 0x0000002c1e190c11 */ /* 0x000fc6000f8e08ff */
[----:B0-----:R-:W-:Y:S02]  /*a690*/  IMAD.MOV.U32 R5, RZ, RZ, R9 ;  /* 0x000000ffff057224 */ /* 0x001fe400078e0009 */
[----:B------:R-:W-:Y:S04]  /*a6a0*/  @P0 LDGSTS.E.BYPASS.LTC128B.128 [R25+0x1f400], desc[UR36][R2.64], !P3 ;  /* 0x1f40000002190fae */ /* 0x000fe8000d901d64 */
[----:B------:R-:W-:Y:S04]  /*a6b0*/  @P0 LDGSTS.E.BYPASS.LTC128B.128 [R25+0x22400], desc[UR36][R2.64+0x80], !P2 ;  /* 0x2240008002190fae */ /* 0x000fe8000d101d64 */
[----:B------:R1:W-:Y:S01]  /*a6c0*/  @P0 LDGSTS.E.BYPASS.LTC128B.128 [R25+0x25400], desc[UR36][R2.64+0x100], !P1 ;  /* 0x2540010002190fae */ /* 0x0003e2000c901d64 */
[----:B------:R-:W-:-:S02]  /*a6d0*/  ISETP.GE.AND P0, PT, R6, 0x31, PT ;  /* 0x000000310600780c */ /* 0x000fc40003f06270 */
[----:B-1----:R-:W-:Y:S01]  /*a6e0*/  MOV R2, R14 ;  /* 0x0000000e00027202 */ /* 0x002fe20000000f00 */
[----:B------:R-:W-:-:S10]  /*a6f0*/  IMAD.MOV.U32 R3, RZ, RZ, R8 ;  /* 0x000000ffff037224 */ /* 0x000fd400078e0008 */
[----:B------:R-:W-:Y:S01]  /*a700*/  @P0 LEA R9, R30, UR44, 0x1 ;  /* 0x0000002c1e090c11 */ /* 0x000fe2000f8e08ff */
[----:B------:R-:W-:Y:S01]  /*a710*/  @P0 IMAD.WIDE.U32 R4, R23, 0x2, R4 ;  /* 0x0000000217040825 */ /* 0x000fe200078e0004 */
[----:B------:R0:W1:Y:S04]  /*a720*/  SHFL.IDX PT, R14, R0, 0x5, 0x181f ;  /* 0x00b81f00000e7f89 */ /* 0x00006800000e0000 */
[----:B------:R0:W-:Y:S04]  /*a730*/  @P0 LDGSTS.E.BYPASS.LTC128B.128 [R9+0x1fc00], desc[UR36][R4.64], !P3 ;  /* 0x1fc0000004090fae */ /* 0x0001e8000d901d64 */
[----:B------:R0:W-:Y:S04]  /*a740*/  @P0 LDGSTS.E.BYPASS.LTC128B.128 [R9+0x22c00], desc[UR36][R4.64+0x80], !P2 ;  /* 0x22c0008004090fae */ /* 0x0001e8000d101d64 */
[----:B------:R0:W-:Y:S01]  /*a750*/  @P0 LDGSTS.E.BYPASS.LTC128B.128 [R9+0x25c00], desc[UR36][R4.64+0x100], !P1 ;  /* 0x25c0010004090fae */ /* 0x0001e2000c901d64 */
[----:B------:R-:W-:-:S13]  /*a760*/  ISETP.GE.AND P0, PT, R6, 0x41, PT ;  /* 0x000000410600780c */ /* 0x000fda0003f06270 */
[----:B------:R-:W-:Y:S01]  /*a770*/  @P0 IMAD.WIDE.U32 R2, R23, 0x2, R2 ;  /* 0x0000000217020825 */ /* 0x000fe200078e0002 */
[----:B------:R-:W-:-:S05]  /*a780*/  @P0 LEA R21, R30, UR44, 0x1 ;  /* 0x0000002c1e150c11 */ /* 0x000fca000f8e08ff */
[----:B------:R0:W-:Y:S04]  /*a790*/  @P0 LDGSTS.E.BYPASS.LTC128B.128 [R21+0x20400], desc[UR36][R2.64], !P3 ;  /* 0x2040000002150fae */ /* 0x0001e8000d901d64 */
[----:B------:R0:W-:Y:S04]  /*a7a0*/  @P0 LDGSTS.E.BYPASS.LTC128B.128 [R21+0x23400], desc[UR36][R2.64+0x80], !P2 ;  /* 0x2340008002150fae */ /* 0x0001e8000d101d64 */
[----:B-12---:R0:W-:Y:S02]  /*a7b0*/  @P0 LDGSTS.E.BYPASS.LTC128B.128 [R21+0x26400], desc[UR36][R2.64+0x100], !P1 ;  /* 0x2640010002150fae */ /* 0x0061e4000c901d64 */
.L_x_3373:
[----:B------:R-:W-:Y:S01]  /*a7c0*/  ISETP.GE.AND P0, PT, R6, 0x51, PT ;  /* 0x000000510600780c */ /* 0x000fe20003f06270 */
[----:B0-----:R-:W-:Y:S01]  /*a7d0*/  IMAD.MOV.U32 R2, RZ, RZ, R14 ;  /* 0x000000ffff027224 */ /* 0x001fe200078e000e */
[----:B------:R-:W-:-:S11]  /*a7e0*/  MOV R3, R7 ;  /* 0x0000000700037202 */ /* 0x000fd60000000f00 */
[----:B------:R-:W-:Y:S01]  /*a7f0*/  @P0 IMAD.WIDE.U32 R2, R23, 0x2, R2 ;  /* 0x0000000217020825 */ /* 0x000fe200078e0002 */
[----:B------:R-:W-:-:S05]  /*a800*/  @P0 LEA R5, R30, UR44, 0x1 ;  /* 0x0000002c1e050c11 */ /* 0x000fca000f8e08ff */
[----:B------:R-:W-:Y:S01]  /*a810*/  @!PT LDS RZ, [RZ] ;  /* 0x00000000fffff984 */ /* 0x000fe20000000800 */
[----:B------:R-:W-:Y:S01]  /*a820*/  @!PT LDS RZ, [RZ] ;  /* 0x00000000fffff984 */ /* 0x000fe20000000800 */
[----:B------:R-:W-:Y:S01]  /*a830*/  @!PT LDS RZ, [RZ] ;  /* 0x00000000fffff984 */ /* 0x000fe20000000800 */
        /* <DEDUP_REMOVED lines=10> */
.L_x_3320:
        /* <DEDUP_REMOVED lines=30> */
.L_x_3321:
[----:B------:R-:W0:Y:S01]  /*aac0*/  LDC R6, c[0x0][0x448] ;  /* 0x00011200ff067b82 */ /* 0x000e220000000800 */
[----:B------:R-:W-:Y:S01]  /*aad0*/  IMAD R7, R22, 0x80, R37 ;  /* 0x0000008016077824 */ /* 0x000fe200078e0225 */
[----:B------:R-:W-:Y:S01]  /*aae0*/  MOV R4, UR38 ;  /* 0x0000002600047c02 */ /* 0x000fe20008000f00 */
[----:B------:R-:W-:Y:S01]  /*aaf0*/  IMAD.U32 R5, RZ, RZ, UR39 ;  /* 0x00000027ff057e24 */ /* 0x000fe2000f8e00ff */
[----:B------:R-:W-:Y:S01]  /*ab00*/  ULDC.64 UR4, c[0x0][0x2e0] ;  /* 0x0000b80000047ab9 */ /* 0x000fe20000000a00 */
[----:B------:R-:W-:Y:S01]  /*ab10*/  IMAD.U32 R3, RZ, RZ, UR45 ;  /* 0x0000002dff037e24 */ /* 0x000fe2000f8e00ff */
[----:B------:R-:W-:Y:S01]  /*ab20*/  MOV R5, R7 ;  /* 0x0000000700057202 */ /* 0x000fe20000000f00 */
[----:B------:R-:W-:Y:S02]  /*ab30*/  IMAD R25, R25, UR4, RZ ;  /* 0x0000000419197c24 */ /* 0x000fe4000f8e02ff */
[----:B------:R-:W-:Y:S02]  /*ab40*/  IMAD.MOV.U32 R2, RZ, RZ, R4 ;  /* 0x000000ffff027224 */ /* 0x000fe400078e0004 */
[----:B------:R-:W-:-:S02]  /*ab50*/  IMAD R25, R26, UR5, R25 ;  /* 0x000000051a197c24 */ /* 0x000fc4000f8e0219 */
[----:B------:R-:W-:Y:S01]  /*ab60*/  IMAD.WIDE.U32 R2, R26, UR4, R2 ;  /* 0x000000041a027c25 */ /* 0x000fe2000f8e0002 */
[----:B------:R-:W-:-:S03]  /*ab70*/  ULDC.64 UR4, c[0x0][0x2d0] ;  /* 0x0000b40000047ab9 */ /* 0x000fc60000000a00 */
[----:B------:R-:W-:Y:S01]  /*ab80*/  IMAD.IADD R3, R3, 0x1, R25 ;  /* 0x0000000103037824 */ /* 0x000fe200078e0219 */
[----:B0-----:R-:W-:-:S13]  /*ab90*/  ISETP.NE.AND P0, PT, R6, 0x1, PT ;  /* 0x000000010600780c */ /* 0x001fda0003f05270 */
[----:B------:R-:W0:Y:S08]  /*aba0*/  @P0 LDC R0, c[0x0][0x44c] ;  /* 0x00011300ff000b82 */ /* 0x000e300000000800 */
[----:B------:R-:W1:Y:S01]  /*abb0*/  @P0 LDC R9, c[0x0][0x450] ;  /* 0x00011400ff090b82 */ /* 0x000e620000000800 */
[----:B0-----:R-:W-:-:S05]  /*abc0*/  @P0 IMAD.HI.U32 R0, R7, R0, RZ ;  /* 0x0000000007000227 */ /* 0x001fca00078e00ff */
[----:B-1----:R-:W-:-:S05]  /*abd0*/  @P0 SHF.R.U32.HI R5, RZ, R9, R0 ;  /* 0x00000009ff050219 */ /* 0x002fca0000011600 */
[----:B------:R-:W-:Y:S02]  /*abe0*/  IMAD.MOV R0, RZ, RZ, -R5 ;  /* 0x000000ffff007224 */ /* 0x000fe400078e0a05 */
[----:B------:R-:W-:-:S04]  /*abf0*/  IMAD.WIDE.U32 R2, R5, UR4, R2 ;  /* 0x0000000405027c25 */ /* 0x000fc8000f8e0002 */
[----:B------:R-:W-:Y:S01]  /*ac00*/  IMAD R7, R6, R0, R7 ;  /* 0x0000000006077224 */ /* 0x000fe200078e0207 */
        /* <DEDUP_REMOVED lines=17> */
[----:B------:R-:W-:Y:S01]  /*ad20*/  ISETP.GE.AND P0, PT, R33, UR4, PT ;  /* 0x0000000421007c0c */ /* 0x000fe2000bf06270 */
[----:B------:R-:W-:-:S12]  /*ad30*/  BRA.DIV UR5, `(.L_x_3322) ;  /* 0x0000002a05d07947 */ /* 0x000fd8000b800000 */
[----:B------:R-:W-:Y:S01]  /*ad40*/  SHFL.IDX PT, R3, R8, RZ, 0x181f ;  /* 0x00181fff08037589 */ /* 0x000fe200000e0000 */
[----:B------:R-:W-:Y:S01]  /*ad50*/  ULDC UR4, c[0x0][0x288] ;  /* 0x0000a20000047ab9 */ /* 0x000fe20000000800 */
[----:B------:R-:W-:Y:S02]  /*ad60*/  IMAD R7, R22, 0x80, R27 ;  /* 0x0000008016077824 */ /* 0x000fe400078e021b */
        /* <DEDUP_REMOVED lines=54> */
[----:B------:R-:W-:Y:S04]  /*b0d0*/  @!P1 LDGSTS.E.BYPASS.LTC128B.128 [R21+0x14c00], desc[UR36][R4.64], !P3 ;  /* 0x14c0000004159fae */ /* 0x000fe8000d901d64 */
[----:B------:R-:W-:Y:S04]  /*b0e0*/  @!P1 LDGSTS.E.BYPASS.LTC128B.128 [R21+0x18c00], desc[UR36][R4.64+0x80], !P2 ;  /* 0x18c0008004159fae */ /* 0x000fe8000d101d64 */
[----:B------:R1:W-:Y:S01]  /*b0f0*/  @!P1 LDGSTS.E.BYPASS.LTC128B.128 [R21+0x1cc00], desc[UR36][R4.64+0x100], !P0 ;  /* 0x1cc0010004159fae */ /* 0x0003e2000c101d64 */
[----:B------:R-:W-:-:S03]  /*b100*/  ISETP.GE.AND P1, PT, R9, R6, PT ;  /* 0x000000060900720c */ /* 0x000fc60003f26270 */
[----:B-1----:R1:W2:Y:S10]  /*b110*/  SHFL.IDX PT, R4, R8, 0x7, 0x181f ;  /* 0x00f81f0008047f89 */ /* 0x0022b400000e0000 */
[----:B0-----:R-:W-:Y:S01]  /*b120*/  @!P1 IMAD.WIDE.U32 R2, R23, 0x2, R2 ;  /* 0x0000000217029825 */ /* 0x001fe200078e0002 */
[----:B------:R-:W-:-:S05]  /*b130*/  @!P1 LEA R9, R30, UR44, 0x1 ;  /* 0x0000002c1e099c11 */ /* 0x000fca000f8e08ff */
[----:B------:R1:W-:Y:S04]  /*b140*/  @!P1 LDGSTS.E.BYPASS.LTC128B.128 [R9+0x15400], desc[UR36][R2.64], !P3 ;  /* 0x1540000002099fae */ /* 0x0003e8000d901d64 */
[----:B------:R1:W-:Y:S04]  /*b150*/  @!P1 LDGSTS.E.BYPASS.LTC128B.128 [R9+0x19400], desc[UR36][R2.64+0x80], !P2 ;  /* 0x1940008002099fae */ /* 0x0003e8000d101d64 */
[----:B------:R1:W-:Y:S02]  /*b160*/  @!P1 LDGSTS.E.BYPASS.LTC128B.128 [R9+0x1d400], desc[UR36][R2.64+0x100], !P0 ;  /* 0x1d40010002099fae */ /* 0x0003e4000c101d64 */
.L_x_3390:
[----:B------:R-:W-:Y:S01]  /*b170*/  IADD3 R7, R7, 0x70, RZ ;  /* 0x0000007007077810 */ /* 0x000fe20007ffe0ff */
[----:B------:R-:W-:Y:S01]  /*b180*/  BSSY B0, `(.L_x_3323) ;  /* 0x000000d000007945 */ /* 0x000fe20003800000 */
[----:B-1----:R-:W-:Y:S02]  /*b190*/  IMAD.MOV.U32 R2, RZ, RZ, R14 ;  /* 0x000000ffff027224 */ /* 0x002fe400078e000e */
[----:B------:R-:W-:Y:S01]  /*b1a0*/  ISETP.GE.AND P1, PT, R7, R6, PT ;  /* 0x000000060700720c */ /* 0x000fe20003f26270 */
[----:B--2---:R-:W-:-:S12]  /*b1b0*/  IMAD.MOV.U32 R3, RZ, RZ, R4 ;  /* 0x000000ffff037224 */ /* 0x004fd800078e0004 */
        /* <DEDUP_REMOVED lines=8> */
[----:B------:R0:W-:Y:S02]  /*b240*/  LDGSTS.E.BYPASS.LTC128B.128 [R5+0x1dc00], desc[UR36][R2.64+0x100], !P0 ;  /* 0x1dc0010002057fae */ /* 0x0001e4000c101d64 */
.L_x_3324:
[----:B------:R-:W-:Y:S05]  /*b250*/  BSYNC B0 ;  /* 0x0000000000007941 */ /* 0x000fea0003800000 */
.L_x_3323:
        /* <DEDUP_REMOVED lines=9> */
.L_x_3391:
[----:B------:R-:W-:Y:S01]  /*b2f0*/  UIADD3 UR4, UR48, -0x2, URZ ;  /* 0xfffffffe30047890 */ /* 0x000fe2000fffe03f */
[----:B------:R-:W-:Y:S02]  /*b300*/  IMAD.MOV.U32 R28, RZ, RZ, 0x1 ;  /* 0x00000001ff1c7424 */ /* 0x000fe400078e00ff */
[----:B------:R-:W-:Y:S01]  /*b310*/  IMAD.MOV.U32 R26, RZ, RZ, RZ ;  /* 0x000000ffff1a7224 */ /* 0x000fe200078e00ff */
[----:B------:R-:W-:-:S06]  /*b320*/  UISETP.GE.AND UP0, UPT, UR4, UR47, UPT ;  /* 0x0000002f0400728c */ /* 0x000fcc000bf06270 */
[----:B------:R-:W-:-:S13]  /*b330*/  PLOP3.LUT P0, PT, PT, PT, UP0, 0x80, 0x0 ;  /* 0x000000000000781c */ /* 0x000fda0003f0f008 */
[----:B------:R-:W-:Y:S05]  /*b340*/  @!P0 BRA `(.L_x_3326) ;  /* 0x0000001000348947 */ /* 0x000fea0003800000 */
        /* <DEDUP_REMOVED lines=14> */
[----:B0-----:R-:W-:-:S04]  /*b430*/  LOP3.LUT R2, R2, 0x7f, RZ, 0xc0, !PT ;  /* 0x0000007f02027812 */ /* 0x001fc800078ec0ff */
[----:B------:R-:W-:-:S04]  /*b440*/  SHF.R.U32.HI R2, RZ, 0x3, R2 ;  /* 0x00000003ff027819 */ /* 0x000fc80000011602 */
[----:B------:R-:W-:Y:S02]  /*b450*/  IADD3 R19, R24, R19, R2 ;  /* 0x0000001318137210 */ /* 0x000fe40007ffe002 */
[----:B------:R-:W-:Y:S02]  /*b460*/  IADD3 R5, -R2, UR42, RZ ;  /* 0x0000002a02057c10 */ /* 0x000fe4000fffe1ff */
[----:B------:R-:W-:Y:S01]  /*b470*/  SHF.L.U32 R2, R23, 0x1, RZ ;  /* 0x0000000117027819 */ /* 0x000fe200000006ff */
[----:B------:R-:W-:Y:S02]  /*b480*/  VIADD R19, R19, 0xfffffee0 ;  /* 0xfffffee013137836 */ /* 0x000fe40000000000 */
[C---:B------:R-:W-:Y:S02]  /*b490*/  IMAD R5, R0.reuse, 0x60, R5 ;  /* 0x0000006000057824 */ /* 0x040fe400078e0205 */
[----:B------:R-:W-:Y:S02]  /*b4a0*/  IMAD R20, R0, -0x60, R19 ;  /* 0xffffffa000147824 */ /* 0x000fe400078e0213 */
[----:B------:R-:W-:-:S07]  /*b4b0*/  VIADD R0, R5, 0xc0 ;  /* 0x000000c005007836 */ /* 0x000fce0000000000 */
.L_x_3339:
[----:B------:R-:W2:Y:S01]  /*b4c0*/  LDL R8, [R1] ;  /* 0x0000000001087983 */ /* 0x000ea20000100800 */
[----:B------:R-:W0:Y:S01]  /*b4d0*/  LDC R2, c[0x0][0x430] ;  /* 0x00010c00ff027b82 */ /* 0x000e220000000800 */
[----:B------:R-:W-:-:S13]  /*b4e0*/  ISETP.GT.U32.AND P5, PT, R37, 0x5f, PT ;  /* 0x0000005f2500780c */ /* 0x000fda0003fa4070 */
[----:B------:R-:W2:Y:S01]  /*b4f0*/  @!P5 LDC.64 R4, c[0x0][0x428] ;  /* 0x00010a00ff04db82 */ /* 0x000ea20000000a00 */
[----:B0-----:R-:W-:-:S13]  /*b500*/  ISETP.NE.AND P0, PT, R2, 0x1, PT ;  /* 0x000000010200780c */ /* 0x001fda0003f05270 */
[----:B------:R-:W0:Y:S08]  /*b510*/  @P0 LDC R3, c[0x0][0x434] ;  /* 0x00010d00ff030b82 */ /* 0x000e300000000800 */
[----:B------:R-:W1:Y:S01]  /*b520*/  @P0 LDC R7, c[0x0][0x438] ;  /* 0x00010e00ff070b82 */ /* 0x000e620000000800 */
[----:B------:R-:W-:Y:S02]  /*b530*/  IMAD.MOV.U32 R9, RZ, RZ, R20 ;  /* 0x000000ffff097224 */ /* 0x000fe400078e0014 */
[----:B0-----:R-:W-:-:S05]  /*b540*/  @P0 IMAD.HI.U32 R2, R20, R3, RZ ;  /* 0x0000000314020227 */ /* 0x001fca00078e00ff */
[----:B-1----:R-:W-:Y:S02]  /*b550*/  @P0 SHF.R.U32.HI R9, RZ, R7, R2 ;  /* 0x00000007ff090219 */ /* 0x002fe40000011602 */
[----:B------:R-:W0:Y:S02]  /*b560*/  @!P5 LDC.64 R6, c[0x0][0x418] ;  /* 0x00010600ff06db82 */ /* 0x000e240000000a00 */
[----:B------:R-:W-:Y:S01]  /*b570*/  @!P5 SHF.R.S32.HI R3, RZ, 0x1f, R9 ;  /* 0x0000001fff03d819 */ /* 0x000fe20000011409 */
[----:B--2---:R-:W-:-:S04]  /*b580*/  @!P5 IMAD R2, R8, R4, RZ ;  /* 0x000000040802d224 */ /* 0x004fc800078e02ff */
[----:B------:R-:W-:Y:S01]  /*b590*/  @!P5 IMAD R5, R36, R5, R2 ;  /* 0x000000052405d224 */ /* 0x000fe200078e0202 */
[----:B------:R-:W-:-:S05]  /*b5a0*/  @!P5 MOV R2, R9 ;  /* 0x000000090002d202 */ /* 0x000fca0000000f00 */
[----:B------:R-:W-:-:S04]  /*b5b0*/  @!P5 IMAD.WIDE.U32 R2, R36, R4, R2 ;  /* 0x000000042402d225 */ /* 0x000fc800078e0002 */
[----:B------:R-:W-:Y:S01]  /*b5c0*/  @!P5 IMAD.IADD R3, R5, 0x1, R3 ;  /* 0x000000010503d824 */ /* 0x000fe200078e0203 */
[C---:B0-----:R-:W-:Y:S02]  /*b5d0*/  @!P5 LEA R6, P0, R2.reuse, R6, 0x2 ;  /* 0x000000060206d211 */ /* 0x041fe400078010ff */
[----:B------:R-:W-:Y:S02]  /*b5e0*/  MOV R4, RZ ;  /* 0x000000ff00047202 */ /* 0x000fe40000000f00 */
        /* <DEDUP_REMOVED lines=10> */
.L_x_3327:
[----:B------:R-:W-:Y:S01]  /*b690*/  LEA R19, R26, UR44, 0x3 ;  /* 0x0000002c1a137c11 */ /* 0x000fe2000f8e18ff */
[----:B------:R-:W-:Y:S01]  /*b6a0*/  BSSY B1, `(.L_x_3328) ;  /* 0x0000004000017945 */ /* 0x000fe20003800000 */
[----:B------:R-:W-:-:S04]  /*b6b0*/  SHF.L.U32 R2, R28, 0x1f, RZ ;  /* 0x0000001f1c027819 */ /* 0x000fc800000006ff */
[----:B------:R-:W0:Y:S02]  /*b6c0*/  SYNCS.PHASECHK.TRANS64.TRYWAIT P0, [R19+URZ+0x30840], R2 ;  /* 0x03084002130075a7 */ /* 0x000e24000800017f */
[----:B0-----:R-:W-:Y:S05]  /*b6d0*/  @!P0 BRA `(.L_x_3329) ;  /* 0x0000002c00088947 */ /* 0x001fea0003800000 */
.L_x_3392:
[----:B------:R-:W-:Y:S05]  /*b6e0*/  BSYNC B1 ;  /* 0x0000000000017941 */ /* 0x000fea0003800000 */
.L_x_3328:
[----:B------:R-:W-:Y:S01]  /*b6f0*/  ULDC UR4, c[0x0][0x430] ;  /* 0x00010c0000047ab9 */ /* 0x000fe20000000800 */
[----:B-----5:R-:W-:Y:S01]  /*b700*/  SHF.R.S32.HI R31, RZ, 0x1f, R4 ;  /* 0x0000001fff1f7819 */ /* 0x020fe20000011404 */
[----:B------:R-:W-:Y:S01]  /*b710*/  UIADD3 UR4, -UR4, URZ, URZ ;  /* 0x0000003f04047290 */ /* 0x000fe2000fffe13f */
[----:B------:R-:W-:Y:S01]  /*b720*/  R2UR UR6, R35 ;  /* 0x00000000230672ca */ /* 0x000fe200000e0000 */
[----:B------:R-:W-:Y:S01]  /*b730*/  IMAD R22, R26, 0x4800, R30 ;  /* 0x000048001a167824 */ /* 0x000fe200078e021e */
[C---:B------:R-:W-:Y:S02]  /*b740*/  LOP3.LUT P5, RZ, R16.reuse, 0x2, RZ, 0xc0, !PT ;  /* 0x0000000210ff7812 */ /* 0x040fe400078ac0ff */
[----:B------:R-:W-:Y:S01]  /*b750*/  LOP3.LUT P4, RZ, R16, 0x1, RZ, 0xc0, !PT ;  /* 0x0000000110ff7812 */ /* 0x000fe2000788c0ff */
[----:B------:R-:W-:Y:S01]  /*b760*/  IMAD R5, R9, UR4, R20 ;  /* 0x0000000409057c24 */ /* 0x000fe2000f8e0214 */
[----:B------:R-:W-:-:S04]  /*b770*/  ULDC.64 UR4, c[0x0][0x300] ;  /* 0x0000c00000047ab9 */ /* 0x000fc80000000a00 */
[----:B------:R-:W-:-:S05]  /*b780*/  SHF.R.S32.HI R29, RZ, 0x1f, R5 ;  /* 0x0000001fff1d7819 */ /* 0x000fca0000011405 */
[----:B0-----:R-:W-:-:S04]  /*b790*/  IMAD R2, R29, UR4, RZ ;  /* 0x000000041d027c24 */ /* 0x001fc8000f8e02ff */
        /* <DEDUP_REMOVED lines=16> */
[----:B------:R-:W-:-:S03]  /*b8a0*/  UMOV UR4, 0xffffffff ;  /* 0xffffffff00047882 */ /* 0x000fc60000000000 */
[----:B------:R-:W-:Y:S01]  /*b8b0*/  LEA.HI.X R24, R2, UR7, R3, 0x1, P0 ;  /* 0x0000000702187c11 */ /* 0x000fe200080f0c03 */
[----:B------:R-:W-:Y:S08]  /*b8c0*/  BRA.DIV UR4, `(.L_x_3330) ;  /* 0x0000002a04a07947 */ /* 0x000ff0000b800000 */
[----:B------:R-:W0:Y:S01]  /*b8d0*/  SHFL.IDX PT, R14, R21, RZ, 0x181f ;  /* 0x00181fff150e7589 */ /* 0x000e2200000e0000 */
[----:B------:R-:W-:Y:S01]  /*b8e0*/  IMAD.SHL.U32 R12, R23, 0x2, RZ ;  /* 0x00000002170c7824 */ /* 0x000fe200078e00ff */
[----:B------:R-:W-:Y:S02]  /*b8f0*/  LOP3.LUT P6, RZ, R16, 0x4, RZ, 0xc0, !PT ;  /* 0x0000000410ff7812 */ /* 0x000fe400078cc0ff */
[----:B------:R-:W1:Y:S01]  /*b900*/  SHFL.IDX PT, R3, R24, RZ, 0x181f ;  /* 0x00181fff18037589 */ /* 0x000e6200000e0000 */
[----:B------:R-:W-:-:S03]  /*b910*/  LEA R22, R22, UR44, 0x1 ;  /* 0x0000002c16167c11 */ /* 0x000fc6000f8e08ff */
[----:B------:R-:W-:Y:S04]  /*b920*/  SHFL.IDX PT, R7, R24, 0x1, 0x181f ;  /* 0x00381f0018077f89 */ /* 0x000fe800000e0000 */
[----:B------:R-:W-:Y:S01]  /*b930*/  SHFL.IDX PT, R10, R21, 0x2, 0x181f ;  /* 0x00581f00150a7f89 */ /* 0x000fe200000e0000 */
[----:B0-----:R-:W-:-:S03]  /*b940*/  IADD3 R2, P0, R14, R12, RZ ;  /* 0x0000000c0e027210 */ /* 0x001fc60007f1e0ff */
[----:B------:R-:W0:Y:S01]  /*b950*/  SHFL.IDX PT, R14, R21, 0x1, 0x181f ;  /* 0x00381f00150e7f89 */ /* 0x000e2200000e0000 */
[----:B-1----:R-:W-:-:S05]  /*b960*/  IADD3.X R3, RZ, R3, RZ, P0, !PT ;  /* 0x00000003ff037210 */ /* 0x002fca00007fe4ff */
[----:B------:R-:W-:Y:S04]  /*b970*/  LDGSTS.E.BYPASS.LTC128B.128 [R22+0x1e400], desc[UR36][R2.64], !P6 ;  /* 0x1e40000002167fae */ /* 0x000fe8000f101d64 */
[----:B------:R-:W-:Y:S04]  /*b980*/  LDGSTS.E.BYPASS.LTC128B.128 [R22+0x21400], desc[UR36][R2.64+0x80], !P5 ;  /* 0x2140008002167fae */ /* 0x000fe8000e901d64 */
[----:B------:R1:W-:Y:S01]  /*b990*/  LDGSTS.E.BYPASS.LTC128B.128 [R22+0x24400], desc[UR36][R2.64+0x100], !P4 ;  /* 0x2440010002167fae */ /* 0x0003e2000e101d64 */
[----:B0-----:R-:W-:-:S03]  /*b9a0*/  IADD3 R8, P0, R14, R12, RZ ;  /* 0x0000000c0e087210 */ /* 0x001fc60007f1e0ff */
[----:B------:R-:W-:Y:S02]  /*b9b0*/  SHFL.IDX PT, R14, R21, 0x5, 0x181f ;  /* 0x00b81f00150e7f89 */ /* 0x000fe400000e0000 */
[----:B------:R-:W-:Y:S02]  /*b9c0*/  IMAD.X R9, RZ, RZ, R7, P0 ;  /* 0x000000ffff097224 */ /* 0x000fe400000e0607 */
[----:B-1----:R-:W-:Y:S01]  /*b9d0*/  SHFL.IDX PT, R2, R21, 0x3, 0x181f ;  /* 0x00781f0015027f89 */ /* 0x002fe200000e0000 */
[----:B------:R-:W-:-:S03]  /*b9e0*/  IADD3 R10, P0, R10, R12, RZ ;  /* 0x0000000c0a0a7210 */ /* 0x000fc60007f1e0ff */
[----:B------:R-:W0:Y:S04]  /*b9f0*/  SHFL.IDX PT, R7, R24, 0x2, 0x181f ;  /* 0x00581f0018077f89 */ /* 0x000e2800000e0000 */
[----:B------:R-:W1:Y:S04]  /*ba00*/  SHFL.IDX PT, R3, R24, 0x3, 0x181f ;  /* 0x00781f0018037f89 */ /* 0x000e6800000e0000 */
[----:B------:R2:W-:Y:S04]  /*ba10*/  LDGSTS.E.BYPASS.LTC128B.128 [R22+0x1ec00], desc[UR36][R8.64], !P6 ;  /* 0x1ec0000008167fae */ /* 0x0005e8000f101d64 */
[----:B------:R2:W-:Y:S04]  /*ba20*/  LDGSTS.E.BYPASS.LTC128B.128 [R22+0x21c00], desc[UR36][R8.64+0x80], !P5 ;  /* 0x21c0008008167fae */ /* 0x0005e8000e901d64 */
[----:B------:R2:W-:Y:S01]  /*ba30*/  LDGSTS.E.BYPASS.LTC128B.128 [R22+0x24c00], desc[UR36][R8.64+0x100], !P4 ;  /* 0x24c0010008167fae */ /* 0x0005e2000e101d64 */
[----:B0-----:R-:W-:Y:S01]  /*ba40*/  IMAD.X R11, RZ, RZ, R7, P0 ;  /* 0x000000ffff0b7224 */ /* 0x001fe200000e0607 */
[----:B------:R-:W-:-:S02]  /*ba50*/  IADD3 R6, P0, R2, R12, RZ ;  /* 0x0000000c02067210 */ /* 0x000fc40007f1e0ff */
[----:B------:R-:W0:Y:S02]  /*ba60*/  SHFL.IDX PT, R2, R21, 0x4, 0x181f ;  /* 0x00981f0015027f89 */ /* 0x000e2400000e0000 */
[----:B-1----:R-:W-:Y:S02]  /*ba70*/  IADD3.X R7, RZ, R3, RZ, P0, !PT ;  /* 0x00000003ff077210 */ /* 0x002fe400007fe4ff */
[----:B------:R-:W1:Y:S04]  /*ba80*/  SHFL.IDX PT, R3, R24, 0x4, 0x181f ;  /* 0x00981f0018037f89 */ /* 0x000e6800000e0000 */
[----:B------:R2:W-:Y:S04]  /*ba90*/  LDGSTS.E.BYPASS.LTC128B.128 [R22+0x1f400], desc[UR36][R10.64], !P6 ;  /* 0x1f4000000a167fae */ /* 0x0005e8000f101d64 */
[----:B------:R2:W-:Y:S04]  /*baa0*/  LDGSTS.E.BYPASS.LTC128B.128 [R22+0x22400], desc[UR36][R10.64+0x80], !P5 ;  /* 0x224000800a167fae */ /* 0x0005e8000e901d64 */
[----:B------:R2:W-:Y:S04]  /*bab0*/  LDGSTS.E.BYPASS.LTC128B.128 [R22+0x25400], desc[UR36][R10.64+0x100], !P4 ;  /* 0x254001000a167fae */ /* 0x0005e8000e101d64 */
[----:B------:R2:W-:Y:S01]  /*bac0*/  LDGSTS.E.BYPASS.LTC128B.128 [R22+0x1fc00], desc[UR36][R6.64], !P6 ;  /* 0x1fc0000006167fae */ /* 0x0005e2000f101d64 */
[----:B0-----:R-:W-:-:S03]  /*bad0*/  IADD3 R2, P0, R2, R12, RZ ;  /* 0x0000000c02027210 */ /* 0x001fc60007f1e0ff */
[----:B------:R2:W-:Y:S02]  /*bae0*/  LDGSTS.E.BYPASS.LTC128B.128 [R22+0x22c00], desc[UR36][R6.64+0x80], !P5 ;  /* 0x22c0008006167fae */ /* 0x0005e4000e901d64 */
[----:B-1----:R-:W-:Y:S02]  /*baf0*/  IMAD.X R3, RZ, RZ, R3, P0 ;  /* 0x000000ffff037224 */ /* 0x002fe400000e0603 */
[----:B------:R2:W-:Y:S04]  /*bb00*/  LDGSTS.E.BYPASS.LTC128B.128 [R22+0x25c00], desc[UR36][R6.64+0x100], !P4 ;  /* 0x25c0010006167fae */ /* 0x0005e8000e101d64 */
[----:B------:R2:W-:Y:S04]  /*bb10*/  LDGSTS.E.BYPASS.LTC128B.128 [R22+0x20400], desc[UR36][R2.64], !P6 ;  /* 0x2040000002167fae */ /* 0x0005e8000f101d64 */
[----:B------:R2:W-:Y:S04]  /*bb20*/  LDGSTS.E.BYPASS.LTC128B.128 [R22+0x23400], desc[UR36][R2.64+0x80], !P5 ;  /* 0x2340008002167fae */ /* 0x0005e8000e901d64 */
[----:B------:R2:W-:Y:S04]  /*bb30*/  LDGSTS.E.BYPASS.LTC128B.128 [R22+0x26400], desc[UR36][R2.64+0x100], !P4 ;  /* 0x2640010002167fae */ /* 0x0005e8000e101d64 */
[----:B------:R-:W0:Y:S02]  /*bb40*/  SHFL.IDX PT, R24, R24, 0x5, 0x181f ;  /* 0x00b81f0018187f89 */ /* 0x000e2400000e0000 */
.L_x_3406:
[----:B--2---:R-:W-:Y:S01]  /*bb50*/  IMAD.SHL.U32 R2, R23, 0x2, RZ ;  /* 0x0000000217027824 */ /* 0x004fe200078e00ff */
[----:B------:R-:W-:-:S04]  /*bb60*/  LOP3.LUT P6, RZ, R16, 0x4, RZ, 0xc0, !PT ;  /* 0x0000000410ff7812 */ /* 0x000fc800078cc0ff */
[----:B------:R-:W-:-:S04]  /*bb70*/  IADD3 R2, P0, R14, R2, RZ ;  /* 0x000000020e027210 */ /* 0x000fc80007f1e0ff */
[----:B0-----:R-:W-:Y:S02]  /*bb80*/  IADD3.X R3, RZ, R24, RZ, P0, !PT ;  /* 0x00000018ff037210 */ /* 0x001fe400007fe4ff */
[----:B------:R-:W-:-:S03]  /*bb90*/  PLOP3.LUT P0, PT, PT, PT, PT, 0x80, 0x0 ;  /* 0x000000000000781c */ /* 0x000fc60003f0f070 */
[----:B------:R-:W-:Y:S01]  /*bba0*/  @!PT LDS RZ, [RZ] ;  /* 0x00000000fffff984 */ /* 0x000fe20000000800 */
[----:B------:R-:W-:Y:S01]  /*bbb0*/  @!PT LDS RZ, [RZ] ;  /* 0x00000000fffff984 */ /* 0x000fe20000000800 */
[----:B------:R-:W-:Y:S01]  /*bbc0*/  @!PT LDS RZ, [RZ] ;  /* 0x00000000fffff984 */ /* 0x000fe20000000800 */
[----:B------:R0:W-:Y:S04]  /*bbd0*/  LDGSTS.E.BYPASS.LTC128B.128 [R22+0x20c00], desc[UR36][R2.64], !P6 ;  /* 0x20c0000002167fae */ /* 0x0001e8000f101d64 */
[----:B------:R0:W-:Y:S04]  /*bbe0*/  LDGSTS.E.BYPASS.LTC128B.128 [R22+0x23c00], desc[UR36][R2.64+0x80], !P5 ;  /* 0x23c0008002167fae */ /* 0x0001e8000e901d64 */
[----:B------:R0:W-:Y:S01]  /*bbf0*/  LDGSTS.E.BYPASS.LTC128B.128 [R22+0x26c00], desc[UR36][R2.64+0x100], !P4 ;  /* 0x26c0010002167fae */ /* 0x0001e2000e101d64 */
[----:B------:R-:W-:Y:S01]  /*bc00*/  NOP ;  /* 0x0000000000007918 */ /* 0x000fe20000000000 */
.L_x_3331:
        /* <DEDUP_REMOVED lines=10> */
.L_x_3332:
[----:B------:R1:W-:Y:S01]  /*bcb0*/  SYNCS.ARRIVE.TRANS64.A1T0 RZ, [R19+URZ+0x30830], RZ ;  /* 0x030830ff13ff79a7 */ /* 0x0003e2000810003f */
[----:B------:R-:W-:Y:S05]  /*bcc0*/  @!P5 BRA `(.L_x_3333) ;  /* 0x000000000004d947 */ /* 0x000fea0003800000 */
[----:B------:R-:W-:Y:S01]  /*bcd0*/  BPT.TRAP 0x1 ;  /* 0x000000040000795c */ /* 0x000fe20000300000 */
.L_x_3333:
[----:B0-----:R-:W-:Y:S01]  /*bce0*/  SHF.L.U32 R3, R27, 0x1f, RZ ;  /* 0x0000001f1b037819 */ /* 0x001fe200000006ff */
[----:B------:R-:W-:Y:S01]  /*bcf0*/  BSSY B1, `(.L_x_3334) ;  /* 0x0000004000017945 */ /* 0x000fe20003800000 */
[----:B------:R-:W-:-:S04]  /*bd00*/  LEA R6, R25, UR44, 0x3 ;  /* 0x0000002c19067c11 */ /* 0x000fc8000f8e18ff */
[----:B------:R-:W0:Y:S02]  /*bd10*/  SYNCS.PHASECHK.TRANS64.TRYWAIT P0, [R6+URZ+0x30860], R3 ;  /* 0x03086003060075a7 */ /* 0x000e24000800017f */
[----:B0-----:R-:W-:Y:S05]  /*bd20*/  @!P0 BRA `(.L_x_3335) ;  /* 0x0000002c00588947 */ /* 0x001fea0003800000 */
.L_x_3407:
[----:B------:R-:W-:Y:S05]  /*bd30*/  BSYNC B1 ;  /* 0x0000000000017941 */ /* 0x000fea0003800000 */
.L_x_3334:
[----:B------:R-:W-:Y:S01]  /*bd40*/  UMOV UR4, 0xffffffff ;  /* 0xffffffff00047882 */ /* 0x000fe20000000000 */
[----:B------:R-:W-:Y:S02]  /*bd50*/  IMAD R7, R25, 0x4800, R30 ;  /* 0x0000480019077824 */ /* 0x000fe400078e021e */
[----:B------:R-:W-:Y:S01]  /*bd60*/  IMAD.SHL.U32 R9, R23, 0x2, RZ ;  /* 0x0000000217097824 */ /* 0x000fe200078e00ff */
[----:B------:R-:W-:Y:S06]  /*bd70*/  BRA.DIV UR4, `(.L_x_3336) ;  /* 0x0000002e04587947 */ /* 0x000fec000b800000 */
[----:B------:R-:W2:Y:S01]  /*bd80*/  SHFL.IDX PT, R14, R17, RZ, 0x181f ;  /* 0x00181fff110e7589 */ /* 0x000ea200000e0000 */
[----:B------:R-:W-:-:S03]  /*bd90*/  LEA R7, R7, UR44, 0x1 ;  /* 0x0000002c07077c11 */ /* 0x000fc6000f8e08ff */
[----:B0-----:R-:W0:Y:S04]  /*bda0*/  SHFL.IDX PT, R3, R18, RZ, 0x181f ;  /* 0x00181fff12037589 */ /* 0x001e2800000e0000 */
[----:B------:R-:W-:Y:S01]  /*bdb0*/  SHFL.IDX PT, R8, R18, 0x1, 0x181f ;  /* 0x00381f0012087f89 */ /* 0x000fe200000e0000 */
        /* <DEDUP_REMOVED lines=8> */
[----:B------:R2:W-:Y:S02]  /*be40*/  LDGSTS.E.BYPASS.LTC128B.128 [R7+0x6400], desc[UR36][R2.64+0x100], !P0 ;  /* 0x0640010002077fae */ /* 0x0005e4000c101d64 */
[----:B--2---:R-:W-:Y:S02]  /*be50*/  IADD3 R2, P0, R14, R9, RZ ;  /* 0x000000090e027210 */ /* 0x004fe40007f1e0ff */
[----:B------:R-:W0:Y:S02]  /*be60*/  SHFL.IDX PT, R14, R17, 0x2, 0x181f ;  /* 0x00581f00110e7f89 */ /* 0x000e2400000e0000 */
[----:B------:R-:W-:Y:S02]  /*be70*/  IADD3.X R3, RZ, R8, RZ, P0, !PT ;  /* 0x00000008ff037210 */ /* 0x000fe400007fe4ff */
[----:B------:R-:W-:Y:S01]  /*be80*/  ISETP.LT.OR P0, PT, R0, 0x11, P3 ;  /* 0x000000110000780c */ /* 0x000fe20001f01670 */
[----:B------:R-:W2:-:S12]  /*be90*/  SHFL.IDX PT, R8, R18, 0x2, 0x181f ;  /* 0x00581f0012087f89 */ /* 0x000e9800000e0000 */
[----:B------:R-:W-:Y:S01]  /*bea0*/  LDGSTS.E.BYPASS.LTC128B.128 [R7+0xc00], desc[UR36][R2.64], !P0 ;  /* 0x00c0000002077fae */ /* 0x000fe2000c101d64 */
[----:B------:R-:W-:-:S13]  /*beb0*/  ISETP.LT.OR P0, PT, R0, 0x11, P2 ;  /* 0x000000110000780c */ /* 0x000fda0001701670 */
[----:B------:R-:W-:Y:S01]  /*bec0*/  LDGSTS.E.BYPASS.LTC128B.128 [R7+0x3c00], desc[UR36][R2.64+0x80], !P0 ;  /* 0x03c0008002077fae */ /* 0x000fe2000c101d64 */
[----:B------:R-:W-:-:S13]  /*bed0*/  ISETP.LT.OR P0, PT, R0, 0x11, P1 ;  /* 0x000000110000780c */ /* 0x000fda0000f01670 */
[----:B------:R0:W-:Y:S02]  /*bee0*/  LDGSTS.E.BYPASS.LTC128B.128 [R7+0x6c00], desc[UR36][R2.64+0x100], !P0 ;  /* 0x06c0010002077fae */ /* 0x0001e4000c101d64 */
[----:B0-----:R-:W-:Y:S02]  /*bef0*/  IADD3 R2, P0, R14, R9, RZ ;  /* 0x000000090e027210 */ /* 0x001fe40007f1e0ff */
[----:B------:R-:W0:Y:S03]  /*bf00*/  SHFL.IDX PT, R14, R17, 0x3, 0x181f ;  /* 0x00781f00110e7f89 */ /* 0x000e2600000e0000 */
[----:B--2---:R-:W-:Y:S01]  /*bf10*/  IMAD.X R3, RZ, RZ, R8, P0 ;  /* 0x000000ffff037224 */ /* 0x004fe200000e0608 */
        /* <DEDUP_REMOVED lines=18> */
[----:B------:R0:W3:Y:S02]  /*c040*/  SHFL.IDX PT, R14, R17, 0x5, 0x181f ;  /* 0x00b81f00110e7f89 */ /* 0x0000e400000e0000 */
[----:B--2---:R-:W-:Y:S02]  /*c050*/  IADD3.X R3, RZ, R8, RZ, P0, !PT ;  /* 0x00000008ff037210 */ /* 0x004fe400007fe4ff */
[----:B------:R-:W-:Y:S01]  /*c060*/  ISETP.LT.OR P0, PT, R0, 0x41, P3 ;  /* 0x000000410000780c */ /* 0x000fe20001f01670 */
[----:B------:R0:W2:-:S12]  /*c070*/  SHFL.IDX PT, R8, R18, 0x5, 0x181f ;  /* 0x00b81f0012087f89 */ /* 0x00009800000e0000 */
[----:B------:R0:W-:Y:S01]  /*c080*/  LDGSTS.E.BYPASS.LTC128B.128 [R7+0x2400], desc[UR36][R2.64], !P0 ;  /* 0x0240000002077fae */ /* 0x0001e2000c101d64 */
[----:B------:R-:W-:-:S13]  /*c090*/  ISETP.LT.OR P0, PT, R0, 0x41, P2 ;  /* 0x000000410000780c */ /* 0x000fda0001701670 */
[----:B------:R0:W-:Y:S01]  /*c0a0*/  LDGSTS.E.BYPASS.LTC128B.128 [R7+0x5400], desc[UR36][R2.64+0x80], !P0 ;  /* 0x0540008002077fae */ /* 0x0001e2000c101d64 */
[----:B------:R-:W-:-:S13]  /*c0b0*/  ISETP.LT.OR P0, PT, R0, 0x41, P1 ;  /* 0x000000410000780c */ /* 0x000fda0000f01670 */
[----:B--23--:R0:W-:Y:S02]  /*c0c0*/  LDGSTS.E.BYPASS.LTC128B.128 [R7+0x8400], desc[UR36][R2.64+0x100], !P0 ;  /* 0x0840010002077fae */ /* 0x00c1e4000c101d64 */
.L_x_3421:
[----:B0-2---:R-:W-:Y:S01]  /*c0d0*/  IADD3 R2, P0, R14, R9, RZ ;  /* 0x000000090e027210 */ /* 0x005fe20007f1e0ff */
[----:B------:R-:W-:-:S04]  /*c0e0*/  ULDC.64 UR4, c[0x0][0x328] ;  /* 0x0000ca0000047ab9 */ /* 0x000fc80000000a00 */
[----:B------:R-:W-:Y:S01]  /*c0f0*/  IMAD.X R3, RZ, RZ, R8, P0 ;  /* 0x000000ffff037224 */ /* 0x000fe200000e0608 */
[----:B------:R-:W-:Y:S01]  /*c100*/  ISETP.LT.OR P0, PT, R0, 0x51, P3 ;  /* 0x000000510000780c */ /* 0x000fe20001f01670 */
[----:B------:R-:W-:-:S04]  /*c110*/  IMAD R8, R29, UR4, RZ ;  /* 0x000000041d087c24 */ /* 0x000fc8000f8e02ff */
[----:B------:R-:W-:-:S08]  /*c120*/  IMAD R9, R5, UR5, R8 ;  /* 0x0000000505097c24 */ /* 0x000fd0000f8e0208 */
[----:B------:R-:W-:Y:S01]  /*c130*/  @!PT LDS RZ, [RZ] ;  /* 0x00000000fffff984 */ /* 0x000fe20000000800 */
[----:B------:R-:W-:Y:S01]  /*c140*/  @!PT LDS RZ, [RZ] ;  /* 0x00000000fffff984 */ /* 0x000fe20000000800 */
[----:B------:R-:W-:Y:S01]  /*c150*/  @!PT LDS RZ, [RZ] ;  /* 0x00000000fffff984 */ /* 0x000fe20000000800 */
        /* <DEDUP_REMOVED lines=13> */
[----:B-1----:R-:W-:-:S07]  /*c230*/  IADD3 R19, R3, R31, RZ ;  /* 0x0000001f03137210 */ /* 0x002fce0007ffe0ff */
.L_x_3337:
        /* <DEDUP_REMOVED lines=10> */
.L_x_3338:
[----:B------:R-:W-:Y:S01]  /*c2e0*/  R2UR UR4, R35 ;  /* 0x00000000230472ca */ /* 0x000fe200000e0000 */
[----:B------:R-:W-:Y:S01]  /*c2f0*/  ULDC.64 UR6, c[0x0][0x330] ;  /* 0x0000cc0000067ab9 */ /* 0x000fe20000000a00 */
[----:B------:R-:W-:Y:S01]  /*c300*/  IMAD.MOV.U32 R18, RZ, RZ, R2 ;  /* 0x000000ffff127224 */ /* 0x000fe200078e0002 */
[----:B------:R-:W-:Y:S01]  /*c310*/  IADD3 R32, R32, -0x1, RZ ;  /* 0xffffffff20207810 */ /* 0x000fe20007ffe0ff */
[----:B------:R-:W-:Y:S01]  /*c320*/  IMAD.U32 R3, RZ, RZ, UR6 ;  /* 0x00000006ff037e24 */ /* 0x000fe2000f8e00ff */
[----:B------:R0:W-:Y:S01]  /*c330*/  SYNCS.ARRIVE.TRANS64.A1T0 RZ, [R6+URZ+0x30850], RZ ;  /* 0x030850ff06ff79a7 */ /* 0x0001e2000810003f */
[----:B------:R-:W-:Y:S01]  /*c340*/  VIADD R0, R0, 0x60 ;  /* 0x0000006000007836 */ /* 0x000fe20000000000 */
[----:B------:R-:W-:Y:S01]  /*c350*/  MOV R27, R28 ;  /* 0x0000001c001b7202 */ /* 0x000fe20000000f00 */
[----:B------:R-:W-:-:S04]  /*c360*/  IMAD.WIDE.U32 R18, R3, UR41, R18 ;  /* 0x0000002903127c25 */ /* 0x000fc8000f8e0012 */
[----:B------:R-:W-:Y:S01]  /*c370*/  VIADD R20, R20, 0xffffffa0 ;  /* 0xffffffa014147836 */ /* 0x000fe20000000000 */
[----:B------:R-:W-:Y:S01]  /*c380*/  UIMAD UR4, UR4, UR6, URZ ;  /* 0x00000006040472a4 */ /* 0x000fe2000f8e023f */
[----:B------:R-:W-:-:S03]  /*c390*/  IMAD.MOV.U32 R25, RZ, RZ, R26 ;  /* 0x000000ffff197224 */ /* 0x000fc600078e001a */
[----:B------:R-:W-:-:S03]  /*c3a0*/  UIMAD UR4, UR41, UR7, UR4 ;  /* 0x00000007290472a4 */ /* 0x000fc6000f8e0204 */
[----:B------:R-:W-:Y:S02]  /*c3b0*/  ULDC.64 UR6, c[0x0][0x318] ;  /* 0x0000c60000067ab9 */ /* 0x000fe40000000a00 */
[----:B------:R-:W-:Y:S02]  /*c3c0*/  LEA R17, P0, R18, UR6, 0x1 ;  /* 0x0000000612117c11 */ /* 0x000fe4000f8008ff */
[----:B------:R-:W-:-:S04]  /*c3d0*/  IADD3 R3, R19, UR4, RZ ;  /* 0x0000000413037c10 */ /* 0x000fc8000fffe0ff */
[----:B------:R-:W-:Y:S02]  /*c3e0*/  LEA.HI.X R18, R18, UR7, R3, 0x1, P0 ;  /* 0x0000000712127c11 */ /* 0x000fe400080f0c03 */
[----:B------:R-:W-:-:S13]  /*c3f0*/  ISETP.GT.AND P0, PT, R32, UR47, PT ;  /* 0x0000002f20007c0c */ /* 0x000fda000bf04270 */
[----:B0-----:R-:W-:Y:S05]  /*c400*/  @P0 BRA `(.L_x_3339) ;  /* 0xfffffff0002c0947 */ /* 0x001fea000383ffff */
[----:B------:R-:W-:Y:S05]  /*c410*/  BSYNC B0 ;  /* 0x0000000000007941 */ /* 0x000fea0003800000 */
.L_x_3326:
[----:B------:R-:W-:-:S13]  /*c420*/  LOP3.LUT P0, RZ, R16, 0x10, RZ, 0xc0, !PT ;  /* 0x0000001010ff7812 */ /* 0x000fda000780c0ff */
[----:B------:R-:W-:Y:S05]  /*c430*/  @!P0 BRA `(.L_x_3340) ;  /* 0x0000000000048947 */ /* 0x000fea0003800000 */
[----:B------:R-:W-:Y:S01]  /*c440*/  BPT.TRAP 0x1 ;  /* 0x000000040000795c */ /* 0x000fe20000300000 */
.L_x_3340:
[----:B0-----:R-:W-:Y:S01]  /*c450*/  LEA R0, R26, UR44, 0x3 ;  /* 0x0000002c1a007c11 */ /* 0x001fe2000f8e18ff */
[----:B------:R-:W0:Y:S01]  /*c460*/  S2R R2, SR_TID.X ;  /* 0x0000000000027919 */ /* 0x000e220000002100 */
[----:B------:R-:W-:Y:S01]  /*c470*/  SHF.L.U32 R3, R28, 0x1f, RZ ;  /* 0x0000001f1c037819 */ /* 0x000fe200000006ff */
[----:B------:R-:W-:Y:S01]  /*c480*/  BSSY B0, `(.L_x_3341) ;  /* 0x0000009000007945 */ /* 0x000fe20003800000 */
[----:B------:R-:W-:Y:S01]  /*c490*/  MOV R5, 0xffffffa0 ;  /* 0xffffffa000057802 */ /* 0x000fe20000000f00 */
[----:B------:R-:W-:Y:S01]  /*c4a0*/  IMAD R4, R26, 0x4800, R30 ;  /* 0x000048001a047824 */ /* 0x000fe200078e021e */
[----:B------:R-:W1:Y:S03]  /*c4b0*/  SYNCS.PHASECHK.TRANS64.TRYWAIT P0, [R0+URZ+0x30860], R3 ;  /* 0x03086003000075a7 */ /* 0x000e66000800017f */
[----:B------:R-:W-:Y:S01]  /*c4c0*/  IMAD R5, R32, R5, UR42 ;  /* 0x0000002a20057e24 */ /* 0x000fe2000f8e0205 */
[----:B0-----:R-:W-:-:S04]  /*c4d0*/  LOP3.LUT R2, R2, 0x7f, RZ, 0xc0, !PT ;  /* 0x0000007f02027812 */ /* 0x001fc800078ec0ff */
[----:B------:R-:W-:-:S05]  /*c4e0*/  SHF.R.U32.HI R2, RZ, 0x3, R2 ;  /* 0x00000003ff027819 */ /* 0x000fca0000011602 */
[----:B------:R-:W-:Y:S01]  /*c4f0*/  IMAD.IADD R5, R5, 0x1, -R2 ;  /* 0x0000000105057824 */ /* 0x000fe200078e0a02 */
[----:B-1----:R-:W-:Y:S06]  /*c500*/  @!P0 BRA `(.L_x_3342) ;  /* 0x0000002c00a08947 */ /* 0x002fec0003800000 */
.L_x_3422:
[----:B------:R-:W-:Y:S05]  /*c510*/  BSYNC B0 ;  /* 0x0000000000007941 */ /* 0x000fea0003800000 */
.L_x_3341:
        /* <DEDUP_REMOVED lines=8> */
[----:B------:R-:W1:Y:S01]  /*c5a0*/  SHFL.IDX PT, R14, R17, 0x1, 0x181f ;  /* 0x00381f00110e7f89 */ /* 0x000e6200000e0000 */
[----:B------:R-:W-:Y:S02]  /*c5b0*/  ISETP.GE.AND P0, PT, R33, UR4, PT ;  /* 0x0000000421007c0c */ /* 0x000fe4000bf06270 */
[C---:B------:R-:W-:Y:S01]  /*c5c0*/  ISETP.LT.OR P3, PT, R5.reuse, 0x1, P2 ;  /* 0x000000010500780c */ /* 0x040fe20001761670 */
[----:B------:R-:W2:Y:S01]  /*c5d0*/  SHFL.IDX PT, R6, R18, 0x1, 0x181f ;  /* 0x00381f0012067f89 */ /* 0x000ea200000e0000 */
[----:B------:R-:W-:-:S02]  /*c5e0*/  ISETP.LT.OR P4, PT, R5, 0x1, P1 ;  /* 0x000000010500780c */ /* 0x000fc40000f81670 */
[----:B------:R-:W-:Y:S01]  /*c5f0*/  ISETP.LT.OR P5, PT, R5, 0x1, P0 ;  /* 0x000000010500780c */ /* 0x000fe200007a1670 */
[----:B------:R-:W3:Y:S04]  /*c600*/  SHFL.IDX PT, R8, R17, 0x2, 0x181f ;  /* 0x00581f0011087f89 */ /* 0x000ee800000e0000 */
[----:B------:R-:W4:Y:S01]  /*c610*/  SHFL.IDX PT, R7, R18, 0x2, 0x181f ;  /* 0x00581f0012077f89 */ /* 0x000f2200000e0000 */
[----:B0-----:R-:W-:-:S05]  /*c620*/  IMAD.WIDE.U32 R2, R23, 0x2, R2 ;  /* 0x0000000217027825 */ /* 0x001fca00078e0002 */
[----:B------:R-:W-:Y:S01]  /*c630*/  LDGSTS.E.BYPASS.LTC128B.128 [R4+0x400], desc[UR36][R2.64], !P3 ;  /* 0x0040000002047fae */ /* 0x000fe2000d901d64 */
[----:B------:R-:W-:-:S03]  /*c640*/  ISETP.LT.OR P3, PT, R5, 0x11, P2 ;  /* 0x000000110500780c */ /* 0x000fc60001761670 */
[----:B------:R-:W-:Y:S01]  /*c650*/  LDGSTS.E.BYPASS.LTC128B.128 [R4+0x3400], desc[UR36][R2.64+0x80], !P4 ;  /* 0x0340008002047fae */ /* 0x000fe2000e101d64 */
[----:B------:R-:W-:-:S03]  /*c660*/  ISETP.LT.OR P4, PT, R5, 0x11, P1 ;  /* 0x000000110500780c */ /* 0x000fc60000f81670 */
[----:B------:R1:W-:Y:S01]  /*c670*/  LDGSTS.E.BYPASS.LTC128B.128 [R4+0x6400], desc[UR36][R2.64+0x100], !P5 ;  /* 0x0640010002047fae */ /* 0x0003e2000e901d64 */
[----:B------:R-:W-:Y:S02]  /*c680*/  ISETP.LT.OR P5, PT, R5, 0x11, P0 ;  /* 0x000000110500780c */ /* 0x000fe400007a1670 */
[----:B-1----:R-:W-:Y:S01]  /*c690*/  MOV R2, R14 ;  /* 0x0000000e00027202 */ /* 0x002fe20000000f00 */
[----:B--2---:R-:W-:Y:S01]  /*c6a0*/  IMAD.MOV.U32 R3, RZ, RZ, R6 ;  /* 0x000000ffff037224 */ /* 0x004fe200078e0006 */
[----:B------:R-:W0:Y:S03]  /*c6b0*/  SHFL.IDX PT, R14, R17, 0x3, 0x181f ;  /* 0x00781f00110e7f89 */ /* 0x000e2600000e0000 */
[----:B------:R-:W-:Y:S01]  /*c6c0*/  IMAD.WIDE.U32 R2, R23, 0x2, R2 ;  /* 0x0000000217027825 */ /* 0x000fe200078e0002 */
[----:B------:R-:W1:Y:S04]  /*c6d0*/  SHFL.IDX PT, R6, R18, 0x3, 0x181f ;  /* 0x00781f0012067f89 */ /* 0x000e6800000e0000 */
[----:B------:R-:W-:Y:S01]  /*c6e0*/  LDGSTS.E.BYPASS.LTC128B.128 [R4+0xc00], desc[UR36][R2.64], !P3 ;  /* 0x00c0000002047fae */ /* 0x000fe2000d901d64 */
[----:B------:R-:W-:-:S03]  /*c6f0*/  ISETP.LT.OR P3, PT, R5, 0x21, P2 ;  /* 0x000000210500780c */ /* 0x000fc60001761670 */
[----:B------:R-:W-:Y:S01]  /*c700*/  LDGSTS.E.BYPASS.LTC128B.128 [R4+0x3c00], desc[UR36][R2.64+0x80], !P4 ;  /* 0x03c0008002047fae */ /* 0x000fe2000e101d64 */
[----:B------:R-:W-:-:S03]  /*c710*/  ISETP.LT.OR P4, PT, R5, 0x21, P1 ;  /* 0x000000210500780c */ /* 0x000fc60000f81670 */
[----:B------:R3:W-:Y:S01]  /*c720*/  LDGSTS.E.BYPASS.LTC128B.128 [R4+0x6c00], desc[UR36][R2.64+0x100], !P5 ;  /* 0x06c0010002047fae */ /* 0x0007e2000e901d64 */
[----:B------:R-:W-:Y:S02]  /*c730*/  ISETP.LT.OR P5, PT, R5, 0x21, P0 ;  /* 0x000000210500780c */ /* 0x000fe400007a1670 */
[----:B---3--:R-:W-:Y:S01]  /*c740*/  MOV R2, R8 ;  /* 0x0000000800027202 */ /* 0x008fe20000000f00 */
[----:B----4-:R-:W-:Y:S01]  /*c750*/  IMAD.MOV.U32 R3, RZ, RZ, R7 ;  /* 0x000000ffff037224 */ /* 0x010fe200078e0007 */
[----:B------:R-:W2:Y:S03]  /*c760*/  SHFL.IDX PT, R8, R17, 0x4, 0x181f ;  /* 0x00981f0011087f89 */ /* 0x000ea600000e0000 */
[----:B------:R-:W-:Y:S01]  /*c770*/  IMAD.WIDE.U32 R2, R23, 0x2, R2 ;  /* 0x0000000217027825 */ /* 0x000fe200078e0002 */
[----:B------:R-:W3:Y:S04]  /*c780*/  SHFL.IDX PT, R7, R18, 0x4, 0x181f ;  /* 0x00981f0012077f89 */ /* 0x000ee800000e0000 */
[----:B------:R-:W-:Y:S01]  /*c790*/  LDGSTS.E.BYPASS.LTC128B.128 [R4+0x1400], desc[UR36][R2.64], !P3 ;  /* 0x0140000002047fae */ /* 0x000fe2000d901d64 */
[----:B------:R-:W-:-:S03]  /*c7a0*/  ISETP.LT.OR P3, PT, R5, 0x31, P2 ;  /* 0x000000310500780c */ /* 0x000fc60001761670 */
[----:B------:R-:W-:Y:S01]  /*c7b0*/  LDGSTS.E.BYPASS.LTC128B.128 [R4+0x4400], desc[UR36][R2.64+0x80], !P4 ;  /* 0x0440008002047fae */ /* 0x000fe2000e101d64 */
[----:B------:R-:W-:-:S03]  /*c7c0*/  ISETP.LT.OR P4, PT, R5, 0x31, P1 ;  /* 0x000000310500780c */ /* 0x000fc60000f81670 */
[----:B------:R0:W-:Y:S01]  /*c7d0*/  LDGSTS.E.BYPASS.LTC128B.128 [R4+0x7400], desc[UR36][R2.64+0x100], !P5 ;  /* 0x0740010002047fae */ /* 0x0001e2000e901d64 */
[----:B------:R-:W-:-:S03]  /*c7e0*/  ISETP.LT.OR P5, PT, R5, 0x31, P0 ;  /* 0x000000310500780c */ /* 0x000fc600007a1670 */
[----:B------:R-:W4:Y:S01]  /*c7f0*/  SHFL.IDX PT, R18, R18, 0x5, 0x181f ;  /* 0x00b81f0012127f89 */ /* 0x000f2200000e0000 */
[----:B0-----:R-:W-:Y:S01]  /*c800*/  MOV R2, R14 ;  /* 0x0000000e00027202 */ /* 0x001fe20000000f00 */
[----:B-1----:R-:W-:Y:S02]  /*c810*/  IMAD.MOV.U32 R3, RZ, RZ, R6 ;  /* 0x000000ffff037224 */ /* 0x002fe400078e0006 */
[----:B------:R0:W1:Y:S01]  /*c820*/  SHFL.IDX PT, R14, R17, 0x5, 0x181f ;  /* 0x00b81f00110e7f89 */ /* 0x00006200000e0000 */
[----:B------:R-:W-:Y:S01]  /*c830*/  MOV R6, RZ ;  /* 0x000000ff00067202 */ /* 0x000fe20000000f00 */
[----:B------:R-:W-:-:S05]  /*c840*/  IMAD.WIDE.U32 R2, R23, 0x2, R2 ;  /* 0x0000000217027825 */ /* 0x000fca00078e0002 */
[----:B------:R-:W-:Y:S01]  /*c850*/  LDGSTS.E.BYPASS.LTC128B.128 [R4+0x1c00], desc[UR36][R2.64], !P3 ;  /* 0x01c0000002047fae */ /* 0x000fe2000d901d64 */
[----:B------:R-:W-:-:S03]  /*c860*/  ISETP.LT.OR P3, PT, R5, 0x41, P2 ;  /* 0x000000410500780c */ /* 0x000fc60001761670 */
[----:B------:R-:W-:Y:S01]  /*c870*/  LDGSTS.E.BYPASS.LTC128B.128 [R4+0x4c00], desc[UR36][R2.64+0x80], !P4 ;  /* 0x04c0008002047fae */ /* 0x000fe2000e101d64 */
[----:B------:R-:W-:-:S03]  /*c880*/  ISETP.LT.OR P4, PT, R5, 0x41, P1 ;  /* 0x000000410500780c */ /* 0x000fc60000f81670 */
[----:B------:R2:W-:Y:S01]  /*c890*/  LDGSTS.E.BYPASS.LTC128B.128 [R4+0x7c00], desc[UR36][R2.64+0x100], !P5 ;  /* 0x07c0010002047fae */ /* 0x0005e2000e901d64 */
[----:B------:R-:W-:Y:S02]  /*c8a0*/  ISETP.LT.OR P5, PT, R5, 0x41, P0 ;  /* 0x000000410500780c */ /* 0x000fe400007a1670 */
[----:B--2---:R-:W-:Y:S01]  /*c8b0*/  MOV R2, R8 ;  /* 0x0000000800027202 */ /* 0x004fe20000000f00 */
[----:B---3--:R-:W-:-:S04]  /*c8c0*/  IMAD.MOV.U32 R3, RZ, RZ, R7 ;  /* 0x000000ffff037224 */ /* 0x008fc800078e0007 */
[----:B------:R-:W-:-:S05]  /*c8d0*/  IMAD.WIDE.U32 R2, R23, 0x2, R2 ;  /* 0x0000000217027825 */ /* 0x000fca00078e0002 */
[----:B------:R0:W-:Y:S04]  /*c8e0*/  LDGSTS.E.BYPASS.LTC128B.128 [R4+0x2400], desc[UR36][R2.64], !P3 ;  /* 0x0240000002047fae */ /* 0x0001e8000d901d64 */
[----:B------:R0:W-:Y:S04]  /*c8f0*/  LDGSTS.E.BYPASS.LTC128B.128 [R4+0x5400], desc[UR36][R2.64+0x80], !P4 ;  /* 0x0540008002047fae */ /* 0x0001e8000e101d64 */
[----:B-1--4-:R0:W-:Y:S02]  /*c900*/  LDGSTS.E.BYPASS.LTC128B.128 [R4+0x8400], desc[UR36][R2.64+0x100], !P5 ;  /* 0x0840010002047fae */ /* 0x0121e4000e901d64 */
.L_x_3436:
[C---:B------:R-:W-:Y:S01]  /*c910*/  ISETP.LT.OR P2, PT, R5.reuse, 0x51, P2 ;  /* 0x000000510500780c */ /* 0x040fe20001741670 */
[----:B0-----:R-:W-:Y:S01]  /*c920*/  IMAD.MOV.U32 R2, RZ, RZ, R14 ;  /* 0x000000ffff027224 */ /* 0x001fe200078e000e */
        /* <DEDUP_REMOVED lines=9> */
[----:B------:R0:W-:Y:S01]  /*c9c0*/  LDGSTS.E.BYPASS.LTC128B.128 [R4+0x8c00], desc[UR36][R2.64+0x100], !P0 ;  /* 0x08c0010002047fae */ /* 0x0001e2000c101d64 */
[----:B------:R-:W-:Y:S01]  /*c9d0*/  PLOP3.LUT P0, PT, PT, PT, PT, 0x80, 0x0 ;  /* 0x000000000000781c */ /* 0x000fe20003f0f070 */
[----:B------:R-:W-:-:S12]  /*c9e0*/  NOP ;  /* 0x0000000000007918 */ /* 0x000fd80000000000 */
.L_x_3344:
        /* <DEDUP_REMOVED lines=10> */
.L_x_3345:
[----:B------:R1:W-:Y:S02]  /*ca90*/  SYNCS.ARRIVE.TRANS64.A1T0 RZ, [R0+URZ+0x30850], RZ ;  /* 0x030850ff00ff79a7 */ /* 0x0003e4000810003f */
[----:B-1----:R-:W-:-:S05]  /*caa0*/  VIADD R0, R26, 0x1 ;  /* 0x000000011a007836 */ /* 0x002fca0000000000 */
[----:B------:R-:W-:-:S04]  /*cab0*/  ISETP.NE.AND P0, PT, R0, 0x2, PT ;  /* 0x000000020000780c */ /* 0x000fc80003f05270 */
[----:B0-----:R-:W-:Y:S02]  /*cac0*/  SEL R3, RZ, 0x1, P0 ;  /* 0x00000001ff037807 */ /* 0x001fe40000000000 */
[----:B------:R-:W-:Y:S02]  /*cad0*/  SEL R0, R0, RZ, P0 ;  /* 0x000000ff00007207 */ /* 0x000fe40000000000 */
[----:B------:R-:W-:-:S07]  /*cae0*/  LOP3.LUT R28, R28, R3, RZ, 0x3c, !PT ;  /* 0x000000031c1c7212 */ /* 0x000fce00078e3cff */
.L_x_3311:
[----:B------:R-:W0:Y:S01]  /*caf0*/  S2R R3, SR_CgaCtaId ;  /* 0x0000000000037919 */ /* 0x000e220000008800 */
[----:B------:R-:W-:Y:S02]  /*cb00*/  MOV R2, 0x400 ;  /* 0x0000040000027802 */ /* 0x000fe40000000f00 */
[----:B------:R-:W-:Y:S02]  /*cb10*/  SHF.L.U32 R6, R6, 0x1f, RZ ;  /* 0x0000001f06067819 */ /* 0x000fe400000006ff */
[----:B0-----:R-:W-:-:S04]  /*cb20*/  LEA R7, R3, R2, 0x18 ;  /* 0x0000000203077211 */ /* 0x001fc800078ec0ff */
[----:B------:R-:W0:Y:S02]  /*cb30*/  SYNCS.PHASECHK.TRANS64.TRYWAIT P0, [R7+URZ+0x30820], R6 ;  /* 0x03082006070075a7 */ /* 0x000e24000800017f */
[----:B0-----:R-:W-:Y:S05]  /*cb40*/  @!P0 BRA `(.L_x_3346) ;  /* 0x0000003000408947 */ /* 0x001fea0003800000 */
.L_x_3437:
[----:B------:R-:W-:-:S03]  /*cb50*/  UMOV UR4, 0xffffffff ;  /* 0xffffffff00047882 */ /* 0x000fc60000000000 */
[----:B------:R-:W-:Y:S05]  /*cb60*/  BRA.DIV UR4, `(.L_x_3347) ;  /* 0x00000032044c7947 */ /* 0x000fea000b800000 */
[----:B------:R-:W1:Y:S02]  /*cb70*/  S2R R2, SR_TID.X ;  /* 0x0000000000027919 */ /* 0x000e640000002100 */
[----:B-1----:R-:W-:-:S04]  /*cb80*/  SHF.R.U32.HI R2, RZ, 0x5, R2 ;  /* 0x00000005ff027819 */ /* 0x002fc80000011602 */
[----:B------:R-:W-:-:S05]  /*cb90*/  LOP3.LUT R2, R2, 0x3, RZ, 0xc0, !PT ;  /* 0x0000000302027812 */ /* 0x000fca00078ec0ff */
[----:B------:R1:W2:Y:S02]  /*cba0*/  SHFL.IDX PT, R14, R2, RZ, 0x1f ;  /* 0x00001fff020e7589 */ /* 0x0002a400000e0000 */
.L_x_3440:
[----:B--2---:R-:W-:-:S13]  /*cbb0*/  ISETP.NE.AND P0, PT, R14, RZ, PT ;  /* 0x000000ff0e00720c */ /* 0x004fda0003f05270 */
[----:B------:R-:W-:Y:S05]  /*cbc0*/  @P0 BRA `(.L_x_3279) ;  /* 0x0000000000900947 */ /* 0x000fea0003800000 */
[----:B------:R-:W-:-:S03]  /*cbd0*/  UMOV UR4, 0xffffffff ;  /* 0xffffffff00047882 */ /* 0x000fc60000000000 */
[----:B------:R-:W-:Y:S05]  /*cbe0*/  BRA.DIV UR4, `(.L_x_3348) ;  /* 0x0000003204607947 */ /* 0x000fea000b800000 */
[----:B------:R-:W-:-:S13]  /*cbf0*/  ELECT P6, URZ, PT ;  /* 0x00000000003f782f */ /* 0x000fda00038c0000 */
.L_x_3443:
        /* <DEDUP_REMOVED lines=8> */
.L_x_3349:
[----:B------:R-:W-:Y:S01]  /*cc80*/  IMAD R5, R0, 0x8, R7 ;  /* 0x0000000800057824 */ /* 0x000fe200078e0207 */
[----:B------:R-:W-:Y:S02]  /*cc90*/  SHF.L.U32 R2, R28, 0x1f, RZ ;  /* 0x0000001f1c027819 */ /* 0x000fe400000006ff */
[----:B------:R-:W-:Y:S02]  /*cca0*/  IADD3 R0, R0, 0x1, RZ ;  /* 0x0000000100007810 */ /* 0x000fe40007ffe0ff */
[----:B------:R-:W1:Y:S02]  /*ccb0*/  SYNCS.PHASECHK.TRANS64.TRYWAIT P1, [R5+URZ+0x30840], R2 ;  /* 0x03084002050075a7 */ /* 0x000e64000802017f */
[----:B------:R-:W-:-:S04]  /*ccc0*/  ISETP.NE.AND P2, PT, R0, 0x2, PT ;  /* 0x000000020000780c */ /* 0x000fc80003f45270 */
[----:B------:R-:W-:Y:S01]  /*ccd0*/  SEL R3, RZ, 0x1, P2 ;  /* 0x00000001ff037807 */ /* 0x000fe20001000000 */
[----:B-1----:R-:W-:Y:S08]  /*cce0*/  @!P1 BRA `(.L_x_3350) ;  /* 0x0000003000409947 */ /* 0x002ff00003800000 */
.L_x_3444:
[----:B------:R-:W-:Y:S02]  /*ccf0*/  SEL R0, R0, RZ, P2 ;  /* 0x000000ff00007207 */ /* 0x000fe40001000000 */
[----:B------:R-:W-:Y:S01]  /*cd00*/  LOP3.LUT R3, R28, R3, RZ, 0x3c, !PT ;  /* 0x000000031c037212 */ /* 0x000fe200078e3cff */
[----:B------:R-:W-:Y:S06]  /*cd10*/  @!P0 BRA `(.L_x_3351) ;  /* 0x0000000000048947 */ /* 0x000fec0003800000 */
[----:B------:R-:W-:Y:S01]  /*cd20*/  BPT.TRAP 0x1 ;  /* 0x000000040000795c */ /* 0x000fe20000300000 */
.L_x_3351:
[----:B0-----:R-:W-:Y:S01]  /*cd30*/  IMAD R7, R0, 0x8, R7 ;  /* 0x0000000800077824 */ /* 0x001fe200078e0207 */
[----:B------:R-:W-:-:S04]  /*cd40*/  SHF.L.U32 R0, R3, 0x1f, RZ ;  /* 0x0000001f03007819 */ /* 0x000fc800000006ff */
[----:B------:R-:W0:Y:S02]  /*cd50*/  SYNCS.PHASECHK.TRANS64.TRYWAIT P1, [R7+URZ+0x30840], R0 ;  /* 0x03084000070075a7 */ /* 0x000e24000802017f */
[----:B0-----:R-:W-:Y:S05]  /*cd60*/  @!P1 BRA `(.L_x_3352) ;  /* 0x0000003000349947 */ /* 0x001fea0003800000 */
.L_x_3445:
[----:B------:R-:W-:Y:S05]  /*cd70*/  @!P0 BRA `(.L_x_3353) ;  /* 0x0000000000048947 */ /* 0x000fea0003800000 */
[----:B------:R-:W-:Y:S01]  /*cd80*/  BPT.TRAP 0x1 ;  /* 0x000000040000795c */ /* 0x000fe20000300000 */
.L_x_3353:
[----:B------:R-:W2:Y:S02]  /*cd90*/  SYNCS.PHASECHK.TRANS64.TRYWAIT P1, [R5+URZ+0x30860], R2 ;  /* 0x03086002050075a7 */ /* 0x000ea4000802017f */
[----:B--2---:R-:W-:Y:S05]  /*cda0*/  @!P1 BRA `(.L_x_3354) ;  /* 0x0000003000389947 */ /* 0x004fea0003800000 */
.L_x_3446:
[----:B------:R-:W-:Y:S05]  /*cdb0*/  @!P0 BRA `(.L_x_3355) ;  /* 0x0000000000048947 */ /* 0x000fea0003800000 */
[----:B------:R-:W-:Y:S01]  /*cdc0*/  BPT.TRAP 0x1 ;  /* 0x000000040000795c */ /* 0x000fe20000300000 */
.L_x_3355:
[----:B---3--:R3:W4:Y:S02]  /*cdd0*/  SYNCS.PHASECHK.TRANS64.TRYWAIT P0, [R7+URZ+0x30860], R0 ;  /* 0x03086000070075a7 */ /* 0x008724000800017f */
[----:B----4-:R-:W-:Y:S05]  /*cde0*/  @!P0 NANOSLEEP.SYNCS 0x989680 ;  /* 0x009896800000895d */ /* 0x010fea0003900000 */
[----:B------:R-:W4:Y:S02]  /*cdf0*/  @!P0 SYNCS.PHASECHK.TRANS64 P0, [R7+URZ+0x30860], R0 ;  /* 0x03086000070085a7 */ /* 0x000f24000800007f */
[----:B----4-:R-:W-:Y:S05]  /*ce00*/  @!P0 BRA `(.L_x_3355) ;  /* 0xfffffffc00f08947 */ /* 0x010fea000383ffff */
.L_x_3279:
[----:B------:R-:W-:Y:S05]  /*ce10*/  BSYNC B6 ;  /* 0x0000000000067941 */ /* 0x000fea0003800000 */
.L_x_3276:
[----:B------:R-:W-:Y:S05]  /*ce20*/  EXIT ;  /* 0x000000000000794d */ /* 0x000fea0003800000 */
.L_x_3283:
[----:B0-----:R-:W-:-:S04]  /*ce30*/  MOV R3, UR38 ;  /* 0x0000002600037c02 */ /* 0x001fc80008000f00 */
[----:B------:R0:W1:Y:S03]  /*ce40*/  SYNCS.PHASECHK.TRANS64.TRYWAIT P0, [R3+URZ+0x30800], R0 ;  /* 0x03080000030075a7 */ /* 0x000066000800017f */
[----:B-1----:R-:W-:Y:S05]  /*ce50*/  @!P0 NANOSLEEP.SYNCS 0x989680 ;  /* 0x009896800000895d */ /* 0x002fea0003900000 */
[----:B------:R-:W1:Y:S02]  /*ce60*/  @!P0 SYNCS.PHASECHK.TRANS64 P0, [R3+URZ+0x30800], R0 ;  /* 0x03080000030085a7 */ /* 0x000e64000800007f */
[----:B-1----:R-:W-:Y:S05]  /*ce70*/  @!P0 BRA `(.L_x_3283) ;  /* 0xfffffffc00ec8947 */ /* 0x002fea000383ffff */
[----:B------:R-:W-:Y:S05]  /*ce80*/  BRA `(.L_x_3356) ;  /* 0xffffff4400347947 */ /* 0x000fea000383ffff */
.L_x_3287:
[----:B0-----:R-:W-:-:S04]  /*ce90*/  IMAD.U32 R3, RZ, RZ, UR38 ;  /* 0x00000026ff037e24 */ /* 0x001fc8000f8e00ff */
[----:B------:R0:W2:Y:S03]  /*cea0*/  SYNCS.PHASECHK.TRANS64.TRYWAIT P1, [R3+URZ+0x30830], R0 ;  /* 0x03083000030075a7 */ /* 0x0000a6000802017f */
[----:B--2---:R-:W-:Y:S05]  /*ceb0*/  @!P1 NANOSLEEP.SYNCS 0x989680 ;  /* 0x009896800000995d */ /* 0x004fea0003900000 */
[----:B------:R-:W2:Y:S02]  /*cec0*/  @!P1 SYNCS.PHASECHK.TRANS64 P1, [R3+URZ+0x30830], R0 ;  /* 0x03083000030095a7 */ /* 0x000ea4000802007f */
[----:B--2---:R-:W-:Y:S05]  /*ced0*/  @!P1 BRA `(.L_x_3287) ;  /* 0xfffffffc00ec9947 */ /* 0x004fea000383ffff */
[----:B------:R-:W-:Y:S05]  /*cee0*/  BRA `(.L_x_3286) ;  /* 0xffffff4400587947 */ /* 0x000fea000383ffff */
.L_x_3293:
[----:B-1----:R-:W-:-:S04]  /*cef0*/  MOV R5, UR61 ;  /* 0x0000003d00057c02 */ /* 0x002fc80008000f00 */
[----:B------:R1:W2:Y:S03]  /*cf00*/  SYNCS.PHASECHK.TRANS64.TRYWAIT P1, [R5+URZ+0x30830], R4 ;  /* 0x03083004050075a7 */ /* 0x0002a6000802017f */
[----:B--2---:R-:W-:Y:S05]  /*cf10*/  @!P1 NANOSLEEP.SYNCS 0x989680 ;  /* 0x009896800000995d */ /* 0x004fea0003900000 */
[----:B------:R-:W2:Y:S02]  /*cf20*/  @!P1 SYNCS.PHASECHK.TRANS64 P1, [R5+URZ+0x30830], R4 ;  /* 0x03083004050095a7 */ /* 0x000ea4000802007f */
[----:B--2---:R-:W-:Y:S05]  /*cf30*/  @!P1 BRA `(.L_x_3293) ;  /* 0xfffffffc00ec9947 */ /* 0x004fea000383ffff */
[----:B------:R-:W-:Y:S05]  /*cf40*/  BRA `(.L_x_3292) ;  /* 0xffffff70001c7947 */ /* 0x000fea000383ffff */
.L_x_3297:
[----:B-1----:R-:W-:-:S04]  /*cf50*/  IMAD.U32 R5, RZ, RZ, UR4 ;  /* 0x00000004ff057e24 */ /* 0x002fc8000f8e00ff */
[----:B------:R1:W3:Y:S03]  /*cf60*/  SYNCS.PHASECHK.TRANS64.TRYWAIT P1, [R5+URZ+0x30850], R0 ;  /* 0x03085000050075a7 */ /* 0x0002e6000802017f */
[----:B---3--:R-:W-:Y:S05]  /*cf70*/  @!P1 NANOSLEEP.SYNCS 0x989680 ;  /* 0x009896800000995d */ /* 0x008fea0003900000 */
[----:B------:R-:W3:Y:S02]  /*cf80*/  @!P1 SYNCS.PHASECHK.TRANS64 P1, [R5+URZ+0x30850], R0 ;  /* 0x03085000050095a7 */ /* 0x000ee4000802007f */
[----:B---3--:R-:W-:Y:S05]  /*cf90*/  @!P1 BRA `(.L_x_3297) ;  /* 0xfffffffc00ec9947 */ /* 0x008fea000383ffff */
[----:B------:R-:W-:Y:S05]  /*cfa0*/  BRA `(.L_x_3296) ;  /* 0xffffff7800ac7947 */ /* 0x000fea000383ffff */
.L_x_3304:
[----:B-1----:R-:W-:-:S04]  /*cfb0*/  MOV R7, UR5 ;  /* 0x0000000500077c02 */ /* 0x002fc80008000f00 */
[----:B------:R1:W2:Y:S03]  /*cfc0*/  SYNCS.PHASECHK.TRANS64.TRYWAIT P1, [R7+URZ+0x30850], R0 ;  /* 0x03085000070075a7 */ /* 0x0002a6000802017f */
[----:B--2---:R-:W-:Y:S05]  /*cfd0*/  @!P1 NANOSLEEP.SYNCS 0x989680 ;  /* 0x009896800000995d */ /* 0x004fea0003900000 */
[----:B------:R-:W2:Y:S02]  /*cfe0*/  @!P1 SYNCS.PHASECHK.TRANS64 P1, [R7+URZ+0x30850], R0 ;  /* 0x03085000070095a7 */ /* 0x000ea4000802007f */
[----:B--2---:R-:W-:Y:S05]  /*cff0*/  @!P1 BRA `(.L_x_3304) ;  /* 0xfffffffc00ec9947 */ /* 0x004fea000383ffff */
[----:B------:R-:W-:Y:S05]  /*d000*/  BRA `(.L_x_3303) ;  /* 0xffffff9800487947 */ /* 0x000fea000383ffff */
.L_x_3316:
[----:B------:R-:W-:Y:S01]  /*d010*/  IMAD.MOV.U32 R13, RZ, RZ, R18 ;  /* 0x000000ffff0d7224 */ /* 0x000fe200078e0012 */
[----:B------:R-:W-:Y:S01]  /*d020*/  MOV R12, RZ ;  /* 0x000000ff000c7202 */ /* 0x000fe20000000f00 */
[----:B------:R-:W-:Y:S01]  /*d030*/  IMAD.MOV.U32 R11, RZ, RZ, 0x1f ;  /* 0x0000001fff0b7424 */ /* 0x000fe200078e00ff */
[----:B------:R-:W-:-:S07]  /*d040*/  MOV R15, 0xffffffff ;  /* 0xffffffff000f7802 */ /* 0x000fce0000000f00 */
[----:B-----5:R-:W-:Y:S05]  /*d050*/  WARPSYNC.COLLECTIVE R15, `(.L_x_3357) ;  /* 0x000000000f087348 */ /* 0x020fea0003c00000 */
[----:B------:R0:W1:Y:S02]  /*d060*/  SHFL.IDX P6, R14, R13, R12, R11 ;  /* 0x0000000c0d0e7389 */ /* 0x00006400000c000b */
[----:B01---5:R-:W-:Y:S01]  /*d070*/  ENDCOLLECTIVE ;  /* 0x000000000000791b */ /* 0x023fe20003800000 */
.L_x_3357:
[----:B------:R-:W-:Y:S05]  /*d080*/  BRA `(.L_x_3358) ;  /* 0xffffffcc00607947 */ /* 0x000fea000383ffff */
.L_x_3318:
[----:B0-----:R-:W-:-:S04]  /*d090*/  IMAD.U32 R3, RZ, RZ, UR44 ;  /* 0x0000002cff037e24 */ /* 0x001fc8000f8e00ff */
[----:B------:R0:W1:Y:S03]  /*d0a0*/  SYNCS.PHASECHK.TRANS64.TRYWAIT P0, [R3+URZ+0x30840], R2 ;  /* 0x03084002030075a7 */ /* 0x000066000800017f */
[----:B-1----:R-:W-:Y:S05]  /*d0b0*/  @!P0 NANOSLEEP.SYNCS 0x989680 ;  /* 0x009896800000895d */ /* 0x002fea0003900000 */
[----:B------:R-:W1:Y:S02]  /*d0c0*/  @!P0 SYNCS.PHASECHK.TRANS64 P0, [R3+URZ+0x30840], R2 ;  /* 0x03084002030085a7 */ /* 0x000e64000800007f */
[----:B-1----:R-:W-:Y:S05]  /*d0d0*/  @!P0 BRA `(.L_x_3318) ;  /* 0xfffffffc00ec8947 */ /* 0x002fea000383ffff */
[----:B------:R-:W-:Y:S05]  /*d0e0*/  BRA `(.L_x_3359) ;  /* 0xffffffd0006c7947 */ /* 0x000fea000383ffff */
.L_x_3319:
[----:B------:R-:W-:Y:S01]  /*d0f0*/  BSSY B0, `(.L_x_3360) ;  /* 0x0000008000007945 */ /* 0x000fe20003800000 */
[----:B------:R-:W-:Y:S01]  /*d100*/  MOV R13, R7 ;  /* 0x00000007000d7202 */ /* 0x000fe20000000f00 */
[----:B------:R-:W-:Y:S01]  /*d110*/  IMAD.MOV.U32 R12, RZ, RZ, RZ ;  /* 0x000000ffff0c7224 */ /* 0x000fe200078e00ff */
[----:B------:R-:W-:Y:S01]  /*d120*/  MOV R11, 0x181f ;  /* 0x0000181f000b7802 */ /* 0x000fe20000000f00 */
[----:B------:R-:W-:-:S07]  /*d130*/  IMAD.MOV.U32 R15, RZ, RZ, -0x1 ;  /* 0xffffffffff0f7424 */ /* 0x000fce00078e00ff */
[----:B------:R-:W-:Y:S05]  /*d140*/  WARPSYNC.COLLECTIVE R15, `(.L_x_3361) ;  /* 0x000000000f087348 */ /* 0x000fea0003c00000 */
[----:B------:R0:W1:Y:S02]  /*d150*/  SHFL.IDX P6, R14, R13, R12, R11 ;  /* 0x0000000c0d0e7389 */ /* 0x00006400000c000b */
[----:B01----:R-:W-:Y:S01]  /*d160*/  ENDCOLLECTIVE ;  /* 0x000000000000791b */ /* 0x003fe20003800000 */
.L_x_3361:
[----:B------:R-:W-:Y:S05]  /*d170*/  BSYNC B0 ;  /* 0x0000000000007941 */ /* 0x000fea0003800000 */
.L_x_3360:
[----:B------:R-:W-:Y:S01]  /*d180*/  IMAD.MOV.U32 R13, RZ, RZ, R0 ;  /* 0x000000ffff0d7224 */ /* 0x000fe200078e0000 */
[----:B------:R-:W-:Y:S01]  /*d190*/  MOV R12, RZ ;  /* 0x000000ff000c7202 */ /* 0x000fe20000000f00 */
[----:B------:R-:W-:Y:S01]  /*d1a0*/  IMAD.MOV.U32 R11, RZ, RZ, 0x181f ;  /* 0x0000181fff0b7424 */ /* 0x000fe200078e00ff */
[----:B------:R-:W-:Y:S02]  /*d1b0*/  MOV R15, 0xffffffff ;  /* 0xffffffff000f7802 */ /* 0x000fe40000000f00 */
[----:B------:R-:W-:Y:S02]  /*d1c0*/  MOV R3, R14 ;  /* 0x0000000e00037202 */ /* 0x000fe40000000f00 */
[----:B------:R-:W-:-:S07]  /*d1d0*/  @P0 LEA R9, R30, UR44, 0x1 ;  /* 0x0000002c1e090c11 */ /* 0x000fce000f8e08ff */
[----:B------:R-:W-:Y:S05]  /*d1e0*/  WARPSYNC.COLLECTIVE R15, `(.L_x_3362) ;  /* 0x000000000f087348 */ /* 0x000fea0003c00000 */
[----:B------:R0:W1:Y:S02]  /*d1f0*/  SHFL.IDX P6, R14, R13, R12, R11 ;  /* 0x0000000c0d0e7389 */ /* 0x00006400000c000b */
[----:B01----:R-:W-:Y:S01]  /*d200*/  ENDCOLLECTIVE ;  /* 0x000000000000791b */ /* 0x003fe20003800000 */
.L_x_3362:
[----:B------:R-:W-:Y:S01]  /*d210*/  MOV R13, R7 ;  /* 0x00000007000d7202 */ /* 0x000fe20000000f00 */
[----:B------:R-:W-:Y:S02]  /*d220*/  IMAD.MOV.U32 R12, RZ, RZ, 0x1 ;  /* 0x00000001ff0c7424 */ /* 0x000fe400078e00ff */
[----:B------:R-:W-:-:S07]  /*d230*/  IMAD.MOV.U32 R2, RZ, RZ, R14 ;  /* 0x000000ffff027224 */ /* 0x000fce00078e000e */
[----:B------:R-:W-:Y:S05]  /*d240*/  WARPSYNC.COLLECTIVE R15, `(.L_x_3363) ;  /* 0x000000000f087348 */ /* 0x000fea0003c00000 */
[----:B------:R0:W1:Y:S02]  /*d250*/  SHFL.IDX P6, R14, R13, R12, R11 ;  /* 0x0000000c0d0e7389 */ /* 0x00006400000c000b */
[----:B01----:R-:W-:Y:S01]  /*d260*/  ENDCOLLECTIVE ;  /* 0x000000000000791b */ /* 0x003fe20003800000 */
.L_x_3363:
[----:B------:R-:W-:-:S05]  /*d270*/  @P0 IMAD.WIDE.U32 R2, R23, 0x2, R2 ;  /* 0x0000000217020825 */ /* 0x000fca00078e0002 */
[----:B------:R-:W-:Y:S01]  /*d280*/  @!PT LDS RZ, [RZ] ;  /* 0x00000000fffff984 */ /* 0x000fe20000000800 */
[----:B------:R-:W-:Y:S01]  /*d290*/  @!PT LDS RZ, [RZ] ;  /* 0x00000000fffff984 */ /* 0x000fe20000000800 */
[----:B------:R-:W-:Y:S01]  /*d2a0*/  @!PT LDS RZ, [RZ] ;  /* 0x00000000fffff984 */ /* 0x000fe20000000800 */
[----:B------:R0:W-:Y:S04]  /*d2b0*/  @P0 LDGSTS.E.BYPASS.LTC128B.128 [R9+0x1e400], desc[UR36][R2.64], !P3 ;  /* 0x1e40000002090fae */ /* 0x0001e8000d901d64 */
[----:B------:R0:W-:Y:S01]  /*d2c0*/  @P0 LDGSTS.E.BYPASS.LTC128B.128 [R9+0x21400], desc[UR36][R2.64+0x80], !P2 ;  /* 0x2140008002090fae */ /* 0x0001e2000d101d64 */
[----:B------:R-:W-:-:S03]  /*d2d0*/  IMAD.MOV.U32 R13, RZ, RZ, R0 ;  /* 0x000000ffff0d7224 */ /* 0x000fc600078e0000 */
[----:B------:R0:W-:Y:S01]  /*d2e0*/  @P0 LDGSTS.E.BYPASS.LTC128B.128 [R9+0x24400], desc[UR36][R2.64+0x100], !P1 ;  /* 0x2440010002090fae */ /* 0x0001e2000c901d64 */
[----:B------:R-:W-:Y:S02]  /*d2f0*/  ISETP.GE.AND P0, PT, R6, 0x11, PT ;  /* 0x000000110600780c */ /* 0x000fe40003f06270 */
[----:B------:R-:W-:-:S11]  /*d300*/  MOV R5, R14 ;  /* 0x0000000e00057202 */ /* 0x000fd60000000f00 */
[----:B0-----:R-:W-:Y:S05]  /*d310*/  WARPSYNC.COLLECTIVE R15, `(.L_x_3364) ;  /* 0x000000000f087348 */ /* 0x001fea0003c00000 */
[----:B------:R1:W2:Y:S02]  /*d320*/  SHFL.IDX P6, R14, R13, R12, R11 ;  /* 0x0000000c0d0e7389 */ /* 0x0002a400000c000b */
[----:B012---:R-:W-:Y:S01]  /*d330*/  ENDCOLLECTIVE ;  /* 0x000000000000791b */ /* 0x007fe20003800000 */
.L_x_3364:
[----:B------:R-:W-:Y:S01]  /*d340*/  @P0 LEA R21, R30, UR44, 0x1 ;  /* 0x0000002c1e150c11 */ /* 0x000fe2000f8e08ff */
[----:B------:R-:W-:Y:S01]  /*d350*/  IMAD.MOV.U32 R13, RZ, RZ, R7 ;  /* 0x000000ffff0d7224 */ /* 0x000fe200078e0007 */
[----:B------:R-:W-:Y:S02]  /*d360*/  MOV R12, 0x2 ;  /* 0x00000002000c7802 */ /* 0x000fe40000000f00 */
[----:B------:R-:W-:-:S07]  /*d370*/  MOV R4, R14 ;  /* 0x0000000e00047202 */ /* 0x000fce0000000f00 */
[----:B------:R-:W-:Y:S05]  /*d380*/  WARPSYNC.COLLECTIVE R15, `(.L_x_3365) ;  /* 0x000000000f087348 */ /* 0x000fea0003c00000 */
[----:B------:R0:W1:Y:S02]  /*d390*/  SHFL.IDX P6, R14, R13, R12, R11 ;  /* 0x0000000c0d0e7389 */ /* 0x00006400000c000b */
[----:B01----:R-:W-:Y:S01]  /*d3a0*/  ENDCOLLECTIVE ;  /* 0x000000000000791b */ /* 0x003fe20003800000 */
.L_x_3365:
[----:B------:R-:W-:-:S05]  /*d3b0*/  @P0 IMAD.WIDE.U32 R4, R23, 0x2, R4 ;  /* 0x0000000217040825 */ /* 0x000fca00078e0004 */
[----:B------:R-:W-:Y:S01]  /*d3c0*/  @!PT LDS RZ, [RZ] ;  /* 0x00000000fffff984 */ /* 0x000fe20000000800 */
[----:B------:R-:W-:Y:S01]  /*d3d0*/  @!PT LDS RZ, [RZ] ;  /* 0x00000000fffff984 */ /* 0x000fe20000000800 */
[----:B------:R-:W-:Y:S01]  /*d3e0*/  @!PT LDS RZ, [RZ] ;  /* 0x00000000fffff984 */ /* 0x000fe20000000800 */
[----:B------:R0:W-:Y:S04]  /*d3f0*/  @P0 LDGSTS.E.BYPASS.LTC128B.128 [R21+0x1ec00], desc[UR36][R4.64], !P3 ;  /* 0x1ec0000004150fae */ /* 0x0001e8000d901d64 */
[----:B------:R0:W-:Y:S01]  /*d400*/  @P0 LDGSTS.E.BYPASS.LTC128B.128 [R21+0x21c00], desc[UR36][R4.64+0x80], !P2 ;  /* 0x21c0008004150fae */ /* 0x0001e2000d101d64 */
[----:B------:R-:W-:-:S03]  /*d410*/  MOV R13, R0 ;  /* 0x00000000000d7202 */ /* 0x000fc60000000f00 */
[----:B------:R0:W-:Y:S01]  /*d420*/  @P0 LDGSTS.E.BYPASS.LTC128B.128 [R21+0x24c00], desc[UR36][R4.64+0x100], !P1 ;  /* 0x24c0010004150fae */ /* 0x0001e2000c901d64 */
[----:B------:R-:W-:Y:S01]  /*d430*/  ISETP.GE.AND P0, PT, R6, 0x21, PT ;  /* 0x000000210600780c */ /* 0x000fe20003f06270 */
[----:B------:R-:W-:-:S12]  /*d440*/  IMAD.MOV.U32 R8, RZ, RZ, R14 ;  /* 0x000000ffff087224 */ /* 0x000fd800078e000e */
[----:B0-----:R-:W-:Y:S05]  /*d450*/  WARPSYNC.COLLECTIVE R15, `(.L_x_3366) ;  /* 0x000000000f087348 */ /* 0x001fea0003c00000 */
[----:B------:R1:W2:Y:S02]  /*d460*/  SHFL.IDX P6, R14, R13, R12, R11 ;  /* 0x0000000c0d0e7389 */ /* 0x0002a400000c000b */
[----:B012---:R-:W-:Y:S01]  /*d470*/  ENDCOLLECTIVE ;  /* 0x000000000000791b */ /* 0x007fe20003800000 */
.L_x_3366:
[----:B------:R-:W-:Y:S02]  /*d480*/  MOV R3, R8 ;  /* 0x0000000800037202 */ /* 0x000fe40000000f00 */
[----:B------:R-:W-:Y:S01]  /*d490*/  @P0 LEA R25, R30, UR44, 0x1 ;  /* 0x0000002c1e190c11 */ /* 0x000fe2000f8e08ff */
[----:B------:R-:W-:Y:S01]  /*d4a0*/  IMAD.MOV.U32 R13, RZ, RZ, R7 ;  /* 0x000000ffff0d7224 */ /* 0x000fe200078e0007 */
[----:B------:R-:W-:Y:S01]  /*d4b0*/  MOV R12, 0x3 ;  /* 0x00000003000c7802 */ /* 0x000fe20000000f00 */
[----:B------:R-:W-:-:S07]  /*d4c0*/  IMAD.MOV.U32 R2, RZ, RZ, R14 ;  /* 0x000000ffff027224 */ /* 0x000fce00078e000e */
[----:B------:R-:W-:Y:S05]  /*d4d0*/  WARPSYNC.COLLECTIVE R15, `(.L_x_3367) ;  /* 0x000000000f087348 */ /* 0x000fea0003c00000 */
[----:B------:R0:W1:Y:S02]  /*d4e0*/  SHFL.IDX P6, R14, R13, R12, R11 ;  /* 0x0000000c0d0e7389 */ /* 0x00006400000c000b */
[----:B01----:R-:W-:Y:S01]  /*d4f0*/  ENDCOLLECTIVE ;  /* 0x000000000000791b */ /* 0x003fe20003800000 */
.L_x_3367:
        /* <DEDUP_REMOVED lines=13> */
.L_x_3368:
[----:B------:R-:W-:Y:S01]  /*d5d0*/  IMAD.MOV.U32 R5, RZ, RZ, R9 ;  /* 0x000000ffff057224 */ /* 0x000fe200078e0009 */
[----:B------:R-:W-:Y:S02]  /*d5e0*/  @P0 LEA R9, R30, UR44, 0x1 ;  /* 0x0000002c1e090c11 */ /* 0x000fe4000f8e08ff */
[----:B------:R-:W-:Y:S01]  /*d5f0*/  MOV R13, R7 ;  /* 0x00000007000d7202 */ /* 0x000fe20000000f00 */
[----:B------:R-:W-:Y:S02]  /*d600*/  IMAD.MOV.U32 R12, RZ, RZ, 0x4 ;  /* 0x00000004ff0c7424 */ /* 0x000fe400078e00ff */
[----:B------:R-:W-:-:S07]  /*d610*/  IMAD.MOV.U32 R10, RZ, RZ, R14 ;  /* 0x000000ffff0a7224 */ /* 0x000fce00078e000e */
[----:B------:R-:W-:Y:S05]  /*d620*/  WARPSYNC.COLLECTIVE R15, `(.L_x_3369) ;  /* 0x000000000f087348 */ /* 0x000fea0003c00000 */
[----:B------:R0:W1:Y:S02]  /*d630*/  SHFL.IDX P6, R14, R13, R12, R11 ;  /* 0x0000000c0d0e7389 */ /* 0x00006400000c000b */
[----:B01----:R-:W-:Y:S01]  /*d640*/  ENDCOLLECTIVE ;  /* 0x000000000000791b */ /* 0x003fe20003800000 */
.L_x_3369:
[----:B------:R-:W-:-:S05]  /*d650*/  MOV R4, R10 ;  /* 0x0000000a00047202 */ /* 0x000fca0000000f00 */
[----:B------:R-:W-:-:S05]  /*d660*/  @P0 IMAD.WIDE.U32 R4, R23, 0x2, R4 ;  /* 0x0000000217040825 */ /* 0x000fca00078e0004 */
[----:B------:R-:W-:Y:S01]  /*d670*/  @!PT LDS RZ, [RZ] ;  /* 0x00000000fffff984 */ /* 0x000fe20000000800 */
[----:B------:R-:W-:Y:S01]  /*d680*/  @!PT LDS RZ, [RZ] ;  /* 0x00000000fffff984 */ /* 0x000fe20000000800 */
[----:B------:R-:W-:Y:S01]  /*d690*/  @!PT LDS RZ, [RZ] ;  /* 0x00000000fffff984 */ /* 0x000fe20000000800 */
[----:B------:R0:W-:Y:S01]  /*d6a0*/  @P0 LDGSTS.E.BYPASS.LTC128B.128 [R9+0x1fc00], desc[UR36][R4.64], !P3 ;  /* 0x1fc0000004090fae */ /* 0x0001e2000d901d64 */
[----:B------:R-:W-:-:S03]  /*d6b0*/  IMAD.MOV.U32 R13, RZ, RZ, R0 ;  /* 0x000000ffff0d7224 */ /* 0x000fc600078e0000 */
[----:B------:R0:W-:Y:S04]  /*d6c0*/  @P0 LDGSTS.E.BYPASS.LTC128B.128 [R9+0x22c00], desc[UR36][R4.64+0x80], !P2 ;  /* 0x22c0008004090fae */ /* 0x0001e8000d101d64 */
[----:B------:R0:W-:Y:S01]  /*d6d0*/  @P0 LDGSTS.E.BYPASS.LTC128B.128 [R9+0x25c00], desc[UR36][R4.64+0x100], !P1 ;  /* 0x25c0010004090fae */ /* 0x0001e2000c901d64 */
[----:B------:R-:W-:Y:S02]  /*d6e0*/  ISETP.GE.AND P0, PT, R6, 0x41, PT ;  /* 0x000000410600780c */ /* 0x000fe40003f06270 */
[----:B------:R-:W-:-:S11]  /*d6f0*/  MOV R8, R14 ;  /* 0x0000000e00087202 */ /* 0x000fd60000000f00 */
[----:B0-----:R-:W-:Y:S05]  /*d700*/  WARPSYNC.COLLECTIVE R15, `(.L_x_3370) ;  /* 0x000000000f087348 */ /* 0x001fea0003c00000 */
[----:B------:R1:W2:Y:S02]  /*d710*/  SHFL.IDX P6, R14, R13, R12, R11 ;  /* 0x0000000c0d0e7389 */ /* 0x0002a400000c000b */
[----:B012---:R-:W-:Y:S01]  /*d720*/  ENDCOLLECTIVE ;  /* 0x000000000000791b */ /* 0x007fe20003800000 */
.L_x_3370:
[----:B------:R-:W-:Y:S01]  /*d730*/  IMAD.MOV.U32 R3, RZ, RZ, R8 ;  /* 0x000000ffff037224 */ /* 0x000fe200078e0008 */
[----:B------:R-:W-:Y:S02]  /*d740*/  @P0 LEA R21, R30, UR44, 0x1 ;  /* 0x0000002c1e150c11 */ /* 0x000fe4000f8e08ff */
[----:B------:R-:W-:Y:S01]  /*d750*/  MOV R13, R7 ;  /* 0x00000007000d7202 */ /* 0x000fe20000000f00 */
[----:B------:R-:W-:Y:S01]  /*d760*/  IMAD.MOV.U32 R12, RZ, RZ, 0x5 ;  /* 0x00000005ff0c7424 */ /* 0x000fe200078e00ff */
[----:B------:R-:W-:-:S07]  /*d770*/  MOV R2, R14 ;  /* 0x0000000e00027202 */ /* 0x000fce0000000f00 */
[----:B------:R-:W-:Y:S05]  /*d780*/  WARPSYNC.COLLECTIVE R15, `(.L_x_3371) ;  /* 0x000000000f087348 */ /* 0x000fea0003c00000 */
[----:B------:R0:W1:Y:S02]  /*d790*/  SHFL.IDX P6, R14, R13, R12, R11 ;  /* 0x0000000c0d0e7389 */ /* 0x00006400000c000b */
[----:B01----:R-:W-:Y:S01]  /*d7a0*/  ENDCOLLECTIVE ;  /* 0x000000000000791b */ /* 0x003fe20003800000 */
.L_x_3371:
        /* <DEDUP_REMOVED lines=8> */
[----:B------:R-:W-:-:S07]  /*d830*/  MOV R7, R14 ;  /* 0x0000000e00077202 */ /* 0x000fce0000000f00 */
[----:B0-----:R-:W-:Y:S05]  /*d840*/  WARPSYNC.COLLECTIVE R15, `(.L_x_3372) ;  /* 0x000000000f087348 */ /* 0x001fea0003c00000 */
[----:B------:R1:W2:Y:S02]  /*d850*/  SHFL.IDX P6, R14, R13, R12, R11 ;  /* 0x0000000c0d0e7389 */ /* 0x0002a400000c000b */
[----:B012---:R-:W-:Y:S01]  /*d860*/  ENDCOLLECTIVE ;  /* 0x000000000000791b */ /* 0x007fe20003800000 */
.L_x_3372:
[----:B------:R-:W-:Y:S05]  /*d870*/  BRA `(.L_x_3373) ;  /* 0xffffffcc00d07947 */ /* 0x000fea000383ffff */
.L_x_3322:
[----:B------:R-:W-:Y:S01]  /*d880*/  MOV R13, R8 ;  /* 0x00000008000d7202 */ /* 0x000fe20000000f00 */
[----:B------:R-:W-:Y:S01]  /*d890*/  IMAD.MOV.U32 R12, RZ, RZ, RZ ;  /* 0x000000ffff0c7224 */ /* 0x000fe200078e00ff */
[----:B------:R-:W-:Y:S01]  /*d8a0*/  MOV R11, 0x181f ;  /* 0x0000181f000b7802 */ /* 0x000fe20000000f00 */
[----:B------:R-:W-:Y:S02]  /*d8b0*/  IMAD.MOV.U32 R15, RZ, RZ, -0x1 ;  /* 0xffffffffff0f7424 */ /* 0x000fe400078e00ff */
[----:B------:R-:W-:-:S07]  /*d8c0*/  IMAD R7, R22, 0x80, R27 ;  /* 0x0000008016077824 */ /* 0x000fce00078e021b */
[----:B------:R-:W-:Y:S05]  /*d8d0*/  WARPSYNC.COLLECTIVE R15, `(.L_x_3374) ;  /* 0x000000000f087348 */ /* 0x000fea0003c00000 */
[----:B------:R0:W1:Y:S02]  /*d8e0*/  SHFL.IDX P6, R14, R13, R12, R11 ;  /* 0x0000000c0d0e7389 */ /* 0x00006400000c000b */
[----:B01----:R-:W-:Y:S01]  /*d8f0*/  ENDCOLLECTIVE ;  /* 0x000000000000791b */ /* 0x003fe20003800000 */
.L_x_3374:
[----:B------:R-:W-:Y:S01]  /*d900*/  IADD3 R5, R7, 0x10, RZ ;  /* 0x0000001007057810 */ /* 0x000fe20007ffe0ff */
[----:B------:R-:W-:Y:S01]  /*d910*/  IMAD.MOV.U32 R13, RZ, RZ, R0 ;  /* 0x000000ffff0d7224 */ /* 0x000fe200078e0000 */
[----:B------:R-:W-:-:S07]  /*d920*/  MOV R3, R14 ;  /* 0x0000000e00037202 */ /* 0x000fce0000000f00 */
[----:B------:R-:W-:Y:S05]  /*d930*/  WARPSYNC.COLLECTIVE R15, `(.L_x_3375) ;  /* 0x000000000f087348 */ /* 0x000fea0003c00000 */
[----:B------:R0:W1:Y:S02]  /*d940*/  SHFL.IDX P6, R14, R13, R12, R11 ;  /* 0x0000000c0d0e7389 */ /* 0x00006400000c000b */
[----:B01----:R-:W-:Y:S01]  /*d950*/  ENDCOLLECTIVE ;  /* 0x000000000000791b */ /* 0x003fe20003800000 */
.L_x_3375:
[----:B------:R-:W-:Y:S02]  /*d960*/  ULDC UR4, c[0x0][0x288] ;  /* 0x0000a20000047ab9 */ /* 0x000fe40000000800 */
[----:B------:R-:W-:-:S05]  /*d970*/  IMAD R6, R6, UR4, RZ ;  /* 0x0000000406067c24 */ /* 0x000fca000f8e02ff */
[----:B------:R-:W-:Y:S01]  /*d980*/  ISETP.GE.AND P1, PT, R7, R6, PT ;  /* 0x000000060700720c */ /* 0x000fe20003f26270 */
[----:B------:R-:W-:Y:S01]  /*d990*/  IMAD.MOV.U32 R13, RZ, RZ, R8 ;  /* 0x000000ffff0d7224 */ /* 0x000fe200078e0008 */
[----:B------:R-:W-:-:S11]  /*d9a0*/  MOV R12, 0x1 ;  /* 0x00000001000c7802 */ /* 0x000fd60000000f00 */
[----:B------:R-:W-:Y:S02]  /*d9b0*/  @!P1 LEA R9, R30, UR44, 0x1 ;  /* 0x0000002c1e099c11 */ /* 0x000fe4000f8e08ff */
[----:B------:R-:W-:-:S07]  /*d9c0*/  MOV R2, R14 ;  /* 0x0000000e00027202 */ /* 0x000fce0000000f00 */
[----:B------:R-:W-:Y:S05]  /*d9d0*/  WARPSYNC.COLLECTIVE R15, `(.L_x_3376) ;  /* 0x000000000f087348 */ /* 0x000fea0003c00000 */
[----:B------:R0:W1:Y:S02]  /*d9e0*/  SHFL.IDX P6, R14, R13, R12, R11 ;  /* 0x0000000c0d0e7389 */ /* 0x00006400000c000b */
[----:B01----:R-:W-:Y:S01]  /*d9f0*/  ENDCOLLECTIVE ;  /* 0x000000000000791b */ /* 0x003fe20003800000 */
.L_x_3376:
[----:B------:R-:W-:-:S05]  /*da00*/  @!P1 IMAD.WIDE.U32 R2, R23, 0x2, R2 ;  /* 0x0000000217029825 */ /* 0x000fca00078e0002 */
[----:B------:R-:W-:Y:S01]  /*da10*/  @!PT LDS RZ, [RZ] ;  /* 0x00000000fffff984 */ /* 0x000fe20000000800 */
[----:B------:R-:W-:Y:S01]  /*da20*/  @!PT LDS RZ, [RZ] ;  /* 0x00000000fffff984 */ /* 0x000fe20000000800 */
[----:B------:R-:W-:Y:S01]  /*da30*/  @!PT LDS RZ, [RZ] ;  /* 0x00000000fffff984 */ /* 0x000fe20000000800 */
[----:B------:R0:W-:Y:S04]  /*da40*/  @!P1 LDGSTS.E.BYPASS.LTC128B.128 [R9+0x12400], desc[UR36][R2.64], !P3 ;  /* 0x1240000002099fae */ /* 0x0001e8000d901d64 */
[----:B------:R0:W-:Y:S01]  /*da50*/  @!P1 LDGSTS.E.BYPASS.LTC128B.128 [R9+0x16400], desc[UR36][R2.64+0x80], !P2 ;  /* 0x1640008002099fae */ /* 0x0001e2000d101d64 */
[----:B------:R-:W-:-:S03]  /*da60*/  MOV R13, R0 ;  /* 0x00000000000d7202 */ /* 0x000fc60000000f00 */
[----:B------:R0:W-:Y:S01]  /*da70*/  @!P1 LDGSTS.E.BYPASS.LTC128B.128 [R9+0x1a400], desc[UR36][R2.64+0x100], !P0 ;  /* 0x1a40010002099fae */ /* 0x0001e2000c101d64 */
[----:B------:R-:W-:Y:S01]  /*da80*/  ISETP.GE.AND P1, PT, R5, R6, PT ;  /* 0x000000060500720c */ /* 0x000fe20003f26270 */
[----:B------:R-:W-:-:S12]  /*da90*/  IMAD.MOV.U32 R5, RZ, RZ, R14 ;  /* 0x000000ffff057224 */ /* 0x000fd800078e000e */
[----:B0-----:R-:W-:Y:S05]  /*daa0*/  WARPSYNC.COLLECTIVE R15, `(.L_x_3377) ;  /* 0x000000000f087348 */ /* 0x001fea0003c00000 */
[----:B------:R1:W2:Y:S02]  /*dab0*/  SHFL.IDX P6, R14, R13, R12, R11 ;  /* 0x0000000c0d0e7389 */ /* 0x0002a400000c000b */
[----:B012---:R-:W-:Y:S01]  /*dac0*/  ENDCOLLECTIVE ;  /* 0x000000000000791b */ /* 0x007fe20003800000 */
.L_x_3377:
[----:B------:R-:W-:Y:S02]  /*dad0*/  IADD3 R3, R7, 0x20, RZ ;  /* 0x0000002007037810 */ /* 0x000fe40007ffe0ff */
[----:B------:R-:W-:Y:S01]  /*dae0*/  @!P1 LEA R21, R30, UR44, 0x1 ;  /* 0x0000002c1e159c11 */ /* 0x000fe2000f8e08ff */
[----:B------:R-:W-:Y:S01]  /*daf0*/  IMAD.MOV.U32 R13, RZ, RZ, R8 ;  /* 0x000000ffff0d7224 */ /* 0x000fe200078e0008 */
[----:B------:R-:W-:Y:S01]  /*db00*/  MOV R12, 0x2 ;  /* 0x00000002000c7802 */ /* 0x000fe20000000f00 */
[----:B------:R-:W-:-:S07]  /*db10*/  IMAD.MOV.U32 R4, RZ, RZ, R14 ;  /* 0x000000ffff047224 */ /* 0x000fce00078e000e */
[----:B------:R-:W-:Y:S05]  /*db20*/  WARPSYNC.COLLECTIVE R15, `(.L_x_3378) ;  /* 0x000000000f087348 */ /* 0x000fea0003c00000 */
[----:B------:R0:W1:Y:S02]  /*db30*/  SHFL.IDX P6, R14, R13, R12, R11 ;  /* 0x0000000c0d0e7389 */ /* 0x00006400000c000b */
[----:B01----:R-:W-:Y:S01]  /*db40*/  ENDCOLLECTIVE ;  /* 0x000000000000791b */ /* 0x003fe20003800000 */
.L_x_3378:
        /* <DEDUP_REMOVED lines=13> */
.L_x_3379:
        /* <DEDUP_REMOVED lines=8> */
.L_x_3380:
        /* <DEDUP_REMOVED lines=13> */
.L_x_3381:
        /* <DEDUP_REMOVED lines=8> */
.L_x_3382:
        /* <DEDUP_REMOVED lines=13> */
.L_x_3383:
        /* <DEDUP_REMOVED lines=8> */
.L_x_3384:
        /* <DEDUP_REMOVED lines=13> */
.L_x_3385:
        /* <DEDUP_REMOVED lines=8> */
.L_x_3386:
        /* <DEDUP_REMOVED lines=13> */
.L_x_3387:
[----:B------:R-:W-:Y:S02]  /*e160*/  @!P1 LEA R9, R30, UR44, 0x1 ;  /* 0x0000002c1e099c11 */ /* 0x000fe4000f8e08ff */
[----:B------:R-:W-:Y:S01]  /*e170*/  MOV R13, R8 ;  /* 0x00000008000d7202 */ /* 0x000fe20000000f00 */
[----:B------:R-:W-:Y:S02]  /*e180*/  IMAD.MOV.U32 R12, RZ, RZ, 0x7 ;  /* 0x00000007ff0c7424 */ /* 0x000fe400078e00ff */
[----:B------:R-:W-:-:S07]  /*e190*/  IMAD.MOV.U32 R2, RZ, RZ, R14 ;  /* 0x000000ffff027224 */ /* 0x000fce00078e000e */
[----:B------:R-:W-:Y:S05]  /*e1a0*/  WARPSYNC.COLLECTIVE R15, `(.L_x_3388) ;  /* 0x000000000f087348 */ /* 0x000fea0003c00000 */
[----:B------:R0:W1:Y:S02]  /*e1b0*/  SHFL.IDX P6, R14, R13, R12, R11 ;  /* 0x0000000c0d0e7389 */ /* 0x00006400000c000b */
[----:B01----:R-:W-:Y:S01]  /*e1c0*/  ENDCOLLECTIVE ;  /* 0x000000000000791b */ /* 0x003fe20003800000 */
.L_x_3388:
[----:B------:R-:W-:-:S05]  /*e1d0*/  @!P1 IMAD.WIDE.U32 R2, R23, 0x2, R2 ;  /* 0x0000000217029825 */ /* 0x000fca00078e0002 */
[----:B------:R-:W-:Y:S01]  /*e1e0*/  @!PT LDS RZ, [RZ] ;  /* 0x00000000fffff984 */ /* 0x000fe20000000800 */
[----:B------:R-:W-:Y:S01]  /*e1f0*/  @!PT LDS RZ, [RZ] ;  /* 0x00000000fffff984 */ /* 0x000fe20000000800 */
[----:B------:R-:W-:Y:S01]  /*e200*/  @!PT LDS RZ, [RZ] ;  /* 0x00000000fffff984 */ /* 0x000fe20000000800 */
[----:B------:R0:W-:Y:S04]  /*e210*/  @!P1 LDGSTS.E.BYPASS.LTC128B.128 [R9+0x15400], desc[UR36][R2.64], !P3 ;  /* 0x1540000002099fae */ /* 0x0001e8000d901d64 */
[----:B------:R0:W-:Y:S01]  /*e220*/  @!P1 LDGSTS.E.BYPASS.LTC128B.128 [R9+0x19400], desc[UR36][R2.64+0x80], !P2 ;  /* 0x1940008002099fae */ /* 0x0001e2000d101d64 */
[----:B------:R-:W-:-:S03]  /*e230*/  IMAD.MOV.U32 R13, RZ, RZ, R0 ;  /* 0x000000ffff0d7224 */ /* 0x000fc600078e0000 */
[----:B------:R0:W-:Y:S01]  /*e240*/  @!P1 LDGSTS.E.BYPASS.LTC128B.128 [R9+0x1d400], desc[UR36][R2.64+0x100], !P0 ;  /* 0x1d40010002099fae */ /* 0x0001e2000c101d64 */
[----:B------:R-:W-:-:S07]  /*e250*/  MOV R4, R14 ;  /* 0x0000000e00047202 */ /* 0x000fce0000000f00 */
[----:B0-----:R-:W-:Y:S05]  /*e260*/  WARPSYNC.COLLECTIVE R15, `(.L_x_3389) ;  /* 0x000000000f087348 */ /* 0x001fea0003c00000 */
[----:B------:R1:W2:Y:S02]  /*e270*/  SHFL.IDX P6, R14, R13, R12, R11 ;  /* 0x0000000c0d0e7389 */ /* 0x0002a400000c000b */
[----:B012---:R-:W-:Y:S01]  /*e280*/  ENDCOLLECTIVE ;  /* 0x000000000000791b */ /* 0x007fe20003800000 */
.L_x_3389:
[----:B------:R-:W-:Y:S05]  /*e290*/  BRA `(.L_x_3390) ;  /* 0xffffffcc00b47947 */ /* 0x000fea000383ffff */
.L_x_3325:
[----:B0-----:R-:W-:-:S04]  /*e2a0*/  MOV R3, UR44 ;  /* 0x0000002c00037c02 */ /* 0x001fc80008000f00 */
[----:B------:R0:W1:Y:S03]  /*e2b0*/  SYNCS.PHASECHK.TRANS64.TRYWAIT P0, [R3+URZ+0x30820], R0 ;  /* 0x03082000030075a7 */ /* 0x000066000800017f */
[----:B-1----:R-:W-:Y:S05]  /*e2c0*/  @!P0 NANOSLEEP.SYNCS 0x989680 ;  /* 0x009896800000895d */ /* 0x002fea0003900000 */
[----:B------:R-:W1:Y:S02]  /*e2d0*/  @!P0 SYNCS.PHASECHK.TRANS64 P0, [R3+URZ+0x30820], R0 ;  /* 0x03082000030085a7 */ /* 0x000e64000800007f */
[----:B-1----:R-:W-:Y:S05]  /*e2e0*/  @!P0 BRA `(.L_x_3325) ;  /* 0xfffffffc00ec8947 */ /* 0x002fea000383ffff */
[----:B------:R-:W-:Y:S05]  /*e2f0*/  BRA `(.L_x_3391) ;  /* 0xffffffcc00fc7947 */ /* 0x000fea000383ffff */
.L_x_3329:
[----:B0-----:R0:W1:Y:S02]  /*e300*/  SYNCS.PHASECHK.TRANS64.TRYWAIT P0, [R19+URZ+0x30840], R2 ;  /* 0x03084002130075a7 */ /* 0x001064000800017f */
[----:B-1----:R-:W-:Y:S05]  /*e310*/  @!P0 NANOSLEEP.SYNCS 0x989680 ;  /* 0x009896800000895d */ /* 0x002fea0003900000 */
[----:B------:R-:W1:Y:S02]  /*e320*/  @!P0 SYNCS.PHASECHK.TRANS64 P0, [R19+URZ+0x30840], R2 ;  /* 0x03084002130085a7 */ /* 0x000e64000800007f */
[----:B-1----:R-:W-:Y:S05]  /*e330*/  @!P0 BRA `(.L_x_3329) ;  /* 0xfffffffc00f08947 */ /* 0x002fea000383ffff */
[----:B------:R-:W-:Y:S05]  /*e340*/  BRA `(.L_x_3392) ;  /* 0xffffffd000e47947 */ /* 0x000fea000383ffff */
.L_x_3330:
[----:B------:R-:W-:Y:S01]  /*e350*/  BSSY B1, `(.L_x_3393) ;  /* 0x0000008000017945 */ /* 0x000fe20003800000 */
[----:B------:R-:W-:Y:S01]  /*e360*/  IMAD.MOV.U32 R13, RZ, RZ, R24 ;  /* 0x000000ffff0d7224 */ /* 0x000fe200078e0018 */
[----:B------:R-:W-:Y:S01]  /*e370*/  MOV R12, RZ ;  /* 0x000000ff000c7202 */ /* 0x000fe20000000f00 */
[----:B------:R-:W-:Y:S01]  /*e380*/  IMAD.MOV.U32 R11, RZ, RZ, 0x181f ;  /* 0x0000181fff0b7424 */ /* 0x000fe200078e00ff */
[----:B------:R-:W-:-:S07]  /*e390*/  MOV R15, 0xffffffff ;  /* 0xffffffff000f7802 */ /* 0x000fce0000000f00 */
[----:B------:R-:W-:Y:S05]  /*e3a0*/  WARPSYNC.COLLECTIVE R15, `(.L_x_3394) ;  /* 0x000000000f087348 */ /* 0x000fea0003c00000 */
[----:B------:R0:W1:Y:S02]  /*e3b0*/  SHFL.IDX P6, R14, R13, R12, R11 ;  /* 0x0000000c0d0e7389 */ /* 0x00006400000c000b */
[----:B01----:R-:W-:Y:S01]  /*e3c0*/  ENDCOLLECTIVE ;  /* 0x000000000000791b */ /* 0x003fe20003800000 */
.L_x_3394:
[----:B------:R-:W-:Y:S05]  /*e3d0*/  BSYNC B1 ;  /* 0x0000000000017941 */ /* 0x000fea0003800000 */
.L_x_3393:
[----:B------:R-:W-:Y:S01]  /*e3e0*/  MOV R13, R21 ;  /* 0x00000015000d7202 */ /* 0x000fe20000000f00 */
[----:B------:R-:W-:Y:S01]  /*e3f0*/  IMAD.MOV.U32 R12, RZ, RZ, RZ ;  /* 0x000000ffff0c7224 */ /* 0x000fe200078e00ff */
[----:B------:R-:W-:Y:S01]  /*e400*/  MOV R11, 0x181f ;  /* 0x0000181f000b7802 */ /* 0x000fe20000000f00 */
[----:B------:R-:W-:Y:S01]  /*e410*/  IMAD.MOV.U32 R3, RZ, RZ, R14 ;  /* 0x000000ffff037224 */ /* 0x000fe200078e000e */
[----:B------:R-:W-:Y:S01]  /*e420*/  MOV R15, 0xffffffff ;  /* 0xffffffff000f7802 */ /* 0x000fe20000000f00 */
[----:B------:R-:W-:Y:S01]  /*e430*/  IMAD.SHL.U32 R8, R23, 0x2, RZ ;  /* 0x0000000217087824 */ /* 0x000fe200078e00ff */
[----:B------:R-:W-:Y:S02]  /*e440*/  P2R R6, PR, RZ, 0x2 ;  /* 0x00000002ff067803 */ /* 0x000fe40000000000 */
[----:B------:R-:W-:-:S13]  /*e450*/  LOP3.LUT P1, RZ, R16, 0x4, RZ, 0xc0, !PT ;  /* 0x0000000410ff7812 */ /* 0x000fda000782c0ff */
[----:B------:R-:W-:Y:S05]  /*e460*/  WARPSYNC.COLLECTIVE R15, `(.L_x_3395) ;  /* 0x000000000f087348 */ /* 0x000fea0003c00000 */
[----:B------:R0:W1:Y:S02]  /*e470*/  SHFL.IDX P6, R14, R13, R12, R11 ;  /* 0x0000000c0d0e7389 */ /* 0x00006400000c000b */
[----:B01----:R-:W-:Y:S01]  /*e480*/  ENDCOLLECTIVE ;  /* 0x000000000000791b */ /* 0x003fe20003800000 */
.L_x_3395:
[----:B------:R-:W-:Y:S02]  /*e490*/  LEA R22, R22, UR44, 0x1 ;  /* 0x0000002c16167c11 */ /* 0x000fe4000f8e08ff */
[----:B------:R-:W-:Y:S01]  /*e4a0*/  MOV R13, R24 ;  /* 0x00000018000d7202 */ /* 0x000fe20000000f00 */
[----:B------:R-:W-:Y:S01]  /*e4b0*/  IMAD.MOV.U32 R12, RZ, RZ, 0x1 ;  /* 0x00000001ff0c7424 */ /* 0x000fe200078e00ff */
[----:B------:R-:W-:-:S13]  /*e4c0*/  IADD3 R2, P0, R14, R8, RZ ;  /* 0x000000080e027210 */ /* 0x000fda0007f1e0ff */
[----:B------:R-:W-:Y:S05]  /*e4d0*/  WARPSYNC.COLLECTIVE R15, `(.L_x_3396) ;  /* 0x000000000f087348 */ /* 0x000fea0003c00000 */
[----:B------:R0:W1:Y:S02]  /*e4e0*/  SHFL.IDX P6, R14, R13, R12, R11 ;  /* 0x0000000c0d0e7389 */ /* 0x00006400000c000b */
[----:B01----:R-:W-:Y:S01]  /*e4f0*/  ENDCOLLECTIVE ;  /* 0x000000000000791b */ /* 0x003fe20003800000 */
.L_x_3396:
[----:B------:R-:W-:-:S05]  /*e500*/  IMAD.X R3, RZ, RZ, R3, P0 ;  /* 0x000000ffff037224 */ /* 0x000fca00000e0603 */
[----:B------:R-:W-:Y:S01]  /*e510*/  @!PT LDS RZ, [RZ] ;  /* 0x00000000fffff984 */ /* 0x000fe20000000800 */
[----:B------:R-:W-:Y:S01]  /*e520*/  @!PT LDS RZ, [RZ] ;  /* 0x00000000fffff984 */ /* 0x000fe20000000800 */
[----:B------:R-:W-:Y:S01]  /*e530*/  @!PT LDS RZ, [RZ] ;  /* 0x00000000fffff984 */ /* 0x000fe20000000800 */
[----:B------:R0:W-:Y:S04]  /*e540*/  LDGSTS.E.BYPASS.LTC128B.128 [R22+0x1e400], desc[UR36][R2.64], !P1 ;  /* 0x1e40000002167fae */ /* 0x0001e8000c901d64 */
[----:B------:R0:W-:Y:S01]  /*e550*/  LDGSTS.E.BYPASS.LTC128B.128 [R22+0x21400], desc[UR36][R2.64+0x80], !P5 ;  /* 0x2140008002167fae */ /* 0x0001e2000e901d64 */
[----:B------:R-:W-:-:S03]  /*e560*/  IMAD.MOV.U32 R13, RZ, RZ, R21 ;  /* 0x000000ffff0d7224 */ /* 0x000fc600078e0015 */
[----:B------:R0:W-:Y:S01]  /*e570*/  LDGSTS.E.BYPASS.LTC128B.128 [R22+0x24400], desc[UR36][R2.64+0x100], !P4 ;  /* 0x2440010002167fae */ /* 0x0001e2000e101d64 */
[----:B------:R-:W-:-:S07]  /*e580*/  MOV R7, R14 ;  /* 0x0000000e00077202 */ /* 0x000fce0000000f00 */
[----:B0-----:R-:W-:Y:S05]  /*e590*/  WARPSYNC.COLLECTIVE R15, `(.L_x_3397) ;  /* 0x000000000f087348 */ /* 0x001fea0003c00000 */
[----:B------:R1:W2:Y:S02]  /*e5a0*/  SHFL.IDX P6, R14, R13, R12, R11 ;  /* 0x0000000c0d0e7389 */ /* 0x0002a400000c000b */
[----:B012---:R-:W-:Y:S01]  /*e5b0*/  ENDCOLLECTIVE ;  /* 0x000000000000791b */ /* 0x007fe20003800000 */
.L_x_3397:
[----:B------:R-:W-:Y:S01]  /*e5c0*/  IMAD.MOV.U32 R13, RZ, RZ, R24 ;  /* 0x000000ffff0d7224 */ /* 0x000fe200078e0018 */
[----:B------:R-:W-:Y:S02]  /*e5d0*/  MOV R12, 0x2 ;  /* 0x00000002000c7802 */ /* 0x000fe40000000f00 */
[----:B------:R-:W-:-:S13]  /*e5e0*/  IADD3 R2, P0, R14, R8, RZ ;  /* 0x000000080e027210 */ /* 0x000fda0007f1e0ff */
[----:B------:R-:W-:Y:S05]  /*e5f0*/  WARPSYNC.COLLECTIVE R15, `(.L_x_3398) ;  /* 0x000000000f087348 */ /* 0x000fea0003c00000 */
[----:B------:R0:W1:Y:S02]  /*e600*/  SHFL.IDX P6, R14, R13, R12, R11 ;  /* 0x0000000c0d0e7389 */ /* 0x00006400000c000b */
[----:B01----:R-:W-:Y:S01]  /*e610*/  ENDCOLLECTIVE ;  /* 0x000000000000791b */ /* 0x003fe20003800000 */
.L_x_3398:
[----:B------:R-:W-:-:S05]  /*e620*/  IADD3.X R3, RZ, R7, RZ, P0, !PT ;  /* 0x00000007ff037210 */ /* 0x000fca00007fe4ff */
[----:B------:R-:W-:Y:S01]  /*e630*/  @!PT LDS RZ, [RZ] ;  /* 0x00000000fffff984 */ /* 0x000fe20000000800 */
[----:B------:R-:W-:Y:S01]  /*e640*/  @!PT LDS RZ, [RZ] ;  /* 0x00000000fffff984 */ /* 0x000fe20000000800 */
[----:B------:R-:W-:Y:S01]  /*e650*/  @!PT LDS RZ, [RZ] ;  /* 0x00000000fffff984 */ /* 0x000fe20000000800 */
[----:B------:R0:W-:Y:S04]  /*e660*/  LDGSTS.E.BYPASS.LTC128B.128 [R22+0x1ec00], desc[UR36][R2.64], !P1 ;  /* 0x1ec0000002167fae */ /* 0x0001e8000c901d64 */
[----:B------:R0:W-:Y:S01]  /*e670*/  LDGSTS.E.BYPASS.LTC128B.128 [R22+0x21c00], desc[UR36][R2.64+0x80], !P5 ;  /* 0x21c0008002167fae */ /* 0x0001e2000e901d64 */
[----:B------:R-:W-:-:S03]  /*e680*/  MOV R13, R21 ;  /* 0x00000015000d7202 */ /* 0x000fc60000000f00 */
[----:B------:R0:W-:Y:S01]  /*e690*/  LDGSTS.E.BYPASS.LTC128B.128 [R22+0x24c00], desc[UR36][R2.64+0x100], !P4 ;  /* 0x24c0010002167fae */ /* 0x0001e2000e101d64 */
[----:B------:R-:W-:-:S07]  /*e6a0*/  IMAD.MOV.U32 R7, RZ, RZ, R14 ;  /* 0x000000ffff077224 */ /* 0x000fce00078e000e */
[----:B0-----:R-:W-:Y:S05]  /*e6b0*/  WARPSYNC.COLLECTIVE R15, `(.L_x_3399) ;  /* 0x000000000f087348 */ /* 0x001fea0003c00000 */
[----:B------:R1:W2:Y:S02]  /*e6c0*/  SHFL.IDX P6, R14, R13, R12, R11 ;  /* 0x0000000c0d0e7389 */ /* 0x0002a400000c000b */
[----:B012---:R-:W-:Y:S01]  /*e6d0*/  ENDCOLLECTIVE ;  /* 0x000000000000791b */ /* 0x007fe20003800000 */
.L_x_3399:
[----:B------:R-:W-:Y:S01]  /*e6e0*/  IMAD.MOV.U32 R13, RZ, RZ, R24 ;  /* 0x000000ffff0d7224 */ /* 0x000fe200078e0018 */
[----:B------:R-:W-:Y:S01]  /*e6f0*/  MOV R12, 0x3 ;  /* 0x00000003000c7802 */ /* 0x000fe20000000f00 */
[----:B------:R-:W-:-:S07]  /*e700*/  IMAD.MOV.U32 R10, RZ, RZ, R14 ;  /* 0x000000ffff0a7224 */ /* 0x000fce00078e000e */
[----:B------:R-:W-:Y:S05]  /*e710*/  WARPSYNC.COLLECTIVE R15, `(.L_x_3400) ;  /* 0x000000000f087348 */ /* 0x000fea0003c00000 */
[----:B------:R0:W1:Y:S02]  /*e720*/  SHFL.IDX P6, R14, R13, R12, R11 ;  /* 0x0000000c0d0e7389 */ /* 0x00006400000c000b */
[----:B01----:R-:W-:Y:S01]  /*e730*/  ENDCOLLECTIVE ;  /* 0x000000000000791b */ /* 0x003fe20003800000 */
.L_x_3400:
[----:B------:R-:W-:-:S04]  /*e740*/  IADD3 R2, P0, R10, R8, RZ ;  /* 0x000000080a027210 */ /* 0x000fc80007f1e0ff */
[----:B------:R-:W-:-:S05]  /*e750*/  IADD3.X R3, RZ, R7, RZ, P0, !PT ;  /* 0x00000007ff037210 */ /* 0x000fca00007fe4ff */
[----:B------:R-:W-:Y:S01]  /*e760*/  @!PT LDS RZ, [RZ] ;  /* 0x00000000fffff984 */ /* 0x000fe20000000800 */
[----:B------:R-:W-:Y:S01]  /*e770*/  @!PT LDS RZ, [RZ] ;  /* 0x00000000fffff984 */ /* 0x000fe20000000800 */
[----:B------:R-:W-:Y:S01]  /*e780*/  @!PT LDS RZ, [RZ] ;  /* 0x00000000fffff984 */ /* 0x000fe20000000800 */
[----:B------:R-:W-:Y:S01]  /*e790*/  LDGSTS.E.BYPASS.LTC128B.128 [R22+0x1f400], desc[UR36][R2.64], !P1 ;  /* 0x1f40000002167fae */ /* 0x000fe2000c901d64 */
[----:B------:R-:W-:-:S03]  /*e7a0*/  MOV R13, R21 ;  /* 0x00000015000d7202 */ /* 0x000fc60000000f00 */
[----:B------:R-:W-:Y:S04]  /*e7b0*/  LDGSTS.E.BYPASS.LTC128B.128 [R22+0x22400], desc[UR36][R2.64+0x80], !P5 ;  /* 0x2240008002167fae */ /* 0x000fe8000e901d64 */
[----:B------:R0:W-:Y:S02]  /*e7c0*/  LDGSTS.E.BYPASS.LTC128B.128 [R22+0x25400], desc[UR36][R2.64+0x100], !P4 ;  /* 0x2540010002167fae */ /* 0x0001e4000e101d64 */
[----:B0-----:R-:W-:-:S07]  /*e7d0*/  IMAD.MOV.U32 R3, RZ, RZ, R14 ;  /* 0x000000ffff037224 */ /* 0x001fce00078e000e */
[----:B------:R-:W-:Y:S05]  /*e7e0*/  WARPSYNC.COLLECTIVE R15, `(.L_x_3401) ;  /* 0x000000000f087348 */ /* 0x000fea0003c00000 */
[----:B------:R0:W1:Y:S02]  /*e7f0*/  SHFL.IDX P6, R14, R13, R12, R11 ;  /* 0x0000000c0d0e7389 */ /* 0x00006400000c000b */
[----:B01----:R-:W-:Y:S01]  /*e800*/  ENDCOLLECTIVE ;  /* 0x000000000000791b */ /* 0x003fe20003800000 */
.L_x_3401:
[----:B------:R-:W-:Y:S01]  /*e810*/  IMAD.MOV.U32 R13, RZ, RZ, R24 ;  /* 0x000000ffff0d7224 */ /* 0x000fe200078e0018 */
[----:B------:R-:W-:Y:S01]  /*e820*/  MOV R12, 0x4 ;  /* 0x00000004000c7802 */ /* 0x000fe20000000f00 */
[----:B------:R-:W-:-:S07]  /*e830*/  IMAD.MOV.U32 R2, RZ, RZ, R14 ;  /* 0x000000ffff027224 */ /* 0x000fce00078e000e */
[----:B------:R-:W-:Y:S05]  /*e840*/  WARPSYNC.COLLECTIVE R15, `(.L_x_3402) ;  /* 0x000000000f087348 */ /* 0x000fea0003c00000 */
[----:B------:R0:W1:Y:S02]  /*e850*/  SHFL.IDX P6, R14, R13, R12, R11 ;  /* 0x0000000c0d0e7389 */ /* 0x00006400000c000b */
[----:B01----:R-:W-:Y:S01]  /*e860*/  ENDCOLLECTIVE ;  /* 0x000000000000791b */ /* 0x003fe20003800000 */
.L_x_3402:
        /* <DEDUP_REMOVED lines=13> */
.L_x_3403:
[----:B------:R-:W-:Y:S01]  /*e940*/  IMAD.MOV.U32 R13, RZ, RZ, R24 ;  /* 0x000000ffff0d7224 */ /* 0x000fe200078e0018 */
[----:B------:R-:W-:Y:S01]  /*e950*/  MOV R12, 0x5 ;  /* 0x00000005000c7802 */ /* 0x000fe20000000f00 */
[----:B------:R-:W-:-:S07]  /*e960*/  IMAD.MOV.U32 R2, RZ, RZ, R14 ;  /* 0x000000ffff027224 */ /* 0x000fce00078e000e */
[----:B------:R-:W-:Y:S05]  /*e970*/  WARPSYNC.COLLECTIVE R15, `(.L_x_3404) ;  /* 0x000000000f087348 */ /* 0x000fea0003c00000 */
[----:B------:R0:W1:Y:S02]  /*e980*/  SHFL.IDX P6, R14, R13, R12, R11 ;  /* 0x0000000c0d0e7389 */ /* 0x00006400000c000b */
[----:B01----:R-:W-:Y:S01]  /*e990*/  ENDCOLLECTIVE ;  /* 0x000000000000791b */ /* 0x003fe20003800000 */
.L_x_3404:
[----:B------:R-:W-:-:S04]  /*e9a0*/  IADD3 R2, P0, R2, R8, RZ ;  /* 0x0000000802027210 */ /* 0x000fc80007f1e0ff */
[----:B------:R-:W-:-:S05]  /*e9b0*/  IADD3.X R3, RZ, R3, RZ, P0, !PT ;  /* 0x00000003ff037210 */ /* 0x000fca00007fe4ff */
[----:B------:R-:W-:Y:S01]  /*e9c0*/  @!PT LDS RZ, [RZ] ;  /* 0x00000000fffff984 */ /* 0x000fe20000000800 */
[----:B------:R-:W-:Y:S01]  /*e9d0*/  @!PT LDS RZ, [RZ] ;  /* 0x00000000fffff984 */ /* 0x000fe20000000800 */
[----:B------:R-:W-:Y:S01]  /*e9e0*/  @!PT LDS RZ, [RZ] ;  /* 0x00000000fffff984 */ /* 0x000fe20000000800 */
[----:B------:R0:W-:Y:S01]  /*e9f0*/  LDGSTS.E.BYPASS.LTC128B.128 [R22+0x20400], desc[UR36][R2.64], !P1 ;  /* 0x2040000002167fae */ /* 0x0001e2000c901d64 */
[----:B------:R-:W-:Y:S02]  /*ea00*/  ISETP.NE.AND P1, PT, R6, RZ, PT ;  /* 0x000000ff0600720c */ /* 0x000fe40003f25270 */
[----:B------:R-:W-:Y:S01]  /*ea10*/  MOV R13, R21 ;  /* 0x00000015000d7202 */ /* 0x000fe20000000f00 */
[----:B------:R0:W-:Y:S04]  /*ea20*/  LDGSTS.E.BYPASS.LTC128B.128 [R22+0x23400], desc[UR36][R2.64+0x80], !P5 ;  /* 0x2340008002167fae */ /* 0x0001e8000e901d64 */
[----:B------:R0:W-:Y:S01]  /*ea30*/  LDGSTS.E.BYPASS.LTC128B.128 [R22+0x26400], desc[UR36][R2.64+0x100], !P4 ;  /* 0x2640010002167fae */ /* 0x0001e2000e101d64 */
[----:B------:R-:W-:-:S07]  /*ea40*/  IMAD.MOV.U32 R24, RZ, RZ, R14 ;  /* 0x000000ffff187224 */ /* 0x000fce00078e000e */
[----:B0-----:R-:W-:Y:S05]  /*ea50*/  WARPSYNC.COLLECTIVE R15, `(.L_x_3405) ;  /* 0x000000000f087348 */ /* 0x001fea0003c00000 */
[----:B------:R1:W2:Y:S02]  /*ea60*/  SHFL.IDX P6, R14, R13, R12, R11 ;  /* 0x0000000c0d0e7389 */ /* 0x0002a400000c000b */
[----:B012---:R-:W-:Y:S01]  /*ea70*/  ENDCOLLECTIVE ;  /* 0x000000000000791b */ /* 0x007fe20003800000 */
.L_x_3405:
[----:B------:R-:W-:Y:S05]  /*ea80*/  BRA `(.L_x_3406) ;  /* 0xffffffd000307947 */ /* 0x000fea000383ffff */
.L_x_3335:
[----:B0-----:R0:W2:Y:S02]  /*ea90*/  SYNCS.PHASECHK.TRANS64.TRYWAIT P0, [R6+URZ+0x30860], R3 ;  /* 0x03086003060075a7 */ /* 0x0010a4000800017f */
[----:B--2---:R-:W-:Y:S05]  /*eaa0*/  @!P0 NANOSLEEP.SYNCS 0x989680 ;  /* 0x009896800000895d */ /* 0x004fea0003900000 */
[----:B------:R-:W2:Y:S02]  /*eab0*/  @!P0 SYNCS.PHASECHK.TRANS64 P0, [R6+URZ+0x30860], R3 ;  /* 0x03086003060085a7 */ /* 0x000ea4000800007f */
[----:B--2---:R-:W-:Y:S05]  /*eac0*/  @!P0 BRA `(.L_x_3335) ;  /* 0xfffffffc00f08947 */ /* 0x004fea000383ffff */
[----:B------:R-:W-:Y:S05]  /*ead0*/  BRA `(.L_x_3407) ;  /* 0xffffffd000947947 */ /* 0x000fea000383ffff */
.L_x_3336:
[----:B------:R-:W-:Y:S01]  /*eae0*/  BSSY B1, `(.L_x_3408) ;  /* 0x0000008000017945 */ /* 0x000fe20003800000 */
[----:B------:R-:W-:Y:S01]  /*eaf0*/  IMAD.MOV.U32 R13, RZ, RZ, R18 ;  /* 0x000000ffff0d7224 */ /* 0x000fe200078e0012 */
[----:B------:R-:W-:Y:S01]  /*eb00*/  MOV R12, RZ ;  /* 0x000000ff000c7202 */ /* 0x000fe20000000f00 */
[----:B------:R-:W-:Y:S01]  /*eb10*/  IMAD.MOV.U32 R11, RZ, RZ, 0x181f ;  /* 0x0000181fff0b7424 */ /* 0x000fe200078e00ff */
[----:B------:R-:W-:-:S07]  /*eb20*/  MOV R15, 0xffffffff ;  /* 0xffffffff000f7802 */ /* 0x000fce0000000f00 */
[----:B01----:R-:W-:Y:S05]  /*eb30*/  WARPSYNC.COLLECTIVE R15, `(.L_x_3409) ;  /* 0x000000000f087348 */ /* 0x003fea0003c00000 */
[----:B------:R2:W3:Y:S02]  /*eb40*/  SHFL.IDX P6, R14, R13, R12, R11 ;  /* 0x0000000c0d0e7389 */ /* 0x0004e400000c000b */
[----:B0123--:R-:W-:Y:S01]  /*eb50*/  ENDCOLLECTIVE ;  /* 0x000000000000791b */ /* 0x00ffe20003800000 */
.L_x_3409:
[----:B------:R-:W-:Y:S05]  /*eb60*/  BSYNC B1 ;  /* 0x0000000000017941 */ /* 0x000fea0003800000 */
.L_x_3408:
[----:B------:R-:W-:Y:S01]  /*eb70*/  MOV R13, R17 ;  /* 0x00000011000d7202 */ /* 0x000fe20000000f00 */
[----:B------:R-:W-:Y:S01]  /*eb80*/  IMAD.MOV.U32 R12, RZ, RZ, RZ ;  /* 0x000000ffff0c7224 */ /* 0x000fe200078e00ff */
[----:B------:R-:W-:Y:S01]  /*eb90*/  MOV R11, 0x181f ;  /* 0x0000181f000b7802 */ /* 0x000fe20000000f00 */
[----:B------:R-:W-:Y:S01]  /*eba0*/  IMAD.MOV.U32 R15, RZ, RZ, -0x1 ;  /* 0xffffffffff0f7424 */ /* 0x000fe200078e00ff */
[----:B------:R-:W-:Y:S01]  /*ebb0*/  LEA R7, R7, UR44, 0x1 ;  /* 0x0000002c07077c11 */ /* 0x000fe2000f8e08ff */
[----:B------:R-:W-:-:S07]  /*ebc0*/  IMAD.MOV.U32 R3, RZ, RZ, R14 ;  /* 0x000000ffff037224 */ /* 0x000fce00078e000e */
[----:B------:R-:W-:Y:S05]  /*ebd0*/  WARPSYNC.COLLECTIVE R15, `(.L_x_3410) ;  /* 0x000000000f087348 */ /* 0x000fea0003c00000 */
[----:B------:R0:W1:Y:S02]  /*ebe0*/  SHFL.IDX P6, R14, R13, R12, R11 ;  /* 0x0000000c0d0e7389 */ /* 0x00006400000c000b */
[----:B01----:R-:W-:Y:S01]  /*ebf0*/  ENDCOLLECTIVE ;  /* 0x000000000000791b */ /* 0x003fe20003800000 */
.L_x_3410:
[----:B------:R-:W-:Y:S01]  /*ec00*/  IMAD.MOV.U32 R13, RZ, RZ, R18 ;  /* 0x000000ffff0d7224 */ /* 0x000fe200078e0012 */
[----:B------:R-:W-:Y:S02]  /*ec10*/  MOV R12, 0x1 ;  /* 0x00000001000c7802 */ /* 0x000fe40000000f00 */
[----:B------:R-:W-:-:S13]  /*ec20*/  IADD3 R2, P0, R14, R9, RZ ;  /* 0x000000090e027210 */ /* 0x000fda0007f1e0ff */
[----:B------:R-:W-:Y:S05]  /*ec30*/  WARPSYNC.COLLECTIVE R15, `(.L_x_3411) ;  /* 0x000000000f087348 */ /* 0x000fea0003c00000 */
[----:B------:R0:W1:Y:S02]  /*ec40*/  SHFL.IDX P6, R14, R13, R12, R11 ;  /* 0x0000000c0d0e7389 */ /* 0x00006400000c000b */
[----:B01----:R-:W-:Y:S01]  /*ec50*/  ENDCOLLECTIVE ;  /* 0x000000000000791b */ /* 0x003fe20003800000 */
.L_x_3411:
[----:B------:R-:W-:Y:S02]  /*ec60*/  IADD3.X R3, RZ, R3, RZ, P0, !PT ;  /* 0x00000003ff037210 */ /* 0x000fe400007fe4ff */
[----:B------:R-:W-:Y:S02]  /*ec70*/  ISETP.LT.OR P0, PT, R0, 0x1, P3 ;  /* 0x000000010000780c */ /* 0x000fe40001f01670 */
[----:B------:R-:W-:-:S11]  /*ec80*/  MOV R13, R17 ;  /* 0x00000011000d7202 */ /* 0x000fd60000000f00 */
        /* <DEDUP_REMOVED lines=9> */
.L_x_3412:
[----:B------:R-:W-:Y:S01]  /*ed20*/  @!PT LDS RZ, [RZ] ;  /* 0x00000000fffff984 */ /* 0x000fe20000000800 */
[----:B------:R-:W-:Y:S01]  /*ed30*/  @!PT LDS RZ, [RZ] ;  /* 0x00000000fffff984 */ /* 0x000fe20000000800 */
[----:B------:R-:W-:Y:S01]  /*ed40*/  @!PT LDS RZ, [RZ] ;  /* 0x00000000fffff984 */ /* 0x000fe20000000800 */
[----:B------:R-:W-:Y:S01]  /*ed50*/  LDGSTS.E.BYPASS.LTC128B.128 [R7+0x3400], desc[UR36][R2.64+0x80], !P0 ;  /* 0x0340008002077fae */ /* 0x000fe2000c101d64 */
[----:B------:R-:W-:Y:S02]  /*ed60*/  ISETP.LT.OR P0, PT, R0, 0x1, P1 ;  /* 0x000000010000780c */ /* 0x000fe40000f01670 */
[----:B------:R-:W-:Y:S01]  /*ed70*/  MOV R13, R18 ;  /* 0x00000012000d7202 */ /* 0x000fe20000000f00 */
[----:B------:R-:W-:-:S10]  /*ed80*/  IMAD.MOV.U32 R12, RZ, RZ, 0x2 ;  /* 0x00000002ff0c7424 */ /* 0x000fd400078e00ff */
[----:B------:R0:W-:Y:S02]  /*ed90*/  LDGSTS.E.BYPASS.LTC128B.128 [R7+0x6400], desc[UR36][R2.64+0x100], !P0 ;  /* 0x0640010002077fae */ /* 0x0001e4000c101d64 */
[----:B0-----:R-:W-:-:S13]  /*eda0*/  IADD3 R2, P0, R14, R9, RZ ;  /* 0x000000090e027210 */ /* 0x001fda0007f1e0ff */
[----:B------:R-:W-:Y:S05]  /*edb0*/  WARPSYNC.COLLECTIVE R15, `(.L_x_3413) ;  /* 0x000000000f087348 */ /* 0x000fea0003c00000 */
[----:B------:R0:W1:Y:S02]  /*edc0*/  SHFL.IDX P6, R14, R13, R12, R11 ;  /* 0x0000000c0d0e7389 */ /* 0x00006400000c000b */
[----:B01----:R-:W-:Y:S01]  /*edd0*/  ENDCOLLECTIVE ;  /* 0x000000000000791b */ /* 0x003fe20003800000 */
.L_x_3413:
[----:B------:R-:W-:Y:S01]  /*ede0*/  IMAD.X R3, RZ, RZ, R8, P0 ;  /* 0x000000ffff037224 */ /* 0x000fe200000e0608 */
[----:B------:R-:W-:Y:S01]  /*edf0*/  ISETP.LT.OR P0, PT, R0, 0x11, P3 ;  /* 0x000000110000780c */ /* 0x000fe20001f01670 */
[----:B------:R-:W-:-:S12]  /*ee00*/  IMAD.MOV.U32 R13, RZ, RZ, R17 ;  /* 0x000000ffff0d7224 */ /* 0x000fd800078e0011 */
[----:B------:R-:W-:Y:S01]  /*ee10*/  @!PT LDS RZ, [RZ] ;  /* 0x00000000fffff984 */ /* 0x000fe20000000800 */
[----:B------:R-:W-:Y:S01]  /*ee20*/  @!PT LDS RZ, [RZ] ;  /* 0x00000000fffff984 */ /* 0x000fe20000000800 */
[----:B------:R-:W-:Y:S01]  /*ee30*/  @!PT LDS RZ, [RZ] ;  /* 0x00000000fffff984 */ /* 0x000fe20000000800 */
[----:B------:R0:W-:Y:S01]  /*ee40*/  LDGSTS.E.BYPASS.LTC128B.128 [R7+0xc00], desc[UR36][R2.64], !P0 ;  /* 0x00c0000002077fae */ /* 0x0001e2000c101d64 */
[----:B------:R-:W-:Y:S02]  /*ee50*/  ISETP.LT.OR P0, PT, R0, 0x11, P2 ;  /* 0x000000110000780c */ /* 0x000fe40001701670 */
[----:B------:R-:W-:-:S11]  /*ee60*/  MOV R8, R14 ;  /* 0x0000000e00087202 */ /* 0x000fd60000000f00 */
[----:B0-----:R-:W-:Y:S05]  /*ee70*/  WARPSYNC.COLLECTIVE R15, `(.L_x_3414) ;  /* 0x000000000f087348 */ /* 0x001fea0003c00000 */
[----:B------:R1:W2:Y:S02]  /*ee80*/  SHFL.IDX P6, R14, R13, R12, R11 ;  /* 0x0000000c0d0e7389 */ /* 0x0002a400000c000b */
[----:B012---:R-:W-:Y:S01]  /*ee90*/  ENDCOLLECTIVE ;  /* 0x000000000000791b */ /* 0x007fe20003800000 */
.L_x_3414:
[----:B------:R-:W-:Y:S01]  /*eea0*/  @!PT LDS RZ, [RZ] ;  /* 0x00000000fffff984 */ /* 0x000fe20000000800 */
[----:B------:R-:W-:Y:S01]  /*eeb0*/  @!PT LDS RZ, [RZ] ;  /* 0x00000000fffff984 */ /* 0x000fe20000000800 */
[----:B------:R-:W-:Y:S01]  /*eec0*/  @!PT LDS RZ, [RZ] ;  /* 0x00000000fffff984 */ /* 0x000fe20000000800 */
[----:B------:R-:W-:Y:S01]  /*eed0*/  LDGSTS.E.BYPASS.LTC128B.128 [R7+0x3c00], desc[UR36][R2.64+0x80], !P0 ;  /* 0x03c0008002077fae */ /* 0x000fe2000c101d64 */
[----:B------:R-:W-:Y:S01]  /*eee0*/  ISETP.LT.OR P0, PT, R0, 0x11, P1 ;  /* 0x000000110000780c */ /* 0x000fe20000f01670 */
[----:B------:R-:W-:Y:S01]  /*eef0*/  IMAD.MOV.U32 R13, RZ, RZ, R18 ;  /* 0x000000ffff0d7224 */ /* 0x000fe200078e0012 */
[----:B------:R-:W-:-:S11]  /*ef00*/  MOV R12, 0x3 ;  /* 0x00000003000c7802 */ /* 0x000fd60000000f00 */
[----:B------:R0:W-:Y:S02]  /*ef10*/  LDGSTS.E.BYPASS.LTC128B.128 [R7+0x6c00], desc[UR36][R2.64+0x100], !P0 ;  /* 0x06c0010002077fae */ /* 0x0001e4000c101d64 */
[----:B0-----:R-:W-:-:S13]  /*ef20*/  IADD3 R2, P0, R14, R9, RZ ;  /* 0x000000090e027210 */ /* 0x001fda0007f1e0ff */
[----:B------:R-:W-:Y:S05]  /*ef30*/  WARPSYNC.COLLECTIVE R15, `(.L_x_3415) ;  /* 0x000000000f087348 */ /* 0x000fea0003c00000 */
[----:B------:R0:W1:Y:S02]  /*ef40*/  SHFL.IDX P6, R14, R13, R12, R11 ;  /* 0x0000000c0d0e7389 */ /* 0x00006400000c000b */
[----:B01----:R-:W-:Y:S01]  /*ef50*/  ENDCOLLECTIVE ;  /* 0x000000000000791b */ /* 0x003fe20003800000 */
.L_x_3415:
        /* <DEDUP_REMOVED lines=12> */
.L_x_3416:
        /* <DEDUP_REMOVED lines=12> */
.L_x_3417:
        /* <DEDUP_REMOVED lines=12> */
.L_x_3418:
        /* <DEDUP_REMOVED lines=12> */
.L_x_3419:
        /* <DEDUP_REMOVED lines=12> */
.L_x_3420:
[----:B------:R-:W-:Y:S01]  /*f320*/  @!PT LDS RZ, [RZ] ;  /* 0x00000000fffff984 */ /* 0x000fe20000000800 */
[----:B------:R-:W-:Y:S01]  /*f330*/  @!PT LDS RZ, [RZ] ;  /* 0x00000000fffff984 */ /* 0x000fe20000000800 */
[----:B------:R-:W-:Y:S01]  /*f340*/  @!PT LDS RZ, [RZ] ;  /* 0x00000000fffff984 */ /* 0x000fe20000000800 */
[----:B------:R2:W-:Y:S01]  /*f350*/  LDGSTS.E.BYPASS.LTC128B.128 [R7+0x5400], desc[UR36][R2.64+0x80], !P0 ;  /* 0x0540008002077fae */ /* 0x0005e2000c101d64 */
[----:B------:R-:W-:-:S13]  /*f360*/  ISETP.LT.OR P0, PT, R0, 0x41, P1 ;  /* 0x000000410000780c */ /* 0x000fda0000f01670 */
[----:B------:R2:W-:Y:S01]  /*f370*/  LDGSTS.E.BYPASS.LTC128B.128 [R7+0x8400], desc[UR36][R2.64+0x100], !P0 ;  /* 0x0840010002077fae */ /* 0x0005e2000c101d64 */
[----:B------:R-:W-:Y:S05]  /*f380*/  BRA `(.L_x_3421) ;  /* 0xffffffcc00507947 */ /* 0x000fea000383ffff */
.L_x_3342:
[----:B0-----:R0:W1:Y:S02]  /*f390*/  SYNCS.PHASECHK.TRANS64.TRYWAIT P0, [R0+URZ+0x30860], R3 ;  /* 0x03086003000075a7 */ /* 0x001064000800017f */
[----:B-1----:R-:W-:Y:S05]  /*f3a0*/  @!P0 NANOSLEEP.SYNCS 0x989680 ;  /* 0x009896800000895d */ /* 0x002fea0003900000 */
[----:B------:R-:W1:Y:S02]  /*f3b0*/  @!P0 SYNCS.PHASECHK.TRANS64 P0, [R0+URZ+0x30860], R3 ;  /* 0x03086003000085a7 */ /* 0x000e64000800007f */
[----:B-1----:R-:W-:Y:S05]  /*f3c0*/  @!P0 BRA `(.L_x_3342) ;  /* 0xfffffffc00f08947 */ /* 0x002fea000383ffff */
[----:B------:R-:W-:Y:S05]  /*f3d0*/  BRA `(.L_x_3422) ;  /* 0xffffffd0004c7947 */ /* 0x000fea000383ffff */
.L_x_3343:
[----:B------:R-:W-:Y:S01]  /*f3e0*/  BSSY B0, `(.L_x_3423) ;  /* 0x0000008000007945 */ /* 0x000fe20003800000 */
[----:B------:R-:W-:Y:S01]  /*f3f0*/  IMAD.MOV.U32 R13, RZ, RZ, R18 ;  /* 0x000000ffff0d7224 */ /* 0x000fe200078e0012 */
[----:B------:R-:W-:Y:S01]  /*f400*/  MOV R12, RZ ;  /* 0x000000ff000c7202 */ /* 0x000fe20000000f00 */
[----:B------:R-:W-:Y:S01]  /*f410*/  IMAD.MOV.U32 R11, RZ, RZ, 0x181f ;  /* 0x0000181fff0b7424 */ /* 0x000fe200078e00ff */
[----:B------:R-:W-:-:S07]  /*f420*/  MOV R15, 0xffffffff ;  /* 0xffffffff000f7802 */ /* 0x000fce0000000f00 */
[----:B0-----:R-:W-:Y:S05]  /*f430*/  WARPSYNC.COLLECTIVE R15, `(.L_x_3424) ;  /* 0x000000000f087348 */ /* 0x001fea0003c00000 */
[----:B------:R1:W2:Y:S02]  /*f440*/  SHFL.IDX P6, R14, R13, R12, R11 ;  /* 0x0000000c0d0e7389 */ /* 0x0002a400000c000b */
[----:B012---:R-:W-:Y:S01]  /*f450*/  ENDCOLLECTIVE ;  /* 0x000000000000791b */ /* 0x007fe20003800000 */
.L_x_3424:
[----:B------:R-:W-:Y:S05]  /*f460*/  BSYNC B0 ;  /* 0x0000000000007941 */ /* 0x000fea0003800000 */
.L_x_3423:
        /* <DEDUP_REMOVED lines=9> */
.L_x_3425:
[----:B------:R-:W-:Y:S02]  /*f500*/  ULDC UR4, c[0x0][0x2f4] ;  /* 0x0000bd0000047ab9 */ /* 0x000fe40000000800 */
[----:B------:R-:W-:Y:S02]  /*f510*/  ISETP.GE.AND P1, PT, R34, UR4, PT ;  /* 0x0000000422007c0c */ /* 0x000fe4000bf26270 */
[----:B------:R-:W-:Y:S02]  /*f520*/  ISETP.GE.AND P0, PT, R33, UR4, PT ;  /* 0x0000000421007c0c */ /* 0x000fe4000bf06270 */
[----:B------:R-:W-:Y:S02]  /*f530*/  ISETP.GE.AND P2, PT, R23, UR4, PT ;  /* 0x0000000417007c0c */ /* 0x000fe4000bf46270 */
[C---:B------:R-:W-:Y:S02]  /*f540*/  ISETP.LT.OR P4, PT, R5.reuse, 0x1, P1 ;  /* 0x000000010500780c */ /* 0x040fe40000f81670 */
[----:B------:R-:W-:-:S02]  /*f550*/  ISETP.LT.OR P3, PT, R5, 0x1, P2 ;  /* 0x000000010500780c */ /* 0x000fc40001761670 */
[----:B------:R-:W-:Y:S01]  /*f560*/  ISETP.LT.OR P5, PT, R5, 0x1, P0 ;  /* 0x000000010500780c */ /* 0x000fe200007a1670 */
[----:B------:R-:W-:Y:S01]  /*f570*/  IMAD.MOV.U32 R13, RZ, RZ, R18 ;  /* 0x000000ffff0d7224 */ /* 0x000fe200078e0012 */
[----:B------:R-:W-:Y:S02]  /*f580*/  MOV R12, 0x1 ;  /* 0x00000001000c7802 */ /* 0x000fe40000000f00 */
[----:B------:R-:W-:-:S09]  /*f590*/  MOV R2, R14 ;  /* 0x0000000e00027202 */ /* 0x000fd20000000f00 */
[----:B------:R-:W-:Y:S05]  /*f5a0*/  WARPSYNC.COLLECTIVE R15, `(.L_x_3426) ;  /* 0x000000000f087348 */ /* 0x000fea0003c00000 */
[----:B------:R0:W1:Y:S02]  /*f5b0*/  SHFL.IDX P6, R14, R13, R12, R11 ;  /* 0x0000000c0d0e7389 */ /* 0x00006400000c000b */
[----:B01----:R-:W-:Y:S01]  /*f5c0*/  ENDCOLLECTIVE ;  /* 0x000000000000791b */ /* 0x003fe20003800000 */
.L_x_3426:
[----:B------:R-:W-:-:S05]  /*f5d0*/  IMAD.WIDE.U32 R2, R23, 0x2, R2 ;  /* 0x0000000217027825 */ /* 0x000fca00078e0002 */
[----:B------:R-:W-:Y:S01]  /*f5e0*/  @!PT LDS RZ, [RZ] ;  /* 0x00000000fffff984 */ /* 0x000fe20000000800 */
[----:B------:R-:W-:Y:S01]  /*f5f0*/  @!PT LDS RZ, [RZ] ;  /* 0x00000000fffff984 */ /* 0x000fe20000000800 */
[----:B------:R-:W-:Y:S01]  /*f600*/  @!PT LDS RZ, [RZ] ;  /* 0x00000000fffff984 */ /* 0x000fe20000000800 */
[----:B------:R0:W-:Y:S01]  /*f610*/  LDGSTS.E.BYPASS.LTC128B.128 [R4+0x400], desc[UR36][R2.64], !P3 ;  /* 0x0040000002047fae */ /* 0x0001e2000d901d64 */
[----:B------:R-:W-:-:S03]  /*f620*/  ISETP.LT.OR P3, PT, R5, 0x11, P2 ;  /* 0x000000110500780c */ /* 0x000fc60001761670 */
[----:B------:R0:W-:Y:S01]  /*f630*/  LDGSTS.E.BYPASS.LTC128B.128 [R4+0x3400], desc[UR36][R2.64+0x80], !P4 ;  /* 0x0340008002047fae */ /* 0x0001e2000e101d64 */
[C---:B------:R-:W-:Y:S02]  /*f640*/  ISETP.LT.OR P4, PT, R5.reuse, 0x11, P1 ;  /* 0x000000110500780c */ /* 0x040fe40000f81670 */
[----:B------:R-:W-:Y:S01]  /*f650*/  MOV R13, R17 ;  /* 0x00000011000d7202 */ /* 0x000fe20000000f00 */
[----:B------:R0:W-:Y:S01]  /*f660*/  LDGSTS.E.BYPASS.LTC128B.128 [R4+0x6400], desc[UR36][R2.64+0x100], !P5 ;  /* 0x0640010002047fae */ /* 0x0001e2000e901d64 */
[----:B------:R-:W-:Y:S01]  /*f670*/  ISETP.LT.OR P5, PT, R5, 0x11, P0 ;  /* 0x000000110500780c */ /* 0x000fe200007a1670 */
[----:B------:R-:W-:-:S12]  /*f680*/  IMAD.MOV.U32 R6, RZ, RZ, R14 ;  /* 0x000000ffff067224 */ /* 0x000fd800078e000e */
[----:B0-----:R-:W-:Y:S05]  /*f690*/  WARPSYNC.COLLECTIVE R15, `(.L_x_3427) ;  /* 0x000000000f087348 */ /* 0x001fea0003c00000 */
[----:B------:R1:W2:Y:S02]  /*f6a0*/  SHFL.IDX P6, R14, R13, R12, R11 ;  /* 0x0000000c0d0e7389 */ /* 0x0002a400000c000b */
[----:B012---:R-:W-:Y:S01]  /*f6b0*/  ENDCOLLECTIVE ;  /* 0x000000000000791b */ /* 0x007fe20003800000 */
.L_x_3427:
[----:B------:R-:W-:Y:S01]  /*f6c0*/  MOV R3, R6 ;  /* 0x0000000600037202 */ /* 0x000fe20000000f00 */
[----:B------:R-:W-:Y:S01]  /*f6d0*/  IMAD.MOV.U32 R13, RZ, RZ, R18 ;  /* 0x000000ffff0d7224 */ /* 0x000fe200078e0012 */
[----:B------:R-:W-:Y:S01]  /*f6e0*/  MOV R12, 0x2 ;  /* 0x00000002000c7802 */ /* 0x000fe20000000f00 */
[----:B------:R-:W-:-:S07]  /*f6f0*/  IMAD.MOV.U32 R2, RZ, RZ, R14 ;  /* 0x000000ffff027224 */ /* 0x000fce00078e000e */
[----:B------:R-:W-:Y:S05]  /*f700*/  WARPSYNC.COLLECTIVE R15, `(.L_x_3428) ;  /* 0x000000000f087348 */ /* 0x000fea0003c00000 */
[----:B------:R0:W1:Y:S02]  /*f710*/  SHFL.IDX P6, R14, R13, R12, R11 ;  /* 0x0000000c0d0e7389 */ /* 0x00006400000c000b */
[----:B01----:R-:W-:Y:S01]  /*f720*/  ENDCOLLECTIVE ;  /* 0x000000000000791b */ /* 0x003fe20003800000 */
.L_x_3428:
        /* <DEDUP_REMOVED lines=15> */
.L_x_3429:
[----:B------:R-:W-:Y:S01]  /*f820*/  IMAD.MOV.U32 R3, RZ, RZ, R7 ;  /* 0x000000ffff037224 */ /* 0x000fe200078e0007 */
[----:B------:R-:W-:Y:S01]  /*f830*/  MOV R13, R18 ;  /* 0x00000012000d7202 */ /* 0x000fe20000000f00 */
[----:B------:R-:W-:Y:S02]  /*f840*/  IMAD.MOV.U32 R12, RZ, RZ, 0x3 ;  /* 0x00000003ff0c7424 */ /* 0x000fe400078e00ff */
[----:B------:R-:W-:-:S07]  /*f850*/  IMAD.MOV.U32 R8, RZ, RZ, R14 ;  /* 0x000000ffff087224 */ /* 0x000fce00078e000e */
[----:B------:R-:W-:Y:S05]  /*f860*/  WARPSYNC.COLLECTIVE R15, `(.L_x_3430) ;  /* 0x000000000f087348 */ /* 0x000fea0003c00000 */
[----:B------:R0:W1:Y:S02]  /*f870*/  SHFL.IDX P6, R14, R13, R12, R11 ;  /* 0x0000000c0d0e7389 */ /* 0x00006400000c000b */
[----:B01----:R-:W-:Y:S01]  /*f880*/  ENDCOLLECTIVE ;  /* 0x000000000000791b */ /* 0x003fe20003800000 */
.L_x_3430:
[----:B------:R-:W-:-:S05]  /*f890*/  MOV R2, R8 ;  /* 0x0000000800027202 */ /* 0x000fca0000000f00 */
[----:B------:R-:W-:-:S05]  /*f8a0*/  IMAD.WIDE.U32 R2, R23, 0x2, R2 ;  /* 0x0000000217027825 */ /* 0x000fca00078e0002 */
[----:B------:R-:W-:Y:S01]  /*f8b0*/  @!PT LDS RZ, [RZ] ;  /* 0x00000000fffff984 */ /* 0x000fe20000000800 */
[----:B------:R-:W-:Y:S01]  /*f8c0*/  @!PT LDS RZ, [RZ] ;  /* 0x00000000fffff984 */ /* 0x000fe20000000800 */
[----:B------:R-:W-:Y:S01]  /*f8d0*/  @!PT LDS RZ, [RZ] ;  /* 0x00000000fffff984 */ /* 0x000fe20000000800 */
[----:B------:R0:W-:Y:S01]  /*f8e0*/  LDGSTS.E.BYPASS.LTC128B.128 [R4+0x1400], desc[UR36][R2.64], !P3 ;  /* 0x0140000002047fae */ /* 0x0001e2000d901d64 */
[----:B------:R-:W-:Y:S01]  /*f8f0*/  IMAD.MOV.U32 R13, RZ, RZ, R17 ;  /* 0x000000ffff0d7224 */ /* 0x000fe200078e0011 */
[C---:B------:R-:W-:Y:S02]  /*f900*/  ISETP.LT.OR P3, PT, R5.reuse, 0x31, P2 ;  /* 0x000000310500780c */ /* 0x040fe40001761670 */
[----:B------:R0:W-:Y:S01]  /*f910*/  LDGSTS.E.BYPASS.LTC128B.128 [R4+0x4400], desc[UR36][R2.64+0x80], !P4 ;  /* 0x0440008002047fae */ /* 0x0001e2000e101d64 */
[----:B------:R-:W-:-:S03]  /*f920*/  ISETP.LT.OR P4, PT, R5, 0x31, P1 ;  /* 0x000000310500780c */ /* 0x000fc60000f81670 */
[----:B------:R0:W-:Y:S01]  /*f930*/  LDGSTS.E.BYPASS.LTC128B.128 [R4+0x7400], desc[UR36][R2.64+0x100], !P5 ;  /* 0x0740010002047fae */ /* 0x0001e2000e901d64 */
[----:B------:R-:W-:Y:S02]  /*f940*/  ISETP.LT.OR P5, PT, R5, 0x31, P0 ;  /* 0x000000310500780c */ /* 0x000fe400007a1670 */
[----:B------:R-:W-:-:S11]  /*f950*/  MOV R6, R14 ;  /* 0x0000000e00067202 */ /* 0x000fd60000000f00 */
[----:B0-----:R-:W-:Y:S05]  /*f960*/  WARPSYNC.COLLECTIVE R15, `(.L_x_3431) ;  /* 0x000000000f087348 */ /* 0x001fea0003c00000 */
[----:B------:R1:W2:Y:S02]  /*f970*/  SHFL.IDX P6, R14, R13, R12, R11 ;  /* 0x0000000c0d0e7389 */ /* 0x0002a400000c000b */
[----:B012---:R-:W-:Y:S01]  /*f980*/  ENDCOLLECTIVE ;  /* 0x000000000000791b */ /* 0x007fe20003800000 */
.L_x_3431:
[----:B------:R-:W-:Y:S02]  /*f990*/  IMAD.MOV.U32 R3, RZ, RZ, R6 ;  /* 0x000000ffff037224 */ /* 0x000fe400078e0006 */
[----:B------:R-:W-:Y:S01]  /*f9a0*/  IMAD.MOV.U32 R6, RZ, RZ, RZ ;  /* 0x000000ffff067224 */ /* 0x000fe200078e00ff */
[----:B------:R-:W-:Y:S01]  /*f9b0*/  MOV R13, R18 ;  /* 0x00000012000d7202 */ /* 0x000fe20000000f00 */
[----:B------:R-:W-:Y:S01]  /*f9c0*/  IMAD.MOV.U32 R12, RZ, RZ, 0x4 ;  /* 0x00000004ff0c7424 */ /* 0x000fe200078e00ff */
[----:B------:R-:W-:-:S07]  /*f9d0*/  MOV R2, R14 ;  /* 0x0000000e00027202 */ /* 0x000fce0000000f00 */
[----:B------:R-:W-:Y:S05]  /*f9e0*/  WARPSYNC.COLLECTIVE R15, `(.L_x_3432) ;  /* 0x000000000f087348 */ /* 0x000fea0003c00000 */
[----:B------:R0:W1:Y:S02]  /*f9f0*/  SHFL.IDX P6, R14, R13, R12, R11 ;  /* 0x0000000c0d0e7389 */ /* 0x00006400000c000b */
[----:B01----:R-:W-:Y:S01]  /*fa00*/  ENDCOLLECTIVE ;  /* 0x000000000000791b */ /* 0x003fe20003800000 */
.L_x_3432:
[----:B------:R-:W-:-:S05]  /*fa10*/  IMAD.WIDE.U32 R2, R23, 0x2, R2 ;  /* 0x0000000217027825 */ /* 0x000fca00078e0002 */
[----:B------:R-:W-:Y:S01]  /*fa20*/  @!PT LDS RZ, [RZ] ;  /* 0x00000000fffff984 */ /* 0x000fe20000000800 */
[----:B------:R-:W-:Y:S01]  /*fa30*/  @!PT LDS RZ, [RZ] ;  /* 0x00000000fffff984 */ /* 0x000fe20000000800 */
[----:B------:R-:W-:Y:S01]  /*fa40*/  @!PT LDS RZ, [RZ] ;  /* 0x00000000fffff984 */ /* 0x000fe20000000800 */
[----:B------:R0:W-:Y:S01]  /*fa50*/  LDGSTS.E.BYPASS.LTC128B.128 [R4+0x1c00], desc[UR36][R2.64], !P3 ;  /* 0x01c0000002047fae */ /* 0x0001e2000d901d64 */
[----:B------:R-:W-:-:S03]  /*fa60*/  ISETP.LT.OR P3, PT, R5, 0x41, P2 ;  /* 0x000000410500780c */ /* 0x000fc60001761670 */
[----:B------:R0:W-:Y:S01]  /*fa70*/  LDGSTS.E.BYPASS.LTC128B.128 [R4+0x4c00], desc[UR36][R2.64+0x80], !P4 ;  /* 0x04c0008002047fae */ /* 0x0001e2000e101d64 */
[C---:B------:R-:W-:Y:S01]  /*fa80*/  ISETP.LT.OR P4, PT, R5.reuse, 0x41, P1 ;  /* 0x000000410500780c */ /* 0x040fe20000f81670 */
[----:B------:R-:W-:Y:S02]  /*fa90*/  IMAD.MOV.U32 R13, RZ, RZ, R17 ;  /* 0x000000ffff0d7224 */ /* 0x000fe400078e0011 */
[----:B------:R0:W-:Y:S01]  /*faa0*/  LDGSTS.E.BYPASS.LTC128B.128 [R4+0x7c00], desc[UR36][R2.64+0x100], !P5 ;  /* 0x07c0010002047fae */ /* 0x0001e2000e901d64 */
[----:B------:R-:W-:Y:S02]  /*fab0*/  ISETP.LT.OR P5, PT, R5, 0x41, P0 ;  /* 0x000000410500780c */ /* 0x000fe400007a1670 */
[----:B------:R-:W-:-:S11]  /*fac0*/  MOV R7, R14 ;  /* 0x0000000e00077202 */ /* 0x000fd60000000f00 */
[----:B0-----:R-:W-:Y:S05]  /*fad0*/  WARPSYNC.COLLECTIVE R15, `(.L_x_3433) ;  /* 0x000000000f087348 */ /* 0x001fea0003c00000 */
[----:B------:R1:W2:Y:S02]  /*fae0*/  SHFL.IDX P6, R14, R13, R12, R11 ;  /* 0x0000000c0d0e7389 */ /* 0x0002a400000c000b */
[----:B012---:R-:W-:Y:S01]  /*faf0*/  ENDCOLLECTIVE ;  /* 0x000000000000791b */ /* 0x007fe20003800000 */
.L_x_3433:
[----:B------:R-:W-:Y:S01]  /*fb00*/  MOV R3, R7 ;  /* 0x0000000700037202 */ /* 0x000fe20000000f00 */
[----:B------:R-:W-:Y:S01]  /*fb10*/  IMAD.MOV.U32 R13, RZ, RZ, R18 ;  /* 0x000000ffff0d7224 */ /* 0x000fe200078e0012 */
[----:B------:R-:W-:Y:S02]  /*fb20*/  MOV R12, 0x5 ;  /* 0x00000005000c7802 */ /* 0x000fe40000000f00 */
[----:B------:R-:W-:-:S07]  /*fb30*/  MOV R8, R14 ;  /* 0x0000000e00087202 */ /* 0x000fce0000000f00 */
[----:B------:R-:W-:Y:S05]  /*fb40*/  WARPSYNC.COLLECTIVE R15, `(.L_x_3434) ;  /* 0x000000000f087348 */ /* 0x000fea0003c00000 */
[----:B------:R0:W1:Y:S02]  /*fb50*/  SHFL.IDX P6, R14, R13, R12, R11 ;  /* 0x0000000c0d0e7389 */ /* 0x00006400000c000b */
[----:B01----:R-:W-:Y:S01]  /*fb60*/  ENDCOLLECTIVE ;  /* 0x000000000000791b */ /* 0x003fe20003800000 */
.L_x_3434:
[----:B------:R-:W-:-:S04]  /*fb70*/  IMAD.MOV.U32 R2, RZ, RZ, R8 ;  /* 0x000000ffff027224 */ /* 0x000fc800078e0008 */
[----:B------:R-:W-:-:S05]  /*fb80*/  IMAD.WIDE.U32 R2, R23, 0x2, R2 ;  /* 0x0000000217027825 */ /* 0x000fca00078e0002 */
[----:B------:R-:W-:Y:S01]  /*fb90*/  @!PT LDS RZ, [RZ] ;  /* 0x00000000fffff984 */ /* 0x000fe20000000800 */
[----:B------:R-:W-:Y:S01]  /*fba0*/  @!PT LDS RZ, [RZ] ;  /* 0x00000000fffff984 */ /* 0x000fe20000000800 */
[----:B------:R-:W-:Y:S01]  /*fbb0*/  @!PT LDS RZ, [RZ] ;  /* 0x00000000fffff984 */ /* 0x000fe20000000800 */
[----:B------:R0:W-:Y:S01]  /*fbc0*/  LDGSTS.E.BYPASS.LTC128B.128 [R4+0x2400], desc[UR36][R2.64], !P3 ;  /* 0x0240000002047fae */ /* 0x0001e2000d901d64 */
[----:B------:R-:W-:-:S03]  /*fbd0*/  MOV R13, R17 ;  /* 0x00000011000d7202 */ /* 0x000fc60000000f00 */
[----:B------:R0:W-:Y:S04]  /*fbe0*/  LDGSTS.E.BYPASS.LTC128B.128 [R4+0x5400], desc[UR36][R2.64+0x80], !P4 ;  /* 0x0540008002047fae */ /* 0x0001e8000e101d64 */
[----:B------:R0:W-:Y:S01]  /*fbf0*/  LDGSTS.E.BYPASS.LTC128B.128 [R4+0x8400], desc[UR36][R2.64+0x100], !P5 ;  /* 0x0840010002047fae */ /* 0x0001e2000e901d64 */
[----:B------:R-:W-:-:S07]  /*fc00*/  IMAD.MOV.U32 R18, RZ, RZ, R14 ;  /* 0x000000ffff127224 */ /* 0x000fce00078e000e */
[----:B0-----:R-:W-:Y:S05]  /*fc10*/  WARPSYNC.COLLECTIVE R15, `(.L_x_3435) ;  /* 0x000000000f087348 */ /* 0x001fea0003c00000 */
[----:B------:R1:W2:Y:S02]  /*fc20*/  SHFL.IDX P6, R14, R13, R12, R11 ;  /* 0x0000000c0d0e7389 */ /* 0x0002a400000c000b */
[----:B012---:R-:W-:Y:S01]  /*fc30*/  ENDCOLLECTIVE ;  /* 0x000000000000791b */ /* 0x007fe20003800000 */
.L_x_3435:
[----:B------:R-:W-:Y:S05]  /*fc40*/  BRA `(.L_x_3436) ;  /* 0xffffffcc00307947 */ /* 0x000fea000383ffff */
.L_x_3346:
[----:B0-----:R0:W1:Y:S02]  /*fc50*/  SYNCS.PHASECHK.TRANS64.TRYWAIT P0, [R7+URZ+0x30820], R6 ;  /* 0x03082006070075a7 */ /* 0x001064000800017f */
[----:B-1----:R-:W-:Y:S05]  /*fc60*/  @!P0 NANOSLEEP.SYNCS 0x989680 ;  /* 0x009896800000895d */ /* 0x002fea0003900000 */
[----:B------:R-:W1:Y:S02]  /*fc70*/  @!P0 SYNCS.PHASECHK.TRANS64 P0, [R7+URZ+0x30820], R6 ;  /* 0x03082006070085a7 */ /* 0x000e64000800007f */
[----:B-1----:R-:W-:Y:S05]  /*fc80*/  @!P0 BRA `(.L_x_3346) ;  /* 0xfffffffc00f08947 */ /* 0x002fea000383ffff */
[----:B------:R-:W-:Y:S05]  /*fc90*/  BRA `(.L_x_3437) ;  /* 0xffffffcc00ac7947 */ /* 0x000fea000383ffff */
.L_x_3347:
[----:B------:R-:W1:Y:S01]  /*fca0*/  S2R R2, SR_TID.X ;  /* 0x0000000000027919 */ /* 0x000e620000002100 */
[----:B------:R-:W-:Y:S01]  /*fcb0*/  BSSY B0, `(.L_x_3438) ;  /* 0x000000a000007945 */ /* 0x000fe20003800000 */
[----:B------:R-:W-:Y:S01]  /*fcc0*/  IMAD.MOV.U32 R12, RZ, RZ, RZ ;  /* 0x000000ffff0c7224 */ /* 0x000fe200078e00ff */
[----:B------:R-:W-:Y:S01]  /*fcd0*/  MOV R11, 0x1f ;  /* 0x0000001f000b7802 */ /* 0x000fe20000000f00 */
[----:B------:R-:W-:Y:S01]  /*fce0*/  IMAD.MOV.U32 R15, RZ, RZ, -0x1 ;  /* 0xffffffffff0f7424 */ /* 0x000fe200078e00ff */
[----:B-1----:R-:W-:-:S04]  /*fcf0*/  SHF.R.U32.HI R2, RZ, 0x5, R2 ;  /* 0x00000005ff027819 */ /* 0x002fc80000011602 */
[----:B------:R-:W-:-:S04]  /*fd00*/  LOP3.LUT R2, R2, 0x3, RZ, 0xc0, !PT ;  /* 0x0000000302027812 */ /* 0x000fc800078ec0ff */
[----:B------:R-:W-:-:S07]  /*fd10*/  MOV R13, R2 ;  /* 0x00000002000d7202 */ /* 0x000fce0000000f00 */
[----:B0----5:R-:W-:Y:S05]  /*fd20*/  WARPSYNC.COLLECTIVE R15, `(.L_x_3439) ;  /* 0x000000000f087348 */ /* 0x021fea0003c00000 */
[----:B------:R1:W2:Y:S02]  /*fd30*/  SHFL.IDX P6, R14, R13, R12, R11 ;  /* 0x0000000c0d0e7389 */ /* 0x0002a400000c000b */
[----:B012--5:R-:W-:Y:S01]  /*fd40*/  ENDCOLLECTIVE ;  /* 0x000000000000791b */ /* 0x027fe20003800000 */
.L_x_3439:
[----:B------:R-:W-:Y:S05]  /*fd50*/  BSYNC B0 ;  /* 0x0000000000007941 */ /* 0x000fea0003800000 */
.L_x_3438:
[----:B------:R-:W-:Y:S05]  /*fd60*/  BRA `(.L_x_3440) ;  /* 0xffffffcc00907947 */ /* 0x000fea000383ffff */
.L_x_3348:
[----:B------:R-:W-:Y:S01]  /*fd70*/  BSSY B0, `(.L_x_3441) ;  /* 0x0000006000007945 */ /* 0x000fe20003800000 */
[----:B------:R-:W-:-:S07]  /*fd80*/  MOV R15, 0xffffffff ;  /* 0xffffffff000f7802 */ /* 0x000fce0000000f00 */
[----:B01---5:R-:W-:Y:S05]  /*fd90*/  WARPSYNC.COLLECTIVE R15, `(.L_x_3442) ;  /* 0x000000000f0c7348 */ /* 0x023fea0003c00000 */
[----:B------:R-:W-:Y:S02]  /*fda0*/  ELECT P6, UR62, PT ;  /* 0x00000000003e782f */ /* 0x000fe400038c0000 */
[----:B------:R-:W-:Y:S01]  /*fdb0*/  MOV R14, UR62 ;  /* 0x0000003e000e7c02 */ /* 0x000fe20008000f00 */
[----:B01---5:R-:W-:Y:S10]  /*fdc0*/  ENDCOLLECTIVE ;  /* 0x000000000000791b */ /* 0x023ff40003800000 */
.L_x_3442:
[----:B------:R-:W-:Y:S05]  /*fdd0*/  BSYNC B0 ;  /* 0x0000000000007941 */ /* 0x000fea0003800000 */
.L_x_3441:
[----:B------:R-:W-:Y:S05]  /*fde0*/  BRA `(.L_x_3443) ;  /* 0xffffffcc00847947 */ /* 0x000fea000383ffff */
.L_x_3350:
[----:B-1----:R1:W2:Y:S02]  /*fdf0*/  SYNCS.PHASECHK.TRANS64.TRYWAIT P1, [R5+URZ+0x30840], R2 ;  /* 0x03084002050075a7 */ /* 0x0022a4000802017f */
[----:B--2---:R-:W-:Y:S05]  /*fe00*/  @!P1 NANOSLEEP.SYNCS 0x989680 ;  /* 0x009896800000995d */ /* 0x004fea0003900000 */
[----:B------:R-:W2:Y:S02]  /*fe10*/  @!P1 SYNCS.PHASECHK.TRANS64 P1, [R5+URZ+0x30840], R2 ;  /* 0x03084002050095a7 */ /* 0x000ea4000802007f */
[----:B--2---:R-:W-:Y:S05]  /*fe20*/  @!P1 BRA `(.L_x_3350) ;  /* 0xfffffffc00f09947 */ /* 0x004fea000383ffff */
[----:B------:R-:W-:Y:S05]  /*fe30*/  BRA `(.L_x_3444) ;  /* 0xffffffcc00ac7947 */ /* 0x000fea000383ffff */
.L_x_3352:
[----:B0-----:R0:W2:Y:S02]  /*fe40*/  SYNCS.PHASECHK.TRANS64.TRYWAIT P1, [R7+URZ+0x30840], R0 ;  /* 0x03084000070075a7 */ /* 0x0010a4000802017f */
[----:B--2---:R-:W-:Y:S05]  /*fe50*/  @!P1 NANOSLEEP.SYNCS 0x989680 ;  /* 0x009896800000995d */ /* 0x004fea0003900000 */
[----:B------:R-:W2:Y:S02]  /*fe60*/  @!P1 SYNCS.PHASECHK.TRANS64 P1, [R7+URZ+0x30840], R0 ;  /* 0x03084000070095a7 */ /* 0x000ea4000802007f */
[----:B--2---:R-:W-:Y:S05]  /*fe70*/  @!P1 BRA `(.L_x_3352) ;  /* 0xfffffffc00f09947 */ /* 0x004fea000383ffff */
[----:B------:R-:W-:Y:S05]  /*fe80*/  BRA `(.L_x_3445) ;  /* 0xffffffcc00b87947 */ /* 0x000fea000383ffff */
.L_x_3354:
[----:B--2---:R2:W3:Y:S02]  /*fe90*/  SYNCS.PHASECHK.TRANS64.TRYWAIT P1, [R5+URZ+0x30860], R2 ;  /* 0x03086002050075a7 */ /* 0x0044e4000802017f */
[----:B---3--:R-:W-:Y:S05]  /*fea0*/  @!P1 NANOSLEEP.SYNCS 0x989680 ;  /* 0x009896800000995d */ /* 0x008fea0003900000 */
[----:B------:R-:W3:Y:S02]  /*feb0*/  @!P1 SYNCS.PHASECHK.TRANS64 P1, [R5+URZ+0x30860], R2 ;  /* 0x03086002050095a7 */ /* 0x000ee4000802007f */
[----:B---3--:R-:W-:Y:S05]  /*fec0*/  @!P1 BRA `(.L_x_3354) ;  /* 0xfffffffc00f09947 */ /* 0x008fea000383ffff */
[----:B------:R-:W-:Y:S05]  /*fed0*/  BRA `(.L_x_3446) ;  /* 0xffffffcc00b47947 */ /* 0x000fea000383ffff */
.L_x_3447:
        /* <DEDUP_REMOVED lines=10> */
.L_x_15964:


//--------------------- .text._ZN7cutlass13device_kernelIN5flash11enable_sm90INS1_16FlashAttnFwdSm90INS1_25CollectiveMainloopFwdSm90ILi2EN4cute5tupleIJNS5_1CILi1EEES8_S8_EEENS6_IJNS7_ILi128EEENS7_ILi96EEENS7_ILi192EEEEEELi192ENS_10bfloat16_tEfNS_4arch4Sm90ELb0ELb0ELb1ELb1ELb1ELb0ELb0ELb1ELb1ELb1ELb1ELb0EEENS1_21CollectiveEpilogueFwdINS6_IJSA_SC_SB_EEES9_SE_SG_Li256ELb1ELb1ELb1ELb0EEENS1_36VarlenDynamicPersistentTileSchedulerILi128ELi96ELi256ELi128ELb1ELb1ELb1ELb0ELb1ELb1EEEEEEEEEvNT_6ParamsE --------------------------
	.section	.text._ZN7cutlass13device_kernelIN5flash11enable_sm90INS1_16FlashAttnFwdSm90INS1_25CollectiveMainloopFwdSm90ILi2EN4cute5tupleIJNS5_1CILi1EEES8_S8_EEENS6_IJNS7_ILi128EEENS7_ILi96EEENS7_ILi192EEEEEELi192ENS_10bfloat16_tEfNS_4arch4Sm90ELb0ELb0ELb1ELb1ELb1ELb0ELb0ELb1ELb1ELb1ELb1ELb0EEENS1_21CollectiveEpilogueFwdINS6_IJSA_SC_SB_EEES9_SE_SG_Li256ELb1ELb1ELb1ELb0EEENS1_36VarlenDynamicPersistentTileSchedulerILi128ELi96ELi256ELi128ELb1ELb1ELb1ELb0ELb1ELb1EEEEEEEEEvNT_6ParamsE,"ax",@progbits
	.align	128
.text._ZN7cutlass13device_kernelIN5flash11enable_sm90INS1_16FlashAttnFwdSm90INS1_25CollectiveMainloopFwdSm90ILi2EN4cute5tupleIJNS5_1CILi1EEES8_S8_EEENS6_IJNS7_ILi128EEENS7_ILi96EEENS7_ILi192EEEEEELi192ENS_10bfloat16_tEfNS_4arch4Sm90ELb0ELb0ELb1ELb1ELb1ELb0ELb0ELb1ELb1ELb1ELb1ELb0EEENS1_21CollectiveEpilogueFwdINS6_IJSA_SC_SB_EEES9_SE_SG_Li256ELb1ELb1ELb1ELb0EEENS1_36VarlenDynamicPersistentTileSchedulerILi128ELi96ELi256ELi128ELb1ELb1ELb1ELb0ELb1ELb1EEEEEEEEEvNT_6ParamsE:
        .type           _ZN7cutlass13device_kernelIN5flash11enable_sm90INS1_16FlashAttnFwdSm90INS1_25CollectiveMainloopFwdSm90ILi2EN4cute5tupleIJNS5_1CILi1EEES8_S8_EEENS6_IJNS7_ILi128EEENS7_ILi96EEENS7_ILi192EEEEEELi192ENS_10bfloat16_tEfNS_4arch4Sm90ELb0ELb0ELb1ELb1ELb1ELb0ELb0ELb1ELb1ELb1ELb1ELb0EEENS1_21CollectiveEpilogueFwdINS6_IJSA_SC_SB_EEES9_SE_SG_Li256ELb1ELb1ELb1ELb0EEENS1_36VarlenDynamicPersistentTileSchedulerILi128ELi96ELi256ELi128ELb1ELb1ELb1ELb0ELb1ELb1EEEEEEEEEvNT_6ParamsE,@function
        .size           _ZN7cutlass13device_kernelIN5flash11enable_sm90INS1_16FlashAttnFwdSm90INS1_25CollectiveMainloopFwdSm90ILi2EN4cute5tupleIJNS5_1CILi1EEES8_S8_EEENS6_IJNS7_ILi128EEENS7_ILi96EEENS7_ILi192EEEEEELi192ENS_10bfloat16_tEfNS_4arch4Sm90ELb0ELb0ELb1ELb1ELb1ELb0ELb0ELb1ELb1ELb1ELb1ELb0EEENS1_21CollectiveEpilogueFwdINS6_IJSA_SC_SB_EEES9_SE_SG_Li256ELb1ELb1ELb1ELb0EEENS1_36VarlenDynamicPersistentTileSchedulerILi128ELi96ELi256ELi128ELb1ELb1ELb1ELb0ELb1ELb1EEEEEEEEEvNT_6ParamsE,(.L_x_15965 - _ZN7cutlass13device_kernelIN5flash11enable_sm90INS1_16FlashAttnFwdSm90INS1_25CollectiveMainloopFwdSm90ILi2EN4cute5tupleIJNS5_1CILi1EEES8_S8_EEENS6_IJNS7_ILi128EEENS7_ILi96EEENS7_ILi192EEEEEELi192ENS_10bfloat16_tEfNS_4arch4Sm90ELb0ELb0ELb1ELb1ELb1ELb0ELb0ELb1ELb1ELb1ELb1ELb0EEENS1_21CollectiveEpilogueFwdINS6_IJSA_SC_SB_EEES9_SE_SG_Li256ELb1ELb1ELb1ELb0EEENS1_36VarlenDynamicPersistentTileSchedulerILi128ELi96ELi256ELi128ELb1ELb1ELb1ELb0ELb1ELb1EEEEEEEEEvNT_6ParamsE)
        .other          _ZN7cutlass13device_kernelIN5flash11enable_sm90INS1_16FlashAttnFwdSm90INS1_25CollectiveMainloopFwdSm90ILi2EN4cute5tupleIJNS5_1CILi1EEES8_S8_EEENS6_IJNS7_ILi128EEENS7_ILi96EEENS7_ILi192EEEEEELi192ENS_10bfloat16_tEfNS_4arch4Sm90ELb0ELb0ELb1ELb1ELb1ELb0ELb0ELb1ELb1ELb1ELb1ELb0EEENS1_21CollectiveEpilogueFwdINS6_IJSA_SC_SB_EEES9_SE_SG_Li256ELb1ELb1ELb1ELb0EEENS1_36VarlenDynamicPersistentTileSchedulerILi128ELi96ELi256ELi128ELb1ELb1ELb1ELb0ELb1ELb1EEEEEEEEEvNT_6ParamsE,@"STO_CUDA_ENTRY STV_DEFAULT"
_ZN7cutlass13device_kernelIN5flash11enable_sm90INS1_16FlashAttnFwdSm90INS1_25CollectiveMainloopFwdSm90ILi2EN4cute5tupleIJNS5_1CILi1EEES8_S8_EEENS6_IJNS7_ILi128EEENS7_ILi96EEENS7_ILi192EEEEEELi192ENS_10bfloat16_tEfNS_4arch4Sm90ELb0ELb0ELb1ELb1ELb1ELb0ELb0ELb1ELb1ELb1ELb1ELb0EEENS1_21CollectiveEpilogueFwdINS6_IJSA_SC_SB_EEES9_SE_SG_Li256ELb1ELb1ELb1ELb0EEENS1_36VarlenDynamicPersistentTileSchedulerILi128ELi96ELi256ELi128ELb1ELb1ELb1ELb0ELb1ELb1EEEEEEEEEvNT_6ParamsE:
        /* <DEDUP_REMOVED lines=45> */
.L_x_3448:
        /* <DEDUP_REMOVED lines=22> */
.L_x_3449:
        /* <DEDUP_REMOVED lines=18> */
.L_x_3450:
        /* <DEDUP_REMOVED lines=22> */
.L_x_3451:
        /* <DEDUP_REMOVED lines=23> */
.L_x_3452:
        /* <DEDUP_REMOVED lines=10> */
.L_x_3454:
        /* <DEDUP_REMOVED lines=20> */
[----:B------:R-:W-:Y:S02]  /*0a00*/  SHF.R.S32.HI R0, RZ, 0x1f, R12 ;  /* 0x0000001fff007819 */ /* 0x000fe4000001140c */
[----:B------:R-:W-:Y:S02]  /*0a10*/  R2UR UR5, R10 ;  /* 0x000000000a0572ca */ /* 0x000fe400000e0000 */
[----:B0-----:R-:W-:-:S02]  /*0a20*/  LEA.HI R3, R0, R12, RZ, 0x4 ;  /* 0x0000000c00037211 */ /* 0x001fc400078f20ff */
[CC--:B------:R-:W-:Y:S02]  /*0a30*/  LEA.HI R4, R0.reuse, R12.reuse, RZ, 0x5 ;  /* 0x0000000c00047211 */ /* 0x0c0fe400078f28ff */
[----:B------:R-:W-:Y:S02]  /*0a40*/  SHF.R.S32.HI R6, RZ, 0x4, R3 ;  /* 0x00000004ff067819 */ /* 0x000fe40000011403 */
[----:B------:R-:W-:Y:S01]  /*0a50*/  LEA.HI R11, R0, R12, RZ, 0x2 ;  /* 0x0000000c000b7211 */ /* 0x000fe200078f10ff */
[----:B------:R-:W-:Y:S01]  /*0a60*/  IMAD.SHL.U32 R5, R4, 0x20, RZ ;  /* 0x0000002004057824 */ /* 0x000fe200078e00ff */
[C---:B------:R-:W-:Y:S02]  /*0a70*/  LOP3.LUT R4, R3.reuse, 0x3fffff0, RZ, 0xc0, !PT ;  /* 0x03fffff003047812 */ /* 0x040fe400078ec0ff */
[----:B------:R-:W-:Y:S02]  /*0a80*/  LEA.HI R3, R3, R6, RZ, 0x1 ;  /* 0x0000000603037211 */ /* 0x000fe400078f08ff */
[----:B------:R-:W-:Y:S01]  /*0a90*/  LOP3.LUT R5, R5, 0xfffffc00, RZ, 0xc0, !PT ;  /* 0xfffffc0005057812 */ /* 0x000fe200078ec0ff */
[----:B------:R-:W-:Y:S01]  /*0aa0*/  IMAD.IADD R4, R12, 0x1, -R4 ;  /* 0x000000010c047824 */ /* 0x000fe200078e0a04 */
[----:B------:R-:W-:-:S02]  /*0ab0*/  LOP3.LUT R3, R3, 0x1ffffffe, RZ, 0xc0, !PT ;  /* 0x1ffffffe03037812 */ /* 0x000fc400078ec0ff */
[----:B------:R-:W-:Y:S01]  /*0ac0*/  LOP3.LUT R11, R11, 0xfffffffc, RZ, 0xc0, !PT ;  /* 0xfffffffc0b0b7812 */ /* 0x000fe200078ec0ff */
[----:B------:R-:W-:Y:S02]  /*0ad0*/  IMAD R4, R4, 0x40, R5 ;  /* 0x0000004004047824 */ /* 0x000fe400078e0205 */
[----:B------:R-:W-:Y:S02]  /*0ae0*/  IMAD.IADD R3, R6, 0x1, -R3 ;  /* 0x0000000106037824 */ /* 0x000fe400078e0a03 */
[----:B------:R-:W-:Y:S02]  /*0af0*/  IMAD.IADD R11, R12, 0x1, -R11 ;  /* 0x000000010c0b7824 */ /* 0x000fe400078e0a0b */
[----:B------:R-:W-:-:S03]  /*0b00*/  IMAD R3, R3, 0x8, R4 ;  /* 0x0000000803037824 */ /* 0x000fc600078e0204 */
[----:B------:R-:W-:Y:S02]  /*0b10*/  LEA.HI R5, R11, R11, RZ, 0x1 ;  /* 0x0000000b0b057211 */ /* 0x000fe400078f08ff */
[----:B------:R0:W-:Y:S02]  /*0b20*/  STL [R1+0x24], R3 ;  /* 0x0000240301007387 */ /* 0x0001e40000100800 */
[----:B------:R-:W-:-:S05]  /*0b30*/  LOP3.LUT R4, R5, 0x1ffffffe, RZ, 0xc0, !PT ;  /* 0x1ffffffe05047812 */ /* 0x000fca00078ec0ff */
[----:B------:R-:W-:Y:S01]  /*0b40*/  IMAD.IADD R4, R11, 0x1, -R4 ;  /* 0x000000010b047824 */ /* 0x000fe200078e0a04 */
[----:B--2---:R-:W-:Y:S02]  /*0b50*/  R2UR UR4, R2 ;  /* 0x00000000020472ca */ /* 0x004fe400000e0000 */
[CC--:B------:R-:W-:Y:S02]  /*0b60*/  LEA.HI R2, R0.reuse, R12.reuse, RZ, 0x7 ;  /* 0x0000000c00027211 */ /* 0x0c0fe400078f38ff */
[----:B------:R-:W-:Y:S02]  /*0b70*/  LEA.HI R0, R0, R12, RZ, 0x3 ;  /* 0x0000000c00007211 */ /* 0x000fe400078f18ff */
[----:B------:R-:W-:Y:S02]  /*0b80*/  LOP3.LUT R216, R2, 0xffffff80, RZ, 0xc0, !PT ;  /* 0xffffff8002d87812 */ /* 0x000fe400078ec0ff */
[----:B------:R-:W-:Y:S02]  /*0b90*/  SHF.R.S32.HI R13, RZ, 0x7, R2 ;  /* 0x00000007ff0d7819 */ /* 0x000fe40000011402 */
[----:B------:R-:W-:Y:S01]  /*0ba0*/  LOP3.LUT R16, R0, 0xfffffff8, RZ, 0xc0, !PT ;  /* 0xfffffff800107812 */ /* 0x000fe200078ec0ff */
[----:B------:R-:W-:Y:S01]  /*0bb0*/  IMAD.IADD R216, R12, 0x1, -R216 ;  /* 0x000000010cd87824 */ /* 0x000fe200078e0ad8 */
[----:B------:R-:W-:Y:S01]  /*0bc0*/  LEA.HI R2, R2, R13, RZ, 0x1 ;  /* 0x0000000d02027211 */ /* 0x000fe200078f08ff */
[----:B------:R-:W-:Y:S01]  /*0bd0*/  ULOP3.LUT UR4, UR4, 0x1, URZ, 0xfc, !UPT ;  /* 0x0000000104047892 */ /* 0x000fe2000f8efc3f */
[----:B------:R-:W-:-:S02]  /*0be0*/  SHF.R.S32.HI R213, RZ, 0x3, R0 ;  /* 0x00000003ffd57819 */ /* 0x000fc40000011400 */
[----:B------:R-:W-:Y:S02]  /*0bf0*/  SHF.R.S32.HI R7, RZ, 0x1f, R216 ;  /* 0x0000001fff077819 */ /* 0x000fe400000114d8 */
[----:B------:R-:W-:Y:S02]  /*0c00*/  LOP3.LUT R2, R2, 0x3fffffe, RZ, 0xc0, !PT ;  /* 0x03fffffe02027812 */ /* 0x000fe400078ec0ff */
[CC--:B------:R-:W-:Y:S02]  /*0c10*/  LEA.HI R8, R7.reuse, R216.reuse, RZ, 0x2 ;  /* 0x000000d807087211 */ /* 0x0c0fe400078f10ff */
[----:B------:R-:W-:Y:S01]  /*0c20*/  LEA.HI R7, R7, R216, RZ, 0x5 ;  /* 0x000000d807077211 */ /* 0x000fe200078f28ff */
[----:B------:R-:W-:Y:S01]  /*0c30*/  IMAD.IADD R2, R13, 0x1, -R2 ;  /* 0x000000010d027824 */ /* 0x000fe200078e0a02 */
[--C-:B------:R-:W-:Y:S02]  /*0c40*/  SHF.R.S32.HI R9, RZ, 0x2, R8.reuse ;  /* 0x00000002ff097819 */ /* 0x100fe40000011408 */
[----:B------:R-:W-:-:S02]  /*0c50*/  SHF.R.S32.HI R10, RZ, 0x1f, R8 ;  /* 0x0000001fff0a7819 */ /* 0x000fc40000011408 */
[----:B0-----:R-:W-:Y:S02]  /*0c60*/  LOP3.LUT R3, R8, 0x7ffffffc, RZ, 0xc0, !PT ;  /* 0x7ffffffc08037812 */ /* 0x001fe400078ec0ff */
[----:B------:R-:W-:Y:S02]  /*0c70*/  LEA.HI R10, R10, R9, RZ, 0x3 ;  /* 0x000000090a0a7211 */ /* 0x000fe400078f18ff */
[----:B------:R-:W-:Y:S01]  /*0c80*/  SHF.R.S32.HI R7, RZ, 0x5, R7 ;  /* 0x00000005ff077819 */ /* 0x000fe20000011407 */
[----:B------:R-:W-:Y:S01]  /*0c90*/  IMAD.IADD R3, R216, 0x1, -R3 ;  /* 0x00000001d8037824 */ /* 0x000fe200078e0a03 */
[----:B------:R-:W-:Y:S02]  /*0ca0*/  LOP3.LUT R10, R10, 0xfffffff8, RZ, 0xc0, !PT ;  /* 0xfffffff80a0a7812 */ /* 0x000fe400078ec0ff */
[----:B------:R-:W-:Y:S01]  /*0cb0*/  IADD3 R16, R12, -R16, RZ ;  /* 0x800000100c107210 */ /* 0x000fe20007ffe0ff */
[----:B------:R-:W-:Y:S01]  /*0cc0*/  IMAD.SHL.U32 R17, R3, 0x2, RZ ;  /* 0x0000000203117824 */ /* 0x000fe200078e00ff */
[----:B------:R-:W-:-:S03]  /*0cd0*/  IADD3 R10, R9, -R10, RZ ;  /* 0x8000000a090a7210 */ /* 0x000fc60007ffe0ff */
[C---:B------:R-:W-:Y:S01]  /*0ce0*/  VIADD R208, R17.reuse, 0x38 ;  /* 0x0000003811d07836 */ /* 0x040fe20000000000 */
[----:B------:R-:W-:Y:S01]  /*0cf0*/  IADD3 R205, R17, 0x50, RZ ;  /* 0x0000005011cd7810 */ /* 0x000fe20007ffe0ff */
[----:B------:R-:W-:Y:S01]  /*0d00*/  IMAD R7, R7, 0x10, R10 ;  /* 0x0000001007077824 */ /* 0x000fe200078e020a */
[C---:B------:R-:W-:Y:S01]  /*0d10*/  IADD3 R196, R17.reuse, 0x98, RZ ;  /* 0x0000009811c47810 */ /* 0x040fe20007ffe0ff */
[C---:B------:R-:W-:Y:S01]  /*0d20*/  VIADD R210, R17.reuse, 0x8 ;  /* 0x0000000811d27836 */ /* 0x040fe20000000000 */
[----:B------:R-:W-:Y:S01]  /*0d30*/  SHF.R.S32.HI R0, RZ, 0x1f, R208 ;  /* 0x0000001fff007819 */ /* 0x000fe200000114d0 */
[----:B------:R-:W-:Y:S01]  /*0d40*/  IMAD R5, R2, 0x40, R7 ;  /* 0x0000004002057824 */ /* 0x000fe200078e0207 */
[----:B------:R-:W-:Y:S01]  /*0d50*/  SHF.R.S32.HI R0, RZ, 0x1f, R205 ;  /* 0x0000001fff007819 */ /* 0x000fe200000114cd */
[----:B------:R-:W-:Y:S01]  /*0d60*/  IMAD.U32 R2, RZ, RZ, UR4 ;  /* 0x00000004ff027e24 */ /* 0x000fe2000f8e00ff */
[----:B------:R-:W-:Y:S01]  /*0d70*/  UMOV UR4, URZ ;  /* 0x0000003f00047c82 */ /* 0x000fe20008000000 */
[----:B------:R-:W-:Y:S01]  /*0d80*/  IMAD R0, R4, 0x8, R5 ;  /* 0x0000000804007824 */ /* 0x000fe200078e0205 */
        /* <DEDUP_REMOVED lines=31> */
[----:B------:R-:W-:Y:S01]  /*0f80*/  IMAD.U32 R215, RZ, RZ, UR4 ;  /* 0x00000004ffd77e24 */ /* 0x000fe2000f8e00ff */
[----:B------:R-:W-:Y:S01]  /*0f90*/  SHF.R.S32.HI R220, RZ, 0x1f, R195 ;  /* 0x0000001fffdc7819 */ /* 0x000fe200000114c3 */
[C---:B------:R-:W-:Y:S01]  /*0fa0*/  VIADD R22, R17.reuse, 0x10 ;  /* 0x0000001011167836 */ /* 0x040fe20000000000 */
[----:B------:R-:W-:Y:S01]  /*0fb0*/  SHF.R.S32.HI R219, RZ, 0x1f, R194 ;  /* 0x0000001fffdb7819 */ /* 0x000fe200000114c2 */
[----:B------:R-:W-:Y:S01]  /*0fc0*/  VIADD R19, R17, 0x28 ;  /* 0x0000002811137836 */ /* 0x000fe20000000000 */
[----:B------:R-:W-:-:S02]  /*0fd0*/  SHF.R.S32.HI R218, RZ, 0x1f, R193 ;  /* 0x0000001fffda7819 */ /* 0x000fc400000114c1 */
[----:B-1----:R-:W-:-:S07]  /*0fe0*/  SHF.R.S32.HI R217, RZ, 0x1f, R192 ;  /* 0x0000001fffd97819 */ /* 0x002fce00000114c0 */
.L_x_3504:
[----:B------:R-:W-:Y:S01]  /*0ff0*/  ULDC.64 UR8, c[0x0][0xc88] ;  /* 0x0003220000087ab9 */ /* 0x000fe20000000a00 */
[----:B------:R-:W-:Y:S01]  /*1000*/  ULDC.64 UR10, c[0x0][0xa20] ;  /* 0x00028800000a7ab9 */ /* 0x000fe20000000a00 */
[----:B------:R-:W-:Y:S02]  /*1010*/  UIMAD.WIDE UR8, UR7, 0x4, UR8 ;  /* 0x00000004070878a5 */ /* 0x000fe4000f8e0208 */
[----:B------:R-:W-:Y:S01]  /*1020*/  UISETP.NE.U32.AND UP1, UPT, UR10, URZ, UPT ;  /* 0x0000003f0a00728c */ /* 0x000fe2000bf25070 */
[----:B------:R-:W-:-:S03]  /*1030*/  ULDC UR7, c[0x0][0x424] ;  /* 0x0001090000077ab9 */ /* 0x000fc60000000800 */
[----:B0123--:R-:W-:Y:S02]  /*1040*/  IMAD.U32 R2, RZ, RZ, UR8 ;  /* 0x00000008ff027e24 */ /* 0x00ffe4000f8e00ff */
[----:B------:R-:W-:Y:S01]  /*1050*/  IMAD.U32 R3, RZ, RZ, UR9 ;  /* 0x00000009ff037e24 */ /* 0x000fe2000f8e00ff */
        /* <DEDUP_REMOVED lines=9> */
[----:B------:R-:W-:-:S04]  /*10f0*/  @UP0 ULEA UR8, UP2, UR61, UR8, 0x2 ;  /* 0x000000083d080291 */ /* 0x000fc8000f84103f */
[----:B------:R-:W-:Y:S02]  /*1100*/  @UP0 ULEA.HI.X UR9, UR61, UR9, UR4, 0x2, UP2 ;  /* 0x000000093d090291 */ /* 0x000fe400090f1404 */
[----:B------:R-:W-:Y:S01]  /*1110*/  IMAD.U32 R214, RZ, RZ, UR4 ;  /* 0x00000004ffd67e24 */ /* 0x000fe2000f8e00ff */
[----:B------:R-:W-:Y:S01]  /*1120*/  @UP1 ULEA UR10, UP0, UR61, UR10, 0x2 ;  /* 0x0000000a3d0a1291 */ /* 0x000fe2000f80103f */
[----:B------:R-:W-:-:S03]  /*1130*/  MOV R2, UR8 ;  /* 0x0000000800027c02 */ /* 0x000fc60008000f00 */
[----:B------:R-:W-:Y:S01]  /*1140*/  @UP1 ULEA.HI.X UR11, UR61, UR11, UR4, 0x2, UP0 ;  /* 0x0000000b3d0b1291 */ /* 0x000fe200080f1404 */
[----:B------:R-:W-:Y:S01]  /*1150*/  IMAD.U32 R3, RZ, RZ, UR9 ;  /* 0x00000009ff037e24 */ /* 0x000fe2000f8e00ff */
[----:B------:R-:W-:Y:S01]  /*1160*/  ULDC.64 UR8, c[0x0][0x418] ;  /* 0x0001060000087ab9 */ /* 0x000fe20000000a00 */
[----:B------:R-:W-:-:S03]  /*1170*/  IMAD.U32 R4, RZ, RZ, UR10 ;  /* 0x0000000aff047e24 */ /* 0x000fc6000f8e00ff */
[----:B----4-:R-:W-:Y:S01]  /*1180*/  IMAD.U32 R5, RZ, RZ, UR11 ;  /* 0x0000000bff057e24 */ /* 0x010fe2000f8e00ff */
[----:B------:R-:W2:Y:S04]  /*1190*/  @P0 LDG.E R2, desc[UR36][R2.64] ;  /* 0x0000002402020981 */ /* 0x000ea8000c1e1900 */
[----:B------:R-:W3:Y:S01]  /*11a0*/  @P1 LDG.E R4, desc[UR36][R4.64] ;  /* 0x0000002404041981 */ /* 0x000ee2000c1e1900 */
[----:B------:R-:W-:Y:S01]  /*11b0*/  UISETP.NE.U32.AND UP0, UPT, UR8, URZ, UPT ;  /* 0x0000003f0800728c */ /* 0x000fe2000bf05070 */
[----:B------:R-:W-:Y:S01]  /*11c0*/  IMAD.U32 R212, RZ, RZ, UR6 ;  /* 0x00000006ffd47e24 */ /* 0x000fe2000f8e00ff */
[----:B------:R-:W-:Y:S01]  /*11d0*/  UMOV UR4, URZ ;  /* 0x0000003f00047c82 */ /* 0x000fe20008000000 */
[----:B------:R-:W-:Y:S02]  /*11e0*/  ULOP3.LUT UR8, UR5, 0xff000000, URZ, 0xc0, !UPT ;  /* 0xff00000005087892 */ /* 0x000fe4000f8ec03f */
[----:B------:R-:W-:-:S03]  /*11f0*/  UISETP.NE.AND.EX UP0, UPT, UR9, URZ, UPT, UP0 ;  /* 0x0000003f0900728c */ /* 0x000fc6000bf05300 */
[----:B------:R-:W-:Y:S01]  /*1200*/  ULDC UR9, c[0x0][0x2f0] ;  /* 0x0000bc0000097ab9 */ /* 0x000fe20000000800 */
[----:B------:R-:W-:-:S04]  /*1210*/  USEL UR7, UR7, 0x1, UP0 ;  /* 0x0000000107077887 */ /* 0x000fc80008000000 */
[----:B------:R-:W-:Y:S01]  /*1220*/  UIMAD UR7, UR7, UR9, URZ ;  /* 0x00000009070772a4 */ /* 0x000fe2000f8e023f */
[----:B--2---:R-:W-:-:S06]  /*1230*/  @P0 R2UR UR4, R2 ;  /* 0x00000000020402ca */ /* 0x004fcc00000e0000 */
[----:B---3--:R-:W-:Y:S01]  /*1240*/  @P1 R2UR UR7, R4 ;  /* 0x00000000040712ca */ /* 0x008fe200000e0000 */
[----:B-----5:R-:W-:-:S14]  /*1250*/  @P1 BRA `(.L_x_3455) ;  /* 0x0000000000341947 */ /* 0x020fdc0003800000 */
        /* <DEDUP_REMOVED lines=13> */
.L_x_3455:
[----:B------:R-:W-:Y:S02]  /*1330*/  UIADD3 UR7, -UR4, UR7, URZ ;  /* 0x0000000704077290 */ /* 0x000fe4000fffe13f */
[----:B------:R-:W-:Y:S02]  /*1340*/  ULOP3.LUT UR4, UR5, 0xff0000, URZ, 0xc0, !UPT ;  /* 0x00ff000005047892 */ /* 0x000fe4000f8ec03f */
[----:B------:R-:W-:Y:S02]  /*1350*/  UISETP.GE.AND UP0, UPT, UR7, 0x1, UPT ;  /* 0x000000010700788c */ /* 0x000fe4000bf06270 */
[----:B------:R-:W-:Y:S01]  /*1360*/  USHF.R.U32.HI UR8, URZ, 0x8, UR8 ;  /* 0x000000083f087899 */ /* 0x000fe20008011608 */
[----:B------:R-:W-:Y:S01]  /*1370*/  IMAD.U32 R84, RZ, RZ, UR7 ;  /* 0x00000007ff547e24 */ /* 0x000fe2000f8e00ff */
        /* <DEDUP_REMOVED lines=9> */
[----:B------:R-:W-:Y:S01]  /*1410*/  MOV R211, UR9 ;  /* 0x0000000900d37c02 */ /* 0x000fe20008000f00 */
[----:B------:R-:W-:Y:S01]  /*1420*/  UMOV UR4, URZ ;  /* 0x0000003f00047c82 */ /* 0x000fe20008000000 */
        /* <DEDUP_REMOVED lines=40> */
.L_x_3456:
[----:B------:R-:W-:Y:S01]  /*16b0*/  R2UR UR5, R23 ;  /* 0x00000000170572ca */ /* 0x000fe200000e0000 */
[----:B------:R-:W-:Y:S01]  /*16c0*/  IMAD.U32 R0, RZ, RZ, UR9 ;  /* 0x00000009ff007e24 */ /* 0x000fe2000f8e00ff */
[----:B------:R-:W-:Y:S01]  /*16d0*/  PLOP3.LUT P0, PT, PT, PT, PT, 0x80, 0x0 ;  /* 0x000000000000781c */ /* 0x000fe20003f0f070 */
[----:B------:R-:W-:Y:S01]  /*16e0*/  IMAD.U32 R3, RZ, RZ, UR4 ;  /* 0x00000004ff037e24 */ /* 0x000fe2000f8e00ff */
[----:B------:R-:W-:Y:S02]  /*16f0*/  MOV R2, RZ ;  /* 0x000000ff00027202 */ /* 0x000fe40000000f00 */
        /* <DEDUP_REMOVED lines=31> */
[----:B------:R-:W-:Y:S02]  /*18f0*/  UISETP.GT.AND UP0, UPT, UR5, UR60, UPT ;  /* 0x0000003c0500728c */ /* 0x000fe4000bf04270 */
[----:B------:R-:W-:Y:S01]  /*1900*/  IMAD.U32 R85, RZ, RZ, UR5 ;  /* 0x00000005ff557e24 */ /* 0x000fe2000f8e00ff */
        /* <DEDUP_REMOVED lines=33> */
[----:B------:R-:W-:-:S05]  /*1b20*/  SHF.R.S32.HI R4, RZ, 0x7, R4 ;  /* 0x00000007ff047819 */ /* 0x000fca0000011404 */
        /* <DEDUP_REMOVED lines=25> */
.L_x_3458:
[----:B------:R-:W2:Y:S01]  /*1cc0*/  LDL R2, [R1+0x28] ;  /* 0x0000280001027983 */ /* 0x000ea20000100800 */
[----:B------:R-:W-:Y:S01]  /*1cd0*/  R2UR UR7, R215 ;  /* 0x00000000d70772ca */ /* 0x000fe200000e0000 */
[----:B------:R-:W0:-:S12]  /*1ce0*/  S2UR UR5, SR_CgaCtaId ;  /* 0x00000000000579c3 */ /* 0x000e180000008800 */
[----:B------:R-:W-:-:S04]  /*1cf0*/  ULEA.HI UR4, UR7, UR7, URZ, 0x1 ;  /* 0x0000000707047291 */ /* 0x000fc8000f8f083f */
[----:B------:R-:W-:-:S04]  /*1d00*/  ULOP3.LUT UR4, UR4, 0xfffffffe, URZ, 0xc0, !UPT ;  /* 0xfffffffe04047892 */ /* 0x000fc8000f8ec03f */
[----:B------:R-:W-:Y:S01]  /*1d10*/  UIADD3 UR4, UR7, -UR4, URZ ;  /* 0x8000000407047290 */ /* 0x000fe2000fffe03f */
[----:B0-----:R-:W-:-:S05]  /*1d20*/  IMAD.U32 R3, RZ, RZ, UR5 ;  /* 0x00000005ff037e24 */ /* 0x001fca000f8e00ff */
[----:B------:R-:W-:-:S05]  /*1d30*/  IMAD.U32 R5, RZ, RZ, UR4 ;  /* 0x00000004ff057e24 */ /* 0x000fca000f8e00ff */
[----:B------:R-:W-:Y:S02]  /*1d40*/  SHF.L.U32 R5, R5, 0x1f, RZ ;  /* 0x0000001f05057819 */ /* 0x000fe400000006ff */
[----:B--2---:R-:W-:Y:S02]  /*1d50*/  R2UR UR6, R2 ;  /* 0x00000000020672ca */ /* 0x004fe400000e0000 */
[----:B------:R-:W-:-:S04]  /*1d60*/  MOV R2, 0x400 ;  /* 0x0000040000027802 */ /* 0x000fc80000000f00 */
[----:B------:R-:W-:-:S04]  /*1d70*/  LEA R2, R3, R2, 0x18 ;  /* 0x0000000203027211 */ /* 0x000fc800078ec0ff */
[----:B------:R-:W0:Y:S03]  /*1d80*/  SYNCS.PHASECHK.TRANS64.TRYWAIT P1, [R2+URZ+0x30800], R5 ;  /* 0x03080005020075a7 */ /* 0x000e26000802017f */
[----:B------:R-:W-:-:S05]  /*1d90*/  IMAD.U32 R0, RZ, RZ, UR6 ;  /* 0x00000006ff007e24 */ /* 0x000fca000f8e00ff */
[----:B------:R-:W-:Y:S01]  /*1da0*/  ISETP.NE.AND P0, PT, R0, 0x3, PT ;  /* 0x000000030000780c */ /* 0x000fe20003f05270 */
[----:B0-----:R-:W-:-:S12]  /*1db0*/  @!P1 BRA `(.L_x_3459) ;  /* 0x000000f800409947 */ /* 0x001fd80003800000 */
.L_x_3589:
[----:B------:R-:W-:Y:S05]  /*1dc0*/  @!P0 BRA `(.L_x_3460) ;  /* 0x0000000000048947 */ /* 0x000fea0003800000 */
[----:B------:R-:W-:Y:S01]  /*1dd0*/  BPT.TRAP 0x1 ;  /* 0x000000040000795c */ /* 0x000fe20000300000 */
.L_x_3460:
[----:B0-----:R-:W-:Y:S02]  /*1de0*/  IMAD.U32 R5, RZ, RZ, UR38 ;  /* 0x00000026ff057e24 */ /* 0x001fe4000f8e00ff */
[----:B------:R-:W-:-:S03]  /*1df0*/  IMAD.U32 R4, RZ, RZ, UR39 ;  /* 0x00000027ff047e24 */ /* 0x000fc6000f8e00ff */
[----:B------:R-:W-:Y:S02]  /*1e00*/  LEA R0, R5, R2, 0x3 ;  /* 0x0000000205007211 */ /* 0x000fe400078e18ff */
[----:B------:R-:W-:-:S04]  /*1e10*/  SHF.L.U32 R5, R4, 0x1f, RZ ;  /* 0x0000001f04057819 */ /* 0x000fc800000006ff */
[----:B------:R0:W1:Y:S01]  /*1e20*/  SYNCS.PHASECHK.TRANS64.TRYWAIT P1, [R0+URZ+0x30830], R5 ;  /* 0x03083005000075a7 */ /* 0x000062000802017f */
[----:B------:R-:W-:Y:S05]  /*1e30*/  @!P0 BRA `(.L_x_3461) ;  /* 0x0000000000048947 */ /* 0x000fea0003800000 */
[----:B------:R-:W-:Y:S01]  /*1e40*/  BPT.TRAP 0x1 ;  /* 0x000000040000795c */ /* 0x000fe20000300000 */
.L_x_3461:
[----:B------:R-:W-:Y:S01]  /*1e50*/  IMAD.MOV.U32 R119, RZ, RZ, RZ ;  /* 0x000000ffff777224 */ /* 0x000fe200078e00ff */
[----:B-1----:R-:W-:Y:S06]  /*1e60*/  @P1 BRA `(.L_x_3462) ;  /* 0x0000000000081947 */ /* 0x002fec0003800000 */
[----:B------:R-:W1:Y:S02]  /*1e70*/  SYNCS.PHASECHK.TRANS64.TRYWAIT P1, [R0+URZ+0x30830], R5 ;  /* 0x03083005000075a7 */ /* 0x000e64000802017f */
[----:B-1----:R-:W-:Y:S05]  /*1e80*/  @!P1 BRA `(.L_x_3463) ;  /* 0x000000f800209947 */ /* 0x002fea0003800000 */
.L_x_3462:
[----:B------:R-:W-:Y:S05]  /*1e90*/  WARPSYNC.ALL ;  /* 0x0000000000007948 */ /* 0x000fea0003800000 */
[----:B------:R-:W-:Y:S01]  /*1ea0*/  R2UR UR4, R2 ;  /* 0x00000000020472ca */ /* 0x000fe200000e0000 */
[----:B------:R-:W-:Y:S01]  /*1eb0*/  ULOP3.LUT UR5, UR40, 0x10000, URZ, 0xfc, !UPT ;  /* 0x0001000028057892 */ /* 0x000fe2000f8efc3f */
[----:B------:R-:W-:Y:S01]  /*1ec0*/  WARPGROUP.ARRIVE ;  /* 0x00000000000079c5 */ /* 0x000fe20000000000 */
[----:B------:R-:W-:Y:S01]  /*1ed0*/  UMOV UR9, 0x40000040 ;  /* 0x4000004000097882 */ /* 0x000fe20000000000 */
[----:B------:R-:W-:Y:S01]  /*1ee0*/  UMOV UR11, 0x40000040 ;  /* 0x40000040000b7882 */ /* 0x000fe20000000000 */
[----:B------:R-:W-:Y:S01]  /*1ef0*/  UIADD3 UR7, UR5, 0x2, URZ ;  /* 0x0000000205077890 */ /* 0x000fe2000fffe03f */
[----:B------:R-:W-:Y:S01]  /*1f00*/  IMAD.U32 R9, RZ, RZ, UR9 ;  /* 0x00000009ff097e24 */ /* 0x000fe2000f8e00ff */
[----:B------:R-:W-:Y:S01]  /*1f10*/  UMOV UR13, 0x40000040 ;  /* 0x40000040000d7882 */ /* 0x000fe20000000000 */
[----:B------:R-:W-:Y:S01]  /*1f20*/  UMOV UR8, UR5 ;  /* 0x0000000500087c82 */ /* 0x000fe20008000000 */
[----:B------:R-:W-:Y:S01]  /*1f30*/  UMOV UR15, 0x40000040 ;  /* 0x40000040000f7882 */ /* 0x000fe20000000000 */
[----:B------:R-:W-:Y:S01]  /*1f40*/  IMAD.U32 R8, RZ, RZ, UR8 ;  /* 0x00000008ff087e24 */ /* 0x000fe2000f8e00ff */
[----:B------:R-:W-:Y:S01]  /*1f50*/  UIADD3 UR56, UR5, 0x4, URZ ;  /* 0x0000000405387890 */ /* 0x000fe2000fffe03f */
[----:B------:R-:W-:Y:S01]  /*1f60*/  IMAD.U32 R7, RZ, RZ, UR13 ;  /* 0x0000000dff077e24 */ /* 0x000fe2000f8e00ff */
[----:B------:R-:W-:Y:S01]  /*1f70*/  UIADD3 UR4, UR4, 0x1e400, URZ ;  /* 0x0001e40004047890 */ /* 0x000fe2000fffe03f */
[----:B------:R-:W-:Y:S01]  /*1f80*/  UMOV UR12, UR7 ;  /* 0x00000007000c7c82 */ /* 0x000fe20008000000 */
[----:B------:R-:W-:-:S02]  /*1f90*/  UMOV UR57, 0x40000040 ;  /* 0x4000004000397882 */ /* 0x000fc40000000000 */
[----:B------:R-:W-:Y:S01]  /*1fa0*/  USHF.R.U32.HI UR4, URZ, 0x4, UR4 ;  /* 0x000000043f047899 */ /* 0x000fe20008011604 */
[----:B------:R-:W-:Y:S01]  /*1fb0*/  IMAD.U32 R6, RZ, RZ, UR12 ;  /* 0x0000000cff067e24 */ /* 0x000fe2000f8e00ff */
[----:B------:R-:W-:Y:S01]  /*1fc0*/  UMOV UR59, 0x40000040 ;  /* 0x40000040003b7882 */ /* 0x000fe20000000000 */
[----:B------:R-:W-:Y:S02]  /*1fd0*/  UIADD3 UR52, UR5, 0x6, URZ ;  /* 0x0000000605347890 */ /* 0x000fe4000fffe03f */
[----:B------:R-:W-:Y:S01]  /*1fe0*/  ULOP3.LUT UR4, UR4, 0x3fff, URZ, 0xc0, !UPT ;  /* 0x00003fff04047892 */ /* 0x000fe2000f8ec03f */
[----:B------:R-:W-:Y:S01]  /*1ff0*/  UMOV UR53, 0x40000040 ;  /* 0x4000004000357882 */ /* 0x000fe20000000000 */
[----:B------:R-:W-:Y:S02]  /*2000*/  UMOV UR55, 0x40000040 ;  /* 0x4000004000377882 */ /* 0x000fe40000000000 */
[----:B------:R-:W-:Y:S02]  /*2010*/  ULOP3.LUT UR4, UR4, 0x10000, URZ, 0xfc, !UPT ;  /* 0x0001000004047892 */ /* 0x000fe4000f8efc3f */
[----:B------:R-:W-:-:S02]  /*2020*/  UIADD3 UR48, UR5, 0x400, URZ ;  /* 0x0000040005307890 */ /* 0x000fc4000fffe03f */
[----:B------:R-:W-:Y:S01]  /*2030*/  UIMAD UR6, UR38, 0x900, UR4 ;  /* 0x00000900260678a4 */ /* 0x000fe2000f8e0204 */
[----:B------:R-:W-:Y:S01]  /*2040*/  UMOV UR49, 0x40000040 ;  /* 0x4000004000317882 */ /* 0x000fe20000000000 */
[----:B------:R-:W-:Y:S02]  /*2050*/  UMOV UR51, 0x40000040 ;  /* 0x4000004000337882 */ /* 0x000fe40000000000 */
[----:B------:R-:W-:Y:S02]  /*2060*/  UIADD3 UR58, UR6, 0x4, URZ ;  /* 0x00000004063a7890 */ /* 0x000fe4000fffe03f */
[----:B------:R-:W-:Y:S02]  /*2070*/  UIADD3 UR54, UR6, 0x6, URZ ;  /* 0x0000000606367890 */ /* 0x000fe4000fffe03f */
[----:B------:R-:W-:Y:S01]  /*2080*/  UMOV UR10, UR6 ;  /* 0x00000006000a7c82 */ /* 0x000fe20008000000 */
[----:B------:R-:W-:Y:S01]  /*2090*/  UIADD3 UR50, UR6, 0x300, URZ ;  /* 0x0000030006327890 */ /* 0x000fe2000fffe03f */
[----:B------:R-:W-:Y:S01]  /*20a0*/  HGMMA.64x96x16.F32.BF16 R24, gdesc[UR8], RZ, !UPT, gsb0 ;  /* 0x01600000081879f0 */ /* 0x000fe2000c0018ff */
[----:B------:R-:W-:-:S02]  /*20b0*/  UIADD3 UR8, UR6, 0x2, URZ ;  /* 0x0000000206087890 */ /* 0x000fc4000fffe03f */
[----:B------:R-:W-:Y:S02]  /*20c0*/  UIADD3 UR44, UR5, 0x402, URZ ;  /* 0x00000402052c7890 */ /* 0x000fe4000fffe03f */
[----:B------:R-:W-:Y:S01]  /*20d0*/  UIADD3 UR46, UR6, 0x302, URZ ;  /* 0x00000302062e7890 */ /* 0x000fe2000fffe03f */
[----:B------:R-:W-:Y:S02]  /*20e0*/  UMOV UR45, 0x40000040 ;  /* 0x40000040002d7882 */ /* 0x000fe40000000000 */
[----:B------:R-:W-:Y:S01]  /*20f0*/  UMOV UR14, UR8 ;  /* 0x00000008000e7c82 */ /* 0x000fe20008000000 */
        /* <DEDUP_REMOVED lines=21> */
[----:B------:R-:W-:Y:S02]  /*2250*/  WARPGROUP.DEPBAR.LE gsb0, 0x0 ;  /* 0x00008000000079c5 */ /* 0x000fe40000010000 */
[----:B------:R-:W-:-:S06]  /*2260*/  WARPGROUP.ARRIVE ;  /* 0x00000000000079c5 */ /* 0x000fcc0000000000 */
[----:B------:R-:W-:Y:S01]  /*2270*/  HGMMA.64x96x16.F32.BF16 R24, gdesc[UR12], R24, gsb0 ;  /* 0x016000000c1879f0 */ /* 0x000fe20008001818 */
[----:B------:R-:W-:Y:S02]  /*2280*/  UIADD3 UR12, UR5, 0x404, URZ ;  /* 0x00000404050c7890 */ /* 0x000fe4000fffe03f */
[----:B------:R-:W-:Y:S01]  /*2290*/  UIADD3 UR14, UR6, 0x304, URZ ;  /* 0x00000304060e7890 */ /* 0x000fe2000fffe03f */
[----:B------:R-:W-:Y:S01]  /*22a0*/  UMOV UR13, 0x40000040 ;  /* 0x40000040000d7882 */ /* 0x000fe20000000000 */
        /* <DEDUP_REMOVED lines=34> */
.L_x_3464:
[----:B------:R-:W-:Y:S01]  /*24d0*/  R2UR UR7, R84 ;  /* 0x00000000540772ca */ /* 0x000fe200000e0000 */
[----:B------:R-:W-:Y:S01]  /*24e0*/  ULDC UR5, c[0x0][0x9d8] ;  /* 0x0002760000057ab9 */ /* 0x000fe20000000800 */
[----:B------:R-:W-:Y:S01]  /*24f0*/  R2UR UR6, R85 ;  /* 0x00000000550672ca */ /* 0x000fe200000e0000 */
        /* <DEDUP_REMOVED lines=10> */
[----:B------:R-:W-:-:S02]  /*25a0*/  IMAD.U32 R4, RZ, RZ, UR7 ;  /* 0x00000007ff047e24 */ /* 0x000fc4000f8e00ff */
[----:B------:R-:W-:Y:S01]  /*25b0*/  FMUL.FTZ R27, R27, UR5 ;  /* 0x000000051b1b7c20 */ /* 0x000fe20008410000 */
[----:B------:R-:W-:Y:S02]  /*25c0*/  IMAD.U32 R11, RZ, RZ, UR6 ;  /* 0x00000006ff0b7e24 */ /* 0x000fe4000f8e00ff */
[----:B------:R-:W-:Y:S01]  /*25d0*/  FMUL.FTZ R38, R38, UR5 ;  /* 0x0000000526267c20 */ /* 0x000fe20008410000 */
[----:B------:R-:W-:Y:S01]  /*25e0*/  MUFU.TANH R25, R25 ;  /* 0x0000001900197308 */ /* 0x000fe20000002400 */
[----:B------:R-:W-:Y:S01]  /*25f0*/  IADD3 R4, R4, 0x60, -R17 ;  /* 0x0000006004047810 */ /* 0x000fe20007ffe811 */
[----:B------:R-:W-:Y:S01]  /*2600*/  FMUL.FTZ R37, R37, UR5 ;  /* 0x0000000525257c20 */ /* 0x000fe20008410000 */
[----:B------:R-:W-:Y:S01]  /*2610*/  FMUL.FTZ R30, R30, UR5 ;  /* 0x000000051e1e7c20 */ /* 0x000fe20008410000 */
[----:B------:R-:W-:Y:S01]  /*2620*/  FMUL.FTZ R39, R39, UR5 ;  /* 0x0000000527277c20 */ /* 0x000fe20008410000 */
[----:B------:R-:W-:Y:S01]  /*2630*/  FMUL.FTZ R40, R40, UR5 ;  /* 0x0000000528287c20 */ /* 0x000fe20008410000 */
[----:B------:R-:W-:-:S02]  /*2640*/  IMAD R4, R11, -0x60, R4 ;  /* 0xffffffa00b047824 */ /* 0x000fc400078e0204 */
[----:B------:R-:W-:Y:S01]  /*2650*/  FMUL.FTZ R31, R31, UR5 ;  /* 0x000000051f1f7c20 */ /* 0x000fe20008410000 */
[----:B------:R-:W-:Y:S01]  /*2660*/  MUFU.TANH R28, R28 ;  /* 0x0000001c001c7308 */ /* 0x000fe20000002400 */
[----:B------:R-:W-:Y:S01]  /*2670*/  FMUL.FTZ R46, R46, UR5 ;  /* 0x000000052e2e7c20 */ /* 0x000fe20008410000 */
[----:B------:R-:W-:Y:S01]  /*2680*/  FMUL.FTZ R41, R41, UR5 ;  /* 0x0000000529297c20 */ /* 0x000fe20008410000 */
[C---:B------:R-:W-:Y:S01]  /*2690*/  ISETP.GT.AND P6, PT, R4.reuse, RZ, PT ;  /* 0x000000ff0400720c */ /* 0x040fe20003fc4270 */
[----:B------:R-:W-:Y:S01]  /*26a0*/  FMUL.FTZ R47, R47, UR5 ;  /* 0x000000052f2f7c20 */ /* 0x000fe20008410000 */
[----:B------:R-:W-:Y:S01]  /*26b0*/  ISETP.GT.AND P5, PT, R4, 0x1, PT ;  /* 0x000000010400780c */ /* 0x000fe20003fa4270 */
[----:B------:R-:W-:Y:S01]  /*26c0*/  FMUL.FTZ R44, R44, UR5 ;  /* 0x000000052c2c7c20 */ /* 0x000fe20008410000 */
[----:B------:R-:W-:Y:S01]  /*26d0*/  ISETP.GT.AND P4, PT, R4, 0x8, PT ;  /* 0x000000080400780c */ /* 0x000fe20003f84270 */
[----:B------:R-:W-:Y:S01]  /*26e0*/  MUFU.TANH R29, R29 ;  /* 0x0000001d001d7308 */ /* 0x000fe20000002400 */
[----:B--2---:R-:W-:Y:S01]  /*26f0*/  FSEL R11, R24, -INF , P6 ;  /* 0xff800000180b7808 */ /* 0x004fe20003000000 */
[----:B------:R-:W-:Y:S01]  /*2700*/  FMUL.FTZ R35, R35, UR5 ;  /* 0x0000000523237c20 */ /* 0x000fe20008410000 */
[C---:B------:R-:W-:Y:S01]  /*2710*/  ISETP.GT.AND P3, PT, R4.reuse, 0x9, PT ;  /* 0x000000090400780c */ /* 0x040fe20003f64270 */
[----:B------:R-:W-:Y:S01]  /*2720*/  FMUL.FTZ R45, R45, UR5 ;  /* 0x000000052d2d7c20 */ /* 0x000fe20008410000 */
[----:B------:R-:W-:Y:S01]  /*2730*/  ISETP.GT.AND P2, PT, R4, 0x10, PT ;  /* 0x000000100400780c */ /* 0x000fe20003f44270 */
[----:B------:R-:W-:Y:S01]  /*2740*/  FMUL.FTZ R54, R54, UR5 ;  /* 0x0000000536367c20 */ /* 0x000fe20008410000 */
[----:B------:R-:W-:Y:S01]  /*2750*/  ISETP.GT.AND P1, PT, R4, 0x11, PT ;  /* 0x000000110400780c */ /* 0x000fe20003f24270 */
        /* <DEDUP_REMOVED lines=8> */
[----:B01----:R-:W0:Y:S01]  /*27e0*/  MUFU.TANH R5, R26 ;  /* 0x0000001a00057308 */ /* 0x003e220000002400 */
        /* <DEDUP_REMOVED lines=8> */
[----:B------:R-:W-:Y:S01]  /*2870*/  FMUL.FTZ R58, R58, UR5 ;  /* 0x000000053a3a7c20 */ /* 0x000fe20008410000 */
[----:B------:R-:W-:Y:S01]  /*2880*/  FMUL.FTZ R65, R65, UR5 ;  /* 0x0000000541417c20 */ /* 0x000fe20008410000 */
[----:B------:R-:W-:Y:S01]  /*2890*/  FMUL.FTZ R59, R59, UR5 ;  /* 0x000000053b3b7c20 */ /* 0x000fe20008410000 */
[----:B------:R-:W-:Y:S01]  /*28a0*/  FMUL.FTZ R68, R68, UR5 ;  /* 0x0000000544447c20 */ /* 0x000fe20008410000 */
[----:B------:R-:W-:Y:S01]  /*28b0*/  FMUL.FTZ R69, R69, UR5 ;  /* 0x0000000545457c20 */ /* 0x000fe20008410000 */
[----:B------:R-:W-:Y:S01]  /*28c0*/  ULDC UR11, c[0x0][0x988] ;  /* 0x00026200000b7ab9 */ /* 0x000fe20000000800 */
[----:B------:R-:W-:Y:S01]  /*28d0*/  P2R R72, PR, RZ, 0x1 ;  /* 0x00000001ff487803 */ /* 0x000fe20000000000 */
[----:B------:R1:W2:Y:S01]  /*28e0*/  MUFU.TANH R14, R34 ;  /* 0x00000022000e7308 */ /* 0x0002a20000002400 */
[----:B0-----:R-:W-:Y:S01]  /*28f0*/  FSEL R5, R5, -INF , P6 ;  /* 0xff80000005057808 */ /* 0x001fe20003000000 */
[----:B------:R-:W-:Y:S01]  /*2900*/  FMUL.FTZ R62, R62, UR5 ;  /* 0x000000053e3e7c20 */ /* 0x000fe20008410000 */
[----:B------:R-:W-:Y:S01]  /*2910*/  ISETP.GT.AND P6, PT, R4, 0x18, PT ;  /* 0x000000180400780c */ /* 0x000fe20003fc4270 */
[----:B------:R-:W-:Y:S01]  /*2920*/  FMUL.FTZ R63, R63, UR5 ;  /* 0x000000053f3f7c20 */ /* 0x000fe20008410000 */
[----:B------:R-:W-:Y:S01]  /*2930*/  FMUL.FTZ R66, R66, UR5 ;  /* 0x0000000542427c20 */ /* 0x000fe20008410000 */
[----:B------:R-:W-:Y:S01]  /*2940*/  FMUL.FTZ R67, R67, UR5 ;  /* 0x0000000543437c20 */ /* 0x000fe20008410000 */
[----:B------:R-:W-:Y:S01]  /*2950*/  FMUL.FTZ R70, R70, UR5 ;  /* 0x0000000546467c20 */ /* 0x000fe20008410000 */
[----:B------:R-:W0:Y:S01]  /*2960*/  MUFU.TANH R10, R27 ;  /* 0x0000001b000a7308 */ /* 0x000e220000002400 */
[----:B-1----:R-:W-:Y:S01]  /*2970*/  FSEL R34, R25, -INF , P5 ;  /* 0xff80000019227808 */ /* 0x002fe20002800000 */
[----:B------:R-:W-:Y:S01]  /*2980*/  FMUL.FTZ R71, R71, UR5 ;  /* 0x0000000547477c20 */ /* 0x000fe20008410000 */
[----:B------:R-:W-:Y:S01]  /*2990*/  VIADD R0, R0, 0x30840 ;  /* 0x0003084000007836 */ /* 0x000fe20000000000 */
[----:B------:R-:W-:Y:S01]  /*29a0*/  UIADD3 UR5, UR6, -0x2, URZ ;  /* 0xfffffffe06057890 */ /* 0x000fe2000fffe03f */
[----:B------:R-:W-:Y:S01]  /*29b0*/  FMNMX.FTZ R25, R11, R34, !PT ;  /* 0x000000220b197209 */ /* 0x000fe20007810000 */
[--C-:B------:R-:W-:Y:S01]  /*29c0*/  IMAD.MOV.U32 R118, RZ, RZ, R119.reuse ;  /* 0x000000ffff767224 */ /* 0x100fe200078e0077 */
[-C--:B------:R-:W-:Y:S01]  /*29d0*/  MOV R111, R119.reuse ;  /* 0x00000077006f7202 */ /* 0x080fe20000000f00 */
[----:B------:R-:W1:Y:S01]  /*29e0*/  MUFU.TANH R36, R36 ;  /* 0x0000002400247308 */ /* 0x000e620000002400 */
[----:B--2---:R-:W-:Y:S01]  /*29f0*/  FSEL R14, R14, -INF , P2 ;  /* 0xff8000000e0e7808 */ /* 0x004fe20001000000 */
[----:B------:R-:W-:Y:S01]  /*2a00*/  UISETP.GE.AND UP0, UPT, UR5, UR60, UPT ;  /* 0x0000003c0500728c */ /* 0x000fe2000bf06270 */
[----:B------:R-:W-:Y:S01]  /*2a10*/  PRMT R0, R3, 0x654, R0 ;  /* 0x0000065403007816 */ /* 0x000fe20000000000 */
[--C-:B------:R-:W-:Y:S01]  /*2a20*/  IMAD.MOV.U32 R117, RZ, RZ, R119.reuse ;  /* 0x000000ffff757224 */ /* 0x100fe200078e0077 */
[-C--:B------:R-:W-:Y:S01]  /*2a30*/  MOV R102, R119.reuse ;  /* 0x0000007700667202 */ /* 0x080fe20000000f00 */
[--C-:B------:R-:W-:Y:S01]  /*2a40*/  IMAD.MOV.U32 R116, RZ, RZ, R119.reuse ;  /* 0x000000ffff747224 */ /* 0x100fe200078e0077 */
[----:B------:R2:W-:Y:S01]  /*2a50*/  SYNCS.ARRIVE.TRANS64.RED.A1T0 RZ, [R0+URZ], RZ ;  /* 0x000000ff00ff79a7 */ /* 0x0005e2000810043f */
[----:B------:R3:W4:Y:S01]  /*2a60*/  MUFU.TANH R20, R38 ;  /* 0x0000002600147308 */ /* 0x0007220000002400 */
        /* <DEDUP_REMOVED lines=8> */
[----:B---3--:R-:W-:Y:S01]  /*2af0*/  FSEL R38, R28, -INF , P4 ;  /* 0xff8000001c267808 */ /* 0x008fe20002000000 */
[--C-:B------:R-:W-:Y:S01]  /*2b00*/  IMAD.MOV.U32 R112, RZ, RZ, R119.reuse ;  /* 0x000000ffff707224 */ /* 0x100fe200078e0077 */
[----:B-1----:R-:W-:Y:S01]  /*2b10*/  FSEL R36, R36, -INF , P6 ;  /* 0xff80000024247808 */ /* 0x002fe20003000000 */
[--C-:B------:R-:W-:Y:S01]  /*2b20*/  IMAD.MOV.U32 R110, RZ, RZ, R119.reuse ;  /* 0x000000ffff6e7224 */ /* 0x100fe200078e0077 */
[----:B------:R-:W-:Y:S01]  /*2b30*/  FMNMX.FTZ R24, R38, R25, !PT ;  /* 0x0000001926187209 */ /* 0x000fe20007810000 */
[--C-:B------:R-:W-:Y:S01]  /*2b40*/  IMAD.MOV.U32 R109, RZ, RZ, R119.reuse ;  /* 0x000000ffff6d7224 */ /* 0x100fe200078e0077 */
[----:B------:R-:W-:Y:S01]  /*2b50*/  MOV R75, R119 ;  /* 0x00000077004b7202 */ /* 0x000fe20000000f00 */
[----:B------:R-:W-:Y:S01]  /*2b60*/  MUFU.TANH R37, R37 ;  /* 0x0000002500257308 */ /* 0x000fe20000002400 */
[----:B----4-:R-:W-:Y:S01]  /*2b70*/  FSEL R20, R20, -INF , P6 ;  /* 0xff80000014147808 */ /* 0x010fe20003000000 */
[--C-:B------:R-:W-:Y:S01]  /*2b80*/  IMAD.MOV.U32 R108, RZ, RZ, R119.reuse ;  /* 0x000000ffff6c7224 */ /* 0x100fe200078e0077 */
[----:B------:R-:W-:Y:S01]  /*2b90*/  ISETP.GT.AND P6, PT, R4, 0x30, PT ;  /* 0x000000300400780c */ /* 0x000fe20003fc4270 */
[----:B------:R-:W-:-:S02]  /*2ba0*/  IMAD.MOV.U32 R107, RZ, RZ, R119 ;  /* 0x000000ffff6b7224 */ /* 0x000fc400078e0077 */
[--C-:B------:R-:W-:Y:S02]  /*2bb0*/  IMAD.MOV.U32 R106, RZ, RZ, R119.reuse ;  /* 0x000000ffff6a7224 */ /* 0x100fe400078e0077 */
[----:B------:R1:W3:Y:S01]  /*2bc0*/  MUFU.TANH R21, R39 ;  /* 0x0000002700157308 */ /* 0x0002e20000002400 */
        /* <DEDUP_REMOVED lines=8> */
[--C-:B------:R-:W-:Y:S01]  /*2c50*/  IMAD.MOV.U32 R100, RZ, RZ, R119.reuse ;  /* 0x000000ffff647224 */ /* 0x100fe200078e0077 */
[----:B------:R-:W-:Y:S01]  /*2c60*/  FMNMX.FTZ R25, R39, R24, !PT ;  /* 0x0000001827197209 */ /* 0x000fe20007810000 */
[--C-:B------:R-:W-:Y:S02]  /*2c70*/  IMAD.MOV.U32 R99, RZ, RZ, R119.reuse ;  /* 0x000000ffff637224 */ /* 0x100fe400078e0077 */
[----:B------:R-:W1:Y:S01]  /*2c80*/  MUFU.TANH R40, R40 ;  /* 0x0000002800287308 */ /* 0x000e620000002400 */
[----:B---3--:R-:W-:Y:S01]  /*2c90*/  FSEL R21, R21, -INF , P5 ;  /* 0xff80000015157808 */ /* 0x008fe20002800000 */
[--C-:B------:R-:W-:Y:S02]  /*2ca0*/  IMAD.MOV.U32 R98, RZ, RZ, R119.reuse ;  /* 0x000000ffff627224 */ /* 0x100fe400078e0077 */
[--C-:B------:R-:W-:Y:S02]  /*2cb0*/  IMAD.MOV.U32 R97, RZ, RZ, R119.reuse ;  /* 0x000000ffff617224 */ /* 0x100fe400078e0077 */
[----:B------:R-:W-:-:S02]  /*2cc0*/  IMAD.MOV.U32 R96, RZ, RZ, R119 ;  /* 0x000000ffff607224 */ /* 0x000fc400078e0077 */
[----:B------:R3:W4:Y:S01]  /*2cd0*/  MUFU.TANH R26, R46 ;  /* 0x0000002e001a7308 */ /* 0x0007220000002400 */
[----:B0-----:R-:W-:Y:S01]  /*2ce0*/  FSEL R13, R13, -INF , P3 ;  /* 0xff8000000d0d7808 */ /* 0x001fe20001800000 */
[--C-:B------:R-:W-:Y:S01]  /*2cf0*/  IMAD.MOV.U32 R95, RZ, RZ, R119.reuse ;  /* 0x000000ffff5f7224 */ /* 0x100fe200078e0077 */
[----:B------:R-:W-:Y:S01]  /*2d00*/  ISETP.GT.AND P3, PT, R4, 0x21, PT ;  /* 0x000000210400780c */ /* 0x000fe20003f64270 */
[--C-:B------:R-:W-:Y:S02]  /*2d10*/  IMAD.MOV.U32 R94, RZ, RZ, R119.reuse ;  /* 0x000000ffff5e7224 */ /* 0x100fe400078e0077 */
[--C-:B------:R-:W-:Y:S02]  /*2d20*/  IMAD.MOV.U32 R92, RZ, RZ, R119.reuse ;  /* 0x000000ffff5c7224 */ /* 0x100fe400078e0077 */
[----:B------:R-:W-:Y:S01]  /*2d30*/  MUFU.TANH R41, R41 ;  /* 0x0000002900297308 */ /* 0x000fe20000002400 */
[----:B---3--:R-:W-:Y:S01]  /*2d40*/  FSEL R46, R32, -INF , P2 ;  /* 0xff800000202e7808 */ /* 0x008fe20001000000 */
[--C-:B------:R-:W-:Y:S01]  /*2d50*/  IMAD.MOV.U32 R91, RZ, RZ, R119.reuse ;  /* 0x000000ffff5b7224 */ /* 0x100fe200078e0077 */
[----:B-1----:R-:W-:Y:S01]  /*2d60*/  FSEL R40, R40, -INF , P4 ;  /* 0xff80000028287808 */ /* 0x002fe20002000000 */
[--C-:B------:R-:W-:Y:S01]  /*2d70*/  IMAD.MOV.U32 R90, RZ, RZ, R119.reuse ;  /* 0x000000ffff5a7224 */ /* 0x100fe200078e0077 */
[----:B------:R-:W-:Y:S01]  /*2d80*/  FMNMX.FTZ R24, R46, R25, !PT ;  /* 0x000000192e187209 */ /* 0x000fe20007810000 */
[--C-:B------:R-:W-:Y:S01]  /*2d90*/  IMAD.MOV.U32 R89, RZ, RZ, R119.reuse ;  /* 0x000000ffff597224 */ /* 0x100fe200078e0077 */
[----:B------:R-:W-:Y:S01]  /*2da0*/  ISETP.GT.AND P2, PT, R4, 0x28, PT ;  /* 0x000000280400780c */ /* 0x000fe20003f44270 */
[----:B------:R0:W-:Y:S01]  /*2db0*/  MUFU.TANH R27, R47 ;  /* 0x0000002f001b7308 */ /* 0x0001e20000002400 */
[----:B------:R-:W-:-:S02]  /*2dc0*/  IMAD.MOV.U32 R88, RZ, RZ, R119 ;  /* 0x000000ffff587224 */ /* 0x000fc400078e0077 */
[----:B----4-:R-:W-:Y:S01]  /*2dd0*/  FSEL R26, R26, -INF , P2 ;  /* 0xff8000001a1a7808 */ /* 0x010fe20001000000 */
[--C-:B------:R-:W-:Y:S02]  /*2de0*/  IMAD.MOV.U32 R87, RZ, RZ, R119.reuse ;  /* 0x000000ffff577224 */ /* 0x100fe400078e0077 */
[--C-:B------:R-:W-:Y:S02]  /*2df0*/  IMAD.MOV.U32 R86, RZ, RZ, R119.reuse ;  /* 0x000000ffff567224 */ /* 0x100fe400078e0077 */
[----:B------:R-:W1:Y:S01]  /*2e00*/  MUFU.TANH R15, R35 ;  /* 0x00000023000f7308 */ /* 0x000e620000002400 */
[----:B0-----:R-:W-:Y:S01]  /*2e10*/  FSEL R47, R33, -INF , P1 ;  /* 0xff800000212f7808 */ /* 0x001fe20000800000 */
[--C-:B------:R-:W-:Y:S02]  /*2e20*/  IMAD.MOV.U32 R85, RZ, RZ, R119.reuse ;  /* 0x000000ffff557224 */ /* 0x100fe400078e0077 */
[--C-:B------:R-:W-:Y:S01]  /*2e30*/  IMAD.MOV.U32 R83, RZ, RZ, R119.reuse ;  /* 0x000000ffff537224 */ /* 0x100fe200078e0077 */
[----:B------:R-:W-:Y:S01]  /*2e40*/  FMNMX.FTZ R25, R47, R24, !PT ;  /* 0x000000182f197209 */ /* 0x000fe20007810000 */
[----:B------:R-:W-:-:S02]  /*2e50*/  IMAD.MOV.U32 R82, RZ, RZ, R119 ;  /* 0x000000ffff527224 */ /* 0x000fc400078e0077 */
[----:B------:R-:W0:Y:S01]  /*2e60*/  MUFU.TANH R44, R44 ;  /* 0x0000002c002c7308 */ /* 0x000e220000002400 */
[----:B------:R-:W-:Y:S01]  /*2e70*/  FMNMX.FTZ R25, R36, R25, !PT ;  /* 0x0000001924197209 */ /* 0x000fe20007810000 */
[--C-:B------:R-:W-:Y:S02]  /*2e80*/  IMAD.MOV.U32 R81, RZ, RZ, R119.reuse ;  /* 0x000000ffff517224 */ /* 0x100fe400078e0077 */
[--C-:B------:R-:W-:Y:S02]  /*2e90*/  IMAD.MOV.U32 R80, RZ, RZ, R119.reuse ;  /* 0x000000ffff507224 */ /* 0x100fe400078e0077 */
[--C-:B------:R-:W-:Y:S02]  /*2ea0*/  IMAD.MOV.U32 R79, RZ, RZ, R119.reuse ;  /* 0x000000ffff4f7224 */ /* 0x100fe400078e0077 */
[----:B------:R-:W3:Y:S01]  /*2eb0*/  MUFU.TANH R45, R45 ;  /* 0x0000002d002d7308 */ /* 0x000ee20000002400 */
[----:B-1----:R-:W-:Y:S01]  /*2ec0*/  FSEL R15, R15, -INF , P1 ;  /* 0xff8000000f0f7808 */ /* 0x002fe20000800000 */
[--C-:B------:R-:W-:Y:S01]  /*2ed0*/  IMAD.MOV.U32 R78, RZ, RZ, R119.reuse ;  /* 0x000000ffff4e7224 */ /* 0x100fe200078e0077 */
[----:B------:R-:W-:Y:S01]  /*2ee0*/  ISETP.GT.AND P1, PT, R4, 0x29, PT ;  /* 0x000000290400780c */ /* 0x000fe20003f24270 */
[----:B------:R-:W-:-:S02]  /*2ef0*/  IMAD.MOV.U32 R77, RZ, RZ, R119 ;  /* 0x000000ffff4d7224 */ /* 0x000fc400078e0077 */
[--C-:B------:R-:W-:Y:S01]  /*2f00*/  IMAD.MOV.U32 R76, RZ, RZ, R119.reuse ;  /* 0x000000ffff4c7224 */ /* 0x100fe200078e0077 */
[----:B------:R-:W-:Y:S01]  /*2f10*/  FSEL R27, R27, -INF , P1 ;  /* 0xff8000001b1b7808 */ /* 0x000fe20000800000 */
[----:B------:R1:W-:Y:S01]  /*2f20*/  MUFU.TANH R30, R54 ;  /* 0x00000036001e7308 */ /* 0x0003e20000002400 */
[----:B0-----:R-:W-:Y:S01]  /*2f30*/  FSEL R44, R44, -INF , P2 ;  /* 0xff8000002c2c7808 */ /* 0x001fe20001000000 */
[--C-:B------:R-:W-:Y:S01]  /*2f40*/  IMAD.MOV.U32 R74, RZ, RZ, R119.reuse ;  /* 0x000000ffff4a7224 */ /* 0x100fe200078e0077 */
[----:B------:R-:W-:Y:S01]  /*2f50*/  ISETP.GT.AND P2, PT, R4, 0x40, PT ;  /* 0x000000400400780c */ /* 0x000fe20003f44270 */
[----:B------:R-:W-:-:S04]  /*2f60*/  IMAD.MOV.U32 R73, RZ, RZ, R119 ;  /* 0x000000ffff497224 */ /* 0x000fc800078e0077 */
[----:B------:R-:W0:Y:S01]  /*2f70*/  MUFU.TANH R48, R48 ;  /* 0x0000003000307308 */ /* 0x000e220000002400 */
[----:B-1----:R-:W-:Y:S02]  /*2f80*/  FSEL R54, R37, -INF , P5 ;  /* 0xff80000025367808 */ /* 0x002fe40002800000 */
[----:B---3--:R-:W-:Y:S02]  /*2f90*/  FSEL R45, R45, -INF , P1 ;  /* 0xff8000002d2d7808 */ /* 0x008fe40000800000 */
[----:B------:R-:W-:Y:S02]  /*2fa0*/  FMNMX.FTZ R25, R54, R25, !PT ;  /* 0x0000001936197209 */ /* 0x000fe40007810000 */
[----:B------:R-:W-:Y:S01]  /*2fb0*/  ISETP.GT.AND P5, PT, R4, 0x31, PT ;  /* 0x000000310400780c */ /* 0x000fe20003fa4270 */
[----:B------:R-:W-:Y:S01]  /*2fc0*/  MUFU.TANH R42, R42 ;  /* 0x0000002a002a7308 */ /* 0x000fe20000002400 */
[----:B------:R-:W-:Y:S02]  /*2fd0*/  FMNMX.FTZ R24, R40, R25, !PT ;  /* 0x0000001928187209 */ /* 0x000fe40007810000 */
[----:B------:R-:W-:-:S05]  /*2fe0*/  ISETP.GT.AND P1, PT, R4, 0x41, PT ;  /* 0x000000410400780c */ /* 0x000fca0003f24270 */
[----:B------:R-:W1:Y:S01]  /*2ff0*/  MUFU.TANH R49, R49 ;  /* 0x0000003100317308 */ /* 0x000e620000002400 */
[----:B0-----:R-:W-:-:S07]  /*3000*/  FSEL R48, R48, -INF , P6 ;  /* 0xff80000030307808 */ /* 0x001fce0003000000 */
[----:B------:R0:W-:Y:S08]  /*3010*/  MUFU.TANH R31, R55 ;  /* 0x00000037001f7308 */ /* 0x0001f00000002400 */
[----:B------:R-:W3:Y:S01]  /*3020*/  MUFU.TANH R43, R43 ;  /* 0x0000002b002b7308 */ /* 0x000ee20000002400 */
[----:B0-----:R-:W-:Y:S02]  /*3030*/  FSEL R55, R41, -INF , P3 ;  /* 0xff80000029377808 */ /* 0x001fe40001800000 */
[----:B-1----:R-:W-:-:S02]  /*3040*/  FSEL R49, R49, -INF , P5 ;  /* 0xff80000031317808 */ /* 0x002fc40002800000 */
[----:B------:R-:W-:-:S03]  /*3050*/  FMNMX.FTZ R25, R55, R24, !PT ;  /* 0x0000001837197209 */ /* 0x000fc60007810000 */
[----:B------:R-:W0:Y:S01]  /*3060*/  MUFU.TANH R52, R52 ;  /* 0x0000003400347308 */ /* 0x000e220000002400 */
[----:B------:R-:W-:-:S04]  /*3070*/  FMNMX.FTZ R24, R44, R25, !PT ;  /* 0x000000192c187209 */ /* 0x000fc80007810000 */
[----:B------:R-:W-:Y:S02]  /*3080*/  FMNMX.FTZ R25, R45, R24, !PT ;  /* 0x000000182d197209 */ /* 0x000fe40007810000 */
[----:B------:R-:W-:Y:S01]  /*3090*/  FSEL R24, R42, -INF , P4 ;  /* 0xff8000002a187808 */ /* 0x000fe20002000000 */
[----:B------:R-:W1:Y:S01]  /*30a0*/  MUFU.TANH R53, R53 ;  /* 0x0000003500357308 */ /* 0x000e620000002400 */
[----:B------:R-:W-:Y:S02]  /*30b0*/  ISETP.GT.AND P4, PT, R4, 0x38, PT ;  /* 0x000000380400780c */ /* 0x000fe40003f84270 */
[----:B------:R-:W-:Y:S02]  /*30c0*/  FMNMX.FTZ R28, R48, R25, !PT ;  /* 0x00000019301c7209 */ /* 0x000fe40007810000 */
[----:B---3--:R-:W-:Y:S02]  /*30d0*/  FSEL R25, R43, -INF , P3 ;  /* 0xff8000002b197808 */ /* 0x008fe40001800000 */
[----:B------:R-:W-:Y:S01]  /*30e0*/  ISETP.GT.AND P3, PT, R4, 0x39, PT ;  /* 0x000000390400780c */ /* 0x000fe20003f64270 */
[----:B------:R-:W3:Y:S01]  /*30f0*/  MUFU.TANH R56, R56 ;  /* 0x0000003800387308 */ /* 0x000ee20000002400 */
[----:B0-----:R-:W-:-:S02]  /*3100*/  FSEL R52, R52, -INF , P4 ;  /* 0xff80000034347808 */ /* 0x001fc40002000000 */
[----:B------:R-:W-:Y:S02]  /*3110*/  FMNMX.FTZ R29, R49, R28, !PT ;  /* 0x0000001c311d7209 */ /* 0x000fe40007810000 */
[----:B------:R-:W-:Y:S02]  /*3120*/  FSEL R30, R30, -INF , P4 ;  /* 0xff8000001e1e7808 */ /* 0x000fe40002000000 */
[----:B------:R-:W-:Y:S01]  /*3130*/  FMNMX.FTZ R28, R52, R29, !PT ;  /* 0x0000001d341c7209 */ /* 0x000fe20007810000 */
[----:B------:R-:W0:Y:S01]  /*3140*/  MUFU.TANH R50, R50 ;  /* 0x0000003200327308 */ /* 0x000e220000002400 */
[----:B-1----:R-:W-:Y:S02]  /*3150*/  FSEL R53, R53, -INF , P3 ;  /* 0xff80000035357808 */ /* 0x002fe40001800000 */
[----:B------:R-:W-:Y:S02]  /*3160*/  ISETP.GT.AND P4, PT, R4, 0x50, PT ;  /* 0x000000500400780c */ /* 0x000fe40003f84270 */
[----:B------:R-:W-:-:S02]  /*3170*/  FMNMX.FTZ R29, R53, R28, !PT ;  /* 0x0000001c351d7209 */ /* 0x000fc40007810000 */
[----:B------:R-:W-:Y:S01]  /*3180*/  FSEL R31, R31, -INF , P3 ;  /* 0xff8000001f1f7808 */ /* 0x000fe20001800000 */
[----:B------:R-:W1:Y:S01]  /*3190*/  MUFU.TANH R57, R57 ;  /* 0x0000003900397308 */ /* 0x000e620000002400 */
[----:B---3--:R-:W-:Y:S02]  /*31a0*/  FSEL R56, R56, -INF , P2 ;  /* 0xff80000038387808 */ /* 0x008fe40001000000 */
[----:B------:R-:W-:Y:S02]  /*31b0*/  ISETP.GT.AND P3, PT, R4, 0x51, PT ;  /* 0x000000510400780c */ /* 0x000fe40003f64270 */
[----:B------:R-:W-:-:S03]  /*31c0*/  FMNMX.FTZ R32, R56, R29, !PT ;  /* 0x0000001d38207209 */ /* 0x000fc60007810000 */
[----:B------:R-:W3:Y:S01]  /*31d0*/  MUFU.TANH R51, R51 ;  /* 0x0000003300337308 */ /* 0x000ee20000002400 */
[----:B0-----:R-:W-:Y:S01]  /*31e0*/  FSEL R28, R50, -INF , P6 ;  /* 0xff800000321c7808 */ /* 0x001fe20003000000 */
[----:B------:R-:W-:Y:S01]  /*31f0*/  IMAD.MOV.U32 R50, RZ, RZ, R119 ;  /* 0x000000ffff327224 */ /* 0x000fe200078e0077 */
[----:B------:R-:W-:-:S05]  /*3200*/  ISETP.GT.AND P6, PT, R4, 0x48, PT ;  /* 0x000000480400780c */ /* 0x000fca0003fc4270 */
[----:B------:R-:W0:Y:S01]  /*3210*/  MUFU.TANH R60, R60 ;  /* 0x0000003c003c7308 */ /* 0x000e220000002400 */
[----:B-1----:R-:W-:-:S04]  /*3220*/  FSEL R57, R57, -INF , P1 ;  /* 0xff80000039397808 */ /* 0x002fc80000800000 */
[----:B------:R-:W-:-:S03]  /*3230*/  FMNMX.FTZ R33, R57, R32, !PT ;  /* 0x0000002039217209 */ /* 0x000fc60007810000 */
[----:B------:R-:W1:Y:S01]  /*3240*/  MUFU.TANH R61, R61 ;  /* 0x0000003d003d7308 */ /* 0x000e620000002400 */
[----:B---3--:R-:W-:Y:S02]  /*3250*/  FSEL R29, R51, -INF , P5 ;  /* 0xff800000331d7808 */ /* 0x008fe40002800000 */
[----:B------:R-:W-:-:S05]  /*3260*/  ISETP.GT.AND P5, PT, R4, 0x49, PT ;  /* 0x000000490400780c */ /* 0x000fca0003fa4270 */
[----:B------:R-:W3:Y:S01]  /*3270*/  MUFU.TANH R64, R64 ;  /* 0x0000004000407308 */ /* 0x000ee20000002400 */
[----:B0-----:R-:W-:-:S04]  /*3280*/  FSEL R60, R60, -INF , P6 ;  /* 0xff8000003c3c7808 */ /* 0x001fc80003000000 */
[----:B------:R-:W-:-:S03]  /*3290*/  FMNMX.FTZ R32, R60, R33, !PT ;  /* 0x000000213c207209 */ /* 0x000fc60007810000 */
[----:B------:R-:W0:Y:S01]  /*32a0*/  MUFU.TANH R58, R58 ;  /* 0x0000003a003a7308 */ /* 0x000e220000002400 */
[----:B-1----:R-:W-:-:S04]  /*32b0*/  FSEL R61, R61, -INF , P5 ;  /* 0xff8000003d3d7808 */ /* 0x002fc80002800000 */
[----:B------:R-:W-:-:S03]  /*32c0*/  FMNMX.FTZ R33, R61, R32, !PT ;  /* 0x000000203d217209 */ /* 0x000fc60007810000 */
[----:B------:R-:W1:Y:S01]  /*32d0*/  MUFU.TANH R65, R65 ;  /* 0x0000004100417308 */ /* 0x000e620000002400 */
[----:B---3--:R-:W-:-:S04]  /*32e0*/  FSEL R64, R64, -INF , P4 ;  /* 0xff80000040407808 */ /* 0x008fc80002000000 */
        /* <DEDUP_REMOVED lines=9> */
[----:B---3--:R-:W-:Y:S01]  /*3380*/  FSEL R33, R59, -INF , P1 ;  /* 0xff8000003b217808 */ /* 0x008fe20000800000 */
[----:B------:R-:W-:Y:S01]  /*3390*/  IMAD.MOV.U32 R59, RZ, RZ, R119 ;  /* 0x000000ffff3b7224 */ /* 0x000fe200078e0077 */
        /* <DEDUP_REMOVED lines=8> */
[----:B---3--:R-:W-:Y:S01]  /*3420*/  FSEL R62, R62, -INF , P6 ;  /* 0xff8000003e3e7808 */ /* 0x008fe20003000000 */
[----:B------:R-:W3:Y:S06]  /*3430*/  SHFL.BFLY PT, R4, R35, 0x2, 0x1f ;  /* 0x0c401f0023047f89 */ /* 0x000eec00000e0000 */
[----:B------:R-:W4:Y:S01]  /*3440*/  MUFU.TANH R67, R67 ;  /* 0x0000004300437308 */ /* 0x000f220000002400 */
[----:B0-----:R-:W-:-:S07]  /*3450*/  FSEL R63, R63, -INF , P5 ;  /* 0xff8000003f3f7808 */ /* 0x001fce0002800000 */
[----:B------:R-:W0:Y:S01]  /*3460*/  MUFU.TANH R70, R70 ;  /* 0x0000004600467308 */ /* 0x000e220000002400 */
[----:B-1----:R-:W-:-:S07]  /*3470*/  FSEL R66, R66, -INF , P4 ;  /* 0xff80000042427808 */ /* 0x002fce0002000000 */
[----:B------:R-:W1:Y:S01]  /*3480*/  MUFU.TANH R71, R71 ;  /* 0x0000004700477308 */ /* 0x000e620000002400 */
[----:B----4-:R-:W-:Y:S02]  /*3490*/  FSEL R67, R67, -INF , P3 ;  /* 0xff80000043437808 */ /* 0x010fe40001800000 */
[----:B---3--:R-:W-:Y:S02]  /*34a0*/  FMNMX.FTZ R37, R35, R4, !PT ;  /* 0x0000000423257209 */ /* 0x008fe40007810000 */
[----:B------:R-:W-:-:S03]  /*34b0*/  FMNMX.FTZ R35, R5, R10, !PT ;  /* 0x0000000a05237209 */ /* 0x000fc60007810000 */
[----:B------:R-:W3:Y:S01]  /*34c0*/  SHFL.BFLY PT, R4, R37, 0x1, 0x1f ;  /* 0x0c201f0025047f89 */ /* 0x000ee200000e0000 */
[----:B------:R-:W-:Y:S02]  /*34d0*/  FMNMX.FTZ R42, R12, R35, !PT ;  /* 0x000000230c2a7209 */ /* 0x000fe40007810000 */
[----:B0-----:R-:W-:Y:S02]  /*34e0*/  FSEL R70, R70, -INF , P2 ;  /* 0xff80000046467808 */ /* 0x001fe40001000000 */
[----:B-1----:R-:W-:Y:S02]  /*34f0*/  FSEL R71, R71, -INF , P1 ;  /* 0xff80000047477808 */ /* 0x002fe40000800000 */
[----:B---3--:R-:W-:-:S04]  /*3500*/  FMNMX.FTZ R4, R37, R4, !PT ;  /* 0x0000000425047209 */ /* 0x008fc80007810000 */
[C---:B------:R-:W-:Y:S01]  /*3510*/  FSETP.NEU.FTZ.AND P0, PT, R4.reuse, -INF , PT ;  /* 0xff8000000400780b */ /* 0x040fe20003f1d000 */
[----:B------:R-:W-:-:S05]  /*3520*/  FMUL.FTZ R41, R4, UR11 ;  /* 0x0000000b04297c20 */ /* 0x000fca0008410000 */
[----:B------:R-:W-:Y:S02]  /*3530*/  FSEL R51, R41, RZ, P0 ;  /* 0x000000ff29337208 */ /* 0x000fe40000000000 */
[----:B------:R-:W-:Y:S01]  /*3540*/  ISETP.NE.AND P0, PT, R72, RZ, PT ;  /* 0x000000ff4800720c */ /* 0x000fe20003f05270 */
[----:B------:R-:W-:Y:S02]  /*3550*/  IMAD.MOV.U32 R72, RZ, RZ, R119 ;  /* 0x000000ffff487224 */ /* 0x000fe400078e0077 */
        /* <DEDUP_REMOVED lines=23> */
[--C-:B------:R-:W-:Y:S01]  /*36d0*/  FFMA.FTZ R178, R52, UR11, -R51.reuse ;  /* 0x0000000b34b27c23 */ /* 0x100fe20008010833 */
[--C-:B------:R-:W-:Y:S01]  /*36e0*/  FFMA.FTZ R53, R53, UR11, -R51.reuse ;  /* 0x0000000b35357c23 */ /* 0x100fe20008010833 */
[----:B------:R-:W-:Y:S01]  /*36f0*/  FMNMX.FTZ R11, R25, R34, !PT ;  /* 0x00000022190b7209 */ /* 0x000fe20007810000 */
[--C-:B------:R-:W-:Y:S01]  /*3700*/  FFMA.FTZ R56, R56, UR11, -R51.reuse ;  /* 0x0000000b38387c23 */ /* 0x100fe20008010833 */
[--C-:B------:R-:W-:Y:S01]  /*3710*/  FFMA.FTZ R57, R57, UR11, -R51.reuse ;  /* 0x0000000b39397c23 */ /* 0x100fe20008010833 */
[----:B------:R-:W-:Y:S01]  /*3720*/  FFMA.FTZ R60, R60, UR11, -R51 ;  /* 0x0000000b3c3c7c23 */ /* 0x000fe20008010833 */
[----:B------:R-:W-:Y:S01]  /*3730*/  FMNMX.FTZ R34, R26, R11, !PT ;  /* 0x0000000b1a227209 */ /* 0x000fe20007810000 */
[----:B------:R-:W3:Y:S01]  /*3740*/  MUFU.EX2 R37, R37 ;  /* 0x0000002500257308 */ /* 0x000ee20000000800 */
[----:B0-----:R-:W-:Y:S01]  /*3750*/  FADD.FTZ R49, R188, R35 ;  /* 0x00000023bc317221 */ /* 0x001fe20000010000 */
[----:B------:R-:W-:Y:S01]  /*3760*/  F2FP.BF16.F32.PACK_AB R188, R35, R188 ;  /* 0x000000bc23bc723e */ /* 0x000fe200000010ff */
[--C-:B------:R-:W-:Y:S01]  /*3770*/  FFMA.FTZ R61, R61, UR11, -R51.reuse ;  /* 0x0000000b3d3d7c23 */ /* 0x100fe20008010833 */
[----:B------:R-:W-:Y:S01]  /*3780*/  FMNMX.FTZ R11, R27, R34, !PT ;  /* 0x000000221b0b7209 */ /* 0x000fe20007810000 */
[--C-:B------:R-:W-:Y:S01]  /*3790*/  FFMA.FTZ R64, R64, UR11, -R51.reuse ;  /* 0x0000000b40407c23 */ /* 0x100fe20008010833 */
[--C-:B------:R-:W-:Y:S01]  /*37a0*/  FFMA.FTZ R65, R65, UR11, -R51.reuse ;  /* 0x0000000b41417c23 */ /* 0x100fe20008010833 */
[--C-:B------:R-:W-:Y:S01]  /*37b0*/  FFMA.FTZ R68, R68, UR11, -R51.reuse ;  /* 0x0000000b44447c23 */ /* 0x100fe20008010833 */
[----:B------:R-:W-:Y:S01]  /*37c0*/  FMNMX.FTZ R34, R28, R11, !PT ;  /* 0x0000000b1c227209 */ /* 0x000fe20007810000 */
[----:B------:R-:W-:Y:S01]  /*37d0*/  MUFU.EX2 R184, R184 ;  /* 0x000000b800b87308 */ /* 0x000fe20000000800 */
[----:B------:R-:W-:Y:S01]  /*37e0*/  FFMA.FTZ R51, R69, UR11, -R51 ;  /* 0x0000000b45337c23 */ /* 0x000fe20008010833 */
[--C-:B------:R-:W-:Y:S01]  /*37f0*/  IMAD.MOV.U32 R69, RZ, RZ, R119.reuse ;  /* 0x000000ffff457224 */ /* 0x100fe200078e0077 */
[----:B------:R-:W-:Y:S01]  /*3800*/  FMNMX.FTZ R11, R29, R34, !PT ;  /* 0x000000221d0b7209 */ /* 0x000fe20007810000 */
[--C-:B------:R-:W-:Y:S01]  /*3810*/  IMAD.MOV.U32 R54, RZ, RZ, R119.reuse ;  /* 0x000000ffff367224 */ /* 0x100fe200078e0077 */
[----:B------:R-:W-:Y:S01]  /*3820*/  MOV R48, R119 ;  /* 0x0000007700307202 */ /* 0x000fe20000000f00 */
[--C-:B------:R-:W-:Y:S01]  /*3830*/  IMAD.MOV.U32 R52, RZ, RZ, R119.reuse ;  /* 0x000000ffff347224 */ /* 0x100fe200078e0077 */
[----:B------:R-:W-:Y:S01]  /*3840*/  FMNMX.FTZ R34, R30, R11, !PT ;  /* 0x0000000b1e227209 */ /* 0x000fe20007810000 */
[----:B------:R-:W-:Y:S01]  /*3850*/  MUFU.EX2 R39, R39 ;  /* 0x0000002700277308 */ /* 0x000fe20000000800 */
[----:B------:R-:W-:-:S02]  /*3860*/  IMAD.MOV.U32 R46, RZ, RZ, R119 ;  /* 0x000000ffff2e7224 */ /* 0x000fc400078e0077 */
[----:B------:R-:W-:Y:S01]  /*3870*/  FMNMX.FTZ R11, R31, R34, !PT ;  /* 0x000000221f0b7209 */ /* 0x000fe20007810000 */
[--C-:B------:R-:W-:Y:S02]  /*3880*/  IMAD.MOV.U32 R44, RZ, RZ, R119.reuse ;  /* 0x000000ffff2c7224 */ /* 0x100fe400078e0077 */
[--C-:B------:R-:W-:Y:S01]  /*3890*/  IMAD.MOV.U32 R42, RZ, RZ, R119.reuse ;  /* 0x000000ffff2a7224 */ /* 0x100fe200078e0077 */
[----:B------:R-:W-:Y:S01]  /*38a0*/  FMNMX.FTZ R34, R32, R11, !PT ;  /* 0x0000000b20227209 */ /* 0x000fe20007810000 */
[----:B------:R-:W-:Y:S01]  /*38b0*/  MUFU.EX2 R186, R186 ;  /* 0x000000ba00ba7308 */ /* 0x000fe20000000800 */
[----:B------:R-:W-:Y:S02]  /*38c0*/  IMAD.MOV.U32 R40, RZ, RZ, R119 ;  /* 0x000000ffff287224 */ /* 0x000fe400078e0077 */
[----:B------:R-:W-:-:S04]  /*38d0*/  FMNMX.FTZ R11, R33, R34, !PT ;  /* 0x00000022210b7209 */ /* 0x000fc80007810000 */
[----:B------:R-:W-:Y:S01]  /*38e0*/  FMNMX.FTZ R34, R62, R11, !PT ;  /* 0x0000000b3e227209 */ /* 0x000fe20007810000 */
[----:B------:R-:W-:Y:S03]  /*38f0*/  MUFU.EX2 R41, R41 ;  /* 0x0000002900297308 */ /* 0x000fe60000000800 */
[----:B------:R-:W-:-:S04]  /*3900*/  FMNMX.FTZ R11, R63, R34, !PT ;  /* 0x000000223f0b7209 */ /* 0x000fc80007810000 */
[----:B------:R-:W-:Y:S01]  /*3910*/  FMNMX.FTZ R34, R66, R11, !PT ;  /* 0x0000000b42227209 */ /* 0x000fe20007810000 */
[----:B------:R-:W-:Y:S03]  /*3920*/  MUFU.EX2 R180, R180 ;  /* 0x000000b400b47308 */ /* 0x000fe60000000800 */
[----:B------:R-:W-:-:S04]  /*3930*/  FMNMX.FTZ R11, R67, R34, !PT ;  /* 0x00000022430b7209 */ /* 0x000fc80007810000 */
[----:B------:R-:W-:Y:S01]  /*3940*/  FMNMX.FTZ R34, R70, R11, !PT ;  /* 0x0000000b46227209 */ /* 0x000fe20007810000 */
[----:B------:R-:W-:Y:S03]  /*3950*/  MUFU.EX2 R43, R43 ;  /* 0x0000002b002b7308 */ /* 0x000fe60000000800 */
        /* <DEDUP_REMOVED lines=33> */
[----:B------:R1:W4:Y:S01]  /*3b70*/  MUFU.EX2 R36, R10 ;  /* 0x0000000a00247308 */ /* 0x0003220000000800 */
[--C-:B------:R-:W-:Y:S01]  /*3b80*/  FFMA.FTZ R30, R30, UR11, -R34.reuse ;  /* 0x0000000b1e1e7c23 */ /* 0x100fe20008010822 */
[--C-:B------:R-:W-:Y:S01]  /*3b90*/  FFMA.FTZ R31, R31, UR11, -R34.reuse ;  /* 0x0000000b1f1f7c23 */ /* 0x100fe20008010822 */
[--C-:B------:R-:W-:Y:S01]  /*3ba0*/  FFMA.FTZ R32, R32, UR11, -R34.reuse ;  /* 0x0000000b20207c23 */ /* 0x100fe20008010822 */
[--C-:B------:R-:W-:Y:S01]  /*3bb0*/  FFMA.FTZ R33, R33, UR11, -R34.reuse ;  /* 0x0000000b21217c23 */ /* 0x100fe20008010822 */
[--C-:B------:R-:W-:Y:S01]  /*3bc0*/  FFMA.FTZ R62, R62, UR11, -R34.reuse ;  /* 0x0000000b3e3e7c23 */ /* 0x100fe20008010822 */
[--C-:B------:R-:W-:Y:S01]  /*3bd0*/  FFMA.FTZ R63, R63, UR11, -R34.reuse ;  /* 0x0000000b3f3f7c23 */ /* 0x100fe20008010822 */
[--C-:B------:R-:W-:Y:S01]  /*3be0*/  FFMA.FTZ R66, R66, UR11, -R34.reuse ;  /* 0x0000000b42427c23 */ /* 0x100fe20008010822 */
[----:B------:R-:W5:Y:S01]  /*3bf0*/  MUFU.EX2 R12, R12 ;  /* 0x0000000c000c7308 */ /* 0x000f620000000800 */
[----:B-1----:R-:W-:Y:S01]  /*3c00*/  FADD.FTZ R10, R190, R49 ;  /* 0x00000031be0a7221 */ /* 0x002fe20000010000 */
[--C-:B------:R-:W-:Y:S01]  /*3c10*/  FFMA.FTZ R67, R67, UR11, -R34.reuse ;  /* 0x0000000b43437c23 */ /* 0x100fe20008010822 */
[----:B------:R-:W-:Y:S01]  /*3c20*/  FFMA.FTZ R70, R70, UR11, -R34 ;  /* 0x0000000b46467c23 */ /* 0x000fe20008010822 */
[C---:B---3--:R-:W-:Y:S01]  /*3c30*/  F2FP.BF16.F32.PACK_AB R190, R37.reuse, R190 ;  /* 0x000000be25be723e */ /* 0x048fe200000010ff */
[----:B------:R-:W-:Y:S01]  /*3c40*/  FADD.FTZ R49, R37, R10 ;  /* 0x0000000a25317221 */ /* 0x000fe20000010000 */
[----:B------:R-:W-:Y:S01]  /*3c50*/  FFMA.FTZ R34, R71, UR11, -R34 ;  /* 0x0000000b47227c23 */ /* 0x000fe20008010822 */
[----:B0-----:R-:W-:Y:S01]  /*3c60*/  F2FP.BF16.F32.PACK_AB R172, R57, R56 ;  /* 0x0000003839ac723e */ /* 0x001fe200000010ff */
[----:B------:R-:W0:Y:S01]  /*3c70*/  MUFU.EX2 R13, R13 ;  /* 0x0000000d000d7308 */ /* 0x000e220000000800 */
[----:B------:R-:W-:Y:S01]  /*3c80*/  FADD.FTZ R10, R184, R49 ;  /* 0x00000031b80a7221 */ /* 0x000fe20000010000 */
[----:B----4-:R-:W-:Y:S01]  /*3c90*/  FADD.FTZ R49, R5, R36 ;  /* 0x0000002405317221 */ /* 0x010fe20000010000 */
[----:B------:R-:W-:Y:S01]  /*3ca0*/  F2FP.BF16.F32.PACK_AB R189, R36, R5 ;  /* 0x0000000524bd723e */ /* 0x000fe200000010ff */
[----:B------:R-:W-:-:S02]  /*3cb0*/  IMAD.MOV.U32 R71, RZ, RZ, R119 ;  /* 0x000000ffff477224 */ /* 0x000fc400078e0077 */
[C---:B------:R-:W-:Y:S01]  /*3cc0*/  FADD.FTZ R55, R39.reuse, R10 ;  /* 0x0000000a27377221 */ /* 0x040fe20000010000 */
[----:B------:R-:W-:Y:S01]  /*3cd0*/  F2FP.BF16.F32.PACK_AB R184, R39, R184 ;  /* 0x000000b827b8723e */ /* 0x000fe200000010ff */
[----:B------:R-:W-:Y:S01]  /*3ce0*/  IMAD.MOV.U32 R36, RZ, RZ, R119 ;  /* 0x000000ffff247224 */ /* 0x000fe200078e0077 */
[----:B------:R-:W1:Y:S01]  /*3cf0*/  MUFU.EX2 R14, R14 ;  /* 0x0000000e000e7308 */ /* 0x000e620000000800 */
[----:B-----5:R-:W-:Y:S01]  /*3d00*/  FADD.FTZ R10, R12, R49 ;  /* 0x000000310c0a7221 */ /* 0x020fe20000010000 */
[----:B------:R-:W-:Y:S01]  /*3d10*/  FADD.FTZ R38, R186, R55 ;  /* 0x00000037ba267221 */ /* 0x000fe20000010000 */
[C---:B------:R-:W-:Y:S02]  /*3d20*/  F2FP.BF16.F32.PACK_AB R186, R41.reuse, R186 ;  /* 0x000000ba29ba723e */ /* 0x040fe400000010ff */
[----:B------:R-:W-:Y:S01]  /*3d30*/  MOV R39, R119 ;  /* 0x0000007700277202 */ /* 0x000fe20000000f00 */
[----:B------:R-:W-:Y:S01]  /*3d40*/  FADD.FTZ R55, R41, R38 ;  /* 0x0000002629377221 */ /* 0x000fe20000010000 */
[----:B------:R-:W-:Y:S01]  /*3d50*/  IMAD.MOV.U32 R41, RZ, RZ, R119 ;  /* 0x000000ffff297224 */ /* 0x000fe200078e0077 */
[----:B------:R-:W3:Y:S01]  /*3d60*/  MUFU.EX2 R15, R15 ;  /* 0x0000000f000f7308 */ /* 0x000ee20000000800 */
[----:B0-----:R-:W-:Y:S01]  /*3d70*/  FADD.FTZ R49, R13, R10 ;  /* 0x0000000a0d317221 */ /* 0x001fe20000010000 */
[----:B------:R-:W-:Y:S01]  /*3d80*/  FADD.FTZ R38, R180, R55 ;  /* 0x00000037b4267221 */ /* 0x000fe20000010000 */
[----:B------:R-:W-:-:S02]  /*3d90*/  F2FP.BF16.F32.PACK_AB R180, R43, R180 ;  /* 0x000000b42bb4723e */ /* 0x000fc400000010ff */
[----:B------:R-:W-:Y:S01]  /*3da0*/  F2FP.BF16.F32.PACK_AB R191, R13, R12 ;  /* 0x0000000c0dbf723e */ /* 0x000fe200000010ff */
[----:B------:R-:W-:Y:S01]  /*3db0*/  FADD.FTZ R55, R43, R38 ;  /* 0x000000262b377221 */ /* 0x000fe20000010000 */
[----:B------:R-:W-:Y:S01]  /*3dc0*/  IMAD.MOV.U32 R12, RZ, RZ, 0x3f800000 ;  /* 0x3f800000ff0c7424 */ /* 0x000fe200078e00ff */
[----:B------:R-:W0:Y:S01]  /*3dd0*/  MUFU.EX2 R20, R20 ;  /* 0x0000001400147308 */ /* 0x000e220000000800 */
[----:B-1----:R-:W-:Y:S01]  /*3de0*/  FADD.FTZ R10, R14, R49 ;  /* 0x000000310e0a7221 */ /* 0x002fe20000010000 */
[----:B------:R-:W-:Y:S01]  /*3df0*/  FADD.FTZ R38, R182, R55 ;  /* 0x00000037b6267221 */ /* 0x000fe20000010000 */
[C---:B------:R-:W-:Y:S01]  /*3e00*/  F2FP.BF16.F32.PACK_AB R182, R45.reuse, R182 ;  /* 0x000000b62db6723e */ /* 0x040fe200000010ff */
[--C-:B------:R-:W-:Y:S02]  /*3e10*/  IMAD.MOV.U32 R43, RZ, RZ, R119.reuse ;  /* 0x000000ffff2b7224 */ /* 0x100fe400078e0077 */
[----:B------:R-:W-:Y:S01]  /*3e20*/  FADD.FTZ R55, R45, R38 ;  /* 0x000000262d377221 */ /* 0x000fe20000010000 */
[--C-:B------:R-:W-:Y:S01]  /*3e30*/  IMAD.MOV.U32 R45, RZ, RZ, R119.reuse ;  /* 0x000000ffff2d7224 */ /* 0x100fe200078e0077 */
[----:B------:R-:W1:Y:S01]  /*3e40*/  MUFU.EX2 R21, R21 ;  /* 0x0000001500157308 */ /* 0x000e620000000800 */
[C---:B---3--:R-:W-:Y:S01]  /*3e50*/  FADD.FTZ R49, R15.reuse, R10 ;  /* 0x0000000a0f317221 */ /* 0x048fe20000010000 */
[----:B------:R-:W-:Y:S01]  /*3e60*/  F2FP.BF16.F32.PACK_AB R185, R15, R14 ;  /* 0x0000000e0fb9723e */ /* 0x000fe200000010ff */
[----:B------:R-:W-:-:S05]  /*3e70*/  IMAD.MOV.U32 R38, RZ, RZ, R119 ;  /* 0x000000ffff267224 */ /* 0x000fca00078e0077 */
[----:B------:R-:W2:Y:S01]  /*3e80*/  MUFU.EX2 R24, R24 ;  /* 0x0000001800187308 */ /* 0x000ea20000000800 */
[----:B0-----:R-:W-:-:S07]  /*3e90*/  FADD.FTZ R10, R20, R49 ;  /* 0x00000031140a7221 */ /* 0x001fce0000010000 */
[----:B------:R-:W0:Y:S01]  /*3ea0*/  MUFU.EX2 R25, R25 ;  /* 0x0000001900197308 */ /* 0x000e220000000800 */
[----:B-1----:R-:W-:Y:S01]  /*3eb0*/  FADD.FTZ R49, R21, R10 ;  /* 0x0000000a15317221 */ /* 0x002fe20000010000 */
[----:B------:R-:W-:Y:S01]  /*3ec0*/  FADD.FTZ R10, R176, R55 ;  /* 0x00000037b00a7221 */ /* 0x000fe20000010000 */
[----:B------:R-:W-:Y:S02]  /*3ed0*/  F2FP.BF16.F32.PACK_AB R176, R47, R176 ;  /* 0x000000b02fb0723e */ /* 0x000fe400000010ff */
[----:B------:R-:W-:Y:S01]  /*3ee0*/  F2FP.BF16.F32.PACK_AB R187, R21, R20 ;  /* 0x0000001415bb723e */ /* 0x000fe200000010ff */
[----:B------:R-:W-:Y:S01]  /*3ef0*/  FADD.FTZ R55, R47, R10 ;  /* 0x0000000a2f377221 */ /* 0x000fe20000010000 */
[----:B------:R-:W-:Y:S01]  /*3f00*/  IMAD.MOV.U32 R47, RZ, RZ, R119 ;  /* 0x000000ffff2f7224 */ /* 0x000fe200078e0077 */
[----:B------:R-:W1:Y:S01]  /*3f10*/  MUFU.EX2 R26, R26 ;  /* 0x0000001a001a7308 */ /* 0x000e620000000800 */
[----:B--2---:R-:W-:Y:S01]  /*3f20*/  FADD.FTZ R0, R24, R49 ;  /* 0x0000003118007221 */ /* 0x004fe20000010000 */
[----:B------:R-:W-:Y:S01]  /*3f30*/  FADD.FTZ R10, R178, R55 ;  /* 0x00000037b20a7221 */ /* 0x000fe20000010000 */
[----:B------:R-:W-:-:S03]  /*3f40*/  F2FP.BF16.F32.PACK_AB R178, R53, R178 ;  /* 0x000000b235b2723e */ /* 0x000fc600000010ff */
[----:B------:R-:W-:Y:S01]  /*3f50*/  FADD.FTZ R55, R53, R10 ;  /* 0x0000000a35377221 */ /* 0x000fe20000010000 */
[----:B------:R-:W-:Y:S01]  /*3f60*/  IMAD.MOV.U32 R53, RZ, RZ, R119 ;  /* 0x000000ffff357224 */ /* 0x000fe200078e0077 */
[----:B------:R-:W2:Y:S01]  /*3f70*/  MUFU.EX2 R27, R27 ;  /* 0x0000001b001b7308 */ /* 0x000ea20000000800 */
[C---:B0-----:R-:W-:Y:S01]  /*3f80*/  FADD.FTZ R49, R25.reuse, R0 ;  /* 0x0000000019317221 */ /* 0x041fe20000010000 */
[----:B------:R-:W-:Y:S01]  /*3f90*/  FADD.FTZ R10, R56, R55 ;  /* 0x00000037380a7221 */ /* 0x000fe20000010000 */
[----:B------:R-:W-:Y:S01]  /*3fa0*/  F2FP.BF16.F32.PACK_AB R181, R25, R24 ;  /* 0x0000001819b5723e */ /* 0x000fe200000010ff */
[----:B------:R-:W-:Y:S02]  /*3fb0*/  IMAD.MOV.U32 R56, RZ, RZ, R119 ;  /* 0x000000ffff387224 */ /* 0x000fe400078e0077 */
[----:B------:R-:W-:Y:S01]  /*3fc0*/  FADD.FTZ R37, R57, R10 ;  /* 0x0000000a39257221 */ /* 0x000fe20000010000 */
[----:B------:R-:W-:Y:S01]  /*3fd0*/  MOV R57, R119 ;  /* 0x0000007700397202 */ /* 0x000fe20000000f00 */
[----:B------:R-:W0:Y:S01]  /*3fe0*/  MUFU.EX2 R28, R28 ;  /* 0x0000001c001c7308 */ /* 0x000e220000000800 */
[----:B-1----:R-:W-:Y:S01]  /*3ff0*/  FADD.FTZ R0, R26, R49 ;  /* 0x000000311a007221 */ /* 0x002fe20000010000 */
[----:B------:R-:W-:Y:S01]  /*4000*/  FADD.FTZ R10, R60, R37 ;  /* 0x000000253c0a7221 */ /* 0x000fe20000010000 */
[----:B------:R-:W-:-:S02]  /*4010*/  IMAD.MOV.U32 R55, RZ, RZ, R119 ;  /* 0x000000ffff377224 */ /* 0x000fc400078e0077 */
[--C-:B------:R-:W-:Y:S02]  /*4020*/  IMAD.MOV.U32 R25, RZ, RZ, R119.reuse ;  /* 0x000000ffff197224 */ /* 0x100fe400078e0077 */
[--C-:B------:R-:W-:Y:S01]  /*4030*/  IMAD.MOV.U32 R24, RZ, RZ, R119.reuse ;  /* 0x000000ffff187224 */ /* 0x100fe200078e0077 */
[----:B------:R-:W1:Y:S01]  /*4040*/  MUFU.EX2 R29, R29 ;  /* 0x0000001d001d7308 */ /* 0x000e620000000800 */
[C---:B--2---:R-:W-:Y:S01]  /*4050*/  FADD.FTZ R49, R27.reuse, R0 ;  /* 0x000000001b317221 */ /* 0x044fe20000010000 */
[----:B------:R-:W-:Y:S01]  /*4060*/  F2FP.BF16.F32.PACK_AB R183, R27, R26 ;  /* 0x0000001a1bb7723e */ /* 0x000fe200000010ff */
[--C-:B------:R-:W-:Y:S02]  /*4070*/  IMAD.MOV.U32 R27, RZ, RZ, R119.reuse ;  /* 0x000000ffff1b7224 */ /* 0x100fe400078e0077 */
[----:B------:R-:W-:-:S03]  /*4080*/  IMAD.MOV.U32 R26, RZ, RZ, R119 ;  /* 0x000000ffff1a7224 */ /* 0x000fc600078e0077 */
[----:B------:R-:W2:Y:S01]  /*4090*/  MUFU.EX2 R30, R30 ;  /* 0x0000001e001e7308 */ /* 0x000ea20000000800 */
[----:B0-----:R-:W-:Y:S01]  /*40a0*/  FADD.FTZ R0, R28, R49 ;  /* 0x000000311c007221 */ /* 0x001fe20000010000 */
[----:B------:R-:W-:-:S06]  /*40b0*/  IMAD.MOV.U32 R49, RZ, RZ, R119 ;  /* 0x000000ffff317224 */ /* 0x000fcc00078e0077 */
        /* <DEDUP_REMOVED lines=44> */
[--C-:B------:R-:W-:Y:S02]  /*4380*/  IMAD.MOV.U32 R65, RZ, RZ, R119.reuse ;  /* 0x000000ffff417224 */ /* 0x100fe400078e0077 */
[----:B------:R-:W-:-:S03]  /*4390*/  IMAD.MOV.U32 R64, RZ, RZ, R119 ;  /* 0x000000ffff407224 */ /* 0x000fc600078e0077 */
[----:B------:R0:W3:Y:S01]  /*43a0*/  MUFU.EX2 R171, R34 ;  /* 0x0000002200ab7308 */ /* 0x0000e20000000800 */
[----:B-1----:R-:W-:-:S07]  /*43b0*/  FADD.FTZ R0, R70, R5 ;  /* 0x0000000546007221 */ /* 0x002fce0000010000 */
[----:B------:R-:W1:Y:S01]  /*43c0*/  MUFU.EX2 R51, R51 ;  /* 0x0000003300337308 */ /* 0x000e620000000800 */
[----:B--2---:R-:W-:Y:S01]  /*43d0*/  FADD.FTZ R10, R68, R37 ;  /* 0x00000025440a7221 */ /* 0x004fe20000010000 */
[--C-:B------:R-:W-:Y:S02]  /*43e0*/  IMAD.MOV.U32 R37, RZ, RZ, R119.reuse ;  /* 0x000000ffff257224 */ /* 0x100fe400078e0077 */
[--C-:B0-----:R-:W-:Y:S02]  /*43f0*/  IMAD.MOV.U32 R34, RZ, RZ, R119.reuse ;  /* 0x000000ffff227224 */ /* 0x101fe400078e0077 */
[C---:B---3--:R-:W-:Y:S01]  /*4400*/  FADD.FTZ R5, R171.reuse, R0 ;  /* 0x00000000ab057221 */ /* 0x048fe20000010000 */
[----:B------:R-:W-:Y:S01]  /*4410*/  F2FP.BF16.F32.PACK_AB R171, R171, R70 ;  /* 0x00000046abab723e */ /* 0x000fe200000010ff */
[--C-:B------:R-:W-:Y:S01]  /*4420*/  IMAD.MOV.U32 R70, RZ, RZ, R119.reuse ;  /* 0x000000ffff467224 */ /* 0x100fe200078e0077 */
[----:B------:R-:W-:Y:S01]  /*4430*/  MOV R0, 0x3f800000 ;  /* 0x3f80000000007802 */ /* 0x000fe20000000f00 */
[C---:B-1----:R-:W-:Y:S01]  /*4440*/  FADD.FTZ R10, R51.reuse, R10 ;  /* 0x0000000a330a7221 */ /* 0x042fe20000010000 */
[----:B------:R-:W-:Y:S01]  /*4450*/  F2FP.BF16.F32.PACK_AB R170, R51, R68 ;  /* 0x0000004433aa723e */ /* 0x000fe200000010ff */
[----:B------:R-:W-:-:S02]  /*4460*/  IMAD.MOV.U32 R68, RZ, RZ, R119 ;  /* 0x000000ffff447224 */ /* 0x000fc400078e0077 */
[----:B------:R-:W-:Y:S01]  /*4470*/  IMAD.MOV.U32 R51, RZ, RZ, R119 ;  /* 0x000000ffff337224 */ /* 0x000fe200078e0077 */
[----:B------:R-:W-:Y:S06]  /*4480*/  @!P1 BRA `(.L_x_3465) ;  /* 0x0000002800109947 */ /* 0x000fec0003800000 */
[----:B------:R-:W-:Y:S01]  /*4490*/  IMAD.MOV.U32 R13, RZ, RZ, R11 ;  /* 0x000000ffff0d7224 */ /* 0x000fe200078e000b */
[----:B------:R-:W-:Y:S01]  /*44a0*/  MOV R0, 0x3f800000 ;  /* 0x3f80000000007802 */ /* 0x000fe20000000f00 */
[----:B------:R-:W-:Y:S01]  /*44b0*/  IMAD.MOV.U32 R14, RZ, RZ, R4 ;  /* 0x000000ffff0e7224 */ /* 0x000fe200078e0004 */
        /* <DEDUP_REMOVED lines=48> */
[----:B------:R-:W-:Y:S01]  /*47c0*/  UMOV UR6, UR39 ;  /* 0x0000002700067c82 */ /* 0x000fe20008000000 */
[----:B------:R-:W-:Y:S01]  /*47d0*/  UMOV UR7, UR38 ;  /* 0x0000002600077c82 */ /* 0x000fe20008000000 */
[----:B------:R-:W-:Y:S01]  /*47e0*/  ULDC UR8, c[0x0][0x9d8] ;  /* 0x0002760000087ab9 */ /* 0x000fe20000000800 */
[----:B------:R-:W-:-:S05]  /*47f0*/  ULDC UR11, c[0x0][0x988] ;  /* 0x00026200000b7ab9 */ /* 0x000fca0000000800 */
.L_x_3476:
[----:B------:R-:W-:-:S04]  /*4800*/  UISETP.NE.AND UP0, UPT, UR7, 0x1, UPT ;  /* 0x000000010700788c */ /* 0x000fc8000bf05270 */
[----:B------:R-:W-:-:S04]  /*4810*/  USEL UR39, URZ, 0x1, UP0 ;  /* 0x000000013f277887 */ /* 0x000fc80008000000 */
[----:B------:R-:W-:Y:S01]  /*4820*/  ULOP3.LUT UR39, UR6, UR39, URZ, 0x3c, !UPT ;  /* 0x0000002706277292 */ /* 0x000fe2000f8e3c3f */
[----:B------:R-:W-:Y:S11]  /*4830*/  @!P0 BRA `(.L_x_3466) ;  /* 0x0000000000048947 */ /* 0x000ff60003800000 */
[----:B------:R-:W-:Y:S01]  /*4840*/  BPT.TRAP 0x1 ;  /* 0x000000040000795c */ /* 0x000fe20000300000 */
.L_x_3466:
[----:B------:R-:W0:Y:S01]  /*4850*/  S2UR UR9, SR_CgaCtaId ;  /* 0x00000000000979c3 */ /* 0x000e220000008800 */
[----:B------:R-:W-:Y:S01]  /*4860*/  MOV R2, 0x400 ;  /* 0x0000040000027802 */ /* 0x000fe20000000f00 */
[----:B------:R-:W-:Y:S01]  /*4870*/  UIADD3 UR38, UR7, 0x1, URZ ;  /* 0x0000000107267890 */ /* 0x000fe2000fffe03f */
[----:B------:R-:W-:-:S03]  /*4880*/  IMAD.U32 R4, RZ, RZ, UR39 ;  /* 0x00000027ff047e24 */ /* 0x000fc6000f8e00ff */
[----:B------:R-:W-:Y:S02]  /*4890*/  UISETP.NE.AND UP0, UPT, UR38, 0x2, UPT ;  /* 0x000000022600788c */ /* 0x000fe4000bf05270 */
[----:B------:R-:W-:Y:S02]  /*48a0*/  SHF.L.U32 R4, R4, 0x1f, RZ ;  /* 0x0000001f04047819 */ /* 0x000fe400000006ff */
[----:B------:R-:W-:Y:S01]  /*48b0*/  USEL UR38, UR38, URZ, UP0 ;  /* 0x0000003f26267287 */ /* 0x000fe20008000000 */
[----:B0-----:R-:W-:-:S05]  /*48c0*/  IMAD.U32 R3, RZ, RZ, UR9 ;  /* 0x00000009ff037e24 */ /* 0x001fca000f8e00ff */
[----:B------:R-:W-:-:S04]  /*48d0*/  LEA R2, R3, R2, 0x18 ;  /* 0x0000000203027211 */ /* 0x000fc800078ec0ff */
[----:B------:R-:W-:-:S13]  /*48e0*/  R2UR UR9, R2 ;  /* 0x00000000020972ca */ /* 0x000fda00000e0000 */
[----:B------:R-:W-:-:S09]  /*48f0*/  ULEA UR9, UR38, UR9, 0x3 ;  /* 0x0000000926097291 */ /* 0x000fd2000f8e183f */
[----:B------:R0:W1:Y:S01]  /*4900*/  SYNCS.PHASECHK.TRANS64.TRYWAIT P1, [UR9+0x30830], R4 ;  /* 0x03083004ff0075a7 */ /* 0x0000620008020149 */
[----:B------:R-:W-:Y:S05]  /*4910*/  @!P0 BRA `(.L_x_3467) ;  /* 0x0000000000048947 */ /* 0x000fea0003800000 */
[----:B------:R-:W-:Y:S01]  /*4920*/  BPT.TRAP 0x1 ;  /* 0x000000040000795c */ /* 0x000fe20000300000 */
.L_x_3467:
[----:B-1----:R-:W-:Y:S05]  /*4930*/  @P1 BRA `(.L_x_3468) ;  /* 0x0000000000081947 */ /* 0x002fea0003800000 */
[----:B------:R-:W1:Y:S02]  /*4940*/  SYNCS.PHASECHK.TRANS64.TRYWAIT P1, [UR9+0x30830], R4 ;  /* 0x03083004ff0075a7 */ /* 0x000e640008020149 */
[----:B-1----:R-:W-:Y:S05]  /*4950*/  @!P1 BRA `(.L_x_3469) ;  /* 0x000000cc00809947 */ /* 0x002fea0003800000 */
.L_x_3468:
[----:B------:R-:W-:Y:S01]  /*4960*/  R2UR UR32, R8 ;  /* 0x00000000082072ca */ /* 0x000fe200000e0000 */
[----:B------:R-:W-:Y:S01]  /*4970*/  UIMAD UR10, UR38, 0x900, UR4 ;  /* 0x00000900260a78a4 */ /* 0x000fe2000f8e0204 */
[----:B------:R-:W-:Y:S01]  /*4980*/  R2UR UR33, R9 ;  /* 0x00000000092172ca */ /* 0x000fe200000e0000 */
[----:B------:R-:W-:Y:S01]  /*4990*/  WARPGROUP.ARRIVE ;  /* 0x00000000000079c5 */ /* 0x000fe20000000000 */
[----:B------:R-:W-:Y:S01]  /*49a0*/  UMOV UR35, 0x40000040 ;  /* 0x4000004000237882 */ /* 0x000fe20000000000 */
[----:B------:R-:W-:Y:S01]  /*49b0*/  UIADD3 UR14, UR10, 0x304, URZ ;  /* 0x000003040a0e7890 */ /* 0x000fe2000fffe03f */
[-C--:B------:R-:W-:Y:S01]  /*49c0*/  FMUL.FTZ R24, R24, R12.reuse ;  /* 0x0000000c18187220 */ /* 0x080fe20000410000 */
        /* <DEDUP_REMOVED lines=8> */
[----:B------:R-:W-:Y:S01]  /*4a50*/  HGMMA.64x96x16.F32.BF16 R120, gdesc[UR32], RZ, !UPT, gsb0 ;  /* 0x01600000207879f0 */ /* 0x000fe2000c0018ff */
[----:B------:R-:W-:Y:S01]  /*4a60*/  R2UR UR32, R6 ;  /* 0x00000000062072ca */ /* 0x000fe200000e0000 */
[----:B------:R-:W-:Y:S01]  /*4a70*/  UIADD3 UR34, UR10, 0x2, URZ ;  /* 0x000000020a227890 */ /* 0x000fe2000fffe03f */
[----:B------:R-:W-:Y:S01]  /*4a80*/  R2UR UR33, R7 ;  /* 0x00000000072172ca */ /* 0x000fe200000e0000 */
        /* <DEDUP_REMOVED lines=154> */
.L_x_3470:
[----:B------:R-:W-:Y:S01]  /*5430*/  R2UR UR10, R2 ;  /* 0x00000000020a72ca */ /* 0x000fe200000e0000 */
[----:B------:R-:W-:-:S05]  /*5440*/  IMAD.U32 R0, RZ, RZ, UR6 ;  /* 0x00000006ff007e24 */ /* 0x000fca000f8e00ff */
[----:B------:R-:W-:-:S07]  /*5450*/  SHF.L.U32 R0, R0, 0x1f, RZ ;  /* 0x0000001f00007819 */ /* 0x000fce00000006ff */
[----:B------:R-:W-:-:S09]  /*5460*/  ULEA UR10, UR7, UR10, 0x3 ;  /* 0x0000000a070a7291 */ /* 0x000fd2000f8e183f */
[----:B------:R2:W3:Y:S01]  /*5470*/  SYNCS.PHASECHK.TRANS64.TRYWAIT P1, [UR10+0x30850], R0 ;  /* 0x03085000ff0075a7 */ /* 0x0004e2000802014a */
[----:B------:R-:W-:Y:S05]  /*5480*/  @!P0 BRA `(.L_x_3471) ;  /* 0x0000000000048947 */ /* 0x000fea0003800000 */
[----:B------:R-:W-:Y:S01]  /*5490*/  BPT.TRAP 0x1 ;  /* 0x000000040000795c */ /* 0x000fe20000300000 */
.L_x_3471:
[----:B---3--:R-:W-:Y:S05]  /*54a0*/  @P1 BRA `(.L_x_3472) ;  /* 0x0000000000081947 */ /* 0x008fea0003800000 */
[----:B------:R-:W3:Y:S02]  /*54b0*/  SYNCS.PHASECHK.TRANS64.TRYWAIT P1, [UR10+0x30850], R0 ;  /* 0x03085000ff0075a7 */ /* 0x000ee4000802014a */
[----:B---3--:R-:W-:Y:S05]  /*54c0*/  @!P1 BRA `(.L_x_3473) ;  /* 0x000000c000bc9947 */ /* 0x008fea0003800000 */
.L_x_3472:
[----:B------:R-:W-:Y:S01]  /*54d0*/  R2UR UR6, R2 ;  /* 0x00000000020672ca */ /* 0x000fe200000e0000 */
[----:B------:R-:W-:-:S12]  /*54e0*/  WARPGROUP.ARRIVE ;  /* 0x00000000000079c5 */ /* 0x000fd80000000000 */
[----:B------:R-:W-:-:S04]  /*54f0*/  UIADD3 UR6, UR6, 0x400, URZ ;  /* 0x0000040006067890 */ /* 0x000fc8000fffe03f */
[----:B------:R-:W-:-:S04]  /*5500*/  USHF.R.U32.HI UR6, URZ, 0x4, UR6 ;  /* 0x000000043f067899 */ /* 0x000fc80008011606 */
[----:B------:R-:W-:-:S04]  /*5510*/  ULOP3.LUT UR6, UR6, 0x3fff, URZ, 0xc0, !UPT ;  /* 0x00003fff06067892 */ /* 0x000fc8000f8ec03f */
[----:B------:R-:W-:-:S04]  /*5520*/  ULOP3.LUT UR6, UR6, 0x3000000, URZ, 0xfc, !UPT ;  /* 0x0300000006067892 */ /* 0x000fc8000f8efc3f */
[----:B------:R-:W-:-:S03]  /*5530*/  UIMAD UR14, UR7, 0x900, UR6 ;  /* 0x00000900070e78a4 */ /* 0x000fc6000f8e0206 */
[----:B------:R-:W-:-:S04]  /*5540*/  UMOV UR7, 0x40000040 ;  /* 0x4000004000077882 */ /* 0x000fc80000000000 */
[----:B------:R-:W-:Y:S02]  /*5550*/  UMOV UR6, UR14 ;  /* 0x0000000e00067c82 */ /* 0x000fe40008000000 */
        /* <DEDUP_REMOVED lines=25> */
[----:B------:R-:W-:Y:S03]  /*56f0*/  HGMMA.64x192x16.F32.BF16 R24, R168, gdesc[UR4].tnspB, R24, gsb0 ;  /* 0x42e00004a8187df0 */ /* 0x000fe60008001818 */
[----:B------:R-:W-:Y:S02]  /*5700*/  WARPGROUP.DEPBAR.LE gsb0, 0x0 ;  /* 0x00008000000079c5 */ /* 0x000fe40000010000 */
[----:B------:R-:W-:Y:S05]  /*5710*/  @!P0 BRA `(.L_x_3474) ;  /* 0x0000000000048947 */ /* 0x000fea0003800000 */
[----:B------:R-:W-:Y:S01]  /*5720*/  BPT.TRAP 0x1 ;  /* 0x000000040000795c */ /* 0x000fe20000300000 */
.L_x_3474:
        /* <DEDUP_REMOVED lines=24> */
[----:B-1----:R-:W-:Y:S01]  /*58b0*/  FMNMX.FTZ R11, R15, R14, !PT ;  /* 0x0000000e0f0b7209 */ /* 0x002fe20007810000 */
        /* <DEDUP_REMOVED lines=26> */
[----:B------:R-:W-:Y:S01]  /*5a60*/  R2UR UR6, R3 ;  /* 0x00000000030672ca */ /* 0x000fe200000e0000 */
[----:B------:R-:W-:-:S02]  /*5a70*/  UIADD3 UR9, UR9, 0x30840, URZ ;  /* 0x0003084009097890 */ /* 0x000fc4000fffe03f */
[----:B------:R-:W1:Y:S01]  /*5a80*/  MUFU.TANH R122, R122 ;  /* 0x0000007a007a7308 */ /* 0x000e620000002400 */
[----:B---3--:R-:W-:-:S07]  /*5a90*/  FMNMX.FTZ R11, R121, R0, !PT ;  /* 0x00000000790b7209 */ /* 0x008fce0007810000 */
[----:B------:R-:W2:Y:S01]  /*5aa0*/  MUFU.TANH R124, R124 ;  /* 0x0000007c007c7308 */ /* 0x000ea20000002400 */
[----:B0-----:R-:W-:Y:S01]  /*5ab0*/  FMNMX.FTZ R157, R123, R4, !PT ;  /* 0x000000047b9d7209 */ /* 0x001fe20007810000 */
[----:B------:R-:W-:-:S06]  /*5ac0*/  UPRMT UR9, UR6, 0x654, UR9 ;  /* 0x0000065406097896 */ /* 0x000fcc0008000009 */
[----:B------:R-:W0:Y:S01]  /*5ad0*/  MUFU.TANH R125, R125 ;  /* 0x0000007d007d7308 */ /* 0x000e220000002400 */
[----:B-1----:R-:W-:Y:S02]  /*5ae0*/  FMNMX.FTZ R0, R122, R11, !PT ;  /* 0x0000000b7a007209 */ /* 0x002fe40007810000 */
[----:B------:R-:W-:Y:S05]  /*5af0*/  SYNCS.ARRIVE.TRANS64.RED.A1T0 RZ, [UR9], RZ ;  /* 0x000000ffffff79a7 */ /* 0x000fea0008100409 */
[----:B------:R-:W1:Y:S01]  /*5b00*/  MUFU.TANH R127, R127 ;  /* 0x0000007f007f7308 */ /* 0x000e620000002400 */
[----:B--2---:R-:W-:Y:S01]  /*5b10*/  FMNMX.FTZ R4, R124, R157, !PT ;  /* 0x0000009d7c047209 */ /* 0x004fe20007810000 */
[----:B------:R-:W-:Y:S01]  /*5b20*/  FMUL.FTZ R157, R160, UR8 ;  /* 0x00000008a09d7c20 */ /* 0x000fe20008410000 */
[----:B------:R-:W-:-:S05]  /*5b30*/  FMUL.FTZ R160, R163, UR8 ;  /* 0x00000008a3a07c20 */ /* 0x000fca0008410000 */
        /* <DEDUP_REMOVED lines=16> */
[----:B------:R-:W-:Y:S01]  /*5c40*/  FMUL.FTZ R159, R162, UR8 ;  /* 0x00000008a29f7c20 */ /* 0x000fe20008410000 */
[----:B------:R-:W-:-:S05]  /*5c50*/  FMUL.FTZ R162, R165, UR8 ;  /* 0x00000008a5a27c20 */ /* 0x000fca0008410000 */
        /* <DEDUP_REMOVED lines=15> */
[----:B0-----:R-:W-:Y:S01]  /*5d50*/  FMNMX.FTZ R4, R140, R161, !PT ;  /* 0x000000a18c047209 */ /* 0x001fe20007810000 */
[----:B------:R-:W-:Y:S01]  /*5d60*/  FMUL.FTZ R161, R164, UR8 ;  /* 0x00000008a4a17c20 */ /* 0x000fe20008410000 */
[----:B------:R-:W-:-:S05]  /*5d70*/  FMUL.FTZ R164, R167, UR8 ;  /* 0x00000008a7a47c20 */ /* 0x000fca0008410000 */
        /* <DEDUP_REMOVED lines=15> */
[----:B--2---:R-:W-:Y:S01]  /*5e70*/  FMNMX.FTZ R4, R148, R163, !PT ;  /* 0x000000a394047209 */ /* 0x004fe20007810000 */
[----:B------:R-:W-:-:S06]  /*5e80*/  FMUL.FTZ R163, R166, UR8 ;  /* 0x00000008a6a37c20 */ /* 0x000fcc0008410000 */
        /* <DEDUP_REMOVED lines=36> */
[----:B-1----:R-:W-:Y:S02]  /*60d0*/  FMNMX.FTZ R4, R166, R11, !PT ;  /* 0x0000000ba6047209 */ /* 0x002fe40007810000 */
[----:B0-----:R-:W-:-:S03]  /*60e0*/  FMNMX.FTZ R11, R167, R12, !PT ;  /* 0x0000000ca70b7209 */ /* 0x001fc60007810000 */
[C---:B------:R-:W-:Y:S02]  /*60f0*/  FADD.FTZ R12, -R4.reuse, R14 ;  /* 0x0000000e040c7221 */ /* 0x040fe40000010100 */
[----:B------:R-:W-:Y:S01]  /*6100*/  FADD.FTZ R0, -R11, R13 ;  /* 0x0000000d0b007221 */ /* 0x000fe20000010100 */
[----:B------:R-:W-:Y:S01]  /*6110*/  FMUL.FTZ R13, R4, UR11 ;  /* 0x0000000b040d7c20 */ /* 0x000fe20008410000 */
[----:B------:R-:W-:Y:S02]  /*6120*/  FMUL.FTZ R12, R12, UR11 ;  /* 0x0000000b0c0c7c20 */ /* 0x000fe40008410000 */
[----:B------:R-:W-:Y:S01]  /*6130*/  FMUL.FTZ R0, R0, UR11 ;  /* 0x0000000b00007c20 */ /* 0x000fe20008410000 */
[--C-:B------:R-:W-:Y:S01]  /*6140*/  FFMA.FTZ R186, R129, UR11, -R13.reuse ;  /* 0x0000000b81ba7c23 */ /* 0x100fe2000801080d */
        /* <DEDUP_REMOVED lines=48> */
[----:B-1----:R-:W-:Y:S01]  /*6450*/  FFMA.FTZ R120, R0, R5, R189 ;  /* 0x0000000500787223 */ /* 0x002fe200000100bd */
[--C-:B------:R-:W-:Y:S01]  /*6460*/  FFMA.FTZ R14, R158, UR11, -R13.reuse ;  /* 0x0000000b9e0e7c23 */ /* 0x100fe2000801080d */
[--C-:B------:R-:W-:Y:S01]  /*6470*/  FFMA.FTZ R170, R161, UR11, -R13.reuse ;  /* 0x0000000ba1aa7c23 */ /* 0x100fe2000801080d */
[----:B------:R-:W-:Y:S01]  /*6480*/  FFMA.FTZ R171, R163, UR11, -R130 ;  /* 0x0000000ba3ab7c23 */ /* 0x000fe20008010882 */
[----:B------:R-:W-:-:S03]  /*6490*/  FFMA.FTZ R13, R162, UR11, -R13 ;  /* 0x0000000ba20d7c23 */ /* 0x000fc6000801080d */
        /* <DEDUP_REMOVED lines=26> */
[----:B------:R-:W-:-:S06]  /*6640*/  FFMA.FTZ R120, R156, UR11, -R130 ;  /* 0x0000000b9c787c23 */ /* 0x000fcc0008010882 */
        /* <DEDUP_REMOVED lines=68> */
.L_x_3475:
[----:B------:R-:W-:Y:S01]  /*6a90*/  R2UR UR6, R3 ;  /* 0x00000000030672ca */ /* 0x000fe200000e0000 */
[----:B------:R-:W-:Y:S01]  /*6aa0*/  UISETP.GT.AND UP0, UPT, UR5, UR60, UPT ;  /* 0x0000003c0500728c */ /* 0x000fe2000bf04270 */
[----:B------:R-:W-:Y:S01]  /*6ab0*/  F2FP.BF16.F32.PACK_AB R168, R14, R168 ;  /* 0x000000a80ea8723e */ /* 0x000fe200000010ff */
[----:B------:R-:W-:Y:S01]  /*6ac0*/  UIADD3 UR10, UR10, 0x30860, URZ ;  /* 0x000308600a0a7890 */ /* 0x000fe2000fffe03f */
[----:B------:R-:W-:Y:S01]  /*6ad0*/  F2FP.BF16.F32.PACK_AB R170, R13, R170 ;  /* 0x000000aa0daa723e */ /* 0x000fe200000010ff */
[----:B------:R-:W-:Y:S01]  /*6ae0*/  UIADD3 UR5, UR5, -0x1, URZ ;  /* 0xffffffff05057890 */ /* 0x000fe2000fffe03f */
[----:B------:R-:W-:Y:S01]  /*6af0*/  F2FP.BF16.F32.PACK_AB R188, R167, R188 ;  /* 0x000000bca7bc723e */ /* 0x000fe200000010ff */
[----:B------:R-:W-:Y:S01]  /*6b00*/  UMOV UR7, UR38 ;  /* 0x0000002600077c82 */ /* 0x000fe20008000000 */
[----:B------:R-:W-:Y:S01]  /*6b10*/  PLOP3.LUT P1, PT, PT, PT, UP0, 0x80, 0x0 ;  /* 0x000000000000781c */ /* 0x000fe20003f2f008 */
[----:B------:R-:W-:Y:S01]  /*6b20*/  IMAD.MOV.U32 R13, RZ, RZ, R11 ;  /* 0x000000ffff0d7224 */ /* 0x000fe200078e000b */
[----:B------:R-:W-:Y:S01]  /*6b30*/  F2FP.BF16.F32.PACK_AB R189, R137, R189 ;  /* 0x000000bd89bd723e */ /* 0x000fe200000010ff */
[----:B------:R-:W-:Y:S01]  /*6b40*/  IMAD.MOV.U32 R14, RZ, RZ, R4 ;  /* 0x000000ffff0e7224 */ /* 0x000fe200078e0004 */
[----:B------:R-:W-:Y:S01]  /*6b50*/  F2FP.BF16.F32.PACK_AB R190, R166, R190 ;  /* 0x000000bea6be723e */ /* 0x000fe200000010ff */
[----:B------:R-:W-:Y:S01]  /*6b60*/  UPRMT UR10, UR6, 0x654, UR10 ;  /* 0x00000654060a7896 */ /* 0x000fe2000800000a */
[----:B------:R-:W-:-:S02]  /*6b70*/  F2FP.BF16.F32.PACK_AB R191, R134, R191 ;  /* 0x000000bf86bf723e */ /* 0x000fc400000010ff */
[----:B------:R-:W-:Y:S01]  /*6b80*/  UMOV UR6, UR39 ;  /* 0x0000002700067c82 */ /* 0x000fe20008000000 */
[----:B------:R-:W-:Y:S02]  /*6b90*/  F2FP.BF16.F32.PACK_AB R184, R165, R184 ;  /* 0x000000b8a5b8723e */ /* 0x000fe400000010ff */
[----:B------:R-:W-:Y:S02]  /*6ba0*/  F2FP.BF16.F32.PACK_AB R185, R133, R185 ;  /* 0x000000b985b9723e */ /* 0x000fe400000010ff */
[----:B------:R-:W-:Y:S01]  /*6bb0*/  F2FP.BF16.F32.PACK_AB R186, R129, R186 ;  /* 0x000000ba81ba723e */ /* 0x000fe200000010ff */
        /* <DEDUP_REMOVED lines=16> */
[----:B------:R-:W-:Y:S06]  /*6cc0*/  @P1 BRA `(.L_x_3476) ;  /* 0xffffffd800cc1947 */ /* 0x000fec000383ffff */
.L_x_3465:
        /* <DEDUP_REMOVED lines=99> */
.L_x_3477:
[----:B------:R-:W-:Y:S02]  /*7300*/  IMAD.U32 R0, RZ, RZ, UR39 ;  /* 0x00000027ff007e24 */ /* 0x000fe4000f8e00ff */
[----:B------:R-:W-:-:S03]  /*7310*/  IMAD.U32 R13, RZ, RZ, UR38 ;  /* 0x00000026ff0d7e24 */ /* 0x000fc6000f8e00ff */
[----:B------:R-:W-:Y:S01]  /*7320*/  SHF.L.U32 R0, R0, 0x1f, RZ ;  /* 0x0000001f00007819 */ /* 0x000fe200000006ff */
[----:B------:R-:W-:-:S04]  /*7330*/  IMAD R13, R13, 0x8, R2 ;  /* 0x000000080d0d7824 */ /* 0x000fc800078e0202 */
[----:B------:R0:W1:Y:S01]  /*7340*/  SYNCS.PHASECHK.TRANS64.TRYWAIT P1, [R13+URZ+0x30850], R0 ;  /* 0x030850000d0075a7 */ /* 0x000062000802017f */
[----:B------:R-:W-:Y:S05]  /*7350*/  @!P0 BRA `(.L_x_3478) ;  /* 0x0000000000048947 */ /* 0x000fea0003800000 */
[----:B------:R-:W-:Y:S01]  /*7360*/  BPT.TRAP 0x1 ;  /* 0x000000040000795c */ /* 0x000fe20000300000 */
.L_x_3478:
[----:B------:R-:W-:Y:S01]  /*7370*/  IADD3 R2, R2, 0x400, RZ ;  /* 0x0000040002027810 */ /* 0x000fe20007ffe0ff */
[----:B------:R-:W-:-:S03]  /*7380*/  IMAD.U32 R7, RZ, RZ, UR38 ;  /* 0x00000026ff077e24 */ /* 0x000fc6000f8e00ff */
[----:B------:R-:W-:-:S04]  /*7390*/  SHF.R.U32.HI R2, RZ, 0x4, R2 ;  /* 0x00000004ff027819 */ /* 0x000fc80000011602 */
[----:B------:R-:W-:-:S04]  /*73a0*/  LOP3.LUT R2, R2, 0x3fff, RZ, 0xc0, !PT ;  /* 0x00003fff02027812 */ /* 0x000fc800078ec0ff */
[----:B------:R-:W-:Y:S01]  /*73b0*/  LOP3.LUT R2, R2, 0x3000000, RZ, 0xfc, !PT ;  /* 0x0300000002027812 */ /* 0x000fe200078efcff */
[----:B-1----:R-:W-:Y:S06]  /*73c0*/  @P1 BRA `(.L_x_3479) ;  /* 0x0000000000081947 */ /* 0x002fec0003800000 */
[----:B------:R-:W1:Y:S02]  /*73d0*/  SYNCS.PHASECHK.TRANS64.TRYWAIT P1, [R13+URZ+0x30850], R0 ;  /* 0x030850000d0075a7 */ /* 0x000e64000802017f */
[----:B-1----:R-:W-:Y:S05]  /*73e0*/  @!P1 BRA `(.L_x_3480) ;  /* 0x000000a4000c9947 */ /* 0x002fea0003800000 */
.L_x_3479:
[----:B------:R-:W-:Y:S01]  /*73f0*/  IMAD R6, R7, 0x900, R2 ;  /* 0x0000090007067824 */ /* 0x000fe200078e0202 */
[----:B------:R-:W-:Y:S05]  /*7400*/  WARPSYNC.ALL ;  /* 0x0000000000007948 */ /* 0x000fea0003800000 */
[----:B------:R-:W-:Y:S01]  /*7410*/  IMAD.MOV.U32 R7, RZ, RZ, 0x40000040 ;  /* 0x40000040ff077424 */ /* 0x000fe200078e00ff */
[C---:B------:R-:W-:Y:S01]  /*7420*/  R2UR UR6, R6.reuse ;  /* 0x00000000060672ca */ /* 0x040fe200000e0000 */
[----:B------:R-:W-:Y:S01]  /*7430*/  WARPGROUP.ARRIVE ;  /* 0x00000000000079c5 */ /* 0x000fe20000000000 */
[----:B------:R-:W-:Y:S01]  /*7440*/  VIADD R8, R6, 0x80 ;  /* 0x0000008006087836 */ /* 0x000fe20000000000 */
[----:B01----:R-:W0:Y:S01]  /*7450*/  SHFL.BFLY PT, R0, R5, 0x2, 0x1f ;  /* 0x0c401f0005007f89 */ /* 0x003e2200000e0000 */
[----:B------:R-:W-:Y:S01]  /*7460*/  R2UR UR7, R7 ;  /* 0x00000000070772ca */ /* 0x000fe200000e0000 */
[----:B------:R-:W-:-:S02]  /*7470*/  IMAD.MOV.U32 R9, RZ, RZ, 0x40000040 ;  /* 0x40000040ff097424 */ /* 0x000fc400078e00ff */
[----:B------:R-:W-:Y:S02]  /*7480*/  IMAD.MOV.U32 R7, RZ, RZ, 0x40000040 ;  /* 0x40000040ff077424 */ /* 0x000fe400078e00ff */
[----:B------:R-:W-:-:S08]  /*7490*/  IMAD.U32 R15, RZ, RZ, UR11 ;  /* 0x0000000bff0f7e24 */ /* 0x000fd0000f8e00ff */
[----:B------:R-:W-:Y:S01]  /*74a0*/  HGMMA.64x192x16.F32.BF16 R24, R188, gdesc[UR4].tnspB, R24, gsb0 ;  /* 0x42e00004bc187df0 */ /* 0x000fe20008001818 */
[----:B------:R-:W-:Y:S01]  /*74b0*/  R2UR UR6, R8 ;  /* 0x00000000080672ca */ /* 0x000fe200000e0000 */
[----:B------:R-:W-:Y:S01]  /*74c0*/  VIADD R8, R6, 0x100 ;  /* 0x0000010006087836 */ /* 0x000fe20000000000 */
[----:B------:R-:W-:Y:S01]  /*74d0*/  R2UR UR7, R9 ;  /* 0x00000000090772ca */ /* 0x000fe200000e0000 */
[----:B------:R-:W-:Y:S02]  /*74e0*/  IMAD.MOV.U32 R9, RZ, RZ, 0x40000040 ;  /* 0x40000040ff097424 */ /* 0x000fe400078e00ff */
[----:B0-----:R-:W-:Y:S01]  /*74f0*/  FADD.FTZ R2, R0, R5 ;  /* 0x0000000500027221 */ /* 0x001fe20000010000 */
[----:B------:R-:W-:Y:S01]  /*7500*/  IMAD.MOV.U32 R5, RZ, RZ, RZ ;  /* 0x000000ffff057224 */ /* 0x000fe200078e00ff */
[----:B------:R-:W-:Y:S02]  /*7510*/  WARPGROUP.DEPBAR.LE gsb0, 0x0 ;  /* 0x00008000000079c5 */ /* 0x000fe40000010000 */
[----:B------:R-:W-:-:S10]  /*7520*/  WARPGROUP.ARRIVE ;  /* 0x00000000000079c5 */ /* 0x000fd40000000000 */
[----:B------:R-:W-:Y:S01]  /*7530*/  HGMMA.64x192x16.F32.BF16 R24, R184, gdesc[UR4].tnspB, R24, gsb0 ;  /* 0x42e00004b8187df0 */ /* 0x000fe20008001818 */
[----:B------:R-:W-:Y:S01]  /*7540*/  R2UR UR6, R8 ;  /* 0x00000000080672ca */ /* 0x000fe200000e0000 */
[----:B------:R-:W-:Y:S01]  /*7550*/  VIADD R8, R6, 0x180 ;  /* 0x0000018006087836 */ /* 0x000fe20000000000 */
[----:B------:R-:W-:Y:S01]  /*7560*/  R2UR UR7, R9 ;  /* 0x00000000090772ca */ /* 0x000fe200000e0000 */
[----:B------:R-:W-:Y:S01]  /*7570*/  IMAD.MOV.U32 R9, RZ, RZ, 0x40000040 ;  /* 0x40000040ff097424 */ /* 0x000fe200078e00ff */
[----:B------:R-:W-:Y:S02]  /*7580*/  WARPGROUP.DEPBAR.LE gsb0, 0x0 ;  /* 0x00008000000079c5 */ /* 0x000fe40000010000 */
[----:B------:R-:W-:-:S13]  /*7590*/  WARPGROUP.ARRIVE ;  /* 0x00000000000079c5 */ /* 0x000fda0000000000 */
[----:B------:R-:W-:Y:S01]  /*75a0*/  HGMMA.64x192x16.F32.BF16 R24, R180, gdesc[UR4].tnspB, R24, gsb0 ;  /* 0x42e00004b4187df0 */ /* 0x000fe20008001818 */
[----:B------:R-:W-:Y:S02]  /*75b0*/  R2UR UR6, R8 ;  /* 0x00000000080672ca */ /* 0x000fe400000e0000 */
[----:B------:R-:W-:Y:S01]  /*75c0*/  R2UR UR7, R9 ;  /* 0x00000000090772ca */ /* 0x000fe200000e0000 */
[----:B------:R-:W-:Y:S01]  /*75d0*/  IMAD.MOV.U32 R9, RZ, RZ, 0x40000040 ;  /* 0x40000040ff097424 */ /* 0x000fe200078e00ff */
[C---:B------:R-:W-:Y:S01]  /*75e0*/  IADD3 R8, R6.reuse, 0x200, RZ ;  /* 0x0000020006087810 */ /* 0x040fe20007ffe0ff */
[----:B------:R-:W-:Y:S01]  /*75f0*/  VIADD R6, R6, 0x280 ;  /* 0x0000028006067836 */ /* 0x000fe20000000000 */
[----:B------:R-:W-:Y:S02]  /*7600*/  WARPGROUP.DEPBAR.LE gsb0, 0x0 ;  /* 0x00008000000079c5 */ /* 0x000fe40000010000 */
[----:B------:R-:W-:-:S11]  /*7610*/  WARPGROUP.ARRIVE ;  /* 0x00000000000079c5 */ /* 0x000fd60000000000 */
[----:B------:R-:W-:Y:S01]  /*7620*/  HGMMA.64x192x16.F32.BF16 R24, R176, gdesc[UR4].tnspB, R24, gsb0 ;  /* 0x42e00004b0187df0 */ /* 0x000fe20008001818 */
[----:B------:R-:W-:Y:S02]  /*7630*/  R2UR UR6, R8 ;  /* 0x00000000080672ca */ /* 0x000fe400000e0000 */
[----:B------:R-:W-:Y:S02]  /*7640*/  R2UR UR7, R9 ;  /* 0x00000000090772ca */ /* 0x000fe400000e0000 */
[----:B------:R-:W0:Y:S02]  /*7650*/  SHFL.BFLY PT, R9, R2, 0x1, 0x1f ;  /* 0x0c201f0002097f89 */ /* 0x000e2400000e0000 */
[----:B0-----:R-:W-:Y:S01]  /*7660*/  FADD.FTZ R14, R2, R9 ;  /* 0x00000009020e7221 */ /* 0x001fe20000010000 */
[----:B------:R-:W-:-:S04]  /*7670*/  MOV R2, 0xff800000 ;  /* 0xff80000000027802 */ /* 0x000fc80000000f00 */
[----:B------:R-:W-:-:S13]  /*7680*/  FSETP.NE.FTZ.AND P2, PT, R14, RZ, PT ;  /* 0x000000ff0e00720b */ /* 0x000fda0003f55000 */
[----:B------:R-:W0:Y:S01]  /*7690*/  @P2 MUFU.LG2 R9, R14 ;  /* 0x0000000e00092308 */ /* 0x000e220000000c00 */
[----:B------:R-:W-:-:S07]  /*76a0*/  @P2 FMUL.FTZ R15, R15, 0.69314718246459960938 ;  /* 0x3f3172180f0f2820 */ /* 0x000fce0000410000 */
[----:B------:R-:W-:Y:S01]  /*76b0*/  @P2 MUFU.RCP R5, R14 ;  /* 0x0000000e00052308 */ /* 0x000fe20000001000 */
[----:B------:R-:W-:Y:S02]  /*76c0*/  WARPGROUP.DEPBAR.LE gsb0, 0x0 ;  /* 0x00008000000079c5 */ /* 0x000fe40000010000 */
[----:B------:R-:W-:-:S06]  /*76d0*/  WARPGROUP.ARRIVE ;  /* 0x00000000000079c5 */ /* 0x000fcc0000000000 */
[----:B------:R-:W-:Y:S01]  /*76e0*/  HGMMA.64x192x16.F32.BF16 R24, R172, gdesc[UR4].tnspB, R24, gsb0 ;  /* 0x42e00004ac187df0 */ /* 0x000fe20008001818 */
[----:B------:R-:W-:Y:S01]  /*76f0*/  R2UR UR6, R6 ;  /* 0x00000000060672ca */ /* 0x000fe200000e0000 */
[----:B------:R-:W-:Y:S01]  /*7700*/  IMAD.MOV.U32 R6, RZ, RZ, RZ ;  /* 0x000000ffff067224 */ /* 0x000fe200078e00ff */
[----:B------:R-:W-:Y:S02]  /*7710*/  R2UR UR7, R7 ;  /* 0x00000000070772ca */ /* 0x000fe400000e0000 */
[----:B------:R-:W1:Y:S02]  /*7720*/  SHFL.BFLY PT, R7, R10, 0x2, 0x1f ;  /* 0x0c401f000a077f89 */ /* 0x000e6400000e0000 */
[----:B-1----:R-:W-:Y:S01]  /*7730*/  FADD.FTZ R7, R7, R10 ;  /* 0x0000000a07077221 */ /* 0x002fe20000010000 */
[----:B0-----:R-:W-:-:S04]  /*7740*/  @P2 FMUL.FTZ R10, R9, 0.69314718246459960938 ;  /* 0x3f317218090a2820 */ /* 0x001fc80000410000 */
[----:B------:R-:W0:Y:S01]  /*7750*/  SHFL.BFLY PT, R0, R7, 0x1, 0x1f ;  /* 0x0c201f0007007f89 */ /* 0x000e2200000e0000 */
[----:B------:R-:W-:Y:S01]  /*7760*/  @P2 FFMA.FTZ R2, R15, R11, R10 ;  /* 0x0000000b0f022223 */ /* 0x000fe2000001000a */
[----:B0-----:R-:W-:Y:S01]  /*7770*/  FADD.FTZ R12, R7, R0 ;  /* 0x00000000070c7221 */ /* 0x001fe20000010000 */
[----:B------:R-:W-:Y:S02]  /*7780*/  IMAD.U32 R7, RZ, RZ, UR11 ;  /* 0x0000000bff077e24 */ /* 0x000fe4000f8e00ff */
[----:B------:R-:W-:Y:S02]  /*7790*/  IMAD.MOV.U32 R0, RZ, RZ, -0x800000 ;  /* 0xff800000ff007424 */ /* 0x000fe400078e00ff */
[----:B------:R-:W-:-:S13]  /*77a0*/  FSETP.NE.FTZ.AND P1, PT, R12, RZ, PT ;  /* 0x000000ff0c00720b */ /* 0x000fda0003f35000 */
[----:B------:R-:W0:Y:S01]  /*77b0*/  @P1 MUFU.LG2 R8, R12 ;  /* 0x0000000c00081308 */ /* 0x000e220000000c00 */
[----:B------:R-:W-:-:S07]  /*77c0*/  @P1 FMUL.FTZ R7, R7, 0.69314718246459960938 ;  /* 0x3f31721807071820 */ /* 0x000fce0000410000 */
[----:B------:R1:W2:Y:S01]  /*77d0*/  @P1 MUFU.RCP R6, R12 ;  /* 0x0000000c00061308 */ /* 0x0002a20000001000 */
[----:B0-----:R-:W-:-:S04]  /*77e0*/  @P1 FMUL.FTZ R8, R8, 0.69314718246459960938 ;  /* 0x3f31721808081820 */ /* 0x001fc80000410000 */
[----:B------:R-:W-:Y:S01]  /*77f0*/  @P1 FFMA.FTZ R0, R7, R4, R8 ;  /* 0x0000000407001223 */ /* 0x000fe20000010008 */
[----:B------:R-:W-:Y:S02]  /*7800*/  WARPGROUP.DEPBAR.LE gsb0, 0x0 ;  /* 0x00008000000079c5 */ /* 0x000fe40000010000 */
[----:B------:R-:W-:-:S06]  /*7810*/  WARPGROUP.ARRIVE ;  /* 0x00000000000079c5 */ /* 0x000fcc0000000000 */
[----:B------:R-:W-:Y:S03]  /*7820*/  HGMMA.64x192x16.F32.BF16 R24, R168, gdesc[UR4].tnspB, R24, gsb0 ;  /* 0x42e00004a8187df0 */ /* 0x000fe60008001818 */
[----:B------:R-:W-:Y:S02]  /*7830*/  WARPGROUP.DEPBAR.LE gsb0, 0x0 ;  /* 0x00008000000079c5 */ /* 0x000fe40000010000 */
[----:B-12---:R-:W-:Y:S05]  /*7840*/  @!P0 BRA `(.L_x_3481) ;  /* 0x0000000000048947 */ /* 0x006fea0003800000 */
[----:B------:R-:W-:Y:S01]  /*7850*/  BPT.TRAP 0x1 ;  /* 0x000000040000795c */ /* 0x000fe20000300000 */
.L_x_3481:
[----:B------:R-:W-:Y:S01]  /*7860*/  VIADD R4, R13, 0x30860 ;  /* 0x000308600d047836 */ /* 0x000fe20000000000 */
[----:B------:R-:W-:Y:S01]  /*7870*/  R2UR UR4, R215 ;  /* 0x00000000d70472ca */ /* 0x000fe200000e0000 */
[----:B------:R-:W-:Y:S01]  /*7880*/  UIADD3 UR38, UR38, 0x1, URZ ;  /* 0x0000000126267890 */ /* 0x000fe2000fffe03f */
[-C--:B------:R-:W-:Y:S01]  /*7890*/  FMUL.FTZ R24, R24, R6.reuse ;  /* 0x0000000618187220 */ /* 0x080fe20000410000 */
[-C--:B------:R-:W-:Y:S01]  /*78a0*/  FMUL.FTZ R25, R25, R6.reuse ;  /* 0x0000000619197220 */ /* 0x080fe20000410000 */
[----:B------:R-:W-:Y:S01]  /*78b0*/  PRMT R4, R3, 0x654, R4 ;  /* 0x0000065403047816 */ /* 0x000fe20000000004 */
[----:B------:R-:W-:Y:S01]  /*78c0*/  UISETP.NE.AND UP0, UPT, UR38, 0x2, UPT ;  /* 0x000000022600788c */ /* 0x000fe2000bf05270 */
[-C--:B------:R-:W-:Y:S01]  /*78d0*/  FMUL.FTZ R28, R28, R6.reuse ;  /* 0x000000061c1c7220 */ /* 0x080fe20000410000 */
[-C--:B------:R-:W-:Y:S01]  /*78e0*/  FMUL.FTZ R29, R29, R6.reuse ;  /* 0x000000061d1d7220 */ /* 0x080fe20000410000 */
[----:B------:R0:W-:Y:S01]  /*78f0*/  SYNCS.ARRIVE.TRANS64.RED.A1T0 RZ, [R4+URZ], RZ ;  /* 0x000000ff04ff79a7 */ /* 0x0001e2000810043f */
[-C--:B------:R-:W-:Y:S01]  /*7900*/  FMUL.FTZ R32, R32, R6.reuse ;  /* 0x0000000620207220 */ /* 0x080fe20000410000 */
[-C--:B------:R-:W-:Y:S01]  /*7910*/  FMUL.FTZ R33, R33, R6.reuse ;  /* 0x0000000621217220 */ /* 0x080fe20000410000 */
[-C--:B------:R-:W-:Y:S01]  /*7920*/  FMUL.FTZ R36, R36, R6.reuse ;  /* 0x0000000624247220 */ /* 0x080fe20000410000 */
[-C--:B------:R-:W-:Y:S01]  /*7930*/  FMUL.FTZ R37, R37, R6.reuse ;  /* 0x0000000625257220 */ /* 0x080fe20000410000 */
[----:B------:R-:W-:Y:S01]  /*7940*/  UIADD3 UR4, UR4, 0x1, URZ ;  /* 0x0000000104047890 */ /* 0x000fe2000fffe03f */
[-C--:B------:R-:W-:Y:S01]  /*7950*/  FMUL.FTZ R40, R40, R6.reuse ;  /* 0x0000000628287220 */ /* 0x080fe20000410000 */
[-C--:B------:R-:W-:Y:S01]  /*7960*/  FMUL.FTZ R41, R41, R6.reuse ;  /* 0x0000000629297220 */ /* 0x080fe20000410000 */
[-C--:B------:R-:W-:Y:S01]  /*7970*/  FMUL.FTZ R44, R44, R6.reuse ;  /* 0x000000062c2c7220 */ /* 0x080fe20000410000 */
[-C--:B------:R-:W-:Y:S01]  /*7980*/  FMUL.FTZ R45, R45, R6.reuse ;  /* 0x000000062d2d7220 */ /* 0x080fe20000410000 */
[-C--:B------:R-:W-:Y:S01]  /*7990*/  FMUL.FTZ R48, R48, R6.reuse ;  /* 0x0000000630307220 */ /* 0x080fe20000410000 */
[----:B------:R-:W-:Y:S01]  /*79a0*/  IMAD.U32 R215, RZ, RZ, UR4 ;  /* 0x00000004ffd77e24 */ /* 0x000fe2000f8e00ff */
        /* <DEDUP_REMOVED lines=86> */
[----:B0-----:R-:W-:-:S12]  /*7f10*/  ULOP3.LUT UR39, UR39, UR4, URZ, 0x3c, !UPT ;  /* 0x0000000427277292 */ /* 0x001fd8000f8e3c3f */
.L_x_3457:
        /* <DEDUP_REMOVED lines=11> */
[----:B------:R-:W2:Y:S01]  /*7fd0*/  LDL R3, [R1+0x24] ;  /* 0x0000240001037983 */ /* 0x000ea20000100800 */
[----:B------:R-:W0:Y:S01]  /*7fe0*/  S2UR UR4, SR_SWINHI ;  /* 0x00000000000479c3 */ /* 0x000e220000002f00 */
[----:B------:R-:W-:Y:S01]  /*7ff0*/  IMAD.MOV.U32 R4, RZ, RZ, 0x2 ;  /* 0x00000002ff047424 */ /* 0x000fe200078e00ff */
[----:B------:R-:W-:Y:S01]  /*8000*/  R2UR UR20, R18 ;  /* 0x00000000121472ca */ /* 0x000fe200000e0000 */
[----:B------:R-:W-:Y:S01]  /*8010*/  ULDC.64 UR14, c[0x0][0xc00] ;  /* 0x00030000000e7ab9 */ /* 0x000fe20000000a00 */
[----:B------:R-:W-:Y:S01]  /*8020*/  R2UR UR17, R214 ;  /* 0x00000000d61172ca */ /* 0x000fe200000e0000 */
[----:B------:R-:W3:Y:S01]  /*8030*/  LDL R138, [R1+0x20] ;  /* 0x00002000018a7983 */ /* 0x000ee20000100800 */
[----:B------:R-:W-:Y:S02]  /*8040*/  R2UR UR19, R212 ;  /* 0x00000000d41372ca */ /* 0x000fe400000e0000 */
[----:B------:R-:W-:Y:S02]  /*8050*/  R2UR UR18, R23 ;  /* 0x00000000171272ca */ /* 0x000fe400000e0000 */
[----:B------:R-:W-:Y:S01]  /*8060*/  R2UR UR22, R211 ;  /* 0x00000000d31672ca */ /* 0x000fe200000e0000 */
[----:B------:R-:W-:Y:S01]  /*8070*/  UMOV UR10, UR8 ;  /* 0x00000008000a7c82 */ /* 0x000fe20008000000 */
[----:B0-----:R-:W-:Y:S01]  /*8080*/  UMOV UR11, UR4 ;  /* 0x00000004000b7c82 */ /* 0x001fe20008000000 */
[----:B------:R-:W-:-:S04]  /*8090*/  USHF.L.U32 UR4, UR61, 0x2, URZ ;  /* 0x000000023d047899 */ /* 0x000fc8000800063f */
[----:B------:R-:W-:Y:S02]  /*80a0*/  USHF.L.U64.HI UR16, UR61, 0x2, UR17 ;  /* 0x000000023d107899 */ /* 0x000fe40008010211 */
[----:B------:R-:W-:-:S04]  /*80b0*/  UIADD3 UR9, UP0, UR4, UR14, URZ ;  /* 0x0000000e04097290 */ /* 0x000fc8000ff1e03f */
[----:B------:R-:W-:Y:S01]  /*80c0*/  UIADD3.X UR12, UR16, UR15, URZ, UP0, !UPT ;  /* 0x0000000f100c7290 */ /* 0x000fe200087fe43f */
[----:B------:R-:W-:Y:S01]  /*80d0*/  BAR.SYNC.DEFER_BLOCKING 0x1, 0x100 ;  /* 0x0044000000007b1d */ /* 0x000fe20000010000 */
[----:B--2---:R-:W-:-:S03]  /*80e0*/  IMAD.WIDE R4, R3, R4, UR10 ;  /* 0x0000000a03047e25 */ /* 0x004fc6000f8e0204 */
[C---:B------:R-:W-:Y:S02]  /*80f0*/  IADD3 R8, P1, R4.reuse, 0x40, RZ ;  /* 0x0000004004087810 */ /* 0x040fe40007f3e0ff */
[C---:B------:R-:W-:Y:S02]  /*8100*/  LOP3.LUT R3, R4.reuse, 0x380, RZ, 0xc0, !PT ;  /* 0x0000038004037812 */ /* 0x040fe400078ec0ff */
[C---:B------:R-:W-:Y:S02]  /*8110*/  IADD3 R6, P2, R4.reuse, 0x20, RZ ;  /* 0x0000002004067810 */ /* 0x040fe40007f5e0ff */
[C---:B------:R-:W-:Y:S02]  /*8120*/  IADD3 R133, P6, R4.reuse, 0x60, RZ ;  /* 0x0000006004857810 */ /* 0x040fe40007fde0ff */
[----:B------:R-:W-:Y:S02]  /*8130*/  IADD3 R135, P5, R4, 0x4000, RZ ;  /* 0x0000400004877810 */ /* 0x000fe40007fbe0ff */
[----:B------:R-:W-:-:S02]  /*8140*/  LOP3.LUT R7, R8, 0x380, RZ, 0xc0, !PT ;  /* 0x0000038008077812 */ /* 0x000fc400078ec0ff */
[----:B------:R-:W-:Y:S01]  /*8150*/  SHF.R.U64 R3, R3, 0x3, RZ ;  /* 0x0000000303037819 */ /* 0x000fe200000012ff */
[--C-:B------:R-:W-:Y:S01]  /*8160*/  IMAD.X R11, RZ, RZ, R5.reuse, P2 ;  /* 0x000000ffff0b7224 */ /* 0x100fe200010e0605 */
[C---:B------:R-:W-:Y:S01]  /*8170*/  IADD3 R86, P0, R4.reuse, 0x4020, RZ ;  /* 0x0000402004567810 */ /* 0x040fe20007f1e0ff */
[--C-:B------:R-:W-:Y:S01]  /*8180*/  IMAD.X R13, RZ, RZ, R5.reuse, P1 ;  /* 0x000000ffff0d7224 */ /* 0x100fe200008e0605 */
[C---:B------:R-:W-:Y:S01]  /*8190*/  IADD3 R137, P4, R4.reuse, 0x4040, RZ ;  /* 0x0000404004897810 */ /* 0x040fe20007f9e0ff */
[--C-:B------:R-:W-:Y:S01]  /*81a0*/  IMAD.X R15, RZ, RZ, R5.reuse, P6 ;  /* 0x000000ffff0f7224 */ /* 0x100fe200030e0605 */
[C---:B------:R-:W-:Y:S01]  /*81b0*/  IADD3 R90, P3, R4.reuse, 0x4060, RZ ;  /* 0x00004060045a7810 */ /* 0x040fe20007f7e0ff */
[----:B------:R-:W-:Y:S01]  /*81c0*/  IMAD.X R85, RZ, RZ, R5, P5 ;  /* 0x000000ffff557224 */ /* 0x000fe200028e0605 */
[C---:B------:R-:W-:Y:S02]  /*81d0*/  IADD3 R139, P2, R4.reuse, 0x8000, RZ ;  /* 0x00008000048b7810 */ /* 0x040fe40007f5e0ff */
[----:B------:R-:W-:-:S02]  /*81e0*/  IADD3 R141, P1, R4, 0x8020, RZ ;  /* 0x00008020048d7810 */ /* 0x000fc40007f3e0ff */
[C---:B------:R-:W-:Y:S02]  /*81f0*/  IADD3 R143, P6, R4.reuse, 0x8040, RZ ;  /* 0x00008040048f7810 */ /* 0x040fe40007fde0ff */
[----:B------:R-:W-:Y:S02]  /*8200*/  IADD3 R145, P5, R4, 0x8060, RZ ;  /* 0x0000806004917810 */ /* 0x000fe40007fbe0ff */
[----:B------:R-:W-:Y:S02]  /*8210*/  SHF.R.U64 R7, R7, 0x3, RZ ;  /* 0x0000000307077819 */ /* 0x000fe400000012ff */
[----:B------:R-:W-:Y:S02]  /*8220*/  LOP3.LUT R4, R3, R4, RZ, 0x3c, !PT ;  /* 0x0000000403047212 */ /* 0x000fe400078e3cff */
[----:B------:R-:W-:Y:S02]  /*8230*/  LOP3.LUT R3, R6, 0x380, RZ, 0xc0, !PT ;  /* 0x0000038006037812 */ /* 0x000fe400078ec0ff */
[----:B------:R-:W-:-:S02]  /*8240*/  LOP3.LUT R12, R7, R8, RZ, 0x3c, !PT ;  /* 0x00000008070c7212 */ /* 0x000fc400078e3cff */
[----:B------:R-:W-:Y:S02]  /*8250*/  LOP3.LUT R8, R139, 0x380, RZ, 0xc0, !PT ;  /* 0x000003808b087812 */ /* 0x000fe400078ec0ff */
[----:B------:R-:W-:Y:S02]  /*8260*/  SHF.R.U64 R3, R3, 0x3, RZ ;  /* 0x0000000303037819 */ /* 0x000fe400000012ff */
[----:B------:R-:W-:Y:S02]  /*8270*/  LOP3.LUT R18, R135, 0x380, RZ, 0xc0, !PT ;  /* 0x0000038087127812 */ /* 0x000fe400078ec0ff */
[----:B------:R-:W-:Y:S02]  /*8280*/  SHF.R.U64 R8, R8, 0x3, RZ ;  /* 0x0000000308087819 */ /* 0x000fe400000012ff */
[----:B------:R-:W-:Y:S02]  /*8290*/  LOP3.LUT R14, R133, 0x380, RZ, 0xc0, !PT ;  /* 0x00000380850e7812 */ /* 0x000fe400078ec0ff */
[----:B------:R-:W-:-:S02]  /*82a0*/  LOP3.LUT R10, R3, R6, RZ, 0x3c, !PT ;  /* 0x00000006030a7212 */ /* 0x000fc400078e3cff */
[----:B------:R-:W-:Y:S02]  /*82b0*/  SHF.R.U64 R18, R18, 0x3, RZ ;  /* 0x0000000312127819 */ /* 0x000fe400000012ff */
[----:B------:R-:W-:Y:S02]  /*82c0*/  LOP3.LUT R3, R86, 0x380, RZ, 0xc0, !PT ;  /* 0x0000038056037812 */ /* 0x000fe400078ec0ff */
[----:B------:R-:W-:Y:S02]  /*82d0*/  LOP3.LUT R6, R137, 0x380, RZ, 0xc0, !PT ;  /* 0x0000038089067812 */ /* 0x000fe400078ec0ff */
[----:B------:R-:W-:Y:S02]  /*82e0*/  LOP3.LUT R7, R90, 0x380, RZ, 0xc0, !PT ;  /* 0x000003805a077812 */ /* 0x000fe400078ec0ff */
[----:B------:R-:W-:Y:S02]  /*82f0*/  LOP3.LUT R126, R8, R139, RZ, 0x3c, !PT ;  /* 0x0000008b087e7212 */ /* 0x000fe400078e3cff */
[----:B------:R-:W-:-:S02]  /*8300*/  SHF.R.U64 R14, R14, 0x3, RZ ;  /* 0x000000030e0e7819 */ /* 0x000fc400000012ff */
[----:B------:R-:W-:Y:S02]  /*8310*/  LOP3.LUT R8, R141, 0x380, RZ, 0xc0, !PT ;  /* 0x000003808d087812 */ /* 0x000fe400078ec0ff */
[----:B------:R-:W-:Y:S02]  /*8320*/  LOP3.LUT R84, R18, R135, RZ, 0x3c, !PT ;  /* 0x0000008712547212 */ /* 0x000fe400078e3cff */
[----:B------:R-:W-:Y:S02]  /*8330*/  SHF.R.U64 R3, R3, 0x3, RZ ;  /* 0x0000000303037819 */ /* 0x000fe400000012ff */
[----:B------:R-:W-:Y:S02]  /*8340*/  LOP3.LUT R132, R145, 0x380, RZ, 0xc0, !PT ;  /* 0x0000038091847812 */ /* 0x000fe400078ec0ff */
[----:B------:R-:W-:Y:S02]  /*8350*/  SHF.R.U64 R6, R6, 0x3, RZ ;  /* 0x0000000306067819 */ /* 0x000fe400000012ff */
[----:B------:R-:W-:-:S02]  /*8360*/  SHF.R.U64 R7, R7, 0x3, RZ ;  /* 0x0000000307077819 */ /* 0x000fc400000012ff */
[----:B------:R-:W-:Y:S01]  /*8370*/  LOP3.LUT R18, R143, 0x380, RZ, 0xc0, !PT ;  /* 0x000003808f127812 */ /* 0x000fe200078ec0ff */
[--C-:B------:R-:W-:Y:S01]  /*8380*/  IMAD.X R87, RZ, RZ, R5.reuse, P0 ;  /* 0x000000ffff577224 */ /* 0x100fe200000e0605 */
[----:B------:R-:W-:Y:S02]  /*8390*/  LOP3.LUT R14, R14, R133, RZ, 0x3c, !PT ;  /* 0x000000850e0e7212 */ /* 0x000fe400078e3cff */
[----:B------:R-:W-:Y:S01]  /*83a0*/  SHF.R.U64 R8, R8, 0x3, RZ ;  /* 0x0000000308087819 */ /* 0x000fe200000012ff */
[--C-:B------:R-:W-:Y:S01]  /*83b0*/  IMAD.X R91, RZ, RZ, R5.reuse, P3 ;  /* 0x000000ffff5b7224 */ /* 0x100fe200018e0605 */
[----:B------:R-:W-:Y:S01]  /*83c0*/  LOP3.LUT R86, R3, R86, RZ, 0x3c, !PT ;  /* 0x0000005603567212 */ /* 0x000fe200078e3cff */
[--C-:B------:R-:W-:Y:S01]  /*83d0*/  IMAD.X R127, RZ, RZ, R5.reuse, P2 ;  /* 0x000000ffff7f7224 */ /* 0x100fe200010e0605 */
[----:B------:R-:W-:Y:S01]  /*83e0*/  SHF.R.U64 R132, R132, 0x3, RZ ;  /* 0x0000000384847819 */ /* 0x000fe200000012ff */
[--C-:B------:R-:W-:Y:S01]  /*83f0*/  IMAD.X R129, RZ, RZ, R5.reuse, P1 ;  /* 0x000000ffff817224 */ /* 0x100fe200008e0605 */
[----:B------:R-:W-:Y:S01]  /*8400*/  IADD3.X R89, RZ, R5, RZ, P4, !PT ;  /* 0x00000005ff597210 */ /* 0x000fe200027fe4ff */
[--C-:B------:R-:W-:Y:S01]  /*8410*/  IMAD.X R131, RZ, RZ, R5.reuse, P6 ;  /* 0x000000ffff837224 */ /* 0x100fe200030e0605 */
[----:B------:R-:W-:Y:S01]  /*8420*/  LOP3.LUT R88, R6, R137, RZ, 0x3c, !PT ;  /* 0x0000008906587212 */ /* 0x000fe200078e3cff */
[----:B------:R-:W-:Y:S01]  /*8430*/  IMAD.X R9, RZ, RZ, R5, P5 ;  /* 0x000000ffff097224 */ /* 0x000fe200028e0605 */
[----:B------:R-:W-:-:S02]  /*8440*/  LOP3.LUT R90, R7, R90, RZ, 0x3c, !PT ;  /* 0x0000005a075a7212 */ /* 0x000fc400078e3cff */
[----:B------:R-:W-:Y:S02]  /*8450*/  MOV R3, R4 ;  /* 0x0000000400037202 */ /* 0x000fe40000000f00 */
[----:B------:R-:W-:Y:S02]  /*8460*/  SHF.R.U64 R18, R18, 0x3, RZ ;  /* 0x0000000312127819 */ /* 0x000fe400000012ff */
[----:B------:R-:W-:Y:S02]  /*8470*/  F2FP.BF16.F32.PACK_AB R4, R25, R24 ;  /* 0x000000181904723e */ /* 0x000fe400000010ff */
[----:B------:R-:W-:Y:S02]  /*8480*/  F2FP.BF16.F32.PACK_AB R5, R27, R26 ;  /* 0x0000001a1b05723e */ /* 0x000fe400000010ff */
[----:B------:R-:W-:Y:S02]  /*8490*/  F2FP.BF16.F32.PACK_AB R6, R29, R28 ;  /* 0x0000001c1d06723e */ /* 0x000fe400000010ff */
[----:B------:R-:W-:-:S02]  /*84a0*/  F2FP.BF16.F32.PACK_AB R7, R31, R30 ;  /* 0x0000001e1f07723e */ /* 0x000fc400000010ff */
[----:B------:R-:W-:Y:S02]  /*84b0*/  LOP3.LUT R128, R8, R141, RZ, 0x3c, !PT ;  /* 0x0000008d08807212 */ /* 0x000fe400078e3cff */
[----:B------:R-:W-:Y:S02]  /*84c0*/  MOV R136, R12 ;  /* 0x0000000c00887202 */ /* 0x000fe40000000f00 */
[----:B------:R-:W-:Y:S02]  /*84d0*/  MOV R135, R14 ;  /* 0x0000000e00877202 */ /* 0x000fe40000000f00 */
[----:B------:R-:W-:Y:S02]  /*84e0*/  LOP3.LUT R8, R132, R145, RZ, 0x3c, !PT ;  /* 0x0000009184087212 */ /* 0x000fe400078e3cff */
[----:B------:R-:W-:Y:S02]  /*84f0*/  MOV R137, R10 ;  /* 0x0000000a00897202 */ /* 0x000fe40000000f00 */
[----:B------:R-:W-:-:S02]  /*8500*/  F2FP.BF16.F32.PACK_AB R12, R33, R32 ;  /* 0x00000020210c723e */ /* 0x000fc400000010ff */
[----:B------:R-:W-:Y:S02]  /*8510*/  F2FP.BF16.F32.PACK_AB R13, R35, R34 ;  /* 0x00000022230d723e */ /* 0x000fe400000010ff */
[----:B------:R-:W-:Y:S02]  /*8520*/  F2FP.BF16.F32.PACK_AB R14, R37, R36 ;  /* 0x00000024250e723e */ /* 0x000fe400000010ff */
[----:B------:R-:W-:Y:S02]  /*8530*/  F2FP.BF16.F32.PACK_AB R15, R39, R38 ;  /* 0x00000026270f723e */ /* 0x000fe400000010ff */
[----:B------:R-:W-:Y:S02]  /*8540*/  LOP3.LUT R130, R18, R143, RZ, 0x3c, !PT ;  /* 0x0000008f12827212 */ /* 0x000fe400078e3cff */
[----:B------:R-:W-:Y:S02]  /*8550*/  MOV R134, R84 ;  /* 0x0000005400867202 */ /* 0x000fe40000000f00 */
[----:B------:R-:W-:Y:S01]  /*8560*/  MOV R133, R86 ;  /* 0x0000005600857202 */ /* 0x000fe20000000f00 */
[----:B------:R0:W-:Y:S01]  /*8570*/  STSM.16.M88.4 [R3], R4 ;  /* 0x0000000403007844 */ /* 0x0001e20000000200 */
[----:B------:R-:W-:-:S02]  /*8580*/  MOV R132, R88 ;  /* 0x0000005800847202 */ /* 0x000fc40000000f00 */
[----:B------:R-:W-:Y:S02]  /*8590*/  MOV R18, R90 ;  /* 0x0000005a00127202 */ /* 0x000fe40000000f00 */
[----:B------:R-:W-:Y:S02]  /*85a0*/  F2FP.BF16.F32.PACK_AB R84, R41, R40 ;  /* 0x000000282954723e */ /* 0x000fe400000010ff */
[----:B------:R-:W-:Y:S02]  /*85b0*/  F2FP.BF16.F32.PACK_AB R85, R43, R42 ;  /* 0x0000002a2b55723e */ /* 0x000fe400000010ff */
[----:B------:R-:W-:Y:S02]  /*85c0*/  F2FP.BF16.F32.PACK_AB R86, R45, R44 ;  /* 0x0000002c2d56723e */ /* 0x000fe400000010ff */
[----:B------:R-:W-:Y:S02]  /*85d0*/  F2FP.BF16.F32.PACK_AB R87, R47, R46 ;  /* 0x0000002e2f57723e */ /* 0x000fe400000010ff */
[----:B------:R-:W-:-:S02]  /*85e0*/  F2FP.BF16.F32.PACK_AB R88, R49, R48 ;  /* 0x000000303158723e */ /* 0x000fc400000010ff */
[----:B------:R-:W-:Y:S02]  /*85f0*/  F2FP.BF16.F32.PACK_AB R89, R51, R50 ;  /* 0x000000323359723e */ /* 0x000fe400000010ff */
[----:B------:R-:W-:Y:S02]  /*8600*/  F2FP.BF16.F32.PACK_AB R90, R53, R52 ;  /* 0x00000034355a723e */ /* 0x000fe400000010ff */
[----:B------:R-:W-:Y:S01]  /*8610*/  F2FP.BF16.F32.PACK_AB R91, R55, R54 ;  /* 0x00000036375b723e */ /* 0x000fe200000010ff */
[----:B------:R1:W-:Y:S01]  /*8620*/  STSM.16.M88.4 [R137], R12 ;  /* 0x0000000c89007844 */ /* 0x0003e20000000200 */
[----:B0-----:R-:W-:Y:S02]  /*8630*/  MOV R3, R8 ;  /* 0x0000000800037202 */ /* 0x001fe40000000f00 */
        /* <DEDUP_REMOVED lines=8> */
[----:B------:R0:W-:Y:S01]  /*86c0*/  STSM.16.M88.4 [R136], R84 ;  /* 0x0000005488007844 */ /* 0x0001e20000000200 */
[----:B-1----:R-:W-:-:S02]  /*86d0*/  F2FP.BF16.F32.PACK_AB R12, R73, R72 ;  /* 0x00000048490c723e */ /* 0x002fc400000010ff */
        /* <DEDUP_REMOVED lines=8> */
[----:B0-----:R-:W-:Y:S02]  /*8760*/  F2FP.BF16.F32.PACK_AB R84, R81, R80 ;  /* 0x000000505154723e */ /* 0x001fe400000010ff */
[----:B------:R-:W-:Y:S02]  /*8770*/  F2FP.BF16.F32.PACK_AB R85, R83, R82 ;  /* 0x000000525355723e */ /* 0x000fe400000010ff */
[----:B------:R-:W-:Y:S02]  /*8780*/  F2FP.BF16.F32.PACK_AB R86, R21, R20 ;  /* 0x000000141556723e */ /* 0x000fe400000010ff */
[----:B------:R-:W-:Y:S01]  /*8790*/  F2FP.BF16.F32.PACK_AB R87, R123, R122 ;  /* 0x0000007a7b57723e */ /* 0x000fe200000010ff */
[----:B------:R0:W-:Y:S01]  /*87a0*/  STSM.16.M88.4 [R133], R8 ;  /* 0x0000000885007844 */ /* 0x0001e20000000200 */
[----:B-1----:R-:W-:Y:S02]  /*87b0*/  F2FP.BF16.F32.PACK_AB R88, R121, R120 ;  /* 0x000000787958723e */ /* 0x002fe400000010ff */
        /* <DEDUP_REMOVED lines=17> */
[----:B------:R-:W-:Y:S04]  /*88d0*/  STSM.16.M88.4 [R126], R88 ;  /* 0x000000587e007844 */ /* 0x000fe80000000200 */
[----:B------:R-:W-:Y:S04]  /*88e0*/  STSM.16.M88.4 [R128], R4 ;  /* 0x0000000480007844 */ /* 0x000fe80000000200 */
[----:B------:R-:W-:Y:S04]  /*88f0*/  STSM.16.M88.4 [R130], R8 ;  /* 0x0000000882007844 */ /* 0x000fe80000000200 */
[----:B------:R1:W-:Y:S01]  /*8900*/  STSM.16.M88.4 [R3], R12 ;  /* 0x0000000c03007844 */ /* 0x0003e20000000200 */
[----:B------:R-:W-:Y:S01]  /*8910*/  BAR.SYNC.DEFER_BLOCKING 0x1, 0x100 ;  /* 0x0044000000007b1d */ /* 0x000fe20000010000 */
[----:B------:R-:W-:-:S04]  /*8920*/  ISETP.NE.U32.AND P0, PT, RZ, UR14, PT ;  /* 0x0000000eff007c0c */ /* 0x000fc8000bf05070 */
[----:B------:R-:W-:Y:S01]  /*8930*/  ISETP.NE.AND.EX P0, PT, RZ, UR15, PT, P0 ;  /* 0x0000000fff007c0c */ /* 0x000fe2000bf05300 */
[----:B0-----:R-:W-:Y:S02]  /*8940*/  IMAD.U32 R84, RZ, RZ, UR9 ;  /* 0x00000009ff547e24 */ /* 0x001fe4000f8e00ff */
[----:B------:R-:W-:Y:S01]  /*8950*/  IMAD.U32 R85, RZ, RZ, UR12 ;  /* 0x0000000cff557e24 */ /* 0x000fe2000f8e00ff */
[----:B------:R-:W-:Y:S01]  /*8960*/  ULDC.64 UR12, c[0x0][0xc08] ;  /* 0x00030200000c7ab9 */ /* 0x000fe20000000a00 */
[----:B-1----:R-:W0:Y:S08]  /*8970*/  LDC R3, c[0x0][0xbe8] ;  /* 0x0002fa00ff037b82 */ /* 0x002e300000000800 */
[----:B------:R-:W2:Y:S01]  /*8980*/  @P0 LDG.E R86, desc[UR36][R84.64] ;  /* 0x0000002454560981 */ /* 0x000ea2000c1e1900 */
[----:B------:R-:W-:-:S04]  /*8990*/  UISETP.NE.U32.AND UP0, UPT, UR12, URZ, UPT ;  /* 0x0000003f0c00728c */ /* 0x000fc8000bf05070 */
[----:B------:R-:W-:Y:S01]  /*89a0*/  UISETP.NE.AND.EX UP0, UPT, UR13, URZ, UPT, UP0 ;  /* 0x0000003f0d00728c */ /* 0x000fe2000bf05300 */
[----:B0-----:R-:W-:-:S10]  /*89b0*/  ISETP.NE.AND P1, PT, R3, 0x1, PT ;  /* 0x000000010300780c */ /* 0x001fd40003f25270 */
[----:B------:R-:W-:Y:S01]  /*89c0*/  @UP0 UIADD3 UR12, UP1, UR4, UR12, URZ ;  /* 0x0000000c040c0290 */ /* 0x000fe2000ff3e03f */
[----:B------:R-:W-:Y:S02]  /*89d0*/  PLOP3.LUT P4, PT, PT, PT, UP0, 0x80, 0x0 ;  /* 0x000000000000781c */ /* 0x000fe40003f8f008 */
[----:B------:R-:W-:Y:S01]  /*89e0*/  ULDC UR4, c[0x0][0xa88] ;  /* 0x0002a20000047ab9 */ /* 0x000fe20000000800 */
[----:B------:R-:W-:Y:S01]  /*89f0*/  @UP0 UIADD3.X UR13, UR16, UR13, URZ, UP1, !UPT ;  /* 0x0000000d100d0290 */ /* 0x000fe20008ffe43f */
[----:B------:R-:W-:Y:S01]  /*8a00*/  IMAD.U32 R18, RZ, RZ, UR4 ;  /* 0x00000004ff127e24 */ /* 0x000fe2000f8e00ff */
[----:B------:R-:W-:Y:S01]  /*8a10*/  UISETP.NE.AND UP0, UPT, UR20, URZ, UPT ;  /* 0x0000003f1400728c */ /* 0x000fe2000bf05270 */
[----:B------:R-:W-:Y:S01]  /*8a20*/  ULDC UR4, c[0x0][0xad4] ;  /* 0x0002b50000047ab9 */ /* 0x000fe20000000800 */
[----:B------:R-:W0:Y:S02]  /*8a30*/  @P1 LDC R6, c[0x0][0xbec] ;  /* 0x0002fb00ff061b82 */ /* 0x000e240000000800 */
[----:B------:R-:W-:Y:S01]  /*8a40*/  USEL UR4, UR20, UR4, UP0 ;  /* 0x0000000414047287 */ /* 0x000fe20008000000 */
[----:B------:R-:W-:-:S03]  /*8a50*/  UMOV UR21, 0x9b8 ;  /* 0x000009b800157882 */ /* 0x000fc60000000000 */
[----:B------:R-:W-:Y:S02]  /*8a60*/  UISETP.GT.AND UP1, UPT, UR4, 0x1, UPT ;  /* 0x000000010400788c */ /* 0x000fe4000bf24270 */
[----:B------:R-:W1:Y:S02]  /*8a70*/  @P1 LDC R9, c[0x0][0xbf0] ;  /* 0x0002fc00ff091b82 */ /* 0x000e640000000800 */
[----:B------:R-:W-:Y:S02]  /*8a80*/  USEL UR21, UR21, 0x978, UP1 ;  /* 0x0000097815157887 */ /* 0x000fe40008800000 */
[----:B------:R-:W-:Y:S01]  /*8a90*/  UISETP.NE.U32.AND UP0, UPT, UR14, URZ, UPT ;  /* 0x0000003f0e00728c */ /* 0x000fe2000bf05070 */
[----:B------:R-:W-:Y:S01]  /*8aa0*/  IMAD.U32 R11, RZ, RZ, UR19 ;  /* 0x00000013ff0b7e24 */ /* 0x000fe2000f8e00ff */
[----:B------:R-:W-:Y:S01]  /*8ab0*/  UMOV UR4, URZ ;  /* 0x0000003f00047c82 */ /* 0x000fe20008000000 */
[----:B------:R-:W-:Y:S01]  /*8ac0*/  MOV R4, UR12 ;  /* 0x0000000c00047c02 */ /* 0x000fe20008000f00 */
[----:B------:R-:W-:Y:S01]  /*8ad0*/  UISETP.NE.AND.EX UP0, UPT, UR15, URZ, UPT, UP0 ;  /* 0x0000003f0f00728c */ /* 0x000fe2000bf05300 */
[----:B------:R-:W-:-:S02]  /*8ae0*/  IMAD.U32 R5, RZ, RZ, UR13 ;  /* 0x0000000dff057e24 */ /* 0x000fc4000f8e00ff */
[----:B---3--:R-:W-:Y:S01]  /*8af0*/  IMAD R11, R11, 0x80, R138 ;  /* 0x000000800b0b7824 */ /* 0x008fe200078e028a */
[----:B------:R-:W-:Y:S02]  /*8b00*/  USEL UR61, UR61, URZ, !UP0 ;  /* 0x0000003f3d3d7287 */ /* 0x000fe4000c000000 */
[----:B------:R-:W-:Y:S01]  /*8b10*/  USEL UR20, UR17, URZ, !UP0 ;  /* 0x0000003f11147287 */ /* 0x000fe2000c000000 */
[----:B------:R0:W5:Y:S01]  /*8b20*/  @P4 LDG.E R18, desc[UR36][R4.64] ;  /* 0x0000002404124981 */ /* 0x000162000c1e1900 */
[----:B------:R-:W-:Y:S01]  /*8b30*/  USEL UR9, UR18, URZ, UP1 ;  /* 0x0000003f12097287 */ /* 0x000fe20008800000 */
[----:B------:R-:W-:Y:S01]  /*8b40*/  ULDC.64 UR12, c[0x0][UR21+0x218] ;  /* 0x00008600150c7abb */ /* 0x000fe20008000a00 */
[----:B------:R-:W-:Y:S01]  /*8b50*/  ULDC.64 UR16, c[0x0][UR21+0x220] ;  /* 0x0000880015107abb */ /* 0x000fe20008000a00 */
[----:B------:R-:W-:Y:S01]  /*8b60*/  ULDC.64 UR18, c[0x0][UR21+0x228] ;  /* 0x00008a0015127abb */ /* 0x000fe20008000a00 */
[----:B------:R-:W-:Y:S02]  /*8b70*/  UIMAD.WIDE.U32 UR14, UR12, UR22, URZ ;  /* 0x000000160c0e72a5 */ /* 0x000fe4000f8e003f */
[----:B------:R-:W-:Y:S01]  /*8b80*/  UIMAD UR17, UR17, UR61, URZ ;  /* 0x0000003d111172a4 */ /* 0x000fe2000f8e023f */
[----:B0-----:R-:W-:Y:S01]  /*8b90*/  @P1 IMAD.HI.U32 R4, R11, R6, RZ ;  /* 0x000000060b041227 */ /* 0x001fe200078e00ff */
[----:B------:R-:W-:-:S02]  /*8ba0*/  UIMAD UR22, UR13, UR22, URZ ;  /* 0x000000160d1672a4 */ /* 0x000fc4000f8e023f */
[----:B------:R-:W-:Y:S01]  /*8bb0*/  UIMAD.WIDE.U32 UR12, UR16, UR61, URZ ;  /* 0x0000003d100c72a5 */ /* 0x000fe2000f8e003f */
[----:B------:R-:W-:Y:S01]  /*8bc0*/  IMAD.MOV.U32 R7, RZ, RZ, R11 ;  /* 0x000000ffff077224 */ /* 0x000fe200078e000b */
[----:B------:R-:W-:Y:S01]  /*8bd0*/  UIMAD.WIDE.U32 UR24, UR18, UR9, URZ ;  /* 0x00000009121872a5 */ /* 0x000fe2000f8e003f */
[----:B-1----:R-:W-:Y:S01]  /*8be0*/  @P1 SHF.R.U32.HI R7, RZ, R9, R4 ;  /* 0x00000009ff071219 */ /* 0x002fe20000011604 */
[----:B------:R-:W-:Y:S02]  /*8bf0*/  UIMAD UR9, UR19, UR9, URZ ;  /* 0x00000009130972a4 */ /* 0x000fe4000f8e023f */
[----:B------:R-:W-:Y:S02]  /*8c00*/  UIMAD UR17, UR16, UR20, UR17 ;  /* 0x00000014101172a4 */ /* 0x000fe4000f8e0211 */
[----:B------:R-:W-:Y:S01]  /*8c10*/  UIADD3 UR22, UR15, UR22, URZ ;  /* 0x000000160f167290 */ /* 0x000fe2000fffe03f */
[----:B------:R-:W-:Y:S02]  /*8c20*/  IMAD.MOV R6, RZ, RZ, -R7 ;  /* 0x000000ffff067224 */ /* 0x000fe400078e0a07 */
[----:B------:R-:W-:-:S02]  /*8c30*/  IMAD.U32 R4, RZ, RZ, UR24 ;  /* 0x00000018ff047e24 */ /* 0x000fc4000f8e00ff */
[----:B------:R-:W-:Y:S01]  /*8c40*/  IMAD.U32 R5, RZ, RZ, UR25 ;  /* 0x00000019ff057e24 */ /* 0x000fe2000f8e00ff */
[----:B------:R-:W-:Y:S01]  /*8c50*/  SHF.R.S32.HI R5, RZ, 0x1f, R7 ;  /* 0x0000001fff057819 */ /* 0x000fe20000011407 */
[----:B------:R-:W-:-:S05]  /*8c60*/  IMAD R9, R3, R6, R11 ;  /* 0x0000000603097224 */ /* 0x000fca00078e020b */
[----:B------:R-:W-:Y:S02]  /*8c70*/  SHF.R.S32.HI R6, RZ, 0x1f, R9 ;  /* 0x0000001fff067819 */ /* 0x000fe40000011409 */
[----:B--2---:R-:W-:-:S13]  /*8c80*/  @P0 R2UR UR4, R86 ;  /* 0x00000000560402ca */ /* 0x004fda00000e0000 */
[----:B------:R-:W-:Y:S02]  /*8c90*/  UIADD3 UR14, UP0, UP2, UR12, UR14, UR4 ;  /* 0x0000000e0c0e7290 */ /* 0x000fe4000fa1e004 */
[----:B------:R-:W-:Y:S02]  /*8ca0*/  UIADD3 UR12, UR25, UR9, URZ ;  /* 0x00000009190c7290 */ /* 0x000fe4000fffe03f */
[----:B------:R-:W-:Y:S02]  /*8cb0*/  UIADD3 UR9, UR13, UR17, URZ ;  /* 0x000000110d097290 */ /* 0x000fe4000fffe03f */
[----:B------:R-:W-:Y:S01]  /*8cc0*/  USHF.R.S32.HI UR15, URZ, 0x1f, UR4 ;  /* 0x0000001f3f0f7899 */ /* 0x000fe20008011404 */
[----:B------:R-:W-:Y:S01]  /*8cd0*/  IADD3 R4, P2, P3, R7, UR14, R4 ;  /* 0x0000000e07047c10 */ /* 0x000fe2000fb5e004 */
[----:B------:R-:W-:Y:S01]  /*8ce0*/  IMAD.U32 R8, RZ, RZ, UR12 ;  /* 0x0000000cff087e24 */ /* 0x000fe2000f8e00ff */
[----:B------:R-:W-:Y:S01]  /*8cf0*/  ULDC.64 UR16, c[0x0][0xba8] ;  /* 0x0002ea0000107ab9 */ /* 0x000fe20000000a00 */
[----:B------:R-:W-:Y:S01]  /*8d00*/  UIADD3.X UR9, UR9, UR22, UR15, UP0, UP2 ;  /* 0x0000001609097290 */ /* 0x000fe200087e440f */
[----:B------:R-:W-:Y:S01]  /*8d10*/  ULDC.64 UR12, c[0x0][UR21+0x210] ;  /* 0x00008400150c7abb */ /* 0x000fe20008000a00 */
[----:B------:R-:W-:Y:S01]  /*8d20*/  @!UP1 ULDC UR16, c[0x0][0xb50] ;  /* 0x0002d40000109ab9 */ /* 0x000fe20000000800 */
[----:B------:R-:W-:Y:S01]  /*8d30*/  IMAD R7, R9, UR13, RZ ;  /* 0x0000000d09077c24 */ /* 0x000fe2000f8e02ff */
[----:B------:R-:W-:-:S02]  /*8d40*/  @!UP1 ULDC UR17, c[0x0][0xb54] ;  /* 0x0002d50000119ab9 */ /* 0x000fc40000000800 */
[----:B------:R-:W-:Y:S01]  /*8d50*/  IADD3.X R5, R5, UR9, R8, P2, P3 ;  /* 0x0000000905057c10 */ /* 0x000fe200097e6408 */
[----:B------:R-:W-:Y:S02]  /*8d60*/  IMAD R7, R6, UR12, R7 ;  /* 0x0000000c06077c24 */ /* 0x000fe4000f8e0207 */
[----:B------:R-:W-:-:S05]  /*8d70*/  IMAD.WIDE.U32 R4, R9, UR12, R4 ;  /* 0x0000000c09047c25 */ /* 0x000fca000f8e0004 */
[----:B------:R-:W-:Y:S02]  /*8d80*/  IADD3 R5, R5, R7, RZ ;  /* 0x0000000705057210 */ /* 0x000fe40007ffe0ff */
[----:B------:R-:W-:-:S04]  /*8d90*/  LEA R8, P2, R4, UR16, 0x2 ;  /* 0x0000001004087c11 */ /* 0x000fc8000f8410ff */
[----:B------:R-:W-:Y:S01]  /*8da0*/  LEA.HI.X R10, R4, UR17, R5, 0x2, P2 ;  /* 0x00000011040a7c11 */ /* 0x000fe200090f1405 */
[----:B------:R-:W-:Y:S08]  /*8db0*/  @P4 BRA `(.L_x_3484) ;  /* 0x0000000000104947 */ /* 0x000ff00003800000 */
[----:B------:R-:W-:Y:S05]  /*8dc0*/  @!P0 BRA `(.L_x_3484) ;  /* 0x00000000000c8947 */ /* 0x000fea0003800000 */
[----:B------:R-:W2:Y:S04]  /*8dd0*/  LDG.E R5, desc[UR36][R84.64] ;  /* 0x0000002454057981 */ /* 0x000ea8000c1e1900 */
[----:B-----5:R-:W2:Y:S02]  /*8de0*/  LDG.E R18, desc[UR36][R84.64+0x4] ;  /* 0x0000042454127981 */ /* 0x020ea4000c1e1900 */
[----:B--2---:R-:W-:-:S07]  /*8df0*/  IMAD.IADD R18, R18, 0x1, -R5 ;  /* 0x0000000112127824 */ /* 0x004fce00078e0a05 */
.L_x_3484:
[----:B------:R-:W2:Y:S01]  /*8e00*/  LDL R9, [R1+0x1c] ;  /* 0x00001c0001097983 */ /* 0x000ea20000100800 */
[----:B------:R-:W-:Y:S01]  /*8e10*/  R2UR UR9, R212 ;  /* 0x00000000d40972ca */ /* 0x000fe200000e0000 */
[----:B-----5:R-:W-:Y:S01]  /*8e20*/  IMAD R18, R18, R3, RZ ;  /* 0x0000000312127224 */ /* 0x020fe200078e02ff */
[----:B------:R-:W-:Y:S01]  /*8e30*/  LOP3.LUT P0, RZ, R216, 0x3, RZ, 0xc0, !PT ;  /* 0x00000003d8ff7812 */ /* 0x000fe2000780c0ff */
[----:B------:R-:W-:Y:S01]  /*8e40*/  SHFL.IDX PT, R4, R8, RZ, 0x1c1f ;  /* 0x001c1fff08047589 */ /* 0x000fe200000e0000 */
[----:B------:R-:W-:-:S03]  /*8e50*/  PLOP3.LUT P3, PT, PT, PT, UP1, 0x80, 0x0 ;  /* 0x000000000000781c */ /* 0x000fc60003f6f018 */
[----:B------:R-:W0:Y:S04]  /*8e60*/  SHFL.IDX PT, R5, R10, RZ, 0x1c1f ;  /* 0x001c1fff0a057589 */ /* 0x000e2800000e0000 */
[----:B------:R-:W-:Y:S02]  /*8e70*/  SHFL.IDX PT, R6, R8, 0x1, 0x1c1f ;  /* 0x003c1f0008067f89 */ /* 0x000fe400000e0000 */
[----:B------:R-:W-:Y:S02]  /*8e80*/  IMAD.U32 R13, RZ, RZ, UR9 ;  /* 0x00000009ff0d7e24 */ /* 0x000fe4000f8e00ff */
[----:B------:R-:W1:Y:S02]  /*8e90*/  SHFL.IDX PT, R7, R10, 0x1, 0x1c1f ;  /* 0x003c1f000a077f89 */ /* 0x000e6400000e0000 */
[----:B--2---:R-:W-:-:S04]  /*8ea0*/  IMAD R13, R13, 0x80, R9 ;  /* 0x000000800d0d7824 */ /* 0x004fc800078e0209 */
[C---:B------:R-:W-:Y:S01]  /*8eb0*/  VIADD R9, R13.reuse, 0x8 ;  /* 0x000000080d097836 */ /* 0x040fe20000000000 */
[----:B------:R-:W-:-:S04]  /*8ec0*/  ISETP.GE.OR P2, PT, R13, R18, P0 ;  /* 0x000000120d00720c */ /* 0x000fc80000746670 */
[----:B------:R-:W-:-:S09]  /*8ed0*/  ISETP.GE.OR P0, PT, R9, R18, P0 ;  /* 0x000000120900720c */ /* 0x000fd20000706670 */
[----:B0-----:R0:W-:Y:S01]  /*8ee0*/  @!P2 ST.E desc[UR36][R4.64], R0 ;  /* 0x000000000400a985 */ /* 0x0011e2000c101924 */
[----:B------:R-:W-:-:S03]  /*8ef0*/  ISETP.GE.AND P2, PT, R13, R18, PT ;  /* 0x000000120d00720c */ /* 0x000fc60003f46270 */
[----:B-1----:R0:W-:Y:S01]  /*8f00*/  @!P0 ST.E desc[UR36][R6.64], R2 ;  /* 0x0000000206008985 */ /* 0x0021e2000c101924 */
[----:B------:R-:W-:Y:S01]  /*8f10*/  ISETP.GE.AND P0, PT, R9, R18, PT ;  /* 0x000000120900720c */ /* 0x000fe20003f06270 */
[----:B------:R-:W-:-:S12]  /*8f20*/  @P3 BRA `(.L_x_3485) ;  /* 0x0000000c00543947 */ /* 0x000fd80003800000 */
[----:B0-----:R-:W-:Y:S01]  /*8f30*/  IMAD.SHL.U32 R0, R16, 0x8, RZ ;  /* 0x0000000810007824 */ /* 0x001fe200078e00ff */
[----:B------:R-:W0:Y:S01]  /*8f40*/  @P1 LDC R20, c[0x0][0xbec] ;  /* 0x0002fb00ff141b82 */ /* 0x000e220000000800 */
[----:B------:R-:W-:Y:S01]  /*8f50*/  IMAD.MOV.U32 R5, RZ, RZ, 0x2 ;  /* 0x00000002ff057424 */ /* 0x000fe200078e00ff */
[----:B------:R-:W-:Y:S01]  /*8f60*/  R2UR UR16, R212 ;  /* 0x00000000d41072ca */ /* 0x000fe200000e0000 */
[----:B------:R-:W-:Y:S01]  /*8f70*/  IMAD R4, R213, 0x40, R0 ;  /* 0x00000040d5047824 */ /* 0x000fe200078e0200 */
[----:B------:R-:W-:Y:S01]  /*8f80*/  ULDC.64 UR12, c[0x0][0xaa0] ;  /* 0x0002a800000c7ab9 */ /* 0x000fe20000000a00 */
[----:B------:R-:W-:Y:S02]  /*8f90*/  R2UR UR17, R211 ;  /* 0x00000000d31172ca */ /* 0x000fe400000e0000 */
[----:B------:R-:W-:Y:S01]  /*8fa0*/  IMAD.WIDE R4, R4, R5, UR10 ;  /* 0x0000000a04047e25 */ /* 0x000fe2000f8e0205 */
[----:B------:R-:W1:Y:S02]  /*8fb0*/  @P1 LDC R21, c[0x0][0xbf0] ;  /* 0x0002fc00ff151b82 */ /* 0x000e640000000800 */
[C---:B------:R-:W-:Y:S01]  /*8fc0*/  IADD3 R33, P2, R4.reuse, 0x5000, RZ ;  /* 0x0000500004217810 */ /* 0x040fe20007f5e0ff */
[----:B------:R-:W-:Y:S01]  /*8fd0*/  UIMAD UR9, UR15, UR12, URZ ;  /* 0x0000000c0f0972a4 */ /* 0x000fe2000f8e023f */
[----:B------:R-:W-:-:S02]  /*8fe0*/  IADD3 R9, P4, R4, 0x1000, RZ ;  /* 0x0000100004097810 */ /* 0x000fc40007f9e0ff */
[----:B------:R-:W-:Y:S02]  /*8ff0*/  LOP3.LUT R32, R33, 0x380, RZ, 0xc0, !PT ;  /* 0x0000038021207812 */ /* 0x000fe400078ec0ff */
[----:B------:R-:W-:Y:S01]  /*9000*/  IADD3 R13, P3, R4, 0x2000, RZ ;  /* 0x00002000040d7810 */ /* 0x000fe20007f7e0ff */
[----:B------:R-:W-:Y:S01]  /*9010*/  UIMAD.WIDE.U32 UR10, UR4, UR12, URZ ;  /* 0x0000000c040a72a5 */ /* 0x000fe2000f8e003f */
[----:B------:R-:W-:Y:S02]  /*9020*/  SHF.R.U64 R32, R32, 0x3, RZ ;  /* 0x0000000320207819 */ /* 0x000fe400000012ff */
[----:B------:R-:W-:Y:S01]  /*9030*/  IADD3 R25, P6, R4, 0x3000, RZ ;  /* 0x0000300004197810 */ /* 0x000fe20007fde0ff */
[----:B------:R-:W-:Y:S01]  /*9040*/  IMAD.U32 R61, RZ, RZ, UR16 ;  /* 0x00000010ff3d7e24 */ /* 0x000fe2000f8e00ff */
[----:B------:R-:W-:Y:S01]  /*9050*/  LOP3.LUT R32, R32, R33, RZ, 0x3c, !PT ;  /* 0x0000002120207212 */ /* 0x000fe200078e3cff */
[----:B------:R-:W-:Y:S01]  /*9060*/  IMAD.X R33, RZ, RZ, R5, P2 ;  /* 0x000000ffff217224 */ /* 0x000fe200010e0605 */
[----:B------:R-:W-:-:S02]  /*9070*/  IADD3 R7, P2, R4, 0xb000, RZ ;  /* 0x0000b00004077810 */ /* 0x000fc40007f5e0ff */
[----:B------:R-:W-:Y:S01]  /*9080*/  IADD3 R29, P5, R4, 0x4000, RZ ;  /* 0x00004000041d7810 */ /* 0x000fe20007fbe0ff */
[----:B------:R-:W-:Y:S01]  /*9090*/  ULDC.64 UR14, c[0x0][0xaf0] ;  /* 0x0002bc00000e7ab9 */ /* 0x000fe20000000a00 */
[----:B------:R-:W-:Y:S01]  /*90a0*/  LOP3.LUT R2, R7, 0x380, RZ, 0xc0, !PT ;  /* 0x0000038007027812 */ /* 0x000fe200078ec0ff */
[----:B------:R-:W-:Y:S01]  /*90b0*/  UIMAD UR9, UR4, UR13, UR9 ;  /* 0x0000000d040972a4 */ /* 0x000fe2000f8e0209 */
[----:B------:R-:W-:Y:S01]  /*90c0*/  LOP3.LUT R8, R9, 0x380, RZ, 0xc0, !PT ;  /* 0x0000038009087812 */ /* 0x000fe200078ec0ff */
[----:B------:R-:W5:Y:S01]  /*90d0*/  LD.E.128 R32, desc[UR36][R32.64] ;  /* 0x0000002420207980 */ /* 0x000f62000c101d00 */
[----:B------:R-:W-:Y:S02]  /*90e0*/  SHF.R.U64 R2, R2, 0x3, RZ ;  /* 0x0000000302027819 */ /* 0x000fe400000012ff */
[----:B------:R-:W-:Y:S01]  /*90f0*/  LOP3.LUT R12, R13, 0x380, RZ, 0xc0, !PT ;  /* 0x000003800d0c7812 */ /* 0x000fe200078ec0ff */
[----:B------:R-:W-:Y:S01]  /*9100*/  ULDC.64 UR12, c[0x0][0xae8] ;  /* 0x0002ba00000c7ab9 */ /* 0x000fe20000000a00 */
[----:B------:R-:W-:-:S02]  /*9110*/  LOP3.LUT R24, R25, 0x380, RZ, 0xc0, !PT ;  /* 0x0000038019187812 */ /* 0x000fc400078ec0ff */
[----:B------:R-:W-:Y:S02]  /*9120*/  LOP3.LUT R28, R29, 0x380, RZ, 0xc0, !PT ;  /* 0x000003801d1c7812 */ /* 0x000fe400078ec0ff */
[----:B------:R-:W-:Y:S01]  /*9130*/  LOP3.LUT R56, R2, R7, RZ, 0x3c, !PT ;  /* 0x0000000702387212 */ /* 0x000fe200078e3cff */
[----:B------:R-:W-:Y:S01]  /*9140*/  IMAD R2, R16, 0x20, R213 ;  /* 0x0000002010027824 */ /* 0x000fe200078e02d5 */
[----:B------:R-:W-:Y:S01]  /*9150*/  SHF.R.U64 R8, R8, 0x3, RZ ;  /* 0x0000000308087819 */ /* 0x000fe200000012ff */
[----:B------:R-:W-:Y:S01]  /*9160*/  UIADD3 UR11, UR11, UR9, URZ ;  /* 0x000000090b0b7290 */ /* 0x000fe2000fffe03f */
[----:B------:R-:W-:Y:S02]  /*9170*/  SHF.R.U64 R12, R12, 0x3, RZ ;  /* 0x000000030c0c7819 */ /* 0x000fe400000012ff */
[----:B------:R-:W-:Y:S02]  /*9180*/  SHF.R.U64 R24, R24, 0x3, RZ ;  /* 0x0000000318187819 */ /* 0x000fe400000012ff */
[----:B------:R-:W-:Y:S01]  /*9190*/  SHF.R.U64 R28, R28, 0x3, RZ ;  /* 0x000000031c1c7819 */ /* 0x000fe200000012ff */
[----:B------:R-:W-:Y:S01]  /*91a0*/  IMAD R61, R61, 0x80, R2 ;  /* 0x000000803d3d7824 */ /* 0x000fe200078e0202 */
[----:B------:R-:W-:Y:S01]  /*91b0*/  LOP3.LUT R8, R8, R9, RZ, 0x3c, !PT ;  /* 0x0000000908087212 */ /* 0x000fe200078e3cff */
[----:B------:R-:W-:Y:S01]  /*91c0*/  USHF.R.S32.HI UR4, URZ, 0x1f, UR61 ;  /* 0x0000001f3f047899 */ /* 0x000fe2000801143d */
[----:B------:R-:W-:Y:S01]  /*91d0*/  LOP3.LUT R12, R12, R13, RZ, 0x3c, !PT ;  /* 0x0000000d0c0c7212 */ /* 0x000fe200078e3cff */
[----:B------:R-:W-:Y:S01]  /*91e0*/  UIMAD.WIDE.U32 UR10, UR17, UR12, UR10 ;  /* 0x0000000c110a72a5 */ /* 0x000fe2000f8e000a */
[----:B------:R-:W-:Y:S01]  /*91f0*/  LOP3.LUT R24, R24, R25, RZ, 0x3c, !PT ;  /* 0x0000001918187212 */ /* 0x000fe200078e3cff */
[--C-:B------:R-:W-:Y:S01]  /*9200*/  IMAD.X R9, RZ, RZ, R5.reuse, P4 ;  /* 0x000000ffff097224 */ /* 0x100fe200020e0605 */
[----:B------:R-:W-:Y:S01]  /*9210*/  LOP3.LUT R28, R28, R29, RZ, 0x3c, !PT ;  /* 0x0000001d1c1c7212 */ /* 0x000fe200078e3cff */
[--C-:B------:R-:W-:Y:S01]  /*9220*/  IMAD.X R25, RZ, RZ, R5.reuse, P6 ;  /* 0x000000ffff197224 */ /* 0x100fe200030e0605 */
[----:B------:R-:W-:Y:S01]  /*9230*/  IADD3.X R13, RZ, R5, RZ, P3, !PT ;  /* 0x00000005ff0d7210 */ /* 0x000fe20001ffe4ff */
[----:B------:R-:W-:Y:S01]  /*9240*/  IMAD.X R29, RZ, RZ, R5, P5 ;  /* 0x000000ffff1d7224 */ /* 0x000fe200028e0605 */
[C---:B------:R-:W-:Y:S01]  /*9250*/  IADD3 R37, P0, R4.reuse, 0x6000, RZ ;  /* 0x0000600004257810 */ /* 0x040fe20007f1e0ff */
[----:B0-----:R-:W-:Y:S01]  /*9260*/  @P1 IMAD.HI.U32 R2, R61, R20, RZ ;  /* 0x000000143d021227 */ /* 0x001fe200078e00ff */
[C---:B------:R-:W-:Y:S01]  /*9270*/  IADD3 R41, P4, R4.reuse, 0x7000, RZ ;  /* 0x0000700004297810 */ /* 0x040fe20007f9e0ff */
[----:B------:R-:W-:Y:S01]  /*9280*/  UIMAD UR4, UR4, UR14, URZ ;  /* 0x0000000e040472a4 */ /* 0x000fe2000f8e023f */
[C---:B------:R-:W-:Y:S01]  /*9290*/  IADD3 R45, P3, R4.reuse, 0x8000, RZ ;  /* 0x00008000042d7810 */ /* 0x040fe20007f7e0ff */
[----:B------:R-:W-:Y:S01]  /*92a0*/  UIMAD UR11, UR17, UR13, UR11 ;  /* 0x0000000d110b72a4 */ /* 0x000fe2000f8e020b */
[C---:B------:R-:W-:Y:S01]  /*92b0*/  IADD3 R49, P6, R4.reuse, 0x9000, RZ ;  /* 0x0000900004317810 */ /* 0x040fe20007fde0ff */
[----:B------:R-:W-:Y:S01]  /*92c0*/  IMAD.MOV.U32 R23, RZ, RZ, R61 ;  /* 0x000000ffff177224 */ /* 0x000fe200078e003d */
[----:B------:R-:W-:Y:S01]  /*92d0*/  IADD3 R53, P5, R4, 0xa000, RZ ;  /* 0x0000a00004357810 */ /* 0x000fe20007fbe0ff */
[----:B------:R-:W5:Y:S01]  /*92e0*/  LD.E.128 R12, desc[UR36][R12.64] ;  /* 0x000000240c0c7980 */ /* 0x000f62000c101d00 */
[----:B------:R-:W-:-:S02]  /*92f0*/  LOP3.LUT R36, R37, 0x380, RZ, 0xc0, !PT ;  /* 0x0000038025247812 */ /* 0x000fc400078ec0ff */
[----:B------:R-:W-:Y:S01]  /*9300*/  LOP3.LUT R40, R41, 0x380, RZ, 0xc0, !PT ;  /* 0x0000038029287812 */ /* 0x000fe200078ec0ff */
[----:B------:R-:W-:Y:S01]  /*9310*/  UIMAD UR4, UR61, UR15, UR4 ;  /* 0x0000000f3d0472a4 */ /* 0x000fe2000f8e0204 */
[----:B------:R-:W-:Y:S01]  /*9320*/  LOP3.LUT R44, R45, 0x380, RZ, 0xc0, !PT ;  /* 0x000003802d2c7812 */ /* 0x000fe200078ec0ff */
[----:B------:R-:W-:Y:S01]  /*9330*/  ULDC.64 UR12, c[0x0][0xae0] ;  /* 0x0002b800000c7ab9 */ /* 0x000fe20000000a00 */
[----:B------:R-:W-:Y:S01]  /*9340*/  LOP3.LUT R48, R49, 0x380, RZ, 0xc0, !PT ;  /* 0x0000038031307812 */ /* 0x000fe200078ec0ff */
[----:B------:R-:W5:Y:S01]  /*9350*/  LD.E.128 R24, desc[UR36][R24.64] ;  /* 0x0000002418187980 */ /* 0x000f62000c101d00 */
[----:B------:R-:W-:Y:S01]  /*9360*/  LOP3.LUT R52, R53, 0x380, RZ, 0xc0, !PT ;  /* 0x0000038035347812 */ /* 0x000fe200078ec0ff */
[----:B------:R-:W-:Y:S01]  /*9370*/  UIMAD.WIDE.U32 UR10, UR61, UR14, UR10 ;  /* 0x0000000e3d0a72a5 */ /* 0x000fe2000f8e000a */
[----:B------:R-:W-:Y:S01]  /*9380*/  LOP3.LUT R11, R4, 0x380, RZ, 0xc0, !PT ;  /* 0x00000380040b7812 */ /* 0x000fe200078ec0ff */
[----:B------:R-:W5:Y:S01]  /*9390*/  LD.E.128 R28, desc[UR36][R28.64] ;  /* 0x000000241c1c7980 */ /* 0x000f62000c101d00 */
[----:B-1----:R-:W-:-:S02]  /*93a0*/  @P1 SHF.R.U32.HI R23, RZ, R21, R2 ;  /* 0x00000015ff171219 */ /* 0x002fc40000011602 */
[----:B------:R-:W-:Y:S02]  /*93b0*/  SHF.R.U64 R36, R36, 0x3, RZ ;  /* 0x0000000324247819 */ /* 0x000fe400000012ff */
[----:B------:R-:W-:Y:S02]  /*93c0*/  SHF.R.U64 R40, R40, 0x3, RZ ;  /* 0x0000000328287819 */ /* 0x000fe400000012ff */
[----:B------:R-:W-:Y:S02]  /*93d0*/  SHF.R.U64 R44, R44, 0x3, RZ ;  /* 0x000000032c2c7819 */ /* 0x000fe400000012ff */
[----:B------:R-:W-:Y:S02]  /*93e0*/  SHF.R.U64 R48, R48, 0x3, RZ ;  /* 0x0000000330307819 */ /* 0x000fe400000012ff */
[----:B------:R-:W-:Y:S01]  /*93f0*/  SHF.R.U64 R52, R52, 0x3, RZ ;  /* 0x0000000334347819 */ /* 0x000fe200000012ff */
[----:B------:R-:W-:Y:S01]  /*9400*/  UIADD3 UR4, UR11, UR4, URZ ;  /* 0x000000040b047290 */ /* 0x000fe2000fffe03f */
[----:B------:R-:W-:-:S02]  /*9410*/  SHF.R.U64 R11, R11, 0x3, RZ ;  /* 0x000000030b0b7819 */ /* 0x000fc400000012ff */
[--C-:B------:R-:W-:Y:S01]  /*9420*/  SHF.R.S32.HI R2, RZ, 0x1f, R23.reuse ;  /* 0x0000001fff027819 */ /* 0x100fe20000011417 */
[----:B------:R-:W-:Y:S01]  /*9430*/  IMAD.MOV R60, RZ, RZ, -R23 ;  /* 0x000000ffff3c7224 */ /* 0x000fe200078e0a17 */
        /* <DEDUP_REMOVED lines=10> */
[----:B------:R-:W-:-:S02]  /*94e0*/  LOP3.LUT R4, R11, R4, RZ, 0x3c, !PT ;  /* 0x000000040b047212 */ /* 0x000fc400078e3cff */
[----:B------:R-:W-:Y:S01]  /*94f0*/  IADD3.X R57, RZ, R5, RZ, P2, !PT ;  /* 0x00000005ff397210 */ /* 0x000fe200017fe4ff */
[----:B------:R-:W-:Y:S01]  /*9500*/  IMAD.U32 R21, RZ, RZ, UR11 ;  /* 0x0000000bff157e24 */ /* 0x000fe2000f8e00ff */
[----:B------:R-:W5:Y:S01]  /*9510*/  LD.E.128 R8, desc[UR36][R8.64] ;  /* 0x0000002408087980 */ /* 0x000f62000c101d00 */
[----:B------:R-:W-:Y:S02]  /*9520*/  IMAD R2, R2, UR12, RZ ;  /* 0x0000000c02027c24 */ /* 0x000fe4000f8e02ff */
[----:B------:R-:W-:Y:S01]  /*9530*/  IMAD.U32 R20, RZ, RZ, UR10 ;  /* 0x0000000aff147e24 */ /* 0x000fe2000f8e00ff */
[----:B------:R-:W5:Y:S01]  /*9540*/  LD.E.128 R4, desc[UR36][R4.64] ;  /* 0x0000002404047980 */ /* 0x000f62000c101d00 */
[----:B------:R-:W-:Y:S01]  /*9550*/  IMAD.U32 R21, RZ, RZ, UR4 ;  /* 0x00000004ff157e24 */ /* 0x000fe2000f8e00ff */
[----:B------:R-:W-:Y:S01]  /*9560*/  ULDC.64 UR10, c[0x0][0xad8] ;  /* 0x0002b600000a7ab9 */ /* 0x000fe20000000a00 */
[----:B------:R-:W-:Y:S01]  /*9570*/  IMAD R61, R3, R60, R61 ;  /* 0x0000003c033d7224 */ /* 0x000fe200078e023d */
[----:B------:R-:W5:Y:S01]  /*9580*/  LD.E.128 R36, desc[UR36][R36.64] ;  /* 0x0000002424247980 */ /* 0x000f62000c101d00 */
[C---:B------:R-:W-:Y:S01]  /*9590*/  IMAD R63, R23.reuse, UR13, R2 ;  /* 0x0000000d173f7c24 */ /* 0x040fe2000f8e0202 */
[----:B------:R-:W-:Y:S01]  /*95a0*/  MOV R60, UR16 ;  /* 0x00000010003c7c02 */ /* 0x000fe20008000f00 */
[----:B------:R-:W-:Y:S01]  /*95b0*/  IMAD.WIDE.U32 R2, R23, UR12, R20 ;  /* 0x0000000c17027c25 */ /* 0x000fe2000f8e0014 */
[----:B------:R-:W5:Y:S01]  /*95c0*/  LD.E.128 R40, desc[UR36][R40.64] ;  /* 0x0000002428287980 */ /* 0x000f62000c101d00 */
[----:B------:R-:W-:-:S03]  /*95d0*/  SHF.R.S32.HI R20, RZ, 0x1f, R61 ;  /* 0x0000001fff147819 */ /* 0x000fc6000001143d */
[----:B------:R-:W5:Y:S04]  /*95e0*/  LD.E.128 R44, desc[UR36][R44.64] ;  /* 0x000000242c2c7980 */ /* 0x000f68000c101d00 */
[----:B------:R-:W5:Y:S04]  /*95f0*/  LD.E.128 R48, desc[UR36][R48.64] ;  /* 0x0000002430307980 */ /* 0x000f68000c101d00 */
[----:B------:R-:W5:Y:S04]  /*9600*/  LD.E.128 R52, desc[UR36][R52.64] ;  /* 0x0000002434347980 */ /* 0x000f68000c101d00 */
[----:B------:R-:W5:Y:S01]  /*9610*/  LD.E.128 R56, desc[UR36][R56.64] ;  /* 0x0000002438387980 */ /* 0x000f62000c101d00 */
[----:B------:R-:W-:Y:S01]  /*9620*/  @!PT LDS RZ, [RZ] ;  /* 0x00000000fffff984 */ /* 0x000fe20000000800 */
[----:B------:R-:W-:Y:S01]  /*9630*/  @!PT LDS RZ, [RZ] ;  /* 0x00000000fffff984 */ /* 0x000fe20000000800 */
[----:B------:R-:W-:Y:S01]  /*9640*/  @!PT LDS RZ, [RZ] ;  /* 0x00000000fffff984 */ /* 0x000fe20000000800 */
[----:B------:R-:W-:Y:S01]  /*9650*/  @!PT LDS RZ, [RZ] ;  /* 0x00000000fffff984 */ /* 0x000fe20000000800 */
[----:B------:R0:W-:Y:S06]  /*9660*/  MEMBAR.ALL.CTA ;  /* 0x0000000000007992 */ /* 0x0001ec0000008000 */
[----:B0-----:R-:W0:Y:S01]  /*9670*/  FENCE.VIEW.ASYNC.S ;  /* 0x00000000000073c6 */ /* 0x001e220000000000 */
[----:B------:R-:W-:-:S02]  /*9680*/  IMAD R65, R60, 0x80, R213 ;  /* 0x000000803c417824 */ /* 0x000fc400078e02d5 */
[----:B------:R-:W-:Y:S02]  /*9690*/  IMAD.IADD R3, R3, 0x1, R63 ;  /* 0x0000000103037824 */ /* 0x000fe400078e023f */
[----:B------:R-:W-:Y:S02]  /*96a0*/  IMAD R20, R20, UR10, RZ ;  /* 0x0000000a14147c24 */ /* 0x000fe4000f8e02ff */
[----:B------:R-:W-:Y:S01]  /*96b0*/  VIADD R23, R65, 0x40 ;  /* 0x0000004041177836 */ /* 0x000fe20000000000 */
[----:B------:R-:W-:Y:S01]  /*96c0*/  UIADD3 UR8, UR8, 0x30820, URZ ;  /* 0x0003082008087890 */ /* 0x000fe2000fffe03f */
[C---:B------:R-:W-:Y:S02]  /*96d0*/  IMAD R63, R61.reuse, UR11, R20 ;  /* 0x0000000b3d3f7c24 */ /* 0x040fe4000f8e0214 */
[----:B------:R-:W-:Y:S01]  /*96e0*/  IMAD.WIDE.U32 R2, R61, UR10, R2 ;  /* 0x0000000a3d027c25 */ /* 0x000fe2000f8e0002 */
[-C--:B------:R-:W-:Y:S01]  /*96f0*/  ISETP.GE.AND P2, PT, R65, R18.reuse, PT ;  /* 0x000000124100720c */ /* 0x080fe20003f46270 */
[----:B------:R-:W-:Y:S01]  /*9700*/  ULDC.64 UR10, c[0x0][0xa80] ;  /* 0x0002a000000a7ab9 */ /* 0x000fe20000000a00 */
[----:B------:R-:W-:Y:S01]  /*9710*/  ISETP.GE.AND P1, PT, R23, R18, PT ;  /* 0x000000121700720c */ /* 0x000fe20003f26270 */
[----:B------:R-:W-:Y:S01]  /*9720*/  IMAD.IADD R3, R3, 0x1, R63 ;  /* 0x0000000103037824 */ /* 0x000fe200078e023f */
[----:B------:R-:W-:Y:S01]  /*9730*/  UPRMT UR8, URZ, 0x654, UR8 ;  /* 0x000006543f087896 */ /* 0x000fe20008000008 */
[----:B------:R-:W-:Y:S01]  /*9740*/  LEA R23, P3, R2, UR10, 0x1 ;  /* 0x0000000a02177c11 */ /* 0x000fe2000f8608ff */
[----:B------:R-:W-:-:S03]  /*9750*/  VIADD R21, R65, 0x20 ;  /* 0x0000002041157836 */ /* 0x000fc60000000000 */
[----:B------:R-:W-:Y:S01]  /*9760*/  LEA.HI.X R62, R2, UR11, R3, 0x1, P3 ;  /* 0x0000000b023e7c11 */ /* 0x000fe200098f0c03 */
[C---:B------:R-:W-:Y:S01]  /*9770*/  VIADD R64, R0.reuse, 0x80 ;  /* 0x0000008000407836 */ /* 0x040fe20000000000 */
[----:B------:R-:W-:Y:S01]  /*9780*/  ISETP.GE.AND P0, PT, R21, R18, PT ;  /* 0x000000121500720c */ /* 0x000fe20003f06270 */
[----:B------:R-:W-:Y:S01]  /*9790*/  VIADD R68, R0, 0x40 ;  /* 0x0000004000447836 */ /* 0x000fe20000000000 */
[----:B0-----:R-:W-:Y:S01]  /*97a0*/  SYNCS.ARRIVE.TRANS64.RED.A1T0 RZ, [UR8], RZ ;  /* 0x000000ffffff79a7 */ /* 0x001fe20008100408 */
[----:B------:R0:W1:Y:S01]  /*97b0*/  SHFL.IDX PT, R21, R23, RZ, 0x181f ;  /* 0x00181fff17157589 */ /* 0x00006200000e0000 */
[----:B------:R-:W-:Y:S03]  /*97c0*/  BSSY B1, `(.L_x_3486) ;  /* 0x0000013000017945 */ /* 0x000fe60003800000 */
[----:B------:R0:W2:Y:S01]  /*97d0*/  SHFL.IDX PT, R61, R62, RZ, 0x181f ;  /* 0x00181fff3e3d7589 */ /* 0x0000a200000e0000 */
[----:B------:R-:W-:-:S02]  /*97e0*/  SHF.R.S32.HI R66, RZ, 0x1f, R0 ;  /* 0x0000001fff427819 */ /* 0x000fc40000011400 */
[----:B------:R-:W-:Y:S02]  /*97f0*/  SHF.R.S32.HI R63, RZ, 0x1f, R64 ;  /* 0x0000001fff3f7819 */ /* 0x000fe40000011440 */
[----:B------:R-:W-:Y:S01]  /*9800*/  SHF.R.S32.HI R67, RZ, 0x1f, R68 ;  /* 0x0000001fff437819 */ /* 0x000fe20000011444 */
[----:B------:R-:W-:Y:S06]  /*9810*/  @P2 BRA `(.L_x_3487) ;  /* 0x0000000000342947 */ /* 0x000fec0003800000 */
[----:B------:R-:W-:Y:S02]  /*9820*/  ULDC UR4, c[0x0][0xac8] ;  /* 0x0002b20000047ab9 */ /* 0x000fe40000000800 */
[----:B------:R-:W-:Y:S02]  /*9830*/  ISETP.GE.AND P4, PT, R0, UR4, PT ;  /* 0x0000000400007c0c */ /* 0x000fe4000bf86270 */
[----:B------:R-:W-:Y:S02]  /*9840*/  ISETP.GE.AND P3, PT, R68, UR4, PT ;  /* 0x0000000444007c0c */ /* 0x000fe4000bf66270 */
[----:B------:R-:W-:-:S09]  /*9850*/  ISETP.GE.AND P2, PT, R64, UR4, PT ;  /* 0x0000000440007c0c */ /* 0x000fd2000bf46270 */
[-C--:B-1----:R-:W-:Y:S02]  /*9860*/  @!P4 LEA R2, P6, R0, R21.reuse, 0x1 ;  /* 0x000000150002c211 */ /* 0x082fe400078c08ff */
[----:B------:R-:W-:Y:S02]  /*9870*/  @!P3 LEA R20, P5, R68, R21, 0x1 ;  /* 0x000000154414b211 */ /* 0x000fe400078a08ff */
[----:B--2---:R-:W-:Y:S02]  /*9880*/  @!P4 LEA.HI.X R3, R0, R61, R66, 0x1, P6 ;  /* 0x0000003d0003c211 */ /* 0x004fe400030f0c42 */
[----:B------:R-:W-:Y:S02]  /*9890*/  @!P2 LEA R60, P6, R64, R21, 0x1 ;  /* 0x00000015403ca211 */ /* 0x000fe400078c08ff */
[-C--:B------:R-:W-:Y:S01]  /*98a0*/  @!P3 LEA.HI.X R21, R68, R61.reuse, R67, 0x1, P5 ;  /* 0x0000003d4415b211 */ /* 0x080fe200028f0c43 */
[----:B-----5:R3:W-:Y:S01]  /*98b0*/  @!P4 ST.E.128 desc[UR36][R2.64], R4 ;  /* 0x000000040200c985 */ /* 0x0207e2000c101d24 */
[----:B------:R-:W-:-:S03]  /*98c0*/  @!P2 LEA.HI.X R61, R64, R61, R63, 0x1, P6 ;  /* 0x0000003d403da211 */ /* 0x000fc600030f0c3f */
[----:B------:R3:W-:Y:S04]  /*98d0*/  @!P3 ST.E.128 desc[UR36][R20.64], R28 ;  /* 0x0000001c1400b985 */ /* 0x0007e8000c101d24 */
[----:B------:R3:W-:Y:S02]  /*98e0*/  @!P2 ST.E.128 desc[UR36][R60.64], R44 ;  /* 0x0000002c3c00a985 */ /* 0x0007e4000c101d24 */
.L_x_3487:
[----:B------:R-:W-:Y:S05]  /*98f0*/  BSYNC B1 ;  /* 0x0000000000017941 */ /* 0x000fea0003800000 */
.L_x_3486:
[----:B---3-5:R3:W4:Y:S01]  /*9900*/  SHFL.IDX PT, R7, R62, 0x1, 0x181f ;  /* 0x00381f003e077f89 */ /* 0x02872200000e0000 */
[----:B------:R-:W-:Y:S03]  /*9910*/  BSSY B1, `(.L_x_3488) ;  /* 0x0000010000017945 */ /* 0x000fe60003800000 */
[----:B------:R3:W0:Y:S01]  /*9920*/  SHFL.IDX PT, R3, R23, 0x1, 0x181f ;  /* 0x00381f0017037f89 */ /* 0x00062200000e0000 */
        /* <DEDUP_REMOVED lines=8> */
[-C--:B----4-:R-:W-:Y:S02]  /*99b0*/  @!P4 LEA.HI.X R3, R0, R7.reuse, R66, 0x1, P0 ;  /* 0x000000070003c211 */ /* 0x090fe400000f0c42 */
[-C--:B------:R-:W-:Y:S02]  /*99c0*/  @!P5 LEA.HI.X R5, R68, R7.reuse, R67, 0x1, P2 ;  /* 0x000000074405d211 */ /* 0x080fe400010f0c43 */
[----:B------:R-:W-:Y:S01]  /*99d0*/  @!P6 LEA.HI.X R7, R64, R7, R63, 0x1, P3 ;  /* 0x000000074007e211 */ /* 0x000fe200018f0c3f */
[----:B------:R0:W-:Y:S04]  /*99e0*/  @!P4 ST.E.128 desc[UR36][R2.64], R8 ;  /* 0x000000080200c985 */ /* 0x0001e8000c101d24 */
[----:B------:R0:W-:Y:S04]  /*99f0*/  @!P5 ST.E.128 desc[UR36][R4.64], R32 ;  /* 0x000000200400d985 */ /* 0x0001e8000c101d24 */
[----:B------:R0:W-:Y:S02]  /*9a00*/  @!P6 ST.E.128 desc[UR36][R6.64], R48 ;  /* 0x000000300600e985 */ /* 0x0001e4000c101d24 */
.L_x_3489:
[----:B------:R-:W-:Y:S05]  /*9a10*/  BSYNC B1 ;  /* 0x0000000000017941 */ /* 0x000fea0003800000 */
.L_x_3488:
[----:B0---4-:R0:W4:Y:S01]  /*9a20*/  SHFL.IDX PT, R7, R62, 0x2, 0x181f ;  /* 0x00581f003e077f89 */ /* 0x01112200000e0000 */
        /* <DEDUP_REMOVED lines=16> */
.L_x_3491:
[----:B------:R-:W-:Y:S05]  /*9b30*/  BSYNC B1 ;  /* 0x0000000000017941 */ /* 0x000fea0003800000 */
.L_x_3490:
[----:B0-----:R-:W-:Y:S01]  /*9b40*/  VIADD R3, R65, 0x60 ;  /* 0x0000006041037836 */ /* 0x001fe20000000000 */
[----:B----4-:R0:W4:Y:S04]  /*9b50*/  SHFL.IDX PT, R7, R62, 0x3, 0x181f ;  /* 0x00781f003e077f89 */ /* 0x01012800000e0000 */
[----:B------:R-:W-:Y:S01]  /*9b60*/  ISETP.GE.AND P0, PT, R3, R18, PT ;  /* 0x000000120300720c */ /* 0x000fe20003f06270 */
[----:B---3--:R-:W3:-:S12]  /*9b70*/  SHFL.IDX PT, R23, R23, 0x3, 0x181f ;  /* 0x00781f0017177f89 */ /* 0x008ed800000e0000 */
[----:B0-----:R-:W-:Y:S05]  /*9b80*/  @P0 BRA `(.L_x_3492) ;  /* 0x0000002000140947 */ /* 0x001fea0003800000 */
[----:B------:R-:W-:Y:S02]  /*9b90*/  ULDC UR4, c[0x0][0xac8] ;  /* 0x0002b20000047ab9 */ /* 0x000fe40000000800 */
[----:B------:R-:W-:Y:S02]  /*9ba0*/  ISETP.GE.AND P2, PT, R0, UR4, PT ;  /* 0x0000000400007c0c */ /* 0x000fe4000bf46270 */
[----:B------:R-:W-:-:S11]  /*9bb0*/  ISETP.GE.AND P3, PT, R68, UR4, PT ;  /* 0x0000000444007c0c */ /* 0x000fd6000bf66270 */
[-C--:B---3--:R-:W-:Y:S02]  /*9bc0*/  @!P2 LEA R2, P0, R0, R23.reuse, 0x1 ;  /* 0x000000170002a211 */ /* 0x088fe400078008ff */
[----:B------:R-:W-:Y:S02]  /*9bd0*/  @!P3 LEA R4, P1, R68, R23, 0x1 ;  /* 0x000000174404b211 */ /* 0x000fe400078208ff */
[-C--:B----4-:R-:W-:Y:S02]  /*9be0*/  @!P2 LEA.HI.X R3, R0, R7.reuse, R66, 0x1, P0 ;  /* 0x000000070003a211 */ /* 0x090fe400000f0c42 */
[----:B------:R-:W-:Y:S02]  /*9bf0*/  @!P3 LEA.HI.X R5, R68, R7, R67, 0x1, P1 ;  /* 0x000000074405b211 */ /* 0x000fe400008f0c43 */
[----:B------:R-:W-:Y:S01]  /*9c00*/  ISETP.GE.AND P0, PT, R64, UR4, PT ;  /* 0x0000000440007c0c */ /* 0x000fe2000bf06270 */
[----:B------:R0:W-:Y:S04]  /*9c10*/  @!P2 ST.E.128 desc[UR36][R2.64], R24 ;  /* 0x000000180200a985 */ /* 0x0001e8000c101d24 */
[----:B------:R0:W-:Y:S08]  /*9c20*/  @!P3 ST.E.128 desc[UR36][R4.64], R40 ;  /* 0x000000280400b985 */ /* 0x0001f0000c101d24 */
[----:B------:R-:W-:Y:S05]  /*9c30*/  @P0 BRA `(.L_x_3492) ;  /* 0x0000001c00e80947 */ /* 0x000fea0003800000 */
[----:B0-----:R-:W-:-:S04]  /*9c40*/  LEA R2, P0, R64, R23, 0x1 ;  /* 0x0000001740027211 */ /* 0x001fc800078008ff */
[----:B------:R-:W-:-:S05]  /*9c50*/  LEA.HI.X R3, R64, R7, R63, 0x1, P0 ;  /* 0x0000000740037211 */ /* 0x000fca00000f0c3f */
[----:B------:R0:W-:Y:S01]  /*9c60*/  ST.E.128 desc[UR36][R2.64], R56 ;  /* 0x0000003802007985 */ /* 0x0001e2000c101d24 */
[----:B------:R-:W-:Y:S05]  /*9c70*/  BRA `(.L_x_3492) ;  /* 0x0000001c00d87947 */ /* 0x000fea0003800000 */
.L_x_3485:
[----:B------:R-:W-:Y:S01]  /*9c80*/  ULDC.64 UR12, c[0x0][0xb08] ;  /* 0x0002c200000c7ab9 */ /* 0x000fe20000000a00 */
[----:B------:R-:W-:Y:S01]  /*9c90*/  R2UR UR16, R211 ;  /* 0x00000000d31072ca */ /* 0x000fe200000e0000 */
[----:B------:R-:W-:Y:S01]  /*9ca0*/  UIMAD UR9, UR15, UR12, URZ ;  /* 0x0000000c0f0972a4 */ /* 0x000fe2000f8e023f */
[----:B0-----:R-:W0:Y:S01]  /*9cb0*/  @P1 LDC R0, c[0x0][0xbec] ;  /* 0x0002fb00ff001b82 */ /* 0x001e220000000800 */
[----:B------:R-:W-:Y:S01]  /*9cc0*/  UIMAD.WIDE.U32 UR10, UR4, UR12, URZ ;  /* 0x0000000c040a72a5 */ /* 0x000fe2000f8e003f */
[----:B------:R-:W-:Y:S01]  /*9cd0*/  R2UR UR14, R23 ;  /* 0x00000000170e72ca */ /* 0x000fe200000e0000 */
[----:B------:R-:W-:Y:S01]  /*9ce0*/  UIMAD UR9, UR4, UR13, UR9 ;  /* 0x0000000d040972a4 */ /* 0x000fe2000f8e0209 */
[----:B------:R-:W-:Y:S01]  /*9cf0*/  MOV R5, R11 ;  /* 0x0000000b00057202 */ /* 0x000fe20000000f00 */
[----:B------:R-:W-:Y:S01]  /*9d00*/  USHF.R.S32.HI UR4, URZ, 0x1f, UR61 ;  /* 0x0000001f3f047899 */ /* 0x000fe2000801143d */
[----:B------:R-:W-:Y:S01]  /*9d10*/  BSSY B1, `(.L_x_3493) ;  /* 0x0000096000017945 */ /* 0x000fe20003800000 */
[----:B------:R-:W-:Y:S01]  /*9d20*/  UIADD3 UR11, UR11, UR9, URZ ;  /* 0x000000090b0b7290 */ /* 0x000fe2000fffe03f */
[----:B------:R-:W1:Y:S01]  /*9d30*/  @P1 LDC R7, c[0x0][0xbf0] ;  /* 0x0002fc00ff071b82 */ /* 0x000e620000000800 */
[----:B------:R-:W-:Y:S01]  /*9d40*/  ULDC.64 UR12, c[0x0][0xb38] ;  /* 0x0002ce00000c7ab9 */ /* 0x000fe20000000a00 */
[----:B------:R-:W-:Y:S01]  /*9d50*/  UIADD3 UR8, UR8, 0x30820, URZ ;  /* 0x0003082008087890 */ /* 0x000fe2000fffe03f */
[----:B------:R-:W-:Y:S01]  /*9d60*/  SHF.R.S32.HI R84, RZ, 0x1f, R205 ;  /* 0x0000001fff547819 */ /* 0x000fe200000114cd */
[----:B------:R-:W-:Y:S01]  /*9d70*/  UIMAD.WIDE.U32 UR10, UR16, UR12, UR10 ;  /* 0x0000000c100a72a5 */ /* 0x000fe2000f8e000a */
[----:B------:R-:W-:Y:S01]  /*9d80*/  SHF.R.S32.HI R85, RZ, 0x1f, R206 ;  /* 0x0000001fff557819 */ /* 0x000fe200000114ce */
[----:B------:R-:W-:Y:S01]  /*9d90*/  UPRMT UR8, URZ, 0x654, UR8 ;  /* 0x000006543f087896 */ /* 0x000fe20008000008 */
[----:B------:R-:W-:Y:S01]  /*9da0*/  SHF.R.S32.HI R86, RZ, 0x1f, R207 ;  /* 0x0000001fff567819 */ /* 0x000fe200000114cf */
[----:B------:R-:W-:Y:S01]  /*9db0*/  UIMAD UR11, UR16, UR13, UR11 ;  /* 0x0000000d100b72a4 */ /* 0x000fe2000f8e020b */
[----:B------:R-:W-:-:S02]  /*9dc0*/  SHF.R.S32.HI R87, RZ, 0x1f, R208 ;  /* 0x0000001fff577819 */ /* 0x000fc400000114d0 */
[----:B------:R-:W-:Y:S01]  /*9dd0*/  ULDC.64 UR12, c[0x0][0xb40] ;  /* 0x0002d000000c7ab9 */ /* 0x000fe20000000a00 */
[----:B------:R-:W-:Y:S01]  /*9de0*/  SHF.R.S32.HI R88, RZ, 0x1f, R209 ;  /* 0x0000001fff587819 */ /* 0x000fe200000114d1 */
[----:B------:R-:W-:Y:S01]  /*9df0*/  UIMAD UR4, UR4, UR12, URZ ;  /* 0x0000000c040472a4 */ /* 0x000fe2000f8e023f */
[----:B------:R-:W-:Y:S01]  /*9e00*/  SHF.R.S32.HI R89, RZ, 0x1f, R210 ;  /* 0x0000001fff597819 */ /* 0x000fe200000114d2 */
[----:B------:R-:W-:Y:S01]  /*9e10*/  UIMAD.WIDE.U32 UR10, UR61, UR12, UR10 ;  /* 0x0000000c3d0a72a5 */ /* 0x000fe2000f8e000a */
[----:B0-----:R-:W-:Y:S01]  /*9e20*/  @P1 IMAD.HI.U32 R0, R11, R0, RZ ;  /* 0x000000000b001227 */ /* 0x001fe200078e00ff */
[----:B------:R-:W-:Y:S01]  /*9e30*/  UIMAD UR4, UR61, UR13, UR4 ;  /* 0x0000000d3d0472a4 */ /* 0x000fe2000f8e0204 */
[----:B------:R-:W-:Y:S02]  /*9e40*/  SYNCS.ARRIVE.TRANS64.RED.A1T0 RZ, [UR8], RZ ;  /* 0x000000ffffff79a7 */ /* 0x000fe40008100408 */
[----:B------:R-:W-:Y:S01]  /*9e50*/  ULDC.64 UR12, c[0x0][0xb48] ;  /* 0x0002d200000c7ab9 */ /* 0x000fe20000000a00 */
[----:B------:R-:W-:Y:S01]  /*9e60*/  UIADD3 UR11, UR11, UR4, URZ ;  /* 0x000000040b0b7290 */ /* 0x000fe2000fffe03f */
[----:B-1----:R-:W-:-:S03]  /*9e70*/  @P1 SHF.R.U32.HI R5, RZ, R7, R0 ;  /* 0x00000007ff051219 */ /* 0x002fc60000011600 */
[----:B------:R-:W-:Y:S01]  /*9e80*/  UIMAD.WIDE.U32 UR10, UR14, UR12, UR10 ;  /* 0x0000000c0e0a72a5 */ /* 0x000fe2000f8e000a */
[--C-:B------:R-:W-:Y:S01]  /*9e90*/  SHF.R.S32.HI R0, RZ, 0x1f, R5.reuse ;  /* 0x0000001fff007819 */ /* 0x100fe20000011405 */
[----:B------:R-:W-:Y:S02]  /*9ea0*/  IMAD.MOV R2, RZ, RZ, -R5 ;  /* 0x000000ffff027224 */ /* 0x000fe400078e0a05 */
[----:B------:R-:W-:-:S03]  /*9eb0*/  UIMAD UR4, UR14, UR13, UR11 ;  /* 0x0000000d0e0472a4 */ /* 0x000fc6000f8e020b */
[----:B------:R-:W-:Y:S01]  /*9ec0*/  ULDC.64 UR12, c[0x0][0xb30] ;  /* 0x0002cc00000c7ab9 */ /* 0x000fe20000000a00 */
[----:B------:R-:W-:Y:S02]  /*9ed0*/  IMAD R7, R3, R2, R11 ;  /* 0x0000000203077224 */ /* 0x000fe400078e020b */
[----:B------:R-:W-:Y:S02]  /*9ee0*/  IMAD R0, R0, UR12, RZ ;  /* 0x0000000c00007c24 */ /* 0x000fe4000f8e02ff */
[----:B------:R-:W-:Y:S02]  /*9ef0*/  IMAD.U32 R3, RZ, RZ, UR11 ;  /* 0x0000000bff037e24 */ /* 0x000fe4000f8e00ff */
[----:B------:R-:W-:Y:S01]  /*9f00*/  IMAD.U32 R2, RZ, RZ, UR10 ;  /* 0x0000000aff027e24 */ /* 0x000fe2000f8e00ff */
[----:B------:R-:W-:Y:S01]  /*9f10*/  ULDC.64 UR10, c[0x0][0xb28] ;  /* 0x0002ca00000a7ab9 */ /* 0x000fe20000000a00 */
[----:B------:R-:W-:Y:S02]  /*9f20*/  IMAD.U32 R3, RZ, RZ, UR4 ;  /* 0x00000004ff037e24 */ /* 0x000fe4000f8e00ff */
[C---:B------:R-:W-:Y:S01]  /*9f30*/  IMAD R9, R5.reuse, UR13, R0 ;  /* 0x0000000d05097c24 */ /* 0x040fe2000f8e0200 */
[----:B------:R-:W-:Y:S01]  /*9f40*/  SHF.R.S32.HI R0, RZ, 0x1f, R7 ;  /* 0x0000001fff007819 */ /* 0x000fe20000011407 */
[----:B------:R-:W-:-:S04]  /*9f50*/  IMAD.WIDE.U32 R2, R5, UR12, R2 ;  /* 0x0000000c05027c25 */ /* 0x000fc8000f8e0002 */
[----:B------:R-:W-:Y:S02]  /*9f60*/  IMAD R0, R0, UR10, RZ ;  /* 0x0000000a00007c24 */ /* 0x000fe4000f8e02ff */
[----:B------:R-:W-:Y:S02]  /*9f70*/  IMAD.IADD R3, R3, 0x1, R9 ;  /* 0x0000000103037824 */ /* 0x000fe400078e0209 */
[C---:B------:R-:W-:Y:S02]  /*9f80*/  IMAD R5, R7.reuse, UR11, R0 ;  /* 0x0000000b07057c24 */ /* 0x040fe4000f8e0200 */
[----:B------:R-:W-:Y:S01]  /*9f90*/  IMAD.WIDE.U32 R2, R7, UR10, R2 ;  /* 0x0000000a07027c25 */ /* 0x000fe2000f8e0002 */
[----:B------:R-:W-:-:S03]  /*9fa0*/  ULDC.64 UR10, c[0x0][0xb00] ;  /* 0x0002c000000a7ab9 */ /* 0x000fc60000000a00 */
[----:B------:R-:W-:Y:S01]  /*9fb0*/  IMAD.IADD R3, R3, 0x1, R5 ;  /* 0x0000000103037824 */ /* 0x000fe200078e0205 */
[----:B------:R-:W-:-:S04]  /*9fc0*/  LEA R0, P1, R2, UR10, 0x2 ;  /* 0x0000000a02007c11 */ /* 0x000fc8000f8210ff */
[----:B------:R-:W-:Y:S02]  /*9fd0*/  LEA.HI.X R18, R2, UR11, R3, 0x2, P1 ;  /* 0x0000000b02127c11 */ /* 0x000fe400088f1403 */
[----:B------:R0:W1:Y:S04]  /*9fe0*/  SHFL.IDX PT, R2, R0, RZ, 0x1c1f ;  /* 0x001c1fff00027589 */ /* 0x00006800000e0000 */
[----:B------:R0:W2:Y:S01]  /*9ff0*/  SHFL.IDX PT, R3, R18, RZ, 0x1c1f ;  /* 0x001c1fff12037589 */ /* 0x0000a200000e0000 */
        /* <DEDUP_REMOVED lines=8> */
[----:B------:R-:W-:-:S02]  /*a080*/  SHF.R.S32.HI R7, RZ, 0x1f, R22 ;  /* 0x0000001fff077819 */ /* 0x000fc40000011416 */
[----:B------:R-:W-:Y:S02]  /*a090*/  ISETP.GE.AND P1, PT, R13, UR4, PT ;  /* 0x000000040d007c0c */ /* 0x000fe4000bf26270 */
[----:B------:R-:W-:Y:S02]  /*a0a0*/  SHF.R.S32.HI R12, RZ, 0x1f, R11 ;  /* 0x0000001fff0c7819 */ /* 0x000fe4000001140b */
[CC--:B-1----:R-:W-:Y:S01]  /*a0b0*/  @!P5 LEA R8, P3, R22.reuse, R2.reuse, 0x2 ;  /* 0x000000021608d211 */ /* 0x0c2fe200078610ff */
[----:B--2---:R-:W-:Y:S01]  /*a0c0*/  @!P6 IMAD.WIDE R4, R17, 0x4, R2 ;  /* 0x000000041104e825 */ /* 0x004fe200078e0202 */
[----:B------:R-:W-:Y:S02]  /*a0d0*/  SHF.R.S32.HI R14, RZ, 0x1f, R13 ;  /* 0x0000001fff0e7819 */ /* 0x000fe4000001140d */
[----:B------:R-:W-:Y:S02]  /*a0e0*/  @!P5 LEA.HI.X R9, R22, R3, R7, 0x2, P3 ;  /* 0x000000031609d211 */ /* 0x000fe400018f1407 */
[-C--:B------:R-:W-:Y:S01]  /*a0f0*/  @!P4 LEA R6, P3, R210, R2.reuse, 0x2 ;  /* 0x00000002d206c211 */ /* 0x080fe200078610ff */
[----:B------:R1:W-:Y:S01]  /*a100*/  @!P6 ST.E.64 desc[UR36][R4.64], R24 ;  /* 0x000000180400e985 */ /* 0x0003e2000c101b24 */
[----:B------:R-:W-:-:S02]  /*a110*/  @!P2 LEA R10, P6, R11, R2, 0x2 ;  /* 0x000000020b0aa211 */ /* 0x000fc400078c10ff */
[-C--:B------:R-:W-:Y:S02]  /*a120*/  @!P4 LEA.HI.X R7, R210, R3.reuse, R89, 0x2, P3 ;  /* 0x00000003d207c211 */ /* 0x080fe400018f1459 */
[----:B------:R-:W-:Y:S02]  /*a130*/  ISETP.GE.AND P3, PT, R19, UR4, PT ;  /* 0x0000000413007c0c */ /* 0x000fe4000bf66270 */
[-C--:B------:R-:W-:Y:S01]  /*a140*/  @!P2 LEA.HI.X R11, R11, R3.reuse, R12, 0x2, P6 ;  /* 0x000000030b0ba211 */ /* 0x080fe200030f140c */
[----:B------:R2:W-:Y:S01]  /*a150*/  @!P4 ST.E.64 desc[UR36][R6.64], R28 ;  /* 0x0000001c0600c985 */ /* 0x0005e2000c101b24 */
[----:B------:R-:W-:Y:S02]  /*a160*/  @!P1 LEA R12, P6, R13, R2, 0x2 ;  /* 0x000000020d0c9211 */ /* 0x000fe400078c10ff */
[----:B------:R-:W-:Y:S01]  /*a170*/  ISETP.GE.AND P4, PT, R209, UR4, PT ;  /* 0x00000004d1007c0c */ /* 0x000fe2000bf86270 */
[----:B------:R3:W-:Y:S01]  /*a180*/  @!P5 ST.E.64 desc[UR36][R8.64], R32 ;  /* 0x000000200800d985 */ /* 0x0007e2000c101b24 */
[----:B------:R-:W-:-:S02]  /*a190*/  @!P1 LEA.HI.X R13, R13, R3, R14, 0x2, P6 ;  /* 0x000000030d0d9211 */ /* 0x000fc400030f140e */
[----:B-1----:R-:W-:Y:S01]  /*a1a0*/  SHF.R.S32.HI R5, RZ, 0x1f, R19 ;  /* 0x0000001fff057819 */ /* 0x002fe20000011413 */
[----:B------:R1:W-:Y:S01]  /*a1b0*/  @!P2 ST.E.64 desc[UR36][R10.64], R36 ;  /* 0x000000240a00a985 */ /* 0x0003e2000c101b24 */
[----:B------:R-:W-:Y:S02]  /*a1c0*/  ISETP.GE.AND P2, PT, R208, UR4, PT ;  /* 0x00000004d0007c0c */ /* 0x000fe4000bf46270 */
[-C--:B------:R-:W-:Y:S01]  /*a1d0*/  @!P3 LEA R4, P5, R19, R2.reuse, 0x2 ;  /* 0x000000021304b211 */ /* 0x080fe200078a10ff */
[----:B------:R-:W-:Y:S01]  /*a1e0*/  @!P1 ST.E.64 desc[UR36][R12.64], R40 ;  /* 0x000000280c009985 */ /* 0x000fe2000c101b24 */
[----:B------:R-:W-:Y:S02]  /*a1f0*/  ISETP.GE.AND P1, PT, R207, UR4, PT ;  /* 0x00000004cf007c0c */ /* 0x000fe4000bf26270 */
[----:B------:R-:W-:Y:S02]  /*a200*/  @!P3 LEA.HI.X R5, R19, R3, R5, 0x2, P5 ;  /* 0x000000031305b211 */ /* 0x000fe400028f1405 */
[----:B------:R-:W-:-:S03]  /*a210*/  @!P4 LEA R14, P5, R209, R2, 0x2 ;  /* 0x00000002d10ec211 */ /* 0x000fc600078a10ff */
[----:B------:R4:W-:Y:S01]  /*a220*/  @!P3 ST.E.64 desc[UR36][R4.64], R44 ;  /* 0x0000002c0400b985 */ /* 0x0009e2000c101b24 */
[----:B------:R-:W-:Y:S02]  /*a230*/  ISETP.GE.AND P3, PT, R206, UR4, PT ;  /* 0x00000004ce007c0c */ /* 0x000fe4000bf66270 */
[CC--:B--2---:R-:W-:Y:S02]  /*a240*/  @!P2 LEA R6, P6, R208.reuse, R2.reuse, 0x2 ;  /* 0x00000002d006a211 */ /* 0x0c4fe400078c10ff */
[-C--:B------:R-:W-:Y:S02]  /*a250*/  @!P4 LEA.HI.X R15, R209, R3.reuse, R88, 0x2, P5 ;  /* 0x00000003d10fc211 */ /* 0x080fe400028f1458 */
[----:B------:R-:W-:Y:S02]  /*a260*/  @!P2 LEA.HI.X R7, R208, R3, R87, 0x2, P6 ;  /* 0x00000003d007a211 */ /* 0x000fe400030f1457 */
[----:B---3--:R-:W-:Y:S01]  /*a270*/  @!P1 LEA R8, P5, R207, R2, 0x2 ;  /* 0x00000002cf089211 */ /* 0x008fe200078a10ff */
[----:B------:R-:W-:Y:S01]  /*a280*/  @!P4 ST.E.64 desc[UR36][R14.64], R48 ;  /* 0x000000300e00c985 */ /* 0x000fe2000c101b24 */
[----:B------:R-:W-:-:S02]  /*a290*/  ISETP.GE.AND P4, PT, R205, UR4, PT ;  /* 0x00000004cd007c0c */ /* 0x000fc4000bf86270 */
[-C--:B------:R-:W-:Y:S01]  /*a2a0*/  @!P1 LEA.HI.X R9, R207, R3.reuse, R86, 0x2, P5 ;  /* 0x00000003cf099211 */ /* 0x080fe200028f1456 */
[----:B------:R2:W-:Y:S01]  /*a2b0*/  @!P2 ST.E.64 desc[UR36][R6.64], R52 ;  /* 0x000000340600a985 */ /* 0x0005e2000c101b24 */
[----:B------:R-:W-:Y:S02]  /*a2c0*/  ISETP.GE.AND P2, PT, R204, UR4, PT ;  /* 0x00000004cc007c0c */ /* 0x000fe4000bf46270 */
[C---:B-1----:R-:W-:Y:S01]  /*a2d0*/  @!P3 LEA R10, P6, R206.reuse, R2, 0x2 ;  /* 0x00000002ce0ab211 */ /* 0x042fe200078c10ff */
[----:B------:R1:W-:Y:S01]  /*a2e0*/  @!P1 ST.E.64 desc[UR36][R8.64], R56 ;  /* 0x0000003808009985 */ /* 0x0003e2000c101b24 */
[----:B------:R-:W-:Y:S02]  /*a2f0*/  ISETP.GE.AND P1, PT, R203, UR4, PT ;  /* 0x00000004cb007c0c */ /* 0x000fe4000bf26270 */
[----:B------:R-:W-:-:S03]  /*a300*/  @!P3 LEA.HI.X R11, R206, R3, R85, 0x2, P6 ;  /* 0x00000003ce0bb211 */ /* 0x000fc600030f1455 */
[CC--:B----4-:R-:W-:Y:S02]  /*a310*/  @!P4 LEA R4, P5, R205.reuse, R2.reuse, 0x2 ;  /* 0x00000002cd04c211 */ /* 0x0d0fe400078a10ff */
[----:B------:R3:W-:Y:S01]  /*a320*/  @!P3 ST.E.64 desc[UR36][R10.64], R60 ;  /* 0x0000003c0a00b985 */ /* 0x0007e2000c101b24 */
[----:B------:R-:W-:Y:S02]  /*a330*/  ISETP.GE.AND P3, PT, R202, UR4, PT ;  /* 0x00000004ca007c0c */ /* 0x000fe4000bf66270 */
[CC--:B------:R-:W-:Y:S02]  /*a340*/  @!P2 LEA R12, P6, R204.reuse, R2.reuse, 0x2 ;  /* 0x00000002cc0ca211 */ /* 0x0c0fe400078c10ff */
[-C--:B------:R-:W-:Y:S02]  /*a350*/  @!P4 LEA.HI.X R5, R205, R3.reuse, R84, 0x2, P5 ;  /* 0x00000003cd05c211 */ /* 0x080fe400028f1454 */
[----:B------:R-:W-:Y:S02]  /*a360*/  @!P2 LEA.HI.X R13, R204, R3, R229, 0x2, P6 ;  /* 0x00000003cc0da211 */ /* 0x000fe400030f14e5 */
[----:B------:R-:W-:Y:S01]  /*a370*/  ISETP.GE.AND P5, PT, R201, UR4, PT ;  /* 0x00000004c9007c0c */ /* 0x000fe2000bfa6270 */
[----:B------:R4:W-:Y:S01]  /*a380*/  @!P4 ST.E.64 desc[UR36][R4.64], R64 ;  /* 0x000000400400c985 */ /* 0x0009e2000c101b24 */
[----:B--2---:R-:W-:-:S03]  /*a390*/  @!P1 LEA R6, P4, R203, R2, 0x2 ;  /* 0x00000002cb069211 */ /* 0x004fc600078810ff */
[----:B------:R2:W-:Y:S01]  /*a3a0*/  @!P2 ST.E.64 desc[UR36][R12.64], R68 ;  /* 0x000000440c00a985 */ /* 0x0005e2000c101b24 */
[----:B------:R-:W-:Y:S02]  /*a3b0*/  ISETP.GE.AND P2, PT, R200, UR4, PT ;  /* 0x00000004c8007c0c */ /* 0x000fe4000bf46270 */
[----:B------:R-:W-:Y:S02]  /*a3c0*/  @!P1 LEA.HI.X R7, R203, R3, R228, 0x2, P4 ;  /* 0x00000003cb079211 */ /* 0x000fe400020f14e4 */
[----:B-1----:R-:W-:-:S03]  /*a3d0*/  @!P3 LEA R8, P6, R202, R2, 0x2 ;  /* 0x00000002ca08b211 */ /* 0x002fc600078c10ff */
[----:B------:R1:W-:Y:S01]  /*a3e0*/  @!P1 ST.E.64 desc[UR36][R6.64], R72 ;  /* 0x0000004806009985 */ /* 0x0003e2000c101b24 */
[-C--:B------:R-:W-:Y:S02]  /*a3f0*/  @!P3 LEA.HI.X R9, R202, R3.reuse, R227, 0x2, P6 ;  /* 0x00000003ca09b211 */ /* 0x080fe400030f14e3 */
[----:B------:R-:W-:Y:S02]  /*a400*/  ISETP.GE.AND P1, PT, R199, UR4, PT ;  /* 0x00000004c7007c0c */ /* 0x000fe4000bf26270 */
[CC--:B---3--:R-:W-:Y:S01]  /*a410*/  @!P5 LEA R10, P4, R201.reuse, R2.reuse, 0x2 ;  /* 0x00000002c90ad211 */ /* 0x0c8fe200078810ff */
[----:B------:R3:W-:Y:S01]  /*a420*/  @!P3 ST.E.64 desc[UR36][R8.64], R76 ;  /* 0x0000004c0800b985 */ /* 0x0007e2000c101b24 */
[----:B----4-:R-:W-:Y:S02]  /*a430*/  @!P2 LEA R4, P6, R200, R2, 0x2 ;  /* 0x00000002c804a211 */ /* 0x010fe400078c10ff */
[----:B------:R-:W-:Y:S02]  /*a440*/  ISETP.GE.AND P3, PT, R198, UR4, PT ;  /* 0x00000004c6007c0c */ /* 0x000fe4000bf66270 */
[----:B------:R-:W-:-:S02]  /*a450*/  @!P5 LEA.HI.X R11, R201, R3, R226, 0x2, P4 ;  /* 0x00000003c90bd211 */ /* 0x000fc400020f14e2 */
[----:B------:R-:W-:Y:S02]  /*a460*/  ISETP.GE.AND P4, PT, R197, UR4, PT ;  /* 0x00000004c5007c0c */ /* 0x000fe4000bf86270 */
[----:B------:R-:W-:Y:S01]  /*a470*/  @!P2 LEA.HI.X R5, R200, R3, R225, 0x2, P6 ;  /* 0x00000003c805a211 */ /* 0x000fe200030f14e1 */
[----:B------:R-:W-:Y:S01]  /*a480*/  @!P5 ST.E.64 desc[UR36][R10.64], R80 ;  /* 0x000000500a00d985 */ /* 0x000fe2000c101b24 */
[----:B--2---:R-:W-:-:S03]  /*a490*/  @!P1 LEA R12, P5, R199, R2, 0x2 ;  /* 0x00000002c70c9211 */ /* 0x004fc600078a10ff */
[----:B------:R2:W-:Y:S01]  /*a4a0*/  @!P2 ST.E.64 desc[UR36][R4.64], R20 ;  /* 0x000000140400a985 */ /* 0x0005e2000c101b24 */
[----:B------:R-:W-:Y:S02]  /*a4b0*/  ISETP.GE.AND P2, PT, R196, UR4, PT ;  /* 0x00000004c4007c0c */ /* 0x000fe4000bf46270 */
[-C--:B------:R-:W-:Y:S02]  /*a4c0*/  @!P1 LEA.HI.X R13, R199, R3.reuse, R224, 0x2, P5 ;  /* 0x00000003c70d9211 */ /* 0x080fe400028f14e0 */
[CC--:B-1----:R-:W-:Y:S02]  /*a4d0*/  @!P3 LEA R6, P6, R198.reuse, R2.reuse, 0x2 ;  /* 0x00000002c606b211 */ /* 0x0c2fe400078c10ff */
[----:B---3--:R-:W-:Y:S01]  /*a4e0*/  @!P4 LEA R8, P5, R197, R2, 0x2 ;  /* 0x00000002c508c211 */ /* 0x008fe200078a10ff */
[----:B------:R1:W-:Y:S01]  /*a4f0*/  @!P1 ST.E.64 desc[UR36][R12.64], R120 ;  /* 0x000000780c009985 */ /* 0x0003e2000c101b24 */
[----:B------:R-:W-:Y:S02]  /*a500*/  @!P3 LEA.HI.X R7, R198, R3, R223, 0x2, P6 ;  /* 0x00000003c607b211 */ /* 0x000fe400030f14df */
[----:B------:R-:W-:-:S02]  /*a510*/  ISETP.GE.AND P1, PT, R195, UR4, PT ;  /* 0x00000004c3007c0c */ /* 0x000fc4000bf26270 */
[-C--:B------:R-:W-:Y:S01]  /*a520*/  @!P4 LEA.HI.X R9, R197, R3.reuse, R222, 0x2, P5 ;  /* 0x00000003c509c211 */ /* 0x080fe200028f14de */
[----:B------:R3:W-:Y:S01]  /*a530*/  @!P3 ST.E.64 desc[UR36][R6.64], R92 ;  /* 0x0000005c0600b985 */ /* 0x0007e2000c101b24 */
[----:B------:R-:W-:Y:S02]  /*a540*/  ISETP.GE.AND P5, PT, R194, UR4, PT ;  /* 0x00000004c2007c0c */ /* 0x000fe4000bfa6270 */
[----:B--2---:R-:W-:Y:S01]  /*a550*/  @!P2 LEA R4, P6, R196, R2, 0x2 ;  /* 0x00000002c404a211 */ /* 0x004fe200078c10ff */
[----:B------:R4:W-:Y:S01]  /*a560*/  @!P4 ST.E.64 desc[UR36][R8.64], R96 ;  /* 0x000000600800c985 */ /* 0x0009e2000c101b24 */
[----:B------:R-:W-:Y:S02]  /*a570*/  ISETP.GE.AND P3, PT, R193, UR4, PT ;  /* 0x00000004c1007c0c */ /* 0x000fe4000bf66270 */
[----:B------:R-:W-:Y:S02]  /*a580*/  ISETP.GE.AND P4, PT, R192, UR4, PT ;  /* 0x00000004c0007c0c */ /* 0x000fe4000bf86270 */
[----:B------:R-:W-:-:S02]  /*a590*/  @!P2 LEA.HI.X R5, R196, R3, R221, 0x2, P6 ;  /* 0x00000003c405a211 */ /* 0x000fc400030f14dd */
[----:B------:R-:W-:-:S03]  /*a5a0*/  @!P1 LEA R10, P6, R195, R2, 0x2 ;  /* 0x00000002c30a9211 */ /* 0x000fc600078c10ff */
[----:B------:R4:W-:Y:S01]  /*a5b0*/  @!P2 ST.E.64 desc[UR36][R4.64], R100 ;  /* 0x000000640400a985 */ /* 0x0009e2000c101b24 */
[CC--:B-1----:R-:W-:Y:S02]  /*a5c0*/  @!P5 LEA R12, P2, R194.reuse, R2.reuse, 0x2 ;  /* 0x00000002c20cd211 */ /* 0x0c2fe400078410ff */
[-C--:B------:R-:W-:Y:S02]  /*a5d0*/  @!P1 LEA.HI.X R11, R195, R3.reuse, R220, 0x2, P6 ;  /* 0x00000003c30b9211 */ /* 0x080fe400030f14dc */
[CC--:B---3--:R-:W-:Y:S02]  /*a5e0*/  @!P3 LEA R6, P6, R193.reuse, R2.reuse, 0x2 ;  /* 0x00000002c106b211 */ /* 0x0c8fe400078c10ff */
[-C--:B------:R-:W-:Y:S01]  /*a5f0*/  @!P5 LEA.HI.X R13, R194, R3.reuse, R219, 0x2, P2 ;  /* 0x00000003c20dd211 */ /* 0x080fe200010f14db */
[----:B------:R4:W-:Y:S01]  /*a600*/  @!P1 ST.E.64 desc[UR36][R10.64], R104 ;  /* 0x000000680a009985 */ /* 0x0009e2000c101b24 */
[C---:B------:R-:W-:Y:S02]  /*a610*/  @!P4 LEA R2, P2, R192.reuse, R2, 0x2 ;  /* 0x00000002c002c211 */ /* 0x040fe400078410ff */
[-C--:B------:R-:W-:Y:S01]  /*a620*/  @!P3 LEA.HI.X R7, R193, R3.reuse, R218, 0x2, P6 ;  /* 0x00000003c107b211 */ /* 0x080fe200030f14da */
[----:B------:R4:W-:Y:S01]  /*a630*/  @!P5 ST.E.64 desc[UR36][R12.64], R108 ;  /* 0x0000006c0c00d985 */ /* 0x0009e2000c101b24 */
[----:B------:R-:W-:-:S03]  /*a640*/  @!P4 LEA.HI.X R3, R192, R3, R217, 0x2, P2 ;  /* 0x00000003c003c211 */ /* 0x000fc600010f14d9 */
[----:B------:R4:W-:Y:S04]  /*a650*/  @!P3 ST.E.64 desc[UR36][R6.64], R112 ;  /* 0x000000700600b985 */ /* 0x0009e8000c101b24 */
[----:B------:R4:W-:Y:S02]  /*a660*/  @!P4 ST.E.64 desc[UR36][R2.64], R116 ;  /* 0x000000740200c985 */ /* 0x0009e4000c101b24 */
.L_x_3494:
[----:B------:R-:W-:Y:S05]  /*a670*/  BSYNC B1 ;  /* 0x0000000000017941 */ /* 0x000fea0003800000 */
.L_x_3493:
[----:B----4-:R3:W4:Y:S04]  /*a680*/  SHFL.IDX PT, R5, R18, 0x1, 0x1c1f ;  /* 0x003c1f0012057f89 */ /* 0x01072800000e0000 */
[----:B------:R3:W0:Y:S01]  /*a690*/  SHFL.IDX PT, R4, R0, 0x1, 0x1c1f ;  /* 0x003c1f0000047f89 */ /* 0x00062200000e0000 */
[----:B------:R-:W-:Y:S05]  /*a6a0*/  @P0 BRA `(.L_x_3492) ;  /* 0x00000014004c0947 */ /* 0x000fea0003800000 */
[C---:B------:R-:W-:Y:S01]  /*a6b0*/  IADD3 R9, R17.reuse, 0x18, RZ ;  /* 0x0000001811097810 */ /* 0x040fe20007ffe0ff */
[----:B------:R-:W-:Y:S01]  /*a6c0*/  ULDC UR4, c[0x0][0xac8] ;  /* 0x0002b20000047ab9 */ /* 0x000fe20000000800 */
[----:B------:R-:W-:Y:S01]  /*a6d0*/  VIADD R13, R17, 0x20 ;  /* 0x00000020110d7836 */ /* 0x000fe20000000000 */
[----:B------:R-:W-:Y:S02]  /*a6e0*/  ISETP.GE.AND P6, PT, R210, UR4, PT ;  /* 0x00000004d2007c0c */ /* 0x000fe4000bfc6270 */
[----:B------:R-:W-:Y:S02]  /*a6f0*/  ISETP.GE.AND P5, PT, R9, UR4, PT ;  /* 0x0000000409007c0c */ /* 0x000fe4000bfa6270 */
[----:B------:R-:W-:Y:S02]  /*a700*/  ISETP.GE.AND P4, PT, R22, UR4, PT ;  /* 0x0000000416007c0c */ /* 0x000fe4000bf86270 */
[----:B------:R-:W-:Y:S02]  /*a710*/  ISETP.GE.AND P2, PT, R17, UR4, PT ;  /* 0x0000000411007c0c */ /* 0x000fe4000bf46270 */
[----:B------:R-:W-:-:S02]  /*a720*/  ISETP.GE.AND P3, PT, R13, UR4, PT ;  /* 0x000000040d007c0c */ /* 0x000fc4000bf66270 */
[----:B0--3--:R-:W-:-:S03]  /*a730*/  SHF.R.S32.HI R0, RZ, 0x1f, R9 ;  /* 0x0000001fff007819 */ /* 0x009fc60000011409 */
[CC--:B------:R-:W-:Y:S02]  /*a740*/  @!P6 LEA R6, P0, R210.reuse, R4.reuse, 0x2 ;  /* 0x00000004d206e211 */ /* 0x0c0fe400078010ff */
[CC--:B------:R-:W-:Y:S02]  /*a750*/  @!P5 LEA R10, P1, R9.reuse, R4.reuse, 0x2 ;  /* 0x00000004090ad211 */ /* 0x0c0fe400078210ff */
[-C--:B----4-:R-:W-:Y:S02]  /*a760*/  @!P6 LEA.HI.X R7, R210, R5.reuse, R89, 0x2, P0 ;  /* 0x00000005d207e211 */ /* 0x090fe400000f1459 */
[----:B------:R-:W-:Y:S01]  /*a770*/  @!P5 LEA.HI.X R11, R9, R5, R0, 0x2, P1 ;  /* 0x00000005090bd211 */ /* 0x000fe200008f1400 */
[----:B-12---:R-:W-:Y:S01]  /*a780*/  @!P2 IMAD.WIDE R2, R17, 0x4, R4 ;  /* 0x000000041102a825 */ /* 0x006fe200078e0204 */
[----:B------:R-:W-:Y:S02]  /*a790*/  SHF.R.S32.HI R9, RZ, 0x1f, R22 ;  /* 0x0000001fff097819 */ /* 0x000fe40000011416 */
[----:B------:R-:W-:-:S02]  /*a7a0*/  @!P4 LEA R8, P1, R22, R4, 0x2 ;  /* 0x000000041608c211 */ /* 0x000fc400078210ff */
[----:B------:R-:W-:Y:S01]  /*a7b0*/  ISETP.GE.AND P0, PT, R19, UR4, PT ;  /* 0x0000000413007c0c */ /* 0x000fe2000bf06270 */
[----:B------:R0:W-:Y:S01]  /*a7c0*/  @!P2 ST.E.64 desc[UR36][R2.64], R26 ;  /* 0x0000001a0200a985 */ /* 0x0001e2000c101b24 */
[----:B------:R-:W-:Y:S02]  /*a7d0*/  @!P4 LEA.HI.X R9, R22, R5, R9, 0x2, P1 ;  /* 0x000000051609c211 */ /* 0x000fe400008f1409 */
[----:B------:R-:W-:Y:S01]  /*a7e0*/  ISETP.GE.AND P1, PT, R209, UR4, PT ;  /* 0x00000004d1007c0c */ /* 0x000fe2000bf26270 */
[----:B------:R1:W-:Y:S01]  /*a7f0*/  @!P6 ST.E.64 desc[UR36][R6.64], R30 ;  /* 0x0000001e0600e985 */ /* 0x0003e2000c101b24 */
[----:B------:R-:W-:Y:S02]  /*a800*/  SHF.R.S32.HI R0, RZ, 0x1f, R13 ;  /* 0x0000001fff007819 */ /* 0x000fe4000001140d */
[----:B------:R-:W-:Y:S01]  /*a810*/  @!P3 LEA R12, P6, R13, R4, 0x2 ;  /* 0x000000040d0cb211 */ /* 0x000fe200078c10ff */
[----:B------:R2:W-:Y:S01]  /*a820*/  @!P4 ST.E.64 desc[UR36][R8.64], R34 ;  /* 0x000000220800c985 */ /* 0x0005e2000c101b24 */
[----:B------:R-:W-:-:S02]  /*a830*/  ISETP.GE.AND P2, PT, R208, UR4, PT ;  /* 0x00000004d0007c0c */ /* 0x000fc4000bf46270 */
[-C--:B------:R-:W-:Y:S01]  /*a840*/  @!P3 LEA.HI.X R13, R13, R5.reuse, R0, 0x2, P6 ;  /* 0x000000050d0db211 */ /* 0x080fe200030f1400 */
[----:B------:R3:W-:Y:S01]  /*a850*/  @!P5 ST.E.64 desc[UR36][R10.64], R38 ;  /* 0x000000260a00d985 */ /* 0x0007e2000c101b24 */
[----:B------:R-:W-:Y:S02]  /*a860*/  SHF.R.S32.HI R0, RZ, 0x1f, R19 ;  /* 0x0000001fff007819 */ /* 0x000fe40000011413 */
[-C--:B0-----:R-:W-:Y:S01]  /*a870*/  @!P0 LEA R2, P4, R19, R4.reuse, 0x2 ;  /* 0x0000000413028211 */ /* 0x081fe200078810ff */
[----:B------:R0:W-:Y:S01]  /*a880*/  @!P3 ST.E.64 desc[UR36][R12.64], R42 ;  /* 0x0000002a0c00b985 */ /* 0x0001e2000c101b24 */
[----:B------:R-:W-:Y:S02]  /*a890*/  ISETP.GE.AND P3, PT, R207, UR4, PT ;  /* 0x00000004cf007c0c */ /* 0x000fe4000bf66270 */
[----:B-1----:R-:W-:Y:S02]  /*a8a0*/  @!P1 LEA R6, P5, R209, R4, 0x2 ;  /* 0x00000004d1069211 */ /* 0x002fe400078a10ff */
[----:B------:R-:W-:-:S02]  /*a8b0*/  @!P0 LEA.HI.X R3, R19, R5, R0, 0x2, P4 ;  /* 0x0000000513038211 */ /* 0x000fc400020f1400 */
[----:B------:R-:W-:Y:S02]  /*a8c0*/  ISETP.GE.AND P4, PT, R206, UR4, PT ;  /* 0x00000004ce007c0c */ /* 0x000fe4000bf86270 */
[CC--:B------:R-:W-:Y:S01]  /*a8d0*/  @!P2 LEA R14, P6, R208.reuse, R4.reuse, 0x2 ;  /* 0x00000004d00ea211 */ /* 0x0c0fe200078c10ff */
[----:B------:R1:W-:Y:S01]  /*a8e0*/  @!P0 ST.E.64 desc[UR36][R2.64], R46 ;  /* 0x0000002e02008985 */ /* 0x0003e2000c101b24 */
[-C--:B------:R-:W-:Y:S02]  /*a8f0*/  @!P1 LEA.HI.X R7, R209, R5.reuse, R88, 0x2, P5 ;  /* 0x00000005d1079211 */ /* 0x080fe400028f1458 */
[----:B------:R-:W-:Y:S02]  /*a900*/  ISETP.GE.AND P5, PT, R205, UR4, PT ;  /* 0x00000004cd007c0c */ /* 0x000fe4000bfa6270 */
[----:B------:R-:W-:Y:S01]  /*a910*/  @!P2 LEA.HI.X R15, R208, R5, R87, 0x2, P6 ;  /* 0x00000005d00fa211 */ /* 0x000fe200030f1457 */
[----:B------:R4:W-:Y:S01]  /*a920*/  @!P1 ST.E.64 desc[UR36][R6.64], R50 ;  /* 0x0000003206009985 */ /* 0x0009e2000c101b24 */
[----:B--2---:R-:W-:-:S02]  /*a930*/  @!P3 LEA R8, P6, R207, R4, 0x2 ;  /* 0x00000004cf08b211 */ /* 0x004fc400078c10ff */
[----:B------:R-:W-:Y:S01]  /*a940*/  ISETP.GE.AND P0, PT, R204, UR4, PT ;  /* 0x00000004cc007c0c */ /* 0x000fe2000bf06270 */
[----:B------:R2:W-:Y:S01]  /*a950*/  @!P2 ST.E.64 desc[UR36][R14.64], R54 ;  /* 0x000000360e00a985 */ /* 0x0005e2000c101b24 */
[----:B------:R-:W-:Y:S02]  /*a960*/  ISETP.GE.AND P1, PT, R203, UR4, PT ;  /* 0x00000004cb007c0c */ /* 0x000fe4000bf26270 */
[CC--:B---3--:R-:W-:Y:S02]  /*a970*/  @!P4 LEA R10, P2, R206.reuse, R4.reuse, 0x2 ;  /* 0x00000004ce0ac211 */ /* 0x0c8fe400078410ff */
[-C--:B------:R-:W-:Y:S02]  /*a980*/  @!P3 LEA.HI.X R9, R207, R5.reuse, R86, 0x2, P6 ;  /* 0x00000005cf09b211 */ /* 0x080fe400030f1456 */
[----:B0-----:R-:W-:Y:S02]  /*a990*/  @!P5 LEA R12, P6, R205, R4, 0x2 ;  /* 0x00000004cd0cd211 */ /* 0x001fe400078c10ff */
[----:B------:R-:W-:Y:S01]  /*a9a0*/  @!P4 LEA.HI.X R11, R206, R5, R85, 0x2, P2 ;  /* 0x00000005ce0bc211 */ /* 0x000fe200010f1455 */
[----:B------:R0:W-:Y:S01]  /*a9b0*/  @!P3 ST.E.64 desc[UR36][R8.64], R58 ;  /* 0x0000003a0800b985 */ /* 0x0001e2000c101b24 */
[----:B------:R-:W-:-:S02]  /*a9c0*/  ISETP.GE.AND P2, PT, R202, UR4, PT ;  /* 0x00000004ca007c0c */ /* 0x000fc4000bf46270 */
[-C--:B------:R-:W-:Y:S01]  /*a9d0*/  @!P5 LEA.HI.X R13, R205, R5.reuse, R84, 0x2, P6 ;  /* 0x00000005cd0dd211 */ /* 0x080fe200030f1454 */
[----:B------:R3:W-:Y:S01]  /*a9e0*/  @!P4 ST.E.64 desc[UR36][R10.64], R62 ;  /* 0x0000003e0a00c985 */ /* 0x0007e2000c101b24 */
[-C--:B-1----:R-:W-:Y:S02]  /*a9f0*/  @!P0 LEA R2, P6, R204, R4.reuse, 0x2 ;  /* 0x00000004cc028211 */ /* 0x082fe400078c10ff */
[----:B----4-:R-:W-:Y:S01]  /*aa00*/  @!P1 LEA R6, P3, R203, R4, 0x2 ;  /* 0x00000004cb069211 */ /* 0x010fe200078610ff */
[----:B------:R1:W-:Y:S01]  /*aa10*/  @!P5 ST.E.64 desc[UR36][R12.64], R66 ;  /* 0x000000420c00d985 */ /* 0x0003e2000c101b24 */
[----:B------:R-:W-:Y:S02]  /*aa20*/  ISETP.GE.AND P5, PT, R201, UR4, PT ;  /* 0x00000004c9007c0c */ /* 0x000fe4000bfa6270 */
[----:B------:R-:W-:Y:S02]  /*aa30*/  ISETP.GE.AND P4, PT, R200, UR4, PT ;  /* 0x00000004c8007c0c */ /* 0x000fe4000bf86270 */
[----:B------:R-:W-:-:S02]  /*aa40*/  @!P0 LEA.HI.X R3, R204, R5, R229, 0x2, P6 ;  /* 0x00000005cc038211 */ /* 0x000fc400030f14e5 */
[-C--:B------:R-:W-:Y:S02]  /*aa50*/  @!P1 LEA.HI.X R7, R203, R5.reuse, R228, 0x2, P3 ;  /* 0x00000005cb079211 */ /* 0x080fe400018f14e4 */
[CC--:B--2---:R-:W-:Y:S01]  /*aa60*/  @!P2 LEA R14, P6, R202.reuse, R4.reuse, 0x2 ;  /* 0x00000004ca0ea211 */ /* 0x0c4fe200078c10ff */
[----:B------:R2:W-:Y:S01]  /*aa70*/  @!P0 ST.E.64 desc[UR36][R2.64], R70 ;  /* 0x0000004602008985 */ /* 0x0005e2000c101b24 */
[----:B------:R-:W-:Y:S02]  /*aa80*/  ISETP.GE.AND P3, PT, R199, UR4, PT ;  /* 0x00000004c7007c0c */ /* 0x000fe4000bf66270 */
[----:B------:R-:W-:Y:S01]  /*aa90*/  @!P2 LEA.HI.X R15, R202, R5, R227, 0x2, P6 ;  /* 0x00000005ca0fa211 */ /* 0x000fe200030f14e3 */
[----:B------:R4:W-:Y:S01]  /*aaa0*/  @!P1 ST.E.64 desc[UR36][R6.64], R74 ;  /* 0x0000004a06009985 */ /* 0x0009e2000c101b24 */
[----:B------:R-:W-:Y:S02]  /*aab0*/  ISETP.GE.AND P0, PT, R198, UR4, PT ;  /* 0x00000004c6007c0c */ /* 0x000fe4000bf06270 */
[-C--:B0-----:R-:W-:Y:S01]  /*aac0*/  @!P5 LEA R8, P1, R201, R4.reuse, 0x2 ;  /* 0x00000004c908d211 */ /* 0x081fe200078210ff */
[----:B------:R-:W-:Y:S01]  /*aad0*/  @!P2 ST.E.64 desc[UR36][R14.64], R78 ;  /* 0x0000004e0e00a985 */ /* 0x000fe2000c101b24 */
[----:B---3--:R-:W-:-:S02]  /*aae0*/  @!P4 LEA R10, P2, R200, R4, 0x2 ;  /* 0x00000004c80ac211 */ /* 0x008fc400078410ff */
[-C--:B------:R-:W-:Y:S02]  /*aaf0*/  @!P5 LEA.HI.X R9, R201, R5.reuse, R226, 0x2, P1 ;  /* 0x00000005c909d211 */ /* 0x080fe400008f14e2 */
[----:B------:R-:W-:Y:S02]  /*ab00*/  ISETP.GE.AND P1, PT, R197, UR4, PT ;  /* 0x00000004c5007c0c */ /* 0x000fe4000bf26270 */
[CC--:B-1----:R-:W-:Y:S01]  /*ab10*/  @!P3 LEA R12, P6, R199.reuse, R4.reuse, 0x2 ;  /* 0x00000004c70cb211 */ /* 0x0c2fe200078c10ff */
[----:B------:R0:W-:Y:S01]  /*ab20*/  @!P5 ST.E.64 desc[UR36][R8.64], R82 ;  /* 0x000000520800d985 */ /* 0x0001e2000c101b24 */
[-C--:B------:R-:W-:Y:S02]  /*ab30*/  @!P4 LEA.HI.X R11, R200, R5.reuse, R225, 0x2, P2 ;  /* 0x00000005c80bc211 */ /* 0x080fe400010f14e1 */
[----:B------:R-:W-:Y:S02]  /*ab40*/  @!P3 LEA.HI.X R13, R199, R5, R224, 0x2, P6 ;  /* 0x00000005c70db211 */ /* 0x000fe400030f14e0 */
[----:B--2---:R-:W-:Y:S01]  /*ab50*/  @!P0 LEA R2, P5, R198, R4, 0x2 ;  /* 0x00000004c6028211 */ /* 0x004fe200078a10ff */
[----:B------:R1:W-:Y:S01]  /*ab60*/  @!P4 ST.E.64 desc[UR36][R10.64], R122 ;  /* 0x0000007a0a00c985 */ /* 0x0003e2000c101b24 */
[----:B------:R-:W-:-:S02]  /*ab70*/  ISETP.GE.AND P4, PT, R196, UR4, PT ;  /* 0x00000004c4007c0c */ /* 0x000fc4000bf86270 */
[----:B------:R-:W-:Y:S01]  /*ab80*/  ISETP.GE.AND P2, PT, R194, UR4, PT ;  /* 0x00000004c2007c0c */ /* 0x000fe2000bf46270 */
[----:B------:R2:W-:Y:S01]  /*ab90*/  @!P3 ST.E.64 desc[UR36][R12.64], R124 ;  /* 0x0000007c0c00b985 */ /* 0x0005e2000c101b24 */
[----:B------:R-:W-:Y:S02]  /*aba0*/  ISETP.GE.AND P3, PT, R195, UR4, PT ;  /* 0x00000004c3007c0c */ /* 0x000fe4000bf66270 */
[----:B------:R-:W-:Y:S02]  /*abb0*/  @!P0 LEA.HI.X R3, R198, R5, R223, 0x2, P5 ;  /* 0x00000005c6038211 */ /* 0x000fe400028f14df */
[----:B------:R-:W-:Y:S02]  /*abc0*/  ISETP.GE.AND P5, PT, R193, UR4, PT ;  /* 0x00000004c1007c0c */ /* 0x000fe4000bfa6270 */
[-C--:B----4-:R-:W-:Y:S01]  /*abd0*/  @!P1 LEA R6, P6, R197, R4.reuse, 0x2 ;  /* 0x00000004c5069211 */ /* 0x090fe200078c10ff */
[----:B------:R3:W-:Y:S02]  /*abe0*/  @!P0 ST.E.64 desc[UR36][R2.64], R94 ;  /* 0x0000005e02008985 */ /* 0x0007e4000c101b24 */
[----:B0-----:R-:W-:-:S02]  /*abf0*/  @!P4 LEA R8, P0, R196, R4, 0x2 ;  /* 0x00000004c408c211 */ /* 0x001fc400078010ff */
[-C--:B------:R-:W-:Y:S02]  /*ac00*/  @!P1 LEA.HI.X R7, R197, R5.reuse, R222, 0x2, P6 ;  /* 0x00000005c5079211 */ /* 0x080fe400030f14de */
[-C--:B-1----:R-:W-:Y:S02]  /*ac10*/  @!P3 LEA R10, P6, R195, R4.reuse, 0x2 ;  /* 0x00000004c30ab211 */ /* 0x082fe400078c10ff */
[-C--:B------:R-:W-:Y:S01]  /*ac20*/  @!P4 LEA.HI.X R9, R196, R5.reuse, R221, 0x2, P0 ;  /* 0x00000005c409c211 */ /* 0x080fe200000f14dd */
[----:B------:R3:W-:Y:S01]  /*ac30*/  @!P1 ST.E.64 desc[UR36][R6.64], R98 ;  /* 0x0000006206009985 */ /* 0x0007e2000c101b24 */
[-C--:B--2---:R-:W-:Y:S02]  /*ac40*/  @!P2 LEA R12, P1, R194, R4.reuse, 0x2 ;  /* 0x00000004c20ca211 */ /* 0x084fe400078210ff */
[----:B------:R-:W-:Y:S01]  /*ac50*/  @!P5 LEA R14, P0, R193, R4, 0x2 ;  /* 0x00000004c10ed211 */ /* 0x000fe200078010ff */
[----:B------:R3:W-:Y:S01]  /*ac60*/  @!P4 ST.E.64 desc[UR36][R8.64], R102 ;  /* 0x000000660800c985 */ /* 0x0007e2000c101b24 */
[----:B------:R-:W-:-:S02]  /*ac70*/  @!P3 LEA.HI.X R11, R195, R5, R220, 0x2, P6 ;  /* 0x00000005c30bb211 */ /* 0x000fc400030f14dc */
[-C--:B------:R-:W-:Y:S02]  /*ac80*/  @!P2 LEA.HI.X R13, R194, R5.reuse, R219, 0x2, P1 ;  /* 0x00000005c20da211 */ /* 0x080fe400008f14db */
[----:B------:R-:W-:Y:S01]  /*ac90*/  @!P5 LEA.HI.X R15, R193, R5, R218, 0x2, P0 ;  /* 0x00000005c10fd211 */ /* 0x000fe200000f14da */
[----:B------:R3:W-:Y:S01]  /*aca0*/  @!P3 ST.E.64 desc[UR36][R10.64], R106 ;  /* 0x0000006a0a00b985 */ /* 0x0007e2000c101b24 */
[----:B------:R-:W-:-:S03]  /*acb0*/  ISETP.GE.AND P0, PT, R192, UR4, PT ;  /* 0x00000004c0007c0c */ /* 0x000fc6000bf06270 */
[----:B------:R3:W-:Y:S04]  /*acc0*/  @!P2 ST.E.64 desc[UR36][R12.64], R110 ;  /* 0x0000006e0c00a985 */ /* 0x0007e8000c101b24 */
[----:B------:R3:W-:Y:S06]  /*acd0*/  @!P5 ST.E.64 desc[UR36][R14.64], R114 ;  /* 0x000000720e00d985 */ /* 0x0007ec000c101b24 */
[----:B------:R-:W-:Y:S05]  /*ace0*/  @P0 BRA `(.L_x_3492) ;  /* 0x0000000c00bc0947 */ /* 0x000fea0003800000 */
[----:B---3--:R-:W-:-:S04]  /*acf0*/  LEA R2, P0, R192, R4, 0x2 ;  /* 0x00000004c0027211 */ /* 0x008fc800078010ff */
[----:B------:R-:W-:-:S05]  /*ad00*/  LEA.HI.X R3, R192, R5, R217, 0x2, P0 ;  /* 0x00000005c0037211 */ /* 0x000fca00000f14d9 */
[----:B------:R0:W-:Y:S01]  /*ad10*/  ST.E.64 desc[UR36][R2.64], R118 ;  /* 0x0000007602007985 */ /* 0x0001e2000c101b24 */
[----:B------:R-:W-:Y:S05]  /*ad20*/  BRA `(.L_x_3492) ;  /* 0x0000000c00ac7947 */ /* 0x000fea0003800000 */
.L_x_3483:
[----:B------:R-:W-:Y:S01]  /*ad30*/  ULDC.64 UR8, c[0x0][0xc00] ;  /* 0x0003000000087ab9 */ /* 0x000fe20000000a00 */
[----:B------:R-:W-:Y:S01]  /*ad40*/  R2UR UR4, R214 ;  /* 0x00000000d60472ca */ /* 0x000fe200000e0000 */
[----:B------:R-:W-:Y:S01]  /*ad50*/  UISETP.NE.U32.AND UP0, UPT, UR8, URZ, UPT ;  /* 0x0000003f0800728c */ /* 0x000fe2000bf05070 */
[----:B------:R-:W-:-:S03]  /*ad60*/  R2UR UR10, R18 ;  /* 0x00000000120a72ca */ /* 0x000fc600000e0000 */
[----:B------:R-:W-:-:S03]  /*ad70*/  UISETP.NE.AND.EX UP0, UPT, UR9, URZ, UPT, UP0 ;  /* 0x0000003f0900728c */ /* 0x000fc6000bf05300 */
[----:B------:R-:W-:Y:S02]  /*ad80*/  ULDC.64 UR8, c[0x0][0xc00] ;  /* 0x0003000000087ab9 */ /* 0x000fe40000000a00 */
[----:B------:R-:W-:Y:S01]  /*ad90*/  UIMAD.WIDE UR8, UR61, 0x4, UR8 ;  /* 0x000000043d0878a5 */ /* 0x000fe2000f8e0208 */
[----:B------:R-:W-:-:S05]  /*ada0*/  PLOP3.LUT P1, PT, PT, PT, UP0, 0x80, 0x0 ;  /* 0x000000000000781c */ /* 0x000fca0003f2f008 */
[----:B------:R-:W-:Y:S02]  /*adb0*/  IMAD.U32 R2, RZ, RZ, UR8 ;  /* 0x00000008ff027e24 */ /* 0x000fe4000f8e00ff */
[----:B------:R-:W-:Y:S01]  /*adc0*/  IMAD.U32 R3, RZ, RZ, UR9 ;  /* 0x00000009ff037e24 */ /* 0x000fe2000f8e00ff */
[----:B------:R-:W-:Y:S02]  /*add0*/  ULDC.64 UR8, c[0x0][0xc08] ;  /* 0x0003020000087ab9 */ /* 0x000fe40000000a00 */
[----:B------:R-:W-:-:S03]  /*ade0*/  UISETP.NE.U32.AND UP1, UPT, UR8, URZ, UPT ;  /* 0x0000003f0800728c */ /* 0x000fc6000bf25070 */
[----:B------:R-:W2:Y:S01]  /*adf0*/  @P1 LDG.E R6, desc[UR36][R2.64] ;  /* 0x0000002402061981 */ /* 0x000ea2000c1e1900 */
        /* <DEDUP_REMOVED lines=22> */
[----:B--2---:R-:W-:-:S07]  /*af60*/  IADD3 R0, -R5, R0, RZ ;  /* 0x0000000005007210 */ /* 0x004fce0007ffe1ff */
.L_x_3495:
[----:B------:R-:W-:Y:S01]  /*af70*/  R2UR UR8, R214 ;  /* 0x00000000d60872ca */ /* 0x000fe200000e0000 */
[----:B------:R-:W-:Y:S01]  /*af80*/  USEL UR61, UR61, URZ, !UP0 ;  /* 0x0000003f3d3d7287 */ /* 0x000fe2000c000000 */
[----:B------:R-:W-:Y:S11]  /*af90*/  BSSY B1, `(.L_x_3496) ;  /* 0x000003d000017945 */ /* 0x000ff60003800000 */
[----:B------:R-:W-:Y:S01]  /*afa0*/  USEL UR12, UR8, URZ, !UP0 ;  /* 0x0000003f080c7287 */ /* 0x000fe2000c000000 */
[----:B------:R-:W-:Y:S11]  /*afb0*/  @P0 BRA `(.L_x_3497) ;  /* 0x0000000000e80947 */ /* 0x000ff60003800000 */
[----:B------:R-:W0:Y:S01]  /*afc0*/  S2R R2, SR_TID.X ;  /* 0x0000000000027919 */ /* 0x000e220000002100 */
[----:B------:R-:W1:Y:S01]  /*afd0*/  LDC R9, c[0x0][0xbe8] ;  /* 0x0002fa00ff097b82 */ /* 0x000e620000000800 */
[----:B------:R-:W-:-:S13]  /*afe0*/  R2UR UR8, R212 ;  /* 0x00000000d40872ca */ /* 0x000fda00000e0000 */
[----:B------:R-:W-:-:S04]  /*aff0*/  IMAD.U32 R3, RZ, RZ, UR8 ;  /* 0x00000008ff037e24 */ /* 0x000fc8000f8e00ff */
[----:B0-----:R-:W-:Y:S02]  /*b000*/  IMAD R2, R3, 0x80, R2 ;  /* 0x0000008003027824 */ /* 0x001fe400078e0202 */
[----:B-1---5:R-:W-:Y:S02]  /*b010*/  IMAD R3, R0, R9, RZ ;  /* 0x0000000900037224 */ /* 0x022fe400078e02ff */
        /* <DEDUP_REMOVED lines=46> */
[----:B------:R-:W-:-:S05]  /*b300*/  IMAD.WIDE.U32 R2, R7, UR8, R2 ;  /* 0x0000000807027c25 */ /* 0x000fca000f8e0002 */
[----:B------:R-:W-:Y:S02]  /*b310*/  IADD3 R3, R3, R9, RZ ;  /* 0x0000000903037210 */ /* 0x000fe40007ffe0ff */
[----:B------:R-:W-:-:S04]  /*b320*/  LEA R4, P0, R2, UR10, 0x2 ;  /* 0x0000000a02047c11 */ /* 0x000fc8000f8010ff */
[----:B------:R-:W-:Y:S01]  /*b330*/  LEA.HI.X R5, R2, UR11, R3, 0x2, P0 ;  /* 0x0000000b02057c11 */ /* 0x000fe200080f1403 */
[----:B------:R-:W-:-:S05]  /*b340*/  IMAD.MOV.U32 R3, RZ, RZ, -0x800000 ;  /* 0xff800000ff037424 */ /* 0x000fca00078e00ff */
[----:B------:R0:W-:Y:S03]  /*b350*/  STG.E desc[UR36][R4.64], R3 ;  /* 0x0000000304007986 */ /* 0x0001e6000c101924 */
.L_x_3497:
[----:B------:R-:W-:Y:S05]  /*b360*/  BSYNC B1 ;  /* 0x0000000000017941 */ /* 0x000fea0003800000 */
.L_x_3496:
[----:B------:R-:W-:-:S13]  /*b370*/  R2UR UR8, R18 ;  /* 0x00000000120872ca */ /* 0x000fda00000e0000 */
[----:B------:R-:W-:-:S06]  /*b380*/  UISETP.GT.AND UP0, UPT, UR8, 0x1, UPT ;  /* 0x000000010800788c */ /* 0x000fcc000bf04270 */
[----:B------:R-:W-:-:S13]  /*b390*/  PLOP3.LUT P0, PT, PT, PT, UP0, 0x80, 0x0 ;  /* 0x000000000000781c */ /* 0x000fda0003f0f008 */
[----:B------:R-:W-:Y:S05]  /*b3a0*/  @P0 BRA `(.L_x_3492) ;  /* 0x00000008000c0947 */ /* 0x000fea0003800000 */
[----:B------:R-:W1:Y:S01]  /*b3b0*/  LDC R11, c[0x0][0xbe8] ;  /* 0x0002fa00ff0b7b82 */ /* 0x000e620000000800 */
[----:B------:R-:W-:Y:S01]  /*b3c0*/  R2UR UR13, R212 ;  /* 0x00000000d40d72ca */ /* 0x000fe200000e0000 */
[----:B------:R-:W-:Y:S01]  /*b3d0*/  ULDC.64 UR14, c[0x0][0xaa0] ;  /* 0x0002a800000e7ab9 */ /* 0x000fe20000000a00 */
[----:B------:R-:W-:Y:S01]  /*b3e0*/  R2UR UR16, R211 ;  /* 0x00000000d31072ca */ /* 0x000fe200000e0000 */
[----:B------:R-:W-:Y:S01]  /*b3f0*/  UIMAD UR10, UR20, UR14, URZ ;  /* 0x0000000e140a72a4 */ /* 0x000fe2000f8e023f */
[----:B------:R-:W-:Y:S01]  /*b400*/  IMAD R2, R16, 0x20, R213 ;  /* 0x0000002010027824 */ /* 0x000fe200078e02d5 */
[----:B------:R-:W-:Y:S01]  /*b410*/  UIMAD.WIDE.U32 UR8, UR4, UR14, URZ ;  /* 0x0000000e040872a5 */ /* 0x000fe2000f8e003f */
[----:B------:R-:W-:Y:S01]  /*b420*/  BSSY B1, `(.L_x_3498) ;  /* 0x0000045000017945 */ /* 0x000fe20003800000 */
[----:B------:R-:W-:-:S04]  /*b430*/  UIMAD UR10, UR4, UR15, UR10 ;  /* 0x0000000f040a72a4 */ /* 0x000fc8000f8e020a */
[----:B------:R-:W-:Y:S02]  /*b440*/  UIADD3 UR9, UR9, UR10, URZ ;  /* 0x0000000a09097290 */ /* 0x000fe4000fffe03f */
[----:B0-----:R-:W-:Y:S01]  /*b450*/  IMAD.U32 R5, RZ, RZ, UR13 ;  /* 0x0000000dff057e24 */ /* 0x001fe2000f8e00ff */
[----:B------:R-:W-:Y:S01]  /*b460*/  ULDC.64 UR10, c[0x0][0xae8] ;  /* 0x0002ba00000a7ab9 */ /* 0x000fe20000000a00 */
[----:B------:R-:W-:Y:S01]  /*b470*/  IMAD.U32 R8, RZ, RZ, UR13 ;  /* 0x0000000dff087e24 */ /* 0x000fe2000f8e00ff */
[----:B------:R-:W-:Y:S01]  /*b480*/  UIMAD.WIDE.U32 UR8, UR16, UR10, UR8 ;  /* 0x0000000a100872a5 */ /* 0x000fe2000f8e0008 */
[----:B------:R-:W-:Y:S02]  /*b490*/  IMAD R6, R5, 0x80, R2 ;  /* 0x0000008005067824 */ /* 0x000fe400078e0202 */
[----:B------:R-:W-:Y:S01]  /*b4a0*/  IMAD R8, R8, 0x80, R213 ;  /* 0x0000008008087824 */ /* 0x000fe200078e02d5 */
[----:B------:R-:W-:Y:S01]  /*b4b0*/  UIMAD UR9, UR16, UR11, UR9 ;  /* 0x0000000b100972a4 */ /* 0x000fe2000f8e0209 */
[----:B------:R-:W-:Y:S01]  /*b4c0*/  IMAD.MOV.U32 R5, RZ, RZ, R6 ;  /* 0x000000ffff057224 */ /* 0x000fe200078e0006 */
[----:B-1----:R-:W-:Y:S01]  /*b4d0*/  ISETP.NE.AND P0, PT, R11, 0x1, PT ;  /* 0x000000010b00780c */ /* 0x002fe20003f05270 */
[----:B------:R-:W-:-:S02]  /*b4e0*/  ULDC.64 UR10, c[0x0][0xaf0] ;  /* 0x0002bc00000a7ab9 */ /* 0x000fc40000000a00 */
[----:B------:R-:W-:Y:S02]  /*b4f0*/  UIMAD UR12, UR12, UR10, URZ ;  /* 0x0000000a0c0c72a4 */ /* 0x000fe4000f8e023f */
[----:B------:R-:W-:Y:S02]  /*b500*/  UIMAD.WIDE.U32 UR8, UR61, UR10, UR8 ;  /* 0x0000000a3d0872a5 */ /* 0x000fe4000f8e0008 */
[----:B------:R-:W-:-:S03]  /*b510*/  UIMAD UR4, UR61, UR11, UR12 ;  /* 0x0000000b3d0472a4 */ /* 0x000fc6000f8e020c */
[----:B------:R-:W-:Y:S01]  /*b520*/  ULDC.64 UR10, c[0x0][0xae0] ;  /* 0x0002b800000a7ab9 */ /* 0x000fe20000000a00 */
[----:B------:R-:W-:Y:S02]  /*b530*/  UIADD3 UR4, UR9, UR4, URZ ;  /* 0x0000000409047290 */ /* 0x000fe4000fffe03f */
[----:B------:R-:W0:Y:S08]  /*b540*/  @P0 LDC R3, c[0x0][0xbec] ;  /* 0x0002fb00ff030b82 */ /* 0x000e300000000800 */
[----:B------:R-:W1:Y:S01]  /*b550*/  @P0 LDC R7, c[0x0][0xbf0] ;  /* 0x0002fc00ff070b82 */ /* 0x000e620000000800 */
[----:B0-----:R-:W-:-:S04]  /*b560*/  @P0 IMAD.HI.U32 R2, R6, R3, RZ ;  /* 0x0000000306020227 */ /* 0x001fc800078e00ff */
[----:B------:R-:W-:Y:S01]  /*b570*/  IMAD.U32 R3, RZ, RZ, UR9 ;  /* 0x00000009ff037e24 */ /* 0x000fe2000f8e00ff */
[----:B------:R-:W-:Y:S02]  /*b580*/  MOV R3, UR4 ;  /* 0x0000000400037c02 */ /* 0x000fe40008000f00 */
[----:B-1----:R-:W-:-:S04]  /*b590*/  @P0 SHF.R.U32.HI R5, RZ, R7, R2 ;  /* 0x00000007ff050219 */ /* 0x002fc80000011602 */
[--C-:B------:R-:W-:Y:S01]  /*b5a0*/  SHF.R.S32.HI R2, RZ, 0x1f, R5.reuse ;  /* 0x0000001fff027819 */ /* 0x100fe20000011405 */
[----:B------:R-:W-:-:S04]  /*b5b0*/  IMAD.MOV R7, RZ, RZ, -R5 ;  /* 0x000000ffff077224 */ /* 0x000fc800078e0a05 */
[----:B------:R-:W-:Y:S02]  /*b5c0*/  IMAD R4, R2, UR10, RZ ;  /* 0x0000000a02047c24 */ /* 0x000fe4000f8e02ff */
[----:B------:R-:W-:Y:S02]  /*b5d0*/  IMAD R7, R11, R7, R6 ;  /* 0x000000070b077224 */ /* 0x000fe400078e0206 */
[----:B------:R-:W-:Y:S01]  /*b5e0*/  IMAD.U32 R2, RZ, RZ, UR8 ;  /* 0x00000008ff027e24 */ /* 0x000fe2000f8e00ff */
[----:B------:R-:W-:Y:S01]  /*b5f0*/  ULDC.64 UR8, c[0x0][0xad8] ;  /* 0x0002b60000087ab9 */ /* 0x000fe20000000a00 */
[C---:B------:R-:W-:Y:S01]  /*b600*/  IMAD R9, R5.reuse, UR11, R4 ;  /* 0x0000000b05097c24 */ /* 0x040fe2000f8e0204 */
[----:B------:R-:W-:Y:S01]  /*b610*/  SHF.R.S32.HI R4, RZ, 0x1f, R7 ;  /* 0x0000001fff047819 */ /* 0x000fe20000011407 */
[----:B------:R-:W-:-:S04]  /*b620*/  IMAD.WIDE.U32 R2, R5, UR10, R2 ;  /* 0x0000000a05027c25 */ /* 0x000fc8000f8e0002 */
[----:B------:R-:W-:Y:S02]  /*b630*/  IMAD.IADD R3, R3, 0x1, R9 ;  /* 0x0000000103037824 */ /* 0x000fe400078e0209 */
[----:B------:R-:W-:Y:S02]  /*b640*/  IMAD R6, R4, UR8, RZ ;  /* 0x0000000804067c24 */ /* 0x000fe4000f8e02ff */
[----:B-----5:R-:W-:Y:S02]  /*b650*/  IMAD R11, R0, R11, RZ ;  /* 0x0000000b000b7224 */ /* 0x020fe400078e02ff */
[C---:B------:R-:W-:Y:S02]  /*b660*/  VIADD R4, R8.reuse, 0x40 ;  /* 0x0000004008047836 */ /* 0x040fe40000000000 */
[C---:B------:R-:W-:Y:S01]  /*b670*/  IMAD R5, R7.reuse, UR9, R6 ;  /* 0x0000000907057c24 */ /* 0x040fe2000f8e0206 */
[-C--:B------:R-:W-:Y:S01]  /*b680*/  ISETP.GE.AND P2, PT, R8, R11.reuse, PT ;  /* 0x0000000b0800720c */ /* 0x080fe20003f46270 */
[----:B------:R-:W-:Y:S01]  /*b690*/  IMAD.WIDE.U32 R2, R7, UR8, R2 ;  /* 0x0000000807027c25 */ /* 0x000fe2000f8e0002 */
[----:B------:R-:W-:Y:S01]  /*b6a0*/  ULDC.64 UR8, c[0x0][0xa80] ;  /* 0x0002a00000087ab9 */ /* 0x000fe20000000a00 */
[----:B------:R-:W-:-:S02]  /*b6b0*/  ISETP.GE.AND P1, PT, R4, R11, PT ;  /* 0x0000000b0400720c */ /* 0x000fc40003f26270 */
[----:B------:R-:W-:Y:S01]  /*b6c0*/  IMAD.IADD R3, R3, 0x1, R5 ;  /* 0x0000000103037824 */ /* 0x000fe200078e0205 */
[----:B------:R-:W-:Y:S01]  /*b6d0*/  LEA R4, P3, R2, UR8, 0x1 ;  /* 0x0000000802047c11 */ /* 0x000fe2000f8608ff */
[----:B------:R-:W-:Y:S02]  /*b6e0*/  VIADD R0, R8, 0x20 ;  /* 0x0000002008007836 */ /* 0x000fe40000000000 */
[----:B------:R-:W-:Y:S01]  /*b6f0*/  IMAD.SHL.U32 R7, R16, 0x8, RZ ;  /* 0x0000000810077824 */ /* 0x000fe200078e00ff */
[----:B------:R-:W-:Y:S02]  /*b700*/  LEA.HI.X R5, R2, UR9, R3, 0x1, P3 ;  /* 0x0000000902057c11 */ /* 0x000fe400098f0c03 */
[----:B------:R-:W-:Y:S01]  /*b710*/  ISETP.GE.AND P0, PT, R0, R11, PT ;  /* 0x0000000b0000720c */ /* 0x000fe20003f06270 */
[C---:B------:R-:W-:Y:S01]  /*b720*/  VIADD R9, R7.reuse, 0x40 ;  /* 0x0000004007097836 */ /* 0x040fe20000000000 */
[----:B------:R-:W-:Y:S01]  /*b730*/  IADD3 R13, R7, 0x80, RZ ;  /* 0x00000080070d7810 */ /* 0x000fe20007ffe0ff */
[----:B------:R0:W1:Y:S01]  /*b740*/  SHFL.IDX PT, R2, R4, RZ, 0x181f ;  /* 0x00181fff04027589 */ /* 0x00006200000e0000 */
[----:B------:R-:W-:-:S02]  /*b750*/  SHF.R.S32.HI R6, RZ, 0x1f, R7 ;  /* 0x0000001fff067819 */ /* 0x000fc40000011407 */
[----:B------:R-:W-:Y:S01]  /*b760*/  SHF.R.S32.HI R10, RZ, 0x1f, R9 ;  /* 0x0000001fff0a7819 */ /* 0x000fe20000011409 */
[----:B------:R0:W2:Y:S01]  /*b770*/  SHFL.IDX PT, R0, R5, RZ, 0x181f ;  /* 0x00181fff05007589 */ /* 0x0000a200000e0000 */
        /* <DEDUP_REMOVED lines=11> */
[----:B------:R3:W-:Y:S01]  /*b830*/  @!P4 ST.E.128 desc[UR36][R14.64], RZ ;  /* 0x000000ff0e00c985 */ /* 0x0007e2000c101d24 */
[----:B------:R-:W-:-:S03]  /*b840*/  @!P2 LEA.HI.X R3, R13, R0, R12, 0x1, P6 ;  /* 0x000000000d03a211 */ /* 0x000fc600030f0c0c */
[----:B------:R3:W-:Y:S04]  /*b850*/  @!P3 ST.E.128 desc[UR36][R20.64], RZ ;  /* 0x000000ff1400b985 */ /* 0x0007e8000c101d24 */
[----:B------:R3:W-:Y:S02]  /*b860*/  @!P2 ST.E.128 desc[UR36][R2.64], RZ ;  /* 0x000000ff0200a985 */ /* 0x0007e4000c101d24 */
.L_x_3499:
[----:B------:R-:W-:Y:S05]  /*b870*/  BSYNC B1 ;  /* 0x0000000000017941 */ /* 0x000fea0003800000 */
.L_x_3498:
[----:B--2---:R2:W4:Y:S01]  /*b880*/  SHFL.IDX PT, R0, R5, 0x1, 0x181f ;  /* 0x00381f0005007f89 */ /* 0x00452200000e0000 */
[----:B------:R-:W-:Y:S03]  /*b890*/  BSSY B1, `(.L_x_3500) ;  /* 0x0000010000017945 */ /* 0x000fe60003800000 */
[----:B-1-3--:R2:W1:Y:S01]  /*b8a0*/  SHFL.IDX PT, R2, R4, 0x1, 0x181f ;  /* 0x00381f0004027f89 */ /* 0x00a46200000e0000 */
[----:B------:R-:W-:Y:S05]  /*b8b0*/  @P0 BRA `(.L_x_3501) ;  /* 0x0000000000340947 */ /* 0x000fea0003800000 */
[----:B------:R-:W-:Y:S02]  /*b8c0*/  ULDC UR4, c[0x0][0xac8] ;  /* 0x0002b20000047ab9 */ /* 0x000fe40000000800 */
[----:B------:R-:W-:Y:S02]  /*b8d0*/  ISETP.GE.AND P4, PT, R7, UR4, PT ;  /* 0x0000000407007c0c */ /* 0x000fe4000bf86270 */
[----:B------:R-:W-:Y:S02]  /*b8e0*/  ISETP.GE.AND P5, PT, R9, UR4, PT ;  /* 0x0000000409007c0c */ /* 0x000fe4000bfa6270 */
[----:B------:R-:W-:-:S09]  /*b8f0*/  ISETP.GE.AND P6, PT, R13, UR4, PT ;  /* 0x000000040d007c0c */ /* 0x000fd2000bfc6270 */
[-C--:B-1----:R-:W-:Y:S02]  /*b900*/  @!P4 LEA R14, P0, R7, R2.reuse, 0x1 ;  /* 0x00000002070ec211 */ /* 0x082fe400078008ff */
[-C--:B------:R-:W-:Y:S02]  /*b910*/  @!P5 LEA R20, P2, R9, R2.reuse, 0x1 ;  /* 0x000000020914d211 */ /* 0x080fe400078408ff */
[----:B------:R-:W-:Y:S02]  /*b920*/  @!P6 LEA R2, P3, R13, R2, 0x1 ;  /* 0x000000020d02e211 */ /* 0x000fe400078608ff */
[-C--:B----4-:R-:W-:Y:S02]  /*b930*/  @!P4 LEA.HI.X R15, R7, R0.reuse, R6, 0x1, P0 ;  /* 0x00000000070fc211 */ /* 0x090fe400000f0c06 */
[-C--:B------:R-:W-:Y:S02]  /*b940*/  @!P5 LEA.HI.X R21, R9, R0.reuse, R10, 0x1, P2 ;  /* 0x000000000915d211 */ /* 0x080fe400010f0c0a */
[----:B------:R-:W-:Y:S01]  /*b950*/  @!P6 LEA.HI.X R3, R13, R0, R12, 0x1, P3 ;  /* 0x000000000d03e211 */ /* 0x000fe200018f0c0c */
[----:B------:R3:W-:Y:S04]  /*b960*/  @!P4 ST.E.128 desc[UR36][R14.64], RZ ;  /* 0x000000ff0e00c985 */ /* 0x0007e8000c101d24 */
[----:B------:R3:W-:Y:S04]  /*b970*/  @!P5 ST.E.128 desc[UR36][R20.64], RZ ;  /* 0x000000ff1400d985 */ /* 0x0007e8000c101d24 */
[----:B------:R3:W-:Y:S02]  /*b980*/  @!P6 ST.E.128 desc[UR36][R2.64], RZ ;  /* 0x000000ff0200e985 */ /* 0x0007e4000c101d24 */
.L_x_3501:
[----:B------:R-:W-:Y:S05]  /*b990*/  BSYNC B1 ;  /* 0x0000000000017941 */ /* 0x000fea0003800000 */
.L_x_3500:
[----:B----4-:R4:W0:Y:S01]  /*b9a0*/  SHFL.IDX PT, R0, R5, 0x2, 0x181f ;  /* 0x00581f0005007f89 */ /* 0x01082200000e0000 */
        /* <DEDUP_REMOVED lines=10> */
[-C--:B0-----:R-:W-:Y:S02]  /*ba50*/  @!P3 LEA.HI.X R15, R7, R0.reuse, R6, 0x1, P0 ;  /* 0x00000000070fb211 */ /* 0x081fe400000f0c06 */
[-C--:B------:R-:W-:Y:S02]  /*ba60*/  @!P4 LEA.HI.X R21, R9, R0.reuse, R10, 0x1, P1 ;  /* 0x000000000915c211 */ /* 0x080fe400008f0c0a */
[----:B------:R-:W-:Y:S01]  /*ba70*/  @!P5 LEA.HI.X R3, R13, R0, R12, 0x1, P2 ;  /* 0x000000000d03d211 */ /* 0x000fe200010f0c0c */
[----:B------:R3:W-:Y:S04]  /*ba80*/  @!P3 ST.E.128 desc[UR36][R14.64], RZ ;  /* 0x000000ff0e00b985 */ /* 0x0007e8000c101d24 */
[----:B------:R3:W-:Y:S04]  /*ba90*/  @!P4 ST.E.128 desc[UR36][R20.64], RZ ;  /* 0x000000ff1400c985 */ /* 0x0007e8000c101d24 */
[----:B------:R3:W-:Y:S02]  /*baa0*/  @!P5 ST.E.128 desc[UR36][R2.64], RZ ;  /* 0x000000ff0200d985 */ /* 0x0007e4000c101d24 */
.L_x_3503:
[----:B------:R-:W-:Y:S05]  /*bab0*/  BSYNC B1 ;  /* 0x0000000000017941 */ /* 0x000fea0003800000 */
.L_x_3502:
        /* <DEDUP_REMOVED lines=8> */
[----:B------:R-:W-:-:S09]  /*bb40*/  ISETP.GE.AND P5, PT, R13, UR4, PT ;  /* 0x000000040d007c0c */ /* 0x000fd2000bfa6270 */
[-C--:B--2---:R-:W-:Y:S02]  /*bb50*/  @!P3 LEA R14, P0, R7, R2.reuse, 0x1 ;  /* 0x00000002070eb211 */ /* 0x084fe400078008ff */
        /* <DEDUP_REMOVED lines=8> */
.L_x_3492:
[----:B------:R-:W-:Y:S05]  /*bbe0*/  BSYNC B0 ;  /* 0x0000000000007941 */ /* 0x000fea0003800000 */
.L_x_3482:
[----:B------:R-:W-:Y:S02]  /*bbf0*/  ULDC UR4, c[0x0][0xc3c] ;  /* 0x00030f0000047ab9 */ /* 0x000fe40000000800 */
[----:B------:R-:W-:-:S06]  /*bc00*/  UISETP.GE.AND UP0, UPT, UR7, UR4, UPT ;  /* 0x000000040700728c */ /* 0x000fcc000bf06270 */
[----:B------:R-:W-:-:S13]  /*bc10*/  PLOP3.LUT P0, PT, PT, PT, UP0, 0x80, 0x0 ;  /* 0x000000000000781c */ /* 0x000fda0003f0f008 */
[----:B------:R-:W-:Y:S05]  /*bc20*/  @!P0 BRA `(.L_x_3504) ;  /* 0xffffff5000f08947 */ /* 0x000fea000383ffff */
[----:B------:R-:W-:Y:S05]  /*bc30*/  EXIT ;  /* 0x000000000000794d */ /* 0x000fea0003800000 */
.L_x_3453:
        /* <DEDUP_REMOVED lines=16> */
.L_x_3505:
        /* <DEDUP_REMOVED lines=37> */
[----:B0-----:R-:W-:Y:S02]  /*bf90*/  ISETP.GT.AND P6, PT, R8, UR6, PT ;  /* 0x0000000608007c0c */ /* 0x001fe4000bfc4270 */
[----:B------:R-:W-:-:S11]  /*bfa0*/  MOV R3, R8 ;  /* 0x0000000800037202 */ /* 0x000fd60000000f00 */
[----:B------:R-:W-:Y:S05]  /*bfb0*/  @P6 BRA `(.L_x_3507) ;  /* 0x0000000000986947 */ /* 0x000fea0003800000 */
[----:B------:R-:W-:Y:S01]  /*bfc0*/  IMAD.MOV.U32 R8, RZ, RZ, R3 ;  /* 0x000000ffff087224 */ /* 0x000fe200078e0003 */
[----:B------:R-:W-:Y:S01]  /*bfd0*/  UMOV UR4, URZ ;  /* 0x0000003f00047c82 */ /* 0x000fe20008000000 */
[----:B------:R-:W-:-:S05]  /*bfe0*/  ULDC UR5, c[0x0][0xc38] ;  /* 0x00030e0000057ab9 */ /* 0x000fca0000000800 */
.L_x_3509:
        /* <DEDUP_REMOVED lines=35> */
.L_x_3507:
        /* <DEDUP_REMOVED lines=18> */
.L_x_3510:
[----:B-1----:R-:W-:Y:S01]  /*c340*/  IMAD R16, R16, UR5, R11 ;  /* 0x0000000510107c24 */ /* 0x002fe2000f8e020b */
[----:B0-----:R-:W-:Y:S01]  /*c350*/  IABS R5, R9 ;  /* 0x0000000900057213 */ /* 0x001fe20000000000 */
[----:B------:R-:W-:Y:S01]  /*c360*/  IMAD.MOV.U32 R11, RZ, RZ, R12 ;  /* 0x000000ffff0b7224 */ /* 0x000fe200078e000c */
[----:B------:R-:W-:Y:S01]  /*c370*/  IABS R12, R6 ;  /* 0x00000006000c7213 */ /* 0x000fe20000000000 */
[----:B------:R-:W-:Y:S01]  /*c380*/  IMAD.MOV.U32 R2, RZ, RZ, RZ ;  /* 0x000000ffff027224 */ /* 0x000fe200078e00ff */
[----:B------:R-:W-:Y:S01]  /*c390*/  IADD3 R17, -R16, UR6, RZ ;  /* 0x0000000610117c10 */ /* 0x000fe2000fffe1ff */
[----:B------:R-:W-:Y:S01]  /*c3a0*/  IMAD R11, R11, R4, RZ ;  /* 0x000000040b0b7224 */ /* 0x000fe200078e02ff */
[----:B------:R-:W-:Y:S01]  /*c3b0*/  IADD3 R12, RZ, -R12, RZ ;  /* 0x8000000cff0c7210 */ /* 0x000fe20007ffe0ff */
[----:B------:R-:W0:Y:S01]  /*c3c0*/  I2F.RP R8, R5 ;  /* 0x0000000500087306 */ /* 0x000e220000209400 */
        /* <DEDUP_REMOVED lines=21> */
[----:B------:R-:W-:Y:S01]  /*c520*/  IMAD.MOV R10, RZ, RZ, -R10 ;  /* 0x000000ffff0a7224 */ /* 0x000fe200078e0a0a */
[----:B------:R-:W-:Y:S01]  /*c530*/  @!P2 IADD3 R8, -R8, RZ, RZ ;  /* 0x000000ff0808a210 */ /* 0x000fe20007ffe1ff */
[----:B------:R-:W-:Y:S01]  /*c540*/  IMAD R11, R2, R5, RZ ;  /* 0x00000005020b7224 */ /* 0x000fe200078e02ff */
[----:B------:R-:W-:Y:S01]  /*c550*/  @!P1 LOP3.LUT R8, RZ, R6, RZ, 0x33, !PT ;  /* 0x00000006ff089212 */ /* 0x000fe200078e33ff */
[----:B------:R-:W-:-:S03]  /*c560*/  IMAD.MOV.U32 R2, RZ, RZ, RZ ;  /* 0x000000ffff027224 */ /* 0x000fc600078e00ff */
[----:B------:R-:W-:Y:S01]  /*c570*/  IABS R4, R8 ;  /* 0x0000000800047213 */ /* 0x000fe20000000000 */
        /* <DEDUP_REMOVED lines=16> */
[----:B------:R-:W-:-:S04]  /*c680*/  @!P1 LOP3.LUT R2, RZ, R9, RZ, 0x33, !PT ;  /* 0x00000009ff029212 */ /* 0x000fc800078e33ff */
[----:B------:R-:W-:-:S05]  /*c690*/  IADD3 R18, -R2, RZ, RZ ;  /* 0x000000ff02127210 */ /* 0x000fca0007ffe1ff */
[C---:B------:R-:W-:Y:S02]  /*c6a0*/  IMAD R18, R9.reuse, R18, R8 ;  /* 0x0000001209127224 */ /* 0x040fe400078e0208 */
[----:B------:R-:W-:-:S04]  /*c6b0*/  IMAD R9, R9, 0x1000000, R2 ;  /* 0x0100000009097824 */ /* 0x000fc800078e0202 */
[----:B------:R-:W-:Y:S01]  /*c6c0*/  IMAD R18, R18, 0x10000, R9 ;  /* 0x0001000012127824 */ /* 0x000fe200078e0209 */
[----:B------:R-:W-:Y:S06]  /*c6d0*/  BRA `(.L_x_3511) ;  /* 0x0000000000147947 */ /* 0x000fec0003800000 */
.L_x_3508:
[----:B------:R-:W-:Y:S01]  /*c6e0*/  ULDC UR4, c[0x0][0xc3c] ;  /* 0x00030f0000047ab9 */ /* 0x000fe20000000800 */
[----:B------:R-:W-:Y:S02]  /*c6f0*/  IMAD.MOV.U32 R17, RZ, RZ, RZ ;  /* 0x000000ffff117224 */ /* 0x000fe400078e00ff */
[----:B------:R-:W-:Y:S02]  /*c700*/  IMAD.U32 R16, RZ, RZ, UR6 ;  /* 0x00000006ff107e24 */ /* 0x000fe4000f8e00ff */
[----:B------:R-:W-:Y:S02]  /*c710*/  IMAD.MOV.U32 R18, RZ, RZ, RZ ;  /* 0x000000ffff127224 */ /* 0x000fe400078e00ff */
[----:B------:R-:W-:-:S07]  /*c720*/  IMAD.U32 R19, RZ, RZ, UR4 ;  /* 0x00000004ff137e24 */ /* 0x000fce000f8e00ff */
.L_x_3511:
[----:B------:R-:W-:-:S13]  /*c730*/  ISETP.NE.AND P0, PT, R7, RZ, PT ;  /* 0x000000ff0700720c */ /* 0x000fda0003f05270 */
[----:B------:R-:W0:Y:S01]  /*c740*/  @!P0 S2R R3, SR_CgaCtaId ;  /* 0x0000000000038919 */ /* 0x000e220000008800 */
[----:B------:R-:W-:-:S04]  /*c750*/  @!P0 MOV R2, 0x400 ;  /* 0x0000040000028802 */ /* 0x000fc80000000f00 */
[----:B0-----:R-:W-:-:S05]  /*c760*/  @!P0 LEA R2, R3, R2, 0x18 ;  /* 0x0000000203028211 */ /* 0x001fca00078ec0ff */
[----:B------:R1:W-:Y:S01]  /*c770*/  @!P0 STS.128 [R2+0x308d0], R16 ;  /* 0x0308d01002008388 */ /* 0x0003e20000000c00 */
[----:B------:R-:W-:Y:S06]  /*c780*/  BAR.ARV 0x5, 0x180 ;  /* 0x0146000000007b1d */ /* 0x000fec0000002000 */
.L_x_3506:
[----:B------:R2:W-:Y:S01]  /*c790*/  STL [R1+0x20], RZ ;  /* 0x000020ff01007387 */ /* 0x0005e20000100800 */
[----:B------:R-:W-:Y:S01]  /*c7a0*/  ULDC UR4, c[0x0][0xc3c] ;  /* 0x00030f0000047ab9 */ /* 0x000fe20000000800 */
[----:B------:R-:W-:Y:S01]  /*c7b0*/  MOV R28, 0x1 ;  /* 0x00000001001c7802 */ /* 0x000fe20000000f00 */
[----:B------:R-:W-:Y:S01]  /*c7c0*/  IMAD.MOV.U32 R27, RZ, RZ, RZ ;  /* 0x000000ffff1b7224 */ /* 0x000fe200078e00ff */
[----:B0-----:R-:W-:-:S13]  /*c7d0*/  ISETP.GE.AND P0, PT, R19, UR4, PT ;  /* 0x0000000413007c0c */ /* 0x001fda000bf06270 */
        /* <DEDUP_REMOVED lines=25> */
.L_x_3575:
        /* <DEDUP_REMOVED lines=11> */
[C---:B------:R-:W-:Y:S02]  /*ca20*/  @P0 LEA R2, P1, R29.reuse, UR4, 0x2 ;  /* 0x000000041d020c11 */ /* 0x040fe4000f8210ff */
[C---:B------:R-:W-:Y:S01]  /*ca30*/  SHF.L.U32 R24, R29.reuse, 0x2, RZ ;  /* 0x000000021d187819 */ /* 0x040fe200000006ff */
[----:B------:R0:W-:Y:S01]  /*ca40*/  STL [R1+0x10], R0 ;  /* 0x0000100001007387 */ /* 0x0001e20000100800 */
[----:B------:R-:W-:Y:S01]  /*ca50*/  @P0 LEA.HI.X R3, R29, UR5, R0, 0x2, P1 ;  /* 0x000000051d030c11 */ /* 0x000fe200088f1400 */
[----:B------:R-:W-:-:S04]  /*ca60*/  ULDC.64 UR4, c[0x0][0xa00] ;  /* 0x0002800000047ab9 */ /* 0x000fc80000000a00 */
[----:B------:R1:W2:Y:S01]  /*ca70*/  @P0 LDG.E R6, desc[UR36][R2.64] ;  /* 0x0000002402060981 */ /* 0x0002a2000c1e1900 */
[----:B------:R-:W-:Y:S02]  /*ca80*/  ISETP.NE.U32.AND P0, PT, RZ, UR4, PT ;  /* 0x00000004ff007c0c */ /* 0x000fe4000bf05070 */
[----:B------:R-:W-:Y:S02]  /*ca90*/  SHF.L.U64.HI R25, R29, 0x2, R0 ;  /* 0x000000021d197819 */ /* 0x000fe40000010200 */
[----:B------:R-:W-:Y:S02]  /*caa0*/  ISETP.NE.AND.EX P2, PT, RZ, UR5, PT, P0 ;  /* 0x00000005ff007c0c */ /* 0x000fe4000bf45300 */
[----:B------:R-:W-:Y:S02]  /*cab0*/  ISETP.NE.U32.AND P0, PT, RZ, UR6, PT ;  /* 0x00000006ff007c0c */ /* 0x000fe4000bf05070 */
[----:B------:R-:W-:Y:S02]  /*cac0*/  LOP3.LUT R23, R23, 0xffffffbf, RZ, 0xc0, !PT ;  /* 0xffffffbf17177812 */ /* 0x000fe400078ec0ff */
[----:B------:R-:W-:-:S02]  /*cad0*/  ISETP.NE.AND.EX P0, PT, RZ, UR7, PT, P0 ;  /* 0x00000007ff007c0c */ /* 0x000fc4000bf05300 */
[----:B-1----:R-:W-:-:S04]  /*cae0*/  IADD3 R2, P1, R24, UR4, RZ ;  /* 0x0000000418027c10 */ /* 0x002fc8000ff3e0ff */
[----:B------:R-:W-:Y:S01]  /*caf0*/  IADD3.X R3, R25, UR5, RZ, P1, !PT ;  /* 0x0000000519037c10 */ /* 0x000fe20008ffe4ff */
[----:B------:R-:W-:Y:S01]  /*cb00*/  ULDC.64 UR4, c[0x0][0x418] ;  /* 0x0001060000047ab9 */ /* 0x000fe20000000a00 */
[----:B------:R-:W-:-:S03]  /*cb10*/  @P2 LOP3.LUT R23, R23, 0x40, RZ, 0xfc, !PT ;  /* 0x0000004017172812 */ /* 0x000fc600078efcff */
[----:B------:R1:W5:Y:S02]  /*cb20*/  @P2 LDG.E R35, desc[UR36][R2.64] ;  /* 0x0000002402232981 */ /* 0x000364000c1e1900 */
[----:B------:R-:W-:-:S04]  /*cb30*/  @P0 IADD3 R4, P1, R24, UR6, RZ ;  /* 0x0000000618040c10 */ /* 0x000fc8000ff3e0ff */
[----:B------:R-:W-:-:S05]  /*cb40*/  @P0 IADD3.X R5, R25, UR7, RZ, P1, !PT ;  /* 0x0000000719050c10 */ /* 0x000fca0008ffe4ff */
[----:B0-----:R-:W3:Y:S01]  /*cb50*/  @P0 LDG.E R0, desc[UR36][R4.64] ;  /* 0x0000002404000981 */ /* 0x001ee2000c1e1900 */
[----:B------:R-:W-:-:S03]  /*cb60*/  UISETP.NE.U32.AND UP0, UPT, UR4, URZ, UPT ;  /* 0x0000003f0400728c */ /* 0x000fc6000bf05070 */
[----:B------:R-:W-:Y:S01]  /*cb70*/  ULDC UR4, c[0x0][0x424] ;  /* 0x0001090000047ab9 */ /* 0x000fe20000000800 */
[----:B------:R-:W-:-:S03]  /*cb80*/  UISETP.NE.AND.EX UP0, UPT, UR5, URZ, UPT, UP0 ;  /* 0x0000003f0500728c */ /* 0x000fc6000bf05300 */
[----:B------:R-:W-:Y:S01]  /*cb90*/  ULDC UR5, c[0x0][0x2f0] ;  /* 0x0000bc0000057ab9 */ /* 0x000fe20000000800 */
[----:B------:R-:W-:-:S04]  /*cba0*/  USEL UR4, UR4, 0x1, UP0 ;  /* 0x0000000104047887 */ /* 0x000fc80008000000 */
[----:B------:R-:W-:-:S06]  /*cbb0*/  UIMAD UR4, UR4, UR5, URZ ;  /* 0x00000005040472a4 */ /* 0x000fcc000f8e023f */
[----:B------:R-:W-:Y:S01]  /*cbc0*/  IMAD.U32 R37, RZ, RZ, UR4 ;  /* 0x00000004ff257e24 */ /* 0x000fe2000f8e00ff */
        /* <DEDUP_REMOVED lines=11> */
.L_x_3513:
[----:B------:R-:W-:Y:S01]  /*cc80*/  ULDC.64 UR4, c[0x0][0xa20] ;  /* 0x0002880000047ab9 */ /* 0x000fe20000000a00 */
[----:B------:R-:W-:Y:S01]  /*cc90*/  IMAD.MOV.U32 R30, RZ, RZ, R29 ;  /* 0x000000ffff1e7224 */ /* 0x000fe200078e001d */
[----:B------:R-:W-:-:S04]  /*cca0*/  ISETP.NE.U32.AND P0, PT, RZ, UR4, PT ;  /* 0x00000004ff007c0c */ /* 0x000fc8000bf05070 */
[----:B------:R-:W-:-:S13]  /*ccb0*/  ISETP.NE.AND.EX P0, PT, RZ, UR5, PT, P0 ;  /* 0x00000005ff007c0c */ /* 0x000fda000bf05300 */
[----:B------:R-:W-:Y:S05]  /*ccc0*/  @!P0 BRA `(.L_x_3514) ;  /* 0x0000000000108947 */ /* 0x000fea0003800000 */
[----:B-1----:R-:W-:-:S04]  /*ccd0*/  IADD3 R2, P0, R24, UR4, RZ ;  /* 0x0000000418027c10 */ /* 0x002fc8000ff1e0ff */
[----:B------:R-:W-:-:S05]  /*cce0*/  IADD3.X R3, R25, UR5, RZ, P0, !PT ;  /* 0x0000000519037c10 */ /* 0x000fca00087fe4ff */
[----:B------:R1:W5:Y:S01]  /*ccf0*/  LDG.E R37, desc[UR36][R2.64] ;  /* 0x0000002402257981 */ /* 0x000362000c1e1900 */
[----:B------:R-:W-:Y:S05]  /*cd00*/  BRA `(.L_x_3515) ;  /* 0x0000000000247947 */ /* 0x000fea0003800000 */
.L_x_3514:
[----:B------:R-:W-:Y:S02]  /*cd10*/  ULDC.64 UR4, c[0x0][0xa08] ;  /* 0x0002820000047ab9 */ /* 0x000fe40000000a00 */
[----:B------:R-:W-:-:S04]  /*cd20*/  ISETP.NE.U32.AND P0, PT, RZ, UR4, PT ;  /* 0x00000004ff007c0c */ /* 0x000fc8000bf05070 */
[----:B------:R-:W-:-:S13]  /*cd30*/  ISETP.NE.AND.EX P0, PT, RZ, UR5, PT, P0 ;  /* 0x00000005ff007c0c */ /* 0x000fda000bf05300 */
[----:B------:R-:W-:Y:S05]  /*cd40*/  @!P0 BRA `(.L_x_3515) ;  /* 0x0000000000148947 */ /* 0x000fea0003800000 */
[----:B-1----:R-:W1:Y:S02]  /*cd50*/  LDC.64 R2, c[0x0][0xa08] ;  /* 0x00028200ff027b82 */ /* 0x002e640000000a00 */
[----:B-1----:R-:W-:-:S05]  /*cd60*/  IMAD.WIDE R2, R30, 0x4, R2 ;  /* 0x000000041e027825 */ /* 0x002fca00078e0202 */
[----:B------:R-:W3:Y:S04]  /*cd70*/  LDG.E R37, desc[UR36][R2.64] ;  /* 0x0000002402257981 */ /* 0x000ee8000c1e1900 */
[----:B0-2---:R-:W3:Y:S02]  /*cd80*/  LDG.E R0, desc[UR36][R2.64+0x4] ;  /* 0x0000042402007981 */ /* 0x005ee4000c1e1900 */
[----:B---3--:R-:W-:-:S07]  /*cd90*/  IMAD.IADD R37, R0, 0x1, -R37 ;  /* 0x0000000100257824 */ /* 0x008fce00078e0a25 */
.L_x_3515:
[----:B-----5:R-:W-:Y:S01]  /*cda0*/  IMAD.IADD R37, R37, 0x1, -R6 ;  /* 0x0000000125257824 */ /* 0x020fe200078e0a06 */
[----:B012---:R-:W-:Y:S01]  /*cdb0*/  LOP3.LUT R0, R18, 0xff000000, RZ, 0xc0, !PT ;  /* 0xff00000012007812 */ /* 0x007fe200078ec0ff */
[----:B------:R-:W-:Y:S02]  /*cdc0*/  BSSY B0, `(.L_x_3516) ;  /* 0x0000029000007945 */ /* 0x000fe40003800000 */
[C---:B------:R-:W-:Y:S01]  /*cdd0*/  VIADD R2, R37.reuse, 0x5f ;  /* 0x0000005f25027836 */ /* 0x040fe20000000000 */
[----:B------:R-:W-:Y:S02]  /*cde0*/  ISETP.GE.AND P0, PT, R37, 0x1, PT ;  /* 0x000000012500780c */ /* 0x000fe40003f06270 */
[----:B------:R-:W-:Y:S01]  /*cdf0*/  SHF.R.U32.HI R3, RZ, 0x8, R0 ;  /* 0x00000008ff037819 */ /* 0x000fe20000011600 */
[----:B------:R-:W-:Y:S01]  /*ce00*/  IMAD.HI R2, R2, 0x2aaaaaab, RZ ;  /* 0x2aaaaaab02027827 */ /* 0x000fe200078e02ff */
[----:B------:R-:W-:-:S04]  /*ce10*/  LOP3.LUT R0, R18, 0xff0000, RZ, 0xc0, !PT ;  /* 0x00ff000012007812 */ /* 0x000fc800078ec0ff */
[----:B------:R-:W-:Y:S02]  /*ce20*/  LEA.HI R5, R0, R3, RZ, 0x10 ;  /* 0x0000000300057211 */ /* 0x000fe400078f80ff */
[----:B------:R-:W-:Y:S02]  /*ce30*/  SHF.R.U32.HI R3, RZ, 0x1f, R2 ;  /* 0x0000001fff037819 */ /* 0x000fe40000011602 */
[----:B------:R-:W-:Y:S02]  /*ce40*/  LOP3.LUT R4, R5, 0xff, RZ, 0xc0, !PT ;  /* 0x000000ff05047812 */ /* 0x000fe400078ec0ff */
[----:B------:R-:W-:Y:S02]  /*ce50*/  LEA.HI.SX32 R0, R2, R3, 0x1c ;  /* 0x0000000302007211 */ /* 0x000fe400078fe2ff */
        /* <DEDUP_REMOVED lines=9> */
[----:B------:R-:W-:Y:S01]  /*cef0*/  ISETP.GE.AND P2, PT, R2, RZ, PT ;  /* 0x000000ff0200720c */ /* 0x000fe20003f46270 */
[----:B------:R-:W-:Y:S01]  /*cf00*/  IMAD.MOV.U32 R2, RZ, RZ, RZ ;  /* 0x000000ffff027224 */ /* 0x000fe200078e00ff */
[----:B0-----:R-:W0:Y:S02]  /*cf10*/  MUFU.RCP R7, R7 ;  /* 0x0000000700077308 */ /* 0x001e240000001000 */
[----:B0-----:R-:W-:Y:S01]  /*cf20*/  VIADD R3, R7, 0xffffffe ;  /* 0x0ffffffe07037836 */ /* 0x001fe20000000000 */
[----:B------:R-:W-:-:S05]  /*cf30*/  IABS R7, R5 ;  /* 0x0000000500077213 */ /* 0x000fca0000000000 */
[----:B------:R-:W0:Y:S01]  /*cf40*/  F2I.FTZ.U32.TRUNC.NTZ R3, R3 ;  /* 0x0000000300037305 */ /* 0x000e22000021f000 */
[----:B------:R-:W-:Y:S02]  /*cf50*/  IMAD.MOV R7, RZ, RZ, -R7 ;  /* 0x000000ffff077224 */ /* 0x000fe400078e0a07 */
[----:B0-----:R-:W-:-:S04]  /*cf60*/  IMAD.MOV R9, RZ, RZ, -R3 ;  /* 0x000000ffff097224 */ /* 0x001fc800078e0a03 */
[----:B------:R-:W-:-:S04]  /*cf70*/  IMAD R9, R9, R6, RZ ;  /* 0x0000000609097224 */ /* 0x000fc800078e02ff */
[----:B------:R-:W-:Y:S01]  /*cf80*/  IMAD.HI.U32 R2, R3, R9, R2 ;  /* 0x0000000903027227 */ /* 0x000fe200078e0002 */
[----:B------:R-:W-:-:S05]  /*cf90*/  IABS R3, R8 ;  /* 0x0000000800037213 */ /* 0x000fca0000000000 */
        /* <DEDUP_REMOVED lines=9> */
[----:B------:R-:W-:-:S04]  /*d030*/  @!P1 LOP3.LUT R2, RZ, R5, RZ, 0x33, !PT ;  /* 0x00000005ff029212 */ /* 0x000fc800078e33ff */
[----:B------:R-:W-:-:S07]  /*d040*/  MOV R3, R2 ;  /* 0x0000000200037202 */ /* 0x000fce0000000f00 */
.L_x_3517:
[----:B------:R-:W-:Y:S05]  /*d050*/  BSYNC B0 ;  /* 0x0000000000007941 */ /* 0x000fea0003800000 */
.L_x_3516:
[-C--:B------:R-:W-:Y:S01]  /*d060*/  IMAD R2, R4, R3.reuse, RZ ;  /* 0x0000000304027224 */ /* 0x080fe200078e02ff */
[----:B------:R-:W-:Y:S04]  /*d070*/  BSSY B7, `(.L_x_3518) ;  /* 0x0000365000077945 */ /* 0x000fe80003800000 */
[----:B------:R-:W-:Y:S01]  /*d080*/  VIADDMNMX R0, R2, R3, R0, PT ;  /* 0x0000000302007246 */ /* 0x000fe20003800100 */
[----:B------:R0:W-:Y:S03]  /*d090*/  STL [R1], R2 ;  /* 0x0000000201007387 */ /* 0x0001e60000100800 */
        /* <DEDUP_REMOVED lines=10> */
[----:B------:R-:W0:Y:S08]  /*d140*/  FLO.U32 R0, UR4 ;  /* 0x0000000400007d00 */ /* 0x000e3000080e0000 */
[----:B------:R-:W1:Y:S01]  /*d150*/  POPC R5, UR4 ;  /* 0x0000000400057d09 */ /* 0x000e620008000000 */
[----:B0-----:R-:W-:-:S13]  /*d160*/  ISETP.EQ.U32.AND P0, PT, R0, R7, PT ;  /* 0x000000070000720c */ /* 0x001fda0003f02070 */
[----:B-1----:R-:W2:Y:S01]  /*d170*/  @P0 ATOMG.E.ADD.STRONG.GPU PT, R3, desc[UR36][R2.64], R5 ;  /* 0x00000005020309a8 */ /* 0x002ea200081ee1e4 */
[----:B------:R-:W0:Y:S02]  /*d180*/  S2R R4, SR_LTMASK ;  /* 0x0000000000047919 */ /* 0x000e240000003900 */
[----:B0-----:R-:W-:-:S04]  /*d190*/  LOP3.LUT R4, R4, UR4, RZ, 0xc0, !PT ;  /* 0x0000000404047c12 */ /* 0x001fc8000f8ec0ff */
[----:B------:R-:W0:Y:S01]  /*d1a0*/  POPC R7, R4 ;  /* 0x0000000400077309 */ /* 0x000e220000000000 */
[----:B--2---:R-:W0:Y:S02]  /*d1b0*/  SHFL.IDX PT, R0, R3, R0, 0x1f ;  /* 0x00001f0003007589 */ /* 0x004e2400000e0000 */
[----:B0-----:R-:W-:Y:S01]  /*d1c0*/  IADD3 R16, R0, UR39, R7 ;  /* 0x0000002700107c10 */ /* 0x001fe2000fffe007 */
[----:B------:R-:W-:Y:S06]  /*d1d0*/  BRA `(.L_x_3520) ;  /* 0x0000003400387947 */ /* 0x000fec0003800000 */
.L_x_3519:
        /* <DEDUP_REMOVED lines=20> */
.L_x_3522:
[----:B------:R-:W-:Y:S05]  /*d320*/  BSYNC B6 ;  /* 0x0000000000067941 */ /* 0x000fea0003800000 */
.L_x_3521:
        /* <DEDUP_REMOVED lines=9> */
[----:B------:R-:W-:Y:S01]  /*d3c0*/  IMAD.U32 R4, RZ, RZ, UR6 ;  /* 0x00000006ff047e24 */ /* 0x000fe2000f8e00ff */
[----:B------:R-:W-:Y:S01]  /*d3d0*/  MOV R8, 0x70 ;  /* 0x0000007000087802 */ /* 0x000fe20000000f00 */
[----:B------:R-:W-:Y:S02]  /*d3e0*/  IMAD.U32 R5, RZ, RZ, UR7 ;  /* 0x00000007ff057e24 */ /* 0x000fe4000f8e00ff */
[----:B------:R-:W-:Y:S02]  /*d3f0*/  IMAD.U32 R6, RZ, RZ, UR8 ;  /* 0x00000008ff067e24 */ /* 0x000fe4000f8e00ff */
[----:B------:R-:W-:-:S02]  /*d400*/  IMAD.U32 R7, RZ, RZ, UR9 ;  /* 0x00000009ff077e24 */ /* 0x000fc4000f8e00ff */
[----:B------:R-:W-:Y:S02]  /*d410*/  IMAD.U32 R10, RZ, RZ, UR4 ;  /* 0x00000004ff0a7e24 */ /* 0x000fe4000f8e00ff */
[----:B------:R-:W-:Y:S02]  /*d420*/  IMAD.U32 R11, RZ, RZ, UR5 ;  /* 0x00000005ff0b7e24 */ /* 0x000fe4000f8e00ff */
[----:B------:R-:W-:Y:S02]  /*d430*/  IMAD.MOV.U32 R12, RZ, RZ, 0x1 ;  /* 0x00000001ff0c7424 */ /* 0x000fe400078e00ff */
[----:B0-----:R-:W-:-:S07]  /*d440*/  IMAD.MOV.U32 R13, RZ, RZ, RZ ;  /* 0x000000ffff0d7224 */ /* 0x001fce00078e00ff */
[----:B------:R-:W-:-:S07]  /*d450*/  LEPC R20, `(.L_x_3525) ;  /* 0x000000001014794e */ /* 0x000fce0000000000 */
[----:B-1----:R-:W-:Y:S05]  /*d460*/  CALL.ABS.NOINC R2 ;  /* 0x0000000002007343 */ /* 0x002fea0003c00000 */
.L_x_3525:
[----:B------:R0:W1:Y:S01]  /*d470*/  LDC.64 R2, c[0x4][R26] ;  /* 0x010000001a027b82 */ /* 0x0000620000000a00 */
[----:B------:R-:W-:Y:S01]  /*d480*/  ULDC.64 UR6, c[0x4][0x138] ;  /* 0x01004e0000067ab9 */ /* 0x000fe20000000a00 */
[----:B------:R-:W-:Y:S01]  /*d490*/  ULDC.64 UR8, c[0x4][0x140] ;  /* 0x0100500000087ab9 */ /* 0x000fe20000000a00 */
[----:B------:R-:W-:Y:S01]  /*d4a0*/  ULDC.64 UR4, c[0x4][0x80] ;  /* 0x0100200000047ab9 */ /* 0x000fe20000000a00 */
        /* <DEDUP_REMOVED lines=11> */
.L_x_3524:
[----:B------:R-:W-:Y:S05]  /*d560*/  BSYNC B6 ;  /* 0x0000000000067941 */ /* 0x000fea0003800000 */
.L_x_3523:
[----:B------:R-:W2:Y:S01]  /*d570*/  LDL R21, [R1+0x1c] ;  /* 0x00001c0001157983 */ /* 0x000ea20000100800 */
[----:B------:R-:W-:Y:S01]  /*d580*/  ULDC.64 UR4, c[0x0][0x9f8] ;  /* 0x00027e0000047ab9 */ /* 0x000fe20000000a00 */
[----:B------:R-:W0:Y:S02]  /*d590*/  LDC R6, c[0x0][0x430] ;  /* 0x00010c00ff067b82 */ /* 0x000e240000000800 */
[----:B------:R-:W3:Y:S01]  /*d5a0*/  LDL R2, [R1+0x4] ;  /* 0x0000040001027983 */ /* 0x000ee20000100800 */
[----:B------:R-:W-:-:S04]  /*d5b0*/  ISETP.NE.U32.AND P0, PT, RZ, UR4, PT ;  /* 0x00000004ff007c0c */ /* 0x000fc8000bf05070 */
[----:B------:R-:W-:-:S13]  /*d5c0*/  ISETP.NE.AND.EX P0, PT, RZ, UR5, PT, P0 ;  /* 0x00000005ff007c0c */ /* 0x000fda000bf05300 */
[----:B------:R-:W-:Y:S01]  /*d5d0*/  @P0 IADD3 R24, P1, R24, UR4, RZ ;  /* 0x0000000418180c10 */ /* 0x000fe2000ff3e0ff */
[----:B------:R-:W1:Y:S01]  /*d5e0*/  S2R R20, SR_TID.X ;  /* 0x0000000000147919 */ /* 0x000e620000002100 */
[----:B------:R-:W-:Y:S01]  /*d5f0*/  LOP3.LUT R23, R23, 0xffffffdf, RZ, 0xc0, !PT ;  /* 0xffffffdf17177812 */ /* 0x000fe200078ec0ff */
[----:B------:R-:W-:Y:S01]  /*d600*/  ULDC UR4, c[0x0][0x2f4] ;  /* 0x0000bd0000047ab9 */ /* 0x000fe20000000800 */
[----:B------:R-:W-:-:S05]  /*d610*/  @P0 IADD3.X R25, R25, UR5, RZ, P1, !PT ;  /* 0x0000000519190c10 */ /* 0x000fca0008ffe4ff */
[----:B------:R2:W4:Y:S01]  /*d620*/  @P0 LDG.E R30, desc[UR36][R24.64] ;  /* 0x00000024181e0981 */ /* 0x000522000c1e1900 */
[----:B0-----:R-:W-:-:S13]  /*d630*/  ISETP.NE.AND P2, PT, R6, 0x1, PT ;  /* 0x000000010600780c */ /* 0x001fda0003f45270 */
[----:B------:R-:W0:Y:S01]  /*d640*/  @P2 LDC R3, c[0x0][0x434] ;  /* 0x00010d00ff032b82 */ /* 0x000e220000000800 */
[----:B------:R-:W-:-:S07]  /*d650*/  @P2 LOP3.LUT R23, R23, 0x20, RZ, 0xfc, !PT ;  /* 0x0000002017172812 */ /* 0x000fce00078efcff */
[----:B------:R-:W0:Y:S01]  /*d660*/  @P2 LDC R5, c[0x0][0x438] ;  /* 0x00010e00ff052b82 */ /* 0x000e220000000800 */
[----:B-1----:R-:W-:-:S04]  /*d670*/  LOP3.LUT R20, R20, 0x7f, RZ, 0xc0, !PT ;  /* 0x0000007f14147812 */ /* 0x002fc800078ec0ff */
[----:B------:R-:W-:Y:S02]  /*d680*/  SHF.R.U32.HI R26, RZ, 0x3, R20 ;  /* 0x00000003ff1a7819 */ /* 0x000fe40000011614 */
[----:B------:R-:W1:Y:S02]  /*d690*/  S2R R20, SR_TID.X ;  /* 0x0000000000147919 */ /* 0x000e640000002100 */
[----:B-1----:R-:W-:-:S05]  /*d6a0*/  IMAD.SHL.U32 R20, R20, 0x10, RZ ;  /* 0x0000001014147824 */ /* 0x002fca00078e00ff */
[----:B------:R-:W-:Y:S02]  /*d6b0*/  LOP3.LUT R20, R26, 0x70, R20, 0xf8, !PT ;  /* 0x000000701a147812 */ /* 0x000fe400078ef814 */
[----:B------:R-:W-:Y:S02]  /*d6c0*/  ISETP.GE.AND P3, PT, R31, UR4, PT ;  /* 0x000000041f007c0c */ /* 0x000fe4000bf66270 */
[----:B------:R-:W-:Y:S01]  /*d6d0*/  LOP3.LUT R23, R23, 0xffffffef, RZ, 0xc0, !PT ;  /* 0xffffffef17177812 */ /* 0x000fe200078ec0ff */
[----:B------:R-:W-:Y:S01]  /*d6e0*/  UMOV UR5, 0xffffffff ;  /* 0xffffffff00057882 */ /* 0x000fe20000000000 */
[----:B------:R-:W-:Y:S01]  /*d6f0*/  LOP3.LUT R26, R18, 0xffff, RZ, 0xc0, !PT ;  /* 0x0000ffff121a7812 */ /* 0x000fe200078ec0ff */
[----:B--2---:R-:W-:-:S04]  /*d700*/  VIADD R25, R21, 0xffffffff ;  /* 0xffffffff15197836 */ /* 0x004fc80000000000 */
[----:B------:R-:W-:-:S05]  /*d710*/  IMAD R0, R25, 0x60, R20 ;  /* 0x0000006019007824 */ /* 0x000fca00078e0214 */
[C---:B------:R-:W-:Y:S01]  /*d720*/  ISETP.GE.AND P0, PT, R0.reuse, R37, PT ;  /* 0x000000250000720c */ /* 0x040fe20003f06270 */
[----:B---3--:R-:W-:-:S03]  /*d730*/  IMAD.IADD R0, R0, 0x1, R2 ;  /* 0x0000000100007824 */ /* 0x008fc600078e0202 */
[----:B------:R-:W-:Y:S01]  /*d740*/  ISETP.GT.U32.OR P0, PT, R20, 0x5f, P0 ;  /* 0x0000005f1400780c */ /* 0x000fe20000704470 */
[----:B0-----:R-:W-:-:S04]  /*d750*/  @P2 IMAD.HI.U32 R2, R0, R3, RZ ;  /* 0x0000000300022227 */ /* 0x001fc800078e00ff */
[----:B------:R-:W-:Y:S01]  /*d760*/  IMAD.MOV.U32 R4, RZ, RZ, R0 ;  /* 0x000000ffff047224 */ /* 0x000fe200078e0000 */
[----:B------:R-:W-:-:S05]  /*d770*/  @P2 SHF.R.U32.HI R4, RZ, R5, R2 ;  /* 0x00000005ff042219 */ /* 0x000fca0000011602 */
[----:B------:R-:W-:Y:S02]  /*d780*/  IMAD.MOV R5, RZ, RZ, -R4 ;  /* 0x000000ffff057224 */ /* 0x000fe400078e0a04 */
[----:B------:R-:W0:Y:S02]  /*d790*/  @!P0 LDC.64 R2, c[0x0][0x428] ;  /* 0x00010a00ff028b82 */ /* 0x000e240000000a00 */
[----:B------:R-:W-:Y:S01]  /*d7a0*/  IMAD R0, R6, R5, R0 ;  /* 0x0000000506007224 */ /* 0x000fe200078e0200 */
[----:B------:R-:W-:Y:S02]  /*d7b0*/  @!P0 SHF.R.S32.HI R5, RZ, 0x1f, R4 ;  /* 0x0000001fff058819 */ /* 0x000fe40000011404 */
[----:B----4-:R-:W-:-:S05]  /*d7c0*/  SHF.R.S32.HI R6, RZ, 0x1f, R30 ;  /* 0x0000001fff067819 */ /* 0x010fca000001141e */
[----:B------:R0:W-:Y:S02]  /*d7d0*/  STL [R1+0x8], R6 ;  /* 0x0000080601007387 */ /* 0x0001e40000100800 */
[-C--:B0-----:R-:W-:Y:S02]  /*d7e0*/  @!P0 IMAD R6, R6, R2.reuse, RZ ;  /* 0x0000000206068224 */ /* 0x081fe400078e02ff */
[----:B------:R-:W-:-:S04]  /*d7f0*/  @!P0 IMAD.WIDE.U32 R4, R30, R2, R4 ;  /* 0x000000021e048225 */ /* 0x000fc800078e0004 */
[----:B------:R-:W-:Y:S02]  /*d800*/  @!P0 IMAD R6, R30, R3, R6 ;  /* 0x000000031e068224 */ /* 0x000fe400078e0206 */
[----:B------:R-:W0:Y:S02]  /*d810*/  @!P0 LDC.64 R2, c[0x0][0x418] ;  /* 0x00010600ff028b82 */ /* 0x000e240000000a00 */
[----:B------:R-:W-:Y:S02]  /*d820*/  @!P0 IMAD.IADD R6, R5, 0x1, R6 ;  /* 0x0000000105068824 */ /* 0x000fe400078e0206 */
[----:B------:R-:W-:-:S05]  /*d830*/  IMAD.U32 R5, RZ, RZ, UR38 ;  /* 0x00000026ff057e24 */ /* 0x000fca000f8e00ff */
[----:B------:R-:W-:-:S13]  /*d840*/  ISETP.NE.AND P2, PT, R5, 0x3, PT ;  /* 0x000000030500780c */ /* 0x000fda0003f45270 */
[----:B------:R-:W-:Y:S02]  /*d850*/  @P2 LOP3.LUT R23, R23, 0x10, RZ, 0xfc, !PT ;  /* 0x0000001017172812 */ /* 0x000fe400078efcff */
[C---:B0-----:R-:W-:Y:S02]  /*d860*/  @!P0 LEA R2, P1, R4.reuse, R2, 0x2 ;  /* 0x0000000204028211 */ /* 0x041fe400078210ff */
[----:B------:R-:W-:Y:S02]  /*d870*/  LOP3.LUT R23, R23, 0xfffffffb, RZ, 0xc0, !PT ;  /* 0xfffffffb17177812 */ /* 0x000fe400078ec0ff */
[----:B------:R-:W-:Y:S02]  /*d880*/  @!P0 LEA.HI.X R3, R4, R3, R6, 0x2, P1 ;  /* 0x0000000304038211 */ /* 0x000fe400008f1406 */
[----:B------:R-:W-:Y:S02]  /*d890*/  MOV R4, RZ ;  /* 0x000000ff00047202 */ /* 0x000fe40000000f00 */
[----:B------:R-:W-:-:S02]  /*d8a0*/  ISETP.GE.AND P1, PT, R33, UR4, PT ;  /* 0x0000000421007c0c */ /* 0x000fc4000bf26270 */
[----:B------:R-:W-:Y:S02]  /*d8b0*/  @P3 LOP3.LUT R23, R23, 0x4, RZ, 0xfc, !PT ;  /* 0x0000000417173812 */ /* 0x000fe400078efcff */
[----:B------:R0:W5:Y:S01]  /*d8c0*/  @!P0 LDG.E R4, desc[UR36][R2.64] ;  /* 0x0000002402048981 */ /* 0x000162000c1e1900 */
[----:B------:R-:W-:Y:S02]  /*d8d0*/  ISETP.GE.AND P0, PT, R32, UR4, PT ;  /* 0x0000000420007c0c */ /* 0x000fe4000bf06270 */
[----:B------:R-:W-:-:S04]  /*d8e0*/  LOP3.LUT R23, R23, 0xfffffffe, RZ, 0xc0, !PT ;  /* 0xfffffffe17177812 */ /* 0x000fc800078ec0ff */
[----:B------:R-:W-:-:S04]  /*d8f0*/  LOP3.LUT R23, R23, 0xfffffffd, RZ, 0xc0, !PT ;  /* 0xfffffffd17177812 */ /* 0x000fc800078ec0ff */
[----:B------:R-:W-:-:S04]  /*d900*/  @P1 LOP3.LUT R23, R23, 0x2, RZ, 0xfc, !PT ;  /* 0x0000000217171812 */ /* 0x000fc800078efcff */
[----:B------:R-:W-:Y:S01]  /*d910*/  @P0 LOP3.LUT R23, R23, 0x1, RZ, 0xfc, !PT ;  /* 0x0000000117170812 */ /* 0x000fe200078efcff */
[----:B0-----:R-:W-:Y:S06]  /*d920*/  BRA.DIV UR5, `(.L_x_3526) ;  /* 0x0000003e05d07947 */ /* 0x001fec000b800000 */
.L_x_3592:
[----:B------:R-:W-:Y:S02]  /*d930*/  ISETP.GT.U32.AND P0, PT, R20, 0x5f, PT ;  /* 0x0000005f1400780c */ /* 0x000fe40003f04070 */
[----:B------:R-:W-:-:S11]  /*d940*/  LOP3.LUT R23, R23, 0xfffffff7, RZ, 0xc0, !PT ;  /* 0xfffffff717177812 */ /* 0x000fd600078ec0ff */
[----:B------:R-:W-:Y:S01]  /*d950*/  @P0 LOP3.LUT R23, R23, 0x8, RZ, 0xfc, !PT ;  /* 0x0000000817170812 */ /* 0x000fe200078efcff */
[----:B------:R-:W-:Y:S06]  /*d960*/  @!P2 BRA `(.L_x_3527) ;  /* 0x000000000004a947 */ /* 0x000fec0003800000 */
[----:B------:R-:W-:Y:S01]  /*d970*/  BPT.TRAP 0x1 ;  /* 0x000000040000795c */ /* 0x000fe20000300000 */
.L_x_3527:
[----:B------:R-:W-:Y:S01]  /*d980*/  SHF.R.S32.HI R5, RZ, 0x1f, R0 ;  /* 0x0000001fff057819 */ /* 0x000fe20000011400 */
[----:B------:R-:W-:Y:S01]  /*d990*/  ULDC.64 UR4, c[0x0][0x328] ;  /* 0x0000ca0000047ab9 */ /* 0x000fe20000000a00 */
[----:B------:R-:W-:Y:S01]  /*d9a0*/  ULDC.64 UR6, c[0x0][0x318] ;  /* 0x0000c60000067ab9 */ /* 0x000fe20000000a00 */
[----:B------:R-:W-:Y:S02]  /*d9b0*/  BSSY B0, `(.L_x_3528) ;  /* 0x0000014000007945 */ /* 0x000fe40003800000 */
        /* <DEDUP_REMOVED lines=19> */
.L_x_3593:
[----:B------:R-:W-:Y:S05]  /*daf0*/  BSYNC B0 ;  /* 0x0000000000007941 */ /* 0x000fea0003800000 */
.L_x_3528:
[----:B------:R-:W1:Y:S01]  /*db00*/  S2R R8, SR_TID.X ;  /* 0x0000000000087919 */ /* 0x000e620000002100 */
[----:B------:R-:W-:Y:S01]  /*db10*/  ULDC.64 UR4, c[0x0][0x300] ;  /* 0x0000c00000047ab9 */ /* 0x000fe20000000a00 */
[----:B------:R-:W-:Y:S01]  /*db20*/  ULDC.64 UR6, c[0x0][0x2e8] ;  /* 0x0000ba0000067ab9 */ /* 0x000fe20000000a00 */
[----:B------:R-:W-:Y:S01]  /*db30*/  IMAD R5, R5, UR4, RZ ;  /* 0x0000000405057c24 */ /* 0x000fe2000f8e02ff */
[C---:B------:R-:W-:Y:S01]  /*db40*/  LOP3.LUT P4, RZ, R23.reuse, 0x4, RZ, 0xc0, !PT ;  /* 0x0000000417ff7812 */ /* 0x040fe2000788c0ff */
[C---:B0-----:R-:W-:Y:S01]  /*db50*/  IMAD.WIDE.U32 R2, R0.reuse, UR4, RZ ;  /* 0x0000000400027c25 */ /* 0x041fe2000f8e00ff */
[C---:B------:R-:W-:Y:S02]  /*db60*/  LOP3.LUT P3, RZ, R23.reuse, 0x2, RZ, 0xc0, !PT ;  /* 0x0000000217ff7812 */ /* 0x040fe4000786c0ff */
[----:B------:R-:W-:Y:S01]  /*db70*/  LOP3.LUT P2, RZ, R23, 0x1, RZ, 0xc0, !PT ;  /* 0x0000000117ff7812 */ /* 0x000fe2000784c0ff */
[----:B------:R-:W-:Y:S01]  /*db80*/  IMAD R5, R0, UR5, R5 ;  /* 0x0000000500057c24 */ /* 0x000fe2000f8e0205 */
[----:B------:R-:W-:-:S02]  /*db90*/  ULDC.64 UR4, c[0x0][0x310] ;  /* 0x0000c40000047ab9 */ /* 0x000fc40000000a00 */
[----:B------:R-:W-:Y:S02]  /*dba0*/  IMAD R6, R6, UR4, RZ ;  /* 0x0000000406067c24 */ /* 0x000fe4000f8e02ff */
[----:B------:R-:W-:Y:S02]  /*dbb0*/  IMAD.IADD R3, R3, 0x1, R5 ;  /* 0x0000000103037824 */ /* 0x000fe400078e0205 */
[C---:B------:R-:W-:Y:S02]  /*dbc0*/  IMAD R6, R4.reuse, UR5, R6 ;  /* 0x0000000504067c24 */ /* 0x040fe4000f8e0206 */
[----:B------:R-:W-:Y:S01]  /*dbd0*/  IMAD.WIDE.U32 R2, R4, UR4, R2 ;  /* 0x0000000404027c25 */ /* 0x000fe2000f8e0002 */
[----:B------:R-:W-:-:S03]  /*dbe0*/  ULDC.64 UR4, c[0x0][0x308] ;  /* 0x0000c20000047ab9 */ /* 0x000fc60000000a00 */
[----:B------:R-:W-:Y:S02]  /*dbf0*/  IMAD.IADD R3, R3, 0x1, R6 ;  /* 0x0000000103037824 */ /* 0x000fe400078e0206 */
[----:B------:R-:W-:Y:S02]  /*dc00*/  IMAD R6, R25, -0x60, R37 ;  /* 0xffffffa019067824 */ /* 0x000fe400078e0225 */
[----:B------:R-:W-:Y:S01]  /*dc10*/  IMAD.WIDE.U32 R2, R26, UR4, R2 ;  /* 0x000000041a027c25 */ /* 0x000fe2000f8e0002 */
[----:B------:R-:W-:-:S03]  /*dc20*/  UMOV UR4, 0xffffffff ;  /* 0xffffffff00047882 */ /* 0x000fc60000000000 */
[----:B------:R-:W-:Y:S01]  /*dc30*/  IMAD R0, R26, UR5, R3 ;  /* 0x000000051a007c24 */ /* 0x000fe2000f8e0203 */
[----:B------:R-:W-:Y:S01]  /*dc40*/  LEA R4, P0, R2, UR6, 0x1 ;  /* 0x0000000602047c11 */ /* 0x000fe2000f8008ff */
[----:B------:R-:W-:Y:S01]  /*dc50*/  IMAD R5, R27, 0x4800, R34 ;  /* 0x000048001b057824 */ /* 0x000fe200078e0222 */
[----:B-1----:R-:W-:Y:S02]  /*dc60*/  LOP3.LUT R8, R8, 0x7f, RZ, 0xc0, !PT ;  /* 0x0000007f08087812 */ /* 0x002fe400078ec0ff */
[----:B------:R-:W-:Y:S02]  /*dc70*/  LEA.HI.X R0, R2, UR7, R0, 0x1, P0 ;  /* 0x0000000702007c11 */ /* 0x000fe400080f0c00 */
[----:B------:R-:W-:-:S05]  /*dc80*/  SHF.R.U32.HI R8, RZ, 0x3, R8 ;  /* 0x00000003ff087819 */ /* 0x000fca0000011608 */
[----:B------:R-:W-:-:S05]  /*dc90*/  IMAD.IADD R6, R6, 0x1, -R8 ;  /* 0x0000000106067824 */ /* 0x000fca00078e0a08 */
[----:B------:R-:W-:Y:S01]  /*dca0*/  ISETP.GE.AND P0, PT, R6, 0x1, PT ;  /* 0x000000010600780c */ /* 0x000fe20003f06270 */
[----:B------:R-:W-:-:S12]  /*dcb0*/  BRA.DIV UR4, `(.L_x_3530) ;  /* 0x0000003e04347947 */ /* 0x000fd8000b800000 */
[----:B------:R-:W0:Y:S01]  /*dcc0*/  SHFL.IDX PT, R3, R4, RZ, 0x181f ;  /* 0x00181fff04037589 */ /* 0x000e2200000e0000 */
[----:B------:R-:W-:-:S03]  /*dcd0*/  @P0 LEA R8, R5, R22, 0x1 ;  /* 0x0000001605080211 */ /* 0x000fc600078e08ff */
[----:B------:R-:W1:Y:S01]  /*dce0*/  SHFL.IDX PT, R2, R0, RZ, 0x181f ;  /* 0x00181fff00027589 */ /* 0x000e6200000e0000 */
[----:B0-----:R-:W-:-:S05]  /*dcf0*/  @P0 LEA R3, P1, R31, R3, 0x1 ;  /* 0x000000031f030211 */ /* 0x001fca00078208ff */
[----:B-1----:R-:W-:Y:S01]  /*dd00*/  @P0 IMAD.X R2, RZ, RZ, R2, P1 ;  /* 0x000000ffff020224 */ /* 0x002fe200008e0602 */
[----:B------:R-:W-:-:S04]  /*dd10*/  ISETP.GE.AND P1, PT, R6, 0x11, PT ;  /* 0x000000110600780c */ /* 0x000fc80003f26270 */
[----:B------:R-:W-:-:S04]  /*dd20*/  @P0 LOP3.LUT R3, R3, R2, RZ, 0x3c, !PT ;  /* 0x0000000203030212 */ /* 0x000fc800078e3cff */
[----:B------:R-:W-:-:S04]  /*dd30*/  @P0 LOP3.LUT R2, R3, R2, RZ, 0x3c, !PT ;  /* 0x0000000203020212 */ /* 0x000fc800078e3cff */
[----:B------:R-:W-:-:S05]  /*dd40*/  @P0 LOP3.LUT R3, R3, R2, RZ, 0x3c, !PT ;  /* 0x0000000203030212 */ /* 0x000fca00078e3cff */
[----:B------:R-:W-:Y:S01]  /*dd50*/  @!PT LDS RZ, [RZ] ;  /* 0x00000000fffff984 */ /* 0x000fe20000000800 */
[----:B------:R-:W-:Y:S04]  /*dd60*/  @P0 LDGSTS.E.BYPASS.LTC128B.128 [R8+0x1e400], desc[UR36][R2.64], !P4 ;  /* 0x1e40000002080fae */ /* 0x000fe8000e101d64 */
[----:B------:R-:W-:Y:S04]  /*dd70*/  @P0 LDGSTS.E.BYPASS.LTC128B.128 [R8+0x21400], desc[UR36][R2.64+0x80], !P3 ;  /* 0x2140008002080fae */ /* 0x000fe8000d901d64 */
[----:B------:R0:W-:Y:S04]  /*dd80*/  @P0 LDGSTS.E.BYPASS.LTC128B.128 [R8+0x24400], desc[UR36][R2.64+0x100], !P2 ;  /* 0x2440010002080fae */ /* 0x0001e8000d101d64 */
[----:B0-----:R-:W0:Y:S01]  /*dd90*/  SHFL.IDX PT, R3, R4, 0x1, 0x181f ;  /* 0x00381f0004037f89 */ /* 0x001e2200000e0000 */
[----:B------:R-:W-:-:S03]  /*dda0*/  @P1 IMAD R8, R5, 0x2, R22 ;  /* 0x0000000205081824 */ /* 0x000fc600078e0216 */
[----:B------:R-:W1:Y:S01]  /*ddb0*/  SHFL.IDX PT, R2, R0, 0x1, 0x181f ;  /* 0x00381f0000027f89 */ /* 0x000e6200000e0000 */
[----:B0-----:R-:W-:-:S05]  /*ddc0*/  @P1 LEA R3, P0, R31, R3, 0x1 ;  /* 0x000000031f031211 */ /* 0x001fca00078008ff */
[----:B-1----:R-:W-:-:S05]  /*ddd0*/  @P1 IMAD.X R2, RZ, RZ, R2, P0 ;  /* 0x000000ffff021224 */ /* 0x002fca00000e0602 */
[----:B------:R-:W-:-:S04]  /*dde0*/  @P1 LOP3.LUT R3, R3, R2, RZ, 0x3c, !PT ;  /* 0x0000000203031212 */ /* 0x000fc800078e3cff */
[----:B------:R-:W-:-:S04]  /*ddf0*/  @P1 LOP3.LUT R2, R3, R2, RZ, 0x3c, !PT ;  /* 0x0000000203021212 */ /* 0x000fc800078e3cff */
[----:B------:R-:W-:-:S05]  /*de00*/  @P1 LOP3.LUT R3, R3, R2, RZ, 0x3c, !PT ;  /* 0x0000000203031212 */ /* 0x000fca00078e3cff */
        /* <DEDUP_REMOVED lines=30> */
[----:B------:R-:W1:Y:S04]  /*dff0*/  SHFL.IDX PT, R2, R0, 0x4, 0x181f ;  /* 0x00981f0000027f89 */ /* 0x000e6800000e0000 */
[----:B------:R-:W2:Y:S01]  /*e000*/  SHFL.IDX PT, R0, R0, 0x5, 0x181f ;  /* 0x00b81f0000007f89 */ /* 0x000ea200000e0000 */
[----:B0-----:R-:W-:-:S05]  /*e010*/  @P1 LEA R3, P0, R31, R3, 0x1 ;  /* 0x000000031f031211 */ /* 0x001fca00078008ff */
[----:B-1----:R-:W-:-:S05]  /*e020*/  @P1 IMAD.X R2, RZ, RZ, R2, P0 ;  /* 0x000000ffff021224 */ /* 0x002fca00000e0602 */
[----:B------:R-:W-:-:S04]  /*e030*/  @P1 LOP3.LUT R3, R3, R2, RZ, 0x3c, !PT ;  /* 0x0000000203031212 */ /* 0x000fc800078e3cff */
[----:B------:R-:W-:-:S04]  /*e040*/  @P1 LOP3.LUT R2, R3, R2, RZ, 0x3c, !PT ;  /* 0x0000000203021212 */ /* 0x000fc800078e3cff */
[----:B------:R-:W-:-:S05]  /*e050*/  @P1 LOP3.LUT R3, R3, R2, RZ, 0x3c, !PT ;  /* 0x0000000203031212 */ /* 0x000fca00078e3cff */
[----:B------:R-:W-:Y:S04]  /*e060*/  @P1 LDGSTS.E.BYPASS.LTC128B.128 [R8+0x20400], desc[UR36][R2.64], !P4 ;  /* 0x2040000002081fae */ /* 0x000fe8000e101d64 */
[----:B------:R-:W-:Y:S04]  /*e070*/  @P1 LDGSTS.E.BYPASS.LTC128B.128 [R8+0x23400], desc[UR36][R2.64+0x80], !P3 ;  /* 0x2340008002081fae */ /* 0x000fe8000d901d64 */
[----:B------:R0:W-:Y:S04]  /*e080*/  @P1 LDGSTS.E.BYPASS.LTC128B.128 [R8+0x26400], desc[UR36][R2.64+0x100], !P2 ;  /* 0x2640010002081fae */ /* 0x0001e8000d101d64 */
[----:B0-2---:R0:W1:Y:S02]  /*e090*/  SHFL.IDX PT, R2, R4, 0x5, 0x181f ;  /* 0x00b81f0004027f89 */ /* 0x00506400000e0000 */
.L_x_3607:
[----:B------:R-:W-:-:S13]  /*e0a0*/  ISETP.GE.AND P0, PT, R6, 0x51, PT ;  /* 0x000000510600780c */ /* 0x000fda0003f06270 */
[----:B-1----:R-:W-:Y:S01]  /*e0b0*/  @P0 LEA R2, P1, R31, R2, 0x1 ;  /* 0x000000021f020211 */ /* 0x002fe200078208ff */
[----:B------:R-:W-:-:S03]  /*e0c0*/  @P0 IMAD R5, R5, 0x2, R22 ;  /* 0x0000000205050824 */ /* 0x000fc600078e0216 */
[----:B------:R-:W-:-:S05]  /*e0d0*/  @P0 IADD3.X R3, RZ, R0, RZ, P1, !PT ;  /* 0x00000000ff030210 */ /* 0x000fca0000ffe4ff */
[----:B------:R-:W-:Y:S01]  /*e0e0*/  @!PT LDS RZ, [RZ] ;  /* 0x00000000fffff984 */ /* 0x000fe20000000800 */
[----:B------:R-:W-:Y:S01]  /*e0f0*/  @!PT LDS RZ, [RZ] ;  /* 0x00000000fffff984 */ /* 0x000fe20000000800 */
[----:B------:R-:W-:Y:S01]  /*e100*/  @!PT LDS RZ, [RZ] ;  /* 0x00000000fffff984 */ /* 0x000fe20000000800 */
[----:B------:R1:W-:Y:S04]  /*e110*/  @P0 LDGSTS.E.BYPASS.LTC128B.128 [R5+0x20c00], desc[UR36][R2.64], !P4 ;  /* 0x20c0000002050fae */ /* 0x0003e8000e101d64 */
[----:B------:R1:W-:Y:S04]  /*e120*/  @P0 LDGSTS.E.BYPASS.LTC128B.128 [R5+0x23c00], desc[UR36][R2.64+0x80], !P3 ;  /* 0x23c0008002050fae */ /* 0x0003e8000d901d64 */
[----:B------:R1:W-:Y:S01]  /*e130*/  @P0 LDGSTS.E.BYPASS.LTC128B.128 [R5+0x26c00], desc[UR36][R2.64+0x100], !P2 ;  /* 0x26c0010002050fae */ /* 0x0003e2000d101d64 */
[----:B------:R-:W-:Y:S01]  /*e140*/  PLOP3.LUT P0, PT, PT, PT, PT, 0x80, 0x0 ;  /* 0x000000000000781c */ /* 0x000fe20003f0f070 */
[----:B------:R-:W-:-:S12]  /*e150*/  NOP ;  /* 0x0000000000007918 */ /* 0x000fd80000000000 */
.L_x_3531:
        /* <DEDUP_REMOVED lines=10> */
.L_x_3532:
[----:B------:R2:W5:Y:S01]  /*e200*/  LDL.LU R0, [R1+0x10] ;  /* 0x0000100001007983 */ /* 0x0005620000300800 */
[----:B------:R-:W-:Y:S01]  /*e210*/  LOP3.LUT P0, RZ, R23, 0x40, RZ, 0xc0, !PT ;  /* 0x0000004017ff7812 */ /* 0x000fe2000780c0ff */
[----:B------:R2:W-:-:S12]  /*e220*/  SYNCS.ARRIVE.TRANS64.A1T0 RZ, [R7+URZ+0x30830], RZ ;  /* 0x030830ff07ff79a7 */ /* 0x0005d8000810003f */
[----:B------:R-:W-:Y:S05]  /*e230*/  WARPSYNC.ALL ;  /* 0x0000000000007948 */ /* 0x000fea0003800000 */
[----:B------:R-:W-:Y:S01]  /*e240*/  ULDC.64 UR4, c[0x0][0x298] ;  /* 0x0000a60000047ab9 */ /* 0x000fe20000000a00 */
[----:B------:R-:W-:Y:S01]  /*e250*/  SEL R29, R29, RZ, !P0 ;  /* 0x000000ff1d1d7207 */ /* 0x000fe20004000000 */
[----:B01----:R-:W-:Y:S01]  /*e260*/  IMAD.WIDE.U32 R4, R35, UR4, RZ ;  /* 0x0000000423047c25 */ /* 0x003fe2000f8e00ff */
[----:B------:R-:W-:Y:S01]  /*e270*/  BSSY B6, `(.L_x_3533) ;  /* 0x000001c000067945 */ /* 0x000fe20003800000 */
[----:B------:R-:W-:Y:S01]  /*e280*/  BAR.SYNC.DEFER_BLOCKING 0x8, 0x180 ;  /* 0x0206000000007b1d */ /* 0x000fe20000010000 */
[----:B-----5:R-:W-:-:S02]  /*e290*/  SEL R2, R0, RZ, !P0 ;  /* 0x000000ff00027207 */ /* 0x020fc40004000000 */
        /* <DEDUP_REMOVED lines=13> */
[----:B------:R-:W-:Y:S01]  /*e370*/  IMAD.U32 R4, RZ, RZ, UR6 ;  /* 0x00000006ff047e24 */ /* 0x000fe2000f8e00ff */
[----:B------:R-:W-:Y:S01]  /*e380*/  MOV R11, UR5 ;  /* 0x00000005000b7c02 */ /* 0x000fe20008000f00 */
[----:B------:R-:W0:Y:S01]  /*e390*/  LDC.64 R2, c[0x4][R2] ;  /* 0x0100000002027b82 */ /* 0x000e220000000a00 */
[----:B------:R-:W-:Y:S02]  /*e3a0*/  IMAD.U32 R5, RZ, RZ, UR7 ;  /* 0x00000007ff057e24 */ /* 0x000fe4000f8e00ff */
[----:B------:R-:W-:Y:S02]  /*e3b0*/  IMAD.U32 R6, RZ, RZ, UR8 ;  /* 0x00000008ff067e24 */ /* 0x000fe4000f8e00ff */
[----:B--2---:R-:W-:-:S02]  /*e3c0*/  IMAD.U32 R7, RZ, RZ, UR9 ;  /* 0x00000009ff077e24 */ /* 0x004fc4000f8e00ff */
[----:B------:R-:W-:Y:S02]  /*e3d0*/  IMAD.U32 R10, RZ, RZ, UR4 ;  /* 0x00000004ff0a7e24 */ /* 0x000fe4000f8e00ff */
[----:B------:R-:W-:Y:S02]  /*e3e0*/  IMAD.MOV.U32 R8, RZ, RZ, 0x70 ;  /* 0x00000070ff087424 */ /* 0x000fe400078e00ff */
[----:B------:R-:W-:Y:S02]  /*e3f0*/  IMAD.MOV.U32 R12, RZ, RZ, 0x1 ;  /* 0x00000001ff0c7424 */ /* 0x000fe400078e00ff */
[----:B------:R-:W-:-:S07]  /*e400*/  IMAD.MOV.U32 R13, RZ, RZ, RZ ;  /* 0x000000ffff0d7224 */ /* 0x000fce00078e00ff */
[----:B------:R-:W-:-:S07]  /*e410*/  LEPC R20, `(.L_x_3534) ;  /* 0x000000001014794e */ /* 0x000fce0000000000 */
[----:B0-----:R-:W-:Y:S05]  /*e420*/  CALL.ABS.NOINC R2 ;  /* 0x0000000002007343 */ /* 0x001fea0003c00000 */
.L_x_3534:
[----:B------:R-:W-:Y:S05]  /*e430*/  BSYNC B6 ;  /* 0x0000000000067941 */ /* 0x000fea0003800000 */
.L_x_3533:
[----:B------:R-:W3:Y:S01]  /*e440*/  LDL.LU.64 R2, [R1+0x10] ;  /* 0x0000100001027983 */ /* 0x000ee20000300a00 */
[----:B------:R-:W-:Y:S01]  /*e450*/  ULDC.64 UR6, c[0x0][0x2e0] ;  /* 0x0000b80000067ab9 */ /* 0x000fe20000000a00 */
[----:B------:R-:W0:Y:S01]  /*e460*/  LDC R6, c[0x0][0x448] ;  /* 0x00011200ff067b82 */ /* 0x000e220000000800 */
[----:B------:R-:W-:Y:S01]  /*e470*/  ULDC.64 UR4, c[0x0][0x2d8] ;  /* 0x0000b60000047ab9 */ /* 0x000fe20000000a00 */
[----:B------:R-:W4:Y:S01]  /*e480*/  LDL.LU R20, [R1+0x24] ;  /* 0x0000240001147983 */ /* 0x000f220000300800 */
[----:B------:R-:W-:-:S03]  /*e490*/  IMAD.SHL.U32 R4, R17, 0x80, RZ ;  /* 0x0000008011047824 */ /* 0x000fc600078e00ff */
[----:B------:R1:W5:Y:S01]  /*e4a0*/  LDL R17, [R1+0x18] ;  /* 0x0000180001117983 */ /* 0x0003620000100800 */
[----:B0-----:R-:W-:-:S13]  /*e4b0*/  ISETP.NE.AND P0, PT, R6, 0x1, PT ;  /* 0x000000010600780c */ /* 0x001fda0003f05270 */
[----:B------:R-:W0:Y:S08]  /*e4c0*/  @P0 LDC R0, c[0x0][0x44c] ;  /* 0x00011300ff000b82 */ /* 0x000e300000000800 */
[----:B------:R-:W1:Y:S01]  /*e4d0*/  @P0 LDC R8, c[0x0][0x450] ;  /* 0x00011400ff080b82 */ /* 0x000e620000000800 */
[----:B---3--:R-:W-:Y:S02]  /*e4e0*/  IMAD.MOV.U32 R3, RZ, RZ, R35 ;  /* 0x000000ffff037224 */ /* 0x008fe400078e0023 */
[----:B----4-:R-:W-:-:S02]  /*e4f0*/  IMAD R5, R20, UR6, RZ ;  /* 0x0000000614057c24 */ /* 0x010fc4000f8e02ff */
[----:B------:R-:W3:Y:S01]  /*e500*/  S2R R20, SR_TID.X ;  /* 0x0000000000147919 */ /* 0x000ee20000002100 */
[----:B------:R-:W-:-:S04]  /*e510*/  IMAD.WIDE.U32 R2, R26, UR4, R2 ;  /* 0x000000041a027c25 */ /* 0x000fc8000f8e0002 */
[----:B------:R-:W-:Y:S01]  /*e520*/  IMAD R3, R26, UR5, R3 ;  /* 0x000000051a037c24 */ /* 0x000fe2000f8e0203 */
[----:B------:R-:W-:Y:S01]  /*e530*/  ULDC.64 UR4, c[0x0][0x2d0] ;  /* 0x0000b40000047ab9 */ /* 0x000fe20000000a00 */
[C---:B------:R-:W-:Y:S02]  /*e540*/  IMAD R5, R29.reuse, UR7, R5 ;  /* 0x000000071d057c24 */ /* 0x040fe4000f8e0205 */
[----:B------:R-:W-:Y:S01]  /*e550*/  IMAD.WIDE.U32 R2, R29, UR6, R2 ;  /* 0x000000061d027c25 */ /* 0x000fe2000f8e0002 */
[----:B---3--:R-:W-:-:S04]  /*e560*/  LOP3.LUT R20, R20, 0x7f, RZ, 0xc0, !PT ;  /* 0x0000007f14147812 */ /* 0x008fc800078ec0ff */
[----:B------:R-:W-:Y:S02]  /*e570*/  SHF.R.U32.HI R21, RZ, 0x3, R20 ;  /* 0x00000003ff157819 */ /* 0x000fe40000011614 */
[----:B------:R-:W3:Y:S01]  /*e580*/  S2R R20, SR_TID.X ;  /* 0x0000000000147919 */ /* 0x000ee20000002100 */
[----:B------:R-:W-:Y:S02]  /*e590*/  IMAD.IADD R3, R3, 0x1, R5 ;  /* 0x0000000103037824 */ /* 0x000fe400078e0205 */
[----:B---3--:R-:W-:-:S05]  /*e5a0*/  IMAD.SHL.U32 R20, R20, 0x10, RZ ;  /* 0x0000001014147824 */ /* 0x008fca00078e00ff */
[----:B------:R-:W-:-:S04]  /*e5b0*/  LOP3.LUT R20, R21, 0x70, R20, 0xf8, !PT ;  /* 0x0000007015147812 */ /* 0x000fc800078ef814 */
[----:B--2---:R-:W-:-:S05]  /*e5c0*/  LOP3.LUT R7, R20, R4, RZ, 0xfc, !PT ;  /* 0x0000000414077212 */ /* 0x004fca00078efcff */
[----:B0-----:R-:W-:-:S04]  /*e5d0*/  @P0 IMAD.HI.U32 R9, R7, R0, RZ ;  /* 0x0000000007090227 */ /* 0x001fc800078e00ff */
[----:B------:R-:W-:Y:S01]  /*e5e0*/  IMAD.MOV.U32 R0, RZ, RZ, R7 ;  /* 0x000000ffff007224 */ /* 0x000fe200078e0007 */
[----:B-1----:R-:W-:-:S04]  /*e5f0*/  @P0 SHF.R.U32.HI R0, RZ, R8, R9 ;  /* 0x00000008ff000219 */ /* 0x002fc80000011609 */
[----:B------:R-:W-:Y:S01]  /*e600*/  IADD3 R5, -R0, RZ, RZ ;  /* 0x000000ff00057210 */ /* 0x000fe20007ffe1ff */
        /* <DEDUP_REMOVED lines=22> */
[----:B------:R-:W-:Y:S01]  /*e770*/  SHF.R.U32.HI R10, RZ, 0x3, R20 ;  /* 0x00000003ff0a7819 */ /* 0x000fe20000011614 */
[----:B------:R-:W-:Y:S10]  /*e780*/  BRA.DIV UR5, `(.L_x_3535) ;  /* 0x0000003a05a87947 */ /* 0x000ff4000b800000 */
        /* <DEDUP_REMOVED lines=18> */
[----:B------:R-:W0:Y:S01]  /*e8b0*/  SHFL.IDX PT, R14, R0, 0x2, 0x181f ;  /* 0x00581f00000e7f89 */ /* 0x000e2200000e0000 */
[----:B------:R-:W-:Y:S01]  /*e8c0*/  @!P1 MOV R3, R7 ;  /* 0x0000000700039202 */ /* 0x000fe20000000f00 */
[----:B------:R-:W-:-:S04]  /*e8d0*/  VIADD R7, R4, 0x20 ;  /* 0x0000002004077836 */ /* 0x000fc80000000000 */
        /* <DEDUP_REMOVED lines=49> */
[----:B0-----:R-:W-:Y:S01]  /*ebf0*/  @!P1 LEA R14, P4, R31, R14, 0x1 ;  /* 0x0000000e1f0e9211 */ /* 0x001fe200078808ff */
[----:B------:R-:W0:Y:S03]  /*ec00*/  SHFL.IDX PT, R5, R5, 0x7, 0x181f ;  /* 0x00f81f0005057f89 */ /* 0x000e2600000e0000 */
[----:B-1----:R-:W-:Y:S01]  /*ec10*/  @!P1 IADD3.X R7, RZ, R2, RZ, P4, !PT ;  /* 0x00000002ff079210 */ /* 0x002fe200027fe4ff */
[----:B------:R-:W-:-:S02]  /*ec20*/  @!P1 IMAD.MOV.U32 R2, RZ, RZ, R14 ;  /* 0x000000ffff029224 */ /* 0x000fc400078e000e */
[----:B------:R1:W2:Y:S02]  /*ec30*/  SHFL.IDX PT, R14, R0, 0x7, 0x181f ;  /* 0x00f81f00000e7f89 */ /* 0x0002a400000e0000 */
[----:B------:R-:W-:-:S05]  /*ec40*/  @!P1 IMAD.MOV.U32 R3, RZ, RZ, R7 ;  /* 0x000000ffff039224 */ /* 0x000fca00078e0007 */
[----:B------:R1:W-:Y:S04]  /*ec50*/  @!P1 LDGSTS.E.BYPASS.LTC128B.128 [R36+0x15400], desc[UR36][R2.64], !P3 ;  /* 0x1540000002249fae */ /* 0x0003e8000d901d64 */
[----:B------:R1:W-:Y:S04]  /*ec60*/  @!P1 LDGSTS.E.BYPASS.LTC128B.128 [R36+0x19400], desc[UR36][R2.64+0x80], !P2 ;  /* 0x1940008002249fae */ /* 0x0003e8000d101d64 */
[----:B0-----:R1:W-:Y:S02]  /*ec70*/  @!P1 LDGSTS.E.BYPASS.LTC128B.128 [R36+0x1d400], desc[UR36][R2.64+0x100], !P0 ;  /* 0x1d40010002249fae */ /* 0x0013e4000c101d64 */
.L_x_3624:
[----:B-1----:R-:W-:Y:S01]  /*ec80*/  VIADD R3, R4, 0x70 ;  /* 0x0000007004037836 */ /* 0x002fe20000000000 */
[----:B------:R-:W-:Y:S04]  /*ec90*/  BSSY B0, `(.L_x_3536) ;  /* 0x000000b000007945 */ /* 0x000fe80003800000 */
[----:B------:R-:W-:-:S13]  /*eca0*/  ISETP.GE.AND P1, PT, R3, R6, PT ;  /* 0x000000060300720c */ /* 0x000fda0003f26270 */
[----:B------:R-:W-:Y:S05]  /*ecb0*/  @P1 BRA `(.L_x_3537) ;  /* 0x0000000000201947 */ /* 0x000fea0003800000 */
[----:B--2---:R-:W-:-:S05]  /*ecc0*/  LEA R2, P1, R31, R14, 0x1 ;  /* 0x0000000e1f027211 */ /* 0x004fca00078208ff */
[----:B------:R-:W-:-:S05]  /*ecd0*/  IMAD.X R3, RZ, RZ, R5, P1 ;  /* 0x000000ffff037224 */ /* 0x000fca00008e0605 */
[----:B------:R-:W-:Y:S01]  /*ece0*/  @!PT LDS RZ, [RZ] ;  /* 0x00000000fffff984 */ /* 0x000fe20000000800 */
[----:B------:R-:W-:Y:S01]  /*ecf0*/  @!PT LDS RZ, [RZ] ;  /* 0x00000000fffff984 */ /* 0x000fe20000000800 */
[----:B------:R-:W-:Y:S01]  /*ed00*/  @!PT LDS RZ, [RZ] ;  /* 0x00000000fffff984 */ /* 0x000fe20000000800 */
[----:B------:R0:W-:Y:S04]  /*ed10*/  LDGSTS.E.BYPASS.LTC128B.128 [R36+0x15c00], desc[UR36][R2.64], !P3 ;  /* 0x15c0000002247fae */ /* 0x0001e8000d901d64 */
[----:B------:R0:W-:Y:S04]  /*ed20*/  LDGSTS.E.BYPASS.LTC128B.128 [R36+0x19c00], desc[UR36][R2.64+0x80], !P2 ;  /* 0x19c0008002247fae */ /* 0x0001e8000d101d64 */
[----:B------:R0:W-:Y:S02]  /*ed30*/  LDGSTS.E.BYPASS.LTC128B.128 [R36+0x1dc00], desc[UR36][R2.64+0x100], !P0 ;  /* 0x1dc0010002247fae */ /* 0x0001e4000c101d64 */
.L_x_3537:
[----:B------:R-:W-:Y:S05]  /*ed40*/  BSYNC B0 ;  /* 0x0000000000007941 */ /* 0x000fea0003800000 */
.L_x_3536:
[----:B------:R-:W-:Y:S01]  /*ed50*/  NOP ;  /* 0x0000000000007918 */ /* 0x000fe20000000000 */
[----:B------:R-:W-:-:S13]  /*ed60*/  PLOP3.LUT P0, PT, PT, PT, PT, 0x80, 0x0 ;  /* 0x000000000000781c */ /* 0x000fda0003f0f070 */
.L_x_3538:
        /* <DEDUP_REMOVED lines=8> */
[----:B---3--:R-:W-:Y:S02]  /*edf0*/  VIADD R3, R3, 0x1 ;  /* 0x0000000103037836 */ /* 0x008fe40000000000 */
[----:B----4-:R-:W-:-:S03]  /*ee00*/  VIADD R8, R2, 0xfffffffe ;  /* 0xfffffffe02087836 */ /* 0x010fc60000000000 */
[----:B------:R-:W-:Y:S01]  /*ee10*/  LEA.HI R0, R3, R3, RZ, 0x1 ;  /* 0x0000000303007211 */ /* 0x000fe200078f08ff */
[----:B------:R0:W-:Y:S03]  /*ee20*/  STL [R1+0x20], R3 ;  /* 0x0000200301007387 */ /* 0x0001e60000100800 */
[----:B------:R-:W-:-:S05]  /*ee30*/  LOP3.LUT R0, R0, 0xfffffffe, RZ, 0xc0, !PT ;  /* 0xfffffffe00007812 */ /* 0x000fca00078ec0ff */
[----:B------:R-:W-:-:S05]  /*ee40*/  IMAD.IADD R0, R3, 0x1, -R0 ;  /* 0x0000000103007824 */ /* 0x000fca00078e0a00 */
[----:B0-----:R-:W-:Y:S01]  /*ee50*/  SHF.L.U32 R3, R0, 0x1f, RZ ;  /* 0x0000001f00037819 */ /* 0x001fe200000006ff */
[----:B------:R-:W-:Y:S01]  /*ee60*/  NOP ;  /* 0x0000000000007918 */ /* 0x000fe20000000000 */
[----:B------:R0:W-:Y:S01]  /*ee70*/  SYNCS.ARRIVE.TRANS64.A1T0 RZ, [R22+URZ+0x30800], RZ ;  /* 0x030800ff16ff79a7 */ /* 0x0001e2000810003f */
[----:B------:R-:W-:Y:S01]  /*ee80*/  BSSY B0, `(.L_x_3539) ;  /* 0x0000003000007945 */ /* 0x000fe20003800000 */
[----:B------:R-:W1:Y:S03]  /*ee90*/  SYNCS.PHASECHK.TRANS64.TRYWAIT P0, [R22+URZ+0x30820], R3 ;  /* 0x03082003160075a7 */ /* 0x000e66000800017f */
[----:B01----:R-:W-:Y:S05]  /*eea0*/  @!P0 BRA `(.L_x_3540) ;  /* 0x0000003c007c8947 */ /* 0x003fea0003800000 */
.L_x_3625:
[----:B------:R-:W-:Y:S05]  /*eeb0*/  BSYNC B0 ;  /* 0x0000000000007941 */ /* 0x000fea0003800000 */
.L_x_3539:
[----:B------:R-:W3:Y:S01]  /*eec0*/  LDL R0, [R1] ;  /* 0x0000000001007983 */ /* 0x000ee20000100800 */
[----:B------:R-:W-:Y:S01]  /*eed0*/  BSSY B0, `(.L_x_3541) ;  /* 0x0000104000007945 */ /* 0x000fe20003800000 */
[----:B---3--:R-:W-:-:S13]  /*eee0*/  ISETP.GE.AND P0, PT, R8, R0, PT ;  /* 0x000000000800720c */ /* 0x008fda0003f06270 */
[----:B------:R-:W-:Y:S05]  /*eef0*/  @!P0 BRA `(.L_x_3542) ;  /* 0x0000001000048947 */ /* 0x000fea0003800000 */
[----:B------:R-:W-:Y:S01]  /*ef00*/  ULDC UR4, c[0x0][0x2f4] ;  /* 0x0000bd0000047ab9 */ /* 0x000fe20000000800 */
[----:B------:R-:W-:Y:S01]  /*ef10*/  IMAD.MOV.U32 R10, RZ, RZ, R27 ;  /* 0x000000ffff0a7224 */ /* 0x000fe200078e001b */
[----:B------:R-:W-:Y:S01]  /*ef20*/  MOV R17, R28 ;  /* 0x0000001c00117202 */ /* 0x000fe20000000f00 */
[----:B------:R-:W-:Y:S01]  /*ef30*/  IMAD.MOV.U32 R29, RZ, RZ, R25 ;  /* 0x000000ffff1d7224 */ /* 0x000fe200078e0019 */
[----:B------:R-:W-:Y:S02]  /*ef40*/  ISETP.GE.AND P3, PT, R31, UR4, PT ;  /* 0x000000041f007c0c */ /* 0x000fe4000bf66270 */
[----:B------:R-:W-:Y:S02]  /*ef50*/  ISETP.GE.AND P2, PT, R33, UR4, PT ;  /* 0x0000000421007c0c */ /* 0x000fe4000bf46270 */
[----:B------:R-:W-:-:S13]  /*ef60*/  ISETP.GE.AND P1, PT, R32, UR4, PT ;  /* 0x0000000420007c0c */ /* 0x000fda000bf26270 */
.L_x_3555:
[----:B------:R-:W3:Y:S04]  /*ef70*/  LDL R5, [R1+0x4] ;  /* 0x0000040001057983 */ /* 0x000ee80000100800 */
[----:B------:R-:W4:Y:S01]  /*ef80*/  LDL R12, [R1+0x8] ;  /* 0x00000800010c7983 */ /* 0x000f220000100800 */
[----:B------:R-:W1:Y:S01]  /*ef90*/  S2R R0, SR_TID.X ;  /* 0x0000000000007919 */ /* 0x000e620000002100 */
[----:B------:R-:W2:Y:S01]  /*efa0*/  S2R R4, SR_TID.X ;  /* 0x0000000000047919 */ /* 0x000ea20000002100 */
[----:B-1----:R-:W-:-:S04]  /*efb0*/  LOP3.LUT R0, R0, 0x7f, RZ, 0xc0, !PT ;  /* 0x0000007f00007812 */ /* 0x002fc800078ec0ff */
[----:B0-----:R-:W-:Y:S02]  /*efc0*/  SHF.R.U32.HI R3, RZ, 0x3, R0 ;  /* 0x00000003ff037819 */ /* 0x001fe40000011600 */
[----:B------:R-:W0:Y:S01]  /*efd0*/  LDC R0, c[0x0][0x430] ;  /* 0x00010c00ff007b82 */ /* 0x000e220000000800 */
[----:B--2---:R-:W-:-:S05]  /*efe0*/  IMAD.SHL.U32 R4, R4, 0x10, RZ ;  /* 0x0000001004047824 */ /* 0x004fca00078e00ff */
[----:B------:R-:W-:-:S04]  /*eff0*/  LOP3.LUT R4, R3, 0x70, R4, 0xf8, !PT ;  /* 0x0000007003047812 */ /* 0x000fc800078ef804 */
[----:B------:R-:W-:-:S13]  /*f000*/  ISETP.GT.U32.AND P5, PT, R4, 0x5f, PT ;  /* 0x0000005f0400780c */ /* 0x000fda0003fa4070 */
[----:B------:R-:W4:Y:S01]  /*f010*/  @!P5 LDC.64 R6, c[0x0][0x428] ;  /* 0x00010a00ff06db82 */ /* 0x000f220000000a00 */
[----:B0-----:R-:W-:-:S13]  /*f020*/  ISETP.NE.AND P0, PT, R0, 0x1, PT ;  /* 0x000000010000780c */ /* 0x001fda0003f05270 */
[----:B------:R-:W0:Y:S08]  /*f030*/  @P0 LDC R0, c[0x0][0x434] ;  /* 0x00010d00ff000b82 */ /* 0x000e300000000800 */
[----:B------:R-:W1:Y:S01]  /*f040*/  @P0 LDC R3, c[0x0][0x438] ;  /* 0x00010e00ff030b82 */ /* 0x000e620000000800 */
[----:B---3--:R-:W-:-:S04]  /*f050*/  IMAD R9, R8, 0x60, R5 ;  /* 0x0000006008097824 */ /* 0x008fc800078e0205 */
[----:B------:R-:W-:-:S03]  /*f060*/  IMAD.IADD R9, R4, 0x1, R9 ;  /* 0x0000000104097824 */ /* 0x000fc600078e0209 */
[----:B------:R-:W2:Y:S01]  /*f070*/  @!P5 LDC.64 R4, c[0x0][0x418] ;  /* 0x00010600ff04db82 */ /* 0x000ea20000000a00 */
[----:B0-----:R-:W-:-:S04]  /*f080*/  @P0 IMAD.HI.U32 R0, R9, R0, RZ ;  /* 0x0000000009000227 */ /* 0x001fc800078e00ff */
[----:B------:R-:W-:Y:S01]  /*f090*/  IMAD.MOV.U32 R11, RZ, RZ, R9 ;  /* 0x000000ffff0b7224 */ /* 0x000fe200078e0009 */
[----:B-1----:R-:W-:Y:S01]  /*f0a0*/  @P0 SHF.R.U32.HI R11, RZ, R3, R0 ;  /* 0x00000003ff0b0219 */ /* 0x002fe20000011600 */
[----:B----4-:R-:W-:-:S03]  /*f0b0*/  @!P5 IMAD R0, R12, R6, RZ ;  /* 0x000000060c00d224 */ /* 0x010fc600078e02ff */
[--C-:B------:R-:W-:Y:S01]  /*f0c0*/  @!P5 SHF.R.S32.HI R3, RZ, 0x1f, R11.reuse ;  /* 0x0000001fff03d819 */ /* 0x100fe2000001140b */
[----:B------:R-:W-:Y:S02]  /*f0d0*/  @!P5 IMAD.MOV.U32 R2, RZ, RZ, R11 ;  /* 0x000000ffff02d224 */ /* 0x000fe400078e000b */
[C---:B------:R-:W-:Y:S02]  /*f0e0*/  @!P5 IMAD R7, R30.reuse, R7, R0 ;  /* 0x000000071e07d224 */ /* 0x040fe400078e0200 */
[----:B------:R-:W-:-:S04]  /*f0f0*/  @!P5 IMAD.WIDE.U32 R2, R30, R6, R2 ;  /* 0x000000061e02d225 */ /* 0x000fc800078e0002 */
[----:B------:R-:W-:Y:S01]  /*f100*/  @!P5 IMAD.IADD R7, R7, 0x1, R3 ;  /* 0x000000010707d824 */ /* 0x000fe200078e0203 */
[----:B--2---:R-:W-:Y:S01]  /*f110*/  @!P5 LEA R4, P0, R2, R4, 0x2 ;  /* 0x000000040204d211 */ /* 0x004fe200078010ff */
[----:B------:R-:W-:-:S03]  /*f120*/  IMAD.MOV.U32 R0, RZ, RZ, RZ ;  /* 0x000000ffff007224 */ /* 0x000fc600078e00ff */
[----:B------:R-:W-:-:S05]  /*f130*/  @!P5 LEA.HI.X R5, R2, R5, R7, 0x2, P0 ;  /* 0x000000050205d211 */ /* 0x000fca00000f1407 */
[----:B------:R0:W5:Y:S01]  /*f140*/  @!P5 LDG.E R0, desc[UR36][R4.64] ;  /* 0x000000240400d981 */ /* 0x000162000c1e1900 */
[----:B------:R-:W-:Y:S01]  /*f150*/  LOP3.LUT P4, RZ, R23, 0x10, RZ, 0xc0, !PT ;  /* 0x0000001017ff7812 */ /* 0x000fe2000788c0ff */
[----:B------:R-:W-:Y:S01]  /*f160*/  VIADD R27, R10, 0x1 ;  /* 0x000000010a1b7836 */ /* 0x000fe20000000000 */
[----:B------:R-:W-:Y:S01]  /*f170*/  IADD3 R2, -R11, RZ, RZ ;  /* 0x000000ff0b027210 */ /* 0x000fe20007ffe1ff */
[----:B------:R-:W-:Y:S05]  /*f180*/  YIELD ;  /* 0x0000000000007946 */ /* 0x000fea0003800000 */
[----:B------:R-:W-:Y:S01]  /*f190*/  ISETP.NE.AND P0, PT, R27, 0x2, PT ;  /* 0x000000021b00780c */ /* 0x000fe20003f05270 */
[----:B------:R-:W-:-:S02]  /*f1a0*/  ULDC UR4, c[0x0][0x430] ;  /* 0x00010c0000047ab9 */ /* 0x000fc40000000800 */
[----:B------:R-:W-:Y:S01]  /*f1b0*/  IMAD R9, R2, UR4, R9 ;  /* 0x0000000402097c24 */ /* 0x000fe2000f8e0209 */
[----:B------:R-:W-:Y:S01]  /*f1c0*/  SEL R28, RZ, 0x1, P0 ;  /* 0x00000001ff1c7807 */ /* 0x000fe20000000000 */
[----:B------:R-:W-:Y:S01]  /*f1d0*/  IMAD.MOV.U32 R25, RZ, RZ, R8 ;  /* 0x000000ffff197224 */ /* 0x000fe200078e0008 */
[----:B------:R-:W-:Y:S02]  /*f1e0*/  SEL R27, R27, RZ, P0 ;  /* 0x000000ff1b1b7207 */ /* 0x000fe40000000000 */
[----:B------:R-:W-:Y:S01]  /*f1f0*/  LOP3.LUT R28, R17, R28, RZ, 0x3c, !PT ;  /* 0x0000001c111c7212 */ /* 0x000fe200078e3cff */
[----:B0-----:R-:W-:Y:S06]  /*f200*/  @!P4 BRA `(.L_x_3543) ;  /* 0x000000000004c947 */ /* 0x001fec0003800000 */
[----:B------:R-:W-:Y:S01]  /*f210*/  BPT.TRAP 0x1 ;  /* 0x000000040000795c */ /* 0x000fe20000300000 */
.L_x_3543:
[----:B------:R-:W-:Y:S01]  /*f220*/  IMAD R6, R27, 0x8, R22 ;  /* 0x000000081b067824 */ /* 0x000fe200078e0216 */
[----:B------:R-:W-:Y:S01]  /*f230*/  SHF.L.U32 R3, R28, 0x1f, RZ ;  /* 0x0000001f1c037819 */ /* 0x000fe200000006ff */
[----:B------:R-:W-:Y:S03]  /*f240*/  BSSY B1, `(.L_x_3544) ;  /* 0x0000003000017945 */ /* 0x000fe60003800000 */
[----:B------:R-:W0:Y:S02]  /*f250*/  SYNCS.PHASECHK.TRANS64.TRYWAIT P0, [R6+URZ+0x30840], R3 ;  /* 0x03084003060075a7 */ /* 0x000e24000800017f */
[----:B0-----:R-:W-:Y:S05]  /*f260*/  @!P0 BRA `(.L_x_3545) ;  /* 0x0000003800a08947 */ /* 0x001fea0003800000 */
.L_x_3626:
[----:B------:R-:W-:Y:S05]  /*f270*/  BSYNC B1 ;  /* 0x0000000000017941 */ /* 0x000fea0003800000 */
.L_x_3544:
[----:B------:R-:W-:Y:S01]  /*f280*/  SHF.R.S32.HI R20, RZ, 0x1f, R9 ;  /* 0x0000001fff147819 */ /* 0x000fe20000011409 */
[----:B------:R-:W-:Y:S01]  /*f290*/  ULDC.64 UR4, c[0x0][0x300] ;  /* 0x0000c00000047ab9 */ /* 0x000fe20000000a00 */
[----:B-----5:R-:W-:Y:S01]  /*f2a0*/  SHF.R.S32.HI R21, RZ, 0x1f, R0 ;  /* 0x0000001fff157819 */ /* 0x020fe20000011400 */
[----:B0-----:R-:W-:Y:S01]  /*f2b0*/  IMAD.WIDE.U32 R2, R9, UR4, RZ ;  /* 0x0000000409027c25 */ /* 0x001fe2000f8e00ff */
[----:B------:R-:W-:Y:S01]  /*f2c0*/  ULDC.64 UR6, c[0x0][0x2e8] ;  /* 0x0000ba0000067ab9 */ /* 0x000fe20000000a00 */
[C---:B------:R-:W-:Y:S02]  /*f2d0*/  LOP3.LUT P5, RZ, R23.reuse, 0x2, RZ, 0xc0, !PT ;  /* 0x0000000217ff7812 */ /* 0x040fe400078ac0ff */
[----:B------:R-:W-:Y:S01]  /*f2e0*/  IMAD R4, R20, UR4, RZ ;  /* 0x0000000414047c24 */ /* 0x000fe2000f8e02ff */
[----:B------:R-:W-:Y:S01]  /*f2f0*/  LOP3.LUT P4, RZ, R23, 0x1, RZ, 0xc0, !PT ;  /* 0x0000000117ff7812 */ /* 0x000fe2000788c0ff */
        /* <DEDUP_REMOVED lines=16> */
[----:B------:R-:W-:Y:S01]  /*f400*/  IMAD.SHL.U32 R4, R31, 0x2, RZ ;  /* 0x000000021f047824 */ /* 0x000fe200078e00ff */
[----:B------:R-:W-:Y:S01]  /*f410*/  LOP3.LUT P6, RZ, R23, 0x4, RZ, 0xc0, !PT ;  /* 0x0000000417ff7812 */ /* 0x000fe200078cc0ff */
[----:B------:R-:W-:Y:S01]  /*f420*/  IMAD R5, R5, 0x2, R22 ;  /* 0x0000000205057824 */ /* 0x000fe200078e0216 */
[----:B------:R-:W1:Y:S04]  /*f430*/  SHFL.IDX PT, R3, R8, RZ, 0x181f ;  /* 0x00181fff08037589 */ /* 0x000e6800000e0000 */
[----:B------:R-:W-:Y:S01]  /*f440*/  SHFL.IDX PT, R35, R8, 0x2, 0x181f ;  /* 0x00581f0008237f89 */ /* 0x000fe200000e0000 */
[----:B0-----:R-:W-:-:S05]  /*f450*/  IADD3 R2, P0, R2, R4, RZ ;  /* 0x0000000402027210 */ /* 0x001fca0007f1e0ff */
[----:B-1----:R-:W-:-:S05]  /*f460*/  IMAD.X R3, RZ, RZ, R3, P0 ;  /* 0x000000ffff037224 */ /* 0x002fca00000e0603 */
[----:B------:R-:W-:Y:S04]  /*f470*/  LDGSTS.E.BYPASS.LTC128B.128 [R5+0x1e400], desc[UR36][R2.64], !P6 ;  /* 0x1e40000002057fae */ /* 0x000fe8000f101d64 */
[----:B------:R-:W-:Y:S04]  /*f480*/  LDGSTS.E.BYPASS.LTC128B.128 [R5+0x21400], desc[UR36][R2.64+0x80], !P5 ;  /* 0x2140008002057fae */ /* 0x000fe8000e901d64 */
[----:B------:R0:W-:Y:S04]  /*f490*/  LDGSTS.E.BYPASS.LTC128B.128 [R5+0x24400], desc[UR36][R2.64+0x100], !P4 ;  /* 0x2440010002057fae */ /* 0x0001e8000e101d64 */
[----:B0-----:R-:W0:Y:S04]  /*f4a0*/  SHFL.IDX PT, R2, R7, 0x1, 0x181f ;  /* 0x00381f0007027f89 */ /* 0x001e2800000e0000 */
[----:B------:R-:W1:Y:S01]  /*f4b0*/  SHFL.IDX PT, R3, R8, 0x1, 0x181f ;  /* 0x00381f0008037f89 */ /* 0x000e6200000e0000 */
[----:B0-----:R-:W-:-:S05]  /*f4c0*/  IADD3 R2, P0, R2, R4, RZ ;  /* 0x0000000402027210 */ /* 0x001fca0007f1e0ff */
[----:B-1----:R-:W-:-:S05]  /*f4d0*/  IMAD.X R3, RZ, RZ, R3, P0 ;  /* 0x000000ffff037224 */ /* 0x002fca00000e0603 */
[----:B------:R-:W-:Y:S04]  /*f4e0*/  LDGSTS.E.BYPASS.LTC128B.128 [R5+0x1ec00], desc[UR36][R2.64], !P6 ;  /* 0x1ec0000002057fae */ /* 0x000fe8000f101d64 */
[----:B------:R-:W-:Y:S04]  /*f4f0*/  LDGSTS.E.BYPASS.LTC128B.128 [R5+0x21c00], desc[UR36][R2.64+0x80], !P5 ;  /* 0x21c0008002057fae */ /* 0x000fe8000e901d64 */
[----:B------:R0:W-:Y:S04]  /*f500*/  LDGSTS.E.BYPASS.LTC128B.128 [R5+0x24c00], desc[UR36][R2.64+0x100], !P4 ;  /* 0x24c0010002057fae */ /* 0x0001e8000e101d64 */
[----:B0-----:R-:W0:Y:S02]  /*f510*/  SHFL.IDX PT, R2, R7, 0x2, 0x181f ;  /* 0x00581f0007027f89 */ /* 0x001e2400000e0000 */
[----:B0-----:R-:W-:-:S04]  /*f520*/  IADD3 R2, P0, R2, R4, RZ ;  /* 0x0000000402027210 */ /* 0x001fc80007f1e0ff */
[----:B------:R-:W-:Y:S02]  /*f530*/  IADD3.X R3, RZ, R35, RZ, P0, !PT ;  /* 0x00000023ff037210 */ /* 0x000fe400007fe4ff */
[----:B------:R-:W-:Y:S04]  /*f540*/  SHFL.IDX PT, R35, R8, 0x3, 0x181f ;  /* 0x00781f0008237f89 */ /* 0x000fe800000e0000 */
        /* <DEDUP_REMOVED lines=9> */
[----:B------:R0:W-:Y:S04]  /*f5e0*/  LDGSTS.E.BYPASS.LTC128B.128 [R5+0x25c00], desc[UR36][R2.64+0x100], !P4 ;  /* 0x25c0010002057fae */ /* 0x0001e8000e101d64 */
[----:B0-----:R-:W0:Y:S02]  /*f5f0*/  SHFL.IDX PT, R2, R7, 0x4, 0x181f ;  /* 0x00981f0007027f89 */ /* 0x001e2400000e0000 */
[----:B0-----:R-:W-:-:S05]  /*f600*/  IADD3 R2, P0, R2, R4, RZ ;  /* 0x0000000402027210 */ /* 0x001fca0007f1e0ff */
[----:B------:R-:W-:Y:S02]  /*f610*/  IMAD.X R3, RZ, RZ, R35, P0 ;  /* 0x000000ffff037224 */ /* 0x000fe400000e0623 */
[----:B------:R0:W1:Y:S04]  /*f620*/  SHFL.IDX PT, R35, R8, 0x5, 0x181f ;  /* 0x00b81f0008237f89 */ /* 0x00006800000e0000 */
[----:B------:R-:W-:Y:S04]  /*f630*/  LDGSTS.E.BYPASS.LTC128B.128 [R5+0x20400], desc[UR36][R2.64], !P6 ;  /* 0x2040000002057fae */ /* 0x000fe8000f101d64 */
[----:B------:R-:W-:Y:S04]  /*f640*/  LDGSTS.E.BYPASS.LTC128B.128 [R5+0x23400], desc[UR36][R2.64+0x80], !P5 ;  /* 0x2340008002057fae */ /* 0x000fe8000e901d64 */
[----:B------:R2:W-:Y:S04]  /*f650*/  LDGSTS.E.BYPASS.LTC128B.128 [R5+0x26400], desc[UR36][R2.64+0x100], !P4 ;  /* 0x2640010002057fae */ /* 0x0005e8000e101d64 */
[----:B-12---:R0:W2:Y:S02]  /*f660*/  SHFL.IDX PT, R2, R7, 0x5, 0x181f ;  /* 0x00b81f0007027f89 */ /* 0x0060a400000e0000 */
.L_x_3640:
[----:B------:R-:W-:Y:S02]  /*f670*/  LOP3.LUT P6, RZ, R23, 0x4, RZ, 0xc0, !PT ;  /* 0x0000000417ff7812 */ /* 0x000fe400078cc0ff */
[----:B--2---:R-:W-:-:S05]  /*f680*/  IADD3 R2, P0, R2, R4, RZ ;  /* 0x0000000402027210 */ /* 0x004fca0007f1e0ff */
[----:B------:R-:W-:Y:S01]  /*f690*/  IMAD.X R3, RZ, RZ, R35, P0 ;  /* 0x000000ffff037224 */ /* 0x000fe200000e0623 */
[----:B------:R-:W-:-:S05]  /*f6a0*/  PLOP3.LUT P0, PT, PT, PT, PT, 0x80, 0x0 ;  /* 0x000000000000781c */ /* 0x000fca0003f0f070 */
[----:B------:R-:W-:Y:S01]  /*f6b0*/  @!PT LDS RZ, [RZ] ;  /* 0x00000000fffff984 */ /* 0x000fe20000000800 */
[----:B------:R-:W-:Y:S01]  /*f6c0*/  @!PT LDS RZ, [RZ] ;  /* 0x00000000fffff984 */ /* 0x000fe20000000800 */
[----:B------:R-:W-:Y:S01]  /*f6d0*/  @!PT LDS RZ, [RZ] ;  /* 0x00000000fffff984 */ /* 0x000fe20000000800 */
[----:B------:R1:W-:Y:S04]  /*f6e0*/  LDGSTS.E.BYPASS.LTC128B.128 [R5+0x20c00], desc[UR36][R2.64], !P6 ;  /* 0x20c0000002057fae */ /* 0x0003e8000f101d64 */
[----:B------:R1:W-:Y:S04]  /*f6f0*/  LDGSTS.E.BYPASS.LTC128B.128 [R5+0x23c00], desc[UR36][R2.64+0x80], !P5 ;  /* 0x23c0008002057fae */ /* 0x0003e8000e901d64 */
[----:B------:R1:W-:Y:S01]  /*f700*/  LDGSTS.E.BYPASS.LTC128B.128 [R5+0x26c00], desc[UR36][R2.64+0x100], !P4 ;  /* 0x26c0010002057fae */ /* 0x0003e2000e101d64 */
[----:B------:R-:W-:Y:S01]  /*f710*/  NOP ;  /* 0x0000000000007918 */ /* 0x000fe20000000000 */
.L_x_3547:
        /* <DEDUP_REMOVED lines=10> */
.L_x_3548:
[----:B------:R2:W-:Y:S01]  /*f7c0*/  SYNCS.ARRIVE.TRANS64.A1T0 RZ, [R6+URZ+0x30830], RZ ;  /* 0x030830ff06ff79a7 */ /* 0x0005e2000810003f */
[----:B------:R-:W-:Y:S05]  /*f7d0*/  @!P5 BRA `(.L_x_3549) ;  /* 0x000000000004d947 */ /* 0x000fea0003800000 */
[----:B------:R-:W-:Y:S01]  /*f7e0*/  BPT.TRAP 0x1 ;  /* 0x000000040000795c */ /* 0x000fe20000300000 */
.L_x_3549:
[----:B-1----:R-:W-:Y:S01]  /*f7f0*/  SHF.L.U32 R2, R17, 0x1f, RZ ;  /* 0x0000001f11027819 */ /* 0x002fe200000006ff */
[----:B--2---:R-:W-:Y:S01]  /*f800*/  IMAD R6, R10, 0x8, R22 ;  /* 0x000000080a067824 */ /* 0x004fe200078e0216 */
[----:B------:R-:W-:Y:S01]  /*f810*/  BSSY B1, `(.L_x_3550) ;  /* 0x0000004000017945 */ /* 0x000fe20003800000 */
[----:B0-----:R-:W-:Y:S02]  /*f820*/  IMAD R7, R29, -0x60, R37 ;  /* 0xffffffa01d077824 */ /* 0x001fe400078e0225 */
[----:B------:R-:W0:Y:S02]  /*f830*/  SYNCS.PHASECHK.TRANS64.TRYWAIT P0, [R6+URZ+0x30860], R2 ;  /* 0x03086002060075a7 */ /* 0x000e24000800017f */
[----:B0-----:R-:W-:Y:S05]  /*f840*/  @!P0 BRA `(.L_x_3551) ;  /* 0x0000003c001c8947 */ /* 0x001fea0003800000 */
.L_x_3641:
[----:B------:R-:W-:Y:S05]  /*f850*/  BSYNC B1 ;  /* 0x0000000000017941 */ /* 0x000fea0003800000 */
.L_x_3550:
[----:B------:R-:W1:Y:S01]  /*f860*/  S2R R3, SR_TID.X ;  /* 0x0000000000037919 */ /* 0x000e620000002100 */
[----:B------:R-:W-:Y:S01]  /*f870*/  UMOV UR4, 0xffffffff ;  /* 0xffffffff00047882 */ /* 0x000fe20000000000 */
[----:B------:R-:W-:Y:S01]  /*f880*/  IMAD R5, R10, 0x4800, R34 ;  /* 0x000048000a057824 */ /* 0x000fe200078e0222 */
[----:B-1----:R-:W-:-:S04]  /*f890*/  LOP3.LUT R3, R3, 0x7f, RZ, 0xc0, !PT ;  /* 0x0000007f03037812 */ /* 0x002fc800078ec0ff */
[----:B------:R-:W-:-:S05]  /*f8a0*/  SHF.R.U32.HI R3, RZ, 0x3, R3 ;  /* 0x00000003ff037819 */ /* 0x000fca0000011603 */
[----:B------:R-:W-:Y:S01]  /*f8b0*/  IMAD.IADD R7, R7, 0x1, -R3 ;  /* 0x0000000107077824 */ /* 0x000fe200078e0a03 */
[----:B------:R-:W-:Y:S06]  /*f8c0*/  BRA.DIV UR4, `(.L_x_3552) ;  /* 0x0000003e04107947 */ /* 0x000fec000b800000 */
[----:B0-----:R-:W0:Y:S01]  /*f8d0*/  SHFL.IDX PT, R2, R18, RZ, 0x181f ;  /* 0x00181fff12027589 */ /* 0x001e2200000e0000 */
        /* <DEDUP_REMOVED lines=23> */
[----:B0-----:R-:W-:-:S04]  /*fa50*/  IADD3 R2, P0, R2, R4, RZ ;  /* 0x0000000402027210 */ /* 0x001fc80007f1e0ff */
[----:B-1----:R-:W-:Y:S02]  /*fa60*/  IADD3.X R3, RZ, R3, RZ, P0, !PT ;  /* 0x00000003ff037210 */ /* 0x002fe400007fe4ff */
        /* <DEDUP_REMOVED lines=26> */
[----:B--2---:R1:W-:Y:S02]  /*fc10*/  LDGSTS.E.BYPASS.LTC128B.128 [R5+0x8400], desc[UR36][R2.64+0x100], !P0 ;  /* 0x0840010002057fae */ /* 0x0043e4000c101d64 */
.L_x_3655:
[----:B01----:R-:W-:Y:S01]  /*fc20*/  IADD3 R2, P0, R14, R4, RZ ;  /* 0x000000040e027210 */ /* 0x003fe20007f1e0ff */
[----:B------:R-:W-:Y:S01]  /*fc30*/  ULDC.64 UR4, c[0x0][0x328] ;  /* 0x0000ca0000047ab9 */ /* 0x000fe20000000a00 */
[----:B------:R-:W-:Y:S01]  /*fc40*/  ULDC.64 UR6, c[0x0][0x318] ;  /* 0x0000c60000067ab9 */ /* 0x000fe20000000a00 */
[----:B------:R-:W-:Y:S02]  /*fc50*/  IMAD R20, R20, UR4, RZ ;  /* 0x0000000414147c24 */ /* 0x000fe4000f8e02ff */
        /* <DEDUP_REMOVED lines=8> */
[----:B------:R-:W-:Y:S01]  /*fce0*/  ISETP.LT.OR P0, PT, R7, 0x51, P1 ;  /* 0x000000510700780c */ /* 0x000fe20000f01670 */
[----:B------:R-:W-:-:S12]  /*fcf0*/  IMAD R7, R9, UR5, R20 ;  /* 0x0000000509077c24 */ /* 0x000fd8000f8e0214 */
[----:B------:R0:W-:Y:S02]  /*fd00*/  LDGSTS.E.BYPASS.LTC128B.128 [R5+0x8c00], desc[UR36][R2.64+0x100], !P0 ;  /* 0x08c0010002057fae */ /* 0x0001e4000c101d64 */
[----:B0-----:R-:W-:Y:S01]  /*fd10*/  IMAD.WIDE.U32 R2, R9, UR4, RZ ;  /* 0x0000000409027c25 */ /* 0x001fe2000f8e00ff */
        /* <DEDUP_REMOVED lines=13> */
.L_x_3553:
        /* <DEDUP_REMOVED lines=10> */
.L_x_3554:
[----:B------:R-:W2:Y:S01]  /*fe90*/  LDL R0, [R1] ;  /* 0x0000000001007983 */ /* 0x000ea20000100800 */
[----:B------:R1:W-:Y:S01]  /*fea0*/  SYNCS.ARRIVE.TRANS64.A1T0 RZ, [R6+URZ+0x30850], RZ ;  /* 0x030850ff06ff79a7 */ /* 0x0003e2000810003f */
[C---:B------:R-:W-:Y:S01]  /*feb0*/  VIADD R8, R25.reuse, 0xffffffff ;  /* 0xffffffff19087836 */ /* 0x040fe20000000000 */
[----:B------:R-:W-:Y:S01]  /*fec0*/  MOV R29, R25 ;  /* 0x00000019001d7202 */ /* 0x000fe20000000f00 */
[----:B------:R-:W-:Y:S02]  /*fed0*/  IMAD.MOV.U32 R10, RZ, RZ, R27 ;  /* 0x000000ffff0a7224 */ /* 0x000fe400078e001b */
[----:B------:R-:W-:Y:S01]  /*fee0*/  IMAD.MOV.U32 R17, RZ, RZ, R28 ;  /* 0x000000ffff117224 */ /* 0x000fe200078e001c */
[----:B--2---:R-:W-:-:S13]  /*fef0*/  ISETP.GT.AND P0, PT, R25, R0, PT ;  /* 0x000000001900720c */ /* 0x004fda0003f04270 */
[----:B-1----:R-:W-:Y:S05]  /*ff00*/  @P0 BRA `(.L_x_3555) ;  /* 0xfffffff000180947 */ /* 0x002fea000383ffff */
.L_x_3542:
[----:B------:R-:W-:Y:S05]  /*ff10*/  BSYNC B0 ;  /* 0x0000000000007941 */ /* 0x000fea0003800000 */
.L_x_3541:
[----:B------:R-:W1:Y:S01]  /*ff20*/  S2R R0, SR_TID.X ;  /* 0x0000000000007919 */ /* 0x000e620000002100 */
[----:B------:R-:W-:Y:S01]  /*ff30*/  BSSY B0, `(.L_x_3556) ;  /* 0x0000010000007945 */ /* 0x000fe20003800000 */
[----:B-1----:R-:W-:-:S04]  /*ff40*/  LOP3.LUT R0, R0, 0x7f, RZ, 0xc0, !PT ;  /* 0x0000007f00007812 */ /* 0x002fc800078ec0ff */
[----:B------:R-:W-:-:S13]  /*ff50*/  ISETP.NE.AND P0, PT, R0, RZ, PT ;  /* 0x000000ff0000720c */ /* 0x000fda0003f05270 */
[----:B------:R-:W-:Y:S05]  /*ff60*/  @P0 BRA `(.L_x_3557) ;  /* 0x0000000000300947 */ /* 0x000fea0003800000 */
[----:B------:R-:W1:Y:S01]  /*ff70*/  S2R R5, SR_LANEID ;  /* 0x0000000000057919 */ /* 0x000e620000000000 */
[----:B------:R-:W-:Y:S01]  /*ff80*/  VOTEU.ANY UR4, UPT, PT ;  /* 0x0000000000047886 */ /* 0x000fe200038e0100 */
[----:B0-----:R-:W0:Y:S01]  /*ff90*/  LDC.64 R2, c[0x0][0xc60] ;  /* 0x00031800ff027b82 */ /* 0x001e220000000a00 */
[----:B------:R-:W1:Y:S02]  /*ffa0*/  FLO.U32 R0, UR4 ;  /* 0x0000000400007d00 */ /* 0x000e6400080e0000 */
[----:B-1----:R-:W-:-:S06]  /*ffb0*/  ISETP.EQ.U32.AND P0, PT, R0, R5, PT ;  /* 0x000000050000720c */ /* 0x002fcc0003f02070 */
[----:B------:R-:W0:Y:S07]  /*ffc0*/  POPC R5, UR4 ;  /* 0x0000000400057d09 */ /* 0x000e2e0008000000 */
[----:B0-----:R-:W3:Y:S01]  /*ffd0*/  @P0 ATOMG.E.ADD.STRONG.GPU PT, R3, desc[UR36][R2.64], R5 ;  /* 0x00000005020309a8 */ /* 0x001ee200081ee1e4 */
[----:B------:R-:W0:Y:S02]  /*ffe0*/  S2R R4, SR_LTMASK ;  /* 0x0000000000047919 */ /* 0x000e240000003900 */
[----:B0-----:R-:W-:-:S04]  /*fff0*/  LOP3.LUT R4, R4, UR4, RZ, 0xc0, !PT ;  /* 0x0000000404047c12 */ /* 0x001fc8000f8ec0ff */
[----:B------:R-:W0:Y:S01]  /*10000*/  POPC R7, R4 ;  /* 0x0000000400077309 */ /* 0x000e220000000000 */
[----:B---3--:R-:W0:Y:S02]  /*10010*/  SHFL.IDX PT, R0, R3, R0, 0x1f ;  /* 0x00001f0003007589 */ /* 0x008e2400000e0000 */
[----:B0-----:R-:W-:-:S07]  /*10020*/  IADD3 R16, R0, UR39, R7 ;  /* 0x0000002700107c10 */ /* 0x001fce000fffe007 */
.L_x_3557:
[----:B------:R-:W-:Y:S05]  /*10030*/  BSYNC B0 ;  /* 0x0000000000007941 */ /* 0x000fea0003800000 */
.L_x_3556:
[----:B------:R-:W-:-:S13]  /*10040*/  LOP3.LUT P0, RZ, R23, 0x10, RZ, 0xc0, !PT ;  /* 0x0000001017ff7812 */ /* 0x000fda000780c0ff */
[----:B------:R-:W-:Y:S05]  /*10050*/  @!P0 BRA `(.L_x_3558) ;  /* 0x0000000000048947 */ /* 0x000fea0003800000 */
[----:B------:R-:W-:Y:S01]  /*10060*/  BPT.TRAP 0x1 ;  /* 0x000000040000795c */ /* 0x000fe20000300000 */
.L_x_3558:
[----:B------:R-:W-:Y:S01]  /*10070*/  IMAD R0, R27, 0x8, R22 ;  /* 0x000000081b007824 */ /* 0x000fe200078e0216 */
[----:B0-----:R-:W-:Y:S01]  /*10080*/  SHF.L.U32 R3, R28, 0x1f, RZ ;  /* 0x0000001f1c037819 */ /* 0x001fe200000006ff */
[----:B------:R-:W-:Y:S01]  /*10090*/  BSSY B0, `(.L_x_3559) ;  /* 0x0000004000007945 */ /* 0x000fe20003800000 */
[----:B------:R-:W-:Y:S02]  /*100a0*/  IMAD R6, R25, -0x60, R37 ;  /* 0xffffffa019067824 */ /* 0x000fe400078e0225 */
[----:B------:R-:W0:Y:S02]  /*100b0*/  SYNCS.PHASECHK.TRANS64.TRYWAIT P0, [R0+URZ+0x30860], R3 ;  /* 0x03086003000075a7 */ /* 0x000e24000800017f */
[----:B0-----:R-:W-:Y:S05]  /*100c0*/  @!P0 BRA `(.L_x_3560) ;  /* 0x0000003c00208947 */ /* 0x001fea0003800000 */
.L_x_3656:
[----:B------:R-:W-:Y:S05]  /*100d0*/  BSYNC B0 ;  /* 0x0000000000007941 */ /* 0x000fea0003800000 */
.L_x_3559:
[----:B------:R-:W1:Y:S01]  /*100e0*/  S2R R2, SR_TID.X ;  /* 0x0000000000027919 */ /* 0x000e620000002100 */
[----:B------:R-:W-:Y:S01]  /*100f0*/  UMOV UR4, 0xffffffff ;  /* 0xffffffff00047882 */ /* 0x000fe20000000000 */
[----:B------:R-:W-:Y:S01]  /*10100*/  IMAD R7, R27, 0x4800, R34 ;  /* 0x000048001b077824 */ /* 0x000fe200078e0222 */
[----:B-1----:R-:W-:-:S04]  /*10110*/  LOP3.LUT R2, R2, 0x7f, RZ, 0xc0, !PT ;  /* 0x0000007f02027812 */ /* 0x002fc800078ec0ff */
[----:B------:R-:W-:-:S05]  /*10120*/  SHF.R.U32.HI R2, RZ, 0x3, R2 ;  /* 0x00000003ff027819 */ /* 0x000fca0000011602 */
[----:B------:R-:W-:Y:S01]  /*10130*/  IMAD.IADD R6, R6, 0x1, -R2 ;  /* 0x0000000106067824 */ /* 0x000fe200078e0a02 */
[----:B------:R-:W-:Y:S06]  /*10140*/  BRA.DIV UR4, `(.L_x_3561) ;  /* 0x0000003e04147947 */ /* 0x000fec000b800000 */
[----:B--2---:R-:W1:Y:S01]  /*10150*/  SHFL.IDX PT, R14, R18, RZ, 0x181f ;  /* 0x00181fff120e7589 */ /* 0x004e6200000e0000 */
[----:B------:R-:W-:Y:S01]  /*10160*/  ULDC UR4, c[0x0][0x2f4] ;  /* 0x0000bd0000047ab9 */ /* 0x000fe20000000800 */
[C---:B------:R-:W-:Y:S01]  /*10170*/  IMAD.SHL.U32 R5, R31.reuse, 0x2, RZ ;  /* 0x000000021f057824 */ /* 0x040fe200078e00ff */
[----:B------:R-:W-:Y:S01]  /*10180*/  ISETP.GE.AND P2, PT, R31, UR4, PT ;  /* 0x000000041f007c0c */ /* 0x000fe2000bf46270 */
[----:B0-----:R-:W0:Y:S01]  /*10190*/  SHFL.IDX PT, R3, R24, RZ, 0x181f ;  /* 0x00181fff18037589 */ /* 0x001e2200000e0000 */
[----:B------:R-:W-:Y:S01]  /*101a0*/  IMAD R4, R7, 0x2, R22 ;  /* 0x0000000207047824 */ /* 0x000fe200078e0216 */
[----:B------:R-:W-:Y:S02]  /*101b0*/  ISETP.GE.AND P1, PT, R33, UR4, PT ;  /* 0x0000000421007c0c */ /* 0x000fe4000bf26270 */
[C---:B------:R-:W-:Y:S01]  /*101c0*/  ISETP.LT.OR P4, PT, R6.reuse, 0x1, P2 ;  /* 0x000000010600780c */ /* 0x040fe20001781670 */
[----:B------:R-:W-:Y:S01]  /*101d0*/  SHFL.IDX PT, R7, R24, 0x1, 0x181f ;  /* 0x00381f0018077f89 */ /* 0x000fe200000e0000 */
[----:B------:R-:W-:-:S02]  /*101e0*/  ISETP.LT.OR P3, PT, R6, 0x1, P1 ;  /* 0x000000010600780c */ /* 0x000fc40000f61670 */
[----:B-1----:R-:W-:Y:S02]  /*101f0*/  IADD3 R2, P0, R14, R5, RZ ;  /* 0x000000050e027210 */ /* 0x002fe40007f1e0ff */
[----:B------:R-:W1:Y:S03]  /*10200*/  SHFL.IDX PT, R14, R18, 0x1, 0x181f ;  /* 0x00381f00120e7f89 */ /* 0x000e6600000e0000 */
[----:B0-----:R-:W-:Y:S01]  /*10210*/  IMAD.X R3, RZ, RZ, R3, P0 ;  /* 0x000000ffff037224 */ /* 0x001fe200000e0603 */
[----:B------:R-:W-:-:S04]  /*10220*/  ISETP.GE.AND P0, PT, R32, UR4, PT ;  /* 0x0000000420007c0c */ /* 0x000fc8000bf06270 */
[----:B------:R-:W-:Y:S01]  /*10230*/  LDGSTS.E.BYPASS.LTC128B.128 [R4+0x400], desc[UR36][R2.64], !P4 ;  /* 0x0040000002047fae */ /* 0x000fe2000e101d64 */
[----:B------:R-:W-:-:S03]  /*10240*/  ISETP.LT.OR P4, PT, R6, 0x1, P0 ;  /* 0x000000010600780c */ /* 0x000fc60000781670 */
[----:B------:R-:W-:Y:S10]  /*10250*/  LDGSTS.E.BYPASS.LTC128B.128 [R4+0x3400], desc[UR36][R2.64+0x80], !P3 ;  /* 0x0340008002047fae */ /* 0x000ff4000d901d64 */
[----:B------:R1:W-:Y:S01]  /*10260*/  LDGSTS.E.BYPASS.LTC128B.128 [R4+0x6400], desc[UR36][R2.64+0x100], !P4 ;  /* 0x0640010002047fae */ /* 0x0003e2000e101d64 */
[----:B------:R-:W-:-:S02]  /*10270*/  ISETP.LT.OR P4, PT, R6, 0x11, P2 ;  /* 0x000000110600780c */ /* 0x000fc40001781670 */
[----:B-1----:R-:W-:Y:S02]  /*10280*/  IADD3 R2, P3, R14, R5, RZ ;  /* 0x000000050e027210 */ /* 0x002fe40007f7e0ff */
[----:B------:R-:W0:Y:S03]  /*10290*/  SHFL.IDX PT, R14, R18, 0x2, 0x181f ;  /* 0x00581f00120e7f89 */ /* 0x000e2600000e0000 */
[----:B------:R-:W-:Y:S01]  /*102a0*/  IMAD.X R3, RZ, RZ, R7, P3 ;  /* 0x000000ffff037224 */ /* 0x000fe200018e0607 */
[C---:B------:R-:W-:Y:S01]  /*102b0*/  ISETP.LT.OR P3, PT, R6.reuse, 0x11, P1 ;  /* 0x000000110600780c */ /* 0x040fe20000f61670 */
[----:B------:R-:W1:Y:S04]  /*102c0*/  SHFL.IDX PT, R7, R24, 0x2, 0x181f ;  /* 0x00581f0018077f89 */ /* 0x000e6800000e0000 */
[----:B------:R-:W-:Y:S01]  /*102d0*/  LDGSTS.E.BYPASS.LTC128B.128 [R4+0xc00], desc[UR36][R2.64], !P4 ;  /* 0x00c0000002047fae */ /* 0x000fe2000e101d64 */
[----:B------:R-:W-:-:S07]  /*102e0*/  ISETP.LT.OR P4, PT, R6, 0x11, P0 ;  /* 0x000000110600780c */ /* 0x000fce0000781670 */
[----:B------:R-:W-:Y:S06]  /*102f0*/  LDGSTS.E.BYPASS.LTC128B.128 [R4+0x3c00], desc[UR36][R2.64+0x80], !P3 ;  /* 0x03c0008002047fae */ /* 0x000fec000d901d64 */
[----:B------:R0:W-:Y:S01]  /*10300*/  LDGSTS.E.BYPASS.LTC128B.128 [R4+0x6c00], desc[UR36][R2.64+0x100], !P4 ;  /* 0x06c0010002047fae */ /* 0x0001e2000e101d64 */
[----:B------:R-:W-:Y:S02]  /*10310*/  ISETP.LT.OR P4, PT, R6, 0x21, P2 ;  /* 0x000000210600780c */ /* 0x000fe40001781670 */
[----:B0-----:R-:W-:Y:S02]  /*10320*/  IADD3 R2, P3, R14, R5, RZ ;  /* 0x000000050e027210 */ /* 0x001fe40007f7e0ff */
[----:B------:R-:W0:Y:S03]  /*10330*/  SHFL.IDX PT, R14, R18, 0x3, 0x181f ;  /* 0x00781f00120e7f89 */ /* 0x000e2600000e0000 */
[----:B-1----:R-:W-:Y:S01]  /*10340*/  IMAD.X R3, RZ, RZ, R7, P3 ;  /* 0x000000ffff037224 */ /* 0x002fe200018e0607 */
        /* <DEDUP_REMOVED lines=13> */
[----:B------:R-:W-:-:S03]  /*10420*/  ISETP.LT.OR P4, PT, R6, 0x31, P0 ;  /* 0x000000310600780c */ /* 0x000fc60000781670 */
[----:B------:R-:W2:Y:S04]  /*10430*/  SHFL.IDX PT, R24, R24, 0x5, 0x181f ;  /* 0x00b81f0018187f89 */ /* 0x000ea800000e0000 */
[----:B------:R-:W-:Y:S06]  /*10440*/  LDGSTS.E.BYPASS.LTC128B.128 [R4+0x4c00], desc[UR36][R2.64+0x80], !P3 ;  /* 0x04c0008002047fae */ /* 0x000fec000d901d64 */
[----:B------:R0:W-:Y:S01]  /*10450*/  LDGSTS.E.BYPASS.LTC128B.128 [R4+0x7c00], desc[UR36][R2.64+0x100], !P4 ;  /* 0x07c0010002047fae */ /* 0x0001e2000e101d64 */
[----:B------:R-:W-:-:S02]  /*10460*/  ISETP.LT.OR P4, PT, R6, 0x41, P2 ;  /* 0x000000410600780c */ /* 0x000fc40001781670 */
[----:B0-----:R-:W-:Y:S02]  /*10470*/  IADD3 R2, P3, R14, R5, RZ ;  /* 0x000000050e027210 */ /* 0x001fe40007f7e0ff */
[----:B------:R0:W3:Y:S02]  /*10480*/  SHFL.IDX PT, R14, R18, 0x5, 0x181f ;  /* 0x00b81f00120e7f89 */ /* 0x0000e400000e0000 */
[----:B-1----:R-:W-:Y:S02]  /*10490*/  IADD3.X R3, RZ, R7, RZ, P3, !PT ;  /* 0x00000007ff037210 */ /* 0x002fe40001ffe4ff */
[----:B------:R-:W-:-:S05]  /*104a0*/  ISETP.LT.OR P3, PT, R6, 0x41, P1 ;  /* 0x000000410600780c */ /* 0x000fca0000f61670 */
[----:B------:R0:W-:Y:S01]  /*104b0*/  LDGSTS.E.BYPASS.LTC128B.128 [R4+0x2400], desc[UR36][R2.64], !P4 ;  /* 0x0240000002047fae */ /* 0x0001e2000e101d64 */
[----:B------:R-:W-:-:S07]  /*104c0*/  ISETP.LT.OR P4, PT, R6, 0x41, P0 ;  /* 0x000000410600780c */ /* 0x000fce0000781670 */
[----:B------:R0:W-:Y:S06]  /*104d0*/  LDGSTS.E.BYPASS.LTC128B.128 [R4+0x5400], desc[UR36][R2.64+0x80], !P3 ;  /* 0x0540008002047fae */ /* 0x0001ec000d901d64 */
[----:B--2---:R0:W-:Y:S02]  /*104e0*/  LDGSTS.E.BYPASS.LTC128B.128 [R4+0x8400], desc[UR36][R2.64+0x100], !P4 ;  /* 0x0840010002047fae */ /* 0x0041e4000e101d64 */
.L_x_3670:
[C---:B------:R-:W-:Y:S02]  /*104f0*/  ISETP.LT.OR P2, PT, R6.reuse, 0x51, P2 ;  /* 0x000000510600780c */ /* 0x040fe40001741670 */
[C---:B------:R-:W-:Y:S02]  /*10500*/  ISETP.LT.OR P1, PT, R6.reuse, 0x51, P1 ;  /* 0x000000510600780c */ /* 0x040fe40000f21670 */
[----:B------:R-:W-:Y:S02]  /*10510*/  ISETP.LT.OR P0, PT, R6, 0x51, P0 ;  /* 0x000000510600780c */ /* 0x000fe40000701670 */
[----:B0--3--:R-:W-:-:S05]  /*10520*/  IADD3 R2, P3, R14, R5, RZ ;  /* 0x000000050e027210 */ /* 0x009fca0007f7e0ff */
[----:B------:R-:W-:-:S05]  /*10530*/  IMAD.X R3, RZ, RZ, R24, P3 ;  /* 0x000000ffff037224 */ /* 0x000fca00018e0618 */
        /* <DEDUP_REMOVED lines=8> */
.L_x_3562:
        /* <DEDUP_REMOVED lines=10> */
.L_x_3563:
[----:B------:R1:W-:Y:S01]  /*10660*/  SYNCS.ARRIVE.TRANS64.A1T0 RZ, [R0+URZ+0x30850], RZ ;  /* 0x030850ff00ff79a7 */ /* 0x0003e2000810003f */
[----:B------:R-:W-:-:S05]  /*10670*/  VIADD R27, R27, 0x1 ;  /* 0x000000011b1b7836 */ /* 0x000fca0000000000 */
[----:B------:R-:W-:-:S04]  /*10680*/  ISETP.NE.AND P0, PT, R27, 0x2, PT ;  /* 0x000000021b00780c */ /* 0x000fc80003f05270 */
[----:B0-----:R-:W-:Y:S02]  /*10690*/  SEL R3, RZ, 0x1, P0 ;  /* 0x00000001ff037807 */ /* 0x001fe40000000000 */
[----:B------:R-:W-:Y:S02]  /*106a0*/  SEL R27, R27, RZ, P0 ;  /* 0x000000ff1b1b7207 */ /* 0x000fe40000000000 */
[----:B-1----:R-:W-:-:S07]  /*106b0*/  LOP3.LUT R28, R28, R3, RZ, 0x3c, !PT ;  /* 0x000000031c1c7212 */ /* 0x002fce00078e3cff */
.L_x_3520:
[----:B------:R-:W-:Y:S05]  /*106c0*/  BSYNC B7 ;  /* 0x0000000000077941 */ /* 0x000fea0003800000 */
.L_x_3518:
        /* <DEDUP_REMOVED lines=11> */
.L_x_3564:
        /* <DEDUP_REMOVED lines=10> */
[----:B0-----:R-:W-:-:S06]  /*10820*/  @!P1 IMAD.WIDE R4, R7, 0x4, R4 ;  /* 0x0000000407049825 */ /* 0x001fcc00078e0204 */
[----:B------:R-:W2:Y:S01]  /*10830*/  @!P1 LDG.E R4, desc[UR36][R4.64] ;  /* 0x0000002404049981 */ /* 0x000ea2000c1e1900 */
[----:B-1----:R-:W-:-:S06]  /*10840*/  @!P1 IMAD.WIDE R2, R7, 0x4, R2 ;  /* 0x0000000407029825 */ /* 0x002fcc00078e0202 */
[----:B------:R-:W3:Y:S01]  /*10850*/  @!P1 LDG.E R2, desc[UR36][R2.64] ;  /* 0x0000002402029981 */ /* 0x000ee2000c1e1900 */
[----:B------:R-:W-:Y:S02]  /*10860*/  IMAD.MOV.U32 R7, RZ, RZ, RZ ;  /* 0x000000ffff077224 */ /* 0x000fe400078e00ff */
[----:B------:R-:W-:Y:S01]  /*10870*/  IMAD.MOV.U32 R10, RZ, RZ, RZ ;  /* 0x000000ffff0a7224 */ /* 0x000fe200078e00ff */
[C---:B------:R-:W-:Y:S02]  /*10880*/  ISETP.GE.U32.AND P2, PT, R9.reuse, 0x2, PT ;  /* 0x000000020900780c */ /* 0x040fe40003f46070 */
[C---:B------:R-:W-:Y:S02]  /*10890*/  ISETP.GE.U32.AND P3, PT, R9.reuse, 0x4, PT ;  /* 0x000000040900780c */ /* 0x040fe40003f66070 */
[C---:B------:R-:W-:Y:S02]  /*108a0*/  ISETP.GE.U32.AND P4, PT, R9.reuse, 0x8, PT ;  /* 0x000000080900780c */ /* 0x040fe40003f86070 */
[----:B------:R-:W-:Y:S01]  /*108b0*/  ISETP.GE.U32.AND P5, PT, R9, 0x10, PT ;  /* 0x000000100900780c */ /* 0x000fe20003fa6070 */
[----:B------:R-:W-:Y:S04]  /*108c0*/  SHFL.IDX PT, R0, R16, RZ, 0x1f ;  /* 0x00001fff10007589 */ /* 0x000fe800000e0000 */
[----:B------:R-:W-:Y:S01]  /*108d0*/  SHFL.IDX PT, R8, R16, 0x1, 0x1f ;  /* 0x00201f0010087f89 */ /* 0x000fe200000e0000 */
[----:B--2---:R-:W-:-:S02]  /*108e0*/  @!P1 IMAD.MOV.U32 R7, RZ, RZ, R4 ;  /* 0x000000ffff079224 */ /* 0x004fc400078e0004 */
[----:B---3--:R-:W-:-:S04]  /*108f0*/  @!P1 IMAD.MOV.U32 R10, RZ, RZ, R2 ;  /* 0x000000ffff0a9224 */ /* 0x008fc800078e0002 */
[----:B------:R-:W-:-:S05]  /*10900*/  IMAD R13, R10, R7, RZ ;  /* 0x000000070a0d7224 */ /* 0x000fca00078e02ff */
[----:B------:R-:W0:Y:S01]  /*10910*/  SHFL.UP PT, R14, R13, 0x1, RZ ;  /* 0x042000000d0e7989 */ /* 0x000e2200000e00ff */
[----:B------:R-:W-:-:S04]  /*10920*/  ISETP.NE.AND P1, PT, R9, RZ, PT ;  /* 0x000000ff0900720c */ /* 0x000fc80003f25270 */
[----:B0-----:R-:W-:-:S04]  /*10930*/  SEL R6, R14, RZ, P1 ;  /* 0x000000ff0e067207 */ /* 0x001fc80000800000 */
[----:B------:R-:W-:-:S05]  /*10940*/  IADD3 R6, R13, R6, RZ ;  /* 0x000000060d067210 */ /* 0x000fca0007ffe0ff */
        /* <DEDUP_REMOVED lines=12> */
[----:B------:R0:W1:Y:S01]  /*10a10*/  SHFL.IDX PT, R14, R2, 0x1f, 0x1f ;  /* 0x03e01f00020e7f89 */ /* 0x00006200000e0000 */
[----:B------:R-:W-:-:S07]  /*10a20*/  IMAD.MOV.U32 R6, RZ, RZ, RZ ;  /* 0x000000ffff067224 */ /* 0x000fce00078e00ff */
.L_x_3680:
[----:B------:R-:W-:Y:S02]  /*10a30*/  ULDC UR4, c[0x0][0xc38] ;  /* 0x00030e0000047ab9 */ /* 0x000fe40000000800 */
[----:B------:R-:W-:-:S04]  /*10a40*/  IMAD.U32 R5, RZ, RZ, UR4 ;  /* 0x00000004ff057e24 */ /* 0x000fc8000f8e00ff */
[----:B-1----:R-:W-:-:S04]  /*10a50*/  IMAD R14, R14, R5, RZ ;  /* 0x000000050e0e7224 */ /* 0x002fc800078e02ff */
[----:B------:R-:W-:-:S05]  /*10a60*/  IMAD.IADD R9, R8, 0x1, R14 ;  /* 0x0000000108097824 */ /* 0x000fca00078e020e */
[----:B------:R-:W-:-:S13]  /*10a70*/  ISETP.GT.AND P6, PT, R9, R0, PT ;  /* 0x000000000900720c */ /* 0x000fda0003fc4270 */
[----:B------:R-:W-:Y:S05]  /*10a80*/  @P6 BRA `(.L_x_3567) ;  /* 0x0000000000a46947 */ /* 0x000fea0003800000 */
.L_x_3570:
[----:B0-----:R-:W0:Y:S01]  /*10a90*/  LDC R2, c[0x0][0xc3c] ;  /* 0x00030f00ff027b82 */ /* 0x001e220000000800 */
[----:B------:R-:W-:-:S05]  /*10aa0*/  VIADD R19, R19, 0x1f ;  /* 0x0000001f13137836 */ /* 0x000fca0000000000 */
[----:B0-----:R-:W-:-:S13]  /*10ab0*/  ISETP.GE.AND P6, PT, R19, R2, PT ;  /* 0x000000021300720c */ /* 0x001fda0003fc6270 */
[----:B------:R-:W-:Y:S05]  /*10ac0*/  @P6 BRA `(.L_x_3568) ;  /* 0x0000000400b86947 */ /* 0x000fea0003800000 */
[----:B------:R-:W0:Y:S01]  /*10ad0*/  S2R R3, SR_TID.X ;  /* 0x0000000000037919 */ /* 0x000e220000002100 */
[----:B------:R-:W-:Y:S01]  /*10ae0*/  IMAD.MOV.U32 R7, RZ, RZ, RZ ;  /* 0x000000ffff077224 */ /* 0x000fe200078e00ff */
[----:B0-----:R-:W-:-:S04]  /*10af0*/  LOP3.LUT R3, R3, 0x1f, RZ, 0xc0, !PT ;  /* 0x0000001f03037812 */ /* 0x001fc800078ec0ff */
[----:B------:R-:W-:-:S04]  /*10b00*/  IADD3 R11, R19, R3, RZ ;  /* 0x00000003130b7210 */ /* 0x000fc80007ffe0ff */
        /* <DEDUP_REMOVED lines=27> */
.L_x_3688:
[----:B------:R-:W-:Y:S02]  /*10cc0*/  ULDC UR4, c[0x0][0xc38] ;  /* 0x00030e0000047ab9 */ /* 0x000fe40000000800 */
[----:B------:R-:W-:-:S04]  /*10cd0*/  IMAD.U32 R5, RZ, RZ, UR4 ;  /* 0x00000004ff057e24 */ /* 0x000fc8000f8e00ff */
[----:B-1----:R-:W-:-:S05]  /*10ce0*/  IMAD R14, R14, R5, RZ ;  /* 0x000000050e0e7224 */ /* 0x002fca00078e02ff */
[----:B------:R-:W-:-:S04]  /*10cf0*/  IADD3 R9, R14, R9, RZ ;  /* 0x000000090e097210 */ /* 0x000fc80007ffe0ff */
[----:B------:R-:W-:-:S13]  /*10d00*/  ISETP.GT.AND P6, PT, R9, R0, PT ;  /* 0x000000000900720c */ /* 0x000fda0003fc4270 */
[----:B------:R-:W-:Y:S05]  /*10d10*/  @!P6 BRA `(.L_x_3570) ;  /* 0xfffffffc005ce947 */ /* 0x000fea000383ffff */
.L_x_3567:
        /* <DEDUP_REMOVED lines=9> */
.L_x_3693:
[----:B------:R-:W-:-:S13]  /*10db0*/  ISETP.NE.AND P0, PT, R3, RZ, PT ;  /* 0x000000ff0300720c */ /* 0x000fda0003f05270 */
[----:B------:R-:W-:Y:S05]  /*10dc0*/  @!P0 BRA `(.L_x_3572) ;  /* 0x0000000000108947 */ /* 0x000fea0003800000 */
[----:B------:R-:W-:Y:S01]  /*10dd0*/  UMOV UR4, 0xffffffff ;  /* 0xffffffff00047882 */ /* 0x000fe20000000000 */
[----:B------:R-:W-:Y:S02]  /*10de0*/  VIADD R12, R4, 0xffffffff ;  /* 0xffffffff040c7836 */ /* 0x000fe40000000000 */
[----:B------:R-:W-:Y:S05]  /*10df0*/  BRA.DIV UR4, `(.L_x_3573) ;  /* 0x0000004204387947 */ /* 0x000fea000b800000 */
[----:B------:R4:W0:Y:S02]  /*10e00*/  SHFL.IDX PT, R6, R2, R12, 0x1f ;  /* 0x00001f0c02067589 */ /* 0x00082400000e0000 */
.L_x_3572:
        /* <DEDUP_REMOVED lines=50> */
[----:B------:R-:W-:-:S06]  /*11130*/  @P0 IADD3 R8, R8, 0x1, RZ ;  /* 0x0000000108080810 */ /* 0x000fcc0007ffe0ff */
[----:B------:R-:W-:Y:S01]  /*11140*/  @!P2 IMAD.MOV R8, RZ, RZ, -R8 ;  /* 0x000000ffff08a224 */ /* 0x000fe200078e0a08 */
[----:B------:R-:W-:-:S05]  /*11150*/  @!P1 LOP3.LUT R8, RZ, R10, RZ, 0x33, !PT ;  /* 0x0000000aff089212 */ /* 0x000fca00078e33ff */
[----:B------:R-:W-:-:S04]  /*11160*/  IMAD.MOV R3, RZ, RZ, -R8 ;  /* 0x000000ffff037224 */ /* 0x000fc800078e0a08 */
[C---:B------:R-:W-:Y:S02]  /*11170*/  IMAD R18, R10.reuse, R3, R6 ;  /* 0x000000030a127224 */ /* 0x040fe400078e0206 */
[----:B------:R-:W-:-:S04]  /*11180*/  IMAD R3, R10, 0x1000000, R8 ;  /* 0x010000000a037824 */ /* 0x000fc800078e0208 */
[----:B------:R-:W-:Y:S01]  /*11190*/  IMAD R18, R18, 0x10000, R3 ;  /* 0x0001000012127824 */ /* 0x000fe200078e0203 */
[----:B------:R-:W-:Y:S06]  /*111a0*/  BRA `(.L_x_3574) ;  /* 0x00000000001c7947 */ /* 0x000fec0003800000 */
.L_x_3568:
[----:B------:R-:W-:Y:S01]  /*111b0*/  UMOV UR4, URZ ;  /* 0x0000003f00047c82 */ /* 0x000fe20008000000 */
[----:B------:R-:W-:Y:S01]  /*111c0*/  UMOV UR5, URZ ;  /* 0x0000003f00057c82 */ /* 0x000fe20008000000 */
[----:B------:R-:W-:Y:S01]  /*111d0*/  ULDC UR6, c[0x0][0xc3c] ;  /* 0x00030f0000067ab9 */ /* 0x000fe20000000800 */
[----:B------:R-:W-:Y:S01]  /*111e0*/  IMAD.MOV.U32 R16, RZ, RZ, R0 ;  /* 0x000000ffff107224 */ /* 0x000fe200078e0000 */
[----:B------:R-:W-:Y:S01]  /*111f0*/  MOV R18, UR5 ;  /* 0x0000000500127c02 */ /* 0x000fe20008000f00 */
[----:B------:R-:W-:Y:S02]  /*11200*/  IMAD.U32 R17, RZ, RZ, UR4 ;  /* 0x00000004ff117e24 */ /* 0x000fe4000f8e00ff */
[----:B------:R-:W-:-:S07]  /*11210*/  IMAD.U32 R19, RZ, RZ, UR6 ;  /* 0x00000006ff137e24 */ /* 0x000fce000f8e00ff */
.L_x_3574:
        /* <DEDUP_REMOVED lines=10> */
.L_x_3565:
[----:B------:R-:W-:Y:S02]  /*112c0*/  ULDC UR4, c[0x0][0xc3c] ;  /* 0x00030f0000047ab9 */ /* 0x000fe40000000800 */
[----:B-1----:R-:W-:-:S13]  /*112d0*/  ISETP.GE.AND P0, PT, R19, UR4, PT ;  /* 0x0000000413007c0c */ /* 0x002fda000bf06270 */
[----:B------:R-:W-:Y:S05]  /*112e0*/  @!P0 BRA `(.L_x_3575) ;  /* 0xffffffb400a08947 */ /* 0x000fea000383ffff */
[----:B------:R-:W-:Y:S05]  /*112f0*/  BSYNC B8 ;  /* 0x0000000000087941 */ /* 0x000fea0003800000 */
.L_x_3512:
        /* <DEDUP_REMOVED lines=12> */
.L_x_3696:
[----:B------:R-:W-:Y:S05]  /*113c0*/  BSYNC B0 ;  /* 0x0000000000007941 */ /* 0x000fea0003800000 */
.L_x_3576:
[----:B------:R-:W-:-:S03]  /*113d0*/  UMOV UR4, 0xffffffff ;  /* 0xffffffff00047882 */ /* 0x000fc60000000000 */
[----:B------:R-:W-:Y:S05]  /*113e0*/  BRA.DIV UR4, `(.L_x_3578) ;  /* 0x0000003a04f87947 */ /* 0x000fea000b800000 */
[----:B-1----:R-:W1:Y:S02]  /*113f0*/  S2R R0, SR_TID.X ;  /* 0x0000000000007919 */ /* 0x002e640000002100 */
[----:B-1----:R-:W-:-:S04]  /*11400*/  SHF.R.U32.HI R0, RZ, 0x5, R0 ;  /* 0x00000005ff007819 */ /* 0x002fc80000011600 */
[----:B------:R-:W-:-:S05]  /*11410*/  LOP3.LUT R0, R0, 0x3, RZ, 0xc0, !PT ;  /* 0x0000000300007812 */ /* 0x000fca00078ec0ff */
[----:B------:R1:W3:Y:S02]  /*11420*/  SHFL.IDX PT, R14, R0, RZ, 0x1f ;  /* 0x00001fff000e7589 */ /* 0x0002e400000e0000 */
.L_x_3699:
[----:B---3--:R-:W-:Y:S01]  /*11430*/  ISETP.NE.AND P0, PT, R14, RZ, PT ;  /* 0x000000ff0e00720c */ /* 0x008fe20003f05270 */
[----:B------:R-:W-:-:S12]  /*11440*/  BSSY B0, `(.L_x_3579) ;  /* 0x0000026000007945 */ /* 0x000fd80003800000 */
[----:B------:R-:W-:Y:S05]  /*11450*/  @P0 BRA `(.L_x_3580) ;  /* 0x0000000000900947 */ /* 0x000fea0003800000 */
[----:B------:R-:W-:-:S03]  /*11460*/  UMOV UR4, 0xffffffff ;  /* 0xffffffff00047882 */ /* 0x000fc60000000000 */
[----:B------:R-:W-:Y:S05]  /*11470*/  BRA.DIV UR4, `(.L_x_3581) ;  /* 0x0000003e04087947 */ /* 0x000fea000b800000 */
[----:B------:R-:W-:-:S13]  /*11480*/  ELECT P6, URZ, PT ;  /* 0x00000000003f782f */ /* 0x000fda00038c0000 */
.L_x_3702:
        /* <DEDUP_REMOVED lines=8> */
.L_x_3582:
[C---:B------:R-:W-:Y:S01]  /*11510*/  IMAD R5, R27.reuse, 0x8, R4 ;  /* 0x000000081b057824 */ /* 0x040fe200078e0204 */
[----:B------:R-:W-:Y:S01]  /*11520*/  SHF.L.U32 R0, R28, 0x1f, RZ ;  /* 0x0000001f1c007819 */ /* 0x000fe200000006ff */
[----:B------:R-:W-:-:S03]  /*11530*/  VIADD R27, R27, 0x1 ;  /* 0x000000011b1b7836 */ /* 0x000fc60000000000 */
[----:B------:R-:W1:Y:S02]  /*11540*/  SYNCS.PHASECHK.TRANS64.TRYWAIT P1, [R5+URZ+0x30840], R0 ;  /* 0x03084000050075a7 */ /* 0x000e64000802017f */
[----:B------:R-:W-:-:S04]  /*11550*/  ISETP.NE.AND P2, PT, R27, 0x2, PT ;  /* 0x000000021b00780c */ /* 0x000fc80003f45270 */
[----:B------:R-:W-:Y:S01]  /*11560*/  SEL R3, RZ, 0x1, P2 ;  /* 0x00000001ff037807 */ /* 0x000fe20001000000 */
[----:B-1----:R-:W-:Y:S08]  /*11570*/  @!P1 BRA `(.L_x_3583) ;  /* 0x0000003800e89947 */ /* 0x002ff00003800000 */
.L_x_3703:
[----:B------:R-:W-:Y:S02]  /*11580*/  SEL R27, R27, RZ, P2 ;  /* 0x000000ff1b1b7207 */ /* 0x000fe40001000000 */
[----:B------:R-:W-:Y:S01]  /*11590*/  LOP3.LUT R2, R28, R3, RZ, 0x3c, !PT ;  /* 0x000000031c027212 */ /* 0x000fe200078e3cff */
[----:B------:R-:W-:Y:S06]  /*115a0*/  @!P0 BRA `(.L_x_3584) ;  /* 0x0000000000048947 */ /* 0x000fec0003800000 */
[----:B------:R-:W-:Y:S01]  /*115b0*/  BPT.TRAP 0x1 ;  /* 0x000000040000795c */ /* 0x000fe20000300000 */
.L_x_3584:
[----:B------:R-:W-:Y:S01]  /*115c0*/  IMAD R27, R27, 0x8, R4 ;  /* 0x000000081b1b7824 */ /* 0x000fe200078e0204 */
[----:B------:R-:W-:-:S04]  /*115d0*/  SHF.L.U32 R2, R2, 0x1f, RZ ;  /* 0x0000001f02027819 */ /* 0x000fc800000006ff */
[----:B------:R-:W3:Y:S02]  /*115e0*/  SYNCS.PHASECHK.TRANS64.TRYWAIT P1, [R27+URZ+0x30840], R2 ;  /* 0x030840021b0075a7 */ /* 0x000ee4000802017f */
[----:B---3--:R-:W-:Y:S05]  /*115f0*/  @!P1 BRA `(.L_x_3585) ;  /* 0x0000003800dc9947 */ /* 0x008fea0003800000 */
.L_x_3704:
[----:B------:R-:W-:Y:S05]  /*11600*/  @!P0 BRA `(.L_x_3586) ;  /* 0x0000000000048947 */ /* 0x000fea0003800000 */
[----:B------:R-:W-:Y:S01]  /*11610*/  BPT.TRAP 0x1 ;  /* 0x000000040000795c */ /* 0x000fe20000300000 */
.L_x_3586:
[----:B------:R-:W4:Y:S02]  /*11620*/  SYNCS.PHASECHK.TRANS64.TRYWAIT P1, [R5+URZ+0x30860], R0 ;  /* 0x03086000050075a7 */ /* 0x000f24000802017f */
[----:B----4-:R-:W-:Y:S05]  /*11630*/  @!P1 BRA `(.L_x_3587) ;  /* 0x0000003800e09947 */ /* 0x010fea0003800000 */
.L_x_3705:
[----:B------:R-:W-:Y:S05]  /*11640*/  @!P0 BRA `(.L_x_3588) ;  /* 0x0000000000048947 */ /* 0x000fea0003800000 */
[----:B------:R-:W-:Y:S01]  /*11650*/  BPT.TRAP 0x1 ;  /* 0x000000040000795c */ /* 0x000fe20000300000 */
.L_x_3588:
[----:B------:R0:W0:Y:S02]  /*11660*/  SYNCS.PHASECHK.TRANS64.TRYWAIT P0, [R27+URZ+0x30860], R2 ;  /* 0x030860021b0075a7 */ /* 0x000024000800017f */
[----:B0-----:R-:W-:Y:S05]  /*11670*/  @!P0 NANOSLEEP.SYNCS 0x989680 ;  /* 0x009896800000895d */ /* 0x001fea0003900000 */
[----:B------:R-:W0:Y:S02]  /*11680*/  @!P0 SYNCS.PHASECHK.TRANS64 P0, [R27+URZ+0x30860], R2 ;  /* 0x030860021b0085a7 */ /* 0x000e24000800007f */
[----:B0-----:R-:W-:Y:S05]  /*11690*/  @!P0 BRA `(.L_x_3588) ;  /* 0xfffffffc00f08947 */ /* 0x001fea000383ffff */
.L_x_3580:
[----:B------:R-:W-:Y:S05]  /*116a0*/  BSYNC B0 ;  /* 0x0000000000007941 */ /* 0x000fea0003800000 */
.L_x_3579:
[----:B------:R-:W-:Y:S05]  /*116b0*/  EXIT ;  /* 0x000000000000794d */ /* 0x000fea0003800000 */
.L_x_3459:
[----:B0-----:R0:W1:Y:S02]  /*116c0*/  SYNCS.PHASECHK.TRANS64.TRYWAIT P1, [R2+URZ+0x30800], R5 ;  /* 0x03080005020075a7 */ /* 0x001064000802017f */
[----:B-1----:R-:W-:Y:S05]  /*116d0*/  @!P1 NANOSLEEP.SYNCS 0x989680 ;  /* 0x009896800000995d */ /* 0x002fea0003900000 */
[----:B------:R-:W1:Y:S02]  /*116e0*/  @!P1 SYNCS.PHASECHK.TRANS64 P1, [R2+URZ+0x30800], R5 ;  /* 0x03080005020095a7 */ /* 0x000e64000802007f */
[----:B-1----:R-:W-:Y:S05]  /*116f0*/  @!P1 BRA `(.L_x_3459) ;  /* 0xfffffffc00f09947 */ /* 0x002fea000383ffff */
[----:B------:R-:W-:Y:S05]  /*11700*/  BRA `(.L_x_3589) ;  /* 0xffffff0400ac7947 */ /* 0x000fea000383ffff */
.L_x_3463:
[----:B-1----:R1:W2:Y:S02]  /*11710*/  SYNCS.PHASECHK.TRANS64.TRYWAIT P1, [R0+URZ+0x30830], R5 ;  /* 0x03083005000075a7 */ /* 0x0022a4000802017f */
[----:B--2---:R-:W-:Y:S05]  /*11720*/  @!P1 NANOSLEEP.SYNCS 0x989680 ;  /* 0x009896800000995d */ /* 0x004fea0003900000 */
[----:B------:R-:W2:Y:S02]  /*11730*/  @!P1 SYNCS.PHASECHK.TRANS64 P1, [R0+URZ+0x30830], R5 ;  /* 0x03083005000095a7 */ /* 0x000ea4000802007f */
[----:B--2---:R-:W-:Y:S05]  /*11740*/  @!P1 BRA `(.L_x_3463) ;  /* 0xfffffffc00f09947 */ /* 0x004fea000383ffff */
[----:B------:R-:W-:Y:S05]  /*11750*/  BRA `(.L_x_3462) ;  /* 0xffffff0400cc7947 */ /* 0x000fea000383ffff */
.L_x_3469:
[----:B-1----:R-:W-:-:S04]  /*11760*/  IMAD.U32 R11, RZ, RZ, UR9 ;  /* 0x00000009ff0b7e24 */ /* 0x002fc8000f8e00ff */
[----:B------:R1:W2:Y:S03]  /*11770*/  SYNCS.PHASECHK.TRANS64.TRYWAIT P1, [R11+URZ+0x30830], R4 ;  /* 0x030830040b0075a7 */ /* 0x0002a6000802017f */
[----:B--2---:R-:W-:Y:S05]  /*11780*/  @!P1 NANOSLEEP.SYNCS 0x989680 ;  /* 0x009896800000995d */ /* 0x004fea0003900000 */
[----:B------:R-:W2:Y:S02]  /*11790*/  @!P1 SYNCS.PHASECHK.TRANS64 P1, [R11+URZ+0x30830], R4 ;  /* 0x030830040b0095a7 */ /* 0x000ea4000802007f */
[----:B--2---:R-:W-:Y:S05]  /*117a0*/  @!P1 BRA `(.L_x_3469) ;  /* 0xfffffffc00ec9947 */ /* 0x004fea000383ffff */
[----:B------:R-:W-:Y:S05]  /*117b0*/  BRA `(.L_x_3468) ;  /* 0xffffff3000687947 */ /* 0x000fea000383ffff */
.L_x_3473:
[----:B01----:R-:W-:-:S04]  /*117c0*/  MOV R4, UR10 ;  /* 0x0000000a00047c02 */ /* 0x003fc80008000f00 */
[----:B------:R0:W1:Y:S03]  /*117d0*/  SYNCS.PHASECHK.TRANS64.TRYWAIT P1, [R4+URZ+0x30850], R0 ;  /* 0x03085000040075a7 */ /* 0x000066000802017f */
[----:B-1----:R-:W-:Y:S05]  /*117e0*/  @!P1 NANOSLEEP.SYNCS 0x989680 ;  /* 0x009896800000995d */ /* 0x002fea0003900000 */
[----:B------:R-:W1:Y:S02]  /*117f0*/  @!P1 SYNCS.PHASECHK.TRANS64 P1, [R4+URZ+0x30850], R0 ;  /* 0x03085000040095a7 */ /* 0x000e64000802007f */
[----:B-1----:R-:W-:Y:S05]  /*11800*/  @!P1 BRA `(.L_x_3473) ;  /* 0xfffffffc00ec9947 */ /* 0x002fea000383ffff */
[----:B------:R-:W-:Y:S05]  /*11810*/  BRA `(.L_x_3472) ;  /* 0xffffff3c002c7947 */ /* 0x000fea000383ffff */
.L_x_3480:
[----:B-1----:R1:W2:Y:S02]  /*11820*/  SYNCS.PHASECHK.TRANS64.TRYWAIT P1, [R13+URZ+0x30850], R0 ;  /* 0x030850000d0075a7 */ /* 0x0022a4000802017f */
[----:B--2---:R-:W-:Y:S05]  /*11830*/  @!P1 NANOSLEEP.SYNCS 0x989680 ;  /* 0x009896800000995d */ /* 0x004fea0003900000 */
[----:B------:R-:W2:Y:S02]  /*11840*/  @!P1 SYNCS.PHASECHK.TRANS64 P1, [R13+URZ+0x30850], R0 ;  /* 0x030850000d0095a7 */ /* 0x000ea4000802007f */
[----:B--2---:R-:W-:Y:S05]  /*11850*/  @!P1 BRA `(.L_x_3480) ;  /* 0xfffffffc00f09947 */ /* 0x004fea000383ffff */
[----:B------:R-:W-:Y:S05]  /*11860*/  BRA `(.L_x_3479) ;  /* 0xffffff5800e07947 */ /* 0x000fea000383ffff */
.L_x_3526:
        /* <DEDUP_REMOVED lines=11> */
.L_x_3591:
[----:B------:R-:W-:Y:S05]  /*11920*/  BSYNC B0 ;  /* 0x0000000000007941 */ /* 0x000fea0003800000 */
.L_x_3590:
[----:B------:R-:W-:Y:S05]  /*11930*/  BRA `(.L_x_3592) ;  /* 0xffffffbc00fc7947 */ /* 0x000fea000383ffff */
.L_x_3529:
[----:B0-----:R0:W1:Y:S02]  /*11940*/  SYNCS.PHASECHK.TRANS64.TRYWAIT P0, [R7+URZ+0x30840], R2 ;  /* 0x03084002070075a7 */ /* 0x001064000800017f */
[----:B-1----:R-:W-:Y:S05]  /*11950*/  @!P0 NANOSLEEP.SYNCS 0x989680 ;  /* 0x009896800000895d */ /* 0x002fea0003900000 */
[----:B------:R-:W1:Y:S02]  /*11960*/  @!P0 SYNCS.PHASECHK.TRANS64 P0, [R7+URZ+0x30840], R2 ;  /* 0x03084002070085a7 */ /* 0x000e64000800007f */
[----:B-1----:R-:W-:Y:S05]  /*11970*/  @!P0 BRA `(.L_x_3529) ;  /* 0xfffffffc00f08947 */ /* 0x002fea000383ffff */
[----:B------:R-:W-:Y:S05]  /*11980*/  BRA `(.L_x_3593) ;  /* 0xffffffc000587947 */ /* 0x000fea000383ffff */
.L_x_3530:
        /* <DEDUP_REMOVED lines=8> */
.L_x_3595:
[----:B------:R-:W-:Y:S05]  /*11a10*/  BSYNC B0 ;  /* 0x0000000000007941 */ /* 0x000fea0003800000 */
.L_x_3594:
[----:B------:R-:W-:Y:S01]  /*11a20*/  IMAD.MOV.U32 R13, RZ, RZ, R4 ;  /* 0x000000ffff0d7224 */ /* 0x000fe200078e0004 */
[----:B------:R-:W-:Y:S01]  /*11a30*/  MOV R2, R14 ;  /* 0x0000000e00027202 */ /* 0x000fe20000000f00 */
[----:B------:R-:W-:Y:S02]  /*11a40*/  IMAD.MOV.U32 R12, RZ, RZ, RZ ;  /* 0x000000ffff0c7224 */ /* 0x000fe400078e00ff */
[----:B------:R-:W-:Y:S02]  /*11a50*/  IMAD.MOV.U32 R11, RZ, RZ, 0x181f ;  /* 0x0000181fff0b7424 */ /* 0x000fe400078e00ff */
[----:B------:R-:W-:Y:S02]  /*11a60*/  IMAD.MOV.U32 R15, RZ, RZ, -0x1 ;  /* 0xffffffffff0f7424 */ /* 0x000fe400078e00ff */
[----:B------:R-:W-:-:S07]  /*11a70*/  @P0 IMAD R8, R5, 0x2, R22 ;  /* 0x0000000205080824 */ /* 0x000fce00078e0216 */
[----:B------:R-:W-:Y:S05]  /*11a80*/  WARPSYNC.COLLECTIVE R15, `(.L_x_3596) ;  /* 0x000000000f087348 */ /* 0x000fea0003c00000 */
[----:B------:R0:W1:Y:S02]  /*11a90*/  SHFL.IDX P6, R14, R13, R12, R11 ;  /* 0x0000000c0d0e7389 */ /* 0x00006400000c000b */
[----:B01----:R-:W-:Y:S01]  /*11aa0*/  ENDCOLLECTIVE ;  /* 0x000000000000791b */ /* 0x003fe20003800000 */
.L_x_3596:
[----:B------:R-:W-:Y:S01]  /*11ab0*/  IMAD.MOV.U32 R13, RZ, RZ, R0 ;  /* 0x000000ffff0d7224 */ /* 0x000fe200078e0000 */
[----:B------:R-:W-:Y:S01]  /*11ac0*/  MOV R12, 0x1 ;  /* 0x00000001000c7802 */ /* 0x000fe20000000f00 */
[----:B------:R-:W-:-:S07]  /*11ad0*/  IMAD.MOV.U32 R3, RZ, RZ, R14 ;  /* 0x000000ffff037224 */ /* 0x000fce00078e000e */
[----:B------:R-:W-:Y:S05]  /*11ae0*/  WARPSYNC.COLLECTIVE R15, `(.L_x_3597) ;  /* 0x000000000f087348 */ /* 0x000fea0003c00000 */
[----:B------:R0:W1:Y:S02]  /*11af0*/  SHFL.IDX P6, R14, R13, R12, R11 ;  /* 0x0000000c0d0e7389 */ /* 0x00006400000c000b */
[----:B01----:R-:W-:Y:S01]  /*11b00*/  ENDCOLLECTIVE ;  /* 0x000000000000791b */ /* 0x003fe20003800000 */
.L_x_3597:
[----:B------:R-:W-:-:S05]  /*11b10*/  @P0 LEA R3, P1, R31, R3, 0x1 ;  /* 0x000000031f030211 */ /* 0x000fca00078208ff */
[----:B------:R-:W-:Y:S01]  /*11b20*/  @P0 IMAD.X R2, RZ, RZ, R2, P1 ;  /* 0x000000ffff020224 */ /* 0x000fe200008e0602 */
[----:B------:R-:W-:-:S04]  /*11b30*/  ISETP.GE.AND P1, PT, R6, 0x11, PT ;  /* 0x000000110600780c */ /* 0x000fc80003f26270 */
[----:B------:R-:W-:Y:S01]  /*11b40*/  @P0 LOP3.LUT R3, R3, R2, RZ, 0x3c, !PT ;  /* 0x0000000203030212 */ /* 0x000fe200078e3cff */
[----:B------:R-:W-:-:S03]  /*11b50*/  IMAD.MOV.U32 R13, RZ, RZ, R4 ;  /* 0x000000ffff0d7224 */ /* 0x000fc600078e0004 */
[----:B------:R-:W-:-:S04]  /*11b60*/  @P0 LOP3.LUT R2, R3, R2, RZ, 0x3c, !PT ;  /* 0x0000000203020212 */ /* 0x000fc800078e3cff */
[----:B------:R-:W-:-:S05]  /*11b70*/  @P0 LOP3.LUT R3, R3, R2, RZ, 0x3c, !PT ;  /* 0x0000000203030212 */ /* 0x000fca00078e3cff */
[----:B------:R-:W-:Y:S01]  /*11b80*/  @!PT LDS RZ, [RZ] ;  /* 0x00000000fffff984 */ /* 0x000fe20000000800 */
[----:B------:R-:W-:Y:S01]  /*11b90*/  @!PT LDS RZ, [RZ] ;  /* 0x00000000fffff984 */ /* 0x000fe20000000800 */
[----:B------:R-:W-:Y:S01]  /*11ba0*/  @!PT LDS RZ, [RZ] ;  /* 0x00000000fffff984 */ /* 0x000fe20000000800 */
[----:B------:R-:W-:Y:S04]  /*11bb0*/  @P0 LDGSTS.E.BYPASS.LTC128B.128 [R8+0x1e400], desc[UR36][R2.64], !P4 ;  /* 0x1e40000002080fae */ /* 0x000fe8000e101d64 */
[----:B------:R-:W-:Y:S04]  /*11bc0*/  @P0 LDGSTS.E.BYPASS.LTC128B.128 [R8+0x21400], desc[UR36][R2.64+0x80], !P3 ;  /* 0x2140008002080fae */ /* 0x000fe8000d901d64 */
[----:B------:R0:W-:Y:S02]  /*11bd0*/  @P0 LDGSTS.E.BYPASS.LTC128B.128 [R8+0x24400], desc[UR36][R2.64+0x100], !P2 ;  /* 0x2440010002080fae */ /* 0x0001e4000d101d64 */
[----:B0-----:R-:W-:-:S07]  /*11be0*/  IMAD.MOV.U32 R2, RZ, RZ, R14 ;  /* 0x000000ffff027224 */ /* 0x001fce00078e000e */
[----:B------:R-:W-:Y:S05]  /*11bf0*/  WARPSYNC.COLLECTIVE R15, `(.L_x_3598) ;  /* 0x000000000f087348 */ /* 0x000fea0003c00000 */
[----:B------:R0:W1:Y:S02]  /*11c00*/  SHFL.IDX P6, R14, R13, R12, R11 ;  /* 0x0000000c0d0e7389 */ /* 0x00006400000c000b */
[----:B01----:R-:W-:Y:S01]  /*11c10*/  ENDCOLLECTIVE ;  /* 0x000000000000791b */ /* 0x003fe20003800000 */
.L_x_3598:
[----:B------:R-:W-:Y:S02]  /*11c20*/  @P1 IMAD R8, R5, 0x2, R22 ;  /* 0x0000000205081824 */ /* 0x000fe400078e0216 */
[----:B------:R-:W-:Y:S02]  /*11c30*/  IMAD.MOV.U32 R13, RZ, RZ, R0 ;  /* 0x000000ffff0d7224 */ /* 0x000fe400078e0000 */
[----:B------:R-:W-:Y:S02]  /*11c40*/  IMAD.MOV.U32 R12, RZ, RZ, 0x2 ;  /* 0x00000002ff0c7424 */ /* 0x000fe400078e00ff */
[----:B------:R-:W-:-:S07]  /*11c50*/  IMAD.MOV.U32 R3, RZ, RZ, R14 ;  /* 0x000000ffff037224 */ /* 0x000fce00078e000e */
[----:B------:R-:W-:Y:S05]  /*11c60*/  WARPSYNC.COLLECTIVE R15, `(.L_x_3599) ;  /* 0x000000000f087348 */ /* 0x000fea0003c00000 */
[----:B------:R0:W1:Y:S02]  /*11c70*/  SHFL.IDX P6, R14, R13, R12, R11 ;  /* 0x0000000c0d0e7389 */ /* 0x00006400000c000b */
[----:B01----:R-:W-:Y:S01]  /*11c80*/  ENDCOLLECTIVE ;  /* 0x000000000000791b */ /* 0x003fe20003800000 */
.L_x_3599:
[----:B------:R-:W-:-:S05]  /*11c90*/  @P1 LEA R3, P0, R31, R3, 0x1 ;  /* 0x000000031f031211 */ /* 0x000fca00078008ff */
[----:B------:R-:W-:-:S05]  /*11ca0*/  @P1 IMAD.X R2, RZ, RZ, R2, P0 ;  /* 0x000000ffff021224 */ /* 0x000fca00000e0602 */
[----:B------:R-:W-:Y:S02]  /*11cb0*/  @P1 LOP3.LUT R3, R3, R2, RZ, 0x3c, !PT ;  /* 0x0000000203031212 */ /* 0x000fe400078e3cff */
[----:B------:R-:W-:Y:S02]  /*11cc0*/  MOV R13, R4 ;  /* 0x00000004000d7202 */ /* 0x000fe40000000f00 */
[----:B------:R-:W-:-:S04]  /*11cd0*/  @P1 LOP3.LUT R2, R3, R2, RZ, 0x3c, !PT ;  /* 0x0000000203021212 */ /* 0x000fc800078e3cff */
[----:B------:R-:W-:-:S05]  /*11ce0*/  @P1 LOP3.LUT R3, R3, R2, RZ, 0x3c, !PT ;  /* 0x0000000203031212 */ /* 0x000fca00078e3cff */
[----:B------:R-:W-:Y:S01]  /*11cf0*/  @!PT LDS RZ, [RZ] ;  /* 0x00000000fffff984 */ /* 0x000fe20000000800 */
[----:B------:R-:W-:Y:S01]  /*11d00*/  @!PT LDS RZ, [RZ] ;  /* 0x00000000fffff984 */ /* 0x000fe20000000800 */
[----:B------:R-:W-:Y:S01]  /*11d10*/  @!PT LDS RZ, [RZ] ;  /* 0x00000000fffff984 */ /* 0x000fe20000000800 */
[----:B------:R-:W-:Y:S04]  /*11d20*/  @P1 LDGSTS.E.BYPASS.LTC128B.128 [R8+0x1ec00], desc[UR36][R2.64], !P4 ;  /* 0x1ec0000002081fae */ /* 0x000fe8000e101d64 */
[----:B------:R-:W-:Y:S04]  /*11d30*/  @P1 LDGSTS.E.BYPASS.LTC128B.128 [R8+0x21c00], desc[UR36][R2.64+0x80], !P3 ;  /* 0x21c0008002081fae */ /* 0x000fe8000d901d64 */
[----:B------:R0:W-:Y:S01]  /*11d40*/  @P1 LDGSTS.E.BYPASS.LTC128B.128 [R8+0x24c00], desc[UR36][R2.64+0x100], !P2 ;  /* 0x24c0010002081fae */ /* 0x0001e2000d101d64 */
[----:B------:R-:W-:Y:S01]  /*11d50*/  ISETP.GE.AND P1, PT, R6, 0x21, PT ;  /* 0x000000210600780c */ /* 0x000fe20003f26270 */
[----:B0-----:R-:W-:-:S12]  /*11d60*/  IMAD.MOV.U32 R2, RZ, RZ, R14 ;  /* 0x000000ffff027224 */ /* 0x001fd800078e000e */
[----:B------:R-:W-:Y:S05]  /*11d70*/  WARPSYNC.COLLECTIVE R15, `(.L_x_3600) ;  /* 0x000000000f087348 */ /* 0x000fea0003c00000 */
[----:B------:R0:W1:Y:S02]  /*11d80*/  SHFL.IDX P6, R14, R13, R12, R11 ;  /* 0x0000000c0d0e7389 */ /* 0x00006400000c000b */
[----:B01----:R-:W-:Y:S01]  /*11d90*/  ENDCOLLECTIVE ;  /* 0x000000000000791b */ /* 0x003fe20003800000 */
.L_x_3600:
[----:B------:R-:W-:Y:S02]  /*11da0*/  @P1 IMAD R8, R5, 0x2, R22 ;  /* 0x0000000205081824 */ /* 0x000fe400078e0216 */
[----:B------:R-:W-:Y:S02]  /*11db0*/  IMAD.MOV.U32 R13, RZ, RZ, R0 ;  /* 0x000000ffff0d7224 */ /* 0x000fe400078e0000 */
[----:B------:R-:W-:Y:S02]  /*11dc0*/  IMAD.MOV.U32 R12, RZ, RZ, 0x3 ;  /* 0x00000003ff0c7424 */ /* 0x000fe400078e00ff */
[----:B------:R-:W-:-:S07]  /*11dd0*/  IMAD.MOV.U32 R3, RZ, RZ, R14 ;  /* 0x000000ffff037224 */ /* 0x000fce00078e000e */
[----:B------:R-:W-:Y:S05]  /*11de0*/  WARPSYNC.COLLECTIVE R15, `(.L_x_3601) ;  /* 0x000000000f087348 */ /* 0x000fea0003c00000 */
[----:B------:R0:W1:Y:S02]  /*11df0*/  SHFL.IDX P6, R14, R13, R12, R11 ;  /* 0x0000000c0d0e7389 */ /* 0x00006400000c000b */
[----:B01----:R-:W-:Y:S01]  /*11e00*/  ENDCOLLECTIVE ;  /* 0x000000000000791b */ /* 0x003fe20003800000 */
.L_x_3601:
[----:B------:R-:W-:-:S05]  /*11e10*/  @P1 LEA R3, P0, R31, R3, 0x1 ;  /* 0x000000031f031211 */ /* 0x000fca00078008ff */
[----:B------:R-:W-:-:S05]  /*11e20*/  @P1 IMAD.X R2, RZ, RZ, R2, P0 ;  /* 0x000000ffff021224 */ /* 0x000fca00000e0602 */
        /* <DEDUP_REMOVED lines=15> */
.L_x_3602:
[----:B------:R-:W-:Y:S02]  /*11f20*/  @P1 IMAD R8, R5, 0x2, R22 ;  /* 0x0000000205081824 */ /* 0x000fe400078e0216 */
[----:B------:R-:W-:Y:S02]  /*11f30*/  IMAD.MOV.U32 R13, RZ, RZ, R0 ;  /* 0x000000ffff0d7224 */ /* 0x000fe400078e0000 */
[----:B------:R-:W-:Y:S02]  /*11f40*/  IMAD.MOV.U32 R12, RZ, RZ, 0x4 ;  /* 0x00000004ff0c7424 */ /* 0x000fe400078e00ff */
[----:B------:R-:W-:-:S07]  /*11f50*/  IMAD.MOV.U32 R3, RZ, RZ, R14 ;  /* 0x000000ffff037224 */ /* 0x000fce00078e000e */
[----:B------:R-:W-:Y:S05]  /*11f60*/  WARPSYNC.COLLECTIVE R15, `(.L_x_3603) ;  /* 0x000000000f087348 */ /* 0x000fea0003c00000 */
[----:B------:R0:W1:Y:S02]  /*11f70*/  SHFL.IDX P6, R14, R13, R12, R11 ;  /* 0x0000000c0d0e7389 */ /* 0x00006400000c000b */
[----:B01----:R-:W-:Y:S01]  /*11f80*/  ENDCOLLECTIVE ;  /* 0x000000000000791b */ /* 0x003fe20003800000 */
.L_x_3603:
[----:B------:R-:W-:-:S04]  /*11f90*/  @P1 LEA R3, P0, R31, R3, 0x1 ;  /* 0x000000031f031211 */ /* 0x000fc800078008ff */
[----:B------:R-:W-:-:S04]  /*11fa0*/  @P1 IADD3.X R2, RZ, R2, RZ, P0, !PT ;  /* 0x00000002ff021210 */ /* 0x000fc800007fe4ff */
        /* <DEDUP_REMOVED lines=15> */
.L_x_3604:
[----:B------:R-:W-:Y:S01]  /*120a0*/  @P1 IMAD R8, R5, 0x2, R22 ;  /* 0x0000000205081824 */ /* 0x000fe200078e0216 */
[----:B------:R-:W-:Y:S01]  /*120b0*/  MOV R13, R0 ;  /* 0x00000000000d7202 */ /* 0x000fe20000000f00 */
[----:B------:R-:W-:Y:S02]  /*120c0*/  IMAD.MOV.U32 R12, RZ, RZ, 0x5 ;  /* 0x00000005ff0c7424 */ /* 0x000fe400078e00ff */
[----:B------:R-:W-:-:S07]  /*120d0*/  IMAD.MOV.U32 R3, RZ, RZ, R14 ;  /* 0x000000ffff037224 */ /* 0x000fce00078e000e */
[----:B------:R-:W-:Y:S05]  /*120e0*/  WARPSYNC.COLLECTIVE R15, `(.L_x_3605) ;  /* 0x000000000f087348 */ /* 0x000fea0003c00000 */
[----:B------:R0:W1:Y:S02]  /*120f0*/  SHFL.IDX P6, R14, R13, R12, R11 ;  /* 0x0000000c0d0e7389 */ /* 0x00006400000c000b */
[----:B01----:R-:W-:Y:S01]  /*12100*/  ENDCOLLECTIVE ;  /* 0x000000000000791b */ /* 0x003fe20003800000 */
.L_x_3605:
        /* <DEDUP_REMOVED lines=10> */
.L_x_3606:
[----:B------:R-:W-:Y:S01]  /*121b0*/  @!PT LDS RZ, [RZ] ;  /* 0x00000000fffff984 */ /* 0x000fe20000000800 */
[----:B------:R-:W-:Y:S01]  /*121c0*/  @!PT LDS RZ, [RZ] ;  /* 0x00000000fffff984 */ /* 0x000fe20000000800 */
[----:B------:R-:W-:Y:S01]  /*121d0*/  @!PT LDS RZ, [RZ] ;  /* 0x00000000fffff984 */ /* 0x000fe20000000800 */
[----:B------:R-:W-:Y:S04]  /*121e0*/  @P1 LDGSTS.E.BYPASS.LTC128B.128 [R8+0x20400], desc[UR36][R2.64], !P4 ;  /* 0x2040000002081fae */ /* 0x000fe8000e101d64 */
[----:B------:R-:W-:Y:S04]  /*121f0*/  @P1 LDGSTS.E.BYPASS.LTC128B.128 [R8+0x23400], desc[UR36][R2.64+0x80], !P3 ;  /* 0x2340008002081fae */ /* 0x000fe8000d901d64 */
[----:B------:R0:W-:Y:S02]  /*12200*/  @P1 LDGSTS.E.BYPASS.LTC128B.128 [R8+0x26400], desc[UR36][R2.64+0x100], !P2 ;  /* 0x2640010002081fae */ /* 0x0001e4000d101d64 */
[----:B0-----:R-:W-:Y:S01]  /*12210*/  IMAD.MOV.U32 R2, RZ, RZ, R14 ;  /* 0x000000ffff027224 */ /* 0x001fe200078e000e */
[----:B------:R-:W-:Y:S06]  /*12220*/  BRA `(.L_x_3607) ;  /* 0xffffffbc009c7947 */ /* 0x000fec000383ffff */
.L_x_3535:
        /* <DEDUP_REMOVED lines=9> */
.L_x_3608:
[C---:B------:R-:W-:Y:S01]  /*122c0*/  VIADD R7, R4.reuse, 0x10 ;  /* 0x0000001004077836 */ /* 0x040fe20000000000 */
[----:B------:R-:W-:Y:S01]  /*122d0*/  ISETP.GE.AND P1, PT, R4, R6, PT ;  /* 0x000000060400720c */ /* 0x000fe20003f26270 */
[----:B------:R-:W-:Y:S01]  /*122e0*/  IMAD.MOV.U32 R13, RZ, RZ, R0 ;  /* 0x000000ffff0d7224 */ /* 0x000fe200078e0000 */
[----:B------:R-:W-:-:S11]  /*122f0*/  MOV R2, R14 ;  /* 0x0000000e00027202 */ /* 0x000fd60000000f00 */
[----:B------:R-:W-:Y:S05]  /*12300*/  WARPSYNC.COLLECTIVE R15, `(.L_x_3609) ;  /* 0x000000000f087348 */ /* 0x000fea0003c00000 */
[----:B------:R0:W1:Y:S02]  /*12310*/  SHFL.IDX P6, R14, R13, R12, R11 ;  /* 0x0000000c0d0e7389 */ /* 0x00006400000c000b */
[----:B01----:R-:W-:Y:S01]  /*12320*/  ENDCOLLECTIVE ;  /* 0x000000000000791b */ /* 0x003fe20003800000 */
.L_x_3609:
        /* <DEDUP_REMOVED lines=8> */
.L_x_3610:
[----:B------:R-:W-:Y:S01]  /*123b0*/  @!PT LDS RZ, [RZ] ;  /* 0x00000000fffff984 */ /* 0x000fe20000000800 */
[----:B------:R-:W-:Y:S01]  /*123c0*/  @!PT LDS RZ, [RZ] ;  /* 0x00000000fffff984 */ /* 0x000fe20000000800 */
[----:B------:R-:W-:Y:S01]  /*123d0*/  @!PT LDS RZ, [RZ] ;  /* 0x00000000fffff984 */ /* 0x000fe20000000800 */
[----:B------:R-:W-:Y:S04]  /*123e0*/  @!P1 LDGSTS.E.BYPASS.LTC128B.128 [R36+0x12400], desc[UR36][R2.64], !P3 ;  /* 0x1240000002249fae */ /* 0x000fe8000d901d64 */
[----:B------:R-:W-:Y:S04]  /*123f0*/  @!P1 LDGSTS.E.BYPASS.LTC128B.128 [R36+0x16400], desc[UR36][R2.64+0x80], !P2 ;  /* 0x1640008002249fae */ /* 0x000fe8000d101d64 */
[----:B------:R0:W-:Y:S01]  /*12400*/  @!P1 LDGSTS.E.BYPASS.LTC128B.128 [R36+0x1a400], desc[UR36][R2.64+0x100], !P0 ;  /* 0x1a40010002249fae */ /* 0x0001e2000c101d64 */
[----:B------:R-:W-:Y:S02]  /*12410*/  ISETP.GE.AND P1, PT, R7, R6, PT ;  /* 0x000000060700720c */ /* 0x000fe40003f26270 */
[----:B------:R-:W-:Y:S01]  /*12420*/  MOV R13, R0 ;  /* 0x00000000000d7202 */ /* 0x000fe20000000f00 */
[----:B0-----:R-:W-:-:S10]  /*12430*/  IMAD.MOV.U32 R2, RZ, RZ, R14 ;  /* 0x000000ffff027224 */ /* 0x001fd400078e000e */
[----:B------:R-:W-:Y:S05]  /*12440*/  WARPSYNC.COLLECTIVE R15, `(.L_x_3611) ;  /* 0x000000000f087348 */ /* 0x000fea0003c00000 */
[----:B------:R0:W1:Y:S02]  /*12450*/  SHFL.IDX P6, R14, R13, R12, R11 ;  /* 0x0000000c0d0e7389 */ /* 0x00006400000c000b */
[----:B01----:R-:W-:Y:S01]  /*12460*/  ENDCOLLECTIVE ;  /* 0x000000000000791b */ /* 0x003fe20003800000 */
.L_x_3611:
        /* <DEDUP_REMOVED lines=8> */
.L_x_3612:
        /* <DEDUP_REMOVED lines=14> */
.L_x_3613:
        /* <DEDUP_REMOVED lines=8> */
.L_x_3614:
        /* <DEDUP_REMOVED lines=14> */
.L_x_3615:
[----:B------:R-:W-:Y:S02]  /*12730*/  IMAD.MOV.U32 R13, RZ, RZ, R5 ;  /* 0x000000ffff0d7224 */ /* 0x000fe400078e0005 */
[----:B------:R-:W-:Y:S01]  /*12740*/  IMAD.MOV.U32 R12, RZ, RZ, 0x4 ;  /* 0x00000004ff0c7424 */ /* 0x000fe200078e00ff */
[----:B------:R-:W-:-:S05]  /*12750*/  @!P1 LEA R14, P4, R31, R14, 0x1 ;  /* 0x0000000e1f0e9211 */ /* 0x000fca00078808ff */
[----:B------:R-:W-:Y:S01]  /*12760*/  @!P1 IMAD.X R7, RZ, RZ, R2, P4 ;  /* 0x000000ffff079224 */ /* 0x000fe200020e0602 */
[----:B------:R-:W-:-:S07]  /*12770*/  @!P1 MOV R2, R14 ;  /* 0x0000000e00029202 */ /* 0x000fce0000000f00 */
[----:B------:R-:W-:Y:S05]  /*12780*/  WARPSYNC.COLLECTIVE R15, `(.L_x_3616) ;  /* 0x000000000f087348 */ /* 0x000fea0003c00000 */
[----:B------:R0:W1:Y:S02]  /*12790*/  SHFL.IDX P6, R14, R13, R12, R11 ;  /* 0x0000000c0d0e7389 */ /* 0x00006400000c000b */
[----:B01----:R-:W-:Y:S01]  /*127a0*/  ENDCOLLECTIVE ;  /* 0x000000000000791b */ /* 0x003fe20003800000 */
.L_x_3616:
        /* <DEDUP_REMOVED lines=14> */
.L_x_3617:
        /* <DEDUP_REMOVED lines=8> */
.L_x_3618:
[----:B------:R-:W-:Y:S01]  /*12910*/  @!P1 MOV R3, R7 ;  /* 0x0000000700039202 */ /* 0x000fe20000000f00 */
[----:B------:R-:W-:-:S04]  /*12920*/  VIADD R7, R4, 0x50 ;  /* 0x0000005004077836 */ /* 0x000fc80000000000 */
        /* <DEDUP_REMOVED lines=12> */
.L_x_3619:
        /* <DEDUP_REMOVED lines=8> */
.L_x_3620:
[----:B------:R-:W-:Y:S01]  /*12a70*/  @!P1 IMAD.MOV.U32 R3, RZ, RZ, R7 ;  /* 0x000000ffff039224 */ /* 0x000fe200078e0007 */
[----:B------:R-:W-:-:S04]  /*12a80*/  IADD3 R7, R4, 0x60, RZ ;  /* 0x0000006004077810 */ /* 0x000fc80007ffe0ff */
        /* <DEDUP_REMOVED lines=12> */
.L_x_3621:
        /* <DEDUP_REMOVED lines=8> */
.L_x_3622:
[----:B------:R-:W-:-:S05]  /*12bd0*/  @!P1 IMAD.MOV.U32 R3, RZ, RZ, R7 ;  /* 0x000000ffff039224 */ /* 0x000fca00078e0007 */
[----:B------:R-:W-:Y:S01]  /*12be0*/  @!PT LDS RZ, [RZ] ;  /* 0x00000000fffff984 */ /* 0x000fe20000000800 */
[----:B------:R-:W-:Y:S01]  /*12bf0*/  @!PT LDS RZ, [RZ] ;  /* 0x00000000fffff984 */ /* 0x000fe20000000800 */
[----:B------:R-:W-:Y:S01]  /*12c00*/  @!PT LDS RZ, [RZ] ;  /* 0x00000000fffff984 */ /* 0x000fe20000000800 */
[----:B------:R0:W-:Y:S04]  /*12c10*/  @!P1 LDGSTS.E.BYPASS.LTC128B.128 [R36+0x15400], desc[UR36][R2.64], !P3 ;  /* 0x1540000002249fae */ /* 0x0001e8000d901d64 */
[----:B------:R0:W-:Y:S01]  /*12c20*/  @!P1 LDGSTS.E.BYPASS.LTC128B.128 [R36+0x19400], desc[UR36][R2.64+0x80], !P2 ;  /* 0x1940008002249fae */ /* 0x0001e2000d101d64 */
[----:B------:R-:W-:-:S03]  /*12c30*/  IMAD.MOV.U32 R13, RZ, RZ, R0 ;  /* 0x000000ffff0d7224 */ /* 0x000fc600078e0000 */
[----:B------:R0:W-:Y:S01]  /*12c40*/  @!P1 LDGSTS.E.BYPASS.LTC128B.128 [R36+0x1d400], desc[UR36][R2.64+0x100], !P0 ;  /* 0x1d40010002249fae */ /* 0x0001e2000c101d64 */
[----:B------:R-:W-:-:S07]  /*12c50*/  IMAD.MOV.U32 R5, RZ, RZ, R14 ;  /* 0x000000ffff057224 */ /* 0x000fce00078e000e */
[----:B0-----:R-:W-:Y:S05]  /*12c60*/  WARPSYNC.COLLECTIVE R15, `(.L_x_3623) ;  /* 0x000000000f087348 */ /* 0x001fea0003c00000 */
[----:B------:R1:W2:Y:S02]  /*12c70*/  SHFL.IDX P6, R14, R13, R12, R11 ;  /* 0x0000000c0d0e7389 */ /* 0x0002a400000c000b */
[----:B012---:R-:W-:Y:S01]  /*12c80*/  ENDCOLLECTIVE ;  /* 0x000000000000791b */ /* 0x007fe20003800000 */
.L_x_3623:
[----:B------:R-:W-:Y:S05]  /*12c90*/  BRA `(.L_x_3624) ;  /* 0xffffffbc00f87947 */ /* 0x000fea000383ffff */
.L_x_3540:
[----:B0-----:R0:W1:Y:S02]  /*12ca0*/  SYNCS.PHASECHK.TRANS64.TRYWAIT P0, [R22+URZ+0x30820], R3 ;  /* 0x03082003160075a7 */ /* 0x001064000800017f */
[----:B-1----:R-:W-:Y:S05]  /*12cb0*/  @!P0 NANOSLEEP.SYNCS 0x989680 ;  /* 0x009896800000895d */ /* 0x002fea0003900000 */
[----:B------:R-:W1:Y:S02]  /*12cc0*/  @!P0 SYNCS.PHASECHK.TRANS64 P0, [R22+URZ+0x30820], R3 ;  /* 0x03082003160085a7 */ /* 0x000e64000800007f */
[----:B-1----:R-:W-:Y:S05]  /*12cd0*/  @!P0 BRA `(.L_x_3540) ;  /* 0xfffffffc00f08947 */ /* 0x002fea000383ffff */
[----:B------:R-:W-:Y:S05]  /*12ce0*/  BRA `(.L_x_3625) ;  /* 0xffffffc000707947 */ /* 0x000fea000383ffff */
.L_x_3545:
[----:B0-----:R0:W1:Y:S02]  /*12cf0*/  SYNCS.PHASECHK.TRANS64.TRYWAIT P0, [R6+URZ+0x30840], R3 ;  /* 0x03084003060075a7 */ /* 0x001064000800017f */
[----:B-1----:R-:W-:Y:S05]  /*12d00*/  @!P0 NANOSLEEP.SYNCS 0x989680 ;  /* 0x009896800000895d */ /* 0x002fea0003900000 */
[----:B------:R-:W1:Y:S02]  /*12d10*/  @!P0 SYNCS.PHASECHK.TRANS64 P0, [R6+URZ+0x30840], R3 ;  /* 0x03084003060085a7 */ /* 0x000e64000800007f */
[----:B-1----:R-:W-:Y:S05]  /*12d20*/  @!P0 BRA `(.L_x_3545) ;  /* 0xfffffffc00f08947 */ /* 0x002fea000383ffff */
[----:B------:R-:W-:Y:S05]  /*12d30*/  BRA `(.L_x_3626) ;  /* 0xffffffc4004c7947 */ /* 0x000fea000383ffff */
.L_x_3546:
        /* <DEDUP_REMOVED lines=8> */
.L_x_3628:
[----:B------:R-:W-:Y:S05]  /*12dc0*/  BSYNC B1 ;  /* 0x0000000000017941 */ /* 0x000fea0003800000 */
.L_x_3627:
        /* <DEDUP_REMOVED lines=11> */
.L_x_3629:
[----:B------:R-:W-:Y:S01]  /*12e80*/  IMAD R5, R5, 0x2, R22 ;  /* 0x0000000205057824 */ /* 0x000fe200078e0216 */
[----:B------:R-:W-:Y:S01]  /*12e90*/  LOP3.LUT P1, RZ, R23, 0x4, RZ, 0xc0, !PT ;  /* 0x0000000417ff7812 */ /* 0x000fe2000782c0ff */
[----:B------:R-:W-:Y:S02]  /*12ea0*/  IMAD.MOV.U32 R13, RZ, RZ, R8 ;  /* 0x000000ffff0d7224 */ /* 0x000fe400078e0008 */
[----:B------:R-:W-:Y:S02]  /*12eb0*/  IMAD.MOV.U32 R12, RZ, RZ, 0x1 ;  /* 0x00000001ff0c7424 */ /* 0x000fe400078e00ff */
[----:B------:R-:W-:-:S08]  /*12ec0*/  IMAD.MOV.U32 R2, RZ, RZ, R14 ;  /* 0x000000ffff027224 */ /* 0x000fd000078e000e */
[----:B------:R-:W-:Y:S05]  /*12ed0*/  WARPSYNC.COLLECTIVE R15, `(.L_x_3630) ;  /* 0x000000000f087348 */ /* 0x000fea0003c00000 */
[----:B------:R0:W1:Y:S02]  /*12ee0*/  SHFL.IDX P6, R14, R13, R12, R11 ;  /* 0x0000000c0d0e7389 */ /* 0x00006400000c000b */
[----:B01----:R-:W-:Y:S01]  /*12ef0*/  ENDCOLLECTIVE ;  /* 0x000000000000791b */ /* 0x003fe20003800000 */
.L_x_3630:
        /* <DEDUP_REMOVED lines=8> */
[----:B------:R0:W-:Y:S02]  /*12f80*/  LDGSTS.E.BYPASS.LTC128B.128 [R5+0x24400], desc[UR36][R2.64+0x100], !P4 ;  /* 0x2440010002057fae */ /* 0x0001e4000e101d64 */
[----:B0-----:R-:W-:-:S07]  /*12f90*/  MOV R3, R14 ;  /* 0x0000000e00037202 */ /* 0x001fce0000000f00 */
[----:B------:R-:W-:Y:S05]  /*12fa0*/  WARPSYNC.COLLECTIVE R15, `(.L_x_3631) ;  /* 0x000000000f087348 */ /* 0x000fea0003c00000 */
[----:B------:R0:W1:Y:S02]  /*12fb0*/  SHFL.IDX P6, R14, R13, R12, R11 ;  /* 0x0000000c0d0e7389 */ /* 0x00006400000c000b */
[----:B01----:R-:W-:Y:S01]  /*12fc0*/  ENDCOLLECTIVE ;  /* 0x000000000000791b */ /* 0x003fe20003800000 */
.L_x_3631:
[----:B------:R-:W-:Y:S02]  /*12fd0*/  IMAD.MOV.U32 R13, RZ, RZ, R8 ;  /* 0x000000ffff0d7224 */ /* 0x000fe400078e0008 */
[----:B------:R-:W-:Y:S02]  /*12fe0*/  IMAD.MOV.U32 R12, RZ, RZ, 0x2 ;  /* 0x00000002ff0c7424 */ /* 0x000fe400078e00ff */
[----:B------:R-:W-:-:S07]  /*12ff0*/  IMAD.MOV.U32 R2, RZ, RZ, R14 ;  /* 0x000000ffff027224 */ /* 0x000fce00078e000e */
[----:B------:R-:W-:Y:S05]  /*13000*/  WARPSYNC.COLLECTIVE R15, `(.L_x_3632) ;  /* 0x000000000f087348 */ /* 0x000fea0003c00000 */
[----:B------:R0:W1:Y:S02]  /*13010*/  SHFL.IDX P6, R14, R13, R12, R11 ;  /* 0x0000000c0d0e7389 */ /* 0x00006400000c000b */
[----:B01----:R-:W-:Y:S01]  /*13020*/  ENDCOLLECTIVE ;  /* 0x000000000000791b */ /* 0x003fe20003800000 */
.L_x_3632:
        /* <DEDUP_REMOVED lines=9> */
[----:B------:R-:W-:-:S07]  /*130c0*/  IMAD.MOV.U32 R35, RZ, RZ, R14 ;  /* 0x000000ffff237224 */ /* 0x000fce00078e000e */
[----:B0-----:R-:W-:Y:S05]  /*130d0*/  WARPSYNC.COLLECTIVE R15, `(.L_x_3633) ;  /* 0x000000000f087348 */ /* 0x001fea0003c00000 */
[----:B------:R1:W2:Y:S02]  /*130e0*/  SHFL.IDX P6, R14, R13, R12, R11 ;  /* 0x0000000c0d0e7389 */ /* 0x0002a400000c000b */
[----:B012---:R-:W-:Y:S01]  /*130f0*/  ENDCOLLECTIVE ;  /* 0x000000000000791b */ /* 0x007fe20003800000 */
.L_x_3633:
[----:B------:R-:W-:Y:S02]  /*13100*/  IMAD.MOV.U32 R13, RZ, RZ, R8 ;  /* 0x000000ffff0d7224 */ /* 0x000fe400078e0008 */
[----:B------:R-:W-:Y:S02]  /*13110*/  IMAD.MOV.U32 R12, RZ, RZ, 0x3 ;  /* 0x00000003ff0c7424 */ /* 0x000fe400078e00ff */
[----:B------:R-:W-:-:S07]  /*13120*/  IMAD.MOV.U32 R2, RZ, RZ, R14 ;  /* 0x000000ffff027224 */ /* 0x000fce00078e000e */
[----:B------:R-:W-:Y:S05]  /*13130*/  WARPSYNC.COLLECTIVE R15, `(.L_x_3634) ;  /* 0x000000000f087348 */ /* 0x000fea0003c00000 */
[----:B------:R0:W1:Y:S02]  /*13140*/  SHFL.IDX P6, R14, R13, R12, R11 ;  /* 0x0000000c0d0e7389 */ /* 0x00006400000c000b */
[----:B01----:R-:W-:Y:S01]  /*13150*/  ENDCOLLECTIVE ;  /* 0x000000000000791b */ /* 0x003fe20003800000 */
.L_x_3634:
[----:B------:R-:W-:-:S04]  /*13160*/  IADD3 R2, P0, R2, R4, RZ ;  /* 0x0000000402027210 */ /* 0x000fc80007f1e0ff */
[----:B------:R-:W-:-:S05]  /*13170*/  IADD3.X R3, RZ, R35, RZ, P0, !PT ;  /* 0x00000023ff037210 */ /* 0x000fca00007fe4ff */
        /* <DEDUP_REMOVED lines=11> */
.L_x_3635:
[----:B------:R-:W-:Y:S02]  /*13230*/  IMAD.MOV.U32 R13, RZ, RZ, R8 ;  /* 0x000000ffff0d7224 */ /* 0x000fe400078e0008 */
[----:B------:R-:W-:Y:S02]  /*13240*/  IMAD.MOV.U32 R12, RZ, RZ, 0x4 ;  /* 0x00000004ff0c7424 */ /* 0x000fe400078e00ff */
[----:B------:R-:W-:-:S07]  /*13250*/  IMAD.MOV.U32 R2, RZ, RZ, R14 ;  /* 0x000000ffff027224 */ /* 0x000fce00078e000e */
[----:B------:R-:W-:Y:S05]  /*13260*/  WARPSYNC.COLLECTIVE R15, `(.L_x_3636) ;  /* 0x000000000f087348 */ /* 0x000fea0003c00000 */
[----:B------:R0:W1:Y:S02]  /*13270*/  SHFL.IDX P6, R14, R13, R12, R11 ;  /* 0x0000000c0d0e7389 */ /* 0x00006400000c000b */
[----:B01----:R-:W-:Y:S01]  /*13280*/  ENDCOLLECTIVE ;  /* 0x000000000000791b */ /* 0x003fe20003800000 */
.L_x_3636:
        /* <DEDUP_REMOVED lines=9> */
[----:B------:R-:W-:-:S07]  /*13320*/  MOV R35, R14 ;  /* 0x0000000e00237202 */ /* 0x000fce0000000f00 */
[----:B0-----:R-:W-:Y:S05]  /*13330*/  WARPSYNC.COLLECTIVE R15, `(.L_x_3637) ;  /* 0x000000000f087348 */ /* 0x001fea0003c00000 */
[----:B------:R1:W2:Y:S02]  /*13340*/  SHFL.IDX P6, R14, R13, R12, R11 ;  /* 0x0000000c0d0e7389 */ /* 0x0002a400000c000b */
[----:B012---:R-:W-:Y:S01]  /*13350*/  ENDCOLLECTIVE ;  /* 0x000000000000791b */ /* 0x007fe20003800000 */
.L_x_3637:
[----:B------:R-:W-:Y:S02]  /*13360*/  IMAD.MOV.U32 R13, RZ, RZ, R8 ;  /* 0x000000ffff0d7224 */ /* 0x000fe400078e0008 */
[----:B------:R-:W-:Y:S02]  /*13370*/  IMAD.MOV.U32 R12, RZ, RZ, 0x5 ;  /* 0x00000005ff0c7424 */ /* 0x000fe400078e00ff */
[----:B------:R-:W-:-:S07]  /*13380*/  IMAD.MOV.U32 R2, RZ, RZ, R14 ;  /* 0x000000ffff027224 */ /* 0x000fce00078e000e */
[----:B------:R-:W-:Y:S05]  /*13390*/  WARPSYNC.COLLECTIVE R15, `(.L_x_3638) ;  /* 0x000000000f087348 */ /* 0x000fea0003c00000 */
[----:B------:R0:W1:Y:S02]  /*133a0*/  SHFL.IDX P6, R14, R13, R12, R11 ;  /* 0x0000000c0d0e7389 */ /* 0x00006400000c000b */
[----:B01----:R-:W-:Y:S01]  /*133b0*/  ENDCOLLECTIVE ;  /* 0x000000000000791b */ /* 0x003fe20003800000 */
.L_x_3638:
[----:B------:R-:W-:-:S05]  /*133c0*/  IADD3 R2, P0, R2, R4, RZ ;  /* 0x0000000402027210 */ /* 0x000fca0007f1e0ff */
[----:B------:R-:W-:-:S05]  /*133d0*/  IMAD.X R3, RZ, RZ, R35, P0 ;  /* 0x000000ffff037224 */ /* 0x000fca00000e0623 */
[----:B------:R-:W-:Y:S01]  /*133e0*/  @!PT LDS RZ, [RZ] ;  /* 0x00000000fffff984 */ /* 0x000fe20000000800 */
[----:B------:R-:W-:Y:S01]  /*133f0*/  @!PT LDS RZ, [RZ] ;  /* 0x00000000fffff984 */ /* 0x000fe20000000800 */
[----:B------:R-:W-:Y:S01]  /*13400*/  @!PT LDS RZ, [RZ] ;  /* 0x00000000fffff984 */ /* 0x000fe20000000800 */
[----:B------:R0:W-:Y:S01]  /*13410*/  LDGSTS.E.BYPASS.LTC128B.128 [R5+0x20400], desc[UR36][R2.64], !P1 ;  /* 0x2040000002057fae */ /* 0x0001e2000c901d64 */
[----:B------:R-:W-:Y:S01]  /*13420*/  IMAD.MOV.U32 R13, RZ, RZ, R7 ;  /* 0x000000ffff0d7224 */ /* 0x000fe200078e0007 */
[----:B------:R-:W-:Y:S02]  /*13430*/  LOP3.LUT P1, RZ, R23, 0x100, RZ, 0xc0, !PT ;  /* 0x0000010017ff7812 */ /* 0x000fe4000782c0ff */
[----:B------:R0:W-:Y:S04]  /*13440*/  LDGSTS.E.BYPASS.LTC128B.128 [R5+0x23400], desc[UR36][R2.64+0x80], !P5 ;  /* 0x2340008002057fae */ /* 0x0001e8000e901d64 */
[----:B------:R0:W-:Y:S01]  /*13450*/  LDGSTS.E.BYPASS.LTC128B.128 [R5+0x26400], desc[UR36][R2.64+0x100], !P4 ;  /* 0x2640010002057fae */ /* 0x0001e2000e101d64 */
[----:B------:R-:W-:-:S07]  /*13460*/  IMAD.MOV.U32 R35, RZ, RZ, R14 ;  /* 0x000000ffff237224 */ /* 0x000fce00078e000e */
[----:B0-----:R-:W-:Y:S05]  /*13470*/  WARPSYNC.COLLECTIVE R15, `(.L_x_3639) ;  /* 0x000000000f087348 */ /* 0x001fea0003c00000 */
[----:B------:R1:W2:Y:S02]  /*13480*/  SHFL.IDX P6, R14, R13, R12, R11 ;  /* 0x0000000c0d0e7389 */ /* 0x0002a400000c000b */
[----:B012---:R-:W-:Y:S01]  /*13490*/  ENDCOLLECTIVE ;  /* 0x000000000000791b */ /* 0x007fe20003800000 */
.L_x_3639:
[----:B------:R-:W-:Y:S01]  /*134a0*/  IMAD.MOV.U32 R2, RZ, RZ, R14 ;  /* 0x000000ffff027224 */ /* 0x000fe200078e000e */
[----:B------:R-:W-:Y:S06]  /*134b0*/  BRA `(.L_x_3640) ;  /* 0xffffffc0006c7947 */ /* 0x000fec000383ffff */
.L_x_3551:
[----:B0-----:R0:W1:Y:S02]  /*134c0*/  SYNCS.PHASECHK.TRANS64.TRYWAIT P0, [R6+URZ+0x30860], R2 ;  /* 0x03086002060075a7 */ /* 0x001064000800017f */
[----:B-1----:R-:W-:Y:S05]  /*134d0*/  @!P0 NANOSLEEP.SYNCS 0x989680 ;  /* 0x009896800000895d */ /* 0x002fea0003900000 */
[----:B------:R-:W1:Y:S02]  /*134e0*/  @!P0 SYNCS.PHASECHK.TRANS64 P0, [R6+URZ+0x30860], R2 ;  /* 0x03086002060085a7 */ /* 0x000e64000800007f */
[----:B-1----:R-:W-:Y:S05]  /*134f0*/  @!P0 BRA `(.L_x_3551) ;  /* 0xfffffffc00f08947 */ /* 0x002fea000383ffff */
[----:B------:R-:W-:Y:S05]  /*13500*/  BRA `(.L_x_3641) ;  /* 0xffffffc000d07947 */ /* 0x000fea000383ffff */
.L_x_3552:
        /* <DEDUP_REMOVED lines=8> */
.L_x_3643:
[----:B------:R-:W-:Y:S05]  /*13590*/  BSYNC B1 ;  /* 0x0000000000017941 */ /* 0x000fea0003800000 */
.L_x_3642:
        /* <DEDUP_REMOVED lines=9> */
.L_x_3644:
[----:B------:R-:W-:Y:S02]  /*13630*/  IMAD.MOV.U32 R13, RZ, RZ, R24 ;  /* 0x000000ffff0d7224 */ /* 0x000fe400078e0018 */
[----:B------:R-:W-:Y:S01]  /*13640*/  IMAD.MOV.U32 R12, RZ, RZ, 0x1 ;  /* 0x00000001ff0c7424 */ /* 0x000fe200078e00ff */
[----:B------:R-:W-:-:S07]  /*13650*/  MOV R2, R14 ;  /* 0x0000000e00027202 */ /* 0x000fce0000000f00 */
[----:B------:R-:W-:Y:S05]  /*13660*/  WARPSYNC.COLLECTIVE R15, `(.L_x_3645) ;  /* 0x000000000f087348 */ /* 0x000fea0003c00000 */
[----:B------:R0:W1:Y:S02]  /*13670*/  SHFL.IDX P6, R14, R13, R12, R11 ;  /* 0x0000000c0d0e7389 */ /* 0x00006400000c000b */
[----:B01----:R-:W-:Y:S01]  /*13680*/  ENDCOLLECTIVE ;  /* 0x000000000000791b */ /* 0x003fe20003800000 */
.L_x_3645:
        /* <DEDUP_REMOVED lines=16> */
.L_x_3646:
[----:B------:R-:W-:Y:S01]  /*13790*/  MOV R13, R24 ;  /* 0x00000018000d7202 */ /* 0x000fe20000000f00 */
[----:B------:R-:W-:Y:S02]  /*137a0*/  IMAD.MOV.U32 R12, RZ, RZ, 0x2 ;  /* 0x00000002ff0c7424 */ /* 0x000fe400078e00ff */
[----:B------:R-:W-:-:S07]  /*137b0*/  IMAD.MOV.U32 R2, RZ, RZ, R14 ;  /* 0x000000ffff027224 */ /* 0x000fce00078e000e */
[----:B------:R-:W-:Y:S05]  /*137c0*/  WARPSYNC.COLLECTIVE R15, `(.L_x_3647) ;  /* 0x000000000f087348 */ /* 0x000fea0003c00000 */
[----:B------:R0:W1:Y:S02]  /*137d0*/  SHFL.IDX P6, R14, R13, R12, R11 ;  /* 0x0000000c0d0e7389 */ /* 0x00006400000c000b */
[----:B01----:R-:W-:Y:S01]  /*137e0*/  ENDCOLLECTIVE ;  /* 0x000000000000791b */ /* 0x003fe20003800000 */
.L_x_3647:
        /* <DEDUP_REMOVED lines=16> */
.L_x_3648:
[----:B------:R-:W-:Y:S02]  /*138f0*/  IMAD.MOV.U32 R13, RZ, RZ, R24 ;  /* 0x000000ffff0d7224 */ /* 0x000fe400078e0018 */
[----:B------:R-:W-:Y:S02]  /*13900*/  IMAD.MOV.U32 R12, RZ, RZ, 0x3 ;  /* 0x00000003ff0c7424 */ /* 0x000fe400078e00ff */
[----:B------:R-:W-:-:S07]  /*13910*/  IMAD.MOV.U32 R2, RZ, RZ, R14 ;  /* 0x000000ffff027224 */ /* 0x000fce00078e000e */
[----:B------:R-:W-:Y:S05]  /*13920*/  WARPSYNC.COLLECTIVE R15, `(.L_x_3649) ;  /* 0x000000000f087348 */ /* 0x000fea0003c00000 */
[----:B------:R0:W1:Y:S02]  /*13930*/  SHFL.IDX P6, R14, R13, R12, R11 ;  /* 0x0000000c0d0e7389 */ /* 0x00006400000c000b */
[----:B01----:R-:W-:Y:S01]  /*13940*/  ENDCOLLECTIVE ;  /* 0x000000000000791b */ /* 0x003fe20003800000 */
.L_x_3649:
        /* <DEDUP_REMOVED lines=16> */
.L_x_3650:
[----:B------:R-:W-:Y:S02]  /*13a50*/  IMAD.MOV.U32 R13, RZ, RZ, R24 ;  /* 0x000000ffff0d7224 */ /* 0x000fe400078e0018 */
[----:B------:R-:W-:Y:S02]  /*13a60*/  IMAD.MOV.U32 R12, RZ, RZ, 0x4 ;  /* 0x00000004ff0c7424 */ /* 0x000fe400078e00ff */
[----:B------:R-:W-:-:S07]  /*13a70*/  IMAD.MOV.U32 R2, RZ, RZ, R14 ;  /* 0x000000ffff027224 */ /* 0x000fce00078e000e */
[----:B------:R-:W-:Y:S05]  /*13a80*/  WARPSYNC.COLLECTIVE R15, `(.L_x_3651) ;  /* 0x000000000f087348 */ /* 0x000fea0003c00000 */
[----:B------:R0:W1:Y:S02]  /*13a90*/  SHFL.IDX P6, R14, R13, R12, R11 ;  /* 0x0000000c0d0e7389 */ /* 0x00006400000c000b */
[----:B01----:R-:W-:Y:S01]  /*13aa0*/  ENDCOLLECTIVE ;  /* 0x000000000000791b */ /* 0x003fe20003800000 */
.L_x_3651:
        /* <DEDUP_REMOVED lines=16> */
.L_x_3652:
[----:B------:R-:W-:Y:S01]  /*13bb0*/  MOV R13, R24 ;  /* 0x00000018000d7202 */ /* 0x000fe20000000f00 */
[----:B------:R-:W-:Y:S02]  /*13bc0*/  IMAD.MOV.U32 R12, RZ, RZ, 0x5 ;  /* 0x00000005ff0c7424 */ /* 0x000fe400078e00ff */
[----:B------:R-:W-:-:S07]  /*13bd0*/  IMAD.MOV.U32 R2, RZ, RZ, R14 ;  /* 0x000000ffff027224 */ /* 0x000fce00078e000e */
[----:B------:R-:W-:Y:S05]  /*13be0*/  WARPSYNC.COLLECTIVE R15, `(.L_x_3653) ;  /* 0x000000000f087348 */ /* 0x000fea0003c00000 */
[----:B------:R0:W1:Y:S02]  /*13bf0*/  SHFL.IDX P6, R14, R13, R12, R11 ;  /* 0x0000000c0d0e7389 */ /* 0x00006400000c000b */
[----:B01----:R-:W-:Y:S01]  /*13c00*/  ENDCOLLECTIVE ;  /* 0x000000000000791b */ /* 0x003fe20003800000 */
.L_x_3653:
        /* <DEDUP_REMOVED lines=13> */
.L_x_3654:
[----:B------:R-:W-:Y:S01]  /*13ce0*/  @!PT LDS RZ, [RZ] ;  /* 0x00000000fffff984 */ /* 0x000fe20000000800 */
[----:B------:R-:W-:Y:S01]  /*13cf0*/  @!PT LDS RZ, [RZ] ;  /* 0x00000000fffff984 */ /* 0x000fe20000000800 */
[----:B------:R-:W-:Y:S01]  /*13d00*/  @!PT LDS RZ, [RZ] ;  /* 0x00000000fffff984 */ /* 0x000fe20000000800 */
[----:B------:R0:W-:Y:S01]  /*13d10*/  LDGSTS.E.BYPASS.LTC128B.128 [R5+0x5400], desc[UR36][R2.64+0x80], !P0 ;  /* 0x0540008002057fae */ /* 0x0001e2000c101d64 */
[----:B------:R-:W-:-:S13]  /*13d20*/  ISETP.LT.OR P0, PT, R7, 0x41, P1 ;  /* 0x000000410700780c */ /* 0x000fda0000f01670 */
[----:B------:R0:W-:Y:S01]  /*13d30*/  LDGSTS.E.BYPASS.LTC128B.128 [R5+0x8400], desc[UR36][R2.64+0x100], !P0 ;  /* 0x0840010002057fae */ /* 0x0001e2000c101d64 */
[----:B------:R-:W-:Y:S05]  /*13d40*/  BRA `(.L_x_3655) ;  /* 0xffffffbc00b47947 */ /* 0x000fea000383ffff */
.L_x_3560:
[----:B0-----:R0:W1:Y:S02]  /*13d50*/  SYNCS.PHASECHK.TRANS64.TRYWAIT P0, [R0+URZ+0x30860], R3 ;  /* 0x03086003000075a7 */ /* 0x001064000800017f */
[----:B-1----:R-:W-:Y:S05]  /*13d60*/  @!P0 NANOSLEEP.SYNCS 0x989680 ;  /* 0x009896800000895d */ /* 0x002fea0003900000 */
[----:B------:R-:W1:Y:S02]  /*13d70*/  @!P0 SYNCS.PHASECHK.TRANS64 P0, [R0+URZ+0x30860], R3 ;  /* 0x03086003000085a7 */ /* 0x000e64000800007f */
[----:B-1----:R-:W-:Y:S05]  /*13d80*/  @!P0 BRA `(.L_x_3560) ;  /* 0xfffffffc00f08947 */ /* 0x002fea000383ffff */
[----:B------:R-:W-:Y:S05]  /*13d90*/  BRA `(.L_x_3656) ;  /* 0xffffffc000cc7947 */ /* 0x000fea000383ffff */
.L_x_3561:
[----:B------:R-:W-:Y:S01]  /*13da0*/  BSSY B0, `(.L_x_3657) ;  /* 0x0000008000007945 */ /* 0x000fe20003800000 */
[----:B------:R-:W-:Y:S02]  /*13db0*/  IMAD.MOV.U32 R13, RZ, RZ, R24 ;  /* 0x000000ffff0d7224 */ /* 0x000fe400078e0018 */
[----:B------:R-:W-:Y:S02]  /*13dc0*/  IMAD.MOV.U32 R12, RZ, RZ, RZ ;  /* 0x000000ffff0c7224 */ /* 0x000fe400078e00ff */
[----:B------:R-:W-:Y:S02]  /*13dd0*/  IMAD.MOV.U32 R11, RZ, RZ, 0x181f ;  /* 0x0000181fff0b7424 */ /* 0x000fe400078e00ff */
[----:B------:R-:W-:-:S07]  /*13de0*/  IMAD.MOV.U32 R15, RZ, RZ, -0x1 ;  /* 0xffffffffff0f7424 */ /* 0x000fce00078e00ff */
[----:B0-2---:R-:W-:Y:S05]  /*13df0*/  WARPSYNC.COLLECTIVE R15, `(.L_x_3658) ;  /* 0x000000000f087348 */ /* 0x005fea0003c00000 */
[----:B--2---:R1:W2:Y:S02]  /*13e00*/  SHFL.IDX P6, R14, R13, R12, R11 ;  /* 0x0000000c0d0e7389 */ /* 0x0042a400000c000b */
[----:B012---:R-:W-:Y:S01]  /*13e10*/  ENDCOLLECTIVE ;  /* 0x000000000000791b */ /* 0x007fe20003800000 */
.L_x_3658:
[----:B------:R-:W-:Y:S05]  /*13e20*/  BSYNC B0 ;  /* 0x0000000000007941 */ /* 0x000fea0003800000 */
.L_x_3657:
[----:B------:R-:W-:Y:S01]  /*13e30*/  MOV R13, R18 ;  /* 0x00000012000d7202 */ /* 0x000fe20000000f00 */
        /* <DEDUP_REMOVED lines=8> */
.L_x_3659:
[----:B------:R-:W-:Y:S01]  /*13ec0*/  ULDC UR4, c[0x0][0x2f4] ;  /* 0x0000bd0000047ab9 */ /* 0x000fe20000000800 */
[----:B------:R-:W-:Y:S01]  /*13ed0*/  IMAD R4, R7, 0x2, R22 ;  /* 0x0000000207047824 */ /* 0x000fe200078e0216 */
[----:B------:R-:W-:Y:S02]  /*13ee0*/  ISETP.GE.AND P2, PT, R31, UR4, PT ;  /* 0x000000041f007c0c */ /* 0x000fe4000bf46270 */
[----:B------:R-:W-:Y:S02]  /*13ef0*/  ISETP.GE.AND P1, PT, R33, UR4, PT ;  /* 0x0000000421007c0c */ /* 0x000fe4000bf26270 */
[C---:B------:R-:W-:Y:S02]  /*13f00*/  ISETP.LT.OR P3, PT, R6.reuse, 0x1, P2 ;  /* 0x000000010600780c */ /* 0x040fe40001761670 */
[----:B------:R-:W-:Y:S01]  /*13f10*/  ISETP.LT.OR P4, PT, R6, 0x1, P1 ;  /* 0x000000010600780c */ /* 0x000fe20000f81670 */
[----:B------:R-:W-:Y:S02]  /*13f20*/  IMAD.MOV.U32 R13, RZ, RZ, R24 ;  /* 0x000000ffff0d7224 */ /* 0x000fe400078e0018 */
[----:B------:R-:W-:Y:S01]  /*13f30*/  IMAD.MOV.U32 R12, RZ, RZ, 0x1 ;  /* 0x00000001ff0c7424 */ /* 0x000fe200078e00ff */
[----:B------:R-:W-:-:S05]  /*13f40*/  IADD3 R2, P0, R14, R5, RZ ;  /* 0x000000050e027210 */ /* 0x000fca0007f1e0ff */
[----:B------:R-:W-:Y:S01]  /*13f50*/  IMAD.X R3, RZ, RZ, R3, P0 ;  /* 0x000000ffff037224 */ /* 0x000fe200000e0603 */
[----:B------:R-:W-:-:S13]  /*13f60*/  ISETP.GE.AND P0, PT, R32, UR4, PT ;  /* 0x0000000420007c0c */ /* 0x000fda000bf06270 */
[----:B------:R-:W-:Y:S05]  /*13f70*/  WARPSYNC.COLLECTIVE R15, `(.L_x_3660) ;  /* 0x000000000f087348 */ /* 0x000fea0003c00000 */
[----:B------:R0:W1:Y:S02]  /*13f80*/  SHFL.IDX P6, R14, R13, R12, R11 ;  /* 0x0000000c0d0e7389 */ /* 0x00006400000c000b */
[----:B01----:R-:W-:Y:S01]  /*13f90*/  ENDCOLLECTIVE ;  /* 0x000000000000791b */ /* 0x003fe20003800000 */
.L_x_3660:
[----:B------:R-:W-:Y:S01]  /*13fa0*/  @!PT LDS RZ, [RZ] ;  /* 0x00000000fffff984 */ /* 0x000fe20000000800 */
[----:B------:R-:W-:Y:S01]  /*13fb0*/  @!PT LDS RZ, [RZ] ;  /* 0x00000000fffff984 */ /* 0x000fe20000000800 */
[----:B------:R-:W-:Y:S01]  /*13fc0*/  @!PT LDS RZ, [RZ] ;  /* 0x00000000fffff984 */ /* 0x000fe20000000800 */
[----:B------:R0:W-:Y:S01]  /*13fd0*/  LDGSTS.E.BYPASS.LTC128B.128 [R4+0x400], desc[UR36][R2.64], !P3 ;  /* 0x0040000002047fae */ /* 0x0001e2000d901d64 */
[----:B------:R-:W-:-:S03]  /*13fe0*/  ISETP.LT.OR P3, PT, R6, 0x1, P0 ;  /* 0x000000010600780c */ /* 0x000fc60000761670 */
[----:B------:R0:W-:Y:S01]  /*13ff0*/  LDGSTS.E.BYPASS.LTC128B.128 [R4+0x3400], desc[UR36][R2.64+0x80], !P4 ;  /* 0x0340008002047fae */ /* 0x0001e2000e101d64 */
[----:B------:R-:W-:-:S09]  /*14000*/  IMAD.MOV.U32 R13, RZ, RZ, R18 ;  /* 0x000000ffff0d7224 */ /* 0x000fd200078e0012 */
[----:B------:R0:W-:Y:S01]  /*14010*/  LDGSTS.E.BYPASS.LTC128B.128 [R4+0x6400], desc[UR36][R2.64+0x100], !P3 ;  /* 0x0640010002047fae */ /* 0x0001e2000d901d64 */
[----:B------:R-:W-:Y:S02]  /*14020*/  ISETP.LT.OR P3, PT, R6, 0x11, P2 ;  /* 0x000000110600780c */ /* 0x000fe40001761670 */
[----:B------:R-:W-:-:S11]  /*14030*/  MOV R7, R14 ;  /* 0x0000000e00077202 */ /* 0x000fd60000000f00 */
[----:B0-----:R-:W-:Y:S05]  /*14040*/  WARPSYNC.COLLECTIVE R15, `(.L_x_3661) ;  /* 0x000000000f087348 */ /* 0x001fea0003c00000 */
[----:B------:R1:W2:Y:S02]  /*14050*/  SHFL.IDX P6, R14, R13, R12, R11 ;  /* 0x0000000c0d0e7389 */ /* 0x0002a400000c000b */
[----:B012---:R-:W-:Y:S01]  /*14060*/  ENDCOLLECTIVE ;  /* 0x000000000000791b */ /* 0x007fe20003800000 */
.L_x_3661:
[----:B------:R-:W-:Y:S02]  /*14070*/  IMAD.MOV.U32 R13, RZ, RZ, R24 ;  /* 0x000000ffff0d7224 */ /* 0x000fe400078e0018 */
[----:B------:R-:W-:Y:S01]  /*14080*/  IMAD.MOV.U32 R12, RZ, RZ, 0x2 ;  /* 0x00000002ff0c7424 */ /* 0x000fe200078e00ff */
[----:B------:R-:W-:-:S13]  /*14090*/  IADD3 R2, P4, R14, R5, RZ ;  /* 0x000000050e027210 */ /* 0x000fda0007f9e0ff */
[----:B------:R-:W-:Y:S05]  /*140a0*/  WARPSYNC.COLLECTIVE R15, `(.L_x_3662) ;  /* 0x000000000f087348 */ /* 0x000fea0003c00000 */
[----:B------:R0:W1:Y:S02]  /*140b0*/  SHFL.IDX P6, R14, R13, R12, R11 ;  /* 0x0000000c0d0e7389 */ /* 0x00006400000c000b */
[----:B01----:R-:W-:Y:S01]  /*140c0*/  ENDCOLLECTIVE ;  /* 0x000000000000791b */ /* 0x003fe20003800000 */
.L_x_3662:
[----:B------:R-:W-:Y:S01]  /*140d0*/  IMAD.X R3, RZ, RZ, R7, P4 ;  /* 0x000000ffff037224 */ /* 0x000fe200020e0607 */
[----:B------:R-:W-:-:S04]  /*140e0*/  ISETP.LT.OR P4, PT, R6, 0x11, P1 ;  /* 0x000000110600780c */ /* 0x000fc80000f81670 */
[----:B------:R-:W-:Y:S01]  /*140f0*/  @!PT LDS RZ, [RZ] ;  /* 0x00000000fffff984 */ /* 0x000fe20000000800 */
[----:B------:R-:W-:Y:S01]  /*14100*/  @!PT LDS RZ, [RZ] ;  /* 0x00000000fffff984 */ /* 0x000fe20000000800 */
[----:B------:R-:W-:Y:S01]  /*14110*/  @!PT LDS RZ, [RZ] ;  /* 0x00000000fffff984 */ /* 0x000fe20000000800 */
[----:B------:R0:W-:Y:S01]  /*14120*/  LDGSTS.E.BYPASS.LTC128B.128 [R4+0xc00], desc[UR36][R2.64], !P3 ;  /* 0x00c0000002047fae */ /* 0x0001e2000d901d64 */
[----:B------:R-:W-:Y:S01]  /*14130*/  ISETP.LT.OR P3, PT, R6, 0x11, P0 ;  /* 0x000000110600780c */ /* 0x000fe20000761670 */
[----:B------:R-:W-:-:S07]  /*14140*/  IMAD.MOV.U32 R13, RZ, RZ, R18 ;  /* 0x000000ffff0d7224 */ /* 0x000fce00078e0012 */
[----:B------:R0:W-:Y:S05]  /*14150*/  LDGSTS.E.BYPASS.LTC128B.128 [R4+0x3c00], desc[UR36][R2.64+0x80], !P4 ;  /* 0x03c0008002047fae */ /* 0x0001ea000e101d64 */
[----:B------:R0:W-:Y:S01]  /*14160*/  LDGSTS.E.BYPASS.LTC128B.128 [R4+0x6c00], desc[UR36][R2.64+0x100], !P3 ;  /* 0x06c0010002047fae */ /* 0x0001e2000d901d64 */
[----:B------:R-:W-:Y:S01]  /*14170*/  ISETP.LT.OR P3, PT, R6, 0x21, P2 ;  /* 0x000000210600780c */ /* 0x000fe20001761670 */
[----:B------:R-:W-:-:S12]  /*14180*/  IMAD.MOV.U32 R7, RZ, RZ, R14 ;  /* 0x000000ffff077224 */ /* 0x000fd800078e000e */
[----:B0-----:R-:W-:Y:S05]  /*14190*/  WARPSYNC.COLLECTIVE R15, `(.L_x_3663) ;  /* 0x000000000f087348 */ /* 0x001fea0003c00000 */
[----:B------:R1:W2:Y:S02]  /*141a0*/  SHFL.IDX P6, R14, R13, R12, R11 ;  /* 0x0000000c0d0e7389 */ /* 0x0002a400000c000b */
[----:B012---:R-:W-:Y:S01]  /*141b0*/  ENDCOLLECTIVE ;  /* 0x000000000000791b */ /* 0x007fe20003800000 */
.L_x_3663:
[----:B------:R-:W-:Y:S01]  /*141c0*/  IMAD.MOV.U32 R13, RZ, RZ, R24 ;  /* 0x000000ffff0d7224 */ /* 0x000fe200078e0018 */
[----:B------:R-:W-:Y:S02]  /*141d0*/  MOV R12, 0x3 ;  /* 0x00000003000c7802 */ /* 0x000fe40000000f00 */
[----:B------:R-:W-:-:S13]  /*141e0*/  IADD3 R2, P4, R14, R5, RZ ;  /* 0x000000050e027210 */ /* 0x000fda0007f9e0ff */
[----:B------:R-:W-:Y:S05]  /*141f0*/  WARPSYNC.COLLECTIVE R15, `(.L_x_3664) ;  /* 0x000000000f087348 */ /* 0x000fea0003c00000 */
[----:B------:R0:W1:Y:S02]  /*14200*/  SHFL.IDX P6, R14, R13, R12, R11 ;  /* 0x0000000c0d0e7389 */ /* 0x00006400000c000b */
[----:B01----:R-:W-:Y:S01]  /*14210*/  ENDCOLLECTIVE ;  /* 0x000000000000791b */ /* 0x003fe20003800000 */
.L_x_3664:
        /* <DEDUP_REMOVED lines=15> */
.L_x_3665:
[----:B------:R-:W-:Y:S02]  /*14310*/  IMAD.MOV.U32 R13, RZ, RZ, R24 ;  /* 0x000000ffff0d7224 */ /* 0x000fe400078e0018 */
[----:B------:R-:W-:Y:S01]  /*14320*/  IMAD.MOV.U32 R12, RZ, RZ, 0x4 ;  /* 0x00000004ff0c7424 */ /* 0x000fe200078e00ff */
[----:B------:R-:W-:-:S13]  /*14330*/  IADD3 R2, P4, R14, R5, RZ ;  /* 0x000000050e027210 */ /* 0x000fda0007f9e0ff */
[----:B------:R-:W-:Y:S05]  /*14340*/  WARPSYNC.COLLECTIVE R15, `(.L_x_3666) ;  /* 0x000000000f087348 */ /* 0x000fea0003c00000 */
[----:B------:R0:W1:Y:S02]  /*14350*/  SHFL.IDX P6, R14, R13, R12, R11 ;  /* 0x0000000c0d0e7389 */ /* 0x00006400000c000b */
[----:B01----:R-:W-:Y:S01]  /*14360*/  ENDCOLLECTIVE ;  /* 0x000000000000791b */ /* 0x003fe20003800000 */
.L_x_3666:
        /* <DEDUP_REMOVED lines=15> */
.L_x_3667:
[----:B------:R-:W-:Y:S01]  /*14460*/  MOV R13, R24 ;  /* 0x00000018000d7202 */ /* 0x000fe20000000f00 */
[----:B------:R-:W-:Y:S01]  /*14470*/  IMAD.MOV.U32 R12, RZ, RZ, 0x5 ;  /* 0x00000005ff0c7424 */ /* 0x000fe200078e00ff */
[----:B------:R-:W-:-:S13]  /*14480*/  IADD3 R2, P4, R14, R5, RZ ;  /* 0x000000050e027210 */ /* 0x000fda0007f9e0ff */
[----:B------:R-:W-:Y:S05]  /*14490*/  WARPSYNC.COLLECTIVE R15, `(.L_x_3668) ;  /* 0x000000000f087348 */ /* 0x000fea0003c00000 */
[----:B------:R0:W1:Y:S02]  /*144a0*/  SHFL.IDX P6, R14, R13, R12, R11 ;  /* 0x0000000c0d0e7389 */ /* 0x00006400000c000b */
[----:B01----:R-:W-:Y:S01]  /*144b0*/  ENDCOLLECTIVE ;  /* 0x000000000000791b */ /* 0x003fe20003800000 */
.L_x_3668:
        /* <DEDUP_REMOVED lines=10> */
[----:B------:R-:W-:-:S07]  /*14560*/  IMAD.MOV.U32 R24, RZ, RZ, R14 ;  /* 0x000000ffff187224 */ /* 0x000fce00078e000e */
[----:B0-----:R-:W-:Y:S05]  /*14570*/  WARPSYNC.COLLECTIVE R15, `(.L_x_3669) ;  /* 0x000000000f087348 */ /* 0x001fea0003c00000 */
[----:B------:R1:W2:Y:S02]  /*14580*/  SHFL.IDX P6, R14, R13, R12, R11 ;  /* 0x0000000c0d0e7389 */ /* 0x0002a400000c000b */
[----:B012---:R-:W-:Y:S01]  /*14590*/  ENDCOLLECTIVE ;  /* 0x000000000000791b */ /* 0x007fe20003800000 */
.L_x_3669:
[----:B------:R-:W-:Y:S05]  /*145a0*/  BRA `(.L_x_3670) ;  /* 0xffffffbc00d07947 */ /* 0x000fea000383ffff */
.L_x_3566:
        /* <DEDUP_REMOVED lines=8> */
.L_x_3672:
[----:B------:R-:W-:Y:S05]  /*14630*/  BSYNC B0 ;  /* 0x0000000000007941 */ /* 0x000fea0003800000 */
.L_x_3671:
[----:B------:R-:W-:Y:S01]  /*14640*/  MOV R13, R16 ;  /* 0x00000010000d7202 */ /* 0x000fe20000000f00 */
        /* <DEDUP_REMOVED lines=8> */
.L_x_3673:
[----:B------:R-:W-:Y:S02]  /*146d0*/  ULDC UR4, c[0x0][0xc3c] ;  /* 0x00030f0000047ab9 */ /* 0x000fe40000000800 */
[----:B------:R-:W-:-:S13]  /*146e0*/  ISETP.GE.OR P1, PT, R7, UR4, !P0 ;  /* 0x0000000407007c0c */ /* 0x000fda000c726670 */
[----:B------:R-:W0:Y:S08]  /*146f0*/  @!P1 LDC.64 R4, c[0x0][0xc80] ;  /* 0x00032000ff049b82 */ /* 0x000e300000000a00 */
[----:B------:R-:W1:Y:S01]  /*14700*/  @!P1 LDC.64 R2, c[0x0][0xc78] ;  /* 0x00031e00ff029b82 */ /* 0x000e620000000a00 */
[----:B------:R-:W-:Y:S01]  /*14710*/  CS2R R10, SRZ ;  /* 0x00000000000a7805 */ /* 0x000fe2000001ff00 */
[----:B------:R-:W-:-:S02]  /*14720*/  IMAD.MOV.U32 R8, RZ, RZ, R14 ;  /* 0x000000ffff087224 */ /* 0x000fc400078e000e */
[----:B0-----:R-:W-:-:S06]  /*14730*/  @!P1 IMAD.WIDE R4, R7, 0x4, R4 ;  /* 0x0000000407049825 */ /* 0x001fcc00078e0204 */
[----:B------:R-:W2:Y:S01]  /*14740*/  @!P1 LDG.E R4, desc[UR36][R4.64] ;  /* 0x0000002404049981 */ /* 0x000ea2000c1e1900 */
[----:B-1----:R-:W-:-:S06]  /*14750*/  @!P1 IMAD.WIDE R2, R7, 0x4, R2 ;  /* 0x0000000407029825 */ /* 0x002fcc00078e0202 */
[----:B------:R-:W3:Y:S01]  /*14760*/  @!P1 LDG.E R2, desc[UR36][R2.64] ;  /* 0x0000002402029981 */ /* 0x000ee2000c1e1900 */
[----:B------:R-:W-:Y:S01]  /*14770*/  IMAD.MOV.U32 R7, RZ, RZ, RZ ;  /* 0x000000ffff077224 */ /* 0x000fe200078e00ff */
        /* <DEDUP_REMOVED lines=11> */
.L_x_3674:
[----:B------:R-:W-:Y:S01]  /*14830*/  IMAD.MOV.U32 R12, RZ, RZ, 0x2 ;  /* 0x00000002ff0c7424 */ /* 0x000fe200078e00ff */
[----:B------:R-:W-:-:S04]  /*14840*/  SEL R6, R14, RZ, P1 ;  /* 0x000000ff0e067207 */ /* 0x000fc80000800000 */
[----:B------:R-:W-:-:S05]  /*14850*/  IADD3 R6, R13, R6, RZ ;  /* 0x000000060d067210 */ /* 0x000fca0007ffe0ff */
[----:B------:R-:W-:-:S07]  /*14860*/  IMAD.MOV.U32 R13, RZ, RZ, R6 ;  /* 0x000000ffff0d7224 */ /* 0x000fce00078e0006 */
[----:B------:R-:W-:Y:S05]  /*14870*/  WARPSYNC.COLLECTIVE R15, `(.L_x_3675) ;  /* 0x000000000f087348 */ /* 0x000fea0003c00000 */
[----:B------:R0:W1:Y:S02]  /*14880*/  SHFL.UP P6, R14, R13, R12, R11 ;  /* 0x0400000c0d0e7389 */ /* 0x00006400000c000b */
[----:B01----:R-:W-:Y:S01]  /*14890*/  ENDCOLLECTIVE ;  /* 0x000000000000791b */ /* 0x003fe20003800000 */
.L_x_3675:
[----:B------:R-:W-:Y:S01]  /*148a0*/  IMAD.MOV.U32 R12, RZ, RZ, 0x4 ;  /* 0x00000004ff0c7424 */ /* 0x000fe200078e00ff */
[----:B------:R-:W-:-:S05]  /*148b0*/  SEL R3, R14, RZ, P2 ;  /* 0x000000ff0e037207 */ /* 0x000fca0001000000 */
[----:B------:R-:W-:Y:S01]  /*148c0*/  IMAD.IADD R2, R6, 0x1, R3 ;  /* 0x0000000106027824 */ /* 0x000fe200078e0203 */
[----:B------:R-:W-:-:S03]  /*148d0*/  MOV R6, RZ ;  /* 0x000000ff00067202 */ /* 0x000fc60000000f00 */
[----:B------:R-:W-:-:S07]  /*148e0*/  IMAD.MOV.U32 R13, RZ, RZ, R2 ;  /* 0x000000ffff0d7224 */ /* 0x000fce00078e0002 */
[----:B------:R-:W-:Y:S05]  /*148f0*/  WARPSYNC.COLLECTIVE R15, `(.L_x_3676) ;  /* 0x000000000f087348 */ /* 0x000fea0003c00000 */
[----:B------:R0:W1:Y:S02]  /*14900*/  SHFL.UP P6, R14, R13, R12, R11 ;  /* 0x0400000c0d0e7389 */ /* 0x00006400000c000b */
[----:B01----:R-:W-:Y:S01]  /*14910*/  ENDCOLLECTIVE ;  /* 0x000000000000791b */ /* 0x003fe20003800000 */
.L_x_3676:
[----:B------:R-:W-:Y:S02]  /*14920*/  MOV R12, 0x8 ;  /* 0x00000008000c7802 */ /* 0x000fe40000000f00 */
[----:B------:R-:W-:-:S05]  /*14930*/  SEL R3, R14, RZ, P3 ;  /* 0x000000ff0e037207 */ /* 0x000fca0001800000 */
[----:B------:R-:W-:-:S04]  /*14940*/  IMAD.IADD R3, R2, 0x1, R3 ;  /* 0x0000000102037824 */ /* 0x000fc800078e0203 */
[----:B------:R-:W-:-:S07]  /*14950*/  IMAD.MOV.U32 R13, RZ, RZ, R3 ;  /* 0x000000ffff0d7224 */ /* 0x000fce00078e0003 */
[----:B------:R-:W-:Y:S05]  /*14960*/  WARPSYNC.COLLECTIVE R15, `(.L_x_3677) ;  /* 0x000000000f087348 */ /* 0x000fea0003c00000 */
[----:B------:R0:W1:Y:S02]  /*14970*/  SHFL.UP P6, R14, R13, R12, R11 ;  /* 0x0400000c0d0e7389 */ /* 0x00006400000c000b */
[----:B01----:R-:W-:Y:S01]  /*14980*/  ENDCOLLECTIVE ;  /* 0x000000000000791b */ /* 0x003fe20003800000 */
.L_x_3677:
[----:B------:R-:W-:Y:S01]  /*14990*/  IMAD.MOV.U32 R12, RZ, RZ, 0x10 ;  /* 0x00000010ff0c7424 */ /* 0x000fe200078e00ff */
[----:B------:R-:W-:-:S05]  /*149a0*/  SEL R4, R14, RZ, P4 ;  /* 0x000000ff0e047207 */ /* 0x000fca0002000000 */
[----:B------:R-:W-:-:S04]  /*149b0*/  IMAD.IADD R4, R3, 0x1, R4 ;  /* 0x0000000103047824 */ /* 0x000fc800078e0204 */
[----:B------:R-:W-:-:S07]  /*149c0*/  IMAD.MOV.U32 R13, RZ, RZ, R4 ;  /* 0x000000ffff0d7224 */ /* 0x000fce00078e0004 */
[----:B------:R-:W-:Y:S05]  /*149d0*/  WARPSYNC.COLLECTIVE R15, `(.L_x_3678) ;  /* 0x000000000f087348 */ /* 0x000fea0003c00000 */
[----:B------:R0:W1:Y:S02]  /*149e0*/  SHFL.UP P6, R14, R13, R12, R11 ;  /* 0x0400000c0d0e7389 */ /* 0x00006400000c000b */
[----:B01----:R-:W-:Y:S01]  /*149f0*/  ENDCOLLECTIVE ;  /* 0x000000000000791b */ /* 0x003fe20003800000 */
.L_x_3678:
        /* <DEDUP_REMOVED lines=8> */
.L_x_3679:
[----:B------:R-:W-:Y:S05]  /*14a80*/  BRA `(.L_x_3680) ;  /* 0xffffffbc00e87947 */ /* 0x000fea000383ffff */
.L_x_3569:
[----:B------:R-:W-:Y:S01]  /*14a90*/  BSSY B0, `(.L_x_3681) ;  /* 0x0000007000007945 */ /* 0x000fe20003800000 */
[----:B------:R-:W-:Y:S02]  /*14aa0*/  IMAD.MOV.U32 R12, RZ, RZ, 0x1 ;  /* 0x00000001ff0c7424 */ /* 0x000fe400078e00ff */
[----:B------:R-:W-:Y:S02]  /*14ab0*/  IMAD.MOV.U32 R11, RZ, RZ, RZ ;  /* 0x000000ffff0b7224 */ /* 0x000fe400078e00ff */
[----:B------:R-:W-:-:S07]  /*14ac0*/  IMAD.MOV.U32 R15, RZ, RZ, -0x1 ;  /* 0xffffffffff0f7424 */ /* 0x000fce00078e00ff */
[----:B------:R-:W-:Y:S05]  /*14ad0*/  WARPSYNC.COLLECTIVE R15, `(.L_x_3682) ;  /* 0x000000000f087348 */ /* 0x000fea0003c00000 */
[----:B------:R0:W1:Y:S02]  /*14ae0*/  SHFL.UP P6, R14, R13, R12, R11 ;  /* 0x0400000c0d0e7389 */ /* 0x00006400000c000b */
[----:B01----:R-:W-:Y:S01]  /*14af0*/  ENDCOLLECTIVE ;  /* 0x000000000000791b */ /* 0x003fe20003800000 */
.L_x_3682:
[----:B------:R-:W-:Y:S05]  /*14b00*/  BSYNC B0 ;  /* 0x0000000000007941 */ /* 0x000fea0003800000 */
.L_x_3681:
        /* <DEDUP_REMOVED lines=8> */
.L_x_3683:
[----:B------:R-:W-:Y:S01]  /*14b90*/  IMAD.MOV.U32 R12, RZ, RZ, 0x4 ;  /* 0x00000004ff0c7424 */ /* 0x000fe200078e00ff */
[----:B------:R-:W-:-:S04]  /*14ba0*/  SEL R2, R14, RZ, P2 ;  /* 0x000000ff0e027207 */ /* 0x000fc80001000000 */
[----:B------:R-:W-:-:S05]  /*14bb0*/  IADD3 R2, R13, R2, RZ ;  /* 0x000000020d027210 */ /* 0x000fca0007ffe0ff */
[----:B------:R-:W-:-:S07]  /*14bc0*/  IMAD.MOV.U32 R13, RZ, RZ, R2 ;  /* 0x000000ffff0d7224 */ /* 0x000fce00078e0002 */
[----:B------:R-:W-:Y:S05]  /*14bd0*/  WARPSYNC.COLLECTIVE R15, `(.L_x_3684) ;  /* 0x000000000f087348 */ /* 0x000fea0003c00000 */
[----:B------:R0:W1:Y:S02]  /*14be0*/  SHFL.UP P6, R14, R13, R12, R11 ;  /* 0x0400000c0d0e7389 */ /* 0x00006400000c000b */
[----:B01----:R-:W-:Y:S01]  /*14bf0*/  ENDCOLLECTIVE ;  /* 0x000000000000791b */ /* 0x003fe20003800000 */
.L_x_3684:
[----:B------:R-:W-:Y:S01]  /*14c00*/  IMAD.MOV.U32 R12, RZ, RZ, 0x8 ;  /* 0x00000008ff0c7424 */ /* 0x000fe200078e00ff */
[----:B------:R-:W-:-:S05]  /*14c10*/  SEL R3, R14, RZ, P3 ;  /* 0x000000ff0e037207 */ /* 0x000fca0001800000 */
[----:B------:R-:W-:-:S04]  /*14c20*/  IMAD.IADD R3, R2, 0x1, R3 ;  /* 0x0000000102037824 */ /* 0x000fc800078e0203 */
[----:B------:R-:W-:-:S07]  /*14c30*/  IMAD.MOV.U32 R13, RZ, RZ, R3 ;  /* 0x000000ffff0d7224 */ /* 0x000fce00078e0003 */
[----:B------:R-:W-:Y:S05]  /*14c40*/  WARPSYNC.COLLECTIVE R15, `(.L_x_3685) ;  /* 0x000000000f087348 */ /* 0x000fea0003c00000 */
[----:B------:R0:W1:Y:S02]  /*14c50*/  SHFL.UP P6, R14, R13, R12, R11 ;  /* 0x0400000c0d0e7389 */ /* 0x00006400000c000b */
[----:B01----:R-:W-:Y:S01]  /*14c60*/  ENDCOLLECTIVE ;  /* 0x000000000000791b */ /* 0x003fe20003800000 */
.L_x_3685:
[----:B------:R-:W-:Y:S02]  /*14c70*/  MOV R12, 0x10 ;  /* 0x00000010000c7802 */ /* 0x000fe40000000f00 */
[----:B------:R-:W-:-:S05]  /*14c80*/  SEL R4, R14, RZ, P4 ;  /* 0x000000ff0e047207 */ /* 0x000fca0002000000 */
[----:B------:R-:W-:-:S04]  /*14c90*/  IMAD.IADD R4, R3, 0x1, R4 ;  /* 0x0000000103047824 */ /* 0x000fc800078e0204 */
[----:B------:R-:W-:-:S07]  /*14ca0*/  IMAD.MOV.U32 R13, RZ, RZ, R4 ;  /* 0x000000ffff0d7224 */ /* 0x000fce00078e0004 */
[----:B------:R-:W-:Y:S05]  /*14cb0*/  WARPSYNC.COLLECTIVE R15, `(.L_x_3686) ;  /* 0x000000000f087348 */ /* 0x000fea0003c00000 */
[----:B------:R0:W1:Y:S02]  /*14cc0*/  SHFL.UP P6, R14, R13, R12, R11 ;  /* 0x0400000c0d0e7389 */ /* 0x00006400000c000b */
[----:B01----:R-:W-:Y:S01]  /*14cd0*/  ENDCOLLECTIVE ;  /* 0x000000000000791b */ /* 0x003fe20003800000 */
.L_x_3686:
        /* <DEDUP_REMOVED lines=8> */
.L_x_3687:
[----:B------:R-:W-:Y:S05]  /*14d60*/  BRA `(.L_x_3688) ;  /* 0xffffffbc00d47947 */ /* 0x000fea000383ffff */
.L_x_3571:
[----:B------:R-:W-:Y:S01]  /*14d70*/  BSSY B0, `(.L_x_3689) ;  /* 0x0000006000007945 */ /* 0x000fe20003800000 */
[----:B------:R-:W-:Y:S01]  /*14d80*/  PLOP3.LUT P6, PT, P6, PT, PT, 0x8, 0x0 ;  /* 0x000000000000781c */ /* 0x000fe200037ce170 */
[----:B------:R-:W-:-:S12]  /*14d90*/  IMAD.MOV.U32 R15, RZ, RZ, -0x1 ;  /* 0xffffffffff0f7424 */ /* 0x000fd800078e00ff */
[----:B0-----:R-:W-:Y:S05]  /*14da0*/  WARPSYNC.COLLECTIVE R15, `(.L_x_3690) ;  /* 0x000000000f087348 */ /* 0x001fea0003c00000 */
[----:B------:R-:W-:Y:S01]  /*14db0*/  VOTE.ANY R14, PT, P6 ;  /* 0x00000000000e7806 */ /* 0x000fe200030e0100 */
[----:B0-----:R-:W-:Y:S06]  /*14dc0*/  ENDCOLLECTIVE ;  /* 0x000000000000791b */ /* 0x001fec0003800000 */
.L_x_3690:
[----:B------:R-:W-:Y:S05]  /*14dd0*/  BSYNC B0 ;  /* 0x0000000000007941 */ /* 0x000fea0003800000 */
.L_x_3689:
        /* <DEDUP_REMOVED lines=9> */
.L_x_3691:
[----:B------:R-:W-:Y:S02]  /*14e70*/  IMAD.MOV.U32 R13, RZ, RZ, R10 ;  /* 0x000000ffff0d7224 */ /* 0x000fe400078e000a */
[----:B------:R-:W-:-:S07]  /*14e80*/  IMAD.MOV.U32 R7, RZ, RZ, R14 ;  /* 0x000000ffff077224 */ /* 0x000fce00078e000e */
[----:B------:R-:W-:Y:S05]  /*14e90*/  WARPSYNC.COLLECTIVE R15, `(.L_x_3692) ;  /* 0x000000000f087348 */ /* 0x000fea0003c00000 */
[----:B------:R0:W1:Y:S02]  /*14ea0*/  SHFL.IDX P6, R14, R13, R12, R11 ;  /* 0x0000000c0d0e7389 */ /* 0x00006400000c000b */
[----:B01----:R-:W-:Y:S01]  /*14eb0*/  ENDCOLLECTIVE ;  /* 0x000000000000791b */ /* 0x003fe20003800000 */
.L_x_3692:
[----:B------:R-:W-:Y:S01]  /*14ec0*/  IMAD.MOV.U32 R10, RZ, RZ, R14 ;  /* 0x000000ffff0a7224 */ /* 0x000fe200078e000e */
[----:B------:R-:W-:Y:S06]  /*14ed0*/  BRA `(.L_x_3693) ;  /* 0xffffffbc00b47947 */ /* 0x000fec000383ffff */
.L_x_3573:
[----:B------:R-:W-:Y:S01]  /*14ee0*/  BSSY B0, `(.L_x_3694) ;  /* 0x0000007000007945 */ /* 0x000fe20003800000 */
[----:B------:R-:W-:Y:S01]  /*14ef0*/  IMAD.MOV.U32 R13, RZ, RZ, R2 ;  /* 0x000000ffff0d7224 */ /* 0x000fe200078e0002 */
[----:B------:R-:W-:Y:S01]  /*14f00*/  MOV R15, 0xffffffff ;  /* 0xffffffff000f7802 */ /* 0x000fe20000000f00 */
[----:B------:R-:W-:-:S07]  /*14f10*/  IMAD.MOV.U32 R11, RZ, RZ, 0x1f ;  /* 0x0000001fff0b7424 */ /* 0x000fce00078e00ff */
[----:B0123--:R-:W-:Y:S05]  /*14f20*/  WARPSYNC.COLLECTIVE R15, `(.L_x_3695) ;  /* 0x000000000f087348 */ /* 0x00ffea0003c00000 */
[----:B------:R4:W0:Y:S02]  /*14f30*/  SHFL.IDX P6, R14, R13, R12, R11 ;  /* 0x0000000c0d0e7389 */ /* 0x00082400000c000b */
[----:B01234-:R-:W-:Y:S01]  /*14f40*/  ENDCOLLECTIVE ;  /* 0x000000000000791b */ /* 0x01ffe20003800000 */
.L_x_3695:
[----:B------:R-:W-:Y:S05]  /*14f50*/  BSYNC B0 ;  /* 0x0000000000007941 */ /* 0x000fea0003800000 */
.L_x_3694:
[----:B------:R-:W-:Y:S01]  /*14f60*/  IMAD.MOV.U32 R6, RZ, RZ, R14 ;  /* 0x000000ffff067224 */ /* 0x000fe200078e000e */
[----:B------:R-:W-:Y:S06]  /*14f70*/  BRA `(.L_x_3572) ;  /* 0xffffffbc00a47947 */ /* 0x000fec000383ffff */
.L_x_3577:
[----:B-1----:R1:W3:Y:S02]  /*14f80*/  SYNCS.PHASECHK.TRANS64.TRYWAIT P0, [R4+URZ+0x30820], R0 ;  /* 0x03082000040075a7 */ /* 0x0022e4000800017f */
[----:B---3--:R-:W-:Y:S05]  /*14f90*/  @!P0 NANOSLEEP.SYNCS 0x989680 ;  /* 0x009896800000895d */ /* 0x008fea0003900000 */
[----:B------:R-:W3:Y:S02]  /*14fa0*/  @!P0 SYNCS.PHASECHK.TRANS64 P0, [R4+URZ+0x30820], R0 ;  /* 0x03082000040085a7 */ /* 0x000ee4000800007f */
[----:B---3--:R-:W-:Y:S05]  /*14fb0*/  @!P0 BRA `(.L_x_3577) ;  /* 0xfffffffc00f08947 */ /* 0x008fea000383ffff */
[----:B------:R-:W-:Y:S05]  /*14fc0*/  BRA `(.L_x_3696) ;  /* 0xffffffc000fc7947 */ /* 0x000fea000383ffff */
.L_x_3578:
        /* <DEDUP_REMOVED lines=11> */
.L_x_3698:
[----:B------:R-:W-:Y:S05]  /*15080*/  BSYNC B0 ;  /* 0x0000000000007941 */ /* 0x000fea0003800000 */
.L_x_3697:
[----:B------:R-:W-:Y:S05]  /*15090*/  BRA `(.L_x_3699) ;  /* 0xffffffc000e47947 */ /* 0x000fea000383ffff */
.L_x_3581:
[----:B------:R-:W-:Y:S01]  /*150a0*/  BSSY B1, `(.L_x_3700) ;  /* 0x0000006000017945 */ /* 0x000fe20003800000 */
[----:B------:R-:W-:-:S07]  /*150b0*/  IMAD.MOV.U32 R15, RZ, RZ, -0x1 ;  /* 0xffffffffff0f7424 */ /* 0x000fce00078e00ff */
[----:B012---:R-:W-:Y:S05]  /*150c0*/  WARPSYNC.COLLECTIVE R15, `(.L_x_3701) ;  /* 0x000000000f0c7348 */ /* 0x007fea0003c00000 */
[----:B------:R-:W-:Y:S02]  /*150d0*/  ELECT P6, UR62, PT ;  /* 0x00000000003e782f */ /* 0x000fe400038c0000 */
[----:B------:R-:W-:Y:S01]  /*150e0*/  MOV R14, UR62 ;  /* 0x0000003e000e7c02 */ /* 0x000fe20008000f00 */
[----:B012---:R-:W-:Y:S10]  /*150f0*/  ENDCOLLECTIVE ;  /* 0x000000000000791b */ /* 0x007ff40003800000 */
.L_x_3701:
[----:B------:R-:W-:Y:S05]  /*15100*/  BSYNC B1 ;  /* 0x0000000000017941 */ /* 0x000fea0003800000 */
.L_x_3700:
[----:B------:R-:W-:Y:S05]  /*15110*/  BRA `(.L_x_3702) ;  /* 0xffffffc000dc7947 */ /* 0x000fea000383ffff */
.L_x_3583:
[----:B-1----:R1:W3:Y:S02]  /*15120*/  SYNCS.PHASECHK.TRANS64.TRYWAIT P1, [R5+URZ+0x30840], R0 ;  /* 0x03084000050075a7 */ /* 0x0022e4000802017f */
[----:B---3--:R-:W-:Y:S05]  /*15130*/  @!P1 NANOSLEEP.SYNCS 0x989680 ;  /* 0x009896800000995d */ /* 0x008fea0003900000 */
[----:B------:R-:W3:Y:S02]  /*15140*/  @!P1 SYNCS.PHASECHK.TRANS64 P1, [R5+URZ+0x30840], R0 ;  /* 0x03084000050095a7 */ /* 0x000ee4000802007f */
[----:B---3--:R-:W-:Y:S05]  /*15150*/  @!P1 BRA `(.L_x_3583) ;  /* 0xfffffffc00f09947 */ /* 0x008fea000383ffff */
[----:B------:R-:W-:Y:S05]  /*15160*/  BRA `(.L_x_3703) ;  /* 0xffffffc400047947 */ /* 0x000fea000383ffff */
.L_x_3585:
[----:B---3--:R3:W4:Y:S02]  /*15170*/  SYNCS.PHASECHK.TRANS64.TRYWAIT P1, [R27+URZ+0x30840], R2 ;  /* 0x030840021b0075a7 */ /* 0x008724000802017f */
[----:B----4-:R-:W-:Y:S05]  /*15180*/  @!P1 NANOSLEEP.SYNCS 0x989680 ;  /* 0x009896800000995d */ /* 0x010fea0003900000 */
[----:B------:R-:W4:Y:S02]  /*15190*/  @!P1 SYNCS.PHASECHK.TRANS64 P1, [R27+URZ+0x30840], R2 ;  /* 0x030840021b0095a7 */ /* 0x000f24000802007f */
[----:B----4-:R-:W-:Y:S05]  /*151a0*/  @!P1 BRA `(.L_x_3585) ;  /* 0xfffffffc00f09947 */ /* 0x010fea000383ffff */
[----:B------:R-:W-:Y:S05]  /*151b0*/  BRA `(.L_x_3704) ;  /* 0xffffffc400107947 */ /* 0x000fea000383ffff */
.L_x_3587:
[----:B----4-:R4:W0:Y:S02]  /*151c0*/  SYNCS.PHASECHK.TRANS64.TRYWAIT P1, [R5+URZ+0x30860], R0 ;  /* 0x03086000050075a7 */ /* 0x010824000802017f */
[----:B0-----:R-:W-:Y:S05]  /*151d0*/  @!P1 NANOSLEEP.SYNCS 0x989680 ;  /* 0x009896800000995d */ /* 0x001fea0003900000 */
[----:B------:R-:W0:Y:S02]  /*151e0*/  @!P1 SYNCS.PHASECHK.TRANS64 P1, [R5+URZ+0x30860], R0 ;  /* 0x03086000050095a7 */ /* 0x000e24000802007f */
[----:B0-----:R-:W-:Y:S05]  /*151f0*/  @!P1 BRA `(.L_x_3587) ;  /* 0xfffffffc00f09947 */ /* 0x001fea000383ffff */
[----:B------:R-:W-:Y:S05]  /*15200*/  BRA `(.L_x_3705) ;  /* 0xffffffc4000c7947 */ /* 0x000fea000383ffff */
.L_x_3706:
        /* <DEDUP_REMOVED lines=15> */
.L_x_15965:


//--------------------- .text._ZN7cutlass13device_kernelIN5flash11enable_sm90INS1_16FlashAttnFwdSm90INS1_25CollectiveMainloopFwdSm90ILi2EN4cute5tupleIJNS5_1CILi1EEES8_S8_EEENS6_IJNS7_ILi128EEENS7_ILi96EEENS7_ILi192EEEEEELi192ENS_10bfloat16_tEfNS_4arch4Sm90ELb0ELb0ELb1ELb1ELb1ELb1ELb0ELb1ELb1ELb1ELb1ELb0EEENS1_21CollectiveEpilogueFwdINS6_IJSA_SC_SB_EEES9_SE_SG_Li256ELb1ELb1ELb1ELb0EEENS1_36VarlenDynamicPersistentTileSchedulerILi128ELi96ELi256ELi128ELb1ELb1ELb1ELb0ELb1ELb1EEEEEEEEEvNT_6ParamsE --------------------------
	.section	.text._ZN7cutlass13device_kernelIN5flash11enable_sm90INS1_16FlashAttnFwdSm90INS1_25CollectiveMainloopFwdSm90ILi2EN4cute5tupleIJNS5_1CILi1EEES8_S8_EEENS6_IJNS7_ILi128EEENS7_ILi96EEENS7_ILi192EEEEEELi192ENS_10bfloat16_tEfNS_4arch4Sm90ELb0ELb0ELb1ELb1ELb1ELb1ELb0ELb1ELb1ELb1ELb1ELb0EEENS1_21CollectiveEpilogueFwdINS6_IJSA_SC_SB_EEES9_SE_SG_Li256ELb1ELb1ELb1ELb0EEENS1_36VarlenDynamicPersistentTileSchedulerILi128ELi96ELi256ELi128ELb1ELb1ELb1ELb0ELb1ELb1EEEEEEEEEvNT_6ParamsE,"ax",@progbits
	.align	128
.text._ZN7cutlass13device_kernelIN5flash11enable_sm90INS1_16FlashAttnFwdSm90INS1_25CollectiveMainloopFwdSm90ILi2EN4cute5tupleIJNS5_1CILi1EEES8_S8_EEENS6_IJNS7_ILi128EEENS7_ILi96EEENS7_ILi192EEEEEELi192ENS_10bfloat16_tEfNS_4arch4Sm90ELb0ELb0ELb1ELb1ELb1ELb1ELb0ELb1ELb1ELb1ELb1ELb0EEENS1_21CollectiveEpilogueFwdINS6_IJSA_SC_SB_EEES9_SE_SG_Li256ELb1ELb1ELb1ELb0EEENS1_36VarlenDynamicPersistentTileSchedulerILi128ELi96ELi256ELi128ELb1ELb1ELb1ELb0ELb1ELb1EEEEEEEEEvNT_6ParamsE:
        .type           _ZN7cutlass13device_kernelIN5flash11enable_sm90INS1_16FlashAttnFwdSm90INS1_25CollectiveMainloopFwdSm90ILi2EN4cute5tupleIJNS5_1CILi1EEES8_S8_EEENS6_IJNS7_ILi128EEENS7_ILi96EEENS7_ILi192EEEEEELi192ENS_10bfloat16_tEfNS_4arch4Sm90ELb0ELb0ELb1ELb1ELb1ELb1ELb0ELb1ELb1ELb1ELb1ELb0EEENS1_21CollectiveEpilogueFwdINS6_IJSA_SC_SB_EEES9_SE_SG_Li256ELb1ELb1ELb1ELb0EEENS1_36VarlenDynamicPersistentTileSchedulerILi128ELi96ELi256ELi128ELb1ELb1ELb1ELb0ELb1ELb1EEEEEEEEEvNT_6ParamsE,@function
        .size           _ZN7cutlass13device_kernelIN5flash11enable_sm90INS1_16FlashAttnFwdSm90INS1_25CollectiveMainloopFwdSm90ILi2EN4cute5tupleIJNS5_1CILi1EEES8_S8_EEENS6_IJNS7_ILi128EEENS7_ILi96EEENS7_ILi192EEEEEELi192ENS_10bfloat16_tEfNS_4arch4Sm90ELb0ELb0ELb1ELb1ELb1ELb1ELb0ELb1ELb1ELb1ELb1ELb0EEENS1_21CollectiveEpilogueFwdINS6_IJSA_SC_SB_EEES9_SE_SG_Li256ELb1ELb1ELb1ELb0EEENS1_36VarlenDynamicPersistentTileSchedulerILi128ELi96ELi256ELi128ELb1ELb1ELb1ELb0ELb1ELb1EEEEEEEEEvNT_6ParamsE,(.L_x_15966 - _ZN7cutlass13device_kernelIN5flash11enable_sm90INS1_16FlashAttnFwdSm90INS1_25CollectiveMainloopFwdSm90ILi2EN4cute5tupleIJNS5_1CILi1EEES8_S8_EEENS6_IJNS7_ILi128EEENS7_ILi96EEENS7_ILi192EEEEEELi192ENS_10bfloat16_tEfNS_4arch4Sm90ELb0ELb0ELb1ELb1ELb1ELb1ELb0ELb1ELb1ELb1ELb1ELb0EEENS1_21CollectiveEpilogueFwdINS6_IJSA_SC_SB_EEES9_SE_SG_Li256ELb1ELb1ELb1ELb0EEENS1_36VarlenDynamicPersistentTileSchedulerILi128ELi96ELi256ELi128ELb1ELb1ELb1ELb0ELb1ELb1EEEEEEEEEvNT_6ParamsE)
        .other          _ZN7cutlass13device_kernelIN5flash11enable_sm90INS1_16FlashAttnFwdSm90INS1_25CollectiveMainloopFwdSm90ILi2EN4cute5tupleIJNS5_1CILi1EEES8_S8_EEENS6_IJNS7_ILi128EEENS7_ILi96EEENS7_ILi192EEEEEELi192ENS_10bfloat16_tEfNS_4arch4Sm90ELb0ELb0ELb1ELb1ELb1ELb1ELb0ELb1ELb1ELb1ELb1ELb0EEENS1_21CollectiveEpilogueFwdINS6_IJSA_SC_SB_EEES9_SE_SG_Li256ELb1ELb1ELb1ELb0EEENS1_36VarlenDynamicPersistentTileSchedulerILi128ELi96ELi256ELi128ELb1ELb1ELb1ELb0ELb1ELb1EEEEEEEEEvNT_6ParamsE,@"STO_CUDA_ENTRY STV_DEFAULT"
_ZN7cutlass13device_kernelIN5flash11enable_sm90INS1_16FlashAttnFwdSm90INS1_25CollectiveMainloopFwdSm90ILi2EN4cute5tupleIJNS5_1CILi1EEES8_S8_EEENS6_IJNS7_ILi128EEENS7_ILi96EEENS7_ILi192EEEEEELi192ENS_10bfloat16_tEfNS_4arch4Sm90ELb0ELb0ELb1ELb1ELb1ELb1ELb0ELb1ELb1ELb1ELb1ELb0EEENS1_21CollectiveEpilogueFwdINS6_IJSA_SC_SB_EEES9_SE_SG_Li256ELb1ELb1ELb1ELb0EEENS1_36VarlenDynamicPersistentTileSchedulerILi128ELi96ELi256ELi128ELb1ELb1ELb1ELb0ELb1ELb1EEEEEEEEEvNT_6ParamsE:
[----:B------:R-:W0:Y:S02]  /*0000*/  LDC R1, c[0x0][0x28] ;  /* 0x00000a00ff017b82 */ /* 0x000e240000000800 */
[----:B0-----:R-:W-:Y:S01]  /*0010*/  VIADD R1, R1, 0xfffffed0 ;  /* 0xfffffed001017836 */ /* 0x001fe20000000000 */
[----:B------:R-:W0:Y:S01]  /*0020*/  S2R R0, SR_TID.X ;  /* 0x0000000000007919 */ /* 0x000e220000002100 */
[----:B------:R-:W-:Y:S01]  /*0030*/  ELECT P0, URZ, PT ;  /* 0x00000000003f782f */ /* 0x000fe20003800000 */
[----:B------:R-:W-:Y:S01]  /*0040*/  BSSY B0, `(.L_x_3707) ;  /* 0x000000d000007945 */ /* 0x000fe20003800000 */
[----:B0-----:R-:W-:-:S05]  /*0050*/  SHF.R.U32.HI R2, RZ, 0x5, R0 ;  /* 0x00000005ff027819 */ /* 0x001fca0000011600 */
[----:B------:R-:W0:Y:S02]  /*0060*/  SHFL.IDX PT, R3, R2, RZ, 0x1f ;  /* 0x00001fff02037589 */ /* 0x000e2400000e0000 */
[----:B0-----:R-:W-:-:S13]  /*0070*/  ISETP.EQ.AND P0, PT, R3, RZ, P0 ;  /* 0x000000ff0300720c */ /* 0x001fda0000702270 */
        /* <DEDUP_REMOVED lines=9> */
.L_x_3708:
[----:B------:R-:W-:Y:S05]  /*0110*/  BSYNC B0 ;  /* 0x0000000000007941 */ /* 0x000fea0003800000 */
.L_x_3707:
[----:B------:R-:W-:Y:S01]  /*0120*/  VOTEU.ANY UP0, P0 ;  /* 0x00000000003f7886 */ /* 0x000fe20000000100 */
[----:B------:R-:W0:Y:S01]  /*0130*/  SHFL.IDX PT, R3, R2, RZ, 0x1f ;  /* 0x00001fff02037589 */ /* 0x000e2200000e0000 */
[----:B------:R-:W-:Y:S01]  /*0140*/  UMOV UR4, 0x80 ;  /* 0x0000008000047882 */ /* 0x000fe20000000000 */
[----:B------:R-:W-:Y:S01]  /*0150*/  UMOV UR7, 0x100 ;  /* 0x0000010000077882 */ /* 0x000fe20000000000 */
[----:B------:R-:W-:Y:S01]  /*0160*/  VOTEU.ANY UP1, P0 ;  /* 0x00000000003f7886 */ /* 0x000fe20000020100 */
[----:B------:R-:W1:Y:S01]  /*0170*/  @UP0 S2UR UR8, SR_CgaCtaId ;  /* 0x00000000000809c3 */ /* 0x000e620000008800 */
[----:B------:R-:W-:Y:S01]  /*0180*/  @UP0 UMOV UR6, 0x400 ;  /* 0x0000040000060882 */ /* 0x000fe20000000000 */
[----:B------:R-:W-:-:S04]  /*0190*/  @UP0 UIADD3 UR4, -UR4, 0x100000, URZ ;  /* 0x0010000004040890 */ /* 0x000fc8000fffe13f */
[----:B------:R-:W-:Y:S02]  /*01a0*/  @UP0 USHF.L.U32 UR5, UR4, 0xb, URZ ;  /* 0x0000000b04050899 */ /* 0x000fe4000800063f */
[----:B------:R-:W-:Y:S01]  /*01b0*/  @UP0 USHF.L.U32 UR4, UR4, 0x1, URZ ;  /* 0x0000000104040899 */ /* 0x000fe2000800063f */
[----:B0-----:R-:W-:Y:S02]  /*01c0*/  ISETP.NE.AND P1, PT, R3, RZ, PT ;  /* 0x000000ff0300720c */ /* 0x001fe40003f25270 */
[----:B------:R-:W-:Y:S01]  /*01d0*/  SHF.R.U32.HI R3, RZ, 0x7, R0 ;  /* 0x00000007ff037819 */ /* 0x000fe20000011600 */
[----:B-1----:R-:W-:Y:S02]  /*01e0*/  @UP0 ULEA UR8, UR8, UR6, 0x18 ;  /* 0x0000000608080291 */ /* 0x002fe4000f8ec03f */
[----:B------:R-:W-:-:S04]  /*01f0*/  @UP0 UIADD3 UR6, -UR7, 0x100000, URZ ;  /* 0x0010000007060890 */ /* 0x000fc8000fffe13f */
[----:B------:R-:W-:Y:S02]  /*0200*/  @UP0 USHF.L.U32 UR7, UR6, 0xb, URZ ;  /* 0x0000000b06070899 */ /* 0x000fe4000800063f */
[----:B------:R-:W-:Y:S01]  /*0210*/  @UP0 USHF.L.U32 UR6, UR6, 0x1, URZ ;  /* 0x0000000106060899 */ /* 0x000fe2000800063f */
[----:B------:R-:W-:Y:S01]  /*0220*/  VOTEU.ANY UP0, P0 ;  /* 0x00000000003f7886 */ /* 0x000fe20000000100 */
[----:B------:R-:W0:Y:S04]  /*0230*/  SHFL.IDX PT, R3, R3, RZ, 0x1f ;  /* 0x00001fff03037589 */ /* 0x000e2800000e0000 */
[----:B------:R-:W1:Y:S02]  /*0240*/  FENCE.VIEW.ASYNC.S ;  /* 0x00000000000073c6 */ /* 0x000e640000000000 */
[----:B-1----:R1:W2:Y:S04]  /*0250*/  @UP0 SYNCS.EXCH.64 URZ, [UR8+0x30800], UR4 ;  /* 0x03080004083f05b2 */ /* 0x0022a80008000100 */
[----:B------:R1:W3:Y:S01]  /*0260*/  @UP1 SYNCS.EXCH.64 URZ, [UR8+0x30820], UR6 ;  /* 0x03082006083f15b2 */ /* 0x0002e20008000100 */
[----:B------:R-:W-:Y:S05]  /*0270*/  @P1 BRA `(.L_x_3709) ;  /* 0x0000000000481947 */ /* 0x000fea0003800000 */
[----:B-1----:R-:W1:Y:S01]  /*0280*/  S2UR UR5, SR_CgaCtaId ;  /* 0x00000000000579c3 */ /* 0x002e620000008800 */
[----:B------:R-:W-:Y:S01]  /*0290*/  UMOV UR4, 0x400 ;  /* 0x0000040000047882 */ /* 0x000fe20000000000 */
[----:B------:R-:W-:Y:S01]  /*02a0*/  UMOV UR6, 0x80 ;  /* 0x0000008000067882 */ /* 0x000fe20000000000 */
[----:B------:R-:W-:Y:S01]  /*02b0*/  UMOV UR7, 0x100 ;  /* 0x0000010000077882 */ /* 0x000fe20000000000 */
[----:B------:R-:W-:Y:S01]  /*02c0*/  ELECT P0, URZ, PT ;  /* 0x00000000003f782f */ /* 0x000fe20003800000 */
[----:B-1----:R-:W-:Y:S02]  /*02d0*/  ULEA UR8, UR5, UR4, 0x18 ;  /* 0x0000000405087291 */ /* 0x002fe4000f8ec03f */
[----:B------:R-:W-:-:S04]  /*02e0*/  UIADD3 UR4, -UR6, 0x100000, URZ ;  /* 0x0010000006047890 */ /* 0x000fc8000fffe13f */
[----:B------:R-:W-:Y:S02]  /*02f0*/  USHF.L.U32 UR5, UR4, 0xb, URZ ;  /* 0x0000000b04057899 */ /* 0x000fe4000800063f */
[----:B------:R-:W-:Y:S02]  /*0300*/  USHF.L.U32 UR4, UR4, 0x1, URZ ;  /* 0x0000000104047899 */ /* 0x000fe4000800063f */
[----:B------:R-:W-:-:S04]  /*0310*/  UIADD3 UR6, -UR7, 0x100000, URZ ;  /* 0x0010000007067890 */ /* 0x000fc8000fffe13f */
[----:B------:R-:W-:Y:S02]  /*0320*/  USHF.L.U32 UR7, UR6, 0xb, URZ ;  /* 0x0000000b06077899 */ /* 0x000fe4000800063f */
[----:B------:R-:W-:Y:S01]  /*0330*/  USHF.L.U32 UR6, UR6, 0x1, URZ ;  /* 0x0000000106067899 */ /* 0x000fe2000800063f */
[----:B------:R-:W1:Y:S03]  /*0340*/  FENCE.VIEW.ASYNC.S ;  /* 0x00000000000073c6 */ /* 0x000e660000000000 */
[----:B-1----:R4:W1:Y:S08]  /*0350*/  SYNCS.EXCH.64 URZ, [UR8+0x30830], UR4 ;  /* 0x03083004083f75b2 */ /* 0x0028700008000100 */
[----:B------:R4:W0:Y:S01]  /*0360*/  SYNCS.EXCH.64 URZ, [UR8+0x30840], UR6 ;  /* 0x03084006083f75b2 */ /* 0x0008220008000100 */
[----:B------:R4:W0:Y:S01]  /*0370*/  SYNCS.EXCH.64 URZ, [UR8+0x30838], UR4 ;  /* 0x03083804083f75b2 */ /* 0x0008220008000100 */
[----:B------:R4:W0:Y:S02]  /*0380*/  SYNCS.EXCH.64 URZ, [UR8+0x30848], UR6 ;  /* 0x03084806083f75b2 */ /* 0x0008240008000100 */
[----:B----4-:R-:W-:Y:S01]  /*0390*/  NOP ;  /* 0x0000000000007918 */ /* 0x010fe20000000000 */
.L_x_3709:
[----:B------:R-:W4:Y:S01]  /*03a0*/  SHFL.IDX PT, R4, R2, RZ, 0x1f ;  /* 0x00001fff02047589 */ /* 0x000f2200000e0000 */
[----:B------:R-:W-:Y:S01]  /*03b0*/  NOP ;  /* 0x0000000000007918 */ /* 0x000fe20000000000 */
[----:B----4-:R-:W-:-:S13]  /*03c0*/  ISETP.NE.AND P0, PT, R4, RZ, PT ;  /* 0x000000ff0400720c */ /* 0x010fda0003f05270 */
        /* <DEDUP_REMOVED lines=19> */
.L_x_3710:
[----:B------:R-:W4:Y:S01]  /*0500*/  SHFL.IDX PT, R4, R2, RZ, 0x1f ;  /* 0x00001fff02047589 */ /* 0x000f2200000e0000 */
[----:B------:R-:W-:Y:S01]  /*0510*/  NOP ;  /* 0x0000000000007918 */ /* 0x000fe20000000000 */
[----:B----4-:R-:W-:-:S13]  /*0520*/  ISETP.NE.AND P0, PT, R4, RZ, PT ;  /* 0x000000ff0400720c */ /* 0x010fda0003f05270 */
[----:B------:R-:W-:Y:S05]  /*0530*/  @P0 BRA `(.L_x_3711) ;  /* 0x0000000000380947 */ /* 0x000fea0003800000 */
[----:B-1----:R-:W1:Y:S01]  /*0540*/  S2UR UR5, SR_CgaCtaId ;  /* 0x00000000000579c3 */ /* 0x002e620000008800 */
[----:B------:R-:W-:Y:S01]  /*0550*/  UMOV UR4, 0x400 ;  /* 0x0000040000047882 */ /* 0x000fe20000000000 */
[----:B------:R-:W-:Y:S01]  /*0560*/  UMOV UR7, 0x80 ;  /* 0x0000008000077882 */ /* 0x000fe20000000000 */
[----:B------:R-:W-:Y:S01]  /*0570*/  ELECT P0, URZ, PT ;  /* 0x00000000003f782f */ /* 0x000fe20003800000 */
[----:B-1----:R-:W-:Y:S02]  /*0580*/  ULEA UR6, UR5, UR4, 0x18 ;  /* 0x0000000405067291 */ /* 0x002fe4000f8ec03f */
[----:B------:R-:W-:-:S04]  /*0590*/  UIADD3 UR4, -UR7, 0x100000, URZ ;  /* 0x0010000007047890 */ /* 0x000fc8000fffe13f */
[----:B------:R-:W-:Y:S02]  /*05a0*/  USHF.L.U32 UR5, UR4, 0xb, URZ ;  /* 0x0000000b04057899 */ /* 0x000fe4000800063f */
[----:B------:R-:W-:Y:S01]  /*05b0*/  USHF.L.U32 UR4, UR4, 0x1, URZ ;  /* 0x0000000104047899 */ /* 0x000fe2000800063f */
[----:B------:R-:W1:Y:S11]  /*05c0*/  FENCE.VIEW.ASYNC.S ;  /* 0x00000000000073c6 */ /* 0x000e760000000000 */
[----:B-1----:R4:W1:Y:S01]  /*05d0*/  SYNCS.EXCH.64 URZ, [UR6+0x30870], UR4 ;  /* 0x03087004063f75b2 */ /* 0x0028620008000100 */
[----:B------:R4:W0:Y:S01]  /*05e0*/  SYNCS.EXCH.64 URZ, [UR6+0x30880], UR4 ;  /* 0x03088004063f75b2 */ /* 0x0008220008000100 */
[----:B------:R4:W0:Y:S01]  /*05f0*/  SYNCS.EXCH.64 URZ, [UR6+0x30878], UR4 ;  /* 0x03087804063f75b2 */ /* 0x0008220008000100 */
[----:B------:R4:W0:Y:S02]  /*0600*/  SYNCS.EXCH.64 URZ, [UR6+0x30888], UR4 ;  /* 0x03088804063f75b2 */ /* 0x0008240008000100 */
[----:B----4-:R-:W-:Y:S01]  /*0610*/  NOP ;  /* 0x0000000000007918 */ /* 0x010fe20000000000 */
.L_x_3711:
        /* <DEDUP_REMOVED lines=22> */
.L_x_3712:
        /* <DEDUP_REMOVED lines=22> */
.L_x_3713:
[----:B0-----:R-:W-:Y:S01]  /*08e0*/  ISETP.NE.AND P0, PT, R3, RZ, PT ;  /* 0x000000ff0300720c */ /* 0x001fe20003f05270 */
[----:B------:R-:W-:Y:S01]  /*08f0*/  IMAD.MOV.U32 R3, RZ, RZ, 0x1 ;  /* 0x00000001ff037424 */ /* 0x000fe200078e00ff */
[----:B------:R-:W-:Y:S01]  /*0900*/  NOP ;  /* 0x0000000000007918 */ /* 0x000fe20000000000 */
[----:B------:R-:W-:Y:S01]  /*0910*/  ULDC.64 UR48, c[0x0][0x208] ;  /* 0x0000820000307ab9 */ /* 0x000fe20000000a00 */
[----:B------:R-:W-:Y:S02]  /*0920*/  BSSY B9, `(.L_x_3714) ;  /* 0x0002297000097945 */ /* 0x000fe40003800000 */
[----:B------:R-:W-:-:S05]  /*0930*/  SEL R3, R3, 0x2, !P0 ;  /* 0x0000000203037807 */ /* 0x000fca0004000000 */
[----:B------:R0:W-:Y:S01]  /*0940*/  STL [R1+0x18], R3 ;  /* 0x0000180301007387 */ /* 0x0001e20000100800 */
[----:B-123--:R-:W-:Y:S06]  /*0950*/  BAR.SYNC.DEFER_BLOCKING 0x0 ;  /* 0x0000000000007b1d */ /* 0x00efec0000010000 */
[----:B------:R-:W-:Y:S05]  /*0960*/  @!P0 BRA `(.L_x_3715) ;  /* 0x000001b400648947 */ /* 0x000fea0003800000 */
.L_x_3716:
[----:B------:R-:W-:-:S08]  /*0970*/  NOP ;  /* 0x0000000000007918 */ /* 0x000fd00000000000 */
[----:B------:R-:W1:Y:S02]  /*0980*/  USETMAXREG.TRY_ALLOC.CTAPOOL UP0, 0xe8 ;  /* 0x000000e8000079c8 */ /* 0x000e640008000600 */
[----:B-1----:R-:W-:-:S13]  /*0990*/  PLOP3.LUT P0, PT, PT, PT, UP0, 0x80, 0x0 ;  /* 0x000000000000781c */ /* 0x002fda0003f0f008 */
[----:B------:R-:W-:Y:S05]  /*09a0*/  @!P0 BRA `(.L_x_3716) ;  /* 0xfffffffc00f08947 */ /* 0x000fea000383ffff */
[----:B------:R-:W1:Y:S08]  /*09b0*/  S2UR UR4, SR_CgaCtaId ;  /* 0x00000000000479c3 */ /* 0x000e700000008800 */
[----:B------:R-:W-:Y:S06]  /*09c0*/  BAR.ARV 0x8, 0x180 ;  /* 0x0206000000007b1d */ /* 0x000fec0000002000 */
[----:B0-----:R-:W-:-:S02]  /*09d0*/  MOV R3, 0x400 ;  /* 0x0000040000037802 */ /* 0x001fc40000000f00 */
[----:B------:R-:W-:Y:S01]  /*09e0*/  BAR.SYNC.DEFER_BLOCKING 0x5, 0x180 ;  /* 0x0146000000007b1d */ /* 0x000fe20000010000 */
[----:B-1----:R-:W-:-:S05]  /*09f0*/  IMAD.U32 R224, RZ, RZ, UR4 ;  /* 0x00000004ffe07e24 */ /* 0x002fca000f8e00ff */
[----:B------:R-:W-:Y:S01]  /*0a00*/  ULDC UR4, c[0x0][0xc3c] ;  /* 0x00030f0000047ab9 */ /* 0x000fe20000000800 */
[----:B------:R-:W-:-:S05]  /*0a10*/  LEA R2, R224, R3, 0x18 ;  /* 0x00000003e0027211 */ /* 0x000fca00078ec0ff */
[----:B------:R-:W0:Y:S01]  /*0a20*/  LDS.128 R136, [R2+0x308d0] ;  /* 0x0308d00002887984 */ /* 0x000e220000000c00 */
[----:B------:R-:W-:Y:S06]  /*0a30*/  BAR.ARV 0x4, 0x180 ;  /* 0x0106000000007b1d */ /* 0x000fec0000002000 */
[----:B0-----:R-:W-:-:S13]  /*0a40*/  ISETP.GE.AND P0, PT, R139, UR4, PT ;  /* 0x000000048b007c0c */ /* 0x001fda000bf06270 */
[----:B------:R-:W-:Y:S05]  /*0a50*/  @P0 BRA `(.L_x_3717) ;  /* 0x00000228000c0947 */ /* 0x000fea0003800000 */
[----:B------:R-:W2:Y:S01]  /*0a60*/  LDL.LU R16, [R1+0x18] ;  /* 0x0000180001107983 */ /* 0x000ea20000300800 */
[----:B------:R-:W-:Y:S01]  /*0a70*/  VIADD R0, R0, 0xffffff80 ;  /* 0xffffff8000007836 */ /* 0x000fe20000000000 */
[----:B------:R-:W-:Y:S01]  /*0a80*/  MOV R18, RZ ;  /* 0x000000ff00127202 */ /* 0x000fe20000000f00 */
[----:B------:R-:W-:Y:S02]  /*0a90*/  IMAD.MOV.U32 R229, RZ, RZ, RZ ;  /* 0x000000ffffe57224 */ /* 0x000fe400078e00ff */
[----:B------:R-:W-:Y:S01]  /*0aa0*/  IMAD.MOV.U32 R203, RZ, RZ, RZ ;  /* 0x000000ffffcb7224 */ /* 0x000fe200078e00ff */
[----:B------:R-:W-:Y:S01]  /*0ab0*/  SHF.R.S32.HI R3, RZ, 0x1f, R0 ;  /* 0x0000001fff037819 */ /* 0x000fe20000011400 */
[----:B------:R-:W-:Y:S02]  /*0ac0*/  IMAD.MOV.U32 R221, RZ, RZ, RZ ;  /* 0x000000ffffdd7224 */ /* 0x000fe400078e00ff */
[----:B------:R-:W-:Y:S01]  /*0ad0*/  IMAD.MOV.U32 R210, RZ, RZ, RZ ;  /* 0x000000ffffd27224 */ /* 0x000fe200078e00ff */
[----:B------:R-:W-:-:S02]  /*0ae0*/  LEA.HI R4, R3, R0, RZ, 0x7 ;  /* 0x0000000003047211 */ /* 0x000fc400078f38ff */
[----:B------:R-:W-:Y:S02]  /*0af0*/  LEA.HI R6, R3, R0, RZ, 0x4 ;  /* 0x0000000003067211 */ /* 0x000fe400078f20ff */
[----:B------:R-:W-:Y:S02]  /*0b00*/  LOP3.LUT R5, R4, 0xffffff80, RZ, 0xc0, !PT ;  /* 0xffffff8004057812 */ /* 0x000fe400078ec0ff */
[----:B------:R-:W-:-:S03]  /*0b10*/  SHF.R.S32.HI R7, RZ, 0x4, R6 ;  /* 0x00000004ff077819 */ /* 0x000fc60000011406 */
[----:B------:R-:W-:Y:S01]  /*0b20*/  IMAD.IADD R15, R0, 0x1, -R5 ;  /* 0x00000001000f7824 */ /* 0x000fe200078e0a05 */
[----:B------:R-:W-:-:S04]  /*0b30*/  LEA.HI R5, R6, R7, RZ, 0x1 ;  /* 0x0000000706057211 */ /* 0x000fc800078f08ff */
[----:B------:R-:W-:Y:S01]  /*0b40*/  SHF.R.S32.HI R10, RZ, 0x1f, R15 ;  /* 0x0000001fff0a7819 */ /* 0x000fe2000001140f */
[----:B------:R-:W-:Y:S03]  /*0b50*/  STL [R1+0xac], R15 ;  /* 0x0000ac0f01007387 */ /* 0x000fe60000100800 */
[CC--:B------:R-:W-:Y:S02]  /*0b60*/  LEA.HI R11, R10.reuse, R15.reuse, RZ, 0x2 ;  /* 0x0000000f0a0b7211 */ /* 0x0c0fe400078f10ff */
[----:B------:R-:W-:Y:S02]  /*0b70*/  LEA.HI R10, R10, R15, RZ, 0x5 ;  /* 0x0000000f0a0a7211 */ /* 0x000fe400078f28ff */
[--C-:B------:R-:W-:Y:S02]  /*0b80*/  SHF.R.S32.HI R9, RZ, 0x2, R11.reuse ;  /* 0x00000002ff097819 */ /* 0x100fe4000001140b */
[----:B------:R-:W-:-:S02]  /*0b90*/  SHF.R.S32.HI R8, RZ, 0x1f, R11 ;  /* 0x0000001fff087819 */ /* 0x000fc4000001140b */
[----:B------:R-:W-:Y:S02]  /*0ba0*/  SHF.R.S32.HI R10, RZ, 0x5, R10 ;  /* 0x00000005ff0a7819 */ /* 0x000fe4000001140a */
[----:B------:R-:W-:Y:S02]  /*0bb0*/  LEA.HI R12, R8, R9, RZ, 0x3 ;  /* 0x00000009080c7211 */ /* 0x000fe400078f18ff */
[----:B------:R-:W-:Y:S02]  /*0bc0*/  LOP3.LUT R8, R5, 0x1ffffffe, RZ, 0xc0, !PT ;  /* 0x1ffffffe05087812 */ /* 0x000fe400078ec0ff */
[----:B------:R-:W-:Y:S02]  /*0bd0*/  LOP3.LUT R12, R12, 0xfffffff8, RZ, 0xc0, !PT ;  /* 0xfffffff80c0c7812 */ /* 0x000fe400078ec0ff */
[----:B------:R-:W-:Y:S01]  /*0be0*/  SHF.R.S32.HI R5, RZ, 0x7, R4 ;  /* 0x00000007ff057819 */ /* 0x000fe20000011404 */
[----:B------:R-:W-:Y:S01]  /*0bf0*/  IMAD.IADD R8, R7, 0x1, -R8 ;  /* 0x0000000107087824 */ /* 0x000fe200078e0a08 */
[----:B------:R-:W-:Y:S01]  /*0c00*/  LEA.HI R7, R3, R0, RZ, 0x5 ;  /* 0x0000000003077211 */ /* 0x000fe200078f28ff */
[----:B------:R-:W-:Y:S01]  /*0c10*/  IMAD.IADD R13, R9, 0x1, -R12 ;  /* 0x00000001090d7824 */ /* 0x000fe200078e0a0c */
[----:B------:R-:W-:-:S02]  /*0c20*/  LEA.HI R4, R4, R5, RZ, 0x1 ;  /* 0x0000000504047211 */ /* 0x000fc400078f08ff */
[----:B------:R-:W-:Y:S01]  /*0c30*/  LEA.HI R9, R3, R0, RZ, 0x2 ;  /* 0x0000000003097211 */ /* 0x000fe200078f10ff */
[----:B------:R-:W-:Y:S01]  /*0c40*/  IMAD R13, R10, 0x10, R13 ;  /* 0x000000100a0d7824 */ /* 0x000fe200078e020d */
[----:B------:R-:W-:Y:S02]  /*0c50*/  LOP3.LUT R3, R6, 0x3fffff0, RZ, 0xc0, !PT ;  /* 0x03fffff006037812 */ /* 0x000fe400078ec0ff */
[----:B------:R-:W-:Y:S02]  /*0c60*/  LOP3.LUT R6, R4, 0x3fffffe, RZ, 0xc0, !PT ;  /* 0x03fffffe04067812 */ /* 0x000fe400078ec0ff */
[----:B------:R-:W-:Y:S01]  /*0c70*/  SHF.R.S32.HI R4, RZ, 0x5, R7 ;  /* 0x00000005ff047819 */ /* 0x000fe20000011407 */
[----:B------:R-:W-:Y:S01]  /*0c80*/  IMAD.IADD R3, R0, 0x1, -R3 ;  /* 0x0000000100037824 */ /* 0x000fe200078e0a03 */
[----:B------:R-:W-:Y:S01]  /*0c90*/  SHF.R.S32.HI R202, RZ, 0x2, R9 ;  /* 0x00000002ffca7819 */ /* 0x000fe20000011409 */
[----:B------:R-:W-:Y:S01]  /*0ca0*/  IMAD.IADD R6, R5, 0x1, -R6 ;  /* 0x0000000105067824 */ /* 0x000fe200078e0a06 */
[----:B------:R-:W-:Y:S01]  /*0cb0*/  LOP3.LUT R11, R11, 0x7ffffffc, RZ, 0xc0, !PT ;  /* 0x7ffffffc0b0b7812 */ /* 0x000fe200078ec0ff */
[----:B------:R-:W-:Y:S01]  /*0cc0*/  IMAD R3, R4, 0x10, R3 ;  /* 0x0000001004037824 */ /* 0x000fe200078e0203 */
[----:B------:R-:W-:Y:S01]  /*0cd0*/  LOP3.LUT R5, R9, 0xfffffffc, RZ, 0xc0, !PT ;  /* 0xfffffffc09057812 */ /* 0x000fe200078ec0ff */
[----:B------:R-:W-:Y:S01]  /*0ce0*/  IMAD R14, R6, 0x40, R13 ;  /* 0x00000040060e7824 */ /* 0x000fe200078e020d */
[----:B------:R-:W-:Y:S01]  /*0cf0*/  SHF.R.S32.HI R9, RZ, 0x1f, R9 ;  /* 0x0000001fff097819 */ /* 0x000fe20000011409 */
[----:B------:R-:W-:-:S02]  /*0d00*/  VIADD R6, R202, 0x40 ;  /* 0x00000040ca067836 */ /* 0x000fc40000000000 */
[----:B------:R-:W-:Y:S01]  /*0d10*/  IMAD R8, R3, 0x8, R8 ;  /* 0x0000000803087824 */ /* 0x000fe200078e0208 */
[----:B------:R-:W-:Y:S01]  /*0d20*/  STL [R1+0x10c], R14 ;  /* 0x00010c0e01007387 */ /* 0x000fe20000100800 */
[----:B------:R-:W-:Y:S01]  /*0d30*/  IMAD.IADD R11, R15, 0x1, -R11 ;  /* 0x000000010f0b7824 */ /* 0x000fe200078e0a0b */
[----:B------:R-:W-:Y:S01]  /*0d40*/  SHF.R.S32.HI R3, RZ, 0x1f, R6 ;  /* 0x0000001fff037819 */ /* 0x000fe20000011406 */
[----:B------:R-:W-:Y:S01]  /*0d50*/  IMAD.IADD R5, R0, 0x1, -R5 ;  /* 0x0000000100057824 */ /* 0x000fe200078e0a05 */
[----:B------:R-:W-:Y:S01]  /*0d60*/  LEA.HI R9, R9, R202, RZ, 0x3 ;  /* 0x000000ca09097211 */ /* 0x000fe200078f18ff */
[----:B------:R-:W-:Y:S01]  /*0d70*/  IMAD.SHL.U32 R36, R11, 0x2, RZ ;  /* 0x000000020b247824 */ /* 0x000fe200078e00ff */
[----:B------:R-:W-:Y:S01]  /*0d80*/  LEA.HI R3, R3, R6, RZ, 0x3 ;  /* 0x0000000603037211 */ /* 0x000fe200078f18ff */
[----:B------:R-:W-:Y:S01]  /*0d90*/  VIADD R0, R2, 0x12400 ;  /* 0x0001240002007836 */ /* 0x000fe20000000000 */
[----:B------:R-:W-:Y:S01]  /*0da0*/  LOP3.LUT R9, R9, 0xfffffff8, RZ, 0xc0, !PT ;  /* 0xfffffff809097812 */ /* 0x000fe200078ec0ff */
[C---:B------:R-:W-:Y:S01]  /*0db0*/  VIADD R35, R36.reuse, 0x8 ;  /* 0x0000000824237836 */ /* 0x040fe20000000000 */
[----:B------:R-:W-:Y:S01]  /*0dc0*/  IADD3 R27, R36, 0x48, RZ ;  /* 0x00000048241b7810 */ /* 0x000fe20007ffe0ff */
[----:B------:R-:W-:Y:S01]  /*0dd0*/  IMAD.SHL.U32 R220, R3, 0x40, RZ ;  /* 0x0000004003dc7824 */ /* 0x000fe200078e00ff */
[----:B------:R0:W-:Y:S01]  /*0de0*/  STL [R1+0x4], R0 ;  /* 0x0000040001007387 */ /* 0x0001e20000100800 */
[----:B------:R-:W-:-:S02]  /*0df0*/  IMAD.SHL.U32 R3, R8, 0x8, RZ ;  /* 0x0000000808037824 */ /* 0x000fc400078e00ff */
[C---:B------:R-:W-:Y:S01]  /*0e00*/  IMAD.SHL.U32 R194, R5.reuse, 0x4, RZ ;  /* 0x0000000405c27824 */ /* 0x040fe200078e00ff */
[----:B------:R-:W-:Y:S01]  /*0e10*/  LOP3.LUT R220, R220, 0xfffffe00, RZ, 0xc0, !PT ;  /* 0xfffffe00dcdc7812 */ /* 0x000fe200078ec0ff */
[C---:B------:R-:W-:Y:S01]  /*0e20*/  VIADD R34, R36.reuse, 0x10 ;  /* 0x0000001024227836 */ /* 0x040fe20000000000 */
[----:B------:R1:W-:Y:S01]  /*0e30*/  STL [R1+0x114], R3 ;  /* 0x0001140301007387 */ /* 0x0003e20000100800 */
[----:B------:R-:W-:Y:S01]  /*0e40*/  VIADD R33, R36, 0x18 ;  /* 0x0000001824217836 */ /* 0x000fe20000000000 */
[----:B------:R-:W-:Y:S01]  /*0e50*/  IADD3 R207, R194, 0x30, RZ ;  /* 0x00000030c2cf7810 */ /* 0x000fe20007ffe0ff */
[----:B------:R-:W-:Y:S01]  /*0e60*/  VIADD R32, R36, 0x20 ;  /* 0x0000002024207836 */ /* 0x000fe20000000000 */
[----:B------:R-:W-:Y:S01]  /*0e70*/  STL [R1+0x48], R36 ;  /* 0x0000482401007387 */ /* 0x000fe20000100800 */
[----:B------:R-:W-:Y:S01]  /*0e80*/  IMAD.SHL.U32 R204, R6, 0x40, RZ ;  /* 0x0000004006cc7824 */ /* 0x000fe200078e00ff */
[----:B0-----:R-:W-:Y:S01]  /*0e90*/  LEA.HI R0, R5, R5, RZ, 0x1 ;  /* 0x0000000505007211 */ /* 0x001fe200078f08ff */
[----:B------:R-:W-:Y:S01]  /*0ea0*/  VIADD R31, R36, 0x28 ;  /* 0x00000028241f7836 */ /* 0x000fe20000000000 */
[----:B------:R-:W-:Y:S01]  /*0eb0*/  STL [R1+0xa4], R35 ;  /* 0x0000a42301007387 */ /* 0x000fe20000100800 */
[----:B------:R-:W-:Y:S01]  /*0ec0*/  VIADD R206, R194, 0x20 ;  /* 0x00000020c2ce7836 */ /* 0x000fe20000000000 */
[----:B------:R-:W-:Y:S01]  /*0ed0*/  LOP3.LUT R204, R204, 0x1c0, RZ, 0xc0, !PT ;  /* 0x000001c0cccc7812 */ /* 0x000fe200078ec0ff */
[C---:B------:R-:W-:Y:S01]  /*0ee0*/  VIADD R30, R36.reuse, 0x30 ;  /* 0x00000030241e7836 */ /* 0x040fe20000000000 */
[----:B------:R-:W-:Y:S01]  /*0ef0*/  STL [R1+0xa0], R34 ;  /* 0x0000a02201007387 */ /* 0x000fe20000100800 */
[----:B------:R-:W-:Y:S01]  /*0f00*/  VIADD R29, R36, 0x38 ;  /* 0x00000038241d7836 */ /* 0x000fe20000000000 */
[----:B------:R-:W-:Y:S01]  /*0f10*/  LOP3.LUT R0, R0, 0x1ffffffe, RZ, 0xc0, !PT ;  /* 0x1ffffffe00007812 */ /* 0x000fe200078ec0ff */
[----:B------:R-:W-:Y:S01]  /*0f20*/  VIADD R28, R36, 0x40 ;  /* 0x00000040241c7836 */ /* 0x000fe20000000000 */
[----:B------:R-:W-:Y:S01]  /*0f30*/  STL [R1+0x9c], R33 ;  /* 0x00009c2101007387 */ /* 0x000fe20000100800 */
[C---:B------:R-:W-:Y:S01]  /*0f40*/  VIADD R205, R194.reuse, 0x40 ;  /* 0x00000040c2cd7836 */ /* 0x040fe20000000000 */
[----:B------:R-:W-:Y:S01]  /*0f50*/  SHF.R.S32.HI R11, RZ, 0x1f, R31 ;  /* 0x0000001fff0b7819 */ /* 0x000fe2000001141f */
[----:B------:R-:W-:Y:S01]  /*0f60*/  IMAD.IADD R193, R194, 0x1, R206 ;  /* 0x00000001c2c17824 */ /* 0x000fe200078e02ce */
[----:B------:R-:W-:Y:S01]  /*0f70*/  STL [R1+0x98], R32 ;  /* 0x0000982001007387 */ /* 0x000fe20000100800 */
[----:B------:R-:W-:-:S02]  /*0f80*/  VIADD R26, R36, 0x50 ;  /* 0x00000050241a7836 */ /* 0x000fc40000000000 */
[----:B------:R-:W-:Y:S01]  /*0f90*/  VIADD R25, R36, 0x58 ;  /* 0x0000005824197836 */ /* 0x000fe20000000000 */
[----:B------:R-:W-:Y:S01]  /*0fa0*/  STL [R1+0x94], R31 ;  /* 0x0000941f01007387 */ /* 0x000fe20000100800 */
[----:B------:R-:W-:Y:S02]  /*0fb0*/  IMAD.IADD R9, R202, 0x1, -R9 ;  /* 0x00000001ca097824 */ /* 0x000fe400078e0a09 */
[----:B------:R-:W-:Y:S01]  /*0fc0*/  VIADD R24, R36, 0x60 ;  /* 0x0000006024187836 */ /* 0x000fe20000000000 */
[----:B------:R-:W-:Y:S01]  /*0fd0*/  STL [R1+0x90], R30 ;  /* 0x0000901e01007387 */ /* 0x000fe20000100800 */
[----:B------:R-:W-:Y:S01]  /*0fe0*/  IMAD.SHL.U32 R219, R4, 0x200, RZ ;  /* 0x0000020004db7824 */ /* 0x000fe200078e00ff */
[----:B------:R-:W-:Y:S01]  /*0ff0*/  SHF.R.U32.HI R4, RZ, 0x3, R204 ;  /* 0x00000003ff047819 */ /* 0x000fe200000116cc */
[----:B------:R-:W-:Y:S01]  /*1000*/  VIADD R21, R36, 0x68 ;  /* 0x0000006824157836 */ /* 0x000fe20000000000 */
[----:B------:R-:W-:Y:S01]  /*1010*/  STL [R1+0x8c], R29 ;  /* 0x00008c1d01007387 */ /* 0x000fe20000100800 */
[----:B------:R-:W-:Y:S01]  /*1020*/  IMAD.IADD R192, R194, 0x1, R205 ;  /* 0x00000001c2c07824 */ /* 0x000fe200078e02cd */
[----:B------:R-:W-:Y:S01]  /*1030*/  SHF.R.S32.HI R4, RZ, 0x1f, R193 ;  /* 0x0000001fff047819 */ /* 0x000fe200000114c1 */
[C---:B------:R-:W-:Y:S01]  /*1040*/  VIADD R20, R36.reuse, 0x70 ;  /* 0x0000007024147836 */ /* 0x040fe20000000000 */
[----:B------:R-:W-:Y:S01]  /*1050*/  STL [R1+0x88], R28 ;  /* 0x0000881c01007387 */ /* 0x000fe20000100800 */
[C---:B------:R-:W-:Y:S01]  /*1060*/  VIADD R15, R36.reuse, 0x78 ;  /* 0x00000078240f7836 */ /* 0x040fe20000000000 */
[----:B-1----:R-:W-:Y:S01]  /*1070*/  SHF.R.S32.HI R3, RZ, 0x1f, R192 ;  /* 0x0000001fff037819 */ /* 0x002fe200000114c0 */
[----:B------:R-:W-:Y:S01]  /*1080*/  IMAD.SHL.U32 R9, R9, 0x40, RZ ;  /* 0x0000004009097824 */ /* 0x000fe200078e00ff */
[----:B------:R-:W-:Y:S01]  /*1090*/  STL [R1+0x84], R27 ;  /* 0x0000841b01007387 */ /* 0x000fe20000100800 */
[----:B------:R-:W-:Y:S01]  /*10a0*/  VIADD R13, R36, 0x80 ;  /* 0x00000080240d7836 */ /* 0x000fe20000000000 */
[----:B------:R-:W-:Y:S01]  /*10b0*/  LEA.HI R4, R4, R193, RZ, 0x3 ;  /* 0x000000c104047211 */ /* 0x000fe200078f18ff */
[C---:B------:R-:W-:Y:S01]  /*10c0*/  VIADD R12, R36.reuse, 0x88 ;  /* 0x00000088240c7836 */ /* 0x040fe20000000000 */
[----:B------:R-:W-:Y:S01]  /*10d0*/  STL [R1+0x80], R26 ;  /* 0x0000801a01007387 */ /* 0x000fe20000100800 */
[C---:B------:R-:W-:Y:S01]  /*10e0*/  VIADD R10, R36.reuse, 0x90 ;  /* 0x00000090240a7836 */ /* 0x040fe20000000000 */
[----:B------:R-:W-:Y:S01]  /*10f0*/  LOP3.LUT R217, R9, 0x1c0, RZ, 0xc0, !PT ;  /* 0x000001c009d97812 */ /* 0x000fe200078ec0ff */
[C---:B------:R-:W-:Y:S01]  /*1100*/  VIADD R8, R36.reuse, 0x98 ;  /* 0x0000009824087836 */ /* 0x040fe20000000000 */
[----:B------:R-:W-:Y:S01]  /*1110*/  STL [R1+0x7c], R25 ;  /* 0x00007c1901007387 */ /* 0x000fe20000100800 */
[C---:B------:R-:W-:Y:S01]  /*1120*/  VIADD R7, R36.reuse, 0xa0 ;  /* 0x000000a024077836 */ /* 0x040fe20000000000 */
[----:B------:R-:W-:Y:S01]  /*1130*/  SHF.R.S32.HI R9, RZ, 0x1f, R35 ;  /* 0x0000001fff097819 */ /* 0x000fe20000011423 */
[----:B------:R-:W-:Y:S01]  /*1140*/  VIADD R6, R36, 0xa8 ;  /* 0x000000a824067836 */ /* 0x000fe20000000000 */
[----:B------:R-:W-:Y:S01]  /*1150*/  STL [R1+0x78], R24 ;  /* 0x0000781801007387 */ /* 0x000fe20000100800 */
[----:B------:R-:W-:Y:S01]  /*1160*/  IMAD.IADD R0, R5, 0x1, -R0 ;  /* 0x0000000105007824 */ /* 0x000fe200078e0a00 */
[----:B------:R-:W-:Y:S01]  /*1170*/  LEA.HI R3, R3, R192, RZ, 0x3 ;  /* 0x000000c003037211 */ /* 0x000fe200078f18ff */
[----:B------:R-:W-:Y:S01]  /*1180*/  VIADD R208, R194, 0x10 ;  /* 0x00000010c2d07836 */ /* 0x000fe20000000000 */
[----:B------:R-:W-:Y:S01]  /*1190*/  STL [R1+0x74], R21 ;  /* 0x0000741501007387 */ /* 0x000fe20000100800 */
[----:B------:R-:W-:Y:S01]  /*11a0*/  SHF.R.S32.HI R197, RZ, 0x3, R4 ;  /* 0x00000003ffc57819 */ /* 0x000fe20000011404 */
[----:B------:R-:W-:Y:S01]  /*11b0*/  IMAD R0, R0, 0x8, R14 ;  /* 0x0000000800007824 */ /* 0x000fe200078e020e */
[----:B------:R-:W-:Y:S01]  /*11c0*/  SHF.R.S32.HI R4, RZ, 0x1f, R34 ;  /* 0x0000001fff047819 */ /* 0x000fe20000011422 */
[----:B------:R-:W-:Y:S01]  /*11d0*/  STL [R1+0x70], R20 ;  /* 0x0000701401007387 */ /* 0x000fe20000100800 */
[----:B------:R-:W-:Y:S01]  /*11e0*/  SHF.R.S32.HI R198, RZ, 0x3, R3 ;  /* 0x00000003ffc67819 */ /* 0x000fe20000011403 */
[----:B------:R-:W-:Y:S01]  /*11f0*/  VIADD R3, R36, 0xb8 ;  /* 0x000000b824037836 */ /* 0x000fe20000000000 */
[----:B------:R-:W-:Y:S01]  /*1200*/  SHF.R.U32.HI R218, RZ, 0x3, R217 ;  /* 0x00000003ffda7819 */ /* 0x000fe200000116d9 */
[----:B------:R-:W-:Y:S01]  /*1210*/  STL [R1+0x6c], R15 ;  /* 0x00006c0f01007387 */ /* 0x000fe20000100800 */
[----:B------:R-:W-:-:S03]  /*1220*/  VIADD R209, R194, 0x50 ;  /* 0x00000050c2d17836 */ /* 0x000fc60000000000 */
[----:B------:R-:W-:Y:S04]  /*1230*/  STL [R1+0x68], R13 ;  /* 0x0000680d01007387 */ /* 0x000fe80000100800 */
[----:B------:R-:W-:Y:S04]  /*1240*/  STL [R1+0x64], R12 ;  /* 0x0000640c01007387 */ /* 0x000fe80000100800 */
[----:B------:R-:W-:Y:S04]  /*1250*/  STL [R1+0x60], R10 ;  /* 0x0000600a01007387 */ /* 0x000fe80000100800 */
[----:B------:R-:W-:Y:S04]  /*1260*/  STL [R1+0x5c], R8 ;  /* 0x00005c0801007387 */ /* 0x000fe80000100800 */
[----:B------:R0:W-:Y:S04]  /*1270*/  STL [R1+0x58], R7 ;  /* 0x0000580701007387 */ /* 0x0001e80000100800 */
[----:B------:R1:W-:Y:S04]  /*1280*/  STL [R1+0x54], R6 ;  /* 0x0000540601007387 */ /* 0x0003e80000100800 */
[----:B------:R3:W-:Y:S01]  /*1290*/  STL [R1+0x108], R9 ;  /* 0x0001080901007387 */ /* 0x0007e20000100800 */
[----:B0-----:R-:W-:-:S02]  /*12a0*/  SHF.R.S32.HI R7, RZ, 0x1f, R7 ;  /* 0x0000001fff077819 */ /* 0x001fc40000011407 */
[----:B-1----:R-:W-:Y:S02]  /*12b0*/  SHF.R.S32.HI R6, RZ, 0x1f, R6 ;  /* 0x0000001fff067819 */ /* 0x002fe40000011406 */
[----:B---3--:R-:W-:Y:S02]  /*12c0*/  SHF.R.S32.HI R9, RZ, 0x1f, R33 ;  /* 0x0000001fff097819 */ /* 0x008fe40000011421 */
[----:B--2---:R-:W-:Y:S01]  /*12d0*/  LOP3.LUT R214, R16, 0x1, RZ, 0xfc, !PT ;  /* 0x0000000110d67812 */ /* 0x004fe200078efcff */
[----:B------:R-:W-:Y:S02]  /*12e0*/  IMAD.SHL.U32 R16, R5, 0x8, RZ ;  /* 0x0000000805107824 */ /* 0x000fe400078e00ff */
[----:B------:R-:W-:Y:S02]  /*12f0*/  VIADD R5, R36, 0xb0 ;  /* 0x000000b024057836 */ /* 0x000fe40000000000 */
[C---:B------:R-:W-:Y:S01]  /*1300*/  VIADD R22, R16.reuse, 0x60 ;  /* 0x0000006010167836 */ /* 0x040fe20000000000 */
[----:B------:R-:W-:Y:S01]  /*1310*/  SHF.R.S32.HI R17, RZ, 0x1f, R16 ;  /* 0x0000001fff117819 */ /* 0x000fe20000011410 */
[C---:B------:R-:W-:Y:S01]  /*1320*/  VIADD R19, R16.reuse, 0x80 ;  /* 0x0000008010137836 */ /* 0x040fe20000000000 */
[----:B------:R-:W-:Y:S01]  /*1330*/  STL [R1+0x50], R5 ;  /* 0x0000500501007387 */ /* 0x000fe20000100800 */
[----:B------:R-:W-:Y:S01]  /*1340*/  VIADD R23, R16, 0xa0 ;  /* 0x000000a010177836 */ /* 0x000fe20000000000 */
[----:B------:R-:W-:-:S02]  /*1350*/  SHF.R.S32.HI R201, RZ, 0x1f, R22 ;  /* 0x0000001fffc97819 */ /* 0x000fc40000011416 */
[----:B------:R0:W-:Y:S01]  /*1360*/  STL [R1+0x104], R4 ;  /* 0x0001040401007387 */ /* 0x0001e20000100800 */
[----:B------:R-:W-:Y:S02]  /*1370*/  SHF.R.S32.HI R200, RZ, 0x1f, R19 ;  /* 0x0000001fffc87819 */ /* 0x000fe40000011413 */
[----:B------:R-:W-:Y:S01]  /*1380*/  SHF.R.S32.HI R199, RZ, 0x1f, R23 ;  /* 0x0000001fffc77819 */ /* 0x000fe20000011417 */
[----:B------:R1:W-:Y:S04]  /*1390*/  STL [R1+0x4c], R3 ;  /* 0x00004c0301007387 */ /* 0x0003e80000100800 */
[----:B------:R2:W-:Y:S01]  /*13a0*/  STL [R1+0x100], R9 ;  /* 0x0001000901007387 */ /* 0x0005e20000100800 */
[----:B0-----:R-:W-:Y:S02]  /*13b0*/  SHF.R.S32.HI R4, RZ, 0x1f, R32 ;  /* 0x0000001fff047819 */ /* 0x001fe40000011420 */
[----:B-1----:R-:W-:-:S03]  /*13c0*/  SHF.R.S32.HI R3, RZ, 0x1f, R3 ;  /* 0x0000001fff037819 */ /* 0x002fc60000011403 */
[----:B------:R0:W-:Y:S01]  /*13d0*/  STL [R1+0xfc], R4 ;  /* 0x0000fc0401007387 */ /* 0x0001e20000100800 */
[----:B--2---:R-:W-:-:S03]  /*13e0*/  SHF.R.S32.HI R9, RZ, 0x1f, R30 ;  /* 0x0000001fff097819 */ /* 0x004fc6000001141e */
        /* <DEDUP_REMOVED lines=24> */
[----:B------:R-:W-:Y:S04]  /*1570*/  STL [R1+0xc8], R11 ;  /* 0x0000c80b01007387 */ /* 0x000fe80000100800 */
[----:B------:R-:W-:Y:S01]  /*1580*/  STL [R1+0xc4], R9 ;  /* 0x0000c40901007387 */ /* 0x000fe20000100800 */
[----:B0-----:R-:W-:-:S05]  /*1590*/  SHF.R.S32.HI R4, RZ, 0x1f, R8 ;  /* 0x0000001fff047819 */ /* 0x001fca0000011408 */
[----:B------:R0:W-:Y:S04]  /*15a0*/  STL [R1+0xc0], R4 ;  /* 0x0000c00401007387 */ /* 0x0001e80000100800 */
[----:B------:R1:W-:Y:S04]  /*15b0*/  STL [R1+0xbc], R7 ;  /* 0x0000bc0701007387 */ /* 0x0003e80000100800 */
[----:B------:R1:W-:Y:S01]  /*15c0*/  STL [R1+0xb8], R6 ;  /* 0x0000b80601007387 */ /* 0x0003e20000100800 */
[----:B0-----:R-:W-:-:S05]  /*15d0*/  SHF.R.S32.HI R4, RZ, 0x1f, R5 ;  /* 0x0000001fff047819 */ /* 0x001fca0000011405 */
[----:B------:R1:W-:Y:S04]  /*15e0*/  STL [R1+0xb4], R4 ;  /* 0x0000b40401007387 */ /* 0x0003e80000100800 */
[----:B------:R1:W-:Y:S04]  /*15f0*/  STL [R1+0x110], R0 ;  /* 0x0001100001007387 */ /* 0x0003e80000100800 */
[----:B------:R1:W-:Y:S02]  /*1600*/  STL [R1+0xb0], R3 ;  /* 0x0000b00301007387 */ /* 0x0003e40000100800 */
.L_x_3939:
[----:B0-----:R-:W0:Y:S01]  /*1610*/  LDC.64 R226, c[0x0][0xc88] ;  /* 0x00032200ffe27b82 */ /* 0x001e220000000a00 */
[----:B------:R-:W-:Y:S01]  /*1620*/  ULDC.64 UR4, c[0x0][0xa28] ;  /* 0x00028a0000047ab9 */ /* 0x000fe20000000a00 */
[----:B------:R-:W-:Y:S01]  /*1630*/  ULDC.64 UR8, c[0x0][0xa18] ;  /* 0x0002860000087ab9 */ /* 0x000fe20000000a00 */
[----:B------:R-:W-:Y:S01]  /*1640*/  ULDC.64 UR6, c[0x0][0xa08] ;  /* 0x0002820000067ab9 */ /* 0x000fe20000000a00 */
[----:B0-----:R-:W-:-:S06]  /*1650*/  IMAD.WIDE R226, R139, 0x4, R226 ;  /* 0x000000048be27825 */ /* 0x001fcc00078e02e2 */
[----:B------:R-:W1:Y:S01]  /*1660*/  LDG.E R226, desc[UR48][R226.64] ;  /* 0x00000030e2e27981 */ /* 0x000e62000c1e1900 */
        /* <DEDUP_REMOVED lines=8> */
[----:B-1----:R-:W-:Y:S01]  /*16f0*/  SHF.R.S32.HI R0, RZ, 0x1f, R226 ;  /* 0x0000001fff007819 */ /* 0x002fe200000114e2 */
[C---:B------:R-:W-:Y:S02]  /*1700*/  IMAD.SHL.U32 R227, R226.reuse, 0x4, RZ ;  /* 0x00000004e2e37824 */ /* 0x040fe400078e00ff */
[C---:B---3--:R-:W-:Y:S02]  /*1710*/  @P2 LEA R6, P3, R226.reuse, UR4, 0x2 ;  /* 0x00000004e2062c11 */ /* 0x048fe4000f8610ff */
[C-C-:B------:R-:W-:Y:S01]  /*1720*/  SHF.L.U64.HI R228, R226.reuse, 0x2, R0.reuse ;  /* 0x00000002e2e47819 */ /* 0x140fe20000010200 */
[----:B------:R0:W-:Y:S01]  /*1730*/  STL [R1+0xa8], R0 ;  /* 0x0000a80001007387 */ /* 0x0001e20000100800 */
[----:B--2---:R-:W-:Y:S01]  /*1740*/  @P2 LEA.HI.X R7, R226, UR5, R0, 0x2, P3 ;  /* 0x00000005e2072c11 */ /* 0x004fe200098f1400 */
[----:B------:R-:W-:Y:S01]  /*1750*/  ULDC UR4, c[0x0][0x288] ;  /* 0x0000a20000047ab9 */ /* 0x000fe20000000800 */
[----:B------:R-:W-:-:S03]  /*1760*/  IADD3 R4, P4, R227, UR6, RZ ;  /* 0x00000006e3047c10 */ /* 0x000fc6000ff9e0ff */
[----:B-----5:R1:W5:Y:S01]  /*1770*/  @P2 LDG.E R10, desc[UR48][R6.64] ;  /* 0x00000030060a2981 */ /* 0x020362000c1e1900 */
[----:B------:R-:W-:Y:S01]  /*1780*/  @P1 IADD3 R8, P2, R227, UR8, RZ ;  /* 0x00000008e3081c10 */ /* 0x000fe2000ff5e0ff */
[----:B------:R-:W-:Y:S01]  /*1790*/  IMAD.U32 R139, RZ, RZ, UR4 ;  /* 0x00000004ff8b7e24 */ /* 0x000fe2000f8e00ff */
[C---:B----4-:R-:W-:Y:S01]  /*17a0*/  IADD3.X R5, R228.reuse, UR7, RZ, P4, !PT ;  /* 0x00000007e4057c10 */ /* 0x050fe2000a7fe4ff */
[----:B------:R1:W-:Y:S01]  /*17b0*/  STL [R1+0x40], R137 ;  /* 0x0000408901007387 */ /* 0x0003e20000100800 */
[----:B------:R-:W-:Y:S01]  /*17c0*/  @P1 IADD3.X R9, R228, UR9, RZ, P2, !PT ;  /* 0x00000009e4091c10 */ /* 0x000fe200097fe4ff */
[----:B------:R-:W-:Y:S01]  /*17d0*/  ULDC.64 UR4, c[0x0][0x418] ;  /* 0x0001060000047ab9 */ /* 0x000fe20000000a00 */
[----:B------:R-:W-:Y:S01]  /*17e0*/  ULDC.64 UR8, c[0x0][0xa20] ;  /* 0x0002880000087ab9 */ /* 0x000fe20000000a00 */
[----:B------:R1:W5:Y:S04]  /*17f0*/  @P0 LDG.E R26, desc[UR48][R4.64] ;  /* 0x00000030041a0981 */ /* 0x000368000c1e1900 */
[----:B------:R1:W5:Y:S01]  /*1800*/  @P1 LDG.E R139, desc[UR48][R8.64] ;  /* 0x00000030088b1981 */ /* 0x000362000c1e1900 */
[----:B------:R-:W-:Y:S01]  /*1810*/  UISETP.NE.U32.AND UP0, UPT, UR4, URZ, UPT ;  /* 0x0000003f0400728c */ /* 0x000fe2000bf05070 */
[----:B------:R-:W-:-:S02]  /*1820*/  LOP3.LUT R3, R138, 0xff000000, RZ, 0xc0, !PT ;  /* 0xff0000008a037812 */ /* 0x000fc400078ec0ff */
[----:B------:R-:W-:Y:S01]  /*1830*/  ULDC UR4, c[0x0][0x424] ;  /* 0x0001090000047ab9 */ /* 0x000fe20000000800 */
[----:B------:R-:W-:Y:S01]  /*1840*/  UISETP.NE.AND.EX UP0, UPT, UR5, URZ, UPT, UP0 ;  /* 0x0000003f0500728c */ /* 0x000fe2000bf05300 */
[----:B------:R-:W-:Y:S02]  /*1850*/  ISETP.NE.U32.AND P2, PT, RZ, UR8, PT ;  /* 0x00000008ff007c0c */ /* 0x000fe4000bf45070 */
[----:B------:R-:W-:Y:S01]  /*1860*/  ULDC UR5, c[0x0][0x2f0] ;  /* 0x0000bc0000057ab9 */ /* 0x000fe20000000800 */
[----:B------:R-:W-:Y:S01]  /*1870*/  USEL UR4, UR4, 0x1, UP0 ;  /* 0x0000000104047887 */ /* 0x000fe20008000000 */
[----:B0-----:R-:W-:Y:S02]  /*1880*/  LOP3.LUT R0, R138, 0xff0000, RZ, 0xc0, !PT ;  /* 0x00ff00008a007812 */ /* 0x001fe400078ec0ff */
[----:B------:R-:W-:Y:S01]  /*1890*/  SHF.R.U32.HI R3, RZ, 0x8, R3 ;  /* 0x00000008ff037819 */ /* 0x000fe20000011603 */
[----:B------:R-:W-:Y:S01]  /*18a0*/  UIMAD UR4, UR4, UR5, URZ ;  /* 0x00000005040472a4 */ /* 0x000fe2000f8e023f */
[----:B------:R-:W-:-:S02]  /*18b0*/  ISETP.NE.AND.EX P2, PT, RZ, UR9, PT, P2 ;  /* 0x00000009ff007c0c */ /* 0x000fc4000bf45320 */
[----:B------:R-:W-:Y:S01]  /*18c0*/  ULDC UR5, c[0x0][0x348] ;  /* 0x0000d20000057ab9 */ /* 0x000fe20000000800 */
[----:B------:R-:W-:Y:S02]  /*18d0*/  LEA.HI R225, R0, R3, RZ, 0x10 ;  /* 0x0000000300e17211 */ /* 0x000fe400078f80ff */
[----:B------:R-:W-:Y:S01]  /*18e0*/  LOP3.LUT R196, R138, 0xffff, RZ, 0xc0, !PT ;  /* 0x0000ffff8ac47812 */ /* 0x000fe200078ec0ff */
[----:B-1----:R-:W-:Y:S07]  /*18f0*/  @P1 BRA `(.L_x_3718) ;  /* 0x0000000000241947 */ /* 0x002fee0003800000 */
        /* <DEDUP_REMOVED lines=9> */
.L_x_3718:
[----:B------:R-:W-:Y:S02]  /*1990*/  IMAD.U32 R25, RZ, RZ, UR5 ;  /* 0x00000005ff197e24 */ /* 0x000fe4000f8e00ff */
[----:B------:R-:W-:Y:S01]  /*19a0*/  IMAD.U32 R27, RZ, RZ, UR4 ;  /* 0x00000004ff1b7e24 */ /* 0x000fe2000f8e00ff */
[----:B------:R-:W-:Y:S06]  /*19b0*/  @!P2 BRA `(.L_x_3719) ;  /* 0x000000000010a947 */ /* 0x000fec0003800000 */
[----:B------:R-:W-:-:S04]  /*19c0*/  IADD3 R4, P0, R227, UR8, RZ ;  /* 0x00000008e3047c10 */ /* 0x000fc8000ff1e0ff */
[----:B------:R-:W-:-:S05]  /*19d0*/  IADD3.X R5, R228, UR9, RZ, P0, !PT ;  /* 0x00000009e4057c10 */ /* 0x000fca00087fe4ff */
[----:B------:R0:W5:Y:S01]  /*19e0*/  LDG.E R27, desc[UR48][R4.64] ;  /* 0x00000030041b7981 */ /* 0x000162000c1e1900 */
[----:B------:R-:W-:Y:S05]  /*19f0*/  BRA `(.L_x_3720) ;  /* 0x0000000000107947 */ /* 0x000fea0003800000 */
.L_x_3719:
[----:B------:R-:W-:Y:S05]  /*1a00*/  @!P0 BRA `(.L_x_3720) ;  /* 0x00000000000c8947 */ /* 0x000fea0003800000 */
[----:B------:R-:W2:Y:S04]  /*1a10*/  LDG.E R0, desc[UR48][R4.64] ;  /* 0x0000003004007981 */ /* 0x000ea8000c1e1900 */
[----:B------:R-:W2:Y:S02]  /*1a20*/  LDG.E R27, desc[UR48][R4.64+0x4] ;  /* 0x00000430041b7981 */ /* 0x000ea4000c1e1900 */
[----:B--2---:R-:W-:-:S07]  /*1a30*/  IMAD.IADD R27, R27, 0x1, -R0 ;  /* 0x000000011b1b7824 */ /* 0x004fce00078e0a00 */
.L_x_3720:
[----:B------:R-:W-:Y:S01]  /*1a40*/  ULDC.64 UR4, c[0x0][0xa10] ;  /* 0x0002840000047ab9 */ /* 0x000fe20000000a00 */
[----:B------:R-:W2:Y:S01]  /*1a50*/  LDL.LU R28, [R1] ;  /* 0x00000000011c7983 */ /* 0x000ea20000300800 */
[----:B------:R-:W-:-:S04]  /*1a60*/  ISETP.NE.U32.AND P0, PT, RZ, UR4, PT ;  /* 0x00000004ff007c0c */ /* 0x000fc8000bf05070 */
[----:B------:R-:W-:Y:S01]  /*1a70*/  ISETP.NE.AND.EX P0, PT, RZ, UR5, PT, P0 ;  /* 0x00000005ff007c0c */ /* 0x000fe2000bf05300 */
[----:B------:R-:W-:-:S12]  /*1a80*/  ULDC.64 UR4, c[0x0][0xa30] ;  /* 0x00028c0000047ab9 */ /* 0x000fd80000000a00 */
[----:B0-----:R-:W0:Y:S02]  /*1a90*/  @P0 LDC.64 R4, c[0x0][0xa10] ;  /* 0x00028400ff040b82 */ /* 0x001e240000000a00 */
[----:B0-----:R-:W-:-:S05]  /*1aa0*/  @P0 IMAD.WIDE R4, R226, 0x4, R4 ;  /* 0x00000004e2040825 */ /* 0x001fca00078e0204 */
[----:B------:R-:W3:Y:S04]  /*1ab0*/  @P0 LDG.E R0, desc[UR48][R4.64] ;  /* 0x0000003004000981 */ /* 0x000ee8000c1e1900 */
[----:B------:R-:W3:Y:S01]  /*1ac0*/  @P0 LDG.E R3, desc[UR48][R4.64+0x4] ;  /* 0x0000043004030981 */ /* 0x000ee2000c1e1900 */
[----:B------:R-:W-:Y:S01]  /*1ad0*/  ISETP.NE.U32.AND P1, PT, RZ, UR4, PT ;  /* 0x00000004ff007c0c */ /* 0x000fe2000bf25070 */
[----:B-----5:R-:W-:-:S03]  /*1ae0*/  IMAD.MOV.U32 R135, RZ, RZ, R27 ;  /* 0x000000ffff877224 */ /* 0x020fc600078e001b */
[----:B------:R-:W-:-:S13]  /*1af0*/  ISETP.NE.AND.EX P1, PT, RZ, UR5, PT, P1 ;  /* 0x00000005ff007c0c */ /* 0x000fda000bf25310 */
[----:B------:R-:W-:-:S04]  /*1b00*/  @P1 IADD3 R6, P2, R227, UR4, RZ ;  /* 0x00000004e3061c10 */ /* 0x000fc8000ff5e0ff */
[----:B------:R-:W-:-:S05]  /*1b10*/  @P1 IADD3.X R7, R228, UR5, RZ, P2, !PT ;  /* 0x00000005e4071c10 */ /* 0x000fca00097fe4ff */
[----:B------:R0:W5:Y:S01]  /*1b20*/  @P1 LDG.E R135, desc[UR48][R6.64] ;  /* 0x0000003006871981 */ /* 0x000162000c1e1900 */
[----:B------:R-:W-:Y:S01]  /*1b30*/  IMAD.IADD R10, R27, 0x1, -R10 ;  /* 0x000000011b0a7824 */ /* 0x000fe200078e0a0a */
[----:B------:R-:W-:Y:S01]  /*1b40*/  LOP3.LUT R12, R225, 0xff, RZ, 0xc0, !PT ;  /* 0x000000ffe10c7812 */ /* 0x000fe200078ec0ff */
[----:B------:R-:W-:Y:S01]  /*1b50*/  BSSY B0, `(.L_x_3721) ;  /* 0x000002c000007945 */ /* 0x000fe20003800000 */
[----:B------:R-:W-:-:S03]  /*1b60*/  SHF.R.U32.HI R225, RZ, 0x10, R225 ;  /* 0x00000010ffe17819 */ /* 0x000fc600000116e1 */
[----:B------:R0:W-:Y:S01]  /*1b70*/  STL [R1+0x44], R12 ;  /* 0x0000440c01007387 */ /* 0x0001e20000100800 */
[----:B--2---:R-:W-:Y:S01]  /*1b80*/  LOP3.LUT R28, R28, 0xfffffff7, RZ, 0xc0, !PT ;  /* 0xfffffff71c1c7812 */ /* 0x004fe200078ec0ff */
[----:B---3--:R-:W-:-:S04]  /*1b90*/  @P0 IMAD.IADD R25, R3, 0x1, -R0 ;  /* 0x0000000103190824 */ /* 0x008fc800078e0a00 */
[----:B------:R-:W-:-:S04]  /*1ba0*/  IMAD.IADD R138, R10, 0x1, R25 ;  /* 0x000000010a8a7824 */ /* 0x000fc800078e0219 */
[C---:B------:R-:W-:Y:S01]  /*1bb0*/  VIADD R0, R138.reuse, 0x5f ;  /* 0x0000005f8a007836 */ /* 0x040fe20000000000 */
[----:B------:R-:W-:-:S03]  /*1bc0*/  ISETP.GE.AND P3, PT, R138, 0x1, PT ;  /* 0x000000018a00780c */ /* 0x000fc60003f66270 */
[----:B------:R-:W-:-:S05]  /*1bd0*/  IMAD.HI R0, R0, 0x2aaaaaab, RZ ;  /* 0x2aaaaaab00007827 */ /* 0x000fca00078e02ff */
[----:B------:R-:W-:-:S04]  /*1be0*/  SHF.R.U32.HI R3, RZ, 0x1f, R0 ;  /* 0x0000001fff037819 */ /* 0x000fc80000011600 */
[----:B------:R-:W-:Y:S01]  /*1bf0*/  LEA.HI.SX32 R136, R0, R3, 0x1c ;  /* 0x0000000300887211 */ /* 0x000fe200078fe2ff */
[----:B------:R-:W-:Y:S01]  /*1c00*/  IMAD.MOV.U32 R3, RZ, RZ, RZ ;  /* 0x000000ffff037224 */ /* 0x000fe200078e00ff */
[----:B------:R-:W-:-:S05]  /*1c10*/  @P3 LOP3.LUT R28, R28, 0x8, RZ, 0xfc, !PT ;  /* 0x000000081c1c3812 */ /* 0x000fca00078efcff */
[----:B------:R0:W-:Y:S01]  /*1c20*/  STL [R1], R28 ;  /* 0x0000001c01007387 */ /* 0x0001e20000100800 */
[----:B------:R-:W-:Y:S05]  /*1c30*/  @!P3 BRA `(.L_x_3722) ;  /* 0x000000000074b947 */ /* 0x000fea0003800000 */
[----:B------:R-:W-:Y:S01]  /*1c40*/  ISETP.NE.AND P0, PT, R225, RZ, PT ;  /* 0x000000ffe100720c */ /* 0x000fe20003f05270 */
[----:B------:R-:W-:-:S03]  /*1c50*/  ULDC UR4, c[0x0][0x9f0] ;  /* 0x00027c0000047ab9 */ /* 0x000fc60000000800 */
[----:B------:R-:W-:-:S04]  /*1c60*/  SEL R9, R225, UR4, P0 ;  /* 0x00000004e1097c07 */ /* 0x000fc80008000000 */
[-C--:B0-----:R-:W-:Y:S02]  /*1c70*/  IABS R6, R9.reuse ;  /* 0x0000000900067213 */ /* 0x081fe40000000000 */
[----:B------:R-:W-:Y:S02]  /*1c80*/  IADD3 R0, R136, -0x1, R9 ;  /* 0xffffffff88007810 */ /* 0x000fe40007ffe009 */
[----:B------:R-:W0:Y:S01]  /*1c90*/  I2F.RP R3, R6 ;  /* 0x0000000600037306 */ /* 0x000e220000209400 */
[-C--:B------:R-:W-:Y:S02]  /*1ca0*/  IABS R11, R9.reuse ;  /* 0x00000009000b7213 */ /* 0x080fe40000000000 */
        /* <DEDUP_REMOVED lines=10> */
[----:B------:R-:W-:-:S06]  /*1d50*/  IMAD.HI.U32 R5, R5, R7, R4 ;  /* 0x0000000705057227 */ /* 0x000fcc00078e0004 */
[----:B------:R-:W-:-:S04]  /*1d60*/  IMAD.HI.U32 R5, R5, R8, RZ ;  /* 0x0000000805057227 */ /* 0x000fc800078e00ff */
[----:B------:R-:W-:-:S05]  /*1d70*/  IMAD R3, R5, R3, R8 ;  /* 0x0000000305037224 */ /* 0x000fca00078e0208 */
[----:B------:R-:W-:-:S13]  /*1d80*/  ISETP.GT.U32.AND P1, PT, R6, R3, PT ;  /* 0x000000030600720c */ /* 0x000fda0003f24070 */
[-C--:B------:R-:W-:Y:S01]  /*1d90*/  @!P1 IADD3 R3, R3, -R6.reuse, RZ ;  /* 0x8000000603039210 */ /* 0x080fe20007ffe0ff */
[----:B------:R-:W-:Y:S01]  /*1da0*/  @!P1 VIADD R5, R5, 0x1 ;  /* 0x0000000105059836 */ /* 0x000fe20000000000 */
[----:B------:R-:W-:Y:S02]  /*1db0*/  ISETP.NE.AND P1, PT, R9, RZ, PT ;  /* 0x000000ff0900720c */ /* 0x000fe40003f25270 */
[----:B------:R-:W-:-:S13]  /*1dc0*/  ISETP.GE.U32.AND P0, PT, R3, R6, PT ;  /* 0x000000060300720c */ /* 0x000fda0003f06070 */
[----:B------:R-:W-:-:S04]  /*1dd0*/  @P0 VIADD R5, R5, 0x1 ;  /* 0x0000000105050836 */ /* 0x000fc80000000000 */
[----:B------:R-:W-:-:S04]  /*1de0*/  IMAD.MOV.U32 R3, RZ, RZ, R5 ;  /* 0x000000ffff037224 */ /* 0x000fc800078e0005 */
[----:B------:R-:W-:Y:S01]  /*1df0*/  @!P2 IMAD.MOV R3, RZ, RZ, -R3 ;  /* 0x000000ffff03a224 */ /* 0x000fe200078e0a03 */
[----:B------:R-:W-:-:S07]  /*1e00*/  @!P1 LOP3.LUT R3, RZ, R9, RZ, 0x33, !PT ;  /* 0x00000009ff039212 */ /* 0x000fce00078e33ff */
.L_x_3722:
[----:B------:R-:W-:Y:S05]  /*1e10*/  BSYNC B0 ;  /* 0x0000000000007941 */ /* 0x000fea0003800000 */
.L_x_3721:
[----:B------:R-:W-:Y:S01]  /*1e20*/  IMAD R0, R12, R3, RZ ;  /* 0x000000030c007224 */ /* 0x000fe200078e02ff */
[----:B------:R-:W-:-:S04]  /*1e30*/  PLOP3.LUT P2, PT, PT, PT, PT, 0x80, 0x0 ;  /* 0x000000000000781c */ /* 0x000fc80003f4f070 */
        /* <DEDUP_REMOVED lines=12> */
[----:B------:R-:W-:-:S04]  /*1f00*/  @P0 LEA.HI.SX32 R24, R0, R3, 0x1c ;  /* 0x0000000300180211 */ /* 0x000fc800078fe2ff */
        /* <DEDUP_REMOVED lines=14> */
[----:B0-----:R-:W-:-:S02]  /*1ff0*/  IMAD.U32 R6, RZ, RZ, UR4 ;  /* 0x00000004ff067e24 */ /* 0x001fc4000f8e00ff */
[----:B------:R-:W-:Y:S02]  /*2000*/  IMAD.U32 R7, RZ, RZ, UR5 ;  /* 0x00000005ff077e24 */ /* 0x000fe4000f8e00ff */
[----:B------:R-:W-:Y:S02]  /*2010*/  IMAD.U32 R11, RZ, RZ, UR7 ;  /* 0x00000007ff0b7e24 */ /* 0x000fe4000f8e00ff */
[----:B------:R-:W-:Y:S02]  /*2020*/  IMAD.MOV.U32 R8, RZ, RZ, 0x70 ;  /* 0x00000070ff087424 */ /* 0x000fe400078e00ff */
[----:B------:R-:W-:Y:S02]  /*2030*/  IMAD.MOV.U32 R12, RZ, RZ, 0x1 ;  /* 0x00000001ff0c7424 */ /* 0x000fe400078e00ff */
[----:B------:R-:W-:-:S07]  /*2040*/  IMAD.MOV.U32 R13, RZ, RZ, RZ ;  /* 0x000000ffff0d7224 */ /* 0x000fce00078e00ff */
[----:B------:R-:W-:-:S07]  /*2050*/  LEPC R20, `(.L_x_3725) ;  /* 0x000000001014794e */ /* 0x000fce0000000000 */
[----:B-1---5:R-:W-:Y:S05]  /*2060*/  CALL.ABS.NOINC R14 ;  /* 0x000000000e007343 */ /* 0x022fea0003c00000 */
.L_x_3725:
[----:B------:R-:W-:Y:S05]  /*2070*/  BSYNC B6 ;  /* 0x0000000000067941 */ /* 0x000fea0003800000 */
.L_x_3724:
[----:B------:R-:W-:Y:S01]  /*2080*/  IADD3 R113, R2, 0x400, RZ ;  /* 0x0000040002717810 */ /* 0x000fe20007ffe0ff */
[----:B------:R-:W-:Y:S03]  /*2090*/  BSSY B6, `(.L_x_3726) ;  /* 0x0000013000067945 */ /* 0x000fe60003800000 */
        /* <DEDUP_REMOVED lines=18> */
.L_x_3727:
[----:B------:R-:W-:Y:S05]  /*21c0*/  BSYNC B6 ;  /* 0x0000000000067941 */ /* 0x000fea0003800000 */
.L_x_3726:
[----:B------:R-:W-:Y:S01]  /*21d0*/  ULDC.64 UR4, c[0x0][0x9f8] ;  /* 0x00027e0000047ab9 */ /* 0x000fe20000000a00 */
[----:B------:R-:W-:Y:S01]  /*21e0*/  IMAD.MOV.U32 R0, RZ, RZ, R226 ;  /* 0x000000ffff007224 */ /* 0x000fe200078e00e2 */
[----:B------:R-:W-:Y:S01]  /*21f0*/  ISETP.NE.U32.AND P0, PT, RZ, UR4, PT ;  /* 0x00000004ff007c0c */ /* 0x000fe2000bf05070 */
[----:B0-----:R-:W0:Y:S01]  /*2200*/  S2R R7, SR_TID.X ;  /* 0x0000000000077919 */ /* 0x001e220000002100 */
[----:B------:R-:W1:Y:S01]  /*2210*/  LDC R119, c[0x0][0x3f4] ;  /* 0x0000fd00ff777b82 */ /* 0x000e620000000800 */
[----:B------:R-:W-:Y:S01]  /*2220*/  IMAD.MOV.U32 R20, RZ, RZ, R28 ;  /* 0x000000ffff147224 */ /* 0x000fe200078e001c */
[----:B------:R-:W-:-:S06]  /*2230*/  ISETP.NE.AND.EX P0, PT, RZ, UR5, PT, P0 ;  /* 0x00000005ff007c0c */ /* 0x000fcc000bf05300 */
[----:B------:R-:W2:Y:S07]  /*2240*/  LDC.64 R92, c[0x0][0x3f8] ;  /* 0x0000fe00ff5c7b82 */ /* 0x000eae0000000a00 */
[----:B------:R-:W-:Y:S01]  /*2250*/  @P0 IADD3 R4, P1, R227, UR4, RZ ;  /* 0x00000004e3040c10 */ /* 0x000fe2000ff3e0ff */
[----:B------:R-:W-:Y:S01]  /*2260*/  ULDC UR4, c[0x0][0x2f4] ;  /* 0x0000bd0000047ab9 */ /* 0x000fe20000000800 */
[----:B------:R-:W3:Y:S02]  /*2270*/  LDC.64 R86, c[0x0][0x408] ;  /* 0x00010200ff567b82 */ /* 0x000ee40000000a00 */
[----:B------:R-:W-:-:S05]  /*2280*/  @P0 IADD3.X R5, R228, UR5, RZ, P1, !PT ;  /* 0x00000005e4050c10 */ /* 0x000fca0008ffe4ff */
[----:B------:R4:W3:Y:S01]  /*2290*/  @P0 LDG.E R0, desc[UR48][R4.64] ;  /* 0x0000003004000981 */ /* 0x0008e2000c1e1900 */
[----:B------:R-:W-:Y:S01]  /*22a0*/  ISETP.GE.AND P1, PT, R193, UR4, PT ;  /* 0x00000004c1007c0c */ /* 0x000fe2000bf26270 */
[----:B------:R-:W-:Y:S01]  /*22b0*/  IMAD.IADD R123, R26, 0x1, R27 ;  /* 0x000000011a7b7824 */ /* 0x000fe200078e021b */
[----:B------:R-:W-:Y:S01]  /*22c0*/  ISETP.GE.AND P0, PT, R16, UR4, PT ;  /* 0x0000000410007c0c */ /* 0x000fe2000bf06270 */
[----:B------:R-:W1:Y:S01]  /*22d0*/  S2R R162, SR_TID.X ;  /* 0x0000000000a27919 */ /* 0x000e620000002100 */
[----:B------:R-:W-:Y:S01]  /*22e0*/  SEL R6, RZ, 0xffffffff, P1 ;  /* 0xffffffffff067807 */ /* 0x000fe20000800000 */
[----:B0-----:R-:W-:Y:S01]  /*22f0*/  VIADD R8, R7, 0xffffff80 ;  /* 0xffffff8007087836 */ /* 0x001fe20000000000 */
[----:B------:R-:W-:Y:S01]  /*2300*/  SEL R3, RZ, 0x1, P0 ;  /* 0x00000001ff037807 */ /* 0x000fe20000000000 */
[----:B--2---:R-:W-:Y:S01]  /*2310*/  IMAD.WIDE.U32 R94, R202, R92, R16 ;  /* 0x0000005cca5e7225 */ /* 0x004fe200078e0010 */
[----:B------:R-:W-:Y:S02]  /*2320*/  ISETP.GE.AND P0, PT, R192, UR4, PT ;  /* 0x00000004c0007c0c */ /* 0x000fe4000bf06270 */
[----:B------:R-:W-:Y:S01]  /*2330*/  ISETP.GE.AND P1, PT, R22, UR4, PT ;  /* 0x0000000416007c0c */ /* 0x000fe2000bf26270 */
[----:B------:R-:W-:Y:S01]  /*2340*/  IMAD.SHL.U32 R6, R6, 0x2, RZ ;  /* 0x0000000206067824 */ /* 0x000fe200078e00ff */
[----:B------:R-:W-:Y:S01]  /*2350*/  SHF.R.S32.HI R9, RZ, 0x1f, R8 ;  /* 0x0000001fff097819 */ /* 0x000fe20000011408 */
[----:B------:R-:W-:Y:S01]  /*2360*/  IMAD.SHL.U32 R103, R92, 0x40, RZ ;  /* 0x000000405c677824 */ /* 0x000fe200078e00ff */
[----:B----4-:R-:W-:Y:S01]  /*2370*/  SEL R4, RZ, 0x4, P0 ;  /* 0x00000004ff047807 */ /* 0x010fe20000000000 */
[----:B---3--:R-:W-:Y:S01]  /*2380*/  IMAD.WIDE.U32 R88, R202, R86, R16 ;  /* 0x00000056ca587225 */ /* 0x008fe200078e0010 */
[----:B------:R-:W-:-:S02]  /*2390*/  LOP3.LUT R3, R6, 0x2, R3, 0xe2, !PT ;  /* 0x0000000206037812 */ /* 0x000fc400078ee203 */
[----:B------:R-:W-:Y:S01]  /*23a0*/  SEL R5, RZ, 0x8, P1 ;  /* 0x00000008ff057807 */ /* 0x000fe20000800000 */
[----:B------:R-:W-:Y:S01]  /*23b0*/  IMAD R125, R87, 0x60, RZ ;  /* 0x00000060577d7824 */ /* 0x000fe200078e02ff */
[----:B------:R-:W-:Y:S01]  /*23c0*/  LEA.HI R9, R9, R8, RZ, 0x2 ;  /* 0x0000000809097211 */ /* 0x000fe200078f10ff */
[----:B------:R-:W-:Y:S01]  /*23d0*/  IMAD.SHL.U32 R105, R86, 0x40, RZ ;  /* 0x0000004056697824 */ /* 0x000fe200078e00ff */
[----:B------:R-:W-:Y:S02]  /*23e0*/  LOP3.LUT R3, R5, R3, R4, 0xfe, !PT ;  /* 0x0000000305037212 */ /* 0x000fe400078efe04 */
[----:B------:R-:W-:Y:S02]  /*23f0*/  SHF.R.S32.HI R5, RZ, 0x1f, R9 ;  /* 0x0000001fff057819 */ /* 0x000fe40000011409 */
[----:B------:R-:W-:Y:S02]  /*2400*/  ISETP.GE.AND P0, PT, R19, UR4, PT ;  /* 0x0000000413007c0c */ /* 0x000fe4000bf06270 */
[----:B------:R-:W-:-:S02]  /*2410*/  LEA.HI R6, R5, R202, RZ, 0x3 ;  /* 0x000000ca05067211 */ /* 0x000fc400078f18ff */
[----:B------:R-:W-:Y:S02]  /*2420*/  LOP3.LUT R20, R20, 0xfffffffb, RZ, 0xc0, !PT ;  /* 0xfffffffb14147812 */ /* 0x000fe400078ec0ff */
[----:B------:R-:W-:Y:S02]  /*2430*/  LOP3.LUT R121, R6, 0xfffffff8, RZ, 0xc0, !PT ;  /* 0xfffffff806797812 */ /* 0x000fe400078ec0ff */
[----:B------:R-:W-:Y:S02]  /*2440*/  SEL R6, RZ, 0x10, P0 ;  /* 0x00000010ff067807 */ /* 0x000fe40000000000 */
[----:B------:R-:W-:Y:S01]  /*2450*/  SHF.R.S32.HI R7, RZ, 0x1f, R202 ;  /* 0x0000001fff077819 */ /* 0x000fe200000114ca */
[C---:B------:R-:W-:Y:S01]  /*2460*/  IMAD.IADD R121, R202.reuse, 0x1, -R121 ;  /* 0x00000001ca797824 */ /* 0x040fe200078e0a79 */
[----:B------:R-:W-:Y:S02]  /*2470*/  SHF.R.S32.HI R195, RZ, 0x1f, R194 ;  /* 0x0000001fffc37819 */ /* 0x000fe400000114c2 */
[----:B------:R-:W-:Y:S01]  /*2480*/  LOP3.LUT R6, R3, R6, RZ, 0xfc, !PT ;  /* 0x0000000603067212 */ /* 0x000fe200078efcff */
[----:B------:R-:W-:Y:S01]  /*2490*/  IMAD R4, R7, R92, RZ ;  /* 0x0000005c07047224 */ /* 0x000fe200078e02ff */
[----:B------:R-:W-:Y:S01]  /*24a0*/  LOP3.LUT P0, RZ, R121, 0x4, RZ, 0xc0, !PT ;  /* 0x0000000479ff7812 */ /* 0x000fe2000780c0ff */
[----:B------:R-:W-:Y:S01]  /*24b0*/  IMAD R7, R7, R86, RZ ;  /* 0x0000005607077224 */ /* 0x000fe200078e02ff */
[----:B-1----:R-:W-:Y:S01]  /*24c0*/  ISETP.GE.AND P1, PT, R193, R119, PT ;  /* 0x00000077c100720c */ /* 0x002fe20003f26270 */
[----:B------:R-:W-:Y:S01]  /*24d0*/  IMAD R5, R202, R93, R4 ;  /* 0x0000005dca057224 */ /* 0x000fe200078e0204 */
[----:B------:R-:W-:Y:S01]  /*24e0*/  ISETP.GE.AND P2, PT, R192, R119, PT ;  /* 0x00000077c000720c */ /* 0x000fe20003f46270 */
[----:B------:R-:W-:Y:S01]  /*24f0*/  IMAD.WIDE.U32 R96, R202, R92, R194 ;  /* 0x0000005cca607225 */ /* 0x000fe200078e00c2 */
[----:B------:R-:W-:-:S02]  /*2500*/  SEL R4, R119, RZ, P1 ;  /* 0x000000ff77047207 */ /* 0x000fc40000800000 */
[----:B------:R-:W-:Y:S01]  /*2510*/  LOP3.LUT R9, R9, 0xfffffffc, RZ, 0xc0, !PT ;  /* 0xfffffffc09097812 */ /* 0x000fe200078ec0ff */
[----:B------:R-:W-:Y:S01]  /*2520*/  IMAD.WIDE.U32 R90, R202, R86, R194 ;  /* 0x00000056ca5a7225 */ /* 0x000fe200078e00c2 */
[----:B-----5:R-:W-:Y:S02]  /*2530*/  SHF.R.S32.HI R15, RZ, 0x1f, R135 ;  /* 0x0000001fff0f7819 */ /* 0x020fe40000011487 */
[----:B------:R-:W-:Y:S01]  /*2540*/  IADD3 R109, R8, -R9, RZ ;  /* 0x80000009086d7210 */ /* 0x000fe20007ffe0ff */
[----:B------:R-:W-:Y:S01]  /*2550*/  IMAD R7, R202, R87, R7 ;  /* 0x00000057ca077224 */ /* 0x000fe200078e0207 */
[----:B------:R-:W-:Y:S01]  /*2560*/  @P0 LOP3.LUT R20, R20, 0x4, RZ, 0xfc, !PT ;  /* 0x0000000414140812 */ /* 0x000fe200078efcff */
[----:B------:R-:W-:Y:S01]  /*2570*/  IMAD.IADD R97, R97, 0x1, R5 ;  /* 0x0000000161617824 */ /* 0x000fe200078e0205 */
[----:B------:R-:W-:Y:S01]  /*2580*/  ISETP.GE.AND P0, PT, R16, R119, PT ;  /* 0x000000771000720c */ /* 0x000fe20003f06270 */
[----:B------:R-:W-:Y:S01]  /*2590*/  IMAD.IADD R95, R5, 0x1, R95 ;  /* 0x00000001055f7824 */ /* 0x000fe200078e025f */
[----:B------:R-:W-:Y:S01]  /*25a0*/  SEL R5, R119, RZ, P2 ;  /* 0x000000ff77057207 */ /* 0x000fe20001000000 */
[----:B------:R-:W-:Y:S01]  /*25b0*/  IMAD.IADD R91, R91, 0x1, R7 ;  /* 0x000000015b5b7824 */ /* 0x000fe200078e0207 */
[----:B------:R-:W-:Y:S01]  /*25c0*/  SEL R3, R119, RZ, P0 ;  /* 0x000000ff77037207 */ /* 0x000fe20000000000 */
[----:B------:R-:W-:Y:S01]  /*25d0*/  IMAD.IADD R89, R7, 0x1, R89 ;  /* 0x0000000107597824 */ /* 0x000fe200078e0259 */
[----:B------:R-:W-:Y:S01]  /*25e0*/  LOP3.LUT R20, R20, 0xfffffffe, RZ, 0xc0, !PT ;  /* 0xfffffffe14147812 */ /* 0x000fe200078ec0ff */
[----:B------:R-:W-:Y:S01]  /*25f0*/  IMAD.IADD R7, R193, 0x1, R4 ;  /* 0x00000001c1077824 */ /* 0x000fe200078e0204 */
[----:B------:R-:W-:Y:S01]  /*2600*/  SHF.L.U64.HI R102, R92, 0x6, R93 ;  /* 0x000000065c667819 */ /* 0x000fe2000001025d */
[----:B------:R-:W-:Y:S01]  /*2610*/  IMAD.IADD R3, R16, 0x1, R3 ;  /* 0x0000000110037824 */ /* 0x000fe200078e0203 */
[----:B------:R-:W-:Y:S01]  /*2620*/  @P2 LOP3.LUT R20, R20, 0x1, RZ, 0xfc, !PT ;  /* 0x0000000114142812 */ /* 0x000fe200078efcff */
[----:B------:R-:W-:Y:S01]  /*2630*/  IMAD.IADD R11, R192, 0x1, R5 ;  /* 0x00000001c00b7824 */ /* 0x000fe200078e0205 */
[----:B------:R-:W-:Y:S01]  /*2640*/  SHF.R.S32.HI R8, RZ, 0x1f, R7 ;  /* 0x0000001fff087819 */ /* 0x000fe20000011407 */
[CC--:B------:R-:W-:Y:S01]  /*2650*/  IMAD.WIDE.U32 R96, R135.reuse, R92.reuse, R96 ;  /* 0x0000005c87607225 */ /* 0x0c0fe200078e0060 */
[----:B------:R-:W-:Y:S01]  /*2660*/  SHF.R.S32.HI R4, RZ, 0x1f, R3 ;  /* 0x0000001fff047819 */ /* 0x000fe20000011403 */
[----:B------:R0:W-:Y:S01]  /*2670*/  STL [R1], R20 ;  /* 0x0000001401007387 */ /* 0x0001e20000100800 */
[----:B------:R-:W-:Y:S01]  /*2680*/  LEA.HI R9, R8, R7, RZ, 0x6 ;  /* 0x0000000708097211 */ /* 0x000fe200078f30ff */
[----:B------:R-:W-:Y:S01]  /*2690*/  IMAD.WIDE.U32 R94, R135, R92, R94 ;  /* 0x0000005c875e7225 */ /* 0x000fe200078e005e */
[----:B------:R-:W-:-:S02]  /*26a0*/  LEA.HI R5, R4, R3, RZ, 0x3 ;  /* 0x0000000304057211 */ /* 0x000fc400078f18ff */
[----:B------:R-:W-:Y:S01]  /*26b0*/  LEA.HI R3, R4, R3, RZ, 0x6 ;  /* 0x0000000304037211 */ /* 0x000fe200078f30ff */
[CC--:B------:R-:W-:Y:S01]  /*26c0*/  IMAD.WIDE.U32 R90, R135.reuse, R86.reuse, R90 ;  /* 0x00000056875a7225 */ /* 0x0c0fe200078e005a */
[----:B------:R-:W-:Y:S02]  /*26d0*/  LEA.HI R8, R8, R7, RZ, 0x3 ;  /* 0x0000000708087211 */ /* 0x000fe400078f18ff */
[----:B------:R-:W-:Y:S01]  /*26e0*/  SHF.R.S32.HI R4, RZ, 0x6, R3 ;  /* 0x00000006ff047819 */ /* 0x000fe20000011403 */
[----:B------:R-:W-:Y:S01]  /*26f0*/  IMAD.WIDE.U32 R88, R135, R86, R88 ;  /* 0x0000005687587225 */ /* 0x000fe200078e0058 */
[--C-:B------:R-:W-:Y:S02]  /*2700*/  LOP3.LUT R3, R217, 0x38, R5.reuse, 0xf8, !PT ;  /* 0x00000038d9037812 */ /* 0x100fe400078ef805 */
[----:B------:R-:W-:Y:S01]  /*2710*/  LOP3.LUT R10, R204, 0x38, R5, 0xf8, !PT ;  /* 0x00000038cc0a7812 */ /* 0x000fe200078ef805 */
[C---:B------:R-:W-:Y:S01]  /*2720*/  IMAD R133, R4.reuse, 0x1800, R219 ;  /* 0x0000180004857824 */ /* 0x040fe200078e02db */
[----:B0-----:R-:W-:Y:S01]  /*2730*/  SHF.R.U32.HI R20, RZ, 0x3, R204 ;  /* 0x00000003ff147819 */ /* 0x001fe200000116cc */
[----:B------:R-:W-:Y:S01]  /*2740*/  IMAD R130, R4, 0x1800, R220 ;  /* 0x0000180004827824 */ /* 0x000fe200078e02dc */
[----:B------:R-:W-:Y:S01]  /*2750*/  SHF.R.S32.HI R12, RZ, 0x1f, R11 ;  /* 0x0000001fff0c7819 */ /* 0x000fe2000001140b */
[----:B------:R-:W-:Y:S01]  /*2760*/  IMAD.SHL.U32 R119, R119, 0x2, RZ ;  /* 0x0000000277777824 */ /* 0x000fe200078e00ff */
[----:B------:R-:W-:Y:S01]  /*2770*/  SHF.R.S32.HI R9, RZ, 0x6, R9 ;  /* 0x00000006ff097819 */ /* 0x000fe20000011409 */
[----:B------:R-:W-:Y:S01]  /*2780*/  IMAD R109, R109, 0x40, R202 ;  /* 0x000000406d6d7824 */ /* 0x000fe200078e02ca */
[----:B------:R-:W-:-:S02]  /*2790*/  LOP3.LUT R7, R217, 0x38, R8, 0xf8, !PT ;  /* 0x00000038d9077812 */ /* 0x000fc400078ef808 */
[----:B------:R-:W-:Y:S01]  /*27a0*/  LOP3.LUT R4, R3, R218, RZ, 0x3c, !PT ;  /* 0x000000da03047212 */ /* 0x000fe200078e3cff */
[C---:B------:R-:W-:Y:S01]  /*27b0*/  IMAD R132, R9.reuse, 0x1800, R219 ;  /* 0x0000180009847824 */ /* 0x040fe200078e02db */
[----:B------:R-:W-:Y:S01]  /*27c0*/  LOP3.LUT R3, R10, R20, RZ, 0x3c, !PT ;  /* 0x000000140a037212 */ /* 0x000fe200078e3cff */
[----:B------:R-:W-:Y:S01]  /*27d0*/  IMAD R128, R9, 0x1800, R220 ;  /* 0x0000180009807824 */ /* 0x000fe200078e02dc */
[CC--:B------:R-:W-:Y:S01]  /*27e0*/  LEA.HI R13, R12.reuse, R11.reuse, RZ, 0x3 ;  /* 0x0000000b0c0d7211 */ /* 0x0c0fe200078f18ff */
[----:B------:R-:W-:Y:S01]  /*27f0*/  IMAD.IADD R133, R133, 0x1, R4 ;  /* 0x0000000185857824 */ /* 0x000fe200078e0204 */
[----:B------:R-:W-:Y:S01]  /*2800*/  LEA.HI R11, R12, R11, RZ, 0x6 ;  /* 0x0000000b0c0b7211 */ /* 0x000fe200078f30ff */
[----:B------:R-:W-:Y:S01]  /*2810*/  IMAD.IADD R130, R130, 0x1, R3 ;  /* 0x0000000182827824 */ /* 0x000fe200078e0203 */
[----:B------:R-:W-:Y:S01]  /*2820*/  LOP3.LUT R7, R7, R218, RZ, 0x3c, !PT ;  /* 0x000000da07077212 */ /* 0x000fe200078e3cff */
[----:B------:R-:W-:Y:S01]  /*2830*/  IMAD R12, R15, R92, RZ ;  /* 0x0000005c0f0c7224 */ /* 0x000fe200078e02ff */
[----:B------:R-:W-:Y:S01]  /*2840*/  LOP3.LUT R4, R204, 0x38, R8, 0xf8, !PT ;  /* 0x00000038cc047812 */ /* 0x000fe200078ef808 */
[----:B------:R-:W-:Y:S01]  /*2850*/  IMAD R9, R93, 0x60, RZ ;  /* 0x000000605d097824 */ /* 0x000fe200078e02ff */
[----:B------:R-:W-:Y:S01]  /*2860*/  SHF.R.S32.HI R11, RZ, 0x6, R11 ;  /* 0x00000006ff0b7819 */ /* 0x000fe2000001140b */
[----:B------:R-:W-:Y:S01]  /*2870*/  IMAD.IADD R132, R132, 0x1, R7 ;  /* 0x0000000184847824 */ /* 0x000fe200078e0207 */
[----:B------:R-:W-:Y:S01]  /*2880*/  LOP3.LUT R3, R217, 0x38, R13, 0xf8, !PT ;  /* 0x00000038d9037812 */ /* 0x000fe200078ef80d */
[----:B------:R-:W-:Y:S01]  /*2890*/  IMAD R99, R135, R93, R12 ;  /* 0x0000005d87637224 */ /* 0x000fe200078e020c */
[----:B------:R-:W-:Y:S01]  /*28a0*/  LOP3.LUT R7, R4, R20, RZ, 0x3c, !PT ;  /* 0x0000001404077212 */ /* 0x000fe200078e3cff */
[----:B------:R-:W-:Y:S01]  /*28b0*/  IMAD R129, R11, 0x1800, R219 ;  /* 0x000018000b817824 */ /* 0x000fe200078e02db */
[----:B------:R-:W-:Y:S01]  /*28c0*/  LOP3.LUT R4, R3, R218, RZ, 0x3c, !PT ;  /* 0x000000da03047212 */ /* 0x000fe200078e3cff */
[----:B------:R-:W-:Y:S01]  /*28d0*/  IMAD.WIDE.U32 R92, R92, 0x60, RZ ;  /* 0x000000605c5c7825 */ /* 0x000fe200078e00ff */
[----:B------:R-:W-:-:S02]  /*28e0*/  ISETP.GE.AND P2, PT, R23, UR4, PT ;  /* 0x0000000417007c0c */ /* 0x000fc4000bf46270 */
[----:B------:R-:W-:Y:S01]  /*28f0*/  LOP3.LUT R10, R204, 0x38, R13, 0xf8, !PT ;  /* 0x00000038cc0a7812 */ /* 0x000fe200078ef80d */
[----:B------:R-:W-:Y:S01]  /*2900*/  IMAD.IADD R128, R128, 0x1, R7 ;  /* 0x0000000180807824 */ /* 0x000fe200078e0207 */
[----:B------:R-:W-:Y:S01]  /*2910*/  LOP3.LUT R3, R217, 0x18, R16, 0xf8, !PT ;  /* 0x00000018d9037812 */ /* 0x000fe200078ef810 */
[----:B------:R-:W-:Y:S01]  /*2920*/  IMAD.IADD R129, R129, 0x1, R4 ;  /* 0x0000000181817824 */ /* 0x000fe200078e0204 */
[----:B------:R-:W-:Y:S01]  /*2930*/  SEL R7, RZ, 0x20, P2 ;  /* 0x00000020ff077807 */ /* 0x000fe20001000000 */
[----:B------:R-:W-:Y:S01]  /*2940*/  IMAD R4, R15, R86, RZ ;  /* 0x000000560f047224 */ /* 0x000fe200078e02ff */
[----:B------:R-:W-:Y:S01]  /*2950*/  LOP3.LUT R10, R10, R20, RZ, 0x3c, !PT ;  /* 0x000000140a0a7212 */ /* 0x000fe200078e3cff */
[----:B------:R-:W-:Y:S01]  /*2960*/  IMAD R127, R11, 0x1800, R220 ;  /* 0x000018000b7f7824 */ /* 0x000fe200078e02dc */
[----:B------:R-:W-:Y:S01]  /*2970*/  LOP3.LUT R126, R3, R218, RZ, 0x3c, !PT ;  /* 0x000000da037e7212 */ /* 0x000fe200078e3cff */
[----:B------:R-:W-:Y:S01]  /*2980*/  IMAD R11, R135, R87, R4 ;  /* 0x00000057870b7224 */ /* 0x000fe200078e0204 */
[C---:B------:R-:W-:Y:S01]  /*2990*/  SHF.L.U64.HI R104, R86.reuse, 0x6, R87 ;  /* 0x0000000656687819 */ /* 0x040fe20000010257 */
[----:B------:R-:W-:Y:S01]  /*29a0*/  IMAD.WIDE.U32 R86, R86, 0x60, RZ ;  /* 0x0000006056567825 */ /* 0x000fe200078e00ff */
[----:B------:R-:W-:-:S02]  /*29b0*/  SHF.R.S32.HI R112, RZ, 0x3, R5 ;  /* 0x00000003ff707819 */ /* 0x000fc40000011405 */
[----:B------:R-:W-:Y:S01]  /*29c0*/  LOP3.LUT R3, R5, 0xfffffff8, RZ, 0xc0, !PT ;  /* 0xfffffff805037812 */ /* 0x000fe200078ec0ff */
[----:B------:R-:W-:Y:S01]  /*29d0*/  IMAD.IADD R127, R127, 0x1, R10 ;  /* 0x000000017f7f7824 */ /* 0x000fe200078e020a */
[----:B------:R-:W-:Y:S01]  /*29e0*/  LOP3.LUT R20, R6, R7, RZ, 0xfc, !PT ;  /* 0x0000000706147212 */ /* 0x000fe200078efcff */
[----:B------:R-:W-:Y:S01]  /*29f0*/  IMAD.IADD R101, R97, 0x1, R99 ;  /* 0x0000000161657824 */ /* 0x000fe200078e0263 */
[----:B------:R-:W-:Y:S01]  /*2a00*/  LOP3.LUT R4, R8, 0xfffffff8, RZ, 0xc0, !PT ;  /* 0xfffffff808047812 */ /* 0x000fe200078ec0ff */
[----:B------:R-:W-:Y:S01]  /*2a10*/  IMAD.IADD R126, R219, 0x1, R126 ;  /* 0x00000001db7e7824 */ /* 0x000fe200078e027e */
[----:B------:R-:W-:Y:S01]  /*2a20*/  LOP3.LUT R5, R13, 0xfffffff8, RZ, 0xc0, !PT ;  /* 0xfffffff80d057812 */ /* 0x000fe200078ec0ff */
[----:B------:R-:W-:Y:S01]  /*2a30*/  IMAD.IADD R125, R87, 0x1, R125 ;  /* 0x00000001577d7824 */ /* 0x000fe200078e027d */
[----:B------:R-:W-:Y:S01]  /*2a40*/  IADD3 R124, R93, R9, RZ ;  /* 0x000000095d7c7210 */ /* 0x000fe20007ffe0ff */
[----:B------:R-:W-:Y:S01]  /*2a50*/  IMAD.IADD R99, R99, 0x1, R95 ;  /* 0x0000000163637824 */ /* 0x000fe200078e025f */
[----:B------:R-:W-:Y:S01]  /*2a60*/  SHF.R.S32.HI R111, RZ, 0x3, R8 ;  /* 0x00000003ff6f7819 */ /* 0x000fe20000011408 */
[----:B------:R-:W-:Y:S01]  /*2a70*/  IMAD.IADD R100, R91, 0x1, R11 ;  /* 0x000000015b647824 */ /* 0x000fe200078e020b */
[C---:B------:R-:W-:Y:S01]  /*2a80*/  LOP3.LUT R7, R20.reuse, 0x2, RZ, 0xc0, !PT ;  /* 0x0000000214077812 */ /* 0x040fe200078ec0ff */
[----:B------:R-:W-:Y:S01]  /*2a90*/  IMAD.IADD R98, R11, 0x1, R89 ;  /* 0x000000010b627824 */ /* 0x000fe200078e0259 */
[----:B------:R-:W-:-:S02]  /*2aa0*/  LOP3.LUT R8, R20, 0x4, RZ, 0xc0, !PT ;  /* 0x0000000414087812 */ /* 0x000fc400078ec0ff */
[C---:B------:R-:W-:Y:S02]  /*2ab0*/  LOP3.LUT R9, R20.reuse, 0x8, RZ, 0xc0, !PT ;  /* 0x0000000814097812 */ /* 0x040fe400078ec0ff */
[----:B------:R-:W-:Y:S02]  /*2ac0*/  LOP3.LUT R10, R20, 0x10, RZ, 0xc0, !PT ;  /* 0x00000010140a7812 */ /* 0x000fe400078ec0ff */
[----:B------:R-:W-:Y:S02]  /*2ad0*/  LEA.HI R162, R162, 0x8, RZ, 0x19 ;  /* 0x00000008a2a27811 */ /* 0x000fe400078fc8ff */
[----:B------:R-:W-:Y:S02]  /*2ae0*/  SHF.R.S32.HI R110, RZ, 0x3, R13 ;  /* 0x00000003ff6e7819 */ /* 0x000fe4000001140d */
[----:B------:R-:W-:Y:S02]  /*2af0*/  LOP3.LUT R6, R6, 0x1, RZ, 0xc0, !PT ;  /* 0x0000000106067812 */ /* 0x000fe400078ec0ff */
[----:B------:R-:W-:-:S02]  /*2b00*/  SHF.R.S32.HI R108, RZ, 0x1f, R3 ;  /* 0x0000001fff6c7819 */ /* 0x000fc40000011403 */
[----:B------:R-:W-:Y:S02]  /*2b10*/  SHF.R.S32.HI R107, RZ, 0x1f, R4 ;  /* 0x0000001fff6b7819 */ /* 0x000fe40000011404 */
[----:B------:R-:W-:Y:S02]  /*2b20*/  SHF.R.S32.HI R106, RZ, 0x1f, R5 ;  /* 0x0000001fff6a7819 */ /* 0x000fe40000011405 */
[----:B------:R-:W-:Y:S02]  /*2b30*/  LOP3.LUT R20, R20, 0x20, RZ, 0xc0, !PT ;  /* 0x0000002014147812 */ /* 0x000fe400078ec0ff */
[----:B------:R-:W-:-:S07]  /*2b40*/  SHF.R.S32.HI R122, RZ, 0x1f, R0 ;  /* 0x0000001fff7a7819 */ /* 0x000fce0000011400 */
.L_x_3833:
[----:B--2---:R-:W2:Y:S01]  /*2b50*/  LDL.LU R29, [R1] ;  /* 0x00000000011d7983 */ /* 0x004ea20000300800 */
[----:B0-----:R-:W0:Y:S01]  /*2b60*/  LDC R28, c[0x0][0x430] ;  /* 0x00010c00ff1c7b82 */ /* 0x001e220000000800 */
[----:B------:R-:W-:Y:S02]  /*2b70*/  VIADD R24, R24, 0xffffffff ;  /* 0xffffffff18187836 */ /* 0x000fe40000000000 */
[----:B------:R-:W-:Y:S02]  /*2b80*/  IMAD.MOV.U32 R21, RZ, RZ, RZ ;  /* 0x000000ffff157224 */ /* 0x000fe400078e00ff */
[----:B------:R-:W-:-:S03]  /*2b90*/  IMAD R12, R24, 0x60, R109 ;  /* 0x00000060180c7824 */ /* 0x000fc600078e026d */
[----:B-1----:R-:W1:Y:S01]  /*2ba0*/  LDC R118, c[0x0][0x3f4] ;  /* 0x0000fd00ff767b82 */ /* 0x002e620000000800 */
        /* <DEDUP_REMOVED lines=17> */
[----:B------:R-:W-:-:S05]  /*2cc0*/  @!P2 LEA.HI.X R13, R14, R13, R11, 0x2, P3 ;  /* 0x0000000d0e0da211 */ /* 0x000fca00018f140b */
[----:B------:R0:W5:Y:S01]  /*2cd0*/  @!P2 LDG.E R21, desc[UR48][R12.64] ;  /* 0x000000300c15a981 */ /* 0x000162000c1e1900 */
[----:B------:R-:W-:Y:S01]  /*2ce0*/  ISETP.GT.AND P2, PT, R24, R120, PT ;  /* 0x000000781800720c */ /* 0x000fe20003f44270 */
[----:B------:R-:W-:Y:S01]  /*2cf0*/  IMAD R14, R18, 0x4800, R126 ;  /* 0x00004800120e7824 */ /* 0x000fe200078e027e */
[----:B------:R-:W-:Y:S01]  /*2d00*/  LOP3.LUT P4, RZ, R121, 0x4, RZ, 0xc0, !PT ;  /* 0x0000000479ff7812 */ /* 0x000fe2000788c0ff */
[----:B------:R-:W-:Y:S01]  /*2d10*/  IMAD.MOV R11, RZ, RZ, -R26 ;  /* 0x000000ffff0b7224 */ /* 0x000fe200078e0a1a */
[----:B------:R-:W-:Y:S05]  /*2d20*/  YIELD ;  /* 0x0000000000007946 */ /* 0x000fea0003800000 */
[----:B------:R-:W-:Y:S01]  /*2d30*/  VIADD R80, R14, 0x20 ;  /* 0x000000200e507836 */ /* 0x000fe20000000000 */
[----:B------:R-:W-:Y:S01]  /*2d40*/  BSSY B0, `(.L_x_3728) ;  /* 0x00007eb000007945 */ /* 0x000fe20003800000 */
[----:B------:R-:W-:-:S02]  /*2d50*/  IMAD R26, R28, R11, R32 ;  /* 0x0000000b1c1a7224 */ /* 0x000fc400078e0220 */
[C---:B------:R-:W-:Y:S02]  /*2d60*/  IMAD R27, R14.reuse, 0x2, R113 ;  /* 0x000000020e1b7824 */ /* 0x040fe400078e0271 */
[----:B------:R-:W-:-:S04]  /*2d70*/  @P4 VIADD R80, R14, 0xffffffe0 ;  /* 0xffffffe00e504836 */ /* 0x000fc80000000000 */
[----:B------:R-:W-:Y:S01]  /*2d80*/  IMAD R80, R80, 0x2, R113 ;  /* 0x0000000250507824 */ /* 0x000fe200078e0271 */
[----:B--2---:R-:W-:-:S04]  /*2d90*/  LOP3.LUT R29, R29, 0xfffffffd, RZ, 0xc0, !PT ;  /* 0xfffffffd1d1d7812 */ /* 0x004fc800078ec0ff */
[----:B------:R-:W-:Y:S02]  /*2da0*/  @P2 LOP3.LUT R29, R29, 0x2, RZ, 0xfc, !PT ;  /* 0x000000021d1d2812 */ /* 0x000fe400078efcff */
[----:B------:R-:W-:-:S03]  /*2db0*/  ISETP.GE.AND P2, PT, R118, 0x1, PT ;  /* 0x000000017600780c */ /* 0x000fc60003f46270 */
[----:B------:R0:W-:Y:S10]  /*2dc0*/  STL [R1], R29 ;  /* 0x0000001d01007387 */ /* 0x0001f40000100800 */
[----:B0-----:R-:W-:Y:S05]  /*2dd0*/  @!P2 BRA `(.L_x_3729) ;  /* 0x0000007400bca947 */ /* 0x001fea0003800000 */
[----:B------:R-:W-:Y:S01]  /*2de0*/  SHF.R.S32.HI R81, RZ, 0x1f, R26 ;  /* 0x0000001fff517819 */ /* 0x000fe2000001141a */
[----:B------:R-:W-:Y:S01]  /*2df0*/  ULDC.64 UR4, c[0x0][0x300] ;  /* 0x0000c00000047ab9 */ /* 0x000fe20000000a00 */
[----:B-----5:R-:W-:Y:S01]  /*2e00*/  SHF.R.S32.HI R82, RZ, 0x1f, R21 ;  /* 0x0000001fff527819 */ /* 0x020fe20000011415 */
[----:B------:R-:W-:-:S04]  /*2e10*/  IMAD.WIDE.U32 R12, R26, UR4, RZ ;  /* 0x000000041a0c7c25 */ /* 0x000fc8000f8e00ff */
[----:B------:R-:W-:Y:S02]  /*2e20*/  IMAD R11, R81, UR4, RZ ;  /* 0x00000004510b7c24 */ /* 0x000fe4000f8e02ff */
[----:B------:R-:W-:Y:S02]  /*2e30*/  IMAD R83, R24, -0x60, R25 ;  /* 0xffffffa018537824 */ /* 0x000fe400078e0219 */
[----:B------:R-:W-:Y:S01]  /*2e40*/  IMAD R11, R26, UR5, R11 ;  /* 0x000000051a0b7c24 */ /* 0x000fe2000f8e020b */
[----:B------:R-:W-:Y:S02]  /*2e50*/  ULDC.64 UR4, c[0x0][0x310] ;  /* 0x0000c40000047ab9 */ /* 0x000fe40000000a00 */
[----:B------:R-:W-:Y:S01]  /*2e60*/  IMAD R14, R82, UR4, RZ ;  /* 0x00000004520e7c24 */ /* 0x000fe2000f8e02ff */
[----:B------:R-:W-:Y:S02]  /*2e70*/  VIMNMX R83, R83, 0x60, PT ;  /* 0x0000006053537848 */ /* 0x000fe40003fe0100 */
[----:B------:R-:W-:Y:S01]  /*2e80*/  IADD3 R13, R13, R11, RZ ;  /* 0x0000000b0d0d7210 */ /* 0x000fe20007ffe0ff */
[----:B------:R-:W-:-:S02]  /*2e90*/  IMAD R11, R21, UR5, R14 ;  /* 0x00000005150b7c24 */ /* 0x000fc4000f8e020e */
[----:B------:R-:W-:Y:S02]  /*2ea0*/  IMAD R14, R125, R24, RZ ;  /* 0x000000187d0e7224 */ /* 0x000fe400078e02ff */
[----:B------:R-:W-:Y:S01]  /*2eb0*/  IMAD.WIDE.U32 R12, R21, UR4, R12 ;  /* 0x00000004150c7c25 */ /* 0x000fe2000f8e000c */
[----:B------:R-:W-:-:S03]  /*2ec0*/  ULDC.64 UR4, c[0x0][0x308] ;  /* 0x0000c20000047ab9 */ /* 0x000fc60000000a00 */
[----:B------:R-:W-:Y:S01]  /*2ed0*/  IMAD.IADD R13, R13, 0x1, R11 ;  /* 0x000000010d0d7824 */ /* 0x000fe200078e020b */
[----:B------:R-:W-:Y:S01]  /*2ee0*/  SHF.R.S32.HI R11, RZ, 0x1f, R24 ;  /* 0x0000001fff0b7819 */ /* 0x000fe20000011418 */
[----:B------:R-:W-:-:S04]  /*2ef0*/  IMAD.WIDE.U32 R116, R196, UR4, R12 ;  /* 0x00000004c4747c25 */ /* 0x000fc8000f8e000c */
[----:B------:R-:W-:Y:S01]  /*2f00*/  IMAD R13, R196, UR5, R117 ;  /* 0x00000005c40d7c24 */ /* 0x000fe2000f8e0275 */
[----:B------:R-:W-:Y:S01]  /*2f10*/  ULDC.64 UR4, c[0x0][0x2e8] ;  /* 0x0000ba0000047ab9 */ /* 0x000fe20000000a00 */
[----:B------:R-:W-:Y:S01]  /*2f20*/  IMAD R12, R124, R24, RZ ;  /* 0x000000187c0c7224 */ /* 0x000fe200078e02ff */
[C---:B------:R-:W-:Y:S01]  /*2f30*/  LEA R117, P2, R116.reuse, UR4, 0x1 ;  /* 0x0000000474757c11 */ /* 0x040fe2000f8408ff */
[----:B------:R-:W-:Y:S01]  /*2f40*/  ULDC.U8 UR4, c[0x0][0x410] ;  /* 0x0001040000047ab9 */ /* 0x000fe20000000000 */
[C---:B------:R-:W-:Y:S02]  /*2f50*/  IMAD R31, R11.reuse, R86, R14 ;  /* 0x000000560b1f7224 */ /* 0x040fe400078e020e */
[----:B------:R-:W-:Y:S01]  /*2f60*/  LEA.HI.X R116, R116, UR5, R13, 0x1, P2 ;  /* 0x0000000574747c11 */ /* 0x000fe200090f0c0d */
[----:B------:R-:W-:Y:S01]  /*2f70*/  IMAD R29, R11, R92, R12 ;  /* 0x0000005c0b1d7224 */ /* 0x000fe200078e020c */
[----:B------:R-:W-:Y:S01]  /*2f80*/  ISETP.NE.AND P2, PT, RZ, UR4, PT ;  /* 0x00000004ff007c0c */ /* 0x000fe2000bf45270 */
[----:B------:R-:W-:-:S04]  /*2f90*/  IMAD.WIDE.U32 R14, R92, R24, RZ ;  /* 0x000000185c0e7225 */ /* 0x000fc800078e00ff */
[----:B------:R-:W-:-:S04]  /*2fa0*/  IMAD.WIDE.U32 R12, R86, R24, RZ ;  /* 0x00000018560c7225 */ /* 0x000fc800078e00ff */
[----:B------:R-:W-:Y:S02]  /*2fb0*/  IMAD.IADD R11, R15, 0x1, R29 ;  /* 0x000000010f0b7824 */ /* 0x000fe400078e021d */
[----:B------:R-:W-:Y:S02]  /*2fc0*/  IMAD.IADD R78, R13, 0x1, R31 ;  /* 0x000000010d4e7824 */ /* 0x000fe400078e021f */
[----:B------:R-:W-:Y:S05]  /*2fd0*/  @!P2 BRA `(.L_x_3730) ;  /* 0x000000380060a947 */ /* 0x000fea0003800000 */
        /* <DEDUP_REMOVED lines=26> */
[----:B------:R-:W-:Y:S06]  /*3180*/  @P3 BRA `(.L_x_3732) ;  /* 0x0000000000a03947 */ /* 0x000fec0003800000 */
[----:B------:R-:W-:Y:S01]  /*3190*/  IADD3 R55, P2, R96, R14, RZ ;  /* 0x0000000e60377210 */ /* 0x000fe20007f5e0ff */
[----:B------:R-:W-:Y:S01]  /*31a0*/  ULDC.64 UR4, c[0x0][0x3e8] ;  /* 0x0000fa0000047ab9 */ /* 0x000fe20000000a00 */
[----:B------:R-:W-:Y:S02]  /*31b0*/  CS2R R72, SRZ ;  /* 0x0000000000487805 */ /* 0x000fe4000001ff00 */
[----:B------:R-:W-:Y:S01]  /*31c0*/  CS2R R74, SRZ ;  /* 0x00000000004a7805 */ /* 0x000fe2000001ff00 */
[----:B------:R-:W-:Y:S01]  /*31d0*/  IMAD.X R56, R11, 0x1, R101, P2 ;  /* 0x000000010b387824 */ /* 0x000fe200010e0665 */
[----:B------:R-:W-:-:S05]  /*31e0*/  IADD3 R52, P2, R90, R12, RZ ;  /* 0x0000000c5a347210 */ /* 0x000fca0007f5e0ff */
[----:B------:R-:W-:Y:S01]  /*31f0*/  IMAD.X R53, R78, 0x1, R100, P2 ;  /* 0x000000014e357824 */ /* 0x000fe200010e0664 */
        /* <DEDUP_REMOVED lines=8> */
[----:B------:R-:W5:Y:S04]  /*3280*/  @!P2 LDG.E.64 R72, desc[UR48][R54.64] ;  /* 0x000000303648a981 */ /* 0x000f68000c1e1b00 */
[----:B------:R-:W5:Y:S01]  /*3290*/  @!P2 LDG.E.64 R74, desc[UR48][R76.64] ;  /* 0x000000304c4aa981 */ /* 0x000f62000c1e1b00 */
        /* <DEDUP_REMOVED lines=16> */
[----:B------:R-:W-:-:S11]  /*33a0*/  CS2R R52, SRZ ;  /* 0x0000000000347805 */ /* 0x000fd6000001ff00 */
[----:B------:R-:W5:Y:S04]  /*33b0*/  @!P2 LDG.E.64 R56, desc[UR48][R54.64+0x80] ;  /* 0x000080303638a981 */ /* 0x000f68000c1e1b00 */
[----:B------:R-:W5:Y:S01]  /*33c0*/  @!P2 LDG.E.64 R58, desc[UR48][R76.64+0x80] ;  /* 0x000080304c3aa981 */ /* 0x000f62000c1e1b00 */
[----:B------:R-:W-:-:S13]  /*33d0*/  ISETP.GE.AND P2, PT, R209, R118, PT ;  /* 0x00000076d100720c */ /* 0x000fda0003f46270 */
[----:B------:R0:W5:Y:S02]  /*33e0*/  @!P2 LDG.E.64 R52, desc[UR48][R54.64+0xa0] ;  /* 0x0000a0303634a981 */ /* 0x000164000c1e1b00 */
[----:B0-----:R-:W-:-:S06]  /*33f0*/  CS2R R54, SRZ ;  /* 0x0000000000367805 */ /* 0x001fcc000001ff00 */
[----:B------:R0:W5:Y:S02]  /*3400*/  @!P2 LDG.E.64 R54, desc[UR48][R76.64+0xa0] ;  /* 0x0000a0304c36a981 */ /* 0x000164000c1e1b00 */
.L_x_3732:
[----:B------:R-:W-:Y:S05]  /*3410*/  BSYNC B1 ;  /* 0x0000000000017941 */ /* 0x000fea0003800000 */
.L_x_3731:
[----:B0-----:R-:W-:Y:S01]  /*3420*/  VIADD R77, R202, 0x40 ;  /* 0x00000040ca4d7836 */ /* 0x001fe20000000000 */
[----:B------:R-:W-:Y:S01]  /*3430*/  BSSY B1, `(.L_x_3733) ;  /* 0x000002c000017945 */ /* 0x000fe20003800000 */
[----:B-----5:R-:W-:-:S03]  /*3440*/  IMAD.MOV.U32 R76, RZ, RZ, R52 ;  /* 0x000000ffff4c7224 */ /* 0x020fc600078e0034 */
[----:B------:R-:W-:-:S13]  /*3450*/  ISETP.GE.AND P4, PT, R77, R83, PT ;  /* 0x000000534d00720c */ /* 0x000fda0003f86270 */
[----:B------:R-:W-:Y:S05]  /*3460*/  @P4 BRA `(.L_x_3734) ;  /* 0x0000000000a04947 */ /* 0x000fea0003800000 */
[----:B------:R-:W-:Y:S01]  /*3470*/  IADD3 R15, P2, P5, R96, R14, R103 ;  /* 0x0000000e600f7210 */ /* 0x000fe20007d5e067 */
[----:B------:R-:W-:Y:S01]  /*3480*/  ULDC.64 UR4, c[0x0][0x3e8] ;  /* 0x0000fa0000047ab9 */ /* 0x000fe20000000a00 */
[----:B------:R-:W-:Y:S02]  /*3490*/  CS2R R48, SRZ ;  /* 0x0000000000307805 */ /* 0x000fe4000001ff00 */
[----:B------:R-:W-:Y:S02]  /*34a0*/  CS2R R50, SRZ ;  /* 0x0000000000327805 */ /* 0x000fe4000001ff00 */
        /* <DEDUP_REMOVED lines=36> */
.L_x_3734:
[----:B------:R-:W-:Y:S05]  /*36f0*/  BSYNC B1 ;  /* 0x0000000000017941 */ /* 0x000fea0003800000 */
.L_x_3733:
[----:B0-----:R-:W-:Y:S01]  /*3700*/  IMAD.MOV.U32 R12, RZ, RZ, R56 ;  /* 0x000000ffff0c7224 */ /* 0x001fe200078e0038 */
[----:B------:R-:W-:Y:S01]  /*3710*/  ISETP.NE.AND P2, PT, R214, 0x3, PT ;  /* 0x00000003d600780c */ /* 0x000fe20003f45270 */
        /* <DEDUP_REMOVED lines=20> */
[----:B------:R-:W-:-:S02]  /*3860*/  MOV R13, R72 ;  /* 0x00000048000d7202 */ /* 0x000fc40000000f00 */
[----:B------:R-:W-:Y:S01]  /*3870*/  PRMT R151, R12, 0x5410, R11 ;  /* 0x000054100c977816 */ /* 0x000fe2000000000b */
[----:B------:R-:W-:Y:S01]  /*3880*/  IMAD.MOV.U32 R12, RZ, RZ, R58 ;  /* 0x000000ffff0c7224 */ /* 0x000fe200078e003a */
[----:B------:R-:W-:Y:S01]  /*3890*/  PRMT R140, R140, 0x5410, R13 ;  /* 0x000054108c8c7816 */ /* 0x000fe2000000000d */
[----:B------:R-:W-:Y:S01]  /*38a0*/  IMAD.MOV.U32 R11, RZ, RZ, R59 ;  /* 0x000000ffff0b7224 */ /* 0x000fe200078e003b */
[----:B------:R-:W-:Y:S02]  /*38b0*/  PRMT R141, R141, 0x5410, R14 ;  /* 0x000054108d8d7816 */ /* 0x000fe4000000000e */
        /* <DEDUP_REMOVED lines=17> */
[----:B-----5:R-:W-:Y:S01]  /*39d0*/  IMAD.MOV.U32 R12, RZ, RZ, R28 ;  /* 0x000000ffff0c7224 */ /* 0x020fe200078e001c */
[----:B------:R-:W-:Y:S01]  /*39e0*/  PRMT R140, R11, 0x7610, R140 ;  /* 0x000076100b8c7816 */ /* 0x000fe2000000008c */
[----:B------:R-:W-:-:S05]  /*39f0*/  IMAD.MOV.U32 R11, RZ, RZ, R29 ;  /* 0x000000ffff0b7224 */ /* 0x000fca00078e001d */
[----:B------:R-:W-:Y:S01]  /*3a00*/  PRMT R77, R11, 0x5410, R12 ;  /* 0x000054100b4d7816 */ /* 0x000fe2000000000c */
[----:B------:R-:W-:Y:S01]  /*3a10*/  IMAD.MOV.U32 R12, RZ, RZ, R32 ;  /* 0x000000ffff0c7224 */ /* 0x000fe200078e0020 */
[----:B------:R-:W-:-:S04]  /*3a20*/  MOV R11, R33 ;  /* 0x00000021000b7202 */ /* 0x000fc80000000f00 */
        /* <DEDUP_REMOVED lines=25> */
[----:B------:R-:W-:Y:S02]  /*3bc0*/  PRMT R145, R145, 0x5410, R11 ;  /* 0x0000541091917816 */ /* 0x000fe4000000000b */
        /* <DEDUP_REMOVED lines=10> */
.L_x_3735:
[----:B------:R-:W-:Y:S01]  /*3c70*/  IMAD R84, R18, 0x8, R2 ;  /* 0x0000000812547824 */ /* 0x000fe200078e0202 */
[----:B------:R-:W-:Y:S01]  /*3c80*/  SHF.L.U32 R85, R203, 0x1f, RZ ;  /* 0x0000001fcb557819 */ /* 0x000fe200000006ff */
[----:B------:R-:W-:Y:S03]  /*3c90*/  BSSY B1, `(.L_x_3736) ;  /* 0x0000003000017945 */ /* 0x000fe60003800000 */
[----:B------:R-:W0:Y:S02]  /*3ca0*/  SYNCS.PHASECHK.TRANS64.TRYWAIT P5, [R84+URZ+0x30890], R85 ;  /* 0x03089055540075a7 */ /* 0x000e2400080a017f */
[----:B0-----:R-:W-:Y:S05]  /*3cb0*/  @!P5 BRA `(.L_x_3737) ;  /* 0x000001f4007cd947 */ /* 0x001fea0003800000 */
.L_x_4064:
[----:B------:R-:W-:Y:S05]  /*3cc0*/  BSYNC B1 ;  /* 0x0000000000017941 */ /* 0x000fea0003800000 */
.L_x_3736:
[----:B------:R-:W-:-:S03]  /*3cd0*/  UMOV UR4, 0xffffffff ;  /* 0xffffffff00047882 */ /* 0x000fc60000000000 */
[----:B------:R-:W-:Y:S05]  /*3ce0*/  BRA.DIV UR4, `(.L_x_3738) ;  /* 0x000001f604847947 */ /* 0x000fea000b800000 */
[----:B------:R1:W2:Y:S04]  /*3cf0*/  SHFL.IDX PT, R76, R116, RZ, 0x1c1f ;  /* 0x001c1fff744c7589 */ /* 0x0002a800000e0000 */
[----:B------:R1:W3:Y:S02]  /*3d00*/  SHFL.IDX PT, R11, R117, RZ, 0x1c1f ;  /* 0x001c1fff750b7589 */ /* 0x0002e400000e0000 */
.L_x_4068:
        /* <DEDUP_REMOVED lines=16> */
[----:B------:R-:W-:Y:S01]  /*3e10*/  PRMT R72, R140, 0x5432, R72 ;  /* 0x000054328c487816 */ /* 0x000fe20000000048 */
[C---:B0-----:R-:W-:Y:S01]  /*3e20*/  IMAD.U32 R140, R13.reuse, 0x10000, RZ ;  /* 0x000100000d8c7824 */ /* 0x041fe200078e00ff */
[----:B------:R-:W-:Y:S02]  /*3e30*/  LOP3.LUT R142, R13, 0xffff0000, RZ, 0xc0, !PT ;  /* 0xffff00000d8e7812 */ /* 0x000fe400078ec0ff */
[C---:B------:R-:W-:Y:S01]  /*3e40*/  LOP3.LUT R141, R75.reuse, 0xffff0000, RZ, 0xc0, !PT ;  /* 0xffff00004b8d7812 */ /* 0x040fe200078ec0ff */
[----:B------:R-:W-:Y:S01]  /*3e50*/  IMAD.U32 R75, R75, 0x10000, RZ ;  /* 0x000100004b4b7824 */ /* 0x000fe200078e00ff */
[C---:B------:R-:W-:Y:S01]  /*3e60*/  LOP3.LUT R13, R72.reuse, 0xffff0000, RZ, 0xc0, !PT ;  /* 0xffff0000480d7812 */ /* 0x040fe200078ec0ff */
[----:B------:R-:W-:Y:S02]  /*3e70*/  IMAD.U32 R72, R72, 0x10000, RZ ;  /* 0x0001000048487824 */ /* 0x000fe400078e00ff */
[----:B------:R-:W-:-:S04]  /*3e80*/  FMUL.FTZ R74, R142, R141 ;  /* 0x0000008d8e4a7220 */ /* 0x000fc80000410000 */
[-C--:B------:R-:W-:Y:S01]  /*3e90*/  FFMA.FTZ R74, R140, R13.reuse, -R74 ;  /* 0x0000000d8c4a7223 */ /* 0x080fe2000001084a */
[----:B------:R-:W-:Y:S01]  /*3ea0*/  FMUL.FTZ R13, R142, R13 ;  /* 0x0000000d8e0d7220 */ /* 0x000fe20000410000 */
[C---:B------:R-:W-:Y:S01]  /*3eb0*/  IMAD.U32 R142, R134.reuse, 0x10000, RZ ;  /* 0x00010000868e7824 */ /* 0x040fe200078e00ff */
[----:B------:R-:W-:Y:S02]  /*3ec0*/  LOP3.LUT R134, R134, 0xffff0000, RZ, 0xc0, !PT ;  /* 0xffff000086867812 */ /* 0x000fe400078ec0ff */
        /* <DEDUP_REMOVED lines=28> */
.L_x_3744:
[----:B------:R-:W-:Y:S05]  /*4090*/  BSYNC B3 ;  /* 0x0000000000037941 */ /* 0x000fea0003800000 */
.L_x_3743:
[----:B---3--:R-:W-:-:S04]  /*40a0*/  LEA R72, P3, R16, R11, 0x1 ;  /* 0x0000000b10487211 */ /* 0x008fc800078608ff */
[----:B--2---:R-:W-:-:S05]  /*40b0*/  LEA.HI.X R73, R16, R76, R17, 0x1, P3 ;  /* 0x0000004c10497211 */ /* 0x004fca00018f0c11 */
[----:B0-----:R4:W-:Y:S04]  /*40c0*/  ST.E.128 desc[UR48][R72.64], R12 ;  /* 0x0000000c48007985 */ /* 0x0019e8000c101d30 */
.L_x_3742:
[----:B------:R-:W-:Y:S05]  /*40d0*/  BSYNC B2 ;  /* 0x0000000000027941 */ /* 0x000fea0003800000 */
.L_x_3741:
        /* <DEDUP_REMOVED lines=28> */
[----:B------:R-:W-:Y:S01]  /*42a0*/  IMAD.U32 R14, R14, 0x10000, RZ ;  /* 0x000100000e0e7824 */ /* 0x000fe200078e00ff */
[C---:B------:R-:W-:Y:S02]  /*42b0*/  SHF.L.U32 R73, R69.reuse, 0x10, RZ ;  /* 0x0000001045497819 */ /* 0x040fe400000006ff */
        /* <DEDUP_REMOVED lines=24> */
.L_x_3748:
[----:B------:R-:W-:Y:S05]  /*4440*/  BSYNC B3 ;  /* 0x0000000000037941 */ /* 0x000fea0003800000 */
.L_x_3747:
[----:B------:R-:W-:Y:S02]  /*4450*/  IMAD.SHL.U32 R70, R197, 0x8, RZ ;  /* 0x00000008c5467824 */ /* 0x000fe400078e00ff */
[----:B---3--:R-:W-:Y:S02]  /*4460*/  IMAD.MOV.U32 R68, RZ, RZ, R11 ;  /* 0x000000ffff447224 */ /* 0x008fe400078e000b */
[----:B--2---:R-:W-:Y:S02]  /*4470*/  IMAD.MOV.U32 R69, RZ, RZ, R76 ;  /* 0x000000ffff457224 */ /* 0x004fe400078e004c */
[----:B------:R-:W-:-:S05]  /*4480*/  IMAD.WIDE R68, R70, 0x2, R68 ;  /* 0x0000000246447825 */ /* 0x000fca00078e0244 */
[----:B0-----:R0:W-:Y:S02]  /*4490*/  ST.E.128 desc[UR48][R68.64], R12 ;  /* 0x0000000c44007985 */ /* 0x0011e4000c101d30 */
.L_x_3746:
[----:B------:R-:W-:Y:S05]  /*44a0*/  BSYNC B2 ;  /* 0x0000000000027941 */ /* 0x000fea0003800000 */
.L_x_3745:
        /* <DEDUP_REMOVED lines=54> */
.L_x_3752:
[----:B------:R-:W-:Y:S05]  /*4810*/  BSYNC B3 ;  /* 0x0000000000037941 */ /* 0x000fea0003800000 */
.L_x_3751:
[----:B------:R-:W-:Y:S02]  /*4820*/  IMAD.SHL.U32 R66, R198, 0x8, RZ ;  /* 0x00000008c6427824 */ /* 0x000fe400078e00ff */
[----:B---3--:R-:W-:Y:S02]  /*4830*/  IMAD.MOV.U32 R64, RZ, RZ, R11 ;  /* 0x000000ffff407224 */ /* 0x008fe400078e000b */
[----:B--2---:R-:W-:Y:S02]  /*4840*/  IMAD.MOV.U32 R65, RZ, RZ, R76 ;  /* 0x000000ffff417224 */ /* 0x004fe400078e004c */
[----:B------:R-:W-:-:S05]  /*4850*/  IMAD.WIDE R64, R66, 0x2, R64 ;  /* 0x0000000242407825 */ /* 0x000fca00078e0240 */
[----:B----4-:R0:W-:Y:S02]  /*4860*/  ST.E.128 desc[UR48][R64.64], R12 ;  /* 0x0000000c40007985 */ /* 0x0101e4000c101d30 */
.L_x_3750:
[----:B------:R-:W-:Y:S05]  /*4870*/  BSYNC B2 ;  /* 0x0000000000027941 */ /* 0x000fea0003800000 */
.L_x_3749:
        /* <DEDUP_REMOVED lines=18> */
[----:B------:R-:W-:Y:S01]  /*49a0*/  LOP3.LUT R13, R60, 0xffff0000, RZ, 0xc0, !PT ;  /* 0xffff00003c0d7812 */ /* 0x000fe200078ec0ff */
        /* <DEDUP_REMOVED lines=35> */
.L_x_3756:
[----:B------:R-:W-:Y:S05]  /*4be0*/  BSYNC B3 ;  /* 0x0000000000037941 */ /* 0x000fea0003800000 */
.L_x_3755:
[----:B---3--:R-:W-:-:S04]  /*4bf0*/  LEA R60, P3, R22, R11, 0x1 ;  /* 0x0000000b163c7211 */ /* 0x008fc800078608ff */
[----:B--2---:R-:W-:-:S05]  /*4c00*/  LEA.HI.X R61, R22, R76, R201, 0x1, P3 ;  /* 0x0000004c163d7211 */ /* 0x004fca00018f0cc9 */
[----:B----4-:R0:W-:Y:S04]  /*4c10*/  ST.E.128 desc[UR48][R60.64], R12 ;  /* 0x0000000c3c007985 */ /* 0x0101e8000c101d30 */
.L_x_3754:
[----:B------:R-:W-:Y:S05]  /*4c20*/  BSYNC B2 ;  /* 0x0000000000027941 */ /* 0x000fea0003800000 */
.L_x_3753:
        /* <DEDUP_REMOVED lines=8> */
[--C-:B------:R-:W-:Y:S02]  /*4cb0*/  SHF.R.U64 R60, R58, 0x10, R59.reuse ;  /* 0x000000103a3c7819 */ /* 0x100fe4000000123b */
[C---:B------:R-:W-:Y:S02]  /*4cc0*/  PRMT R56, R153.reuse, 0x5432, R56 ;  /* 0x0000543299387816 */ /* 0x040fe40000000038 */
[----:B------:R-:W-:Y:S02]  /*4cd0*/  PRMT R153, R153, 0x5410, R60 ;  /* 0x0000541099997816 */ /* 0x000fe4000000003c */
[----:B------:R-:W-:Y:S02]  /*4ce0*/  SHF.R.U32.HI R58, RZ, 0x10, R59 ;  /* 0x00000010ff3a7819 */ /* 0x000fe4000001163b */
        /* <DEDUP_REMOVED lines=42> */
.L_x_3760:
[----:B------:R-:W-:Y:S05]  /*4f90*/  BSYNC B3 ;  /* 0x0000000000037941 */ /* 0x000fea0003800000 */
.L_x_3759:
[----:B---3--:R-:W-:-:S04]  /*4fa0*/  LEA R56, P3, R19, R11, 0x1 ;  /* 0x0000000b13387211 */ /* 0x008fc800078608ff */
[----:B--2---:R-:W-:-:S05]  /*4fb0*/  LEA.HI.X R57, R19, R76, R200, 0x1, P3 ;  /* 0x0000004c13397211 */ /* 0x004fca00018f0cc8 */
[----:B----4-:R0:W-:Y:S04]  /*4fc0*/  ST.E.128 desc[UR48][R56.64], R12 ;  /* 0x0000000c38007985 */ /* 0x0101e8000c101d30 */
.L_x_3758:
[----:B------:R-:W-:Y:S05]  /*4fd0*/  BSYNC B2 ;  /* 0x0000000000027941 */ /* 0x000fea0003800000 */
.L_x_3757:
[----:B------:R-:W-:-:S13]  /*4fe0*/  ISETP.NE.AND P3, PT, R20, RZ, PT ;  /* 0x000000ff1400720c */ /* 0x000fda0003f65270 */
[----:B------:R-:W-:Y:S05]  /*4ff0*/  @!P3 BRA `(.L_x_3740) ;  /* 0x0000000000dcb947 */ /* 0x000fea0003800000 */
[----:B0---4-:R0:W4:Y:S01]  /*5000*/  LDS.128 R12, [R80+0x24000] ;  /* 0x02400000500c7984 */ /* 0x0111220000000c00 */
[C---:B---3--:R-:W-:Y:S01]  /*5010*/  LEA R56, P3, R23.reuse, R11, 0x1 ;  /* 0x0000000b17387211 */ /* 0x048fe200078608ff */
[----:B------:R-:W-:Y:S03]  /*5020*/  BSSY B2, `(.L_x_3761) ;  /* 0x0000033000027945 */ /* 0x000fe60003800000 */
[----:B--2---:R-:W-:Y:S02]  /*5030*/  LEA.HI.X R57, R23, R76, R199, 0x1, P3 ;  /* 0x0000004c17397211 */ /* 0x004fe400018f0cc7 */
        /* <DEDUP_REMOVED lines=15> */
[-C--:B------:R-:W-:Y:S01]  /*5130*/  FMUL.FTZ R59, R60, R55.reuse ;  /* 0x000000373c3b7220 */ /* 0x080fe20000410000 */
[----:B------:R-:W-:Y:S01]  /*5140*/  PRMT R52, R150, 0x5432, R52 ;  /* 0x0000543296347816 */ /* 0x000fe20000000034 */
[-C--:B------:R-:W-:Y:S01]  /*5150*/  FMUL.FTZ R60, R60, R58.reuse ;  /* 0x0000003a3c3c7220 */ /* 0x080fe20000410000 */
[----:B------:R-:W-:Y:S01]  /*5160*/  LOP3.LUT R61, R14, 0xffff0000, RZ, 0xc0, !PT ;  /* 0xffff00000e3d7812 */ /* 0x000fe200078ec0ff */
[C---:B------:R-:W-:Y:S01]  /*5170*/  FFMA.FTZ R59, R13.reuse, R58, -R59 ;  /* 0x0000003a0d3b7223 */ /* 0x040fe2000001083b */
[----:B------:R-:W-:Y:S01]  /*5180*/  SHF.L.U32 R58, R52, 0x10, RZ ;  /* 0x00000010343a7819 */ /* 0x000fe200000006ff */
[----:B------:R-:W-:Y:S01]  /*5190*/  FFMA.FTZ R60, R13, R55, R60 ;  /* 0x000000370d3c7223 */ /* 0x000fe2000001003c */
        /* <DEDUP_REMOVED lines=27> */
.L_x_3762:
[----:B------:R-:W-:Y:S05]  /*5350*/  BSYNC B2 ;  /* 0x0000000000027941 */ /* 0x000fea0003800000 */
.L_x_3761:
[----:B----4-:R0:W-:Y:S02]  /*5360*/  ST.E.128 desc[UR48][R56.64], R12 ;  /* 0x0000000c38007985 */ /* 0x0101e4000c101d30 */
.L_x_3740:
[----:B------:R-:W-:Y:S05]  /*5370*/  BSYNC B1 ;  /* 0x0000000000017941 */ /* 0x000fea0003800000 */
.L_x_3739:
[----:B------:R-:W-:-:S03]  /*5380*/  UMOV UR4, 0xffffffff ;  /* 0xffffffff00047882 */ /* 0x000fc60000000000 */
[----:B------:R-:W-:Y:S05]  /*5390*/  BRA.DIV UR4, `(.L_x_3763) ;  /* 0x000001e204247947 */ /* 0x000fea000b800000 */
[----:B-1----:R-:W1:Y:S04]  /*53a0*/  SHFL.IDX PT, R116, R116, 0x1, 0x1c1f ;  /* 0x003c1f0074747f89 */ /* 0x002e6800000e0000 */
[----:B------:R-:W0:Y:S02]  /*53b0*/  SHFL.IDX PT, R117, R117, 0x1, 0x1c1f ;  /* 0x003c1f0075757f89 */ /* 0x000e2400000e0000 */
.L_x_4072:
[----:B------:R-:W-:Y:S05]  /*53c0*/  @P4 BRA `(.L_x_3764) ;  /* 0x0000005800084947 */ /* 0x000fea0003800000 */
[----:B------:R-:W-:Y:S01]  /*53d0*/  ISETP.NE.AND P3, PT, R6, RZ, PT ;  /* 0x000000ff0600720c */ /* 0x000fe20003f65270 */
[----:B------:R-:W-:-:S12]  /*53e0*/  BSSY B1, `(.L_x_3765) ;  /* 0x0000038000017945 */ /* 0x000fd80003800000 */
[----:B------:R-:W-:Y:S05]  /*53f0*/  @!P3 BRA `(.L_x_3766) ;  /* 0x0000000000d8b947 */ /* 0x000fea0003800000 */
[----:B0---4-:R0:W4:Y:S01]  /*5400*/  LDS.128 R12, [R27+0x20000] ;  /* 0x020000001b0c7984 */ /* 0x0111220000000c00 */
[C---:B------:R-:W-:Y:S01]  /*5410*/  LEA R52, P3, R16.reuse, R117, 0x1 ;  /* 0x0000007510347211 */ /* 0x040fe200078608ff */
[----:B------:R-:W-:Y:S03]  /*5420*/  BSSY B2, `(.L_x_3767) ;  /* 0x0000032000027945 */ /* 0x000fe60003800000 */
[----:B-1----:R-:W-:Y:S02]  /*5430*/  LEA.HI.X R53, R16, R116, R17, 0x1, P3 ;  /* 0x0000007410357211 */ /* 0x002fe400018f0c11 */
[----:B------:R-:W-:-:S13]  /*5440*/  ISETP.GE.AND P3, PT, R194, R118, PT ;  /* 0x00000076c200720c */ /* 0x000fda0003f66270 */
[----:B0-----:R-:W-:Y:S05]  /*5450*/  @P3 BRA `(.L_x_3768) ;  /* 0x0000000000b83947 */ /* 0x001fea0003800000 */
[----:B------:R-:W-:Y:S01]  /*5460*/  SHF.R.U64 R50, R50, 0x10, R51 ;  /* 0x0000001032327819 */ /* 0x000fe20000001233 */
[----:B----4-:R-:W-:Y:S01]  /*5470*/  IMAD.U32 R56, R13, 0x10000, RZ ;  /* 0x000100000d387824 */ /* 0x010fe200078e00ff */
[--C-:B---3--:R-:W-:Y:S02]  /*5480*/  SHF.R.U64 R11, R48, 0x10, R49.reuse ;  /* 0x00000010300b7819 */ /* 0x108fe40000001231 */
[----:B------:R-:W-:Y:S02]  /*5490*/  SHF.R.U32.HI R48, RZ, 0x10, R49 ;  /* 0x00000010ff307819 */ /* 0x000fe40000011631 */
        /* <DEDUP_REMOVED lines=29> */
[----:B------:R-:W-:Y:S02]  /*5670*/  IMAD.U32 R15, R15, 0x10000, RZ ;  /* 0x000100000f0f7824 */ /* 0x000fe400078e00ff */
[C---:B------:R-:W-:Y:S01]  /*5680*/  FMUL.FTZ R49, R14.reuse, R51 ;  /* 0x000000330e317220 */ /* 0x040fe20000410000 */
[----:B------:R-:W-:-:S03]  /*5690*/  FMUL.FTZ R14, R14, R48 ;  /* 0x000000300e0e7220 */ /* 0x000fc60000410000 */
[C---:B------:R-:W-:Y:S01]  /*56a0*/  FFMA.FTZ R49, R15.reuse, R48, -R49 ;  /* 0x000000300f317223 */ /* 0x040fe20000010831 */
[CC--:B------:R-:W-:Y:S01]  /*56b0*/  FMUL.FTZ R48, R12.reuse, R54.reuse ;  /* 0x000000360c307220 */ /* 0x0c0fe20000410000 */
[----:B------:R-:W-:Y:S01]  /*56c0*/  FFMA.FTZ R14, R15, R51, R14 ;  /* 0x000000330f0e7223 */ /* 0x000fe2000001000e */
[-C--:B------:R-:W-:Y:S02]  /*56d0*/  FMUL.FTZ R12, R12, R11.reuse ;  /* 0x0000000b0c0c7220 */ /* 0x080fe40000410000 */
[C---:B------:R-:W-:Y:S02]  /*56e0*/  FFMA.FTZ R48, R50.reuse, R11, -R48 ;  /* 0x0000000b32307223 */ /* 0x040fe40000010830 */
[----:B------:R-:W-:Y:S01]  /*56f0*/  FFMA.FTZ R12, R50, R54, R12 ;  /* 0x00000036320c7223 */ /* 0x000fe2000001000c */
[----:B------:R-:W-:-:S04]  /*5700*/  F2FP.BF16.F32.PACK_AB R14, R14, R49 ;  /* 0x000000310e0e723e */ /* 0x000fc800000010ff */
[----:B------:R-:W-:Y:S01]  /*5710*/  MOV R15, R14 ;  /* 0x0000000e000f7202 */ /* 0x000fe20000000f00 */
[----:B------:R-:W-:Y:S01]  /*5720*/  IMAD.MOV.U32 R14, RZ, RZ, R56 ;  /* 0x000000ffff0e7224 */ /* 0x000fe200078e0038 */
[----:B------:R-:W-:-:S07]  /*5730*/  F2FP.BF16.F32.PACK_AB R12, R12, R48 ;  /* 0x000000300c0c723e */ /* 0x000fce00000010ff */
.L_x_3768:
[----:B------:R-:W-:Y:S05]  /*5740*/  BSYNC B2 ;  /* 0x0000000000027941 */ /* 0x000fea0003800000 */
.L_x_3767:
[----:B----4-:R0:W-:Y:S02]  /*5750*/  ST.E.128 desc[UR48][R52.64], R12 ;  /* 0x0000000c34007985 */ /* 0x0101e4000c101d30 */
.L_x_3766:
[----:B------:R-:W-:Y:S05]  /*5760*/  BSYNC B1 ;  /* 0x0000000000017941 */ /* 0x000fea0003800000 */
.L_x_3765:
[----:B------:R-:W-:Y:S01]  /*5770*/  ISETP.NE.AND P3, PT, R7, RZ, PT ;  /* 0x000000ff0700720c */ /* 0x000fe20003f65270 */
[----:B------:R-:W-:-:S12]  /*5780*/  BSSY B1, `(.L_x_3769) ;  /* 0x0000039000017945 */ /* 0x000fd80003800000 */
[----:B------:R-:W-:Y:S05]  /*5790*/  @!P3 BRA `(.L_x_3770) ;  /* 0x0000000000dcb947 */ /* 0x000fea0003800000 */
[----:B0---4-:R0:W4:Y:S01]  /*57a0*/  LDS.128 R12, [R80+0x20000] ;  /* 0x02000000500c7984 */ /* 0x0111220000000c00 */
[----:B------:R-:W-:Y:S01]  /*57b0*/  ISETP.GE.AND P3, PT, R208, R118, PT ;  /* 0x00000076d000720c */ /* 0x000fe20003f66270 */
[----:B---3--:R-:W-:Y:S01]  /*57c0*/  IMAD.SHL.U32 R11, R197, 0x8, RZ ;  /* 0x00000008c50b7824 */ /* 0x008fe200078e00ff */
[----:B------:R-:W-:Y:S01]  /*57d0*/  BSSY B2, `(.L_x_3771) ;  /* 0x0000032000027945 */ /* 0x000fe20003800000 */
[----:B------:R-:W-:Y:S02]  /*57e0*/  IMAD.MOV.U32 R48, RZ, RZ, R117 ;  /* 0x000000ffff307224 */ /* 0x000fe400078e0075 */
[----:B-1----:R-:W-:Y:S02]  /*57f0*/  IMAD.MOV.U32 R49, RZ, RZ, R116 ;  /* 0x000000ffff317224 */ /* 0x002fe400078e0074 */
[----:B------:R-:W-:-:S06]  /*5800*/  IMAD.WIDE R48, R11, 0x2, R48 ;  /* 0x000000020b307825 */ /* 0x000fcc00078e0230 */
[----:B0-----:R-:W-:Y:S05]  /*5810*/  @P3 BRA `(.L_x_3772) ;  /* 0x0000000000b43947 */ /* 0x001fea0003800000 */
        /* <DEDUP_REMOVED lines=45> */
.L_x_3772:
[----:B------:R-:W-:Y:S05]  /*5af0*/  BSYNC B2 ;  /* 0x0000000000027941 */ /* 0x000fea0003800000 */
.L_x_3771:
[----:B----4-:R0:W-:Y:S02]  /*5b00*/  ST.E.128 desc[UR48][R48.64], R12 ;  /* 0x0000000c30007985 */ /* 0x0101e4000c101d30 */
.L_x_3770:
[----:B------:R-:W-:Y:S05]  /*5b10*/  BSYNC B1 ;  /* 0x0000000000017941 */ /* 0x000fea0003800000 */
.L_x_3769:
        /* <DEDUP_REMOVED lines=13> */
[----:B------:R-:W-:Y:S02]  /*5bf0*/  SHF.R.U64 R49, R40, 0x10, R41 ;  /* 0x0000001028317819 */ /* 0x000fe40000001229 */
[----:B------:R-:W-:Y:S02]  /*5c00*/  SHF.R.U32.HI R46, RZ, 0x10, R43 ;  /* 0x00000010ff2e7819 */ /* 0x000fe4000001162b */
        /* <DEDUP_REMOVED lines=12> */
[----:B------:R-:W-:Y:S01]  /*5cd0*/  IMAD.U32 R13, R12, 0x10000, RZ ;  /* 0x000100000c0d7824 */ /* 0x000fe200078e00ff */
[----:B------:R-:W-:Y:S01]  /*5ce0*/  SHF.L.U32 R40, R14, 0x10, RZ ;  /* 0x000000100e287819 */ /* 0x000fe200000006ff */
[----:B------:R-:W-:Y:S01]  /*5cf0*/  FMUL.FTZ R51, R47, R50 ;  /* 0x000000322f337220 */ /* 0x000fe20000410000 */
[----:B------:R-:W-:Y:S01]  /*5d00*/  LOP3.LUT R14, R15, 0xffff0000, RZ, 0xc0, !PT ;  /* 0xffff00000f0e7812 */ /* 0x000fe200078ec0ff */
[-C--:B------:R-:W-:Y:S01]  /*5d10*/  FMUL.FTZ R47, R47, R49.reuse ;  /* 0x000000312f2f7220 */ /* 0x080fe20000410000 */
[----:B------:R-:W-:Y:S01]  /*5d20*/  FMUL.FTZ R11, R11, R46 ;  /* 0x0000002e0b0b7220 */ /* 0x000fe20000410000 */
[----:B------:R-:W-:Y:S01]  /*5d30*/  LOP3.LUT R145, R145, 0xffff0000, RZ, 0xc0, !PT ;  /* 0xffff000091917812 */ /* 0x000fe200078ec0ff */
[----:B------:R-:W-:Y:S01]  /*5d40*/  IMAD.U32 R42, R42, 0x10000, RZ ;  /* 0x000100002a2a7824 */ /* 0x000fe200078e00ff */
[----:B------:R-:W-:Y:S01]  /*5d50*/  LOP3.LUT R144, R144, 0xffff0000, RZ, 0xc0, !PT ;  /* 0xffff000090907812 */ /* 0x000fe200078ec0ff */
[----:B------:R-:W-:Y:S01]  /*5d60*/  IMAD.U32 R41, R41, 0x10000, RZ ;  /* 0x0001000029297824 */ /* 0x000fe200078e00ff */
[----:B------:R-:W-:Y:S01]  /*5d70*/  LOP3.LUT R12, R12, 0xffff0000, RZ, 0xc0, !PT ;  /* 0xffff00000c0c7812 */ /* 0x000fe200078ec0ff */
[C---:B------:R-:W-:Y:S01]  /*5d80*/  FFMA.FTZ R49, R48.reuse, R49, -R51 ;  /* 0x0000003130317223 */ /* 0x040fe20000010833 */
[----:B------:R-:W-:Y:S01]  /*5d90*/  FFMA.FTZ R48, R48, R50, R47 ;  /* 0x0000003230307223 */ /* 0x000fe2000001002f */
[C---:B------:R-:W-:Y:S01]  /*5da0*/  FFMA.FTZ R46, R40.reuse, R46, -R53 ;  /* 0x0000002e282e7223 */ /* 0x040fe20000010835 */
[----:B------:R-:W-:Y:S01]  /*5db0*/  FFMA.FTZ R43, R40, R43, R11 ;  /* 0x0000002b282b7223 */ /* 0x000fe2000001000b */
[C---:B------:R-:W-:Y:S01]  /*5dc0*/  FMUL.FTZ R40, R14.reuse, R145 ;  /* 0x000000910e287220 */ /* 0x040fe20000410000 */
[----:B------:R-:W-:Y:S01]  /*5dd0*/  FMUL.FTZ R50, R14, R144 ;  /* 0x000000900e327220 */ /* 0x000fe20000410000 */
[----:B------:R-:W-:-:S02]  /*5de0*/  IMAD.U32 R15, R15, 0x10000, RZ ;  /* 0x000100000f0f7824 */ /* 0x000fc400078e00ff */
[C---:B------:R-:W-:Y:S01]  /*5df0*/  FMUL.FTZ R14, R12.reuse, R42 ;  /* 0x0000002a0c0e7220 */ /* 0x040fe20000410000 */
[-C--:B------:R-:W-:Y:S01]  /*5e00*/  FMUL.FTZ R11, R12, R41.reuse ;  /* 0x000000290c0b7220 */ /* 0x080fe20000410000 */
        /* <DEDUP_REMOVED lines=9> */
.L_x_3776:
[----:B------:R-:W-:Y:S05]  /*5ea0*/  BSYNC B2 ;  /* 0x0000000000027941 */ /* 0x000fea0003800000 */
.L_x_3775:
[----:B----4-:R0:W-:Y:S02]  /*5eb0*/  ST.E.128 desc[UR48][R44.64], R12 ;  /* 0x0000000c2c007985 */ /* 0x0101e4000c101d30 */
.L_x_3774:
[----:B------:R-:W-:Y:S05]  /*5ec0*/  BSYNC B1 ;  /* 0x0000000000017941 */ /* 0x000fea0003800000 */
.L_x_3773:
        /* <DEDUP_REMOVED lines=11> */
[--C-:B------:R-:W-:Y:S01]  /*5f80*/  SHF.R.U64 R46, R36, 0x10, R37.reuse ;  /* 0x00000010242e7819 */ /* 0x100fe20000001225 */
[C---:B------:R-:W-:Y:S01]  /*5f90*/  IMAD.U32 R36, R14.reuse, 0x10000, RZ ;  /* 0x000100000e247824 */ /* 0x040fe200078e00ff */
[----:B------:R-:W-:Y:S02]  /*5fa0*/  SHF.R.U32.HI R44, RZ, 0x10, R37 ;  /* 0x00000010ff2c7819 */ /* 0x000fe40000011625 */
[----:B------:R-:W-:Y:S01]  /*5fb0*/  LOP3.LUT R37, R14, 0xffff0000, RZ, 0xc0, !PT ;  /* 0xffff00000e257812 */ /* 0x000fe200078ec0ff */
[C---:B------:R-:W-:Y:S01]  /*5fc0*/  IMAD.U32 R14, R15.reuse, 0x10000, RZ ;  /* 0x000100000f0e7824 */ /* 0x040fe200078e00ff */
[----:B---3--:R-:W-:Y:S02]  /*5fd0*/  LOP3.LUT R11, R15, 0xffff0000, RZ, 0xc0, !PT ;  /* 0xffff00000f0b7812 */ /* 0x008fe400078ec0ff */
[----:B------:R-:W-:-:S02]  /*5fe0*/  PRMT R42, R131, 0x5410, R42 ;  /* 0x00005410832a7816 */ /* 0x000fc4000000002a */
[C---:B------:R-:W-:Y:S02]  /*5ff0*/  PRMT R15, R115.reuse, 0x5410, R46 ;  /* 0x00005410730f7816 */ /* 0x040fe4000000002e */
[----:B------:R-:W-:Y:S02]  /*6000*/  SHF.R.U32.HI R38, RZ, 0x10, R39 ;  /* 0x00000010ff267819 */ /* 0x000fe40000011627 */
[----:B------:R-:W-:Y:S02]  /*6010*/  PRMT R115, R115, 0x5432, R44 ;  /* 0x0000543273737816 */ /* 0x000fe4000000002c */
[----:B------:R-:W-:Y:S01]  /*6020*/  LOP3.LUT R39, R13, 0xffff0000, RZ, 0xc0, !PT ;  /* 0xffff00000d277812 */ /* 0x000fe200078ec0ff */
[----:B------:R-:W-:Y:S01]  /*6030*/  IMAD.U32 R13, R12, 0x10000, RZ ;  /* 0x000100000c0d7824 */ /* 0x000fe200078e00ff */
[----:B------:R-:W-:Y:S01]  /*6040*/  LOP3.LUT R46, R42, 0xffff0000, RZ, 0xc0, !PT ;  /* 0xffff00002a2e7812 */ /* 0x000fe200078ec0ff */
[----:B------:R-:W-:Y:S01]  /*6050*/  IMAD.U32 R45, R115, 0x10000, RZ ;  /* 0x00010000732d7824 */ /* 0x000fe200078e00ff */
[----:B------:R-:W-:-:S02]  /*6060*/  LOP3.LUT R44, R15, 0xffff0000, RZ, 0xc0, !PT ;  /* 0xffff00000f2c7812 */ /* 0x000fc400078ec0ff */
[----:B------:R-:W-:Y:S01]  /*6070*/  PRMT R131, R131, 0x5432, R38 ;  /* 0x0000543283837816 */ /* 0x000fe20000000026 */
[----:B------:R-:W-:Y:S01]  /*6080*/  FMUL.FTZ R48, R39, R46 ;  /* 0x0000002e27307220 */ /* 0x000fe20000410000 */
[----:B------:R-:W-:Y:S01]  /*6090*/  LOP3.LUT R115, R115, 0xffff0000, RZ, 0xc0, !PT ;  /* 0xffff000073737812 */ /* 0x000fe200078ec0ff */
[-C--:B------:R-:W-:Y:S01]  /*60a0*/  FMUL.FTZ R47, R39, R44.reuse ;  /* 0x0000002c272f7220 */ /* 0x080fe20000410000 */
[----:B------:R-:W-:Y:S01]  /*60b0*/  LOP3.LUT R39, R12, 0xffff0000, RZ, 0xc0, !PT ;  /* 0xffff00000c277812 */ /* 0x000fe200078ec0ff */
[----:B------:R-:W-:Y:S02]  /*60c0*/  IMAD.U32 R38, R131, 0x10000, RZ ;  /* 0x0001000083267824 */ /* 0x000fe400078e00ff */
[C---:B------:R-:W-:Y:S01]  /*60d0*/  FFMA.FTZ R12, R43.reuse, R44, -R48 ;  /* 0x0000002c2b0c7223 */ /* 0x040fe20000010830 */
[----:B------:R-:W-:Y:S01]  /*60e0*/  FFMA.FTZ R43, R43, R46, R47 ;  /* 0x0000002e2b2b7223 */ /* 0x000fe2000001002f */
[C---:B------:R-:W-:Y:S01]  /*60f0*/  FMUL.FTZ R47, R37.reuse, R45 ;  /* 0x0000002d252f7220 */ /* 0x040fe20000410000 */
[----:B------:R-:W-:Y:S01]  /*6100*/  FMUL.FTZ R49, R37, R38 ;  /* 0x0000002625317220 */ /* 0x000fe20000410000 */
[----:B------:R-:W-:Y:S01]  /*6110*/  LOP3.LUT R131, R131, 0xffff0000, RZ, 0xc0, !PT ;  /* 0xffff000083837812 */ /* 0x000fe200078ec0ff */
[----:B------:R-:W-:-:S02]  /*6120*/  IMAD.U32 R44, R42, 0x10000, RZ ;  /* 0x000100002a2c7824 */ /* 0x000fc400078e00ff */
[C---:B------:R-:W-:Y:S01]  /*6130*/  FFMA.FTZ R38, R36.reuse, R38, R47 ;  /* 0x0000002624267223 */ /* 0x040fe2000001002f */
[----:B------:R-:W-:Y:S02]  /*6140*/  IMAD.U32 R42, R15, 0x10000, RZ ;  /* 0x000100000f2a7824 */ /* 0x000fe400078e00ff */
[----:B------:R-:W-:Y:S01]  /*6150*/  FFMA.FTZ R37, R36, R45, -R49 ;  /* 0x0000002d24257223 */ /* 0x000fe20000010831 */
[----:B------:R-:W-:Y:S01]  /*6160*/  FMUL.FTZ R36, R39, R44 ;  /* 0x0000002c27247220 */ /* 0x000fe20000410000 */
        /* <DEDUP_REMOVED lines=10> */
[----:B------:R-:W-:-:S07]  /*6210*/  F2FP.BF16.F32.PACK_AB R12, R39, R36 ;  /* 0x00000024270c723e */ /* 0x000fce00000010ff */
.L_x_3780:
[----:B------:R-:W-:Y:S05]  /*6220*/  BSYNC B2 ;  /* 0x0000000000027941 */ /* 0x000fea0003800000 */
.L_x_3779:
[----:B----4-:R0:W-:Y:S02]  /*6230*/  ST.E.128 desc[UR48][R40.64], R12 ;  /* 0x0000000c28007985 */ /* 0x0101e4000c101d30 */
.L_x_3778:
[----:B------:R-:W-:Y:S05]  /*6240*/  BSYNC B1 ;  /* 0x0000000000017941 */ /* 0x000fea0003800000 */
.L_x_3777:
        /* <DEDUP_REMOVED lines=17> */
[----:B----4-:R-:W-:Y:S01]  /*6360*/  LOP3.LUT R33, R13, 0xffff0000, RZ, 0xc0, !PT ;  /* 0xffff00000d217812 */ /* 0x010fe200078ec0ff */
[----:B------:R-:W-:Y:S01]  /*6370*/  IMAD.U32 R41, R114, 0x10000, RZ ;  /* 0x0001000072297824 */ /* 0x000fe200078e00ff */
[C---:B------:R-:W-:Y:S01]  /*6380*/  LOP3.LUT R42, R40.reuse, 0xffff0000, RZ, 0xc0, !PT ;  /* 0xffff0000282a7812 */ /* 0x040fe200078ec0ff */
[----:B------:R-:W-:Y:S01]  /*6390*/  IMAD.U32 R39, R79, 0x10000, RZ ;  /* 0x000100004f277824 */ /* 0x000fe200078e00ff */
[----:B------:R-:W-:Y:S01]  /*63a0*/  LOP3.LUT R38, R35, 0xffff0000, RZ, 0xc0, !PT ;  /* 0xffff000023267812 */ /* 0x000fe200078ec0ff */
[----:B------:R-:W-:Y:S01]  /*63b0*/  IMAD.U32 R40, R40, 0x10000, RZ ;  /* 0x0001000028287824 */ /* 0x000fe200078e00ff */
[C---:B------:R-:W-:Y:S01]  /*63c0*/  SHF.L.U32 R32, R14.reuse, 0x10, RZ ;  /* 0x000000100e207819 */ /* 0x040fe200000006ff */
[----:B------:R-:W-:Y:S01]  /*63d0*/  FMUL.FTZ R44, R33, R42 ;  /* 0x0000002a212c7220 */ /* 0x000fe20000410000 */
[----:B------:R-:W-:Y:S01]  /*63e0*/  LOP3.LUT R34, R14, 0xffff0000, RZ, 0xc0, !PT ;  /* 0xffff00000e227812 */ /* 0x000fe200078ec0ff */
[C---:B------:R-:W-:Y:S01]  /*63f0*/  IMAD.U32 R14, R15.reuse, 0x10000, RZ ;  /* 0x000100000f0e7824 */ /* 0x040fe200078e00ff */
[----:B---3--:R-:W-:Y:S01]  /*6400*/  LOP3.LUT R11, R15, 0xffff0000, RZ, 0xc0, !PT ;  /* 0xffff00000f0b7812 */ /* 0x008fe200078ec0ff */
[----:B------:R-:W-:-:S02]  /*6410*/  IMAD.U32 R15, R13, 0x10000, RZ ;  /* 0x000100000d0f7824 */ /* 0x000fc400078e00ff */
[-C--:B------:R-:W-:Y:S01]  /*6420*/  FMUL.FTZ R33, R33, R38.reuse ;  /* 0x0000002621217220 */ /* 0x080fe20000410000 */
[----:B------:R-:W-:Y:S01]  /*6430*/  LOP3.LUT R114, R114, 0xffff0000, RZ, 0xc0, !PT ;  /* 0xffff000072727812 */ /* 0x000fe200078ec0ff */
[----:B------:R-:W-:Y:S02]  /*6440*/  IMAD.U32 R13, R12, 0x10000, RZ ;  /* 0x000100000c0d7824 */ /* 0x000fe400078e00ff */
[C---:B------:R-:W-:Y:S01]  /*6450*/  FFMA.FTZ R44, R15.reuse, R38, -R44 ;  /* 0x000000260f2c7223 */ /* 0x040fe2000001082c */
[----:B------:R-:W-:Y:S01]  /*6460*/  FFMA.FTZ R33, R15, R42, R33 ;  /* 0x0000002a0f217223 */ /* 0x000fe20000010021 */
[C---:B------:R-:W-:Y:S01]  /*6470*/  FMUL.FTZ R15, R34.reuse, R39 ;  /* 0x00000027220f7220 */ /* 0x040fe20000410000 */
[-C--:B------:R-:W-:Y:S01]  /*6480*/  FMUL.FTZ R43, R34, R41.reuse ;  /* 0x00000029222b7220 */ /* 0x080fe20000410000 */
[----:B------:R-:W-:Y:S01]  /*6490*/  LOP3.LUT R79, R79, 0xffff0000, RZ, 0xc0, !PT ;  /* 0xffff00004f4f7812 */ /* 0x000fe200078ec0ff */
[----:B------:R-:W-:Y:S01]  /*64a0*/  IMAD.U32 R35, R35, 0x10000, RZ ;  /* 0x0001000023237824 */ /* 0x000fe200078e00ff */
[----:B------:R-:W-:Y:S01]  /*64b0*/  LOP3.LUT R12, R12, 0xffff0000, RZ, 0xc0, !PT ;  /* 0xffff00000c0c7812 */ /* 0x000fe200078ec0ff */
[C---:B------:R-:W-:Y:S01]  /*64c0*/  FFMA.FTZ R34, R32.reuse, R41, R15 ;  /* 0x0000002920227223 */ /* 0x040fe2000001000f */
        /* <DEDUP_REMOVED lines=12> */
[----:B------:R-:W-:-:S07]  /*6590*/  F2FP.BF16.F32.PACK_AB R12, R11, R32 ;  /* 0x000000200b0c723e */ /* 0x000fce00000010ff */
.L_x_3784:
[----:B------:R-:W-:Y:S05]  /*65a0*/  BSYNC B2 ;  /* 0x0000000000027941 */ /* 0x000fea0003800000 */
.L_x_3783:
[----:B----4-:R0:W-:Y:S02]  /*65b0*/  ST.E.128 desc[UR48][R36.64], R12 ;  /* 0x0000000c24007985 */ /* 0x0101e4000c101d30 */
.L_x_3782:
[----:B------:R-:W-:Y:S05]  /*65c0*/  BSYNC B1 ;  /* 0x0000000000017941 */ /* 0x000fea0003800000 */
.L_x_3781:
[----:B------:R-:W-:-:S13]  /*65d0*/  ISETP.NE.AND P3, PT, R20, RZ, PT ;  /* 0x000000ff1400720c */ /* 0x000fda0003f65270 */
        /* <DEDUP_REMOVED lines=9> */
[--C-:B------:R-:W-:Y:S02]  /*6670*/  SHF.R.U64 R35, R30, 0x10, R31.reuse ;  /* 0x000000101e237819 */ /* 0x100fe4000000121f */
[----:B---3--:R-:W-:Y:S02]  /*6680*/  SHF.R.U32.HI R11, RZ, 0x10, R31 ;  /* 0x00000010ff0b7819 */ /* 0x008fe4000001161f */
[----:B------:R-:W-:Y:S02]  /*6690*/  SHF.R.U32.HI R34, RZ, 0x10, R29 ;  /* 0x00000010ff227819 */ /* 0x000fe4000001161d */
[----:B------:R-:W-:Y:S02]  /*66a0*/  PRMT R31, R77, 0x5432, R36 ;  /* 0x000054324d1f7816 */ /* 0x000fe40000000024 */
[----:B------:R-:W-:-:S02]  /*66b0*/  PRMT R36, R78, 0x5410, R35 ;  /* 0x000054104e247816 */ /* 0x000fc40000000023 */
[----:B------:R-:W-:Y:S01]  /*66c0*/  PRMT R78, R78, 0x5432, R11 ;  /* 0x000054324e4e7816 */ /* 0x000fe2000000000b */
[----:B------:R-:W-:Y:S01]  /*66d0*/  IMAD.U32 R11, R12, 0x10000, RZ ;  /* 0x000100000c0b7824 */ /* 0x000fe200078e00ff */
[----:B------:R-:W-:Y:S01]  /*66e0*/  LOP3.LUT R29, R14, 0xffff0000, RZ, 0xc0, !PT ;  /* 0xffff00000e1d7812 */ /* 0x000fe200078ec0ff */
[----:B------:R-:W-:Y:S01]  /*66f0*/  IMAD.U32 R14, R13, 0x10000, RZ ;  /* 0x000100000d0e7824 */ /* 0x000fe200078e00ff */
[----:B------:R-:W-:Y:S01]  /*6700*/  PRMT R77, R77, 0x5410, R34 ;  /* 0x000054104d4d7816 */ /* 0x000fe20000000022 */
[----:B------:R-:W-:Y:S01]  /*6710*/  IMAD.U32 R38, R78, 0x10000, RZ ;  /* 0x000100004e267824 */ /* 0x000fe200078e00ff */
[----:B------:R-:W-:Y:S02]  /*6720*/  LOP3.LUT R13, R13, 0xffff0000, RZ, 0xc0, !PT ;  /* 0xffff00000d0d7812 */ /* 0x000fe400078ec0ff */
[C---:B------:R-:W-:Y:S01]  /*6730*/  LOP3.LUT R37, R36.reuse, 0xffff0000, RZ, 0xc0, !PT ;  /* 0xffff000024257812 */ /* 0x040fe200078ec0ff */
[----:B------:R-:W-:Y:S01]  /*6740*/  IMAD.U32 R35, R77, 0x10000, RZ ;  /* 0x000100004d237824 */ /* 0x000fe200078e00ff */
[----:B------:R-:W-:Y:S01]  /*6750*/  LOP3.LUT R34, R31, 0xffff0000, RZ, 0xc0, !PT ;  /* 0xffff00001f227812 */ /* 0x000fe200078ec0ff */
[----:B------:R-:W-:Y:S01]  /*6760*/  IMAD.U32 R36, R36, 0x10000, RZ ;  /* 0x0001000024247824 */ /* 0x000fe200078e00ff */
[----:B------:R-:W-:Y:S01]  /*6770*/  LOP3.LUT R12, R12, 0xffff0000, RZ, 0xc0, !PT ;  /* 0xffff00000c0c7812 */ /* 0x000fe200078ec0ff */
[----:B------:R-:W-:Y:S01]  /*6780*/  FMUL.FTZ R39, R13, R37 ;  /* 0x000000250d277220 */ /* 0x000fe20000410000 */
[----:B------:R-:W-:Y:S01]  /*6790*/  LOP3.LUT R30, R15, 0xffff0000, RZ, 0xc0, !PT ;  /* 0xffff00000f1e7812 */ /* 0x000fe200078ec0ff */
[----:B------:R-:W-:Y:S01]  /*67a0*/  FMUL.FTZ R40, R13, R34 ;  /* 0x000000220d287220 */ /* 0x000fe20000410000 */
[C---:B------:R-:W-:Y:S01]  /*67b0*/  FMUL.FTZ R13, R29.reuse, R38 ;  /* 0x000000261d0d7220 */ /* 0x040fe20000410000 */
[----:B------:R-:W-:Y:S01]  /*67c0*/  FMUL.FTZ R29, R29, R35 ;  /* 0x000000231d1d7220 */ /* 0x000fe20000410000 */
        /* <DEDUP_REMOVED lines=20> */
[----:B------:R-:W-:-:S02]  /*6910*/  F2FP.BF16.F32.PACK_AB R15, R29, R34 ;  /* 0x000000221d0f723e */ /* 0x000fc400000010ff */
[----:B------:R-:W-:-:S07]  /*6920*/  MOV R13, R39 ;  /* 0x00000027000d7202 */ /* 0x000fce0000000f00 */
.L_x_3786:
[----:B------:R-:W-:Y:S05]  /*6930*/  BSYNC B1 ;  /* 0x0000000000017941 */ /* 0x000fea0003800000 */
.L_x_3785:
[----:B----4-:R0:W-:Y:S01]  /*6940*/  ST.E.128 desc[UR48][R32.64], R12 ;  /* 0x0000000c20007985 */ /* 0x0101e2000c101d30 */
[----:B------:R-:W-:Y:S05]  /*6950*/  BRA `(.L_x_3764) ;  /* 0x0000004000a47947 */ /* 0x000fea0003800000 */
.L_x_3730:
        /* <DEDUP_REMOVED lines=21> */
[----:B------:R-:W-:Y:S06]  /*6ab0*/  @P3 BRA `(.L_x_3788) ;  /* 0x00000000007c3947 */ /* 0x000fec0003800000 */
[----:B------:R-:W-:Y:S01]  /*6ac0*/  IADD3 R30, P2, R94, R14, RZ ;  /* 0x0000000e5e1e7210 */ /* 0x000fe20007f5e0ff */
[----:B------:R-:W-:Y:S01]  /*6ad0*/  ULDC.64 UR4, c[0x0][0x3e8] ;  /* 0x0000fa0000047ab9 */ /* 0x000fe20000000a00 */
[----:B------:R-:W-:Y:S02]  /*6ae0*/  CS2R R38, SRZ ;  /* 0x0000000000267805 */ /* 0x000fe4000001ff00 */
[----:B------:R-:W-:Y:S02]  /*6af0*/  CS2R R36, SRZ ;  /* 0x0000000000247805 */ /* 0x000fe4000001ff00 */
[----:B------:R-:W-:Y:S01]  /*6b00*/  CS2R R62, SRZ ;  /* 0x00000000003e7805 */ /* 0x000fe2000001ff00 */
[----:B------:R-:W-:Y:S01]  /*6b10*/  IMAD.X R31, R11, 0x1, R99, P2 ;  /* 0x000000010b1f7824 */ /* 0x000fe200010e0663 */
[----:B------:R-:W-:Y:S02]  /*6b20*/  IADD3 R28, P2, R88, R12, RZ ;  /* 0x0000000c581c7210 */ /* 0x000fe40007f5e0ff */
[----:B------:R-:W-:-:S03]  /*6b30*/  CS2R R60, SRZ ;  /* 0x00000000003c7805 */ /* 0x000fc6000001ff00 */
        /* <DEDUP_REMOVED lines=13> */
[----:B------:R-:W-:Y:S02]  /*6c10*/  ISETP.GE.AND P2, PT, R193, R118, PT ;  /* 0x00000076c100720c */ /* 0x000fe40003f46270 */
[----:B------:R-:W-:Y:S02]  /*6c20*/  CS2R R30, SRZ ;  /* 0x00000000001e7805 */ /* 0x000fe4000001ff00 */
[----:B------:R-:W-:Y:S02]  /*6c30*/  CS2R R28, SRZ ;  /* 0x00000000001c7805 */ /* 0x000fe4000001ff00 */
[----:B------:R-:W-:-:S02]  /*6c40*/  CS2R R42, SRZ ;  /* 0x00000000002a7805 */ /* 0x000fc4000001ff00 */
[----:B------:R-:W-:-:S05]  /*6c50*/  CS2R R40, SRZ ;  /* 0x0000000000287805 */ /* 0x000fca000001ff00 */
[----:B------:R0:W5:Y:S04]  /*6c60*/  @!P2 LDG.E.128 R32, desc[UR48][R64.64+0x40] ;  /* 0x000040304020a981 */ /* 0x000168000c1e1d00 */
[----:B------:R0:W5:Y:S01]  /*6c70*/  @!P2 LDG.E.128 R44, desc[UR48][R68.64+0x40] ;  /* 0x00004030442ca981 */ /* 0x000162000c1e1d00 */
[----:B------:R-:W-:-:S13]  /*6c80*/  ISETP.GE.AND P2, PT, R192, R118, PT ;  /* 0x00000076c000720c */ /* 0x000fda0003f46270 */
[----:B------:R0:W5:Y:S04]  /*6c90*/  @!P2 LDG.E.128 R28, desc[UR48][R64.64+0x80] ;  /* 0x00008030401ca981 */ /* 0x000168000c1e1d00 */
[----:B------:R0:W5:Y:S02]  /*6ca0*/  @!P2 LDG.E.128 R40, desc[UR48][R68.64+0x80] ;  /* 0x000080304428a981 */ /* 0x000164000c1e1d00 */
.L_x_3788:
[----:B------:R-:W-:Y:S05]  /*6cb0*/  BSYNC B1 ;  /* 0x0000000000017941 */ /* 0x000fea0003800000 */
.L_x_3787:
[----:B------:R-:W-:Y:S01]  /*6cc0*/  VIADD R77, R202, 0x40 ;  /* 0x00000040ca4d7836 */ /* 0x000fe20000000000 */
[----:B------:R-:W-:Y:S01]  /*6cd0*/  BSSY B1, `(.L_x_3789) ;  /* 0x0000028000017945 */ /* 0x000fe20003800000 */
[----:B0-----:R-:W-:Y:S02]  /*6ce0*/  CS2R R64, SRZ ;  /* 0x0000000000407805 */ /* 0x001fe4000001ff00 */
[----:B------:R-:W-:Y:S02]  /*6cf0*/  CS2R R70, SRZ ;  /* 0x0000000000467805 */ /* 0x000fe4000001ff00 */
[----:B------:R-:W-:Y:S02]  /*6d00*/  CS2R R68, SRZ ;  /* 0x0000000000447805 */ /* 0x000fe4000001ff00 */
[----:B------:R-:W-:Y:S02]  /*6d10*/  ISETP.GE.AND P4, PT, R77, R83, PT ;  /* 0x000000534d00720c */ /* 0x000fe40003f86270 */
[----:B------:R-:W-:-:S02]  /*6d20*/  CS2R R74, SRZ ;  /* 0x00000000004a7805 */ /* 0x000fc4000001ff00 */
[----:B------:R-:W-:Y:S01]  /*6d30*/  CS2R R72, SRZ ;  /* 0x0000000000487805 */ /* 0x000fe2000001ff00 */
[----:B-----5:R-:W-:-:S08]  /*6d40*/  IMAD.MOV.U32 R76, RZ, RZ, R30 ;  /* 0x000000ffff4c7224 */ /* 0x020fd000078e001e */
[----:B------:R-:W-:Y:S05]  /*6d50*/  @P4 BRA `(.L_x_3790) ;  /* 0x00000000007c4947 */ /* 0x000fea0003800000 */
[----:B------:R-:W-:Y:S01]  /*6d60*/  IADD3 R15, P2, P5, R94, R14, R103 ;  /* 0x0000000e5e0f7210 */ /* 0x000fe20007d5e067 */
[----:B------:R-:W-:Y:S01]  /*6d70*/  ULDC.64 UR4, c[0x0][0x3e8] ;  /* 0x0000fa0000047ab9 */ /* 0x000fe20000000a00 */
[----:B------:R-:W-:Y:S02]  /*6d80*/  CS2R R58, SRZ ;  /* 0x00000000003a7805 */ /* 0x000fe4000001ff00 */
[----:B------:R-:W-:Y:S02]  /*6d90*/  CS2R R56, SRZ ;  /* 0x0000000000387805 */ /* 0x000fe4000001ff00 */
[----:B------:R-:W-:Y:S02]  /*6da0*/  IADD3.X R48, R99, R11, R102, P2, P5 ;  /* 0x0000000b63307210 */ /* 0x000fe400017ea466 */
[----:B------:R-:W-:Y:S02]  /*6db0*/  CS2R R74, SRZ ;  /* 0x00000000004a7805 */ /* 0x000fe4000001ff00 */
[----:B------:R-:W-:-:S02]  /*6dc0*/  IADD3 R13, P2, P5, R88, R12, R105 ;  /* 0x0000000c580d7210 */ /* 0x000fc40007d5e069 */
[----:B------:R-:W-:Y:S02]  /*6dd0*/  CS2R R72, SRZ ;  /* 0x0000000000487805 */ /* 0x000fe4000001ff00 */
        /* <DEDUP_REMOVED lines=23> */
.L_x_3790:
[----:B------:R-:W-:Y:S05]  /*6f50*/  BSYNC B1 ;  /* 0x0000000000017941 */ /* 0x000fea0003800000 */
.L_x_3789:
[----:B0-----:R-:W-:Y:S01]  /*6f60*/  IMAD.MOV.U32 R12, RZ, RZ, R28 ;  /* 0x000000ffff0c7224 */ /* 0x001fe200078e001c */
[----:B------:R-:W-:Y:S01]  /*6f70*/  ISETP.NE.AND P2, PT, R214, 0x3, PT ;  /* 0x00000003d600780c */ /* 0x000fe20003f45270 */
[----:B------:R-:W-:Y:S02]  /*6f80*/  IMAD.MOV.U32 R11, RZ, RZ, R29 ;  /* 0x000000ffff0b7224 */ /* 0x000fe400078e001d */
[----:B------:R-:W-:Y:S02]  /*6f90*/  IMAD.MOV.U32 R13, RZ, RZ, R31 ;  /* 0x000000ffff0d7224 */ /* 0x000fe400078e001f */
[----:B------:R-:W-:Y:S01]  /*6fa0*/  IMAD.MOV.U32 R14, RZ, RZ, R34 ;  /* 0x000000ffff0e7224 */ /* 0x000fe200078e0022 */
[----:B------:R-:W-:Y:S01]  /*6fb0*/  PRMT R159, R12, 0x5410, R11 ;  /* 0x000054100c9f7816 */ /* 0x000fe2000000000b */
[----:B------:R-:W-:Y:S01]  /*6fc0*/  IMAD.MOV.U32 R11, RZ, RZ, R32 ;  /* 0x000000ffff0b7224 */ /* 0x000fe200078e0020 */
[----:B------:R-:W-:Y:S01]  /*6fd0*/  PRMT R158, R76, 0x5410, R13 ;  /* 0x000054104c9e7816 */ /* 0x000fe2000000000d */
[----:B------:R-:W-:-:S02]  /*6fe0*/  IMAD.MOV.U32 R12, RZ, RZ, R33 ;  /* 0x000000ffff0c7224 */ /* 0x000fc400078e0021 */
[----:B------:R-:W-:-:S03]  /*6ff0*/  IMAD.MOV.U32 R13, RZ, RZ, R35 ;  /* 0x000000ffff0d7224 */ /* 0x000fc600078e0023 */
[----:B------:R-:W-:Y:S01]  /*7000*/  PRMT R165, R12, 0x5410, R11 ;  /* 0x000054100ca57816 */ /* 0x000fe2000000000b */
[----:B------:R-:W-:Y:S01]  /*7010*/  IMAD.MOV.U32 R11, RZ, RZ, R38 ;  /* 0x000000ffff0b7224 */ /* 0x000fe200078e0026 */
[----:B------:R-:W-:Y:S01]  /*7020*/  PRMT R163, R14, 0x5410, R13 ;  /* 0x000054100ea37816 */ /* 0x000fe2000000000d */
[----:B------:R-:W-:Y:S02]  /*7030*/  IMAD.MOV.U32 R12, RZ, RZ, R39 ;  /* 0x000000ffff0c7224 */ /* 0x000fe400078e0027 */
[----:B------:R-:W-:Y:S02]  /*7040*/  IMAD.MOV.U32 R13, RZ, RZ, R36 ;  /* 0x000000ffff0d7224 */ /* 0x000fe400078e0024 */
[----:B------:R-:W-:Y:S01]  /*7050*/  IMAD.MOV.U32 R14, RZ, RZ, R37 ;  /* 0x000000ffff0e7224 */ /* 0x000fe200078e0025 */
[----:B------:R-:W-:Y:S01]  /*7060*/  PRMT R147, R11, 0x5410, R12 ;  /* 0x000054100b937816 */ /* 0x000fe2000000000c */
[----:B------:R-:W-:Y:S01]  /*7070*/  IMAD.MOV.U32 R12, RZ, RZ, R42 ;  /* 0x000000ffff0c7224 */ /* 0x000fe200078e002a */
[----:B------:R-:W-:-:S02]  /*7080*/  MOV R11, R43 ;  /* 0x0000002b000b7202 */ /* 0x000fc40000000f00 */
[----:B------:R-:W-:Y:S02]  /*7090*/  PRMT R146, R14, 0x5410, R13 ;  /* 0x000054100e927816 */ /* 0x000fe4000000000d */
        /* <DEDUP_REMOVED lines=16> */
[----:B-----5:R-:W-:Y:S02]  /*71a0*/  IMAD.MOV.U32 R12, RZ, RZ, R50 ;  /* 0x000000ffff0c7224 */ /* 0x020fe400078e0032 */
        /* <DEDUP_REMOVED lines=38> */
[----:B------:R-:W-:Y:S06]  /*7410*/  @!P2 BRA `(.L_x_3791) ;  /* 0x000000000004a947 */ /* 0x000fec0003800000 */
[----:B------:R-:W-:Y:S01]  /*7420*/  BPT.TRAP 0x1 ;  /* 0x000000040000795c */ /* 0x000fe20000300000 */
.L_x_3791:
[----:B------:R-:W-:Y:S01]  /*7430*/  IMAD R84, R18, 0x8, R2 ;  /* 0x0000000812547824 */ /* 0x000fe200078e0202 */
[----:B------:R-:W-:Y:S01]  /*7440*/  SHF.L.U32 R85, R203, 0x1f, RZ ;  /* 0x0000001fcb557819 */ /* 0x000fe200000006ff */
[----:B------:R-:W-:Y:S03]  /*7450*/  BSSY B1, `(.L_x_3792) ;  /* 0x0000003000017945 */ /* 0x000fe60003800000 */
[----:B------:R-:W0:Y:S02]  /*7460*/  SYNCS.PHASECHK.TRANS64.TRYWAIT P5, [R84+URZ+0x30890], R85 ;  /* 0x03089055540075a7 */ /* 0x000e2400080a017f */
[----:B0-----:R-:W-:Y:S05]  /*7470*/  @!P5 BRA `(.L_x_3793) ;  /* 0x000001c00038d947 */ /* 0x001fea0003800000 */
.L_x_4073:
[----:B------:R-:W-:Y:S05]  /*7480*/  BSYNC B1 ;  /* 0x0000000000017941 */ /* 0x000fea0003800000 */
.L_x_3792:
[----:B------:R-:W1:Y:S01]  /*7490*/  LDC R131, c[0x0][0x2f4] ;  /* 0x0000bd00ff837b82 */ /* 0x000e620000000800 */
[----:B------:R-:W-:Y:S01]  /*74a0*/  UMOV UR4, 0xffffffff ;  /* 0xffffffff00047882 */ /* 0x000fe20000000000 */
[----:B-1----:R-:W-:Y:S02]  /*74b0*/  IMAD.IADD R134, R131, 0x1, -R119 ;  /* 0x0000000183867824 */ /* 0x002fe400078e0a77 */
[----:B------:R-:W-:Y:S05]  /*74c0*/  BRA.DIV UR4, `(.L_x_3794) ;  /* 0x000001c204387947 */ /* 0x000fea000b800000 */
[----:B------:R1:W2:Y:S04]  /*74d0*/  SHFL.IDX PT, R115, R116, RZ, 0x1c1f ;  /* 0x001c1fff74737589 */ /* 0x0002a800000e0000 */
[----:B------:R1:W3:Y:S02]  /*74e0*/  SHFL.IDX PT, R11, R117, RZ, 0x1c1f ;  /* 0x001c1fff750b7589 */ /* 0x0002e400000e0000 */
.L_x_4077:
[----:B------:R-:W-:Y:S04]  /*74f0*/  BSSY B1, `(.L_x_3795) ;  /* 0x000017c000017945 */ /* 0x000fe80003800000 */
[----:B------:R-:W-:Y:S05]  /*7500*/  @P3 BRA `(.L_x_3796) ;  /* 0x0000001400e83947 */ /* 0x000fea0003800000 */
[----:B------:R-:W-:Y:S01]  /*7510*/  ISETP.NE.AND P3, PT, R6, RZ, PT ;  /* 0x000000ff0600720c */ /* 0x000fe20003f65270 */
[----:B------:R-:W-:Y:S01]  /*7520*/  BSSY B2, `(.L_x_3797) ;  /* 0x000007c000027945 */ /* 0x000fe20003800000 */
[----:B---3--:R-:W-:-:S11]  /*7530*/  IMAD.MOV.U32 R114, RZ, RZ, R11 ;  /* 0x000000ffff727224 */ /* 0x008fd600078e000b */
[----:B------:R-:W-:Y:S05]  /*7540*/  @!P3 BRA `(.L_x_3798) ;  /* 0x0000000400e4b947 */ /* 0x000fea0003800000 */
[----:B------:R-:W-:Y:S01]  /*7550*/  SEL R12, R119, R134, !P0 ;  /* 0x00000086770c7207 */ /* 0x000fe20004000000 */
[----:B------:R-:W-:Y:S01]  /*7560*/  BSSY B3, `(.L_x_3799) ;  /* 0x0000071000037945 */ /* 0x000fe20003800000 */
[----:B------:R-:W-:Y:S02]  /*7570*/  ISETP.GE.AND P3, PT, R16, R118, PT ;  /* 0x000000761000720c */ /* 0x000fe40003f66270 */
[----:B------:R-:W-:-:S04]  /*7580*/  SHF.R.S32.HI R13, RZ, 0x1f, R12 ;  /* 0x0000001fff0d7819 */ /* 0x000fc8000001140c */
[----:B------:R-:W-:-:S04]  /*7590*/  LEA.HI R13, R13, R12, RZ, 0x4 ;  /* 0x0000000c0d0d7211 */ /* 0x000fc800078f20ff */
[----:B------:R-:W-:-:S04]  /*75a0*/  LEA.HI.SX32 R140, R13, R112, 0x1c ;  /* 0x000000700d8c7211 */ /* 0x000fc800078fe2ff */
[----:B------:R-:W-:-:S04]  /*75b0*/  SHF.R.S32.HI R13, RZ, 0x1f, R140 ;  /* 0x0000001fff0d7819 */ /* 0x000fc8000001148c */
[----:B------:R-:W-:Y:S01]  /*75c0*/  LEA.HI R13, R13, R140, RZ, 0x3 ;  /* 0x0000008c0d0d7211 */ /* 0x000fe200078f18ff */
[----:B------:R-:W-:-:S03]  /*75d0*/  IMAD.SHL.U32 R140, R140, 0x8, RZ ;  /* 0x000000088c8c7824 */ /* 0x000fc600078e00ff */
[----:B------:R-:W-:Y:S02]  /*75e0*/  SHF.R.S32.HI R13, RZ, 0x3, R13 ;  /* 0x00000003ff0d7819 */ /* 0x000fe4000001140d */
[----:B------:R-:W-:-:S03]  /*75f0*/  LOP3.LUT R12, R217, 0x38, R140, 0xf8, !PT ;  /* 0x00000038d90c7812 */ /* 0x000fc600078ef88c */
[----:B------:R-:W-:Y:S01]  /*7600*/  IMAD R13, R13, 0x1800, R219 ;  /* 0x000018000d0d7824 */ /* 0x000fe200078e02db */
[----:B------:R-:W-:-:S05]  /*7610*/  LOP3.LUT R12, R12, R218, RZ, 0x3c, !PT ;  /* 0x000000da0c0c7212 */ /* 0x000fca00078e3cff */
        /* <DEDUP_REMOVED lines=18> */
[----:B------:R-:W-:Y:S01]  /*7740*/  IMAD.U32 R63, R145, 0x10000, RZ ;  /* 0x00010000913f7824 */ /* 0x000fe200078e00ff */
[C---:B------:R-:W-:Y:S02]  /*7750*/  PRMT R146, R149.reuse, 0x5432, R146 ;  /* 0x0000543295927816 */ /* 0x040fe40000000092 */
[----:B------:R-:W-:Y:S01]  /*7760*/  PRMT R39, R149, 0x5410, R39 ;  /* 0x0000541095277816 */ /* 0x000fe20000000027 */
[----:B---3--:R-:W-:Y:S01]  /*7770*/  IMAD.U32 R149, R77, 0x10000, RZ ;  /* 0x000100004d957824 */ /* 0x008fe200078e00ff */
[----:B------:R-:W-:-:S02]  /*7780*/  PRMT R60, R148, 0x5432, R60 ;  /* 0x00005432943c7816 */ /* 0x000fc4000000003c */
[----:B------:R-:W-:Y:S01]  /*7790*/  PRMT R61, R148, 0x5410, R61 ;  /* 0x00005410943d7816 */ /* 0x000fe2000000003d */
[C---:B------:R-:W-:Y:S01]  /*77a0*/  IMAD.U32 R148, R146.reuse, 0x10000, RZ ;  /* 0x0001000092947824 */ /* 0x040fe200078e00ff */
[C---:B------:R-:W-:Y:S02]  /*77b0*/  PRMT R37, R147.reuse, 0x5410, R37 ;  /* 0x0000541093257816 */ /* 0x040fe40000000025 */
[----:B------:R-:W-:Y:S01]  /*77c0*/  PRMT R38, R147, 0x5432, R38 ;  /* 0x0000543293267816 */ /* 0x000fe20000000026 */
[----:B----4-:R-:W-:Y:S02]  /*77d0*/  IMAD.U32 R147, R13, 0x10000, RZ ;  /* 0x000100000d937824 */ /* 0x010fe400078e00ff */
[-C--:B------:R-:W-:Y:S01]  /*77e0*/  FMUL.FTZ R62, R149, R148.reuse ;  /* 0x00000094953e7220 */ /* 0x080fe20000410000 */
[----:B------:R-:W-:Y:S02]  /*77f0*/  LOP3.LUT R146, R146, 0xffff0000, RZ, 0xc0, !PT ;  /* 0xffff000092927812 */ /* 0x000fe400078ec0ff */
[----:B------:R-:W-:Y:S01]  /*7800*/  LOP3.LUT R77, R77, 0xffff0000, RZ, 0xc0, !PT ;  /* 0xffff00004d4d7812 */ /* 0x000fe200078ec0ff */
[-C--:B------:R-:W-:Y:S01]  /*7810*/  FFMA.FTZ R62, R147, R63.reuse, -R62 ;  /* 0x0000003f933e7223 */ /* 0x080fe2000001083e */
[----:B------:R-:W-:Y:S01]  /*7820*/  FMUL.FTZ R63, R149, R63 ;  /* 0x0000003f953f7220 */ /* 0x000fe20000410000 */
[----:B------:R-:W-:Y:S01]  /*7830*/  LOP3.LUT R145, R145, 0xffff0000, RZ, 0xc0, !PT ;  /* 0xffff000091917812 */ /* 0x000fe200078ec0ff */
[C---:B------:R-:W-:Y:S01]  /*7840*/  IMAD.U32 R149, R79.reuse, 0x10000, RZ ;  /* 0x000100004f957824 */ /* 0x040fe200078e00ff */
[----:B------:R-:W-:Y:S01]  /*7850*/  LOP3.LUT R79, R79, 0xffff0000, RZ, 0xc0, !PT ;  /* 0xffff00004f4f7812 */ /* 0x000fe200078ec0ff */
[----:B------:R-:W-:Y:S01]  /*7860*/  FFMA.FTZ R63, R147, R148, R63 ;  /* 0x00000094933f7223 */ /* 0x000fe2000001003f */
        /* <DEDUP_REMOVED lines=9> */
[C---:B------:R-:W-:Y:S01]  /*7900*/  IMAD.U32 R146, R38.reuse, 0x10000, RZ ;  /* 0x0001000026927824 */ /* 0x040fe200078e00ff */
        /* <DEDUP_REMOVED lines=14> */
[C---:B------:R-:W-:Y:S01]  /*79f0*/  SHF.L.U32 R61, R39.reuse, 0x10, RZ ;  /* 0x00000010273d7819 */ /* 0x040fe200000006ff */
[----:B------:R-:W-:Y:S01]  /*7a00*/  IMAD.U32 R15, R12, 0x10000, RZ ;  /* 0x000100000c0f7824 */ /* 0x000fe200078e00ff */
[----:B------:R-:W-:Y:S02]  /*7a10*/  LOP3.LUT R39, R39, 0xffff0000, RZ, 0xc0, !PT ;  /* 0xffff000027277812 */ /* 0x000fe400078ec0ff */
[----:B------:R-:W-:Y:S01]  /*7a20*/  F2FP.BF16.F32.PACK_AB R145, R147, R145 ;  /* 0x000000919391723e */ /* 0x000fe200000010ff */
[C---:B------:R-:W-:Y:S01]  /*7a30*/  FMUL.FTZ R79, R62.reuse, R61 ;  /* 0x0000003d3e4f7220 */ /* 0x040fe20000410000 */
[-C--:B------:R-:W-:Y:S01]  /*7a40*/  FMUL.FTZ R62, R62, R63.reuse ;  /* 0x0000003f3e3e7220 */ /* 0x080fe20000410000 */
[----:B------:R-:W-:Y:S02]  /*7a50*/  F2FP.BF16.F32.PACK_AB R38, R38, R146 ;  /* 0x000000922626723e */ /* 0x000fe400000010ff */
        /* <DEDUP_REMOVED lines=33> */
.L_x_3800:
[----:B------:R-:W-:Y:S05]  /*7c70*/  BSYNC B3 ;  /* 0x0000000000037941 */ /* 0x000fea0003800000 */
.L_x_3799:
[----:B------:R-:W-:-:S04]  /*7c80*/  LEA R36, P3, R3, R11, 0x1 ;  /* 0x0000000b03247211 */ /* 0x000fc800078608ff */
[----:B--2---:R-:W-:Y:S02]  /*7c90*/  LEA.HI.X R37, R3, R115, R108, 0x1, P3 ;  /* 0x0000007303257211 */ /* 0x004fe400018f0c6c */
[----:B------:R-:W-:-:S03]  /*7ca0*/  ISETP.GE.AND P3, PT, R140, R131, PT ;  /* 0x000000838c00720c */ /* 0x000fc60003f66270 */
[----:B----4-:R2:W-:Y:S10]  /*7cb0*/  ST.E.128 desc[UR48][R36.64], R12 ;  /* 0x0000000c24007985 */ /* 0x0105f4000c101d30 */
[----:B--2---:R-:W-:-:S05]  /*7cc0*/  @!P3 IMAD.WIDE R12, R140, 0x2, R114 ;  /* 0x000000028c0cb825 */ /* 0x004fca00078e0272 */
[----:B---3--:R3:W-:Y:S02]  /*7cd0*/  @!P3 ST.E.128 desc[UR48][R12.64], R76 ;  /* 0x0000004c0c00b985 */ /* 0x0087e4000c101d30 */
.L_x_3798:
[----:B------:R-:W-:Y:S05]  /*7ce0*/  BSYNC B2 ;  /* 0x0000000000027941 */ /* 0x000fea0003800000 */
.L_x_3797:
[----:B------:R-:W-:Y:S01]  /*7cf0*/  ISETP.NE.AND P3, PT, R7, RZ, PT ;  /* 0x000000ff0700720c */ /* 0x000fe20003f65270 */
[----:B------:R-:W-:-:S12]  /*7d00*/  BSSY B2, `(.L_x_3801) ;  /* 0x000007c000027945 */ /* 0x000fd80003800000 */
[----:B------:R-:W-:Y:S05]  /*7d10*/  @!P3 BRA `(.L_x_3802) ;  /* 0x0000000400e8b947 */ /* 0x000fea0003800000 */
[----:B---3--:R-:W-:Y:S01]  /*7d20*/  SEL R12, R119, R134, !P1 ;  /* 0x00000086770c7207 */ /* 0x008fe20004800000 */
        /* <DEDUP_REMOVED lines=27> */
[----:B------:R-:W-:-:S02]  /*7ee0*/  PRMT R33, R165, 0x5410, R33 ;  /* 0x00005410a5217816 */ /* 0x000fc40000000021 */
[----:B------:R-:W-:Y:S02]  /*7ef0*/  SHF.R.U32.HI R61, RZ, 0x10, R35 ;  /* 0x00000010ff3d7819 */ /* 0x000fe40000011623 */
[----:B------:R-:W-:Y:S02]  /*7f00*/  SHF.L.U32 R76, R62, 0x10, RZ ;  /* 0x000000103e4c7819 */ /* 0x000fe400000006ff */
        /* <DEDUP_REMOVED lines=81> */
[----:B------:R-:W-:Y:S02]  /*8420*/  F2FP.BF16.F32.PACK_AB R32, R32, R46 ;  /* 0x0000002e2020723e */ /* 0x000fe400000010ff */
[----:B------:R-:W-:-:S03]  /*8430*/  MOV R14, R35 ;  /* 0x00000023000e7202 */ /* 0x000fc60000000f00 */
[----:B------:R-:W-:-:S07]  /*8440*/  IMAD.MOV.U32 R38, RZ, RZ, R32 ;  /* 0x000000ffff267224 */ /* 0x000fce00078e0020 */
.L_x_3804:
[----:B------:R-:W-:Y:S05]  /*8450*/  BSYNC B3 ;  /* 0x0000000000037941 */ /* 0x000fea0003800000 */
.L_x_3803:
[----:B------:R-:W-:-:S04]  /*8460*/  LEA R32, P3, R4, R11, 0x1 ;  /* 0x0000000b04207211 */ /* 0x000fc800078608ff */
[----:B--2---:R-:W-:Y:S02]  /*8470*/  LEA.HI.X R33, R4, R115, R107, 0x1, P3 ;  /* 0x0000007304217211 */ /* 0x004fe400018f0c6b */
[----:B------:R-:W-:-:S03]  /*8480*/  ISETP.GE.AND P3, PT, R60, R131, PT ;  /* 0x000000833c00720c */ /* 0x000fc60003f66270 */
[----:B----4-:R2:W-:Y:S10]  /*8490*/  ST.E.128 desc[UR48][R32.64], R12 ;  /* 0x0000000c20007985 */ /* 0x0105f4000c101d30 */
[----:B--2---:R-:W-:-:S05]  /*84a0*/  @!P3 IMAD.WIDE R12, R60, 0x2, R114 ;  /* 0x000000023c0cb825 */ /* 0x004fca00078e0272 */
[----:B---3--:R4:W-:Y:S02]  /*84b0*/  @!P3 ST.E.128 desc[UR48][R12.64], R36 ;  /* 0x000000240c00b985 */ /* 0x0089e4000c101d30 */
.L_x_3802:
[----:B------:R-:W-:Y:S05]  /*84c0*/  BSYNC B2 ;  /* 0x0000000000027941 */ /* 0x000fea0003800000 */
.L_x_3801:
[----:B------:R-:W-:-:S13]  /*84d0*/  ISETP.NE.AND P3, PT, R8, RZ, PT ;  /* 0x000000ff0800720c */ /* 0x000fda0003f65270 */
[----:B------:R-:W-:Y:S05]  /*84e0*/  @!P3 BRA `(.L_x_3796) ;  /* 0x0000000400f0b947 */ /* 0x000fea0003800000 */
[----:B---34-:R-:W3:Y:S01]  /*84f0*/  LDL R12, [R1] ;  /* 0x00000000010c7983 */ /* 0x018ee20000100800 */
[----:B------:R-:W-:Y:S01]  /*8500*/  ISETP.GE.AND P3, PT, R192, R118, PT ;  /* 0x00000076c000720c */ /* 0x000fe20003f66270 */
[----:B------:R-:W-:Y:S01]  /*8510*/  BSSY B2, `(.L_x_3805) ;  /* 0x0000073000027945 */ /* 0x000fe20003800000 */
[----:B---3--:R-:W-:-:S04]  /*8520*/  LOP3.LUT P5, RZ, R12, 0x1, RZ, 0xc0, !PT ;  /* 0x000000010cff7812 */ /* 0x008fc800078ac0ff */
[----:B------:R-:W-:-:S04]  /*8530*/  SEL R12, R119, R134, !P5 ;  /* 0x00000086770c7207 */ /* 0x000fc80006800000 */
        /* <DEDUP_REMOVED lines=18> */
[--C-:B------:R-:W-:Y:S01]  /*8660*/  SHF.R.U64 R30, R30, 0x10, R31.reuse ;  /* 0x000000101e1e7819 */ /* 0x100fe2000000121f */
[----:B---3--:R-:W-:Y:S01]  /*8670*/  IMAD.U32 R44, R33, 0x10000, RZ ;  /* 0x00010000212c7824 */ /* 0x008fe200078e00ff */
[----:B------:R-:W-:Y:S02]  /*8680*/  SHF.R.U32.HI R37, RZ, 0x10, R31 ;  /* 0x00000010ff257819 */ /* 0x000fe4000001161f */
[--C-:B------:R-:W-:Y:S02]  /*8690*/  SHF.R.U64 R31, R40, 0x10, R41.reuse ;  /* 0x00000010281f7819 */ /* 0x100fe40000001229 */
[----:B------:R-:W-:Y:S01]  /*86a0*/  SHF.R.U32.HI R40, RZ, 0x10, R41 ;  /* 0x00000010ff287819 */ /* 0x000fe20000011629 */
[----:B----4-:R-:W-:Y:S01]  /*86b0*/  IMAD.U32 R41, R13, 0x10000, RZ ;  /* 0x000100000d297824 */ /* 0x010fe200078e00ff */
[----:B------:R-:W-:Y:S02]  /*86c0*/  SHF.R.U64 R28, R28, 0x10, R29 ;  /* 0x000000101c1c7819 */ /* 0x000fe4000000121d */
[----:B------:R-:W-:-:S02]  /*86d0*/  PRMT R31, R161, 0x5410, R31 ;  /* 0x00005410a11f7816 */ /* 0x000fc4000000001f */
[----:B------:R-:W-:Y:S02]  /*86e0*/  SHF.R.U32.HI R29, RZ, 0x10, R29 ;  /* 0x00000010ff1d7819 */ /* 0x000fe4000001161d */
[----:B------:R-:W-:Y:S02]  /*86f0*/  PRMT R161, R161, 0x5432, R40 ;  /* 0x00005432a1a17816 */ /* 0x000fe40000000028 */
[----:B------:R-:W-:Y:S02]  /*8700*/  SHF.R.U64 R38, R42, 0x10, R43 ;  /* 0x000000102a267819 */ /* 0x000fe4000000122b */
[----:B------:R-:W-:Y:S02]  /*8710*/  PRMT R29, R159, 0x5432, R29 ;  /* 0x000054329f1d7816 */ /* 0x000fe4000000001d */
[----:B------:R-:W-:Y:S01]  /*8720*/  SHF.R.U32.HI R42, RZ, 0x10, R43 ;  /* 0x00000010ff2a7819 */ /* 0x000fe2000001162b */
[C---:B------:R-:W-:Y:S01]  /*8730*/  IMAD.U32 R43, R161.reuse, 0x10000, RZ ;  /* 0x00010000a12b7824 */ /* 0x040fe200078e00ff */
[----:B------:R-:W-:Y:S01]  /*8740*/  LOP3.LUT R161, R161, 0xffff0000, RZ, 0xc0, !PT ;  /* 0xffff0000a1a17812 */ /* 0x000fe200078ec0ff */
[----:B------:R-:W-:Y:S01]  /*8750*/  IMAD.U32 R39, R29, 0x10000, RZ ;  /* 0x000100001d277824 */ /* 0x000fe200078e00ff */
[----:B------:R-:W-:Y:S01]  /*8760*/  LOP3.LUT R33, R33, 0xffff0000, RZ, 0xc0, !PT ;  /* 0xffff000021217812 */ /* 0x000fe200078ec0ff */
[----:B------:R-:W-:Y:S01]  /*8770*/  FMUL.FTZ R40, R44, R43 ;  /* 0x0000002b2c287220 */ /* 0x000fe20000410000 */
[----:B------:R-:W-:-:S02]  /*8780*/  LOP3.LUT R29, R29, 0xffff0000, RZ, 0xc0, !PT ;  /* 0xffff00001d1d7812 */ /* 0x000fc400078ec0ff */
[----:B------:R-:W-:Y:S01]  /*8790*/  PRMT R42, R160, 0x5432, R42 ;  /* 0x00005432a02a7816 */ /* 0x000fe2000000002a */
[-C--:B------:R-:W-:Y:S01]  /*87a0*/  FFMA.FTZ R40, R41, R39.reuse, -R40 ;  /* 0x0000002729287223 */ /* 0x080fe20000010828 */
[----:B------:R-:W-:Y:S01]  /*87b0*/  FMUL.FTZ R39, R44, R39 ;  /* 0x000000272c277220 */ /* 0x000fe20000410000 */
[----:B------:R-:W-:Y:S01]  /*87c0*/  PRMT R37, R158, 0x5432, R37 ;  /* 0x000054329e257816 */ /* 0x000fe20000000025 */
[----:B------:R-:W-:Y:S01]  /*87d0*/  IMAD.U32 R44, R35, 0x10000, RZ ;  /* 0x00010000232c7824 */ /* 0x000fe200078e00ff */
[----:B------:R-:W-:Y:S01]  /*87e0*/  PRMT R28, R159, 0x5410, R28 ;  /* 0x000054109f1c7816 */ /* 0x000fe2000000001c */
[----:B------:R-:W-:Y:S01]  /*87f0*/  FFMA.FTZ R39, R41, R43, R39 ;  /* 0x0000002b29277223 */ /* 0x000fe20000010027 */
[----:B------:R-:W-:Y:S01]  /*8800*/  LOP3.LUT R41, R13, 0xffff0000, RZ, 0xc0, !PT ;  /* 0xffff00000d297812 */ /* 0x000fe200078ec0ff */
[----:B------:R-:W-:Y:S01]  /*8810*/  FMUL.FTZ R13, R33, R161 ;  /* 0x000000a1210d7220 */ /* 0x000fe20000410000 */
[C---:B------:R-:W-:Y:S01]  /*8820*/  IMAD.U32 R43, R42.reuse, 0x10000, RZ ;  /* 0x000100002a2b7824 */ /* 0x040fe200078e00ff */
[----:B------:R-:W-:-:S02]  /*8830*/  LOP3.LUT R42, R42, 0xffff0000, RZ, 0xc0, !PT ;  /* 0xffff00002a2a7812 */ /* 0x000fc400078ec0ff */
[-C--:B------:R-:W-:Y:S01]  /*8840*/  FFMA.FTZ R13, R41, R29.reuse, -R13 ;  /* 0x0000001d290d7223 */ /* 0x080fe2000001080d */
[----:B------:R-:W-:Y:S01]  /*8850*/  FMUL.FTZ R29, R33, R29 ;  /* 0x0000001d211d7220 */ /* 0x000fe20000410000 */
[C---:B------:R-:W-:Y:S02]  /*8860*/  IMAD.U32 R33, R37.reuse, 0x10000, RZ ;  /* 0x0001000025217824 */ /* 0x040fe400078e00ff */
[C---:B------:R-:W-:Y:S01]  /*8870*/  FMUL.FTZ R45, R44.reuse, R43 ;  /* 0x0000002b2c2d7220 */ /* 0x040fe20000410000 */
[----:B------:R-:W-:Y:S01]  /*8880*/  LOP3.LUT R37, R37, 0xffff0000, RZ, 0xc0, !PT ;  /* 0xffff000025257812 */ /* 0x000fe200078ec0ff */
[----:B------:R-:W-:Y:S01]  /*8890*/  FFMA.FTZ R29, R41, R161, R29 ;  /* 0x000000a1291d7223 */ /* 0x000fe2000001001d */
[C---:B------:R-:W-:Y:S01]  /*88a0*/  IMAD.U32 R41, R15.reuse, 0x10000, RZ ;  /* 0x000100000f297824 */ /* 0x040fe200078e00ff */
[----:B------:R-:W-:Y:S02]  /*88b0*/  LOP3.LUT R15, R15, 0xffff0000, RZ, 0xc0, !PT ;  /* 0xffff00000f0f7812 */ /* 0x000fe400078ec0ff */
[----:B------:R-:W-:Y:S01]  /*88c0*/  F2FP.BF16.F32.PACK_AB R13, R13, R40 ;  /* 0x000000280d0d723e */ /* 0x000fe200000010ff */
[-C--:B------:R-:W-:Y:S01]  /*88d0*/  FFMA.FTZ R45, R41, R33.reuse, -R45 ;  /* 0x00000021292d7223 */ /* 0x080fe2000001082d */
[----:B------:R-:W-:Y:S01]  /*88e0*/  FMUL.FTZ R33, R44, R33 ;  /* 0x000000212c217220 */ /* 0x000fe20000410000 */
[----:B------:R-:W-:Y:S01]  /*88f0*/  F2FP.BF16.F32.PACK_AB R29, R29, R39 ;  /* 0x000000271d1d723e */ /* 0x000fe200000010ff */
[C---:B------:R-:W-:Y:S01]  /*8900*/  IMAD.U32 R39, R28.reuse, 0x10000, RZ ;  /* 0x000100001c277824 */ /* 0x040fe200078e00ff */
[----:B------:R-:W-:Y:S01]  /*8910*/  LOP3.LUT R28, R28, 0xffff0000, RZ, 0xc0, !PT ;  /* 0xffff00001c1c7812 */ /* 0x000fe200078ec0ff */
[----:B------:R-:W-:Y:S01]  /*8920*/  FFMA.FTZ R41, R41, R43, R33 ;  /* 0x0000002b29297223 */ /* 0x000fe20000010021 */
[----:B------:R-:W-:-:S02]  /*8930*/  LOP3.LUT R33, R35, 0xffff0000, RZ, 0xc0, !PT ;  /* 0xffff000023217812 */ /* 0x000fc400078ec0ff */
[----:B------:R-:W-:Y:S02]  /*8940*/  PRMT R38, R160, 0x5410, R38 ;  /* 0x00005410a0267816 */ /* 0x000fe40000000026 */
[----:B------:R-:W-:Y:S01]  /*8950*/  PRMT R30, R158, 0x5410, R30 ;  /* 0x000054109e1e7816 */ /* 0x000fe2000000001e */
[C---:B------:R-:W-:Y:S01]  /*8960*/  FMUL.FTZ R35, R33.reuse, R42 ;  /* 0x0000002a21237220 */ /* 0x040fe20000410000 */
[----:B------:R-:W-:-:S03]  /*8970*/  FMUL.FTZ R33, R33, R37 ;  /* 0x0000002521217220 */ /* 0x000fc60000410000 */
[C---:B------:R-:W-:Y:S01]  /*8980*/  FFMA.FTZ R35, R15.reuse, R37, -R35 ;  /* 0x000000250f237223 */ /* 0x040fe20000010823 */
[----:B------:R-:W-:Y:S01]  /*8990*/  FFMA.FTZ R33, R15, R42, R33 ;  /* 0x0000002a0f217223 */ /* 0x000fe20000010021 */
[----:B------:R-:W-:Y:S02]  /*89a0*/  IMAD.U32 R37, R32, 0x10000, RZ ;  /* 0x0001000020257824 */ /* 0x000fe400078e00ff */
[----:B------:R-:W-:Y:S01]  /*89b0*/  IMAD.U32 R15, R12, 0x10000, RZ ;  /* 0x000100000c0f7824 */ /* 0x000fe200078e00ff */
[----:B------:R-:W-:Y:S02]  /*89c0*/  F2FP.BF16.F32.PACK_AB R35, R35, R45 ;  /* 0x0000002d2323723e */ /* 0x000fe400000010ff */
[----:B------:R-:W-:Y:S02]  /*89d0*/  F2FP.BF16.F32.PACK_AB R41, R33, R41 ;  /* 0x000000292129723e */ /* 0x000fe400000010ff */
[C---:B------:R-:W-:Y:S02]  /*89e0*/  SHF.L.U32 R33, R31.reuse, 0x10, RZ ;  /* 0x000000101f217819 */ /* 0x040fe400000006ff */
        /* <DEDUP_REMOVED lines=26> */
[-C--:B------:R-:W-:Y:S01]  /*8b90*/  FMUL.FTZ R28, R28, R30.reuse ;  /* 0x0000001e1c1c7220 */ /* 0x080fe20000410000 */
[----:B------:R-:W-:Y:S02]  /*8ba0*/  IMAD.MOV.U32 R32, RZ, RZ, R15 ;  /* 0x000000ffff207224 */ /* 0x000fe400078e000f */
[C---:B------:R-:W-:Y:S01]  /*8bb0*/  FFMA.FTZ R31, R14.reuse, R30, -R31 ;  /* 0x0000001e0e1f7223 */ /* 0x040fe2000001081f */
[----:B------:R-:W-:Y:S01]  /*8bc0*/  FFMA.FTZ R28, R14, R38, R28 ;  /* 0x000000260e1c7223 */ /* 0x000fe2000001001c */
[----:B------:R-:W-:-:S02]  /*8bd0*/  IMAD.MOV.U32 R15, RZ, RZ, R35 ;  /* 0x000000ffff0f7224 */ /* 0x000fc400078e0023 */
[----:B------:R-:W-:Y:S01]  /*8be0*/  IMAD.MOV.U32 R35, RZ, RZ, R41 ;  /* 0x000000ffff237224 */ /* 0x000fe200078e0029 */
[----:B------:R-:W-:Y:S01]  /*8bf0*/  F2FP.BF16.F32.PACK_AB R31, R31, R33 ;  /* 0x000000211f1f723e */ /* 0x000fe200000010ff */
[----:B------:R-:W-:Y:S01]  /*8c00*/  IMAD.MOV.U32 R33, RZ, RZ, R29 ;  /* 0x000000ffff217224 */ /* 0x000fe200078e001d */
[----:B------:R-:W-:-:S03]  /*8c10*/  F2FP.BF16.F32.PACK_AB R28, R28, R39 ;  /* 0x000000271c1c723e */ /* 0x000fc600000010ff */
[----:B------:R-:W-:Y:S02]  /*8c20*/  IMAD.MOV.U32 R14, RZ, RZ, R31 ;  /* 0x000000ffff0e7224 */ /* 0x000fe400078e001f */
[----:B------:R-:W-:-:S07]  /*8c30*/  IMAD.MOV.U32 R34, RZ, RZ, R28 ;  /* 0x000000ffff227224 */ /* 0x000fce00078e001c */
.L_x_3806:
[----:B------:R-:W-:Y:S05]  /*8c40*/  BSYNC B2 ;  /* 0x0000000000027941 */ /* 0x000fea0003800000 */
.L_x_3805:
[----:B------:R-:W-:-:S04]  /*8c50*/  LEA R28, P3, R5, R11, 0x1 ;  /* 0x0000000b051c7211 */ /* 0x000fc800078608ff */
[----:B--2---:R-:W-:Y:S02]  /*8c60*/  LEA.HI.X R29, R5, R115, R106, 0x1, P3 ;  /* 0x00000073051d7211 */ /* 0x004fe400018f0c6a */
[----:B------:R-:W-:-:S03]  /*8c70*/  ISETP.GE.AND P3, PT, R36, R131, PT ;  /* 0x000000832400720c */ /* 0x000fc60003f66270 */
[----:B----4-:R2:W-:Y:S10]  /*8c80*/  ST.E.128 desc[UR48][R28.64], R12 ;  /* 0x0000000c1c007985 */ /* 0x0105f4000c101d30 */
[----:B------:R-:W-:-:S05]  /*8c90*/  @!P3 IMAD.WIDE R114, R36, 0x2, R114 ;  /* 0x000000022472b825 */ /* 0x000fca00078e0272 */
[----:B---3--:R2:W-:Y:S02]  /*8ca0*/  @!P3 ST.E.128 desc[UR48][R114.64], R32 ;  /* 0x000000207200b985 */ /* 0x0085e4000c101d30 */
.L_x_3796:
[----:B------:R-:W-:Y:S05]  /*8cb0*/  BSYNC B1 ;  /* 0x0000000000017941 */ /* 0x000fea0003800000 */
.L_x_3795:
[----:B------:R-:W-:-:S03]  /*8cc0*/  UMOV UR4, 0xffffffff ;  /* 0xffffffff00047882 */ /* 0x000fc60000000000 */
[----:B------:R-:W-:Y:S05]  /*8cd0*/  BRA.DIV UR4, `(.L_x_3807) ;  /* 0x000001aa04807947 */ /* 0x000fea000b800000 */
[----:B-1----:R-:W1:Y:S04]  /*8ce0*/  SHFL.IDX PT, R116, R116, 0x1, 0x1c1f ;  /* 0x003c1f0074747f89 */ /* 0x002e6800000e0000 */
[----:B------:R-:W0:Y:S02]  /*8cf0*/  SHFL.IDX PT, R117, R117, 0x1, 0x1c1f ;  /* 0x003c1f0075757f89 */ /* 0x000e2400000e0000 */
.L_x_4081:
[----:B------:R-:W-:Y:S05]  /*8d00*/  @P4 BRA `(.L_x_3764) ;  /* 0x0000001c00b84947 */ /* 0x000fea0003800000 */
[----:B------:R-:W-:Y:S01]  /*8d10*/  ISETP.NE.AND P3, PT, R6, RZ, PT ;  /* 0x000000ff0600720c */ /* 0x000fe20003f65270 */
[----:B------:R-:W-:Y:S01]  /*8d20*/  BSSY B1, `(.L_x_3808) ;  /* 0x000007e000017945 */ /* 0x000fe20003800000 */
[----:B0-2---:R-:W-:Y:S02]  /*8d30*/  IMAD.MOV.U32 R32, RZ, RZ, R117 ;  /* 0x000000ffff207224 */ /* 0x005fe400078e0075 */
[----:B-1----:R-:W-:-:S09]  /*8d40*/  IMAD.MOV.U32 R33, RZ, RZ, R116 ;  /* 0x000000ffff217224 */ /* 0x002fd200078e0074 */
[----:B------:R-:W-:Y:S05]  /*8d50*/  @!P3 BRA `(.L_x_3809) ;  /* 0x0000000400e8b947 */ /* 0x000fea0003800000 */
[----:B---3--:R-:W-:Y:S01]  /*8d60*/  SEL R11, R119, R134, !P0 ;  /* 0x00000086770b7207 */ /* 0x008fe20004000000 */
[----:B------:R-:W-:Y:S01]  /*8d70*/  BSSY B2, `(.L_x_3810) ;  /* 0x0000074000027945 */ /* 0x000fe20003800000 */
[----:B----4-:R-:W-:Y:S02]  /*8d80*/  SHF.R.U32.HI R13, RZ, 0x3, R204 ;  /* 0x00000003ff0d7819 */ /* 0x010fe400000116cc */
[----:B------:R-:W-:Y:S02]  /*8d90*/  SHF.R.S32.HI R12, RZ, 0x1f, R11 ;  /* 0x0000001fff0c7819 */ /* 0x000fe4000001140b */
[C---:B------:R-:W-:Y:S02]  /*8da0*/  LEA R34, P3, R3.reuse, R117, 0x1 ;  /* 0x0000007503227211 */ /* 0x040fe400078608ff */
[----:B------:R-:W-:Y:S02]  /*8db0*/  LEA.HI R12, R12, R11, RZ, 0x4 ;  /* 0x0000000b0c0c7211 */ /* 0x000fe400078f20ff */
[----:B------:R-:W-:-:S02]  /*8dc0*/  LEA.HI.X R35, R3, R116, R108, 0x1, P3 ;  /* 0x0000007403237211 */ /* 0x000fc400018f0c6c */
[----:B------:R-:W-:Y:S02]  /*8dd0*/  LEA.HI.SX32 R36, R12, R112, 0x1c ;  /* 0x000000700c247211 */ /* 0x000fe400078fe2ff */
[----:B------:R-:W-:Y:S02]  /*8de0*/  ISETP.GE.AND P3, PT, R16, R118, PT ;  /* 0x000000761000720c */ /* 0x000fe40003f66270 */
[----:B------:R-:W-:-:S04]  /*8df0*/  SHF.R.S32.HI R12, RZ, 0x1f, R36 ;  /* 0x0000001fff0c7819 */ /* 0x000fc80000011424 */
[----:B------:R-:W-:Y:S01]  /*8e00*/  LEA.HI R12, R12, R36, RZ, 0x3 ;  /* 0x000000240c0c7211 */ /* 0x000fe200078f18ff */
[----:B------:R-:W-:-:S03]  /*8e10*/  IMAD.SHL.U32 R36, R36, 0x8, RZ ;  /* 0x0000000824247824 */ /* 0x000fc600078e00ff */
[----:B------:R-:W-:Y:S02]  /*8e20*/  SHF.R.S32.HI R12, RZ, 0x3, R12 ;  /* 0x00000003ff0c7819 */ /* 0x000fe4000001140c */
[----:B------:R-:W-:-:S03]  /*8e30*/  LOP3.LUT R11, R204, 0x38, R36, 0xf8, !PT ;  /* 0x00000038cc0b7812 */ /* 0x000fc600078ef824 */
[----:B------:R-:W-:Y:S01]  /*8e40*/  IMAD R12, R12, 0x1800, R220 ;  /* 0x000018000c0c7824 */ /* 0x000fe200078e02dc */
[----:B------:R-:W-:-:S05]  /*8e50*/  LOP3.LUT R11, R11, R13, RZ, 0x3c, !PT ;  /* 0x0000000d0b0b7212 */ /* 0x000fca00078e3cff */
[----:B------:R-:W-:Y:S02]  /*8e60*/  IMAD.IADD R11, R12, 0x1, R11 ;  /* 0x000000010c0b7824 */ /* 0x000fe400078e020b */
[C---:B------:R-:W-:Y:S02]  /*8e70*/  IMAD R12, R18.reuse, 0x4800, R130 ;  /* 0x00004800120c7824 */ /* 0x040fe400078e0282 */
[----:B------:R-:W-:-:S03]  /*8e80*/  IMAD R28, R18, 0x4800, R11 ;  /* 0x00004800121c7824 */ /* 0x000fc600078e020b */
[----:B------:R-:W-:Y:S01]  /*8e90*/  LEA R12, R12, R2, 0x1 ;  /* 0x000000020c0c7211 */ /* 0x000fe200078e08ff */
[----:B------:R-:W-:-:S05]  /*8ea0*/  IMAD R28, R28, 0x2, R2 ;  /* 0x000000021c1c7824 */ /* 0x000fca00078e0202 */
        /* <DEDUP_REMOVED lines=16> */
[CC--:B------:R-:W-:Y:S01]  /*8fb0*/  FMUL.FTZ R42, R41.reuse, R11.reuse ;  /* 0x0000000b292a7220 */ /* 0x0c0fe20000410000 */
[----:B------:R-:W-:Y:S01]  /*8fc0*/  SHF.R.U64 R72, R72, 0x10, R73 ;  /* 0x0000001048487819 */ /* 0x000fe20000001249 */
[-C--:B------:R-:W-:Y:S01]  /*8fd0*/  FMUL.FTZ R41, R41, R38.reuse ;  /* 0x0000002629297220 */ /* 0x080fe20000410000 */
[----:B------:R-:W-:Y:S01]  /*8fe0*/  SHF.R.U64 R56, R56, 0x10, R57 ;  /* 0x0000001038387819 */ /* 0x000fe20000001239 */
[----:B------:R-:W-:Y:S01]  /*8ff0*/  FFMA.FTZ R38, R37, R38, -R42 ;  /* 0x0000002625267223 */ /* 0x000fe2000001082a */
        /* <DEDUP_REMOVED lines=44> */
[-C--:B------:R-:W-:Y:S01]  /*92c0*/  FMUL.FTZ R28, R28, R56.reuse ;  /* 0x000000381c1c7220 */ /* 0x080fe20000410000 */
[----:B------:R-:W-:Y:S01]  /*92d0*/  IMAD.U32 R29, R74, 0x10000, RZ ;  /* 0x000100004a1d7824 */ /* 0x000fe200078e00ff */
[----:B------:R-:W-:Y:S01]  /*92e0*/  LOP3.LUT R30, R30, 0xffff0000, RZ, 0xc0, !PT ;  /* 0xffff00001e1e7812 */ /* 0x000fe200078ec0ff */
[----:B------:R-:W-:Y:S02]  /*92f0*/  IMAD.U32 R39, R58, 0x10000, RZ ;  /* 0x000100003a277824 */ /* 0x000fe400078e00ff */
[C---:B------:R-:W-:Y:S01]  /*9300*/  FFMA.FTZ R15, R12.reuse, R56, -R15 ;  /* 0x000000380c0f7223 */ /* 0x040fe2000001080f */
[----:B------:R-:W-:Y:S01]  /*9310*/  FFMA.FTZ R28, R12, R72, R28 ;  /* 0x000000480c1c7223 */ /* 0x000fe2000001001c */
[----:B------:R-:W-:Y:S01]  /*9320*/  SHF.L.U32 R12, R14, 0x10, RZ ;  /* 0x000000100e0c7819 */ /* 0x000fe200000006ff */
[C---:B------:R-:W-:Y:S01]  /*9330*/  FMUL.FTZ R45, R46.reuse, R29 ;  /* 0x0000001d2e2d7220 */ /* 0x040fe20000410000 */
[----:B------:R-:W-:Y:S01]  /*9340*/  FMUL.FTZ R46, R46, R39 ;  /* 0x000000272e2e7220 */ /* 0x000fe20000410000 */
[----:B------:R-:W-:-:S02]  /*9350*/  LOP3.LUT R74, R74, 0xffff0000, RZ, 0xc0, !PT ;  /* 0xffff00004a4a7812 */ /* 0x000fc400078ec0ff */
[C---:B------:R-:W-:Y:S01]  /*9360*/  FFMA.FTZ R45, R12.reuse, R39, -R45 ;  /* 0x000000270c2d7223 */ /* 0x040fe2000001082d */
[----:B------:R-:W-:Y:S01]  /*9370*/  FFMA.FTZ R46, R12, R29, R46 ;  /* 0x0000001d0c2e7223 */ /* 0x000fe2000001002e */
[----:B------:R-:W-:Y:S01]  /*9380*/  LOP3.LUT R58, R58, 0xffff0000, RZ, 0xc0, !PT ;  /* 0xffff00003a3a7812 */ /* 0x000fe200078ec0ff */
[----:B------:R-:W-:Y:S01]  /*9390*/  FMUL.FTZ R12, R30, R74 ;  /* 0x0000004a1e0c7220 */ /* 0x000fe20000410000 */
[----:B------:R-:W-:Y:S02]  /*93a0*/  LOP3.LUT R14, R14, 0xffff0000, RZ, 0xc0, !PT ;  /* 0xffff00000e0e7812 */ /* 0x000fe400078ec0ff */
[----:B------:R-:W-:Y:S01]  /*93b0*/  F2FP.BF16.F32.PACK_AB R15, R15, R41 ;  /* 0x000000290f0f723e */ /* 0x000fe200000010ff */
[-C--:B------:R-:W-:Y:S01]  /*93c0*/  FMUL.FTZ R30, R30, R58.reuse ;  /* 0x0000003a1e1e7220 */ /* 0x080fe20000410000 */
[----:B------:R-:W-:Y:S01]  /*93d0*/  F2FP.BF16.F32.PACK_AB R31, R31, R43 ;  /* 0x0000002b1f1f723e */ /* 0x000fe200000010ff */
[C---:B------:R-:W-:Y:S01]  /*93e0*/  FFMA.FTZ R12, R14.reuse, R58, -R12 ;  /* 0x0000003a0e0c7223 */ /* 0x040fe2000001080c */
[----:B------:R-:W-:Y:S01]  /*93f0*/  F2FP.BF16.F32.PACK_AB R11, R11, R37 ;  /* 0x000000250b0b723e */ /* 0x000fe200000010ff */
[----:B------:R-:W-:Y:S01]  /*9400*/  FFMA.FTZ R30, R14, R74, R30 ;  /* 0x0000004a0e1e7223 */ /* 0x000fe2000001001e */
[----:B------:R-:W-:-:S02]  /*9410*/  F2FP.BF16.F32.PACK_AB R40, R40, R44 ;  /* 0x0000002c2828723e */ /* 0x000fc400000010ff */
[----:B------:R-:W-:Y:S01]  /*9420*/  F2FP.BF16.F32.PACK_AB R45, R12, R45 ;  /* 0x0000002d0c2d723e */ /* 0x000fe200000010ff */
[----:B------:R-:W-:Y:S01]  /*9430*/  IMAD.MOV.U32 R12, RZ, RZ, R15 ;  /* 0x000000ffff0c7224 */ /* 0x000fe200078e000f */
[----:B------:R-:W-:Y:S01]  /*9440*/  F2FP.BF16.F32.PACK_AB R13, R13, R38 ;  /* 0x000000260d0d723e */ /* 0x000fe200000010ff */
[----:B------:R-:W-:Y:S01]  /*9450*/  IMAD.MOV.U32 R15, RZ, RZ, R31 ;  /* 0x000000ffff0f7224 */ /* 0x000fe200078e001f */
[----:B------:R-:W-:Y:S01]  /*9460*/  F2FP.BF16.F32.PACK_AB R28, R28, R42 ;  /* 0x0000002a1c1c723e */ /* 0x000fe200000010ff */
[----:B------:R-:W-:Y:S01]  /*9470*/  IMAD.MOV.U32 R29, RZ, RZ, R11 ;  /* 0x000000ffff1d7224 */ /* 0x000fe200078e000b */
[----:B------:R-:W-:Y:S01]  /*9480*/  F2FP.BF16.F32.PACK_AB R30, R30, R46 ;  /* 0x0000002e1e1e723e */ /* 0x000fe200000010ff */
[----:B------:R-:W-:Y:S02]  /*9490*/  IMAD.MOV.U32 R14, RZ, RZ, R45 ;  /* 0x000000ffff0e7224 */ /* 0x000fe400078e002d */
[----:B------:R-:W-:-:S07]  /*94a0*/  IMAD.MOV.U32 R31, RZ, RZ, R40 ;  /* 0x000000ffff1f7224 */ /* 0x000fce00078e0028 */
.L_x_3811:
[----:B------:R-:W-:Y:S05]  /*94b0*/  BSYNC B2 ;  /* 0x0000000000027941 */ /* 0x000fea0003800000 */
.L_x_3810:
[----:B------:R-:W-:Y:S01]  /*94c0*/  ISETP.GE.AND P3, PT, R36, R131, PT ;  /* 0x000000832400720c */ /* 0x000fe20003f66270 */
[----:B0-----:R0:W-:-:S12]  /*94d0*/  ST.E.128 desc[UR48][R34.64], R12 ;  /* 0x0000000c22007985 */ /* 0x0011d8000c101d30 */
[----:B------:R-:W-:-:S05]  /*94e0*/  @!P3 IMAD.WIDE R36, R36, 0x2, R32 ;  /* 0x000000022424b825 */ /* 0x000fca00078e0220 */
[----:B-1----:R0:W-:Y:S02]  /*94f0*/  @!P3 ST.E.128 desc[UR48][R36.64], R28 ;  /* 0x0000001c2400b985 */ /* 0x0021e4000c101d30 */
.L_x_3809:
[----:B------:R-:W-:Y:S05]  /*9500*/  BSYNC B1 ;  /* 0x0000000000017941 */ /* 0x000fea0003800000 */
.L_x_3808:
[----:B------:R-:W-:Y:S01]  /*9510*/  ISETP.NE.AND P3, PT, R7, RZ, PT ;  /* 0x000000ff0700720c */ /* 0x000fe20003f65270 */
[----:B------:R-:W-:-:S12]  /*9520*/  BSSY B1, `(.L_x_3812) ;  /* 0x000007b000017945 */ /* 0x000fd80003800000 */
[----:B------:R-:W-:Y:S05]  /*9530*/  @!P3 BRA `(.L_x_3813) ;  /* 0x0000000400e4b947 */ /* 0x000fea0003800000 */
[----:B---3--:R-:W-:Y:S01]  /*9540*/  SEL R11, R119, R134, !P1 ;  /* 0x00000086770b7207 */ /* 0x008fe20004800000 */
[----:B------:R-:W-:Y:S01]  /*9550*/  BSSY B2, `(.L_x_3814) ;  /* 0x0000073000027945 */ /* 0x000fe20003800000 */
[----:B0-----:R-:W-:Y:S02]  /*9560*/  SHF.R.U32.HI R14, RZ, 0x3, R204 ;  /* 0x00000003ff0e7819 */ /* 0x001fe400000116cc */
[----:B----4-:R-:W-:Y:S02]  /*9570*/  SHF.R.S32.HI R12, RZ, 0x1f, R11 ;  /* 0x0000001fff0c7819 */ /* 0x010fe4000001140b */
[----:B------:R-:W-:Y:S02]  /*9580*/  LEA R34, P3, R4, R117, 0x1 ;  /* 0x0000007504227211 */ /* 0x000fe400078608ff */
[----:B------:R-:W-:Y:S02]  /*9590*/  LEA.HI R12, R12, R11, RZ, 0x4 ;  /* 0x0000000b0c0c7211 */ /* 0x000fe400078f20ff */
[----:B------:R-:W-:-:S02]  /*95a0*/  LEA.HI.X R35, R4, R116, R107, 0x1, P3 ;  /* 0x0000007404237211 */ /* 0x000fc400018f0c6b */
[----:B------:R-:W-:Y:S02]  /*95b0*/  LEA.HI.SX32 R12, R12, R111, 0x1c ;  /* 0x0000006f0c0c7211 */ /* 0x000fe400078fe2ff */
[----:B------:R-:W-:Y:S02]  /*95c0*/  ISETP.GE.AND P3, PT, R193, R118, PT ;  /* 0x00000076c100720c */ /* 0x000fe40003f66270 */
[----:B------:R-:W-:Y:S01]  /*95d0*/  SHF.R.S32.HI R11, RZ, 0x1f, R12 ;  /* 0x0000001fff0b7819 */ /* 0x000fe2000001140c */
[----:B------:R-:W-:-:S03]  /*95e0*/  IMAD.SHL.U32 R36, R12, 0x8, RZ ;  /* 0x000000080c247824 */ /* 0x000fc600078e00ff */
[----:B------:R-:W-:-:S04]  /*95f0*/  LEA.HI R11, R11, R12, RZ, 0x3 ;  /* 0x0000000c0b0b7211 */ /* 0x000fc800078f18ff */
[----:B------:R-:W-:Y:S02]  /*9600*/  SHF.R.S32.HI R13, RZ, 0x3, R11 ;  /* 0x00000003ff0d7819 */ /* 0x000fe4000001140b */
[----:B------:R-:W-:-:S03]  /*9610*/  LOP3.LUT R11, R204, 0x38, R36, 0xf8, !PT ;  /* 0x00000038cc0b7812 */ /* 0x000fc600078ef824 */
[----:B------:R-:W-:Y:S01]  /*9620*/  IMAD R12, R13, 0x1800, R220 ;  /* 0x000018000d0c7824 */ /* 0x000fe200078e02dc */
[----:B------:R-:W-:-:S05]  /*9630*/  LOP3.LUT R11, R11, R14, RZ, 0x3c, !PT ;  /* 0x0000000e0b0b7212 */ /* 0x000fca00078e3cff */
[----:B------:R-:W-:Y:S02]  /*9640*/  IMAD.IADD R13, R12, 0x1, R11 ;  /* 0x000000010c0d7824 */ /* 0x000fe400078e020b */
[C---:B------:R-:W-:Y:S02]  /*9650*/  IMAD R11, R18.reuse, 0x4800, R128 ;  /* 0x00004800120b7824 */ /* 0x040fe400078e0280 */
[----:B------:R-:W-:Y:S02]  /*9660*/  IMAD R13, R18, 0x4800, R13 ;  /* 0x00004800120d7824 */ /* 0x000fe400078e020d */
[--C-:B------:R-:W-:Y:S02]  /*9670*/  IMAD R11, R11, 0x2, R2.reuse ;  /* 0x000000020b0b7824 */ /* 0x100fe400078e0202 */
[----:B------:R-:W-:-:S03]  /*9680*/  IMAD R28, R13, 0x2, R2 ;  /* 0x000000020d1c7824 */ /* 0x000fc600078e0202 */
[----:B------:R0:W1:Y:S04]  /*9690*/  LDS.128 R12, [R11+0x1e400] ;  /* 0x01e400000b0c7984 */ /* 0x0000680000000c00 */
[----:B------:R-:W2:Y:S01]  /*96a0*/  LDS.128 R28, [R28+0x1e400] ;  /* 0x01e400001c1c7984 */ /* 0x000ea20000000c00 */
[----:B------:R-:W-:Y:S05]  /*96b0*/  @P3 BRA `(.L_x_3815) ;  /* 0x0000000400703947 */ /* 0x000fea0003800000 */
[----:B------:R-:W-:Y:S01]  /*96c0*/  SHF.R.U32.HI R40, RZ, 0x10, R69 ;  /* 0x00000010ff287819 */ /* 0x000fe20000011645 */
[----:B--2---:R-:W-:Y:S01]  /*96d0*/  IMAD.U32 R45, R29, 0x10000, RZ ;  /* 0x000100001d2d7824 */ /* 0x004fe200078e00ff */
[----:B------:R-:W-:Y:S01]  /*96e0*/  SHF.R.U32.HI R39, RZ, 0x10, R53 ;  /* 0x00000010ff277819 */ /* 0x000fe20000011635 */
[----:B-1----:R-:W-:Y:S01]  /*96f0*/  IMAD.U32 R42, R13, 0x10000, RZ ;  /* 0x000100000d2a7824 */ /* 0x002fe200078e00ff */
[----:B------:R-:W-:Y:S01]  /*9700*/  PRMT R40, R153, 0x5432, R40 ;  /* 0x0000543299287816 */ /* 0x000fe20000000028 */
[----:B------:R-:W-:Y:S01]  /*9710*/  IMAD.U32 R41, R12, 0x10000, RZ ;  /* 0x000100000c297824 */ /* 0x000fe200078e00ff */
[----:B------:R-:W-:Y:S02]  /*9720*/  PRMT R39, R151, 0x5432, R39 ;  /* 0x0000543297277816 */ /* 0x000fe40000000027 */
[----:B------:R-:W-:Y:S01]  /*9730*/  LOP3.LUT R29, R29, 0xffff0000, RZ, 0xc0, !PT ;  /* 0xffff00001d1d7812 */ /* 0x000fe200078ec0ff */
[C---:B------:R-:W-:Y:S01]  /*9740*/  IMAD.U32 R43, R40.reuse, 0x10000, RZ ;  /* 0x00010000282b7824 */ /* 0x040fe200078e00ff */
[----:B------:R-:W-:Y:S01]  /*9750*/  LOP3.LUT R40, R40, 0xffff0000, RZ, 0xc0, !PT ;  /* 0xffff000028287812 */ /* 0x000fe200078ec0ff */
[----:B------:R-:W-:Y:S01]  /*9760*/  IMAD.U32 R44, R39, 0x10000, RZ ;  /* 0x00010000272c7824 */ /* 0x000fe200078e00ff */
[----:B------:R-:W-:Y:S01]  /*9770*/  SHF.R.U64 R38, R70, 0x10, R71 ;  /* 0x0000001046267819 */ /* 0x000fe20000001247 */
[-C--:B------:R-:W-:Y:S01]  /*9780*/  FMUL.FTZ R46, R45, R43.reuse ;  /* 0x0000002b2d2e7220 */ /* 0x080fe20000410000 */
[----:B------:R-:W-:Y:S01]  /*9790*/  LOP3.LUT R39, R39, 0xffff0000, RZ, 0xc0, !PT ;  /* 0xffff000027277812 */ /* 0x000fe200078ec0ff */
[-C--:B------:R-:W-:Y:S01]  /*97a0*/  FMUL.FTZ R47, R45, R44.reuse ;  /* 0x0000002c2d2f7220 */ /* 0x080fe20000410000 */
[----:B------:R-:W-:Y:S01]  /*97b0*/  SHF.R.U64 R37, R54, 0x10, R55 ;  /* 0x0000001036257819 */ /* 0x000fe20000001237 */
[C---:B------:R-:W-:Y:S01]  /*97c0*/  FFMA.FTZ R46, R42.reuse, R44, -R46 ;  /* 0x0000002c2a2e7223 */ /* 0x040fe2000001082e */
[----:B------:R-:W-:Y:S01]  /*97d0*/  SHF.R.U32.HI R70, RZ, 0x10, R71 ;  /* 0x00000010ff467819 */ /* 0x000fe20000011647 */
[----:B------:R-:W-:Y:S01]  /*97e0*/  IMAD.U32 R44, R31, 0x10000, RZ ;  /* 0x000100001f2c7824 */ /* 0x000fe200078e00ff */
[----:B------:R-:W-:Y:S01]  /*97f0*/  SHF.R.U32.HI R54, RZ, 0x10, R55 ;  /* 0x00000010ff367819 */ /* 0x000fe20000011637 */
[----:B------:R-:W-:Y:S01]  /*9800*/  FFMA.FTZ R47, R42, R43, R47 ;  /* 0x0000002b2a2f7223 */ /* 0x000fe2000001002f */
[----:B0-----:R-:W-:Y:S01]  /*9810*/  SHF.R.U64 R11, R52, 0x10, R53 ;  /* 0x00000010340b7819 */ /* 0x001fe20000001235 */
[-C--:B------:R-:W-:Y:S01]  /*9820*/  FMUL.FTZ R53, R29, R40.reuse ;  /* 0x000000281d357220 */ /* 0x080fe20000410000 */
[----:B------:R-:W-:Y:S01]  /*9830*/  LOP3.LUT R13, R13, 0xffff0000, RZ, 0xc0, !PT ;  /* 0xffff00000d0d7812 */ /* 0x000fe200078ec0ff */
[-C--:B------:R-:W-:Y:S01]  /*9840*/  FMUL.FTZ R29, R29, R39.reuse ;  /* 0x000000271d1d7220 */ /* 0x080fe20000410000 */
[----:B------:R-:W-:Y:S01]  /*9850*/  PRMT R70, R152, 0x5432, R70 ;  /* 0x0000543298467816 */ /* 0x000fe20000000046 */
[----:B------:R-:W-:Y:S01]  /*9860*/  IMAD.U32 R43, R15, 0x10000, RZ ;  /* 0x000100000f2b7824 */ /* 0x000fe200078e00ff */
[----:B------:R-:W-:Y:S01]  /*9870*/  PRMT R54, R150, 0x5432, R54 ;  /* 0x0000543296367816 */ /* 0x000fe20000000036 */
[C---:B------:R-:W-:Y:S01]  /*9880*/  FFMA.FTZ R53, R13.reuse, R39, -R53 ;  /* 0x000000270d357223 */ /* 0x040fe20000010835 */
[----:B------:R-:W-:Y:S01]  /*9890*/  FFMA.FTZ R29, R13, R40, R29 ;  /* 0x000000280d1d7223 */ /* 0x000fe2000001001d */
[----:B------:R-:W-:Y:S01]  /*98a0*/  IMAD.U32 R13, R70, 0x10000, RZ ;  /* 0x00010000460d7824 */ /* 0x000fe200078e00ff */
[----:B------:R-:W-:Y:S01]  /*98b0*/  SHF.R.U64 R68, R68, 0x10, R69 ;  /* 0x0000001044447819 */ /* 0x000fe20000001245 */
[----:B------:R-:W-:Y:S01]  /*98c0*/  IMAD.U32 R39, R54, 0x10000, RZ ;  /* 0x0001000036277824 */ /* 0x000fe200078e00ff */
[----:B------:R-:W-:Y:S01]  /*98d0*/  LOP3.LUT R31, R31, 0xffff0000, RZ, 0xc0, !PT ;  /* 0xffff00001f1f7812 */ /* 0x000fe200078ec0ff */
[----:B------:R-:W-:Y:S01]  /*98e0*/  FMUL.FTZ R40, R44, R13 ;  /* 0x0000000d2c287220 */ /* 0x000fe20000410000 */
[----:B------:R-:W-:Y:S01]  /*98f0*/  LOP3.LUT R70, R70, 0xffff0000, RZ, 0xc0, !PT ;  /* 0xffff000046467812 */ /* 0x000fe200078ec0ff */
[-C--:B------:R-:W-:Y:S01]  /*9900*/  FMUL.FTZ R44, R44, R39.reuse ;  /* 0x000000272c2c7220 */ /* 0x080fe20000410000 */
[----:B------:R-:W-:Y:S01]  /*9910*/  PRMT R68, R153, 0x5410, R68 ;  /* 0x0000541099447816 */ /* 0x000fe20000000044 */
[----:B------:R-:W-:Y:S01]  /*9920*/  FFMA.FTZ R40, R43, R39, -R40 ;  /* 0x000000272b287223 */ /* 0x000fe20000010828 */
[----:B------:R-:W-:Y:S01]  /*9930*/  PRMT R11, R151, 0x5410, R11 ;  /* 0x00005410970b7816 */ /* 0x000fe2000000000b */
[----:B------:R-:W-:Y:S01]  /*9940*/  FFMA.FTZ R44, R43, R13, R44 ;  /* 0x0000000d2b2c7223 */ /* 0x000fe2000001002c */
[----:B------:R-:W-:Y:S01]  /*9950*/  LOP3.LUT R54, R54, 0xffff0000, RZ, 0xc0, !PT ;  /* 0xffff000036367812 */ /* 0x000fe200078ec0ff */
[----:B------:R-:W-:Y:S01]  /*9960*/  FMUL.FTZ R43, R31, R70 ;  /* 0x000000461f2b7220 */ /* 0x000fe20000410000 */
[----:B------:R-:W-:Y:S01]  /*9970*/  LOP3.LUT R15, R15, 0xffff0000, RZ, 0xc0, !PT ;  /* 0xffff00000f0f7812 */ /* 0x000fe200078ec0ff */
[C---:B------:R-:W-:Y:S01]  /*9980*/  IMAD.U32 R45, R28.reuse, 0x10000, RZ ;  /* 0x000100001c2d7824 */ /* 0x040fe200078e00ff */
[----:B------:R-:W-:Y:S01]  /*9990*/  LOP3.LUT R28, R28, 0xffff0000, RZ, 0xc0, !PT ;  /* 0xffff00001c1c7812 */ /* 0x000fe200078ec0ff */
[----:B------:R-:W-:-:S02]  /*99a0*/  IMAD.U32 R39, R68, 0x10000, RZ ;  /* 0x0001000044277824 */ /* 0x000fc400078e00ff */
[-C--:B------:R-:W-:Y:S01]  /*99b0*/  FMUL.FTZ R31, R31, R54.reuse ;  /* 0x000000361f1f7220 */ /* 0x080fe20000410000 */
[----:B------:R-:W-:Y:S01]  /*99c0*/  IMAD.U32 R13, R11, 0x10000, RZ ;  /* 0x000100000b0d7824 */ /* 0x000fe200078e00ff */
[----:B------:R-:W-:Y:S01]  /*99d0*/  LOP3.LUT R68, R68, 0xffff0000, RZ, 0xc0, !PT ;  /* 0xffff000044447812 */ /* 0x000fe200078ec0ff */
[----:B------:R-:W-:Y:S01]  /*99e0*/  FFMA.FTZ R43, R15, R54, -R43 ;  /* 0x000000360f2b7223 */ /* 0x000fe2000001082b */
[----:B------:R-:W-:Y:S01]  /*99f0*/  LOP3.LUT R54, R11, 0xffff0000, RZ, 0xc0, !PT ;  /* 0xffff00000b367812 */ /* 0x000fe200078ec0ff */
[C---:B------:R-:W-:Y:S01]  /*9a00*/  FMUL.FTZ R11, R45.reuse, R39 ;  /* 0x000000272d0b7220 */ /* 0x040fe20000410000 */
[----:B------:R-:W-:Y:S01]  /*9a10*/  LOP3.LUT R12, R12, 0xffff0000, RZ, 0xc0, !PT ;  /* 0xffff00000c0c7812 */ /* 0x000fe200078ec0ff */
[-C--:B------:R-:W-:Y:S01]  /*9a20*/  FMUL.FTZ R45, R45, R13.reuse ;  /* 0x0000000d2d2d7220 */ /* 0x080fe20000410000 */
[----:B------:R-:W-:Y:S01]  /*9a30*/  PRMT R37, R150, 0x5410, R37 ;  /* 0x0000541096257816 */ /* 0x000fe20000000025 */
[----:B------:R-:W-:Y:S01]  /*9a40*/  FFMA.FTZ R31, R15, R70, R31 ;  /* 0x000000460f1f7223 */ /* 0x000fe2000001001f */
[----:B------:R-:W-:Y:S01]  /*9a50*/  PRMT R38, R152, 0x5410, R38 ;  /* 0x0000541098267816 */ /* 0x000fe20000000026 */
[----:B------:R-:W-:Y:S01]  /*9a60*/  FMUL.FTZ R15, R28, R68 ;  /* 0x000000441c0f7220 */ /* 0x000fe20000410000 */
[----:B------:R-:W-:Y:S01]  /*9a70*/  FFMA.FTZ R11, R41, R13, -R11 ;  /* 0x0000000d290b7223 */ /* 0x000fe2000001080b */
[----:B------:R-:W-:-:S02]  /*9a80*/  IMAD.U32 R52, R30, 0x10000, RZ ;  /* 0x000100001e347824 */ /* 0x000fc400078e00ff */
[----:B------:R-:W-:Y:S01]  /*9a90*/  FFMA.FTZ R45, R41, R39, R45 ;  /* 0x00000027292d7223 */ /* 0x000fe2000001002d */
[-C--:B------:R-:W-:Y:S01]  /*9aa0*/  FMUL.FTZ R13, R28, R54.reuse ;  /* 0x000000361c0d7220 */ /* 0x080fe20000410000 */
[----:B------:R-:W-:Y:S01]  /*9ab0*/  LOP3.LUT R30, R30, 0xffff0000, RZ, 0xc0, !PT ;  /* 0xffff00001e1e7812 */ /* 0x000fe200078ec0ff */
[----:B------:R-:W-:Y:S01]  /*9ac0*/  FFMA.FTZ R54, R12, R54, -R15 ;  /* 0x000000360c367223 */ /* 0x000fe2000001080f */
[C---:B------:R-:W-:Y:S01]  /*9ad0*/  IMAD.U32 R39, R37.reuse, 0x10000, RZ ;  /* 0x0001000025277824 */ /* 0x040fe200078e00ff */
[C---:B------:R-:W-:Y:S01]  /*9ae0*/  LOP3.LUT R41, R38.reuse, 0xffff0000, RZ, 0xc0, !PT ;  /* 0xffff000026297812 */ /* 0x040fe200078ec0ff */
[----:B------:R-:W-:Y:S01]  /*9af0*/  IMAD.U32 R15, R38, 0x10000, RZ ;  /* 0x00010000260f7824 */ /* 0x000fe200078e00ff */
[----:B------:R-:W-:Y:S01]  /*9b00*/  LOP3.LUT R37, R37, 0xffff0000, RZ, 0xc0, !PT ;  /* 0xffff000025257812 */ /* 0x000fe200078ec0ff */
[----:B------:R-:W-:Y:S01]  /*9b10*/  FFMA.FTZ R12, R12, R68, R13 ;  /* 0x000000440c0c7223 */ /* 0x000fe2000001000d */
[----:B------:R-:W-:Y:S01]  /*9b20*/  SHF.L.U32 R42, R14, 0x10, RZ ;  /* 0x000000100e2a7819 */ /* 0x000fe200000006ff */
[----:B------:R-:W-:Y:S01]  /*9b30*/  FMUL.FTZ R13, R52, R15 ;  /* 0x0000000f340d7220 */ /* 0x000fe20000410000 */
[----:B------:R-:W-:Y:S01]  /*9b40*/  LOP3.LUT R14, R14, 0xffff0000, RZ, 0xc0, !PT ;  /* 0xffff00000e0e7812 */ /* 0x000fe200078ec0ff */
        /* <DEDUP_REMOVED lines=18> */
[----:B------:R-:W-:-:S07]  /*9c70*/  IMAD.MOV.U32 R30, RZ, RZ, R52 ;  /* 0x000000ffff1e7224 */ /* 0x000fce00078e0034 */
.L_x_3815:
[----:B------:R-:W-:Y:S05]  /*9c80*/  BSYNC B2 ;  /* 0x0000000000027941 */ /* 0x000fea0003800000 */
.L_x_3814:
[----:B------:R-:W-:Y:S01]  /*9c90*/  ISETP.GE.AND P3, PT, R36, R131, PT ;  /* 0x000000832400720c */ /* 0x000fe20003f66270 */
[----:B-1----:R1:W-:-:S12]  /*9ca0*/  ST.E.128 desc[UR48][R34.64], R12 ;  /* 0x0000000c22007985 */ /* 0x0023d8000c101d30 */
[----:B------:R-:W-:-:S05]  /*9cb0*/  @!P3 IMAD.WIDE R36, R36, 0x2, R32 ;  /* 0x000000022424b825 */ /* 0x000fca00078e0220 */
[----:B--2---:R1:W-:Y:S02]  /*9cc0*/  @!P3 ST.E.128 desc[UR48][R36.64], R28 ;  /* 0x0000001c2400b985 */ /* 0x0043e4000c101d30 */
.L_x_3813:
[----:B------:R-:W-:Y:S05]  /*9cd0*/  BSYNC B1 ;  /* 0x0000000000017941 */ /* 0x000fea0003800000 */
.L_x_3812:
[----:B------:R-:W-:-:S13]  /*9ce0*/  ISETP.NE.AND P3, PT, R8, RZ, PT ;  /* 0x000000ff0800720c */ /* 0x000fda0003f65270 */
[----:B------:R-:W-:Y:S05]  /*9cf0*/  @!P3 BRA `(.L_x_3764) ;  /* 0x0000000c00bcb947 */ /* 0x000fea0003800000 */
[----:B0--3--:R-:W2:Y:S01]  /*9d00*/  LDL R11, [R1] ;  /* 0x00000000010b7983 */ /* 0x009ea20000100800 */
[----:B-1----:R-:W-:Y:S01]  /*9d10*/  SHF.R.U32.HI R14, RZ, 0x3, R204 ;  /* 0x00000003ff0e7819 */ /* 0x002fe200000116cc */
[----:B------:R-:W-:Y:S01]  /*9d20*/  BSSY B1, `(.L_x_3816) ;  /* 0x0000074000017945 */ /* 0x000fe20003800000 */
[----:B------:R-:W-:-:S04]  /*9d30*/  LEA R34, P3, R5, R117, 0x1 ;  /* 0x0000007505227211 */ /* 0x000fc800078608ff */
[----:B------:R-:W-:Y:S02]  /*9d40*/  LEA.HI.X R35, R5, R116, R106, 0x1, P3 ;  /* 0x0000007405237211 */ /* 0x000fe400018f0c6a */
[----:B------:R-:W-:Y:S02]  /*9d50*/  ISETP.GE.AND P3, PT, R192, R118, PT ;  /* 0x00000076c000720c */ /* 0x000fe40003f66270 */
[----:B--2---:R-:W-:-:S04]  /*9d60*/  LOP3.LUT P4, RZ, R11, 0x1, RZ, 0xc0, !PT ;  /* 0x000000010bff7812 */ /* 0x004fc8000788c0ff */
[----:B------:R-:W-:-:S04]  /*9d70*/  SEL R134, R119, R134, !P4 ;  /* 0x0000008677867207 */ /* 0x000fc80006000000 */
[----:B------:R-:W-:-:S04]  /*9d80*/  SHF.R.S32.HI R11, RZ, 0x1f, R134 ;  /* 0x0000001fff0b7819 */ /* 0x000fc80000011486 */
[----:B------:R-:W-:-:S04]  /*9d90*/  LEA.HI R11, R11, R134, RZ, 0x4 ;  /* 0x000000860b0b7211 */ /* 0x000fc800078f20ff */
[----:B------:R-:W-:-:S04]  /*9da0*/  LEA.HI.SX32 R11, R11, R110, 0x1c ;  /* 0x0000006e0b0b7211 */ /* 0x000fc800078fe2ff */
[----:B----4-:R-:W-:-:S04]  /*9db0*/  SHF.R.S32.HI R12, RZ, 0x1f, R11 ;  /* 0x0000001fff0c7819 */ /* 0x010fc8000001140b */
        /* <DEDUP_REMOVED lines=15> */
[----:B-1----:R-:W-:Y:S01]  /*9eb0*/  IMAD.U32 R46, R29, 0x10000, RZ ;  /* 0x000100001d2e7824 */ /* 0x002fe200078e00ff */
[----:B------:R-:W-:Y:S01]  /*9ec0*/  SHF.R.U64 R36, R48, 0x10, R49 ;  /* 0x0000001030247819 */ /* 0x000fe20000001231 */
[----:B------:R-:W-:Y:S01]  /*9ed0*/  IMAD.U32 R47, R31, 0x10000, RZ ;  /* 0x000100001f2f7824 */ /* 0x000fe200078e00ff */
[----:B------:R-:W-:Y:S01]  /*9ee0*/  SHF.R.U32.HI R65, RZ, 0x10, R65 ;  /* 0x00000010ff417819 */ /* 0x000fe20000011641 */
[----:B0-----:R-:W-:Y:S01]  /*9ef0*/  IMAD.U32 R44, R15, 0x10000, RZ ;  /* 0x000100000f2c7824 */ /* 0x001fe200078e00ff */
[----:B------:R-:W-:Y:S01]  /*9f00*/  SHF.R.U32.HI R48, RZ, 0x10, R49 ;  /* 0x00000010ff307819 */ /* 0x000fe20000011631 */
[----:B------:R-:W-:Y:S01]  /*9f10*/  IMAD.U32 R43, R14, 0x10000, RZ ;  /* 0x000100000e2b7824 */ /* 0x000fe200078e00ff */
[----:B------:R-:W-:Y:S02]  /*9f20*/  PRMT R36, R141, 0x5432, R36 ;  /* 0x000054328d247816 */ /* 0x000fe40000000024 */
[----:B------:R-:W-:-:S02]  /*9f30*/  PRMT R65, R144, 0x5432, R65 ;  /* 0x0000543290417816 */ /* 0x000fc40000000041 */
[----:B------:R-:W-:Y:S02]  /*9f40*/  SHF.R.U64 R38, R66, 0x10, R67 ;  /* 0x0000001042267819 */ /* 0x000fe40000001243 */
[----:B------:R-:W-:Y:S01]  /*9f50*/  PRMT R141, R141, 0x5410, R48 ;  /* 0x000054108d8d7816 */ /* 0x000fe20000000030 */
[----:B------:R-:W-:Y:S01]  /*9f60*/  IMAD.U32 R49, R65, 0x10000, RZ ;  /* 0x0001000041317824 */ /* 0x000fe200078e00ff */
[----:B------:R-:W-:Y:S02]  /*9f70*/  SHF.R.U64 R37, R50, 0x10, R51 ;  /* 0x0000001032257819 */ /* 0x000fe40000001233 */
[----:B------:R-:W-:Y:S02]  /*9f80*/  SHF.R.U32.HI R66, RZ, 0x10, R67 ;  /* 0x00000010ff427819 */ /* 0x000fe40000011643 */
[----:B------:R-:W-:Y:S02]  /*9f90*/  SHF.R.U32.HI R51, RZ, 0x10, R51 ;  /* 0x00000010ff337819 */ /* 0x000fe40000011633 */
[----:B------:R-:W-:Y:S01]  /*9fa0*/  PRMT R144, R144, 0x5410, R39 ;  /* 0x0000541090907816 */ /* 0x000fe20000000027 */
[----:B------:R-:W-:Y:S01]  /*9fb0*/  IMAD.U32 R39, R141, 0x10000, RZ ;  /* 0x000100008d277824 */ /* 0x000fe200078e00ff */
[----:B------:R-:W-:-:S02]  /*9fc0*/  PRMT R37, R142, 0x5432, R37 ;  /* 0x000054328e257816 */ /* 0x000fc40000000025 */
[----:B------:R-:W-:Y:S01]  /*9fd0*/  PRMT R66, R143, 0x5432, R66 ;  /* 0x000054328f427816 */ /* 0x000fe20000000042 */
[----:B------:R-:W-:Y:S01]  /*9fe0*/  FMUL.FTZ R53, R46, R39 ;  /* 0x000000272e357220 */ /* 0x000fe20000410000 */
[----:B------:R-:W-:Y:S01]  /*9ff0*/  PRMT R142, R142, 0x5410, R51 ;  /* 0x000054108e8e7816 */ /* 0x000fe20000000033 */
[----:B------:R-:W-:Y:S01]  /*a000*/  FMUL.FTZ R51, R46, R49 ;  /* 0x000000312e337220 */ /* 0x000fe20000410000 */
[----:B------:R-:W-:Y:S01]  /*a010*/  SHF.L.U32 R40, R13, 0x10, RZ ;  /* 0x000000100d287819 */ /* 0x000fe200000006ff */
[----:B------:R-:W-:Y:S01]  /*a020*/  IMAD.U32 R48, R66, 0x10000, RZ ;  /* 0x0001000042307824 */ /* 0x000fe200078e00ff */
[----:B------:R-:W-:Y:S01]  /*a030*/  LOP3.LUT R42, R29, 0xffff0000, RZ, 0xc0, !PT ;  /* 0xffff00001d2a7812 */ /* 0x000fe200078ec0ff */
[----:B------:R-:W-:Y:S01]  /*a040*/  IMAD.U32 R46, R142, 0x10000, RZ ;  /* 0x000100008e2e7824 */ /* 0x000fe200078e00ff */
[----:B------:R-:W-:Y:S01]  /*a050*/  LOP3.LUT R65, R65, 0xffff0000, RZ, 0xc0, !PT ;  /* 0xffff000041417812 */ /* 0x000fe200078ec0ff */
[C---:B------:R-:W-:Y:S01]  /*a060*/  FFMA.FTZ R39, R40.reuse, R39, -R51 ;  /* 0x0000002728277223 */ /* 0x040fe20000010833 */
[----:B------:R-:W-:Y:S01]  /*a070*/  LOP3.LUT R141, R141, 0xffff0000, RZ, 0xc0, !PT ;  /* 0xffff00008d8d7812 */ /* 0x000fe200078ec0ff */
[----:B------:R-:W-:Y:S01]  /*a080*/  FFMA.FTZ R40, R40, R49, R53 ;  /* 0x0000003128287223 */ /* 0x000fe20000010035 */
[----:B------:R-:W-:Y:S01]  /*a090*/  LOP3.LUT R41, R13, 0xffff0000, RZ, 0xc0, !PT ;  /* 0xffff00000d297812 */ /* 0x000fe200078ec0ff */
[C---:B------:R-:W-:Y:S01]  /*a0a0*/  FMUL.FTZ R50, R42.reuse, R65 ;  /* 0x000000412a327220 */ /* 0x040fe20000410000 */
[C---:B------:R-:W-:Y:S01]  /*a0b0*/  FMUL.FTZ R49, R47.reuse, R48 ;  /* 0x000000302f317220 */ /* 0x040fe20000410000 */
[-C--:B------:R-:W-:Y:S01]  /*a0c0*/  FMUL.FTZ R47, R47, R46.reuse ;  /* 0x0000002e2f2f7220 */ /* 0x080fe20000410000 */
[-C--:B------:R-:W-:Y:S01]  /*a0d0*/  FMUL.FTZ R52, R42, R141.reuse ;  /* 0x0000008d2a347220 */ /* 0x080fe20000410000 */
[----:B------:R-:W-:Y:S01]  /*a0e0*/  FFMA.FTZ R42, R41, R141, -R50 ;  /* 0x0000008d292a7223 */ /* 0x000fe20000010832 */
[----:B------:R-:W-:Y:S01]  /*a0f0*/  FFMA.FTZ R46, R44, R46, -R49 ;  /* 0x0000002e2c2e7223 */ /* 0x000fe20000010831 */
[----:B------:R-:W-:-:S02]  /*a100*/  IMAD.U32 R29, R28, 0x10000, RZ ;  /* 0x000100001c1d7824 */ /* 0x000fc400078e00ff */
[----:B------:R-:W-:Y:S01]  /*a110*/  FFMA.FTZ R44, R44, R48, R47 ;  /* 0x000000302c2c7223 */ /* 0x000fe2000001002f */
[----:B------:R-:W-:Y:S01]  /*a120*/  IMAD.U32 R50, R144, 0x10000, RZ ;  /* 0x0001000090327824 */ /* 0x000fe200078e00ff */
[C---:B------:R-:W-:Y:S01]  /*a130*/  LOP3.LUT R47, R36.reuse, 0xffff0000, RZ, 0xc0, !PT ;  /* 0xffff0000242f7812 */ /* 0x040fe200078ec0ff */
[----:B------:R-:W-:Y:S01]  /*a140*/  IMAD.U32 R48, R36, 0x10000, RZ ;  /* 0x0001000024307824 */ /* 0x000fe200078e00ff */
[----:B------:R-:W-:Y:S01]  /*a150*/  LOP3.LUT R28, R28, 0xffff0000, RZ, 0xc0, !PT ;  /* 0xffff00001c1c7812 */ /* 0x000fe200078ec0ff */
[----:B------:R-:W-:Y:S01]  /*a160*/  FMUL.FTZ R36, R29, R50 ;  /* 0x000000321d247220 */ /* 0x000fe20000410000 */
[----:B------:R-:W-:Y:S01]  /*a170*/  LOP3.LUT R49, R144, 0xffff0000, RZ, 0xc0, !PT ;  /* 0xffff000090317812 */ /* 0x000fe200078ec0ff */
[----:B------:R-:W-:Y:S01]  /*a180*/  IMAD.U32 R13, R12, 0x10000, RZ ;  /* 0x000100000c0d7824 */ /* 0x000fe200078e00ff */
[----:B------:R-:W-:Y:S01]  /*a190*/  LOP3.LUT R31, R31, 0xffff0000, RZ, 0xc0, !PT ;  /* 0xffff00001f1f7812 */ /* 0x000fe200078ec0ff */
[-C--:B------:R-:W-:Y:S01]  /*a1a0*/  FMUL.FTZ R29, R29, R48.reuse ;  /* 0x000000301d1d7220 */ /* 0x080fe20000410000 */
[----:B------:R-:W-:Y:S01]  /*a1b0*/  PRMT R38, R143, 0x5410, R38 ;  /* 0x000054108f267816 */ /* 0x000fe20000000026 */
[----:B------:R-:W-:Y:S01]  /*a1c0*/  FFMA.FTZ R41, R41, R65, R52 ;  /* 0x0000004129297223 */ /* 0x000fe20000010034 */
[----:B------:R-:W-:Y:S01]  /*a1d0*/  LOP3.LUT R66, R66, 0xffff0000, RZ, 0xc0, !PT ;  /* 0xffff000042427812 */ /* 0x000fe200078ec0ff */
[----:B------:R-:W-:Y:S01]  /*a1e0*/  FMUL.FTZ R51, R28, R49 ;  /* 0x000000311c337220 */ /* 0x000fe20000410000 */
[----:B------:R-:W-:Y:S01]  /*a1f0*/  LOP3.LUT R142, R142, 0xffff0000, RZ, 0xc0, !PT ;  /* 0xffff00008e8e7812 */ /* 0x000fe200078ec0ff */
[C---:B------:R-:W-:Y:S01]  /*a200*/  FFMA.FTZ R36, R13.reuse, R48, -R36 ;  /* 0x000000300d247223 */ /* 0x040fe20000010824 */
[----:B------:R-:W-:Y:S01]  /*a210*/  LOP3.LUT R12, R12, 0xffff0000, RZ, 0xc0, !PT ;  /* 0xffff00000c0c7812 */ /* 0x000fe200078ec0ff */
[----:B------:R-:W-:Y:S01]  /*a220*/  FFMA.FTZ R29, R13, R50, R29 ;  /* 0x000000320d1d7223 */ /* 0x000fe2000001001d */
[----:B------:R-:W-:Y:S01]  /*a230*/  LOP3.LUT R15, R15, 0xffff0000, RZ, 0xc0, !PT ;  /* 0xffff00000f0f7812 */ /* 0x000fe200078ec0ff */
[----:B------:R-:W-:Y:S01]  /*a240*/  FMUL.FTZ R53, R28, R47 ;  /* 0x0000002f1c357220 */ /* 0x000fe20000410000 */
[----:B------:R-:W-:Y:S01]  /*a250*/  LOP3.LUT R45, R14, 0xffff0000, RZ, 0xc0, !PT ;  /* 0xffff00000e2d7812 */ /* 0x000fe200078ec0ff */
[----:B------:R-:W-:-:S02]  /*a260*/  IMAD.U32 R14, R30, 0x10000, RZ ;  /* 0x000100001e0e7824 */ /* 0x000fc400078e00ff */
[----:B------:R-:W-:Y:S01]  /*a270*/  FMUL.FTZ R52, R31, R66 ;  /* 0x000000421f347220 */ /* 0x000fe20000410000 */
[----:B------:R-:W-:Y:S01]  /*a280*/  IMAD.U32 R28, R38, 0x10000, RZ ;  /* 0x00010000261c7824 */ /* 0x000fe200078e00ff */
[----:B------:R-:W-:Y:S01]  /*a290*/  LOP3.LUT R30, R30, 0xffff0000, RZ, 0xc0, !PT ;  /* 0xffff00001e1e7812 */ /* 0x000fe200078ec0ff */
[----:B------:R-:W-:Y:S02]  /*a2a0*/  IMAD.U32 R13, R37, 0x10000, RZ ;  /* 0x00010000250d7824 */ /* 0x000fe400078e00ff */
[-C--:B------:R-:W-:Y:S01]  /*a2b0*/  FMUL.FTZ R54, R31, R142.reuse ;  /* 0x0000008e1f367220 */ /* 0x080fe20000410000 */
[----:B------:R-:W-:Y:S01]  /*a2c0*/  LOP3.LUT R38, R38, 0xffff0000, RZ, 0xc0, !PT ;  /* 0xffff000026267812 */ /* 0x000fe200078ec0ff */
[----:B------:R-:W-:Y:S01]  /*a2d0*/  FFMA.FTZ R31, R15, R142, -R52 ;  /* 0x0000008e0f1f7223 */ /* 0x000fe20000010834 */
[----:B------:R-:W-:Y:S01]  /*a2e0*/  LOP3.LUT R37, R37, 0xffff0000, RZ, 0xc0, !PT ;  /* 0xffff000025257812 */ /* 0x000fe200078ec0ff */
[C---:B------:R-:W-:Y:S01]  /*a2f0*/  FFMA.FTZ R51, R12.reuse, R47, -R51 ;  /* 0x0000002f0c337223 */ /* 0x040fe20000010833 */
[----:B------:R-:W-:Y:S01]  /*a300*/  FFMA.FTZ R15, R15, R66, R54 ;  /* 0x000000420f0f7223 */ /* 0x000fe20000010036 */
[----:B------:R-:W-:Y:S01]  /*a310*/  FFMA.FTZ R12, R12, R49, R53 ;  /* 0x000000310c0c7223 */ /* 0x000fe20000010035 */
[C---:B------:R-:W-:Y:S01]  /*a320*/  FMUL.FTZ R48, R14.reuse, R28 ;  /* 0x0000001c0e307220 */ /* 0x040fe20000410000 */
[----:B------:R-:W-:Y:S01]  /*a330*/  FMUL.FTZ R47, R14, R13 ;  /* 0x0000000d0e2f7220 */ /* 0x000fe20000410000 */
[C---:B------:R-:W-:Y:S01]  /*a340*/  FMUL.FTZ R14, R30.reuse, R38 ;  /* 0x000000261e0e7220 */ /* 0x040fe20000410000 */
[----:B------:R-:W-:Y:S01]  /*a350*/  FMUL.FTZ R49, R30, R37 ;  /* 0x000000251e317220 */ /* 0x000fe20000410000 */
[----:B------:R-:W-:Y:S01]  /*a360*/  F2FP.BF16.F32.PACK_AB R31, R31, R46 ;  /* 0x0000002e1f1f723e */ /* 0x000fe200000010ff */
[C---:B------:R-:W-:Y:S01]  /*a370*/  FFMA.FTZ R48, R43.reuse, R13, -R48 ;  /* 0x0000000d2b307223 */ /* 0x040fe20000010830 */
[----:B------:R-:W-:Y:S01]  /*a380*/  FFMA.FTZ R47, R43, R28, R47 ;  /* 0x0000001c2b2f7223 */ /* 0x000fe2000001002f */
[C---:B------:R-:W-:Y:S01]  /*a390*/  FFMA.FTZ R37, R45.reuse, R37, -R14 ;  /* 0x000000252d257223 */ /* 0x040fe2000001080e */
[----:B------:R-:W-:Y:S01]  /*a3a0*/  FFMA.FTZ R38, R45, R38, R49 ;  /* 0x000000262d267223 */ /* 0x000fe20000010031 */
[----:B------:R-:W-:Y:S01]  /*a3b0*/  F2FP.BF16.F32.PACK_AB R44, R15, R44 ;  /* 0x0000002c0f2c723e */ /* 0x000fe200000010ff */
[----:B------:R-:W-:Y:S01]  /*a3c0*/  IMAD.MOV.U32 R15, RZ, RZ, R31 ;  /* 0x000000ffff0f7224 */ /* 0x000fe200078e001f */
[----:B------:R-:W-:-:S02]  /*a3d0*/  F2FP.BF16.F32.PACK_AB R36, R51, R36 ;  /* 0x000000243324723e */ /* 0x000fc400000010ff */
[----:B------:R-:W-:Y:S01]  /*a3e0*/  F2FP.BF16.F32.PACK_AB R40, R41, R40 ;  /* 0x000000282928723e */ /* 0x000fe200000010ff */
[----:B------:R-:W-:Y:S01]  /*a3f0*/  IMAD.MOV.U32 R31, RZ, RZ, R44 ;  /* 0x000000ffff1f7224 */ /* 0x000fe200078e002c */
[----:B------:R-:W-:Y:S01]  /*a400*/  F2FP.BF16.F32.PACK_AB R28, R12, R29 ;  /* 0x0000001d0c1c723e */ /* 0x000fe200000010ff */
[----:B------:R-:W-:Y:S01]  /*a410*/  IMAD.MOV.U32 R12, RZ, RZ, R36 ;  /* 0x000000ffff0c7224 */ /* 0x000fe200078e0024 */
[----:B------:R-:W-:Y:S02]  /*a420*/  F2FP.BF16.F32.PACK_AB R13, R42, R39 ;  /* 0x000000272a0d723e */ /* 0x000fe400000010ff */
[----:B------:R-:W-:Y:S02]  /*a430*/  F2FP.BF16.F32.PACK_AB R14, R37, R48 ;  /* 0x00000030250e723e */ /* 0x000fe400000010ff */
[----:B------:R-:W-:Y:S02]  /*a440*/  F2FP.BF16.F32.PACK_AB R30, R38, R47 ;  /* 0x0000002f261e723e */ /* 0x000fe400000010ff */
[----:B------:R-:W-:-:S07]  /*a450*/  MOV R29, R40 ;  /* 0x00000028001d7202 */ /* 0x000fce0000000f00 */
.L_x_3817:
[----:B------:R-:W-:Y:S05]  /*a460*/  BSYNC B1 ;  /* 0x0000000000017941 */ /* 0x000fea0003800000 */
.L_x_3816:
[----:B0-----:R0:W-:Y:S01]  /*a470*/  ST.E.128 desc[UR48][R34.64], R12 ;  /* 0x0000000c22007985 */ /* 0x0011e2000c101d30 */
[----:B------:R-:W-:-:S13]  /*a480*/  ISETP.GE.AND P3, PT, R11, R131, PT ;  /* 0x000000830b00720c */ /* 0x000fda0003f66270 */
[----:B------:R-:W-:Y:S05]  /*a490*/  @P3 BRA `(.L_x_3764) ;  /* 0x0000000400d43947 */ /* 0x000fea0003800000 */
[----:B------:R-:W-:-:S05]  /*a4a0*/  IMAD.WIDE R32, R11, 0x2, R32 ;  /* 0x000000020b207825 */ /* 0x000fca00078e0220 */
[----:B-1----:R1:W-:Y:S01]  /*a4b0*/  ST.E.128 desc[UR48][R32.64], R28 ;  /* 0x0000001c20007985 */ /* 0x0023e2000c101d30 */
[----:B------:R-:W-:Y:S05]  /*a4c0*/  BRA `(.L_x_3764) ;  /* 0x0000000400c87947 */ /* 0x000fea0003800000 */
.L_x_3729:
[----:B------:R-:W-:-:S13]  /*a4d0*/  ISETP.NE.AND P2, PT, R214, 0x3, PT ;  /* 0x00000003d600780c */ /* 0x000fda0003f45270 */
[----:B------:R-:W-:Y:S05]  /*a4e0*/  @!P2 BRA `(.L_x_3818) ;  /* 0x000000000004a947 */ /* 0x000fea0003800000 */
[----:B------:R-:W-:Y:S01]  /*a4f0*/  BPT.TRAP 0x1 ;  /* 0x000000040000795c */ /* 0x000fe20000300000 */
.L_x_3818:
[----:B------:R-:W-:Y:S01]  /*a500*/  IMAD R84, R18, 0x8, R2 ;  /* 0x0000000812547824 */ /* 0x000fe200078e0202 */
[----:B------:R-:W-:Y:S01]  /*a510*/  SHF.L.U32 R85, R203, 0x1f, RZ ;  /* 0x0000001fcb557819 */ /* 0x000fe200000006ff */
[----:B------:R-:W-:Y:S01]  /*a520*/  BSSY B1, `(.L_x_3819) ;  /* 0x0000004000017945 */ /* 0x000fe20003800000 */
[----:B------:R-:W-:Y:S02]  /*a530*/  SHF.R.S32.HI R81, RZ, 0x1f, R26 ;  /* 0x0000001fff517819 */ /* 0x000fe4000001141a */
[----:B------:R-:W0:Y:S02]  /*a540*/  SYNCS.PHASECHK.TRANS64.TRYWAIT P3, [R84+URZ+0x30890], R85 ;  /* 0x03089055540075a7 */ /* 0x000e24000806017f */
[----:B0-----:R-:W-:Y:S05]  /*a550*/  @!P3 BRA `(.L_x_3820) ;  /* 0x0000019000acb947 */ /* 0x001fea0003800000 */
.L_x_4082:
[----:B------:R-:W-:Y:S05]  /*a560*/  BSYNC B1 ;  /* 0x0000000000017941 */ /* 0x000fea0003800000 */
.L_x_3819:
        /* <DEDUP_REMOVED lines=25> */
.L_x_4086:
[----:B------:R-:W-:Y:S04]  /*a700*/  BSSY B1, `(.L_x_3822) ;  /* 0x0000025000017945 */ /* 0x000fe80003800000 */
[----:B------:R-:W-:Y:S05]  /*a710*/  @!P3 BRA `(.L_x_3823) ;  /* 0x00000000008cb947 */ /* 0x000fea0003800000 */
[----:B------:R-:W-:Y:S02]  /*a720*/  ULDC UR4, c[0x0][0x2f4] ;  /* 0x0000bd0000047ab9 */ /* 0x000fe40000000800 */
[----:B------:R-:W-:Y:S02]  /*a730*/  ISETP.GE.AND P5, PT, R16, UR4, PT ;  /* 0x0000000410007c0c */ /* 0x000fe4000bfa6270 */
[----:B------:R-:W-:-:S11]  /*a740*/  ISETP.GE.AND P4, PT, R22, UR4, PT ;  /* 0x0000000416007c0c */ /* 0x000fd6000bf86270 */
[----:B------:R-:W4:Y:S01]  /*a750*/  @!P5 LDS.128 R12, [R27+0x1e000] ;  /* 0x01e000001b0cd984 */ /* 0x000f220000000c00 */
[----:B---3--:R-:W-:-:S04]  /*a760*/  @!P5 LEA R32, P3, R16, R39, 0x1 ;  /* 0x000000271020d211 */ /* 0x008fc800078608ff */
[----:B--2---:R-:W-:Y:S02]  /*a770*/  @!P5 LEA.HI.X R33, R16, R36, R17, 0x1, P3 ;  /* 0x000000241021d211 */ /* 0x004fe400018f0c11 */
[----:B------:R-:W-:-:S04]  /*a780*/  @!P4 LEA R30, P3, R22, R39, 0x1 ;  /* 0x00000027161ec211 */ /* 0x000fc800078608ff */
[----:B------:R-:W-:Y:S02]  /*a790*/  @!P4 LEA.HI.X R31, R22, R36, R201, 0x1, P3 ;  /* 0x00000024161fc211 */ /* 0x000fe400018f0cc9 */
[----:B------:R-:W-:-:S13]  /*a7a0*/  ISETP.GE.AND P3, PT, R19, UR4, PT ;  /* 0x0000000413007c0c */ /* 0x000fda000bf66270 */
[----:B------:R-:W-:-:S04]  /*a7b0*/  @!P3 LEA R28, P6, R19, R39, 0x1 ;  /* 0x00000027131cb211 */ /* 0x000fc800078c08ff */
[----:B------:R-:W-:Y:S01]  /*a7c0*/  @!P3 LEA.HI.X R29, R19, R36, R200, 0x1, P6 ;  /* 0x00000024131db211 */ /* 0x000fe200030f0cc8 */
[----:B----4-:R2:W-:Y:S01]  /*a7d0*/  @!P5 ST.E.128 desc[UR48][R32.64], R12 ;  /* 0x0000000c2000d985 */ /* 0x0105e2000c101d30 */
[----:B------:R-:W-:-:S13]  /*a7e0*/  ISETP.GE.AND P5, PT, R193, UR4, PT ;  /* 0x00000004c1007c0c */ /* 0x000fda000bfa6270 */
[----:B------:R-:W3:Y:S01]  /*a7f0*/  @!P5 LDS.128 R12, [R80+0x1e000] ;  /* 0x01e00000500cd984 */ /* 0x000ee20000000c00 */
[----:B------:R-:W-:Y:S02]  /*a800*/  @!P5 IMAD.SHL.U32 R11, R197, 0x8, RZ ;  /* 0x00000008c50bd824 */ /* 0x000fe400078e00ff */
[----:B--2---:R-:W-:Y:S02]  /*a810*/  @!P5 IMAD.MOV.U32 R32, RZ, RZ, R39 ;  /* 0x000000ffff20d224 */ /* 0x004fe400078e0027 */
[----:B------:R-:W-:Y:S02]  /*a820*/  @!P5 IMAD.MOV.U32 R33, RZ, RZ, R36 ;  /* 0x000000ffff21d224 */ /* 0x000fe400078e0024 */
[----:B------:R-:W-:-:S05]  /*a830*/  @!P5 IMAD.WIDE R32, R11, 0x2, R32 ;  /* 0x000000020b20d825 */ /* 0x000fca00078e0220 */
[----:B---3--:R2:W-:Y:S01]  /*a840*/  @!P5 ST.E.128 desc[UR48][R32.64], R12 ;  /* 0x0000000c2000d985 */ /* 0x0085e2000c101d30 */
[----:B------:R-:W-:-:S13]  /*a850*/  ISETP.GE.AND P5, PT, R192, UR4, PT ;  /* 0x00000004c0007c0c */ /* 0x000fda000bfa6270 */
[----:B------:R-:W3:Y:S01]  /*a860*/  @!P5 LDS.128 R12, [R27+0x21000] ;  /* 0x021000001b0cd984 */ /* 0x000ee20000000c00 */
[----:B------:R-:W-:Y:S02]  /*a870*/  @!P5 IMAD.SHL.U32 R11, R198, 0x8, RZ ;  /* 0x00000008c60bd824 */ /* 0x000fe400078e00ff */
[----:B--2---:R-:W-:Y:S02]  /*a880*/  @!P5 IMAD.MOV.U32 R32, RZ, RZ, R39 ;  /* 0x000000ffff20d224 */ /* 0x004fe400078e0027 */
[----:B------:R-:W-:Y:S02]  /*a890*/  @!P5 IMAD.MOV.U32 R33, RZ, RZ, R36 ;  /* 0x000000ffff21d224 */ /* 0x000fe400078e0024 */
[----:B------:R-:W-:-:S05]  /*a8a0*/  @!P5 IMAD.WIDE R32, R11, 0x2, R32 ;  /* 0x000000020b20d825 */ /* 0x000fca00078e0220 */
[----:B---3--:R2:W-:Y:S01]  /*a8b0*/  @!P5 ST.E.128 desc[UR48][R32.64], R12 ;  /* 0x0000000c2000d985 */ /* 0x0085e2000c101d30 */
[----:B------:R-:W-:-:S03]  /*a8c0*/  ISETP.GE.AND P5, PT, R23, UR4, PT ;  /* 0x0000000417007c0c */ /* 0x000fc6000bfa6270 */
[----:B------:R-:W3:Y:S10]  /*a8d0*/  @!P4 LDS.128 R12, [R80+0x21000] ;  /* 0x02100000500cc984 */ /* 0x000ef40000000c00 */
[----:B--2---:R-:W-:-:S04]  /*a8e0*/  @!P5 LEA R32, P6, R23, R39, 0x1 ;  /* 0x000000271720d211 */ /* 0x004fc800078c08ff */
[----:B------:R-:W-:Y:S01]  /*a8f0*/  @!P5 LEA.HI.X R33, R23, R36, R199, 0x1, P6 ;  /* 0x000000241721d211 */ /* 0x000fe200030f0cc7 */
[----:B---3--:R-:W-:Y:S04]  /*a900*/  @!P4 ST.E.128 desc[UR48][R30.64], R12 ;  /* 0x0000000c1e00c985 */ /* 0x008fe8000c101d30 */
[----:B------:R-:W2:Y:S04]  /*a910*/  @!P3 LDS.128 R12, [R27+0x24000] ;  /* 0x024000001b0cb984 */ /* 0x000ea80000000c00 */
[----:B--2---:R-:W-:Y:S04]  /*a920*/  @!P3 ST.E.128 desc[UR48][R28.64], R12 ;  /* 0x0000000c1c00b985 */ /* 0x004fe8000c101d30 */
[----:B------:R-:W2:Y:S04]  /*a930*/  @!P5 LDS.128 R12, [R80+0x24000] ;  /* 0x02400000500cd984 */ /* 0x000ea80000000c00 */
[----:B--2---:R4:W-:Y:S02]  /*a940*/  @!P5 ST.E.128 desc[UR48][R32.64], R12 ;  /* 0x0000000c2000d985 */ /* 0x0049e4000c101d30 */
.L_x_3823:
[----:B------:R-:W-:Y:S05]  /*a950*/  BSYNC B1 ;  /* 0x0000000000017941 */ /* 0x000fea0003800000 */
.L_x_3822:
[----:B------:R-:W-:-:S03]  /*a960*/  UMOV UR4, 0xffffffff ;  /* 0xffffffff00047882 */ /* 0x000fc60000000000 */
[----:B------:R-:W-:Y:S05]  /*a970*/  BRA.DIV UR4, `(.L_x_3824) ;  /* 0x0000019204047947 */ /* 0x000fea000b800000 */
[----:B--2---:R2:W0:Y:S04]  /*a980*/  SHFL.IDX PT, R36, R35, 0x1, 0x1c1f ;  /* 0x003c1f0023247f89 */ /* 0x00442800000e0000 */
[----:B---3--:R2:W3:Y:S02]  /*a990*/  SHFL.IDX PT, R39, R34, 0x1, 0x1c1f ;  /* 0x003c1f0022277f89 */ /* 0x0084e400000e0000 */
.L_x_4090:
[----:B------:R-:W-:-:S13]  /*a9a0*/  ISETP.GE.AND P3, PT, R37, 0x41, PT ;  /* 0x000000412500780c */ /* 0x000fda0003f66270 */
[----:B------:R-:W-:Y:S05]  /*a9b0*/  @!P3 BRA `(.L_x_3764) ;  /* 0x00000000008cb947 */ /* 0x000fea0003800000 */
[----:B------:R-:W-:Y:S02]  /*a9c0*/  ULDC UR4, c[0x0][0x2f4] ;  /* 0x0000bd0000047ab9 */ /* 0x000fe40000000800 */
[----:B------:R-:W-:Y:S02]  /*a9d0*/  ISETP.GE.AND P5, PT, R16, UR4, PT ;  /* 0x0000000410007c0c */ /* 0x000fe4000bfa6270 */
[----:B------:R-:W-:-:S11]  /*a9e0*/  ISETP.GE.AND P4, PT, R22, UR4, PT ;  /* 0x0000000416007c0c */ /* 0x000fd6000bf86270 */
[----:B----4-:R-:W4:Y:S01]  /*a9f0*/  @!P5 LDS.128 R12, [R27+0x20000] ;  /* 0x020000001b0cd984 */ /* 0x010f220000000c00 */
[----:B---3--:R-:W-:-:S04]  /*aa00*/  @!P5 LEA R32, P3, R16, R39, 0x1 ;  /* 0x000000271020d211 */ /* 0x008fc800078608ff */
[----:B0-----:R-:W-:Y:S02]  /*aa10*/  @!P5 LEA.HI.X R33, R16, R36, R17, 0x1, P3 ;  /* 0x000000241021d211 */ /* 0x001fe400018f0c11 */
        /* <DEDUP_REMOVED lines=9> */
[----:B0-----:R-:W-:Y:S02]  /*aab0*/  @!P5 IMAD.MOV.U32 R32, RZ, RZ, R39 ;  /* 0x000000ffff20d224 */ /* 0x001fe400078e0027 */
[----:B------:R-:W-:Y:S02]  /*aac0*/  @!P5 IMAD.MOV.U32 R33, RZ, RZ, R36 ;  /* 0x000000ffff21d224 */ /* 0x000fe400078e0024 */
[----:B------:R-:W-:-:S05]  /*aad0*/  @!P5 IMAD.WIDE R32, R11, 0x2, R32 ;  /* 0x000000020b20d825 */ /* 0x000fca00078e0220 */
[----:B---3--:R0:W-:Y:S01]  /*aae0*/  @!P5 ST.E.128 desc[UR48][R32.64], R12 ;  /* 0x0000000c2000d985 */ /* 0x0081e2000c101d30 */
[----:B------:R-:W-:-:S13]  /*aaf0*/  ISETP.GE.AND P5, PT, R192, UR4, PT ;  /* 0x00000004c0007c0c */ /* 0x000fda000bfa6270 */
[----:B------:R-:W3:Y:S01]  /*ab00*/  @!P5 LDS.128 R12, [R27+0x23000] ;  /* 0x023000001b0cd984 */ /* 0x000ee20000000c00 */
[----:B------:R-:W-:Y:S01]  /*ab10*/  @!P5 IMAD.SHL.U32 R11, R198, 0x8, RZ ;  /* 0x00000008c60bd824 */ /* 0x000fe200078e00ff */
[----:B0-----:R-:W-:Y:S01]  /*ab20*/  @!P5 MOV R32, R39 ;  /* 0x000000270020d202 */ /* 0x001fe20000000f00 */
[----:B------:R-:W-:-:S04]  /*ab30*/  @!P5 IMAD.MOV.U32 R33, RZ, RZ, R36 ;  /* 0x000000ffff21d224 */ /* 0x000fc800078e0024 */
[----:B------:R-:W-:-:S05]  /*ab40*/  @!P5 IMAD.WIDE R32, R11, 0x2, R32 ;  /* 0x000000020b20d825 */ /* 0x000fca00078e0220 */
[----:B---3--:R0:W-:Y:S01]  /*ab50*/  @!P5 ST.E.128 desc[UR48][R32.64], R12 ;  /* 0x0000000c2000d985 */ /* 0x0081e2000c101d30 */
[----:B------:R-:W-:-:S03]  /*ab60*/  ISETP.GE.AND P5, PT, R23, UR4, PT ;  /* 0x0000000417007c0c */ /* 0x000fc6000bfa6270 */
[----:B------:R-:W3:Y:S10]  /*ab70*/  @!P4 LDS.128 R12, [R80+0x23000] ;  /* 0x02300000500cc984 */ /* 0x000ef40000000c00 */
[----:B0-----:R-:W-:-:S04]  /*ab80*/  @!P5 LEA R32, P6, R23, R39, 0x1 ;  /* 0x000000271720d211 */ /* 0x001fc800078c08ff */
[----:B------:R-:W-:Y:S01]  /*ab90*/  @!P5 LEA.HI.X R33, R23, R36, R199, 0x1, P6 ;  /* 0x000000241721d211 */ /* 0x000fe200030f0cc7 */
[----:B---3--:R-:W-:Y:S04]  /*aba0*/  @!P4 ST.E.128 desc[UR48][R30.64], R12 ;  /* 0x0000000c1e00c985 */ /* 0x008fe8000c101d30 */
[----:B------:R-:W0:Y:S04]  /*abb0*/  @!P3 LDS.128 R12, [R27+0x26000] ;  /* 0x026000001b0cb984 */ /* 0x000e280000000c00 */
[----:B0-----:R-:W-:Y:S04]  /*abc0*/  @!P3 ST.E.128 desc[UR48][R28.64], R12 ;  /* 0x0000000c1c00b985 */ /* 0x001fe8000c101d30 */
[----:B------:R-:W0:Y:S04]  /*abd0*/  @!P5 LDS.128 R12, [R80+0x26000] ;  /* 0x02600000500cd984 */ /* 0x000e280000000c00 */
[----:B0-----:R0:W-:Y:S02]  /*abe0*/  @!P5 ST.E.128 desc[UR48][R32.64], R12 ;  /* 0x0000000c2000d985 */ /* 0x0011e4000c101d30 */
.L_x_3764:
[----:B------:R-:W-:Y:S05]  /*abf0*/  BSYNC B0 ;  /* 0x0000000000007941 */ /* 0x000fea0003800000 */
.L_x_3728:
[----:B0--3--:R-:W0:Y:S01]  /*ac00*/  S2R R11, SR_TID.X ;  /* 0x00000000000b7919 */ /* 0x009e220000002100 */
[----:B------:R-:W-:Y:S01]  /*ac10*/  @!PT LDS RZ, [RZ] ;  /* 0x00000000fffff984 */ /* 0x000fe20000000800 */
[----:B------:R-:W-:Y:S01]  /*ac20*/  @!PT LDS RZ, [RZ] ;  /* 0x00000000fffff984 */ /* 0x000fe20000000800 */
[----:B------:R-:W-:Y:S01]  /*ac30*/  @!PT LDS RZ, [RZ] ;  /* 0x00000000fffff984 */ /* 0x000fe20000000800 */
[----:B------:R-:W-:Y:S01]  /*ac40*/  @!PT LDS RZ, [RZ] ;  /* 0x00000000fffff984 */ /* 0x000fe20000000800 */
[----:B------:R3:W-:Y:S06]  /*ac50*/  MEMBAR.ALL.CTA ;  /* 0x0000000000007992 */ /* 0x0007ec0000008000 */
[----:B---3--:R-:W3:Y:S01]  /*ac60*/  FENCE.VIEW.ASYNC.S ;  /* 0x00000000000073c6 */ /* 0x008ee20000000000 */
[----:B------:R-:W-:Y:S05]  /*ac70*/  WARPSYNC.ALL ;  /* 0x0000000000007948 */ /* 0x000fea0003800000 */
[----:B------:R-:W-:Y:S01]  /*ac80*/  BSSY B0, `(.L_x_3825) ;  /* 0x0000009000007945 */ /* 0x000fe20003800000 */
[----:B0-----:R-:W-:Y:S01]  /*ac90*/  LOP3.LUT R11, R11, 0x7f, RZ, 0xc0, !PT ;  /* 0x0000007f0b0b7812 */ /* 0x001fe200078ec0ff */
[----:B---3--:R0:W-:Y:S03]  /*aca0*/  BAR.SYNC.DEFER_BLOCKING R162, 0x80 ;  /* 0x000200a20000751d */ /* 0x0081e60000010000 */
[----:B------:R-:W-:-:S13]  /*acb0*/  ISETP.NE.AND P3, PT, R11, RZ, PT ;  /* 0x000000ff0b00720c */ /* 0x000fda0003f65270 */
[----:B------:R-:W-:-:S05]  /*acc0*/  @!P3 VIADD R11, R84, 0x308a0 ;  /* 0x000308a0540bb836 */ /* 0x000fca0000000000 */
[----:B------:R-:W-:-:S04]  /*acd0*/  @!P3 PRMT R11, RZ, 0x654, R11 ;  /* 0x00000654ff0bb816 */ /* 0x000fc8000000000b */
[----:B------:R0:W-:Y:S01]  /*ace0*/  @!P3 SYNCS.ARRIVE.TRANS64.RED.A1T0 RZ, [R11+URZ], RZ ;  /* 0x000000ff0bffb9a7 */ /* 0x0001e2000810043f */
[----:B------:R-:W-:Y:S05]  /*acf0*/  @!P2 BRA `(.L_x_3826) ;  /* 0x000000000004a947 */ /* 0x000fea0003800000 */
[----:B------:R-:W-:Y:S01]  /*ad00*/  BPT.TRAP 0x1 ;  /* 0x000000040000795c */ /* 0x000fe20000300000 */
.L_x_3826:
[----:B------:R-:W-:Y:S05]  /*ad10*/  BSYNC B0 ;  /* 0x0000000000007941 */ /* 0x000fea0003800000 */
.L_x_3825:
[----:B------:R-:W3:Y:S01]  /*ad20*/  SYNCS.PHASECHK.TRANS64.TRYWAIT P2, [R84+URZ+0x308b0], R85 ;  /* 0x0308b055540075a7 */ /* 0x000ee2000804017f */
[----:B------:R-:W-:Y:S01]  /*ad30*/  ULDC UR50, c[0x0][0x2f4] ;  /* 0x0000bd0000327ab9 */ /* 0x000fe20000000800 */
[----:B------:R-:W-:Y:S04]  /*ad40*/  BSSY B0, `(.L_x_3827) ;  /* 0x0000002000007945 */ /* 0x000fe80003800000 */
[----:B---3--:R-:W-:Y:S05]  /*ad50*/  @!P2 BRA `(.L_x_3828) ;  /* 0x0000018c0058a947 */ /* 0x008fea0003800000 */
.L_x_4091:
[----:B------:R-:W-:Y:S05]  /*ad60*/  BSYNC B0 ;  /* 0x0000000000007941 */ /* 0x000fea0003800000 */
.L_x_3827:
[----:B------:R-:W-:Y:S01]  /*ad70*/  ULDC.64 UR4, c[0x0][0x328] ;  /* 0x0000ca0000047ab9 */ /* 0x000fe20000000a00 */
[----:B------:R-:W-:Y:S01]  /*ad80*/  ULDC.64 UR6, c[0x0][0x318] ;  /* 0x0000c60000067ab9 */ /* 0x000fe20000000a00 */
[----:B------:R-:W-:Y:S01]  /*ad90*/  IMAD R81, R81, UR4, RZ ;  /* 0x0000000451517c24 */ /* 0x000fe2000f8e02ff */
[----:B------:R-:W-:Y:S01]  /*ada0*/  BSSY B0, `(.L_x_3829) ;  /* 0x0000033000007945 */ /* 0x000fe20003800000 */
[----:B-12-4-:R-:W-:-:S04]  /*adb0*/  IMAD.WIDE.U32 R12, R26, UR4, RZ ;  /* 0x000000041a0c7c25 */ /* 0x016fc8000f8e00ff */
[----:B------:R-:W-:Y:S01]  /*adc0*/  IMAD R81, R26, UR5, R81 ;  /* 0x000000051a517c24 */ /* 0x000fe2000f8e0251 */
[----:B------:R-:W-:Y:S01]  /*add0*/  ULDC.64 UR4, c[0x0][0x338] ;  /* 0x0000ce0000047ab9 */ /* 0x000fe20000000a00 */
[----:B------:R-:W-:Y:S02]  /*ade0*/  IMAD.IADD R83, R83, 0x1, -R202 ;  /* 0x0000000153537824 */ /* 0x000fe400078e0aca */
[----:B------:R-:W-:Y:S02]  /*adf0*/  IMAD R82, R82, UR4, RZ ;  /* 0x0000000452527c24 */ /* 0x000fe4000f8e02ff */
[----:B------:R-:W-:Y:S02]  /*ae00*/  IMAD.IADD R13, R13, 0x1, R81 ;  /* 0x000000010d0d7824 */ /* 0x000fe400078e0251 */
[C---:B0-----:R-:W-:Y:S02]  /*ae10*/  IMAD R11, R21.reuse, UR5, R82 ;  /* 0x00000005150b7c24 */ /* 0x041fe4000f8e0252 */
[----:B------:R-:W-:Y:S01]  /*ae20*/  IMAD.WIDE.U32 R12, R21, UR4, R12 ;  /* 0x00000004150c7c25 */ /* 0x000fe2000f8e000c */
[----:B------:R-:W-:-:S03]  /*ae30*/  ULDC.64 UR4, c[0x0][0x330] ;  /* 0x0000cc0000047ab9 */ /* 0x000fc60000000a00 */
[----:B------:R-:W-:Y:S02]  /*ae40*/  IMAD.IADD R13, R13, 0x1, R11 ;  /* 0x000000010d0d7824 */ /* 0x000fe400078e020b */
[----:B------:R-:W-:-:S04]  /*ae50*/  IMAD.WIDE.U32 R12, R196, UR4, R12 ;  /* 0x00000004c40c7c25 */ /* 0x000fc8000f8e000c */
[----:B------:R-:W-:Y:S01]  /*ae60*/  IMAD R11, R196, UR5, R13 ;  /* 0x00000005c40b7c24 */ /* 0x000fe2000f8e020d */
[----:B------:R-:W-:-:S04]  /*ae70*/  LEA R21, P2, R12, UR6, 0x1 ;  /* 0x000000060c157c11 */ /* 0x000fc8000f8408ff */
[----:B------:R-:W-:Y:S01]  /*ae80*/  LEA.HI.X R11, R12, UR7, R11, 0x1, P2 ;  /* 0x000000070c0b7c11 */ /* 0x000fe200090f0c0b */
[----:B------:R0:W1:Y:S01]  /*ae90*/  SHFL.IDX PT, R32, R21, RZ, 0x1c1f ;  /* 0x001c1fff15207589 */ /* 0x00006200000e0000 */
[----:B------:R-:W-:-:S03]  /*aea0*/  ISETP.GE.AND P2, PT, R83, 0x1, PT ;  /* 0x000000015300780c */ /* 0x000fc60003f46270 */
[----:B------:R0:W2:Y:S10]  /*aeb0*/  SHFL.IDX PT, R33, R11, RZ, 0x1c1f ;  /* 0x001c1fff0b217589 */ /* 0x0000b400000e0000 */
[----:B0-----:R-:W-:Y:S05]  /*aec0*/  @!P2 BRA `(.L_x_3830) ;  /* 0x000000000080a947 */ /* 0x001fea0003800000 */
[----:B------:R-:W-:Y:S02]  /*aed0*/  ISETP.GE.AND P5, PT, R16, UR50, PT ;  /* 0x0000003210007c0c */ /* 0x000fe4000bfa6270 */
[----:B------:R-:W-:-:S11]  /*aee0*/  ISETP.GE.AND P4, PT, R22, UR50, PT ;  /* 0x0000003216007c0c */ /* 0x000fd6000bf86270 */
[----:B------:R-:W0:Y:S01]  /*aef0*/  @!P5 LDS.128 R12, [R27] ;  /* 0x000000001b0cd984 */ /* 0x000e220000000c00 */
[----:B-1----:R-:W-:-:S04]  /*af00*/  @!P5 LEA R34, P2, R16, R32, 0x1 ;  /* 0x000000201022d211 */ /* 0x002fc800078408ff */
[----:B--2---:R-:W-:Y:S02]  /*af10*/  @!P5 LEA.HI.X R35, R16, R33, R17, 0x1, P2 ;  /* 0x000000211023d211 */ /* 0x004fe400010f0c11 */
[----:B------:R-:W-:-:S04]  /*af20*/  @!P4 LEA R30, P2, R22, R32, 0x1 ;  /* 0x00000020161ec211 */ /* 0x000fc800078408ff */
[----:B------:R-:W-:Y:S02]  /*af30*/  @!P4 LEA.HI.X R31, R22, R33, R201, 0x1, P2 ;  /* 0x00000021161fc211 */ /* 0x000fe400010f0cc9 */
[----:B------:R-:W-:-:S13]  /*af40*/  ISETP.GE.AND P2, PT, R19, UR50, PT ;  /* 0x0000003213007c0c */ /* 0x000fda000bf46270 */
[----:B------:R-:W-:-:S04]  /*af50*/  @!P2 LEA R28, P6, R19, R32, 0x1 ;  /* 0x00000020131ca211 */ /* 0x000fc800078c08ff */
[----:B------:R-:W-:Y:S01]  /*af60*/  @!P2 LEA.HI.X R29, R19, R33, R200, 0x1, P6 ;  /* 0x00000021131da211 */ /* 0x000fe200030f0cc8 */
[----:B0-----:R0:W-:Y:S01]  /*af70*/  @!P5 ST.E.128 desc[UR48][R34.64], R12 ;  /* 0x0000000c2200d985 */ /* 0x0011e2000c101d30 */
[----:B------:R-:W-:-:S13]  /*af80*/  ISETP.GE.AND P5, PT, R193, UR50, PT ;  /* 0x00000032c1007c0c */ /* 0x000fda000bfa6270 */
[----:B------:R-:W1:Y:S01]  /*af90*/  @!P5 LDS.128 R12, [R80] ;  /* 0x00000000500cd984 */ /* 0x000e620000000c00 */
[----:B------:R-:W-:-:S04]  /*afa0*/  @!P5 IMAD.SHL.U32 R37, R197, 0x8, RZ ;  /* 0x00000008c525d824 */ /* 0x000fc800078e00ff */
[----:B0-----:R-:W-:-:S05]  /*afb0*/  @!P5 IMAD.WIDE R34, R37, 0x2, R32 ;  /* 0x000000022522d825 */ /* 0x001fca00078e0220 */
[----:B-1----:R0:W-:Y:S01]  /*afc0*/  @!P5 ST.E.128 desc[UR48][R34.64], R12 ;  /* 0x0000000c2200d985 */ /* 0x0021e2000c101d30 */
[----:B------:R-:W-:-:S13]  /*afd0*/  ISETP.GE.AND P5, PT, R192, UR50, PT ;  /* 0x00000032c0007c0c */ /* 0x000fda000bfa6270 */
[----:B------:R-:W1:Y:S01]  /*afe0*/  @!P5 LDS.128 R12, [R27+0x3000] ;  /* 0x003000001b0cd984 */ /* 0x000e620000000c00 */
[----:B------:R-:W-:Y:S02]  /*aff0*/  @!P5 IMAD.SHL.U32 R37, R198, 0x8, RZ ;  /* 0x00000008c625d824 */ /* 0x000fe400078e00ff */
[----:B0-----:R-:W-:Y:S02]  /*b000*/  @!P5 IMAD.MOV.U32 R34, RZ, RZ, R32 ;  /* 0x000000ffff22d224 */ /* 0x001fe400078e0020 */
[----:B------:R-:W-:Y:S02]  /*b010*/  @!P5 IMAD.MOV.U32 R35, RZ, RZ, R33 ;  /* 0x000000ffff23d224 */ /* 0x000fe400078e0021 */
[----:B------:R-:W-:-:S05]  /*b020*/  @!P5 IMAD.WIDE R34, R37, 0x2, R34 ;  /* 0x000000022522d825 */ /* 0x000fca00078e0222 */
[----:B-1----:R-:W-:Y:S01]  /*b030*/  @!P5 ST.E.128 desc[UR48][R34.64], R12 ;  /* 0x0000000c2200d985 */ /* 0x002fe2000c101d30 */
[----:B------:R-:W-:-:S03]  /*b040*/  ISETP.GE.AND P5, PT, R23, UR50, PT ;  /* 0x0000003217007c0c */ /* 0x000fc6000bfa6270 */
[----:B------:R-:W0:Y:S10]  /*b050*/  @!P4 LDS.128 R12, [R80+0x3000] ;  /* 0x00300000500cc984 */ /* 0x000e340000000c00 */
[----:B------:R-:W-:-:S04]  /*b060*/  @!P5 LEA R32, P6, R23, R32, 0x1 ;  /* 0x000000201720d211 */ /* 0x000fc800078c08ff */
[----:B------:R-:W-:Y:S01]  /*b070*/  @!P5 LEA.HI.X R33, R23, R33, R199, 0x1, P6 ;  /* 0x000000211721d211 */ /* 0x000fe200030f0cc7 */
[----:B0-----:R-:W-:Y:S04]  /*b080*/  @!P4 ST.E.128 desc[UR48][R30.64], R12 ;  /* 0x0000000c1e00c985 */ /* 0x001fe8000c101d30 */
[----:B------:R-:W0:Y:S04]  /*b090*/  @!P2 LDS.128 R12, [R27+0x6000] ;  /* 0x006000001b0ca984 */ /* 0x000e280000000c00 */
[----:B0-----:R-:W-:Y:S04]  /*b0a0*/  @!P2 ST.E.128 desc[UR48][R28.64], R12 ;  /* 0x0000000c1c00a985 */ /* 0x001fe8000c101d30 */
[----:B------:R-:W0:Y:S04]  /*b0b0*/  @!P5 LDS.128 R12, [R80+0x6000] ;  /* 0x00600000500cd984 */ /* 0x000e280000000c00 */
[----:B0-----:R0:W-:Y:S02]  /*b0c0*/  @!P5 ST.E.128 desc[UR48][R32.64], R12 ;  /* 0x0000000c2000d985 */ /* 0x0011e4000c101d30 */
.L_x_3830:
[----:B------:R-:W-:Y:S05]  /*b0d0*/  BSYNC B0 ;  /* 0x0000000000007941 */ /* 0x000fea0003800000 */
.L_x_3829:
[----:B------:R-:W-:Y:S01]  /*b0e0*/  ISETP.GE.AND P2, PT, R83, 0x41, PT ;  /* 0x000000415300780c */ /* 0x000fe20003f46270 */
[----:B0-2---:R0:W2:Y:S01]  /*b0f0*/  SHFL.IDX PT, R33, R11, 0x1, 0x1c1f ;  /* 0x003c1f000b217f89 */ /* 0x0050a200000e0000 */
[----:B------:R-:W-:Y:S03]  /*b100*/  BSSY B0, `(.L_x_3831) ;  /* 0x0000023000007945 */ /* 0x000fe60003800000 */
[----:B-1----:R0:W1:Y:S08]  /*b110*/  SHFL.IDX PT, R32, R21, 0x1, 0x1c1f ;  /* 0x003c1f0015207f89 */ /* 0x00207000000e0000 */
[----:B0-----:R-:W-:Y:S05]  /*b120*/  @!P2 BRA `(.L_x_3832) ;  /* 0x000000000080a947 */ /* 0x001fea0003800000 */
[----:B------:R-:W-:Y:S02]  /*b130*/  ISETP.GE.AND P5, PT, R16, UR50, PT ;  /* 0x0000003210007c0c */ /* 0x000fe4000bfa6270 */
[----:B------:R-:W-:-:S11]  /*b140*/  ISETP.GE.AND P4, PT, R22, UR50, PT ;  /* 0x0000003216007c0c */ /* 0x000fd6000bf86270 */
[----:B------:R-:W0:Y:S01]  /*b150*/  @!P5 LDS.128 R12, [R27+0x2000] ;  /* 0x002000001b0cd984 */ /* 0x000e220000000c00 */
        /* <DEDUP_REMOVED lines=9> */
[----:B------:R-:W1:Y:S01]  /*b1f0*/  @!P5 LDS.128 R12, [R80+0x2000] ;  /* 0x00200000500cd984 */ /* 0x000e620000000c00 */
        /* <DEDUP_REMOVED lines=19> */
.L_x_3832:
[----:B------:R-:W-:Y:S05]  /*b330*/  BSYNC B0 ;  /* 0x0000000000007941 */ /* 0x000fea0003800000 */
.L_x_3831:
[----:B------:R-:W4:Y:S01]  /*b340*/  LDL R11, [R1] ;  /* 0x00000000010b7983 */ /* 0x000f220000100800 */
[----:B------:R-:W-:Y:S02]  /*b350*/  VIADD R18, R18, 0x1 ;  /* 0x0000000112127836 */ /* 0x000fe40000000000 */
[----:B---3--:R-:W-:Y:S01]  /*b360*/  @!P3 VIADD R84, R84, 0x308c0 ;  /* 0x000308c05454b836 */ /* 0x008fe20000000000 */
[----:B------:R-:W-:Y:S01]  /*b370*/  @!PT LDS RZ, [RZ] ;  /* 0x00000000fffff984 */ /* 0x000fe20000000800 */
[----:B------:R-:W-:Y:S01]  /*b380*/  @!PT LDS RZ, [RZ] ;  /* 0x00000000fffff984 */ /* 0x000fe20000000800 */
[----:B------:R-:W-:Y:S01]  /*b390*/  @!PT LDS RZ, [RZ] ;  /* 0x00000000fffff984 */ /* 0x000fe20000000800 */
[----:B------:R-:W-:Y:S01]  /*b3a0*/  @!PT LDS RZ, [RZ] ;  /* 0x00000000fffff984 */ /* 0x000fe20000000800 */
[----:B------:R3:W-:Y:S06]  /*b3b0*/  MEMBAR.ALL.CTA ;  /* 0x0000000000007992 */ /* 0x0007ec0000008000 */
[----:B---3--:R-:W3:Y:S02]  /*b3c0*/  FENCE.VIEW.ASYNC.S ;  /* 0x00000000000073c6 */ /* 0x008ee40000000000 */
[----:B---3--:R3:W-:Y:S01]  /*b3d0*/  BAR.SYNC.DEFER_BLOCKING R162, 0x80 ;  /* 0x000200a20000751d */ /* 0x0087e20000010000 */
[----:B------:R-:W-:-:S02]  /*b3e0*/  ISETP.NE.AND P2, PT, R18, 0x2, PT ;  /* 0x000000021200780c */ /* 0x000fc40003f45270 */
[----:B------:R-:W-:Y:S02]  /*b3f0*/  @!P3 PRMT R84, RZ, 0x654, R84 ;  /* 0x00000654ff54b816 */ /* 0x000fe40000000054 */
[----:B------:R-:W-:Y:S02]  /*b400*/  SEL R12, RZ, 0x1, P2 ;  /* 0x00000001ff0c7807 */ /* 0x000fe40001000000 */
[----:B------:R-:W-:Y:S02]  /*b410*/  SEL R18, R18, RZ, P2 ;  /* 0x000000ff12127207 */ /* 0x000fe40001000000 */
[----:B------:R-:W-:Y:S02]  /*b420*/  PLOP3.LUT P2, PT, PT, PT, PT, 0x8, 0x0 ;  /* 0x000000000000781c */ /* 0x000fe40003f4e170 */
[----:B------:R-:W-:Y:S01]  /*b430*/  LOP3.LUT R203, R203, R12, RZ, 0x3c, !PT ;  /* 0x0000000ccbcb7212 */ /* 0x000fe200078e3cff */
[----:B------:R3:W-:Y:S01]  /*b440*/  @!P3 SYNCS.ARRIVE.TRANS64.RED.A1T0 RZ, [R84+URZ], RZ ;  /* 0x000000ff54ffb9a7 */ /* 0x0007e2000810043f */
[----:B----4-:R-:W-:-:S13]  /*b450*/  LOP3.LUT P4, RZ, R11, 0x2, RZ, 0xc0, !PT ;  /* 0x000000020bff7812 */ /* 0x010fda000788c0ff */
[----:B---3--:R-:W-:Y:S05]  /*b460*/  @P4 BRA `(.L_x_3833) ;  /* 0xffffff7400b84947 */ /* 0x008fea000383ffff */
.L_x_3723:
[----:B------:R-:W-:Y:S01]  /*b470*/  BSSY B0, `(.L_x_3834) ;  /* 0x0000005000007945 */ /* 0x000fe20003800000 */
[----:B------:R-:W-:-:S03]  /*b480*/  IMAD.MOV.U32 R3, RZ, RZ, RZ ;  /* 0x000000ffff037224 */ /* 0x000fc600078e00ff */
[----:B------:R-:W-:Y:S05]  /*b490*/  @P2 BRA `(.L_x_3835) ;  /* 0x0000000000082947 */ /* 0x000fea0003800000 */
[----:B------:R-:W3:Y:S02]  /*b4a0*/  FENCE.VIEW.ASYNC.G ;  /* 0x00000000000073c6 */ /* 0x000ee40000000100 */
[----:B---3--:R-:W-:Y:S06]  /*b4b0*/  BAR.ARV 0xc, 0x180 ;  /* 0x0306000000007b1d */ /* 0x008fec0000002000 */
.L_x_3835:
[----:B------:R-:W-:Y:S05]  /*b4c0*/  BSYNC B0 ;  /* 0x0000000000007941 */ /* 0x000fea0003800000 */
.L_x_3834:
[----:B------:R-:W3:Y:S01]  /*b4d0*/  LDL R0, [R1] ;  /* 0x0000000001007983 */ /* 0x000ee20000100800 */
[----:B------:R-:W-:Y:S01]  /*b4e0*/  BSSY B0, `(.L_x_3836) ;  /* 0x0000020000007945 */ /* 0x000fe20003800000 */
[----:B---3--:R-:W-:-:S13]  /*b4f0*/  LOP3.LUT P0, RZ, R0, 0x8, RZ, 0xc0, !PT ;  /* 0x0000000800ff7812 */ /* 0x008fda000780c0ff */
        /* <DEDUP_REMOVED lines=12> */
[----:B0-----:R-:W-:Y:S01]  /*b5c0*/  IADD3 R4, R3, 0xffffffe, RZ ;  /* 0x0ffffffe03047810 */ /* 0x001fe20007ffe0ff */
[----:B------:R-:W-:-:S05]  /*b5d0*/  IMAD.MOV R3, RZ, RZ, -R10 ;  /* 0x000000ffff037224 */ /* 0x000fca00078e0a0a */
[----:B------:R0:W3:Y:S02]  /*b5e0*/  F2I.FTZ.U32.TRUNC.NTZ R5, R4 ;  /* 0x0000000400057305 */ /* 0x0000e4000021f000 */
[----:B0-----:R-:W-:Y:S02]  /*b5f0*/  IMAD.MOV.U32 R4, RZ, RZ, RZ ;  /* 0x000000ffff047224 */ /* 0x001fe400078e00ff */
[----:B---3--:R-:W-:-:S04]  /*b600*/  IMAD.MOV R7, RZ, RZ, -R5 ;  /* 0x000000ffff077224 */ /* 0x008fc800078e0a05 */
[----:B------:R-:W-:-:S04]  /*b610*/  IMAD R7, R7, R6, RZ ;  /* 0x0000000607077224 */ /* 0x000fc800078e02ff */
[----:B------:R-:W-:-:S06]  /*b620*/  IMAD.HI.U32 R5, R5, R7, R4 ;  /* 0x0000000705057227 */ /* 0x000fcc00078e0004 */
        /* <DEDUP_REMOVED lines=11> */
.L_x_3837:
[----:B------:R-:W-:Y:S05]  /*b6e0*/  BSYNC B0 ;  /* 0x0000000000007941 */ /* 0x000fea0003800000 */
.L_x_3836:
[----:B------:R-:W3:Y:S01]  /*b6f0*/  LDL R0, [R1+0x44] ;  /* 0x0000440001007983 */ /* 0x000ee20000100800 */
[----:B------:R-:W-:Y:S01]  /*b700*/  PLOP3.LUT P0, PT, PT, PT, PT, 0x80, 0x0 ;  /* 0x000000000000781c */ /* 0x000fe20003f0f070 */
        /* <DEDUP_REMOVED lines=30> */
[----:B-12---:R-:W-:Y:S02]  /*b8f0*/  CS2R R32, SRZ ;  /* 0x0000000000207805 */ /* 0x006fe4000001ff00 */
        /* <DEDUP_REMOVED lines=18> */
[----:B---3--:R-:W-:-:S05]  /*ba20*/  IMAD R222, R0, R3, RZ ;  /* 0x0000000300de7224 */ /* 0x008fca00078e02ff */
[----:B------:R-:W-:Y:S01]  /*ba30*/  VIADDMNMX R116, R222, R3, R136, PT ;  /* 0x00000003de747246 */ /* 0x000fe20003800188 */
[----:B------:R-:W-:-:S03]  /*ba40*/  IMAD.MOV.U32 R3, RZ, RZ, RZ ;  /* 0x000000ffff037224 */ /* 0x000fc600078e00ff */
[----:B------:R-:W-:-:S13]  /*ba50*/  ISETP.GT.AND P1, PT, R116, R222, PT ;  /* 0x000000de7400720c */ /* 0x000fda0003f24270 */
[----:B------:R-:W-:Y:S05]  /*ba60*/  @!P1 BRA `(.L_x_3838) ;  /* 0x000000c800049947 */ /* 0x000fea0003800000 */
[----:B------:R-:W2:Y:S01]  /*ba70*/  LDL R56, [R1+0x4] ;  /* 0x0000040001387983 */ /* 0x000ea20000100800 */
[----:B------:R-:W0:Y:S02]  /*ba80*/  S2R R37, SR_TID.X ;  /* 0x0000000000257919 */ /* 0x000e240000002100 */
[----:B0-----:R-:W-:-:S05]  /*ba90*/  VIADD R37, R37, 0xffffff80 ;  /* 0xffffff8025257836 */ /* 0x001fca0000000000 */
[----:B------:R-:W-:-:S04]  /*baa0*/  SHF.R.S32.HI R42, RZ, 0x1f, R37 ;  /* 0x0000001fff2a7819 */ /* 0x000fc80000011425 */
[----:B------:R-:W-:-:S04]  /*bab0*/  LEA.HI R0, R42, R37, RZ, 0x7 ;  /* 0x000000252a007211 */ /* 0x000fc800078f38ff */
[----:B------:R-:W-:-:S06]  /*bac0*/  SHF.R.S32.HI R0, RZ, 0x7, R0 ;  /* 0x00000007ff007819 */ /* 0x000fcc0000011400 */
[----:B------:R-:W0:Y:S02]  /*bad0*/  SHFL.IDX PT, R0, R0, RZ, 0x1f ;  /* 0x00001fff00007589 */ /* 0x000e2400000e0000 */
[----:B0-----:R-:W-:-:S04]  /*bae0*/  LEA.HI R3, R0, R0, RZ, 0x1 ;  /* 0x0000000000037211 */ /* 0x001fc800078f08ff */
[----:B------:R-:W-:-:S05]  /*baf0*/  LOP3.LUT R3, R3, 0x1e, RZ, 0xc0, !PT ;  /* 0x0000001e03037812 */ /* 0x000fca00078ec0ff */
[----:B------:R-:W-:Y:S01]  /*bb00*/  IMAD.IADD R3, R0, 0x1, -R3 ;  /* 0x0000000100037824 */ /* 0x000fe200078e0a03 */
[----:B--2---:R-:W-:-:S03]  /*bb10*/  LOP3.LUT P0, RZ, R56, 0x1bf, RZ, 0xc0, !PT ;  /* 0x000001bf38ff7812 */ /* 0x004fc6000780c0ff */
[----:B------:R-:W-:-:S05]  /*bb20*/  IMAD R3, R3, 0x2000, R56 ;  /* 0x0000200003037824 */ /* 0x000fca00078e0238 */
[----:B------:R-:W-:-:S04]  /*bb30*/  SHF.R.U32.HI R3, RZ, 0x4, R3 ;  /* 0x00000004ff037819 */ /* 0x000fc80000011603 */
[----:B------:R-:W-:Y:S01]  /*bb40*/  LOP3.LUT R36, R3, 0x3fff, RZ, 0xc0, !PT ;  /* 0x00003fff03247812 */ /* 0x000fe200078ec0ff */
[----:B------:R-:W-:Y:S06]  /*bb50*/  @!P0 BRA `(.L_x_3839) ;  /* 0x0000000000408947 */ /* 0x000fec0003800000 */
        /* <DEDUP_REMOVED lines=16> */
.L_x_3839:
[----:B------:R-:W-:Y:S02]  /*bc60*/  ULDC UR4, c[0x0][0x3f4] ;  /* 0x0000fd0000047ab9 */ /* 0x000fe40000000800 */
[----:B------:R-:W-:-:S13]  /*bc70*/  ISETP.LT.AND P0, PT, RZ, UR4, PT ;  /* 0x00000004ff007c0c */ /* 0x000fda000bf01270 */
[----:B------:R-:W-:Y:S05]  /*bc80*/  @P0 BRA `(.L_x_3840) ;  /* 0x00000000003c0947 */ /* 0x000fea0003800000 */
[----:B------:R-:W-:-:S04]  /*bc90*/  LEA.HI R0, R229, R229, RZ, 0x1 ;  /* 0x000000e5e5007211 */ /* 0x000fc800078f08ff */
        /* <DEDUP_REMOVED lines=8> */
.L_x_3843:
[----:B-1----:R1:W2:Y:S02]  /*bd20*/  SYNCS.PHASECHK.TRANS64.TRYWAIT P0, [R2+URZ+0x30800], R3 ;  /* 0x03080003020075a7 */ /* 0x0022a4000800017f */
[----:B--2---:R-:W-:Y:S05]  /*bd30*/  @!P0 NANOSLEEP.SYNCS 0x989680 ;  /* 0x009896800000895d */ /* 0x004fea0003900000 */
[----:B------:R-:W2:Y:S02]  /*bd40*/  @!P0 SYNCS.PHASECHK.TRANS64 P0, [R2+URZ+0x30800], R3 ;  /* 0x03080003020085a7 */ /* 0x000ea4000800007f */
[----:B--2---:R-:W-:Y:S05]  /*bd50*/  @!P0 BRA `(.L_x_3843) ;  /* 0xfffffffc00f08947 */ /* 0x004fea000383ffff */
.L_x_3842:
[----:B------:R-:W-:Y:S05]  /*bd60*/  BSYNC B0 ;  /* 0x0000000000007941 */ /* 0x000fea0003800000 */
.L_x_3841:
[----:B------:R-:W-:Y:S05]  /*bd70*/  BRA `(.L_x_3844) ;  /* 0x0000005c00547947 */ /* 0x000fea0003800000 */
.L_x_3840:
[----:B------:R-:W2:Y:S01]  /*bd80*/  LDL R3, [R1+0x4] ;  /* 0x0000040001037983 */ /* 0x000ea20000100800 */
[----:B-----5:R-:W-:Y:S01]  /*bd90*/  SHF.R.S32.HI R0, RZ, 0x1f, R135 ;  /* 0x0000001fff007819 */ /* 0x020fe20000011487 */
[----:B------:R-:W-:Y:S01]  /*bda0*/  ULDC.64 UR4, c[0x0][0x3f8] ;  /* 0x0000fe0000047ab9 */ /* 0x000fe20000000a00 */
[----:B------:R-:W-:Y:S01]  /*bdb0*/  ULDC.64 UR6, c[0x0][0x408] ;  /* 0x0001020000067ab9 */ /* 0x000fe20000000a00 */
[----:B------:R-:W-:-:S04]  /*bdc0*/  IMAD.WIDE.U32 R4, R135, UR4, RZ ;  /* 0x0000000487047c25 */ /* 0x000fc8000f8e00ff */
[C---:B------:R-:W-:Y:S02]  /*bdd0*/  IMAD R6, R0.reuse, UR4, RZ ;  /* 0x0000000400067c24 */ /* 0x040fe4000f8e02ff */
[----:B------:R-:W-:Y:S02]  /*bde0*/  IMAD R0, R0, UR6, RZ ;  /* 0x0000000600007c24 */ /* 0x000fe4000f8e02ff */
[C---:B------:R-:W-:Y:S01]  /*bdf0*/  IMAD R25, R135.reuse, UR5, R6 ;  /* 0x0000000587197c24 */ /* 0x040fe2000f8e0206 */
[----:B------:R-:W-:Y:S01]  /*be00*/  ULDC.64 UR4, c[0x0][0x3e8] ;  /* 0x0000fa0000047ab9 */ /* 0x000fe20000000a00 */
[C---:B------:R-:W-:Y:S01]  /*be10*/  IMAD R35, R135.reuse, UR7, R0 ;  /* 0x0000000787237c24 */ /* 0x040fe2000f8e0200 */
[----:B------:R-:W-:Y:S01]  /*be20*/  LEA R24, P1, R4, UR4, 0x1 ;  /* 0x0000000404187c11 */ /* 0x000fe2000f8208ff */
[----:B------:R-:W-:Y:S01]  /*be30*/  IMAD.WIDE.U32 R6, R135, UR6, RZ ;  /* 0x0000000687067c25 */ /* 0x000fe2000f8e00ff */
[----:B------:R-:W-:-:S03]  /*be40*/  ULDC.64 UR6, c[0x0][0x400] ;  /* 0x0001000000067ab9 */ /* 0x000fc60000000a00 */
[----:B------:R-:W-:Y:S01]  /*be50*/  IMAD.IADD R25, R25, 0x1, R5 ;  /* 0x0000000119197824 */ /* 0x000fe200078e0205 */
[----:B------:R-:W-:Y:S01]  /*be60*/  LEA R40, P2, R6, UR6, 0x1 ;  /* 0x0000000606287c11 */ /* 0x000fe2000f8408ff */
[----:B------:R-:W-:-:S03]  /*be70*/  IMAD.IADD R35, R35, 0x1, R7 ;  /* 0x0000000123237824 */ /* 0x000fc600078e0207 */
[----:B------:R-:W-:Y:S02]  /*be80*/  LEA.HI.X R25, R4, UR5, R25, 0x1, P1 ;  /* 0x0000000504197c11 */ /* 0x000fe400088f0c19 */
[----:B------:R-:W-:Y:S02]  /*be90*/  LEA.HI.X R35, R6, UR7, R35, 0x1, P2 ;  /* 0x0000000706237c11 */ /* 0x000fe400090f0c23 */
[----:B--2---:R-:W-:-:S13]  /*bea0*/  LOP3.LUT P0, RZ, R3, 0x3ff, RZ, 0xc0, !PT ;  /* 0x000003ff03ff7812 */ /* 0x004fda000780c0ff */
[----:B------:R-:W-:Y:S05]  /*beb0*/  @!P0 BRA `(.L_x_3845) ;  /* 0x0000000000408947 */ /* 0x000fea0003800000 */
[----:B------:R-:W-:Y:S01]  /*bec0*/  MOV R14, 0x0 ;  /* 0x00000000000e7802 */ /* 0x000fe20000000f00 */
[----:B------:R-:W-:Y:S01]  /*bed0*/  ULDC.64 UR4, c[0x4][0x138] ;  /* 0x01004e0000047ab9 */ /* 0x000fe20000000a00 */
[----:B------:R-:W-:Y:S01]  /*bee0*/  ULDC.64 UR6, c[0x4][0x140] ;  /* 0x0100500000067ab9 */ /* 0x000fe20000000a00 */
[----:B------:R-:W-:Y:S01]  /*bef0*/  IMAD.U32 R4, RZ, RZ, UR4 ;  /* 0x00000004ff047e24 */ /* 0x000fe2000f8e00ff */
[----:B------:R-:W-:Y:S01]  /*bf00*/  MOV R13, RZ ;  /* 0x000000ff000d7202 */ /* 0x000fe20000000f00 */
        /* <DEDUP_REMOVED lines=8> */
[----:B------:R-:W-:-:S07]  /*bf90*/  IMAD.MOV.U32 R12, RZ, RZ, 0x1 ;  /* 0x00000001ff0c7424 */ /* 0x000fce00078e00ff */
[----:B------:R-:W-:-:S07]  /*bfa0*/  LEPC R20, `(.L_x_3845) ;  /* 0x000000001014794e */ /* 0x000fce0000000000 */
[----:B0-----:R-:W-:Y:S05]  /*bfb0*/  CALL.ABS.NOINC R14 ;  /* 0x000000000e007343 */ /* 0x001fea0003c00000 */
.L_x_3845:
        /* <DEDUP_REMOVED lines=10> */
[----:B------:R0:W4:Y:S02]  /*c060*/  SHFL.IDX PT, R44, R40, RZ, 0x1c1f ;  /* 0x001c1fff282c7589 */ /* 0x00012400000e0000 */
.L_x_4097:
[----:B------:R-:W-:Y:S01]  /*c070*/  ULDC UR4, c[0x0][0x448] ;  /* 0x0001120000047ab9 */ /* 0x000fe20000000800 */
[----:B------:R-:W-:Y:S01]  /*c080*/  LEA.HI R42, R42, R37, RZ, 0x2 ;  /* 0x000000252a2a7211 */ /* 0x000fe200078f10ff */
[----:B------:R-:W-:Y:S01]  /*c090*/  IMAD R139, R139, UR4, RZ ;  /* 0x000000048b8b7c24 */ /* 0x000fe2000f8e02ff */
[----:B------:R-:W-:Y:S01]  /*c0a0*/  BSSY B1, `(.L_x_3849) ;  /* 0x000005c000017945 */ /* 0x000fe20003800000 */
[----:B------:R-:W-:Y:S02]  /*c0b0*/  CS2R R38, SRZ ;  /* 0x0000000000267805 */ /* 0x000fe4000001ff00 */
[----:B------:R-:W-:Y:S01]  /*c0c0*/  SHF.R.S32.HI R5, RZ, 0x1f, R42 ;  /* 0x0000001fff057819 */ /* 0x000fe2000001142a */
[----:B------:R-:W-:Y:S01]  /*c0d0*/  IMAD R37, R137, -0x80, R139 ;  /* 0xffffff8089257824 */ /* 0x000fe200078e028b */
[----:B------:R-:W-:Y:S02]  /*c0e0*/  ISETP.GE.AND P0, PT, R6, R139, PT ;  /* 0x0000008b0600720c */ /* 0x000fe40003f06270 */
[----:B------:R-:W-:-:S02]  /*c0f0*/  CS2R R8, SRZ ;  /* 0x0000000000087805 */ /* 0x000fc4000001ff00 */
[----:B------:R-:W-:Y:S02]  /*c100*/  LEA.HI R6, R5, R202, RZ, 0x3 ;  /* 0x000000ca05067211 */ /* 0x000fe400078f18ff */
[----:B------:R-:W-:Y:S02]  /*c110*/  CS2R R10, SRZ ;  /* 0x00000000000a7805 */ /* 0x000fe4000001ff00 */
[----:B------:R-:W-:Y:S02]  /*c120*/  CS2R R14, SRZ ;  /* 0x00000000000e7805 */ /* 0x000fe4000001ff00 */
[----:B0-----:R-:W-:Y:S02]  /*c130*/  CS2R R24, SRZ ;  /* 0x0000000000187805 */ /* 0x001fe4000001ff00 */
[----:B------:R-:W-:Y:S02]  /*c140*/  LOP3.LUT R27, R6, 0xfffffff8, RZ, 0xc0, !PT ;  /* 0xfffffff8061b7812 */ /* 0x000fe400078ec0ff */
[----:B------:R-:W-:-:S02]  /*c150*/  CS2R R28, SRZ ;  /* 0x00000000001c7805 */ /* 0x000fc4000001ff00 */
[----:B------:R-:W-:Y:S02]  /*c160*/  CS2R R40, SRZ ;  /* 0x0000000000287805 */ /* 0x000fe4000001ff00 */
[----:B------:R-:W-:Y:S02]  /*c170*/  CS2R R4, SRZ ;  /* 0x0000000000047805 */ /* 0x000fe4000001ff00 */
[----:B------:R-:W-:Y:S01]  /*c180*/  CS2R R6, SRZ ;  /* 0x0000000000067805 */ /* 0x000fe2000001ff00 */
[----:B------:R-:W-:Y:S01]  /*c190*/  IMAD.IADD R43, R202, 0x1, -R27 ;  /* 0x00000001ca2b7824 */ /* 0x000fe200078e0a1b */
[----:B------:R-:W-:Y:S02]  /*c1a0*/  CS2R R12, SRZ ;  /* 0x00000000000c7805 */ /* 0x000fe4000001ff00 */
[----:B------:R-:W-:Y:S02]  /*c1b0*/  CS2R R20, SRZ ;  /* 0x0000000000147805 */ /* 0x000fe4000001ff00 */
[----:B------:R-:W-:Y:S01]  /*c1c0*/  CS2R R26, SRZ ;  /* 0x00000000001a7805 */ /* 0x000fe2000001ff00 */
[----:B------:R-:W-:Y:S06]  /*c1d0*/  @P0 BRA `(.L_x_3850) ;  /* 0x0000000400200947 */ /* 0x000fec0003800000 */
[----:B------:R-:W-:Y:S01]  /*c1e0*/  ULDC UR4, c[0x0][0x3f4] ;  /* 0x0000fd0000047ab9 */ /* 0x000fe20000000800 */
[C---:B------:R-:W-:Y:S01]  /*c1f0*/  IMAD.SHL.U32 R12, R208.reuse, 0x2, RZ ;  /* 0x00000002d00c7824 */ /* 0x040fe200078e00ff */
[----:B------:R-:W-:Y:S01]  /*c200*/  ISETP.GE.AND P3, PT, R208, UR4, PT ;  /* 0x00000004d0007c0c */ /* 0x000fe2000bf66270 */
[C---:B------:R-:W-:Y:S01]  /*c210*/  IMAD.SHL.U32 R8, R206.reuse, 0x2, RZ ;  /* 0x00000002ce087824 */ /* 0x040fe200078e00ff */
[----:B------:R-:W-:Y:S01]  /*c220*/  ISETP.GE.AND P2, PT, R206, UR4, PT ;  /* 0x00000004ce007c0c */ /* 0x000fe2000bf46270 */
[C---:B------:R-:W-:Y:S01]  /*c230*/  IMAD.SHL.U32 R9, R207.reuse, 0x2, RZ ;  /* 0x00000002cf097824 */ /* 0x040fe200078e00ff */
[----:B------:R-:W-:Y:S01]  /*c240*/  ISETP.GE.AND P1, PT, R207, UR4, PT ;  /* 0x00000004cf007c0c */ /* 0x000fe2000bf26270 */
[----:B------:R-:W-:Y:S01]  /*c250*/  IMAD.SHL.U32 R30, R205, 0x2, RZ ;  /* 0x00000002cd1e7824 */ /* 0x000fe200078e00ff */
[----:B------:R-:W-:Y:S02]  /*c260*/  SHF.R.S32.HI R5, RZ, 0x1f, R208 ;  /* 0x0000001fff057819 */ /* 0x000fe400000114d0 */
[----:B------:R-:W-:-:S02]  /*c270*/  CS2R R28, SRZ ;  /* 0x00000000001c7805 */ /* 0x000fc4000001ff00 */
[----:B------:R-:W-:Y:S01]  /*c280*/  SHF.R.S32.HI R7, RZ, 0x1f, R206 ;  /* 0x0000001fff077819 */ /* 0x000fe200000114ce */
[----:B------:R-:W-:Y:S01]  /*c290*/  IMAD.SHL.U32 R34, R209, 0x2, RZ ;  /* 0x00000002d1227824 */ /* 0x000fe200078e00ff */
[----:B------:R-:W-:Y:S02]  /*c2a0*/  SHF.L.U64.HI R5, R208, 0x1, R5 ;  /* 0x00000001d0057819 */ /* 0x000fe40000010205 */
[----:B------:R-:W-:Y:S02]  /*c2b0*/  CS2R R26, SRZ ;  /* 0x00000000001a7805 */ /* 0x000fe4000001ff00 */
[----:B------:R-:W-:Y:S02]  /*c2c0*/  SHF.R.S32.HI R6, RZ, 0x1f, R205 ;  /* 0x0000001fff067819 */ /* 0x000fe400000114cd */
[-C--:B--2---:R-:W-:Y:S02]  /*c2d0*/  @!P3 IADD3 R14, P4, R3, R12.reuse, RZ ;  /* 0x0000000c030eb210 */ /* 0x084fe40007f9e0ff */
[----:B----4-:R-:W-:-:S02]  /*c2e0*/  @!P3 IADD3 R12, P5, R44, R12, RZ ;  /* 0x0000000c2c0cb210 */ /* 0x010fc40007fbe0ff */
[----:B------:R-:W-:Y:S01]  /*c2f0*/  ISETP.GE.AND P0, PT, R205, UR4, PT ;  /* 0x00000004cd007c0c */ /* 0x000fe2000bf06270 */
[----:B-1----:R-:W-:Y:S01]  /*c300*/  @!P3 IMAD.X R15, R0, 0x1, R5, P4 ;  /* 0x00000001000fb824 */ /* 0x002fe200020e0605 */
[----:B------:R-:W-:Y:S01]  /*c310*/  SHF.R.S32.HI R4, RZ, 0x1f, R207 ;  /* 0x0000001fff047819 */ /* 0x000fe200000114cf */
[----:B---3--:R-:W-:Y:S01]  /*c320*/  @!P3 IMAD.X R13, R35, 0x1, R5, P5 ;  /* 0x00000001230db824 */ /* 0x008fe200028e0605 */
[----:B------:R-:W-:Y:S02]  /*c330*/  SHF.L.U64.HI R7, R206, 0x1, R7 ;  /* 0x00000001ce077819 */ /* 0x000fe40000010207 */
[-C--:B------:R-:W-:Y:S02]  /*c340*/  @!P2 IADD3 R10, P6, R3, R8.reuse, RZ ;  /* 0x00000008030aa210 */ /* 0x080fe40007fde0ff */
[----:B------:R-:W-:Y:S02]  /*c350*/  SHF.L.U64.HI R21, R205, 0x1, R6 ;  /* 0x00000001cd157819 */ /* 0x000fe40000010206 */
[----:B------:R-:W-:Y:S01]  /*c360*/  @!P2 IADD3 R6, P4, R44, R8, RZ ;  /* 0x000000082c06a210 */ /* 0x000fe20007f9e0ff */
[----:B------:R-:W-:Y:S01]  /*c370*/  @!P2 IMAD.X R11, R0, 0x1, R7, P6 ;  /* 0x00000001000ba824 */ /* 0x000fe200030e0607 */
[----:B------:R-:W-:-:S02]  /*c380*/  SHF.L.U64.HI R20, R207, 0x1, R4 ;  /* 0x00000001cf147819 */ /* 0x000fc40000010204 */
[-C--:B------:R-:W-:Y:S01]  /*c390*/  @!P1 IADD3 R8, P5, R3, R9.reuse, RZ ;  /* 0x0000000903089210 */ /* 0x080fe20007fbe0ff */
[----:B------:R-:W-:Y:S01]  /*c3a0*/  @!P2 IMAD.X R7, R35, 0x1, R7, P4 ;  /* 0x000000012307a824 */ /* 0x000fe200020e0607 */
[----:B------:R-:W-:Y:S02]  /*c3b0*/  @!P1 IADD3 R4, P6, R44, R9, RZ ;  /* 0x000000092c049210 */ /* 0x000fe40007fde0ff */
[----:B------:R-:W-:Y:S01]  /*c3c0*/  ISETP.GE.AND P4, PT, R209, UR4, PT ;  /* 0x00000004d1007c0c */ /* 0x000fe2000bf86270 */
[--C-:B------:R-:W-:Y:S01]  /*c3d0*/  @!P1 IMAD.X R9, R0, 0x1, R20.reuse, P5 ;  /* 0x0000000100099824 */ /* 0x100fe200028e0614 */
[----:B------:R-:W-:Y:S01]  /*c3e0*/  ISETP.GE.AND P5, PT, R194, UR4, PT ;  /* 0x00000004c2007c0c */ /* 0x000fe2000bfa6270 */
[----:B------:R-:W-:Y:S01]  /*c3f0*/  @!P1 IMAD.X R5, R35, 0x1, R20, P6 ;  /* 0x0000000123059824 */ /* 0x000fe200030e0614 */
[----:B------:R-:W-:Y:S02]  /*c400*/  @!P0 IADD3 R38, P6, R3, R30, RZ ;  /* 0x0000001e03268210 */ /* 0x000fe40007fde0ff */
[----:B------:R-:W-:-:S03]  /*c410*/  SHF.R.S32.HI R20, RZ, 0x1f, R209 ;  /* 0x0000001fff147819 */ /* 0x000fc600000114d1 */
[----:B------:R-:W-:Y:S01]  /*c420*/  @!P0 IMAD.X R39, R0, 0x1, R21, P6 ;  /* 0x0000000100278824 */ /* 0x000fe200030e0615 */
[----:B------:R-:W-:Y:S02]  /*c430*/  @!P0 IADD3 R30, P6, R44, R30, RZ ;  /* 0x0000001e2c1e8210 */ /* 0x000fe40007fde0ff */
[----:B------:R-:W-:-:S03]  /*c440*/  SHF.L.U64.HI R42, R209, 0x1, R20 ;  /* 0x00000001d12a7819 */ /* 0x000fc60000010214 */
[----:B------:R-:W-:Y:S01]  /*c450*/  @!P0 IMAD.X R31, R35, 0x1, R21, P6 ;  /* 0x00000001231f8824 */ /* 0x000fe200030e0615 */
[----:B------:R-:W-:Y:S01]  /*c460*/  @!P5 MOV R21, R0 ;  /* 0x000000000015d202 */ /* 0x000fe20000000f00 */
[----:B------:R-:W-:Y:S01]  /*c470*/  @!P5 IMAD.MOV.U32 R24, RZ, RZ, R44 ;  /* 0x000000ffff18d224 */ /* 0x000fe200078e002c */
[----:B------:R-:W-:Y:S01]  /*c480*/  @!P4 IADD3 R32, P6, R3, R34, RZ ;  /* 0x000000220320c210 */ /* 0x000fe20007fde0ff */
[----:B------:R-:W-:Y:S02]  /*c490*/  @!P5 IMAD.MOV.U32 R25, RZ, RZ, R35 ;  /* 0x000000ffff19d224 */ /* 0x000fe400078e0023 */
[----:B------:R-:W-:Y:S02]  /*c4a0*/  @!P5 IMAD.MOV.U32 R20, RZ, RZ, R3 ;  /* 0x000000ffff14d224 */ /* 0x000fe400078e0003 */
[----:B------:R-:W-:Y:S01]  /*c4b0*/  @!P5 IMAD.WIDE R40, R194, 0x2, R24 ;  /* 0x00000002c228d825 */ /* 0x000fe200078e0218 */
[----:B------:R-:W-:-:S03]  /*c4c0*/  CS2R R24, SRZ ;  /* 0x0000000000187805 */ /* 0x000fc6000001ff00 */
[----:B------:R-:W-:Y:S01]  /*c4d0*/  @!P5 IMAD.WIDE R20, R194, 0x2, R20 ;  /* 0x00000002c214d825 */ /* 0x000fe200078e0214 */
[----:B------:R0:W5:Y:S03]  /*c4e0*/  @!P5 LD.E.64 R26, desc[UR48][R40.64] ;  /* 0x00000030281ad980 */ /* 0x000166000c101b00 */
[----:B------:R-:W-:Y:S01]  /*c4f0*/  @!P4 IMAD.X R33, R0, 0x1, R42, P6 ;  /* 0x000000010021c824 */ /* 0x000fe200030e062a */
[----:B------:R1:W5:Y:S01]  /*c500*/  @!P5 LD.E.64 R28, desc[UR48][R20.64] ;  /* 0x00000030141cd980 */ /* 0x000362000c101b00 */
[----:B------:R-:W-:-:S03]  /*c510*/  @!P4 IADD3 R34, P6, R44, R34, RZ ;  /* 0x000000222c22c210 */ /* 0x000fc60007fde0ff */
[----:B------:R2:W5:Y:S01]  /*c520*/  @!P3 LD.E.64 R24, desc[UR48][R14.64] ;  /* 0x000000300e18b980 */ /* 0x000562000c101b00 */
[----:B0-----:R-:W-:Y:S01]  /*c530*/  CS2R R40, SRZ ;  /* 0x0000000000287805 */ /* 0x001fe2000001ff00 */
[----:B------:R-:W-:Y:S01]  /*c540*/  @!P4 IMAD.X R35, R35, 0x1, R42, P6 ;  /* 0x000000012323c824 */ /* 0x000fe200030e062a */
[----:B-1----:R-:W-:-:S04]  /*c550*/  CS2R R20, SRZ ;  /* 0x0000000000147805 */ /* 0x002fc8000001ff00 */
[----:B------:R-:W5:Y:S01]  /*c560*/  @!P4 LD.E.64 R40, desc[UR48][R34.64] ;  /* 0x000000302228c980 */ /* 0x000f62000c101b00 */
[----:B--2---:R-:W-:-:S03]  /*c570*/  CS2R R14, SRZ ;  /* 0x00000000000e7805 */ /* 0x004fc6000001ff00 */
[----:B------:R0:W5:Y:S04]  /*c580*/  @!P3 LD.E.64 R20, desc[UR48][R12.64] ;  /* 0x000000300c14b980 */ /* 0x000168000c101b00 */
[----:B------:R1:W5:Y:S01]  /*c590*/  @!P2 LD.E.64 R14, desc[UR48][R10.64] ;  /* 0x000000300a0ea980 */ /* 0x000362000c101b00 */
[----:B0-----:R-:W-:Y:S02]  /*c5a0*/  CS2R R12, SRZ ;  /* 0x00000000000c7805 */ /* 0x001fe4000001ff00 */
[----:B-1----:R-:W-:-:S04]  /*c5b0*/  CS2R R10, SRZ ;  /* 0x00000000000a7805 */ /* 0x002fc8000001ff00 */
        /* <DEDUP_REMOVED lines=9> */
[----:B------:R0:W5:Y:S02]  /*c650*/  @!P4 LD.E.64 R38, desc[UR48][R32.64] ;  /* 0x000000302026c980 */ /* 0x000164000c101b00 */
.L_x_3850:
[----:B------:R-:W-:Y:S05]  /*c660*/  BSYNC B1 ;  /* 0x0000000000017941 */ /* 0x000fea0003800000 */
.L_x_3849:
[C---:B-1----:R-:W-:Y:S01]  /*c670*/  LEA.HI R0, R229.reuse, R229, RZ, 0x1 ;  /* 0x000000e5e5007211 */ /* 0x042fe200078f08ff */
[----:B0----5:R-:W-:Y:S01]  /*c680*/  IMAD.MOV.U32 R30, RZ, RZ, R24 ;  /* 0x000000ffff1e7224 */ /* 0x021fe200078e0018 */
[----:B------:R-:W-:Y:S01]  /*c690*/  SHF.R.U64 R67, R24, 0x10, R25 ;  /* 0x0000001018437819 */ /* 0x000fe20000001219 */
[--C-:B------:R-:W-:Y:S01]  /*c6a0*/  IMAD.MOV.U32 R24, RZ, RZ, R11.reuse ;  /* 0x000000ffff187224 */ /* 0x100fe200078e000b */
[----:B------:R-:W-:Y:S01]  /*c6b0*/  LOP3.LUT R0, R0, 0xfffffffe, RZ, 0xc0, !PT ;  /* 0xfffffffe00007812 */ /* 0x000fe200078ec0ff */
[----:B------:R-:W-:Y:S01]  /*c6c0*/  IMAD.MOV.U32 R32, RZ, RZ, R20 ;  /* 0x000000ffff207224 */ /* 0x000fe200078e0014 */
[--C-:B------:R-:W-:Y:S01]  /*c6d0*/  SHF.R.U64 R60, R10, 0x10, R11.reuse ;  /* 0x000000100a3c7819 */ /* 0x100fe2000000120b */
[----:B------:R-:W-:Y:S01]  /*c6e0*/  IMAD.MOV.U32 R34, RZ, RZ, R28 ;  /* 0x000000ffff227224 */ /* 0x000fe200078e001c */
[----:B------:R-:W-:Y:S01]  /*c6f0*/  SHF.R.U32.HI R63, RZ, 0x10, R11 ;  /* 0x00000010ff3f7819 */ /* 0x000fe2000001160b */
[----:B------:R-:W-:Y:S01]  /*c700*/  IMAD.IADD R0, R229, 0x1, -R0 ;  /* 0x00000001e5007824 */ /* 0x000fe200078e0a00 */
[----:B--2---:R-:W-:Y:S01]  /*c710*/  LOP3.LUT R3, R217, 0x18, R16, 0xf8, !PT ;  /* 0x00000018d9037812 */ /* 0x004fe200078ef810 */
[----:B------:R-:W-:Y:S01]  /*c720*/  IMAD.MOV.U32 R31, RZ, RZ, R25 ;  /* 0x000000ffff1f7224 */ /* 0x000fe200078e0019 */
[----:B------:R-:W-:Y:S01]  /*c730*/  SHF.R.U64 R51, R20, 0x10, R21 ;  /* 0x0000001014337819 */ /* 0x000fe20000001215 */
[----:B----4-:R-:W-:Y:S01]  /*c740*/  IMAD.MOV.U32 R44, RZ, RZ, R7 ;  /* 0x000000ffff2c7224 */ /* 0x010fe200078e0007 */
[----:B------:R-:W-:Y:S01]  /*c750*/  SHF.L.U32 R11, R0, 0x1f, RZ ;  /* 0x0000001f000b7819 */ /* 0x000fe200000006ff */
[----:B---3--:R-:W-:Y:S01]  /*c760*/  IMAD.MOV.U32 R35, RZ, RZ, R29 ;  /* 0x000000ffff237224 */ /* 0x008fe200078e001d */
[----:B------:R-:W-:Y:S01]  /*c770*/  LOP3.LUT R20, R3, R218, RZ, 0x3c, !PT ;  /* 0x000000da03147212 */ /* 0x000fe200078e3cff */
[----:B------:R-:W-:Y:S01]  /*c780*/  IMAD.MOV.U32 R46, RZ, RZ, R27 ;  /* 0x000000ffff2e7224 */ /* 0x000fe200078e001b */
[----:B------:R-:W0:Y:S01]  /*c790*/  SYNCS.PHASECHK.TRANS64.TRYWAIT P0, [R2+URZ+0x30800], R11 ;  /* 0x0308000b020075a7 */ /* 0x000e22000800017f */
[----:B------:R-:W-:Y:S01]  /*c7a0*/  LOP3.LUT P1, RZ, R43, 0x4, RZ, 0xc0, !PT ;  /* 0x000000042bff7812 */ /* 0x000fe2000782c0ff */
[----:B------:R-:W-:Y:S01]  /*c7b0*/  IMAD.MOV.U32 R33, RZ, RZ, R21 ;  /* 0x000000ffff217224 */ /* 0x000fe200078e0015 */
[----:B------:R-:W-:Y:S01]  /*c7c0*/  SHF.R.U64 R69, R28, 0x10, R29 ;  /* 0x000000101c457819 */ /* 0x000fe2000000121d */
[----:B------:R-:W-:Y:S01]  /*c7d0*/  IMAD.IADD R3, R219, 0x1, R20 ;  /* 0x00000001db037824 */ /* 0x000fe200078e0214 */
[--C-:B------:R-:W-:Y:S01]  /*c7e0*/  SHF.R.U64 R62, R14, 0x10, R15.reuse ;  /* 0x000000100e3e7819 */ /* 0x100fe2000000120f */
[--C-:B------:R-:W-:Y:S01]  /*c7f0*/  IMAD.MOV.U32 R28, RZ, RZ, R15.reuse ;  /* 0x000000ffff1c7224 */ /* 0x100fe200078e000f */
[----:B------:R-:W-:Y:S01]  /*c800*/  SHF.R.U32.HI R65, RZ, 0x10, R15 ;  /* 0x00000010ff417819 */ /* 0x000fe2000001160f */
[----:B------:R-:W-:Y:S01]  /*c810*/  IMAD R3, R3, 0x2, R2 ;  /* 0x0000000203037824 */ /* 0x000fe200078e0202 */
[----:B------:R-:W-:Y:S01]  /*c820*/  SHF.R.U32.HI R64, RZ, 0x10, R25 ;  /* 0x00000010ff407819 */ /* 0x000fe20000011619 */
[----:B------:R-:W-:Y:S01]  /*c830*/  IMAD.MOV.U32 R15, RZ, RZ, R10 ;  /* 0x000000ffff0f7224 */ /* 0x000fe200078e000a */
[--C-:B------:R-:W-:Y:S01]  /*c840*/  SHF.R.U64 R50, R6, 0x10, R7.reuse ;  /* 0x0000001006327819 */ /* 0x100fe20000001207 */
[----:B------:R-:W-:Y:S01]  /*c850*/  IMAD.MOV.U32 R25, RZ, RZ, R14 ;  /* 0x000000ffff197224 */ /* 0x000fe200078e000e */
[----:B------:R-:W-:Y:S01]  /*c860*/  SHF.R.U32.HI R49, RZ, 0x10, R7 ;  /* 0x00000010ff317819 */ /* 0x000fe20000011607 */
[----:B------:R-:W-:Y:S01]  /*c870*/  IMAD.MOV.U32 R10, RZ, RZ, R8 ;  /* 0x000000ffff0a7224 */ /* 0x000fe200078e0008 */
[----:B------:R-:W-:Y:S01]  /*c880*/  SHF.R.U32.HI R66, RZ, 0x10, R29 ;  /* 0x00000010ff427819 */ /* 0x000fe2000001161d */
[----:B------:R-:W-:Y:S01]  /*c890*/  IMAD.MOV.U32 R7, RZ, RZ, R4 ;  /* 0x000000ffff077224 */ /* 0x000fe200078e0004 */
[--C-:B------:R-:W-:Y:S01]  /*c8a0*/  SHF.R.U64 R61, R8, 0x10, R9.reuse ;  /* 0x00000010083d7819 */ /* 0x100fe20000001209 */
[----:B------:R-:W-:Y:S01]  /*c8b0*/  IMAD.MOV.U32 R14, RZ, RZ, R9 ;  /* 0x000000ffff0e7224 */ /* 0x000fe200078e0009 */
[----:B------:R-:W-:Y:S01]  /*c8c0*/  SHF.R.U64 R48, R4, 0x10, R5 ;  /* 0x0000001004307819 */ /* 0x000fe20000001205 */
[----:B------:R-:W-:Y:S01]  /*c8d0*/  IMAD.MOV.U32 R8, RZ, RZ, R38 ;  /* 0x000000ffff087224 */ /* 0x000fe200078e0026 */
[----:B------:R-:W-:Y:S01]  /*c8e0*/  SHF.R.U32.HI R59, RZ, 0x10, R9 ;  /* 0x00000010ff3b7819 */ /* 0x000fe20000011609 */
[----:B------:R-:W-:Y:S01]  /*c8f0*/  IMAD.MOV.U32 R29, RZ, RZ, R12 ;  /* 0x000000ffff1d7224 */ /* 0x000fe200078e000c */
[--C-:B------:R-:W-:Y:S01]  /*c900*/  SHF.R.U64 R57, R38, 0x10, R39.reuse ;  /* 0x0000001026397819 */ /* 0x100fe20000001227 */
[C---:B------:R-:W-:Y:S01]  /*c910*/  VIADD R4, R3.reuse, 0x12400 ;  /* 0x0001240003047836 */ /* 0x040fe20000000000 */
[--C-:B------:R-:W-:Y:S01]  /*c920*/  SHF.R.U32.HI R58, RZ, 0x10, R39.reuse ;  /* 0x00000010ff3a7819 */ /* 0x100fe20000011627 */
[----:B------:R-:W-:Y:S01]  /*c930*/  IMAD.MOV.U32 R9, RZ, RZ, R39 ;  /* 0x000000ffff097224 */ /* 0x000fe200078e0027 */
[----:B------:R-:W-:Y:S01]  /*c940*/  MOV R38, R26 ;  /* 0x0000001a00267202 */ /* 0x000fe20000000f00 */
[----:B------:R-:W-:Y:S01]  /*c950*/  IMAD.MOV.U32 R45, RZ, RZ, R13 ;  /* 0x000000ffff2d7224 */ /* 0x000fe200078e000d */
[----:B------:R-:W-:Y:S01]  /*c960*/  SHF.R.U64 R55, R26, 0x10, R27 ;  /* 0x000000101a377819 */ /* 0x000fe2000000121b */
[----:B------:R-:W-:Y:S01]  /*c970*/  IMAD.MOV.U32 R43, RZ, RZ, R6 ;  /* 0x000000ffff2b7224 */ /* 0x000fe200078e0006 */
[----:B------:R-:W-:Y:S01]  /*c980*/  SHF.R.U64 R54, R12, 0x10, R13 ;  /* 0x000000100c367819 */ /* 0x000fe2000000120d */
[----:B------:R-:W-:Y:S01]  /*c990*/  IMAD.MOV.U32 R42, RZ, RZ, R5 ;  /* 0x000000ffff2a7224 */ /* 0x000fe200078e0005 */
[----:B------:R-:W-:Y:S01]  /*c9a0*/  SHF.R.U32.HI R53, RZ, 0x10, R27 ;  /* 0x00000010ff357819 */ /* 0x000fe2000001161b */
[----:B------:R-:W-:Y:S01]  /*c9b0*/  BSSY B1, `(.L_x_3851) ;  /* 0x0000021000017945 */ /* 0x000fe20003800000 */
[----:B------:R-:W-:Y:S01]  /*c9c0*/  SHF.R.U32.HI R56, RZ, 0x10, R21 ;  /* 0x00000010ff387819 */ /* 0x000fe20000011615 */
[----:B------:R-:W-:Y:S01]  /*c9d0*/  VIADD R0, R3, 0x12440 ;  /* 0x0001244003007836 */ /* 0x000fe20000000000 */
[----:B------:R-:W-:Y:S01]  /*c9e0*/  SHF.R.U32.HI R52, RZ, 0x10, R13 ;  /* 0x00000010ff347819 */ /* 0x000fe2000001160d */
[----:B------:R-:W-:Y:S01]  /*c9f0*/  IMAD.MOV.U32 R6, RZ, RZ, R41 ;  /* 0x000000ffff067224 */ /* 0x000fe200078e0029 */
[----:B------:R-:W-:-:S02]  /*ca00*/  VIMNMX R39, R37, 0x80, PT ;  /* 0x0000008025277848 */ /* 0x000fc40003fe0100 */
[----:B------:R-:W-:Y:S01]  /*ca10*/  SHF.R.U32.HI R47, RZ, 0x10, R5 ;  /* 0x00000010ff2f7819 */ /* 0x000fe20000011605 */
[----:B------:R-:W-:Y:S01]  /*ca20*/  IMAD.MOV.U32 R5, RZ, RZ, R40 ;  /* 0x000000ffff057224 */ /* 0x000fe200078e0028 */
[----:B------:R-:W-:Y:S02]  /*ca30*/  PRMT R27, R28, 0x5410, R65 ;  /* 0x000054101c1b7816 */ /* 0x000fe40000000041 */
[----:B------:R-:W-:Y:S02]  /*ca40*/  SHF.R.U64 R40, R40, 0x10, R41 ;  /* 0x0000001028287819 */ /* 0x000fe40000001229 */
[----:B------:R-:W-:Y:S02]  /*ca50*/  @P1 IADD3 R0, R4, -0x40, RZ ;  /* 0xffffffc004001810 */ /* 0x000fe40007ffe0ff */
[----:B------:R-:W-:Y:S02]  /*ca60*/  PRMT R26, R25, 0x5410, R62 ;  /* 0x00005410191a7816 */ /* 0x000fe4000000003e */
[----:B------:R-:W-:-:S02]  /*ca70*/  PRMT R21, R24, 0x5410, R63 ;  /* 0x0000541018157816 */ /* 0x000fc4000000003f */
[----:B------:R-:W-:Y:S02]  /*ca80*/  PRMT R37, R38, 0x5410, R55 ;  /* 0x0000541026257816 */ /* 0x000fe40000000037 */
[----:B------:R-:W-:Y:S02]  /*ca90*/  PRMT R28, R29, 0x5410, R54 ;  /* 0x000054101d1c7816 */ /* 0x000fe40000000036 */
[----:B------:R-:W-:Y:S02]  /*caa0*/  SHF.R.U32.HI R41, RZ, 0x10, R41 ;  /* 0x00000010ff297819 */ /* 0x000fe40000011629 */
[----:B------:R-:W-:Y:S02]  /*cab0*/  PRMT R34, R34, 0x5410, R69 ;  /* 0x0000541022227816 */ /* 0x000fe40000000045 */
[----:B------:R-:W-:Y:S02]  /*cac0*/  PRMT R35, R35, 0x5410, R66 ;  /* 0x0000541023237816 */ /* 0x000fe40000000042 */
[----:B------:R-:W-:-:S02]  /*cad0*/  PRMT R30, R30, 0x5410, R67 ;  /* 0x000054101e1e7816 */ /* 0x000fc40000000043 */
[----:B------:R-:W-:Y:S02]  /*cae0*/  PRMT R31, R31, 0x5410, R64 ;  /* 0x000054101f1f7816 */ /* 0x000fe40000000040 */
[----:B------:R-:W-:Y:S02]  /*caf0*/  PRMT R20, R15, 0x5410, R60 ;  /* 0x000054100f147816 */ /* 0x000fe4000000003c */
[----:B------:R-:W-:Y:S02]  /*cb00*/  PRMT R12, R10, 0x5410, R61 ;  /* 0x000054100a0c7816 */ /* 0x000fe4000000003d */
[----:B------:R-:W-:Y:S02]  /*cb10*/  PRMT R13, R14, 0x5410, R59 ;  /* 0x000054100e0d7816 */ /* 0x000fe4000000003b */
[----:B------:R-:W-:Y:S02]  /*cb20*/  PRMT R8, R8, 0x5410, R57 ;  /* 0x0000541008087816 */ /* 0x000fe40000000039 */
[----:B------:R-:W-:-:S02]  /*cb30*/  PRMT R9, R9, 0x5410, R58 ;  /* 0x0000541009097816 */ /* 0x000fc4000000003a */
[----:B------:R-:W-:Y:S02]  /*cb40*/  ISETP.GE.AND P1, PT, R202, R39, PT ;  /* 0x00000027ca00720c */ /* 0x000fe40003f26270 */
[----:B------:R-:W-:Y:S02]  /*cb50*/  PRMT R38, R46, 0x5410, R53 ;  /* 0x000054102e267816 */ /* 0x000fe40000000035 */
[----:B------:R-:W-:Y:S02]  /*cb60*/  PRMT R32, R32, 0x5410, R51 ;  /* 0x0000541020207816 */ /* 0x000fe40000000033 */
[----:B------:R-:W-:Y:S02]  /*cb70*/  PRMT R33, R33, 0x5410, R56 ;  /* 0x0000541021217816 */ /* 0x000fe40000000038 */
[----:B------:R-:W-:Y:S02]  /*cb80*/  PRMT R29, R45, 0x5410, R52 ;  /* 0x000054102d1d7816 */ /* 0x000fe40000000034 */
[----:B------:R-:W-:-:S02]  /*cb90*/  PRMT R24, R43, 0x5410, R50 ;  /* 0x000054102b187816 */ /* 0x000fc40000000032 */
[----:B------:R-:W-:Y:S01]  /*cba0*/  PRMT R25, R44, 0x5410, R49 ;  /* 0x000054102c197816 */ /* 0x000fe20000000031 */
[----:B0-----:R-:W-:Y:S06]  /*cbb0*/  @!P0 BRA `(.L_x_3852) ;  /* 0x0000017000488947 */ /* 0x001fec0003800000 */
.L_x_4098:
[----:B------:R-:W-:Y:S05]  /*cbc0*/  BSYNC B1 ;  /* 0x0000000000017941 */ /* 0x000fea0003800000 */
.L_x_3851:
[----:B------:R-:W-:Y:S01]  /*cbd0*/  BSSY B1, `(.L_x_3853) ;  /* 0x0000101000017945 */ /* 0x000fe20003800000 */
[----:B------:R-:W-:Y:S02]  /*cbe0*/  PRMT R14, R7, 0x5410, R48 ;  /* 0x00005410070e7816 */ /* 0x000fe40000000030 */
[----:B------:R-:W-:Y:S02]  /*cbf0*/  PRMT R15, R42, 0x5410, R47 ;  /* 0x000054102a0f7816 */ /* 0x000fe4000000002f */
[----:B------:R-:W-:Y:S02]  /*cc00*/  PRMT R10, R5, 0x5410, R40 ;  /* 0x00005410050a7816 */ /* 0x000fe40000000028 */
[----:B0-----:R-:W-:Y:S01]  /*cc10*/  PRMT R11, R6, 0x5410, R41 ;  /* 0x00005410060b7816 */ /* 0x001fe20000000029 */
[----:B------:R-:W-:Y:S06]  /*cc20*/  @P1 BRA `(.L_x_3854) ;  /* 0x0000000c00ec1947 */ /* 0x000fec0003800000 */
[----:B------:R-:W0:Y:S01]  /*cc30*/  LDC R4, c[0x0][0x3f4] ;  /* 0x0000fd00ff047b82 */ /* 0x000e220000000800 */
[----:B------:R-:W-:Y:S01]  /*cc40*/  BSSY B2, `(.L_x_3855) ;  /* 0x000002e000027945 */ /* 0x000fe20003800000 */
[-C--:B0-----:R-:W-:Y:S02]  /*cc50*/  ISETP.GE.AND P0, PT, R194, R4.reuse, PT ;  /* 0x00000004c200720c */ /* 0x081fe40003f06270 */
[-C--:B------:R-:W-:Y:S02]  /*cc60*/  ISETP.GE.AND P1, PT, R208, R4.reuse, PT ;  /* 0x00000004d000720c */ /* 0x080fe40003f26270 */
[-C--:B------:R-:W-:Y:S02]  /*cc70*/  ISETP.GE.AND P2, PT, R206, R4.reuse, PT ;  /* 0x00000004ce00720c */ /* 0x080fe40003f46270 */
[-C--:B------:R-:W-:Y:S02]  /*cc80*/  ISETP.GE.AND P3, PT, R207, R4.reuse, PT ;  /* 0x00000004cf00720c */ /* 0x080fe40003f66270 */
[----:B------:R-:W-:-:S02]  /*cc90*/  ISETP.GE.AND P4, PT, R205, R4, PT ;  /* 0x00000004cd00720c */ /* 0x000fc40003f86270 */
[----:B------:R-:W-:-:S03]  /*cca0*/  ISETP.GE.AND P5, PT, R209, R4, PT ;  /* 0x00000004d100720c */ /* 0x000fc60003fa6270 */
[----:B------:R-:W-:Y:S10]  /*ccb0*/  @P0 BRA `(.L_x_3856) ;  /* 0x0000000000980947 */ /* 0x000ff40003800000 */
[----:B------:R-:W0:Y:S01]  /*ccc0*/  LDS.128 R4, [R3+0x12400] ;  /* 0x0124000003047984 */ /* 0x000e220000000c00 */
        /* <DEDUP_REMOVED lines=15> */
[----:B------:R-:W-:Y:S01]  /*cdc0*/  FFMA.FTZ R48, R40, R47, R4 ;  /* 0x0000002f28307223 */ /* 0x000fe20000010004 */
[----:B------:R-:W-:Y:S01]  /*cdd0*/  LOP3.LUT R7, R7, 0xffff0000, RZ, 0xc0, !PT ;  /* 0xffff000007077812 */ /* 0x000fe200078ec0ff */
[-C--:B------:R-:W-:Y:S01]  /*cde0*/  FMUL.FTZ R52, R5, R44.reuse ;  /* 0x0000002c05347220 */ /* 0x080fe20000410000 */
        /* <DEDUP_REMOVED lines=9> */
[-C--:B------:R-:W-:Y:S01]  /*ce80*/  FMUL.FTZ R51, R7, R4.reuse ;  /* 0x0000000407337220 */ /* 0x080fe20000410000 */
        /* <DEDUP_REMOVED lines=9> */
.L_x_3856:
[----:B------:R-:W-:Y:S05]  /*cf20*/  BSYNC B2 ;  /* 0x0000000000027941 */ /* 0x000fea0003800000 */
.L_x_3855:
[----:B------:R-:W-:Y:S04]  /*cf30*/  BSSY B2, `(.L_x_3857) ;  /* 0x0000028000027945 */ /* 0x000fe80003800000 */
[----:B------:R-:W-:Y:S05]  /*cf40*/  @P1 BRA `(.L_x_3858) ;  /* 0x0000000000981947 */ /* 0x000fea0003800000 */
[----:B0-----:R-:W0:Y:S01]  /*cf50*/  LDS.128 R4, [R0] ;  /* 0x0000000000047984 */ /* 0x001e220000000c00 */
        /* <DEDUP_REMOVED lines=36> */
[----:B------:R1:W-:Y:S02]  /*d1a0*/  STS.128 [R0], R4 ;  /* 0x0000000400007388 */ /* 0x0003e40000000c00 */
.L_x_3858:
[----:B------:R-:W-:Y:S05]  /*d1b0*/  BSYNC B2 ;  /* 0x0000000000027941 */ /* 0x000fea0003800000 */
.L_x_3857:
[----:B------:R-:W-:Y:S04]  /*d1c0*/  BSSY B2, `(.L_x_3859) ;  /* 0x0000028000027945 */ /* 0x000fe80003800000 */
[----:B------:R-:W-:Y:S05]  /*d1d0*/  @P2 BRA `(.L_x_3860) ;  /* 0x0000000000982947 */ /* 0x000fea0003800000 */
[----:B01----:R-:W0:Y:S01]  /*d1e0*/  LDS.128 R4, [R3+0x16400] ;  /* 0x0164000003047984 */ /* 0x003e220000000c00 */
[C---:B------:R-:W-:Y:S01]  /*d1f0*/  IMAD.U32 R47, R28.reuse, 0x10000, RZ ;  /* 0x000100001c2f7824 */ /* 0x040fe200078e00ff */
[----:B------:R-:W-:Y:S01]  /*d200*/  LOP3.LUT R46, R28, 0xffff0000, RZ, 0xc0, !PT ;  /* 0xffff00001c2e7812 */ /* 0x000fe200078ec0ff */
[C---:B------:R-:W-:Y:S01]  /*d210*/  IMAD.U32 R45, R26.reuse, 0x10000, RZ ;  /* 0x000100001a2d7824 */ /* 0x040fe200078e00ff */
[----:B------:R-:W-:Y:S02]  /*d220*/  LOP3.LUT R44, R26, 0xffff0000, RZ, 0xc0, !PT ;  /* 0xffff00001a2c7812 */ /* 0x000fe400078ec0ff */
[C---:B0-----:R-:W-:Y:S01]  /*d230*/  SHF.L.U32 R40, R4.reuse, 0x10, RZ ;  /* 0x0000001004287819 */ /* 0x041fe200000006ff */
[C---:B------:R-:W-:Y:S01]  /*d240*/  IMAD.U32 R41, R5.reuse, 0x10000, RZ ;  /* 0x0001000005297824 */ /* 0x040fe200078e00ff */
[----:B------:R-:W-:Y:S01]  /*d250*/  LOP3.LUT R4, R4, 0xffff0000, RZ, 0xc0, !PT ;  /* 0xffff000004047812 */ /* 0x000fe200078ec0ff */
[C---:B------:R-:W-:Y:S01]  /*d260*/  IMAD.U32 R42, R6.reuse, 0x10000, RZ ;  /* 0x00010000062a7824 */ /* 0x040fe200078e00ff */
[----:B------:R-:W-:Y:S01]  /*d270*/  LOP3.LUT R5, R5, 0xffff0000, RZ, 0xc0, !PT ;  /* 0xffff000005057812 */ /* 0x000fe200078ec0ff */
[----:B------:R-:W-:Y:S01]  /*d280*/  IMAD.U32 R43, R7, 0x10000, RZ ;  /* 0x00010000072b7824 */ /* 0x000fe200078e00ff */
[----:B------:R-:W-:Y:S01]  /*d290*/  LOP3.LUT R6, R6, 0xffff0000, RZ, 0xc0, !PT ;  /* 0xffff000006067812 */ /* 0x000fe200078ec0ff */
[C---:B------:R-:W-:Y:S01]  /*d2a0*/  FMUL.FTZ R49, R4.reuse, R47 ;  /* 0x0000002f04317220 */ /* 0x040fe20000410000 */
[-C--:B------:R-:W-:Y:S01]  /*d2b0*/  FMUL.FTZ R4, R4, R45.reuse ;  /* 0x0000002d04047220 */ /* 0x080fe20000410000 */
[----:B------:R-:W-:Y:S01]  /*d2c0*/  FMUL.FTZ R50, R5, R46 ;  /* 0x0000002e05327220 */ /* 0x000fe20000410000 */
[----:B------:R-:W-:Y:S01]  /*d2d0*/  LOP3.LUT R7, R7, 0xffff0000, RZ, 0xc0, !PT ;  /* 0xffff000007077812 */ /* 0x000fe200078ec0ff */
[C---:B------:R-:W-:Y:S01]  /*d2e0*/  FFMA.FTZ R49, R40.reuse, R45, -R49 ;  /* 0x0000002d28317223 */ /* 0x040fe20000010831 */
[----:B------:R-:W-:Y:S01]  /*d2f0*/  FFMA.FTZ R48, R40, R47, R4 ;  /* 0x0000002f28307223 */ /* 0x000fe20000010004 */
[----:B------:R-:W-:Y:S01]  /*d300*/  FMUL.FTZ R52, R5, R44 ;  /* 0x0000002c05347220 */ /* 0x000fe20000410000 */
[C---:B------:R-:W-:Y:S01]  /*d310*/  LOP3.LUT R40, R29.reuse, 0xffff0000, RZ, 0xc0, !PT ;  /* 0xffff00001d287812 */ /* 0x040fe200078ec0ff */
[----:B------:R-:W-:Y:S01]  /*d320*/  IMAD.U32 R45, R29, 0x10000, RZ ;  /* 0x000100001d2d7824 */ /* 0x000fe200078e00ff */
[C---:B------:R-:W-:Y:S01]  /*d330*/  LOP3.LUT R4, R27.reuse, 0xffff0000, RZ, 0xc0, !PT ;  /* 0xffff00001b047812 */ /* 0x040fe200078ec0ff */
[----:B------:R-:W-:-:S02]  /*d340*/  IMAD.U32 R5, R27, 0x10000, RZ ;  /* 0x000100001b057824 */ /* 0x000fc400078e00ff */
        /* <DEDUP_REMOVED lines=15> */
.L_x_3860:
[----:B------:R-:W-:Y:S05]  /*d440*/  BSYNC B2 ;  /* 0x0000000000027941 */ /* 0x000fea0003800000 */
.L_x_3859:
[----:B------:R-:W-:Y:S04]  /*d450*/  BSSY B2, `(.L_x_3861) ;  /* 0x0000028000027945 */ /* 0x000fe80003800000 */
[----:B------:R-:W-:Y:S05]  /*d460*/  @P3 BRA `(.L_x_3862) ;  /* 0x0000000000983947 */ /* 0x000fea0003800000 */
[----:B012---:R-:W0:Y:S01]  /*d470*/  LDS.128 R4, [R0+0x4000] ;  /* 0x0040000000047984 */ /* 0x007e220000000c00 */
        /* <DEDUP_REMOVED lines=37> */
.L_x_3862:
[----:B------:R-:W-:Y:S05]  /*d6d0*/  BSYNC B2 ;  /* 0x0000000000027941 */ /* 0x000fea0003800000 */
.L_x_3861:
[----:B------:R-:W-:Y:S04]  /*d6e0*/  BSSY B2, `(.L_x_3863) ;  /* 0x0000028000027945 */ /* 0x000fe80003800000 */
[----:B------:R-:W-:Y:S05]  /*d6f0*/  @P4 BRA `(.L_x_3864) ;  /* 0x0000000000984947 */ /* 0x000fea0003800000 */
[----:B0123--:R-:W0:Y:S01]  /*d700*/  LDS.128 R4, [R3+0x1a400] ;  /* 0x01a4000003047984 */ /* 0x00fe220000000c00 */
[C---:B------:R-:W-:Y:S01]  /*d710*/  IMAD.U32 R47, R14.reuse, 0x10000, RZ ;  /* 0x000100000e2f7824 */ /* 0x040fe200078e00ff */
[----:B------:R-:W-:Y:S01]  /*d720*/  LOP3.LUT R46, R14, 0xffff0000, RZ, 0xc0, !PT ;  /* 0xffff00000e2e7812 */ /* 0x000fe200078ec0ff */
[C---:B------:R-:W-:Y:S01]  /*d730*/  IMAD.U32 R45, R12.reuse, 0x10000, RZ ;  /* 0x000100000c2d7824 */ /* 0x040fe200078e00ff */
[----:B------:R-:W-:Y:S01]  /*d740*/  LOP3.LUT R44, R12, 0xffff0000, RZ, 0xc0, !PT ;  /* 0xffff00000c2c7812 */ /* 0x000fe200078ec0ff */
[C---:B0-----:R-:W-:Y:S01]  /*d750*/  IMAD.U32 R40, R4.reuse, 0x10000, RZ ;  /* 0x0001000004287824 */ /* 0x041fe200078e00ff */
[----:B------:R-:W-:Y:S01]  /*d760*/  LOP3.LUT R4, R4, 0xffff0000, RZ, 0xc0, !PT ;  /* 0xffff000004047812 */ /* 0x000fe200078ec0ff */
[----:B------:R-:W-:Y:S01]  /*d770*/  IMAD.U32 R42, R6, 0x10000, RZ ;  /* 0x00010000062a7824 */ /* 0x000fe200078e00ff */
[----:B------:R-:W-:Y:S01]  /*d780*/  SHF.L.U32 R41, R5, 0x10, RZ ;  /* 0x0000001005297819 */ /* 0x000fe200000006ff */
[----:B------:R-:W-:Y:S01]  /*d790*/  IMAD.U32 R43, R7, 0x10000, RZ ;  /* 0x00010000072b7824 */ /* 0x000fe200078e00ff */
[----:B------:R-:W-:Y:S01]  /*d7a0*/  LOP3.LUT R5, R5, 0xffff0000, RZ, 0xc0, !PT ;  /* 0xffff000005057812 */ /* 0x000fe200078ec0ff */
[C---:B------:R-:W-:Y:S01]  /*d7b0*/  FMUL.FTZ R49, R4.reuse, R47 ;  /* 0x0000002f04317220 */ /* 0x040fe20000410000 */
[----:B------:R-:W-:Y:S01]  /*d7c0*/  FMUL.FTZ R4, R4, R45 ;  /* 0x0000002d04047220 */ /* 0x000fe20000410000 */
[----:B------:R-:W-:-:S02]  /*d7d0*/  LOP3.LUT R6, R6, 0xffff0000, RZ, 0xc0, !PT ;  /* 0xffff000006067812 */ /* 0x000fc400078ec0ff */
        /* <DEDUP_REMOVED lines=24> */
.L_x_3864:
[----:B------:R-:W-:Y:S05]  /*d960*/  BSYNC B2 ;  /* 0x0000000000027941 */ /* 0x000fea0003800000 */
.L_x_3863:
[----:B------:R-:W-:Y:S05]  /*d970*/  @P5 BRA `(.L_x_3854) ;  /* 0x0000000000985947 */ /* 0x000fea0003800000 */
[----:B01234-:R-:W0:Y:S01]  /*d980*/  LDS.128 R4, [R0+0x8000] ;  /* 0x0080000000047984 */ /* 0x01fe220000000c00 */
        /* <DEDUP_REMOVED lines=37> */
.L_x_3854:
[----:B------:R-:W-:Y:S05]  /*dbe0*/  BSYNC B1 ;  /* 0x0000000000017941 */ /* 0x000fea0003800000 */
.L_x_3853:
[----:B01234-:R-:W-:-:S05]  /*dbf0*/  VIADD R4, R202, 0x40 ;  /* 0x00000040ca047836 */ /* 0x01ffca0000000000 */
[----:B------:R-:W-:-:S13]  /*dc00*/  ISETP.GE.AND P0, PT, R4, R39, PT ;  /* 0x000000270400720c */ /* 0x000fda0003f06270 */
[----:B------:R-:W-:Y:S05]  /*dc10*/  @P0 BRA `(.L_x_3865) ;  /* 0x0000003c00880947 */ /* 0x000fea0003800000 */
        /* <DEDUP_REMOVED lines=13> */
[----:B------:R-:W-:Y:S02]  /*dcf0*/  LOP3.LUT R46, R34, 0xffff0000, RZ, 0xc0, !PT ;  /* 0xffff0000222e7812 */ /* 0x000fe400078ec0ff */
[----:B------:R-:W-:Y:S01]  /*dd00*/  LOP3.LUT R47, R38, 0xffff0000, RZ, 0xc0, !PT ;  /* 0xffff0000262f7812 */ /* 0x000fe200078ec0ff */
[C---:B0-----:R-:W-:Y:S01]  /*dd10*/  IMAD.U32 R39, R4.reuse, 0x10000, RZ ;  /* 0x0001000004277824 */ /* 0x041fe200078e00ff */
[----:B------:R-:W-:Y:S01]  /*dd20*/  LOP3.LUT R4, R4, 0xffff0000, RZ, 0xc0, !PT ;  /* 0xffff000004047812 */ /* 0x000fe200078ec0ff */
[C---:B------:R-:W-:Y:S01]  /*dd30*/  IMAD.U32 R34, R6.reuse, 0x10000, RZ ;  /* 0x0001000006227824 */ /* 0x040fe200078e00ff */
[----:B------:R-:W-:Y:S01]  /*dd40*/  SHF.L.U32 R40, R5, 0x10, RZ ;  /* 0x0000001005287819 */ /* 0x000fe200000006ff */
[----:B------:R-:W-:Y:S01]  /*dd50*/  IMAD.U32 R37, R7, 0x10000, RZ ;  /* 0x0001000007257824 */ /* 0x000fe200078e00ff */
[----:B------:R-:W-:Y:S01]  /*dd60*/  LOP3.LUT R5, R5, 0xffff0000, RZ, 0xc0, !PT ;  /* 0xffff000005057812 */ /* 0x000fe200078ec0ff */
[-C--:B------:R-:W-:Y:S01]  /*dd70*/  FMUL.FTZ R42, R45, R4.reuse ;  /* 0x000000042d2a7220 */ /* 0x080fe20000410000 */
[----:B------:R-:W-:Y:S01]  /*dd80*/  FMUL.FTZ R44, R43, R4 ;  /* 0x000000042b2c7220 */ /* 0x000fe20000410000 */
[----:B------:R-:W-:-:S02]  /*dd90*/  LOP3.LUT R6, R6, 0xffff0000, RZ, 0xc0, !PT ;  /* 0xffff000006067812 */ /* 0x000fc400078ec0ff */
[----:B------:R-:W-:Y:S01]  /*dda0*/  FMUL.FTZ R41, R48, R5 ;  /* 0x0000000530297220 */ /* 0x000fe20000410000 */
[-C--:B------:R-:W-:Y:S01]  /*ddb0*/  FFMA.FTZ R4, R43, R39.reuse, -R42 ;  /* 0x000000272b047223 */ /* 0x080fe2000001082a */
[----:B------:R-:W-:Y:S01]  /*ddc0*/  FFMA.FTZ R39, R45, R39, R44 ;  /* 0x000000272d277223 */ /* 0x000fe2000001002c */
[C---:B------:R-:W-:Y:S01]  /*ddd0*/  FMUL.FTZ R43, R46.reuse, R5 ;  /* 0x000000052e2b7220 */ /* 0x040fe20000410000 */
[----:B------:R-:W-:Y:S01]  /*dde0*/  LOP3.LUT R7, R7, 0xffff0000, RZ, 0xc0, !PT ;  /* 0xffff000007077812 */ /* 0x000fe200078ec0ff */
[-C--:B------:R-:W-:Y:S01]  /*ddf0*/  FFMA.FTZ R5, R46, R40.reuse, -R41 ;  /* 0x000000282e057223 */ /* 0x080fe20000010829 */
[C---:B------:R-:W-:Y:S01]  /*de00*/  LOP3.LUT R45, R35.reuse, 0xffff0000, RZ, 0xc0, !PT ;  /* 0xffff0000232d7812 */ /* 0x040fe200078ec0ff */
[----:B------:R-:W-:Y:S02]  /*de10*/  IMAD.U32 R46, R38, 0x10000, RZ ;  /* 0x00010000262e7824 */ /* 0x000fe400078e00ff */
[----:B------:R-:W-:Y:S01]  /*de20*/  FFMA.FTZ R40, R48, R40, R43 ;  /* 0x0000002830287223 */ /* 0x000fe2000001002b */
[----:B------:R-:W-:-:S02]  /*de30*/  IMAD.U32 R44, R35, 0x10000, RZ ;  /* 0x00010000232c7824 */ /* 0x000fc400078e00ff */
        /* <DEDUP_REMOVED lines=13> */
.L_x_3867:
[----:B------:R-:W-:Y:S05]  /*df10*/  BSYNC B1 ;  /* 0x0000000000017941 */ /* 0x000fea0003800000 */
.L_x_3866:
[----:B------:R-:W-:Y:S04]  /*df20*/  BSSY B1, `(.L_x_3868) ;  /* 0x0000028000017945 */ /* 0x000fe80003800000 */
[----:B------:R-:W-:Y:S05]  /*df30*/  @P1 BRA `(.L_x_3869) ;  /* 0x0000000000981947 */ /* 0x000fea0003800000 */
[----:B0-----:R-:W0:Y:S01]  /*df40*/  LDS.128 R4, [R0+0x2000] ;  /* 0x0020000000047984 */ /* 0x001e220000000c00 */
[----:B------:R-:W-:Y:S01]  /*df50*/  IMAD.U32 R40, R30, 0x10000, RZ ;  /* 0x000100001e287824 */ /* 0x000fe200078e00ff */
[C---:B------:R-:W-:Y:S01]  /*df60*/  LOP3.LUT R43, R32.reuse, 0xffff0000, RZ, 0xc0, !PT ;  /* 0xffff0000202b7812 */ /* 0x040fe200078ec0ff */
[----:B------:R-:W-:Y:S01]  /*df70*/  IMAD.U32 R42, R32, 0x10000, RZ ;  /* 0x00010000202a7824 */ /* 0x000fe200078e00ff */
[----:B------:R-:W-:Y:S02]  /*df80*/  LOP3.LUT R41, R30, 0xffff0000, RZ, 0xc0, !PT ;  /* 0xffff00001e297812 */ /* 0x000fe400078ec0ff */
[----:B------:R-:W-:Y:S01]  /*df90*/  LOP3.LUT R44, R33, 0xffff0000, RZ, 0xc0, !PT ;  /* 0xffff0000212c7812 */ /* 0x000fe200078ec0ff */
[C---:B0-----:R-:W-:Y:S01]  /*dfa0*/  IMAD.U32 R34, R4.reuse, 0x10000, RZ ;  /* 0x0001000004227824 */ /* 0x041fe200078e00ff */
        /* <DEDUP_REMOVED lines=31> */
.L_x_3869:
[----:B------:R-:W-:Y:S05]  /*e1a0*/  BSYNC B1 ;  /* 0x0000000000017941 */ /* 0x000fea0003800000 */
.L_x_3868:
[----:B------:R-:W-:Y:S04]  /*e1b0*/  BSSY B1, `(.L_x_3870) ;  /* 0x0000028000017945 */ /* 0x000fe80003800000 */
[----:B------:R-:W-:Y:S05]  /*e1c0*/  @P2 BRA `(.L_x_3871) ;  /* 0x0000000000982947 */ /* 0x000fea0003800000 */
[----:B01----:R-:W0:Y:S01]  /*e1d0*/  LDS.128 R4, [R3+0x18400] ;  /* 0x0184000003047984 */ /* 0x003e220000000c00 */
[----:B------:R-:W-:Y:S01]  /*e1e0*/  SHF.L.U32 R34, R26, 0x10, RZ ;  /* 0x000000101a227819 */ /* 0x000fe200000006ff */
[C---:B------:R-:W-:Y:S01]  /*e1f0*/  IMAD.U32 R38, R28.reuse, 0x10000, RZ ;  /* 0x000100001c267824 */ /* 0x040fe200078e00ff */
[----:B------:R-:W-:Y:S02]  /*e200*/  LOP3.LUT R39, R28, 0xffff0000, RZ, 0xc0, !PT ;  /* 0xffff00001c277812 */ /* 0x000fe400078ec0ff */
        /* <DEDUP_REMOVED lines=34> */
.L_x_3871:
[----:B------:R-:W-:Y:S05]  /*e430*/  BSYNC B1 ;  /* 0x0000000000017941 */ /* 0x000fea0003800000 */
.L_x_3870:
[----:B------:R-:W-:Y:S04]  /*e440*/  BSSY B1, `(.L_x_3872) ;  /* 0x0000028000017945 */ /* 0x000fe80003800000 */
[----:B------:R-:W-:Y:S05]  /*e450*/  @P3 BRA `(.L_x_3873) ;  /* 0x0000000000983947 */ /* 0x000fea0003800000 */
[----:B012---:R-:W0:Y:S01]  /*e460*/  LDS.128 R4, [R0+0x6000] ;  /* 0x0060000000047984 */ /* 0x007e220000000c00 */
        /* <DEDUP_REMOVED lines=37> */
.L_x_3873:
[----:B------:R-:W-:Y:S05]  /*e6c0*/  BSYNC B1 ;  /* 0x0000000000017941 */ /* 0x000fea0003800000 */
.L_x_3872:
[----:B------:R-:W-:Y:S04]  /*e6d0*/  BSSY B1, `(.L_x_3874) ;  /* 0x0000028000017945 */ /* 0x000fe80003800000 */
[----:B------:R-:W-:Y:S05]  /*e6e0*/  @P4 BRA `(.L_x_3875) ;  /* 0x0000000000984947 */ /* 0x000fea0003800000 */
[----:B0123--:R-:W0:Y:S01]  /*e6f0*/  LDS.128 R4, [R3+0x1c400] ;  /* 0x01c4000003047984 */ /* 0x00fe220000000c00 */
[----:B------:R-:W-:Y:S01]  /*e700*/  SHF.L.U32 R28, R14, 0x10, RZ ;  /* 0x000000100e1c7819 */ /* 0x000fe200000006ff */
[----:B------:R-:W-:Y:S01]  /*e710*/  IMAD.U32 R26, R12, 0x10000, RZ ;  /* 0x000100000c1a7824 */ /* 0x000fe200078e00ff */
        /* <DEDUP_REMOVED lines=35> */
.L_x_3875:
[----:B------:R-:W-:Y:S05]  /*e950*/  BSYNC B1 ;  /* 0x0000000000017941 */ /* 0x000fea0003800000 */
.L_x_3874:
[----:B------:R-:W-:Y:S05]  /*e960*/  @P5 BRA `(.L_x_3865) ;  /* 0x0000003000345947 */ /* 0x000fea0003800000 */
[----:B01234-:R-:W0:Y:S01]  /*e970*/  LDS.128 R4, [R0+0xa000] ;  /* 0x00a0000000047984 */ /* 0x01fe220000000c00 */
        /* <DEDUP_REMOVED lines=17> */
[----:B------:R-:W-:Y:S01]  /*ea90*/  FMUL.FTZ R15, R24, R5 ;  /* 0x00000005180f7220 */ /* 0x000fe20000410000 */
        /* <DEDUP_REMOVED lines=20> */
.L_x_3847:
[----:B------:R-:W-:-:S03]  /*ebe0*/  UMOV UR4, 0xffffffff ;  /* 0xffffffff00047882 */ /* 0x000fc60000000000 */
[----:B------:R-:W-:Y:S05]  /*ebf0*/  BRA.DIV UR4, `(.L_x_3876) ;  /* 0x00000152044c7947 */ /* 0x000fea000b800000 */
[----:B------:R0:W1:Y:S04]  /*ec00*/  SHFL.IDX PT, R3, R25, RZ, 0x1c1f ;  /* 0x001c1fff19037589 */ /* 0x00006800000e0000 */
[----:B------:R0:W2:Y:S04]  /*ec10*/  SHFL.IDX PT, R0, R24, RZ, 0x1c1f ;  /* 0x001c1fff18007589 */ /* 0x0000a800000e0000 */
[----:B------:R0:W3:Y:S04]  /*ec20*/  SHFL.IDX PT, R39, R35, RZ, 0x1c1f ;  /* 0x001c1fff23277589 */ /* 0x0000e800000e0000 */
[----:B------:R-:W4:Y:S02]  /*ec30*/  SHFL.IDX PT, R40, R40, RZ, 0x1c1f ;  /* 0x001c1fff28287589 */ /* 0x000f2400000e0000 */
.L_x_4104:
[----:B------:R-:W-:Y:S01]  /*ec40*/  ULDC UR4, c[0x0][0x448] ;  /* 0x0001120000047ab9 */ /* 0x000fe20000000800 */
[----:B------:R-:W-:Y:S01]  /*ec50*/  BSSY B1, `(.L_x_3877) ;  /* 0x0000037000017945 */ /* 0x000fe20003800000 */
[----:B------:R-:W-:Y:S01]  /*ec60*/  IMAD R43, R139, UR4, RZ ;  /* 0x000000048b2b7c24 */ /* 0x000fe2000f8e02ff */
[----:B------:R-:W-:Y:S02]  /*ec70*/  CS2R R4, SRZ ;  /* 0x0000000000047805 */ /* 0x000fe4000001ff00 */
[----:B------:R-:W-:Y:S02]  /*ec80*/  CS2R R8, SRZ ;  /* 0x0000000000087805 */ /* 0x000fe4000001ff00 */
[----:B------:R-:W-:Y:S02]  /*ec90*/  CS2R R10, SRZ ;  /* 0x00000000000a7805 */ /* 0x000fe4000001ff00 */
[----:B------:R-:W-:Y:S02]  /*eca0*/  CS2R R12, SRZ ;  /* 0x00000000000c7805 */ /* 0x000fe4000001ff00 */
[----:B------:R-:W-:Y:S01]  /*ecb0*/  ISETP.GE.AND P0, PT, R6, R43, PT ;  /* 0x0000002b0600720c */ /* 0x000fe20003f06270 */
[----:B------:R-:W-:Y:S01]  /*ecc0*/  IMAD R43, R137, -0x80, R43 ;  /* 0xffffff80892b7824 */ /* 0x000fe200078e022b */
[----:B------:R-:W-:-:S02]  /*ecd0*/  CS2R R6, SRZ ;  /* 0x0000000000067805 */ /* 0x000fc4000001ff00 */
[----:B------:R-:W-:Y:S02]  /*ece0*/  CS2R R14, SRZ ;  /* 0x00000000000e7805 */ /* 0x000fe4000001ff00 */
[----:B0-----:R-:W-:Y:S02]  /*ecf0*/  CS2R R24, SRZ ;  /* 0x0000000000187805 */ /* 0x001fe4000001ff00 */
[----:B------:R-:W-:Y:S02]  /*ed00*/  CS2R R26, SRZ ;  /* 0x00000000001a7805 */ /* 0x000fe4000001ff00 */
[----:B------:R-:W-:Y:S02]  /*ed10*/  CS2R R28, SRZ ;  /* 0x00000000001c7805 */ /* 0x000fe4000001ff00 */
[----:B------:R-:W-:Y:S02]  /*ed20*/  CS2R R30, SRZ ;  /* 0x00000000001e7805 */ /* 0x000fe4000001ff00 */
[----:B------:R-:W-:-:S02]  /*ed30*/  CS2R R32, SRZ ;  /* 0x0000000000207805 */ /* 0x000fc4000001ff00 */
[----:B------:R-:W-:Y:S01]  /*ed40*/  CS2R R34, SRZ ;  /* 0x0000000000227805 */ /* 0x000fe2000001ff00 */
[----:B------:R-:W-:Y:S06]  /*ed50*/  @P0 BRA `(.L_x_3878) ;  /* 0x0000000000980947 */ /* 0x000fec0003800000 */
[----:B------:R-:W-:Y:S01]  /*ed60*/  ULDC UR4, c[0x0][0x3f4] ;  /* 0x0000fd0000047ab9 */ /* 0x000fe20000000800 */
[----:B--2---:R-:W-:Y:S01]  /*ed70*/  IMAD.MOV.U32 R6, RZ, RZ, R0 ;  /* 0x000000ffff067224 */ /* 0x004fe200078e0000 */
[----:B------:R-:W-:Y:S01]  /*ed80*/  ISETP.GE.AND P2, PT, R16, UR4, PT ;  /* 0x0000000410007c0c */ /* 0x000fe2000bf46270 */
[----:B-1----:R-:W-:Y:S01]  /*ed90*/  IMAD.MOV.U32 R7, RZ, RZ, R3 ;  /* 0x000000ffff077224 */ /* 0x002fe200078e0003 */
[----:B------:R-:W-:Y:S01]  /*eda0*/  ISETP.GE.AND P3, PT, R193, UR4, PT ;  /* 0x00000004c1007c0c */ /* 0x000fe2000bf66270 */
[----:B----4-:R-:W-:Y:S01]  /*edb0*/  IMAD.MOV.U32 R8, RZ, RZ, R40 ;  /* 0x000000ffff087224 */ /* 0x010fe200078e0028 */
[----:B------:R-:W-:Y:S01]  /*edc0*/  ISETP.GE.AND P4, PT, R192, UR4, PT ;  /* 0x00000004c0007c0c */ /* 0x000fe2000bf86270 */
[----:B---3--:R-:W-:Y:S01]  /*edd0*/  IMAD.MOV.U32 R9, RZ, RZ, R39 ;  /* 0x000000ffff097224 */ /* 0x008fe200078e0027 */
[----:B------:R-:W-:Y:S02]  /*ede0*/  CS2R R28, SRZ ;  /* 0x00000000001c7805 */ /* 0x000fe4000001ff00 */
[----:B------:R-:W-:-:S02]  /*edf0*/  CS2R R30, SRZ ;  /* 0x00000000001e7805 */ /* 0x000fc4000001ff00 */
[----:B------:R-:W-:Y:S02]  /*ee00*/  CS2R R10, SRZ ;  /* 0x00000000000a7805 */ /* 0x000fe4000001ff00 */
[----:B------:R-:W-:Y:S02]  /*ee10*/  CS2R R32, SRZ ;  /* 0x0000000000207805 */ /* 0x000fe4000001ff00 */
[----:B------:R-:W-:Y:S01]  /*ee20*/  CS2R R34, SRZ ;  /* 0x0000000000227805 */ /* 0x000fe2000001ff00 */
[----:B------:R-:W-:Y:S02]  /*ee30*/  @!P2 IMAD.SHL.U32 R5, R16, 0x2, RZ ;  /* 0x000000021005a824 */ /* 0x000fe400078e00ff */
[----:B------:R-:W-:Y:S01]  /*ee40*/  @!P3 IMAD.SHL.U32 R13, R197, 0x8, RZ ;  /* 0x00000008c50db824 */ /* 0x000fe200078e00ff */
[----:B------:R-:W-:Y:S02]  /*ee50*/  @!P4 SHF.L.U32 R41, R198, 0x3, RZ ;  /* 0x00000003c629c819 */ /* 0x000fe400000006ff */
[----:B------:R-:W-:-:S02]  /*ee60*/  @!P2 IADD3 R20, P0, R0, R5, RZ ;  /* 0x000000050014a210 */ /* 0x000fc40007f1e0ff */
[----:B------:R-:W-:Y:S01]  /*ee70*/  @!P2 IADD3 R38, P1, R40, R5, RZ ;  /* 0x000000052826a210 */ /* 0x000fe20007f3e0ff */
[----:B------:R-:W-:Y:S01]  /*ee80*/  @!P3 IMAD.WIDE R4, R13, 0x2, R6 ;  /* 0x000000020d04b825 */ /* 0x000fe200078e0206 */
[----:B------:R-:W-:-:S03]  /*ee90*/  @!P2 SHF.L.U64.HI R0, R16, 0x1, R17 ;  /* 0x000000011000a819 */ /* 0x000fc60000010211 */
[----:B------:R-:W-:Y:S01]  /*eea0*/  @!P4 IMAD.WIDE R6, R41, 0x2, R6 ;  /* 0x000000022906c825 */ /* 0x000fe200078e0206 */
[----:B------:R0:W5:Y:S03]  /*eeb0*/  @!P3 LD.E.128 R28, desc[UR48][R4.64] ;  /* 0x00000030041cb980 */ /* 0x000166000c101d00 */
[--C-:B------:R-:W-:Y:S01]  /*eec0*/  @!P3 IMAD.WIDE R12, R13, 0x2, R8.reuse ;  /* 0x000000020d0cb825 */ /* 0x100fe200078e0208 */
[----:B------:R1:W5:Y:S03]  /*eed0*/  @!P4 LD.E.128 R32, desc[UR48][R6.64] ;  /* 0x000000300620c980 */ /* 0x000366000c101d00 */
[----:B------:R-:W-:Y:S01]  /*eee0*/  @!P4 IMAD.WIDE R40, R41, 0x2, R8 ;  /* 0x000000022928c825 */ /* 0x000fe200078e0208 */
[----:B------:R-:W-:Y:S02]  /*eef0*/  CS2R R8, SRZ ;  /* 0x0000000000087805 */ /* 0x000fe4000001ff00 */
[----:B------:R-:W-:-:S02]  /*ef00*/  CS2R R14, SRZ ;  /* 0x00000000000e7805 */ /* 0x000fc4000001ff00 */
[----:B------:R-:W-:Y:S02]  /*ef10*/  CS2R R24, SRZ ;  /* 0x0000000000187805 */ /* 0x000fe4000001ff00 */
[----:B------:R-:W-:Y:S02]  /*ef20*/  CS2R R26, SRZ ;  /* 0x00000000001a7805 */ /* 0x000fe4000001ff00 */
[----:B0-----:R-:W-:Y:S01]  /*ef30*/  CS2R R4, SRZ ;  /* 0x0000000000047805 */ /* 0x001fe2000001ff00 */
[--C-:B------:R-:W-:Y:S01]  /*ef40*/  @!P2 IMAD.X R21, R3, 0x1, R0.reuse, P0 ;  /* 0x000000010315a824 */ /* 0x100fe200000e0600 */
[----:B------:R0:W5:Y:S01]  /*ef50*/  @!P3 LD.E.128 R8, desc[UR48][R12.64] ;  /* 0x000000300c08b980 */ /* 0x000162000c101d00 */
[----:B-1----:R-:W-:Y:S01]  /*ef60*/  CS2R R6, SRZ ;  /* 0x0000000000067805 */ /* 0x002fe2000001ff00 */
[----:B------:R-:W-:Y:S02]  /*ef70*/  @!P2 IMAD.X R39, R39, 0x1, R0, P1 ;  /* 0x000000012727a824 */ /* 0x000fe400008e0600 */
[----:B------:R1:W5:Y:S04]  /*ef80*/  @!P2 LD.E.128 R24, desc[UR48][R20.64] ;  /* 0x000000301418a980 */ /* 0x000368000c101d00 */
[----:B------:R1:W5:Y:S01]  /*ef90*/  @!P2 LD.E.128 R4, desc[UR48][R38.64] ;  /* 0x000000302604a980 */ /* 0x000362000c101d00 */
[----:B0-----:R-:W-:-:S06]  /*efa0*/  CS2R R12, SRZ ;  /* 0x00000000000c7805 */ /* 0x001fcc000001ff00 */
[----:B------:R1:W5:Y:S02]  /*efb0*/  @!P4 LD.E.128 R12, desc[UR48][R40.64] ;  /* 0x00000030280cc980 */ /* 0x000364000c101d00 */
.L_x_3878:
[----:B------:R-:W-:Y:S05]  /*efc0*/  BSYNC B1 ;  /* 0x0000000000017941 */ /* 0x000fea0003800000 */
.L_x_3877:
[C---:B-1----:R-:W-:Y:S01]  /*efd0*/  LEA.HI R20, R229.reuse, R229, RZ, 0x1 ;  /* 0x000000e5e5147211 */ /* 0x042fe200078f08ff */
[--C-:B---3-5:R-:W-:Y:S01]  /*efe0*/  IMAD.MOV.U32 R39, RZ, RZ, R5.reuse ;  /* 0x000000ffff277224 */ /* 0x128fe200078e0005 */
[----:B------:R-:W-:Y:S01]  /*eff0*/  SHF.R.U64 R57, R4, 0x10, R5 ;  /* 0x0000001004397819 */ /* 0x000fe20000001205 */
[----:B--2---:R-:W-:Y:S01]  /*f000*/  IMAD.MOV.U32 R0, RZ, RZ, R24 ;  /* 0x000000ffff007224 */ /* 0x004fe200078e0018 */
[----:B------:R-:W-:Y:S01]  /*f010*/  LOP3.LUT R20, R20, 0xfffffffe, RZ, 0xc0, !PT ;  /* 0xfffffffe14147812 */ /* 0x000fe200078ec0ff */
[----:B------:R-:W-:Y:S01]  /*f020*/  IMAD.MOV.U32 R3, RZ, RZ, R25 ;  /* 0x000000ffff037224 */ /* 0x000fe200078e0019 */
[----:B------:R-:W-:Y:S01]  /*f030*/  SHF.R.U32.HI R54, RZ, 0x10, R5 ;  /* 0x00000010ff367819 */ /* 0x000fe20000011605 */
[----:B------:R-:W-:Y:S01]  /*f040*/  IMAD.MOV.U32 R44, RZ, RZ, R30 ;  /* 0x000000ffff2c7224 */ /* 0x000fe200078e001e */
[----:B------:R-:W-:Y:S01]  /*f050*/  IADD3 R20, R229, -R20, RZ ;  /* 0x80000014e5147210 */ /* 0x000fe20007ffe0ff */
[----:B------:R-:W-:Y:S01]  /*f060*/  IMAD.MOV.U32 R45, RZ, RZ, R31 ;  /* 0x000000ffff2d7224 */ /* 0x000fe200078e001f */
[--C-:B------:R-:W-:Y:S01]  /*f070*/  SHF.R.U64 R69, R24, 0x10, R25.reuse ;  /* 0x0000001018457819 */ /* 0x100fe20000001219 */
[----:B------:R-:W-:Y:S01]  /*f080*/  IMAD.MOV.U32 R24, RZ, RZ, R26 ;  /* 0x000000ffff187224 */ /* 0x000fe200078e001a */
[----:B------:R-:W-:Y:S01]  /*f090*/  SHF.L.U32 R5, R20, 0x1f, RZ ;  /* 0x0000001f14057819 */ /* 0x000fe200000006ff */
[----:B------:R-:W-:Y:S01]  /*f0a0*/  IMAD.MOV.U32 R46, RZ, RZ, R32 ;  /* 0x000000ffff2e7224 */ /* 0x000fe200078e0020 */
[----:B------:R-:W-:Y:S01]  /*f0b0*/  SHF.R.U32.HI R66, RZ, 0x10, R25 ;  /* 0x00000010ff427819 */ /* 0x000fe20000011619 */
[--C-:B------:R-:W-:Y:S01]  /*f0c0*/  IMAD.MOV.U32 R25, RZ, RZ, R27.reuse ;  /* 0x000000ffff197224 */ /* 0x100fe200078e001b */
[----:B------:R-:W0:Y:S01]  /*f0d0*/  SYNCS.PHASECHK.TRANS64.TRYWAIT P0, [R2+URZ+0x30800], R5 ;  /* 0x03080005020075a7 */ /* 0x000e22000800017f */
[--C-:B------:R-:W-:Y:S01]  /*f0e0*/  SHF.R.U64 R67, R26, 0x10, R27.reuse ;  /* 0x000000101a437819 */ /* 0x100fe2000000121b */
[----:B------:R-:W-:Y:S01]  /*f0f0*/  IMAD.MOV.U32 R26, RZ, RZ, R28 ;  /* 0x000000ffff1a7224 */ /* 0x000fe200078e001c */
[----:B------:R-:W-:Y:S01]  /*f100*/  SHF.R.U32.HI R64, RZ, 0x10, R27 ;  /* 0x00000010ff407819 */ /* 0x000fe2000001161b */
[--C-:B------:R-:W-:Y:S01]  /*f110*/  IMAD.MOV.U32 R27, RZ, RZ, R29.reuse ;  /* 0x000000ffff1b7224 */ /* 0x100fe200078e001d */
[----:B------:R-:W-:Y:S01]  /*f120*/  SHF.R.U64 R65, R28, 0x10, R29 ;  /* 0x000000101c417819 */ /* 0x000fe2000000121d */
[----:B------:R-:W-:Y:S01]  /*f130*/  IMAD.MOV.U32 R47, RZ, RZ, R33 ;  /* 0x000000ffff2f7224 */ /* 0x000fe200078e0021 */
[----:B------:R-:W-:Y:S01]  /*f140*/  SHF.R.U32.HI R62, RZ, 0x10, R29 ;  /* 0x00000010ff3e7819 */ /* 0x000fe2000001161d */
[----:B------:R-:W-:Y:S01]  /*f150*/  IMAD.MOV.U32 R48, RZ, RZ, R34 ;  /* 0x000000ffff307224 */ /* 0x000fe200078e0022 */
[----:B------:R-:W-:Y:S01]  /*f160*/  SHF.R.U64 R63, R30, 0x10, R31 ;  /* 0x000000101e3f7819 */ /* 0x000fe2000000121f */
[----:B------:R-:W-:Y:S01]  /*f170*/  IMAD.MOV.U32 R49, RZ, RZ, R35 ;  /* 0x000000ffff317224 */ /* 0x000fe200078e0023 */
[----:B------:R-:W-:Y:S01]  /*f180*/  SHF.R.U32.HI R60, RZ, 0x10, R31 ;  /* 0x00000010ff3c7819 */ /* 0x000fe2000001161f */
[----:B------:R-:W-:Y:S01]  /*f190*/  IMAD.MOV.U32 R38, RZ, RZ, R4 ;  /* 0x000000ffff267224 */ /* 0x000fe200078e0004 */
[----:B------:R-:W-:Y:S01]  /*f1a0*/  SHF.R.U64 R51, R10, 0x10, R11 ;  /* 0x000000100a337819 */ /* 0x000fe2000000120b */
[----:B----4-:R-:W-:Y:S01]  /*f1b0*/  IMAD.MOV.U32 R40, RZ, RZ, R6 ;  /* 0x000000ffff287224 */ /* 0x010fe200078e0006 */
        /* <DEDUP_REMOVED lines=9> */
[----:B------:R-:W-:Y:S01]  /*f250*/  IMAD.MOV.U32 R31, RZ, RZ, R11 ;  /* 0x000000ffff1f7224 */ /* 0x000fe200078e000b */
[----:B------:R-:W-:Y:S01]  /*f260*/  SHF.R.U32.HI R52, RZ, 0x10, R7 ;  /* 0x00000010ff347819 */ /* 0x000fe20000011607 */
[----:B------:R-:W-:Y:S01]  /*f270*/  BSSY B1, `(.L_x_3879) ;  /* 0x0000023000017945 */ /* 0x000fe20003800000 */
[--C-:B------:R-:W-:Y:S01]  /*f280*/  SHF.R.U64 R53, R8, 0x10, R9.reuse ;  /* 0x0000001008357819 */ /* 0x100fe20000001209 */
[----:B------:R-:W-:Y:S01]  /*f290*/  IMAD.MOV.U32 R4, RZ, RZ, R12 ;  /* 0x000000ffff047224 */ /* 0x000fe200078e000c */
[----:B------:R-:W-:Y:S01]  /*f2a0*/  SHF.R.U32.HI R50, RZ, 0x10, R9 ;  /* 0x00000010ff327819 */ /* 0x000fe20000011609 */
[----:B------:R-:W-:Y:S01]  /*f2b0*/  IMAD.MOV.U32 R6, RZ, RZ, R13 ;  /* 0x000000ffff067224 */ /* 0x000fe200078e000d */
[----:B------:R-:W-:Y:S01]  /*f2c0*/  SHF.R.U32.HI R10, RZ, 0x10, R11 ;  /* 0x00000010ff0a7819 */ /* 0x000fe2000001160b */
[----:B------:R-:W-:Y:S01]  /*f2d0*/  IMAD.MOV.U32 R20, RZ, RZ, R14 ;  /* 0x000000ffff147224 */ /* 0x000fe200078e000e */
[----:B------:R-:W-:Y:S01]  /*f2e0*/  VIMNMX R43, R43, 0x80, PT ;  /* 0x000000802b2b7848 */ /* 0x000fe20003fe0100 */
[----:B------:R-:W-:Y:S01]  /*f2f0*/  IMAD.MOV.U32 R21, RZ, RZ, R15 ;  /* 0x000000ffff157224 */ /* 0x000fe200078e000f */
[----:B------:R-:W-:-:S02]  /*f300*/  PRMT R34, R24, 0x5410, R67 ;  /* 0x0000541018227816 */ /* 0x000fc40000000043 */
[----:B------:R-:W-:Y:S02]  /*f310*/  PRMT R35, R25, 0x5410, R64 ;  /* 0x0000541019237816 */ /* 0x000fe40000000040 */
[--C-:B------:R-:W-:Y:S02]  /*f320*/  SHF.R.U64 R11, R12, 0x10, R13.reuse ;  /* 0x000000100c0b7819 */ /* 0x100fe4000000120d */
[----:B------:R-:W-:Y:S02]  /*f330*/  SHF.R.U32.HI R9, RZ, 0x10, R13 ;  /* 0x00000010ff097819 */ /* 0x000fe4000001160d */
[----:B------:R-:W-:Y:S02]  /*f340*/  PRMT R32, R0, 0x5410, R69 ;  /* 0x0000541000207816 */ /* 0x000fe40000000045 */
[----:B------:R-:W-:Y:S02]  /*f350*/  PRMT R33, R3, 0x5410, R66 ;  /* 0x0000541003217816 */ /* 0x000fe40000000042 */
        /* <DEDUP_REMOVED lines=11> */
[----:B------:R-:W-:Y:S02]  /*f410*/  ISETP.GE.AND P1, PT, R202, R43, PT ;  /* 0x0000002bca00720c */ /* 0x000fe40003f26270 */
[----:B------:R-:W-:-:S02]  /*f420*/  PRMT R39, R39, 0x5410, R54 ;  /* 0x0000541027277816 */ /* 0x000fc40000000036 */
[----:B------:R-:W-:Y:S02]  /*f430*/  PRMT R40, R40, 0x5410, R55 ;  /* 0x0000541028287816 */ /* 0x000fe40000000037 */
[----:B------:R-:W-:Y:S02]  /*f440*/  PRMT R41, R41, 0x5410, R52 ;  /* 0x0000541029297816 */ /* 0x000fe40000000034 */
[----:B------:R-:W-:Y:S02]  /*f450*/  PRMT R28, R28, 0x5410, R53 ;  /* 0x000054101c1c7816 */ /* 0x000fe40000000035 */
[----:B------:R-:W-:Y:S02]  /*f460*/  PRMT R29, R29, 0x5410, R50 ;  /* 0x000054101d1d7816 */ /* 0x000fe40000000032 */
[----:B------:R-:W-:Y:S02]  /*f470*/  PRMT R30, R30, 0x5410, R51 ;  /* 0x000054101e1e7816 */ /* 0x000fe40000000033 */
[----:B------:R-:W-:Y:S01]  /*f480*/  PRMT R31, R31, 0x5410, R10 ;  /* 0x000054101f1f7816 */ /* 0x000fe2000000000a */
[----:B0-----:R-:W-:Y:S06]  /*f490*/  @!P0 BRA `(.L_x_3880) ;  /* 0x0000014800988947 */ /* 0x001fec0003800000 */
.L_x_4105:
[----:B------:R-:W-:Y:S05]  /*f4a0*/  BSYNC B1 ;  /* 0x0000000000017941 */ /* 0x000fea0003800000 */
.L_x_3879:
[----:B------:R-:W-:Y:S01]  /*f4b0*/  BSSY B1, `(.L_x_3881) ;  /* 0x000012e000017945 */ /* 0x000fe20003800000 */
[----:B------:R-:W-:Y:S02]  /*f4c0*/  PRMT R14, R4, 0x5410, R11 ;  /* 0x00005410040e7816 */ /* 0x000fe4000000000b */
[----:B------:R-:W-:Y:S02]  /*f4d0*/  PRMT R15, R6, 0x5410, R9 ;  /* 0x00005410060f7816 */ /* 0x000fe40000000009 */
[----:B------:R-:W-:Y:S02]  /*f4e0*/  PRMT R20, R20, 0x5410, R7 ;  /* 0x0000541014147816 */ /* 0x000fe40000000007 */
[----:B------:R-:W-:Y:S01]  /*f4f0*/  PRMT R21, R21, 0x5410, R8 ;  /* 0x0000541015157816 */ /* 0x000fe20000000008 */
[----:B------:R-:W-:Y:S06]  /*f500*/  @P1 BRA `(.L_x_3882) ;  /* 0x0000001000a01947 */ /* 0x000fec0003800000 */
[----:B------:R-:W1:Y:S01]  /*f510*/  LDC R45, c[0x0][0x3f4] ;  /* 0x0000fd00ff2d7b82 */ /* 0x000e620000000800 */
[----:B------:R-:W-:Y:S01]  /*f520*/  BSSY B2, `(.L_x_3883) ;  /* 0x0000062000027945 */ /* 0x000fe20003800000 */
[-C--:B-1----:R-:W-:Y:S02]  /*f530*/  ISETP.GE.AND P0, PT, R16, R45.reuse, PT ;  /* 0x0000002d1000720c */ /* 0x082fe40003f06270 */
[-C--:B------:R-:W-:Y:S02]  /*f540*/  ISETP.GE.AND P1, PT, R193, R45.reuse, PT ;  /* 0x0000002dc100720c */ /* 0x080fe40003f26270 */
[----:B------:R-:W-:-:S09]  /*f550*/  ISETP.GE.AND P2, PT, R192, R45, PT ;  /* 0x0000002dc000720c */ /* 0x000fd20003f46270 */
[----:B------:R-:W-:Y:S05]  /*f560*/  @P0 BRA `(.L_x_3884) ;  /* 0x0000000400740947 */ /* 0x000fea0003800000 */
[----:B------:R-:W-:Y:S01]  /*f570*/  LEA.HI R4, R42, R37, RZ, 0x2 ;  /* 0x000000252a047211 */ /* 0x000fe200078f10ff */
[----:B------:R-:W-:Y:S01]  /*f580*/  IMAD.U32 R57, R38, 0x10000, RZ ;  /* 0x0001000026397824 */ /* 0x000fe200078e00ff */
[----:B0-----:R-:W-:Y:S01]  /*f590*/  LOP3.LUT R5, R217, 0x38, R16, 0xf8, !PT ;  /* 0x00000038d9057812 */ /* 0x001fe200078ef810 */
[----:B------:R-:W-:Y:S01]  /*f5a0*/  IMAD.U32 R55, R32, 0x10000, RZ ;  /* 0x0001000020377824 */ /* 0x000fe200078e00ff */
[----:B------:R-:W-:Y:S02]  /*f5b0*/  LOP3.LUT R4, R4, 0xfffffffc, RZ, 0xc0, !PT ;  /* 0xfffffffc04047812 */ /* 0x000fe400078ec0ff */
[----:B------:R-:W-:-:S03]  /*f5c0*/  LOP3.LUT R59, R38, 0xffff0000, RZ, 0xc0, !PT ;  /* 0xffff0000263b7812 */ /* 0x000fc600078ec0ff */
[----:B------:R-:W-:-:S05]  /*f5d0*/  IMAD.IADD R4, R37, 0x1, -R4 ;  /* 0x0000000125047824 */ /* 0x000fca00078e0a04 */
[----:B------:R-:W-:Y:S02]  /*f5e0*/  LEA.HI R6, R45, R4, RZ, 0x1d ;  /* 0x000000042d067211 */ /* 0x000fe400078fe8ff */
[----:B------:R-:W-:Y:S02]  /*f5f0*/  LOP3.LUT R4, R5, R218, RZ, 0x3c, !PT ;  /* 0x000000da05047212 */ /* 0x000fe400078e3cff */
[----:B------:R-:W-:Y:S01]  /*f600*/  SHF.R.S32.HI R7, RZ, 0x1f, R6 ;  /* 0x0000001fff077819 */ /* 0x000fe20000011406 */
[----:B------:R-:W-:Y:S02]  /*f610*/  IMAD.SHL.U32 R8, R6, 0x8, RZ ;  /* 0x0000000806087824 */ /* 0x000fe400078e00ff */
[----:B------:R-:W-:Y:S01]  /*f620*/  IMAD.IADD R5, R219, 0x1, R4 ;  /* 0x00000001db057824 */ /* 0x000fe200078e0204 */
[----:B------:R-:W-:Y:S02]  /*f630*/  LEA.HI R6, R7, R6, RZ, 0x3 ;  /* 0x0000000607067211 */ /* 0x000fe400078f18ff */
[----:B------:R-:W-:-:S02]  /*f640*/  LOP3.LUT R7, R217, 0x38, R8, 0xf8, !PT ;  /* 0x00000038d9077812 */ /* 0x000fc400078ef808 */
[----:B------:R-:W-:Y:S01]  /*f650*/  LEA R44, R5, R2, 0x1 ;  /* 0x00000002052c7211 */ /* 0x000fe200078e08ff */
[----:B------:R-:W-:Y:S01]  /*f660*/  IMAD.SHL.U32 R6, R6, 0x400, RZ ;  /* 0x0000040006067824 */ /* 0x000fe200078e00ff */
[----:B------:R-:W-:-:S04]  /*f670*/  LOP3.LUT R7, R7, R218, RZ, 0x3c, !PT ;  /* 0x000000da07077212 */ /* 0x000fc800078e3cff */
[----:B------:R-:W-:-:S04]  /*f680*/  LOP3.LUT R6, R6, 0x7fffe000, RZ, 0xc0, !PT ;  /* 0x7fffe00006067812 */ /* 0x000fc800078ec0ff */
[----:B------:R-:W-:Y:S02]  /*f690*/  IADD3 R9, R7, R6, R219 ;  /* 0x0000000607097210 */ /* 0x000fe40007ffe0db */
[----:B------:R-:W0:Y:S03]  /*f6a0*/  LDS.128 R4, [R44+0x12400] ;  /* 0x012400002c047984 */ /* 0x000e260000000c00 */
        /* <DEDUP_REMOVED lines=18> */
[----:B------:R-:W-:Y:S01]  /*f7d0*/  FFMA.FTZ R61, R46, R55, -R61 ;  /* 0x000000372e3d7223 */ /* 0x000fe2000001083d */
[----:B------:R-:W-:Y:S01]  /*f7e0*/  LOP3.LUT R55, R32, 0xffff0000, RZ, 0xc0, !PT ;  /* 0xffff000020377812 */ /* 0x000fe200078ec0ff */
[----:B------:R-:W-:Y:S01]  /*f7f0*/  FFMA.FTZ R63, R46, R57, R63 ;  /* 0x000000392e3f7223 */ /* 0x000fe2000001003f */
[----:B------:R-:W-:Y:S02]  /*f800*/  IMAD.U32 R46, R33, 0x10000, RZ ;  /* 0x00010000212e7824 */ /* 0x000fe400078e00ff */
[----:B------:R-:W-:Y:S02]  /*f810*/  IMAD.U32 R52, R10, 0x10000, RZ ;  /* 0x000100000a347824 */ /* 0x000fe400078e00ff */
[-C--:B------:R-:W-:Y:S01]  /*f820*/  FMUL.FTZ R57, R8, R55.reuse ;  /* 0x0000003708397220 */ /* 0x080fe20000410000 */
[----:B------:R-:W-:Y:S01]  /*f830*/  FFMA.FTZ R54, R4, R55, -R65 ;  /* 0x0000003704367223 */ /* 0x000fe20000010841 */
[----:B------:R-:W-:Y:S01]  /*f840*/  FMUL.FTZ R8, R51, R50 ;  /* 0x0000003233087220 */ /* 0x000fe20000410000 */
[----:B------:R-:W-:-:S02]  /*f850*/  IMAD.U32 R55, R40, 0x10000, RZ ;  /* 0x0001000028377824 */ /* 0x000fc400078e00ff */
[-C--:B------:R-:W-:Y:S01]  /*f860*/  FMUL.FTZ R65, R51, R46.reuse ;  /* 0x0000002e33417220 */ /* 0x080fe20000410000 */
[----:B------:R-:W-:Y:S01]  /*f870*/  FFMA.FTZ R56, R4, R59, R57 ;  /* 0x0000003b04387223 */ /* 0x000fe20000010039 */
        /* <DEDUP_REMOVED lines=8> */
[----:B------:R-:W-:-:S02]  /*f900*/  IMAD.U32 R46, R41, 0x10000, RZ ;  /* 0x00010000292e7824 */ /* 0x000fc400078e00ff */
[-C--:B------:R-:W-:Y:S01]  /*f910*/  FMUL.FTZ R67, R52, R51.reuse ;  /* 0x0000003334437220 */ /* 0x080fe20000410000 */
[----:B------:R-:W-:Y:S01]  /*f920*/  FFMA.FTZ R59, R48, R51, -R59 ;  /* 0x00000033303b7223 */ /* 0x000fe2000001083b */
[----:B------:R-:W-:Y:S01]  /*f930*/  SHF.L.U32 R4, R35, 0x10, RZ ;  /* 0x0000001023047819 */ /* 0x000fe200000006ff */
[C---:B------:R-:W-:Y:S01]  /*f940*/  FMUL.FTZ R51, R10.reuse, R57 ;  /* 0x000000390a337220 */ /* 0x040fe20000410000 */
        /* <DEDUP_REMOVED lines=8> */
[----:B------:R-:W-:-:S02]  /*f9d0*/  LOP3.LUT R8, R39, 0xffff0000, RZ, 0xc0, !PT ;  /* 0xffff000027087812 */ /* 0x000fc400078ec0ff */
[----:B------:R-:W-:Y:S01]  /*f9e0*/  LOP3.LUT R10, R41, 0xffff0000, RZ, 0xc0, !PT ;  /* 0xffff0000290a7812 */ /* 0x000fe200078ec0ff */
[----:B------:R-:W-:Y:S01]  /*f9f0*/  FFMA.FTZ R52, R49, R46, R52 ;  /* 0x0000002e31347223 */ /* 0x000fe20000010034 */
[----:B------:R-:W-:Y:S01]  /*fa00*/  LOP3.LUT R4, R33, 0xffff0000, RZ, 0xc0, !PT ;  /* 0xffff000021047812 */ /* 0x000fe200078ec0ff */
[----:B------:R-:W-:Y:S01]  /*fa10*/  FMUL.FTZ R46, R9, R8 ;  /* 0x00000008092e7220 */ /* 0x000fe20000410000 */
[----:B------:R-:W-:Y:S01]  /*fa20*/  LOP3.LUT R6, R35, 0xffff0000, RZ, 0xc0, !PT ;  /* 0xffff000023067812 */ /* 0x000fe200078ec0ff */
[----:B------:R-:W-:Y:S02]  /*fa30*/  FMUL.FTZ R60, R11, R10 ;  /* 0x0000000a0b3c7220 */ /* 0x000fe40000410000 */
[-C--:B------:R-:W-:Y:S01]  /*fa40*/  FMUL.FTZ R47, R9, R4.reuse ;  /* 0x00000004092f7220 */ /* 0x080fe20000410000 */
[----:B------:R-:W-:Y:S01]  /*fa50*/  FFMA.FTZ R9, R5, R4, -R46 ;  /* 0x0000000405097223 */ /* 0x000fe2000001082e */
[-C--:B------:R-:W-:Y:S01]  /*fa60*/  FMUL.FTZ R11, R11, R6.reuse ;  /* 0x000000060b0b7220 */ /* 0x080fe20000410000 */
        /* <DEDUP_REMOVED lines=8> */
[----:B------:R-:W-:Y:S01]  /*faf0*/  F2FP.BF16.F32.PACK_AB R8, R56, R63 ;  /* 0x0000003f3808723e */ /* 0x000fe200000010ff */
[----:B------:R1:W-:Y:S01]  /*fb00*/  STS.128 [R44+0x12400], R4 ;  /* 0x012400042c007388 */ /* 0x0003e20000000c00 */
[----:B------:R-:W-:Y:S02]  /*fb10*/  F2FP.BF16.F32.PACK_AB R9, R46, R65 ;  /* 0x000000412e09723e */ /* 0x000fe400000010ff */
[----:B------:R-:W-:-:S05]  /*fb20*/  F2FP.BF16.F32.PACK_AB R11, R11, R52 ;  /* 0x000000340b0b723e */ /* 0x000fca00000010ff */
[----:B------:R1:W-:Y:S02]  /*fb30*/  STS.128 [R62+0x12400], R8 ;  /* 0x012400083e007388 */ /* 0x0003e40000000c00 */
.L_x_3884:
[----:B------:R-:W-:Y:S05]  /*fb40*/  BSYNC B2 ;  /* 0x0000000000027941 */ /* 0x000fea0003800000 */
.L_x_3883:
[----:B------:R-:W-:Y:S04]  /*fb50*/  BSSY B2, `(.L_x_3885) ;  /* 0x0000062000027945 */ /* 0x000fe80003800000 */
[----:B------:R-:W-:Y:S05]  /*fb60*/  @P1 BRA `(.L_x_3886) ;  /* 0x0000000400801947 */ /* 0x000fea0003800000 */
[----:B-1----:R-:W2:Y:S01]  /*fb70*/  LDL R9, [R1+0x4] ;  /* 0x0000040001097983 */ /* 0x002ea20000100800 */
[----:B------:R-:W-:Y:S01]  /*fb80*/  SHF.R.S32.HI R6, RZ, 0x1f, R193 ;  /* 0x0000001fff067819 */ /* 0x000fe200000114c1 */
[----:B------:R-:W-:Y:S01]  /*fb90*/  IMAD.U32 R57, R28, 0x10000, RZ ;  /* 0x000100001c397824 */ /* 0x000fe200078e00ff */
[----:B------:R-:W-:Y:S01]  /*fba0*/  LEA.HI R4, R45, R197, RZ, 0x1d ;  /* 0x000000c52d047211 */ /* 0x000fe200078fe8ff */
[----:B------:R-:W-:Y:S01]  /*fbb0*/  IMAD.U32 R55, R24, 0x10000, RZ ;  /* 0x0001000018377824 */ /* 0x000fe200078e00ff */
[CC--:B------:R-:W-:Y:S02]  /*fbc0*/  LEA.HI R7, R6.reuse, R193.reuse, RZ, 0x6 ;  /* 0x000000c106077211 */ /* 0x0c0fe400078f30ff */
[----:B------:R-:W-:Y:S02]  /*fbd0*/  LEA.HI R6, R6, R193, RZ, 0x3 ;  /* 0x000000c106067211 */ /* 0x000fe400078f18ff */
[----:B0-----:R-:W-:Y:S01]  /*fbe0*/  SHF.R.S32.HI R5, RZ, 0x1f, R4 ;  /* 0x0000001fff057819 */ /* 0x001fe20000011404 */
[----:B------:R-:W-:Y:S01]  /*fbf0*/  IMAD.SHL.U32 R8, R7, 0x80, RZ ;  /* 0x0000008007087824 */ /* 0x000fe200078e00ff */
[----:B------:R-:W-:-:S02]  /*fc00*/  LOP3.LUT R7, R217, 0x38, R6, 0xf8, !PT ;  /* 0x00000038d9077812 */ /* 0x000fc400078ef806 */
[----:B------:R-:W-:Y:S01]  /*fc10*/  LEA.HI R6, R5, R4, RZ, 0x3 ;  /* 0x0000000405067211 */ /* 0x000fe200078f18ff */
[----:B------:R-:W-:Y:S01]  /*fc20*/  IMAD.SHL.U32 R4, R4, 0x8, RZ ;  /* 0x0000000804047824 */ /* 0x000fe200078e00ff */
[----:B------:R-:W-:Y:S02]  /*fc30*/  LOP3.LUT R8, R8, 0xffffe000, RZ, 0xc0, !PT ;  /* 0xffffe00008087812 */ /* 0x000fe400078ec0ff */
[----:B------:R-:W-:Y:S01]  /*fc40*/  LOP3.LUT R7, R7, R218, RZ, 0x3c, !PT ;  /* 0x000000da07077212 */ /* 0x000fe200078e3cff */
[----:B------:R-:W-:Y:S01]  /*fc50*/  IMAD.SHL.U32 R6, R6, 0x400, RZ ;  /* 0x0000040006067824 */ /* 0x000fe200078e00ff */
[----:B------:R-:W-:Y:S02]  /*fc60*/  LOP3.LUT R5, R217, 0x38, R4, 0xf8, !PT ;  /* 0x00000038d9057812 */ /* 0x000fe400078ef804 */
[----:B------:R-:W-:Y:S02]  /*fc70*/  IADD3 R7, R7, R8, R219 ;  /* 0x0000000807077210 */ /* 0x000fe40007ffe0db */
[----:B------:R-:W-:-:S02]  /*fc80*/  LOP3.LUT R5, R5, R218, RZ, 0x3c, !PT ;  /* 0x000000da05057212 */ /* 0x000fc400078e3cff */
[----:B------:R-:W-:Y:S02]  /*fc90*/  LOP3.LUT R6, R6, 0x7fffe000, RZ, 0xc0, !PT ;  /* 0x7fffe00006067812 */ /* 0x000fe400078ec0ff */
[----:B------:R-:W-:Y:S01]  /*fca0*/  LOP3.LUT R59, R28, 0xffff0000, RZ, 0xc0, !PT ;  /* 0xffff00001c3b7812 */ /* 0x000fe200078ec0ff */
[----:B--2---:R-:W-:Y:S01]  /*fcb0*/  IMAD R62, R7, 0x2, R9 ;  /* 0x00000002073e7824 */ /* 0x004fe200078e0209 */
[----:B------:R-:W-:-:S04]  /*fcc0*/  IADD3 R9, R5, R6, R219 ;  /* 0x0000000605097210 */ /* 0x000fc80007ffe0db */
[----:B------:R-:W0:Y:S01]  /*fcd0*/  LDS.128 R4, [R62] ;  /* 0x000000003e047984 */ /* 0x000e220000000c00 */
        /* <DEDUP_REMOVED lines=19> */
[----:B------:R-:W-:Y:S01]  /*fe10*/  SHF.L.U32 R46, R25, 0x10, RZ ;  /* 0x00000010192e7819 */ /* 0x000fe200000006ff */
[C---:B------:R-:W-:Y:S01]  /*fe20*/  IMAD.U32 R52, R10.reuse, 0x10000, RZ ;  /* 0x000100000a347824 */ /* 0x040fe200078e00ff */
[----:B------:R-:W-:Y:S01]  /*fe30*/  LOP3.LUT R10, R10, 0xffff0000, RZ, 0xc0, !PT ;  /* 0xffff00000a0a7812 */ /* 0x000fe200078ec0ff */
[-C--:B------:R-:W-:Y:S01]  /*fe40*/  FMUL.FTZ R57, R8, R55.reuse ;  /* 0x0000003708397220 */ /* 0x080fe20000410000 */
[----:B------:R-:W-:Y:S01]  /*fe50*/  FFMA.FTZ R54, R4, R55, -R65 ;  /* 0x0000003704367223 */ /* 0x000fe20000010841 */
[C---:B------:R-:W-:Y:S01]  /*fe60*/  FMUL.FTZ R8, R51.reuse, R50 ;  /* 0x0000003233087220 */ /* 0x040fe20000410000 */
[----:B------:R-:W-:Y:S02]  /*fe70*/  IMAD.U32 R55, R30, 0x10000, RZ ;  /* 0x000100001e377824 */ /* 0x000fe400078e00ff */
[-C--:B------:R-:W-:Y:S01]  /*fe80*/  FMUL.FTZ R65, R51, R46.reuse ;  /* 0x0000002e33417220 */ /* 0x080fe20000410000 */
[----:B------:R-:W-:Y:S01]  /*fe90*/  FFMA.FTZ R56, R4, R59, R57 ;  /* 0x0000003b04387223 */ /* 0x000fe20000010039 */
[----:B------:R-:W-:Y:S01]  /*fea0*/  FFMA.FTZ R58, R47, R46, -R8 ;  /* 0x0000002e2f3a7223 */ /* 0x000fe20000010808 */
[----:B------:R-:W-:-:S02]  /*feb0*/  IMAD.U32 R51, R26, 0x10000, RZ ;  /* 0x000100001a337824 */ /* 0x000fc400078e00ff */
[----:B------:R-:W-:Y:S01]  /*fec0*/  FFMA.FTZ R65, R47, R50, R65 ;  /* 0x000000322f417223 */ /* 0x000fe20000010041 */
[----:B------:R-:W-:Y:S01]  /*fed0*/  FMUL.FTZ R59, R52, R55 ;  /* 0x00000037343b7220 */ /* 0x000fe20000410000 */
[----:B------:R-:W-:Y:S01]  /*fee0*/  LOP3.LUT R57, R30, 0xffff0000, RZ, 0xc0, !PT ;  /* 0xffff00001e397812 */ /* 0x000fe200078ec0ff */
[----:B------:R-:W-:Y:S01]  /*fef0*/  IMAD.U32 R53, R11, 0x10000, RZ ;  /* 0x000100000b357824 */ /* 0x000fe200078e00ff */
[----:B------:R-:W-:Y:S01]  /*ff00*/  LOP3.LUT R47, R26, 0xffff0000, RZ, 0xc0, !PT ;  /* 0xffff00001a2f7812 */ /* 0x000fe200078ec0ff */
[----:B------:R-:W-:Y:S02]  /*ff10*/  IMAD.U32 R46, R31, 0x10000, RZ ;  /* 0x000100001f2e7824 */ /* 0x000fe400078e00ff */
[-C--:B------:R-:W-:Y:S01]  /*ff20*/  FMUL.FTZ R67, R52, R51.reuse ;  /* 0x0000003334437220 */ /* 0x080fe20000410000 */
[----:B------:R-:W-:Y:S01]  /*ff30*/  FFMA.FTZ R59, R48, R51, -R59 ;  /* 0x00000033303b7223 */ /* 0x000fe2000001083b */
[----:B------:R-:W-:Y:S01]  /*ff40*/  FMUL.FTZ R51, R10, R57 ;  /* 0x000000390a337220 */ /* 0x000fe20000410000 */
[----:B------:R-:W-:-:S02]  /*ff50*/  IMAD.U32 R49, R7, 0x10000, RZ ;  /* 0x0001000007317824 */ /* 0x000fc400078e00ff */
[----:B------:R-:W-:Y:S01]  /*ff60*/  FMUL.FTZ R10, R10, R47 ;  /* 0x0000002f0a0a7220 */ /* 0x000fe20000410000 */
[----:B------:R-:W-:Y:S02]  /*ff70*/  IMAD.U32 R4, R27, 0x10000, RZ ;  /* 0x000100001b047824 */ /* 0x000fe400078e00ff */
        /* <DEDUP_REMOVED lines=13> */
[----:B------:R-:W-:Y:S01]  /*10050*/  FMUL.FTZ R60, R11, R10 ;  /* 0x0000000a0b3c7220 */ /* 0x000fe20000410000 */
[----:B------:R-:W-:Y:S01]  /*10060*/  LOP3.LUT R7, R7, 0xffff0000, RZ, 0xc0, !PT ;  /* 0xffff000007077812 */ /* 0x000fe200078ec0ff */
[-C--:B------:R-:W-:Y:S01]  /*10070*/  FMUL.FTZ R47, R9, R4.reuse ;  /* 0x00000004092f7220 */ /* 0x080fe20000410000 */
[----:B------:R-:W-:Y:S01]  /*10080*/  FFMA.FTZ R9, R5, R4, -R46 ;  /* 0x0000000405097223 */ /* 0x000fe2000001082e */
[-C--:B------:R-:W-:Y:S01]  /*10090*/  FMUL.FTZ R11, R11, R6.reuse ;  /* 0x000000060b0b7220 */ /* 0x080fe20000410000 */
[----:B------:R-:W-:Y:S01]  /*100a0*/  F2FP.BF16.F32.PACK_AB R4, R54, R61 ;  /* 0x0000003d3604723e */ /* 0x000fe200000010ff */
        /* <DEDUP_REMOVED lines=12> */
.L_x_3886:
[----:B------:R-:W-:Y:S05]  /*10170*/  BSYNC B2 ;  /* 0x0000000000027941 */ /* 0x000fea0003800000 */
.L_x_3885:
[----:B------:R-:W-:Y:S05]  /*10180*/  @P2 BRA `(.L_x_3882) ;  /* 0x0000000400802947 */ /* 0x000fea0003800000 */
[----:B-12---:R-:W2:Y:S01]  /*10190*/  LDL R9, [R1+0x4] ;  /* 0x0000040001097983 */ /* 0x006ea20000100800 */
[----:B0-----:R-:W-:Y:S01]  /*101a0*/  SHF.R.S32.HI R5, RZ, 0x1f, R192 ;  /* 0x0000001fff057819 */ /* 0x001fe200000114c0 */
[----:B------:R-:W-:Y:S01]  /*101b0*/  IMAD.U32 R56, R14, 0x10000, RZ ;  /* 0x000100000e387824 */ /* 0x000fe200078e00ff */
[----:B------:R-:W-:Y:S01]  /*101c0*/  LEA.HI R45, R45, R198, RZ, 0x1d ;  /* 0x000000c62d2d7211 */ /* 0x000fe200078fe8ff */
[----:B------:R-:W-:Y:S01]  /*101d0*/  IMAD.U32 R55, R15, 0x10000, RZ ;  /* 0x000100000f377824 */ /* 0x000fe200078e00ff */
[CC--:B------:R-:W-:Y:S02]  /*101e0*/  LEA.HI R7, R5.reuse, R192.reuse, RZ, 0x6 ;  /* 0x000000c005077211 */ /* 0x0c0fe400078f30ff */
[----:B------:R-:W-:Y:S02]  /*101f0*/  LEA.HI R6, R5, R192, RZ, 0x3 ;  /* 0x000000c005067211 */ /* 0x000fe400078f18ff */
[----:B------:R-:W-:Y:S01]  /*10200*/  SHF.R.S32.HI R4, RZ, 0x1f, R45 ;  /* 0x0000001fff047819 */ /* 0x000fe2000001142d */
        /* <DEDUP_REMOVED lines=11> */
[----:B------:R-:W-:Y:S02]  /*102c0*/  SHF.L.U32 R54, R3, 0x10, RZ ;  /* 0x0000001003367819 */ /* 0x000fe400000006ff */
        /* <DEDUP_REMOVED lines=20> */
[C---:B------:R-:W-:Y:S01]  /*10410*/  FFMA.FTZ R58, R45.reuse, R54, -R58 ;  /* 0x000000362d3a7223 */ /* 0x040fe2000001083a */
[----:B------:R-:W-:Y:S01]  /*10420*/  FFMA.FTZ R60, R45, R56, R60 ;  /* 0x000000382d3c7223 */ /* 0x000fe2000001003c */
[----:B------:R-:W-:-:S02]  /*10430*/  IMAD.U32 R45, R0, 0x10000, RZ ;  /* 0x00010000002d7824 */ /* 0x000fc400078e00ff */
[-C--:B------:R-:W-:Y:S01]  /*10440*/  FMUL.FTZ R59, R8, R49.reuse ;  /* 0x00000031083b7220 */ /* 0x080fe20000410000 */
[----:B------:R-:W-:Y:S01]  /*10450*/  FFMA.FTZ R57, R4, R49, -R57 ;  /* 0x0000003104397223 */ /* 0x000fe20000010839 */
[----:B------:R-:W-:Y:S01]  /*10460*/  FMUL.FTZ R49, R50, R55 ;  /* 0x0000003732317220 */ /* 0x000fe20000410000 */
[----:B------:R-:W-:Y:S02]  /*10470*/  IMAD.U32 R51, R10, 0x10000, RZ ;  /* 0x000100000a337824 */ /* 0x000fe400078e00ff */
[----:B------:R-:W-:Y:S01]  /*10480*/  FMUL.FTZ R54, R50, R45 ;  /* 0x0000002d32367220 */ /* 0x000fe20000410000 */
[----:B------:R-:W-:Y:S01]  /*10490*/  FFMA.FTZ R59, R4, R53, R59 ;  /* 0x00000035043b7223 */ /* 0x000fe2000001003b */
[----:B------:R-:W-:Y:S01]  /*104a0*/  LOP3.LUT R10, R10, 0xffff0000, RZ, 0xc0, !PT ;  /* 0xffff00000a0a7812 */ /* 0x000fe200078ec0ff */
[----:B------:R-:W-:Y:S01]  /*104b0*/  FFMA.FTZ R50, R46, R45, -R49 ;  /* 0x0000002d2e327223 */ /* 0x000fe20000010831 */
[C---:B------:R-:W-:Y:S01]  /*104c0*/  LOP3.LUT R53, R20.reuse, 0xffff0000, RZ, 0xc0, !PT ;  /* 0xffff000014357812 */ /* 0x040fe200078ec0ff */
[----:B------:R-:W-:Y:S01]  /*104d0*/  IMAD.U32 R8, R20, 0x10000, RZ ;  /* 0x0001000014087824 */ /* 0x000fe200078e00ff */
[C---:B------:R-:W-:Y:S01]  /*104e0*/  LOP3.LUT R45, R12.reuse, 0xffff0000, RZ, 0xc0, !PT ;  /* 0xffff00000c2d7812 */ /* 0x040fe200078ec0ff */
[----:B------:R-:W-:-:S02]  /*104f0*/  IMAD.U32 R4, R12, 0x10000, RZ ;  /* 0x000100000c047824 */ /* 0x000fc400078e00ff */
[----:B------:R-:W-:Y:S01]  /*10500*/  FFMA.FTZ R54, R46, R55, R54 ;  /* 0x000000372e367223 */ /* 0x000fe20000010036 */
[C---:B------:R-:W-:Y:S01]  /*10510*/  FMUL.FTZ R61, R10.reuse, R53 ;  /* 0x000000350a3d7220 */ /* 0x040fe20000410000 */
[C---:B------:R-:W-:Y:S01]  /*10520*/  FMUL.FTZ R46, R51.reuse, R8 ;  /* 0x00000008332e7220 */ /* 0x040fe20000410000 */
[-C--:B------:R-:W-:Y:S01]  /*10530*/  FMUL.FTZ R56, R51, R4.reuse ;  /* 0x0000000433387220 */ /* 0x080fe20000410000 */
[----:B------:R-:W-:Y:S01]  /*10540*/  FMUL.FTZ R10, R10, R45 ;  /* 0x0000002d0a0a7220 */ /* 0x000fe20000410000 */
[----:B------:R-:W-:Y:S02]  /*10550*/  IMAD.U32 R52, R11, 0x10000, RZ ;  /* 0x000100000b347824 */ /* 0x000fe400078e00ff */
[----:B------:R-:W-:Y:S01]  /*10560*/  FFMA.FTZ R55, R47, R4, -R46 ;  /* 0x000000042f377223 */ /* 0x000fe2000001082e */
[----:B------:R-:W-:Y:S02]  /*10570*/  IMAD.U32 R51, R21, 0x10000, RZ ;  /* 0x0001000015337824 */ /* 0x000fe400078e00ff */
[----:B------:R-:W-:Y:S01]  /*10580*/  FFMA.FTZ R56, R47, R8, R56 ;  /* 0x000000082f387223 */ /* 0x000fe20000010038 */
[----:B------:R-:W-:-:S02]  /*10590*/  IMAD.U32 R49, R13, 0x10000, RZ ;  /* 0x000100000d317824 */ /* 0x000fc400078e00ff */
[----:B------:R-:W-:Y:S01]  /*105a0*/  FFMA.FTZ R53, R6, R53, R10 ;  /* 0x0000003506357223 */ /* 0x000fe2000001000a */
[----:B------:R-:W-:Y:S01]  /*105b0*/  IMAD.U32 R48, R7, 0x10000, RZ ;  /* 0x0001000007307824 */ /* 0x000fe200078e00ff */
[----:B------:R-:W-:Y:S01]  /*105c0*/  LOP3.LUT R11, R11, 0xffff0000, RZ, 0xc0, !PT ;  /* 0xffff00000b0b7812 */ /* 0x000fe200078ec0ff */
[----:B------:R-:W-:Y:S01]  /*105d0*/  FMUL.FTZ R47, R52, R51 ;  /* 0x00000033342f7220 */ /* 0x000fe20000410000 */
[----:B------:R-:W-:Y:S01]  /*105e0*/  FFMA.FTZ R62, R6, R45, -R61 ;  /* 0x0000002d063e7223 */ /* 0x000fe2000001083d */
[----:B------:R-:W-:Y:S01]  /*105f0*/  LOP3.LUT R8, R15, 0xffff0000, RZ, 0xc0, !PT ;  /* 0xffff00000f087812 */ /* 0x000fe200078ec0ff */
[-C--:B------:R-:W-:Y:S01]  /*10600*/  FMUL.FTZ R45, R52, R49.reuse ;  /* 0x00000031342d7220 */ /* 0x080fe20000410000 */
[----:B------:R-:W-:Y:S01]  /*10610*/  LOP3.LUT R10, R21, 0xffff0000, RZ, 0xc0, !PT ;  /* 0xffff0000150a7812 */ /* 0x000fe200078ec0ff */
[----:B------:R-:W-:Y:S01]  /*10620*/  FFMA.FTZ R47, R48, R49, -R47 ;  /* 0x00000031302f7223 */ /* 0x000fe2000001082f */
[----:B------:R-:W-:Y:S01]  /*10630*/  LOP3.LUT R4, R0, 0xffff0000, RZ, 0xc0, !PT ;  /* 0xffff000000047812 */ /* 0x000fe200078ec0ff */
[----:B------:R-:W-:Y:S01]  /*10640*/  FFMA.FTZ R48, R48, R51, R45 ;  /* 0x0000003330307223 */ /* 0x000fe2000001002d */
[----:B------:R-:W-:Y:S01]  /*10650*/  LOP3.LUT R6, R13, 0xffff0000, RZ, 0xc0, !PT ;  /* 0xffff00000d067812 */ /* 0x000fe200078ec0ff */
        /* <DEDUP_REMOVED lines=19> */
.L_x_3882:
[----:B------:R-:W-:Y:S05]  /*10790*/  BSYNC B1 ;  /* 0x0000000000017941 */ /* 0x000fea0003800000 */
.L_x_3881:
[----:B-123--:R-:W-:-:S05]  /*107a0*/  VIADD R4, R202, 0x40 ;  /* 0x00000040ca047836 */ /* 0x00efca0000000000 */
[----:B------:R-:W-:-:S13]  /*107b0*/  ISETP.GE.AND P0, PT, R4, R43, PT ;  /* 0x0000002b0400720c */ /* 0x000fda0003f06270 */
[----:B------:R-:W-:Y:S05]  /*107c0*/  @P0 BRA `(.L_x_3865) ;  /* 0x00000010009c0947 */ /* 0x000fea0003800000 */
[----:B------:R1:W5:Y:S01]  /*107d0*/  LDL R60, [R1+0x4] ;  /* 0x00000400013c7983 */ /* 0x0003620000100800 */
[----:B------:R-:W2:Y:S01]  /*107e0*/  LDC R43, c[0x0][0x3f4] ;  /* 0x0000fd00ff2b7b82 */ /* 0x000ea20000000800 */
[----:B------:R-:W-:Y:S01]  /*107f0*/  BSSY B1, `(.L_x_3887) ;  /* 0x0000062000017945 */ /* 0x000fe20003800000 */
[----:B------:R-:W-:Y:S02]  /*10800*/  SHF.R.U32.HI R61, RZ, 0x3, R204 ;  /* 0x00000003ff3d7819 */ /* 0x000fe400000116cc */
[-C--:B--2---:R-:W-:Y:S02]  /*10810*/  ISETP.GE.AND P0, PT, R16, R43.reuse, PT ;  /* 0x0000002b1000720c */ /* 0x084fe40003f06270 */
[-C--:B------:R-:W-:Y:S02]  /*10820*/  ISETP.GE.AND P1, PT, R193, R43.reuse, PT ;  /* 0x0000002bc100720c */ /* 0x080fe40003f26270 */
[----:B------:R-:W-:-:S09]  /*10830*/  ISETP.GE.AND P2, PT, R192, R43, PT ;  /* 0x0000002bc000720c */ /* 0x000fd20003f46270 */
[----:B-1----:R-:W-:Y:S05]  /*10840*/  @P0 BRA `(.L_x_3888) ;  /* 0x0000000400700947 */ /* 0x002fea0003800000 */
[----:B------:R-:W-:Y:S01]  /*10850*/  LEA.HI R42, R42, R37, RZ, 0x2 ;  /* 0x000000252a2a7211 */ /* 0x000fe200078f10ff */
[----:B------:R-:W-:Y:S01]  /*10860*/  IMAD.U32 R54, R38, 0x10000, RZ ;  /* 0x0001000026367824 */ /* 0x000fe200078e00ff */
[----:B------:R-:W-:Y:S01]  /*10870*/  LOP3.LUT R9, R204, 0x38, R16, 0xf8, !PT ;  /* 0x00000038cc097812 */ /* 0x000fe200078ef810 */
[----:B------:R-:W-:Y:S01]  /*10880*/  IMAD.U32 R52, R32, 0x10000, RZ ;  /* 0x0001000020347824 */ /* 0x000fe200078e00ff */
[----:B------:R-:W-:Y:S01]  /*10890*/  LOP3.LUT R42, R42, 0xfffffffc, RZ, 0xc0, !PT ;  /* 0xfffffffc2a2a7812 */ /* 0x000fe200078ec0ff */
[----:B------:R-:W-:Y:S01]  /*108a0*/  IMAD.U32 R59, R40, 0x10000, RZ ;  /* 0x00010000283b7824 */ /* 0x000fe200078e00ff */
[----:B------:R-:W-:Y:S02]  /*108b0*/  LOP3.LUT R9, R220, R9, R61, 0xf6, !PT ;  /* 0x00000009dc097212 */ /* 0x000fe400078ef63d */
[----:B------:R-:W-:Y:S01]  /*108c0*/  LOP3.LUT R56, R38, 0xffff0000, RZ, 0xc0, !PT ;  /* 0xffff000026387812 */ /* 0x000fe200078ec0ff */
[----:B------:R-:W-:Y:S01]  /*108d0*/  IMAD.IADD R4, R37, 0x1, -R42 ;  /* 0x0000000125047824 */ /* 0x000fe200078e0a2a */
[----:B------:R-:W-:Y:S01]  /*108e0*/  LOP3.LUT R32, R32, 0xffff0000, RZ, 0xc0, !PT ;  /* 0xffff000020207812 */ /* 0x000fe200078ec0ff */
[----:B-----5:R-:W-:-:S02]  /*108f0*/  IMAD R58, R9, 0x2, R60 ;  /* 0x00000002093a7824 */ /* 0x020fc400078e023c */
[----:B------:R-:W-:Y:S01]  /*10900*/  IMAD.U32 R38, R33, 0x10000, RZ ;  /* 0x0001000021267824 */ /* 0x000fe200078e00ff */
[----:B------:R-:W-:Y:S02]  /*10910*/  LEA.HI R4, R43, R4, RZ, 0x1d ;  /* 0x000000042b047211 */ /* 0x000fe400078fe8ff */
[----:B------:R-:W-:Y:S02]  /*10920*/  LOP3.LUT R33, R33, 0xffff0000, RZ, 0xc0, !PT ;  /* 0xffff000021217812 */ /* 0x000fe400078ec0ff */
[----:B------:R-:W-:Y:S01]  /*10930*/  SHF.R.S32.HI R7, RZ, 0x1f, R4 ;  /* 0x0000001fff077819 */ /* 0x000fe20000011404 */
[----:B0-----:R-:W-:-:S03]  /*10940*/  IMAD.SHL.U32 R5, R4, 0x8, RZ ;  /* 0x0000000804057824 */ /* 0x001fc600078e00ff */
[----:B------:R-:W-:Y:S02]  /*10950*/  LEA.HI R7, R7, R4, RZ, 0x3 ;  /* 0x0000000407077211 */ /* 0x000fe400078f18ff */
[----:B------:R-:W-:-:S03]  /*10960*/  LOP3.LUT R4, R204, 0x38, R5, 0xf8, !PT ;  /* 0x00000038cc047812 */ /* 0x000fc600078ef805 */
[----:B------:R-:W-:Y:S01]  /*10970*/  IMAD.SHL.U32 R7, R7, 0x400, RZ ;  /* 0x0000040007077824 */ /* 0x000fe200078e00ff */
[----:B------:R-:W-:-:S04]  /*10980*/  LOP3.LUT R5, R4, R61, RZ, 0x3c, !PT ;  /* 0x0000003d04057212 */ /* 0x000fc800078e3cff */
[----:B------:R-:W-:-:S04]  /*10990*/  LOP3.LUT R7, R7, 0x7fffe000, RZ, 0xc0, !PT ;  /* 0x7fffe00007077812 */ /* 0x000fc800078ec0ff */
[----:B------:R-:W-:Y:S02]  /*109a0*/  IADD3 R9, R5, R7, R220 ;  /* 0x0000000705097210 */ /* 0x000fe40007ffe0dc */
        /* <DEDUP_REMOVED lines=16> */
[-C--:B------:R-:W-:Y:S01]  /*10ab0*/  FMUL.FTZ R53, R56, R8.reuse ;  /* 0x0000000838357220 */ /* 0x080fe20000410000 */
[----:B------:R-:W-:Y:S01]  /*10ac0*/  FMUL.FTZ R55, R32, R8 ;  /* 0x0000000820377220 */ /* 0x000fe20000410000 */
[----:B------:R-:W-:Y:S01]  /*10ad0*/  FFMA.FTZ R51, R52, R42, -R51 ;  /* 0x0000002a34337223 */ /* 0x000fe20000010833 */
[----:B------:R-:W-:-:S02]  /*10ae0*/  IMAD.U32 R52, R39, 0x10000, RZ ;  /* 0x0001000027347824 */ /* 0x000fc400078e00ff */
[-C--:B------:R-:W-:Y:S01]  /*10af0*/  FFMA.FTZ R8, R32, R4.reuse, -R53 ;  /* 0x0000000420087223 */ /* 0x080fe20000010835 */
[----:B------:R-:W-:Y:S02]  /*10b00*/  IMAD.U32 R49, R10, 0x10000, RZ ;  /* 0x000100000a317824 */ /* 0x000fe400078e00ff */
[----:B------:R-:W-:Y:S01]  /*10b10*/  FFMA.FTZ R32, R56, R4, R55 ;  /* 0x0000000438207223 */ /* 0x000fe20000010037 */
[-C--:B------:R-:W-:Y:S01]  /*10b20*/  FMUL.FTZ R53, R52, R48.reuse ;  /* 0x0000003034357220 */ /* 0x080fe20000410000 */
[----:B------:R-:W-:Y:S01]  /*10b30*/  FMUL.FTZ R57, R38, R48 ;  /* 0x0000003026397220 */ /* 0x000fe20000410000 */
[----:B------:R-:W-:Y:S02]  /*10b40*/  IMAD.U32 R55, R34, 0x10000, RZ ;  /* 0x0001000022377824 */ /* 0x000fe400078e00ff */
[----:B------:R-:W-:Y:S01]  /*10b50*/  FFMA.FTZ R47, R54, R42, R47 ;  /* 0x0000002a362f7223 */ /* 0x000fe2000001002f */
[-C--:B------:R-:W-:Y:S01]  /*10b60*/  FFMA.FTZ R53, R38, R44.reuse, -R53 ;  /* 0x0000002c26357223 */ /* 0x080fe20000010835 */
[-C--:B------:R-:W-:Y:S01]  /*10b70*/  FMUL.FTZ R4, R59, R49.reuse ;  /* 0x000000313b047220 */ /* 0x080fe20000410000 */
[----:B------:R-:W-:Y:S01]  /*10b80*/  LOP3.LUT R10, R10, 0xffff0000, RZ, 0xc0, !PT ;  /* 0xffff00000a0a7812 */ /* 0x000fe200078ec0ff */
[----:B------:R-:W-:Y:S01]  /*10b90*/  FFMA.FTZ R57, R52, R44, R57 ;  /* 0x0000002c34397223 */ /* 0x000fe20000010039 */
[----:B------:R-:W-:Y:S01]  /*10ba0*/  LOP3.LUT R38, R34, 0xffff0000, RZ, 0xc0, !PT ;  /* 0xffff000022267812 */ /* 0x000fe200078ec0ff */
[----:B------:R-:W-:Y:S01]  /*10bb0*/  FMUL.FTZ R34, R55, R49 ;  /* 0x0000003137227220 */ /* 0x000fe20000410000 */
[----:B------:R-:W-:Y:S01]  /*10bc0*/  LOP3.LUT R42, R40, 0xffff0000, RZ, 0xc0, !PT ;  /* 0xffff0000282a7812 */ /* 0x000fe200078ec0ff */
[----:B------:R-:W-:-:S02]  /*10bd0*/  IMAD.U32 R50, R11, 0x10000, RZ ;  /* 0x000100000b327824 */ /* 0x000fc400078e00ff */
[-C--:B------:R-:W-:Y:S01]  /*10be0*/  FFMA.FTZ R40, R55, R45.reuse, -R4 ;  /* 0x0000002d37287223 */ /* 0x080fe20000010804 */
[----:B------:R-:W-:Y:S02]  /*10bf0*/  IMAD.U32 R44, R41, 0x10000, RZ ;  /* 0x00010000292c7824 */ /* 0x000fe400078e00ff */
[-C--:B------:R-:W-:Y:S01]  /*10c00*/  FMUL.FTZ R55, R38, R10.reuse ;  /* 0x0000000a26377220 */ /* 0x080fe20000410000 */
[----:B------:R-:W-:Y:S02]  /*10c10*/  IMAD.U32 R4, R35, 0x10000, RZ ;  /* 0x0001000023047824 */ /* 0x000fe400078e00ff */
[----:B------:R-:W-:Y:S01]  /*10c20*/  FMUL.FTZ R49, R42, R10 ;  /* 0x0000000a2a317220 */ /* 0x000fe20000410000 */
[----:B------:R-:W-:Y:S01]  /*10c30*/  FFMA.FTZ R10, R59, R45, R34 ;  /* 0x0000002d3b0a7223 */ /* 0x000fe20000010022 */
[----:B------:R-:W-:Y:S01]  /*10c40*/  LOP3.LUT R11, R11, 0xffff0000, RZ, 0xc0, !PT ;  /* 0xffff00000b0b7812 */ /* 0x000fe200078ec0ff */
[-C--:B------:R-:W-:Y:S01]  /*10c50*/  FMUL.FTZ R45, R44, R50.reuse ;  /* 0x000000322c2d7220 */ /* 0x080fe20000410000 */
[----:B------:R-:W-:Y:S01]  /*10c60*/  LOP3.LUT R39, R39, 0xffff0000, RZ, 0xc0, !PT ;  /* 0xffff000027277812 */ /* 0x000fe200078ec0ff */
[----:B------:R-:W-:Y:S01]  /*10c70*/  FMUL.FTZ R59, R4, R50 ;  /* 0x00000032043b7220 */ /* 0x000fe20000410000 */
[----:B------:R-:W-:Y:S01]  /*10c80*/  LOP3.LUT R41, R41, 0xffff0000, RZ, 0xc0, !PT ;  /* 0xffff000029297812 */ /* 0x000fe200078ec0ff */
[----:B------:R-:W-:Y:S01]  /*10c90*/  FFMA.FTZ R55, R42, R6, R55 ;  /* 0x000000062a377223 */ /* 0x000fe20000010037 */
[----:B------:R-:W-:Y:S01]  /*10ca0*/  LOP3.LUT R35, R35, 0xffff0000, RZ, 0xc0, !PT ;  /* 0xffff000023237812 */ /* 0x000fe200078ec0ff */
[----:B------:R-:W-:Y:S01]  /*10cb0*/  FFMA.FTZ R45, R4, R46, -R45 ;  /* 0x0000002e042d7223 */ /* 0x000fe2000001082d */
[----:B------:R-:W-:Y:S01]  /*10cc0*/  LOP3.LUT R7, R7, 0xffff0000, RZ, 0xc0, !PT ;  /* 0xffff000007077812 */ /* 0x000fe200078ec0ff */
[----:B------:R-:W-:Y:S01]  /*10cd0*/  FFMA.FTZ R49, R38, R6, -R49 ;  /* 0x0000000626317223 */ /* 0x000fe20000010831 */
        /* <DEDUP_REMOVED lines=19> */
.L_x_3888:
[----:B------:R-:W-:Y:S05]  /*10e10*/  BSYNC B1 ;  /* 0x0000000000017941 */ /* 0x000fea0003800000 */
.L_x_3887:
[----:B------:R-:W-:Y:S04]  /*10e20*/  BSSY B1, `(.L_x_3889) ;  /* 0x0000061000017945 */ /* 0x000fe80003800000 */
[----:B------:R-:W-:Y:S05]  /*10e30*/  @P1 BRA `(.L_x_3890) ;  /* 0x00000004007c1947 */ /* 0x000fea0003800000 */
[----:B-1----:R-:W-:Y:S01]  /*10e40*/  LEA.HI R4, R43, R197, RZ, 0x1d ;  /* 0x000000c52b047211 */ /* 0x002fe200078fe8ff */
[----:B------:R-:W-:Y:S01]  /*10e50*/  IMAD.U32 R47, R28, 0x10000, RZ ;  /* 0x000100001c2f7824 */ /* 0x000fe200078e00ff */
[----:B------:R-:W-:Y:S01]  /*10e60*/  SHF.R.S32.HI R6, RZ, 0x1f, R193 ;  /* 0x0000001fff067819 */ /* 0x000fe200000114c1 */
[----:B------:R-:W-:Y:S01]  /*10e70*/  IMAD.U32 R45, R24, 0x10000, RZ ;  /* 0x00010000182d7824 */ /* 0x000fe200078e00ff */
[----:B0-----:R-:W-:Y:S01]  /*10e80*/  SHF.R.S32.HI R5, RZ, 0x1f, R4 ;  /* 0x0000001fff057819 */ /* 0x001fe20000011404 */
[----:B------:R-:W-:Y:S01]  /*10e90*/  IMAD.U32 R55, R30, 0x10000, RZ ;  /* 0x000100001e377824 */ /* 0x000fe200078e00ff */
[-C--:B------:R-:W-:Y:S01]  /*10ea0*/  LEA.HI R8, R6, R193.reuse, RZ, 0x6 ;  /* 0x000000c106087211 */ /* 0x080fe200078f30ff */
[----:B------:R-:W-:Y:S01]  /*10eb0*/  IMAD.U32 R49, R26, 0x10000, RZ ;  /* 0x000100001a317824 */ /* 0x000fe200078e00ff */
[----:B------:R-:W-:Y:S01]  /*10ec0*/  LEA.HI R7, R6, R193, RZ, 0x3 ;  /* 0x000000c106077211 */ /* 0x000fe200078f18ff */
[----:B------:R-:W-:Y:S01]  /*10ed0*/  IMAD.U32 R46, R29, 0x10000, RZ ;  /* 0x000100001d2e7824 */ /* 0x000fe200078e00ff */
[----:B------:R-:W-:Y:S01]  /*10ee0*/  LEA.HI R6, R5, R4, RZ, 0x3 ;  /* 0x0000000405067211 */ /* 0x000fe200078f18ff */
[----:B------:R-:W-:Y:S01]  /*10ef0*/  IMAD.SHL.U32 R5, R4, 0x8, RZ ;  /* 0x0000000804057824 */ /* 0x000fe200078e00ff */
[----:B------:R-:W-:Y:S01]  /*10f00*/  LOP3.LUT R9, R204, 0x38, R7, 0xf8, !PT ;  /* 0x00000038cc097812 */ /* 0x000fe200078ef807 */
[----:B------:R-:W-:Y:S01]  /*10f10*/  IMAD.SHL.U32 R8, R8, 0x80, RZ ;  /* 0x0000008008087824 */ /* 0x000fe200078e00ff */
[----:B------:R-:W-:Y:S01]  /*10f20*/  LOP3.LUT R44, R28, 0xffff0000, RZ, 0xc0, !PT ;  /* 0xffff00001c2c7812 */ /* 0x000fe200078ec0ff */
[----:B------:R-:W-:Y:S01]  /*10f30*/  IMAD.SHL.U32 R6, R6, 0x400, RZ ;  /* 0x0000040006067824 */ /* 0x000fe200078e00ff */
[----:B------:R-:W-:Y:S01]  /*10f40*/  LOP3.LUT R4, R204, 0x38, R5, 0xf8, !PT ;  /* 0x00000038cc047812 */ /* 0x000fe200078ef805 */
[----:B------:R-:W-:Y:S01]  /*10f50*/  IMAD.U32 R57, R31, 0x10000, RZ ;  /* 0x000100001f397824 */ /* 0x000fe200078e00ff */
[----:B------:R-:W-:Y:S01]  /*10f60*/  LOP3.LUT R7, R8, 0xffffe000, RZ, 0xc0, !PT ;  /* 0xffffe00008077812 */ /* 0x000fe200078ec0ff */
[----:B------:R-:W-:Y:S01]  /*10f70*/  IMAD.U32 R28, R25, 0x10000, RZ ;  /* 0x00010000191c7824 */ /* 0x000fe200078e00ff */
[----:B------:R-:W-:-:S02]  /*10f80*/  LOP3.LUT R9, R9, R61, RZ, 0x3c, !PT ;  /* 0x0000003d09097212 */ /* 0x000fc400078e3cff */
[----:B------:R-:W-:Y:S02]  /*10f90*/  LOP3.LUT R5, R4, R61, RZ, 0x3c, !PT ;  /* 0x0000003d04057212 */ /* 0x000fe400078e3cff */
[----:B------:R-:W-:Y:S02]  /*10fa0*/  LOP3.LUT R6, R6, 0x7fffe000, RZ, 0xc0, !PT ;  /* 0x7fffe00006067812 */ /* 0x000fe400078ec0ff */
[--C-:B------:R-:W-:Y:S02]  /*10fb0*/  IADD3 R7, R9, R7, R220.reuse ;  /* 0x0000000709077210 */ /* 0x100fe40007ffe0dc */
[----:B------:R-:W-:Y:S02]  /*10fc0*/  IADD3 R9, R5, R6, R220 ;  /* 0x0000000605097210 */ /* 0x000fe40007ffe0dc */
[----:B-----5:R-:W-:Y:S02]  /*10fd0*/  LEA R48, R7, R60, 0x1 ;  /* 0x0000003c07307211 */ /* 0x020fe400078e08ff */
[----:B------:R-:W-:Y:S01]  /*10fe0*/  LOP3.LUT R24, R24, 0xffff0000, RZ, 0xc0, !PT ;  /* 0xffff000018187812 */ /* 0x000fe200078ec0ff */
[----:B------:R-:W-:Y:S01]  /*10ff0*/  IMAD R32, R9, 0x2, R2 ;  /* 0x0000000209207824 */ /* 0x000fe200078e0202 */
[----:B------:R-:W-:Y:S01]  /*11000*/  LOP3.LUT R26, R26, 0xffff0000, RZ, 0xc0, !PT ;  /* 0xffff00001a1a7812 */ /* 0x000fe200078ec0ff */
[----:B------:R-:W0:Y:S01]  /*11010*/  LDS.128 R4, [R48] ;  /* 0x0000000030047984 */ /* 0x000e220000000c00 */
[----:B------:R-:W-:-:S02]  /*11020*/  LOP3.LUT R30, R30, 0xffff0000, RZ, 0xc0, !PT ;  /* 0xffff00001e1e7812 */ /* 0x000fc400078ec0ff */
[----:B------:R-:W-:Y:S01]  /*11030*/  SHF.L.U32 R53, R27, 0x10, RZ ;  /* 0x000000101b357819 */ /* 0x000fe200000006ff */
[----:B------:R-:W1:Y:S01]  /*11040*/  LDS.128 R8, [R32+0x12400] ;  /* 0x0124000020087984 */ /* 0x000e620000000c00 */
[----:B------:R-:W-:Y:S02]  /*11050*/  LOP3.LUT R29, R29, 0xffff0000, RZ, 0xc0, !PT ;  /* 0xffff00001d1d7812 */ /* 0x000fe400078ec0ff */
[----:B------:R-:W-:Y:S02]  /*11060*/  LOP3.LUT R31, R31, 0xffff0000, RZ, 0xc0, !PT ;  /* 0xffff00001f1f7812 */ /* 0x000fe400078ec0ff */
[----:B------:R-:W-:Y:S02]  /*11070*/  LOP3.LUT R25, R25, 0xffff0000, RZ, 0xc0, !PT ;  /* 0xffff000019197812 */ /* 0x000fe400078ec0ff */
[----:B------:R-:W-:Y:S01]  /*11080*/  LOP3.LUT R27, R27, 0xffff0000, RZ, 0xc0, !PT ;  /* 0xffff00001b1b7812 */ /* 0x000fe200078ec0ff */
        /* <DEDUP_REMOVED lines=10> */
[C---:B------:R-:W-:Y:S01]  /*11130*/  IMAD.U32 R39, R9.reuse, 0x10000, RZ ;  /* 0x0001000009277824 */ /* 0x040fe200078e00ff */
[----:B------:R-:W-:Y:S01]  /*11140*/  LOP3.LUT R9, R9, 0xffff0000, RZ, 0xc0, !PT ;  /* 0xffff000009097812 */ /* 0x000fe200078ec0ff */
[-C--:B------:R-:W-:Y:S01]  /*11150*/  FFMA.FTZ R42, R45, R33.reuse, -R42 ;  /* 0x000000212d2a7223 */ /* 0x080fe2000001082a */
[----:B------:R-:W-:Y:S01]  /*11160*/  FFMA.FTZ R38, R47, R33, R38 ;  /* 0x000000212f267223 */ /* 0x000fe20000010026 */
[-C--:B------:R-:W-:Y:S01]  /*11170*/  FMUL.FTZ R45, R44, R8.reuse ;  /* 0x000000082c2d7220 */ /* 0x080fe20000410000 */
[----:B------:R-:W-:Y:S01]  /*11180*/  FMUL.FTZ R33, R24, R8 ;  /* 0x0000000818217220 */ /* 0x000fe20000410000 */
[----:B------:R-:W-:-:S02]  /*11190*/  IMAD.U32 R41, R11, 0x10000, RZ ;  /* 0x000100000b297824 */ /* 0x000fc400078e00ff */
[----:B------:R-:W-:Y:S01]  /*111a0*/  FMUL.FTZ R51, R26, R10 ;  /* 0x0000000a1a337220 */ /* 0x000fe20000410000 */
[-C--:B------:R-:W-:Y:S01]  /*111b0*/  FFMA.FTZ R45, R24, R4.reuse, -R45 ;  /* 0x00000004182d7223 */ /* 0x080fe2000001082d */
[----:B------:R-:W-:Y:S01]  /*111c0*/  FFMA.FTZ R33, R44, R4, R33 ;  /* 0x000000042c217223 */ /* 0x000fe20000010021 */
[-C--:B------:R-:W-:Y:S01]  /*111d0*/  FMUL.FTZ R4, R55, R40.reuse ;  /* 0x0000002837047220 */ /* 0x080fe20000410000 */
[----:B------:R-:W-:Y:S01]  /*111e0*/  FMUL.FTZ R40, R49, R40 ;  /* 0x0000002831287220 */ /* 0x000fe20000410000 */
[----:B------:R-:W-:Y:S02]  /*111f0*/  IMAD.U32 R34, R5, 0x10000, RZ ;  /* 0x0001000005227824 */ /* 0x000fe400078e00ff */
[----:B------:R-:W-:Y:S01]  /*11200*/  FMUL.FTZ R47, R46, R39 ;  /* 0x000000272e2f7220 */ /* 0x000fe20000410000 */
[----:B------:R-:W-:Y:S01]  /*11210*/  FFMA.FTZ R8, R49, R35, -R4 ;  /* 0x0000002331087223 */ /* 0x000fe20000010804 */
[----:B------:R-:W-:Y:S01]  /*11220*/  FMUL.FTZ R49, R30, R10 ;  /* 0x0000000a1e317220 */ /* 0x000fe20000410000 */
[----:B------:R-:W-:Y:S01]  /*11230*/  IMAD.U32 R37, R7, 0x10000, RZ ;  /* 0x0001000007257824 */ /* 0x000fe200078e00ff */
[----:B------:R-:W-:Y:S01]  /*11240*/  LOP3.LUT R11, R11, 0xffff0000, RZ, 0xc0, !PT ;  /* 0xffff00000b0b7812 */ /* 0x000fe200078ec0ff */
[----:B------:R-:W-:Y:S01]  /*11250*/  FMUL.FTZ R4, R57, R41 ;  /* 0x0000002939047220 */ /* 0x000fe20000410000 */
[-C--:B------:R-:W-:Y:S01]  /*11260*/  FFMA.FTZ R49, R26, R6.reuse, -R49 ;  /* 0x000000061a317223 */ /* 0x080fe20000010831 */
[----:B------:R-:W-:Y:S01]  /*11270*/  FFMA.FTZ R51, R30, R6, R51 ;  /* 0x000000061e337223 */ /* 0x000fe20000010033 */
[C---:B------:R-:W-:Y:S01]  /*11280*/  FMUL.FTZ R39, R28.reuse, R39 ;  /* 0x000000271c277220 */ /* 0x040fe20000410000 */
[----:B------:R-:W-:Y:S01]  /*11290*/  FMUL.FTZ R6, R53, R41 ;  /* 0x0000002935067220 */ /* 0x000fe20000410000 */
[-C--:B------:R-:W-:Y:S01]  /*112a0*/  FFMA.FTZ R47, R28, R34.reuse, -R47 ;  /* 0x000000221c2f7223 */ /* 0x080fe2000001082f */
[----:B------:R-:W-:Y:S01]  /*112b0*/  LOP3.LUT R5, R5, 0xffff0000, RZ, 0xc0, !PT ;  /* 0xffff000005057812 */ /* 0x000fe200078ec0ff */
[-C--:B------:R-:W-:Y:S01]  /*112c0*/  FFMA.FTZ R28, R53, R37.reuse, -R4 ;  /* 0x00000025351c7223 */ /* 0x080fe20000010804 */
[----:B------:R-:W-:Y:S01]  /*112d0*/  LOP3.LUT R7, R7, 0xffff0000, RZ, 0xc0, !PT ;  /* 0xffff000007077812 */ /* 0x000fe200078ec0ff */
[----:B------:R-:W-:Y:S01]  /*112e0*/  FFMA.FTZ R39, R46, R34, R39 ;  /* 0x000000222e277223 */ /* 0x000fe20000010027 */
        /* <DEDUP_REMOVED lines=20> */
.L_x_3890:
[----:B------:R-:W-:Y:S05]  /*11430*/  BSYNC B1 ;  /* 0x0000000000017941 */ /* 0x000fea0003800000 */
.L_x_3889:
[----:B------:R-:W-:Y:S05]  /*11440*/  @P2 BRA `(.L_x_3865) ;  /* 0x00000004007c2947 */ /* 0x000fea0003800000 */
[----:B012---:R-:W-:Y:S01]  /*11450*/  SHF.R.S32.HI R5, RZ, 0x1f, R192 ;  /* 0x0000001fff057819 */ /* 0x007fe200000114c0 */
[----:B------:R-:W-:Y:S01]  /*11460*/  IMAD.U32 R35, R14, 0x10000, RZ ;  /* 0x000100000e237824 */ /* 0x000fe200078e00ff */
[----:B------:R-:W-:Y:S01]  /*11470*/  LEA.HI R43, R43, R198, RZ, 0x1d ;  /* 0x000000c62b2b7211 */ /* 0x000fe200078fe8ff */
[----:B------:R-:W-:Y:S01]  /*11480*/  IMAD.U32 R33, R3, 0x10000, RZ ;  /* 0x0001000003217824 */ /* 0x000fe200078e00ff */
[-C--:B------:R-:W-:Y:S01]  /*11490*/  LEA.HI R6, R5, R192.reuse, RZ, 0x6 ;  /* 0x000000c005067211 */ /* 0x080fe200078f30ff */
[----:B------:R-:W-:Y:S01]  /*114a0*/  IMAD.U32 R44, R15, 0x10000, RZ ;  /* 0x000100000f2c7824 */ /* 0x000fe200078e00ff */
[----:B------:R-:W-:Y:S01]  /*114b0*/  LEA.HI R5, R5, R192, RZ, 0x3 ;  /* 0x000000c005057211 */ /* 0x000fe200078f18ff */
[----:B------:R-:W-:Y:S01]  /*114c0*/  IMAD.U32 R37, R20, 0x10000, RZ ;  /* 0x0001000014257824 */ /* 0x000fe200078e00ff */
        /* <DEDUP_REMOVED lines=11> */
[----:B------:R-:W-:Y:S01]  /*11580*/  LOP3.LUT R6, R6, 0x7fffe000, RZ, 0xc0, !PT ;  /* 0x7fffe00006067812 */ /* 0x000fe200078ec0ff */
[----:B-----5:R-:W-:Y:S01]  /*11590*/  IMAD R41, R7, 0x2, R60 ;  /* 0x0000000207297824 */ /* 0x020fe200078e023c */
[----:B------:R-:W-:Y:S02]  /*115a0*/  LOP3.LUT R42, R14, 0xffff0000, RZ, 0xc0, !PT ;  /* 0xffff00000e2a7812 */ /* 0x000fe400078ec0ff */
[----:B------:R-:W-:Y:S02]  /*115b0*/  IADD3 R9, R5, R6, R220 ;  /* 0x0000000605097210 */ /* 0x000fe40007ffe0dc */
[----:B------:R-:W0:Y:S01]  /*115c0*/  LDS.128 R4, [R41] ;  /* 0x0000000029047984 */ /* 0x000e220000000c00 */
[----:B------:R-:W-:Y:S02]  /*115d0*/  LOP3.LUT R38, R3, 0xffff0000, RZ, 0xc0, !PT ;  /* 0xffff000003267812 */ /* 0x000fe400078ec0ff */
[----:B------:R-:W-:Y:S01]  /*115e0*/  IMAD R24, R9, 0x2, R2 ;  /* 0x0000000209187824 */ /* 0x000fe200078e0202 */
[----:B------:R-:W-:-:S02]  /*115f0*/  SHF.L.U32 R40, R0, 0x10, RZ ;  /* 0x0000001000287819 */ /* 0x000fc400000006ff */
[----:B------:R-:W-:Y:S02]  /*11600*/  LOP3.LUT R20, R20, 0xffff0000, RZ, 0xc0, !PT ;  /* 0xffff000014147812 */ /* 0x000fe400078ec0ff */
[----:B------:R-:W1:Y:S01]  /*11610*/  LDS.128 R8, [R24+0x12400] ;  /* 0x0124000018087984 */ /* 0x000e620000000c00 */
        /* <DEDUP_REMOVED lines=15> */
[C---:B------:R-:W-:Y:S01]  /*11710*/  FMUL.FTZ R14, R33.reuse, R29 ;  /* 0x0000001d210e7220 */ /* 0x040fe20000410000 */
[----:B------:R-:W-:Y:S01]  /*11720*/  FMUL.FTZ R3, R42, R8 ;  /* 0x000000082a037220 */ /* 0x000fe20000410000 */
[----:B------:R-:W-:Y:S01]  /*11730*/  FMUL.FTZ R29, R44, R30 ;  /* 0x0000001e2c1d7220 */ /* 0x000fe20000410000 */
[-C--:B------:R-:W-:Y:S01]  /*11740*/  FFMA.FTZ R34, R33, R25.reuse, -R34 ;  /* 0x0000001921227223 */ /* 0x080fe20000010822 */
[----:B------:R-:W-:Y:S01]  /*11750*/  FFMA.FTZ R14, R35, R25, R14 ;  /* 0x00000019230e7223 */ /* 0x000fe2000001000e */
[----:B------:R-:W-:Y:S01]  /*11760*/  FMUL.FTZ R25, R38, R8 ;  /* 0x0000000826197220 */ /* 0x000fe20000410000 */
[----:B------:R-:W-:Y:S01]  /*11770*/  FMUL.FTZ R33, R40, R30 ;  /* 0x0000001e28217220 */ /* 0x000fe20000410000 */
[----:B------:R-:W-:-:S02]  /*11780*/  IMAD.U32 R31, R10, 0x10000, RZ ;  /* 0x000100000a1f7824 */ /* 0x000fc400078e00ff */
[-C--:B------:R-:W-:Y:S01]  /*11790*/  FFMA.FTZ R3, R38, R4.reuse, -R3 ;  /* 0x0000000426037223 */ /* 0x080fe20000010803 */
[----:B------:R-:W-:Y:S02]  /*117a0*/  IMAD.U32 R35, R12, 0x10000, RZ ;  /* 0x000100000c237824 */ /* 0x000fe400078e00ff */
[----:B------:R-:W-:Y:S01]  /*117b0*/  FFMA.FTZ R25, R42, R4, R25 ;  /* 0x000000042a197223 */ /* 0x000fe20000010019 */
[-C--:B------:R-:W-:Y:S01]  /*117c0*/  FFMA.FTZ R29, R40, R26.reuse, -R29 ;  /* 0x0000001a281d7223 */ /* 0x080fe2000001081d */
[----:B------:R-:W-:Y:S01]  /*117d0*/  FFMA.FTZ R33, R44, R26, R33 ;  /* 0x0000001a2c217223 */ /* 0x000fe20000010021 */
[----:B------:R-:W-:Y:S01]  /*117e0*/  LOP3.LUT R10, R10, 0xffff0000, RZ, 0xc0, !PT ;  /* 0xffff00000a0a7812 */ /* 0x000fe200078ec0ff */
[-C--:B------:R-:W-:Y:S01]  /*117f0*/  FMUL.FTZ R4, R37, R31.reuse ;  /* 0x0000001f25047220 */ /* 0x080fe20000410000 */
[----:B------:R-:W-:Y:S01]  /*11800*/  LOP3.LUT R26, R12, 0xffff0000, RZ, 0xc0, !PT ;  /* 0xffff00000c1a7812 */ /* 0x000fe200078ec0ff */
[----:B------:R-:W-:Y:S01]  /*11810*/  FMUL.FTZ R12, R35, R31 ;  /* 0x0000001f230c7220 */ /* 0x000fe20000410000 */
[----:B------:R-:W-:-:S02]  /*11820*/  IMAD.U32 R32, R11, 0x10000, RZ ;  /* 0x000100000b207824 */ /* 0x000fc400078e00ff */
[-C--:B------:R-:W-:Y:S01]  /*11830*/  FFMA.FTZ R8, R35, R27.reuse, -R4 ;  /* 0x0000001b23087223 */ /* 0x080fe20000010804 */
[----:B------:R-:W-:Y:S02]  /*11840*/  IMAD.U32 R30, R21, 0x10000, RZ ;  /* 0x00010000151e7824 */ /* 0x000fe400078e00ff */
[-C--:B------:R-:W-:Y:S01]  /*11850*/  FMUL.FTZ R31, R20, R10.reuse ;  /* 0x0000000a141f7220 */ /* 0x080fe20000410000 */
[----:B------:R-:W-:Y:S01]  /*11860*/  FMUL.FTZ R35, R26, R10 ;  /* 0x0000000a1a237220 */ /* 0x000fe20000410000 */
[----:B------:R-:W-:Y:S01]  /*11870*/  LOP3.LUT R11, R11, 0xffff0000, RZ, 0xc0, !PT ;  /* 0xffff00000b0b7812 */ /* 0x000fe200078ec0ff */
[----:B------:R-:W-:Y:S02]  /*11880*/  IMAD.U32 R4, R13, 0x10000, RZ ;  /* 0x000100000d047824 */ /* 0x000fe400078e00ff */
[----:B------:R-:W-:Y:S01]  /*11890*/  FFMA.FTZ R10, R37, R27, R12 ;  /* 0x0000001b250a7223 */ /* 0x000fe2000001000c */
[----:B------:R-:W-:Y:S01]  /*118a0*/  LOP3.LUT R21, R21, 0xffff0000, RZ, 0xc0, !PT ;  /* 0xffff000015157812 */ /* 0x000fe200078ec0ff */
[----:B------:R-:W-:Y:S01]  /*118b0*/  FMUL.FTZ R27, R30, R32 ;  /* 0x000000201e1b7220 */ /* 0x000fe20000410000 */
[----:B------:R-:W-:Y:S01]  /*118c0*/  LOP3.LUT R13, R13, 0xffff0000, RZ, 0xc0, !PT ;  /* 0xffff00000d0d7812 */ /* 0x000fe200078ec0ff */
[-C--:B------:R-:W-:Y:S01]  /*118d0*/  FFMA.FTZ R31, R26, R6.reuse, -R31 ;  /* 0x000000061a1f7223 */ /* 0x080fe2000001081f */
[----:B------:R-:W-:Y:S01]  /*118e0*/  FFMA.FTZ R35, R20, R6, R35 ;  /* 0x0000000614237223 */ /* 0x000fe20000010023 */
[C---:B------:R-:W-:Y:S01]  /*118f0*/  FMUL.FTZ R37, R4.reuse, R32 ;  /* 0x0000002004257220 */ /* 0x040fe20000410000 */
[-C--:B------:R-:W-:Y:S01]  /*11900*/  FFMA.FTZ R27, R4, R28.reuse, -R27 ;  /* 0x0000001c041b7223 */ /* 0x080fe2000001081b */
        /* <DEDUP_REMOVED lines=19> */
.L_x_3865:
[----:B------:R-:W-:Y:S05]  /*11a40*/  BSYNC B0 ;  /* 0x0000000000007941 */ /* 0x000fea0003800000 */
.L_x_3846:
        /* <DEDUP_REMOVED lines=8> */
.L_x_3844:
[----:B------:R-:W-:-:S13]  /*11ad0*/  ISETP.NE.AND P0, PT, R214, 0x3, PT ;  /* 0x00000003d600780c */ /* 0x000fda0003f05270 */
[----:B------:R-:W-:Y:S05]  /*11ae0*/  @!P0 BRA `(.L_x_3891) ;  /* 0x0000000000048947 */ /* 0x000fea0003800000 */
[----:B------:R-:W-:Y:S01]  /*11af0*/  BPT.TRAP 0x1 ;  /* 0x000000040000795c */ /* 0x000fe20000300000 */
.L_x_3891:
[----:B012-4-:R-:W-:Y:S01]  /*11b00*/  IMAD R3, R210, 0x8, R2 ;  /* 0x00000008d2037824 */ /* 0x017fe200078e0202 */
[----:B---3--:R-:W-:-:S04]  /*11b10*/  SHF.L.U32 R0, R221, 0x1f, RZ ;  /* 0x0000001fdd007819 */ /* 0x008fc800000006ff */
[----:B------:R0:W1:Y:S01]  /*11b20*/  SYNCS.PHASECHK.TRANS64.TRYWAIT P1, [R3+URZ+0x30830], R0 ;  /* 0x03083000030075a7 */ /* 0x000062000802017f */
[----:B------:R-:W-:Y:S05]  /*11b30*/  @!P0 BRA `(.L_x_3892) ;  /* 0x0000000000048947 */ /* 0x000fea0003800000 */
[----:B------:R-:W-:Y:S01]  /*11b40*/  BPT.TRAP 0x1 ;  /* 0x000000040000795c */ /* 0x000fe20000300000 */
.L_x_3892:
[----:B------:R-:W-:Y:S01]  /*11b50*/  IMAD.MOV.U32 R119, RZ, RZ, RZ ;  /* 0x000000ffff777224 */ /* 0x000fe200078e00ff */
[----:B-1----:R-:W-:Y:S06]  /*11b60*/  @P1 BRA `(.L_x_3893) ;  /* 0x0000000000081947 */ /* 0x002fec0003800000 */
[----:B------:R-:W1:Y:S02]  /*11b70*/  SYNCS.PHASECHK.TRANS64.TRYWAIT P1, [R3+URZ+0x30830], R0 ;  /* 0x03083000030075a7 */ /* 0x000e64000802017f */
[----:B-1----:R-:W-:Y:S05]  /*11b80*/  @!P1 BRA `(.L_x_3894) ;  /* 0x0000012000f09947 */ /* 0x002fea0003800000 */
.L_x_3893:
        /* <DEDUP_REMOVED lines=9> */
[----:B------:R-:W-:Y:S01]  /*11c20*/  IMAD.U32 R9, RZ, RZ, UR9 ;  /* 0x00000009ff097e24 */ /* 0x000fe2000f8e00ff */
[----:B------:R-:W-:Y:S01]  /*11c30*/  LOP3.LUT R0, R0, 0x3fff, RZ, 0xc0, !PT ;  /* 0x00003fff00007812 */ /* 0x000fe200078ec0ff */
[----:B------:R-:W-:Y:S01]  /*11c40*/  UMOV UR57, 0x40000040 ;  /* 0x4000004000397882 */ /* 0x000fe20000000000 */
[----:B------:R-:W-:Y:S01]  /*11c50*/  UMOV UR53, 0x40000040 ;  /* 0x4000004000357882 */ /* 0x000fe20000000000 */
[----:B------:R-:W-:Y:S01]  /*11c60*/  UMOV UR45, 0x40000040 ;  /* 0x40000040002d7882 */ /* 0x000fe20000000000 */
[----:B------:R-:W-:Y:S01]  /*11c70*/  LOP3.LUT R223, R0, 0x10000, RZ, 0xfc, !PT ;  /* 0x0001000000df7812 */ /* 0x000fe200078efcff */
[----:B------:R-:W-:Y:S01]  /*11c80*/  ULOP3.LUT UR4, UR4, 0x10000, URZ, 0xfc, !UPT ;  /* 0x0001000004047892 */ /* 0x000fe2000f8efc3f */
[----:B------:R-:W-:Y:S01]  /*11c90*/  IMAD.MOV.U32 R5, RZ, RZ, 0x40000040 ;  /* 0x40000040ff057424 */ /* 0x000fe200078e00ff */
[----:B------:R-:W-:Y:S01]  /*11ca0*/  UMOV UR41, 0x40000040 ;  /* 0x4000004000297882 */ /* 0x000fe20000000000 */
[----:B------:R-:W-:Y:S01]  /*11cb0*/  UMOV UR37, 0x40000040 ;  /* 0x4000004000257882 */ /* 0x000fe20000000000 */
[----:B------:R-:W-:Y:S01]  /*11cc0*/  IMAD R4, R210, 0x900, R223 ;  /* 0x00000900d2047824 */ /* 0x000fe200078e02df */
[----:B------:R-:W-:Y:S01]  /*11cd0*/  UIADD3 UR5, UR4, 0x2, URZ ;  /* 0x0000000204057890 */ /* 0x000fe2000fffe03f */
[----:B------:R-:W-:Y:S01]  /*11ce0*/  R2UR UR39, R5 ;  /* 0x00000000052772ca */ /* 0x000fe200000e0000 */
[----:B------:R-:W-:Y:S01]  /*11cf0*/  UMOV UR8, UR4 ;  /* 0x0000000400087c82 */ /* 0x000fe20008000000 */
[C---:B------:R-:W-:Y:S01]  /*11d00*/  VIADD R6, R4.reuse, 0x2 ;  /* 0x0000000204067836 */ /* 0x040fe20000000000 */
[----:B------:R-:W-:Y:S01]  /*11d10*/  R2UR UR10, R4 ;  /* 0x00000000040a72ca */ /* 0x000fe200000e0000 */
[----:B------:R-:W-:Y:S01]  /*11d20*/  IMAD.U32 R8, RZ, RZ, UR8 ;  /* 0x00000008ff087e24 */ /* 0x000fe2000f8e00ff */
[----:B------:R-:W-:-:S02]  /*11d30*/  UIADD3 UR56, UR4, 0x406, URZ ;  /* 0x0000040604387890 */ /* 0x000fc4000fffe03f */
[----:B------:R-:W-:Y:S02]  /*11d40*/  UIADD3 UR52, UR4, 0x800, URZ ;  /* 0x0000080004347890 */ /* 0x000fe4000fffe03f */
[----:B------:R0:W-:Y:S01]  /*11d50*/  STL.64 [R1+0x38], R8 ;  /* 0x0000380801007387 */ /* 0x0001e20000100a00 */
[----:B------:R-:W-:Y:S02]  /*11d60*/  UIADD3 UR44, UR4, 0x802, URZ ;  /* 0x00000802042c7890 */ /* 0x000fe4000fffe03f */
[----:B------:R-:W-:Y:S02]  /*11d70*/  UIADD3 UR40, UR4, 0x804, URZ ;  /* 0x0000080404287890 */ /* 0x000fe4000fffe03f */
[----:B------:R-:W-:Y:S02]  /*11d80*/  UIADD3 UR36, UR4, 0x806, URZ ;  /* 0x0000080604247890 */ /* 0x000fe4000fffe03f */
[----:B------:R-:W-:Y:S01]  /*11d90*/  HGMMA.64x96x16.F32.BF16 R24, gdesc[UR8], RZ, !UPT, gsb0 ;  /* 0x01600000081879f0 */ /* 0x000fe2000c0018ff */
[----:B------:R-:W-:Y:S01]  /*11da0*/  R2UR UR10, R6 ;  /* 0x00000000060a72ca */ /* 0x000fe200000e0000 */
[----:B------:R-:W-:Y:S01]  /*11db0*/  UMOV UR8, UR5 ;  /* 0x0000000500087c82 */ /* 0x000fe20008000000 */
[----:B------:R-:W-:Y:S01]  /*11dc0*/  R2UR UR11, R7 ;  /* 0x00000000070b72ca */ /* 0x000fe200000e0000 */
[----:B------:R-:W-:Y:S01]  /*11dd0*/  UMOV UR9, 0x40000040 ;  /* 0x4000004000097882 */ /* 0x000fe20000000000 */
[----:B------:R-:W-:Y:S01]  /*11de0*/  VIADD R6, R4, 0x4 ;  /* 0x0000000404067836 */ /* 0x000fe20000000000 */
[----:B------:R-:W-:Y:S01]  /*11df0*/  UIADD3 UR5, UR4, 0x4, URZ ;  /* 0x0000000404057890 */ /* 0x000fe2000fffe03f */
[----:B------:R-:W-:-:S02]  /*11e00*/  IMAD.MOV.U32 R7, RZ, RZ, 0x40000040 ;  /* 0x40000040ff077424 */ /* 0x000fc400078e00ff */
[----:B0-----:R-:W-:Y:S02]  /*11e10*/  IMAD.U32 R8, RZ, RZ, UR8 ;  /* 0x00000008ff087e24 */ /* 0x001fe4000f8e00ff */
[----:B------:R-:W-:-:S05]  /*11e20*/  IMAD.U32 R9, RZ, RZ, UR9 ;  /* 0x00000009ff097e24 */ /* 0x000fca000f8e00ff */
[----:B------:R0:W-:Y:S01]  /*11e30*/  STL.64 [R1+0x30], R8 ;  /* 0x0000300801007387 */ /* 0x0001e20000100a00 */
[----:B------:R-:W-:Y:S02]  /*11e40*/  WARPGROUP.DEPBAR.LE gsb0, 0x0 ;  /* 0x00008000000079c5 */ /* 0x000fe40000010000 */
[----:B------:R-:W-:-:S06]  /*11e50*/  WARPGROUP.ARRIVE ;  /* 0x00000000000079c5 */ /* 0x000fcc0000000000 */
[----:B------:R-:W-:Y:S01]  /*11e60*/  HGMMA.64x96x16.F32.BF16 R24, gdesc[UR8], R24, gsb0 ;  /* 0x01600000081879f0 */ /* 0x000fe20008001818 */
[----:B------:R-:W-:Y:S01]  /*11e70*/  R2UR UR10, R6 ;  /* 0x00000000060a72ca */ /* 0x000fe200000e0000 */
[----:B------:R-:W-:Y:S01]  /*11e80*/  UMOV UR8, UR5 ;  /* 0x0000000500087c82 */ /* 0x000fe20008000000 */
[----:B------:R-:W-:Y:S01]  /*11e90*/  R2UR UR11, R7 ;  /* 0x00000000070b72ca */ /* 0x000fe200000e0000 */
[----:B------:R-:W-:Y:S01]  /*11ea0*/  UMOV UR9, 0x40000040 ;  /* 0x4000004000097882 */ /* 0x000fe20000000000 */
[----:B------:R-:W-:Y:S01]  /*11eb0*/  VIADD R6, R4, 0x6 ;  /* 0x0000000604067836 */ /* 0x000fe20000000000 */
[----:B------:R-:W-:Y:S01]  /*11ec0*/  UIADD3 UR5, UR4, 0x6, URZ ;  /* 0x0000000604057890 */ /* 0x000fe2000fffe03f */
[----:B------:R-:W-:Y:S01]  /*11ed0*/  IMAD.MOV.U32 R7, RZ, RZ, 0x40000040 ;  /* 0x40000040ff077424 */ /* 0x000fe200078e00ff */
[----:B0-----:R-:W-:Y:S01]  /*11ee0*/  MOV R8, UR8 ;  /* 0x0000000800087c02 */ /* 0x001fe20008000f00 */
        /* <DEDUP_REMOVED lines=11> */
[----:B------:R-:W-:Y:S02]  /*11fa0*/  IMAD.MOV.U32 R7, RZ, RZ, 0x40000040 ;  /* 0x40000040ff077424 */ /* 0x000fe400078e00ff */
        /* <DEDUP_REMOVED lines=37> */
[----:B0-----:R-:W-:Y:S01]  /*12200*/  MOV R9, UR9 ;  /* 0x0000000900097c02 */ /* 0x001fe20008000f00 */
[----:B------:R-:W-:Y:S02]  /*12210*/  IMAD.MOV.U32 R7, RZ, RZ, 0x40000040 ;  /* 0x40000040ff077424 */ /* 0x000fe400078e00ff */
[----:B------:R-:W-:Y:S01]  /*12220*/  IMAD.U32 R8, RZ, RZ, UR8 ;  /* 0x00000008ff087e24 */ /* 0x000fe2000f8e00ff */
[----:B------:R-:W-:Y:S01]  /*12230*/  R2UR UR58, R6 ;  /* 0x00000000063a72ca */ /* 0x000fe200000e0000 */
[----:B------:R-:W-:Y:S01]  /*12240*/  VIADD R6, R4, 0x600 ;  /* 0x0000060004067836 */ /* 0x000fe20000000000 */
[----:B------:R-:W-:Y:S01]  /*12250*/  R2UR UR59, R7 ;  /* 0x00000000073b72ca */ /* 0x000fe200000e0000 */
[----:B------:R-:W-:Y:S01]  /*12260*/  IMAD.MOV.U32 R7, RZ, RZ, 0x40000040 ;  /* 0x40000040ff077424 */ /* 0x000fe200078e00ff */
[----:B------:R0:W-:Y:S02]  /*12270*/  STL.64 [R1+0x8], R8 ;  /* 0x0000080801007387 */ /* 0x0001e40000100a00 */
[----:B------:R-:W-:Y:S01]  /*12280*/  R2UR UR54, R6 ;  /* 0x00000000063672ca */ /* 0x000fe200000e0000 */
[----:B------:R-:W-:Y:S01]  /*12290*/  VIADD R6, R4, 0x602 ;  /* 0x0000060204067836 */ /* 0x000fe20000000000 */
[----:B------:R-:W-:Y:S01]  /*122a0*/  R2UR UR55, R7 ;  /* 0x00000000073772ca */ /* 0x000fe200000e0000 */
[----:B------:R-:W-:-:S03]  /*122b0*/  IMAD.MOV.U32 R7, RZ, RZ, 0x40000040 ;  /* 0x40000040ff077424 */ /* 0x000fc600078e00ff */
[----:B------:R-:W-:Y:S01]  /*122c0*/  R2UR UR46, R6 ;  /* 0x00000000062e72ca */ /* 0x000fe200000e0000 */
[C---:B------:R-:W-:Y:S01]  /*122d0*/  VIADD R6, R4.reuse, 0x604 ;  /* 0x0000060404067836 */ /* 0x040fe20000000000 */
[----:B------:R-:W-:Y:S01]  /*122e0*/  R2UR UR47, R7 ;  /* 0x00000000072f72ca */ /* 0x000fe200000e0000 */
[----:B------:R-:W-:Y:S02]  /*122f0*/  IMAD.MOV.U32 R7, RZ, RZ, 0x40000040 ;  /* 0x40000040ff077424 */ /* 0x000fe400078e00ff */
[----:B------:R-:W-:Y:S01]  /*12300*/  VIADD R4, R4, 0x606 ;  /* 0x0000060604047836 */ /* 0x000fe20000000000 */
[----:B------:R-:W-:Y:S02]  /*12310*/  R2UR UR42, R6 ;  /* 0x00000000062a72ca */ /* 0x000fe400000e0000 */
[----:B------:R-:W-:Y:S02]  /*12320*/  R2UR UR43, R7 ;  /* 0x00000000072b72ca */ /* 0x000fe400000e0000 */
[----:B------:R-:W-:Y:S01]  /*12330*/  R2UR UR38, R4 ;  /* 0x00000000042672ca */ /* 0x000fe200000e0000 */
[----:B------:R-:W-:-:S02]  /*12340*/  WARPGROUP.DEPBAR.LE gsb0, 0x0 ;  /* 0x00008000000079c5 */ /* 0x000fc40000010000 */
        /* <DEDUP_REMOVED lines=18> */
[----:B0-----:R-:W-:Y:S05]  /*12470*/  @!P0 BRA `(.L_x_3895) ;  /* 0x0000000000048947 */ /* 0x001fea0003800000 */
[----:B------:R-:W-:Y:S01]  /*12480*/  BPT.TRAP 0x1 ;  /* 0x000000040000795c */ /* 0x000fe20000300000 */
.L_x_3895:
        /* <DEDUP_REMOVED lines=54> */
[----:B------:R-:W-:Y:S01]  /*127f0*/  P2R R72, PR, RZ, 0x1 ;  /* 0x00000001ff487803 */ /* 0x000fe20000000000 */
[----:B------:R-:W-:Y:S01]  /*12800*/  FMUL.FTZ R67, R67, UR4 ;  /* 0x0000000443437c20 */ /* 0x000fe20008410000 */
[----:B------:R-:W-:Y:S01]  /*12810*/  FMUL.FTZ R70, R70, UR4 ;  /* 0x0000000446467c20 */ /* 0x000fe20008410000 */
[----:B------:R-:W5:Y:S01]  /*12820*/  MUFU.TANH R13, R13 ;  /* 0x0000000d000d7308 */ /* 0x000f620000002400 */
[----:B------:R-:W-:Y:S01]  /*12830*/  FMUL.FTZ R71, R71, UR4 ;  /* 0x0000000447477c20 */ /* 0x000fe20008410000 */
[----:B------:R-:W-:Y:S01]  /*12840*/  VIADD R3, R3, 0x30840 ;  /* 0x0003084003037836 */ /* 0x000fe20000000000 */
[----:B------:R-:W-:Y:S01]  /*12850*/  ULDC UR38, c[0x0][0x9d8] ;  /* 0x0002760000267ab9 */ /* 0x000fe20000000800 */
[----:B------:R-:W-:Y:S01]  /*12860*/  ULDC UR39, c[0x0][0x988] ;  /* 0x0002620000277ab9 */ /* 0x000fe20000000800 */
[----:B------:R-:W-:Y:S01]  /*12870*/  BSSY B0, `(.L_x_3896) ;  /* 0x0000480000007945 */ /* 0x000fe20003800000 */
[----:B------:R-:W-:Y:S01]  /*12880*/  IMAD.MOV.U32 R118, RZ, RZ, R119 ;  /* 0x000000ffff767224 */ /* 0x000fe200078e0077 */
[----:B------:R-:W-:Y:S01]  /*12890*/  PRMT R3, R224, 0x654, R3 ;  /* 0x00000654e0037816 */ /* 0x000fe20000000003 */
[----:B------:R-:W5:Y:S01]  /*128a0*/  MUFU.TANH R4, R4 ;  /* 0x0000000400047308 */ /* 0x000f620000002400 */
[-C--:B------:R-:W-:Y:S01]  /*128b0*/  MOV R117, R119.reuse ;  /* 0x0000007700757202 */ /* 0x080fe20000000f00 */
[--C-:B------:R-:W-:Y:S01]  /*128c0*/  IMAD.MOV.U32 R115, RZ, RZ, R119.reuse ;  /* 0x000000ffff737224 */ /* 0x100fe200078e0077 */
[----:B------:R5:W-:Y:S01]  /*128d0*/  SYNCS.ARRIVE.TRANS64.RED.A1T0 RZ, [R3+URZ], RZ ;  /* 0x000000ff03ff79a7 */ /* 0x000be2000810043f */
[--C-:B------:R-:W-:Y:S01]  /*128e0*/  IMAD.MOV.U32 R114, RZ, RZ, R119.reuse ;  /* 0x000000ffff727224 */ /* 0x100fe200078e0077 */
[----:B------:R-:W-:Y:S01]  /*128f0*/  MOV R100, R119 ;  /* 0x0000007700647202 */ /* 0x000fe20000000f00 */
[----:B------:R-:W-:-:S02]  /*12900*/  IMAD.MOV.U32 R113, RZ, RZ, R119 ;  /* 0x000000ffff717224 */ /* 0x000fc400078e0077 */
[----:B------:R-:W5:Y:S01]  /*12910*/  MUFU.TANH R25, R25 ;  /* 0x0000001900197308 */ /* 0x000f620000002400 */
[--C-:B------:R-:W-:Y:S02]  /*12920*/  IMAD.MOV.U32 R112, RZ, RZ, R119.reuse ;  /* 0x000000ffff707224 */ /* 0x100fe400078e0077 */
[--C-:B------:R-:W-:Y:S02]  /*12930*/  IMAD.MOV.U32 R111, RZ, RZ, R119.reuse ;  /* 0x000000ffff6f7224 */ /* 0x100fe400078e0077 */
[--C-:B------:R-:W-:Y:S02]  /*12940*/  IMAD.MOV.U32 R110, RZ, RZ, R119.reuse ;  /* 0x000000ffff6e7224 */ /* 0x100fe400078e0077 */
[--C-:B------:R-:W-:Y:S01]  /*12950*/  IMAD.MOV.U32 R109, RZ, RZ, R119.reuse ;  /* 0x000000ffff6d7224 */ /* 0x100fe200078e0077 */
[----:B------:R-:W5:Y:S01]  /*12960*/  MUFU.TANH R8, R8 ;  /* 0x0000000800087308 */ /* 0x000f620000002400 */
[--C-:B------:R-:W-:Y:S02]  /*12970*/  IMAD.MOV.U32 R108, RZ, RZ, R119.reuse ;  /* 0x000000ffff6c7224 */ /* 0x100fe400078e0077 */
[----:B------:R-:W-:-:S02]  /*12980*/  IMAD.MOV.U32 R107, RZ, RZ, R119 ;  /* 0x000000ffff6b7224 */ /* 0x000fc400078e0077 */
[--C-:B------:R-:W-:Y:S02]  /*12990*/  IMAD.MOV.U32 R106, RZ, RZ, R119.reuse ;  /* 0x000000ffff6a7224 */ /* 0x100fe400078e0077 */
[--C-:B------:R-:W-:Y:S01]  /*129a0*/  IMAD.MOV.U32 R105, RZ, RZ, R119.reuse ;  /* 0x000000ffff697224 */ /* 0x100fe200078e0077 */
[----:B------:R-:W5:Y:S01]  /*129b0*/  MUFU.TANH R21, R21 ;  /* 0x0000001500157308 */ /* 0x000f620000002400 */
[--C-:B------:R-:W-:Y:S02]  /*129c0*/  IMAD.MOV.U32 R104, RZ, RZ, R119.reuse ;  /* 0x000000ffff687224 */ /* 0x100fe400078e0077 */
[--C-:B------:R-:W-:Y:S02]  /*129d0*/  IMAD.MOV.U32 R103, RZ, RZ, R119.reuse ;  /* 0x000000ffff677224 */ /* 0x100fe400078e0077 */
[--C-:B------:R-:W-:Y:S02]  /*129e0*/  IMAD.MOV.U32 R102, RZ, RZ, R119.reuse ;  /* 0x000000ffff667224 */ /* 0x100fe400078e0077 */
[--C-:B------:R-:W-:Y:S01]  /*129f0*/  IMAD.MOV.U32 R101, RZ, RZ, R119.reuse ;  /* 0x000000ffff657224 */ /* 0x100fe200078e0077 */
[----:B------:R-:W5:Y:S01]  /*12a00*/  MUFU.TANH R7, R7 ;  /* 0x0000000700077308 */ /* 0x000f620000002400 */
[----:B------:R-:W-:-:S02]  /*12a10*/  IMAD.MOV.U32 R98, RZ, RZ, R119 ;  /* 0x000000ffff627224 */ /* 0x000fc400078e0077 */
[--C-:B------:R-:W-:Y:S02]  /*12a20*/  IMAD.MOV.U32 R96, RZ, RZ, R119.reuse ;  /* 0x000000ffff607224 */ /* 0x100fe400078e0077 */
[--C-:B------:R-:W-:Y:S02]  /*12a30*/  IMAD.MOV.U32 R94, RZ, RZ, R119.reuse ;  /* 0x000000ffff5e7224 */ /* 0x100fe400078e0077 */
[--C-:B------:R-:W-:Y:S01]  /*12a40*/  IMAD.MOV.U32 R92, RZ, RZ, R119.reuse ;  /* 0x000000ffff5c7224 */ /* 0x100fe200078e0077 */
[----:B------:R-:W5:Y:S01]  /*12a50*/  MUFU.TANH R28, R28 ;  /* 0x0000001c001c7308 */ /* 0x000f620000002400 */
[--C-:B------:R-:W-:Y:S02]  /*12a60*/  IMAD.MOV.U32 R90, RZ, RZ, R119.reuse ;  /* 0x000000ffff5a7224 */ /* 0x100fe400078e0077 */
[--C-:B------:R-:W-:Y:S02]  /*12a70*/  IMAD.MOV.U32 R88, RZ, RZ, R119.reuse ;  /* 0x000000ffff587224 */ /* 0x100fe400078e0077 */
[----:B------:R-:W-:-:S02]  /*12a80*/  IMAD.MOV.U32 R86, RZ, RZ, R119 ;  /* 0x000000ffff567224 */ /* 0x000fc400078e0077 */
        /* <DEDUP_REMOVED lines=15> */
[----:B------:R-:W-:Y:S01]  /*12b80*/  IMAD.MOV.U32 R44, RZ, RZ, R119 ;  /* 0x000000ffff2c7224 */ /* 0x000fe200078e0077 */
[----:B------:R-:W5:Y:S08]  /*12b90*/  MUFU.TANH R32, R32 ;  /* 0x0000002000207308 */ /* 0x000f700000002400 */
[----:B------:R5:W-:Y:S08]  /*12ba0*/  MUFU.TANH R85, R57 ;  /* 0x0000003900557308 */ /* 0x000bf00000002400 */
[----:B------:R-:W5:Y:S08]  /*12bb0*/  MUFU.TANH R15, R15 ;  /* 0x0000000f000f7308 */ /* 0x000f700000002400 */
[----:B------:R-:W5:Y:S08]  /*12bc0*/  MUFU.TANH R29, R29 ;  /* 0x0000001d001d7308 */ /* 0x000f700000002400 */
[----:B------:R5:W-:Y:S08]  /*12bd0*/  MUFU.TANH R93, R65 ;  /* 0x00000041005d7308 */ /* 0x000bf00000002400 */
[----:B------:R-:W5:Y:S08]  /*12be0*/  MUFU.TANH R14, R14 ;  /* 0x0000000e000e7308 */ /* 0x000f700000002400 */
[----:B------:R-:W5:Y:S08]  /*12bf0*/  MUFU.TANH R36, R36 ;  /* 0x0000002400247308 */ /* 0x000f700000002400 */
[----:B------:R5:W-:Y:S08]  /*12c00*/  MUFU.TANH R89, R61 ;  /* 0x0000003d00597308 */ /* 0x000bf00000002400 */
[----:B------:R-:W5:Y:S08]  /*12c10*/  MUFU.TANH R27, R27 ;  /* 0x0000001b001b7308 */ /* 0x000f700000002400 */
[----:B------:R-:W5:Y:S08]  /*12c20*/  MUFU.TANH R34, R34 ;  /* 0x0000002200227308 */ /* 0x000f700000002400 */
[----:B------:R-:W5:Y:S08]  /*12c30*/  MUFU.TANH R24, R24 ;  /* 0x0000001800187308 */ /* 0x000f700000002400 */
[----:B------:R-:W5:Y:S08]  /*12c40*/  MUFU.TANH R40, R40 ;  /* 0x0000002800287308 */ /* 0x000f700000002400 */
[----:B------:R5:W-:Y:S08]  /*12c50*/  MUFU.TANH R97, R69 ;  /* 0x0000004500617308 */ /* 0x000bf00000002400 */
[----:B------:R-:W5:Y:S08]  /*12c60*/  MUFU.TANH R31, R31 ;  /* 0x0000001f001f7308 */ /* 0x000f700000002400 */
[----:B------:R-:W5:Y:S08]  /*12c70*/  MUFU.TANH R38, R38 ;  /* 0x0000002600267308 */ /* 0x000f700000002400 */
[----:B------:R-:W5:Y:S08]  /*12c80*/  MUFU.TANH R33, R33 ;  /* 0x0000002100217308 */ /* 0x000f700000002400 */
[----:B------:R-:W5:Y:S08]  /*12c90*/  MUFU.TANH R56, R56 ;  /* 0x0000003800387308 */ /* 0x000f700000002400 */
[----:B------:R-:W5:Y:S08]  /*12ca0*/  MUFU.TANH R35, R35 ;  /* 0x0000002300237308 */ /* 0x000f700000002400 */
[----:B------:R-:W5:Y:S08]  /*12cb0*/  MUFU.TANH R37, R37 ;  /* 0x0000002500257308 */ /* 0x000f700000002400 */
[----:B------:R-:W5:Y:S08]  /*12cc0*/  MUFU.TANH R60, R60 ;  /* 0x0000003c003c7308 */ /* 0x000f700000002400 */
[----:B------:R-:W5:Y:S01]  /*12cd0*/  MUFU.TANH R39, R39 ;  /* 0x0000002700277308 */ /* 0x000f620000002400 */
[----:B--2---:R-:W-:-:S05]  /*12ce0*/  IADD3 R47, R138, 0x60, -R73 ;  /* 0x000000608a2f7810 */ /* 0x004fca0007ffe849 */
[----:B------:R-:W-:Y:S02]  /*12cf0*/  IMAD R42, R116, -0x60, R47 ;  /* 0xffffffa0742a7824 */ /* 0x000fe400078e022f */
[----:B------:R-:W2:Y:S03]  /*12d00*/  MUFU.TANH R41, R41 ;  /* 0x0000002900297308 */ /* 0x000ea60000002400 */
[C---:B------:R-:W-:Y:S02]  /*12d10*/  ISETP.GT.AND P6, PT, R42.reuse, RZ, PT ;  /* 0x000000ff2a00720c */ /* 0x040fe40003fc4270 */
[C---:B------:R-:W-:Y:S02]  /*12d20*/  ISETP.GT.AND P5, PT, R42.reuse, 0x1, PT ;  /* 0x000000012a00780c */ /* 0x040fe40003fa4270 */
[----:B------:R-:W-:Y:S01]  /*12d30*/  ISETP.GT.AND P4, PT, R42, 0x8, PT ;  /* 0x000000082a00780c */ /* 0x000fe20003f84270 */
[----:B------:R-:W2:Y:S01]  /*12d40*/  MUFU.TANH R64, R64 ;  /* 0x0000004000407308 */ /* 0x000ea20000002400 */
[----:B0-----:R-:W-:-:S02]  /*12d50*/  FSEL R47, R5, -INF , P6 ;  /* 0xff800000052f7808 */ /* 0x001fc40003000000 */
[----:B-1----:R-:W-:Y:S02]  /*12d60*/  FSEL R30, R6, -INF , P5 ;  /* 0xff800000061e7808 */ /* 0x002fe40002800000 */
[C---:B------:R-:W-:Y:S02]  /*12d70*/  ISETP.GT.AND P3, PT, R42.reuse, 0x9, PT ;  /* 0x000000092a00780c */ /* 0x040fe40003f64270 */
[----:B---3--:R-:W-:Y:S01]  /*12d80*/  FSEL R49, R9, -INF , P4 ;  /* 0xff80000009317808 */ /* 0x008fe20002000000 */
[----:B------:R-:W0:Y:S01]  /*12d90*/  MUFU.TANH R45, R45 ;  /* 0x0000002d002d7308 */ /* 0x000e220000002400 */
[----:B------:R-:W-:Y:S02]  /*12da0*/  FMNMX.FTZ R6, R47, R30, !PT ;  /* 0x0000001e2f067209 */ /* 0x000fe40007810000 */
[----:B------:R-:W-:Y:S02]  /*12db0*/  ISETP.GT.AND P2, PT, R42, 0x10, PT ;  /* 0x000000102a00780c */ /* 0x000fe40003f44270 */
[----:B----4-:R-:W-:-:S02]  /*12dc0*/  FSEL R51, R12, -INF , P3 ;  /* 0xff8000000c337808 */ /* 0x010fc40001800000 */
[----:B------:R-:W-:Y:S01]  /*12dd0*/  FMNMX.FTZ R6, R49, R6, !PT ;  /* 0x0000000631067209 */ /* 0x000fe20007810000 */
[----:B------:R-:W1:Y:S01]  /*12de0*/  MUFU.TANH R43, R43 ;  /* 0x0000002b002b7308 */ /* 0x000e620000002400 */
[----:B------:R-:W-:Y:S02]  /*12df0*/  ISETP.GT.AND P1, PT, R42, 0x11, PT ;  /* 0x000000112a00780c */ /* 0x000fe40003f24270 */
[----:B-----5:R-:W-:Y:S02]  /*12e00*/  FSEL R53, R20, -INF , P2 ;  /* 0xff80000014357808 */ /* 0x020fe40001000000 */
[----:B------:R-:W-:Y:S02]  /*12e10*/  FMNMX.FTZ R6, R51, R6, !PT ;  /* 0x0000000633067209 */ /* 0x000fe40007810000 */
[----:B------:R-:W-:Y:S01]  /*12e20*/  FSEL R9, R0, -INF , P6 ;  /* 0xff80000000097808 */ /* 0x000fe20003000000 */
[----:B------:R-:W3:Y:S01]  /*12e30*/  MUFU.TANH R68, R68 ;  /* 0x0000004400447308 */ /* 0x000ee20000002400 */
[----:B------:R-:W-:-:S02]  /*12e40*/  ISETP.GT.AND P6, PT, R42, 0x18, PT ;  /* 0x000000182a00780c */ /* 0x000fc40003fc4270 */
[----:B------:R-:W-:Y:S02]  /*12e50*/  FSEL R55, R13, -INF , P1 ;  /* 0xff8000000d377808 */ /* 0x000fe40000800000 */
[----:B------:R-:W-:Y:S02]  /*12e60*/  FMNMX.FTZ R0, R53, R6, !PT ;  /* 0x0000000635007209 */ /* 0x000fe40007810000 */
[----:B------:R-:W-:Y:S01]  /*12e70*/  FSEL R6, R4, -INF , P5 ;  /* 0xff80000004067808 */ /* 0x000fe20002800000 */
[----:B------:R-:W4:Y:S01]  /*12e80*/  MUFU.TANH R62, R62 ;  /* 0x0000003e003e7308 */ /* 0x000f220000002400 */
[----:B------:R-:W-:Y:S02]  /*12e90*/  ISETP.GT.AND P5, PT, R42, 0x19, PT ;  /* 0x000000192a00780c */ /* 0x000fe40003fa4270 */
[----:B------:R-:W-:Y:S02]  /*12ea0*/  FSEL R57, R25, -INF , P6 ;  /* 0xff80000019397808 */ /* 0x000fe40003000000 */
[----:B------:R-:W-:-:S02]  /*12eb0*/  FMNMX.FTZ R0, R55, R0, !PT ;  /* 0x0000000037007209 */ /* 0x000fc40007810000 */
[----:B------:R-:W-:Y:S01]  /*12ec0*/  FSEL R13, R8, -INF , P4 ;  /* 0xff800000080d7808 */ /* 0x000fe20002000000 */
[----:B------:R-:W5:Y:S01]  /*12ed0*/  MUFU.TANH R63, R63 ;  /* 0x0000003f003f7308 */ /* 0x000f620000002400 */
[C---:B------:R-:W-:Y:S02]  /*12ee0*/  ISETP.GT.AND P4, PT, R42.reuse, 0x20, PT ;  /* 0x000000202a00780c */ /* 0x040fe40003f84270 */
[----:B------:R-:W-:Y:S02]  /*12ef0*/  FSEL R65, R21, -INF , P5 ;  /* 0xff80000015417808 */ /* 0x000fe40002800000 */
[----:B------:R-:W-:Y:S02]  /*12f00*/  FMNMX.FTZ R0, R57, R0, !PT ;  /* 0x0000000039007209 */ /* 0x000fe40007810000 */
[----:B------:R-:W-:Y:S01]  /*12f10*/  FSEL R7, R7, -INF , P3 ;  /* 0xff80000007077808 */ /* 0x000fe20001800000 */
[----:B------:R-:W5:Y:S01]  /*12f20*/  MUFU.TANH R66, R66 ;  /* 0x0000004200427308 */ /* 0x000f620000002400 */
[----:B------:R-:W-:-:S02]  /*12f30*/  ISETP.GT.AND P3, PT, R42, 0x21, PT ;  /* 0x000000212a00780c */ /* 0x000fc40003f64270 */
[----:B------:R-:W-:Y:S02]  /*12f40*/  FSEL R61, R28, -INF , P4 ;  /* 0xff8000001c3d7808 */ /* 0x000fe40002000000 */
[----:B------:R-:W-:Y:S02]  /*12f50*/  FMNMX.FTZ R0, R65, R0, !PT ;  /* 0x0000000041007209 */ /* 0x000fe40007810000 */
[----:B------:R-:W-:Y:S01]  /*12f60*/  FSEL R21, R10, -INF , P2 ;  /* 0xff8000000a157808 */ /* 0x000fe20001000000 */
[----:B------:R-:W5:Y:S01]  /*12f70*/  MUFU.TANH R67, R67 ;  /* 0x0000004300437308 */ /* 0x000f620000002400 */
[----:B------:R-:W-:Y:S02]  /*12f80*/  ISETP.GT.AND P2, PT, R42, 0x28, PT ;  /* 0x000000282a00780c */ /* 0x000fe40003f44270 */
[----:B------:R-:W-:Y:S02]  /*12f90*/  FSEL R59, R26, -INF , P3 ;  /* 0xff8000001a3b7808 */ /* 0x000fe40001800000 */
[----:B------:R-:W-:-:S02]  /*12fa0*/  FMNMX.FTZ R0, R61, R0, !PT ;  /* 0x000000003d007209 */ /* 0x000fc40007810000 */
[----:B------:R-:W-:Y:S01]  /*12fb0*/  FSEL R11, R11, -INF , P1 ;  /* 0xff8000000b0b7808 */ /* 0x000fe20000800000 */
[----:B------:R-:W5:Y:S01]  /*12fc0*/  MUFU.TANH R70, R70 ;  /* 0x0000004600467308 */ /* 0x000f620000002400 */
[----:B------:R-:W-:Y:S02]  /*12fd0*/  ISETP.GT.AND P1, PT, R42, 0x29, PT ;  /* 0x000000292a00780c */ /* 0x000fe40003f24270 */
[----:B------:R-:W-:Y:S02]  /*12fe0*/  FSEL R69, R32, -INF , P2 ;  /* 0xff80000020457808 */ /* 0x000fe40001000000 */
[----:B------:R-:W-:Y:S02]  /*12ff0*/  FMNMX.FTZ R0, R59, R0, !PT ;  /* 0x000000003b007209 */ /* 0x000fe40007810000 */
[----:B------:R-:W-:Y:S01]  /*13000*/  FSEL R15, R15, -INF , P6 ;  /* 0xff8000000f0f7808 */ /* 0x000fe20003000000 */
[----:B------:R-:W5:Y:S01]  /*13010*/  MUFU.TANH R71, R71 ;  /* 0x0000004700477308 */ /* 0x000f620000002400 */
        /* <DEDUP_REMOVED lines=13> */
[----:B------:R-:W-:Y:S01]  /*130f0*/  FSEL R79, R40, -INF , P4 ;  /* 0xff800000284f7808 */ /* 0x000fe20002000000 */
[--C-:B------:R-:W-:Y:S01]  /*13100*/  IMAD.MOV.U32 R40, RZ, RZ, R119.reuse ;  /* 0x000000ffff287224 */ /* 0x100fe200078e0077 */
[----:B------:R-:W-:Y:S02]  /*13110*/  FMNMX.FTZ R0, R77, R0, !PT ;  /* 0x000000004d007209 */ /* 0x000fe40007810000 */
[----:B------:R-:W-:Y:S02]  /*13120*/  FSEL R31, R31, -INF , P2 ;  /* 0xff8000001f1f7808 */ /* 0x000fe40001000000 */
[----:B------:R-:W-:Y:S02]  /*13130*/  ISETP.GT.AND P2, PT, R42, 0x40, PT ;  /* 0x000000402a00780c */ /* 0x000fe40003f44270 */
[----:B------:R-:W-:Y:S01]  /*13140*/  FSEL R81, R38, -INF , P3 ;  /* 0xff80000026517808 */ /* 0x000fe20001800000 */
[----:B------:R-:W-:Y:S01]  /*13150*/  IMAD.MOV.U32 R38, RZ, RZ, R119 ;  /* 0x000000ffff267224 */ /* 0x000fe200078e0077 */
[----:B------:R-:W-:-:S02]  /*13160*/  FMNMX.FTZ R0, R79, R0, !PT ;  /* 0x000000004f007209 */ /* 0x000fc40007810000 */
[----:B------:R-:W-:Y:S02]  /*13170*/  FSEL R33, R33, -INF , P1 ;  /* 0xff80000021217808 */ /* 0x000fe40000800000 */
[----:B------:R-:W-:Y:S02]  /*13180*/  ISETP.GT.AND P1, PT, R42, 0x41, PT ;  /* 0x000000412a00780c */ /* 0x000fe40003f24270 */
[----:B------:R-:W-:Y:S01]  /*13190*/  FSEL R83, R56, -INF , P2 ;  /* 0xff80000038537808 */ /* 0x000fe20001000000 */
[----:B------:R-:W-:Y:S01]  /*131a0*/  IMAD.MOV.U32 R56, RZ, RZ, R119 ;  /* 0x000000ffff387224 */ /* 0x000fe200078e0077 */
[----:B------:R-:W-:Y:S02]  /*131b0*/  FMNMX.FTZ R0, R81, R0, !PT ;  /* 0x0000000051007209 */ /* 0x000fe40007810000 */
[----:B------:R-:W-:Y:S02]  /*131c0*/  FSEL R35, R35, -INF , P6 ;  /* 0xff80000023237808 */ /* 0x000fe40003000000 */
[----:B------:R-:W-:-:S02]  /*131d0*/  ISETP.GT.AND P6, PT, R42, 0x48, PT ;  /* 0x000000482a00780c */ /* 0x000fc40003fc4270 */
[----:B------:R-:W-:Y:S02]  /*131e0*/  FSEL R85, R85, -INF , P1 ;  /* 0xff80000055557808 */ /* 0x000fe40000800000 */
[----:B------:R-:W-:Y:S02]  /*131f0*/  FMNMX.FTZ R0, R83, R0, !PT ;  /* 0x0000000053007209 */ /* 0x000fe40007810000 */
[----:B------:R-:W-:Y:S02]  /*13200*/  FSEL R37, R37, -INF , P5 ;  /* 0xff80000025257808 */ /* 0x000fe40002800000 */
[----:B------:R-:W-:Y:S02]  /*13210*/  ISETP.GT.AND P5, PT, R42, 0x49, PT ;  /* 0x000000492a00780c */ /* 0x000fe40003fa4270 */
[----:B------:R-:W-:Y:S01]  /*13220*/  FSEL R87, R60, -INF , P6 ;  /* 0xff8000003c577808 */ /* 0x000fe20003000000 */
[----:B------:R-:W-:Y:S01]  /*13230*/  IMAD.MOV.U32 R60, RZ, RZ, R119 ;  /* 0x000000ffff3c7224 */ /* 0x000fe200078e0077 */
[----:B------:R-:W-:-:S02]  /*13240*/  FMNMX.FTZ R0, R85, R0, !PT ;  /* 0x0000000055007209 */ /* 0x000fc40007810000 */
[----:B------:R-:W-:Y:S02]  /*13250*/  FSEL R39, R39, -INF , P4 ;  /* 0xff80000027277808 */ /* 0x000fe40002000000 */
[C---:B------:R-:W-:Y:S02]  /*13260*/  ISETP.GT.AND P4, PT, R42.reuse, 0x50, PT ;  /* 0x000000502a00780c */ /* 0x040fe40003f84270 */
[----:B------:R-:W-:Y:S02]  /*13270*/  FSEL R89, R89, -INF , P5 ;  /* 0xff80000059597808 */ /* 0x000fe40002800000 */
[----:B------:R-:W-:Y:S02]  /*13280*/  FMNMX.FTZ R0, R87, R0, !PT ;  /* 0x0000000057007209 */ /* 0x000fe40007810000 */
[----:B--2---:R-:W-:Y:S02]  /*13290*/  FSEL R41, R41, -INF , P3 ;  /* 0xff80000029297808 */ /* 0x004fe40001800000 */
[----:B------:R-:W-:-:S02]  /*132a0*/  ISETP.GT.AND P3, PT, R42, 0x51, PT ;  /* 0x000000512a00780c */ /* 0x000fc40003f64270 */
[----:B------:R-:W-:Y:S01]  /*132b0*/  FSEL R91, R64, -INF , P4 ;  /* 0xff800000405b7808 */ /* 0x000fe20002000000 */
[----:B------:R-:W-:Y:S01]  /*132c0*/  IMAD.MOV.U32 R64, RZ, RZ, R119 ;  /* 0x000000ffff407224 */ /* 0x000fe200078e0077 */
[----:B------:R-:W-:Y:S02]  /*132d0*/  FMNMX.FTZ R0, R89, R0, !PT ;  /* 0x0000000059007209 */ /* 0x000fe40007810000 */
[----:B0-----:R-:W-:Y:S02]  /*132e0*/  FSEL R45, R45, -INF , P2 ;  /* 0xff8000002d2d7808 */ /* 0x001fe40001000000 */
[----:B------:R-:W-:Y:S02]  /*132f0*/  ISETP.GT.AND P2, PT, R42, 0x58, PT ;  /* 0x000000582a00780c */ /* 0x000fe40003f44270 */
[----:B------:R-:W-:Y:S02]  /*13300*/  FSEL R93, R93, -INF , P3 ;  /* 0xff8000005d5d7808 */ /* 0x000fe40001800000 */
[----:B------:R-:W-:-:S02]  /*13310*/  FMNMX.FTZ R0, R91, R0, !PT ;  /* 0x000000005b007209 */ /* 0x000fc40007810000 */
[----:B-1----:R-:W-:Y:S02]  /*13320*/  FSEL R43, R43, -INF , P1 ;  /* 0xff8000002b2b7808 */ /* 0x002fe40000800000 */
[----:B------:R-:W-:Y:S01]  /*13330*/  ISETP.GT.AND P1, PT, R42, 0x59, PT ;  /* 0x000000592a00780c */ /* 0x000fe20003f24270 */
[--C-:B------:R-:W-:Y:S01]  /*13340*/  IMAD.MOV.U32 R42, RZ, RZ, R119.reuse ;  /* 0x000000ffff2a7224 */ /* 0x100fe200078e0077 */
[----:B---3--:R-:W-:Y:S01]  /*13350*/  FSEL R95, R68, -INF , P2 ;  /* 0xff800000445f7808 */ /* 0x008fe20001000000 */
[----:B------:R-:W-:Y:S01]  /*13360*/  IMAD.MOV.U32 R68, RZ, RZ, R119 ;  /* 0x000000ffff447224 */ /* 0x000fe200078e0077 */
[----:B------:R-:W-:Y:S02]  /*13370*/  FMNMX.FTZ R0, R93, R0, !PT ;  /* 0x000000005d007209 */ /* 0x000fe40007810000 */
[----:B------:R-:W-:Y:S02]  /*13380*/  FSEL R97, R97, -INF , P1 ;  /* 0xff80000061617808 */ /* 0x000fe40000800000 */
[----:B------:R-:W-:-:S04]  /*13390*/  FMNMX.FTZ R0, R95, R0, !PT ;  /* 0x000000005f007209 */ /* 0x000fc80007810000 */
[----:B------:R-:W-:Y:S01]  /*133a0*/  FMNMX.FTZ R4, R97, R0, !PT ;  /* 0x0000000061047209 */ /* 0x000fe20007810000 */
[----:B------:R-:W-:-:S04]  /*133b0*/  IMAD.U32 R0, RZ, RZ, UR5 ;  /* 0x00000005ff007e24 */ /* 0x000fc8000f8e00ff */
[----:B------:R-:W0:Y:S02]  /*133c0*/  SHFL.BFLY PT, R5, R4, 0x2, 0x1f ;  /* 0x0c401f0004057f89 */ /* 0x000e2400000e0000 */
[----:B0-----:R-:W-:Y:S02]  /*133d0*/  FMNMX.FTZ R10, R4, R5, !PT ;  /* 0x00000005040a7209 */ /* 0x001fe40007810000 */
[----:B------:R-:W-:-:S03]  /*133e0*/  FMNMX.FTZ R4, R9, R6, !PT ;  /* 0x0000000609047209 */ /* 0x000fc60007810000 */
[----:B------:R-:W0:Y:S01]  /*133f0*/  SHFL.BFLY PT, R5, R10, 0x1, 0x1f ;  /* 0x0c201f000a057f89 */ /* 0x000e2200000e0000 */
[----:B------:R-:W-:-:S04]  /*13400*/  FMNMX.FTZ R4, R13, R4, !PT ;  /* 0x000000040d047209 */ /* 0x000fc80007810000 */
[----:B------:R-:W-:-:S04]  /*13410*/  FMNMX.FTZ R4, R7, R4, !PT ;  /* 0x0000000407047209 */ /* 0x000fc80007810000 */
[----:B------:R-:W-:-:S04]  /*13420*/  FMNMX.FTZ R4, R21, R4, !PT ;  /* 0x0000000415047209 */ /* 0x000fc80007810000 */
        /* <DEDUP_REMOVED lines=15> */
[----:B----4-:R-:W-:Y:S01]  /*13520*/  FSEL R53, R62, -INF , P6 ;  /* 0xff8000003e357808 */ /* 0x010fe20003000000 */
[--C-:B------:R-:W-:Y:S01]  /*13530*/  FFMA.FTZ R180, R61, R0, -R8.reuse ;  /* 0x000000003db47223 */ /* 0x100fe20000010808 */
[----:B------:R-:W-:Y:S01]  /*13540*/  FMNMX.FTZ R4, R37, R4, !PT ;  /* 0x0000000425047209 */ /* 0x000fe20007810000 */
[-CC-:B------:R-:W-:Y:S01]  /*13550*/  FFMA.FTZ R190, R49, R0.reuse, -R8.reuse ;  /* 0x0000000031be7223 */ /* 0x180fe20000010808 */
[----:B-----5:R-:W-:Y:S01]  /*13560*/  FSEL R57, R63, -INF , P5 ;  /* 0xff8000003f397808 */ /* 0x020fe20002800000 */
[--C-:B------:R-:W-:Y:S01]  /*13570*/  FFMA.FTZ R49, R51, R0, -R8.reuse ;  /* 0x0000000033317223 */ /* 0x100fe20000010808 */
[----:B------:R-:W-:Y:S01]  /*13580*/  FMNMX.FTZ R4, R39, R4, !PT ;  /* 0x0000000427047209 */ /* 0x000fe20007810000 */
[-CC-:B------:R-:W-:Y:S01]  /*13590*/  FFMA.FTZ R51, R55, R0.reuse, -R8.reuse ;  /* 0x0000000037337223 */ /* 0x180fe20000010808 */
[----:B------:R-:W-:Y:S01]  /*135a0*/  FSEL R63, R66, -INF , P4 ;  /* 0xff800000423f7808 */ /* 0x000fe20002000000 */
[--C-:B------:R-:W-:Y:S01]  /*135b0*/  FFMA.FTZ R55, R65, R0, -R8.reuse ;  /* 0x0000000041377223 */ /* 0x100fe20000010808 */
[----:B------:R-:W-:Y:S01]  /*135c0*/  FMNMX.FTZ R4, R41, R4, !PT ;  /* 0x0000000429047209 */ /* 0x000fe20007810000 */
[-CC-:B------:R-:W-:Y:S01]  /*135d0*/  FFMA.FTZ R188, R47, R0.reuse, -R8.reuse ;  /* 0x000000002fbc7223 */ /* 0x180fe20000010808 */
[----:B------:R-:W-:Y:S01]  /*135e0*/  FSEL R61, R67, -INF , P3 ;  /* 0xff800000433d7808 */ /* 0x000fe20001800000 */
[--C-:B------:R-:W-:Y:S01]  /*135f0*/  FFMA.FTZ R47, R30, R0, -R8.reuse ;  /* 0x000000001e2f7223 */ /* 0x100fe20000010808 */
[----:B------:R-:W-:Y:S01]  /*13600*/  FMNMX.FTZ R4, R45, R4, !PT ;  /* 0x000000042d047209 */ /* 0x000fe20007810000 */
[----:B------:R-:W-:Y:S01]  /*13610*/  MUFU.EX2 R190, R190 ;  /* 0x000000be00be7308 */ /* 0x000fe20000000800 */
        /* <DEDUP_REMOVED lines=8> */
[-CC-:B------:R-:W-:Y:S01]  /*136a0*/  FFMA.FTZ R71, R77, R0.reuse, -R8.reuse ;  /* 0x000000004d477223 */ /* 0x180fe20000010808 */
[--C-:B------:R-:W-:Y:S01]  /*136b0*/  FFMA.FTZ R178, R79, R0, -R8.reuse ;  /* 0x000000004fb27223 */ /* 0x100fe20000010808 */
[----:B------:R-:W-:Y:S01]  /*136c0*/  FMNMX.FTZ R4, R57, R4, !PT ;  /* 0x0000000439047209 */ /* 0x000fe20007810000 */
[-CC-:B------:R-:W-:Y:S01]  /*136d0*/  FFMA.FTZ R73, R81, R0.reuse, -R8.reuse ;  /* 0x0000000051497223 */ /* 0x180fe20000010808 */
[-CC-:B------:R-:W-:Y:S01]  /*136e0*/  FFMA.FTZ R59, R59, R0.reuse, -R8.reuse ;  /* 0x000000003b3b7223 */ /* 0x180fe20000010808 */
[--C-:B------:R-:W-:Y:S01]  /*136f0*/  FFMA.FTZ R172, R83, R0, -R8.reuse ;  /* 0x0000000053ac7223 */ /* 0x100fe20000010808 */
[----:B------:R-:W-:Y:S01]  /*13700*/  FMNMX.FTZ R4, R63, R4, !PT ;  /* 0x000000043f047209 */ /* 0x000fe20007810000 */
[----:B------:R-:W0:Y:S01]  /*13710*/  MUFU.EX2 R47, R47 ;  /* 0x0000002f002f7308 */ /* 0x000e220000000800 */
[-CC-:B------:R-:W-:Y:S01]  /*13720*/  FFMA.FTZ R75, R85, R0.reuse, -R8.reuse ;  /* 0x00000000554b7223 */ /* 0x180fe20000010808 */
[--C-:B------:R-:W-:Y:S01]  /*13730*/  FFMA.FTZ R174, R87, R0, -R8.reuse ;  /* 0x0000000057ae7223 */ /* 0x100fe20000010808 */
[----:B------:R-:W-:Y:S01]  /*13740*/  FMNMX.FTZ R4, R61, R4, !PT ;  /* 0x000000043d047209 */ /* 0x000fe20007810000 */
[-CC-:B------:R-:W-:Y:S01]  /*13750*/  FFMA.FTZ R77, R89, R0.reuse, -R8.reuse ;  /* 0x00000000594d7223 */ /* 0x180fe20000010808 */
[-CC-:B------:R-:W-:Y:S01]  /*13760*/  FFMA.FTZ R168, R91, R0.reuse, -R8.reuse ;  /* 0x000000005ba87223 */ /* 0x180fe20000010808 */
[--C-:B------:R-:W-:Y:S01]  /*13770*/  FFMA.FTZ R79, R93, R0, -R8.reuse ;  /* 0x000000005d4f7223 */ /* 0x100fe20000010808 */
[----:B------:R-:W-:Y:S01]  /*13780*/  FMNMX.FTZ R4, R65, R4, !PT ;  /* 0x0000000441047209 */ /* 0x000fe20007810000 */
[----:B------:R-:W1:Y:S01]  /*13790*/  MUFU.EX2 R49, R49 ;  /* 0x0000003100317308 */ /* 0x000e620000000800 */
[-CC-:B------:R-:W-:Y:S01]  /*137a0*/  FFMA.FTZ R170, R95, R0.reuse, -R8.reuse ;  /* 0x000000005faa7223 */ /* 0x180fe20000010808 */
[----:B------:R-:W-:Y:S01]  /*137b0*/  FFMA.FTZ R81, R97, R0, -R8 ;  /* 0x0000000061517223 */ /* 0x000fe20000010808 */
[----:B------:R-:W-:Y:S01]  /*137c0*/  FMNMX.FTZ R4, R67, R4, !PT ;  /* 0x0000000443047209 */ /* 0x000fe20007810000 */
[--C-:B------:R-:W-:Y:S01]  /*137d0*/  IMAD.MOV.U32 R97, RZ, RZ, R119.reuse ;  /* 0x000000ffff617224 */ /* 0x100fe200078e0077 */
[-C--:B------:R-:W-:Y:S01]  /*137e0*/  MOV R83, R119.reuse ;  /* 0x0000007700537202 */ /* 0x080fe20000000f00 */
[--C-:B------:R-:W-:Y:S01]  /*137f0*/  IMAD.MOV.U32 R95, RZ, RZ, R119.reuse ;  /* 0x000000ffff5f7224 */ /* 0x100fe200078e0077 */
[----:B------:R-:W-:Y:S01]  /*13800*/  MOV R66, R119 ;  /* 0x0000007700427202 */ /* 0x000fe20000000f00 */
[----:B------:R-:W2:Y:S01]  /*13810*/  SHFL.BFLY PT, R99, R4, 0x2, 0x1f ;  /* 0x0c401f0004637f89 */ /* 0x000ea200000e0000 */
[----:B------:R-:W3:Y:S01]  /*13820*/  MUFU.EX2 R184, R184 ;  /* 0x000000b800b87308 */ /* 0x000ee20000000800 */
[----:B------:R-:W-:-:S02]  /*13830*/  IMAD.MOV.U32 R93, RZ, RZ, R119 ;  /* 0x000000ffff5d7224 */ /* 0x000fc400078e0077 */
[--C-:B------:R-:W-:Y:S02]  /*13840*/  IMAD.MOV.U32 R91, RZ, RZ, R119.reuse ;  /* 0x000000ffff5b7224 */ /* 0x100fe400078e0077 */
[--C-:B------:R-:W-:Y:S02]  /*13850*/  IMAD.MOV.U32 R89, RZ, RZ, R119.reuse ;  /* 0x000000ffff597224 */ /* 0x100fe400078e0077 */
[--C-:B------:R-:W-:Y:S01]  /*13860*/  IMAD.MOV.U32 R87, RZ, RZ, R119.reuse ;  /* 0x000000ffff577224 */ /* 0x100fe200078e0077 */
[----:B------:R-:W4:Y:S01]  /*13870*/  MUFU.EX2 R51, R51 ;  /* 0x0000003300337308 */ /* 0x000f220000000800 */
[--C-:B------:R-:W-:Y:S02]  /*13880*/  IMAD.MOV.U32 R85, RZ, RZ, R119.reuse ;  /* 0x000000ffff557224 */ /* 0x100fe400078e0077 */
[--C-:B------:R-:W-:Y:S02]  /*13890*/  IMAD.MOV.U32 R72, RZ, RZ, R119.reuse ;  /* 0x000000ffff487224 */ /* 0x100fe400078e0077 */
[----:B------:R-:W-:-:S02]  /*138a0*/  IMAD.MOV.U32 R70, RZ, RZ, R119 ;  /* 0x000000ffff467224 */ /* 0x000fc400078e0077 */
[----:B------:R-:W-:Y:S01]  /*138b0*/  IMAD.MOV.U32 R62, RZ, RZ, R119 ;  /* 0x000000ffff3e7224 */ /* 0x000fe200078e0077 */
[----:B------:R-:W5:Y:S01]  /*138c0*/  MUFU.EX2 R186, R186 ;  /* 0x000000ba00ba7308 */ /* 0x000f620000000800 */
[----:B--2---:R-:W-:-:S07]  /*138d0*/  FMNMX.FTZ R99, R4, R99, !PT ;  /* 0x0000006304637209 */ /* 0x004fce0007810000 */
[----:B------:R-:W2:Y:S01]  /*138e0*/  MUFU.EX2 R55, R55 ;  /* 0x0000003700377308 */ /* 0x000ea20000000800 */
[----:B------:R-:W0:Y:S07]  /*138f0*/  SHFL.BFLY PT, R4, R99, 0x1, 0x1f ;  /* 0x0c201f0063047f89 */ /* 0x000e2e00000e0000 */
[----:B------:R-:W-:Y:S08]  /*13900*/  MUFU.EX2 R180, R180 ;  /* 0x000000b400b47308 */ /* 0x000ff00000000800 */
[----:B------:R-:W-:Y:S08]  /*13910*/  MUFU.EX2 R59, R59 ;  /* 0x0000003b003b7308 */ /* 0x000ff00000000800 */
[----:B------:R-:W-:Y:S01]  /*13920*/  MUFU.EX2 R182, R182 ;  /* 0x000000b600b67308 */ /* 0x000fe20000000800 */
[----:B0-----:R-:W-:Y:S01]  /*13930*/  FMNMX.FTZ R4, R99, R4, !PT ;  /* 0x0000000463047209 */ /* 0x001fe20007810000 */
[----:B------:R-:W-:-:S03]  /*13940*/  IMAD.MOV.U32 R99, RZ, RZ, R119 ;  /* 0x000000ffff637224 */ /* 0x000fc600078e0077 */
        /* <DEDUP_REMOVED lines=10> */
[----:B------:R-:W-:Y:S01]  /*139f0*/  FADD.FTZ R7, R188, R47 ;  /* 0x0000002fbc077221 */ /* 0x000fe20000010000 */
[-CC-:B------:R-:W-:Y:S01]  /*13a00*/  FFMA.FTZ R10, R11, R0.reuse, -R20.reuse ;  /* 0x000000000b0a7223 */ /* 0x180fe20000010814 */
[----:B------:R-:W-:Y:S01]  /*13a10*/  MUFU.EX2 R189, R189 ;  /* 0x000000bd00bd7308 */ /* 0x000fe20000000800 */
[-CC-:B------:R-:W-:Y:S01]  /*13a20*/  FFMA.FTZ R187, R15, R0.reuse, -R20.reuse ;  /* 0x000000000fbb7223 */ /* 0x180fe20000010814 */
[----:B------:R-:W-:Y:S01]  /*13a30*/  FADD.FTZ R28, R190, R7 ;  /* 0x00000007be1c7221 */ /* 0x000fe20000010000 */
[-CC-:B------:R-:W-:Y:S01]  /*13a40*/  FFMA.FTZ R12, R25, R0.reuse, -R20.reuse ;  /* 0x00000000190c7223 */ /* 0x180fe20000010814 */
[-CC-:B------:R-:W-:Y:S01]  /*13a50*/  FFMA.FTZ R181, R27, R0.reuse, -R20.reuse ;  /* 0x000000001bb57223 */ /* 0x180fe20000010814 */
[-C--:B------:R-:W-:Y:S01]  /*13a60*/  FFMA.FTZ R14, R29, R0.reuse, -R20 ;  /* 0x000000001d0e7223 */ /* 0x080fe20000010814 */
[----:B-1----:R-:W-:Y:S01]  /*13a70*/  FADD.FTZ R7, R49, R28 ;  /* 0x0000001c31077221 */ /* 0x002fe20000010000 */
[-CC-:B------:R-:W-:Y:S01]  /*13a80*/  FFMA.FTZ R183, R31, R0.reuse, -R20.reuse ;  /* 0x000000001fb77223 */ /* 0x180fe20000010814 */
[----:B------:R-:W0:Y:S01]  /*13a90*/  MUFU.EX2 R6, R6 ;  /* 0x0000000600067308 */ /* 0x000e220000000800 */
[-CC-:B------:R-:W-:Y:S01]  /*13aa0*/  FFMA.FTZ R24, R33, R0.reuse, -R20.reuse ;  /* 0x0000000021187223 */ /* 0x180fe20000010814 */
[----:B---3--:R-:W-:Y:S01]  /*13ab0*/  FADD.FTZ R28, R184, R7 ;  /* 0x00000007b81c7221 */ /* 0x008fe20000010000 */
[-CC-:B------:R-:W-:Y:S01]  /*13ac0*/  FFMA.FTZ R177, R35, R0.reuse, -R20.reuse ;  /* 0x0000000023b17223 */ /* 0x180fe20000010814 */
[-CC-:B------:R-:W-:Y:S01]  /*13ad0*/  FFMA.FTZ R26, R37, R0.reuse, -R20.reuse ;  /* 0x00000000251a7223 */ /* 0x180fe20000010814 */
[-C--:B------:R-:W-:Y:S01]  /*13ae0*/  FFMA.FTZ R179, R39, R0.reuse, -R20 ;  /* 0x0000000027b37223 */ /* 0x080fe20000010814 */
[----:B----4-:R-:W-:Y:S01]  /*13af0*/  FADD.FTZ R9, R51, R28 ;  /* 0x0000001c33097221 */ /* 0x010fe20000010000 */
[-CC-:B------:R-:W-:Y:S01]  /*13b00*/  FFMA.FTZ R28, R41, R0.reuse, -R20.reuse ;  /* 0x00000000291c7223 */ /* 0x180fe20000010814 */
[----:B------:R-:W1:Y:S01]  /*13b10*/  MUFU.EX2 R191, R191 ;  /* 0x000000bf00bf7308 */ /* 0x000e620000000800 */
[-CC-:B------:R-:W-:Y:S01]  /*13b20*/  FFMA.FTZ R173, R45, R0.reuse, -R20.reuse ;  /* 0x000000002dad7223 */ /* 0x180fe20000010814 */
[----:B-----5:R-:W-:Y:S01]  /*13b30*/  FADD.FTZ R32, R186, R9 ;  /* 0x00000009ba207221 */ /* 0x020fe20000010000 */
[-CC-:B------:R-:W-:Y:S01]  /*13b40*/  FFMA.FTZ R53, R53, R0.reuse, -R20.reuse ;  /* 0x0000000035357223 */ /* 0x180fe20000010814 */
[-CC-:B------:R-:W-:Y:S01]  /*13b50*/  FFMA.FTZ R57, R57, R0.reuse, -R20.reuse ;  /* 0x0000000039397223 */ /* 0x180fe20000010814 */
[-C--:B------:R-:W-:Y:S01]  /*13b60*/  FFMA.FTZ R63, R63, R0.reuse, -R20 ;  /* 0x000000003f3f7223 */ /* 0x080fe20000010814 */
[----:B--2---:R-:W-:Y:S01]  /*13b70*/  FADD.FTZ R9, R55, R32 ;  /* 0x0000002037097221 */ /* 0x004fe20000010000 */
[-C--:B------:R-:W-:Y:S01]  /*13b80*/  FFMA.FTZ R61, R61, R0.reuse, -R20 ;  /* 0x000000003d3d7223 */ /* 0x080fe20000010814 */
[----:B------:R-:W2:Y:S01]  /*13b90*/  MUFU.EX2 R8, R8 ;  /* 0x0000000800087308 */ /* 0x000ea20000000800 */
[----:B0-----:R-:W-:Y:S01]  /*13ba0*/  FADD.FTZ R30, R189, R6 ;  /* 0x00000006bd1e7221 */ /* 0x001fe20000010000 */
[-CC-:B------:R-:W-:Y:S01]  /*13bb0*/  FFMA.FTZ R65, R65, R0.reuse, -R20.reuse ;  /* 0x0000000041417223 */ /* 0x180fe20000010814 */
[----:B------:R-:W-:Y:S01]  /*13bc0*/  FFMA.FTZ R67, R67, R0, -R20 ;  /* 0x0000000043437223 */ /* 0x000fe20000010814 */
[----:B------:R-:W-:Y:S01]  /*13bd0*/  F2FP.BF16.F32.PACK_AB R189, R6, R189 ;  /* 0x000000bd06bd723e */ /* 0x000fe200000010ff */
[--C-:B------:R-:W-:Y:S01]  /*13be0*/  IMAD.MOV.U32 R45, RZ, RZ, R119.reuse ;  /* 0x000000ffff2d7224 */ /* 0x100fe200078e0077 */
[----:B------:R-:W-:Y:S01]  /*13bf0*/  F2FP.BF16.F32.PACK_AB R188, R47, R188 ;  /* 0x000000bc2fbc723e */ /* 0x000fe200000010ff */
[--C-:B------:R-:W-:Y:S01]  /*13c00*/  IMAD.MOV.U32 R47, RZ, RZ, R119.reuse ;  /* 0x000000ffff2f7224 */ /* 0x100fe200078e0077 */
[----:B------:R-:W0:Y:S01]  /*13c10*/  MUFU.EX2 R185, R185 ;  /* 0x000000b900b97308 */ /* 0x000e220000000800 */
[----:B-1----:R-:W-:Y:S01]  /*13c20*/  FADD.FTZ R7, R191, R30 ;  /* 0x0000001ebf077221 */ /* 0x002fe20000010000 */
[----:B------:R-:W-:Y:S01]  /*13c30*/  F2FP.BF16.F32.PACK_AB R190, R49, R190 ;  /* 0x000000be31be723e */ /* 0x000fe200000010ff */
[--C-:B------:R-:W-:Y:S01]  /*13c40*/  IMAD.MOV.U32 R41, RZ, RZ, R119.reuse ;  /* 0x000000ffff297224 */ /* 0x100fe200078e0077 */
[----:B------:R-:W-:Y:S01]  /*13c50*/  F2FP.BF16.F32.PACK_AB R184, R51, R184 ;  /* 0x000000b833b8723e */ /* 0x000fe200000010ff */
[--C-:B------:R-:W-:Y:S01]  /*13c60*/  IMAD.MOV.U32 R51, RZ, RZ, R119.reuse ;  /* 0x000000ffff337224 */ /* 0x100fe200078e0077 */
[----:B------:R-:W-:Y:S01]  /*13c70*/  F2FP.BF16.F32.PACK_AB R186, R55, R186 ;  /* 0x000000ba37ba723e */ /* 0x000fe200000010ff */
[----:B------:R-:W-:Y:S01]  /*13c80*/  IMAD.MOV.U32 R55, RZ, RZ, R119 ;  /* 0x000000ffff377224 */ /* 0x000fe200078e0077 */
[----:B------:R-:W1:Y:S01]  /*13c90*/  MUFU.EX2 R10, R10 ;  /* 0x0000000a000a7308 */ /* 0x000e620000000800 */
[C---:B--2---:R-:W-:Y:S01]  /*13ca0*/  FADD.FTZ R30, R8.reuse, R7 ;  /* 0x00000007081e7221 */ /* 0x044fe20000010000 */
[----:B------:R-:W-:Y:S01]  /*13cb0*/  F2FP.BF16.F32.PACK_AB R191, R8, R191 ;  /* 0x000000bf08bf723e */ /* 0x000fe200000010ff */
[----:B------:R-:W-:Y:S01]  /*13cc0*/  VIADD R8, R116, 0xfffffffe ;  /* 0xfffffffe74087836 */ /* 0x000fe20000000000 */
[----:B------:R-:W-:Y:S01]  /*13cd0*/  MOV R49, R119 ;  /* 0x0000007700317202 */ /* 0x000fe20000000f00 */
[----:B------:R-:W-:-:S02]  /*13ce0*/  IMAD.MOV.U32 R116, RZ, RZ, R119 ;  /* 0x000000ffff747224 */ /* 0x000fc400078e0077 */
[----:B------:R-:W-:Y:S01]  /*13cf0*/  IMAD.MOV.U32 R39, RZ, RZ, R119 ;  /* 0x000000ffff277224 */ /* 0x000fe200078e0077 */
[----:B------:R-:W2:Y:S01]  /*13d00*/  MUFU.EX2 R187, R187 ;  /* 0x000000bb00bb7308 */ /* 0x000ea20000000800 */
[----:B0-----:R-:W-:Y:S01]  /*13d10*/  FADD.FTZ R7, R185, R30 ;  /* 0x0000001eb9077221 */ /* 0x001fe20000010000 */
[----:B------:R-:W-:Y:S01]  /*13d20*/  FADD.FTZ R30, R180, R9 ;  /* 0x00000009b41e7221 */ /* 0x000fe20000010000 */
[----:B------:R-:W-:Y:S01]  /*13d30*/  ISETP.GE.AND P1, PT, R8, R222, PT ;  /* 0x000000de0800720c */ /* 0x000fe20003f26270 */
[----:B------:R-:W-:Y:S01]  /*13d40*/  IMAD.MOV.U32 R37, RZ, RZ, R119 ;  /* 0x000000ffff257224 */ /* 0x000fe200078e0077 */
[C---:B------:R-:W-:Y:S01]  /*13d50*/  F2FP.BF16.F32.PACK_AB R180, R59.reuse, R180 ;  /* 0x000000b43bb4723e */ /* 0x040fe200000010ff */
[----:B------:R-:W-:Y:S01]  /*13d60*/  FADD.FTZ R9, R59, R30 ;  /* 0x0000001e3b097221 */ /* 0x000fe20000010000 */
[----:B------:R-:W-:Y:S01]  /*13d70*/  FFMA.FTZ R30, R43, R0, -R20 ;  /* 0x000000002b1e7223 */ /* 0x000fe20000010814 */
[----:B------:R-:W0:Y:S01]  /*13d80*/  MUFU.EX2 R12, R12 ;  /* 0x0000000c000c7308 */ /* 0x000e220000000800 */
[----:B-1----:R-:W-:Y:S01]  /*13d90*/  FADD.FTZ R32, R10, R7 ;  /* 0x000000070a207221 */ /* 0x002fe20000010000 */
[----:B------:R-:W-:Y:S01]  /*13da0*/  FADD.FTZ R34, R182, R9 ;  /* 0x00000009b6227221 */ /* 0x000fe20000010000 */
[----:B------:R-:W-:Y:S01]  /*13db0*/  F2FP.BF16.F32.PACK_AB R182, R69, R182 ;  /* 0x000000b645b6723e */ /* 0x000fe200000010ff */
[--C-:B------:R-:W-:Y:S01]  /*13dc0*/  IMAD.MOV.U32 R59, RZ, RZ, R119.reuse ;  /* 0x000000ffff3b7224 */ /* 0x100fe200078e0077 */
[----:B------:R-:W-:Y:S01]  /*13dd0*/  F2FP.BF16.F32.PACK_AB R185, R10, R185 ;  /* 0x000000b90ab9723e */ /* 0x000fe200000010ff */
[----:B------:R-:W-:-:S02]  /*13de0*/  IMAD.MOV.U32 R43, RZ, RZ, R119 ;  /* 0x000000ffff2b7224 */ /* 0x000fc400078e0077 */
[----:B------:R-:W1:Y:S01]  /*13df0*/  MUFU.EX2 R181, R181 ;  /* 0x000000b500b57308 */ /* 0x000e620000000800 */
[----:B--2---:R-:W-:Y:S01]  /*13e00*/  FADD.FTZ R7, R187, R32 ;  /* 0x00000020bb077221 */ /* 0x004fe20000010000 */
[--C-:B------:R-:W-:Y:S02]  /*13e10*/  IMAD.MOV.U32 R35, RZ, RZ, R119.reuse ;  /* 0x000000ffff237224 */ /* 0x100fe400078e0077 */
[--C-:B------:R-:W-:Y:S02]  /*13e20*/  IMAD.MOV.U32 R33, RZ, RZ, R119.reuse ;  /* 0x000000ffff217224 */ /* 0x100fe400078e0077 */
[----:B------:R-:W-:Y:S02]  /*13e30*/  IMAD.MOV.U32 R31, RZ, RZ, R119 ;  /* 0x000000ffff1f7224 */ /* 0x000fe400078e0077 */
[----:B------:R-:W2:Y:S01]  /*13e40*/  MUFU.EX2 R14, R14 ;  /* 0x0000000e000e7308 */ /* 0x000ea20000000800 */
[C---:B0-----:R-:W-:Y:S01]  /*13e50*/  FADD.FTZ R32, R12.reuse, R7 ;  /* 0x000000070c207221 */ /* 0x041fe20000010000 */
[----:B------:R-:W-:Y:S01]  /*13e60*/  FADD.FTZ R7, R69, R34 ;  /* 0x0000002245077221 */ /* 0x000fe20000010000 */
[----:B------:R-:W-:Y:S01]  /*13e70*/  F2FP.BF16.F32.PACK_AB R187, R12, R187 ;  /* 0x000000bb0cbb723e */ /* 0x000fe200000010ff */
[----:B------:R-:W-:-:S02]  /*13e80*/  IMAD.MOV.U32 R69, RZ, RZ, R119 ;  /* 0x000000ffff457224 */ /* 0x000fc400078e0077 */
[----:B------:R-:W-:Y:S01]  /*13e90*/  FADD.FTZ R34, R176, R7 ;  /* 0x00000007b0227221 */ /* 0x000fe20000010000 */
[--C-:B------:R-:W-:Y:S01]  /*13ea0*/  IMAD.MOV.U32 R29, RZ, RZ, R119.reuse ;  /* 0x000000ffff1d7224 */ /* 0x100fe200078e0077 */
[----:B------:R-:W0:Y:S01]  /*13eb0*/  MUFU.EX2 R183, R183 ;  /* 0x000000b700b77308 */ /* 0x000e220000000800 */
[----:B-1----:R-:W-:Y:S01]  /*13ec0*/  FADD.FTZ R3, R181, R32 ;  /* 0x00000020b5037221 */ /* 0x002fe20000010000 */
[--C-:B------:R-:W-:Y:S02]  /*13ed0*/  IMAD.MOV.U32 R27, RZ, RZ, R119.reuse ;  /* 0x000000ffff1b7224 */ /* 0x100fe400078e0077 */
[----:B------:R-:W-:-:S04]  /*13ee0*/  IMAD.MOV.U32 R25, RZ, RZ, R119 ;  /* 0x000000ffff197224 */ /* 0x000fc800078e0077 */
[----:B------:R-:W1:Y:S01]  /*13ef0*/  MUFU.EX2 R71, R71 ;  /* 0x0000004700477308 */ /* 0x000e620000000800 */
[C---:B--2---:R-:W-:Y:S01]  /*13f00*/  FADD.FTZ R32, R14.reuse, R3 ;  /* 0x000000030e207221 */ /* 0x044fe20000010000 */
[----:B------:R-:W-:-:S06]  /*13f10*/  F2FP.BF16.F32.PACK_AB R181, R14, R181 ;  /* 0x000000b50eb5723e */ /* 0x000fcc00000010ff */
[----:B------:R-:W2:Y:S01]  /*13f20*/  MUFU.EX2 R24, R24 ;  /* 0x0000001800187308 */ /* 0x000ea20000000800 */
[----:B0-----:R-:W-:-:S07]  /*13f30*/  FADD.FTZ R3, R183, R32 ;  /* 0x00000020b7037221 */ /* 0x001fce0000010000 */
[----:B------:R-:W0:Y:S01]  /*13f40*/  MUFU.EX2 R178, R178 ;  /* 0x000000b200b27308 */ /* 0x000e220000000800 */
[C---:B-1----:R-:W-:Y:S01]  /*13f50*/  FADD.FTZ R7, R71.reuse, R34 ;  /* 0x0000002247077221 */ /* 0x042fe20000010000 */
[----:B------:R-:W-:Y:S01]  /*13f60*/  F2FP.BF16.F32.PACK_AB R176, R71, R176 ;  /* 0x000000b047b0723e */ /* 0x000fe200000010ff */
[----:B------:R-:W-:-:S05]  /*13f70*/  IMAD.MOV.U32 R71, RZ, RZ, R119 ;  /* 0x000000ffff477224 */ /* 0x000fca00078e0077 */
[----:B------:R-:W1:Y:S01]  /*13f80*/  MUFU.EX2 R177, R177 ;  /* 0x000000b100b17308 */ /* 0x000e620000000800 */
[C---:B--2---:R-:W-:Y:S01]  /*13f90*/  FADD.FTZ R34, R24.reuse, R3 ;  /* 0x0000000318227221 */ /* 0x044fe20000010000 */
[----:B------:R-:W-:Y:S01]  /*13fa0*/  F2FP.BF16.F32.PACK_AB R183, R24, R183 ;  /* 0x000000b718b7723e */ /* 0x000fe200000010ff */
[----:B------:R-:W-:-:S05]  /*13fb0*/  IMAD.MOV.U32 R24, RZ, RZ, R119 ;  /* 0x000000ffff187224 */ /* 0x000fca00078e0077 */
[----:B------:R-:W2:Y:S01]  /*13fc0*/  MUFU.EX2 R73, R73 ;  /* 0x0000004900497308 */ /* 0x000ea20000000800 */
[----:B0-----:R-:W-:-:S07]  /*13fd0*/  FADD.FTZ R36, R178, R7 ;  /* 0x00000007b2247221 */ /* 0x001fce0000010000 */
[----:B------:R-:W0:Y:S01]  /*13fe0*/  MUFU.EX2 R26, R26 ;  /* 0x0000001a001a7308 */ /* 0x000e220000000800 */
[----:B-1----:R-:W-:-:S07]  /*13ff0*/  FADD.FTZ R3, R177, R34 ;  /* 0x00000022b1037221 */ /* 0x002fce0000010000 */
[----:B------:R-:W1:Y:S01]  /*14000*/  MUFU.EX2 R172, R172 ;  /* 0x000000ac00ac7308 */ /* 0x000e620000000800 */
[C---:B--2---:R-:W-:Y:S01]  /*14010*/  FADD.FTZ R7, R73.reuse, R36 ;  /* 0x0000002449077221 */ /* 0x044fe20000010000 */
[----:B------:R-:W-:Y:S01]  /*14020*/  F2FP.BF16.F32.PACK_AB R178, R73, R178 ;  /* 0x000000b249b2723e */ /* 0x000fe200000010ff */
[----:B------:R-:W-:-:S05]  /*14030*/  IMAD.MOV.U32 R73, RZ, RZ, R119 ;  /* 0x000000ffff497224 */ /* 0x000fca00078e0077 */
[----:B------:R-:W2:Y:S01]  /*14040*/  MUFU.EX2 R179, R179 ;  /* 0x000000b300b37308 */ /* 0x000ea20000000800 */
[C---:B0-----:R-:W-:Y:S01]  /*14050*/  FADD.FTZ R20, R26.reuse, R3 ;  /* 0x000000031a147221 */ /* 0x041fe20000010000 */
[----:B------:R-:W-:Y:S01]  /*14060*/  F2FP.BF16.F32.PACK_AB R177, R26, R177 ;  /* 0x000000b11ab1723e */ /* 0x000fe200000010ff */
[----:B------:R-:W-:-:S05]  /*14070*/  IMAD.MOV.U32 R26, RZ, RZ, R119 ;  /* 0x000000ffff1a7224 */ /* 0x000fca00078e0077 */
[----:B------:R-:W0:Y:S01]  /*14080*/  MUFU.EX2 R75, R75 ;  /* 0x0000004b004b7308 */ /* 0x000e220000000800 */
[----:B-1----:R-:W-:-:S07]  /*14090*/  FADD.FTZ R34, R172, R7 ;  /* 0x00000007ac227221 */ /* 0x002fce0000010000 */
[----:B------:R-:W1:Y:S01]  /*140a0*/  MUFU.EX2 R28, R28 ;  /* 0x0000001c001c7308 */ /* 0x000e620000000800 */
[----:B--2---:R-:W-:-:S07]  /*140b0*/  FADD.FTZ R3, R179, R20 ;  /* 0x00000014b3037221 */ /* 0x004fce0000010000 */
[----:B------:R-:W2:Y:S01]  /*140c0*/  MUFU.EX2 R174, R174 ;  /* 0x000000ae00ae7308 */ /* 0x000ea20000000800 */
[C---:B0-----:R-:W-:Y:S01]  /*140d0*/  FADD.FTZ R7, R75.reuse, R34 ;  /* 0x000000224b077221 */ /* 0x041fe20000010000 */
[----:B------:R-:W-:Y:S01]  /*140e0*/  F2FP.BF16.F32.PACK_AB R172, R75, R172 ;  /* 0x000000ac4bac723e */ /* 0x000fe200000010ff */
[----:B------:R-:W-:-:S05]  /*140f0*/  IMAD.MOV.U32 R75, RZ, RZ, R119 ;  /* 0x000000ffff4b7224 */ /* 0x000fca00078e0077 */
[----:B------:R-:W0:Y:S01]  /*14100*/  MUFU.EX2 R173, R173 ;  /* 0x000000ad00ad7308 */ /* 0x000e220000000800 */
[C---:B-1----:R-:W-:Y:S01]  /*14110*/  FADD.FTZ R34, R28.reuse, R3 ;  /* 0x000000031c227221 */ /* 0x042fe20000010000 */
[----:B------:R-:W-:Y:S01]  /*14120*/  F2FP.BF16.F32.PACK_AB R179, R28, R179 ;  /* 0x000000b31cb3723e */ /* 0x000fe200000010ff */
[----:B------:R-:W-:-:S05]  /*14130*/  IMAD.MOV.U32 R28, RZ, RZ, R119 ;  /* 0x000000ffff1c7224 */ /* 0x000fca00078e0077 */
[----:B------:R-:W1:Y:S01]  /*14140*/  MUFU.EX2 R77, R77 ;  /* 0x0000004d004d7308 */ /* 0x000e620000000800 */
[----:B--2---:R-:W-:-:S07]  /*14150*/  FADD.FTZ R36, R174, R7 ;  /* 0x00000007ae247221 */ /* 0x004fce0000010000 */
        /* <DEDUP_REMOVED lines=12> */
[----:B------:R0:W3:Y:S01]  /*14220*/  MUFU.EX2 R32, R57 ;  /* 0x0000003900207308 */ /* 0x0000e20000000800 */
[----:B-1----:R-:W-:-:S07]  /*14230*/  FADD.FTZ R3, R53, R34 ;  /* 0x0000002235037221 */ /* 0x002fce0000010000 */
[----:B------:R-:W1:Y:S01]  /*14240*/  MUFU.EX2 R63, R63 ;  /* 0x0000003f003f7308 */ /* 0x000e620000000800 */
[C---:B--2---:R-:W-:Y:S01]  /*14250*/  FADD.FTZ R7, R79.reuse, R36 ;  /* 0x000000244f077221 */ /* 0x044fe20000010000 */
[----:B------:R-:W-:Y:S01]  /*14260*/  F2FP.BF16.F32.PACK_AB R168, R79, R168 ;  /* 0x000000a84fa8723e */ /* 0x000fe200000010ff */
[--C-:B------:R-:W-:Y:S02]  /*14270*/  IMAD.MOV.U32 R79, RZ, RZ, R119.reuse ;  /* 0x000000ffff4f7224 */ /* 0x100fe400078e0077 */
[----:B0-----:R-:W-:-:S03]  /*14280*/  IMAD.MOV.U32 R57, RZ, RZ, R119 ;  /* 0x000000ffff397224 */ /* 0x001fc600078e0077 */
[----:B------:R0:W2:Y:S01]  /*14290*/  MUFU.EX2 R20, R61 ;  /* 0x0000003d00147308 */ /* 0x0000a20000000800 */
[C---:B---3--:R-:W-:Y:S01]  /*142a0*/  FADD.FTZ R36, R32.reuse, R3 ;  /* 0x0000000320247221 */ /* 0x048fe20000010000 */
[----:B------:R-:W-:Y:S01]  /*142b0*/  F2FP.BF16.F32.PACK_AB R175, R32, R53 ;  /* 0x0000003520af723e */ /* 0x000fe200000010ff */
[----:B------:R-:W-:Y:S01]  /*142c0*/  IMAD.MOV.U32 R53, RZ, RZ, R119 ;  /* 0x000000ffff357224 */ /* 0x000fe200078e0077 */
[----:B------:R-:W-:-:S04]  /*142d0*/  MOV R32, R119 ;  /* 0x0000007700207202 */ /* 0x000fc80000000f00 */
[----:B------:R-:W3:Y:S01]  /*142e0*/  MUFU.EX2 R170, R170 ;  /* 0x000000aa00aa7308 */ /* 0x000ee20000000800 */
[----:B-1----:R-:W-:Y:S01]  /*142f0*/  FADD.FTZ R3, R63, R36 ;  /* 0x000000243f037221 */ /* 0x002fe20000010000 */
[--C-:B0-----:R-:W-:Y:S02]  /*14300*/  IMAD.MOV.U32 R61, RZ, RZ, R119.reuse ;  /* 0x000000ffff3d7224 */ /* 0x101fe400078e0077 */
[----:B------:R-:W-:-:S04]  /*14310*/  IMAD.MOV.U32 R36, RZ, RZ, R119 ;  /* 0x000000ffff247224 */ /* 0x000fc800078e0077 */
[----:B------:R-:W0:Y:S01]  /*14320*/  MUFU.EX2 R65, R65 ;  /* 0x0000004100417308 */ /* 0x000e220000000800 */
[C---:B--2---:R-:W-:Y:S01]  /*14330*/  FADD.FTZ R6, R20.reuse, R3 ;  /* 0x0000000314067221 */ /* 0x044fe20000010000 */
[----:B------:R-:W-:Y:S01]  /*14340*/  F2FP.BF16.F32.PACK_AB R169, R20, R63 ;  /* 0x0000003f14a9723e */ /* 0x000fe200000010ff */
[----:B------:R-:W-:Y:S02]  /*14350*/  IMAD.MOV.U32 R3, RZ, RZ, 0x3f800000 ;  /* 0x3f800000ff037424 */ /* 0x000fe400078e00ff */
[----:B------:R-:W-:-:S03]  /*14360*/  IMAD.MOV.U32 R63, RZ, RZ, R119 ;  /* 0x000000ffff3f7224 */ /* 0x000fc600078e0077 */
[----:B------:R-:W1:Y:S01]  /*14370*/  MUFU.EX2 R81, R81 ;  /* 0x0000005100517308 */ /* 0x000e620000000800 */
[----:B---3--:R-:W-:Y:S01]  /*14380*/  FADD.FTZ R216, R170, R7 ;  /* 0x00000007aad87221 */ /* 0x008fe20000010000 */
[----:B------:R-:W-:-:S06]  /*14390*/  IMAD.MOV.U32 R7, RZ, RZ, 0x3f800000 ;  /* 0x3f800000ff077424 */ /* 0x000fcc00078e00ff */
[----:B------:R2:W3:Y:S01]  /*143a0*/  MUFU.EX2 R34, R67 ;  /* 0x0000004300227308 */ /* 0x0004e20000000800 */
[----:B0-----:R-:W-:Y:S01]  /*143b0*/  FADD.FTZ R215, R65, R6 ;  /* 0x0000000641d77221 */ /* 0x001fe20000010000 */
[C---:B-1----:R-:W-:Y:S01]  /*143c0*/  FADD.FTZ R216, R81.reuse, R216 ;  /* 0x000000d851d87221 */ /* 0x042fe20000010000 */
[----:B------:R-:W-:Y:S01]  /*143d0*/  F2FP.BF16.F32.PACK_AB R170, R81, R170 ;  /* 0x000000aa51aa723e */ /* 0x000fe200000010ff */
[--C-:B------:R-:W-:Y:S02]  /*143e0*/  IMAD.MOV.U32 R81, RZ, RZ, R119.reuse ;  /* 0x000000ffff517224 */ /* 0x100fe400078e0077 */
[----:B--2---:R-:W-:Y:S02]  /*143f0*/  IMAD.MOV.U32 R67, RZ, RZ, R119 ;  /* 0x000000ffff437224 */ /* 0x004fe400078e0077 */
[C---:B---3--:R-:W-:Y:S01]  /*14400*/  FADD.FTZ R215, R34.reuse, R215 ;  /* 0x000000d722d77221 */ /* 0x048fe20000010000 */
[----:B------:R-:W-:Y:S01]  /*14410*/  F2FP.BF16.F32.PACK_AB R171, R34, R65 ;  /* 0x0000004122ab723e */ /* 0x000fe200000010ff */
[----:B------:R-:W-:-:S02]  /*14420*/  IMAD.MOV.U32 R65, RZ, RZ, R119 ;  /* 0x000000ffff417224 */ /* 0x000fc400078e0077 */
        /* <DEDUP_REMOVED lines=54> */
[----:B------:R-:W-:-:S07]  /*14790*/  CS2R R24, SRZ ;  /* 0x0000000000187805 */ /* 0x000fce000001ff00 */
.L_x_3910:
[----:B------:R-:W-:-:S04]  /*147a0*/  ISETP.NE.AND P1, PT, R6, 0x1, PT ;  /* 0x000000010600780c */ /* 0x000fc80003f25270 */
[----:B------:R-:W-:-:S04]  /*147b0*/  SEL R221, RZ, 0x1, P1 ;  /* 0x00000001ffdd7807 */ /* 0x000fc80000800000 */
[----:B------:R-:W-:Y:S01]  /*147c0*/  LOP3.LUT R221, R11, R221, RZ, 0x3c, !PT ;  /* 0x000000dd0bdd7212 */ /* 0x000fe200078e3cff */
[----:B------:R-:W-:Y:S06]  /*147d0*/  @!P0 BRA `(.L_x_3898) ;  /* 0x0000000000048947 */ /* 0x000fec0003800000 */
[----:B------:R-:W-:Y:S01]  /*147e0*/  BPT.TRAP 0x1 ;  /* 0x000000040000795c */ /* 0x000fe20000300000 */
.L_x_3898:
        /* <DEDUP_REMOVED lines=8> */
.L_x_3899:
[----:B------:R-:W-:Y:S01]  /*14870*/  IMAD R126, R210, 0x900, R223 ;  /* 0x00000900d27e7824 */ /* 0x000fe200078e02df */
[----:B------:R-:W-:Y:S03]  /*14880*/  BSSY B1, `(.L_x_3900) ;  /* 0x0000006000017945 */ /* 0x000fe60003800000 */
[C---:B------:R-:W-:Y:S01]  /*14890*/  VIADD R124, R126.reuse, 0x2 ;  /* 0x000000027e7c7836 */ /* 0x040fe20000000000 */
[----:B------:R-:W-:Y:S01]  /*148a0*/  IADD3 R123, R126, 0x4, RZ ;  /* 0x000000047e7b7810 */ /* 0x000fe20007ffe0ff */
[----:B-1----:R-:W-:Y:S06]  /*148b0*/  @P1 BRA `(.L_x_3901) ;  /* 0x0000000000081947 */ /* 0x002fec0003800000 */
[----:B------:R-:W1:Y:S02]  /*148c0*/  SYNCS.PHASECHK.TRANS64.TRYWAIT P1, [R0+URZ+0x30830], R4 ;  /* 0x03083004000075a7 */ /* 0x000e64000802017f */
[----:B-1----:R-:W-:Y:S05]  /*148d0*/  @!P1 BRA `(.L_x_3902) ;  /* 0x000000f400b09947 */ /* 0x002fea0003800000 */
.L_x_3901:
[----:B------:R-:W-:Y:S05]  /*148e0*/  BSYNC B1 ;  /* 0x0000000000017941 */ /* 0x000fea0003800000 */
.L_x_3900:
[----:B------:R-:W2:Y:S04]  /*148f0*/  LDL.64 R128, [R1+0x38] ;  /* 0x0000380001807983 */ /* 0x000ea80000100a00 */
[----:B------:R3:W-:Y:S04]  /*14900*/  STL.64 [R1+0x128], R10 ;  /* 0x0001280a01007387 */ /* 0x0007e80000100a00 */
[----:B---3--:R-:W3:Y:S01]  /*14910*/  LDL.64 R10, [R1+0x30] ;  /* 0x00003000010a7983 */ /* 0x008ee20000100a00 */
[----:B------:R-:W-:Y:S01]  /*14920*/  IMAD.MOV.U32 R120, RZ, RZ, R126 ;  /* 0x000000ffff787224 */ /* 0x000fe200078e007e */
[----:B------:R-:W-:Y:S01]  /*14930*/  MOV R15, UR38 ;  /* 0x00000026000f7c02 */ /* 0x000fe20008000f00 */
[----:B------:R-:W-:Y:S01]  /*14940*/  VIADD R122, R126, 0x6 ;  /* 0x000000067e7a7836 */ /* 0x000fe20000000000 */
[----:B------:R-:W-:Y:S01]  /*14950*/  MOV R5, UR50 ;  /* 0x0000003200057c02 */ /* 0x000fe20008000f00 */
[----:B------:R-:W-:Y:S01]  /*14960*/  IMAD.MOV.U32 R121, RZ, RZ, 0x40000040 ;  /* 0x40000040ff797424 */ /* 0x000fe200078e00ff */
[----:B------:R-:W-:Y:S01]  /*14970*/  R2UR UR46, R120 ;  /* 0x00000000782e72ca */ /* 0x000fe200000e0000 */
[----:B------:R-:W-:Y:S01]  /*14980*/  IMAD.MOV.U32 R120, RZ, RZ, R124 ;  /* 0x000000ffff787224 */ /* 0x000fe200078e007c */
[----:B------:R-:W-:Y:S01]  /*14990*/  R2UR UR50, R122 ;  /* 0x000000007a3272ca */ /* 0x000fe200000e0000 */
[C---:B------:R-:W-:Y:S01]  /*149a0*/  VIADD R122, R126.reuse, 0x302 ;  /* 0x000003027e7a7836 */ /* 0x040fe20000000000 */
[----:B------:R-:W-:Y:S01]  /*149b0*/  MOV R213, UR45 ;  /* 0x0000002d00d57c02 */ /* 0x000fe20008000f00 */
[----:B------:R-:W-:Y:S01]  /*149c0*/  VIADD R124, R126, 0x304 ;  /* 0x000003047e7c7836 */ /* 0x000fe20000000000 */
[----:B------:R-:W-:Y:S01]  /*149d0*/  R2UR UR42, R120 ;  /* 0x00000000782a72ca */ /* 0x000fe200000e0000 */
[----:B------:R-:W-:Y:S01]  /*149e0*/  IMAD.MOV.U32 R120, RZ, RZ, R123 ;  /* 0x000000ffff787224 */ /* 0x000fe200078e007b */
[----:B------:R-:W-:Y:S01]  /*149f0*/  R2UR UR30, R122 ;  /* 0x000000007a1e72ca */ /* 0x000fe200000e0000 */
[----:B------:R-:W-:Y:S01]  /*14a00*/  VIADD R122, R126, 0x600 ;  /* 0x000006007e7a7836 */ /* 0x000fe20000000000 */
[----:B01----:R-:W-:Y:S01]  /*14a10*/  MOV R4, UR44 ;  /* 0x0000002c00047c02 */ /* 0x003fe20008000f00 */
[----:B------:R-:W-:Y:S01]  /*14a20*/  IMAD.MOV.U32 R123, RZ, RZ, 0x40000040 ;  /* 0x40000040ff7b7424 */ /* 0x000fe200078e00ff */
[----:B------:R-:W-:Y:S01]  /*14a30*/  R2UR UR38, R120 ;  /* 0x00000000782672ca */ /* 0x000fe200000e0000 */
[----:B------:R-:W-:Y:S01]  /*14a40*/  VIADD R120, R126, 0x300 ;  /* 0x000003007e787836 */ /* 0x000fe20000000000 */
[C---:B------:R-:W-:Y:S01]  /*14a50*/  R2UR UR47, R121.reuse ;  /* 0x00000000792f72ca */ /* 0x040fe200000e0000 */
[----:B------:R-:W-:Y:S01]  /*14a60*/  IMAD.MOV.U32 R125, RZ, RZ, 0x40000040 ;  /* 0x40000040ff7d7424 */ /* 0x000fe200078e00ff */
[----:B------:R-:W-:Y:S01]  /*14a70*/  R2UR UR26, R124 ;  /* 0x000000007c1a72ca */ /* 0x000fe200000e0000 */
[----:B------:R-:W-:Y:S01]  /*14a80*/  VIADD R124, R126, 0x602 ;  /* 0x000006027e7c7836 */ /* 0x000fe20000000000 */
[----:B------:R-:W-:Y:S01]  /*14a90*/  R2UR UR34, R120 ;  /* 0x00000000782272ca */ /* 0x000fe200000e0000 */
[----:B------:R-:W-:Y:S01]  /*14aa0*/  VIADD R120, R126, 0x306 ;  /* 0x000003067e787836 */ /* 0x000fe20000000000 */
[----:B------:R-:W-:Y:S01]  /*14ab0*/  R2UR UR18, R122 ;  /* 0x000000007a1272ca */ /* 0x000fe200000e0000 */
[----:B------:R-:W-:Y:S01]  /*14ac0*/  VIADD R122, R126, 0x606 ;  /* 0x000006067e7a7836 */ /* 0x000fe20000000000 */
[----:B------:R-:W-:Y:S01]  /*14ad0*/  MOV R14, UR39 ;  /* 0x00000027000e7c02 */ /* 0x000fe20008000f00 */
[----:B------:R0:W-:Y:S01]  /*14ae0*/  STL.64 [R1+0x120], R8 ;  /* 0x0001200801007387 */ /* 0x0001e20000100a00 */
[----:B------:R-:W-:Y:S01]  /*14af0*/  R2UR UR22, R120 ;  /* 0x00000000781672ca */ /* 0x000fe200000e0000 */
[----:B------:R-:W-:Y:S01]  /*14b00*/  VIADD R120, R126, 0x604 ;  /* 0x000006047e787836 */ /* 0x000fe20000000000 */
        /* <DEDUP_REMOVED lines=9> */
[----:B0-----:R-:W4:Y:S01]  /*14ba0*/  LDL.64 R8, [R1+0x20] ;  /* 0x0000200001087983 */ /* 0x001f220000100a00 */
        /* <DEDUP_REMOVED lines=18> */
[----:B------:R-:W-:Y:S01]  /*14cd0*/  MOV R211, UR41 ;  /* 0x0000002900d37c02 */ /* 0x000fe20008000f00 */
        /* <DEDUP_REMOVED lines=87> */
[----:B--2---:R-:W-:-:S02]  /*15250*/  R2UR UR44, R128 ;  /* 0x00000000802c72ca */ /* 0x004fc400000e0000 */
[----:B------:R-:W-:Y:S02]  /*15260*/  R2UR UR45, R129 ;  /* 0x00000000812d72ca */ /* 0x000fe400000e0000 */
[----:B------:R-:W-:-:S11]  /*15270*/  WARPGROUP.ARRIVE ;  /* 0x00000000000079c5 */ /* 0x000fd60000000000 */
[----:B------:R-:W-:Y:S01]  /*15280*/  HGMMA.64x96x16.F32.BF16 R120, gdesc[UR44], RZ, !UPT, gsb0 ;  /* 0x016000002c7879f0 */ /* 0x000fe2000c0018ff */
[----:B---3--:R-:W-:Y:S02]  /*15290*/  R2UR UR40, R10 ;  /* 0x000000000a2872ca */ /* 0x008fe400000e0000 */
[----:B------:R-:W-:Y:S02]  /*152a0*/  R2UR UR41, R11 ;  /* 0x000000000b2972ca */ /* 0x000fe400000e0000 */
[----:B------:R-:W-:Y:S01]  /*152b0*/  R2UR UR45, R213 ;  /* 0x00000000d52d72ca */ /* 0x000fe200000e0000 */
[----:B------:R0:W5:Y:S01]  /*152c0*/  LDL.LU.64 R10, [R1+0x128] ;  /* 0x00012800010a7983 */ /* 0x0001620000300a00 */
[----:B------:R-:W-:Y:S02]  /*152d0*/  WARPGROUP.DEPBAR.LE gsb0, 0x0 ;  /* 0x00008000000079c5 */ /* 0x000fe40000010000 */
[----:B------:R-:W-:-:S07]  /*152e0*/  WARPGROUP.ARRIVE ;  /* 0x00000000000079c5 */ /* 0x000fce0000000000 */
[----:B------:R-:W-:Y:S01]  /*152f0*/  HGMMA.64x96x16.F32.BF16 R120, gdesc[UR40], R120, gsb0 ;  /* 0x01600000287879f0 */ /* 0x000fe20008001878 */
[----:B------:R-:W-:Y:S02]  /*15300*/  R2UR UR40, R212 ;  /* 0x00000000d42872ca */ /* 0x000fe400000e0000 */
[----:B------:R-:W2:Y:S01]  /*15310*/  LDL.64 R212, [R1+0x28] ;  /* 0x0000280001d47983 */ /* 0x000ea20000100a00 */
[----:B------:R-:W-:Y:S02]  /*15320*/  WARPGROUP.DEPBAR.LE gsb0, 0x0 ;  /* 0x00008000000079c5 */ /* 0x000fe40000010000 */
[----:B------:R-:W-:Y:S01]  /*15330*/  WARPGROUP.ARRIVE ;  /* 0x00000000000079c5 */ /* 0x000fe20000000000 */
[----:B--2---:R-:W-:Y:S02]  /*15340*/  R2UR UR36, R212 ;  /* 0x00000000d42472ca */ /* 0x004fe400000e0000 */
[----:B------:R-:W-:Y:S02]  /*15350*/  R2UR UR37, R213 ;  /* 0x00000000d52572ca */ /* 0x000fe400000e0000 */
[----:B------:R-:W2:Y:S11]  /*15360*/  LDL.64 R212, [R1+0x8] ;  /* 0x0000080001d47983 */ /* 0x000eb60000100a00 */
[----:B------:R-:W-:Y:S01]  /*15370*/  HGMMA.64x96x16.F32.BF16 R120, gdesc[UR36], R120, gsb0 ;  /* 0x01600000247879f0 */ /* 0x000fe20008001878 */
[----:B------:R-:W-:-:S02]  /*15380*/  R2UR UR37, R20 ;  /* 0x00000000142572ca */ /* 0x000fc400000e0000 */
[----:B------:R-:W-:Y:S02]  /*15390*/  R2UR UR36, R21 ;  /* 0x00000000152472ca */ /* 0x000fe400000e0000 */
[----:B------:R-:W3:Y:S01]  /*153a0*/  LDL.64 R20, [R1+0x18] ;  /* 0x0000180001147983 */ /* 0x000ee20000100a00 */
[----:B------:R-:W-:Y:S02]  /*153b0*/  R2UR UR39, R14 ;  /* 0x000000000e2772ca */ /* 0x000fe400000e0000 */
[----:B------:R-:W-:Y:S02]  /*153c0*/  R2UR UR38, R15 ;  /* 0x000000000f2672ca */ /* 0x000fe400000e0000 */
[----:B------:R-:W2:Y:S01]  /*153d0*/  LDL.64 R14, [R1+0x10] ;  /* 0x00001000010e7983 */ /* 0x000ea20000100a00 */
[----:B----4-:R-:W-:Y:S02]  /*153e0*/  R2UR UR48, R8 ;  /* 0x00000000083072ca */ /* 0x010fe400000e0000 */
[----:B------:R-:W-:Y:S01]  /*153f0*/  R2UR UR49, R9 ;  /* 0x00000000093172ca */ /* 0x000fe200000e0000 */
[----:B------:R-:W-:Y:S01]  /*15400*/  UMOV UR20, UR56 ;  /* 0x0000003800147c82 */ /* 0x000fe20008000000 */
[----:B------:R-:W-:Y:S01]  /*15410*/  UMOV UR21, UR57 ;  /* 0x0000003900157c82 */ /* 0x000fe20008000000 */
[----:B------:R-:W-:Y:S01]  /*15420*/  UMOV UR16, UR52 ;  /* 0x0000003400107c82 */ /* 0x000fe20008000000 */
[----:B------:R-:W-:Y:S01]  /*15430*/  UMOV UR17, UR53 ;  /* 0x0000003500117c82 */ /* 0x000fe20008000000 */
[----:B------:R-:W-:Y:S01]  /*15440*/  R2UR UR44, R4 ;  /* 0x00000000042c72ca */ /* 0x000fe200000e0000 */
[----:B------:R0:W5:Y:S01]  /*15450*/  LDL.LU.64 R8, [R1+0x120] ;  /* 0x0001200001087983 */ /* 0x0001620000300a00 */
[----:B------:R-:W-:-:S02]  /*15460*/  WARPGROUP.DEPBAR.LE gsb0, 0x0 ;  /* 0x00008000000079c5 */ /* 0x000fc40000010000 */
[----:B------:R-:W-:-:S06]  /*15470*/  WARPGROUP.ARRIVE ;  /* 0x00000000000079c5 */ /* 0x000fcc0000000000 */
[----:B------:R-:W-:Y:S03]  /*15480*/  HGMMA.64x96x16.F32.BF16 R120, gdesc[UR48], R120, gsb0 ;  /* 0x01600000307879f0 */ /* 0x000fe60008001878 */
[----:B------:R-:W-:Y:S02]  /*15490*/  WARPGROUP.DEPBAR.LE gsb0, 0x0 ;  /* 0x00008000000079c5 */ /* 0x000fe40000010000 */
[----:B------:R-:W-:Y:S01]  /*154a0*/  WARPGROUP.ARRIVE ;  /* 0x00000000000079c5 */ /* 0x000fe20000000000 */
[----:B---3--:R-:W-:Y:S02]  /*154b0*/  R2UR UR32, R20 ;  /* 0x00000000142072ca */ /* 0x008fe400000e0000 */
[----:B------:R-:W-:-:S13]  /*154c0*/  R2UR UR33, R21 ;  /* 0x00000000152172ca */ /* 0x000fda00000e0000 */
[----:B------:R-:W-:Y:S01]  /*154d0*/  HGMMA.64x96x16.F32.BF16 R120, gdesc[UR32], R120, gsb0 ;  /* 0x01600000207879f0 */ /* 0x000fe20008001878 */
[----:B--2---:R-:W-:Y:S02]  /*154e0*/  R2UR UR28, R14 ;  /* 0x000000000e1c72ca */ /* 0x004fe400000e0000 */
[----:B------:R-:W-:Y:S02]  /*154f0*/  R2UR UR29, R15 ;  /* 0x000000000f1d72ca */ /* 0x000fe400000e0000 */
[----:B------:R-:W-:Y:S02]  /*15500*/  R2UR UR24, R212 ;  /* 0x00000000d41872ca */ /* 0x000fe400000e0000 */
[----:B------:R-:W-:Y:S01]  /*15510*/  R2UR UR25, R213 ;  /* 0x00000000d51972ca */ /* 0x000fe200000e0000 */
        /* <DEDUP_REMOVED lines=12> */
[----:B------:R-:W-:Y:S01]  /*155e0*/  UMOV UR12, UR44 ;  /* 0x0000002c000c7c82 */ /* 0x000fe20008000000 */
[----:B------:R-:W-:Y:S01]  /*155f0*/  UMOV UR13, UR45 ;  /* 0x0000002d000d7c82 */ /* 0x000fe20008000000 */
[----:B------:R-:W-:Y:S01]  /*15600*/  R2UR UR41, R211 ;  /* 0x00000000d32972ca */ /* 0x000fe200000e0000 */
[----:B------:R-:W-:Y:S02]  /*15610*/  WARPGROUP.DEPBAR.LE gsb0, 0x0 ;  /* 0x00008000000079c5 */ /* 0x000fe40000010000 */
[----:B------:R-:W-:-:S06]  /*15620*/  WARPGROUP.ARRIVE ;  /* 0x00000000000079c5 */ /* 0x000fcc0000000000 */
[----:B------:R-:W-:Y:S01]  /*15630*/  HGMMA.64x96x16.F32.BF16 R120, gdesc[UR12], R120, gsb0 ;  /* 0x016000000c7879f0 */ /* 0x000fe20008001878 */
[----:B------:R-:W-:-:S03]  /*15640*/  UMOV UR4, UR40 ;  /* 0x0000002800047c82 */ /* 0x000fc60008000000 */
[----:B------:R-:W-:Y:S01]  /*15650*/  UMOV UR5, UR41 ;  /* 0x0000002900057c82 */ /* 0x000fe20008000000 */
        /* <DEDUP_REMOVED lines=9> */
[----:B------:R-:W-:Y:S02]  /*156f0*/  R2UR UR49, R12 ;  /* 0x000000000c3172ca */ /* 0x000fe400000e0000 */
[----:B------:R-:W-:Y:S01]  /*15700*/  R2UR UR48, R13 ;  /* 0x000000000d3072ca */ /* 0x000fe200000e0000 */
[----:B------:R-:W-:Y:S01]  /*15710*/  FMUL.FTZ R119, R119, R3 ;  /* 0x0000000377777220 */ /* 0x000fe20000410000 */
[----:B------:R-:W-:Y:S02]  /*15720*/  WARPGROUP.DEPBAR.LE gsb0, 0x0 ;  /* 0x00008000000079c5 */ /* 0x000fe40000010000 */
[----:B0-----:R-:W-:Y:S11]  /*15730*/  @!P0 BRA `(.L_x_3903) ;  /* 0x0000000000048947 */ /* 0x001ff60003800000 */
[----:B------:R-:W-:Y:S01]  /*15740*/  BPT.TRAP 0x1 ;  /* 0x000000040000795c */ /* 0x000fe20000300000 */
.L_x_3903:
[----:B-----5:R-:W-:Y:S01]  /*15750*/  SHF.L.U32 R3, R11, 0x1f, RZ ;  /* 0x0000001f0b037819 */ /* 0x020fe200000006ff */
[----:B------:R-:W-:-:S04]  /*15760*/  IMAD R11, R6, 0x8, R2 ;  /* 0x00000008060b7824 */ /* 0x000fc800078e0202 */
[----:B------:R0:W1:Y:S01]  /*15770*/  SYNCS.PHASECHK.TRANS64.TRYWAIT P1, [R11+URZ+0x30850], R3 ;  /* 0x030850030b0075a7 */ /* 0x000062000802017f */
[----:B------:R-:W-:Y:S05]  /*15780*/  @!P0 BRA `(.L_x_3904) ;  /* 0x0000000000048947 */ /* 0x000fea0003800000 */
[----:B------:R-:W-:Y:S01]  /*15790*/  BPT.TRAP 0x1 ;  /* 0x000000040000795c */ /* 0x000fe20000300000 */
.L_x_3904:
[----:B------:R-:W-:Y:S04]  /*157a0*/  BSSY B1, `(.L_x_3905) ;  /* 0x0000004000017945 */ /* 0x000fe80003800000 */
[----:B-1----:R-:W-:Y:S05]  /*157b0*/  @P1 BRA `(.L_x_3906) ;  /* 0x0000000000081947 */ /* 0x002fea0003800000 */
[----:B------:R-:W1:Y:S02]  /*157c0*/  SYNCS.PHASECHK.TRANS64.TRYWAIT P1, [R11+URZ+0x30850], R3 ;  /* 0x030850030b0075a7 */ /* 0x000e64000802017f */
[----:B-1----:R-:W-:Y:S05]  /*157d0*/  @!P1 BRA `(.L_x_3907) ;  /* 0x000000e800049947 */ /* 0x002fea0003800000 */
.L_x_3906:
[----:B------:R-:W-:Y:S05]  /*157e0*/  BSYNC B1 ;  /* 0x0000000000017941 */ /* 0x000fea0003800000 */
.L_x_3905:
[----:B01----:R-:W-:Y:S01]  /*157f0*/  IADD3 R3, R2, 0x400, RZ ;  /* 0x0000040002037810 */ /* 0x003fe20007ffe0ff */
[----:B------:R-:W-:Y:S01]  /*15800*/  IMAD.MOV.U32 R5, RZ, RZ, 0x40000040 ;  /* 0x40000040ff057424 */ /* 0x000fe200078e00ff */
[----:B------:R-:W-:Y:S01]  /*15810*/  WARPGROUP.ARRIVE ;  /* 0x00000000000079c5 */ /* 0x000fe20000000000 */
        /* <DEDUP_REMOVED lines=25> */
[C---:B------:R-:W-:Y:S01]  /*159b0*/  VIADD R6, R4.reuse, 0x200 ;  /* 0x0000020004067836 */ /* 0x040fe20000000000 */
[----:B------:R-:W-:Y:S01]  /*159c0*/  R2UR UR7, R7 ;  /* 0x00000000070772ca */ /* 0x000fe200000e0000 */
[----:B------:R-:W-:Y:S02]  /*159d0*/  IMAD.MOV.U32 R7, RZ, RZ, 0x40000040 ;  /* 0x40000040ff077424 */ /* 0x000fe400078e00ff */
[----:B------:R-:W-:Y:S01]  /*159e0*/  VIADD R4, R4, 0x280 ;  /* 0x0000028004047836 */ /* 0x000fe20000000000 */
[----:B------:R-:W-:Y:S02]  /*159f0*/  WARPGROUP.DEPBAR.LE gsb0, 0x0 ;  /* 0x00008000000079c5 */ /* 0x000fe40000010000 */
[----:B------:R-:W-:-:S11]  /*15a00*/  WARPGROUP.ARRIVE ;  /* 0x00000000000079c5 */ /* 0x000fd60000000000 */
[----:B------:R-:W-:Y:S01]  /*15a10*/  HGMMA.64x192x16.F32.BF16 R24, R176, gdesc[UR4].tnspB, R24, gsb0 ;  /* 0x42e00004b0187df0 */ /* 0x000fe20008001818 */
[----:B------:R-:W-:Y:S02]  /*15a20*/  R2UR UR6, R6 ;  /* 0x00000000060672ca */ /* 0x000fe400000e0000 */
[----:B------:R-:W-:Y:S01]  /*15a30*/  R2UR UR7, R7 ;  /* 0x00000000070772ca */ /* 0x000fe200000e0000 */
[----:B------:R-:W-:Y:S02]  /*15a40*/  WARPGROUP.DEPBAR.LE gsb0, 0x0 ;  /* 0x00008000000079c5 */ /* 0x000fe40000010000 */
[----:B------:R-:W-:-:S14]  /*15a50*/  WARPGROUP.ARRIVE ;  /* 0x00000000000079c5 */ /* 0x000fdc0000000000 */
[----:B------:R-:W-:Y:S01]  /*15a60*/  HGMMA.64x192x16.F32.BF16 R24, R172, gdesc[UR4].tnspB, R24, gsb0 ;  /* 0x42e00004ac187df0 */ /* 0x000fe20008001818 */
[----:B------:R-:W-:Y:S02]  /*15a70*/  R2UR UR6, R4 ;  /* 0x00000000040672ca */ /* 0x000fe400000e0000 */
[----:B------:R-:W-:Y:S01]  /*15a80*/  R2UR UR7, R5 ;  /* 0x00000000050772ca */ /* 0x000fe200000e0000 */
[----:B------:R-:W-:Y:S02]  /*15a90*/  WARPGROUP.DEPBAR.LE gsb0, 0x0 ;  /* 0x00008000000079c5 */ /* 0x000fe40000010000 */
[----:B------:R-:W-:-:S14]  /*15aa0*/  WARPGROUP.ARRIVE ;  /* 0x00000000000079c5 */ /* 0x000fdc0000000000 */
[----:B------:R-:W-:Y:S03]  /*15ab0*/  HGMMA.64x192x16.F32.BF16 R24, R168, gdesc[UR4].tnspB, R24, gsb0 ;  /* 0x42e00004a8187df0 */ /* 0x000fe60008001818 */
[----:B------:R-:W-:Y:S02]  /*15ac0*/  WARPGROUP.DEPBAR.LE gsb0, 0x0 ;  /* 0x00008000000079c5 */ /* 0x000fe40000010000 */
[----:B------:R-:W-:Y:S05]  /*15ad0*/  @!P0 BRA `(.L_x_3908) ;  /* 0x0000000000048947 */ /* 0x000fea0003800000 */
[----:B------:R-:W-:Y:S01]  /*15ae0*/  BPT.TRAP 0x1 ;  /* 0x000000040000795c */ /* 0x000fe20000300000 */
.L_x_3908:
[----:B------:R-:W-:Y:S01]  /*15af0*/  FMUL.FTZ R3, R120, UR38 ;  /* 0x0000002678037c20 */ /* 0x000fe20008410000 */
[----:B------:R-:W-:Y:S01]  /*15b00*/  FMUL.FTZ R7, R121, UR38 ;  /* 0x0000002679077c20 */ /* 0x000fe20008410000 */
[----:B------:R-:W-:Y:S01]  /*15b10*/  FMUL.FTZ R13, R124, UR38 ;  /* 0x000000267c0d7c20 */ /* 0x000fe20008410000 */
[----:B------:R-:W-:Y:S01]  /*15b20*/  FMUL.FTZ R14, R125, UR38 ;  /* 0x000000267d0e7c20 */ /* 0x000fe20008410000 */
[----:B------:R-:W-:Y:S02]  /*15b30*/  VIADD R0, R0, 0x30840 ;  /* 0x0003084000007836 */ /* 0x000fe40000000000 */
[----:B------:R-:W-:Y:S01]  /*15b40*/  FMUL.FTZ R15, R128, UR38 ;  /* 0x00000026800f7c20 */ /* 0x000fe20008410000 */
[----:B------:R-:W0:Y:S01]  /*15b50*/  MUFU.TANH R3, R3 ;  /* 0x0000000300037308 */ /* 0x000e220000002400 */
[----:B------:R-:W-:Y:S01]  /*15b60*/  FMUL.FTZ R20, R129, UR38 ;  /* 0x0000002681147c20 */ /* 0x000fe20008410000 */
[----:B------:R-:W-:Y:S01]  /*15b70*/  FMUL.FTZ R21, R132, UR38 ;  /* 0x0000002684157c20 */ /* 0x000fe20008410000 */
[----:B------:R-:W-:Y:S01]  /*15b80*/  PRMT R0, R224, 0x654, R0 ;  /* 0x00000654e0007816 */ /* 0x000fe20000000000 */
[----:B------:R-:W-:Y:S01]  /*15b90*/  FMUL.FTZ R120, R133, UR38 ;  /* 0x0000002685787c20 */ /* 0x000fe20008410000 */
[----:B------:R-:W-:Y:S01]  /*15ba0*/  FMUL.FTZ R121, R136, UR38 ;  /* 0x0000002688797c20 */ /* 0x000fe20008410000 */
[----:B------:R-:W-:Y:S01]  /*15bb0*/  FMUL.FTZ R12, R123, UR38 ;  /* 0x000000267b0c7c20 */ /* 0x000fe20008410000 */
[----:B------:R0:W-:Y:S01]  /*15bc0*/  SYNCS.ARRIVE.TRANS64.RED.A1T0 RZ, [R0+URZ], RZ ;  /* 0x000000ff00ff79a7 */ /* 0x0001e2000810043f */
        /* <DEDUP_REMOVED lines=86> */
[----:B--2---:R-:W-:-:S05]  /*16130*/  FMNMX.FTZ R5, R148, R0, !PT ;  /* 0x0000000094057209 */ /* 0x004fca0007810000 */
[----:B------:R-:W2:Y:S02]  /*16140*/  SHFL.BFLY PT, R0, R5, 0x2, 0x1f ;  /* 0x0c401f0005007f89 */ /* 0x000ea400000e0000 */
[----:B------:R-:W3:Y:S08]  /*16150*/  MUFU.TANH R126, R126 ;  /* 0x0000007e007e7308 */ /* 0x000ef00000002400 */
[----:B------:R-:W4:Y:S08]  /*16160*/  MUFU.TANH R127, R127 ;  /* 0x0000007f007f7308 */ /* 0x000f300000002400 */
[----:B------:R-:W5:Y:S01]  /*16170*/  MUFU.TANH R130, R130 ;  /* 0x0000008200827308 */ /* 0x000f620000002400 */
[----:B--2---:R-:W-:-:S07]  /*16180*/  FMNMX.FTZ R5, R5, R0, !PT ;  /* 0x0000000005057209 */ /* 0x004fce0007810000 */
[----:B------:R-:W2:Y:S01]  /*16190*/  MUFU.TANH R131, R131 ;  /* 0x0000008300837308 */ /* 0x000ea20000002400 */
[----:B------:R-:W0:Y:S07]  /*161a0*/  SHFL.BFLY PT, R0, R5, 0x1, 0x1f ;  /* 0x0c201f0005007f89 */ /* 0x000e2e00000e0000 */
[----:B------:R-:W2:Y:S08]  /*161b0*/  MUFU.TANH R134, R134 ;  /* 0x0000008600867308 */ /* 0x000eb00000002400 */
[----:B------:R-:W2:Y:S08]  /*161c0*/  MUFU.TANH R135, R135 ;  /* 0x0000008700877308 */ /* 0x000eb00000002400 */
[----:B------:R-:W2:Y:S01]  /*161d0*/  MUFU.TANH R138, R138 ;  /* 0x0000008a008a7308 */ /* 0x000ea20000002400 */
[----:B0-----:R-:W-:-:S02]  /*161e0*/  FMNMX.FTZ R5, R5, R0, !PT ;  /* 0x0000000005057209 */ /* 0x001fc40007810000 */
[----:B------:R-:W-:-:S05]  /*161f0*/  FMNMX.FTZ R0, R6, R9, !PT ;  /* 0x0000000906007209 */ /* 0x000fca0007810000 */
[----:B------:R-:W0:Y:S01]  /*16200*/  MUFU.TANH R139, R139 ;  /* 0x0000008b008b7308 */ /* 0x000e220000002400 */
[----:B-1----:R-:W-:Y:S01]  /*16210*/  FMNMX.FTZ R0, R12, R0, !PT ;  /* 0x000000000c007209 */ /* 0x002fe20007810000 */
[----:B------:R-:W-:-:S03]  /*16220*/  FADD.FTZ R161, -R5, R10 ;  /* 0x0000000a05a17221 */ /* 0x000fc60000010100 */
[----:B---3--:R-:W-:-:S03]  /*16230*/  FMNMX.FTZ R0, R126, R0, !PT ;  /* 0x000000007e007209 */ /* 0x008fc60007810000 */
[----:B------:R-:W1:Y:S01]  /*16240*/  MUFU.TANH R142, R142 ;  /* 0x0000008e008e7308 */ /* 0x000e620000002400 */
[----:B----4-:R-:W-:-:S04]  /*16250*/  FMNMX.FTZ R0, R127, R0, !PT ;  /* 0x000000007f007209 */ /* 0x010fc80007810000 */
[----:B-----5:R-:W-:-:S03]  /*16260*/  FMNMX.FTZ R0, R130, R0, !PT ;  /* 0x0000000082007209 */ /* 0x020fc60007810000 */
[----:B------:R-:W3:Y:S01]  /*16270*/  MUFU.TANH R143, R143 ;  /* 0x0000008f008f7308 */ /* 0x000ee20000002400 */
[----:B--2---:R-:W-:-:S04]  /*16280*/  FMNMX.FTZ R0, R131, R0, !PT ;  /* 0x0000000083007209 */ /* 0x004fc80007810000 */
[----:B------:R-:W-:-:S03]  /*16290*/  FMNMX.FTZ R0, R134, R0, !PT ;  /* 0x0000000086007209 */ /* 0x000fc60007810000 */
[----:B------:R-:W2:Y:S01]  /*162a0*/  MUFU.TANH R146, R146 ;  /* 0x0000009200927308 */ /* 0x000ea20000002400 */
[----:B------:R-:W-:-:S04]  /*162b0*/  FMNMX.FTZ R0, R135, R0, !PT ;  /* 0x0000000087007209 */ /* 0x000fc80007810000 */
[----:B------:R-:W-:-:S03]  /*162c0*/  FMNMX.FTZ R0, R138, R0, !PT ;  /* 0x000000008a007209 */ /* 0x000fc60007810000 */
[----:B------:R-:W4:Y:S01]  /*162d0*/  MUFU.TANH R147, R147 ;  /* 0x0000009300937308 */ /* 0x000f220000002400 */
[----:B0-----:R-:W-:-:S04]  /*162e0*/  FMNMX.FTZ R0, R139, R0, !PT ;  /* 0x000000008b007209 */ /* 0x001fc80007810000 */
[----:B-1----:R-:W-:-:S03]  /*162f0*/  FMNMX.FTZ R0, R142, R0, !PT ;  /* 0x000000008e007209 */ /* 0x002fc60007810000 */
[----:B------:R-:W0:Y:S01]  /*16300*/  MUFU.TANH R149, R149 ;  /* 0x0000009500957308 */ /* 0x000e220000002400 */
[----:B---3--:R-:W-:-:S04]  /*16310*/  FMNMX.FTZ R0, R143, R0, !PT ;  /* 0x000000008f007209 */ /* 0x008fc80007810000 */
[----:B--2---:R-:W-:-:S03]  /*16320*/  FMNMX.FTZ R0, R146, R0, !PT ;  /* 0x0000000092007209 */ /* 0x004fc60007810000 */
        /* <DEDUP_REMOVED lines=17> */
[----:B-1----:R-:W-:-:S04]  /*16440*/  FMNMX.FTZ R0, R156, R0, !PT ;  /* 0x000000009c007209 */ /* 0x002fc80007810000 */
[----:B--2---:R-:W-:-:S04]  /*16450*/  FMNMX.FTZ R0, R157, R0, !PT ;  /* 0x000000009d007209 */ /* 0x004fc80007810000 */
[----:B0-----:R-:W-:-:S05]  /*16460*/  FMNMX.FTZ R0, R158, R0, !PT ;  /* 0x000000009e007209 */ /* 0x001fca0007810000 */
[----:B------:R-:W0:Y:S02]  /*16470*/  SHFL.BFLY PT, R4, R0, 0x2, 0x1f ;  /* 0x0c401f0000047f89 */ /* 0x000e2400000e0000 */
        /* <DEDUP_REMOVED lines=19> */
[-C--:B0-----:R-:W-:Y:S01]  /*165b0*/  FMUL.FTZ R161, R4, R0.reuse ;  /* 0x0000000004a17220 */ /* 0x081fe20000410000 */
[-CC-:B------:R-:W-:Y:S01]  /*165c0*/  FFMA.FTZ R123, R123, R0.reuse, -R9.reuse ;  /* 0x000000007b7b7223 */ /* 0x180fe20000010809 */
[-CC-:B------:R-:W-:Y:S01]  /*165d0*/  FFMA.FTZ R122, R122, R0.reuse, -R9.reuse ;  /* 0x000000007a7a7223 */ /* 0x180fe20000010809 */
[-C--:B------:R-:W-:Y:S01]  /*165e0*/  FFMA.FTZ R124, R124, R0.reuse, -R9 ;  /* 0x000000007c7c7223 */ /* 0x080fe20000010809 */
[-CC-:B------:R-:W-:Y:S01]  /*165f0*/  FFMA.FTZ R6, R6, R0.reuse, -R161.reuse ;  /* 0x0000000006067223 */ /* 0x180fe200000108a1 */
[-CC-:B------:R-:W-:Y:S01]  /*16600*/  FFMA.FTZ R12, R12, R0.reuse, -R161.reuse ;  /* 0x000000000c0c7223 */ /* 0x180fe200000108a1 */
[-CC-:B------:R-:W-:Y:S01]  /*16610*/  FFMA.FTZ R126, R126, R0.reuse, -R161.reuse ;  /* 0x000000007e7e7223 */ /* 0x180fe200000108a1 */
[----:B------:R-:W0:Y:S01]  /*16620*/  MUFU.EX2 R10, R10 ;  /* 0x0000000a000a7308 */ /* 0x000e220000000800 */
[-CC-:B------:R-:W-:Y:S01]  /*16630*/  FFMA.FTZ R127, R127, R0.reuse, -R161.reuse ;  /* 0x000000007f7f7223 */ /* 0x180fe200000108a1 */
[-CC-:B------:R-:W-:Y:S01]  /*16640*/  FFMA.FTZ R130, R130, R0.reuse, -R161.reuse ;  /* 0x0000000082827223 */ /* 0x180fe200000108a1 */
[-CC-:B------:R-:W-:Y:S01]  /*16650*/  FFMA.FTZ R131, R131, R0.reuse, -R161.reuse ;  /* 0x0000000083837223 */ /* 0x180fe200000108a1 */
[-C--:B------:R-:W-:Y:S01]  /*16660*/  FFMA.FTZ R134, R134, R0.reuse, -R161 ;  /* 0x0000000086867223 */ /* 0x080fe200000108a1 */
        /* <DEDUP_REMOVED lines=10> */
[--C-:B------:R-:W-:Y:S01]  /*16710*/  FFMA.FTZ R144, R144, R0, -R9.reuse ;  /* 0x0000000090907223 */ /* 0x100fe20000010809 */
[----:B------:R-:W2:Y:S01]  /*16720*/  MUFU.EX2 R159, R159 ;  /* 0x0000009f009f7308 */ /* 0x000ea20000000800 */
[----:B0-----:R-:W-:Y:S01]  /*16730*/  FFMA.FTZ R216, R7, R216, R10 ;  /* 0x000000d807d87223 */ /* 0x001fe2000001000a */
[-CC-:B------:R-:W-:Y:S01]  /*16740*/  FFMA.FTZ R145, R145, R0.reuse, -R9.reuse ;  /* 0x0000000091917223 */ /* 0x180fe20000010809 */
[-C--:B------:R-:W-:Y:S01]  /*16750*/  FFMA.FTZ R9, R148, R0.reuse, -R9 ;  /* 0x0000000094097223 */ /* 0x080fe20000010809 */
[-CC-:B------:R-:W-:Y:S01]  /*16760*/  FFMA.FTZ R171, R158, R0.reuse, -R161.reuse ;  /* 0x000000009eab7223 */ /* 0x180fe200000108a1 */
[-CC-:B------:R-:W-:Y:S01]  /*16770*/  FFMA.FTZ R135, R135, R0.reuse, -R161.reuse ;  /* 0x0000000087877223 */ /* 0x180fe200000108a1 */
[-CC-:B------:R-:W-:Y:S01]  /*16780*/  FFMA.FTZ R138, R138, R0.reuse, -R161.reuse ;  /* 0x000000008a8a7223 */ /* 0x180fe200000108a1 */
[-CC-:B------:R-:W-:Y:S01]  /*16790*/  FFMA.FTZ R139, R139, R0.reuse, -R161.reuse ;  /* 0x000000008b8b7223 */ /* 0x180fe200000108a1 */
[----:B------:R-:W0:Y:S01]  /*167a0*/  MUFU.EX2 R12, R12 ;  /* 0x0000000c000c7308 */ /* 0x000e220000000800 */
[----:B-1----:R-:W-:Y:S01]  /*167b0*/  FFMA.FTZ R215, R3, R215, R6 ;  /* 0x000000d703d77223 */ /* 0x002fe20000010006 */
[-CC-:B------:R-:W-:Y:S01]  /*167c0*/  FFMA.FTZ R142, R142, R0.reuse, -R161.reuse ;  /* 0x000000008e8e7223 */ /* 0x180fe200000108a1 */
[-CC-:B------:R-:W-:Y:S01]  /*167d0*/  FFMA.FTZ R143, R143, R0.reuse, -R161.reuse ;  /* 0x000000008f8f7223 */ /* 0x180fe200000108a1 */
[-CC-:B------:R-:W-:Y:S01]  /*167e0*/  FFMA.FTZ R146, R146, R0.reuse, -R161.reuse ;  /* 0x0000000092927223 */ /* 0x180fe200000108a1 */
[-CC-:B------:R-:W-:Y:S01]  /*167f0*/  FFMA.FTZ R147, R147, R0.reuse, -R161.reuse ;  /* 0x0000000093937223 */ /* 0x180fe200000108a1 */
[-CC-:B------:R-:W-:Y:S01]  /*16800*/  FFMA.FTZ R149, R149, R0.reuse, -R161.reuse ;  /* 0x0000000095957223 */ /* 0x180fe200000108a1 */
[-CC-:B------:R-:W-:Y:S01]  /*16810*/  FFMA.FTZ R150, R150, R0.reuse, -R161.reuse ;  /* 0x0000000096967223 */ /* 0x180fe200000108a1 */
[----:B------:R-:W1:Y:S01]  /*16820*/  MUFU.EX2 R13, R13 ;  /* 0x0000000d000d7308 */ /* 0x000e620000000800 */
[----:B--2---:R-:W-:Y:S01]  /*16830*/  FADD.FTZ R148, R159, R216 ;  /* 0x000000d89f947221 */ /* 0x004fe20000010000 */
[-CC-:B------:R-:W-:Y:S01]  /*16840*/  FFMA.FTZ R151, R151, R0.reuse, -R161.reuse ;  /* 0x0000000097977223 */ /* 0x180fe200000108a1 */
[-CC-:B------:R-:W-:Y:S01]  /*16850*/  FFMA.FTZ R152, R152, R0.reuse, -R161.reuse ;  /* 0x0000000098987223 */ /* 0x180fe200000108a1 */
[-CC-:B------:R-:W-:Y:S01]  /*16860*/  FFMA.FTZ R153, R153, R0.reuse, -R161.reuse ;  /* 0x0000000099997223 */ /* 0x180fe200000108a1 */
[-CC-:B------:R-:W-:Y:S01]  /*16870*/  FFMA.FTZ R154, R154, R0.reuse, -R161.reuse ;  /* 0x000000009a9a7223 */ /* 0x180fe200000108a1 */
[-CC-:B------:R-:W-:Y:S01]  /*16880*/  FFMA.FTZ R155, R155, R0.reuse, -R161.reuse ;  /* 0x000000009b9b7223 */ /* 0x180fe200000108a1 */
[-C--:B------:R-:W-:Y:S01]  /*16890*/  FFMA.FTZ R156, R156, R0.reuse, -R161 ;  /* 0x000000009c9c7223 */ /* 0x080fe200000108a1 */
[----:B------:R-:W2:Y:S01]  /*168a0*/  MUFU.EX2 R126, R126 ;  /* 0x0000007e007e7308 */ /* 0x000ea20000000800 */
[----:B0-----:R-:W-:Y:S01]  /*168b0*/  FADD.FTZ R158, R12, R215 ;  /* 0x000000d70c9e7221 */ /* 0x001fe20000010000 */
[----:B------:R-:W-:-:S06]  /*168c0*/  FFMA.FTZ R157, R157, R0, -R161 ;  /* 0x000000009d9d7223 */ /* 0x000fcc00000108a1 */
        /* <DEDUP_REMOVED lines=88> */
.L_x_3909:
[C---:B------:R-:W-:Y:S01]  /*16e50*/  ISETP.GT.AND P1, PT, R8.reuse, R222, PT ;  /* 0x000000de0800720c */ /* 0x040fe20003f24270 */
[----:B------:R-:W-:Y:S01]  /*16e60*/  VIADD R11, R11, 0x30860 ;  /* 0x000308600b0b7836 */ /* 0x000fe20000000000 */
[----:B------:R-:W-:Y:S01]  /*16e70*/  F2FP.BF16.F32.PACK_AB R188, R159, R10 ;  /* 0x0000000a9fbc723e */ /* 0x000fe200000010ff */
[----:B------:R-:W-:Y:S01]  /*16e80*/  VIADD R8, R8, 0xffffffff ;  /* 0xffffffff08087836 */ /* 0x000fe20000000000 */
        /* <DEDUP_REMOVED lines=30> */
.L_x_3897:
[----:B------:R-:W-:Y:S05]  /*17070*/  BSYNC B0 ;  /* 0x0000000000007941 */ /* 0x000fea0003800000 */
.L_x_3896:
        /* <DEDUP_REMOVED lines=99> */
.L_x_3911:
[----:B------:R-:W-:Y:S01]  /*176b0*/  IMAD R6, R210, 0x8, R2 ;  /* 0x00000008d2067824 */ /* 0x000fe200078e0202 */
[----:B------:R-:W-:-:S04]  /*176c0*/  SHF.L.U32 R3, R221, 0x1f, RZ ;  /* 0x0000001fdd037819 */ /* 0x000fc800000006ff */
[----:B------:R0:W1:Y:S01]  /*176d0*/  SYNCS.PHASECHK.TRANS64.TRYWAIT P1, [R6+URZ+0x30850], R3 ;  /* 0x03085003060075a7 */ /* 0x000062000802017f */
[----:B------:R-:W-:Y:S05]  /*176e0*/  @!P0 BRA `(.L_x_3912) ;  /* 0x0000000000048947 */ /* 0x000fea0003800000 */
[----:B------:R-:W-:Y:S01]  /*176f0*/  BPT.TRAP 0x1 ;  /* 0x000000040000795c */ /* 0x000fe20000300000 */
.L_x_3912:
[----:B------:R-:W-:Y:S01]  /*17700*/  VIADD R2, R2, 0x400 ;  /* 0x0000040002027836 */ /* 0x000fe20000000000 */
[----:B------:R-:W-:Y:S04]  /*17710*/  BSSY B0, `(.L_x_3913) ;  /* 0x0000008000007945 */ /* 0x000fe80003800000 */
[----:B------:R-:W-:-:S04]  /*17720*/  SHF.R.U32.HI R2, RZ, 0x4, R2 ;  /* 0x00000004ff027819 */ /* 0x000fc80000011602 */
[----:B------:R-:W-:-:S04]  /*17730*/  LOP3.LUT R2, R2, 0x3fff, RZ, 0xc0, !PT ;  /* 0x00003fff02027812 */ /* 0x000fc800078ec0ff */
[----:B------:R-:W-:-:S05]  /*17740*/  LOP3.LUT R2, R2, 0x3000000, RZ, 0xfc, !PT ;  /* 0x0300000002027812 */ /* 0x000fca00078efcff */
[----:B------:R-:W-:Y:S01]  /*17750*/  IMAD R7, R210, 0x900, R2 ;  /* 0x00000900d2077824 */ /* 0x000fe200078e0202 */
[----:B-1----:R-:W-:Y:S06]  /*17760*/  @P1 BRA `(.L_x_3914) ;  /* 0x0000000000081947 */ /* 0x002fec0003800000 */
[----:B------:R-:W1:Y:S02]  /*17770*/  SYNCS.PHASECHK.TRANS64.TRYWAIT P1, [R6+URZ+0x30850], R3 ;  /* 0x03085003060075a7 */ /* 0x000e64000802017f */
[----:B-1----:R-:W-:Y:S05]  /*17780*/  @!P1 BRA `(.L_x_3915) ;  /* 0x000000c8002c9947 */ /* 0x002fea0003800000 */
.L_x_3914:
[----:B------:R-:W-:Y:S05]  /*17790*/  BSYNC B0 ;  /* 0x0000000000007941 */ /* 0x000fea0003800000 */
.L_x_3913:
[----:B------:R-:W-:Y:S01]  /*177a0*/  IMAD.MOV.U32 R2, RZ, RZ, R7 ;  /* 0x000000ffff027224 */ /* 0x000fe200078e0007 */
[----:B------:R-:W-:Y:S01]  /*177b0*/  WARPGROUP.ARRIVE ;  /* 0x00000000000079c5 */ /* 0x000fe20000000000 */
[----:B01----:R-:W-:Y:S01]  /*177c0*/  IMAD.MOV.U32 R3, RZ, RZ, 0x40000040 ;  /* 0x40000040ff037424 */ /* 0x003fe200078e00ff */
[----:B------:R-:W-:Y:S01]  /*177d0*/  MOV R121, RZ ;  /* 0x000000ff00797202 */ /* 0x000fe20000000f00 */
[----:B------:R-:W-:Y:S01]  /*177e0*/  IMAD.MOV.U32 R120, RZ, RZ, -0x800000 ;  /* 0xff800000ff787424 */ /* 0x000fe200078e00ff */
[----:B------:R-:W-:Y:S01]  /*177f0*/  R2UR UR6, R2 ;  /* 0x00000000020672ca */ /* 0x000fe200000e0000 */
[----:B------:R-:W-:Y:S01]  /*17800*/  VIADD R2, R7, 0x80 ;  /* 0x0000008007027836 */ /* 0x000fe20000000000 */
[----:B------:R-:W-:Y:S01]  /*17810*/  R2UR UR7, R3 ;  /* 0x00000000030772ca */ /* 0x000fe200000e0000 */
[----:B------:R-:W-:-:S12]  /*17820*/  IMAD.MOV.U32 R3, RZ, RZ, 0x40000040 ;  /* 0x40000040ff037424 */ /* 0x000fd800078e00ff */
        /* <DEDUP_REMOVED lines=31> */
[----:B------:R-:W0:Y:S04]  /*17a20*/  SHFL.BFLY PT, R2, R215, 0x2, 0x1f ;  /* 0x0c401f00d7027f89 */ /* 0x000e2800000e0000 */
[----:B------:R-:W1:Y:S01]  /*17a30*/  SHFL.BFLY PT, R3, R216, 0x2, 0x1f ;  /* 0x0c401f00d8037f89 */ /* 0x000e6200000e0000 */
[----:B0-----:R-:W-:Y:S01]  /*17a40*/  FADD.FTZ R7, R2, R215 ;  /* 0x000000d702077221 */ /* 0x001fe20000010000 */
[----:B-1----:R-:W-:-:S04]  /*17a50*/  FADD.FTZ R3, R3, R216 ;  /* 0x000000d803037221 */ /* 0x002fc80000010000 */
[----:B------:R-:W0:Y:S04]  /*17a60*/  SHFL.BFLY PT, R8, R7, 0x1, 0x1f ;  /* 0x0c201f0007087f89 */ /* 0x000e2800000e0000 */
[----:B------:R-:W1:Y:S01]  /*17a70*/  SHFL.BFLY PT, R2, R3, 0x1, 0x1f ;  /* 0x0c201f0003027f89 */ /* 0x000e6200000e0000 */
[----:B0-----:R-:W-:Y:S01]  /*17a80*/  FADD.FTZ R12, R7, R8 ;  /* 0x00000008070c7221 */ /* 0x001fe20000010000 */
[----:B-1----:R-:W-:-:S04]  /*17a90*/  FADD.FTZ R11, R3, R2 ;  /* 0x00000002030b7221 */ /* 0x002fc80000010000 */
[----:B------:R-:W-:Y:S01]  /*17aa0*/  FSETP.NE.FTZ.AND P2, PT, R12, RZ, PT ;  /* 0x000000ff0c00720b */ /* 0x000fe20003f55000 */
[----:B------:R-:W-:Y:S02]  /*17ab0*/  IMAD.MOV.U32 R2, RZ, RZ, RZ ;  /* 0x000000ffff027224 */ /* 0x000fe400078e00ff */
[----:B------:R-:W-:Y:S01]  /*17ac0*/  IMAD.MOV.U32 R3, RZ, RZ, -0x800000 ;  /* 0xff800000ff037424 */ /* 0x000fe200078e00ff */
[----:B------:R-:W-:-:S09]  /*17ad0*/  FSETP.NE.FTZ.AND P1, PT, R11, RZ, PT ;  /* 0x000000ff0b00720b */ /* 0x000fd20003f35000 */
[----:B------:R-:W0:Y:S04]  /*17ae0*/  @P2 MUFU.LG2 R10, R12 ;  /* 0x0000000c000a2308 */ /* 0x000e280000000c00 */
[C---:B------:R-:W-:Y:S01]  /*17af0*/  @P1 FMUL.FTZ R8, R0.reuse, 0.69314718246459960938 ;  /* 0x3f31721800081820 */ /* 0x040fe20000410000 */
[----:B------:R-:W-:-:S03]  /*17b00*/  @P2 FMUL.FTZ R0, R0, 0.69314718246459960938 ;  /* 0x3f31721800002820 */ /* 0x000fc60000410000 */
        /* <DEDUP_REMOVED lines=9> */
[----:B------:R-:W-:Y:S03]  /*17ba0*/  HGMMA.64x192x16.F32.BF16 R24, R168, gdesc[UR4].tnspB, R24, gsb0 ;  /* 0x42e00004a8187df0 */ /* 0x000fe60008001818 */
[----:B------:R-:W-:Y:S02]  /*17bb0*/  WARPGROUP.DEPBAR.LE gsb0, 0x0 ;  /* 0x00008000000079c5 */ /* 0x000fe40000010000 */
[----:B--23--:R-:W-:Y:S05]  /*17bc0*/  @!P0 BRA `(.L_x_3916) ;  /* 0x0000000000048947 */ /* 0x00cfea0003800000 */
[----:B------:R-:W-:Y:S01]  /*17bd0*/  BPT.TRAP 0x1 ;  /* 0x000000040000795c */ /* 0x000fe20000300000 */
.L_x_3916:
[----:B------:R-:W-:Y:S02]  /*17be0*/  VIADD R5, R6, 0x30860 ;  /* 0x0003086006057836 */ /* 0x000fe40000000000 */
[-C--:B------:R-:W-:Y:S01]  /*17bf0*/  FMUL.FTZ R4, R24, R121.reuse ;  /* 0x0000007918047220 */ /* 0x080fe20000410000 */
[----:B------:R-:W-:Y:S02]  /*17c00*/  VIADD R210, R210, 0x1 ;  /* 0x00000001d2d27836 */ /* 0x000fe40000000000 */
[-C--:B------:R-:W-:Y:S01]  /*17c10*/  FMUL.FTZ R12, R40, R121.reuse ;  /* 0x00000079280c7220 */ /* 0x080fe20000410000 */
[-C--:B------:R-:W-:Y:S01]  /*17c20*/  FMUL.FTZ R13, R41, R121.reuse ;  /* 0x00000079290d7220 */ /* 0x080fe20000410000 */
[----:B------:R-:W-:Y:S01]  /*17c30*/  PRMT R224, R224, 0x654, R5 ;  /* 0x00000654e0e07816 */ /* 0x000fe20000000005 */
[-C--:B------:R-:W-:Y:S01]  /*17c40*/  FMUL.FTZ R5, R25, R121.reuse ;  /* 0x0000007919057220 */ /* 0x080fe20000410000 */
[----:B------:R-:W-:Y:S01]  /*17c50*/  ISETP.NE.AND P1, PT, R210, 0x2, PT ;  /* 0x00000002d200780c */ /* 0x000fe20003f25270 */
[-C--:B------:R-:W-:Y:S01]  /*17c60*/  FMUL.FTZ R14, R44, R121.reuse ;  /* 0x000000792c0e7220 */ /* 0x080fe20000410000 */
[----:B------:R1:W-:Y:S01]  /*17c70*/  SYNCS.ARRIVE.TRANS64.RED.A1T0 RZ, [R224+URZ], RZ ;  /* 0x000000ffe0ff79a7 */ /* 0x0003e2000810043f */
[-C--:B------:R-:W-:Y:S01]  /*17c80*/  FMUL.FTZ R15, R45, R121.reuse ;  /* 0x000000792d0f7220 */ /* 0x080fe20000410000 */
[-C--:B------:R-:W-:Y:S01]  /*17c90*/  FMUL.FTZ R20, R48, R121.reuse ;  /* 0x0000007930147220 */ /* 0x080fe20000410000 */
[-C--:B------:R-:W-:Y:S01]  /*17ca0*/  FMUL.FTZ R21, R49, R121.reuse ;  /* 0x0000007931157220 */ /* 0x080fe20000410000 */
[-C--:B------:R-:W-:Y:S01]  /*17cb0*/  FMUL.FTZ R24, R52, R121.reuse ;  /* 0x0000007934187220 */ /* 0x080fe20000410000 */
[-C--:B------:R-:W-:Y:S01]  /*17cc0*/  FMUL.FTZ R25, R53, R121.reuse ;  /* 0x0000007935197220 */ /* 0x080fe20000410000 */
        /* <DEDUP_REMOVED lines=40> */
[-C--:B0-----:R-:W-:Y:S01]  /*17f50*/  FMUL.FTZ R26, R26, R2.reuse ;  /* 0x000000021a1a7220 */ /* 0x081fe20000410000 */
        /* <DEDUP_REMOVED lines=47> */
[----:B------:R-:W-:Y:S01]  /*18250*/  LOP3.LUT R221, R221, R0, RZ, 0x3c, !PT ;  /* 0x00000000dddd7212 */ /* 0x000fe200078e3cff */
[----:B------:R-:W-:Y:S01]  /*18260*/  VIADD R229, R229, 0x1 ;  /* 0x00000001e5e57836 */ /* 0x000fe20000000000 */
[----:B-1----:R-:W-:-:S07]  /*18270*/  SEL R210, R210, RZ, P1 ;  /* 0x000000ffd2d27207 */ /* 0x002fce0000800000 */
.L_x_3838:
[----:B------:R-:W0:Y:S08]  /*18280*/  S2UR UR4, SR_CgaCtaId ;  /* 0x00000000000479c3 */ /* 0x000e300000008800 */
[----:B------:R-:W-:Y:S01]  /*18290*/  BAR.SYNC.DEFER_BLOCKING 0x5, 0x180 ;  /* 0x0146000000007b1d */ /* 0x000fe20000010000 */
[----:B------:R-:W-:-:S05]  /*182a0*/  MOV R57, 0x400 ;  /* 0x0000040000397802 */ /* 0x000fca0000000f00 */
[----:B------:R-:W-:Y:S01]  /*182b0*/  BSSY B0, `(.L_x_3917) ;  /* 0x00003c0000007945 */ /* 0x000fe20003800000 */
[----:B0-----:R-:W-:-:S05]  /*182c0*/  IMAD.U32 R224, RZ, RZ, UR4 ;  /* 0x00000004ffe07e24 */ /* 0x001fca000f8e00ff */
[----:B------:R-:W-:-:S05]  /*182d0*/  LEA R2, R224, R57, 0x18 ;  /* 0x00000039e0027211 */ /* 0x000fca00078ec0ff */
[----:B------:R0:W1:Y:S01]  /*182e0*/  LDS.128 R136, [R2+0x308d0] ;  /* 0x0308d00002887984 */ /* 0x0000620000000c00 */
[----:B------:R-:W-:Y:S06]  /*182f0*/  BAR.ARV 0x4, 0x180 ;  /* 0x0106000000007b1d */ /* 0x000fec0000002000 */
[----:B------:R-:W-:Y:S05]  /*18300*/  @P0 BRA `(.L_x_3918) ;  /* 0x0000002c00840947 */ /* 0x000fea0003800000 */
[----:B------:R-:W2:Y:S01]  /*18310*/  LDL R0, [R1+0x114] ;  /* 0x0001140001007983 */ /* 0x000ea20000100800 */
[----:B------:R-:W3:Y:S01]  /*18320*/  S2R R57, SR_SWINHI ;  /* 0x0000000000397919 */ /* 0x000ee20000002f00 */
[----:B------:R-:W-:Y:S01]  /*18330*/  F2FP.BF16.F32.PACK_AB R58, R7, R6 ;  /* 0x00000006073a723e */ /* 0x000fe200000010ff */
[----:B------:R-:W-:Y:S01]  /*18340*/  ULDC.64 UR6, c[0x0][0xc00] ;  /* 0x0003000000067ab9 */ /* 0x000fe20000000a00 */
[----:B------:R-:W-:Y:S01]  /*18350*/  F2FP.BF16.F32.PACK_AB R59, R31, R30 ;  /* 0x0000001e1f3b723e */ /* 0x000fe200000010ff */
[----:B------:R-:W4:Y:S01]  /*18360*/  LDL.LU R133, [R1+0xa8] ;  /* 0x0000a80001857983 */ /* 0x000f220000300800 */
[----:B------:R-:W-:Y:S01]  /*18370*/  F2FP.BF16.F32.PACK_AB R62, R11, R10 ;  /* 0x0000000a0b3e723e */ /* 0x000fe200000010ff */
[----:B------:R-:W-:Y:S01]  /*18380*/  ULDC.64 UR4, c[0x0][0xc08] ;  /* 0x0003020000047ab9 */ /* 0x000fe20000000a00 */
[----:B------:R-:W-:Y:S01]  /*18390*/  F2FP.BF16.F32.PACK_AB R63, R39, R38 ;  /* 0x00000026273f723e */ /* 0x000fe200000010ff */
[----:B------:R-:W4:Y:S04]  /*183a0*/  LDL R132, [R1+0x110] ;  /* 0x0001100001847983 */ /* 0x000f280000100800 */
[----:B------:R-:W4:Y:S04]  /*183b0*/  LDL R131, [R1+0x40] ;  /* 0x0000400001837983 */ /* 0x000f280000100800 */
[----:B------:R-:W4:Y:S01]  /*183c0*/  LDL R130, [R1+0x44] ;  /* 0x0000440001827983 */ /* 0x000f220000100800 */
[----:B------:R-:W-:-:S02]  /*183d0*/  MOV R116, R2 ;  /* 0x0000000200747202 */ /* 0x000fc40000000f00 */
[----:B---3--:R-:W-:Y:S01]  /*183e0*/  MOV R117, R57 ;  /* 0x0000003900757202 */ /* 0x008fe20000000f00 */
[----:B------:R-:W-:Y:S02]  /*183f0*/  BAR.SYNC.DEFER_BLOCKING 0x1, 0x100 ;  /* 0x0044000000007b1d */ /* 0x000fe40000010000 */
[----:B--2---:R-:W-:-:S03]  /*18400*/  IMAD.WIDE R64, R0, 0x2, R116 ;  /* 0x0000000200407825 */ /* 0x004fc600078e0274 */
[C---:B------:R-:W-:Y:S02]  /*18410*/  IADD3 R61, P0, R64.reuse, 0x20, RZ ;  /* 0x00000020403d7810 */ /* 0x040fe40007f1e0ff */
[----:B------:R-:W-:Y:S02]  /*18420*/  IADD3 R122, P1, R64, 0x40, RZ ;  /* 0x00000040407a7810 */ /* 0x000fe40007f3e0ff */
[----:B------:R-:W-:Y:S02]  /*18430*/  LOP3.LUT R60, R61, 0x380, RZ, 0xc0, !PT ;  /* 0x000003803d3c7812 */ /* 0x000fe400078ec0ff */
[----:B------:R-:W-:Y:S02]  /*18440*/  LOP3.LUT R123, R122, 0x380, RZ, 0xc0, !PT ;  /* 0x000003807a7b7812 */ /* 0x000fe400078ec0ff */
[----:B------:R-:W-:Y:S02]  /*18450*/  SHF.R.U64 R60, R60, 0x3, RZ ;  /* 0x000000033c3c7819 */ /* 0x000fe400000012ff */
[----:B------:R-:W-:-:S02]  /*18460*/  SHF.R.U64 R123, R123, 0x3, RZ ;  /* 0x000000037b7b7819 */ /* 0x000fc400000012ff */
[----:B------:R-:W-:Y:S02]  /*18470*/  LOP3.LUT R57, R64, 0x380, RZ, 0xc0, !PT ;  /* 0x0000038040397812 */ /* 0x000fe400078ec0ff */
[----:B------:R-:W-:Y:S01]  /*18480*/  LOP3.LUT R60, R60, R61, RZ, 0x3c, !PT ;  /* 0x0000003d3c3c7212 */ /* 0x000fe200078e3cff */
[--C-:B------:R-:W-:Y:S01]  /*18490*/  IMAD.X R61, RZ, RZ, R65.reuse, P0 ;  /* 0x000000ffff3d7224 */ /* 0x100fe200000e0641 */
[----:B------:R-:W-:Y:S01]  /*184a0*/  LOP3.LUT R122, R123, R122, RZ, 0x3c, !PT ;  /* 0x0000007a7b7a7212 */ /* 0x000fe200078e3cff */
[----:B------:R-:W-:Y:S01]  /*184b0*/  IMAD.X R123, RZ, RZ, R65, P1 ;  /* 0x000000ffff7b7224 */ /* 0x000fe200008e0641 */
[----:B------:R-:W-:Y:S02]  /*184c0*/  SHF.R.U64 R57, R57, 0x3, RZ ;  /* 0x0000000339397819 */ /* 0x000fe400000012ff */
[C---:B------:R-:W-:Y:S02]  /*184d0*/  IADD3 R66, P0, R64.reuse, 0x60, RZ ;  /* 0x0000006040427810 */ /* 0x040fe40007f1e0ff */
[----:B------:R-:W-:-:S02]  /*184e0*/  IADD3 R0, P1, R64, 0x4000, RZ ;  /* 0x0000400040007810 */ /* 0x000fc40007f3e0ff */
[----:B------:R-:W-:Y:S01]  /*184f0*/  LOP3.LUT R56, R57, R64, RZ, 0x3c, !PT ;  /* 0x0000004039387212 */ /* 0x000fe200078e3cff */
[----:B------:R-:W-:Y:S01]  /*18500*/  IMAD.MOV.U32 R57, RZ, RZ, R65 ;  /* 0x000000ffff397224 */ /* 0x000fe200078e0041 */
[----:B------:R-:W-:Y:S02]  /*18510*/  LOP3.LUT R67, R66, 0x380, RZ, 0xc0, !PT ;  /* 0x0000038042437812 */ /* 0x000fe400078ec0ff */
[----:B------:R-:W-:Y:S02]  /*18520*/  LOP3.LUT R125, R0, 0x380, RZ, 0xc0, !PT ;  /* 0x00000380007d7812 */ /* 0x000fe400078ec0ff */
[----:B------:R-:W-:Y:S02]  /*18530*/  SHF.R.U64 R67, R67, 0x3, RZ ;  /* 0x0000000343437819 */ /* 0x000fe400000012ff */
[----:B------:R-:W-:Y:S02]  /*18540*/  SHF.R.U64 R125, R125, 0x3, RZ ;  /* 0x000000037d7d7819 */ /* 0x000fe400000012ff */
[----:B------:R-:W-:-:S02]  /*18550*/  MOV R124, R56 ;  /* 0x00000038007c7202 */ /* 0x000fc40000000f00 */
[----:B------:R-:W-:Y:S02]  /*18560*/  F2FP.BF16.F32.PACK_AB R56, R5, R4 ;  /* 0x000000040538723e */ /* 0x000fe400000010ff */
[----:B------:R-:W-:Y:S02]  /*18570*/  F2FP.BF16.F32.PACK_AB R57, R27, R26 ;  /* 0x0000001a1b39723e */ /* 0x000fe400000010ff */
[----:B------:R-:W-:Y:S02]  /*18580*/  MOV R121, R60 ;  /* 0x0000003c00797202 */ /* 0x000fe40000000f00 */
[----:B------:R-:W-:Y:S02]  /*18590*/  F2FP.BF16.F32.PACK_AB R60, R9, R8 ;  /* 0x00000008093c723e */ /* 0x000fe400000010ff */
[----:B------:R-:W-:Y:S02]  /*185a0*/  F2FP.BF16.F32.PACK_AB R61, R35, R34 ;  /* 0x00000022233d723e */ /* 0x000fe400000010ff */
[----:B------:R-:W-:Y:S01]  /*185b0*/  LOP3.LUT R66, R67, R66, RZ, 0x3c, !PT ;  /* 0x0000004243427212 */ /* 0x000fe200078e3cff */
[----:B------:R-:W-:Y:S01]  /*185c0*/  IMAD.X R67, RZ, RZ, R65, P0 ;  /* 0x000000ffff437224 */ /* 0x000fe200000e0641 */
[----:B------:R-:W-:-:S02]  /*185d0*/  MOV R123, R122 ;  /* 0x0000007a007b7202 */ /* 0x000fc40000000f00 */
[----:B------:R-:W-:Y:S02]  /*185e0*/  LOP3.LUT R122, R125, R0, RZ, 0x3c, !PT ;  /* 0x000000007d7a7212 */ /* 0x000fe400078e3cff */
[----:B------:R-:W-:Y:S01]  /*185f0*/  IADD3 R0, P0, R64, 0x4020, RZ ;  /* 0x0000402040007810 */ /* 0x000fe20007f1e0ff */
[----:B------:R2:W-:Y:S04]  /*18600*/  STSM.16.M88.4 [R124], R56 ;  /* 0x000000387c007844 */ /* 0x0005e80000000200 */
[----:B------:R3:W-:Y:S01]  /*18610*/  STSM.16.M88.4 [R121], R60 ;  /* 0x0000003c79007844 */ /* 0x0007e20000000200 */
[----:B------:R-:W-:Y:S02]  /*18620*/  MOV R67, R66 ;  /* 0x0000004200437202 */ /* 0x000fe40000000f00 */
[----:B--2---:R-:W-:-:S02]  /*18630*/  F2FP.BF16.F32.PACK_AB R56, R13, R12 ;  /* 0x0000000c0d38723e */ /* 0x004fc400000010ff */
[----:B------:R-:W-:Y:S02]  /*18640*/  F2FP.BF16.F32.PACK_AB R57, R43, R42 ;  /* 0x0000002a2b39723e */ /* 0x000fe400000010ff */
[----:B---3--:R-:W-:Y:S02]  /*18650*/  LOP3.LUT R121, R0, 0x380, RZ, 0xc0, !PT ;  /* 0x0000038000797812 */ /* 0x008fe400078ec0ff */
[----:B------:R-:W-:Y:S02]  /*18660*/  F2FP.BF16.F32.PACK_AB R58, R15, R14 ;  /* 0x0000000e0f3a723e */ /* 0x000fe400000010ff */
[----:B------:R-:W-:Y:S02]  /*18670*/  F2FP.BF16.F32.PACK_AB R59, R47, R46 ;  /* 0x0000002e2f3b723e */ /* 0x000fe400000010ff */
[----:B------:R-:W-:-:S03]  /*18680*/  SHF.R.U64 R121, R121, 0x3, RZ ;  /* 0x0000000379797819 */ /* 0x000fc600000012ff */
[----:B------:R2:W-:Y:S01]  /*18690*/  STSM.16.M88.4 [R123], R56 ;  /* 0x000000387b007844 */ /* 0x0005e20000000200 */
[----:B------:R-:W-:Y:S02]  /*186a0*/  LOP3.LUT R66, R121, R0, RZ, 0x3c, !PT ;  /* 0x0000000079427212 */ /* 0x000fe400078e3cff */
[C---:B------:R-:W-:Y:S02]  /*186b0*/  IADD3 R0, P6, R64.reuse, 0x4040, RZ ;  /* 0x0000404040007810 */ /* 0x040fe40007fde0ff */
[----:B------:R-:W-:Y:S02]  /*186c0*/  IADD3 R121, P5, R64, 0x4060, RZ ;  /* 0x0000406040797810 */ /* 0x000fe40007fbe0ff */
[----:B------:R-:W-:Y:S02]  /*186d0*/  F2FP.BF16.F32.PACK_AB R60, R21, R20 ;  /* 0x00000014153c723e */ /* 0x000fe400000010ff */
[----:B------:R-:W-:Y:S01]  /*186e0*/  F2FP.BF16.F32.PACK_AB R61, R51, R50 ;  /* 0x00000032333d723e */ /* 0x000fe200000010ff */
[----:B--2---:R-:W-:Y:S01]  /*186f0*/  IMAD.X R123, RZ, RZ, R65, P1 ;  /* 0x000000ffff7b7224 */ /* 0x004fe200008e0641 */
[----:B------:R-:W-:-:S02]  /*18700*/  F2FP.BF16.F32.PACK_AB R62, R25, R24 ;  /* 0x00000018193e723e */ /* 0x000fc400000010ff */
[----:B------:R-:W-:Y:S02]  /*18710*/  F2FP.BF16.F32.PACK_AB R63, R55, R54 ;  /* 0x00000036373f723e */ /* 0x000fe400000010ff */
[----:B------:R-:W-:Y:S02]  /*18720*/  MOV R122, R122 ;  /* 0x0000007a007a7202 */ /* 0x000fe40000000f00 */
[----:B------:R-:W-:Y:S02]  /*18730*/  LOP3.LUT R123, R0, 0x380, RZ, 0xc0, !PT ;  /* 0x00000380007b7812 */ /* 0x000fe400078ec0ff */
[----:B------:R-:W-:Y:S02]  /*18740*/  F2FP.BF16.F32.PACK_AB R56, R29, R28 ;  /* 0x0000001c1d38723e */ /* 0x000fe400000010ff */
[----:B------:R-:W-:Y:S02]  /*18750*/  F2FP.BF16.F32.PACK_AB R57, R105, R104 ;  /* 0x000000686939723e */ /* 0x000fe400000010ff */
[----:B------:R-:W-:-:S02]  /*18760*/  F2FP.BF16.F32.PACK_AB R58, R33, R32 ;  /* 0x00000020213a723e */ /* 0x000fc400000010ff */
[----:B------:R-:W-:Y:S02]  /*18770*/  F2FP.BF16.F32.PACK_AB R59, R109, R108 ;  /* 0x0000006c6d3b723e */ /* 0x000fe400000010ff */
[----:B------:R-:W-:Y:S02]  /*18780*/  LOP3.LUT R124, R121, 0x380, RZ, 0xc0, !PT ;  /* 0x00000380797c7812 */ /* 0x000fe400078ec0ff */
[----:B------:R-:W-:Y:S01]  /*18790*/  SHF.R.U64 R123, R123, 0x3, RZ ;  /* 0x000000037b7b7819 */ /* 0x000fe200000012ff */
[----:B------:R2:W-:Y:S01]  /*187a0*/  STSM.16.M88.4 [R67], R60 ;  /* 0x0000003c43007844 */ /* 0x0005e20000000200 */
[C---:B------:R-:W-:Y:S02]  /*187b0*/  IADD3 R128, P4, R64.reuse, 0x8000, RZ ;  /* 0x0000800040807810 */ /* 0x040fe40007f9e0ff */
[----:B------:R-:W-:Y:S01]  /*187c0*/  IADD3 R126, P2, R64, 0x8040, RZ ;  /* 0x00008040407e7810 */ /* 0x000fe20007f5e0ff */
[----:B------:R3:W-:Y:S03]  /*187d0*/  STSM.16.M88.4 [R122], R56 ;  /* 0x000000387a007844 */ /* 0x0007e60000000200 */
[----:B------:R-:W-:-:S02]  /*187e0*/  LOP3.LUT R127, R126, 0x380, RZ, 0xc0, !PT ;  /* 0x000003807e7f7812 */ /* 0x000fc400078ec0ff */
[----:B--2---:R-:W-:Y:S02]  /*187f0*/  SHF.R.U64 R60, R124, 0x3, RZ ;  /* 0x000000037c3c7819 */ /* 0x004fe400000012ff */
[----:B------:R-:W-:Y:S02]  /*18800*/  LOP3.LUT R62, R123, R0, RZ, 0x3c, !PT ;  /* 0x000000007b3e7212 */ /* 0x000fe400078e3cff */
[C---:B------:R-:W-:Y:S02]  /*18810*/  IADD3 R124, P3, R64.reuse, 0x8020, RZ ;  /* 0x00008020407c7810 */ /* 0x040fe40007f7e0ff */
[----:B---3--:R-:W-:Y:S01]  /*18820*/  IADD3 R122, P1, R64, 0x8060, RZ ;  /* 0x00008060407a7810 */ /* 0x008fe20007f3e0ff */
[--C-:B------:R-:W-:Y:S01]  /*18830*/  IMAD.X R67, RZ, RZ, R65.reuse, P0 ;  /* 0x000000ffff437224 */ /* 0x100fe200000e0641 */
[----:B------:R-:W-:Y:S01]  /*18840*/  LOP3.LUT R0, R128, 0x380, RZ, 0xc0, !PT ;  /* 0x0000038080007812 */ /* 0x000fe200078ec0ff */
[--C-:B------:R-:W-:Y:S01]  /*18850*/  IMAD.X R63, RZ, RZ, R65.reuse, P6 ;  /* 0x000000ffff3f7224 */ /* 0x100fe200030e0641 */
[----:B------:R-:W-:Y:S01]  /*18860*/  LOP3.LUT R60, R60, R121, RZ, 0x3c, !PT ;  /* 0x000000793c3c7212 */ /* 0x000fe200078e3cff */
[----:B------:R-:W-:Y:S01]  /*18870*/  IMAD.X R61, RZ, RZ, R65, P5 ;  /* 0x000000ffff3d7224 */ /* 0x000fe200028e0641 */
[----:B------:R-:W-:-:S02]  /*18880*/  LOP3.LUT R125, R124, 0x380, RZ, 0xc0, !PT ;  /* 0x000003807c7d7812 */ /* 0x000fc400078ec0ff */
[----:B------:R-:W-:Y:S02]  /*18890*/  LOP3.LUT R123, R122, 0x380, RZ, 0xc0, !PT ;  /* 0x000003807a7b7812 */ /* 0x000fe400078ec0ff */
[----:B------:R-:W-:Y:S02]  /*188a0*/  SHF.R.U64 R129, R0, 0x3, RZ ;  /* 0x0000000300817819 */ /* 0x000fe400000012ff */
[----:B------:R-:W-:Y:S02]  /*188b0*/  MOV R66, R66 ;  /* 0x0000004200427202 */ /* 0x000fe40000000f00 */
[----:B------:R-:W-:Y:S02]  /*188c0*/  MOV R64, R62 ;  /* 0x0000003e00407202 */ /* 0x000fe40000000f00 */
[----:B------:R-:W-:Y:S02]  /*188d0*/  F2FP.BF16.F32.PACK_AB R56, R37, R36 ;  /* 0x000000242538723e */ /* 0x000fe400000010ff */
[----:B------:R-:W-:-:S02]  /*188e0*/  F2FP.BF16.F32.PACK_AB R57, R113, R112 ;  /* 0x000000707139723e */ /* 0x000fc400000010ff */
[----:B------:R-:W-:Y:S02]  /*188f0*/  F2FP.BF16.F32.PACK_AB R58, R41, R40 ;  /* 0x00000028293a723e */ /* 0x000fe400000010ff */
[----:B------:R-:W-:Y:S02]  /*18900*/  F2FP.BF16.F32.PACK_AB R59, R71, R70 ;  /* 0x00000046473b723e */ /* 0x000fe400000010ff */
[----:B------:R-:W-:Y:S02]  /*18910*/  MOV R0, R60 ;  /* 0x0000003c00007202 */ /* 0x000fe40000000f00 */
[----:B------:R-:W-:Y:S02]  /*18920*/  SHF.R.U64 R125, R125, 0x3, RZ ;  /* 0x000000037d7d7819 */ /* 0x000fe400000012ff */
[----:B------:R-:W-:Y:S02]  /*18930*/  SHF.R.U64 R127, R127, 0x3, RZ ;  /* 0x000000037f7f7819 */ /* 0x000fe400000012ff */
[----:B------:R-:W-:-:S02]  /*18940*/  SHF.R.U64 R123, R123, 0x3, RZ ;  /* 0x000000037b7b7819 */ /* 0x000fc400000012ff */
[----:B------:R-:W-:Y:S02]  /*18950*/  F2FP.BF16.F32.PACK_AB R60, R45, R44 ;  /* 0x0000002c2d3c723e */ /* 0x000fe400000010ff */
[----:B------:R-:W-:Y:S02]  /*18960*/  F2FP.BF16.F32.PACK_AB R61, R75, R74 ;  /* 0x0000004a4b3d723e */ /* 0x000fe400000010ff */
        /* <DEDUP_REMOVED lines=8> */
[----:B------:R-:W-:Y:S01]  /*189f0*/  LOP3.LUT R122, R123, R122, RZ, 0x3c, !PT ;  /* 0x0000007a7b7a7212 */ /* 0x000fe200078e3cff */
[----:B------:R-:W-:Y:S01]  /*18a00*/  IMAD.X R123, RZ, RZ, R65, P1 ;  /* 0x000000ffff7b7224 */ /* 0x000fe200008e0641 */
[----:B------:R-:W-:Y:S01]  /*18a10*/  IADD3.X R125, RZ, R65, RZ, P3, !PT ;  /* 0x00000041ff7d7210 */ /* 0x000fe20001ffe4ff */
[----:B------:R3:W-:Y:S01]  /*18a20*/  STSM.16.M88.4 [R64], R60 ;  /* 0x0000003c40007844 */ /* 0x0007e20000000200 */
[----:B------:R-:W-:-:S02]  /*18a30*/  F2FP.BF16.F32.PACK_AB R65, R83, R82 ;  /* 0x000000525341723e */ /* 0x000fc400000010ff */
[----:B------:R-:W-:Y:S02]  /*18a40*/  F2FP.BF16.F32.PACK_AB R67, R87, R86 ;  /* 0x000000565743723e */ /* 0x000fe400000010ff */
[----:B------:R-:W-:Y:S02]  /*18a50*/  MOV R128, R128 ;  /* 0x0000008000807202 */ /* 0x000fe40000000f00 */
[----:B--2---:R-:W-:Y:S02]  /*18a60*/  F2FP.BF16.F32.PACK_AB R66, R69, R68 ;  /* 0x000000444542723e */ /* 0x004fe400000010ff */
[----:B------:R-:W-:Y:S02]  /*18a70*/  F2FP.BF16.F32.PACK_AB R56, R73, R72 ;  /* 0x000000484938723e */ /* 0x000fe400000010ff */
[----:B------:R-:W-:Y:S02]  /*18a80*/  F2FP.BF16.F32.PACK_AB R57, R91, R90 ;  /* 0x0000005a5b39723e */ /* 0x000fe400000010ff */
[----:B---3--:R-:W-:-:S02]  /*18a90*/  F2FP.BF16.F32.PACK_AB R64, R53, R52 ;  /* 0x000000343540723e */ /* 0x008fc400000010ff */
[----:B------:R-:W-:Y:S02]  /*18aa0*/  F2FP.BF16.F32.PACK_AB R58, R77, R76 ;  /* 0x0000004c4d3a723e */ /* 0x000fe400000010ff */
[----:B------:R-:W-:Y:S01]  /*18ab0*/  F2FP.BF16.F32.PACK_AB R59, R95, R94 ;  /* 0x0000005e5f3b723e */ /* 0x000fe200000010ff */
[----:B------:R2:W-:Y:S01]  /*18ac0*/  STSM.16.M88.4 [R0], R64 ;  /* 0x0000004000007844 */ /* 0x0005e20000000200 */
[----:B------:R-:W-:Y:S02]  /*18ad0*/  MOV R124, R124 ;  /* 0x0000007c007c7202 */ /* 0x000fe40000000f00 */
[----:B------:R-:W-:Y:S01]  /*18ae0*/  F2FP.BF16.F32.PACK_AB R60, R81, R80 ;  /* 0x00000050513c723e */ /* 0x000fe200000010ff */
[----:B------:R3:W-:Y:S01]  /*18af0*/  STSM.16.M88.4 [R128], R56 ;  /* 0x0000003880007844 */ /* 0x0007e20000000200 */
[----:B------:R-:W-:Y:S02]  /*18b00*/  F2FP.BF16.F32.PACK_AB R61, R99, R98 ;  /* 0x00000062633d723e */ /* 0x000fe400000010ff */
[----:B------:R-:W-:-:S02]  /*18b10*/  F2FP.BF16.F32.PACK_AB R62, R85, R84 ;  /* 0x00000054553e723e */ /* 0x000fc400000010ff */
[----:B------:R-:W-:Y:S02]  /*18b20*/  F2FP.BF16.F32.PACK_AB R63, R103, R102 ;  /* 0x00000066673f723e */ /* 0x000fe400000010ff */
[----:B------:R-:W-:Y:S02]  /*18b30*/  MOV R126, R126 ;  /* 0x0000007e007e7202 */ /* 0x000fe40000000f00 */
[----:B------:R-:W-:Y:S02]  /*18b40*/  MOV R122, R122 ;  /* 0x0000007a007a7202 */ /* 0x000fe40000000f00 */
[----:B--2---:R-:W-:Y:S02]  /*18b50*/  F2FP.BF16.F32.PACK_AB R64, R89, R88 ;  /* 0x000000585940723e */ /* 0x004fe400000010ff */
[----:B------:R-:W-:Y:S02]  /*18b60*/  F2FP.BF16.F32.PACK_AB R65, R107, R106 ;  /* 0x0000006a6b41723e */ /* 0x000fe400000010ff */
[----:B------:R-:W-:-:S02]  /*18b70*/  F2FP.BF16.F32.PACK_AB R66, R93, R92 ;  /* 0x0000005c5d42723e */ /* 0x000fc400000010ff */
[----:B------:R-:W-:Y:S02]  /*18b80*/  F2FP.BF16.F32.PACK_AB R67, R111, R110 ;  /* 0x0000006e6f43723e */ /* 0x000fe400000010ff */
[----:B---3--:R-:W-:Y:S02]  /*18b90*/  F2FP.BF16.F32.PACK_AB R56, R97, R96 ;  /* 0x000000606138723e */ /* 0x008fe400000010ff */
[----:B------:R-:W-:Y:S02]  /*18ba0*/  F2FP.BF16.F32.PACK_AB R57, R115, R114 ;  /* 0x000000727339723e */ /* 0x000fe400000010ff */
[----:B------:R-:W-:Y:S02]  /*18bb0*/  F2FP.BF16.F32.PACK_AB R58, R101, R100 ;  /* 0x00000064653a723e */ /* 0x000fe400000010ff */
[----:B------:R-:W-:Y:S01]  /*18bc0*/  F2FP.BF16.F32.PACK_AB R59, R119, R118 ;  /* 0x00000076773b723e */ /* 0x000fe200000010ff */
[----:B------:R2:W-:Y:S04]  /*18bd0*/  STSM.16.M88.4 [R124], R60 ;  /* 0x0000003c7c007844 */ /* 0x0005e80000000200 */
[----:B------:R3:W-:Y:S04]  /*18be0*/  STSM.16.M88.4 [R126], R64 ;  /* 0x000000407e007844 */ /* 0x0007e80000000200 */
[----:B------:R0:W-:Y:S01]  /*18bf0*/  STSM.16.M88.4 [R122], R56 ;  /* 0x000000387a007844 */ /* 0x0001e20000000200 */
[----:B------:R-:W-:Y:S01]  /*18c00*/  BAR.SYNC.DEFER_BLOCKING 0x1, 0x100 ;  /* 0x0044000000007b1d */ /* 0x000fe20000010000 */
[----:B------:R-:W-:-:S04]  /*18c10*/  ISETP.NE.U32.AND P0, PT, RZ, UR6, PT ;  /* 0x00000006ff007c0c */ /* 0x000fc8000bf05070 */
[----:B------:R-:W-:Y:S02]  /*18c20*/  ISETP.NE.AND.EX P0, PT, RZ, UR7, PT, P0 ;  /* 0x00000007ff007c0c */ /* 0x000fe4000bf05300 */
[----:B--2---:R-:W-:Y:S01]  /*18c30*/  IADD3 R60, P1, R227, UR6, RZ ;  /* 0x00000006e33c7c10 */ /* 0x004fe2000ff3e0ff */
[----:B------:R-:W-:Y:S01]  /*18c40*/  IMAD.MOV.U32 R0, RZ, RZ, RZ ;  /* 0x000000ffff007224 */ /* 0x000fe200078e00ff */
[----:B---3--:R-:W2:Y:S02]  /*18c50*/  LDC.64 R66, c[0x0][0xba8] ;  /* 0x0002ea00ff427b82 */ /* 0x008ea40000000a00 */
[----:B------:R-:W-:Y:S01]  /*18c60*/  IADD3.X R61, R228, UR7, RZ, P1, !PT ;  /* 0x00000007e43d7c10 */ /* 0x000fe20008ffe4ff */
[----:B------:R-:W-:-:S05]  /*18c70*/  IMAD.MOV.U32 R128, RZ, RZ, 0x9b8 ;  /* 0x000009b8ff807424 */ /* 0x000fca00078e00ff */
[----:B0-----:R-:W0:Y:S01]  /*18c80*/  LDC R122, c[0x0][0xbe8] ;  /* 0x0002fa00ff7a7b82 */ /* 0x001e220000000800 */
[----:B------:R-:W3:Y:S01]  /*18c90*/  @P0 LDG.E R0, desc[UR48][R60.64] ;  /* 0x000000303c000981 */ /* 0x000ee2000c1e1900 */
[----:B------:R-:W-:-:S04]  /*18ca0*/  ISETP.NE.U32.AND P1, PT, RZ, UR4, PT ;  /* 0x00000004ff007c0c */ /* 0x000fc8000bf25070 */
[----:B------:R-:W-:-:S13]  /*18cb0*/  ISETP.NE.AND.EX P1, PT, RZ, UR5, PT, P1 ;  /* 0x00000005ff007c0c */ /* 0x000fda000bf25310 */
[----:B------:R-:W-:Y:S01]  /*18cc0*/  @P1 IADD3 R56, P2, R227, UR4, RZ ;  /* 0x00000004e3381c10 */ /* 0x000fe2000ff5e0ff */
[----:B------:R-:W-:-:S03]  /*18cd0*/  ULDC UR4, c[0x0][0xa88] ;  /* 0x0002a20000047ab9 */ /* 0x000fc60000000800 */
[----:B------:R-:W-:Y:S01]  /*18ce0*/  @P1 IADD3.X R57, R228, UR5, RZ, P2, !PT ;  /* 0x00000005e4391c10 */ /* 0x000fe200097fe4ff */
[----:B------:R-:W-:Y:S01]  /*18cf0*/  IMAD.U32 R121, RZ, RZ, UR4 ;  /* 0x00000004ff797e24 */ /* 0x000fe2000f8e00ff */
[----:B------:R-:W-:Y:S01]  /*18d00*/  ISETP.NE.AND P2, PT, R225, RZ, PT ;  /* 0x000000ffe100720c */ /* 0x000fe20003f45270 */
[----:B------:R-:W-:-:S03]  /*18d10*/  ULDC UR4, c[0x0][0xad4] ;  /* 0x0002b50000047ab9 */ /* 0x000fc60000000800 */
[----:B------:R-:W-:Y:S01]  /*18d20*/  SEL R225, R225, UR4, P2 ;  /* 0x00000004e1e17c07 */ /* 0x000fe20009000000 */
[----:B------:R1:W5:Y:S03]  /*18d30*/  @P1 LDG.E R121, desc[UR48][R56.64] ;  /* 0x0000003038791981 */ /* 0x000366000c1e1900 */
[----:B------:R-:W-:-:S04]  /*18d40*/  ISETP.GT.AND P3, PT, R225, 0x1, PT ;  /* 0x00000001e100780c */ /* 0x000fc80003f64270 */
[----:B------:R-:W-:-:S04]  /*18d50*/  SEL R128, R128, 0x978, P3 ;  /* 0x0000097880807807 */ /* 0x000fc80001800000 */
[----:B------:R-:W2:Y:S08]  /*18d60*/  LDC.64 R62, c[0x0][R128+0x220] ;  /* 0x00008800803e7b82 */ /* 0x000eb00000000a00 */
[----:B-1----:R-:W1:Y:S01]  /*18d70*/  LDC.64 R56, c[0x0][R128+0x218] ;  /* 0x0000860080387b82 */ /* 0x002e620000000a00 */
[----:B0-----:R-:W-:-:S07]  /*18d80*/  ISETP.NE.AND P4, PT, R122, 0x1, PT ;  /* 0x000000017a00780c */ /* 0x001fce0003f85270 */
[----:B------:R-:W0:Y:S01]  /*18d90*/  LDC.64 R58, c[0x0][R128+0x228] ;  /* 0x00008a00803a7b82 */ /* 0x000e220000000a00 */
[----:B------:R-:W-:-:S07]  /*18da0*/  ISETP.NE.U32.AND P2, PT, RZ, UR6, PT ;  /* 0x00000006ff007c0c */ /* 0x000fce000bf45070 */
[----:B------:R-:W3:Y:S01]  /*18db0*/  LDC.64 R64, c[0x0][R128+0x210] ;  /* 0x0000840080407b82 */ /* 0x000ee20000000a00 */
[----:B------:R-:W-:-:S07]  /*18dc0*/  ISETP.NE.AND.EX P2, PT, RZ, UR7, PT, P2 ;  /* 0x00000007ff007c0c */ /* 0x000fce000bf45320 */
[----:B------:R-:W0:Y:S01]  /*18dd0*/  @P4 LDC R123, c[0x0][0xbec] ;  /* 0x0002fb00ff7b4b82 */ /* 0x000e220000000800 */
[----:B------:R-:W-:Y:S02]  /*18de0*/  SEL R226, R226, RZ, !P2 ;  /* 0x000000ffe2e27207 */ /* 0x000fe40005000000 */
[----:B----4-:R-:W-:-:S05]  /*18df0*/  SEL R125, R133, RZ, !P2 ;  /* 0x000000ff857d7207 */ /* 0x010fca0005000000 */
[----:B------:R-:W4:Y:S01]  /*18e00*/  @P4 LDC R124, c[0x0][0xbf0] ;  /* 0x0002fc00ff7c4b82 */ /* 0x000f220000000800 */
[----:B--2---:R-:W-:-:S07]  /*18e10*/  IMAD R63, R63, R226, RZ ;  /* 0x000000e23f3f7224 */ /* 0x004fce00078e02ff */
[----:B------:R-:W2:Y:S01]  /*18e20*/  @!P3 LDC R66, c[0x0][0xb50] ;  /* 0x0002d400ff42bb82 */ /* 0x000ea20000000800 */
[C---:B------:R-:W-:Y:S02]  /*18e30*/  IMAD R125, R62.reuse, R125, R63 ;  /* 0x0000007d3e7d7224 */ /* 0x040fe400078e023f */
[----:B------:R-:W-:-:S05]  /*18e40*/  IMAD.WIDE.U32 R62, R62, R226, RZ ;  /* 0x000000e23e3e7225 */ /* 0x000fca00078e00ff */
[----:B------:R-:W2:Y:S01]  /*18e50*/  @!P3 LDC R67, c[0x0][0xb54] ;  /* 0x0002d500ff43bb82 */ /* 0x000ea20000000800 */
[----:B------:R-:W-:Y:S02]  /*18e60*/  IMAD.IADD R125, R63, 0x1, R125 ;  /* 0x000000013f7d7824 */ /* 0x000fe400078e027d */
[----:B------:R-:W-:Y:S02]  /*18e70*/  IMAD R63, R131, 0x80, R132 ;  /* 0x00000080833f7824 */ /* 0x000fe400078e0284 */
[-C--:B-1----:R-:W-:Y:S02]  /*18e80*/  IMAD R126, R57, R196.reuse, RZ ;  /* 0x000000c4397e7224 */ /* 0x082fe400078e02ff */
[----:B------:R-:W-:Y:S01]  /*18e90*/  IMAD.WIDE.U32 R56, R56, R196, RZ ;  /* 0x000000c438387225 */ /* 0x000fe200078e00ff */
[----:B------:R-:W-:-:S03]  /*18ea0*/  SEL R127, R130, RZ, P3 ;  /* 0x000000ff827f7207 */ /* 0x000fc60001800000 */
[----:B0-----:R-:W-:-:S04]  /*18eb0*/  @P4 IMAD.HI.U32 R123, R63, R123, RZ ;  /* 0x0000007b3f7b4227 */ /* 0x001fc800078e00ff */
[----:B------:R-:W-:Y:S02]  /*18ec0*/  IMAD.IADD R126, R57, 0x1, R126 ;  /* 0x00000001397e7824 */ /* 0x000fe400078e027e */
[----:B------:R-:W-:Y:S01]  /*18ed0*/  IMAD.MOV.U32 R57, RZ, RZ, R63 ;  /* 0x000000ffff397224 */ /* 0x000fe200078e003f */
[----:B----4-:R-:W-:Y:S01]  /*18ee0*/  @P4 SHF.R.U32.HI R57, RZ, R124, R123 ;  /* 0x0000007cff394219 */ /* 0x010fe2000001167b */
[-C--:B------:R-:W-:Y:S02]  /*18ef0*/  IMAD R123, R59, R127.reuse, RZ ;  /* 0x0000007f3b7b7224 */ /* 0x080fe400078e02ff */
[----:B------:R-:W-:-:S04]  /*18f00*/  IMAD.WIDE.U32 R58, R58, R127, RZ ;  /* 0x0000007f3a3a7225 */ /* 0x000fc800078e00ff */
[----:B------:R-:W-:Y:S02]  /*18f10*/  IMAD.MOV R124, RZ, RZ, -R57 ;  /* 0x000000ffff7c7224 */ /* 0x000fe400078e0a39 */
[----:B------:R-:W-:Y:S01]  /*18f20*/  IMAD.IADD R123, R59, 0x1, R123 ;  /* 0x000000013b7b7824 */ /* 0x000fe200078e027b */
[--C-:B---3--:R-:W-:Y:S02]  /*18f30*/  IADD3 R56, P2, P5, R62, R56, R0.reuse ;  /* 0x000000383e387210 */ /* 0x108fe40007d5e000 */
[----:B------:R-:W-:-:S04]  /*18f40*/  SHF.R.S32.HI R62, RZ, 0x1f, R0 ;  /* 0x0000001fff3e7819 */ /* 0x000fc80000011400 */
[----:B------:R-:W-:Y:S02]  /*18f50*/  IADD3.X R125, R125, R126, R62, P2, P5 ;  /* 0x0000007e7d7d7210 */ /* 0x000fe400017ea43e */
[----:B------:R-:W-:Y:S02]  /*18f60*/  IADD3 R58, P2, P5, R57, R56, R58 ;  /* 0x00000038393a7210 */ /* 0x000fe40007d5e03a */
[----:B------:R-:W-:Y:S01]  /*18f70*/  SHF.R.S32.HI R56, RZ, 0x1f, R57 ;  /* 0x0000001fff387819 */ /* 0x000fe20000011439 */
[----:B------:R-:W-:-:S03]  /*18f80*/  IMAD R57, R122, R124, R63 ;  /* 0x0000007c7a397224 */ /* 0x000fc600078e023f */
[----:B------:R-:W-:Y:S01]  /*18f90*/  IADD3.X R59, R56, R125, R123, P2, P5 ;  /* 0x0000007d383b7210 */ /* 0x000fe200017ea47b */
[-C--:B------:R-:W-:Y:S01]  /*18fa0*/  IMAD R56, R65, R57.reuse, RZ ;  /* 0x0000003941387224 */ /* 0x080fe200078e02ff */
[----:B------:R-:W-:Y:S01]  /*18fb0*/  SHF.R.S32.HI R123, RZ, 0x1f, R57 ;  /* 0x0000001fff7b7819 */ /* 0x000fe20000011439 */
[----:B------:R-:W-:-:S04]  /*18fc0*/  IMAD.WIDE.U32 R58, R64, R57, R58 ;  /* 0x00000039403a7225 */ /* 0x000fc800078e003a */
[----:B------:R-:W-:Y:S01]  /*18fd0*/  IMAD R123, R64, R123, R56 ;  /* 0x0000007b407b7224 */ /* 0x000fe200078e0238 */
[----:B--2---:R-:W-:-:S03]  /*18fe0*/  LEA R66, P2, R58, R66, 0x2 ;  /* 0x000000423a427211 */ /* 0x004fc600078410ff */
[----:B------:R-:W-:-:S05]  /*18ff0*/  IMAD.IADD R56, R59, 0x1, R123 ;  /* 0x000000013b387824 */ /* 0x000fca00078e027b */
[----:B------:R-:W-:Y:S01]  /*19000*/  LEA.HI.X R67, R58, R67, R56, 0x2, P2 ;  /* 0x000000433a437211 */ /* 0x000fe200010f1438 */
[----:B------:R-:W-:Y:S06]  /*19010*/  @P1 BRA `(.L_x_3919) ;  /* 0x0000000000101947 */ /* 0x000fec0003800000 */
[----:B------:R-:W-:Y:S05]  /*19020*/  @!P0 BRA `(.L_x_3919) ;  /* 0x00000000000c8947 */ /* 0x000fea0003800000 */
[----:B------:R-:W2:Y:S04]  /*19030*/  LDG.E R56, desc[UR48][R60.64] ;  /* 0x000000303c387981 */ /* 0x000ea8000c1e1900 */
[----:B-----5:R-:W2:Y:S02]  /*19040*/  LDG.E R121, desc[UR48][R60.64+0x4] ;  /* 0x000004303c797981 */ /* 0x020ea4000c1e1900 */
[----:B--2---:R-:W-:-:S07]  /*19050*/  IMAD.IADD R121, R121, 0x1, -R56 ;  /* 0x0000000179797824 */ /* 0x004fce00078e0a38 */
.L_x_3919:
[----:B------:R-:W2:Y:S04]  /*19060*/  LDL R60, [R1+0x10c] ;  /* 0x00010c00013c7983 */ /* 0x000ea80000100800 */
[----:B------:R-:W3:Y:S04]  /*19070*/  LDL R61, [R1+0xac] ;  /* 0x0000ac00013d7983 */ /* 0x000ee80000100800 */
[----:B------:R-:W-:Y:S04]  /*19080*/  SHFL.IDX PT, R56, R66, RZ, 0x1c1f ;  /* 0x001c1fff42387589 */ /* 0x000fe800000e0000 */
[----:B------:R-:W0:Y:S04]  /*19090*/  SHFL.IDX PT, R57, R67, RZ, 0x1c1f ;  /* 0x001c1fff43397589 */ /* 0x000e2800000e0000 */
[----:B------:R-:W-:Y:S04]  /*190a0*/  SHFL.IDX PT, R58, R66, 0x1, 0x1c1f ;  /* 0x003c1f00423a7f89 */ /* 0x000fe800000e0000 */
[----:B------:R-:W1:Y:S01]  /*190b0*/  SHFL.IDX PT, R59, R67, 0x1, 0x1c1f ;  /* 0x003c1f00433b7f89 */ /* 0x000e6200000e0000 */
[----:B--2---:R-:W-:-:S02]  /*190c0*/  IMAD R64, R131, 0x80, R60 ;  /* 0x0000008083407824 */ /* 0x004fc400078e023c */
[----:B-----5:R-:W-:Y:S01]  /*190d0*/  IMAD R60, R121, R122, RZ ;  /* 0x0000007a793c7224 */ /* 0x020fe200078e02ff */
[----:B---3--:R-:W-:Y:S01]  /*190e0*/  LOP3.LUT P0, RZ, R61, 0x3, RZ, 0xc0, !PT ;  /* 0x000000033dff7812 */ /* 0x008fe2000780c0ff */
[----:B------:R-:W-:-:S03]  /*190f0*/  VIADD R61, R64, 0x8 ;  /* 0x00000008403d7836 */ /* 0x000fc60000000000 */
[-C--:B------:R-:W-:Y:S02]  /*19100*/  ISETP.GE.OR P1, PT, R64, R60.reuse, P0 ;  /* 0x0000003c4000720c */ /* 0x080fe40000726670 */
[----:B------:R-:W-:-:S11]  /*19110*/  ISETP.GE.OR P0, PT, R61, R60, P0 ;  /* 0x0000003c3d00720c */ /* 0x000fd60000706670 */
[----:B0-----:R0:W-:Y:S04]  /*19120*/  @!P1 ST.E desc[UR48][R56.64], R3 ;  /* 0x0000000338009985 */ /* 0x0011e8000c101930 */
[----:B-1----:R0:W-:Y:S01]  /*19130*/  @!P0 ST.E desc[UR48][R58.64], R120 ;  /* 0x000000783a008985 */ /* 0x0021e2000c101930 */
[----:B------:R-:W-:Y:S05]  /*19140*/  @P3 BRA `(.L_x_3920) ;  /* 0x0000000c00603947 */ /* 0x000fea0003800000 */
[----:B0-----:R-:W0:Y:S01]  /*19150*/  S2R R3, SR_TID.X ;  /* 0x0000000000037919 */ /* 0x001e220000002100 */
[----:B------:R-:W1:Y:S01]  /*19160*/  @P4 LDC R65, c[0x0][0xbec] ;  /* 0x0002fb00ff414b82 */ /* 0x000e620000000800 */
[----:B------:R-:W-:-:S07]  /*19170*/  ULDC.64 UR4, c[0x0][0xaa0] ;  /* 0x0002a80000047ab9 */ /* 0x000fce0000000a00 */
[----:B------:R-:W2:Y:S01]  /*19180*/  @P4 LDC R67, c[0x0][0xbf0] ;  /* 0x0002fc00ff434b82 */ /* 0x000ea20000000800 */
[----:B0-----:R-:W-:-:S05]  /*19190*/  VIADD R3, R3, 0xffffff80 ;  /* 0xffffff8003037836 */ /* 0x001fca0000000000 */
[----:B------:R-:W-:-:S04]  /*191a0*/  SHF.R.S32.HI R4, RZ, 0x1f, R3 ;  /* 0x0000001fff047819 */ /* 0x000fc80000011403 */
[----:B------:R-:W-:-:S04]  /*191b0*/  LEA.HI R4, R4, R3, RZ, 0x3 ;  /* 0x0000000304047211 */ /* 0x000fc800078f18ff */
[----:B------:R-:W-:Y:S02]  /*191c0*/  LOP3.LUT R6, R4, 0xfffffff8, RZ, 0xc0, !PT ;  /* 0xfffffff804067812 */ /* 0x000fe400078ec0ff */
[----:B------:R-:W-:Y:S02]  /*191d0*/  SHF.R.S32.HI R64, RZ, 0x3, R4 ;  /* 0x00000003ff407819 */ /* 0x000fe40000011404 */
[----:B------:R-:W-:-:S05]  /*191e0*/  IADD3 R61, R3, -R6, RZ ;  /* 0x80000006033d7210 */ /* 0x000fca0007ffe0ff */
[----:B------:R-:W-:-:S04]  /*191f0*/  IMAD.SHL.U32 R3, R61, 0x8, RZ ;  /* 0x000000083d037824 */ /* 0x000fc800078e00ff */
[----:B------:R-:W-:-:S04]  /*19200*/  IMAD R5, R64, 0x40, R3 ;  /* 0x0000004040057824 */ /* 0x000fc800078e0203 */
[----:B------:R-:W-:-:S03]  /*19210*/  IMAD.WIDE R116, R5, 0x2, R116 ;  /* 0x0000000205747825 */ /* 0x000fc600078e0274 */
[C---:B------:R-:W-:Y:S02]  /*19220*/  IADD3 R9, P3, R116.reuse, 0x1000, RZ ;  /* 0x0000100074097810 */ /* 0x040fe40007f7e0ff */
[C---:B------:R-:W-:Y:S02]  /*19230*/  IADD3 R13, P2, R116.reuse, 0x2000, RZ ;  /* 0x00002000740d7810 */ /* 0x040fe40007f5e0ff */
[C---:B------:R-:W-:Y:S02]  /*19240*/  IADD3 R25, P6, R116.reuse, 0x3000, RZ ;  /* 0x0000300074197810 */ /* 0x040fe40007fde0ff */
[----:B------:R-:W-:Y:S01]  /*19250*/  IADD3 R29, P5, R116, 0x4000, RZ ;  /* 0x00004000741d7810 */ /* 0x000fe20007fbe0ff */
[----:B------:R-:W-:Y:S01]  /*19260*/  IMAD R21, R62, UR4, RZ ;  /* 0x000000043e157c24 */ /* 0x000fe2000f8e02ff */
[----:B------:R-:W-:Y:S02]  /*19270*/  IADD3 R33, P1, R116, 0x5000, RZ ;  /* 0x0000500074217810 */ /* 0x000fe40007f3e0ff */
[----:B------:R-:W-:-:S02]  /*19280*/  LOP3.LUT R8, R9, 0x380, RZ, 0xc0, !PT ;  /* 0x0000038009087812 */ /* 0x000fc400078ec0ff */
[----:B------:R-:W-:Y:S02]  /*19290*/  LOP3.LUT R12, R13, 0x380, RZ, 0xc0, !PT ;  /* 0x000003800d0c7812 */ /* 0x000fe400078ec0ff */
[----:B------:R-:W-:Y:S02]  /*192a0*/  LOP3.LUT R24, R25, 0x380, RZ, 0xc0, !PT ;  /* 0x0000038019187812 */ /* 0x000fe400078ec0ff */
[----:B------:R-:W-:Y:S01]  /*192b0*/  LOP3.LUT R28, R29, 0x380, RZ, 0xc0, !PT ;  /* 0x000003801d1c7812 */ /* 0x000fe200078ec0ff */
[C---:B------:R-:W-:Y:S01]  /*192c0*/  IMAD R63, R0.reuse, UR5, R21 ;  /* 0x00000005003f7c24 */ /* 0x040fe2000f8e0215 */
[----:B------:R-:W-:Y:S01]  /*192d0*/  LOP3.LUT R32, R33, 0x380, RZ, 0xc0, !PT ;  /* 0x0000038021207812 */ /* 0x000fe200078ec0ff */
[----:B------:R-:W-:Y:S01]  /*192e0*/  IMAD.WIDE.U32 R20, R0, UR4, RZ ;  /* 0x0000000400147c25 */ /* 0x000fe2000f8e00ff */
[----:B------:R-:W-:Y:S01]  /*192f0*/  SHF.R.U64 R8, R8, 0x3, RZ ;  /* 0x0000000308087819 */ /* 0x000fe200000012ff */
[----:B------:R-:W-:Y:S01]  /*19300*/  ULDC.64 UR4, c[0x0][0xae8] ;  /* 0x0002ba0000047ab9 */ /* 0x000fe20000000a00 */
[----:B------:R-:W-:Y:S01]  /*19310*/  SHF.R.U64 R12, R12, 0x3, RZ ;  /* 0x000000030c0c7819 */ /* 0x000fe200000012ff */
[----:B------:R-:W-:Y:S01]  /*19320*/  IMAD R61, R61, 0x20, R64 ;  /* 0x000000203d3d7824 */ /* 0x000fe200078e0240 */
[----:B------:R-:W-:-:S02]  /*19330*/  SHF.R.U64 R24, R24, 0x3, RZ ;  /* 0x0000000318187819 */ /* 0x000fc400000012ff */
        /* <DEDUP_REMOVED lines=11> */
[----:B------:R-:W-:-:S02]  /*193f0*/  LEA R62, R131, R61, 0x7 ;  /* 0x0000003d833e7211 */ /* 0x000fc400078e38ff */
[----:B------:R-:W-:Y:S01]  /*19400*/  LOP3.LUT R32, R32, R33, RZ, 0x3c, !PT ;  /* 0x0000002120207212 */ /* 0x000fe200078e3cff */
[----:B------:R-:W-:Y:S01]  /*19410*/  IMAD.X R33, RZ, RZ, R117, P1 ;  /* 0x000000ffff217224 */ /* 0x000fe200008e0675 */
[----:B------:R-:W-:Y:S01]  /*19420*/  IADD3 R37, P0, R116, 0x6000, RZ ;  /* 0x0000600074257810 */ /* 0x000fe20007f1e0ff */
[----:B------:R-:W-:Y:S01]  /*19430*/  IMAD.WIDE.U32 R20, R196, UR4, R20 ;  /* 0x00000004c4147c25 */ /* 0x000fe2000f8e0014 */
[C---:B------:R-:W-:Y:S01]  /*19440*/  IADD3 R41, P3, R116.reuse, 0x7000, RZ ;  /* 0x0000700074297810 */ /* 0x040fe20007f7e0ff */
[----:B------:R-:W5:Y:S01]  /*19450*/  LD.E.128 R8, desc[UR48][R8.64] ;  /* 0x0000003008087980 */ /* 0x000f62000c101d00 */
[C---:B------:R-:W-:Y:S02]  /*19460*/  IADD3 R45, P2, R116.reuse, 0x8000, RZ ;  /* 0x00008000742d7810 */ /* 0x040fe40007f5e0ff */
[C---:B------:R-:W-:Y:S01]  /*19470*/  IADD3 R49, P6, R116.reuse, 0x9000, RZ ;  /* 0x0000900074317810 */ /* 0x040fe20007fde0ff */
[----:B------:R-:W5:Y:S01]  /*19480*/  LD.E.128 R12, desc[UR48][R12.64] ;  /* 0x000000300c0c7980 */ /* 0x000f62000c101d00 */
[----:B------:R-:W-:-:S02]  /*19490*/  IADD3 R53, P5, R116, 0xa000, RZ ;  /* 0x0000a00074357810 */ /* 0x000fc40007fbe0ff */
[----:B------:R-:W-:Y:S01]  /*194a0*/  IADD3 R7, P1, R116, 0xb000, RZ ;  /* 0x0000b00074077810 */ /* 0x000fe20007f3e0ff */
[----:B-1----:R-:W-:Y:S01]  /*194b0*/  @P4 IMAD.HI.U32 R0, R62, R65, RZ ;  /* 0x000000413e004227 */ /* 0x002fe200078e00ff */
[----:B------:R-:W-:Y:S01]  /*194c0*/  SHF.R.S32.HI R63, RZ, 0x1f, R226 ;  /* 0x0000001fff3f7819 */ /* 0x000fe200000114e2 */
        /* <DEDUP_REMOVED lines=9> */
[----:B------:R-:W-:Y:S01]  /*19560*/  IMAD.X R57, RZ, RZ, R117, P1 ;  /* 0x000000ffff397224 */ /* 0x000fe200008e0675 */
[----:B------:R-:W-:Y:S01]  /*19570*/  LOP3.LUT R52, R53, 0x380, RZ, 0xc0, !PT ;  /* 0x0000038035347812 */ /* 0x000fe200078ec0ff */
[----:B------:R-:W5:Y:S01]  /*19580*/  LD.E.128 R28, desc[UR48][R28.64] ;  /* 0x000000301c1c7980 */ /* 0x000f62000c101d00 */
[----:B------:R-:W-:Y:S01]  /*19590*/  LOP3.LUT R6, R7, 0x380, RZ, 0xc0, !PT ;  /* 0x0000038007067812 */ /* 0x000fe200078ec0ff */
[----:B------:R-:W-:Y:S01]  /*195a0*/  IMAD R63, R63, UR4, RZ ;  /* 0x000000043f3f7c24 */ /* 0x000fe2000f8e02ff */
[----:B------:R-:W-:Y:S01]  /*195b0*/  SHF.R.U64 R36, R36, 0x3, RZ ;  /* 0x0000000324247819 */ /* 0x000fe200000012ff */
[----:B------:R-:W5:Y:S01]  /*195c0*/  LD.E.128 R32, desc[UR48][R32.64] ;  /* 0x0000003020207980 */ /* 0x000f62000c101d00 */
[----:B------:R-:W-:-:S02]  /*195d0*/  SHF.R.U64 R40, R40, 0x3, RZ ;  /* 0x0000000328287819 */ /* 0x000fc400000012ff */
[----:B------:R-:W-:Y:S02]  /*195e0*/  SHF.R.U64 R44, R44, 0x3, RZ ;  /* 0x000000032c2c7819 */ /* 0x000fe400000012ff */
[----:B------:R-:W-:Y:S02]  /*195f0*/  SHF.R.U64 R48, R48, 0x3, RZ ;  /* 0x0000000330307819 */ /* 0x000fe400000012ff */
[----:B------:R-:W-:Y:S02]  /*19600*/  SHF.R.U64 R52, R52, 0x3, RZ ;  /* 0x0000000334347819 */ /* 0x000fe400000012ff */
[----:B------:R-:W-:Y:S02]  /*19610*/  SHF.R.U64 R5, R5, 0x3, RZ ;  /* 0x0000000305057819 */ /* 0x000fe400000012ff */
[----:B--2---:R-:W-:Y:S02]  /*19620*/  @P4 SHF.R.U32.HI R61, RZ, R67, R0 ;  /* 0x00000043ff3d4219 */ /* 0x004fe40000011600 */
[----:B------:R-:W-:Y:S01]  /*19630*/  SHF.R.U64 R6, R6, 0x3, RZ ;  /* 0x0000000306067819 */ /* 0x000fe200000012ff */
        /* <DEDUP_REMOVED lines=15> */
[----:B------:R-:W-:Y:S01]  /*19730*/  LOP3.LUT R56, R6, R7, RZ, 0x3c, !PT ;  /* 0x0000000706387212 */ /* 0x000fe200078e3cff */
[----:B------:R-:W-:Y:S01]  /*19740*/  IMAD.MOV.U32 R5, RZ, RZ, R117 ;  /* 0x000000ffff057224 */ /* 0x000fe200078e0075 */
[----:B------:R-:W5:Y:S01]  /*19750*/  LD.E.128 R36, desc[UR48][R36.64] ;  /* 0x0000003024247980 */ /* 0x000f62000c101d00 */
[----:B------:R-:W-:-:S02]  /*19760*/  IMAD.MOV R65, RZ, RZ, -R61 ;  /* 0x000000ffff417224 */ /* 0x000fc400078e0a3d */
[----:B------:R-:W-:Y:S01]  /*19770*/  IMAD.IADD R21, R21, 0x1, R63 ;  /* 0x0000000115157824 */ /* 0x000fe200078e023f */
[----:B------:R-:W5:Y:S01]  /*19780*/  LD.E.128 R40, desc[UR48][R40.64] ;  /* 0x0000003028287980 */ /* 0x000f62000c101d00 */
[----:B------:R-:W-:Y:S02]  /*19790*/  IMAD R0, R0, UR4, RZ ;  /* 0x0000000400007c24 */ /* 0x000fe4000f8e02ff */
[----:B------:R-:W-:Y:S01]  /*197a0*/  IMAD R63, R122, R65, R62 ;  /* 0x000000417a3f7224 */ /* 0x000fe200078e023e */
[----:B------:R-:W5:Y:S01]  /*197b0*/  LD.E.128 R4, desc[UR48][R4.64] ;  /* 0x0000003004047980 */ /* 0x000f62000c101d00 */
[----:B------:R-:W-:-:S03]  /*197c0*/  IMAD.WIDE.U32 R20, R61, UR4, R20 ;  /* 0x000000043d147c25 */ /* 0x000fc6000f8e0014 */
[----:B------:R-:W5:Y:S01]  /*197d0*/  LD.E.128 R44, desc[UR48][R44.64] ;  /* 0x000000302c2c7980 */ /* 0x000f62000c101d00 */
[----:B------:R-:W-:-:S03]  /*197e0*/  IMAD R61, R61, UR5, R0 ;  /* 0x000000053d3d7c24 */ /* 0x000fc6000f8e0200 */
[----:B------:R-:W5:Y:S01]  /*197f0*/  LD.E.128 R48, desc[UR48][R48.64] ;  /* 0x0000003030307980 */ /* 0x000f62000c101d00 */
[----:B------:R-:W-:Y:S01]  /*19800*/  SHF.R.S32.HI R0, RZ, 0x1f, R63 ;  /* 0x0000001fff007819 */ /* 0x000fe2000001143f */
[----:B------:R-:W-:Y:S01]  /*19810*/  IMAD R67, R131, 0x80, R64 ;  /* 0x0000008083437824 */ /* 0x000fe200078e0240 */
[----:B------:R-:W-:Y:S01]  /*19820*/  ULDC.64 UR4, c[0x0][0xad8] ;  /* 0x0002b60000047ab9 */ /* 0x000fe20000000a00 */
        /* <DEDUP_REMOVED lines=10> */
[----:B------:R-:W-:Y:S02]  /*198d0*/  VIADD R61, R67, 0x20 ;  /* 0x00000020433d7836 */ /* 0x000fe40000000000 */
[C---:B------:R-:W-:Y:S02]  /*198e0*/  IMAD R65, R63.reuse, UR5, R0 ;  /* 0x000000053f417c24 */ /* 0x040fe4000f8e0200 */
[----:B------:R-:W-:Y:S01]  /*198f0*/  IMAD.WIDE.U32 R20, R63, UR4, R20 ;  /* 0x000000043f147c25 */ /* 0x000fe2000f8e0014 */
[-C--:B------:R-:W-:Y:S01]  /*19900*/  ISETP.GE.AND P1, PT, R61, R60.reuse, PT ;  /* 0x0000003c3d00720c */ /* 0x080fe20003f26270 */
[----:B------:R-:W-:Y:S01]  /*19910*/  ULDC.64 UR4, c[0x0][0xa80] ;  /* 0x0002a00000047ab9 */ /* 0x000fe20000000a00 */
[----:B------:R-:W-:Y:S01]  /*19920*/  ISETP.GE.AND P2, PT, R67, R60, PT ;  /* 0x0000003c4300720c */ /* 0x000fe20003f46270 */
[----:B------:R-:W-:-:S02]  /*19930*/  VIADD R0, R2, 0x30820 ;  /* 0x0003082002007836 */ /* 0x000fc40000000000 */
[----:B------:R-:W-:Y:S01]  /*19940*/  VIADD R61, R67, 0x40 ;  /* 0x00000040433d7836 */ /* 0x000fe20000000000 */
[C---:B------:R-:W-:Y:S01]  /*19950*/  LEA R66, P3, R20.reuse, UR4, 0x1 ;  /* 0x0000000414427c11 */ /* 0x040fe2000f8608ff */
[----:B------:R-:W-:Y:S01]  /*19960*/  IMAD.IADD R21, R21, 0x1, R65 ;  /* 0x0000000115157824 */ /* 0x000fe200078e0241 */
[----:B------:R-:W-:Y:S02]  /*19970*/  PRMT R0, RZ, 0x654, R0 ;  /* 0x00000654ff007816 */ /* 0x000fe40000000000 */
[----:B------:R-:W-:Y:S02]  /*19980*/  ISETP.GE.AND P0, PT, R61, R60, PT ;  /* 0x0000003c3d00720c */ /* 0x000fe40003f06270 */
[----:B------:R-:W-:Y:S01]  /*19990*/  LEA.HI.X R61, R20, UR5, R21, 0x1, P3 ;  /* 0x00000005143d7c11 */ /* 0x000fe200098f0c15 */
[----:B0-----:R0:W1:Y:S01]  /*199a0*/  SHFL.IDX PT, R64, R66, RZ, 0x181f ;  /* 0x00181fff42407589 */ /* 0x00106200000e0000 */
[----:B------:R2:W-:Y:S01]  /*199b0*/  SYNCS.ARRIVE.TRANS64.RED.A1T0 RZ, [R0+URZ], RZ ;  /* 0x000000ff00ff79a7 */ /* 0x0005e2000810043f */
[----:B------:R-:W-:Y:S01]  /*199c0*/  BSSY B1, `(.L_x_3921) ;  /* 0x0000015000017945 */ /* 0x000fe20003800000 */
[----:B------:R-:W-:-:S02]  /*199d0*/  VIADD R69, R3, 0x80 ;  /* 0x0000008003457836 */ /* 0x000fc40000000000 */
[----:B------:R-:W-:Y:S01]  /*199e0*/  VIADD R71, R3, 0x40 ;  /* 0x0000004003477836 */ /* 0x000fe20000000000 */
[----:B--2---:R0:W2:Y:S01]  /*199f0*/  SHFL.IDX PT, R0, R61, RZ, 0x181f ;  /* 0x00181fff3d007589 */ /* 0x0040a200000e0000 */
[----:B------:R-:W-:Y:S05]  /*19a00*/  @P2 BRA `(.L_x_3922) ;  /* 0x0000000000402947 */ /* 0x000fea0003800000 */
[----:B------:R-:W-:Y:S01]  /*19a10*/  ULDC UR4, c[0x0][0xac8] ;  /* 0x0002b20000047ab9 */ /* 0x000fe20000000800 */
[----:B------:R-:W-:Y:S02]  /*19a20*/  SHF.R.S32.HI R21, RZ, 0x1f, R3 ;  /* 0x0000001fff157819 */ /* 0x000fe40000011403 */
[----:B------:R-:W-:Y:S02]  /*19a30*/  ISETP.GE.AND P4, PT, R3, UR4, PT ;  /* 0x0000000403007c0c */ /* 0x000fe4000bf86270 */
[----:B------:R-:W-:Y:S02]  /*19a40*/  ISETP.GE.AND P3, PT, R71, UR4, PT ;  /* 0x0000000447007c0c */ /* 0x000fe4000bf66270 */
[----:B------:R-:W-:Y:S02]  /*19a50*/  ISETP.GE.AND P2, PT, R69, UR4, PT ;  /* 0x0000000445007c0c */ /* 0x000fe4000bf46270 */
[----:B------:R-:W-:Y:S02]  /*19a60*/  SHF.R.S32.HI R63, RZ, 0x1f, R71 ;  /* 0x0000001fff3f7819 */ /* 0x000fe40000011447 */
[----:B------:R-:W-:-:S05]  /*19a70*/  SHF.R.S32.HI R65, RZ, 0x1f, R69 ;  /* 0x0000001fff417819 */ /* 0x000fca0000011445 */
        /* <DEDUP_REMOVED lines=9> */
.L_x_3922:
[----:B------:R-:W-:Y:S05]  /*19b10*/  BSYNC B1 ;  /* 0x0000000000017941 */ /* 0x000fea0003800000 */
.L_x_3921:
[----:B--2---:R2:W4:Y:S01]  /*19b20*/  SHFL.IDX PT, R0, R61, 0x1, 0x181f ;  /* 0x00381f003d007f89 */ /* 0x00452200000e0000 */
[----:B------:R-:W-:Y:S01]  /*19b30*/  BSSY B1, `(.L_x_3923) ;  /* 0x0000013000017945 */ /* 0x000fe20003800000 */
[----:B---3-5:R-:W-:Y:S02]  /*19b40*/  SHF.R.S32.HI R30, RZ, 0x1f, R3 ;  /* 0x0000001fff1e7819 */ /* 0x028fe40000011403 */
[----:B------:R2:W3:Y:S01]  /*19b50*/  SHFL.IDX PT, R20, R66, 0x1, 0x181f ;  /* 0x00381f0042147f89 */ /* 0x0004e200000e0000 */
[----:B------:R-:W-:Y:S02]  /*19b60*/  SHF.R.S32.HI R28, RZ, 0x1f, R71 ;  /* 0x0000001fff1c7819 */ /* 0x000fe40000011447 */
[----:B------:R-:W-:Y:S01]  /*19b70*/  SHF.R.S32.HI R29, RZ, 0x1f, R69 ;  /* 0x0000001fff1d7819 */ /* 0x000fe20000011445 */
[----:B------:R-:W-:Y:S06]  /*19b80*/  @P1 BRA `(.L_x_3924) ;  /* 0x0000000000341947 */ /* 0x000fec0003800000 */
[----:B------:R-:W-:Y:S02]  /*19b90*/  ULDC UR4, c[0x0][0xac8] ;  /* 0x0002b20000047ab9 */ /* 0x000fe40000000800 */
[----:B------:R-:W-:Y:S02]  /*19ba0*/  ISETP.GE.AND P4, PT, R3, UR4, PT ;  /* 0x0000000403007c0c */ /* 0x000fe4000bf86270 */
[----:B------:R-:W-:Y:S02]  /*19bb0*/  ISETP.GE.AND P5, PT, R71, UR4, PT ;  /* 0x0000000447007c0c */ /* 0x000fe4000bfa6270 */
[----:B------:R-:W-:-:S09]  /*19bc0*/  ISETP.GE.AND P6, PT, R69, UR4, PT ;  /* 0x0000000445007c0c */ /* 0x000fd2000bfc6270 */
[-C--:B---3--:R-:W-:Y:S02]  /*19bd0*/  @!P4 LEA R4, P1, R3, R20.reuse, 0x1 ;  /* 0x000000140304c211 */ /* 0x088fe400078208ff */
        /* <DEDUP_REMOVED lines=8> */
.L_x_3924:
[----:B------:R-:W-:Y:S05]  /*19c60*/  BSYNC B1 ;  /* 0x0000000000017941 */ /* 0x000fea0003800000 */
.L_x_3923:
[----:B----4-:R4:W0:Y:S01]  /*19c70*/  SHFL.IDX PT, R0, R61, 0x2, 0x181f ;  /* 0x00581f003d007f89 */ /* 0x01082200000e0000 */
[----:B------:R-:W-:Y:S03]  /*19c80*/  BSSY B1, `(.L_x_3925) ;  /* 0x0000010000017945 */ /* 0x000fe60003800000 */
[----:B---3--:R4:W3:Y:S01]  /*19c90*/  SHFL.IDX PT, R8, R66, 0x2, 0x181f ;  /* 0x00581f0042087f89 */ /* 0x0088e200000e0000 */
        /* <DEDUP_REMOVED lines=10> */
[----:B------:R-:W-:Y:S01]  /*19d40*/  @!P5 LEA.HI.X R9, R69, R0, R29, 0x1, P2 ;  /* 0x000000004509d211 */ /* 0x000fe200010f0c1d */
[----:B------:R0:W-:Y:S04]  /*19d50*/  @!P3 ST.E.128 desc[UR48][R4.64], R12 ;  /* 0x0000000c0400b985 */ /* 0x0001e8000c101d30 */
[----:B------:R0:W-:Y:S04]  /*19d60*/  @!P4 ST.E.128 desc[UR48][R6.64], R36 ;  /* 0x000000240600c985 */ /* 0x0001e8000c101d30 */
[----:B------:R0:W-:Y:S02]  /*19d70*/  @!P5 ST.E.128 desc[UR48][R8.64], R52 ;  /* 0x000000340800d985 */ /* 0x0001e4000c101d30 */
.L_x_3926:
[----:B------:R-:W-:Y:S05]  /*19d80*/  BSYNC B1 ;  /* 0x0000000000017941 */ /* 0x000fea0003800000 */
.L_x_3925:
[----:B0-----:R-:W-:Y:S01]  /*19d90*/  VIADD R5, R67, 0x60 ;  /* 0x0000006043057836 */ /* 0x001fe20000000000 */
[----:B------:R0:W0:Y:S04]  /*19da0*/  SHFL.IDX PT, R0, R61, 0x3, 0x181f ;  /* 0x00781f003d007f89 */ /* 0x00002800000e0000 */
[----:B------:R-:W-:Y:S01]  /*19db0*/  ISETP.GE.AND P0, PT, R5, R60, PT ;  /* 0x0000003c0500720c */ /* 0x000fe20003f06270 */
[----:B--2-4-:R-:W2:-:S12]  /*19dc0*/  SHFL.IDX PT, R66, R66, 0x3, 0x181f ;  /* 0x00781f0042427f89 */ /* 0x014e9800000e0000 */
[----:B------:R-:W-:Y:S05]  /*19dd0*/  @P0 BRA `(.L_x_3927) ;  /* 0x0000002000340947 */ /* 0x000fea0003800000 */
[----:B------:R-:W-:Y:S02]  /*19de0*/  ULDC UR4, c[0x0][0xac8] ;  /* 0x0002b20000047ab9 */ /* 0x000fe40000000800 */
[----:B------:R-:W-:Y:S02]  /*19df0*/  ISETP.GE.AND P2, PT, R3, UR4, PT ;  /* 0x0000000403007c0c */ /* 0x000fe4000bf46270 */
[----:B------:R-:W-:-:S11]  /*19e00*/  ISETP.GE.AND P3, PT, R71, UR4, PT ;  /* 0x0000000447007c0c */ /* 0x000fd6000bf66270 */
[-C--:B--2---:R-:W-:Y:S02]  /*19e10*/  @!P2 LEA R4, P0, R3, R66.reuse, 0x1 ;  /* 0x000000420304a211 */ /* 0x084fe400078008ff */
[----:B------:R-:W-:Y:S02]  /*19e20*/  @!P3 LEA R6, P1, R71, R66, 0x1 ;  /* 0x000000424706b211 */ /* 0x000fe400078208ff */
[-C--:B0-----:R-:W-:Y:S02]  /*19e30*/  @!P2 LEA.HI.X R5, R3, R0.reuse, R30, 0x1, P0 ;  /* 0x000000000305a211 */ /* 0x081fe400000f0c1e */
        /* <DEDUP_REMOVED lines=9> */
.L_x_3920:
[----:B0-----:R-:W0:Y:S01]  /*19ed0*/  @P4 LDC R58, c[0x0][0xbec] ;  /* 0x0002fb00ff3a4b82 */ /* 0x001e220000000800 */
[----:B------:R-:W-:Y:S01]  /*19ee0*/  ULDC.64 UR4, c[0x0][0xb08] ;  /* 0x0002c20000047ab9 */ /* 0x000fe20000000a00 */
[----:B------:R1:W5:Y:S01]  /*19ef0*/  LDL R165, [R1+0x48] ;  /* 0x0000480001a57983 */ /* 0x0003620000100800 */
[----:B------:R-:W-:Y:S01]  /*19f00*/  IMAD R3, R62, UR4, RZ ;  /* 0x000000043e037c24 */ /* 0x000fe2000f8e02ff */
[----:B------:R-:W-:Y:S01]  /*19f10*/  ULDC.64 UR6, c[0x0][0xb30] ;  /* 0x0002cc0000067ab9 */ /* 0x000fe20000000a00 */
[C---:B------:R-:W-:Y:S01]  /*19f20*/  IMAD.WIDE.U32 R56, R0.reuse, UR4, RZ ;  /* 0x0000000400387c25 */ /* 0x040fe2000f8e00ff */
[----:B------:R1:W5:Y:S02]  /*19f30*/  LDL R164, [R1+0x108] ;  /* 0x0001080001a47983 */ /* 0x0003640000100800 */
[----:B------:R-:W2:Y:S01]  /*19f40*/  @P4 LDC R65, c[0x0][0xbf0] ;  /* 0x0002fc00ff414b82 */ /* 0x000ea20000000800 */
[----:B------:R-:W-:Y:S01]  /*19f50*/  IMAD R3, R0, UR5, R3 ;  /* 0x0000000500037c24 */ /* 0x000fe2000f8e0203 */
[----:B------:R-:W-:Y:S01]  /*19f60*/  ULDC.64 UR4, c[0x0][0xb38] ;  /* 0x0002ce0000047ab9 */ /* 0x000fe20000000a00 */
[----:B------:R1:W5:Y:S02]  /*19f70*/  LDL R163, [R1+0xa4] ;  /* 0x0000a40001a37983 */ /* 0x0003640000100800 */
[----:B------:R-:W-:Y:S01]  /*19f80*/  IMAD.IADD R57, R57, 0x1, R3 ;  /* 0x0000000139397824 */ /* 0x000fe200078e0203 */
[----:B------:R-:W-:Y:S01]  /*19f90*/  SHF.R.S32.HI R3, RZ, 0x1f, R226 ;  /* 0x0000001fff037819 */ /* 0x000fe200000114e2 */
[----:B------:R1:W5:Y:S01]  /*19fa0*/  LDL R162, [R1+0x104] ;  /* 0x0001040001a27983 */ /* 0x0003620000100800 */
[----:B------:R-:W-:-:S03]  /*19fb0*/  IMAD.WIDE.U32 R56, R196, UR4, R56 ;  /* 0x00000004c4387c25 */ /* 0x000fc6000f8e0038 */
[----:B------:R1:W5:Y:S01]  /*19fc0*/  LDL R161, [R1+0xa0] ;  /* 0x0000a00001a17983 */ /* 0x0003620000100800 */
[----:B------:R-:W-:Y:S01]  /*19fd0*/  IMAD R57, R196, UR5, R57 ;  /* 0x00000005c4397c24 */ /* 0x000fe2000f8e0239 */
[----:B------:R-:W-:Y:S02]  /*19fe0*/  ULDC.64 UR4, c[0x0][0xb40] ;  /* 0x0002d00000047ab9 */ /* 0x000fe40000000a00 */
[----:B------:R1:W5:Y:S01]  /*19ff0*/  LDL R160, [R1+0x100] ;  /* 0x0001000001a07983 */ /* 0x0003620000100800 */
[----:B------:R-:W-:Y:S02]  /*1a000*/  IMAD R3, R3, UR4, RZ ;  /* 0x0000000403037c24 */ /* 0x000fe4000f8e02ff */
[----:B0-----:R-:W-:Y:S01]  /*1a010*/  @P4 IMAD.HI.U32 R58, R63, R58, RZ ;  /* 0x0000003a3f3a4227 */ /* 0x001fe200078e00ff */
[----:B------:R1:W5:Y:S03]  /*1a020*/  LDL R159, [R1+0x9c] ;  /* 0x00009c00019f7983 */ /* 0x0003660000100800 */
[C---:B------:R-:W-:Y:S01]  /*1a030*/  IMAD R59, R226.reuse, UR5, R3 ;  /* 0x00000005e23b7c24 */ /* 0x040fe2000f8e0203 */
[----:B------:R1:W5:Y:S01]  /*1a040*/  LDL R158, [R1+0xfc] ;  /* 0x0000fc00019e7983 */ /* 0x0003620000100800 */
[----:B------:R-:W-:Y:S01]  /*1a050*/  IMAD.WIDE.U32 R56, R226, UR4, R56 ;  /* 0x00000004e2387c25 */ /* 0x000fe2000f8e0038 */
[----:B------:R-:W-:-:S02]  /*1a060*/  ULDC.64 UR4, c[0x0][0xb48] ;  /* 0x0002d20000047ab9 */ /* 0x000fc40000000a00 */
[----:B------:R1:W5:Y:S01]  /*1a070*/  LDL R157, [R1+0x98] ;  /* 0x00009800019d7983 */ /* 0x0003620000100800 */
[----:B------:R-:W-:Y:S01]  /*1a080*/  IMAD.MOV.U32 R3, RZ, RZ, R63 ;  /* 0x000000ffff037224 */ /* 0x000fe200078e003f */
[----:B--2---:R-:W-:Y:S01]  /*1a090*/  @P4 SHF.R.U32.HI R3, RZ, R65, R58 ;  /* 0x00000041ff034219 */ /* 0x004fe2000001163a */
[----:B------:R-:W-:Y:S01]  /*1a0a0*/  IMAD.IADD R57, R57, 0x1, R59 ;  /* 0x0000000139397824 */ /* 0x000fe200078e023b */
[----:B------:R1:W5:Y:S02]  /*1a0b0*/  LDL R156, [R1+0xf8] ;  /* 0x0000f800019c7983 */ /* 0x0003640000100800 */
[--C-:B------:R-:W-:Y:S01]  /*1a0c0*/  SHF.R.S32.HI R0, RZ, 0x1f, R3.reuse ;  /* 0x0000001fff007819 */ /* 0x100fe20000011403 */
[----:B------:R-:W-:Y:S01]  /*1a0d0*/  IMAD.MOV R59, RZ, RZ, -R3 ;  /* 0x000000ffff3b7224 */ /* 0x000fe200078e0a03 */
[----:B------:R1:W5:Y:S01]  /*1a0e0*/  LDL R155, [R1+0x94] ;  /* 0x00009400019b7983 */ /* 0x0003620000100800 */
[----:B------:R-:W-:-:S03]  /*1a0f0*/  IMAD.WIDE.U32 R56, R130, UR4, R56 ;  /* 0x0000000482387c25 */ /* 0x000fc6000f8e0038 */
[----:B------:R1:W5:Y:S01]  /*1a100*/  LDL R154, [R1+0xf4] ;  /* 0x0000f400019a7983 */ /* 0x0003620000100800 */
[----:B------:R-:W-:Y:S02]  /*1a110*/  IMAD R59, R122, R59, R63 ;  /* 0x0000003b7a3b7224 */ /* 0x000fe400078e023f */
[----:B------:R-:W-:Y:S01]  /*1a120*/  IMAD R57, R130, UR5, R57 ;  /* 0x0000000582397c24 */ /* 0x000fe2000f8e0239 */
[----:B------:R1:W5:Y:S01]  /*1a130*/  LDL R153, [R1+0x90] ;  /* 0x0000900001997983 */ /* 0x0003620000100800 */
[----:B------:R-:W-:Y:S01]  /*1a140*/  IMAD R0, R0, UR6, RZ ;  /* 0x0000000600007c24 */ /* 0x000fe2000f8e02ff */
        /* <DEDUP_REMOVED lines=35> */
[C---:B------:R-:W-:Y:S01]  /*1a380*/  IMAD R63, R3.reuse, UR7, R0 ;  /* 0x00000007033f7c24 */ /* 0x040fe2000f8e0200 */
[----:B------:R-:W-:Y:S01]  /*1a390*/  SHF.R.S32.HI R0, RZ, 0x1f, R59 ;  /* 0x0000001fff007819 */ /* 0x000fe2000001143b */
[----:B------:R-:W-:-:S04]  /*1a3a0*/  IMAD.WIDE.U32 R56, R3, UR6, R56 ;  /* 0x0000000603387c25 */ /* 0x000fc8000f8e0038 */
[----:B------:R-:W-:Y:S01]  /*1a3b0*/  IMAD R0, R0, UR4, RZ ;  /* 0x0000000400007c24 */ /* 0x000fe2000f8e02ff */
[----:B------:R-:W-:-:S03]  /*1a3c0*/  IADD3 R57, R57, R63, RZ ;  /* 0x0000003f39397210 */ /* 0x000fc60007ffe0ff */
[C---:B------:R-:W-:Y:S02]  /*1a3d0*/  IMAD R3, R59.reuse, UR5, R0 ;  /* 0x000000053b037c24 */ /* 0x040fe4000f8e0200 */
[----:B------:R-:W-:Y:S01]  /*1a3e0*/  IMAD.WIDE.U32 R56, R59, UR4, R56 ;  /* 0x000000043b387c25 */ /* 0x000fe2000f8e0038 */
[----:B------:R-:W-:Y:S01]  /*1a3f0*/  ISETP.GE.AND P0, PT, R64, R60, PT ;  /* 0x0000003c4000720c */ /* 0x000fe20003f06270 */
[----:B------:R-:W-:Y:S02]  /*1a400*/  ULDC.64 UR4, c[0x0][0xb00] ;  /* 0x0002c00000047ab9 */ /* 0x000fe40000000a00 */
[----:B------:R-:W-:Y:S01]  /*1a410*/  IMAD.IADD R3, R57, 0x1, R3 ;  /* 0x0000000139037824 */ /* 0x000fe200078e0203 */
[----:B------:R-:W-:Y:S01]  /*1a420*/  LEA R0, P1, R56, UR4, 0x2 ;  /* 0x0000000438007c11 */ /* 0x000fe2000f8210ff */
[----:B------:R-:W-:-:S03]  /*1a430*/  VIADD R58, R2, 0x30820 ;  /* 0x00030820023a7836 */ /* 0x000fc60000000000 */
[----:B------:R-:W-:Y:S02]  /*1a440*/  LEA.HI.X R3, R56, UR5, R3, 0x2, P1 ;  /* 0x0000000538037c11 */ /* 0x000fe400088f1403 */
[----:B------:R-:W-:Y:S01]  /*1a450*/  PRMT R58, RZ, 0x654, R58 ;  /* 0x00000654ff3a7816 */ /* 0x000fe2000000003a */
[----:B------:R1:W0:Y:S01]  /*1a460*/  SHFL.IDX PT, R56, R0, RZ, 0x1c1f ;  /* 0x001c1fff00387589 */ /* 0x00022200000e0000 */
[----:B------:R-:W-:Y:S02]  /*1a470*/  BSSY B1, `(.L_x_3928) ;  /* 0x0000064000017945 */ /* 0x000fe40003800000 */
[----:B------:R1:W-:Y:S01]  /*1a480*/  SYNCS.ARRIVE.TRANS64.RED.A1T0 RZ, [R58+URZ], RZ ;  /* 0x000000ff3aff79a7 */ /* 0x0003e2000810043f */
[----:B------:R1:W2:Y:S01]  /*1a490*/  SHFL.IDX PT, R57, R3, RZ, 0x1c1f ;  /* 0x001c1fff03397589 */ /* 0x0002a200000e0000 */
[----:B------:R-:W-:Y:S05]  /*1a4a0*/  @P0 BRA `(.L_x_3929) ;  /* 0x0000000400800947 */ /* 0x000fea0003800000 */
[----:B------:R-:W-:Y:S02]  /*1a4b0*/  ULDC UR4, c[0x0][0xac8] ;  /* 0x0002b20000047ab9 */ /* 0x000fe40000000800 */
[----:B-----5:R-:W-:Y:S02]  /*1a4c0*/  ISETP.GE.AND P1, PT, R163, UR4, PT ;  /* 0x00000004a3007c0c */ /* 0x020fe4000bf26270 */
[----:B------:R-:W-:Y:S02]  /*1a4d0*/  ISETP.GE.AND P0, PT, R161, UR4, PT ;  /* 0x00000004a1007c0c */ /* 0x000fe4000bf06270 */
[----:B------:R-:W-:Y:S02]  /*1a4e0*/  ISETP.GE.AND P2, PT, R165, UR4, PT ;  /* 0x00000004a5007c0c */ /* 0x000fe4000bf46270 */
[----:B------:R-:W-:Y:S02]  /*1a4f0*/  ISETP.GE.AND P3, PT, R159, UR4, PT ;  /* 0x000000049f007c0c */ /* 0x000fe4000bf66270 */
[----:B------:R-:W-:-:S05]  /*1a500*/  ISETP.GE.AND P4, PT, R157, UR4, PT ;  /* 0x000000049d007c0c */ /* 0x000fca000bf86270 */
[-C--:B01----:R-:W-:Y:S02]  /*1a510*/  @!P1 LEA R58, P5, R163, R56.reuse, 0x2 ;  /* 0x00000038a33a9211 */ /* 0x083fe400078a10ff */
[----:B------:R-:W-:Y:S02]  /*1a520*/  @!P0 LEA R62, P6, R161, R56, 0x2 ;  /* 0x00000038a13e8211 */ /* 0x000fe400078c10ff */
[----:B--2---:R-:W-:Y:S01]  /*1a530*/  @!P2 IMAD.WIDE R64, R165, 0x4, R56 ;  /* 0x00000004a540a825 */ /* 0x004fe200078e0238 */
[-C--:B------:R-:W-:Y:S02]  /*1a540*/  @!P1 LEA.HI.X R59, R163, R57.reuse, R164, 0x2, P5 ;  /* 0x00000039a33b9211 */ /* 0x080fe400028f14a4 */
[----:B------:R-:W-:Y:S02]  /*1a550*/  @!P0 LEA.HI.X R63, R161, R57, R162, 0x2, P6 ;  /* 0x00000039a13f8211 */ /* 0x000fe400030f14a2 */
[----:B------:R-:W-:Y:S01]  /*1a560*/  ISETP.GE.AND P5, PT, R155, UR4, PT ;  /* 0x000000049b007c0c */ /* 0x000fe2000bfa6270 */
[----:B------:R0:W-:Y:S04]  /*1a570*/  @!P2 ST.E.64 desc[UR48][R64.64], R4 ;  /* 0x000000044000a985 */ /* 0x0001e8000c101b30 */
[----:B------:R1:W-:Y:S01]  /*1a580*/  @!P1 ST.E.64 desc[UR48][R58.64], R6 ;  /* 0x000000063a009985 */ /* 0x0003e2000c101b30 */
[----:B------:R-:W-:-:S03]  /*1a590*/  ISETP.GE.AND P1, PT, R151, UR4, PT ;  /* 0x0000000497007c0c */ /* 0x000fc6000bf26270 */
[----:B------:R2:W-:Y:S01]  /*1a5a0*/  @!P0 ST.E.64 desc[UR48][R62.64], R8 ;  /* 0x000000083e008985 */ /* 0x0005e2000c101b30 */
[----:B------:R-:W-:Y:S02]  /*1a5b0*/  ISETP.GE.AND P0, PT, R153, UR4, PT ;  /* 0x0000000499007c0c */ /* 0x000fe4000bf06270 */
        /* <DEDUP_REMOVED lines=9> */
[----:B------:R-:W-:-:S05]  /*1a650*/  @!P5 LEA.HI.X R9, R155, R57, R156, 0x2, P6 ;  /* 0x000000399b09d211 */ /* 0x000fca00030f149c */
[----:B------:R2:W-:Y:S01]  /*1a660*/  @!P5 ST.E.64 desc[UR48][R8.64], R14 ;  /* 0x0000000e0800d985 */ /* 0x0005e2000c101b30 */
        /* <DEDUP_REMOVED lines=17> */
[-C--:B------:R-:W-:Y:S02]  /*1a780*/  @!P4 LEA.HI.X R7, R145, R57.reuse, R146, 0x2, P0 ;  /* 0x000000399107c211 */ /* 0x080fe400000f1492 */
[----:B------:R-:W-:Y:S02]  /*1a790*/  ISETP.GE.AND P0, PT, R134, UR4, PT ;  /* 0x0000000486007c0c */ /* 0x000fe4000bf06270 */
[CC--:B--2---:R-:W-:Y:S01]  /*1a7a0*/  @!P5 LEA R8, P6, R143.reuse, R56.reuse, 0x2 ;  /* 0x000000388f08d211 */ /* 0x0c4fe200078c10ff */
[----:B------:R1:W-:Y:S01]  /*1a7b0*/  @!P4 ST.E.64 desc[UR48][R6.64], R36 ;  /* 0x000000240600c985 */ /* 0x0003e2000c101b30 */
[----:B------:R-:W-:Y:S02]  /*1a7c0*/  ISETP.GE.AND P4, PT, R130, UR4, PT ;  /* 0x0000000482007c0c */ /* 0x000fe4000bf86270 */
[----:B------:R-:W-:Y:S02]  /*1a7d0*/  @!P5 LEA.HI.X R9, R143, R57, R144, 0x2, P6 ;  /* 0x000000398f09d211 */ /* 0x000fe400030f1490 */
[----:B0-----:R-:W-:-:S03]  /*1a7e0*/  @!P2 LEA R4, P6, R141, R56, 0x2 ;  /* 0x000000388d04a211 */ /* 0x001fc600078c10ff */
[----:B------:R0:W-:Y:S01]  /*1a7f0*/  @!P5 ST.E.64 desc[UR48][R8.64], R40 ;  /* 0x000000280800d985 */ /* 0x0001e2000c101b30 */
[----:B------:R-:W-:Y:S02]  /*1a800*/  ISETP.GE.AND P5, PT, R132, UR4, PT ;  /* 0x0000000484007c0c */ /* 0x000fe4000bfa6270 */
        /* <DEDUP_REMOVED lines=26> */
[C---:B-1----:R-:W-:Y:S01]  /*1a9b0*/  @!P1 LEA R6, P6, R124.reuse, R56, 0x2 ;  /* 0x000000387c069211 */ /* 0x042fe200078c10ff */
[----:B------:R1:W-:Y:S03]  /*1a9c0*/  @!P0 ST.E.64 desc[UR48][R4.64], R80 ;  /* 0x0000005004008985 */ /* 0x0003e6000c101b30 */
[----:B------:R-:W-:-:S03]  /*1a9d0*/  @!P1 LEA.HI.X R7, R124, R57, R125, 0x2, P6 ;  /* 0x000000397c079211 */ /* 0x000fc600030f147d */
[CC--:B0-----:R-:W-:Y:S02]  /*1a9e0*/  @!P3 LEA R8, P6, R120.reuse, R56.reuse, 0x2 ;  /* 0x000000387808b211 */ /* 0x0c1fe400078c10ff */
[----:B------:R0:W-:Y:S02]  /*1a9f0*/  @!P1 ST.E.64 desc[UR48][R6.64], R84 ;  /* 0x0000005406009985 */ /* 0x0001e4000c101b30 */
[----:B------:R-:W-:Y:S02]  /*1aa00*/  @!P3 LEA.HI.X R9, R120, R57, R121, 0x2, P6 ;  /* 0x000000397809b211 */ /* 0x000fe400030f1479 */
[----:B-1----:R-:W-:-:S04]  /*1aa10*/  @!P4 LEA R4, P0, R122, R56, 0x2 ;  /* 0x000000387a04c211 */ /* 0x002fc800078010ff */
[-C--:B------:R-:W-:Y:S02]  /*1aa20*/  @!P4 LEA.HI.X R5, R122, R57.reuse, R123, 0x2, P0 ;  /* 0x000000397a05c211 */ /* 0x080fe400000f147b */
[-C--:B------:R-:W-:Y:S02]  /*1aa30*/  @!P5 LEA R10, P0, R66, R56.reuse, 0x2 ;  /* 0x00000038420ad211 */ /* 0x080fe400078010ff */
[----:B0-----:R-:W-:Y:S01]  /*1aa40*/  @!P2 LEA R6, P1, R116, R56, 0x2 ;  /* 0x000000387406a211 */ /* 0x001fe200078210ff */
[----:B------:R3:W-:Y:S01]  /*1aa50*/  @!P4 ST.E.64 desc[UR48][R4.64], R88 ;  /* 0x000000580400c985 */ /* 0x0007e2000c101b30 */
[-C--:B------:R-:W-:Y:S02]  /*1aa60*/  @!P5 LEA.HI.X R11, R66, R57.reuse, R67, 0x2, P0 ;  /* 0x00000039420bd211 */ /* 0x080fe400000f1443 */
[----:B------:R-:W-:Y:S01]  /*1aa70*/  @!P2 LEA.HI.X R7, R116, R57, R117, 0x2, P1 ;  /* 0x000000397407a211 */ /* 0x000fe200008f1475 */
[----:B------:R3:W-:Y:S04]  /*1aa80*/  @!P3 ST.E.64 desc[UR48][R8.64], R92 ;  /* 0x0000005c0800b985 */ /* 0x0007e8000c101b30 */
[----:B------:R3:W-:Y:S04]  /*1aa90*/  @!P2 ST.E.64 desc[UR48][R6.64], R96 ;  /* 0x000000600600a985 */ /* 0x0007e8000c101b30 */
[----:B------:R3:W-:Y:S02]  /*1aaa0*/  @!P5 ST.E.64 desc[UR48][R10.64], R100 ;  /* 0x000000640a00d985 */ /* 0x0007e4000c101b30 */
.L_x_3929:
[----:B------:R-:W-:Y:S05]  /*1aab0*/  BSYNC B1 ;  /* 0x0000000000017941 */ /* 0x000fea0003800000 */
.L_x_3928:
[----:B------:R-:W-:Y:S01]  /*1aac0*/  ISETP.GE.AND P0, PT, R61, R60, PT ;  /* 0x0000003c3d00720c */ /* 0x000fe20003f06270 */
[----:B---3--:R3:W4:Y:S04]  /*1aad0*/  SHFL.IDX PT, R5, R3, 0x1, 0x1c1f ;  /* 0x003c1f0003057f89 */ /* 0x00872800000e0000 */
[----:B------:R3:W0:Y:S08]  /*1aae0*/  SHFL.IDX PT, R4, R0, 0x1, 0x1c1f ;  /* 0x003c1f0000047f89 */ /* 0x00063000000e0000 */
[----:B---3--:R-:W-:Y:S05]  /*1aaf0*/  @P0 BRA `(.L_x_3927) ;  /* 0x0000001000ec0947 */ /* 0x008fea0003800000 */
[----:B------:R-:W-:Y:S02]  /*1ab00*/  ULDC UR4, c[0x0][0xac8] ;  /* 0x0002b20000047ab9 */ /* 0x000fe40000000800 */
[----:B-----5:R-:W-:Y:S02]  /*1ab10*/  ISETP.GE.AND P2, PT, R163, UR4, PT ;  /* 0x00000004a3007c0c */ /* 0x020fe4000bf46270 */
[----:B------:R-:W-:Y:S02]  /*1ab20*/  ISETP.GE.AND P1, PT, R165, UR4, PT ;  /* 0x00000004a5007c0c */ /* 0x000fe4000bf26270 */
[----:B------:R-:W-:Y:S02]  /*1ab30*/  ISETP.GE.AND P5, PT, R161, UR4, PT ;  /* 0x00000004a1007c0c */ /* 0x000fe4000bfa6270 */
[----:B------:R-:W-:Y:S02]  /*1ab40*/  ISETP.GE.AND P4, PT, R159, UR4, PT ;  /* 0x000000049f007c0c */ /* 0x000fe4000bf86270 */
[----:B------:R-:W-:-:S05]  /*1ab50*/  ISETP.GE.AND P3, PT, R157, UR4, PT ;  /* 0x000000049d007c0c */ /* 0x000fca000bf66270 */
[----:B0-----:R-:W-:Y:S02]  /*1ab60*/  @!P2 LEA R6, P0, R163, R4, 0x2 ;  /* 0x00000004a306a211 */ /* 0x001fe400078010ff */
[----:B----4-:R-:W-:Y:S02]  /*1ab70*/  @!P1 IMAD.WIDE R8, R165, 0x4, R4 ;  /* 0x00000004a5089825 */ /* 0x010fe400078e0204 */
[----:B------:R-:W-:Y:S02]  /*1ab80*/  @!P2 LEA.HI.X R7, R163, R5, R164, 0x2, P0 ;  /* 0x00000005a307a211 */ /* 0x000fe400000f14a4 */
[----:B------:R-:W-:Y:S01]  /*1ab90*/  ISETP.GE.AND P0, PT, R155, UR4, PT ;  /* 0x000000049b007c0c */ /* 0x000fe2000bf06270 */
[----:B------:R0:W-:Y:S01]  /*1aba0*/  @!P1 ST.E.64 desc[UR48][R8.64], R26 ;  /* 0x0000001a08009985 */ /* 0x0001e2000c101b30 */
[----:B------:R-:W-:-:S03]  /*1abb0*/  ISETP.GE.AND P1, PT, R153, UR4, PT ;  /* 0x0000000499007c0c */ /* 0x000fc6000bf26270 */
[----:B------:R3:W-:Y:S01]  /*1abc0*/  @!P2 ST.E.64 desc[UR48][R6.64], R30 ;  /* 0x0000001e0600a985 */ /* 0x0007e2000c101b30 */
[-C--:B0-----:R-:W-:Y:S02]  /*1abd0*/  @!P4 LEA R8, P2, R159, R4.reuse, 0x2 ;  /* 0x000000049f08c211 */ /* 0x081fe400078410ff */
[-C--:B---3--:R-:W-:Y:S02]  /*1abe0*/  @!P5 LEA R6, P6, R161, R4.reuse, 0x2 ;  /* 0x00000004a106d211 */ /* 0x088fe400078c10ff */
[-C--:B------:R-:W-:Y:S02]  /*1abf0*/  @!P4 LEA.HI.X R9, R159, R5.reuse, R160, 0x2, P2 ;  /* 0x000000059f09c211 */ /* 0x080fe400010f14a0 */
[-C--:B------:R-:W-:Y:S02]  /*1ac00*/  @!P5 LEA.HI.X R7, R161, R5.reuse, R162, 0x2, P6 ;  /* 0x00000005a107d211 */ /* 0x080fe400030f14a2 */
[----:B------:R-:W-:Y:S02]  /*1ac10*/  ISETP.GE.AND P2, PT, R151, UR4, PT ;  /* 0x0000000497007c0c */ /* 0x000fe4000bf46270 */
[C---:B------:R-:W-:Y:S01]  /*1ac20*/  @!P3 LEA R10, P6, R157.reuse, R4, 0x2 ;  /* 0x000000049d0ab211 */ /* 0x040fe200078c10ff */
[----:B------:R0:W-:Y:S03]  /*1ac30*/  @!P5 ST.E.64 desc[UR48][R6.64], R34 ;  /* 0x000000220600d985 */ /* 0x0001e6000c101b30 */
[----:B------:R-:W-:Y:S01]  /*1ac40*/  @!P3 LEA.HI.X R11, R157, R5, R158, 0x2, P6 ;  /* 0x000000059d0bb211 */ /* 0x000fe200030f149e */
[----:B------:R3:W-:Y:S04]  /*1ac50*/  @!P4 ST.E.64 desc[UR48][R8.64], R38 ;  /* 0x000000260800c985 */ /* 0x0007e8000c101b30 */
[----:B------:R4:W-:Y:S01]  /*1ac60*/  @!P3 ST.E.64 desc[UR48][R10.64], R42 ;  /* 0x0000002a0a00b985 */ /* 0x0009e2000c101b30 */
[----:B------:R-:W-:-:S02]  /*1ac70*/  ISETP.GE.AND P3, PT, R149, UR4, PT ;  /* 0x0000000495007c0c */ /* 0x000fc4000bf66270 */
        /* <DEDUP_REMOVED lines=16> */
[----:B------:R-:W-:Y:S01]  /*1ad80*/  @!P3 ST.E.64 desc[UR48][R6.64], R104 ;  /* 0x000000680600b985 */ /* 0x000fe2000c101b30 */
[-C--:B------:R-:W-:Y:S02]  /*1ad90*/  @!P1 LEA R14, P3, R141, R4.reuse, 0x2 ;  /* 0x000000048d0e9211 */ /* 0x080fe400078610ff */
[-C--:B------:R-:W-:Y:S02]  /*1ada0*/  @!P4 LEA.HI.X R9, R147, R5.reuse, R148, 0x2, P0 ;  /* 0x000000059309c211 */ /* 0x080fe400000f1494 */
[----:B------:R-:W-:Y:S02]  /*1adb0*/  ISETP.GE.AND P0, PT, R136, UR4, PT ;  /* 0x0000000488007c0c */ /* 0x000fe4000bf06270 */
[C---:B----4-:R-:W-:Y:S01]  /*1adc0*/  @!P5 LEA R10, P6, R145.reuse, R4, 0x2 ;  /* 0x00000004910ad211 */ /* 0x050fe200078c10ff */
[----:B------:R0:W-:Y:S01]  /*1add0*/  @!P4 ST.E.64 desc[UR48][R8.64], R108 ;  /* 0x0000006c0800c985 */ /* 0x0001e2000c101b30 */
[----:B------:R-:W-:Y:S02]  /*1ade0*/  ISETP.GE.AND P4, PT, R132, UR4, PT ;  /* 0x0000000484007c0c */ /* 0x000fe4000bf86270 */
[----:B------:R-:W-:-:S02]  /*1adf0*/  @!P5 LEA.HI.X R11, R145, R5, R146, 0x2, P6 ;  /* 0x00000005910bd211 */ /* 0x000fc400030f1492 */
[-C--:B------:R-:W-:Y:S02]  /*1ae00*/  @!P2 LEA R12, P6, R143, R4.reuse, 0x2 ;  /* 0x000000048f0ca211 */ /* 0x080fe400078c10ff */
[-C--:B------:R-:W-:Y:S01]  /*1ae10*/  @!P1 LEA.HI.X R15, R141, R5.reuse, R142, 0x2, P3 ;  /* 0x000000058d0f9211 */ /* 0x080fe200018f148e */
[----:B------:R3:W-:Y:S01]  /*1ae20*/  @!P5 ST.E.64 desc[UR48][R10.64], R112 ;  /* 0x000000700a00d985 */ /* 0x0007e2000c101b30 */
[----:B------:R-:W-:Y:S02]  /*1ae30*/  ISETP.GE.AND P5, PT, R134, UR4, PT ;  /* 0x0000000486007c0c */ /* 0x000fe4000bfa6270 */
[-C--:B------:R-:W-:Y:S02]  /*1ae40*/  @!P2 LEA.HI.X R13, R143, R5.reuse, R144, 0x2, P6 ;  /* 0x000000058f0da211 */ /* 0x080fe400030f1490 */
[----:B------:R-:W-:Y:S02]  /*1ae50*/  @!P0 LEA R20, P6, R136, R4, 0x2 ;  /* 0x0000000488148211 */ /* 0x000fe400078c10ff */
[----:B------:R-:W-:Y:S01]  /*1ae60*/  ISETP.GE.AND P3, PT, R130, UR4, PT ;  /* 0x0000000482007c0c */ /* 0x000fe2000bf66270 */
[----:B------:R4:W-:Y:S01]  /*1ae70*/  @!P2 ST.E.64 desc[UR48][R12.64], R70 ;  /* 0x000000460c00a985 */ /* 0x0009e2000c101b30 */
[----:B------:R-:W-:-:S02]  /*1ae80*/  @!P0 LEA.HI.X R21, R136, R5, R140, 0x2, P6 ;  /* 0x0000000588158211 */ /* 0x000fc400030f148c */
[-C--:B0-----:R-:W-:Y:S01]  /*1ae90*/  @!P4 LEA R8, P2, R132, R4.reuse, 0x2 ;  /* 0x000000048408c211 */ /* 0x081fe200078410ff */
[----:B------:R0:W-:Y:S02]  /*1aea0*/  @!P1 ST.E.64 desc[UR48][R14.64], R74 ;  /* 0x0000004a0e009985 */ /* 0x0001e4000c101b30 */
[-C--:B------:R-:W-:Y:S02]  /*1aeb0*/  @!P5 LEA R6, P1, R134, R4.reuse, 0x2 ;  /* 0x000000048606d211 */ /* 0x080fe400078210ff */
[----:B------:R-:W-:Y:S01]  /*1aec0*/  @!P0 ST.E.64 desc[UR48][R20.64], R78 ;  /* 0x0000004e14008985 */ /* 0x000fe2000c101b30 */
[----:B------:R-:W-:Y:S02]  /*1aed0*/  ISETP.GE.AND P0, PT, R128, UR4, PT ;  /* 0x0000000480007c0c */ /* 0x000fe4000bf06270 */
[----:B------:R-:W-:Y:S02]  /*1aee0*/  @!P5 LEA.HI.X R7, R134, R5, R135, 0x2, P1 ;  /* 0x000000058607d211 */ /* 0x000fe400008f1487 */
[----:B---3--:R-:W-:-:S02]  /*1aef0*/  @!P3 LEA R10, P6, R130, R4, 0x2 ;  /* 0x00000004820ab211 */ /* 0x008fc400078c10ff */
[----:B------:R-:W-:Y:S01]  /*1af00*/  ISETP.GE.AND P1, PT, R126, UR4, PT ;  /* 0x000000047e007c0c */ /* 0x000fe2000bf26270 */
[----:B------:R3:W-:Y:S01]  /*1af10*/  @!P5 ST.E.64 desc[UR48][R6.64], R82 ;  /* 0x000000520600d985 */ /* 0x0007e2000c101b30 */
[-C--:B------:R-:W-:Y:S02]  /*1af20*/  @!P4 LEA.HI.X R9, R132, R5.reuse, R133, 0x2, P2 ;  /* 0x000000058409c211 */ /* 0x080fe400010f1485 */
[----:B------:R-:W-:Y:S02]  /*1af30*/  @!P3 LEA.HI.X R11, R130, R5, R131, 0x2, P6 ;  /* 0x00000005820bb211 */ /* 0x000fe400030f1483 */
[----:B------:R-:W-:Y:S01]  /*1af40*/  ISETP.GE.AND P2, PT, R120, UR4, PT ;  /* 0x0000000478007c0c */ /* 0x000fe2000bf46270 */
[----:B------:R1:W-:Y:S01]  /*1af50*/  @!P4 ST.E.64 desc[UR48][R8.64], R86 ;  /* 0x000000560800c985 */ /* 0x0003e2000c101b30 */
[----:B------:R-:W-:Y:S02]  /*1af60*/  ISETP.GE.AND P4, PT, R124, UR4, PT ;  /* 0x000000047c007c0c */ /* 0x000fe4000bf86270 */
[----:B----4-:R-:W-:Y:S01]  /*1af70*/  @!P0 LEA R12, P5, R128, R4, 0x2 ;  /* 0x00000004800c8211 */ /* 0x010fe200078a10ff */
[----:B------:R4:W-:Y:S01]  /*1af80*/  @!P3 ST.E.64 desc[UR48][R10.64], R90 ;  /* 0x0000005a0a00b985 */ /* 0x0009e2000c101b30 */
[----:B------:R-:W-:-:S02]  /*1af90*/  ISETP.GE.AND P3, PT, R122, UR4, PT ;  /* 0x000000047a007c0c */ /* 0x000fc4000bf66270 */
[-C--:B------:R-:W-:Y:S02]  /*1afa0*/  @!P0 LEA.HI.X R13, R128, R5.reuse, R129, 0x2, P5 ;  /* 0x00000005800d8211 */ /* 0x080fe400028f1481 */
[----:B------:R-:W-:Y:S02]  /*1afb0*/  ISETP.GE.AND P5, PT, R116, UR4, PT ;  /* 0x0000000474007c0c */ /* 0x000fe4000bfa6270 */
[-C--:B0-----:R-:W-:Y:S01]  /*1afc0*/  @!P1 LEA R14, P6, R126, R4.reuse, 0x2 ;  /* 0x000000047e0e9211 */ /* 0x081fe200078c10ff */
[----:B------:R0:W-:Y:S02]  /*1afd0*/  @!P0 ST.E.64 desc[UR48][R12.64], R94 ;  /* 0x0000005e0c008985 */ /* 0x0001e4000c101b30 */
[-C--:B---3--:R-:W-:Y:S02]  /*1afe0*/  @!P4 LEA R6, P0, R124, R4.reuse, 0x2 ;  /* 0x000000047c06c211 */ /* 0x088fe400078010ff */
[----:B------:R-:W-:Y:S02]  /*1aff0*/  @!P1 LEA.HI.X R15, R126, R5, R127, 0x2, P6 ;  /* 0x000000057e0f9211 */ /* 0x000fe400030f147f */
[----:B-1----:R-:W-:-:S02]  /*1b000*/  @!P3 LEA R8, P6, R122, R4, 0x2 ;  /* 0x000000047a08b211 */ /* 0x002fc400078c10ff */
[-C--:B------:R-:W-:Y:S01]  /*1b010*/  @!P4 LEA.HI.X R7, R124, R5.reuse, R125, 0x2, P0 ;  /* 0x000000057c07c211 */ /* 0x080fe200000f147d */
[----:B------:R0:W-:Y:S01]  /*1b020*/  @!P1 ST.E.64 desc[UR48][R14.64], R98 ;  /* 0x000000620e009985 */ /* 0x0001e2000c101b30 */
[-C--:B----4-:R-:W-:Y:S02]  /*1b030*/  @!P2 LEA R10, P1, R120, R4.reuse, 0x2 ;  /* 0x00000004780aa211 */ /* 0x090fe400078210ff */
[----:B------:R-:W-:Y:S01]  /*1b040*/  @!P5 LEA R20, P0, R116, R4, 0x2 ;  /* 0x000000047414d211 */ /* 0x000fe200078010ff */
[----:B------:R0:W-:Y:S01]  /*1b050*/  @!P4 ST.E.64 desc[UR48][R6.64], R102 ;  /* 0x000000660600c985 */ /* 0x0001e2000c101b30 */
[-C--:B------:R-:W-:Y:S02]  /*1b060*/  @!P3 LEA.HI.X R9, R122, R5.reuse, R123, 0x2, P6 ;  /* 0x000000057a09b211 */ /* 0x080fe400030f147b */
[-C--:B------:R-:W-:Y:S02]  /*1b070*/  @!P2 LEA.HI.X R11, R120, R5.reuse, R121, 0x2, P1 ;  /* 0x00000005780ba211 */ /* 0x080fe400008f1479 */
[----:B------:R-:W-:Y:S01]  /*1b080*/  @!P5 LEA.HI.X R21, R116, R5, R117, 0x2, P0 ;  /* 0x000000057415d211 */ /* 0x000fe200000f1475 */
[----:B------:R0:W-:Y:S01]  /*1b090*/  @!P3 ST.E.64 desc[UR48][R8.64], R106 ;  /* 0x0000006a0800b985 */ /* 0x0001e2000c101b30 */
[----:B------:R-:W-:-:S03]  /*1b0a0*/  ISETP.GE.AND P0, PT, R66, UR4, PT ;  /* 0x0000000442007c0c */ /* 0x000fc6000bf06270 */
[----:B------:R0:W-:Y:S04]  /*1b0b0*/  @!P2 ST.E.64 desc[UR48][R10.64], R110 ;  /* 0x0000006e0a00a985 */ /* 0x0001e8000c101b30 */
[----:B------:R0:W-:Y:S06]  /*1b0c0*/  @!P5 ST.E.64 desc[UR48][R20.64], R114 ;  /* 0x000000721400d985 */ /* 0x0001ec000c101b30 */
[----:B------:R-:W-:Y:S05]  /*1b0d0*/  @P0 BRA `(.L_x_3927) ;  /* 0x0000000c00740947 */ /* 0x000fea0003800000 */
[----:B------:R-:W-:-:S04]  /*1b0e0*/  LEA R4, P0, R66, R4, 0x2 ;  /* 0x0000000442047211 */ /* 0x000fc800078010ff */
[----:B------:R-:W-:-:S05]  /*1b0f0*/  LEA.HI.X R5, R66, R5, R67, 0x2, P0 ;  /* 0x0000000542057211 */ /* 0x000fca00000f1443 */
[----:B------:R1:W-:Y:S01]  /*1b100*/  ST.E.64 desc[UR48][R4.64], R118 ;  /* 0x0000007604007985 */ /* 0x0003e2000c101b30 */
[----:B------:R-:W-:Y:S05]  /*1b110*/  BRA `(.L_x_3927) ;  /* 0x0000000c00647947 */ /* 0x000fea0003800000 */
.L_x_3918:
[----:B------:R-:W-:Y:S01]  /*1b120*/  ULDC.64 UR6, c[0x0][0xc08] ;  /* 0x0003020000067ab9 */ /* 0x000fe20000000a00 */
[----:B------:R-:W-:Y:S01]  /*1b130*/  ULDC.64 UR4, c[0x0][0xc00] ;  /* 0x0003000000047ab9 */ /* 0x000fe20000000a00 */
[----:B------:R-:W-:Y:S01]  /*1b140*/  ISETP.NE.U32.AND P1, PT, RZ, UR6, PT ;  /* 0x00000006ff007c0c */ /* 0x000fe2000bf25070 */
[----:B------:R-:W-:Y:S01]  /*1b150*/  IMAD.MOV.U32 R3, RZ, RZ, RZ ;  /* 0x000000ffff037224 */ /* 0x000fe200078e00ff */
[----:B------:R-:W-:Y:S02]  /*1b160*/  ISETP.NE.U32.AND P0, PT, RZ, UR4, PT ;  /* 0x00000004ff007c0c */ /* 0x000fe4000bf05070 */
[----:B------:R-:W-:Y:S02]  /*1b170*/  ISETP.NE.AND.EX P1, PT, RZ, UR7, PT, P1 ;  /* 0x00000007ff007c0c */ /* 0x000fe4000bf25310 */
[----:B------:R-:W-:Y:S02]  /*1b180*/  IADD3 R4, P2, R227, UR4, RZ ;  /* 0x00000004e3047c10 */ /* 0x000fe4000ff5e0ff */
[----:B------:R-:W-:-:S02]  /*1b190*/  ISETP.NE.AND.EX P0, PT, RZ, UR5, PT, P0 ;  /* 0x00000005ff007c0c */ /* 0x000fc4000bf05300 */
[----:B------:R-:W-:Y:S01]  /*1b1a0*/  IADD3.X R5, R228, UR5, RZ, P2, !PT ;  /* 0x00000005e4057c10 */ /* 0x000fe200097fe4ff */
[----:B------:R-:W-:Y:S02]  /*1b1b0*/  ULDC UR4, c[0x0][0xa88] ;  /* 0x0002a20000047ab9 */ /* 0x000fe40000000800 */
[----:B------:R-:W-:-:S04]  /*1b1c0*/  IMAD.U32 R0, RZ, RZ, UR4 ;  /* 0x00000004ff007e24 */ /* 0x000fc8000f8e00ff */
[----:B------:R-:W-:-:S04]  /*1b1d0*/  @P1 IADD3 R6, P2, R227, UR6, RZ ;  /* 0x00000006e3061c10 */ /* 0x000fc8000ff5e0ff */
[----:B------:R-:W-:Y:S01]  /*1b1e0*/  @P1 IADD3.X R7, R228, UR7, RZ, P2, !PT ;  /* 0x00000007e4071c10 */ /* 0x000fe200097fe4ff */
[----:B------:R2:W5:Y:S04]  /*1b1f0*/  @P0 LDG.E R3, desc[UR48][R4.64] ;  /* 0x0000003004030981 */ /* 0x000568000c1e1900 */
[----:B------:R2:W5:Y:S01]  /*1b200*/  @P1 LDG.E R0, desc[UR48][R6.64] ;  /* 0x0000003006001981 */ /* 0x000562000c1e1900 */
[----:B------:R-:W-:Y:S01]  /*1b210*/  ISETP.NE.AND P2, PT, R225, RZ, PT ;  /* 0x000000ffe100720c */ /* 0x000fe20003f45270 */
[----:B------:R-:W3:-:S12]  /*1b220*/  S2R R8, SR_TID.X ;  /* 0x0000000000087919 */ /* 0x000ed80000002100 */
[----:B------:R-:W4:Y:S01]  /*1b230*/  @!P2 LDC R225, c[0x0][0xad4] ;  /* 0x0002b500ffe1ab82 */ /* 0x000f220000000800 */
[----:B---3--:R-:W-:Y:S01]  /*1b240*/  VIADD R9, R8, 0xffffff80 ;  /* 0xffffff8008097836 */ /* 0x008fe20000000000 */
[----:B----4-:R-:W-:-:S04]  /*1b250*/  ISETP.GT.AND P2, PT, R225, 0x1, PT ;  /* 0x00000001e100780c */ /* 0x010fc80003f44270 */
[----:B------:R-:W-:Y:S01]  /*1b260*/  ISETP.GT.AND P3, PT, R9, 0x7f, PT ;  /* 0x0000007f0900780c */ /* 0x000fe20003f64270 */
[----:B--2---:R-:W-:-:S12]  /*1b270*/  @P1 BRA `(.L_x_3930) ;  /* 0x0000000000101947 */ /* 0x004fd80003800000 */
[----:B------:R-:W-:Y:S05]  /*1b280*/  @!P0 BRA `(.L_x_3930) ;  /* 0x00000000000c8947 */ /* 0x000fea0003800000 */
[----:B------:R-:W2:Y:S04]  /*1b290*/  LDG.E R7, desc[UR48][R4.64] ;  /* 0x0000003004077981 */ /* 0x000ea8000c1e1900 */
[----:B-----5:R-:W2:Y:S02]  /*1b2a0*/  LDG.E R0, desc[UR48][R4.64+0x4] ;  /* 0x0000043004007981 */ /* 0x020ea4000c1e1900 */
[----:B--2---:R-:W-:-:S07]  /*1b2b0*/  IMAD.IADD R0, R0, 0x1, -R7 ;  /* 0x0000000100007824 */ /* 0x004fce00078e0a07 */
.L_x_3930:
[----:B------:R-:W2:Y:S01]  /*1b2c0*/  LDL.LU R4, [R1+0xa8] ;  /* 0x0000a80001047983 */ /* 0x000ea20000300800 */
[----:B------:R-:W-:Y:S01]  /*1b2d0*/  BSSY B1, `(.L_x_3931) ;  /* 0x0000038000017945 */ /* 0x000fe20003800000 */
[----:B------:R-:W-:Y:S02]  /*1b2e0*/  SEL R29, R226, RZ, !P0 ;  /* 0x000000ffe21d7207 */ /* 0x000fe40004000000 */
[----:B-----5:R-:W-:Y:S02]  /*1b2f0*/  SHF.R.S32.HI R26, RZ, 0x1f, R3 ;  /* 0x0000001fff1a7819 */ /* 0x020fe40000011403 */
[----:B--2---:R-:W-:Y:S01]  /*1b300*/  SEL R28, R4, RZ, !P0 ;  /* 0x000000ff041c7207 */ /* 0x004fe20004000000 */
[----:B------:R-:W-:Y:S06]  /*1b310*/  @P3 BRA `(.L_x_3932) ;  /* 0x0000000000cc3947 */ /* 0x000fec0003800000 */
[----:B------:R-:W2:Y:S01]  /*1b320*/  LDL R4, [R1+0x40] ;  /* 0x0000400001047983 */ /* 0x000ea20000100800 */
[----:B------:R-:W3:Y:S02]  /*1b330*/  LDC R31, c[0x0][0xbe8] ;  /* 0x0002fa00ff1f7b82 */ /* 0x000ee40000000800 */
[----:B---3--:R-:W-:Y:S02]  /*1b340*/  IMAD R5, R0, R31, RZ ;  /* 0x0000001f00057224 */ /* 0x008fe400078e02ff */
[----:B--2---:R-:W-:-:S04]  /*1b350*/  IMAD R4, R4, 0x80, R8 ;  /* 0x0000008004047824 */ /* 0x004fc800078e0208 */
[----:B------:R-:W-:-:S05]  /*1b360*/  VIADD R30, R4, 0xffffff80 ;  /* 0xffffff80041e7836 */ /* 0x000fca0000000000 */
[----:B------:R-:W-:-:S13]  /*1b370*/  ISETP.GE.AND P0, PT, R30, R5, PT ;  /* 0x000000051e00720c */ /* 0x000fda0003f06270 */
[----:B------:R-:W-:Y:S05]  /*1b380*/  @P0 BRA `(.L_x_3932) ;  /* 0x0000000000b00947 */ /* 0x000fea0003800000 */
[----:B------:R-:W2:Y:S01]  /*1b390*/  LDL.LU R32, [R1+0x44] ;  /* 0x0000440001207983 */ /* 0x000ea20000300800 */
[----:B------:R-:W-:Y:S01]  /*1b3a0*/  IMAD.MOV.U32 R24, RZ, RZ, 0x9b8 ;  /* 0x000009b8ff187424 */ /* 0x000fe200078e00ff */
[----:B------:R-:W-:Y:S01]  /*1b3b0*/  ISETP.GT.AND P0, PT, R225, 0x1, PT ;  /* 0x00000001e100780c */ /* 0x000fe20003f04270 */
[----:B------:R-:W3:Y:S01]  /*1b3c0*/  LDC.64 R4, c[0x0][0xba8] ;  /* 0x0002ea00ff047b82 */ /* 0x000ee20000000a00 */
[----:B------:R-:W-:Y:S01]  /*1b3d0*/  ISETP.NE.AND P1, PT, R31, 0x1, PT ;  /* 0x000000011f00780c */ /* 0x000fe20003f25270 */
[----:B------:R-:W-:Y:S01]  /*1b3e0*/  IMAD.MOV.U32 R21, RZ, RZ, R30 ;  /* 0x000000ffff157224 */ /* 0x000fe200078e001e */
[----:B------:R-:W-:-:S05]  /*1b3f0*/  SEL R24, R24, 0x978, P0 ;  /* 0x0000097818187807 */ /* 0x000fca0000000000 */
[----:B------:R-:W4:Y:S08]  /*1b400*/  LDC.64 R12, c[0x0][R24+0x220] ;  /* 0x00008800180c7b82 */ /* 0x000f300000000a00 */
[----:B------:R-:W5:Y:S08]  /*1b410*/  LDC.64 R14, c[0x0][R24+0x218] ;  /* 0x00008600180e7b82 */ /* 0x000f700000000a00 */
[----:B------:R-:W0:Y:S08]  /*1b420*/  LDC.64 R8, c[0x0][R24+0x228] ;  /* 0x00008a0018087b82 */ /* 0x000e300000000a00 */
[----:B------:R-:W1:Y:S08]  /*1b430*/  LDC.64 R6, c[0x0][R24+0x210] ;  /* 0x0000840018067b82 */ /* 0x000e700000000a00 */
[----:B------:R-:W5:Y:S08]  /*1b440*/  @P1 LDC R11, c[0x0][0xbec] ;  /* 0x0002fb00ff0b1b82 */ /* 0x000f700000000800 */
[----:B------:R-:W0:Y:S01]  /*1b450*/  @P1 LDC R27, c[0x0][0xbf0] ;  /* 0x0002fc00ff1b1b82 */ /* 0x000e220000000800 */
[----:B----4-:R-:W-:-:S07]  /*1b460*/  IMAD R13, R13, R29, RZ ;  /* 0x0000001d0d0d7224 */ /* 0x010fce00078e02ff */
[----:B---3--:R-:W3:Y:S01]  /*1b470*/  @!P0 LDC R4, c[0x0][0xb50] ;  /* 0x0002d400ff048b82 */ /* 0x008ee20000000800 */
[----:B-----5:R-:W-:-:S07]  /*1b480*/  @P1 IMAD.HI.U32 R20, R30, R11, RZ ;  /* 0x0000000b1e141227 */ /* 0x020fce00078e00ff */
[----:B------:R-:W4:Y:S01]  /*1b490*/  @!P0 LDC R5, c[0x0][0xb54] ;  /* 0x0002d500ff058b82 */ /* 0x000f220000000800 */
[-C--:B------:R-:W-:Y:S02]  /*1b4a0*/  IMAD R25, R15, R196.reuse, RZ ;  /* 0x000000c40f197224 */ /* 0x080fe400078e02ff */
[----:B------:R-:W-:Y:S01]  /*1b4b0*/  IMAD.WIDE.U32 R14, R14, R196, RZ ;  /* 0x000000c40e0e7225 */ /* 0x000fe200078e00ff */
[----:B0-----:R-:W-:-:S03]  /*1b4c0*/  @P1 SHF.R.U32.HI R21, RZ, R27, R20 ;  /* 0x0000001bff151219 */ /* 0x001fc60000011614 */
[----:B------:R-:W-:-:S04]  /*1b4d0*/  IMAD.WIDE.U32 R10, R12, R29, RZ ;  /* 0x0000001d0c0a7225 */ /* 0x000fc800078e00ff */
[----:B------:R-:W-:Y:S01]  /*1b4e0*/  IMAD R27, R12, R28, R13 ;  /* 0x0000001c0c1b7224 */ /* 0x000fe200078e020d */
[----:B------:R-:W-:Y:S01]  /*1b4f0*/  IADD3 R14, P1, P3, R10, R14, R3 ;  /* 0x0000000e0a0e7210 */ /* 0x000fe20007b3e003 */
[----:B------:R-:W-:Y:S02]  /*1b500*/  IMAD.IADD R25, R15, 0x1, R25 ;  /* 0x000000010f197824 */ /* 0x000fe400078e0219 */
[----:B------:R-:W-:Y:S02]  /*1b510*/  IMAD.MOV R10, RZ, RZ, -R21 ;  /* 0x000000ffff0a7224 */ /* 0x000fe400078e0a15 */
[----:B------:R-:W-:Y:S02]  /*1b520*/  IMAD.IADD R27, R11, 0x1, R27 ;  /* 0x000000010b1b7824 */ /* 0x000fe400078e021b */
[----:B------:R-:W-:-:S03]  /*1b530*/  IMAD R11, R31, R10, R30 ;  /* 0x0000000a1f0b7224 */ /* 0x000fc600078e021e */
[----:B------:R-:W-:Y:S01]  /*1b540*/  IADD3.X R10, R27, R25, R26, P1, P3 ;  /* 0x000000191b0a7210 */ /* 0x000fe20000fe641a */
[----:B-1----:R-:W-:Y:S01]  /*1b550*/  IMAD R7, R7, R11, RZ ;  /* 0x0000000b07077224 */ /* 0x002fe200078e02ff */
[----:B--2---:R-:W-:-:S05]  /*1b560*/  SEL R13, R32, RZ, P0 ;  /* 0x000000ff200d7207 */ /* 0x004fca0000000000 */
[-C--:B------:R-:W-:Y:S02]  /*1b570*/  IMAD R15, R9, R13.reuse, RZ ;  /* 0x0000000d090f7224 */ /* 0x080fe400078e02ff */
[----:B------:R-:W-:Y:S01]  /*1b580*/  IMAD.WIDE.U32 R8, R8, R13, RZ ;  /* 0x0000000d08087225 */ /* 0x000fe200078e00ff */
[----:B------:R-:W-:-:S03]  /*1b590*/  SHF.R.S32.HI R13, RZ, 0x1f, R11 ;  /* 0x0000001fff0d7819 */ /* 0x000fc6000001140b */
[----:B------:R-:W-:Y:S01]  /*1b5a0*/  IMAD.IADD R15, R9, 0x1, R15 ;  /* 0x00000001090f7824 */ /* 0x000fe200078e020f */
[----:B------:R-:W-:Y:S01]  /*1b5b0*/  IADD3 R8, P0, P1, R21, R14, R8 ;  /* 0x0000000e15087210 */ /* 0x000fe2000791e008 */
[----:B------:R-:W-:Y:S01]  /*1b5c0*/  IMAD R13, R6, R13, R7 ;  /* 0x0000000d060d7224 */ /* 0x000fe200078e0207 */
[----:B------:R-:W-:-:S04]  /*1b5d0*/  SHF.R.S32.HI R21, RZ, 0x1f, R21 ;  /* 0x0000001fff157819 */ /* 0x000fc80000011415 */
[----:B------:R-:W-:-:S03]  /*1b5e0*/  IADD3.X R9, R21, R10, R15, P0, P1 ;  /* 0x0000000a15097210 */ /* 0x000fc600007e240f */
[----:B------:R-:W-:-:S04]  /*1b5f0*/  IMAD.WIDE.U32 R6, R6, R11, R8 ;  /* 0x0000000b06067225 */ /* 0x000fc800078e0008 */
[----:B------:R-:W-:Y:S01]  /*1b600*/  IMAD.IADD R7, R7, 0x1, R13 ;  /* 0x0000000107077824 */ /* 0x000fe200078e020d */
[----:B---3--:R-:W-:-:S04]  /*1b610*/  LEA R4, P0, R6, R4, 0x2 ;  /* 0x0000000406047211 */ /* 0x008fc800078010ff */
[----:B----4-:R-:W-:Y:S01]  /*1b620*/  LEA.HI.X R5, R6, R5, R7, 0x2, P0 ;  /* 0x0000000506057211 */ /* 0x010fe200000f1407 */
[----:B------:R-:W-:-:S05]  /*1b630*/  IMAD.MOV.U32 R7, RZ, RZ, -0x800000 ;  /* 0xff800000ff077424 */ /* 0x000fca00078e00ff */
[----:B------:R2:W-:Y:S03]  /*1b640*/  STG.E desc[UR48][R4.64], R7 ;  /* 0x0000000704007986 */ /* 0x0005e6000c101930 */
.L_x_3932:
[----:B------:R-:W-:Y:S05]  /*1b650*/  BSYNC B1 ;  /* 0x0000000000017941 */ /* 0x000fea0003800000 */
.L_x_3931:
[----:B------:R-:W-:Y:S05]  /*1b660*/  @P2 BRA `(.L_x_3927) ;  /* 0x0000000800102947 */ /* 0x000fea0003800000 */
[----:B------:R-:W3:Y:S01]  /*1b670*/  LDL.LU R12, [R1+0x40] ;  /* 0x00004000010c7983 */ /* 0x000ee20000300800 */
[----:B------:R-:W4:Y:S01]  /*1b680*/  LDC R11, c[0x0][0xbe8] ;  /* 0x0002fa00ff0b7b82 */ /* 0x000f220000000800 */
[----:B------:R-:W-:Y:S01]  /*1b690*/  ULDC.64 UR4, c[0x0][0xaa0] ;  /* 0x0002a80000047ab9 */ /* 0x000fe20000000a00 */
[----:B------:R-:W-:Y:S01]  /*1b6a0*/  BSSY B1, `(.L_x_3933) ;  /* 0x000004a000017945 */ /* 0x000fe20003800000 */
[----:B--2---:R-:W2:Y:S01]  /*1b6b0*/  S2R R4, SR_TID.X ;  /* 0x0000000000047919 */ /* 0x004ea20000002100 */
[----:B----4-:R-:W-:Y:S02]  /*1b6c0*/  ISETP.NE.AND P0, PT, R11, 0x1, PT ;  /* 0x000000010b00780c */ /* 0x010fe40003f05270 */
[----:B--2---:R-:W-:Y:S01]  /*1b6d0*/  IADD3 R6, R4, -0x80, RZ ;  /* 0xffffff8004067810 */ /* 0x004fe20007ffe0ff */
[----:B------:R-:W-:-:S10]  /*1b6e0*/  IMAD R4, R26, UR4, RZ ;  /* 0x000000041a047c24 */ /* 0x000fd4000f8e02ff */
[----:B------:R-:W2:Y:S01]  /*1b6f0*/  @P0 LDC R9, c[0x0][0xbec] ;  /* 0x0002fb00ff090b82 */ /* 0x000ea20000000800 */
[----:B------:R-:W-:Y:S01]  /*1b700*/  SHF.R.S32.HI R5, RZ, 0x1f, R6 ;  /* 0x0000001fff057819 */ /* 0x000fe20000011406 */
[----:B------:R-:W-:-:S03]  /*1b710*/  IMAD R7, R3, UR5, R4 ;  /* 0x0000000503077c24 */ /* 0x000fc6000f8e0204 */
[----:B------:R-:W-:Y:S01]  /*1b720*/  LEA.HI R8, R5, R6, RZ, 0x3 ;  /* 0x0000000605087211 */ /* 0x000fe200078f18ff */
[----:B------:R-:W-:Y:S02]  /*1b730*/  IMAD.WIDE.U32 R4, R3, UR4, RZ ;  /* 0x0000000403047c25 */ /* 0x000fe4000f8e00ff */
[----:B------:R-:W4:Y:S01]  /*1b740*/  @P0 LDC R13, c[0x0][0xbf0] ;  /* 0x0002fc00ff0d0b82 */ /* 0x000f220000000800 */
[----:B------:R-:W-:Y:S01]  /*1b750*/  ULDC.64 UR4, c[0x0][0xae8] ;  /* 0x0002ba0000047ab9 */ /* 0x000fe20000000a00 */
[----:B------:R-:W-:Y:S01]  /*1b760*/  LOP3.LUT R3, R8, 0xfffffff8, RZ, 0xc0, !PT ;  /* 0xfffffff808037812 */ /* 0x000fe200078ec0ff */
[----:B------:R-:W-:Y:S01]  /*1b770*/  IMAD.IADD R5, R5, 0x1, R7 ;  /* 0x0000000105057824 */ /* 0x000fe200078e0207 */
[----:B------:R-:W-:-:S03]  /*1b780*/  SHF.R.S32.HI R15, RZ, 0x3, R8 ;  /* 0x00000003ff0f7819 */ /* 0x000fc60000011408 */
[----:B------:R-:W-:Y:S02]  /*1b790*/  IMAD.IADD R10, R6, 0x1, -R3 ;  /* 0x00000001060a7824 */ /* 0x000fe400078e0a03 */
[----:B------:R-:W-:-:S04]  /*1b7a0*/  IMAD.WIDE.U32 R4, R196, UR4, R4 ;  /* 0x00000004c4047c25 */ /* 0x000fc8000f8e0004 */
[----:B------:R-:W-:Y:S02]  /*1b7b0*/  IMAD R3, R10, 0x20, R15 ;  /* 0x000000200a037824 */ /* 0x000fe400078e020f */
[----:B------:R-:W-:Y:S01]  /*1b7c0*/  IMAD R5, R196, UR5, R5 ;  /* 0x00000005c4057c24 */ /* 0x000fe2000f8e0205 */
[----:B------:R-:W-:Y:S02]  /*1b7d0*/  ULDC.64 UR4, c[0x0][0xaf0] ;  /* 0x0002bc0000047ab9 */ /* 0x000fe40000000a00 */
[----:B------:R-:W-:Y:S02]  /*1b7e0*/  IMAD R7, R28, UR4, RZ ;  /* 0x000000041c077c24 */ /* 0x000fe4000f8e02ff */
[----:B------:R-:W-:-:S04]  /*1b7f0*/  IMAD.WIDE.U32 R4, R29, UR4, R4 ;  /* 0x000000041d047c25 */ /* 0x000fc8000f8e0004 */
[----:B------:R-:W-:Y:S01]  /*1b800*/  IMAD R7, R29, UR5, R7 ;  /* 0x000000051d077c24 */ /* 0x000fe2000f8e0207 */
[----:B------:R-:W-:-:S03]  /*1b810*/  ULDC.64 UR4, c[0x0][0xae0] ;  /* 0x0002b80000047ab9 */ /* 0x000fc60000000a00 */
[----:B------:R-:W-:Y:S02]  /*1b820*/  IMAD.IADD R5, R5, 0x1, R7 ;  /* 0x0000000105057824 */ /* 0x000fe400078e0207 */
[----:B---3--:R-:W-:-:S04]  /*1b830*/  IMAD R8, R12, 0x80, R3 ;  /* 0x000000800c087824 */ /* 0x008fc800078e0203 */
[----:B--2---:R-:W-:-:S04]  /*1b840*/  @P0 IMAD.HI.U32 R6, R8, R9, RZ ;  /* 0x0000000908060227 */ /* 0x004fc800078e00ff */
[----:B------:R-:W-:Y:S01]  /*1b850*/  IMAD.MOV.U32 R3, RZ, RZ, R8 ;  /* 0x000000ffff037224 */ /* 0x000fe200078e0008 */
[----:B----4-:R-:W-:-:S04]  /*1b860*/  @P0 SHF.R.U32.HI R3, RZ, R13, R6 ;  /* 0x0000000dff030219 */ /* 0x010fc80000011606 */
[--C-:B------:R-:W-:Y:S01]  /*1b870*/  SHF.R.S32.HI R6, RZ, 0x1f, R3.reuse ;  /* 0x0000001fff067819 */ /* 0x100fe20000011403 */
[----:B------:R-:W-:Y:S02]  /*1b880*/  IMAD.MOV R7, RZ, RZ, -R3 ;  /* 0x000000ffff077224 */ /* 0x000fe400078e0a03 */
[----:B------:R-:W-:-:S04]  /*1b890*/  IMAD.WIDE.U32 R4, R3, UR4, R4 ;  /* 0x0000000403047c25 */ /* 0x000fc8000f8e0004 */
[----:B------:R-:W-:Y:S02]  /*1b8a0*/  IMAD R6, R6, UR4, RZ ;  /* 0x0000000406067c24 */ /* 0x000fe4000f8e02ff */
[----:B------:R-:W-:Y:S02]  /*1b8b0*/  IMAD R7, R11, R7, R8 ;  /* 0x000000070b077224 */ /* 0x000fe400078e0208 */
[----:B------:R-:W-:Y:S01]  /*1b8c0*/  IMAD R9, R3, UR5, R6 ;  /* 0x0000000503097c24 */ /* 0x000fe2000f8e0206 */
[----:B------:R-:W-:Y:S01]  /*1b8d0*/  ULDC.64 UR4, c[0x0][0xad8] ;  /* 0x0002b60000047ab9 */ /* 0x000fe20000000a00 */
[----:B------:R-:W-:Y:S01]  /*1b8e0*/  IMAD R8, R12, 0x80, R15 ;  /* 0x000000800c087824 */ /* 0x000fe200078e020f */
[----:B------:R-:W-:Y:S01]  /*1b8f0*/  SHF.R.S32.HI R3, RZ, 0x1f, R7 ;  /* 0x0000001fff037819 */ /* 0x000fe20000011407 */
[----:B------:R-:W-:Y:S02]  /*1b900*/  IMAD.IADD R5, R5, 0x1, R9 ;  /* 0x0000000105057824 */ /* 0x000fe400078e0209 */
[----:B------:R-:W-:-:S02]  /*1b910*/  IMAD R11, R0, R11, RZ ;  /* 0x0000000b000b7224 */ /* 0x000fc400078e02ff */
[----:B------:R-:W-:Y:S02]  /*1b920*/  IMAD R6, R3, UR4, RZ ;  /* 0x0000000403067c24 */ /* 0x000fe4000f8e02ff */
[C---:B------:R-:W-:Y:S01]  /*1b930*/  VIADD R3, R8.reuse, 0x40 ;  /* 0x0000004008037836 */ /* 0x040fe20000000000 */
[-C--:B------:R-:W-:Y:S01]  /*1b940*/  ISETP.GE.AND P2, PT, R8, R11.reuse, PT ;  /* 0x0000000b0800720c */ /* 0x080fe20003f46270 */
[C---:B------:R-:W-:Y:S02]  /*1b950*/  IMAD R9, R7.reuse, UR5, R6 ;  /* 0x0000000507097c24 */ /* 0x040fe4000f8e0206 */
[----:B------:R-:W-:Y:S01]  /*1b960*/  IMAD.WIDE.U32 R4, R7, UR4, R4 ;  /* 0x0000000407047c25 */ /* 0x000fe2000f8e0004 */
[----:B------:R-:W-:Y:S01]  /*1b970*/  ISETP.GE.AND P1, PT, R3, R11, PT ;  /* 0x0000000b0300720c */ /* 0x000fe20003f26270 */
[----:B------:R-:W-:Y:S02]  /*1b980*/  ULDC.64 UR4, c[0x0][0xa80] ;  /* 0x0002a00000047ab9 */ /* 0x000fe40000000a00 */
[----:B------:R-:W-:Y:S01]  /*1b990*/  IMAD.IADD R3, R5, 0x1, R9 ;  /* 0x0000000105037824 */ /* 0x000fe200078e0209 */
[----:B------:R-:W-:Y:S01]  /*1b9a0*/  LEA R6, P3, R4, UR4, 0x1 ;  /* 0x0000000404067c11 */ /* 0x000fe2000f8608ff */
[----:B------:R-:W-:-:S02]  /*1b9b0*/  VIADD R0, R8, 0x20 ;  /* 0x0000002008007836 */ /* 0x000fc40000000000 */
[----:B------:R-:W-:Y:S01]  /*1b9c0*/  IMAD.SHL.U32 R7, R10, 0x8, RZ ;  /* 0x000000080a077824 */ /* 0x000fe200078e00ff */
[----:B------:R-:W-:Y:S02]  /*1b9d0*/  LEA.HI.X R3, R4, UR5, R3, 0x1, P3 ;  /* 0x0000000504037c11 */ /* 0x000fe400098f0c03 */
[----:B------:R-:W-:Y:S01]  /*1b9e0*/  ISETP.GE.AND P0, PT, R0, R11, PT ;  /* 0x0000000b0000720c */ /* 0x000fe20003f06270 */
[C---:B------:R-:W-:Y:S01]  /*1b9f0*/  VIADD R9, R7.reuse, 0x40 ;  /* 0x0000004007097836 */ /* 0x040fe20000000000 */
[----:B------:R2:W3:Y:S01]  /*1ba00*/  SHFL.IDX PT, R4, R6, RZ, 0x181f ;  /* 0x00181fff06047589 */ /* 0x0004e200000e0000 */
[----:B------:R-:W-:Y:S01]  /*1ba10*/  VIADD R13, R7, 0x80 ;  /* 0x00000080070d7836 */ /* 0x000fe20000000000 */
[----:B------:R-:W-:Y:S02]  /*1ba20*/  SHF.R.S32.HI R14, RZ, 0x1f, R7 ;  /* 0x0000001fff0e7819 */ /* 0x000fe40000011407 */
[----:B------:R2:W4:Y:S01]  /*1ba30*/  SHFL.IDX PT, R0, R3, RZ, 0x181f ;  /* 0x00181fff03007589 */ /* 0x00052200000e0000 */
[----:B------:R-:W-:-:S02]  /*1ba40*/  SHF.R.S32.HI R10, RZ, 0x1f, R9 ;  /* 0x0000001fff0a7819 */ /* 0x000fc40000011409 */
[----:B------:R-:W-:Y:S01]  /*1ba50*/  SHF.R.S32.HI R12, RZ, 0x1f, R13 ;  /* 0x0000001fff0c7819 */ /* 0x000fe2000001140d */
[----:B------:R-:W-:Y:S06]  /*1ba60*/  @P2 BRA `(.L_x_3934) ;  /* 0x0000000000342947 */ /* 0x000fec0003800000 */
[----:B------:R-:W-:Y:S02]  /*1ba70*/  ULDC UR4, c[0x0][0xac8] ;  /* 0x0002b20000047ab9 */ /* 0x000fe40000000800 */
[----:B------:R-:W-:Y:S02]  /*1ba80*/  ISETP.GE.AND P4, PT, R7, UR4, PT ;  /* 0x0000000407007c0c */ /* 0x000fe4000bf86270 */
[----:B------:R-:W-:Y:S02]  /*1ba90*/  ISETP.GE.AND P3, PT, R9, UR4, PT ;  /* 0x0000000409007c0c */ /* 0x000fe4000bf66270 */
[----:B------:R-:W-:-:S09]  /*1baa0*/  ISETP.GE.AND P2, PT, R13, UR4, PT ;  /* 0x000000040d007c0c */ /* 0x000fd2000bf46270 */
[-C--:B---3--:R-:W-:Y:S02]  /*1bab0*/  @!P4 LEA R20, P6, R7, R4.reuse, 0x1 ;  /* 0x000000040714c211 */ /* 0x088fe400078c08ff */
[----:B------:R-:W-:Y:S02]  /*1bac0*/  @!P3 LEA R24, P5, R9, R4, 0x1 ;  /* 0x000000040918b211 */ /* 0x000fe400078a08ff */
[----:B----4-:R-:W-:Y:S02]  /*1bad0*/  @!P4 LEA.HI.X R21, R7, R0, R14, 0x1, P6 ;  /* 0x000000000715c211 */ /* 0x010fe400030f0c0e */
[----:B------:R-:W-:Y:S02]  /*1bae0*/  @!P2 LEA R4, P6, R13, R4, 0x1 ;  /* 0x000000040d04a211 */ /* 0x000fe400078c08ff */
[-C--:B------:R-:W-:Y:S01]  /*1baf0*/  @!P3 LEA.HI.X R25, R9, R0.reuse, R10, 0x1, P5 ;  /* 0x000000000919b211 */ /* 0x080fe200028f0c0a */
[----:B------:R3:W-:Y:S01]  /*1bb00*/  @!P4 ST.E.128 desc[UR48][R20.64], RZ ;  /* 0x000000ff1400c985 */ /* 0x0007e2000c101d30 */
[----:B------:R-:W-:-:S03]  /*1bb10*/  @!P2 LEA.HI.X R5, R13, R0, R12, 0x1, P6 ;  /* 0x000000000d05a211 */ /* 0x000fc600030f0c0c */
[----:B------:R3:W-:Y:S04]  /*1bb20*/  @!P3 ST.E.128 desc[UR48][R24.64], RZ ;  /* 0x000000ff1800b985 */ /* 0x0007e8000c101d30 */
[----:B------:R3:W-:Y:S02]  /*1bb30*/  @!P2 ST.E.128 desc[UR48][R4.64], RZ ;  /* 0x000000ff0400a985 */ /* 0x0007e4000c101d30 */
.L_x_3934:
[----:B------:R-:W-:Y:S05]  /*1bb40*/  BSYNC B1 ;  /* 0x0000000000017941 */ /* 0x000fea0003800000 */
.L_x_3933:
        /* <DEDUP_REMOVED lines=17> */
.L_x_3936:
[----:B------:R-:W-:Y:S05]  /*1bc60*/  BSYNC B1 ;  /* 0x0000000000017941 */ /* 0x000fea0003800000 */
.L_x_3935:
[----:B0-----:R0:W0:Y:S01]  /*1bc70*/  SHFL.IDX PT, R0, R3, 0x2, 0x181f ;  /* 0x00581f0003007f89 */ /* 0x00102200000e0000 */
[----:B------:R-:W-:Y:S03]  /*1bc80*/  BSSY B1, `(.L_x_3937) ;  /* 0x0000010000017945 */ /* 0x000fe60003800000 */
[----:B---3--:R3:W0:Y:S01]  /*1bc90*/  SHFL.IDX PT, R4, R6, 0x2, 0x181f ;  /* 0x00581f0006047f89 */ /* 0x00862200000e0000 */
        /* <DEDUP_REMOVED lines=11> */
[----:B------:R0:W-:Y:S04]  /*1bd50*/  @!P3 ST.E.128 desc[UR48][R20.64], RZ ;  /* 0x000000ff1400b985 */ /* 0x0001e8000c101d30 */
[----:B------:R0:W-:Y:S04]  /*1bd60*/  @!P4 ST.E.128 desc[UR48][R24.64], RZ ;  /* 0x000000ff1800c985 */ /* 0x0001e8000c101d30 */
[----:B------:R0:W-:Y:S02]  /*1bd70*/  @!P5 ST.E.128 desc[UR48][R4.64], RZ ;  /* 0x000000ff0400d985 */ /* 0x0001e4000c101d30 */
.L_x_3938:
[----:B------:R-:W-:Y:S05]  /*1bd80*/  BSYNC B1 ;  /* 0x0000000000017941 */ /* 0x000fea0003800000 */
.L_x_3937:
[----:B0-----:R-:W-:Y:S01]  /*1bd90*/  VIADD R0, R8, 0x60 ;  /* 0x0000006008007836 */ /* 0x001fe20000000000 */
[----:B--2-4-:R-:W4:Y:S04]  /*1bda0*/  SHFL.IDX PT, R3, R3, 0x3, 0x181f ;  /* 0x00781f0003037f89 */ /* 0x014f2800000e0000 */
[----:B------:R-:W-:Y:S01]  /*1bdb0*/  ISETP.GE.AND P0, PT, R0, R11, PT ;  /* 0x0000000b0000720c */ /* 0x000fe20003f06270 */
[----:B------:R0:W2:-:S12]  /*1bdc0*/  SHFL.IDX PT, R4, R6, 0x3, 0x181f ;  /* 0x00781f0006047f89 */ /* 0x00009800000e0000 */
[----:B0-----:R-:W-:Y:S05]  /*1bdd0*/  @P0 BRA `(.L_x_3927) ;  /* 0x0000000000340947 */ /* 0x001fea0003800000 */
[----:B------:R-:W-:Y:S02]  /*1bde0*/  ULDC UR4, c[0x0][0xac8] ;  /* 0x0002b20000047ab9 */ /* 0x000fe40000000800 */
[----:B------:R-:W-:Y:S02]  /*1bdf0*/  ISETP.GE.AND P3, PT, R7, UR4, PT ;  /* 0x0000000407007c0c */ /* 0x000fe4000bf66270 */
[----:B------:R-:W-:Y:S02]  /*1be00*/  ISETP.GE.AND P4, PT, R9, UR4, PT ;  /* 0x0000000409007c0c */ /* 0x000fe4000bf86270 */
[----:B------:R-:W-:-:S09]  /*1be10*/  ISETP.GE.AND P5, PT, R13, UR4, PT ;  /* 0x000000040d007c0c */ /* 0x000fd2000bfa6270 */
[-C--:B--23--:R-:W-:Y:S02]  /*1be20*/  @!P3 LEA R6, P0, R7, R4.reuse, 0x1 ;  /* 0x000000040706b211 */ /* 0x08cfe400078008ff */
        /* <DEDUP_REMOVED lines=8> */
.L_x_3927:
[----:B------:R-:W-:Y:S05]  /*1beb0*/  BSYNC B0 ;  /* 0x0000000000007941 */ /* 0x000fea0003800000 */
.L_x_3917:
[----:B------:R-:W-:Y:S02]  /*1bec0*/  ULDC UR4, c[0x0][0xc3c] ;  /* 0x00030f0000047ab9 */ /* 0x000fe40000000800 */
[----:B-1----:R-:W-:-:S13]  /*1bed0*/  ISETP.GE.AND P0, PT, R139, UR4, PT ;  /* 0x000000048b007c0c */ /* 0x002fda000bf06270 */
[----:B------:R-:W-:Y:S05]  /*1bee0*/  @!P0 BRA `(.L_x_3939) ;  /* 0xfffffe5400c88947 */ /* 0x000fea000383ffff */
[----:B------:R-:W-:Y:S05]  /*1bef0*/  BRA `(.L_x_3717) ;  /* 0x0000007000e47947 */ /* 0x000fea0003800000 */
.L_x_3715:
[----:B------:R-:W-:-:S08]  /*1bf00*/  NOP ;  /* 0x0000000000007918 */ /* 0x000fd00000000000 */
[----:B0-----:R-:W0:-:S00]  /*1bf10*/  USETMAXREG.DEALLOC.CTAPOOL 0x28 ;  /* 0x00000028000079c8 */ /* 0x001e0000080e0500 */
[----:B0-----:R-:W2:Y:S01]  /*1bf20*/  LDL.LU R3, [R1] ;  /* 0x0000000001037983 */ /* 0x001ea20000300800 */
[----:B------:R-:W-:Y:S02]  /*1bf30*/  LOP3.LUT R2, R2, 0x3, RZ, 0xc0, !PT ;  /* 0x0000000302027812 */ /* 0x000fe400078ec0ff */
[----:B------:R-:W-:-:S04]  /*1bf40*/  MOV R6, RZ ;  /* 0x000000ff00067202 */ /* 0x000fc80000000f00 */
[----:B------:R-:W0:Y:S02]  /*1bf50*/  SHFL.IDX PT, R2, R2, RZ, 0x1f ;  /* 0x00001fff02027589 */ /* 0x000e2400000e0000 */
[----:B0-----:R-:W-:Y:S02]  /*1bf60*/  ISETP.NE.AND P0, PT, R2, RZ, PT ;  /* 0x000000ff0200720c */ /* 0x001fe40003f05270 */
[----:B--2---:R-:W-:-:S11]  /*1bf70*/  LOP3.LUT R3, R3, 0xffffffdf, RZ, 0xc0, !PT ;  /* 0xffffffdf03037812 */ /* 0x004fd600078ec0ff */
[----:B------:R-:W-:-:S05]  /*1bf80*/  @P0 LOP3.LUT R3, R3, 0x20, RZ, 0xfc, !PT ;  /* 0x0000002003030812 */ /* 0x000fca00078efcff */
[----:B------:R0:W-:Y:S01]  /*1bf90*/  STL [R1], R3 ;  /* 0x0000000301007387 */ /* 0x0001e20000100800 */
[----:B------:R-:W-:Y:S05]  /*1bfa0*/  @!P0 BRA `(.L_x_3940) ;  /* 0x00000000001c8947 */ /* 0x000fea0003800000 */
[----:B------:R-:W1:Y:S08]  /*1bfb0*/  S2UR UR5, SR_CgaCtaId ;  /* 0x00000000000579c3 */ /* 0x000e700000008800 */
[----:B------:R-:W-:Y:S06]  /*1bfc0*/  BAR.SYNC.DEFER_BLOCKING 0x5, 0x180 ;  /* 0x0146000000007b1d */ /* 0x000fec0000010000 */
[----:B------:R-:W-:-:S02]  /*1bfd0*/  UMOV UR4, 0x400 ;  /* 0x0000040000047882 */ /* 0x000fc40000000000 */
[----:B-1----:R-:W-:-:S09]  /*1bfe0*/  ULEA UR4, UR5, UR4, 0x18 ;  /* 0x0000000405047291 */ /* 0x002fd2000f8ec03f */
[----:B------:R-:W1:Y:S01]  /*1bff0*/  LDS.128 R16, [UR4+0x308d0] ;  /* 0x0308d004ff107984 */ /* 0x000e620008000c00 */
[----:B------:R-:W-:Y:S06]  /*1c000*/  BAR.ARV 0x4, 0x180 ;  /* 0x0106000000007b1d */ /* 0x000fec0000002000 */
[----:B------:R-:W-:Y:S05]  /*1c010*/  BRA `(.L_x_3941) ;  /* 0x0000000800947947 */ /* 0x000fea0003800000 */
.L_x_3940:
[----:B------:R-:W-:Y:S01]  /*1c020*/  LOP3.LUT R7, R0, 0x1f, RZ, 0xc0, !PT ;  /* 0x0000001f00077812 */ /* 0x000fe200078ec0ff */
[----:B------:R-:W-:Y:S01]  /*1c030*/  ULDC UR4, c[0x0][0xc3c] ;  /* 0x00030f0000047ab9 */ /* 0x000fe20000000800 */
[----:B------:R-:W-:Y:S01]  /*1c040*/  IMAD.MOV.U32 R9, RZ, RZ, RZ ;  /* 0x000000ffff097224 */ /* 0x000fe200078e00ff */
[----:B------:R-:W1:Y:S01]  /*1c050*/  S2UR UR6, SR_CTAID.X ;  /* 0x00000000000679c3 */ /* 0x000e620000002500 */
[----:B------:R-:W-:Y:S01]  /*1c060*/  ISETP.NE.AND P0, PT, R7, 0x1f, PT ;  /* 0x0000001f0700780c */ /* 0x000fe20003f05270 */
[----:B------:R-:W-:-:S03]  /*1c070*/  ULDC UR5, c[0x0][0xc38] ;  /* 0x00030e0000057ab9 */ /* 0x000fc60000000800 */
[----:B------:R-:W-:-:S13]  /*1c080*/  ISETP.GE.OR P1, PT, R7, UR4, !P0 ;  /* 0x0000000407007c0c */ /* 0x000fda000c726670 */
[----:B------:R-:W2:Y:S08]  /*1c090*/  @!P1 LDC.64 R4, c[0x0][0xc80] ;  /* 0x00032000ff049b82 */ /* 0x000eb00000000a00 */
[----:B0-----:R-:W0:Y:S01]  /*1c0a0*/  @!P1 LDC.64 R2, c[0x0][0xc78] ;  /* 0x00031e00ff029b82 */ /* 0x001e220000000a00 */
[----:B--2---:R-:W-:-:S05]  /*1c0b0*/  @!P1 IMAD.WIDE.U32 R4, R7, 0x4, R4 ;  /* 0x0000000407049825 */ /* 0x004fca00078e0004 */
[----:B------:R-:W2:Y:S01]  /*1c0c0*/  @!P1 LDG.E R6, desc[UR48][R4.64] ;  /* 0x0000003004069981 */ /* 0x000ea2000c1e1900 */
[----:B0-----:R-:W-:-:S05]  /*1c0d0*/  @!P1 IMAD.WIDE.U32 R2, R7, 0x4, R2 ;  /* 0x0000000407029825 */ /* 0x001fca00078e0002 */
[----:B------:R-:W2:Y:S01]  /*1c0e0*/  @!P1 LDG.E R9, desc[UR48][R2.64] ;  /* 0x0000003002099981 */ /* 0x000ea2000c1e1900 */
[C---:B------:R-:W-:Y:S02]  /*1c0f0*/  ISETP.NE.AND P1, PT, R7.reuse, RZ, PT ;  /* 0x000000ff0700720c */ /* 0x040fe40003f25270 */
[C---:B------:R-:W-:Y:S02]  /*1c100*/  ISETP.GE.U32.AND P2, PT, R7.reuse, 0x2, PT ;  /* 0x000000020700780c */ /* 0x040fe40003f46070 */
[C---:B------:R-:W-:Y:S02]  /*1c110*/  ISETP.GE.U32.AND P3, PT, R7.reuse, 0x4, PT ;  /* 0x000000040700780c */ /* 0x040fe40003f66070 */
[C---:B------:R-:W-:Y:S02]  /*1c120*/  ISETP.GE.U32.AND P4, PT, R7.reuse, 0x8, PT ;  /* 0x000000080700780c */ /* 0x040fe40003f86070 */
[----:B------:R-:W-:Y:S01]  /*1c130*/  ISETP.GE.U32.AND P5, PT, R7, 0x10, PT ;  /* 0x000000100700780c */ /* 0x000fe20003fa6070 */
[----:B------:R-:W-:Y:S01]  /*1c140*/  UMOV UR4, URZ ;  /* 0x0000003f00047c82 */ /* 0x000fe20008000000 */
        /* <DEDUP_REMOVED lines=17> */
[----:B0-----:R-:W-:-:S05]  /*1c260*/  IMAD R8, R8, UR5, RZ ;  /* 0x0000000508087c24 */ /* 0x001fca000f8e02ff */
[----:B-1----:R-:W-:Y:S01]  /*1c270*/  ISETP.GT.AND P6, PT, R8, UR6, PT ;  /* 0x0000000608007c0c */ /* 0x002fe2000bfc4270 */
[----:B------:R-:W-:-:S12]  /*1c280*/  IMAD.MOV.U32 R3, RZ, RZ, R8 ;  /* 0x000000ffff037224 */ /* 0x000fd800078e0008 */
[----:B------:R-:W-:Y:S05]  /*1c290*/  @P6 BRA `(.L_x_3942) ;  /* 0x0000000000a06947 */ /* 0x000fea0003800000 */
[----:B------:R-:W-:Y:S01]  /*1c2a0*/  IMAD.MOV.U32 R8, RZ, RZ, R3 ;  /* 0x000000ffff087224 */ /* 0x000fe200078e0003 */
[----:B------:R-:W-:Y:S01]  /*1c2b0*/  UMOV UR4, URZ ;  /* 0x0000003f00047c82 */ /* 0x000fe20008000000 */
[----:B------:R-:W-:-:S05]  /*1c2c0*/  ULDC UR5, c[0x0][0xc38] ;  /* 0x00030e0000057ab9 */ /* 0x000fca0000000800 */
.L_x_3944:
[----:B------:R-:W0:Y:S01]  /*1c2d0*/  LDC R2, c[0x0][0xc3c] ;  /* 0x00030f00ff027b82 */ /* 0x000e220000000800 */
[----:B------:R-:W-:Y:S01]  /*1c2e0*/  UIADD3 UR4, UR4, 0x1f, URZ ;  /* 0x0000001f04047890 */ /* 0x000fe2000fffe03f */
[----:B------:R-:W-:Y:S02]  /*1c2f0*/  ULDC UR7, c[0x0][0xc3c] ;  /* 0x00030f0000077ab9 */ /* 0x000fe40000000800 */
[----:B------:R-:W-:-:S03]  /*1c300*/  IMAD.U32 R19, RZ, RZ, UR7 ;  /* 0x00000007ff137e24 */ /* 0x000fc6000f8e00ff */
        /* <DEDUP_REMOVED lines=33> */
.L_x_3942:
        /* <DEDUP_REMOVED lines=18> */
.L_x_3945:
        /* <DEDUP_REMOVED lines=22> */
[----:B------:R0:W1:Y:S01]  /*1c7a0*/  F2I.FTZ.U32.TRUNC.NTZ R3, R10 ;  /* 0x0000000a00037305 */ /* 0x000062000021f000 */
[----:B------:R-:W-:Y:S02]  /*1c7b0*/  LOP3.LUT R4, R17, R6, RZ, 0x3c, !PT ;  /* 0x0000000611047212 */ /* 0x000fe400078e3cff */
[----:B------:R-:W-:-:S02]  /*1c7c0*/  ISETP.NE.AND P1, PT, R6, RZ, PT ;  /* 0x000000ff0600720c */ /* 0x000fc40003f25270 */
[----:B------:R-:W-:Y:S02]  /*1c7d0*/  ISETP.GE.AND P2, PT, R4, RZ, PT ;  /* 0x000000ff0400720c */ /* 0x000fe40003f46270 */
[----:B0-----:R-:W-:-:S04]  /*1c7e0*/  IABS R10, R9 ;  /* 0x00000009000a7213 */ /* 0x001fc80000000000 */
[----:B------:R-:W-:Y:S02]  /*1c7f0*/  @P0 VIADD R2, R2, 0x1 ;  /* 0x0000000102020836 */ /* 0x000fe40000000000 */
[----:B------:R-:W-:Y:S02]  /*1c800*/  IMAD.MOV R10, RZ, RZ, -R10 ;  /* 0x000000ffff0a7224 */ /* 0x000fe400078e0a0a */
[----:B------:R-:W-:Y:S01]  /*1c810*/  IMAD.MOV.U32 R8, RZ, RZ, R2 ;  /* 0x000000ffff087224 */ /* 0x000fe200078e0002 */
[----:B-1----:R-:W-:-:S03]  /*1c820*/  IADD3 R2, RZ, -R3, RZ ;  /* 0x80000003ff027210 */ /* 0x002fc60007ffe0ff */
[----:B------:R-:W-:Y:S01]  /*1c830*/  @!P2 IMAD.MOV R8, RZ, RZ, -R8 ;  /* 0x000000ffff08a224 */ /* 0x000fe200078e0a08 */
[----:B------:R-:W-:Y:S01]  /*1c840*/  @!P1 LOP3.LUT R8, RZ, R6, RZ, 0x33, !PT ;  /* 0x00000006ff089212 */ /* 0x000fe200078e33ff */
[----:B------:R-:W-:Y:S02]  /*1c850*/  IMAD R11, R2, R5, RZ ;  /* 0x00000005020b7224 */ /* 0x000fe400078e02ff */
[----:B------:R-:W-:Y:S01]  /*1c860*/  IMAD.MOV.U32 R2, RZ, RZ, RZ ;  /* 0x000000ffff027224 */ /* 0x000fe200078e00ff */
[-C--:B------:R-:W-:Y:S01]  /*1c870*/  IABS R4, R8.reuse ;  /* 0x0000000800047213 */ /* 0x080fe20000000000 */
[----:B------:R-:W-:Y:S02]  /*1c880*/  IMAD R6, R6, R8, RZ ;  /* 0x0000000806067224 */ /* 0x000fe400078e02ff */
[----:B------:R-:W-:-:S04]  /*1c890*/  IMAD.HI.U32 R2, R3, R11, R2 ;  /* 0x0000000b03027227 */ /* 0x000fc800078e0002 */
[----:B------:R-:W-:Y:S02]  /*1c8a0*/  IMAD.MOV.U32 R3, RZ, RZ, R4 ;  /* 0x000000ffff037224 */ /* 0x000fe400078e0004 */
[----:B------:R-:W-:Y:S02]  /*1c8b0*/  IMAD.MOV.U32 R4, RZ, RZ, R10 ;  /* 0x000000ffff047224 */ /* 0x000fe400078e000a */
        /* <DEDUP_REMOVED lines=18> */
.L_x_3943:
[----:B------:R-:W-:Y:S01]  /*1c9e0*/  IMAD.MOV.U32 R17, RZ, RZ, RZ ;  /* 0x000000ffff117224 */ /* 0x000fe200078e00ff */
[----:B------:R-:W-:Y:S01]  /*1c9f0*/  MOV R18, RZ ;  /* 0x000000ff00127202 */ /* 0x000fe20000000f00 */
[----:B------:R-:W-:-:S07]  /*1ca00*/  IMAD.U32 R16, RZ, RZ, UR6 ;  /* 0x00000006ff107e24 */ /* 0x000fce000f8e00ff */
.L_x_3946:
[----:B------:R-:W-:-:S13]  /*1ca10*/  ISETP.NE.AND P0, PT, R7, RZ, PT ;  /* 0x000000ff0700720c */ /* 0x000fda0003f05270 */
[----:B------:R-:W0:Y:S01]  /*1ca20*/  @!P0 S2R R3, SR_CgaCtaId ;  /* 0x0000000000038919 */ /* 0x000e220000008800 */
[----:B------:R-:W-:-:S04]  /*1ca30*/  @!P0 MOV R2, 0x400 ;  /* 0x0000040000028802 */ /* 0x000fc80000000f00 */
[----:B0-----:R-:W-:-:S05]  /*1ca40*/  @!P0 LEA R2, R3, R2, 0x18 ;  /* 0x0000000203028211 */ /* 0x001fca00078ec0ff */
[----:B------:R0:W-:Y:S01]  /*1ca50*/  @!P0 STS.128 [R2+0x308d0], R16 ;  /* 0x0308d01002008388 */ /* 0x0001e20000000c00 */
[----:B------:R-:W-:Y:S06]  /*1ca60*/  BAR.ARV 0x5, 0x180 ;  /* 0x0146000000007b1d */ /* 0x000fec0000002000 */
.L_x_3941:
[----:B------:R2:W-:Y:S01]  /*1ca70*/  STL [R1+0x2c], RZ ;  /* 0x00002cff01007387 */ /* 0x0005e20000100800 */
[----:B------:R-:W-:Y:S01]  /*1ca80*/  ULDC UR4, c[0x0][0xc3c] ;  /* 0x00030f0000047ab9 */ /* 0x000fe20000000800 */
[----:B------:R-:W-:Y:S01]  /*1ca90*/  IMAD.MOV.U32 R28, RZ, RZ, 0x1 ;  /* 0x00000001ff1c7424 */ /* 0x000fe200078e00ff */
[----:B-1----:R-:W-:Y:S01]  /*1caa0*/  ISETP.GE.AND P0, PT, R19, UR4, PT ;  /* 0x0000000413007c0c */ /* 0x002fe2000bf06270 */
[----:B------:R-:W-:-:S12]  /*1cab0*/  IMAD.MOV.U32 R26, RZ, RZ, RZ ;  /* 0x000000ffff1a7224 */ /* 0x000fd800078e00ff */
[----:B--2---:R-:W-:Y:S05]  /*1cac0*/  @P0 BRA `(.L_x_3947) ;  /* 0x0000006400140947 */ /* 0x004fea0003800000 */
[----:B------:R-:W2:Y:S01]  /*1cad0*/  LDL R4, [R1+0x18] ;  /* 0x0000180001047983 */ /* 0x000ea20000100800 */
[C---:B------:R-:W-:Y:S01]  /*1cae0*/  IMAD.SHL.U32 R32, R0.reuse, 0x8, RZ ;  /* 0x0000000800207824 */ /* 0x040fe200078e00ff */
[----:B0-----:R-:W-:Y:S01]  /*1caf0*/  LOP3.LUT R2, R0, 0x7f, RZ, 0xc0, !PT ;  /* 0x0000007f00027812 */ /* 0x001fe200078ec0ff */
[----:B------:R-:W0:Y:S01]  /*1cb00*/  S2UR UR5, SR_CgaCtaId ;  /* 0x00000000000579c3 */ /* 0x000e220000008800 */
[----:B------:R-:W-:Y:S01]  /*1cb10*/  UMOV UR4, 0x400 ;  /* 0x0000040000047882 */ /* 0x000fe20000000000 */
[----:B------:R-:W-:Y:S01]  /*1cb20*/  BSSY B8, `(.L_x_3947) ;  /* 0x000063f000087945 */ /* 0x000fe20003800000 */
[----:B------:R-:W-:Y:S01]  /*1cb30*/  LOP3.LUT R3, R32, 0x1f8, RZ, 0xc0, !PT ;  /* 0x000001f820037812 */ /* 0x000fe200078ec0ff */
[----:B------:R-:W-:Y:S01]  /*1cb40*/  IMAD.SHL.U32 R36, R2, 0x8, RZ ;  /* 0x0000000802247824 */ /* 0x000fe200078e00ff */
[----:B------:R-:W-:Y:S01]  /*1cb50*/  SHF.R.U32.HI R2, RZ, 0x3, R2 ;  /* 0x00000003ff027819 */ /* 0x000fe20000011602 */
[----:B------:R-:W-:Y:S01]  /*1cb60*/  IMAD.MOV.U32 R29, RZ, RZ, 0x1 ;  /* 0x00000001ff1d7424 */ /* 0x000fe200078e00ff */
[----:B------:R-:W-:Y:S01]  /*1cb70*/  LOP3.LUT R3, R3, 0x38, R0, 0x78, !PT ;  /* 0x0000003803037812 */ /* 0x000fe200078e7800 */
[----:B------:R-:W-:Y:S01]  /*1cb80*/  IMAD.SHL.U32 R0, R0, 0x10, RZ ;  /* 0x0000001000007824 */ /* 0x000fe200078e00ff */
[----:B------:R-:W-:-:S02]  /*1cb90*/  LOP3.LUT R32, R32, 0x38, RZ, 0xc0, !PT ;  /* 0x0000003820207812 */ /* 0x000fc400078ec0ff */
[----:B------:R-:W-:Y:S02]  /*1cba0*/  CS2R R26, SRZ ;  /* 0x00000000001a7805 */ /* 0x000fe4000001ff00 */
[----:B------:R-:W-:Y:S01]  /*1cbb0*/  LOP3.LUT R36, R3, 0x200, R36, 0xf8, !PT ;  /* 0x0000020003247812 */ /* 0x000fe200078ef824 */
[----:B------:R-:W-:Y:S01]  /*1cbc0*/  IMAD.MOV.U32 R28, RZ, RZ, 0x1 ;  /* 0x00000001ff1c7424 */ /* 0x000fe200078e00ff */
[----:B------:R-:W-:Y:S01]  /*1cbd0*/  LOP3.LUT R0, R2, 0x70, R0, 0xf8, !PT ;  /* 0x0000007002007812 */ /* 0x000fe200078ef800 */
[----:B------:R-:W-:Y:S01]  /*1cbe0*/  ULDC.64 UR36, c[0x0][0x198] ;  /* 0x0000660000247ab9 */ /* 0x000fe20000000a00 */
[C---:B------:R-:W-:Y:S01]  /*1cbf0*/  LOP3.LUT R35, R32.reuse, 0x40, RZ, 0xfc, !PT ;  /* 0x0000004020237812 */ /* 0x040fe200078efcff */
[----:B------:R-:W-:Y:S01]  /*1cc00*/  ULDC UR38, c[0x0][0xc] ;  /* 0x0000030000267ab9 */ /* 0x000fe20000000800 */
[----:B------:R-:W-:Y:S01]  /*1cc10*/  LOP3.LUT R33, R32, 0x80, RZ, 0xfc, !PT ;  /* 0x0000008020217812 */ /* 0x000fe200078efcff */
[----:B0-----:R-:W-:-:S06]  /*1cc20*/  ULEA UR4, UR5, UR4, 0x18 ;  /* 0x0000000405047291 */ /* 0x001fcc000f8ec03f */
[----:B------:R-:W-:-:S04]  /*1cc30*/  IMAD.U32 R22, RZ, RZ, UR4 ;  /* 0x00000004ff167e24 */ /* 0x000fc8000f8e00ff */
[----:B------:R-:W-:Y:S01]  /*1cc40*/  IMAD R37, R36, 0x2, R22 ;  /* 0x0000000224257824 */ /* 0x000fe200078e0216 */
[----:B--2---:R-:W-:-:S05]  /*1cc50*/  LOP3.LUT R3, R4, 0x2, RZ, 0xfc, !PT ;  /* 0x0000000204037812 */ /* 0x004fca00078efcff */
[----:B------:R0:W-:Y:S04]  /*1cc60*/  STL [R1+0x3c], R3 ;  /* 0x00003c0301007387 */ /* 0x0001e80000100800 */
[----:B------:R0:W-:Y:S02]  /*1cc70*/  STL [R1+0x2c], RZ ;  /* 0x00002cff01007387 */ /* 0x0001e40000100800 */
.L_x_4052:
[----:B------:R-:W1:Y:S02]  /*1cc80*/  LDC.64 R30, c[0x0][0xc88] ;  /* 0x00032200ff1e7b82 */ /* 0x000e640000000a00 */
[----:B-1----:R-:W-:-:S06]  /*1cc90*/  IMAD.WIDE R30, R19, 0x4, R30 ;  /* 0x00000004131e7825 */ /* 0x002fcc00078e021e */
[----:B--2---:R-:W2:Y:S01]  /*1cca0*/  LDG.E R30, desc[UR48][R30.64] ;  /* 0x000000301e1e7981 */ /* 0x004ea2000c1e1900 */
[----:B------:R-:W-:Y:S05]  /*1ccb0*/  YIELD ;  /* 0x0000000000007946 */ /* 0x000fea0003800000 */
[----:B------:R-:W-:Y:S01]  /*1ccc0*/  ULDC.64 UR4, c[0x0][0xa28] ;  /* 0x00028a0000047ab9 */ /* 0x000fe20000000a00 */
[----:B------:R-:W-:Y:S01]  /*1ccd0*/  ULDC.64 UR8, c[0x0][0xa18] ;  /* 0x0002860000087ab9 */ /* 0x000fe20000000a00 */
[----:B------:R-:W-:Y:S01]  /*1cce0*/  ISETP.NE.U32.AND P0, PT, RZ, UR4, PT ;  /* 0x00000004ff007c0c */ /* 0x000fe2000bf05070 */
[----:B------:R-:W-:Y:S01]  /*1ccf0*/  IMAD.MOV.U32 R10, RZ, RZ, RZ ;  /* 0x000000ffff0a7224 */ /* 0x000fe200078e00ff */
        /* <DEDUP_REMOVED lines=10> */
[----:B0-----:R-:W-:Y:S01]  /*1cda0*/  @P0 LEA.HI.X R3, R30, UR5, R0, 0x2, P1 ;  /* 0x000000051e030c11 */ /* 0x001fe200088f1400 */
[----:B------:R-:W-:Y:S01]  /*1cdb0*/  ULDC.64 UR4, c[0x0][0xa00] ;  /* 0x0002800000047ab9 */ /* 0x000fe20000000a00 */
[----:B------:R-:W-:-:S03]  /*1cdc0*/  ISETP.NE.U32.AND P1, PT, RZ, UR8, PT ;  /* 0x00000008ff007c0c */ /* 0x000fc6000bf25070 */
[----:B------:R0:W2:Y:S01]  /*1cdd0*/  @P0 LDG.E R10, desc[UR48][R2.64] ;  /* 0x00000030020a0981 */ /* 0x0000a2000c1e1900 */
[----:B------:R-:W-:Y:S02]  /*1cde0*/  ISETP.NE.AND.EX P1, PT, RZ, UR9, PT, P1 ;  /* 0x00000009ff007c0c */ /* 0x000fe4000bf25310 */
[----:B------:R-:W-:Y:S01]  /*1cdf0*/  ISETP.NE.U32.AND P0, PT, RZ, UR4, PT ;  /* 0x00000004ff007c0c */ /* 0x000fe2000bf05070 */
[----:B-1----:R-:W-:Y:S01]  /*1ce00*/  IMAD.MOV.U32 R0, RZ, RZ, RZ ;  /* 0x000000ffff007224 */ /* 0x002fe200078e00ff */
[C---:B------:R-:W-:Y:S02]  /*1ce10*/  IADD3 R4, P4, R23.reuse, UR6, RZ ;  /* 0x0000000617047c10 */ /* 0x040fe4000ff9e0ff */
[----:B------:R-:W-:Y:S02]  /*1ce20*/  ISETP.NE.AND.EX P0, PT, RZ, UR5, PT, P0 ;  /* 0x00000005ff007c0c */ /* 0x000fe4000bf05300 */
[----:B------:R-:W-:Y:S02]  /*1ce30*/  IADD3.X R5, R24, UR7, RZ, P4, !PT ;  /* 0x0000000718057c10 */ /* 0x000fe4000a7fe4ff */
[----:B0-----:R-:W-:Y:S01]  /*1ce40*/  IADD3 R2, P3, R23, UR4, RZ ;  /* 0x0000000417027c10 */ /* 0x001fe2000ff7e0ff */
[----:B------:R-:W-:-:S02]  /*1ce50*/  ULDC UR4, c[0x0][0x288] ;  /* 0x0000a20000047ab9 */ /* 0x000fc40000000800 */
[----:B------:R-:W5:Y:S01]  /*1ce60*/  @P2 LDG.E R0, desc[UR48][R4.64] ;  /* 0x0000003004002981 */ /* 0x000f62000c1e1900 */
[C---:B------:R-:W-:Y:S02]  /*1ce70*/  IADD3.X R3, R24.reuse, UR5, RZ, P3, !PT ;  /* 0x0000000518037c10 */ /* 0x040fe40009ffe4ff */
[----:B------:R-:W-:Y:S01]  /*1ce80*/  @P1 IADD3 R6, P3, R23, UR8, RZ ;  /* 0x0000000817061c10 */ /* 0x000fe2000ff7e0ff */
[----:B------:R-:W-:Y:S01]  /*1ce90*/  IMAD.U32 R8, RZ, RZ, UR4 ;  /* 0x00000004ff087e24 */ /* 0x000fe2000f8e00ff */
[----:B------:R-:W-:Y:S01]  /*1cea0*/  ULDC.64 UR4, c[0x0][0x418] ;  /* 0x0001060000047ab9 */ /* 0x000fe20000000a00 */
[----:B------:R-:W5:Y:S01]  /*1ceb0*/  @P0 LDG.E R34, desc[UR48][R2.64] ;  /* 0x0000003002220981 */ /* 0x000f62000c1e1900 */
[----:B------:R-:W-:-:S05]  /*1cec0*/  @P1 IADD3.X R7, R24, UR9, RZ, P3, !PT ;  /* 0x0000000918071c10 */ /* 0x000fca0009ffe4ff */
[----:B------:R0:W3:Y:S01]  /*1ced0*/  @P1 LDG.E R8, desc[UR48][R6.64] ;  /* 0x0000003006081981 */ /* 0x0000e2000c1e1900 */
[----:B------:R-:W-:-:S03]  /*1cee0*/  UISETP.NE.U32.AND UP0, UPT, UR4, URZ, UPT ;  /* 0x0000003f0400728c */ /* 0x000fc6000bf05070 */
[----:B------:R-:W-:Y:S01]  /*1cef0*/  ULDC UR4, c[0x0][0x424] ;  /* 0x0001090000047ab9 */ /* 0x000fe20000000800 */
        /* <DEDUP_REMOVED lines=11> */
[----:B------:R-:W2:Y:S04]  /*1cfb0*/  LDG.E R7, desc[UR48][R2.64] ;  /* 0x0000003002077981 */ /* 0x000ea8000c1e1900 */
[----:B0-----:R-:W2:Y:S02]  /*1cfc0*/  LDG.E R8, desc[UR48][R2.64+0x4] ;  /* 0x0000043002087981 */ /* 0x001ea4000c1e1900 */
[----:B--2---:R-:W-:-:S05]  /*1cfd0*/  IADD3 R2, -R7, R8, RZ ;  /* 0x0000000807027210 */ /* 0x004fca0007ffe1ff */
[----:B------:R1:W-:Y:S02]  /*1cfe0*/  STL [R1+0x28], R2 ;  /* 0x0000280201007387 */ /* 0x0003e40000100800 */
.L_x_3948:
        /* <DEDUP_REMOVED lines=10> */
[----:B------:R-:W-:-:S04]  /*1d090*/  IADD3 R2, P0, R23, UR4, RZ ;  /* 0x0000000417027c10 */ /* 0x000fc8000ff1e0ff */
[----:B------:R-:W-:-:S05]  /*1d0a0*/  IADD3.X R3, R24, UR5, RZ, P0, !PT ;  /* 0x0000000518037c10 */ /* 0x000fca00087fe4ff */
[----:B------:R0:W5:Y:S01]  /*1d0b0*/  LDG.E R9, desc[UR48][R2.64] ;  /* 0x0000003002097981 */ /* 0x000162000c1e1900 */
[----:B------:R-:W-:Y:S05]  /*1d0c0*/  BRA `(.L_x_3950) ;  /* 0x0000000000247947 */ /* 0x000fea0003800000 */
.L_x_3949:
        /* <DEDUP_REMOVED lines=8> */
[----:B--2---:R-:W-:-:S07]  /*1d150*/  IMAD.IADD R9, R2, 0x1, -R9 ;  /* 0x0000000102097824 */ /* 0x004fce00078e0a09 */
.L_x_3950:
        /* <DEDUP_REMOVED lines=12> */
[----:B------:R-:W-:Y:S01]  /*1d220*/  SHF.R.U32.HI R2, RZ, 0x1f, R4 ;  /* 0x0000001fff027819 */ /* 0x000fe20000011604 */
[----:B0-----:R-:W-:-:S03]  /*1d230*/  IMAD.MOV.U32 R3, RZ, RZ, RZ ;  /* 0x000000ffff037224 */ /* 0x001fc600078e00ff */
[----:B------:R-:W-:Y:S01]  /*1d240*/  LEA.HI.SX32 R4, R4, R2, 0x1c ;  /* 0x0000000204047211 */ /* 0x000fe200078fe2ff */
        /* <DEDUP_REMOVED lines=30> */
.L_x_3952:
[----:B------:R-:W-:Y:S05]  /*1d430*/  BSYNC B0 ;  /* 0x0000000000007941 */ /* 0x000fea0003800000 */
.L_x_3951:
        /* <DEDUP_REMOVED lines=8> */
[----:B------:R-:W-:Y:S01]  /*1d4c0*/  @P0 IADD3 R8, R3, 0x5f, RZ ;  /* 0x0000005f03080810 */ /* 0x000fe20007ffe0ff */
        /* <DEDUP_REMOVED lines=16> */
.L_x_4108:
[----:B-1----:R-:W-:Y:S02]  /*1d5d0*/  ISETP.NE.AND P0, PT, R14, RZ, PT ;  /* 0x000000ff0e00720c */ /* 0x002fe40003f05270 */
[----:B------:R-:W-:-:S11]  /*1d5e0*/  PLOP3.LUT P6, PT, PT, PT, PT, 0x8, 0x0 ;  /* 0x000000000000781c */ /* 0x000fd60003fce170 */
[----:B------:R-:W-:Y:S05]  /*1d5f0*/  @P0 BRA `(.L_x_3956) ;  /* 0x00000000000c0947 */ /* 0x000fea0003800000 */
[----:B------:R-:W-:-:S03]  /*1d600*/  UMOV UR4, 0xffffffff ;  /* 0xffffffff00047882 */ /* 0x000fc60000000000 */
[----:B------:R-:W-:Y:S05]  /*1d610*/  BRA.DIV UR4, `(.L_x_3957) ;  /* 0x0000006a04d07947 */ /* 0x000fea000b800000 */
[----:B------:R-:W-:-:S13]  /*1d620*/  ELECT P6, URZ, PT ;  /* 0x00000000003f782f */ /* 0x000fda00038c0000 */
.L_x_3956:
        /* <DEDUP_REMOVED lines=9> */
.L_x_4111:
[----:B------:R-:W-:Y:S05]  /*1d6c0*/  BSYNC B1 ;  /* 0x0000000000017941 */ /* 0x000fea0003800000 */
.L_x_3958:
        /* <DEDUP_REMOVED lines=10> */
.L_x_4112:
[----:B------:R-:W-:Y:S05]  /*1d770*/  BSYNC B2 ;  /* 0x0000000000027941 */ /* 0x000fea0003800000 */
.L_x_3962:
        /* <DEDUP_REMOVED lines=9> */
.L_x_3965:
[----:B------:R-:W-:Y:S05]  /*1d810*/  BSYNC B2 ;  /* 0x0000000000027941 */ /* 0x000fea0003800000 */
.L_x_3964:
        /* <DEDUP_REMOVED lines=8> */
[----:B0-----:R-:W-:Y:S01]  /*1d8a0*/  VIADD R8, R12, 0x30890 ;  /* 0x000308900c087836 */ /* 0x001fe20000000000 */
[----:B------:R-:W-:Y:S01]  /*1d8b0*/  UMOV UR6, 0x0 ;  /* 0x0000000000067882 */ /* 0x000fe20000000000 */
[----:B------:R-:W-:Y:S01]  /*1d8c0*/  VIADD R13, R10, 0x1e400 ;  /* 0x0001e4000a0d7836 */ /* 0x000fe20000000000 */
[----:B------:R-:W-:-:S09]  /*1d8d0*/  UMOV UR7, 0x12f00000 ;  /* 0x12f0000000077882 */ /* 0x000fd20000000000 */
.L_x_3966:
        /* <DEDUP_REMOVED lines=16> */
.L_x_3967:
        /* <DEDUP_REMOVED lines=16> */
.L_x_3968:
        /* <DEDUP_REMOVED lines=13> */
.L_x_4113:
[----:B------:R-:W-:Y:S05]  /*1dbb0*/  BSYNC B2 ;  /* 0x0000000000027941 */ /* 0x000fea0003800000 */
.L_x_3969:
[----:B------:R-:W-:Y:S01]  /*1dbc0*/  BSSY B2, `(.L_x_3971) ;  /* 0x000000b000027945 */ /* 0x000fe20003800000 */
[----:B------:R-:W-:Y:S02]  /*1dbd0*/  IMAD.MOV.U32 R14, RZ, RZ, 0x0 ;  /* 0x00000000ff0e7424 */ /* 0x000fe400078e00ff */
[----:B------:R-:W-:Y:S01]  /*1dbe0*/  IMAD.MOV.U32 R15, RZ, RZ, 0x12f00000 ;  /* 0x12f00000ff0f7424 */ /* 0x000fe200078e00ff */
[----:B------:R-:W-:Y:S06]  /*1dbf0*/  @P2 BRA `(.L_x_3972) ;  /* 0x00000000001c2947 */ /* 0x000fec0003800000 */
[----:B------:R-:W2:Y:S01]  /*1dc00*/  S2R R8, SR_TID.X ;  /* 0x0000000000087919 */ /* 0x000ea20000002100 */
[----:B01----:R-:W-:-:S04]  /*1dc10*/  IMAD.MOV.U32 R11, RZ, RZ, 0x9000 ;  /* 0x00009000ff0b7424 */ /* 0x003fc800078e00ff */
[----:B------:R3:W-:Y:S01]  /*1dc20*/  SYNCS.ARRIVE.TRANS64 RZ, [R12+URZ+0x308b0], R11 ;  /* 0x0308b00b0cff79a7 */ /* 0x0007e2000800003f */
[----:B--2---:R-:W-:-:S04]  /*1dc30*/  LOP3.LUT R8, R8, 0x1f, RZ, 0xc0, !PT ;  /* 0x0000001f08087812 */ /* 0x004fc800078ec0ff */
[----:B------:R-:W-:-:S13]  /*1dc40*/  ISETP.NE.AND P0, PT, R8, RZ, PT ;  /* 0x000000ff0800720c */ /* 0x000fda0003f05270 */
[----:B---3--:R-:W-:Y:S05]  /*1dc50*/  @!P0 BRA `(.L_x_3972) ;  /* 0x0000000000048947 */ /* 0x008fea0003800000 */
[----:B------:R-:W-:Y:S01]  /*1dc60*/  BPT.TRAP 0x1 ;  /* 0x000000040000795c */ /* 0x000fe20000300000 */
.L_x_3972:
[----:B------:R-:W-:Y:S05]  /*1dc70*/  BSYNC B2 ;  /* 0x0000000000027941 */ /* 0x000fea0003800000 */
.L_x_3971:
[----:B------:R-:W-:Y:S01]  /*1dc80*/  R2UR UR10, R25 ;  /* 0x00000000190a72ca */ /* 0x000fe200000e0000 */
[----:B------:R-:W-:Y:S01]  /*1dc90*/  UIADD3 UR4, UP0, UR36, 0x670, URZ ;  /* 0x0000067024047890 */ /* 0x000fe2000ff1e03f */
[----:B------:R-:W-:Y:S01]  /*1dca0*/  R2UR UR6, R14 ;  /* 0x000000000e0672ca */ /* 0x000fe200000e0000 */
[----:B------:R-:W-:Y:S01]  /*1dcb0*/  VIADD R8, R10, 0x400 ;  /* 0x000004000a087836 */ /* 0x000fe20000000000 */
[----:B------:R-:W-:Y:S01]  /*1dcc0*/  R2UR UR7, R15 ;  /* 0x000000000f0772ca */ /* 0x000fe200000e0000 */
[----:B------:R-:W-:Y:S01]  /*1dcd0*/  UIADD3.X UR5, URZ, UR37, URZ, UP0, !UPT ;  /* 0x000000253f057290 */ /* 0x000fe200087fe43f */
[----:B------:R-:W-:Y:S02]  /*1dce0*/  PLOP3.LUT P0, PT, PT, PT, PT, 0x80, 0x0 ;  /* 0x000000000000781c */ /* 0x000fe40003f0f070 */
[----:B01----:R-:W-:-:S11]  /*1dcf0*/  IADD3 R12, R12, 0x308b0, RZ ;  /* 0x000308b00c0c7810 */ /* 0x003fd60007ffe0ff */
.L_x_3973:
        /* <DEDUP_REMOVED lines=15> */
.L_x_3974:
        /* <DEDUP_REMOVED lines=15> */
.L_x_3975:
        /* <DEDUP_REMOVED lines=10> */
.L_x_3961:
[----:B------:R-:W-:Y:S05]  /*1df80*/  BSYNC B1 ;  /* 0x0000000000017941 */ /* 0x000fea0003800000 */
.L_x_3960:
        /* <DEDUP_REMOVED lines=9> */
.L_x_3992:
        /* <DEDUP_REMOVED lines=11> */
.L_x_4114:
[----:B------:R-:W-:Y:S05]  /*1e0d0*/  BSYNC B2 ;  /* 0x0000000000027941 */ /* 0x000fea0003800000 */
.L_x_3978:
        /* <DEDUP_REMOVED lines=9> */
.L_x_3981:
[----:B------:R-:W-:Y:S05]  /*1e170*/  BSYNC B2 ;  /* 0x0000000000027941 */ /* 0x000fea0003800000 */
.L_x_3980:
        /* <DEDUP_REMOVED lines=11> */
.L_x_3982:
        /* <DEDUP_REMOVED lines=16> */
.L_x_3983:
        /* <DEDUP_REMOVED lines=16> */
.L_x_3984:
        /* <DEDUP_REMOVED lines=13> */
.L_x_4115:
[----:B------:R-:W-:Y:S05]  /*1e500*/  BSYNC B2 ;  /* 0x0000000000027941 */ /* 0x000fea0003800000 */
.L_x_3985:
[----:B------:R-:W-:Y:S01]  /*1e510*/  BSSY B2, `(.L_x_3987) ;  /* 0x000000b000027945 */ /* 0x000fe20003800000 */
[----:B------:R-:W-:Y:S02]  /*1e520*/  IMAD.MOV.U32 R14, RZ, RZ, 0x0 ;  /* 0x00000000ff0e7424 */ /* 0x000fe400078e00ff */
[----:B------:R-:W-:Y:S01]  /*1e530*/  IMAD.MOV.U32 R15, RZ, RZ, 0x12f00000 ;  /* 0x12f00000ff0f7424 */ /* 0x000fe200078e00ff */
[----:B------:R-:W-:Y:S06]  /*1e540*/  @P3 BRA `(.L_x_3988) ;  /* 0x00000000001c3947 */ /* 0x000fec0003800000 */
[----:B------:R-:W2:Y:S01]  /*1e550*/  S2R R13, SR_TID.X ;  /* 0x00000000000d7919 */ /* 0x000ea20000002100 */
[----:B------:R-:W-:-:S04]  /*1e560*/  MOV R3, 0x9000 ;  /* 0x0000900000037802 */ /* 0x000fc80000000f00 */
[----:B------:R3:W-:Y:S01]  /*1e570*/  SYNCS.ARRIVE.TRANS64 RZ, [R11+URZ+0x308b0], R3 ;  /* 0x0308b0030bff79a7 */ /* 0x0007e2000800003f */
[----:B--2---:R-:W-:-:S04]  /*1e580*/  LOP3.LUT R13, R13, 0x1f, RZ, 0xc0, !PT ;  /* 0x0000001f0d0d7812 */ /* 0x004fc800078ec0ff */
[----:B------:R-:W-:-:S13]  /*1e590*/  ISETP.NE.AND P2, PT, R13, RZ, PT ;  /* 0x000000ff0d00720c */ /* 0x000fda0003f45270 */
[----:B---3--:R-:W-:Y:S05]  /*1e5a0*/  @!P2 BRA `(.L_x_3988) ;  /* 0x000000000004a947 */ /* 0x008fea0003800000 */
[----:B------:R-:W-:Y:S01]  /*1e5b0*/  BPT.TRAP 0x1 ;  /* 0x000000040000795c */ /* 0x000fe20000300000 */
.L_x_3988:
[----:B------:R-:W-:Y:S05]  /*1e5c0*/  BSYNC B2 ;  /* 0x0000000000027941 */ /* 0x000fea0003800000 */
.L_x_3987:
        /* <DEDUP_REMOVED lines=8> */
.L_x_3989:
        /* <DEDUP_REMOVED lines=15> */
.L_x_3990:
        /* <DEDUP_REMOVED lines=15> */
.L_x_3991:
        /* <DEDUP_REMOVED lines=10> */
.L_x_3977:
[----:B------:R-:W-:Y:S05]  /*1e8d0*/  BSYNC B1 ;  /* 0x0000000000017941 */ /* 0x000fea0003800000 */
.L_x_3976:
        /* <DEDUP_REMOVED lines=8> */
.L_x_3954:
[----:B------:R-:W-:Y:S05]  /*1e960*/  BSYNC B0 ;  /* 0x0000000000007941 */ /* 0x000fea0003800000 */
.L_x_3953:
        /* <DEDUP_REMOVED lines=33> */
.L_x_3994:
[----:B------:R-:W-:Y:S05]  /*1eb80*/  BSYNC B0 ;  /* 0x0000000000007941 */ /* 0x000fea0003800000 */
.L_x_3993:
        /* <DEDUP_REMOVED lines=24> */
.L_x_3996:
[----:B------:R-:W-:Y:S01]  /*1ed10*/  IADD3 R0, R22, 0x1e400, RZ ;  /* 0x0001e40016007810 */ /* 0x000fe20007ffe0ff */
[----:B------:R-:W-:Y:S03]  /*1ed20*/  BSSY B6, `(.L_x_3998) ;  /* 0x0000013000067945 */ /* 0x000fe60003800000 */
        /* <DEDUP_REMOVED lines=18> */
.L_x_3999:
[----:B------:R-:W-:Y:S05]  /*1ee50*/  BSYNC B6 ;  /* 0x0000000000067941 */ /* 0x000fea0003800000 */
.L_x_3998:
        /* <DEDUP_REMOVED lines=9> */
[----:B------:R-:W-:Y:S01]  /*1eef0*/  IMAD.U32 R4, RZ, RZ, UR6 ;  /* 0x00000006ff047e24 */ /* 0x000fe2000f8e00ff */
[----:B0-----:R-:W-:Y:S01]  /*1ef00*/  MOV R8, 0x70 ;  /* 0x0000007000087802 */ /* 0x001fe20000000f00 */
[----:B------:R-:W-:Y:S02]  /*1ef10*/  IMAD.U32 R5, RZ, RZ, UR7 ;  /* 0x00000007ff057e24 */ /* 0x000fe4000f8e00ff */
[----:B------:R-:W-:Y:S02]  /*1ef20*/  IMAD.U32 R6, RZ, RZ, UR8 ;  /* 0x00000008ff067e24 */ /* 0x000fe4000f8e00ff */
[----:B------:R-:W-:-:S02]  /*1ef30*/  IMAD.U32 R7, RZ, RZ, UR9 ;  /* 0x00000009ff077e24 */ /* 0x000fc4000f8e00ff */
[----:B------:R-:W-:Y:S02]  /*1ef40*/  IMAD.U32 R10, RZ, RZ, UR4 ;  /* 0x00000004ff0a7e24 */ /* 0x000fe4000f8e00ff */
[----:B------:R-:W-:Y:S02]  /*1ef50*/  IMAD.U32 R11, RZ, RZ, UR5 ;  /* 0x00000005ff0b7e24 */ /* 0x000fe4000f8e00ff */
[----:B------:R-:W-:Y:S02]  /*1ef60*/  IMAD.MOV.U32 R12, RZ, RZ, 0x1 ;  /* 0x00000001ff0c7424 */ /* 0x000fe400078e00ff */
[----:B-1----:R-:W-:-:S07]  /*1ef70*/  IMAD.MOV.U32 R13, RZ, RZ, RZ ;  /* 0x000000ffff0d7224 */ /* 0x002fce00078e00ff */
[----:B------:R-:W-:-:S07]  /*1ef80*/  LEPC R20, `(.L_x_4002) ;  /* 0x000000001014794e */ /* 0x000fce0000000000 */
[----:B--2---:R-:W-:Y:S05]  /*1ef90*/  CALL.ABS.NOINC R2 ;  /* 0x0000000002007343 */ /* 0x004fea0003c00000 */
.L_x_4002:
        /* <DEDUP_REMOVED lines=15> */
.L_x_4001:
[----:B------:R-:W-:Y:S05]  /*1f090*/  BSYNC B6 ;  /* 0x0000000000067941 */ /* 0x000fea0003800000 */
.L_x_4000:
[----:B------:R-:W2:Y:S01]  /*1f0a0*/  LDL R25, [R1+0x1c] ;  /* 0x00001c0001197983 */ /* 0x000ea20000100800 */
[----:B------:R-:W-:Y:S01]  /*1f0b0*/  ULDC.64 UR4, c[0x0][0x9f8] ;  /* 0x00027e0000047ab9 */ /* 0x000fe20000000a00 */
[----:B------:R-:W1:Y:S02]  /*1f0c0*/  LDC R6, c[0x0][0x430] ;  /* 0x00010c00ff067b82 */ /* 0x000e640000000800 */
[----:B0-----:R-:W3:Y:S01]  /*1f0d0*/  LDL R8, [R1+0x4] ;  /* 0x0000040001087983 */ /* 0x001ee20000100800 */
[----:B------:R-:W-:-:S03]  /*1f0e0*/  ISETP.NE.U32.AND P0, PT, RZ, UR4, PT ;  /* 0x00000004ff007c0c */ /* 0x000fc6000bf05070 */
[----:B------:R-:W4:Y:S01]  /*1f0f0*/  LDL R4, [R1+0xc] ;  /* 0x00000c0001047983 */ /* 0x000f220000100800 */
[----:B------:R-:W-:-:S03]  /*1f100*/  ISETP.NE.AND.EX P0, PT, RZ, UR5, PT, P0 ;  /* 0x00000005ff007c0c */ /* 0x000fc6000bf05300 */
[----:B------:R-:W4:Y:S04]  /*1f110*/  LDL R21, [R1+0x3c] ;  /* 0x00003c0001157983 */ /* 0x000f280000100800 */
[----:B------:R-:W4:Y:S01]  /*1f120*/  LDL.LU R20, [R1] ;  /* 0x0000000001147983 */ /* 0x000f220000300800 */
[----:B------:R-:W0:Y:S05]  /*1f130*/  S2R R0, SR_TID.X ;  /* 0x0000000000007919 */ /* 0x000e2a0000002100 */
[----:B------:R-:W-:Y:S01]  /*1f140*/  @P0 IADD3 R2, P1, R23, UR4, RZ ;  /* 0x0000000417020c10 */ /* 0x000fe2000ff3e0ff */
[----:B------:R-:W-:-:S03]  /*1f150*/  ULDC UR4, c[0x0][0x2f4] ;  /* 0x0000bd0000047ab9 */ /* 0x000fc60000000800 */
[----:B------:R-:W-:-:S05]  /*1f160*/  @P0 IADD3.X R3, R24, UR5, RZ, P1, !PT ;  /* 0x0000000518030c10 */ /* 0x000fca0008ffe4ff */
[----:B------:R0:W4:Y:S01]  /*1f170*/  @P0 LDG.E R31, desc[UR48][R2.64] ;  /* 0x00000030021f0981 */ /* 0x000122000c1e1900 */
[----:B------:R-:W0:Y:S01]  /*1f180*/  S2R R7, SR_TID.X ;  /* 0x0000000000077919 */ /* 0x000e220000002100 */
[----:B-1----:R-:W-:-:S13]  /*1f190*/  ISETP.NE.AND P1, PT, R6, 0x1, PT ;  /* 0x000000010600780c */ /* 0x002fda0003f25270 */
[----:B------:R-:W1:Y:S01]  /*1f1a0*/  @P1 LDC R5, c[0x0][0x434] ;  /* 0x00010d00ff051b82 */ /* 0x000e620000000800 */
[----:B0-----:R-:W-:-:S04]  /*1f1b0*/  LOP3.LUT R0, R0, 0x7f, RZ, 0xc0, !PT ;  /* 0x0000007f00007812 */ /* 0x001fc800078ec0ff */
[----:B------:R-:W-:-:S03]  /*1f1c0*/  SHF.R.U32.HI R0, RZ, 0x3, R0 ;  /* 0x00000003ff007819 */ /* 0x000fc60000011600 */
[----:B------:R-:W0:Y:S01]  /*1f1d0*/  @P1 LDC R2, c[0x0][0x438] ;  /* 0x00010e00ff021b82 */ /* 0x000e220000000800 */
[----:B------:R-:W-:-:S05]  /*1f1e0*/  IMAD.SHL.U32 R7, R7, 0x10, RZ ;  /* 0x0000001007077824 */ /* 0x000fca00078e00ff */
[----:B------:R-:W-:Y:S02]  /*1f1f0*/  LOP3.LUT R7, R0, 0x70, R7, 0xf8, !PT ;  /* 0x0000007000077812 */ /* 0x000fe400078ef807 */
[----:B------:R-:W-:Y:S01]  /*1f200*/  ISETP.GE.AND P2, PT, R35, UR4, PT ;  /* 0x0000000423007c0c */ /* 0x000fe2000bf46270 */
[----:B------:R-:W-:Y:S01]  /*1f210*/  UMOV UR5, 0xffffffff ;  /* 0xffffffff00057882 */ /* 0x000fe20000000000 */
[----:B--2---:R-:W-:-:S04]  /*1f220*/  VIADD R25, R25, 0xffffffff ;  /* 0xffffffff19197836 */ /* 0x004fc80000000000 */
[----:B------:R-:W-:-:S05]  /*1f230*/  IMAD R0, R25, 0x60, R7 ;  /* 0x0000006019007824 */ /* 0x000fca00078e0207 */
[C---:B---3--:R-:W-:Y:S01]  /*1f240*/  ISETP.GE.AND P0, PT, R0.reuse, R8, PT ;  /* 0x000000080000720c */ /* 0x048fe20003f06270 */
[----:B----4-:R-:W-:-:S03]  /*1f250*/  IMAD.IADD R0, R0, 0x1, R4 ;  /* 0x0000000100007824 */ /* 0x010fc600078e0204 */
[----:B------:R-:W-:Y:S01]  /*1f260*/  ISETP.GT.U32.OR P0, PT, R7, 0x5f, P0 ;  /* 0x0000005f0700780c */ /* 0x000fe20000704470 */
[----:B-1----:R-:W-:-:S04]  /*1f270*/  @P1 IMAD.HI.U32 R3, R0, R5, RZ ;  /* 0x0000000500031227 */ /* 0x002fc800078e00ff */
[----:B------:R-:W-:Y:S01]  /*1f280*/  IMAD.MOV.U32 R4, RZ, RZ, R0 ;  /* 0x000000ffff047224 */ /* 0x000fe200078e0000 */
[----:B0-----:R-:W-:-:S07]  /*1f290*/  @P1 SHF.R.U32.HI R4, RZ, R2, R3 ;  /* 0x00000002ff041219 */ /* 0x001fce0000011603 */
        /* <DEDUP_REMOVED lines=8> */
[----:B------:R-:W0:Y:S03]  /*1f320*/  @!P0 LDC.64 R2, c[0x0][0x418] ;  /* 0x00010600ff028b82 */ /* 0x000e260000000a00 */
[----:B------:R-:W-:Y:S02]  /*1f330*/  @!P0 IADD3 R6, R5, R6, RZ ;  /* 0x0000000605068210 */ /* 0x000fe40007ffe0ff */
[----:B------:R-:W-:Y:S02]  /*1f340*/  LOP3.LUT R20, R20, 0xfffffff7, RZ, 0xc0, !PT ;  /* 0xfffffff714147812 */ /* 0x000fe400078ec0ff */
[----:B0-----:R-:W-:-:S04]  /*1f350*/  @!P0 LEA R2, P1, R4, R2, 0x2 ;  /* 0x0000000204028211 */ /* 0x001fc800078210ff */
[----:B------:R-:W-:Y:S01]  /*1f360*/  @!P0 LEA.HI.X R3, R4, R3, R6, 0x2, P1 ;  /* 0x0000000304038211 */ /* 0x000fe200008f1406 */
[----:B------:R-:W-:Y:S01]  /*1f370*/  IMAD.MOV.U32 R4, RZ, RZ, RZ ;  /* 0x000000ffff047224 */ /* 0x000fe200078e00ff */
[----:B------:R-:W-:-:S05]  /*1f380*/  ISETP.GT.U32.AND P1, PT, R7, 0x5f, PT ;  /* 0x0000005f0700780c */ /* 0x000fca0003f24070 */
[----:B------:R0:W5:Y:S01]  /*1f390*/  @!P0 LDG.E R4, desc[UR48][R2.64] ;  /* 0x0000003002048981 */ /* 0x000162000c1e1900 */
[----:B------:R-:W-:-:S07]  /*1f3a0*/  ISETP.NE.AND P0, PT, R21, 0x3, PT ;  /* 0x000000031500780c */ /* 0x000fce0003f05270 */
        /* <DEDUP_REMOVED lines=8> */
[----:B------:R-:W-:-:S04]  /*1f430*/  LOP3.LUT R20, R20, 0xfffffffd, RZ, 0xc0, !PT ;  /* 0xfffffffd14147812 */ /* 0x000fc800078ec0ff */
[----:B------:R-:W-:-:S04]  /*1f440*/  @P2 LOP3.LUT R20, R20, 0x2, RZ, 0xfc, !PT ;  /* 0x0000000214142812 */ /* 0x000fc800078efcff */
[----:B------:R-:W-:Y:S01]  /*1f450*/  @P1 LOP3.LUT R20, R20, 0x1, RZ, 0xfc, !PT ;  /* 0x0000000114141812 */ /* 0x000fe200078efcff */
[----:B------:R0:W-:Y:S04]  /*1f460*/  STL [R1+0x10], R8 ;  /* 0x0000100801007387 */ /* 0x0001e80000100800 */
[----:B------:R0:W-:Y:S01]  /*1f470*/  STL [R1], R20 ;  /* 0x0000001401007387 */ /* 0x0001e20000100800 */
[----:B------:R-:W-:Y:S05]  /*1f480*/  BRA.DIV UR5, `(.L_x_4003) ;  /* 0x0000004e05b87947 */ /* 0x000fea000b800000 */
.L_x_4118:
[----:B------:R-:W-:Y:S05]  /*1f490*/  @!P0 BRA `(.L_x_4004) ;  /* 0x0000000000048947 */ /* 0x000fea0003800000 */
[----:B------:R-:W-:Y:S01]  /*1f4a0*/  BPT.TRAP 0x1 ;  /* 0x000000040000795c */ /* 0x000fe20000300000 */
.L_x_4004:
[----:B------:R-:W-:Y:S01]  /*1f4b0*/  SHF.R.S32.HI R5, RZ, 0x1f, R0 ;  /* 0x0000001fff057819 */ /* 0x000fe20000011400 */
[----:B------:R-:W-:Y:S01]  /*1f4c0*/  ULDC.64 UR4, c[0x0][0x328] ;  /* 0x0000ca0000047ab9 */ /* 0x000fe20000000a00 */
[----:B------:R-:W-:Y:S01]  /*1f4d0*/  ULDC.64 UR6, c[0x0][0x318] ;  /* 0x0000c60000067ab9 */ /* 0x000fe20000000a00 */
[----:B0-----:R-:W-:Y:S01]  /*1f4e0*/  IMAD.WIDE.U32 R2, R0, UR4, RZ ;  /* 0x0000000400027c25 */ /* 0x001fe2000f8e00ff */
[----:B------:R-:W-:Y:S03]  /*1f4f0*/  BSSY B0, `(.L_x_4005) ;  /* 0x0000013000007945 */ /* 0x000fe60003800000 */
[----:B------:R-:W-:-:S04]  /*1f500*/  IMAD R6, R5, UR4, RZ ;  /* 0x0000000405067c24 */ /* 0x000fc8000f8e02ff */
[----:B------:R-:W-:Y:S01]  /*1f510*/  IMAD R6, R0, UR5, R6 ;  /* 0x0000000500067c24 */ /* 0x000fe2000f8e0206 */
        /* <DEDUP_REMOVED lines=16> */
.L_x_4119:
[----:B------:R-:W-:Y:S05]  /*1f620*/  BSYNC B0 ;  /* 0x0000000000007941 */ /* 0x000fea0003800000 */
.L_x_4005:
[----:B------:R-:W2:Y:S01]  /*1f630*/  LDL R3, [R1] ;  /* 0x0000000001037983 */ /* 0x000ea20000100800 */
[----:B------:R-:W-:Y:S01]  /*1f640*/  ULDC.64 UR4, c[0x0][0x300] ;  /* 0x0000c00000047ab9 */ /* 0x000fe20000000a00 */
[----:B------:R-:W-:Y:S02]  /*1f650*/  ULDC.64 UR6, c[0x0][0x2e8] ;  /* 0x0000ba0000067ab9 */ /* 0x000fe40000000a00 */
[----:B------:R-:W3:Y:S01]  /*1f660*/  LDL R9, [R1+0x4] ;  /* 0x0000040001097983 */ /* 0x000ee20000100800 */
[----:B------:R-:W-:Y:S01]  /*1f670*/  IMAD R5, R5, UR4, RZ ;  /* 0x0000000405057c24 */ /* 0x000fe2000f8e02ff */
[----:B------:R-:W1:Y:S03]  /*1f680*/  S2R R8, SR_TID.X ;  /* 0x0000000000087919 */ /* 0x000e660000002100 */
[----:B------:R-:W-:Y:S01]  /*1f690*/  IMAD R5, R0, UR5, R5 ;  /* 0x0000000500057c24 */ /* 0x000fe2000f8e0205 */
[----:B-1----:R-:W-:-:S04]  /*1f6a0*/  LOP3.LUT R8, R8, 0x7f, RZ, 0xc0, !PT ;  /* 0x0000007f08087812 */ /* 0x002fc800078ec0ff */
[----:B------:R-:W-:Y:S02]  /*1f6b0*/  SHF.R.U32.HI R8, RZ, 0x3, R8 ;  /* 0x00000003ff087819 */ /* 0x000fe40000011608 */
[C---:B--2---:R-:W-:Y:S02]  /*1f6c0*/  LOP3.LUT P4, RZ, R3.reuse, 0x4, RZ, 0xc0, !PT ;  /* 0x0000000403ff7812 */ /* 0x044fe4000788c0ff */
[C---:B------:R-:W-:Y:S02]  /*1f6d0*/  LOP3.LUT P3, RZ, R3.reuse, 0x2, RZ, 0xc0, !PT ;  /* 0x0000000203ff7812 */ /* 0x040fe4000786c0ff */
[----:B------:R-:W-:Y:S01]  /*1f6e0*/  LOP3.LUT P2, RZ, R3, 0x1, RZ, 0xc0, !PT ;  /* 0x0000000103ff7812 */ /* 0x000fe2000784c0ff */
[----:B0-----:R-:W-:Y:S01]  /*1f6f0*/  IMAD.WIDE.U32 R2, R0, UR4, RZ ;  /* 0x0000000400027c25 */ /* 0x001fe2000f8e00ff */
[----:B------:R-:W-:-:S03]  /*1f700*/  ULDC.64 UR4, c[0x0][0x310] ;  /* 0x0000c40000047ab9 */ /* 0x000fc60000000a00 */
[----:B------:R-:W-:Y:S02]  /*1f710*/  IMAD.IADD R3, R3, 0x1, R5 ;  /* 0x0000000103037824 */ /* 0x000fe400078e0205 */
[----:B------:R-:W-:Y:S02]  /*1f720*/  IMAD R6, R6, UR4, RZ ;  /* 0x0000000406067c24 */ /* 0x000fe4000f8e02ff */
[----:B------:R-:W-:-:S04]  /*1f730*/  IMAD.WIDE.U32 R2, R4, UR4, R2 ;  /* 0x0000000404027c25 */ /* 0x000fc8000f8e0002 */
[----:B------:R-:W-:Y:S01]  /*1f740*/  IMAD R6, R4, UR5, R6 ;  /* 0x0000000504067c24 */ /* 0x000fe2000f8e0206 */
[----:B------:R-:W-:Y:S01]  /*1f750*/  ULDC.64 UR4, c[0x0][0x308] ;  /* 0x0000c20000047ab9 */ /* 0x000fe20000000a00 */
[----:B------:R-:W-:Y:S02]  /*1f760*/  IMAD R5, R26, 0x4800, R36 ;  /* 0x000048001a057824 */ /* 0x000fe400078e0224 */
[----:B------:R-:W-:Y:S02]  /*1f770*/  IMAD.IADD R3, R3, 0x1, R6 ;  /* 0x0000000103037824 */ /* 0x000fe400078e0206 */
[----:B---3--:R-:W-:Y:S02]  /*1f780*/  IMAD R6, R25, -0x60, R9 ;  /* 0xffffffa019067824 */ /* 0x008fe400078e0209 */
[----:B------:R-:W-:Y:S01]  /*1f790*/  IMAD.WIDE.U32 R2, R18, UR4, R2 ;  /* 0x0000000412027c25 */ /* 0x000fe2000f8e0002 */
[----:B------:R-:W-:-:S03]  /*1f7a0*/  UMOV UR4, 0xffffffff ;  /* 0xffffffff00047882 */ /* 0x000fc60000000000 */
[----:B------:R-:W-:Y:S01]  /*1f7b0*/  IMAD R0, R18, UR5, R3 ;  /* 0x0000000512007c24 */ /* 0x000fe2000f8e0203 */
[----:B------:R-:W-:Y:S01]  /*1f7c0*/  LEA R4, P0, R2, UR6, 0x1 ;  /* 0x0000000602047c11 */ /* 0x000fe2000f8008ff */
[----:B------:R-:W-:-:S03]  /*1f7d0*/  IMAD.IADD R6, R6, 0x1, -R8 ;  /* 0x0000000106067824 */ /* 0x000fc600078e0a08 */
[----:B------:R-:W-:Y:S02]  /*1f7e0*/  LEA.HI.X R0, R2, UR7, R0, 0x1, P0 ;  /* 0x0000000702007c11 */ /* 0x000fe400080f0c00 */
[----:B------:R-:W-:Y:S01]  /*1f7f0*/  ISETP.GE.AND P0, PT, R6, 0x1, PT ;  /* 0x000000010600780c */ /* 0x000fe20003f06270 */
[----:B------:R-:W-:-:S12]  /*1f800*/  BRA.DIV UR4, `(.L_x_4007) ;  /* 0x0000004e04207947 */ /* 0x000fd8000b800000 */
[----:B------:R-:W0:Y:S01]  /*1f810*/  SHFL.IDX PT, R3, R4, RZ, 0x181f ;  /* 0x00181fff04037589 */ /* 0x000e2200000e0000 */
[----:B------:R-:W-:-:S03]  /*1f820*/  @P0 IMAD R8, R5, 0x2, R22 ;  /* 0x0000000205080824 */ /* 0x000fc600078e0216 */
        /* <DEDUP_REMOVED lines=48> */
[----:B------:R-:W-:Y:S01]  /*1fb30*/  @P1 LEA R8, R5, R22, 0x1 ;  /* 0x0000001605081211 */ /* 0x000fe200078e08ff */
        /* <DEDUP_REMOVED lines=11> */
.L_x_4133:
[----:B------:R-:W-:-:S13]  /*1fbf0*/  ISETP.GE.AND P0, PT, R6, 0x51, PT ;  /* 0x000000510600780c */ /* 0x000fda0003f06270 */
[----:B-1----:R-:W-:Y:S01]  /*1fc00*/  @P0 LEA R2, P1, R32, R2, 0x1 ;  /* 0x0000000220020211 */ /* 0x002fe200078208ff */
[----:B------:R-:W-:-:S04]  /*1fc10*/  @P0 IMAD R5, R5, 0x2, R22 ;  /* 0x0000000205050824 */ /* 0x000fc800078e0216 */
[----:B------:R-:W-:-:S05]  /*1fc20*/  @P0 IMAD.X R3, RZ, RZ, R0, P1 ;  /* 0x000000ffff030224 */ /* 0x000fca00008e0600 */
        /* <DEDUP_REMOVED lines=8> */
.L_x_4008:
[----:B------:R-:W-:Y:S02]  /*1fcb0*/  PLOP3.LUT P1, PT, P1, P0, PT, 0xa2, 0x0 ;  /* 0x000000000000781c */ /* 0x000fe40000f21472 */
[----:B------:R-:W-:-:S08]  /*1fcc0*/  @P0 R2UR P1, UR4, R7 ;  /* 0x00000000070402ca */ /* 0x000fd00000020000 */
[----:B------:R-:W-:-:S05]  /*1fcd0*/  @P0 PLOP3.LUT P0, PT, P1, PT, PT, 0x80, 0x0 ;  /* 0x000000000000081c */ /* 0x000fca0000f0f070 */
[----:B------:R-:W-:Y:S01]  /*1fce0*/  @!P1 SYNCS.ARRIVE.TRANS64.RED.A0T1 RZ, [UR4+0x30830], RZ ;  /* 0x030830ffffff99a7 */ /* 0x000fe20008200404 */
[----:B------:R-:W-:Y:S07]  /*1fcf0*/  @!P1 ARRIVES.LDGSTSBAR.64.TRANSCNT [UR4+0x30830] ;  /* 0x03083000ff0099b0 */ /* 0x000fee0008000a84 */
[----:B------:R-:W-:Y:S05]  /*1fd00*/  @P0 BRA.U.ANY `(.L_x_4008) ;  /* 0xfffffffd00e80947 */ /* 0x000fea000393ffff */
[----:B------:R-:W-:Y:S01]  /*1fd10*/  NOP ;  /* 0x0000000000007918 */ /* 0x000fe20000000000 */
[----:B------:R-:W2:Y:S02]  /*1fd20*/  LDL R0, [R1+0x3c] ;  /* 0x00003c0001007983 */ /* 0x000ea40000100800 */
[----:B--2---:R-:W-:-:S13]  /*1fd30*/  ISETP.NE.AND P2, PT, R0, 0x3, PT ;  /* 0x000000030000780c */ /* 0x004fda0003f45270 */
[----:B------:R-:W-:Y:S05]  /*1fd40*/  @!P2 BRA `(.L_x_4009) ;  /* 0x000000000004a947 */ /* 0x000fea0003800000 */
[----:B------:R-:W-:Y:S01]  /*1fd50*/  BPT.TRAP 0x1 ;  /* 0x000000040000795c */ /* 0x000fe20000300000 */
.L_x_4009:
[----:B-1----:R1:W5:Y:S01]  /*1fd60*/  LDL.LU R3, [R1+0x20] ;  /* 0x0000200001037983 */ /* 0x0023620000300800 */
[----:B------:R1:W-:Y:S02]  /*1fd70*/  SYNCS.ARRIVE.TRANS64.A1T0 RZ, [R7+URZ+0x30830], RZ ;  /* 0x030830ff07ff79a7 */ /* 0x0003e4000810003f */
[----:B------:R-:W-:Y:S05]  /*1fd80*/  WARPSYNC.ALL ;  /* 0x0000000000007948 */ /* 0x000fea0003800000 */
[----:B------:R-:W-:Y:S01]  /*1fd90*/  ULDC.64 UR6, c[0x0][0xa00] ;  /* 0x0002800000067ab9 */ /* 0x000fe20000000a00 */
[----:B------:R-:W-:Y:S01]  /*1fda0*/  ULDC.64 UR4, c[0x0][0x298] ;  /* 0x0000a60000047ab9 */ /* 0x000fe20000000a00 */
[----:B------:R-:W-:Y:S01]  /*1fdb0*/  BAR.SYNC.DEFER_BLOCKING 0x8, 0x180 ;  /* 0x0206000000007b1d */ /* 0x000fe20000010000 */
[----:B------:R-:W-:Y:S01]  /*1fdc0*/  ISETP.NE.U32.AND P0, PT, RZ, UR6, PT ;  /* 0x00000006ff007c0c */ /* 0x000fe2000bf05070 */
[----:B0-----:R-:W-:Y:S01]  /*1fdd0*/  IMAD.WIDE.U32 R4, R34, UR4, RZ ;  /* 0x0000000422047c25 */ /* 0x001fe2000f8e00ff */
[----:B------:R-:W-:-:S02]  /*1fde0*/  SHF.R.S32.HI R0, RZ, 0x1f, R34 ;  /* 0x0000001fff007819 */ /* 0x000fc40000011422 */
[----:B------:R-:W-:Y:S01]  /*1fdf0*/  ISETP.NE.AND.EX P0, PT, RZ, UR7, PT, P0 ;  /* 0x00000007ff007c0c */ /* 0x000fe2000bf05300 */
[----:B------:R-:W-:Y:S01]  /*1fe00*/  VIADD R2, R22, 0x12400 ;  /* 0x0001240016027836 */ /* 0x000fe20000000000 */
[----:B------:R-:W-:Y:S01]  /*1fe10*/  BSSY B6, `(.L_x_4010) ;  /* 0x000001a000067945 */ /* 0x000fe20003800000 */
[----:B------:R-:W-:Y:S01]  /*1fe20*/  IMAD R0, R0, UR4, RZ ;  /* 0x0000000400007c24 */ /* 0x000fe2000f8e02ff */
[----:B------:R-:W-:-:S03]  /*1fe30*/  SEL R30, R30, RZ, !P0 ;  /* 0x000000ff1e1e7207 */ /* 0x000fc60004000000 */
[----:B------:R-:W-:-:S04]  /*1fe40*/  IMAD R0, R34, UR5, R0 ;  /* 0x0000000522007c24 */ /* 0x000fc8000f8e0200 */
[----:B------:R-:W-:Y:S01]  /*1fe50*/  IMAD.IADD R34, R5, 0x1, R0 ;  /* 0x0000000105227824 */ /* 0x000fe200078e0200 */
[----:B-----5:R-:W-:Y:S02]  /*1fe60*/  SEL R3, R3, RZ, !P0 ;  /* 0x000000ff03037207 */ /* 0x020fe40004000000 */
[----:B------:R-:W-:-:S03]  /*1fe70*/  LOP3.LUT P0, RZ, R2, 0x3ff, RZ, 0xc0, !PT ;  /* 0x000003ff02ff7812 */ /* 0x000fc6000780c0ff */
[----:B------:R0:W-:Y:S04]  /*1fe80*/  STL [R1+0x30], R3 ;  /* 0x0000300301007387 */ /* 0x0001e80000100800 */
[----:B------:R0:W-:Y:S06]  /*1fe90*/  STL.64 [R1+0x20], R4 ;  /* 0x0000200401007387 */ /* 0x0001ec0000100a00 */
[----:B------:R-:W-:Y:S05]  /*1fea0*/  @!P0 BRA `(.L_x_4011) ;  /* 0x0000000000408947 */ /* 0x000fea0003800000 */
[----:B------:R-:W-:Y:S01]  /*1feb0*/  MOV R2, 0x0 ;  /* 0x0000000000027802 */ /* 0x000fe20000000f00 */
[----:B------:R-:W-:Y:S01]  /*1fec0*/  ULDC.64 UR4, c[0x4][0x138] ;  /* 0x01004e0000047ab9 */ /* 0x000fe20000000a00 */
[----:B------:R-:W-:Y:S01]  /*1fed0*/  ULDC.64 UR6, c[0x4][0x140] ;  /* 0x0100500000067ab9 */ /* 0x000fe20000000a00 */
[----:B------:R-:W-:Y:S01]  /*1fee0*/  ULDC.64 UR8, c[0x4][0x88] ;  /* 0x0100220000087ab9 */ /* 0x000fe20000000a00 */
[----:B0-----:R-:W-:Y:S02]  /*1fef0*/  IMAD.U32 R4, RZ, RZ, UR4 ;  /* 0x00000004ff047e24 */ /* 0x001fe4000f8e00ff */
[----:B------:R-:W0:Y:S01]  /*1ff00*/  LDC.64 R2, c[0x4][R2] ;  /* 0x0100000002027b82 */ /* 0x000e220000000a00 */
[----:B------:R-:W-:Y:S02]  /*1ff10*/  IMAD.U32 R5, RZ, RZ, UR5 ;  /* 0x00000005ff057e24 */ /* 0x000fe4000f8e00ff */
[----:B------:R-:W-:Y:S02]  /*1ff20*/  IMAD.U32 R6, RZ, RZ, UR6 ;  /* 0x00000006ff067e24 */ /* 0x000fe4000f8e00ff */
[----:B-1----:R-:W-:-:S02]  /*1ff30*/  IMAD.U32 R7, RZ, RZ, UR7 ;  /* 0x00000007ff077e24 */ /* 0x002fc4000f8e00ff */
[----:B------:R-:W-:Y:S02]  /*1ff40*/  IMAD.U32 R10, RZ, RZ, UR8 ;  /* 0x00000008ff0a7e24 */ /* 0x000fe4000f8e00ff */
[----:B------:R-:W-:Y:S02]  /*1ff50*/  IMAD.U32 R11, RZ, RZ, UR9 ;  /* 0x00000009ff0b7e24 */ /* 0x000fe4000f8e00ff */
[----:B------:R-:W-:Y:S02]  /*1ff60*/  IMAD.MOV.U32 R8, RZ, RZ, 0x70 ;  /* 0x00000070ff087424 */ /* 0x000fe400078e00ff */
[----:B------:R-:W-:Y:S02]  /*1ff70*/  IMAD.MOV.U32 R12, RZ, RZ, 0x1 ;  /* 0x00000001ff0c7424 */ /* 0x000fe400078e00ff */
[----:B------:R-:W-:-:S07]  /*1ff80*/  IMAD.MOV.U32 R13, RZ, RZ, RZ ;  /* 0x000000ffff0d7224 */ /* 0x000fce00078e00ff */
[----:B------:R-:W-:-:S07]  /*1ff90*/  LEPC R20, `(.L_x_4011) ;  /* 0x000000001014794e */ /* 0x000fce0000000000 */
[----:B0-----:R-:W-:Y:S05]  /*1ffa0*/  CALL.ABS.NOINC R2 ;  /* 0x0000000002007343 */ /* 0x001fea0003c00000 */
.L_x_4011:
[----:B------:R-:W-:Y:S05]  /*1ffb0*/  BSYNC B6 ;  /* 0x0000000000067941 */ /* 0x000fea0003800000 */
.L_x_4010:
[----:B------:R-:W2:Y:S01]  /*1ffc0*/  LDL.LU R20, [R1+0x30] ;  /* 0x0000300001147983 */ /* 0x000ea20000300800 */
[----:B------:R-:W-:Y:S01]  /*1ffd0*/  ULDC.64 UR4, c[0x0][0x2d8] ;  /* 0x0000b60000047ab9 */ /* 0x000fe20000000a00 */
[----:B------:R-:W3:Y:S02]  /*1ffe0*/  LDC R8, c[0x0][0x448] ;  /* 0x00011200ff087b82 */ /* 0x000ee40000000800 */
[----:B0-----:R-:W4:Y:S04]  /*1fff0*/  LDL.LU.64 R2, [R1+0x20] ;  /* 0x0000200001027983 */ /* 0x001f280000300a00 */
[----:B------:R0:W5:Y:S01]  /*20000*/  LDL R10, [R1+0x28] ;  /* 0x00002800010a7983 */ /* 0x0001620000100800 */
[----:B---3--:R-:W-:Y:S02]  /*20010*/  ISETP.NE.AND P0, PT, R8, 0x1, PT ;  /* 0x000000010800780c */ /* 0x008fe40003f05270 */
[----:B------:R-:W-:Y:S01]  /*20020*/  SHF.L.U32 R4, R17, 0x7, RZ ;  /* 0x0000000711047819 */ /* 0x000fe200000006ff */
[----:B----4-:R-:W-:-:S02]  /*20030*/  IMAD.MOV.U32 R3, RZ, RZ, R34 ;  /* 0x000000ffff037224 */ /* 0x010fc400078e0022 */
[----:B------:R-:W-:-:S04]  /*20040*/  IMAD.WIDE.U32 R2, R18, UR4, R2 ;  /* 0x0000000412027c25 */ /* 0x000fc8000f8e0002 */
[----:B------:R-:W-:Y:S01]  /*20050*/  IMAD R3, R18, UR5, R3 ;  /* 0x0000000512037c24 */ /* 0x000fe2000f8e0203 */
[----:B------:R-:W-:Y:S02]  /*20060*/  ULDC.64 UR4, c[0x0][0x2e0] ;  /* 0x0000b80000047ab9 */ /* 0x000fe40000000a00 */
[----:B--2---:R-:W-:Y:S02]  /*20070*/  IMAD R5, R20, UR4, RZ ;  /* 0x0000000414057c24 */ /* 0x004fe4000f8e02ff */
[----:B------:R-:W2:Y:S01]  /*20080*/  S2R R20, SR_TID.X ;  /* 0x0000000000147919 */ /* 0x000ea20000002100 */
[----:B------:R-:W-:-:S04]  /*20090*/  IMAD.WIDE.U32 R2, R30, UR4, R2 ;  /* 0x000000041e027c25 */ /* 0x000fc8000f8e0002 */
[----:B------:R-:W-:Y:S01]  /*200a0*/  IMAD R0, R30, UR5, R5 ;  /* 0x000000051e007c24 */ /* 0x000fe2000f8e0205 */
[----:B------:R-:W-:Y:S01]  /*200b0*/  ULDC.64 UR4, c[0x0][0x2d0] ;  /* 0x0000b40000047ab9 */ /* 0x000fe20000000a00 */
[----:B------:R-:W1:Y:S01]  /*200c0*/  @P0 LDC R5, c[0x0][0x44c] ;  /* 0x00011300ff050b82 */ /* 0x000e620000000800 */
[----:B--2---:R-:W-:-:S04]  /*200d0*/  LOP3.LUT R20, R20, 0x7f, RZ, 0xc0, !PT ;  /* 0x0000007f14147812 */ /* 0x004fc800078ec0ff */
[----:B------:R-:W-:Y:S02]  /*200e0*/  SHF.R.U32.HI R21, RZ, 0x3, R20 ;  /* 0x00000003ff157819 */ /* 0x000fe40000011614 */
[----:B------:R-:W2:Y:S01]  /*200f0*/  S2R R20, SR_TID.X ;  /* 0x0000000000147919 */ /* 0x000ea20000002100 */
[----:B------:R-:W-:Y:S02]  /*20100*/  IMAD.IADD R3, R3, 0x1, R0 ;  /* 0x0000000103037824 */ /* 0x000fe400078e0200 */
[----:B------:R-:W3:Y:S01]  /*20110*/  @P0 LDC R0, c[0x0][0x450] ;  /* 0x00011400ff000b82 */ /* 0x000ee20000000800 */
[----:B--2---:R-:W-:-:S05]  /*20120*/  IMAD.SHL.U32 R20, R20, 0x10, RZ ;  /* 0x0000001014147824 */ /* 0x004fca00078e00ff */
[----:B------:R-:W-:-:S04]  /*20130*/  LOP3.LUT R20, R21, 0x70, R20, 0xf8, !PT ;  /* 0x0000007015147812 */ /* 0x000fc800078ef814 */
[----:B------:R-:W-:-:S05]  /*20140*/  LOP3.LUT R6, R20, R4, RZ, 0xfc, !PT ;  /* 0x0000000414067212 */ /* 0x000fca00078efcff */
[----:B-1----:R-:W-:-:S04]  /*20150*/  @P0 IMAD.HI.U32 R7, R6, R5, RZ ;  /* 0x0000000506070227 */ /* 0x002fc800078e00ff */
[----:B------:R-:W-:Y:S01]  /*20160*/  IMAD.MOV.U32 R5, RZ, RZ, R6 ;  /* 0x000000ffff057224 */ /* 0x000fe200078e0006 */
[----:B---3--:R-:W-:Y:S01]  /*20170*/  @P0 SHF.R.U32.HI R5, RZ, R0, R7 ;  /* 0x00000000ff050219 */ /* 0x008fe20000011607 */
[----:B------:R-:W1:Y:S04]  /*20180*/  S2R R20, SR_TID.X ;  /* 0x0000000000147919 */ /* 0x000e680000002100 */
        /* <DEDUP_REMOVED lines=16> */
[----:B-1----:R-:W-:-:S03]  /*20290*/  LOP3.LUT R20, R20, 0x7f, RZ, 0xc0, !PT ;  /* 0x0000007f14147812 */ /* 0x002fc600078ec0ff */
[----:B------:R-:W-:Y:S01]  /*202a0*/  LEA.HI.X R5, R2, UR5, R5, 0x1, P0 ;  /* 0x0000000502057c11 */ /* 0x000fe200080f0c05 */
[----:B------:R-:W-:Y:S01]  /*202b0*/  UMOV UR5, 0xffffffff ;  /* 0xffffffff00057882 */ /* 0x000fe20000000000 */
[----:B------:R-:W-:Y:S02]  /*202c0*/  ISETP.GE.AND P3, PT, R32, UR4, PT ;  /* 0x0000000420007c0c */ /* 0x000fe4000bf66270 */
[----:B------:R-:W-:Y:S02]  /*202d0*/  ISETP.GE.AND P2, PT, R35, UR4, PT ;  /* 0x0000000423007c0c */ /* 0x000fe4000bf46270 */
[----:B------:R-:W-:Y:S02]  /*202e0*/  ISETP.GE.AND P0, PT, R33, UR4, PT ;  /* 0x0000000421007c0c */ /* 0x000fe4000bf06270 */
[----:B------:R-:W-:Y:S01]  /*202f0*/  SHF.R.U32.HI R9, RZ, 0x3, R20 ;  /* 0x00000003ff097819 */ /* 0x000fe20000011614 */
[----:B0-----:R-:W-:Y:S10]  /*20300*/  BRA.DIV UR5, `(.L_x_4012) ;  /* 0x0000004a05887947 */ /* 0x001ff4000b800000 */
[----:B------:R-:W0:Y:S01]  /*20310*/  SHFL.IDX PT, R3, R0, RZ, 0x181f ;  /* 0x00181fff00037589 */ /* 0x000e2200000e0000 */
[----:B-----5:R-:W-:Y:S02]  /*20320*/  IMAD R6, R10, R8, RZ ;  /* 0x000000080a067224 */ /* 0x020fe400078e02ff */
        /* <DEDUP_REMOVED lines=36> */
[----:B0-----:R-:W-:-:S04]  /*20570*/  @!P1 LEA R7, P4, R32, R3, 0x1 ;  /* 0x0000000320079211 */ /* 0x001fc800078808ff */
[----:B-1----:R-:W-:Y:S01]  /*20580*/  @!P1 IADD3.X R8, RZ, R2, RZ, P4, !PT ;  /* 0x00000002ff089210 */ /* 0x002fe200027fe4ff */
[----:B------:R-:W-:Y:S02]  /*20590*/  @!P1 IMAD.MOV.U32 R2, RZ, RZ, R7 ;  /* 0x000000ffff029224 */ /* 0x000fe400078e0007 */
[----:B------:R-:W-:Y:S02]  /*205a0*/  VIADD R7, R4, 0x40 ;  /* 0x0000004004077836 */ /* 0x000fe40000000000 */
[----:B------:R-:W-:-:S05]  /*205b0*/  @!P1 IMAD.MOV.U32 R3, RZ, RZ, R8 ;  /* 0x000000ffff039224 */ /* 0x000fca00078e0008 */
        /* <DEDUP_REMOVED lines=27> */
[----:B------:R-:W1:Y:S04]  /*20770*/  SHFL.IDX PT, R2, R5, 0x6, 0x181f ;  /* 0x00d81f0005027f89 */ /* 0x000e6800000e0000 */
[----:B------:R-:W2:Y:S02]  /*20780*/  SHFL.IDX PT, R5, R5, 0x7, 0x181f ;  /* 0x00f81f0005057f89 */ /* 0x000ea400000e0000 */
[----:B0-----:R-:W-:-:S05]  /*20790*/  @!P1 LEA R7, P4, R32, R3, 0x1 ;  /* 0x0000000320079211 */ /* 0x001fca00078808ff */
[----:B-1----:R-:W-:Y:S02]  /*207a0*/  @!P1 IMAD.X R8, RZ, RZ, R2, P4 ;  /* 0x000000ffff089224 */ /* 0x002fe400020e0602 */
[----:B------:R-:W-:Y:S02]  /*207b0*/  @!P1 IMAD.MOV.U32 R2, RZ, RZ, R7 ;  /* 0x000000ffff029224 */ /* 0x000fe400078e0007 */
[----:B------:R-:W-:-:S05]  /*207c0*/  @!P1 IMAD.MOV.U32 R3, RZ, RZ, R8 ;  /* 0x000000ffff039224 */ /* 0x000fca00078e0008 */
[----:B------:R0:W-:Y:S04]  /*207d0*/  @!P1 LDGSTS.E.BYPASS.LTC128B.128 [R37+0x15400], desc[UR48][R2.64], !P3 ;  /* 0x1540000002259fae */ /* 0x0001e8000d901d70 */
[----:B------:R0:W-:Y:S04]  /*207e0*/  @!P1 LDGSTS.E.BYPASS.LTC128B.128 [R37+0x19400], desc[UR48][R2.64+0x80], !P2 ;  /* 0x1940008002259fae */ /* 0x0001e8000d101d70 */
[----:B--2---:R0:W-:Y:S02]  /*207f0*/  @!P1 LDGSTS.E.BYPASS.LTC128B.128 [R37+0x1d400], desc[UR48][R2.64+0x100], !P0 ;  /* 0x1d40010002259fae */ /* 0x0041e4000c101d70 */
.L_x_4150:
[----:B0-----:R-:W-:Y:S01]  /*20800*/  VIADD R3, R4, 0x70 ;  /* 0x0000007004037836 */ /* 0x001fe20000000000 */
[----:B------:R-:W-:Y:S04]  /*20810*/  BSSY B0, `(.L_x_4013) ;  /* 0x000000b000007945 */ /* 0x000fe80003800000 */
[----:B------:R-:W-:-:S13]  /*20820*/  ISETP.GE.AND P1, PT, R3, R6, PT ;  /* 0x000000060300720c */ /* 0x000fda0003f26270 */
[----:B------:R-:W-:Y:S05]  /*20830*/  @P1 BRA `(.L_x_4014) ;  /* 0x0000000000201947 */ /* 0x000fea0003800000 */
[----:B------:R-:W-:-:S05]  /*20840*/  LEA R2, P1, R32, R14, 0x1 ;  /* 0x0000000e20027211 */ /* 0x000fca00078208ff */
[----:B------:R-:W-:-:S05]  /*20850*/  IMAD.X R3, RZ, RZ, R5, P1 ;  /* 0x000000ffff037224 */ /* 0x000fca00008e0605 */
[----:B------:R-:W-:Y:S01]  /*20860*/  @!PT LDS RZ, [RZ] ;  /* 0x00000000fffff984 */ /* 0x000fe20000000800 */
[----:B------:R-:W-:Y:S01]  /*20870*/  @!PT LDS RZ, [RZ] ;  /* 0x00000000fffff984 */ /* 0x000fe20000000800 */
[----:B------:R-:W-:Y:S01]  /*20880*/  @!PT LDS RZ, [RZ] ;  /* 0x00000000fffff984 */ /* 0x000fe20000000800 */
[----:B------:R0:W-:Y:S04]  /*20890*/  LDGSTS.E.BYPASS.LTC128B.128 [R37+0x15c00], desc[UR48][R2.64], !P3 ;  /* 0x15c0000002257fae */ /* 0x0001e8000d901d70 */
[----:B------:R0:W-:Y:S04]  /*208a0*/  LDGSTS.E.BYPASS.LTC128B.128 [R37+0x19c00], desc[UR48][R2.64+0x80], !P2 ;  /* 0x19c0008002257fae */ /* 0x0001e8000d101d70 */
[----:B------:R0:W-:Y:S02]  /*208b0*/  LDGSTS.E.BYPASS.LTC128B.128 [R37+0x1dc00], desc[UR48][R2.64+0x100], !P0 ;  /* 0x1dc0010002257fae */ /* 0x0001e4000c101d70 */
.L_x_4014:
[----:B------:R-:W-:Y:S05]  /*208c0*/  BSYNC B0 ;  /* 0x0000000000007941 */ /* 0x000fea0003800000 */
.L_x_4013:
[----:B------:R-:W-:Y:S01]  /*208d0*/  NOP ;  /* 0x0000000000007918 */ /* 0x000fe20000000000 */
[----:B------:R-:W-:-:S13]  /*208e0*/  PLOP3.LUT P0, PT, PT, PT, PT, 0x80, 0x0 ;  /* 0x000000000000781c */ /* 0x000fda0003f0f070 */
.L_x_4015:
[----:B------:R-:W-:Y:S02]  /*208f0*/  PLOP3.LUT P1, PT, P1, P0, PT, 0xa2, 0x0 ;  /* 0x000000000000781c */ /* 0x000fe40000f21472 */
[----:B------:R-:W-:-:S08]  /*20900*/  @P0 R2UR P1, UR4, R22 ;  /* 0x00000000160402ca */ /* 0x000fd00000020000 */
[----:B------:R-:W-:-:S05]  /*20910*/  @P0 PLOP3.LUT P0, PT, P1, PT, PT, 0x80, 0x0 ;  /* 0x000000000000081c */ /* 0x000fca0000f0f070 */
[----:B------:R-:W-:Y:S01]  /*20920*/  @!P1 SYNCS.ARRIVE.TRANS64.RED.A0T1 RZ, [UR4+0x30800], RZ ;  /* 0x030800ffffff99a7 */ /* 0x000fe20008200404 */
[----:B------:R-:W-:Y:S07]  /*20930*/  @!P1 ARRIVES.LDGSTSBAR.64.TRANSCNT [UR4+0x30800] ;  /* 0x03080000ff0099b0 */ /* 0x000fee0008000a84 */
[----:B------:R-:W-:Y:S05]  /*20940*/  @P0 BRA.U.ANY `(.L_x_4015) ;  /* 0xfffffffd00e80947 */ /* 0x000fea000393ffff */
[----:B0-----:R-:W2:Y:S02]  /*20950*/  LDL.LU R2, [R1+0x2c] ;  /* 0x00002c0001027983 */ /* 0x001ea40000300800 */
[----:B--2---:R-:W-:-:S04]  /*20960*/  IADD3 R2, R2, 0x1, RZ ;  /* 0x0000000102027810 */ /* 0x004fc80007ffe0ff */
[----:B------:R-:W-:Y:S01]  /*20970*/  LEA.HI R0, R2, R2, RZ, 0x1 ;  /* 0x0000000202007211 */ /* 0x000fe200078f08ff */
[----:B------:R0:W-:Y:S03]  /*20980*/  STL [R1+0x2c], R2 ;  /* 0x00002c0201007387 */ /* 0x0001e60000100800 */
[----:B------:R-:W-:-:S05]  /*20990*/  LOP3.LUT R0, R0, 0xfffffffe, RZ, 0xc0, !PT ;  /* 0xfffffffe00007812 */ /* 0x000fca00078ec0ff */
[----:B------:R-:W-:-:S05]  /*209a0*/  IMAD.IADD R0, R2, 0x1, -R0 ;  /* 0x0000000102007824 */ /* 0x000fca00078e0a00 */
[----:B------:R-:W-:Y:S01]  /*209b0*/  SHF.L.U32 R3, R0, 0x1f, RZ ;  /* 0x0000001f00037819 */ /* 0x000fe200000006ff */
[----:B------:R-:W-:Y:S01]  /*209c0*/  NOP ;  /* 0x0000000000007918 */ /* 0x000fe20000000000 */
[----:B0-----:R-:W2:Y:S01]  /*209d0*/  LDL.LU R2, [R1+0x1c] ;  /* 0x00001c0001027983 */ /* 0x001ea20000300800 */
[----:B------:R0:W-:Y:S01]  /*209e0*/  SYNCS.ARRIVE.TRANS64.A1T0 RZ, [R22+URZ+0x30800], RZ ;  /* 0x030800ff16ff79a7 */ /* 0x0001e2000810003f */
[----:B------:R-:W-:Y:S01]  /*209f0*/  BSSY B0, `(.L_x_4016) ;  /* 0x0000004000007945 */ /* 0x000fe20003800000 */
[----:B------:R-:W1:Y:S01]  /*20a00*/  SYNCS.PHASECHK.TRANS64.TRYWAIT P0, [R22+URZ+0x30820], R3 ;  /* 0x03082003160075a7 */ /* 0x000e62000800017f */
[----:B--2---:R-:W-:Y:S02]  /*20a10*/  VIADD R6, R2, 0xfffffffe ;  /* 0xfffffffe02067836 */ /* 0x004fe40000000000 */
[----:B01----:R-:W-:Y:S05]  /*20a20*/  @!P0 BRA `(.L_x_4017) ;  /* 0x0000004c00788947 */ /* 0x003fea0003800000 */
.L_x_4151:
[----:B------:R-:W-:Y:S05]  /*20a30*/  BSYNC B0 ;  /* 0x0000000000007941 */ /* 0x000fea0003800000 */
.L_x_4016:
        /* <DEDUP_REMOVED lines=10> */
[----:B------:R-:W-:-:S13]  /*20ae0*/  ISETP.GE.AND P1, PT, R33, UR4, PT ;  /* 0x0000000421007c0c */ /* 0x000fda000bf26270 */
.L_x_4032:
[----:B------:R-:W2:Y:S01]  /*20af0*/  LDL R2, [R1+0xc] ;  /* 0x00000c0001027983 */ /* 0x000ea20000100800 */
[----:B------:R-:W1:Y:S03]  /*20b00*/  LDC R9, c[0x0][0x430] ;  /* 0x00010c00ff097b82 */ /* 0x000e660000000800 */
[----:B------:R-:W3:Y:S04]  /*20b10*/  LDL R7, [R1+0x10] ;  /* 0x0000100001077983 */ /* 0x000ee80000100800 */
[----:B------:R-:W4:Y:S01]  /*20b20*/  LDL R8, [R1+0x3c] ;  /* 0x00003c0001087983 */ /* 0x000f220000100800 */
[----:B------:R-:W0:Y:S01]  /*20b30*/  S2R R0, SR_TID.X ;  /* 0x0000000000007919 */ /* 0x000e220000002100 */
[----:B------:R-:W0:Y:S01]  /*20b40*/  S2R R5, SR_TID.X ;  /* 0x0000000000057919 */ /* 0x000e220000002100 */
[----:B-1----:R-:W-:-:S13]  /*20b50*/  ISETP.NE.AND P0, PT, R9, 0x1, PT ;  /* 0x000000010900780c */ /* 0x002fda0003f05270 */
[----:B0-----:R-:W0:Y:S01]  /*20b60*/  @P0 LDC R3, c[0x0][0x434] ;  /* 0x00010d00ff030b82 */ /* 0x001e220000000800 */
[----:B------:R-:W-:-:S04]  /*20b70*/  LOP3.LUT R0, R0, 0x7f, RZ, 0xc0, !PT ;  /* 0x0000007f00007812 */ /* 0x000fc800078ec0ff */
[----:B------:R-:W-:Y:S01]  /*20b80*/  SHF.R.U32.HI R0, RZ, 0x3, R0 ;  /* 0x00000003ff007819 */ /* 0x000fe20000011600 */
[----:B------:R-:W-:-:S05]  /*20b90*/  IMAD.SHL.U32 R5, R5, 0x10, RZ ;  /* 0x0000001005057824 */ /* 0x000fca00078e00ff */
[----:B------:R-:W-:Y:S02]  /*20ba0*/  LOP3.LUT R5, R0, 0x70, R5, 0xf8, !PT ;  /* 0x0000007000057812 */ /* 0x000fe400078ef805 */
[----:B------:R-:W1:Y:S02]  /*20bb0*/  @P0 LDC R0, c[0x0][0x438] ;  /* 0x00010e00ff000b82 */ /* 0x000e640000000800 */
[----:B------:R-:W-:Y:S01]  /*20bc0*/  ISETP.GT.U32.AND P4, PT, R5, 0x5f, PT ;  /* 0x0000005f0500780c */ /* 0x000fe20003f84070 */
[----:B------:R-:W-:Y:S01]  /*20bd0*/  VIADD R26, R10, 0x1 ;  /* 0x000000010a1a7836 */ /* 0x000fe20000000000 */
[----:B------:R-:W-:Y:S05]  /*20be0*/  YIELD ;  /* 0x0000000000007946 */ /* 0x000fea0003800000 */
[----:B------:R-:W-:-:S02]  /*20bf0*/  IMAD.MOV.U32 R25, RZ, RZ, R6 ;  /* 0x000000ffff197224 */ /* 0x000fc400078e0006 */
[----:B--2---:R-:W-:-:S04]  /*20c00*/  IMAD R4, R6, 0x60, R2 ;  /* 0x0000006006047824 */ /* 0x004fc800078e0202 */
[----:B------:R-:W-:-:S04]  /*20c10*/  IMAD.IADD R4, R5, 0x1, R4 ;  /* 0x0000000105047824 */ /* 0x000fc800078e0204 */
[----:B0-----:R-:W-:-:S04]  /*20c20*/  @P0 IMAD.HI.U32 R3, R4, R3, RZ ;  /* 0x0000000304030227 */ /* 0x001fc800078e00ff */
[----:B------:R-:W-:Y:S01]  /*20c30*/  IMAD.MOV.U32 R2, RZ, RZ, R4 ;  /* 0x000000ffff027224 */ /* 0x000fe200078e0004 */
[----:B-1----:R-:W-:-:S05]  /*20c40*/  @P0 SHF.R.U32.HI R2, RZ, R0, R3 ;  /* 0x00000000ff020219 */ /* 0x002fca0000011603 */
[----:B------:R-:W-:-:S04]  /*20c50*/  IMAD.MOV R0, RZ, RZ, -R2 ;  /* 0x000000ffff007224 */ /* 0x000fc800078e0a02 */
[----:B------:R-:W-:Y:S02]  /*20c60*/  IMAD R9, R9, R0, R4 ;  /* 0x0000000009097224 */ /* 0x000fe400078e0204 */
[----:B------:R-:W0:Y:S01]  /*20c70*/  @!P4 LDC.64 R4, c[0x0][0x428] ;  /* 0x00010a00ff04cb82 */ /* 0x000e220000000a00 */
[----:B------:R-:W-:-:S03]  /*20c80*/  @!P4 SHF.R.S32.HI R3, RZ, 0x1f, R2 ;  /* 0x0000001fff03c819 */ /* 0x000fc60000011402 */
[----:B0-----:R-:W-:-:S04]  /*20c90*/  @!P4 IMAD.WIDE.U32 R2, R31, R4, R2 ;  /* 0x000000041f02c225 */ /* 0x001fc800078e0002 */
[----:B---3--:R-:W-:-:S04]  /*20ca0*/  @!P4 IMAD R4, R7, R4, RZ ;  /* 0x000000040704c224 */ /* 0x008fc800078e02ff */
[----:B------:R-:W-:Y:S02]  /*20cb0*/  @!P4 IMAD R7, R31, R5, R4 ;  /* 0x000000051f07c224 */ /* 0x000fe400078e0204 */
[----:B------:R-:W0:Y:S02]  /*20cc0*/  @!P4 LDC.64 R4, c[0x0][0x418] ;  /* 0x00010600ff04cb82 */ /* 0x000e240000000a00 */
[----:B------:R-:W-:Y:S01]  /*20cd0*/  @!P4 IMAD.IADD R0, R7, 0x1, R3 ;  /* 0x000000010700c824 */ /* 0x000fe200078e0203 */
[----:B0-----:R-:W-:-:S04]  /*20ce0*/  @!P4 LEA R4, P0, R2, R4, 0x2 ;  /* 0x000000040204c211 */ /* 0x001fc800078010ff */
[----:B------:R-:W-:Y:S01]  /*20cf0*/  @!P4 LEA.HI.X R5, R2, R5, R0, 0x2, P0 ;  /* 0x000000050205c211 */ /* 0x000fe200000f1400 */
[----:B------:R-:W-:-:S06]  /*20d00*/  IMAD.MOV.U32 R0, RZ, RZ, RZ ;  /* 0x000000ffff007224 */ /* 0x000fcc00078e00ff */
[----:B------:R0:W5:Y:S01]  /*20d10*/  @!P4 LDG.E R0, desc[UR48][R4.64] ;  /* 0x000000300400c981 */ /* 0x000162000c1e1900 */
[----:B----4-:R-:W-:Y:S02]  /*20d20*/  ISETP.NE.AND P4, PT, R8, 0x3, PT ;  /* 0x000000030800780c */ /* 0x010fe40003f85270 */
[----:B------:R-:W-:-:S04]  /*20d30*/  ISETP.NE.AND P0, PT, R26, 0x2, PT ;  /* 0x000000021a00780c */ /* 0x000fc80003f05270 */
[----:B------:R-:W-:Y:S02]  /*20d40*/  SEL R28, RZ, 0x1, P0 ;  /* 0x00000001ff1c7807 */ /* 0x000fe40000000000 */
[----:B------:R-:W-:Y:S02]  /*20d50*/  SEL R26, R26, RZ, P0 ;  /* 0x000000ff1a1a7207 */ /* 0x000fe40000000000 */
[----:B------:R-:W-:-:S03]  /*20d60*/  LOP3.LUT R28, R17, R28, RZ, 0x3c, !PT ;  /* 0x0000001c111c7212 */ /* 0x000fc600078e3cff */
[----:B0-----:R-:W-:Y:S05]  /*20d70*/  @!P4 BRA `(.L_x_4020) ;  /* 0x000000000004c947 */ /* 0x001fea0003800000 */
[----:B------:R-:W-:Y:S01]  /*20d80*/  BPT.TRAP 0x1 ;  /* 0x000000040000795c */ /* 0x000fe20000300000 */
.L_x_4020:
[----:B------:R-:W-:Y:S01]  /*20d90*/  IMAD R7, R26, 0x8, R22 ;  /* 0x000000081a077824 */ /* 0x000fe200078e0216 */
[----:B------:R-:W-:Y:S01]  /*20da0*/  SHF.L.U32 R2, R28, 0x1f, RZ ;  /* 0x0000001f1c027819 */ /* 0x000fe200000006ff */
[----:B------:R-:W-:Y:S03]  /*20db0*/  BSSY B1, `(.L_x_4021) ;  /* 0x0000003000017945 */ /* 0x000fe60003800000 */
[----:B------:R-:W0:Y:S02]  /*20dc0*/  SYNCS.PHASECHK.TRANS64.TRYWAIT P0, [R7+URZ+0x30840], R2 ;  /* 0x03084002070075a7 */ /* 0x000e24000800017f */
[----:B0-----:R-:W-:Y:S05]  /*20dd0*/  @!P0 BRA `(.L_x_4022) ;  /* 0x0000004800a08947 */ /* 0x001fea0003800000 */
.L_x_4152:
[----:B------:R-:W-:Y:S05]  /*20de0*/  BSYNC B1 ;  /* 0x0000000000017941 */ /* 0x000fea0003800000 */
.L_x_4021:
[----:B------:R-:W2:Y:S01]  /*20df0*/  LDL R3, [R1] ;  /* 0x0000000001037983 */ /* 0x000ea20000100800 */
[----:B------:R-:W-:Y:S01]  /*20e00*/  SHF.R.S32.HI R20, RZ, 0x1f, R9 ;  /* 0x0000001fff147819 */ /* 0x000fe20000011409 */
[----:B------:R-:W-:Y:S01]  /*20e10*/  ULDC.64 UR4, c[0x0][0x300] ;  /* 0x0000c00000047ab9 */ /* 0x000fe20000000a00 */
[----:B-----5:R-:W-:Y:S01]  /*20e20*/  SHF.R.S32.HI R21, RZ, 0x1f, R0 ;  /* 0x0000001fff157819 */ /* 0x020fe20000011400 */
[----:B------:R-:W-:Y:S01]  /*20e30*/  ULDC.64 UR6, c[0x0][0x2e8] ;  /* 0x0000ba0000067ab9 */ /* 0x000fe20000000a00 */
[----:B------:R-:W-:Y:S02]  /*20e40*/  IMAD R5, R26, 0x4800, R36 ;  /* 0x000048001a057824 */ /* 0x000fe400078e0224 */
[----:B------:R-:W-:-:S04]  /*20e50*/  IMAD R4, R20, UR4, RZ ;  /* 0x0000000414047c24 */ /* 0x000fc8000f8e02ff */
[----:B------:R-:W-:Y:S01]  /*20e60*/  IMAD R4, R9, UR5, R4 ;  /* 0x0000000509047c24 */ /* 0x000fe2000f8e0204 */
[C---:B--2---:R-:W-:Y:S02]  /*20e70*/  LOP3.LUT P5, RZ, R3.reuse, 0x2, RZ, 0xc0, !PT ;  /* 0x0000000203ff7812 */ /* 0x044fe400078ac0ff */
[----:B------:R-:W-:Y:S01]  /*20e80*/  LOP3.LUT P4, RZ, R3, 0x1, RZ, 0xc0, !PT ;  /* 0x0000000103ff7812 */ /* 0x000fe2000788c0ff */
        /* <DEDUP_REMOVED lines=14> */
[----:B------:R-:W2:Y:S01]  /*20f70*/  LDL R3, [R1] ;  /* 0x0000000001037983 */ /* 0x000ea20000100800 */
[----:B------:R-:W-:Y:S01]  /*20f80*/  SHF.L.U32 R4, R32, 0x1, RZ ;  /* 0x0000000120047819 */ /* 0x000fe200000006ff */
[----:B------:R-:W-:Y:S02]  /*20f90*/  IMAD R5, R5, 0x2, R22 ;  /* 0x0000000205057824 */ /* 0x000fe400078e0216 */
[----:B------:R-:W0:Y:S04]  /*20fa0*/  SHFL.IDX PT, R2, R8, RZ, 0x181f ;  /* 0x00181fff08027589 */ /* 0x000e2800000e0000 */
[----:B------:R-:W-:Y:S01]  /*20fb0*/  SHFL.IDX PT, R34, R6, 0x2, 0x181f ;  /* 0x00581f0006227f89 */ /* 0x000fe200000e0000 */
[----:B0-----:R-:W-:Y:S02]  /*20fc0*/  IADD3 R2, P0, R2, R4, RZ ;  /* 0x0000000402027210 */ /* 0x001fe40007f1e0ff */
[----:B--2---:R-:W-:-:S02]  /*20fd0*/  LOP3.LUT P6, RZ, R3, 0x4, RZ, 0xc0, !PT ;  /* 0x0000000403ff7812 */ /* 0x004fc400078cc0ff */
[----:B------:R-:W0:Y:S02]  /*20fe0*/  SHFL.IDX PT, R3, R6, RZ, 0x181f ;  /* 0x00181fff06037589 */ /* 0x000e2400000e0000 */
[----:B0-----:R-:W-:-:S09]  /*20ff0*/  IMAD.X R3, RZ, RZ, R3, P0 ;  /* 0x000000ffff037224 */ /* 0x001fd200000e0603 */
        /* <DEDUP_REMOVED lines=32> */
.L_x_4166:
[----:B------:R-:W3:Y:S01]  /*21200*/  LDL R3, [R1] ;  /* 0x0000000001037983 */ /* 0x000ee20000100800 */
[----:B--2---:R-:W-:Y:S02]  /*21210*/  IADD3 R2, P0, R2, R4, RZ ;  /* 0x0000000402027210 */ /* 0x004fe40007f1e0ff */
[----:B---3--:R-:W-:-:S03]  /*21220*/  LOP3.LUT P6, RZ, R3, 0x4, RZ, 0xc0, !PT ;  /* 0x0000000403ff7812 */ /* 0x008fc600078cc0ff */
[----:B------:R-:W-:Y:S01]  /*21230*/  IMAD.X R3, RZ, RZ, R34, P0 ;  /* 0x000000ffff037224 */ /* 0x000fe200000e0622 */
[----:B------:R-:W-:-:S09]  /*21240*/  PLOP3.LUT P0, PT, PT, PT, PT, 0x80, 0x0 ;  /* 0x000000000000781c */ /* 0x000fd20003f0f070 */
[----:B------:R-:W-:Y:S01]  /*21250*/  @!PT LDS RZ, [RZ] ;  /* 0x00000000fffff984 */ /* 0x000fe20000000800 */
[----:B------:R-:W-:Y:S01]  /*21260*/  @!PT LDS RZ, [RZ] ;  /* 0x00000000fffff984 */ /* 0x000fe20000000800 */
[----:B------:R-:W-:Y:S01]  /*21270*/  @!PT LDS RZ, [RZ] ;  /* 0x00000000fffff984 */ /* 0x000fe20000000800 */
[----:B------:R1:W-:Y:S04]  /*21280*/  LDGSTS.E.BYPASS.LTC128B.128 [R5+0x20c00], desc[UR48][R2.64], !P6 ;  /* 0x20c0000002057fae */ /* 0x0003e8000f101d70 */
[----:B------:R1:W-:Y:S04]  /*21290*/  LDGSTS.E.BYPASS.LTC128B.128 [R5+0x23c00], desc[UR48][R2.64+0x80], !P5 ;  /* 0x23c0008002057fae */ /* 0x0003e8000e901d70 */
[----:B------:R1:W-:Y:S01]  /*212a0*/  LDGSTS.E.BYPASS.LTC128B.128 [R5+0x26c00], desc[UR48][R2.64+0x100], !P4 ;  /* 0x26c0010002057fae */ /* 0x0003e2000e101d70 */
[----:B------:R-:W-:Y:S01]  /*212b0*/  NOP ;  /* 0x0000000000007918 */ /* 0x000fe20000000000 */
.L_x_4024:
[----:B------:R-:W-:Y:S02]  /*212c0*/  PLOP3.LUT P4, PT, P4, P0, PT, 0xa2, 0x0 ;  /* 0x000000000000781c */ /* 0x000fe40002781472 */
[----:B------:R-:W-:-:S08]  /*212d0*/  @P0 R2UR P4, UR4, R7 ;  /* 0x00000000070402ca */ /* 0x000fd00000080000 */
[----:B------:R-:W-:-:S05]  /*212e0*/  @P0 PLOP3.LUT P0, PT, P4, PT, PT, 0x80, 0x0 ;  /* 0x000000000000081c */ /* 0x000fca000270f070 */
[----:B------:R-:W-:Y:S01]  /*212f0*/  @!P4 SYNCS.ARRIVE.TRANS64.RED.A0T1 RZ, [UR4+0x30830], RZ ;  /* 0x030830ffffffc9a7 */ /* 0x000fe20008200404 */
[----:B------:R-:W-:Y:S07]  /*21300*/  @!P4 ARRIVES.LDGSTSBAR.64.TRANSCNT [UR4+0x30830] ;  /* 0x03083000ff00c9b0 */ /* 0x000fee0008000a84 */
[----:B------:R-:W-:Y:S05]  /*21310*/  @P0 BRA.U.ANY `(.L_x_4024) ;  /* 0xfffffffd00e80947 */ /* 0x000fea000393ffff */
[----:B------:R-:W-:Y:S01]  /*21320*/  NOP ;  /* 0x0000000000007918 */ /* 0x000fe20000000000 */
[----:B-1----:R-:W2:Y:S02]  /*21330*/  LDL R2, [R1+0x3c] ;  /* 0x00003c0001027983 */ /* 0x002ea40000100800 */
[----:B--2---:R-:W-:-:S13]  /*21340*/  ISETP.NE.AND P5, PT, R2, 0x3, PT ;  /* 0x000000030200780c */ /* 0x004fda0003fa5270 */
[----:B------:R-:W-:Y:S05]  /*21350*/  @!P5 BRA `(.L_x_4025) ;  /* 0x000000000004d947 */ /* 0x000fea0003800000 */
[----:B------:R-:W-:Y:S01]  /*21360*/  BPT.TRAP 0x1 ;  /* 0x000000040000795c */ /* 0x000fe20000300000 */
.L_x_4025:
[----:B------:R1:W-:Y:S01]  /*21370*/  SYNCS.ARRIVE.TRANS64.A1T0 RZ, [R7+URZ+0x30830], RZ ;  /* 0x030830ff07ff79a7 */ /* 0x0003e2000810003f */
[----:B------:R-:W-:Y:S05]  /*21380*/  @!P5 BRA `(.L_x_4026) ;  /* 0x000000000004d947 */ /* 0x000fea0003800000 */
[----:B------:R-:W-:Y:S01]  /*21390*/  BPT.TRAP 0x1 ;  /* 0x000000040000795c */ /* 0x000fe20000300000 */
.L_x_4026:
[----:B------:R-:W-:Y:S01]  /*213a0*/  SHF.L.U32 R2, R17, 0x1f, RZ ;  /* 0x0000001f11027819 */ /* 0x000fe200000006ff */
[----:B0-----:R-:W-:Y:S01]  /*213b0*/  IMAD R6, R10, 0x8, R22 ;  /* 0x000000080a067824 */ /* 0x001fe200078e0216 */
[----:B------:R-:W-:Y:S03]  /*213c0*/  BSSY B1, `(.L_x_4027) ;  /* 0x0000003000017945 */ /* 0x000fe60003800000 */
[----:B------:R-:W0:Y:S02]  /*213d0*/  SYNCS.PHASECHK.TRANS64.TRYWAIT P0, [R6+URZ+0x30860], R2 ;  /* 0x03086002060075a7 */ /* 0x000e24000800017f */
[----:B0-----:R-:W-:Y:S05]  /*213e0*/  @!P0 BRA `(.L_x_4028) ;  /* 0x0000004c002c8947 */ /* 0x001fea0003800000 */
.L_x_4167:
[----:B------:R-:W-:Y:S05]  /*213f0*/  BSYNC B1 ;  /* 0x0000000000017941 */ /* 0x000fea0003800000 */
.L_x_4027:
[----:B------:R-:W1:Y:S01]  /*21400*/  LDL R5, [R1+0x4] ;  /* 0x0000040001057983 */ /* 0x000e620000100800 */
[----:B------:R-:W2:Y:S01]  /*21410*/  S2R R3, SR_TID.X ;  /* 0x0000000000037919 */ /* 0x000ea20000002100 */
[----:B------:R-:W-:Y:S01]  /*21420*/  UMOV UR4, 0xffffffff ;  /* 0xffffffff00047882 */ /* 0x000fe20000000000 */
[----:B--2---:R-:W-:-:S04]  /*21430*/  LOP3.LUT R3, R3, 0x7f, RZ, 0xc0, !PT ;  /* 0x0000007f03037812 */ /* 0x004fc800078ec0ff */
[----:B------:R-:W-:Y:S01]  /*21440*/  SHF.R.U32.HI R3, RZ, 0x3, R3 ;  /* 0x00000003ff037819 */ /* 0x000fe20000011603 */
[----:B-1----:R-:W-:Y:S02]  /*21450*/  IMAD R7, R30, -0x60, R5 ;  /* 0xffffffa01e077824 */ /* 0x002fe400078e0205 */
[----:B------:R-:W-:Y:S02]  /*21460*/  IMAD R5, R10, 0x4800, R36 ;  /* 0x000048000a057824 */ /* 0x000fe400078e0224 */
[----:B------:R-:W-:Y:S01]  /*21470*/  IMAD.IADD R7, R7, 0x1, -R3 ;  /* 0x0000000107077824 */ /* 0x000fe200078e0a03 */
[----:B------:R-:W-:Y:S06]  /*21480*/  BRA.DIV UR4, `(.L_x_4029) ;  /* 0x0000004e04187947 */ /* 0x000fec000b800000 */
[----:B0-----:R-:W0:Y:S01]  /*21490*/  SHFL.IDX PT, R2, R23, RZ, 0x181f ;  /* 0x00181fff17027589 */ /* 0x001e2200000e0000 */
        /* <DEDUP_REMOVED lines=52> */
[----:B0-2---:R0:W1:Y:S02]  /*217e0*/  SHFL.IDX PT, R2, R23, 0x5, 0x181f ;  /* 0x00b81f0017027f89 */ /* 0x00506400000e0000 */
.L_x_4181:
[----:B-1----:R-:W-:Y:S01]  /*217f0*/  IADD3 R2, P0, R2, R4, RZ ;  /* 0x0000000402027210 */ /* 0x002fe20007f1e0ff */
        /* <DEDUP_REMOVED lines=14> */
[----:B-1----:R-:W-:Y:S01]  /*218e0*/  IMAD.WIDE.U32 R2, R9, UR4, RZ ;  /* 0x0000000409027c25 */ /* 0x002fe2000f8e00ff */
[----:B------:R-:W-:-:S03]  /*218f0*/  ULDC.64 UR4, c[0x0][0x338] ;  /* 0x0000ce0000047ab9 */ /* 0x000fc60000000a00 */
[----:B------:R-:W-:Y:S01]  /*21900*/  IMAD R21, R21, UR4, RZ ;  /* 0x0000000415157c24 */ /* 0x000fe2000f8e02ff */
[----:B------:R-:W-:-:S03]  /*21910*/  IADD3 R3, R3, R7, RZ ;  /* 0x0000000703037210 */ /* 0x000fc60007ffe0ff */
[C---:B------:R-:W-:Y:S02]  /*21920*/  IMAD R21, R0.reuse, UR5, R21 ;  /* 0x0000000500157c24 */ /* 0x040fe4000f8e0215 */
[----:B------:R-:W-:Y:S01]  /*21930*/  IMAD.WIDE.U32 R2, R0, UR4, R2 ;  /* 0x0000000400027c25 */ /* 0x000fe2000f8e0002 */
        /* <DEDUP_REMOVED lines=8> */
.L_x_4030:
        /* <DEDUP_REMOVED lines=11> */
.L_x_4031:
        /* <DEDUP_REMOVED lines=8> */
.L_x_4019:
[----:B------:R-:W-:Y:S05]  /*21af0*/  BSYNC B0 ;  /* 0x0000000000007941 */ /* 0x000fea0003800000 */
.L_x_4018:
        /* <DEDUP_REMOVED lines=11> */
[----:B0-----:R-:W2:Y:S01]  /*21bb0*/  @P0 ATOMG.E.ADD.STRONG.GPU PT, R3, desc[UR48][R2.64], R5 ;  /* 0x00000005020309a8 */ /* 0x001ea200081ee1f0 */
[----:B------:R-:W0:Y:S02]  /*21bc0*/  S2R R4, SR_LTMASK ;  /* 0x0000000000047919 */ /* 0x000e240000003900 */
[----:B0-----:R-:W-:-:S04]  /*21bd0*/  LOP3.LUT R4, R4, UR4, RZ, 0xc0, !PT ;  /* 0x0000000404047c12 */ /* 0x001fc8000f8ec0ff */
[----:B------:R-:W0:Y:S01]  /*21be0*/  POPC R7, R4 ;  /* 0x0000000400077309 */ /* 0x000e220000000000 */
[----:B--2---:R-:W0:Y:S02]  /*21bf0*/  SHFL.IDX PT, R0, R3, R0, 0x1f ;  /* 0x00001f0003007589 */ /* 0x004e2400000e0000 */
[----:B0-----:R-:W-:-:S07]  /*21c00*/  IADD3 R16, R0, UR38, R7 ;  /* 0x0000002600107c10 */ /* 0x001fce000fffe007 */
.L_x_4034:
[----:B------:R-:W-:Y:S05]  /*21c10*/  BSYNC B0 ;  /* 0x0000000000007941 */ /* 0x000fea0003800000 */
.L_x_4033:
[----:B------:R-:W2:Y:S02]  /*21c20*/  LDL R0, [R1+0x3c] ;  /* 0x00003c0001007983 */ /* 0x000ea40000100800 */
[----:B--2---:R-:W-:-:S13]  /*21c30*/  ISETP.NE.AND P0, PT, R0, 0x3, PT ;  /* 0x000000030000780c */ /* 0x004fda0003f05270 */
[----:B------:R-:W-:Y:S05]  /*21c40*/  @!P0 BRA `(.L_x_4035) ;  /* 0x0000000000048947 */ /* 0x000fea0003800000 */
[----:B------:R-:W-:Y:S01]  /*21c50*/  BPT.TRAP 0x1 ;  /* 0x000000040000795c */ /* 0x000fe20000300000 */
.L_x_4035:
[----:B------:R-:W2:Y:S01]  /*21c60*/  LDL.LU R2, [R1+0x4] ;  /* 0x0000040001027983 */ /* 0x000ea20000300800 */
[----:B------:R-:W-:Y:S01]  /*21c70*/  IMAD R0, R26, 0x8, R22 ;  /* 0x000000081a007824 */ /* 0x000fe200078e0216 */
[----:B0-----:R-:W-:Y:S01]  /*21c80*/  SHF.L.U32 R3, R28, 0x1f, RZ ;  /* 0x0000001f1c037819 */ /* 0x001fe200000006ff */
[----:B------:R-:W-:Y:S03]  /*21c90*/  BSSY B0, `(.L_x_4036) ;  /* 0x0000004000007945 */ /* 0x000fe60003800000 */
[----:B------:R-:W0:Y:S01]  /*21ca0*/  SYNCS.PHASECHK.TRANS64.TRYWAIT P0, [R0+URZ+0x30860], R3 ;  /* 0x03086003000075a7 */ /* 0x000e22000800017f */
[----:B--2---:R-:W-:Y:S01]  /*21cb0*/  IMAD R6, R25, -0x60, R2 ;  /* 0xffffffa019067824 */ /* 0x004fe200078e0202 */
[----:B0-----:R-:W-:Y:S06]  /*21cc0*/  @!P0 BRA `(.L_x_4037) ;  /* 0x0000004c001c8947 */ /* 0x001fec0003800000 */
.L_x_4182:
[----:B------:R-:W-:Y:S05]  /*21cd0*/  BSYNC B0 ;  /* 0x0000000000007941 */ /* 0x000fea0003800000 */
.L_x_4036:
[----:B------:R-:W1:Y:S01]  /*21ce0*/  S2R R2, SR_TID.X ;  /* 0x0000000000027919 */ /* 0x000e620000002100 */
[----:B------:R-:W-:Y:S01]  /*21cf0*/  UMOV UR4, 0xffffffff ;  /* 0xffffffff00047882 */ /* 0x000fe20000000000 */
[----:B------:R-:W-:Y:S01]  /*21d00*/  IMAD R7, R26, 0x4800, R36 ;  /* 0x000048001a077824 */ /* 0x000fe200078e0224 */
[----:B-1----:R-:W-:-:S04]  /*21d10*/  LOP3.LUT R2, R2, 0x7f, RZ, 0xc0, !PT ;  /* 0x0000007f02027812 */ /* 0x002fc800078ec0ff */
[----:B------:R-:W-:-:S05]  /*21d20*/  SHF.R.U32.HI R2, RZ, 0x3, R2 ;  /* 0x00000003ff027819 */ /* 0x000fca0000011602 */
[----:B------:R-:W-:Y:S01]  /*21d30*/  IMAD.IADD R6, R6, 0x1, -R2 ;  /* 0x0000000106067824 */ /* 0x000fe200078e0a02 */
[----:B------:R-:W-:Y:S06]  /*21d40*/  BRA.DIV UR4, `(.L_x_4038) ;  /* 0x0000004e04107947 */ /* 0x000fec000b800000 */
[----:B------:R-:W1:Y:S01]  /*21d50*/  SHFL.IDX PT, R14, R23, RZ, 0x181f ;  /* 0x00181fff170e7589 */ /* 0x000e6200000e0000 */
        /* <DEDUP_REMOVED lines=50> */
[----:B------:R0:W3:Y:S03]  /*22080*/  SHFL.IDX PT, R14, R23, 0x5, 0x181f ;  /* 0x00b81f00170e7f89 */ /* 0x0000e600000e0000 */
[----:B-1----:R-:W-:Y:S01]  /*22090*/  IMAD.X R3, RZ, RZ, R7, P3 ;  /* 0x000000ffff037224 */ /* 0x002fe200018e0607 */
[----:B------:R-:W-:-:S05]  /*220a0*/  ISETP.LT.OR P3, PT, R6, 0x41, P1 ;  /* 0x000000410600780c */ /* 0x000fca0000f61670 */
[----:B------:R0:W-:Y:S01]  /*220b0*/  LDGSTS.E.BYPASS.LTC128B.128 [R4+0x2400], desc[UR48][R2.64], !P4 ;  /* 0x0240000002047fae */ /* 0x0001e2000e101d70 */
[----:B------:R-:W-:-:S07]  /*220c0*/  ISETP.LT.OR P4, PT, R6, 0x41, P0 ;  /* 0x000000410600780c */ /* 0x000fce0000781670 */
[----:B------:R0:W-:Y:S06]  /*220d0*/  LDGSTS.E.BYPASS.LTC128B.128 [R4+0x5400], desc[UR48][R2.64+0x80], !P3 ;  /* 0x0540008002047fae */ /* 0x0001ec000d901d70 */
[----:B--2---:R0:W-:Y:S02]  /*220e0*/  LDGSTS.E.BYPASS.LTC128B.128 [R4+0x8400], desc[UR48][R2.64+0x100], !P4 ;  /* 0x0840010002047fae */ /* 0x0041e4000e101d70 */
.L_x_4196:
        /* <DEDUP_REMOVED lines=13> */
.L_x_4039:
[----:B------:R-:W-:Y:S02]  /*221c0*/  PLOP3.LUT P1, PT, P1, P0, PT, 0xa2, 0x0 ;  /* 0x000000000000781c */ /* 0x000fe40000f21472 */
[----:B------:R-:W-:-:S08]  /*221d0*/  @P0 R2UR P1, UR4, R0 ;  /* 0x00000000000402ca */ /* 0x000fd00000020000 */
[----:B------:R-:W-:-:S05]  /*221e0*/  @P0 PLOP3.LUT P0, PT, P1, PT, PT, 0x80, 0x0 ;  /* 0x000000000000081c */ /* 0x000fca0000f0f070 */
[----:B------:R-:W-:Y:S01]  /*221f0*/  @!P1 SYNCS.ARRIVE.TRANS64.RED.A0T1 RZ, [UR4+0x30850], RZ ;  /* 0x030850ffffff99a7 */ /* 0x000fe20008200404 */
[----:B------:R-:W-:Y:S07]  /*22200*/  @!P1 ARRIVES.LDGSTSBAR.64.TRANSCNT [UR4+0x30850] ;  /* 0x03085000ff0099b0 */ /* 0x000fee0008000a84 */
[----:B------:R-:W-:Y:S05]  /*22210*/  @P0 BRA.U.ANY `(.L_x_4039) ;  /* 0xfffffffd00e80947 */ /* 0x000fea000393ffff */
[----:B------:R-:W-:Y:S01]  /*22220*/  NOP ;  /* 0x0000000000007918 */ /* 0x000fe20000000000 */
[----:B0-----:R-:W2:Y:S02]  /*22230*/  LDL R2, [R1+0x3c] ;  /* 0x00003c0001027983 */ /* 0x001ea40000100800 */
[----:B--2---:R-:W-:-:S13]  /*22240*/  ISETP.NE.AND P2, PT, R2, 0x3, PT ;  /* 0x000000030200780c */ /* 0x004fda0003f45270 */
[----:B------:R-:W-:Y:S05]  /*22250*/  @!P2 BRA `(.L_x_4040) ;  /* 0x000000000004a947 */ /* 0x000fea0003800000 */
[----:B------:R-:W-:Y:S01]  /*22260*/  BPT.TRAP 0x1 ;  /* 0x000000040000795c */ /* 0x000fe20000300000 */
.L_x_4040:
[----:B------:R1:W-:Y:S01]  /*22270*/  SYNCS.ARRIVE.TRANS64.A1T0 RZ, [R0+URZ+0x30850], RZ ;  /* 0x030850ff00ff79a7 */ /* 0x0003e2000810003f */
[----:B------:R-:W-:-:S05]  /*22280*/  VIADD R26, R26, 0x1 ;  /* 0x000000011a1a7836 */ /* 0x000fca0000000000 */
[----:B------:R-:W-:-:S04]  /*22290*/  ISETP.NE.AND P0, PT, R26, 0x2, PT ;  /* 0x000000021a00780c */ /* 0x000fc80003f05270 */
[----:B------:R-:W-:Y:S02]  /*222a0*/  SEL R3, RZ, 0x1, P0 ;  /* 0x00000001ff037807 */ /* 0x000fe40000000000 */
[----:B------:R-:W-:Y:S02]  /*222b0*/  SEL R26, R26, RZ, P0 ;  /* 0x000000ff1a1a7207 */ /* 0x000fe40000000000 */
[----:B-1----:R-:W-:-:S07]  /*222c0*/  LOP3.LUT R28, R28, R3, RZ, 0x3c, !PT ;  /* 0x000000031c1c7212 */ /* 0x002fce00078e3cff */
.L_x_3997:
[----:B------:R-:W-:Y:S05]  /*222d0*/  BSYNC B7 ;  /* 0x0000000000077941 */ /* 0x000fea0003800000 */
.L_x_3995:
[----:B------:R-:W2:Y:S02]  /*222e0*/  LDL R0, [R1] ;  /* 0x0000000001007983 */ /* 0x000ea40000100800 */
[----:B--2---:R-:W-:-:S13]  /*222f0*/  LOP3.LUT P0, RZ, R0, 0x20, RZ, 0xc0, !PT ;  /* 0x0000002000ff7812 */ /* 0x004fda000780c0ff */
[----:B------:R-:W-:Y:S05]  /*22300*/  @!P0 BRA `(.L_x_4041) ;  /* 0x0000000000248947 */ /* 0x000fea0003800000 */
[----:B------:R-:W-:Y:S05]  /*22310*/  WARPSYNC.ALL ;  /* 0x0000000000007948 */ /* 0x000fea0003800000 */
[----:B------:R-:W1:Y:S08]  /*22320*/  S2UR UR5, SR_CgaCtaId ;  /* 0x00000000000579c3 */ /* 0x000e700000008800 */
[----:B------:R-:W-:Y:S06]  /*22330*/  BAR.SYNC.DEFER_BLOCKING 0x5, 0x180 ;  /* 0x0146000000007b1d */ /* 0x000fec0000010000 */
[----:B------:R-:W-:-:S02]  /*22340*/  UMOV UR4, 0x400 ;  /* 0x0000040000047882 */ /* 0x000fc40000000000 */
[----:B-1----:R-:W-:-:S06]  /*22350*/  ULEA UR4, UR5, UR4, 0x18 ;  /* 0x0000000405047291 */ /* 0x002fcc000f8ec03f */
[----:B0-----:R-:W-:-:S05]  /*22360*/  MOV R22, UR4 ;  /* 0x0000000400167c02 */ /* 0x001fca0008000f00 */
[----:B------:R0:W1:Y:S01]  /*22370*/  LDS.128 R16, [R22+0x308d0] ;  /* 0x0308d00016107984 */ /* 0x0000620000000c00 */
[----:B------:R-:W-:Y:S06]  /*22380*/  BAR.ARV 0x4, 0x180 ;  /* 0x0106000000007b1d */ /* 0x000fec0000002000 */
[----:B------:R-:W-:Y:S05]  /*22390*/  BRA `(.L_x_4042) ;  /* 0x0000000800d07947 */ /* 0x000fea0003800000 */
.L_x_4041:
        /* <DEDUP_REMOVED lines=43> */
.L_x_4206:
[----:B------:R-:W-:Y:S02]  /*22650*/  ULDC UR4, c[0x0][0xc38] ;  /* 0x00030e0000047ab9 */ /* 0x000fe40000000800 */
[----:B------:R-:W-:-:S04]  /*22660*/  IMAD.U32 R5, RZ, RZ, UR4 ;  /* 0x00000004ff057e24 */ /* 0x000fc8000f8e00ff */
[----:B-1----:R-:W-:-:S04]  /*22670*/  IMAD R14, R14, R5, RZ ;  /* 0x000000050e0e7224 */ /* 0x002fc800078e02ff */
[----:B------:R-:W-:-:S05]  /*22680*/  IMAD.IADD R9, R8, 0x1, R14 ;  /* 0x0000000108097824 */ /* 0x000fca00078e020e */
[----:B------:R-:W-:-:S13]  /*22690*/  ISETP.GT.AND P6, PT, R9, R0, PT ;  /* 0x000000000900720c */ /* 0x000fda0003fc4270 */
[----:B------:R-:W-:Y:S05]  /*226a0*/  @P6 BRA `(.L_x_4044) ;  /* 0x0000000000a46947 */ /* 0x000fea0003800000 */
.L_x_4047:
        /* <DEDUP_REMOVED lines=11> */
[----:B------:R-:W-:Y:S01]  /*22760*/  MOV R10, RZ ;  /* 0x000000ff000a7202 */ /* 0x000fe20000000f00 */
        /* <DEDUP_REMOVED lines=23> */
.L_x_4214:
[----:B------:R-:W-:Y:S02]  /*228e0*/  ULDC UR4, c[0x0][0xc38] ;  /* 0x00030e0000047ab9 */ /* 0x000fe40000000800 */
[----:B------:R-:W-:-:S04]  /*228f0*/  IMAD.U32 R5, RZ, RZ, UR4 ;  /* 0x00000004ff057e24 */ /* 0x000fc8000f8e00ff */
[----:B-1----:R-:W-:-:S04]  /*22900*/  IMAD R14, R14, R5, RZ ;  /* 0x000000050e0e7224 */ /* 0x002fc800078e02ff */
[----:B------:R-:W-:-:S05]  /*22910*/  IMAD.IADD R9, R14, 0x1, R9 ;  /* 0x000000010e097824 */ /* 0x000fca00078e0209 */
[----:B------:R-:W-:-:S13]  /*22920*/  ISETP.GT.AND P6, PT, R9, R0, PT ;  /* 0x000000000900720c */ /* 0x000fda0003fc4270 */
[----:B------:R-:W-:Y:S05]  /*22930*/  @!P6 BRA `(.L_x_4047) ;  /* 0xfffffffc005ce947 */ /* 0x000fea000383ffff */
.L_x_4044:
        /* <DEDUP_REMOVED lines=9> */
.L_x_4219:
[----:B------:R-:W-:-:S13]  /*229d0*/  ISETP.NE.AND P0, PT, R3, RZ, PT ;  /* 0x000000ff0300720c */ /* 0x000fda0003f05270 */
[----:B------:R-:W-:Y:S05]  /*229e0*/  @!P0 BRA `(.L_x_4049) ;  /* 0x0000000000108947 */ /* 0x000fea0003800000 */
[----:B------:R-:W-:Y:S01]  /*229f0*/  UMOV UR4, 0xffffffff ;  /* 0xffffffff00047882 */ /* 0x000fe20000000000 */
[----:B------:R-:W-:Y:S02]  /*22a00*/  VIADD R12, R4, 0xffffffff ;  /* 0xffffffff040c7836 */ /* 0x000fe40000000000 */
[----:B------:R-:W-:Y:S05]  /*22a10*/  BRA.DIV UR4, `(.L_x_4050) ;  /* 0x00000052042c7947 */ /* 0x000fea000b800000 */
[----:B------:R4:W0:Y:S02]  /*22a20*/  SHFL.IDX PT, R6, R2, R12, 0x1f ;  /* 0x00001f0c02067589 */ /* 0x00082400000e0000 */
.L_x_4049:
        /* <DEDUP_REMOVED lines=53> */
[----:B------:R-:W-:-:S04]  /*22d80*/  IMAD.MOV R3, RZ, RZ, -R8 ;  /* 0x000000ffff037224 */ /* 0x000fc800078e0a08 */
[C---:B------:R-:W-:Y:S02]  /*22d90*/  IMAD R6, R10.reuse, R3, R6 ;  /* 0x000000030a067224 */ /* 0x040fe400078e0206 */
[----:B------:R-:W-:-:S04]  /*22da0*/  IMAD R3, R10, 0x1000000, R8 ;  /* 0x010000000a037824 */ /* 0x000fc800078e0208 */
[----:B------:R-:W-:Y:S01]  /*22db0*/  IMAD R18, R6, 0x10000, R3 ;  /* 0x0001000006127824 */ /* 0x000fe200078e0203 */
[----:B------:R-:W-:Y:S06]  /*22dc0*/  BRA `(.L_x_4051) ;  /* 0x00000000001c7947 */ /* 0x000fec0003800000 */
.L_x_4045:
[----:B------:R-:W-:Y:S01]  /*22dd0*/  UMOV UR4, URZ ;  /* 0x0000003f00047c82 */ /* 0x000fe20008000000 */
[----:B------:R-:W-:Y:S01]  /*22de0*/  UMOV UR5, URZ ;  /* 0x0000003f00057c82 */ /* 0x000fe20008000000 */
[----:B------:R-:W-:Y:S01]  /*22df0*/  ULDC UR6, c[0x0][0xc3c] ;  /* 0x00030f0000067ab9 */ /* 0x000fe20000000800 */
[----:B------:R-:W-:Y:S01]  /*22e00*/  IMAD.MOV.U32 R16, RZ, RZ, R0 ;  /* 0x000000ffff107224 */ /* 0x000fe200078e0000 */
[----:B------:R-:W-:Y:S01]  /*22e10*/  MOV R18, UR5 ;  /* 0x0000000500127c02 */ /* 0x000fe20008000f00 */
[----:B------:R-:W-:Y:S02]  /*22e20*/  IMAD.U32 R17, RZ, RZ, UR4 ;  /* 0x00000004ff117e24 */ /* 0x000fe4000f8e00ff */
[----:B------:R-:W-:-:S07]  /*22e30*/  IMAD.U32 R19, RZ, RZ, UR6 ;  /* 0x00000006ff137e24 */ /* 0x000fce000f8e00ff */
.L_x_4051:
        /* <DEDUP_REMOVED lines=10> */
.L_x_4042:
[----:B------:R-:W-:Y:S02]  /*22ee0*/  ULDC UR4, c[0x0][0xc3c] ;  /* 0x00030f0000047ab9 */ /* 0x000fe40000000800 */
[----:B-1----:R-:W-:-:S13]  /*22ef0*/  ISETP.GE.AND P0, PT, R19, UR4, PT ;  /* 0x0000000413007c0c */ /* 0x002fda000bf06270 */
[----:B------:R-:W-:Y:S05]  /*22f00*/  @!P0 BRA `(.L_x_4052) ;  /* 0xffffff9c005c8947 */ /* 0x000fea000383ffff */
[----:B------:R-:W-:Y:S05]  /*22f10*/  BSYNC B8 ;  /* 0x0000000000087941 */ /* 0x000fea0003800000 */
.L_x_3947:
        /* <DEDUP_REMOVED lines=12> */
.L_x_4222:
[----:B------:R-:W-:Y:S05]  /*22fe0*/  BSYNC B0 ;  /* 0x0000000000007941 */ /* 0x000fea0003800000 */
.L_x_4053:
[----:B------:R-:W-:-:S03]  /*22ff0*/  UMOV UR4, 0xffffffff ;  /* 0xffffffff00047882 */ /* 0x000fc60000000000 */
[----:B------:R-:W-:Y:S05]  /*23000*/  BRA.DIV UR4, `(.L_x_4055) ;  /* 0x0000004a04ec7947 */ /* 0x000fea000b800000 */
[----:B0-----:R-:W0:Y:S02]  /*23010*/  S2R R0, SR_TID.X ;  /* 0x0000000000007919 */ /* 0x001e240000002100 */
[----:B0-----:R-:W-:-:S04]  /*23020*/  SHF.R.U32.HI R0, RZ, 0x5, R0 ;  /* 0x00000005ff007819 */ /* 0x001fc80000011600 */
[----:B------:R-:W-:-:S05]  /*23030*/  LOP3.LUT R0, R0, 0x3, RZ, 0xc0, !PT ;  /* 0x0000000300007812 */ /* 0x000fca00078ec0ff */
[----:B------:R0:W1:Y:S02]  /*23040*/  SHFL.IDX PT, R14, R0, RZ, 0x1f ;  /* 0x00001fff000e7589 */ /* 0x00006400000e0000 */
.L_x_4225:
[----:B-1----:R-:W-:-:S13]  /*23050*/  ISETP.NE.AND P0, PT, R14, RZ, PT ;  /* 0x000000ff0e00720c */ /* 0x002fda0003f05270 */
[----:B------:R-:W-:Y:S05]  /*23060*/  @P0 BRA `(.L_x_3717) ;  /* 0x0000000000880947 */ /* 0x000fea0003800000 */
[----:B------:R-:W-:-:S03]  /*23070*/  UMOV UR4, 0xffffffff ;  /* 0xffffffff00047882 */ /* 0x000fc60000000000 */
[----:B------:R-:W-:Y:S05]  /*23080*/  BRA.DIV UR4, `(.L_x_4056) ;  /* 0x0000004e04007947 */ /* 0x000fea000b800000 */
[----:B------:R-:W-:-:S13]  /*23090*/  ELECT P6, URZ, PT ;  /* 0x00000000003f782f */ /* 0x000fda00038c0000 */
.L_x_4228:
[----:B------:R-:W-:Y:S05]  /*230a0*/  @!P6 BRA `(.L_x_3717) ;  /* 0x000000000078e947 */ /* 0x000fea0003800000 */
[----:B0-----:R-:W3:Y:S02]  /*230b0*/  LDL.LU R0, [R1+0x18] ;  /* 0x0000180001007983 */ /* 0x001ee40000300800 */
[----:B---3--:R-:W-:-:S04]  /*230c0*/  LOP3.LUT R0, R0, 0x2, RZ, 0xfc, !PT ;  /* 0x0000000200007812 */ /* 0x008fc800078efcff */
[----:B------:R-:W-:-:S13]  /*230d0*/  ISETP.NE.AND P0, PT, R0, 0x3, PT ;  /* 0x000000030000780c */ /* 0x000fda0003f05270 */
[----:B------:R-:W-:Y:S05]  /*230e0*/  @!P0 BRA `(.L_x_4057) ;  /* 0x0000000000048947 */ /* 0x000fea0003800000 */
[----:B------:R-:W-:Y:S01]  /*230f0*/  BPT.TRAP 0x1 ;  /* 0x000000040000795c */ /* 0x000fe20000300000 */
.L_x_4057:
[----:B------:R-:W-:Y:S01]  /*23100*/  IMAD R5, R26, 0x8, R7 ;  /* 0x000000081a057824 */ /* 0x000fe200078e0207 */
[----:B------:R-:W-:Y:S01]  /*23110*/  SHF.L.U32 R0, R28, 0x1f, RZ ;  /* 0x0000001f1c007819 */ /* 0x000fe200000006ff */
[----:B------:R-:W-:-:S03]  /*23120*/  VIADD R26, R26, 0x1 ;  /* 0x000000011a1a7836 */ /* 0x000fc60000000000 */
[----:B------:R-:W0:Y:S02]  /*23130*/  SYNCS.PHASECHK.TRANS64.TRYWAIT P1, [R5+URZ+0x30840], R0 ;  /* 0x03084000050075a7 */ /* 0x000e24000802017f */
[----:B------:R-:W-:-:S04]  /*23140*/  ISETP.NE.AND P2, PT, R26, 0x2, PT ;  /* 0x000000021a00780c */ /* 0x000fc80003f45270 */
[----:B------:R-:W-:Y:S01]  /*23150*/  SEL R3, RZ, 0x1, P2 ;  /* 0x00000001ff037807 */ /* 0x000fe20001000000 */
[----:B0-----:R-:W-:Y:S08]  /*23160*/  @!P1 BRA `(.L_x_4058) ;  /* 0x0000004800e89947 */ /* 0x001ff00003800000 */
.L_x_4229:
[----:B------:R-:W-:Y:S02]  /*23170*/  SEL R26, R26, RZ, P2 ;  /* 0x000000ff1a1a7207 */ /* 0x000fe40001000000 */
[----:B------:R-:W-:Y:S01]  /*23180*/  LOP3.LUT R2, R28, R3, RZ, 0x3c, !PT ;  /* 0x000000031c027212 */ /* 0x000fe200078e3cff */
[----:B------:R-:W-:Y:S06]  /*23190*/  @!P0 BRA `(.L_x_4059) ;  /* 0x0000000000048947 */ /* 0x000fec0003800000 */
[----:B------:R-:W-:Y:S01]  /*231a0*/  BPT.TRAP 0x1 ;  /* 0x000000040000795c */ /* 0x000fe20000300000 */
.L_x_4059:
[----:B------:R-:W-:Y:S01]  /*231b0*/  IMAD R3, R26, 0x8, R7 ;  /* 0x000000081a037824 */ /* 0x000fe200078e0207 */
[----:B------:R-:W-:-:S04]  /*231c0*/  SHF.L.U32 R2, R2, 0x1f, RZ ;  /* 0x0000001f02027819 */ /* 0x000fc800000006ff */
[----:B------:R-:W1:Y:S02]  /*231d0*/  SYNCS.PHASECHK.TRANS64.TRYWAIT P1, [R3+URZ+0x30840], R2 ;  /* 0x03084002030075a7 */ /* 0x000e64000802017f */
[----:B-1----:R-:W-:Y:S05]  /*231e0*/  @!P1 BRA `(.L_x_4060) ;  /* 0x0000004800dc9947 */ /* 0x002fea0003800000 */
.L_x_4230:
[----:B------:R-:W-:Y:S05]  /*231f0*/  @!P0 BRA `(.L_x_4061) ;  /* 0x0000000000048947 */ /* 0x000fea0003800000 */
[----:B------:R-:W-:Y:S01]  /*23200*/  BPT.TRAP 0x1 ;  /* 0x000000040000795c */ /* 0x000fe20000300000 */
.L_x_4061:
[----:B------:R-:W3:Y:S02]  /*23210*/  SYNCS.PHASECHK.TRANS64.TRYWAIT P1, [R5+URZ+0x30860], R0 ;  /* 0x03086000050075a7 */ /* 0x000ee4000802017f */
[----:B---3--:R-:W-:Y:S05]  /*23220*/  @!P1 BRA `(.L_x_4062) ;  /* 0x0000004800e09947 */ /* 0x008fea0003800000 */
.L_x_4231:
[----:B------:R-:W-:Y:S05]  /*23230*/  @!P0 BRA `(.L_x_4063) ;  /* 0x0000000000048947 */ /* 0x000fea0003800000 */
[----:B------:R-:W-:Y:S01]  /*23240*/  BPT.TRAP 0x1 ;  /* 0x000000040000795c */ /* 0x000fe20000300000 */
.L_x_4063:
[----:B----4-:R4:W0:Y:S02]  /*23250*/  SYNCS.PHASECHK.TRANS64.TRYWAIT P0, [R3+URZ+0x30860], R2 ;  /* 0x03086002030075a7 */ /* 0x010824000800017f */
[----:B0-----:R-:W-:Y:S05]  /*23260*/  @!P0 NANOSLEEP.SYNCS 0x989680 ;  /* 0x009896800000895d */ /* 0x001fea0003900000 */
[----:B------:R-:W0:Y:S02]  /*23270*/  @!P0 SYNCS.PHASECHK.TRANS64 P0, [R3+URZ+0x30860], R2 ;  /* 0x03086002030085a7 */ /* 0x000e24000800007f */
[----:B0-----:R-:W-:Y:S05]  /*23280*/  @!P0 BRA `(.L_x_4063) ;  /* 0xfffffffc00f08947 */ /* 0x001fea000383ffff */
.L_x_3717:
[----:B------:R-:W-:Y:S05]  /*23290*/  BSYNC B9 ;  /* 0x0000000000097941 */ /* 0x000fea0003800000 */
.L_x_3714:
[----:B------:R-:W-:Y:S05]  /*232a0*/  EXIT ;  /* 0x000000000000794d */ /* 0x000fea0003800000 */
.L_x_3737:
[----:B0-----:R0:W1:Y:S02]  /*232b0*/  SYNCS.PHASECHK.TRANS64.TRYWAIT P5, [R84+URZ+0x30890], R85 ;  /* 0x03089055540075a7 */ /* 0x00106400080a017f */
[----:B-1----:R-:W-:Y:S05]  /*232c0*/  @!P5 NANOSLEEP.SYNCS 0x989680 ;  /* 0x009896800000d95d */ /* 0x002fea0003900000 */
[----:B------:R-:W1:Y:S02]  /*232d0*/  @!P5 SYNCS.PHASECHK.TRANS64 P5, [R84+URZ+0x30890], R85 ;  /* 0x030890555400d5a7 */ /* 0x000e6400080a007f */
[----:B-1----:R-:W-:Y:S05]  /*232e0*/  @!P5 BRA `(.L_x_3737) ;  /* 0xfffffffc00f0d947 */ /* 0x002fea000383ffff */
[----:B------:R-:W-:Y:S05]  /*232f0*/  BRA `(.L_x_4064) ;  /* 0xfffffe0800707947 */ /* 0x000fea000383ffff */
.L_x_3738:
        /* <DEDUP_REMOVED lines=8> */
.L_x_4066:
[----:B------:R-:W-:Y:S05]  /*23380*/  BSYNC B1 ;  /* 0x0000000000017941 */ /* 0x000fea0003800000 */
.L_x_4065:
        /* <DEDUP_REMOVED lines=8> */
.L_x_4067:
[----:B------:R-:W-:Y:S01]  /*23410*/  IMAD.MOV.U32 R11, RZ, RZ, R14 ;  /* 0x000000ffff0b7224 */ /* 0x000fe200078e000e */
[----:B------:R-:W-:Y:S06]  /*23420*/  BRA `(.L_x_4068) ;  /* 0xfffffe0800387947 */ /* 0x000fec000383ffff */
.L_x_3763:
[----:B------:R-:W-:Y:S01]  /*23430*/  BSSY B1, `(.L_x_4069) ;  /* 0x0000008000017945 */ /* 0x000fe20003800000 */
[----:B0---4-:R-:W-:Y:S01]  /*23440*/  MOV R13, R116 ;  /* 0x00000074000d7202 */ /* 0x011fe20000000f00 */
[----:B------:R-:W-:Y:S02]  /*23450*/  IMAD.MOV.U32 R12, RZ, RZ, 0x1 ;  /* 0x00000001ff0c7424 */ /* 0x000fe400078e00ff */
[----:B---3--:R-:W-:Y:S02]  /*23460*/  IMAD.MOV.U32 R11, RZ, RZ, 0x1c1f ;  /* 0x00001c1fff0b7424 */ /* 0x008fe400078e00ff */
[----:B------:R-:W-:-:S07]  /*23470*/  IMAD.MOV.U32 R15, RZ, RZ, -0x1 ;  /* 0xffffffffff0f7424 */ /* 0x000fce00078e00ff */
[----:B-12---:R-:W-:Y:S05]  /*23480*/  WARPSYNC.COLLECTIVE R15, `(.L_x_4070) ;  /* 0x000000000f087348 */ /* 0x006fea0003c00000 */
[----:B------:R0:W3:Y:S02]  /*23490*/  SHFL.IDX P6, R14, R13, R12, R11 ;  /* 0x0000000c0d0e7389 */ /* 0x0000e400000c000b */
[----:B0123--:R-:W-:Y:S01]  /*234a0*/  ENDCOLLECTIVE ;  /* 0x000000000000791b */ /* 0x00ffe20003800000 */
.L_x_4070:
[----:B------:R-:W-:Y:S05]  /*234b0*/  BSYNC B1 ;  /* 0x0000000000017941 */ /* 0x000fea0003800000 */
.L_x_4069:
        /* <DEDUP_REMOVED lines=8> */
.L_x_4071:
[----:B------:R-:W-:Y:S01]  /*23540*/  IMAD.MOV.U32 R117, RZ, RZ, R14 ;  /* 0x000000ffff757224 */ /* 0x000fe200078e000e */
[----:B------:R-:W-:Y:S06]  /*23550*/  BRA `(.L_x_4072) ;  /* 0xfffffe1c00987947 */ /* 0x000fec000383ffff */
.L_x_3793:
[----:B0-----:R0:W1:Y:S02]  /*23560*/  SYNCS.PHASECHK.TRANS64.TRYWAIT P5, [R84+URZ+0x30890], R85 ;  /* 0x03089055540075a7 */ /* 0x00106400080a017f */
[----:B-1----:R-:W-:Y:S05]  /*23570*/  @!P5 NANOSLEEP.SYNCS 0x989680 ;  /* 0x009896800000d95d */ /* 0x002fea0003900000 */
[----:B------:R-:W1:Y:S02]  /*23580*/  @!P5 SYNCS.PHASECHK.TRANS64 P5, [R84+URZ+0x30890], R85 ;  /* 0x030890555400d5a7 */ /* 0x000e6400080a007f */
[----:B-1----:R-:W-:Y:S05]  /*23590*/  @!P5 BRA `(.L_x_3793) ;  /* 0xfffffffc00f0d947 */ /* 0x002fea000383ffff */
[----:B------:R-:W-:Y:S05]  /*235a0*/  BRA `(.L_x_4073) ;  /* 0xfffffe3c00b47947 */ /* 0x000fea000383ffff */
.L_x_3794:
        /* <DEDUP_REMOVED lines=8> */
.L_x_4075:
[----:B------:R-:W-:Y:S05]  /*23630*/  BSYNC B1 ;  /* 0x0000000000017941 */ /* 0x000fea0003800000 */
.L_x_4074:
[----:B------:R-:W-:Y:S01]  /*23640*/  IMAD.MOV.U32 R13, RZ, RZ, R117 ;  /* 0x000000ffff0d7224 */ /* 0x000fe200078e0075 */
[----:B------:R-:W-:Y:S01]  /*23650*/  MOV R11, 0x1c1f ;  /* 0x00001c1f000b7802 */ /* 0x000fe20000000f00 */
[----:B------:R-:W-:Y:S02]  /*23660*/  IMAD.MOV.U32 R12, RZ, RZ, RZ ;  /* 0x000000ffff0c7224 */ /* 0x000fe400078e00ff */
[----:B------:R-:W-:Y:S02]  /*23670*/  IMAD.MOV.U32 R15, RZ, RZ, -0x1 ;  /* 0xffffffffff0f7424 */ /* 0x000fe400078e00ff */
[----:B------:R-:W-:-:S07]  /*23680*/  IMAD.MOV.U32 R115, RZ, RZ, R14 ;  /* 0x000000ffff737224 */ /* 0x000fce00078e000e */
[----:B------:R-:W-:Y:S05]  /*23690*/  WARPSYNC.COLLECTIVE R15, `(.L_x_4076) ;  /* 0x000000000f087348 */ /* 0x000fea0003c00000 */
[----:B------:R0:W1:Y:S02]  /*236a0*/  SHFL.IDX P6, R14, R13, R12, R11 ;  /* 0x0000000c0d0e7389 */ /* 0x00006400000c000b */
[----:B01----:R-:W-:Y:S01]  /*236b0*/  ENDCOLLECTIVE ;  /* 0x000000000000791b */ /* 0x003fe20003800000 */
.L_x_4076:
[----:B------:R-:W-:Y:S01]  /*236c0*/  IMAD.MOV.U32 R11, RZ, RZ, R14 ;  /* 0x000000ffff0b7224 */ /* 0x000fe200078e000e */
[----:B------:R-:W-:Y:S06]  /*236d0*/  BRA `(.L_x_4077) ;  /* 0xfffffe3c00847947 */ /* 0x000fec000383ffff */
.L_x_3807:
[----:B------:R-:W-:Y:S01]  /*236e0*/  BSSY B1, `(.L_x_4078) ;  /* 0x0000008000017945 */ /* 0x000fe20003800000 */
[----:B--234-:R-:W-:Y:S02]  /*236f0*/  IMAD.MOV.U32 R13, RZ, RZ, R116 ;  /* 0x000000ffff0d7224 */ /* 0x01cfe400078e0074 */
[----:B------:R-:W-:Y:S02]  /*23700*/  IMAD.MOV.U32 R12, RZ, RZ, 0x1 ;  /* 0x00000001ff0c7424 */ /* 0x000fe400078e00ff */
[----:B------:R-:W-:Y:S02]  /*23710*/  IMAD.MOV.U32 R11, RZ, RZ, 0x1c1f ;  /* 0x00001c1fff0b7424 */ /* 0x000fe400078e00ff */
[----:B------:R-:W-:-:S07]  /*23720*/  IMAD.MOV.U32 R15, RZ, RZ, -0x1 ;  /* 0xffffffffff0f7424 */ /* 0x000fce00078e00ff */
[----:B01----:R-:W-:Y:S05]  /*23730*/  WARPSYNC.COLLECTIVE R15, `(.L_x_4079) ;  /* 0x000000000f087348 */ /* 0x003fea0003c00000 */
[----:B------:R2:W3:Y:S02]  /*23740*/  SHFL.IDX P6, R14, R13, R12, R11 ;  /* 0x0000000c0d0e7389 */ /* 0x0004e400000c000b */
[----:B0123--:R-:W-:Y:S01]  /*23750*/  ENDCOLLECTIVE ;  /* 0x000000000000791b */ /* 0x00ffe20003800000 */
.L_x_4079:
[----:B------:R-:W-:Y:S05]  /*23760*/  BSYNC B1 ;  /* 0x0000000000017941 */ /* 0x000fea0003800000 */
.L_x_4078:
        /* <DEDUP_REMOVED lines=8> */
.L_x_4080:
[----:B------:R-:W-:Y:S01]  /*237f0*/  IMAD.MOV.U32 R117, RZ, RZ, R14 ;  /* 0x000000ffff757224 */ /* 0x000fe200078e000e */
[----:B------:R-:W-:Y:S06]  /*23800*/  BRA `(.L_x_4081) ;  /* 0xfffffe54003c7947 */ /* 0x000fec000383ffff */
.L_x_3820:
[----:B0-----:R0:W1:Y:S02]  /*23810*/  SYNCS.PHASECHK.TRANS64.TRYWAIT P3, [R84+URZ+0x30890], R85 ;  /* 0x03089055540075a7 */ /* 0x001064000806017f */
[----:B-1----:R-:W-:Y:S05]  /*23820*/  @!P3 NANOSLEEP.SYNCS 0x989680 ;  /* 0x009896800000b95d */ /* 0x002fea0003900000 */
[----:B------:R-:W1:Y:S02]  /*23830*/  @!P3 SYNCS.PHASECHK.TRANS64 P3, [R84+URZ+0x30890], R85 ;  /* 0x030890555400b5a7 */ /* 0x000e64000806007f */
[----:B-1----:R-:W-:Y:S05]  /*23840*/  @!P3 BRA `(.L_x_3820) ;  /* 0xfffffffc00f0b947 */ /* 0x002fea000383ffff */
[----:B------:R-:W-:Y:S05]  /*23850*/  BRA `(.L_x_4082) ;  /* 0xfffffe6c00407947 */ /* 0x000fea000383ffff */
.L_x_3821:
        /* <DEDUP_REMOVED lines=8> */
.L_x_4084:
[----:B------:R-:W-:Y:S05]  /*238e0*/  BSYNC B1 ;  /* 0x0000000000017941 */ /* 0x000fea0003800000 */
.L_x_4083:
[----:B------:R-:W-:Y:S01]  /*238f0*/  IMAD.MOV.U32 R13, RZ, RZ, R34 ;  /* 0x000000ffff0d7224 */ /* 0x000fe200078e0022 */
[----:B------:R-:W-:Y:S01]  /*23900*/  MOV R36, R14 ;  /* 0x0000000e00247202 */ /* 0x000fe20000000f00 */
[----:B------:R-:W-:Y:S02]  /*23910*/  IMAD.MOV.U32 R12, RZ, RZ, RZ ;  /* 0x000000ffff0c7224 */ /* 0x000fe400078e00ff */
[----:B------:R-:W-:Y:S02]  /*23920*/  IMAD.MOV.U32 R11, RZ, RZ, 0x1c1f ;  /* 0x00001c1fff0b7424 */ /* 0x000fe400078e00ff */
[----:B------:R-:W-:-:S07]  /*23930*/  IMAD.MOV.U32 R15, RZ, RZ, -0x1 ;  /* 0xffffffffff0f7424 */ /* 0x000fce00078e00ff */
[----:B------:R-:W-:Y:S05]  /*23940*/  WARPSYNC.COLLECTIVE R15, `(.L_x_4085) ;  /* 0x000000000f087348 */ /* 0x000fea0003c00000 */
[----:B------:R0:W1:Y:S02]  /*23950*/  SHFL.IDX P6, R14, R13, R12, R11 ;  /* 0x0000000c0d0e7389 */ /* 0x00006400000c000b */
[----:B01----:R-:W-:Y:S01]  /*23960*/  ENDCOLLECTIVE ;  /* 0x000000000000791b */ /* 0x003fe20003800000 */
.L_x_4085:
[----:B------:R-:W-:Y:S01]  /*23970*/  IMAD.MOV.U32 R39, RZ, RZ, R14 ;  /* 0x000000ffff277224 */ /* 0x000fe200078e000e */
[----:B------:R-:W-:Y:S06]  /*23980*/  BRA `(.L_x_4086) ;  /* 0xfffffe6c005c7947 */ /* 0x000fec000383ffff */
.L_x_3824:
        /* <DEDUP_REMOVED lines=8> */
.L_x_4088:
[----:B------:R-:W-:Y:S05]  /*23a10*/  BSYNC B1 ;  /* 0x0000000000017941 */ /* 0x000fea0003800000 */
.L_x_4087:
        /* <DEDUP_REMOVED lines=8> */
.L_x_4089:
[----:B------:R-:W-:Y:S01]  /*23aa0*/  IMAD.MOV.U32 R39, RZ, RZ, R14 ;  /* 0x000000ffff277224 */ /* 0x000fe200078e000e */
[----:B------:R-:W-:Y:S06]  /*23ab0*/  BRA `(.L_x_4090) ;  /* 0xfffffe6c00b87947 */ /* 0x000fec000383ffff */
.L_x_3828:
[----:B---3--:R3:W0:Y:S02]  /*23ac0*/  SYNCS.PHASECHK.TRANS64.TRYWAIT P2, [R84+URZ+0x308b0], R85 ;  /* 0x0308b055540075a7 */ /* 0x008624000804017f */
[----:B0-----:R-:W-:Y:S05]  /*23ad0*/  @!P2 NANOSLEEP.SYNCS 0x989680 ;  /* 0x009896800000a95d */ /* 0x001fea0003900000 */
[----:B------:R-:W0:Y:S02]  /*23ae0*/  @!P2 SYNCS.PHASECHK.TRANS64 P2, [R84+URZ+0x308b0], R85 ;  /* 0x0308b0555400a5a7 */ /* 0x000e24000804007f */
[----:B0-----:R-:W-:Y:S05]  /*23af0*/  @!P2 BRA `(.L_x_3828) ;  /* 0xfffffffc00f0a947 */ /* 0x001fea000383ffff */
[----:B------:R-:W-:Y:S05]  /*23b00*/  BRA `(.L_x_4091) ;  /* 0xfffffe7000947947 */ /* 0x000fea000383ffff */
.L_x_3848:
        /* <DEDUP_REMOVED lines=8> */
.L_x_4093:
[----:B------:R-:W-:Y:S05]  /*23b90*/  BSYNC B1 ;  /* 0x0000000000017941 */ /* 0x000fea0003800000 */
.L_x_4092:
        /* <DEDUP_REMOVED lines=8> */
.L_x_4094:
[----:B------:R-:W-:Y:S02]  /*23c20*/  IMAD.MOV.U32 R13, RZ, RZ, R35 ;  /* 0x000000ffff0d7224 */ /* 0x000fe400078e0023 */
[----:B------:R-:W-:-:S07]  /*23c30*/  IMAD.MOV.U32 R3, RZ, RZ, R14 ;  /* 0x000000ffff037224 */ /* 0x000fce00078e000e */
[----:B------:R-:W-:Y:S05]  /*23c40*/  WARPSYNC.COLLECTIVE R15, `(.L_x_4095) ;  /* 0x000000000f087348 */ /* 0x000fea0003c00000 */
[----:B------:R0:W1:Y:S02]  /*23c50*/  SHFL.IDX P6, R14, R13, R12, R11 ;  /* 0x0000000c0d0e7389 */ /* 0x00006400000c000b */
[----:B01----:R-:W-:Y:S01]  /*23c60*/  ENDCOLLECTIVE ;  /* 0x000000000000791b */ /* 0x003fe20003800000 */
.L_x_4095:
[----:B------:R-:W-:Y:S02]  /*23c70*/  IMAD.MOV.U32 R13, RZ, RZ, R40 ;  /* 0x000000ffff0d7224 */ /* 0x000fe400078e0028 */
[----:B------:R-:W-:-:S07]  /*23c80*/  IMAD.MOV.U32 R35, RZ, RZ, R14 ;  /* 0x000000ffff237224 */ /* 0x000fce00078e000e */
[----:B------:R-:W-:Y:S05]  /*23c90*/  WARPSYNC.COLLECTIVE R15, `(.L_x_4096) ;  /* 0x000000000f087348 */ /* 0x000fea0003c00000 */
[----:B------:R0:W1:Y:S02]  /*23ca0*/  SHFL.IDX P6, R14, R13, R12, R11 ;  /* 0x0000000c0d0e7389 */ /* 0x00006400000c000b */
[----:B01----:R-:W-:Y:S01]  /*23cb0*/  ENDCOLLECTIVE ;  /* 0x000000000000791b */ /* 0x003fe20003800000 */
.L_x_4096:
[----:B------:R-:W-:Y:S01]  /*23cc0*/  IMAD.MOV.U32 R44, RZ, RZ, R14 ;  /* 0x000000ffff2c7224 */ /* 0x000fe200078e000e */
[----:B------:R-:W-:Y:S06]  /*23cd0*/  BRA `(.L_x_4097) ;  /* 0xfffffe8000e47947 */ /* 0x000fec000383ffff */
.L_x_3852:
[----:B0-----:R0:W1:Y:S02]  /*23ce0*/  SYNCS.PHASECHK.TRANS64.TRYWAIT P0, [R2+URZ+0x30800], R11 ;  /* 0x0308000b020075a7 */ /* 0x001064000800017f */
[----:B-1----:R-:W-:Y:S05]  /*23cf0*/  @!P0 NANOSLEEP.SYNCS 0x989680 ;  /* 0x009896800000895d */ /* 0x002fea0003900000 */
[----:B------:R-:W1:Y:S02]  /*23d00*/  @!P0 SYNCS.PHASECHK.TRANS64 P0, [R2+URZ+0x30800], R11 ;  /* 0x0308000b020085a7 */ /* 0x000e64000800007f */
[----:B-1----:R-:W-:Y:S05]  /*23d10*/  @!P0 BRA `(.L_x_3852) ;  /* 0xfffffffc00f08947 */ /* 0x002fea000383ffff */
[----:B------:R-:W-:Y:S05]  /*23d20*/  BRA `(.L_x_4098) ;  /* 0xfffffe8c00a47947 */ /* 0x000fea000383ffff */
.L_x_3876:
        /* <DEDUP_REMOVED lines=8> */
.L_x_4100:
[----:B------:R-:W-:Y:S05]  /*23db0*/  BSYNC B1 ;  /* 0x0000000000017941 */ /* 0x000fea0003800000 */
.L_x_4099:
        /* <DEDUP_REMOVED lines=8> */
.L_x_4101:
[----:B------:R-:W-:Y:S02]  /*23e40*/  IMAD.MOV.U32 R13, RZ, RZ, R35 ;  /* 0x000000ffff0d7224 */ /* 0x000fe400078e0023 */
[----:B------:R-:W-:-:S07]  /*23e50*/  IMAD.MOV.U32 R0, RZ, RZ, R14 ;  /* 0x000000ffff007224 */ /* 0x000fce00078e000e */
[----:B------:R-:W-:Y:S05]  /*23e60*/  WARPSYNC.COLLECTIVE R15, `(.L_x_4102) ;  /* 0x000000000f087348 */ /* 0x000fea0003c00000 */
[----:B------:R0:W1:Y:S02]  /*23e70*/  SHFL.IDX P6, R14, R13, R12, R11 ;  /* 0x0000000c0d0e7389 */ /* 0x00006400000c000b */
[----:B01----:R-:W-:Y:S01]  /*23e80*/  ENDCOLLECTIVE ;  /* 0x000000000000791b */ /* 0x003fe20003800000 */
.L_x_4102:
[----:B------:R-:W-:Y:S02]  /*23e90*/  IMAD.MOV.U32 R13, RZ, RZ, R40 ;  /* 0x000000ffff0d7224 */ /* 0x000fe400078e0028 */
[----:B------:R-:W-:-:S07]  /*23ea0*/  IMAD.MOV.U32 R39, RZ, RZ, R14 ;  /* 0x000000ffff277224 */ /* 0x000fce00078e000e */
[----:B------:R-:W-:Y:S05]  /*23eb0*/  WARPSYNC.COLLECTIVE R15, `(.L_x_4103) ;  /* 0x000000000f087348 */ /* 0x000fea0003c00000 */
[----:B------:R0:W1:Y:S02]  /*23ec0*/  SHFL.IDX P6, R14, R13, R12, R11 ;  /* 0x0000000c0d0e7389 */ /* 0x00006400000c000b */
[----:B01----:R-:W-:Y:S01]  /*23ed0*/  ENDCOLLECTIVE ;  /* 0x000000000000791b */ /* 0x003fe20003800000 */
.L_x_4103:
[----:B------:R-:W-:Y:S01]  /*23ee0*/  IMAD.MOV.U32 R40, RZ, RZ, R14 ;  /* 0x000000ffff287224 */ /* 0x000fe200078e000e */
[----:B------:R-:W-:Y:S06]  /*23ef0*/  BRA `(.L_x_4104) ;  /* 0xfffffeac00507947 */ /* 0x000fec000383ffff */
.L_x_3880:
[----:B0-----:R0:W1:Y:S02]  /*23f00*/  SYNCS.PHASECHK.TRANS64.TRYWAIT P0, [R2+URZ+0x30800], R5 ;  /* 0x03080005020075a7 */ /* 0x001064000800017f */
[----:B-1----:R-:W-:Y:S05]  /*23f10*/  @!P0 NANOSLEEP.SYNCS 0x989680 ;  /* 0x009896800000895d */ /* 0x002fea0003900000 */
[----:B------:R-:W1:Y:S02]  /*23f20*/  @!P0 SYNCS.PHASECHK.TRANS64 P0, [R2+URZ+0x30800], R5 ;  /* 0x03080005020085a7 */ /* 0x000e64000800007f */
[----:B-1----:R-:W-:Y:S05]  /*23f30*/  @!P0 BRA `(.L_x_3880) ;  /* 0xfffffffc00f08947 */ /* 0x002fea000383ffff */
[----:B------:R-:W-:Y:S05]  /*23f40*/  BRA `(.L_x_4105) ;  /* 0xfffffeb400547947 */ /* 0x000fea000383ffff */
.L_x_3894:
[----:B-1----:R1:W2:Y:S02]  /*23f50*/  SYNCS.PHASECHK.TRANS64.TRYWAIT P1, [R3+URZ+0x30830], R0 ;  /* 0x03083000030075a7 */ /* 0x0022a4000802017f */
[----:B--2---:R-:W-:Y:S05]  /*23f60*/  @!P1 NANOSLEEP.SYNCS 0x989680 ;  /* 0x009896800000995d */ /* 0x004fea0003900000 */
[----:B------:R-:W2:Y:S02]  /*23f70*/  @!P1 SYNCS.PHASECHK.TRANS64 P1, [R3+URZ+0x30830], R0 ;  /* 0x03083000030095a7 */ /* 0x000ea4000802007f */
[----:B--2---:R-:W-:Y:S05]  /*23f80*/  @!P1 BRA `(.L_x_3894) ;  /* 0xfffffffc00f09947 */ /* 0x004fea000383ffff */
[----:B------:R-:W-:Y:S05]  /*23f90*/  BRA `(.L_x_3893) ;  /* 0xfffffed800fc7947 */ /* 0x000fea000383ffff */
.L_x_3902:
[----:B-1----:R1:W2:Y:S02]  /*23fa0*/  SYNCS.PHASECHK.TRANS64.TRYWAIT P1, [R0+URZ+0x30830], R4 ;  /* 0x03083004000075a7 */ /* 0x0022a4000802017f */
[----:B--2---:R-:W-:Y:S05]  /*23fb0*/  @!P1 NANOSLEEP.SYNCS 0x989680 ;  /* 0x009896800000995d */ /* 0x004fea0003900000 */
[----:B------:R-:W2:Y:S02]  /*23fc0*/  @!P1 SYNCS.PHASECHK.TRANS64 P1, [R0+URZ+0x30830], R4 ;  /* 0x03083004000095a7 */ /* 0x000ea4000802007f */
[----:B--2---:R-:W-:Y:S05]  /*23fd0*/  @!P1 BRA `(.L_x_3902) ;  /* 0xfffffffc00f09947 */ /* 0x004fea000383ffff */
[----:B------:R-:W-:Y:S05]  /*23fe0*/  BRA `(.L_x_3901) ;  /* 0xffffff08003c7947 */ /* 0x000fea000383ffff */
.L_x_3907:
[----:B-1----:R1:W2:Y:S02]  /*23ff0*/  SYNCS.PHASECHK.TRANS64.TRYWAIT P1, [R11+URZ+0x30850], R3 ;  /* 0x030850030b0075a7 */ /* 0x0022a4000802017f */
[----:B--2---:R-:W-:Y:S05]  /*24000*/  @!P1 NANOSLEEP.SYNCS 0x989680 ;  /* 0x009896800000995d */ /* 0x004fea0003900000 */
[----:B------:R-:W2:Y:S02]  /*24010*/  @!P1 SYNCS.PHASECHK.TRANS64 P1, [R11+URZ+0x30850], R3 ;  /* 0x030850030b0095a7 */ /* 0x000ea4000802007f */
[----:B--2---:R-:W-:Y:S05]  /*24020*/  @!P1 BRA `(.L_x_3907) ;  /* 0xfffffffc00f09947 */ /* 0x004fea000383ffff */
[----:B------:R-:W-:Y:S05]  /*24030*/  BRA `(.L_x_3906) ;  /* 0xffffff1400e87947 */ /* 0x000fea000383ffff */
.L_x_3915:
[----:B-1----:R1:W2:Y:S02]  /*24040*/  SYNCS.PHASECHK.TRANS64.TRYWAIT P1, [R6+URZ+0x30850], R3 ;  /* 0x03085003060075a7 */ /* 0x0022a4000802017f */
[----:B--2---:R-:W-:Y:S05]  /*24050*/  @!P1 NANOSLEEP.SYNCS 0x989680 ;  /* 0x009896800000995d */ /* 0x004fea0003900000 */
[----:B------:R-:W2:Y:S02]  /*24060*/  @!P1 SYNCS.PHASECHK.TRANS64 P1, [R6+URZ+0x30850], R3 ;  /* 0x03085003060095a7 */ /* 0x000ea4000802007f */
[----:B--2---:R-:W-:Y:S05]  /*24070*/  @!P1 BRA `(.L_x_3915) ;  /* 0xfffffffc00f09947 */ /* 0x004fea000383ffff */
[----:B------:R-:W-:Y:S05]  /*24080*/  BRA `(.L_x_3914) ;  /* 0xffffff3400c07947 */ /* 0x000fea000383ffff */
.L_x_3955:
        /* <DEDUP_REMOVED lines=11> */
.L_x_4107:
[----:B------:R-:W-:Y:S05]  /*24140*/  BSYNC B1 ;  /* 0x0000000000017941 */ /* 0x000fea0003800000 */
.L_x_4106:
[----:B------:R-:W-:Y:S05]  /*24150*/  BRA `(.L_x_4108) ;  /* 0xffffff94001c7947 */ /* 0x000fea000383ffff */
.L_x_3957:
[----:B------:R-:W-:Y:S01]  /*24160*/  BSSY B1, `(.L_x_4109) ;  /* 0x0000006000017945 */ /* 0x000fe20003800000 */
[----:B------:R-:W-:-:S07]  /*24170*/  IMAD.MOV.U32 R15, RZ, RZ, -0x1 ;  /* 0xffffffffff0f7424 */ /* 0x000fce00078e00ff */
[----:B0-----:R-:W-:Y:S05]  /*24180*/  WARPSYNC.COLLECTIVE R15, `(.L_x_4110) ;  /* 0x000000000f0c7348 */ /* 0x001fea0003c00000 */
[----:B------:R-:W-:Y:S02]  /*24190*/  ELECT P6, UR62, PT ;  /* 0x00000000003e782f */ /* 0x000fe400038c0000 */
[----:B------:R-:W-:Y:S01]  /*241a0*/  MOV R14, UR62 ;  /* 0x0000003e000e7c02 */ /* 0x000fe20008000f00 */
[----:B0-----:R-:W-:Y:S10]  /*241b0*/  ENDCOLLECTIVE ;  /* 0x000000000000791b */ /* 0x001ff40003800000 */
.L_x_4110:
[----:B------:R-:W-:Y:S05]  /*241c0*/  BSYNC B1 ;  /* 0x0000000000017941 */ /* 0x000fea0003800000 */
.L_x_4109:
[----:B------:R-:W-:Y:S05]  /*241d0*/  BRA `(.L_x_3956) ;  /* 0xffffff9400147947 */ /* 0x000fea000383ffff */
.L_x_3959:
[----:B0-----:R0:W1:Y:S02]  /*241e0*/  SYNCS.PHASECHK.TRANS64.TRYWAIT P0, [R22+URZ+0x30820], R8 ;  /* 0x03082008160075a7 */ /* 0x001064000800017f */
[----:B-1----:R-:W-:Y:S05]  /*241f0*/  @!P0 NANOSLEEP.SYNCS 0x989680 ;  /* 0x009896800000895d */ /* 0x002fea0003900000 */
[----:B------:R-:W1:Y:S02]  /*24200*/  @!P0 SYNCS.PHASECHK.TRANS64 P0, [R22+URZ+0x30820], R8 ;  /* 0x03082008160085a7 */ /* 0x000e64000800007f */
[----:B-1----:R-:W-:Y:S05]  /*24210*/  @!P0 BRA `(.L_x_3959) ;  /* 0xfffffffc00f08947 */ /* 0x002fea000383ffff */
[----:B------:R-:W-:Y:S05]  /*24220*/  BRA `(.L_x_4111) ;  /* 0xffffff9400247947 */ /* 0x000fea000383ffff */
.L_x_3963:
[----:B-1----:R1:W2:Y:S02]  /*24230*/  SYNCS.PHASECHK.TRANS64.TRYWAIT P0, [R12+URZ+0x308a0], R11 ;  /* 0x0308a00b0c0075a7 */ /* 0x0022a4000800017f */
[----:B--2---:R-:W-:Y:S05]  /*24240*/  @!P0 NANOSLEEP.SYNCS 0x989680 ;  /* 0x009896800000895d */ /* 0x004fea0003900000 */
[----:B------:R-:W2:Y:S02]  /*24250*/  @!P0 SYNCS.PHASECHK.TRANS64 P0, [R12+URZ+0x308a0], R11 ;  /* 0x0308a00b0c0085a7 */ /* 0x000ea4000800007f */
[----:B--2---:R-:W-:Y:S05]  /*24260*/  @!P0 BRA `(.L_x_3963) ;  /* 0xfffffffc00f08947 */ /* 0x004fea000383ffff */
[----:B------:R-:W-:Y:S05]  /*24270*/  BRA `(.L_x_4112) ;  /* 0xffffff94003c7947 */ /* 0x000fea000383ffff */
.L_x_3970:
[----:B0-----:R0:W2:Y:S02]  /*24280*/  SYNCS.PHASECHK.TRANS64.TRYWAIT P0, [R12+URZ+0x308c0], R11 ;  /* 0x0308c00b0c0075a7 */ /* 0x0010a4000800017f */
[----:B--2---:R-:W-:Y:S05]  /*24290*/  @!P0 NANOSLEEP.SYNCS 0x989680 ;  /* 0x009896800000895d */ /* 0x004fea0003900000 */
[----:B------:R-:W2:Y:S02]  /*242a0*/  @!P0 SYNCS.PHASECHK.TRANS64 P0, [R12+URZ+0x308c0], R11 ;  /* 0x0308c00b0c0085a7 */ /* 0x000ea4000800007f */
[----:B--2---:R-:W-:Y:S05]  /*242b0*/  @!P0 BRA `(.L_x_3970) ;  /* 0xfffffffc00f08947 */ /* 0x004fea000383ffff */
[----:B------:R-:W-:Y:S05]  /*242c0*/  BRA `(.L_x_4113) ;  /* 0xffffff9800387947 */ /* 0x000fea000383ffff */
.L_x_3979:
[----:B-1----:R1:W2:Y:S02]  /*242d0*/  SYNCS.PHASECHK.TRANS64.TRYWAIT P2, [R11+URZ+0x308a0], R10 ;  /* 0x0308a00a0b0075a7 */ /* 0x0022a4000804017f */
[----:B--2---:R-:W-:Y:S05]  /*242e0*/  @!P2 NANOSLEEP.SYNCS 0x989680 ;  /* 0x009896800000a95d */ /* 0x004fea0003900000 */
[----:B------:R-:W2:Y:S02]  /*242f0*/  @!P2 SYNCS.PHASECHK.TRANS64 P2, [R11+URZ+0x308a0], R10 ;  /* 0x0308a00a0b00a5a7 */ /* 0x000ea4000804007f */
[----:B--2---:R-:W-:Y:S05]  /*24300*/  @!P2 BRA `(.L_x_3979) ;  /* 0xfffffffc00f0a947 */ /* 0x004fea000383ffff */
[----:B------:R-:W-:Y:S05]  /*24310*/  BRA `(.L_x_4114) ;  /* 0xffffff9c006c7947 */ /* 0x000fea000383ffff */
.L_x_3986:
[----:B0-----:R0:W2:Y:S02]  /*24320*/  SYNCS.PHASECHK.TRANS64.TRYWAIT P2, [R11+URZ+0x308c0], R10 ;  /* 0x0308c00a0b0075a7 */ /* 0x0010a4000804017f */
[----:B--2---:R-:W-:Y:S05]  /*24330*/  @!P2 NANOSLEEP.SYNCS 0x989680 ;  /* 0x009896800000a95d */ /* 0x004fea0003900000 */
[----:B------:R-:W2:Y:S02]  /*24340*/  @!P2 SYNCS.PHASECHK.TRANS64 P2, [R11+URZ+0x308c0], R10 ;  /* 0x0308c00a0b00a5a7 */ /* 0x000ea4000804007f */
[----:B--2---:R-:W-:Y:S05]  /*24350*/  @!P2 BRA `(.L_x_3986) ;  /* 0xfffffffc00f0a947 */ /* 0x004fea000383ffff */
[----:B------:R-:W-:Y:S05]  /*24360*/  BRA `(.L_x_4115) ;  /* 0xffffffa000647947 */ /* 0x000fea000383ffff */
.L_x_4003:
[----:B------:R-:W1:Y:S01]  /*24370*/  S2R R7, SR_TID.X ;  /* 0x0000000000077919 */ /* 0x000e620000002100 */
[----:B------:R-:W-:Y:S01]  /*24380*/  BSSY B0, `(.L_x_4116) ;  /* 0x000000a000007945 */ /* 0x000fe20003800000 */
[----:B------:R-:W-:Y:S01]  /*24390*/  IMAD.MOV.U32 R12, RZ, RZ, RZ ;  /* 0x000000ffff0c7224 */ /* 0x000fe200078e00ff */
[----:B------:R-:W-:Y:S01]  /*243a0*/  MOV R11, 0x1f ;  /* 0x0000001f000b7802 */ /* 0x000fe20000000f00 */
[----:B------:R-:W-:Y:S01]  /*243b0*/  IMAD.MOV.U32 R15, RZ, RZ, -0x1 ;  /* 0xffffffffff0f7424 */ /* 0x000fe200078e00ff */
[----:B-1----:R-:W-:-:S04]  /*243c0*/  SHF.R.U32.HI R7, RZ, 0x5, R7 ;  /* 0x00000005ff077819 */ /* 0x002fc80000011607 */
[----:B------:R-:W-:-:S05]  /*243d0*/  LOP3.LUT R7, R7, 0x3, RZ, 0xc0, !PT ;  /* 0x0000000307077812 */ /* 0x000fca00078ec0ff */
[----:B------:R-:W-:-:S07]  /*243e0*/  IMAD.MOV.U32 R13, RZ, RZ, R7 ;  /* 0x000000ffff0d7224 */ /* 0x000fce00078e0007 */
[----:B0----5:R-:W-:Y:S05]  /*243f0*/  WARPSYNC.COLLECTIVE R15, `(.L_x_4117) ;  /* 0x000000000f087348 */ /* 0x021fea0003c00000 */
[----:B------:R1:W2:Y:S02]  /*24400*/  SHFL.IDX P6, R14, R13, R12, R11 ;  /* 0x0000000c0d0e7389 */ /* 0x0002a400000c000b */
[----:B012--5:R-:W-:Y:S01]  /*24410*/  ENDCOLLECTIVE ;  /* 0x000000000000791b */ /* 0x027fe20003800000 */
.L_x_4117:
[----:B------:R-:W-:Y:S05]  /*24420*/  BSYNC B0 ;  /* 0x0000000000007941 */ /* 0x000fea0003800000 */
.L_x_4116:
[----:B------:R-:W-:Y:S05]  /*24430*/  BRA `(.L_x_4118) ;  /* 0xffffffb000147947 */ /* 0x000fea000383ffff */
.L_x_4006:
[----:B0-----:R0:W1:Y:S02]  /*24440*/  SYNCS.PHASECHK.TRANS64.TRYWAIT P0, [R7+URZ+0x30840], R2 ;  /* 0x03084002070075a7 */ /* 0x001064000800017f */
[----:B-1----:R-:W-:Y:S05]  /*24450*/  @!P0 NANOSLEEP.SYNCS 0x989680 ;  /* 0x009896800000895d */ /* 0x002fea0003900000 */
[----:B------:R-:W1:Y:S02]  /*24460*/  @!P0 SYNCS.PHASECHK.TRANS64 P0, [R7+URZ+0x30840], R2 ;  /* 0x03084002070085a7 */ /* 0x000e64000800007f */
[----:B-1----:R-:W-:Y:S05]  /*24470*/  @!P0 BRA `(.L_x_4006) ;  /* 0xfffffffc00f08947 */ /* 0x002fea000383ffff */
[----:B------:R-:W-:Y:S05]  /*24480*/  BRA `(.L_x_4119) ;  /* 0xffffffb000647947 */ /* 0x000fea000383ffff */
.L_x_4007:
        /* <DEDUP_REMOVED lines=8> */
.L_x_4121:
[----:B------:R-:W-:Y:S05]  /*24510*/  BSYNC B0 ;  /* 0x0000000000007941 */ /* 0x000fea0003800000 */
.L_x_4120:
        /* <DEDUP_REMOVED lines=9> */
.L_x_4122:
[----:B------:R-:W-:Y:S02]  /*245b0*/  IMAD.MOV.U32 R13, RZ, RZ, R0 ;  /* 0x000000ffff0d7224 */ /* 0x000fe400078e0000 */
[----:B------:R-:W-:Y:S02]  /*245c0*/  IMAD.MOV.U32 R12, RZ, RZ, 0x1 ;  /* 0x00000001ff0c7424 */ /* 0x000fe400078e00ff */
[----:B------:R-:W-:-:S07]  /*245d0*/  IMAD.MOV.U32 R3, RZ, RZ, R14 ;  /* 0x000000ffff037224 */ /* 0x000fce00078e000e */
[----:B------:R-:W-:Y:S05]  /*245e0*/  WARPSYNC.COLLECTIVE R15, `(.L_x_4123) ;  /* 0x000000000f087348 */ /* 0x000fea0003c00000 */
[----:B------:R0:W1:Y:S02]  /*245f0*/  SHFL.IDX P6, R14, R13, R12, R11 ;  /* 0x0000000c0d0e7389 */ /* 0x00006400000c000b */
[----:B01----:R-:W-:Y:S01]  /*24600*/  ENDCOLLECTIVE ;  /* 0x000000000000791b */ /* 0x003fe20003800000 */
.L_x_4123:
        /* <DEDUP_REMOVED lines=13> */
[----:B0-----:R-:W-:Y:S01]  /*246e0*/  MOV R2, R14 ;  /* 0x0000000e00027202 */ /* 0x001fe20000000f00 */
[----:B------:R-:W-:-:S07]  /*246f0*/  @P1 IMAD R8, R5, 0x2, R22 ;  /* 0x0000000205081824 */ /* 0x000fce00078e0216 */
[----:B------:R-:W-:Y:S05]  /*24700*/  WARPSYNC.COLLECTIVE R15, `(.L_x_4124) ;  /* 0x000000000f087348 */ /* 0x000fea0003c00000 */
[----:B------:R0:W1:Y:S02]  /*24710*/  SHFL.IDX P6, R14, R13, R12, R11 ;  /* 0x0000000c0d0e7389 */ /* 0x00006400000c000b */
[----:B01----:R-:W-:Y:S01]  /*24720*/  ENDCOLLECTIVE ;  /* 0x000000000000791b */ /* 0x003fe20003800000 */
.L_x_4124:
[----:B------:R-:W-:Y:S02]  /*24730*/  IMAD.MOV.U32 R13, RZ, RZ, R0 ;  /* 0x000000ffff0d7224 */ /* 0x000fe400078e0000 */
[----:B------:R-:W-:Y:S02]  /*24740*/  IMAD.MOV.U32 R12, RZ, RZ, 0x2 ;  /* 0x00000002ff0c7424 */ /* 0x000fe400078e00ff */
[----:B------:R-:W-:-:S07]  /*24750*/  IMAD.MOV.U32 R3, RZ, RZ, R14 ;  /* 0x000000ffff037224 */ /* 0x000fce00078e000e */
[----:B------:R-:W-:Y:S05]  /*24760*/  WARPSYNC.COLLECTIVE R15, `(.L_x_4125) ;  /* 0x000000000f087348 */ /* 0x000fea0003c00000 */
[----:B------:R0:W1:Y:S02]  /*24770*/  SHFL.IDX P6, R14, R13, R12, R11 ;  /* 0x0000000c0d0e7389 */ /* 0x00006400000c000b */
[----:B01----:R-:W-:Y:S01]  /*24780*/  ENDCOLLECTIVE ;  /* 0x000000000000791b */ /* 0x003fe20003800000 */
.L_x_4125:
        /* <DEDUP_REMOVED lines=17> */
.L_x_4126:
[----:B------:R-:W-:Y:S02]  /*248a0*/  @P1 IMAD R8, R5, 0x2, R22 ;  /* 0x0000000205081824 */ /* 0x000fe400078e0216 */
[----:B------:R-:W-:Y:S02]  /*248b0*/  IMAD.MOV.U32 R13, RZ, RZ, R0 ;  /* 0x000000ffff0d7224 */ /* 0x000fe400078e0000 */
[----:B------:R-:W-:Y:S02]  /*248c0*/  IMAD.MOV.U32 R12, RZ, RZ, 0x3 ;  /* 0x00000003ff0c7424 */ /* 0x000fe400078e00ff */
[----:B------:R-:W-:-:S07]  /*248d0*/  IMAD.MOV.U32 R3, RZ, RZ, R14 ;  /* 0x000000ffff037224 */ /* 0x000fce00078e000e */
[----:B------:R-:W-:Y:S05]  /*248e0*/  WARPSYNC.COLLECTIVE R15, `(.L_x_4127) ;  /* 0x000000000f087348 */ /* 0x000fea0003c00000 */
[----:B------:R0:W1:Y:S02]  /*248f0*/  SHFL.IDX P6, R14, R13, R12, R11 ;  /* 0x0000000c0d0e7389 */ /* 0x00006400000c000b */
[----:B01----:R-:W-:Y:S01]  /*24900*/  ENDCOLLECTIVE ;  /* 0x000000000000791b */ /* 0x003fe20003800000 */
.L_x_4127:
        /* <DEDUP_REMOVED lines=17> */
.L_x_4128:
[----:B------:R-:W-:Y:S02]  /*24a20*/  @P1 IMAD R8, R5, 0x2, R22 ;  /* 0x0000000205081824 */ /* 0x000fe400078e0216 */
[----:B------:R-:W-:Y:S02]  /*24a30*/  IMAD.MOV.U32 R13, RZ, RZ, R0 ;  /* 0x000000ffff0d7224 */ /* 0x000fe400078e0000 */
[----:B------:R-:W-:Y:S01]  /*24a40*/  IMAD.MOV.U32 R12, RZ, RZ, 0x4 ;  /* 0x00000004ff0c7424 */ /* 0x000fe200078e00ff */
[----:B------:R-:W-:-:S07]  /*24a50*/  MOV R3, R14 ;  /* 0x0000000e00037202 */ /* 0x000fce0000000f00 */
[----:B------:R-:W-:Y:S05]  /*24a60*/  WARPSYNC.COLLECTIVE R15, `(.L_x_4129) ;  /* 0x000000000f087348 */ /* 0x000fea0003c00000 */
[----:B------:R0:W1:Y:S02]  /*24a70*/  SHFL.IDX P6, R14, R13, R12, R11 ;  /* 0x0000000c0d0e7389 */ /* 0x00006400000c000b */
[----:B01----:R-:W-:Y:S01]  /*24a80*/  ENDCOLLECTIVE ;  /* 0x000000000000791b */ /* 0x003fe20003800000 */
.L_x_4129:
        /* <DEDUP_REMOVED lines=17> */
.L_x_4130:
[----:B------:R-:W-:Y:S02]  /*24ba0*/  @P1 IMAD R8, R5, 0x2, R22 ;  /* 0x0000000205081824 */ /* 0x000fe400078e0216 */
[----:B------:R-:W-:Y:S02]  /*24bb0*/  IMAD.MOV.U32 R13, RZ, RZ, R0 ;  /* 0x000000ffff0d7224 */ /* 0x000fe400078e0000 */
[----:B------:R-:W-:Y:S02]  /*24bc0*/  IMAD.MOV.U32 R12, RZ, RZ, 0x5 ;  /* 0x00000005ff0c7424 */ /* 0x000fe400078e00ff */
[----:B------:R-:W-:-:S07]  /*24bd0*/  IMAD.MOV.U32 R3, RZ, RZ, R14 ;  /* 0x000000ffff037224 */ /* 0x000fce00078e000e */
[----:B------:R-:W-:Y:S05]  /*24be0*/  WARPSYNC.COLLECTIVE R15, `(.L_x_4131) ;  /* 0x000000000f087348 */ /* 0x000fea0003c00000 */
[----:B------:R0:W1:Y:S02]  /*24bf0*/  SHFL.IDX P6, R14, R13, R12, R11 ;  /* 0x0000000c0d0e7389 */ /* 0x00006400000c000b */
[----:B01----:R-:W-:Y:S01]  /*24c00*/  ENDCOLLECTIVE ;  /* 0x000000000000791b */ /* 0x003fe20003800000 */
.L_x_4131:
        /* <DEDUP_REMOVED lines=10> */
.L_x_4132:
        /* <DEDUP_REMOVED lines=8> */
.L_x_4012:
[----:B------:R-:W-:Y:S01]  /*24d30*/  IMAD.MOV.U32 R13, RZ, RZ, R5 ;  /* 0x000000ffff0d7224 */ /* 0x000fe200078e0005 */
[----:B------:R-:W-:Y:S01]  /*24d40*/  MOV R12, RZ ;  /* 0x000000ff000c7202 */ /* 0x000fe20000000f00 */
[----:B------:R-:W-:Y:S02]  /*24d50*/  IMAD.MOV.U32 R11, RZ, RZ, 0x181f ;  /* 0x0000181fff0b7424 */ /* 0x000fe400078e00ff */
[----:B------:R-:W-:Y:S02]  /*24d60*/  IMAD.MOV.U32 R15, RZ, RZ, -0x1 ;  /* 0xffffffffff0f7424 */ /* 0x000fe400078e00ff */
[----:B-----5:R-:W-:Y:S02]  /*24d70*/  IMAD R6, R10, R8, RZ ;  /* 0x000000080a067224 */ /* 0x020fe400078e02ff */
[----:B------:R-:W-:-:S07]  /*24d80*/  IMAD.IADD R4, R9, 0x1, R4 ;  /* 0x0000000109047824 */ /* 0x000fce00078e0204 */
[----:B------:R-:W-:Y:S05]  /*24d90*/  WARPSYNC.COLLECTIVE R15, `(.L_x_4134) ;  /* 0x000000000f087348 */ /* 0x000fea0003c00000 */
[----:B------:R0:W1:Y:S02]  /*24da0*/  SHFL.IDX P6, R14, R13, R12, R11 ;  /* 0x0000000c0d0e7389 */ /* 0x00006400000c000b */
[----:B01----:R-:W-:Y:S01]  /*24db0*/  ENDCOLLECTIVE ;  /* 0x000000000000791b */ /* 0x003fe20003800000 */
.L_x_4134:
[----:B------:R-:W-:Y:S01]  /*24dc0*/  ISETP.GE.AND P1, PT, R4, R6, PT ;  /* 0x000000060400720c */ /* 0x000fe20003f26270 */
[----:B------:R-:W-:Y:S02]  /*24dd0*/  IMAD.MOV.U32 R13, RZ, RZ, R0 ;  /* 0x000000ffff0d7224 */ /* 0x000fe400078e0000 */
[----:B------:R-:W-:-:S10]  /*24de0*/  IMAD.MOV.U32 R2, RZ, RZ, R14 ;  /* 0x000000ffff027224 */ /* 0x000fd400078e000e */
[----:B------:R-:W-:Y:S05]  /*24df0*/  WARPSYNC.COLLECTIVE R15, `(.L_x_4135) ;  /* 0x000000000f087348 */ /* 0x000fea0003c00000 */
[----:B------:R0:W1:Y:S02]  /*24e00*/  SHFL.IDX P6, R14, R13, R12, R11 ;  /* 0x0000000c0d0e7389 */ /* 0x00006400000c000b */
[----:B01----:R-:W-:Y:S01]  /*24e10*/  ENDCOLLECTIVE ;  /* 0x000000000000791b */ /* 0x003fe20003800000 */
.L_x_4135:
[----:B------:R-:W-:Y:S02]  /*24e20*/  IMAD.MOV.U32 R13, RZ, RZ, R5 ;  /* 0x000000ffff0d7224 */ /* 0x000fe400078e0005 */
[----:B------:R-:W-:Y:S02]  /*24e30*/  IMAD.MOV.U32 R12, RZ, RZ, 0x1 ;  /* 0x00000001ff0c7424 */ /* 0x000fe400078e00ff */
[----:B------:R-:W-:-:S07]  /*24e40*/  IMAD.MOV.U32 R3, RZ, RZ, R14 ;  /* 0x000000ffff037224 */ /* 0x000fce00078e000e */
[----:B------:R-:W-:Y:S05]  /*24e50*/  WARPSYNC.COLLECTIVE R15, `(.L_x_4136) ;  /* 0x000000000f087348 */ /* 0x000fea0003c00000 */
[----:B------:R0:W1:Y:S02]  /*24e60*/  SHFL.IDX P6, R14, R13, R12, R11 ;  /* 0x0000000c0d0e7389 */ /* 0x00006400000c000b */
[----:B01----:R-:W-:Y:S01]  /*24e70*/  ENDCOLLECTIVE ;  /* 0x000000000000791b */ /* 0x003fe20003800000 */
.L_x_4136:
        /* <DEDUP_REMOVED lines=16> */
.L_x_4137:
[----:B------:R-:W-:Y:S02]  /*24f80*/  IMAD.MOV.U32 R13, RZ, RZ, R5 ;  /* 0x000000ffff0d7224 */ /* 0x000fe400078e0005 */
[----:B------:R-:W-:Y:S02]  /*24f90*/  IMAD.MOV.U32 R12, RZ, RZ, 0x2 ;  /* 0x00000002ff0c7424 */ /* 0x000fe400078e00ff */
[----:B------:R-:W-:-:S07]  /*24fa0*/  IMAD.MOV.U32 R3, RZ, RZ, R14 ;  /* 0x000000ffff037224 */ /* 0x000fce00078e000e */
[----:B------:R-:W-:Y:S05]  /*24fb0*/  WARPSYNC.COLLECTIVE R15, `(.L_x_4138) ;  /* 0x000000000f087348 */ /* 0x000fea0003c00000 */
[----:B------:R0:W1:Y:S02]  /*24fc0*/  SHFL.IDX P6, R14, R13, R12, R11 ;  /* 0x0000000c0d0e7389 */ /* 0x00006400000c000b */
[----:B01----:R-:W-:Y:S01]  /*24fd0*/  ENDCOLLECTIVE ;  /* 0x000000000000791b */ /* 0x003fe20003800000 */
.L_x_4138:
[----:B------:R-:W-:-:S05]  /*24fe0*/  @!P1 LEA R7, P4, R32, R3, 0x1 ;  /* 0x0000000320079211 */ /* 0x000fca00078808ff */
[----:B------:R-:W-:Y:S01]  /*24ff0*/  @!P1 IMAD.X R8, RZ, RZ, R2, P4 ;  /* 0x000000ffff089224 */ /* 0x000fe200020e0602 */
[----:B------:R-:W-:Y:S01]  /*25000*/  @!P1 MOV R2, R7 ;  /* 0x0000000700029202 */ /* 0x000fe20000000f00 */
[----:B------:R-:W-:Y:S02]  /*25010*/  VIADD R7, R4, 0x20 ;  /* 0x0000002004077836 */ /* 0x000fe40000000000 */
[----:B------:R-:W-:Y:S02]  /*25020*/  @!P1 IMAD.MOV.U32 R3, RZ, RZ, R8 ;  /* 0x000000ffff039224 */ /* 0x000fe400078e0008 */
[----:B------:R-:W-:-:S03]  /*25030*/  IMAD.MOV.U32 R13, RZ, RZ, R0 ;  /* 0x000000ffff0d7224 */ /* 0x000fc600078e0000 */
        /* <DEDUP_REMOVED lines=11> */
.L_x_4139:
[----:B------:R-:W-:Y:S02]  /*250f0*/  IMAD.MOV.U32 R13, RZ, RZ, R5 ;  /* 0x000000ffff0d7224 */ /* 0x000fe400078e0005 */
[----:B------:R-:W-:Y:S02]  /*25100*/  IMAD.MOV.U32 R12, RZ, RZ, 0x3 ;  /* 0x00000003ff0c7424 */ /* 0x000fe400078e00ff */
[----:B------:R-:W-:-:S07]  /*25110*/  IMAD.MOV.U32 R3, RZ, RZ, R14 ;  /* 0x000000ffff037224 */ /* 0x000fce00078e000e */
[----:B------:R-:W-:Y:S05]  /*25120*/  WARPSYNC.COLLECTIVE R15, `(.L_x_4140) ;  /* 0x000000000f087348 */ /* 0x000fea0003c00000 */
[----:B------:R0:W1:Y:S02]  /*25130*/  SHFL.IDX P6, R14, R13, R12, R11 ;  /* 0x0000000c0d0e7389 */ /* 0x00006400000c000b */
[----:B01----:R-:W-:Y:S01]  /*25140*/  ENDCOLLECTIVE ;  /* 0x000000000000791b */ /* 0x003fe20003800000 */
.L_x_4140:
        /* <DEDUP_REMOVED lines=17> */
.L_x_4141:
[----:B------:R-:W-:Y:S02]  /*25260*/  IMAD.MOV.U32 R13, RZ, RZ, R5 ;  /* 0x000000ffff0d7224 */ /* 0x000fe400078e0005 */
[----:B------:R-:W-:Y:S01]  /*25270*/  IMAD.MOV.U32 R12, RZ, RZ, 0x4 ;  /* 0x00000004ff0c7424 */ /* 0x000fe200078e00ff */
[----:B------:R-:W-:-:S07]  /*25280*/  MOV R3, R14 ;  /* 0x0000000e00037202 */ /* 0x000fce0000000f00 */
[----:B------:R-:W-:Y:S05]  /*25290*/  WARPSYNC.COLLECTIVE R15, `(.L_x_4142) ;  /* 0x000000000f087348 */ /* 0x000fea0003c00000 */
[----:B------:R0:W1:Y:S02]  /*252a0*/  SHFL.IDX P6, R14, R13, R12, R11 ;  /* 0x0000000c0d0e7389 */ /* 0x00006400000c000b */
[----:B01----:R-:W-:Y:S01]  /*252b0*/  ENDCOLLECTIVE ;  /* 0x000000000000791b */ /* 0x003fe20003800000 */
.L_x_4142:
[----:B------:R-:W-:-:S05]  /*252c0*/  @!P1 LEA R7, P4, R32, R3, 0x1 ;  /* 0x0000000320079211 */ /* 0x000fca00078808ff */
[----:B------:R-:W-:Y:S02]  /*252d0*/  @!P1 IMAD.X R8, RZ, RZ, R2, P4 ;  /* 0x000000ffff089224 */ /* 0x000fe400020e0602 */
[----:B------:R-:W-:Y:S02]  /*252e0*/  @!P1 IMAD.MOV.U32 R2, RZ, RZ, R7 ;  /* 0x000000ffff029224 */ /* 0x000fe400078e0007 */
        /* <DEDUP_REMOVED lines=14> */
.L_x_4143:
[----:B------:R-:W-:Y:S02]  /*253d0*/  IMAD.MOV.U32 R13, RZ, RZ, R5 ;  /* 0x000000ffff0d7224 */ /* 0x000fe400078e0005 */
[----:B------:R-:W-:Y:S02]  /*253e0*/  IMAD.MOV.U32 R12, RZ, RZ, 0x5 ;  /* 0x00000005ff0c7424 */ /* 0x000fe400078e00ff */
[----:B------:R-:W-:-:S07]  /*253f0*/  IMAD.MOV.U32 R3, RZ, RZ, R14 ;  /* 0x000000ffff037224 */ /* 0x000fce00078e000e */
[----:B------:R-:W-:Y:S05]  /*25400*/  WARPSYNC.COLLECTIVE R15, `(.L_x_4144) ;  /* 0x000000000f087348 */ /* 0x000fea0003c00000 */
[----:B------:R0:W1:Y:S02]  /*25410*/  SHFL.IDX P6, R14, R13, R12, R11 ;  /* 0x0000000c0d0e7389 */ /* 0x00006400000c000b */
[----:B01----:R-:W-:Y:S01]  /*25420*/  ENDCOLLECTIVE ;  /* 0x000000000000791b */ /* 0x003fe20003800000 */
.L_x_4144:
        /* <DEDUP_REMOVED lines=12> */
[----:B------:R-:W-:-:S02]  /*254f0*/  ISETP.GE.AND P1, PT, R7, R6, PT ;  /* 0x000000060700720c */ /* 0x000fc40003f26270 */
[----:B0-----:R-:W-:-:S11]  /*25500*/  MOV R2, R14 ;  /* 0x0000000e00027202 */ /* 0x001fd60000000f00 */
[----:B------:R-:W-:Y:S05]  /*25510*/  WARPSYNC.COLLECTIVE R15, `(.L_x_4145) ;  /* 0x000000000f087348 */ /* 0x000fea0003c00000 */
[----:B------:R0:W1:Y:S02]  /*25520*/  SHFL.IDX P6, R14, R13, R12, R11 ;  /* 0x0000000c0d0e7389 */ /* 0x00006400000c000b */
[----:B01----:R-:W-:Y:S01]  /*25530*/  ENDCOLLECTIVE ;  /* 0x000000000000791b */ /* 0x003fe20003800000 */
.L_x_4145:
[----:B------:R-:W-:Y:S02]  /*25540*/  IMAD.MOV.U32 R13, RZ, RZ, R5 ;  /* 0x000000ffff0d7224 */ /* 0x000fe400078e0005 */
[----:B------:R-:W-:Y:S02]  /*25550*/  IMAD.MOV.U32 R12, RZ, RZ, 0x6 ;  /* 0x00000006ff0c7424 */ /* 0x000fe400078e00ff */
[----:B------:R-:W-:-:S07]  /*25560*/  IMAD.MOV.U32 R3, RZ, RZ, R14 ;  /* 0x000000ffff037224 */ /* 0x000fce00078e000e */
[----:B------:R-:W-:Y:S05]  /*25570*/  WARPSYNC.COLLECTIVE R15, `(.L_x_4146) ;  /* 0x000000000f087348 */ /* 0x000fea0003c00000 */
[----:B------:R0:W1:Y:S02]  /*25580*/  SHFL.IDX P6, R14, R13, R12, R11 ;  /* 0x0000000c0d0e7389 */ /* 0x00006400000c000b */
[----:B01----:R-:W-:Y:S01]  /*25590*/  ENDCOLLECTIVE ;  /* 0x000000000000791b */ /* 0x003fe20003800000 */
.L_x_4146:
        /* <DEDUP_REMOVED lines=17> */
.L_x_4147:
[----:B------:R-:W-:Y:S01]  /*256b0*/  IMAD.MOV.U32 R13, RZ, RZ, R5 ;  /* 0x000000ffff0d7224 */ /* 0x000fe200078e0005 */
[----:B------:R-:W-:Y:S01]  /*256c0*/  MOV R12, 0x7 ;  /* 0x00000007000c7802 */ /* 0x000fe20000000f00 */
[----:B------:R-:W-:-:S07]  /*256d0*/  IMAD.MOV.U32 R3, RZ, RZ, R14 ;  /* 0x000000ffff037224 */ /* 0x000fce00078e000e */
[----:B------:R-:W-:Y:S05]  /*256e0*/  WARPSYNC.COLLECTIVE R15, `(.L_x_4148) ;  /* 0x000000000f087348 */ /* 0x000fea0003c00000 */
[----:B------:R0:W1:Y:S02]  /*256f0*/  SHFL.IDX P6, R14, R13, R12, R11 ;  /* 0x0000000c0d0e7389 */ /* 0x00006400000c000b */
[----:B01----:R-:W-:Y:S01]  /*25700*/  ENDCOLLECTIVE ;  /* 0x000000000000791b */ /* 0x003fe20003800000 */
.L_x_4148:
        /* <DEDUP_REMOVED lines=12> */
[----:B0-----:R-:W-:Y:S05]  /*257d0*/  WARPSYNC.COLLECTIVE R15, `(.L_x_4149) ;  /* 0x000000000f087348 */ /* 0x001fea0003c00000 */
[----:B------:R1:W2:Y:S02]  /*257e0*/  SHFL.IDX P6, R14, R13, R12, R11 ;  /* 0x0000000c0d0e7389 */ /* 0x0002a400000c000b */
[----:B012---:R-:W-:Y:S01]  /*257f0*/  ENDCOLLECTIVE ;  /* 0x000000000000791b */ /* 0x007fe20003800000 */
.L_x_4149:
[----:B------:R-:W-:Y:S05]  /*25800*/  BRA `(.L_x_4150) ;  /* 0xffffffac00fc7947 */ /* 0x000fea000383ffff */
.L_x_4017:
[----:B0-----:R0:W1:Y:S02]  /*25810*/  SYNCS.PHASECHK.TRANS64.TRYWAIT P0, [R22+URZ+0x30820], R3 ;  /* 0x03082003160075a7 */ /* 0x001064000800017f */
[----:B-1----:R-:W-:Y:S05]  /*25820*/  @!P0 NANOSLEEP.SYNCS 0x989680 ;  /* 0x009896800000895d */ /* 0x002fea0003900000 */
[----:B------:R-:W1:Y:S02]  /*25830*/  @!P0 SYNCS.PHASECHK.TRANS64 P0, [R22+URZ+0x30820], R3 ;  /* 0x03082003160085a7 */ /* 0x000e64000800007f */
[----:B-1----:R-:W-:Y:S05]  /*25840*/  @!P0 BRA `(.L_x_4017) ;  /* 0xfffffffc00f08947 */ /* 0x002fea000383ffff */
[----:B------:R-:W-:Y:S05]  /*25850*/  BRA `(.L_x_4151) ;  /* 0xffffffb000747947 */ /* 0x000fea000383ffff */
.L_x_4022:
[----:B0-----:R0:W1:Y:S02]  /*25860*/  SYNCS.PHASECHK.TRANS64.TRYWAIT P0, [R7+URZ+0x30840], R2 ;  /* 0x03084002070075a7 */ /* 0x001064000800017f */
[----:B-1----:R-:W-:Y:S05]  /*25870*/  @!P0 NANOSLEEP.SYNCS 0x989680 ;  /* 0x009896800000895d */ /* 0x002fea0003900000 */
[----:B------:R-:W1:Y:S02]  /*25880*/  @!P0 SYNCS.PHASECHK.TRANS64 P0, [R7+URZ+0x30840], R2 ;  /* 0x03084002070085a7 */ /* 0x000e64000800007f */
[----:B-1----:R-:W-:Y:S05]  /*25890*/  @!P0 BRA `(.L_x_4022) ;  /* 0xfffffffc00f08947 */ /* 0x002fea000383ffff */
[----:B------:R-:W-:Y:S05]  /*258a0*/  BRA `(.L_x_4152) ;  /* 0xffffffb4004c7947 */ /* 0x000fea000383ffff */
.L_x_4023:
        /* <DEDUP_REMOVED lines=8> */
.L_x_4154:
[----:B------:R-:W-:Y:S05]  /*25930*/  BSYNC B1 ;  /* 0x0000000000017941 */ /* 0x000fea0003800000 */
.L_x_4153:
[----:B------:R0:W-:Y:S04]  /*25940*/  STL [R1+0x118], R0 ;  /* 0x0001180001007387 */ /* 0x0001e80000100800 */
[----:B0-----:R0:W5:Y:S01]  /*25950*/  LDL.LU R0, [R1] ;  /* 0x0000000001007983 */ /* 0x0011620000300800 */
[----:B------:R-:W-:Y:S02]  /*25960*/  IMAD.MOV.U32 R13, RZ, RZ, R8 ;  /* 0x000000ffff0d7224 */ /* 0x000fe400078e0008 */
[----:B------:R-:W-:Y:S02]  /*25970*/  IMAD.MOV.U32 R12, RZ, RZ, RZ ;  /* 0x000000ffff0c7224 */ /* 0x000fe400078e00ff */
[----:B------:R-:W-:Y:S02]  /*25980*/  IMAD.MOV.U32 R11, RZ, RZ, 0x181f ;  /* 0x0000181fff0b7424 */ /* 0x000fe400078e00ff */
[----:B------:R-:W-:-:S02]  /*25990*/  IMAD.MOV.U32 R15, RZ, RZ, -0x1 ;  /* 0xffffffffff0f7424 */ /* 0x000fc400078e00ff */
[----:B------:R-:W-:Y:S02]  /*259a0*/  IMAD.MOV.U32 R3, RZ, RZ, R14 ;  /* 0x000000ffff037224 */ /* 0x000fe400078e000e */
[----:B0-----:R-:W-:-:S07]  /*259b0*/  IMAD.SHL.U32 R4, R32, 0x2, RZ ;  /* 0x0000000220047824 */ /* 0x001fce00078e00ff */
[----:B-----5:R-:W-:Y:S05]  /*259c0*/  WARPSYNC.COLLECTIVE R15, `(.L_x_4155) ;  /* 0x000000000f087348 */ /* 0x020fea0003c00000 */
[----:B------:R0:W1:Y:S02]  /*259d0*/  SHFL.IDX P6, R14, R13, R12, R11 ;  /* 0x0000000c0d0e7389 */ /* 0x00006400000c000b */
[----:B01---5:R-:W-:Y:S01]  /*259e0*/  ENDCOLLECTIVE ;  /* 0x000000000000791b */ /* 0x023fe20003800000 */
.L_x_4155:
[----:B------:R-:W-:Y:S01]  /*259f0*/  IMAD R5, R5, 0x2, R22 ;  /* 0x0000000205057824 */ /* 0x000fe200078e0216 */
[----:B------:R-:W-:Y:S01]  /*25a00*/  MOV R13, R6 ;  /* 0x00000006000d7202 */ /* 0x000fe20000000f00 */
[----:B------:R-:W-:Y:S02]  /*25a10*/  IMAD.MOV.U32 R12, RZ, RZ, 0x1 ;  /* 0x00000001ff0c7424 */ /* 0x000fe400078e00ff */
[----:B------:R-:W-:-:S07]  /*25a20*/  IMAD.MOV.U32 R2, RZ, RZ, R14 ;  /* 0x000000ffff027224 */ /* 0x000fce00078e000e */
[----:B------:R-:W-:Y:S05]  /*25a30*/  WARPSYNC.COLLECTIVE R15, `(.L_x_4156) ;  /* 0x000000000f087348 */ /* 0x000fea0003c00000 */
[----:B------:R0:W1:Y:S02]  /*25a40*/  SHFL.IDX P6, R14, R13, R12, R11 ;  /* 0x0000000c0d0e7389 */ /* 0x00006400000c000b */
[----:B01----:R-:W-:Y:S01]  /*25a50*/  ENDCOLLECTIVE ;  /* 0x000000000000791b */ /* 0x003fe20003800000 */
.L_x_4156:
[----:B------:R-:W-:-:S05]  /*25a60*/  IADD3 R2, P0, R2, R4, RZ ;  /* 0x0000000402027210 */ /* 0x000fca0007f1e0ff */
[----:B------:R-:W-:Y:S02]  /*25a70*/  IMAD.X R3, RZ, RZ, R3, P0 ;  /* 0x000000ffff037224 */ /* 0x000fe400000e0603 */
[----:B------:R-:W-:Y:S01]  /*25a80*/  IMAD.MOV.U32 R13, RZ, RZ, R8 ;  /* 0x000000ffff0d7224 */ /* 0x000fe200078e0008 */
[----:B------:R-:W-:-:S04]  /*25a90*/  LOP3.LUT R0, R0, 0xffffffbf, RZ, 0xc0, !PT ;  /* 0xffffffbf00007812 */ /* 0x000fc800078ec0ff */
[----:B------:R-:W-:-:S04]  /*25aa0*/  @P1 LOP3.LUT R0, R0, 0x40, RZ, 0xfc, !PT ;  /* 0x0000004000001812 */ /* 0x000fc800078efcff */
[----:B------:R-:W-:Y:S01]  /*25ab0*/  LOP3.LUT P1, RZ, R0, 0x4, RZ, 0xc0, !PT ;  /* 0x0000000400ff7812 */ /* 0x000fe2000782c0ff */
[----:B------:R0:W-:-:S12]  /*25ac0*/  STL [R1], R0 ;  /* 0x0000000001007387 */ /* 0x0001d80000100800 */
[----:B------:R-:W-:Y:S01]  /*25ad0*/  @!PT LDS RZ, [RZ] ;  /* 0x00000000fffff984 */ /* 0x000fe20000000800 */
[----:B------:R-:W-:Y:S01]  /*25ae0*/  @!PT LDS RZ, [RZ] ;  /* 0x00000000fffff984 */ /* 0x000fe20000000800 */
[----:B------:R-:W-:Y:S01]  /*25af0*/  @!PT LDS RZ, [RZ] ;  /* 0x00000000fffff984 */ /* 0x000fe20000000800 */
[----:B------:R-:W-:Y:S04]  /*25b00*/  LDGSTS.E.BYPASS.LTC128B.128 [R5+0x1e400], desc[UR48][R2.64], !P1 ;  /* 0x1e40000002057fae */ /* 0x000fe8000c901d70 */
[----:B------:R-:W-:Y:S04]  /*25b10*/  LDGSTS.E.BYPASS.LTC128B.128 [R5+0x21400], desc[UR48][R2.64+0x80], !P5 ;  /* 0x2140008002057fae */ /* 0x000fe8000e901d70 */
[----:B------:R1:W-:Y:S02]  /*25b20*/  LDGSTS.E.BYPASS.LTC128B.128 [R5+0x24400], desc[UR48][R2.64+0x100], !P4 ;  /* 0x2440010002057fae */ /* 0x0003e4000e101d70 */
[----:B01----:R-:W-:-:S07]  /*25b30*/  IMAD.MOV.U32 R3, RZ, RZ, R14 ;  /* 0x000000ffff037224 */ /* 0x003fce00078e000e */
[----:B------:R-:W-:Y:S05]  /*25b40*/  WARPSYNC.COLLECTIVE R15, `(.L_x_4157) ;  /* 0x000000000f087348 */ /* 0x000fea0003c00000 */
[----:B------:R0:W1:Y:S02]  /*25b50*/  SHFL.IDX P6, R14, R13, R12, R11 ;  /* 0x0000000c0d0e7389 */ /* 0x00006400000c000b */
[----:B01----:R-:W-:Y:S01]  /*25b60*/  ENDCOLLECTIVE ;  /* 0x000000000000791b */ /* 0x003fe20003800000 */
.L_x_4157:
[----:B------:R-:W-:Y:S02]  /*25b70*/  IMAD.MOV.U32 R13, RZ, RZ, R6 ;  /* 0x000000ffff0d7224 */ /* 0x000fe400078e0006 */
[----:B------:R-:W-:Y:S02]  /*25b80*/  IMAD.MOV.U32 R12, RZ, RZ, 0x2 ;  /* 0x00000002ff0c7424 */ /* 0x000fe400078e00ff */
[----:B------:R-:W-:-:S07]  /*25b90*/  IMAD.MOV.U32 R2, RZ, RZ, R14 ;  /* 0x000000ffff027224 */ /* 0x000fce00078e000e */
[----:B------:R-:W-:Y:S05]  /*25ba0*/  WARPSYNC.COLLECTIVE R15, `(.L_x_4158) ;  /* 0x000000000f087348 */ /* 0x000fea0003c00000 */
[----:B------:R0:W1:Y:S02]  /*25bb0*/  SHFL.IDX P6, R14, R13, R12, R11 ;  /* 0x0000000c0d0e7389 */ /* 0x00006400000c000b */
[----:B01----:R-:W-:Y:S01]  /*25bc0*/  ENDCOLLECTIVE ;  /* 0x000000000000791b */ /* 0x003fe20003800000 */
.L_x_4158:
        /* <DEDUP_REMOVED lines=13> */
.L_x_4159:
[----:B------:R-:W-:Y:S02]  /*25ca0*/  IMAD.MOV.U32 R13, RZ, RZ, R6 ;  /* 0x000000ffff0d7224 */ /* 0x000fe400078e0006 */
[----:B------:R-:W-:Y:S02]  /*25cb0*/  IMAD.MOV.U32 R12, RZ, RZ, 0x3 ;  /* 0x00000003ff0c7424 */ /* 0x000fe400078e00ff */
[----:B------:R-:W-:-:S07]  /*25cc0*/  IMAD.MOV.U32 R2, RZ, RZ, R14 ;  /* 0x000000ffff027224 */ /* 0x000fce00078e000e */
[----:B------:R-:W-:Y:S05]  /*25cd0*/  WARPSYNC.COLLECTIVE R15, `(.L_x_4160) ;  /* 0x000000000f087348 */ /* 0x000fea0003c00000 */
[----:B------:R0:W1:Y:S02]  /*25ce0*/  SHFL.IDX P6, R14, R13, R12, R11 ;  /* 0x0000000c0d0e7389 */ /* 0x00006400000c000b */
[----:B01----:R-:W-:Y:S01]  /*25cf0*/  ENDCOLLECTIVE ;  /* 0x000000000000791b */ /* 0x003fe20003800000 */
.L_x_4160:
        /* <DEDUP_REMOVED lines=13> */
.L_x_4161:
[----:B------:R-:W-:Y:S02]  /*25dd0*/  IMAD.MOV.U32 R13, RZ, RZ, R6 ;  /* 0x000000ffff0d7224 */ /* 0x000fe400078e0006 */
[----:B------:R-:W-:Y:S01]  /*25de0*/  IMAD.MOV.U32 R12, RZ, RZ, 0x4 ;  /* 0x00000004ff0c7424 */ /* 0x000fe200078e00ff */
[----:B------:R-:W-:-:S07]  /*25df0*/  MOV R2, R14 ;  /* 0x0000000e00027202 */ /* 0x000fce0000000f00 */
[----:B------:R-:W-:Y:S05]  /*25e00*/  WARPSYNC.COLLECTIVE R15, `(.L_x_4162) ;  /* 0x000000000f087348 */ /* 0x000fea0003c00000 */
[----:B------:R0:W1:Y:S02]  /*25e10*/  SHFL.IDX P6, R14, R13, R12, R11 ;  /* 0x0000000c0d0e7389 */ /* 0x00006400000c000b */
[----:B01----:R-:W-:Y:S01]  /*25e20*/  ENDCOLLECTIVE ;  /* 0x000000000000791b */ /* 0x003fe20003800000 */
.L_x_4162:
        /* <DEDUP_REMOVED lines=13> */
.L_x_4163:
[----:B------:R-:W-:-:S05]  /*25f00*/  IMAD.MOV.U32 R2, RZ, RZ, R14 ;  /* 0x000000ffff027224 */ /* 0x000fca00078e000e */
[----:B------:R-:W-:-:S05]  /*25f10*/  IADD3 R2, P0, R2, R4, RZ ;  /* 0x0000000402027210 */ /* 0x000fca0007f1e0ff */
[----:B------:R-:W-:-:S05]  /*25f20*/  IMAD.X R3, RZ, RZ, R34, P0 ;  /* 0x000000ffff037224 */ /* 0x000fca00000e0622 */
[----:B------:R-:W-:Y:S01]  /*25f30*/  @!PT LDS RZ, [RZ] ;  /* 0x00000000fffff984 */ /* 0x000fe20000000800 */
[----:B------:R-:W-:Y:S01]  /*25f40*/  @!PT LDS RZ, [RZ] ;  /* 0x00000000fffff984 */ /* 0x000fe20000000800 */
[----:B------:R-:W-:Y:S01]  /*25f50*/  @!PT LDS RZ, [RZ] ;  /* 0x00000000fffff984 */ /* 0x000fe20000000800 */
[----:B------:R0:W-:Y:S01]  /*25f60*/  LDGSTS.E.BYPASS.LTC128B.128 [R5+0x20400], desc[UR48][R2.64], !P1 ;  /* 0x2040000002057fae */ /* 0x0001e2000c901d70 */
[----:B------:R-:W-:-:S03]  /*25f70*/  LOP3.LUT P1, RZ, R0, 0x40, RZ, 0xc0, !PT ;  /* 0x0000004000ff7812 */ /* 0x000fc6000782c0ff */
[----:B------:R0:W5:Y:S01]  /*25f80*/  LDL.LU R0, [R1+0x118] ;  /* 0x0001180001007983 */ /* 0x0001620000300800 */
[----:B------:R-:W-:Y:S02]  /*25f90*/  IMAD.MOV.U32 R13, RZ, RZ, R6 ;  /* 0x000000ffff0d7224 */ /* 0x000fe400078e0006 */
[----:B------:R-:W-:Y:S01]  /*25fa0*/  IMAD.MOV.U32 R12, RZ, RZ, 0x5 ;  /* 0x00000005ff0c7424 */ /* 0x000fe200078e00ff */
[----:B------:R0:W-:Y:S06]  /*25fb0*/  LDGSTS.E.BYPASS.LTC128B.128 [R5+0x23400], desc[UR48][R2.64+0x80], !P5 ;  /* 0x2340008002057fae */ /* 0x0001ec000e901d70 */
[----:B0----5:R-:W-:Y:S05]  /*25fc0*/  WARPSYNC.COLLECTIVE R15, `(.L_x_4164) ;  /* 0x000000000f087348 */ /* 0x021fea0003c00000 */
[----:B------:R1:W2:Y:S02]  /*25fd0*/  SHFL.IDX P6, R14, R13, R12, R11 ;  /* 0x0000000c0d0e7389 */ /* 0x0002a400000c000b */
[----:B012--5:R-:W-:Y:S01]  /*25fe0*/  ENDCOLLECTIVE ;  /* 0x000000000000791b */ /* 0x027fe20003800000 */
.L_x_4164:
[----:B------:R-:W-:Y:S01]  /*25ff0*/  @!PT LDS RZ, [RZ] ;  /* 0x00000000fffff984 */ /* 0x000fe20000000800 */
[----:B------:R-:W-:Y:S01]  /*26000*/  @!PT LDS RZ, [RZ] ;  /* 0x00000000fffff984 */ /* 0x000fe20000000800 */
[----:B------:R-:W-:Y:S01]  /*26010*/  @!PT LDS RZ, [RZ] ;  /* 0x00000000fffff984 */ /* 0x000fe20000000800 */
[----:B------:R0:W-:Y:S01]  /*26020*/  LDGSTS.E.BYPASS.LTC128B.128 [R5+0x26400], desc[UR48][R2.64+0x100], !P4 ;  /* 0x2640010002057fae */ /* 0x0001e2000e101d70 */
[----:B------:R-:W-:Y:S02]  /*26030*/  IMAD.MOV.U32 R13, RZ, RZ, R8 ;  /* 0x000000ffff0d7224 */ /* 0x000fe400078e0008 */
[----:B------:R-:W-:-:S07]  /*26040*/  IMAD.MOV.U32 R34, RZ, RZ, R14 ;  /* 0x000000ffff227224 */ /* 0x000fce00078e000e */
[----:B0-----:R-:W-:Y:S05]  /*26050*/  WARPSYNC.COLLECTIVE R15, `(.L_x_4165) ;  /* 0x000000000f087348 */ /* 0x001fea0003c00000 */
[----:B------:R1:W2:Y:S02]  /*26060*/  SHFL.IDX P6, R14, R13, R12, R11 ;  /* 0x0000000c0d0e7389 */ /* 0x0002a400000c000b */
[----:B012---:R-:W-:Y:S01]  /*26070*/  ENDCOLLECTIVE ;  /* 0x000000000000791b */ /* 0x007fe20003800000 */
.L_x_4165:
[----:B------:R-:W-:Y:S01]  /*26080*/  IMAD.MOV.U32 R2, RZ, RZ, R14 ;  /* 0x000000ffff027224 */ /* 0x000fe200078e000e */
[----:B------:R-:W-:Y:S06]  /*26090*/  BRA `(.L_x_4166) ;  /* 0xffffffb000587947 */ /* 0x000fec000383ffff */
.L_x_4028:
[----:B0-----:R0:W2:Y:S02]  /*260a0*/  SYNCS.PHASECHK.TRANS64.TRYWAIT P0, [R6+URZ+0x30860], R2 ;  /* 0x03086002060075a7 */ /* 0x0010a4000800017f */
[----:B--2---:R-:W-:Y:S05]  /*260b0*/  @!P0 NANOSLEEP.SYNCS 0x989680 ;  /* 0x009896800000895d */ /* 0x004fea0003900000 */
[----:B------:R-:W2:Y:S02]  /*260c0*/  @!P0 SYNCS.PHASECHK.TRANS64 P0, [R6+URZ+0x30860], R2 ;  /* 0x03086002060085a7 */ /* 0x000ea4000800007f */
[----:B--2---:R-:W-:Y:S05]  /*260d0*/  @!P0 BRA `(.L_x_4028) ;  /* 0xfffffffc00f08947 */ /* 0x004fea000383ffff */
[----:B------:R-:W-:Y:S05]  /*260e0*/  BRA `(.L_x_4167) ;  /* 0xffffffb000c07947 */ /* 0x000fea000383ffff */
.L_x_4029:
[----:B------:R-:W-:Y:S01]  /*260f0*/  BSSY B1, `(.L_x_4168) ;  /* 0x0000008000017945 */ /* 0x000fe20003800000 */
[----:B------:R-:W-:Y:S01]  /*26100*/  IMAD.MOV.U32 R13, RZ, RZ, R24 ;  /* 0x000000ffff0d7224 */ /* 0x000fe200078e0018 */
[----:B------:R-:W-:Y:S01]  /*26110*/  MOV R15, 0xffffffff ;  /* 0xffffffff000f7802 */ /* 0x000fe20000000f00 */
[----:B------:R-:W-:Y:S02]  /*26120*/  IMAD.MOV.U32 R12, RZ, RZ, RZ ;  /* 0x000000ffff0c7224 */ /* 0x000fe400078e00ff */
[----:B------:R-:W-:-:S07]  /*26130*/  IMAD.MOV.U32 R11, RZ, RZ, 0x181f ;  /* 0x0000181fff0b7424 */ /* 0x000fce00078e00ff */
[----:B0-----:R-:W-:Y:S05]  /*26140*/  WARPSYNC.COLLECTIVE R15, `(.L_x_4169) ;  /* 0x000000000f087348 */ /* 0x001fea0003c00000 */
[----:B------:R1:W2:Y:S02]  /*26150*/  SHFL.IDX P6, R14, R13, R12, R11 ;  /* 0x0000000c0d0e7389 */ /* 0x0002a400000c000b */
[----:B012---:R-:W-:Y:S01]  /*26160*/  ENDCOLLECTIVE ;  /* 0x000000000000791b */ /* 0x007fe20003800000 */
.L_x_4169:
[----:B------:R-:W-:Y:S05]  /*26170*/  BSYNC B1 ;  /* 0x0000000000017941 */ /* 0x000fea0003800000 */
.L_x_4168:
        /* <DEDUP_REMOVED lines=9> */
.L_x_4170:
[----:B------:R-:W-:Y:S02]  /*26210*/  IMAD.MOV.U32 R13, RZ, RZ, R24 ;  /* 0x000000ffff0d7224 */ /* 0x000fe400078e0018 */
[----:B------:R-:W-:Y:S02]  /*26220*/  IMAD.MOV.U32 R12, RZ, RZ, 0x1 ;  /* 0x00000001ff0c7424 */ /* 0x000fe400078e00ff */
[----:B------:R-:W-:-:S07]  /*26230*/  IMAD.MOV.U32 R2, RZ, RZ, R14 ;  /* 0x000000ffff027224 */ /* 0x000fce00078e000e */
[----:B------:R-:W-:Y:S05]  /*26240*/  WARPSYNC.COLLECTIVE R15, `(.L_x_4171) ;  /* 0x000000000f087348 */ /* 0x000fea0003c00000 */
[----:B------:R0:W1:Y:S02]  /*26250*/  SHFL.IDX P6, R14, R13, R12, R11 ;  /* 0x0000000c0d0e7389 */ /* 0x00006400000c000b */
[----:B01----:R-:W-:Y:S01]  /*26260*/  ENDCOLLECTIVE ;  /* 0x000000000000791b */ /* 0x003fe20003800000 */
.L_x_4171:
        /* <DEDUP_REMOVED lines=16> */
.L_x_4172:
[----:B------:R-:W-:Y:S01]  /*26370*/  IMAD.MOV.U32 R13, RZ, RZ, R24 ;  /* 0x000000ffff0d7224 */ /* 0x000fe200078e0018 */
[----:B------:R-:W-:Y:S01]  /*26380*/  MOV R12, 0x2 ;  /* 0x00000002000c7802 */ /* 0x000fe20000000f00 */
[----:B------:R-:W-:-:S07]  /*26390*/  IMAD.MOV.U32 R2, RZ, RZ, R14 ;  /* 0x000000ffff027224 */ /* 0x000fce00078e000e */
[----:B------:R-:W-:Y:S05]  /*263a0*/  WARPSYNC.COLLECTIVE R15, `(.L_x_4173) ;  /* 0x000000000f087348 */ /* 0x000fea0003c00000 */
[----:B------:R0:W1:Y:S02]  /*263b0*/  SHFL.IDX P6, R14, R13, R12, R11 ;  /* 0x0000000c0d0e7389 */ /* 0x00006400000c000b */
[----:B01----:R-:W-:Y:S01]  /*263c0*/  ENDCOLLECTIVE ;  /* 0x000000000000791b */ /* 0x003fe20003800000 */
.L_x_4173:
        /* <DEDUP_REMOVED lines=16> */
.L_x_4174:
[----:B------:R-:W-:Y:S02]  /*264d0*/  IMAD.MOV.U32 R13, RZ, RZ, R24 ;  /* 0x000000ffff0d7224 */ /* 0x000fe400078e0018 */
[----:B------:R-:W-:Y:S02]  /*264e0*/  IMAD.MOV.U32 R12, RZ, RZ, 0x3 ;  /* 0x00000003ff0c7424 */ /* 0x000fe400078e00ff */
[----:B------:R-:W-:-:S07]  /*264f0*/  IMAD.MOV.U32 R2, RZ, RZ, R14 ;  /* 0x000000ffff027224 */ /* 0x000fce00078e000e */
[----:B------:R-:W-:Y:S05]  /*26500*/  WARPSYNC.COLLECTIVE R15, `(.L_x_4175) ;  /* 0x000000000f087348 */ /* 0x000fea0003c00000 */
[----:B------:R0:W1:Y:S02]  /*26510*/  SHFL.IDX P6, R14, R13, R12, R11 ;  /* 0x0000000c0d0e7389 */ /* 0x00006400000c000b */
[----:B01----:R-:W-:Y:S01]  /*26520*/  ENDCOLLECTIVE ;  /* 0x000000000000791b */ /* 0x003fe20003800000 */
.L_x_4175:
        /* <DEDUP_REMOVED lines=16> */
.L_x_4176:
[----:B------:R-:W-:Y:S02]  /*26630*/  IMAD.MOV.U32 R13, RZ, RZ, R24 ;  /* 0x000000ffff0d7224 */ /* 0x000fe400078e0018 */
[----:B------:R-:W-:Y:S02]  /*26640*/  IMAD.MOV.U32 R12, RZ, RZ, 0x4 ;  /* 0x00000004ff0c7424 */ /* 0x000fe400078e00ff */
[----:B------:R-:W-:-:S07]  /*26650*/  IMAD.MOV.U32 R2, RZ, RZ, R14 ;  /* 0x000000ffff027224 */ /* 0x000fce00078e000e */
[----:B------:R-:W-:Y:S05]  /*26660*/  WARPSYNC.COLLECTIVE R15, `(.L_x_4177) ;  /* 0x000000000f087348 */ /* 0x000fea0003c00000 */
[----:B------:R0:W1:Y:S02]  /*26670*/  SHFL.IDX P6, R14, R13, R12, R11 ;  /* 0x0000000c0d0e7389 */ /* 0x00006400000c000b */
[----:B01----:R-:W-:Y:S01]  /*26680*/  ENDCOLLECTIVE ;  /* 0x000000000000791b */ /* 0x003fe20003800000 */
.L_x_4177:
        /* <DEDUP_REMOVED lines=16> */
.L_x_4178:
[----:B------:R-:W-:Y:S02]  /*26790*/  IMAD.MOV.U32 R13, RZ, RZ, R24 ;  /* 0x000000ffff0d7224 */ /* 0x000fe400078e0018 */
[----:B------:R-:W-:Y:S02]  /*267a0*/  IMAD.MOV.U32 R12, RZ, RZ, 0x5 ;  /* 0x00000005ff0c7424 */ /* 0x000fe400078e00ff */
[----:B------:R-:W-:-:S07]  /*267b0*/  IMAD.MOV.U32 R2, RZ, RZ, R14 ;  /* 0x000000ffff027224 */ /* 0x000fce00078e000e */
[----:B------:R-:W-:Y:S05]  /*267c0*/  WARPSYNC.COLLECTIVE R15, `(.L_x_4179) ;  /* 0x000000000f087348 */ /* 0x000fea0003c00000 */
[----:B------:R0:W1:Y:S02]  /*267d0*/  SHFL.IDX P6, R14, R13, R12, R11 ;  /* 0x0000000c0d0e7389 */ /* 0x00006400000c000b */
[----:B01----:R-:W-:Y:S01]  /*267e0*/  ENDCOLLECTIVE ;  /* 0x000000000000791b */ /* 0x003fe20003800000 */
.L_x_4179:
[----:B------:R-:W-:-:S04]  /*267f0*/  IADD3 R2, P0, R2, R4, RZ ;  /* 0x0000000402027210 */ /* 0x000fc80007f1e0ff */
[----:B------:R-:W-:Y:S02]  /*26800*/  IADD3.X R3, RZ, R3, RZ, P0, !PT ;  /* 0x00000003ff037210 */ /* 0x000fe400007fe4ff */
        /* <DEDUP_REMOVED lines=11> */
.L_x_4180:
[----:B------:R-:W-:Y:S01]  /*268c0*/  @!PT LDS RZ, [RZ] ;  /* 0x00000000fffff984 */ /* 0x000fe20000000800 */
[----:B------:R-:W-:Y:S01]  /*268d0*/  @!PT LDS RZ, [RZ] ;  /* 0x00000000fffff984 */ /* 0x000fe20000000800 */
[----:B------:R-:W-:Y:S01]  /*268e0*/  @!PT LDS RZ, [RZ] ;  /* 0x00000000fffff984 */ /* 0x000fe20000000800 */
[----:B------:R-:W-:Y:S01]  /*268f0*/  LDGSTS.E.BYPASS.LTC128B.128 [R5+0x5400], desc[UR48][R2.64+0x80], !P0 ;  /* 0x0540008002057fae */ /* 0x000fe2000c101d70 */
[----:B------:R-:W-:-:S13]  /*26900*/  ISETP.LT.OR P0, PT, R7, 0x41, P1 ;  /* 0x000000410700780c */ /* 0x000fda0000f01670 */
[----:B------:R0:W-:Y:S02]  /*26910*/  LDGSTS.E.BYPASS.LTC128B.128 [R5+0x8400], desc[UR48][R2.64+0x100], !P0 ;  /* 0x0840010002057fae */ /* 0x0001e4000c101d70 */
[----:B0-----:R-:W-:Y:S01]  /*26920*/  IMAD.MOV.U32 R2, RZ, RZ, R14 ;  /* 0x000000ffff027224 */ /* 0x001fe200078e000e */
[----:B------:R-:W-:Y:S06]  /*26930*/  BRA `(.L_x_4181) ;  /* 0xffffffac00ac7947 */ /* 0x000fec000383ffff */
.L_x_4037:
[----:B0-----:R0:W1:Y:S02]  /*26940*/  SYNCS.PHASECHK.TRANS64.TRYWAIT P0, [R0+URZ+0x30860], R3 ;  /* 0x03086003000075a7 */ /* 0x001064000800017f */
[----:B-1----:R-:W-:Y:S05]  /*26950*/  @!P0 NANOSLEEP.SYNCS 0x989680 ;  /* 0x009896800000895d */ /* 0x002fea0003900000 */
[----:B------:R-:W1:Y:S02]  /*26960*/  @!P0 SYNCS.PHASECHK.TRANS64 P0, [R0+URZ+0x30860], R3 ;  /* 0x03086003000085a7 */ /* 0x000e64000800007f */
[----:B-1----:R-:W-:Y:S05]  /*26970*/  @!P0 BRA `(.L_x_4037) ;  /* 0xfffffffc00f08947 */ /* 0x002fea000383ffff */
[----:B------:R-:W-:Y:S05]  /*26980*/  BRA `(.L_x_4182) ;  /* 0xffffffb000d07947 */ /* 0x000fea000383ffff */
.L_x_4038:
        /* <DEDUP_REMOVED lines=8> */
.L_x_4184:
[----:B------:R-:W-:Y:S05]  /*26a10*/  BSYNC B0 ;  /* 0x0000000000007941 */ /* 0x000fea0003800000 */
.L_x_4183:
        /* <DEDUP_REMOVED lines=9> */
.L_x_4185:
        /* <DEDUP_REMOVED lines=8> */
[----:B------:R-:W-:-:S04]  /*26b30*/  IADD3 R2, P0, R14, R5, RZ ;  /* 0x000000050e027210 */ /* 0x000fc80007f1e0ff */
[----:B------:R-:W-:Y:S02]  /*26b40*/  IADD3.X R3, RZ, R3, RZ, P0, !PT ;  /* 0x00000003ff037210 */ /* 0x000fe400007fe4ff */
[----:B------:R-:W-:-:S13]  /*26b50*/  ISETP.GE.AND P0, PT, R33, UR4, PT ;  /* 0x0000000421007c0c */ /* 0x000fda000bf06270 */
[----:B------:R-:W-:Y:S05]  /*26b60*/  WARPSYNC.COLLECTIVE R15, `(.L_x_4186) ;  /* 0x000000000f087348 */ /* 0x000fea0003c00000 */
[----:B------:R0:W1:Y:S02]  /*26b70*/  SHFL.IDX P6, R14, R13, R12, R11 ;  /* 0x0000000c0d0e7389 */ /* 0x00006400000c000b */
[----:B01----:R-:W-:Y:S01]  /*26b80*/  ENDCOLLECTIVE ;  /* 0x000000000000791b */ /* 0x003fe20003800000 */
.L_x_4186:
        /* <DEDUP_REMOVED lines=8> */
[----:B------:R-:W-:Y:S01]  /*26c10*/  ISETP.LT.OR P3, PT, R6, 0x11, P2 ;  /* 0x000000110600780c */ /* 0x000fe20001761670 */
[----:B------:R-:W-:-:S12]  /*26c20*/  IMAD.MOV.U32 R7, RZ, RZ, R14 ;  /* 0x000000ffff077224 */ /* 0x000fd800078e000e */
[----:B0-----:R-:W-:Y:S05]  /*26c30*/  WARPSYNC.COLLECTIVE R15, `(.L_x_4187) ;  /* 0x000000000f087348 */ /* 0x001fea0003c00000 */
[----:B------:R1:W2:Y:S02]  /*26c40*/  SHFL.IDX P6, R14, R13, R12, R11 ;  /* 0x0000000c0d0e7389 */ /* 0x0002a400000c000b */
[----:B012---:R-:W-:Y:S01]  /*26c50*/  ENDCOLLECTIVE ;  /* 0x000000000000791b */ /* 0x007fe20003800000 */
.L_x_4187:
[----:B------:R-:W-:Y:S02]  /*26c60*/  IMAD.MOV.U32 R13, RZ, RZ, R24 ;  /* 0x000000ffff0d7224 */ /* 0x000fe400078e0018 */
[----:B------:R-:W-:Y:S01]  /*26c70*/  IMAD.MOV.U32 R12, RZ, RZ, 0x2 ;  /* 0x00000002ff0c7424 */ /* 0x000fe200078e00ff */
[----:B------:R-:W-:-:S13]  /*26c80*/  IADD3 R2, P4, R14, R5, RZ ;  /* 0x000000050e027210 */ /* 0x000fda0007f9e0ff */
[----:B------:R-:W-:Y:S05]  /*26c90*/  WARPSYNC.COLLECTIVE R15, `(.L_x_4188) ;  /* 0x000000000f087348 */ /* 0x000fea0003c00000 */
[----:B------:R0:W1:Y:S02]  /*26ca0*/  SHFL.IDX P6, R14, R13, R12, R11 ;  /* 0x0000000c0d0e7389 */ /* 0x00006400000c000b */
[----:B01----:R-:W-:Y:S01]  /*26cb0*/  ENDCOLLECTIVE ;  /* 0x000000000000791b */ /* 0x003fe20003800000 */
.L_x_4188:
        /* <DEDUP_REMOVED lines=15> */
.L_x_4189:
[----:B------:R-:W-:Y:S02]  /*26db0*/  IMAD.MOV.U32 R13, RZ, RZ, R24 ;  /* 0x000000ffff0d7224 */ /* 0x000fe400078e0018 */
[----:B------:R-:W-:Y:S01]  /*26dc0*/  IMAD.MOV.U32 R12, RZ, RZ, 0x3 ;  /* 0x00000003ff0c7424 */ /* 0x000fe200078e00ff */
[----:B------:R-:W-:-:S13]  /*26dd0*/  IADD3 R2, P4, R14, R5, RZ ;  /* 0x000000050e027210 */ /* 0x000fda0007f9e0ff */
[----:B------:R-:W-:Y:S05]  /*26de0*/  WARPSYNC.COLLECTIVE R15, `(.L_x_4190) ;  /* 0x000000000f087348 */ /* 0x000fea0003c00000 */
[----:B------:R0:W1:Y:S02]  /*26df0*/  SHFL.IDX P6, R14, R13, R12, R11 ;  /* 0x0000000c0d0e7389 */ /* 0x00006400000c000b */
[----:B01----:R-:W-:Y:S01]  /*26e00*/  ENDCOLLECTIVE ;  /* 0x000000000000791b */ /* 0x003fe20003800000 */
.L_x_4190:
        /* <DEDUP_REMOVED lines=15> */
.L_x_4191:
[----:B------:R-:W-:Y:S02]  /*26f00*/  IMAD.MOV.U32 R13, RZ, RZ, R24 ;  /* 0x000000ffff0d7224 */ /* 0x000fe400078e0018 */
[----:B------:R-:W-:Y:S01]  /*26f10*/  IMAD.MOV.U32 R12, RZ, RZ, 0x4 ;  /* 0x00000004ff0c7424 */ /* 0x000fe200078e00ff */
[----:B------:R-:W-:-:S13]  /*26f20*/  IADD3 R2, P4, R14, R5, RZ ;  /* 0x000000050e027210 */ /* 0x000fda0007f9e0ff */
[----:B------:R-:W-:Y:S05]  /*26f30*/  WARPSYNC.COLLECTIVE R15, `(.L_x_4192) ;  /* 0x000000000f087348 */ /* 0x000fea0003c00000 */
[----:B------:R0:W1:Y:S02]  /*26f40*/  SHFL.IDX P6, R14, R13, R12, R11 ;  /* 0x0000000c0d0e7389 */ /* 0x00006400000c000b */
[----:B01----:R-:W-:Y:S01]  /*26f50*/  ENDCOLLECTIVE ;  /* 0x000000000000791b */ /* 0x003fe20003800000 */
.L_x_4192:
[----:B------:R-:W-:Y:S02]  /*26f60*/  IADD3.X R3, RZ, R7, RZ, P4, !PT ;  /* 0x00000007ff037210 */ /* 0x000fe400027fe4ff */
[----:B------:R-:W-:-:S03]  /*26f70*/  ISETP.LT.OR P4, PT, R6, 0x31, P1 ;  /* 0x000000310600780c */ /* 0x000fc60000f81670 */
[----:B------:R-:W-:Y:S01]  /*26f80*/  @!PT LDS RZ, [RZ] ;  /* 0x00000000fffff984 */ /* 0x000fe20000000800 */
[----:B------:R-:W-:Y:S01]  /*26f90*/  @!PT LDS RZ, [RZ] ;  /* 0x00000000fffff984 */ /* 0x000fe20000000800 */
[----:B------:R-:W-:Y:S01]  /*26fa0*/  @!PT LDS RZ, [RZ] ;  /* 0x00000000fffff984 */ /* 0x000fe20000000800 */
[----:B------:R0:W-:Y:S01]  /*26fb0*/  LDGSTS.E.BYPASS.LTC128B.128 [R4+0x1c00], desc[UR48][R2.64], !P3 ;  /* 0x01c0000002047fae */ /* 0x0001e2000d901d70 */
[----:B------:R-:W-:Y:S01]  /*26fc0*/  ISETP.LT.OR P3, PT, R6, 0x31, P0 ;  /* 0x000000310600780c */ /* 0x000fe20000761670 */
[----:B------:R-:W-:-:S08]  /*26fd0*/  IMAD.MOV.U32 R13, RZ, RZ, R23 ;  /* 0x000000ffff0d7224 */ /* 0x000fd000078e0017 */
[----:B------:R0:W-:Y:S04]  /*26fe0*/  LDGSTS.E.BYPASS.LTC128B.128 [R4+0x4c00], desc[UR48][R2.64+0x80], !P4 ;  /* 0x04c0008002047fae */ /* 0x0001e8000e101d70 */
[----:B------:R0:W-:Y:S01]  /*26ff0*/  LDGSTS.E.BYPASS.LTC128B.128 [R4+0x7c00], desc[UR48][R2.64+0x100], !P3 ;  /* 0x07c0010002047fae */ /* 0x0001e2000d901d70 */
[----:B------:R-:W-:Y:S01]  /*27000*/  ISETP.LT.OR P3, PT, R6, 0x41, P2 ;  /* 0x000000410600780c */ /* 0x000fe20001761670 */
[----:B------:R-:W-:-:S12]  /*27010*/  IMAD.MOV.U32 R7, RZ, RZ, R14 ;  /* 0x000000ffff077224 */ /* 0x000fd800078e000e */
[----:B0-----:R-:W-:Y:S05]  /*27020*/  WARPSYNC.COLLECTIVE R15, `(.L_x_4193) ;  /* 0x000000000f087348 */ /* 0x001fea0003c00000 */
[----:B------:R1:W2:Y:S02]  /*27030*/  SHFL.IDX P6, R14, R13, R12, R11 ;  /* 0x0000000c0d0e7389 */ /* 0x0002a400000c000b */
[----:B012---:R-:W-:Y:S01]  /*27040*/  ENDCOLLECTIVE ;  /* 0x000000000000791b */ /* 0x007fe20003800000 */
.L_x_4193:
[----:B------:R-:W-:Y:S02]  /*27050*/  IMAD.MOV.U32 R13, RZ, RZ, R24 ;  /* 0x000000ffff0d7224 */ /* 0x000fe400078e0018 */
[----:B------:R-:W-:Y:S01]  /*27060*/  IMAD.MOV.U32 R12, RZ, RZ, 0x5 ;  /* 0x00000005ff0c7424 */ /* 0x000fe200078e00ff */
[----:B------:R-:W-:-:S13]  /*27070*/  IADD3 R2, P4, R14, R5, RZ ;  /* 0x000000050e027210 */ /* 0x000fda0007f9e0ff */
[----:B------:R-:W-:Y:S05]  /*27080*/  WARPSYNC.COLLECTIVE R15, `(.L_x_4194) ;  /* 0x000000000f087348 */ /* 0x000fea0003c00000 */
[----:B------:R0:W1:Y:S02]  /*27090*/  SHFL.IDX P6, R14, R13, R12, R11 ;  /* 0x0000000c0d0e7389 */ /* 0x00006400000c000b */
[----:B01----:R-:W-:Y:S01]  /*270a0*/  ENDCOLLECTIVE ;  /* 0x000000000000791b */ /* 0x003fe20003800000 */
.L_x_4194:
        /* <DEDUP_REMOVED lines=14> */
.L_x_4195:
[----:B------:R-:W-:Y:S05]  /*27190*/  BRA `(.L_x_4196) ;  /* 0xffffffac00d47947 */ /* 0x000fea000383ffff */
.L_x_4043:
        /* <DEDUP_REMOVED lines=8> */
.L_x_4198:
[----:B------:R-:W-:Y:S05]  /*27220*/  BSYNC B0 ;  /* 0x0000000000007941 */ /* 0x000fea0003800000 */
.L_x_4197:
        /* <DEDUP_REMOVED lines=9> */
.L_x_4199:
[----:B------:R-:W-:Y:S02]  /*272c0*/  ULDC UR4, c[0x0][0xc3c] ;  /* 0x00030f0000047ab9 */ /* 0x000fe40000000800 */
[----:B------:R-:W-:-:S13]  /*272d0*/  ISETP.GE.OR P1, PT, R7, UR4, !P0 ;  /* 0x0000000407007c0c */ /* 0x000fda000c726670 */
[----:B------:R-:W0:Y:S08]  /*272e0*/  @!P1 LDC.64 R2, c[0x0][0xc80] ;  /* 0x00032000ff029b82 */ /* 0x000e300000000a00 */
[----:B------:R-:W1:Y:S01]  /*272f0*/  @!P1 LDC.64 R4, c[0x0][0xc78] ;  /* 0x00031e00ff049b82 */ /* 0x000e620000000a00 */
[----:B------:R-:W-:Y:S01]  /*27300*/  CS2R R10, SRZ ;  /* 0x00000000000a7805 */ /* 0x000fe2000001ff00 */
[----:B------:R-:W-:-:S02]  /*27310*/  IMAD.MOV.U32 R8, RZ, RZ, R14 ;  /* 0x000000ffff087224 */ /* 0x000fc400078e000e */
        /* <DEDUP_REMOVED lines=17> */
.L_x_4200:
[----:B------:R-:W-:Y:S01]  /*27430*/  IMAD.MOV.U32 R12, RZ, RZ, 0x2 ;  /* 0x00000002ff0c7424 */ /* 0x000fe200078e00ff */
[----:B------:R-:W-:-:S05]  /*27440*/  SEL R4, R14, RZ, P1 ;  /* 0x000000ff0e047207 */ /* 0x000fca0000800000 */
[----:B------:R-:W-:-:S04]  /*27450*/  IMAD.IADD R4, R13, 0x1, R4 ;  /* 0x000000010d047824 */ /* 0x000fc800078e0204 */
[----:B------:R-:W-:-:S07]  /*27460*/  IMAD.MOV.U32 R13, RZ, RZ, R4 ;  /* 0x000000ffff0d7224 */ /* 0x000fce00078e0004 */
[----:B------:R-:W-:Y:S05]  /*27470*/  WARPSYNC.COLLECTIVE R15, `(.L_x_4201) ;  /* 0x000000000f087348 */ /* 0x000fea0003c00000 */
[----:B------:R0:W1:Y:S02]  /*27480*/  SHFL.UP P6, R14, R13, R12, R11 ;  /* 0x0400000c0d0e7389 */ /* 0x00006400000c000b */
[----:B01----:R-:W-:Y:S01]  /*27490*/  ENDCOLLECTIVE ;  /* 0x000000000000791b */ /* 0x003fe20003800000 */
.L_x_4201:
[----:B------:R-:W-:Y:S01]  /*274a0*/  IMAD.MOV.U32 R12, RZ, RZ, 0x4 ;  /* 0x00000004ff0c7424 */ /* 0x000fe200078e00ff */
[----:B------:R-:W-:-:S05]  /*274b0*/  SEL R3, R14, RZ, P2 ;  /* 0x000000ff0e037207 */ /* 0x000fca0001000000 */
[----:B------:R-:W-:-:S04]  /*274c0*/  IMAD.IADD R2, R4, 0x1, R3 ;  /* 0x0000000104027824 */ /* 0x000fc800078e0203 */
[----:B------:R-:W-:-:S07]  /*274d0*/  IMAD.MOV.U32 R13, RZ, RZ, R2 ;  /* 0x000000ffff0d7224 */ /* 0x000fce00078e0002 */
[----:B------:R-:W-:Y:S05]  /*274e0*/  WARPSYNC.COLLECTIVE R15, `(.L_x_4202) ;  /* 0x000000000f087348 */ /* 0x000fea0003c00000 */
[----:B------:R0:W1:Y:S02]  /*274f0*/  SHFL.UP P6, R14, R13, R12, R11 ;  /* 0x0400000c0d0e7389 */ /* 0x00006400000c000b */
[----:B01----:R-:W-:Y:S01]  /*27500*/  ENDCOLLECTIVE ;  /* 0x000000000000791b */ /* 0x003fe20003800000 */
.L_x_4202:
[----:B------:R-:W-:Y:S02]  /*27510*/  MOV R12, 0x8 ;  /* 0x00000008000c7802 */ /* 0x000fe40000000f00 */
[----:B------:R-:W-:-:S05]  /*27520*/  SEL R3, R14, RZ, P3 ;  /* 0x000000ff0e037207 */ /* 0x000fca0001800000 */
[----:B------:R-:W-:-:S04]  /*27530*/  IMAD.IADD R3, R2, 0x1, R3 ;  /* 0x0000000102037824 */ /* 0x000fc800078e0203 */
[----:B------:R-:W-:-:S07]  /*27540*/  IMAD.MOV.U32 R13, RZ, RZ, R3 ;  /* 0x000000ffff0d7224 */ /* 0x000fce00078e0003 */
[----:B------:R-:W-:Y:S05]  /*27550*/  WARPSYNC.COLLECTIVE R15, `(.L_x_4203) ;  /* 0x000000000f087348 */ /* 0x000fea0003c00000 */
[----:B------:R0:W1:Y:S02]  /*27560*/  SHFL.UP P6, R14, R13, R12, R11 ;  /* 0x0400000c0d0e7389 */ /* 0x00006400000c000b */
[----:B01----:R-:W-:Y:S01]  /*27570*/  ENDCOLLECTIVE ;  /* 0x000000000000791b */ /* 0x003fe20003800000 */
.L_x_4203:
[----:B------:R-:W-:Y:S01]  /*27580*/  IMAD.MOV.U32 R12, RZ, RZ, 0x10 ;  /* 0x00000010ff0c7424 */ /* 0x000fe200078e00ff */
[----:B------:R-:W-:-:S05]  /*27590*/  SEL R4, R14, RZ, P4 ;  /* 0x000000ff0e047207 */ /* 0x000fca0002000000 */
[----:B------:R-:W-:-:S04]  /*275a0*/  IMAD.IADD R4, R3, 0x1, R4 ;  /* 0x0000000103047824 */ /* 0x000fc800078e0204 */
[----:B------:R-:W-:-:S07]  /*275b0*/  IMAD.MOV.U32 R13, RZ, RZ, R4 ;  /* 0x000000ffff0d7224 */ /* 0x000fce00078e0004 */
[----:B------:R-:W-:Y:S05]  /*275c0*/  WARPSYNC.COLLECTIVE R15, `(.L_x_4204) ;  /* 0x000000000f087348 */ /* 0x000fea0003c00000 */
[----:B------:R0:W1:Y:S02]  /*275d0*/  SHFL.UP P6, R14, R13, R12, R11 ;  /* 0x0400000c0d0e7389 */ /* 0x00006400000c000b */
[----:B01----:R-:W-:Y:S01]  /*275e0*/  ENDCOLLECTIVE ;  /* 0x000000000000791b */ /* 0x003fe20003800000 */
.L_x_4204:
        /* <DEDUP_REMOVED lines=8> */
.L_x_4205:
[----:B------:R-:W-:Y:S05]  /*27670*/  BRA `(.L_x_4206) ;  /* 0xffffffac00f47947 */ /* 0x000fea000383ffff */
.L_x_4046:
[----:B------:R-:W-:Y:S01]  /*27680*/  BSSY B0, `(.L_x_4207) ;  /* 0x0000007000007945 */ /* 0x000fe20003800000 */
[----:B------:R-:W-:Y:S02]  /*27690*/  IMAD.MOV.U32 R12, RZ, RZ, 0x1 ;  /* 0x00000001ff0c7424 */ /* 0x000fe400078e00ff */
[----:B------:R-:W-:Y:S02]  /*276a0*/  IMAD.MOV.U32 R11, RZ, RZ, RZ ;  /* 0x000000ffff0b7224 */ /* 0x000fe400078e00ff */
[----:B------:R-:W-:-:S07]  /*276b0*/  IMAD.MOV.U32 R15, RZ, RZ, -0x1 ;  /* 0xffffffffff0f7424 */ /* 0x000fce00078e00ff */
[----:B------:R-:W-:Y:S05]  /*276c0*/  WARPSYNC.COLLECTIVE R15, `(.L_x_4208) ;  /* 0x000000000f087348 */ /* 0x000fea0003c00000 */
[----:B------:R0:W1:Y:S02]  /*276d0*/  SHFL.UP P6, R14, R13, R12, R11 ;  /* 0x0400000c0d0e7389 */ /* 0x00006400000c000b */
[----:B01----:R-:W-:Y:S01]  /*276e0*/  ENDCOLLECTIVE ;  /* 0x000000000000791b */ /* 0x003fe20003800000 */
.L_x_4208:
[----:B------:R-:W-:Y:S05]  /*276f0*/  BSYNC B0 ;  /* 0x0000000000007941 */ /* 0x000fea0003800000 */
.L_x_4207:
        /* <DEDUP_REMOVED lines=8> */
.L_x_4209:
[----:B------:R-:W-:Y:S01]  /*27780*/  IMAD.MOV.U32 R12, RZ, RZ, 0x4 ;  /* 0x00000004ff0c7424 */ /* 0x000fe200078e00ff */
[----:B------:R-:W-:-:S04]  /*27790*/  SEL R2, R14, RZ, P2 ;  /* 0x000000ff0e027207 */ /* 0x000fc80001000000 */
[----:B------:R-:W-:-:S05]  /*277a0*/  IADD3 R2, R13, R2, RZ ;  /* 0x000000020d027210 */ /* 0x000fca0007ffe0ff */
[----:B------:R-:W-:-:S07]  /*277b0*/  IMAD.MOV.U32 R13, RZ, RZ, R2 ;  /* 0x000000ffff0d7224 */ /* 0x000fce00078e0002 */
[----:B------:R-:W-:Y:S05]  /*277c0*/  WARPSYNC.COLLECTIVE R15, `(.L_x_4210) ;  /* 0x000000000f087348 */ /* 0x000fea0003c00000 */
[----:B------:R0:W1:Y:S02]  /*277d0*/  SHFL.UP P6, R14, R13, R12, R11 ;  /* 0x0400000c0d0e7389 */ /* 0x00006400000c000b */
[----:B01----:R-:W-:Y:S01]  /*277e0*/  ENDCOLLECTIVE ;  /* 0x000000000000791b */ /* 0x003fe20003800000 */
.L_x_4210:
[----:B------:R-:W-:Y:S01]  /*277f0*/  IMAD.MOV.U32 R12, RZ, RZ, 0x8 ;  /* 0x00000008ff0c7424 */ /* 0x000fe200078e00ff */
[----:B------:R-:W-:-:S05]  /*27800*/  SEL R3, R14, RZ, P3 ;  /* 0x000000ff0e037207 */ /* 0x000fca0001800000 */
[----:B------:R-:W-:-:S04]  /*27810*/  IMAD.IADD R3, R2, 0x1, R3 ;  /* 0x0000000102037824 */ /* 0x000fc800078e0203 */
[----:B------:R-:W-:-:S07]  /*27820*/  IMAD.MOV.U32 R13, RZ, RZ, R3 ;  /* 0x000000ffff0d7224 */ /* 0x000fce00078e0003 */
[----:B------:R-:W-:Y:S05]  /*27830*/  WARPSYNC.COLLECTIVE R15, `(.L_x_4211) ;  /* 0x000000000f087348 */ /* 0x000fea0003c00000 */
[----:B------:R0:W1:Y:S02]  /*27840*/  SHFL.UP P6, R14, R13, R12, R11 ;  /* 0x0400000c0d0e7389 */ /* 0x00006400000c000b */
[----:B01----:R-:W-:Y:S01]  /*27850*/  ENDCOLLECTIVE ;  /* 0x000000000000791b */ /* 0x003fe20003800000 */
.L_x_4211:
[----:B------:R-:W-:Y:S01]  /*27860*/  IMAD.MOV.U32 R12, RZ, RZ, 0x10 ;  /* 0x00000010ff0c7424 */ /* 0x000fe200078e00ff */
[----:B------:R-:W-:-:S05]  /*27870*/  SEL R4, R14, RZ, P4 ;  /* 0x000000ff0e047207 */ /* 0x000fca0002000000 */
[----:B------:R-:W-:-:S04]  /*27880*/  IMAD.IADD R4, R3, 0x1, R4 ;  /* 0x0000000103047824 */ /* 0x000fc800078e0204 */
[----:B------:R-:W-:-:S07]  /*27890*/  IMAD.MOV.U32 R13, RZ, RZ, R4 ;  /* 0x000000ffff0d7224 */ /* 0x000fce00078e0004 */
[----:B------:R-:W-:Y:S05]  /*278a0*/  WARPSYNC.COLLECTIVE R15, `(.L_x_4212) ;  /* 0x000000000f087348 */ /* 0x000fea0003c00000 */
[----:B------:R0:W1:Y:S02]  /*278b0*/  SHFL.UP P6, R14, R13, R12, R11 ;  /* 0x0400000c0d0e7389 */ /* 0x00006400000c000b */
[----:B01----:R-:W-:Y:S01]  /*278c0*/  ENDCOLLECTIVE ;  /* 0x000000000000791b */ /* 0x003fe20003800000 */
.L_x_4212:
        /* <DEDUP_REMOVED lines=8> */
.L_x_4213:
[----:B------:R-:W-:Y:S05]  /*27950*/  BRA `(.L_x_4214) ;  /* 0xffffffac00e07947 */ /* 0x000fea000383ffff */
.L_x_4048:
[----:B------:R-:W-:Y:S01]  /*27960*/  BSSY B0, `(.L_x_4215) ;  /* 0x0000006000007945 */ /* 0x000fe20003800000 */
[----:B------:R-:W-:Y:S01]  /*27970*/  PLOP3.LUT P6, PT, P6, PT, PT, 0x8, 0x0 ;  /* 0x000000000000781c */ /* 0x000fe200037ce170 */
[----:B------:R-:W-:-:S12]  /*27980*/  IMAD.MOV.U32 R15, RZ, RZ, -0x1 ;  /* 0xffffffffff0f7424 */ /* 0x000fd800078e00ff */
[----:B0-----:R-:W-:Y:S05]  /*27990*/  WARPSYNC.COLLECTIVE R15, `(.L_x_4216) ;  /* 0x000000000f087348 */ /* 0x001fea0003c00000 */
[----:B------:R-:W-:Y:S01]  /*279a0*/  VOTE.ANY R14, PT, P6 ;  /* 0x00000000000e7806 */ /* 0x000fe200030e0100 */
[----:B0-----:R-:W-:Y:S06]  /*279b0*/  ENDCOLLECTIVE ;  /* 0x000000000000791b */ /* 0x001fec0003800000 */
.L_x_4216:
[----:B------:R-:W-:Y:S05]  /*279c0*/  BSYNC B0 ;  /* 0x0000000000007941 */ /* 0x000fea0003800000 */
.L_x_4215:
        /* <DEDUP_REMOVED lines=9> */
.L_x_4217:
[----:B------:R-:W-:Y:S02]  /*27a60*/  IMAD.MOV.U32 R13, RZ, RZ, R10 ;  /* 0x000000ffff0d7224 */ /* 0x000fe400078e000a */
[----:B------:R-:W-:-:S07]  /*27a70*/  IMAD.MOV.U32 R7, RZ, RZ, R14 ;  /* 0x000000ffff077224 */ /* 0x000fce00078e000e */
[----:B------:R-:W-:Y:S05]  /*27a80*/  WARPSYNC.COLLECTIVE R15, `(.L_x_4218) ;  /* 0x000000000f087348 */ /* 0x000fea0003c00000 */
[----:B------:R0:W1:Y:S02]  /*27a90*/  SHFL.IDX P6, R14, R13, R12, R11 ;  /* 0x0000000c0d0e7389 */ /* 0x00006400000c000b */
[----:B01----:R-:W-:Y:S01]  /*27aa0*/  ENDCOLLECTIVE ;  /* 0x000000000000791b */ /* 0x003fe20003800000 */
.L_x_4218:
[----:B------:R-:W-:Y:S01]  /*27ab0*/  IMAD.MOV.U32 R10, RZ, RZ, R14 ;  /* 0x000000ffff0a7224 */ /* 0x000fe200078e000e */
[----:B------:R-:W-:Y:S06]  /*27ac0*/  BRA `(.L_x_4219) ;  /* 0xffffffac00c07947 */ /* 0x000fec000383ffff */
.L_x_4050:
[----:B------:R-:W-:Y:S01]  /*27ad0*/  BSSY B0, `(.L_x_4220) ;  /* 0x0000007000007945 */ /* 0x000fe20003800000 */
[----:B------:R-:W-:Y:S02]  /*27ae0*/  IMAD.MOV.U32 R13, RZ, RZ, R2 ;  /* 0x000000ffff0d7224 */ /* 0x000fe400078e0002 */
[----:B------:R-:W-:Y:S02]  /*27af0*/  IMAD.MOV.U32 R11, RZ, RZ, 0x1f ;  /* 0x0000001fff0b7424 */ /* 0x000fe400078e00ff */
[----:B------:R-:W-:-:S07]  /*27b00*/  IMAD.MOV.U32 R15, RZ, RZ, -0x1 ;  /* 0xffffffffff0f7424 */ /* 0x000fce00078e00ff */
[----:B0123--:R-:W-:Y:S05]  /*27b10*/  WARPSYNC.COLLECTIVE R15, `(.L_x_4221) ;  /* 0x000000000f087348 */ /* 0x00ffea0003c00000 */
[----:B------:R4:W0:Y:S02]  /*27b20*/  SHFL.IDX P6, R14, R13, R12, R11 ;  /* 0x0000000c0d0e7389 */ /* 0x00082400000c000b */
[----:B01234-:R-:W-:Y:S01]  /*27b30*/  ENDCOLLECTIVE ;  /* 0x000000000000791b */ /* 0x01ffe20003800000 */
.L_x_4221:
[----:B------:R-:W-:Y:S05]  /*27b40*/  BSYNC B0 ;  /* 0x0000000000007941 */ /* 0x000fea0003800000 */
.L_x_4220:
[----:B------:R-:W-:Y:S01]  /*27b50*/  IMAD.MOV.U32 R6, RZ, RZ, R14 ;  /* 0x000000ffff067224 */ /* 0x000fe200078e000e */
[----:B------:R-:W-:Y:S06]  /*27b60*/  BRA `(.L_x_4049) ;  /* 0xffffffac00b07947 */ /* 0x000fec000383ffff */
.L_x_4054:
[----:B0-----:R0:W1:Y:S02]  /*27b70*/  SYNCS.PHASECHK.TRANS64.TRYWAIT P0, [R7+URZ+0x30820], R0 ;  /* 0x03082000070075a7 */ /* 0x001064000800017f */
[----:B-1----:R-:W-:Y:S05]  /*27b80*/  @!P0 NANOSLEEP.SYNCS 0x989680 ;  /* 0x009896800000895d */ /* 0x002fea0003900000 */
[----:B------:R-:W1:Y:S02]  /*27b90*/  @!P0 SYNCS.PHASECHK.TRANS64 P0, [R7+URZ+0x30820], R0 ;  /* 0x03082000070085a7 */ /* 0x000e64000800007f */
[----:B-1----:R-:W-:Y:S05]  /*27ba0*/  @!P0 BRA `(.L_x_4054) ;  /* 0xfffffffc00f08947 */ /* 0x002fea000383ffff */
[----:B------:R-:W-:Y:S05]  /*27bb0*/  BRA `(.L_x_4222) ;  /* 0xffffffb400087947 */ /* 0x000fea000383ffff */
.L_x_4055:
        /* <DEDUP_REMOVED lines=11> */
.L_x_4224:
[----:B------:R-:W-:Y:S05]  /*27c70*/  BSYNC B0 ;  /* 0x0000000000007941 */ /* 0x000fea0003800000 */
.L_x_4223:
[----:B------:R-:W-:Y:S05]  /*27c80*/  BRA `(.L_x_4225) ;  /* 0xffffffb000f07947 */ /* 0x000fea000383ffff */
.L_x_4056:
[----:B------:R-:W-:Y:S01]  /*27c90*/  BSSY B0, `(.L_x_4226) ;  /* 0x0000006000007945 */ /* 0x000fe20003800000 */
[----:B------:R-:W-:-:S07]  /*27ca0*/  IMAD.MOV.U32 R15, RZ, RZ, -0x1 ;  /* 0xffffffffff0f7424 */ /* 0x000fce00078e00ff */
[----:B0-2---:R-:W-:Y:S05]  /*27cb0*/  WARPSYNC.COLLECTIVE R15, `(.L_x_4227) ;  /* 0x000000000f0c7348 */ /* 0x005fea0003c00000 */
[----:B------:R-:W-:Y:S02]  /*27cc0*/  ELECT P6, UR62, PT ;  /* 0x00000000003e782f */ /* 0x000fe400038c0000 */
[----:B------:R-:W-:Y:S01]  /*27cd0*/  MOV R14, UR62 ;  /* 0x0000003e000e7c02 */ /* 0x000fe20008000f00 */
[----:B0-2---:R-:W-:Y:S10]  /*27ce0*/  ENDCOLLECTIVE ;  /* 0x000000000000791b */ /* 0x005ff40003800000 */
.L_x_4227:
[----:B------:R-:W-:Y:S05]  /*27cf0*/  BSYNC B0 ;  /* 0x0000000000007941 */ /* 0x000fea0003800000 */
.L_x_4226:
[----:B------:R-:W-:Y:S05]  /*27d00*/  BRA `(.L_x_4228) ;  /* 0xffffffb000e47947 */ /* 0x000fea000383ffff */
.L_x_4058:
[----:B0-----:R0:W1:Y:S02]  /*27d10*/  SYNCS.PHASECHK.TRANS64.TRYWAIT P1, [R5+URZ+0x30840], R0 ;  /* 0x03084000050075a7 */ /* 0x001064000802017f */
[----:B-1----:R-:W-:Y:S05]  /*27d20*/  @!P1 NANOSLEEP.SYNCS 0x989680 ;  /* 0x009896800000995d */ /* 0x002fea0003900000 */
[----:B------:R-:W1:Y:S02]  /*27d30*/  @!P1 SYNCS.PHASECHK.TRANS64 P1, [R5+URZ+0x30840], R0 ;  /* 0x03084000050095a7 */ /* 0x000e64000802007f */
[----:B-1----:R-:W-:Y:S05]  /*27d40*/  @!P1 BRA `(.L_x_4058) ;  /* 0xfffffffc00f09947 */ /* 0x002fea000383ffff */
[----:B------:R-:W-:Y:S05]  /*27d50*/  BRA `(.L_x_4229) ;  /* 0xffffffb400047947 */ /* 0x000fea000383ffff */
.L_x_4060:
[----:B-1----:R1:W3:Y:S02]  /*27d60*/  SYNCS.PHASECHK.TRANS64.TRYWAIT P1, [R3+URZ+0x30840], R2 ;  /* 0x03084002030075a7 */ /* 0x0022e4000802017f */
[----:B---3--:R-:W-:Y:S05]  /*27d70*/  @!P1 NANOSLEEP.SYNCS 0x989680 ;  /* 0x009896800000995d */ /* 0x008fea0003900000 */
[----:B------:R-:W3:Y:S02]  /*27d80*/  @!P1 SYNCS.PHASECHK.TRANS64 P1, [R3+URZ+0x30840], R2 ;  /* 0x03084002030095a7 */ /* 0x000ee4000802007f */
[----:B---3--:R-:W-:Y:S05]  /*27d90*/  @!P1 BRA `(.L_x_4060) ;  /* 0xfffffffc00f09947 */ /* 0x008fea000383ffff */
[----:B------:R-:W-:Y:S05]  /*27da0*/  BRA `(.L_x_4230) ;  /* 0xffffffb400107947 */ /* 0x000fea000383ffff */
.L_x_4062:
[----:B---3--:R3:W4:Y:S02]  /*27db0*/  SYNCS.PHASECHK.TRANS64.TRYWAIT P1, [R5+URZ+0x30860], R0 ;  /* 0x03086000050075a7 */ /* 0x008724000802017f */
[----:B----4-:R-:W-:Y:S05]  /*27dc0*/  @!P1 NANOSLEEP.SYNCS 0x989680 ;  /* 0x009896800000995d */ /* 0x010fea0003900000 */
[----:B------:R-:W4:Y:S02]  /*27dd0*/  @!P1 SYNCS.PHASECHK.TRANS64 P1, [R5+URZ+0x30860], R0 ;  /* 0x03086000050095a7 */ /* 0x000f24000802007f */
[----:B----4-:R-:W-:Y:S05]  /*27de0*/  @!P1 BRA `(.L_x_4062) ;  /* 0xfffffffc00f09947 */ /* 0x010fea000383ffff */
[----:B------:R-:W-:Y:S05]  /*27df0*/  BRA `(.L_x_4231) ;  /* 0xffffffb4000c7947 */ /* 0x000fea000383ffff */
.L_x_4232:
        /* <DEDUP_REMOVED lines=16> */
.L_x_15966:


//--------------------- .text._ZN7cutlass13device_kernelIN5flash11enable_sm90INS1_16FlashAttnFwdSm90INS1_25CollectiveMainloopFwdSm90ILi2EN4cute5tupleIJNS5_1CILi1EEES8_S8_EEENS6_IJNS7_ILi128EEENS7_ILi96EEENS7_ILi192EEEEEELi192ENS_10bfloat16_tEfNS_4arch4Sm90ELb0ELb1ELb1ELb0ELb1ELb0ELb0ELb1ELb1ELb1ELb1ELb0EEENS1_21CollectiveEpilogueFwdINS6_IJSA_SC_SB_EEES9_SE_SG_Li256ELb0ELb1ELb1ELb0EEENS1_19SingleTileSchedulerILb0ELb1ELb1ELi128EEEEEEEEEvNT_6ParamsE --------------------------
	.section	.text._ZN7cutlass13device_kernelIN5flash11enable_sm90INS1_16FlashAttnFwdSm90INS1_25CollectiveMainloopFwdSm90ILi2EN4cute5tupleIJNS5_1CILi1EEES8_S8_EEENS6_IJNS7_ILi128EEENS7_ILi96EEENS7_ILi192EEEEEELi192ENS_10bfloat16_tEfNS_4arch4Sm90ELb0ELb1ELb1ELb0ELb1ELb0ELb0ELb1ELb1ELb1ELb1ELb0EEENS1_21CollectiveEpilogueFwdINS6_IJSA_SC_SB_EEES9_SE_SG_Li256ELb0ELb1ELb1ELb0EEENS1_19SingleTileSchedulerILb0ELb1ELb1ELi128EEEEEEEEEvNT_6ParamsE,"ax",@progbits
	.align	128
.text._ZN7cutlass13device_kernelIN5flash11enable_sm90INS1_16FlashAttnFwdSm90INS1_25CollectiveMainloopFwdSm90ILi2EN4cute5tupleIJNS5_1CILi1EEES8_S8_EEENS6_IJNS7_ILi128EEENS7_ILi96EEENS7_ILi192EEEEEELi192ENS_10bfloat16_tEfNS_4arch4Sm90ELb0ELb1ELb1ELb0ELb1ELb0ELb0ELb1ELb1ELb1ELb1ELb0EEENS1_21CollectiveEpilogueFwdINS6_IJSA_SC_SB_EEES9_SE_SG_Li256ELb0ELb1ELb1ELb0EEENS1_19SingleTileSchedulerILb0ELb1ELb1ELi128EEEEEEEEEvNT_6ParamsE:
        .type           _ZN7cutlass13device_kernelIN5flash11enable_sm90INS1_16FlashAttnFwdSm90INS1_25CollectiveMainloopFwdSm90ILi2EN4cute5tupleIJNS5_1CILi1EEES8_S8_EEENS6_IJNS7_ILi128EEENS7_ILi96EEENS7_ILi192EEEEEELi192ENS_10bfloat16_tEfNS_4arch4Sm90ELb0ELb1ELb1ELb0ELb1ELb0ELb0ELb1ELb1ELb1ELb1ELb0EEENS1_21CollectiveEpilogueFwdINS6_IJSA_SC_SB_EEES9_SE_SG_Li256ELb0ELb1ELb1ELb0EEENS1_19SingleTileSchedulerILb0ELb1ELb1ELi128EEEEEEEEEvNT_6ParamsE,@function
        .size           _ZN7cutlass13device_kernelIN5flash11enable_sm90INS1_16FlashAttnFwdSm90INS1_25CollectiveMainloopFwdSm90ILi2EN4cute5tupleIJNS5_1CILi1EEES8_S8_EEENS6_IJNS7_ILi128EEENS7_ILi96EEENS7_ILi192EEEEEELi192ENS_10bfloat16_tEfNS_4arch4Sm90ELb0ELb1ELb1ELb0ELb1ELb0ELb0ELb1ELb1ELb1ELb1ELb0EEENS1_21CollectiveEpilogueFwdINS6_IJSA_SC_SB_EEES9_SE_SG_Li256ELb0ELb1ELb1ELb0EEENS1_19SingleTileSchedulerILb0ELb1ELb1ELi128EEEEEEEEEvNT_6ParamsE,(.L_x_15967 - _ZN7cutlass13device_kernelIN5flash11enable_sm90INS1_16FlashAttnFwdSm90INS1_25CollectiveMainloopFwdSm90ILi2EN4cute5tupleIJNS5_1CILi1EEES8_S8_EEENS6_IJNS7_ILi128EEENS7_ILi96EEENS7_ILi192EEEEEELi192ENS_10bfloat16_tEfNS_4arch4Sm90ELb0ELb1ELb1ELb0ELb1ELb0ELb0ELb1ELb1ELb1ELb1ELb0EEENS1_21CollectiveEpilogueFwdINS6_IJSA_SC_SB_EEES9_SE_SG_Li256ELb0ELb1ELb1ELb0EEENS1_19SingleTileSchedulerILb0ELb1ELb1ELi128EEEEEEEEEvNT_6ParamsE)
        .other          _ZN7cutlass13device_kernelIN5flash11enable_sm90INS1_16FlashAttnFwdSm90INS1_25CollectiveMainloopFwdSm90ILi2EN4cute5tupleIJNS5_1CILi1EEES8_S8_EEENS6_IJNS7_ILi128EEENS7_ILi96EEENS7_ILi192EEEEEELi192ENS_10bfloat16_tEfNS_4arch4Sm90ELb0ELb1ELb1ELb0ELb1ELb0ELb0ELb1ELb1ELb1ELb1ELb0EEENS1_21CollectiveEpilogueFwdINS6_IJSA_SC_SB_EEES9_SE_SG_Li256ELb0ELb1ELb1ELb0EEENS1_19SingleTileSchedulerILb0ELb1ELb1ELi128EEEEEEEEEvNT_6ParamsE,@"STO_CUDA_ENTRY STV_DEFAULT"
_ZN7cutlass13device_kernelIN5flash11enable_sm90INS1_16FlashAttnFwdSm90INS1_25CollectiveMainloopFwdSm90ILi2EN4cute5tupleIJNS5_1CILi1EEES8_S8_EEENS6_IJNS7_ILi128EEENS7_ILi96EEENS7_ILi192EEEEEELi192ENS_10bfloat16_tEfNS_4arch4Sm90ELb0ELb1ELb1ELb0ELb1ELb0ELb0ELb1ELb1ELb1ELb1ELb0EEENS1_21CollectiveEpilogueFwdINS6_IJSA_SC_SB_EEES9_SE_SG_Li256ELb0ELb1ELb1ELb0EEENS1_19SingleTileSchedulerILb0ELb1ELb1ELi128EEEEEEEEEvNT_6ParamsE:
        /* <DEDUP_REMOVED lines=45> */
.L_x_4233:
        /* <DEDUP_REMOVED lines=22> */
.L_x_4234:
        /* <DEDUP_REMOVED lines=18> */
.L_x_4235:
        /* <DEDUP_REMOVED lines=22> */
.L_x_4236:
        /* <DEDUP_REMOVED lines=23> */
.L_x_4237:
        /* <DEDUP_REMOVED lines=11> */
.L_x_4240:
        /* <DEDUP_REMOVED lines=25> */
[----:B------:R-:W4:Y:S05]  /*0a60*/  LDC R120, c[0x0][0x288] ;  /* 0x0000a200ff787b82 */ /* 0x000f2a0000000800 */
[----:B------:R-:W-:Y:S01]  /*0a70*/  IMAD.U32 R19, RZ, RZ, UR4 ;  /* 0x00000004ff137e24 */ /* 0x000fe2000f8e00ff */
[----:B------:R-:W-:Y:S01]  /*0a80*/  @UP0 ULDC UR9, c[0x0][0x44c] ;  /* 0x0001130000090ab9 */ /* 0x000fe20000000800 */
[----:B------:R-:W-:Y:S01]  /*0a90*/  @UP0 ULDC UR11, c[0x0][0x450] ;  /* 0x00011400000b0ab9 */ /* 0x000fe20000000800 */
[----:B------:R-:W1:Y:S01]  /*0aa0*/  LDC R17, c[0x0][0x424] ;  /* 0x00010900ff117b82 */ /* 0x000e620000000800 */
[----:B------:R-:W-:-:S07]  /*0ab0*/  ULDC.64 UR4, c[0x0][0x9e0] ;  /* 0x0002780000047ab9 */ /* 0x000fce0000000a00 */
[----:B------:R-:W2:Y:S01]  /*0ac0*/  S2UR UR38, SR_CTAID.X ;  /* 0x00000000002679c3 */ /* 0x000ea20000002500 */
[----:B0-----:R-:W-:-:S04]  /*0ad0*/  ISETP.NE.U32.AND P0, PT, R2, RZ, PT ;  /* 0x000000ff0200720c */ /* 0x001fc80003f05070 */
[----:B------:R-:W-:-:S03]  /*0ae0*/  ISETP.NE.AND.EX P0, PT, R3, RZ, PT, P0 ;  /* 0x000000ff0300720c */ /* 0x000fc60003f05300 */
[----:B------:R-:W0:Y:S01]  /*0af0*/  LDC R4, c[0x0][0x2f0] ;  /* 0x0000bc00ff047b82 */ /* 0x000e220000000800 */
[----:B----4-:R-:W-:Y:S02]  /*0b00*/  IADD3 R0, -R120, 0x1, RZ ;  /* 0x0000000178007810 */ /* 0x010fe40007ffe1ff */
[----:B-1----:R-:W-:Y:S01]  /*0b10*/  SEL R17, R17, 0x1, P0 ;  /* 0x0000000111117807 */ /* 0x002fe20000000000 */
[----:B--2---:R-:W-:-:S04]  /*0b20*/  USHF.L.U32 UR38, UR38, 0x7, URZ ;  /* 0x0000000726267899 */ /* 0x004fc8000800063f */
[----:B------:R-:W-:Y:S02]  /*0b30*/  @UP0 UIADD3 UR8, UR38, 0x7f, URZ ;  /* 0x0000007f26080890 */ /* 0x000fe4000fffe03f */
[----:B------:R-:W-:Y:S01]  /*0b40*/  UIADD3 UR7, UR38, 0x7f, URZ ;  /* 0x0000007f26077890 */ /* 0x000fe2000fffe03f */
[CC--:B0-----:R-:W-:Y:S01]  /*0b50*/  IMAD R0, R17.reuse, R4.reuse, R0 ;  /* 0x0000000411007224 */ /* 0x0c1fe200078e0200 */
[----:B------:R-:W-:Y:S01]  /*0b60*/  UIMAD.WIDE.U32 UR8, UR8, UR9, URZ ;  /* 0x00000009080872a5 */ /* 0x000fe2000f8e003f */
[----:B------:R-:W-:-:S03]  /*0b70*/  IMAD R23, R17, R4, RZ ;  /* 0x0000000411177224 */ /* 0x000fc600078e02ff */
        /* <DEDUP_REMOVED lines=20> */
.L_x_4243:
[----:B------:R-:W-:-:S11]  /*0cc0*/  UISETP.NE.AND UP0, UPT, UR5, 0x1, UPT ;  /* 0x000000010500788c */ /* 0x000fd6000bf05270 */
[----:B------:R-:W-:Y:S02]  /*0cd0*/  @UP0 ULDC.64 UR10, c[0x0][0x9e8] ;  /* 0x00027a00000a0ab9 */ /* 0x000fe40000000a00 */
[----:B------:R-:W-:-:S04]  /*0ce0*/  UIMAD.WIDE.U32 UR8, UR4, UR10, URZ ;  /* 0x0000000a040872a5 */ /* 0x000fc8000f8e003f */
[----:B------:R-:W-:-:S12]  /*0cf0*/  @UP0 USHF.R.U32.HI UR4, URZ, UR11, UR9 ;  /* 0x0000000b3f040299 */ /* 0x000fd80008011609 */
.L_x_4244:
[----:B------:R-:W-:-:S06]  /*0d00*/  UIMAD UR4, UR4, UR5, UR5 ;  /* 0x00000005040472a4 */ /* 0x000fcc000f8e0205 */
[----:B------:R-:W-:-:S07]  /*0d10*/  VIMNMX R0, R0, UR4, PT ;  /* 0x0000000400007c48 */ /* 0x000fce000bfe0100 */
.L_x_4242:
[----:B------:R-:W-:Y:S01]  /*0d20*/  R2UR UR4, R19 ;  /* 0x00000000130472ca */ /* 0x000fe200000e0000 */
[CC--:B------:R-:W-:Y:S02]  /*0d30*/  IMAD R120, R17.reuse, R4.reuse, -R120 ;  /* 0x0000000411787224 */ /* 0x0c0fe400078e0a78 */
[----:B------:R-:W-:Y:S02]  /*0d40*/  VIADD R2, R0, 0x5f ;  /* 0x0000005f00027836 */ /* 0x000fe40000000000 */
[----:B------:R-:W-:Y:S01]  /*0d50*/  IMAD R0, R17, R4, 0x5f ;  /* 0x0000005f11007424 */ /* 0x000fe200078e0204 */
[----:B------:R-:W-:Y:S01]  /*0d60*/  R2UR UR7, R120 ;  /* 0x00000000780772ca */ /* 0x000fe200000e0000 */
[----:B------:R-:W-:-:S04]  /*0d70*/  IMAD.HI R2, R2, 0x2aaaaaab, RZ ;  /* 0x2aaaaaab02027827 */ /* 0x000fc800078e02ff */
[----:B------:R-:W-:Y:S01]  /*0d80*/  IMAD.HI R0, R0, 0x2aaaaaab, RZ ;  /* 0x2aaaaaab00007827 */ /* 0x000fe200078e02ff */
[----:B------:R-:W-:Y:S01]  /*0d90*/  SHF.R.U32.HI R5, RZ, 0x1f, R2 ;  /* 0x0000001fff057819 */ /* 0x000fe20000011602 */
[----:B------:R-:W-:-:S03]  /*0da0*/  UISETP.NE.AND UP0, UPT, UR4, URZ, UPT ;  /* 0x0000003f0400728c */ /* 0x000fc6000bf05270 */
[----:B------:R-:W-:Y:S01]  /*0db0*/  UMOV UR4, UR38 ;  /* 0x0000002600047c82 */ /* 0x000fe20008000000 */
[----:B------:R-:W-:Y:S02]  /*0dc0*/  SHF.R.U32.HI R3, RZ, 0x1f, R0 ;  /* 0x0000001fff037819 */ /* 0x000fe40000011600 */
[----:B------:R-:W-:Y:S02]  /*0dd0*/  LEA.HI.SX32 R2, R2, R5, 0x1c ;  /* 0x0000000502027211 */ /* 0x000fe400078fe2ff */
[----:B------:R-:W-:-:S03]  /*0de0*/  LEA.HI.SX32 R3, R0, R3, 0x1c ;  /* 0x0000000300037211 */ /* 0x000fc600078fe2ff */
[----:B------:R-:W-:Y:S01]  /*0df0*/  @UP0 ULDC UR8, c[0x0][0x44c] ;  /* 0x0001130000080ab9 */ /* 0x000fe20000000800 */
[----:B------:R-:W-:Y:S01]  /*0e00*/  @UP0 ULDC UR10, c[0x0][0x450] ;  /* 0x00011400000a0ab9 */ /* 0x000fe20000000800 */
[----:B------:R-:W-:Y:S01]  /*0e10*/  UIMAD.WIDE.U32 UR8, UR38, UR8, URZ ;  /* 0x00000008260872a5 */ /* 0x000fe2000f8e003f */
[----:B------:R-:W-:-:S03]  /*0e20*/  VIMNMX R16, R3, R2, PT ;  /* 0x0000000203107248 */ /* 0x000fc60003fe0100 */
        /* <DEDUP_REMOVED lines=17> */
.L_x_4246:
[----:B------:R-:W-:-:S11]  /*0f40*/  UISETP.NE.AND UP0, UPT, UR5, 0x1, UPT ;  /* 0x000000010500788c */ /* 0x000fd6000bf05270 */
[----:B------:R-:W-:Y:S02]  /*0f50*/  @UP0 ULDC.64 UR10, c[0x0][0x9e8] ;  /* 0x00027a00000a0ab9 */ /* 0x000fe40000000a00 */
[----:B------:R-:W-:-:S04]  /*0f60*/  UIMAD.WIDE.U32 UR8, UR4, UR10, URZ ;  /* 0x0000000a040872a5 */ /* 0x000fc8000f8e003f */
[----:B------:R-:W-:-:S12]  /*0f70*/  @UP0 USHF.R.U32.HI UR4, URZ, UR11, UR9 ;  /* 0x0000000b3f040299 */ /* 0x000fd80008011609 */
.L_x_4247:
[----:B------:R-:W-:-:S04]  /*0f80*/  UIMAD UR4, UR4, UR5, URZ ;  /* 0x00000005040472a4 */ /* 0x000fc8000f8e023f */
[----:B------:R-:W-:-:S04]  /*0f90*/  UISETP.LT.AND UP0, UPT, UR7, UR4, UPT ;  /* 0x000000040700728c */ /* 0x000fc8000bf01270 */
[----:B------:R-:W-:-:S12]  /*0fa0*/  USEL UR7, UR7, UR4, !UP0 ;  /* 0x0000000407077287 */ /* 0x000fd8000c000000 */
.L_x_4245:
[----:B------:R-:W-:Y:S02]  /*0fb0*/  UIMAD.WIDE UR4, UR7, 0x2aaaaaab, URZ ;  /* 0x2aaaaaab070478a5 */ /* 0x000fe4000f8e023f */
[----:B------:R-:W-:Y:S02]  /*0fc0*/  USHF.R.U32.HI UR11, URZ, 0x10, UR6 ;  /* 0x000000103f0b7899 */ /* 0x000fe40008011606 */
[----:B------:R-:W-:Y:S02]  /*0fd0*/  USHF.R.U32.HI UR4, URZ, 0x1f, UR5 ;  /* 0x0000001f3f047899 */ /* 0x000fe40008011605 */
[----:B------:R-:W-:Y:S02]  /*0fe0*/  ULOP3.LUT UR7, UR6, 0xffff, URZ, 0xc0, !UPT ;  /* 0x0000ffff06077892 */ /* 0x000fe4000f8ec03f */
[----:B------:R-:W-:-:S04]  /*0ff0*/  ULEA.HI.SX32 UR4, UR5, UR4, 0x1c ;  /* 0x0000000405047291 */ /* 0x000fc8000f8fe23f */
        /* <DEDUP_REMOVED lines=42> */
.L_x_4248:
[----:B------:R-:W-:Y:S02]  /*12a0*/  UIMAD UR5, UR7, UR4, UR10 ;  /* 0x00000004070572a4 */ /* 0x000fe4000f8e020a */
[----:B------:R-:W-:Y:S01]  /*12b0*/  IMAD.U32 R3, RZ, RZ, UR4 ;  /* 0x00000004ff037e24 */ /* 0x000fe2000f8e00ff */
[----:B------:R-:W-:Y:S01]  /*12c0*/  PLOP3.LUT P0, PT, PT, PT, PT, 0x80, 0x0 ;  /* 0x000000000000781c */ /* 0x000fe20003f0f070 */
[----:B------:R-:W-:Y:S01]  /*12d0*/  IMAD.MOV.U32 R0, RZ, RZ, RZ ;  /* 0x000000ffff007224 */ /* 0x000fe200078e00ff */
[----:B------:R-:W-:Y:S01]  /*12e0*/  CS2R R118, SRZ ;  /* 0x0000000000767805 */ /* 0x000fe2000001ff00 */
[----:B------:R-:W-:Y:S01]  /*12f0*/  IMAD.MOV.U32 R2, RZ, RZ, RZ ;  /* 0x000000ffff027224 */ /* 0x000fe200078e00ff */
[----:B------:R-:W-:Y:S01]  /*1300*/  VIADDMNMX R16, R3, UR5, R16, PT ;  /* 0x0000000503107c46 */ /* 0x000fe2000b800110 */
[----:B------:R-:W-:Y:S01]  /*1310*/  IMAD.U32 R22, RZ, RZ, UR5 ;  /* 0x00000005ff167e24 */ /* 0x000fe2000f8e00ff */
[----:B------:R-:W-:Y:S02]  /*1320*/  CS2R R116, SRZ ;  /* 0x0000000000747805 */ /* 0x000fe4000001ff00 */
[----:B------:R-:W-:-:S02]  /*1330*/  CS2R R114, SRZ ;  /* 0x0000000000727805 */ /* 0x000fc4000001ff00 */
[----:B------:R-:W-:Y:S02]  /*1340*/  ISETP.GT.AND P1, PT, R16, UR5, PT ;  /* 0x0000000510007c0c */ /* 0x000fe4000bf24270 */
        /* <DEDUP_REMOVED lines=72> */
[----:B------:R-:W-:Y:S01]  /*17d0*/  MOV R8, 0x70 ;  /* 0x0000007000087802 */ /* 0x000fe20000000f00 */
[----:B------:R-:W-:Y:S02]  /*17e0*/  IMAD.U32 R6, RZ, RZ, UR4 ;  /* 0x00000004ff067e24 */ /* 0x000fe4000f8e00ff */
[----:B------:R-:W-:-:S02]  /*17f0*/  IMAD.U32 R7, RZ, RZ, UR5 ;  /* 0x00000005ff077e24 */ /* 0x000fc4000f8e00ff */
[----:B------:R-:W-:Y:S02]  /*1800*/  IMAD.U32 R11, RZ, RZ, UR7 ;  /* 0x00000007ff0b7e24 */ /* 0x000fe4000f8e00ff */
[----:B------:R-:W-:Y:S02]  /*1810*/  IMAD.MOV.U32 R12, RZ, RZ, 0x1 ;  /* 0x00000001ff0c7424 */ /* 0x000fe400078e00ff */
[----:B0-----:R-:W-:-:S07]  /*1820*/  IMAD.MOV.U32 R13, RZ, RZ, RZ ;  /* 0x000000ffff0d7224 */ /* 0x001fce00078e00ff */
[----:B------:R-:W-:-:S07]  /*1830*/  LEPC R20, `(.L_x_4250) ;  /* 0x000000001014794e */ /* 0x000fce0000000000 */
[----:B-1----:R-:W-:Y:S05]  /*1840*/  CALL.ABS.NOINC R2 ;  /* 0x0000000002007343 */ /* 0x002fea0003c00000 */
.L_x_4250:
[----:B------:R-:W-:-:S04]  /*1850*/  SHF.L.U32 R0, RZ, 0x1f, RZ ;  /* 0x0000001fff007819 */ /* 0x000fc800000006ff */
[----:B------:R-:W0:Y:S02]  /*1860*/  SYNCS.PHASECHK.TRANS64.TRYWAIT P0, [UR39+0x30800], R0 ;  /* 0x03080000ff0075a7 */ /* 0x000e240008000167 */
[----:B0-----:R-:W-:Y:S05]  /*1870*/  @!P0 BRA `(.L_x_4251) ;  /* 0x0000013c00448947 */ /* 0x001fea0003800000 */
.L_x_4384:
[----:B------:R-:W2:Y:S02]  /*1880*/  LDL R2, [R1+0x4] ;  /* 0x0000040001027983 */ /* 0x000ea40000100800 */
[----:B--2---:R-:W-:-:S13]  /*1890*/  R2UR UR4, R2 ;  /* 0x00000000020472ca */ /* 0x004fda00000e0000 */
[----:B------:R-:W-:-:S06]  /*18a0*/  ULOP3.LUT UR4, UR4, 0x1, URZ, 0xfc, !UPT ;  /* 0x0000000104047892 */ /* 0x000fcc000f8efc3f */
[----:B------:R-:W-:-:S05]  /*18b0*/  IMAD.U32 R2, RZ, RZ, UR4 ;  /* 0x00000004ff027e24 */ /* 0x000fca000f8e00ff */
[----:B------:R-:W-:-:S13]  /*18c0*/  ISETP.NE.AND P0, PT, R2, 0x3, PT ;  /* 0x000000030200780c */ /* 0x000fda0003f05270 */
[----:B------:R-:W-:Y:S05]  /*18d0*/  @!P0 BRA `(.L_x_4252) ;  /* 0x0000000000048947 */ /* 0x000fea0003800000 */
[----:B------:R-:W-:Y:S01]  /*18e0*/  BPT.TRAP 0x1 ;  /* 0x000000040000795c */ /* 0x000fe20000300000 */
.L_x_4252:
[----:B------:R1:W2:Y:S01]  /*18f0*/  SYNCS.PHASECHK.TRANS64.TRYWAIT P1, [UR39+0x30830], R0 ;  /* 0x03083000ff0075a7 */ /* 0x0002a20008020167 */
[----:B------:R-:W-:Y:S05]  /*1900*/  @!P0 BRA `(.L_x_4253) ;  /* 0x0000000000048947 */ /* 0x000fea0003800000 */
[----:B------:R-:W-:Y:S01]  /*1910*/  BPT.TRAP 0x1 ;  /* 0x000000040000795c */ /* 0x000fe20000300000 */
.L_x_4253:
[----:B------:R-:W-:-:S05]  /*1920*/  IMAD.U32 R4, RZ, RZ, UR40 ;  /* 0x00000028ff047e24 */ /* 0x000fca000f8e00ff */
[----:B------:R-:W-:Y:S01]  /*1930*/  LOP3.LUT R4, R4, 0x10000, RZ, 0xfc, !PT ;  /* 0x0001000004047812 */ /* 0x000fe200078efcff */
[----:B--2---:R-:W-:Y:S06]  /*1940*/  @P1 BRA `(.L_x_4254) ;  /* 0x0000000000081947 */ /* 0x004fec0003800000 */
[----:B------:R-:W2:Y:S02]  /*1950*/  SYNCS.PHASECHK.TRANS64.TRYWAIT P1, [UR39+0x30830], R0 ;  /* 0x03083000ff0075a7 */ /* 0x000ea40008020167 */
[----:B--2---:R-:W-:Y:S05]  /*1960*/  @!P1 BRA `(.L_x_4255) ;  /* 0x0000013c00209947 */ /* 0x004fea0003800000 */
.L_x_4254:
[----:B------:R-:W-:Y:S05]  /*1970*/  WARPSYNC.ALL ;  /* 0x0000000000007948 */ /* 0x000fea0003800000 */
[----:B------:R-:W-:Y:S01]  /*1980*/  IMAD.MOV.U32 R5, RZ, RZ, 0x40000040 ;  /* 0x40000040ff057424 */ /* 0x000fe200078e00ff */
[----:B------:R-:W-:Y:S01]  /*1990*/  UIADD3 UR4, UR39, 0x1e400, URZ ;  /* 0x0001e40027047890 */ /* 0x000fe2000fffe03f */
[----:B------:R-:W-:Y:S01]  /*19a0*/  R2UR UR8, R4 ;  /* 0x00000000040872ca */ /* 0x000fe200000e0000 */
[----:B------:R-:W-:Y:S02]  /*19b0*/  WARPGROUP.ARRIVE ;  /* 0x00000000000079c5 */ /* 0x000fe40000000000 */
[----:B------:R-:W-:Y:S01]  /*19c0*/  R2UR UR9, R5 ;  /* 0x00000000050972ca */ /* 0x000fe200000e0000 */
[----:B------:R-:W-:Y:S01]  /*19d0*/  USHF.R.U32.HI UR4, URZ, 0x4, UR4 ;  /* 0x000000043f047899 */ /* 0x000fe20008011604 */
[----:B------:R-:W-:Y:S01]  /*19e0*/  UMOV UR11, 0x40000040 ;  /* 0x40000040000b7882 */ /* 0x000fe20000000000 */
[----:B------:R-:W-:-:S02]  /*19f0*/  UMOV UR7, 0x40000040 ;  /* 0x4000004000077882 */ /* 0x000fc40000000000 */
[----:B------:R-:W-:Y:S01]  /*1a00*/  ULOP3.LUT UR4, UR4, 0x3fff, URZ, 0xc0, !UPT ;  /* 0x00003fff04047892 */ /* 0x000fe2000f8ec03f */
[----:B------:R-:W-:Y:S01]  /*1a10*/  UMOV UR13, 0x40000040 ;  /* 0x40000040000d7882 */ /* 0x000fe20000000000 */
[----:B------:R-:W-:Y:S02]  /*1a20*/  UMOV UR15, 0x40000040 ;  /* 0x40000040000f7882 */ /* 0x000fe40000000000 */
[----:B------:R-:W-:Y:S01]  /*1a30*/  ULOP3.LUT UR30, UR4, 0x10000, URZ, 0xfc, !UPT ;  /* 0x00010000041e7892 */ /* 0x000fe2000f8efc3f */
[----:B------:R-:W-:Y:S01]  /*1a40*/  UMOV UR17, 0x40000040 ;  /* 0x4000004000117882 */ /* 0x000fe20000000000 */
[----:B------:R-:W-:Y:S02]  /*1a50*/  UMOV UR19, 0x40000040 ;  /* 0x4000004000137882 */ /* 0x000fe40000000000 */
[----:B------:R-:W-:Y:S02]  /*1a60*/  UIADD3 UR6, UR30, 0x2, URZ ;  /* 0x000000021e067890 */ /* 0x000fe4000fffe03f */
[----:B------:R-:W-:-:S02]  /*1a70*/  UIADD3 UR14, UR30, 0x4, URZ ;  /* 0x000000041e0e7890 */ /* 0x000fc4000fffe03f */
[----:B------:R-:W-:Y:S01]  /*1a80*/  IMAD.U32 R11, RZ, RZ, UR30 ;  /* 0x0000001eff0b7e24 */ /* 0x000fe2000f8e00ff */
[----:B------:R-:W-:Y:S01]  /*1a90*/  UMOV UR10, UR30 ;  /* 0x0000001e000a7c82 */ /* 0x000fe20008000000 */
[----:B------:R-:W-:Y:S01]  /*1aa0*/  UIADD3 UR18, UR30, 0x6, URZ ;  /* 0x000000061e127890 */ /* 0x000fe2000fffe03f */
[----:B------:R-:W-:Y:S01]  /*1ab0*/  HGMMA.64x96x16.F32.BF16 R24, gdesc[UR8], RZ, !UPT, gsb0 ;  /* 0x01600000081879f0 */ /* 0x000fe2000c0018ff */
[----:B------:R-:W-:Y:S01]  /*1ac0*/  R2UR UR10, R4 ;  /* 0x00000000040a72ca */ /* 0x000fe200000e0000 */
[----:B------:R-:W-:Y:S01]  /*1ad0*/  UMOV UR9, 0x40000040 ;  /* 0x4000004000097882 */ /* 0x000fe20000000000 */
[----:B------:R-:W-:Y:S01]  /*1ae0*/  UIADD3 UR22, UR30, 0x300, URZ ;  /* 0x000003001e167890 */ /* 0x000fe2000fffe03f */
[----:B------:R-:W-:Y:S01]  /*1af0*/  UMOV UR5, UR9 ;  /* 0x0000000900057c82 */ /* 0x000fe20008000000 */
[----:B------:R-:W-:Y:S01]  /*1b00*/  UMOV UR21, 0x40000040 ;  /* 0x4000004000157882 */ /* 0x000fe20000000000 */
[----:B------:R-:W-:Y:S01]  /*1b10*/  UMOV UR23, 0x40000040 ;  /* 0x4000004000177882 */ /* 0x000fe20000000000 */
[----:B------:R-:W-:Y:S01]  /*1b20*/  UIADD3 UR26, UR30, 0x302, URZ ;  /* 0x000003021e1a7890 */ /* 0x000fe2000fffe03f */
[----:B------:R-:W-:Y:S01]  /*1b30*/  UMOV UR25, 0x40000040 ;  /* 0x4000004000197882 */ /* 0x000fe20000000000 */
[----:B------:R-:W-:Y:S01]  /*1b40*/  UMOV UR27, 0x40000040 ;  /* 0x40000040001b7882 */ /* 0x000fe20000000000 */
[----:B------:R-:W-:Y:S01]  /*1b50*/  UMOV UR29, 0x40000040 ;  /* 0x40000040001d7882 */ /* 0x000fe20000000000 */
[----:B------:R-:W-:-:S03]  /*1b60*/  UMOV UR33, 0x40000040 ;  /* 0x4000004000217882 */ /* 0x000fc60000000000 */
[----:B------:R-:W-:Y:S02]  /*1b70*/  UIADD3 UR8, UR10, 0x2, URZ ;  /* 0x000000020a087890 */ /* 0x000fe4000fffe03f */
[----:B------:R-:W-:Y:S02]  /*1b80*/  UIADD3 UR12, UR10, 0x4, URZ ;  /* 0x000000040a0c7890 */ /* 0x000fe4000fffe03f */
[----:B------:R-:W-:Y:S02]  /*1b90*/  UIADD3 UR16, UR10, 0x6, URZ ;  /* 0x000000060a107890 */ /* 0x000fe4000fffe03f */
[----:B------:R-:W-:Y:S01]  /*1ba0*/  UIADD3 UR20, UR10, 0x400, URZ ;  /* 0x000004000a147890 */ /* 0x000fe2000fffe03f */
[----:B------:R-:W-:Y:S01]  /*1bb0*/  UMOV UR4, UR8 ;  /* 0x0000000800047c82 */ /* 0x000fe20008000000 */
[----:B------:R-:W-:Y:S02]  /*1bc0*/  UIADD3 UR24, UR10, 0x402, URZ ;  /* 0x000004020a187890 */ /* 0x000fe4000fffe03f */
[----:B------:R-:W-:-:S02]  /*1bd0*/  UIADD3 UR28, UR10, 0x404, URZ ;  /* 0x000004040a1c7890 */ /* 0x000fc4000fffe03f */
[----:B------:R-:W-:Y:S02]  /*1be0*/  UIADD3 UR32, UR10, 0x406, URZ ;  /* 0x000004060a207890 */ /* 0x000fe4000fffe03f */
        /* <DEDUP_REMOVED lines=68> */
.L_x_4256:
[----:B------:R-:W-:Y:S01]  /*2030*/  R2UR UR5, R19 ;  /* 0x00000000130572ca */ /* 0x000fe200000e0000 */
[----:B------:R-:W2:Y:S01]  /*2040*/  S2UR UR7, SR_CgaCtaId ;  /* 0x00000000000779c3 */ /* 0x000ea20000008800 */
[----:B------:R-:W-:Y:S01]  /*2050*/  LOP3.LUT R12, R73, 0xffffff80, RZ, 0xc0, !PT ;  /* 0xffffff80490c7812 */ /* 0x000fe200078ec0ff */
[----:B------:R-:W-:Y:S01]  /*2060*/  ULDC UR10, c[0x0][0x288] ;  /* 0x0000a200000a7ab9 */ /* 0x000fe20000000800 */
[----:B------:R-:W-:Y:S02]  /*2070*/  LEA.HI R72, R72, R121, RZ, 0x2 ;  /* 0x0000007948487211 */ /* 0x000fe400078f10ff */
[----:B------:R-:W-:Y:S01]  /*2080*/  R2UR UR4, R18 ;  /* 0x00000000120472ca */ /* 0x000fe200000e0000 */
[----:B------:R-:W-:Y:S01]  /*2090*/  IMAD.IADD R12, R121, 0x1, -R12 ;  /* 0x00000001790c7824 */ /* 0x000fe200078e0a0c */
[----:B------:R-:W-:-:S04]  /*20a0*/  LOP3.LUT R72, R72, 0xfffffffc, RZ, 0xc0, !PT ;  /* 0xfffffffc48487812 */ /* 0x000fc800078ec0ff */
[----:B------:R-:W-:Y:S01]  /*20b0*/  SHF.R.S32.HI R7, RZ, 0x1f, R12 ;  /* 0x0000001fff077819 */ /* 0x000fe2000001140c */
[----:B------:R-:W-:Y:S01]  /*20c0*/  UISETP.NE.AND UP1, UPT, UR5, URZ, UPT ;  /* 0x0000003f0500728c */ /* 0x000fe2000bf25270 */
[----:B------:R-:W-:Y:S02]  /*20d0*/  IMAD.IADD R72, R121, 0x1, -R72 ;  /* 0x0000000179487824 */ /* 0x000fe400078e0a48 */
[----:B------:R-:W-:Y:S01]  /*20e0*/  ULDC UR5, c[0x0][0x9d8] ;  /* 0x0002760000057ab9 */ /* 0x000fe20000000800 */
[CC--:B------:R-:W-:Y:S01]  /*20f0*/  LEA.HI R13, R7.reuse, R12.reuse, RZ, 0x2 ;  /* 0x0000000c070d7211 */ /* 0x0c0fe200078f10ff */
[----:B------:R-:W-:Y:S01]  /*2100*/  FMUL.FTZ R28, R28, UR5 ;  /* 0x000000051c1c7c20 */ /* 0x000fe20008410000 */
[----:B------:R-:W-:Y:S01]  /*2110*/  LEA.HI R14, R7, R12, RZ, 0x5 ;  /* 0x0000000c070e7211 */ /* 0x000fe200078f28ff */
[----:B------:R-:W-:Y:S01]  /*2120*/  FMUL.FTZ R9, R30, UR5 ;  /* 0x000000051e097c20 */ /* 0x000fe20008410000 */
[--C-:B------:R-:W-:Y:S01]  /*2130*/  SHF.R.S32.HI R7, RZ, 0x2, R13.reuse ;  /* 0x00000002ff077819 */ /* 0x100fe2000001140d */
[----:B------:R3:W4:Y:S01]  /*2140*/  MUFU.TANH R76, R28 ;  /* 0x0000001c004c7308 */ /* 0x0007220000002400 */
[----:B------:R-:W-:Y:S01]  /*2150*/  LEA.HI R30, R74, R74, RZ, 0x1 ;  /* 0x0000004a4a1e7211 */ /* 0x000fe200078f08ff */
[----:B------:R-:W-:Y:S01]  /*2160*/  FMUL.FTZ R20, R35, UR5 ;  /* 0x0000000523147c20 */ /* 0x000fe20008410000 */
[----:B------:R-:W-:Y:S01]  /*2170*/  SHF.R.S32.HI R21, RZ, 0x5, R14 ;  /* 0x00000005ff157819 */ /* 0x000fe2000001140e */
[----:B------:R-:W-:Y:S01]  /*2180*/  UISETP.NE.AND UP0, UPT, UR4, URZ, UPT ;  /* 0x0000003f0400728c */ /* 0x000fe2000bf05270 */
[----:B------:R-:W-:Y:S01]  /*2190*/  LOP3.LUT R35, R30, 0x3fffffe, RZ, 0xc0, !PT ;  /* 0x03fffffe1e237812 */ /* 0x000fe200078ec0ff */
[----:B------:R-:W-:Y:S01]  /*21a0*/  FMUL.FTZ R29, R29, UR5 ;  /* 0x000000051d1d7c20 */ /* 0x000fe20008410000 */
[----:B------:R-:W-:Y:S01]  /*21b0*/  LEA R30, R21, UR38, 0x4 ;  /* 0x00000026151e7c11 */ /* 0x000fe2000f8e20ff */
[----:B------:R-:W-:Y:S01]  /*21c0*/  @UP1 ULDC UR4, c[0x0][0x44c] ;  /* 0x0001130000041ab9 */ /* 0x000fe20000000800 */
[----:B---3--:R-:W-:Y:S01]  /*21d0*/  SHF.R.S32.HI R28, RZ, 0x1f, R13 ;  /* 0x0000001fff1c7819 */ /* 0x008fe2000001140d */
[----:B------:R-:W-:Y:S01]  /*21e0*/  IMAD.IADD R35, R74, 0x1, -R35 ;  /* 0x000000014a237824 */ /* 0x000fe200078e0a23 */
[----:B------:R-:W-:Y:S01]  /*21f0*/  LEA.HI R21, R72, R72, RZ, 0x1 ;  /* 0x0000004848157211 */ /* 0x000fe200078f08ff */
[----:B------:R-:W-:Y:S01]  /*2200*/  FMUL.FTZ R15, R34, UR5 ;  /* 0x00000005220f7c20 */ /* 0x000fe20008410000 */
[-C--:B------:R-:W-:Y:S01]  /*2210*/  LEA.HI R28, R28, R7.reuse, RZ, 0x3 ;  /* 0x000000071c1c7211 */ /* 0x080fe200078f18ff */
[----:B------:R-:W-:Y:S01]  /*2220*/  @UP1 ULDC UR6, c[0x0][0x450] ;  /* 0x0001140000061ab9 */ /* 0x000fe20000000800 */
[----:B------:R-:W-:Y:S01]  /*2230*/  PLOP3.LUT P1, PT, PT, PT, UP1, 0x80, 0x0 ;  /* 0x000000000000781c */ /* 0x000fe20003f2f018 */
[----:B------:R-:W-:Y:S01]  /*2240*/  FMUL.FTZ R54, R54, UR5 ;  /* 0x0000000536367c20 */ /* 0x000fe20008410000 */
[----:B------:R-:W-:Y:S01]  /*2250*/  LOP3.LUT R28, R28, 0xfffffff8, RZ, 0xc0, !PT ;  /* 0xfffffff81c1c7812 */ /* 0x000fe200078ec0ff */
[----:B------:R-:W-:Y:S01]  /*2260*/  FMUL.FTZ R37, R37, UR5 ;  /* 0x0000000525257c20 */ /* 0x000fe20008410000 */
[----:B------:R-:W-:Y:S01]  /*2270*/  PLOP3.LUT P2, PT, PT, PT, UP1, 0x80, 0x0 ;  /* 0x000000000000781c */ /* 0x000fe20003f4f018 */
[----:B------:R3:W2:Y:S01]  /*2280*/  MUFU.TANH R77, R29 ;  /* 0x0000001d004d7308 */ /* 0x0006a20000002400 */
[----:B------:R-:W-:Y:S01]  /*2290*/  IADD3 R28, R30, R7, -R28 ;  /* 0x000000071e1c7210 */ /* 0x000fe20007ffe81c */
[----:B------:R-:W-:Y:S01]  /*22a0*/  FMUL.FTZ R25, R25, UR5 ;  /* 0x0000000519197c20 */ /* 0x000fe20008410000 */
[----:B------:R-:W-:Y:S01]  /*22b0*/  LOP3.LUT R7, R21, 0x1ffffffe, RZ, 0xc0, !PT ;  /* 0x1ffffffe15077812 */ /* 0x000fe200078ec0ff */
[----:B------:R-:W-:Y:S01]  /*22c0*/  FMUL.FTZ R33, R33, UR5 ;  /* 0x0000000521217c20 */ /* 0x000fe20008410000 */
[----:B------:R-:W-:Y:S01]  /*22d0*/  LOP3.LUT R13, R13, 0x7ffffffc, RZ, 0xc0, !PT ;  /* 0x7ffffffc0d0d7812 */ /* 0x000fe200078ec0ff */
[----:B------:R-:W-:-:S02]  /*22e0*/  IMAD R28, R35, 0x40, R28 ;  /* 0x00000040231c7824 */ /* 0x000fc400078e021c */
[----:B------:R-:W-:Y:S01]  /*22f0*/  FMUL.FTZ R32, R32, UR5 ;  /* 0x0000000520207c20 */ /* 0x000fe20008410000 */
[----:B------:R-:W-:Y:S02]  /*2300*/  IMAD.IADD R7, R72, 0x1, -R7 ;  /* 0x0000000148077824 */ /* 0x000fe400078e0a07 */
[----:B---3--:R-:W-:Y:S01]  /*2310*/  FMUL.FTZ R29, R43, UR5 ;  /* 0x000000052b1d7c20 */ /* 0x008fe20008410000 */
[----:B------:R3:W2:Y:S01]  /*2320*/  MUFU.TANH R81, R37 ;  /* 0x0000002500517308 */ /* 0x0006a20000002400 */
[----:B------:R-:W-:Y:S01]  /*2330*/  FMUL.FTZ R8, R24, UR5 ;  /* 0x0000000518087c20 */ /* 0x000fe20008410000 */
[----:B01----:R-:W-:Y:S01]  /*2340*/  FMUL.FTZ R0, R26, UR5 ;  /* 0x000000051a007c20 */ /* 0x003fe20008410000 */
[----:B------:R-:W-:Y:S01]  /*2350*/  LEA R7, R7, R28, 0x3 ;  /* 0x0000001c07077211 */ /* 0x000fe200078e18ff */
[----:B------:R-:W-:Y:S01]  /*2360*/  FMUL.FTZ R6, R27, UR5 ;  /* 0x000000051b067c20 */ /* 0x000fe20008410000 */
[----:B------:R-:W-:Y:S01]  /*2370*/  FMUL.FTZ R10, R31, UR5 ;  /* 0x000000051f0a7c20 */ /* 0x000fe20008410000 */
[----:B------:R-:W-:-:S02]  /*2380*/  IMAD.IADD R12, R12, 0x1, -R13 ;  /* 0x000000010c0c7824 */ /* 0x000fc400078e0a0d */
[----:B------:R-:W-:Y:S01]  /*2390*/  FMUL.FTZ R26, R39, UR5 ;  /* 0x00000005271a7c20 */ /* 0x000fe20008410000 */
[----:B------:R-:W-:Y:S01]  /*23a0*/  @P1 IMAD.HI.U32 R28, R7, UR4, RZ ;  /* 0x00000004071c1c27 */ /* 0x000fe2000f8e00ff */
[----:B------:R-:W-:Y:S01]  /*23b0*/  UIADD3 UR4, UR39, 0x30840, URZ ;  /* 0x0003084027047890 */ /* 0x000fe2000fffe03f */
[----:B------:R0:W1:Y:S02]  /*23c0*/  MUFU.TANH R43, R54 ;  /* 0x00000036002b7308 */ /* 0x0000640000002400 */
[----:B------:R-:W-:Y:S01]  /*23d0*/  FMUL.FTZ R40, R40, UR5 ;  /* 0x0000000528287c20 */ /* 0x000fe20008410000 */
[----:B------:R-:W-:Y:S01]  /*23e0*/  IMAD.MOV.U32 R34, RZ, RZ, R7 ;  /* 0x000000ffff227224 */ /* 0x000fe200078e0007 */
[----:B------:R-:W-:Y:S01]  /*23f0*/  @P2 SHF.R.U32.HI R34, RZ, UR6, R28 ;  /* 0x00000006ff222c19 */ /* 0x000fe2000801161c */
[----:B---3--:R-:W-:Y:S01]  /*2400*/  IMAD.MOV.U32 R37, RZ, RZ, -0x60 ;  /* 0xffffffa0ff257424 */ /* 0x008fe200078e00ff */
[----:B--2---:R-:W-:Y:S01]  /*2410*/  UPRMT UR4, UR7, 0x654, UR4 ;  /* 0x0000065407047896 */ /* 0x004fe20008000004 */
[----:B------:R-:W-:Y:S01]  /*2420*/  FMUL.FTZ R41, R41, UR5 ;  /* 0x0000000529297c20 */ /* 0x000fe20008410000 */
[----:B------:R-:W-:Y:S01]  /*2430*/  FMUL.FTZ R27, R42, UR5 ;  /* 0x000000052a1b7c20 */ /* 0x000fe20008410000 */
[----:B------:R2:W3:Y:S01]  /*2440*/  MUFU.TANH R75, R25 ;  /* 0x00000019004b7308 */ /* 0x0004e20000002400 */
[----:B0-----:R-:W0:Y:S01]  /*2450*/  SHFL.IDX PT, R54, R34, RZ, 0x1c1f ;  /* 0x001c1fff22367589 */ /* 0x001e2200000e0000 */
[----:B------:R-:W-:-:S02]  /*2460*/  IMAD R37, R16, R37, 0x61 ;  /* 0x0000006110257424 */ /* 0x000fc400078e0225 */
[----:B------:R-:W-:Y:S01]  /*2470*/  FMUL.FTZ R44, R44, UR5 ;  /* 0x000000052c2c7c20 */ /* 0x000fe20008410000 */
[----:B------:R-:W-:Y:S01]  /*2480*/  FMUL.FTZ R45, R45, UR5 ;  /* 0x000000052d2d7c20 */ /* 0x000fe20008410000 */
[----:B------:R-:W-:Y:S01]  /*2490*/  FMUL.FTZ R31, R46, UR5 ;  /* 0x000000052e1f7c20 */ /* 0x000fe20008410000 */
[----:B------:R-:W-:Y:S01]  /*24a0*/  FMUL.FTZ R48, R48, UR5 ;  /* 0x0000000530307c20 */ /* 0x000fe20008410000 */
[----:B------:R-:W-:Y:S01]  /*24b0*/  FMUL.FTZ R49, R49, UR5 ;  /* 0x0000000531317c20 */ /* 0x000fe20008410000 */
[----:B------:R5:W0:Y:S01]  /*24c0*/  MUFU.TANH R79, R33 ;  /* 0x00000021004f7308 */ /* 0x000a220000002400 */
[----:B--2---:R-:W-:Y:S01]  /*24d0*/  FMUL.FTZ R25, R38, UR5 ;  /* 0x0000000526197c20 */ /* 0x004fe20008410000 */
[----:B------:R-:W-:Y:S01]  /*24e0*/  FMUL.FTZ R51, R51, UR5 ;  /* 0x0000000533337c20 */ /* 0x000fe20008410000 */
[----:B------:R-:W-:Y:S01]  /*24f0*/  FMUL.FTZ R52, R52, UR5 ;  /* 0x0000000534347c20 */ /* 0x000fe20008410000 */
[----:B------:R-:W-:Y:S01]  /*2500*/  FMUL.FTZ R53, R53, UR5 ;  /* 0x0000000535357c20 */ /* 0x000fe20008410000 */
[----:B------:R-:W-:Y:S01]  /*2510*/  FMUL.FTZ R55, R55, UR5 ;  /* 0x0000000537377c20 */ /* 0x000fe20008410000 */
[----:B------:R-:W-:Y:S01]  /*2520*/  FMUL.FTZ R56, R56, UR5 ;  /* 0x0000000538387c20 */ /* 0x000fe20008410000 */
[----:B------:R-:W-:Y:S01]  /*2530*/  FMUL.FTZ R57, R57, UR5 ;  /* 0x0000000539397c20 */ /* 0x000fe20008410000 */
[----:B------:R-:W-:Y:S01]  /*2540*/  FMUL.FTZ R24, R59, UR5 ;  /* 0x000000053b187c20 */ /* 0x000fe20008410000 */
[----:B-----5:R-:W-:Y:S01]  /*2550*/  FMUL.FTZ R33, R47, UR5 ;  /* 0x000000052f217c20 */ /* 0x020fe20008410000 */
        /* <DEDUP_REMOVED lines=12> */
[----:B------:R2:W0:Y:S01]  /*2620*/  MUFU.TANH R78, R32 ;  /* 0x00000020004e7308 */ /* 0x0004220000002400 */
[----:B------:R-:W-:Y:S01]  /*2630*/  FMUL.FTZ R58, R58, UR5 ;  /* 0x000000053a3a7c20 */ /* 0x000fe20008410000 */
[----:B------:R-:W-:Y:S01]  /*2640*/  FMUL.FTZ R36, R36, UR5 ;  /* 0x0000000524247c20 */ /* 0x000fe20008410000 */
[----:B------:R-:W-:Y:S01]  /*2650*/  PLOP3.LUT P1, PT, PT, PT, UP0, 0x40, 0x0 ;  /* 0x000000000000781c */ /* 0x000fe20003f2e808 */
[----:B------:R-:W-:Y:S01]  /*2660*/  SYNCS.ARRIVE.TRANS64.RED.A1T0 RZ, [UR4], RZ ;  /* 0x000000ffffff79a7 */ /* 0x000fe20008100404 */
[----:B------:R-:W-:Y:S01]  /*2670*/  IMAD R13, R16, -0x60, R23 ;  /* 0xffffffa0100d7824 */ /* 0x000fe200078e0217 */
[----:B------:R-:W-:Y:S01]  /*2680*/  ULDC UR4, c[0x0][0x9dc] ;  /* 0x0002770000047ab9 */ /* 0x000fe20000000800 */
[----:B------:R-:W-:Y:S01]  /*2690*/  ULDC UR6, c[0x0][0x9e0] ;  /* 0x0002780000067ab9 */ /* 0x000fe20000000800 */
[----:B------:R-:W0:Y:S01]  /*26a0*/  MUFU.TANH R8, R8 ;  /* 0x0000000800087308 */ /* 0x000e220000002400 */
[----:B--2---:R-:W-:Y:S01]  /*26b0*/  IMAD R32, R12, -0x2, R37 ;  /* 0xfffffffe0c207824 */ /* 0x004fe200078e0225 */
[----:B------:R-:W-:Y:S01]  /*26c0*/  ULOP3.LUT UR7, URZ, UR4, URZ, 0x33, !UPT ;  /* 0x000000043f077292 */ /* 0x000fe2000f8e333f */
[----:B------:R-:W-:-:S02]  /*26d0*/  VIADD R35, R13, 0x60 ;  /* 0x000000600d237836 */ /* 0x000fc40000000000 */
[----:B------:R-:W-:Y:S01]  /*26e0*/  FMUL.FTZ R50, R50, UR5 ;  /* 0x0000000532327c20 */ /* 0x000fe20008410000 */
[----:B------:R-:W-:Y:S02]  /*26f0*/  VIADD R46, R37, 0xffffffff ;  /* 0xffffffff252e7836 */ /* 0x000fe40000000000 */
[----:B------:R-:W-:Y:S01]  /*2700*/  IMAD R38, R12, -0x2, R35 ;  /* 0xfffffffe0c267824 */ /* 0x000fe200078e0223 */
[----:B------:R-:W2:Y:S01]  /*2710*/  MUFU.TANH R0, R0 ;  /* 0x0000000000007308 */ /* 0x000ea20000002400 */
[----:B------:R-:W-:-:S07]  /*2720*/  IMAD.U32 R13, RZ, RZ, UR7 ;  /* 0x00000007ff0d7e24 */ /* 0x000fce000f8e00ff */
        /* <DEDUP_REMOVED lines=37> */
[----:B------:R5:W0:Y:S08]  /*2980*/  MUFU.TANH R80, R36 ;  /* 0x0000002400507308 */ /* 0x000a300000002400 */
[----:B------:R4:W1:Y:S01]  /*2990*/  MUFU.TANH R39, R50 ;  /* 0x0000003200277308 */ /* 0x0008620000002400 */
[----:B-----5:R-:W-:-:S05]  /*29a0*/  IADD3 R36, R32, -UR10, R23 ;  /* 0x8000000a20247c10 */ /* 0x020fca000fffe017 */
[C---:B------:R-:W-:Y:S02]  /*29b0*/  VIADD R59, R36.reuse, UR6 ;  /* 0x00000006243b7c36 */ /* 0x040fe40008000000 */
[----:B------:R-:W-:Y:S02]  /*29c0*/  VIADD R42, R36, UR7 ;  /* 0x00000007242a7c36 */ /* 0x000fe40008000000 */
[----:B----4-:R-:W-:Y:S01]  /*29d0*/  VIADD R50, R32, 0xffffffff ;  /* 0xffffffff20327836 */ /* 0x010fe20000000000 */
[----:B0-----:R-:W-:Y:S01]  /*29e0*/  VIADDMNMX R35, R54, R59, R38, PT ;  /* 0x0000003b36237246 */ /* 0x001fe20003800126 */
[----:B------:R-:W-:Y:S01]  /*29f0*/  IMAD.IADD R36, R42, 0x1, R54 ;  /* 0x000000012a247824 */ /* 0x000fe200078e0236 */
[----:B--23--:R-:W-:Y:S06]  /*2a00*/  @P1 BRA `(.L_x_4257) ;  /* 0x00000000005c1947 */ /* 0x00cfec0003800000 */
[----:B------:R-:W-:Y:S01]  /*2a10*/  IADD3 R37, R23, -UR10, R54 ;  /* 0x8000000a17257c10 */ /* 0x000fe2000fffe036 */
        /* <DEDUP_REMOVED lines=12> */
.L_x_4259:
[----:B------:R-:W-:Y:S02]  /*2ae0*/  ULDC UR4, c[0x0][0x9e4] ;  /* 0x0002790000047ab9 */ /* 0x000fe40000000800 */
[----:B------:R-:W-:-:S04]  /*2af0*/  MOV R54, UR4 ;  /* 0x0000000400367c02 */ /* 0x000fc80008000f00 */
[----:B------:R-:W-:-:S13]  /*2b00*/  ISETP.NE.AND P1, PT, R54, 0x1, PT ;  /* 0x000000013600780c */ /* 0x000fda0003f25270 */
[----:B------:R-:W0:Y:S02]  /*2b10*/  @P1 LDC.64 R62, c[0x0][0x9e8] ;  /* 0x00027a00ff3e1b82 */ /* 0x000e240000000a00 */
[----:B0-----:R-:W-:-:S05]  /*2b20*/  @P1 IMAD.HI.U32 R32, R37, R62, RZ ;  /* 0x0000003e25201227 */ /* 0x001fca00078e00ff */
[----:B------:R-:W-:-:S07]  /*2b30*/  @P1 SHF.R.U32.HI R37, RZ, R63, R32 ;  /* 0x0000003fff251219 */ /* 0x000fce0000011620 */
.L_x_4260:
[----:B------:R-:W-:Y:S05]  /*2b40*/  BSYNC B0 ;  /* 0x0000000000007941 */ /* 0x000fea0003800000 */
.L_x_4258:
[----:B------:R-:W-:-:S05]  /*2b50*/  IMAD R37, R37, R54, R50 ;  /* 0x0000003625257224 */ /* 0x000fca00078e0232 */
[----:B------:R-:W-:Y:S02]  /*2b60*/  VIADDMNMX R35, R37, R54, R35, PT ;  /* 0x0000003625237246 */ /* 0x000fe40003800123 */
[----:B------:R-:W-:-:S07]  /*2b70*/  VIMNMX R36, R36, R37, !PT ;  /* 0x0000002524247248 */ /* 0x000fce0007fe0100 */
.L_x_4257:
[C---:B------:R-:W-:Y:S01]  /*2b80*/  ISETP.GE.AND P2, PT, R46.reuse, 0x9, PT ;  /* 0x000000092e00780c */ /* 0x040fe20003f46270 */
[----:B------:R-:W0:Y:S01]  /*2b90*/  SHFL.IDX PT, R37, R34, 0x1, 0x1c1f ;  /* 0x003c1f0022257f89 */ /* 0x000e2200000e0000 */
        /* <DEDUP_REMOVED lines=11> */
[C---:B------:R-:W-:Y:S02]  /*2c50*/  ISETP.LT.OR P3, PT, R35.reuse, 0x11, P3 ;  /* 0x000000112300780c */ /* 0x040fe40001f61670 */
        /* <DEDUP_REMOVED lines=11> */
[C---:B------:R-:W-:Y:S02]  /*2d10*/  ISETP.LT.OR P3, PT, R35.reuse, 0x19, P3 ;  /* 0x000000192300780c */ /* 0x040fe40001f61670 */
        /* <DEDUP_REMOVED lines=65> */
[----:B------:R-:W-:Y:S02]  /*3130*/  P2R R66, PR, RZ, 0x20 ;  /* 0x00000020ff427803 */ /* 0x000fe40000000000 */
[----:B------:R-:W-:Y:S02]  /*3140*/  FSEL R61, R61, -INF , !P3 ;  /* 0xff8000003d3d7808 */ /* 0x000fe40005800000 */
[----:B------:R-:W-:Y:S02]  /*3150*/  ISETP.GE.AND P3, PT, R46, 0x51, PT ;  /* 0x000000512e00780c */ /* 0x000fe40003f66270 */
[----:B------:R-:W-:Y:S02]  /*3160*/  P2R R54, PR, RZ, 0x40 ;  /* 0x00000040ff367803 */ /* 0x000fe40000000000 */
[----:B------:R-:W-:Y:S02]  /*3170*/  ISETP.GT.AND P4, PT, R36, 0x50, !P3 ;  /* 0x000000502400780c */ /* 0x000fe40005f84270 */
[----:B------:R-:W-:-:S02]  /*3180*/  R2UR UR4, R18 ;  /* 0x00000000120472ca */ /* 0x000fc400000e0000 */
        /* <DEDUP_REMOVED lines=19> */
[----:B0-----:R-:W-:-:S03]  /*32c0*/  IMAD.IADD R36, R42, 0x1, R37 ;  /* 0x000000012a247824 */ /* 0x001fc600078e0225 */
[----:B------:R-:W-:Y:S02]  /*32d0*/  ISETP.LT.OR P6, PT, R35, 0x5a, P6 ;  /* 0x0000005a2300780c */ /* 0x000fe400037c1670 */
[----:B------:R-:W-:Y:S02]  /*32e0*/  VIADDMNMX R35, R37, R59, R38, PT ;  /* 0x0000003b25237246 */ /* 0x000fe40003800126 */
[----:B------:R-:W-:Y:S02]  /*32f0*/  FSEL R69, R69, -INF , !P6 ;  /* 0xff80000045457808 */ /* 0x000fe40007000000 */
[----:B------:R-:W-:-:S13]  /*3300*/  PLOP3.LUT P6, PT, PT, PT, UP0, 0x40, 0x0 ;  /* 0x000000000000781c */ /* 0x000fda0003fce808 */
[----:B------:R-:W-:Y:S05]  /*3310*/  @P6 BRA `(.L_x_4261) ;  /* 0x00000000005c6947 */ /* 0x000fea0003800000 */
        /* <DEDUP_REMOVED lines=13> */
.L_x_4263:
[----:B------:R-:W-:Y:S02]  /*33f0*/  ULDC UR4, c[0x0][0x9e4] ;  /* 0x0002790000047ab9 */ /* 0x000fe40000000800 */
[----:B------:R-:W-:-:S05]  /*3400*/  IMAD.U32 R34, RZ, RZ, UR4 ;  /* 0x00000004ff227e24 */ /* 0x000fca000f8e00ff */
[----:B------:R-:W-:-:S13]  /*3410*/  ISETP.NE.AND P6, PT, R34, 0x1, PT ;  /* 0x000000012200780c */ /* 0x000fda0003fc5270 */
[----:B------:R-:W0:Y:S02]  /*3420*/  @P6 LDC.64 R58, c[0x0][0x9e8] ;  /* 0x00027a00ff3a6b82 */ /* 0x000e240000000a00 */
[----:B0-----:R-:W-:-:S05]  /*3430*/  @P6 IMAD.HI.U32 R8, R37, R58, RZ ;  /* 0x0000003a25086227 */ /* 0x001fca00078e00ff */
[----:B------:R-:W-:-:S07]  /*3440*/  @P6 SHF.R.U32.HI R37, RZ, R59, R8 ;  /* 0x0000003bff256219 */ /* 0x000fce0000011608 */
.L_x_4264:
[----:B------:R-:W-:Y:S05]  /*3450*/  BSYNC B0 ;  /* 0x0000000000007941 */ /* 0x000fea0003800000 */
.L_x_4262:
[----:B------:R-:W-:-:S05]  /*3460*/  IMAD R37, R37, R34, R50 ;  /* 0x0000002225257224 */ /* 0x000fca00078e0232 */
[----:B------:R-:W-:Y:S02]  /*3470*/  VIADDMNMX R35, R37, R34, R35, PT ;  /* 0x0000002225237246 */ /* 0x000fe40003800123 */
[----:B------:R-:W-:-:S07]  /*3480*/  VIMNMX R36, R36, R37, !PT ;  /* 0x0000002524247248 */ /* 0x000fce0007fe0100 */
.L_x_4261:
[C---:B------:R-:W-:Y:S02]  /*3490*/  ISETP.GT.AND P1, PT, R36.reuse, 0x1, !P1 ;  /* 0x000000012400780c */ /* 0x040fe40004f24270 */
[----:B------:R-:W-:Y:S02]  /*34a0*/  ISETP.GT.AND P2, PT, R36, 0x8, !P2 ;  /* 0x000000082400780c */ /* 0x000fe40005744270 */
[C---:B------:R-:W-:Y:S02]  /*34b0*/  ISETP.LT.OR P1, PT, R35.reuse, 0x2, P1 ;  /* 0x000000022300780c */ /* 0x040fe40000f21670 */
[----:B------:R-:W-:Y:S02]  /*34c0*/  ISETP.LT.OR P2, PT, R35, 0x9, P2 ;  /* 0x000000092300780c */ /* 0x000fe40001741670 */
[----:B------:R-:W-:Y:S02]  /*34d0*/  FSEL R6, R6, -INF , !P1 ;  /* 0xff80000006067808 */ /* 0x000fe40004800000 */
[----:B------:R-:W-:-:S02]  /*34e0*/  ISETP.NE.AND P1, PT, R54, RZ, PT ;  /* 0x000000ff3600720c */ /* 0x000fc40003f25270 */
[----:B------:R-:W-:Y:S02]  /*34f0*/  FSEL R34, R9, -INF , !P2 ;  /* 0xff80000009227808 */ /* 0x000fe40005000000 */
[----:B------:R-:W-:Y:S02]  /*3500*/  ISETP.GT.AND P1, PT, R36, 0x9, !P1 ;  /* 0x000000092400780c */ /* 0x000fe40004f24270 */
[----:B------:R-:W-:Y:S02]  /*3510*/  ISETP.NE.AND P2, PT, R66, RZ, PT ;  /* 0x000000ff4200720c */ /* 0x000fe40003f45270 */
[----:B------:R-:W-:Y:S02]  /*3520*/  ISETP.LT.OR P1, PT, R35, 0xa, P1 ;  /* 0x0000000a2300780c */ /* 0x000fe40000f21670 */
[----:B------:R-:W-:Y:S02]  /*3530*/  FMNMX.FTZ R8, R41, R75, !PT ;  /* 0x0000004b29087209 */ /* 0x000fe40007810000 */
[----:B------:R-:W-:-:S02]  /*3540*/  FSEL R38, R10, -INF , !P1 ;  /* 0xff8000000a267808 */ /* 0x000fc40004800000 */
[----:B------:R-:W-:Y:S02]  /*3550*/  ISETP.NE.AND P1, PT, R62, RZ, PT ;  /* 0x000000ff3e00720c */ /* 0x000fe40003f25270 */
[----:B------:R-:W-:Y:S02]  /*3560*/  ISETP.NE.AND P6, PT, R70, RZ, PT ;  /* 0x000000ff4600720c */ /* 0x000fe40003fc5270 */
[----:B------:R-:W-:Y:S02]  /*3570*/  ISETP.GT.AND P1, PT, R36, 0x10, !P1 ;  /* 0x000000102400780c */ /* 0x000fe40004f24270 */
[----:B------:R-:W-:Y:S02]  /*3580*/  FMNMX.FTZ R8, R63, R8, !PT ;  /* 0x000000083f087209 */ /* 0x000fe40007810000 */
[----:B------:R-:W-:Y:S02]  /*3590*/  ISETP.LT.OR P1, PT, R35, 0x11, P1 ;  /* 0x000000112300780c */ /* 0x000fe40000f21670 */
[----:B------:R-:W-:-:S02]  /*35a0*/  FMNMX.FTZ R8, R77, R8, !PT ;  /* 0x000000084d087209 */ /* 0x000fc40007810000 */
[----:B------:R-:W-:Y:S02]  /*35b0*/  FSEL R40, R15, -INF , !P1 ;  /* 0xff8000000f287808 */ /* 0x000fe40004800000 */
[----:B------:R-:W-:Y:S02]  /*35c0*/  ISETP.GT.AND P1, PT, R36, 0x11, !P2 ;  /* 0x000000112400780c */ /* 0x000fe40005724270 */
[----:B------:R-:W-:Y:S02]  /*35d0*/  FMNMX.FTZ R8, R67, R8, !PT ;  /* 0x0000000843087209 */ /* 0x000fe40007810000 */
[----:B------:R-:W-:Y:S02]  /*35e0*/  ISETP.LT.OR P1, PT, R35, 0x12, P1 ;  /* 0x000000122300780c */ /* 0x000fe40000f21670 */
[----:B------:R-:W-:Y:S02]  /*35f0*/  FMNMX.FTZ R8, R79, R8, !PT ;  /* 0x000000084f087209 */ /* 0x000fe40007810000 */
[----:B------:R-:W-:-:S02]  /*3600*/  FSEL R20, R20, -INF , !P1 ;  /* 0xff80000014147808 */ /* 0x000fc40004800000 */
[----:B------:R-:W-:Y:S02]  /*3610*/  ISETP.GT.AND P1, PT, R36, 0x18, !P6 ;  /* 0x000000182400780c */ /* 0x000fe40007724270 */
        /* <DEDUP_REMOVED lines=14> */
[----:B------:R-:W-:Y:S02]  /*3700*/  ISETP.NE.AND P6, PT, R44, RZ, PT ;  /* 0x000000ff2c00720c */ /* 0x000fe40003fc5270 */
        /* <DEDUP_REMOVED lines=15> */
[----:B------:R-:W-:Y:S02]  /*3800*/  ISETP.NE.AND P2, PT, R48, RZ, PT ;  /* 0x000000ff3000720c */ /* 0x000fe40003f45270 */
[----:B------:R-:W-:Y:S02]  /*3810*/  FSEL R48, R31, -INF , !P1 ;  /* 0xff8000001f307808 */ /* 0x000fe40004800000 */
[----:B------:R-:W-:Y:S02]  /*3820*/  FMNMX.FTZ R8, R93, R8, !PT ;  /* 0x000000085d087209 */ /* 0x000fe40007810000 */
[----:B------:R-:W-:Y:S02]  /*3830*/  ISETP.NE.AND P1, PT, R80, RZ, PT ;  /* 0x000000ff5000720c */ /* 0x000fe40003f25270 */
[----:B------:R-:W-:-:S02]  /*3840*/  FMNMX.FTZ R8, R61, R8, !PT ;  /* 0x000000083d087209 */ /* 0x000fc40007810000 */
        /* <DEDUP_REMOVED lines=10> */
[----:B------:R-:W-:Y:S01]  /*38f0*/  R2UR UR4, R18 ;  /* 0x00000000120472ca */ /* 0x000fe200000e0000 */
[----:B------:R-:W0:Y:S01]  /*3900*/  SHFL.BFLY PT, R9, R10, 0x2, 0x1f ;  /* 0x0c401f000a097f89 */ /* 0x000e2200000e0000 */
[----:B-1----:R-:W-:-:S02]  /*3910*/  FSEL R52, R39, -INF , !P1 ;  /* 0xff80000027347808 */ /* 0x002fc40004800000 */
[----:B------:R-:W-:Y:S02]  /*3920*/  ISETP.NE.AND P1, PT, R84, RZ, PT ;  /* 0x000000ff5400720c */ /* 0x000fe40003f25270 */
[C---:B------:R-:W-:Y:S02]  /*3930*/  ISETP.GT.AND P3, PT, R36.reuse, 0x50, !P3 ;  /* 0x000000502400780c */ /* 0x040fe40005f64270 */
[C---:B------:R-:W-:Y:S02]  /*3940*/  ISETP.GT.AND P1, PT, R36.reuse, 0x31, !P1 ;  /* 0x000000312400780c */ /* 0x040fe40004f24270 */
[C---:B------:R-:W-:Y:S02]  /*3950*/  ISETP.GT.AND P4, PT, R36.reuse, 0x51, !P4 ;  /* 0x000000512400780c */ /* 0x040fe40006784270 */
[----:B------:R-:W-:Y:S01]  /*3960*/  ISETP.LT.OR P1, PT, R35, 0x32, P1 ;  /* 0x000000322300780c */ /* 0x000fe20000f21670 */
[----:B------:R-:W-:Y:S01]  /*3970*/  UISETP.NE.AND UP0, UPT, UR4, URZ, UPT ;  /* 0x0000003f0400728c */ /* 0x000fe2000bf05270 */
[----:B------:R-:W-:-:S02]  /*3980*/  ISETP.GT.AND P5, PT, R36, 0x58, !P5 ;  /* 0x000000582400780c */ /* 0x000fc40006fa4270 */
[----:B------:R-:W-:Y:S01]  /*3990*/  FSEL R54, R51, -INF , !P1 ;  /* 0xff80000033367808 */ /* 0x000fe20004800000 */
[----:B------:R-:W-:Y:S01]  /*39a0*/  ULDC UR4, c[0x0][0x988] ;  /* 0x0002620000047ab9 */ /* 0x000fe20000000800 */
[----:B------:R-:W-:Y:S02]  /*39b0*/  ISETP.NE.AND P1, PT, R86, RZ, PT ;  /* 0x000000ff5600720c */ /* 0x000fe40003f25270 */
[C---:B------:R-:W-:Y:S02]  /*39c0*/  ISETP.LT.OR P3, PT, R35.reuse, 0x51, P3 ;  /* 0x000000512300780c */ /* 0x040fe40001f61670 */
[----:B------:R-:W-:Y:S02]  /*39d0*/  ISETP.GT.AND P1, PT, R36, 0x38, !P1 ;  /* 0x000000382400780c */ /* 0x000fe40004f24270 */
[C---:B------:R-:W-:Y:S02]  /*39e0*/  ISETP.LT.OR P4, PT, R35.reuse, 0x52, P4 ;  /* 0x000000522300780c */ /* 0x040fe40002781670 */
[----:B------:R-:W-:-:S02]  /*39f0*/  ISETP.LT.OR P1, PT, R35, 0x39, P1 ;  /* 0x000000392300780c */ /* 0x000fc40000f21670 */
[----:B0-----:R-:W-:Y:S01]  /*3a00*/  FMNMX.FTZ R25, R10, R9, !PT ;  /* 0x000000090a197209 */ /* 0x001fe20007810000 */
[----:B------:R-:W-:Y:S01]  /*3a10*/  IMAD.U32 R9, RZ, RZ, UR4 ;  /* 0x00000004ff097e24 */ /* 0x000fe2000f8e00ff */
[----:B------:R-:W-:Y:S02]  /*3a20*/  FSEL R56, R43, -INF , !P1 ;  /* 0xff8000002b387808 */ /* 0x000fe40004800000 */
[----:B------:R-:W-:Y:S01]  /*3a30*/  ISETP.NE.AND P1, PT, R88, RZ, PT ;  /* 0x000000ff5800720c */ /* 0x000fe20003f25270 */
[----:B------:R-:W0:Y:S01]  /*3a40*/  SHFL.BFLY PT, R8, R25, 0x1, 0x1f ;  /* 0x0c201f0019087f89 */ /* 0x000e2200000e0000 */
[----:B------:R-:W-:Y:S02]  /*3a50*/  FSEL R14, R14, -INF , !P3 ;  /* 0xff8000000e0e7808 */ /* 0x000fe40005800000 */
[----:B------:R-:W-:Y:S02]  /*3a60*/  ISETP.GT.AND P1, PT, R36, 0x39, !P1 ;  /* 0x000000392400780c */ /* 0x000fe40004f24270 */
[----:B------:R-:W-:-:S02]  /*3a70*/  ISETP.LT.OR P5, PT, R35, 0x59, P5 ;  /* 0x000000592300780c */ /* 0x000fc40002fa1670 */
[----:B------:R-:W-:Y:S02]  /*3a80*/  ISETP.LT.OR P1, PT, R35, 0x3a, P1 ;  /* 0x0000003a2300780c */ /* 0x000fe40000f21670 */
[----:B------:R-:W-:Y:S02]  /*3a90*/  FSEL R62, R21, -INF , !P4 ;  /* 0xff800000153e7808 */ /* 0x000fe40006000000 */
[----:B------:R-:W-:Y:S02]  /*3aa0*/  FSEL R58, R55, -INF , !P1 ;  /* 0xff800000373a7808 */ /* 0x000fe40004800000 */
[----:B------:R-:W-:Y:S02]  /*3ab0*/  ISETP.GT.AND P1, PT, R36, 0x40, !P2 ;  /* 0x000000402400780c */ /* 0x000fe40005724270 */
[----:B------:R-:W-:Y:S02]  /*3ac0*/  ISETP.NE.AND P2, PT, R94, RZ, PT ;  /* 0x000000ff5e00720c */ /* 0x000fe40003f45270 */
[----:B------:R-:W-:-:S02]  /*3ad0*/  ISETP.LT.OR P1, PT, R35, 0x41, P1 ;  /* 0x000000412300780c */ /* 0x000fc40000f21670 */
[C---:B------:R-:W-:Y:S02]  /*3ae0*/  ISETP.GT.AND P2, PT, R36.reuse, 0x49, !P2 ;  /* 0x000000492400780c */ /* 0x040fe40005744270 */
[----:B------:R-:W-:Y:S02]  /*3af0*/  FSEL R60, R47, -INF , !P1 ;  /* 0xff8000002f3c7808 */ /* 0x000fe40004800000 */
[----:B------:R-:W-:Y:S02]  /*3b00*/  ISETP.GT.AND P1, PT, R36, RZ, !P6 ;  /* 0x000000ff2400720c */ /* 0x000fe40007724270 */
[----:B0-----:R-:W-:Y:S02]  /*3b10*/  FMNMX.FTZ R8, R25, R8, !PT ;  /* 0x0000000819087209 */ /* 0x001fe40007810000 */
[----:B------:R-:W-:Y:S02]  /*3b20*/  ISETP.LT.OR P1, PT, R35, 0x1, P1 ;  /* 0x000000012300780c */ /* 0x000fe40000f21670 */
[----:B------:R-:W-:Y:S01]  /*3b30*/  ISETP.NE.AND P6, PT, R90, RZ, PT ;  /* 0x000000ff5a00720c */ /* 0x000fe20003fc5270 */
[----:B------:R-:W-:Y:S01]  /*3b40*/  FMUL.FTZ R15, R8, R9 ;  /* 0x00000009080f7220 */ /* 0x000fe20000410000 */
[----:B------:R-:W-:-:S02]  /*3b50*/  FSEL R0, R0, -INF , !P1 ;  /* 0xff80000000007808 */ /* 0x000fc40004800000 */
[----:B------:R-:W-:Y:S02]  /*3b60*/  FSETP.NEU.FTZ.AND P1, PT, R8, -INF , PT ;  /* 0xff8000000800780b */ /* 0x000fe40003f3d000 */
[----:B------:R-:W-:Y:S02]  /*3b70*/  ISETP.LT.OR P2, PT, R35, 0x4a, P2 ;  /* 0x0000004a2300780c */ /* 0x000fe40001741670 */
[----:B------:R-:W-:Y:S02]  /*3b80*/  FSEL R64, R15, RZ, P1 ;  /* 0x000000ff0f407208 */ /* 0x000fe40000800000 */
[----:B------:R-:W-:Y:S02]  /*3b90*/  FMNMX.FTZ R15, R0, R6, !PT ;  /* 0x00000006000f7209 */ /* 0x000fe40007810000 */
[----:B------:R-:W-:Y:S01]  /*3ba0*/  ISETP.GT.AND P1, PT, R36, 0x41, !P6 ;  /* 0x000000412400780c */ /* 0x000fe20007724270 */
[--C-:B------:R-:W-:Y:S01]  /*3bb0*/  FFMA.FTZ R10, R41, R9, -R64.reuse ;  /* 0x00000009290a7223 */ /* 0x100fe20000010840 */
[----:B------:R-:W-:Y:S01]  /*3bc0*/  FMNMX.FTZ R15, R34, R15, !PT ;  /* 0x0000000f220f7209 */ /* 0x000fe20007810000 */
[--C-:B------:R-:W-:Y:S01]  /*3bd0*/  FFMA.FTZ R25, R75, R9, -R64.reuse ;  /* 0x000000094b197223 */ /* 0x100fe20000010840 */
[----:B------:R-:W-:Y:S01]  /*3be0*/  ISETP.LT.OR P1, PT, R35, 0x42, P1 ;  /* 0x000000422300780c */ /* 0x000fe20000f21670 */
[----:B------:R0:W-:Y:S01]  /*3bf0*/  MUFU.EX2 R188, R10 ;  /* 0x0000000a00bc7308 */ /* 0x0001e20000000800 */
[----:B------:R-:W-:Y:S01]  /*3c00*/  FMNMX.FTZ R15, R38, R15, !PT ;  /* 0x0000000f260f7209 */ /* 0x000fe20007810000 */
[-CC-:B------:R-:W-:Y:S01]  /*3c10*/  FFMA.FTZ R27, R63, R9.reuse, -R64.reuse ;  /* 0x000000093f1b7223 */ /* 0x180fe20000010840 */
[----:B------:R-:W-:Y:S01]  /*3c20*/  FSEL R24, R24, -INF , !P1 ;  /* 0xff80000018187808 */ /* 0x000fe20004800000 */
[--C-:B------:R-:W-:Y:S01]  /*3c30*/  FFMA.FTZ R29, R77, R9, -R64.reuse ;  /* 0x000000094d1d7223 */ /* 0x100fe20000010840 */
[----:B------:R-:W-:Y:S01]  /*3c40*/  FMNMX.FTZ R15, R40, R15, !PT ;  /* 0x0000000f280f7209 */ /* 0x000fe20007810000 */
[--C-:B------:R-:W-:Y:S01]  /*3c50*/  FFMA.FTZ R31, R79, R9, -R64.reuse ;  /* 0x000000094f1f7223 */ /* 0x100fe20000010840 */
[----:B------:R-:W-:Y:S01]  /*3c60*/  ISETP.NE.AND P1, PT, R92, RZ, PT ;  /* 0x000000ff5c00720c */ /* 0x000fe20003f25270 */
[----:B------:R-:W1:Y:S01]  /*3c70*/  MUFU.EX2 R25, R25 ;  /* 0x0000001900197308 */ /* 0x000e620000000800 */
[----:B------:R-:W-:Y:S01]  /*3c80*/  FMNMX.FTZ R15, R20, R15, !PT ;  /* 0x0000000f140f7209 */ /* 0x000fe20007810000 */
[-CC-:B0-----:R-:W-:Y:S01]  /*3c90*/  FFMA.FTZ R10, R67, R9.reuse, -R64.reuse ;  /* 0x00000009430a7223 */ /* 0x181fe20000010840 */
[----:B------:R-:W-:Y:S01]  /*3ca0*/  ISETP.GT.AND P1, PT, R36, 0x48, !P1 ;  /* 0x000000482400780c */ /* 0x000fe20004f24270 */
[--C-:B------:R-:W-:Y:S01]  /*3cb0*/  FFMA.FTZ R33, R45, R9, -R64.reuse ;  /* 0x000000092d217223 */ /* 0x100fe20000010840 */
[----:B------:R-:W-:Y:S01]  /*3cc0*/  FMNMX.FTZ R15, R42, R15, !PT ;  /* 0x0000000f2a0f7209 */ /* 0x000fe20007810000 */
[--C-:B------:R-:W-:Y:S01]  /*3cd0*/  FFMA.FTZ R45, R61, R9, -R64.reuse ;  /* 0x000000093d2d7223 */ /* 0x100fe20000010840 */
[----:B------:R-:W-:Y:S01]  /*3ce0*/  ISETP.NE.AND P6, PT, R68, RZ, PT ;  /* 0x000000ff4400720c */ /* 0x000fe20003fc5270 */
[----:B------:R0:W-:Y:S01]  /*3cf0*/  MUFU.EX2 R184, R10 ;  /* 0x0000000a00b87308 */ /* 0x0001e20000000800 */
[----:B------:R-:W-:Y:S01]  /*3d00*/  FMNMX.FTZ R15, R26, R15, !PT ;  /* 0x0000000f1a0f7209 */ /* 0x000fe20007810000 */
[-CC-:B------:R-:W-:Y:S01]  /*3d10*/  FFMA.FTZ R21, R83, R9.reuse, -R64.reuse ;  /* 0x0000000953157223 */ /* 0x180fe20000010840 */
[----:B------:R-:W-:Y:S01]  /*3d20*/  ISETP.LT.OR P1, PT, R35, 0x49, P1 ;  /* 0x000000492300780c */ /* 0x000fe20000f21670 */
[--C-:B------:R-:W-:Y:S01]  /*3d30*/  FFMA.FTZ R47, R65, R9, -R64.reuse ;  /* 0x00000009412f7223 */ /* 0x100fe20000010840 */
[----:B------:R-:W-:Y:S01]  /*3d40*/  FMNMX.FTZ R15, R44, R15, !PT ;  /* 0x0000000f2c0f7209 */ /* 0x000fe20007810000 */
[--C-:B------:R-:W-:Y:S01]  /*3d50*/  FFMA.FTZ R37, R49, R9, -R64.reuse ;  /* 0x0000000931257223 */ /* 0x100fe20000010840 */
[----:B------:R-:W-:Y:S01]  /*3d60*/  ISETP.GT.AND P6, PT, R36, 0x59, !P6 ;  /* 0x000000592400780c */ /* 0x000fe200077c4270 */
[----:B------:R-:W2:Y:S01]  /*3d70*/  MUFU.EX2 R27, R27 ;  /* 0x0000001b001b7308 */ /* 0x000ea20000000800 */
[----:B------:R-:W-:Y:S01]  /*3d80*/  FMNMX.FTZ R15, R46, R15, !PT ;  /* 0x0000000f2e0f7209 */ /* 0x000fe20007810000 */
[-CC-:B0-----:R-:W-:Y:S01]  /*3d90*/  FFMA.FTZ R10, R81, R9.reuse, -R64.reuse ;  /* 0x00000009510a7223 */ /* 0x181fe20000010840 */
[----:B------:R-:W-:Y:S01]  /*3da0*/  FSEL R36, R3, -INF , !P1 ;  /* 0xff80000003247808 */ /* 0x000fe20004800000 */
[--C-:B------:R-:W-:Y:S01]  /*3db0*/  FFMA.FTZ R3, R73, R9, -R64.reuse ;  /* 0x0000000949037223 */ /* 0x100fe20000010840 */
[----:B------:R-:W-:Y:S01]  /*3dc0*/  FMNMX.FTZ R15, R48, R15, !PT ;  /* 0x0000000f300f7209 */ /* 0x000fe20007810000 */
[--C-:B------:R-:W-:Y:S01]  /*3dd0*/  FFMA.FTZ R39, R89, R9, -R64.reuse ;  /* 0x0000000959277223 */ /* 0x100fe20000010840 */
[----:B------:R-:W-:Y:S01]  /*3de0*/  FSEL R2, R2, -INF , !P2 ;  /* 0xff80000002027808 */ /* 0x000fe20005000000 */
[----:B------:R-:W-:Y:S01]  /*3df0*/  MUFU.EX2 R186, R10 ;  /* 0x0000000a00ba7308 */ /* 0x000fe20000000800 */
[----:B------:R-:W-:Y:S01]  /*3e00*/  FMNMX.FTZ R15, R50, R15, !PT ;  /* 0x0000000f320f7209 */ /* 0x000fe20007810000 */
[-CC-:B------:R-:W-:Y:S01]  /*3e10*/  FFMA.FTZ R41, R53, R9.reuse, -R64.reuse ;  /* 0x0000000935297223 */ /* 0x180fe20000010840 */
[----:B------:R-:W-:Y:S01]  /*3e20*/  ISETP.LT.OR P6, PT, R35, 0x5a, P6 ;  /* 0x0000005a2300780c */ /* 0x000fe200037c1670 */
[--C-:B------:R-:W-:Y:S01]  /*3e30*/  FFMA.FTZ R35, R87, R9, -R64.reuse ;  /* 0x0000000957237223 */ /* 0x100fe20000010840 */
[----:B------:R-:W-:Y:S01]  /*3e40*/  FMNMX.FTZ R15, R52, R15, !PT ;  /* 0x0000000f340f7209 */ /* 0x000fe20007810000 */
[--C-:B------:R-:W-:Y:S01]  /*3e50*/  FFMA.FTZ R43, R91, R9, -R64.reuse ;  /* 0x000000095b2b7223 */ /* 0x100fe20000010840 */
[----:B------:R-:W-:Y:S01]  /*3e60*/  FSEL R30, R30, -INF , !P5 ;  /* 0xff8000001e1e7808 */ /* 0x000fe20006800000 */
[----:B------:R0:W-:Y:S01]  /*3e70*/  MUFU.EX2 R180, R3 ;  /* 0x0000000300b47308 */ /* 0x0001e20000000800 */
[----:B------:R-:W-:Y:S01]  /*3e80*/  FMNMX.FTZ R15, R54, R15, !PT ;  /* 0x0000000f360f7209 */ /* 0x000fe20007810000 */
[----:B------:R-:W-:Y:S01]  /*3e90*/  FFMA.FTZ R32, R32, R9, -R64 ;  /* 0x0000000920207223 */ /* 0x000fe20000010840 */
[----:B------:R-:W-:-:S02]  /*3ea0*/  FSEL R28, R28, -INF , !P6 ;  /* 0xff8000001c1c7808 */ /* 0x000fc40007000000 */
[----:B------:R-:W-:Y:S02]  /*3eb0*/  FMNMX.FTZ R15, R56, R15, !PT ;  /* 0x0000000f380f7209 */ /* 0x000fe40007810000 */
[----:B------:R-:W-:Y:S01]  /*3ec0*/  R2UR UR5, R19 ;  /* 0x00000000130572ca */ /* 0x000fe200000e0000 */
[----:B------:R3:W4:Y:S01]  /*3ed0*/  MUFU.EX2 R190, R29 ;  /* 0x0000001d00be7308 */ /* 0x0007220000000800 */
[----:B------:R-:W-:Y:S01]  /*3ee0*/  FMNMX.FTZ R15, R58, R15, !PT ;  /* 0x0000000f3a0f7209 */ /* 0x000fe20007810000 */
[----:B0-----:R-:W-:Y:S01]  /*3ef0*/  FFMA.FTZ R3, R85, R9, -R64 ;  /* 0x0000000955037223 */ /* 0x001fe20000010840 */
[----:B------:R-:W-:Y:S02]  /*3f00*/  R2UR UR7, R120 ;  /* 0x00000000780772ca */ /* 0x000fe400000e0000 */
[----:B------:R-:W-:-:S03]  /*3f10*/  FMNMX.FTZ R15, R60, R15, !PT ;  /* 0x0000000f3c0f7209 */ /* 0x000fc60007810000 */
[----:B------:R0:W-:Y:S01]  /*3f20*/  MUFU.EX2 R182, R3 ;  /* 0x0000000300b67308 */ /* 0x0001e20000000800 */
[----:B------:R-:W-:Y:S01]  /*3f30*/  FMNMX.FTZ R15, R24, R15, !PT ;  /* 0x0000000f180f7209 */ /* 0x000fe20007810000 */
[----:B---3--:R-:W-:Y:S02]  /*3f40*/  FFMA.FTZ R29, R71, R9, -R64 ;  /* 0x00000009471d7223 */ /* 0x008fe40000010840 */
[----:B------:R-:W-:Y:S01]  /*3f50*/  UISETP.NE.AND UP1, UPT, UR5, URZ, UPT ;  /* 0x0000003f0500728c */ /* 0x000fe2000bf25270 */
[----:B------:R-:W-:-:S03]  /*3f60*/  FMNMX.FTZ R15, R36, R15, !PT ;  /* 0x0000000f240f7209 */ /* 0x000fc60007810000 */
[----:B------:R-:W3:Y:S01]  /*3f70*/  MUFU.EX2 R31, R31 ;  /* 0x0000001f001f7308 */ /* 0x000ee20000000800 */
[----:B------:R-:W-:-:S04]  /*3f80*/  FMNMX.FTZ R15, R2, R15, !PT ;  /* 0x0000000f020f7209 */ /* 0x000fc80007810000 */
[----:B------:R-:W-:Y:S02]  /*3f90*/  FMNMX.FTZ R15, R14, R15, !PT ;  /* 0x0000000f0e0f7209 */ /* 0x000fe40007810000 */
[----:B------:R-:W-:Y:S01]  /*3fa0*/  @UP1 ULDC UR4, c[0x0][0x44c] ;  /* 0x0001130000041ab9 */ /* 0x000fe20000000800 */
[----:B------:R-:W5:Y:S01]  /*3fb0*/  MUFU.EX2 R29, R29 ;  /* 0x0000001d001d7308 */ /* 0x000f620000000800 */
[----:B------:R-:W-:Y:S01]  /*3fc0*/  FMNMX.FTZ R15, R62, R15, !PT ;  /* 0x0000000f3e0f7209 */ /* 0x000fe20007810000 */
[----:B------:R-:W-:Y:S01]  /*3fd0*/  UIMAD.WIDE.U32 UR4, UR38, UR4, URZ ;  /* 0x00000004260472a5 */ /* 0x000fe2000f8e003f */
[----:B------:R-:W-:Y:S02]  /*3fe0*/  @UP1 ULDC UR11, c[0x0][0x450] ;  /* 0x00011400000b1ab9 */ /* 0x000fe40000000800 */
[----:B------:R-:W-:Y:S01]  /*3ff0*/  FMNMX.FTZ R15, R30, R15, !PT ;  /* 0x0000000f1e0f7209 */ /* 0x000fe20007810000 */
[----:B------:R-:W-:Y:S02]  /*4000*/  @UP1 USHF.R.U32.HI UR38, URZ, UR11, UR5 ;  /* 0x0000000b3f261299 */ /* 0x000fe40008011605 */
[----:B------:R-:W-:Y:S01]  /*4010*/  MUFU.EX2 R174, R45 ;  /* 0x0000002d00ae7308 */ /* 0x000fe20000000800 */
[----:B------:R-:W-:Y:S01]  /*4020*/  FMNMX.FTZ R15, R28, R15, !PT ;  /* 0x0000000f1c0f7209 */ /* 0x000fe20007810000 */
[----:B------:R-:W-:-:S04]  /*4030*/  UIADD3 UR38, UR7, UR38, URZ ;  /* 0x0000002607267290 */ /* 0x000fc8000fffe03f */
[----:B------:R-:W0:Y:S01]  /*4040*/  SHFL.BFLY PT, R10, R15, 0x2, 0x1f ;  /* 0x0c401f000f0a7f89 */ /* 0x000e2200000e0000 */
[----:B------:R-:W-:Y:S01]  /*4050*/  UIADD3 UR6, UR38, UR6, URZ ;  /* 0x0000000626067290 */ /* 0x000fe2000fffe03f */
[----:B------:R-:W-:Y:S08]  /*4060*/  MUFU.EX2 R21, R21 ;  /* 0x0000001500157308 */ /* 0x000ff00000000800 */
[----:B------:R-:W-:Y:S08]  /*4070*/  MUFU.EX2 R33, R33 ;  /* 0x0000002100217308 */ /* 0x000ff00000000800 */
[----:B------:R-:W-:Y:S01]  /*4080*/  MUFU.EX2 R35, R35 ;  /* 0x0000002300237308 */ /* 0x000fe20000000800 */
[----:B0-----:R-:W-:Y:S01]  /*4090*/  FMNMX.FTZ R3, R15, R10, !PT ;  /* 0x0000000a0f037209 */ /* 0x001fe20007810000 */
[----:B------:R-:W-:-:S06]  /*40a0*/  FFMA.FTZ R15, R57, R9, -R64 ;  /* 0x00000009390f7223 */ /* 0x000fcc0000010840 */
[----:B------:R-:W-:Y:S01]  /*40b0*/  MUFU.EX2 R168, R47 ;  /* 0x0000002f00a87308 */ /* 0x000fe20000000800 */
[----:B------:R-:W0:Y:S07]  /*40c0*/  SHFL.BFLY PT, R10, R3, 0x1, 0x1f ;  /* 0x0c201f00030a7f89 */ /* 0x000e2e00000e0000 */
[----:B------:R-:W-:Y:S08]  /*40d0*/  MUFU.EX2 R172, R15 ;  /* 0x0000000f00ac7308 */ /* 0x000ff00000000800 */
[----:B------:R1:W-:Y:S08]  /*40e0*/  MUFU.EX2 R176, R37 ;  /* 0x0000002500b07308 */ /* 0x0003f00000000800 */
[----:B------:R-:W-:Y:S01]  /*40f0*/  MUFU.EX2 R39, R39 ;  /* 0x0000002700277308 */ /* 0x000fe20000000800 */
[----:B-1----:R-:W-:Y:S01]  /*4100*/  FFMA.FTZ R37, R93, R9, -R64 ;  /* 0x000000095d257223 */ /* 0x002fe20000010840 */
[----:B0-----:R-:W-:-:S04]  /*4110*/  FMNMX.FTZ R10, R3, R10, !PT ;  /* 0x0000000a030a7209 */ /* 0x001fc80007810000 */
[C---:B------:R-:W-:Y:S01]  /*4120*/  FSETP.NEU.FTZ.AND P1, PT, R10.reuse, -INF , PT ;  /* 0xff8000000a00780b */ /* 0x040fe20003f3d000 */
[-C--:B------:R-:W-:Y:S01]  /*4130*/  FMUL.FTZ R3, R10, R9.reuse ;  /* 0x000000090a037220 */ /* 0x080fe20000410000 */
[----:B------:R-:W-:Y:S04]  /*4140*/  MUFU.EX2 R178, R41 ;  /* 0x0000002900b27308 */ /* 0x000fe80000000800 */
        /* <DEDUP_REMOVED lines=17> */
[-C--:B------:R-:W-:Y:S01]  /*4260*/  FFMA.FTZ R54, R54, R9.reuse, -R15 ;  /* 0x0000000936367223 */ /* 0x080fe2000001080f */
[----:B------:R-:W1:Y:S01]  /*4270*/  MUFU.EX2 R0, R0 ;  /* 0x0000000000007308 */ /* 0x000e620000000800 */
[----:B0-----:R-:W-:Y:S01]  /*4280*/  FADD.FTZ R6, R188, R25 ;  /* 0x00000019bc067221 */ /* 0x001fe20000010000 */
[-C--:B------:R-:W-:Y:S01]  /*4290*/  FFMA.FTZ R41, R95, R9.reuse, -R64 ;  /* 0x000000095f297223 */ /* 0x080fe20000010840 */
[-CC-:B------:R-:W-:Y:S01]  /*42a0*/  FFMA.FTZ R56, R56, R9.reuse, -R15.reuse ;  /* 0x0000000938387223 */ /* 0x180fe2000001080f */
[----:B------:R-:W-:Y:S01]  /*42b0*/  F2FP.BF16.F32.PACK_AB R188, R25, R188 ;  /* 0x000000bc19bc723e */ /* 0x000fe200000010ff */
[----:B--2---:R-:W-:Y:S01]  /*42c0*/  FADD.FTZ R45, R27, R6 ;  /* 0x000000061b2d7221 */ /* 0x004fe20000010000 */
[-CC-:B------:R-:W-:Y:S01]  /*42d0*/  FFMA.FTZ R58, R58, R9.reuse, -R15.reuse ;  /* 0x000000093a3a7223 */ /* 0x180fe2000001080f */
[-C--:B------:R-:W-:Y:S01]  /*42e0*/  FFMA.FTZ R60, R60, R9.reuse, -R15 ;  /* 0x000000093c3c7223 */ /* 0x080fe2000001080f */
[----:B------:R-:W0:Y:S01]  /*42f0*/  MUFU.EX2 R34, R34 ;  /* 0x0000002200227308 */ /* 0x000e220000000800 */
[C---:B----4-:R-:W-:Y:S01]  /*4300*/  FADD.FTZ R45, R190.reuse, R45 ;  /* 0x0000002dbe2d7221 */ /* 0x050fe20000010000 */
[----:B------:R-:W-:Y:S01]  /*4310*/  FFMA.FTZ R64, R69, R9, -R64 ;  /* 0x0000000945407223 */ /* 0x000fe20000010840 */
[----:B------:R-:W-:Y:S01]  /*4320*/  F2FP.BF16.F32.PACK_AB R190, R190, R27 ;  /* 0x0000001bbebe723e */ /* 0x000fe200000010ff */
[-C--:B------:R-:W-:Y:S01]  /*4330*/  FFMA.FTZ R24, R24, R9.reuse, -R15 ;  /* 0x0000000918187223 */ /* 0x080fe2000001080f */
[----:B------:R-:W-:Y:S01]  /*4340*/  FADD.FTZ R6, R184, R45 ;  /* 0x0000002db8067221 */ /* 0x000fe20000010000 */
[-CC-:B------:R-:W-:Y:S01]  /*4350*/  FFMA.FTZ R36, R36, R9.reuse, -R15.reuse ;  /* 0x0000000924247223 */ /* 0x180fe2000001080f */
[-CC-:B------:R-:W-:Y:S01]  /*4360*/  FFMA.FTZ R2, R2, R9.reuse, -R15.reuse ;  /* 0x0000000902027223 */ /* 0x180fe2000001080f */
[----:B------:R-:W2:Y:S01]  /*4370*/  MUFU.EX2 R191, R38 ;  /* 0x0000002600bf7308 */ /* 0x000ea20000000800 */
[----:B---3--:R-:W-:Y:S01]  /*4380*/  FADD.FTZ R6, R31, R6 ;  /* 0x000000061f067221 */ /* 0x008fe20000010000 */
[-CC-:B------:R-:W-:Y:S01]  /*4390*/  FFMA.FTZ R14, R14, R9.reuse, -R15.reuse ;  /* 0x000000090e0e7223 */ /* 0x180fe2000001080f */
[-CC-:B------:R-:W-:Y:S01]  /*43a0*/  FFMA.FTZ R62, R62, R9.reuse, -R15.reuse ;  /* 0x000000093e3e7223 */ /* 0x180fe2000001080f */
[-CC-:B------:R-:W-:Y:S01]  /*43b0*/  FFMA.FTZ R30, R30, R9.reuse, -R15.reuse ;  /* 0x000000091e1e7223 */ /* 0x180fe2000001080f */
[----:B-----5:R-:W-:Y:S01]  /*43c0*/  FADD.FTZ R45, R29, R6 ;  /* 0x000000061d2d7221 */ /* 0x020fe20000010000 */
[----:B------:R-:W-:Y:S01]  /*43d0*/  FFMA.FTZ R15, R28, R9, -R15 ;  /* 0x000000091c0f7223 */ /* 0x000fe2000001080f */
[----:B------:R-:W-:Y:S01]  /*43e0*/  F2FP.BF16.F32.PACK_AB R184, R31, R184 ;  /* 0x000000b81fb8723e */ /* 0x000fe200000010ff */
[----:B------:R-:W3:Y:S01]  /*43f0*/  MUFU.EX2 R40, R40 ;  /* 0x0000002800287308 */ /* 0x000ee20000000800 */
[C---:B------:R-:W-:Y:S01]  /*4400*/  FADD.FTZ R45, R186.reuse, R45 ;  /* 0x0000002dba2d7221 */ /* 0x040fe20000010000 */
[----:B------:R-:W-:-:S03]  /*4410*/  F2FP.BF16.F32.PACK_AB R186, R186, R29 ;  /* 0x0000001dbaba723e */ /* 0x000fc600000010ff */
[----:B------:R-:W-:Y:S01]  /*4420*/  FADD.FTZ R6, R180, R45 ;  /* 0x0000002db4067221 */ /* 0x000fe20000010000 */
[----:B-1----:R-:W-:Y:S01]  /*4430*/  FADD.FTZ R45, R0, R189 ;  /* 0x000000bd002d7221 */ /* 0x002fe20000010000 */
[C---:B------:R-:W-:Y:S01]  /*4440*/  F2FP.BF16.F32.PACK_AB R180, R21.reuse, R180 ;  /* 0x000000b415b4723e */ /* 0x040fe200000010ff */
[----:B------:R1:W4:Y:S01]  /*4450*/  MUFU.EX2 R185, R20 ;  /* 0x0000001400b97308 */ /* 0x0003220000000800 */
[----:B------:R-:W-:Y:S01]  /*4460*/  FADD.FTZ R47, R21, R6 ;  /* 0x00000006152f7221 */ /* 0x000fe20000010000 */
[----:B0-----:R-:W-:Y:S01]  /*4470*/  FADD.FTZ R6, R34, R45 ;  /* 0x0000002d22067221 */ /* 0x001fe20000010000 */
[----:B------:R-:W-:-:S03]  /*4480*/  F2FP.BF16.F32.PACK_AB R189, R189, R0 ;  /* 0x00000000bdbd723e */ /* 0x000fc600000010ff */
[C---:B--2---:R-:W-:Y:S01]  /*4490*/  FADD.FTZ R45, R191.reuse, R6 ;  /* 0x00000006bf2d7221 */ /* 0x044fe20000010000 */
[----:B------:R-:W-:Y:S01]  /*44a0*/  F2FP.BF16.F32.PACK_AB R191, R191, R34 ;  /* 0x00000022bfbf723e */ /* 0x000fe200000010ff */
[----:B------:R-:W0:Y:S01]  /*44b0*/  MUFU.EX2 R42, R42 ;  /* 0x0000002a002a7308 */ /* 0x000e220000000800 */
[----:B-1----:R-:W-:Y:S01]  /*44c0*/  FADD.FTZ R20, R182, R47 ;  /* 0x0000002fb6147221 */ /* 0x002fe20000010000 */
[----:B---3--:R-:W-:Y:S01]  /*44d0*/  FADD.FTZ R6, R40, R45 ;  /* 0x0000002d28067221 */ /* 0x008fe20000010000 */
[C---:B------:R-:W-:Y:S02]  /*44e0*/  F2FP.BF16.F32.PACK_AB R182, R33.reuse, R182 ;  /* 0x000000b621b6723e */ /* 0x040fe400000010ff */
[----:B------:R-:W-:-:S03]  /*44f0*/  FADD.FTZ R20, R33, R20 ;  /* 0x0000001421147221 */ /* 0x000fc60000010000 */
[----:B------:R-:W1:Y:S01]  /*4500*/  MUFU.EX2 R187, R26 ;  /* 0x0000001a00bb7308 */ /* 0x000e620000000800 */
[----:B----4-:R-:W-:Y:S01]  /*4510*/  FADD.FTZ R45, R185, R6 ;  /* 0x00000006b92d7221 */ /* 0x010fe20000010000 */
[----:B------:R-:W-:Y:S01]  /*4520*/  FADD.FTZ R47, R35, R20 ;  /* 0x00000014232f7221 */ /* 0x000fe20000010000 */
[----:B------:R-:W-:-:S03]  /*4530*/  F2FP.BF16.F32.PACK_AB R185, R185, R40 ;  /* 0x00000028b9b9723e */ /* 0x000fc600000010ff */
[C---:B------:R-:W-:Y:S01]  /*4540*/  FADD.FTZ R20, R176.reuse, R47 ;  /* 0x0000002fb0147221 */ /* 0x040fe20000010000 */
[----:B------:R-:W-:Y:S01]  /*4550*/  F2FP.BF16.F32.PACK_AB R176, R176, R35 ;  /* 0x00000023b0b0723e */ /* 0x000fe200000010ff */
[----:B------:R-:W2:Y:S01]  /*4560*/  MUFU.EX2 R44, R44 ;  /* 0x0000002c002c7308 */ /* 0x000ea20000000800 */
[----:B0-----:R-:W-:Y:S01]  /*4570*/  FADD.FTZ R6, R42, R45 ;  /* 0x0000002d2a067221 */ /* 0x001fe20000010000 */
[----:B------:R-:W-:-:S04]  /*4580*/  FADD.FTZ R47, R39, R20 ;  /* 0x00000014272f7221 */ /* 0x000fc80000010000 */
[C---:B------:R-:W-:Y:S01]  /*4590*/  FADD.FTZ R20, R178.reuse, R47 ;  /* 0x0000002fb2147221 */ /* 0x040fe20000010000 */
[----:B------:R-:W-:Y:S01]  /*45a0*/  F2FP.BF16.F32.PACK_AB R178, R178, R39 ;  /* 0x00000027b2b2723e */ /* 0x000fe200000010ff */
[----:B------:R-:W0:Y:S01]  /*45b0*/  MUFU.EX2 R181, R46 ;  /* 0x0000002e00b57308 */ /* 0x000e220000000800 */
[C---:B-1----:R-:W-:Y:S01]  /*45c0*/  FADD.FTZ R45, R187.reuse, R6 ;  /* 0x00000006bb2d7221 */ /* 0x042fe20000010000 */
[----:B------:R-:W-:-:S06]  /*45d0*/  F2FP.BF16.F32.PACK_AB R187, R187, R42 ;  /* 0x0000002abbbb723e */ /* 0x000fcc00000010ff */
[----:B------:R-:W1:Y:S01]  /*45e0*/  MUFU.EX2 R48, R48 ;  /* 0x0000003000307308 */ /* 0x000e620000000800 */
[----:B--2---:R-:W-:Y:S01]  /*45f0*/  FADD.FTZ R6, R44, R45 ;  /* 0x0000002d2c067221 */ /* 0x004fe20000010000 */
[----:B------:R-:W-:-:S04]  /*4600*/  FADD.FTZ R45, R43, R20 ;  /* 0x000000142b2d7221 */ /* 0x000fc80000010000 */
[C---:B------:R-:W-:Y:S01]  /*4610*/  FADD.FTZ R20, R172.reuse, R45 ;  /* 0x0000002dac147221 */ /* 0x040fe20000010000 */
[----:B------:R-:W-:Y:S01]  /*4620*/  F2FP.BF16.F32.PACK_AB R172, R172, R43 ;  /* 0x0000002bacac723e */ /* 0x000fe200000010ff */
[----:B------:R-:W2:Y:S01]  /*4630*/  MUFU.EX2 R183, R50 ;  /* 0x0000003200b77308 */ /* 0x000ea20000000800 */
[C---:B0-----:R-:W-:Y:S01]  /*4640*/  FADD.FTZ R25, R181.reuse, R6 ;  /* 0x00000006b5197221 */ /* 0x041fe20000010000 */
[----:B------:R-:W-:-:S06]  /*4650*/  F2FP.BF16.F32.PACK_AB R181, R181, R44 ;  /* 0x0000002cb5b5723e */ /* 0x000fcc00000010ff */
[----:B------:R-:W0:Y:S01]  /*4660*/  MUFU.EX2 R37, R37 ;  /* 0x0000002500257308 */ /* 0x000e220000000800 */
[----:B-1----:R-:W-:-:S07]  /*4670*/  FADD.FTZ R6, R48, R25 ;  /* 0x0000001930067221 */ /* 0x002fce0000010000 */
[----:B------:R-:W1:Y:S01]  /*4680*/  MUFU.EX2 R52, R52 ;  /* 0x0000003400347308 */ /* 0x000e620000000800 */
[C---:B--2---:R-:W-:Y:S01]  /*4690*/  FADD.FTZ R25, R183.reuse, R6 ;  /* 0x00000006b7197221 */ /* 0x044fe20000010000 */
[----:B------:R-:W-:-:S06]  /*46a0*/  F2FP.BF16.F32.PACK_AB R183, R183, R48 ;  /* 0x00000030b7b7723e */ /* 0x000fcc00000010ff */
[----:B------:R-:W2:Y:S01]  /*46b0*/  MUFU.EX2 R177, R54 ;  /* 0x0000003600b17308 */ /* 0x000ea20000000800 */
[----:B0-----:R-:W-:-:S04]  /*46c0*/  FADD.FTZ R27, R37, R20 ;  /* 0x00000014251b7221 */ /* 0x001fc80000010000 */
[C---:B------:R-:W-:Y:S01]  /*46d0*/  FADD.FTZ R20, R174.reuse, R27 ;  /* 0x0000001bae147221 */ /* 0x040fe20000010000 */
[----:B------:R-:W-:Y:S02]  /*46e0*/  F2FP.BF16.F32.PACK_AB R174, R174, R37 ;  /* 0x00000025aeae723e */ /* 0x000fe400000010ff */
[----:B------:R-:W0:Y:S01]  /*46f0*/  MUFU.EX2 R41, R41 ;  /* 0x0000002900297308 */ /* 0x000e220000000800 */
[----:B-1----:R-:W-:-:S07]  /*4700*/  FADD.FTZ R6, R52, R25 ;  /* 0x0000001934067221 */ /* 0x002fce0000010000 */
[----:B------:R-:W-:Y:S01]  /*4710*/  MUFU.EX2 R56, R56 ;  /* 0x0000003800387308 */ /* 0x000fe20000000800 */
[C---:B--2---:R-:W-:Y:S01]  /*4720*/  FADD.FTZ R21, R177.reuse, R6 ;  /* 0x00000006b1157221 */ /* 0x044fe20000010000 */
[----:B------:R-:W-:-:S06]  /*4730*/  F2FP.BF16.F32.PACK_AB R177, R177, R52 ;  /* 0x00000034b1b1723e */ /* 0x000fcc00000010ff */
[----:B------:R-:W-:Y:S01]  /*4740*/  MUFU.EX2 R179, R58 ;  /* 0x0000003a00b37308 */ /* 0x000fe20000000800 */
[----:B0-----:R-:W-:Y:S01]  /*4750*/  FADD.FTZ R25, R41, R20 ;  /* 0x0000001429197221 */ /* 0x001fe20000010000 */
[----:B------:R-:W-:-:S03]  /*4760*/  VIADD R20, R16, 0xfffffffe ;  /* 0xfffffffe10147836 */ /* 0x000fc60000000000 */
[C---:B------:R-:W-:Y:S01]  /*4770*/  FADD.FTZ R25, R168.reuse, R25 ;  /* 0x00000019a8197221 */ /* 0x040fe20000010000 */
[----:B------:R-:W-:Y:S02]  /*4780*/  F2FP.BF16.F32.PACK_AB R168, R168, R41 ;  /* 0x00000029a8a8723e */ /* 0x000fe400000010ff */
[----:B------:R-:W0:Y:S08]  /*4790*/  MUFU.EX2 R32, R32 ;  /* 0x0000002000207308 */ /* 0x000e300000000800 */
[----:B------:R-:W-:Y:S08]  /*47a0*/  MUFU.EX2 R60, R60 ;  /* 0x0000003c003c7308 */ /* 0x000ff00000000800 */
[----:B------:R-:W1:Y:S01]  /*47b0*/  MUFU.EX2 R3, R64 ;  /* 0x0000004000037308 */ /* 0x000e620000000800 */
[----:B0-----:R-:W-:-:S07]  /*47c0*/  FADD.FTZ R6, R32, R25 ;  /* 0x0000001920067221 */ /* 0x001fce0000010000 */
[----:B------:R-:W0:Y:S08]  /*47d0*/  MUFU.EX2 R173, R24 ;  /* 0x0000001800ad7308 */ /* 0x000e300000000800 */
[----:B------:R-:W2:Y:S01]  /*47e0*/  MUFU.EX2 R36, R36 ;  /* 0x0000002400247308 */ /* 0x000ea20000000800 */
[C---:B-1----:R-:W-:Y:S01]  /*47f0*/  FADD.FTZ R6, R3.reuse, R6 ;  /* 0x0000000603067221 */ /* 0x042fe20000010000 */
[----:B------:R-:W-:-:S06]  /*4800*/  F2FP.BF16.F32.PACK_AB R170, R3, R32 ;  /* 0x0000002003aa723e */ /* 0x000fcc00000010ff */
[----:B------:R1:W3:Y:S08]  /*4810*/  MUFU.EX2 R175, R2 ;  /* 0x0000000200af7308 */ /* 0x0002f00000000800 */
[----:B------:R-:W4:Y:S01]  /*4820*/  MUFU.EX2 R14, R14 ;  /* 0x0000000e000e7308 */ /* 0x000f220000000800 */
[----:B-1----:R-:W-:-:S04]  /*4830*/  FADD.FTZ R2, R56, R21 ;  /* 0x0000001538027221 */ /* 0x002fc80000010000 */
[C---:B------:R-:W-:Y:S01]  /*4840*/  FADD.FTZ R21, R179.reuse, R2 ;  /* 0x00000002b3157221 */ /* 0x040fe20000010000 */
[----:B------:R-:W-:Y:S02]  /*4850*/  F2FP.BF16.F32.PACK_AB R179, R179, R56 ;  /* 0x00000038b3b3723e */ /* 0x000fe400000010ff */
[----:B------:R-:W1:Y:S01]  /*4860*/  MUFU.EX2 R169, R62 ;  /* 0x0000003e00a97308 */ /* 0x000e620000000800 */
[----:B------:R-:W-:-:S04]  /*4870*/  FADD.FTZ R2, R60, R21 ;  /* 0x000000153c027221 */ /* 0x000fc80000010000 */
[C---:B0-----:R-:W-:Y:S01]  /*4880*/  FADD.FTZ R3, R173.reuse, R2 ;  /* 0x00000002ad037221 */ /* 0x041fe20000010000 */
[----:B------:R-:W-:Y:S02]  /*4890*/  F2FP.BF16.F32.PACK_AB R173, R173, R60 ;  /* 0x0000003cadad723e */ /* 0x000fe400000010ff */
[----:B------:R-:W0:Y:S01]  /*48a0*/  MUFU.EX2 R30, R30 ;  /* 0x0000001e001e7308 */ /* 0x000e220000000800 */
[----:B--2---:R-:W-:-:S04]  /*48b0*/  FADD.FTZ R0, R36, R3 ;  /* 0x0000000324007221 */ /* 0x004fc80000010000 */
[C---:B---3--:R-:W-:Y:S01]  /*48c0*/  FADD.FTZ R3, R175.reuse, R0 ;  /* 0x00000000af037221 */ /* 0x048fe20000010000 */
[----:B------:R-:W-:Y:S02]  /*48d0*/  F2FP.BF16.F32.PACK_AB R175, R175, R36 ;  /* 0x00000024afaf723e */ /* 0x000fe400000010ff */
[----:B------:R-:W2:Y:S01]  /*48e0*/  MUFU.EX2 R15, R15 ;  /* 0x0000000f000f7308 */ /* 0x000ea20000000800 */
[----:B----4-:R-:W-:-:S04]  /*48f0*/  FADD.FTZ R0, R14, R3 ;  /* 0x000000030e007221 */ /* 0x010fc80000010000 */
[C---:B-1----:R-:W-:Y:S01]  /*4900*/  FADD.FTZ R3, R169.reuse, R0 ;  /* 0x00000000a9037221 */ /* 0x042fe20000010000 */
[----:B------:R-:W-:-:S03]  /*4910*/  F2FP.BF16.F32.PACK_AB R169, R169, R14 ;  /* 0x0000000ea9a9723e */ /* 0x000fc600000010ff */
[----:B0-----:R-:W-:-:S04]  /*4920*/  FADD.FTZ R0, R30, R3 ;  /* 0x000000031e007221 */ /* 0x001fc80000010000 */
[C---:B--2---:R-:W-:Y:S01]  /*4930*/  FADD.FTZ R3, R15.reuse, R0 ;  /* 0x000000000f037221 */ /* 0x044fe20000010000 */
        /* <DEDUP_REMOVED lines=13> */
.L_x_4266:
[----:B------:R-:W-:Y:S02]  /*4a10*/  ULDC UR11, c[0x0][0x9e4] ;  /* 0x00027900000b7ab9 */ /* 0x000fe40000000800 */
[----:B------:R-:W-:-:S11]  /*4a20*/  UISETP.NE.AND UP0, UPT, UR11, 0x1, UPT ;  /* 0x000000010b00788c */ /* 0x000fd6000bf05270 */
[----:B------:R-:W-:Y:S02]  /*4a30*/  @UP0 ULDC.64 UR14, c[0x0][0x9e8] ;  /* 0x00027a00000e0ab9 */ /* 0x000fe40000000a00 */
[----:B------:R-:W-:-:S04]  /*4a40*/  UIMAD.WIDE.U32 UR4, UR7, UR14, URZ ;  /* 0x0000000e070472a5 */ /* 0x000fc8000f8e003f */
[----:B------:R-:W-:-:S12]  /*4a50*/  @UP0 USHF.R.U32.HI UR7, URZ, UR15, UR5 ;  /* 0x0000000f3f070299 */ /* 0x000fd80008011605 */
.L_x_4267:
[----:B------:R-:W-:-:S04]  /*4a60*/  UIMAD UR7, UR7, UR11, UR11 ;  /* 0x0000000b070772a4 */ /* 0x000fc8000f8e020b */
[----:B------:R-:W-:-:S04]  /*4a70*/  UISETP.LT.AND UP0, UPT, UR6, UR7, UPT ;  /* 0x000000070600728c */ /* 0x000fc8000bf01270 */
[----:B------:R-:W-:-:S12]  /*4a80*/  USEL UR6, UR6, UR7, UP0 ;  /* 0x0000000706067287 */ /* 0x000fd80008000000 */
.L_x_4265:
[----:B------:R-:W-:Y:S01]  /*4a90*/  R2UR UR7, R22 ;  /* 0x00000000160772ca */ /* 0x000fe200000e0000 */
[----:B------:R-:W-:Y:S01]  /*4aa0*/  UIMAD.WIDE UR4, UR6, 0x2aaaaaab, URZ ;  /* 0x2aaaaaab060478a5 */ /* 0x000fe2000f8e023f */
[----:B------:R-:W-:Y:S01]  /*4ab0*/  IMAD.MOV.U32 R2, RZ, RZ, 0x3f800000 ;  /* 0x3f800000ff027424 */ /* 0x000fe200078e00ff */
[----:B------:R-:W-:Y:S01]  /*4ac0*/  CS2R R118, SRZ ;  /* 0x0000000000767805 */ /* 0x000fe2000001ff00 */
[----:B------:R-:W-:Y:S01]  /*4ad0*/  IMAD.MOV.U32 R0, RZ, RZ, 0x3f800000 ;  /* 0x3f800000ff007424 */ /* 0x000fe200078e00ff */
[----:B------:R-:W-:Y:S01]  /*4ae0*/  USHF.R.U32.HI UR4, URZ, 0x1f, UR5 ;  /* 0x0000001f3f047899 */ /* 0x000fe20008011605 */
[----:B------:R-:W-:Y:S02]  /*4af0*/  CS2R R116, SRZ ;  /* 0x0000000000747805 */ /* 0x000fe4000001ff00 */
[----:B------:R-:W-:Y:S02]  /*4b00*/  CS2R R114, SRZ ;  /* 0x0000000000727805 */ /* 0x000fe4000001ff00 */
[----:B------:R-:W-:Y:S01]  /*4b10*/  CS2R R112, SRZ ;  /* 0x0000000000707805 */ /* 0x000fe2000001ff00 */
[----:B------:R-:W-:Y:S01]  /*4b20*/  ULEA.HI.SX32 UR4, UR5, UR4, 0x1c ;  /* 0x0000000405047291 */ /* 0x000fe2000f8fe23f */
        /* <DEDUP_REMOVED lines=11> */
[----:B------:R-:W-:Y:S01]  /*4be0*/  UMOV UR7, URZ ;  /* 0x0000003f00077c82 */ /* 0x000fe20008000000 */
[----:B------:R-:W-:Y:S02]  /*4bf0*/  CS2R R94, SRZ ;  /* 0x00000000005e7805 */ /* 0x000fe4000001ff00 */
[----:B------:R-:W-:Y:S02]  /*4c00*/  ISETP.GE.AND P1, PT, R20, UR61, PT ;  /* 0x0000003d14007c0c */ /* 0x000fe4000bf26270 */
        /* <DEDUP_REMOVED lines=36> */
[----:B------:R-:W-:Y:S01]  /*4e50*/  IMAD.MOV.U32 R15, RZ, RZ, R10 ;  /* 0x000000ffff0f7224 */ /* 0x000fe200078e000a */
[----:B------:R-:W-:Y:S01]  /*4e60*/  UMOV UR5, URZ ;  /* 0x0000003f00057c82 */ /* 0x000fe20008000000 */
[----:B------:R-:W-:Y:S01]  /*4e70*/  IMAD.MOV.U32 R14, RZ, RZ, R8 ;  /* 0x000000ffff0e7224 */ /* 0x000fe200078e0008 */
[----:B------:R-:W-:Y:S01]  /*4e80*/  UMOV UR6, URZ ;  /* 0x0000003f00067c82 */ /* 0x000fe20008000000 */
[----:B------:R-:W-:Y:S01]  /*4e90*/  IMAD.MOV.U32 R2, RZ, RZ, 0x3f800000 ;  /* 0x3f800000ff027424 */ /* 0x000fe200078e00ff */
[----:B------:R-:W-:Y:S01]  /*4ea0*/  ULDC UR38, c[0x0][0x9d8] ;  /* 0x0002760000267ab9 */ /* 0x000fe20000000800 */
[----:B------:R-:W-:-:S07]  /*4eb0*/  IMAD.MOV.U32 R119, RZ, RZ, RZ ;  /* 0x000000ffff777224 */ /* 0x000fce00078e00ff */
.L_x_4287:
[----:B------:R-:W-:-:S04]  /*4ec0*/  UISETP.NE.AND UP0, UPT, UR6, 0x1, UPT ;  /* 0x000000010600788c */ /* 0x000fc8000bf05270 */
[----:B------:R-:W-:-:S04]  /*4ed0*/  USEL UR7, URZ, 0x1, UP0 ;  /* 0x000000013f077887 */ /* 0x000fc80008000000 */
[----:B------:R-:W-:Y:S01]  /*4ee0*/  ULOP3.LUT UR7, UR5, UR7, URZ, 0x3c, !UPT ;  /* 0x0000000705077292 */ /* 0x000fe2000f8e3c3f */
[----:B------:R-:W-:Y:S11]  /*4ef0*/  @!P0 BRA `(.L_x_4269) ;  /* 0x0000000000048947 */ /* 0x000ff60003800000 */
[----:B------:R-:W-:Y:S01]  /*4f00*/  BPT.TRAP 0x1 ;  /* 0x000000040000795c */ /* 0x000fe20000300000 */
.L_x_4269:
[----:B------:R-:W-:Y:S01]  /*4f10*/  UIADD3 UR4, UR6, 0x1, URZ ;  /* 0x0000000106047890 */ /* 0x000fe2000fffe03f */
[----:B------:R-:W-:-:S03]  /*4f20*/  MOV R8, UR7 ;  /* 0x0000000700087c02 */ /* 0x000fc60008000f00 */
[----:B------:R-:W-:Y:S01]  /*4f30*/  UISETP.NE.AND UP0, UPT, UR4, 0x2, UPT ;  /* 0x000000020400788c */ /* 0x000fe2000bf05270 */
[----:B------:R-:W-:-:S03]  /*4f40*/  SHF.L.U32 R8, R8, 0x1f, RZ ;  /* 0x0000001f08087819 */ /* 0x000fc600000006ff */
[----:B------:R-:W-:-:S04]  /*4f50*/  USEL UR4, UR4, URZ, UP0 ;  /* 0x0000003f04047287 */ /* 0x000fc80008000000 */
[----:B------:R-:W-:-:S09]  /*4f60*/  ULEA UR60, UR4, UR39, 0x3 ;  /* 0x00000027043c7291 */ /* 0x000fd2000f8e183f */
[----:B------:R0:W1:Y:S01]  /*4f70*/  SYNCS.PHASECHK.TRANS64.TRYWAIT P1, [UR60+0x30830], R8 ;  /* 0x03083008ff0075a7 */ /* 0x000062000802017c */
[----:B------:R-:W-:Y:S05]  /*4f80*/  @!P0 BRA `(.L_x_4270) ;  /* 0x0000000000048947 */ /* 0x000fea0003800000 */
[----:B------:R-:W-:Y:S01]  /*4f90*/  BPT.TRAP 0x1 ;  /* 0x000000040000795c */ /* 0x000fe20000300000 */
.L_x_4270:
[----:B-1----:R-:W-:Y:S05]  /*4fa0*/  @P1 BRA `(.L_x_4271) ;  /* 0x0000000000081947 */ /* 0x002fea0003800000 */
[----:B------:R-:W1:Y:S02]  /*4fb0*/  SYNCS.PHASECHK.TRANS64.TRYWAIT P1, [UR60+0x30830], R8 ;  /* 0x03083008ff0075a7 */ /* 0x000e64000802017c */
[----:B-1----:R-:W-:Y:S05]  /*4fc0*/  @!P1 BRA `(.L_x_4272) ;  /* 0x0000010400a09947 */ /* 0x002fea0003800000 */
.L_x_4271:
        /* <DEDUP_REMOVED lines=162> */
.L_x_4273:
[----:B------:R-:W-:Y:S01]  /*59f0*/  ULEA UR14, UR6, UR39, 0x3 ;  /* 0x00000027060e7291 */ /* 0x000fe2000f8e183f */
[----:B------:R-:W-:-:S05]  /*5a00*/  IMAD.U32 R0, RZ, RZ, UR5 ;  /* 0x00000005ff007e24 */ /* 0x000fca000f8e00ff */
[----:B------:R-:W-:-:S04]  /*5a10*/  SHF.L.U32 R0, R0, 0x1f, RZ ;  /* 0x0000001f00007819 */ /* 0x000fc800000006ff */
[----:B------:R2:W3:Y:S01]  /*5a20*/  SYNCS.PHASECHK.TRANS64.TRYWAIT P1, [UR14+0x30850], R0 ;  /* 0x03085000ff0075a7 */ /* 0x0004e2000802014e */
[----:B------:R-:W-:Y:S05]  /*5a30*/  @!P0 BRA `(.L_x_4274) ;  /* 0x0000000000048947 */ /* 0x000fea0003800000 */
[----:B------:R-:W-:Y:S01]  /*5a40*/  BPT.TRAP 0x1 ;  /* 0x000000040000795c */ /* 0x000fe20000300000 */
.L_x_4274:
[----:B---3--:R-:W-:Y:S05]  /*5a50*/  @P1 BRA `(.L_x_4275) ;  /* 0x0000000000081947 */ /* 0x008fea0003800000 */
[----:B------:R-:W3:Y:S02]  /*5a60*/  SYNCS.PHASECHK.TRANS64.TRYWAIT P1, [UR14+0x30850], R0 ;  /* 0x03085000ff0075a7 */ /* 0x000ee4000802014e */
[----:B---3--:R-:W-:Y:S05]  /*5a70*/  @!P1 BRA `(.L_x_4276) ;  /* 0x000000fc000c9947 */ /* 0x008fea0003800000 */
.L_x_4275:
[----:B------:R-:W-:Y:S01]  /*5a80*/  UIADD3 UR5, UR39, 0x400, URZ ;  /* 0x0000040027057890 */ /* 0x000fe2000fffe03f */
[----:B------:R-:W-:Y:S01]  /*5a90*/  WARPGROUP.ARRIVE ;  /* 0x00000000000079c5 */ /* 0x000fe20000000000 */
[----:B------:R-:W-:Y:S02]  /*5aa0*/  UMOV UR11, 0x40000040 ;  /* 0x40000040000b7882 */ /* 0x000fe40000000000 */
[----:B------:R-:W-:-:S04]  /*5ab0*/  USHF.R.U32.HI UR5, URZ, 0x4, UR5 ;  /* 0x000000043f057899 */ /* 0x000fc80008011605 */
[----:B------:R-:W-:-:S04]  /*5ac0*/  ULOP3.LUT UR5, UR5, 0x3fff, URZ, 0xc0, !UPT ;  /* 0x00003fff05057892 */ /* 0x000fc8000f8ec03f */
[----:B------:R-:W-:-:S04]  /*5ad0*/  ULOP3.LUT UR5, UR5, 0x3000000, URZ, 0xfc, !UPT ;  /* 0x0300000005057892 */ /* 0x000fc8000f8efc3f */
[----:B------:R-:W-:-:S07]  /*5ae0*/  UIMAD UR5, UR6, 0x900, UR5 ;  /* 0x00000900060578a4 */ /* 0x000fce000f8e0205 */
        /* <DEDUP_REMOVED lines=30> */
.L_x_4277:
[----:B------:R-:W-:Y:S01]  /*5cd0*/  R2UR UR6, R19 ;  /* 0x00000000130672ca */ /* 0x000fe200000e0000 */
[----:B------:R-:W-:Y:S01]  /*5ce0*/  FMUL.FTZ R168, R124, UR38 ;  /* 0x000000267ca87c20 */ /* 0x000fe20008410000 */
[----:B------:R-:W-:Y:S01]  /*5cf0*/  R2UR UR5, R18 ;  /* 0x00000000120572ca */ /* 0x000fe200000e0000 */
[----:B------:R-:W3:Y:S01]  /*5d00*/  S2UR UR10, SR_CgaCtaId ;  /* 0x00000000000a79c3 */ /* 0x000ee20000008800 */
[----:B------:R-:W-:Y:S01]  /*5d10*/  FMUL.FTZ R124, R138, UR38 ;  /* 0x000000268a7c7c20 */ /* 0x000fe20008410000 */
[----:B01----:R-:W-:Y:S01]  /*5d20*/  FMUL.FTZ R8, R120, UR38 ;  /* 0x0000002678087c20 */ /* 0x003fe20008410000 */
[----:B------:R-:W-:Y:S01]  /*5d30*/  FMUL.FTZ R120, R131, UR38 ;  /* 0x0000002683787c20 */ /* 0x000fe20008410000 */
[----:B------:R-:W-:Y:S01]  /*5d40*/  FMUL.FTZ R131, R151, UR38 ;  /* 0x0000002697837c20 */ /* 0x000fe20008410000 */
[----:B------:R-:W-:Y:S02]  /*5d50*/  IMAD.MOV.U32 R151, RZ, RZ, R7 ;  /* 0x000000ffff977224 */ /* 0x000fe400078e0007 */
[----:B------:R-:W-:Y:S01]  /*5d60*/  FMUL.FTZ R2, R123, UR38 ;  /* 0x000000267b027c20 */ /* 0x000fe20008410000 */
[----:B------:R-:W-:-:S02]  /*5d70*/  IMAD R176, R20, -0x60, RZ ;  /* 0xffffffa014b07824 */ /* 0x000fc400078e02ff */
[----:B------:R-:W-:Y:S01]  /*5d80*/  FMUL.FTZ R123, R135, UR38 ;  /* 0x00000026877b7c20 */ /* 0x000fe20008410000 */
[----:B------:R-:W-:Y:S01]  /*5d90*/  FMUL.FTZ R169, R125, UR38 ;  /* 0x000000267da97c20 */ /* 0x000fe20008410000 */
[----:B------:R-:W-:Y:S01]  /*5da0*/  UISETP.NE.AND UP1, UPT, UR6, URZ, UPT ;  /* 0x0000003f0600728c */ /* 0x000fe2000bf25270 */
[----:B------:R-:W-:Y:S01]  /*5db0*/  FMUL.FTZ R135, R154, UR38 ;  /* 0x000000269a877c20 */ /* 0x000fe20008410000 */
[----:B------:R-:W-:Y:S01]  /*5dc0*/  UISETP.NE.AND UP0, UPT, UR5, URZ, UPT ;  /* 0x0000003f0500728c */ /* 0x000fe2000bf05270 */
[----:B------:R-:W-:Y:S01]  /*5dd0*/  FMUL.FTZ R125, R139, UR38 ;  /* 0x000000268b7d7c20 */ /* 0x000fe20008410000 */
[----:B------:R-:W-:Y:S02]  /*5de0*/  VIADD R139, R176, 0x1 ;  /* 0x00000001b08b7836 */ /* 0x000fe40000000000 */
        /* <DEDUP_REMOVED lines=8> */
[----:B--2---:R-:W-:Y:S01]  /*5e70*/  FMUL.FTZ R0, R122, UR38 ;  /* 0x000000267a007c20 */ /* 0x004fe20008410000 */
        /* <DEDUP_REMOVED lines=17> */
[----:B------:R-:W-:-:S02]  /*5f90*/  IMAD R144, R12, -0x2, R139 ;  /* 0xfffffffe0c907824 */ /* 0x000fc400078e028b */
        /* <DEDUP_REMOVED lines=15> */
[----:B------:R-:W-:Y:S01]  /*6090*/  R2UR UR6, R13 ;  /* 0x000000000d0672ca */ /* 0x000fe200000e0000 */
[----:B------:R-:W-:Y:S01]  /*60a0*/  FMUL.FTZ R156, R156, UR38 ;  /* 0x000000269c9c7c20 */ /* 0x000fe20008410000 */
[----:B------:R-:W-:Y:S01]  /*60b0*/  FMUL.FTZ R157, R157, UR38 ;  /* 0x000000269d9d7c20 */ /* 0x000fe20008410000 */
[----:B------:R-:W-:Y:S01]  /*60c0*/  FMUL.FTZ R160, R160, UR38 ;  /* 0x00000026a0a07c20 */ /* 0x000fe20008410000 */
[----:B------:R-:W-:Y:S01]  /*60d0*/  FMUL.FTZ R164, R164, UR38 ;  /* 0x00000026a4a47c20 */ /* 0x000fe20008410000 */
[----:B------:R-:W-:Y:S01]  /*60e0*/  UIADD3 UR60, UR60, 0x30840, URZ ;  /* 0x000308403c3c7890 */ /* 0x000fe2000fffe03f */
[----:B------:R-:W-:Y:S01]  /*60f0*/  PLOP3.LUT P1, PT, PT, PT, UP0, 0x40, 0x0 ;  /* 0x000000000000781c */ /* 0x000fe20003f2e808 */
[----:B------:R-:W-:Y:S01]  /*6100*/  ULDC UR11, c[0x0][0x2f0] ;  /* 0x0000bc00000b7ab9 */ /* 0x000fe20000000800 */
[----:B------:R-:W1:Y:S01]  /*6110*/  MUFU.TANH R8, R8 ;  /* 0x0000000800087308 */ /* 0x000e620000002400 */
[----:B---3--:R-:W-:Y:S01]  /*6120*/  UPRMT UR60, UR10, 0x654, UR60 ;  /* 0x000006540a3c7896 */ /* 0x008fe2000800003c */
[----:B------:R-:W-:Y:S01]  /*6130*/  IMAD R145, R17, UR11, R144 ;  /* 0x0000000b11917c24 */ /* 0x000fe2000f8e0290 */
[----:B------:R-:W-:Y:S01]  /*6140*/  ULDC UR11, c[0x0][0x9e0] ;  /* 0x00027800000b7ab9 */ /* 0x000fe20000000800 */
[----:B------:R-:W-:Y:S01]  /*6150*/  ULDC UR10, c[0x0][0x288] ;  /* 0x0000a200000a7ab9 */ /* 0x000fe20000000800 */
[----:B------:R-:W-:-:S02]  /*6160*/  VIADD R178, R144, 0xffffffff ;  /* 0xffffffff90b27836 */ /* 0x000fc40000000000 */
[----:B------:R-:W-:Y:S01]  /*6170*/  VIADD R145, R145, -UR10 ;  /* 0x8000000a91917c36 */ /* 0x000fe20008000000 */
[----:B------:R-:W2:Y:S02]  /*6180*/  MUFU.TANH R9, R9 ;  /* 0x0000000900097308 */ /* 0x000ea40000002400 */
[----:B------:R-:W-:Y:S01]  /*6190*/  SYNCS.ARRIVE.TRANS64.RED.A1T0 RZ, [UR60], RZ ;  /* 0x000000ffffff79a7 */ /* 0x000fe2000810043c */
[C---:B------:R-:W-:Y:S02]  /*61a0*/  VIADD R167, R145.reuse, UR11 ;  /* 0x0000000b91a77c36 */ /* 0x040fe40008000000 */
[----:B------:R-:W-:Y:S02]  /*61b0*/  VIADD R177, R145, UR6 ;  /* 0x0000000691b17c36 */ /* 0x000fe40008000000 */
        /* <DEDUP_REMOVED lines=37> */
[----:B------:R0:W0:Y:S08]  /*6410*/  MUFU.TANH R150, R157 ;  /* 0x0000009d00967308 */ /* 0x0000300000002400 */
[----:B------:R-:W0:Y:S08]  /*6420*/  MUFU.TANH R140, R140 ;  /* 0x0000008c008c7308 */ /* 0x000e300000002400 */
[----:B------:R-:W0:Y:S08]  /*6430*/  MUFU.TANH R132, R132 ;  /* 0x0000008400847308 */ /* 0x000e300000002400 */
[----:B------:R0:W0:Y:S08]  /*6440*/  MUFU.TANH R159, R160 ;  /* 0x000000a0009f7308 */ /* 0x0000300000002400 */
[----:B------:R-:W0:Y:S08]  /*6450*/  MUFU.TANH R161, R161 ;  /* 0x000000a100a17308 */ /* 0x000e300000002400 */
[----:B------:R-:W0:Y:S08]  /*6460*/  MUFU.TANH R134, R134 ;  /* 0x0000008600867308 */ /* 0x000e300000002400 */
[----:B------:R-:W0:Y:S08]  /*6470*/  MUFU.TANH R136, R136 ;  /* 0x0000008800887308 */ /* 0x000e300000002400 */
[----:B------:R0:W0:Y:S08]  /*6480*/  MUFU.TANH R163, R164 ;  /* 0x000000a400a37308 */ /* 0x0000300000002400 */
[----:B------:R-:W0:Y:S08]  /*6490*/  MUFU.TANH R165, R165 ;  /* 0x000000a500a57308 */ /* 0x000e300000002400 */
[----:B------:R-:W0:Y:S08]  /*64a0*/  MUFU.TANH R138, R138 ;  /* 0x0000008a008a7308 */ /* 0x000e300000002400 */
[----:B------:R-:W0:Y:S01]  /*64b0*/  MUFU.TANH R139, R139 ;  /* 0x0000008b008b7308 */ /* 0x000e220000002400 */
[----:B-1234-:R-:W-:Y:S05]  /*64c0*/  @P1 BRA `(.L_x_4278) ;  /* 0x0000000000641947 */ /* 0x01efea0003800000 */
[----:B------:R-:W-:Y:S01]  /*64d0*/  ULDC UR5, c[0x0][0x2f0] ;  /* 0x0000bc0000057ab9 */ /* 0x000fe20000000800 */
[----:B------:R-:W-:Y:S01]  /*64e0*/  BSSY B0, `(.L_x_4279) ;  /* 0x0000014000007945 */ /* 0x000fe20003800000 */
[----:B------:R-:W-:-:S04]  /*64f0*/  IMAD R144, R17, UR5, R154 ;  /* 0x0000000511907c24 */ /* 0x000fc8000f8e029a */
[----:B0-----:R-:W-:-:S05]  /*6500*/  VIADD R157, R144, -UR10 ;  /* 0x8000000a909d7c36 */ /* 0x001fca0008000000 */
        /* <DEDUP_REMOVED lines=11> */
.L_x_4280:
[----:B------:R-:W-:Y:S02]  /*65c0*/  ULDC UR5, c[0x0][0x9e4] ;  /* 0x0002790000057ab9 */ /* 0x000fe40000000800 */
[----:B------:R-:W-:-:S04]  /*65d0*/  MOV R154, UR5 ;  /* 0x00000005009a7c02 */ /* 0x000fc80008000f00 */
[----:B------:R-:W-:-:S13]  /*65e0*/  ISETP.NE.AND P1, PT, R154, 0x1, PT ;  /* 0x000000019a00780c */ /* 0x000fda0003f25270 */
[----:B------:R-:W0:Y:S02]  /*65f0*/  @P1 LDC.64 R144, c[0x0][0x9e8] ;  /* 0x00027a00ff901b82 */ /* 0x000e240000000a00 */
[----:B0-----:R-:W-:-:S05]  /*6600*/  @P1 IMAD.HI.U32 R144, R157, R144, RZ ;  /* 0x000000909d901227 */ /* 0x001fca00078e00ff */
[----:B------:R-:W-:-:S07]  /*6610*/  @P1 SHF.R.U32.HI R157, RZ, R145, R144 ;  /* 0x00000091ff9d1219 */ /* 0x000fce0000011690 */
.L_x_4281:
[----:B------:R-:W-:Y:S05]  /*6620*/  BSYNC B0 ;  /* 0x0000000000007941 */ /* 0x000fea0003800000 */
.L_x_4279:
[----:B------:R-:W-:-:S05]  /*6630*/  IMAD R144, R157, R154, R178 ;  /* 0x0000009a9d907224 */ /* 0x000fca00078e02b2 */
[----:B------:R-:W-:Y:S02]  /*6640*/  VIADDMNMX R153, R144, R154, R153, PT ;  /* 0x0000009a90997246 */ /* 0x000fe40003800199 */
[----:B------:R-:W-:-:S07]  /*6650*/  VIMNMX R155, R155, R144, !PT ;  /* 0x000000909b9b7248 */ /* 0x000fce0007fe0100 */
.L_x_4278:
[C---:B------:R-:W-:Y:S02]  /*6660*/  ISETP.GE.AND P6, PT, R176.reuse, 0xa, PT ;  /* 0x0000000ab000780c */ /* 0x040fe40003fc6270 */
[C---:B------:R-:W-:Y:S02]  /*6670*/  ISETP.GE.AND P1, PT, R176.reuse, 0x2, PT ;  /* 0x00000002b000780c */ /* 0x040fe40003f26270 */
[C---:B------:R-:W-:Y:S02]  /*6680*/  ISETP.GE.AND P2, PT, R176.reuse, 0x9, PT ;  /* 0x00000009b000780c */ /* 0x040fe40003f46270 */
[----:B------:R-:W-:Y:S02]  /*6690*/  ISETP.GE.AND P5, PT, R176, 0x11, PT ;  /* 0x00000011b000780c */ /* 0x000fe40003fa6270 */
[----:B------:R-:W-:Y:S02]  /*66a0*/  LOP3.LUT R16, R16, 0xfffffffb, RZ, 0xc0, !PT ;  /* 0xfffffffb10107812 */ /* 0x000fe400078ec0ff */
[----:B------:R-:W-:-:S02]  /*66b0*/  ISETP.GT.AND P4, PT, R155, 0x1, !P1 ;  /* 0x000000019b00780c */ /* 0x000fc40004f84270 */
[----:B------:R-:W-:Y:S02]  /*66c0*/  ISETP.GT.AND P3, PT, R155, 0x8, !P2 ;  /* 0x000000089b00780c */ /* 0x000fe40005764270 */
[----:B------:R-:W-:Y:S02]  /*66d0*/  @P6 LOP3.LUT R16, R16, 0x4, RZ, 0xfc, !PT ;  /* 0x0000000410106812 */ /* 0x000fe400078efcff */
[C---:B------:R-:W-:Y:S02]  /*66e0*/  ISETP.LT.OR P4, PT, R153.reuse, 0x2, P4 ;  /* 0x000000029900780c */ /* 0x040fe40002781670 */
[----:B------:R-:W-:Y:S02]  /*66f0*/  ISETP.LT.OR P3, PT, R153, 0x9, P3 ;  /* 0x000000099900780c */ /* 0x000fe40001f61670 */
[----:B------:R-:W-:Y:S02]  /*6700*/  LOP3.LUT R16, R16, 0xfffffff7, RZ, 0xc0, !PT ;  /* 0xfffffff710107812 */ /* 0x000fe400078ec0ff */
[----:B------:R-:W-:-:S02]  /*6710*/  FSEL R206, R9, -INF , !P4 ;  /* 0xff80000009ce7808 */ /* 0x000fc40006000000 */
[----:B------:R-:W-:Y:S02]  /*6720*/  FSEL R204, R168, -INF , !P3 ;  /* 0xff800000a8cc7808 */ /* 0x000fe40005800000 */
[C---:B------:R-:W-:Y:S02]  /*6730*/  ISETP.GT.AND P4, PT, R155.reuse, 0x9, !P6 ;  /* 0x000000099b00780c */ /* 0x040fe40007784270 */
[----:B------:R-:W-:Y:S02]  /*6740*/  @P5 LOP3.LUT R16, R16, 0x8, RZ, 0xfc, !PT ;  /* 0x0000000810105812 */ /* 0x000fe400078efcff */
[----:B------:R-:W-:Y:S02]  /*6750*/  ISETP.GT.AND P3, PT, R155, 0x10, !P5 ;  /* 0x000000109b00780c */ /* 0x000fe40006f64270 */
[----:B------:R-:W-:Y:S02]  /*6760*/  ISETP.GE.AND P5, PT, R176, 0x12, PT ;  /* 0x00000012b000780c */ /* 0x000fe40003fa6270 */
[----:B------:R-:W-:-:S02]  /*6770*/  ISETP.LT.OR P4, PT, R153, 0xa, P4 ;  /* 0x0000000a9900780c */ /* 0x000fc40002781670 */
[----:B------:R-:W-:Y:S02]  /*6780*/  ISETP.LT.OR P3, PT, R153, 0x11, P3 ;  /* 0x000000119900780c */ /* 0x000fe40001f61670 */
[----:B0-----:R-:W-:Y:S02]  /*6790*/  FSEL R192, R169, -INF , !P4 ;  /* 0xff800000a9c07808 */ /* 0x001fe40006000000 */
[----:B------:R-:W-:Y:S02]  /*67a0*/  ISETP.GE.AND P4, PT, R176, 0x19, PT ;  /* 0x00000019b000780c */ /* 0x000fe40003f86270 */
[----:B------:R-:W-:Y:S02]  /*67b0*/  LOP3.LUT R16, R16, 0xffffffef, RZ, 0xc0, !PT ;  /* 0xffffffef10107812 */ /* 0x000fe400078ec0ff */
[----:B------:R-:W-:Y:S02]  /*67c0*/  FSEL R194, R170, -INF , !P3 ;  /* 0xff800000aac27808 */ /* 0x000fe40005800000 */
[----:B------:R-:W-:-:S02]  /*67d0*/  ISETP.GT.AND P3, PT, R155, 0x11, !P5 ;  /* 0x000000119b00780c */ /* 0x000fc40006f64270 */
[----:B------:R-:W-:Y:S02]  /*67e0*/  @P5 LOP3.LUT R16, R16, 0x10, RZ, 0xfc, !PT ;  /* 0x0000001010105812 */ /* 0x000fe400078efcff */
[----:B------:R-:W-:Y:S02]  /*67f0*/  ISETP.LT.OR P3, PT, R153, 0x12, P3 ;  /* 0x000000129900780c */ /* 0x000fe40001f61670 */
[----:B------:R-:W-:Y:S02]  /*6800*/  LOP3.LUT R16, R16, 0xfffbffff, RZ, 0xc0, !PT ;  /* 0xfffbffff10107812 */ /* 0x000fe400078ec0ff */
[----:B------:R-:W-:Y:S02]  /*6810*/  FSEL R196, R171, -INF , !P3 ;  /* 0xff800000abc47808 */ /* 0x000fe40005800000 */
[----:B------:R-:W-:Y:S02]  /*6820*/  @P4 LOP3.LUT R16, R16, 0x40000, RZ, 0xfc, !PT ;  /* 0x0004000010104812 */ /* 0x000fe400078efcff */
[----:B------:R-:W-:-:S02]  /*6830*/  ISETP.GT.AND P3, PT, R155, 0x18, !P4 ;  /* 0x000000189b00780c */ /* 0x000fc40006764270 */
[----:B------:R-:W-:Y:S02]  /*6840*/  ISETP.GE.AND P4, PT, R176, 0x1a, PT ;  /* 0x0000001ab000780c */ /* 0x000fe40003f86270 */
[----:B------:R-:W-:Y:S02]  /*6850*/  ISETP.LT.OR P3, PT, R153, 0x19, P3 ;  /* 0x000000199900780c */ /* 0x000fe40001f61670 */
[----:B------:R-:W-:Y:S02]  /*6860*/  LOP3.LUT R16, R16, 0xfffdffff, RZ, 0xc0, !PT ;  /* 0xfffdffff10107812 */ /* 0x000fe400078ec0ff */
[----:B------:R-:W-:Y:S02]  /*6870*/  FSEL R198, R172, -INF , !P3 ;  /* 0xff800000acc67808 */ /* 0x000fe40005800000 */
[----:B------:R-:W-:Y:S02]  /*6880*/  ISETP.GT.AND P3, PT, R155, 0x19, !P4 ;  /* 0x000000199b00780c */ /* 0x000fe40006764270 */
[----:B------:R-:W-:-:S02]  /*6890*/  R2UR UR5, R18 ;  /* 0x00000000120572ca */ /* 0x000fc400000e0000 */
[----:B------:R-:W-:Y:S02]  /*68a0*/  ISETP.LT.OR P3, PT, R153, 0x1a, P3 ;  /* 0x0000001a9900780c */ /* 0x000fe40001f61670 */
[----:B------:R-:W-:Y:S02]  /*68b0*/  @P4 LOP3.LUT R16, R16, 0x20000, RZ, 0xfc, !PT ;  /* 0x0002000010104812 */ /* 0x000fe400078efcff */
[----:B------:R-:W-:Y:S02]  /*68c0*/  ISETP.GE.AND P4, PT, R176, 0x21, PT ;  /* 0x00000021b000780c */ /* 0x000fe40003f86270 */
[----:B------:R-:W-:Y:S02]  /*68d0*/  LOP3.LUT R16, R16, 0xfffeffff, RZ, 0xc0, !PT ;  /* 0xfffeffff10107812 */ /* 0x000fe400078ec0ff */
[----:B------:R-:W-:Y:S02]  /*68e0*/  FSEL R200, R133, -INF , !P3 ;  /* 0xff80000085c87808 */ /* 0x000fe40005800000 */
[----:B------:R-:W-:Y:S01]  /*68f0*/  ISETP.GT.AND P3, PT, R155, 0x20, !P4 ;  /* 0x000000209b00780c */ /* 0x000fe20006764270 */
[----:B------:R-:W-:-:S03]  /*6900*/  UISETP.NE.AND UP0, UPT, UR5, URZ, UPT ;  /* 0x0000003f0500728c */ /* 0x000fc6000bf05270 */
[----:B------:R-:W-:-:S03]  /*6910*/  ISETP.LT.OR P3, PT, R153, 0x21, P3 ;  /* 0x000000219900780c */ /* 0x000fc60001f61670 */
[----:B------:R-:W-:Y:S02]  /*6920*/  @P4 LOP3.LUT R16, R16, 0x10000, RZ, 0xfc, !PT ;  /* 0x0001000010104812 */ /* 0x000fe400078efcff */
[----:B------:R-:W-:Y:S02]  /*6930*/  ISETP.GE.AND P4, PT, R176, 0x22, PT ;  /* 0x00000022b000780c */ /* 0x000fe40003f86270 */
[----:B------:R-:W-:Y:S02]  /*6940*/  LOP3.LUT R16, R16, 0xffff7fff, RZ, 0xc0, !PT ;  /* 0xffff7fff10107812 */ /* 0x000fe400078ec0ff */
[----:B------:R-:W-:Y:S02]  /*6950*/  FSEL R202, R173, -INF , !P3 ;  /* 0xff800000adca7808 */ /* 0x000fe40005800000 */
[----:B------:R-:W-:-:S04]  /*6960*/  ISETP.GT.AND P3, PT, R155, 0x21, !P4 ;  /* 0x000000219b00780c */ /* 0x000fc80006764270 */
        /* <DEDUP_REMOVED lines=51> */
[----:B------:R-:W-:Y:S02]  /*6ca0*/  FSEL R166, R149, -INF , !P3 ;  /* 0xff80000095a67808 */ /* 0x000fe40005800000 */
[----:B------:R-:W-:Y:S02]  /*6cb0*/  LOP3.LUT R16, R16, 0xffffffbf, RZ, 0xc0, !PT ;  /* 0xffffffbf10107812 */ /* 0x000fe400078ec0ff */
[----:B------:R-:W-:-:S04]  /*6cc0*/  ISETP.GT.AND P3, PT, R155, 0x48, !P4 ;  /* 0x000000489b00780c */ /* 0x000fc80006764270 */
[----:B------:R-:W-:-:S03]  /*6cd0*/  ISETP.LT.OR P3, PT, R153, 0x49, P3 ;  /* 0x000000499900780c */ /* 0x000fc60001f61670 */
[----:B------:R-:W-:Y:S02]  /*6ce0*/  @P4 LOP3.LUT R16, R16, 0x40, RZ, 0xfc, !PT ;  /* 0x0000004010104812 */ /* 0x000fe400078efcff */
[----:B------:R-:W-:Y:S02]  /*6cf0*/  ISETP.GE.AND P4, PT, R176, 0x4a, PT ;  /* 0x0000004ab000780c */ /* 0x000fe40003f86270 */
[----:B------:R-:W-:Y:S02]  /*6d00*/  FSEL R152, R152, -INF , !P3 ;  /* 0xff80000098987808 */ /* 0x000fe40005800000 */
[----:B------:R-:W-:Y:S02]  /*6d10*/  ISETP.GT.AND P3, PT, R155, 0x49, !P4 ;  /* 0x000000499b00780c */ /* 0x000fe40006764270 */
[----:B------:R-:W-:Y:S02]  /*6d20*/  LOP3.LUT R16, R16, 0xffffffdf, RZ, 0xc0, !PT ;  /* 0xffffffdf10107812 */ /* 0x000fe400078ec0ff */
[----:B------:R-:W-:-:S04]  /*6d30*/  ISETP.LT.OR P3, PT, R153, 0x4a, P3 ;  /* 0x0000004a9900780c */ /* 0x000fc80001f61670 */
[----:B------:R-:W-:Y:S02]  /*6d40*/  FSEL R150, R150, -INF , !P3 ;  /* 0xff80000096967808 */ /* 0x000fe40005800000 */
[----:B------:R-:W-:Y:S02]  /*6d50*/  ISETP.GE.AND P3, PT, R176, 0x51, PT ;  /* 0x00000051b000780c */ /* 0x000fe40003f66270 */
[----:B------:R-:W-:Y:S02]  /*6d60*/  @P4 LOP3.LUT R16, R16, 0x20, RZ, 0xfc, !PT ;  /* 0x0000002010104812 */ /* 0x000fe400078efcff */
[----:B------:R-:W-:Y:S02]  /*6d70*/  ISETP.GT.AND P4, PT, R155, 0x50, !P3 ;  /* 0x000000509b00780c */ /* 0x000fe40005f84270 */
[----:B------:R-:W-:Y:S02]  /*6d80*/  LOP3.LUT R16, R16, 0xfffffffd, RZ, 0xc0, !PT ;  /* 0xfffffffd10107812 */ /* 0x000fe400078ec0ff */
        /* <DEDUP_REMOVED lines=10> */
[----:B------:R-:W-:-:S13]  /*6e30*/  ISETP.GE.AND P6, PT, R176, 0x1, PT ;  /* 0x00000001b000780c */ /* 0x000fda0003fc6270 */
[----:B------:R-:W-:Y:S02]  /*6e40*/  @P6 LOP3.LUT R16, R16, 0x2, RZ, 0xfc, !PT ;  /* 0x0000000210106812 */ /* 0x000fe400078efcff */
[----:B------:R-:W-:Y:S02]  /*6e50*/  ISETP.GT.AND P6, PT, R155, RZ, !P6 ;  /* 0x000000ff9b00720c */ /* 0x000fe400077c4270 */
[----:B------:R-:W-:Y:S02]  /*6e60*/  LOP3.LUT R16, R16, 0xfffffffe, RZ, 0xc0, !PT ;  /* 0xfffffffe10107812 */ /* 0x000fe400078ec0ff */
[----:B------:R-:W-:-:S04]  /*6e70*/  ISETP.LT.OR P6, PT, R153, 0x1, P6 ;  /* 0x000000019900780c */ /* 0x000fc800037c1670 */
[----:B------:R-:W-:Y:S02]  /*6e80*/  FSEL R210, R8, -INF , !P6 ;  /* 0xff80000008d27808 */ /* 0x000fe40007000000 */
[----:B------:R-:W-:Y:S01]  /*6e90*/  ISETP.GE.AND P6, PT, R176, 0x5a, PT ;  /* 0x0000005ab000780c */ /* 0x000fe20003fc6270 */
[----:B------:R-:W0:-:S12]  /*6ea0*/  SHFL.IDX PT, R8, R151, 0x1, 0x1c1f ;  /* 0x003c1f0097087f89 */ /* 0x000e1800000e0000 */
[----:B------:R-:W-:Y:S02]  /*6eb0*/  @P6 LOP3.LUT R16, R16, 0x1, RZ, 0xfc, !PT ;  /* 0x0000000110106812 */ /* 0x000fe400078efcff */
[----:B------:R-:W-:-:S04]  /*6ec0*/  ISETP.GT.AND P6, PT, R155, 0x59, !P6 ;  /* 0x000000599b00780c */ /* 0x000fc800077c4270 */
[----:B------:R-:W-:-:S04]  /*6ed0*/  ISETP.LT.OR P6, PT, R153, 0x5a, P6 ;  /* 0x0000005a9900780c */ /* 0x000fc800037c1670 */
[----:B------:R-:W-:Y:S02]  /*6ee0*/  FSEL R144, R165, -INF , !P6 ;  /* 0xff800000a5907808 */ /* 0x000fe40007000000 */
[----:B------:R-:W-:Y:S01]  /*6ef0*/  PLOP3.LUT P6, PT, PT, PT, UP0, 0x40, 0x0 ;  /* 0x000000000000781c */ /* 0x000fe20003fce808 */
[--C-:B0-----:R-:W-:Y:S02]  /*6f00*/  IMAD.IADD R133, R167, 0x1, R8.reuse ;  /* 0x00000001a7857824 */ /* 0x101fe400078e0208 */
[----:B------:R-:W-:-:S10]  /*6f10*/  IMAD.IADD R141, R177, 0x1, R8 ;  /* 0x00000001b18d7824 */ /* 0x000fd400078e0208 */
[----:B------:R-:W-:Y:S05]  /*6f20*/  @P6 BRA `(.L_x_4282) ;  /* 0x0000000000646947 */ /* 0x000fea0003800000 */
[----:B------:R-:W-:Y:S01]  /*6f30*/  ULDC UR5, c[0x0][0x2f0] ;  /* 0x0000bc0000057ab9 */ /* 0x000fe20000000800 */
[----:B------:R-:W-:Y:S01]  /*6f40*/  BSSY B0, `(.L_x_4283) ;  /* 0x0000014000007945 */ /* 0x000fe20003800000 */
[----:B------:R-:W-:-:S04]  /*6f50*/  IMAD R8, R17, UR5, R8 ;  /* 0x0000000511087c24 */ /* 0x000fc8000f8e0208 */
        /* <DEDUP_REMOVED lines=12> */
.L_x_4284:
[----:B------:R-:W-:Y:S02]  /*7020*/  ULDC UR5, c[0x0][0x9e4] ;  /* 0x0002790000057ab9 */ /* 0x000fe40000000800 */
[----:B------:R-:W-:-:S05]  /*7030*/  IMAD.U32 R145, RZ, RZ, UR5 ;  /* 0x00000005ff917e24 */ /* 0x000fca000f8e00ff */
[----:B------:R-:W-:-:S13]  /*7040*/  ISETP.NE.AND P6, PT, R145, 0x1, PT ;  /* 0x000000019100780c */ /* 0x000fda0003fc5270 */
[----:B------:R-:W0:Y:S02]  /*7050*/  @P6 LDC.64 R8, c[0x0][0x9e8] ;  /* 0x00027a00ff086b82 */ /* 0x000e240000000a00 */
[----:B0-----:R-:W-:-:S05]  /*7060*/  @P6 IMAD.HI.U32 R8, R143, R8, RZ ;  /* 0x000000088f086227 */ /* 0x001fca00078e00ff */
[----:B------:R-:W-:-:S07]  /*7070*/  @P6 SHF.R.U32.HI R143, RZ, R9, R8 ;  /* 0x00000009ff8f6219 */ /* 0x000fce0000011608 */
.L_x_4285:
[----:B------:R-:W-:Y:S05]  /*7080*/  BSYNC B0 ;  /* 0x0000000000007941 */ /* 0x000fea0003800000 */
.L_x_4283:
[----:B------:R-:W-:-:S05]  /*7090*/  IMAD R8, R143, R145, R178 ;  /* 0x000000918f087224 */ /* 0x000fca00078e02b2 */
[----:B------:R-:W-:Y:S02]  /*70a0*/  VIADDMNMX R133, R8, R145, R133, PT ;  /* 0x0000009108857246 */ /* 0x000fe40003800185 */
[----:B------:R-:W-:-:S07]  /*70b0*/  VIMNMX R141, R141, R8, !PT ;  /* 0x000000088d8d7248 */ /* 0x000fce0007fe0100 */
.L_x_4282:
[C---:B------:R-:W-:Y:S02]  /*70c0*/  ISETP.GT.AND P1, PT, R141.reuse, 0x1, !P1 ;  /* 0x000000018d00780c */ /* 0x040fe40004f24270 */
[----:B------:R-:W-:Y:S02]  /*70d0*/  ISETP.GT.AND P2, PT, R141, 0x8, !P2 ;  /* 0x000000088d00780c */ /* 0x000fe40005744270 */
[C---:B------:R-:W-:Y:S02]  /*70e0*/  ISETP.LT.OR P1, PT, R133.reuse, 0x2, P1 ;  /* 0x000000028500780c */ /* 0x040fe40000f21670 */
[----:B------:R-:W-:Y:S02]  /*70f0*/  ISETP.LT.OR P2, PT, R133, 0x9, P2 ;  /* 0x000000098500780c */ /* 0x000fe40001741670 */
[----:B------:R-:W-:Y:S02]  /*7100*/  FSEL R2, R2, -INF , !P1 ;  /* 0xff80000002027808 */ /* 0x000fe40004800000 */
[----:B------:R-:W-:-:S02]  /*7110*/  LOP3.LUT P1, RZ, R16, 0x4, RZ, 0xc0, !PT ;  /* 0x0000000410ff7812 */ /* 0x000fc4000782c0ff */
[----:B------:R-:W-:Y:S02]  /*7120*/  FSEL R172, R21, -INF , !P2 ;  /* 0xff80000015ac7808 */ /* 0x000fe40005000000 */
[----:B------:R-:W-:Y:S02]  /*7130*/  ISETP.GT.AND P1, PT, R141, 0x9, !P1 ;  /* 0x000000098d00780c */ /* 0x000fe40004f24270 */
[C---:B------:R-:W-:Y:S02]  /*7140*/  LOP3.LUT P2, RZ, R16.reuse, 0x40000, RZ, 0xc0, !PT ;  /* 0x0004000010ff7812 */ /* 0x040fe4000784c0ff */
[----:B------:R-:W-:Y:S02]  /*7150*/  ISETP.LT.OR P1, PT, R133, 0xa, P1 ;  /* 0x0000000a8500780c */ /* 0x000fe40000f21670 */
[----:B------:R-:W-:Y:S02]  /*7160*/  LOP3.LUT P6, RZ, R16, 0x20000, RZ, 0xc0, !PT ;  /* 0x0002000010ff7812 */ /* 0x000fe400078cc0ff */
[----:B------:R-:W-:-:S02]  /*7170*/  FSEL R176, R10, -INF , !P1 ;  /* 0xff8000000ab07808 */ /* 0x000fc40004800000 */
[----:B------:R-:W-:Y:S02]  /*7180*/  LOP3.LUT P1, RZ, R16, 0x8, RZ, 0xc0, !PT ;  /* 0x0000000810ff7812 */ /* 0x000fe4000782c0ff */
[----:B------:R-:W-:Y:S02]  /*7190*/  FMNMX.FTZ R9, R210, R14, !PT ;  /* 0x0000000ed2097209 */ /* 0x000fe40007810000 */
[----:B------:R-:W-:Y:S02]  /*71a0*/  ISETP.GT.AND P1, PT, R141, 0x10, !P1 ;  /* 0x000000108d00780c */ /* 0x000fe40004f24270 */
[----:B------:R-:W-:Y:S02]  /*71b0*/  FMNMX.FTZ R9, R206, R9, !PT ;  /* 0x00000009ce097209 */ /* 0x000fe40007810000 */
[----:B------:R-:W-:Y:S02]  /*71c0*/  ISETP.LT.OR P1, PT, R133, 0x11, P1 ;  /* 0x000000118500780c */ /* 0x000fe40000f21670 */
[----:B------:R-:W-:-:S02]  /*71d0*/  FMNMX.FTZ R9, R204, R9, !PT ;  /* 0x00000009cc097209 */ /* 0x000fc40007810000 */
[----:B------:R-:W-:Y:S02]  /*71e0*/  FSEL R178, R121, -INF , !P1 ;  /* 0xff80000079b27808 */ /* 0x000fe40004800000 */
[----:B------:R-:W-:Y:S02]  /*71f0*/  LOP3.LUT P1, RZ, R16, 0x10, RZ, 0xc0, !PT ;  /* 0x0000001010ff7812 */ /* 0x000fe4000782c0ff */
[----:B------:R-:W-:Y:S02]  /*7200*/  FMNMX.FTZ R9, R192, R9, !PT ;  /* 0x00000009c0097209 */ /* 0x000fe40007810000 */
[----:B------:R-:W-:Y:S02]  /*7210*/  ISETP.GT.AND P1, PT, R141, 0x11, !P1 ;  /* 0x000000118d00780c */ /* 0x000fe40004f24270 */
[----:B------:R-:W-:Y:S02]  /*7220*/  FMNMX.FTZ R9, R194, R9, !PT ;  /* 0x00000009c2097209 */ /* 0x000fe40007810000 */
[----:B------:R-:W-:-:S02]  /*7230*/  ISETP.LT.OR P1, PT, R133, 0x12, P1 ;  /* 0x000000128500780c */ /* 0x000fc40000f21670 */
[----:B------:R-:W-:Y:S02]  /*7240*/  FMNMX.FTZ R9, R196, R9, !PT ;  /* 0x00000009c4097209 */ /* 0x000fe40007810000 */
[----:B------:R-:W-:Y:S02]  /*7250*/  FSEL R180, R120, -INF , !P1 ;  /* 0xff80000078b47808 */ /* 0x000fe40004800000 */
        /* <DEDUP_REMOVED lines=24> */
[----:B------:R-:W-:Y:S02]  /*73e0*/  LOP3.LUT P1, RZ, R16, 0x4000, RZ, 0xc0, !PT ;  /* 0x0000400010ff7812 */ /* 0x000fe4000782c0ff */
[----:B------:R-:W-:Y:S02]  /*73f0*/  FMNMX.FTZ R9, R162, R9, !PT ;  /* 0x00000009a2097209 */ /* 0x000fe40007810000 */
[----:B------:R-:W-:Y:S02]  /*7400*/  ISETP.GT.AND P1, PT, R141, 0x28, !P1 ;  /* 0x000000288d00780c */ /* 0x000fe40004f24270 */
[----:B------:R-:W-:-:S02]  /*7410*/  FMNMX.FTZ R9, R166, R9, !PT ;  /* 0x00000009a6097209 */ /* 0x000fc40007810000 */
[----:B------:R-:W-:Y:S02]  /*7420*/  ISETP.LT.OR P1, PT, R133, 0x29, P1 ;  /* 0x000000298500780c */ /* 0x000fe40000f21670 */
[----:B------:R-:W-:Y:S02]  /*7430*/  FMNMX.FTZ R9, R152, R9, !PT ;  /* 0x0000000998097209 */ /* 0x000fe40007810000 */
[----:B------:R-:W-:Y:S02]  /*7440*/  FSEL R190, R126, -INF , !P1 ;  /* 0xff8000007ebe7808 */ /* 0x000fe40004800000 */
[----:B------:R-:W-:Y:S02]  /*7450*/  LOP3.LUT P1, RZ, R16, 0x2000, RZ, 0xc0, !PT ;  /* 0x0000200010ff7812 */ /* 0x000fe4000782c0ff */
[----:B------:R-:W-:Y:S02]  /*7460*/  FMNMX.FTZ R9, R150, R9, !PT ;  /* 0x0000000996097209 */ /* 0x000fe40007810000 */
[----:B------:R-:W-:-:S02]  /*7470*/  ISETP.GT.AND P1, PT, R141, 0x29, !P1 ;  /* 0x000000298d00780c */ /* 0x000fc40004f24270 */
[----:B------:R-:W-:Y:S02]  /*7480*/  FMNMX.FTZ R9, R148, R9, !PT ;  /* 0x0000000994097209 */ /* 0x000fe40007810000 */
[----:B------:R-:W-:Y:S02]  /*7490*/  ISETP.LT.OR P1, PT, R133, 0x2a, P1 ;  /* 0x0000002a8500780c */ /* 0x000fe40000f21670 */
[----:B------:R-:W-:Y:S02]  /*74a0*/  FMNMX.FTZ R9, R146, R9, !PT ;  /* 0x0000000992097209 */ /* 0x000fe40007810000 */
[----:B------:R-:W-:Y:S02]  /*74b0*/  FSEL R120, R127, -INF , !P1 ;  /* 0xff8000007f787808 */ /* 0x000fe40004800000 */
[----:B------:R-:W-:Y:S02]  /*74c0*/  LOP3.LUT P1, RZ, R16, 0x1000, RZ, 0xc0, !PT ;  /* 0x0000100010ff7812 */ /* 0x000fe4000782c0ff */
[----:B------:R-:W-:-:S02]  /*74d0*/  FMNMX.FTZ R9, R142, R9, !PT ;  /* 0x000000098e097209 */ /* 0x000fc40007810000 */
[----:B------:R-:W-:Y:S02]  /*74e0*/  ISETP.GT.AND P1, PT, R141, 0x30, !P1 ;  /* 0x000000308d00780c */ /* 0x000fe40004f24270 */
[----:B------:R-:W-:Y:S02]  /*74f0*/  FMNMX.FTZ R10, R144, R9, !PT ;  /* 0x00000009900a7209 */ /* 0x000fe40007810000 */
[----:B------:R-:W-:Y:S02]  /*7500*/  ISETP.LT.OR P1, PT, R133, 0x31, P1 ;  /* 0x000000318500780c */ /* 0x000fe40000f21670 */
[----:B------:R-:W-:Y:S01]  /*7510*/  LOP3.LUT P2, RZ, R16, 0x80, RZ, 0xc0, !PT ;  /* 0x0000008010ff7812 */ /* 0x000fe2000784c0ff */
[----:B------:R-:W0:Y:S01]  /*7520*/  SHFL.BFLY PT, R9, R10, 0x2, 0x1f ;  /* 0x0c401f000a097f89 */ /* 0x000e2200000e0000 */
[----:B------:R-:W-:Y:S02]  /*7530*/  FSEL R128, R128, -INF , !P1 ;  /* 0xff80000080807808 */ /* 0x000fe40004800000 */
[----:B------:R-:W-:-:S02]  /*7540*/  LOP3.LUT P1, RZ, R16, 0x800, RZ, 0xc0, !PT ;  /* 0x0000080010ff7812 */ /* 0x000fc4000782c0ff */
[----:B------:R-:W-:Y:S02]  /*7550*/  LOP3.LUT P6, RZ, R16, 0x40, RZ, 0xc0, !PT ;  /* 0x0000004010ff7812 */ /* 0x000fe400078cc0ff */
[C---:B------:R-:W-:Y:S02]  /*7560*/  ISETP.GT.AND P1, PT, R141.reuse, 0x31, !P1 ;  /* 0x000000318d00780c */ /* 0x040fe40004f24270 */
[----:B------:R-:W-:Y:S02]  /*7570*/  ISETP.GT.AND P3, PT, R141, 0x50, !P3 ;  /* 0x000000508d00780c */ /* 0x000fe40005f64270 */
[----:B------:R-:W-:Y:S02]  /*7580*/  ISETP.LT.OR P1, PT, R133, 0x32, P1 ;  /* 0x000000328500780c */ /* 0x000fe40000f21670 */
[----:B------:R-:W-:Y:S02]  /*7590*/  ISETP.GT.AND P4, PT, R141, 0x51, !P4 ;  /* 0x000000518d00780c */ /* 0x000fe40006784270 */
[----:B------:R-:W-:-:S02]  /*75a0*/  FSEL R122, R129, -INF , !P1 ;  /* 0xff800000817a7808 */ /* 0x000fc40004800000 */
[----:B------:R-:W-:Y:S02]  /*75b0*/  LOP3.LUT P1, RZ, R16, 0x400, RZ, 0xc0, !PT ;  /* 0x0000040010ff7812 */ /* 0x000fe4000782c0ff */
[----:B------:R-:W-:Y:S02]  /*75c0*/  ISETP.LT.OR P3, PT, R133, 0x51, P3 ;  /* 0x000000518500780c */ /* 0x000fe40001f61670 */
[C---:B------:R-:W-:Y:S02]  /*75d0*/  ISETP.GT.AND P1, PT, R141.reuse, 0x38, !P1 ;  /* 0x000000388d00780c */ /* 0x040fe40004f24270 */
[----:B------:R-:W-:Y:S02]  /*75e0*/  ISETP.GT.AND P5, PT, R141, 0x58, !P5 ;  /* 0x000000588d00780c */ /* 0x000fe40006fa4270 */
[----:B------:R-:W-:Y:S02]  /*75f0*/  ISETP.LT.OR P1, PT, R133, 0x39, P1 ;  /* 0x000000398500780c */ /* 0x000fe40000f21670 */
[----:B0-----:R-:W-:-:S02]  /*7600*/  FMNMX.FTZ R121, R10, R9, !PT ;  /* 0x000000090a797209 */ /* 0x001fc40007810000 */
[----:B------:R-:W-:Y:S01]  /*7610*/  FSEL R130, R130, -INF , !P1 ;  /* 0xff80000082827808 */ /* 0x000fe20004800000 */
[----:B------:R-:W0:Y:S01]  /*7620*/  LDC R9, c[0x0][0x988] ;  /* 0x00026200ff097b82 */ /* 0x000e220000000800 */
[----:B------:R-:W-:Y:S01]  /*7630*/  LOP3.LUT P1, RZ, R16, 0x200, RZ, 0xc0, !PT ;  /* 0x0000020010ff7812 */ /* 0x000fe2000782c0ff */
[----:B------:R-:W1:Y:S01]  /*7640*/  SHFL.BFLY PT, R8, R121, 0x1, 0x1f ;  /* 0x0c201f0079087f89 */ /* 0x000e6200000e0000 */
[----:B------:R-:W-:Y:S02]  /*7650*/  ISETP.LT.OR P4, PT, R133, 0x52, P4 ;  /* 0x000000528500780c */ /* 0x000fe40002781670 */
[----:B------:R-:W-:Y:S02]  /*7660*/  ISETP.GT.AND P1, PT, R141, 0x39, !P1 ;  /* 0x000000398d00780c */ /* 0x000fe40004f24270 */
[----:B------:R-:W-:Y:S02]  /*7670*/  FSEL R134, R134, -INF , !P3 ;  /* 0xff80000086867808 */ /* 0x000fe40005800000 */
[----:B------:R-:W-:-:S02]  /*7680*/  ISETP.LT.OR P1, PT, R133, 0x3a, P1 ;  /* 0x0000003a8500780c */ /* 0x000fc40000f21670 */
[----:B------:R-:W-:Y:S02]  /*7690*/  ISETP.LT.OR P5, PT, R133, 0x59, P5 ;  /* 0x000000598500780c */ /* 0x000fe40002fa1670 */
[----:B------:R-:W-:Y:S02]  /*76a0*/  FSEL R124, R131, -INF , !P1 ;  /* 0xff800000837c7808 */ /* 0x000fe40004800000 */
[----:B------:R-:W-:Y:S02]  /*76b0*/  LOP3.LUT P1, RZ, R16, 0x100, RZ, 0xc0, !PT ;  /* 0x0000010010ff7812 */ /* 0x000fe4000782c0ff */
[----:B------:R-:W-:Y:S02]  /*76c0*/  FSEL R136, R136, -INF , !P4 ;  /* 0xff80000088887808 */ /* 0x000fe40006000000 */
[----:B------:R-:W-:-:S04]  /*76d0*/  ISETP.GT.AND P1, PT, R141, 0x40, !P1 ;  /* 0x000000408d00780c */ /* 0x000fc80004f24270 */
[----:B------:R-:W-:Y:S02]  /*76e0*/  ISETP.LT.OR P1, PT, R133, 0x41, P1 ;  /* 0x000000418500780c */ /* 0x000fe40000f21670 */
[----:B-1----:R-:W-:Y:S02]  /*76f0*/  FMNMX.FTZ R8, R121, R8, !PT ;  /* 0x0000000879087209 */ /* 0x002fe40007810000 */
[----:B------:R-:W-:Y:S02]  /*7700*/  FSEL R126, R135, -INF , !P1 ;  /* 0xff800000877e7808 */ /* 0x000fe40004800000 */
[----:B------:R-:W-:Y:S01]  /*7710*/  ISETP.GT.AND P1, PT, R141, 0x41, !P2 ;  /* 0x000000418d00780c */ /* 0x000fe20005724270 */
[----:B0-----:R-:W-:Y:S01]  /*7720*/  FMUL.FTZ R129, R8, R9 ;  /* 0x0000000908817220 */ /* 0x001fe20000410000 */
[----:B------:R-:W-:Y:S02]  /*7730*/  LOP3.LUT P2, RZ, R16, 0x20, RZ, 0xc0, !PT ;  /* 0x0000002010ff7812 */ /* 0x000fe4000784c0ff */
[----:B------:R-:W-:-:S02]  /*7740*/  ISETP.LT.OR P1, PT, R133, 0x42, P1 ;  /* 0x000000428500780c */ /* 0x000fc40000f21670 */
[----:B------:R-:W-:Y:S02]  /*7750*/  ISETP.GT.AND P2, PT, R141, 0x49, !P2 ;  /* 0x000000498d00780c */ /* 0x000fe40005744270 */
[----:B------:R-:W-:Y:S02]  /*7760*/  FSEL R170, R137, -INF , !P1 ;  /* 0xff80000089aa7808 */ /* 0x000fe40004800000 */
[----:B------:R-:W-:Y:S02]  /*7770*/  ISETP.GT.AND P1, PT, R141, 0x48, !P6 ;  /* 0x000000488d00780c */ /* 0x000fe40007724270 */
[----:B------:R-:W-:Y:S02]  /*7780*/  LOP3.LUT P6, RZ, R16, 0x2, RZ, 0xc0, !PT ;  /* 0x0000000210ff7812 */ /* 0x000fe400078cc0ff */
[C---:B------:R-:W-:Y:S02]  /*7790*/  ISETP.LT.OR P1, PT, R133.reuse, 0x49, P1 ;  /* 0x000000498500780c */ /* 0x040fe40000f21670 */
[----:B------:R-:W-:-:S02]  /*77a0*/  ISETP.LT.OR P2, PT, R133, 0x4a, P2 ;  /* 0x0000004a8500780c */ /* 0x000fc40001741670 */
[----:B------:R-:W-:Y:S02]  /*77b0*/  FSEL R140, R140, -INF , !P1 ;  /* 0xff8000008c8c7808 */ /* 0x000fe40004800000 */
[----:B------:R-:W-:Y:S02]  /*77c0*/  ISETP.GT.AND P1, PT, R141, RZ, !P6 ;  /* 0x000000ff8d00720c */ /* 0x000fe40007724270 */
[----:B------:R-:W-:Y:S02]  /*77d0*/  LOP3.LUT P6, RZ, R16, 0x1, RZ, 0xc0, !PT ;  /* 0x0000000110ff7812 */ /* 0x000fe400078cc0ff */
[----:B------:R-:W-:Y:S02]  /*77e0*/  ISETP.LT.OR P1, PT, R133, 0x1, P1 ;  /* 0x000000018500780c */ /* 0x000fe40000f21670 */
[----:B------:R-:W-:Y:S02]  /*77f0*/  ISETP.GT.AND P6, PT, R141, 0x59, !P6 ;  /* 0x000000598d00780c */ /* 0x000fe400077c4270 */
[----:B------:R-:W-:-:S02]  /*7800*/  FSEL R208, R0, -INF , !P1 ;  /* 0xff80000000d07808 */ /* 0x000fc40004800000 */
[----:B------:R-:W-:Y:S02]  /*7810*/  FSETP.NEU.FTZ.AND P1, PT, R8, -INF , PT ;  /* 0xff8000000800780b */ /* 0x000fe40003f3d000 */
[----:B------:R-:W-:Y:S02]  /*7820*/  FMNMX.FTZ R21, R208, R15, !PT ;  /* 0x0000000fd0157209 */ /* 0x000fe40007810000 */
[----:B------:R-:W-:Y:S02]  /*7830*/  FSEL R129, R129, RZ, P1 ;  /* 0x000000ff81817208 */ /* 0x000fe40000800000 */
[----:B------:R-:W-:Y:S02]  /*7840*/  FMNMX.FTZ R121, R2, R21, !PT ;  /* 0x0000001502797209 */ /* 0x000fe40007810000 */
[----:B------:R-:W-:Y:S01]  /*7850*/  ISETP.LT.OR P6, PT, R133, 0x5a, P6 ;  /* 0x0000005a8500780c */ /* 0x000fe200037c1670 */
[--C-:B------:R-:W-:Y:S01]  /*7860*/  FFMA.FTZ R198, R198, R9, -R129.reuse ;  /* 0x00000009c6c67223 */ /* 0x100fe20000010881 */
[----:B------:R-:W-:Y:S01]  /*7870*/  FMNMX.FTZ R121, R172, R121, !PT ;  /* 0x00000079ac797209 */ /* 0x000fe20007810000 */
[-CC-:B------:R-:W-:Y:S01]  /*7880*/  FFMA.FTZ R0, R194, R9.reuse, -R129.reuse ;  /* 0x00000009c2007223 */ /* 0x180fe20000010881 */
[-CC-:B------:R-:W-:Y:S01]  /*7890*/  FFMA.FTZ R10, R168, R9.reuse, -R129.reuse ;  /* 0x00000009a80a7223 */ /* 0x180fe20000010881 */
[----:B------:R-:W-:Y:S01]  /*78a0*/  FSEL R168, R139, -INF , !P6 ;  /* 0xff8000008ba87808 */ /* 0x000fe20007000000 */
[--C-:B------:R-:W-:Y:S01]  /*78b0*/  FFMA.FTZ R210, R210, R9, -R129.reuse ;  /* 0x00000009d2d27223 */ /* 0x100fe20000010881 */
[----:B------:R-:W-:Y:S01]  /*78c0*/  FMNMX.FTZ R121, R176, R121, !PT ;  /* 0x00000079b0797209 */ /* 0x000fe20007810000 */
[--C-:B------:R-:W-:Y:S01]  /*78d0*/  FFMA.FTZ R206, R206, R9, -R129.reuse ;  /* 0x00000009cece7223 */ /* 0x100fe20000010881 */
[----:B------:R-:W-:Y:S01]  /*78e0*/  FSEL R145, R8, RZ, P1 ;  /* 0x000000ff08917208 */ /* 0x000fe20000800000 */
[----:B------:R-:W-:Y:S01]  /*78f0*/  MUFU.EX2 R21, R210 ;  /* 0x000000d200157308 */ /* 0x000fe20000000800 */
[----:B------:R-:W-:Y:S01]  /*7900*/  FMNMX.FTZ R121, R178, R121, !PT ;  /* 0x00000079b2797209 */ /* 0x000fe20007810000 */
[-CC-:B------:R-:W-:Y:S01]  /*7910*/  FFMA.FTZ R194, R196, R9.reuse, -R129.reuse ;  /* 0x00000009c4c27223 */ /* 0x180fe20000010881 */
[-CC-:B------:R-:W-:Y:S01]  /*7920*/  FFMA.FTZ R135, R158, R9.reuse, -R129.reuse ;  /* 0x000000099e877223 */ /* 0x180fe20000010881 */
[--C-:B------:R-:W-:Y:S01]  /*7930*/  FFMA.FTZ R204, R204, R9, -R129.reuse ;  /* 0x00000009cccc7223 */ /* 0x100fe20000010881 */
[----:B------:R-:W-:Y:S01]  /*7940*/  FMNMX.FTZ R123, R180, R121, !PT ;  /* 0x00000079b47b7209 */ /* 0x000fe20007810000 */
[-CC-:B------:R-:W-:Y:S01]  /*7950*/  FFMA.FTZ R192, R192, R9.reuse, -R129.reuse ;  /* 0x00000009c0c07223 */ /* 0x180fe20000010881 */
[--C-:B------:R-:W-:Y:S01]  /*7960*/  FFMA.FTZ R196, R200, R9, -R129.reuse ;  /* 0x00000009c8c47223 */ /* 0x100fe20000010881 */
[----:B------:R-:W-:Y:S01]  /*7970*/  MUFU.EX2 R206, R206 ;  /* 0x000000ce00ce7308 */ /* 0x000fe20000000800 */
[----:B------:R-:W-:Y:S01]  /*7980*/  FMNMX.FTZ R123, R182, R123, !PT ;  /* 0x0000007bb67b7209 */ /* 0x000fe20007810000 */
[-CC-:B------:R-:W-:Y:S01]  /*7990*/  FFMA.FTZ R202, R202, R9.reuse, -R129.reuse ;  /* 0x00000009caca7223 */ /* 0x180fe20000010881 */
[-CC-:B------:R-:W-:Y:S01]  /*79a0*/  FFMA.FTZ R137, R162, R9.reuse, -R129.reuse ;  /* 0x00000009a2897223 */ /* 0x180fe20000010881 */
[--C-:B------:R-:W-:Y:S01]  /*79b0*/  FFMA.FTZ R158, R166, R9, -R129.reuse ;  /* 0x00000009a69e7223 */ /* 0x100fe20000010881 */
[----:B------:R-:W-:Y:S01]  /*79c0*/  FMNMX.FTZ R123, R184, R123, !PT ;  /* 0x0000007bb87b7209 */ /* 0x000fe20007810000 */
[-CC-:B------:R-:W-:Y:S01]  /*79d0*/  FFMA.FTZ R150, R150, R9.reuse, -R129.reuse ;  /* 0x0000000996967223 */ /* 0x180fe20000010881 */
[-CC-:B------:R-:W-:Y:S01]  /*79e0*/  FFMA.FTZ R141, R148, R9.reuse, -R129.reuse ;  /* 0x00000009948d7223 */ /* 0x180fe20000010881 */
[--C-:B------:R-:W-:Y:S01]  /*79f0*/  FFMA.FTZ R146, R146, R9, -R129.reuse ;  /* 0x0000000992927223 */ /* 0x100fe20000010881 */
[----:B------:R-:W-:Y:S01]  /*7a00*/  FMNMX.FTZ R123, R186, R123, !PT ;  /* 0x0000007bba7b7209 */ /* 0x000fe20007810000 */
[----:B------:R-:W-:Y:S01]  /*7a10*/  FFMA.FTZ R142, R142, R9, -R129 ;  /* 0x000000098e8e7223 */ /* 0x000fe20000010881 */
[----:B------:R-:W-:Y:S02]  /*7a20*/  MUFU.EX2 R121, R204 ;  /* 0x000000cc00797308 */ /* 0x000fe40000000800 */
[----:B------:R-:W-:-:S04]  /*7a30*/  FMNMX.FTZ R125, R188, R123, !PT ;  /* 0x0000007bbc7d7209 */ /* 0x000fc80007810000 */
[----:B------:R-:W-:Y:S02]  /*7a40*/  FMNMX.FTZ R125, R190, R125, !PT ;  /* 0x0000007dbe7d7209 */ /* 0x000fe40007810000 */
[----:B------:R-:W-:Y:S02]  /*7a50*/  MUFU.EX2 R123, R0 ;  /* 0x00000000007b7308 */ /* 0x000fe40000000800 */
[----:B------:R-:W-:-:S04]  /*7a60*/  FMNMX.FTZ R125, R120, R125, !PT ;  /* 0x0000007d787d7209 */ /* 0x000fc80007810000 */
[----:B------:R-:W-:Y:S02]  /*7a70*/  FMNMX.FTZ R125, R128, R125, !PT ;  /* 0x0000007d807d7209 */ /* 0x000fe40007810000 */
[----:B------:R-:W-:Y:S02]  /*7a80*/  MUFU.EX2 R192, R192 ;  /* 0x000000c000c07308 */ /* 0x000fe40000000800 */
[----:B------:R-:W-:-:S04]  /*7a90*/  FMNMX.FTZ R127, R122, R125, !PT ;  /* 0x0000007d7a7f7209 */ /* 0x000fc80007810000 */
[----:B------:R-:W-:Y:S02]  /*7aa0*/  FMNMX.FTZ R127, R130, R127, !PT ;  /* 0x0000007f827f7209 */ /* 0x000fe40007810000 */
[----:B------:R0:W-:Y:S02]  /*7ab0*/  MUFU.EX2 R125, R198 ;  /* 0x000000c6007d7308 */ /* 0x0001e40000000800 */
[----:B------:R-:W-:-:S04]  /*7ac0*/  FMNMX.FTZ R127, R124, R127, !PT ;  /* 0x0000007f7c7f7209 */ /* 0x000fc80007810000 */
[----:B------:R-:W-:Y:S02]  /*7ad0*/  FMNMX.FTZ R127, R126, R127, !PT ;  /* 0x0000007f7e7f7209 */ /* 0x000fe40007810000 */
[----:B------:R-:W-:Y:S01]  /*7ae0*/  MUFU.EX2 R194, R194 ;  /* 0x000000c200c27308 */ /* 0x000fe20000000800 */
[----:B0-----:R-:W-:Y:S01]  /*7af0*/  FSEL R198, R132, -INF , !P2 ;  /* 0xff80000084c67808 */ /* 0x001fe20005000000 */
[--C-:B------:R-:W-:Y:S01]  /*7b00*/  FFMA.FTZ R132, R174, R9, -R129.reuse ;  /* 0x00000009ae847223 */ /* 0x100fe20000010881 */
[----:B------:R-:W-:Y:S02]  /*7b10*/  FMNMX.FTZ R131, R170, R127, !PT ;  /* 0x0000007faa837209 */ /* 0x000fe40007810000 */
[----:B------:R-:W-:Y:S01]  /*7b20*/  FSEL R174, R138, -INF , !P5 ;  /* 0xff8000008aae7808 */ /* 0x000fe20006800000 */
[----:B------:R-:W-:Y:S01]  /*7b30*/  FFMA.FTZ R138, R164, R9, -R129 ;  /* 0x00000009a48a7223 */ /* 0x000fe20000010881 */
[----:B------:R-:W-:Y:S01]  /*7b40*/  FMNMX.FTZ R131, R140, R131, !PT ;  /* 0x000000838c837209 */ /* 0x000fe20007810000 */
[----:B------:R-:W-:Y:S03]  /*7b50*/  MUFU.EX2 R196, R196 ;  /* 0x000000c400c47308 */ /* 0x000fe60000000800 */
[----:B------:R-:W-:-:S04]  /*7b60*/  FMNMX.FTZ R131, R198, R131, !PT ;  /* 0x00000083c6837209 */ /* 0x000fc80007810000 */
[----:B------:R-:W-:Y:S01]  /*7b70*/  FMNMX.FTZ R131, R134, R131, !PT ;  /* 0x0000008386837209 */ /* 0x000fe20007810000 */
[----:B------:R-:W-:Y:S03]  /*7b80*/  MUFU.EX2 R127, R202 ;  /* 0x000000ca007f7308 */ /* 0x000fe60000000800 */
[----:B------:R-:W-:-:S04]  /*7b90*/  FMNMX.FTZ R133, R136, R131, !PT ;  /* 0x0000008388857209 */ /* 0x000fc80007810000 */
[----:B------:R-:W-:Y:S01]  /*7ba0*/  FMNMX.FTZ R133, R174, R133, !PT ;  /* 0x00000085ae857209 */ /* 0x000fe20007810000 */
[----:B------:R0:W-:Y:S03]  /*7bb0*/  MUFU.EX2 R131, R10 ;  /* 0x0000000a00837308 */ /* 0x0001e60000000800 */
[----:B------:R-:W-:Y:S01]  /*7bc0*/  FMNMX.FTZ R0, R168, R133, !PT ;  /* 0x00000085a8007209 */ /* 0x000fe20007810000 */
[-CC-:B------:R-:W-:Y:S01]  /*7bd0*/  FFMA.FTZ R133, R154, R9.reuse, -R129.reuse ;  /* 0x000000099a857223 */ /* 0x180fe20000010881 */
[-CC-:B------:R-:W-:Y:S01]  /*7be0*/  FFMA.FTZ R154, R156, R9.reuse, -R129.reuse ;  /* 0x000000099c9a7223 */ /* 0x180fe20000010881 */
[--C-:B------:R-:W-:Y:S02]  /*7bf0*/  FFMA.FTZ R156, R160, R9, -R129.reuse ;  /* 0x00000009a09c7223 */ /* 0x100fe40000010881 */
[----:B------:R-:W0:Y:S01]  /*7c00*/  SHFL.BFLY PT, R139, R0, 0x2, 0x1f ;  /* 0x0c401f00008b7f89 */ /* 0x000e2200000e0000 */
[----:B------:R-:W-:Y:S08]  /*7c10*/  MUFU.EX2 R132, R132 ;  /* 0x0000008400847308 */ /* 0x000ff00000000800 */
[----:B------:R-:W-:Y:S08]  /*7c20*/  MUFU.EX2 R138, R138 ;  /* 0x0000008a008a7308 */ /* 0x000ff00000000800 */
[----:B------:R-:W-:Y:S01]  /*7c30*/  MUFU.EX2 R133, R133 ;  /* 0x0000008500857308 */ /* 0x000fe20000000800 */
[----:B0-----:R-:W-:Y:S01]  /*7c40*/  FMNMX.FTZ R10, R0, R139, !PT ;  /* 0x0000008b000a7209 */ /* 0x001fe20007810000 */
[----:B------:R-:W-:Y:S01]  /*7c50*/  FADD.FTZ R0, -R145, R14 ;  /* 0x0000000e91007221 */ /* 0x000fe20000010100 */
[-CC-:B------:R-:W-:Y:S01]  /*7c60*/  FFMA.FTZ R139, R152, R9.reuse, -R129.reuse ;  /* 0x00000009988b7223 */ /* 0x180fe20000010881 */
[----:B------:R-:W-:-:S04]  /*7c70*/  FFMA.FTZ R129, R144, R9, -R129 ;  /* 0x0000000990817223 */ /* 0x000fc80000010881 */
[----:B------:R-:W-:Y:S01]  /*7c80*/  MUFU.EX2 R154, R154 ;  /* 0x0000009a009a7308 */ /* 0x000fe20000000800 */
[----:B------:R-:W0:Y:S01]  /*7c90*/  SHFL.BFLY PT, R143, R10, 0x1, 0x1f ;  /* 0x0c201f000a8f7f89 */ /* 0x000e2200000e0000 */
[----:B------:R-:W-:-:S06]  /*7ca0*/  FMUL.FTZ R0, R0, R9 ;  /* 0x0000000900007220 */ /* 0x000fcc0000410000 */
[----:B------:R-:W1:Y:S08]  /*7cb0*/  MUFU.EX2 R0, R0 ;  /* 0x0000000000007308 */ /* 0x000e700000000800 */
[----:B------:R-:W-:Y:S08]  /*7cc0*/  MUFU.EX2 R135, R135 ;  /* 0x0000008700877308 */ /* 0x000ff00000000800 */
[----:B------:R-:W-:Y:S01]  /*7cd0*/  MUFU.EX2 R156, R156 ;  /* 0x0000009c009c7308 */ /* 0x000fe20000000800 */
[----:B0-----:R-:W-:-:S04]  /*7ce0*/  FMNMX.FTZ R10, R10, R143, !PT ;  /* 0x0000008f0a0a7209 */ /* 0x001fc80007810000 */
[C---:B------:R-:W-:Y:S01]  /*7cf0*/  FSETP.NEU.FTZ.AND P1, PT, R10.reuse, -INF , PT ;  /* 0xff8000000a00780b */ /* 0x040fe20003f3d000 */
[----:B------:R-:W-:Y:S02]  /*7d00*/  FMUL.FTZ R143, R10, R9 ;  /* 0x000000090a8f7220 */ /* 0x000fe40000410000 */
[----:B------:R-:W-:Y:S03]  /*7d10*/  MUFU.EX2 R137, R137 ;  /* 0x0000008900897308 */ /* 0x000fe60000000800 */
[----:B------:R-:W-:-:S05]  /*7d20*/  FSEL R143, R143, RZ, P1 ;  /* 0x000000ff8f8f7208 */ /* 0x000fca0000800000 */
[-CC-:B------:R-:W-:Y:S01]  /*7d30*/  FFMA.FTZ R14, R2, R9.reuse, -R143.reuse ;  /* 0x00000009020e7223 */ /* 0x180fe2000001088f */
[----:B------:R-:W-:Y:S01]  /*7d40*/  FSEL R2, R10, RZ, P1 ;  /* 0x000000ff0a027208 */ /* 0x000fe20000800000 */
[-CC-:B------:R-:W-:Y:S01]  /*7d50*/  FFMA.FTZ R189, R208, R9.reuse, -R143.reuse ;  /* 0x00000009d0bd7223 */ /* 0x180fe2000001088f */
[-CC-:B------:R-:W-:Y:S01]  /*7d60*/  FFMA.FTZ R191, R172, R9.reuse, -R143.reuse ;  /* 0x00000009acbf7223 */ /* 0x180fe2000001088f */
[-CC-:B------:R-:W-:Y:S01]  /*7d70*/  FFMA.FTZ R144, R176, R9.reuse, -R143.reuse ;  /* 0x00000009b0907223 */ /* 0x180fe2000001088f */
[-C--:B------:R-:W-:Y:S01]  /*7d80*/  FFMA.FTZ R185, R178, R9.reuse, -R143 ;  /* 0x00000009b2b97223 */ /* 0x080fe2000001088f */
[----:B------:R-:W-:Y:S01]  /*7d90*/  FADD.FTZ R2, -R2, R15 ;  /* 0x0000000f02027221 */ /* 0x000fe20000010100 */
[----:B------:R-:W-:Y:S01]  /*7da0*/  MUFU.EX2 R14, R14 ;  /* 0x0000000e000e7308 */ /* 0x000fe20000000800 */
[-C--:B------:R-:W-:Y:S01]  /*7db0*/  FFMA.FTZ R148, R180, R9.reuse, -R143 ;  /* 0x00000009b4947223 */ /* 0x080fe2000001088f */
[----:B-1----:R-:W-:Y:S01]  /*7dc0*/  FFMA.FTZ R15, R0, R6, R21 ;  /* 0x00000006000f7223 */ /* 0x002fe20000010015 */
[-C--:B------:R-:W-:Y:S01]  /*7dd0*/  FMUL.FTZ R2, R2, R9.reuse ;  /* 0x0000000902027220 */ /* 0x080fe20000410000 */
[-CC-:B------:R-:W-:Y:S01]  /*7de0*/  FFMA.FTZ R187, R182, R9.reuse, -R143.reuse ;  /* 0x00000009b6bb7223 */ /* 0x180fe2000001088f */
[-C--:B------:R-:W-:Y:S01]  /*7df0*/  FFMA.FTZ R177, R128, R9.reuse, -R143 ;  /* 0x0000000980b17223 */ /* 0x080fe2000001088f */
[----:B------:R-:W-:Y:S01]  /*7e00*/  FADD.FTZ R6, R206, R15 ;  /* 0x0000000fce067221 */ /* 0x000fe20000010000 */
        /* <DEDUP_REMOVED lines=18> */
[----:B------:R-:W-:-:S07]  /*7f30*/  FFMA.FTZ R143, R168, R9, -R143 ;  /* 0x00000009a88f7223 */ /* 0x000fce000001088f */
[----:B------:R-:W2:Y:S01]  /*7f40*/  MUFU.EX2 R144, R144 ;  /* 0x0000009000907308 */ /* 0x000ea20000000800 */
[----:B0-----:R-:W-:-:S04]  /*7f50*/  FFMA.FTZ R3, R2, R3, R189 ;  /* 0x0000000302037223 */ /* 0x001fc800000100bd */
[----:B------:R-:W-:Y:S01]  /*7f60*/  FADD.FTZ R128, R14, R3 ;  /* 0x000000030e807221 */ /* 0x000fe20000010000 */
[----:B------:R-:W-:Y:S02]  /*7f70*/  FADD.FTZ R3, R121, R6 ;  /* 0x0000000679037221 */ /* 0x000fe40000010000 */
        /* <DEDUP_REMOVED lines=72> */
.L_x_4286:
        /* <DEDUP_REMOVED lines=33> */
[----:B------:R-:W-:Y:S01]  /*8610*/  F2FP.BF16.F32.PACK_AB R171, R143, R128 ;  /* 0x000000808fab723e */ /* 0x000fe200000010ff */
[----:B------:R-:W-:Y:S06]  /*8620*/  @P1 BRA `(.L_x_4287) ;  /* 0xffffffc800241947 */ /* 0x000fec000383ffff */
.L_x_4268:
[----:B------:R-:W-:Y:S01]  /*8630*/  R2UR UR5, R18 ;  /* 0x00000000120572ca */ /* 0x000fe200000e0000 */
[----:B------:R-:W0:Y:S01]  /*8640*/  LDC R14, c[0x0][0x2f0] ;  /* 0x0000bc00ff0e7b82 */ /* 0x000e220000000800 */
[----:B------:R-:W-:Y:S01]  /*8650*/  R2UR UR6, R19 ;  /* 0x00000000130672ca */ /* 0x000fe200000e0000 */
[----:B------:R-:W-:-:S10]  /*8660*/  UIADD3 UR10, -UR10, 0x1, URZ ;  /* 0x000000010a0a7890 */ /* 0x000fd4000fffe13f */
[----:B------:R-:W-:Y:S01]  /*8670*/  UISETP.NE.AND UP0, UPT, UR5, URZ, UPT ;  /* 0x0000003f0500728c */ /* 0x000fe2000bf05270 */
[----:B------:R-:W1:Y:S01]  /*8680*/  S2UR UR5, SR_CTAID.X ;  /* 0x00000000000579c3 */ /* 0x000e620000002500 */
[----:B------:R-:W-:-:S04]  /*8690*/  UISETP.NE.AND UP1, UPT, UR6, URZ, UPT ;  /* 0x0000003f0600728c */ /* 0x000fc8000bf25270 */
[----:B------:R-:W-:Y:S01]  /*86a0*/  PLOP3.LUT P1, PT, PT, PT, UP0, 0x40, 0x0 ;  /* 0x000000000000781c */ /* 0x000fe20003f2e808 */
[----:B0-----:R-:W-:-:S06]  /*86b0*/  IMAD R14, R17, R14, UR10 ;  /* 0x0000000a110e7e24 */ /* 0x001fcc000f8e020e */
[----:B------:R-:W-:Y:S01]  /*86c0*/  @UP1 ULDC UR10, c[0x0][0x44c] ;  /* 0x00011300000a1ab9 */ /* 0x000fe20000000800 */
[----:B------:R-:W-:Y:S01]  /*86d0*/  @UP1 ULDC UR14, c[0x0][0x450] ;  /* 0x00011400000e1ab9 */ /* 0x000fe20000000800 */
[----:B------:R-:W-:Y:S01]  /*86e0*/  R2UR UR6, R14 ;  /* 0x000000000e0672ca */ /* 0x000fe200000e0000 */
[----:B-1----:R-:W-:-:S04]  /*86f0*/  ULEA UR5, UR5, 0x7f, 0x7 ;  /* 0x0000007f05057891 */ /* 0x002fc8000f8e383f */
[----:B------:R-:W-:-:S04]  /*8700*/  UIMAD.WIDE.U32 UR10, UR5, UR10, URZ ;  /* 0x0000000a050a72a5 */ /* 0x000fc8000f8e003f */
[----:B------:R-:W-:-:S04]  /*8710*/  @UP1 USHF.R.U32.HI UR5, URZ, UR14, UR11 ;  /* 0x0000000e3f051299 */ /* 0x000fc8000801160b */
[----:B------:R-:W-:-:S03]  /*8720*/  UIADD3 UR5, UR6, UR5, URZ ;  /* 0x0000000506057290 */ /* 0x000fc6000fffe03f */
[----:B------:R-:W-:Y:S02]  /*8730*/  ULDC UR6, c[0x0][0x9dc] ;  /* 0x0002770000067ab9 */ /* 0x000fe40000000800 */
        /* <DEDUP_REMOVED lines=13> */
.L_x_4289:
[----:B------:R-:W-:Y:S02]  /*8810*/  ULDC UR14, c[0x0][0x9e4] ;  /* 0x00027900000e7ab9 */ /* 0x000fe40000000800 */
[----:B------:R-:W-:-:S11]  /*8820*/  UISETP.NE.AND UP0, UPT, UR14, 0x1, UPT ;  /* 0x000000010e00788c */ /* 0x000fd6000bf05270 */
[----:B------:R-:W-:Y:S02]  /*8830*/  @UP0 ULDC.64 UR18, c[0x0][0x9e8] ;  /* 0x00027a0000120ab9 */ /* 0x000fe40000000a00 */
[----:B------:R-:W-:-:S04]  /*8840*/  UIMAD.WIDE.U32 UR10, UR5, UR18, URZ ;  /* 0x00000012050a72a5 */ /* 0x000fc8000f8e003f */
[----:B------:R-:W-:-:S12]  /*8850*/  @UP0 USHF.R.U32.HI UR5, URZ, UR19, UR11 ;  /* 0x000000133f050299 */ /* 0x000fd8000801160b */
.L_x_4290:
[----:B------:R-:W-:-:S04]  /*8860*/  UIMAD UR5, UR5, UR14, URZ ;  /* 0x0000000e050572a4 */ /* 0x000fc8000f8e023f */
[----:B------:R-:W-:-:S04]  /*8870*/  UISETP.LT.AND UP0, UPT, UR6, UR5, UPT ;  /* 0x000000050600728c */ /* 0x000fc8000bf01270 */
[----:B------:R-:W-:-:S12]  /*8880*/  USEL UR6, UR6, UR5, !UP0 ;  /* 0x0000000506067287 */ /* 0x000fd8000c000000 */
.L_x_4288:
[----:B------:R-:W-:Y:S01]  /*8890*/  UIADD3 UR10, UR6, 0x5f, URZ ;  /* 0x0000005f060a7890 */ /* 0x000fe2000fffe03f */
[----:B------:R-:W-:-:S03]  /*88a0*/  R2UR UR14, R22 ;  /* 0x00000000160e72ca */ /* 0x000fc600000e0000 */
[----:B------:R-:W-:-:S04]  /*88b0*/  UIMAD.WIDE UR10, UR10, 0x2aaaaaab, URZ ;  /* 0x2aaaaaab0a0a78a5 */ /* 0x000fc8000f8e023f */
[----:B------:R-:W-:-:S04]  /*88c0*/  USHF.R.U32.HI UR5, URZ, 0x1f, UR11 ;  /* 0x0000001f3f057899 */ /* 0x000fc8000801160b */
[----:B------:R-:W-:-:S04]  /*88d0*/  ULEA.HI.SX32 UR5, UR11, UR5, 0x1c ;  /* 0x000000050b057291 */ /* 0x000fc8000f8fe23f */
        /* <DEDUP_REMOVED lines=8> */
[----:B------:R-:W-:Y:S01]  /*8960*/  IMAD.MOV.U32 R14, RZ, RZ, R20 ;  /* 0x000000ffff0e7224 */ /* 0x000fe200078e0014 */
[----:B------:R-:W-:-:S06]  /*8970*/  ULDC UR6, c[0x0][0x9d8] ;  /* 0x0002760000067ab9 */ /* 0x000fcc0000000800 */
.L_x_4302:
[----:B------:R-:W-:-:S04]  /*8980*/  UIADD3 UR4, UR38, 0x1, URZ ;  /* 0x0000000126047890 */ /* 0x000fc8000fffe03f */
[----:B------:R-:W-:-:S04]  /*8990*/  UISETP.NE.AND UP0, UPT, UR4, 0x2, UPT ;  /* 0x000000020400788c */ /* 0x000fc8000bf05270 */
[----:B------:R-:W-:Y:S02]  /*89a0*/  USEL UR7, URZ, 0x1, UP0 ;  /* 0x000000013f077887 */ /* 0x000fe40008000000 */
[----:B------:R-:W-:Y:S02]  /*89b0*/  USEL UR4, UR4, URZ, UP0 ;  /* 0x0000003f04047287 */ /* 0x000fe40008000000 */
[----:B------:R-:W-:Y:S01]  /*89c0*/  ULOP3.LUT UR7, UR60, UR7, URZ, 0x3c, !UPT ;  /* 0x000000073c077292 */ /* 0x000fe2000f8e3c3f */
[----:B------:R-:W-:Y:S11]  /*89d0*/  @!P0 BRA `(.L_x_4292) ;  /* 0x0000000000048947 */ /* 0x000ff60003800000 */
[----:B------:R-:W-:Y:S01]  /*89e0*/  BPT.TRAP 0x1 ;  /* 0x000000040000795c */ /* 0x000fe20000300000 */
.L_x_4292:
[----:B------:R-:W-:Y:S01]  /*89f0*/  ULEA UR5, UR4, UR39, 0x3 ;  /* 0x0000002704057291 */ /* 0x000fe2000f8e183f */
[----:B------:R-:W-:-:S04]  /*8a00*/  MOV R8, UR7 ;  /* 0x0000000700087c02 */ /* 0x000fc80008000f00 */
[----:B------:R-:W-:-:S04]  /*8a10*/  SHF.L.U32 R8, R8, 0x1f, RZ ;  /* 0x0000001f08087819 */ /* 0x000fc800000006ff */
[----:B------:R0:W1:Y:S01]  /*8a20*/  SYNCS.PHASECHK.TRANS64.TRYWAIT P1, [UR5+0x30830], R8 ;  /* 0x03083008ff0075a7 */ /* 0x0000620008020145 */
[----:B------:R-:W-:Y:S05]  /*8a30*/  @!P0 BRA `(.L_x_4293) ;  /* 0x0000000000048947 */ /* 0x000fea0003800000 */
[----:B------:R-:W-:Y:S01]  /*8a40*/  BPT.TRAP 0x1 ;  /* 0x000000040000795c */ /* 0x000fe20000300000 */
.L_x_4293:
[----:B-1----:R-:W-:Y:S05]  /*8a50*/  @P1 BRA `(.L_x_4294) ;  /* 0x0000000000081947 */ /* 0x002fea0003800000 */
[----:B------:R-:W1:Y:S02]  /*8a60*/  SYNCS.PHASECHK.TRANS64.TRYWAIT P1, [UR5+0x30830], R8 ;  /* 0x03083008ff0075a7 */ /* 0x000e640008020145 */
[----:B-1----:R-:W-:Y:S05]  /*8a70*/  @!P1 BRA `(.L_x_4295) ;  /* 0x000000cc00249947 */ /* 0x002fea0003800000 */
.L_x_4294:
        /* <DEDUP_REMOVED lines=162> */
.L_x_4296:
[----:B------:R-:W-:Y:S01]  /*94a0*/  ULEA UR5, UR38, UR39, 0x3 ;  /* 0x0000002726057291 */ /* 0x000fe2000f8e183f */
[----:B------:R-:W-:-:S05]  /*94b0*/  IMAD.U32 R0, RZ, RZ, UR60 ;  /* 0x0000003cff007e24 */ /* 0x000fca000f8e00ff */
[----:B------:R-:W-:-:S04]  /*94c0*/  SHF.L.U32 R0, R0, 0x1f, RZ ;  /* 0x0000001f00007819 */ /* 0x000fc800000006ff */
[----:B------:R2:W3:Y:S01]  /*94d0*/  SYNCS.PHASECHK.TRANS64.TRYWAIT P1, [UR5+0x30850], R0 ;  /* 0x03085000ff0075a7 */ /* 0x0004e20008020145 */
[----:B------:R-:W-:Y:S05]  /*94e0*/  @!P0 BRA `(.L_x_4297) ;  /* 0x0000000000048947 */ /* 0x000fea0003800000 */
[----:B------:R-:W-:Y:S01]  /*94f0*/  BPT.TRAP 0x1 ;  /* 0x000000040000795c */ /* 0x000fe20000300000 */
.L_x_4297:
[----:B---3--:R-:W-:Y:S05]  /*9500*/  @P1 BRA `(.L_x_4298) ;  /* 0x0000000000081947 */ /* 0x008fea0003800000 */
[----:B------:R-:W3:Y:S02]  /*9510*/  SYNCS.PHASECHK.TRANS64.TRYWAIT P1, [UR5+0x30850], R0 ;  /* 0x03085000ff0075a7 */ /* 0x000ee40008020145 */
[----:B---3--:R-:W-:Y:S05]  /*9520*/  @!P1 BRA `(.L_x_4299) ;  /* 0x000000c000909947 */ /* 0x008fea0003800000 */
.L_x_4298:
        /* <DEDUP_REMOVED lines=37> */
.L_x_4300:
        /* <DEDUP_REMOVED lines=39> */
[----:B----4-:R-:W-:Y:S01]  /*99f0*/  FMNMX.FTZ R121, R20, R21, !PT ;  /* 0x0000001514797209 */ /* 0x010fe20007810000 */
        /* <DEDUP_REMOVED lines=20> */
[----:B------:R-:W3:Y:S01]  /*9b40*/  S2UR UR11, SR_CgaCtaId ;  /* 0x00000000000b79c3 */ /* 0x000ee20000008800 */
[----:B------:R-:W-:Y:S01]  /*9b50*/  ULEA UR10, UR4, UR39, 0x3 ;  /* 0x00000027040a7291 */ /* 0x000fe2000f8e183f */
[----:B------:R-:W5:Y:S01]  /*9b60*/  MUFU.TANH R176, R176 ;  /* 0x000000b000b07308 */ /* 0x000f620000002400 */
[----:B----4-:R-:W-:-:S02]  /*9b70*/  FMNMX.FTZ R9, R174, R9, !PT ;  /* 0x00000009ae097209 */ /* 0x010fc40007810000 */
[----:B------:R-:W-:-:S05]  /*9b80*/  UIADD3 UR10, UR10, 0x30840, URZ ;  /* 0x000308400a0a7890 */ /* 0x000fca000fffe03f */
[----:B------:R-:W4:Y:S01]  /*9b90*/  MUFU.TANH R124, R124 ;  /* 0x0000007c007c7308 */ /* 0x000f220000002400 */
[----:B-1----:R-:W-:-:S07]  /*9ba0*/  FMNMX.FTZ R121, R122, R121, !PT ;  /* 0x000000797a797209 */ /* 0x002fce0007810000 */
[----:B------:R-:W1:Y:S01]  /*9bb0*/  MUFU.TANH R178, R178 ;  /* 0x000000b200b27308 */ /* 0x000e620000002400 */
[----:B-----5:R-:W-:Y:S01]  /*9bc0*/  FMNMX.FTZ R9, R176, R9, !PT ;  /* 0x00000009b0097209 */ /* 0x020fe20007810000 */
[----:B---3--:R-:W-:-:S06]  /*9bd0*/  UPRMT UR10, UR11, 0x654, UR10 ;  /* 0x000006540b0a7896 */ /* 0x008fcc000800000a */
[----:B------:R-:W3:Y:S01]  /*9be0*/  MUFU.TANH R126, R126 ;  /* 0x0000007e007e7308 */ /* 0x000ee20000002400 */
[----:B----4-:R-:W-:Y:S02]  /*9bf0*/  FMNMX.FTZ R121, R124, R121, !PT ;  /* 0x000000797c797209 */ /* 0x010fe40007810000 */
[----:B------:R-:W-:Y:S05]  /*9c00*/  SYNCS.ARRIVE.TRANS64.RED.A1T0 RZ, [UR10], RZ ;  /* 0x000000ffffff79a7 */ /* 0x000fea000810040a */
[----:B------:R-:W4:Y:S01]  /*9c10*/  MUFU.TANH R180, R180 ;  /* 0x000000b400b47308 */ /* 0x000f220000002400 */
[----:B-1----:R-:W-:-:S07]  /*9c20*/  FMNMX.FTZ R9, R178, R9, !PT ;  /* 0x00000009b2097209 */ /* 0x002fce0007810000 */
[----:B------:R-:W1:Y:S01]  /*9c30*/  MUFU.TANH R128, R128 ;  /* 0x0000008000807308 */ /* 0x000e620000002400 */
[----:B---3--:R-:W-:-:S07]  /*9c40*/  FMNMX.FTZ R121, R126, R121, !PT ;  /* 0x000000797e797209 */ /* 0x008fce0007810000 */
[----:B------:R-:W3:Y:S01]  /*9c50*/  MUFU.TANH R182, R182 ;  /* 0x000000b600b67308 */ /* 0x000ee20000002400 */
[----:B----4-:R-:W-:-:S07]  /*9c60*/  FMNMX.FTZ R9, R180, R9, !PT ;  /* 0x00000009b4097209 */ /* 0x010fce0007810000 */
        /* <DEDUP_REMOVED lines=62> */
[----:B------:R-:W2:Y:S01]  /*a050*/  MUFU.TANH R214, R214 ;  /* 0x000000d600d67308 */ /* 0x000ea20000002400 */
[----:B---3--:R-:W-:-:S07]  /*a060*/  FMNMX.FTZ R9, R212, R9, !PT ;  /* 0x00000009d4097209 */ /* 0x008fce0007810000 */
[----:B------:R-:W1:Y:S01]  /*a070*/  MUFU.TANH R162, R162 ;  /* 0x000000a200a27308 */ /* 0x000e620000002400 */
[----:B----4-:R-:W-:-:S07]  /*a080*/  FMNMX.FTZ R121, R160, R121, !PT ;  /* 0x00000079a0797209 */ /* 0x010fce0007810000 */
[----:B------:R-:W3:Y:S01]  /*a090*/  MUFU.TANH R164, R164 ;  /* 0x000000a400a47308 */ /* 0x000ee20000002400 */
[----:B--2---:R-:W-:-:S05]  /*a0a0*/  FMNMX.FTZ R0, R214, R9, !PT ;  /* 0x00000009d6007209 */ /* 0x004fca0007810000 */
[----:B------:R-:W2:Y:S01]  /*a0b0*/  SHFL.BFLY PT, R9, R0, 0x2, 0x1f ;  /* 0x0c401f0000097f89 */ /* 0x000ea200000e0000 */
[----:B-1----:R-:W-:-:S04]  /*a0c0*/  FMNMX.FTZ R121, R162, R121, !PT ;  /* 0x00000079a2797209 */ /* 0x002fc80007810000 */
[----:B---3--:R-:W-:-:S05]  /*a0d0*/  FMNMX.FTZ R121, R164, R121, !PT ;  /* 0x00000079a4797209 */ /* 0x008fca0007810000 */
[----:B0-----:R-:W0:Y:S01]  /*a0e0*/  SHFL.BFLY PT, R8, R121, 0x2, 0x1f ;  /* 0x0c401f0079087f89 */ /* 0x001e2200000e0000 */
[----:B--2---:R-:W-:Y:S02]  /*a0f0*/  FMNMX.FTZ R2, R0, R9, !PT ;  /* 0x0000000900027209 */ /* 0x004fe40007810000 */
[----:B------:R-:W1:Y:S03]  /*a100*/  LDC R9, c[0x0][0x988] ;  /* 0x00026200ff097b82 */ /* 0x000e660000000800 */
[----:B------:R-:W2:Y:S01]  /*a110*/  SHFL.BFLY PT, R123, R2, 0x1, 0x1f ;  /* 0x0c201f00027b7f89 */ /* 0x000ea200000e0000 */
[----:B0-----:R-:W-:-:S05]  /*a120*/  FMNMX.FTZ R125, R121, R8, !PT ;  /* 0x00000008797d7209 */ /* 0x001fca0007810000 */
[----:B------:R-:W0:Y:S01]  /*a130*/  SHFL.BFLY PT, R10, R125, 0x1, 0x1f ;  /* 0x0c201f007d0a7f89 */ /* 0x000e2200000e0000 */
[----:B--2---:R-:W-:-:S05]  /*a140*/  FMNMX.FTZ R8, R2, R123, !PT ;  /* 0x0000007b02087209 */ /* 0x004fca0007810000 */
[C---:B------:R-:W-:Y:S01]  /*a150*/  FADD.FTZ R166, -R8.reuse, R15 ;  /* 0x0000000f08a67221 */ /* 0x040fe20000010100 */
[----:B-1----:R-:W-:-:S03]  /*a160*/  FMUL.FTZ R141, R8, R9 ;  /* 0x00000009088d7220 */ /* 0x002fc60000410000 */
[-C--:B------:R-:W-:Y:S01]  /*a170*/  FMUL.FTZ R123, R166, R9.reuse ;  /* 0x00000009a67b7220 */ /* 0x080fe20000410000 */
[-CC-:B------:R-:W-:Y:S01]  /*a180*/  FFMA.FTZ R15, R168, R9.reuse, -R141.reuse ;  /* 0x00000009a80f7223 */ /* 0x180fe2000001088d */
[-CC-:B------:R-:W-:Y:S01]  /*a190*/  FFMA.FTZ R121, R176, R9.reuse, -R141.reuse ;  /* 0x00000009b0797223 */ /* 0x180fe2000001088d */
[-CC-:B------:R-:W-:Y:S01]  /*a1a0*/  FFMA.FTZ R168, R174, R9.reuse, -R141.reuse ;  /* 0x00000009aea87223 */ /* 0x180fe2000001088d */
[----:B------:R1:W-:Y:S01]  /*a1b0*/  MUFU.EX2 R0, R123 ;  /* 0x0000007b00007308 */ /* 0x0003e20000000800 */
[-CC-:B------:R-:W-:Y:S01]  /*a1c0*/  FFMA.FTZ R176, R192, R9.reuse, -R141.reuse ;  /* 0x00000009c0b07223 */ /* 0x180fe2000001088d */
[-CC-:B------:R-:W-:Y:S01]  /*a1d0*/  FFMA.FTZ R129, R194, R9.reuse, -R141.reuse ;  /* 0x00000009c2817223 */ /* 0x180fe2000001088d */
[----:B0-----:R-:W-:Y:S01]  /*a1e0*/  FMNMX.FTZ R10, R125, R10, !PT ;  /* 0x0000000a7d0a7209 */ /* 0x001fe20007810000 */
[-CC-:B------:R-:W-:Y:S01]  /*a1f0*/  FFMA.FTZ R125, R186, R9.reuse, -R141.reuse ;  /* 0x00000009ba7d7223 */ /* 0x180fe2000001088d */
[-CC-:B------:R-:W-:Y:S01]  /*a200*/  FFMA.FTZ R131, R198, R9.reuse, -R141.reuse ;  /* 0x00000009c6837223 */ /* 0x180fe2000001088d */
[-CC-:B------:R-:W-:Y:S01]  /*a210*/  FFMA.FTZ R133, R200, R9.reuse, -R141.reuse ;  /* 0x00000009c8857223 */ /* 0x180fe2000001088d */
[-C--:B------:R-:W-:Y:S01]  /*a220*/  FFMA.FTZ R174, R202, R9.reuse, -R141 ;  /* 0x00000009caae7223 */ /* 0x080fe2000001088d */
[----:B------:R-:W-:Y:S01]  /*a230*/  FADD.FTZ R166, -R10, R21 ;  /* 0x000000150aa67221 */ /* 0x000fe20000010100 */
[-CC-:B------:R-:W-:Y:S01]  /*a240*/  FFMA.FTZ R21, R172, R9.reuse, -R141.reuse ;  /* 0x00000009ac157223 */ /* 0x180fe2000001088d */
[-CC-:B-1----:R-:W-:Y:S01]  /*a250*/  FFMA.FTZ R123, R180, R9.reuse, -R141.reuse ;  /* 0x00000009b47b7223 */ /* 0x182fe2000001088d */
[-CC-:B------:R-:W-:Y:S01]  /*a260*/  FFMA.FTZ R172, R182, R9.reuse, -R141.reuse ;  /* 0x00000009b6ac7223 */ /* 0x180fe2000001088d */
        /* <DEDUP_REMOVED lines=13> */
[-C--:B0-----:R-:W-:Y:S01]  /*a340*/  FFMA.FTZ R127, R190, R9.reuse, -R141 ;  /* 0x00000009be7f7223 */ /* 0x081fe2000001088d */
[-C--:B------:R-:W-:Y:S01]  /*a350*/  FMUL.FTZ R141, R10, R9.reuse ;  /* 0x000000090a8d7220 */ /* 0x080fe20000410000 */
[----:B------:R-:W0:Y:S03]  /*a360*/  MUFU.EX2 R15, R15 ;  /* 0x0000000f000f7308 */ /* 0x000e260000000800 */
        /* <DEDUP_REMOVED lines=13> */
[----:B------:R-:W2:Y:S01]  /*a440*/  MUFU.EX2 R189, R189 ;  /* 0x000000bd00bd7308 */ /* 0x000ea20000000800 */
[----:B0-----:R-:W-:Y:S01]  /*a450*/  FFMA.FTZ R143, R0, R6, R15 ;  /* 0x00000006008f7223 */ /* 0x001fe2000001000f */
[-CC-:B------:R-:W-:Y:S01]  /*a460*/  FFMA.FTZ R177, R142, R9.reuse, -R141.reuse ;  /* 0x000000098eb17223 */ /* 0x180fe2000001088d */
[-CC-:B------:R-:W-:Y:S01]  /*a470*/  FFMA.FTZ R130, R144, R9.reuse, -R141.reuse ;  /* 0x0000000990827223 */ /* 0x180fe2000001088d */
[-CC-:B------:R-:W-:Y:S01]  /*a480*/  FFMA.FTZ R179, R146, R9.reuse, -R141.reuse ;  /* 0x0000000992b37223 */ /* 0x180fe2000001088d */
[-CC-:B------:R-:W-:Y:S01]  /*a490*/  FFMA.FTZ R132, R148, R9.reuse, -R141.reuse ;  /* 0x0000000994847223 */ /* 0x180fe2000001088d */
[-CC-:B------:R-:W-:Y:S01]  /*a4a0*/  FFMA.FTZ R173, R150, R9.reuse, -R141.reuse ;  /* 0x0000000996ad7223 */ /* 0x180fe2000001088d */
[-C--:B------:R-:W-:Y:S01]  /*a4b0*/  FFMA.FTZ R154, R154, R9.reuse, -R141 ;  /* 0x000000099a9a7223 */ /* 0x080fe2000001088d */
[----:B------:R-:W0:Y:S01]  /*a4c0*/  MUFU.EX2 R20, R20 ;  /* 0x0000001400147308 */ /* 0x000e220000000800 */
[----:B-1----:R-:W-:Y:S01]  /*a4d0*/  FADD.FTZ R6, R166, R143 ;  /* 0x0000008fa6067221 */ /* 0x002fe20000010000 */
[-CC-:B------:R-:W-:Y:S01]  /*a4e0*/  FFMA.FTZ R156, R156, R9.reuse, -R141.reuse ;  /* 0x000000099c9c7223 */ /* 0x180fe2000001088d */
[-CC-:B------:R-:W-:Y:S01]  /*a4f0*/  FFMA.FTZ R158, R158, R9.reuse, -R141.reuse ;  /* 0x000000099e9e7223 */ /* 0x180fe2000001088d */
[-CC-:B------:R-:W-:Y:S01]  /*a500*/  FFMA.FTZ R160, R160, R9.reuse, -R141.reuse ;  /* 0x00000009a0a07223 */ /* 0x180fe2000001088d */
[----:B------:R-:W-:-:S03]  /*a510*/  FFMA.FTZ R162, R162, R9, -R141 ;  /* 0x00000009a2a27223 */ /* 0x000fc6000001088d */
[----:B------:R-:W1:Y:S01]  /*a520*/  MUFU.EX2 R21, R21 ;  /* 0x0000001500157308 */ /* 0x000e620000000800 */
[----:B--2---:R-:W-:-:S07]  /*a530*/  FFMA.FTZ R3, R2, R3, R189 ;  /* 0x0000000302037223 */ /* 0x004fce00000100bd */
        /* <DEDUP_REMOVED lines=14> */
[-CC-:B------:R-:W-:Y:S01]  /*a620*/  FFMA.FTZ R134, R152, R9.reuse, -R141.reuse ;  /* 0x0000000998867223 */ /* 0x180fe2000001088d */
[----:B------:R-:W-:-:S05]  /*a630*/  FFMA.FTZ R141, R164, R9, -R141 ;  /* 0x00000009a48d7223 */ /* 0x000fca000001088d */
        /* <DEDUP_REMOVED lines=76> */
.L_x_4301:
[----:B------:R-:W0:Y:S01]  /*ab00*/  S2UR UR10, SR_CgaCtaId ;  /* 0x00000000000a79c3 */ /* 0x000e220000008800 */
[----:B------:R-:W-:Y:S01]  /*ab10*/  UIADD3 UR5, UR5, 0x30860, URZ ;  /* 0x0003086005057890 */ /* 0x000fe2000fffe03f */
[----:B------:R-:W-:Y:S01]  /*ab20*/  ISETP.GT.AND P1, PT, R14, UR61, PT ;  /* 0x0000003d0e007c0c */ /* 0x000fe2000bf24270 */
[----:B------:R-:W-:Y:S01]  /*ab30*/  UMOV UR60, UR7 ;  /* 0x00000007003c7c82 */ /* 0x000fe20008000000 */
        /* <DEDUP_REMOVED lines=31> */
[----:B------:R-:W-:-:S07]  /*ad30*/  IMAD.MOV.U32 R20, RZ, RZ, R14 ;  /* 0x000000ffff147224 */ /* 0x000fce00078e000e */
.L_x_4291:
[----:B------:R-:W-:-:S13]  /*ad40*/  R2UR UR5, R22 ;  /* 0x00000000160572ca */ /* 0x000fda00000e0000 */
[----:B------:R-:W-:-:S13]  /*ad50*/  ISETP.GE.AND P1, PT, R20, UR5, PT ;  /* 0x0000000514007c0c */ /* 0x000fda000bf26270 */
[----:B------:R-:W-:Y:S05]  /*ad60*/  @!P1 BRA `(.L_x_4303) ;  /* 0x0000003400f09947 */ /* 0x000fea0003800000 */
[----:B------:R-:W-:Y:S01]  /*ad70*/  IMAD.MOV.U32 R15, RZ, RZ, R10 ;  /* 0x000000ffff0f7224 */ /* 0x000fe200078e000a */
[----:B------:R-:W-:Y:S01]  /*ad80*/  UMOV UR61, UR7 ;  /* 0x00000007003d7c82 */ /* 0x000fe20008000000 */
[----:B------:R-:W-:Y:S01]  /*ad90*/  IMAD.MOV.U32 R14, RZ, RZ, R8 ;  /* 0x000000ffff0e7224 */ /* 0x000fe200078e0008 */
[----:B------:R-:W-:Y:S01]  /*ada0*/  UMOV UR38, UR4 ;  /* 0x0000000400267c82 */ /* 0x000fe20008000000 */
[----:B------:R-:W-:-:S05]  /*adb0*/  ULDC UR6, c[0x0][0x9d8] ;  /* 0x0002760000067ab9 */ /* 0x000fca0000000800 */
.L_x_4322:
[----:B------:R-:W-:-:S04]  /*adc0*/  UIADD3 UR4, UR38, 0x1, URZ ;  /* 0x0000000126047890 */ /* 0x000fc8000fffe03f */
[----:B------:R-:W-:-:S04]  /*add0*/  UISETP.NE.AND UP0, UPT, UR4, 0x2, UPT ;  /* 0x000000020400788c */ /* 0x000fc8000bf05270 */
[----:B------:R-:W-:Y:S02]  /*ade0*/  USEL UR7, URZ, 0x1, UP0 ;  /* 0x000000013f077887 */ /* 0x000fe40008000000 */
[----:B------:R-:W-:Y:S02]  /*adf0*/  USEL UR4, UR4, URZ, UP0 ;  /* 0x0000003f04047287 */ /* 0x000fe40008000000 */
[----:B------:R-:W-:Y:S01]  /*ae00*/  ULOP3.LUT UR7, UR61, UR7, URZ, 0x3c, !UPT ;  /* 0x000000073d077292 */ /* 0x000fe2000f8e3c3f */
[----:B------:R-:W-:Y:S11]  /*ae10*/  @!P0 BRA `(.L_x_4304) ;  /* 0x0000000000048947 */ /* 0x000ff60003800000 */
[----:B------:R-:W-:Y:S01]  /*ae20*/  BPT.TRAP 0x1 ;  /* 0x000000040000795c */ /* 0x000fe20000300000 */
.L_x_4304:
[----:B------:R-:W-:Y:S01]  /*ae30*/  ULEA UR60, UR4, UR39, 0x3 ;  /* 0x00000027043c7291 */ /* 0x000fe2000f8e183f */
[----:B------:R-:W-:-:S05]  /*ae40*/  IMAD.U32 R8, RZ, RZ, UR7 ;  /* 0x00000007ff087e24 */ /* 0x000fca000f8e00ff */
[----:B------:R-:W-:-:S04]  /*ae50*/  SHF.L.U32 R8, R8, 0x1f, RZ ;  /* 0x0000001f08087819 */ /* 0x000fc800000006ff */
[----:B------:R0:W1:Y:S01]  /*ae60*/  SYNCS.PHASECHK.TRANS64.TRYWAIT P1, [UR60+0x30830], R8 ;  /* 0x03083008ff0075a7 */ /* 0x000062000802017c */
[----:B------:R-:W-:Y:S05]  /*ae70*/  @!P0 BRA `(.L_x_4305) ;  /* 0x0000000000048947 */ /* 0x000fea0003800000 */
[----:B------:R-:W-:Y:S01]  /*ae80*/  BPT.TRAP 0x1 ;  /* 0x000000040000795c */ /* 0x000fe20000300000 */
.L_x_4305:
[----:B-1----:R-:W-:Y:S05]  /*ae90*/  @P1 BRA `(.L_x_4306) ;  /* 0x0000000000081947 */ /* 0x002fea0003800000 */
[----:B------:R-:W1:Y:S02]  /*aea0*/  SYNCS.PHASECHK.TRANS64.TRYWAIT P1, [UR60+0x30830], R8 ;  /* 0x03083008ff0075a7 */ /* 0x000e64000802017c */
[----:B-1----:R-:W-:Y:S05]  /*aeb0*/  @!P1 BRA `(.L_x_4307) ;  /* 0x000000a800449947 */ /* 0x002fea0003800000 */
.L_x_4306:
        /* <DEDUP_REMOVED lines=162> */
.L_x_4308:
[----:B------:R-:W-:Y:S01]  /*b8e0*/  ULEA UR5, UR38, UR39, 0x3 ;  /* 0x0000002726057291 */ /* 0x000fe2000f8e183f */
[----:B------:R-:W-:-:S05]  /*b8f0*/  IMAD.U32 R0, RZ, RZ, UR61 ;  /* 0x0000003dff007e24 */ /* 0x000fca000f8e00ff */
[----:B------:R-:W-:-:S04]  /*b900*/  SHF.L.U32 R0, R0, 0x1f, RZ ;  /* 0x0000001f00007819 */ /* 0x000fc800000006ff */
[----:B------:R2:W3:Y:S01]  /*b910*/  SYNCS.PHASECHK.TRANS64.TRYWAIT P1, [UR5+0x30850], R0 ;  /* 0x03085000ff0075a7 */ /* 0x0004e20008020145 */
[----:B------:R-:W-:Y:S05]  /*b920*/  @!P0 BRA `(.L_x_4309) ;  /* 0x0000000000048947 */ /* 0x000fea0003800000 */
[----:B------:R-:W-:Y:S01]  /*b930*/  BPT.TRAP 0x1 ;  /* 0x000000040000795c */ /* 0x000fe20000300000 */
.L_x_4309:
[----:B---3--:R-:W-:Y:S05]  /*b940*/  @P1 BRA `(.L_x_4310) ;  /* 0x0000000000081947 */ /* 0x008fea0003800000 */
[----:B------:R-:W3:Y:S02]  /*b950*/  SYNCS.PHASECHK.TRANS64.TRYWAIT P1, [UR5+0x30850], R0 ;  /* 0x03085000ff0075a7 */ /* 0x000ee40008020145 */
[----:B---3--:R-:W-:Y:S05]  /*b960*/  @!P1 BRA `(.L_x_4311) ;  /* 0x0000009c00b09947 */ /* 0x008fea0003800000 */
.L_x_4310:
        /* <DEDUP_REMOVED lines=37> */
.L_x_4312:
        /* <DEDUP_REMOVED lines=10> */
[----:B------:R-:W-:Y:S01]  /*bc60*/  FMUL.FTZ R123, R135, UR6 ;  /* 0x00000006877b7c20 */ /* 0x000fe20008410000 */
[----:B------:R-:W-:Y:S01]  /*bc70*/  FMUL.FTZ R135, R154, UR6 ;  /* 0x000000069a877c20 */ /* 0x000fe20008410000 */
[----:B------:R-:W-:Y:S01]  /*bc80*/  IMAD R176, R20, -0x60, RZ ;  /* 0xffffffa014b07824 */ /* 0x000fe200078e02ff */
[----:B------:R-:W-:Y:S01]  /*bc90*/  UISETP.NE.AND UP1, UPT, UR11, URZ, UPT ;  /* 0x0000003f0b00728c */ /* 0x000fe2000bf25270 */
[----:B------:R-:W-:Y:S01]  /*bca0*/  FMUL.FTZ R170, R128, UR6 ;  /* 0x0000000680aa7c20 */ /* 0x000fe20008410000 */
[----:B------:R-:W-:Y:S01]  /*bcb0*/  UISETP.NE.AND UP0, UPT, UR10, URZ, UPT ;  /* 0x0000003f0a00728c */ /* 0x000fe2000bf05270 */
[----:B------:R-:W-:Y:S01]  /*bcc0*/  FMUL.FTZ R171, R129, UR6 ;  /* 0x0000000681ab7c20 */ /* 0x000fe20008410000 */
[----:B------:R-:W-:Y:S01]  /*bcd0*/  FMUL.FTZ R9, R121, UR6 ;  /* 0x0000000679097c20 */ /* 0x000fe20008410000 */
[----:B--2---:R-:W-:Y:S01]  /*bce0*/  FMUL.FTZ R0, R122, UR6 ;  /* 0x000000067a007c20 */ /* 0x004fe20008410000 */
        /* <DEDUP_REMOVED lines=38> */
[----:B------:R-:W-:-:S02]  /*bf50*/  VIADD R143, R176, 0x1 ;  /* 0x00000001b08f7836 */ /* 0x000fc40000000000 */
        /* <DEDUP_REMOVED lines=8> */
[----:B------:R-:W-:Y:S01]  /*bfe0*/  IMAD R142, R12, -0x2, R143 ;  /* 0xfffffffe0c8e7824 */ /* 0x000fe200078e028f */
[----:B------:R-:W1:Y:S01]  /*bff0*/  MUFU.TANH R8, R8 ;  /* 0x0000000800087308 */ /* 0x000e620000002400 */
[----:B---3--:R-:W-:Y:S01]  /*c000*/  UPRMT UR60, UR14, 0x654, UR60 ;  /* 0x000006540e3c7896 */ /* 0x008fe2000800003c */
[----:B------:R-:W-:-:S02]  /*c010*/  ULDC UR15, c[0x0][0x288] ;  /* 0x0000a200000f7ab9 */ /* 0x000fc40000000800 */
[----:B------:R-:W-:Y:S01]  /*c020*/  ULDC UR14, c[0x0][0x9e0] ;  /* 0x00027800000e7ab9 */ /* 0x000fe20000000800 */
[C---:B------:R-:W-:Y:S01]  /*c030*/  IADD3 R143, R142.reuse, -UR15, R23 ;  /* 0x8000000f8e8f7c10 */ /* 0x040fe2000fffe017 */
[----:B------:R-:W-:Y:S02]  /*c040*/  VIADD R178, R142, 0xffffffff ;  /* 0xffffffff8eb27836 */ /* 0x000fe40000000000 */
[----:B------:R-:W2:Y:S01]  /*c050*/  MUFU.TANH R9, R9 ;  /* 0x0000000900097308 */ /* 0x000ea20000002400 */
[C---:B------:R-:W-:Y:S01]  /*c060*/  IADD3 R167, R143.reuse, UR14, RZ ;  /* 0x0000000e8fa77c10 */ /* 0x040fe2000fffe0ff */
[----:B------:R-:W-:Y:S01]  /*c070*/  VIADD R177, R143, UR11 ;  /* 0x0000000b8fb17c36 */ /* 0x000fe20008000000 */
[----:B------:R-:W-:Y:S03]  /*c080*/  SYNCS.ARRIVE.TRANS64.RED.A1T0 RZ, [UR60], RZ ;  /* 0x000000ffffff79a7 */ /* 0x000fe6000810043c */
[----:B0-----:R-:W-:-:S02]  /*c090*/  IMAD.IADD R153, R167, 0x1, R154 ;  /* 0x00000001a7997824 */ /* 0x001fc400078e029a */
        /* <DEDUP_REMOVED lines=49> */
[----:B------:R-:W-:Y:S01]  /*c3b0*/  ULDC UR10, c[0x0][0x288] ;  /* 0x0000a200000a7ab9 */ /* 0x000fe20000000800 */
[----:B------:R-:W-:Y:S01]  /*c3c0*/  IMAD R142, R17, UR11, R154 ;  /* 0x0000000b118e7c24 */ /* 0x000fe2000f8e029a */
[----:B------:R-:W-:Y:S03]  /*c3d0*/  BSSY B0, `(.L_x_4314) ;  /* 0x0000013000007945 */ /* 0x000fe60003800000 */
        /* <DEDUP_REMOVED lines=12> */
.L_x_4315:
[----:B------:R-:W-:Y:S02]  /*c4a0*/  ULDC UR10, c[0x0][0x9e4] ;  /* 0x00027900000a7ab9 */ /* 0x000fe40000000800 */
[----:B------:R-:W-:-:S05]  /*c4b0*/  IMAD.U32 R154, RZ, RZ, UR10 ;  /* 0x0000000aff9a7e24 */ /* 0x000fca000f8e00ff */
[----:B------:R-:W-:-:S13]  /*c4c0*/  ISETP.NE.AND P1, PT, R154, 0x1, PT ;  /* 0x000000019a00780c */ /* 0x000fda0003f25270 */
[----:B------:R-:W0:Y:S02]  /*c4d0*/  @P1 LDC.64 R142, c[0x0][0x9e8] ;  /* 0x00027a00ff8e1b82 */ /* 0x000e240000000a00 */
[----:B0-----:R-:W-:-:S05]  /*c4e0*/  @P1 IMAD.HI.U32 R142, R157, R142, RZ ;  /* 0x0000008e9d8e1227 */ /* 0x001fca00078e00ff */
[----:B------:R-:W-:-:S07]  /*c4f0*/  @P1 SHF.R.U32.HI R157, RZ, R143, R142 ;  /* 0x0000008fff9d1219 */ /* 0x000fce000001168e */
.L_x_4316:
[----:B------:R-:W-:Y:S05]  /*c500*/  BSYNC B0 ;  /* 0x0000000000007941 */ /* 0x000fea0003800000 */
.L_x_4314:
[----:B------:R-:W-:-:S05]  /*c510*/  IMAD R142, R157, R154, R178 ;  /* 0x0000009a9d8e7224 */ /* 0x000fca00078e02b2 */
[----:B------:R-:W-:Y:S02]  /*c520*/  VIADDMNMX R153, R142, R154, R153, PT ;  /* 0x0000009a8e997246 */ /* 0x000fe40003800199 */
[----:B------:R-:W-:-:S07]  /*c530*/  VIMNMX R155, R155, R142, !PT ;  /* 0x0000008e9b9b7248 */ /* 0x000fce0007fe0100 */
.L_x_4313:
        /* <DEDUP_REMOVED lines=157> */
.L_x_4319:
[----:B------:R-:W-:Y:S02]  /*cf10*/  ULDC UR10, c[0x0][0x9e4] ;  /* 0x00027900000a7ab9 */ /* 0x000fe40000000800 */
[----:B------:R-:W-:-:S04]  /*cf20*/  MOV R145, UR10 ;  /* 0x0000000a00917c02 */ /* 0x000fc80008000f00 */
[----:B------:R-:W-:-:S13]  /*cf30*/  ISETP.NE.AND P6, PT, R145, 0x1, PT ;  /* 0x000000019100780c */ /* 0x000fda0003fc5270 */
[----:B------:R-:W0:Y:S02]  /*cf40*/  @P6 LDC.64 R8, c[0x0][0x9e8] ;  /* 0x00027a00ff086b82 */ /* 0x000e240000000a00 */
[----:B0-----:R-:W-:-:S05]  /*cf50*/  @P6 IMAD.HI.U32 R8, R143, R8, RZ ;  /* 0x000000088f086227 */ /* 0x001fca00078e00ff */
[----:B------:R-:W-:-:S07]  /*cf60*/  @P6 SHF.R.U32.HI R143, RZ, R9, R8 ;  /* 0x00000009ff8f6219 */ /* 0x000fce0000011608 */
.L_x_4320:
[----:B------:R-:W-:Y:S05]  /*cf70*/  BSYNC B0 ;  /* 0x0000000000007941 */ /* 0x000fea0003800000 */
.L_x_4318:
[----:B------:R-:W-:-:S05]  /*cf80*/  IMAD R8, R143, R145, R178 ;  /* 0x000000918f087224 */ /* 0x000fca00078e02b2 */
[----:B------:R-:W-:Y:S02]  /*cf90*/  VIADDMNMX R133, R8, R145, R133, PT ;  /* 0x0000009108857246 */ /* 0x000fe40003800185 */
[----:B------:R-:W-:-:S07]  /*cfa0*/  VIMNMX R141, R141, R8, !PT ;  /* 0x000000088d8d7248 */ /* 0x000fce0007fe0100 */
.L_x_4317:
        /* <DEDUP_REMOVED lines=149> */
[-CC-:B------:R-:W-:Y:S01]  /*d900*/  FFMA.FTZ R146, R146, R9.reuse, -R129.reuse ;  /* 0x0000000992927223 */ /* 0x180fe20000010881 */
[----:B------:R-:W-:Y:S01]  /*d910*/  FFMA.FTZ R142, R142, R9, -R129 ;  /* 0x000000098e8e7223 */ /* 0x000fe20000010881 */
[----:B------:R-:W-:Y:S01]  /*d920*/  MUFU.EX2 R121, R206 ;  /* 0x000000ce00797308 */ /* 0x000fe20000000800 */
[----:B------:R-:W-:-:S04]  /*d930*/  FMNMX.FTZ R125, R190, R123, !PT ;  /* 0x0000007bbe7d7209 */ /* 0x000fc80007810000 */
[----:B------:R-:W-:-:S03]  /*d940*/  FMNMX.FTZ R125, R192, R125, !PT ;  /* 0x0000007dc07d7209 */ /* 0x000fc60007810000 */
[----:B------:R-:W-:Y:S01]  /*d950*/  MUFU.EX2 R123, R0 ;  /* 0x00000000007b7308 */ /* 0x000fe20000000800 */
[----:B------:R-:W-:-:S04]  /*d960*/  FMNMX.FTZ R125, R120, R125, !PT ;  /* 0x0000007d787d7209 */ /* 0x000fc80007810000 */
[----:B------:R-:W-:-:S03]  /*d970*/  FMNMX.FTZ R125, R128, R125, !PT ;  /* 0x0000007d807d7209 */ /* 0x000fc60007810000 */
[----:B------:R-:W-:Y:S01]  /*d980*/  MUFU.EX2 R194, R194 ;  /* 0x000000c200c27308 */ /* 0x000fe20000000800 */
[----:B------:R-:W-:-:S04]  /*d990*/  FMNMX.FTZ R127, R122, R125, !PT ;  /* 0x0000007d7a7f7209 */ /* 0x000fc80007810000 */
[----:B------:R-:W-:-:S03]  /*d9a0*/  FMNMX.FTZ R127, R130, R127, !PT ;  /* 0x0000007f827f7209 */ /* 0x000fc60007810000 */
[----:B------:R0:W-:Y:S01]  /*d9b0*/  MUFU.EX2 R125, R200 ;  /* 0x000000c8007d7308 */ /* 0x0001e20000000800 */
[----:B------:R-:W-:-:S04]  /*d9c0*/  FMNMX.FTZ R127, R124, R127, !PT ;  /* 0x0000007f7c7f7209 */ /* 0x000fc80007810000 */
[----:B------:R-:W-:-:S03]  /*d9d0*/  FMNMX.FTZ R127, R126, R127, !PT ;  /* 0x0000007f7e7f7209 */ /* 0x000fc60007810000 */
[----:B------:R-:W-:Y:S01]  /*d9e0*/  MUFU.EX2 R196, R196 ;  /* 0x000000c400c47308 */ /* 0x000fe20000000800 */
[----:B------:R-:W-:Y:S02]  /*d9f0*/  FMNMX.FTZ R131, R170, R127, !PT ;  /* 0x0000007faa837209 */ /* 0x000fe40007810000 */
        /* <DEDUP_REMOVED lines=12> */
[----:B------:R0:W-:Y:S01]  /*dac0*/  MUFU.EX2 R131, R10 ;  /* 0x0000000a00837308 */ /* 0x0001e20000000800 */
[-CC-:B------:R-:W-:Y:S01]  /*dad0*/  FFMA.FTZ R133, R154, R9.reuse, -R129.reuse ;  /* 0x000000099a857223 */ /* 0x180fe20000010881 */
[--C-:B------:R-:W-:Y:S02]  /*dae0*/  FFMA.FTZ R154, R160, R9, -R129.reuse ;  /* 0x00000009a09a7223 */ /* 0x100fe40000010881 */
[----:B------:R-:W0:Y:S04]  /*daf0*/  SHFL.BFLY PT, R139, R0, 0x2, 0x1f ;  /* 0x0c401f00008b7f89 */ /* 0x000e2800000e0000 */
        /* <DEDUP_REMOVED lines=127> */
.L_x_4321:
[----:B------:R-:W0:Y:S01]  /*e2f0*/  S2UR UR11, SR_CgaCtaId ;  /* 0x00000000000b79c3 */ /* 0x000e220000008800 */
[----:B------:R-:W-:Y:S01]  /*e300*/  R2UR UR10, R22 ;  /* 0x00000000160a72ca */ /* 0x000fe200000e0000 */
[----:B------:R-:W-:Y:S01]  /*e310*/  UIADD3 UR5, UR5, 0x30860, URZ ;  /* 0x0003086005057890 */ /* 0x000fe2000fffe03f */
[----:B------:R-:W-:Y:S01]  /*e320*/  F2FP.BF16.F32.PACK_AB R189, R14, R189 ;  /* 0x000000bd0ebd723e */ /* 0x000fe200000010ff */
[----:B------:R-:W-:Y:S01]  /*e330*/  UMOV UR61, UR7 ;  /* 0x00000007003d7c82 */ /* 0x000fe20008000000 */
[----:B------:R-:W-:Y:S01]  /*e340*/  UMOV UR38, UR4 ;  /* 0x0000000400267c82 */ /* 0x000fe20008000000 */
[----:B------:R-:W-:Y:S01]  /*e350*/  F2FP.BF16.F32.PACK_AB R188, R208, R21 ;  /* 0x00000015d0bc723e */ /* 0x000fe200000010ff */
[----:B------:R-:W-:Y:S01]  /*e360*/  IMAD.MOV.U32 R15, RZ, RZ, R10 ;  /* 0x000000ffff0f7224 */ /* 0x000fe200078e000a */
[----:B------:R-:W-:Y:S01]  /*e370*/  F2FP.BF16.F32.PACK_AB R190, R194, R121 ;  /* 0x00000079c2be723e */ /* 0x000fe200000010ff */
[----:B------:R-:W-:Y:S01]  /*e380*/  IMAD.MOV.U32 R14, RZ, RZ, R8 ;  /* 0x000000ffff0e7224 */ /* 0x000fe200078e0008 */
[----:B------:R-:W-:-:S02]  /*e390*/  F2FP.BF16.F32.PACK_AB R191, R144, R191 ;  /* 0x000000bf90bf723e */ /* 0x000fc400000010ff */
[----:B------:R-:W-:Y:S02]  /*e3a0*/  F2FP.BF16.F32.PACK_AB R184, R196, R123 ;  /* 0x0000007bc4b8723e */ /* 0x000fe400000010ff */
[C---:B------:R-:W-:Y:S01]  /*e3b0*/  ISETP.GT.AND P1, PT, R20.reuse, UR10, PT ;  /* 0x0000000a14007c0c */ /* 0x040fe2000bf24270 */
[----:B------:R-:W-:Y:S01]  /*e3c0*/  VIADD R20, R20, 0xffffffff ;  /* 0xffffffff14147836 */ /* 0x000fe20000000000 */
        /* <DEDUP_REMOVED lines=22> */
.L_x_4303:
        /* <DEDUP_REMOVED lines=99> */
.L_x_4323:
[----:B------:R-:W-:Y:S01]  /*eb60*/  ULEA UR5, UR4, UR39, 0x3 ;  /* 0x0000002704057291 */ /* 0x000fe2000f8e183f */
[----:B------:R-:W-:-:S05]  /*eb70*/  IMAD.U32 R0, RZ, RZ, UR7 ;  /* 0x00000007ff007e24 */ /* 0x000fca000f8e00ff */
[----:B------:R-:W-:-:S04]  /*eb80*/  SHF.L.U32 R0, R0, 0x1f, RZ ;  /* 0x0000001f00007819 */ /* 0x000fc800000006ff */
[----:B------:R0:W1:Y:S01]  /*eb90*/  SYNCS.PHASECHK.TRANS64.TRYWAIT P1, [UR5+0x30850], R0 ;  /* 0x03085000ff0075a7 */ /* 0x0000620008020145 */
[----:B------:R-:W-:Y:S05]  /*eba0*/  @!P0 BRA `(.L_x_4324) ;  /* 0x0000000000048947 */ /* 0x000fea0003800000 */
[----:B------:R-:W-:Y:S01]  /*ebb0*/  BPT.TRAP 0x1 ;  /* 0x000000040000795c */ /* 0x000fe20000300000 */
.L_x_4324:
[----:B-1----:R-:W-:Y:S05]  /*ebc0*/  @P1 BRA `(.L_x_4325) ;  /* 0x0000000000081947 */ /* 0x002fea0003800000 */
[----:B------:R-:W1:Y:S02]  /*ebd0*/  SYNCS.PHASECHK.TRANS64.TRYWAIT P1, [UR5+0x30850], R0 ;  /* 0x03085000ff0075a7 */ /* 0x000e640008020145 */
[----:B-1----:R-:W-:Y:S05]  /*ebe0*/  @!P1 BRA `(.L_x_4326) ;  /* 0x0000006c00289947 */ /* 0x002fea0003800000 */
.L_x_4325:
[----:B------:R-:W-:Y:S01]  /*ebf0*/  UIADD3 UR39, UR39, 0x400, URZ ;  /* 0x0000040027277890 */ /* 0x000fe2000fffe03f */
[----:B------:R-:W-:Y:S01]  /*ec00*/  WARPGROUP.ARRIVE ;  /* 0x00000000000079c5 */ /* 0x000fe20000000000 */
[----:B------:R-:W-:Y:S01]  /*ec10*/  UMOV UR7, 0x40000040 ;  /* 0x4000004000077882 */ /* 0x000fe20000000000 */
[----:B-1----:R-:W1:Y:S01]  /*ec20*/  SHFL.BFLY PT, R5, R6, 0x2, 0x1f ;  /* 0x0c401f0006057f89 */ /* 0x002e6200000e0000 */
[----:B------:R-:W-:-:S03]  /*ec30*/  USHF.R.U32.HI UR39, URZ, 0x4, UR39 ;  /* 0x000000043f277899 */ /* 0x000fc60008011627 */
[----:B0-----:R-:W0:Y:S01]  /*ec40*/  SHFL.BFLY PT, R0, R3, 0x2, 0x1f ;  /* 0x0c401f0003007f89 */ /* 0x001e2200000e0000 */
[----:B------:R-:W-:-:S04]  /*ec50*/  ULOP3.LUT UR39, UR39, 0x3fff, URZ, 0xc0, !UPT ;  /* 0x00003fff27277892 */ /* 0x000fc8000f8ec03f */
[----:B------:R-:W-:-:S04]  /*ec60*/  ULOP3.LUT UR39, UR39, 0x3000000, URZ, 0xfc, !UPT ;  /* 0x0300000027277892 */ /* 0x000fc8000f8efc3f */
[----:B------:R-:W-:-:S07]  /*ec70*/  UIMAD UR4, UR4, 0x900, UR39 ;  /* 0x00000900040478a4 */ /* 0x000fce000f8e0227 */
[----:B------:R-:W-:Y:S02]  /*ec80*/  UMOV UR6, UR4 ;  /* 0x0000000400067c82 */ /* 0x000fe40008000000 */
[----:B------:R-:W-:Y:S01]  /*ec90*/  HGMMA.64x192x16.F32.BF16 R24, R188, gdesc[UR4].tnspB, R24, gsb0 ;  /* 0x42e00004bc187df0 */ /* 0x000fe20008001818 */
[----:B------:R-:W-:Y:S01]  /*eca0*/  UIADD3 UR6, UR4, 0x80, URZ ;  /* 0x0000008004067890 */ /* 0x000fe2000fffe03f */
[----:B-1----:R-:W-:Y:S01]  /*ecb0*/  FADD.FTZ R5, R5, R6 ;  /* 0x0000000605057221 */ /* 0x002fe20000010000 */
[----:B------:R-:W-:Y:S01]  /*ecc0*/  UMOV UR7, 0x40000040 ;  /* 0x4000004000077882 */ /* 0x000fe20000000000 */
[----:B------:R-:W-:Y:S02]  /*ecd0*/  IMAD.MOV.U32 R6, RZ, RZ, RZ ;  /* 0x000000ffff067224 */ /* 0x000fe400078e00ff */
[----:B0-----:R-:W-:Y:S01]  /*ece0*/  FADD.FTZ R2, R0, R3 ;  /* 0x0000000300027221 */ /* 0x001fe20000010000 */
[----:B------:R-:W-:Y:S01]  /*ecf0*/  IMAD.MOV.U32 R3, RZ, RZ, RZ ;  /* 0x000000ffff037224 */ /* 0x000fe200078e00ff */
[----:B------:R-:W0:Y:S04]  /*ed00*/  SHFL.BFLY PT, R0, R5, 0x1, 0x1f ;  /* 0x0c201f0005007f89 */ /* 0x000e2800000e0000 */
[----:B------:R-:W1:Y:S01]  /*ed10*/  SHFL.BFLY PT, R7, R2, 0x1, 0x1f ;  /* 0x0c201f0002077f89 */ /* 0x000e6200000e0000 */
[----:B0-----:R-:W-:Y:S01]  /*ed20*/  FADD.FTZ R11, R5, R0 ;  /* 0x00000000050b7221 */ /* 0x001fe20000010000 */
[----:B------:R-:W-:-:S02]  /*ed30*/  IMAD.MOV.U32 R0, RZ, RZ, -0x800000 ;  /* 0xff800000ff007424 */ /* 0x000fc400078e00ff */
[----:B-1----:R-:W-:Y:S02]  /*ed40*/  FADD.FTZ R12, R2, R7 ;  /* 0x00000007020c7221 */ /* 0x002fe40000010000 */
[----:B------:R-:W-:Y:S01]  /*ed50*/  FSETP.NE.FTZ.AND P1, PT, R11, RZ, PT ;  /* 0x000000ff0b00720b */ /* 0x000fe20003f35000 */
[----:B------:R-:W-:Y:S02]  /*ed60*/  IMAD.MOV.U32 R2, RZ, RZ, -0x800000 ;  /* 0xff800000ff027424 */ /* 0x000fe400078e00ff */
[----:B------:R-:W-:-:S10]  /*ed70*/  FSETP.NE.FTZ.AND P2, PT, R12, RZ, PT ;  /* 0x000000ff0c00720b */ /* 0x000fd40003f55000 */
[----:B------:R-:W0:Y:S01]  /*ed80*/  @P1 MUFU.LG2 R4, R11 ;  /* 0x0000000b00041308 */ /* 0x000e220000000c00 */
[C---:B------:R-:W-:Y:S02]  /*ed90*/  @P1 FMUL.FTZ R5, R9.reuse, 0.69314718246459960938 ;  /* 0x3f31721809051820 */ /* 0x040fe40000410000 */
[----:B------:R-:W-:-:S05]  /*eda0*/  @P2 FMUL.FTZ R14, R9, 0.69314718246459960938 ;  /* 0x3f317218090e2820 */ /* 0x000fca0000410000 */
        /* <DEDUP_REMOVED lines=34> */
.L_x_4327:
        /* <DEDUP_REMOVED lines=101> */
.L_x_4249:
[----:B------:R-:W-:Y:S05]  /*f620*/  @P0 BRA `(.L_x_4328) ;  /* 0x0000001800d40947 */ /* 0x000fea0003800000 */
[----:B------:R-:W2:Y:S01]  /*f630*/  LDL R3, [R1] ;  /* 0x0000000001037983 */ /* 0x000ea20000100800 */
[----:B------:R-:W0:Y:S01]  /*f640*/  LDC R17, c[0x0][0xbe8] ;  /* 0x0002fa00ff117b82 */ /* 0x000e220000000800 */
[----:B------:R-:W-:Y:S01]  /*f650*/  ULDC.64 UR8, c[0x0][0xbd0] ;  /* 0x0002f40000087ab9 */ /* 0x000fe20000000a00 */
[----:B------:R-:W-:Y:S01]  /*f660*/  BSSY B0, `(.L_x_4329) ;  /* 0x000011d000007945 */ /* 0x000fe20003800000 */
[----:B------:R-:W1:Y:S05]  /*f670*/  S2R R18, SR_CTAID.X ;  /* 0x0000000000127919 */ /* 0x000e6a0000002500 */
[----:B------:R-:W3:Y:S08]  /*f680*/  S2UR UR12, SR_CTAID.Z ;  /* 0x00000000000c79c3 */ /* 0x000ef00000002700 */
[----:B------:R-:W4:Y:S08]  /*f690*/  S2UR UR11, SR_CTAID.Y ;  /* 0x00000000000b79c3 */ /* 0x000f300000002600 */
[----:B------:R-:W-:Y:S01]  /*f6a0*/  BAR.SYNC.DEFER_BLOCKING 0x1, 0x100 ;  /* 0x0044000000007b1d */ /* 0x000fe20000010000 */
[----:B0-----:R-:W-:-:S07]  /*f6b0*/  ISETP.NE.AND P0, PT, R17, 0x1, PT ;  /* 0x000000011100780c */ /* 0x001fce0003f05270 */
[----:B------:R-:W4:Y:S01]  /*f6c0*/  LDC R19, c[0x0][0xc50] ;  /* 0x00031400ff137b82 */ /* 0x000f220000000800 */
[----:B---3--:R-:W-:-:S07]  /*f6d0*/  USHF.R.S32.HI UR10, URZ, 0x1f, UR12 ;  /* 0x0000001f3f0a7899 */ /* 0x008fce000801140c */
[----:B------:R-:W0:Y:S08]  /*f6e0*/  LDC.64 R14, c[0x0][0xb40] ;  /* 0x0002d000ff0e7b82 */ /* 0x000e300000000a00 */
[----:B------:R-:W3:Y:S08]  /*f6f0*/  @P0 LDC R13, c[0x0][0xbf0] ;  /* 0x0002fc00ff0d0b82 */ /* 0x000ef00000000800 */
[----:B------:R-:W5:Y:S08]  /*f700*/  @P0 LDC R23, c[0x0][0xbec] ;  /* 0x0002fb00ff170b82 */ /* 0x000f700000000800 */
[----:B------:R-:W5:Y:S01]  /*f710*/  @P0 LDC R22, c[0x0][0xbf0] ;  /* 0x0002fc00ff160b82 */ /* 0x000f620000000800 */
[----:B--2---:R-:W-:-:S02]  /*f720*/  R2UR UR13, R3 ;  /* 0x00000000030d72ca */ /* 0x004fc400000e0000 */
[----:B------:R-:W2:Y:S11]  /*f730*/  S2R R3, SR_TID.X ;  /* 0x0000000000037919 */ /* 0x000eb60000002100 */
[----:B------:R-:W-:-:S02]  /*f740*/  USHF.R.S32.HI UR7, URZ, 0x1f, UR13 ;  /* 0x0000001f3f077899 */ /* 0x000fc4000801140d */
[----:B------:R-:W-:Y:S01]  /*f750*/  IMAD R16, RZ, RZ, -UR13 ;  /* 0x8000000dff107e24 */ /* 0x000fe2000f8e02ff */
[----:B------:R-:W-:Y:S02]  /*f760*/  UIMAD.WIDE.U32 UR4, UR13, UR8, URZ ;  /* 0x000000080d0472a5 */ /* 0x000fe4000f8e003f */
[----:B------:R-:W-:Y:S01]  /*f770*/  UIMAD UR6, UR7, UR8, URZ ;  /* 0x00000008070672a4 */ /* 0x000fe2000f8e023f */
[----:B----4-:R-:W-:-:S03]  /*f780*/  IMAD R19, R19, R16, UR11 ;  /* 0x0000000b13137e24 */ /* 0x010fc6000f8e0210 */
        /* <DEDUP_REMOVED lines=8> */
[----:B------:R-:W-:Y:S02]  /*f810*/  LOP3.LUT R7, R5, 0xffffff80, RZ, 0xc0, !PT ;  /* 0xffffff8005077812 */ /* 0x000fe400078ec0ff */
[----:B------:R-:W-:-:S03]  /*f820*/  SHF.R.S32.HI R6, RZ, 0x7, R5 ;  /* 0x00000007ff067819 */ /* 0x000fc60000011405 */
[----:B------:R-:W-:Y:S01]  /*f830*/  IMAD.IADD R20, R4, 0x1, -R7 ;  /* 0x0000000104147824 */ /* 0x000fe200078e0a07 */
[----:B------:R-:W-:Y:S02]  /*f840*/  LEA.HI R3, R5, R6, RZ, 0x1 ;  /* 0x0000000605037211 */ /* 0x000fe400078f08ff */
[----:B------:R-:W-:Y:S02]  /*f850*/  LOP3.LUT R5, R10, 0xfffffffc, RZ, 0xc0, !PT ;  /* 0xfffffffc0a057812 */ /* 0x000fe400078ec0ff */
[----:B------:R-:W-:Y:S01]  /*f860*/  SHF.R.S32.HI R7, RZ, 0x1f, R20 ;  /* 0x0000001fff077819 */ /* 0x000fe20000011414 */
[----:B------:R-:W2:Y:S01]  /*f870*/  LDC.64 R10, c[0x0][0xbd8] ;  /* 0x0002f600ff0a7b82 */ /* 0x000ea20000000a00 */
[----:B------:R-:W-:Y:S01]  /*f880*/  LOP3.LUT R3, R3, 0x3fffffe, RZ, 0xc0, !PT ;  /* 0x03fffffe03037812 */ /* 0x000fe200078ec0ff */
[----:B------:R-:W-:Y:S01]  /*f890*/  IMAD.IADD R5, R4, 0x1, -R5 ;  /* 0x0000000104057824 */ /* 0x000fe200078e0a05 */
[----:B------:R-:W-:Y:S02]  /*f8a0*/  LEA.HI R21, R7, R20, RZ, 0x2 ;  /* 0x0000001407157211 */ /* 0x000fe400078f10ff */
[----:B------:R-:W-:-:S02]  /*f8b0*/  IADD3 R3, R6, -R3, RZ ;  /* 0x8000000306037210 */ /* 0x000fc40007ffe0ff */
[--C-:B------:R-:W-:Y:S02]  /*f8c0*/  SHF.R.S32.HI R8, RZ, 0x2, R21.reuse ;  /* 0x00000002ff087819 */ /* 0x100fe40000011415 */
[----:B------:R-:W-:Y:S02]  /*f8d0*/  SHF.R.S32.HI R9, RZ, 0x1f, R21 ;  /* 0x0000001fff097819 */ /* 0x000fe40000011415 */
[----:B------:R-:W-:Y:S02]  /*f8e0*/  LEA.HI R6, R5, R5, RZ, 0x1 ;  /* 0x0000000505067211 */ /* 0x000fe400078f08ff */
[----:B------:R-:W-:Y:S02]  /*f8f0*/  LEA.HI R9, R9, R8, RZ, 0x3 ;  /* 0x0000000809097211 */ /* 0x000fe400078f18ff */
[----:B------:R-:W-:Y:S02]  /*f900*/  LEA.HI R7, R7, R20, RZ, 0x5 ;  /* 0x0000001407077211 */ /* 0x000fe400078f28ff */
[----:B------:R-:W-:-:S02]  /*f910*/  LOP3.LUT R9, R9, 0xfffffff8, RZ, 0xc0, !PT ;  /* 0xfffffff809097812 */ /* 0x000fc400078ec0ff */
[----:B------:R-:W-:Y:S02]  /*f920*/  LOP3.LUT R6, R6, 0x1ffffffe, RZ, 0xc0, !PT ;  /* 0x1ffffffe06067812 */ /* 0x000fe400078ec0ff */
[----:B------:R-:W-:Y:S01]  /*f930*/  SHF.R.S32.HI R7, RZ, 0x5, R7 ;  /* 0x00000005ff077819 */ /* 0x000fe20000011407 */
[----:B------:R-:W-:Y:S01]  /*f940*/  IMAD.IADD R4, R8, 0x1, -R9 ;  /* 0x0000000108047824 */ /* 0x000fe200078e0a09 */
[----:B------:R-:W-:Y:S01]  /*f950*/  LOP3.LUT R21, R21, 0x7ffffffc, RZ, 0xc0, !PT ;  /* 0x7ffffffc15157812 */ /* 0x000fe200078ec0ff */
[----:B------:R-:W4:Y:S01]  /*f960*/  @P0 LDC R9, c[0x0][0xbec] ;  /* 0x0002fb00ff090b82 */ /* 0x000f220000000800 */
[----:B------:R-:W-:Y:S02]  /*f970*/  IMAD.IADD R12, R5, 0x1, -R6 ;  /* 0x00000001050c7824 */ /* 0x000fe400078e0a06 */
[----:B------:R-:W-:Y:S02]  /*f980*/  IMAD R6, R7, 0x10, R4 ;  /* 0x0000001007067824 */ /* 0x000fe400078e0204 */
[----:B------:R-:W-:-:S02]  /*f990*/  IMAD.U32 R5, RZ, RZ, UR5 ;  /* 0x00000005ff057e24 */ /* 0x000fc4000f8e00ff */
[----:B------:R-:W-:Y:S02]  /*f9a0*/  IMAD R3, R3, 0x40, R6 ;  /* 0x0000004003037824 */ /* 0x000fe400078e0206 */
[----:B------:R-:W-:Y:S01]  /*f9b0*/  IMAD.U32 R4, RZ, RZ, UR4 ;  /* 0x00000004ff047e24 */ /* 0x000fe2000f8e00ff */
[----:B------:R-:W-:Y:S01]  /*f9c0*/  UIMAD.WIDE.U32 UR4, UR13, UR8, URZ ;  /* 0x000000080d0472a5 */ /* 0x000fe2000f8e003f */
[----:B------:R-:W-:Y:S01]  /*f9d0*/  IMAD.U32 R5, RZ, RZ, UR6 ;  /* 0x00000006ff057e24 */ /* 0x000fe2000f8e00ff */
[----:B------:R-:W-:Y:S01]  /*f9e0*/  UIMAD UR6, UR13, UR9, UR7 ;  /* 0x000000090d0672a4 */ /* 0x000fe2000f8e0207 */
[----:B--2---:R-:W-:Y:S02]  /*f9f0*/  IMAD R8, R10, UR10, RZ ;  /* 0x0000000a0a087c24 */ /* 0x004fe4000f8e02ff */
[----:B------:R-:W-:Y:S01]  /*fa00*/  IMAD R6, R12, 0x8, R3 ;  /* 0x000000080c067824 */ /* 0x000fe200078e0203 */
[----:B------:R-:W-:Y:S01]  /*fa10*/  UIADD3 UR6, UR5, UR6, URZ ;  /* 0x0000000605067290 */ /* 0x000fe2000fffe03f */
[----:B------:R-:W-:Y:S01]  /*fa20*/  IMAD R11, R11, UR12, R8 ;  /* 0x0000000c0b0b7c24 */ /* 0x000fe2000f8e0208 */
[----:B------:R-:W-:Y:S01]  /*fa30*/  ULDC.64 UR8, c[0x0][0xb28] ;  /* 0x0002ca0000087ab9 */ /* 0x000fe20000000a00 */
[----:B-1----:R-:W-:-:S02]  /*fa40*/  IMAD R8, R18, 0x80, R6 ;  /* 0x0000008012087824 */ /* 0x002fc400078e0206 */
[----:B------:R-:W-:-:S04]  /*fa50*/  IMAD.WIDE.U32 R4, R10, UR12, R4 ;  /* 0x0000000c0a047c25 */ /* 0x000fc8000f8e0004 */
[----:B----4-:R-:W-:-:S04]  /*fa60*/  @P0 IMAD.HI.U32 R10, R8, R9, RZ ;  /* 0x00000009080a0227 */ /* 0x010fc800078e00ff */
[----:B------:R-:W-:Y:S01]  /*fa70*/  IMAD.U32 R7, RZ, RZ, UR5 ;  /* 0x00000005ff077e24 */ /* 0x000fe2000f8e00ff */
[----:B------:R-:W-:Y:S01]  /*fa80*/  MOV R7, UR6 ;  /* 0x0000000600077c02 */ /* 0x000fe20008000f00 */
[C---:B0-----:R-:W-:Y:S01]  /*fa90*/  IMAD R12, R14.reuse, UR10, RZ ;  /* 0x0000000a0e0c7c24 */ /* 0x041fe2000f8e02ff */
[----:B------:R-:W-:Y:S01]  /*faa0*/  ULDC.64 UR6, c[0x0][0xb48] ;  /* 0x0002d20000067ab9 */ /* 0x000fe20000000a00 */
[----:B------:R-:W-:Y:S01]  /*fab0*/  IMAD.U32 R6, RZ, RZ, UR4 ;  /* 0x00000004ff067e24 */ /* 0x000fe2000f8e00ff */
[----:B------:R-:W-:Y:S01]  /*fac0*/  ULDC.64 UR4, c[0x0][0xbe0] ;  /* 0x0002f80000047ab9 */ /* 0x000fe20000000a00 */
[----:B------:R-:W-:Y:S01]  /*fad0*/  IMAD.MOV.U32 R9, RZ, RZ, R8 ;  /* 0x000000ffff097224 */ /* 0x000fe200078e0008 */
[----:B---3--:R-:W-:Y:S01]  /*fae0*/  @P0 SHF.R.U32.HI R9, RZ, R13, R10 ;  /* 0x0000000dff090219 */ /* 0x008fe2000001160a */
[----:B------:R-:W-:Y:S01]  /*faf0*/  IMAD R13, R15, UR12, R12 ;  /* 0x0000000c0f0d7c24 */ /* 0x000fe2000f8e020c */
[----:B------:R-:W-:Y:S01]  /*fb00*/  SHF.R.S32.HI R12, RZ, 0x1f, R19 ;  /* 0x0000001fff0c7819 */ /* 0x000fe20000011413 */
[----:B------:R-:W-:-:S04]  /*fb10*/  IMAD.WIDE.U32 R6, R14, UR12, R6 ;  /* 0x0000000c0e067c25 */ /* 0x000fc8000f8e0006 */
[----:B------:R-:W-:Y:S02]  /*fb20*/  IMAD.IADD R5, R5, 0x1, R11 ;  /* 0x0000000105057824 */ /* 0x000fe400078e020b */
[----:B-----5:R-:W-:-:S04]  /*fb30*/  @P0 IMAD.HI.U32 R23, R8, R23, RZ ;  /* 0x0000001708170227 */ /* 0x020fc800078e00ff */
[----:B------:R-:W-:Y:S02]  /*fb40*/  IMAD.IADD R7, R7, 0x1, R13 ;  /* 0x0000000107077824 */ /* 0x000fe400078e020d */
[----:B------:R-:W-:Y:S02]  /*fb50*/  IMAD R13, R12, UR6, RZ ;  /* 0x000000060c0d7c24 */ /* 0x000fe4000f8e02ff */
[----:B------:R-:W-:-:S04]  /*fb60*/  IMAD.WIDE.U32 R4, R19, UR4, R4 ;  /* 0x0000000413047c25 */ /* 0x000fc8000f8e0004 */
[----:B------:R-:W-:Y:S01]  /*fb70*/  IMAD.MOV.U32 R11, RZ, RZ, R8 ;  /* 0x000000ffff0b7224 */ /* 0x000fe200078e0008 */
[----:B------:R-:W-:Y:S01]  /*fb80*/  @P0 SHF.R.U32.HI R11, RZ, R22, R23 ;  /* 0x00000016ff0b0219 */ /* 0x000fe20000011617 */
[----:B------:R-:W-:Y:S01]  /*fb90*/  IMAD R10, R12, UR4, RZ ;  /* 0x000000040c0a7c24 */ /* 0x000fe2000f8e02ff */
[----:B------:R-:W-:Y:S01]  /*fba0*/  IADD3 R4, P0, R9, R4, RZ ;  /* 0x0000000409047210 */ /* 0x000fe20007f1e0ff */
[C---:B------:R-:W-:Y:S01]  /*fbb0*/  IMAD R15, R19.reuse, UR7, R13 ;  /* 0x00000007130f7c24 */ /* 0x040fe2000f8e020d */
[--C-:B------:R-:W-:Y:S01]  /*fbc0*/  SHF.R.S32.HI R13, RZ, 0x1f, R9.reuse ;  /* 0x0000001fff0d7819 */ /* 0x100fe20000011409 */
[----:B------:R-:W-:Y:S02]  /*fbd0*/  IMAD.MOV R9, RZ, RZ, -R9 ;  /* 0x000000ffff097224 */ /* 0x000fe400078e0a09 */
[----:B------:R-:W-:Y:S01]  /*fbe0*/  IMAD R12, R19, UR5, R10 ;  /* 0x00000005130c7c24 */ /* 0x000fe2000f8e020a */
[--C-:B------:R-:W-:Y:S01]  /*fbf0*/  SHF.R.S32.HI R10, RZ, 0x1f, R11.reuse ;  /* 0x0000001fff0a7819 */ /* 0x100fe2000001140b */
[----:B------:R-:W-:Y:S01]  /*fc00*/  IMAD.MOV R14, RZ, RZ, -R11 ;  /* 0x000000ffff0e7224 */ /* 0x000fe200078e0a0b */
[----:B------:R-:W-:Y:S01]  /*fc10*/  ULDC.64 UR4, c[0x0][0xb30] ;  /* 0x0002cc0000047ab9 */ /* 0x000fe20000000a00 */
[----:B------:R-:W-:Y:S01]  /*fc20*/  IMAD R9, R17, R9, R8 ;  /* 0x0000000911097224 */ /* 0x000fe200078e0208 */
[----:B------:R-:W-:Y:S01]  /*fc30*/  IADD3.X R5, R13, R5, R12, P0, !PT ;  /* 0x000000050d057210 */ /* 0x000fe200007fe40c */
[----:B------:R-:W-:Y:S01]  /*fc40*/  IMAD.WIDE.U32 R6, R19, UR6, R6 ;  /* 0x0000000613067c25 */ /* 0x000fe2000f8e0006 */
[----:B------:R-:W-:-:S03]  /*fc50*/  ULDC.64 UR6, c[0x0][0xbc8] ;  /* 0x0002f20000067ab9 */ /* 0x000fc60000000a00 */
[----:B------:R-:W-:Y:S02]  /*fc60*/  IMAD R10, R10, UR4, RZ ;  /* 0x000000040a0a7c24 */ /* 0x000fe4000f8e02ff */
[----:B------:R-:W-:Y:S01]  /*fc70*/  IMAD R13, R17, R14, R8 ;  /* 0x0000000e110d7224 */ /* 0x000fe200078e0208 */
[----:B------:R-:W-:Y:S01]  /*fc80*/  SHF.R.S32.HI R8, RZ, 0x1f, R9 ;  /* 0x0000001fff087819 */ /* 0x000fe20000011409 */
[----:B------:R-:W-:Y:S01]  /*fc90*/  IMAD.IADD R7, R7, 0x1, R15 ;  /* 0x0000000107077824 */ /* 0x000fe200078e020f */
[----:B------:R-:W-:Y:S01]  /*fca0*/  LEA R14, R18, R3, 0x7 ;  /* 0x00000003120e7211 */ /* 0x000fe200078e38ff */
[C---:B------:R-:W-:Y:S01]  /*fcb0*/  IMAD R15, R11.reuse, UR5, R10 ;  /* 0x000000050b0f7c24 */ /* 0x040fe2000f8e020a */
[----:B------:R-:W-:Y:S01]  /*fcc0*/  SHF.R.S32.HI R10, RZ, 0x1f, R13 ;  /* 0x0000001fff0a7819 */ /* 0x000fe2000001140d */
[----:B------:R-:W-:Y:S01]  /*fcd0*/  IMAD.WIDE.U32 R6, R11, UR4, R6 ;  /* 0x000000040b067c25 */ /* 0x000fe2000f8e0006 */
[----:B------:R-:W0:Y:S01]  /*fce0*/  S2UR UR5, SR_CgaCtaId ;  /* 0x00000000000579c3 */ /* 0x000e220000008800 */
[----:B------:R-:W-:-:S02]  /*fcf0*/  UMOV UR4, 0x400 ;  /* 0x0000040000047882 */ /* 0x000fc40000000000 */
[----:B------:R-:W-:Y:S02]  /*fd00*/  IMAD R8, R8, UR6, RZ ;  /* 0x0000000608087c24 */ /* 0x000fe4000f8e02ff */
        /* <DEDUP_REMOVED lines=11> */
[----:B------:R-:W-:Y:S01]  /*fdc0*/  SHFL.IDX PT, R10, R16, RZ, 0x1c1f ;  /* 0x001c1fff100a7589 */ /* 0x000fe200000e0000 */
[----:B------:R-:W-:Y:S01]  /*fdd0*/  IMAD.IADD R9, R9, 0x1, R15 ;  /* 0x0000000109097824 */ /* 0x000fe200078e020f */
[----:B------:R-:W-:Y:S01]  /*fde0*/  LEA R6, P1, R8, UR8, 0x2 ;  /* 0x0000000808067c11 */ /* 0x000fe2000f8210ff */
[----:B0-----:R-:W-:Y:S01]  /*fdf0*/  ULEA UR4, UR5, UR4, 0x18 ;  /* 0x0000000405047291 */ /* 0x001fe2000f8ec03f */
[----:B------:R-:W-:Y:S01]  /*fe00*/  LEA.HI.X R15, R4, UR7, R5, 0x2, P0 ;  /* 0x00000007040f7c11 */ /* 0x000fe200080f1405 */
[----:B------:R-:W-:Y:S01]  /*fe10*/  SHFL.IDX PT, R12, R16, 0x1, 0x1c1f ;  /* 0x003c1f00100c7f89 */ /* 0x000fe200000e0000 */
[----:B------:R-:W-:Y:S01]  /*fe20*/  LEA.HI.X R9, R8, UR9, R9, 0x2, P1 ;  /* 0x0000000908097c11 */ /* 0x000fe200088f1409 */
[----:B------:R-:W-:Y:S01]  /*fe30*/  IMAD R7, R17, UR6, RZ ;  /* 0x0000000611077c24 */ /* 0x000fe2000f8e02ff */
[----:B------:R-:W-:Y:S01]  /*fe40*/  LOP3.LUT P0, RZ, R20, 0x3, RZ, 0xc0, !PT ;  /* 0x0000000314ff7812 */ /* 0x000fe2000780c0ff */
[----:B------:R-:W0:Y:S01]  /*fe50*/  SHFL.IDX PT, R11, R15, RZ, 0x1c1f ;  /* 0x001c1fff0f0b7589 */ /* 0x000e2200000e0000 */
[C---:B------:R-:W-:Y:S01]  /*fe60*/  VIADD R8, R14.reuse, 0x8 ;  /* 0x000000080e087836 */ /* 0x040fe20000000000 */
[----:B------:R-:W-:Y:S01]  /*fe70*/  UIADD3 UR4, UR4, 0x30820, URZ ;  /* 0x0003082004047890 */ /* 0x000fe2000fffe03f */
[CC--:B------:R-:W-:Y:S01]  /*fe80*/  ISETP.GE.OR P1, PT, R14.reuse, R7.reuse, P0 ;  /* 0x000000070e00720c */ /* 0x0c0fe20000726670 */
[----:B------:R-:W1:Y:S01]  /*fe90*/  SHFL.IDX PT, R13, R15, 0x1, 0x1c1f ;  /* 0x003c1f000f0d7f89 */ /* 0x000e6200000e0000 */
[-C--:B------:R-:W-:Y:S01]  /*fea0*/  ISETP.GE.AND P2, PT, R14, R7.reuse, PT ;  /* 0x000000070e00720c */ /* 0x080fe20003f46270 */
[----:B------:R-:W-:Y:S01]  /*feb0*/  UPRMT UR4, URZ, 0x654, UR4 ;  /* 0x000006543f047896 */ /* 0x000fe20008000004 */
[----:B------:R-:W-:Y:S01]  /*fec0*/  ISETP.GE.OR P0, PT, R8, R7, P0 ;  /* 0x000000070800720c */ /* 0x000fe20000706670 */
[----:B------:R-:W-:Y:S01]  /*fed0*/  IMAD.IADD R3, R20, 0x1, -R21 ;  /* 0x0000000114037824 */ /* 0x000fe200078e0a15 */
[----:B------:R2:W3:Y:S03]  /*fee0*/  SHFL.IDX PT, R4, R6, RZ, 0x1c1f ;  /* 0x001c1fff06047589 */ /* 0x0004e600000e0000 */
[----:B------:R-:W-:Y:S01]  /*fef0*/  IMAD.SHL.U32 R3, R3, 0x2, RZ ;  /* 0x0000000203037824 */ /* 0x000fe200078e00ff */
[----:B------:R2:W4:Y:S02]  /*ff00*/  SHFL.IDX PT, R5, R9, RZ, 0x1c1f ;  /* 0x001c1fff09057589 */ /* 0x00052400000e0000 */
[----:B------:R-:W-:Y:S02]  /*ff10*/  SYNCS.ARRIVE.TRANS64.RED.A1T0 RZ, [UR4], RZ ;  /* 0x000000ffffff79a7 */ /* 0x000fe40008100404 */
[----:B0-----:R2:W-:Y:S04]  /*ff20*/  @!P1 ST.E desc[UR36][R10.64], R2 ;  /* 0x000000020a009985 */ /* 0x0015e8000c101924 */
[----:B-1----:R2:W-:Y:S01]  /*ff30*/  @!P0 ST.E desc[UR36][R12.64], R0 ;  /* 0x000000000c008985 */ /* 0x0025e2000c101924 */
[----:B------:R-:W-:Y:S05]  /*ff40*/  @P2 BRA `(.L_x_4330) ;  /* 0x0000000800382947 */ /* 0x000fea0003800000 */
        /* <DEDUP_REMOVED lines=15> */
[C-C-:B---34-:R-:W-:Y:S02]  /*10040*/  @!P0 IMAD.WIDE R10, R3.reuse, 0x4, R4.reuse ;  /* 0x00000004030a8825 */ /* 0x158fe400078e0204 */
[----:B------:R-:W-:Y:S02]  /*10050*/  @!P1 LEA.HI R0, R0, R0, RZ, 0x1 ;  /* 0x0000000000009211 */ /* 0x000fe400078f08ff */
[----:B------:R-:W-:Y:S01]  /*10060*/  @!P2 LEA.HI R2, R2, R2, RZ, 0x1 ;  /* 0x000000020202a211 */ /* 0x000fe200078f08ff */
[----:B------:R0:W-:Y:S01]  /*10070*/  @!P0 ST.E.64 desc[UR36][R10.64], R24 ;  /* 0x000000180a008985 */ /* 0x0001e2000c101b24 */
[----:B------:R-:W-:Y:S01]  /*10080*/  @!P1 LOP3.LUT R13, R0, 0xfffffffe, RZ, 0xc0, !PT ;  /* 0xfffffffe000d9812 */ /* 0x000fe200078ec0ff */
[C---:B------:R-:W-:Y:S01]  /*10090*/  VIADD R0, R3.reuse, 0x28 ;  /* 0x0000002803007836 */ /* 0x040fe20000000000 */
[----:B------:R-:W-:Y:S01]  /*100a0*/  @!P2 LOP3.LUT R15, R2, 0xfffffffe, RZ, 0xc0, !PT ;  /* 0xfffffffe020fa812 */ /* 0x000fe200078ec0ff */
[----:B------:R-:W-:Y:S01]  /*100b0*/  VIADD R2, R3, 0x30 ;  /* 0x0000003003027836 */ /* 0x000fe20000000000 */
[----:B------:R-:W-:Y:S01]  /*100c0*/  @!P5 LEA.HI R16, R16, R16, RZ, 0x1 ;  /* 0x000000101010d211 */ /* 0x000fe200078f08ff */
[----:B------:R-:W-:Y:S01]  /*100d0*/  @!P1 IMAD.WIDE R12, R13, 0x4, R4 ;  /* 0x000000040d0c9825 */ /* 0x000fe200078e0204 */
[----:B------:R-:W-:-:S02]  /*100e0*/  ISETP.GE.AND P0, PT, R0, UR4, PT ;  /* 0x0000000400007c0c */ /* 0x000fc4000bf06270 */
[----:B------:R-:W-:Y:S01]  /*100f0*/  ISETP.GE.AND P4, PT, R2, UR4, PT ;  /* 0x0000000402007c0c */ /* 0x000fe2000bf86270 */
        /* <DEDUP_REMOVED lines=9> */
[----:B------:R-:W-:Y:S01]  /*10190*/  @!P4 LEA.HI R2, R2, R2, RZ, 0x1 ;  /* 0x000000020202c211 */ /* 0x000fe200078f08ff */
[--C-:B------:R-:W-:Y:S01]  /*101a0*/  @!P5 IMAD.WIDE R10, R11, 0x4, R4.reuse ;  /* 0x000000040b0ad825 */ /* 0x100fe200078e0204 */
[----:B------:R-:W-:Y:S02]  /*101b0*/  @!P3 LEA.HI R18, R18, R18, RZ, 0x1 ;  /* 0x000000121212b211 */ /* 0x000fe400078f08ff */
[----:B-1----:R-:W-:Y:S02]  /*101c0*/  @!P6 LOP3.LUT R13, R17, 0xfffffffe, RZ, 0xc0, !PT ;  /* 0xfffffffe110de812 */ /* 0x002fe400078ec0ff */
[----:B------:R-:W-:Y:S01]  /*101d0*/  @!P1 LEA.HI R20, R20, R20, RZ, 0x1 ;  /* 0x0000001414149211 */ /* 0x000fe200078f08ff */
[----:B------:R0:W-:Y:S01]  /*101e0*/  @!P5 ST.E.64 desc[UR36][R10.64], R36 ;  /* 0x000000240a00d985 */ /* 0x0001e2000c101b24 */
[----:B--2---:R-:W-:Y:S01]  /*101f0*/  @!P2 LEA.HI R14, R19, R19, RZ, 0x1 ;  /* 0x00000013130ea211 */ /* 0x004fe200078f08ff */
[----:B------:R-:W-:Y:S01]  /*10200*/  @!P6 IMAD.WIDE R12, R13, 0x4, R4 ;  /* 0x000000040d0ce825 */ /* 0x000fe200078e0204 */
[----:B------:R-:W-:-:S02]  /*10210*/  @!P0 LOP3.LUT R15, R0, 0xfffffffe, RZ, 0xc0, !PT ;  /* 0xfffffffe000f8812 */ /* 0x000fc400078ec0ff */
[----:B------:R-:W-:Y:S01]  /*10220*/  @!P4 LOP3.LUT R17, R2, 0xfffffffe, RZ, 0xc0, !PT ;  /* 0xfffffffe0211c812 */ /* 0x000fe200078ec0ff */
[C---:B------:R-:W-:Y:S01]  /*10230*/  VIADD R0, R3.reuse, 0x60 ;  /* 0x0000006003007836 */ /* 0x040fe20000000000 */
[----:B------:R-:W-:Y:S01]  /*10240*/  @!P3 LOP3.LUT R19, R18, 0xfffffffe, RZ, 0xc0, !PT ;  /* 0xfffffffe1213b812 */ /* 0x000fe200078ec0ff */
[----:B------:R1:W-:Y:S01]  /*10250*/  @!P6 ST.E.64 desc[UR36][R12.64], R40 ;  /* 0x000000280c00e985 */ /* 0x0003e2000c101b24 */
[----:B------:R-:W-:Y:S01]  /*10260*/  @!P2 LOP3.LUT R21, R14, 0xfffffffe, RZ, 0xc0, !PT ;  /* 0xfffffffe0e15a812 */ /* 0x000fe200078ec0ff */
[C---:B------:R-:W-:Y:S01]  /*10270*/  VIADD R2, R3.reuse, 0x68 ;  /* 0x0000006803027836 */ /* 0x040fe20000000000 */
[----:B------:R-:W-:Y:S01]  /*10280*/  @!P1 LOP3.LUT R23, R20, 0xfffffffe, RZ, 0xc0, !PT ;  /* 0xfffffffe14179812 */ /* 0x000fe200078ec0ff */
[----:B------:R-:W-:Y:S01]  /*10290*/  VIADD R20, R3, 0x70 ;  /* 0x0000007003147836 */ /* 0x000fe20000000000 */
[----:B------:R-:W-:Y:S01]  /*102a0*/  ISETP.GE.AND P5, PT, R22, UR4, PT ;  /* 0x0000000416007c0c */ /* 0x000fe2000bfa6270 */
[----:B0-----:R-:W-:Y:S01]  /*102b0*/  @!P0 IMAD.WIDE R10, R15, 0x4, R4 ;  /* 0x000000040f0a8825 */ /* 0x001fe200078e0204 */
[----:B------:R-:W-:-:S03]  /*102c0*/  ISETP.GE.AND P6, PT, R24, UR4, PT ;  /* 0x0000000418007c0c */ /* 0x000fc6000bfc6270 */
[--C-:B------:R-:W-:Y:S01]  /*102d0*/  @!P3 IMAD.WIDE R14, R19, 0x4, R4.reuse ;  /* 0x00000004130eb825 */ /* 0x100fe200078e0204 */
[----:B------:R0:W-:Y:S01]  /*102e0*/  @!P0 ST.E.64 desc[UR36][R10.64], R44 ;  /* 0x0000002c0a008985 */ /* 0x0001e2000c101b24 */
[----:B------:R-:W-:Y:S02]  /*102f0*/  ISETP.GE.AND P0, PT, R0, UR4, PT ;  /* 0x0000000400007c0c */ /* 0x000fe4000bf06270 */
[----:B-1----:R-:W-:-:S04]  /*10300*/  @!P4 IMAD.WIDE R12, R17, 0x4, R4 ;  /* 0x00000004110cc825 */ /* 0x002fc800078e0204 */
        /* <DEDUP_REMOVED lines=14> */
[----:B0-----:R-:W-:Y:S02]  /*103f0*/  @!P5 LOP3.LUT R11, R22, 0xfffffffe, RZ, 0xc0, !PT ;  /* 0xfffffffe160bd812 */ /* 0x001fe400078ec0ff */
[----:B------:R-:W-:Y:S02]  /*10400*/  @!P0 LEA.HI R0, R0, R0, RZ, 0x1 ;  /* 0x0000000000008211 */ /* 0x000fe400078f08ff */
[----:B-1----:R-:W-:Y:S01]  /*10410*/  @!P6 LOP3.LUT R13, R24, 0xfffffffe, RZ, 0xc0, !PT ;  /* 0xfffffffe180de812 */ /* 0x002fe200078ec0ff */
[----:B------:R-:W-:Y:S01]  /*10420*/  @!P5 IMAD.WIDE R10, R11, 0x4, R4 ;  /* 0x000000040b0ad825 */ /* 0x000fe200078e0204 */
[----:B--2---:R-:W-:-:S02]  /*10430*/  @!P0 LOP3.LUT R15, R0, 0xfffffffe, RZ, 0xc0, !PT ;  /* 0xfffffffe000f8812 */ /* 0x004fc400078ec0ff */
[----:B------:R-:W-:Y:S01]  /*10440*/  @!P1 LEA.HI R2, R2, R2, RZ, 0x1 ;  /* 0x0000000202029211 */ /* 0x000fe200078f08ff */
[--C-:B------:R-:W-:Y:S01]  /*10450*/  @!P6 IMAD.WIDE R12, R13, 0x4, R4.reuse ;  /* 0x000000040d0ce825 */ /* 0x100fe200078e0204 */
[----:B------:R-:W-:Y:S01]  /*10460*/  @!P2 LEA.HI R20, R20, R20, RZ, 0x1 ;  /* 0x000000141414a211 */ /* 0x000fe200078f08ff */
[----:B------:R0:W-:Y:S01]  /*10470*/  @!P5 ST.E.64 desc[UR36][R10.64], R64 ;  /* 0x000000400a00d985 */ /* 0x0001e2000c101b24 */
[----:B---3--:R-:W-:Y:S01]  /*10480*/  @!P1 LOP3.LUT R17, R2, 0xfffffffe, RZ, 0xc0, !PT ;  /* 0xfffffffe02119812 */ /* 0x008fe200078ec0ff */
[--C-:B------:R-:W-:Y:S01]  /*10490*/  @!P0 IMAD.WIDE R14, R15, 0x4, R4.reuse ;  /* 0x000000040f0e8825 */ /* 0x100fe200078e0204 */
[----:B------:R-:W-:Y:S01]  /*104a0*/  @!P3 LEA.HI R21, R21, R21, RZ, 0x1 ;  /* 0x000000151515b211 */ /* 0x000fe200078f08ff */
[----:B------:R1:W-:Y:S01]  /*104b0*/  @!P6 ST.E.64 desc[UR36][R12.64], R68 ;  /* 0x000000440c00e985 */ /* 0x0003e2000c101b24 */
[----:B------:R-:W-:Y:S01]  /*104c0*/  @!P4 LEA.HI R23, R23, R23, RZ, 0x1 ;  /* 0x000000171717c211 */ /* 0x000fe200078f08ff */
[----:B------:R-:W-:Y:S01]  /*104d0*/  VIADD R0, R3, 0x88 ;  /* 0x0000008803007836 */ /* 0x000fe20000000000 */
[----:B----4-:R-:W-:Y:S01]  /*104e0*/  @!P2 LOP3.LUT R19, R20, 0xfffffffe, RZ, 0xc0, !PT ;  /* 0xfffffffe1413a812 */ /* 0x010fe200078ec0ff */
[----:B------:R2:W-:Y:S01]  /*104f0*/  @!P0 ST.E.64 desc[UR36][R14.64], R72 ;  /* 0x000000480e008985 */ /* 0x0005e2000c101b24 */
[----:B------:R-:W-:Y:S01]  /*10500*/  @!P3 LOP3.LUT R21, R21, 0xfffffffe, RZ, 0xc0, !PT ;  /* 0xfffffffe1515b812 */ /* 0x000fe200078ec0ff */
[----:B------:R-:W-:Y:S01]  /*10510*/  VIADD R2, R3, 0x90 ;  /* 0x0000009003027836 */ /* 0x000fe20000000000 */
[----:B------:R-:W-:Y:S01]  /*10520*/  @!P4 LOP3.LUT R23, R23, 0xfffffffe, RZ, 0xc0, !PT ;  /* 0xfffffffe1717c812 */ /* 0x000fe200078ec0ff */
[----:B------:R-:W-:Y:S01]  /*10530*/  VIADD R20, R3, 0x98 ;  /* 0x0000009803147836 */ /* 0x000fe20000000000 */
[----:B------:R-:W-:Y:S01]  /*10540*/  ISETP.GE.AND P0, PT, R0, UR4, PT ;  /* 0x0000000400007c0c */ /* 0x000fe2000bf06270 */
[----:B0-----:R-:W-:-:S04]  /*10550*/  @!P1 IMAD.WIDE R10, R17, 0x4, R4 ;  /* 0x00000004110a9825 */ /* 0x001fc800078e0204 */
[--C-:B-1----:R-:W-:Y:S01]  /*10560*/  @!P2 IMAD.WIDE R12, R19, 0x4, R4.reuse ;  /* 0x00000004130ca825 */ /* 0x102fe200078e0204 */
[----:B------:R0:W-:Y:S01]  /*10570*/  @!P1 ST.E.64 desc[UR36][R10.64], R76 ;  /* 0x0000004c0a009985 */ /* 0x0001e2000c101b24 */
[----:B------:R-:W-:Y:S02]  /*10580*/  ISETP.GE.AND P1, PT, R2, UR4, PT ;  /* 0x0000000402007c0c */ /* 0x000fe4000bf26270 */
[--C-:B------:R-:W-:Y:S01]  /*10590*/  @!P3 IMAD.WIDE R16, R21, 0x4, R4.reuse ;  /* 0x000000041510b825 */ /* 0x100fe200078e0204 */
[----:B--2---:R-:W-:Y:S01]  /*105a0*/  IADD3 R14, R3, 0xa8, RZ ;  /* 0x000000a8030e7810 */ /* 0x004fe20007ffe0ff */
[----:B------:R1:W-:Y:S01]  /*105b0*/  @!P2 ST.E.64 desc[UR36][R12.64], R80 ;  /* 0x000000500c00a985 */ /* 0x0003e2000c101b24 */
[----:B------:R-:W-:Y:S01]  /*105c0*/  ISETP.GE.AND P2, PT, R20, UR4, PT ;  /* 0x0000000414007c0c */ /* 0x000fe2000bf46270 */
[----:B------:R-:W-:Y:S01]  /*105d0*/  @!P4 IMAD.WIDE R18, R23, 0x4, R4 ;  /* 0x000000041712c825 */ /* 0x000fe200078e0204 */
[----:B------:R-:W-:Y:S01]  /*105e0*/  @!P0 LEA.HI R0, R0, R0, RZ, 0x1 ;  /* 0x0000000000008211 */ /* 0x000fe200078f08ff */
[----:B------:R2:W-:Y:S02]  /*105f0*/  @!P3 ST.E.64 desc[UR36][R16.64], R84 ;  /* 0x000000541000b985 */ /* 0x0005e4000c101b24 */
[----:B------:R-:W-:-:S02]  /*10600*/  VIADD R21, R3, 0xa0 ;  /* 0x000000a003157836 */ /* 0x000fc40000000000 */
[C---:B------:R-:W-:Y:S01]  /*10610*/  VIADD R15, R3.reuse, 0xb0 ;  /* 0x000000b0030f7836 */ /* 0x040fe20000000000 */
[----:B------:R3:W-:Y:S01]  /*10620*/  @!P4 ST.E.64 desc[UR36][R18.64], R88 ;  /* 0x000000581200c985 */ /* 0x0007e2000c101b24 */
[----:B0-----:R-:W-:Y:S01]  /*10630*/  VIADD R11, R3, 0xb8 ;  /* 0x000000b8030b7836 */ /* 0x001fe20000000000 */
[----:B------:R-:W-:Y:S02]  /*10640*/  ISETP.GE.AND P3, PT, R21, UR4, PT ;  /* 0x0000000415007c0c */ /* 0x000fe4000bf66270 */
[----:B------:R-:W-:Y:S02]  /*10650*/  ISETP.GE.AND P4, PT, R14, UR4, PT ;  /* 0x000000040e007c0c */ /* 0x000fe4000bf86270 */
[----:B------:R-:W-:Y:S02]  /*10660*/  ISETP.GE.AND P6, PT, R11, UR4, PT ;  /* 0x000000040b007c0c */ /* 0x000fe4000bfc6270 */
[----:B------:R-:W-:Y:S02]  /*10670*/  ISETP.GE.AND P5, PT, R15, UR4, PT ;  /* 0x000000040f007c0c */ /* 0x000fe4000bfa6270 */
[----:B------:R-:W-:-:S02]  /*10680*/  @!P1 LEA.HI R2, R2, R2, RZ, 0x1 ;  /* 0x0000000202029211 */ /* 0x000fc400078f08ff */
[----:B------:R-:W-:Y:S02]  /*10690*/  @!P2 LEA.HI R20, R20, R20, RZ, 0x1 ;  /* 0x000000141414a211 */ /* 0x000fe400078f08ff */
[----:B-1----:R-:W-:Y:S02]  /*106a0*/  @!P1 LOP3.LUT R13, R2, 0xfffffffe, RZ, 0xc0, !PT ;  /* 0xfffffffe020d9812 */ /* 0x002fe400078ec0ff */
[----:B------:R-:W-:Y:S02]  /*106b0*/  @!P3 LEA.HI R21, R21, R21, RZ, 0x1 ;  /* 0x000000151515b211 */ /* 0x000fe400078f08ff */
[----:B------:R-:W-:Y:S02]  /*106c0*/  @!P4 LEA.HI R14, R14, R14, RZ, 0x1 ;  /* 0x0000000e0e0ec211 */ /* 0x000fe400078f08ff */
[----:B------:R-:W-:Y:S02]  /*106d0*/  @!P6 LEA.HI R12, R11, R11, RZ, 0x1 ;  /* 0x0000000b0b0ce211 */ /* 0x000fe400078f08ff */
[----:B------:R-:W-:-:S02]  /*106e0*/  @!P5 LEA.HI R10, R15, R15, RZ, 0x1 ;  /* 0x0000000f0f0ad211 */ /* 0x000fc400078f08ff */
[----:B------:R-:W-:Y:S02]  /*106f0*/  @!P0 LOP3.LUT R11, R0, 0xfffffffe, RZ, 0xc0, !PT ;  /* 0xfffffffe000b8812 */ /* 0x000fe400078ec0ff */
[----:B------:R-:W-:Y:S02]  /*10700*/  @!P2 LOP3.LUT R15, R20, 0xfffffffe, RZ, 0xc0, !PT ;  /* 0xfffffffe140fa812 */ /* 0x000fe400078ec0ff */
[----:B--2---:R-:W-:Y:S02]  /*10710*/  @!P3 LOP3.LUT R17, R21, 0xfffffffe, RZ, 0xc0, !PT ;  /* 0xfffffffe1511b812 */ /* 0x004fe400078ec0ff */
[----:B---3--:R-:W-:Y:S01]  /*10720*/  @!P4 LOP3.LUT R19, R14, 0xfffffffe, RZ, 0xc0, !PT ;  /* 0xfffffffe0e13c812 */ /* 0x008fe200078ec0ff */
        /* <DEDUP_REMOVED lines=16> */
.L_x_4330:
[----:B------:R-:W-:Y:S05]  /*10830*/  BSYNC B0 ;  /* 0x0000000000007941 */ /* 0x000fea0003800000 */
.L_x_4329:
[----:B------:R-:W-:Y:S01]  /*10840*/  ISETP.GE.AND P0, PT, R8, R7, PT ;  /* 0x000000070800720c */ /* 0x000fe20003f06270 */
[----:B0---4-:R0:W1:Y:S04]  /*10850*/  SHFL.IDX PT, R5, R9, 0x1, 0x1c1f ;  /* 0x003c1f0009057f89 */ /* 0x01106800000e0000 */
[----:B---3--:R0:W3:Y:S08]  /*10860*/  SHFL.IDX PT, R4, R6, 0x1, 0x1c1f ;  /* 0x003c1f0006047f89 */ /* 0x0080f000000e0000 */
[----:B0-----:R-:W-:Y:S05]  /*10870*/  @P0 BRA `(.L_x_4241) ;  /* 0x0000004c003c0947 */ /* 0x001fea0003800000 */
        /* <DEDUP_REMOVED lines=15> */
[----:B------:R-:W-:Y:S01]  /*10970*/  ISETP.GE.AND P5, PT, R13, UR4, PT ;  /* 0x000000040d007c0c */ /* 0x000fe2000bfa6270 */
[----:B-1-3--:R-:W-:Y:S01]  /*10980*/  @!P2 IMAD.WIDE R6, R3, 0x4, R4 ;  /* 0x000000040306a825 */ /* 0x00afe200078e0204 */
[----:B------:R-:W-:-:S02]  /*10990*/  ISETP.GE.AND P6, PT, R14, UR4, PT ;  /* 0x000000040e007c0c */ /* 0x000fc4000bfc6270 */
[----:B------:R-:W-:Y:S01]  /*109a0*/  @!P3 LEA.HI R0, R0, R0, RZ, 0x1 ;  /* 0x000000000000b211 */ /* 0x000fe200078f08ff */
[C---:B------:R-:W-:Y:S01]  /*109b0*/  VIADD R20, R3.reuse, 0x78 ;  /* 0x0000007803147836 */ /* 0x040fe20000000000 */
[----:B------:R0:W-:Y:S01]  /*109c0*/  @!P2 ST.E.64 desc[UR36][R6.64], R26 ;  /* 0x0000001a0600a985 */ /* 0x0001e2000c101b24 */
[----:B------:R-:W-:Y:S02]  /*109d0*/  @!P0 LEA.HI R2, R2, R2, RZ, 0x1 ;  /* 0x0000000202028211 */ /* 0x000fe400078f08ff */
[----:B------:R-:W-:Y:S01]  /*109e0*/  @!P3 LOP3.LUT R9, R0, 0xfffffffe, RZ, 0xc0, !PT ;  /* 0xfffffffe0009b812 */ /* 0x000fe200078ec0ff */
[----:B------:R-:W-:Y:S01]  /*109f0*/  VIADD R0, R3, 0x20 ;  /* 0x0000002003007836 */ /* 0x000fe20000000000 */
[----:B------:R-:W-:Y:S02]  /*10a00*/  @!P1 LEA.HI R10, R10, R10, RZ, 0x1 ;  /* 0x0000000a0a0a9211 */ /* 0x000fe400078f08ff */
[----:B------:R-:W-:Y:S01]  /*10a10*/  @!P4 LEA.HI R12, R12, R12, RZ, 0x1 ;  /* 0x0000000c0c0cc211 */ /* 0x000fe200078f08ff */
[----:B------:R-:W-:Y:S01]  /*10a20*/  @!P3 IMAD.WIDE R8, R9, 0x4, R4 ;  /* 0x000000040908b825 */ /* 0x000fe200078e0204 */
[----:B------:R-:W-:-:S02]  /*10a30*/  ISETP.GE.AND P2, PT, R0, UR4, PT ;  /* 0x0000000400007c0c */ /* 0x000fc4000bf46270 */
[----:B------:R-:W-:Y:S02]  /*10a40*/  @!P6 LEA.HI R14, R14, R14, RZ, 0x1 ;  /* 0x0000000e0e0ee211 */ /* 0x000fe400078f08ff */
[----:B------:R1:W-:Y:S01]  /*10a50*/  @!P3 ST.E.64 desc[UR36][R8.64], R30 ;  /* 0x0000001e0800b985 */ /* 0x0003e2000c101b24 */
[----:B------:R-:W-:Y:S02]  /*10a60*/  ISETP.GE.AND P3, PT, R11, UR4, PT ;  /* 0x000000040b007c0c */ /* 0x000fe4000bf66270 */
[----:B0-----:R-:W-:Y:S02]  /*10a70*/  @!P0 LOP3.LUT R7, R2, 0xfffffffe, RZ, 0xc0, !PT ;  /* 0xfffffffe02078812 */ /* 0x001fe400078ec0ff */
[----:B------:R-:W-:Y:S02]  /*10a80*/  @!P4 LOP3.LUT R15, R12, 0xfffffffe, RZ, 0xc0, !PT ;  /* 0xfffffffe0c0fc812 */ /* 0x000fe400078ec0ff */
[----:B------:R-:W-:Y:S01]  /*10a90*/  @!P6 LOP3.LUT R19, R14, 0xfffffffe, RZ, 0xc0, !PT ;  /* 0xfffffffe0e13e812 */ /* 0x000fe200078ec0ff */
[----:B------:R-:W-:Y:S01]  /*10aa0*/  @!P0 IMAD.WIDE R6, R7, 0x4, R4 ;  /* 0x0000000407068825 */ /* 0x000fe200078e0204 */
[----:B------:R-:W-:-:S04]  /*10ab0*/  @!P2 LEA.HI R0, R0, R0, RZ, 0x1 ;  /* 0x000000000000a211 */ /* 0x000fc800078f08ff */
[----:B------:R0:W-:Y:S01]  /*10ac0*/  @!P0 ST.E.64 desc[UR36][R6.64], R34 ;  /* 0x0000002206008985 */ /* 0x0001e2000c101b24 */
[----:B-1----:R-:W-:Y:S02]  /*10ad0*/  @!P1 LOP3.LUT R9, R10, 0xfffffffe, RZ, 0xc0, !PT ;  /* 0xfffffffe0a099812 */ /* 0x002fe400078ec0ff */
[----:B------:R-:W-:Y:S02]  /*10ae0*/  @!P3 LEA.HI R2, R11, R11, RZ, 0x1 ;  /* 0x0000000b0b02b211 */ /* 0x000fe400078f08ff */
[----:B------:R-:W-:Y:S01]  /*10af0*/  @!P5 LEA.HI R10, R13, R13, RZ, 0x1 ;  /* 0x0000000d0d0ad211 */ /* 0x000fe200078f08ff */
[--C-:B------:R-:W-:Y:S01]  /*10b00*/  @!P1 IMAD.WIDE R8, R9, 0x4, R4.reuse ;  /* 0x0000000409089825 */ /* 0x100fe200078e0204 */
[----:B------:R-:W-:Y:S02]  /*10b10*/  @!P2 LOP3.LUT R11, R0, 0xfffffffe, RZ, 0xc0, !PT ;  /* 0xfffffffe000ba812 */ /* 0x000fe400078ec0ff */
[----:B------:R-:W-:Y:S01]  /*10b20*/  @!P3 LOP3.LUT R13, R2, 0xfffffffe, RZ, 0xc0, !PT ;  /* 0xfffffffe020db812 */ /* 0x000fe200078ec0ff */
[----:B------:R-:W-:Y:S01]  /*10b30*/  VIADD R0, R3, 0x58 ;  /* 0x0000005803007836 */ /* 0x000fe20000000000 */
[----:B------:R-:W-:Y:S01]  /*10b40*/  @!P5 LOP3.LUT R17, R10, 0xfffffffe, RZ, 0xc0, !PT ;  /* 0xfffffffe0a11d812 */ /* 0x000fe200078ec0ff */
[----:B------:R1:W-:Y:S01]  /*10b50*/  @!P1 ST.E.64 desc[UR36][R8.64], R38 ;  /* 0x0000002608009985 */ /* 0x0003e2000c101b24 */
[----:B------:R-:W-:Y:S01]  /*10b60*/  ISETP.GE.AND P1, PT, R16, UR4, PT ;  /* 0x0000000410007c0c */ /* 0x000fe2000bf26270 */
[----:B0-----:R-:W-:Y:S01]  /*10b70*/  @!P2 IMAD.WIDE R6, R11, 0x4, R4 ;  /* 0x000000040b06a825 */ /* 0x001fe200078e0204 */
[----:B------:R-:W-:-:S03]  /*10b80*/  ISETP.GE.AND P0, PT, R18, UR4, PT ;  /* 0x0000000412007c0c */ /* 0x000fc6000bf06270 */
[--C-:B------:R-:W-:Y:S01]  /*10b90*/  @!P4 IMAD.WIDE R10, R15, 0x4, R4.reuse ;  /* 0x000000040f0ac825 */ /* 0x100fe200078e0204 */
[----:B------:R0:W-:Y:S01]  /*10ba0*/  @!P2 ST.E.64 desc[UR36][R6.64], R42 ;  /* 0x0000002a0600a985 */ /* 0x0001e2000c101b24 */
[----:B------:R-:W-:Y:S02]  /*10bb0*/  ISETP.GE.AND P2, PT, R0, UR4, PT ;  /* 0x0000000400007c0c */ /* 0x000fe4000bf46270 */
[----:B------:R-:W-:-:S04]  /*10bc0*/  @!P6 IMAD.WIDE R14, R19, 0x4, R4 ;  /* 0x00000004130ee825 */ /* 0x000fc800078e0204 */
[--C-:B-1----:R-:W-:Y:S01]  /*10bd0*/  @!P3 IMAD.WIDE R8, R13, 0x4, R4.reuse ;  /* 0x000000040d08b825 */ /* 0x102fe200078e0204 */
[----:B------:R-:W-:Y:S02]  /*10be0*/  @!P1 LEA.HI R16, R16, R16, RZ, 0x1 ;  /* 0x0000001010109211 */ /* 0x000fe400078f08ff */
[----:B------:R-:W-:Y:S01]  /*10bf0*/  @!P0 LEA.HI R18, R18, R18, RZ, 0x1 ;  /* 0x0000001212128211 */ /* 0x000fe200078f08ff */
[--C-:B------:R-:W-:Y:S01]  /*10c00*/  @!P5 IMAD.WIDE R12, R17, 0x4, R4.reuse ;  /* 0x00000004110cd825 */ /* 0x100fe200078e0204 */
[----:B------:R1:W-:Y:S01]  /*10c10*/  @!P3 ST.E.64 desc[UR36][R8.64], R46 ;  /* 0x0000002e0800b985 */ /* 0x0003e2000c101b24 */
[----:B------:R-:W-:Y:S02]  /*10c20*/  ISETP.GE.AND P3, PT, R20, UR4, PT ;  /* 0x0000000414007c0c */ /* 0x000fe4000bf66270 */
[C---:B------:R-:W-:Y:S01]  /*10c30*/  VIADD R2, R3.reuse, 0x60 ;  /* 0x0000006003027836 */ /* 0x040fe20000000000 */
[----:B------:R2:W-:Y:S01]  /*10c40*/  @!P4 ST.E.64 desc[UR36][R10.64], R50 ;  /* 0x000000320a00c985 */ /* 0x0005e2000c101b24 */
[C---:B------:R-:W-:Y:S01]  /*10c50*/  VIADD R17, R3.reuse, 0x68 ;  /* 0x0000006803117836 */ /* 0x040fe20000000000 */
[----:B0-----:R-:W-:Y:S01]  /*10c60*/  @!P1 LOP3.LUT R7, R16, 0xfffffffe, RZ, 0xc0, !PT ;  /* 0xfffffffe10079812 */ /* 0x001fe200078ec0ff */
[C---:B------:R-:W-:Y:S01]  /*10c70*/  VIADD R19, R3.reuse, 0x70 ;  /* 0x0000007003137836 */ /* 0x040fe20000000000 */
[----:B------:R0:W-:Y:S01]  /*10c80*/  @!P5 ST.E.64 desc[UR36][R12.64], R54 ;  /* 0x000000360c00d985 */ /* 0x0001e2000c101b24 */
[----:B------:R-:W-:Y:S01]  /*10c90*/  @!P2 LEA.HI R0, R0, R0, RZ, 0x1 ;  /* 0x000000000000a211 */ /* 0x000fe200078f08ff */
[----:B------:R-:W-:Y:S01]  /*10ca0*/  VIADD R16, R3, 0x80 ;  /* 0x0000008003107836 */ /* 0x000fe20000000000 */
[----:B------:R-:W-:Y:S01]  /*10cb0*/  ISETP.GE.AND P5, PT, R17, UR4, PT ;  /* 0x0000000411007c0c */ /* 0x000fe2000bfa6270 */
[----:B------:R-:W-:Y:S01]  /*10cc0*/  @!P6 ST.E.64 desc[UR36][R14.64], R58 ;  /* 0x0000003a0e00e985 */ /* 0x000fe2000c101b24 */
[----:B------:R-:W-:Y:S01]  /*10cd0*/  ISETP.GE.AND P6, PT, R2, UR4, PT ;  /* 0x0000000402007c0c */ /* 0x000fe2000bfc6270 */
[----:B------:R-:W-:Y:S01]  /*10ce0*/  @!P1 IMAD.WIDE R6, R7, 0x4, R4 ;  /* 0x0000000407069825 */ /* 0x000fe200078e0204 */
[----:B------:R-:W-:-:S02]  /*10cf0*/  ISETP.GE.AND P4, PT, R19, UR4, PT ;  /* 0x0000000413007c0c */ /* 0x000fc4000bf86270 */
[----:B-1----:R-:W-:Y:S01]  /*10d00*/  @!P0 LOP3.LUT R9, R18, 0xfffffffe, RZ, 0xc0, !PT ;  /* 0xfffffffe12098812 */ /* 0x002fe200078ec0ff */
[----:B------:R-:W-:Y:S01]  /*10d10*/  VIADD R18, R3, 0x88 ;  /* 0x0000008803127836 */ /* 0x000fe20000000000 */
[----:B------:R-:W-:Y:S01]  /*10d20*/  @!P3 LEA.HI R20, R20, R20, RZ, 0x1 ;  /* 0x000000141414b211 */ /* 0x000fe200078f08ff */
[----:B------:R1:W-:Y:S01]  /*10d30*/  @!P1 ST.E.64 desc[UR36][R6.64], R62 ;  /* 0x0000003e06009985 */ /* 0x0003e2000c101b24 */
[----:B--2---:R-:W-:Y:S01]  /*10d40*/  @!P2 LOP3.LUT R11, R0, 0xfffffffe, RZ, 0xc0, !PT ;  /* 0xfffffffe000ba812 */ /* 0x004fe200078ec0ff */
[----:B------:R-:W-:Y:S01]  /*10d50*/  @!P0 IMAD.WIDE R8, R9, 0x4, R4 ;  /* 0x0000000409088825 */ /* 0x000fe200078e0204 */
[----:B------:R-:W-:Y:S02]  /*10d60*/  ISETP.GE.AND P1, PT, R18, UR4, PT ;  /* 0x0000000412007c0c */ /* 0x000fe4000bf26270 */
[----:B------:R-:W-:Y:S01]  /*10d70*/  @!P5 LEA.HI R17, R17, R17, RZ, 0x1 ;  /* 0x000000111111d211 */ /* 0x000fe200078f08ff */
[----:B------:R-:W-:Y:S01]  /*10d80*/  VIADD R0, R3, 0x90 ;  /* 0x0000009003007836 */ /* 0x000fe20000000000 */
[----:B------:R-:W-:Y:S01]  /*10d90*/  @!P6 LEA.HI R2, R2, R2, RZ, 0x1 ;  /* 0x000000020202e211 */ /* 0x000fe200078f08ff */
[----:B------:R2:W-:Y:S01]  /*10da0*/  @!P0 ST.E.64 desc[UR36][R8.64], R66 ;  /* 0x0000004208008985 */ /* 0x0005e2000c101b24 */
[----:B------:R-:W-:-:S02]  /*10db0*/  @!P4 LEA.HI R19, R19, R19, RZ, 0x1 ;  /* 0x000000131313c211 */ /* 0x000fc400078f08ff */
[----:B0-----:R-:W-:Y:S01]  /*10dc0*/  @!P6 LOP3.LUT R13, R2, 0xfffffffe, RZ, 0xc0, !PT ;  /* 0xfffffffe020de812 */ /* 0x001fe200078ec0ff */
[----:B------:R-:W-:Y:S01]  /*10dd0*/  VIADD R2, R3, 0x98 ;  /* 0x0000009803027836 */ /* 0x000fe20000000000 */
[----:B------:R-:W-:Y:S01]  /*10de0*/  @!P5 LOP3.LUT R17, R17, 0xfffffffe, RZ, 0xc0, !PT ;  /* 0xfffffffe1111d812 */ /* 0x000fe200078ec0ff */
[--C-:B-1----:R-:W-:Y:S01]  /*10df0*/  @!P2 IMAD.WIDE R6, R11, 0x4, R4.reuse ;  /* 0x000000040b06a825 */ /* 0x102fe200078e0204 */
[----:B------:R-:W-:Y:S02]  /*10e00*/  @!P4 LOP3.LUT R19, R19, 0xfffffffe, RZ, 0xc0, !PT ;  /* 0xfffffffe1313c812 */ /* 0x000fe400078ec0ff */
[----:B------:R-:W-:Y:S01]  /*10e10*/  @!P3 LOP3.LUT R15, R20, 0xfffffffe, RZ, 0xc0, !PT ;  /* 0xfffffffe140fb812 */ /* 0x000fe200078ec0ff */
[--C-:B------:R-:W-:Y:S01]  /*10e20*/  @!P5 IMAD.WIDE R10, R17, 0x4, R4.reuse ;  /* 0x00000004110ad825 */ /* 0x100fe200078e0204 */
[----:B------:R-:W-:Y:S01]  /*10e30*/  ISETP.GE.AND P0, PT, R16, UR4, PT ;  /* 0x0000000410007c0c */ /* 0x000fe2000bf06270 */
[----:B------:R0:W-:Y:S01]  /*10e40*/  @!P2 ST.E.64 desc[UR36][R6.64], R70 ;  /* 0x000000460600a985 */ /* 0x0001e2000c101b24 */
[----:B------:R-:W-:Y:S01]  /*10e50*/  IADD3 R20, R3, 0xb0, RZ ;  /* 0x000000b003147810 */ /* 0x000fe20007ffe0ff */
[----:B--2---:R-:W-:Y:S01]  /*10e60*/  @!P6 IMAD.WIDE R8, R13, 0x4, R4 ;  /* 0x000000040d08e825 */ /* 0x004fe200078e0204 */
[----:B------:R-:W-:-:S02]  /*10e70*/  ISETP.GE.AND P2, PT, R0, UR4, PT ;  /* 0x0000000400007c0c */ /* 0x000fc4000bf46270 */
[----:B------:R-:W-:Y:S01]  /*10e80*/  @!P1 LEA.HI R18, R18, R18, RZ, 0x1 ;  /* 0x0000001212129211 */ /* 0x000fe200078f08ff */
[--C-:B------:R-:W-:Y:S01]  /*10e90*/  @!P4 IMAD.WIDE R12, R19, 0x4, R4.reuse ;  /* 0x00000004130cc825 */ /* 0x100fe200078e0204 */
[----:B------:R1:W-:Y:S01]  /*10ea0*/  @!P6 ST.E.64 desc[UR36][R8.64], R74 ;  /* 0x0000004a0800e985 */ /* 0x0003e2000c101b24 */
[----:B------:R-:W-:Y:S02]  /*10eb0*/  ISETP.GE.AND P6, PT, R20, UR4, PT ;  /* 0x0000000414007c0c */ /* 0x000fe4000bfc6270 */
[----:B------:R-:W-:Y:S01]  /*10ec0*/  @!P3 IMAD.WIDE R14, R15, 0x4, R4 ;  /* 0x000000040f0eb825 */ /* 0x000fe200078e0204 */
[----:B------:R2:W-:Y:S01]  /*10ed0*/  @!P5 ST.E.64 desc[UR36][R10.64], R78 ;  /* 0x0000004e0a00d985 */ /* 0x0005e2000c101b24 */
[----:B------:R-:W-:Y:S02]  /*10ee0*/  @!P0 LEA.HI R16, R16, R16, RZ, 0x1 ;  /* 0x0000001010108211 */ /* 0x000fe400078f08ff */
[C---:B------:R-:W-:Y:S01]  /*10ef0*/  VIADD R17, R3.reuse, 0xa0 ;  /* 0x000000a003117836 */ /* 0x040fe20000000000 */
[----:B------:R3:W-:Y:S01]  /*10f00*/  @!P4 ST.E.64 desc[UR36][R12.64], R82 ;  /* 0x000000520c00c985 */ /* 0x0007e2000c101b24 */
[C---:B------:R-:W-:Y:S01]  /*10f10*/  VIADD R19, R3.reuse, 0xa8 ;  /* 0x000000a803137836 */ /* 0x040fe20000000000 */
[----:B0-----:R-:W-:Y:S01]  /*10f20*/  @!P0 LOP3.LUT R7, R16, 0xfffffffe, RZ, 0xc0, !PT ;  /* 0xfffffffe10078812 */ /* 0x001fe200078ec0ff */
[----:B------:R-:W-:Y:S01]  /*10f30*/  VIADD R3, R3, 0xb8 ;  /* 0x000000b803037836 */ /* 0x000fe20000000000 */
[----:B------:R-:W-:Y:S01]  /*10f40*/  @!P3 ST.E.64 desc[UR36][R14.64], R86 ;  /* 0x000000560e00b985 */ /* 0x000fe2000c101b24 */
[----:B------:R-:W-:-:S02]  /*10f50*/  ISETP.GE.AND P3, PT, R2, UR4, PT ;  /* 0x0000000402007c0c */ /* 0x000fc4000bf66270 */
[----:B------:R-:W-:Y:S01]  /*10f60*/  ISETP.GE.AND P4, PT, R17, UR4, PT ;  /* 0x0000000411007c0c */ /* 0x000fe2000bf86270 */
[--C-:B------:R-:W-:Y:S01]  /*10f70*/  @!P0 IMAD.WIDE R6, R7, 0x4, R4.reuse ;  /* 0x0000000407068825 */ /* 0x100fe200078e0204 */
[----:B------:R-:W-:Y:S02]  /*10f80*/  ISETP.GE.AND P5, PT, R19, UR4, PT ;  /* 0x0000000413007c0c */ /* 0x000fe4000bfa6270 */
[----:B-1----:R-:W-:Y:S02]  /*10f90*/  @!P1 LOP3.LUT R9, R18, 0xfffffffe, RZ, 0xc0, !PT ;  /* 0xfffffffe12099812 */ /* 0x002fe400078ec0ff */
[----:B------:R-:W-:Y:S01]  /*10fa0*/  @!P2 LEA.HI R0, R0, R0, RZ, 0x1 ;  /* 0x000000000000a211 */ /* 0x000fe200078f08ff */
[----:B------:R0:W-:Y:S01]  /*10fb0*/  @!P0 ST.E.64 desc[UR36][R6.64], R90 ;  /* 0x0000005a06008985 */ /* 0x0001e2000c101b24 */
[----:B------:R-:W-:Y:S01]  /*10fc0*/  @!P6 LEA.HI R20, R20, R20, RZ, 0x1 ;  /* 0x000000141414e211 */ /* 0x000fe200078f08ff */
[----:B------:R-:W-:Y:S01]  /*10fd0*/  @!P1 IMAD.WIDE R8, R9, 0x4, R4 ;  /* 0x0000000409089825 */ /* 0x000fe200078e0204 */
[----:B--2---:R-:W-:-:S02]  /*10fe0*/  @!P2 LOP3.LUT R11, R0, 0xfffffffe, RZ, 0xc0, !PT ;  /* 0xfffffffe000ba812 */ /* 0x004fc400078ec0ff */
[----:B------:R-:W-:Y:S02]  /*10ff0*/  @!P3 LEA.HI R2, R2, R2, RZ, 0x1 ;  /* 0x000000020202b211 */ /* 0x000fe400078f08ff */
[----:B------:R-:W-:Y:S01]  /*11000*/  @!P4 LEA.HI R17, R17, R17, RZ, 0x1 ;  /* 0x000000111111c211 */ /* 0x000fe200078f08ff */
[----:B------:R1:W-:Y:S01]  /*11010*/  @!P1 ST.E.64 desc[UR36][R8.64], R94 ;  /* 0x0000005e08009985 */ /* 0x0003e2000c101b24 */
[----:B------:R-:W-:Y:S02]  /*11020*/  @!P5 LEA.HI R19, R19, R19, RZ, 0x1 ;  /* 0x000000131313d211 */ /* 0x000fe400078f08ff */
[----:B---3--:R-:W-:Y:S02]  /*11030*/  @!P3 LOP3.LUT R13, R2, 0xfffffffe, RZ, 0xc0, !PT ;  /* 0xfffffffe020db812 */ /* 0x008fe400078ec0ff */
[----:B------:R-:W-:Y:S01]  /*11040*/  @!P4 LOP3.LUT R17, R17, 0xfffffffe, RZ, 0xc0, !PT ;  /* 0xfffffffe1111c812 */ /* 0x000fe200078ec0ff */
[----:B0-----:R-:W-:Y:S01]  /*11050*/  @!P2 IMAD.WIDE R6, R11, 0x4, R4 ;  /* 0x000000040b06a825 */ /* 0x001fe200078e0204 */
[----:B------:R-:W-:-:S02]  /*11060*/  @!P5 LOP3.LUT R19, R19, 0xfffffffe, RZ, 0xc0, !PT ;  /* 0xfffffffe1313d812 */ /* 0x000fc400078ec0ff */
[----:B------:R-:W-:Y:S01]  /*11070*/  @!P6 LOP3.LUT R15, R20, 0xfffffffe, RZ, 0xc0, !PT ;  /* 0xfffffffe140fe812 */ /* 0x000fe200078ec0ff */
[--C-:B------:R-:W-:Y:S01]  /*11080*/  @!P4 IMAD.WIDE R10, R17, 0x4, R4.reuse ;  /* 0x00000004110ac825 */ /* 0x100fe200078e0204 */
[----:B------:R0:W-:Y:S01]  /*11090*/  @!P2 ST.E.64 desc[UR36][R6.64], R98 ;  /* 0x000000620600a985 */ /* 0x0001e2000c101b24 */
[----:B------:R-:W-:Y:S02]  /*110a0*/  ISETP.GE.AND P0, PT, R3, UR4, PT ;  /* 0x0000000403007c0c */ /* 0x000fe4000bf06270 */
        /* <DEDUP_REMOVED lines=13> */
.L_x_4328:
        /* <DEDUP_REMOVED lines=31> */
[----:B------:R-:W-:Y:S01]  /*11370*/  IMAD.MOV R7, RZ, RZ, -R5 ;  /* 0x000000ffff077224 */ /* 0x000fe200078e0a05 */
[----:B------:R-:W-:Y:S01]  /*11380*/  UIMAD UR6, UR11, UR9, UR6 ;  /* 0x000000090b0672a4 */ /* 0x000fe2000f8e0206 */
[----:B------:R-:W-:Y:S01]  /*11390*/  IMAD.U32 R3, RZ, RZ, UR5 ;  /* 0x00000005ff037e24 */ /* 0x000fe2000f8e00ff */
[----:B------:R-:W-:Y:S01]  /*113a0*/  SHF.R.S32.HI R4, RZ, 0x1f, R9 ;  /* 0x0000001fff047819 */ /* 0x000fe20000011409 */
[----:B------:R-:W-:Y:S01]  /*113b0*/  IMAD.U32 R2, RZ, RZ, UR4 ;  /* 0x00000004ff027e24 */ /* 0x000fe2000f8e00ff */
        /* <DEDUP_REMOVED lines=19> */
[----:B------:R-:W-:-:S04]  /*114f0*/  ULDC.64 UR4, c[0x0][0xba8] ;  /* 0x0002ea0000047ab9 */ /* 0x000fc80000000a00 */
[----:B------:R-:W-:Y:S02]  /*11500*/  IADD3 R3, R3, R5, RZ ;  /* 0x0000000503037210 */ /* 0x000fe40007ffe0ff */
[----:B------:R-:W-:-:S04]  /*11510*/  LEA R4, P0, R2, UR4, 0x2 ;  /* 0x0000000402047c11 */ /* 0x000fc8000f8010ff */
[----:B------:R-:W-:Y:S01]  /*11520*/  LEA.HI.X R5, R2, UR5, R3, 0x2, P0 ;  /* 0x0000000502057c11 */ /* 0x000fe200080f1403 */
[----:B------:R-:W-:-:S05]  /*11530*/  IMAD.MOV.U32 R3, RZ, RZ, -0x800000 ;  /* 0xff800000ff037424 */ /* 0x000fca00078e00ff */
[----:B------:R0:W-:Y:S01]  /*11540*/  STG.E desc[UR36][R4.64], R3 ;  /* 0x0000000304007986 */ /* 0x0001e2000c101924 */
[----:B------:R-:W-:Y:S05]  /*11550*/  BRA `(.L_x_4241) ;  /* 0x0000004000047947 */ /* 0x000fea0003800000 */
.L_x_4239:
        /* <DEDUP_REMOVED lines=18> */
.L_x_4331:
[----:B------:R-:W-:Y:S01]  /*11680*/  ULDC UR7, c[0x0][0xc50] ;  /* 0x0003140000077ab9 */ /* 0x000fe20000000800 */
[----:B------:R-:W-:Y:S01]  /*11690*/  UMOV UR41, UR6 ;  /* 0x0000000600297c82 */ /* 0x000fe20008000000 */
[----:B------:R-:W-:-:S11]  /*116a0*/  UISETP.NE.AND UP0, UPT, UR7, 0x1, UPT ;  /* 0x000000010700788c */ /* 0x000fd6000bf05270 */
[----:B------:R-:W-:Y:S01]  /*116b0*/  @UP0 ULDC UR4, c[0x0][0xc54] ;  /* 0x0003150000040ab9 */ /* 0x000fe20000000800 */
[----:B------:R-:W-:Y:S01]  /*116c0*/  @UP0 ULDC UR8, c[0x0][0xc58] ;  /* 0x0003160000080ab9 */ /* 0x000fe20000000800 */
[----:B------:R-:W-:-:S04]  /*116d0*/  UIMAD.WIDE.U32 UR4, UR6, UR4, URZ ;  /* 0x00000004060472a5 */ /* 0x000fc8000f8e003f */
[----:B------:R-:W-:-:S12]  /*116e0*/  @UP0 USHF.R.U32.HI UR41, URZ, UR8, UR5 ;  /* 0x000000083f290299 */ /* 0x000fd80008011605 */
.L_x_4332:
[----:B------:R-:W-:Y:S01]  /*116f0*/  ISETP.GE.AND P0, PT, R26, RZ, PT ;  /* 0x000000ff1a00720c */ /* 0x000fe20003f06270 */
[----:B------:R-:W-:Y:S01]  /*11700*/  UIADD3 UR47, -UR41, URZ, URZ ;  /* 0x0000003f292f7290 */ /* 0x000fe2000fffe13f */
[----:B------:R-:W-:Y:S02]  /*11710*/  IMAD.MOV.U32 R28, RZ, RZ, 0x1 ;  /* 0x00000001ff1c7424 */ /* 0x000fe400078e00ff */
[----:B------:R-:W-:Y:S01]  /*11720*/  IMAD.MOV.U32 R0, RZ, RZ, RZ ;  /* 0x000000ffff007224 */ /* 0x000fe200078e00ff */
[----:B------:R-:W-:Y:S01]  /*11730*/  UIMAD UR47, UR7, UR47, UR6 ;  /* 0x0000002f072f72a4 */ /* 0x000fe2000f8e0206 */
[----:B------:R-:W-:-:S07]  /*11740*/  IMAD.MOV.U32 R6, RZ, RZ, 0x1 ;  /* 0x00000001ff067424 */ /* 0x000fce00078e00ff */
[----:B------:R-:W-:Y:S05]  /*11750*/  @!P0 BRA `(.L_x_4333) ;  /* 0x0000003800bc8947 */ /* 0x000fea0003800000 */
[----:B------:R-:W0:Y:S01]  /*11760*/  LDC.64 R2, c[0x0][0xa28] ;  /* 0x00028a00ff027b82 */ /* 0x000e220000000a00 */
[----:B------:R-:W-:Y:S01]  /*11770*/  IMAD.MOV.U32 R22, RZ, RZ, RZ ;  /* 0x000000ffff167224 */ /* 0x000fe200078e00ff */
        /* <DEDUP_REMOVED lines=9> */
[----:B------:R-:W-:-:S03]  /*11810*/  UISETP.NE.AND UP1, UPT, UR4, 0x1, UPT ;  /* 0x000000010400788c */ /* 0x000fc6000bf25270 */
[----:B------:R-:W-:Y:S01]  /*11820*/  ULDC.64 UR4, c[0x0][0x418] ;  /* 0x0001060000047ab9 */ /* 0x000fe20000000a00 */
[----:B------:R-:W-:Y:S02]  /*11830*/  UP2UR UR50, UPR, URZ, 0x2 ;  /* 0x000000023f327883 */ /* 0x000fe40008000000 */
[----:B------:R-:W-:-:S03]  /*11840*/  UISETP.NE.U32.AND UP0, UPT, UR4, URZ, UPT ;  /* 0x0000003f0400728c */ /* 0x000fc6000bf05070 */
[----:B------:R-:W-:Y:S01]  /*11850*/  ULDC UR4, c[0x0][0x424] ;  /* 0x0001090000047ab9 */ /* 0x000fe20000000800 */
[----:B------:R-:W-:Y:S01]  /*11860*/  UISETP.NE.AND.EX UP0, UPT, UR5, URZ, UPT, UP0 ;  /* 0x0000003f0500728c */ /* 0x000fe2000bf05300 */
[----:B------:R-:W-:Y:S02]  /*11870*/  @UP1 ULDC UR9, c[0x0][0x450] ;  /* 0x0001140000091ab9 */ /* 0x000fe40000000800 */
[----:B------:R-:W-:Y:S01]  /*11880*/  @UP1 ULDC UR5, c[0x0][0x44c] ;  /* 0x0001130000051ab9 */ /* 0x000fe20000000800 */
[----:B------:R-:W-:-:S04]  /*11890*/  USEL UR43, UR4, 0x1, UP0 ;  /* 0x00000001042b7887 */ /* 0x000fc80008000000 */
[----:B------:R-:W-:Y:S02]  /*118a0*/  UIMAD UR7, UR43, UR6, 0x5f ;  /* 0x0000005f2b0774a4 */ /* 0x000fe4000f8e0206 */
[----:B------:R-:W-:Y:S02]  /*118b0*/  UIMAD UR43, UR43, UR6, URZ ;  /* 0x000000062b2b72a4 */ /* 0x000fe4000f8e023f */
[----:B------:R-:W-:Y:S02]  /*118c0*/  UIMAD.WIDE UR6, UR7, 0x2aaaaaab, URZ ;  /* 0x2aaaaaab070678a5 */ /* 0x000fe4000f8e023f */
[----:B-1----:R-:W-:Y:S02]  /*118d0*/  USHF.L.U32 UR42, UR42, 0x7, URZ ;  /* 0x000000072a2a7899 */ /* 0x002fe4000800063f */
[----:B------:R-:W-:Y:S02]  /*118e0*/  USHF.R.U32.HI UR44, URZ, 0x1f, UR7 ;  /* 0x0000001f3f2c7899 */ /* 0x000fe40008011607 */
[----:B------:R-:W-:-:S02]  /*118f0*/  UIADD3 UR8, UR42, 0x7f, URZ ;  /* 0x0000007f2a087890 */ /* 0x000fc4000fffe03f */
[----:B------:R-:W-:Y:S02]  /*11900*/  ULEA.HI.SX32 UR44, UR7, UR44, 0x1c ;  /* 0x0000002c072c7291 */ /* 0x000fe4000f8fe23f */
[----:B------:R-:W-:-:S04]  /*11910*/  UIMAD.WIDE.U32 UR4, UR8, UR5, URZ ;  /* 0x00000005080472a5 */ /* 0x000fc8000f8e003f */
[----:B------:R-:W-:Y:S02]  /*11920*/  @UP1 USHF.R.U32.HI UR8, URZ, UR9, UR5 ;  /* 0x000000093f081299 */ /* 0x000fe40008011605 */
[----:B------:R-:W-:Y:S01]  /*11930*/  UIADD3 UR9, UR43, 0x1, -UR10 ;  /* 0x000000012b097890 */ /* 0x000fe2000fffe80a */
[----:B------:R-:W-:Y:S02]  /*11940*/  ULDC.64 UR4, c[0x0][0x9e0] ;  /* 0x0002780000047ab9 */ /* 0x000fe40000000a00 */
[----:B------:R-:W-:Y:S02]  /*11950*/  UISETP.GE.AND UP0, UPT, UR5, 0x1, UPT ;  /* 0x000000010500788c */ /* 0x000fe4000bf06270 */
[----:B------:R-:W-:-:S04]  /*11960*/  UIADD3 UR9, UR9, UR8, URZ ;  /* 0x0000000809097290 */ /* 0x000fc8000fffe03f */
[----:B------:R-:W-:Y:S01]  /*11970*/  PLOP3.LUT P1, PT, PT, PT, UP0, 0x80, 0x0 ;  /* 0x000000000000781c */ /* 0x000fe20003f2f008 */
[----:B------:R-:W-:-:S12]  /*11980*/  UIADD3 UR4, UR9, UR4, URZ ;  /* 0x0000000409047290 */ /* 0x000fd8000fffe03f */
[----:B0-----:R-:W-:Y:S05]  /*11990*/  @!P1 BRA `(.L_x_4334) ;  /* 0x0000000000449947 */ /* 0x001fea0003800000 */
        /* <DEDUP_REMOVED lines=10> */
.L_x_4335:
[----:B------:R-:W-:-:S11]  /*11a40*/  UISETP.NE.AND UP0, UPT, UR5, 0x1, UPT ;  /* 0x000000010500788c */ /* 0x000fd6000bf05270 */
[----:B------:R-:W-:Y:S02]  /*11a50*/  @UP0 ULDC.64 UR12, c[0x0][0x9e8] ;  /* 0x00027a00000c0ab9 */ /* 0x000fe40000000a00 */
[----:B------:R-:W-:-:S04]  /*11a60*/  UIMAD.WIDE.U32 UR6, UR8, UR12, URZ ;  /* 0x0000000c080672a5 */ /* 0x000fc8000f8e003f */
[----:B------:R-:W-:-:S12]  /*11a70*/  @UP0 USHF.R.U32.HI UR8, URZ, UR13, UR7 ;  /* 0x0000000d3f080299 */ /* 0x000fd80008011607 */
.L_x_4336:
[----:B------:R-:W-:-:S04]  /*11a80*/  UIMAD UR8, UR8, UR5, UR5 ;  /* 0x00000005080872a4 */ /* 0x000fc8000f8e0205 */
[----:B------:R-:W-:-:S04]  /*11a90*/  UISETP.LT.AND UP0, UPT, UR4, UR8, UPT ;  /* 0x000000080400728c */ /* 0x000fc8000bf01270 */
[----:B------:R-:W-:-:S12]  /*11aa0*/  USEL UR4, UR4, UR8, UP0 ;  /* 0x0000000804047287 */ /* 0x000fd80008000000 */
.L_x_4334:
[----:B------:R-:W-:Y:S02]  /*11ab0*/  UISETP.NE.AND UP0, UPT, UR50, URZ, UPT ;  /* 0x0000003f3200728c */ /* 0x000fe4000bf05270 */
[----:B------:R-:W-:-:S03]  /*11ac0*/  UIADD3 UR6, UR4, 0x5f, URZ ;  /* 0x0000005f04067890 */ /* 0x000fc6000fffe03f */
[----:B------:R-:W-:Y:S01]  /*11ad0*/  UMOV UR4, UR42 ;  /* 0x0000002a00047c82 */ /* 0x000fe20008000000 */
[----:B------:R-:W-:-:S04]  /*11ae0*/  UIMAD.WIDE UR6, UR6, 0x2aaaaaab, URZ ;  /* 0x2aaaaaab060678a5 */ /* 0x000fc8000f8e023f */
[----:B------:R-:W-:Y:S01]  /*11af0*/  USHF.R.U32.HI UR45, URZ, 0x1f, UR7 ;  /* 0x0000001f3f2d7899 */ /* 0x000fe20008011607 */
[----:B------:R-:W-:Y:S02]  /*11b00*/  @UP0 ULDC UR8, c[0x0][0x44c] ;  /* 0x0001130000080ab9 */ /* 0x000fe40000000800 */
[----:B------:R-:W-:Y:S01]  /*11b10*/  @UP0 ULDC UR6, c[0x0][0x450] ;  /* 0x0001140000060ab9 */ /* 0x000fe20000000800 */
[----:B------:R-:W-:Y:S02]  /*11b20*/  UIMAD.WIDE.U32 UR8, UR42, UR8, URZ ;  /* 0x000000082a0872a5 */ /* 0x000fe4000f8e003f */
[----:B------:R-:W-:Y:S02]  /*11b30*/  ULEA.HI.SX32 UR45, UR7, UR45, 0x1c ;  /* 0x0000002d072d7291 */ /* 0x000fe4000f8fe23f */
        /* <DEDUP_REMOVED lines=17> */
.L_x_4338:
[----:B------:R-:W-:-:S11]  /*11c50*/  UISETP.NE.AND UP0, UPT, UR5, 0x1, UPT ;  /* 0x000000010500788c */ /* 0x000fd6000bf05270 */
[----:B------:R-:W-:Y:S02]  /*11c60*/  @UP0 ULDC.64 UR10, c[0x0][0x9e8] ;  /* 0x00027a00000a0ab9 */ /* 0x000fe40000000a00 */
[----:B------:R-:W-:-:S04]  /*11c70*/  UIMAD.WIDE.U32 UR6, UR4, UR10, URZ ;  /* 0x0000000a040672a5 */ /* 0x000fc8000f8e003f */
[----:B------:R-:W-:-:S12]  /*11c80*/  @UP0 USHF.R.U32.HI UR4, URZ, UR11, UR7 ;  /* 0x0000000b3f040299 */ /* 0x000fd80008011607 */
.L_x_4339:
[----:B------:R-:W-:-:S04]  /*11c90*/  UIMAD UR4, UR4, UR5, URZ ;  /* 0x00000005040472a4 */ /* 0x000fc8000f8e023f */
[----:B------:R-:W-:-:S04]  /*11ca0*/  UISETP.LT.AND UP0, UPT, UR8, UR4, UPT ;  /* 0x000000040800728c */ /* 0x000fc8000bf01270 */
[----:B------:R-:W-:-:S12]  /*11cb0*/  USEL UR8, UR8, UR4, !UP0 ;  /* 0x0000000408087287 */ /* 0x000fd8000c000000 */
.L_x_4337:
[----:B------:R-:W-:Y:S02]  /*11cc0*/  UIMAD.WIDE UR4, UR8, 0x2aaaaaab, URZ ;  /* 0x2aaaaaab080478a5 */ /* 0x000fe4000f8e023f */
[----:B------:R-:W-:Y:S02]  /*11cd0*/  USHF.R.U32.HI UR9, URZ, 0x10, UR47 ;  /* 0x000000103f097899 */ /* 0x000fe4000801162f */
[----:B------:R-:W-:Y:S02]  /*11ce0*/  USHF.R.U32.HI UR4, URZ, 0x1f, UR5 ;  /* 0x0000001f3f047899 */ /* 0x000fe40008011605 */
[----:B------:R-:W-:Y:S02]  /*11cf0*/  ULOP3.LUT UR47, UR47, 0xffff, URZ, 0xc0, !UPT ;  /* 0x0000ffff2f2f7892 */ /* 0x000fe4000f8ec03f */
[----:B------:R-:W-:Y:S01]  /*11d00*/  ULEA.HI.SX32 UR4, UR5, UR4, 0x1c ;  /* 0x0000000405047291 */ /* 0x000fe2000f8fe23f */
        /* <DEDUP_REMOVED lines=39> */
.L_x_4340:
[----:B------:R-:W-:Y:S02]  /*11f80*/  UIMAD UR51, UR47, UR40, UR46 ;  /* 0x000000282f3372a4 */ /* 0x000fe4000f8e022e */
[----:B------:R-:W-:Y:S01]  /*11f90*/  IMAD.U32 R0, RZ, RZ, UR40 ;  /* 0x00000028ff007e24 */ /* 0x000fe2000f8e00ff */
[----:B------:R-:W-:Y:S01]  /*11fa0*/  MOV R6, 0x1 ;  /* 0x0000000100067802 */ /* 0x000fe20000000f00 */
[----:B------:R-:W-:Y:S02]  /*11fb0*/  IMAD.MOV.U32 R28, RZ, RZ, 0x1 ;  /* 0x00000001ff1c7424 */ /* 0x000fe400078e00ff */
[----:B------:R-:W-:-:S05]  /*11fc0*/  IMAD.U32 R19, RZ, RZ, UR51 ;  /* 0x00000033ff137e24 */ /* 0x000fca000f8e00ff */
[----:B------:R-:W-:Y:S01]  /*11fd0*/  VIADDMNMX R19, R19, R0, UR12, PT ;  /* 0x0000000c13137e46 */ /* 0x000fe2000b800100 */
[----:B------:R-:W-:-:S03]  /*11fe0*/  IMAD.MOV.U32 R0, RZ, RZ, RZ ;  /* 0x000000ffff007224 */ /* 0x000fc600078e00ff */
        /* <DEDUP_REMOVED lines=25> */
.L_x_4341:
        /* <DEDUP_REMOVED lines=12> */
[----:B------:R-:W-:Y:S02]  /*12240*/  IMAD.U32 R7, RZ, RZ, UR7 ;  /* 0x00000007ff077e24 */ /* 0x000fe4000f8e00ff */
[----:B------:R-:W-:-:S02]  /*12250*/  IMAD.U32 R10, RZ, RZ, UR4 ;  /* 0x00000004ff0a7e24 */ /* 0x000fc4000f8e00ff */
[----:B------:R-:W-:Y:S02]  /*12260*/  IMAD.U32 R11, RZ, RZ, UR5 ;  /* 0x00000005ff0b7e24 */ /* 0x000fe4000f8e00ff */
[----:B------:R-:W-:Y:S02]  /*12270*/  IMAD.MOV.U32 R8, RZ, RZ, 0x70 ;  /* 0x00000070ff087424 */ /* 0x000fe400078e00ff */
[----:B------:R-:W-:Y:S02]  /*12280*/  IMAD.MOV.U32 R12, RZ, RZ, 0x1 ;  /* 0x00000001ff0c7424 */ /* 0x000fe400078e00ff */
[----:B0-----:R-:W-:-:S07]  /*12290*/  IMAD.MOV.U32 R13, RZ, RZ, RZ ;  /* 0x000000ffff0d7224 */ /* 0x001fce00078e00ff */
[----:B------:R-:W-:-:S07]  /*122a0*/  LEPC R20, `(.L_x_4343) ;  /* 0x000000001014794e */ /* 0x000fce0000000000 */
[----:B-1---5:R-:W-:Y:S05]  /*122b0*/  CALL.ABS.NOINC R2 ;  /* 0x0000000002007343 */ /* 0x022fea0003c00000 */
.L_x_4343:
[----:B------:R0:W1:Y:S01]  /*122c0*/  LDC.64 R2, c[0x4][R16] ;  /* 0x0100000010027b82 */ /* 0x0000620000000a00 */
[----:B------:R-:W-:Y:S01]  /*122d0*/  ULDC.64 UR4, c[0x4][0x138] ;  /* 0x01004e0000047ab9 */ /* 0x000fe20000000a00 */
[----:B------:R-:W-:Y:S01]  /*122e0*/  ULDC.64 UR6, c[0x4][0x140] ;  /* 0x0100500000067ab9 */ /* 0x000fe20000000a00 */
[----:B------:R-:W-:Y:S02]  /*122f0*/  IMAD.U32 R4, RZ, RZ, UR4 ;  /* 0x00000004ff047e24 */ /* 0x000fe4000f8e00ff */
        /* <DEDUP_REMOVED lines=11> */
.L_x_4342:
[----:B------:R-:W0:Y:S01]  /*123b0*/  LDC.64 R2, c[0x0][0x9f8] ;  /* 0x00027e00ff027b82 */ /* 0x000e220000000a00 */
[----:B------:R-:W-:-:S07]  /*123c0*/  IMAD.MOV.U32 R36, RZ, RZ, R26 ;  /* 0x000000ffff247224 */ /* 0x000fce00078e001a */
        /* <DEDUP_REMOVED lines=14> */
[----:B------:R-:W-:-:S05]  /*124b0*/  LOP3.LUT R37, R24, R0, RZ, 0xfc, !PT ;  /* 0x0000000018257212 */ /* 0x000fca00078efcff */
[----:B------:R-:W-:-:S04]  /*124c0*/  IMAD R5, R31, 0x60, R37 ;  /* 0x000000601f057824 */ /* 0x000fc800078e0225 */
[C---:B-----5:R-:W-:Y:S01]  /*124d0*/  IMAD.IADD R10, R5.reuse, 0x1, R22 ;  /* 0x00000001050a7824 */ /* 0x060fe200078e0216 */
[----:B------:R-:W-:Y:S01]  /*124e0*/  ISETP.GE.AND P0, PT, R5, UR43, PT ;  /* 0x0000002b05007c0c */ /* 0x000fe2000bf06270 */
[----:B0-----:R-:W0:Y:S01]  /*124f0*/  @P1 LDC R3, c[0x0][0x434] ;  /* 0x00010d00ff031b82 */ /* 0x001e220000000800 */
[----:B------:R-:W-:Y:S01]  /*12500*/  @P1 LOP3.LUT R16, R16, 0x20, RZ, 0xfc, !PT ;  /* 0x0000002010101812 */ /* 0x000fe200078efcff */
[----:B------:R-:W-:Y:S01]  /*12510*/  IMAD.MOV.U32 R9, RZ, RZ, R10 ;  /* 0x000000ffff097224 */ /* 0x000fe200078e000a */
[----:B------:R-:W-:-:S05]  /*12520*/  ISETP.GT.U32.OR P0, PT, R37, 0x5f, P0 ;  /* 0x0000005f2500780c */ /* 0x000fca0000704470 */
[----:B------:R-:W1:Y:S08]  /*12530*/  @P1 LDC R11, c[0x0][0x438] ;  /* 0x00010e00ff0b1b82 */ /* 0x000e700000000800 */
[----:B------:R-:W3:Y:S08]  /*12540*/  @!P0 LDC.64 R6, c[0x0][0x428] ;  /* 0x00010a00ff068b82 */ /* 0x000ef00000000a00 */
[----:B------:R-:W4:Y:S01]  /*12550*/  @!P0 LDC.64 R4, c[0x0][0x418] ;  /* 0x00010600ff048b82 */ /* 0x000f220000000a00 */
[----:B0-----:R-:W-:-:S05]  /*12560*/  @P1 IMAD.HI.U32 R0, R10, R3, RZ ;  /* 0x000000030a001227 */ /* 0x001fca00078e00ff */
[----:B-1----:R-:W-:-:S04]  /*12570*/  @P1 SHF.R.U32.HI R9, RZ, R11, R0 ;  /* 0x0000000bff091219 */ /* 0x002fc80000011600 */
[--C-:B------:R-:W-:Y:S01]  /*12580*/  @!P0 SHF.R.S32.HI R3, RZ, 0x1f, R9.reuse ;  /* 0x0000001fff038819 */ /* 0x100fe20000011409 */
[----:B------:R-:W-:Y:S01]  /*12590*/  @!P0 IMAD.MOV.U32 R2, RZ, RZ, R9 ;  /* 0x000000ffff028224 */ /* 0x000fe200078e0009 */
[----:B------:R-:W-:Y:S01]  /*125a0*/  LOP3.LUT R16, R16, 0xfffffffb, RZ, 0xc0, !PT ;  /* 0xfffffffb10107812 */ /* 0x000fe200078ec0ff */
[----:B------:R-:W-:Y:S01]  /*125b0*/  UMOV UR5, 0xffffffff ;  /* 0xffffffff00057882 */ /* 0x000fe20000000000 */
[----:B--2---:R-:W-:Y:S01]  /*125c0*/  SHF.R.S32.HI R12, RZ, 0x1f, R36 ;  /* 0x0000001fff0c7819 */ /* 0x004fe20000011424 */
[----:B---3--:R-:W-:-:S04]  /*125d0*/  @!P0 IMAD.WIDE.U32 R2, R36, R6, R2 ;  /* 0x0000000624028225 */ /* 0x008fc800078e0002 */
[----:B------:R-:W-:Y:S01]  /*125e0*/  @!P0 IMAD R0, R12, R6, RZ ;  /* 0x000000060c008224 */ /* 0x000fe200078e02ff */
[----:B----4-:R-:W-:Y:S01]  /*125f0*/  @!P0 LEA R4, P1, R2, R4, 0x2 ;  /* 0x0000000402048211 */ /* 0x010fe200078210ff */
[----:B------:R0:W-:Y:S02]  /*12600*/  STL [R1], R12 ;  /* 0x0000000c01007387 */ /* 0x0001e40000100800 */
[----:B------:R-:W-:-:S04]  /*12610*/  @!P0 IMAD R7, R36, R7, R0 ;  /* 0x0000000724078224 */ /* 0x000fc800078e0200 */
[----:B------:R-:W-:-:S05]  /*12620*/  @!P0 IMAD.IADD R0, R3, 0x1, R7 ;  /* 0x0000000103008824 */ /* 0x000fca00078e0207 */
[----:B------:R-:W-:Y:S01]  /*12630*/  @!P0 LEA.HI.X R5, R2, R5, R0, 0x2, P1 ;  /* 0x0000000502058211 */ /* 0x000fe200008f1400 */
[----:B------:R-:W-:-:S06]  /*12640*/  IMAD.MOV.U32 R0, RZ, RZ, RZ ;  /* 0x000000ffff007224 */ /* 0x000fcc00078e00ff */
[----:B------:R1:W5:Y:S02]  /*12650*/  @!P0 LDG.E R0, desc[UR36][R4.64] ;  /* 0x0000002404008981 */ /* 0x000364000c1e1900 */
[----:B-1----:R-:W-:-:S04]  /*12660*/  SHF.L.U32 R4, R25, 0x3, RZ ;  /* 0x0000000319047819 */ /* 0x002fc800000006ff */
[----:B------:R-:W-:-:S04]  /*12670*/  LOP3.LUT R23, R4, 0x38, RZ, 0xc0, !PT ;  /* 0x0000003804177812 */ /* 0x000fc800078ec0ff */
[C---:B------:R-:W-:Y:S02]  /*12680*/  ISETP.GE.AND P2, PT, R23.reuse, UR4, PT ;  /* 0x0000000417007c0c */ /* 0x040fe4000bf46270 */
[C---:B------:R-:W-:Y:S02]  /*12690*/  LOP3.LUT R34, R23.reuse, 0x40, RZ, 0xfc, !PT ;  /* 0x0000004017227812 */ /* 0x040fe400078efcff */
[----:B------:R-:W-:Y:S02]  /*126a0*/  LOP3.LUT R33, R23, 0x80, RZ, 0xfc, !PT ;  /* 0x0000008017217812 */ /* 0x000fe400078efcff */
[----:B------:R-:W-:Y:S02]  /*126b0*/  ISETP.GE.AND P1, PT, R34, UR4, PT ;  /* 0x0000000422007c0c */ /* 0x000fe4000bf26270 */
[----:B------:R-:W-:-:S05]  /*126c0*/  ISETP.GE.AND P0, PT, R33, UR4, PT ;  /* 0x0000000421007c0c */ /* 0x000fca000bf06270 */
[----:B------:R-:W-:-:S04]  /*126d0*/  @P2 LOP3.LUT R16, R16, 0x4, RZ, 0xfc, !PT ;  /* 0x0000000410102812 */ /* 0x000fc800078efcff */
[----:B------:R-:W-:-:S04]  /*126e0*/  LOP3.LUT R16, R16, 0xfffffffe, RZ, 0xc0, !PT ;  /* 0xfffffffe10107812 */ /* 0x000fc800078ec0ff */
[----:B------:R-:W-:-:S04]  /*126f0*/  LOP3.LUT R16, R16, 0xfffffffd, RZ, 0xc0, !PT ;  /* 0xfffffffd10107812 */ /* 0x000fc800078ec0ff */
[----:B------:R-:W-:-:S04]  /*12700*/  @P1 LOP3.LUT R16, R16, 0x2, RZ, 0xfc, !PT ;  /* 0x0000000210101812 */ /* 0x000fc800078efcff */
[----:B------:R-:W-:Y:S01]  /*12710*/  @P0 LOP3.LUT R16, R16, 0x1, RZ, 0xfc, !PT ;  /* 0x0000000110100812 */ /* 0x000fe200078efcff */
[----:B0-----:R-:W-:Y:S06]  /*12720*/  BRA.DIV UR5, `(.L_x_4344) ;  /* 0x0000003205707947 */ /* 0x001fec000b800000 */
.L_x_4386:
        /* <DEDUP_REMOVED lines=11> */
[----:B------:R-:W-:-:S05]  /*127e0*/  IMAD.U32 R2, RZ, RZ, UR4 ;  /* 0x00000004ff027e24 */ /* 0x000fca000f8e00ff */
[----:B------:R-:W-:-:S13]  /*127f0*/  ISETP.NE.AND P0, PT, R2, 0x3, PT ;  /* 0x000000030200780c */ /* 0x000fda0003f05270 */
[----:B------:R-:W-:Y:S01]  /*12800*/  @P0 LOP3.LUT R16, R16, 0x10, RZ, 0xfc, !PT ;  /* 0x0000001010100812 */ /* 0x000fe200078efcff */
[----:B------:R-:W-:Y:S06]  /*12810*/  @!P0 BRA `(.L_x_4345) ;  /* 0x0000000000048947 */ /* 0x000fec0003800000 */
[----:B------:R-:W-:Y:S01]  /*12820*/  BPT.TRAP 0x1 ;  /* 0x000000040000795c */ /* 0x000fe20000300000 */
.L_x_4345:
        /* <DEDUP_REMOVED lines=20> */
[----:B------:R-:W-:-:S05]  /*12970*/  VIADD R3, R3, UR4 ;  /* 0x0000000403037c36 */ /* 0x000fca0008000000 */
[----:B------:R-:W-:Y:S01]  /*12980*/  LEA.HI.X R18, R2, UR7, R3, 0x1, P0 ;  /* 0x0000000702127c11 */ /* 0x000fe200080f0c03 */
[----:B------:R-:W-:-:S05]  /*12990*/  IMAD.MOV.U32 R2, RZ, RZ, 0x1 ;  /* 0x00000001ff027424 */ /* 0x000fca00078e00ff */
[----:B------:R-:W-:-:S04]  /*129a0*/  SHF.L.U32 R2, R2, 0x1f, RZ ;  /* 0x0000001f02027819 */ /* 0x000fc800000006ff */
[----:B------:R-:W0:Y:S02]  /*129b0*/  SYNCS.PHASECHK.TRANS64.TRYWAIT P0, [UR48+0x30840], R2 ;  /* 0x03084002ff0075a7 */ /* 0x000e240008000170 */
[----:B0-----:R-:W-:Y:S05]  /*129c0*/  @!P0 BRA `(.L_x_4346) ;  /* 0x0000002c00e88947 */ /* 0x001fea0003800000 */
.L_x_4387:
[----:B------:R-:W-:Y:S01]  /*129d0*/  ULDC.64 UR4, c[0x0][0x300] ;  /* 0x0000c00000047ab9 */ /* 0x000fe20000000a00 */
[----:B------:R-:W-:Y:S01]  /*129e0*/  R2UR UR6, R35 ;  /* 0x00000000230672ca */ /* 0x000fe200000e0000 */
[----:B0-----:R-:W-:Y:S01]  /*129f0*/  IMAD R3, R6, UR4, RZ ;  /* 0x0000000406037c24 */ /* 0x001fe2000f8e02ff */
[----:B------:R-:W-:Y:S01]  /*12a00*/  SHF.R.U32.HI R27, RZ, 0x3, R8 ;  /* 0x00000003ff1b7819 */ /* 0x000fe20000011608 */
[----:B------:R-:W-:Y:S01]  /*12a10*/  IMAD.MOV.U32 R6, RZ, RZ, -0x60 ;  /* 0xffffffa0ff067424 */ /* 0x000fe200078e00ff */
[----:B------:R-:W-:Y:S01]  /*12a20*/  LOP3.LUT P3, RZ, R16, 0x4, RZ, 0xc0, !PT ;  /* 0x0000000410ff7812 */ /* 0x000fe2000786c0ff */
[----:B------:R-:W-:Y:S01]  /*12a30*/  IMAD R7, R10, UR5, R3 ;  /* 0x000000050a077c24 */ /* 0x000fe2000f8e0203 */
[----:B------:R-:W-:Y:S01]  /*12a40*/  LOP3.LUT P2, RZ, R16, 0x2, RZ, 0xc0, !PT ;  /* 0x0000000210ff7812 */ /* 0x000fe2000784c0ff */
[----:B------:R-:W-:Y:S01]  /*12a50*/  IMAD.WIDE.U32 R2, R10, UR4, RZ ;  /* 0x000000040a027c25 */ /* 0x000fe2000f8e00ff */
[----:B------:R-:W-:Y:S01]  /*12a60*/  ULDC.64 UR4, c[0x0][0x310] ;  /* 0x0000c40000047ab9 */ /* 0x000fe20000000a00 */
[----:B------:R-:W-:-:S02]  /*12a70*/  LOP3.LUT P1, RZ, R16, 0x1, RZ, 0xc0, !PT ;  /* 0x0000000110ff7812 */ /* 0x000fc4000782c0ff */
[----:B------:R-:W-:Y:S02]  /*12a80*/  IMAD.IADD R3, R3, 0x1, R7 ;  /* 0x0000000103037824 */ /* 0x000fe400078e0207 */
[----:B------:R-:W-:Y:S02]  /*12a90*/  IMAD R5, R5, UR4, RZ ;  /* 0x0000000405057c24 */ /* 0x000fe4000f8e02ff */
[----:B------:R-:W-:-:S04]  /*12aa0*/  IMAD.WIDE.U32 R2, R0, UR4, R2 ;  /* 0x0000000400027c25 */ /* 0x000fc8000f8e0002 */
[----:B------:R-:W-:Y:S01]  /*12ab0*/  IMAD R5, R0, UR5, R5 ;  /* 0x0000000500057c24 */ /* 0x000fe2000f8e0205 */
[----:B------:R-:W-:Y:S01]  /*12ac0*/  ULDC.64 UR4, c[0x0][0x308] ;  /* 0x0000c20000047ab9 */ /* 0x000fe20000000a00 */
[----:B------:R-:W-:Y:S02]  /*12ad0*/  IMAD R6, R31, R6, UR43 ;  /* 0x0000002b1f067e24 */ /* 0x000fe4000f8e0206 */
[----:B------:R-:W-:Y:S02]  /*12ae0*/  IMAD.IADD R3, R3, 0x1, R5 ;  /* 0x0000000103037824 */ /* 0x000fe400078e0205 */
[----:B------:R-:W-:Y:S01]  /*12af0*/  IMAD.U32 R5, RZ, RZ, UR4 ;  /* 0x00000004ff057e24 */ /* 0x000fe2000f8e00ff */
[----:B------:R-:W-:Y:S01]  /*12b00*/  UIMAD UR4, UR6, UR4, URZ ;  /* 0x00000004060472a4 */ /* 0x000fe2000f8e023f */
[----:B------:R-:W-:Y:S02]  /*12b10*/  IMAD.IADD R6, R6, 0x1, -R27 ;  /* 0x0000000106067824 */ /* 0x000fe400078e0a1b */
[----:B------:R-:W-:Y:S01]  /*12b20*/  IMAD.WIDE.U32 R2, R5, UR41, R2 ;  /* 0x0000002905027c25 */ /* 0x000fe2000f8e0002 */
[----:B------:R-:W-:Y:S01]  /*12b30*/  UIMAD UR4, UR41, UR5, UR4 ;  /* 0x00000005290472a4 */ /* 0x000fe2000f8e0204 */
[----:B------:R-:W-:-:S02]  /*12b40*/  ULDC.64 UR6, c[0x0][0x2e8] ;  /* 0x0000ba0000067ab9 */ /* 0x000fc40000000a00 */
[----:B------:R-:W-:Y:S01]  /*12b50*/  IMAD.SHL.U32 R30, R8, 0x8, RZ ;  /* 0x00000008081e7824 */ /* 0x000fe200078e00ff */
[----:B------:R-:W-:Y:S02]  /*12b60*/  LEA R0, P0, R2, UR6, 0x1 ;  /* 0x0000000602007c11 */ /* 0x000fe4000f8008ff */
[----:B------:R-:W-:Y:S01]  /*12b70*/  IADD3 R7, R3, UR4, RZ ;  /* 0x0000000403077c10 */ /* 0x000fe2000fffe0ff */
[----:B------:R-:W-:Y:S01]  /*12b80*/  UMOV UR4, 0xffffffff ;  /* 0xffffffff00047882 */ /* 0x000fe20000000000 */
[----:B------:R-:W-:Y:S02]  /*12b90*/  LOP3.LUT R3, R4, 0x1c0, RZ, 0xc0, !PT ;  /* 0x000001c004037812 */ /* 0x000fe400078ec0ff */
[----:B------:R-:W-:Y:S02]  /*12ba0*/  LEA.HI.X R7, R2, UR7, R7, 0x1, P0 ;  /* 0x0000000702077c11 */ /* 0x000fe400080f0c07 */
[----:B------:R-:W-:Y:S02]  /*12bb0*/  LOP3.LUT R4, R3, 0x38, R4, 0xf8, !PT ;  /* 0x0000003803047812 */ /* 0x000fe400078ef804 */
[----:B------:R-:W-:-:S02]  /*12bc0*/  ISETP.GE.AND P0, PT, R6, 0x1, PT ;  /* 0x000000010600780c */ /* 0x000fc40003f06270 */
[----:B------:R-:W-:-:S04]  /*12bd0*/  LOP3.LUT R25, R4, 0x38, R25, 0x78, !PT ;  /* 0x0000003804197812 */ /* 0x000fc800078e7819 */
[----:B------:R-:W-:Y:S01]  /*12be0*/  LOP3.LUT R30, R25, 0x200, R30, 0xf8, !PT ;  /* 0x00000200191e7812 */ /* 0x000fe200078ef81e */
[----:B------:R-:W-:Y:S06]  /*12bf0*/  BRA.DIV UR4, `(.L_x_4347) ;  /* 0x0000002e04747947 */ /* 0x000fec000b800000 */
[----:B------:R-:W-:Y:S01]  /*12c00*/  SHFL.IDX PT, R3, R7, RZ, 0x181f ;  /* 0x00181fff07037589 */ /* 0x000fe200000e0000 */
[----:B------:R-:W-:-:S03]  /*12c10*/  @P0 LEA R9, R30, UR48, 0x1 ;  /* 0x000000301e090c11 */ /* 0x000fc6000f8e08ff */
[----:B------:R-:W0:Y:S04]  /*12c20*/  SHFL.IDX PT, R2, R0, RZ, 0x181f ;  /* 0x00181fff00027589 */ /* 0x000e2800000e0000 */
[----:B------:R-:W-:Y:S04]  /*12c30*/  SHFL.IDX PT, R5, R7, 0x1, 0x181f ;  /* 0x00381f0007057f89 */ /* 0x000fe800000e0000 */
[----:B------:R-:W-:Y:S04]  /*12c40*/  SHFL.IDX PT, R4, R0, 0x1, 0x181f ;  /* 0x00381f0000047f89 */ /* 0x000fe800000e0000 */
[----:B------:R-:W-:Y:S04]  /*12c50*/  SHFL.IDX PT, R8, R7, 0x2, 0x181f ;  /* 0x00581f0007087f89 */ /* 0x000fe800000e0000 */
[----:B------:R-:W1:Y:S04]  /*12c60*/  SHFL.IDX PT, R14, R0, 0x2, 0x181f ;  /* 0x00581f00000e7f89 */ /* 0x000e6800000e0000 */
[----:B------:R-:W2:Y:S01]  /*12c70*/  SHFL.IDX PT, R10, R0, 0x3, 0x181f ;  /* 0x00781f00000a7f89 */ /* 0x000ea200000e0000 */
[----:B0-----:R-:W-:-:S05]  /*12c80*/  @P0 IMAD.WIDE.U32 R2, R23, 0x2, R2 ;  /* 0x0000000217020825 */ /* 0x001fca00078e0002 */
[----:B------:R-:W-:Y:S04]  /*12c90*/  @P0 LDGSTS.E.BYPASS.LTC128B.128 [R9+0x1e400], desc[UR36][R2.64], !P3 ;  /* 0x1e40000002090fae */ /* 0x000fe8000d901d64 */
[----:B------:R-:W-:Y:S04]  /*12ca0*/  @P0 LDGSTS.E.BYPASS.LTC128B.128 [R9+0x21400], desc[UR36][R2.64+0x80], !P2 ;  /* 0x2140008002090fae */ /* 0x000fe8000d101d64 */
[----:B------:R0:W-:Y:S01]  /*12cb0*/  @P0 LDGSTS.E.BYPASS.LTC128B.128 [R9+0x24400], desc[UR36][R2.64+0x100], !P1 ;  /* 0x2440010002090fae */ /* 0x0001e2000c901d64 */
[----:B------:R-:W-:-:S03]  /*12cc0*/  ISETP.GE.AND P0, PT, R6, 0x11, PT ;  /* 0x000000110600780c */ /* 0x000fc60003f06270 */
[----:B0-----:R-:W0:Y:S01]  /*12cd0*/  SHFL.IDX PT, R9, R7, 0x3, 0x181f ;  /* 0x00781f0007097f89 */ /* 0x001e2200000e0000 */
[----:B-1----:R-:W-:-:S09]  /*12ce0*/  IMAD.MOV.U32 R2, RZ, RZ, R14 ;  /* 0x000000ffff027224 */ /* 0x002fd200078e000e */
[----:B------:R-:W-:Y:S01]  /*12cf0*/  @P0 LEA R21, R30, UR48, 0x1 ;  /* 0x000000301e150c11 */ /* 0x000fe2000f8e08ff */
[----:B------:R-:W-:Y:S01]  /*12d00*/  @P0 IMAD.WIDE.U32 R4, R23, 0x2, R4 ;  /* 0x0000000217040825 */ /* 0x000fe200078e0004 */
[----:B------:R-:W1:Y:S03]  /*12d10*/  SHFL.IDX PT, R14, R0, 0x4, 0x181f ;  /* 0x00981f00000e7f89 */ /* 0x000e6600000e0000 */
[----:B------:R-:W-:Y:S01]  /*12d20*/  IMAD.MOV.U32 R3, RZ, RZ, R8 ;  /* 0x000000ffff037224 */ /* 0x000fe200078e0008 */
[----:B------:R-:W-:Y:S04]  /*12d30*/  @P0 LDGSTS.E.BYPASS.LTC128B.128 [R21+0x1ec00], desc[UR36][R4.64], !P3 ;  /* 0x1ec0000004150fae */ /* 0x000fe8000d901d64 */
[----:B------:R-:W-:Y:S04]  /*12d40*/  @P0 LDGSTS.E.BYPASS.LTC128B.128 [R21+0x21c00], desc[UR36][R4.64+0x80], !P2 ;  /* 0x21c0008004150fae */ /* 0x000fe8000d101d64 */
[----:B------:R2:W-:Y:S01]  /*12d50*/  @P0 LDGSTS.E.BYPASS.LTC128B.128 [R21+0x24c00], desc[UR36][R4.64+0x100], !P1 ;  /* 0x24c0010004150fae */ /* 0x0005e2000c901d64 */
[----:B------:R-:W-:-:S03]  /*12d60*/  ISETP.GE.AND P0, PT, R6, 0x21, PT ;  /* 0x000000210600780c */ /* 0x000fc60003f06270 */
[----:B------:R-:W3:Y:S04]  /*12d70*/  SHFL.IDX PT, R8, R7, 0x4, 0x181f ;  /* 0x00981f0007087f89 */ /* 0x000ee800000e0000 */
[----:B------:R-:W4:Y:S01]  /*12d80*/  SHFL.IDX PT, R7, R7, 0x5, 0x181f ;  /* 0x00b81f0007077f89 */ /* 0x000f2200000e0000 */
[----:B--2---:R-:W-:-:S05]  /*12d90*/  IMAD.MOV.U32 R4, RZ, RZ, R10 ;  /* 0x000000ffff047224 */ /* 0x004fca00078e000a */
[----:B------:R-:W-:Y:S01]  /*12da0*/  @P0 IMAD.WIDE.U32 R2, R23, 0x2, R2 ;  /* 0x0000000217020825 */ /* 0x000fe200078e0002 */
[----:B------:R-:W-:-:S03]  /*12db0*/  @P0 LEA R25, R30, UR48, 0x1 ;  /* 0x000000301e190c11 */ /* 0x000fc6000f8e08ff */
[----:B0-----:R-:W-:Y:S02]  /*12dc0*/  IMAD.MOV.U32 R5, RZ, RZ, R9 ;  /* 0x000000ffff057224 */ /* 0x001fe400078e0009 */
[----:B------:R-:W-:Y:S04]  /*12dd0*/  @P0 LDGSTS.E.BYPASS.LTC128B.128 [R25+0x1f400], desc[UR36][R2.64], !P3 ;  /* 0x1f40000002190fae */ /* 0x000fe8000d901d64 */
[----:B------:R-:W-:Y:S04]  /*12de0*/  @P0 LDGSTS.E.BYPASS.LTC128B.128 [R25+0x22400], desc[UR36][R2.64+0x80], !P2 ;  /* 0x2240008002190fae */ /* 0x000fe8000d101d64 */
[----:B------:R1:W-:Y:S01]  /*12df0*/  @P0 LDGSTS.E.BYPASS.LTC128B.128 [R25+0x25400], desc[UR36][R2.64+0x100], !P1 ;  /* 0x2540010002190fae */ /* 0x0003e2000c901d64 */
[----:B------:R-:W-:Y:S01]  /*12e00*/  ISETP.GE.AND P0, PT, R6, 0x31, PT ;  /* 0x000000310600780c */ /* 0x000fe20003f06270 */
[----:B-1----:R-:W-:-:S12]  /*12e10*/  IMAD.MOV.U32 R2, RZ, RZ, R14 ;  /* 0x000000ffff027224 */ /* 0x002fd800078e000e */
[----:B------:R-:W-:Y:S01]  /*12e20*/  @P0 IMAD.WIDE.U32 R4, R23, 0x2, R4 ;  /* 0x0000000217040825 */ /* 0x000fe200078e0004 */
[----:B------:R-:W-:Y:S01]  /*12e30*/  @P0 LEA R9, R30, UR48, 0x1 ;  /* 0x000000301e090c11 */ /* 0x000fe2000f8e08ff */
[----:B------:R0:W1:Y:S02]  /*12e40*/  SHFL.IDX PT, R14, R0, 0x5, 0x181f ;  /* 0x00b81f00000e7f89 */ /* 0x00006400000e0000 */
[----:B---3--:R-:W-:Y:S02]  /*12e50*/  IMAD.MOV.U32 R3, RZ, RZ, R8 ;  /* 0x000000ffff037224 */ /* 0x008fe400078e0008 */
        /* <DEDUP_REMOVED lines=8> */
[----:B-1--4-:R0:W-:Y:S02]  /*12ee0*/  @P0 LDGSTS.E.BYPASS.LTC128B.128 [R21+0x26400], desc[UR36][R2.64+0x100], !P1 ;  /* 0x2640010002150fae */ /* 0x0121e4000c901d64 */
.L_x_4401:
[----:B------:R-:W-:Y:S01]  /*12ef0*/  ISETP.GE.AND P0, PT, R6, 0x51, PT ;  /* 0x000000510600780c */ /* 0x000fe20003f06270 */
[----:B0-----:R-:W-:Y:S02]  /*12f00*/  IMAD.MOV.U32 R2, RZ, RZ, R14 ;  /* 0x000000ffff027224 */ /* 0x001fe400078e000e */
[----:B------:R-:W-:-:S10]  /*12f10*/  IMAD.MOV.U32 R3, RZ, RZ, R7 ;  /* 0x000000ffff037224 */ /* 0x000fd400078e0007 */
        /* <DEDUP_REMOVED lines=15> */
.L_x_4348:
        /* <DEDUP_REMOVED lines=18> */
[----:B------:R-:W-:Y:S01]  /*13130*/  MOV R4, UR6 ;  /* 0x0000000600047c02 */ /* 0x000fe20008000f00 */
[----:B------:R-:W-:Y:S01]  /*13140*/  IMAD.U32 R5, RZ, RZ, UR7 ;  /* 0x00000007ff057e24 */ /* 0x000fe2000f8e00ff */
        /* <DEDUP_REMOVED lines=9> */
[----:B0-----:R-:W-:Y:S05]  /*131e0*/  CALL.ABS.NOINC R2 ;  /* 0x0000000002007343 */ /* 0x001fea0003c00000 */
.L_x_4349:
[----:B------:R-:W-:Y:S01]  /*131f0*/  UISETP.NE.AND UP0, UPT, UR50, URZ, UPT ;  /* 0x0000003f3200728c */ /* 0x000fe2000bf05270 */
[----:B------:R-:W-:Y:S01]  /*13200*/  VIADD R7, R37, UR42 ;  /* 0x0000002a25077c36 */ /* 0x000fe20008000000 */
[----:B------:R-:W0:Y:S01]  /*13210*/  LDC R0, c[0x0][0x448] ;  /* 0x00011200ff007b82 */ /* 0x000e220000000800 */
[----:B------:R-:W-:Y:S01]  /*13220*/  IMAD.U32 R4, RZ, RZ, UR38 ;  /* 0x00000026ff047e24 */ /* 0x000fe2000f8e00ff */
[----:B------:R-:W-:Y:S01]  /*13230*/  ULDC.64 UR4, c[0x0][0x2e0] ;  /* 0x0000b80000047ab9 */ /* 0x000fe20000000a00 */
[----:B------:R-:W-:Y:S01]  /*13240*/  IMAD.U32 R3, RZ, RZ, UR49 ;  /* 0x00000031ff037e24 */ /* 0x000fe2000f8e00ff */
[----:B------:R-:W-:Y:S01]  /*13250*/  PLOP3.LUT P0, PT, PT, PT, UP0, 0x80, 0x0 ;  /* 0x000000000000781c */ /* 0x000fe20003f0f008 */
[----:B------:R-:W-:Y:S01]  /*13260*/  IMAD.MOV.U32 R2, RZ, RZ, R4 ;  /* 0x000000ffff027224 */ /* 0x000fe200078e0004 */
[----:B------:R-:W-:Y:S01]  /*13270*/  MOV R5, UR39 ;  /* 0x0000002700057c02 */ /* 0x000fe20008000f00 */
[----:B------:R-:W-:Y:S02]  /*13280*/  IMAD R25, R25, UR4, RZ ;  /* 0x0000000419197c24 */ /* 0x000fe4000f8e02ff */
[----:B------:R-:W-:Y:S01]  /*13290*/  @UP0 ULDC UR6, c[0x0][0x44c] ;  /* 0x0001130000060ab9 */ /* 0x000fe20000000800 */
[----:B------:R-:W-:Y:S01]  /*132a0*/  IMAD.WIDE.U32 R2, R26, UR4, R2 ;  /* 0x000000041a027c25 */ /* 0x000fe2000f8e0002 */
[----:B------:R-:W-:-:S03]  /*132b0*/  @UP0 ULDC UR4, c[0x0][0x450] ;  /* 0x0001140000040ab9 */ /* 0x000fc60000000800 */
[----:B------:R-:W-:Y:S02]  /*132c0*/  IMAD.MOV.U32 R5, RZ, RZ, R7 ;  /* 0x000000ffff057224 */ /* 0x000fe400078e0007 */
[----:B------:R-:W-:Y:S02]  /*132d0*/  IMAD R25, R26, UR5, R25 ;  /* 0x000000051a197c24 */ /* 0x000fe4000f8e0219 */
[----:B------:R-:W-:Y:S01]  /*132e0*/  @P0 IMAD.HI.U32 R6, R7, UR6, RZ ;  /* 0x0000000607060c27 */ /* 0x000fe2000f8e00ff */
[----:B------:R-:W-:-:S03]  /*132f0*/  PLOP3.LUT P0, PT, PT, PT, UP0, 0x80, 0x0 ;  /* 0x000000000000781c */ /* 0x000fc60003f0f008 */
[----:B------:R-:W-:-:S10]  /*13300*/  IMAD.IADD R3, R3, 0x1, R25 ;  /* 0x0000000103037824 */ /* 0x000fd400078e0219 */
[----:B------:R-:W-:Y:S01]  /*13310*/  @P0 SHF.R.U32.HI R5, RZ, UR4, R6 ;  /* 0x00000004ff050c19 */ /* 0x000fe20008011606 */
[----:B------:R-:W-:-:S04]  /*13320*/  ULDC.64 UR4, c[0x0][0x2d0] ;  /* 0x0000b40000047ab9 */ /* 0x000fc80000000a00 */
[----:B------:R-:W-:Y:S02]  /*13330*/  IMAD.MOV R4, RZ, RZ, -R5 ;  /* 0x000000ffff047224 */ /* 0x000fe400078e0a05 */
[----:B------:R-:W-:-:S04]  /*13340*/  IMAD.WIDE.U32 R2, R5, UR4, R2 ;  /* 0x0000000405027c25 */ /* 0x000fc8000f8e0002 */
[----:B0-----:R-:W-:Y:S01]  /*13350*/  IMAD R7, R0, R4, R7 ;  /* 0x0000000400077224 */ /* 0x001fe200078e0207 */
        /* <DEDUP_REMOVED lines=24> */
[C---:B------:R-:W-:Y:S01]  /*134e0*/  VIADD R11, R7.reuse, 0x10 ;  /* 0x00000010070b7836 */ /* 0x040fe20000000000 */
        /* <DEDUP_REMOVED lines=27> */
[----:B------:R-:W-:-:S02]  /*136a0*/  ISETP.GE.AND P1, PT, R11, R0, PT ;  /* 0x000000000b00720c */ /* 0x000fc40003f26270 */
[C---:B------:R-:W-:Y:S01]  /*136b0*/  IADD3 R11, R7.reuse, 0x50, RZ ;  /* 0x00000050070b7810 */ /* 0x040fe20007ffe0ff */
        /* <DEDUP_REMOVED lines=32> */
.L_x_4418:
[----:B------:R-:W-:Y:S01]  /*138c0*/  VIADD R7, R7, 0x70 ;  /* 0x0000007007077836 */ /* 0x000fe20000000000 */
[----:B------:R-:W-:Y:S01]  /*138d0*/  BSSY B0, `(.L_x_4351) ;  /* 0x000000d000007945 */ /* 0x000fe20003800000 */
[----:B-1----:R-:W-:Y:S02]  /*138e0*/  IMAD.MOV.U32 R2, RZ, RZ, R14 ;  /* 0x000000ffff027224 */ /* 0x002fe400078e000e */
[----:B--2---:R-:W-:Y:S01]  /*138f0*/  IMAD.MOV.U32 R3, RZ, RZ, R4 ;  /* 0x000000ffff037224 */ /* 0x004fe200078e0004 */
[----:B------:R-:W-:-:S13]  /*13900*/  ISETP.GE.AND P1, PT, R7, R0, PT ;  /* 0x000000000700720c */ /* 0x000fda0003f26270 */
        /* <DEDUP_REMOVED lines=9> */
.L_x_4352:
[----:B------:R-:W-:Y:S05]  /*139a0*/  BSYNC B0 ;  /* 0x0000000000007941 */ /* 0x000fea0003800000 */
.L_x_4351:
[----:B------:R-:W-:Y:S01]  /*139b0*/  NOP ;  /* 0x0000000000007918 */ /* 0x000fe20000000000 */
[----:B------:R-:W-:Y:S01]  /*139c0*/  SYNCS.ARRIVE.TRANS64.RED.A0T1 RZ, [UR48+0x30800], RZ ;  /* 0x030800ffffff79a7 */ /* 0x000fe20008200430 */
[----:B------:R-:W-:Y:S01]  /*139d0*/  IMAD.MOV.U32 R0, RZ, RZ, 0x1 ;  /* 0x00000001ff007424 */ /* 0x000fe200078e00ff */
[----:B------:R-:W-:Y:S04]  /*139e0*/  ARRIVES.LDGSTSBAR.64.TRANSCNT [UR48+0x30800] ;  /* 0x03080000ff0079b0 */ /* 0x000fe80008000ab0 */
[----:B------:R-:W-:Y:S01]  /*139f0*/  SHF.L.U32 R0, R0, 0x1f, RZ ;  /* 0x0000001f00007819 */ /* 0x000fe200000006ff */
[----:B------:R-:W-:Y:S01]  /*13a00*/  NOP ;  /* 0x0000000000007918 */ /* 0x000fe20000000000 */
[----:B------:R-:W-:Y:S01]  /*13a10*/  SYNCS.ARRIVE.TRANS64.A1T0 RZ, [UR48+0x30800], RZ ;  /* 0x030800ffffff79a7 */ /* 0x000fe20008100030 */
[----:B------:R-:W-:Y:S01]  /*13a20*/  VIADD R19, R19, 0xfffffffe ;  /* 0xfffffffe13137836 */ /* 0x000fe20000000000 */
[----:B------:R-:W1:Y:S02]  /*13a30*/  SYNCS.PHASECHK.TRANS64.TRYWAIT P0, [UR48+0x30820], R0 ;  /* 0x03082000ff0075a7 */ /* 0x000e640008000170 */
[----:B-1----:R-:W-:Y:S05]  /*13a40*/  @!P0 BRA `(.L_x_4353) ;  /* 0x00000030004c8947 */ /* 0x002fea0003800000 */
.L_x_4419:
[----:B------:R-:W-:Y:S01]  /*13a50*/  ISETP.GE.AND P0, PT, R19, UR51, PT ;  /* 0x0000003313007c0c */ /* 0x000fe2000bf06270 */
[----:B------:R-:W-:Y:S02]  /*13a60*/  IMAD.MOV.U32 R28, RZ, RZ, 0x1 ;  /* 0x00000001ff1c7424 */ /* 0x000fe400078e00ff */
[----:B------:R-:W-:-:S10]  /*13a70*/  IMAD.MOV.U32 R26, RZ, RZ, RZ ;  /* 0x000000ffff1a7224 */ /* 0x000fd400078e00ff */
[----:B------:R-:W-:Y:S05]  /*13a80*/  @!P0 BRA `(.L_x_4354) ;  /* 0x00000010003c8947 */ /* 0x000fea0003800000 */
[----:B0-----:R-:W0:Y:S01]  /*13a90*/  S2R R2, SR_TID.X ;  /* 0x0000000000027919 */ /* 0x001e220000002100 */
[----:B------:R-:W-:Y:S01]  /*13aa0*/  UIADD3 UR4, UR47, 0x1, URZ ;  /* 0x000000012f047890 */ /* 0x000fe2000fffe03f */
[----:B------:R-:W-:Y:S01]  /*13ab0*/  LOP3.LUT R3, RZ, UR45, RZ, 0x33, !PT ;  /* 0x0000002dff037c12 */ /* 0x000fe2000f8e33ff */
[----:B------:R-:W-:Y:S01]  /*13ac0*/  BSSY B0, `(.L_x_4354) ;  /* 0x000010b000007945 */ /* 0x000fe20003800000 */
[----:B------:R-:W-:Y:S01]  /*13ad0*/  LOP3.LUT R5, RZ, UR44, RZ, 0x33, !PT ;  /* 0x0000002cff057c12 */ /* 0x000fe2000f8e33ff */
[----:B------:R-:W-:Y:S01]  /*13ae0*/  UIMAD UR4, UR4, UR40, URZ ;  /* 0x00000028040472a4 */ /* 0x000fe2000f8e023f */
[----:B------:R-:W-:Y:S01]  /*13af0*/  MOV R27, 0x1 ;  /* 0x00000001001b7802 */ /* 0x000fe20000000f00 */
[----:B------:R-:W-:-:S04]  /*13b00*/  IMAD.MOV.U32 R25, RZ, RZ, RZ ;  /* 0x000000ffff197224 */ /* 0x000fc800078e00ff */
        /* <DEDUP_REMOVED lines=8> */
[----:B0-----:R-:W-:-:S04]  /*13b90*/  LOP3.LUT R2, R2, 0x7f, RZ, 0xc0, !PT ;  /* 0x0000007f02027812 */ /* 0x001fc800078ec0ff */
[----:B------:R-:W-:-:S04]  /*13ba0*/  SHF.R.U32.HI R2, RZ, 0x3, R2 ;  /* 0x00000003ff027819 */ /* 0x000fc80000011602 */
[----:B------:R-:W-:Y:S02]  /*13bb0*/  IADD3 R22, R24, R22, R2 ;  /* 0x0000001618167210 */ /* 0x000fe40007ffe002 */
[----:B------:R-:W-:Y:S01]  /*13bc0*/  IADD3 R3, -R2, UR43, RZ ;  /* 0x0000002b02037c10 */ /* 0x000fe2000fffe1ff */
[----:B------:R-:W-:Y:S02]  /*13bd0*/  IMAD.SHL.U32 R2, R23, 0x2, RZ ;  /* 0x0000000217027824 */ /* 0x000fe400078e00ff */
[----:B------:R-:W-:Y:S02]  /*13be0*/  VIADD R5, R22, 0xfffffee0 ;  /* 0xfffffee016057836 */ /* 0x000fe40000000000 */
[C---:B------:R-:W-:Y:S02]  /*13bf0*/  IMAD R3, R0.reuse, 0x60, R3 ;  /* 0x0000006000037824 */ /* 0x040fe400078e0203 */
[----:B------:R-:W-:Y:S02]  /*13c00*/  IMAD R20, R0, -0x60, R5 ;  /* 0xffffffa000147824 */ /* 0x000fe400078e0205 */
[----:B------:R-:W-:-:S07]  /*13c10*/  VIADD R0, R3, 0xc0 ;  /* 0x000000c003007836 */ /* 0x000fce0000000000 */
.L_x_4367:
[----:B------:R-:W2:Y:S01]  /*13c20*/  LDL R8, [R1] ;  /* 0x0000000001087983 */ /* 0x000ea20000100800 */
[----:B------:R-:W0:Y:S01]  /*13c30*/  LDC R2, c[0x0][0x430] ;  /* 0x00010c00ff027b82 */ /* 0x000e220000000800 */
[----:B------:R-:W-:Y:S01]  /*13c40*/  ISETP.GT.U32.AND P5, PT, R37, 0x5f, PT ;  /* 0x0000005f2500780c */ /* 0x000fe20003fa4070 */
[----:B------:R-:W-:-:S12]  /*13c50*/  IMAD.MOV.U32 R9, RZ, RZ, R20 ;  /* 0x000000ffff097224 */ /* 0x000fd800078e0014 */
[----:B------:R-:W2:Y:S01]  /*13c60*/  @!P5 LDC.64 R4, c[0x0][0x428] ;  /* 0x00010a00ff04db82 */ /* 0x000ea20000000a00 */
[----:B0-----:R-:W-:-:S13]  /*13c70*/  ISETP.NE.AND P0, PT, R2, 0x1, PT ;  /* 0x000000010200780c */ /* 0x001fda0003f05270 */
[----:B------:R-:W0:Y:S08]  /*13c80*/  @P0 LDC R3, c[0x0][0x434] ;  /* 0x00010d00ff030b82 */ /* 0x000e300000000800 */
[----:B------:R-:W1:Y:S01]  /*13c90*/  @P0 LDC R7, c[0x0][0x438] ;  /* 0x00010e00ff070b82 */ /* 0x000e620000000800 */
[----:B0-----:R-:W-:-:S05]  /*13ca0*/  @P0 IMAD.HI.U32 R2, R20, R3, RZ ;  /* 0x0000000314020227 */ /* 0x001fca00078e00ff */
[----:B-1----:R-:W-:Y:S02]  /*13cb0*/  @P0 SHF.R.U32.HI R9, RZ, R7, R2 ;  /* 0x00000007ff090219 */ /* 0x002fe40000011602 */
[----:B------:R-:W0:Y:S02]  /*13cc0*/  @!P5 LDC.64 R6, c[0x0][0x418] ;  /* 0x00010600ff06db82 */ /* 0x000e240000000a00 */
[----:B------:R-:W-:Y:S01]  /*13cd0*/  @!P5 SHF.R.S32.HI R3, RZ, 0x1f, R9 ;  /* 0x0000001fff03d819 */ /* 0x000fe20000011409 */
[----:B--2---:R-:W-:-:S04]  /*13ce0*/  @!P5 IMAD R2, R8, R4, RZ ;  /* 0x000000040802d224 */ /* 0x004fc800078e02ff */
[----:B------:R-:W-:Y:S02]  /*13cf0*/  @!P5 IMAD R5, R36, R5, R2 ;  /* 0x000000052405d224 */ /* 0x000fe400078e0202 */
[----:B------:R-:W-:-:S04]  /*13d00*/  @!P5 IMAD.MOV.U32 R2, RZ, RZ, R9 ;  /* 0x000000ffff02d224 */ /* 0x000fc800078e0009 */
[----:B------:R-:W-:-:S04]  /*13d10*/  @!P5 IMAD.WIDE.U32 R2, R36, R4, R2 ;  /* 0x000000042402d225 */ /* 0x000fc800078e0002 */
[----:B------:R-:W-:Y:S01]  /*13d20*/  @!P5 IMAD.IADD R3, R5, 0x1, R3 ;  /* 0x000000010503d824 */ /* 0x000fe200078e0203 */
        /* <DEDUP_REMOVED lines=12> */
.L_x_4355:
[----:B------:R-:W-:Y:S01]  /*13df0*/  LEA R19, R26, UR48, 0x3 ;  /* 0x000000301a137c11 */ /* 0x000fe2000f8e18ff */
[----:B------:R-:W-:Y:S01]  /*13e00*/  BSSY B1, `(.L_x_4356) ;  /* 0x0000004000017945 */ /* 0x000fe20003800000 */
[----:B------:R-:W-:-:S04]  /*13e10*/  SHF.L.U32 R2, R28, 0x1f, RZ ;  /* 0x0000001f1c027819 */ /* 0x000fc800000006ff */
[----:B------:R-:W0:Y:S02]  /*13e20*/  SYNCS.PHASECHK.TRANS64.TRYWAIT P0, [R19+URZ+0x30840], R2 ;  /* 0x03084002130075a7 */ /* 0x000e24000800017f */
[----:B0-----:R-:W-:Y:S05]  /*13e30*/  @!P0 BRA `(.L_x_4357) ;  /* 0x0000002c00688947 */ /* 0x001fea0003800000 */
.L_x_4420:
[----:B------:R-:W-:Y:S05]  /*13e40*/  BSYNC B1 ;  /* 0x0000000000017941 */ /* 0x000fea0003800000 */
.L_x_4356:
        /* <DEDUP_REMOVED lines=38> */
[----:B------:R-:W0:Y:S02]  /*140b0*/  SHFL.IDX PT, R14, R21, 0x1, 0x181f ;  /* 0x00381f00150e7f89 */ /* 0x000e2400000e0000 */
[----:B-1----:R-:W-:-:S05]  /*140c0*/  IMAD.X R3, RZ, RZ, R3, P0 ;  /* 0x000000ffff037224 */ /* 0x002fca00000e0603 */
        /* <DEDUP_REMOVED lines=15> */
[----:B------:R-:W0:Y:S03]  /*141c0*/  SHFL.IDX PT, R2, R21, 0x4, 0x181f ;  /* 0x00981f0015027f89 */ /* 0x000e2600000e0000 */
[----:B-1----:R-:W-:Y:S01]  /*141d0*/  IMAD.X R7, RZ, RZ, R3, P0 ;  /* 0x000000ffff077224 */ /* 0x002fe200000e0603 */
[----:B------:R2:W-:Y:S04]  /*141e0*/  LDGSTS.E.BYPASS.LTC128B.128 [R22+0x1f400], desc[UR36][R10.64], !P6 ;  /* 0x1f4000000a167fae */ /* 0x0005e8000f101d64 */
[----:B------:R-:W1:Y:S04]  /*141f0*/  SHFL.IDX PT, R3, R24, 0x4, 0x181f ;  /* 0x00981f0018037f89 */ /* 0x000e6800000e0000 */
[----:B------:R2:W-:Y:S04]  /*14200*/  LDGSTS.E.BYPASS.LTC128B.128 [R22+0x22400], desc[UR36][R10.64+0x80], !P5 ;  /* 0x224000800a167fae */ /* 0x0005e8000e901d64 */
[----:B------:R2:W-:Y:S04]  /*14210*/  LDGSTS.E.BYPASS.LTC128B.128 [R22+0x25400], desc[UR36][R10.64+0x100], !P4 ;  /* 0x254001000a167fae */ /* 0x0005e8000e101d64 */
[----:B------:R2:W-:Y:S01]  /*14220*/  LDGSTS.E.BYPASS.LTC128B.128 [R22+0x1fc00], desc[UR36][R6.64], !P6 ;  /* 0x1fc0000006167fae */ /* 0x0005e2000f101d64 */
[----:B0-----:R-:W-:-:S03]  /*14230*/  IADD3 R2, P0, R2, R12, RZ ;  /* 0x0000000c02027210 */ /* 0x001fc60007f1e0ff */
[----:B------:R2:W-:Y:S04]  /*14240*/  LDGSTS.E.BYPASS.LTC128B.128 [R22+0x22c00], desc[UR36][R6.64+0x80], !P5 ;  /* 0x22c0008006167fae */ /* 0x0005e8000e901d64 */
[----:B------:R2:W-:Y:S01]  /*14250*/  LDGSTS.E.BYPASS.LTC128B.128 [R22+0x25c00], desc[UR36][R6.64+0x100], !P4 ;  /* 0x25c0010006167fae */ /* 0x0005e2000e101d64 */
[----:B-1----:R-:W-:-:S03]  /*14260*/  IMAD.X R3, RZ, RZ, R3, P0 ;  /* 0x000000ffff037224 */ /* 0x002fc600000e0603 */
[----:B------:R-:W0:Y:S04]  /*14270*/  SHFL.IDX PT, R24, R24, 0x5, 0x181f ;  /* 0x00b81f0018187f89 */ /* 0x000e2800000e0000 */
[----:B------:R2:W-:Y:S04]  /*14280*/  LDGSTS.E.BYPASS.LTC128B.128 [R22+0x20400], desc[UR36][R2.64], !P6 ;  /* 0x2040000002167fae */ /* 0x0005e8000f101d64 */
[----:B------:R2:W-:Y:S04]  /*14290*/  LDGSTS.E.BYPASS.LTC128B.128 [R22+0x23400], desc[UR36][R2.64+0x80], !P5 ;  /* 0x2340008002167fae */ /* 0x0005e8000e901d64 */
[----:B------:R2:W-:Y:S02]  /*142a0*/  LDGSTS.E.BYPASS.LTC128B.128 [R22+0x26400], desc[UR36][R2.64+0x100], !P4 ;  /* 0x2640010002167fae */ /* 0x0005e4000e101d64 */
.L_x_4434:
[----:B--2---:R-:W-:Y:S01]  /*142b0*/  IMAD.SHL.U32 R2, R23, 0x2, RZ ;  /* 0x0000000217027824 */ /* 0x004fe200078e00ff */
[----:B------:R-:W-:-:S04]  /*142c0*/  LOP3.LUT P6, RZ, R16, 0x4, RZ, 0xc0, !PT ;  /* 0x0000000410ff7812 */ /* 0x000fc800078cc0ff */
[----:B------:R-:W-:-:S05]  /*142d0*/  IADD3 R2, P0, R14, R2, RZ ;  /* 0x000000020e027210 */ /* 0x000fca0007f1e0ff */
[----:B0-----:R-:W-:Y:S01]  /*142e0*/  IMAD.X R3, RZ, RZ, R24, P0 ;  /* 0x000000ffff037224 */ /* 0x001fe200000e0618 */
[----:B------:R-:W-:-:S04]  /*142f0*/  PLOP3.LUT P0, PT, PT, PT, PT, 0x80, 0x0 ;  /* 0x000000000000781c */ /* 0x000fc80003f0f070 */
[----:B------:R-:W-:Y:S01]  /*14300*/  @!PT LDS RZ, [RZ] ;  /* 0x00000000fffff984 */ /* 0x000fe20000000800 */
[----:B------:R-:W-:Y:S01]  /*14310*/  @!PT LDS RZ, [RZ] ;  /* 0x00000000fffff984 */ /* 0x000fe20000000800 */
[----:B------:R-:W-:Y:S01]  /*14320*/  @!PT LDS RZ, [RZ] ;  /* 0x00000000fffff984 */ /* 0x000fe20000000800 */
[----:B------:R0:W-:Y:S04]  /*14330*/  LDGSTS.E.BYPASS.LTC128B.128 [R22+0x20c00], desc[UR36][R2.64], !P6 ;  /* 0x20c0000002167fae */ /* 0x0001e8000f101d64 */
[----:B------:R0:W-:Y:S04]  /*14340*/  LDGSTS.E.BYPASS.LTC128B.128 [R22+0x23c00], desc[UR36][R2.64+0x80], !P5 ;  /* 0x23c0008002167fae */ /* 0x0001e8000e901d64 */
[----:B------:R0:W-:Y:S01]  /*14350*/  LDGSTS.E.BYPASS.LTC128B.128 [R22+0x26c00], desc[UR36][R2.64+0x100], !P4 ;  /* 0x26c0010002167fae */ /* 0x0001e2000e101d64 */
[----:B------:R-:W-:Y:S01]  /*14360*/  NOP ;  /* 0x0000000000007918 */ /* 0x000fe20000000000 */
.L_x_4359:
        /* <DEDUP_REMOVED lines=10> */
.L_x_4360:
[----:B------:R1:W-:Y:S01]  /*14410*/  SYNCS.ARRIVE.TRANS64.A1T0 RZ, [R19+URZ+0x30830], RZ ;  /* 0x030830ff13ff79a7 */ /* 0x0003e2000810003f */
[----:B------:R-:W-:Y:S05]  /*14420*/  @!P5 BRA `(.L_x_4361) ;  /* 0x000000000004d947 */ /* 0x000fea0003800000 */
[----:B------:R-:W-:Y:S01]  /*14430*/  BPT.TRAP 0x1 ;  /* 0x000000040000795c */ /* 0x000fe20000300000 */
.L_x_4361:
[----:B0-----:R-:W-:Y:S01]  /*14440*/  SHF.L.U32 R3, R27, 0x1f, RZ ;  /* 0x0000001f1b037819 */ /* 0x001fe200000006ff */
[----:B------:R-:W-:Y:S01]  /*14450*/  BSSY B1, `(.L_x_4362) ;  /* 0x0000004000017945 */ /* 0x000fe20003800000 */
[----:B------:R-:W-:-:S04]  /*14460*/  LEA R6, R25, UR48, 0x3 ;  /* 0x0000003019067c11 */ /* 0x000fc8000f8e18ff */
[----:B------:R-:W0:Y:S02]  /*14470*/  SYNCS.PHASECHK.TRANS64.TRYWAIT P0, [R6+URZ+0x30860], R3 ;  /* 0x03086003060075a7 */ /* 0x000e24000800017f */
[----:B0-----:R-:W-:Y:S05]  /*14480*/  @!P0 BRA `(.L_x_4363) ;  /* 0x0000002c00b88947 */ /* 0x001fea0003800000 */
.L_x_4435:
[----:B------:R-:W-:Y:S05]  /*14490*/  BSYNC B1 ;  /* 0x0000000000017941 */ /* 0x000fea0003800000 */
.L_x_4362:
        /* <DEDUP_REMOVED lines=48> */
[----:B------:R0:W3:Y:S03]  /*147a0*/  SHFL.IDX PT, R14, R17, 0x5, 0x181f ;  /* 0x00b81f00110e7f89 */ /* 0x0000e600000e0000 */
[----:B--2---:R-:W-:Y:S01]  /*147b0*/  IMAD.X R3, RZ, RZ, R8, P0 ;  /* 0x000000ffff037224 */ /* 0x004fe200000e0608 */
[----:B------:R-:W-:Y:S01]  /*147c0*/  ISETP.LT.OR P0, PT, R0, 0x41, P3 ;  /* 0x000000410000780c */ /* 0x000fe20001f01670 */
[----:B------:R0:W2:-:S12]  /*147d0*/  SHFL.IDX PT, R8, R18, 0x5, 0x181f ;  /* 0x00b81f0012087f89 */ /* 0x00009800000e0000 */
[----:B------:R0:W-:Y:S01]  /*147e0*/  LDGSTS.E.BYPASS.LTC128B.128 [R7+0x2400], desc[UR36][R2.64], !P0 ;  /* 0x0240000002077fae */ /* 0x0001e2000c101d64 */
[----:B------:R-:W-:-:S13]  /*147f0*/  ISETP.LT.OR P0, PT, R0, 0x41, P2 ;  /* 0x000000410000780c */ /* 0x000fda0001701670 */
[----:B------:R0:W-:Y:S01]  /*14800*/  LDGSTS.E.BYPASS.LTC128B.128 [R7+0x5400], desc[UR36][R2.64+0x80], !P0 ;  /* 0x0540008002077fae */ /* 0x0001e2000c101d64 */
[----:B------:R-:W-:-:S13]  /*14810*/  ISETP.LT.OR P0, PT, R0, 0x41, P1 ;  /* 0x000000410000780c */ /* 0x000fda0000f01670 */
[----:B--23--:R0:W-:Y:S02]  /*14820*/  LDGSTS.E.BYPASS.LTC128B.128 [R7+0x8400], desc[UR36][R2.64+0x100], !P0 ;  /* 0x0840010002077fae */ /* 0x00c1e4000c101d64 */
.L_x_4449:
        /* <DEDUP_REMOVED lines=21> */
[----:B------:R-:W-:-:S04]  /*14980*/  IMAD R5, R4, UR5, R5 ;  /* 0x0000000504057c24 */ /* 0x000fc8000f8e0205 */
[----:B-1----:R-:W-:-:S07]  /*14990*/  IMAD.IADD R19, R3, 0x1, R5 ;  /* 0x0000000103137824 */ /* 0x002fce00078e0205 */
.L_x_4365:
        /* <DEDUP_REMOVED lines=10> */
.L_x_4366:
[----:B------:R-:W-:Y:S01]  /*14a40*/  R2UR UR4, R35 ;  /* 0x00000000230472ca */ /* 0x000fe200000e0000 */
[----:B------:R-:W-:Y:S01]  /*14a50*/  ULDC.64 UR6, c[0x0][0x330] ;  /* 0x0000cc0000067ab9 */ /* 0x000fe20000000a00 */
[----:B------:R-:W-:Y:S01]  /*14a60*/  IMAD.MOV.U32 R18, RZ, RZ, R2 ;  /* 0x000000ffff127224 */ /* 0x000fe200078e0002 */
[----:B------:R-:W-:Y:S01]  /*14a70*/  IADD3 R31, R31, -0x1, RZ ;  /* 0xffffffff1f1f7810 */ /* 0x000fe20007ffe0ff */
[----:B------:R-:W-:Y:S01]  /*14a80*/  IMAD.U32 R3, RZ, RZ, UR6 ;  /* 0x00000006ff037e24 */ /* 0x000fe2000f8e00ff */
[----:B------:R0:W-:Y:S01]  /*14a90*/  SYNCS.ARRIVE.TRANS64.A1T0 RZ, [R6+URZ+0x30850], RZ ;  /* 0x030850ff06ff79a7 */ /* 0x0001e2000810003f */
[----:B------:R-:W-:Y:S02]  /*14aa0*/  VIADD R0, R0, 0x60 ;  /* 0x0000006000007836 */ /* 0x000fe40000000000 */
[----:B------:R-:W-:-:S04]  /*14ab0*/  IMAD.WIDE.U32 R18, R3, UR41, R18 ;  /* 0x0000002903127c25 */ /* 0x000fc8000f8e0012 */
[----:B------:R-:W-:Y:S01]  /*14ac0*/  VIADD R20, R20, 0xffffffa0 ;  /* 0xffffffa014147836 */ /* 0x000fe20000000000 */
[----:B------:R-:W-:Y:S01]  /*14ad0*/  UIMAD UR4, UR4, UR6, URZ ;  /* 0x00000006040472a4 */ /* 0x000fe2000f8e023f */
[----:B------:R-:W-:Y:S02]  /*14ae0*/  IMAD.MOV.U32 R27, RZ, RZ, R28 ;  /* 0x000000ffff1b7224 */ /* 0x000fe400078e001c */
[----:B------:R-:W-:Y:S01]  /*14af0*/  IMAD.MOV.U32 R25, RZ, RZ, R26 ;  /* 0x000000ffff197224 */ /* 0x000fe200078e001a */
        /* <DEDUP_REMOVED lines=8> */
.L_x_4354:
[----:B------:R-:W-:-:S13]  /*14b80*/  LOP3.LUT P0, RZ, R16, 0x10, RZ, 0xc0, !PT ;  /* 0x0000001010ff7812 */ /* 0x000fda000780c0ff */
[----:B------:R-:W-:Y:S05]  /*14b90*/  @!P0 BRA `(.L_x_4368) ;  /* 0x0000000000048947 */ /* 0x000fea0003800000 */
[----:B------:R-:W-:Y:S01]  /*14ba0*/  BPT.TRAP 0x1 ;  /* 0x000000040000795c */ /* 0x000fe20000300000 */
.L_x_4368:
[----:B0-----:R-:W-:Y:S01]  /*14bb0*/  LEA R0, R26, UR48, 0x3 ;  /* 0x000000301a007c11 */ /* 0x001fe2000f8e18ff */
        /* <DEDUP_REMOVED lines=8> */
[----:B------:R-:W-:-:S05]  /*14c40*/  SHF.R.U32.HI R6, RZ, 0x3, R6 ;  /* 0x00000003ff067819 */ /* 0x000fca0000011606 */
[----:B------:R-:W-:Y:S01]  /*14c50*/  IMAD.IADD R5, R5, 0x1, -R6 ;  /* 0x0000000105057824 */ /* 0x000fe200078e0a06 */
[----:B-1----:R-:W-:Y:S06]  /*14c60*/  @!P0 BRA `(.L_x_4370) ;  /* 0x0000003000008947 */ /* 0x002fec0003800000 */
.L_x_4450:
[----:B------:R-:W-:Y:S05]  /*14c70*/  BSYNC B0 ;  /* 0x0000000000007941 */ /* 0x000fea0003800000 */
.L_x_4369:
        /* <DEDUP_REMOVED lines=8> */
[----:B------:R-:W-:Y:S01]  /*14d00*/  SHFL.IDX PT, R6, R18, 0x1, 0x181f ;  /* 0x00381f0012067f89 */ /* 0x000fe200000e0000 */
[----:B------:R-:W-:Y:S02]  /*14d10*/  ISETP.GE.AND P0, PT, R33, UR4, PT ;  /* 0x0000000421007c0c */ /* 0x000fe4000bf06270 */
[C---:B------:R-:W-:Y:S01]  /*14d20*/  ISETP.LT.OR P3, PT, R5.reuse, 0x1, P2 ;  /* 0x000000010500780c */ /* 0x040fe20001761670 */
[----:B------:R-:W1:Y:S01]  /*14d30*/  SHFL.IDX PT, R14, R17, 0x1, 0x181f ;  /* 0x00381f00110e7f89 */ /* 0x000e6200000e0000 */
[----:B------:R-:W-:-:S02]  /*14d40*/  ISETP.LT.OR P4, PT, R5, 0x1, P1 ;  /* 0x000000010500780c */ /* 0x000fc40000f81670 */
[----:B------:R-:W-:Y:S01]  /*14d50*/  ISETP.LT.OR P5, PT, R5, 0x1, P0 ;  /* 0x000000010500780c */ /* 0x000fe200007a1670 */
[----:B------:R-:W-:Y:S04]  /*14d60*/  SHFL.IDX PT, R7, R18, 0x2, 0x181f ;  /* 0x00581f0012077f89 */ /* 0x000fe800000e0000 */
[----:B------:R-:W2:Y:S01]  /*14d70*/  SHFL.IDX PT, R8, R17, 0x2, 0x181f ;  /* 0x00581f0011087f89 */ /* 0x000ea200000e0000 */
[----:B0-----:R-:W-:-:S05]  /*14d80*/  IMAD.WIDE.U32 R2, R23, 0x2, R2 ;  /* 0x0000000217027825 */ /* 0x001fca00078e0002 */
[----:B------:R-:W-:Y:S01]  /*14d90*/  LDGSTS.E.BYPASS.LTC128B.128 [R4+0x400], desc[UR36][R2.64], !P3 ;  /* 0x0040000002047fae */ /* 0x000fe2000d901d64 */
[----:B------:R-:W-:-:S03]  /*14da0*/  ISETP.LT.OR P3, PT, R5, 0x11, P2 ;  /* 0x000000110500780c */ /* 0x000fc60001761670 */
[----:B------:R-:W-:Y:S01]  /*14db0*/  LDGSTS.E.BYPASS.LTC128B.128 [R4+0x3400], desc[UR36][R2.64+0x80], !P4 ;  /* 0x0340008002047fae */ /* 0x000fe2000e101d64 */
[----:B------:R-:W-:-:S03]  /*14dc0*/  ISETP.LT.OR P4, PT, R5, 0x11, P1 ;  /* 0x000000110500780c */ /* 0x000fc60000f81670 */
[----:B------:R1:W-:Y:S01]  /*14dd0*/  LDGSTS.E.BYPASS.LTC128B.128 [R4+0x6400], desc[UR36][R2.64+0x100], !P5 ;  /* 0x0640010002047fae */ /* 0x0003e2000e901d64 */
[----:B------:R-:W-:Y:S01]  /*14de0*/  ISETP.LT.OR P5, PT, R5, 0x11, P0 ;  /* 0x000000110500780c */ /* 0x000fe200007a1670 */
[----:B-1----:R-:W-:Y:S02]  /*14df0*/  IMAD.MOV.U32 R2, RZ, RZ, R14 ;  /* 0x000000ffff027224 */ /* 0x002fe400078e000e */
[----:B------:R-:W-:Y:S01]  /*14e00*/  IMAD.MOV.U32 R3, RZ, RZ, R6 ;  /* 0x000000ffff037224 */ /* 0x000fe200078e0006 */
[----:B------:R-:W-:Y:S01]  /*14e10*/  SHFL.IDX PT, R14, R17, 0x3, 0x181f ;  /* 0x00781f00110e7f89 */ /* 0x000fe200000e0000 */
[----:B------:R-:W-:-:S03]  /*14e20*/  IMAD.WIDE.U32 R2, R23, 0x2, R2 ;  /* 0x0000000217027825 */ /* 0x000fc600078e0002 */
[----:B------:R-:W0:Y:S04]  /*14e30*/  SHFL.IDX PT, R6, R18, 0x3, 0x181f ;  /* 0x00781f0012067f89 */ /* 0x000e2800000e0000 */
[----:B------:R-:W-:Y:S01]  /*14e40*/  LDGSTS.E.BYPASS.LTC128B.128 [R4+0xc00], desc[UR36][R2.64], !P3 ;  /* 0x00c0000002047fae */ /* 0x000fe2000d901d64 */
[----:B------:R-:W-:-:S03]  /*14e50*/  ISETP.LT.OR P3, PT, R5, 0x21, P2 ;  /* 0x000000210500780c */ /* 0x000fc60001761670 */
[----:B------:R-:W-:Y:S01]  /*14e60*/  LDGSTS.E.BYPASS.LTC128B.128 [R4+0x3c00], desc[UR36][R2.64+0x80], !P4 ;  /* 0x03c0008002047fae */ /* 0x000fe2000e101d64 */
[----:B------:R-:W-:-:S03]  /*14e70*/  ISETP.LT.OR P4, PT, R5, 0x21, P1 ;  /* 0x000000210500780c */ /* 0x000fc60000f81670 */
[----:B------:R2:W-:Y:S01]  /*14e80*/  LDGSTS.E.BYPASS.LTC128B.128 [R4+0x6c00], desc[UR36][R2.64+0x100], !P5 ;  /* 0x06c0010002047fae */ /* 0x0005e2000e901d64 */
[----:B------:R-:W-:Y:S01]  /*14e90*/  ISETP.LT.OR P5, PT, R5, 0x21, P0 ;  /* 0x000000210500780c */ /* 0x000fe200007a1670 */
[----:B--2---:R-:W-:Y:S02]  /*14ea0*/  IMAD.MOV.U32 R2, RZ, RZ, R8 ;  /* 0x000000ffff027224 */ /* 0x004fe400078e0008 */
[----:B------:R-:W-:Y:S01]  /*14eb0*/  IMAD.MOV.U32 R3, RZ, RZ, R7 ;  /* 0x000000ffff037224 */ /* 0x000fe200078e0007 */
[----:B------:R-:W1:Y:S01]  /*14ec0*/  SHFL.IDX PT, R8, R17, 0x4, 0x181f ;  /* 0x00981f0011087f89 */ /* 0x000e6200000e0000 */
[----:B------:R-:W-:-:S03]  /*14ed0*/  IMAD.WIDE.U32 R2, R23, 0x2, R2 ;  /* 0x0000000217027825 */ /* 0x000fc600078e0002 */
[----:B------:R-:W2:Y:S04]  /*14ee0*/  SHFL.IDX PT, R7, R18, 0x4, 0x181f ;  /* 0x00981f0012077f89 */ /* 0x000ea800000e0000 */
[----:B------:R-:W-:Y:S01]  /*14ef0*/  LDGSTS.E.BYPASS.LTC128B.128 [R4+0x1400], desc[UR36][R2.64], !P3 ;  /* 0x0140000002047fae */ /* 0x000fe2000d901d64 */
[----:B------:R-:W-:-:S03]  /*14f00*/  ISETP.LT.OR P3, PT, R5, 0x31, P2 ;  /* 0x000000310500780c */ /* 0x000fc60001761670 */
[----:B------:R-:W-:Y:S01]  /*14f10*/  LDGSTS.E.BYPASS.LTC128B.128 [R4+0x4400], desc[UR36][R2.64+0x80], !P4 ;  /* 0x0440008002047fae */ /* 0x000fe2000e101d64 */
[----:B------:R-:W-:-:S03]  /*14f20*/  ISETP.LT.OR P4, PT, R5, 0x31, P1 ;  /* 0x000000310500780c */ /* 0x000fc60000f81670 */
[----:B------:R0:W-:Y:S01]  /*14f30*/  LDGSTS.E.BYPASS.LTC128B.128 [R4+0x7400], desc[UR36][R2.64+0x100], !P5 ;  /* 0x0740010002047fae */ /* 0x0001e2000e901d64 */
[----:B------:R-:W-:-:S03]  /*14f40*/  ISETP.LT.OR P5, PT, R5, 0x31, P0 ;  /* 0x000000310500780c */ /* 0x000fc600007a1670 */
[----:B------:R-:W3:Y:S01]  /*14f50*/  SHFL.IDX PT, R18, R18, 0x5, 0x181f ;  /* 0x00b81f0012127f89 */ /* 0x000ee200000e0000 */
[----:B0-----:R-:W-:Y:S01]  /*14f60*/  MOV R3, R6 ;  /* 0x0000000600037202 */ /* 0x001fe20000000f00 */
[----:B------:R-:W-:Y:S02]  /*14f70*/  IMAD.MOV.U32 R2, RZ, RZ, R14 ;  /* 0x000000ffff027224 */ /* 0x000fe400078e000e */
[----:B------:R0:W4:Y:S01]  /*14f80*/  SHFL.IDX PT, R14, R17, 0x5, 0x181f ;  /* 0x00b81f00110e7f89 */ /* 0x00012200000e0000 */
[----:B------:R-:W-:Y:S02]  /*14f90*/  IMAD.MOV.U32 R6, RZ, RZ, RZ ;  /* 0x000000ffff067224 */ /* 0x000fe400078e00ff */
[----:B------:R-:W-:-:S05]  /*14fa0*/  IMAD.WIDE.U32 R2, R23, 0x2, R2 ;  /* 0x0000000217027825 */ /* 0x000fca00078e0002 */
[----:B------:R-:W-:Y:S01]  /*14fb0*/  LDGSTS.E.BYPASS.LTC128B.128 [R4+0x1c00], desc[UR36][R2.64], !P3 ;  /* 0x01c0000002047fae */ /* 0x000fe2000d901d64 */
[----:B------:R-:W-:-:S03]  /*14fc0*/  ISETP.LT.OR P3, PT, R5, 0x41, P2 ;  /* 0x000000410500780c */ /* 0x000fc60001761670 */
[----:B------:R-:W-:Y:S01]  /*14fd0*/  LDGSTS.E.BYPASS.LTC128B.128 [R4+0x4c00], desc[UR36][R2.64+0x80], !P4 ;  /* 0x04c0008002047fae */ /* 0x000fe2000e101d64 */
[----:B------:R-:W-:-:S03]  /*14fe0*/  ISETP.LT.OR P4, PT, R5, 0x41, P1 ;  /* 0x000000410500780c */ /* 0x000fc60000f81670 */
[----:B------:R1:W-:Y:S01]  /*14ff0*/  LDGSTS.E.BYPASS.LTC128B.128 [R4+0x7c00], desc[UR36][R2.64+0x100], !P5 ;  /* 0x07c0010002047fae */ /* 0x0003e2000e901d64 */
[----:B------:R-:W-:Y:S01]  /*15000*/  ISETP.LT.OR P5, PT, R5, 0x41, P0 ;  /* 0x000000410500780c */ /* 0x000fe200007a1670 */
[----:B-1----:R-:W-:Y:S02]  /*15010*/  IMAD.MOV.U32 R2, RZ, RZ, R8 ;  /* 0x000000ffff027224 */ /* 0x002fe400078e0008 */
[----:B--2---:R-:W-:Y:S02]  /*15020*/  IMAD.MOV.U32 R3, RZ, RZ, R7 ;  /* 0x000000ffff037224 */ /* 0x004fe400078e0007 */
[----:B------:R-:W-:-:S05]  /*15030*/  IMAD.WIDE.U32 R2, R23, 0x2, R2 ;  /* 0x0000000217027825 */ /* 0x000fca00078e0002 */
[----:B------:R0:W-:Y:S04]  /*15040*/  LDGSTS.E.BYPASS.LTC128B.128 [R4+0x2400], desc[UR36][R2.64], !P3 ;  /* 0x0240000002047fae */ /* 0x0001e8000d901d64 */
[----:B------:R0:W-:Y:S04]  /*15050*/  LDGSTS.E.BYPASS.LTC128B.128 [R4+0x5400], desc[UR36][R2.64+0x80], !P4 ;  /* 0x0540008002047fae */ /* 0x0001e8000e101d64 */
[----:B---34-:R0:W-:Y:S02]  /*15060*/  LDGSTS.E.BYPASS.LTC128B.128 [R4+0x8400], desc[UR36][R2.64+0x100], !P5 ;  /* 0x0840010002047fae */ /* 0x0181e4000e901d64 */
.L_x_4464:
[C---:B------:R-:W-:Y:S01]  /*15070*/  ISETP.LT.OR P2, PT, R5.reuse, 0x51, P2 ;  /* 0x000000510500780c */ /* 0x040fe20001741670 */
[----:B0-----:R-:W-:Y:S01]  /*15080*/  IMAD.MOV.U32 R2, RZ, RZ, R14 ;  /* 0x000000ffff027224 */ /* 0x001fe200078e000e */
[C---:B------:R-:W-:Y:S01]  /*15090*/  ISETP.LT.OR P1, PT, R5.reuse, 0x51, P1 ;  /* 0x000000510500780c */ /* 0x040fe20000f21670 */
[----:B------:R-:W-:Y:S01]  /*150a0*/  IMAD.MOV.U32 R3, RZ, RZ, R18 ;  /* 0x000000ffff037224 */ /* 0x000fe200078e0012 */
[----:B------:R-:W-:Y:S01]  /*150b0*/  ISETP.LT.OR P0, PT, R5, 0x51, P0 ;  /* 0x000000510500780c */ /* 0x000fe20000701670 */
[----:B------:R-:W-:-:S08]  /*150c0*/  IMAD.WIDE.U32 R2, R23, 0x2, R2 ;  /* 0x0000000217027825 */ /* 0x000fd000078e0002 */
        /* <DEDUP_REMOVED lines=8> */
.L_x_4372:
        /* <DEDUP_REMOVED lines=10> */
.L_x_4373:
[----:B------:R1:W-:Y:S02]  /*151f0*/  SYNCS.ARRIVE.TRANS64.A1T0 RZ, [R0+URZ+0x30850], RZ ;  /* 0x030850ff00ff79a7 */ /* 0x0003e4000810003f */
[----:B-1----:R-:W-:-:S05]  /*15200*/  VIADD R0, R26, 0x1 ;  /* 0x000000011a007836 */ /* 0x002fca0000000000 */
[----:B------:R-:W-:-:S04]  /*15210*/  ISETP.NE.AND P0, PT, R0, 0x2, PT ;  /* 0x000000020000780c */ /* 0x000fc80003f05270 */
[----:B0-----:R-:W-:Y:S02]  /*15220*/  SEL R3, RZ, 0x1, P0 ;  /* 0x00000001ff037807 */ /* 0x001fe40000000000 */
[----:B------:R-:W-:Y:S02]  /*15230*/  SEL R0, R0, RZ, P0 ;  /* 0x000000ff00007207 */ /* 0x000fe40000000000 */
[----:B------:R-:W-:-:S07]  /*15240*/  LOP3.LUT R28, R28, R3, RZ, 0x3c, !PT ;  /* 0x000000031c1c7212 */ /* 0x000fce00078e3cff */
.L_x_4333:
[----:B------:R-:W0:Y:S01]  /*15250*/  S2R R3, SR_CgaCtaId ;  /* 0x0000000000037919 */ /* 0x000e220000008800 */
[----:B------:R-:W-:Y:S02]  /*15260*/  MOV R2, 0x400 ;  /* 0x0000040000027802 */ /* 0x000fe40000000f00 */
[----:B------:R-:W-:Y:S02]  /*15270*/  SHF.L.U32 R6, R6, 0x1f, RZ ;  /* 0x0000001f06067819 */ /* 0x000fe400000006ff */
[----:B0-----:R-:W-:-:S04]  /*15280*/  LEA R7, R3, R2, 0x18 ;  /* 0x0000000203077211 */ /* 0x001fc800078ec0ff */
[----:B------:R-:W0:Y:S02]  /*15290*/  SYNCS.PHASECHK.TRANS64.TRYWAIT P0, [R7+URZ+0x30820], R6 ;  /* 0x03082006070075a7 */ /* 0x000e24000800017f */
[----:B0-----:R-:W-:Y:S05]  /*152a0*/  @!P0 BRA `(.L_x_4374) ;  /* 0x0000003000a08947 */ /* 0x001fea0003800000 */
.L_x_4465:
[----:B------:R-:W-:-:S03]  /*152b0*/  UMOV UR4, 0xffffffff ;  /* 0xffffffff00047882 */ /* 0x000fc60000000000 */
[----:B------:R-:W-:Y:S05]  /*152c0*/  BRA.DIV UR4, `(.L_x_4375) ;  /* 0x0000003204ac7947 */ /* 0x000fea000b800000 */
[----:B------:R-:W1:Y:S02]  /*152d0*/  S2R R2, SR_TID.X ;  /* 0x0000000000027919 */ /* 0x000e640000002100 */
[----:B-1----:R-:W-:-:S04]  /*152e0*/  SHF.R.U32.HI R2, RZ, 0x5, R2 ;  /* 0x00000005ff027819 */ /* 0x002fc80000011602 */
[----:B------:R-:W-:-:S05]  /*152f0*/  LOP3.LUT R2, R2, 0x3, RZ, 0xc0, !PT ;  /* 0x0000000302027812 */ /* 0x000fca00078ec0ff */
[----:B------:R1:W2:Y:S02]  /*15300*/  SHFL.IDX PT, R14, R2, RZ, 0x1f ;  /* 0x00001fff020e7589 */ /* 0x0002a400000e0000 */
.L_x_4468:
[----:B--2---:R-:W-:-:S13]  /*15310*/  ISETP.NE.AND P0, PT, R14, RZ, PT ;  /* 0x000000ff0e00720c */ /* 0x004fda0003f05270 */
[----:B------:R-:W-:Y:S05]  /*15320*/  @P0 BRA `(.L_x_4241) ;  /* 0x0000000000900947 */ /* 0x000fea0003800000 */
[----:B------:R-:W-:-:S03]  /*15330*/  UMOV UR4, 0xffffffff ;  /* 0xffffffff00047882 */ /* 0x000fc60000000000 */
[----:B------:R-:W-:Y:S05]  /*15340*/  BRA.DIV UR4, `(.L_x_4376) ;  /* 0x0000003204c07947 */ /* 0x000fea000b800000 */
[----:B------:R-:W-:-:S13]  /*15350*/  ELECT P6, URZ, PT ;  /* 0x00000000003f782f */ /* 0x000fda00038c0000 */
.L_x_4471:
        /* <DEDUP_REMOVED lines=8> */
.L_x_4377:
[----:B------:R-:W-:Y:S01]  /*153e0*/  IMAD R5, R0, 0x8, R7 ;  /* 0x0000000800057824 */ /* 0x000fe200078e0207 */
[----:B------:R-:W-:Y:S01]  /*153f0*/  SHF.L.U32 R2, R28, 0x1f, RZ ;  /* 0x0000001f1c027819 */ /* 0x000fe200000006ff */
[----:B------:R-:W-:-:S03]  /*15400*/  VIADD R0, R0, 0x1 ;  /* 0x0000000100007836 */ /* 0x000fc60000000000 */
[----:B------:R-:W1:Y:S02]  /*15410*/  SYNCS.PHASECHK.TRANS64.TRYWAIT P1, [R5+URZ+0x30840], R2 ;  /* 0x03084002050075a7 */ /* 0x000e64000802017f */
[----:B------:R-:W-:-:S04]  /*15420*/  ISETP.NE.AND P2, PT, R0, 0x2, PT ;  /* 0x000000020000780c */ /* 0x000fc80003f45270 */
[----:B------:R-:W-:Y:S01]  /*15430*/  SEL R3, RZ, 0x1, P2 ;  /* 0x00000001ff037807 */ /* 0x000fe20001000000 */
[----:B-1----:R-:W-:Y:S08]  /*15440*/  @!P1 BRA `(.L_x_4378) ;  /* 0x0000003000a09947 */ /* 0x002ff00003800000 */
.L_x_4472:
[----:B------:R-:W-:Y:S02]  /*15450*/  SEL R0, R0, RZ, P2 ;  /* 0x000000ff00007207 */ /* 0x000fe40001000000 */
[----:B------:R-:W-:Y:S01]  /*15460*/  LOP3.LUT R3, R28, R3, RZ, 0x3c, !PT ;  /* 0x000000031c037212 */ /* 0x000fe200078e3cff */
[----:B------:R-:W-:Y:S06]  /*15470*/  @!P0 BRA `(.L_x_4379) ;  /* 0x0000000000048947 */ /* 0x000fec0003800000 */
[----:B------:R-:W-:Y:S01]  /*15480*/  BPT.TRAP 0x1 ;  /* 0x000000040000795c */ /* 0x000fe20000300000 */
.L_x_4379:
[----:B0-----:R-:W-:Y:S01]  /*15490*/  IMAD R7, R0, 0x8, R7 ;  /* 0x0000000800077824 */ /* 0x001fe200078e0207 */
[----:B------:R-:W-:-:S04]  /*154a0*/  SHF.L.U32 R0, R3, 0x1f, RZ ;  /* 0x0000001f03007819 */ /* 0x000fc800000006ff */
[----:B------:R-:W0:Y:S02]  /*154b0*/  SYNCS.PHASECHK.TRANS64.TRYWAIT P1, [R7+URZ+0x30840], R0 ;  /* 0x03084000070075a7 */ /* 0x000e24000802017f */
[----:B0-----:R-:W-:Y:S05]  /*154c0*/  @!P1 BRA `(.L_x_4380) ;  /* 0x0000003000949947 */ /* 0x001fea0003800000 */
.L_x_4473:
[----:B------:R-:W-:Y:S05]  /*154d0*/  @!P0 BRA `(.L_x_4381) ;  /* 0x0000000000048947 */ /* 0x000fea0003800000 */
[----:B------:R-:W-:Y:S01]  /*154e0*/  BPT.TRAP 0x1 ;  /* 0x000000040000795c */ /* 0x000fe20000300000 */
.L_x_4381:
[----:B------:R-:W2:Y:S02]  /*154f0*/  SYNCS.PHASECHK.TRANS64.TRYWAIT P1, [R5+URZ+0x30860], R2 ;  /* 0x03086002050075a7 */ /* 0x000ea4000802017f */
[----:B--2---:R-:W-:Y:S05]  /*15500*/  @!P1 BRA `(.L_x_4382) ;  /* 0x0000003000989947 */ /* 0x004fea0003800000 */
.L_x_4474:
[----:B------:R-:W-:Y:S05]  /*15510*/  @!P0 BRA `(.L_x_4383) ;  /* 0x0000000000048947 */ /* 0x000fea0003800000 */
[----:B------:R-:W-:Y:S01]  /*15520*/  BPT.TRAP 0x1 ;  /* 0x000000040000795c */ /* 0x000fe20000300000 */
.L_x_4383:
[----:B---3--:R3:W4:Y:S02]  /*15530*/  SYNCS.PHASECHK.TRANS64.TRYWAIT P0, [R7+URZ+0x30860], R0 ;  /* 0x03086000070075a7 */ /* 0x008724000800017f */
[----:B----4-:R-:W-:Y:S05]  /*15540*/  @!P0 NANOSLEEP.SYNCS 0x989680 ;  /* 0x009896800000895d */ /* 0x010fea0003900000 */
[----:B------:R-:W4:Y:S02]  /*15550*/  @!P0 SYNCS.PHASECHK.TRANS64 P0, [R7+URZ+0x30860], R0 ;  /* 0x03086000070085a7 */ /* 0x000f24000800007f */
[----:B----4-:R-:W-:Y:S05]  /*15560*/  @!P0 BRA `(.L_x_4383) ;  /* 0xfffffffc00f08947 */ /* 0x010fea000383ffff */
.L_x_4241:
[----:B------:R-:W-:Y:S05]  /*15570*/  BSYNC B6 ;  /* 0x0000000000067941 */ /* 0x000fea0003800000 */
.L_x_4238:
[----:B------:R-:W-:Y:S05]  /*15580*/  EXIT ;  /* 0x000000000000794d */ /* 0x000fea0003800000 */
.L_x_4251:
[----:B0-----:R-:W-:-:S04]  /*15590*/  MOV R3, UR39 ;  /* 0x0000002700037c02 */ /* 0x001fc80008000f00 */
[----:B------:R0:W1:Y:S03]  /*155a0*/  SYNCS.PHASECHK.TRANS64.TRYWAIT P0, [R3+URZ+0x30800], R0 ;  /* 0x03080000030075a7 */ /* 0x000066000800017f */
[----:B-1----:R-:W-:Y:S05]  /*155b0*/  @!P0 NANOSLEEP.SYNCS 0x989680 ;  /* 0x009896800000895d */ /* 0x002fea0003900000 */
[----:B------:R-:W1:Y:S02]  /*155c0*/  @!P0 SYNCS.PHASECHK.TRANS64 P0, [R3+URZ+0x30800], R0 ;  /* 0x03080000030085a7 */ /* 0x000e64000800007f */
[----:B-1----:R-:W-:Y:S05]  /*155d0*/  @!P0 BRA `(.L_x_4251) ;  /* 0xfffffffc00ec8947 */ /* 0x002fea000383ffff */
[----:B------:R-:W-:Y:S05]  /*155e0*/  BRA `(.L_x_4384) ;  /* 0xfffffec000a47947 */ /* 0x000fea000383ffff */
.L_x_4255:
[----:B0-----:R-:W-:-:S04]  /*155f0*/  IMAD.U32 R3, RZ, RZ, UR39 ;  /* 0x00000027ff037e24 */ /* 0x001fc8000f8e00ff */
[----:B------:R0:W2:Y:S03]  /*15600*/  SYNCS.PHASECHK.TRANS64.TRYWAIT P1, [R3+URZ+0x30830], R0 ;  /* 0x03083000030075a7 */ /* 0x0000a6000802017f */
[----:B--2---:R-:W-:Y:S05]  /*15610*/  @!P1 NANOSLEEP.SYNCS 0x989680 ;  /* 0x009896800000995d */ /* 0x004fea0003900000 */
[----:B------:R-:W2:Y:S02]  /*15620*/  @!P1 SYNCS.PHASECHK.TRANS64 P1, [R3+URZ+0x30830], R0 ;  /* 0x03083000030095a7 */ /* 0x000ea4000802007f */
[----:B--2---:R-:W-:Y:S05]  /*15630*/  @!P1 BRA `(.L_x_4255) ;  /* 0xfffffffc00ec9947 */ /* 0x004fea000383ffff */
[----:B------:R-:W-:Y:S05]  /*15640*/  BRA `(.L_x_4254) ;  /* 0xfffffec000c87947 */ /* 0x000fea000383ffff */
.L_x_4272:
[----:B-1----:R-:W-:-:S04]  /*15650*/  IMAD.U32 R9, RZ, RZ, UR60 ;  /* 0x0000003cff097e24 */ /* 0x002fc8000f8e00ff */
[----:B------:R1:W2:Y:S03]  /*15660*/  SYNCS.PHASECHK.TRANS64.TRYWAIT P1, [R9+URZ+0x30830], R8 ;  /* 0x03083008090075a7 */ /* 0x0002a6000802017f */
[----:B--2---:R-:W-:Y:S05]  /*15670*/  @!P1 NANOSLEEP.SYNCS 0x989680 ;  /* 0x009896800000995d */ /* 0x004fea0003900000 */
[----:B------:R-:W2:Y:S02]  /*15680*/  @!P1 SYNCS.PHASECHK.TRANS64 P1, [R9+URZ+0x30830], R8 ;  /* 0x03083008090095a7 */ /* 0x000ea4000802007f */
[----:B--2---:R-:W-:Y:S05]  /*15690*/  @!P1 BRA `(.L_x_4272) ;  /* 0xfffffffc00ec9947 */ /* 0x004fea000383ffff */
[----:B------:R-:W-:Y:S05]  /*156a0*/  BRA `(.L_x_4271) ;  /* 0xfffffef800487947 */ /* 0x000fea000383ffff */
.L_x_4276:
[----:B-1----:R-:W-:-:S04]  /*156b0*/  IMAD.U32 R9, RZ, RZ, UR14 ;  /* 0x0000000eff097e24 */ /* 0x002fc8000f8e00ff */
[----:B------:R1:W3:Y:S03]  /*156c0*/  SYNCS.PHASECHK.TRANS64.TRYWAIT P1, [R9+URZ+0x30850], R0 ;  /* 0x03085000090075a7 */ /* 0x0002e6000802017f */
[----:B---3--:R-:W-:Y:S05]  /*156d0*/  @!P1 NANOSLEEP.SYNCS 0x989680 ;  /* 0x009896800000995d */ /* 0x008fea0003900000 */
[----:B------:R-:W3:Y:S02]  /*156e0*/  @!P1 SYNCS.PHASECHK.TRANS64 P1, [R9+URZ+0x30850], R0 ;  /* 0x03085000090095a7 */ /* 0x000ee4000802007f */
[----:B---3--:R-:W-:Y:S05]  /*156f0*/  @!P1 BRA `(.L_x_4276) ;  /* 0xfffffffc00ec9947 */ /* 0x008fea000383ffff */
[----:B------:R-:W-:Y:S05]  /*15700*/  BRA `(.L_x_4275) ;  /* 0xffffff0000dc7947 */ /* 0x000fea000383ffff */
.L_x_4295:
[----:B-1----:R-:W-:-:S04]  /*15710*/  IMAD.U32 R9, RZ, RZ, UR5 ;  /* 0x00000005ff097e24 */ /* 0x002fc8000f8e00ff */
[----:B------:R1:W2:Y:S03]  /*15720*/  SYNCS.PHASECHK.TRANS64.TRYWAIT P1, [R9+URZ+0x30830], R8 ;  /* 0x03083008090075a7 */ /* 0x0002a6000802017f */
[----:B--2---:R-:W-:Y:S05]  /*15730*/  @!P1 NANOSLEEP.SYNCS 0x989680 ;  /* 0x009896800000995d */ /* 0x004fea0003900000 */
[----:B------:R-:W2:Y:S02]  /*15740*/  @!P1 SYNCS.PHASECHK.TRANS64 P1, [R9+URZ+0x30830], R8 ;  /* 0x03083008090095a7 */ /* 0x000ea4000802007f */
[----:B--2---:R-:W-:Y:S05]  /*15750*/  @!P1 BRA `(.L_x_4295) ;  /* 0xfffffffc00ec9947 */ /* 0x004fea000383ffff */
[----:B------:R-:W-:Y:S05]  /*15760*/  BRA `(.L_x_4294) ;  /* 0xffffff3000c47947 */ /* 0x000fea000383ffff */
.L_x_4299:
[----:B-1----:R-:W-:-:S04]  /*15770*/  IMAD.U32 R9, RZ, RZ, UR5 ;  /* 0x00000005ff097e24 */ /* 0x002fc8000f8e00ff */
[----:B------:R1:W3:Y:S03]  /*15780*/  SYNCS.PHASECHK.TRANS64.TRYWAIT P1, [R9+URZ+0x30850], R0 ;  /* 0x03085000090075a7 */ /* 0x0002e6000802017f */
[----:B---3--:R-:W-:Y:S05]  /*15790*/  @!P1 NANOSLEEP.SYNCS 0x989680 ;  /* 0x009896800000995d */ /* 0x008fea0003900000 */
[----:B------:R-:W3:Y:S02]  /*157a0*/  @!P1 SYNCS.PHASECHK.TRANS64 P1, [R9+URZ+0x30850], R0 ;  /* 0x03085000090095a7 */ /* 0x000ee4000802007f */
[----:B---3--:R-:W-:Y:S05]  /*157b0*/  @!P1 BRA `(.L_x_4299) ;  /* 0xfffffffc00ec9947 */ /* 0x008fea000383ffff */
[----:B------:R-:W-:Y:S05]  /*157c0*/  BRA `(.L_x_4298) ;  /* 0xffffff3c00587947 */ /* 0x000fea000383ffff */
.L_x_4307:
[----:B-1----:R-:W-:-:S04]  /*157d0*/  IMAD.U32 R9, RZ, RZ, UR60 ;  /* 0x0000003cff097e24 */ /* 0x002fc8000f8e00ff */
[----:B------:R1:W2:Y:S03]  /*157e0*/  SYNCS.PHASECHK.TRANS64.TRYWAIT P1, [R9+URZ+0x30830], R8 ;  /* 0x03083008090075a7 */ /* 0x0002a6000802017f */
[----:B--2---:R-:W-:Y:S05]  /*157f0*/  @!P1 NANOSLEEP.SYNCS 0x989680 ;  /* 0x009896800000995d */ /* 0x004fea0003900000 */
[----:B------:R-:W2:Y:S02]  /*15800*/  @!P1 SYNCS.PHASECHK.TRANS64 P1, [R9+URZ+0x30830], R8 ;  /* 0x03083008090095a7 */ /* 0x000ea4000802007f */
[----:B--2---:R-:W-:Y:S05]  /*15810*/  @!P1 BRA `(.L_x_4307) ;  /* 0xfffffffc00ec9947 */ /* 0x004fea000383ffff */
[----:B------:R-:W-:Y:S05]  /*15820*/  BRA `(.L_x_4306) ;  /* 0xffffff5400a47947 */ /* 0x000fea000383ffff */
.L_x_4311:
[----:B-1----:R-:W-:-:S04]  /*15830*/  IMAD.U32 R9, RZ, RZ, UR5 ;  /* 0x00000005ff097e24 */ /* 0x002fc8000f8e00ff */
[----:B------:R1:W3:Y:S03]  /*15840*/  SYNCS.PHASECHK.TRANS64.TRYWAIT P1, [R9+URZ+0x30850], R0 ;  /* 0x03085000090075a7 */ /* 0x0002e6000802017f */
[----:B---3--:R-:W-:Y:S05]  /*15850*/  @!P1 NANOSLEEP.SYNCS 0x989680 ;  /* 0x009896800000995d */ /* 0x008fea0003900000 */
[----:B------:R-:W3:Y:S02]  /*15860*/  @!P1 SYNCS.PHASECHK.TRANS64 P1, [R9+URZ+0x30850], R0 ;  /* 0x03085000090095a7 */ /* 0x000ee4000802007f */
[----:B---3--:R-:W-:Y:S05]  /*15870*/  @!P1 BRA `(.L_x_4311) ;  /* 0xfffffffc00ec9947 */ /* 0x008fea000383ffff */
[----:B------:R-:W-:Y:S05]  /*15880*/  BRA `(.L_x_4310) ;  /* 0xffffff6000387947 */ /* 0x000fea000383ffff */
.L_x_4326:
[----:B-1----:R-:W-:-:S04]  /*15890*/  IMAD.U32 R5, RZ, RZ, UR5 ;  /* 0x00000005ff057e24 */ /* 0x002fc8000f8e00ff */
[----:B------:R1:W2:Y:S03]  /*158a0*/  SYNCS.PHASECHK.TRANS64.TRYWAIT P1, [R5+URZ+0x30850], R0 ;  /* 0x03085000050075a7 */ /* 0x0002a6000802017f */
[----:B--2---:R-:W-:Y:S05]  /*158b0*/  @!P1 NANOSLEEP.SYNCS 0x989680 ;  /* 0x009896800000995d */ /* 0x004fea0003900000 */
[----:B------:R-:W2:Y:S02]  /*158c0*/  @!P1 SYNCS.PHASECHK.TRANS64 P1, [R5+URZ+0x30850], R0 ;  /* 0x03085000050095a7 */ /* 0x000ea4000802007f */
[----:B--2---:R-:W-:Y:S05]  /*158d0*/  @!P1 BRA `(.L_x_4326) ;  /* 0xfffffffc00ec9947 */ /* 0x004fea000383ffff */
[----:B------:R-:W-:Y:S05]  /*158e0*/  BRA `(.L_x_4325) ;  /* 0xffffff9000c07947 */ /* 0x000fea000383ffff */
.L_x_4344:
[----:B------:R-:W-:Y:S01]  /*158f0*/  IMAD.MOV.U32 R13, RZ, RZ, R18 ;  /* 0x000000ffff0d7224 */ /* 0x000fe200078e0012 */
[----:B------:R-:W-:Y:S01]  /*15900*/  MOV R11, 0x1f ;  /* 0x0000001f000b7802 */ /* 0x000fe20000000f00 */
[----:B------:R-:W-:Y:S02]  /*15910*/  IMAD.MOV.U32 R12, RZ, RZ, RZ ;  /* 0x000000ffff0c7224 */ /* 0x000fe400078e00ff */
[----:B------:R-:W-:-:S07]  /*15920*/  IMAD.MOV.U32 R15, RZ, RZ, -0x1 ;  /* 0xffffffffff0f7424 */ /* 0x000fce00078e00ff */
[----:B-----5:R-:W-:Y:S05]  /*15930*/  WARPSYNC.COLLECTIVE R15, `(.L_x_4385) ;  /* 0x000000000f087348 */ /* 0x020fea0003c00000 */
[----:B------:R0:W1:Y:S02]  /*15940*/  SHFL.IDX P6, R14, R13, R12, R11 ;  /* 0x0000000c0d0e7389 */ /* 0x00006400000c000b */
[----:B01---5:R-:W-:Y:S01]  /*15950*/  ENDCOLLECTIVE ;  /* 0x000000000000791b */ /* 0x023fe20003800000 */
.L_x_4385:
[----:B------:R-:W-:Y:S05]  /*15960*/  BRA `(.L_x_4386) ;  /* 0xffffffcc00707947 */ /* 0x000fea000383ffff */
.L_x_4346:
[----:B0-----:R-:W-:-:S04]  /*15970*/  IMAD.U32 R3, RZ, RZ, UR48 ;  /* 0x00000030ff037e24 */ /* 0x001fc8000f8e00ff */
[----:B------:R0:W1:Y:S03]  /*15980*/  SYNCS.PHASECHK.TRANS64.TRYWAIT P0, [R3+URZ+0x30840], R2 ;  /* 0x03084002030075a7 */ /* 0x000066000800017f */
[----:B-1----:R-:W-:Y:S05]  /*15990*/  @!P0 NANOSLEEP.SYNCS 0x989680 ;  /* 0x009896800000895d */ /* 0x002fea0003900000 */
[----:B------:R-:W1:Y:S02]  /*159a0*/  @!P0 SYNCS.PHASECHK.TRANS64 P0, [R3+URZ+0x30840], R2 ;  /* 0x03084002030085a7 */ /* 0x000e64000800007f */
[----:B-1----:R-:W-:Y:S05]  /*159b0*/  @!P0 BRA `(.L_x_4346) ;  /* 0xfffffffc00ec8947 */ /* 0x002fea000383ffff */
[----:B------:R-:W-:Y:S05]  /*159c0*/  BRA `(.L_x_4387) ;  /* 0xffffffd000007947 */ /* 0x000fea000383ffff */
.L_x_4347:
        /* <DEDUP_REMOVED lines=8> */
.L_x_4389:
[----:B------:R-:W-:Y:S05]  /*15a50*/  BSYNC B0 ;  /* 0x0000000000007941 */ /* 0x000fea0003800000 */
.L_x_4388:
[----:B------:R-:W-:Y:S01]  /*15a60*/  IMAD.MOV.U32 R13, RZ, RZ, R0 ;  /* 0x000000ffff0d7224 */ /* 0x000fe200078e0000 */
[----:B------:R-:W-:Y:S01]  /*15a70*/  MOV R15, 0xffffffff ;  /* 0xffffffff000f7802 */ /* 0x000fe20000000f00 */
[----:B------:R-:W-:Y:S01]  /*15a80*/  IMAD.MOV.U32 R12, RZ, RZ, RZ ;  /* 0x000000ffff0c7224 */ /* 0x000fe200078e00ff */
[----:B------:R-:W-:Y:S01]  /*15a90*/  @P0 LEA R9, R30, UR48, 0x1 ;  /* 0x000000301e090c11 */ /* 0x000fe2000f8e08ff */
[----:B------:R-:W-:Y:S02]  /*15aa0*/  IMAD.MOV.U32 R11, RZ, RZ, 0x181f ;  /* 0x0000181fff0b7424 */ /* 0x000fe400078e00ff */
[----:B------:R-:W-:-:S07]  /*15ab0*/  IMAD.MOV.U32 R3, RZ, RZ, R14 ;  /* 0x000000ffff037224 */ /* 0x000fce00078e000e */
[----:B------:R-:W-:Y:S05]  /*15ac0*/  WARPSYNC.COLLECTIVE R15, `(.L_x_4390) ;  /* 0x000000000f087348 */ /* 0x000fea0003c00000 */
[----:B------:R0:W1:Y:S02]  /*15ad0*/  SHFL.IDX P6, R14, R13, R12, R11 ;  /* 0x0000000c0d0e7389 */ /* 0x00006400000c000b */
[----:B01----:R-:W-:Y:S01]  /*15ae0*/  ENDCOLLECTIVE ;  /* 0x000000000000791b */ /* 0x003fe20003800000 */
.L_x_4390:
[----:B------:R-:W-:Y:S02]  /*15af0*/  IMAD.MOV.U32 R13, RZ, RZ, R7 ;  /* 0x000000ffff0d7224 */ /* 0x000fe400078e0007 */
[----:B------:R-:W-:Y:S02]  /*15b00*/  IMAD.MOV.U32 R12, RZ, RZ, 0x1 ;  /* 0x00000001ff0c7424 */ /* 0x000fe400078e00ff */
[----:B------:R-:W-:-:S07]  /*15b10*/  IMAD.MOV.U32 R2, RZ, RZ, R14 ;  /* 0x000000ffff027224 */ /* 0x000fce00078e000e */
[----:B------:R-:W-:Y:S05]  /*15b20*/  WARPSYNC.COLLECTIVE R15, `(.L_x_4391) ;  /* 0x000000000f087348 */ /* 0x000fea0003c00000 */
[----:B------:R0:W1:Y:S02]  /*15b30*/  SHFL.IDX P6, R14, R13, R12, R11 ;  /* 0x0000000c0d0e7389 */ /* 0x00006400000c000b */
[----:B01----:R-:W-:Y:S01]  /*15b40*/  ENDCOLLECTIVE ;  /* 0x000000000000791b */ /* 0x003fe20003800000 */
.L_x_4391:
        /* <DEDUP_REMOVED lines=8> */
[----:B------:R-:W-:Y:S01]  /*15bd0*/  ISETP.GE.AND P0, PT, R6, 0x11, PT ;  /* 0x000000110600780c */ /* 0x000fe20003f06270 */
[----:B------:R-:W-:-:S12]  /*15be0*/  IMAD.MOV.U32 R5, RZ, RZ, R14 ;  /* 0x000000ffff057224 */ /* 0x000fd800078e000e */
[----:B0-----:R-:W-:Y:S05]  /*15bf0*/  WARPSYNC.COLLECTIVE R15, `(.L_x_4392) ;  /* 0x000000000f087348 */ /* 0x001fea0003c00000 */
[----:B------:R1:W2:Y:S02]  /*15c00*/  SHFL.IDX P6, R14, R13, R12, R11 ;  /* 0x0000000c0d0e7389 */ /* 0x0002a400000c000b */
[----:B012---:R-:W-:Y:S01]  /*15c10*/  ENDCOLLECTIVE ;  /* 0x000000000000791b */ /* 0x007fe20003800000 */
.L_x_4392:
[----:B------:R-:W-:Y:S01]  /*15c20*/  @P0 LEA R21, R30, UR48, 0x1 ;  /* 0x000000301e150c11 */ /* 0x000fe2000f8e08ff */
[----:B------:R-:W-:Y:S02]  /*15c30*/  IMAD.MOV.U32 R13, RZ, RZ, R7 ;  /* 0x000000ffff0d7224 */ /* 0x000fe400078e0007 */
[----:B------:R-:W-:Y:S02]  /*15c40*/  IMAD.MOV.U32 R12, RZ, RZ, 0x2 ;  /* 0x00000002ff0c7424 */ /* 0x000fe400078e00ff */
[----:B------:R-:W-:-:S07]  /*15c50*/  IMAD.MOV.U32 R4, RZ, RZ, R14 ;  /* 0x000000ffff047224 */ /* 0x000fce00078e000e */
[----:B------:R-:W-:Y:S05]  /*15c60*/  WARPSYNC.COLLECTIVE R15, `(.L_x_4393) ;  /* 0x000000000f087348 */ /* 0x000fea0003c00000 */
[----:B------:R0:W1:Y:S02]  /*15c70*/  SHFL.IDX P6, R14, R13, R12, R11 ;  /* 0x0000000c0d0e7389 */ /* 0x00006400000c000b */
[----:B01----:R-:W-:Y:S01]  /*15c80*/  ENDCOLLECTIVE ;  /* 0x000000000000791b */ /* 0x003fe20003800000 */
.L_x_4393:
        /* <DEDUP_REMOVED lines=13> */
.L_x_4394:
[----:B------:R-:W-:Y:S01]  /*15d60*/  IMAD.MOV.U32 R3, RZ, RZ, R8 ;  /* 0x000000ffff037224 */ /* 0x000fe200078e0008 */
[----:B------:R-:W-:Y:S01]  /*15d70*/  @P0 LEA R25, R30, UR48, 0x1 ;  /* 0x000000301e190c11 */ /* 0x000fe2000f8e08ff */
[----:B------:R-:W-:Y:S02]  /*15d80*/  IMAD.MOV.U32 R13, RZ, RZ, R7 ;  /* 0x000000ffff0d7224 */ /* 0x000fe400078e0007 */
[----:B------:R-:W-:Y:S01]  /*15d90*/  IMAD.MOV.U32 R12, RZ, RZ, 0x3 ;  /* 0x00000003ff0c7424 */ /* 0x000fe200078e00ff */
[----:B------:R-:W-:-:S07]  /*15da0*/  MOV R2, R14 ;  /* 0x0000000e00027202 */ /* 0x000fce0000000f00 */
[----:B------:R-:W-:Y:S05]  /*15db0*/  WARPSYNC.COLLECTIVE R15, `(.L_x_4395) ;  /* 0x000000000f087348 */ /* 0x000fea0003c00000 */
[----:B------:R0:W1:Y:S02]  /*15dc0*/  SHFL.IDX P6, R14, R13, R12, R11 ;  /* 0x0000000c0d0e7389 */ /* 0x00006400000c000b */
[----:B01----:R-:W-:Y:S01]  /*15dd0*/  ENDCOLLECTIVE ;  /* 0x000000000000791b */ /* 0x003fe20003800000 */
.L_x_4395:
        /* <DEDUP_REMOVED lines=13> */
.L_x_4396:
[----:B------:R-:W-:Y:S01]  /*15eb0*/  IMAD.MOV.U32 R5, RZ, RZ, R9 ;  /* 0x000000ffff057224 */ /* 0x000fe200078e0009 */
[----:B------:R-:W-:Y:S01]  /*15ec0*/  @P0 LEA R9, R30, UR48, 0x1 ;  /* 0x000000301e090c11 */ /* 0x000fe2000f8e08ff */
[----:B------:R-:W-:Y:S02]  /*15ed0*/  IMAD.MOV.U32 R13, RZ, RZ, R7 ;  /* 0x000000ffff0d7224 */ /* 0x000fe400078e0007 */
[----:B------:R-:W-:Y:S02]  /*15ee0*/  IMAD.MOV.U32 R12, RZ, RZ, 0x4 ;  /* 0x00000004ff0c7424 */ /* 0x000fe400078e00ff */
[----:B------:R-:W-:-:S07]  /*15ef0*/  IMAD.MOV.U32 R10, RZ, RZ, R14 ;  /* 0x000000ffff0a7224 */ /* 0x000fce00078e000e */
[----:B------:R-:W-:Y:S05]  /*15f00*/  WARPSYNC.COLLECTIVE R15, `(.L_x_4397) ;  /* 0x000000000f087348 */ /* 0x000fea0003c00000 */
[----:B------:R0:W1:Y:S02]  /*15f10*/  SHFL.IDX P6, R14, R13, R12, R11 ;  /* 0x0000000c0d0e7389 */ /* 0x00006400000c000b */
[----:B01----:R-:W-:Y:S01]  /*15f20*/  ENDCOLLECTIVE ;  /* 0x000000000000791b */ /* 0x003fe20003800000 */
.L_x_4397:
[----:B------:R-:W-:-:S04]  /*15f30*/  IMAD.MOV.U32 R4, RZ, RZ, R10 ;  /* 0x000000ffff047224 */ /* 0x000fc800078e000a */
        /* <DEDUP_REMOVED lines=13> */
.L_x_4398:
        /* <DEDUP_REMOVED lines=8> */
.L_x_4399:
        /* <DEDUP_REMOVED lines=8> */
[----:B------:R-:W-:-:S07]  /*16110*/  IMAD.MOV.U32 R7, RZ, RZ, R14 ;  /* 0x000000ffff077224 */ /* 0x000fce00078e000e */
[----:B0-----:R-:W-:Y:S05]  /*16120*/  WARPSYNC.COLLECTIVE R15, `(.L_x_4400) ;  /* 0x000000000f087348 */ /* 0x001fea0003c00000 */
[----:B------:R1:W2:Y:S02]  /*16130*/  SHFL.IDX P6, R14, R13, R12, R11 ;  /* 0x0000000c0d0e7389 */ /* 0x0002a400000c000b */
[----:B012---:R-:W-:Y:S01]  /*16140*/  ENDCOLLECTIVE ;  /* 0x000000000000791b */ /* 0x007fe20003800000 */
.L_x_4400:
[----:B------:R-:W-:Y:S05]  /*16150*/  BRA `(.L_x_4401) ;  /* 0xffffffcc00647947 */ /* 0x000fea000383ffff */
.L_x_4350:
[----:B------:R-:W-:Y:S01]  /*16160*/  IMAD.MOV.U32 R13, RZ, RZ, R8 ;  /* 0x000000ffff0d7224 */ /* 0x000fe200078e0008 */
[----:B------:R-:W-:Y:S01]  /*16170*/  MOV R15, 0xffffffff ;  /* 0xffffffff000f7802 */ /* 0x000fe20000000f00 */
[----:B------:R-:W-:Y:S02]  /*16180*/  IMAD.MOV.U32 R12, RZ, RZ, RZ ;  /* 0x000000ffff0c7224 */ /* 0x000fe400078e00ff */
[----:B------:R-:W-:Y:S02]  /*16190*/  IMAD.MOV.U32 R11, RZ, RZ, 0x181f ;  /* 0x0000181fff0b7424 */ /* 0x000fe400078e00ff */
[----:B------:R-:W-:-:S07]  /*161a0*/  VIADD R7, R27, UR42 ;  /* 0x0000002a1b077c36 */ /* 0x000fce0008000000 */
[----:B------:R-:W-:Y:S05]  /*161b0*/  WARPSYNC.COLLECTIVE R15, `(.L_x_4402) ;  /* 0x000000000f087348 */ /* 0x000fea0003c00000 */
[----:B------:R0:W1:Y:S02]  /*161c0*/  SHFL.IDX P6, R14, R13, R12, R11 ;  /* 0x0000000c0d0e7389 */ /* 0x00006400000c000b */
[----:B01----:R-:W-:Y:S01]  /*161d0*/  ENDCOLLECTIVE ;  /* 0x000000000000791b */ /* 0x003fe20003800000 */
.L_x_4402:
[----:B------:R-:W-:Y:S02]  /*161e0*/  VIADD R5, R7, 0x10 ;  /* 0x0000001007057836 */ /* 0x000fe40000000000 */
[----:B------:R-:W-:Y:S02]  /*161f0*/  IMAD.MOV.U32 R13, RZ, RZ, R6 ;  /* 0x000000ffff0d7224 */ /* 0x000fe400078e0006 */
[----:B------:R-:W-:-:S07]  /*16200*/  IMAD.MOV.U32 R3, RZ, RZ, R14 ;  /* 0x000000ffff037224 */ /* 0x000fce00078e000e */
[----:B------:R-:W-:Y:S05]  /*16210*/  WARPSYNC.COLLECTIVE R15, `(.L_x_4403) ;  /* 0x000000000f087348 */ /* 0x000fea0003c00000 */
[----:B------:R0:W1:Y:S02]  /*16220*/  SHFL.IDX P6, R14, R13, R12, R11 ;  /* 0x0000000c0d0e7389 */ /* 0x00006400000c000b */
[----:B01----:R-:W-:Y:S01]  /*16230*/  ENDCOLLECTIVE ;  /* 0x000000000000791b */ /* 0x003fe20003800000 */
.L_x_4403:
[----:B------:R-:W-:Y:S02]  /*16240*/  ULDC UR4, c[0x0][0x288] ;  /* 0x0000a20000047ab9 */ /* 0x000fe40000000800 */
[----:B------:R-:W-:-:S05]  /*16250*/  IMAD R0, R0, UR4, RZ ;  /* 0x0000000400007c24 */ /* 0x000fca000f8e02ff */
[----:B------:R-:W-:Y:S01]  /*16260*/  ISETP.GE.AND P1, PT, R7, R0, PT ;  /* 0x000000000700720c */ /* 0x000fe20003f26270 */
[----:B------:R-:W-:Y:S02]  /*16270*/  IMAD.MOV.U32 R13, RZ, RZ, R8 ;  /* 0x000000ffff0d7224 */ /* 0x000fe400078e0008 */
[----:B------:R-:W-:-:S10]  /*16280*/  IMAD.MOV.U32 R12, RZ, RZ, 0x1 ;  /* 0x00000001ff0c7424 */ /* 0x000fd400078e00ff */
[----:B------:R-:W-:Y:S01]  /*16290*/  @!P1 LEA R9, R30, UR48, 0x1 ;  /* 0x000000301e099c11 */ /* 0x000fe2000f8e08ff */
[----:B------:R-:W-:-:S07]  /*162a0*/  IMAD.MOV.U32 R2, RZ, RZ, R14 ;  /* 0x000000ffff027224 */ /* 0x000fce00078e000e */
[----:B------:R-:W-:Y:S05]  /*162b0*/  WARPSYNC.COLLECTIVE R15, `(.L_x_4404) ;  /* 0x000000000f087348 */ /* 0x000fea0003c00000 */
[----:B------:R0:W1:Y:S02]  /*162c0*/  SHFL.IDX P6, R14, R13, R12, R11 ;  /* 0x0000000c0d0e7389 */ /* 0x00006400000c000b */
[----:B01----:R-:W-:Y:S01]  /*162d0*/  ENDCOLLECTIVE ;  /* 0x000000000000791b */ /* 0x003fe20003800000 */
.L_x_4404:
        /* <DEDUP_REMOVED lines=8> */
[----:B------:R-:W-:Y:S01]  /*16360*/  ISETP.GE.AND P1, PT, R5, R0, PT ;  /* 0x000000000500720c */ /* 0x000fe20003f26270 */
[----:B------:R-:W-:-:S12]  /*16370*/  IMAD.MOV.U32 R5, RZ, RZ, R14 ;  /* 0x000000ffff057224 */ /* 0x000fd800078e000e */
[----:B0-----:R-:W-:Y:S05]  /*16380*/  WARPSYNC.COLLECTIVE R15, `(.L_x_4405) ;  /* 0x000000000f087348 */ /* 0x001fea0003c00000 */
[----:B------:R1:W2:Y:S02]  /*16390*/  SHFL.IDX P6, R14, R13, R12, R11 ;  /* 0x0000000c0d0e7389 */ /* 0x0002a400000c000b */
[----:B012---:R-:W-:Y:S01]  /*163a0*/  ENDCOLLECTIVE ;  /* 0x000000000000791b */ /* 0x007fe20003800000 */
.L_x_4405:
[----:B------:R-:W-:Y:S02]  /*163b0*/  IADD3 R3, R7, 0x20, RZ ;  /* 0x0000002007037810 */ /* 0x000fe40007ffe0ff */
[----:B------:R-:W-:Y:S01]  /*163c0*/  @!P1 LEA R21, R30, UR48, 0x1 ;  /* 0x000000301e159c11 */ /* 0x000fe2000f8e08ff */
[----:B------:R-:W-:Y:S02]  /*163d0*/  IMAD.MOV.U32 R13, RZ, RZ, R8 ;  /* 0x000000ffff0d7224 */ /* 0x000fe400078e0008 */
[----:B------:R-:W-:Y:S02]  /*163e0*/  IMAD.MOV.U32 R12, RZ, RZ, 0x2 ;  /* 0x00000002ff0c7424 */ /* 0x000fe400078e00ff */
[----:B------:R-:W-:-:S07]  /*163f0*/  IMAD.MOV.U32 R4, RZ, RZ, R14 ;  /* 0x000000ffff047224 */ /* 0x000fce00078e000e */
[----:B------:R-:W-:Y:S05]  /*16400*/  WARPSYNC.COLLECTIVE R15, `(.L_x_4406) ;  /* 0x000000000f087348 */ /* 0x000fea0003c00000 */
[----:B------:R0:W1:Y:S02]  /*16410*/  SHFL.IDX P6, R14, R13, R12, R11 ;  /* 0x0000000c0d0e7389 */ /* 0x00006400000c000b */
[----:B01----:R-:W-:Y:S01]  /*16420*/  ENDCOLLECTIVE ;  /* 0x000000000000791b */ /* 0x003fe20003800000 */
.L_x_4406:
        /* <DEDUP_REMOVED lines=13> */
.L_x_4407:
[----:B------:R-:W-:Y:S01]  /*16500*/  VIADD R5, R7, 0x30 ;  /* 0x0000003007057836 */ /* 0x000fe20000000000 */
[----:B------:R-:W-:Y:S01]  /*16510*/  @!P1 LEA R9, R30, UR48, 0x1 ;  /* 0x000000301e099c11 */ /* 0x000fe2000f8e08ff */
[----:B------:R-:W-:Y:S02]  /*16520*/  IMAD.MOV.U32 R13, RZ, RZ, R8 ;  /* 0x000000ffff0d7224 */ /* 0x000fe400078e0008 */
[----:B------:R-:W-:Y:S02]  /*16530*/  IMAD.MOV.U32 R12, RZ, RZ, 0x3 ;  /* 0x00000003ff0c7424 */ /* 0x000fe400078e00ff */
[----:B------:R-:W-:-:S07]  /*16540*/  IMAD.MOV.U32 R2, RZ, RZ, R14 ;  /* 0x000000ffff027224 */ /* 0x000fce00078e000e */
[----:B------:R-:W-:Y:S05]  /*16550*/  WARPSYNC.COLLECTIVE R15, `(.L_x_4408) ;  /* 0x000000000f087348 */ /* 0x000fea0003c00000 */
[----:B------:R0:W1:Y:S02]  /*16560*/  SHFL.IDX P6, R14, R13, R12, R11 ;  /* 0x0000000c0d0e7389 */ /* 0x00006400000c000b */
[----:B01----:R-:W-:Y:S01]  /*16570*/  ENDCOLLECTIVE ;  /* 0x000000000000791b */ /* 0x003fe20003800000 */
.L_x_4408:
        /* <DEDUP_REMOVED lines=13> */
.L_x_4409:
[----:B------:R-:W-:Y:S01]  /*16650*/  VIADD R3, R7, 0x40 ;  /* 0x0000004007037836 */ /* 0x000fe20000000000 */
[----:B------:R-:W-:Y:S01]  /*16660*/  @!P1 LEA R21, R30, UR48, 0x1 ;  /* 0x000000301e159c11 */ /* 0x000fe2000f8e08ff */
[----:B------:R-:W-:Y:S02]  /*16670*/  IMAD.MOV.U32 R13, RZ, RZ, R8 ;  /* 0x000000ffff0d7224 */ /* 0x000fe400078e0008 */
[----:B------:R-:W-:Y:S01]  /*16680*/  IMAD.MOV.U32 R12, RZ, RZ, 0x4 ;  /* 0x00000004ff0c7424 */ /* 0x000fe200078e00ff */
[----:B------:R-:W-:-:S07]  /*16690*/  MOV R4, R14 ;  /* 0x0000000e00047202 */ /* 0x000fce0000000f00 */
[----:B------:R-:W-:Y:S05]  /*166a0*/  WARPSYNC.COLLECTIVE R15, `(.L_x_4410) ;  /* 0x000000000f087348 */ /* 0x000fea0003c00000 */
[----:B------:R0:W1:Y:S02]  /*166b0*/  SHFL.IDX P6, R14, R13, R12, R11 ;  /* 0x0000000c0d0e7389 */ /* 0x00006400000c000b */
[----:B01----:R-:W-:Y:S01]  /*166c0*/  ENDCOLLECTIVE ;  /* 0x000000000000791b */ /* 0x003fe20003800000 */
.L_x_4410:
        /* <DEDUP_REMOVED lines=13> */
.L_x_4411:
        /* <DEDUP_REMOVED lines=8> */
.L_x_4412:
        /* <DEDUP_REMOVED lines=13> */
.L_x_4413:
        /* <DEDUP_REMOVED lines=8> */
.L_x_4414:
        /* <DEDUP_REMOVED lines=13> */
.L_x_4415:
[----:B------:R-:W-:Y:S01]  /*16a40*/  @!P1 LEA R9, R30, UR48, 0x1 ;  /* 0x000000301e099c11 */ /* 0x000fe2000f8e08ff */
[----:B------:R-:W-:Y:S02]  /*16a50*/  IMAD.MOV.U32 R13, RZ, RZ, R8 ;  /* 0x000000ffff0d7224 */ /* 0x000fe400078e0008 */
[----:B------:R-:W-:Y:S02]  /*16a60*/  IMAD.MOV.U32 R12, RZ, RZ, 0x7 ;  /* 0x00000007ff0c7424 */ /* 0x000fe400078e00ff */
[----:B------:R-:W-:-:S07]  /*16a70*/  IMAD.MOV.U32 R2, RZ, RZ, R14 ;  /* 0x000000ffff027224 */ /* 0x000fce00078e000e */
[----:B------:R-:W-:Y:S05]  /*16a80*/  WARPSYNC.COLLECTIVE R15, `(.L_x_4416) ;  /* 0x000000000f087348 */ /* 0x000fea0003c00000 */
[----:B------:R0:W1:Y:S02]  /*16a90*/  SHFL.IDX P6, R14, R13, R12, R11 ;  /* 0x0000000c0d0e7389 */ /* 0x00006400000c000b */
[----:B01----:R-:W-:Y:S01]  /*16aa0*/  ENDCOLLECTIVE ;  /* 0x000000000000791b */ /* 0x003fe20003800000 */
.L_x_4416:
        /* <DEDUP_REMOVED lines=8> */
[----:B------:R-:W-:-:S07]  /*16b30*/  IMAD.MOV.U32 R4, RZ, RZ, R14 ;  /* 0x000000ffff047224 */ /* 0x000fce00078e000e */
[----:B0-----:R-:W-:Y:S05]  /*16b40*/  WARPSYNC.COLLECTIVE R15, `(.L_x_4417) ;  /* 0x000000000f087348 */ /* 0x001fea0003c00000 */
[----:B------:R1:W2:Y:S02]  /*16b50*/  SHFL.IDX P6, R14, R13, R12, R11 ;  /* 0x0000000c0d0e7389 */ /* 0x0002a400000c000b */
[----:B012---:R-:W-:Y:S01]  /*16b60*/  ENDCOLLECTIVE ;  /* 0x000000000000791b */ /* 0x007fe20003800000 */
.L_x_4417:
[----:B------:R-:W-:Y:S05]  /*16b70*/  BRA `(.L_x_4418) ;  /* 0xffffffcc00507947 */ /* 0x000fea000383ffff */
.L_x_4353:
[----:B0-----:R-:W-:-:S04]  /*16b80*/  IMAD.U32 R3, RZ, RZ, UR48 ;  /* 0x00000030ff037e24 */ /* 0x001fc8000f8e00ff */
[----:B------:R0:W1:Y:S03]  /*16b90*/  SYNCS.PHASECHK.TRANS64.TRYWAIT P0, [R3+URZ+0x30820], R0 ;  /* 0x03082000030075a7 */ /* 0x000066000800017f */
[----:B-1----:R-:W-:Y:S05]  /*16ba0*/  @!P0 NANOSLEEP.SYNCS 0x989680 ;  /* 0x009896800000895d */ /* 0x002fea0003900000 */
[----:B------:R-:W1:Y:S02]  /*16bb0*/  @!P0 SYNCS.PHASECHK.TRANS64 P0, [R3+URZ+0x30820], R0 ;  /* 0x03082000030085a7 */ /* 0x000e64000800007f */
[----:B-1----:R-:W-:Y:S05]  /*16bc0*/  @!P0 BRA `(.L_x_4353) ;  /* 0xfffffffc00ec8947 */ /* 0x002fea000383ffff */
[----:B------:R-:W-:Y:S05]  /*16bd0*/  BRA `(.L_x_4419) ;  /* 0xffffffcc009c7947 */ /* 0x000fea000383ffff */
.L_x_4357:
[----:B0-----:R0:W1:Y:S02]  /*16be0*/  SYNCS.PHASECHK.TRANS64.TRYWAIT P0, [R19+URZ+0x30840], R2 ;  /* 0x03084002130075a7 */ /* 0x001064000800017f */
[----:B-1----:R-:W-:Y:S05]  /*16bf0*/  @!P0 NANOSLEEP.SYNCS 0x989680 ;  /* 0x009896800000895d */ /* 0x002fea0003900000 */
[----:B------:R-:W1:Y:S02]  /*16c00*/  @!P0 SYNCS.PHASECHK.TRANS64 P0, [R19+URZ+0x30840], R2 ;  /* 0x03084002130085a7 */ /* 0x000e64000800007f */
[----:B-1----:R-:W-:Y:S05]  /*16c10*/  @!P0 BRA `(.L_x_4357) ;  /* 0xfffffffc00f08947 */ /* 0x002fea000383ffff */
[----:B------:R-:W-:Y:S05]  /*16c20*/  BRA `(.L_x_4420) ;  /* 0xffffffd000847947 */ /* 0x000fea000383ffff */
.L_x_4358:
        /* <DEDUP_REMOVED lines=8> */
.L_x_4422:
[----:B------:R-:W-:Y:S05]  /*16cb0*/  BSYNC B1 ;  /* 0x0000000000017941 */ /* 0x000fea0003800000 */
.L_x_4421:
[----:B------:R-:W-:Y:S01]  /*16cc0*/  IMAD.MOV.U32 R13, RZ, RZ, R21 ;  /* 0x000000ffff0d7224 */ /* 0x000fe200078e0015 */
[----:B------:R-:W-:Y:S01]  /*16cd0*/  MOV R15, 0xffffffff ;  /* 0xffffffff000f7802 */ /* 0x000fe20000000f00 */
[----:B------:R-:W-:Y:S01]  /*16ce0*/  IMAD.MOV.U32 R12, RZ, RZ, RZ ;  /* 0x000000ffff0c7224 */ /* 0x000fe200078e00ff */
[----:B------:R-:W-:Y:S01]  /*16cf0*/  P2R R6, PR, RZ, 0x2 ;  /* 0x00000002ff067803 */ /* 0x000fe20000000000 */
[----:B------:R-:W-:Y:S01]  /*16d00*/  IMAD.MOV.U32 R11, RZ, RZ, 0x181f ;  /* 0x0000181fff0b7424 */ /* 0x000fe200078e00ff */
[----:B------:R-:W-:Y:S01]  /*16d10*/  LOP3.LUT P1, RZ, R16, 0x4, RZ, 0xc0, !PT ;  /* 0x0000000410ff7812 */ /* 0x000fe2000782c0ff */
[----:B------:R-:W-:Y:S01]  /*16d20*/  IMAD.MOV.U32 R3, RZ, RZ, R14 ;  /* 0x000000ffff037224 */ /* 0x000fe200078e000e */
[----:B------:R-:W-:Y:S01]  /*16d30*/  LEA R22, R22, UR48, 0x1 ;  /* 0x0000003016167c11 */ /* 0x000fe2000f8e08ff */
[----:B------:R-:W-:-:S10]  /*16d40*/  IMAD.SHL.U32 R8, R23, 0x2, RZ ;  /* 0x0000000217087824 */ /* 0x000fd400078e00ff */
[----:B------:R-:W-:Y:S05]  /*16d50*/  WARPSYNC.COLLECTIVE R15, `(.L_x_4423) ;  /* 0x000000000f087348 */ /* 0x000fea0003c00000 */
[----:B------:R0:W1:Y:S02]  /*16d60*/  SHFL.IDX P6, R14, R13, R12, R11 ;  /* 0x0000000c0d0e7389 */ /* 0x00006400000c000b */
[----:B01----:R-:W-:Y:S01]  /*16d70*/  ENDCOLLECTIVE ;  /* 0x000000000000791b */ /* 0x003fe20003800000 */
.L_x_4423:
[----:B------:R-:W-:Y:S02]  /*16d80*/  IMAD.MOV.U32 R13, RZ, RZ, R24 ;  /* 0x000000ffff0d7224 */ /* 0x000fe400078e0018 */
[----:B------:R-:W-:Y:S01]  /*16d90*/  IMAD.MOV.U32 R12, RZ, RZ, 0x1 ;  /* 0x00000001ff0c7424 */ /* 0x000fe200078e00ff */
[----:B------:R-:W-:-:S13]  /*16da0*/  IADD3 R2, P0, R14, R8, RZ ;  /* 0x000000080e027210 */ /* 0x000fda0007f1e0ff */
[----:B------:R-:W-:Y:S05]  /*16db0*/  WARPSYNC.COLLECTIVE R15, `(.L_x_4424) ;  /* 0x000000000f087348 */ /* 0x000fea0003c00000 */
[----:B------:R0:W1:Y:S02]  /*16dc0*/  SHFL.IDX P6, R14, R13, R12, R11 ;  /* 0x0000000c0d0e7389 */ /* 0x00006400000c000b */
[----:B01----:R-:W-:Y:S01]  /*16dd0*/  ENDCOLLECTIVE ;  /* 0x000000000000791b */ /* 0x003fe20003800000 */
.L_x_4424:
        /* <DEDUP_REMOVED lines=8> */
[----:B------:R-:W-:-:S07]  /*16e60*/  IMAD.MOV.U32 R7, RZ, RZ, R14 ;  /* 0x000000ffff077224 */ /* 0x000fce00078e000e */
[----:B0-----:R-:W-:Y:S05]  /*16e70*/  WARPSYNC.COLLECTIVE R15, `(.L_x_4425) ;  /* 0x000000000f087348 */ /* 0x001fea0003c00000 */
[----:B------:R1:W2:Y:S02]  /*16e80*/  SHFL.IDX P6, R14, R13, R12, R11 ;  /* 0x0000000c0d0e7389 */ /* 0x0002a400000c000b */
[----:B012---:R-:W-:Y:S01]  /*16e90*/  ENDCOLLECTIVE ;  /* 0x000000000000791b */ /* 0x007fe20003800000 */
.L_x_4425:
[----:B------:R-:W-:Y:S02]  /*16ea0*/  IMAD.MOV.U32 R13, RZ, RZ, R24 ;  /* 0x000000ffff0d7224 */ /* 0x000fe400078e0018 */
[----:B------:R-:W-:Y:S01]  /*16eb0*/  IMAD.MOV.U32 R12, RZ, RZ, 0x2 ;  /* 0x00000002ff0c7424 */ /* 0x000fe200078e00ff */
[----:B------:R-:W-:-:S13]  /*16ec0*/  IADD3 R2, P0, R14, R8, RZ ;  /* 0x000000080e027210 */ /* 0x000fda0007f1e0ff */
[----:B------:R-:W-:Y:S05]  /*16ed0*/  WARPSYNC.COLLECTIVE R15, `(.L_x_4426) ;  /* 0x000000000f087348 */ /* 0x000fea0003c00000 */
[----:B------:R0:W1:Y:S02]  /*16ee0*/  SHFL.IDX P6, R14, R13, R12, R11 ;  /* 0x0000000c0d0e7389 */ /* 0x00006400000c000b */
[----:B01----:R-:W-:Y:S01]  /*16ef0*/  ENDCOLLECTIVE ;  /* 0x000000000000791b */ /* 0x003fe20003800000 */
.L_x_4426:
        /* <DEDUP_REMOVED lines=12> */
.L_x_4427:
[----:B------:R-:W-:Y:S02]  /*16fc0*/  IMAD.MOV.U32 R13, RZ, RZ, R24 ;  /* 0x000000ffff0d7224 */ /* 0x000fe400078e0018 */
[----:B------:R-:W-:Y:S01]  /*16fd0*/  IMAD.MOV.U32 R12, RZ, RZ, 0x3 ;  /* 0x00000003ff0c7424 */ /* 0x000fe200078e00ff */
[----:B------:R-:W-:-:S07]  /*16fe0*/  MOV R10, R14 ;  /* 0x0000000e000a7202 */ /* 0x000fce0000000f00 */
[----:B------:R-:W-:Y:S05]  /*16ff0*/  WARPSYNC.COLLECTIVE R15, `(.L_x_4428) ;  /* 0x000000000f087348 */ /* 0x000fea0003c00000 */
[----:B------:R0:W1:Y:S02]  /*17000*/  SHFL.IDX P6, R14, R13, R12, R11 ;  /* 0x0000000c0d0e7389 */ /* 0x00006400000c000b */
[----:B01----:R-:W-:Y:S01]  /*17010*/  ENDCOLLECTIVE ;  /* 0x000000000000791b */ /* 0x003fe20003800000 */
.L_x_4428:
        /* <DEDUP_REMOVED lines=13> */
.L_x_4429:
[----:B------:R-:W-:Y:S02]  /*170f0*/  IMAD.MOV.U32 R13, RZ, RZ, R24 ;  /* 0x000000ffff0d7224 */ /* 0x000fe400078e0018 */
[----:B------:R-:W-:Y:S02]  /*17100*/  IMAD.MOV.U32 R12, RZ, RZ, 0x4 ;  /* 0x00000004ff0c7424 */ /* 0x000fe400078e00ff */
[----:B------:R-:W-:-:S07]  /*17110*/  IMAD.MOV.U32 R2, RZ, RZ, R14 ;  /* 0x000000ffff027224 */ /* 0x000fce00078e000e */
[----:B------:R-:W-:Y:S05]  /*17120*/  WARPSYNC.COLLECTIVE R15, `(.L_x_4430) ;  /* 0x000000000f087348 */ /* 0x000fea0003c00000 */
[----:B------:R0:W1:Y:S02]  /*17130*/  SHFL.IDX P6, R14, R13, R12, R11 ;  /* 0x0000000c0d0e7389 */ /* 0x00006400000c000b */
[----:B01----:R-:W-:Y:S01]  /*17140*/  ENDCOLLECTIVE ;  /* 0x000000000000791b */ /* 0x003fe20003800000 */
.L_x_4430:
[----:B------:R-:W-:-:S05]  /*17150*/  IADD3 R2, P0, R2, R8, RZ ;  /* 0x0000000802027210 */ /* 0x000fca0007f1e0ff */
[----:B------:R-:W-:-:S05]  /*17160*/  IMAD.X R3, RZ, RZ, R3, P0 ;  /* 0x000000ffff037224 */ /* 0x000fca00000e0603 */
        /* <DEDUP_REMOVED lines=11> */
.L_x_4431:
[----:B------:R-:W-:Y:S02]  /*17220*/  IMAD.MOV.U32 R13, RZ, RZ, R24 ;  /* 0x000000ffff0d7224 */ /* 0x000fe400078e0018 */
[----:B------:R-:W-:Y:S02]  /*17230*/  IMAD.MOV.U32 R12, RZ, RZ, 0x5 ;  /* 0x00000005ff0c7424 */ /* 0x000fe400078e00ff */
[----:B------:R-:W-:-:S07]  /*17240*/  IMAD.MOV.U32 R2, RZ, RZ, R14 ;  /* 0x000000ffff027224 */ /* 0x000fce00078e000e */
[----:B------:R-:W-:Y:S05]  /*17250*/  WARPSYNC.COLLECTIVE R15, `(.L_x_4432) ;  /* 0x000000000f087348 */ /* 0x000fea0003c00000 */
[----:B------:R0:W1:Y:S02]  /*17260*/  SHFL.IDX P6, R14, R13, R12, R11 ;  /* 0x0000000c0d0e7389 */ /* 0x00006400000c000b */
[----:B01----:R-:W-:Y:S01]  /*17270*/  ENDCOLLECTIVE ;  /* 0x000000000000791b */ /* 0x003fe20003800000 */
.L_x_4432:
[----:B------:R-:W-:-:S05]  /*17280*/  IADD3 R2, P0, R2, R8, RZ ;  /* 0x0000000802027210 */ /* 0x000fca0007f1e0ff */
[----:B------:R-:W-:-:S05]  /*17290*/  IMAD.X R3, RZ, RZ, R3, P0 ;  /* 0x000000ffff037224 */ /* 0x000fca00000e0603 */
[----:B------:R-:W-:Y:S01]  /*172a0*/  @!PT LDS RZ, [RZ] ;  /* 0x00000000fffff984 */ /* 0x000fe20000000800 */
[----:B------:R-:W-:Y:S01]  /*172b0*/  @!PT LDS RZ, [RZ] ;  /* 0x00000000fffff984 */ /* 0x000fe20000000800 */
[----:B------:R-:W-:Y:S01]  /*172c0*/  @!PT LDS RZ, [RZ] ;  /* 0x00000000fffff984 */ /* 0x000fe20000000800 */
[----:B------:R0:W-:Y:S01]  /*172d0*/  LDGSTS.E.BYPASS.LTC128B.128 [R22+0x20400], desc[UR36][R2.64], !P1 ;  /* 0x2040000002167fae */ /* 0x0001e2000c901d64 */
[----:B------:R-:W-:Y:S01]  /*172e0*/  IMAD.MOV.U32 R13, RZ, RZ, R21 ;  /* 0x000000ffff0d7224 */ /* 0x000fe200078e0015 */
[----:B------:R-:W-:Y:S02]  /*172f0*/  ISETP.NE.AND P1, PT, R6, RZ, PT ;  /* 0x000000ff0600720c */ /* 0x000fe40003f25270 */
[----:B------:R0:W-:Y:S04]  /*17300*/  LDGSTS.E.BYPASS.LTC128B.128 [R22+0x23400], desc[UR36][R2.64+0x80], !P5 ;  /* 0x2340008002167fae */ /* 0x0001e8000e901d64 */
[----:B------:R0:W-:Y:S01]  /*17310*/  LDGSTS.E.BYPASS.LTC128B.128 [R22+0x26400], desc[UR36][R2.64+0x100], !P4 ;  /* 0x2640010002167fae */ /* 0x0001e2000e101d64 */
[----:B------:R-:W-:-:S07]  /*17320*/  IMAD.MOV.U32 R24, RZ, RZ, R14 ;  /* 0x000000ffff187224 */ /* 0x000fce00078e000e */
[----:B0-----:R-:W-:Y:S05]  /*17330*/  WARPSYNC.COLLECTIVE R15, `(.L_x_4433) ;  /* 0x000000000f087348 */ /* 0x001fea0003c00000 */
[----:B------:R1:W2:Y:S02]  /*17340*/  SHFL.IDX P6, R14, R13, R12, R11 ;  /* 0x0000000c0d0e7389 */ /* 0x0002a400000c000b */
[----:B012---:R-:W-:Y:S01]  /*17350*/  ENDCOLLECTIVE ;  /* 0x000000000000791b */ /* 0x007fe20003800000 */
.L_x_4433:
[----:B------:R-:W-:Y:S05]  /*17360*/  BRA `(.L_x_4434) ;  /* 0xffffffcc00d07947 */ /* 0x000fea000383ffff */
.L_x_4363:
[----:B0-----:R0:W2:Y:S02]  /*17370*/  SYNCS.PHASECHK.TRANS64.TRYWAIT P0, [R6+URZ+0x30860], R3 ;  /* 0x03086003060075a7 */ /* 0x0010a4000800017f */
[----:B--2---:R-:W-:Y:S05]  /*17380*/  @!P0 NANOSLEEP.SYNCS 0x989680 ;  /* 0x009896800000895d */ /* 0x004fea0003900000 */
[----:B------:R-:W2:Y:S02]  /*17390*/  @!P0 SYNCS.PHASECHK.TRANS64 P0, [R6+URZ+0x30860], R3 ;  /* 0x03086003060085a7 */ /* 0x000ea4000800007f */
[----:B--2---:R-:W-:Y:S05]  /*173a0*/  @!P0 BRA `(.L_x_4363) ;  /* 0xfffffffc00f08947 */ /* 0x004fea000383ffff */
[----:B------:R-:W-:Y:S05]  /*173b0*/  BRA `(.L_x_4435) ;  /* 0xffffffd000347947 */ /* 0x000fea000383ffff */
.L_x_4364:
        /* <DEDUP_REMOVED lines=8> */
.L_x_4437:
[----:B------:R-:W-:Y:S05]  /*17440*/  BSYNC B1 ;  /* 0x0000000000017941 */ /* 0x000fea0003800000 */
.L_x_4436:
[----:B------:R-:W-:Y:S01]  /*17450*/  IMAD.MOV.U32 R13, RZ, RZ, R17 ;  /* 0x000000ffff0d7224 */ /* 0x000fe200078e0011 */
[----:B------:R-:W-:Y:S01]  /*17460*/  MOV R3, R14 ;  /* 0x0000000e00037202 */ /* 0x000fe20000000f00 */
[----:B------:R-:W-:Y:S01]  /*17470*/  IMAD.MOV.U32 R12, RZ, RZ, RZ ;  /* 0x000000ffff0c7224 */ /* 0x000fe200078e00ff */
[----:B------:R-:W-:Y:S01]  /*17480*/  LEA R7, R7, UR48, 0x1 ;  /* 0x0000003007077c11 */ /* 0x000fe2000f8e08ff */
[----:B------:R-:W-:Y:S02]  /*17490*/  IMAD.MOV.U32 R11, RZ, RZ, 0x181f ;  /* 0x0000181fff0b7424 */ /* 0x000fe400078e00ff */
[----:B------:R-:W-:-:S07]  /*174a0*/  IMAD.MOV.U32 R15, RZ, RZ, -0x1 ;  /* 0xffffffffff0f7424 */ /* 0x000fce00078e00ff */
[----:B------:R-:W-:Y:S05]  /*174b0*/  WARPSYNC.COLLECTIVE R15, `(.L_x_4438) ;  /* 0x000000000f087348 */ /* 0x000fea0003c00000 */
[----:B------:R0:W1:Y:S02]  /*174c0*/  SHFL.IDX P6, R14, R13, R12, R11 ;  /* 0x0000000c0d0e7389 */ /* 0x00006400000c000b */
[----:B01----:R-:W-:Y:S01]  /*174d0*/  ENDCOLLECTIVE ;  /* 0x000000000000791b */ /* 0x003fe20003800000 */
.L_x_4438:
[----:B------:R-:W-:Y:S02]  /*174e0*/  IMAD.MOV.U32 R13, RZ, RZ, R18 ;  /* 0x000000ffff0d7224 */ /* 0x000fe400078e0012 */
[----:B------:R-:W-:Y:S01]  /*174f0*/  IMAD.MOV.U32 R12, RZ, RZ, 0x1 ;  /* 0x00000001ff0c7424 */ /* 0x000fe200078e00ff */
[----:B------:R-:W-:-:S13]  /*17500*/  IADD3 R2, P0, R14, R9, RZ ;  /* 0x000000090e027210 */ /* 0x000fda0007f1e0ff */
[----:B------:R-:W-:Y:S05]  /*17510*/  WARPSYNC.COLLECTIVE R15, `(.L_x_4439) ;  /* 0x000000000f087348 */ /* 0x000fea0003c00000 */
[----:B------:R0:W1:Y:S02]  /*17520*/  SHFL.IDX P6, R14, R13, R12, R11 ;  /* 0x0000000c0d0e7389 */ /* 0x00006400000c000b */
[----:B01----:R-:W-:Y:S01]  /*17530*/  ENDCOLLECTIVE ;  /* 0x000000000000791b */ /* 0x003fe20003800000 */
.L_x_4439:
        /* <DEDUP_REMOVED lines=12> */
.L_x_4440:
        /* <DEDUP_REMOVED lines=12> */
.L_x_4441:
        /* <DEDUP_REMOVED lines=12> */
.L_x_4442:
[----:B------:R-:W-:Y:S01]  /*17780*/  @!PT LDS RZ, [RZ] ;  /* 0x00000000fffff984 */ /* 0x000fe20000000800 */
[----:B------:R-:W-:Y:S01]  /*17790*/  @!PT LDS RZ, [RZ] ;  /* 0x00000000fffff984 */ /* 0x000fe20000000800 */
[----:B------:R-:W-:Y:S01]  /*177a0*/  @!PT LDS RZ, [RZ] ;  /* 0x00000000fffff984 */ /* 0x000fe20000000800 */
[----:B------:R-:W-:Y:S01]  /*177b0*/  LDGSTS.E.BYPASS.LTC128B.128 [R7+0x3c00], desc[UR36][R2.64+0x80], !P0 ;  /* 0x03c0008002077fae */ /* 0x000fe2000c101d64 */
[----:B------:R-:W-:Y:S01]  /*177c0*/  ISETP.LT.OR P0, PT, R0, 0x11, P1 ;  /* 0x000000110000780c */ /* 0x000fe20000f01670 */
[----:B------:R-:W-:Y:S02]  /*177d0*/  IMAD.MOV.U32 R13, RZ, RZ, R18 ;  /* 0x000000ffff0d7224 */ /* 0x000fe400078e0012 */
[----:B------:R-:W-:-:S10]  /*177e0*/  IMAD.MOV.U32 R12, RZ, RZ, 0x3 ;  /* 0x00000003ff0c7424 */ /* 0x000fd400078e00ff */
[----:B------:R0:W-:Y:S02]  /*177f0*/  LDGSTS.E.BYPASS.LTC128B.128 [R7+0x6c00], desc[UR36][R2.64+0x100], !P0 ;  /* 0x06c0010002077fae */ /* 0x0001e4000c101d64 */
[----:B0-----:R-:W-:-:S13]  /*17800*/  IADD3 R2, P0, R14, R9, RZ ;  /* 0x000000090e027210 */ /* 0x001fda0007f1e0ff */
[----:B------:R-:W-:Y:S05]  /*17810*/  WARPSYNC.COLLECTIVE R15, `(.L_x_4443) ;  /* 0x000000000f087348 */ /* 0x000fea0003c00000 */
[----:B------:R0:W1:Y:S02]  /*17820*/  SHFL.IDX P6, R14, R13, R12, R11 ;  /* 0x0000000c0d0e7389 */ /* 0x00006400000c000b */
[----:B01----:R-:W-:Y:S01]  /*17830*/  ENDCOLLECTIVE ;  /* 0x000000000000791b */ /* 0x003fe20003800000 */
.L_x_4443:
        /* <DEDUP_REMOVED lines=12> */
.L_x_4444:
        /* <DEDUP_REMOVED lines=12> */
.L_x_4445:
        /* <DEDUP_REMOVED lines=12> */
.L_x_4446:
        /* <DEDUP_REMOVED lines=12> */
.L_x_4447:
        /* <DEDUP_REMOVED lines=12> */
.L_x_4448:
[----:B------:R-:W-:Y:S01]  /*17c00*/  @!PT LDS RZ, [RZ] ;  /* 0x00000000fffff984 */ /* 0x000fe20000000800 */
[----:B------:R-:W-:Y:S01]  /*17c10*/  @!PT LDS RZ, [RZ] ;  /* 0x00000000fffff984 */ /* 0x000fe20000000800 */
[----:B------:R-:W-:Y:S01]  /*17c20*/  @!PT LDS RZ, [RZ] ;  /* 0x00000000fffff984 */ /* 0x000fe20000000800 */
[----:B------:R2:W-:Y:S01]  /*17c30*/  LDGSTS.E.BYPASS.LTC128B.128 [R7+0x5400], desc[UR36][R2.64+0x80], !P0 ;  /* 0x0540008002077fae */ /* 0x0005e2000c101d64 */
[----:B------:R-:W-:-:S13]  /*17c40*/  ISETP.LT.OR P0, PT, R0, 0x41, P1 ;  /* 0x000000410000780c */ /* 0x000fda0000f01670 */
[----:B------:R2:W-:Y:S01]  /*17c50*/  LDGSTS.E.BYPASS.LTC128B.128 [R7+0x8400], desc[UR36][R2.64+0x100], !P0 ;  /* 0x0840010002077fae */ /* 0x0005e2000c101d64 */
[----:B------:R-:W-:Y:S05]  /*17c60*/  BRA `(.L_x_4449) ;  /* 0xffffffc800f07947 */ /* 0x000fea000383ffff */
.L_x_4370:
[----:B0-----:R0:W1:Y:S02]  /*17c70*/  SYNCS.PHASECHK.TRANS64.TRYWAIT P0, [R0+URZ+0x30860], R3 ;  /* 0x03086003000075a7 */ /* 0x001064000800017f */
[----:B-1----:R-:W-:Y:S05]  /*17c80*/  @!P0 NANOSLEEP.SYNCS 0x989680 ;  /* 0x009896800000895d */ /* 0x002fea0003900000 */
[----:B------:R-:W1:Y:S02]  /*17c90*/  @!P0 SYNCS.PHASECHK.TRANS64 P0, [R0+URZ+0x30860], R3 ;  /* 0x03086003000085a7 */ /* 0x000e64000800007f */
[----:B-1----:R-:W-:Y:S05]  /*17ca0*/  @!P0 BRA `(.L_x_4370) ;  /* 0xfffffffc00f08947 */ /* 0x002fea000383ffff */
[----:B------:R-:W-:Y:S05]  /*17cb0*/  BRA `(.L_x_4450) ;  /* 0xffffffcc00ec7947 */ /* 0x000fea000383ffff */
.L_x_4371:
        /* <DEDUP_REMOVED lines=8> */
.L_x_4452:
[----:B------:R-:W-:Y:S05]  /*17d40*/  BSYNC B0 ;  /* 0x0000000000007941 */ /* 0x000fea0003800000 */
.L_x_4451:
[----:B------:R-:W-:Y:S01]  /*17d50*/  IMAD.MOV.U32 R13, RZ, RZ, R17 ;  /* 0x000000ffff0d7224 */ /* 0x000fe200078e0011 */
[----:B------:R-:W-:Y:S01]  /*17d60*/  LEA R4, R4, UR48, 0x1 ;  /* 0x0000003004047c11 */ /* 0x000fe2000f8e08ff */
[----:B------:R-:W-:Y:S02]  /*17d70*/  IMAD.MOV.U32 R12, RZ, RZ, RZ ;  /* 0x000000ffff0c7224 */ /* 0x000fe400078e00ff */
[----:B------:R-:W-:Y:S02]  /*17d80*/  IMAD.MOV.U32 R11, RZ, RZ, 0x181f ;  /* 0x0000181fff0b7424 */ /* 0x000fe400078e00ff */
[----:B------:R-:W-:Y:S02]  /*17d90*/  IMAD.MOV.U32 R15, RZ, RZ, -0x1 ;  /* 0xffffffffff0f7424 */ /* 0x000fe400078e00ff */
[----:B------:R-:W-:-:S07]  /*17da0*/  IMAD.MOV.U32 R3, RZ, RZ, R14 ;  /* 0x000000ffff037224 */ /* 0x000fce00078e000e */
[----:B------:R-:W-:Y:S05]  /*17db0*/  WARPSYNC.COLLECTIVE R15, `(.L_x_4453) ;  /* 0x000000000f087348 */ /* 0x000fea0003c00000 */
[----:B------:R0:W1:Y:S02]  /*17dc0*/  SHFL.IDX P6, R14, R13, R12, R11 ;  /* 0x0000000c0d0e7389 */ /* 0x00006400000c000b */
[----:B01----:R-:W-:Y:S01]  /*17dd0*/  ENDCOLLECTIVE ;  /* 0x000000000000791b */ /* 0x003fe20003800000 */
.L_x_4453:
[----:B------:R-:W-:Y:S02]  /*17de0*/  ULDC UR4, c[0x0][0x2f4] ;  /* 0x0000bd0000047ab9 */ /* 0x000fe40000000800 */
[----:B------:R-:W-:Y:S02]  /*17df0*/  ISETP.GE.AND P1, PT, R34, UR4, PT ;  /* 0x0000000422007c0c */ /* 0x000fe4000bf26270 */
[----:B------:R-:W-:Y:S02]  /*17e00*/  ISETP.GE.AND P0, PT, R33, UR4, PT ;  /* 0x0000000421007c0c */ /* 0x000fe4000bf06270 */
[----:B------:R-:W-:Y:S02]  /*17e10*/  ISETP.GE.AND P2, PT, R23, UR4, PT ;  /* 0x0000000417007c0c */ /* 0x000fe4000bf46270 */
[C---:B------:R-:W-:Y:S02]  /*17e20*/  ISETP.LT.OR P4, PT, R5.reuse, 0x1, P1 ;  /* 0x000000010500780c */ /* 0x040fe40000f81670 */
[----:B------:R-:W-:-:S02]  /*17e30*/  ISETP.LT.OR P3, PT, R5, 0x1, P2 ;  /* 0x000000010500780c */ /* 0x000fc40001761670 */
[----:B------:R-:W-:Y:S01]  /*17e40*/  ISETP.LT.OR P5, PT, R5, 0x1, P0 ;  /* 0x000000010500780c */ /* 0x000fe200007a1670 */
[----:B------:R-:W-:Y:S02]  /*17e50*/  IMAD.MOV.U32 R13, RZ, RZ, R18 ;  /* 0x000000ffff0d7224 */ /* 0x000fe400078e0012 */
[----:B------:R-:W-:Y:S02]  /*17e60*/  IMAD.MOV.U32 R12, RZ, RZ, 0x1 ;  /* 0x00000001ff0c7424 */ /* 0x000fe400078e00ff */
[----:B------:R-:W-:-:S08]  /*17e70*/  IMAD.MOV.U32 R2, RZ, RZ, R14 ;  /* 0x000000ffff027224 */ /* 0x000fd000078e000e */
[----:B------:R-:W-:Y:S05]  /*17e80*/  WARPSYNC.COLLECTIVE R15, `(.L_x_4454) ;  /* 0x000000000f087348 */ /* 0x000fea0003c00000 */
[----:B------:R0:W1:Y:S02]  /*17e90*/  SHFL.IDX P6, R14, R13, R12, R11 ;  /* 0x0000000c0d0e7389 */ /* 0x00006400000c000b */
[----:B01----:R-:W-:Y:S01]  /*17ea0*/  ENDCOLLECTIVE ;  /* 0x000000000000791b */ /* 0x003fe20003800000 */
.L_x_4454:
        /* <DEDUP_REMOVED lines=10> */
[----:B------:R-:W-:Y:S01]  /*17f50*/  ISETP.LT.OR P5, PT, R5, 0x11, P0 ;  /* 0x000000110500780c */ /* 0x000fe200007a1670 */
[----:B------:R-:W-:-:S12]  /*17f60*/  IMAD.MOV.U32 R6, RZ, RZ, R14 ;  /* 0x000000ffff067224 */ /* 0x000fd800078e000e */
[----:B0-----:R-:W-:Y:S05]  /*17f70*/  WARPSYNC.COLLECTIVE R15, `(.L_x_4455) ;  /* 0x000000000f087348 */ /* 0x001fea0003c00000 */
[----:B------:R1:W2:Y:S02]  /*17f80*/  SHFL.IDX P6, R14, R13, R12, R11 ;  /* 0x0000000c0d0e7389 */ /* 0x0002a400000c000b */
[----:B012---:R-:W-:Y:S01]  /*17f90*/  ENDCOLLECTIVE ;  /* 0x000000000000791b */ /* 0x007fe20003800000 */
.L_x_4455:
[----:B------:R-:W-:Y:S02]  /*17fa0*/  IMAD.MOV.U32 R3, RZ, RZ, R6 ;  /* 0x000000ffff037224 */ /* 0x000fe400078e0006 */
[----:B------:R-:W-:Y:S02]  /*17fb0*/  IMAD.MOV.U32 R13, RZ, RZ, R18 ;  /* 0x000000ffff0d7224 */ /* 0x000fe400078e0012 */
[----:B------:R-:W-:Y:S01]  /*17fc0*/  IMAD.MOV.U32 R12, RZ, RZ, 0x2 ;  /* 0x00000002ff0c7424 */ /* 0x000fe200078e00ff */
[----:B------:R-:W-:-:S07]  /*17fd0*/  MOV R2, R14 ;  /* 0x0000000e00027202 */ /* 0x000fce0000000f00 */
[----:B------:R-:W-:Y:S05]  /*17fe0*/  WARPSYNC.COLLECTIVE R15, `(.L_x_4456) ;  /* 0x000000000f087348 */ /* 0x000fea0003c00000 */
[----:B------:R0:W1:Y:S02]  /*17ff0*/  SHFL.IDX P6, R14, R13, R12, R11 ;  /* 0x0000000c0d0e7389 */ /* 0x00006400000c000b */
[----:B01----:R-:W-:Y:S01]  /*18000*/  ENDCOLLECTIVE ;  /* 0x000000000000791b */ /* 0x003fe20003800000 */
.L_x_4456:
        /* <DEDUP_REMOVED lines=15> */
.L_x_4457:
[----:B------:R-:W-:Y:S02]  /*18100*/  IMAD.MOV.U32 R3, RZ, RZ, R7 ;  /* 0x000000ffff037224 */ /* 0x000fe400078e0007 */
[----:B------:R-:W-:Y:S02]  /*18110*/  IMAD.MOV.U32 R13, RZ, RZ, R18 ;  /* 0x000000ffff0d7224 */ /* 0x000fe400078e0012 */
[----:B------:R-:W-:Y:S02]  /*18120*/  IMAD.MOV.U32 R12, RZ, RZ, 0x3 ;  /* 0x00000003ff0c7424 */ /* 0x000fe400078e00ff */
[----:B------:R-:W-:-:S07]  /*18130*/  IMAD.MOV.U32 R8, RZ, RZ, R14 ;  /* 0x000000ffff087224 */ /* 0x000fce00078e000e */
[----:B------:R-:W-:Y:S05]  /*18140*/  WARPSYNC.COLLECTIVE R15, `(.L_x_4458) ;  /* 0x000000000f087348 */ /* 0x000fea0003c00000 */
[----:B------:R0:W1:Y:S02]  /*18150*/  SHFL.IDX P6, R14, R13, R12, R11 ;  /* 0x0000000c0d0e7389 */ /* 0x00006400000c000b */
[----:B01----:R-:W-:Y:S01]  /*18160*/  ENDCOLLECTIVE ;  /* 0x000000000000791b */ /* 0x003fe20003800000 */
.L_x_4458:
[----:B------:R-:W-:-:S04]  /*18170*/  IMAD.MOV.U32 R2, RZ, RZ, R8 ;  /* 0x000000ffff027224 */ /* 0x000fc800078e0008 */
[----:B------:R-:W-:-:S05]  /*18180*/  IMAD.WIDE.U32 R2, R23, 0x2, R2 ;  /* 0x0000000217027825 */ /* 0x000fca00078e0002 */
[----:B------:R-:W-:Y:S01]  /*18190*/  @!PT LDS RZ, [RZ] ;  /* 0x00000000fffff984 */ /* 0x000fe20000000800 */
[----:B------:R-:W-:Y:S01]  /*181a0*/  @!PT LDS RZ, [RZ] ;  /* 0x00000000fffff984 */ /* 0x000fe20000000800 */
[----:B------:R-:W-:Y:S01]  /*181b0*/  @!PT LDS RZ, [RZ] ;  /* 0x00000000fffff984 */ /* 0x000fe20000000800 */
[----:B------:R0:W-:Y:S01]  /*181c0*/  LDGSTS.E.BYPASS.LTC128B.128 [R4+0x1400], desc[UR36][R2.64], !P3 ;  /* 0x0140000002047fae */ /* 0x0001e2000d901d64 */
[C---:B------:R-:W-:Y:S01]  /*181d0*/  ISETP.LT.OR P3, PT, R5.reuse, 0x31, P2 ;  /* 0x000000310500780c */ /* 0x040fe20001761670 */
[----:B------:R-:W-:Y:S02]  /*181e0*/  IMAD.MOV.U32 R13, RZ, RZ, R17 ;  /* 0x000000ffff0d7224 */ /* 0x000fe400078e0011 */
        /* <DEDUP_REMOVED lines=8> */
.L_x_4459:
[----:B------:R-:W-:Y:S02]  /*18270*/  IMAD.MOV.U32 R3, RZ, RZ, R6 ;  /* 0x000000ffff037224 */ /* 0x000fe400078e0006 */
[----:B------:R-:W-:Y:S02]  /*18280*/  IMAD.MOV.U32 R6, RZ, RZ, RZ ;  /* 0x000000ffff067224 */ /* 0x000fe400078e00ff */
[----:B------:R-:W-:Y:S02]  /*18290*/  IMAD.MOV.U32 R13, RZ, RZ, R18 ;  /* 0x000000ffff0d7224 */ /* 0x000fe400078e0012 */
[----:B------:R-:W-:Y:S02]  /*182a0*/  IMAD.MOV.U32 R12, RZ, RZ, 0x4 ;  /* 0x00000004ff0c7424 */ /* 0x000fe400078e00ff */
[----:B------:R-:W-:-:S07]  /*182b0*/  IMAD.MOV.U32 R2, RZ, RZ, R14 ;  /* 0x000000ffff027224 */ /* 0x000fce00078e000e */
[----:B------:R-:W-:Y:S05]  /*182c0*/  WARPSYNC.COLLECTIVE R15, `(.L_x_4460) ;  /* 0x000000000f087348 */ /* 0x000fea0003c00000 */
[----:B------:R0:W1:Y:S02]  /*182d0*/  SHFL.IDX P6, R14, R13, R12, R11 ;  /* 0x0000000c0d0e7389 */ /* 0x00006400000c000b */
[----:B01----:R-:W-:Y:S01]  /*182e0*/  ENDCOLLECTIVE ;  /* 0x000000000000791b */ /* 0x003fe20003800000 */
.L_x_4460:
        /* <DEDUP_REMOVED lines=15> */
.L_x_4461:
[----:B------:R-:W-:Y:S01]  /*183e0*/  IMAD.MOV.U32 R3, RZ, RZ, R7 ;  /* 0x000000ffff037224 */ /* 0x000fe200078e0007 */
[----:B------:R-:W-:Y:S01]  /*183f0*/  MOV R13, R18 ;  /* 0x00000012000d7202 */ /* 0x000fe20000000f00 */
[----:B------:R-:W-:Y:S02]  /*18400*/  IMAD.MOV.U32 R12, RZ, RZ, 0x5 ;  /* 0x00000005ff0c7424 */ /* 0x000fe400078e00ff */
[----:B------:R-:W-:-:S07]  /*18410*/  IMAD.MOV.U32 R8, RZ, RZ, R14 ;  /* 0x000000ffff087224 */ /* 0x000fce00078e000e */
[----:B------:R-:W-:Y:S05]  /*18420*/  WARPSYNC.COLLECTIVE R15, `(.L_x_4462) ;  /* 0x000000000f087348 */ /* 0x000fea0003c00000 */
[----:B------:R0:W1:Y:S02]  /*18430*/  SHFL.IDX P6, R14, R13, R12, R11 ;  /* 0x0000000c0d0e7389 */ /* 0x00006400000c000b */
[----:B01----:R-:W-:Y:S01]  /*18440*/  ENDCOLLECTIVE ;  /* 0x000000000000791b */ /* 0x003fe20003800000 */
.L_x_4462:
[----:B------:R-:W-:-:S04]  /*18450*/  IMAD.MOV.U32 R2, RZ, RZ, R8 ;  /* 0x000000ffff027224 */ /* 0x000fc800078e0008 */
[----:B------:R-:W-:-:S05]  /*18460*/  IMAD.WIDE.U32 R2, R23, 0x2, R2 ;  /* 0x0000000217027825 */ /* 0x000fca00078e0002 */
        /* <DEDUP_REMOVED lines=11> */
.L_x_4463:
[----:B------:R-:W-:Y:S05]  /*18520*/  BRA `(.L_x_4464) ;  /* 0xffffffc800d07947 */ /* 0x000fea000383ffff */
.L_x_4374:
[----:B0-----:R0:W1:Y:S02]  /*18530*/  SYNCS.PHASECHK.TRANS64.TRYWAIT P0, [R7+URZ+0x30820], R6 ;  /* 0x03082006070075a7 */ /* 0x001064000800017f */
[----:B-1----:R-:W-:Y:S05]  /*18540*/  @!P0 NANOSLEEP.SYNCS 0x989680 ;  /* 0x009896800000895d */ /* 0x002fea0003900000 */
[----:B------:R-:W1:Y:S02]  /*18550*/  @!P0 SYNCS.PHASECHK.TRANS64 P0, [R7+URZ+0x30820], R6 ;  /* 0x03082006070085a7 */ /* 0x000e64000800007f */
[----:B-1----:R-:W-:Y:S05]  /*18560*/  @!P0 BRA `(.L_x_4374) ;  /* 0xfffffffc00f08947 */ /* 0x002fea000383ffff */
[----:B------:R-:W-:Y:S05]  /*18570*/  BRA `(.L_x_4465) ;  /* 0xffffffcc004c7947 */ /* 0x000fea000383ffff */
.L_x_4375:
        /* <DEDUP_REMOVED lines=8> */
[----:B0----5:R-:W-:Y:S05]  /*18600*/  WARPSYNC.COLLECTIVE R15, `(.L_x_4467) ;  /* 0x000000000f087348 */ /* 0x021fea0003c00000 */
[----:B------:R1:W2:Y:S02]  /*18610*/  SHFL.IDX P6, R14, R13, R12, R11 ;  /* 0x0000000c0d0e7389 */ /* 0x0002a400000c000b */
[----:B012--5:R-:W-:Y:S01]  /*18620*/  ENDCOLLECTIVE ;  /* 0x000000000000791b */ /* 0x027fe20003800000 */
.L_x_4467:
[----:B------:R-:W-:Y:S05]  /*18630*/  BSYNC B0 ;  /* 0x0000000000007941 */ /* 0x000fea0003800000 */
.L_x_4466:
[----:B------:R-:W-:Y:S05]  /*18640*/  BRA `(.L_x_4468) ;  /* 0xffffffcc00307947 */ /* 0x000fea000383ffff */
.L_x_4376:
[----:B------:R-:W-:Y:S01]  /*18650*/  BSSY B0, `(.L_x_4469) ;  /* 0x0000006000007945 */ /* 0x000fe20003800000 */
[----:B------:R-:W-:-:S07]  /*18660*/  IMAD.MOV.U32 R15, RZ, RZ, -0x1 ;  /* 0xffffffffff0f7424 */ /* 0x000fce00078e00ff */
[----:B01---5:R-:W-:Y:S05]  /*18670*/  WARPSYNC.COLLECTIVE R15, `(.L_x_4470) ;  /* 0x000000000f0c7348 */ /* 0x023fea0003c00000 */
[----:B------:R-:W-:Y:S02]  /*18680*/  ELECT P6, UR62, PT ;  /* 0x00000000003e782f */ /* 0x000fe400038c0000 */
[----:B------:R-:W-:Y:S01]  /*18690*/  MOV R14, UR62 ;  /* 0x0000003e000e7c02 */ /* 0x000fe20008000f00 */
[----:B01---5:R-:W-:Y:S10]  /*186a0*/  ENDCOLLECTIVE ;  /* 0x000000000000791b */ /* 0x023ff40003800000 */
.L_x_4470:
[----:B------:R-:W-:Y:S05]  /*186b0*/  BSYNC B0 ;  /* 0x0000000000007941 */ /* 0x000fea0003800000 */
.L_x_4469:
[----:B------:R-:W-:Y:S05]  /*186c0*/  BRA `(.L_x_4471) ;  /* 0xffffffcc00247947 */ /* 0x000fea000383ffff */
.L_x_4378:
[----:B-1----:R1:W2:Y:S02]  /*186d0*/  SYNCS.PHASECHK.TRANS64.TRYWAIT P1, [R5+URZ+0x30840], R2 ;  /* 0x03084002050075a7 */ /* 0x0022a4000802017f */
[----:B--2---:R-:W-:Y:S05]  /*186e0*/  @!P1 NANOSLEEP.SYNCS 0x989680 ;  /* 0x009896800000995d */ /* 0x004fea0003900000 */
[----:B------:R-:W2:Y:S02]  /*186f0*/  @!P1 SYNCS.PHASECHK.TRANS64 P1, [R5+URZ+0x30840], R2 ;  /* 0x03084002050095a7 */ /* 0x000ea4000802007f */
[----:B--2---:R-:W-:Y:S05]  /*18700*/  @!P1 BRA `(.L_x_4378) ;  /* 0xfffffffc00f09947 */ /* 0x004fea000383ffff */
[----:B------:R-:W-:Y:S05]  /*18710*/  BRA `(.L_x_4472) ;  /* 0xffffffcc004c7947 */ /* 0x000fea000383ffff */
.L_x_4380:
[----:B0-----:R0:W2:Y:S02]  /*18720*/  SYNCS.PHASECHK.TRANS64.TRYWAIT P1, [R7+URZ+0x30840], R0 ;  /* 0x03084000070075a7 */ /* 0x0010a4000802017f */
[----:B--2---:R-:W-:Y:S05]  /*18730*/  @!P1 NANOSLEEP.SYNCS 0x989680 ;  /* 0x009896800000995d */ /* 0x004fea0003900000 */
[----:B------:R-:W2:Y:S02]  /*18740*/  @!P1 SYNCS.PHASECHK.TRANS64 P1, [R7+URZ+0x30840], R0 ;  /* 0x03084000070095a7 */ /* 0x000ea4000802007f */
[----:B--2---:R-:W-:Y:S05]  /*18750*/  @!P1 BRA `(.L_x_4380) ;  /* 0xfffffffc00f09947 */ /* 0x004fea000383ffff */
[----:B------:R-:W-:Y:S05]  /*18760*/  BRA `(.L_x_4473) ;  /* 0xffffffcc00587947 */ /* 0x000fea000383ffff */
.L_x_4382:
[----:B--2---:R2:W3:Y:S02]  /*18770*/  SYNCS.PHASECHK.TRANS64.TRYWAIT P1, [R5+URZ+0x30860], R2 ;  /* 0x03086002050075a7 */ /* 0x0044e4000802017f */
[----:B---3--:R-:W-:Y:S05]  /*18780*/  @!P1 NANOSLEEP.SYNCS 0x989680 ;  /* 0x009896800000995d */ /* 0x008fea0003900000 */
[----:B------:R-:W3:Y:S02]  /*18790*/  @!P1 SYNCS.PHASECHK.TRANS64 P1, [R5+URZ+0x30860], R2 ;  /* 0x03086002050095a7 */ /* 0x000ee4000802007f */
[----:B---3--:R-:W-:Y:S05]  /*187a0*/  @!P1 BRA `(.L_x_4382) ;  /* 0xfffffffc00f09947 */ /* 0x008fea000383ffff */
[----:B------:R-:W-:Y:S05]  /*187b0*/  BRA `(.L_x_4474) ;  /* 0xffffffcc00547947 */ /* 0x000fea000383ffff */
.L_x_4475:
        /* <DEDUP_REMOVED lines=12> */
.L_x_15967:


//--------------------- .text._ZN7cutlass13device_kernelIN5flash11enable_sm90INS1_16FlashAttnFwdSm90INS1_25CollectiveMainloopFwdSm90ILi2EN4cute5tupleIJNS5_1CILi1EEES8_S8_EEENS6_IJNS7_ILi128EEENS7_ILi96EEENS7_ILi192EEEEEELi192ENS_10bfloat16_tEfNS_4arch4Sm90ELb0ELb1ELb1ELb1ELb1ELb0ELb0ELb1ELb1ELb1ELb1ELb0EEENS1_21CollectiveEpilogueFwdINS6_IJSA_SC_SB_EEES9_SE_SG_Li256ELb1ELb1ELb1ELb0EEENS1_36VarlenDynamicPersistentTileSchedulerILi128ELi96ELi256ELi128ELb1ELb1ELb1ELb1ELb0ELb1EEEEEEEEEvNT_6ParamsE --------------------------
	.section	.text._ZN7cutlass13device_kernelIN5flash11enable_sm90INS1_16FlashAttnFwdSm90INS1_25CollectiveMainloopFwdSm90ILi2EN4cute5tupleIJNS5_1CILi1EEES8_S8_EEENS6_IJNS7_ILi128EEENS7_ILi96EEENS7_ILi192EEEEEELi192ENS_10bfloat16_tEfNS_4arch4Sm90ELb0ELb1ELb1ELb1ELb1ELb0ELb0ELb1ELb1ELb1ELb1ELb0EEENS1_21CollectiveEpilogueFwdINS6_IJSA_SC_SB_EEES9_SE_SG_Li256ELb1ELb1ELb1ELb0EEENS1_36VarlenDynamicPersistentTileSchedulerILi128ELi96ELi256ELi128ELb1ELb1ELb1ELb1ELb0ELb1EEEEEEEEEvNT_6ParamsE,"ax",@progbits
	.align	128
.text._ZN7cutlass13device_kernelIN5flash11enable_sm90INS1_16FlashAttnFwdSm90INS1_25CollectiveMainloopFwdSm90ILi2EN4cute5tupleIJNS5_1CILi1EEES8_S8_EEENS6_IJNS7_ILi128EEENS7_ILi96EEENS7_ILi192EEEEEELi192ENS_10bfloat16_tEfNS_4arch4Sm90ELb0ELb1ELb1ELb1ELb1ELb0ELb0ELb1ELb1ELb1ELb1ELb0EEENS1_21CollectiveEpilogueFwdINS6_IJSA_SC_SB_EEES9_SE_SG_Li256ELb1ELb1ELb1ELb0EEENS1_36VarlenDynamicPersistentTileSchedulerILi128ELi96ELi256ELi128ELb1ELb1ELb1ELb1ELb0ELb1EEEEEEEEEvNT_6ParamsE:
        .type           _ZN7cutlass13device_kernelIN5flash11enable_sm90INS1_16FlashAttnFwdSm90INS1_25CollectiveMainloopFwdSm90ILi2EN4cute5tupleIJNS5_1CILi1EEES8_S8_EEENS6_IJNS7_ILi128EEENS7_ILi96EEENS7_ILi192EEEEEELi192ENS_10bfloat16_tEfNS_4arch4Sm90ELb0ELb1ELb1ELb1ELb1ELb0ELb0ELb1ELb1ELb1ELb1ELb0EEENS1_21CollectiveEpilogueFwdINS6_IJSA_SC_SB_EEES9_SE_SG_Li256ELb1ELb1ELb1ELb0EEENS1_36VarlenDynamicPersistentTileSchedulerILi128ELi96ELi256ELi128ELb1ELb1ELb1ELb1ELb0ELb1EEEEEEEEEvNT_6ParamsE,@function
        .size           _ZN7cutlass13device_kernelIN5flash11enable_sm90INS1_16FlashAttnFwdSm90INS1_25CollectiveMainloopFwdSm90ILi2EN4cute5tupleIJNS5_1CILi1EEES8_S8_EEENS6_IJNS7_ILi128EEENS7_ILi96EEENS7_ILi192EEEEEELi192ENS_10bfloat16_tEfNS_4arch4Sm90ELb0ELb1ELb1ELb1ELb1ELb0ELb0ELb1ELb1ELb1ELb1ELb0EEENS1_21CollectiveEpilogueFwdINS6_IJSA_SC_SB_EEES9_SE_SG_Li256ELb1ELb1ELb1ELb0EEENS1_36VarlenDynamicPersistentTileSchedulerILi128ELi96ELi256ELi128ELb1ELb1ELb1ELb1ELb0ELb1EEEEEEEEEvNT_6ParamsE,(.L_x_15968 - _ZN7cutlass13device_kernelIN5flash11enable_sm90INS1_16FlashAttnFwdSm90INS1_25CollectiveMainloopFwdSm90ILi2EN4cute5tupleIJNS5_1CILi1EEES8_S8_EEENS6_IJNS7_ILi128EEENS7_ILi96EEENS7_ILi192EEEEEELi192ENS_10bfloat16_tEfNS_4arch4Sm90ELb0ELb1ELb1ELb1ELb1ELb0ELb0ELb1ELb1ELb1ELb1ELb0EEENS1_21CollectiveEpilogueFwdINS6_IJSA_SC_SB_EEES9_SE_SG_Li256ELb1ELb1ELb1ELb0EEENS1_36VarlenDynamicPersistentTileSchedulerILi128ELi96ELi256ELi128ELb1ELb1ELb1ELb1ELb0ELb1EEEEEEEEEvNT_6ParamsE)
        .other          _ZN7cutlass13device_kernelIN5flash11enable_sm90INS1_16FlashAttnFwdSm90INS1_25CollectiveMainloopFwdSm90ILi2EN4cute5tupleIJNS5_1CILi1EEES8_S8_EEENS6_IJNS7_ILi128EEENS7_ILi96EEENS7_ILi192EEEEEELi192ENS_10bfloat16_tEfNS_4arch4Sm90ELb0ELb1ELb1ELb1ELb1ELb0ELb0ELb1ELb1ELb1ELb1ELb0EEENS1_21CollectiveEpilogueFwdINS6_IJSA_SC_SB_EEES9_SE_SG_Li256ELb1ELb1ELb1ELb0EEENS1_36VarlenDynamicPersistentTileSchedulerILi128ELi96ELi256ELi128ELb1ELb1ELb1ELb1ELb0ELb1EEEEEEEEEvNT_6ParamsE,@"STO_CUDA_ENTRY STV_DEFAULT"
_ZN7cutlass13device_kernelIN5flash11enable_sm90INS1_16FlashAttnFwdSm90INS1_25CollectiveMainloopFwdSm90ILi2EN4cute5tupleIJNS5_1CILi1EEES8_S8_EEENS6_IJNS7_ILi128EEENS7_ILi96EEENS7_ILi192EEEEEELi192ENS_10bfloat16_tEfNS_4arch4Sm90ELb0ELb1ELb1ELb1ELb1ELb0ELb0ELb1ELb1ELb1ELb1ELb0EEENS1_21CollectiveEpilogueFwdINS6_IJSA_SC_SB_EEES9_SE_SG_Li256ELb1ELb1ELb1ELb0EEENS1_36VarlenDynamicPersistentTileSchedulerILi128ELi96ELi256ELi128ELb1ELb1ELb1ELb1ELb0ELb1EEEEEEEEEvNT_6ParamsE:
        /* <DEDUP_REMOVED lines=45> */
.L_x_4476:
        /* <DEDUP_REMOVED lines=22> */
.L_x_4477:
        /* <DEDUP_REMOVED lines=18> */
.L_x_4478:
        /* <DEDUP_REMOVED lines=22> */
.L_x_4479:
        /* <DEDUP_REMOVED lines=23> */
.L_x_4480:
        /* <DEDUP_REMOVED lines=10> */
.L_x_4482:
        /* <DEDUP_REMOVED lines=50> */
[----:B------:R-:W-:Y:S01]  /*0be0*/  SHF.R.S32.HI R219, RZ, 0x3, R0 ;  /* 0x00000003ffdb7819 */ /* 0x000fe20000011400 */
[----:B------:R-:W-:Y:S01]  /*0bf0*/  IMAD.IADD R194, R12, 0x1, -R194 ;  /* 0x000000010cc27824 */ /* 0x000fe200078e0ac2 */
[----:B------:R-:W-:-:S02]  /*0c00*/  SHF.R.S32.HI R7, RZ, 0x1f, R222 ;  /* 0x0000001fff077819 */ /* 0x000fc400000114de */
[----:B------:R-:W-:Y:S02]  /*0c10*/  LOP3.LUT R2, R2, 0x3fffffe, RZ, 0xc0, !PT ;  /* 0x03fffffe02027812 */ /* 0x000fe400078ec0ff */
[CC--:B------:R-:W-:Y:S02]  /*0c20*/  LEA.HI R8, R7.reuse, R222.reuse, RZ, 0x2 ;  /* 0x000000de07087211 */ /* 0x0c0fe400078f10ff */
[----:B------:R-:W-:Y:S01]  /*0c30*/  LEA.HI R7, R7, R222, RZ, 0x5 ;  /* 0x000000de07077211 */ /* 0x000fe200078f28ff */
[----:B------:R-:W-:Y:S01]  /*0c40*/  IMAD.IADD R2, R13, 0x1, -R2 ;  /* 0x000000010d027824 */ /* 0x000fe200078e0a02 */
[--C-:B------:R-:W-:Y:S02]  /*0c50*/  SHF.R.S32.HI R9, RZ, 0x2, R8.reuse ;  /* 0x00000002ff097819 */ /* 0x100fe40000011408 */
[----:B------:R-:W-:Y:S02]  /*0c60*/  SHF.R.S32.HI R10, RZ, 0x1f, R8 ;  /* 0x0000001fff0a7819 */ /* 0x000fe40000011408 */
[----:B0-----:R-:W-:-:S02]  /*0c70*/  LOP3.LUT R3, R8, 0x7ffffffc, RZ, 0xc0, !PT ;  /* 0x7ffffffc08037812 */ /* 0x001fc400078ec0ff */
[----:B------:R-:W-:Y:S02]  /*0c80*/  LEA.HI R10, R10, R9, RZ, 0x3 ;  /* 0x000000090a0a7211 */ /* 0x000fe400078f18ff */
[----:B------:R-:W-:Y:S01]  /*0c90*/  SHF.R.S32.HI R7, RZ, 0x5, R7 ;  /* 0x00000005ff077819 */ /* 0x000fe20000011407 */
[----:B------:R-:W-:Y:S01]  /*0ca0*/  IMAD.IADD R3, R222, 0x1, -R3 ;  /* 0x00000001de037824 */ /* 0x000fe200078e0a03 */
[----:B------:R-:W-:-:S03]  /*0cb0*/  LOP3.LUT R10, R10, 0xfffffff8, RZ, 0xc0, !PT ;  /* 0xfffffff80a0a7812 */ /* 0x000fc600078ec0ff */
[----:B------:R-:W-:Y:S02]  /*0cc0*/  IMAD.SHL.U32 R19, R3, 0x2, RZ ;  /* 0x0000000203137824 */ /* 0x000fe400078e00ff */
[----:B------:R-:W-:Y:S02]  /*0cd0*/  IMAD.IADD R10, R9, 0x1, -R10 ;  /* 0x00000001090a7824 */ /* 0x000fe400078e0a0a */
[----:B------:R-:W-:Y:S02]  /*0ce0*/  VIADD R218, R19, 0x8 ;  /* 0x0000000813da7836 */ /* 0x000fe40000000000 */
[----:B------:R-:W-:Y:S02]  /*0cf0*/  IMAD R7, R7, 0x10, R10 ;  /* 0x0000001007077824 */ /* 0x000fe400078e020a */
[----:B------:R-:W-:Y:S02]  /*0d00*/  VIADD R217, R19, 0x80 ;  /* 0x0000008013d97836 */ /* 0x000fe40000000000 */
[----:B------:R-:W-:-:S02]  /*0d10*/  IMAD R5, R2, 0x40, R7 ;  /* 0x0000004002057824 */ /* 0x000fc400078e0207 */
[----:B------:R-:W-:Y:S01]  /*0d20*/  IMAD.U32 R2, RZ, RZ, UR4 ;  /* 0x00000004ff027e24 */ /* 0x000fe2000f8e00ff */
[----:B------:R-:W-:Y:S01]  /*0d30*/  UMOV UR4, URZ ;  /* 0x0000003f00047c82 */ /* 0x000fe20008000000 */
        /* <DEDUP_REMOVED lines=15> */
[----:B0-----:R-:W-:Y:S01]  /*0e30*/  SHF.R.S32.HI R2, RZ, 0x1f, R218 ;  /* 0x0000001fff027819 */ /* 0x001fe200000114da */
        /* <DEDUP_REMOVED lines=14> */
[----:B------:R-:W-:Y:S02]  /*0f20*/  VIADD R196, R19, 0x78 ;  /* 0x0000007813c47836 */ /* 0x000fe40000000000 */
[----:B------:R-:W-:-:S07]  /*0f30*/  IMAD R192, R4, 0x8, R5 ;  /* 0x0000000804c07824 */ /* 0x000fce00078e0205 */
.L_x_4594:
[----:B------:R-:W-:Y:S01]  /*0f40*/  ULDC.64 UR8, c[0x0][0xa28] ;  /* 0x00028a0000087ab9 */ /* 0x000fe20000000a00 */
[----:B0-23--:R-:W0:Y:S01]  /*0f50*/  LDC.64 R8, c[0x0][0x418] ;  /* 0x00010600ff087b82 */ /* 0x00de220000000a00 */
[----:B------:R-:W-:Y:S01]  /*0f60*/  UISETP.NE.U32.AND UP0, UPT, UR8, URZ, UPT ;  /* 0x0000003f0800728c */ /* 0x000fe2000bf05070 */
[----:B----4-:R-:W-:-:S03]  /*0f70*/  IMAD.MOV.U32 R6, RZ, RZ, RZ ;  /* 0x000000ffff067224 */ /* 0x010fc600078e00ff */
[----:B------:R-:W-:-:S03]  /*0f80*/  UISETP.NE.AND.EX UP0, UPT, UR9, URZ, UPT, UP0 ;  /* 0x0000003f0900728c */ /* 0x000fc6000bf05300 */
[----:B------:R-:W-:Y:S01]  /*0f90*/  ULDC.64 UR8, c[0x0][0xa18] ;  /* 0x0002860000087ab9 */ /* 0x000fe20000000a00 */
[----:B-1----:R-:W1:Y:S01]  /*0fa0*/  LDC R0, c[0x0][0x424] ;  /* 0x00010900ff007b82 */ /* 0x002e620000000800 */
[----:B------:R-:W-:Y:S01]  /*0fb0*/  UISETP.NE.U32.AND UP1, UPT, UR8, URZ, UPT ;  /* 0x0000003f0800728c */ /* 0x000fe2000bf25070 */
[----:B------:R-:W-:-:S03]  /*0fc0*/  PLOP3.LUT P0, PT, PT, PT, UP0, 0x80, 0x0 ;  /* 0x000000000000781c */ /* 0x000fc60003f0f008 */
[----:B------:R-:W-:-:S03]  /*0fd0*/  UISETP.NE.AND.EX UP1, UPT, UR9, URZ, UPT, UP1 ;  /* 0x0000003f0900728c */ /* 0x000fc6000bf25310 */
[----:B------:R-:W-:Y:S01]  /*0fe0*/  @UP0 ULDC.64 UR8, c[0x0][0xa28] ;  /* 0x00028a0000080ab9 */ /* 0x000fe20000000a00 */
[----:B------:R-:W2:Y:S01]  /*0ff0*/  LDC R17, c[0x0][0x2f0] ;  /* 0x0000bc00ff117b82 */ /* 0x000ea20000000800 */
[----:B------:R-:W-:Y:S01]  /*1000*/  @UP0 UIMAD.WIDE UR8, UR7, 0x4, UR8 ;  /* 0x00000004070808a5 */ /* 0x000fe2000f8e0208 */
[----:B------:R-:W-:-:S05]  /*1010*/  PLOP3.LUT P2, PT, PT, PT, UP1, 0x80, 0x0 ;  /* 0x000000000000781c */ /* 0x000fca0003f4f018 */
[----:B------:R-:W-:Y:S01]  /*1020*/  @UP1 ULDC.64 UR10, c[0x0][0xa18] ;  /* 0x00028600000a1ab9 */ /* 0x000fe20000000a00 */
[----:B------:R-:W-:Y:S02]  /*1030*/  IMAD.U32 R2, RZ, RZ, UR8 ;  /* 0x00000008ff027e24 */ /* 0x000fe4000f8e00ff */
[----:B------:R-:W-:Y:S01]  /*1040*/  IMAD.U32 R3, RZ, RZ, UR9 ;  /* 0x00000009ff037e24 */ /* 0x000fe2000f8e00ff */
[----:B------:R-:W-:Y:S02]  /*1050*/  @UP1 UIMAD.WIDE UR8, UR7, 0x4, UR10 ;  /* 0x00000004070818a5 */ /* 0x000fe4000f8e020a */
[----:B------:R-:W-:Y:S02]  /*1060*/  ULOP3.LUT UR4, UR5, 0xffff, URZ, 0xc0, !UPT ;  /* 0x0000ffff05047892 */ /* 0x000fe4000f8ec03f */
[----:B------:R3:W5:Y:S02]  /*1070*/  @P0 LDG.E R6, desc[UR36][R2.64] ;  /* 0x0000002402060981 */ /* 0x000764000c1e1900 */
[----:B------:R-:W-:-:S02]  /*1080*/  IMAD.U32 R4, RZ, RZ, UR8 ;  /* 0x00000008ff047e24 */ /* 0x000fc4000f8e00ff */
[----:B------:R-:W-:Y:S01]  /*1090*/  IMAD.U32 R5, RZ, RZ, UR9 ;  /* 0x00000009ff057e24 */ /* 0x000fe2000f8e00ff */
[----:B------:R-:W-:-:S04]  /*10a0*/  ULDC.64 UR8, c[0x0][0xa20] ;  /* 0x0002880000087ab9 */ /* 0x000fc80000000a00 */
[----:B------:R3:W5:Y:S01]  /*10b0*/  @P2 LDG.E R18, desc[UR36][R4.64] ;  /* 0x0000002404122981 */ /* 0x000762000c1e1900 */
[----:B0-----:R-:W-:Y:S01]  /*10c0*/  ISETP.NE.U32.AND P0, PT, R8, RZ, PT ;  /* 0x000000ff0800720c */ /* 0x001fe20003f05070 */
[----:B------:R-:W-:Y:S01]  /*10d0*/  IMAD.U32 R209, RZ, RZ, UR4 ;  /* 0x00000004ffd17e24 */ /* 0x000fe2000f8e00ff */
[----:B------:R-:W-:Y:S02]  /*10e0*/  ISETP.NE.U32.AND P1, PT, RZ, UR8, PT ;  /* 0x00000008ff007c0c */ /* 0x000fe4000bf25070 */
[----:B------:R-:W-:Y:S02]  /*10f0*/  ISETP.NE.AND.EX P0, PT, R9, RZ, PT, P0 ;  /* 0x000000ff0900720c */ /* 0x000fe40003f05300 */
[----:B------:R-:W-:Y:S02]  /*1100*/  ISETP.NE.AND.EX P1, PT, RZ, UR9, PT, P1 ;  /* 0x00000009ff007c0c */ /* 0x000fe4000bf25310 */
[----:B-1----:R-:W-:Y:S01]  /*1110*/  SEL R0, R0, 0x1, P0 ;  /* 0x0000000100007807 */ /* 0x002fe20000000000 */
[----:B---3--:R-:W-:Y:S10]  /*1120*/  @P2 BRA `(.L_x_4483) ;  /* 0x0000000000302947 */ /* 0x008ff40003800000 */
[----:B------:R-:W-:Y:S01]  /*1130*/  ULDC.64 UR8, c[0x0][0xa00] ;  /* 0x0002800000087ab9 */ /* 0x000fe20000000a00 */
[----:B-----5:R-:W0:Y:S01]  /*1140*/  LDC R18, c[0x0][0x288] ;  /* 0x0000a200ff127b82 */ /* 0x020e220000000800 */
[----:B------:R-:W-:-:S04]  /*1150*/  ISETP.NE.U32.AND P0, PT, RZ, UR8, PT ;  /* 0x00000008ff007c0c */ /* 0x000fc8000bf05070 */
[----:B------:R-:W-:-:S13]  /*1160*/  ISETP.NE.AND.EX P0, PT, RZ, UR9, PT, P0 ;  /* 0x00000009ff007c0c */ /* 0x000fda000bf05300 */
[----:B------:R-:W-:Y:S05]  /*1170*/  @!P0 BRA `(.L_x_4483) ;  /* 0x00000000001c8947 */ /* 0x000fea0003800000 */
[----:B------:R-:W-:Y:S02]  /*1180*/  ULDC.64 UR8, c[0x0][0xa00] ;  /* 0x0002800000087ab9 */ /* 0x000fe40000000a00 */
[----:B------:R-:W-:-:S06]  /*1190*/  UIMAD.WIDE UR8, UR7, 0x4, UR8 ;  /* 0x00000004070878a5 */ /* 0x000fcc000f8e0208 */
[----:B------:R-:W-:Y:S02]  /*11a0*/  IMAD.U32 R2, RZ, RZ, UR8 ;  /* 0x00000008ff027e24 */ /* 0x000fe4000f8e00ff */
[----:B------:R-:W-:-:S05]  /*11b0*/  IMAD.U32 R3, RZ, RZ, UR9 ;  /* 0x00000009ff037e24 */ /* 0x000fca000f8e00ff */
[----:B0-----:R-:W3:Y:S04]  /*11c0*/  LDG.E R18, desc[UR36][R2.64] ;  /* 0x0000002402127981 */ /* 0x001ee8000c1e1900 */
[----:B------:R-:W3:Y:S02]  /*11d0*/  LDG.E R5, desc[UR36][R2.64+0x4] ;  /* 0x0000042402057981 */ /* 0x000ee4000c1e1900 */
[----:B---3--:R-:W-:-:S07]  /*11e0*/  IMAD.IADD R18, R5, 0x1, -R18 ;  /* 0x0000000105127824 */ /* 0x008fce00078e0a12 */
.L_x_4483:
[----:B--2---:R-:W-:Y:S02]  /*11f0*/  IMAD R17, R0, R17, RZ ;  /* 0x0000001100117224 */ /* 0x004fe400078e02ff */
[----:B------:R-:W-:Y:S01]  /*1200*/  IMAD.U32 R220, RZ, RZ, UR7 ;  /* 0x00000007ffdc7e24 */ /* 0x000fe2000f8e00ff */
[----:B------:R-:W-:Y:S06]  /*1210*/  @!P1 BRA `(.L_x_4484) ;  /* 0x0000000000189947 */ /* 0x000fec0003800000 */
[----:B------:R-:W-:Y:S02]  /*1220*/  ULDC.64 UR8, c[0x0][0xa20] ;  /* 0x0002880000087ab9 */ /* 0x000fe40000000a00 */
[----:B------:R-:W-:-:S06]  /*1230*/  UIMAD.WIDE UR8, UR7, 0x4, UR8 ;  /* 0x00000004070878a5 */ /* 0x000fcc000f8e0208 */
[----:B------:R-:W-:Y:S02]  /*1240*/  IMAD.U32 R2, RZ, RZ, UR8 ;  /* 0x00000008ff027e24 */ /* 0x000fe4000f8e00ff */
[----:B------:R-:W-:-:S05]  /*1250*/  IMAD.U32 R3, RZ, RZ, UR9 ;  /* 0x00000009ff037e24 */ /* 0x000fca000f8e00ff */
[----:B------:R1:W5:Y:S01]  /*1260*/  LDG.E R17, desc[UR36][R2.64] ;  /* 0x0000002402117981 */ /* 0x000362000c1e1900 */
[----:B------:R-:W-:Y:S05]  /*1270*/  BRA `(.L_x_4485) ;  /* 0x00000000002c7947 */ /* 0x000fea0003800000 */
.L_x_4484:
        /* <DEDUP_REMOVED lines=9> */
[----:B------:R-:W2:Y:S02]  /*1310*/  LDG.E R0, desc[UR36][R2.64+0x4] ;  /* 0x0000042402007981 */ /* 0x000ea4000c1e1900 */
[----:B--2---:R-:W-:-:S07]  /*1320*/  IMAD.IADD R17, R0, 0x1, -R17 ;  /* 0x0000000100117824 */ /* 0x004fce00078e0a11 */
.L_x_4485:
[----:B------:R-:W-:Y:S01]  /*1330*/  ULDC UR4, c[0x0][0x448] ;  /* 0x0001120000047ab9 */ /* 0x000fe20000000800 */
[----:B-----5:R-:W-:Y:S01]  /*1340*/  IMAD.IADD R17, R17, 0x1, -R6 ;  /* 0x0000000111117824 */ /* 0x020fe200078e0a06 */
[----:B------:R-:W-:Y:S02]  /*1350*/  UISETP.NE.AND UP0, UPT, UR4, 0x1, UPT ;  /* 0x000000010400788c */ /* 0x000fe4000bf05270 */
[----:B------:R-:W-:Y:S02]  /*1360*/  USHF.L.U32 UR6, UR6, 0x7, URZ ;  /* 0x0000000706067899 */ /* 0x000fe4000800063f */
[----:B0-----:R-:W-:Y:S01]  /*1370*/  IADD3 R0, R17, 0x1, -R18 ;  /* 0x0000000111007810 */ /* 0x001fe20007ffe812 */
[----:B------:R-:W-:Y:S02]  /*1380*/  UP2UR UR7, UPR, URZ, 0x1 ;  /* 0x000000013f077883 */ /* 0x000fe40008000000 */
[----:B------:R-:W-:Y:S01]  /*1390*/  UIADD3 UR4, UR6, 0x7f, URZ ;  /* 0x0000007f06047890 */ /* 0x000fe2000fffe03f */
[----:B------:R-:W-:Y:S01]  /*13a0*/  R2UR UR10, R0 ;  /* 0x00000000000a72ca */ /* 0x000fe200000e0000 */
[----:B------:R-:W-:-:S02]  /*13b0*/  IMAD.U32 R23, RZ, RZ, UR6 ;  /* 0x00000006ff177e24 */ /* 0x000fc4000f8e00ff */
[----:B------:R-:W-:Y:S01]  /*13c0*/  @UP0 ULDC UR8, c[0x0][0x44c] ;  /* 0x0001130000080ab9 */ /* 0x000fe20000000800 */
[----:B------:R-:W-:Y:S01]  /*13d0*/  IMAD.U32 R22, RZ, RZ, UR7 ;  /* 0x00000007ff167e24 */ /* 0x000fe2000f8e00ff */
[----:B------:R-:W-:Y:S01]  /*13e0*/  UIMAD.WIDE.U32 UR8, UR4, UR8, URZ ;  /* 0x00000008040872a5 */ /* 0x000fe2000f8e003f */
[----:B------:R-:W-:Y:S01]  /*13f0*/  @UP0 ULDC UR11, c[0x0][0x450] ;  /* 0x00011400000b0ab9 */ /* 0x000fe20000000800 */
[----:B------:R-:W-:Y:S02]  /*1400*/  ULDC.64 UR6, c[0x0][0x9e0] ;  /* 0x0002780000067ab9 */ /* 0x000fe40000000a00 */
[----:B------:R-:W-:Y:S02]  /*1410*/  @UP0 USHF.R.U32.HI UR4, URZ, UR11, UR9 ;  /* 0x0000000b3f040299 */ /* 0x000fe40008011609 */
[----:B------:R-:W-:Y:S02]  /*1420*/  UISETP.GE.AND UP0, UPT, UR7, 0x1, UPT ;  /* 0x000000010700788c */ /* 0x000fe4000bf06270 */
[----:B------:R-:W-:-:S02]  /*1430*/  UIADD3 UR8, UR10, UR4, URZ ;  /* 0x000000040a087290 */ /* 0x000fc4000fffe03f */
[----:B------:R-:W-:Y:S02]  /*1440*/  UP2UR UR61, UPR, URZ, 0x1 ;  /* 0x000000013f3d7883 */ /* 0x000fe40008000000 */
[----:B------:R-:W-:Y:S01]  /*1450*/  PLOP3.LUT P0, PT, PT, PT, UP0, 0x40, 0x0 ;  /* 0x000000000000781c */ /* 0x000fe20003f0e808 */
[----:B------:R-:W-:-:S06]  /*1460*/  UIADD3 UR6, UR8, UR6, URZ ;  /* 0x0000000608067290 */ /* 0x000fcc000fffe03f */
[----:B------:R-:W-:-:S06]  /*1470*/  IMAD.U32 R0, RZ, RZ, UR6 ;  /* 0x00000006ff007e24 */ /* 0x000fcc000f8e00ff */
        /* <DEDUP_REMOVED lines=11> */
.L_x_4487:
[----:B------:R-:W-:-:S11]  /*1530*/  UISETP.NE.AND UP0, UPT, UR7, 0x1, UPT ;  /* 0x000000010700788c */ /* 0x000fd6000bf05270 */
[----:B------:R-:W-:Y:S02]  /*1540*/  @UP0 ULDC.64 UR10, c[0x0][0x9e8] ;  /* 0x00027a00000a0ab9 */ /* 0x000fe40000000a00 */
[----:B------:R-:W-:-:S04]  /*1550*/  UIMAD.WIDE.U32 UR8, UR4, UR10, URZ ;  /* 0x0000000a040872a5 */ /* 0x000fc8000f8e003f */
[----:B------:R-:W-:-:S12]  /*1560*/  @UP0 USHF.R.U32.HI UR4, URZ, UR11, UR9 ;  /* 0x0000000b3f040299 */ /* 0x000fd80008011609 */
.L_x_4488:
[----:B------:R-:W-:-:S06]  /*1570*/  UIMAD UR4, UR4, UR7, UR7 ;  /* 0x00000007040472a4 */ /* 0x000fcc000f8e0207 */
[----:B------:R-:W-:-:S07]  /*1580*/  VIMNMX R0, R0, UR4, PT ;  /* 0x0000000400007c48 */ /* 0x000fce000bfe0100 */
.L_x_4486:
[----:B------:R-:W-:Y:S01]  /*1590*/  R2UR UR6, R22 ;  /* 0x00000000160672ca */ /* 0x000fe200000e0000 */
[----:B------:R-:W-:Y:S01]  /*15a0*/  IMAD.IADD R73, R17, 0x1, -R18 ;  /* 0x0000000111497824 */ /* 0x000fe200078e0a12 */
[----:B------:R-:W-:Y:S01]  /*15b0*/  R2UR UR4, R23 ;  /* 0x00000000170472ca */ /* 0x000fe200000e0000 */
[----:B-1----:R-:W-:Y:S02]  /*15c0*/  VIADD R2, R0, 0x5f ;  /* 0x0000005f00027836 */ /* 0x002fe40000000000 */
[----:B------:R-:W-:Y:S02]  /*15d0*/  VIADD R0, R17, 0x5f ;  /* 0x0000005f11007836 */ /* 0x000fe40000000000 */
[----:B------:R-:W-:-:S04]  /*15e0*/  IMAD.HI R2, R2, 0x2aaaaaab, RZ ;  /* 0x2aaaaaab02027827 */ /* 0x000fc800078e02ff */
[----:B------:R-:W-:Y:S01]  /*15f0*/  IMAD.HI R0, R0, 0x2aaaaaab, RZ ;  /* 0x2aaaaaab00007827 */ /* 0x000fe200078e02ff */
[----:B------:R-:W-:Y:S01]  /*1600*/  SHF.R.U32.HI R5, RZ, 0x1f, R2 ;  /* 0x0000001fff057819 */ /* 0x000fe20000011602 */
[----:B------:R-:W-:Y:S01]  /*1610*/  UISETP.NE.AND UP0, UPT, UR6, URZ, UPT ;  /* 0x0000003f0600728c */ /* 0x000fe2000bf05270 */
[----:B------:R-:W-:Y:S02]  /*1620*/  R2UR UR6, R73 ;  /* 0x00000000490672ca */ /* 0x000fe400000e0000 */
[----:B------:R-:W-:Y:S02]  /*1630*/  SHF.R.U32.HI R3, RZ, 0x1f, R0 ;  /* 0x0000001fff037819 */ /* 0x000fe40000011600 */
[----:B------:R-:W-:Y:S02]  /*1640*/  LEA.HI.SX32 R2, R2, R5, 0x1c ;  /* 0x0000000502027211 */ /* 0x000fe400078fe2ff */
[----:B------:R-:W-:-:S04]  /*1650*/  LEA.HI.SX32 R3, R0, R3, 0x1c ;  /* 0x0000000300037211 */ /* 0x000fc800078fe2ff */
        /* <DEDUP_REMOVED lines=21> */
.L_x_4490:
[----:B------:R-:W-:-:S11]  /*17b0*/  UISETP.NE.AND UP0, UPT, UR7, 0x1, UPT ;  /* 0x000000010700788c */ /* 0x000fd6000bf05270 */
[----:B------:R-:W-:Y:S02]  /*17c0*/  @UP0 ULDC.64 UR10, c[0x0][0x9e8] ;  /* 0x00027a00000a0ab9 */ /* 0x000fe40000000a00 */
[----:B------:R-:W-:-:S04]  /*17d0*/  UIMAD.WIDE.U32 UR8, UR4, UR10, URZ ;  /* 0x0000000a040872a5 */ /* 0x000fc8000f8e003f */
[----:B------:R-:W-:-:S12]  /*17e0*/  @UP0 USHF.R.U32.HI UR4, URZ, UR11, UR9 ;  /* 0x0000000b3f040299 */ /* 0x000fd80008011609 */
.L_x_4491:
[----:B------:R-:W-:-:S04]  /*17f0*/  UIMAD UR4, UR4, UR7, URZ ;  /* 0x00000007040472a4 */ /* 0x000fc8000f8e023f */
[----:B------:R-:W-:-:S04]  /*1800*/  UISETP.LT.AND UP0, UPT, UR6, UR4, UPT ;  /* 0x000000040600728c */ /* 0x000fc8000bf01270 */
[----:B------:R-:W-:-:S12]  /*1810*/  USEL UR6, UR6, UR4, !UP0 ;  /* 0x0000000406067287 */ /* 0x000fd8000c000000 */
.L_x_4489:
[----:B------:R-:W-:-:S04]  /*1820*/  UIMAD.WIDE UR6, UR6, 0x2aaaaaab, URZ ;  /* 0x2aaaaaab060678a5 */ /* 0x000fc8000f8e023f */
[----:B------:R-:W-:-:S04]  /*1830*/  USHF.R.U32.HI UR4, URZ, 0x1f, UR7 ;  /* 0x0000001f3f047899 */ /* 0x000fc80008011607 */
[----:B------:R-:W-:Y:S02]  /*1840*/  ULEA.HI.SX32 UR7, UR7, UR4, 0x1c ;  /* 0x0000000407077291 */ /* 0x000fe4000f8fe23f */
[----:B------:R-:W-:Y:S02]  /*1850*/  ULOP3.LUT UR4, UR5, 0xff000000, URZ, 0xc0, !UPT ;  /* 0xff00000005047892 */ /* 0x000fe4000f8ec03f */
[----:B------:R-:W-:Y:S02]  /*1860*/  UISETP.LT.AND UP0, UPT, URZ, UR7, UPT ;  /* 0x000000073f00728c */ /* 0x000fe4000bf01270 */
[----:B------:R-:W-:Y:S02]  /*1870*/  ULOP3.LUT UR5, UR5, 0xff0000, URZ, 0xc0, !UPT ;  /* 0x00ff000005057892 */ /* 0x000fe4000f8ec03f */
[----:B------:R-:W-:Y:S02]  /*1880*/  USEL UR9, URZ, UR7, !UP0 ;  /* 0x000000073f097287 */ /* 0x000fe4000c000000 */
[----:B------:R-:W-:-:S04]  /*1890*/  USHF.R.U32.HI UR4, URZ, 0x8, UR4 ;  /* 0x000000083f047899 */ /* 0x000fc80008011604 */
[----:B------:R-:W-:Y:S01]  /*18a0*/  ISETP.GT.AND P0, PT, R72, UR9, PT ;  /* 0x0000000948007c0c */ /* 0x000fe2000bf04270 */
[----:B------:R-:W-:-:S03]  /*18b0*/  ULEA.HI UR5, UR5, UR4, URZ, 0x10 ;  /* 0x0000000405057291 */ /* 0x000fc6000f8f803f */
[----:B------:R-:W-:Y:S01]  /*18c0*/  UMOV UR4, URZ ;  /* 0x0000003f00047c82 */ /* 0x000fe20008000000 */
[----:B------:R-:W-:Y:S02]  /*18d0*/  ULOP3.LUT UR6, UR5, 0xff, URZ, 0xc0, !UPT ;  /* 0x000000ff05067892 */ /* 0x000fe4000f8ec03f */
[----:B------:R-:W-:-:S04]  /*18e0*/  USHF.R.U32.HI UR5, URZ, 0x10, UR5 ;  /* 0x000000103f057899 */ /* 0x000fc80008011605 */
[----:B------:R-:W-:Y:S02]  /*18f0*/  IMAD.U32 R208, RZ, RZ, UR6 ;  /* 0x00000006ffd07e24 */ /* 0x000fe4000f8e00ff */
[----:B------:R-:W-:Y:S01]  /*1900*/  IMAD.U32 R195, RZ, RZ, UR5 ;  /* 0x00000005ffc37e24 */ /* 0x000fe2000f8e00ff */
[----:B------:R-:W-:Y:S06]  /*1910*/  @!P0 BRA `(.L_x_4492) ;  /* 0x00000000009c8947 */ /* 0x000fec0003800000 */
[----:B------:R-:W-:Y:S01]  /*1920*/  R2UR UR5, R195 ;  /* 0x00000000c30572ca */ /* 0x000fe200000e0000 */
[----:B------:R-:W-:-:S12]  /*1930*/  ULDC UR4, c[0x0][0x9f0] ;  /* 0x00027c0000047ab9 */ /* 0x000fd80000000800 */
[----:B------:R-:W-:-:S04]  /*1940*/  UISETP.NE.AND UP0, UPT, UR5, URZ, UPT ;  /* 0x0000003f0500728c */ /* 0x000fc8000bf05270 */
[----:B------:R-:W-:-:S03]  /*1950*/  USEL UR10, UR5, UR4, UP0 ;  /* 0x00000004050a7287 */ /* 0x000fc60008000000 */
[----:B------:R-:W-:-:S03]  /*1960*/  UMOV UR4, URZ ;  /* 0x0000003f00047c82 */ /* 0x000fc60008000000 */
[----:B------:R-:W-:-:S05]  /*1970*/  IMAD.U32 R5, RZ, RZ, UR10 ;  /* 0x0000000aff057e24 */ /* 0x000fca000f8e00ff */
[----:B------:R-:W-:-:S04]  /*1980*/  IABS R0, R5 ;  /* 0x0000000500007213 */ /* 0x000fc80000000000 */
[----:B------:R-:W-:Y:S02]  /*1990*/  R2UR UR11, R0 ;  /* 0x00000000000b72ca */ /* 0x000fe400000e0000 */
[----:B------:R-:W-:Y:S02]  /*19a0*/  IADD3 R0, R5, -0x1, R72 ;  /* 0xffffffff05007810 */ /* 0x000fe40007ffe048 */
[----:B------:R-:W-:Y:S02]  /*19b0*/  IABS R5, R5 ;  /* 0x0000000500057213 */ /* 0x000fe40000000000 */
[----:B------:R-:W-:-:S03]  /*19c0*/  R2UR UR6, R0 ;  /* 0x00000000000672ca */ /* 0x000fc600000e0000 */
[----:B------:R-:W-:-:S04]  /*19d0*/  IMAD.MOV R5, RZ, RZ, -R5 ;  /* 0x000000ffff057224 */ /* 0x000fc800078e0a05 */
        /* <DEDUP_REMOVED lines=27> */
.L_x_4492:
[----:B------:R-:W-:Y:S01]  /*1b90*/  R2UR UR5, R208 ;  /* 0x00000000d00572ca */ /* 0x000fe200000e0000 */
[----:B------:R-:W-:Y:S01]  /*1ba0*/  IMAD.U32 R3, RZ, RZ, UR4 ;  /* 0x00000004ff037e24 */ /* 0x000fe2000f8e00ff */
[----:B------:R-:W-:Y:S01]  /*1bb0*/  PLOP3.LUT P0, PT, PT, PT, PT, 0x80, 0x0 ;  /* 0x000000000000781c */ /* 0x000fe20003f0f070 */
[----:B------:R-:W-:Y:S01]  /*1bc0*/  IMAD.MOV.U32 R2, RZ, RZ, RZ ;  /* 0x000000ffff027224 */ /* 0x000fe200078e00ff */
        /* <DEDUP_REMOVED lines=9> */
[----:B------:R-:W-:Y:S01]  /*1c60*/  UIMAD UR5, UR5, UR4, UR9 ;  /* 0x00000004050572a4 */ /* 0x000fe2000f8e0209 */
        /* <DEDUP_REMOVED lines=80> */
.L_x_4494:
[----:B------:R-:W2:Y:S01]  /*2170*/  LDL R2, [R1+0x14] ;  /* 0x0000140001027983 */ /* 0x000ea20000100800 */
[----:B------:R-:W-:-:S13]  /*2180*/  R2UR UR6, R221 ;  /* 0x00000000dd0672ca */ /* 0x000fda00000e0000 */
[----:B------:R-:W-:-:S04]  /*2190*/  ULEA.HI UR4, UR6, UR6, URZ, 0x1 ;  /* 0x0000000606047291 */ /* 0x000fc8000f8f083f */
[----:B------:R-:W-:-:S04]  /*21a0*/  ULOP3.LUT UR4, UR4, 0xfffffffe, URZ, 0xc0, !UPT ;  /* 0xfffffffe04047892 */ /* 0x000fc8000f8ec03f */
[----:B------:R-:W-:-:S06]  /*21b0*/  UIADD3 UR4, UR6, -UR4, URZ ;  /* 0x8000000406047290 */ /* 0x000fcc000fffe03f */
[----:B------:R-:W-:-:S05]  /*21c0*/  IMAD.U32 R0, RZ, RZ, UR4 ;  /* 0x00000004ff007e24 */ /* 0x000fca000f8e00ff */
[----:B------:R-:W-:-:S04]  /*21d0*/  SHF.L.U32 R0, R0, 0x1f, RZ ;  /* 0x0000001f00007819 */ /* 0x000fc800000006ff */
[----:B------:R-:W0:Y:S01]  /*21e0*/  SYNCS.PHASECHK.TRANS64.TRYWAIT P1, [UR60+0x30800], R0 ;  /* 0x03080000ff0075a7 */ /* 0x000e22000802017c */
[----:B--2---:R-:W-:-:S13]  /*21f0*/  R2UR UR5, R2 ;  /* 0x00000000020572ca */ /* 0x004fda00000e0000 */
[----:B------:R-:W-:-:S05]  /*2200*/  IMAD.U32 R2, RZ, RZ, UR5 ;  /* 0x00000005ff027e24 */ /* 0x000fca000f8e00ff */
[----:B------:R-:W-:Y:S01]  /*2210*/  ISETP.NE.AND P0, PT, R2, 0x3, PT ;  /* 0x000000030200780c */ /* 0x000fe20003f05270 */
[----:B0-----:R-:W-:-:S12]  /*2220*/  @!P1 BRA `(.L_x_4495) ;  /* 0x0000017c00f49947 */ /* 0x001fd80003800000 */
.L_x_4691:
[----:B------:R-:W-:Y:S05]  /*2230*/  @!P0 BRA `(.L_x_4496) ;  /* 0x0000000000048947 */ /* 0x000fea0003800000 */
[----:B------:R-:W-:Y:S01]  /*2240*/  BPT.TRAP 0x1 ;  /* 0x000000040000795c */ /* 0x000fe20000300000 */
.L_x_4496:
[----:B0-----:R-:W-:Y:S02]  /*2250*/  IMAD.U32 R3, RZ, RZ, UR38 ;  /* 0x00000026ff037e24 */ /* 0x001fe4000f8e00ff */
[----:B------:R-:W-:-:S03]  /*2260*/  IMAD.U32 R0, RZ, RZ, UR39 ;  /* 0x00000027ff007e24 */ /* 0x000fc6000f8e00ff */
[----:B------:R-:W-:Y:S02]  /*2270*/  LEA R3, R3, UR60, 0x3 ;  /* 0x0000003c03037c11 */ /* 0x000fe4000f8e18ff */
[----:B------:R-:W-:-:S04]  /*2280*/  SHF.L.U32 R0, R0, 0x1f, RZ ;  /* 0x0000001f00007819 */ /* 0x000fc800000006ff */
[----:B------:R0:W1:Y:S01]  /*2290*/  SYNCS.PHASECHK.TRANS64.TRYWAIT P1, [R3+URZ+0x30830], R0 ;  /* 0x03083000030075a7 */ /* 0x000062000802017f */
[----:B------:R-:W-:Y:S05]  /*22a0*/  @!P0 BRA `(.L_x_4497) ;  /* 0x0000000000048947 */ /* 0x000fea0003800000 */
[----:B------:R-:W-:Y:S01]  /*22b0*/  BPT.TRAP 0x1 ;  /* 0x000000040000795c */ /* 0x000fe20000300000 */
.L_x_4497:
[----:B-1----:R-:W-:Y:S05]  /*22c0*/  @P1 BRA `(.L_x_4498) ;  /* 0x0000000000081947 */ /* 0x002fea0003800000 */
[----:B------:R-:W1:Y:S02]  /*22d0*/  SYNCS.PHASECHK.TRANS64.TRYWAIT P1, [R3+URZ+0x30830], R0 ;  /* 0x03083000030075a7 */ /* 0x000e64000802017f */
[----:B-1----:R-:W-:Y:S05]  /*22e0*/  @!P1 BRA `(.L_x_4499) ;  /* 0x0000017c00dc9947 */ /* 0x002fea0003800000 */
.L_x_4498:
        /* <DEDUP_REMOVED lines=17> */
[----:B------:R-:W-:Y:S02]  /*2400*/  UIMAD UR5, UR38, 0x900, UR5 ;  /* 0x00000900260578a4 */ /* 0x000fe4000f8e0205 */
[----:B------:R-:W-:Y:S01]  /*2410*/  UMOV UR8, UR4 ;  /* 0x0000000400087c82 */ /* 0x000fe20008000000 */
[----:B------:R-:W-:Y:S01]  /*2420*/  UIADD3 UR56, UR4, 0x2, URZ ;  /* 0x0000000204387890 */ /* 0x000fe2000fffe03f */
[----:B------:R-:W-:Y:S01]  /*2430*/  IMAD.U32 R4, RZ, RZ, UR8 ;  /* 0x00000008ff047e24 */ /* 0x000fe2000f8e00ff */
[----:B------:R-:W-:-:S02]  /*2440*/  UIADD3 UR58, UR5, 0x2, URZ ;  /* 0x00000002053a7890 */ /* 0x000fc4000fffe03f */
[----:B------:R-:W-:Y:S01]  /*2450*/  UMOV UR10, UR5 ;  /* 0x00000005000a7c82 */ /* 0x000fe20008000000 */
[----:B------:R-:W-:Y:S01]  /*2460*/  UIADD3 UR52, UR4, 0x4, URZ ;  /* 0x0000000404347890 */ /* 0x000fe2000fffe03f */
[----:B------:R-:W-:Y:S01]  /*2470*/  HGMMA.64x96x16.F32.BF16 R24, gdesc[UR8], RZ, !UPT, gsb0 ;  /* 0x01600000081879f0 */ /* 0x000fe2000c0018ff */
        /* <DEDUP_REMOVED lines=71> */
.L_x_4500:
[----:B------:R-:W-:Y:S01]  /*28f0*/  R2UR UR4, R22 ;  /* 0x00000000160472ca */ /* 0x000fe200000e0000 */
[----:B------:R-:W2:Y:S01]  /*2900*/  S2UR UR7, SR_CgaCtaId ;  /* 0x00000000000779c3 */ /* 0x000ea20000008800 */
[----:B------:R-:W-:Y:S01]  /*2910*/  R2UR UR6, R23 ;  /* 0x00000000170672ca */ /* 0x000fe200000e0000 */
[----:B------:R-:W-:Y:S01]  /*2920*/  ULDC UR5, c[0x0][0x9d8] ;  /* 0x0002760000057ab9 */ /* 0x000fe20000000800 */
[----:B------:R-:W-:Y:S01]  /*2930*/  UISETP.NE.AND UP0, UPT, UR61, URZ, UPT ;  /* 0x0000003f3d00728c */ /* 0x000fe2000bf05270 */
        /* <DEDUP_REMOVED lines=8> */
[----:B------:R-:W-:Y:S01]  /*29c0*/  UISETP.NE.AND UP1, UPT, UR4, URZ, UPT ;  /* 0x0000003f0400728c */ /* 0x000fe2000bf25270 */
[----:B------:R-:W-:Y:S01]  /*29d0*/  R2UR UR4, R3 ;  /* 0x00000000030472ca */ /* 0x000fe200000e0000 */
[----:B------:R-:W-:-:S02]  /*29e0*/  VIADD R2, R192, UR6 ;  /* 0x00000006c0027c36 */ /* 0x000fc40008000000 */
[----:B------:R-:W-:Y:S01]  /*29f0*/  FMUL.FTZ R40, R40, UR5 ;  /* 0x0000000528287c20 */ /* 0x000fe20008410000 */
[----:B------:R-:W-:Y:S01]  /*2a00*/  FMUL.FTZ R41, R41, UR5 ;  /* 0x0000000529297c20 */ /* 0x000fe20008410000 */
[----:B------:R-:W-:Y:S01]  /*2a10*/  FMUL.FTZ R8, R24, UR5 ;  /* 0x0000000518087c20 */ /* 0x000fe20008410000 */
[----:B------:R-:W-:Y:S01]  /*2a20*/  PLOP3.LUT P1, PT, PT, PT, UP1, 0x80, 0x0 ;  /* 0x000000000000781c */ /* 0x000fe20003f2f018 */
[----:B---3--:R-:W-:Y:S01]  /*2a30*/  IMAD.MOV.U32 R28, RZ, RZ, R2 ;  /* 0x000000ffff1c7224 */ /* 0x008fe200078e0002 */
[----:B------:R-:W-:Y:S01]  /*2a40*/  PLOP3.LUT P2, PT, PT, PT, UP1, 0x80, 0x0 ;  /* 0x000000000000781c */ /* 0x000fe20003f4f018 */
[----:B------:R3:W3:Y:S01]  /*2a50*/  MUFU.TANH R74, R25 ;  /* 0x00000019004a7308 */ /* 0x0006e20000002400 */
[----:B01----:R-:W-:Y:S01]  /*2a60*/  FMUL.FTZ R0, R26, UR5 ;  /* 0x000000051a007c20 */ /* 0x003fe20008410000 */
[----:B------:R-:W-:Y:S01]  /*2a70*/  @UP1 ULDC UR6, c[0x0][0x44c] ;  /* 0x0001130000061ab9 */ /* 0x000fe20000000800 */
[----:B------:R-:W-:Y:S01]  /*2a80*/  FMUL.FTZ R11, R27, UR5 ;  /* 0x000000051b0b7c20 */ /* 0x000fe20008410000 */
[----:B------:R-:W-:Y:S01]  /*2a90*/  FMUL.FTZ R13, R31, UR5 ;  /* 0x000000051f0d7c20 */ /* 0x000fe20008410000 */
[----:B------:R-:W-:Y:S01]  /*2aa0*/  UIADD3 UR4, UR4, 0x30840, URZ ;  /* 0x0003084004047890 */ /* 0x000fe2000fffe03f */
[----:B------:R-:W-:Y:S01]  /*2ab0*/  FMUL.FTZ R14, R34, UR5 ;  /* 0x00000005220e7c20 */ /* 0x000fe20008410000 */
[----:B------:R-:W-:Y:S01]  /*2ac0*/  FMUL.FTZ R15, R35, UR5 ;  /* 0x00000005230f7c20 */ /* 0x000fe20008410000 */
[----:B------:R0:W1:Y:S01]  /*2ad0*/  MUFU.TANH R77, R32 ;  /* 0x00000020004d7308 */ /* 0x0000620000002400 */
[----:B--2---:R-:W-:Y:S01]  /*2ae0*/  UPRMT UR4, UR7, 0x654, UR4 ;  /* 0x0000065407047896 */ /* 0x004fe20008000004 */
[----:B------:R-:W-:Y:S01]  /*2af0*/  @P1 IMAD.HI.U32 R3, R2, UR6, RZ ;  /* 0x0000000602031c27 */ /* 0x000fe2000f8e00ff */
[----:B------:R-:W-:-:S03]  /*2b00*/  @UP1 ULDC UR6, c[0x0][0x450] ;  /* 0x0001140000061ab9 */ /* 0x000fc60000000800 */
[----:B------:R-:W-:Y:S01]  /*2b10*/  FMUL.FTZ R20, R38, UR5 ;  /* 0x0000000526147c20 */ /* 0x000fe20008410000 */
[----:B------:R-:W-:Y:S01]  /*2b20*/  FMUL.FTZ R24, R42, UR5 ;  /* 0x000000052a187c20 */ /* 0x000fe20008410000 */
[----:B------:R-:W-:Y:S01]  /*2b30*/  FMUL.FTZ R21, R39, UR5 ;  /* 0x0000000527157c20 */ /* 0x000fe20008410000 */
[----:B------:R-:W-:Y:S01]  /*2b40*/  @P2 SHF.R.U32.HI R28, RZ, UR6, R3 ;  /* 0x00000006ff1c2c19 */ /* 0x000fe20008011603 */
[----:B------:R-:W-:Y:S01]  /*2b50*/  IMAD.MOV.U32 R3, RZ, RZ, -0x60 ;  /* 0xffffffa0ff037424 */ /* 0x000fe200078e00ff */
[----:B------:R2:W1:Y:S01]  /*2b60*/  MUFU.TANH R78, R33 ;  /* 0x00000021004e7308 */ /* 0x0004620000002400 */
[----:B---3--:R-:W-:Y:S01]  /*2b70*/  FMUL.FTZ R25, R43, UR5 ;  /* 0x000000052b197c20 */ /* 0x008fe20008410000 */
[----:B------:R-:W-:Y:S01]  /*2b80*/  FMUL.FTZ R44, R44, UR5 ;  /* 0x000000052c2c7c20 */ /* 0x000fe20008410000 */
[----:B------:R-:W3:Y:S01]  /*2b90*/  SHFL.IDX PT, R50, R28, RZ, 0x1c1f ;  /* 0x001c1fff1c327589 */ /* 0x000ee200000e0000 */
[----:B------:R-:W-:Y:S02]  /*2ba0*/  IMAD R6, R72, R3, 0x61 ;  /* 0x0000006148067424 */ /* 0x000fe400078e0203 */
[----:B------:R-:W-:Y:S01]  /*2bb0*/  FMUL.FTZ R45, R45, UR5 ;  /* 0x000000052d2d7c20 */ /* 0x000fe20008410000 */
[----:B------:R-:W-:Y:S01]  /*2bc0*/  FMUL.FTZ R26, R46, UR5 ;  /* 0x000000052e1a7c20 */ /* 0x000fe20008410000 */
[----:B------:R-:W-:Y:S01]  /*2bd0*/  FMUL.FTZ R27, R47, UR5 ;  /* 0x000000052f1b7c20 */ /* 0x000fe20008410000 */
[----:B------:R5:W1:Y:S01]  /*2be0*/  MUFU.TANH R79, R36 ;  /* 0x00000024004f7308 */ /* 0x000a620000002400 */
[----:B------:R-:W-:Y:S01]  /*2bf0*/  FMUL.FTZ R48, R48, UR5 ;  /* 0x0000000530307c20 */ /* 0x000fe20008410000 */
[----:B------:R-:W-:Y:S01]  /*2c00*/  FMUL.FTZ R31, R51, UR5 ;  /* 0x00000005331f7c20 */ /* 0x000fe20008410000 */
[----:B0-----:R-:W-:Y:S01]  /*2c10*/  FMUL.FTZ R32, R54, UR5 ;  /* 0x0000000536207c20 */ /* 0x001fe20008410000 */
[----:B------:R-:W-:Y:S01]  /*2c20*/  FMUL.FTZ R35, R55, UR5 ;  /* 0x0000000537237c20 */ /* 0x000fe20008410000 */
[----:B------:R-:W-:Y:S01]  /*2c30*/  FMUL.FTZ R56, R56, UR5 ;  /* 0x0000000538387c20 */ /* 0x000fe20008410000 */
[----:B------:R-:W-:Y:S01]  /*2c40*/  FMUL.FTZ R57, R57, UR5 ;  /* 0x0000000539397c20 */ /* 0x000fe20008410000 */
[----:B------:R-:W-:Y:S01]  /*2c50*/  FMUL.FTZ R58, R58, UR5 ;  /* 0x000000053a3a7c20 */ /* 0x000fe20008410000 */
[----:B------:R0:W1:Y:S01]  /*2c60*/  MUFU.TANH R81, R40 ;  /* 0x0000002800517308 */ /* 0x0000620000002400 */
[----:B--2---:R-:W-:Y:S01]  /*2c70*/  FMUL.FTZ R33, R59, UR5 ;  /* 0x000000053b217c20 */ /* 0x004fe20008410000 */
[----:B------:R-:W-:Y:S01]  /*2c80*/  FMUL.FTZ R60, R60, UR5 ;  /* 0x000000053c3c7c20 */ /* 0x000fe20008410000 */
[----:B------:R-:W-:Y:S01]  /*2c90*/  FMUL.FTZ R61, R61, UR5 ;  /* 0x000000053d3d7c20 */ /* 0x000fe20008410000 */
[----:B-----5:R-:W-:Y:S01]  /*2ca0*/  FMUL.FTZ R36, R62, UR5 ;  /* 0x000000053e247c20 */ /* 0x020fe20008410000 */
[----:B------:R-:W-:Y:S01]  /*2cb0*/  FMUL.FTZ R34, R63, UR5 ;  /* 0x000000053f227c20 */ /* 0x000fe20008410000 */
[----:B------:R-:W-:Y:S01]  /*2cc0*/  FMUL.FTZ R64, R64, UR5 ;  /* 0x0000000540407c20 */ /* 0x000fe20008410000 */
[----:B------:R-:W-:Y:S01]  /*2cd0*/  FMUL.FTZ R65, R65, UR5 ;  /* 0x0000000541417c20 */ /* 0x000fe20008410000 */
[----:B------:R2:W1:Y:S01]  /*2ce0*/  MUFU.TANH R82, R41 ;  /* 0x0000002900527308 */ /* 0x0004620000002400 */
[----:B------:R-:W-:Y:S01]  /*2cf0*/  FMUL.FTZ R38, R66, UR5 ;  /* 0x0000000542267c20 */ /* 0x000fe20008410000 */
[----:B0-----:R-:W-:Y:S01]  /*2d00*/  FMUL.FTZ R40, R67, UR5 ;  /* 0x0000000543287c20 */ /* 0x001fe20008410000 */
[----:B------:R-:W-:Y:S01]  /*2d10*/  FMUL.FTZ R68, R68, UR5 ;  /* 0x0000000544447c20 */ /* 0x000fe20008410000 */
[----:B------:R-:W-:Y:S01]  /*2d20*/  FMUL.FTZ R69, R69, UR5 ;  /* 0x0000000545457c20 */ /* 0x000fe20008410000 */
[----:B------:R-:W-:Y:S01]  /*2d30*/  FMUL.FTZ R42, R70, UR5 ;  /* 0x00000005462a7c20 */ /* 0x000fe20008410000 */
[----:B------:R-:W-:Y:S01]  /*2d40*/  FMUL.FTZ R37, R37, UR5 ;  /* 0x0000000525257c20 */ /* 0x000fe20008410000 */
[----:B------:R-:W-:Y:S01]  /*2d50*/  FMUL.FTZ R49, R49, UR5 ;  /* 0x0000000531317c20 */ /* 0x000fe20008410000 */
[----:B------:R-:W-:Y:S01]  /*2d60*/  FMUL.FTZ R52, R52, UR5 ;  /* 0x0000000534347c20 */ /* 0x000fe20008410000 */
[----:B--2---:R-:W-:Y:S01]  /*2d70*/  FMUL.FTZ R41, R71, UR5 ;  /* 0x0000000547297c20 */ /* 0x004fe20008410000 */
[----:B------:R-:W-:Y:S01]  /*2d80*/  FMUL.FTZ R53, R53, UR5 ;  /* 0x0000000535357c20 */ /* 0x000fe20008410000 */
[----:B------:R-:W-:Y:S01]  /*2d90*/  PLOP3.LUT P1, PT, PT, PT, UP0, 0x40, 0x0 ;  /* 0x000000000000781c */ /* 0x000fe20003f2e808 */
[----:B------:R-:W0:Y:S01]  /*2da0*/  MUFU.TANH R8, R8 ;  /* 0x0000000800087308 */ /* 0x000e220000002400 */
[----:B------:R-:W-:Y:S01]  /*2db0*/  IADD3 R3, R17, R6, -R19 ;  /* 0x0000000611037210 */ /* 0x000fe20007ffe813 */
[----:B------:R-:W-:Y:S01]  /*2dc0*/  ULDC UR11, c[0x0][0x9dc] ;  /* 0x00027700000b7ab9 */ /* 0x000fe20000000800 */
[----:B------:R-:W-:Y:S01]  /*2dd0*/  SYNCS.ARRIVE.TRANS64.RED.A1T0 RZ, [UR4], RZ ;  /* 0x000000ffffff79a7 */ /* 0x000fe20008100404 */
[----:B------:R-:W-:Y:S01]  /*2de0*/  ULOP3.LUT UR4, URZ, UR11, URZ, 0x33, !UPT ;  /* 0x0000000b3f047292 */ /* 0x000fe2000f8e333f */
[----:B------:R-:W-:Y:S01]  /*2df0*/  IMAD R2, R72, -0x60, R17 ;  /* 0xffffffa048027824 */ /* 0x000fe200078e0211 */
[----:B------:R-:W-:Y:S01]  /*2e00*/  ULDC UR14, c[0x0][0x9e0] ;  /* 0x00027800000e7ab9 */ /* 0x000fe20000000800 */
[----:B------:R-:W-:Y:S01]  /*2e10*/  IMAD.IADD R3, R3, 0x1, -R18 ;  /* 0x0000000103037824 */ /* 0x000fe200078e0a12 */
[----:B------:R-:W2:Y:S01]  /*2e20*/  MUFU.TANH R0, R0 ;  /* 0x0000000000007308 */ /* 0x000ea20000002400 */
[----:B------:R-:W-:Y:S01]  /*2e30*/  FMUL.FTZ R29, R29, UR5 ;  /* 0x000000051d1d7c20 */ /* 0x000fe20008410000 */
[----:B------:R-:W-:Y:S01]  /*2e40*/  IADD3 R55, -R19, 0x60, R2 ;  /* 0x0000006013377810 */ /* 0x000fe20007ffe102 */
[----:B------:R-:W-:-:S02]  /*2e50*/  VIADD R62, R3, UR14 ;  /* 0x0000000e033e7c36 */ /* 0x000fc40008000000 */
[----:B------:R-:W-:Y:S02]  /*2e60*/  VIADD R66, R6, 0xffffffff ;  /* 0xffffffff06427836 */ /* 0x000fe40000000000 */
[----:B------:R-:W-:Y:S01]  /*2e70*/  VIADD R59, R3, UR4 ;  /* 0x00000004033b7c36 */ /* 0x000fe20008000000 */
[----:B------:R-:W0:Y:S01]  /*2e80*/  MUFU.TANH R11, R11 ;  /* 0x0000000b000b7308 */ /* 0x000e220000002400 */
[----:B------:R-:W-:Y:S01]  /*2e90*/  IMAD.IADD R70, R66, 0x1, -R19 ;  /* 0x0000000142467824 */ /* 0x000fe200078e0a13 */
[----:B---3--:R-:W-:-:S06]  /*2ea0*/  VIADDMNMX R10, R50, R62, R55, PT ;  /* 0x0000003e320a7246 */ /* 0x008fcc0003800137 */
        /* <DEDUP_REMOVED lines=37> */
[----:B------:R5:W0:Y:S02]  /*3100*/  MUFU.TANH R76, R29 ;  /* 0x0000001d004c7308 */ /* 0x000a240000002400 */
[----:B-----5:R-:W-:Y:S01]  /*3110*/  IMAD.IADD R29, R59, 0x1, R50 ;  /* 0x000000013b1d7824 */ /* 0x020fe200078e0232 */
[----:B-1234-:R-:W-:Y:S06]  /*3120*/  @P1 BRA `(.L_x_4501) ;  /* 0x00000000005c1947 */ /* 0x01efec0003800000 */
        /* <DEDUP_REMOVED lines=13> */
.L_x_4503:
[----:B------:R-:W-:Y:S02]  /*3200*/  ULDC UR4, c[0x0][0x9e4] ;  /* 0x0002790000047ab9 */ /* 0x000fe40000000800 */
[----:B------:R-:W-:-:S05]  /*3210*/  IMAD.U32 R6, RZ, RZ, UR4 ;  /* 0x00000004ff067e24 */ /* 0x000fca000f8e00ff */
[----:B------:R-:W-:-:S13]  /*3220*/  ISETP.NE.AND P1, PT, R6, 0x1, PT ;  /* 0x000000010600780c */ /* 0x000fda0003f25270 */
[----:B------:R-:W1:Y:S02]  /*3230*/  @P1 LDC.64 R2, c[0x0][0x9e8] ;  /* 0x00027a00ff021b82 */ /* 0x000e640000000a00 */
[----:B-1----:R-:W-:-:S05]  /*3240*/  @P1 IMAD.HI.U32 R2, R9, R2, RZ ;  /* 0x0000000209021227 */ /* 0x002fca00078e00ff */
[----:B------:R-:W-:-:S07]  /*3250*/  @P1 SHF.R.U32.HI R9, RZ, R3, R2 ;  /* 0x00000003ff091219 */ /* 0x000fce0000011602 */
.L_x_4504:
[----:B------:R-:W-:Y:S05]  /*3260*/  BSYNC B0 ;  /* 0x0000000000007941 */ /* 0x000fea0003800000 */
.L_x_4502:
[----:B------:R-:W-:-:S05]  /*3270*/  IMAD R9, R9, R6, R70 ;  /* 0x0000000609097224 */ /* 0x000fca00078e0246 */
[----:B------:R-:W-:Y:S02]  /*3280*/  VIADDMNMX R10, R9, R6, R10, PT ;  /* 0x00000006090a7246 */ /* 0x000fe4000380010a */
[----:B------:R-:W-:-:S07]  /*3290*/  VIMNMX R29, R29, R9, !PT ;  /* 0x000000091d1d7248 */ /* 0x000fce0007fe0100 */
.L_x_4501:
[C---:B------:R-:W-:Y:S01]  /*32a0*/  ISETP.GE.AND P2, PT, R66.reuse, 0x9, PT ;  /* 0x000000094200780c */ /* 0x040fe20003f46270 */
[----:B------:R-:W1:Y:S01]  /*32b0*/  SHFL.IDX PT, R28, R28, 0x1, 0x1c1f ;  /* 0x003c1f001c1c7f89 */ /* 0x000e6200000e0000 */
[----:B------:R-:W-:Y:S01]  /*32c0*/  ISETP.GE.AND P1, PT, R66, 0x2, PT ;  /* 0x000000024200780c */ /* 0x000fe20003f26270 */
[----:B------:R-:W-:Y:S01]  /*32d0*/  UISETP.NE.AND UP0, UPT, UR61, URZ, UPT ;  /* 0x0000003f3d00728c */ /* 0x000fe2000bf05270 */
[C---:B------:R-:W-:Y:S02]  /*32e0*/  ISETP.GT.AND P3, PT, R29.reuse, 0x8, !P2 ;  /* 0x000000081d00780c */ /* 0x040fe40005764270 */
[----:B------:R-:W-:Y:S02]  /*32f0*/  ISETP.GT.AND P4, PT, R29, 0x1, !P1 ;  /* 0x000000011d00780c */ /* 0x000fe40004f84270 */
[----:B------:R-:W-:Y:S02]  /*3300*/  ISETP.LT.OR P3, PT, R10, 0x9, P3 ;  /* 0x000000090a00780c */ /* 0x000fe40001f61670 */
[----:B------:R-:W-:-:S02]  /*3310*/  ISETP.GE.AND P5, PT, R66, 0x11, PT ;  /* 0x000000114200780c */ /* 0x000fc40003fa6270 */
[----:B------:R-:W-:Y:S02]  /*3320*/  ISETP.LT.OR P4, PT, R10, 0x2, P4 ;  /* 0x000000020a00780c */ /* 0x000fe40002781670 */
[----:B------:R-:W-:Y:S02]  /*3330*/  FSEL R75, R75, -INF , !P3 ;  /* 0xff8000004b4b7808 */ /* 0x000fe40005800000 */
        /* <DEDUP_REMOVED lines=10> */
[----:B0-----:R-:W-:Y:S02]  /*33e0*/  FSEL R67, R76, -INF , !P4 ;  /* 0xff8000004c437808 */ /* 0x001fe40006000000 */
        /* <DEDUP_REMOVED lines=23> */
[C---:B------:R-:W-:Y:S02]  /*3560*/  ISETP.GT.AND P3, PT, R29.reuse, 0x28, !P4 ;  /* 0x000000281d00780c */ /* 0x040fe40006764270 */
        /* <DEDUP_REMOVED lines=53> */
[----:B------:R-:W-:-:S02]  /*38c0*/  VIADDMNMX R55, R28, R62, R55, PT ;  /* 0x0000003e1c377246 */ /* 0x000fc40003800137 */
        /* <DEDUP_REMOVED lines=17> */
[----:B------:R-:W-:-:S04]  /*39e0*/  ISETP.GT.AND P6, PT, R29, 0x59, !P6 ;  /* 0x000000591d00780c */ /* 0x000fc800077c4270 */
[----:B------:R-:W-:-:S04]  /*39f0*/  ISETP.LT.OR P6, PT, R10, 0x5a, P6 ;  /* 0x0000005a0a00780c */ /* 0x000fc800037c1670 */
[----:B------:R-:W-:Y:S02]  /*3a00*/  FSEL R10, R69, -INF , !P6 ;  /* 0xff800000450a7808 */ /* 0x000fe40007000000 */
[----:B------:R-:W-:-:S13]  /*3a10*/  PLOP3.LUT P6, PT, PT, PT, UP0, 0x40, 0x0 ;  /* 0x000000000000781c */ /* 0x000fda0003fce808 */
[----:B------:R-:W-:Y:S05]  /*3a20*/  @P6 BRA `(.L_x_4505) ;  /* 0x00000000005c6947 */ /* 0x000fea0003800000 */
        /* <DEDUP_REMOVED lines=13> */
.L_x_4507:
[----:B------:R-:W-:Y:S02]  /*3b00*/  ULDC UR4, c[0x0][0x9e4] ;  /* 0x0002790000047ab9 */ /* 0x000fe40000000800 */
[----:B------:R-:W-:-:S05]  /*3b10*/  IMAD.U32 R8, RZ, RZ, UR4 ;  /* 0x00000004ff087e24 */ /* 0x000fca000f8e00ff */
[----:B------:R-:W-:-:S13]  /*3b20*/  ISETP.NE.AND P6, PT, R8, 0x1, PT ;  /* 0x000000010800780c */ /* 0x000fda0003fc5270 */
[----:B------:R-:W0:Y:S02]  /*3b30*/  @P6 LDC.64 R28, c[0x0][0x9e8] ;  /* 0x00027a00ff1c6b82 */ /* 0x000e240000000a00 */
[----:B0-----:R-:W-:-:S05]  /*3b40*/  @P6 IMAD.HI.U32 R28, R57, R28, RZ ;  /* 0x0000001c391c6227 */ /* 0x001fca00078e00ff */
[----:B------:R-:W-:-:S07]  /*3b50*/  @P6 SHF.R.U32.HI R57, RZ, R29, R28 ;  /* 0x0000001dff396219 */ /* 0x000fce000001161c */
.L_x_4508:
[----:B------:R-:W-:Y:S05]  /*3b60*/  BSYNC B0 ;  /* 0x0000000000007941 */ /* 0x000fea0003800000 */
.L_x_4506:
[----:B------:R-:W-:-:S05]  /*3b70*/  IMAD R57, R57, R8, R70 ;  /* 0x0000000839397224 */ /* 0x000fca00078e0246 */
[----:B------:R-:W-:Y:S02]  /*3b80*/  VIADDMNMX R55, R57, R8, R55, PT ;  /* 0x0000000839377246 */ /* 0x000fe40003800137 */
[----:B------:R-:W-:-:S07]  /*3b90*/  VIMNMX R56, R56, R57, !PT ;  /* 0x0000003938387248 */ /* 0x000fce0007fe0100 */
.L_x_4505:
[C---:B------:R-:W-:Y:S01]  /*3ba0*/  ISETP.GT.AND P1, PT, R56.reuse, 0x1, !P1 ;  /* 0x000000013800780c */ /* 0x040fe20004f24270 */
[----:B------:R-:W-:Y:S01]  /*3bb0*/  ULDC UR10, c[0x0][0x988] ;  /* 0x00026200000a7ab9 */ /* 0x000fe20000000800 */
[----:B------:R-:W-:Y:S01]  /*3bc0*/  ISETP.GT.AND P2, PT, R56, 0x8, !P2 ;  /* 0x000000083800780c */ /* 0x000fe20005744270 */
[----:B------:R-:W-:Y:S01]  /*3bd0*/  UISETP.NE.AND UP0, UPT, UR61, URZ, UPT ;  /* 0x0000003f3d00728c */ /* 0x000fe2000bf05270 */
        /* <DEDUP_REMOVED lines=8> */
[----:B------:R-:W-:Y:S02]  /*3c60*/  ISETP.NE.AND P6, PT, R78, RZ, PT ;  /* 0x000000ff4e00720c */ /* 0x000fe40003fc5270 */
[----:B------:R-:W-:-:S02]  /*3c70*/  FSEL R13, R13, -INF , !P1 ;  /* 0xff8000000d0d7808 */ /* 0x000fc40004800000 */
[----:B------:R-:W-:Y:S02]  /*3c80*/  ISETP.NE.AND P1, PT, R74, RZ, PT ;  /* 0x000000ff4a00720c */ /* 0x000fe40003f25270 */
[C---:B------:R-:W-:Y:S02]  /*3c90*/  ISETP.GT.AND P3, PT, R56.reuse, 0x50, !P3 ;  /* 0x000000503800780c */ /* 0x040fe40005f64270 */
[C---:B------:R-:W-:Y:S02]  /*3ca0*/  ISETP.GT.AND P1, PT, R56.reuse, 0x10, !P1 ;  /* 0x000000103800780c */ /* 0x040fe40004f24270 */
[----:B------:R-:W-:Y:S02]  /*3cb0*/  ISETP.GT.AND P4, PT, R56, 0x51, !P4 ;  /* 0x000000513800780c */ /* 0x000fe40006784270 */
[C---:B------:R-:W-:Y:S02]  /*3cc0*/  ISETP.LT.OR P1, PT, R55.reuse, 0x11, P1 ;  /* 0x000000113700780c */ /* 0x040fe40000f21670 */
[----:B------:R-:W-:-:S02]  /*3cd0*/  ISETP.LT.OR P3, PT, R55, 0x51, P3 ;  /* 0x000000513700780c */ /* 0x000fc40001f61670 */
[----:B------:R-:W-:Y:S02]  /*3ce0*/  FSEL R14, R14, -INF , !P1 ;  /* 0xff8000000e0e7808 */ /* 0x000fe40004800000 */
[----:B------:R-:W-:Y:S02]  /*3cf0*/  ISETP.GT.AND P1, PT, R56, 0x11, !P2 ;  /* 0x000000113800780c */ /* 0x000fe40005724270 */
[----:B------:R-:W-:Y:S02]  /*3d00*/  ISETP.NE.AND P2, PT, R88, RZ, PT ;  /* 0x000000ff5800720c */ /* 0x000fe40003f45270 */
[----:B------:R-:W-:Y:S02]  /*3d10*/  ISETP.LT.OR P1, PT, R55, 0x12, P1 ;  /* 0x000000123700780c */ /* 0x000fe40000f21670 */
[----:B------:R-:W-:Y:S02]  /*3d20*/  ISETP.GT.AND P5, PT, R56, 0x58, !P5 ;  /* 0x000000583800780c */ /* 0x000fe40006fa4270 */
[----:B------:R-:W-:-:S02]  /*3d30*/  FSEL R15, R15, -INF , !P1 ;  /* 0xff8000000f0f7808 */ /* 0x000fc40004800000 */
[----:B------:R-:W-:Y:S02]  /*3d40*/  ISETP.GT.AND P1, PT, R56, 0x18, !P6 ;  /* 0x000000183800780c */ /* 0x000fe40007724270 */
[----:B------:R-:W-:Y:S02]  /*3d50*/  ISETP.NE.AND P6, PT, R60, RZ, PT ;  /* 0x000000ff3c00720c */ /* 0x000fe40003fc5270 */
[C---:B------:R-:W-:Y:S02]  /*3d60*/  ISETP.LT.OR P1, PT, R55.reuse, 0x19, P1 ;  /* 0x000000193700780c */ /* 0x040fe40000f21670 */
[----:B------:R-:W-:Y:S02]  /*3d70*/  ISETP.LT.OR P4, PT, R55, 0x52, P4 ;  /* 0x000000523700780c */ /* 0x000fe40002781670 */
[----:B------:R-:W-:Y:S02]  /*3d80*/  FSEL R20, R20, -INF , !P1 ;  /* 0xff80000014147808 */ /* 0x000fe40004800000 */
[----:B------:R-:W-:-:S02]  /*3d90*/  ISETP.NE.AND P1, PT, R79, RZ, PT ;  /* 0x000000ff4f00720c */ /* 0x000fc40003f25270 */
[----:B------:R-:W-:Y:S02]  /*3da0*/  FSEL R38, R38, -INF , !P3 ;  /* 0xff80000026267808 */ /* 0x000fe40005800000 */
[----:B------:R-:W-:Y:S02]  /*3db0*/  ISETP.GT.AND P1, PT, R56, 0x19, !P1 ;  /* 0x000000193800780c */ /* 0x000fe40004f24270 */
[C---:B------:R-:W-:Y:S02]  /*3dc0*/  ISETP.LT.OR P5, PT, R55.reuse, 0x59, P5 ;  /* 0x000000593700780c */ /* 0x040fe40002fa1670 */
[----:B------:R-:W-:Y:S02]  /*3dd0*/  ISETP.LT.OR P1, PT, R55, 0x1a, P1 ;  /* 0x0000001a3700780c */ /* 0x000fe40000f21670 */
[----:B------:R-:W-:Y:S02]  /*3de0*/  FSEL R40, R40, -INF , !P4 ;  /* 0xff80000028287808 */ /* 0x000fe40006000000 */
[----:B------:R-:W-:-:S02]  /*3df0*/  FSEL R21, R21, -INF , !P1 ;  /* 0xff80000015157808 */ /* 0x000fc40004800000 */
[----:B------:R-:W-:Y:S02]  /*3e00*/  ISETP.NE.AND P1, PT, R80, RZ, PT ;  /* 0x000000ff5000720c */ /* 0x000fe40003f25270 */
[----:B------:R-:W-:Y:S02]  /*3e10*/  FSEL R42, R42, -INF , !P5 ;  /* 0xff8000002a2a7808 */ /* 0x000fe40006800000 */
[----:B------:R-:W-:Y:S02]  /*3e20*/  ISETP.GT.AND P1, PT, R56, 0x20, !P1 ;  /* 0x000000203800780c */ /* 0x000fe40004f24270 */
[----:B------:R-:W-:Y:S02]  /*3e30*/  R2UR UR4, R22 ;  /* 0x00000000160472ca */ /* 0x000fe400000e0000 */
[----:B------:R-:W-:Y:S02]  /*3e40*/  ISETP.LT.OR P1, PT, R55, 0x21, P1 ;  /* 0x000000213700780c */ /* 0x000fe40000f21670 */
[----:B------:R-:W-:-:S02]  /*3e50*/  R2UR UR6, R23 ;  /* 0x00000000170672ca */ /* 0x000fc400000e0000 */
[----:B------:R-:W-:Y:S02]  /*3e60*/  FSEL R24, R24, -INF , !P1 ;  /* 0xff80000018187808 */ /* 0x000fe40004800000 */
[----:B------:R-:W-:Y:S02]  /*3e70*/  ISETP.NE.AND P1, PT, R81, RZ, PT ;  /* 0x000000ff5100720c */ /* 0x000fe40003f25270 */
[----:B------:R-:W-:Y:S02]  /*3e80*/  R2UR UR7, R73 ;  /* 0x00000000490772ca */ /* 0x000fe400000e0000 */
[----:B------:R-:W-:Y:S01]  /*3e90*/  ISETP.GT.AND P1, PT, R56, 0x21, !P1 ;  /* 0x000000213800780c */ /* 0x000fe20004f24270 */
[----:B------:R-:W-:-:S03]  /*3ea0*/  UISETP.NE.AND UP1, UPT, UR4, URZ, UPT ;  /* 0x0000003f0400728c */ /* 0x000fc6000bf25270 */
[----:B------:R-:W-:-:S04]  /*3eb0*/  ISETP.LT.OR P1, PT, R55, 0x22, P1 ;  /* 0x000000223700780c */ /* 0x000fc80000f21670 */
[----:B------:R-:W-:Y:S02]  /*3ec0*/  FSEL R25, R25, -INF , !P1 ;  /* 0xff80000019197808 */ /* 0x000fe40004800000 */
[----:B------:R-:W-:Y:S02]  /*3ed0*/  ISETP.NE.AND P1, PT, R82, RZ, PT ;  /* 0x000000ff5200720c */ /* 0x000fe40003f25270 */
[----:B------:R-:W-:Y:S01]  /*3ee0*/  @UP1 ULDC UR4, c[0x0][0x44c] ;  /* 0x0001130000041ab9 */ /* 0x000fe20000000800 */
[----:B------:R-:W-:Y:S01]  /*3ef0*/  @UP1 ULDC UR15, c[0x0][0x450] ;  /* 0x00011400000f1ab9 */ /* 0x000fe20000000800 */
[----:B------:R-:W-:Y:S01]  /*3f00*/  ISETP.GT.AND P1, PT, R56, 0x28, !P1 ;  /* 0x000000283800780c */ /* 0x000fe20004f24270 */
[----:B------:R-:W-:-:S03]  /*3f10*/  UIMAD.WIDE.U32 UR4, UR6, UR4, URZ ;  /* 0x00000004060472a5 */ /* 0x000fc6000f8e003f */
[----:B------:R-:W-:Y:S01]  /*3f20*/  ISETP.LT.OR P1, PT, R55, 0x29, P1 ;  /* 0x000000293700780c */ /* 0x000fe20000f21670 */
[----:B------:R-:W-:-:S03]  /*3f30*/  @UP1 USHF.R.U32.HI UR6, URZ, UR15, UR5 ;  /* 0x0000000f3f061299 */ /* 0x000fc60008011605 */
[----:B------:R-:W-:Y:S01]  /*3f40*/  FSEL R26, R26, -INF , !P1 ;  /* 0xff8000001a1a7808 */ /* 0x000fe20004800000 */
[----:B------:R-:W-:Y:S01]  /*3f50*/  UIADD3 UR4, UR7, UR6, URZ ;  /* 0x0000000607047290 */ /* 0x000fe2000fffe03f */
[----:B------:R-:W-:-:S03]  /*3f60*/  ISETP.NE.AND P1, PT, R83, RZ, PT ;  /* 0x000000ff5300720c */ /* 0x000fc60003f25270 */
[----:B------:R-:W-:Y:S01]  /*3f70*/  UIADD3 UR14, UR4, UR14, URZ ;  /* 0x0000000e040e7290 */ /* 0x000fe2000fffe03f */
[----:B------:R-:W-:-:S04]  /*3f80*/  ISETP.GT.AND P1, PT, R56, 0x29, !P1 ;  /* 0x000000293800780c */ /* 0x000fc80004f24270 */
[----:B------:R-:W-:-:S04]  /*3f90*/  ISETP.LT.OR P1, PT, R55, 0x2a, P1 ;  /* 0x0000002a3700780c */ /* 0x000fc80000f21670 */
[----:B------:R-:W-:Y:S02]  /*3fa0*/  FSEL R27, R27, -INF , !P1 ;  /* 0xff8000001b1b7808 */ /* 0x000fe40004800000 */
[----:B------:R-:W-:-:S04]  /*3fb0*/  ISETP.NE.AND P1, PT, R84, RZ, PT ;  /* 0x000000ff5400720c */ /* 0x000fc80003f25270 */
        /* <DEDUP_REMOVED lines=15> */
[C---:B------:R-:W-:Y:S02]  /*40b0*/  ISETP.GT.AND P1, PT, R56.reuse, 0x40, !P2 ;  /* 0x000000403800780c */ /* 0x040fe40005724270 */
[----:B------:R-:W-:Y:S02]  /*40c0*/  ISETP.NE.AND P2, PT, R91, RZ, PT ;  /* 0x000000ff5b00720c */ /* 0x000fe40003f45270 */
[----:B------:R-:W-:Y:S02]  /*40d0*/  ISETP.LT.OR P1, PT, R55, 0x41, P1 ;  /* 0x000000413700780c */ /* 0x000fe40000f21670 */
[----:B------:R-:W-:Y:S02]  /*40e0*/  ISETP.GT.AND P2, PT, R56, 0x49, !P2 ;  /* 0x000000493800780c */ /* 0x000fe40005744270 */
[----:B------:R-:W-:-:S02]  /*40f0*/  FSEL R31, R58, -INF , !P1 ;  /* 0xff8000003a1f7808 */ /* 0x000fc40004800000 */
[----:B------:R-:W-:Y:S02]  /*4100*/  ISETP.GT.AND P1, PT, R56, RZ, !P6 ;  /* 0x000000ff3800720c */ /* 0x000fe40007724270 */
[----:B------:R-:W-:Y:S02]  /*4110*/  ISETP.NE.AND P6, PT, R89, RZ, PT ;  /* 0x000000ff5900720c */ /* 0x000fe40003fc5270 */
[C---:B------:R-:W-:Y:S02]  /*4120*/  ISETP.LT.OR P1, PT, R55.reuse, 0x1, P1 ;  /* 0x000000013700780c */ /* 0x040fe40000f21670 */
[----:B------:R-:W-:Y:S02]  /*4130*/  ISETP.LT.OR P2, PT, R55, 0x4a, P2 ;  /* 0x0000004a3700780c */ /* 0x000fe40001741670 */
[----:B------:R-:W-:Y:S02]  /*4140*/  FSEL R58, R0, -INF , !P1 ;  /* 0xff800000003a7808 */ /* 0x000fe40004800000 */
[----:B------:R-:W-:-:S02]  /*4150*/  FMNMX.FTZ R0, R61, R63, !PT ;  /* 0x0000003f3d007209 */ /* 0x000fc40007810000 */
[----:B------:R-:W-:Y:S02]  /*4160*/  FSEL R34, R34, -INF , !P2 ;  /* 0xff80000022227808 */ /* 0x000fe40005000000 */
        /* <DEDUP_REMOVED lines=25> */
[----:B0-----:R-:W-:-:S04]  /*4300*/  FMNMX.FTZ R8, R57, R8, !PT ;  /* 0x0000000839087209 */ /* 0x001fc80007810000 */
[C---:B------:R-:W-:Y:S01]  /*4310*/  FSETP.NEU.FTZ.AND P1, PT, R8.reuse, -INF , PT ;  /* 0xff8000000800780b */ /* 0x040fe20003f3d000 */
[----:B------:R-:W-:-:S05]  /*4320*/  FMUL.FTZ R0, R8, UR10 ;  /* 0x0000000a08007c20 */ /* 0x000fca0008410000 */
[----:B------:R-:W-:Y:S02]  /*4330*/  FSEL R62, R0, RZ, P1 ;  /* 0x000000ff003e7208 */ /* 0x000fe40000800000 */
[----:B------:R-:W-:Y:S02]  /*4340*/  ISETP.GT.AND P1, PT, R56, 0x41, !P6 ;  /* 0x000000413800780c */ /* 0x000fe40007724270 */
[----:B------:R-:W-:Y:S01]  /*4350*/  ISETP.NE.AND P6, PT, R64, RZ, PT ;  /* 0x000000ff4000720c */ /* 0x000fe20003fc5270 */
[--C-:B------:R-:W-:Y:S01]  /*4360*/  FFMA.FTZ R186, R54, UR10, -R62.reuse ;  /* 0x0000000a36ba7c23 */ /* 0x100fe2000801083e */
[----:B------:R-:W-:Y:S01]  /*4370*/  ISETP.LT.OR P1, PT, R55, 0x42, P1 ;  /* 0x000000423700780c */ /* 0x000fe20000f21670 */
[--C-:B------:R-:W-:Y:S01]  /*4380*/  FFMA.FTZ R188, R61, UR10, -R62.reuse ;  /* 0x0000000a3dbc7c23 */ /* 0x100fe2000801083e */
[----:B------:R-:W-:Y:S01]  /*4390*/  ISETP.GT.AND P6, PT, R56, 0x59, !P6 ;  /* 0x000000593800780c */ /* 0x000fe200077c4270 */
[--C-:B------:R-:W-:Y:S01]  /*43a0*/  FFMA.FTZ R59, R63, UR10, -R62.reuse ;  /* 0x0000000a3f3b7c23 */ /* 0x100fe2000801083e */
[----:B------:R-:W-:Y:S01]  /*43b0*/  FSEL R0, R33, -INF , !P1 ;  /* 0xff80000021007808 */ /* 0x000fe20004800000 */
[--C-:B------:R-:W-:Y:S01]  /*43c0*/  FFMA.FTZ R190, R75, UR10, -R62.reuse ;  /* 0x0000000a4bbe7c23 */ /* 0x100fe2000801083e */
[----:B------:R-:W-:Y:S01]  /*43d0*/  FMNMX.FTZ R33, R58, R11, !PT ;  /* 0x0000000b3a217209 */ /* 0x000fe20007810000 */
[----:B------:R-:W-:Y:S01]  /*43e0*/  MUFU.EX2 R188, R188 ;  /* 0x000000bc00bc7308 */ /* 0x000fe20000000800 */
[----:B------:R-:W-:Y:S01]  /*43f0*/  ISETP.NE.AND P1, PT, R90, RZ, PT ;  /* 0x000000ff5a00720c */ /* 0x000fe20003f25270 */
[--C-:B------:R-:W-:Y:S01]  /*4400*/  FFMA.FTZ R61, R67, UR10, -R62.reuse ;  /* 0x0000000a433d7c23 */ /* 0x100fe2000801083e */
[----:B------:R-:W-:Y:S01]  /*4410*/  FMNMX.FTZ R60, R12, R33, !PT ;  /* 0x000000210c3c7209 */ /* 0x000fe20007810000 */
[--C-:B------:R-:W-:Y:S01]  /*4420*/  FFMA.FTZ R184, R77, UR10, -R62.reuse ;  /* 0x0000000a4db87c23 */ /* 0x100fe2000801083e */
[----:B------:R-:W-:Y:S01]  /*4430*/  ISETP.GT.AND P1, PT, R56, 0x48, !P1 ;  /* 0x000000483800780c */ /* 0x000fe20004f24270 */
[--C-:B------:R-:W-:Y:S01]  /*4440*/  FFMA.FTZ R56, R9, UR10, -R62.reuse ;  /* 0x0000000a09387c23 */ /* 0x100fe2000801083e */
[----:B------:R-:W-:Y:S01]  /*4450*/  FMNMX.FTZ R33, R13, R60, !PT ;  /* 0x0000003c0d217209 */ /* 0x000fe20007810000 */
[----:B------:R-:W-:Y:S01]  /*4460*/  MUFU.EX2 R190, R190 ;  /* 0x000000be00be7308 */ /* 0x000fe20000000800 */
[----:B------:R-:W-:Y:S01]  /*4470*/  ISETP.LT.OR P1, PT, R55, 0x49, P1 ;  /* 0x000000493700780c */ /* 0x000fe20000f21670 */
[--C-:B------:R-:W-:Y:S01]  /*4480*/  FFMA.FTZ R37, R37, UR10, -R62.reuse ;  /* 0x0000000a25257c23 */ /* 0x100fe2000801083e */
[----:B------:R-:W-:Y:S01]  /*4490*/  FMNMX.FTZ R60, R14, R33, !PT ;  /* 0x000000210e3c7209 */ /* 0x000fe20007810000 */
[--C-:B------:R-:W-:Y:S01]  /*44a0*/  FFMA.FTZ R10, R10, UR10, -R62.reuse ;  /* 0x0000000a0a0a7c23 */ /* 0x100fe2000801083e */
[----:B------:R-:W-:Y:S01]  /*44b0*/  FSEL R36, R36, -INF , !P1 ;  /* 0xff80000024247808 */ /* 0x000fe20004800000 */
[--C-:B------:R-:W-:Y:S01]  /*44c0*/  FFMA.FTZ R39, R39, UR10, -R62.reuse ;  /* 0x0000000a27277c23 */ /* 0x100fe2000801083e */
[----:B------:R-:W-:Y:S01]  /*44d0*/  FMNMX.FTZ R35, R15, R60, !PT ;  /* 0x0000003c0f237209 */ /* 0x000fe20007810000 */
[----:B------:R-:W0:Y:S01]  /*44e0*/  MUFU.EX2 R33, R59 ;  /* 0x0000003b00217308 */ /* 0x000e220000000800 */
[----:B------:R-:W-:Y:S01]  /*44f0*/  ISETP.LT.OR P6, PT, R55, 0x5a, P6 ;  /* 0x0000005a3700780c */ /* 0x000fe200037c1670 */
[--C-:B------:R-:W-:Y:S01]  /*4500*/  FFMA.FTZ R55, R51, UR10, -R62.reuse ;  /* 0x0000000a33377c23 */ /* 0x100fe2000801083e */
[----:B------:R-:W-:Y:S01]  /*4510*/  FMNMX.FTZ R60, R20, R35, !PT ;  /* 0x00000023143c7209 */ /* 0x000fe20007810000 */
[--C-:B------:R-:W-:Y:S01]  /*4520*/  FFMA.FTZ R53, R53, UR10, -R62.reuse ;  /* 0x0000000a35357c23 */ /* 0x100fe2000801083e */
[----:B------:R-:W-:Y:S01]  /*4530*/  FSEL R41, R41, -INF , !P6 ;  /* 0xff80000029297808 */ /* 0x000fe20007000000 */
        /* <DEDUP_REMOVED lines=11> */
[----:B0-----:R-:W-:Y:S01]  /*45f0*/  FADD.FTZ R59, R188, R33 ;  /* 0x00000021bc3b7221 */ /* 0x001fe20000010000 */
[--C-:B------:R-:W-:Y:S01]  /*4600*/  FFMA.FTZ R43, R43, UR10, -R62.reuse ;  /* 0x0000000a2b2b7c23 */ /* 0x100fe2000801083e */
[----:B------:R-:W-:Y:S01]  /*4610*/  FMNMX.FTZ R60, R26, R57, !PT ;  /* 0x000000391a3c7209 */ /* 0x000fe20007810000 */
[--C-:B------:R-:W-:Y:S01]  /*4620*/  FFMA.FTZ R3, R3, UR10, -R62.reuse ;  /* 0x0000000a03037c23 */ /* 0x100fe2000801083e */
[----:B------:R-:W-:Y:S01]  /*4630*/  F2FP.BF16.F32.PACK_AB R188, R33, R188 ;  /* 0x000000bc21bc723e */ /* 0x000fe200000010ff */
[--C-:B------:R-:W-:Y:S01]  /*4640*/  FFMA.FTZ R6, R6, UR10, -R62.reuse ;  /* 0x0000000a06067c23 */ /* 0x100fe2000801083e */
[----:B------:R-:W-:Y:S01]  /*4650*/  FMNMX.FTZ R57, R27, R60, !PT ;  /* 0x0000003c1b397209 */ /* 0x000fe20007810000 */
[----:B------:R-:W-:Y:S01]  /*4660*/  MUFU.EX2 R37, R37 ;  /* 0x0000002500257308 */ /* 0x000fe20000000800 */
[----:B------:R-:W-:-:S02]  /*4670*/  FFMA.FTZ R2, R2, UR10, -R62 ;  /* 0x0000000a02027c23 */ /* 0x000fc4000801083e */
[----:B------:R-:W-:-:S04]  /*4680*/  FMNMX.FTZ R60, R28, R57, !PT ;  /* 0x000000391c3c7209 */ /* 0x000fc80007810000 */
[----:B------:R-:W-:Y:S01]  /*4690*/  FMNMX.FTZ R57, R29, R60, !PT ;  /* 0x0000003c1d397209 */ /* 0x000fe20007810000 */
[----:B------:R-:W-:Y:S03]  /*46a0*/  MUFU.EX2 R186, R186 ;  /* 0x000000ba00ba7308 */ /* 0x000fe60000000800 */
[----:B------:R-:W-:-:S04]  /*46b0*/  FMNMX.FTZ R57, R30, R57, !PT ;  /* 0x000000391e397209 */ /* 0x000fc80007810000 */
[----:B------:R-:W-:Y:S01]  /*46c0*/  FMNMX.FTZ R54, R32, R57, !PT ;  /* 0x0000003920367209 */ /* 0x000fe20007810000 */
[----:B------:R-:W-:Y:S03]  /*46d0*/  MUFU.EX2 R39, R39 ;  /* 0x0000002700277308 */ /* 0x000fe60000000800 */
[----:B------:R-:W-:Y:S01]  /*46e0*/  FMNMX.FTZ R57, R31, R54, !PT ;  /* 0x000000361f397209 */ /* 0x000fe20007810000 */
[----:B------:R-:W-:-:S03]  /*46f0*/  FFMA.FTZ R54, R52, UR10, -R62 ;  /* 0x0000000a34367c23 */ /* 0x000fc6000801083e */
[----:B------:R-:W-:Y:S01]  /*4700*/  FMNMX.FTZ R57, R0, R57, !PT ;  /* 0x0000003900397209 */ /* 0x000fe20007810000 */
[----:B------:R-:W-:Y:S03]  /*4710*/  MUFU.EX2 R53, R53 ;  /* 0x0000003500357308 */ /* 0x000fe60000000800 */
[----:B------:R-:W-:-:S04]  /*4720*/  FMNMX.FTZ R57, R36, R57, !PT ;  /* 0x0000003924397209 */ /* 0x000fc80007810000 */
[----:B------:R-:W-:Y:S01]  /*4730*/  FMNMX.FTZ R57, R34, R57, !PT ;  /* 0x0000003922397209 */ /* 0x000fe20007810000 */
[----:B------:R-:W0:Y:S03]  /*4740*/  MUFU.EX2 R54, R54 ;  /* 0x0000003600367308 */ /* 0x000e260000000800 */
[----:B------:R-:W-:-:S04]  /*4750*/  FMNMX.FTZ R57, R38, R57, !PT ;  /* 0x0000003926397209 */ /* 0x000fc80007810000 */
[----:B------:R-:W-:Y:S01]  /*4760*/  FMNMX.FTZ R57, R40, R57, !PT ;  /* 0x0000003928397209 */ /* 0x000fe20007810000 */
[----:B------:R-:W-:Y:S03]  /*4770*/  MUFU.EX2 R55, R55 ;  /* 0x0000003700377308 */ /* 0x000fe60000000800 */
[----:B------:R-:W-:-:S04]  /*4780*/  FMNMX.FTZ R52, R42, R57, !PT ;  /* 0x000000392a347209 */ /* 0x000fc80007810000 */
[----:B------:R-:W-:Y:S01]  /*4790*/  FMNMX.FTZ R52, R41, R52, !PT ;  /* 0x0000003429347209 */ /* 0x000fe20007810000 */
[----:B------:R-:W1:Y:S01]  /*47a0*/  MUFU.EX2 R50, R50 ;  /* 0x0000003200327308 */ /* 0x000e620000000800 */
[----:B0-----:R-:W-:-:S03]  /*47b0*/  F2FP.BF16.F32.PACK_AB R180, R54, R53 ;  /* 0x0000003536b4723e */ /* 0x001fc600000010ff */
[----:B------:R-:W0:Y:S04]  /*47c0*/  SHFL.BFLY PT, R51, R52, 0x2, 0x1f ;  /* 0x0c401f0034337f89 */ /* 0x000e2800000e0000 */
[----:B------:R-:W-:Y:S08]  /*47d0*/  MUFU.EX2 R49, R49 ;  /* 0x0000003100317308 */ /* 0x000ff00000000800 */
[----:B------:R-:W2:Y:S01]  /*47e0*/  MUFU.EX2 R48, R48 ;  /* 0x0000003000307308 */ /* 0x000ea20000000800 */
[----:B-1----:R-:W-:-:S07]  /*47f0*/  F2FP.BF16.F32.PACK_AB R182, R50, R55 ;  /* 0x0000003732b6723e */ /* 0x002fce00000010ff */
[----:B------:R-:W-:Y:S01]  /*4800*/  MUFU.EX2 R47, R47 ;  /* 0x0000002f002f7308 */ /* 0x000fe20000000800 */
[----:B0-----:R-:W-:Y:S01]  /*4810*/  FMNMX.FTZ R51, R52, R51, !PT ;  /* 0x0000003334337209 */ /* 0x001fe20007810000 */
[----:B------:R-:W-:-:S06]  /*4820*/  FFMA.FTZ R52, R44, UR10, -R62 ;  /* 0x0000000a2c347c23 */ /* 0x000fcc000801083e */
[----:B------:R-:W0:Y:S01]  /*4830*/  MUFU.EX2 R46, R46 ;  /* 0x0000002e002e7308 */ /* 0x000e220000000800 */
[----:B------:R-:W1:Y:S01]  /*4840*/  SHFL.BFLY PT, R44, R51, 0x1, 0x1f ;  /* 0x0c201f00332c7f89 */ /* 0x000e6200000e0000 */
[----:B--2---:R-:W-:-:S06]  /*4850*/  F2FP.BF16.F32.PACK_AB R176, R48, R49 ;  /* 0x0000003130b0723e */ /* 0x004fcc00000010ff */
[----:B------:R-:W-:Y:S08]  /*4860*/  MUFU.EX2 R45, R45 ;  /* 0x0000002d002d7308 */ /* 0x000ff00000000800 */
[----:B------:R-:W2:Y:S01]  /*4870*/  MUFU.EX2 R52, R52 ;  /* 0x0000003400347308 */ /* 0x000ea20000000800 */
[----:B0-----:R-:W-:-:S07]  /*4880*/  F2FP.BF16.F32.PACK_AB R178, R46, R47 ;  /* 0x0000002f2eb2723e */ /* 0x001fce00000010ff */
[----:B------:R-:W-:Y:S01]  /*4890*/  MUFU.EX2 R43, R43 ;  /* 0x0000002b002b7308 */ /* 0x000fe20000000800 */
[----:B-1----:R-:W-:-:S04]  /*48a0*/  FMNMX.FTZ R9, R51, R44, !PT ;  /* 0x0000002c33097209 */ /* 0x002fc80007810000 */
[C---:B------:R-:W-:Y:S01]  /*48b0*/  FSETP.NEU.FTZ.AND P1, PT, R9.reuse, -INF , PT ;  /* 0xff8000000900780b */ /* 0x040fe20003f3d000 */
[----:B------:R-:W-:Y:S02]  /*48c0*/  FMUL.FTZ R44, R9, UR10 ;  /* 0x0000000a092c7c20 */ /* 0x000fe40008410000 */
[----:B------:R0:W-:Y:S01]  /*48d0*/  MUFU.EX2 R51, R10 ;  /* 0x0000000a00337308 */ /* 0x0001e20000000800 */
[----:B--2---:R-:W-:Y:S02]  /*48e0*/  F2FP.BF16.F32.PACK_AB R172, R52, R45 ;  /* 0x0000002d34ac723e */ /* 0x004fe400000010ff */
[----:B------:R-:W-:Y:S02]  /*48f0*/  FSEL R57, R44, RZ, P1 ;  /* 0x000000ff2c397208 */ /* 0x000fe40000800000 */
[----:B------:R-:W-:-:S03]  /*4900*/  PLOP3.LUT P1, PT, PT, PT, UP0, 0x40, 0x0 ;  /* 0x000000000000781c */ /* 0x000fc60003f2e808 */
[--C-:B------:R-:W-:Y:S01]  /*4910*/  FFMA.FTZ R58, R58, UR10, -R57.reuse ;  /* 0x0000000a3a3a7c23 */ /* 0x100fe20008010839 */
[----:B------:R-:W-:Y:S01]  /*4920*/  FFMA.FTZ R11, R11, UR10, -R57 ;  /* 0x0000000a0b0b7c23 */ /* 0x000fe20008010839 */
[----:B0-----:R-:W-:Y:S01]  /*4930*/  FADD.FTZ R10, R190, R59 ;  /* 0x0000003bbe0a7221 */ /* 0x001fe20000010000 */
[--C-:B------:R-:W-:Y:S01]  /*4940*/  FFMA.FTZ R12, R12, UR10, -R57.reuse ;  /* 0x0000000a0c0c7c23 */ /* 0x100fe20008010839 */
[--C-:B------:R-:W-:Y:S01]  /*4950*/  FFMA.FTZ R13, R13, UR10, -R57.reuse ;  /* 0x0000000a0d0d7c23 */ /* 0x100fe20008010839 */
[--C-:B------:R-:W-:Y:S01]  /*4960*/  FFMA.FTZ R14, R14, UR10, -R57.reuse ;  /* 0x0000000a0e0e7c23 */ /* 0x100fe20008010839 */
        /* <DEDUP_REMOVED lines=8> */
[----:B------:R-:W0:Y:S01]  /*49f0*/  MUFU.EX2 R11, R11 ;  /* 0x0000000b000b7308 */ /* 0x000e220000000800 */
[----:B------:R-:W-:Y:S01]  /*4a00*/  FADD.FTZ R59, R37, R10 ;  /* 0x0000000a253b7221 */ /* 0x000fe20000010000 */
[--C-:B------:R-:W-:Y:S01]  /*4a10*/  FFMA.FTZ R26, R26, UR10, -R57.reuse ;  /* 0x0000000a1a1a7c23 */ /* 0x100fe20008010839 */
[--C-:B------:R-:W-:Y:S01]  /*4a20*/  FFMA.FTZ R27, R27, UR10, -R57.reuse ;  /* 0x0000000a1b1b7c23 */ /* 0x100fe20008010839 */
[----:B------:R-:W-:Y:S01]  /*4a30*/  FFMA.FTZ R28, R28, UR10, -R57 ;  /* 0x0000000a1c1c7c23 */ /* 0x000fe20008010839 */
[----:B------:R-:W-:Y:S01]  /*4a40*/  FADD.FTZ R10, R186, R59 ;  /* 0x0000003bba0a7221 */ /* 0x000fe20000010000 */
[--C-:B------:R-:W-:Y:S01]  /*4a50*/  FFMA.FTZ R29, R29, UR10, -R57.reuse ;  /* 0x0000000a1d1d7c23 */ /* 0x100fe20008010839 */
[--C-:B------:R-:W-:Y:S01]  /*4a60*/  FFMA.FTZ R30, R30, UR10, -R57.reuse ;  /* 0x0000000a1e1e7c23 */ /* 0x100fe20008010839 */
[----:B------:R-:W1:Y:S01]  /*4a70*/  MUFU.EX2 R12, R12 ;  /* 0x0000000c000c7308 */ /* 0x000e620000000800 */
[----:B------:R-:W-:Y:S01]  /*4a80*/  FADD.FTZ R10, R39, R10 ;  /* 0x0000000a270a7221 */ /* 0x000fe20000010000 */
[--C-:B------:R-:W-:Y:S01]  /*4a90*/  FFMA.FTZ R32, R32, UR10, -R57.reuse ;  /* 0x0000000a20207c23 */ /* 0x100fe20008010839 */
[--C-:B------:R-:W-:Y:S01]  /*4aa0*/  FFMA.FTZ R31, R31, UR10, -R57.reuse ;  /* 0x0000000a1f1f7c23 */ /* 0x100fe20008010839 */
[--C-:B------:R-:W-:Y:S01]  /*4ab0*/  FFMA.FTZ R0, R0, UR10, -R57.reuse ;  /* 0x0000000a00007c23 */ /* 0x100fe20008010839 */
[----:B------:R-:W-:Y:S01]  /*4ac0*/  FADD.FTZ R61, R53, R10 ;  /* 0x0000000a353d7221 */ /* 0x000fe20000010000 */
[--C-:B------:R-:W-:Y:S01]  /*4ad0*/  FFMA.FTZ R36, R36, UR10, -R57.reuse ;  /* 0x0000000a24247c23 */ /* 0x100fe20008010839 */
[----:B------:R-:W-:Y:S01]  /*4ae0*/  FFMA.FTZ R34, R34, UR10, -R57 ;  /* 0x0000000a22227c23 */ /* 0x000fe20008010839 */
[----:B------:R-:W2:Y:S01]  /*4af0*/  MUFU.EX2 R13, R13 ;  /* 0x0000000d000d7308 */ /* 0x000ea20000000800 */
[----:B0-----:R-:W-:Y:S01]  /*4b00*/  FADD.FTZ R59, R58, R11 ;  /* 0x0000000b3a3b7221 */ /* 0x001fe20000010000 */
[----:B------:R-:W-:Y:S01]  /*4b10*/  FADD.FTZ R44, R54, R61 ;  /* 0x0000003d362c7221 */ /* 0x000fe20000010000 */
[--C-:B------:R-:W-:Y:S01]  /*4b20*/  FFMA.FTZ R38, R38, UR10, -R57.reuse ;  /* 0x0000000a26267c23 */ /* 0x100fe20008010839 */
[--C-:B------:R-:W-:Y:S01]  /*4b30*/  FFMA.FTZ R40, R40, UR10, -R57.reuse ;  /* 0x0000000a28287c23 */ /* 0x100fe20008010839 */
[--C-:B------:R-:W-:Y:S01]  /*4b40*/  FFMA.FTZ R42, R42, UR10, -R57.reuse ;  /* 0x0000000a2a2a7c23 */ /* 0x100fe20008010839 */
[----:B------:R-:W-:Y:S01]  /*4b50*/  FADD.FTZ R61, R55, R44 ;  /* 0x0000002c373d7221 */ /* 0x000fe20000010000 */
[----:B------:R-:W-:Y:S01]  /*4b60*/  FFMA.FTZ R41, R41, UR10, -R57 ;  /* 0x0000000a29297c23 */ /* 0x000fe20008010839 */
[----:B------:R-:W0:Y:S01]  /*4b70*/  MUFU.EX2 R14, R14 ;  /* 0x0000000e000e7308 */ /* 0x000e220000000800 */
[----:B-1----:R-:W-:Y:S01]  /*4b80*/  FADD.FTZ R10, R12, R59 ;  /* 0x0000003b0c0a7221 */ /* 0x002fe20000010000 */
[----:B------:R-:W-:Y:S01]  /*4b90*/  FADD.FTZ R44, R50, R61 ;  /* 0x0000003d322c7221 */ /* 0x000fe20000010000 */
[----:B------:R-:W-:-:S02]  /*4ba0*/  F2FP.BF16.F32.PACK_AB R190, R35, R190 ;  /* 0x000000be23be723e */ /* 0x000fc400000010ff */
[----:B------:R-:W-:Y:S01]  /*4bb0*/  F2FP.BF16.F32.PACK_AB R184, R37, R184 ;  /* 0x000000b825b8723e */ /* 0x000fe200000010ff */
[----:B------:R-:W-:Y:S01]  /*4bc0*/  FADD.FTZ R61, R49, R44 ;  /* 0x0000002c313d7221 */ /* 0x000fe20000010000 */
[----:B------:R-:W-:Y:S01]  /*4bd0*/  F2FP.BF16.F32.PACK_AB R186, R39, R186 ;  /* 0x000000ba27ba723e */ /* 0x000fe200000010ff */
[----:B------:R-:W1:Y:S01]  /*4be0*/  MUFU.EX2 R15, R15 ;  /* 0x0000000f000f7308 */ /* 0x000e620000000800 */
[----:B--2---:R-:W-:Y:S01]  /*4bf0*/  FADD.FTZ R59, R13, R10 ;  /* 0x0000000a0d3b7221 */ /* 0x004fe20000010000 */
[----:B------:R-:W-:Y:S01]  /*4c00*/  FADD.FTZ R44, R48, R61 ;  /* 0x0000003d302c7221 */ /* 0x000fe20000010000 */
[----:B------:R-:W-:Y:S02]  /*4c10*/  F2FP.BF16.F32.PACK_AB R189, R11, R58 ;  /* 0x0000003a0bbd723e */ /* 0x000fe400000010ff */
[----:B------:R-:W-:Y:S01]  /*4c20*/  F2FP.BF16.F32.PACK_AB R191, R13, R12 ;  /* 0x0000000c0dbf723e */ /* 0x000fe200000010ff */
[----:B------:R-:W-:Y:S02]  /*4c30*/  FADD.FTZ R61, R47, R44 ;  /* 0x0000002c2f3d7221 */ /* 0x000fe40000010000 */
[----:B------:R-:W2:Y:S01]  /*4c40*/  MUFU.EX2 R20, R20 ;  /* 0x0000001400147308 */ /* 0x000ea20000000800 */
[----:B0-----:R-:W-:-:S07]  /*4c50*/  FADD.FTZ R10, R14, R59 ;  /* 0x0000003b0e0a7221 */ /* 0x001fce0000010000 */
[----:B------:R-:W0:Y:S01]  /*4c60*/  MUFU.EX2 R21, R21 ;  /* 0x0000001500157308 */ /* 0x000e220000000800 */
[C---:B-1----:R-:W-:Y:S01]  /*4c70*/  FADD.FTZ R59, R15.reuse, R10 ;  /* 0x0000000a0f3b7221 */ /* 0x042fe20000010000 */
[----:B------:R-:W-:-:S06]  /*4c80*/  F2FP.BF16.F32.PACK_AB R185, R15, R14 ;  /* 0x0000000e0fb9723e */ /* 0x000fcc00000010ff */
[----:B------:R-:W1:Y:S01]  /*4c90*/  MUFU.EX2 R24, R24 ;  /* 0x0000001800187308 */ /* 0x000e620000000800 */
[----:B--2---:R-:W-:-:S07]  /*4ca0*/  FADD.FTZ R10, R20, R59 ;  /* 0x0000003b140a7221 */ /* 0x004fce0000010000 */
        /* <DEDUP_REMOVED lines=18> */
[----:B------:R0:W3:Y:S01]  /*4dd0*/  MUFU.EX2 R179, R32 ;  /* 0x0000002000b37308 */ /* 0x0000e20000000800 */
[----:B-1----:R-:W-:-:S07]  /*4de0*/  FADD.FTZ R10, R30, R33 ;  /* 0x000000211e0a7221 */ /* 0x002fce0000010000 */
[----:B------:R-:W1:Y:S01]  /*4df0*/  MUFU.EX2 R3, R3 ;  /* 0x0000000300037308 */ /* 0x000e620000000800 */
[----:B0-----:R-:W-:Y:S01]  /*4e00*/  FADD.FTZ R32, R46, R61 ;  /* 0x0000003d2e207221 */ /* 0x001fe20000010000 */
[----:B--2---:R-:W-:-:S03]  /*4e10*/  F2FP.BF16.F32.PACK_AB R174, R56, R43 ;  /* 0x0000002b38ae723e */ /* 0x004fc600000010ff */
[----:B------:R-:W-:-:S03]  /*4e20*/  FADD.FTZ R57, R45, R32 ;  /* 0x000000202d397221 */ /* 0x000fc60000010000 */
[----:B------:R-:W0:Y:S01]  /*4e30*/  MUFU.EX2 R6, R6 ;  /* 0x0000000600067308 */ /* 0x000e220000000800 */
[----:B------:R-:W-:Y:S01]  /*4e40*/  FADD.FTZ R32, R52, R57 ;  /* 0x0000003934207221 */ /* 0x000fe20000010000 */
[C---:B---3--:R-:W-:Y:S01]  /*4e50*/  FADD.FTZ R10, R179.reuse, R10 ;  /* 0x0000000ab30a7221 */ /* 0x048fe20000010000 */
[----:B------:R-:W-:Y:S02]  /*4e60*/  F2FP.BF16.F32.PACK_AB R179, R179, R30 ;  /* 0x0000001eb3b3723e */ /* 0x000fe400000010ff */
[----:B------:R-:W-:-:S03]  /*4e70*/  FADD.FTZ R35, R43, R32 ;  /* 0x000000202b237221 */ /* 0x000fc60000010000 */
[----:B------:R-:W2:Y:S01]  /*4e80*/  MUFU.EX2 R31, R31 ;  /* 0x0000001f001f7308 */ /* 0x000ea20000000800 */
[----:B------:R-:W-:-:S04]  /*4e90*/  FADD.FTZ R32, R56, R35 ;  /* 0x0000002338207221 */ /* 0x000fc80000010000 */
[----:B-1----:R-:W-:-:S03]  /*4ea0*/  FADD.FTZ R35, R3, R32 ;  /* 0x0000002003237221 */ /* 0x002fc60000010000 */
[----:B------:R-:W1:Y:S01]  /*4eb0*/  MUFU.EX2 R0, R0 ;  /* 0x0000000000007308 */ /* 0x000e620000000800 */
[C---:B0-----:R-:W-:Y:S01]  /*4ec0*/  F2FP.BF16.F32.PACK_AB R168, R6.reuse, R3 ;  /* 0x0000000306a8723e */ /* 0x041fe200000010ff */
[----:B------:R-:W-:-:S06]  /*4ed0*/  FADD.FTZ R35, R6, R35 ;  /* 0x0000002306237221 */ /* 0x000fcc0000010000 */
[----:B------:R-:W0:Y:S01]  /*4ee0*/  MUFU.EX2 R2, R2 ;  /* 0x0000000200027308 */ /* 0x000e220000000800 */
[----:B--2---:R-:W-:Y:S01]  /*4ef0*/  FADD.FTZ R3, R31, R10 ;  /* 0x0000000a1f037221 */ /* 0x004fe20000010000 */
[----:B------:R-:W-:-:S06]  /*4f00*/  VIADD R10, R72, 0xfffffffe ;  /* 0xfffffffe480a7836 */ /* 0x000fcc0000000000 */
[----:B------:R-:W2:Y:S01]  /*4f10*/  MUFU.EX2 R36, R36 ;  /* 0x0000002400247308 */ /* 0x000ea20000000800 */
[C---:B-1----:R-:W-:Y:S01]  /*4f20*/  FADD.FTZ R3, R0.reuse, R3 ;  /* 0x0000000300037221 */ /* 0x042fe20000010000 */
[----:B------:R-:W-:-:S06]  /*4f30*/  F2FP.BF16.F32.PACK_AB R173, R0, R31 ;  /* 0x0000001f00ad723e */ /* 0x000fcc00000010ff */
[----:B------:R-:W1:Y:S01]  /*4f40*/  MUFU.EX2 R175, R34 ;  /* 0x0000002200af7308 */ /* 0x000e620000000800 */
[----:B0-----:R-:W-:Y:S01]  /*4f50*/  FADD.FTZ R32, R2, R35 ;  /* 0x0000002302207221 */ /* 0x001fe20000010000 */
[----:B------:R-:W-:-:S03]  /*4f60*/  F2FP.BF16.F32.PACK_AB R170, R51, R2 ;  /* 0x0000000233aa723e */ /* 0x000fc600000010ff */
[----:B------:R-:W-:-:S03]  /*4f70*/  FADD.FTZ R6, R51, R32 ;  /* 0x0000002033067221 */ /* 0x000fc60000010000 */
        /* <DEDUP_REMOVED lines=9> */
[----:B------:R-:W-:-:S03]  /*5010*/  F2FP.BF16.F32.PACK_AB R169, R169, R38 ;  /* 0x00000026a9a9723e */ /* 0x000fc600000010ff */
        /* <DEDUP_REMOVED lines=15> */
.L_x_4510:
[----:B------:R-:W-:Y:S02]  /*5110*/  ULDC UR15, c[0x0][0x9e4] ;  /* 0x00027900000f7ab9 */ /* 0x000fe40000000800 */
[----:B------:R-:W-:-:S11]  /*5120*/  UISETP.NE.AND UP0, UPT, UR15, 0x1, UPT ;  /* 0x000000010f00788c */ /* 0x000fd6000bf05270 */
[----:B------:R-:W-:Y:S02]  /*5130*/  @UP0 ULDC.64 UR4, c[0x0][0x9e8] ;  /* 0x00027a0000040ab9 */ /* 0x000fe40000000a00 */
[----:B------:R-:W-:-:S04]  /*5140*/  UIMAD.WIDE.U32 UR6, UR18, UR4, URZ ;  /* 0x00000004120672a5 */ /* 0x000fc8000f8e003f */
[----:B------:R-:W-:-:S12]  /*5150*/  @UP0 USHF.R.U32.HI UR18, URZ, UR5, UR7 ;  /* 0x000000053f120299 */ /* 0x000fd80008011607 */
.L_x_4511:
[----:B------:R-:W-:-:S04]  /*5160*/  UIMAD UR15, UR18, UR15, UR15 ;  /* 0x0000000f120f72a4 */ /* 0x000fc8000f8e020f */
[----:B------:R-:W-:-:S04]  /*5170*/  UISETP.LT.AND UP0, UPT, UR14, UR15, UPT ;  /* 0x0000000f0e00728c */ /* 0x000fc8000bf01270 */
[----:B------:R-:W-:-:S12]  /*5180*/  USEL UR14, UR14, UR15, UP0 ;  /* 0x0000000f0e0e7287 */ /* 0x000fd80008000000 */
.L_x_4509:
        /* <DEDUP_REMOVED lines=64> */
[----:B------:R-:W-:Y:S01]  /*5590*/  IMAD.MOV.U32 R119, RZ, RZ, RZ ;  /* 0x000000ffff777224 */ /* 0x000fe200078e00ff */
[----:B------:R-:W-:Y:S01]  /*55a0*/  ULDC UR54, c[0x0][0x9dc] ;  /* 0x0002770000367ab9 */ /* 0x000fe20000000800 */
[----:B------:R-:W-:Y:S01]  /*55b0*/  ULDC UR5, c[0x0][0x9d8] ;  /* 0x0002760000057ab9 */ /* 0x000fe20000000800 */
[----:B------:R-:W-:Y:S01]  /*55c0*/  ULDC UR51, c[0x0][0x988] ;  /* 0x0002620000337ab9 */ /* 0x000fe20000000800 */
[----:B------:R-:W-:-:S05]  /*55d0*/  ULDC UR55, c[0x0][0x9e0] ;  /* 0x0002780000377ab9 */ /* 0x000fca0000000800 */
.L_x_4531:
[----:B------:R-:W-:-:S04]  /*55e0*/  UISETP.NE.AND UP0, UPT, UR4, 0x1, UPT ;  /* 0x000000010400788c */ /* 0x000fc8000bf05270 */
[----:B------:R-:W-:-:S04]  /*55f0*/  USEL UR39, URZ, 0x1, UP0 ;  /* 0x000000013f277887 */ /* 0x000fc80008000000 */
[----:B------:R-:W-:Y:S01]  /*5600*/  ULOP3.LUT UR39, UR46, UR39, URZ, 0x3c, !UPT ;  /* 0x000000272e277292 */ /* 0x000fe2000f8e3c3f */
[----:B------:R-:W-:Y:S11]  /*5610*/  @!P0 BRA `(.L_x_4513) ;  /* 0x0000000000048947 */ /* 0x000ff60003800000 */
[----:B------:R-:W-:Y:S01]  /*5620*/  BPT.TRAP 0x1 ;  /* 0x000000040000795c */ /* 0x000fe20000300000 */
.L_x_4513:
        /* <DEDUP_REMOVED lines=9> */
.L_x_4514:
[----:B-1----:R-:W-:Y:S05]  /*56c0*/  @P1 BRA `(.L_x_4515) ;  /* 0x0000000000081947 */ /* 0x002fea0003800000 */
[----:B------:R-:W1:Y:S02]  /*56d0*/  SYNCS.PHASECHK.TRANS64.TRYWAIT P1, [UR6+0x30830], R8 ;  /* 0x03083008ff0075a7 */ /* 0x000e640008020146 */
[----:B-1----:R-:W-:Y:S05]  /*56e0*/  @!P1 BRA `(.L_x_4516) ;  /* 0x0000014800f09947 */ /* 0x002fea0003800000 */
.L_x_4515:
        /* <DEDUP_REMOVED lines=12> */
[-C--:B------:R-:W-:Y:S01]  /*57b0*/  FMUL.FTZ R24, R24, R0.reuse ;  /* 0x0000000018187220 */ /* 0x080fe20000410000 */
[----:B------:R-:W-:Y:S01]  /*57c0*/  UIMAD UR7, UR38, 0x900, UR7 ;  /* 0x00000900260778a4 */ /* 0x000fe2000f8e0207 */
[-C--:B------:R-:W-:Y:S01]  /*57d0*/  FMUL.FTZ R25, R25, R0.reuse ;  /* 0x0000000019197220 */ /* 0x080fe20000410000 */
[-C--:B------:R-:W-:Y:S01]  /*57e0*/  FMUL.FTZ R28, R28, R0.reuse ;  /* 0x000000001c1c7220 */ /* 0x080fe20000410000 */
[-C--:B------:R-:W-:Y:S01]  /*57f0*/  FMUL.FTZ R29, R29, R0.reuse ;  /* 0x000000001d1d7220 */ /* 0x080fe20000410000 */
        /* <DEDUP_REMOVED lines=9> */
[----:B------:R-:W-:Y:S01]  /*5890*/  UMOV UR40, UR56 ;  /* 0x0000003800287c82 */ /* 0x000fe20008000000 */
[----:B------:R-:W-:Y:S01]  /*58a0*/  UMOV UR41, UR57 ;  /* 0x0000003900297c82 */ /* 0x000fe20008000000 */
        /* <DEDUP_REMOVED lines=142> */
.L_x_4517:
[----:B------:R-:W-:Y:S01]  /*6190*/  ULEA UR7, UR4, UR60, 0x3 ;  /* 0x0000003c04077291 */ /* 0x000fe2000f8e183f */
[----:B------:R-:W-:-:S05]  /*61a0*/  IMAD.U32 R0, RZ, RZ, UR46 ;  /* 0x0000002eff007e24 */ /* 0x000fca000f8e00ff */
[----:B------:R-:W-:-:S04]  /*61b0*/  SHF.L.U32 R0, R0, 0x1f, RZ ;  /* 0x0000001f00007819 */ /* 0x000fc800000006ff */
[----:B------:R2:W3:Y:S01]  /*61c0*/  SYNCS.PHASECHK.TRANS64.TRYWAIT P1, [UR7+0x30850], R0 ;  /* 0x03085000ff0075a7 */ /* 0x0004e20008020147 */
[----:B------:R-:W-:Y:S05]  /*61d0*/  @!P0 BRA `(.L_x_4518) ;  /* 0x0000000000048947 */ /* 0x000fea0003800000 */
[----:B------:R-:W-:Y:S01]  /*61e0*/  BPT.TRAP 0x1 ;  /* 0x000000040000795c */ /* 0x000fe20000300000 */
.L_x_4518:
[----:B---3--:R-:W-:Y:S05]  /*61f0*/  @P1 BRA `(.L_x_4519) ;  /* 0x0000000000081947 */ /* 0x008fea0003800000 */
[----:B------:R-:W3:Y:S02]  /*6200*/  SYNCS.PHASECHK.TRANS64.TRYWAIT P1, [UR7+0x30850], R0 ;  /* 0x03085000ff0075a7 */ /* 0x000ee40008020147 */
[----:B---3--:R-:W-:Y:S05]  /*6210*/  @!P1 BRA `(.L_x_4520) ;  /* 0x00000140003c9947 */ /* 0x008fea0003800000 */
.L_x_4519:
        /* <DEDUP_REMOVED lines=37> */
.L_x_4521:
        /* <DEDUP_REMOVED lines=9> */
[----:B------:R-:W4:Y:S01]  /*6500*/  S2UR UR10, SR_CgaCtaId ;  /* 0x00000000000a79c3 */ /* 0x000f220000008800 */
[----:B------:R-:W-:Y:S01]  /*6510*/  FMUL.FTZ R20, R127, UR5 ;  /* 0x000000057f147c20 */ /* 0x000fe20008410000 */
[----:B--23--:R-:W-:Y:S01]  /*6520*/  FMUL.FTZ R0, R122, UR5 ;  /* 0x000000057a007c20 */ /* 0x00cfe20008410000 */
[----:B------:R-:W-:Y:S01]  /*6530*/  FMUL.FTZ R2, R123, UR5 ;  /* 0x000000057b027c20 */ /* 0x000fe20008410000 */
[----:B------:R-:W-:Y:S01]  /*6540*/  UISETP.NE.AND UP1, UPT, UR4, URZ, UPT ;  /* 0x0000003f0400728c */ /* 0x000fe2000bf25270 */
[----:B------:R-:W-:Y:S01]  /*6550*/  R2UR UR4, R23 ;  /* 0x00000000170472ca */ /* 0x000fe200000e0000 */
        /* <DEDUP_REMOVED lines=9> */
[----:B------:R-:W-:Y:S01]  /*65f0*/  FMUL.FTZ R132, R137, UR5 ;  /* 0x0000000589847c20 */ /* 0x000fe20008410000 */
[----:B------:R-:W-:Y:S01]  /*6600*/  FMUL.FTZ R121, R130, UR5 ;  /* 0x0000000582797c20 */ /* 0x000fe20008410000 */
[----:B------:R-:W-:Y:S01]  /*6610*/  FMUL.FTZ R128, R133, UR5 ;  /* 0x0000000585807c20 */ /* 0x000fe20008410000 */
[----:B------:R-:W-:Y:S01]  /*6620*/  VIADD R161, R192, UR4 ;  /* 0x00000004c0a17c36 */ /* 0x000fe20008000000 */
[----:B------:R-:W-:Y:S01]  /*6630*/  @UP1 ULDC UR4, c[0x0][0x44c] ;  /* 0x0001130000041ab9 */ /* 0x000fe20000000800 */
[----:B------:R-:W-:Y:S01]  /*6640*/  FMUL.FTZ R126, R135, UR5 ;  /* 0x00000005877e7c20 */ /* 0x000fe20008410000 */
[----:B------:R-:W-:Y:S01]  /*6650*/  FMUL.FTZ R131, R136, UR5 ;  /* 0x0000000588837c20 */ /* 0x000fe20008410000 */
[----:B------:R-:W-:Y:S01]  /*6660*/  FMUL.FTZ R129, R138, UR5 ;  /* 0x000000058a817c20 */ /* 0x000fe20008410000 */
[----:B01----:R-:W-:Y:S01]  /*6670*/  @P1 IMAD.HI.U32 R8, R161, UR4, RZ ;  /* 0x00000004a1081c27 */ /* 0x003fe2000f8e00ff */
[----:B------:R-:W-:-:S03]  /*6680*/  @UP1 ULDC UR4, c[0x0][0x450] ;  /* 0x0001140000041ab9 */ /* 0x000fc60000000800 */
[----:B------:R-:W-:Y:S01]  /*6690*/  FMUL.FTZ R137, R146, UR5 ;  /* 0x0000000592897c20 */ /* 0x000fe20008410000 */
[----:B------:R-:W-:Y:S01]  /*66a0*/  UISETP.NE.AND UP0, UPT, UR61, URZ, UPT ;  /* 0x0000003f3d00728c */ /* 0x000fe2000bf05270 */
        /* <DEDUP_REMOVED lines=24> */
[----:B------:R-:W-:-:S02]  /*6830*/  IMAD R164, R10, -0x60, RZ ;  /* 0xffffffa00aa47824 */ /* 0x000fc400078e02ff */
[----:B------:R-:W-:Y:S01]  /*6840*/  FMUL.FTZ R158, R167, UR5 ;  /* 0x00000005a79e7c20 */ /* 0x000fe20008410000 */
[----:B------:R-:W-:Y:S01]  /*6850*/  UIADD3 UR6, UR6, 0x30840, URZ ;  /* 0x0003084006067890 */ /* 0x000fe2000fffe03f */
[----:B------:R-:W-:Y:S01]  /*6860*/  PLOP3.LUT P1, PT, PT, PT, UP0, 0x40, 0x0 ;  /* 0x000000000000781c */ /* 0x000fe20003f2e808 */
[----:B------:R-:W1:Y:S01]  /*6870*/  MUFU.TANH R13, R13 ;  /* 0x0000000d000d7308 */ /* 0x000e620000002400 */
[----:B------:R-:W-:Y:S01]  /*6880*/  IADD3 R8, -R19, 0x1, R164 ;  /* 0x0000000113087810 */ /* 0x000fe20007ffe1a4 */
[----:B----4-:R-:W-:Y:S01]  /*6890*/  UPRMT UR6, UR10, 0x654, UR6 ;  /* 0x000006540a067896 */ /* 0x010fe20008000006 */
[----:B------:R-:W-:Y:S01]  /*68a0*/  IMAD.IADD R159, R164, 0x1, -R19 ;  /* 0x00000001a49f7824 */ /* 0x000fe200078e0a13 */
[----:B------:R-:W-:Y:S01]  /*68b0*/  UMOV UR11, UR54 ;  /* 0x00000036000b7c82 */ /* 0x000fe20008000000 */
[----:B------:R-:W-:Y:S01]  /*68c0*/  IADD3 R8, -R18, R8, R17 ;  /* 0x0000000812087210 */ /* 0x000fe20007ffe111 */
[----:B------:R-:W-:Y:S02]  /*68d0*/  ULOP3.LUT UR4, URZ, UR11, URZ, 0x33, !UPT ;  /* 0x0000000b3f047292 */ /* 0x000fe4000f8e333f */
[----:B------:R-:W2:Y:S02]  /*68e0*/  MUFU.TANH R14, R14 ;  /* 0x0000000e000e7308 */ /* 0x000ea40000002400 */
[C---:B------:R-:W-:Y:S01]  /*68f0*/  VIADD R167, R8.reuse, UR55 ;  /* 0x0000003708a77c36 */ /* 0x040fe20008000000 */
[----:B------:R-:W-:Y:S01]  /*6900*/  SYNCS.ARRIVE.TRANS64.RED.A1T0 RZ, [UR6], RZ ;  /* 0x000000ffffff79a7 */ /* 0x000fe20008100406 */
[----:B------:R-:W-:-:S02]  /*6910*/  VIADD R166, R8, UR4 ;  /* 0x0000000408a67c36 */ /* 0x000fc40008000000 */
        /* <DEDUP_REMOVED lines=49> */
[----:B------:R-:W-:Y:S01]  /*6c30*/  IADD3 R168, -R18, R17, R168 ;  /* 0x0000001112a87210 */ /* 0x000fe20007ffe1a8 */
[----:B------:R-:W-:Y:S03]  /*6c40*/  BSSY B0, `(.L_x_4523) ;  /* 0x0000010000007945 */ /* 0x000fe60003800000 */
        /* <DEDUP_REMOVED lines=10> */
.L_x_4524:
[----:B------:R-:W-:-:S05]  /*6cf0*/  IMAD.U32 R170, RZ, RZ, UR50 ;  /* 0x00000032ffaa7e24 */ /* 0x000fca000f8e00ff */
[----:B------:R-:W-:-:S13]  /*6d00*/  ISETP.NE.AND P1, PT, R170, 0x1, PT ;  /* 0x00000001aa00780c */ /* 0x000fda0003f25270 */
[----:B------:R-:W1:Y:S02]  /*6d10*/  @P1 LDC.64 R8, c[0x0][0x9e8] ;  /* 0x00027a00ff081b82 */ /* 0x000e640000000a00 */
[----:B-1----:R-:W-:-:S05]  /*6d20*/  @P1 IMAD.HI.U32 R8, R168, R8, RZ ;  /* 0x00000008a8081227 */ /* 0x002fca00078e00ff */
[----:B------:R-:W-:-:S07]  /*6d30*/  @P1 SHF.R.U32.HI R168, RZ, R9, R8 ;  /* 0x00000009ffa81219 */ /* 0x000fce0000011608 */
.L_x_4525:
[----:B------:R-:W-:Y:S05]  /*6d40*/  BSYNC B0 ;  /* 0x0000000000007941 */ /* 0x000fea0003800000 */
.L_x_4523:
[----:B------:R-:W-:-:S05]  /*6d50*/  IMAD R168, R168, R170, R159 ;  /* 0x000000aaa8a87224 */ /* 0x000fca00078e029f */
[----:B------:R-:W-:Y:S02]  /*6d60*/  VIADDMNMX R165, R168, R170, R165, PT ;  /* 0x000000aaa8a57246 */ /* 0x000fe400038001a5 */
[----:B------:R-:W-:-:S07]  /*6d70*/  VIMNMX R163, R163, R168, !PT ;  /* 0x000000a8a3a37248 */ /* 0x000fce0007fe0100 */
.L_x_4522:
[C---:B------:R-:W-:Y:S01]  /*6d80*/  ISETP.GE.AND P6, PT, R164.reuse, 0xa, PT ;  /* 0x0000000aa400780c */ /* 0x040fe20003fc6270 */
[----:B------:R-:W-:Y:S01]  /*6d90*/  UISETP.NE.AND UP0, UPT, UR61, URZ, UPT ;  /* 0x0000003f3d00728c */ /* 0x000fe2000bf05270 */
        /* <DEDUP_REMOVED lines=33> */
[----:B------:R-:W-:-:S04]  /*6fb0*/  ISETP.GT.AND P3, PT, R163, 0x19, !P4 ;  /* 0x00000019a300780c */ /* 0x000fc80006764270 */
[----:B------:R-:W-:Y:S02]  /*6fc0*/  ISETP.LT.OR P3, PT, R165, 0x1a, P3 ;  /* 0x0000001aa500780c */ /* 0x000fe40001f61670 */
        /* <DEDUP_REMOVED lines=103> */
[----:B------:R-:W-:Y:S01]  /*7640*/  IADD3 R13, -R18, R17, R13 ;  /* 0x00000011120d7210 */ /* 0x000fe20007ffe10d */
[----:B------:R-:W-:Y:S03]  /*7650*/  BSSY B0, `(.L_x_4527) ;  /* 0x0000010000007945 */ /* 0x000fe60003800000 */
        /* <DEDUP_REMOVED lines=10> */
.L_x_4528:
[----:B------:R-:W-:-:S05]  /*7700*/  IMAD.U32 R164, RZ, RZ, UR50 ;  /* 0x00000032ffa47e24 */ /* 0x000fca000f8e00ff */
[----:B------:R-:W-:-:S13]  /*7710*/  ISETP.NE.AND P6, PT, R164, 0x1, PT ;  /* 0x00000001a400780c */ /* 0x000fda0003fc5270 */
[----:B------:R-:W0:Y:S02]  /*7720*/  @P6 LDC.64 R8, c[0x0][0x9e8] ;  /* 0x00027a00ff086b82 */ /* 0x000e240000000a00 */
[----:B0-----:R-:W-:-:S05]  /*7730*/  @P6 IMAD.HI.U32 R8, R13, R8, RZ ;  /* 0x000000080d086227 */ /* 0x001fca00078e00ff */
[----:B------:R-:W-:-:S07]  /*7740*/  @P6 SHF.R.U32.HI R13, RZ, R9, R8 ;  /* 0x00000009ff0d6219 */ /* 0x000fce0000011608 */
.L_x_4529:
[----:B------:R-:W-:Y:S05]  /*7750*/  BSYNC B0 ;  /* 0x0000000000007941 */ /* 0x000fea0003800000 */
.L_x_4527:
[----:B------:R-:W-:-:S05]  /*7760*/  IMAD R13, R13, R164, R159 ;  /* 0x000000a40d0d7224 */ /* 0x000fca00078e029f */
[----:B------:R-:W-:Y:S02]  /*7770*/  VIADDMNMX R167, R13, R164, R167, PT ;  /* 0x000000a40da77246 */ /* 0x000fe400038001a7 */
[----:B------:R-:W-:-:S07]  /*7780*/  VIMNMX R166, R166, R13, !PT ;  /* 0x0000000da6a67248 */ /* 0x000fce0007fe0100 */
.L_x_4526:
[----:B------:R-:W-:Y:S01]  /*7790*/  ISETP.GT.AND P1, PT, R166, 0x1, !P1 ;  /* 0x00000001a600780c */ /* 0x000fe20004f24270 */
[----:B------:R-:W-:Y:S01]  /*77a0*/  UMOV UR10, UR51 ;  /* 0x00000033000a7c82 */ /* 0x000fe20008000000 */
[----:B------:R-:W-:Y:S02]  /*77b0*/  FMNMX.FTZ R9, R168, R11, !PT ;  /* 0x0000000ba8097209 */ /* 0x000fe40007810000 */
[----:B------:R-:W-:Y:S02]  /*77c0*/  ISETP.LT.OR P1, PT, R167, 0x2, P1 ;  /* 0x00000002a700780c */ /* 0x000fe40000f21670 */
[----:B------:R-:W-:Y:S02]  /*77d0*/  LOP3.LUT P6, RZ, R16, 0x20000, RZ, 0xc0, !PT ;  /* 0x0002000010ff7812 */ /* 0x000fe400078cc0ff */
[----:B------:R-:W-:Y:S02]  /*77e0*/  FSEL R2, R2, -INF , !P1 ;  /* 0xff80000002027808 */ /* 0x000fe40004800000 */
[----:B------:R-:W-:-:S02]  /*77f0*/  LOP3.LUT P1, RZ, R16, 0x4, RZ, 0xc0, !PT ;  /* 0x0000000410ff7812 */ /* 0x000fc4000782c0ff */
[C---:B------:R-:W-:Y:S02]  /*7800*/  ISETP.GT.AND P2, PT, R166.reuse, 0x8, !P2 ;  /* 0x00000008a600780c */ /* 0x040fe40005744270 */
[----:B------:R-:W-:Y:S02]  /*7810*/  ISETP.GT.AND P1, PT, R166, 0x9, !P1 ;  /* 0x00000009a600780c */ /* 0x000fe40004f24270 */
[----:B------:R-:W-:Y:S02]  /*7820*/  FMNMX.FTZ R8, R14, R9, !PT ;  /* 0x000000090e087209 */ /* 0x000fe40007810000 */
[C---:B------:R-:W-:Y:S02]  /*7830*/  ISETP.LT.OR P1, PT, R167.reuse, 0xa, P1 ;  /* 0x0000000aa700780c */ /* 0x040fe40000f21670 */
[----:B------:R-:W-:Y:S02]  /*7840*/  ISETP.LT.OR P2, PT, R167, 0x9, P2 ;  /* 0x00000009a700780c */ /* 0x000fe40001741670 */
[----:B------:R-:W-:-:S02]  /*7850*/  FSEL R20, R20, -INF , !P1 ;  /* 0xff80000014147808 */ /* 0x000fc40004800000 */
[----:B------:R-:W-:Y:S02]  /*7860*/  LOP3.LUT P1, RZ, R16, 0x8, RZ, 0xc0, !PT ;  /* 0x0000000810ff7812 */ /* 0x000fe4000782c0ff */
[----:B------:R-:W-:Y:S02]  /*7870*/  FMNMX.FTZ R9, R21, R8, !PT ;  /* 0x0000000815097209 */ /* 0x000fe40007810000 */
[----:B------:R-:W-:Y:S02]  /*7880*/  ISETP.GT.AND P1, PT, R166, 0x10, !P1 ;  /* 0x00000010a600780c */ /* 0x000fe40004f24270 */
[----:B------:R-:W-:Y:S02]  /*7890*/  FSEL R15, R15, -INF , !P2 ;  /* 0xff8000000f0f7808 */ /* 0x000fe40005000000 */
[----:B------:R-:W-:Y:S02]  /*78a0*/  ISETP.LT.OR P1, PT, R167, 0x11, P1 ;  /* 0x00000011a700780c */ /* 0x000fe40000f21670 */
[----:B------:R-:W-:-:S02]  /*78b0*/  LOP3.LUT P2, RZ, R16, 0x10000, RZ, 0xc0, !PT ;  /* 0x0001000010ff7812 */ /* 0x000fc4000784c0ff */
        /* <DEDUP_REMOVED lines=51> */
[C---:B------:R-:W-:Y:S01]  /*7bf0*/  LOP3.LUT P6, RZ, R16.reuse, 0x80, RZ, 0xc0, !PT ;  /* 0x0000008010ff7812 */ /* 0x040fe200078cc0ff */
[----:B------:R-:W0:Y:S01]  /*7c00*/  SHFL.BFLY PT, R8, R9, 0x2, 0x1f ;  /* 0x0c401f0009087f89 */ /* 0x000e2200000e0000 */
[----:B------:R-:W-:Y:S02]  /*7c10*/  FSEL R137, R137, -INF , !P1 ;  /* 0xff80000089897808 */ /* 0x000fe40004800000 */
[----:B------:R-:W-:-:S02]  /*7c20*/  LOP3.LUT P1, RZ, R16, 0x800, RZ, 0xc0, !PT ;  /* 0x0000080010ff7812 */ /* 0x000fc4000782c0ff */
[----:B------:R-:W-:Y:S02]  /*7c30*/  LOP3.LUT P2, RZ, R16, 0x40, RZ, 0xc0, !PT ;  /* 0x0000004010ff7812 */ /* 0x000fe4000784c0ff */
[C---:B------:R-:W-:Y:S02]  /*7c40*/  ISETP.GT.AND P1, PT, R166.reuse, 0x31, !P1 ;  /* 0x00000031a600780c */ /* 0x040fe40004f24270 */
[C---:B------:R-:W-:Y:S02]  /*7c50*/  ISETP.GT.AND P3, PT, R166.reuse, 0x50, !P3 ;  /* 0x00000050a600780c */ /* 0x040fe40005f64270 */
[----:B------:R-:W-:Y:S02]  /*7c60*/  ISETP.LT.OR P1, PT, R167, 0x32, P1 ;  /* 0x00000032a700780c */ /* 0x000fe40000f21670 */
[----:B------:R-:W-:Y:S02]  /*7c70*/  ISETP.GT.AND P4, PT, R166, 0x51, !P4 ;  /* 0x00000051a600780c */ /* 0x000fe40006784270 */
[----:B------:R-:W-:-:S02]  /*7c80*/  FSEL R138, R138, -INF , !P1 ;  /* 0xff8000008a8a7808 */ /* 0x000fc40004800000 */
[----:B------:R-:W-:Y:S02]  /*7c90*/  LOP3.LUT P1, RZ, R16, 0x400, RZ, 0xc0, !PT ;  /* 0x0000040010ff7812 */ /* 0x000fe4000782c0ff */
[C---:B------:R-:W-:Y:S02]  /*7ca0*/  ISETP.LT.OR P3, PT, R167.reuse, 0x51, P3 ;  /* 0x00000051a700780c */ /* 0x040fe40001f61670 */
[C---:B------:R-:W-:Y:S02]  /*7cb0*/  ISETP.GT.AND P1, PT, R166.reuse, 0x38, !P1 ;  /* 0x00000038a600780c */ /* 0x040fe40004f24270 */
[----:B------:R-:W-:Y:S02]  /*7cc0*/  ISETP.GT.AND P5, PT, R166, 0x58, !P5 ;  /* 0x00000058a600780c */ /* 0x000fe40006fa4270 */
[----:B------:R-:W-:Y:S02]  /*7cd0*/  ISETP.LT.OR P1, PT, R167, 0x39, P1 ;  /* 0x00000039a700780c */ /* 0x000fe40000f21670 */
[----:B0-----:R-:W-:-:S02]  /*7ce0*/  FMNMX.FTZ R161, R9, R8, !PT ;  /* 0x0000000809a17209 */ /* 0x001fc40007810000 */
[----:B------:R-:W-:Y:S02]  /*7cf0*/  FSEL R141, R141, -INF , !P1 ;  /* 0xff8000008d8d7808 */ /* 0x000fe40004800000 */
[----:B------:R-:W-:Y:S01]  /*7d00*/  LOP3.LUT P1, RZ, R16, 0x200, RZ, 0xc0, !PT ;  /* 0x0000020010ff7812 */ /* 0x000fe2000782c0ff */
[----:B------:R-:W0:Y:S01]  /*7d10*/  SHFL.BFLY PT, R8, R161, 0x1, 0x1f ;  /* 0x0c201f00a1087f89 */ /* 0x000e2200000e0000 */
[C---:B------:R-:W-:Y:S02]  /*7d20*/  ISETP.LT.OR P4, PT, R167.reuse, 0x52, P4 ;  /* 0x00000052a700780c */ /* 0x040fe40002781670 */
[----:B------:R-:W-:Y:S02]  /*7d30*/  ISETP.GT.AND P1, PT, R166, 0x39, !P1 ;  /* 0x00000039a600780c */ /* 0x000fe40004f24270 */
[----:B------:R-:W-:Y:S02]  /*7d40*/  FSEL R152, R152, -INF , !P3 ;  /* 0xff80000098987808 */ /* 0x000fe40005800000 */
[----:B------:R-:W-:-:S02]  /*7d50*/  ISETP.LT.OR P1, PT, R167, 0x3a, P1 ;  /* 0x0000003aa700780c */ /* 0x000fc40000f21670 */
[----:B------:R-:W-:Y:S02]  /*7d60*/  ISETP.LT.OR P5, PT, R167, 0x59, P5 ;  /* 0x00000059a700780c */ /* 0x000fe40002fa1670 */
[----:B------:R-:W-:Y:S02]  /*7d70*/  FSEL R142, R142, -INF , !P1 ;  /* 0xff8000008e8e7808 */ /* 0x000fe40004800000 */
[----:B------:R-:W-:Y:S02]  /*7d80*/  LOP3.LUT P1, RZ, R16, 0x100, RZ, 0xc0, !PT ;  /* 0x0000010010ff7812 */ /* 0x000fe4000782c0ff */
[----:B------:R-:W-:Y:S02]  /*7d90*/  FSEL R154, R154, -INF , !P4 ;  /* 0xff8000009a9a7808 */ /* 0x000fe40006000000 */
[----:B------:R-:W-:Y:S02]  /*7da0*/  ISETP.GT.AND P1, PT, R166, 0x40, !P1 ;  /* 0x00000040a600780c */ /* 0x000fe40004f24270 */
[----:B------:R-:W-:-:S02]  /*7db0*/  FSEL R156, R156, -INF , !P5 ;  /* 0xff8000009c9c7808 */ /* 0x000fc40006800000 */
[----:B------:R-:W-:Y:S02]  /*7dc0*/  ISETP.LT.OR P1, PT, R167, 0x41, P1 ;  /* 0x00000041a700780c */ /* 0x000fe40000f21670 */
[----:B0-----:R-:W-:Y:S02]  /*7dd0*/  FMNMX.FTZ R8, R161, R8, !PT ;  /* 0x00000008a1087209 */ /* 0x001fe40007810000 */
[----:B------:R-:W-:Y:S02]  /*7de0*/  FSEL R145, R145, -INF , !P1 ;  /* 0xff80000091917808 */ /* 0x000fe40004800000 */
[----:B------:R-:W-:Y:S02]  /*7df0*/  ISETP.GT.AND P1, PT, R166, 0x41, !P6 ;  /* 0x00000041a600780c */ /* 0x000fe40007724270 */
[----:B------:R-:W-:Y:S02]  /*7e00*/  LOP3.LUT P6, RZ, R16, 0x2, RZ, 0xc0, !PT ;  /* 0x0000000210ff7812 */ /* 0x000fe400078cc0ff */
[----:B------:R-:W-:-:S04]  /*7e10*/  ISETP.LT.OR P1, PT, R167, 0x42, P1 ;  /* 0x00000042a700780c */ /* 0x000fc80000f21670 */
[----:B------:R-:W-:Y:S02]  /*7e20*/  FSEL R146, R146, -INF , !P1 ;  /* 0xff80000092927808 */ /* 0x000fe40004800000 */
[----:B------:R-:W-:Y:S02]  /*7e30*/  ISETP.GT.AND P1, PT, R166, 0x48, !P2 ;  /* 0x00000048a600780c */ /* 0x000fe40005724270 */
[----:B------:R-:W-:Y:S02]  /*7e40*/  LOP3.LUT P2, RZ, R16, 0x20, RZ, 0xc0, !PT ;  /* 0x0000002010ff7812 */ /* 0x000fe4000784c0ff */
[----:B------:R-:W-:Y:S02]  /*7e50*/  ISETP.LT.OR P1, PT, R167, 0x49, P1 ;  /* 0x00000049a700780c */ /* 0x000fe40000f21670 */
[----:B------:R-:W-:Y:S02]  /*7e60*/  ISETP.GT.AND P2, PT, R166, 0x49, !P2 ;  /* 0x00000049a600780c */ /* 0x000fe40005744270 */
[----:B------:R-:W-:-:S02]  /*7e70*/  FSEL R150, R150, -INF , !P1 ;  /* 0xff80000096967808 */ /* 0x000fc40004800000 */
[----:B------:R-:W-:Y:S02]  /*7e80*/  ISETP.GT.AND P1, PT, R166, RZ, !P6 ;  /* 0x000000ffa600720c */ /* 0x000fe40007724270 */
[C---:B------:R-:W-:Y:S02]  /*7e90*/  ISETP.LT.OR P2, PT, R167.reuse, 0x4a, P2 ;  /* 0x0000004aa700780c */ /* 0x040fe40001741670 */
[----:B------:R-:W-:Y:S02]  /*7ea0*/  ISETP.LT.OR P1, PT, R167, 0x1, P1 ;  /* 0x00000001a700780c */ /* 0x000fe40000f21670 */
[----:B------:R-:W-:Y:S02]  /*7eb0*/  LOP3.LUT P6, RZ, R16, 0x1, RZ, 0xc0, !PT ;  /* 0x0000000110ff7812 */ /* 0x000fe400078cc0ff */
[----:B------:R-:W-:Y:S01]  /*7ec0*/  FSEL R159, R0, -INF , !P1 ;  /* 0xff800000009f7808 */ /* 0x000fe20004800000 */
[C---:B------:R-:W-:Y:S01]  /*7ed0*/  FMUL.FTZ R0, R8.reuse, UR10 ;  /* 0x0000000a08007c20 */ /* 0x040fe20008410000 */
[----:B------:R-:W-:-:S02]  /*7ee0*/  FSETP.NEU.FTZ.AND P1, PT, R8, -INF , PT ;  /* 0xff8000000800780b */ /* 0x000fc40003f3d000 */
[----:B------:R-:W-:Y:S02]  /*7ef0*/  FMNMX.FTZ R9, R159, R12, !PT ;  /* 0x0000000c9f097209 */ /* 0x000fe40007810000 */
[----:B------:R-:W-:Y:S02]  /*7f00*/  FSEL R0, R0, RZ, P1 ;  /* 0x000000ff00007208 */ /* 0x000fe40000800000 */
[----:B------:R-:W-:-:S03]  /*7f10*/  ISETP.GT.AND P6, PT, R166, 0x59, !P6 ;  /* 0x00000059a600780c */ /* 0x000fc600077c4270 */
[--C-:B------:R-:W-:Y:S01]  /*7f20*/  FFMA.FTZ R188, R14, UR10, -R0.reuse ;  /* 0x0000000a0ebc7c23 */ /* 0x100fe20008010800 */
[----:B------:R-:W-:Y:S01]  /*7f30*/  FMNMX.FTZ R14, R2, R9, !PT ;  /* 0x00000009020e7209 */ /* 0x000fe20007810000 */
[--C-:B------:R-:W-:Y:S01]  /*7f40*/  FFMA.FTZ R161, R120, UR10, -R0.reuse ;  /* 0x0000000a78a17c23 */ /* 0x100fe20008010800 */
[----:B------:R-:W-:Y:S01]  /*7f50*/  ISETP.LT.OR P6, PT, R167, 0x5a, P6 ;  /* 0x0000005aa700780c */ /* 0x000fe200037c1670 */
[--C-:B------:R-:W-:Y:S01]  /*7f60*/  FFMA.FTZ R184, R123, UR10, -R0.reuse ;  /* 0x0000000a7bb87c23 */ /* 0x100fe20008010800 */
[----:B------:R-:W-:Y:S01]  /*7f70*/  FMNMX.FTZ R9, R15, R14, !PT ;  /* 0x0000000e0f097209 */ /* 0x000fe20007810000 */
[--C-:B------:R-:W-:Y:S01]  /*7f80*/  FFMA.FTZ R123, R124, UR10, -R0.reuse ;  /* 0x0000000a7c7b7c23 */ /* 0x100fe20008010800 */
[----:B------:R-:W-:Y:S01]  /*7f90*/  FSEL R158, R158, -INF , !P6 ;  /* 0xff8000009e9e7808 */ /* 0x000fe20007000000 */
[--C-:B------:R-:W-:Y:S01]  /*7fa0*/  FFMA.FTZ R172, R147, UR10, -R0.reuse ;  /* 0x0000000a93ac7c23 */ /* 0x100fe20008010800 */
[----:B------:R-:W-:Y:S01]  /*7fb0*/  FMNMX.FTZ R14, R20, R9, !PT ;  /* 0x00000009140e7209 */ /* 0x000fe20007810000 */
[--C-:B------:R-:W-:Y:S01]  /*7fc0*/  FFMA.FTZ R13, R168, UR10, -R0.reuse ;  /* 0x0000000aa80d7c23 */ /* 0x100fe20008010800 */
[----:B------:R-:W-:Y:S01]  /*7fd0*/  FSEL R124, R8, RZ, P1 ;  /* 0x000000ff087c7208 */ /* 0x000fe20000800000 */
[--C-:B------:R-:W-:Y:S01]  /*7fe0*/  FFMA.FTZ R190, R21, UR10, -R0.reuse ;  /* 0x0000000a15be7c23 */ /* 0x100fe20008010800 */
[----:B------:R-:W-:Y:S01]  /*7ff0*/  FMNMX.FTZ R9, R121, R14, !PT ;  /* 0x0000000e79097209 */ /* 0x000fe20007810000 */
[--C-:B------:R-:W-:Y:S01]  /*8000*/  FFMA.FTZ R186, R127, UR10, -R0.reuse ;  /* 0x0000000a7fba7c23 */ /* 0x100fe20008010800 */
[--C-:B------:R-:W-:Y:S01]  /*8010*/  FFMA.FTZ R180, R131, UR10, -R0.reuse ;  /* 0x0000000a83b47c23 */ /* 0x100fe20008010800 */
[----:B------:R-:W-:Y:S01]  /*8020*/  FADD.FTZ R124, -R124, R11 ;  /* 0x0000000b7c7c7221 */ /* 0x000fe20000010100 */
        /* <DEDUP_REMOVED lines=18> */
[----:B------:R-:W-:Y:S01]  /*8150*/  FFMA.FTZ R162, R162, UR10, -R0 ;  /* 0x0000000aa2a27c23 */ /* 0x000fe20008010800 */
        /* <DEDUP_REMOVED lines=9> */
[----:B------:R-:W-:Y:S01]  /*81f0*/  MUFU.EX2 R161, R161 ;  /* 0x000000a100a17308 */ /* 0x000fe20000000800 */
[----:B------:R-:W-:Y:S02]  /*8200*/  FMNMX.FTZ R9, R145, R14, !PT ;  /* 0x0000000e91097209 */ /* 0x000fe40007810000 */
[----:B------:R-:W-:Y:S01]  /*8210*/  FSEL R14, R149, -INF , !P2 ;  /* 0xff800000950e7808 */ /* 0x000fe20005000000 */
[----:B------:R-:W-:Y:S01]  /*8220*/  FFMA.FTZ R149, R140, UR10, -R0 ;  /* 0x0000000a8c957c23 */ /* 0x000fe20008010800 */
[----:B------:R-:W-:Y:S01]  /*8230*/  FMNMX.FTZ R9, R146, R9, !PT ;  /* 0x0000000992097209 */ /* 0x000fe20007810000 */
[----:B------:R-:W-:Y:S02]  /*8240*/  FMUL.FTZ R0, R124, UR10 ;  /* 0x0000000a7c007c20 */ /* 0x000fe40008410000 */
[----:B------:R-:W-:Y:S01]  /*8250*/  MUFU.EX2 R184, R184 ;  /* 0x000000b800b87308 */ /* 0x000fe20000000800 */
[----:B------:R-:W-:-:S04]  /*8260*/  FMNMX.FTZ R9, R150, R9, !PT ;  /* 0x0000000996097209 */ /* 0x000fc80007810000 */
[----:B------:R-:W-:-:S03]  /*8270*/  FMNMX.FTZ R9, R14, R9, !PT ;  /* 0x000000090e097209 */ /* 0x000fc60007810000 */
[----:B------:R-:W0:Y:S01]  /*8280*/  MUFU.EX2 R0, R0 ;  /* 0x0000000000007308 */ /* 0x000e220000000800 */
[----:B------:R-:W-:-:S04]  /*8290*/  FMNMX.FTZ R9, R152, R9, !PT ;  /* 0x0000000998097209 */ /* 0x000fc80007810000 */
[----:B------:R-:W-:-:S03]  /*82a0*/  FMNMX.FTZ R9, R154, R9, !PT ;  /* 0x000000099a097209 */ /* 0x000fc60007810000 */
[----:B------:R-:W-:Y:S01]  /*82b0*/  MUFU.EX2 R123, R123 ;  /* 0x0000007b007b7308 */ /* 0x000fe20000000800 */
[----:B------:R-:W-:-:S04]  /*82c0*/  FMNMX.FTZ R9, R156, R9, !PT ;  /* 0x000000099c097209 */ /* 0x000fc80007810000 */
[----:B------:R-:W-:-:S03]  /*82d0*/  FMNMX.FTZ R9, R158, R9, !PT ;  /* 0x000000099e097209 */ /* 0x000fc60007810000 */
[----:B------:R-:W-:Y:S02]  /*82e0*/  MUFU.EX2 R186, R186 ;  /* 0x000000ba00ba7308 */ /* 0x000fe40000000800 */
[----:B------:R-:W1:Y:S06]  /*82f0*/  SHFL.BFLY PT, R120, R9, 0x2, 0x1f ;  /* 0x0c401f0009787f89 */ /* 0x000e6c00000e0000 */
[----:B------:R-:W-:Y:S08]  /*8300*/  MUFU.EX2 R21, R21 ;  /* 0x0000001500157308 */ /* 0x000ff00000000800 */
[----:B------:R-:W-:Y:S08]  /*8310*/  MUFU.EX2 R180, R180 ;  /* 0x000000b400b47308 */ /* 0x000ff00000000800 */
[----:B------:R-:W-:Y:S01]  /*8320*/  MUFU.EX2 R127, R127 ;  /* 0x0000007f007f7308 */ /* 0x000fe20000000800 */
[----:B-1----:R-:W-:-:S05]  /*8330*/  FMNMX.FTZ R120, R9, R120, !PT ;  /* 0x0000007809787209 */ /* 0x002fca0007810000 */
[----:B------:R-:W1:Y:S02]  /*8340*/  SHFL.BFLY PT, R9, R120, 0x1, 0x1f ;  /* 0x0c201f0078097f89 */ /* 0x000e6400000e0000 */
[----:B------:R-:W-:Y:S08]  /*8350*/  MUFU.EX2 R182, R182 ;  /* 0x000000b600b67308 */ /* 0x000ff00000000800 */
[----:B------:R-:W-:Y:S08]  /*8360*/  MUFU.EX2 R163, R163 ;  /* 0x000000a300a37308 */ /* 0x000ff00000000800 */
[----:B------:R-:W-:Y:S01]  /*8370*/  MUFU.EX2 R176, R176 ;  /* 0x000000b000b07308 */ /* 0x000fe20000000800 */
[----:B-1----:R-:W-:-:S07]  /*8380*/  FMNMX.FTZ R9, R120, R9, !PT ;  /* 0x0000000978097209 */ /* 0x002fce0007810000 */
[----:B------:R-:W-:Y:S01]  /*8390*/  MUFU.EX2 R149, R149 ;  /* 0x0000009500957308 */ /* 0x000fe20000000800 */
[C---:B------:R-:W-:Y:S01]  /*83a0*/  FSETP.NEU.FTZ.AND P1, PT, R9.reuse, -INF , PT ;  /* 0xff8000000900780b */ /* 0x040fe20003f3d000 */
[----:B------:R-:W-:-:S06]  /*83b0*/  FMUL.FTZ R147, R9, UR10 ;  /* 0x0000000a09937c20 */ /* 0x000fcc0008410000 */
[----:B------:R-:W-:Y:S01]  /*83c0*/  MUFU.EX2 R178, R178 ;  /* 0x000000b200b27308 */ /* 0x000fe20000000800 */
        /* <DEDUP_REMOVED lines=25> */
[--C-:B------:R-:W-:Y:S01]  /*8560*/  FFMA.FTZ R130, R142, UR10, -R147.reuse ;  /* 0x0000000a8e827c23 */ /* 0x100fe20008010893 */
[--C-:B------:R-:W-:Y:S01]  /*8570*/  FFMA.FTZ R173, R145, UR10, -R147.reuse ;  /* 0x0000000a91ad7c23 */ /* 0x100fe20008010893 */
[--C-:B------:R-:W-:Y:S01]  /*8580*/  FFMA.FTZ R126, R146, UR10, -R147.reuse ;  /* 0x0000000a927e7c23 */ /* 0x100fe20008010893 */
[--C-:B------:R-:W-:Y:S01]  /*8590*/  FFMA.FTZ R175, R150, UR10, -R147.reuse ;  /* 0x0000000a96af7c23 */ /* 0x100fe20008010893 */
[--C-:B------:R-:W-:Y:S01]  /*85a0*/  FFMA.FTZ R14, R14, UR10, -R147.reuse ;  /* 0x0000000a0e0e7c23 */ /* 0x100fe20008010893 */
[--C-:B------:R-:W-:Y:S01]  /*85b0*/  FFMA.FTZ R169, R152, UR10, -R147.reuse ;  /* 0x0000000a98a97c23 */ /* 0x100fe20008010893 */
[----:B------:R-:W-:Y:S01]  /*85c0*/  FFMA.FTZ R171, R156, UR10, -R147 ;  /* 0x0000000a9cab7c23 */ /* 0x000fe20008010893 */
        /* <DEDUP_REMOVED lines=23> */
[----:B------:R-:W-:-:S03]  /*8740*/  FFMA.FTZ R12, R154, UR10, -R147 ;  /* 0x0000000a9a0c7c23 */ /* 0x000fc60008010893 */
        /* <DEDUP_REMOVED lines=29> */
[----:B------:R-:W-:-:S06]  /*8920*/  FFMA.FTZ R136, R158, UR10, -R147 ;  /* 0x0000000a9e887c23 */ /* 0x000fcc0008010893 */
        /* <DEDUP_REMOVED lines=26> */
.L_x_4530:
        /* <DEDUP_REMOVED lines=35> */
.L_x_4512:
[----:B------:R-:W-:Y:S01]  /*8d00*/  R2UR UR5, R22 ;  /* 0x00000000160572ca */ /* 0x000fe200000e0000 */
[----:B------:R-:W-:Y:S01]  /*8d10*/  UISETP.NE.AND UP0, UPT, UR61, URZ, UPT ;  /* 0x0000003f3d00728c */ /* 0x000fe2000bf05270 */
[----:B------:R-:W-:Y:S02]  /*8d20*/  R2UR UR4, R23 ;  /* 0x00000000170472ca */ /* 0x000fe400000e0000 */
[----:B------:R-:W-:-:S03]  /*8d30*/  IADD3 R11, R17, 0x1, -R18 ;  /* 0x00000001110b7810 */ /* 0x000fc60007ffe812 */
[----:B------:R-:W-:Y:S02]  /*8d40*/  PLOP3.LUT P1, PT, PT, PT, UP0, 0x40, 0x0 ;  /* 0x000000000000781c */ /* 0x000fe40003f2e808 */
[----:B------:R-:W-:-:S04]  /*8d50*/  R2UR UR7, R11 ;  /* 0x000000000b0772ca */ /* 0x000fc800000e0000 */
[----:B------:R-:W-:Y:S02]  /*8d60*/  UISETP.NE.AND UP1, UPT, UR5, URZ, UPT ;  /* 0x0000003f0500728c */ /* 0x000fe4000bf25270 */
[----:B------:R-:W-:-:S09]  /*8d70*/  UIADD3 UR6, UR4, 0x7f, URZ ;  /* 0x0000007f04067890 */ /* 0x000fd2000fffe03f */
[----:B------:R-:W-:Y:S01]  /*8d80*/  @UP1 ULDC UR4, c[0x0][0x44c] ;  /* 0x0001130000041ab9 */ /* 0x000fe20000000800 */
[----:B------:R-:W-:Y:S01]  /*8d90*/  @UP1 ULDC UR14, c[0x0][0x450] ;  /* 0x00011400000e1ab9 */ /* 0x000fe20000000800 */
[----:B------:R-:W-:-:S04]  /*8da0*/  UIMAD.WIDE.U32 UR4, UR6, UR4, URZ ;  /* 0x00000004060472a5 */ /* 0x000fc8000f8e003f */
[----:B------:R-:W-:-:S04]  /*8db0*/  @UP1 USHF.R.U32.HI UR6, URZ, UR14, UR5 ;  /* 0x0000000e3f061299 */ /* 0x000fc80008011605 */
[----:B------:R-:W-:-:S04]  /*8dc0*/  UIADD3 UR6, UR7, UR6, URZ ;  /* 0x0000000607067290 */ /* 0x000fc8000fffe03f */
        /* <DEDUP_REMOVED lines=14> */
.L_x_4533:
[----:B------:R-:W-:Y:S02]  /*8eb0*/  ULDC UR15, c[0x0][0x9e4] ;  /* 0x00027900000f7ab9 */ /* 0x000fe40000000800 */
[----:B------:R-:W-:-:S11]  /*8ec0*/  UISETP.NE.AND UP0, UPT, UR15, 0x1, UPT ;  /* 0x000000010f00788c */ /* 0x000fd6000bf05270 */
[----:B------:R-:W-:Y:S02]  /*8ed0*/  @UP0 ULDC.64 UR4, c[0x0][0x9e8] ;  /* 0x00027a0000040ab9 */ /* 0x000fe40000000a00 */
[----:B------:R-:W-:-:S04]  /*8ee0*/  UIMAD.WIDE.U32 UR6, UR14, UR4, URZ ;  /* 0x000000040e0672a5 */ /* 0x000fc8000f8e003f */
[----:B------:R-:W-:-:S12]  /*8ef0*/  @UP0 USHF.R.U32.HI UR14, URZ, UR5, UR7 ;  /* 0x000000053f0e0299 */ /* 0x000fd80008011607 */
.L_x_4534:
[----:B------:R-:W-:-:S04]  /*8f00*/  UIMAD UR14, UR14, UR15, URZ ;  /* 0x0000000f0e0e72a4 */ /* 0x000fc8000f8e023f */
[----:B------:R-:W-:-:S04]  /*8f10*/  UISETP.LT.AND UP0, UPT, UR11, UR14, UPT ;  /* 0x0000000e0b00728c */ /* 0x000fc8000bf01270 */
[----:B------:R-:W-:-:S12]  /*8f20*/  USEL UR11, UR11, UR14, !UP0 ;  /* 0x0000000e0b0b7287 */ /* 0x000fd8000c000000 */
.L_x_4532:
        /* <DEDUP_REMOVED lines=15> */
.L_x_4546:
[----:B------:R-:W-:-:S04]  /*9020*/  UISETP.NE.AND UP0, UPT, UR4, 0x1, UPT ;  /* 0x000000010400788c */ /* 0x000fc8000bf05270 */
[----:B------:R-:W-:-:S04]  /*9030*/  USEL UR39, URZ, 0x1, UP0 ;  /* 0x000000013f277887 */ /* 0x000fc80008000000 */
[----:B------:R-:W-:Y:S01]  /*9040*/  ULOP3.LUT UR39, UR46, UR39, URZ, 0x3c, !UPT ;  /* 0x000000272e277292 */ /* 0x000fe2000f8e3c3f */
[----:B------:R-:W-:Y:S11]  /*9050*/  @!P0 BRA `(.L_x_4536) ;  /* 0x0000000000048947 */ /* 0x000ff60003800000 */
[----:B------:R-:W-:Y:S01]  /*9060*/  BPT.TRAP 0x1 ;  /* 0x000000040000795c */ /* 0x000fe20000300000 */
.L_x_4536:
        /* <DEDUP_REMOVED lines=9> */
.L_x_4537:
[----:B-1----:R-:W-:Y:S05]  /*9100*/  @P1 BRA `(.L_x_4538) ;  /* 0x0000000000081947 */ /* 0x002fea0003800000 */
[----:B------:R-:W1:Y:S02]  /*9110*/  SYNCS.PHASECHK.TRANS64.TRYWAIT P1, [UR6+0x30830], R8 ;  /* 0x03083008ff0075a7 */ /* 0x000e640008020146 */
[----:B-1----:R-:W-:Y:S05]  /*9120*/  @!P1 BRA `(.L_x_4539) ;  /* 0x0000011000909947 */ /* 0x002fea0003800000 */
.L_x_4538:
        /* <DEDUP_REMOVED lines=170> */
.L_x_4540:
[----:B------:R-:W-:Y:S01]  /*9bd0*/  ULEA UR7, UR4, UR60, 0x3 ;  /* 0x0000003c04077291 */ /* 0x000fe2000f8e183f */
[----:B------:R-:W-:-:S05]  /*9be0*/  IMAD.U32 R0, RZ, RZ, UR46 ;  /* 0x0000002eff007e24 */ /* 0x000fca000f8e00ff */
[----:B------:R-:W-:-:S04]  /*9bf0*/  SHF.L.U32 R0, R0, 0x1f, RZ ;  /* 0x0000001f00007819 */ /* 0x000fc800000006ff */
[----:B------:R2:W3:Y:S01]  /*9c00*/  SYNCS.PHASECHK.TRANS64.TRYWAIT P1, [UR7+0x30850], R0 ;  /* 0x03085000ff0075a7 */ /* 0x0004e20008020147 */
[----:B------:R-:W-:Y:S05]  /*9c10*/  @!P0 BRA `(.L_x_4541) ;  /* 0x0000000000048947 */ /* 0x000fea0003800000 */
[----:B------:R-:W-:Y:S01]  /*9c20*/  BPT.TRAP 0x1 ;  /* 0x000000040000795c */ /* 0x000fe20000300000 */
.L_x_4541:
[----:B---3--:R-:W-:Y:S05]  /*9c30*/  @P1 BRA `(.L_x_4542) ;  /* 0x0000000000081947 */ /* 0x008fea0003800000 */
[----:B------:R-:W3:Y:S02]  /*9c40*/  SYNCS.PHASECHK.TRANS64.TRYWAIT P1, [UR7+0x30850], R0 ;  /* 0x03085000ff0075a7 */ /* 0x000ee40008020147 */
[----:B---3--:R-:W-:Y:S05]  /*9c50*/  @!P1 BRA `(.L_x_4543) ;  /* 0x0000010400dc9947 */ /* 0x008fea0003800000 */
.L_x_4542:
        /* <DEDUP_REMOVED lines=37> */
.L_x_4544:
        /* <DEDUP_REMOVED lines=23> */
[----:B--23--:R-:W-:Y:S01]  /*a020*/  FMNMX.FTZ R0, R14, R11, !PT ;  /* 0x0000000b0e007209 */ /* 0x00cfe20007810000 */
        /* <DEDUP_REMOVED lines=15> */
[----:B----4-:R-:W-:Y:S01]  /*a120*/  FMNMX.FTZ R0, R13, R0, !PT ;  /* 0x000000000d007209 */ /* 0x010fe20007810000 */
[----:B------:R-:W-:Y:S01]  /*a130*/  FMUL.FTZ R152, R159, UR5 ;  /* 0x000000059f987c20 */ /* 0x000fe20008410000 */
[----:B------:R-:W-:Y:S01]  /*a140*/  FMUL.FTZ R143, R150, UR5 ;  /* 0x00000005968f7c20 */ /* 0x000fe20008410000 */
[----:B------:R-:W-:Y:S01]  /*a150*/  FMUL.FTZ R144, R151, UR5 ;  /* 0x0000000597907c20 */ /* 0x000fe20008410000 */
[----:B------:R-:W-:Y:S01]  /*a160*/  FMUL.FTZ R147, R154, UR5 ;  /* 0x000000059a937c20 */ /* 0x000fe20008410000 */
[----:B------:R-:W-:Y:S01]  /*a170*/  FMUL.FTZ R150, R153, UR5 ;  /* 0x0000000599967c20 */ /* 0x000fe20008410000 */
[----:B------:R-:W-:Y:S01]  /*a180*/  FMUL.FTZ R153, R156, UR5 ;  /* 0x000000059c997c20 */ /* 0x000fe20008410000 */
[----:B------:R-:W3:Y:S01]  /*a190*/  MUFU.TANH R121, R121 ;  /* 0x0000007900797308 */ /* 0x000ee20000002400 */
        /* <DEDUP_REMOVED lines=9> */
[----:B------:R-:W-:Y:S01]  /*a230*/  UMOV UR10, UR50 ;  /* 0x00000032000a7c82 */ /* 0x000fe20008000000 */
[----:B------:R-:W1:Y:S01]  /*a240*/  S2UR UR4, SR_CgaCtaId ;  /* 0x00000000000479c3 */ /* 0x000e620000008800 */
[----:B------:R-:W-:-:S04]  /*a250*/  UIADD3 UR6, UR6, 0x30840, URZ ;  /* 0x0003084006067890 */ /* 0x000fc8000fffe03f */
[----:B------:R-:W4:Y:S01]  /*a260*/  MUFU.TANH R122, R122 ;  /* 0x0000007a007a7308 */ /* 0x000f220000002400 */
[----:B---3--:R-:W-:-:S07]  /*a270*/  FMNMX.FTZ R155, R121, R2, !PT ;  /* 0x00000002799b7209 */ /* 0x008fce0007810000 */
[----:B------:R-:W3:Y:S01]  /*a280*/  MUFU.TANH R123, R123 ;  /* 0x0000007b007b7308 */ /* 0x000ee20000002400 */
[----:B--2---:R-:W-:-:S07]  /*a290*/  FMNMX.FTZ R0, R120, R9, !PT ;  /* 0x0000000978007209 */ /* 0x004fce0007810000 */
[----:B------:R-:W2:Y:S01]  /*a2a0*/  MUFU.TANH R125, R125 ;  /* 0x0000007d007d7308 */ /* 0x000ea20000002400 */
[----:B----4-:R-:W-:Y:S01]  /*a2b0*/  FMNMX.FTZ R2, R122, R155, !PT ;  /* 0x0000009b7a027209 */ /* 0x010fe20007810000 */
[----:B-1----:R-:W-:-:S06]  /*a2c0*/  UPRMT UR6, UR4, 0x654, UR6 ;  /* 0x0000065404067896 */ /* 0x002fcc0008000006 */
[----:B------:R-:W1:Y:S01]  /*a2d0*/  MUFU.TANH R124, R124 ;  /* 0x0000007c007c7308 */ /* 0x000e620000002400 */
[----:B---3--:R-:W-:Y:S02]  /*a2e0*/  FMNMX.FTZ R9, R123, R0, !PT ;  /* 0x000000007b097209 */ /* 0x008fe40007810000 */
[----:B------:R-:W-:Y:S05]  /*a2f0*/  SYNCS.ARRIVE.TRANS64.RED.A1T0 RZ, [UR6], RZ ;  /* 0x000000ffffff79a7 */ /* 0x000fea0008100406 */
[----:B------:R-:W3:Y:S01]  /*a300*/  MUFU.TANH R126, R126 ;  /* 0x0000007e007e7308 */ /* 0x000ee20000002400 */
[----:B--2---:R-:W-:-:S07]  /*a310*/  FMNMX.FTZ R155, R125, R2, !PT ;  /* 0x000000027d9b7209 */ /* 0x004fce0007810000 */
[----:B------:R-:W2:Y:S01]  /*a320*/  MUFU.TANH R127, R127 ;  /* 0x0000007f007f7308 */ /* 0x000ea20000002400 */
[----:B-1----:R-:W-:-:S07]  /*a330*/  FMNMX.FTZ R0, R124, R9, !PT ;  /* 0x000000097c007209 */ /* 0x002fce0007810000 */
[----:B------:R-:W1:Y:S01]  /*a340*/  MUFU.TANH R129, R129 ;  /* 0x0000008100817308 */ /* 0x000e620000002400 */
[----:B---3--:R-:W-:-:S07]  /*a350*/  FMNMX.FTZ R2, R126, R155, !PT ;  /* 0x0000009b7e027209 */ /* 0x008fce0007810000 */
[----:B------:R-:W3:Y:S01]  /*a360*/  MUFU.TANH R128, R128 ;  /* 0x0000008000807308 */ /* 0x000ee20000002400 */
[----:B--2---:R-:W-:-:S07]  /*a370*/  FMNMX.FTZ R9, R127, R0, !PT ;  /* 0x000000007f097209 */ /* 0x004fce0007810000 */
[----:B------:R-:W2:Y:S01]  /*a380*/  MUFU.TANH R130, R130 ;  /* 0x0000008200827308 */ /* 0x000ea20000002400 */
[----:B-1----:R-:W-:-:S07]  /*a390*/  FMNMX.FTZ R155, R129, R2, !PT ;  /* 0x00000002819b7209 */ /* 0x002fce0007810000 */
[----:B------:R-:W1:Y:S01]  /*a3a0*/  MUFU.TANH R131, R131 ;  /* 0x0000008300837308 */ /* 0x000e620000002400 */
[----:B---3--:R-:W-:-:S07]  /*a3b0*/  FMNMX.FTZ R0, R128, R9, !PT ;  /* 0x0000000980007209 */ /* 0x008fce0007810000 */
[----:B------:R-:W3:Y:S01]  /*a3c0*/  MUFU.TANH R133, R133 ;  /* 0x0000008500857308 */ /* 0x000ee20000002400 */
[----:B--2---:R-:W-:Y:S01]  /*a3d0*/  FMNMX.FTZ R2, R130, R155, !PT ;  /* 0x0000009b82027209 */ /* 0x004fe20007810000 */
[----:B------:R-:W-:Y:S01]  /*a3e0*/  FMUL.FTZ R155, R162, UR5 ;  /* 0x00000005a29b7c20 */ /* 0x000fe20008410000 */
[----:B------:R-:W-:-:S05]  /*a3f0*/  FMUL.FTZ R162, R167, UR5 ;  /* 0x00000005a7a27c20 */ /* 0x000fca0008410000 */
        /* <DEDUP_REMOVED lines=15> */
[----:B---3--:R-:W-:Y:S01]  /*a4f0*/  FMNMX.FTZ R2, R138, R159, !PT ;  /* 0x0000009f8a027209 */ /* 0x008fe20007810000 */
[----:B------:R-:W-:-:S06]  /*a500*/  FMUL.FTZ R159, R164, UR5 ;  /* 0x00000005a49f7c20 */ /* 0x000fcc0008410000 */
        /* <DEDUP_REMOVED lines=15> */
[----:B-1----:R-:W-:Y:S01]  /*a600*/  FMNMX.FTZ R2, R144, R161, !PT ;  /* 0x000000a190027209 */ /* 0x002fe20007810000 */
[----:B------:R-:W-:-:S06]  /*a610*/  FMUL.FTZ R161, R166, UR5 ;  /* 0x00000005a6a17c20 */ /* 0x000fcc0008410000 */
        /* <DEDUP_REMOVED lines=27> */
[----:B--2---:R-:W-:Y:S02]  /*a7d0*/  FMNMX.FTZ R163, R161, R0, !PT ;  /* 0x00000000a1a37209 */ /* 0x004fe40007810000 */
[----:B-1----:R-:W-:-:S05]  /*a7e0*/  FMNMX.FTZ R0, R160, R9, !PT ;  /* 0x00000009a0007209 */ /* 0x002fca0007810000 */
[----:B------:R-:W1:Y:S01]  /*a7f0*/  SHFL.BFLY PT, R9, R0, 0x2, 0x1f ;  /* 0x0c401f0000097f89 */ /* 0x000e6200000e0000 */
[----:B---3--:R-:W-:-:S05]  /*a800*/  FMNMX.FTZ R163, R162, R163, !PT ;  /* 0x000000a3a2a37209 */ /* 0x008fca0007810000 */
[----:B0-----:R-:W0:Y:S01]  /*a810*/  SHFL.BFLY PT, R8, R163, 0x2, 0x1f ;  /* 0x0c401f00a3087f89 */ /* 0x001e2200000e0000 */
[----:B-1----:R-:W-:-:S05]  /*a820*/  FMNMX.FTZ R2, R0, R9, !PT ;  /* 0x0000000900027209 */ /* 0x002fca0007810000 */
[----:B------:R-:W1:Y:S01]  /*a830*/  SHFL.BFLY PT, R9, R2, 0x1, 0x1f ;  /* 0x0c201f0002097f89 */ /* 0x000e6200000e0000 */
[----:B0-----:R-:W-:-:S05]  /*a840*/  FMNMX.FTZ R164, R163, R8, !PT ;  /* 0x00000008a3a47209 */ /* 0x001fca0007810000 */
[----:B------:R-:W0:Y:S01]  /*a850*/  SHFL.BFLY PT, R165, R164, 0x1, 0x1f ;  /* 0x0c201f00a4a57f89 */ /* 0x000e2200000e0000 */
[----:B-1----:R-:W-:-:S05]  /*a860*/  FMNMX.FTZ R8, R2, R9, !PT ;  /* 0x0000000902087209 */ /* 0x002fca0007810000 */
[----:B------:R-:W-:Y:S01]  /*a870*/  FADD.FTZ R11, -R8, R11 ;  /* 0x0000000b080b7221 */ /* 0x000fe20000010100 */
[----:B0-----:R-:W-:-:S03]  /*a880*/  FMNMX.FTZ R9, R164, R165, !PT ;  /* 0x000000a5a4097209 */ /* 0x001fc60007810000 */
[----:B------:R-:W-:Y:S02]  /*a890*/  FMUL.FTZ R165, R11, UR10 ;  /* 0x0000000a0ba57c20 */ /* 0x000fe40008410000 */
[----:B------:R-:W-:Y:S02]  /*a8a0*/  FADD.FTZ R11, -R9, R12 ;  /* 0x0000000c090b7221 */ /* 0x000fe40000010100 */
[----:B------:R0:W-:Y:S02]  /*a8b0*/  MUFU.EX2 R0, R165 ;  /* 0x000000a500007308 */ /* 0x0001e40000000800 */
[----:B------:R-:W-:Y:S01]  /*a8c0*/  FMUL.FTZ R12, R11, UR10 ;  /* 0x0000000a0b0c7c20 */ /* 0x000fe20008410000 */
[----:B------:R-:W-:-:S04]  /*a8d0*/  FMUL.FTZ R11, R8, UR10 ;  /* 0x0000000a080b7c20 */ /* 0x000fc80008410000 */
[--C-:B------:R-:W-:Y:S01]  /*a8e0*/  FFMA.FTZ R171, R120, UR10, -R11.reuse ;  /* 0x0000000a78ab7c23 */ /* 0x100fe2000801080b */
[----:B------:R-:W-:Y:S01]  /*a8f0*/  FMUL.FTZ R120, R9, UR10 ;  /* 0x0000000a09787c20 */ /* 0x000fe20008410000 */
        /* <DEDUP_REMOVED lines=20> */
[--C-:B0-----:R-:W-:Y:S01]  /*aa40*/  FFMA.FTZ R165, R132, UR10, -R11.reuse ;  /* 0x0000000a84a57c23 */ /* 0x101fe2000801080b */
        /* <DEDUP_REMOVED lines=13> */
[--C-:B------:R-:W-:Y:S01]  /*ab20*/  FFMA.FTZ R179, R143, UR10, -R120.reuse ;  /* 0x0000000a8fb37c23 */ /* 0x100fe20008010878 */
[--C-:B------:R-:W-:Y:S01]  /*ab30*/  FFMA.FTZ R124, R144, UR10, -R120.reuse ;  /* 0x0000000a907c7c23 */ /* 0x100fe20008010878 */
[----:B------:R-:W-:Y:S01]  /*ab40*/  FFMA.FTZ R172, R149, UR10, -R11 ;  /* 0x0000000a95ac7c23 */ /* 0x000fe2000801080b */
[--C-:B------:R-:W-:Y:S01]  /*ab50*/  FFMA.FTZ R173, R147, UR10, -R120.reuse ;  /* 0x0000000a93ad7c23 */ /* 0x100fe20008010878 */
[----:B------:R-:W1:Y:S01]  /*ab60*/  MUFU.EX2 R146, R146 ;  /* 0x0000009200927308 */ /* 0x000e620000000800 */
[----:B0-----:R-:W-:Y:S01]  /*ab70*/  FFMA.FTZ R3, R2, R3, R189 ;  /* 0x0000000302037223 */ /* 0x001fe200000100bd */
[--C-:B------:R-:W-:Y:S01]  /*ab80*/  FFMA.FTZ R123, R150, UR10, -R11.reuse ;  /* 0x0000000a967b7c23 */ /* 0x100fe2000801080b */
[--C-:B------:R-:W-:Y:S01]  /*ab90*/  FFMA.FTZ R122, R148, UR10, -R120.reuse ;  /* 0x0000000a947a7c23 */ /* 0x100fe20008010878 */
[--C-:B------:R-:W-:Y:S01]  /*aba0*/  FFMA.FTZ R174, R153, UR10, -R11.reuse ;  /* 0x0000000a99ae7c23 */ /* 0x100fe2000801080b */
[--C-:B------:R-:W-:Y:S01]  /*abb0*/  FFMA.FTZ R175, R151, UR10, -R120.reuse ;  /* 0x0000000a97af7c23 */ /* 0x100fe20008010878 */
[----:B------:R-:W-:Y:S01]  /*abc0*/  FFMA.FTZ R21, R154, UR10, -R11 ;  /* 0x0000000a9a157c23 */ /* 0x000fe2000801080b */
[----:B------:R-:W-:Y:S01]  /*abd0*/  FFMA.FTZ R20, R152, UR10, -R120 ;  /* 0x0000000a98147c23 */ /* 0x000fe20008010878 */
[----:B------:R-:W0:Y:S01]  /*abe0*/  MUFU.EX2 R190, R190 ;  /* 0x000000be00be7308 */ /* 0x000e220000000800 */
[----:B--2---:R-:W-:Y:S01]  /*abf0*/  FADD.FTZ R15, R188, R15 ;  /* 0x0000000fbc0f7221 */ /* 0x004fe20000010000 */
[--C-:B------:R-:W-:Y:S01]  /*ac00*/  FFMA.FTZ R168, R156, UR10, -R11.reuse ;  /* 0x0000000a9ca87c23 */ /* 0x100fe2000801080b */
[--C-:B------:R-:W-:Y:S01]  /*ac10*/  FFMA.FTZ R13, R157, UR10, -R11.reuse ;  /* 0x0000000a9d0d7c23 */ /* 0x100fe2000801080b */
[--C-:B------:R-:W-:Y:S01]  /*ac20*/  FFMA.FTZ R170, R159, UR10, -R11.reuse ;  /* 0x0000000a9faa7c23 */ /* 0x100fe2000801080b */
[----:B------:R-:W-:-:S03]  /*ac30*/  FFMA.FTZ R11, R160, UR10, -R11 ;  /* 0x0000000aa00b7c23 */ /* 0x000fc6000801080b */
        /* <DEDUP_REMOVED lines=44> */
[----:B-1----:R-:W-:Y:S01]  /*af00*/  FADD.FTZ R14, R176, R15 ;  /* 0x0000000fb00e7221 */ /* 0x002fe20000010000 */
[----:B------:R-:W-:-:S06]  /*af10*/  FFMA.FTZ R15, R158, UR10, -R120 ;  /* 0x0000000a9e0f7c23 */ /* 0x000fcc0008010878 */
        /* <DEDUP_REMOVED lines=16> */
[----:B--2---:R-:W-:Y:S01]  /*b020*/  FADD.FTZ R134, R172, R121 ;  /* 0x00000079ac867221 */ /* 0x004fe20000010000 */
[----:B------:R-:W-:-:S06]  /*b030*/  FFMA.FTZ R121, R162, UR10, -R120 ;  /* 0x0000000aa2797c23 */ /* 0x000fcc0008010878 */
        /* <DEDUP_REMOVED lines=30> */
.L_x_4545:
[----:B------:R-:W0:Y:S01]  /*b220*/  S2UR UR4, SR_CgaCtaId ;  /* 0x00000000000479c3 */ /* 0x000e220000008800 */
[----:B------:R-:W-:Y:S01]  /*b230*/  UIADD3 UR7, UR7, 0x30860, URZ ;  /* 0x0003086007077890 */ /* 0x000fe2000fffe03f */
[C---:B------:R-:W-:Y:S01]  /*b240*/  ISETP.GT.AND P1, PT, R10.reuse, UR47, PT ;  /* 0x0000002f0a007c0c */ /* 0x040fe2000bf24270 */
[----:B------:R-:W-:Y:S01]  /*b250*/  UMOV UR46, UR39 ;  /* 0x00000027002e7c82 */ /* 0x000fe20008000000 */
[----:B------:R-:W-:Y:S01]  /*b260*/  F2FP.BF16.F32.PACK_AB R184, R169, R184 ;  /* 0x000000b8a9b8723e */ /* 0x000fe200000010ff */
[----:B------:R-:W-:Y:S01]  /*b270*/  VIADD R10, R10, 0xffffffff ;  /* 0xffffffff0a0a7836 */ /* 0x000fe20000000000 */
[----:B------:R-:W-:Y:S02]  /*b280*/  F2FP.BF16.F32.PACK_AB R190, R171, R190 ;  /* 0x000000beabbe723e */ /* 0x000fe400000010ff */
        /* <DEDUP_REMOVED lines=28> */
.L_x_4535:
        /* <DEDUP_REMOVED lines=8> */
[----:B------:R-:W-:Y:S01]  /*b4d0*/  ULDC UR50, c[0x0][0x9dc] ;  /* 0x0002770000327ab9 */ /* 0x000fe20000000800 */
[----:B------:R-:W-:Y:S01]  /*b4e0*/  ULDC UR5, c[0x0][0x9d8] ;  /* 0x0002760000057ab9 */ /* 0x000fe20000000800 */
[----:B------:R-:W-:Y:S01]  /*b4f0*/  ULDC UR51, c[0x0][0x988] ;  /* 0x0002620000337ab9 */ /* 0x000fe20000000800 */
[----:B------:R-:W-:-:S05]  /*b500*/  ULDC UR54, c[0x0][0x9e0] ;  /* 0x0002780000367ab9 */ /* 0x000fca0000000800 */
.L_x_4566:
[----:B------:R-:W-:-:S04]  /*b510*/  UISETP.NE.AND UP0, UPT, UR4, 0x1, UPT ;  /* 0x000000010400788c */ /* 0x000fc8000bf05270 */
[----:B------:R-:W-:-:S04]  /*b520*/  USEL UR39, URZ, 0x1, UP0 ;  /* 0x000000013f277887 */ /* 0x000fc80008000000 */
[----:B------:R-:W-:Y:S01]  /*b530*/  ULOP3.LUT UR39, UR46, UR39, URZ, 0x3c, !UPT ;  /* 0x000000272e277292 */ /* 0x000fe2000f8e3c3f */
[----:B------:R-:W-:Y:S11]  /*b540*/  @!P0 BRA `(.L_x_4548) ;  /* 0x0000000000048947 */ /* 0x000ff60003800000 */
[----:B------:R-:W-:Y:S01]  /*b550*/  BPT.TRAP 0x1 ;  /* 0x000000040000795c */ /* 0x000fe20000300000 */
.L_x_4548:
        /* <DEDUP_REMOVED lines=9> */
.L_x_4549:
[----:B-1----:R-:W-:Y:S05]  /*b5f0*/  @P1 BRA `(.L_x_4550) ;  /* 0x0000000000081947 */ /* 0x002fea0003800000 */
[----:B------:R-:W1:Y:S02]  /*b600*/  SYNCS.PHASECHK.TRANS64.TRYWAIT P1, [UR6+0x30830], R8 ;  /* 0x03083008ff0075a7 */ /* 0x000e640008020146 */
[----:B-1----:R-:W-:Y:S05]  /*b610*/  @!P1 BRA `(.L_x_4551) ;  /* 0x000000ec00849947 */ /* 0x002fea0003800000 */
.L_x_4550:
        /* <DEDUP_REMOVED lines=170> */
.L_x_4552:
[----:B------:R-:W-:Y:S01]  /*c0c0*/  ULEA UR7, UR4, UR60, 0x3 ;  /* 0x0000003c04077291 */ /* 0x000fe2000f8e183f */
[----:B------:R-:W-:-:S05]  /*c0d0*/  IMAD.U32 R0, RZ, RZ, UR46 ;  /* 0x0000002eff007e24 */ /* 0x000fca000f8e00ff */
[----:B------:R-:W-:-:S04]  /*c0e0*/  SHF.L.U32 R0, R0, 0x1f, RZ ;  /* 0x0000001f00007819 */ /* 0x000fc800000006ff */
[----:B------:R2:W3:Y:S01]  /*c0f0*/  SYNCS.PHASECHK.TRANS64.TRYWAIT P1, [UR7+0x30850], R0 ;  /* 0x03085000ff0075a7 */ /* 0x0004e20008020147 */
[----:B------:R-:W-:Y:S05]  /*c100*/  @!P0 BRA `(.L_x_4553) ;  /* 0x0000000000048947 */ /* 0x000fea0003800000 */
[----:B------:R-:W-:Y:S01]  /*c110*/  BPT.TRAP 0x1 ;  /* 0x000000040000795c */ /* 0x000fe20000300000 */
.L_x_4553:
[----:B---3--:R-:W-:Y:S05]  /*c120*/  @P1 BRA `(.L_x_4554) ;  /* 0x0000000000081947 */ /* 0x008fea0003800000 */
[----:B------:R-:W3:Y:S02]  /*c130*/  SYNCS.PHASECHK.TRANS64.TRYWAIT P1, [UR7+0x30850], R0 ;  /* 0x03085000ff0075a7 */ /* 0x000ee40008020147 */
[----:B---3--:R-:W-:Y:S05]  /*c140*/  @!P1 BRA `(.L_x_4555) ;  /* 0x000000e000d09947 */ /* 0x008fea0003800000 */
.L_x_4554:
        /* <DEDUP_REMOVED lines=37> */
.L_x_4556:
        /* <DEDUP_REMOVED lines=68> */
[----:B------:R-:W-:Y:S01]  /*c7e0*/  ULOP3.LUT UR4, URZ, UR50, URZ, 0x33, !UPT ;  /* 0x000000323f047292 */ /* 0x000fe2000f8e333f */
[----:B------:R-:W-:-:S03]  /*c7f0*/  IADD3 R8, -R18, R8, R17 ;  /* 0x0000000812087210 */ /* 0x000fc60007ffe111 */
[----:B------:R-:W2:Y:S02]  /*c800*/  MUFU.TANH R14, R14 ;  /* 0x0000000e000e7308 */ /* 0x000ea40000002400 */
[C---:B------:R-:W-:Y:S01]  /*c810*/  VIADD R167, R8.reuse, UR54 ;  /* 0x0000003608a77c36 */ /* 0x040fe20008000000 */
[----:B------:R-:W-:Y:S01]  /*c820*/  SYNCS.ARRIVE.TRANS64.RED.A1T0 RZ, [UR6], RZ ;  /* 0x000000ffffff79a7 */ /* 0x000fe20008100406 */
        /* <DEDUP_REMOVED lines=62> */
.L_x_4559:
[----:B------:R-:W-:-:S05]  /*cc10*/  IMAD.U32 R170, RZ, RZ, UR47 ;  /* 0x0000002fffaa7e24 */ /* 0x000fca000f8e00ff */
[----:B------:R-:W-:-:S13]  /*cc20*/  ISETP.NE.AND P1, PT, R170, 0x1, PT ;  /* 0x00000001aa00780c */ /* 0x000fda0003f25270 */
[----:B------:R-:W1:Y:S02]  /*cc30*/  @P1 LDC.64 R8, c[0x0][0x9e8] ;  /* 0x00027a00ff081b82 */ /* 0x000e640000000a00 */
[----:B-1----:R-:W-:-:S05]  /*cc40*/  @P1 IMAD.HI.U32 R8, R168, R8, RZ ;  /* 0x00000008a8081227 */ /* 0x002fca00078e00ff */
[----:B------:R-:W-:-:S07]  /*cc50*/  @P1 SHF.R.U32.HI R168, RZ, R9, R8 ;  /* 0x00000009ffa81219 */ /* 0x000fce0000011608 */
.L_x_4560:
[----:B------:R-:W-:Y:S05]  /*cc60*/  BSYNC B0 ;  /* 0x0000000000007941 */ /* 0x000fea0003800000 */
.L_x_4558:
[----:B------:R-:W-:-:S05]  /*cc70*/  IMAD R168, R168, R170, R159 ;  /* 0x000000aaa8a87224 */ /* 0x000fca00078e029f */
[----:B------:R-:W-:Y:S02]  /*cc80*/  VIADDMNMX R165, R168, R170, R165, PT ;  /* 0x000000aaa8a57246 */ /* 0x000fe400038001a5 */
[----:B------:R-:W-:-:S07]  /*cc90*/  VIMNMX R163, R163, R168, !PT ;  /* 0x000000a8a3a37248 */ /* 0x000fce0007fe0100 */
.L_x_4557:
[C---:B------:R-:W-:Y:S01]  /*cca0*/  ISETP.GE.AND P6, PT, R164.reuse, 0xa, PT ;  /* 0x0000000aa400780c */ /* 0x040fe20003fc6270 */
[----:B------:R-:W1:Y:S01]  /*ccb0*/  SHFL.IDX PT, R161, R161, 0x1, 0x1c1f ;  /* 0x003c1f00a1a17f89 */ /* 0x000e6200000e0000 */
[C---:B------:R-:W-:Y:S01]  /*ccc0*/  ISETP.GE.AND P1, PT, R164.reuse, 0x2, PT ;  /* 0x00000002a400780c */ /* 0x040fe20003f26270 */
[----:B------:R-:W-:Y:S01]  /*ccd0*/  UISETP.NE.AND UP0, UPT, UR61, URZ, UPT ;  /* 0x0000003f3d00728c */ /* 0x000fe2000bf05270 */
        /* <DEDUP_REMOVED lines=10> */
[----:B------:R-:W-:Y:S01]  /*cd80*/  FSEL R21, R21, -INF , !P3 ;  /* 0xff80000015157808 */ /* 0x000fe20005800000 */
[--C-:B-1----:R-:W-:Y:S01]  /*cd90*/  IMAD.IADD R167, R167, 0x1, R161.reuse ;  /* 0x00000001a7a77824 */ /* 0x102fe200078e02a1 */
[C---:B------:R-:W-:Y:S01]  /*cda0*/  ISETP.GT.AND P4, PT, R163.reuse, 0x9, !P6 ;  /* 0x00000009a300780c */ /* 0x040fe20007784270 */
[----:B------:R-:W-:Y:S01]  /*cdb0*/  IMAD.IADD R166, R166, 0x1, R161 ;  /* 0x00000001a6a67824 */ /* 0x000fe200078e02a1 */
        /* <DEDUP_REMOVED lines=115> */
[----:B------:R-:W-:-:S13]  /*d4f0*/  ISETP.GE.AND P6, PT, R164, 0x5a, PT ;  /* 0x0000005aa400780c */ /* 0x000fda0003fc6270 */
[----:B------:R-:W-:Y:S02]  /*d500*/  @P6 LOP3.LUT R16, R16, 0x1, RZ, 0xfc, !PT ;  /* 0x0000000110106812 */ /* 0x000fe400078efcff */
        /* <DEDUP_REMOVED lines=17> */
.L_x_4563:
[----:B------:R-:W-:-:S05]  /*d620*/  IMAD.U32 R164, RZ, RZ, UR47 ;  /* 0x0000002fffa47e24 */ /* 0x000fca000f8e00ff */
[----:B------:R-:W-:-:S13]  /*d630*/  ISETP.NE.AND P6, PT, R164, 0x1, PT ;  /* 0x00000001a400780c */ /* 0x000fda0003fc5270 */
[----:B------:R-:W0:Y:S02]  /*d640*/  @P6 LDC.64 R8, c[0x0][0x9e8] ;  /* 0x00027a00ff086b82 */ /* 0x000e240000000a00 */
[----:B0-----:R-:W-:-:S05]  /*d650*/  @P6 IMAD.HI.U32 R8, R161, R8, RZ ;  /* 0x00000008a1086227 */ /* 0x001fca00078e00ff */
[----:B------:R-:W-:-:S07]  /*d660*/  @P6 SHF.R.U32.HI R161, RZ, R9, R8 ;  /* 0x00000009ffa16219 */ /* 0x000fce0000011608 */
.L_x_4564:
[----:B------:R-:W-:Y:S05]  /*d670*/  BSYNC B0 ;  /* 0x0000000000007941 */ /* 0x000fea0003800000 */
.L_x_4562:
[----:B------:R-:W-:-:S05]  /*d680*/  IMAD R159, R161, R164, R159 ;  /* 0x000000a4a19f7224 */ /* 0x000fca00078e029f */
[----:B------:R-:W-:Y:S02]  /*d690*/  VIADDMNMX R167, R159, R164, R167, PT ;  /* 0x000000a49fa77246 */ /* 0x000fe400038001a7 */
[----:B------:R-:W-:-:S07]  /*d6a0*/  VIMNMX R166, R166, R159, !PT ;  /* 0x0000009fa6a67248 */ /* 0x000fce0007fe0100 */
.L_x_4561:
        /* <DEDUP_REMOVED lines=165> */
[----:B------:R-:W-:Y:S02]  /*e100*/  MUFU.EX2 R159, R159 ;  /* 0x0000009f009f7308 */ /* 0x000fe40000000800 */
[----:B------:R-:W-:Y:S02]  /*e110*/  FMNMX.FTZ R9, R145, R14, !PT ;  /* 0x0000000e91097209 */ /* 0x000fe40007810000 */
[----:B------:R-:W-:Y:S01]  /*e120*/  FSEL R14, R149, -INF , !P2 ;  /* 0xff800000950e7808 */ /* 0x000fe20005000000 */
[----:B------:R-:W-:Y:S01]  /*e130*/  FFMA.FTZ R149, R140, UR10, -R0 ;  /* 0x0000000a8c957c23 */ /* 0x000fe20008010800 */
[----:B------:R-:W-:Y:S01]  /*e140*/  FMNMX.FTZ R9, R146, R9, !PT ;  /* 0x0000000992097209 */ /* 0x000fe20007810000 */
[----:B------:R-:W-:Y:S01]  /*e150*/  FADD.FTZ R0, -R147, R12 ;  /* 0x0000000c93007221 */ /* 0x000fe20000010100 */
[----:B------:R-:W-:Y:S02]  /*e160*/  MUFU.EX2 R184, R184 ;  /* 0x000000b800b87308 */ /* 0x000fe40000000800 */
[----:B------:R-:W-:Y:S01]  /*e170*/  FMNMX.FTZ R9, R150, R9, !PT ;  /* 0x0000000996097209 */ /* 0x000fe20007810000 */
[----:B------:R-:W-:-:S03]  /*e180*/  FMUL.FTZ R0, R0, UR10 ;  /* 0x0000000a00007c20 */ /* 0x000fc60008410000 */
[----:B------:R-:W-:Y:S02]  /*e190*/  FMNMX.FTZ R9, R14, R9, !PT ;  /* 0x000000090e097209 */ /* 0x000fe40007810000 */
[----:B------:R-:W-:Y:S02]  /*e1a0*/  MUFU.EX2 R123, R123 ;  /* 0x0000007b007b7308 */ /* 0x000fe40000000800 */
[----:B------:R-:W-:-:S04]  /*e1b0*/  FMNMX.FTZ R9, R152, R9, !PT ;  /* 0x0000000998097209 */ /* 0x000fc80007810000 */
[----:B------:R-:W-:Y:S02]  /*e1c0*/  FMNMX.FTZ R9, R154, R9, !PT ;  /* 0x000000099a097209 */ /* 0x000fe40007810000 */
[----:B------:R-:W0:Y:S02]  /*e1d0*/  MUFU.EX2 R0, R0 ;  /* 0x0000000000007308 */ /* 0x000e240000000800 */
[----:B------:R-:W-:-:S04]  /*e1e0*/  FMNMX.FTZ R9, R156, R9, !PT ;  /* 0x000000099c097209 */ /* 0x000fc80007810000 */
[----:B------:R-:W-:Y:S02]  /*e1f0*/  FMNMX.FTZ R9, R158, R9, !PT ;  /* 0x000000099e097209 */ /* 0x000fe40007810000 */
[----:B------:R-:W1:Y:S03]  /*e200*/  MUFU.EX2 R186, R186 ;  /* 0x000000ba00ba7308 */ /* 0x000e660000000800 */
[----:B------:R-:W2:Y:S05]  /*e210*/  SHFL.BFLY PT, R120, R9, 0x2, 0x1f ;  /* 0x0c401f0009787f89 */ /* 0x000eaa00000e0000 */
[----:B------:R-:W3:Y:S08]  /*e220*/  MUFU.EX2 R21, R21 ;  /* 0x0000001500157308 */ /* 0x000ef00000000800 */
[----:B------:R-:W-:Y:S08]  /*e230*/  MUFU.EX2 R180, R180 ;  /* 0x000000b400b47308 */ /* 0x000ff00000000800 */
[----:B------:R-:W-:Y:S01]  /*e240*/  MUFU.EX2 R127, R127 ;  /* 0x0000007f007f7308 */ /* 0x000fe20000000800 */
[----:B--2---:R-:W-:-:S05]  /*e250*/  FMNMX.FTZ R120, R9, R120, !PT ;  /* 0x0000007809787209 */ /* 0x004fca0007810000 */
[----:B------:R-:W2:Y:S02]  /*e260*/  SHFL.BFLY PT, R9, R120, 0x1, 0x1f ;  /* 0x0c201f0078097f89 */ /* 0x000ea400000e0000 */
[----:B------:R-:W-:Y:S08]  /*e270*/  MUFU.EX2 R182, R182 ;  /* 0x000000b600b67308 */ /* 0x000ff00000000800 */
[----:B------:R-:W-:Y:S08]  /*e280*/  MUFU.EX2 R161, R161 ;  /* 0x000000a100a17308 */ /* 0x000ff00000000800 */
[----:B------:R-:W-:Y:S01]  /*e290*/  MUFU.EX2 R176, R176 ;  /* 0x000000b000b07308 */ /* 0x000fe20000000800 */
[----:B--2---:R-:W-:-:S07]  /*e2a0*/  FMNMX.FTZ R9, R120, R9, !PT ;  /* 0x0000000978097209 */ /* 0x004fce0007810000 */
        /* <DEDUP_REMOVED lines=10> */
[----:B------:R-:W-:Y:S01]  /*e350*/  FFMA.FTZ R185, R121, UR10, -R151 ;  /* 0x0000000a79b97c23 */ /* 0x000fe20008010897 */
        /* <DEDUP_REMOVED lines=15> */
[----:B------:R-:W-:Y:S01]  /*e450*/  FADD.FTZ R11, R159, R122 ;  /* 0x0000007a9f0b7221 */ /* 0x000fe20000010000 */
[--C-:B------:R-:W-:Y:S01]  /*e460*/  FFMA.FTZ R132, R138, UR10, -R151.reuse ;  /* 0x0000000a8a847c23 */ /* 0x100fe20008010897 */
[----:B------:R-:W0:Y:S01]  /*e470*/  MUFU.EX2 R2, R2 ;  /* 0x0000000200027308 */ /* 0x000e220000000800 */
[----:B------:R-:W-:Y:S01]  /*e480*/  FFMA.FTZ R179, R141, UR10, -R151 ;  /* 0x0000000a8db37c23 */ /* 0x000fe20008010897 */
[----:B------:R-:W-:Y:S01]  /*e490*/  FADD.FTZ R122, R184, R11 ;  /* 0x0000000bb87a7221 */ /* 0x000fe20000010000 */
[--C-:B------:R-:W-:Y:S01]  /*e4a0*/  FFMA.FTZ R130, R142, UR10, -R151.reuse ;  /* 0x0000000a8e827c23 */ /* 0x100fe20008010897 */
[--C-:B------:R-:W-:Y:S01]  /*e4b0*/  FFMA.FTZ R173, R145, UR10, -R151.reuse ;  /* 0x0000000a91ad7c23 */ /* 0x100fe20008010897 */
[--C-:B------:R-:W-:Y:S01]  /*e4c0*/  FFMA.FTZ R126, R146, UR10, -R151.reuse ;  /* 0x0000000a927e7c23 */ /* 0x100fe20008010897 */
[----:B------:R-:W-:Y:S01]  /*e4d0*/  FADD.FTZ R11, R123, R122 ;  /* 0x0000007a7b0b7221 */ /* 0x000fe20000010000 */
[--C-:B------:R-:W-:Y:S01]  /*e4e0*/  FFMA.FTZ R175, R150, UR10, -R151.reuse ;  /* 0x0000000a96af7c23 */ /* 0x100fe20008010897 */
[----:B------:R-:W2:Y:S01]  /*e4f0*/  MUFU.EX2 R191, R191 ;  /* 0x000000bf00bf7308 */ /* 0x000ea20000000800 */
[----:B------:R-:W-:Y:S01]  /*e500*/  FFMA.FTZ R169, R152, UR10, -R151 ;  /* 0x0000000a98a97c23 */ /* 0x000fe20008010897 */
[----:B-1----:R-:W-:Y:S01]  /*e510*/  FADD.FTZ R122, R186, R11 ;  /* 0x0000000bba7a7221 */ /* 0x002fe20000010000 */
[----:B------:R-:W-:-:S03]  /*e520*/  FFMA.FTZ R171, R156, UR10, -R151 ;  /* 0x0000000a9cab7c23 */ /* 0x000fc60008010897 */
[----:B---3--:R-:W-:Y:S02]  /*e530*/  FADD.FTZ R11, R21, R122 ;  /* 0x0000007a150b7221 */ /* 0x008fe40000010000 */
[----:B------:R-:W1:Y:S01]  /*e540*/  MUFU.EX2 R124, R124 ;  /* 0x0000007c007c7308 */ /* 0x000e620000000800 */
[----:B0-----:R-:W-:Y:S01]  /*e550*/  FFMA.FTZ R3, R2, R3, R189 ;  /* 0x0000000302037223 */ /* 0x001fe200000100bd */
[----:B------:R-:W-:-:S03]  /*e560*/  FADD.FTZ R122, R180, R11 ;  /* 0x0000000bb47a7221 */ /* 0x000fc60000010000 */
[----:B------:R-:W-:Y:S01]  /*e570*/  FADD.FTZ R6, R128, R3 ;  /* 0x0000000380067221 */ /* 0x000fe20000010000 */
[----:B------:R-:W-:Y:S01]  /*e580*/  FADD.FTZ R11, R127, R122 ;  /* 0x0000007a7f0b7221 */ /* 0x000fe20000010000 */
[----:B------:R-:W-:Y:S01]  /*e590*/  FFMA.FTZ R122, R14, UR10, -R151 ;  /* 0x0000000a0e7a7c23 */ /* 0x000fe20008010897 */
[----:B------:R-:W0:Y:S01]  /*e5a0*/  MUFU.EX2 R185, R185 ;  /* 0x000000b900b97308 */ /* 0x000e220000000800 */
[----:B--2---:R-:W-:Y:S01]  /*e5b0*/  FADD.FTZ R3, R191, R6 ;  /* 0x00000006bf037221 */ /* 0x004fe20000010000 */
[----:B------:R-:W-:-:S04]  /*e5c0*/  FADD.FTZ R14, R182, R11 ;  /* 0x0000000bb60e7221 */ /* 0x000fc80000010000 */
[----:B------:R-:W-:Y:S02]  /*e5d0*/  FADD.FTZ R11, R161, R14 ;  /* 0x0000000ea10b7221 */ /* 0x000fe40000010000 */
[----:B------:R-:W2:Y:S01]  /*e5e0*/  MUFU.EX2 R120, R120 ;  /* 0x0000007800787308 */ /* 0x000ea20000000800 */
[----:B-1----:R-:W-:Y:S01]  /*e5f0*/  FADD.FTZ R6, R124, R3 ;  /* 0x000000037c067221 */ /* 0x002fe20000010000 */
[----:B------:R-:W-:-:S04]  /*e600*/  FADD.FTZ R14, R176, R11 ;  /* 0x0000000bb00e7221 */ /* 0x000fc80000010000 */
[----:B------:R-:W-:Y:S01]  /*e610*/  FADD.FTZ R11, R149, R14 ;  /* 0x0000000e950b7221 */ /* 0x000fe20000010000 */
[----:B------:R-:W-:Y:S01]  /*e620*/  FFMA.FTZ R14, R154, UR10, -R151 ;  /* 0x0000000a9a0e7c23 */ /* 0x000fe20008010897 */
[----:B------:R-:W1:Y:S01]  /*e630*/  MUFU.EX2 R187, R187 ;  /* 0x000000bb00bb7308 */ /* 0x000e620000000800 */
[----:B0-----:R-:W-:Y:S01]  /*e640*/  FADD.FTZ R3, R185, R6 ;  /* 0x00000006b9037221 */ /* 0x001fe20000010000 */
[----:B------:R-:W-:-:S06]  /*e650*/  FADD.FTZ R136, R178, R11 ;  /* 0x0000000bb2887221 */ /* 0x000fcc0000010000 */
        /* <DEDUP_REMOVED lines=57> */
.L_x_4565:
        /* <DEDUP_REMOVED lines=36> */
.L_x_4547:
        /* <DEDUP_REMOVED lines=99> */
.L_x_4567:
[----:B------:R-:W-:Y:S01]  /*f260*/  ULEA UR5, UR38, UR60, 0x3 ;  /* 0x0000003c26057291 */ /* 0x000fe2000f8e183f */
[----:B------:R-:W-:-:S05]  /*f270*/  IMAD.U32 R0, RZ, RZ, UR39 ;  /* 0x00000027ff007e24 */ /* 0x000fca000f8e00ff */
[----:B------:R-:W-:-:S04]  /*f280*/  SHF.L.U32 R0, R0, 0x1f, RZ ;  /* 0x0000001f00007819 */ /* 0x000fc800000006ff */
[----:B------:R0:W1:Y:S01]  /*f290*/  SYNCS.PHASECHK.TRANS64.TRYWAIT P1, [UR5+0x30850], R0 ;  /* 0x03085000ff0075a7 */ /* 0x0000620008020145 */
[----:B------:R-:W-:Y:S05]  /*f2a0*/  @!P0 BRA `(.L_x_4568) ;  /* 0x0000000000048947 */ /* 0x000fea0003800000 */
[----:B------:R-:W-:Y:S01]  /*f2b0*/  BPT.TRAP 0x1 ;  /* 0x000000040000795c */ /* 0x000fe20000300000 */
.L_x_4568:
[----:B-1----:R-:W-:Y:S05]  /*f2c0*/  @P1 BRA `(.L_x_4569) ;  /* 0x0000000000081947 */ /* 0x002fea0003800000 */
[----:B------:R-:W1:Y:S02]  /*f2d0*/  SYNCS.PHASECHK.TRANS64.TRYWAIT P1, [UR5+0x30850], R0 ;  /* 0x03085000ff0075a7 */ /* 0x000e640008020145 */
[----:B-1----:R-:W-:Y:S05]  /*f2e0*/  @!P1 BRA `(.L_x_4570) ;  /* 0x000000b000809947 */ /* 0x002fea0003800000 */
.L_x_4569:
[----:B------:R-:W-:Y:S01]  /*f2f0*/  UIADD3 UR60, UR60, 0x400, URZ ;  /* 0x000004003c3c7890 */ /* 0x000fe2000fffe03f */
[----:B------:R-:W-:Y:S01]  /*f300*/  WARPGROUP.ARRIVE ;  /* 0x00000000000079c5 */ /* 0x000fe20000000000 */
[----:B------:R-:W-:Y:S01]  /*f310*/  UMOV UR7, 0x40000040 ;  /* 0x4000004000077882 */ /* 0x000fe20000000000 */
[----:B-1----:R-:W1:Y:S01]  /*f320*/  SHFL.BFLY PT, R5, R6, 0x2, 0x1f ;  /* 0x0c401f0006057f89 */ /* 0x002e6200000e0000 */
[----:B------:R-:W-:Y:S01]  /*f330*/  USHF.R.U32.HI UR60, URZ, 0x4, UR60 ;  /* 0x000000043f3c7899 */ /* 0x000fe2000801163c */
[----:B------:R-:W-:Y:S02]  /*f340*/  IMAD.MOV.U32 R10, RZ, RZ, RZ ;  /* 0x000000ffff0a7224 */ /* 0x000fe400078e00ff */
[----:B0-----:R-:W0:Y:S01]  /*f350*/  SHFL.BFLY PT, R0, R3, 0x2, 0x1f ;  /* 0x0c401f0003007f89 */ /* 0x001e2200000e0000 */
[----:B------:R-:W-:Y:S01]  /*f360*/  ULOP3.LUT UR60, UR60, 0x3fff, URZ, 0xc0, !UPT ;  /* 0x00003fff3c3c7892 */ /* 0x000fe2000f8ec03f */
[----:B------:R-:W-:-:S03]  /*f370*/  IMAD.U32 R13, RZ, RZ, UR10 ;  /* 0x0000000aff0d7e24 */ /* 0x000fc6000f8e00ff */
[----:B------:R-:W-:-:S04]  /*f380*/  ULOP3.LUT UR4, UR60, 0x3000000, URZ, 0xfc, !UPT ;  /* 0x030000003c047892 */ /* 0x000fc8000f8efc3f */
[----:B------:R-:W-:-:S07]  /*f390*/  UIMAD UR4, UR38, 0x900, UR4 ;  /* 0x00000900260478a4 */ /* 0x000fce000f8e0204 */
[----:B------:R-:W-:Y:S02]  /*f3a0*/  UMOV UR6, UR4 ;  /* 0x0000000400067c82 */ /* 0x000fe40008000000 */
[----:B------:R-:W-:Y:S01]  /*f3b0*/  HGMMA.64x192x16.F32.BF16 R24, R188, gdesc[UR4].tnspB, R24, gsb0 ;  /* 0x42e00004bc187df0 */ /* 0x000fe20008001818 */
[----:B------:R-:W-:Y:S01]  /*f3c0*/  UIADD3 UR6, UR4, 0x80, URZ ;  /* 0x0000008004067890 */ /* 0x000fe2000fffe03f */
[----:B-1----:R-:W-:Y:S01]  /*f3d0*/  FADD.FTZ R5, R5, R6 ;  /* 0x0000000605057221 */ /* 0x002fe20000010000 */
[----:B------:R-:W-:Y:S01]  /*f3e0*/  UMOV UR7, 0x40000040 ;  /* 0x4000004000077882 */ /* 0x000fe20000000000 */
[----:B0-----:R-:W-:Y:S01]  /*f3f0*/  FADD.FTZ R2, R0, R3 ;  /* 0x0000000300027221 */ /* 0x001fe20000010000 */
[----:B------:R-:W-:Y:S02]  /*f400*/  IMAD.MOV.U32 R3, RZ, RZ, RZ ;  /* 0x000000ffff037224 */ /* 0x000fe400078e00ff */
[----:B------:R-:W0:Y:S04]  /*f410*/  SHFL.BFLY PT, R0, R5, 0x1, 0x1f ;  /* 0x0c201f0005007f89 */ /* 0x000e2800000e0000 */
[----:B------:R-:W1:Y:S01]  /*f420*/  SHFL.BFLY PT, R7, R2, 0x1, 0x1f ;  /* 0x0c201f0002077f89 */ /* 0x000e6200000e0000 */
        /* <DEDUP_REMOVED lines=44> */
.L_x_4571:
[----:B------:R-:W-:Y:S01]  /*f6f0*/  R2UR UR6, R221 ;  /* 0x00000000dd0672ca */ /* 0x000fe200000e0000 */
        /* <DEDUP_REMOVED lines=17> */
[----:B------:R-:W-:Y:S01]  /*f810*/  FMUL.FTZ R49, R49, R10 ;  /* 0x0000000a31317220 */ /* 0x000fe20000410000 */
[----:B------:R-:W-:-:S02]  /*f820*/  IMAD.U32 R221, RZ, RZ, UR6 ;  /* 0x00000006ffdd7e24 */ /* 0x000fc4000f8e00ff */
[-C--:B------:R-:W-:Y:S01]  /*f830*/  FMUL.FTZ R52, R52, R10.reuse ;  /* 0x0000000a34347220 */ /* 0x080fe20000410000 */
[-C--:B------:R-:W-:Y:S01]  /*f840*/  FMUL.FTZ R53, R53, R10.reuse ;  /* 0x0000000a35357220 */ /* 0x080fe20000410000 */
[-C--:B------:R-:W-:Y:S01]  /*f850*/  FMUL.FTZ R56, R56, R10.reuse ;  /* 0x0000000a38387220 */ /* 0x080fe20000410000 */
[-C--:B------:R-:W-:Y:S01]  /*f860*/  FMUL.FTZ R57, R57, R10.reuse ;  /* 0x0000000a39397220 */ /* 0x080fe20000410000 */
[----:B------:R-:W0:Y:S01]  /*f870*/  S2UR UR6, SR_CgaCtaId ;  /* 0x00000000000679c3 */ /* 0x000e220000008800 */
        /* <DEDUP_REMOVED lines=83> */
[----:B------:R-:W-:-:S12]  /*fdb0*/  ULOP3.LUT UR39, UR39, UR4, URZ, 0x3c, !UPT ;  /* 0x0000000427277292 */ /* 0x000fd8000f8e3c3f */
.L_x_4493:
        /* <DEDUP_REMOVED lines=16> */
[----:B------:R-:W-:Y:S01]  /*fec0*/  ULDC.64 UR12, c[0x0][0xc00] ;  /* 0x00030000000c7ab9 */ /* 0x000fe20000000a00 */
[----:B------:R-:W-:Y:S02]  /*fed0*/  R2UR UR18, R195 ;  /* 0x00000000c31272ca */ /* 0x000fe400000e0000 */
[----:B------:R-:W-:Y:S02]  /*fee0*/  R2UR UR16, R23 ;  /* 0x00000000171072ca */ /* 0x000fe400000e0000 */
[----:B------:R-:W-:-:S02]  /*fef0*/  R2UR UR17, R208 ;  /* 0x00000000d01172ca */ /* 0x000fc400000e0000 */
[----:B------:R-:W-:-:S04]  /*ff00*/  R2UR UR23, R209 ;  /* 0x00000000d11772ca */ /* 0x000fc800000e0000 */
[----:B------:R-:W-:Y:S01]  /*ff10*/  UIMAD.WIDE UR12, UR9, 0x4, UR12 ;  /* 0x00000004090c78a5 */ /* 0x000fe2000f8e020c */
[----:B------:R-:W-:Y:S01]  /*ff20*/  UMOV UR10, UR8 ;  /* 0x00000008000a7c82 */ /* 0x000fe20008000000 */
[----:B0-----:R-:W-:Y:S01]  /*ff30*/  UMOV UR11, UR4 ;  /* 0x00000004000b7c82 */ /* 0x001fe20008000000 */
[----:B------:R-:W-:Y:S01]  /*ff40*/  BAR.SYNC.DEFER_BLOCKING 0x1, 0x100 ;  /* 0x0044000000007b1d */ /* 0x000fe20000010000 */
[----:B--2---:R-:W-:-:S03]  /*ff50*/  IMAD.WIDE R8, R3, R8, UR10 ;  /* 0x0000000a03087e25 */ /* 0x004fc6000f8e0208 */
[C---:B------:R-:W-:Y:S02]  /*ff60*/  LOP3.LUT R3, R8.reuse, 0x380, RZ, 0xc0, !PT ;  /* 0x0000038008037812 */ /* 0x040fe400078ec0ff */
[C---:B------:R-:W-:Y:S02]  /*ff70*/  IADD3 R10, P2, R8.reuse, 0x20, RZ ;  /* 0x00000020080a7810 */ /* 0x040fe40007f5e0ff */
[C---:B------:R-:W-:Y:S02]  /*ff80*/  IADD3 R12, P1, R8.reuse, 0x40, RZ ;  /* 0x00000040080c7810 */ /* 0x040fe40007f3e0ff */
[C---:B------:R-:W-:Y:S01]  /*ff90*/  IADD3 R17, P6, R8.reuse, 0x60, RZ ;  /* 0x0000006008117810 */ /* 0x040fe20007fde0ff */
[--C-:B------:R-:W-:Y:S01]  /*ffa0*/  IMAD.X R131, RZ, RZ, R9.reuse, P2 ;  /* 0x000000ffff837224 */ /* 0x100fe200010e0609 */
[C---:B------:R-:W-:Y:S01]  /*ffb0*/  IADD3 R133, P5, R8.reuse, 0x4000, RZ ;  /* 0x0000400008857810 */ /* 0x040fe20007fbe0ff */
[--C-:B------:R-:W-:Y:S01]  /*ffc0*/  IMAD.X R107, RZ, RZ, R9.reuse, P1 ;  /* 0x000000ffff6b7224 */ /* 0x100fe200008e0609 */
[----:B------:R-:W-:Y:S01]  /*ffd0*/  SHF.R.U64 R3, R3, 0x3, RZ ;  /* 0x0000000303037819 */ /* 0x000fe200000012ff */
[--C-:B------:R-:W-:Y:S01]  /*ffe0*/  IMAD.X R105, RZ, RZ, R9.reuse, P6 ;  /* 0x000000ffff697224 */ /* 0x100fe200030e0609 */
[C---:B------:R-:W-:Y:S01]  /*fff0*/  IADD3 R22, P0, R8.reuse, 0x4020, RZ ;  /* 0x0000402008167810 */ /* 0x040fe20007f1e0ff */
[----:B------:R-:W-:Y:S01]  /*10000*/  IMAD.X R103, RZ, RZ, R9, P5 ;  /* 0x000000ffff677224 */ /* 0x000fe200028e0609 */
[----:B------:R-:W-:-:S02]  /*10010*/  IADD3 R135, P4, R8, 0x4040, RZ ;  /* 0x0000404008877810 */ /* 0x000fc40007f9e0ff */
[C---:B------:R-:W-:Y:S01]  /*10020*/  IADD3 R72, P3, R8.reuse, 0x4060, RZ ;  /* 0x0000406008487810 */ /* 0x040fe20007f7e0ff */
[--C-:B------:R-:W-:Y:S01]  /*10030*/  IMAD.X R101, RZ, RZ, R9.reuse, P0 ;  /* 0x000000ffff657224 */ /* 0x100fe200000e0609 */
[C---:B------:R-:W-:Y:S01]  /*10040*/  IADD3 R137, P2, R8.reuse, 0x8000, RZ ;  /* 0x0000800008897810 */ /* 0x040fe20007f5e0ff */
[--C-:B------:R-:W-:Y:S01]  /*10050*/  IMAD.X R99, RZ, RZ, R9.reuse, P4 ;  /* 0x000000ffff637224 */ /* 0x100fe200020e0609 */
[C---:B------:R-:W-:Y:S01]  /*10060*/  IADD3 R132, P1, R8.reuse, 0x8020, RZ ;  /* 0x0000802008847810 */ /* 0x040fe20007f3e0ff */
[--C-:B------:R-:W-:Y:S01]  /*10070*/  IMAD.X R97, RZ, RZ, R9.reuse, P3 ;  /* 0x000000ffff617224 */ /* 0x100fe200018e0609 */
[C---:B------:R-:W-:Y:S01]  /*10080*/  IADD3 R139, P6, R8.reuse, 0x8040, RZ ;  /* 0x00008040088b7810 */ /* 0x040fe20007fde0ff */
[--C-:B------:R-:W-:Y:S01]  /*10090*/  IMAD.X R75, RZ, RZ, R9.reuse, P2 ;  /* 0x000000ffff4b7224 */ /* 0x100fe200010e0609 */
[----:B------:R-:W-:Y:S01]  /*100a0*/  IADD3 R141, P5, R8, 0x8060, RZ ;  /* 0x00008060088d7810 */ /* 0x000fe20007fbe0ff */
[--C-:B------:R-:W-:Y:S01]  /*100b0*/  IMAD.X R73, RZ, RZ, R9.reuse, P1 ;  /* 0x000000ffff497224 */ /* 0x100fe200008e0609 */
[----:B------:R-:W-:Y:S01]  /*100c0*/  LOP3.LUT R8, R3, R8, RZ, 0x3c, !PT ;  /* 0x0000000803087212 */ /* 0x000fe200078e3cff */
[--C-:B------:R-:W-:Y:S01]  /*100d0*/  IMAD.X R13, RZ, RZ, R9.reuse, P6 ;  /* 0x000000ffff0d7224 */ /* 0x100fe200030e0609 */
[----:B------:R-:W-:Y:S01]  /*100e0*/  LOP3.LUT R3, R10, 0x380, RZ, 0xc0, !PT ;  /* 0x000003800a037812 */ /* 0x000fe200078ec0ff */
[----:B------:R-:W-:Y:S01]  /*100f0*/  IMAD.X R15, RZ, RZ, R9, P5 ;  /* 0x000000ffff0f7224 */ /* 0x000fe200028e0609 */
[----:B------:R-:W-:-:S02]  /*10100*/  LOP3.LUT R11, R12, 0x380, RZ, 0xc0, !PT ;  /* 0x000003800c0b7812 */ /* 0x000fc400078ec0ff */
[----:B------:R-:W-:Y:S02]  /*10110*/  SHF.R.U64 R3, R3, 0x3, RZ ;  /* 0x0000000303037819 */ /* 0x000fe400000012ff */
[----:B------:R-:W-:Y:S02]  /*10120*/  SHF.R.U64 R11, R11, 0x3, RZ ;  /* 0x000000030b0b7819 */ /* 0x000fe400000012ff */
[----:B------:R-:W-:Y:S02]  /*10130*/  LOP3.LUT R130, R3, R10, RZ, 0x3c, !PT ;  /* 0x0000000a03827212 */ /* 0x000fe400078e3cff */
[----:B------:R-:W-:Y:S02]  /*10140*/  LOP3.LUT R106, R11, R12, RZ, 0x3c, !PT ;  /* 0x0000000c0b6a7212 */ /* 0x000fe400078e3cff */
[----:B------:R-:W-:Y:S02]  /*10150*/  LOP3.LUT R3, R22, 0x380, RZ, 0xc0, !PT ;  /* 0x0000038016037812 */ /* 0x000fe400078ec0ff */
[----:B------:R-:W-:-:S02]  /*10160*/  LOP3.LUT R14, R17, 0x380, RZ, 0xc0, !PT ;  /* 0x00000380110e7812 */ /* 0x000fc400078ec0ff */
[----:B------:R-:W-:Y:S02]  /*10170*/  LOP3.LUT R12, R137, 0x380, RZ, 0xc0, !PT ;  /* 0x00000380890c7812 */ /* 0x000fe400078ec0ff */
[----:B------:R-:W-:Y:S02]  /*10180*/  SHF.R.U64 R3, R3, 0x3, RZ ;  /* 0x0000000303037819 */ /* 0x000fe400000012ff */
[----:B------:R-:W-:Y:S02]  /*10190*/  SHF.R.U64 R14, R14, 0x3, RZ ;  /* 0x000000030e0e7819 */ /* 0x000fe400000012ff */
[----:B------:R-:W-:Y:S02]  /*101a0*/  SHF.R.U64 R12, R12, 0x3, RZ ;  /* 0x000000030c0c7819 */ /* 0x000fe400000012ff */
[----:B------:R-:W-:Y:S02]  /*101b0*/  LOP3.LUT R10, R135, 0x380, RZ, 0xc0, !PT ;  /* 0x00000380870a7812 */ /* 0x000fe400078ec0ff */
[----:B------:R-:W-:-:S02]  /*101c0*/  LOP3.LUT R11, R72, 0x380, RZ, 0xc0, !PT ;  /* 0x00000380480b7812 */ /* 0x000fc400078ec0ff */
[----:B------:R-:W-:Y:S02]  /*101d0*/  LOP3.LUT R18, R133, 0x380, RZ, 0xc0, !PT ;  /* 0x0000038085127812 */ /* 0x000fe400078ec0ff */
[----:B------:R-:W-:Y:S02]  /*101e0*/  LOP3.LUT R100, R3, R22, RZ, 0x3c, !PT ;  /* 0x0000001603647212 */ /* 0x000fe400078e3cff */
[----:B------:R-:W-:Y:S02]  /*101f0*/  LOP3.LUT R104, R14, R17, RZ, 0x3c, !PT ;  /* 0x000000110e687212 */ /* 0x000fe400078e3cff */
[----:B------:R-:W-:Y:S02]  /*10200*/  LOP3.LUT R74, R12, R137, RZ, 0x3c, !PT ;  /* 0x000000890c4a7212 */ /* 0x000fe400078e3cff */
[----:B------:R-:W-:Y:S02]  /*10210*/  LOP3.LUT R3, R132, 0x380, RZ, 0xc0, !PT ;  /* 0x0000038084037812 */ /* 0x000fe400078ec0ff */
[----:B------:R-:W-:-:S02]  /*10220*/  SHF.R.U64 R10, R10, 0x3, RZ ;  /* 0x000000030a0a7819 */ /* 0x000fc400000012ff */
[----:B------:R-:W-:Y:S02]  /*10230*/  SHF.R.U64 R11, R11, 0x3, RZ ;  /* 0x000000030b0b7819 */ /* 0x000fe400000012ff */
[----:B------:R-:W-:Y:S02]  /*10240*/  LOP3.LUT R12, R139, 0x380, RZ, 0xc0, !PT ;  /* 0x000003808b0c7812 */ /* 0x000fe400078ec0ff */
[----:B------:R-:W-:Y:S02]  /*10250*/  LOP3.LUT R14, R141, 0x380, RZ, 0xc0, !PT ;  /* 0x000003808d0e7812 */ /* 0x000fe400078ec0ff */
[----:B------:R-:W-:Y:S02]  /*10260*/  SHF.R.U64 R18, R18, 0x3, RZ ;  /* 0x0000000312127819 */ /* 0x000fe400000012ff */
[----:B------:R-:W-:Y:S02]  /*10270*/  SHF.R.U64 R3, R3, 0x3, RZ ;  /* 0x0000000303037819 */ /* 0x000fe400000012ff */
[----:B------:R-:W-:-:S02]  /*10280*/  LOP3.LUT R98, R10, R135, RZ, 0x3c, !PT ;  /* 0x000000870a627212 */ /* 0x000fc400078e3cff */
[----:B------:R-:W-:Y:S02]  /*10290*/  LOP3.LUT R96, R11, R72, RZ, 0x3c, !PT ;  /* 0x000000480b607212 */ /* 0x000fe400078e3cff */
[----:B------:R-:W-:Y:S02]  /*102a0*/  SHF.R.U64 R12, R12, 0x3, RZ ;  /* 0x000000030c0c7819 */ /* 0x000fe400000012ff */
[----:B------:R-:W-:Y:S02]  /*102b0*/  SHF.R.U64 R14, R14, 0x3, RZ ;  /* 0x000000030e0e7819 */ /* 0x000fe400000012ff */
[----:B------:R-:W-:Y:S02]  /*102c0*/  LOP3.LUT R102, R18, R133, RZ, 0x3c, !PT ;  /* 0x0000008512667212 */ /* 0x000fe400078e3cff */
[----:B------:R-:W-:Y:S02]  /*102d0*/  MOV R17, R8 ;  /* 0x0000000800117202 */ /* 0x000fe40000000f00 */
[----:B------:R-:W-:-:S02]  /*102e0*/  F2FP.BF16.F32.PACK_AB R8, R25, R24 ;  /* 0x000000181908723e */ /* 0x000fc400000010ff */
[----:B------:R-:W-:Y:S02]  /*102f0*/  F2FP.BF16.F32.PACK_AB R9, R27, R26 ;  /* 0x0000001a1b09723e */ /* 0x000fe400000010ff */
[----:B------:R-:W-:Y:S02]  /*10300*/  F2FP.BF16.F32.PACK_AB R10, R29, R28 ;  /* 0x0000001c1d0a723e */ /* 0x000fe400000010ff */
[----:B------:R-:W-:Y:S02]  /*10310*/  F2FP.BF16.F32.PACK_AB R11, R31, R30 ;  /* 0x0000001e1f0b723e */ /* 0x000fe400000010ff */
[----:B------:R-:W-:Y:S02]  /*10320*/  LOP3.LUT R72, R3, R132, RZ, 0x3c, !PT ;  /* 0x0000008403487212 */ /* 0x000fe400078e3cff */
[----:B------:R-:W-:Y:S01]  /*10330*/  MOV R135, R130 ;  /* 0x0000008200877202 */ /* 0x000fe20000000f00 */
[----:B------:R0:W-:Y:S01]  /*10340*/  STSM.16.M88.4 [R17], R8 ;  /* 0x0000000811007844 */ /* 0x0001e20000000200 */
[----:B------:R-:W-:-:S02]  /*10350*/  LOP3.LUT R12, R12, R139, RZ, 0x3c, !PT ;  /* 0x0000008b0c0c7212 */ /* 0x000fc400078e3cff */
[----:B------:R-:W-:Y:S02]  /*10360*/  LOP3.LUT R14, R14, R141, RZ, 0x3c, !PT ;  /* 0x0000008d0e0e7212 */ /* 0x000fe400078e3cff */
[----:B------:R-:W-:Y:S02]  /*10370*/  MOV R131, R98 ;  /* 0x0000006200837202 */ /* 0x000fe40000000f00 */
[----:B------:R-:W-:Y:S02]  /*10380*/  MOV R3, R96 ;  /* 0x0000006000037202 */ /* 0x000fe40000000f00 */
[----:B------:R-:W-:Y:S02]  /*10390*/  MOV R133, R102 ;  /* 0x0000006600857202 */ /* 0x000fe40000000f00 */
[----:B------:R-:W-:Y:S02]  /*103a0*/  MOV R132, R100 ;  /* 0x0000006400847202 */ /* 0x000fe40000000f00 */
[----:B------:R-:W-:-:S02]  /*103b0*/  F2FP.BF16.F32.PACK_AB R96, R33, R32 ;  /* 0x000000202160723e */ /* 0x000fc400000010ff */
        /* <DEDUP_REMOVED lines=10> */
[----:B------:R-:W-:Y:S01]  /*10460*/  MOV R18, R12 ;  /* 0x0000000c00127202 */ /* 0x000fe20000000f00 */
[----:B------:R2:W-:Y:S01]  /*10470*/  STSM.16.M88.4 [R106], R100 ;  /* 0x000000646a007844 */ /* 0x0005e20000000200 */
[----:B0-----:R-:W-:Y:S02]  /*10480*/  MOV R17, R14 ;  /* 0x0000000e00117202 */ /* 0x001fe40000000f00 */
[----:B------:R-:W-:-:S02]  /*10490*/  F2FP.BF16.F32.PACK_AB R8, R49, R48 ;  /* 0x000000303108723e */ /* 0x000fc400000010ff */
[----:B------:R-:W-:Y:S02]  /*104a0*/  F2FP.BF16.F32.PACK_AB R9, R51, R50 ;  /* 0x000000323309723e */ /* 0x000fe400000010ff */
[----:B------:R-:W-:Y:S02]  /*104b0*/  F2FP.BF16.F32.PACK_AB R10, R53, R52 ;  /* 0x00000034350a723e */ /* 0x000fe400000010ff */
[----:B------:R-:W-:Y:S02]  /*104c0*/  F2FP.BF16.F32.PACK_AB R11, R55, R54 ;  /* 0x00000036370b723e */ /* 0x000fe400000010ff */
[----:B------:R-:W-:Y:S02]  /*104d0*/  MOV R130, R74 ;  /* 0x0000004a00827202 */ /* 0x000fe40000000f00 */
[----:B------:R-:W-:Y:S01]  /*104e0*/  MOV R22, R72 ;  /* 0x0000004800167202 */ /* 0x000fe20000000f00 */
[----:B------:R0:W-:Y:S01]  /*104f0*/  STSM.16.M88.4 [R134], R8 ;  /* 0x0000000886007844 */ /* 0x0001e20000000200 */
[----:B------:R-:W-:-:S02]  /*10500*/  F2FP.BF16.F32.PACK_AB R12, R57, R56 ;  /* 0x00000038390c723e */ /* 0x000fc400000010ff */
[----:B------:R-:W-:Y:S02]  /*10510*/  F2FP.BF16.F32.PACK_AB R13, R59, R58 ;  /* 0x0000003a3b0d723e */ /* 0x000fe400000010ff */
[----:B------:R-:W-:Y:S02]  /*10520*/  F2FP.BF16.F32.PACK_AB R14, R61, R60 ;  /* 0x0000003c3d0e723e */ /* 0x000fe400000010ff */
[----:B------:R-:W-:Y:S02]  /*10530*/  F2FP.BF16.F32.PACK_AB R15, R63, R62 ;  /* 0x0000003e3f0f723e */ /* 0x000fe400000010ff */
[----:B------:R-:W-:Y:S02]  /*10540*/  F2FP.BF16.F32.PACK_AB R72, R65, R64 ;  /* 0x000000404148723e */ /* 0x000fe400000010ff */
[----:B------:R-:W-:Y:S01]  /*10550*/  F2FP.BF16.F32.PACK_AB R73, R67, R66 ;  /* 0x000000424349723e */ /* 0x000fe200000010ff */
[----:B------:R-:W-:Y:S01]  /*10560*/  STSM.16.M88.4 [R133], R12 ;  /* 0x0000000c85007844 */ /* 0x000fe20000000200 */
[----:B------:R-:W-:-:S02]  /*10570*/  F2FP.BF16.F32.PACK_AB R74, R69, R68 ;  /* 0x00000044454a723e */ /* 0x000fc400000010ff */
[----:B------:R-:W-:Y:S02]  /*10580*/  F2FP.BF16.F32.PACK_AB R75, R71, R70 ;  /* 0x00000046474b723e */ /* 0x000fe400000010ff */
[----:B-1----:R-:W-:Y:S02]  /*10590*/  F2FP.BF16.F32.PACK_AB R96, R5, R4 ;  /* 0x000000040560723e */ /* 0x002fe400000010ff */
[----:B------:R-:W-:Y:S01]  /*105a0*/  F2FP.BF16.F32.PACK_AB R97, R123, R122 ;  /* 0x0000007a7b61723e */ /* 0x000fe200000010ff */
[----:B------:R-:W-:Y:S01]  /*105b0*/  STSM.16.M88.4 [R132], R72 ;  /* 0x0000004884007844 */ /* 0x000fe20000000200 */
[----:B------:R-:W-:Y:S02]  /*105c0*/  F2FP.BF16.F32.PACK_AB R98, R77, R76 ;  /* 0x0000004c4d62723e */ /* 0x000fe400000010ff */
[----:B------:R-:W-:Y:S02]  /*105d0*/  F2FP.BF16.F32.PACK_AB R99, R79, R78 ;  /* 0x0000004e4f63723e */ /* 0x000fe400000010ff */
[----:B--2---:R-:W-:-:S02]  /*105e0*/  F2FP.BF16.F32.PACK_AB R100, R81, R80 ;  /* 0x000000505164723e */ /* 0x004fc400000010ff */
[----:B------:R-:W-:Y:S01]  /*105f0*/  F2FP.BF16.F32.PACK_AB R101, R83, R82 ;  /* 0x000000525365723e */ /* 0x000fe200000010ff */
[----:B------:R1:W-:Y:S01]  /*10600*/  STSM.16.M88.4 [R131], R96 ;  /* 0x0000006083007844 */ /* 0x0003e20000000200 */
[----:B------:R-:W-:Y:S02]  /*10610*/  F2FP.BF16.F32.PACK_AB R102, R85, R84 ;  /* 0x000000545566723e */ /* 0x000fe400000010ff */
[----:B------:R-:W-:Y:S02]  /*10620*/  F2FP.BF16.F32.PACK_AB R103, R87, R86 ;  /* 0x000000565767723e */ /* 0x000fe400000010ff */
[----:B------:R-:W-:Y:S02]  /*10630*/  F2FP.BF16.F32.PACK_AB R104, R89, R88 ;  /* 0x000000585968723e */ /* 0x000fe400000010ff */
[----:B------:R-:W-:Y:S01]  /*10640*/  F2FP.BF16.F32.PACK_AB R105, R91, R90 ;  /* 0x0000005a5b69723e */ /* 0x000fe200000010ff */
[----:B------:R-:W-:Y:S01]  /*10650*/  STSM.16.M88.4 [R3], R100 ;  /* 0x0000006403007844 */ /* 0x000fe20000000200 */
[----:B------:R-:W-:-:S02]  /*10660*/  F2FP.BF16.F32.PACK_AB R106, R93, R92 ;  /* 0x0000005c5d6a723e */ /* 0x000fc400000010ff */
[----:B------:R-:W-:Y:S02]  /*10670*/  F2FP.BF16.F32.PACK_AB R107, R95, R94 ;  /* 0x0000005e5f6b723e */ /* 0x000fe400000010ff */
[----:B0-----:R-:W-:Y:S02]  /*10680*/  F2FP.BF16.F32.PACK_AB R8, R7, R6 ;  /* 0x000000060708723e */ /* 0x001fe400000010ff */
[----:B------:R-:W-:Y:S01]  /*10690*/  F2FP.BF16.F32.PACK_AB R9, R125, R124 ;  /* 0x0000007c7d09723e */ /* 0x000fe200000010ff */
[----:B------:R-:W-:Y:S01]  /*106a0*/  STSM.16.M88.4 [R130], R104 ;  /* 0x0000006882007844 */ /* 0x000fe20000000200 */
[----:B------:R-:W-:Y:S01]  /*106b0*/  F2FP.BF16.F32.PACK_AB R10, R21, R20 ;  /* 0x00000014150a723e */ /* 0x000fe200000010ff */
[----:B-1----:R-:W-:Y:S01]  /*106c0*/  IMAD.U32 R96, RZ, RZ, UR12 ;  /* 0x0000000cff607e24 */ /* 0x002fe2000f8e00ff */
[----:B------:R-:W-:Y:S01]  /*106d0*/  F2FP.BF16.F32.PACK_AB R11, R127, R126 ;  /* 0x0000007e7f0b723e */ /* 0x000fe200000010ff */
[----:B------:R-:W-:Y:S01]  /*106e0*/  IMAD.U32 R97, RZ, RZ, UR13 ;  /* 0x0000000dff617e24 */ /* 0x000fe2000f8e00ff */
[----:B------:R-:W-:Y:S01]  /*106f0*/  F2FP.BF16.F32.PACK_AB R12, R121, R120 ;  /* 0x00000078790c723e */ /* 0x000fe200000010ff */
[----:B------:R-:W0:Y:S01]  /*10700*/  LDC.64 R98, c[0x0][0xc08] ;  /* 0x00030200ff627b82 */ /* 0x000e220000000a00 */
[----:B------:R-:W-:Y:S01]  /*10710*/  F2FP.BF16.F32.PACK_AB R13, R129, R128 ;  /* 0x00000080810d723e */ /* 0x000fe200000010ff */
[----:B------:R-:W-:Y:S01]  /*10720*/  STSM.16.M88.4 [R22], R8 ;  /* 0x0000000816007844 */ /* 0x000fe20000000200 */
[----:B------:R-:W-:-:S02]  /*10730*/  F2FP.BF16.F32.PACK_AB R14, R109, R108 ;  /* 0x0000006c6d0e723e */ /* 0x000fc400000010ff */
[----:B------:R-:W-:Y:S02]  /*10740*/  F2FP.BF16.F32.PACK_AB R15, R111, R110 ;  /* 0x0000006e6f0f723e */ /* 0x000fe400000010ff */
[----:B------:R-:W-:Y:S02]  /*10750*/  F2FP.BF16.F32.PACK_AB R72, R113, R112 ;  /* 0x000000707148723e */ /* 0x000fe400000010ff */
[----:B------:R-:W-:Y:S01]  /*10760*/  F2FP.BF16.F32.PACK_AB R73, R115, R114 ;  /* 0x000000727349723e */ /* 0x000fe200000010ff */
[----:B------:R-:W-:Y:S01]  /*10770*/  STSM.16.M88.4 [R18], R12 ;  /* 0x0000000c12007844 */ /* 0x000fe20000000200 */
[----:B------:R-:W-:Y:S02]  /*10780*/  F2FP.BF16.F32.PACK_AB R74, R117, R116 ;  /* 0x00000074754a723e */ /* 0x000fe400000010ff */
[----:B------:R-:W-:Y:S02]  /*10790*/  F2FP.BF16.F32.PACK_AB R75, R119, R118 ;  /* 0x00000076774b723e */ /* 0x000fe400000010ff */
[----:B------:R-:W-:-:S03]  /*107a0*/  ISETP.NE.U32.AND P0, PT, RZ, UR14, PT ;  /* 0x0000000eff007c0c */ /* 0x000fc6000bf05070 */
[----:B------:R1:W-:Y:S01]  /*107b0*/  STSM.16.M88.4 [R17], R72 ;  /* 0x0000004811007844 */ /* 0x0003e20000000200 */
[----:B------:R-:W-:Y:S01]  /*107c0*/  BAR.SYNC.DEFER_BLOCKING 0x1, 0x100 ;  /* 0x0044000000007b1d */ /* 0x000fe20000010000 */
[----:B------:R-:W-:Y:S02]  /*107d0*/  ISETP.NE.AND.EX P0, PT, RZ, UR15, PT, P0 ;  /* 0x0000000fff007c0c */ /* 0x000fe4000bf05300 */
[----:B0-----:R-:W-:-:S05]  /*107e0*/  ISETP.NE.U32.AND P1, PT, R98, RZ, PT ;  /* 0x000000ff6200720c */ /* 0x001fca0003f25070 */
[----:B-1----:R-:W0:Y:S06]  /*107f0*/  LDC R17, c[0x0][0xbe8] ;  /* 0x0002fa00ff117b82 */ /* 0x002e2c0000000800 */
[----:B------:R-:W2:Y:S01]  /*10800*/  @P0 LDG.E R3, desc[UR36][R96.64] ;  /* 0x0000002460030981 */ /* 0x000ea2000c1e1900 */
[----:B------:R-:W-:Y:S01]  /*10810*/  R2UR UR4, R99 ;  /* 0x00000000630472ca */ /* 0x000fe200000e0000 */
[----:B------:R-:W-:-:S12]  /*10820*/  VOTEU.ANY UP0, P1 ;  /* 0x00000000003f7886 */ /* 0x000fd80000800100 */
[----:B------:R-:W-:Y:S01]  /*10830*/  UISETP.NE.AND.EX UP0, UPT, UR4, URZ, UPT, UP0 ;  /* 0x0000003f0400728c */ /* 0x000fe2000bf05300 */
[----:B0-----:R-:W-:Y:S02]  /*10840*/  ISETP.NE.AND P1, PT, R17, 0x1, PT ;  /* 0x000000011100780c */ /* 0x001fe40003f25270 */
[----:B------:R-:W-:Y:S02]  /*10850*/  ULDC UR4, c[0x0][0xa88] ;  /* 0x0002a20000047ab9 */ /* 0x000fe40000000800 */
[----:B------:R-:W-:Y:S01]  /*10860*/  IMAD.U32 R12, RZ, RZ, UR4 ;  /* 0x00000004ff0c7e24 */ /* 0x000fe2000f8e00ff */
[----:B------:R-:W-:Y:S01]  /*10870*/  PLOP3.LUT P4, PT, PT, PT, UP0, 0x80, 0x0 ;  /* 0x000000000000781c */ /* 0x000fe20003f8f008 */
[----:B------:R-:W-:-:S04]  /*10880*/  ULDC UR4, c[0x0][0xad4] ;  /* 0x0002b50000047ab9 */ /* 0x000fc80000000800 */
[----:B------:R-:W-:Y:S02]  /*10890*/  @UP0 ULDC.64 UR12, c[0x0][0xc08] ;  /* 0x00030200000c0ab9 */ /* 0x000fe40000000a00 */
[----:B------:R-:W-:Y:S01]  /*108a0*/  @UP0 UIMAD.WIDE UR12, UR9, 0x4, UR12 ;  /* 0x00000004090c08a5 */ /* 0x000fe2000f8e020c */
[----:B------:R-:W0:Y:S01]  /*108b0*/  @P1 LDC R10, c[0x0][0xbec] ;  /* 0x0002fb00ff0a1b82 */ /* 0x000e220000000800 */
[----:B------:R-:W-:-:S04]  /*108c0*/  UISETP.NE.AND UP0, UPT, UR18, URZ, UPT ;  /* 0x0000003f1200728c */ /* 0x000fc8000bf05270 */
[----:B------:R-:W-:Y:S01]  /*108d0*/  USEL UR4, UR18, UR4, UP0 ;  /* 0x0000000412047287 */ /* 0x000fe20008000000 */
[----:B------:R-:W-:Y:S02]  /*108e0*/  IMAD.U32 R8, RZ, RZ, UR12 ;  /* 0x0000000cff087e24 */ /* 0x000fe4000f8e00ff */
[----:B------:R-:W1:Y:S01]  /*108f0*/  @P1 LDC R11, c[0x0][0xbf0] ;  /* 0x0002fc00ff0b1b82 */ /* 0x000e620000000800 */
[----:B------:R-:W-:Y:S01]  /*10900*/  UISETP.GT.AND UP1, UPT, UR4, 0x1, UPT ;  /* 0x000000010400788c */ /* 0x000fe2000bf24270 */
[----:B------:R-:W-:Y:S01]  /*10910*/  IMAD.U32 R9, RZ, RZ, UR13 ;  /* 0x0000000dff097e24 */ /* 0x000fe2000f8e00ff */
[----:B------:R-:W-:Y:S02]  /*10920*/  UMOV UR22, 0x9b8 ;  /* 0x000009b800167882 */ /* 0x000fe40000000000 */
[----:B------:R-:W-:Y:S02]  /*10930*/  USEL UR22, UR22, 0x978, UP1 ;  /* 0x0000097816167887 */ /* 0x000fe40008800000 */
[----:B------:R-:W-:Y:S01]  /*10940*/  UISETP.NE.U32.AND UP0, UPT, UR14, URZ, UPT ;  /* 0x0000003f0e00728c */ /* 0x000fe2000bf05070 */
[----:B------:R-:W-:Y:S01]  /*10950*/  VIADD R15, R192, UR16 ;  /* 0x00000010c00f7c36 */ /* 0x000fe20008000000 */
[----:B------:R-:W-:Y:S01]  /*10960*/  USHF.R.S32.HI UR12, URZ, 0x1f, UR9 ;  /* 0x0000001f3f0c7899 */ /* 0x000fe20008011409 */
[----:B------:R0:W5:Y:S01]  /*10970*/  @P4 LDG.E R12, desc[UR36][R8.64] ;  /* 0x00000024080c4981 */ /* 0x000162000c1e1900 */
[----:B------:R-:W-:Y:S01]  /*10980*/  UMOV UR4, URZ ;  /* 0x0000003f00047c82 */ /* 0x000fe20008000000 */
[----:B------:R-:W-:-:S02]  /*10990*/  UISETP.NE.AND.EX UP0, UPT, UR15, URZ, UPT, UP0 ;  /* 0x0000003f0f00728c */ /* 0x000fc4000bf05300 */
[----:B------:R-:W-:Y:S02]  /*109a0*/  USEL UR20, UR17, URZ, UP1 ;  /* 0x0000003f11147287 */ /* 0x000fe40008800000 */
[----:B------:R-:W-:Y:S02]  /*109b0*/  USEL UR9, UR9, URZ, !UP0 ;  /* 0x0000003f09097287 */ /* 0x000fe4000c000000 */
[----:B------:R-:W-:Y:S01]  /*109c0*/  USEL UR21, UR12, URZ, !UP0 ;  /* 0x0000003f0c157287 */ /* 0x000fe2000c000000 */
[----:B------:R-:W-:Y:S02]  /*109d0*/  ULDC.64 UR16, c[0x0][UR22+0x220] ;  /* 0x0000880016107abb */ /* 0x000fe40008000a00 */
[----:B------:R-:W-:Y:S01]  /*109e0*/  ULDC.64 UR12, c[0x0][UR22+0x218] ;  /* 0x00008600160c7abb */ /* 0x000fe20008000a00 */
[----:B------:R-:W-:Y:S01]  /*109f0*/  ULDC.64 UR18, c[0x0][UR22+0x228] ;  /* 0x00008a0016127abb */ /* 0x000fe20008000a00 */
[----:B------:R-:W-:Y:S01]  /*10a00*/  UIMAD.WIDE.U32 UR14, UR12, UR23, URZ ;  /* 0x000000170c0e72a5 */ /* 0x000fe2000f8e003f */
[----:B0-----:R-:W-:Y:S01]  /*10a10*/  @P1 IMAD.HI.U32 R8, R15, R10, RZ ;  /* 0x0000000a0f081227 */ /* 0x001fe200078e00ff */
[----:B------:R-:W-:-:S02]  /*10a20*/  UIMAD UR23, UR13, UR23, URZ ;  /* 0x000000170d1772a4 */ /* 0x000fc4000f8e023f */
[----:B------:R-:W-:Y:S02]  /*10a30*/  UIMAD UR17, UR17, UR9, URZ ;  /* 0x00000009111172a4 */ /* 0x000fe4000f8e023f */
[----:B------:R-:W-:Y:S02]  /*10a40*/  UIMAD.WIDE.U32 UR24, UR18, UR20, URZ ;  /* 0x00000014121872a5 */ /* 0x000fe4000f8e003f */
[----:B------:R-:W-:Y:S02]  /*10a50*/  UIMAD.WIDE.U32 UR12, UR16, UR9, URZ ;  /* 0x00000009100c72a5 */ /* 0x000fe4000f8e003f */
[----:B------:R-:W-:Y:S02]  /*10a60*/  UIMAD UR18, UR19, UR20, URZ ;  /* 0x00000014131272a4 */ /* 0x000fe4000f8e023f */
[----:B------:R-:W-:Y:S01]  /*10a70*/  UIMAD UR17, UR16, UR21, UR17 ;  /* 0x00000015101172a4 */ /* 0x000fe2000f8e0211 */
[----:B------:R-:W-:Y:S01]  /*10a80*/  IMAD.U32 R9, RZ, RZ, UR25 ;  /* 0x00000019ff097e24 */ /* 0x000fe2000f8e00ff */
[----:B------:R-:W-:-:S02]  /*10a90*/  UIADD3 UR18, UR25, UR18, URZ ;  /* 0x0000001219127290 */ /* 0x000fc4000fffe03f */
[----:B------:R-:W-:Y:S02]  /*10aa0*/  UIADD3 UR23, UR15, UR23, URZ ;  /* 0x000000170f177290 */ /* 0x000fe4000fffe03f */
[----:B------:R-:W-:Y:S02]  /*10ab0*/  UIADD3 UR17, UR13, UR17, URZ ;  /* 0x000000110d117290 */ /* 0x000fe4000fffe03f */
[----:B------:R-:W-:Y:S01]  /*10ac0*/  IMAD.U32 R14, RZ, RZ, UR18 ;  /* 0x00000012ff0e7e24 */ /* 0x000fe2000f8e00ff */
[----:B--2---:R-:W-:Y:S01]  /*10ad0*/  @P0 R2UR UR4, R3 ;  /* 0x00000000030402ca */ /* 0x004fe200000e0000 */
[----:B------:R-:W-:Y:S01]  /*10ae0*/  IMAD.MOV.U32 R3, RZ, RZ, R15 ;  /* 0x000000ffff037224 */ /* 0x000fe200078e000f */
[----:B-1----:R-:W-:Y:S01]  /*10af0*/  @P1 SHF.R.U32.HI R3, RZ, R11, R8 ;  /* 0x0000000bff031219 */ /* 0x002fe20000011608 */
[----:B------:R-:W-:-:S03]  /*10b00*/  IMAD.U32 R8, RZ, RZ, UR24 ;  /* 0x00000018ff087e24 */ /* 0x000fc6000f8e00ff */
[--C-:B------:R-:W-:Y:S01]  /*10b10*/  SHF.R.S32.HI R9, RZ, 0x1f, R3.reuse ;  /* 0x0000001fff097819 */ /* 0x100fe20000011403 */
[----:B------:R-:W-:-:S04]  /*10b20*/  IMAD.MOV R10, RZ, RZ, -R3 ;  /* 0x000000ffff0a7224 */ /* 0x000fc800078e0a03 */
[----:B------:R-:W-:Y:S02]  /*10b30*/  IMAD R11, R17, R10, R15 ;  /* 0x0000000a110b7224 */ /* 0x000fe400078e020f */
[----:B------:R-:W-:Y:S02]  /*10b40*/  UIADD3 UR14, UP0, UP2, UR12, UR14, UR4 ;  /* 0x0000000e0c0e7290 */ /* 0x000fe4000fa1e004 */
[----:B------:R-:W-:Y:S01]  /*10b50*/  USHF.R.S32.HI UR16, URZ, 0x1f, UR4 ;  /* 0x0000001f3f107899 */ /* 0x000fe20008011404 */
[----:B------:R-:W-:-:S03]  /*10b60*/  ULDC.64 UR12, c[0x0][UR22+0x210] ;  /* 0x00008400160c7abb */ /* 0x000fc60008000a00 */
        /* <DEDUP_REMOVED lines=13> */
[----:B------:R-:W-:Y:S08]  /*10c40*/  @P4 BRA `(.L_x_4574) ;  /* 0x0000000000104947 */ /* 0x000ff00003800000 */
[----:B------:R-:W-:Y:S05]  /*10c50*/  @!P0 BRA `(.L_x_4574) ;  /* 0x00000000000c8947 */ /* 0x000fea0003800000 */
[----:B------:R-:W2:Y:S04]  /*10c60*/  LDG.E R3, desc[UR36][R96.64] ;  /* 0x0000002460037981 */ /* 0x000ea8000c1e1900 */
[----:B-----5:R-:W2:Y:S02]  /*10c70*/  LDG.E R12, desc[UR36][R96.64+0x4] ;  /* 0x00000424600c7981 */ /* 0x020ea4000c1e1900 */
[----:B--2---:R-:W-:-:S07]  /*10c80*/  IMAD.IADD R12, R12, 0x1, -R3 ;  /* 0x000000010c0c7824 */ /* 0x004fce00078e0a03 */
.L_x_4574:
[----:B------:R-:W2:Y:S01]  /*10c90*/  LDL R3, [R1+0xc] ;  /* 0x00000c0001037983 */ /* 0x000ea20000100800 */
[----:B------:R-:W-:Y:S02]  /*10ca0*/  R2UR UR12, R23 ;  /* 0x00000000170c72ca */ /* 0x000fe400000e0000 */
[----:B------:R-:W-:Y:S01]  /*10cb0*/  LOP3.LUT P0, RZ, R222, 0x3, RZ, 0xc0, !PT ;  /* 0x00000003deff7812 */ /* 0x000fe2000780c0ff */
[----:B------:R-:W-:Y:S01]  /*10cc0*/  SHFL.IDX PT, R8, R13, RZ, 0x1c1f ;  /* 0x001c1fff0d087589 */ /* 0x000fe200000e0000 */
[----:B------:R-:W-:-:S03]  /*10cd0*/  PLOP3.LUT P3, PT, PT, PT, UP1, 0x80, 0x0 ;  /* 0x000000000000781c */ /* 0x000fc60003f6f018 */
[----:B------:R-:W0:Y:S04]  /*10ce0*/  SHFL.IDX PT, R9, R14, RZ, 0x1c1f ;  /* 0x001c1fff0e097589 */ /* 0x000e2800000e0000 */
[----:B------:R-:W-:Y:S04]  /*10cf0*/  SHFL.IDX PT, R10, R13, 0x1, 0x1c1f ;  /* 0x003c1f000d0a7f89 */ /* 0x000fe800000e0000 */
[----:B------:R-:W1:Y:S01]  /*10d00*/  SHFL.IDX PT, R11, R14, 0x1, 0x1c1f ;  /* 0x003c1f000e0b7f89 */ /* 0x000e6200000e0000 */
[----:B--2---:R-:W-:Y:S02]  /*10d10*/  VIADD R18, R3, UR12 ;  /* 0x0000000c03127c36 */ /* 0x004fe40008000000 */
[----:B-----5:R-:W-:-:S02]  /*10d20*/  IMAD R3, R12, R17, RZ ;  /* 0x000000110c037224 */ /* 0x020fc400078e02ff */
[----:B------:R-:W-:-:S03]  /*10d30*/  VIADD R12, R18, 0x8 ;  /* 0x00000008120c7836 */ /* 0x000fc60000000000 */
[-C--:B------:R-:W-:Y:S02]  /*10d40*/  ISETP.GE.OR P2, PT, R18, R3.reuse, P0 ;  /* 0x000000031200720c */ /* 0x080fe40000746670 */
[----:B------:R-:W-:-:S11]  /*10d50*/  ISETP.GE.OR P0, PT, R12, R3, P0 ;  /* 0x000000030c00720c */ /* 0x000fd60000706670 */
[----:B0-----:R0:W-:Y:S01]  /*10d60*/  @!P2 ST.E desc[UR36][R8.64], R0 ;  /* 0x000000000800a985 */ /* 0x0011e2000c101924 */
[----:B------:R-:W-:-:S03]  /*10d70*/  ISETP.GE.AND P2, PT, R18, R3, PT ;  /* 0x000000031200720c */ /* 0x000fc60003f46270 */
[----:B-1----:R0:W-:Y:S01]  /*10d80*/  @!P0 ST.E desc[UR36][R10.64], R2 ;  /* 0x000000020a008985 */ /* 0x0021e2000c101924 */
[----:B------:R-:W-:Y:S01]  /*10d90*/  ISETP.GE.AND P0, PT, R12, R3, PT ;  /* 0x000000030c00720c */ /* 0x000fe20003f06270 */
[----:B------:R-:W-:-:S12]  /*10da0*/  @P3 BRA `(.L_x_4575) ;  /* 0x0000000c004c3947 */ /* 0x000fd80003800000 */
[----:B------:R-:W-:Y:S01]  /*10db0*/  IMAD.SHL.U32 R63, R194, 0x8, RZ ;  /* 0x00000008c23f7824 */ /* 0x000fe200078e00ff */
[----:B------:R-:W1:Y:S01]  /*10dc0*/  @P1 LDC R57, c[0x0][0xbec] ;  /* 0x0002fb00ff391b82 */ /* 0x000e620000000800 */
[----:B------:R-:W-:Y:S01]  /*10dd0*/  IMAD.MOV.U32 R5, RZ, RZ, 0x2 ;  /* 0x00000002ff057424 */ /* 0x000fe200078e00ff */
[----:B------:R-:W-:Y:S01]  /*10de0*/  ULDC.64 UR14, c[0x0][0xaa0] ;  /* 0x0002a800000e7ab9 */ /* 0x000fe20000000a00 */
[----:B------:R-:W-:Y:S01]  /*10df0*/  IMAD R4, R219, 0x40, R63 ;  /* 0x00000040db047824 */ /* 0x000fe200078e023f */
[----:B------:R-:W-:Y:S02]  /*10e00*/  R2UR UR17, R23 ;  /* 0x00000000171172ca */ /* 0x000fe400000e0000 */
[----:B------:R-:W-:Y:S01]  /*10e10*/  R2UR UR18, R209 ;  /* 0x00000000d11272ca */ /* 0x000fe200000e0000 */
[----:B------:R-:W-:Y:S01]  /*10e20*/  IMAD.WIDE R4, R4, R5, UR10 ;  /* 0x0000000a04047e25 */ /* 0x000fe2000f8e0205 */
[----:B------:R-:W2:Y:S02]  /*10e30*/  @P1 LDC R61, c[0x0][0xbf0] ;  /* 0x0002fc00ff3d1b82 */ /* 0x000ea40000000800 */
[C---:B------:R-:W-:Y:S01]  /*10e40*/  IADD3 R29, P2, R4.reuse, 0x5000, RZ ;  /* 0x00005000041d7810 */ /* 0x040fe20007f5e0ff */
[----:B------:R-:W-:Y:S01]  /*10e50*/  UIMAD UR12, UR16, UR14, URZ ;  /* 0x0000000e100c72a4 */ /* 0x000fe2000f8e023f */
[----:B0-----:R-:W-:-:S02]  /*10e60*/  IADD3 R9, P4, R4, 0x1000, RZ ;  /* 0x0000100004097810 */ /* 0x001fc40007f9e0ff */
[----:B------:R-:W-:Y:S02]  /*10e70*/  LOP3.LUT R28, R29, 0x380, RZ, 0xc0, !PT ;  /* 0x000003801d1c7812 */ /* 0x000fe400078ec0ff */
[----:B------:R-:W-:Y:S02]  /*10e80*/  IADD3 R13, P3, R4, 0x2000, RZ ;  /* 0x00002000040d7810 */ /* 0x000fe40007f7e0ff */
[----:B------:R-:W-:Y:S02]  /*10e90*/  SHF.R.U64 R28, R28, 0x3, RZ ;  /* 0x000000031c1c7819 */ /* 0x000fe400000012ff */
[----:B------:R-:W-:Y:S02]  /*10ea0*/  IADD3 R21, P6, R4, 0x3000, RZ ;  /* 0x0000300004157810 */ /* 0x000fe40007fde0ff */
[----:B------:R-:W-:Y:S01]  /*10eb0*/  LOP3.LUT R28, R28, R29, RZ, 0x3c, !PT ;  /* 0x0000001d1c1c7212 */ /* 0x000fe200078e3cff */
[----:B------:R-:W-:Y:S01]  /*10ec0*/  IMAD.X R29, RZ, RZ, R5, P2 ;  /* 0x000000ffff1d7224 */ /* 0x000fe200010e0605 */
[----:B------:R-:W-:-:S02]  /*10ed0*/  IADD3 R7, P2, R4, 0xb000, RZ ;  /* 0x0000b00004077810 */ /* 0x000fc40007f5e0ff */
[----:B------:R-:W-:Y:S02]  /*10ee0*/  IADD3 R25, P5, R4, 0x4000, RZ ;  /* 0x0000400004197810 */ /* 0x000fe40007fbe0ff */
[----:B------:R-:W-:Y:S01]  /*10ef0*/  LOP3.LUT R0, R7, 0x380, RZ, 0xc0, !PT ;  /* 0x0000038007007812 */ /* 0x000fe200078ec0ff */
[----:B------:R-:W-:Y:S01]  /*10f00*/  UIMAD UR12, UR4, UR15, UR12 ;  /* 0x0000000f040c72a4 */ /* 0x000fe2000f8e020c */
[----:B------:R-:W-:Y:S01]  /*10f10*/  LOP3.LUT R8, R9, 0x380, RZ, 0xc0, !PT ;  /* 0x0000038009087812 */ /* 0x000fe200078ec0ff */
[----:B------:R-:W-:Y:S01]  /*10f20*/  UIMAD.WIDE.U32 UR10, UR4, UR14, URZ ;  /* 0x0000000e040a72a5 */ /* 0x000fe2000f8e003f */
[----:B------:R-:W-:Y:S01]  /*10f30*/  SHF.R.U64 R0, R0, 0x3, RZ ;  /* 0x0000000300007819 */ /* 0x000fe200000012ff */
[----:B------:R-:W-:Y:S01]  /*10f40*/  IMAD.X R53, RZ, RZ, R5, P2 ;  /* 0x000000ffff357224 */ /* 0x000fe200010e0605 */
[----:B------:R-:W-:Y:S01]  /*10f50*/  LOP3.LUT R12, R13, 0x380, RZ, 0xc0, !PT ;  /* 0x000003800d0c7812 */ /* 0x000fe200078ec0ff */
[----:B------:R-:W5:Y:S01]  /*10f60*/  LD.E.128 R28, desc[UR36][R28.64] ;  /* 0x000000241c1c7980 */ /* 0x000f62000c101d00 */
[----:B------:R-:W-:-:S02]  /*10f70*/  LOP3.LUT R20, R21, 0x380, RZ, 0xc0, !PT ;  /* 0x0000038015147812 */ /* 0x000fc400078ec0ff */
[----:B------:R-:W-:Y:S02]  /*10f80*/  LOP3.LUT R24, R25, 0x380, RZ, 0xc0, !PT ;  /* 0x0000038019187812 */ /* 0x000fe400078ec0ff */
[----:B------:R-:W-:Y:S01]  /*10f90*/  LOP3.LUT R52, R0, R7, RZ, 0x3c, !PT ;  /* 0x0000000700347212 */ /* 0x000fe200078e3cff */
[----:B------:R-:W-:Y:S01]  /*10fa0*/  IMAD R0, R194, 0x20, R219 ;  /* 0x00000020c2007824 */ /* 0x000fe200078e02db */
[----:B------:R-:W-:Y:S01]  /*10fb0*/  UIADD3 UR11, UR11, UR12, URZ ;  /* 0x0000000c0b0b7290 */ /* 0x000fe2000fffe03f */
[----:B------:R-:W-:Y:S02]  /*10fc0*/  SHF.R.U64 R8, R8, 0x3, RZ ;  /* 0x0000000308087819 */ /* 0x000fe400000012ff */
[----:B------:R-:W-:Y:S01]  /*10fd0*/  SHF.R.U64 R12, R12, 0x3, RZ ;  /* 0x000000030c0c7819 */ /* 0x000fe200000012ff */
[----:B------:R-:W-:Y:S01]  /*10fe0*/  ULDC.64 UR12, c[0x0][0xae8] ;  /* 0x0002ba00000c7ab9 */ /* 0x000fe20000000a00 */
[----:B------:R-:W-:Y:S02]  /*10ff0*/  SHF.R.U64 R20, R20, 0x3, RZ ;  /* 0x0000000314147819 */ /* 0x000fe400000012ff */
[----:B------:R-:W-:Y:S01]  /*11000*/  SHF.R.U64 R24, R24, 0x3, RZ ;  /* 0x0000000318187819 */ /* 0x000fe200000012ff */
[----:B------:R-:W-:Y:S01]  /*11010*/  VIADD R18, R0, UR17 ;  /* 0x0000001100127c36 */ /* 0x000fe20008000000 */
        /* <DEDUP_REMOVED lines=10> */
[----:B------:R-:W-:Y:S01]  /*110c0*/  USHF.R.S32.HI UR4, URZ, 0x1f, UR9 ;  /* 0x0000001f3f047899 */ /* 0x000fe20008011409 */
[----:B------:R-:W-:Y:S01]  /*110d0*/  IADD3 R37, P4, R4, 0x7000, RZ ;  /* 0x0000700004257810 */ /* 0x000fe20007f9e0ff */
[----:B-1----:R-:W-:Y:S01]  /*110e0*/  @P1 IMAD.HI.U32 R0, R18, R57, RZ ;  /* 0x0000003912001227 */ /* 0x002fe200078e00ff */
[C---:B------:R-:W-:Y:S01]  /*110f0*/  IADD3 R41, P3, R4.reuse, 0x8000, RZ ;  /* 0x0000800004297810 */ /* 0x040fe20007f7e0ff */
[----:B------:R-:W-:Y:S01]  /*11100*/  UIMAD UR11, UR18, UR13, UR11 ;  /* 0x0000000d120b72a4 */ /* 0x000fe2000f8e020b */
[C---:B------:R-:W-:Y:S01]  /*11110*/  IADD3 R45, P6, R4.reuse, 0x9000, RZ ;  /* 0x00009000042d7810 */ /* 0x040fe20007fde0ff */
[----:B------:R-:W-:Y:S01]  /*11120*/  IMAD.MOV.U32 R59, RZ, RZ, R18 ;  /* 0x000000ffff3b7224 */ /* 0x000fe200078e0012 */
[----:B------:R-:W-:Y:S01]  /*11130*/  IADD3 R49, P5, R4, 0xa000, RZ ;  /* 0x0000a00004317810 */ /* 0x000fe20007fbe0ff */
        /* <DEDUP_REMOVED lines=8> */
[----:B------:R-:W-:Y:S02]  /*111c0*/  LOP3.LUT R48, R49, 0x380, RZ, 0xc0, !PT ;  /* 0x0000038031307812 */ /* 0x000fe400078ec0ff */
[----:B------:R-:W-:Y:S01]  /*111d0*/  LOP3.LUT R11, R4, 0x380, RZ, 0xc0, !PT ;  /* 0x00000380040b7812 */ /* 0x000fe200078ec0ff */
[----:B------:R-:W5:Y:S01]  /*111e0*/  LD.E.128 R24, desc[UR36][R24.64] ;  /* 0x0000002418187980 */ /* 0x000f62000c101d00 */
[----:B--2---:R-:W-:Y:S01]  /*111f0*/  @P1 SHF.R.U32.HI R59, RZ, R61, R0 ;  /* 0x0000003dff3b1219 */ /* 0x004fe20000011600 */
[----:B------:R-:W-:Y:S01]  /*11200*/  UIMAD UR4, UR9, UR13, UR4 ;  /* 0x0000000d090472a4 */ /* 0x000fe2000f8e0204 */
[----:B------:R-:W-:Y:S01]  /*11210*/  SHF.R.U64 R32, R32, 0x3, RZ ;  /* 0x0000000320207819 */ /* 0x000fe200000012ff */
[----:B------:R-:W-:Y:S01]  /*11220*/  UIMAD.WIDE.U32 UR10, UR9, UR12, UR10 ;  /* 0x0000000c090a72a5 */ /* 0x000fe2000f8e000a */
[----:B------:R-:W-:Y:S01]  /*11230*/  SHF.R.U64 R36, R36, 0x3, RZ ;  /* 0x0000000324247819 */ /* 0x000fe200000012ff */
[----:B------:R-:W5:Y:S01]  /*11240*/  LD.E.128 R52, desc[UR36][R52.64] ;  /* 0x0000002434347980 */ /* 0x000f62000c101d00 */
[----:B------:R-:W-:-:S02]  /*11250*/  SHF.R.U64 R40, R40, 0x3, RZ ;  /* 0x0000000328287819 */ /* 0x000fc400000012ff */
[----:B------:R-:W-:Y:S02]  /*11260*/  SHF.R.U64 R44, R44, 0x3, RZ ;  /* 0x000000032c2c7819 */ /* 0x000fe400000012ff */
[----:B------:R-:W-:Y:S01]  /*11270*/  SHF.R.U64 R48, R48, 0x3, RZ ;  /* 0x0000000330307819 */ /* 0x000fe200000012ff */
[--C-:B------:R-:W-:Y:S01]  /*11280*/  IMAD.MOV R2, RZ, RZ, -R59.reuse ;  /* 0x000000ffff027224 */ /* 0x100fe200078e0a3b */
[----:B------:R-:W-:Y:S02]  /*11290*/  SHF.R.U64 R11, R11, 0x3, RZ ;  /* 0x000000030b0b7819 */ /* 0x000fe400000012ff */
[----:B------:R-:W-:Y:S01]  /*112a0*/  SHF.R.S32.HI R0, RZ, 0x1f, R59 ;  /* 0x0000001fff007819 */ /* 0x000fe2000001143b */
[----:B------:R-:W-:Y:S01]  /*112b0*/  UIADD3 UR4, UR11, UR4, URZ ;  /* 0x000000040b047290 */ /* 0x000fe2000fffe03f */
        /* <DEDUP_REMOVED lines=14> */
[----:B------:R-:W-:Y:S01]  /*113a0*/  IMAD R17, R17, R2, R18 ;  /* 0x0000000211117224 */ /* 0x000fe200078e0212 */
[----:B------:R-:W5:Y:S01]  /*113b0*/  LD.E.128 R4, desc[UR36][R4.64] ;  /* 0x0000002404047980 */ /* 0x000f62000c101d00 */
[----:B------:R-:W-:Y:S02]  /*113c0*/  IMAD.U32 R57, RZ, RZ, UR11 ;  /* 0x0000000bff397e24 */ /* 0x000fe4000f8e00ff */
[----:B------:R-:W-:Y:S01]  /*113d0*/  IMAD.U32 R56, RZ, RZ, UR10 ;  /* 0x0000000aff387e24 */ /* 0x000fe2000f8e00ff */
[----:B------:R-:W5:Y:S01]  /*113e0*/  LD.E.128 R32, desc[UR36][R32.64] ;  /* 0x0000002420207980 */ /* 0x000f62000c101d00 */
[----:B------:R-:W-:Y:S01]  /*113f0*/  IMAD.U32 R57, RZ, RZ, UR4 ;  /* 0x00000004ff397e24 */ /* 0x000fe2000f8e00ff */
[----:B------:R-:W-:Y:S01]  /*11400*/  ULDC.64 UR10, c[0x0][0xad8] ;  /* 0x0002b600000a7ab9 */ /* 0x000fe20000000a00 */
[----:B------:R-:W-:Y:S01]  /*11410*/  IMAD R61, R59, UR13, R0 ;  /* 0x0000000d3b3d7c24 */ /* 0x000fe2000f8e0200 */
[----:B------:R-:W5:Y:S01]  /*11420*/  LD.E.128 R36, desc[UR36][R36.64] ;  /* 0x0000002424247980 */ /* 0x000f62000c101d00 */
[----:B------:R-:W-:-:S03]  /*11430*/  SHF.R.S32.HI R0, RZ, 0x1f, R17 ;  /* 0x0000001fff007819 */ /* 0x000fc60000011411 */
[----:B------:R-:W5:Y:S01]  /*11440*/  LD.E.128 R40, desc[UR36][R40.64] ;  /* 0x0000002428287980 */ /* 0x000f62000c101d00 */
[----:B------:R-:W-:-:S03]  /*11450*/  IMAD.WIDE.U32 R56, R59, UR12, R56 ;  /* 0x0000000c3b387c25 */ /* 0x000fc6000f8e0038 */
        /* <DEDUP_REMOVED lines=8> */
[----:B------:R-:W-:-:S02]  /*114e0*/  IMAD R2, R0, UR10, RZ ;  /* 0x0000000a00027c24 */ /* 0x000fc4000f8e02ff */
[----:B------:R-:W-:Y:S02]  /*114f0*/  VIADD R18, R219, UR17 ;  /* 0x00000011db127c36 */ /* 0x000fe40008000000 */
[----:B------:R-:W-:Y:S02]  /*11500*/  IMAD.IADD R57, R57, 0x1, R61 ;  /* 0x0000000139397824 */ /* 0x000fe400078e023d */
[C---:B------:R-:W-:Y:S02]  /*11510*/  IMAD R59, R17.reuse, UR11, R2 ;  /* 0x0000000b113b7c24 */ /* 0x040fe4000f8e0202 */
[C---:B------:R-:W-:Y:S01]  /*11520*/  VIADD R2, R18.reuse, 0x40 ;  /* 0x0000004012027836 */ /* 0x040fe20000000000 */
[----:B------:R-:W-:Y:S01]  /*11530*/  UIADD3 UR8, UR8, 0x30820, URZ ;  /* 0x0003082008087890 */ /* 0x000fe2000fffe03f */
        /* <DEDUP_REMOVED lines=33> */
.L_x_4577:
[----:B------:R-:W-:Y:S05]  /*11750*/  BSYNC B1 ;  /* 0x0000000000017941 */ /* 0x000fea0003800000 */
.L_x_4576:
[----:B--2---:R2:W4:Y:S01]  /*11760*/  SHFL.IDX PT, R0, R17, 0x1, 0x181f ;  /* 0x00381f0011007f89 */ /* 0x00452200000e0000 */
[----:B------:R-:W-:Y:S03]  /*11770*/  BSSY B1, `(.L_x_4578) ;  /* 0x0000010000017945 */ /* 0x000fe60003800000 */
[----:B---3-5:R2:W3:Y:S01]  /*11780*/  SHFL.IDX PT, R24, R2, 0x1, 0x181f ;  /* 0x00381f0002187f89 */ /* 0x0284e200000e0000 */
        /* <DEDUP_REMOVED lines=14> */
.L_x_4579:
[----:B------:R-:W-:Y:S05]  /*11870*/  BSYNC B1 ;  /* 0x0000000000017941 */ /* 0x000fea0003800000 */
.L_x_4578:
        /* <DEDUP_REMOVED lines=17> */
.L_x_4581:
[----:B------:R-:W-:Y:S05]  /*11990*/  BSYNC B1 ;  /* 0x0000000000017941 */ /* 0x000fea0003800000 */
.L_x_4580:
[----:B0-----:R-:W-:Y:S01]  /*119a0*/  VIADD R0, R18, 0x60 ;  /* 0x0000006012007836 */ /* 0x001fe20000000000 */
[----:B--2-4-:R-:W0:Y:S04]  /*119b0*/  SHFL.IDX PT, R17, R17, 0x3, 0x181f ;  /* 0x00781f0011117f89 */ /* 0x014e2800000e0000 */
[----:B------:R-:W-:Y:S01]  /*119c0*/  ISETP.GE.AND P0, PT, R0, R3, PT ;  /* 0x000000030000720c */ /* 0x000fe20003f06270 */
[----:B------:R2:W4:-:S12]  /*119d0*/  SHFL.IDX PT, R6, R2, 0x3, 0x181f ;  /* 0x00781f0002067f89 */ /* 0x00051800000e0000 */
[----:B--2---:R-:W-:Y:S05]  /*119e0*/  @P0 BRA `(.L_x_4582) ;  /* 0x00000020006c0947 */ /* 0x004fea0003800000 */
[----:B------:R-:W-:Y:S02]  /*119f0*/  ULDC UR4, c[0x0][0xac8] ;  /* 0x0002b20000047ab9 */ /* 0x000fe40000000800 */
[----:B------:R-:W-:Y:S02]  /*11a00*/  ISETP.GE.AND P2, PT, R63, UR4, PT ;  /* 0x000000043f007c0c */ /* 0x000fe4000bf46270 */
[----:B------:R-:W-:-:S11]  /*11a10*/  ISETP.GE.AND P3, PT, R65, UR4, PT ;  /* 0x0000000441007c0c */ /* 0x000fd6000bf66270 */
[-C--:B----4-:R-:W-:Y:S02]  /*11a20*/  @!P2 LEA R2, P0, R63, R6.reuse, 0x1 ;  /* 0x000000063f02a211 */ /* 0x090fe400078008ff */
        /* <DEDUP_REMOVED lines=11> */
.L_x_4575:
[----:B------:R-:W-:Y:S01]  /*11ae0*/  ULDC.64 UR14, c[0x0][0xb08] ;  /* 0x0002c200000e7ab9 */ /* 0x000fe20000000a00 */
[----:B------:R-:W-:Y:S01]  /*11af0*/  R2UR UR18, R209 ;  /* 0x00000000d11272ca */ /* 0x000fe200000e0000 */
[----:B------:R-:W-:Y:S01]  /*11b00*/  UIMAD UR12, UR16, UR14, URZ ;  /* 0x0000000e100c72a4 */ /* 0x000fe2000f8e023f */
[----:B0-----:R-:W0:Y:S01]  /*11b10*/  @P1 LDC R0, c[0x0][0xbec] ;  /* 0x0002fb00ff001b82 */ /* 0x001e220000000800 */
[----:B------:R-:W-:Y:S01]  /*11b20*/  UIMAD.WIDE.U32 UR10, UR4, UR14, URZ ;  /* 0x0000000e040a72a5 */ /* 0x000fe2000f8e003f */
[----:B------:R-:W-:Y:S01]  /*11b30*/  R2UR UR17, R208 ;  /* 0x00000000d01172ca */ /* 0x000fe200000e0000 */
[----:B------:R-:W-:Y:S01]  /*11b40*/  UIMAD UR12, UR4, UR15, UR12 ;  /* 0x0000000f040c72a4 */ /* 0x000fe2000f8e020c */
[----:B------:R-:W-:Y:S01]  /*11b50*/  IMAD.MOV.U32 R9, RZ, RZ, R15 ;  /* 0x000000ffff097224 */ /* 0x000fe200078e000f */
[----:B------:R-:W-:Y:S01]  /*11b60*/  USHF.R.S32.HI UR4, URZ, 0x1f, UR9 ;  /* 0x0000001f3f047899 */ /* 0x000fe20008011409 */
[----:B------:R-:W-:Y:S01]  /*11b70*/  BSSY B1, `(.L_x_4583) ;  /* 0x000009c000017945 */ /* 0x000fe20003800000 */
[----:B------:R-:W-:Y:S01]  /*11b80*/  UIADD3 UR11, UR11, UR12, URZ ;  /* 0x0000000c0b0b7290 */ /* 0x000fe2000fffe03f */
[----:B------:R-:W1:Y:S01]  /*11b90*/  @P1 LDC R3, c[0x0][0xbf0] ;  /* 0x0002fc00ff031b82 */ /* 0x000e620000000800 */
[----:B------:R-:W-:Y:S01]  /*11ba0*/  UIADD3 UR8, UR8, 0x30820, URZ ;  /* 0x0003082008087890 */ /* 0x000fe2000fffe03f */
[----:B------:R-:W-:Y:S01]  /*11bb0*/  SHF.R.S32.HI R73, RZ, 0x1f, R217 ;  /* 0x0000001fff497819 */ /* 0x000fe200000114d9 */
[----:B------:R-:W-:Y:S01]  /*11bc0*/  ULDC.64 UR12, c[0x0][0xb38] ;  /* 0x0002ce00000c7ab9 */ /* 0x000fe20000000a00 */
[----:B------:R-:W-:Y:S01]  /*11bd0*/  SHF.R.S32.HI R74, RZ, 0x1f, R218 ;  /* 0x0000001fff4a7819 */ /* 0x000fe200000114da */
[----:B------:R-:W-:-:S02]  /*11be0*/  UIMAD.WIDE.U32 UR10, UR18, UR12, UR10 ;  /* 0x0000000c120a72a5 */ /* 0x000fc4000f8e000a */
[----:B------:R-:W-:Y:S02]  /*11bf0*/  UPRMT UR8, URZ, 0x654, UR8 ;  /* 0x000006543f087896 */ /* 0x000fe40008000008 */
[----:B------:R-:W-:-:S03]  /*11c00*/  UIMAD UR11, UR18, UR13, UR11 ;  /* 0x0000000d120b72a4 */ /* 0x000fc6000f8e020b */
[----:B------:R-:W-:Y:S02]  /*11c10*/  ULDC.64 UR12, c[0x0][0xb40] ;  /* 0x0002d000000c7ab9 */ /* 0x000fe40000000a00 */
[----:B------:R-:W-:Y:S02]  /*11c20*/  UIMAD UR4, UR4, UR12, URZ ;  /* 0x0000000c040472a4 */ /* 0x000fe4000f8e023f */
        /* <DEDUP_REMOVED lines=10> */
[----:B------:R-:W-:Y:S02]  /*11cd0*/  UIMAD UR4, UR17, UR13, UR11 ;  /* 0x0000000d110472a4 */ /* 0x000fe4000f8e020b */
[----:B------:R-:W-:Y:S01]  /*11ce0*/  IMAD.U32 R3, RZ, RZ, UR11 ;  /* 0x0000000bff037e24 */ /* 0x000fe2000f8e00ff */
[----:B------:R-:W-:Y:S01]  /*11cf0*/  ULDC.64 UR12, c[0x0][0xb30] ;  /* 0x0002cc00000c7ab9 */ /* 0x000fe20000000a00 */
[----:B------:R-:W-:Y:S02]  /*11d00*/  IMAD R17, R17, R2, R15 ;  /* 0x0000000211117224 */ /* 0x000fe400078e020f */
[----:B------:R-:W-:-:S02]  /*11d10*/  IMAD R0, R0, UR12, RZ ;  /* 0x0000000c00007c24 */ /* 0x000fc4000f8e02ff */
        /* <DEDUP_REMOVED lines=25> */
[----:B------:R-:W-:Y:S02]  /*11eb0*/  SHF.R.S32.HI R13, RZ, 0x1f, R207 ;  /* 0x0000001fff0d7819 */ /* 0x000fe400000114cf */
[----:B------:R-:W-:Y:S02]  /*11ec0*/  SHF.R.S32.HI R72, RZ, 0x1f, R23 ;  /* 0x0000001fff487819 */ /* 0x000fe40000011417 */
[----:B-1----:R-:W-:Y:S01]  /*11ed0*/  @!P4 LEA R10, P5, R218, R2, 0x2 ;  /* 0x00000002da0ac211 */ /* 0x002fe200078a10ff */
[----:B--2---:R-:W-:-:S03]  /*11ee0*/  @!P1 IMAD.WIDE R8, R19, 0x4, R2 ;  /* 0x0000000413089825 */ /* 0x004fc600078e0202 */
[-C--:B------:R-:W-:Y:S02]  /*11ef0*/  @!P4 LEA.HI.X R11, R218, R3.reuse, R74, 0x2, P5 ;  /* 0x00000003da0bc211 */ /* 0x080fe400028f144a */
[----:B------:R-:W-:Y:S01]  /*11f00*/  ISETP.GE.AND P5, PT, R23, UR4, PT ;  /* 0x0000000417007c0c */ /* 0x000fe2000bfa6270 */
[----:B------:R1:W-:Y:S01]  /*11f10*/  @!P1 ST.E.64 desc[UR36][R8.64], R24 ;  /* 0x0000001808009985 */ /* 0x0003e2000c101b24 */
[-C--:B------:R-:W-:Y:S02]  /*11f20*/  @!P2 LEA R14, P1, R15, R2.reuse, 0x2 ;  /* 0x000000020f0ea211 */ /* 0x080fe400078210ff */
[----:B------:R-:W-:Y:S01]  /*11f30*/  @!P3 LEA R12, P6, R207, R2, 0x2 ;  /* 0x00000002cf0cb211 */ /* 0x000fe200078c10ff */
[----:B------:R2:W-:Y:S01]  /*11f40*/  @!P4 ST.E.64 desc[UR36][R10.64], R28 ;  /* 0x0000001c0a00c985 */ /* 0x0005e2000c101b24 */
[----:B------:R-:W-:Y:S02]  /*11f50*/  ISETP.GE.AND P4, PT, R206, UR4, PT ;  /* 0x00000004ce007c0c */ /* 0x000fe4000bf86270 */
[----:B------:R-:W-:-:S02]  /*11f60*/  @!P2 LEA.HI.X R15, R15, R3, R18, 0x2, P1 ;  /* 0x000000030f0fa211 */ /* 0x000fc400008f1412 */
[----:B------:R-:W-:Y:S02]  /*11f70*/  ISETP.GE.AND P1, PT, R205, UR4, PT ;  /* 0x00000004cd007c0c */ /* 0x000fe4000bf26270 */
[-C--:B------:R-:W-:Y:S02]  /*11f80*/  @!P3 LEA.HI.X R13, R207, R3.reuse, R13, 0x2, P6 ;  /* 0x00000003cf0db211 */ /* 0x080fe400030f140d */
[CC--:B------:R-:W-:Y:S02]  /*11f90*/  @!P5 LEA R22, P6, R23.reuse, R2.reuse, 0x2 ;  /* 0x000000021716d211 */ /* 0x0c0fe400078c10ff */
[----:B-1----:R-:W-:Y:S01]  /*11fa0*/  SHF.R.S32.HI R9, RZ, 0x1f, R206 ;  /* 0x0000001fff097819 */ /* 0x002fe200000114ce */
[----:B------:R1:W-:Y:S01]  /*11fb0*/  @!P3 ST.E.64 desc[UR36][R12.64], R32 ;  /* 0x000000200c00b985 */ /* 0x0003e2000c101b24 */
[----:B------:R-:W-:Y:S02]  /*11fc0*/  @!P5 LEA.HI.X R23, R23, R3, R72, 0x2, P6 ;  /* 0x000000031717d211 */ /* 0x000fe400030f1448 */
[----:B------:R-:W-:Y:S01]  /*11fd0*/  @!P4 LEA R8, P6, R206, R2, 0x2 ;  /* 0x00000002ce08c211 */ /* 0x000fe200078c10ff */
[----:B------:R3:W-:Y:S01]  /*11fe0*/  @!P2 ST.E.64 desc[UR36][R14.64], R36 ;  /* 0x000000240e00a985 */ /* 0x0007e2000c101b24 */
[----:B------:R-:W-:-:S02]  /*11ff0*/  ISETP.GE.AND P3, PT, R204, UR4, PT ;  /* 0x00000004cc007c0c */ /* 0x000fc4000bf66270 */
[----:B------:R-:W-:Y:S01]  /*12000*/  ISETP.GE.AND P2, PT, R203, UR4, PT ;  /* 0x00000004cb007c0c */ /* 0x000fe2000bf46270 */
[----:B------:R4:W-:Y:S01]  /*12010*/  @!P5 ST.E.64 desc[UR36][R22.64], R40 ;  /* 0x000000281600d985 */ /* 0x0009e2000c101b24 */
[-C--:B------:R-:W-:Y:S02]  /*12020*/  @!P4 LEA.HI.X R9, R206, R3.reuse, R9, 0x2, P6 ;  /* 0x00000003ce09c211 */ /* 0x080fe400030f1409 */
[----:B--2---:R-:W-:Y:S02]  /*12030*/  SHF.R.S32.HI R11, RZ, 0x1f, R205 ;  /* 0x0000001fff0b7819 */ /* 0x004fe400000114cd */
[C---:B------:R-:W-:Y:S01]  /*12040*/  @!P1 LEA R10, P5, R205.reuse, R2, 0x2 ;  /* 0x00000002cd0a9211 */ /* 0x040fe200078a10ff */
[----:B------:R2:W-:Y:S01]  /*12050*/  @!P4 ST.E.64 desc[UR36][R8.64], R44 ;  /* 0x0000002c0800c985 */ /* 0x0005e2000c101b24 */
[----:B------:R-:W-:Y:S02]  /*12060*/  ISETP.GE.AND P4, PT, R202, UR4, PT ;  /* 0x00000004ca007c0c */ /* 0x000fe4000bf86270 */
[----:B------:R-:W-:-:S02]  /*12070*/  @!P1 LEA.HI.X R11, R205, R3, R11, 0x2, P5 ;  /* 0x00000003cd0b9211 */ /* 0x000fc400028f140b */
[----:B------:R-:W-:Y:S02]  /*12080*/  ISETP.GE.AND P5, PT, R201, UR4, PT ;  /* 0x00000004c9007c0c */ /* 0x000fe4000bfa6270 */
[----:B------:R-:W-:Y:S01]  /*12090*/  SHF.R.S32.HI R25, RZ, 0x1f, R204 ;  /* 0x0000001fff197819 */ /* 0x000fe200000114cc */
[----:B------:R5:W-:Y:S01]  /*120a0*/  @!P1 ST.E.64 desc[UR36][R10.64], R48 ;  /* 0x000000300a009985 */ /* 0x000be2000c101b24 */
[CC--:B-1----:R-:W-:Y:S02]  /*120b0*/  @!P3 LEA R12, P6, R204.reuse, R2.reuse, 0x2 ;  /* 0x00000002cc0cb211 */ /* 0x0c2fe400078c10ff */
[----:B---3--:R-:W-:Y:S02]  /*120c0*/  SHF.R.S32.HI R15, RZ, 0x1f, R203 ;  /* 0x0000001fff0f7819 */ /* 0x008fe400000114cb */
[----:B------:R-:W-:Y:S02]  /*120d0*/  @!P2 LEA R14, P1, R203, R2, 0x2 ;  /* 0x00000002cb0ea211 */ /* 0x000fe400078210ff */
[----:B------:R-:W-:-:S02]  /*120e0*/  @!P3 LEA.HI.X R13, R204, R3, R25, 0x2, P6 ;  /* 0x00000003cc0db211 */ /* 0x000fc400030f1419 */
[----:B------:R-:W-:Y:S02]  /*120f0*/  @!P2 LEA.HI.X R15, R203, R3, R15, 0x2, P1 ;  /* 0x00000003cb0fa211 */ /* 0x000fe400008f140f */
[----:B----4-:R-:W-:Y:S01]  /*12100*/  SHF.R.S32.HI R23, RZ, 0x1f, R202 ;  /* 0x0000001fff177819 */ /* 0x010fe200000114ca */
[----:B------:R1:W-:Y:S01]  /*12110*/  @!P3 ST.E.64 desc[UR36][R12.64], R52 ;  /* 0x000000340c00b985 */ /* 0x0003e2000c101b24 */
[-C--:B--2---:R-:W-:Y:S02]  /*12120*/  @!P4 LEA R8, P6, R202, R2.reuse, 0x2 ;  /* 0x00000002ca08c211 */ /* 0x084fe400078c10ff */
[----:B------:R-:W-:Y:S01]  /*12130*/  SHF.R.S32.HI R18, RZ, 0x1f, R201 ;  /* 0x0000001fff127819 */ /* 0x000fe200000114c9 */
[----:B------:R2:W-:Y:S01]  /*12140*/  @!P2 ST.E.64 desc[UR36][R14.64], R56 ;  /* 0x000000380e00a985 */ /* 0x0005e2000c101b24 */
[----:B------:R-:W-:Y:S02]  /*12150*/  ISETP.GE.AND P1, PT, R200, UR4, PT ;  /* 0x00000004c8007c0c */ /* 0x000fe4000bf26270 */
[----:B------:R-:W-:-:S02]  /*12160*/  @!P5 LEA R22, P3, R201, R2, 0x2 ;  /* 0x00000002c916d211 */ /* 0x000fc400078610ff */
[----:B------:R-:W-:Y:S02]  /*12170*/  ISETP.GE.AND P2, PT, R199, UR4, PT ;  /* 0x00000004c7007c0c */ /* 0x000fe4000bf46270 */
[-C--:B------:R-:W-:Y:S02]  /*12180*/  @!P4 LEA.HI.X R9, R202, R3.reuse, R23, 0x2, P6 ;  /* 0x00000003ca09c211 */ /* 0x080fe400030f1417 */
[----:B------:R-:W-:Y:S02]  /*12190*/  @!P5 LEA.HI.X R23, R201, R3, R18, 0x2, P3 ;  /* 0x00000003c917d211 */ /* 0x000fe400018f1412 */
[----:B------:R-:W-:Y:S01]  /*121a0*/  ISETP.GE.AND P3, PT, R198, UR4, PT ;  /* 0x00000004c6007c0c */ /* 0x000fe2000bf66270 */
[----:B------:R3:W-:Y:S01]  /*121b0*/  @!P4 ST.E.64 desc[UR36][R8.64], R60 ;  /* 0x0000003c0800c985 */ /* 0x0007e2000c101b24 */
[----:B-----5:R-:W-:Y:S02]  /*121c0*/  SHF.R.S32.HI R11, RZ, 0x1f, R200 ;  /* 0x0000001fff0b7819 */ /* 0x020fe400000114c8 */
[----:B------:R-:W-:Y:S01]  /*121d0*/  @!P1 LEA R10, P6, R200, R2, 0x2 ;  /* 0x00000002c80a9211 */ /* 0x000fe200078c10ff */
[----:B------:R4:W-:Y:S01]  /*121e0*/  @!P5 ST.E.64 desc[UR36][R22.64], R64 ;  /* 0x000000401600d985 */ /* 0x0009e2000c101b24 */
[----:B-1----:R-:W-:-:S02]  /*121f0*/  SHF.R.S32.HI R13, RZ, 0x1f, R199 ;  /* 0x0000001fff0d7819 */ /* 0x002fc400000114c7 */
[-C--:B------:R-:W-:Y:S02]  /*12200*/  @!P2 LEA R12, P5, R199, R2.reuse, 0x2 ;  /* 0x00000002c70ca211 */ /* 0x080fe400078a10ff */
[----:B------:R-:W-:Y:S02]  /*12210*/  ISETP.GE.AND P4, PT, R197, UR4, PT ;  /* 0x00000004c5007c0c */ /* 0x000fe4000bf86270 */
[-C--:B------:R-:W-:Y:S02]  /*12220*/  @!P1 LEA.HI.X R11, R200, R3.reuse, R11, 0x2, P6 ;  /* 0x00000003c80b9211 */ /* 0x080fe400030f140b */
[----:B------:R-:W-:Y:S02]  /*12230*/  SHF.R.S32.HI R25, RZ, 0x1f, R198 ;  /* 0x0000001fff197819 */ /* 0x000fe400000114c6 */
[----:B--2---:R-:W-:Y:S01]  /*12240*/  @!P3 LEA R14, P6, R198, R2, 0x2 ;  /* 0x00000002c60eb211 */ /* 0x004fe200078c10ff */
[----:B------:R-:W-:Y:S01]  /*12250*/  @!P1 ST.E.64 desc[UR36][R10.64], R68 ;  /* 0x000000440a009985 */ /* 0x000fe2000c101b24 */
[----:B------:R-:W-:-:S02]  /*12260*/  @!P2 LEA.HI.X R13, R199, R3, R13, 0x2, P5 ;  /* 0x00000003c70da211 */ /* 0x000fc400028f140d */
[----:B------:R-:W-:Y:S02]  /*12270*/  ISETP.GE.AND P5, PT, R196, UR4, PT ;  /* 0x00000004c4007c0c */ /* 0x000fe4000bfa6270 */
[----:B------:R-:W-:Y:S01]  /*12280*/  @!P3 LEA.HI.X R15, R198, R3, R25, 0x2, P6 ;  /* 0x00000003c60fb211 */ /* 0x000fe200030f1419 */
[----:B------:R1:W-:Y:S01]  /*12290*/  @!P2 ST.E.64 desc[UR36][R12.64], R4 ;  /* 0x000000040c00a985 */ /* 0x0003e2000c101b24 */
[----:B---3--:R-:W-:Y:S02]  /*122a0*/  SHF.R.S32.HI R9, RZ, 0x1f, R197 ;  /* 0x0000001fff097819 */ /* 0x008fe400000114c5 */
[----:B------:R-:W-:Y:S01]  /*122b0*/  @!P4 LEA R8, P1, R197, R2, 0x2 ;  /* 0x00000002c508c211 */ /* 0x000fe200078210ff */
[----:B------:R-:W-:Y:S01]  /*122c0*/  @!P3 ST.E.64 desc[UR36][R14.64], R76 ;  /* 0x0000004c0e00b985 */ /* 0x000fe2000c101b24 */
[----:B------:R-:W-:Y:S02]  /*122d0*/  ISETP.GE.AND P3, PT, R217, UR4, PT ;  /* 0x00000004d9007c0c */ /* 0x000fe4000bf66270 */
[----:B----4-:R-:W-:-:S02]  /*122e0*/  SHF.R.S32.HI R23, RZ, 0x1f, R196 ;  /* 0x0000001fff177819 */ /* 0x010fc400000114c4 */
[----:B------:R-:W-:Y:S02]  /*122f0*/  ISETP.GE.AND P2, PT, R216, UR4, PT ;  /* 0x00000004d8007c0c */ /* 0x000fe4000bf46270 */
[CC--:B------:R-:W-:Y:S02]  /*12300*/  @!P5 LEA R22, P6, R196.reuse, R2.reuse, 0x2 ;  /* 0x00000002c416d211 */ /* 0x0c0fe400078c10ff */
[-C--:B------:R-:W-:Y:S02]  /*12310*/  @!P4 LEA.HI.X R9, R197, R3.reuse, R9, 0x2, P1 ;  /* 0x00000003c509c211 */ /* 0x080fe400008f1409 */
[----:B------:R-:W-:Y:S02]  /*12320*/  ISETP.GE.AND P1, PT, R215, UR4, PT ;  /* 0x00000004d7007c0c */ /* 0x000fe4000bf26270 */
[----:B------:R-:W-:Y:S01]  /*12330*/  @!P5 LEA.HI.X R23, R196, R3, R23, 0x2, P6 ;  /* 0x00000003c417d211 */ /* 0x000fe200030f1417 */
[----:B------:R2:W-:Y:S01]  /*12340*/  @!P4 ST.E.64 desc[UR36][R8.64], R80 ;  /* 0x000000500800c985 */ /* 0x0005e2000c101b24 */
[----:B-1----:R-:W-:-:S03]  /*12350*/  @!P3 LEA R4, P4, R217, R2, 0x2 ;  /* 0x00000002d904b211 */ /* 0x002fc600078810ff */
[----:B------:R-:W-:Y:S01]  /*12360*/  @!P5 ST.E.64 desc[UR36][R22.64], R84 ;  /* 0x000000541600d985 */ /* 0x000fe2000c101b24 */
[----:B------:R-:W-:Y:S02]  /*12370*/  ISETP.GE.AND P5, PT, R214, UR4, PT ;  /* 0x00000004d6007c0c */ /* 0x000fe4000bfa6270 */
[-C--:B------:R-:W-:Y:S02]  /*12380*/  @!P3 LEA.HI.X R5, R217, R3.reuse, R73, 0x2, P4 ;  /* 0x00000003d905b211 */ /* 0x080fe400020f1449 */
[CC--:B------:R-:W-:Y:S02]  /*12390*/  @!P2 LEA R10, P6, R216.reuse, R2.reuse, 0x2 ;  /* 0x00000002d80aa211 */ /* 0x0c0fe400078c10ff */
[----:B------:R-:W-:Y:S01]  /*123a0*/  @!P1 LEA R12, P4, R215, R2, 0x2 ;  /* 0x00000002d70c9211 */ /* 0x000fe200078810ff */
        /* <DEDUP_REMOVED lines=24> */
.L_x_4584:
[----:B------:R-:W-:Y:S05]  /*12530*/  BSYNC B1 ;  /* 0x0000000000017941 */ /* 0x000fea0003800000 */
.L_x_4583:
[----:B----4-:R3:W4:Y:S04]  /*12540*/  SHFL.IDX PT, R5, R17, 0x1, 0x1c1f ;  /* 0x003c1f0011057f89 */ /* 0x01072800000e0000 */
[----:B------:R3:W0:Y:S01]  /*12550*/  SHFL.IDX PT, R4, R0, 0x1, 0x1c1f ;  /* 0x003c1f0000047f89 */ /* 0x00062200000e0000 */
[----:B------:R-:W-:Y:S05]  /*12560*/  @P0 BRA `(.L_x_4582) ;  /* 0x00000014008c0947 */ /* 0x000fea0003800000 */
[----:B------:R-:W-:Y:S01]  /*12570*/  ULDC UR4, c[0x0][0xac8] ;  /* 0x0002b20000047ab9 */ /* 0x000fe20000000800 */
[C---:B------:R-:W-:Y:S01]  /*12580*/  VIADD R9, R19.reuse, 0x18 ;  /* 0x0000001813097836 */ /* 0x040fe20000000000 */
[C---:B------:R-:W-:Y:S01]  /*12590*/  ISETP.GE.AND P3, PT, R19.reuse, UR4, PT ;  /* 0x0000000413007c0c */ /* 0x040fe2000bf66270 */
[----:B------:R-:W-:Y:S01]  /*125a0*/  VIADD R13, R19, 0x20 ;  /* 0x00000020130d7836 */ /* 0x000fe20000000000 */
[----:B------:R-:W-:Y:S02]  /*125b0*/  ISETP.GE.AND P4, PT, R218, UR4, PT ;  /* 0x00000004da007c0c */ /* 0x000fe4000bf86270 */
[----:B------:R-:W-:Y:S02]  /*125c0*/  ISETP.GE.AND P0, PT, R9, UR4, PT ;  /* 0x0000000409007c0c */ /* 0x000fe4000bf06270 */
[----:B------:R-:W-:Y:S02]  /*125d0*/  ISETP.GE.AND P1, PT, R207, UR4, PT ;  /* 0x00000004cf007c0c */ /* 0x000fe4000bf26270 */
[----:B------:R-:W-:-:S02]  /*125e0*/  ISETP.GE.AND P2, PT, R13, UR4, PT ;  /* 0x000000040d007c0c */ /* 0x000fc4000bf46270 */
[----:B0--3--:R-:W-:Y:S02]  /*125f0*/  SHF.R.S32.HI R0, RZ, 0x1f, R9 ;  /* 0x0000001fff007819 */ /* 0x009fe40000011409 */
[----:B------:R-:W-:Y:S01]  /*12600*/  SHF.R.S32.HI R14, RZ, 0x1f, R13 ;  /* 0x0000001fff0e7819 */ /* 0x000fe2000001140d */
[----:B-12-4-:R-:W-:Y:S01]  /*12610*/  @!P3 IMAD.WIDE R2, R19, 0x4, R4 ;  /* 0x000000041302b825 */ /* 0x016fe200078e0204 */
[----:B------:R-:W-:Y:S02]  /*12620*/  SHF.R.S32.HI R15, RZ, 0x1f, R206 ;  /* 0x0000001fff0f7819 */ /* 0x000fe400000114ce */
[-C--:B------:R-:W-:Y:S02]  /*12630*/  @!P4 LEA R6, P6, R218, R4.reuse, 0x2 ;  /* 0x00000004da06c211 */ /* 0x080fe400078c10ff */
[----:B------:R-:W-:Y:S01]  /*12640*/  @!P0 LEA R10, P5, R9, R4, 0x2 ;  /* 0x00000004090a8211 */ /* 0x000fe200078a10ff */
[----:B------:R0:W-:Y:S01]  /*12650*/  @!P3 ST.E.64 desc[UR36][R2.64], R26 ;  /* 0x0000001a0200b985 */ /* 0x0001e2000c101b24 */
[----:B------:R-:W-:-:S02]  /*12660*/  ISETP.GE.AND P3, PT, R206, UR4, PT ;  /* 0x00000004ce007c0c */ /* 0x000fc4000bf66270 */
[-C--:B------:R-:W-:Y:S02]  /*12670*/  @!P4 LEA.HI.X R7, R218, R5.reuse, R74, 0x2, P6 ;  /* 0x00000005da07c211 */ /* 0x080fe400030f144a */
[-C--:B------:R-:W-:Y:S02]  /*12680*/  @!P0 LEA.HI.X R11, R9, R5.reuse, R0, 0x2, P5 ;  /* 0x00000005090b8211 */ /* 0x080fe400028f1400 */
[----:B------:R-:W-:Y:S01]  /*12690*/  SHF.R.S32.HI R0, RZ, 0x1f, R207 ;  /* 0x0000001fff007819 */ /* 0x000fe200000114cf */
[----:B------:R1:W-:Y:S01]  /*126a0*/  @!P4 ST.E.64 desc[UR36][R6.64], R30 ;  /* 0x0000001e0600c985 */ /* 0x0003e2000c101b24 */
[-C--:B------:R-:W-:Y:S02]  /*126b0*/  @!P1 LEA R8, P5, R207, R4.reuse, 0x2 ;  /* 0x00000004cf089211 */ /* 0x080fe400078a10ff */
[----:B------:R-:W-:Y:S02]  /*126c0*/  @!P2 LEA R12, P6, R13, R4, 0x2 ;  /* 0x000000040d0ca211 */ /* 0x000fe400078c10ff */
[----:B------:R-:W-:-:S02]  /*126d0*/  @!P1 LEA.HI.X R9, R207, R5, R0, 0x2, P5 ;  /* 0x00000005cf099211 */ /* 0x000fc400028f1400 */
[----:B------:R-:W-:Y:S02]  /*126e0*/  ISETP.GE.AND P4, PT, R205, UR4, PT ;  /* 0x00000004cd007c0c */ /* 0x000fe4000bf86270 */
[-C--:B------:R-:W-:Y:S01]  /*126f0*/  @!P2 LEA.HI.X R13, R13, R5.reuse, R14, 0x2, P6 ;  /* 0x000000050d0da211 */ /* 0x080fe200030f140e */
[----:B------:R2:W-:Y:S01]  /*12700*/  @!P1 ST.E.64 desc[UR36][R8.64], R34 ;  /* 0x0000002208009985 */ /* 0x0005e2000c101b24 */
[----:B------:R-:W-:Y:S02]  /*12710*/  ISETP.GE.AND P5, PT, R204, UR4, PT ;  /* 0x00000004cc007c0c */ /* 0x000fe4000bfa6270 */
[C---:B0-----:R-:W-:Y:S01]  /*12720*/  @!P3 LEA R2, P1, R206.reuse, R4, 0x2 ;  /* 0x00000004ce02b211 */ /* 0x041fe200078210ff */
[----:B------:R0:W-:Y:S01]  /*12730*/  @!P0 ST.E.64 desc[UR36][R10.64], R38 ;  /* 0x000000260a008985 */ /* 0x0001e2000c101b24 */
[----:B------:R-:W-:Y:S02]  /*12740*/  SHF.R.S32.HI R0, RZ, 0x1f, R205 ;  /* 0x0000001fff007819 */ /* 0x000fe400000114cd */
[----:B------:R-:W-:Y:S01]  /*12750*/  @!P3 LEA.HI.X R3, R206, R5, R15, 0x2, P1 ;  /* 0x00000005ce03b211 */ /* 0x000fe200008f140f */
[----:B------:R3:W-:Y:S01]  /*12760*/  @!P2 ST.E.64 desc[UR36][R12.64], R42 ;  /* 0x0000002a0c00a985 */ /* 0x0007e2000c101b24 */
[----:B------:R-:W-:-:S02]  /*12770*/  ISETP.GE.AND P2, PT, R203, UR4, PT ;  /* 0x00000004cb007c0c */ /* 0x000fc4000bf46270 */
[----:B------:R-:W-:Y:S01]  /*12780*/  ISETP.GE.AND P1, PT, R202, UR4, PT ;  /* 0x00000004ca007c0c */ /* 0x000fe2000bf26270 */
[----:B------:R4:W-:Y:S01]  /*12790*/  @!P3 ST.E.64 desc[UR36][R2.64], R46 ;  /* 0x0000002e0200b985 */ /* 0x0009e2000c101b24 */
[CC--:B-1----:R-:W-:Y:S02]  /*127a0*/  @!P4 LEA R6, P0, R205.reuse, R4.reuse, 0x2 ;  /* 0x00000004cd06c211 */ /* 0x0c2fe400078010ff */
[----:B------:R-:W-:Y:S02]  /*127b0*/  SHF.R.S32.HI R17, RZ, 0x1f, R204 ;  /* 0x0000001fff117819 */ /* 0x000fe400000114cc */
[----:B------:R-:W-:Y:S02]  /*127c0*/  @!P5 LEA R14, P6, R204, R4, 0x2 ;  /* 0x00000004cc0ed211 */ /* 0x000fe400078c10ff */
[----:B------:R-:W-:Y:S02]  /*127d0*/  @!P4 LEA.HI.X R7, R205, R5, R0, 0x2, P0 ;  /* 0x00000005cd07c211 */ /* 0x000fe400000f1400 */
[----:B------:R-:W-:-:S02]  /*127e0*/  ISETP.GE.AND P0, PT, R201, UR4, PT ;  /* 0x00000004c9007c0c */ /* 0x000fc4000bf06270 */
[----:B------:R-:W-:Y:S01]  /*127f0*/  @!P5 LEA.HI.X R15, R204, R5, R17, 0x2, P6 ;  /* 0x00000005cc0fd211 */ /* 0x000fe200030f1411 */
[----:B------:R1:W-:Y:S01]  /*12800*/  @!P4 ST.E.64 desc[UR36][R6.64], R50 ;  /* 0x000000320600c985 */ /* 0x0003e2000c101b24 */
[----:B------:R-:W-:Y:S02]  /*12810*/  SHF.R.S32.HI R0, RZ, 0x1f, R203 ;  /* 0x0000001fff007819 */ /* 0x000fe400000114cb */
[-C--:B--2---:R-:W-:Y:S01]  /*12820*/  @!P2 LEA R8, P4, R203, R4.reuse, 0x2 ;  /* 0x00000004cb08a211 */ /* 0x084fe200078810ff */
[----:B------:R2:W-:Y:S01]  /*12830*/  @!P5 ST.E.64 desc[UR36][R14.64], R54 ;  /* 0x000000360e00d985 */ /* 0x0005e2000c101b24 */
[----:B0-----:R-:W-:Y:S02]  /*12840*/  SHF.R.S32.HI R11, RZ, 0x1f, R202 ;  /* 0x0000001fff0b7819 */ /* 0x001fe400000114ca */
[----:B------:R-:W-:Y:S02]  /*12850*/  @!P1 LEA R10, P3, R202, R4, 0x2 ;  /* 0x00000004ca0a9211 */ /* 0x000fe400078610ff */
[----:B------:R-:W-:-:S02]  /*12860*/  ISETP.GE.AND P5, PT, R200, UR4, PT ;  /* 0x00000004c8007c0c */ /* 0x000fc4000bfa6270 */
[-C--:B------:R-:W-:Y:S02]  /*12870*/  @!P2 LEA.HI.X R9, R203, R5.reuse, R0, 0x2, P4 ;  /* 0x00000005cb09a211 */ /* 0x080fe400020f1400 */
[----:B------:R-:W-:Y:S02]  /*12880*/  ISETP.GE.AND P4, PT, R199, UR4, PT ;  /* 0x00000004c7007c0c */ /* 0x000fe4000bf86270 */
[----:B------:R-:W-:Y:S01]  /*12890*/  @!P1 LEA.HI.X R11, R202, R5, R11, 0x2, P3 ;  /* 0x00000005ca0b9211 */ /* 0x000fe200018f140b */
[----:B------:R0:W-:Y:S01]  /*128a0*/  @!P2 ST.E.64 desc[UR36][R8.64], R58 ;  /* 0x0000003a0800a985 */ /* 0x0001e2000c101b24 */
[----:B------:R-:W-:Y:S02]  /*128b0*/  ISETP.GE.AND P3, PT, R198, UR4, PT ;  /* 0x00000004c6007c0c */ /* 0x000fe4000bf66270 */
[----:B---3--:R-:W-:Y:S01]  /*128c0*/  SHF.R.S32.HI R13, RZ, 0x1f, R201 ;  /* 0x0000001fff0d7819 */ /* 0x008fe200000114c9 */
[----:B------:R3:W-:Y:S01]  /*128d0*/  @!P1 ST.E.64 desc[UR36][R10.64], R62 ;  /* 0x0000003e0a009985 */ /* 0x0007e2000c101b24 */
[----:B------:R-:W-:-:S02]  /*128e0*/  @!P0 LEA R12, P6, R201, R4, 0x2 ;  /* 0x00000004c90c8211 */ /* 0x000fc400078c10ff */
[----:B----4-:R-:W-:Y:S02]  /*128f0*/  SHF.R.S32.HI R3, RZ, 0x1f, R200 ;  /* 0x0000001fff037819 */ /* 0x010fe400000114c8 */
[----:B------:R-:W-:Y:S02]  /*12900*/  @!P0 LEA.HI.X R13, R201, R5, R13, 0x2, P6 ;  /* 0x00000005c90d8211 */ /* 0x000fe400030f140d */
[-C--:B------:R-:W-:Y:S02]  /*12910*/  @!P5 LEA R2, P1, R200, R4.reuse, 0x2 ;  /* 0x00000004c802d211 */ /* 0x080fe400078210ff */
[----:B------:R-:W-:Y:S01]  /*12920*/  SHF.R.S32.HI R0, RZ, 0x1f, R199 ;  /* 0x0000001fff007819 */ /* 0x000fe200000114c7 */
[----:B------:R4:W-:Y:S01]  /*12930*/  @!P0 ST.E.64 desc[UR36][R12.64], R66 ;  /* 0x000000420c008985 */ /* 0x0009e2000c101b24 */
[----:B------:R-:W-:Y:S02]  /*12940*/  ISETP.GE.AND P2, PT, R197, UR4, PT ;  /* 0x00000004c5007c0c */ /* 0x000fe4000bf46270 */
[----:B-1----:R-:W-:-:S02]  /*12950*/  @!P4 LEA R6, P0, R199, R4, 0x2 ;  /* 0x00000004c706c211 */ /* 0x002fc400078010ff */
[----:B--2---:R-:W-:Y:S02]  /*12960*/  SHF.R.S32.HI R15, RZ, 0x1f, R198 ;  /* 0x0000001fff0f7819 */ /* 0x004fe400000114c6 */
[----:B------:R-:W-:Y:S02]  /*12970*/  @!P3 LEA R14, P6, R198, R4, 0x2 ;  /* 0x00000004c60eb211 */ /* 0x000fe400078c10ff */
[-C--:B------:R-:W-:Y:S02]  /*12980*/  @!P5 LEA.HI.X R3, R200, R5.reuse, R3, 0x2, P1 ;  /* 0x00000005c803d211 */ /* 0x080fe400008f1403 */
[----:B------:R-:W-:Y:S02]  /*12990*/  ISETP.GE.AND P1, PT, R196, UR4, PT ;  /* 0x00000004c4007c0c */ /* 0x000fe4000bf26270 */
[----:B------:R-:W-:Y:S01]  /*129a0*/  @!P4 LEA.HI.X R7, R199, R5, R0, 0x2, P0 ;  /* 0x00000005c707c211 */ /* 0x000fe200000f1400 */
[----:B------:R1:W-:Y:S01]  /*129b0*/  @!P5 ST.E.64 desc[UR36][R2.64], R70 ;  /* 0x000000460200d985 */ /* 0x0003e2000c101b24 */
[----:B------:R-:W-:-:S02]  /*129c0*/  ISETP.GE.AND P0, PT, R217, UR4, PT ;  /* 0x00000004d9007c0c */ /* 0x000fc4000bf06270 */
[----:B------:R-:W-:Y:S01]  /*129d0*/  @!P3 LEA.HI.X R15, R198, R5, R15, 0x2, P6 ;  /* 0x00000005c60fb211 */ /* 0x000fe200030f140f */
[----:B------:R2:W-:Y:S01]  /*129e0*/  @!P4 ST.E.64 desc[UR36][R6.64], R122 ;  /* 0x0000007a0600c985 */ /* 0x0005e2000c101b24 */
[----:B------:R-:W-:Y:S02]  /*129f0*/  SHF.R.S32.HI R0, RZ, 0x1f, R197 ;  /* 0x0000001fff007819 */ /* 0x000fe400000114c5 */
[-C--:B0-----:R-:W-:Y:S01]  /*12a00*/  @!P2 LEA R8, P4, R197, R4.reuse, 0x2 ;  /* 0x00000004c508a211 */ /* 0x081fe200078810ff */
[----:B------:R-:W-:Y:S01]  /*12a10*/  @!P3 ST.E.64 desc[UR36][R14.64], R78 ;  /* 0x0000004e0e00b985 */ /* 0x000fe2000c101b24 */
[----:B------:R-:W-:Y:S02]  /*12a20*/  ISETP.GE.AND P3, PT, R216, UR4, PT ;  /* 0x00000004d8007c0c */ /* 0x000fe4000bf66270 */
[----:B---3--:R-:W-:Y:S02]  /*12a30*/  SHF.R.S32.HI R11, RZ, 0x1f, R196 ;  /* 0x0000001fff0b7819 */ /* 0x008fe400000114c4 */
[----:B------:R-:W-:-:S02]  /*12a40*/  @!P1 LEA R10, P5, R196, R4, 0x2 ;  /* 0x00000004c40a9211 */ /* 0x000fc400078a10ff */
[-C--:B------:R-:W-:Y:S02]  /*12a50*/  @!P2 LEA.HI.X R9, R197, R5.reuse, R0, 0x2, P4 ;  /* 0x00000005c509a211 */ /* 0x080fe400020f1400 */
[-C--:B----4-:R-:W-:Y:S02]  /*12a60*/  @!P0 LEA R12, P6, R217, R4.reuse, 0x2 ;  /* 0x00000004d90c8211 */ /* 0x090fe400078c10ff */
[----:B------:R-:W-:Y:S01]  /*12a70*/  ISETP.GE.AND P4, PT, R215, UR4, PT ;  /* 0x00000004d7007c0c */ /* 0x000fe2000bf86270 */
[----:B------:R0:W-:Y:S01]  /*12a80*/  @!P2 ST.E.64 desc[UR36][R8.64], R82 ;  /* 0x000000520800a985 */ /* 0x0001e2000c101b24 */
[-C--:B------:R-:W-:Y:S02]  /*12a90*/  @!P1 LEA.HI.X R11, R196, R5.reuse, R11, 0x2, P5 ;  /* 0x00000005c40b9211 */ /* 0x080fe400028f140b */
[----:B------:R-:W-:Y:S02]  /*12aa0*/  @!P0 LEA.HI.X R13, R217, R5, R73, 0x2, P6 ;  /* 0x00000005d90d8211 */ /* 0x000fe400030f1449 */
[----:B------:R-:W-:Y:S01]  /*12ab0*/  ISETP.GE.AND P2, PT, R214, UR4, PT ;  /* 0x00000004d6007c0c */ /* 0x000fe2000bf46270 */
[----:B------:R3:W-:Y:S01]  /*12ac0*/  @!P1 ST.E.64 desc[UR36][R10.64], R86 ;  /* 0x000000560a009985 */ /* 0x0007e2000c101b24 */
[----:B-1----:R-:W-:-:S02]  /*12ad0*/  @!P3 LEA R2, P5, R216, R4, 0x2 ;  /* 0x00000004d802b211 */ /* 0x002fc400078a10ff */
[----:B------:R-:W-:Y:S01]  /*12ae0*/  ISETP.GE.AND P1, PT, R213, UR4, PT ;  /* 0x00000004d5007c0c */ /* 0x000fe2000bf26270 */
[----:B------:R1:W-:Y:S01]  /*12af0*/  @!P0 ST.E.64 desc[UR36][R12.64], R90 ;  /* 0x0000005a0c008985 */ /* 0x0003e2000c101b24 */
[----:B------:R-:W-:Y:S02]  /*12b00*/  ISETP.GE.AND P0, PT, R212, UR4, PT ;  /* 0x00000004d4007c0c */ /* 0x000fe4000bf06270 */
[----:B------:R-:W-:Y:S02]  /*12b10*/  @!P3 LEA.HI.X R3, R216, R5, R229, 0x2, P5 ;  /* 0x00000005d803b211 */ /* 0x000fe400028f14e5 */
[----:B------:R-:W-:Y:S02]  /*12b20*/  ISETP.GE.AND P5, PT, R211, UR4, PT ;  /* 0x00000004d3007c0c */ /* 0x000fe4000bfa6270 */
[-C--:B--2---:R-:W-:Y:S01]  /*12b30*/  @!P4 LEA R6, P6, R215, R4.reuse, 0x2 ;  /* 0x00000004d706c211 */ /* 0x084fe200078c10ff */
[----:B------:R2:W-:Y:S01]  /*12b40*/  @!P3 ST.E.64 desc[UR36][R2.64], R94 ;  /* 0x0000005e0200b985 */ /* 0x0005e2000c101b24 */
[----:B0-----:R-:W-:-:S02]  /*12b50*/  @!P2 LEA R8, P3, R214, R4, 0x2 ;  /* 0x00000004d608a211 */ /* 0x001fc400078610ff */
[-C--:B------:R-:W-:Y:S02]  /*12b60*/  @!P4 LEA.HI.X R7, R215, R5.reuse, R228, 0x2, P6 ;  /* 0x00000005d707c211 */ /* 0x080fe400030f14e4 */
[-C--:B---3--:R-:W-:Y:S02]  /*12b70*/  @!P1 LEA R10, P6, R213, R4.reuse, 0x2 ;  /* 0x00000004d50a9211 */ /* 0x088fe400078c10ff */
[-C--:B------:R-:W-:Y:S01]  /*12b80*/  @!P2 LEA.HI.X R9, R214, R5.reuse, R227, 0x2, P3 ;  /* 0x00000005d609a211 */ /* 0x080fe200018f14e3 */
[----:B------:R2:W-:Y:S01]  /*12b90*/  @!P4 ST.E.64 desc[UR36][R6.64], R124 ;  /* 0x0000007c0600c985 */ /* 0x0005e2000c101b24 */
[-C--:B-1----:R-:W-:Y:S02]  /*12ba0*/  @!P0 LEA R12, P4, R212, R4.reuse, 0x2 ;  /* 0x00000004d40c8211 */ /* 0x082fe400078810ff */
[----:B------:R-:W-:Y:S01]  /*12bb0*/  @!P5 LEA R14, P3, R211, R4, 0x2 ;  /* 0x00000004d30ed211 */ /* 0x000fe200078610ff */
[----:B------:R2:W-:Y:S01]  /*12bc0*/  @!P2 ST.E.64 desc[UR36][R8.64], R126 ;  /* 0x0000007e0800a985 */ /* 0x0005e2000c101b24 */
[----:B------:R-:W-:-:S02]  /*12bd0*/  @!P1 LEA.HI.X R11, R213, R5, R226, 0x2, P6 ;  /* 0x00000005d50b9211 */ /* 0x000fc400030f14e2 */
[-C--:B------:R-:W-:Y:S02]  /*12be0*/  @!P0 LEA.HI.X R13, R212, R5.reuse, R225, 0x2, P4 ;  /* 0x00000005d40d8211 */ /* 0x080fe400020f14e1 */
[----:B------:R-:W-:Y:S01]  /*12bf0*/  @!P5 LEA.HI.X R15, R211, R5, R224, 0x2, P3 ;  /* 0x00000005d30fd211 */ /* 0x000fe200018f14e0 */
[----:B------:R2:W-:Y:S04]  /*12c00*/  @!P1 ST.E.64 desc[UR36][R10.64], R128 ;  /* 0x000000800a009985 */ /* 0x0005e8000c101b24 */
[----:B------:R2:W-:Y:S01]  /*12c10*/  @!P0 ST.E.64 desc[UR36][R12.64], R110 ;  /* 0x0000006e0c008985 */ /* 0x0005e2000c101b24 */
[----:B------:R-:W-:-:S03]  /*12c20*/  ISETP.GE.AND P0, PT, R210, UR4, PT ;  /* 0x00000004d2007c0c */ /* 0x000fc6000bf06270 */
[----:B------:R2:W-:Y:S10]  /*12c30*/  @!P5 ST.E.64 desc[UR36][R14.64], R114 ;  /* 0x000000720e00d985 */ /* 0x0005f4000c101b24 */
[----:B------:R-:W-:Y:S05]  /*12c40*/  @P0 BRA `(.L_x_4582) ;  /* 0x0000000c00d40947 */ /* 0x000fea0003800000 */
[----:B--2---:R-:W-:-:S04]  /*12c50*/  LEA R2, P0, R210, R4, 0x2 ;  /* 0x00000004d2027211 */ /* 0x004fc800078010ff */
[----:B------:R-:W-:-:S05]  /*12c60*/  LEA.HI.X R3, R210, R5, R223, 0x2, P0 ;  /* 0x00000005d2037211 */ /* 0x000fca00000f14df */
[----:B------:R0:W-:Y:S01]  /*12c70*/  ST.E.64 desc[UR36][R2.64], R118 ;  /* 0x0000007602007985 */ /* 0x0001e2000c101b24 */
[----:B------:R-:W-:Y:S05]  /*12c80*/  BRA `(.L_x_4582) ;  /* 0x0000000c00c47947 */ /* 0x000fea0003800000 */
.L_x_4573:
[----:B------:R-:W0:Y:S01]  /*12c90*/  LDC.64 R2, c[0x0][0xc00] ;  /* 0x00030000ff027b82 */ /* 0x000e220000000a00 */
[----:B------:R-:W-:Y:S01]  /*12ca0*/  R2UR UR11, R220 ;  /* 0x00000000dc0b72ca */ /* 0x000fe200000e0000 */
[----:B------:R-:W-:Y:S01]  /*12cb0*/  ULDC.64 UR8, c[0x0][0xc00] ;  /* 0x0003000000087ab9 */ /* 0x000fe20000000a00 */
[----:B------:R-:W-:Y:S01]  /*12cc0*/  IMAD.MOV.U32 R7, RZ, RZ, RZ ;  /* 0x000000ffff077224 */ /* 0x000fe200078e00ff */
[----:B------:R-:W-:-:S04]  /*12cd0*/  R2UR UR10, R195 ;  /* 0x00000000c30a72ca */ /* 0x000fc800000e0000 */
[----:B------:R-:W1:Y:S06]  /*12ce0*/  LDC.64 R4, c[0x0][0xc08] ;  /* 0x00030200ff047b82 */ /* 0x000e6c0000000a00 */
[----:B------:R-:W-:Y:S01]  /*12cf0*/  UIMAD.WIDE UR8, UR11, 0x4, UR8 ;  /* 0x000000040b0878a5 */ /* 0x000fe2000f8e0208 */
[----:B0-----:R-:W-:-:S05]  /*12d00*/  ISETP.NE.U32.AND P0, PT, R2, RZ, PT ;  /* 0x000000ff0200720c */ /* 0x001fca0003f05070 */
[----:B------:R-:W-:Y:S01]  /*12d10*/  IMAD.U32 R2, RZ, RZ, UR8 ;  /* 0x00000008ff027e24 */ /* 0x000fe2000f8e00ff */
[----:B------:R-:W-:Y:S01]  /*12d20*/  R2UR UR4, R3 ;  /* 0x00000000030472ca */ /* 0x000fe200000e0000 */
[----:B------:R-:W-:Y:S01]  /*12d30*/  IMAD.U32 R3, RZ, RZ, UR9 ;  /* 0x00000009ff037e24 */ /* 0x000fe2000f8e00ff */
[----:B-1----:R-:W-:-:S05]  /*12d40*/  ISETP.NE.U32.AND P1, PT, R4, RZ, PT ;  /* 0x000000ff0400720c */ /* 0x002fca0003f25070 */
[----:B------:R-:W-:-:S06]  /*12d50*/  VOTEU.ANY UP0, P0 ;  /* 0x00000000003f7886 */ /* 0x000fcc0000000100 */
[----:B------:R-:W-:Y:S01]  /*12d60*/  UISETP.NE.AND.EX UP0, UPT, UR4, URZ, UPT, UP0 ;  /* 0x0000003f0400728c */ /* 0x000fe2000bf05300 */
[----:B------:R-:W-:Y:S01]  /*12d70*/  R2UR UR4, R5 ;  /* 0x00000000050472ca */ /* 0x000fe200000e0000 */
[----:B------:R-:W-:-:S04]  /*12d80*/  VOTEU.ANY UP1, P1 ;  /* 0x00000000003f7886 */ /* 0x000fc80000820100 */
[----:B------:R-:W-:-:S08]  /*12d90*/  PLOP3.LUT P0, PT, PT, PT, UP0, 0x80, 0x0 ;  /* 0x000000000000781c */ /* 0x000fd00003f0f008 */
[----:B------:R-:W-:-:S06]  /*12da0*/  UISETP.NE.AND.EX UP1, UPT, UR4, URZ, UPT, UP1 ;  /* 0x0000003f0400728c */ /* 0x000fcc000bf25310 */
[----:B------:R-:W-:Y:S01]  /*12db0*/  PLOP3.LUT P1, PT, PT, PT, UP1, 0x80, 0x0 ;  /* 0x000000000000781c */ /* 0x000fe20003f2f018 */
[----:B------:R0:W5:Y:S01]  /*12dc0*/  @P0 LDG.E R7, desc[UR36][R2.64] ;  /* 0x0000002402070981 */ /* 0x000162000c1e1900 */
[----:B------:R-:W-:Y:S02]  /*12dd0*/  ULDC UR4, c[0x0][0xa88] ;  /* 0x0002a20000047ab9 */ /* 0x000fe40000000800 */
[----:B------:R-:W-:Y:S01]  /*12de0*/  IMAD.U32 R0, RZ, RZ, UR4 ;  /* 0x00000004ff007e24 */ /* 0x000fe2000f8e00ff */
[----:B------:R-:W-:Y:S02]  /*12df0*/  @UP1 ULDC.64 UR8, c[0x0][0xc08] ;  /* 0x0003020000081ab9 */ /* 0x000fe40000000a00 */
[----:B------:R-:W-:-:S06]  /*12e00*/  @UP1 UIMAD.WIDE UR8, UR11, 0x4, UR8 ;  /* 0x000000040b0818a5 */ /* 0x000fcc000f8e0208 */
[----:B------:R-:W-:Y:S02]  /*12e10*/  IMAD.U32 R4, RZ, RZ, UR8 ;  /* 0x00000008ff047e24 */ /* 0x000fe4000f8e00ff */
[----:B------:R-:W-:-:S05]  /*12e20*/  IMAD.U32 R5, RZ, RZ, UR9 ;  /* 0x00000009ff057e24 */ /* 0x000fca000f8e00ff */
[----:B------:R0:W5:Y:S01]  /*12e30*/  @P1 LDG.E R0, desc[UR36][R4.64] ;  /* 0x0000002404001981 */ /* 0x000162000c1e1900 */
[----:B------:R-:W-:-:S11]  /*12e40*/  UISETP.NE.AND UP1, UPT, UR10, URZ, UPT ;  /* 0x0000003f0a00728c */ /* 0x000fd6000bf25270 */
[----:B------:R-:W-:Y:S02]  /*12e50*/  @!UP1 ULDC UR10, c[0x0][0xad4] ;  /* 0x0002b500000a9ab9 */ /* 0x000fe40000000800 */
[----:B------:R-:W-:Y:S01]  /*12e60*/  IMAD.U32 R195, RZ, RZ, UR10 ;  /* 0x0000000affc37e24 */ /* 0x000fe2000f8e00ff */
[----:B0-----:R-:W-:Y:S06]  /*12e70*/  @P1 BRA `(.L_x_4585) ;  /* 0x0000000000101947 */ /* 0x001fec0003800000 */
[----:B------:R-:W-:Y:S05]  /*12e80*/  @!P0 BRA `(.L_x_4585) ;  /* 0x00000000000c8947 */ /* 0x000fea0003800000 */
[----:B------:R-:W2:Y:S04]  /*12e90*/  LDG.E R5, desc[UR36][R2.64] ;  /* 0x0000002402057981 */ /* 0x000ea8000c1e1900 */
[----:B-----5:R-:W2:Y:S02]  /*12ea0*/  LDG.E R0, desc[UR36][R2.64+0x4] ;  /* 0x0000042402007981 */ /* 0x020ea4000c1e1900 */
[----:B--2---:R-:W-:-:S07]  /*12eb0*/  IMAD.IADD R0, R0, 0x1, -R5 ;  /* 0x0000000100007824 */ /* 0x004fce00078e0a05 */
.L_x_4585:
[----:B------:R-:W0:Y:S01]  /*12ec0*/  S2R R2, SR_TID.X ;  /* 0x0000000000027919 */ /* 0x000e220000002100 */
[----:B------:R-:W-:Y:S01]  /*12ed0*/  R2UR UR4, R220 ;  /* 0x00000000dc0472ca */ /* 0x000fe200000e0000 */
[----:B------:R-:W-:Y:S01]  /*12ee0*/  BSSY B1, `(.L_x_4586) ;  /* 0x0000043000017945 */ /* 0x000fe20003800000 */
[----:B-----5:R-:W-:-:S11]  /*12ef0*/  R2UR UR20, R7 ;  /* 0x00000000071472ca */ /* 0x020fd600000e0000 */
[----:B------:R-:W-:Y:S02]  /*12f00*/  USHF.R.S32.HI UR8, URZ, 0x1f, UR4 ;  /* 0x0000001f3f087899 */ /* 0x000fe40008011404 */
[----:B------:R-:W-:Y:S02]  /*12f10*/  USEL UR4, UR4, URZ, !UP0 ;  /* 0x0000003f04047287 */ /* 0x000fe4000c000000 */
[----:B------:R-:W-:Y:S02]  /*12f20*/  USEL UR8, UR8, URZ, !UP0 ;  /* 0x0000003f08087287 */ /* 0x000fe4000c000000 */
[----:B------:R-:W-:Y:S01]  /*12f30*/  USHF.R.S32.HI UR20, URZ, 0x1f, UR20 ;  /* 0x0000001f3f147899 */ /* 0x000fe20008011414 */
[----:B0-----:R-:W-:-:S05]  /*12f40*/  VIADD R2, R2, 0xffffff80 ;  /* 0xffffff8002027836 */ /* 0x001fca0000000000 */
[----:B------:R-:W-:-:S13]  /*12f50*/  ISETP.GT.AND P0, PT, R2, 0x7f, PT ;  /* 0x0000007f0200780c */ /* 0x000fda0003f04270 */
[----:B------:R-:W-:Y:S05]  /*12f60*/  @P0 BRA `(.L_x_4587) ;  /* 0x0000000000e80947 */ /* 0x000fea0003800000 */
[----:B------:R-:W0:Y:S01]  /*12f70*/  S2R R6, SR_TID.X ;  /* 0x0000000000067919 */ /* 0x000e220000002100 */
[----:B------:R-:W1:Y:S01]  /*12f80*/  LDC R9, c[0x0][0xbe8] ;  /* 0x0002fa00ff097b82 */ /* 0x000e620000000800 */
[----:B------:R-:W-:-:S13]  /*12f90*/  R2UR UR9, R23 ;  /* 0x00000000170972ca */ /* 0x000fda00000e0000 */
[----:B------:R-:W-:Y:S02]  /*12fa0*/  IMAD.U32 R3, RZ, RZ, UR9 ;  /* 0x00000009ff037e24 */ /* 0x000fe4000f8e00ff */
[----:B-1----:R-:W-:-:S03]  /*12fb0*/  IMAD R2, R0, R9, RZ ;  /* 0x0000000900027224 */ /* 0x002fc600078e02ff */
[----:B0-----:R-:W-:-:S04]  /*12fc0*/  IADD3 R6, R3, -0x80, R6 ;  /* 0xffffff8003067810 */ /* 0x001fc80007ffe006 */
        /* <DEDUP_REMOVED lines=15> */
[----:B------:R-:W-:Y:S02]  /*130c0*/  UIMAD.WIDE.U32 UR16, UR10, UR19, URZ ;  /* 0x000000130a1072a5 */ /* 0x000fe4000f8e003f */
[----:B------:R-:W-:Y:S01]  /*130d0*/  UIMAD UR19, UR11, UR19, URZ ;  /* 0x000000130b1372a4 */ /* 0x000fe2000f8e023f */
[----:B0-----:R-:W-:Y:S01]  /*130e0*/  @P0 IMAD.HI.U32 R5, R6, R5, RZ ;  /* 0x0000000506050227 */ /* 0x001fe200078e00ff */
[----:B------:R-:W-:Y:S02]  /*130f0*/  UIMAD UR13, UR13, UR4, URZ ;  /* 0x000000040d0d72a4 */ /* 0x000fe4000f8e023f */
[----:B------:R-:W-:Y:S01]  /*13100*/  UIMAD.WIDE.U32 UR10, UR12, UR4, URZ ;  /* 0x000000040c0a72a5 */ /* 0x000fe2000f8e003f */
[----:B------:R-:W-:Y:S01]  /*13110*/  IMAD.U32 R2, RZ, RZ, UR16 ;  /* 0x00000010ff027e24 */ /* 0x000fe2000f8e00ff */
[----:B------:R-:W-:-:S02]  /*13120*/  UIADD3 UR19, UR17, UR19, URZ ;  /* 0x0000001311137290 */ /* 0x000fc4000fffe03f */
[----:B------:R-:W-:Y:S01]  /*13130*/  IMAD.U32 R3, RZ, RZ, UR17 ;  /* 0x00000011ff037e24 */ /* 0x000fe2000f8e00ff */
[----:B------:R-:W-:Y:S01]  /*13140*/  UIMAD UR13, UR12, UR8, UR13 ;  /* 0x000000080c0d72a4 */ /* 0x000fe2000f8e020d */
[----:B-1----:R-:W-:Y:S01]  /*13150*/  @P0 SHF.R.U32.HI R4, RZ, R8, R5 ;  /* 0x00000008ff040219 */ /* 0x002fe20000011605 */
[----:B------:R-:W-:Y:S01]  /*13160*/  ULDC.64 UR14, c[0x0][UR18+0x228] ;  /* 0x00008a00120e7abb */ /* 0x000fe20008000a00 */
[----:B------:R-:W-:Y:S01]  /*13170*/  IADD3 R3, P0, P1, R2, UR10, R7 ;  /* 0x0000000a02037c10 */ /* 0x000fe2000f91e007 */
[----:B------:R-:W-:Y:S01]  /*13180*/  UIADD3 UR13, UR11, UR13, URZ ;  /* 0x0000000d0b0d7290 */ /* 0x000fe2000fffe03f */
[----:B------:R-:W-:Y:S01]  /*13190*/  IMAD.U32 R2, RZ, RZ, UR20 ;  /* 0x00000014ff027e24 */ /* 0x000fe2000f8e00ff */
[----:B------:R-:W-:Y:S01]  /*131a0*/  UIMAD.WIDE.U32 UR16, UR14, UR9, URZ ;  /* 0x000000090e1072a5 */ /* 0x000fe2000f8e003f */
[----:B------:R-:W-:Y:S01]  /*131b0*/  IMAD.MOV R5, RZ, RZ, -R4 ;  /* 0x000000ffff057224 */ /* 0x000fe200078e0a04 */
[----:B------:R-:W-:Y:S01]  /*131c0*/  UIMAD UR9, UR15, UR9, URZ ;  /* 0x000000090f0972a4 */ /* 0x000fe2000f8e023f */
[----:B------:R-:W-:Y:S01]  /*131d0*/  IMAD.U32 R11, RZ, RZ, UR19 ;  /* 0x00000013ff0b7e24 */ /* 0x000fe2000f8e00ff */
[----:B------:R-:W-:Y:S01]  /*131e0*/  ULDC.64 UR10, c[0x0][UR18+0x210] ;  /* 0x00008400120a7abb */ /* 0x000fe20008000a00 */
[----:B------:R-:W-:Y:S01]  /*131f0*/  IMAD R5, R9, R5, R6 ;  /* 0x0000000509057224 */ /* 0x000fe200078e0206 */
[----:B------:R-:W-:-:S02]  /*13200*/  UIADD3 UR9, UR17, UR9, URZ ;  /* 0x0000000911097290 */ /* 0x000fc4000fffe03f */
[----:B------:R-:W-:Y:S01]  /*13210*/  IADD3.X R6, R11, UR13, R2, P0, P1 ;  /* 0x0000000d0b067c10 */ /* 0x000fe200087e2402 */
[----:B------:R-:W-:Y:S01]  /*13220*/  IMAD R9, R5, UR11, RZ ;  /* 0x0000000b05097c24 */ /* 0x000fe2000f8e02ff */
[----:B------:R-:W-:Y:S01]  /*13230*/  IADD3 R2, P0, P1, R4, UR16, R3 ;  /* 0x0000001004027c10 */ /* 0x000fe2000f91e003 */
[----:B------:R-:W-:Y:S01]  /*13240*/  ULDC.64 UR12, c[0x0][0xba8] ;  /* 0x0002ea00000c7ab9 */ /* 0x000fe20000000a00 */
[----:B------:R-:W-:Y:S01]  /*13250*/  SHF.R.S32.HI R3, RZ, 0x1f, R4 ;  /* 0x0000001fff037819 */ /* 0x000fe20000011404 */
[----:B------:R-:W-:Y:S01]  /*13260*/  @!UP0 ULDC UR12, c[0x0][0xb50] ;  /* 0x0002d400000c8ab9 */ /* 0x000fe20000000800 */
[----:B------:R-:W-:Y:S01]  /*13270*/  SHF.R.S32.HI R4, RZ, 0x1f, R5 ;  /* 0x0000001fff047819 */ /* 0x000fe20000011405 */
[----:B------:R-:W-:Y:S01]  /*13280*/  @!UP0 ULDC UR13, c[0x0][0xb54] ;  /* 0x0002d500000d8ab9 */ /* 0x000fe20000000800 */
[----:B------:R-:W-:-:S03]  /*13290*/  IADD3.X R3, R3, UR9, R6, P0, P1 ;  /* 0x0000000903037c10 */ /* 0x000fc600087e2406 */
[----:B------:R-:W-:Y:S02]  /*132a0*/  IMAD R9, R4, UR10, R9 ;  /* 0x0000000a04097c24 */ /* 0x000fe4000f8e0209 */
[----:B------:R-:W-:-:S04]  /*132b0*/  IMAD.WIDE.U32 R2, R5, UR10, R2 ;  /* 0x0000000a05027c25 */ /* 0x000fc8000f8e0002 */
[----:B------:R-:W-:Y:S01]  /*132c0*/  IMAD.IADD R3, R3, 0x1, R9 ;  /* 0x0000000103037824 */ /* 0x000fe200078e0209 */
[----:B------:R-:W-:-:S04]  /*132d0*/  LEA R4, P0, R2, UR12, 0x2 ;  /* 0x0000000c02047c11 */ /* 0x000fc8000f8010ff */
[----:B------:R-:W-:Y:S01]  /*132e0*/  LEA.HI.X R5, R2, UR13, R3, 0x2, P0 ;  /* 0x0000000d02057c11 */ /* 0x000fe200080f1403 */
[----:B------:R-:W-:-:S05]  /*132f0*/  IMAD.MOV.U32 R3, RZ, RZ, -0x800000 ;  /* 0xff800000ff037424 */ /* 0x000fca00078e00ff */
[----:B------:R0:W-:Y:S03]  /*13300*/  STG.E desc[UR36][R4.64], R3 ;  /* 0x0000000304007986 */ /* 0x0001e6000c101924 */
.L_x_4587:
[----:B------:R-:W-:Y:S05]  /*13310*/  BSYNC B1 ;  /* 0x0000000000017941 */ /* 0x000fea0003800000 */
.L_x_4586:
[----:B------:R-:W-:-:S13]  /*13320*/  R2UR UR9, R195 ;  /* 0x00000000c30972ca */ /* 0x000fda00000e0000 */
[----:B------:R-:W-:-:S06]  /*13330*/  UISETP.GT.AND UP0, UPT, UR9, 0x1, UPT ;  /* 0x000000010900788c */ /* 0x000fcc000bf04270 */
[----:B------:R-:W-:-:S13]  /*13340*/  PLOP3.LUT P0, PT, PT, PT, UP0, 0x80, 0x0 ;  /* 0x000000000000781c */ /* 0x000fda0003f0f008 */
[----:B------:R-:W-:Y:S05]  /*13350*/  @P0 BRA `(.L_x_4582) ;  /* 0x0000000800100947 */ /* 0x000fea0003800000 */
[----:B------:R-:W1:Y:S01]  /*13360*/  LDC R11, c[0x0][0xbe8] ;  /* 0x0002fa00ff0b7b82 */ /* 0x000e620000000800 */
[C---:B------:R-:W-:Y:S01]  /*13370*/  R2UR UR10, R7.reuse ;  /* 0x00000000070a72ca */ /* 0x040fe200000e0000 */
[----:B------:R-:W-:Y:S01]  /*13380*/  ULDC.64 UR12, c[0x0][0xaa0] ;  /* 0x0002a800000c7ab9 */ /* 0x000fe20000000a00 */
[----:B------:R-:W-:Y:S01]  /*13390*/  R2UR UR14, R7 ;  /* 0x00000000070e72ca */ /* 0x000fe200000e0000 */
[----:B------:R-:W-:Y:S01]  /*133a0*/  UIMAD UR9, UR20, UR12, URZ ;  /* 0x0000000c140972a4 */ /* 0x000fe2000f8e023f */
[----:B------:R-:W-:Y:S01]  /*133b0*/  R2UR UR16, R209 ;  /* 0x00000000d11072ca */ /* 0x000fe200000e0000 */
[----:B------:R-:W-:Y:S01]  /*133c0*/  IMAD R2, R194, 0x20, R219 ;  /* 0x00000020c2027824 */ /* 0x000fe200078e02db */
[----:B------:R-:W-:Y:S01]  /*133d0*/  R2UR UR15, R23 ;  /* 0x00000000170f72ca */ /* 0x000fe200000e0000 */
[----:B------:R-:W-:Y:S06]  /*133e0*/  BSSY B1, `(.L_x_4588) ;  /* 0x0000045000017945 */ /* 0x000fec0003800000 */
[----:B------:R-:W-:-:S02]  /*133f0*/  UIMAD.WIDE.U32 UR10, UR10, UR12, URZ ;  /* 0x0000000c0a0a72a5 */ /* 0x000fc4000f8e003f */
[----:B------:R-:W-:-:S03]  /*13400*/  UIMAD UR9, UR14, UR13, UR9 ;  /* 0x0000000d0e0972a4 */ /* 0x000fc6000f8e0209 */
[----:B------:R-:W-:Y:S01]  /*13410*/  ULDC.64 UR12, c[0x0][0xae8] ;  /* 0x0002ba00000c7ab9 */ /* 0x000fe20000000a00 */
[----:B------:R-:W-:Y:S01]  /*13420*/  UIADD3 UR11, UR11, UR9, URZ ;  /* 0x000000090b0b7290 */ /* 0x000fe2000fffe03f */
[----:B------:R-:W-:Y:S02]  /*13430*/  VIADD R6, R2, UR15 ;  /* 0x0000000f02067c36 */ /* 0x000fe40008000000 */
[----:B------:R-:W-:Y:S01]  /*13440*/  VIADD R8, R219, UR15 ;  /* 0x0000000fdb087c36 */ /* 0x000fe20008000000 */
[----:B-1----:R-:W-:Y:S01]  /*13450*/  ISETP.NE.AND P0, PT, R11, 0x1, PT ;  /* 0x000000010b00780c */ /* 0x002fe20003f05270 */
[----:B------:R-:W-:Y:S01]  /*13460*/  UIMAD.WIDE.U32 UR10, UR16, UR12, UR10 ;  /* 0x0000000c100a72a5 */ /* 0x000fe2000f8e000a */
[----:B0-----:R-:W-:-:S03]  /*13470*/  IMAD.MOV.U32 R5, RZ, RZ, R6 ;  /* 0x000000ffff057224 */ /* 0x001fc600078e0006 */
[----:B------:R-:W-:-:S03]  /*13480*/  UIMAD UR9, UR16, UR13, UR11 ;  /* 0x0000000d100972a4 */ /* 0x000fc6000f8e020b */
[----:B------:R-:W-:Y:S02]  /*13490*/  ULDC.64 UR12, c[0x0][0xaf0] ;  /* 0x0002bc00000c7ab9 */ /* 0x000fe40000000a00 */
[----:B------:R-:W-:-:S03]  /*134a0*/  UIMAD UR8, UR8, UR12, URZ ;  /* 0x0000000c080872a4 */ /* 0x000fc6000f8e023f */
[----:B------:R-:W0:Y:S01]  /*134b0*/  @P0 LDC R3, c[0x0][0xbec] ;  /* 0x0002fb00ff030b82 */ /* 0x000e220000000800 */
[----:B------:R-:W-:-:S03]  /*134c0*/  UIMAD UR11, UR4, UR13, UR8 ;  /* 0x0000000d040b72a4 */ /* 0x000fc6000f8e0208 */
[----:B------:R-:W-:Y:S02]  /*134d0*/  UMOV UR8, UR10 ;  /* 0x0000000a00087c82 */ /* 0x000fe40008000000 */
[----:B------:R-:W-:Y:S02]  /*134e0*/  UIMAD.WIDE.U32 UR8, UR4, UR12, UR8 ;  /* 0x0000000c040872a5 */ /* 0x000fe4000f8e0008 */
[----:B------:R-:W1:Y:S02]  /*134f0*/  @P0 LDC R7, c[0x0][0xbf0] ;  /* 0x0002fc00ff070b82 */ /* 0x000e640000000800 */
[----:B------:R-:W-:-:S03]  /*13500*/  UIADD3 UR4, UR9, UR11, URZ ;  /* 0x0000000b09047290 */ /* 0x000fc6000fffe03f */
[----:B------:R-:W-:Y:S01]  /*13510*/  ULDC.64 UR10, c[0x0][0xae0] ;  /* 0x0002b800000a7ab9 */ /* 0x000fe20000000a00 */
[----:B0-----:R-:W-:-:S04]  /*13520*/  @P0 IMAD.HI.U32 R2, R6, R3, RZ ;  /* 0x0000000306020227 */ /* 0x001fc800078e00ff */
[----:B------:R-:W-:Y:S02]  /*13530*/  IMAD.U32 R3, RZ, RZ, UR9 ;  /* 0x00000009ff037e24 */ /* 0x000fe4000f8e00ff */
[----:B------:R-:W-:Y:S01]  /*13540*/  IMAD.U32 R3, RZ, RZ, UR4 ;  /* 0x00000004ff037e24 */ /* 0x000fe2000f8e00ff */
        /* <DEDUP_REMOVED lines=12> */
[----:B------:R-:W-:Y:S02]  /*13610*/  IMAD R11, R0, R11, RZ ;  /* 0x0000000b000b7224 */ /* 0x000fe400078e02ff */
        /* <DEDUP_REMOVED lines=13> */
[----:B------:R0:W1:Y:S01]  /*136f0*/  SHFL.IDX PT, R2, R4, RZ, 0x181f ;  /* 0x00181fff04027589 */ /* 0x00006200000e0000 */
[----:B------:R-:W-:Y:S01]  /*13700*/  VIADD R9, R7, 0x80 ;  /* 0x0000008007097836 */ /* 0x000fe20000000000 */
[----:B------:R-:W-:-:S02]  /*13710*/  SHF.R.S32.HI R6, RZ, 0x1f, R7 ;  /* 0x0000001fff067819 */ /* 0x000fc40000011407 */
[----:B------:R0:W2:Y:S01]  /*13720*/  SHFL.IDX PT, R0, R5, RZ, 0x181f ;  /* 0x00181fff05007589 */ /* 0x0000a200000e0000 */
        /* <DEDUP_REMOVED lines=16> */
.L_x_4589:
[----:B------:R-:W-:Y:S05]  /*13830*/  BSYNC B1 ;  /* 0x0000000000017941 */ /* 0x000fea0003800000 */
.L_x_4588:
        /* <DEDUP_REMOVED lines=17> */
.L_x_4591:
[----:B------:R-:W-:Y:S05]  /*13950*/  BSYNC B1 ;  /* 0x0000000000017941 */ /* 0x000fea0003800000 */
.L_x_4590:
        /* <DEDUP_REMOVED lines=17> */
.L_x_4593:
[----:B------:R-:W-:Y:S05]  /*13a70*/  BSYNC B1 ;  /* 0x0000000000017941 */ /* 0x000fea0003800000 */
.L_x_4592:
        /* <DEDUP_REMOVED lines=18> */
.L_x_4582:
[----:B------:R-:W-:Y:S05]  /*13ba0*/  BSYNC B0 ;  /* 0x0000000000007941 */ /* 0x000fea0003800000 */
.L_x_4572:
[----:B------:R-:W-:Y:S02]  /*13bb0*/  ULDC UR4, c[0x0][0xc3c] ;  /* 0x00030f0000047ab9 */ /* 0x000fe40000000800 */
[----:B------:R-:W-:-:S06]  /*13bc0*/  UISETP.GE.AND UP0, UPT, UR7, UR4, UPT ;  /* 0x000000040700728c */ /* 0x000fcc000bf06270 */
[----:B------:R-:W-:-:S13]  /*13bd0*/  PLOP3.LUT P0, PT, PT, PT, UP0, 0x80, 0x0 ;  /* 0x000000000000781c */ /* 0x000fda0003f0f008 */
[----:B------:R-:W-:Y:S05]  /*13be0*/  @!P0 BRA `(.L_x_4594) ;  /* 0xfffffed000d48947 */ /* 0x000fea000383ffff */
[----:B------:R-:W-:Y:S05]  /*13bf0*/  EXIT ;  /* 0x000000000000794d */ /* 0x000fea0003800000 */
.L_x_4481:
        /* <DEDUP_REMOVED lines=16> */
.L_x_4595:
        /* <DEDUP_REMOVED lines=43> */
.L_x_4599:
        /* <DEDUP_REMOVED lines=35> */
.L_x_4597:
        /* <DEDUP_REMOVED lines=13> */
.L_x_4600:
        /* <DEDUP_REMOVED lines=62> */
.L_x_4601:
        /* <DEDUP_REMOVED lines=61> */
.L_x_4602:
[----:B------:R-:W-:-:S05]  /*14a60*/  LOP3.LUT R25, RZ, R2, RZ, 0x33, !PT ;  /* 0x00000002ff197212 */ /* 0x000fca00078e33ff */
[----:B------:R-:W-:Y:S01]  /*14a70*/  IMAD.IADD R25, R6, 0x1, R25 ;  /* 0x0000000106197824 */ /* 0x000fe200078e0219 */
[----:B------:R-:W-:Y:S06]  /*14a80*/  BRA `(.L_x_4603) ;  /* 0x0000000000147947 */ /* 0x000fec0003800000 */
.L_x_4598:
[----:B------:R-:W-:Y:S01]  /*14a90*/  ULDC UR4, c[0x0][0xc3c] ;  /* 0x00030f0000047ab9 */ /* 0x000fe20000000800 */
[----:B------:R-:W-:Y:S02]  /*14aa0*/  IMAD.MOV.U32 R25, RZ, RZ, RZ ;  /* 0x000000ffff197224 */ /* 0x000fe400078e00ff */
[----:B------:R-:W-:Y:S02]  /*14ab0*/  IMAD.U32 R24, RZ, RZ, UR6 ;  /* 0x00000006ff187e24 */ /* 0x000fe4000f8e00ff */
[----:B------:R-:W-:Y:S02]  /*14ac0*/  IMAD.MOV.U32 R26, RZ, RZ, RZ ;  /* 0x000000ffff1a7224 */ /* 0x000fe400078e00ff */
[----:B------:R-:W-:-:S07]  /*14ad0*/  IMAD.U32 R27, RZ, RZ, UR4 ;  /* 0x00000004ff1b7e24 */ /* 0x000fce000f8e00ff */
.L_x_4603:
[----:B------:R-:W-:-:S13]  /*14ae0*/  ISETP.NE.AND P0, PT, R7, RZ, PT ;  /* 0x000000ff0700720c */ /* 0x000fda0003f05270 */
[----:B------:R-:W0:Y:S01]  /*14af0*/  @!P0 S2R R3, SR_CgaCtaId ;  /* 0x0000000000038919 */ /* 0x000e220000008800 */
[----:B------:R-:W-:-:S04]  /*14b00*/  @!P0 MOV R2, 0x400 ;  /* 0x0000040000028802 */ /* 0x000fc80000000f00 */
[----:B0-----:R-:W-:-:S05]  /*14b10*/  @!P0 LEA R2, R3, R2, 0x18 ;  /* 0x0000000203028211 */ /* 0x001fca00078ec0ff */
[----:B------:R0:W-:Y:S01]  /*14b20*/  @!P0 STS.128 [R2+0x308d0], R24 ;  /* 0x0308d01802008388 */ /* 0x0001e20000000c00 */
[----:B------:R-:W-:Y:S06]  /*14b30*/  BAR.ARV 0x5, 0x180 ;  /* 0x0146000000007b1d */ /* 0x000fec0000002000 */
.L_x_4596:
        /* <DEDUP_REMOVED lines=30> */
.L_x_4677:
        /* <DEDUP_REMOVED lines=36> */
[----:B------:R-:W2:Y:S04]  /*14f60*/  LDG.E R0, desc[UR36][R2.64] ;  /* 0x0000002402007981 */ /* 0x000ea8000c1e1900 */
[----:B------:R-:W2:Y:S02]  /*14f70*/  LDG.E R29, desc[UR36][R2.64+0x4] ;  /* 0x00000424021d7981 */ /* 0x000ea4000c1e1900 */
[----:B--2---:R-:W-:-:S07]  /*14f80*/  IMAD.IADD R29, R29, 0x1, -R0 ;  /* 0x000000011d1d7824 */ /* 0x004fce00078e0a00 */
.L_x_4605:
        /* <DEDUP_REMOVED lines=8> */
.L_x_4606:
        /* <DEDUP_REMOVED lines=9> */
.L_x_4607:
[----:B------:R-:W1:Y:S01]  /*150a0*/  LDC R0, c[0x0][0x448] ;  /* 0x00011200ff007b82 */ /* 0x000e620000000800 */
[----:B------:R-:W-:Y:S01]  /*150b0*/  IMAD.SHL.U32 R25, R25, 0x80, RZ ;  /* 0x0000008019197824 */ /* 0x000fe200078e00ff */
[----:B------:R-:W-:Y:S01]  /*150c0*/  LOP3.LUT R16, R16, 0xffffffbf, RZ, 0xc0, !PT ;  /* 0xffffffbf10107812 */ /* 0x000fe200078ec0ff */
[----:B-----5:R-:W-:-:S05]  /*150d0*/  IMAD.IADD R37, R37, 0x1, -R19 ;  /* 0x0000000125257824 */ /* 0x020fca00078e0a13 */
[----:B0-----:R-:W0:Y:S01]  /*150e0*/  LDC.64 R2, c[0x0][0x9e0] ;  /* 0x00027800ff027b82 */ /* 0x001e220000000a00 */
[----:B-1----:R-:W-:Y:S01]  /*150f0*/  ISETP.NE.AND P2, PT, R0, 0x1, PT ;  /* 0x000000010000780c */ /* 0x002fe20003f45270 */
[----:B------:R-:W-:Y:S01]  /*15100*/  VIADD R0, R25, 0x7f ;  /* 0x0000007f19007836 */ /* 0x000fe20000000000 */
[----:B0-----:R-:W-:-:S11]  /*15110*/  ISETP.GE.AND P1, PT, R3, 0x1, PT ;  /* 0x000000010300780c */ /* 0x001fd60003f26270 */
[----:B------:R-:W0:Y:S01]  /*15120*/  @P2 LDC R5, c[0x0][0x44c] ;  /* 0x00011300ff052b82 */ /* 0x000e220000000800 */
[----:B------:R-:W-:-:S07]  /*15130*/  @P2 LOP3.LUT R16, R16, 0x40, RZ, 0xfc, !PT ;  /* 0x0000004010102812 */ /* 0x000fce00078efcff */
[----:B------:R-:W1:Y:S01]  /*15140*/  @P2 LDC R7, c[0x0][0x450] ;  /* 0x00011400ff072b82 */ /* 0x000e620000000800 */
[----:B0-----:R-:W-:Y:S01]  /*15150*/  @P2 IMAD.HI.U32 R4, R0, R5, RZ ;  /* 0x0000000500042227 */ /* 0x001fe200078e00ff */
[----:B------:R-:W-:-:S04]  /*15160*/  IADD3 R5, R37, 0x1, -R29 ;  /* 0x0000000125057810 */ /* 0x000fc80007ffe81d */
[----:B-1----:R-:W-:-:S05]  /*15170*/  @P2 SHF.R.U32.HI R0, RZ, R7, R4 ;  /* 0x00000007ff002219 */ /* 0x002fca0000011604 */
[----:B------:R-:W-:-:S04]  /*15180*/  IMAD.IADD R7, R5, 0x1, R0 ;  /* 0x0000000105077824 */ /* 0x000fc800078e0200 */
        /* <DEDUP_REMOVED lines=13> */
.L_x_4610:
[----:B------:R-:W-:-:S13]  /*15260*/  ISETP.NE.AND P0, PT, R3, 0x1, PT ;  /* 0x000000010300780c */ /* 0x000fda0003f05270 */
[----:B------:R-:W0:Y:S02]  /*15270*/  @P0 LDC.64 R4, c[0x0][0x9e8] ;  /* 0x00027a00ff040b82 */ /* 0x000e240000000a00 */
[----:B0-----:R-:W-:-:S05]  /*15280*/  @P0 IMAD.HI.U32 R4, R0, R4, RZ ;  /* 0x0000000400040227 */ /* 0x001fca00078e00ff */
[----:B------:R-:W-:-:S07]  /*15290*/  @P0 SHF.R.U32.HI R0, RZ, R5, R4 ;  /* 0x00000005ff000219 */ /* 0x000fce0000011604 */
.L_x_4611:
[----:B------:R-:W-:Y:S05]  /*152a0*/  BSYNC B0 ;  /* 0x0000000000007941 */ /* 0x000fea0003800000 */
.L_x_4609:
[----:B------:R-:W-:-:S05]  /*152b0*/  IMAD R5, R0, R3, R3 ;  /* 0x0000000300057224 */ /* 0x000fca00078e0203 */
[----:B------:R-:W-:-:S07]  /*152c0*/  VIMNMX R2, R2, R5, PT ;  /* 0x0000000502027248 */ /* 0x000fce0003fe0100 */
.L_x_4608:
[----:B------:R-:W0:Y:S01]  /*152d0*/  @P2 LDC R0, c[0x0][0x44c] ;  /* 0x00011300ff002b82 */ /* 0x000e220000000800 */
[----:B------:R-:W-:Y:S01]  /*152e0*/  VIADD R2, R2, 0x5f ;  /* 0x0000005f02027836 */ /* 0x000fe20000000000 */
[----:B------:R-:W-:Y:S01]  /*152f0*/  ULDC UR4, c[0x0][0x9dc] ;  /* 0x0002770000047ab9 */ /* 0x000fe20000000800 */
[----:B------:R-:W-:Y:S02]  /*15300*/  IMAD.MOV.U32 R4, RZ, RZ, R25 ;  /* 0x000000ffff047224 */ /* 0x000fe400078e0019 */
[----:B------:R-:W-:-:S03]  /*15310*/  IMAD.HI R2, R2, 0x2aaaaaab, RZ ;  /* 0x2aaaaaab02027827 */ /* 0x000fc600078e02ff */
[----:B------:R-:W1:Y:S01]  /*15320*/  @P2 LDC R5, c[0x0][0x450] ;  /* 0x00011400ff052b82 */ /* 0x000e620000000800 */
[----:B0-----:R-:W-:-:S05]  /*15330*/  @P2 IMAD.HI.U32 R0, R25, R0, RZ ;  /* 0x0000000019002227 */ /* 0x001fca00078e00ff */
[----:B-1----:R-:W-:Y:S01]  /*15340*/  @P2 SHF.R.U32.HI R4, RZ, R5, R0 ;  /* 0x00000005ff042219 */ /* 0x002fe20000011600 */
[----:B------:R-:W-:Y:S01]  /*15350*/  VIADD R0, R37, 0x5f ;  /* 0x0000005f25007836 */ /* 0x000fe20000000000 */
[----:B------:R-:W-:Y:S02]  /*15360*/  SHF.R.U32.HI R5, RZ, 0x1f, R2 ;  /* 0x0000001fff057819 */ /* 0x000fe40000011602 */
[----:B------:R-:W-:Y:S01]  /*15370*/  IADD3 R4, R4, R37, -R29 ;  /* 0x0000002504047210 */ /* 0x000fe20007ffe81d */
[----:B------:R-:W-:Y:S01]  /*15380*/  IMAD.HI R0, R0, 0x2aaaaaab, RZ ;  /* 0x2aaaaaab00007827 */ /* 0x000fe200078e02ff */
[----:B------:R-:W-:-:S03]  /*15390*/  LEA.HI.SX32 R7, R2, R5, 0x1c ;  /* 0x0000000502077211 */ /* 0x000fc600078fe2ff */
[----:B------:R-:W-:Y:S01]  /*153a0*/  VIADD R2, R4, -UR4 ;  /* 0x8000000404027c36 */ /* 0x000fe20008000000 */
[----:B------:R-:W-:-:S04]  /*153b0*/  SHF.R.U32.HI R5, RZ, 0x1f, R0 ;  /* 0x0000001fff057819 */ /* 0x000fc80000011600 */
[----:B------:R-:W-:-:S04]  /*153c0*/  LEA.HI.SX32 R0, R0, R5, 0x1c ;  /* 0x0000000500007211 */ /* 0x000fc800078fe2ff */
        /* <DEDUP_REMOVED lines=13> */
.L_x_4614:
[----:B------:R-:W-:-:S13]  /*154a0*/  ISETP.NE.AND P0, PT, R3, 0x1, PT ;  /* 0x000000010300780c */ /* 0x000fda0003f05270 */
[----:B------:R-:W0:Y:S02]  /*154b0*/  @P0 LDC.64 R4, c[0x0][0x9e8] ;  /* 0x00027a00ff040b82 */ /* 0x000e240000000a00 */
[----:B0-----:R-:W-:-:S05]  /*154c0*/  @P0 IMAD.HI.U32 R4, R6, R4, RZ ;  /* 0x0000000406040227 */ /* 0x001fca00078e00ff */
[----:B------:R-:W-:-:S07]  /*154d0*/  @P0 SHF.R.U32.HI R6, RZ, R5, R4 ;  /* 0x00000005ff060219 */ /* 0x000fce0000011604 */
.L_x_4615:
[----:B------:R-:W-:Y:S05]  /*154e0*/  BSYNC B0 ;  /* 0x0000000000007941 */ /* 0x000fea0003800000 */
.L_x_4613:
[----:B------:R-:W-:-:S05]  /*154f0*/  IMAD R3, R6, R3, RZ ;  /* 0x0000000306037224 */ /* 0x000fca00078e02ff */
[----:B------:R-:W-:-:S07]  /*15500*/  VIMNMX R2, R2, R3, !PT ;  /* 0x0000000302027248 */ /* 0x000fce0007fe0100 */
.L_x_4612:
[----:B------:R-:W-:Y:S01]  /*15510*/  IMAD.HI R2, R2, 0x2aaaaaab, RZ ;  /* 0x2aaaaaab02027827 */ /* 0x000fe200078e02ff */
[----:B------:R-:W-:Y:S04]  /*15520*/  BSSY B0, `(.L_x_4616) ;  /* 0x0000029000007945 */ /* 0x000fe80003800000 */
[----:B------:R-:W-:-:S04]  /*15530*/  SHF.R.U32.HI R3, RZ, 0x1f, R2 ;  /* 0x0000001fff037819 */ /* 0x000fc80000011602 */
[----:B------:R-:W-:Y:S02]  /*15540*/  LEA.HI.SX32 R3, R2, R3, 0x1c ;  /* 0x0000000302037211 */ /* 0x000fe400078fe2ff */
[----:B------:R-:W-:Y:S02]  /*15550*/  LOP3.LUT R2, R26, 0xff000000, RZ, 0xc0, !PT ;  /* 0xff0000001a027812 */ /* 0x000fe400078ec0ff */
        /* <DEDUP_REMOVED lines=12> */
[-C--:B0-----:R-:W-:Y:S02]  /*15620*/  IABS R6, R7.reuse ;  /* 0x0000000700067213 */ /* 0x081fe40000000000 */
        /* <DEDUP_REMOVED lines=24> */
.L_x_4617:
[----:B------:R-:W-:Y:S05]  /*157b0*/  BSYNC B0 ;  /* 0x0000000000007941 */ /* 0x000fea0003800000 */
.L_x_4616:
[-C--:B------:R-:W-:Y:S01]  /*157c0*/  IMAD R2, R4, R3.reuse, R5 ;  /* 0x0000000304027224 */ /* 0x080fe200078e0205 */
        /* <DEDUP_REMOVED lines=23> */
.L_x_4619:
        /* <DEDUP_REMOVED lines=20> */
.L_x_4622:
[----:B------:R-:W-:Y:S05]  /*15a80*/  BSYNC B6 ;  /* 0x0000000000067941 */ /* 0x000fea0003800000 */
.L_x_4621:
        /* <DEDUP_REMOVED lines=20> */
.L_x_4625:
        /* <DEDUP_REMOVED lines=15> */
.L_x_4624:
[----:B------:R-:W-:Y:S05]  /*15cc0*/  BSYNC B6 ;  /* 0x0000000000067941 */ /* 0x000fea0003800000 */
.L_x_4623:
[----:B------:R-:W-:Y:S01]  /*15cd0*/  ULDC.64 UR4, c[0x0][0x9f8] ;  /* 0x00027e0000047ab9 */ /* 0x000fe20000000a00 */
[----:B------:R-:W-:Y:S01]  /*15ce0*/  IMAD.MOV.U32 R30, RZ, RZ, R27 ;  /* 0x000000ffff1e7224 */ /* 0x000fe200078e001b */
[----:B------:R-:W-:Y:S01]  /*15cf0*/  ISETP.NE.U32.AND P0, PT, RZ, UR4, PT ;  /* 0x00000004ff007c0c */ /* 0x000fe2000bf05070 */
[----:B------:R-:W0:Y:S01]  /*15d00*/  S2R R18, SR_TID.X ;  /* 0x0000000000127919 */ /* 0x000e220000002100 */
[----:B------:R-:W1:Y:S01]  /*15d10*/  LDC R8, c[0x0][0x430] ;  /* 0x00010c00ff087b82 */ /* 0x000e620000000800 */
[----:B------:R-:W-:Y:S01]  /*15d20*/  VIADD R22, R22, 0xffffffff ;  /* 0xffffffff16167836 */ /* 0x000fe20000000000 */
[----:B------:R-:W-:Y:S01]  /*15d30*/  ISETP.NE.AND.EX P0, PT, RZ, UR5, PT, P0 ;  /* 0x00000005ff007c0c */ /* 0x000fe2000bf05300 */
[----:B------:R-:W-:-:S12]  /*15d40*/  ULDC UR4, c[0x0][0x2f4] ;  /* 0x0000bd0000047ab9 */ /* 0x000fd80000000800 */
[----:B------:R-:W2:Y:S02]  /*15d50*/  @P0 LDC.64 R2, c[0x0][0x9f8] ;  /* 0x00027e00ff020b82 */ /* 0x000ea40000000a00 */
[----:B--2---:R-:W-:-:S05]  /*15d60*/  @P0 IMAD.WIDE R2, R27, 0x4, R2 ;  /* 0x000000041b020825 */ /* 0x004fca00078e0202 */
[----:B------:R2:W3:Y:S01]  /*15d70*/  @P0 LDG.E R30, desc[UR36][R2.64] ;  /* 0x00000024021e0981 */ /* 0x0004e2000c1e1900 */
[----:B0-----:R-:W-:Y:S02]  /*15d80*/  LOP3.LUT R18, R18, 0x7f, RZ, 0xc0, !PT ;  /* 0x0000007f12127812 */ /* 0x001fe400078ec0ff */
[----:B-1----:R-:W-:Y:S02]  /*15d90*/  ISETP.NE.AND P1, PT, R8, 0x1, PT ;  /* 0x000000010800780c */ /* 0x002fe40003f25270 */
[----:B------:R-:W-:Y:S02]  /*15da0*/  SHF.R.U32.HI R20, RZ, 0x3, R18 ;  /* 0x00000003ff147819 */ /* 0x000fe40000011612 */
[----:B------:R-:W0:Y:S01]  /*15db0*/  S2R R18, SR_TID.X ;  /* 0x0000000000127919 */ /* 0x000e220000002100 */
[----:B------:R-:W-:-:S08]  /*15dc0*/  LOP3.LUT R16, R16, 0xffffffdf, RZ, 0xc0, !PT ;  /* 0xffffffdf10107812 */ /* 0x000fd000078ec0ff */
[----:B------:R-:W1:Y:S01]  /*15dd0*/  @P1 LDC R0, c[0x0][0x434] ;  /* 0x00010d00ff001b82 */ /* 0x000e620000000800 */
[----:B------:R-:W-:Y:S02]  /*15de0*/  ISETP.GE.AND P2, PT, R31, UR4, PT ;  /* 0x000000041f007c0c */ /* 0x000fe4000bf46270 */
[----:B------:R-:W-:-:S05]  /*15df0*/  @P1 LOP3.LUT R16, R16, 0x20, RZ, 0xfc, !PT ;  /* 0x0000002010101812 */ /* 0x000fca00078efcff */
[----:B------:R-:W4:Y:S01]  /*15e00*/  @P1 LDC R5, c[0x0][0x438] ;  /* 0x00010e00ff051b82 */ /* 0x000f220000000800 */
[----:B0-----:R-:W-:-:S05]  /*15e10*/  IMAD.SHL.U32 R18, R18, 0x10, RZ ;  /* 0x0000001012127824 */ /* 0x001fca00078e00ff */
[----:B------:R-:W-:-:S05]  /*15e20*/  LOP3.LUT R18, R20, 0x70, R18, 0xf8, !PT ;  /* 0x0000007014127812 */ /* 0x000fca00078ef812 */
[----:B------:R-:W-:-:S04]  /*15e30*/  IMAD R4, R22, 0x60, R18 ;  /* 0x0000006016047824 */ /* 0x000fc800078e0212 */
[C---:B------:R-:W-:Y:S01]  /*15e40*/  IMAD.IADD R7, R4.reuse, 0x1, R19 ;  /* 0x0000000104077824 */ /* 0x040fe200078e0213 */
[----:B------:R-:W-:-:S03]  /*15e50*/  ISETP.GE.AND P0, PT, R4, R37, PT ;  /* 0x000000250400720c */ /* 0x000fc60003f06270 */
[----:B-1----:R-:W-:Y:S01]  /*15e60*/  @P1 IMAD.HI.U32 R0, R7, R0, RZ ;  /* 0x0000000007001227 */ /* 0x002fe200078e00ff */
[----:B------:R-:W-:-:S03]  /*15e70*/  ISETP.GT.U32.OR P0, PT, R18, 0x5f, P0 ;  /* 0x0000005f1200780c */ /* 0x000fc60000704470 */
[----:B------:R-:W-:Y:S01]  /*15e80*/  IMAD.MOV.U32 R6, RZ, RZ, R7 ;  /* 0x000000ffff067224 */ /* 0x000fe200078e0007 */
[----:B----4-:R-:W-:-:S05]  /*15e90*/  @P1 SHF.R.U32.HI R6, RZ, R5, R0 ;  /* 0x00000005ff061219 */ /* 0x010fca0000011600 */
[----:B------:R-:W-:-:S04]  /*15ea0*/  IMAD.MOV R0, RZ, RZ, -R6 ;  /* 0x000000ffff007224 */ /* 0x000fc800078e0a06 */
[----:B--2---:R-:W0:Y:S01]  /*15eb0*/  @!P0 LDC.64 R2, c[0x0][0x428] ;  /* 0x00010a00ff028b82 */ /* 0x004e220000000a00 */
[----:B------:R-:W-:Y:S01]  /*15ec0*/  IMAD R0, R8, R0, R7 ;  /* 0x0000000008007224 */ /* 0x000fe200078e0207 */
[----:B------:R-:W-:-:S06]  /*15ed0*/  @!P0 SHF.R.S32.HI R7, RZ, 0x1f, R6 ;  /* 0x0000001fff078819 */ /* 0x000fcc0000011406 */
[----:B------:R-:W1:Y:S01]  /*15ee0*/  @!P0 LDC.64 R4, c[0x0][0x418] ;  /* 0x00010600ff048b82 */ /* 0x000e620000000a00 */
[----:B------:R-:W-:-:S04]  /*15ef0*/  LOP3.LUT R16, R16, 0xfffffffb, RZ, 0xc0, !PT ;  /* 0xfffffffb10107812 */ /* 0x000fc800078ec0ff */
[----:B------:R-:W-:-:S04]  /*15f00*/  @P2 LOP3.LUT R16, R16, 0x4, RZ, 0xfc, !PT ;  /* 0x0000000410102812 */ /* 0x000fc800078efcff */
[----:B------:R-:W-:Y:S01]  /*15f10*/  LOP3.LUT R16, R16, 0xfffffffd, RZ, 0xc0, !PT ;  /* 0xfffffffd10107812 */ /* 0x000fe200078ec0ff */
[----:B------:R-:W-:Y:S01]  /*15f20*/  UMOV UR5, 0xffffffff ;  /* 0xffffffff00057882 */ /* 0x000fe20000000000 */
[----:B------:R-:W-:Y:S02]  /*15f30*/  LOP3.LUT R26, R26, 0xffff, RZ, 0xc0, !PT ;  /* 0x0000ffff1a1a7812 */ /* 0x000fe400078ec0ff */
[----:B---3--:R-:W-:Y:S01]  /*15f40*/  SHF.R.S32.HI R8, RZ, 0x1f, R30 ;  /* 0x0000001fff087819 */ /* 0x008fe2000001141e */
[----:B0-----:R-:W-:-:S04]  /*15f50*/  @!P0 IMAD.WIDE.U32 R6, R30, R2, R6 ;  /* 0x000000021e068225 */ /* 0x001fc800078e0006 */
[----:B------:R-:W-:Y:S01]  /*15f60*/  @!P0 IMAD R2, R8, R2, RZ ;  /* 0x0000000208028224 */ /* 0x000fe200078e02ff */
[----:B------:R0:W-:Y:S03]  /*15f70*/  STL [R1+0x8], R8 ;  /* 0x0000080801007387 */ /* 0x0001e60000100800 */
[----:B------:R-:W-:Y:S01]  /*15f80*/  @!P0 IMAD R3, R30, R3, R2 ;  /* 0x000000031e038224 */ /* 0x000fe200078e0202 */
[----:B-1----:R-:W-:Y:S01]  /*15f90*/  @!P0 LEA R2, P1, R6, R4, 0x2 ;  /* 0x0000000406028211 */ /* 0x002fe200078210ff */
[----:B------:R-:W-:Y:S02]  /*15fa0*/  IMAD.MOV.U32 R4, RZ, RZ, RZ ;  /* 0x000000ffff047224 */ /* 0x000fe400078e00ff */
[----:B------:R-:W-:-:S05]  /*15fb0*/  @!P0 IMAD.IADD R3, R7, 0x1, R3 ;  /* 0x0000000107038824 */ /* 0x000fca00078e0203 */
[----:B------:R-:W-:Y:S02]  /*15fc0*/  @!P0 LEA.HI.X R3, R6, R5, R3, 0x2, P1 ;  /* 0x0000000506038211 */ /* 0x000fe400008f1403 */
[----:B------:R-:W-:-:S03]  /*15fd0*/  ISETP.GE.AND P1, PT, R33, UR4, PT ;  /* 0x0000000421007c0c */ /* 0x000fc6000bf26270 */
[----:B------:R1:W5:Y:S01]  /*15fe0*/  @!P0 LDG.E R4, desc[UR36][R2.64] ;  /* 0x0000002402048981 */ /* 0x000362000c1e1900 */
[----:B------:R-:W-:-:S09]  /*15ff0*/  ISETP.GE.AND P0, PT, R32, UR4, PT ;  /* 0x0000000420007c0c */ /* 0x000fd2000bf06270 */
[----:B------:R-:W-:Y:S01]  /*16000*/  @P1 LOP3.LUT R16, R16, 0x2, RZ, 0xfc, !PT ;  /* 0x0000000210101812 */ /* 0x000fe200078efcff */
[----:B-1----:R-:W-:-:S03]  /*16010*/  IMAD.U32 R2, RZ, RZ, UR38 ;  /* 0x00000026ff027e24 */ /* 0x002fc6000f8e00ff */
[----:B------:R-:W-:-:S04]  /*16020*/  LOP3.LUT R16, R16, 0xfffffffe, RZ, 0xc0, !PT ;  /* 0xfffffffe10107812 */ /* 0x000fc800078ec0ff */
[----:B------:R-:W-:Y:S01]  /*16030*/  @P0 LOP3.LUT R16, R16, 0x1, RZ, 0xfc, !PT ;  /* 0x0000000110100812 */ /* 0x000fe200078efcff */
[----:B0-----:R-:W-:Y:S06]  /*16040*/  BRA.DIV UR5, `(.L_x_4626) ;  /* 0x0000004605407947 */ /* 0x001fec000b800000 */
.L_x_4694:
        /* <DEDUP_REMOVED lines=8> */
.L_x_4627:
        /* <DEDUP_REMOVED lines=23> */
.L_x_4695:
[----:B------:R-:W-:Y:S05]  /*16240*/  BSYNC B0 ;  /* 0x0000000000007941 */ /* 0x000fea0003800000 */
.L_x_4628:
[----:B------:R-:W1:Y:S01]  /*16250*/  S2R R8, SR_TID.X ;  /* 0x0000000000087919 */ /* 0x000e620000002100 */
[----:B------:R-:W-:Y:S01]  /*16260*/  ULDC.64 UR4, c[0x0][0x300] ;  /* 0x0000c00000047ab9 */ /* 0x000fe20000000a00 */
[----:B------:R-:W-:Y:S01]  /*16270*/  ULDC.64 UR6, c[0x0][0x2e8] ;  /* 0x0000ba0000067ab9 */ /* 0x000fe20000000a00 */
[----:B------:R-:W-:Y:S01]  /*16280*/  IMAD R5, R5, UR4, RZ ;  /* 0x0000000405057c24 */ /* 0x000fe2000f8e02ff */
[----:B------:R-:W-:Y:S01]  /*16290*/  LOP3.LUT P4, RZ, R16, 0x4, RZ, 0xc0, !PT ;  /* 0x0000000410ff7812 */ /* 0x000fe2000788c0ff */
[----:B0-----:R-:W-:Y:S01]  /*162a0*/  IMAD.WIDE.U32 R2, R0, UR4, RZ ;  /* 0x0000000400027c25 */ /* 0x001fe2000f8e00ff */
        /* <DEDUP_REMOVED lines=84> */
.L_x_4709:
        /* <DEDUP_REMOVED lines=12> */
.L_x_4631:
        /* <DEDUP_REMOVED lines=10> */
.L_x_4632:
[----:B------:R2:W-:Y:S02]  /*16950*/  SYNCS.ARRIVE.TRANS64.A1T0 RZ, [R7+URZ+0x30830], RZ ;  /* 0x030830ff07ff79a7 */ /* 0x0005e4000810003f */
[----:B------:R-:W-:Y:S05]  /*16960*/  WARPSYNC.ALL ;  /* 0x0000000000007948 */ /* 0x000fea0003800000 */
[----:B------:R-:W-:Y:S01]  /*16970*/  ULDC.64 UR4, c[0x0][0x298] ;  /* 0x0000a60000047ab9 */ /* 0x000fe20000000a00 */
[----:B-1----:R-:W-:Y:S01]  /*16980*/  VIADD R2, R17, 0x12400 ;  /* 0x0001240011027836 */ /* 0x002fe20000000000 */
[----:B------:R-:W-:Y:S01]  /*16990*/  SHF.R.S32.HI R0, RZ, 0x1f, R35 ;  /* 0x0000001fff007819 */ /* 0x000fe20000011423 */
[----:B0-----:R-:W-:Y:S01]  /*169a0*/  IMAD.WIDE.U32 R4, R35, UR4, RZ ;  /* 0x0000000423047c25 */ /* 0x001fe2000f8e00ff */
        /* <DEDUP_REMOVED lines=16> */
[----:B--2---:R-:W-:-:S02]  /*16ab0*/  IMAD.U32 R7, RZ, RZ, UR9 ;  /* 0x00000009ff077e24 */ /* 0x004fc4000f8e00ff */
[----:B------:R-:W-:Y:S02]  /*16ac0*/  IMAD.U32 R10, RZ, RZ, UR4 ;  /* 0x00000004ff0a7e24 */ /* 0x000fe4000f8e00ff */
[----:B------:R-:W-:Y:S02]  /*16ad0*/  IMAD.U32 R11, RZ, RZ, UR5 ;  /* 0x00000005ff0b7e24 */ /* 0x000fe4000f8e00ff */
[----:B------:R-:W-:Y:S02]  /*16ae0*/  IMAD.MOV.U32 R8, RZ, RZ, 0x70 ;  /* 0x00000070ff087424 */ /* 0x000fe400078e00ff */
[----:B------:R-:W-:Y:S02]  /*16af0*/  IMAD.MOV.U32 R12, RZ, RZ, 0x1 ;  /* 0x00000001ff0c7424 */ /* 0x000fe400078e00ff */
[----:B------:R-:W-:-:S07]  /*16b00*/  IMAD.MOV.U32 R13, RZ, RZ, RZ ;  /* 0x000000ffff0d7224 */ /* 0x000fce00078e00ff */
[----:B------:R-:W-:-:S07]  /*16b10*/  LEPC R20, `(.L_x_4634) ;  /* 0x000000001014794e */ /* 0x000fce0000000000 */
[----:B0-----:R-:W-:Y:S05]  /*16b20*/  CALL.ABS.NOINC R2 ;  /* 0x0000000002007343 */ /* 0x001fea0003c00000 */
.L_x_4634:
[----:B------:R-:W-:Y:S05]  /*16b30*/  BSYNC B6 ;  /* 0x0000000000067941 */ /* 0x000fea0003800000 */
.L_x_4633:
[----:B------:R-:W3:Y:S01]  /*16b40*/  LDL.LU.64 R20, [R1+0x10] ;  /* 0x0000100001147983 */ /* 0x000ee20000300a00 */
[----:B------:R-:W1:Y:S01]  /*16b50*/  LDC R0, c[0x0][0x448] ;  /* 0x00011200ff007b82 */ /* 0x000e620000000800 */
[----:B------:R-:W-:Y:S01]  /*16b60*/  LOP3.LUT P6, RZ, R16, 0x80, RZ, 0xc0, !PT ;  /* 0x0000008010ff7812 */ /* 0x000fe200078cc0ff */
[----:B------:R-:W-:Y:S01]  /*16b70*/  ULDC.64 UR4, c[0x0][0x2d8] ;  /* 0x0000b60000047ab9 */ /* 0x000fe20000000a00 */
[----:B------:R-:W4:Y:S01]  /*16b80*/  S2R R2, SR_TID.X ;  /* 0x0000000000027919 */ /* 0x000f220000002100 */
[----:B0-----:R-:W-:-:S04]  /*16b90*/  SHF.R.S32.HI R5, RZ, 0x1f, R27 ;  /* 0x0000001fff057819 */ /* 0x001fc8000001141b */
[----:B------:R-:W-:Y:S02]  /*16ba0*/  SEL R6, R5, RZ, !P6 ;  /* 0x000000ff05067207 */ /* 0x000fe40007000000 */
[----:B------:R-:W-:Y:S02]  /*16bb0*/  SEL R5, R27, RZ, !P6 ;  /* 0x000000ff1b057207 */ /* 0x000fe40007000000 */
[----:B-1----:R-:W-:Y:S02]  /*16bc0*/  ISETP.NE.AND P5, PT, R0, 0x1, PT ;  /* 0x000000010000780c */ /* 0x002fe40003fa5270 */
[----:B------:R-:W0:Y:S01]  /*16bd0*/  S2R R0, SR_TID.X ;  /* 0x0000000000007919 */ /* 0x000e220000002100 */
[----:B----4-:R-:W-:-:S10]  /*16be0*/  LOP3.LUT R2, R2, 0x7f, RZ, 0xc0, !PT ;  /* 0x0000007f02027812 */ /* 0x010fd400078ec0ff */
[----:B------:R-:W1:Y:S01]  /*16bf0*/  @P5 LDC R3, c[0x0][0x44c] ;  /* 0x00011300ff035b82 */ /* 0x000e620000000800 */
[----:B------:R-:W-:Y:S01]  /*16c00*/  SHF.R.U32.HI R2, RZ, 0x3, R2 ;  /* 0x00000003ff027819 */ /* 0x000fe20000011602 */
[----:B0-----:R-:W-:-:S05]  /*16c10*/  IMAD.SHL.U32 R0, R0, 0x10, RZ ;  /* 0x0000001000007824 */ /* 0x001fca00078e00ff */
[----:B------:R-:W-:Y:S02]  /*16c20*/  LOP3.LUT R0, R2, 0x70, R0, 0xf8, !PT ;  /* 0x0000007002007812 */ /* 0x000fe400078ef800 */
[----:B------:R-:W0:Y:S03]  /*16c30*/  @P5 LDC R2, c[0x0][0x450] ;  /* 0x00011400ff025b82 */ /* 0x000e260000000800 */
[----:B------:R-:W-:-:S04]  /*16c40*/  IMAD.IADD R0, R0, 0x1, R25 ;  /* 0x0000000100007824 */ /* 0x000fc800078e0219 */
[----:B-1----:R-:W-:-:S04]  /*16c50*/  @P5 IMAD.HI.U32 R3, R0, R3, RZ ;  /* 0x0000000300035227 */ /* 0x002fc800078e00ff */
[----:B------:R-:W-:Y:S01]  /*16c60*/  IMAD.MOV.U32 R4, RZ, RZ, R0 ;  /* 0x000000ffff047224 */ /* 0x000fe200078e0000 */
[----:B0-----:R-:W-:Y:S01]  /*16c70*/  @P5 SHF.R.U32.HI R4, RZ, R2, R3 ;  /* 0x00000002ff045219 */ /* 0x001fe20000011603 */
[----:B------:R-:W-:Y:S02]  /*16c80*/  IMAD.MOV.U32 R3, RZ, RZ, R35 ;  /* 0x000000ffff037224 */ /* 0x000fe400078e0023 */
[----:B---3--:R-:W-:Y:S02]  /*16c90*/  IMAD.MOV.U32 R2, RZ, RZ, R20 ;  /* 0x000000ffff027224 */ /* 0x008fe400078e0014 */
[----:B------:R-:W0:Y:S02]  /*16ca0*/  S2R R20, SR_TID.X ;  /* 0x0000000000147919 */ /* 0x000e240000002100 */
[----:B------:R-:W-:-:S04]  /*16cb0*/  IMAD.WIDE.U32 R2, R26, UR4, R2 ;  /* 0x000000041a027c25 */ /* 0x000fc8000f8e0002 */
[----:B------:R-:W-:Y:S01]  /*16cc0*/  IMAD R3, R26, UR5, R3 ;  /* 0x000000051a037c24 */ /* 0x000fe2000f8e0203 */
[----:B------:R-:W-:Y:S02]  /*16cd0*/  ULDC.64 UR4, c[0x0][0x2e0] ;  /* 0x0000b80000047ab9 */ /* 0x000fe40000000a00 */
[----:B------:R-:W-:Y:S02]  /*16ce0*/  IMAD R6, R6, UR4, RZ ;  /* 0x0000000406067c24 */ /* 0x000fe4000f8e02ff */
[----:B------:R-:W-:-:S04]  /*16cf0*/  IMAD.WIDE.U32 R2, R5, UR4, R2 ;  /* 0x0000000405027c25 */ /* 0x000fc8000f8e0002 */
[----:B------:R-:W-:Y:S01]  /*16d00*/  IMAD R5, R5, UR5, R6 ;  /* 0x0000000505057c24 */ /* 0x000fe2000f8e0206 */
[----:B------:R-:W-:Y:S01]  /*16d10*/  ULDC.64 UR4, c[0x0][0x2d0] ;  /* 0x0000b40000047ab9 */ /* 0x000fe20000000a00 */
[----:B------:R-:W-:Y:S02]  /*16d20*/  IMAD.MOV R6, RZ, RZ, -R4 ;  /* 0x000000ffff067224 */ /* 0x000fe400078e0a04 */
[----:B------:R-:W-:Y:S02]  /*16d30*/  IMAD.IADD R3, R3, 0x1, R5 ;  /* 0x0000000103037824 */ /* 0x000fe400078e0205 */
[----:B------:R-:W1:Y:S01]  /*16d40*/  LDC R5, c[0x0][0x448] ;  /* 0x00011200ff057b82 */ /* 0x000e620000000800 */
[----:B------:R-:W-:Y:S01]  /*16d50*/  IMAD.WIDE.U32 R2, R4, UR4, R2 ;  /* 0x0000000404027c25 */ /* 0x000fe2000f8e0002 */
[----:B0-----:R-:W-:-:S04]  /*16d60*/  LOP3.LUT R20, R20, 0x7f, RZ, 0xc0, !PT ;  /* 0x0000007f14147812 */ /* 0x001fc800078ec0ff */
[----:B------:R-:W-:Y:S01]  /*16d70*/  SHF.R.U32.HI R8, RZ, 0x3, R20 ;  /* 0x00000003ff087819 */ /* 0x000fe20000011614 */
[----:B-1----:R-:W-:Y:S01]  /*16d80*/  IMAD R0, R5, R6, R0 ;  /* 0x0000000605007224 */ /* 0x002fe200078e0200 */
[----:B------:R-:W-:-:S05]  /*16d90*/  SHF.R.S32.HI R6, RZ, 0x1f, R4 ;  /* 0x0000001fff067819 */ /* 0x000fca0000011404 */
[----:B--2---:R-:W-:-:S04]  /*16da0*/  IMAD R7, R6, UR4, RZ ;  /* 0x0000000406077c24 */ /* 0x004fc8000f8e02ff */
        /* <DEDUP_REMOVED lines=85> */
[----:B------:R-:W-:-:S03]  /*17300*/  ISETP.GE.AND P1, PT, R6, R29, PT ;  /* 0x0000001d0600720c */ /* 0x000fc60003f26270 */
[----:B-1----:R-:W1:Y:S10]  /*17310*/  SHFL.IDX PT, R2, R4, 0x6, 0x181f ;  /* 0x00d81f0004027f89 */ /* 0x002e7400000e0000 */
[----:B0-----:R-:W-:Y:S01]  /*17320*/  @!P1 LEA R14, P4, R31, R14, 0x1 ;  /* 0x0000000e1f0e9211 */ /* 0x001fe200078808ff */
[----:B------:R-:W0:Y:S04]  /*17330*/  SHFL.IDX PT, R4, R4, 0x7, 0x181f ;  /* 0x00f81f0004047f89 */ /* 0x000e2800000e0000 */
[----:B-1----:R-:W-:-:S02]  /*17340*/  @!P1 IMAD.X R5, RZ, RZ, R2, P4 ;  /* 0x000000ffff059224 */ /* 0x002fc400020e0602 */
[----:B------:R-:W-:Y:S02]  /*17350*/  @!P1 IMAD.MOV.U32 R2, RZ, RZ, R14 ;  /* 0x000000ffff029224 */ /* 0x000fe400078e000e */
[----:B------:R-:W-:Y:S01]  /*17360*/  @!P1 IMAD.MOV.U32 R3, RZ, RZ, R5 ;  /* 0x000000ffff039224 */ /* 0x000fe200078e0005 */
[----:B------:R1:W2:Y:S04]  /*17370*/  SHFL.IDX PT, R14, R0, 0x7, 0x181f ;  /* 0x00f81f00000e7f89 */ /* 0x0002a800000e0000 */
[----:B------:R1:W-:Y:S04]  /*17380*/  @!P1 LDGSTS.E.BYPASS.LTC128B.128 [R36+0x15400], desc[UR36][R2.64], !P3 ;  /* 0x1540000002249fae */ /* 0x0003e8000d901d64 */
[----:B------:R1:W-:Y:S04]  /*17390*/  @!P1 LDGSTS.E.BYPASS.LTC128B.128 [R36+0x19400], desc[UR36][R2.64+0x80], !P2 ;  /* 0x1940008002249fae */ /* 0x0003e8000d101d64 */
[----:B0-----:R1:W-:Y:S02]  /*173a0*/  @!P1 LDGSTS.E.BYPASS.LTC128B.128 [R36+0x1d400], desc[UR36][R2.64+0x100], !P0 ;  /* 0x1d40010002249fae */ /* 0x0013e4000c101d64 */
.L_x_4726:
        /* <DEDUP_REMOVED lines=12> */
.L_x_4637:
[----:B------:R-:W-:Y:S05]  /*17470*/  BSYNC B0 ;  /* 0x0000000000007941 */ /* 0x000fea0003800000 */
.L_x_4636:
[----:B------:R-:W-:Y:S01]  /*17480*/  NOP ;  /* 0x0000000000007918 */ /* 0x000fe20000000000 */
[----:B------:R-:W-:-:S13]  /*17490*/  PLOP3.LUT P0, PT, PT, PT, PT, 0x80, 0x0 ;  /* 0x000000000000781c */ /* 0x000fda0003f0f070 */
.L_x_4638:
        /* <DEDUP_REMOVED lines=18> */
[----:B------:R-:W1:Y:S03]  /*175c0*/  SYNCS.PHASECHK.TRANS64.TRYWAIT P0, [R17+URZ+0x30820], R0 ;  /* 0x03082000110075a7 */ /* 0x000e66000800017f */
[----:B01----:R-:W-:Y:S05]  /*175d0*/  @!P0 BRA `(.L_x_4640) ;  /* 0x0000004000e88947 */ /* 0x003fea0003800000 */
.L_x_4727:
[----:B------:R-:W-:Y:S05]  /*175e0*/  BSYNC B0 ;  /* 0x0000000000007941 */ /* 0x000fea0003800000 */
.L_x_4639:
[----:B------:R-:W3:Y:S01]  /*175f0*/  LDL R2, [R1] ;  /* 0x0000000001027983 */ /* 0x000ee20000100800 */
[----:B------:R-:W-:Y:S01]  /*17600*/  BSSY B0, `(.L_x_4641) ;  /* 0x0000104000007945 */ /* 0x000fe20003800000 */
[----:B---3--:R-:W-:-:S13]  /*17610*/  ISETP.GE.AND P0, PT, R8, R2, PT ;  /* 0x000000020800720c */ /* 0x008fda0003f06270 */
        /* <DEDUP_REMOVED lines=8> */
.L_x_4655:
[----:B------:R-:W3:Y:S04]  /*176a0*/  LDL R5, [R1+0x4] ;  /* 0x0000040001057983 */ /* 0x000ee80000100800 */
[----:B------:R-:W4:Y:S01]  /*176b0*/  LDL R12, [R1+0x8] ;  /* 0x00000800010c7983 */ /* 0x000f220000100800 */
[----:B0-----:R-:W0:Y:S01]  /*176c0*/  S2R R0, SR_TID.X ;  /* 0x0000000000007919 */ /* 0x001e220000002100 */
[----:B------:R-:W1:Y:S01]  /*176d0*/  S2R R4, SR_TID.X ;  /* 0x0000000000047919 */ /* 0x000e620000002100 */
[----:B0-----:R-:W-:-:S04]  /*176e0*/  LOP3.LUT R0, R0, 0x7f, RZ, 0xc0, !PT ;  /* 0x0000007f00007812 */ /* 0x001fc800078ec0ff */
[----:B------:R-:W-:Y:S02]  /*176f0*/  SHF.R.U32.HI R3, RZ, 0x3, R0 ;  /* 0x00000003ff037819 */ /* 0x000fe40000011600 */
[----:B------:R-:W0:Y:S01]  /*17700*/  LDC R0, c[0x0][0x430] ;  /* 0x00010c00ff007b82 */ /* 0x000e220000000800 */
[----:B-1----:R-:W-:-:S05]  /*17710*/  IMAD.SHL.U32 R4, R4, 0x10, RZ ;  /* 0x0000001004047824 */ /* 0x002fca00078e00ff */
        /* <DEDUP_REMOVED lines=8> */
[----:B------:R-:W3:Y:S01]  /*177a0*/  @!P5 LDC.64 R4, c[0x0][0x418] ;  /* 0x00010600ff04db82 */ /* 0x000ee20000000a00 */
        /* <DEDUP_REMOVED lines=9> */
[----:B---3--:R-:W-:Y:S01]  /*17840*/  @!P5 LEA R4, P0, R2, R4, 0x2 ;  /* 0x000000040204d211 */ /* 0x008fe200078010ff */
[----:B------:R-:W-:-:S03]  /*17850*/  IMAD.MOV.U32 R0, RZ, RZ, RZ ;  /* 0x000000ffff007224 */ /* 0x000fc600078e00ff */
        /* <DEDUP_REMOVED lines=15> */
.L_x_4643:
[----:B------:R-:W-:Y:S01]  /*17950*/  IMAD R6, R23, 0x8, R17 ;  /* 0x0000000817067824 */ /* 0x000fe200078e0211 */
[----:B------:R-:W-:Y:S01]  /*17960*/  SHF.L.U32 R3, R28, 0x1f, RZ ;  /* 0x0000001f1c037819 */ /* 0x000fe200000006ff */
[----:B------:R-:W-:Y:S03]  /*17970*/  BSSY B1, `(.L_x_4644) ;  /* 0x0000003000017945 */ /* 0x000fe60003800000 */
[----:B------:R-:W0:Y:S02]  /*17980*/  SYNCS.PHASECHK.TRANS64.TRYWAIT P0, [R6+URZ+0x30840], R3 ;  /* 0x03084003060075a7 */ /* 0x000e24000800017f */
[----:B0-----:R-:W-:Y:S05]  /*17990*/  @!P0 BRA `(.L_x_4645) ;  /* 0x00000040000c8947 */ /* 0x001fea0003800000 */
.L_x_4728:
[----:B------:R-:W-:Y:S05]  /*179a0*/  BSYNC B1 ;  /* 0x0000000000017941 */ /* 0x000fea0003800000 */
.L_x_4644:
        /* <DEDUP_REMOVED lines=62> */
[----:B-1-3--:R0:W3:Y:S02]  /*17d90*/  SHFL.IDX PT, R2, R7, 0x5, 0x181f ;  /* 0x00b81f0007027f89 */ /* 0x00a0e400000e0000 */
.L_x_4742:
[----:B------:R-:W-:Y:S02]  /*17da0*/  LOP3.LUT P6, RZ, R16, 0x4, RZ, 0xc0, !PT ;  /* 0x0000000410ff7812 */ /* 0x000fe400078cc0ff */
[----:B---3--:R-:W-:-:S05]  /*17db0*/  IADD3 R2, P0, R2, R4, RZ ;  /* 0x0000000402027210 */ /* 0x008fca0007f1e0ff */
        /* <DEDUP_REMOVED lines=9> */
.L_x_4647:
        /* <DEDUP_REMOVED lines=10> */
.L_x_4648:
[----:B------:R3:W-:Y:S01]  /*17ef0*/  SYNCS.ARRIVE.TRANS64.A1T0 RZ, [R6+URZ+0x30830], RZ ;  /* 0x030830ff06ff79a7 */ /* 0x0007e2000810003f */
[----:B------:R-:W-:Y:S05]  /*17f00*/  @!P5 BRA `(.L_x_4649) ;  /* 0x000000000004d947 */ /* 0x000fea0003800000 */
[----:B------:R-:W-:Y:S01]  /*17f10*/  BPT.TRAP 0x1 ;  /* 0x000000040000795c */ /* 0x000fe20000300000 */
.L_x_4649:
[----:B-1----:R-:W-:Y:S01]  /*17f20*/  SHF.L.U32 R2, R20, 0x1f, RZ ;  /* 0x0000001f14027819 */ /* 0x002fe200000006ff */
[----:B---3--:R-:W-:Y:S01]  /*17f30*/  IMAD R6, R10, 0x8, R17 ;  /* 0x000000080a067824 */ /* 0x008fe200078e0211 */
[----:B------:R-:W-:Y:S01]  /*17f40*/  BSSY B1, `(.L_x_4650) ;  /* 0x0000004000017945 */ /* 0x000fe20003800000 */
[----:B0-----:R-:W-:Y:S02]  /*17f50*/  IMAD R7, R29, -0x60, R37 ;  /* 0xffffffa01d077824 */ /* 0x001fe400078e0225 */
[----:B------:R-:W0:Y:S02]  /*17f60*/  SYNCS.PHASECHK.TRANS64.TRYWAIT P0, [R6+URZ+0x30860], R2 ;  /* 0x03086002060075a7 */ /* 0x000e24000800017f */
[----:B0-----:R-:W-:Y:S05]  /*17f70*/  @!P0 BRA `(.L_x_4651) ;  /* 0x0000004000888947 */ /* 0x001fea0003800000 */
.L_x_4743:
[----:B------:R-:W-:Y:S05]  /*17f80*/  BSYNC B1 ;  /* 0x0000000000017941 */ /* 0x000fea0003800000 */
.L_x_4650:
        /* <DEDUP_REMOVED lines=10> */
[----:B--2---:R-:W-:Y:S01]  /*18030*/  SHFL.IDX PT, R14, R18, 0x5, 0x181f ;  /* 0x00b81f00120e7f89 */ /* 0x004fe200000e0000 */
        /* <DEDUP_REMOVED lines=49> */
.L_x_4757:
        /* <DEDUP_REMOVED lines=29> */
.L_x_4653:
        /* <DEDUP_REMOVED lines=10> */
.L_x_4654:
[----:B------:R-:W2:Y:S01]  /*185c0*/  LDL R0, [R1] ;  /* 0x0000000001007983 */ /* 0x000ea20000100800 */
[----:B------:R1:W-:Y:S01]  /*185d0*/  SYNCS.ARRIVE.TRANS64.A1T0 RZ, [R6+URZ+0x30850], RZ ;  /* 0x030850ff06ff79a7 */ /* 0x0003e2000810003f */
[C---:B------:R-:W-:Y:S02]  /*185e0*/  VIADD R8, R22.reuse, 0xffffffff ;  /* 0xffffffff16087836 */ /* 0x040fe40000000000 */
[----:B------:R-:W-:Y:S02]  /*185f0*/  IMAD.MOV.U32 R10, RZ, RZ, R23 ;  /* 0x000000ffff0a7224 */ /* 0x000fe400078e0017 */
[----:B------:R-:W-:Y:S02]  /*18600*/  IMAD.MOV.U32 R20, RZ, RZ, R28 ;  /* 0x000000ffff147224 */ /* 0x000fe400078e001c */
[----:B------:R-:W-:Y:S01]  /*18610*/  IMAD.MOV.U32 R29, RZ, RZ, R22 ;  /* 0x000000ffff1d7224 */ /* 0x000fe200078e0016 */
[----:B--2---:R-:W-:-:S13]  /*18620*/  ISETP.GT.AND P0, PT, R22, R0, PT ;  /* 0x000000001600720c */ /* 0x004fda0003f04270 */
[----:B-1----:R-:W-:Y:S05]  /*18630*/  @P0 BRA `(.L_x_4655) ;  /* 0xfffffff000180947 */ /* 0x002fea000383ffff */
.L_x_4642:
[----:B------:R-:W-:Y:S05]  /*18640*/  BSYNC B0 ;  /* 0x0000000000007941 */ /* 0x000fea0003800000 */
.L_x_4641:
[----:B0-----:R-:W0:Y:S01]  /*18650*/  S2R R0, SR_TID.X ;  /* 0x0000000000007919 */ /* 0x001e220000002100 */
[----:B------:R-:W-:Y:S01]  /*18660*/  BSSY B0, `(.L_x_4656) ;  /* 0x0000010000007945 */ /* 0x000fe20003800000 */
        /* <DEDUP_REMOVED lines=9> */
[----:B-1----:R-:W3:Y:S01]  /*18700*/  @P0 ATOMG.E.ADD.STRONG.GPU PT, R3, desc[UR36][R2.64], R5 ;  /* 0x00000005020309a8 */ /* 0x002ee200081ee1e4 */
[----:B------:R-:W0:Y:S02]  /*18710*/  S2R R4, SR_LTMASK ;  /* 0x0000000000047919 */ /* 0x000e240000003900 */
[----:B0-----:R-:W-:-:S04]  /*18720*/  LOP3.LUT R4, R4, UR4, RZ, 0xc0, !PT ;  /* 0x0000000404047c12 */ /* 0x001fc8000f8ec0ff */
[----:B------:R-:W0:Y:S01]  /*18730*/  POPC R7, R4 ;  /* 0x0000000400077309 */ /* 0x000e220000000000 */
[----:B---3--:R-:W0:Y:S02]  /*18740*/  SHFL.IDX PT, R0, R3, R0, 0x1f ;  /* 0x00001f0003007589 */ /* 0x008e2400000e0000 */
[----:B0-----:R-:W-:-:S07]  /*18750*/  IADD3 R24, R0, UR39, R7 ;  /* 0x0000002700187c10 */ /* 0x001fce000fffe007 */
.L_x_4657:
[----:B------:R-:W-:Y:S05]  /*18760*/  BSYNC B0 ;  /* 0x0000000000007941 */ /* 0x000fea0003800000 */
.L_x_4656:
[----:B------:R-:W-:-:S13]  /*18770*/  LOP3.LUT P0, RZ, R16, 0x10, RZ, 0xc0, !PT ;  /* 0x0000001010ff7812 */ /* 0x000fda000780c0ff */
[----:B------:R-:W-:Y:S05]  /*18780*/  @!P0 BRA `(.L_x_4658) ;  /* 0x0000000000048947 */ /* 0x000fea0003800000 */
[----:B------:R-:W-:Y:S01]  /*18790*/  BPT.TRAP 0x1 ;  /* 0x000000040000795c */ /* 0x000fe20000300000 */
.L_x_4658:
[----:B------:R-:W-:Y:S01]  /*187a0*/  IMAD R0, R23, 0x8, R17 ;  /* 0x0000000817007824 */ /* 0x000fe200078e0211 */
[----:B------:R-:W-:Y:S01]  /*187b0*/  SHF.L.U32 R3, R28, 0x1f, RZ ;  /* 0x0000001f1c037819 */ /* 0x000fe200000006ff */
[----:B------:R-:W-:Y:S01]  /*187c0*/  BSSY B0, `(.L_x_4659) ;  /* 0x0000004000007945 */ /* 0x000fe20003800000 */
[----:B------:R-:W-:Y:S02]  /*187d0*/  IMAD R6, R22, -0x60, R37 ;  /* 0xffffffa016067824 */ /* 0x000fe400078e0225 */
[----:B------:R-:W0:Y:S02]  /*187e0*/  SYNCS.PHASECHK.TRANS64.TRYWAIT P0, [R0+URZ+0x30860], R3 ;  /* 0x03086003000075a7 */ /* 0x000e24000800017f */
[----:B0-----:R-:W-:Y:S05]  /*187f0*/  @!P0 BRA `(.L_x_4660) ;  /* 0x00000040008c8947 */ /* 0x001fea0003800000 */
.L_x_4758:
[----:B------:R-:W-:Y:S05]  /*18800*/  BSYNC B0 ;  /* 0x0000000000007941 */ /* 0x000fea0003800000 */
.L_x_4659:
        /* <DEDUP_REMOVED lines=65> */
.L_x_4772:
        /* <DEDUP_REMOVED lines=13> */
.L_x_4662:
        /* <DEDUP_REMOVED lines=10> */
.L_x_4663:
[----:B------:R1:W-:Y:S01]  /*18d90*/  SYNCS.ARRIVE.TRANS64.A1T0 RZ, [R0+URZ+0x30850], RZ ;  /* 0x030850ff00ff79a7 */ /* 0x0003e2000810003f */
[----:B------:R-:W-:-:S05]  /*18da0*/  VIADD R23, R23, 0x1 ;  /* 0x0000000117177836 */ /* 0x000fca0000000000 */
[----:B------:R-:W-:-:S04]  /*18db0*/  ISETP.NE.AND P0, PT, R23, 0x2, PT ;  /* 0x000000021700780c */ /* 0x000fc80003f05270 */
[----:B0-----:R-:W-:Y:S02]  /*18dc0*/  SEL R3, RZ, 0x1, P0 ;  /* 0x00000001ff037807 */ /* 0x001fe40000000000 */
[----:B------:R-:W-:Y:S02]  /*18dd0*/  SEL R23, R23, RZ, P0 ;  /* 0x000000ff17177207 */ /* 0x000fe40000000000 */
[----:B-1----:R-:W-:-:S07]  /*18de0*/  LOP3.LUT R28, R28, R3, RZ, 0x3c, !PT ;  /* 0x000000031c1c7212 */ /* 0x002fce00078e3cff */
.L_x_4620:
[----:B------:R-:W-:Y:S05]  /*18df0*/  BSYNC B7 ;  /* 0x0000000000077941 */ /* 0x000fea0003800000 */
.L_x_4618:
        /* <DEDUP_REMOVED lines=11> */
.L_x_4664:
        /* <DEDUP_REMOVED lines=43> */
.L_x_4782:
[----:B------:R-:W-:Y:S02]  /*19160*/  ULDC UR4, c[0x0][0xc38] ;  /* 0x00030e0000047ab9 */ /* 0x000fe40000000800 */
[----:B------:R-:W-:-:S04]  /*19170*/  IMAD.U32 R5, RZ, RZ, UR4 ;  /* 0x00000004ff057e24 */ /* 0x000fc8000f8e00ff */
[----:B-1----:R-:W-:-:S04]  /*19180*/  IMAD R14, R14, R5, RZ ;  /* 0x000000050e0e7224 */ /* 0x002fc800078e02ff */
[----:B------:R-:W-:-:S05]  /*19190*/  IMAD.IADD R7, R7, 0x1, R14 ;  /* 0x0000000107077824 */ /* 0x000fca00078e020e */
[----:B------:R-:W-:-:S13]  /*191a0*/  ISETP.GT.AND P6, PT, R7, R0, PT ;  /* 0x000000000700720c */ /* 0x000fda0003fc4270 */
[----:B------:R-:W-:Y:S05]  /*191b0*/  @P6 BRA `(.L_x_4667) ;  /* 0x0000000000a46947 */ /* 0x000fea0003800000 */
.L_x_4670:
        /* <DEDUP_REMOVED lines=35> */
.L_x_4790:
[----:B------:R-:W-:Y:S02]  /*193f0*/  ULDC UR4, c[0x0][0xc38] ;  /* 0x00030e0000047ab9 */ /* 0x000fe40000000800 */
[----:B------:R-:W-:-:S04]  /*19400*/  IMAD.U32 R5, RZ, RZ, UR4 ;  /* 0x00000004ff057e24 */ /* 0x000fc8000f8e00ff */
[----:B-1----:R-:W-:-:S04]  /*19410*/  IMAD R14, R14, R5, RZ ;  /* 0x000000050e0e7224 */ /* 0x002fc800078e02ff */
[----:B------:R-:W-:-:S05]  /*19420*/  IMAD.IADD R7, R14, 0x1, R7 ;  /* 0x000000010e077824 */ /* 0x000fca00078e0207 */
[----:B------:R-:W-:-:S13]  /*19430*/  ISETP.GT.AND P6, PT, R7, R0, PT ;  /* 0x000000000700720c */ /* 0x000fda0003fc4270 */
[----:B------:R-:W-:Y:S05]  /*19440*/  @!P6 BRA `(.L_x_4670) ;  /* 0xfffffffc005ce947 */ /* 0x000fea000383ffff */
.L_x_4667:
        /* <DEDUP_REMOVED lines=10> */
.L_x_4795:
[----:B------:R-:W-:-:S13]  /*194f0*/  ISETP.NE.AND P0, PT, R3, RZ, PT ;  /* 0x000000ff0300720c */ /* 0x000fda0003f05270 */
[----:B------:R-:W-:Y:S05]  /*19500*/  @!P0 BRA `(.L_x_4672) ;  /* 0x0000000000108947 */ /* 0x000fea0003800000 */
[----:B------:R-:W-:Y:S01]  /*19510*/  UMOV UR4, 0xffffffff ;  /* 0xffffffff00047882 */ /* 0x000fe20000000000 */
[----:B-1----:R-:W-:Y:S02]  /*19520*/  VIADD R12, R12, 0xffffffff ;  /* 0xffffffff0c0c7836 */ /* 0x002fe40000000000 */
[----:B------:R-:W-:Y:S05]  /*19530*/  BRA.DIV UR4, `(.L_x_4673) ;  /* 0x0000004604a47947 */ /* 0x000fea000b800000 */
[----:B------:R4:W1:Y:S02]  /*19540*/  SHFL.IDX PT, R6, R2, R12, 0x1f ;  /* 0x00001f0c02067589 */ /* 0x00086400000e0000 */
.L_x_4672:
        /* <DEDUP_REMOVED lines=20> */
[----:B------:R-:W-:Y:S02]  /*19690*/  IMAD R2, R6, R9, R2 ;  /* 0x0000000906027224 */ /* 0x000fe400078e0202 */
[----:B------:R-:W-:-:S03]  /*196a0*/  VIADD R3, R7, 0xffffffe ;  /* 0x0ffffffe07037836 */ /* 0x000fc60000000000 */
[----:B------:R-:W-:-:S03]  /*196b0*/  ISETP.GT.U32.AND P1, PT, R5, R2, PT ;  /* 0x000000020500720c */ /* 0x000fc60003f24070 */
[----:B------:R-:W0:Y:S10]  /*196c0*/  F2I.FTZ.U32.TRUNC.NTZ R3, R3 ;  /* 0x0000000300037305 */ /* 0x000e34000021f000 */
[----:B------:R-:W-:-:S02]  /*196d0*/  @!P1 IMAD.IADD R2, R2, 0x1, -R5 ;  /* 0x0000000102029824 */ /* 0x000fc400078e0a05 */
[----:B------:R-:W-:Y:S01]  /*196e0*/  @!P1 VIADD R6, R6, 0x1 ;  /* 0x0000000106069836 */ /* 0x000fe20000000000 */
[----:B------:R-:W-:Y:S02]  /*196f0*/  ISETP.NE.AND P1, PT, R25, RZ, PT ;  /* 0x000000ff1900720c */ /* 0x000fe40003f25270 */
[----:B------:R-:W-:Y:S01]  /*19700*/  ISETP.GE.U32.AND P0, PT, R2, R5, PT ;  /* 0x000000050200720c */ /* 0x000fe20003f06070 */
[----:B0-----:R-:W-:Y:S02]  /*19710*/  IMAD.MOV R5, RZ, RZ, -R3 ;  /* 0x000000ffff057224 */ /* 0x001fe400078e0a03 */
[----:B------:R-:W-:Y:S02]  /*19720*/  IMAD.MOV.U32 R2, RZ, RZ, RZ ;  /* 0x000000ffff027224 */ /* 0x000fe400078e00ff */
[----:B------:R-:W-:-:S04]  /*19730*/  IMAD R5, R5, R4, RZ ;  /* 0x0000000405057224 */ /* 0x000fc800078e02ff */
[----:B------:R-:W-:Y:S01]  /*19740*/  IMAD.HI.U32 R5, R3, R5, R2 ;  /* 0x0000000503057227 */ /* 0x000fe200078e0002 */
[----:B------:R-:W-:Y:S02]  /*19750*/  LOP3.LUT R2, R0, R25, RZ, 0x3c, !PT ;  /* 0x0000001900027212 */ /* 0x000fe400078e3cff */
[----:B------:R-:W-:Y:S01]  /*19760*/  IABS R3, R8 ;  /* 0x0000000800037213 */ /* 0x000fe20000000000 */
[----:B------:R-:W-:Y:S01]  /*19770*/  @P0 VIADD R6, R6, 0x1 ;  /* 0x0000000106060836 */ /* 0x000fe20000000000 */
[----:B------:R-:W-:-:S03]  /*19780*/  ISETP.GE.AND P2, PT, R2, RZ, PT ;  /* 0x000000ff0200720c */ /* 0x000fc60003f46270 */
[----:B------:R-:W-:-:S10]  /*19790*/  IMAD.MOV R3, RZ, RZ, -R3 ;  /* 0x000000ffff037224 */ /* 0x000fd400078e0a03 */
[----:B------:R-:W-:Y:S01]  /*197a0*/  @!P2 IMAD.MOV R6, RZ, RZ, -R6 ;  /* 0x000000ffff06a224 */ /* 0x000fe200078e0a06 */
[----:B------:R-:W-:-:S04]  /*197b0*/  @!P1 LOP3.LUT R6, RZ, R25, RZ, 0x33, !PT ;  /* 0x00000019ff069212 */ /* 0x000fc800078e33ff */
[----:B------:R-:W-:-:S05]  /*197c0*/  IABS R2, R6 ;  /* 0x0000000600027213 */ /* 0x000fca0000000000 */
[----:B------:R-:W-:-:S04]  /*197d0*/  IMAD.HI.U32 R5, R5, R2, RZ ;  /* 0x0000000205057227 */ /* 0x000fc800078e00ff */
[----:B------:R-:W-:Y:S01]  /*197e0*/  IMAD R3, R5, R3, R2 ;  /* 0x0000000305037224 */ /* 0x000fe200078e0202 */
[----:B------:R-:W-:-:S04]  /*197f0*/  LOP3.LUT R2, R6, R8, RZ, 0x3c, !PT ;  /* 0x0000000806027212 */ /* 0x000fc800078e3cff */
[----:B------:R-:W-:Y:S02]  /*19800*/  ISETP.GT.U32.AND P1, PT, R4, R3, PT ;  /* 0x000000030400720c */ /* 0x000fe40003f24070 */
[----:B------:R-:W-:Y:S01]  /*19810*/  ISETP.GE.AND P2, PT, R2, RZ, PT ;  /* 0x000000ff0200720c */ /* 0x000fe20003f46270 */
[----:B------:R-:W-:-:S04]  /*19820*/  IMAD.MOV R2, RZ, RZ, -R6 ;  /* 0x000000ffff027224 */ /* 0x000fc800078e0a06 */
[----:B------:R-:W-:-:S06]  /*19830*/  IMAD R2, R25, R2, R0 ;  /* 0x0000000219027224 */ /* 0x000fcc00078e0200 */
[----:B------:R-:W-:Y:S02]  /*19840*/  @!P1 IMAD.IADD R3, R3, 0x1, -R4 ;  /* 0x0000000103039824 */ /* 0x000fe400078e0a04 */
[----:B------:R-:W-:Y:S01]  /*19850*/  @!P1 VIADD R5, R5, 0x1 ;  /* 0x0000000105059836 */ /* 0x000fe20000000000 */
[----:B------:R-:W-:Y:S02]  /*19860*/  ISETP.NE.AND P1, PT, R8, RZ, PT ;  /* 0x000000ff0800720c */ /* 0x000fe40003f25270 */
[----:B------:R-:W-:-:S13]  /*19870*/  ISETP.GE.U32.AND P0, PT, R3, R4, PT ;  /* 0x000000040300720c */ /* 0x000fda0003f06070 */
[----:B------:R-:W-:-:S04]  /*19880*/  @P0 VIADD R5, R5, 0x1 ;  /* 0x0000000105050836 */ /* 0x000fc80000000000 */
[----:B------:R-:W-:Y:S01]  /*19890*/  @!P2 IMAD.MOV R5, RZ, RZ, -R5 ;  /* 0x000000ffff05a224 */ /* 0x000fe200078e0a05 */
[----:B------:R-:W-:-:S05]  /*198a0*/  @!P1 LOP3.LUT R5, RZ, R8, RZ, 0x33, !PT ;  /* 0x00000008ff059212 */ /* 0x000fca00078e33ff */
[--C-:B------:R-:W-:Y:S02]  /*198b0*/  IMAD.MOV R3, RZ, RZ, -R5.reuse ;  /* 0x000000ffff037224 */ /* 0x100fe400078e0a05 */
[C---:B------:R-:W-:Y:S02]  /*198c0*/  IMAD R5, R8.reuse, 0x1000000, R5 ;  /* 0x0100000008057824 */ /* 0x040fe400078e0205 */
[----:B------:R-:W-:-:S04]  /*198d0*/  IMAD R8, R8, R3, R6 ;  /* 0x0000000308087224 */ /* 0x000fc800078e0206 */
[----:B------:R-:W-:Y:S01]  /*198e0*/  IMAD R26, R8, 0x10000, R5 ;  /* 0x00010000081a7824 */ /* 0x000fe200078e0205 */
[----:B------:R-:W-:Y:S06]  /*198f0*/  BRA `(.L_x_4675) ;  /* 0x0000000000f07947 */ /* 0x000fec0003800000 */
.L_x_4674:
        /* <DEDUP_REMOVED lines=60> */
.L_x_4675:
[----:B------:R-:W-:-:S05]  /*19cc0*/  LOP3.LUT R2, RZ, R2, RZ, 0x33, !PT ;  /* 0x00000002ff027212 */ /* 0x000fca00078e33ff */
[----:B------:R-:W-:Y:S01]  /*19cd0*/  IMAD.IADD R25, R25, 0x1, R2 ;  /* 0x0000000119197824 */ /* 0x000fe200078e0202 */
[----:B------:R-:W-:Y:S06]  /*19ce0*/  BRA `(.L_x_4676) ;  /* 0x00000000001c7947 */ /* 0x000fec0003800000 */
.L_x_4668:
[----:B------:R-:W-:Y:S01]  /*19cf0*/  UMOV UR4, URZ ;  /* 0x0000003f00047c82 */ /* 0x000fe20008000000 */
[----:B------:R-:W-:Y:S01]  /*19d00*/  UMOV UR5, URZ ;  /* 0x0000003f00057c82 */ /* 0x000fe20008000000 */
[----:B------:R-:W-:Y:S01]  /*19d10*/  ULDC UR6, c[0x0][0xc3c] ;  /* 0x00030f0000067ab9 */ /* 0x000fe20000000800 */
[----:B------:R-:W-:Y:S02]  /*19d20*/  IMAD.MOV.U32 R24, RZ, RZ, R0 ;  /* 0x000000ffff187224 */ /* 0x000fe400078e0000 */
[----:B------:R-:W-:Y:S02]  /*19d30*/  IMAD.U32 R25, RZ, RZ, UR4 ;  /* 0x00000004ff197e24 */ /* 0x000fe4000f8e00ff */
[----:B------:R-:W-:Y:S02]  /*19d40*/  IMAD.U32 R26, RZ, RZ, UR5 ;  /* 0x00000005ff1a7e24 */ /* 0x000fe4000f8e00ff */
[----:B------:R-:W-:-:S07]  /*19d50*/  IMAD.U32 R27, RZ, RZ, UR6 ;  /* 0x00000006ff1b7e24 */ /* 0x000fce000f8e00ff */
.L_x_4676:
        /* <DEDUP_REMOVED lines=10> */
.L_x_4665:
[----:B------:R-:W-:Y:S02]  /*19e00*/  ULDC UR4, c[0x0][0xc3c] ;  /* 0x00030f0000047ab9 */ /* 0x000fe40000000800 */
[----:B-1----:R-:W-:-:S13]  /*19e10*/  ISETP.GE.AND P0, PT, R27, UR4, PT ;  /* 0x000000041b007c0c */ /* 0x002fda000bf06270 */
[----:B------:R-:W-:Y:S05]  /*19e20*/  @!P0 BRA `(.L_x_4677) ;  /* 0xffffffac00bc8947 */ /* 0x000fea000383ffff */
[----:B------:R-:W-:Y:S05]  /*19e30*/  BSYNC B8 ;  /* 0x0000000000087941 */ /* 0x000fea0003800000 */
.L_x_4604:
        /* <DEDUP_REMOVED lines=12> */
.L_x_4798:
[----:B------:R-:W-:Y:S05]  /*19f00*/  BSYNC B0 ;  /* 0x0000000000007941 */ /* 0x000fea0003800000 */
.L_x_4678:
[----:B------:R-:W-:-:S03]  /*19f10*/  UMOV UR4, 0xffffffff ;  /* 0xffffffff00047882 */ /* 0x000fc60000000000 */
[----:B------:R-:W-:Y:S05]  /*19f20*/  BRA.DIV UR4, `(.L_x_4680) ;  /* 0x0000003e04647947 */ /* 0x000fea000b800000 */
[----:B0-----:R-:W0:Y:S02]  /*19f30*/  S2R R0, SR_TID.X ;  /* 0x0000000000007919 */ /* 0x001e240000002100 */
[----:B0-----:R-:W-:-:S04]  /*19f40*/  SHF.R.U32.HI R0, RZ, 0x5, R0 ;  /* 0x00000005ff007819 */ /* 0x001fc80000011600 */
[----:B------:R-:W-:-:S05]  /*19f50*/  LOP3.LUT R0, R0, 0x3, RZ, 0xc0, !PT ;  /* 0x0000000300007812 */ /* 0x000fca00078ec0ff */
[----:B------:R0:W1:Y:S02]  /*19f60*/  SHFL.IDX PT, R14, R0, RZ, 0x1f ;  /* 0x00001fff000e7589 */ /* 0x00006400000e0000 */
.L_x_4801:
[----:B-1----:R-:W-:Y:S01]  /*19f70*/  ISETP.NE.AND P0, PT, R14, RZ, PT ;  /* 0x000000ff0e00720c */ /* 0x002fe20003f05270 */
[----:B------:R-:W-:-:S12]  /*19f80*/  BSSY B0, `(.L_x_4681) ;  /* 0x0000026000007945 */ /* 0x000fd80003800000 */
[----:B------:R-:W-:Y:S05]  /*19f90*/  @P0 BRA `(.L_x_4682) ;  /* 0x0000000000900947 */ /* 0x000fea0003800000 */
[----:B------:R-:W-:-:S03]  /*19fa0*/  UMOV UR4, 0xffffffff ;  /* 0xffffffff00047882 */ /* 0x000fc60000000000 */
[----:B------:R-:W-:Y:S05]  /*19fb0*/  BRA.DIV UR4, `(.L_x_4683) ;  /* 0x0000003e04747947 */ /* 0x000fea000b800000 */
[----:B------:R-:W-:-:S13]  /*19fc0*/  ELECT P6, URZ, PT ;  /* 0x00000000003f782f */ /* 0x000fda00038c0000 */
.L_x_4804:
        /* <DEDUP_REMOVED lines=8> */
.L_x_4684:
[C---:B------:R-:W-:Y:S01]  /*1a050*/  IMAD R5, R23.reuse, 0x8, R4 ;  /* 0x0000000817057824 */ /* 0x040fe200078e0204 */
[----:B------:R-:W-:Y:S01]  /*1a060*/  SHF.L.U32 R0, R28, 0x1f, RZ ;  /* 0x0000001f1c007819 */ /* 0x000fe200000006ff */
[----:B------:R-:W-:-:S03]  /*1a070*/  VIADD R23, R23, 0x1 ;  /* 0x0000000117177836 */ /* 0x000fc60000000000 */
[----:B------:R-:W0:Y:S02]  /*1a080*/  SYNCS.PHASECHK.TRANS64.TRYWAIT P1, [R5+URZ+0x30840], R0 ;  /* 0x03084000050075a7 */ /* 0x000e24000802017f */
[----:B------:R-:W-:-:S04]  /*1a090*/  ISETP.NE.AND P2, PT, R23, 0x2, PT ;  /* 0x000000021700780c */ /* 0x000fc80003f45270 */
[----:B------:R-:W-:Y:S01]  /*1a0a0*/  SEL R3, RZ, 0x1, P2 ;  /* 0x00000001ff037807 */ /* 0x000fe20001000000 */
[----:B0-----:R-:W-:Y:S08]  /*1a0b0*/  @!P1 BRA `(.L_x_4685) ;  /* 0x0000003c00549947 */ /* 0x001ff00003800000 */
.L_x_4805:
[----:B------:R-:W-:Y:S02]  /*1a0c0*/  SEL R23, R23, RZ, P2 ;  /* 0x000000ff17177207 */ /* 0x000fe40001000000 */
[----:B------:R-:W-:Y:S01]  /*1a0d0*/  LOP3.LUT R2, R28, R3, RZ, 0x3c, !PT ;  /* 0x000000031c027212 */ /* 0x000fe200078e3cff */
[----:B------:R-:W-:Y:S06]  /*1a0e0*/  @!P0 BRA `(.L_x_4686) ;  /* 0x0000000000048947 */ /* 0x000fec0003800000 */
[----:B------:R-:W-:Y:S01]  /*1a0f0*/  BPT.TRAP 0x1 ;  /* 0x000000040000795c */ /* 0x000fe20000300000 */
.L_x_4686:
[----:B------:R-:W-:Y:S01]  /*1a100*/  IMAD R23, R23, 0x8, R4 ;  /* 0x0000000817177824 */ /* 0x000fe200078e0204 */
[----:B------:R-:W-:-:S04]  /*1a110*/  SHF.L.U32 R2, R2, 0x1f, RZ ;  /* 0x0000001f02027819 */ /* 0x000fc800000006ff */
[----:B------:R-:W1:Y:S02]  /*1a120*/  SYNCS.PHASECHK.TRANS64.TRYWAIT P1, [R23+URZ+0x30840], R2 ;  /* 0x03084002170075a7 */ /* 0x000e64000802017f */
[----:B-1----:R-:W-:Y:S05]  /*1a130*/  @!P1 BRA `(.L_x_4687) ;  /* 0x0000003c00489947 */ /* 0x002fea0003800000 */
.L_x_4806:
[----:B------:R-:W-:Y:S05]  /*1a140*/  @!P0 BRA `(.L_x_4688) ;  /* 0x0000000000048947 */ /* 0x000fea0003800000 */
[----:B------:R-:W-:Y:S01]  /*1a150*/  BPT.TRAP 0x1 ;  /* 0x000000040000795c */ /* 0x000fe20000300000 */
.L_x_4688:
[----:B------:R-:W3:Y:S02]  /*1a160*/  SYNCS.PHASECHK.TRANS64.TRYWAIT P1, [R5+URZ+0x30860], R0 ;  /* 0x03086000050075a7 */ /* 0x000ee4000802017f */
[----:B---3--:R-:W-:Y:S05]  /*1a170*/  @!P1 BRA `(.L_x_4689) ;  /* 0x0000003c004c9947 */ /* 0x008fea0003800000 */
.L_x_4807:
[----:B------:R-:W-:Y:S05]  /*1a180*/  @!P0 BRA `(.L_x_4690) ;  /* 0x0000000000048947 */ /* 0x000fea0003800000 */
[----:B------:R-:W-:Y:S01]  /*1a190*/  BPT.TRAP 0x1 ;  /* 0x000000040000795c */ /* 0x000fe20000300000 */
.L_x_4690:
[----:B----4-:R4:W0:Y:S02]  /*1a1a0*/  SYNCS.PHASECHK.TRANS64.TRYWAIT P0, [R23+URZ+0x30860], R2 ;  /* 0x03086002170075a7 */ /* 0x010824000800017f */
[----:B0-----:R-:W-:Y:S05]  /*1a1b0*/  @!P0 NANOSLEEP.SYNCS 0x989680 ;  /* 0x009896800000895d */ /* 0x001fea0003900000 */
[----:B------:R-:W0:Y:S02]  /*1a1c0*/  @!P0 SYNCS.PHASECHK.TRANS64 P0, [R23+URZ+0x30860], R2 ;  /* 0x03086002170085a7 */ /* 0x000e24000800007f */
[----:B0-----:R-:W-:Y:S05]  /*1a1d0*/  @!P0 BRA `(.L_x_4690) ;  /* 0xfffffffc00f08947 */ /* 0x001fea000383ffff */
.L_x_4682:
[----:B------:R-:W-:Y:S05]  /*1a1e0*/  BSYNC B0 ;  /* 0x0000000000007941 */ /* 0x000fea0003800000 */
.L_x_4681:
[----:B------:R-:W-:Y:S05]  /*1a1f0*/  EXIT ;  /* 0x000000000000794d */ /* 0x000fea0003800000 */
.L_x_4495:
[----:B0-----:R-:W-:-:S04]  /*1a200*/  IMAD.U32 R3, RZ, RZ, UR60 ;  /* 0x0000003cff037e24 */ /* 0x001fc8000f8e00ff */
[----:B------:R0:W1:Y:S03]  /*1a210*/  SYNCS.PHASECHK.TRANS64.TRYWAIT P1, [R3+URZ+0x30800], R0 ;  /* 0x03080000030075a7 */ /* 0x000066000802017f */
[----:B-1----:R-:W-:Y:S05]  /*1a220*/  @!P1 NANOSLEEP.SYNCS 0x989680 ;  /* 0x009896800000995d */ /* 0x002fea0003900000 */
[----:B------:R-:W1:Y:S02]  /*1a230*/  @!P1 SYNCS.PHASECHK.TRANS64 P1, [R3+URZ+0x30800], R0 ;  /* 0x03080000030095a7 */ /* 0x000e64000802007f */
[----:B-1----:R-:W-:Y:S05]  /*1a240*/  @!P1 BRA `(.L_x_4495) ;  /* 0xfffffffc00ec9947 */ /* 0x002fea000383ffff */
[----:B------:R-:W-:Y:S05]  /*1a250*/  BRA `(.L_x_4691) ;  /* 0xfffffe7c00f47947 */ /* 0x000fea000383ffff */
.L_x_4499:
[----:B-1----:R1:W2:Y:S02]  /*1a260*/  SYNCS.PHASECHK.TRANS64.TRYWAIT P1, [R3+URZ+0x30830], R0 ;  /* 0x03083000030075a7 */ /* 0x0022a4000802017f */
[----:B--2---:R-:W-:Y:S05]  /*1a270*/  @!P1 NANOSLEEP.SYNCS 0x989680 ;  /* 0x009896800000995d */ /* 0x004fea0003900000 */
[----:B------:R-:W2:Y:S02]  /*1a280*/  @!P1 SYNCS.PHASECHK.TRANS64 P1, [R3+URZ+0x30830], R0 ;  /* 0x03083000030095a7 */ /* 0x000ea4000802007f */
[----:B--2---:R-:W-:Y:S05]  /*1a290*/  @!P1 BRA `(.L_x_4499) ;  /* 0xfffffffc00f09947 */ /* 0x004fea000383ffff */
[----:B------:R-:W-:Y:S05]  /*1a2a0*/  BRA `(.L_x_4498) ;  /* 0xfffffe8000107947 */ /* 0x000fea000383ffff */
.L_x_4516:
[----:B-1----:R-:W-:-:S04]  /*1a2b0*/  IMAD.U32 R9, RZ, RZ, UR6 ;  /* 0x00000006ff097e24 */ /* 0x002fc8000f8e00ff */
[----:B------:R1:W2:Y:S03]  /*1a2c0*/  SYNCS.PHASECHK.TRANS64.TRYWAIT P1, [R9+URZ+0x30830], R8 ;  /* 0x03083008090075a7 */ /* 0x0002a6000802017f */
[----:B--2---:R-:W-:Y:S05]  /*1a2d0*/  @!P1 NANOSLEEP.SYNCS 0x989680 ;  /* 0x009896800000995d */ /* 0x004fea0003900000 */
[----:B------:R-:W2:Y:S02]  /*1a2e0*/  @!P1 SYNCS.PHASECHK.TRANS64 P1, [R9+URZ+0x30830], R8 ;  /* 0x03083008090095a7 */ /* 0x000ea4000802007f */
[----:B--2---:R-:W-:Y:S05]  /*1a2f0*/  @!P1 BRA `(.L_x_4516) ;  /* 0xfffffffc00ec9947 */ /* 0x004fea000383ffff */
[----:B------:R-:W-:Y:S05]  /*1a300*/  BRA `(.L_x_4515) ;  /* 0xfffffeb000f87947 */ /* 0x000fea000383ffff */
.L_x_4520:
[----:B---3--:R-:W-:-:S04]  /*1a310*/  IMAD.U32 R2, RZ, RZ, UR7 ;  /* 0x00000007ff027e24 */ /* 0x008fc8000f8e00ff */
[----:B------:R3:W4:Y:S03]  /*1a320*/  SYNCS.PHASECHK.TRANS64.TRYWAIT P1, [R2+URZ+0x30850], R0 ;  /* 0x03085000020075a7 */ /* 0x000726000802017f */
[----:B----4-:R-:W-:Y:S05]  /*1a330*/  @!P1 NANOSLEEP.SYNCS 0x989680 ;  /* 0x009896800000995d */ /* 0x010fea0003900000 */
[----:B------:R-:W4:Y:S02]  /*1a340*/  @!P1 SYNCS.PHASECHK.TRANS64 P1, [R2+URZ+0x30850], R0 ;  /* 0x03085000020095a7 */ /* 0x000f24000802007f */
[----:B----4-:R-:W-:Y:S05]  /*1a350*/  @!P1 BRA `(.L_x_4520) ;  /* 0xfffffffc00ec9947 */ /* 0x010fea000383ffff */
[----:B------:R-:W-:Y:S05]  /*1a360*/  BRA `(.L_x_4519) ;  /* 0xfffffebc00ac7947 */ /* 0x000fea000383ffff */
.L_x_4539:
[----:B-1----:R-:W-:-:S04]  /*1a370*/  IMAD.U32 R9, RZ, RZ, UR6 ;  /* 0x00000006ff097e24 */ /* 0x002fc8000f8e00ff */
[----:B------:R1:W2:Y:S03]  /*1a380*/  SYNCS.PHASECHK.TRANS64.TRYWAIT P1, [R9+URZ+0x30830], R8 ;  /* 0x03083008090075a7 */ /* 0x0002a6000802017f */
[----:B--2---:R-:W-:Y:S05]  /*1a390*/  @!P1 NANOSLEEP.SYNCS 0x989680 ;  /* 0x009896800000995d */ /* 0x004fea0003900000 */
[----:B------:R-:W2:Y:S02]  /*1a3a0*/  @!P1 SYNCS.PHASECHK.TRANS64 P1, [R9+URZ+0x30830], R8 ;  /* 0x03083008090095a7 */ /* 0x000ea4000802007f */
[----:B--2---:R-:W-:Y:S05]  /*1a3b0*/  @!P1 BRA `(.L_x_4539) ;  /* 0xfffffffc00ec9947 */ /* 0x004fea000383ffff */
[----:B------:R-:W-:Y:S05]  /*1a3c0*/  BRA `(.L_x_4538) ;  /* 0xfffffeec00587947 */ /* 0x000fea000383ffff */
.L_x_4543:
[----:B---3--:R-:W-:-:S04]  /*1a3d0*/  IMAD.U32 R2, RZ, RZ, UR7 ;  /* 0x00000007ff027e24 */ /* 0x008fc8000f8e00ff */
[----:B------:R3:W4:Y:S03]  /*1a3e0*/  SYNCS.PHASECHK.TRANS64.TRYWAIT P1, [R2+URZ+0x30850], R0 ;  /* 0x03085000020075a7 */ /* 0x000726000802017f */
[----:B----4-:R-:W-:Y:S05]  /*1a3f0*/  @!P1 NANOSLEEP.SYNCS 0x989680 ;  /* 0x009896800000995d */ /* 0x010fea0003900000 */
[----:B------:R-:W4:Y:S02]  /*1a400*/  @!P1 SYNCS.PHASECHK.TRANS64 P1, [R2+URZ+0x30850], R0 ;  /* 0x03085000020095a7 */ /* 0x000f24000802007f */
[----:B----4-:R-:W-:Y:S05]  /*1a410*/  @!P1 BRA `(.L_x_4543) ;  /* 0xfffffffc00ec9947 */ /* 0x010fea000383ffff */
[----:B------:R-:W-:Y:S05]  /*1a420*/  BRA `(.L_x_4542) ;  /* 0xfffffef8000c7947 */ /* 0x000fea000383ffff */
.L_x_4551:
[----:B-1----:R-:W-:-:S04]  /*1a430*/  IMAD.U32 R9, RZ, RZ, UR6 ;  /* 0x00000006ff097e24 */ /* 0x002fc8000f8e00ff */
[----:B------:R1:W2:Y:S03]  /*1a440*/  SYNCS.PHASECHK.TRANS64.TRYWAIT P1, [R9+URZ+0x30830], R8 ;  /* 0x03083008090075a7 */ /* 0x0002a6000802017f */
[----:B--2---:R-:W-:Y:S05]  /*1a450*/  @!P1 NANOSLEEP.SYNCS 0x989680 ;  /* 0x009896800000995d */ /* 0x004fea0003900000 */
[----:B------:R-:W2:Y:S02]  /*1a460*/  @!P1 SYNCS.PHASECHK.TRANS64 P1, [R9+URZ+0x30830], R8 ;  /* 0x03083008090095a7 */ /* 0x000ea4000802007f */
[----:B--2---:R-:W-:Y:S05]  /*1a470*/  @!P1 BRA `(.L_x_4551) ;  /* 0xfffffffc00ec9947 */ /* 0x004fea000383ffff */
[----:B------:R-:W-:Y:S05]  /*1a480*/  BRA `(.L_x_4550) ;  /* 0xffffff1000647947 */ /* 0x000fea000383ffff */
.L_x_4555:
[----:B---3--:R-:W-:-:S04]  /*1a490*/  IMAD.U32 R2, RZ, RZ, UR7 ;  /* 0x00000007ff027e24 */ /* 0x008fc8000f8e00ff */
[----:B------:R3:W4:Y:S03]  /*1a4a0*/  SYNCS.PHASECHK.TRANS64.TRYWAIT P1, [R2+URZ+0x30850], R0 ;  /* 0x03085000020075a7 */ /* 0x000726000802017f */
[----:B----4-:R-:W-:Y:S05]  /*1a4b0*/  @!P1 NANOSLEEP.SYNCS 0x989680 ;  /* 0x009896800000995d */ /* 0x010fea0003900000 */
[----:B------:R-:W4:Y:S02]  /*1a4c0*/  @!P1 SYNCS.PHASECHK.TRANS64 P1, [R2+URZ+0x30850], R0 ;  /* 0x03085000020095a7 */ /* 0x000f24000802007f */
[----:B----4-:R-:W-:Y:S05]  /*1a4d0*/  @!P1 BRA `(.L_x_4555) ;  /* 0xfffffffc00ec9947 */ /* 0x010fea000383ffff */
[----:B------:R-:W-:Y:S05]  /*1a4e0*/  BRA `(.L_x_4554) ;  /* 0xffffff1c00187947 */ /* 0x000fea000383ffff */
.L_x_4570:
[----:B-1----:R-:W-:-:S04]  /*1a4f0*/  IMAD.U32 R5, RZ, RZ, UR5 ;  /* 0x00000005ff057e24 */ /* 0x002fc8000f8e00ff */
[----:B------:R1:W2:Y:S03]  /*1a500*/  SYNCS.PHASECHK.TRANS64.TRYWAIT P1, [R5+URZ+0x30850], R0 ;  /* 0x03085000050075a7 */ /* 0x0002a6000802017f */
[----:B--2---:R-:W-:Y:S05]  /*1a510*/  @!P1 NANOSLEEP.SYNCS 0x989680 ;  /* 0x009896800000995d */ /* 0x004fea0003900000 */
[----:B------:R-:W2:Y:S02]  /*1a520*/  @!P1 SYNCS.PHASECHK.TRANS64 P1, [R5+URZ+0x30850], R0 ;  /* 0x03085000050095a7 */ /* 0x000ea4000802007f */
[----:B--2---:R-:W-:Y:S05]  /*1a530*/  @!P1 BRA `(.L_x_4570) ;  /* 0xfffffffc00ec9947 */ /* 0x004fea000383ffff */
[----:B------:R-:W-:Y:S05]  /*1a540*/  BRA `(.L_x_4569) ;  /* 0xffffff4c00687947 */ /* 0x000fea000383ffff */
.L_x_4626:
        /* <DEDUP_REMOVED lines=11> */
.L_x_4693:
[----:B------:R-:W-:Y:S05]  /*1a600*/  BSYNC B0 ;  /* 0x0000000000007941 */ /* 0x000fea0003800000 */
.L_x_4692:
[----:B------:R-:W-:Y:S05]  /*1a610*/  BRA `(.L_x_4694) ;  /* 0xffffffb8008c7947 */ /* 0x000fea000383ffff */
.L_x_4629:
[----:B0-----:R0:W1:Y:S02]  /*1a620*/  SYNCS.PHASECHK.TRANS64.TRYWAIT P0, [R7+URZ+0x30840], R2 ;  /* 0x03084002070075a7 */ /* 0x001064000800017f */
[----:B-1----:R-:W-:Y:S05]  /*1a630*/  @!P0 NANOSLEEP.SYNCS 0x989680 ;  /* 0x009896800000895d */ /* 0x002fea0003900000 */
[----:B------:R-:W1:Y:S02]  /*1a640*/  @!P0 SYNCS.PHASECHK.TRANS64 P0, [R7+URZ+0x30840], R2 ;  /* 0x03084002070085a7 */ /* 0x000e64000800007f */
[----:B-1----:R-:W-:Y:S05]  /*1a650*/  @!P0 BRA `(.L_x_4629) ;  /* 0xfffffffc00f08947 */ /* 0x002fea000383ffff */
[----:B------:R-:W-:Y:S05]  /*1a660*/  BRA `(.L_x_4695) ;  /* 0xffffffb800f47947 */ /* 0x000fea000383ffff */
.L_x_4630:
        /* <DEDUP_REMOVED lines=8> */
.L_x_4697:
[----:B------:R-:W-:Y:S05]  /*1a6f0*/  BSYNC B0 ;  /* 0x0000000000007941 */ /* 0x000fea0003800000 */
.L_x_4696:
        /* <DEDUP_REMOVED lines=9> */
.L_x_4698:
[----:B------:R-:W-:Y:S02]  /*1a790*/  IMAD.MOV.U32 R13, RZ, RZ, R0 ;  /* 0x000000ffff0d7224 */ /* 0x000fe400078e0000 */
[----:B------:R-:W-:Y:S02]  /*1a7a0*/  IMAD.MOV.U32 R12, RZ, RZ, 0x1 ;  /* 0x00000001ff0c7424 */ /* 0x000fe400078e00ff */
[----:B------:R-:W-:-:S07]  /*1a7b0*/  IMAD.MOV.U32 R3, RZ, RZ, R14 ;  /* 0x000000ffff037224 */ /* 0x000fce00078e000e */
[----:B------:R-:W-:Y:S05]  /*1a7c0*/  WARPSYNC.COLLECTIVE R15, `(.L_x_4699) ;  /* 0x000000000f087348 */ /* 0x000fea0003c00000 */
[----:B------:R0:W1:Y:S02]  /*1a7d0*/  SHFL.IDX P6, R14, R13, R12, R11 ;  /* 0x0000000c0d0e7389 */ /* 0x00006400000c000b */
[----:B01----:R-:W-:Y:S01]  /*1a7e0*/  ENDCOLLECTIVE ;  /* 0x000000000000791b */ /* 0x003fe20003800000 */
.L_x_4699:
        /* <DEDUP_REMOVED lines=17> */
.L_x_4700:
[----:B------:R-:W-:Y:S02]  /*1a900*/  @P1 IMAD R8, R5, 0x2, R17 ;  /* 0x0000000205081824 */ /* 0x000fe400078e0211 */
[----:B------:R-:W-:Y:S02]  /*1a910*/  IMAD.MOV.U32 R13, RZ, RZ, R0 ;  /* 0x000000ffff0d7224 */ /* 0x000fe400078e0000 */
[----:B------:R-:W-:Y:S02]  /*1a920*/  IMAD.MOV.U32 R12, RZ, RZ, 0x2 ;  /* 0x00000002ff0c7424 */ /* 0x000fe400078e00ff */
[----:B------:R-:W-:-:S07]  /*1a930*/  IMAD.MOV.U32 R3, RZ, RZ, R14 ;  /* 0x000000ffff037224 */ /* 0x000fce00078e000e */
[----:B------:R-:W-:Y:S05]  /*1a940*/  WARPSYNC.COLLECTIVE R15, `(.L_x_4701) ;  /* 0x000000000f087348 */ /* 0x000fea0003c00000 */
[----:B------:R0:W1:Y:S02]  /*1a950*/  SHFL.IDX P6, R14, R13, R12, R11 ;  /* 0x0000000c0d0e7389 */ /* 0x00006400000c000b */
[----:B01----:R-:W-:Y:S01]  /*1a960*/  ENDCOLLECTIVE ;  /* 0x000000000000791b */ /* 0x003fe20003800000 */
.L_x_4701:
        /* <DEDUP_REMOVED lines=17> */
.L_x_4702:
[----:B------:R-:W-:Y:S02]  /*1aa80*/  @P1 IMAD R8, R5, 0x2, R17 ;  /* 0x0000000205081824 */ /* 0x000fe400078e0211 */
[----:B------:R-:W-:Y:S02]  /*1aa90*/  IMAD.MOV.U32 R13, RZ, RZ, R0 ;  /* 0x000000ffff0d7224 */ /* 0x000fe400078e0000 */
[----:B------:R-:W-:Y:S02]  /*1aaa0*/  IMAD.MOV.U32 R12, RZ, RZ, 0x3 ;  /* 0x00000003ff0c7424 */ /* 0x000fe400078e00ff */
[----:B------:R-:W-:-:S07]  /*1aab0*/  IMAD.MOV.U32 R3, RZ, RZ, R14 ;  /* 0x000000ffff037224 */ /* 0x000fce00078e000e */
[----:B------:R-:W-:Y:S05]  /*1aac0*/  WARPSYNC.COLLECTIVE R15, `(.L_x_4703) ;  /* 0x000000000f087348 */ /* 0x000fea0003c00000 */
[----:B------:R0:W1:Y:S02]  /*1aad0*/  SHFL.IDX P6, R14, R13, R12, R11 ;  /* 0x0000000c0d0e7389 */ /* 0x00006400000c000b */
[----:B01----:R-:W-:Y:S01]  /*1aae0*/  ENDCOLLECTIVE ;  /* 0x000000000000791b */ /* 0x003fe20003800000 */
.L_x_4703:
        /* <DEDUP_REMOVED lines=17> */
.L_x_4704:
[----:B------:R-:W-:Y:S02]  /*1ac00*/  @P1 IMAD R8, R5, 0x2, R17 ;  /* 0x0000000205081824 */ /* 0x000fe400078e0211 */
[----:B------:R-:W-:Y:S02]  /*1ac10*/  IMAD.MOV.U32 R13, RZ, RZ, R0 ;  /* 0x000000ffff0d7224 */ /* 0x000fe400078e0000 */
[----:B------:R-:W-:Y:S02]  /*1ac20*/  IMAD.MOV.U32 R12, RZ, RZ, 0x4 ;  /* 0x00000004ff0c7424 */ /* 0x000fe400078e00ff */
[----:B------:R-:W-:-:S07]  /*1ac30*/  IMAD.MOV.U32 R3, RZ, RZ, R14 ;  /* 0x000000ffff037224 */ /* 0x000fce00078e000e */
[----:B------:R-:W-:Y:S05]  /*1ac40*/  WARPSYNC.COLLECTIVE R15, `(.L_x_4705) ;  /* 0x000000000f087348 */ /* 0x000fea0003c00000 */
[----:B------:R0:W1:Y:S02]  /*1ac50*/  SHFL.IDX P6, R14, R13, R12, R11 ;  /* 0x0000000c0d0e7389 */ /* 0x00006400000c000b */
[----:B01----:R-:W-:Y:S01]  /*1ac60*/  ENDCOLLECTIVE ;  /* 0x000000000000791b */ /* 0x003fe20003800000 */
.L_x_4705:
        /* <DEDUP_REMOVED lines=17> */
.L_x_4706:
[----:B------:R-:W-:Y:S02]  /*1ad80*/  @P1 IMAD R8, R5, 0x2, R17 ;  /* 0x0000000205081824 */ /* 0x000fe400078e0211 */
[----:B------:R-:W-:Y:S02]  /*1ad90*/  IMAD.MOV.U32 R13, RZ, RZ, R0 ;  /* 0x000000ffff0d7224 */ /* 0x000fe400078e0000 */
[----:B------:R-:W-:Y:S02]  /*1ada0*/  IMAD.MOV.U32 R12, RZ, RZ, 0x5 ;  /* 0x00000005ff0c7424 */ /* 0x000fe400078e00ff */
[----:B------:R-:W-:-:S07]  /*1adb0*/  IMAD.MOV.U32 R3, RZ, RZ, R14 ;  /* 0x000000ffff037224 */ /* 0x000fce00078e000e */
[----:B------:R-:W-:Y:S05]  /*1adc0*/  WARPSYNC.COLLECTIVE R15, `(.L_x_4707) ;  /* 0x000000000f087348 */ /* 0x000fea0003c00000 */
[----:B------:R0:W1:Y:S02]  /*1add0*/  SHFL.IDX P6, R14, R13, R12, R11 ;  /* 0x0000000c0d0e7389 */ /* 0x00006400000c000b */
[----:B01----:R-:W-:Y:S01]  /*1ade0*/  ENDCOLLECTIVE ;  /* 0x000000000000791b */ /* 0x003fe20003800000 */
.L_x_4707:
        /* <DEDUP_REMOVED lines=10> */
.L_x_4708:
        /* <DEDUP_REMOVED lines=8> */
.L_x_4635:
        /* <DEDUP_REMOVED lines=9> */
.L_x_4710:
[C---:B------:R-:W-:Y:S01]  /*1afa0*/  VIADD R6, R25.reuse, 0x10 ;  /* 0x0000001019067836 */ /* 0x040fe20000000000 */
[----:B------:R-:W-:Y:S01]  /*1afb0*/  ISETP.GE.AND P1, PT, R25, R29, PT ;  /* 0x0000001d1900720c */ /* 0x000fe20003f26270 */
[----:B------:R-:W-:Y:S02]  /*1afc0*/  IMAD.MOV.U32 R13, RZ, RZ, R0 ;  /* 0x000000ffff0d7224 */ /* 0x000fe400078e0000 */
[----:B------:R-:W-:-:S10]  /*1afd0*/  IMAD.MOV.U32 R2, RZ, RZ, R14 ;  /* 0x000000ffff027224 */ /* 0x000fd400078e000e */
[----:B------:R-:W-:Y:S05]  /*1afe0*/  WARPSYNC.COLLECTIVE R15, `(.L_x_4711) ;  /* 0x000000000f087348 */ /* 0x000fea0003c00000 */
[----:B------:R0:W1:Y:S02]  /*1aff0*/  SHFL.IDX P6, R14, R13, R12, R11 ;  /* 0x0000000c0d0e7389 */ /* 0x00006400000c000b */
[----:B01----:R-:W-:Y:S01]  /*1b000*/  ENDCOLLECTIVE ;  /* 0x000000000000791b */ /* 0x003fe20003800000 */
.L_x_4711:
        /* <DEDUP_REMOVED lines=8> */
.L_x_4712:
[----:B------:R-:W-:Y:S01]  /*1b090*/  @!PT LDS RZ, [RZ] ;  /* 0x00000000fffff984 */ /* 0x000fe20000000800 */
[----:B------:R-:W-:Y:S01]  /*1b0a0*/  @!PT LDS RZ, [RZ] ;  /* 0x00000000fffff984 */ /* 0x000fe20000000800 */
[----:B------:R-:W-:Y:S01]  /*1b0b0*/  @!PT LDS RZ, [RZ] ;  /* 0x00000000fffff984 */ /* 0x000fe20000000800 */
[----:B------:R-:W-:Y:S04]  /*1b0c0*/  @!P1 LDGSTS.E.BYPASS.LTC128B.128 [R36+0x12400], desc[UR36][R2.64], !P3 ;  /* 0x1240000002249fae */ /* 0x000fe8000d901d64 */
[----:B------:R-:W-:Y:S04]  /*1b0d0*/  @!P1 LDGSTS.E.BYPASS.LTC128B.128 [R36+0x16400], desc[UR36][R2.64+0x80], !P2 ;  /* 0x1640008002249fae */ /* 0x000fe8000d101d64 */
[----:B------:R0:W-:Y:S01]  /*1b0e0*/  @!P1 LDGSTS.E.BYPASS.LTC128B.128 [R36+0x1a400], desc[UR36][R2.64+0x100], !P0 ;  /* 0x1a40010002249fae */ /* 0x0001e2000c101d64 */
[----:B------:R-:W-:Y:S01]  /*1b0f0*/  ISETP.GE.AND P1, PT, R6, R29, PT ;  /* 0x0000001d0600720c */ /* 0x000fe20003f26270 */
[----:B------:R-:W-:-:S02]  /*1b100*/  IMAD.MOV.U32 R13, RZ, RZ, R0 ;  /* 0x000000ffff0d7224 */ /* 0x000fc400078e0000 */
[----:B------:R-:W-:Y:S02]  /*1b110*/  VIADD R6, R25, 0x20 ;  /* 0x0000002019067836 */ /* 0x000fe40000000000 */
[----:B0-----:R-:W-:-:S08]  /*1b120*/  IMAD.MOV.U32 R2, RZ, RZ, R14 ;  /* 0x000000ffff027224 */ /* 0x001fd000078e000e */
[----:B------:R-:W-:Y:S05]  /*1b130*/  WARPSYNC.COLLECTIVE R15, `(.L_x_4713) ;  /* 0x000000000f087348 */ /* 0x000fea0003c00000 */
[----:B------:R0:W1:Y:S02]  /*1b140*/  SHFL.IDX P6, R14, R13, R12, R11 ;  /* 0x0000000c0d0e7389 */ /* 0x00006400000c000b */
[----:B01----:R-:W-:Y:S01]  /*1b150*/  ENDCOLLECTIVE ;  /* 0x000000000000791b */ /* 0x003fe20003800000 */
.L_x_4713:
        /* <DEDUP_REMOVED lines=8> */
.L_x_4714:
[----:B------:R-:W-:-:S05]  /*1b1e0*/  @!P1 IMAD.MOV.U32 R3, RZ, RZ, R5 ;  /* 0x000000ffff039224 */ /* 0x000fca00078e0005 */
        /* <DEDUP_REMOVED lines=13> */
.L_x_4715:
        /* <DEDUP_REMOVED lines=8> */
.L_x_4716:
        /* <DEDUP_REMOVED lines=14> */
.L_x_4717:
        /* <DEDUP_REMOVED lines=8> */
.L_x_4718:
        /* <DEDUP_REMOVED lines=14> */
.L_x_4719:
        /* <DEDUP_REMOVED lines=8> */
.L_x_4720:
        /* <DEDUP_REMOVED lines=14> */
.L_x_4721:
        /* <DEDUP_REMOVED lines=8> */
.L_x_4722:
        /* <DEDUP_REMOVED lines=13> */
.L_x_4723:
        /* <DEDUP_REMOVED lines=8> */
.L_x_4724:
        /* <DEDUP_REMOVED lines=12> */
.L_x_4725:
[----:B------:R-:W-:Y:S05]  /*1b970*/  BRA `(.L_x_4726) ;  /* 0xffffffb8008c7947 */ /* 0x000fea000383ffff */
.L_x_4640:
[----:B0-----:R0:W1:Y:S02]  /*1b980*/  SYNCS.PHASECHK.TRANS64.TRYWAIT P0, [R17+URZ+0x30820], R0 ;  /* 0x03082000110075a7 */ /* 0x001064000800017f */
[----:B-1----:R-:W-:Y:S05]  /*1b990*/  @!P0 NANOSLEEP.SYNCS 0x989680 ;  /* 0x009896800000895d */ /* 0x002fea0003900000 */
[----:B------:R-:W1:Y:S02]  /*1b9a0*/  @!P0 SYNCS.PHASECHK.TRANS64 P0, [R17+URZ+0x30820], R0 ;  /* 0x03082000110085a7 */ /* 0x000e64000800007f */
[----:B-1----:R-:W-:Y:S05]  /*1b9b0*/  @!P0 BRA `(.L_x_4640) ;  /* 0xfffffffc00f08947 */ /* 0x002fea000383ffff */
[----:B------:R-:W-:Y:S05]  /*1b9c0*/  BRA `(.L_x_4727) ;  /* 0xffffffbc00047947 */ /* 0x000fea000383ffff */
.L_x_4645:
[----:B0-----:R0:W1:Y:S02]  /*1b9d0*/  SYNCS.PHASECHK.TRANS64.TRYWAIT P0, [R6+URZ+0x30840], R3 ;  /* 0x03084003060075a7 */ /* 0x001064000800017f */
[----:B-1----:R-:W-:Y:S05]  /*1b9e0*/  @!P0 NANOSLEEP.SYNCS 0x989680 ;  /* 0x009896800000895d */ /* 0x002fea0003900000 */
[----:B------:R-:W1:Y:S02]  /*1b9f0*/  @!P0 SYNCS.PHASECHK.TRANS64 P0, [R6+URZ+0x30840], R3 ;  /* 0x03084003060085a7 */ /* 0x000e64000800007f */
[----:B-1----:R-:W-:Y:S05]  /*1ba00*/  @!P0 BRA `(.L_x_4645) ;  /* 0xfffffffc00f08947 */ /* 0x002fea000383ffff */
[----:B------:R-:W-:Y:S05]  /*1ba10*/  BRA `(.L_x_4728) ;  /* 0xffffffbc00e07947 */ /* 0x000fea000383ffff */
.L_x_4646:
[----:B------:R-:W-:Y:S01]  /*1ba20*/  BSSY B1, `(.L_x_4729) ;  /* 0x0000008000017945 */ /* 0x000fe20003800000 */
[----:B------:R-:W-:Y:S02]  /*1ba30*/  IMAD.MOV.U32 R13, RZ, RZ, R8 ;  /* 0x000000ffff0d7224 */ /* 0x000fe400078e0008 */
[----:B------:R-:W-:Y:S02]  /*1ba40*/  IMAD.MOV.U32 R12, RZ, RZ, RZ ;  /* 0x000000ffff0c7224 */ /* 0x000fe400078e00ff */
[----:B------:R-:W-:Y:S02]  /*1ba50*/  IMAD.MOV.U32 R11, RZ, RZ, 0x181f ;  /* 0x0000181fff0b7424 */ /* 0x000fe400078e00ff */
[----:B------:R-:W-:-:S07]  /*1ba60*/  IMAD.MOV.U32 R15, RZ, RZ, -0x1 ;  /* 0xffffffffff0f7424 */ /* 0x000fce00078e00ff */
[----:B--2---:R-:W-:Y:S05]  /*1ba70*/  WARPSYNC.COLLECTIVE R15, `(.L_x_4730) ;  /* 0x000000000f087348 */ /* 0x004fea0003c00000 */
[----:B--2---:R0:W1:Y:S02]  /*1ba80*/  SHFL.IDX P6, R14, R13, R12, R11 ;  /* 0x0000000c0d0e7389 */ /* 0x00406400000c000b */
[----:B01----:R-:W-:Y:S01]  /*1ba90*/  ENDCOLLECTIVE ;  /* 0x000000000000791b */ /* 0x003fe20003800000 */
.L_x_4730:
[----:B------:R-:W-:Y:S05]  /*1baa0*/  BSYNC B1 ;  /* 0x0000000000017941 */ /* 0x000fea0003800000 */
.L_x_4729:
        /* <DEDUP_REMOVED lines=12> */
.L_x_4731:
[----:B------:R-:W-:Y:S02]  /*1bb70*/  IMAD R5, R5, 0x2, R17 ;  /* 0x0000000205057824 */ /* 0x000fe400078e0211 */
[----:B------:R-:W-:Y:S02]  /*1bb80*/  IMAD.MOV.U32 R13, RZ, RZ, R8 ;  /* 0x000000ffff0d7224 */ /* 0x000fe400078e0008 */
[----:B------:R-:W-:Y:S02]  /*1bb90*/  IMAD.MOV.U32 R12, RZ, RZ, 0x1 ;  /* 0x00000001ff0c7424 */ /* 0x000fe400078e00ff */
[----:B------:R-:W-:-:S07]  /*1bba0*/  IMAD.MOV.U32 R2, RZ, RZ, R14 ;  /* 0x000000ffff027224 */ /* 0x000fce00078e000e */
[----:B------:R-:W-:Y:S05]  /*1bbb0*/  WARPSYNC.COLLECTIVE R15, `(.L_x_4732) ;  /* 0x000000000f087348 */ /* 0x000fea0003c00000 */
[----:B------:R0:W1:Y:S02]  /*1bbc0*/  SHFL.IDX P6, R14, R13, R12, R11 ;  /* 0x0000000c0d0e7389 */ /* 0x00006400000c000b */
[----:B01----:R-:W-:Y:S01]  /*1bbd0*/  ENDCOLLECTIVE ;  /* 0x000000000000791b */ /* 0x003fe20003800000 */
.L_x_4732:
        /* <DEDUP_REMOVED lines=13> */
.L_x_4733:
[----:B------:R-:W-:Y:S02]  /*1bcb0*/  IMAD.MOV.U32 R13, RZ, RZ, R8 ;  /* 0x000000ffff0d7224 */ /* 0x000fe400078e0008 */
[----:B------:R-:W-:Y:S02]  /*1bcc0*/  IMAD.MOV.U32 R12, RZ, RZ, 0x2 ;  /* 0x00000002ff0c7424 */ /* 0x000fe400078e00ff */
[----:B------:R-:W-:-:S07]  /*1bcd0*/  IMAD.MOV.U32 R2, RZ, RZ, R14 ;  /* 0x000000ffff027224 */ /* 0x000fce00078e000e */
[----:B------:R-:W-:Y:S05]  /*1bce0*/  WARPSYNC.COLLECTIVE R15, `(.L_x_4734) ;  /* 0x000000000f087348 */ /* 0x000fea0003c00000 */
[----:B------:R0:W1:Y:S02]  /*1bcf0*/  SHFL.IDX P6, R14, R13, R12, R11 ;  /* 0x0000000c0d0e7389 */ /* 0x00006400000c000b */
[----:B01----:R-:W-:Y:S01]  /*1bd00*/  ENDCOLLECTIVE ;  /* 0x000000000000791b */ /* 0x003fe20003800000 */
.L_x_4734:
        /* <DEDUP_REMOVED lines=13> */
.L_x_4735:
[----:B------:R-:W-:Y:S02]  /*1bde0*/  IMAD.MOV.U32 R13, RZ, RZ, R8 ;  /* 0x000000ffff0d7224 */ /* 0x000fe400078e0008 */
[----:B------:R-:W-:Y:S02]  /*1bdf0*/  IMAD.MOV.U32 R12, RZ, RZ, 0x3 ;  /* 0x00000003ff0c7424 */ /* 0x000fe400078e00ff */
[----:B------:R-:W-:-:S07]  /*1be00*/  IMAD.MOV.U32 R2, RZ, RZ, R14 ;  /* 0x000000ffff027224 */ /* 0x000fce00078e000e */
[----:B------:R-:W-:Y:S05]  /*1be10*/  WARPSYNC.COLLECTIVE R15, `(.L_x_4736) ;  /* 0x000000000f087348 */ /* 0x000fea0003c00000 */
[----:B------:R0:W1:Y:S02]  /*1be20*/  SHFL.IDX P6, R14, R13, R12, R11 ;  /* 0x0000000c0d0e7389 */ /* 0x00006400000c000b */
[----:B01----:R-:W-:Y:S01]  /*1be30*/  ENDCOLLECTIVE ;  /* 0x000000000000791b */ /* 0x003fe20003800000 */
.L_x_4736:
        /* <DEDUP_REMOVED lines=13> */
.L_x_4737:
[----:B------:R-:W-:Y:S02]  /*1bf10*/  IMAD.MOV.U32 R13, RZ, RZ, R8 ;  /* 0x000000ffff0d7224 */ /* 0x000fe400078e0008 */
[----:B------:R-:W-:Y:S02]  /*1bf20*/  IMAD.MOV.U32 R12, RZ, RZ, 0x4 ;  /* 0x00000004ff0c7424 */ /* 0x000fe400078e00ff */
[----:B------:R-:W-:-:S07]  /*1bf30*/  IMAD.MOV.U32 R2, RZ, RZ, R14 ;  /* 0x000000ffff027224 */ /* 0x000fce00078e000e */
[----:B------:R-:W-:Y:S05]  /*1bf40*/  WARPSYNC.COLLECTIVE R15, `(.L_x_4738) ;  /* 0x000000000f087348 */ /* 0x000fea0003c00000 */
[----:B------:R0:W1:Y:S02]  /*1bf50*/  SHFL.IDX P6, R14, R13, R12, R11 ;  /* 0x0000000c0d0e7389 */ /* 0x00006400000c000b */
[----:B01----:R-:W-:Y:S01]  /*1bf60*/  ENDCOLLECTIVE ;  /* 0x000000000000791b */ /* 0x003fe20003800000 */
.L_x_4738:
        /* <DEDUP_REMOVED lines=13> */
.L_x_4739:
[----:B------:R-:W-:Y:S02]  /*1c040*/  IMAD.MOV.U32 R13, RZ, RZ, R8 ;  /* 0x000000ffff0d7224 */ /* 0x000fe400078e0008 */
[----:B------:R-:W-:Y:S02]  /*1c050*/  IMAD.MOV.U32 R12, RZ, RZ, 0x5 ;  /* 0x00000005ff0c7424 */ /* 0x000fe400078e00ff */
[----:B------:R-:W-:-:S07]  /*1c060*/  IMAD.MOV.U32 R2, RZ, RZ, R14 ;  /* 0x000000ffff027224 */ /* 0x000fce00078e000e */
[----:B------:R-:W-:Y:S05]  /*1c070*/  WARPSYNC.COLLECTIVE R15, `(.L_x_4740) ;  /* 0x000000000f087348 */ /* 0x000fea0003c00000 */
[----:B------:R0:W1:Y:S02]  /*1c080*/  SHFL.IDX P6, R14, R13, R12, R11 ;  /* 0x0000000c0d0e7389 */ /* 0x00006400000c000b */
[----:B01----:R-:W-:Y:S01]  /*1c090*/  ENDCOLLECTIVE ;  /* 0x000000000000791b */ /* 0x003fe20003800000 */
.L_x_4740:
        /* <DEDUP_REMOVED lines=14> */
.L_x_4741:
[----:B------:R-:W-:Y:S01]  /*1c180*/  IMAD.MOV.U32 R2, RZ, RZ, R14 ;  /* 0x000000ffff027224 */ /* 0x000fe200078e000e */
[----:B------:R-:W-:Y:S06]  /*1c190*/  BRA `(.L_x_4742) ;  /* 0xffffffbc00007947 */ /* 0x000fec000383ffff */
.L_x_4651:
[----:B0-----:R0:W1:Y:S02]  /*1c1a0*/  SYNCS.PHASECHK.TRANS64.TRYWAIT P0, [R6+URZ+0x30860], R2 ;  /* 0x03086002060075a7 */ /* 0x001064000800017f */
[----:B-1----:R-:W-:Y:S05]  /*1c1b0*/  @!P0 NANOSLEEP.SYNCS 0x989680 ;  /* 0x009896800000895d */ /* 0x002fea0003900000 */
[----:B------:R-:W1:Y:S02]  /*1c1c0*/  @!P0 SYNCS.PHASECHK.TRANS64 P0, [R6+URZ+0x30860], R2 ;  /* 0x03086002060085a7 */ /* 0x000e64000800007f */
[----:B-1----:R-:W-:Y:S05]  /*1c1d0*/  @!P0 BRA `(.L_x_4651) ;  /* 0xfffffffc00f08947 */ /* 0x002fea000383ffff */
[----:B------:R-:W-:Y:S05]  /*1c1e0*/  BRA `(.L_x_4743) ;  /* 0xffffffbc00647947 */ /* 0x000fea000383ffff */
.L_x_4652:
        /* <DEDUP_REMOVED lines=8> */
.L_x_4745:
[----:B------:R-:W-:Y:S05]  /*1c270*/  BSYNC B1 ;  /* 0x0000000000017941 */ /* 0x000fea0003800000 */
.L_x_4744:
        /* <DEDUP_REMOVED lines=9> */
.L_x_4746:
[----:B------:R-:W-:Y:S02]  /*1c310*/  IMAD.MOV.U32 R13, RZ, RZ, R19 ;  /* 0x000000ffff0d7224 */ /* 0x000fe400078e0013 */
[----:B------:R-:W-:Y:S02]  /*1c320*/  IMAD.MOV.U32 R12, RZ, RZ, 0x1 ;  /* 0x00000001ff0c7424 */ /* 0x000fe400078e00ff */
[----:B------:R-:W-:-:S07]  /*1c330*/  IMAD.MOV.U32 R2, RZ, RZ, R14 ;  /* 0x000000ffff027224 */ /* 0x000fce00078e000e */
[----:B------:R-:W-:Y:S05]  /*1c340*/  WARPSYNC.COLLECTIVE R15, `(.L_x_4747) ;  /* 0x000000000f087348 */ /* 0x000fea0003c00000 */
[----:B------:R0:W1:Y:S02]  /*1c350*/  SHFL.IDX P6, R14, R13, R12, R11 ;  /* 0x0000000c0d0e7389 */ /* 0x00006400000c000b */
[----:B01----:R-:W-:Y:S01]  /*1c360*/  ENDCOLLECTIVE ;  /* 0x000000000000791b */ /* 0x003fe20003800000 */
.L_x_4747:
        /* <DEDUP_REMOVED lines=16> */
.L_x_4748:
[----:B------:R-:W-:Y:S02]  /*1c470*/  IMAD.MOV.U32 R13, RZ, RZ, R19 ;  /* 0x000000ffff0d7224 */ /* 0x000fe400078e0013 */
[----:B------:R-:W-:Y:S02]  /*1c480*/  IMAD.MOV.U32 R12, RZ, RZ, 0x2 ;  /* 0x00000002ff0c7424 */ /* 0x000fe400078e00ff */
[----:B------:R-:W-:-:S07]  /*1c490*/  IMAD.MOV.U32 R2, RZ, RZ, R14 ;  /* 0x000000ffff027224 */ /* 0x000fce00078e000e */
[----:B------:R-:W-:Y:S05]  /*1c4a0*/  WARPSYNC.COLLECTIVE R15, `(.L_x_4749) ;  /* 0x000000000f087348 */ /* 0x000fea0003c00000 */
[----:B------:R0:W1:Y:S02]  /*1c4b0*/  SHFL.IDX P6, R14, R13, R12, R11 ;  /* 0x0000000c0d0e7389 */ /* 0x00006400000c000b */
[----:B01----:R-:W-:Y:S01]  /*1c4c0*/  ENDCOLLECTIVE ;  /* 0x000000000000791b */ /* 0x003fe20003800000 */
.L_x_4749:
        /* <DEDUP_REMOVED lines=16> */
.L_x_4750:
[----:B------:R-:W-:Y:S02]  /*1c5d0*/  IMAD.MOV.U32 R13, RZ, RZ, R19 ;  /* 0x000000ffff0d7224 */ /* 0x000fe400078e0013 */
[----:B------:R-:W-:Y:S02]  /*1c5e0*/  IMAD.MOV.U32 R12, RZ, RZ, 0x3 ;  /* 0x00000003ff0c7424 */ /* 0x000fe400078e00ff */
[----:B------:R-:W-:-:S07]  /*1c5f0*/  IMAD.MOV.U32 R2, RZ, RZ, R14 ;  /* 0x000000ffff027224 */ /* 0x000fce00078e000e */
[----:B------:R-:W-:Y:S05]  /*1c600*/  WARPSYNC.COLLECTIVE R15, `(.L_x_4751) ;  /* 0x000000000f087348 */ /* 0x000fea0003c00000 */
[----:B------:R0:W1:Y:S02]  /*1c610*/  SHFL.IDX P6, R14, R13, R12, R11 ;  /* 0x0000000c0d0e7389 */ /* 0x00006400000c000b */
[----:B01----:R-:W-:Y:S01]  /*1c620*/  ENDCOLLECTIVE ;  /* 0x000000000000791b */ /* 0x003fe20003800000 */
.L_x_4751:
        /* <DEDUP_REMOVED lines=16> */
.L_x_4752:
[----:B------:R-:W-:Y:S02]  /*1c730*/  IMAD.MOV.U32 R13, RZ, RZ, R19 ;  /* 0x000000ffff0d7224 */ /* 0x000fe400078e0013 */
[----:B------:R-:W-:Y:S02]  /*1c740*/  IMAD.MOV.U32 R12, RZ, RZ, 0x4 ;  /* 0x00000004ff0c7424 */ /* 0x000fe400078e00ff */
[----:B------:R-:W-:-:S07]  /*1c750*/  IMAD.MOV.U32 R2, RZ, RZ, R14 ;  /* 0x000000ffff027224 */ /* 0x000fce00078e000e */
[----:B------:R-:W-:Y:S05]  /*1c760*/  WARPSYNC.COLLECTIVE R15, `(.L_x_4753) ;  /* 0x000000000f087348 */ /* 0x000fea0003c00000 */
[----:B------:R0:W1:Y:S02]  /*1c770*/  SHFL.IDX P6, R14, R13, R12, R11 ;  /* 0x0000000c0d0e7389 */ /* 0x00006400000c000b */
[----:B01----:R-:W-:Y:S01]  /*1c780*/  ENDCOLLECTIVE ;  /* 0x000000000000791b */ /* 0x003fe20003800000 */
.L_x_4753:
        /* <DEDUP_REMOVED lines=16> */
.L_x_4754:
[----:B------:R-:W-:Y:S02]  /*1c890*/  IMAD.MOV.U32 R13, RZ, RZ, R19 ;  /* 0x000000ffff0d7224 */ /* 0x000fe400078e0013 */
[----:B------:R-:W-:Y:S02]  /*1c8a0*/  IMAD.MOV.U32 R12, RZ, RZ, 0x5 ;  /* 0x00000005ff0c7424 */ /* 0x000fe400078e00ff */
[----:B------:R-:W-:-:S07]  /*1c8b0*/  IMAD.MOV.U32 R2, RZ, RZ, R14 ;  /* 0x000000ffff027224 */ /* 0x000fce00078e000e */
[----:B------:R-:W-:Y:S05]  /*1c8c0*/  WARPSYNC.COLLECTIVE R15, `(.L_x_4755) ;  /* 0x000000000f087348 */ /* 0x000fea0003c00000 */
[----:B------:R0:W1:Y:S02]  /*1c8d0*/  SHFL.IDX P6, R14, R13, R12, R11 ;  /* 0x0000000c0d0e7389 */ /* 0x00006400000c000b */
[----:B01----:R-:W-:Y:S01]  /*1c8e0*/  ENDCOLLECTIVE ;  /* 0x000000000000791b */ /* 0x003fe20003800000 */
.L_x_4755:
        /* <DEDUP_REMOVED lines=13> */
.L_x_4756:
[----:B------:R-:W-:Y:S01]  /*1c9c0*/  @!PT LDS RZ, [RZ] ;  /* 0x00000000fffff984 */ /* 0x000fe20000000800 */
[----:B------:R-:W-:Y:S01]  /*1c9d0*/  @!PT LDS RZ, [RZ] ;  /* 0x00000000fffff984 */ /* 0x000fe20000000800 */
[----:B------:R-:W-:Y:S01]  /*1c9e0*/  @!PT LDS RZ, [RZ] ;  /* 0x00000000fffff984 */ /* 0x000fe20000000800 */
[----:B------:R1:W-:Y:S01]  /*1c9f0*/  LDGSTS.E.BYPASS.LTC128B.128 [R5+0x5400], desc[UR36][R2.64+0x80], !P0 ;  /* 0x0540008002057fae */ /* 0x0003e2000c101d64 */
[----:B------:R-:W-:-:S13]  /*1ca00*/  ISETP.LT.OR P0, PT, R7, 0x41, P1 ;  /* 0x000000410700780c */ /* 0x000fda0000f01670 */
[----:B------:R1:W-:Y:S01]  /*1ca10*/  LDGSTS.E.BYPASS.LTC128B.128 [R5+0x8400], desc[UR36][R2.64+0x100], !P0 ;  /* 0x0840010002057fae */ /* 0x0003e2000c101d64 */
[----:B------:R-:W-:Y:S05]  /*1ca20*/  BRA `(.L_x_4757) ;  /* 0xffffffb800487947 */ /* 0x000fea000383ffff */
.L_x_4660:
[----:B0-----:R0:W1:Y:S02]  /*1ca30*/  SYNCS.PHASECHK.TRANS64.TRYWAIT P0, [R0+URZ+0x30860], R3 ;  /* 0x03086003000075a7 */ /* 0x001064000800017f */
[----:B-1----:R-:W-:Y:S05]  /*1ca40*/  @!P0 NANOSLEEP.SYNCS 0x989680 ;  /* 0x009896800000895d */ /* 0x002fea0003900000 */
[----:B------:R-:W1:Y:S02]  /*1ca50*/  @!P0 SYNCS.PHASECHK.TRANS64 P0, [R0+URZ+0x30860], R3 ;  /* 0x03086003000085a7 */ /* 0x000e64000800007f */
[----:B-1----:R-:W-:Y:S05]  /*1ca60*/  @!P0 BRA `(.L_x_4660) ;  /* 0xfffffffc00f08947 */ /* 0x002fea000383ffff */
[----:B------:R-:W-:Y:S05]  /*1ca70*/  BRA `(.L_x_4758) ;  /* 0xffffffbc00607947 */ /* 0x000fea000383ffff */
.L_x_4661:
        /* <DEDUP_REMOVED lines=8> */
.L_x_4760:
[----:B------:R-:W-:Y:S05]  /*1cb00*/  BSYNC B0 ;  /* 0x0000000000007941 */ /* 0x000fea0003800000 */
.L_x_4759:
        /* <DEDUP_REMOVED lines=9> */
.L_x_4761:
        /* <DEDUP_REMOVED lines=14> */
.L_x_4762:
        /* <DEDUP_REMOVED lines=13> */
.L_x_4763:
[----:B------:R-:W-:Y:S02]  /*1cd50*/  IMAD.MOV.U32 R13, RZ, RZ, R19 ;  /* 0x000000ffff0d7224 */ /* 0x000fe400078e0013 */
[----:B------:R-:W-:Y:S01]  /*1cd60*/  IMAD.MOV.U32 R12, RZ, RZ, 0x2 ;  /* 0x00000002ff0c7424 */ /* 0x000fe200078e00ff */
[----:B------:R-:W-:-:S13]  /*1cd70*/  IADD3 R2, P4, R14, R5, RZ ;  /* 0x000000050e027210 */ /* 0x000fda0007f9e0ff */
[----:B------:R-:W-:Y:S05]  /*1cd80*/  WARPSYNC.COLLECTIVE R15, `(.L_x_4764) ;  /* 0x000000000f087348 */ /* 0x000fea0003c00000 */
[----:B------:R0:W1:Y:S02]  /*1cd90*/  SHFL.IDX P6, R14, R13, R12, R11 ;  /* 0x0000000c0d0e7389 */ /* 0x00006400000c000b */
[----:B01----:R-:W-:Y:S01]  /*1cda0*/  ENDCOLLECTIVE ;  /* 0x000000000000791b */ /* 0x003fe20003800000 */
.L_x_4764:
        /* <DEDUP_REMOVED lines=15> */
.L_x_4765:
[----:B------:R-:W-:Y:S02]  /*1cea0*/  IMAD.MOV.U32 R13, RZ, RZ, R19 ;  /* 0x000000ffff0d7224 */ /* 0x000fe400078e0013 */
[----:B------:R-:W-:Y:S01]  /*1ceb0*/  IMAD.MOV.U32 R12, RZ, RZ, 0x3 ;  /* 0x00000003ff0c7424 */ /* 0x000fe200078e00ff */
[----:B------:R-:W-:-:S13]  /*1cec0*/  IADD3 R2, P4, R14, R5, RZ ;  /* 0x000000050e027210 */ /* 0x000fda0007f9e0ff */
[----:B------:R-:W-:Y:S05]  /*1ced0*/  WARPSYNC.COLLECTIVE R15, `(.L_x_4766) ;  /* 0x000000000f087348 */ /* 0x000fea0003c00000 */
[----:B------:R0:W1:Y:S02]  /*1cee0*/  SHFL.IDX P6, R14, R13, R12, R11 ;  /* 0x0000000c0d0e7389 */ /* 0x00006400000c000b */
[----:B01----:R-:W-:Y:S01]  /*1cef0*/  ENDCOLLECTIVE ;  /* 0x000000000000791b */ /* 0x003fe20003800000 */
.L_x_4766:
        /* <DEDUP_REMOVED lines=15> */
.L_x_4767:
[----:B------:R-:W-:Y:S02]  /*1cff0*/  IMAD.MOV.U32 R13, RZ, RZ, R19 ;  /* 0x000000ffff0d7224 */ /* 0x000fe400078e0013 */
[----:B------:R-:W-:Y:S01]  /*1d000*/  IMAD.MOV.U32 R12, RZ, RZ, 0x4 ;  /* 0x00000004ff0c7424 */ /* 0x000fe200078e00ff */
[----:B------:R-:W-:-:S13]  /*1d010*/  IADD3 R2, P4, R14, R5, RZ ;  /* 0x000000050e027210 */ /* 0x000fda0007f9e0ff */
[----:B------:R-:W-:Y:S05]  /*1d020*/  WARPSYNC.COLLECTIVE R15, `(.L_x_4768) ;  /* 0x000000000f087348 */ /* 0x000fea0003c00000 */
[----:B------:R0:W1:Y:S02]  /*1d030*/  SHFL.IDX P6, R14, R13, R12, R11 ;  /* 0x0000000c0d0e7389 */ /* 0x00006400000c000b */
[----:B01----:R-:W-:Y:S01]  /*1d040*/  ENDCOLLECTIVE ;  /* 0x000000000000791b */ /* 0x003fe20003800000 */
.L_x_4768:
        /* <DEDUP_REMOVED lines=15> */
.L_x_4769:
[----:B------:R-:W-:Y:S02]  /*1d140*/  IMAD.MOV.U32 R13, RZ, RZ, R19 ;  /* 0x000000ffff0d7224 */ /* 0x000fe400078e0013 */
[----:B------:R-:W-:Y:S01]  /*1d150*/  IMAD.MOV.U32 R12, RZ, RZ, 0x5 ;  /* 0x00000005ff0c7424 */ /* 0x000fe200078e00ff */
[----:B------:R-:W-:-:S13]  /*1d160*/  IADD3 R2, P4, R14, R5, RZ ;  /* 0x000000050e027210 */ /* 0x000fda0007f9e0ff */
[----:B------:R-:W-:Y:S05]  /*1d170*/  WARPSYNC.COLLECTIVE R15, `(.L_x_4770) ;  /* 0x000000000f087348 */ /* 0x000fea0003c00000 */
[----:B------:R0:W1:Y:S02]  /*1d180*/  SHFL.IDX P6, R14, R13, R12, R11 ;  /* 0x0000000c0d0e7389 */ /* 0x00006400000c000b */
[----:B01----:R-:W-:Y:S01]  /*1d190*/  ENDCOLLECTIVE ;  /* 0x000000000000791b */ /* 0x003fe20003800000 */
.L_x_4770:
        /* <DEDUP_REMOVED lines=14> */
.L_x_4771:
[----:B------:R-:W-:Y:S05]  /*1d280*/  BRA `(.L_x_4772) ;  /* 0xffffffb800647947 */ /* 0x000fea000383ffff */
.L_x_4666:
        /* <DEDUP_REMOVED lines=8> */
.L_x_4774:
[----:B------:R-:W-:Y:S05]  /*1d310*/  BSYNC B0 ;  /* 0x0000000000007941 */ /* 0x000fea0003800000 */
.L_x_4773:
        /* <DEDUP_REMOVED lines=9> */
.L_x_4775:
[----:B------:R-:W-:Y:S02]  /*1d3b0*/  ULDC UR4, c[0x0][0xc3c] ;  /* 0x00030f0000047ab9 */ /* 0x000fe40000000800 */
[----:B------:R-:W-:-:S13]  /*1d3c0*/  ISETP.GE.OR P1, PT, R9, UR4, !P0 ;  /* 0x0000000409007c0c */ /* 0x000fda000c726670 */
[----:B------:R-:W0:Y:S08]  /*1d3d0*/  @!P1 LDC.64 R4, c[0x0][0xc80] ;  /* 0x00032000ff049b82 */ /* 0x000e300000000a00 */
[----:B------:R-:W1:Y:S01]  /*1d3e0*/  @!P1 LDC.64 R2, c[0x0][0xc78] ;  /* 0x00031e00ff029b82 */ /* 0x000e620000000a00 */
[----:B------:R-:W-:Y:S02]  /*1d3f0*/  IMAD.MOV.U32 R25, RZ, RZ, RZ ;  /* 0x000000ffff197224 */ /* 0x000fe400078e00ff */
[----:B------:R-:W-:-:S02]  /*1d400*/  IMAD.MOV.U32 R8, RZ, RZ, RZ ;  /* 0x000000ffff087224 */ /* 0x000fc400078e00ff */
[----:B------:R-:W-:Y:S02]  /*1d410*/  IMAD.MOV.U32 R11, RZ, RZ, RZ ;  /* 0x000000ffff0b7224 */ /* 0x000fe400078e00ff */
[----:B------:R-:W-:Y:S02]  /*1d420*/  IMAD.MOV.U32 R7, RZ, RZ, R14 ;  /* 0x000000ffff077224 */ /* 0x000fe400078e000e */
[----:B0-----:R-:W-:-:S06]  /*1d430*/  @!P1 IMAD.WIDE R4, R9, 0x4, R4 ;  /* 0x0000000409049825 */ /* 0x001fcc00078e0204 */
[----:B------:R-:W2:Y:S01]  /*1d440*/  @!P1 LDG.E R4, desc[UR36][R4.64] ;  /* 0x0000002404049981 */ /* 0x000ea2000c1e1900 */
[----:B-1----:R-:W-:-:S06]  /*1d450*/  @!P1 IMAD.WIDE R2, R9, 0x4, R2 ;  /* 0x0000000409029825 */ /* 0x002fcc00078e0202 */
        /* <DEDUP_REMOVED lines=12> */
.L_x_4776:
[----:B------:R-:W-:Y:S01]  /*1d520*/  IMAD.MOV.U32 R12, RZ, RZ, 0x2 ;  /* 0x00000002ff0c7424 */ /* 0x000fe200078e00ff */
[----:B------:R-:W-:-:S05]  /*1d530*/  SEL R6, R14, RZ, P1 ;  /* 0x000000ff0e067207 */ /* 0x000fca0000800000 */
[----:B------:R-:W-:-:S04]  /*1d540*/  IMAD.IADD R6, R13, 0x1, R6 ;  /* 0x000000010d067824 */ /* 0x000fc800078e0206 */
[----:B------:R-:W-:-:S07]  /*1d550*/  IMAD.MOV.U32 R13, RZ, RZ, R6 ;  /* 0x000000ffff0d7224 */ /* 0x000fce00078e0006 */
[----:B------:R-:W-:Y:S05]  /*1d560*/  WARPSYNC.COLLECTIVE R15, `(.L_x_4777) ;  /* 0x000000000f087348 */ /* 0x000fea0003c00000 */
[----:B------:R0:W1:Y:S02]  /*1d570*/  SHFL.UP P6, R14, R13, R12, R11 ;  /* 0x0400000c0d0e7389 */ /* 0x00006400000c000b */
[----:B01----:R-:W-:Y:S01]  /*1d580*/  ENDCOLLECTIVE ;  /* 0x000000000000791b */ /* 0x003fe20003800000 */
.L_x_4777:
[----:B------:R-:W-:Y:S01]  /*1d590*/  IMAD.MOV.U32 R12, RZ, RZ, 0x4 ;  /* 0x00000004ff0c7424 */ /* 0x000fe200078e00ff */
[----:B------:R-:W-:-:S05]  /*1d5a0*/  SEL R3, R14, RZ, P2 ;  /* 0x000000ff0e037207 */ /* 0x000fca0001000000 */
[----:B------:R-:W-:Y:S02]  /*1d5b0*/  IMAD.IADD R2, R6, 0x1, R3 ;  /* 0x0000000106027824 */ /* 0x000fe400078e0203 */
[----:B------:R-:W-:Y:S02]  /*1d5c0*/  IMAD.MOV.U32 R6, RZ, RZ, RZ ;  /* 0x000000ffff067224 */ /* 0x000fe400078e00ff */
[----:B------:R-:W-:-:S07]  /*1d5d0*/  IMAD.MOV.U32 R13, RZ, RZ, R2 ;  /* 0x000000ffff0d7224 */ /* 0x000fce00078e0002 */
[----:B------:R-:W-:Y:S05]  /*1d5e0*/  WARPSYNC.COLLECTIVE R15, `(.L_x_4778) ;  /* 0x000000000f087348 */ /* 0x000fea0003c00000 */
[----:B------:R0:W1:Y:S02]  /*1d5f0*/  SHFL.UP P6, R14, R13, R12, R11 ;  /* 0x0400000c0d0e7389 */ /* 0x00006400000c000b */
[----:B01----:R-:W-:Y:S01]  /*1d600*/  ENDCOLLECTIVE ;  /* 0x000000000000791b */ /* 0x003fe20003800000 */
.L_x_4778:
[----:B------:R-:W-:Y:S01]  /*1d610*/  IMAD.MOV.U32 R12, RZ, RZ, 0x8 ;  /* 0x00000008ff0c7424 */ /* 0x000fe200078e00ff */
[----:B------:R-:W-:-:S05]  /*1d620*/  SEL R3, R14, RZ, P3 ;  /* 0x000000ff0e037207 */ /* 0x000fca0001800000 */
[----:B------:R-:W-:-:S04]  /*1d630*/  IMAD.IADD R3, R2, 0x1, R3 ;  /* 0x0000000102037824 */ /* 0x000fc800078e0203 */
[----:B------:R-:W-:-:S07]  /*1d640*/  IMAD.MOV.U32 R13, RZ, RZ, R3 ;  /* 0x000000ffff0d7224 */ /* 0x000fce00078e0003 */
[----:B------:R-:W-:Y:S05]  /*1d650*/  WARPSYNC.COLLECTIVE R15, `(.L_x_4779) ;  /* 0x000000000f087348 */ /* 0x000fea0003c00000 */
[----:B------:R0:W1:Y:S02]  /*1d660*/  SHFL.UP P6, R14, R13, R12, R11 ;  /* 0x0400000c0d0e7389 */ /* 0x00006400000c000b */
[----:B01----:R-:W-:Y:S01]  /*1d670*/  ENDCOLLECTIVE ;  /* 0x000000000000791b */ /* 0x003fe20003800000 */
.L_x_4779:
[----:B------:R-:W-:Y:S01]  /*1d680*/  IMAD.MOV.U32 R12, RZ, RZ, 0x10 ;  /* 0x00000010ff0c7424 */ /* 0x000fe200078e00ff */
[----:B------:R-:W-:-:S05]  /*1d690*/  SEL R4, R14, RZ, P4 ;  /* 0x000000ff0e047207 */ /* 0x000fca0002000000 */
[----:B------:R-:W-:-:S04]  /*1d6a0*/  IMAD.IADD R4, R3, 0x1, R4 ;  /* 0x0000000103047824 */ /* 0x000fc800078e0204 */
[----:B------:R-:W-:-:S07]  /*1d6b0*/  IMAD.MOV.U32 R13, RZ, RZ, R4 ;  /* 0x000000ffff0d7224 */ /* 0x000fce00078e0004 */
[----:B------:R-:W-:Y:S05]  /*1d6c0*/  WARPSYNC.COLLECTIVE R15, `(.L_x_4780) ;  /* 0x000000000f087348 */ /* 0x000fea0003c00000 */
[----:B------:R0:W1:Y:S02]  /*1d6d0*/  SHFL.UP P6, R14, R13, R12, R11 ;  /* 0x0400000c0d0e7389 */ /* 0x00006400000c000b */
[----:B01----:R-:W-:Y:S01]  /*1d6e0*/  ENDCOLLECTIVE ;  /* 0x000000000000791b */ /* 0x003fe20003800000 */
.L_x_4780:
        /* <DEDUP_REMOVED lines=8> */
.L_x_4781:
[----:B------:R-:W-:Y:S05]  /*1d770*/  BRA `(.L_x_4782) ;  /* 0xffffffb800787947 */ /* 0x000fea000383ffff */
.L_x_4669:
[----:B------:R-:W-:Y:S01]  /*1d780*/  BSSY B0, `(.L_x_4783) ;  /* 0x0000007000007945 */ /* 0x000fe20003800000 */
[----:B------:R-:W-:Y:S02]  /*1d790*/  IMAD.MOV.U32 R12, RZ, RZ, 0x1 ;  /* 0x00000001ff0c7424 */ /* 0x000fe400078e00ff */
[----:B------:R-:W-:Y:S02]  /*1d7a0*/  IMAD.MOV.U32 R11, RZ, RZ, RZ ;  /* 0x000000ffff0b7224 */ /* 0x000fe400078e00ff */
[----:B------:R-:W-:-:S07]  /*1d7b0*/  IMAD.MOV.U32 R15, RZ, RZ, -0x1 ;  /* 0xffffffffff0f7424 */ /* 0x000fce00078e00ff */
[----:B------:R-:W-:Y:S05]  /*1d7c0*/  WARPSYNC.COLLECTIVE R15, `(.L_x_4784) ;  /* 0x000000000f087348 */ /* 0x000fea0003c00000 */
[----:B------:R0:W1:Y:S02]  /*1d7d0*/  SHFL.UP P6, R14, R13, R12, R11 ;  /* 0x0400000c0d0e7389 */ /* 0x00006400000c000b */
[----:B01----:R-:W-:Y:S01]  /*1d7e0*/  ENDCOLLECTIVE ;  /* 0x000000000000791b */ /* 0x003fe20003800000 */
.L_x_4784:
[----:B------:R-:W-:Y:S05]  /*1d7f0*/  BSYNC B0 ;  /* 0x0000000000007941 */ /* 0x000fea0003800000 */
.L_x_4783:
        /* <DEDUP_REMOVED lines=8> */
.L_x_4785:
[----:B------:R-:W-:Y:S01]  /*1d880*/  IMAD.MOV.U32 R12, RZ, RZ, 0x4 ;  /* 0x00000004ff0c7424 */ /* 0x000fe200078e00ff */
[----:B------:R-:W-:-:S05]  /*1d890*/  SEL R2, R14, RZ, P2 ;  /* 0x000000ff0e027207 */ /* 0x000fca0001000000 */
[----:B------:R-:W-:-:S04]  /*1d8a0*/  IMAD.IADD R2, R13, 0x1, R2 ;  /* 0x000000010d027824 */ /* 0x000fc800078e0202 */
[----:B------:R-:W-:-:S07]  /*1d8b0*/  IMAD.MOV.U32 R13, RZ, RZ, R2 ;  /* 0x000000ffff0d7224 */ /* 0x000fce00078e0002 */
[----:B------:R-:W-:Y:S05]  /*1d8c0*/  WARPSYNC.COLLECTIVE R15, `(.L_x_4786) ;  /* 0x000000000f087348 */ /* 0x000fea0003c00000 */
[----:B------:R0:W1:Y:S02]  /*1d8d0*/  SHFL.UP P6, R14, R13, R12, R11 ;  /* 0x0400000c0d0e7389 */ /* 0x00006400000c000b */
[----:B01----:R-:W-:Y:S01]  /*1d8e0*/  ENDCOLLECTIVE ;  /* 0x000000000000791b */ /* 0x003fe20003800000 */
.L_x_4786:
[----:B------:R-:W-:Y:S01]  /*1d8f0*/  IMAD.MOV.U32 R12, RZ, RZ, 0x8 ;  /* 0x00000008ff0c7424 */ /* 0x000fe200078e00ff */
[----:B------:R-:W-:-:S05]  /*1d900*/  SEL R3, R14, RZ, P3 ;  /* 0x000000ff0e037207 */ /* 0x000fca0001800000 */
[----:B------:R-:W-:-:S04]  /*1d910*/  IMAD.IADD R3, R2, 0x1, R3 ;  /* 0x0000000102037824 */ /* 0x000fc800078e0203 */
[----:B------:R-:W-:-:S07]  /*1d920*/  IMAD.MOV.U32 R13, RZ, RZ, R3 ;  /* 0x000000ffff0d7224 */ /* 0x000fce00078e0003 */
[----:B------:R-:W-:Y:S05]  /*1d930*/  WARPSYNC.COLLECTIVE R15, `(.L_x_4787) ;  /* 0x000000000f087348 */ /* 0x000fea0003c00000 */
[----:B------:R0:W1:Y:S02]  /*1d940*/  SHFL.UP P6, R14, R13, R12, R11 ;  /* 0x0400000c0d0e7389 */ /* 0x00006400000c000b */
[----:B01----:R-:W-:Y:S01]  /*1d950*/  ENDCOLLECTIVE ;  /* 0x000000000000791b */ /* 0x003fe20003800000 */
.L_x_4787:
[----:B------:R-:W-:Y:S01]  /*1d960*/  IMAD.MOV.U32 R12, RZ, RZ, 0x10 ;  /* 0x00000010ff0c7424 */ /* 0x000fe200078e00ff */
[----:B------:R-:W-:-:S05]  /*1d970*/  SEL R4, R14, RZ, P4 ;  /* 0x000000ff0e047207 */ /* 0x000fca0002000000 */
[----:B------:R-:W-:-:S04]  /*1d980*/  IMAD.IADD R4, R3, 0x1, R4 ;  /* 0x0000000103047824 */ /* 0x000fc800078e0204 */
[----:B------:R-:W-:-:S07]  /*1d990*/  IMAD.MOV.U32 R13, RZ, RZ, R4 ;  /* 0x000000ffff0d7224 */ /* 0x000fce00078e0004 */
[----:B------:R-:W-:Y:S05]  /*1d9a0*/  WARPSYNC.COLLECTIVE R15, `(.L_x_4788) ;  /* 0x000000000f087348 */ /* 0x000fea0003c00000 */
[----:B------:R0:W1:Y:S02]  /*1d9b0*/  SHFL.UP P6, R14, R13, R12, R11 ;  /* 0x0400000c0d0e7389 */ /* 0x00006400000c000b */
[----:B01----:R-:W-:Y:S01]  /*1d9c0*/  ENDCOLLECTIVE ;  /* 0x000000000000791b */ /* 0x003fe20003800000 */
.L_x_4788:
        /* <DEDUP_REMOVED lines=8> */
.L_x_4789:
[----:B------:R-:W-:Y:S05]  /*1da50*/  BRA `(.L_x_4790) ;  /* 0xffffffb800647947 */ /* 0x000fea000383ffff */
.L_x_4671:
[----:B------:R-:W-:Y:S01]  /*1da60*/  BSSY B0, `(.L_x_4791) ;  /* 0x0000006000007945 */ /* 0x000fe20003800000 */
[----:B------:R-:W-:Y:S01]  /*1da70*/  PLOP3.LUT P6, PT, P6, PT, PT, 0x8, 0x0 ;  /* 0x000000000000781c */ /* 0x000fe200037ce170 */
[----:B------:R-:W-:-:S12]  /*1da80*/  IMAD.MOV.U32 R15, RZ, RZ, -0x1 ;  /* 0xffffffffff0f7424 */ /* 0x000fd800078e00ff */
[----:B0-----:R-:W-:Y:S05]  /*1da90*/  WARPSYNC.COLLECTIVE R15, `(.L_x_4792) ;  /* 0x000000000f087348 */ /* 0x001fea0003c00000 */
[----:B------:R-:W-:Y:S01]  /*1daa0*/  VOTE.ANY R14, PT, P6 ;  /* 0x00000000000e7806 */ /* 0x000fe200030e0100 */
[----:B0-----:R-:W-:Y:S06]  /*1dab0*/  ENDCOLLECTIVE ;  /* 0x000000000000791b */ /* 0x001fec0003800000 */
.L_x_4792:
[----:B------:R-:W-:Y:S05]  /*1dac0*/  BSYNC B0 ;  /* 0x0000000000007941 */ /* 0x000fea0003800000 */
.L_x_4791:
        /* <DEDUP_REMOVED lines=8> */
.L_x_4793:
[----:B------:R-:W-:Y:S02]  /*1db50*/  IMAD.IADD R27, R12, 0x1, R27 ;  /* 0x000000010c1b7824 */ /* 0x000fe400078e021b */
[----:B------:R-:W-:Y:S02]  /*1db60*/  IMAD.MOV.U32 R13, RZ, RZ, R8 ;  /* 0x000000ffff0d7224 */ /* 0x000fe400078e0008 */
[----:B------:R-:W-:-:S07]  /*1db70*/  IMAD.MOV.U32 R25, RZ, RZ, R14 ;  /* 0x000000ffff197224 */ /* 0x000fce00078e000e */
[----:B------:R-:W-:Y:S05]  /*1db80*/  WARPSYNC.COLLECTIVE R15, `(.L_x_4794) ;  /* 0x000000000f087348 */ /* 0x000fea0003c00000 */
[----:B------:R0:W1:Y:S02]  /*1db90*/  SHFL.IDX P6, R14, R13, R12, R11 ;  /* 0x0000000c0d0e7389 */ /* 0x00006400000c000b */
[----:B01----:R-:W-:Y:S01]  /*1dba0*/  ENDCOLLECTIVE ;  /* 0x000000000000791b */ /* 0x003fe20003800000 */
.L_x_4794:
[----:B------:R-:W-:Y:S01]  /*1dbb0*/  IMAD.MOV.U32 R8, RZ, RZ, R14 ;  /* 0x000000ffff087224 */ /* 0x000fe200078e000e */
[----:B------:R-:W-:Y:S06]  /*1dbc0*/  BRA `(.L_x_4795) ;  /* 0xffffffb800487947 */ /* 0x000fec000383ffff */
.L_x_4673:
[----:B------:R-:W-:Y:S01]  /*1dbd0*/  BSSY B0, `(.L_x_4796) ;  /* 0x0000007000007945 */ /* 0x000fe20003800000 */
[----:B------:R-:W-:Y:S02]  /*1dbe0*/  IMAD.MOV.U32 R13, RZ, RZ, R2 ;  /* 0x000000ffff0d7224 */ /* 0x000fe400078e0002 */
[----:B------:R-:W-:Y:S02]  /*1dbf0*/  IMAD.MOV.U32 R11, RZ, RZ, 0x1f ;  /* 0x0000001fff0b7424 */ /* 0x000fe400078e00ff */
[----:B------:R-:W-:-:S07]  /*1dc00*/  IMAD.MOV.U32 R15, RZ, RZ, -0x1 ;  /* 0xffffffffff0f7424 */ /* 0x000fce00078e00ff */
[----:B0-23--:R-:W-:Y:S05]  /*1dc10*/  WARPSYNC.COLLECTIVE R15, `(.L_x_4797) ;  /* 0x000000000f087348 */ /* 0x00dfea0003c00000 */
[----:B------:R1:W4:Y:S02]  /*1dc20*/  SHFL.IDX P6, R14, R13, R12, R11 ;  /* 0x0000000c0d0e7389 */ /* 0x00032400000c000b */
[----:B01234-:R-:W-:Y:S01]  /*1dc30*/  ENDCOLLECTIVE ;  /* 0x000000000000791b */ /* 0x01ffe20003800000 */
.L_x_4797:
[----:B------:R-:W-:Y:S05]  /*1dc40*/  BSYNC B0 ;  /* 0x0000000000007941 */ /* 0x000fea0003800000 */
.L_x_4796:
[----:B------:R-:W-:Y:S01]  /*1dc50*/  IMAD.MOV.U32 R6, RZ, RZ, R14 ;  /* 0x000000ffff067224 */ /* 0x000fe200078e000e */
[----:B------:R-:W-:Y:S06]  /*1dc60*/  BRA `(.L_x_4672) ;  /* 0xffffffb800387947 */ /* 0x000fec000383ffff */
.L_x_4679:
[----:B0-----:R0:W1:Y:S02]  /*1dc70*/  SYNCS.PHASECHK.TRANS64.TRYWAIT P0, [R4+URZ+0x30820], R0 ;  /* 0x03082000040075a7 */ /* 0x001064000800017f */
[----:B-1----:R-:W-:Y:S05]  /*1dc80*/  @!P0 NANOSLEEP.SYNCS 0x989680 ;  /* 0x009896800000895d */ /* 0x002fea0003900000 */
[----:B------:R-:W1:Y:S02]  /*1dc90*/  @!P0 SYNCS.PHASECHK.TRANS64 P0, [R4+URZ+0x30820], R0 ;  /* 0x03082000040085a7 */ /* 0x000e64000800007f */
[----:B-1----:R-:W-:Y:S05]  /*1dca0*/  @!P0 BRA `(.L_x_4679) ;  /* 0xfffffffc00f08947 */ /* 0x002fea000383ffff */
[----:B------:R-:W-:Y:S05]  /*1dcb0*/  BRA `(.L_x_4798) ;  /* 0xffffffc000907947 */ /* 0x000fea000383ffff */
.L_x_4680:
        /* <DEDUP_REMOVED lines=11> */
.L_x_4800:
[----:B------:R-:W-:Y:S05]  /*1dd70*/  BSYNC B0 ;  /* 0x0000000000007941 */ /* 0x000fea0003800000 */
.L_x_4799:
[----:B------:R-:W-:Y:S05]  /*1dd80*/  BRA `(.L_x_4801) ;  /* 0xffffffc000787947 */ /* 0x000fea000383ffff */
.L_x_4683:
[----:B------:R-:W-:Y:S01]  /*1dd90*/  BSSY B1, `(.L_x_4802) ;  /* 0x0000006000017945 */ /* 0x000fe20003800000 */
[----:B------:R-:W-:-:S07]  /*1dda0*/  IMAD.MOV.U32 R15, RZ, RZ, -0x1 ;  /* 0xffffffffff0f7424 */ /* 0x000fce00078e00ff */
[----:B0-2---:R-:W-:Y:S05]  /*1ddb0*/  WARPSYNC.COLLECTIVE R15, `(.L_x_4803) ;  /* 0x000000000f0c7348 */ /* 0x005fea0003c00000 */
[----:B------:R-:W-:Y:S02]  /*1ddc0*/  ELECT P6, UR62, PT ;  /* 0x00000000003e782f */ /* 0x000fe400038c0000 */
[----:B------:R-:W-:Y:S01]  /*1ddd0*/  MOV R14, UR62 ;  /* 0x0000003e000e7c02 */ /* 0x000fe20008000f00 */
[----:B0-2---:R-:W-:Y:S10]  /*1dde0*/  ENDCOLLECTIVE ;  /* 0x000000000000791b */ /* 0x005ff40003800000 */
.L_x_4803:
[----:B------:R-:W-:Y:S05]  /*1ddf0*/  BSYNC B1 ;  /* 0x0000000000017941 */ /* 0x000fea0003800000 */
.L_x_4802:
[----:B------:R-:W-:Y:S05]  /*1de00*/  BRA `(.L_x_4804) ;  /* 0xffffffc000707947 */ /* 0x000fea000383ffff */
.L_x_4685:
[----:B0-----:R0:W1:Y:S02]  /*1de10*/  SYNCS.PHASECHK.TRANS64.TRYWAIT P1, [R5+URZ+0x30840], R0 ;  /* 0x03084000050075a7 */ /* 0x001064000802017f */
[----:B-1----:R-:W-:Y:S05]  /*1de20*/  @!P1 NANOSLEEP.SYNCS 0x989680 ;  /* 0x009896800000995d */ /* 0x002fea0003900000 */
[----:B------:R-:W1:Y:S02]  /*1de30*/  @!P1 SYNCS.PHASECHK.TRANS64 P1, [R5+URZ+0x30840], R0 ;  /* 0x03084000050095a7 */ /* 0x000e64000802007f */
[----:B-1----:R-:W-:Y:S05]  /*1de40*/  @!P1 BRA `(.L_x_4685) ;  /* 0xfffffffc00f09947 */ /* 0x002fea000383ffff */
[----:B------:R-:W-:Y:S05]  /*1de50*/  BRA `(.L_x_4805) ;  /* 0xffffffc000987947 */ /* 0x000fea000383ffff */
.L_x_4687:
[----:B-1----:R1:W3:Y:S02]  /*1de60*/  SYNCS.PHASECHK.TRANS64.TRYWAIT P1, [R23+URZ+0x30840], R2 ;  /* 0x03084002170075a7 */ /* 0x0022e4000802017f */
[----:B---3--:R-:W-:Y:S05]  /*1de70*/  @!P1 NANOSLEEP.SYNCS 0x989680 ;  /* 0x009896800000995d */ /* 0x008fea0003900000 */
[----:B------:R-:W3:Y:S02]  /*1de80*/  @!P1 SYNCS.PHASECHK.TRANS64 P1, [R23+URZ+0x30840], R2 ;  /* 0x03084002170095a7 */ /* 0x000ee4000802007f */
[----:B---3--:R-:W-:Y:S05]  /*1de90*/  @!P1 BRA `(.L_x_4687) ;  /* 0xfffffffc00f09947 */ /* 0x008fea000383ffff */
[----:B------:R-:W-:Y:S05]  /*1dea0*/  BRA `(.L_x_4806) ;  /* 0xffffffc000a47947 */ /* 0x000fea000383ffff */
.L_x_4689:
[----:B---3--:R3:W4:Y:S02]  /*1deb0*/  SYNCS.PHASECHK.TRANS64.TRYWAIT P1, [R5+URZ+0x30860], R0 ;  /* 0x03086000050075a7 */ /* 0x008724000802017f */
[----:B----4-:R-:W-:Y:S05]  /*1dec0*/  @!P1 NANOSLEEP.SYNCS 0x989680 ;  /* 0x009896800000995d */ /* 0x010fea0003900000 */
[----:B------:R-:W4:Y:S02]  /*1ded0*/  @!P1 SYNCS.PHASECHK.TRANS64 P1, [R5+URZ+0x30860], R0 ;  /* 0x03086000050095a7 */ /* 0x000f24000802007f */
[----:B----4-:R-:W-:Y:S05]  /*1dee0*/  @!P1 BRA `(.L_x_4689) ;  /* 0xfffffffc00f09947 */ /* 0x010fea000383ffff */
[----:B------:R-:W-:Y:S05]  /*1def0*/  BRA `(.L_x_4807) ;  /* 0xffffffc000a07947 */ /* 0x000fea000383ffff */
.L_x_4808:
        /* <DEDUP_REMOVED lines=16> */
.L_x_15968:


//--------------------- .text._ZN7cutlass13device_kernelIN5flash11enable_sm90INS1_16FlashAttnFwdSm90INS1_25CollectiveMainloopFwdSm90ILi2EN4cute5tupleIJNS5_1CILi1EEES8_S8_EEENS6_IJNS7_ILi128EEENS7_ILi96EEENS7_ILi192EEEEEELi192ENS_10bfloat16_tEfNS_4arch4Sm90ELb0ELb1ELb1ELb1ELb1ELb1ELb0ELb1ELb1ELb1ELb1ELb0EEENS1_21CollectiveEpilogueFwdINS6_IJSA_SC_SB_EEES9_SE_SG_Li256ELb1ELb1ELb1ELb0EEENS1_36VarlenDynamicPersistentTileSchedulerILi128ELi96ELi256ELi128ELb1ELb1ELb1ELb1ELb0ELb1EEEEEEEEEvNT_6ParamsE --------------------------
	.section	.text._ZN7cutlass13device_kernelIN5flash11enable_sm90INS1_16FlashAttnFwdSm90INS1_25CollectiveMainloopFwdSm90ILi2EN4cute5tupleIJNS5_1CILi1EEES8_S8_EEENS6_IJNS7_ILi128EEENS7_ILi96EEENS7_ILi192EEEEEELi192ENS_10bfloat16_tEfNS_4arch4Sm90ELb0ELb1ELb1ELb1ELb1ELb1ELb0ELb1ELb1ELb1ELb1ELb0EEENS1_21CollectiveEpilogueFwdINS6_IJSA_SC_SB_EEES9_SE_SG_Li256ELb1ELb1ELb1ELb0EEENS1_36VarlenDynamicPersistentTileSchedulerILi128ELi96ELi256ELi128ELb1ELb1ELb1ELb1ELb0ELb1EEEEEEEEEvNT_6ParamsE,"ax",@progbits
	.align	128
.text._ZN7cutlass13device_kernelIN5flash11enable_sm90INS1_16FlashAttnFwdSm90INS1_25CollectiveMainloopFwdSm90ILi2EN4cute5tupleIJNS5_1CILi1EEES8_S8_EEENS6_IJNS7_ILi128EEENS7_ILi96EEENS7_ILi192EEEEEELi192ENS_10bfloat16_tEfNS_4arch4Sm90ELb0ELb1ELb1ELb1ELb1ELb1ELb0ELb1ELb1ELb1ELb1ELb0EEENS1_21CollectiveEpilogueFwdINS6_IJSA_SC_SB_EEES9_SE_SG_Li256ELb1ELb1ELb1ELb0EEENS1_36VarlenDynamicPersistentTileSchedulerILi128ELi96ELi256ELi128ELb1ELb1ELb1ELb1ELb0ELb1EEEEEEEEEvNT_6ParamsE:
        .type           _ZN7cutlass13device_kernelIN5flash11enable_sm90INS1_16FlashAttnFwdSm90INS1_25CollectiveMainloopFwdSm90ILi2EN4cute5tupleIJNS5_1CILi1EEES8_S8_EEENS6_IJNS7_ILi128EEENS7_ILi96EEENS7_ILi192EEEEEELi192ENS_10bfloat16_tEfNS_4arch4Sm90ELb0ELb1ELb1ELb1ELb1ELb1ELb0ELb1ELb1ELb1ELb1ELb0EEENS1_21CollectiveEpilogueFwdINS6_IJSA_SC_SB_EEES9_SE_SG_Li256ELb1ELb1ELb1ELb0EEENS1_36VarlenDynamicPersistentTileSchedulerILi128ELi96ELi256ELi128ELb1ELb1ELb1ELb1ELb0ELb1EEEEEEEEEvNT_6ParamsE,@function
        .size           _ZN7cutlass13device_kernelIN5flash11enable_sm90INS1_16FlashAttnFwdSm90INS1_25CollectiveMainloopFwdSm90ILi2EN4cute5tupleIJNS5_1CILi1EEES8_S8_EEENS6_IJNS7_ILi128EEENS7_ILi96EEENS7_ILi192EEEEEELi192ENS_10bfloat16_tEfNS_4arch4Sm90ELb0ELb1ELb1ELb1ELb1ELb1ELb0ELb1ELb1ELb1ELb1ELb0EEENS1_21CollectiveEpilogueFwdINS6_IJSA_SC_SB_EEES9_SE_SG_Li256ELb1ELb1ELb1ELb0EEENS1_36VarlenDynamicPersistentTileSchedulerILi128ELi96ELi256ELi128ELb1ELb1ELb1ELb1ELb0ELb1EEEEEEEEEvNT_6ParamsE,(.L_x_15969 - _ZN7cutlass13device_kernelIN5flash11enable_sm90INS1_16FlashAttnFwdSm90INS1_25CollectiveMainloopFwdSm90ILi2EN4cute5tupleIJNS5_1CILi1EEES8_S8_EEENS6_IJNS7_ILi128EEENS7_ILi96EEENS7_ILi192EEEEEELi192ENS_10bfloat16_tEfNS_4arch4Sm90ELb0ELb1ELb1ELb1ELb1ELb1ELb0ELb1ELb1ELb1ELb1ELb0EEENS1_21CollectiveEpilogueFwdINS6_IJSA_SC_SB_EEES9_SE_SG_Li256ELb1ELb1ELb1ELb0EEENS1_36VarlenDynamicPersistentTileSchedulerILi128ELi96ELi256ELi128ELb1ELb1ELb1ELb1ELb0ELb1EEEEEEEEEvNT_6ParamsE)
        .other          _ZN7cutlass13device_kernelIN5flash11enable_sm90INS1_16FlashAttnFwdSm90INS1_25CollectiveMainloopFwdSm90ILi2EN4cute5tupleIJNS5_1CILi1EEES8_S8_EEENS6_IJNS7_ILi128EEENS7_ILi96EEENS7_ILi192EEEEEELi192ENS_10bfloat16_tEfNS_4arch4Sm90ELb0ELb1ELb1ELb1ELb1ELb1ELb0ELb1ELb1ELb1ELb1ELb0EEENS1_21CollectiveEpilogueFwdINS6_IJSA_SC_SB_EEES9_SE_SG_Li256ELb1ELb1ELb1ELb0EEENS1_36VarlenDynamicPersistentTileSchedulerILi128ELi96ELi256ELi128ELb1ELb1ELb1ELb1ELb0ELb1EEEEEEEEEvNT_6ParamsE,@"STO_CUDA_ENTRY STV_DEFAULT"
_ZN7cutlass13device_kernelIN5flash11enable_sm90INS1_16FlashAttnFwdSm90INS1_25CollectiveMainloopFwdSm90ILi2EN4cute5tupleIJNS5_1CILi1EEES8_S8_EEENS6_IJNS7_ILi128EEENS7_ILi96EEENS7_ILi192EEEEEELi192ENS_10bfloat16_tEfNS_4arch4Sm90ELb0ELb1ELb1ELb1ELb1ELb1ELb0ELb1ELb1ELb1ELb1ELb0EEENS1_21CollectiveEpilogueFwdINS6_IJSA_SC_SB_EEES9_SE_SG_Li256ELb1ELb1ELb1ELb0EEENS1_36VarlenDynamicPersistentTileSchedulerILi128ELi96ELi256ELi128ELb1ELb1ELb1ELb1ELb0ELb1EEEEEEEEEvNT_6ParamsE:
[----:B------:R-:W0:Y:S02]  /*0000*/  LDC R1, c[0x0][0x28] ;  /* 0x00000a00ff017b82 */ /* 0x000e240000000800 */
[----:B0-----:R-:W-:-:S05]  /*0010*/  VIADD R1, R1, 0xfffffd10 ;  /* 0xfffffd1001017836 */ /* 0x001fca0000000000 */
[----:B------:R-:W-:Y:S01]  /*0020*/  R2UR UR5, R1 ;  /* 0x00000000010572ca */ /* 0x000fe200000e0000 */
[----:B------:R-:W0:Y:S01]  /*0030*/  S2R R3, SR_TID.X ;  /* 0x0000000000037919 */ /* 0x000e220000002100 */
[----:B------:R-:W-:Y:S01]  /*0040*/  ULDC UR4, c[0x0][0x20] ;  /* 0x0000080000047ab9 */ /* 0x000fe20000000800 */
[----:B------:R-:W-:Y:S01]  /*0050*/  ELECT P0, URZ, PT ;  /* 0x00000000003f782f */ /* 0x000fe20003800000 */
[----:B------:R-:W-:Y:S09]  /*0060*/  BSSY B0, `(.L_x_4809) ;  /* 0x0000015000007945 */ /* 0x000ff20003800000 */
[----:B------:R-:W-:-:S03]  /*0070*/  UIADD3 UR5, UP0, UR5, UR4, URZ ;  /* 0x0000000405057290 */ /* 0x000fc6000ff1e03f */
[----:B------:R-:W-:Y:S02]  /*0080*/  ULDC UR4, c[0x0][0x24] ;  /* 0x0000090000047ab9 */ /* 0x000fe40000000800 */
[----:B------:R-:W-:Y:S01]  /*0090*/  UIADD3.X UR4, URZ, UR4, URZ, UP0, !UPT ;  /* 0x000000043f047290 */ /* 0x000fe200087fe43f */
[----:B------:R-:W-:-:S05]  /*00a0*/  IMAD.U32 R4, RZ, RZ, UR5 ;  /* 0x00000005ff047e24 */ /* 0x000fca000f8e00ff */
[----:B------:R-:W-:Y:S01]  /*00b0*/  STL [R1+0x280], R4 ;  /* 0x0002800401007387 */ /* 0x000fe20000100800 */
[----:B0-----:R-:W-:-:S05]  /*00c0*/  SHF.R.U32.HI R0, RZ, 0x5, R3 ;  /* 0x00000005ff007819 */ /* 0x001fca0000011603 */
[----:B------:R-:W0:Y:S02]  /*00d0*/  SHFL.IDX PT, R2, R0, RZ, 0x1f ;  /* 0x00001fff00027589 */ /* 0x000e2400000e0000 */
[----:B0-----:R-:W-:Y:S02]  /*00e0*/  ISETP.EQ.AND P0, PT, R2, RZ, P0 ;  /* 0x000000ff0200720c */ /* 0x001fe40000702270 */
[----:B------:R-:W-:Y:S01]  /*00f0*/  SHF.R.U32.HI R2, RZ, 0x7, R3 ;  /* 0x00000007ff027819 */ /* 0x000fe20000011603 */
[----:B------:R-:W-:-:S05]  /*0100*/  IMAD.U32 R3, RZ, RZ, UR4 ;  /* 0x00000004ff037e24 */ /* 0x000fca000f8e00ff */
[----:B------:R0:W-:Y:S05]  /*0110*/  STL [R1+0x288], R3 ;  /* 0x0002880301007387 */ /* 0x0001ea0000100800 */
        /* <DEDUP_REMOVED lines=8> */
[----:B-1----:R-:W-:Y:S01]  /*01a0*/  NOP ;  /* 0x0000000000007918 */ /* 0x002fe20000000000 */
.L_x_4810:
[----:B------:R-:W-:Y:S05]  /*01b0*/  BSYNC B0 ;  /* 0x0000000000007941 */ /* 0x000fea0003800000 */
.L_x_4809:
[----:B------:R-:W-:Y:S01]  /*01c0*/  VOTEU.ANY UP0, P0 ;  /* 0x00000000003f7886 */ /* 0x000fe20000000100 */
[----:B------:R-:W1:Y:S01]  /*01d0*/  SHFL.IDX PT, R2, R2, RZ, 0x1f ;  /* 0x00001fff02027589 */ /* 0x000e6200000e0000 */
[----:B------:R-:W-:Y:S01]  /*01e0*/  UMOV UR4, 0x80 ;  /* 0x0000008000047882 */ /* 0x000fe20000000000 */
[----:B------:R-:W-:Y:S01]  /*01f0*/  UMOV UR7, 0x100 ;  /* 0x0000010000077882 */ /* 0x000fe20000000000 */
[----:B------:R-:W-:Y:S01]  /*0200*/  VOTEU.ANY UP1, P0 ;  /* 0x00000000003f7886 */ /* 0x000fe20000020100 */
[----:B------:R-:W2:Y:S01]  /*0210*/  @UP0 S2UR UR8, SR_CgaCtaId ;  /* 0x00000000000809c3 */ /* 0x000ea20000008800 */
[----:B0-----:R-:W0:Y:S01]  /*0220*/  SHFL.IDX PT, R3, R0, RZ, 0x1f ;  /* 0x00001fff00037589 */ /* 0x001e2200000e0000 */
[----:B------:R-:W-:Y:S01]  /*0230*/  @UP0 UMOV UR6, 0x400 ;  /* 0x0000040000060882 */ /* 0x000fe20000000000 */
[----:B------:R-:W-:-:S04]  /*0240*/  @UP0 UIADD3 UR4, -UR4, 0x100000, URZ ;  /* 0x0010000004040890 */ /* 0x000fc8000fffe13f */
[----:B------:R-:W-:Y:S02]  /*0250*/  @UP0 USHF.L.U32 UR5, UR4, 0xb, URZ ;  /* 0x0000000b04050899 */ /* 0x000fe4000800063f */
[----:B------:R-:W-:Y:S01]  /*0260*/  @UP0 USHF.L.U32 UR4, UR4, 0x1, URZ ;  /* 0x0000000104040899 */ /* 0x000fe2000800063f */
[----:B------:R-:W-:Y:S01]  /*0270*/  VOTEU.ANY UP2, P0 ;  /* 0x00000000003f7886 */ /* 0x000fe20000040100 */
[----:B-1----:R-:W-:Y:S01]  /*0280*/  R2UR UR9, R2 ;  /* 0x00000000020972ca */ /* 0x002fe200000e0000 */
[----:B--2---:R-:W-:Y:S01]  /*0290*/  @UP0 ULEA UR8, UR8, UR6, 0x18 ;  /* 0x0000000608080291 */ /* 0x004fe2000f8ec03f */
[----:B0-----:R-:W-:Y:S01]  /*02a0*/  ISETP.NE.AND P1, PT, R3, RZ, PT ;  /* 0x000000ff0300720c */ /* 0x001fe20003f25270 */
        /* <DEDUP_REMOVED lines=26> */
.L_x_4811:
        /* <DEDUP_REMOVED lines=22> */
.L_x_4812:
        /* <DEDUP_REMOVED lines=18> */
.L_x_4813:
        /* <DEDUP_REMOVED lines=22> */
.L_x_4814:
        /* <DEDUP_REMOVED lines=22> */
.L_x_4815:
[----:B0-----:R-:W-:Y:S01]  /*0990*/  UMOV UR4, 0x1 ;  /* 0x0000000100047882 */ /* 0x001fe20000000000 */
[----:B------:R-:W-:Y:S01]  /*09a0*/  PLOP3.LUT P0, PT, PT, PT, UP0, 0x80, 0x0 ;  /* 0x000000000000781c */ /* 0x000fe20003f0f008 */
[----:B------:R-:W-:Y:S01]  /*09b0*/  USEL UR4, UR4, 0x2, !UP0 ;  /* 0x0000000204047887 */ /* 0x000fe2000c000000 */
[----:B------:R-:W-:Y:S01]  /*09c0*/  NOP ;  /* 0x0000000000007918 */ /* 0x000fe20000000000 */
[----:B------:R-:W-:-:S04]  /*09d0*/  ULDC.64 UR36, c[0x0][0x208] ;  /* 0x0000820000247ab9 */ /* 0x000fc80000000a00 */
[----:B------:R-:W-:-:S05]  /*09e0*/  IMAD.U32 R2, RZ, RZ, UR4 ;  /* 0x00000004ff027e24 */ /* 0x000fca000f8e00ff */
[----:B------:R0:W-:Y:S01]  /*09f0*/  STL [R1+0x294], R2 ;  /* 0x0002940201007387 */ /* 0x0001e20000100800 */
[----:B-12-4-:R-:W-:Y:S06]  /*0a00*/  BAR.SYNC.DEFER_BLOCKING 0x0 ;  /* 0x0000000000007b1d */ /* 0x016fec0000010000 */
[----:B------:R-:W-:Y:S05]  /*0a10*/  @!P0 BRA `(.L_x_4816) ;  /* 0x000001dc000c8947 */ /* 0x000fea0003800000 */
.L_x_4817:
[----:B------:R-:W-:-:S08]  /*0a20*/  NOP ;  /* 0x0000000000007918 */ /* 0x000fd00000000000 */
[----:B------:R-:W1:Y:S02]  /*0a30*/  USETMAXREG.TRY_ALLOC.CTAPOOL UP0, 0xe8 ;  /* 0x000000e8000079c8 */ /* 0x000e640008000600 */
[----:B-1----:R-:W-:-:S13]  /*0a40*/  PLOP3.LUT P0, PT, PT, PT, UP0, 0x80, 0x0 ;  /* 0x000000000000781c */ /* 0x002fda0003f0f008 */
[----:B------:R-:W-:Y:S05]  /*0a50*/  @!P0 BRA `(.L_x_4817) ;  /* 0xfffffffc00f08947 */ /* 0x000fea000383ffff */
[----:B------:R-:W1:Y:S08]  /*0a60*/  S2UR UR4, SR_CgaCtaId ;  /* 0x00000000000479c3 */ /* 0x000e700000008800 */
[----:B------:R-:W-:Y:S06]  /*0a70*/  BAR.ARV 0x8, 0x180 ;  /* 0x0206000000007b1d */ /* 0x000fec0000002000 */
[----:B------:R-:W-:-:S02]  /*0a80*/  UMOV UR39, 0x400 ;  /* 0x0000040000277882 */ /* 0x000fc40000000000 */
[----:B------:R-:W-:Y:S06]  /*0a90*/  BAR.SYNC.DEFER_BLOCKING 0x5, 0x180 ;  /* 0x0146000000007b1d */ /* 0x000fec0000010000 */
[----:B------:R-:W-:Y:S04]  /*0aa0*/  STL.64 [R1+0x270], RZ ;  /* 0x000270ff01007387 */ /* 0x000fe80000100a00 */
[----:B------:R-:W-:Y:S01]  /*0ab0*/  STL [R1+0x278], RZ ;  /* 0x000278ff01007387 */ /* 0x000fe20000100800 */
[----:B-1----:R-:W-:-:S02]  /*0ac0*/  ULEA UR39, UR4, UR39, 0x18 ;  /* 0x0000002704277291 */ /* 0x002fc4000f8ec03f */
[----:B------:R-:W-:Y:S01]  /*0ad0*/  IMAD.U32 R19, RZ, RZ, UR4 ;  /* 0x00000004ff137e24 */ /* 0x000fe2000f8e00ff */
[----:B------:R-:W-:-:S06]  /*0ae0*/  ULDC UR4, c[0x0][0xc3c] ;  /* 0x00030f0000047ab9 */ /* 0x000fcc0000000800 */
[----:B------:R-:W1:Y:S01]  /*0af0*/  LDS.128 R12, [UR39+0x308d0] ;  /* 0x0308d027ff0c7984 */ /* 0x000e620008000c00 */
[----:B------:R-:W-:Y:S06]  /*0b00*/  BAR.ARV 0x4, 0x180 ;  /* 0x0106000000007b1d */ /* 0x000fec0000002000 */
[----:B-1----:R-:W-:-:S13]  /*0b10*/  ISETP.GE.AND P0, PT, R15, UR4, PT ;  /* 0x000000040f007c0c */ /* 0x002fda000bf06270 */
[----:B------:R-:W-:Y:S05]  /*0b20*/  @P0 EXIT ;  /* 0x000000000000094d */ /* 0x000fea0003800000 */
[----:B------:R-:W1:Y:S01]  /*0b30*/  S2R R0, SR_TID.X ;  /* 0x0000000000007919 */ /* 0x000e620000002100 */
[----:B------:R-:W-:Y:S01]  /*0b40*/  R2UR UR4, R13 ;  /* 0x000000000d0472ca */ /* 0x000fe200000e0000 */
[----:B------:R-:W-:Y:S01]  /*0b50*/  UIADD3 UR5, UR39, 0x12400, URZ ;  /* 0x0001240027057890 */ /* 0x000fe2000fffe03f */
[----:B------:R-:W-:Y:S01]  /*0b60*/  R2UR UR40, R15 ;  /* 0x000000000f2872ca */ /* 0x000fe200000e0000 */
[----:B------:R-:W-:Y:S01]  /*0b70*/  UMOV UR6, URZ ;  /* 0x0000003f00067c82 */ /* 0x000fe20008000000 */
[----:B------:R-:W-:Y:S01]  /*0b80*/  UMOV UR61, URZ ;  /* 0x0000003f003d7c82 */ /* 0x000fe20008000000 */
[----:B------:R-:W-:Y:S01]  /*0b90*/  IMAD.U32 R228, RZ, RZ, UR6 ;  /* 0x00000006ffe47e24 */ /* 0x000fe2000f8e00ff */
[----:B------:R-:W-:Y:S01]  /*0ba0*/  UMOV UR38, URZ ;  /* 0x0000003f00267c82 */ /* 0x000fe20008000000 */
[----:B------:R-:W-:Y:S02]  /*0bb0*/  IMAD.U32 R206, RZ, RZ, UR5 ;  /* 0x00000005ffce7e24 */ /* 0x000fe4000f8e00ff */
[----:B-1----:R-:W-:-:S05]  /*0bc0*/  VIADD R196, R0, 0xffffff80 ;  /* 0xffffff8000c47836 */ /* 0x002fca0000000000 */
[----:B------:R-:W-:-:S04]  /*0bd0*/  SHF.R.S32.HI R3, RZ, 0x1f, R196 ;  /* 0x0000001fff037819 */ /* 0x000fc800000114c4 */
[CC--:B------:R-:W-:Y:S02]  /*0be0*/  LEA.HI R0, R3.reuse, R196.reuse, RZ, 0x7 ;  /* 0x000000c403007211 */ /* 0x0c0fe400078f38ff */
[----:B------:R-:W-:Y:S02]  /*0bf0*/  LEA.HI R204, R3, R196, RZ, 0x5 ;  /* 0x000000c403cc7211 */ /* 0x000fe400078f28ff */
[----:B------:R-:W-:Y:S02]  /*0c00*/  LOP3.LUT R5, R0, 0xffffff80, RZ, 0xc0, !PT ;  /* 0xffffff8000057812 */ /* 0x000fe400078ec0ff */
[----:B------:R-:W-:Y:S02]  /*0c10*/  SHF.R.S32.HI R10, RZ, 0x7, R0 ;  /* 0x00000007ff0a7819 */ /* 0x000fe40000011400 */
[----:B------:R-:W-:Y:S01]  /*0c20*/  SHF.R.S32.HI R204, RZ, 0x5, R204 ;  /* 0x00000005ffcc7819 */ /* 0x000fe200000114cc */
[----:B------:R-:W-:Y:S01]  /*0c30*/  IMAD.IADD R11, R196, 0x1, -R5 ;  /* 0x00000001c40b7824 */ /* 0x000fe200078e0a05 */
[----:B------:R-:W-:Y:S01]  /*0c40*/  LEA.HI R0, R0, R10, RZ, 0x1 ;  /* 0x0000000a00007211 */ /* 0x000fe200078f08ff */
[----:B------:R1:W-:Y:S03]  /*0c50*/  STL [R1+0x2e4], R10 ;  /* 0x0002e40a01007387 */ /* 0x0003e60000100800 */
[----:B------:R-:W-:Y:S01]  /*0c60*/  SHF.R.S32.HI R4, RZ, 0x1f, R11 ;  /* 0x0000001fff047819 */ /* 0x000fe2000001140b */
[----:B------:R-:W-:Y:S01]  /*0c70*/  STL [R1+0x2e0], R11 ;  /* 0x0002e00b01007387 */ /* 0x000fe20000100800 */
[----:B------:R-:W-:-:S02]  /*0c80*/  LOP3.LUT R0, R0, 0x3fffffe, RZ, 0xc0, !PT ;  /* 0x03fffffe00007812 */ /* 0x000fc400078ec0ff */
[CC--:B------:R-:W-:Y:S02]  /*0c90*/  LEA.HI R6, R4.reuse, R11.reuse, RZ, 0x2 ;  /* 0x0000000b04067211 */ /* 0x0c0fe400078f10ff */
[----:B------:R-:W-:Y:S01]  /*0ca0*/  LEA.HI R4, R4, R11, RZ, 0x5 ;  /* 0x0000000b04047211 */ /* 0x000fe200078f28ff */
[----:B------:R-:W-:Y:S01]  /*0cb0*/  IMAD.IADD R0, R10, 0x1, -R0 ;  /* 0x000000010a007824 */ /* 0x000fe200078e0a00 */
[----:B------:R-:W-:Y:S01]  /*0cc0*/  SHF.R.S32.HI R5, RZ, 0x2, R6 ;  /* 0x00000002ff057819 */ /* 0x000fe20000011406 */
[----:B-1----:R-:W-:Y:S01]  /*0cd0*/  IMAD.MOV.U32 R10, RZ, RZ, R14 ;  /* 0x000000ffff0a7224 */ /* 0x002fe200078e000e */
[----:B0-----:R-:W-:Y:S02]  /*0ce0*/  SHF.R.S32.HI R2, RZ, 0x1f, R6 ;  /* 0x0000001fff027819 */ /* 0x001fe40000011406 */
[----:B------:R-:W-:Y:S02]  /*0cf0*/  SHF.R.S32.HI R4, RZ, 0x5, R4 ;  /* 0x00000005ff047819 */ /* 0x000fe40000011404 */
[----:B------:R-:W-:-:S02]  /*0d00*/  LEA.HI R7, R2, R5, RZ, 0x3 ;  /* 0x0000000502077211 */ /* 0x000fc400078f18ff */
[----:B------:R-:W-:Y:S02]  /*0d10*/  LEA.HI R2, R3, R196, RZ, 0x4 ;  /* 0x000000c403027211 */ /* 0x000fe400078f20ff */
[----:B------:R-:W-:Y:S02]  /*0d20*/  LOP3.LUT R8, R7, 0xfffffff8, RZ, 0xc0, !PT ;  /* 0xfffffff807087812 */ /* 0x000fe400078ec0ff */
[----:B------:R-:W-:Y:S02]  /*0d30*/  SHF.R.S32.HI R7, RZ, 0x4, R2 ;  /* 0x00000004ff077819 */ /* 0x000fe40000011402 */
[----:B------:R-:W-:Y:S01]  /*0d40*/  LOP3.LUT R6, R6, 0x7ffffffc, RZ, 0xc0, !PT ;  /* 0x7ffffffc06067812 */ /* 0x000fe200078ec0ff */
[----:B------:R-:W-:Y:S01]  /*0d50*/  IMAD.IADD R9, R5, 0x1, -R8 ;  /* 0x0000000105097824 */ /* 0x000fe200078e0a08 */
[C---:B------:R-:W-:Y:S02]  /*0d60*/  LOP3.LUT R5, R2.reuse, 0x3fffff0, RZ, 0xc0, !PT ;  /* 0x03fffff002057812 */ /* 0x040fe400078ec0ff */
[----:B------:R-:W-:Y:S01]  /*0d70*/  LEA.HI R2, R2, R7, RZ, 0x1 ;  /* 0x0000000702027211 */ /* 0x000fe200078f08ff */
[----:B------:R-:W-:-:S02]  /*0d80*/  IMAD R9, R4, 0x10, R9 ;  /* 0x0000001004097824 */ /* 0x000fc400078e0209 */
[----:B------:R-:W-:Y:S01]  /*0d90*/  IMAD.IADD R5, R196, 0x1, -R5 ;  /* 0x00000001c4057824 */ /* 0x000fe200078e0a05 */
[----:B------:R-:W-:Y:S01]  /*0da0*/  LOP3.LUT R2, R2, 0x1ffffffe, RZ, 0xc0, !PT ;  /* 0x1ffffffe02027812 */ /* 0x000fe200078ec0ff */
[----:B------:R-:W-:Y:S01]  /*0db0*/  IMAD R4, R0, 0x40, R9 ;  /* 0x0000004000047824 */ /* 0x000fe200078e0209 */
[CC--:B------:R-:W-:Y:S01]  /*0dc0*/  LEA.HI R0, R3.reuse, R196.reuse, RZ, 0x2 ;  /* 0x000000c403007211 */ /* 0x0c0fe200078f10ff */
[----:B------:R-:W-:Y:S01]  /*0dd0*/  IMAD R5, R204, 0x10, R5 ;  /* 0x00000010cc057824 */ /* 0x000fe200078e0205 */
[----:B------:R-:W-:Y:S01]  /*0de0*/  LEA.HI R3, R3, R196, RZ, 0x3 ;  /* 0x000000c403037211 */ /* 0x000fe200078f18ff */
[----:B------:R-:W-:Y:S01]  /*0df0*/  IMAD.IADD R2, R7, 0x1, -R2 ;  /* 0x0000000107027824 */ /* 0x000fe200078e0a02 */
[----:B------:R-:W-:Y:S01]  /*0e00*/  LOP3.LUT R201, R0, 0xfffffffc, RZ, 0xc0, !PT ;  /* 0xfffffffc00c97812 */ /* 0x000fe200078ec0ff */
[----:B------:R-:W-:Y:S01]  /*0e10*/  IMAD.IADD R6, R11, 0x1, -R6 ;  /* 0x000000010b067824 */ /* 0x000fe200078e0a06 */
[----:B------:R-:W-:Y:S01]  /*0e20*/  SHF.R.S32.HI R195, RZ, 0x2, R0 ;  /* 0x00000002ffc37819 */ /* 0x000fe20000011400 */
[----:B------:R-:W-:Y:S01]  /*0e30*/  IMAD R5, R5, 0x8, R2 ;  /* 0x0000000805057824 */ /* 0x000fe200078e0202 */
[----:B------:R-:W-:Y:S01]  /*0e40*/  SHF.R.S32.HI R0, RZ, 0x1f, R0 ;  /* 0x0000001fff007819 */ /* 0x000fe20000011400 */
[----:B------:R-:W-:Y:S01]  /*0e50*/  IMAD.SHL.U32 R22, R6, 0x2, RZ ;  /* 0x0000000206167824 */ /* 0x000fe200078e00ff */
[----:B------:R-:W-:Y:S01]  /*0e60*/  SHF.R.S32.HI R227, RZ, 0x3, R3 ;  /* 0x00000003ffe37819 */ /* 0x000fe20000011403 */
[----:B------:R-:W-:Y:S01]  /*0e70*/  STL [R1+0x2e8], R4 ;  /* 0x0002e80401007387 */ /* 0x000fe20000100800 */
[----:B------:R-:W-:Y:S01]  /*0e80*/  LEA.HI R0, R0, R195, RZ, 0x3 ;  /* 0x000000c300007211 */ /* 0x000fe200078f18ff */
[C---:B------:R-:W-:Y:S01]  /*0e90*/  VIADD R223, R22.reuse, 0x8 ;  /* 0x0000000816df7836 */ /* 0x040fe20000000000 */
[----:B------:R-:W-:Y:S01]  /*0ea0*/  LOP3.LUT R3, R3, 0xfffffff8, RZ, 0xc0, !PT ;  /* 0xfffffff803037812 */ /* 0x000fe200078ec0ff */
[----:B------:R-:W-:Y:S01]  /*0eb0*/  VIADD R222, R22, 0x10 ;  /* 0x0000001016de7836 */ /* 0x000fe20000000000 */
[----:B------:R-:W-:Y:S01]  /*0ec0*/  LOP3.LUT R0, R0, 0xfffffff8, RZ, 0xc0, !PT ;  /* 0xfffffff800007812 */ /* 0x000fe200078ec0ff */
[----:B------:R-:W-:-:S02]  /*0ed0*/  VIADD R221, R22, 0x18 ;  /* 0x0000001816dd7836 */ /* 0x000fc40000000000 */
[----:B------:R-:W-:Y:S02]  /*0ee0*/  IMAD.IADD R3, R196, 0x1, -R3 ;  /* 0x00000001c4037824 */ /* 0x000fe400078e0a03 */
[----:B------:R-:W-:Y:S02]  /*0ef0*/  IMAD.IADD R229, R195, 0x1, -R0 ;  /* 0x00000001c3e57824 */ /* 0x000fe400078e0a00 */
[----:B------:R-:W-:Y:S01]  /*0f00*/  IMAD.SHL.U32 R0, R5, 0x8, RZ ;  /* 0x0000000805007824 */ /* 0x000fe200078e00ff */
[----:B------:R0:W-:Y:S01]  /*0f10*/  STL [R1+0x284], R3 ;  /* 0x0002840301007387 */ /* 0x0001e20000100800 */
[C---:B------:R-:W-:Y:S01]  /*0f20*/  VIADD R220, R22.reuse, 0x20 ;  /* 0x0000002016dc7836 */ /* 0x040fe20000000000 */
[----:B------:R-:W-:Y:S01]  /*0f30*/  SHF.R.S32.HI R5, RZ, 0x1f, R221 ;  /* 0x0000001fff057819 */ /* 0x000fe200000114dd */
[C---:B------:R-:W-:Y:S01]  /*0f40*/  VIADD R219, R22.reuse, 0x28 ;  /* 0x0000002816db7836 */ /* 0x040fe20000000000 */
[----:B------:R1:W-:Y:S01]  /*0f50*/  STL [R1+0x2ec], R0 ;  /* 0x0002ec0001007387 */ /* 0x0003e20000100800 */
[----:B------:R-:W-:-:S02]  /*0f60*/  VIADD R218, R22, 0x30 ;  /* 0x0000003016da7836 */ /* 0x000fc40000000000 */
[C---:B------:R-:W-:Y:S01]  /*0f70*/  VIADD R217, R22.reuse, 0x38 ;  /* 0x0000003816d97836 */ /* 0x040fe20000000000 */
[----:B------:R2:W-:Y:S01]  /*0f80*/  STL [R1+0x2d4], R5 ;  /* 0x0002d40501007387 */ /* 0x0005e20000100800 */
[C---:B------:R-:W-:Y:S01]  /*0f90*/  VIADD R216, R22.reuse, 0x40 ;  /* 0x0000004016d87836 */ /* 0x040fe20000000000 */
[----:B0-----:R-:W-:Y:S01]  /*0fa0*/  SHF.R.S32.HI R3, RZ, 0x1f, R223 ;  /* 0x0000001fff037819 */ /* 0x001fe200000114df */
[C---:B------:R-:W-:Y:S02]  /*0fb0*/  VIADD R215, R22.reuse, 0x48 ;  /* 0x0000004816d77836 */ /* 0x040fe40000000000 */
[C---:B------:R-:W-:Y:S01]  /*0fc0*/  VIADD R214, R22.reuse, 0x50 ;  /* 0x0000005016d67836 */ /* 0x040fe20000000000 */
[----:B-1----:R-:W-:Y:S01]  /*0fd0*/  SHF.R.S32.HI R0, RZ, 0x1f, R222 ;  /* 0x0000001fff007819 */ /* 0x002fe200000114de */
[----:B------:R0:W-:Y:S01]  /*0fe0*/  STL [R1+0x2dc], R3 ;  /* 0x0002dc0301007387 */ /* 0x0001e20000100800 */
[----:B------:R-:W-:Y:S01]  /*0ff0*/  VIADD R213, R22, 0x58 ;  /* 0x0000005816d57836 */ /* 0x000fe20000000000 */
[----:B--2---:R-:W-:-:S02]  /*1000*/  SHF.R.S32.HI R5, RZ, 0x1f, R218 ;  /* 0x0000001fff057819 */ /* 0x004fc400000114da */
[----:B------:R1:W-:Y:S01]  /*1010*/  STL [R1+0x2d8], R0 ;  /* 0x0002d80001007387 */ /* 0x0003e20000100800 */
[C---:B------:R-:W-:Y:S02]  /*1020*/  VIADD R212, R22.reuse, 0x60 ;  /* 0x0000006016d47836 */ /* 0x040fe40000000000 */
        /* <DEDUP_REMOVED lines=14> */
[----:B------:R-:W-:Y:S01]  /*1110*/  VIADD R224, R22, 0xa0 ;  /* 0x000000a016e07836 */ /* 0x000fe20000000000 */
[----:B0-----:R-:W-:Y:S01]  /*1120*/  SHF.R.S32.HI R3, RZ, 0x1f, R217 ;  /* 0x0000001fff037819 */ /* 0x001fe200000114d9 */
[----:B------:R-:W-:Y:S02]  /*1130*/  IMAD.IADD R201, R196, 0x1, -R201 ;  /* 0x00000001c4c97824 */ /* 0x000fe400078e0ac9 */
[----:B------:R-:W-:Y:S01]  /*1140*/  VIADD R203, R22, 0xa8 ;  /* 0x000000a816cb7836 */ /* 0x000fe20000000000 */
[----:B-1----:R-:W-:Y:S01]  /*1150*/  SHF.R.S32.HI R0, RZ, 0x1f, R216 ;  /* 0x0000001fff007819 */ /* 0x002fe200000114d8 */
[----:B------:R0:W-:Y:S01]  /*1160*/  STL [R1+0x2c4], R3 ;  /* 0x0002c40301007387 */ /* 0x0001e20000100800 */
[----:B------:R-:W-:-:S02]  /*1170*/  LEA.HI R2, R201, R201, RZ, 0x1 ;  /* 0x000000c9c9027211 */ /* 0x000fc400078f08ff */
[----:B--2---:R-:W-:Y:S01]  /*1180*/  SHF.R.S32.HI R5, RZ, 0x1f, R212 ;  /* 0x0000001fff057819 */ /* 0x004fe200000114d4 */
[----:B------:R1:W-:Y:S01]  /*1190*/  STL [R1+0x2c0], R0 ;  /* 0x0002c00001007387 */ /* 0x0003e20000100800 */
[----:B------:R-:W-:-:S03]  /*11a0*/  LOP3.LUT R2, R2, 0x1ffffffe, RZ, 0xc0, !PT ;  /* 0x1ffffffe02027812 */ /* 0x000fc600078ec0ff */
[----:B------:R2:W-:Y:S01]  /*11b0*/  STL [R1+0x2b0], R5 ;  /* 0x0002b00501007387 */ /* 0x0005e20000100800 */
[----:B0-----:R-:W-:Y:S01]  /*11c0*/  SHF.R.S32.HI R3, RZ, 0x1f, R214 ;  /* 0x0000001fff037819 */ /* 0x001fe200000114d6 */
[----:B------:R-:W-:Y:S01]  /*11d0*/  IMAD.IADD R2, R201, 0x1, -R2 ;  /* 0x00000001c9027824 */ /* 0x000fe200078e0a02 */
[----:B-1----:R-:W-:-:S03]  /*11e0*/  SHF.R.S32.HI R0, RZ, 0x1f, R213 ;  /* 0x0000001fff007819 */ /* 0x002fc600000114d5 */
[----:B------:R0:W-:Y:S01]  /*11f0*/  STL [R1+0x2b8], R3 ;  /* 0x0002b80301007387 */ /* 0x0001e20000100800 */
[----:B------:R-:W-:Y:S01]  /*1200*/  IMAD R192, R2, 0x8, R4 ;  /* 0x0000000802c07824 */ /* 0x000fe200078e0204 */
[----:B--2---:R-:W-:Y:S02]  /*1210*/  SHF.R.S32.HI R5, RZ, 0x1f, R209 ;  /* 0x0000001fff057819 */ /* 0x004fe400000114d1 */
[----:B------:R1:W-:Y:S04]  /*1220*/  STL [R1+0x2b4], R0 ;  /* 0x0002b40001007387 */ /* 0x0003e80000100800 */
[----:B------:R2:W-:Y:S01]  /*1230*/  STL [R1+0x2a4], R5 ;  /* 0x0002a40501007387 */ /* 0x0005e20000100800 */
[----:B0-----:R-:W-:Y:S02]  /*1240*/  SHF.R.S32.HI R3, RZ, 0x1f, R211 ;  /* 0x0000001fff037819 */ /* 0x001fe400000114d3 */
[----:B-1----:R-:W-:-:S03]  /*1250*/  SHF.R.S32.HI R0, RZ, 0x1f, R210 ;  /* 0x0000001fff007819 */ /* 0x002fc600000114d2 */
[----:B------:R0:W-:Y:S01]  /*1260*/  STL [R1+0x2ac], R3 ;  /* 0x0002ac0301007387 */ /* 0x0001e20000100800 */
[----:B--2---:R-:W-:-:S03]  /*1270*/  SHF.R.S32.HI R5, RZ, 0x1f, R226 ;  /* 0x0000001fff057819 */ /* 0x004fc600000114e2 */
[----:B------:R1:W-:Y:S04]  /*1280*/  STL [R1+0x2a8], R0 ;  /* 0x0002a80001007387 */ /* 0x0003e80000100800 */
[----:B------:R-:W-:Y:S01]  /*1290*/  STL [R1+0x298], R5 ;  /* 0x0002980501007387 */ /* 0x000fe20000100800 */
[----:B0-----:R-:W-:Y:S02]  /*12a0*/  SHF.R.S32.HI R3, RZ, 0x1f, R208 ;  /* 0x0000001fff037819 */ /* 0x001fe400000114d0 */
[----:B-1----:R-:W-:-:S03]  /*12b0*/  SHF.R.S32.HI R0, RZ, 0x1f, R207 ;  /* 0x0000001fff007819 */ /* 0x002fc600000114cf */
[----:B------:R0:W-:Y:S04]  /*12c0*/  STL [R1+0x2a0], R3 ;  /* 0x0002a00301007387 */ /* 0x0001e80000100800 */
[----:B------:R1:W-:Y:S01]  /*12d0*/  STL [R1+0x29c], R0 ;  /* 0x00029c0001007387 */ /* 0x0003e20000100800 */
[----:B0-----:R-:W-:Y:S02]  /*12e0*/  SHF.R.S32.HI R3, RZ, 0x1f, R225 ;  /* 0x0000001fff037819 */ /* 0x001fe400000114e1 */
[----:B-1----:R-:W-:-:S03]  /*12f0*/  SHF.R.S32.HI R0, RZ, 0x1f, R224 ;  /* 0x0000001fff007819 */ /* 0x002fc600000114e0 */
[----:B------:R0:W-:Y:S04]  /*1300*/  STL [R1+0x290], R3 ;  /* 0x0002900301007387 */ /* 0x0001e80000100800 */
[----:B------:R0:W-:Y:S02]  /*1310*/  STL [R1+0x28c], R0 ;  /* 0x00028c0001007387 */ /* 0x0001e40000100800 */
.L_x_5003:
[----:B------:R-:W-:Y:S01]  /*1320*/  ULDC.64 UR6, c[0x0][0xa28] ;  /* 0x00028a0000067ab9 */ /* 0x000fe20000000a00 */
[----:B------:R-:W-:Y:S01]  /*1330*/  ULDC.64 UR8, c[0x0][0xa18] ;  /* 0x0002860000087ab9 */ /* 0x000fe20000000a00 */
[----:B------:R-:W-:Y:S01]  /*1340*/  UISETP.NE.U32.AND UP0, UPT, UR6, URZ, UPT ;  /* 0x0000003f0600728c */ /* 0x000fe2000bf05070 */
[----:B-1----:R-:W1:Y:S01]  /*1350*/  LDC R17, c[0x0][0x288] ;  /* 0x0000a200ff117b82 */ /* 0x002e620000000800 */
[----:B------:R-:W-:Y:S01]  /*1360*/  UISETP.NE.U32.AND UP1, UPT, UR8, URZ, UPT ;  /* 0x0000003f0800728c */ /* 0x000fe2000bf25070 */
[----:B------:R-:W-:Y:S01]  /*1370*/  IMAD.MOV.U32 R24, RZ, RZ, RZ ;  /* 0x000000ffff187224 */ /* 0x000fe200078e00ff */
[----:B------:R-:W-:Y:S01]  /*1380*/  UISETP.NE.AND.EX UP0, UPT, UR7, URZ, UPT, UP0 ;  /* 0x0000003f0700728c */ /* 0x000fe2000bf05300 */
[----:B------:R-:W-:Y:S01]  /*1390*/  IMAD.MOV.U32 R18, RZ, RZ, RZ ;  /* 0x000000ffff127224 */ /* 0x000fe200078e00ff */
[----:B------:R-:W-:Y:S01]  /*13a0*/  UISETP.NE.AND.EX UP1, UPT, UR9, URZ, UPT, UP1 ;  /* 0x0000003f0900728c */ /* 0x000fe2000bf25310 */
[----:B------:R-:W-:Y:S01]  /*13b0*/  ULDC.64 UR6, c[0x0][0xa08] ;  /* 0x0002820000067ab9 */ /* 0x000fe20000000a00 */
[----:B------:R-:W-:Y:S01]  /*13c0*/  ULDC.64 UR10, c[0x0][0xa08] ;  /* 0x00028200000a7ab9 */ /* 0x000fe20000000a00 */
[----:B------:R-:W-:Y:S01]  /*13d0*/  UIMAD.WIDE UR8, UR40, 0x4, UR6 ;  /* 0x00000004280878a5 */ /* 0x000fe2000f8e0206 */
[----:B------:R-:W-:Y:S01]  /*13e0*/  ISETP.NE.U32.AND P0, PT, RZ, UR10, PT ;  /* 0x0000000aff007c0c */ /* 0x000fe2000bf05070 */
[----:B--2---:R-:W2:Y:S01]  /*13f0*/  LDC.64 R12, c[0x0][0x418] ;  /* 0x00010600ff0c7b82 */ /* 0x004ea20000000a00 */
[----:B------:R-:W-:-:S03]  /*1400*/  PLOP3.LUT P3, PT, PT, PT, UP1, 0x80, 0x0 ;  /* 0x000000000000781c */ /* 0x000fc60003f6f018 */
[----:B------:R-:W-:Y:S01]  /*1410*/  @UP0 ULDC.64 UR6, c[0x0][0xa28] ;  /* 0x00028a0000060ab9 */ /* 0x000fe20000000a00 */
[----:B------:R-:W-:Y:S01]  /*1420*/  ISETP.NE.AND.EX P0, PT, RZ, UR11, PT, P0 ;  /* 0x0000000bff007c0c */ /* 0x000fe2000bf05300 */
[----:B------:R-:W-:Y:S01]  /*1430*/  @UP0 UIMAD.WIDE UR6, UR40, 0x4, UR6 ;  /* 0x00000004280608a5 */ /* 0x000fe2000f8e0206 */
[----:B0-----:R-:W-:Y:S01]  /*1440*/  IMAD.U32 R4, RZ, RZ, UR8 ;  /* 0x00000008ff047e24 */ /* 0x001fe2000f8e00ff */
[----:B------:R-:W-:Y:S01]  /*1450*/  PLOP3.LUT P1, PT, PT, PT, UP0, 0x80, 0x0 ;  /* 0x000000000000781c */ /* 0x000fe20003f2f008 */
[----:B------:R-:W-:Y:S01]  /*1460*/  IMAD.U32 R5, RZ, RZ, UR9 ;  /* 0x00000009ff057e24 */ /* 0x000fe2000f8e00ff */
[----:B---3--:R-:W3:Y:S02]  /*1470*/  LDC R9, c[0x0][0x424] ;  /* 0x00010900ff097b82 */ /* 0x008ee40000000800 */
[----:B------:R-:W-:Y:S02]  /*1480*/  IMAD.U32 R2, RZ, RZ, UR6 ;  /* 0x00000006ff027e24 */ /* 0x000fe4000f8e00ff */
[----:B0---4-:R-:W-:Y:S01]  /*1490*/  IMAD.U32 R3, RZ, RZ, UR7 ;  /* 0x00000007ff037e24 */ /* 0x011fe2000f8e00ff */
[----:B------:R-:W-:-:S02]  /*14a0*/  @UP1 ULDC.64 UR6, c[0x0][0xa18] ;  /* 0x0002860000061ab9 */ /* 0x000fc40000000a00 */
[----:B------:R-:W-:Y:S01]  /*14b0*/  @UP1 UIMAD.WIDE UR6, UR40, 0x4, UR6 ;  /* 0x00000004280618a5 */ /* 0x000fe2000f8e0206 */
[----:B-----5:R-:W5:Y:S01]  /*14c0*/  @P0 LDG.E R24, desc[UR36][R4.64] ;  /* 0x0000002404180981 */ /* 0x020f62000c1e1900 */
[----:B------:R-:W0:Y:S01]  /*14d0*/  LDC R27, c[0x0][0x2f0] ;  /* 0x0000bc00ff1b7b82 */ /* 0x000e220000000800 */
[----:B------:R-:W-:Y:S02]  /*14e0*/  LOP3.LUT R8, R10, 0xff000000, RZ, 0xc0, !PT ;  /* 0xff0000000a087812 */ /* 0x000fe400078ec0ff */
[----:B------:R4:W5:Y:S01]  /*14f0*/  @P1 LDG.E R18, desc[UR36][R2.64] ;  /* 0x0000002402121981 */ /* 0x000962000c1e1900 */
[----:B------:R-:W-:Y:S02]  /*1500*/  IMAD.U32 R6, RZ, RZ, UR6 ;  /* 0x00000006ff067e24 */ /* 0x000fe4000f8e00ff */
[----:B------:R-:W-:Y:S01]  /*1510*/  IMAD.U32 R7, RZ, RZ, UR7 ;  /* 0x00000007ff077e24 */ /* 0x000fe2000f8e00ff */
[----:B------:R-:W-:-:S04]  /*1520*/  ULDC.64 UR6, c[0x0][0xa20] ;  /* 0x0002880000067ab9 */ /* 0x000fc80000000a00 */
[----:B-1----:R1:W5:Y:S01]  /*1530*/  @P3 LDG.E R17, desc[UR36][R6.64] ;  /* 0x0000002406113981 */ /* 0x002362000c1e1900 */
[----:B--2---:R-:W-:Y:S02]  /*1540*/  ISETP.NE.U32.AND P1, PT, R12, RZ, PT ;  /* 0x000000ff0c00720c */ /* 0x004fe40003f25070 */
[----:B------:R-:W-:Y:S02]  /*1550*/  ISETP.NE.U32.AND P2, PT, RZ, UR6, PT ;  /* 0x00000006ff007c0c */ /* 0x000fe4000bf45070 */
[----:B------:R-:W-:Y:S02]  /*1560*/  LOP3.LUT R0, R10, 0xff0000, RZ, 0xc0, !PT ;  /* 0x00ff00000a007812 */ /* 0x000fe400078ec0ff */
[----:B----4-:R-:W-:Y:S02]  /*1570*/  SHF.R.U32.HI R3, RZ, 0x8, R8 ;  /* 0x00000008ff037819 */ /* 0x010fe40000011608 */
[----:B------:R-:W-:Y:S02]  /*1580*/  ISETP.NE.AND.EX P1, PT, R13, RZ, PT, P1 ;  /* 0x000000ff0d00720c */ /* 0x000fe40003f25310 */
[----:B------:R-:W-:-:S02]  /*1590*/  ISETP.NE.AND.EX P2, PT, RZ, UR7, PT, P2 ;  /* 0x00000007ff007c0c */ /* 0x000fc4000bf45320 */
[----:B------:R-:W-:Y:S02]  /*15a0*/  LEA.HI R200, R0, R3, RZ, 0x10 ;  /* 0x0000000300c87211 */ /* 0x000fe400078f80ff */
[----:B------:R-:W-:Y:S02]  /*15b0*/  LOP3.LUT R194, R10, 0xffff, RZ, 0xc0, !PT ;  /* 0x0000ffff0ac27812 */ /* 0x000fe400078ec0ff */
[----:B---3--:R-:W-:Y:S01]  /*15c0*/  SEL R0, R9, 0x1, P1 ;  /* 0x0000000109007807 */ /* 0x008fe20000800000 */
[----:B-1----:R-:W-:Y:S06]  /*15d0*/  @P3 BRA `(.L_x_4818) ;  /* 0x00000000002c3947 */ /* 0x002fec0003800000 */
        /* <DEDUP_REMOVED lines=8> */
[----:B-----5:R-:W2:Y:S04]  /*1660*/  LDG.E R17, desc[UR36][R2.64] ;  /* 0x0000002402117981 */ /* 0x020ea8000c1e1900 */
[----:B------:R-:W2:Y:S02]  /*1670*/  LDG.E R6, desc[UR36][R2.64+0x4] ;  /* 0x0000042402067981 */ /* 0x000ea4000c1e1900 */
[----:B--2---:R-:W-:-:S07]  /*1680*/  IMAD.IADD R17, R6, 0x1, -R17 ;  /* 0x0000000106117824 */ /* 0x004fce00078e0a11 */
.L_x_4818:
[----:B------:R-:W-:Y:S01]  /*1690*/  ULDC UR42, c[0x0][0x348] ;  /* 0x0000d200002a7ab9 */ /* 0x000fe20000000800 */
[----:B0-----:R-:W-:Y:S02]  /*16a0*/  IMAD R27, R0, R27, RZ ;  /* 0x0000001b001b7224 */ /* 0x001fe400078e02ff */
        /* <DEDUP_REMOVED lines=8> */
.L_x_4819:
[----:B------:R-:W-:Y:S05]  /*1730*/  @!P0 BRA `(.L_x_4820) ;  /* 0x00000000000c8947 */ /* 0x000fea0003800000 */
[----:B------:R-:W2:Y:S04]  /*1740*/  LDG.E R0, desc[UR36][R4.64] ;  /* 0x0000002404007981 */ /* 0x000ea8000c1e1900 */
[----:B------:R-:W2:Y:S02]  /*1750*/  LDG.E R27, desc[UR36][R4.64+0x4] ;  /* 0x00000424041b7981 */ /* 0x000ea4000c1e1900 */
[----:B--2---:R-:W-:-:S07]  /*1760*/  IMAD.IADD R27, R27, 0x1, -R0 ;  /* 0x000000011b1b7824 */ /* 0x004fce00078e0a00 */
.L_x_4820:
[----:B------:R-:W2:Y:S01]  /*1770*/  LDL R0, [R1+0x294] ;  /* 0x0002940001007983 */ /* 0x000ea20000100800 */
[----:B------:R-:W-:Y:S01]  /*1780*/  ULDC.64 UR6, c[0x0][0xa10] ;  /* 0x0002840000067ab9 */ /* 0x000fe20000000a00 */
[----:B------:R-:W1:Y:S01]  /*1790*/  S2UR UR5, SR_SWINHI ;  /* 0x00000000000579c3 */ /* 0x000e620000002f00 */
[----:B------:R-:W-:-:S04]  /*17a0*/  UISETP.NE.U32.AND UP0, UPT, UR6, URZ, UPT ;  /* 0x0000003f0600728c */ /* 0x000fc8000bf05070 */
[----:B------:R-:W-:Y:S01]  /*17b0*/  UISETP.NE.AND.EX UP0, UPT, UR7, URZ, UPT, UP0 ;  /* 0x0000003f0700728c */ /* 0x000fe2000bf05300 */
[----:B------:R-:W3:Y:S02]  /*17c0*/  S2R R5, SR_TID.X ;  /* 0x0000000000057919 */ /* 0x000ee40000002100 */
[----:B------:R-:W4:Y:S03]  /*17d0*/  LDC.64 R14, c[0x0][0x9e0] ;  /* 0x00027800ff0e7b82 */ /* 0x000f260000000a00 */
[----:B------:R-:W-:-:S05]  /*17e0*/  PLOP3.LUT P2, PT, PT, PT, UP0, 0x80, 0x0 ;  /* 0x000000000000781c */ /* 0x000fca0003f4f008 */
[----:B------:R-:W-:Y:S02]  /*17f0*/  @UP0 ULDC.64 UR6, c[0x0][0xa10] ;  /* 0x0002840000060ab9 */ /* 0x000fe40000000a00 */
[----:B------:R-:W-:-:S06]  /*1800*/  @UP0 UIMAD.WIDE UR6, UR40, 0x4, UR6 ;  /* 0x00000004280608a5 */ /* 0x000fcc000f8e0206 */
[----:B0-----:R-:W-:Y:S02]  /*1810*/  IMAD.U32 R2, RZ, RZ, UR6 ;  /* 0x00000006ff027e24 */ /* 0x001fe4000f8e00ff */
[----:B------:R-:W-:Y:S01]  /*1820*/  IMAD.U32 R3, RZ, RZ, UR7 ;  /* 0x00000007ff037e24 */ /* 0x000fe2000f8e00ff */
[----:B------:R-:W-:-:S04]  /*1830*/  ULDC.64 UR6, c[0x0][0xa30] ;  /* 0x00028c0000067ab9 */ /* 0x000fc80000000a00 */
[----:B------:R-:W4:Y:S04]  /*1840*/  @P2 LDG.E R4, desc[UR36][R2.64] ;  /* 0x0000002402042981 */ /* 0x000f28000c1e1900 */
[----:B------:R0:W4:Y:S01]  /*1850*/  @P2 LDG.E R12, desc[UR36][R2.64+0x4] ;  /* 0x00000424020c2981 */ /* 0x000122000c1e1900 */
[----:B------:R-:W-:-:S04]  /*1860*/  UISETP.NE.U32.AND UP1, UPT, UR6, URZ, UPT ;  /* 0x0000003f0600728c */ /* 0x000fc8000bf25070 */
[----:B------:R-:W-:-:S06]  /*1870*/  UISETP.NE.AND.EX UP1, UPT, UR7, URZ, UPT, UP1 ;  /* 0x0000003f0700728c */ /* 0x000fcc000bf25310 */
[----:B------:R-:W-:-:S05]  /*1880*/  PLOP3.LUT P3, PT, PT, PT, UP1, 0x80, 0x0 ;  /* 0x000000000000781c */ /* 0x000fca0003f6f018 */
[----:B------:R-:W-:Y:S02]  /*1890*/  @UP1 ULDC.64 UR6, c[0x0][0xa30] ;  /* 0x00028c0000061ab9 */ /* 0x000fe40000000a00 */
[----:B------:R-:W-:-:S06]  /*18a0*/  @UP1 UIMAD.WIDE UR6, UR40, 0x4, UR6 ;  /* 0x00000004280618a5 */ /* 0x000fcc000f8e0206 */
[----:B------:R-:W-:Y:S02]  /*18b0*/  IMAD.U32 R8, RZ, RZ, UR6 ;  /* 0x00000006ff087e24 */ /* 0x000fe4000f8e00ff */
[----:B------:R-:W-:-:S05]  /*18c0*/  IMAD.U32 R9, RZ, RZ, UR7 ;  /* 0x00000007ff097e24 */ /* 0x000fca000f8e00ff */
[----:B------:R4:W4:Y:S01]  /*18d0*/  @P3 LDG.E R13, desc[UR36][R8.64] ;  /* 0x00000024080d3981 */ /* 0x000922000c1e1900 */
[----:B------:R-:W-:Y:S01]  /*18e0*/  UMOV UR6, UR39 ;  /* 0x0000002700067c82 */ /* 0x000fe20008000000 */
[----:B-1----:R-:W-:Y:S01]  /*18f0*/  UMOV UR7, UR5 ;  /* 0x0000000500077c82 */ /* 0x002fe20008000000 */
[----:B---3--:R-:W-:Y:S01]  /*1900*/  LOP3.LUT R5, R5, 0x7f, RZ, 0xc0, !PT ;  /* 0x0000007f05057812 */ /* 0x008fe200078ec0ff */
[----:B------:R-:W-:Y:S01]  /*1910*/  USHF.L.U32 UR4, UR4, 0x7, URZ ;  /* 0x0000000704047899 */ /* 0x000fe2000800063f */
[----:B------:R-:W-:Y:S02]  /*1920*/  IMAD.MOV.U32 R10, RZ, RZ, 0x9000 ;  /* 0x00009000ff0a7424 */ /* 0x000fe400078e00ff */
[----:B------:R-:W-:Y:S01]  /*1930*/  ISETP.NE.AND P1, PT, R5, RZ, PT ;  /* 0x000000ff0500720c */ /* 0x000fe20003f25270 */
[----:B------:R-:W-:Y:S02]  /*1940*/  IMAD.MOV.U32 R5, RZ, RZ, 0x100 ;  /* 0x00000100ff057424 */ /* 0x000fe400078e00ff */
[----:B------:R-:W-:Y:S01]  /*1950*/  IMAD.U32 R23, RZ, RZ, UR4 ;  /* 0x00000004ff177e24 */ /* 0x000fe2000f8e00ff */
[----:B------:R-:W-:Y:S01]  /*1960*/  UIADD3 UR4, UR4, 0x7f, URZ ;  /* 0x0000007f04047890 */ /* 0x000fe2000fffe03f */
[----:B------:R-:W-:Y:S01]  /*1970*/  IMAD.MOV.U32 R6, RZ, RZ, 0x1 ;  /* 0x00000001ff067424 */ /* 0x000fe200078e00ff */
[----:B------:R-:W-:Y:S01]  /*1980*/  UIADD3 UR11, UP2, UR6, 0x308a0, URZ ;  /* 0x000308a0060b7890 */ /* 0x000fe2000ff5e03f */
[----:B------:R-:W-:Y:S01]  /*1990*/  IMAD.MOV.U32 R7, RZ, RZ, RZ ;  /* 0x000000ffff077224 */ /* 0x000fe200078e00ff */
[----:B------:R-:W-:Y:S04]  /*19a0*/  STL.64 [R1], RZ ;  /* 0x000000ff01007387 */ /* 0x000fe80000100a00 */
[----:B0-----:R-:W-:Y:S01]  /*19b0*/  IMAD.U32 R2, RZ, RZ, UR11 ;  /* 0x0000000bff027e24 */ /* 0x001fe2000f8e00ff */
[----:B-----5:R-:W-:-:S02]  /*19c0*/  R2UR UR41, R27 ;  /* 0x000000001b2972ca */ /* 0x020fc400000e0000 */
[----:B--2---:R-:W-:Y:S02]  /*19d0*/  R2UR UR9, R0 ;  /* 0x00000000000972ca */ /* 0x004fe400000e0000 */
[----:B------:R-:W0:Y:S02]  /*19e0*/  LDC R0, c[0x0][0x448] ;  /* 0x00011200ff007b82 */ /* 0x000e240000000800 */
[----:B0-----:R-:W-:-:S09]  /*19f0*/  ISETP.NE.AND P0, PT, R0, 0x1, PT ;  /* 0x000000010000780c */ /* 0x001fd20003f05270 */
[----:B------:R-:W-:Y:S01]  /*1a00*/  IMAD.U32 R11, RZ, RZ, UR9 ;  /* 0x00000009ff0b7e24 */ /* 0x000fe2000f8e00ff */
[----:B------:R-:W-:Y:S01]  /*1a10*/  UIADD3 UR9, UP1, UR6, 0x30890, URZ ;  /* 0x0003089006097890 */ /* 0x000fe2000ff3e03f */
[----:B----4-:R-:W-:Y:S02]  /*1a20*/  @P2 R2UR UR8, R4 ;  /* 0x00000000040822ca */ /* 0x010fe400000e0000 */
[----:B------:R-:W0:Y:S01]  /*1a30*/  @P0 LDC R0, c[0x0][0x44c] ;  /* 0x00011300ff000b82 */ /* 0x000e220000000800 */
[----:B------:R-:W-:Y:S01]  /*1a40*/  @P2 R2UR UR5, R12 ;  /* 0x000000000c0522ca */ /* 0x000fe200000e0000 */
[----:B------:R-:W-:-:S06]  /*1a50*/  UIADD3.X UR10, URZ, UR7, URZ, UP1, !UPT ;  /* 0x000000073f0a7290 */ /* 0x000fcc0008ffe43f */
[----:B------:R-:W1:Y:S01]  /*1a60*/  @P0 LDC R12, c[0x0][0x450] ;  /* 0x00011400ff0c0b82 */ /* 0x000e620000000800 */
[----:B------:R-:W-:Y:S02]  /*1a70*/  IMAD.U32 R8, RZ, RZ, UR9 ;  /* 0x00000009ff087e24 */ /* 0x000fe4000f8e00ff */
[----:B------:R-:W-:Y:S01]  /*1a80*/  IMAD.U32 R9, RZ, RZ, UR10 ;  /* 0x0000000aff097e24 */ /* 0x000fe2000f8e00ff */
[----:B------:R2:W-:Y:S02]  /*1a90*/  STL.64 [R1+0x18], R10 ;  /* 0x0000180a01007387 */ /* 0x0005e40000100a00 */
[----:B------:R-:W-:Y:S01]  /*1aa0*/  @UP0 UIADD3 UR42, -UR8, UR5, URZ ;  /* 0x00000005082a0290 */ /* 0x000fe2000fffe13f */
[----:B------:R-:W-:Y:S01]  /*1ab0*/  SEL R4, RZ, 0x1, P1 ;  /* 0x00000001ff047807 */ /* 0x000fe20000800000 */
[----:B------:R-:W-:Y:S01]  /*1ac0*/  STL.64 [R1+0x8], R8 ;  /* 0x0000080801007387 */ /* 0x000fe20000100a00 */
[----:B------:R-:W-:Y:S01]  /*1ad0*/  UIADD3.X UR6, URZ, UR7, URZ, UP2, !UPT ;  /* 0x000000073f067290 */ /* 0x000fe200097fe43f */
[----:B------:R-:W-:Y:S01]  /*1ae0*/  ISETP.GE.AND P2, PT, R15, 0x1, PT ;  /* 0x000000010f00780c */ /* 0x000fe20003f46270 */
[----:B--2---:R-:W-:Y:S01]  /*1af0*/  IMAD.IADD R10, R27, 0x1, -R18 ;  /* 0x000000011b0a7824 */ /* 0x004fe200078e0a12 */
[----:B------:R0:W-:Y:S03]  /*1b00*/  STL.128 [R1+0x20], R4 ;  /* 0x0000200401007387 */ /* 0x0001e60000100c00 */
[----:B------:R-:W-:-:S02]  /*1b10*/  VIADD R18, R10, UR42 ;  /* 0x0000002a0a127c36 */ /* 0x000fc40008000000 */
[----:B------:R-:W-:Y:S02]  /*1b20*/  IMAD.U32 R3, RZ, RZ, UR6 ;  /* 0x00000006ff037e24 */ /* 0x000fe4000f8e00ff */
[----:B0-----:R-:W-:-:S04]  /*1b30*/  @P0 IMAD.HI.U32 R5, R0, UR4, RZ ;  /* 0x0000000400050c27 */ /* 0x001fc8000f8e00ff */
[----:B------:R-:W-:Y:S02]  /*1b40*/  VIADD R0, R18, 0x5f ;  /* 0x0000005f12007836 */ /* 0x000fe40000000000 */
[----:B------:R-:W-:Y:S01]  /*1b50*/  IMAD.U32 R4, RZ, RZ, UR4 ;  /* 0x00000004ff047e24 */ /* 0x000fe2000f8e00ff */
[----:B-1----:R-:W-:Y:S01]  /*1b60*/  @P0 SHF.R.U32.HI R4, RZ, R12, R5 ;  /* 0x0000000cff040219 */ /* 0x002fe20000011605 */
[----:B------:R-:W-:Y:S01]  /*1b70*/  IMAD.HI R0, R0, 0x2aaaaaab, RZ ;  /* 0x2aaaaaab00007827 */ /* 0x000fe200078e02ff */
[----:B------:R-:W-:Y:S01]  /*1b80*/  IADD3 R5, R18, 0x1, -R17 ;  /* 0x0000000112057810 */ /* 0x000fe20007ffe811 */
[----:B------:R-:W-:Y:S01]  /*1b90*/  STL.64 [R1+0x10], R2 ;  /* 0x0000100201007387 */ /* 0x000fe20000100a00 */
[----:B------:R-:W-:Y:S02]  /*1ba0*/  @P3 R2UR UR41, R13 ;  /* 0x000000000d2932ca */ /* 0x000fe400000e0000 */
[----:B------:R-:W-:Y:S01]  /*1bb0*/  SHF.R.U32.HI R69, RZ, 0x1f, R0 ;  /* 0x0000001fff457819 */ /* 0x000fe20000011600 */
[----:B------:R0:W-:Y:S03]  /*1bc0*/  STL.64 [R1+0x30], R2 ;  /* 0x0000300201007387 */ /* 0x0001e60000100a00 */
[----:B------:R-:W-:Y:S01]  /*1bd0*/  LEA.HI.SX32 R69, R0, R69, 0x1c ;  /* 0x0000004500457211 */ /* 0x000fe200078fe2ff */
[----:B0-----:R-:W-:-:S04]  /*1be0*/  IMAD.IADD R3, R5, 0x1, R4 ;  /* 0x0000000105037824 */ /* 0x001fc800078e0204 */
[----:B------:R-:W-:Y:S01]  /*1bf0*/  IMAD.IADD R14, R3, 0x1, R14 ;  /* 0x00000001030e7824 */ /* 0x000fe200078e020e */
[----:B------:R-:W-:Y:S06]  /*1c00*/  @!P2 BRA `(.L_x_4821) ;  /* 0x000000000040a947 */ /* 0x000fec0003800000 */
[C---:B------:R-:W-:Y:S01]  /*1c10*/  ISETP.GT.AND P1, PT, R3.reuse, RZ, PT ;  /* 0x000000ff0300720c */ /* 0x040fe20003f24270 */
[----:B------:R-:W-:-:S12]  /*1c20*/  VIADD R0, R3, 0xffffffff ;  /* 0xffffffff03007836 */ /* 0x000fd80000000000 */
        /* <DEDUP_REMOVED lines=8> */
.L_x_4822:
[----:B------:R-:W-:-:S13]  /*1cb0*/  ISETP.NE.AND P1, PT, R15, 0x1, PT ;  /* 0x000000010f00780c */ /* 0x000fda0003f25270 */
[----:B------:R-:W0:Y:S02]  /*1cc0*/  @P1 LDC.64 R2, c[0x0][0x9e8] ;  /* 0x00027a00ff021b82 */ /* 0x000e240000000a00 */
[----:B0-----:R-:W-:-:S05]  /*1cd0*/  @P1 IMAD.HI.U32 R2, R0, R2, RZ ;  /* 0x0000000200021227 */ /* 0x001fca00078e00ff */
[----:B------:R-:W-:-:S07]  /*1ce0*/  @P1 SHF.R.U32.HI R0, RZ, R3, R2 ;  /* 0x00000003ff001219 */ /* 0x000fce0000011602 */
.L_x_4823:
[----:B------:R-:W-:-:S05]  /*1cf0*/  IMAD R3, R0, R15, R15 ;  /* 0x0000000f00037224 */ /* 0x000fca00078e020f */
[----:B------:R-:W-:-:S07]  /*1d00*/  VIMNMX R14, R14, R3, PT ;  /* 0x000000030e0e7248 */ /* 0x000fce0003fe0100 */
.L_x_4821:
[----:B------:R-:W0:Y:S01]  /*1d10*/  @P0 LDC R2, c[0x0][0x44c] ;  /* 0x00011300ff020b82 */ /* 0x000e220000000800 */
[----:B------:R-:W-:Y:S01]  /*1d20*/  R2UR UR4, R23 ;  /* 0x00000000170472ca */ /* 0x000fe200000e0000 */
[----:B------:R-:W-:Y:S02]  /*1d30*/  VIADD R14, R14, 0x5f ;  /* 0x0000005f0e0e7836 */ /* 0x000fe40000000000 */
[----:B------:R-:W-:Y:S02]  /*1d40*/  IMAD.IADD R73, R18, 0x1, -R17 ;  /* 0x0000000112497824 */ /* 0x000fe400078e0a11 */
[----:B------:R-:W-:Y:S02]  /*1d50*/  IMAD.HI R14, R14, 0x2aaaaaab, RZ ;  /* 0x2aaaaaab0e0e7827 */ /* 0x000fe400078e02ff */
[----:B------:R-:W1:Y:S06]  /*1d60*/  @P0 LDC R3, c[0x0][0x450] ;  /* 0x00011400ff030b82 */ /* 0x000e6c0000000800 */
[----:B------:R-:W-:-:S02]  /*1d70*/  IMAD.U32 R0, RZ, RZ, UR4 ;  /* 0x00000004ff007e24 */ /* 0x000fc4000f8e00ff */
[----:B------:R-:W2:Y:S01]  /*1d80*/  LDC R5, c[0x0][0x9dc] ;  /* 0x00027700ff057b82 */ /* 0x000ea20000000800 */
[----:B0-----:R-:W-:-:S05]  /*1d90*/  @P0 IMAD.HI.U32 R2, R2, UR4, RZ ;  /* 0x0000000402020c27 */ /* 0x001fca000f8e00ff */
[----:B-1----:R-:W-:Y:S02]  /*1da0*/  @P0 SHF.R.U32.HI R0, RZ, R3, R2 ;  /* 0x00000003ff000219 */ /* 0x002fe40000011602 */
[----:B------:R-:W-:-:S03]  /*1db0*/  SHF.R.U32.HI R3, RZ, 0x1f, R14 ;  /* 0x0000001fff037819 */ /* 0x000fc6000001160e */
[----:B------:R-:W-:Y:S01]  /*1dc0*/  IMAD.IADD R0, R73, 0x1, R0 ;  /* 0x0000000149007824 */ /* 0x000fe200078e0200 */
[----:B------:R-:W-:-:S03]  /*1dd0*/  LEA.HI.SX32 R14, R14, R3, 0x1c ;  /* 0x000000030e0e7211 */ /* 0x000fc600078fe2ff */
[----:B--2---:R-:W-:Y:S01]  /*1de0*/  IMAD.IADD R2, R0, 0x1, -R5 ;  /* 0x0000000100027824 */ /* 0x004fe200078e0a05 */
[----:B------:R-:W-:Y:S01]  /*1df0*/  VIMNMX R14, R69, R14, PT ;  /* 0x0000000e450e7248 */ /* 0x000fe20003fe0100 */
[----:B------:R-:W-:Y:S06]  /*1e00*/  @!P2 BRA `(.L_x_4824) ;  /* 0x00000000003ca947 */ /* 0x000fec0003800000 */
        /* <DEDUP_REMOVED lines=9> */
.L_x_4825:
[----:B------:R-:W-:-:S13]  /*1ea0*/  ISETP.NE.AND P0, PT, R15, 0x1, PT ;  /* 0x000000010f00780c */ /* 0x000fda0003f05270 */
[----:B------:R-:W0:Y:S02]  /*1eb0*/  @P0 LDC.64 R4, c[0x0][0x9e8] ;  /* 0x00027a00ff040b82 */ /* 0x000e240000000a00 */
[----:B0-----:R-:W-:-:S05]  /*1ec0*/  @P0 IMAD.HI.U32 R4, R0, R4, RZ ;  /* 0x0000000400040227 */ /* 0x001fca00078e00ff */
[----:B------:R-:W-:-:S07]  /*1ed0*/  @P0 SHF.R.U32.HI R0, RZ, R5, R4 ;  /* 0x00000005ff000219 */ /* 0x000fce0000011604 */
.L_x_4826:
[----:B------:R-:W-:-:S05]  /*1ee0*/  IMAD R15, R0, R15, RZ ;  /* 0x0000000f000f7224 */ /* 0x000fca00078e02ff */
[----:B------:R-:W-:-:S07]  /*1ef0*/  VIMNMX R2, R2, R15, !PT ;  /* 0x0000000f02027248 */ /* 0x000fce0007fe0100 */
.L_x_4824:
[----:B------:R-:W-:Y:S01]  /*1f00*/  IMAD.HI R2, R2, 0x2aaaaaab, RZ ;  /* 0x2aaaaaab02027827 */ /* 0x000fe200078e02ff */
[----:B------:R-:W-:Y:S02]  /*1f10*/  LOP3.LUT R205, R200, 0xff, RZ, 0xc0, !PT ;  /* 0x000000ffc8cd7812 */ /* 0x000fe400078ec0ff */
[----:B------:R-:W-:Y:S01]  /*1f20*/  SHF.R.U32.HI R200, RZ, 0x10, R200 ;  /* 0x00000010ffc87819 */ /* 0x000fe200000116c8 */
[----:B------:R-:W-:Y:S01]  /*1f30*/  IMAD.MOV.U32 R0, RZ, RZ, RZ ;  /* 0x000000ffff007224 */ /* 0x000fe200078e00ff */
[----:B------:R-:W-:-:S04]  /*1f40*/  SHF.R.U32.HI R3, RZ, 0x1f, R2 ;  /* 0x0000001fff037819 */ /* 0x000fc80000011602 */
[----:B------:R-:W-:-:S04]  /*1f50*/  LEA.HI.SX32 R3, R2, R3, 0x1c ;  /* 0x0000000302037211 */ /* 0x000fc800078fe2ff */
[----:B------:R-:W-:-:S04]  /*1f60*/  VIMNMX R9, RZ, R3, !PT ;  /* 0x00000003ff097248 */ /* 0x000fc80007fe0100 */
[----:B------:R-:W-:-:S13]  /*1f70*/  ISETP.GT.AND P0, PT, R14, R9, PT ;  /* 0x000000090e00720c */ /* 0x000fda0003f04270 */
[----:B------:R-:W-:Y:S05]  /*1f80*/  @!P0 BRA `(.L_x_4827) ;  /* 0x00000000007c8947 */ /* 0x000fea0003800000 */
[----:B------:R-:W0:Y:S01]  /*1f90*/  LDC R3, c[0x0][0x9f0] ;  /* 0x00027c00ff037b82 */ /* 0x000e220000000800 */
[----:B------:R-:W-:-:S04]  /*1fa0*/  ISETP.NE.AND P0, PT, R200, RZ, PT ;  /* 0x000000ffc800720c */ /* 0x000fc80003f05270 */
[----:B0-----:R-:W-:-:S04]  /*1fb0*/  SEL R11, R200, R3, P0 ;  /* 0x00000003c80b7207 */ /* 0x001fc80000000000 */
[-C--:B------:R-:W-:Y:S02]  /*1fc0*/  IABS R5, R11.reuse ;  /* 0x0000000b00057213 */ /* 0x080fe40000000000 */
[----:B------:R-:W-:Y:S02]  /*1fd0*/  IADD3 R0, R11, -0x1, R14 ;  /* 0xffffffff0b007810 */ /* 0x000fe40007ffe00e */
[----:B------:R-:W0:Y:S01]  /*1fe0*/  I2F.RP R4, R5 ;  /* 0x0000000500047306 */ /* 0x000e220000209400 */
[----:B------:R-:W-:Y:S02]  /*1ff0*/  IABS R8, R11 ;  /* 0x0000000b00087213 */ /* 0x000fe40000000000 */
[----:B------:R-:W-:-:S05]  /*2000*/  IMAD.IADD R0, R0, 0x1, -R9 ;  /* 0x0000000100007824 */ /* 0x000fca00078e0a09 */
[----:B0-----:R-:W0:Y:S02]  /*2010*/  MUFU.RCP R4, R4 ;  /* 0x0000000400047308 */ /* 0x001e240000001000 */
[----:B0-----:R-:W-:Y:S02]  /*2020*/  VIADD R2, R4, 0xffffffe ;  /* 0x0ffffffe04027836 */ /* 0x001fe40000000000 */
[----:B------:R-:W-:-:S04]  /*2030*/  IMAD.MOV R4, RZ, RZ, -R8 ;  /* 0x000000ffff047224 */ /* 0x000fc800078e0a08 */
[----:B------:R0:W1:Y:S02]  /*2040*/  F2I.FTZ.U32.TRUNC.NTZ R3, R2 ;  /* 0x0000000200037305 */ /* 0x000064000021f000 */
[----:B0-----:R-:W-:Y:S02]  /*2050*/  IMAD.MOV.U32 R2, RZ, RZ, RZ ;  /* 0x000000ffff027224 */ /* 0x001fe400078e00ff */
[----:B-1----:R-:W-:-:S04]  /*2060*/  IMAD.MOV R6, RZ, RZ, -R3 ;  /* 0x000000ffff067224 */ /* 0x002fc800078e0a03 */
        /* <DEDUP_REMOVED lines=17> */
.L_x_4827:
[----:B------:R-:W-:Y:S01]  /*2180*/  IMAD R3, R205, R0, R9 ;  /* 0x00000000cd037224 */ /* 0x000fe200078e0209 */
[----:B------:R-:W-:-:S04]  /*2190*/  PLOP3.LUT P1, PT, PT, PT, PT, 0x80, 0x0 ;  /* 0x000000000000781c */ /* 0x000fc80003f2f070 */
[C---:B------:R-:W-:Y:S01]  /*21a0*/  VIADDMNMX R5, R3.reuse, R0, R14, PT ;  /* 0x0000000003057246 */ /* 0x040fe2000380010e */
[----:B------:R-:W-:-:S04]  /*21b0*/  IMAD R3, R3, 0x60, -R10 ;  /* 0x0000006003037824 */ /* 0x000fc800078e0a0a */
[----:B------:R-:W-:Y:S01]  /*21c0*/  IMAD R5, R5, 0x60, -R10 ;  /* 0x0000006005057824 */ /* 0x000fe200078e0a0a */
[----:B------:R-:W-:-:S04]  /*21d0*/  VIMNMX R3, RZ, R3, !PT ;  /* 0x00000003ff037248 */ /* 0x000fc80007fe0100 */
[----:B------:R-:W-:Y:S01]  /*21e0*/  VIMNMX R0, R5, UR42, PT ;  /* 0x0000002a05007c48 */ /* 0x000fe2000bfe0100 */
        /* <DEDUP_REMOVED lines=30> */
.L_x_4829:
[----:B------:R-:W2:Y:S04]  /*23d0*/  LDL R28, [R1+0x280] ;  /* 0x00028000011c7983 */ /* 0x000ea80000100800 */
[----:B------:R-:W3:Y:S01]  /*23e0*/  LDL R29, [R1+0x288] ;  /* 0x00028800011d7983 */ /* 0x000ee20000100800 */
[----:B------:R-:W0:Y:S01]  /*23f0*/  S2UR UR6, SR_SWINHI ;  /* 0x00000000000679c3 */ /* 0x000e220000002f00 */
[----:B------:R-:W-:-:S04]  /*2400*/  IMAD.U32 R68, RZ, RZ, UR39 ;  /* 0x00000027ff447e24 */ /* 0x000fc8000f8e00ff */
[----:B------:R-:W-:Y:S01]  /*2410*/  VIADD R68, R68, 0x400 ;  /* 0x0000040044447836 */ /* 0x000fe20000000000 */
[----:B------:R-:W-:Y:S01]  /*2420*/  UMOV UR4, UR39 ;  /* 0x0000002700047c82 */ /* 0x000fe20008000000 */
[----:B0-----:R-:W-:Y:S01]  /*2430*/  UMOV UR5, UR6 ;  /* 0x0000000600057c82 */ /* 0x001fe20008000000 */
[----:B------:R-:W-:-:S04]  /*2440*/  UIADD3 UR6, UP0, UR4, 0x1e400, URZ ;  /* 0x0001e40004067890 */ /* 0x000fc8000ff1e03f */
[----:B------:R-:W-:Y:S02]  /*2450*/  UIADD3.X UR4, URZ, UR5, URZ, UP0, !UPT ;  /* 0x000000053f047290 */ /* 0x000fe400087fe43f */
[----:B------:R-:W-:-:S04]  /*2460*/  IMAD.U32 R4, RZ, RZ, UR6 ;  /* 0x00000006ff047e24 */ /* 0x000fc8000f8e00ff */
[----:B------:R-:W-:-:S05]  /*2470*/  IMAD.U32 R5, RZ, RZ, UR4 ;  /* 0x00000004ff057e24 */ /* 0x000fca000f8e00ff */
[----:B------:R0:W-:Y:S01]  /*2480*/  STL.64 [R1+0x38], R4 ;  /* 0x0000380401007387 */ /* 0x0001e20000100a00 */
[----:B------:R-:W-:Y:S02]  /*2490*/  LOP3.LUT P0, RZ, R68, 0x3ff, RZ, 0xc0, !PT ;  /* 0x000003ff44ff7812 */ /* 0x000fe4000780c0ff */
[----:B--2---:R-:W-:Y:S02]  /*24a0*/  R2UR UR8, R28 ;  /* 0x000000001c0872ca */ /* 0x004fe400000e0000 */
[----:B---3--:R-:W-:-:S11]  /*24b0*/  R2UR UR7, R29 ;  /* 0x000000001d0772ca */ /* 0x008fd600000e0000 */
[----:B------:R-:W-:-:S05]  /*24c0*/  IMAD.U32 R25, RZ, RZ, UR8 ;  /* 0x00000008ff197e24 */ /* 0x000fca000f8e00ff */
[----:B------:R-:W-:-:S05]  /*24d0*/  IADD3 R25, P1, R25, 0x38, RZ ;  /* 0x0000003819197810 */ /* 0x000fca0007f3e0ff */
[----:B------:R-:W-:Y:S01]  /*24e0*/  IMAD.X R26, RZ, RZ, UR7, P1 ;  /* 0x00000007ff1a7e24 */ /* 0x000fe200088e06ff */
[----:B0-----:R-:W-:Y:S07]  /*24f0*/  @!P0 BRA `(.L_x_4830) ;  /* 0x0000000000408947 */ /* 0x001fee0003800000 */
        /* <DEDUP_REMOVED lines=16> */
.L_x_4830:
[----:B------:R-:W-:Y:S01]  /*2600*/  ULDC.64 UR4, c[0x0][0x9f8] ;  /* 0x00027e0000047ab9 */ /* 0x000fe20000000a00 */
[----:B------:R-:W-:Y:S01]  /*2610*/  IMAD.U32 R41, RZ, RZ, UR40 ;  /* 0x00000028ff297e24 */ /* 0x000fe2000f8e00ff */
[----:B------:R-:W-:Y:S01]  /*2620*/  UISETP.NE.U32.AND UP0, UPT, UR4, URZ, UPT ;  /* 0x0000003f0400728c */ /* 0x000fe2000bf05070 */
[----:B------:R-:W2:Y:S01]  /*2630*/  LDL.64 R20, [R1+0x38] ;  /* 0x0000380001147983 */ /* 0x000ea20000100a00 */
[----:B------:R-:W-:Y:S01]  /*2640*/  R2UR UR27, R28 ;  /* 0x000000001c1b72ca */ /* 0x000fe200000e0000 */
[----:B------:R-:W-:Y:S01]  /*2650*/  IMAD.SHL.U32 R3, R229, 0x40, RZ ;  /* 0x00000040e5037824 */ /* 0x000fe200078e00ff */
[----:B------:R-:W-:Y:S01]  /*2660*/  UISETP.NE.AND.EX UP0, UPT, UR5, URZ, UPT, UP0 ;  /* 0x0000003f0500728c */ /* 0x000fe2000bf05300 */
[----:B------:R-:W-:Y:S01]  /*2670*/  R2UR UR28, R29 ;  /* 0x000000001d1c72ca */ /* 0x000fe200000e0000 */
[----:B------:R-:W-:Y:S01]  /*2680*/  IMAD.IADD R0, R24, 0x1, R27 ;  /* 0x0000000118007824 */ /* 0x000fe200078e021b */
[----:B------:R-:W-:Y:S01]  /*2690*/  ULDC.64 UR10, c[0x0][0x308] ;  /* 0x0000c200000a7ab9 */ /* 0x000fe20000000a00 */
[----:B------:R-:W-:Y:S01]  /*26a0*/  ULDC.64 UR8, c[0x0][0x198] ;  /* 0x0000660000087ab9 */ /* 0x000fe20000000a00 */
[----:B------:R-:W-:Y:S01]  /*26b0*/  ULDC.64 UR16, c[0x0][0x3f8] ;  /* 0x0000fe0000107ab9 */ /* 0x000fe20000000a00 */
[----:B------:R-:W-:Y:S01]  /*26c0*/  PLOP3.LUT P0, PT, PT, PT, UP0, 0x80, 0x0 ;  /* 0x000000000000781c */ /* 0x000fe20003f0f008 */
[----:B------:R-:W-:Y:S01]  /*26d0*/  ULDC.64 UR14, c[0x0][0x408] ;  /* 0x00010200000e7ab9 */ /* 0x000fe20000000a00 */
[----:B------:R-:W-:Y:S01]  /*26e0*/  USHF.R.S32.HI UR12, URZ, 0x1f, UR41 ;  /* 0x0000001f3f0c7899 */ /* 0x000fe20008011429 */
[----:B------:R-:W-:Y:S01]  /*26f0*/  STL.128 [R1+0x100], RZ ;  /* 0x000100ff01007387 */ /* 0x000fe20000100c00 */
[----:B------:R-:W-:Y:S01]  /*2700*/  ULDC.64 UR6, c[0x0][0x3e8] ;  /* 0x0000fa0000067ab9 */ /* 0x000fe20000000a00 */
[----:B------:R-:W-:Y:S01]  /*2710*/  @UP0 ULDC.64 UR4, c[0x0][0x9f8] ;  /* 0x00027e0000040ab9 */ /* 0x000fe20000000a00 */
[----:B------:R-:W0:Y:S01]  /*2720*/  LDC.64 R30, c[0x0][0xa08] ;  /* 0x00028200ff1e7b82 */ /* 0x000e220000000a00 */
[----:B------:R-:W-:-:S06]  /*2730*/  @UP0 UIMAD.WIDE UR4, UR40, 0x4, UR4 ;  /* 0x00000004280408a5 */ /* 0x000fcc000f8e0204 */
[----:B------:R-:W-:Y:S01]  /*2740*/  IMAD.U32 R4, RZ, RZ, UR4 ;  /* 0x00000004ff047e24 */ /* 0x000fe2000f8e00ff */
[----:B------:R-:W-:Y:S01]  /*2750*/  STL.128 [R1+0xc0], RZ ;  /* 0x0000c0ff01007387 */ /* 0x000fe20000100c00 */
[----:B------:R-:W-:Y:S01]  /*2760*/  IMAD.U32 R5, RZ, RZ, UR5 ;  /* 0x00000005ff057e24 */ /* 0x000fe2000f8e00ff */
[----:B------:R-:W-:Y:S01]  /*2770*/  LOP3.LUT R3, R3, 0x1c0, RZ, 0xc0, !PT ;  /* 0x000001c003037812 */ /* 0x000fe200078ec0ff */
[----:B------:R-:W-:Y:S01]  /*2780*/  IMAD.SHL.U32 R24, R201, 0x8, RZ ;  /* 0x00000008c9187824 */ /* 0x000fe200078e00ff */
[----:B------:R-:W-:Y:S01]  /*2790*/  UIADD3 UR24, UP1, UR27, 0x210, URZ ;  /* 0x000002101b187890 */ /* 0x000fe2000ff3e03f */
[----:B------:R-:W-:Y:S01]  /*27a0*/  STL.128 [R1+0x120], RZ ;  /* 0x000120ff01007387 */ /* 0x000fe20000100c00 */
[----:B------:R-:W-:Y:S01]  /*27b0*/  UIADD3 UR22, UP2, UR27, 0x140, URZ ;  /* 0x000001401b167890 */ /* 0x000fe2000ff5e03f */
[----:B------:R-:W1:Y:S01]  /*27c0*/  LDC.64 R32, c[0x0][0x2e8] ;  /* 0x0000ba00ff207b82 */ /* 0x000e620000000a00 */
[----:B------:R-:W-:Y:S01]  /*27d0*/  UIADD3 UR13, UP5, UR27, 0x68, URZ ;  /* 0x000000681b0d7890 */ /* 0x000fe2000ffbe03f */
[----:B------:R3:W4:Y:S01]  /*27e0*/  @P0 LDG.E R41, desc[UR36][R4.64] ;  /* 0x0000002404290981 */ /* 0x000722000c1e1900 */
[----:B------:R-:W-:Y:S01]  /*27f0*/  SHF.R.U32.HI R6, RZ, 0x3, R3 ;  /* 0x00000003ff067819 */ /* 0x000fe20000011603 */
[----:B------:R-:W-:Y:S01]  /*2800*/  UIADD3 UR20, UP3, UR27, 0x40, URZ ;  /* 0x000000401b147890 */ /* 0x000fe2000ff7e03f */
[----:B------:R-:W-:Y:S01]  /*2810*/  LOP3.LUT R3, R3, 0x18, R24, 0xf8, !PT ;  /* 0x0000001803037812 */ /* 0x000fe200078ef818 */
[----:B------:R-:W-:Y:S01]  /*2820*/  UIADD3.X UR25, URZ, UR28, URZ, UP1, !UPT ;  /* 0x0000001c3f197290 */ /* 0x000fe20008ffe43f */
[----:B------:R-:W5:Y:S01]  /*2830*/  S2R R40, SR_TID.X ;  /* 0x0000000000287919 */ /* 0x000f620000002100 */
[----:B------:R-:W-:Y:S01]  /*2840*/  UIADD3.X UR23, URZ, UR28, URZ, UP2, !UPT ;  /* 0x0000001c3f177290 */ /* 0x000fe200097fe43f */
[----:B------:R-:W-:Y:S01]  /*2850*/  LOP3.LUT R3, R3, R6, RZ, 0x3c, !PT ;  /* 0x0000000603037212 */ /* 0x000fe200078e3cff */
[----:B------:R-:W-:Y:S01]  /*2860*/  UIADD3.X UR18, URZ, UR28, URZ, UP5, !UPT ;  /* 0x0000001c3f127290 */ /* 0x000fe2000affe43f */
[----:B------:R-:W-:Y:S01]  /*2870*/  STL.128 [R1+0xe0], RZ ;  /* 0x0000e0ff01007387 */ /* 0x000fe20000100c00 */
[----:B---3--:R-:W-:Y:S01]  /*2880*/  IMAD.MOV.U32 R4, RZ, RZ, 0x1 ;  /* 0x00000001ff047424 */ /* 0x008fe200078e00ff */
[----:B------:R-:W-:Y:S01]  /*2890*/  UIADD3.X UR21, URZ, UR28, URZ, UP3, !UPT ;  /* 0x0000001c3f157290 */ /* 0x000fe20009ffe43f */
[----:B------:R-:W-:Y:S01]  /*28a0*/  IMAD.U32 R6, RZ, RZ, UR24 ;  /* 0x00000018ff067e24 */ /* 0x000fe2000f8e00ff */
[----:B------:R-:W-:Y:S01]  /*28b0*/  UIADD3 UR26, UP0, UR27, 0x220, URZ ;  /* 0x000002201b1a7890 */ /* 0x000fe2000ff1e03f */
[----:B------:R-:W-:Y:S01]  /*28c0*/  IMAD.U32 R8, RZ, RZ, UR22 ;  /* 0x00000016ff087e24 */ /* 0x000fe2000f8e00ff */
[----:B------:R3:W-:Y:S01]  /*28d0*/  STL.U8 [R1+0x140], R4 ;  /* 0x0001400401007387 */ /* 0x0007e20000100000 */
[----:B------:R-:W-:Y:S01]  /*28e0*/  IMAD.U32 R5, RZ, RZ, UR25 ;  /* 0x00000019ff057e24 */ /* 0x000fe2000f8e00ff */
[----:B------:R-:W-:Y:S01]  /*28f0*/  UIADD3 UR19, UP4, UR27, 0x60, URZ ;  /* 0x000000601b137890 */ /* 0x000fe2000ff9e03f */
[----:B------:R-:W-:Y:S01]  /*2900*/  IMAD.U32 R7, RZ, RZ, UR23 ;  /* 0x00000017ff077e24 */ /* 0x000fe2000f8e00ff */
[----:B------:R-:W-:Y:S01]  /*2910*/  ULDC.64 UR4, c[0x0][0x300] ;  /* 0x0000c00000047ab9 */ /* 0x000fe20000000a00 */
[----:B------:R-:W-:Y:S01]  /*2920*/  IMAD.U32 R12, RZ, RZ, UR18 ;  /* 0x00000012ff0c7e24 */ /* 0x000fe2000f8e00ff */
[----:B------:R-:W-:Y:S01]  /*2930*/  UIADD3.X UR18, URZ, UR28, URZ, UP0, !UPT ;  /* 0x0000001c3f127290 */ /* 0x000fe200087fe43f */
[----:B------:R-:W-:Y:S01]  /*2940*/  IMAD.U32 R9, RZ, RZ, UR20 ;  /* 0x00000014ff097e24 */ /* 0x000fe2000f8e00ff */
[----:B------:R-:W4:Y:S01]  /*2950*/  LDC.64 R42, c[0x0][0x318] ;  /* 0x0000c600ff2a7b82 */ /* 0x000f220000000a00 */
[----:B------:R-:W-:-:S02]  /*2960*/  IMAD.U32 R197, RZ, RZ, UR42 ;  /* 0x0000002affc57e24 */ /* 0x000fc4000f8e00ff */
[----:B---3--:R-:W-:Y:S02]  /*2970*/  IMAD.MOV.U32 R4, RZ, RZ, R6 ;  /* 0x000000ffff047224 */ /* 0x008fe400078e0006 */
[----:B------:R-:W-:Y:S02]  /*2980*/  IMAD.MOV.U32 R6, RZ, RZ, R8 ;  /* 0x000000ffff067224 */ /* 0x000fe400078e0008 */
[----:B------:R-:W-:Y:S02]  /*2990*/  IMAD.U32 R11, RZ, RZ, UR13 ;  /* 0x0000000dff0b7e24 */ /* 0x000fe4000f8e00ff */
[----:B------:R-:W-:Y:S01]  /*29a0*/  IMAD.U32 R10, RZ, RZ, UR21 ;  /* 0x00000015ff0a7e24 */ /* 0x000fe2000f8e00ff */
[----:B------:R3:W-:Y:S01]  /*29b0*/  STL.128 [R1+0x240], R4 ;  /* 0x0002400401007387 */ /* 0x0007e20000100c00 */
[----:B------:R-:W-:Y:S01]  /*29c0*/  UIADD3.X UR13, URZ, UR28, URZ, UP4, !UPT ;  /* 0x0000001c3f0d7290 */ /* 0x000fe2000a7fe43f */
[----:B------:R-:W-:Y:S01]  /*29d0*/  IMAD.U32 R8, RZ, RZ, UR26 ;  /* 0x0000001aff087e24 */ /* 0x000fe2000f8e00ff */
[----:B------:R-:W-:Y:S01]  /*29e0*/  UIADD3 UR21, UP0, UR8, 0x220, URZ ;  /* 0x0000022008157890 */ /* 0x000fe2000ff1e03f */
[----:B------:R-:W-:Y:S01]  /*29f0*/  IMAD.U32 R14, RZ, RZ, UR19 ;  /* 0x00000013ff0e7e24 */ /* 0x000fe2000f8e00ff */
[----:B------:R-:W-:Y:S01]  /*2a00*/  UIADD3 UR20, UP1, UR8, 0x22c, URZ ;  /* 0x0000022c08147890 */ /* 0x000fe2000ff3e03f */
[----:B------:R-:W-:Y:S01]  /*2a10*/  STL [R1+0x160], R0 ;  /* 0x0001600001007387 */ /* 0x000fe20000100800 */
[----:B------:R-:W-:Y:S01]  /*2a20*/  IMAD.U32 R15, RZ, RZ, UR13 ;  /* 0x0000000dff0f7e24 */ /* 0x000fe2000f8e00ff */
[----:B------:R-:W-:Y:S01]  /*2a30*/  USHF.L.U32 UR23, UR16, 0x6, URZ ;  /* 0x0000000610177899 */ /* 0x000fe2000800063f */
[----:B-----5:R-:W-:Y:S01]  /*2a40*/  VIADD R196, R40, 0xffffff80 ;  /* 0xffffff8028c47836 */ /* 0x020fe20000000000 */
[----:B------:R-:W-:Y:S01]  /*2a50*/  USHF.L.U64.HI UR22, UR16, 0x6, UR17 ;  /* 0x0000000610167899 */ /* 0x000fe20008010211 */
[----:B------:R-:W-:Y:S04]  /*2a60*/  STL.128 [R1+0x1c0], RZ ;  /* 0x0001c0ff01007387 */ /* 0x000fe80000100c00 */
[----:B------:R-:W-:Y:S01]  /*2a70*/  STL.64 [R1+0x1a0], RZ ;  /* 0x0001a0ff01007387 */ /* 0x000fe20000100a00 */
[----:B---3--:R-:W-:-:S02]  /*2a80*/  IMAD.MOV.U32 R4, RZ, RZ, R9 ;  /* 0x000000ffff047224 */ /* 0x008fc400078e0009 */
[----:B------:R-:W-:Y:S01]  /*2a90*/  IMAD.MOV.U32 R5, RZ, RZ, R10 ;  /* 0x000000ffff057224 */ /* 0x000fe200078e000a */
[----:B------:R-:W-:Y:S01]  /*2aa0*/  STL [R1+0xf8], RZ ;  /* 0x0000f8ff01007387 */ /* 0x000fe20000100800 */
[----:B------:R-:W-:Y:S02]  /*2ab0*/  IMAD.MOV.U32 R6, RZ, RZ, R11 ;  /* 0x000000ffff067224 */ /* 0x000fe400078e000b */
[----:B------:R-:W-:Y:S01]  /*2ac0*/  IMAD.MOV.U32 R7, RZ, RZ, R12 ;  /* 0x000000ffff077224 */ /* 0x000fe200078e000c */
[----:B------:R-:W-:Y:S01]  /*2ad0*/  UIADD3 UR13, UP2, UR8, 0x70, URZ ;  /* 0x00000070080d7890 */ /* 0x000fe2000ff5e03f */
[----:B------:R-:W-:Y:S01]  /*2ae0*/  IMAD.U32 R9, RZ, RZ, UR18 ;  /* 0x00000012ff097e24 */ /* 0x000fe2000f8e00ff */
[----:B------:R-:W-:Y:S01]  /*2af0*/  STL.64 [R1+0x228], R14 ;  /* 0x0002280e01007387 */ /* 0x000fe20000100a00 */
[----:B------:R-:W-:Y:S02]  /*2b00*/  IMAD.U32 R28, RZ, RZ, UR20 ;  /* 0x00000014ff1c7e24 */ /* 0x000fe4000f8e00ff */
[--C-:B------:R-:W-:Y:S01]  /*2b10*/  IMAD.MOV.U32 R198, RZ, RZ, R196.reuse ;  /* 0x000000ffffc67224 */ /* 0x100fe200078e00c4 */
[----:B------:R3:W-:Y:S01]  /*2b20*/  STL.128 [R1+0x250], R4 ;  /* 0x0002500401007387 */ /* 0x0007e20000100c00 */
[----:B------:R-:W-:Y:S01]  /*2b30*/  UIMAD UR8, UR17, 0x60, URZ ;  /* 0x00000060110878a4 */ /* 0x000fe2000f8e023f */
[----:B------:R-:W-:Y:S01]  /*2b40*/  IMAD.MOV.U32 R199, RZ, RZ, R196 ;  /* 0x000000ffffc77224 */ /* 0x000fe200078e00c4 */
[----:B------:R-:W-:Y:S01]  /*2b50*/  UIADD3.X UR18, URZ, UR9, URZ, UP2, !UPT ;  /* 0x000000093f127290 */ /* 0x000fe200097fe43f */
[----:B------:R-:W-:Y:S01]  /*2b60*/  SHF.R.S32.HI R10, RZ, 0x1f, R0 ;  /* 0x0000001fff0a7819 */ /* 0x000fe20000011400 */
[----:B------:R-:W-:Y:S04]  /*2b70*/  STL [R1+0x118], RZ ;  /* 0x000118ff01007387 */ /* 0x000fe80000100800 */
[----:B------:R-:W-:Y:S04]  /*2b80*/  STL [R1+0xb8], RZ ;  /* 0x0000b8ff01007387 */ /* 0x000fe80000100800 */
[----:B------:R-:W-:Y:S01]  /*2b90*/  STL [R1+0xd8], RZ ;  /* 0x0000d8ff01007387 */ /* 0x000fe20000100800 */
[----:B---3--:R-:W-:-:S03]  /*2ba0*/  IMAD.MOV.U32 R6, RZ, RZ, R8 ;  /* 0x000000ffff067224 */ /* 0x008fc600078e0008 */
[----:B------:R-:W-:Y:S01]  /*2bb0*/  STL.64 [R1+0x188], RZ ;  /* 0x000188ff01007387 */ /* 0x000fe20000100a00 */
[----:B------:R-:W-:Y:S02]  /*2bc0*/  IMAD.MOV.U32 R7, RZ, RZ, R9 ;  /* 0x000000ffff077224 */ /* 0x000fe400078e0009 */
[C---:B------:R-:W-:Y:S01]  /*2bd0*/  IMAD.WIDE.U32 R8, R194.reuse, UR10, RZ ;  /* 0x0000000ac2087c25 */ /* 0x040fe2000f8e00ff */
[----:B------:R-:W-:Y:S03]  /*2be0*/  STL.64 [R1+0x1b0], RZ ;  /* 0x0001b0ff01007387 */ /* 0x000fe60000100a00 */
[----:B------:R-:W-:Y:S01]  /*2bf0*/  IMAD R9, R194, UR11, R9 ;  /* 0x0000000bc2097c24 */ /* 0x000fe2000f8e0209 */
[----:B------:R-:W-:Y:S01]  /*2c00*/  UIMAD.WIDE.U32 UR10, UR16, 0x60, URZ ;  /* 0x00000060100a78a5 */ /* 0x000fe2000f8e003f */
[----:B------:R-:W-:Y:S01]  /*2c10*/  IMAD.MOV.U32 R4, RZ, RZ, R25 ;  /* 0x000000ffff047224 */ /* 0x000fe200078e0019 */
[----:B------:R-:W-:Y:S01]  /*2c20*/  STL.64 [R1+0x198], RZ ;  /* 0x000198ff01007387 */ /* 0x000fe20000100a00 */
[----:B------:R-:W-:Y:S01]  /*2c30*/  IMAD.MOV.U32 R5, RZ, RZ, R26 ;  /* 0x000000ffff057224 */ /* 0x000fe200078e001a */
[----:B------:R-:W-:-:S02]  /*2c40*/  UIADD3 UR8, UR11, UR8, URZ ;  /* 0x000000080b087290 */ /* 0x000fc4000fffe03f */
[----:B------:R-:W-:Y:S01]  /*2c50*/  IMAD.U32 R14, RZ, RZ, UR10 ;  /* 0x0000000aff0e7e24 */ /* 0x000fe2000f8e00ff */
[----:B------:R-:W-:Y:S01]  /*2c60*/  STL [R1+0x190], RZ ;  /* 0x000190ff01007387 */ /* 0x000fe20000100800 */
[----:B------:R-:W-:-:S03]  /*2c70*/  UIMAD UR10, UR15, 0x60, URZ ;  /* 0x000000600f0a78a4 */ /* 0x000fc6000f8e023f */
[----:B------:R3:W-:Y:S01]  /*2c80*/  STL.128 [R1+0x260], R4 ;  /* 0x0002600401007387 */ /* 0x0007e20000100c00 */
[----:B------:R-:W-:Y:S02]  /*2c90*/  IMAD.U32 R15, RZ, RZ, UR11 ;  /* 0x0000000bff0f7e24 */ /* 0x000fe4000f8e00ff */
[----:B------:R-:W-:Y:S01]  /*2ca0*/  IMAD R11, R10, UR4, RZ ;  /* 0x000000040a0b7c24 */ /* 0x000fe2000f8e02ff */
[----:B------:R-:W-:Y:S01]  /*2cb0*/  STL [R1+0x1b8], RZ ;  /* 0x0001b8ff01007387 */ /* 0x000fe20000100800 */
[----:B------:R-:W-:Y:S02]  /*2cc0*/  IMAD.U32 R15, RZ, RZ, UR8 ;  /* 0x00000008ff0f7e24 */ /* 0x000fe4000f8e00ff */
[----:B------:R-:W-:Y:S01]  /*2cd0*/  IMAD R13, R0, UR5, R11 ;  /* 0x00000005000d7c24 */ /* 0x000fe2000f8e020b */
[----:B------:R-:W-:Y:S04]  /*2ce0*/  STL [R1+0x60], R197 ;  /* 0x000060c501007387 */ /* 0x000fe80000100800 */
[----:B------:R-:W-:Y:S01]  /*2cf0*/  STL.64 [R1+0x158], R196 ;  /* 0x000158c401007387 */ /* 0x000fe20000100a00 */
[----:B---3--:R-:W-:Y:S01]  /*2d00*/  IMAD.U32 R5, RZ, RZ, UR18 ;  /* 0x00000012ff057e24 */ /* 0x008fe2000f8e00ff */
[----:B------:R-:W-:Y:S01]  /*2d10*/  UIMAD.WIDE.U32 UR18, UR14, 0x60, URZ ;  /* 0x000000600e1278a5 */ /* 0x000fe2000f8e003f */
[----:B------:R-:W-:Y:S01]  /*2d20*/  IMAD.U32 R6, RZ, RZ, UR27 ;  /* 0x0000001bff067e24 */ /* 0x000fe2000f8e00ff */
[----:B------:R-:W-:Y:S01]  /*2d30*/  STL.128 [R1+0x70], R196 ;  /* 0x000070c401007387 */ /* 0x000fe20000100c00 */
[----:B------:R-:W-:-:S02]  /*2d40*/  IMAD.U32 R7, RZ, RZ, UR28 ;  /* 0x0000001cff077e24 */ /* 0x000fc4000f8e00ff */
[----:B------:R-:W-:Y:S01]  /*2d50*/  IMAD.U32 R4, RZ, RZ, UR13 ;  /* 0x0000000dff047e24 */ /* 0x000fe2000f8e00ff */
[----:B------:R-:W-:Y:S01]  /*2d60*/  UIADD3 UR13, UR19, UR10, URZ ;  /* 0x0000000a130d7290 */ /* 0x000fe2000fffe03f */
[----:B------:R-:W-:-:S03]  /*2d70*/  IMAD.WIDE.U32 R10, R0, UR4, R8 ;  /* 0x00000004000a7c25 */ /* 0x000fc6000f8e0008 */
[----:B------:R3:W-:Y:S01]  /*2d80*/  STL.128 [R1+0x230], R4 ;  /* 0x0002300401007387 */ /* 0x0007e20000100c00 */
[----:B------:R-:W-:Y:S02]  /*2d90*/  IMAD.U32 R0, RZ, RZ, UR23 ;  /* 0x00000017ff007e24 */ /* 0x000fe4000f8e00ff */
[----:B------:R-:W-:Y:S01]  /*2da0*/  IMAD.U32 R25, RZ, RZ, UR22 ;  /* 0x00000016ff197e24 */ /* 0x000fe2000f8e00ff */
[----:B------:R-:W-:Y:S02]  /*2db0*/  UIMAD UR8, UR12, UR16, URZ ;  /* 0x000000100c0872a4 */ /* 0x000fe4000f8e023f */
[----:B------:R-:W-:Y:S01]  /*2dc0*/  UIMAD.WIDE.U32 UR10, UR41, UR16, URZ ;  /* 0x00000010290a72a5 */ /* 0x000fe2000f8e003f */
[----:B---3--:R-:W-:Y:S02]  /*2dd0*/  IMAD.MOV.U32 R7, RZ, RZ, R15 ;  /* 0x000000ffff077224 */ /* 0x008fe400078e000f */
[----:B------:R-:W-:Y:S01]  /*2de0*/  IMAD.U32 R15, RZ, RZ, UR19 ;  /* 0x00000013ff0f7e24 */ /* 0x000fe2000f8e00ff */
[----:B------:R-:W-:Y:S01]  /*2df0*/  USHF.L.U32 UR19, UR14, 0x6, URZ ;  /* 0x000000060e137899 */ /* 0x000fe2000800063f */
[----:B------:R-:W-:Y:S01]  /*2e00*/  IMAD.U32 R15, RZ, RZ, UR13 ;  /* 0x0000000dff0f7e24 */ /* 0x000fe2000f8e00ff */
[----:B------:R-:W-:Y:S01]  /*2e10*/  USHF.L.U64.HI UR13, UR14, 0x6, UR15 ;  /* 0x000000060e0d7899 */ /* 0x000fe2000801020f */
[----:B------:R-:W-:-:S02]  /*2e20*/  IMAD.MOV.U32 R6, RZ, RZ, R14 ;  /* 0x000000ffff067224 */ /* 0x000fc400078e000e */
[----:B------:R-:W-:Y:S02]  /*2e30*/  IMAD.MOV.U32 R4, RZ, RZ, R0 ;  /* 0x000000ffff047224 */ /* 0x000fe400078e0000 */
[----:B------:R-:W-:Y:S01]  /*2e40*/  IMAD.MOV.U32 R5, RZ, RZ, R25 ;  /* 0x000000ffff057224 */ /* 0x000fe200078e0019 */
[----:B------:R-:W-:Y:S01]  /*2e50*/  UIMAD UR8, UR41, UR17, UR8 ;  /* 0x00000011290872a4 */ /* 0x000fe2000f8e0208 */
[----:B------:R-:W-:Y:S02]  /*2e60*/  IMAD.U32 R0, RZ, RZ, UR19 ;  /* 0x00000013ff007e24 */ /* 0x000fe4000f8e00ff */
[----:B------:R-:W-:Y:S01]  /*2e70*/  IMAD.U32 R14, RZ, RZ, UR18 ;  /* 0x00000012ff0e7e24 */ /* 0x000fe2000f8e00ff */
[----:B------:R-:W-:Y:S01]  /*2e80*/  STL.128 [R1+0xc0], R4 ;  /* 0x0000c00401007387 */ /* 0x000fe20000100c00 */
[----:B------:R-:W-:Y:S01]  /*2e90*/  UIADD3.X UR18, URZ, UR9, URZ, UP0, !UPT ;  /* 0x000000093f127290 */ /* 0x000fe200087fe43f */
[----:B------:R-:W-:Y:S01]  /*2ea0*/  IMAD.U32 R25, RZ, RZ, UR13 ;  /* 0x0000000dff197e24 */ /* 0x000fe2000f8e00ff */
[----:B------:R-:W-:Y:S01]  /*2eb0*/  ULEA UR13, UP0, UR10, UR6, 0x1 ;  /* 0x000000060a0d7291 */ /* 0x000fe2000f80083f */
[----:B------:R3:W-:Y:S01]  /*2ec0*/  STL.128 [R1+0x100], R4 ;  /* 0x0001000401007387 */ /* 0x0007e20000100c00 */
[----:B------:R-:W-:Y:S01]  /*2ed0*/  IMAD.SHL.U32 R26, R201, 0x4, RZ ;  /* 0x00000004c91a7824 */ /* 0x000fe200078e00ff */
[----:B------:R-:W-:-:S02]  /*2ee0*/  UIADD3 UR6, UR11, UR8, URZ ;  /* 0x000000080b067290 */ /* 0x000fc4000fffe03f */
[----:B------:R-:W-:Y:S02]  /*2ef0*/  UIADD3.X UR8, URZ, UR9, URZ, UP1, !UPT ;  /* 0x000000093f087290 */ /* 0x000fe40008ffe43f */
[----:B------:R-:W-:Y:S01]  /*2f00*/  SHF.R.S32.HI R27, RZ, 0x1f, R26 ;  /* 0x0000001fff1b7819 */ /* 0x000fe2000001141a */
[----:B------:R-:W-:Y:S01]  /*2f10*/  UIMAD UR12, UR12, UR14, URZ ;  /* 0x0000000e0c0c72a4 */ /* 0x000fe2000f8e023f */
[----:B---3--:R-:W-:Y:S01]  /*2f20*/  IMAD.MOV.U32 R4, RZ, RZ, R0 ;  /* 0x000000ffff047224 */ /* 0x008fe200078e0000 */
[----:B------:R-:W-:Y:S01]  /*2f30*/  SHF.R.S32.HI R0, RZ, 0x1f, R195 ;  /* 0x0000001fff007819 */ /* 0x000fe200000114c3 */
[----:B------:R-:W-:Y:S02]  /*2f40*/  IMAD.MOV.U32 R6, RZ, RZ, R14 ;  /* 0x000000ffff067224 */ /* 0x000fe400078e000e */
[----:B------:R-:W-:Y:S02]  /*2f50*/  IMAD.MOV.U32 R7, RZ, RZ, R15 ;  /* 0x000000ffff077224 */ /* 0x000fe400078e000f */
[----:B------:R-:W-:Y:S01]  /*2f60*/  IMAD.MOV.U32 R5, RZ, RZ, R25 ;  /* 0x000000ffff057224 */ /* 0x000fe200078e0019 */
[----:B------:R-:W-:Y:S01]  /*2f70*/  SHF.R.S32.HI R25, RZ, 0x1f, R24 ;  /* 0x0000001fff197819 */ /* 0x000fe20000011418 */
[----:B------:R-:W-:-:S02]  /*2f80*/  IMAD.U32 R14, RZ, RZ, UR21 ;  /* 0x00000015ff0e7e24 */ /* 0x000fc4000f8e00ff */
[----:B------:R-:W-:Y:S02]  /*2f90*/  IMAD.U32 R15, RZ, RZ, UR18 ;  /* 0x00000012ff0f7e24 */ /* 0x000fe4000f8e00ff */
[C---:B------:R-:W-:Y:S01]  /*2fa0*/  IMAD R12, R0.reuse, UR16, RZ ;  /* 0x00000010000c7c24 */ /* 0x040fe2000f8e02ff */
[----:B------:R-:W-:Y:S01]  /*2fb0*/  STL.128 [R1+0xe0], R4 ;  /* 0x0000e00401007387 */ /* 0x000fe20000100c00 */
[----:B------:R-:W-:Y:S01]  /*2fc0*/  IMAD.U32 R29, RZ, RZ, UR8 ;  /* 0x00000008ff1d7e24 */ /* 0x000fe2000f8e00ff */
[----:B------:R-:W-:Y:S02]  /*2fd0*/  ULEA.HI.X UR10, UR10, UR7, UR6, 0x1, UP0 ;  /* 0x000000070a0a7291 */ /* 0x000fe400080f0c06 */
[----:B------:R3:W-:Y:S01]  /*2fe0*/  STL.128 [R1+0x120], R4 ;  /* 0x0001200401007387 */ /* 0x0007e20000100c00 */
[----:B------:R-:W-:Y:S02]  /*2ff0*/  UIMAD.WIDE.U32 UR6, UR41, UR14, URZ ;  /* 0x0000000e290672a5 */ /* 0x000fe4000f8e003f */
[----:B------:R-:W-:Y:S01]  /*3000*/  IMAD R0, R0, UR14, RZ ;  /* 0x0000000e00007c24 */ /* 0x000fe2000f8e02ff */
[----:B------:R-:W-:Y:S01]  /*3010*/  UIMAD UR12, UR41, UR15, UR12 ;  /* 0x0000000f290c72a4 */ /* 0x000fe2000f8e020c */
[----:B------:R5:W-:Y:S01]  /*3020*/  STL.64 [R1+0x148], R14 ;  /* 0x0001480e01007387 */ /* 0x000be20000100a00 */
[----:B------:R-:W-:Y:S01]  /*3030*/  ULDC.64 UR8, c[0x0][0x400] ;  /* 0x0001000000087ab9 */ /* 0x000fe20000000a00 */
[C---:B------:R-:W-:Y:S01]  /*3040*/  IMAD R0, R195.reuse, UR15, R0 ;  /* 0x0000000fc3007c24 */ /* 0x040fe2000f8e0200 */
[----:B------:R-:W-:Y:S01]  /*3050*/  ULEA UR8, UP0, UR6, UR8, 0x1 ;  /* 0x0000000806087291 */ /* 0x000fe2000f80083f */
[----:B------:R0:W-:Y:S01]  /*3060*/  STL.64 [R1+0x150], R28 ;  /* 0x0001501c01007387 */ /* 0x0001e20000100a00 */
[----:B------:R-:W-:Y:S01]  /*3070*/  UIADD3 UR7, UR7, UR12, URZ ;  /* 0x0000000c07077290 */ /* 0x000fe2000fffe03f */
[----:B------:R-:W-:-:S04]  /*3080*/  IMAD.WIDE.U32 R34, R195, UR14, R26 ;  /* 0x0000000ec3227c25 */ /* 0x000fc8000f8e001a */
[C---:B---3--:R-:W-:Y:S02]  /*3090*/  IMAD R7, R195.reuse, UR17, R12 ;  /* 0x00000011c3077c24 */ /* 0x048fe4000f8e020c */
[----:B------:R-:W-:-:S04]  /*30a0*/  IMAD.WIDE.U32 R4, R195, UR16, R26 ;  /* 0x00000010c3047c25 */ /* 0x000fc8000f8e001a */
[----:B-----5:R-:W-:Y:S01]  /*30b0*/  IMAD.WIDE.U32 R14, R195, UR16, R24 ;  /* 0x00000010c30e7c25 */ /* 0x020fe2000f8e0018 */
[----:B------:R-:W-:-:S03]  /*30c0*/  LEA R6, P0, R4, UR13, 0x1 ;  /* 0x0000000d04067c11 */ /* 0x000fc6000f8008ff */
[----:B0-----:R-:W-:Y:S01]  /*30d0*/  IMAD.IADD R29, R5, 0x1, R7 ;  /* 0x00000001051d7824 */ /* 0x001fe200078e0207 */
[----:B------:R-:W-:Y:S01]  /*30e0*/  LEA R28, P1, R14, UR13, 0x1 ;  /* 0x0000000d0e1c7c11 */ /* 0x000fe2000f8208ff */
[----:B------:R-:W-:Y:S01]  /*30f0*/  IMAD.IADD R5, R7, 0x1, R15 ;  /* 0x0000000107057824 */ /* 0x000fe200078e020f */
[----:B------:R-:W-:Y:S01]  /*3100*/  ULEA.HI.X UR6, UR6, UR9, UR7, 0x1, UP0 ;  /* 0x0000000906067291 */ /* 0x000fe200080f0c07 */
[----:B------:R-:W-:Y:S01]  /*3110*/  IMAD.WIDE.U32 R36, R195, UR14, R24 ;  /* 0x0000000ec3247c25 */ /* 0x000fe2000f8e0018 */
[----:B------:R-:W-:Y:S02]  /*3120*/  LEA.HI.X R7, R4, UR10, R29, 0x1, P0 ;  /* 0x0000000a04077c11 */ /* 0x000fe400080f0c1d */
[----:B------:R-:W-:Y:S01]  /*3130*/  LEA R12, P0, R34, UR8, 0x1 ;  /* 0x00000008220c7c11 */ /* 0x000fe2000f8008ff */
[----:B------:R-:W-:Y:S01]  /*3140*/  IMAD.IADD R15, R35, 0x1, R0 ;  /* 0x00000001230f7824 */ /* 0x000fe200078e0200 */
[----:B------:R-:W-:Y:S01]  /*3150*/  LEA.HI.X R29, R14, UR10, R5, 0x1, P1 ;  /* 0x0000000a0e1d7c11 */ /* 0x000fe200088f0c05 */
[----:B------:R-:W-:-:S02]  /*3160*/  IMAD.IADD R5, R0, 0x1, R37 ;  /* 0x0000000100057824 */ /* 0x000fc400078e0225 */
[----:B------:R-:W-:Y:S01]  /*3170*/  IMAD.IADD R37, R11, 0x1, R13 ;  /* 0x000000010b257824 */ /* 0x000fe200078e020d */
[----:B------:R-:W-:Y:S02]  /*3180*/  LEA.HI.X R13, R34, UR6, R15, 0x1, P0 ;  /* 0x00000006220d7c11 */ /* 0x000fe400080f0c0f */
[----:B------:R-:W0:Y:S01]  /*3190*/  LDC.64 R34, c[0x0][0x418] ;  /* 0x00010600ff227b82 */ /* 0x000e220000000a00 */
[----:B------:R-:W-:Y:S02]  /*31a0*/  ISETP.NE.U32.AND P0, PT, R30, RZ, PT ;  /* 0x000000ff1e00720c */ /* 0x000fe40003f05070 */
[C---:B------:R-:W-:Y:S02]  /*31b0*/  LEA R14, P1, R36.reuse, UR8, 0x1 ;  /* 0x00000008240e7c11 */ /* 0x040fe4000f8208ff */
[----:B------:R-:W-:Y:S02]  /*31c0*/  ISETP.NE.AND.EX P0, PT, R31, RZ, PT, P0 ;  /* 0x000000ff1f00720c */ /* 0x000fe40003f05300 */
[----:B------:R-:W-:Y:S01]  /*31d0*/  LEA.HI.X R15, R36, UR6, R5, 0x1, P1 ;  /* 0x00000006240f7c11 */ /* 0x000fe200088f0c05 */
[----:B------:R-:W-:-:S02]  /*31e0*/  IMAD.MOV.U32 R36, RZ, RZ, R10 ;  /* 0x000000ffff247224 */ /* 0x000fc400078e000a */
[----:B------:R-:W-:Y:S01]  /*31f0*/  IMAD.U32 R11, RZ, RZ, UR6 ;  /* 0x00000006ff0b7e24 */ /* 0x000fe2000f8e00ff */
[----:B------:R-:W-:Y:S01]  /*3200*/  ULDC.64 UR6, c[0x0][0x310] ;  /* 0x0000c40000067ab9 */ /* 0x000fe20000000a00 */
[----:B------:R-:W-:Y:S01]  /*3210*/  STL.64 [R1+0xd0], R6 ;  /* 0x0000d00601007387 */ /* 0x000fe20000100a00 */
[----:B------:R-:W-:Y:S01]  /*3220*/  IMAD.U32 R10, RZ, RZ, UR8 ;  /* 0x00000008ff0a7e24 */ /* 0x000fe2000f8e00ff */
[----:B------:R-:W-:Y:S02]  /*3230*/  ULDC.64 UR8, c[0x0][0x428] ;  /* 0x00010a0000087ab9 */ /* 0x000fe40000000a00 */
[----:B------:R3:W-:Y:S01]  /*3240*/  STL.64 [R1+0x110], R28 ;  /* 0x0001101c01007387 */ /* 0x0007e20000100a00 */
[----:B-1----:R-:W-:-:S03]  /*3250*/  LEA R25, P1, R8, R32, 0x1 ;  /* 0x0000002008197211 */ /* 0x002fc600078208ff */
[----:B------:R-:W-:Y:S01]  /*3260*/  STL.64 [R1+0xb0], R10 ;  /* 0x0000b00a01007387 */ /* 0x000fe20000100a00 */
[----:B---3--:R-:W1:Y:S03]  /*3270*/  LDC.64 R28, c[0x0][0x3f0] ;  /* 0x0000fc00ff1c7b82 */ /* 0x008e660000000a00 */
[----:B------:R3:W-:Y:S04]  /*3280*/  STL.64 [R1+0xf0], R12 ;  /* 0x0000f00c01007387 */ /* 0x0007e80000100a00 */
[----:B------:R5:W-:Y:S01]  /*3290*/  STL.64 [R1+0x130], R14 ;  /* 0x0001300e01007387 */ /* 0x000be20000100a00 */
[----:B---3--:R-:W3:Y:S08]  /*32a0*/  LDC.64 R12, c[0x0][0x328] ;  /* 0x0000ca00ff0c7b82 */ /* 0x008ef00000000a00 */
[----:B-----5:R-:W3:Y:S01]  /*32b0*/  LDC.64 R14, c[0x0][0x338] ;  /* 0x0000ce00ff0e7b82 */ /* 0x020ee20000000a00 */
[----:B----4-:R-:W-:-:S02]  /*32c0*/  SHF.R.S32.HI R0, RZ, 0x1f, R41 ;  /* 0x0000001fff007819 */ /* 0x010fc40000011429 */
[----:B------:R-:W-:Y:S02]  /*32d0*/  SEL R4, R41, RZ, !P0 ;  /* 0x000000ff29047207 */ /* 0x000fe40004000000 */
[----:B------:R-:W-:-:S03]  /*32e0*/  SEL R5, R0, RZ, !P0 ;  /* 0x000000ff00057207 */ /* 0x000fc60004000000 */
[----:B------:R-:W-:-:S04]  /*32f0*/  IMAD.WIDE.U32 R6, R4, UR6, R36 ;  /* 0x0000000604067c25 */ /* 0x000fc8000f8e0024 */
[----:B------:R-:W-:Y:S01]  /*3300*/  IMAD R5, R5, UR6, RZ ;  /* 0x0000000605057c24 */ /* 0x000fe2000f8e02ff */
[----:B------:R-:W-:Y:S02]  /*3310*/  UIMAD UR6, UR5, 0x60, URZ ;  /* 0x00000060050678a4 */ /* 0x000fe4000f8e023f */
[----:B------:R-:W-:Y:S01]  /*3320*/  UIMAD.WIDE.U32 UR4, UR4, 0x60, URZ ;  /* 0x00000060040478a5 */ /* 0x000fe2000f8e003f */
[----:B------:R-:W-:Y:S01]  /*3330*/  IMAD R5, R4, UR7, R5 ;  /* 0x0000000704057c24 */ /* 0x000fe2000f8e0205 */
[----:B0-----:R-:W-:Y:S01]  /*3340*/  LOP3.LUT P0, RZ, R34, R30, RZ, 0xfc, !PT ;  /* 0x0000001e22ff7212 */ /* 0x001fe2000780fcff */
[----:B------:R-:W-:Y:S01]  /*3350*/  IMAD R0, R0, UR8, RZ ;  /* 0x0000000800007c24 */ /* 0x000fe2000f8e02ff */
[----:B------:R-:W-:Y:S01]  /*3360*/  UIADD3 UR6, UR5, UR6, URZ ;  /* 0x0000000605067290 */ /* 0x000fe2000fffe03f */
[----:B------:R-:W-:Y:S01]  /*3370*/  LEA.HI.X R30, R8, R33, R9, 0x1, P1 ;  /* 0x00000021081e7211 */ /* 0x000fe200008f0c09 */
[----:B------:R-:W-:Y:S01]  /*3380*/  IMAD.IADD R5, R7, 0x1, R5 ;  /* 0x0000000107057824 */ /* 0x000fe200078e0205 */
[----:B------:R-:W-:Y:S01]  /*3390*/  LOP3.LUT P0, RZ, R35, R31, RZ, 0xfc, P0 ;  /* 0x0000001f23ff7212 */ /* 0x000fe2000000fcff */
[C---:B------:R-:W-:Y:S01]  /*33a0*/  IMAD.WIDE.U32 R36, R41.reuse, UR8, RZ ;  /* 0x0000000829247c25 */ /* 0x040fe2000f8e00ff */
[----:B------:R-:W-:Y:S01]  /*33b0*/  LEA R27, P1, R6, R32, 0x1 ;  /* 0x00000020061b7211 */ /* 0x000fe200078208ff */
[----:B------:R-:W0:Y:S02]  /*33c0*/  LDC.64 R8, c[0x0][0x310] ;  /* 0x0000c400ff087b82 */ /* 0x000e240000000a00 */
[----:B------:R-:W-:-:S02]  /*33d0*/  IMAD R11, R41, UR9, R0 ;  /* 0x00000009290b7c24 */ /* 0x000fc4000f8e0200 */
[----:B------:R-:W-:Y:S02]  /*33e0*/  IMAD.U32 R38, RZ, RZ, UR4 ;  /* 0x00000004ff267e24 */ /* 0x000fe4000f8e00ff */
[----:B------:R-:W-:Y:S01]  /*33f0*/  IMAD.U32 R31, RZ, RZ, UR6 ;  /* 0x00000006ff1f7e24 */ /* 0x000fe2000f8e00ff */
[----:B------:R-:W-:Y:S01]  /*3400*/  LEA.HI.X R7, R6, R33, R5, 0x1, P1 ;  /* 0x0000002106077211 */ /* 0x000fe200008f0c05 */
[----:B------:R-:W-:Y:S01]  /*3410*/  IMAD.IADD R0, R37, 0x1, R11 ;  /* 0x0000000125007824 */ /* 0x000fe200078e020b */
[----:B------:R-:W-:Y:S01]  /*3420*/  LEA R32, P2, R36, R34, 0x2 ;  /* 0x0000002224207211 */ /* 0x000fe200078410ff */
[----:B------:R-:W-:Y:S02]  /*3430*/  IMAD.MOV.U32 R4, RZ, RZ, R38 ;  /* 0x000000ffff047224 */ /* 0x000fe400078e0026 */
[----:B------:R-:W-:Y:S02]  /*3440*/  IMAD.MOV.U32 R5, RZ, RZ, R31 ;  /* 0x000000ffff057224 */ /* 0x000fe400078e001f */
[----:B------:R-:W-:-:S02]  /*3450*/  IMAD.MOV.U32 R6, RZ, RZ, R27 ;  /* 0x000000ffff067224 */ /* 0x000fc400078e001b */
[----:B------:R-:W-:Y:S01]  /*3460*/  IMAD.U32 R39, RZ, RZ, UR5 ;  /* 0x00000005ff277e24 */ /* 0x000fe2000f8e00ff */
[----:B------:R-:W-:Y:S01]  /*3470*/  ULDC.64 UR4, c[0x0][0x330] ;  /* 0x0000cc0000047ab9 */ /* 0x000fe20000000a00 */
[----:B------:R-:W-:Y:S01]  /*3480*/  LEA.HI.X R33, R36, R35, R0, 0x2, P2 ;  /* 0x0000002324217211 */ /* 0x000fe200010f1400 */
[----:B------:R4:W-:Y:S01]  /*3490*/  STL.128 [R1+0x50], R4 ;  /* 0x0000500401007387 */ /* 0x0009e20000100c00 */
[----:B------:R-:W-:Y:S01]  /*34a0*/  IMAD.WIDE.U32 R34, R194, UR4, RZ ;  /* 0x00000004c2227c25 */ /* 0x000fe2000f8e00ff */
[----:B------:R-:W-:-:S03]  /*34b0*/  SEL R10, R41, RZ, !P0 ;  /* 0x000000ff290a7207 */ /* 0x000fc60004000000 */
[----:B------:R-:W-:Y:S01]  /*34c0*/  IMAD R0, R194, UR5, R35 ;  /* 0x00000005c2007c24 */ /* 0x000fe2000f8e0223 */
[----:B------:R-:W-:Y:S01]  /*34d0*/  LEA R36, P0, R34, R42, 0x1 ;  /* 0x0000002a22247211 */ /* 0x000fe200078008ff */
[----:B------:R-:W-:Y:S01]  /*34e0*/  IMAD.MOV.U32 R11, RZ, RZ, R10 ;  /* 0x000000ffff0b7224 */ /* 0x000fe200078e000a */
[C---:B-1----:R-:W-:Y:S01]  /*34f0*/  ISETP.GE.AND P2, PT, R26.reuse, R29, PT ;  /* 0x0000001d1a00720c */ /* 0x042fe20003f46270 */
[----:B---3--:R1:W-:Y:S01]  /*3500*/  STL.128 [R1+0x1c0], R12 ;  /* 0x0001c00c01007387 */ /* 0x0083e20000100c00 */
[----:B----4-:R-:W-:Y:S01]  /*3510*/  VIADD R4, R26, 0x10 ;  /* 0x000000101a047836 */ /* 0x010fe20000000000 */
[----:B------:R-:W-:Y:S01]  /*3520*/  LEA.HI.X R37, R34, R43, R0, 0x1, P0 ;  /* 0x0000002b22257211 */ /* 0x000fe200000f0c00 */
[----:B------:R-:W-:Y:S01]  /*3530*/  VIADD R6, R26, 0x30 ;  /* 0x000000301a067836 */ /* 0x000fe20000000000 */
[-C--:B------:R-:W-:Y:S01]  /*3540*/  ISETP.GE.AND P4, PT, R24, R29.reuse, PT ;  /* 0x0000001d1800720c */ /* 0x080fe20003f86270 */
[----:B------:R-:W-:Y:S01]  /*3550*/  VIADD R5, R26, 0x20 ;  /* 0x000000201a057836 */ /* 0x000fe20000000000 */
[----:B------:R-:W-:Y:S01]  /*3560*/  ISETP.GE.AND P3, PT, R4, R29, PT ;  /* 0x0000001d0400720c */ /* 0x000fe20003f66270 */
[----:B------:R-:W-:Y:S01]  /*3570*/  VIADD R0, R26, 0x50 ;  /* 0x000000501a007836 */ /* 0x000fe20000000000 */
[----:B------:R-:W-:Y:S01]  /*3580*/  STL.64 [R1+0x88], R28 ;  /* 0x0000881c01007387 */ /* 0x000fe20000100a00 */
[----:B------:R-:W3:Y:S01]  /*3590*/  LDC R35, c[0x0][0x320] ;  /* 0x0000c800ff237b82 */ /* 0x000ee20000000800 */
[----:B------:R-:W-:-:S02]  /*35a0*/  SEL R4, RZ, 0xffffffff, P3 ;  /* 0xffffffffff047807 */ /* 0x000fc40001800000 */
[----:B------:R4:W-:Y:S01]  /*35b0*/  STL.64 [R1+0x200], R10 ;  /* 0x0002000a01007387 */ /* 0x0009e20000100a00 */
[-C--:B------:R-:W-:Y:S01]  /*35c0*/  ISETP.GE.AND P1, PT, R6, R29.reuse, PT ;  /* 0x0000001d0600720c */ /* 0x080fe20003f26270 */
[----:B------:R-:W-:Y:S01]  /*35d0*/  VIADD R6, R26, 0x40 ;  /* 0x000000401a067836 */ /* 0x000fe20000000000 */
[-C--:B------:R-:W-:Y:S01]  /*35e0*/  ISETP.GE.AND P0, PT, R0, R29.reuse, PT ;  /* 0x0000001d0000720c */ /* 0x080fe20003f06270 */
[----:B------:R-:W-:Y:S01]  /*35f0*/  IMAD.SHL.U32 R7, R4, 0x2, RZ ;  /* 0x0000000204077824 */ /* 0x000fe200078e00ff */
[----:B------:R-:W-:Y:S01]  /*3600*/  SEL R0, RZ, 0x1, P2 ;  /* 0x00000001ff007807 */ /* 0x000fe20001000000 */
[----:B-1----:R-:W-:Y:S02]  /*3610*/  IMAD.IADD R14, R26, 0x1, R5 ;  /* 0x000000011a0e7824 */ /* 0x002fe400078e0205 */
[----:B----4-:R-:W-:Y:S02]  /*3620*/  IMAD.MOV.U32 R10, RZ, RZ, R25 ;  /* 0x000000ffff0a7224 */ /* 0x010fe400078e0019 */
[----:B------:R-:W-:Y:S01]  /*3630*/  IMAD.MOV.U32 R11, RZ, RZ, R30 ;  /* 0x000000ffff0b7224 */ /* 0x000fe200078e001e */
[-C--:B------:R-:W-:Y:S01]  /*3640*/  ISETP.GE.AND P2, PT, R6, R29.reuse, PT ;  /* 0x0000001d0600720c */ /* 0x080fe20003f46270 */
[----:B------:R-:W-:Y:S01]  /*3650*/  IMAD.IADD R26, R26, 0x1, R6 ;  /* 0x000000011a1a7824 */ /* 0x000fe200078e0206 */
[-C--:B------:R-:W-:Y:S01]  /*3660*/  ISETP.GE.AND P5, PT, R14, R29.reuse, PT ;  /* 0x0000001d0e00720c */ /* 0x080fe20003fa6270 */
[----:B------:R-:W-:Y:S01]  /*3670*/  STL.64 [R1+0xa0], R28 ;  /* 0x0000a01c01007387 */ /* 0x000fe20000100a00 */
[----:B------:R-:W-:Y:S01]  /*3680*/  ISETP.GE.AND P3, PT, R5, R29, PT ;  /* 0x0000001d0500720c */ /* 0x000fe20003f66270 */
[----:B------:R-:W1:Y:S02]  /*3690*/  LDC R30, c[0x0][0x424] ;  /* 0x00010900ff1e7b82 */ /* 0x000e640000000800 */
[----:B0-----:R0:W-:Y:S01]  /*36a0*/  STL.128 [R1+0x1a0], R8 ;  /* 0x0001a00801007387 */ /* 0x0011e20000100c00 */
[----:B------:R-:W-:-:S02]  /*36b0*/  SEL R4, RZ, 0xffffffff, P5 ;  /* 0xffffffffff047807 */ /* 0x000fc40002800000 */
[----:B0-----:R-:W-:-:S03]  /*36c0*/  LOP3.LUT R11, R7, 0x2, R0, 0xe2, !PT ;  /* 0x00000002070b7812 */ /* 0x001fc600078ee200 */
[----:B------:R-:W0:Y:S01]  /*36d0*/  LDC.64 R6, c[0x0][0x2f0] ;  /* 0x0000bc00ff067b82 */ /* 0x000e220000000a00 */
[----:B------:R-:W-:Y:S01]  /*36e0*/  VIADD R0, R28, 0x5f ;  /* 0x0000005f1c007836 */ /* 0x000fe20000000000 */
[----:B------:R-:W-:Y:S01]  /*36f0*/  SEL R9, RZ, 0x1, P4 ;  /* 0x00000001ff097807 */ /* 0x000fe20002000000 */
[----:B------:R-:W-:Y:S01]  /*3700*/  IMAD.SHL.U32 R10, R4, 0x2, RZ ;  /* 0x00000002040a7824 */ /* 0x000fe200078e00ff */
[----:B------:R-:W-:Y:S01]  /*3710*/  SEL R8, RZ, 0x8, P1 ;  /* 0x00000008ff087807 */ /* 0x000fe20000800000 */
[----:B------:R-:W-:Y:S01]  /*3720*/  IMAD.HI R4, R0, 0x2aaaaaab, RZ ;  /* 0x2aaaaaab00047827 */ /* 0x000fe200078e02ff */
[----:B------:R-:W-:Y:S02]  /*3730*/  SEL R5, RZ, 0x4, P3 ;  /* 0x00000004ff057807 */ /* 0x000fe40001800000 */
[----:B------:R-:W-:Y:S01]  /*3740*/  ISETP.GE.AND P1, PT, R26, R29, PT ;  /* 0x0000001d1a00720c */ /* 0x000fe20003f26270 */
[----:B------:R-:W4:Y:S01]  /*3750*/  LDC R28, c[0x0][0x2fc] ;  /* 0x0000bf00ff1c7b82 */ /* 0x000f220000000800 */
[----:B------:R-:W-:-:S02]  /*3760*/  LOP3.LUT R5, R8, R11, R5, 0xfe, !PT ;  /* 0x0000000b08057212 */ /* 0x000fc400078efe05 */
[----:B------:R-:W-:Y:S01]  /*3770*/  LOP3.LUT R9, R10, 0x2, R9, 0xe2, !PT ;  /* 0x000000020a097812 */ /* 0x000fe200078ee209 */
[----:B------:R-:W-:Y:S01]  /*3780*/  IMAD.SHL.U32 R0, R29, 0x2, RZ ;  /* 0x000000021d007824 */ /* 0x000fe200078e00ff */
[----:B------:R-:W-:Y:S02]  /*3790*/  SEL R10, RZ, 0x20, P0 ;  /* 0x00000020ff0a7807 */ /* 0x000fe40000000000 */
[----:B------:R-:W-:Y:S02]  /*37a0*/  SEL R8, RZ, 0x10, P2 ;  /* 0x00000010ff087807 */ /* 0x000fe40001000000 */
[----:B------:R-:W-:Y:S02]  /*37b0*/  SEL R12, RZ, 0x4, P1 ;  /* 0x00000004ff0c7807 */ /* 0x000fe40000800000 */
[----:B------:R-:W-:Y:S02]  /*37c0*/  SHF.R.U32.HI R11, RZ, 0x1f, R4 ;  /* 0x0000001fff0b7819 */ /* 0x000fe40000011604 */
[----:B0-----:R-:W-:-:S02]  /*37d0*/  ISETP.GE.AND P1, PT, R14, R7, PT ;  /* 0x000000070e00720c */ /* 0x001fc40003f26270 */
[----:B------:R-:W-:Y:S01]  /*37e0*/  LOP3.LUT R8, R10, R5, R8, 0xfe, !PT ;  /* 0x000000050a087212 */ /* 0x000fe200078efe08 */
[----:B------:R0:W-:Y:S01]  /*37f0*/  STL [R1+0x6c], R0 ;  /* 0x00006c0001007387 */ /* 0x0001e20000100800 */
[----:B------:R-:W-:Y:S01]  /*3800*/  LEA.HI.SX32 R4, R4, R11, 0x1c ;  /* 0x0000000b04047211 */ /* 0x000fe200078fe2ff */
[----:B------:R-:W5:Y:S01]  /*3810*/  LDC.U8 R14, c[0x0][0x410] ;  /* 0x00010400ff0e7b82 */ /* 0x000f620000000000 */
[----:B------:R-:W-:Y:S02]  /*3820*/  SEL R5, RZ, 0xffffffff, P1 ;  /* 0xffffffffff057807 */ /* 0x000fe40000800000 */
[C---:B------:R-:W-:Y:S02]  /*3830*/  ISETP.GE.AND P0, PT, R24.reuse, R7, PT ;  /* 0x000000071800720c */ /* 0x040fe40003f06270 */
[----:B------:R-:W-:Y:S01]  /*3840*/  LOP3.LUT R10, R9, R12, RZ, 0xfc, !PT ;  /* 0x0000000c090a7212 */ /* 0x000fe200078efcff */
[----:B------:R-:W-:Y:S02]  /*3850*/  VIADD R12, R24, 0x60 ;  /* 0x00000060180c7836 */ /* 0x000fe40000000000 */
[----:B0-----:R-:W-:Y:S01]  /*3860*/  VIADD R0, R6, 0x5f ;  /* 0x0000005f06007836 */ /* 0x001fe20000000000 */
[----:B------:R-:W-:Y:S01]  /*3870*/  STL [R1+0xb8], R4 ;  /* 0x0000b80401007387 */ /* 0x000fe20000100800 */
[----:B------:R-:W-:-:S02]  /*3880*/  IMAD.SHL.U32 R5, R5, 0x2, RZ ;  /* 0x0000000205057824 */ /* 0x000fc400078e00ff */
[----:B------:R-:W-:Y:S01]  /*3890*/  IMAD.HI R0, R0, 0x2aaaaaab, RZ ;  /* 0x2aaaaaab00007827 */ /* 0x000fe200078e02ff */
[----:B------:R-:W-:Y:S04]  /*38a0*/  STL [R1+0xd8], R4 ;  /* 0x0000d80401007387 */ /* 0x000fe80000100800 */
[----:B------:R-:W-:Y:S04]  /*38b0*/  STL [R1+0xf8], R4 ;  /* 0x0000f80401007387 */ /* 0x000fe80000100800 */
[----:B------:R0:W-:Y:S01]  /*38c0*/  STL [R1+0x118], R4 ;  /* 0x0001180401007387 */ /* 0x0001e20000100800 */
[----:B------:R-:W-:Y:S01]  /*38d0*/  ISETP.GE.AND P2, PT, R12, R7, PT ;  /* 0x000000070c00720c */ /* 0x000fe20003f46270 */
[----:B------:R-:W-:-:S02]  /*38e0*/  VIADD R12, R24, 0x80 ;  /* 0x00000080180c7836 */ /* 0x000fc40000000000 */
[----:B------:R-:W-:Y:S01]  /*38f0*/  VIADD R24, R24, 0xa0 ;  /* 0x000000a018187836 */ /* 0x000fe20000000000 */
[----:B0-----:R-:W-:-:S04]  /*3900*/  SEL R4, RZ, 0x1, P0 ;  /* 0x00000001ff047807 */ /* 0x001fc80000000000 */
[----:B------:R-:W-:Y:S02]  /*3910*/  LOP3.LUT R9, R5, 0x2, R4, 0xe2, !PT ;  /* 0x0000000205097812 */ /* 0x000fe400078ee204 */
[----:B------:R-:W-:Y:S01]  /*3920*/  SHF.R.U32.HI R5, RZ, 0x1f, R0 ;  /* 0x0000001fff057819 */ /* 0x000fe20000011600 */
[----:B------:R0:W-:Y:S01]  /*3930*/  STL.U8 [R1+0x80], R8 ;  /* 0x0000800801007387 */ /* 0x0001e20000100000 */
[-C--:B------:R-:W-:Y:S02]  /*3940*/  ISETP.GE.AND P1, PT, R12, R7.reuse, PT ;  /* 0x000000070c00720c */ /* 0x080fe40003f26270 */
[-C--:B------:R-:W-:Y:S01]  /*3950*/  ISETP.GE.AND P3, PT, R24, R7.reuse, PT ;  /* 0x000000071800720c */ /* 0x080fe20003f66270 */
[----:B------:R-:W2:Y:S01]  /*3960*/  LDC.64 R12, c[0x0][0x300] ;  /* 0x0000c000ff0c7b82 */ /* 0x000ea20000000a00 */
[----:B------:R-:W-:Y:S01]  /*3970*/  ISETP.GE.AND P0, PT, R26, R7, PT ;  /* 0x000000071a00720c */ /* 0x000fe20003f06270 */
[----:B------:R3:W-:Y:S01]  /*3980*/  STL.U8 [R1+0x81], R10 ;  /* 0x0000810a01007387 */ /* 0x0007e20000100000 */
[----:B0-----:R-:W-:-:S05]  /*3990*/  LEA.HI.SX32 R8, R0, R5, 0x1c ;  /* 0x0000000500087211 */ /* 0x001fca00078fe2ff */
[----:B------:R-:W0:Y:S01]  /*39a0*/  LDC.64 R4, c[0x0][0x3f8] ;  /* 0x0000fe00ff047b82 */ /* 0x000e220000000a00 */
[----:B------:R-:W-:Y:S02]  /*39b0*/  SEL R11, RZ, 0x8, P2 ;  /* 0x00000008ff0b7807 */ /* 0x000fe40001000000 */
[----:B---3--:R-:W-:-:S05]  /*39c0*/  SEL R10, RZ, 0x4, P0 ;  /* 0x00000004ff0a7807 */ /* 0x008fca0000000000 */
[----:B------:R-:W3:Y:S01]  /*39d0*/  LDC.64 R24, c[0x0][0x408] ;  /* 0x00010200ff187b82 */ /* 0x000ee20000000a00 */
[----:B------:R-:W-:-:S07]  /*39e0*/  LOP3.LUT R10, R11, R9, R10, 0xfe, !PT ;  /* 0x000000090b0a7212 */ /* 0x000fce00078efe0a */
[----:B------:R-:W1:Y:S01]  /*39f0*/  LDC.64 R26, c[0x0][0x418] ;  /* 0x00010600ff1a7b82 */ /* 0x000e620000000a00 */
[----:B------:R-:W-:Y:S02]  /*3a00*/  SEL R0, RZ, 0x10, P1 ;  /* 0x00000010ff007807 */ /* 0x000fe40000800000 */
[----:B------:R-:W-:Y:S01]  /*3a10*/  SEL R9, RZ, 0x20, P3 ;  /* 0x00000020ff097807 */ /* 0x000fe20001800000 */
[----:B------:R4:W-:Y:S03]  /*3a20*/  STL.64 [R1+0x180], R32 ;  /* 0x0001802001007387 */ /* 0x0009e60000100a00 */
[----:B------:R-:W-:Y:S01]  /*3a30*/  LOP3.LUT R10, R9, R10, R0, 0xfe, !PT ;  /* 0x0000000a090a7212 */ /* 0x000fe200078efe00 */
[----:B------:R-:W-:Y:S01]  /*3a40*/  IMAD R0, R204, 0x200, R3 ;  /* 0x00000200cc007824 */ /* 0x000fe200078e0203 */
[----:B------:R-:W-:Y:S01]  /*3a50*/  LOP3.LUT P0, RZ, R229, 0x4, RZ, 0xc0, !PT ;  /* 0x00000004e5ff7812 */ /* 0x000fe2000780c0ff */
[----:B------:R-:W-:-:S02]  /*3a60*/  IMAD.MOV.U32 R3, RZ, RZ, 0x20 ;  /* 0x00000020ff037424 */ /* 0x000fc400078e00ff */
[----:B------:R-:W-:Y:S01]  /*3a70*/  IMAD.U32 R9, RZ, RZ, UR13 ;  /* 0x0000000dff097e24 */ /* 0x000fe2000f8e00ff */
[----:B------:R5:W-:Y:S01]  /*3a80*/  STL.64 [R1+0x188], R6 ;  /* 0x0001880601007387 */ /* 0x000be20000100a00 */
[----:B----4-:R-:W-:Y:S01]  /*3a90*/  IMAD.U32 R32, RZ, RZ, UR10 ;  /* 0x0000000aff207e24 */ /* 0x010fe2000f8e00ff */
[----:B------:R-:W-:Y:S01]  /*3aa0*/  SEL R3, R3, 0xffffffe0, !P0 ;  /* 0xffffffe003037807 */ /* 0x000fe20004000000 */
[----:B------:R-:W-:Y:S01]  /*3ab0*/  IMAD.MOV.U32 R34, RZ, RZ, R6 ;  /* 0x000000ffff227224 */ /* 0x000fe200078e0006 */
[----:B------:R-:W-:Y:S01]  /*3ac0*/  STL.64 [R1+0x1d0], R36 ;  /* 0x0001d02401007387 */ /* 0x000fe20000100a00 */
[----:B-----5:R-:W-:Y:S02]  /*3ad0*/  IMAD.MOV.U32 R6, RZ, RZ, R9 ;  /* 0x000000ffff067224 */ /* 0x020fe400078e0009 */
[----:B------:R-:W-:Y:S01]  /*3ae0*/  IMAD.MOV.U32 R7, RZ, RZ, R32 ;  /* 0x000000ffff077224 */ /* 0x000fe200078e0020 */
[----:B------:R-:W-:Y:S04]  /*3af0*/  STL [R1+0x40], R8 ;  /* 0x0000400801007387 */ /* 0x000fe80000100800 */
[----:B------:R-:W-:Y:S04]  /*3b00*/  STL.U8 [R1+0x1d8], R10 ;  /* 0x0001d80a01007387 */ /* 0x000fe80000100000 */
[----:B------:R-:W-:Y:S04]  /*3b10*/  STL.U8 [R1+0x1d9], R10 ;  /* 0x0001d90a01007387 */ /* 0x000fe80000100000 */
[----:B------:R-:W-:Y:S04]  /*3b20*/  STL.U8 [R1+0x220], R10 ;  /* 0x0002200a01007387 */ /* 0x000fe80000100000 */
[----:B------:R-:W-:Y:S04]  /*3b30*/  STL.64 [R1+0x1b0], R34 ;  /* 0x0001b02201007387 */ /* 0x000fe80000100a00 */
[----:B0-----:R-:W-:Y:S04]  /*3b40*/  STL.128 [R1+0x90], R4 ;  /* 0x0000900401007387 */ /* 0x001fe80000100c00 */
[----:B--2---:R-:W-:Y:S04]  /*3b50*/  STL.64 [R1+0x48], R12 ;  /* 0x0000480c01007387 */ /* 0x004fe80000100a00 */
[----:B------:R-:W-:Y:S04]  /*3b60*/  STL.64 [R1+0x198], R12 ;  /* 0x0001980c01007387 */ /* 0x000fe80000100a00 */
[----:B---3--:R-:W-:Y:S04]  /*3b70*/  STL.64 [R1+0xa8], R24 ;  /* 0x0000a81801007387 */ /* 0x008fe80000100a00 */
[----:B-1----:R-:W-:Y:S04]  /*3b80*/  STL.64 [R1+0x168], R26 ;  /* 0x0001681a01007387 */ /* 0x002fe80000100a00 */
[----:B------:R-:W-:Y:S04]  /*3b90*/  STL.U8 [R1+0x6a], R14 ;  /* 0x00006a0e01007387 */ /* 0x000fe80000100000 */
[----:B------:R-:W-:Y:S04]  /*3ba0*/  STL [R1+0x178], R30 ;  /* 0x0001781e01007387 */ /* 0x000fe80000100800 */
[----:B------:R-:W-:Y:S04]  /*3bb0*/  STL [R1+0x190], R28 ;  /* 0x0001901c01007387 */ /* 0x000fe80000100800 */
[----:B------:R-:W-:Y:S04]  /*3bc0*/  STL [R1+0x1b8], R28 ;  /* 0x0001b81c01007387 */ /* 0x000fe80000100800 */
[----:B------:R-:W-:Y:S04]  /*3bd0*/  STL.128 [R1+0x1e0], RZ ;  /* 0x0001e0ff01007387 */ /* 0x000fe80000100c00 */
[----:B------:R-:W-:Y:S04]  /*3be0*/  STL.64 [R1+0x1f0], RZ ;  /* 0x0001f0ff01007387 */ /* 0x000fe80000100a00 */
[----:B------:R-:W-:Y:S04]  /*3bf0*/  STL.64 [R1+0x1f8], RZ ;  /* 0x0001f8ff01007387 */ /* 0x000fe80000100a00 */
[----:B------:R-:W-:Y:S04]  /*3c00*/  STL [R1+0x170], R196 ;  /* 0x000170c401007387 */ /* 0x000fe80000100800 */
[----:B------:R-:W-:Y:S01]  /*3c10*/  STL [R1+0x210], R3 ;  /* 0x0002100301007387 */ /* 0x000fe20000100800 */
[----:B------:R-:W-:-:S05]  /*3c20*/  IMAD.WIDE.U32 R20, R0, 0x2, R20 ;  /* 0x0000000200147825 */ /* 0x000fca00078e0014 */
[----:B------:R0:W-:Y:S01]  /*3c30*/  STL.64 [R1+0x218], R20 ;  /* 0x0002181401007387 */ /* 0x0001e20000100a00 */
[----:B------:R-:W-:Y:S01]  /*3c40*/  LEA.HI R72, R40, 0x8, RZ, 0x19 ;  /* 0x0000000828487811 */ /* 0x000fe200078fc8ff */
[----:B0-----:R-:W-:-:S04]  /*3c50*/  IMAD.U32 R20, RZ, RZ, UR27 ;  /* 0x0000001bff147e24 */ /* 0x001fc8000f8e00ff */
[----:B------:R-:W-:-:S07]  /*3c60*/  VIADD R20, R20, 0x228 ;  /* 0x0000022814147836 */ /* 0x000fce0000000000 */
.L_x_4841:
[----:B-1----:R-:W2:Y:S04]  /*3c70*/  LDL R4, [R1+0x280] ;  /* 0x0002800001047983 */ /* 0x002ea80000100800 */
[----:B---3--:R-:W3:Y:S04]  /*3c80*/  LDL.64 R12, [R1+0x148] ;  /* 0x00014800010c7983 */ /* 0x008ee80000100a00 */
[----:B------:R-:W4:Y:S01]  /*3c90*/  LDL R8, [R1+0x15c] ;  /* 0x00015c0001087983 */ /* 0x000f220000100800 */
[----:B------:R-:W-:-:S03]  /*3ca0*/  VIADD R2, R2, 0xffffffff ;  /* 0xffffffff02027836 */ /* 0x000fc60000000000 */
[----:B------:R-:W5:Y:S01]  /*3cb0*/  LDL R14, [R1+0x160] ;  /* 0x00016000010e7983 */ /* 0x000f620000100800 */
[----:B--2---:R-:W-:-:S03]  /*3cc0*/  R2UR UR4, R4 ;  /* 0x00000000040472ca */ /* 0x004fc600000e0000 */
[----:B------:R-:W2:Y:S04]  /*3cd0*/  LDL R4, [R1+0x158] ;  /* 0x0001580001047983 */ /* 0x000ea80000100800 */
[----:B---3--:R-:W3:Y:S01]  /*3ce0*/  LD.E R6, desc[UR36][R12.64] ;  /* 0x000000240c067980 */ /* 0x008ee2000c101900 */
[----:B--2---:R-:W-:-:S04]  /*3cf0*/  SHF.R.S32.HI R5, RZ, 0x1f, R4 ;  /* 0x0000001fff057819 */ /* 0x004fc80000011404 */
[----:B------:R-:W-:-:S04]  /*3d00*/  LEA.HI R5, R5, R4, RZ, 0x2 ;  /* 0x0000000405057211 */ /* 0x000fc800078f10ff */
[----:B------:R-:W-:-:S05]  /*3d10*/  LOP3.LUT R7, R5, 0x3fffffc, RZ, 0xc0, !PT ;  /* 0x03fffffc05077812 */ /* 0x000fca00078ec0ff */
[----:B------:R-:W-:Y:S01]  /*3d20*/  IMAD.IADD R7, R4, 0x1, -R7 ;  /* 0x0000000104077824 */ /* 0x000fe200078e0a07 */
[----:B------:R-:W-:Y:S02]  /*3d30*/  SHF.R.S32.HI R4, RZ, 0x2, R5 ;  /* 0x00000002ff047819 */ /* 0x000fe40000011405 */
[----:B---3--:R-:W-:-:S03]  /*3d40*/  ISETP.NE.AND P1, PT, R6, 0x1, PT ;  /* 0x000000010600780c */ /* 0x008fc60003f25270 */
[----:B------:R-:W-:-:S04]  /*3d50*/  IMAD R7, R7, 0x40, R4 ;  /* 0x0000004007077824 */ /* 0x000fc800078e0204 */
[----:B------:R-:W-:-:S05]  /*3d60*/  IMAD R5, R2, 0x60, R7 ;  /* 0x0000006002057824 */ /* 0x000fca00078e0207 */
[----:B----4-:R-:W-:Y:S01]  /*3d70*/  ISETP.GE.AND P0, PT, R5, R8, PT ;  /* 0x000000080500720c */ /* 0x010fe20003f06270 */
[----:B------:R-:W2:Y:S03]  /*3d80*/  @P1 LD.E R4, desc[UR36][R12.64+0x4] ;  /* 0x000004240c041980 */ /* 0x000ea6000c101900 */
[----:B------:R-:W-:Y:S01]  /*3d90*/  ISETP.GT.OR P0, PT, R7, 0x5f, P0 ;  /* 0x0000005f0700780c */ /* 0x000fe20000704670 */
[----:B------:R-:W3:-:S12]  /*3da0*/  @P1 LD.E R8, desc[UR36][R12.64+0x8] ;  /* 0x000008240c081980 */ /* 0x000ed8000c101900 */
[----:B------:R-:W4:Y:S01]  /*3db0*/  @!P0 LDL.64 R10, [R1+0x180] ;  /* 0x00018000010a8983 */ /* 0x000f220000100a00 */
[----:B-----5:R-:W-:-:S04]  /*3dc0*/  IMAD.IADD R7, R5, 0x1, R14 ;  /* 0x0000000105077824 */ /* 0x020fc800078e020e */
[----:B--2---:R-:W-:-:S04]  /*3dd0*/  @P1 IMAD.HI.U32 R5, R7, R4, RZ ;  /* 0x0000000407051227 */ /* 0x004fc800078e00ff */
[----:B------:R-:W-:Y:S01]  /*3de0*/  IMAD.MOV.U32 R4, RZ, RZ, R7 ;  /* 0x000000ffff047224 */ /* 0x000fe200078e0007 */
[----:B---3--:R-:W-:Y:S01]  /*3df0*/  @P1 SHF.R.U32.HI R4, RZ, R8, R5 ;  /* 0x00000008ff041219 */ /* 0x008fe20000011605 */
[----:B------:R-:W-:-:S04]  /*3e00*/  IMAD.MOV.U32 R8, RZ, RZ, RZ ;  /* 0x000000ffff087224 */ /* 0x000fc800078e00ff */
[----:B----4-:R-:W-:-:S05]  /*3e10*/  @!P0 IMAD.WIDE R10, R4, 0x4, R10 ;  /* 0x00000004040a8825 */ /* 0x010fca00078e020a */
[----:B------:R-:W2:Y:S01]  /*3e20*/  @!P0 LD.E R8, desc[UR36][R10.64] ;  /* 0x000000240a088980 */ /* 0x000ea2000c101900 */
[----:B------:R-:W-:-:S04]  /*3e30*/  IMAD.MOV R9, RZ, RZ, -R6 ;  /* 0x000000ffff097224 */ /* 0x000fc800078e0a06 */
[----:B------:R-:W-:Y:S02]  /*3e40*/  IMAD R9, R4, R9, R7 ;  /* 0x0000000904097224 */ /* 0x000fe400078e0207 */
[----:B------:R-:W-:Y:S01]  /*3e50*/  IMAD.U32 R71, RZ, RZ, UR4 ;  /* 0x00000004ff477e24 */ /* 0x000fe2000f8e00ff */
[----:B------:R-:W-:Y:S05]  /*3e60*/  YIELD ;  /* 0x0000000000007946 */ /* 0x000fea0003800000 */
[----:B------:R-:W-:Y:S01]  /*3e70*/  BSSY B1, `(.L_x_4831) ;  /* 0x0000006000017945 */ /* 0x000fe20003800000 */
[----:B------:R-:W-:Y:S01]  /*3e80*/  ISETP.GT.AND P0, PT, R2, R70, PT ;  /* 0x000000460200720c */ /* 0x000fe20003f04270 */
[----:B------:R-:W-:Y:S01]  /*3e90*/  VIADD R71, R71, 0x270 ;  /* 0x0000027047477836 */ /* 0x000fe20000000000 */
[----:B------:R-:W-:Y:S01]  /*3ea0*/  MOV R82, 0x3ed0 ;  /* 0x00003ed000527802 */ /* 0x000fe20000000f00 */
[----:B0-2---:R0:W-:Y:S10]  /*3eb0*/  STL.64 [R1+0x1e0], R8 ;  /* 0x0001e00801007387 */ /* 0x0051f40000100a00 */
[----:B0-----:R-:W-:Y:S05]  /*3ec0*/  CALL.REL.NOINC `($_ZN7cutlass13device_kernelIN5flash11enable_sm90INS1_16FlashAttnFwdSm90INS1_25CollectiveMainloopFwdSm90ILi2EN4cute5tupleIJNS5_1CILi1EEES8_S8_EEENS6_IJNS7_ILi128EEENS7_ILi96EEENS7_ILi192EEEEEELi192ENS_10bfloat16_tEfNS_4arch4Sm90ELb0ELb1ELb1ELb1ELb1ELb1ELb0ELb1ELb1ELb1ELb1ELb0EEENS1_21CollectiveEpilogueFwdINS6_IJSA_SC_SB_EEES9_SE_SG_Li256ELb1ELb1ELb1ELb0EEENS1_36VarlenDynamicPersistentTileSchedulerILi128ELi96ELi256ELi128ELb1ELb1ELb1ELb1ELb0ELb1EEEEEEEEEvNT_6ParamsE$_ZZN5flash25CollectiveMainloopFwdSm90ILi2EN4cute5tupleIJNS1_1CILi1EEES4_S4_EEENS2_IJNS3_ILi128EEENS3_ILi96EEENS3_ILi192EEEEEELi192EN7cutlass10bfloat16_tEfNSA_4arch4Sm90ELb0ELb1ELb1ELb1ELb1ELb1ELb0ELb1ELb1ELb1ELb1ELb0EE12store_kv_newINS_16FlashAttnFwdSm90ISE_NS_21CollectiveEpilogueFwdINS2_IJS6_S8_S7_EEES5_SB_SD_Li256ELb1ELb1ELb1ELb0EEENS_36VarlenDynamicPersistentTileSchedulerILi128ELi96ELi256ELi128ELb1ELb1ELb1ELb1ELb0ELb1EEEE13SharedStorageEEEbRKNSE_6ParamsENSA_25PipelineTmaAsyncNoClusterILi2ENSA_16PipelineTmaAsyncILi2EEEEESU_RNSA_13PipelineStateILj2EEEiRT_RKNS_16SeqlenInfoQKNewKILb1ELb1EEENS2_IJiiiiEEEENKUliRKT_E_clISW_EEDaiS17_) ;  /* 0x0000027000f87944 */ /* 0x001fea0003c00000 */
[----:B------:R-:W-:Y:S05]  /*3ed0*/  BSYNC B1 ;  /* 0x0000000000017941 */ /* 0x000fea0003800000 */
.L_x_4831:
[----:B------:R-:W2:Y:S04]  /*3ee0*/  LDL R4, [R1+0x294] ;  /* 0x0002940001047983 */ /* 0x000ea80000100800 */
[----:B------:R0:W5:Y:S01]  /*3ef0*/  LDL.64 R24, [R1+0x270] ;  /* 0x0002700001187983 */ /* 0x0001620000100a00 */
[----:B--2---:R-:W-:-:S13]  /*3f00*/  R2UR UR4, R4 ;  /* 0x00000000040472ca */ /* 0x004fda00000e0000 */
[----:B------:R-:W-:-:S04]  /*3f10*/  ULOP3.LUT UR4, UR4, 0x1, URZ, 0xfc, !UPT ;  /* 0x0000000104047892 */ /* 0x000fc8000f8efc3f */
[----:B------:R-:W-:-:S06]  /*3f20*/  UISETP.NE.AND UP0, UPT, UR4, 0x3, UPT ;  /* 0x000000030400788c */ /* 0x000fcc000bf05270 */
[----:B------:R-:W-:-:S13]  /*3f30*/  PLOP3.LUT P1, PT, PT, PT, UP0, 0x80, 0x0 ;  /* 0x000000000000781c */ /* 0x000fda0003f2f008 */
[----:B0-----:R-:W-:Y:S05]  /*3f40*/  @!P1 BRA `(.L_x_4832) ;  /* 0x0000000000049947 */ /* 0x001fea0003800000 */
[----:B------:R-:W-:Y:S01]  /*3f50*/  BPT.TRAP 0x1 ;  /* 0x000000040000795c */ /* 0x000fe20000300000 */
.L_x_4832:
[----:B-----5:R-:W-:Y:S01]  /*3f60*/  LEA R28, R24, UR39, 0x3 ;  /* 0x00000027181c7c11 */ /* 0x020fe2000f8e18ff */
[----:B------:R-:W-:Y:S01]  /*3f70*/  BSSY B0, `(.L_x_4833) ;  /* 0x0000004000007945 */ /* 0x000fe20003800000 */
[----:B------:R-:W-:-:S04]  /*3f80*/  SHF.L.U32 R5, R25, 0x1f, RZ ;  /* 0x0000001f19057819 */ /* 0x000fc800000006ff */
[----:B------:R-:W0:Y:S02]  /*3f90*/  SYNCS.PHASECHK.TRANS64.TRYWAIT P1, [R28+URZ+0x308b0], R5 ;  /* 0x0308b0051c0075a7 */ /* 0x000e24000802017f */
[----:B0-----:R-:W-:Y:S05]  /*3fa0*/  @!P1 BRA `(.L_x_4834) ;  /* 0x0000022800609947 */ /* 0x001fea0003800000 */
.L_x_5150:
[----:B------:R-:W-:Y:S05]  /*3fb0*/  BSYNC B0 ;  /* 0x0000000000007941 */ /* 0x000fea0003800000 */
.L_x_4833:
[----:B------:R-:W2:Y:S04]  /*3fc0*/  LDL.64 R26, [R1+0x1e0] ;  /* 0x0001e000011a7983 */ /* 0x000ea80000100a00 */
[----:B0-----:R-:W3:Y:S04]  /*3fd0*/  LDL.128 R4, [R1+0x1c0] ;  /* 0x0001c00001047983 */ /* 0x001ee80000100c00 */
[----:B------:R-:W4:Y:S04]  /*3fe0*/  LDL.64 R8, [R1+0x1d0] ;  /* 0x0001d00001087983 */ /* 0x000f280000100a00 */
[----:B------:R-:W5:Y:S04]  /*3ff0*/  LDL R10, [R1+0x170] ;  /* 0x00017000010a7983 */ /* 0x000f680000100800 */
[----:B------:R-:W5:Y:S01]  /*4000*/  LDL R11, [R1+0x15c] ;  /* 0x00015c00010b7983 */ /* 0x000f620000100800 */
[----:B------:R-:W-:Y:S01]  /*4010*/  UMOV UR4, 0xffffffff ;  /* 0xffffffff00047882 */ /* 0x000fe20000000000 */
[----:B--2---:R-:W-:Y:S01]  /*4020*/  SHF.R.S32.HI R13, RZ, 0x1f, R27 ;  /* 0x0000001fff0d7819 */ /* 0x004fe2000001141b */
[----:B---3--:R-:W-:-:S02]  /*4030*/  IMAD R5, R5, R27, RZ ;  /* 0x0000001b05057224 */ /* 0x008fc400078e02ff */
[----:B------:R-:W-:-:S04]  /*4040*/  IMAD.WIDE.U32 R14, R4, R27, RZ ;  /* 0x0000001b040e7225 */ /* 0x000fc800078e00ff */
[----:B------:R-:W-:Y:S01]  /*4050*/  IMAD R13, R4, R13, R5 ;  /* 0x0000000d040d7224 */ /* 0x000fe200078e0205 */
[----:B------:R-:W-:Y:S01]  /*4060*/  SHF.R.S32.HI R5, RZ, 0x1f, R26 ;  /* 0x0000001fff057819 */ /* 0x000fe2000001141a */
[----:B------:R-:W-:Y:S02]  /*4070*/  IMAD R4, R7, R26, RZ ;  /* 0x0000001a07047224 */ /* 0x000fe400078e02ff */
[----:B------:R-:W-:Y:S02]  /*4080*/  IMAD.IADD R15, R15, 0x1, R13 ;  /* 0x000000010f0f7824 */ /* 0x000fe400078e020d */
[----:B------:R-:W-:Y:S02]  /*4090*/  IMAD R5, R6, R5, R4 ;  /* 0x0000000506057224 */ /* 0x000fe400078e0204 */
[----:B------:R-:W-:-:S04]  /*40a0*/  IMAD.WIDE.U32 R6, R26, R6, R14 ;  /* 0x000000061a067225 */ /* 0x000fc800078e000e */
[----:B------:R-:W-:Y:S01]  /*40b0*/  IMAD.IADD R7, R7, 0x1, R5 ;  /* 0x0000000107077824 */ /* 0x000fe200078e0205 */
[----:B----4-:R-:W-:Y:S01]  /*40c0*/  LEA R26, P1, R6, R8, 0x1 ;  /* 0x00000008061a7211 */ /* 0x010fe200078208ff */
[----:B-----5:R-:W-:Y:S01]  /*40d0*/  IMAD R11, R2, -0x60, R11 ;  /* 0xffffffa0020b7824 */ /* 0x020fe200078e020b */
[----:B------:R-:W-:Y:S02]  /*40e0*/  SHF.R.S32.HI R5, RZ, 0x1f, R10 ;  /* 0x0000001fff057819 */ /* 0x000fe4000001140a */
[----:B------:R-:W-:Y:S02]  /*40f0*/  LEA.HI.X R27, R6, R9, R7, 0x1, P1 ;  /* 0x00000009061b7211 */ /* 0x000fe400008f0c07 */
[----:B------:R-:W-:Y:S02]  /*4100*/  LEA.HI R6, R5, R10, RZ, 0x2 ;  /* 0x0000000a05067211 */ /* 0x000fe400078f10ff */
[----:B------:R-:W-:Y:S01]  /*4110*/  VIMNMX R5, R11, 0x60, PT ;  /* 0x000000600b057848 */ /* 0x000fe20003fe0100 */
[----:B------:R0:W-:Y:S01]  /*4120*/  STL.64 [R1+0x1f0], R26 ;  /* 0x0001f01a01007387 */ /* 0x0001e20000100a00 */
[----:B------:R-:W-:-:S05]  /*4130*/  SHF.R.S32.HI R4, RZ, 0x2, R6 ;  /* 0x00000002ff047819 */ /* 0x000fca0000011406 */
[----:B------:R-:W-:Y:S01]  /*4140*/  IMAD.IADD R21, R5, 0x1, -R4 ;  /* 0x0000000105157824 */ /* 0x000fe200078e0a04 */
[----:B------:R-:W-:Y:S01]  /*4150*/  LOP3.LUT R5, R6, 0x1ffffffc, RZ, 0xc0, !PT ;  /* 0x1ffffffc06057812 */ /* 0x000fe200078ec0ff */
[----:B------:R-:W-:-:S03]  /*4160*/  IMAD R4, R24, 0x4800, R0 ;  /* 0x0000480018047824 */ /* 0x000fc600078e0200 */
[----:B------:R-:W-:Y:S01]  /*4170*/  ISETP.GE.AND P1, PT, R21, 0x1, PT ;  /* 0x000000011500780c */ /* 0x000fe20003f26270 */
[----:B------:R-:W-:-:S04]  /*4180*/  IMAD.IADD R5, R10, 0x1, -R5 ;  /* 0x000000010a057824 */ /* 0x000fc800078e0a05 */
[----:B------:R-:W-:Y:S01]  /*4190*/  IMAD.SHL.U32 R8, R5, 0x8, RZ ;  /* 0x0000000805087824 */ /* 0x000fe200078e00ff */
[----:B0-----:R-:W-:Y:S07]  /*41a0*/  BRA.DIV UR4, `(.L_x_4835) ;  /* 0x0000022604f47947 */ /* 0x001fee000b800000 */
[----:B------:R0:W1:Y:S04]  /*41b0*/  SHFL.IDX PT, R5, R27, RZ, 0x1c1f ;  /* 0x001c1fff1b057589 */ /* 0x00006800000e0000 */
[----:B------:R0:W2:Y:S02]  /*41c0*/  SHFL.IDX PT, R14, R26, RZ, 0x1c1f ;  /* 0x001c1fff1a0e7589 */ /* 0x0000a400000e0000 */
.L_x_5154:
[----:B------:R-:W-:Y:S01]  /*41d0*/  IMAD.IADD R7, R3, 0x1, R4 ;  /* 0x0000000103077824 */ /* 0x000fe200078e0204 */
[----:B------:R-:W-:Y:S01]  /*41e0*/  BSSY B0, `(.L_x_4836) ;  /* 0x0000038000007945 */ /* 0x000fe20003800000 */
[----:B-1----:R-:W-:Y:S02]  /*41f0*/  IMAD.MOV.U32 R15, RZ, RZ, R5 ;  /* 0x000000ffff0f7224 */ /* 0x002fe400078e0005 */
[--C-:B0-----:R-:W-:Y:S02]  /*4200*/  IMAD R26, R4, 0x2, R68.reuse ;  /* 0x00000002041a7824 */ /* 0x101fe400078e0244 */
[----:B------:R-:W-:Y:S01]  /*4210*/  IMAD R27, R7, 0x2, R68 ;  /* 0x00000002071b7824 */ /* 0x000fe200078e0244 */
[----:B------:R-:W-:Y:S06]  /*4220*/  @!P1 BRA `(.L_x_4837) ;  /* 0x0000000000cc9947 */ /* 0x000fec0003800000 */
[----:B------:R-:W3:Y:S02]  /*4230*/  LDL.U8 R9, [R1+0x1d9] ;  /* 0x0001d90001097983 */ /* 0x000ee40000100000 */
[----:B---3--:R-:W-:-:S04]  /*4240*/  LOP3.LUT R4, R9, 0x1, RZ, 0xc0, !PT ;  /* 0x0000000109047812 */ /* 0x008fc800078ec0ff */
[----:B------:R-:W-:-:S13]  /*4250*/  ISETP.NE.U32.AND P1, PT, R4, 0x1, PT ;  /* 0x000000010400780c */ /* 0x000fda0003f25070 */
[----:B------:R-:W0:Y:S01]  /*4260*/  @!P1 LDS.128 R4, [R26] ;  /* 0x000000001a049984 */ /* 0x000e220000000c00 */
[----:B--2---:R-:W-:-:S05]  /*4270*/  @!P1 IMAD.WIDE R10, R8, 0x2, R14 ;  /* 0x00000002080a9825 */ /* 0x004fca00078e020e */
[----:B0-----:R-:W-:Y:S04]  /*4280*/  @!P1 ST.E.128 desc[UR36][R10.64], R4 ;  /* 0x000000040a009985 */ /* 0x001fe8000c101d24 */
[----:B------:R-:W2:Y:S02]  /*4290*/  @!P1 LDL.U8 R9, [R1+0x1d9] ;  /* 0x0001d90001099983 */ /* 0x000ea40000100000 */
[----:B--2---:R-:W-:-:S13]  /*42a0*/  LOP3.LUT P1, RZ, R9, 0x2, RZ, 0xc0, !PT ;  /* 0x0000000209ff7812 */ /* 0x004fda000782c0ff */
[----:B------:R-:W0:Y:S01]  /*42b0*/  @P1 LDS.128 R4, [R27] ;  /* 0x000000001b041984 */ /* 0x000e220000000c00 */
[----:B------:R-:W-:-:S05]  /*42c0*/  @P1 VIADD R12, R8, 0x20 ;  /* 0x00000020080c1836 */ /* 0x000fca0000000000 */
[----:B------:R-:W-:-:S04]  /*42d0*/  @P1 SHF.R.S32.HI R13, RZ, 0x1f, R12 ;  /* 0x0000001fff0d1819 */ /* 0x000fc8000001140c */
[----:B------:R-:W-:-:S04]  /*42e0*/  @P1 LEA.HI R13, R13, R12, RZ, 0x3 ;  /* 0x0000000c0d0d1211 */ /* 0x000fc800078f18ff */
[----:B------:R-:W-:-:S05]  /*42f0*/  @P1 LOP3.LUT R13, R13, 0xfffffff8, RZ, 0xc0, !PT ;  /* 0xfffffff80d0d1812 */ /* 0x000fca00078ec0ff */
[----:B------:R-:W-:-:S05]  /*4300*/  @P1 IMAD.WIDE R12, R13, 0x2, R14 ;  /* 0x000000020d0c1825 */ /* 0x000fca00078e020e */
[----:B0-----:R-:W-:Y:S04]  /*4310*/  @P1 ST.E.128 desc[UR36][R12.64], R4 ;  /* 0x000000040c001985 */ /* 0x001fe8000c101d24 */
[----:B------:R-:W2:Y:S02]  /*4320*/  @P1 LDL.U8 R9, [R1+0x1d9] ;  /* 0x0001d90001091983 */ /* 0x000ea40000100000 */
[----:B--2---:R-:W-:-:S13]  /*4330*/  LOP3.LUT P1, RZ, R9, 0x4, RZ, 0xc0, !PT ;  /* 0x0000000409ff7812 */ /* 0x004fda000782c0ff */
[----:B------:R-:W0:Y:S01]  /*4340*/  @P1 LDS.128 R4, [R26+0x3000] ;  /* 0x003000001a041984 */ /* 0x000e220000000c00 */
        /* <DEDUP_REMOVED lines=32> */
[----:B0-----:R0:W-:Y:S02]  /*4550*/  @P1 ST.E.128 desc[UR36][R14.64], R4 ;  /* 0x000000040e001985 */ /* 0x0011e4000c101d24 */
.L_x_4837:
[----:B------:R-:W-:Y:S05]  /*4560*/  BSYNC B0 ;  /* 0x0000000000007941 */ /* 0x000fea0003800000 */
.L_x_4836:
[----:B0-----:R0:W5:Y:S01]  /*4570*/  LDL.64 R4, [R1+0x1f0] ;  /* 0x0001f00001047983 */ /* 0x0011620000100a00 */
[----:B------:R-:W-:Y:S01]  /*4580*/  UMOV UR4, 0xffffffff ;  /* 0xffffffff00047882 */ /* 0x000fe20000000000 */
[----:B------:R-:W-:Y:S02]  /*4590*/  ISETP.GE.AND P1, PT, R21, 0x41, PT ;  /* 0x000000411500780c */ /* 0x000fe40003f26270 */
[----:B------:R-:W-:Y:S11]  /*45a0*/  BRA.DIV UR4, `(.L_x_4838) ;  /* 0x00000226043c7947 */ /* 0x000ff6000b800000 */
[----:B-----5:R-:W1:Y:S04]  /*45b0*/  SHFL.IDX PT, R5, R5, 0x1, 0x1c1f ;  /* 0x003c1f0005057f89 */ /* 0x020e6800000e0000 */
[----:B--2---:R2:W3:Y:S02]  /*45c0*/  SHFL.IDX PT, R14, R4, 0x1, 0x1c1f ;  /* 0x003c1f00040e7f89 */ /* 0x0044e400000e0000 */
.L_x_5158:
[----:B------:R-:W-:Y:S01]  /*45d0*/  BSSY B0, `(.L_x_4839) ;  /* 0x0000036000007945 */ /* 0x000fe20003800000 */
[----:B-1----:R-:W-:-:S03]  /*45e0*/  IMAD.MOV.U32 R15, RZ, RZ, R5 ;  /* 0x000000ffff0f7224 */ /* 0x002fc600078e0005 */
[----:B------:R-:W-:Y:S05]  /*45f0*/  @!P1 BRA `(.L_x_4840) ;  /* 0x0000000000cc9947 */ /* 0x000fea0003800000 */
[----:B------:R-:W2:Y:S02]  /*4600*/  LDL.U8 R9, [R1+0x1d9] ;  /* 0x0001d90001097983 */ /* 0x000ea40000100000 */
[----:B--2---:R-:W-:-:S04]  /*4610*/  LOP3.LUT R4, R9, 0x1, RZ, 0xc0, !PT ;  /* 0x0000000109047812 */ /* 0x004fc800078ec0ff */
[----:B------:R-:W-:-:S13]  /*4620*/  ISETP.NE.U32.AND P1, PT, R4, 0x1, PT ;  /* 0x000000010400780c */ /* 0x000fda0003f25070 */
[----:B------:R-:W1:Y:S01]  /*4630*/  @!P1 LDS.128 R4, [R26+0x2000] ;  /* 0x002000001a049984 */ /* 0x000e620000000c00 */
[----:B---3--:R-:W-:-:S05]  /*4640*/  @!P1 IMAD.WIDE R10, R8, 0x2, R14 ;  /* 0x00000002080a9825 */ /* 0x008fca00078e020e */
[----:B-1----:R-:W-:Y:S04]  /*4650*/  @!P1 ST.E.128 desc[UR36][R10.64], R4 ;  /* 0x000000040a009985 */ /* 0x002fe8000c101d24 */
[----:B------:R-:W2:Y:S02]  /*4660*/  @!P1 LDL.U8 R9, [R1+0x1d9] ;  /* 0x0001d90001099983 */ /* 0x000ea40000100000 */
[----:B--2---:R-:W-:-:S13]  /*4670*/  LOP3.LUT P1, RZ, R9, 0x2, RZ, 0xc0, !PT ;  /* 0x0000000209ff7812 */ /* 0x004fda000782c0ff */
[----:B------:R-:W1:Y:S01]  /*4680*/  @P1 LDS.128 R4, [R27+0x2000] ;  /* 0x002000001b041984 */ /* 0x000e620000000c00 */
[----:B------:R-:W-:-:S05]  /*4690*/  @P1 VIADD R12, R8, 0x20 ;  /* 0x00000020080c1836 */ /* 0x000fca0000000000 */
[----:B------:R-:W-:-:S04]  /*46a0*/  @P1 SHF.R.S32.HI R13, RZ, 0x1f, R12 ;  /* 0x0000001fff0d1819 */ /* 0x000fc8000001140c */
[----:B------:R-:W-:-:S04]  /*46b0*/  @P1 LEA.HI R13, R13, R12, RZ, 0x3 ;  /* 0x0000000c0d0d1211 */ /* 0x000fc800078f18ff */
[----:B------:R-:W-:-:S05]  /*46c0*/  @P1 LOP3.LUT R13, R13, 0xfffffff8, RZ, 0xc0, !PT ;  /* 0xfffffff80d0d1812 */ /* 0x000fca00078ec0ff */
[----:B------:R-:W-:-:S05]  /*46d0*/  @P1 IMAD.WIDE R12, R13, 0x2, R14 ;  /* 0x000000020d0c1825 */ /* 0x000fca00078e020e */
[----:B-1----:R-:W-:Y:S04]  /*46e0*/  @P1 ST.E.128 desc[UR36][R12.64], R4 ;  /* 0x000000040c001985 */ /* 0x002fe8000c101d24 */
[----:B------:R-:W2:Y:S02]  /*46f0*/  @P1 LDL.U8 R9, [R1+0x1d9] ;  /* 0x0001d90001091983 */ /* 0x000ea40000100000 */
        /* <DEDUP_REMOVED lines=34> */
[----:B-1----:R1:W-:Y:S02]  /*4920*/  @P1 ST.E.128 desc[UR36][R8.64], R4 ;  /* 0x0000000408001985 */ /* 0x0023e4000c101d24 */
.L_x_4840:
[----:B------:R-:W-:Y:S05]  /*4930*/  BSYNC B0 ;  /* 0x0000000000007941 */ /* 0x000fea0003800000 */
.L_x_4839:
[----:B-12---:R-:W1:Y:S01]  /*4940*/  S2R R4, SR_TID.X ;  /* 0x0000000000047919 */ /* 0x006e620000002100 */
[----:B------:R-:W-:Y:S01]  /*4950*/  @!PT LDS RZ, [RZ] ;  /* 0x00000000fffff984 */ /* 0x000fe20000000800 */
[----:B------:R-:W-:Y:S01]  /*4960*/  @!PT LDS RZ, [RZ] ;  /* 0x00000000fffff984 */ /* 0x000fe20000000800 */
[----:B------:R-:W-:Y:S01]  /*4970*/  @!PT LDS RZ, [RZ] ;  /* 0x00000000fffff984 */ /* 0x000fe20000000800 */
[----:B------:R-:W-:Y:S01]  /*4980*/  @!PT LDS RZ, [RZ] ;  /* 0x00000000fffff984 */ /* 0x000fe20000000800 */
[----:B------:R2:W-:Y:S06]  /*4990*/  MEMBAR.ALL.CTA ;  /* 0x0000000000007992 */ /* 0x0005ec0000008000 */
[----:B--2---:R-:W2:Y:S01]  /*49a0*/  FENCE.VIEW.ASYNC.S ;  /* 0x00000000000073c6 */ /* 0x004ea20000000000 */
[----:B------:R-:W-:Y:S05]  /*49b0*/  WARPSYNC.ALL ;  /* 0x0000000000007948 */ /* 0x000fea0003800000 */
[----:B-1----:R-:W-:-:S04]  /*49c0*/  LOP3.LUT R4, R4, 0x7f, RZ, 0xc0, !PT ;  /* 0x0000007f04047812 */ /* 0x002fc800078ec0ff */
[----:B------:R-:W-:Y:S01]  /*49d0*/  ISETP.NE.AND P1, PT, R4, RZ, PT ;  /* 0x000000ff0400720c */ /* 0x000fe20003f25270 */
[----:B--2---:R1:W-:-:S12]  /*49e0*/  BAR.SYNC.DEFER_BLOCKING R72, 0x80 ;  /* 0x000200480000751d */ /* 0x0043d80000010000 */
[----:B------:R-:W-:-:S05]  /*49f0*/  @!P1 VIADD R28, R28, 0x308c0 ;  /* 0x000308c01c1c9836 */ /* 0x000fca0000000000 */
[----:B------:R-:W-:-:S04]  /*4a00*/  @!P1 PRMT R28, RZ, 0x654, R28 ;  /* 0x00000654ff1c9816 */ /* 0x000fc8000000001c */
[----:B------:R1:W-:Y:S01]  /*4a10*/  @!P1 SYNCS.ARRIVE.TRANS64.RED.A1T0 RZ, [R28+URZ], RZ ;  /* 0x000000ff1cff99a7 */ /* 0x0003e2000810043f */
[----:B------:R-:W2:Y:S01]  /*4a20*/  LDL R4, [R1+0x278] ;  /* 0x0002780001047983 */ /* 0x000ea20000100800 */
[----:B------:R-:W-:Y:S02]  /*4a30*/  VIADD R24, R24, 0x1 ;  /* 0x0000000118187836 */ /* 0x000fe40000000000 */
[----:B------:R-:W-:-:S03]  /*4a40*/  IMAD.MOV.U32 R6, RZ, RZ, RZ ;  /* 0x000000ffff067224 */ /* 0x000fc600078e00ff */
[----:B------:R-:W-:Y:S01]  /*4a50*/  ISETP.NE.AND P1, PT, R24, 0x2, PT ;  /* 0x000000021800780c */ /* 0x000fe20003f25270 */
[----:B------:R1:W-:-:S12]  /*4a60*/  STL [R1+0x270], R24 ;  /* 0x0002701801007387 */ /* 0x0003d80000100800 */
[----:B------:R-:W-:-:S05]  /*4a70*/  @!P1 LOP3.LUT R7, R25, 0x1, RZ, 0x3c, !PT ;  /* 0x0000000119079812 */ /* 0x000fca00078e3cff */
[----:B------:R1:W-:Y:S01]  /*4a80*/  @!P1 STL.64 [R1+0x270], R6 ;  /* 0x0002700601009387 */ /* 0x0003e20000100a00 */
[----:B------:R-:W-:Y:S01]  /*4a90*/  PLOP3.LUT P1, PT, PT, PT, PT, 0x8, 0x0 ;  /* 0x000000000000781c */ /* 0x000fe20003f2e170 */
[----:B--2---:R-:W-:-:S05]  /*4aa0*/  VIADD R4, R4, 0x1 ;  /* 0x0000000104047836 */ /* 0x004fca0000000000 */
[----:B------:R1:W-:Y:S01]  /*4ab0*/  STL [R1+0x278], R4 ;  /* 0x0002780401007387 */ /* 0x0003e20000100800 */
[----:B------:R-:W-:Y:S06]  /*4ac0*/  @P0 BRA `(.L_x_4841) ;  /* 0xfffffff000680947 */ /* 0x000fec000383ffff */
.L_x_4828:
[----:B------:R-:W2:Y:S01]  /*4ad0*/  LDC R0, c[0x0][0x448] ;  /* 0x00011200ff007b82 */ /* 0x000ea20000000800 */
[----:B------:R-:W-:Y:S02]  /*4ae0*/  R2UR UR4, R23 ;  /* 0x00000000170472ca */ /* 0x000fe400000e0000 */
[----:B------:R-:W-:-:S05]  /*4af0*/  IADD3 R5, R18, 0x1, -R17 ;  /* 0x0000000112057810 */ /* 0x000fca0007ffe811 */
[----:B-1----:R-:W1:Y:S06]  /*4b00*/  LDC.64 R6, c[0x0][0x9e0] ;  /* 0x00027800ff067b82 */ /* 0x002e6c0000000a00 */
[----:B------:R-:W-:Y:S01]  /*4b10*/  UIADD3 UR4, UR4, 0x7f, URZ ;  /* 0x0000007f04047890 */ /* 0x000fe2000fffe03f */
[----:B--2---:R-:W-:Y:S02]  /*4b20*/  ISETP.NE.AND P2, PT, R0, 0x1, PT ;  /* 0x000000010000780c */ /* 0x004fe40003f45270 */
[----:B-1----:R-:W-:-:S11]  /*4b30*/  ISETP.GE.AND P3, PT, R7, 0x1, PT ;  /* 0x000000010700780c */ /* 0x002fd60003f66270 */
[----:B------:R-:W1:Y:S08]  /*4b40*/  @P2 LDC R0, c[0x0][0x44c] ;  /* 0x00011300ff002b82 */ /* 0x000e700000000800 */
[----:B------:R-:W2:Y:S01]  /*4b50*/  @P2 LDC R3, c[0x0][0x450] ;  /* 0x00011400ff032b82 */ /* 0x000ea20000000800 */
[----:B-1----:R-:W-:-:S04]  /*4b60*/  @P2 IMAD.HI.U32 R2, R0, UR4, RZ ;  /* 0x0000000400022c27 */ /* 0x002fc8000f8e00ff */
[----:B------:R-:W-:Y:S01]  /*4b70*/  IMAD.U32 R0, RZ, RZ, UR4 ;  /* 0x00000004ff007e24 */ /* 0x000fe2000f8e00ff */
[----:B--2---:R-:W-:-:S05]  /*4b80*/  @P2 SHF.R.U32.HI R0, RZ, R3, R2 ;  /* 0x00000003ff002219 */ /* 0x004fca0000011602 */
[----:B------:R-:W-:Y:S01]  /*4b90*/  IMAD.IADD R3, R5, 0x1, R0 ;  /* 0x0000000105037824 */ /* 0x000fe200078e0200 */
[----:B------:R-:W-:Y:S06]  /*4ba0*/  @P1 BRA `(.L_x_4842) ;  /* 0x0000000000081947 */ /* 0x000fec0003800000 */
[----:B------:R-:W1:Y:S02]  /*4bb0*/  FENCE.VIEW.ASYNC.G ;  /* 0x00000000000073c6 */ /* 0x000e640000000100 */
[----:B-1----:R-:W-:Y:S06]  /*4bc0*/  BAR.ARV 0xc, 0x180 ;  /* 0x0306000000007b1d */ /* 0x002fec0000002000 */
.L_x_4842:
[----:B------:R-:W-:Y:S01]  /*4bd0*/  IMAD.IADD R0, R3, 0x1, R6 ;  /* 0x0000000103007824 */ /* 0x000fe200078e0206 */
[----:B------:R-:W-:Y:S06]  /*4be0*/  @!P3 BRA `(.L_x_4843) ;  /* 0x000000000040b947 */ /* 0x000fec0003800000 */
[C---:B------:R-:W-:Y:S01]  /*4bf0*/  ISETP.GT.AND P0, PT, R3.reuse, RZ, PT ;  /* 0x000000ff0300720c */ /* 0x040fe20003f04270 */
[----:B------:R-:W-:-:S12]  /*4c00*/  VIADD R2, R3, 0xffffffff ;  /* 0xffffffff03027836 */ /* 0x000fd80000000000 */
        /* <DEDUP_REMOVED lines=8> */
.L_x_4844:
[----:B------:R-:W-:-:S13]  /*4c90*/  ISETP.NE.AND P0, PT, R7, 0x1, PT ;  /* 0x000000010700780c */ /* 0x000fda0003f05270 */
[----:B------:R-:W1:Y:S02]  /*4ca0*/  @P0 LDC.64 R4, c[0x0][0x9e8] ;  /* 0x00027a00ff040b82 */ /* 0x000e640000000a00 */
[----:B-1----:R-:W-:-:S05]  /*4cb0*/  @P0 IMAD.HI.U32 R4, R2, R4, RZ ;  /* 0x0000000402040227 */ /* 0x002fca00078e00ff */
[----:B------:R-:W-:-:S07]  /*4cc0*/  @P0 SHF.R.U32.HI R2, RZ, R5, R4 ;  /* 0x00000005ff020219 */ /* 0x000fce0000011604 */
.L_x_4845:
[----:B------:R-:W-:-:S05]  /*4cd0*/  IMAD R3, R2, R7, R7 ;  /* 0x0000000702037224 */ /* 0x000fca00078e0207 */
[----:B------:R-:W-:-:S07]  /*4ce0*/  VIMNMX R0, R0, R3, PT ;  /* 0x0000000300007248 */ /* 0x000fce0003fe0100 */
.L_x_4843:
[----:B------:R-:W1:Y:S01]  /*4cf0*/  @P2 LDC R2, c[0x0][0x44c] ;  /* 0x00011300ff022b82 */ /* 0x000e620000000800 */
[----:B------:R-:W-:Y:S01]  /*4d00*/  R2UR UR4, R23 ;  /* 0x00000000170472ca */ /* 0x000fe200000e0000 */
[----:B------:R-:W-:-:S04]  /*4d10*/  VIADD R0, R0, 0x5f ;  /* 0x0000005f00007836 */ /* 0x000fc80000000000 */
[----:B------:R-:W-:Y:S02]  /*4d20*/  IMAD.HI R0, R0, 0x2aaaaaab, RZ ;  /* 0x2aaaaaab00007827 */ /* 0x000fe400078e02ff */
[----:B------:R-:W2:Y:S06]  /*4d30*/  @P2 LDC R4, c[0x0][0x450] ;  /* 0x00011400ff042b82 */ /* 0x000eac0000000800 */
[----:B-1----:R-:W-:-:S04]  /*4d40*/  @P2 IMAD.HI.U32 R3, R2, UR4, RZ ;  /* 0x0000000402032c27 */ /* 0x002fc8000f8e00ff */
[----:B------:R-:W-:Y:S01]  /*4d50*/  IMAD.U32 R2, RZ, RZ, UR4 ;  /* 0x00000004ff027e24 */ /* 0x000fe2000f8e00ff */
[----:B------:R-:W-:Y:S01]  /*4d60*/  ULDC UR4, c[0x0][0x9dc] ;  /* 0x0002770000047ab9 */ /* 0x000fe20000000800 */
[----:B--2---:R-:W-:Y:S02]  /*4d70*/  @P2 SHF.R.U32.HI R2, RZ, R4, R3 ;  /* 0x00000004ff022219 */ /* 0x004fe40000011603 */
[----:B------:R-:W-:-:S03]  /*4d80*/  SHF.R.U32.HI R3, RZ, 0x1f, R0 ;  /* 0x0000001fff037819 */ /* 0x000fc60000011600 */
[----:B------:R-:W-:Y:S01]  /*4d90*/  IMAD.IADD R2, R73, 0x1, R2 ;  /* 0x0000000149027824 */ /* 0x000fe200078e0202 */
[----:B------:R-:W-:-:S03]  /*4da0*/  LEA.HI.SX32 R0, R0, R3, 0x1c ;  /* 0x0000000300007211 */ /* 0x000fc600078fe2ff */
[----:B------:R-:W-:Y:S01]  /*4db0*/  VIADD R4, R2, -UR4 ;  /* 0x8000000402047c36 */ /* 0x000fe20008000000 */
[----:B------:R-:W-:-:S04]  /*4dc0*/  VIMNMX R69, R69, R0, PT ;  /* 0x0000000045457248 */ /* 0x000fc80003fe0100 */
[----:B------:R-:W-:Y:S01]  /*4dd0*/  R2UR UR4, R4 ;  /* 0x00000000040472ca */ /* 0x000fe200000e0000 */
[----:B------:R-:W-:-:S14]  /*4de0*/  @!P3 BRA `(.L_x_4846) ;  /* 0x000000000044b947 */ /* 0x000fdc0003800000 */
        /* <DEDUP_REMOVED lines=9> */
.L_x_4847:
[----:B------:R-:W-:-:S13]  /*4e80*/  ISETP.NE.AND P0, PT, R7, 0x1, PT ;  /* 0x000000010700780c */ /* 0x000fda0003f05270 */
[----:B------:R-:W1:Y:S02]  /*4e90*/  @P0 LDC.64 R4, c[0x0][0x9e8] ;  /* 0x00027a00ff040b82 */ /* 0x000e640000000a00 */
[----:B-1----:R-:W-:-:S05]  /*4ea0*/  @P0 IMAD.HI.U32 R0, R2, R4, RZ ;  /* 0x0000000402000227 */ /* 0x002fca00078e00ff */
[----:B------:R-:W-:-:S07]  /*4eb0*/  @P0 SHF.R.U32.HI R2, RZ, R5, R0 ;  /* 0x00000005ff020219 */ /* 0x000fce0000011600 */
.L_x_4848:
[----:B------:R-:W-:-:S05]  /*4ec0*/  IMAD R2, R2, R7, RZ ;  /* 0x0000000702027224 */ /* 0x000fca00078e02ff */
[----:B------:R-:W-:-:S13]  /*4ed0*/  R2UR UR5, R2 ;  /* 0x00000000020572ca */ /* 0x000fda00000e0000 */
[----:B------:R-:W-:-:S04]  /*4ee0*/  UISETP.LT.AND UP0, UPT, UR4, UR5, UPT ;  /* 0x000000050400728c */ /* 0x000fc8000bf01270 */
[----:B------:R-:W-:-:S12]  /*4ef0*/  USEL UR4, UR4, UR5, !UP0 ;  /* 0x0000000504047287 */ /* 0x000fd8000c000000 */
.L_x_4846:
[----:B------:R-:W-:Y:S01]  /*4f00*/  UIMAD.WIDE UR4, UR4, 0x2aaaaaab, URZ ;  /* 0x2aaaaaab040478a5 */ /* 0x000fe2000f8e023f */
[----:B------:R-:W-:-:S03]  /*4f10*/  R2UR UR9, R205 ;  /* 0x00000000cd0972ca */ /* 0x000fc600000e0000 */
[----:B------:R-:W-:-:S04]  /*4f20*/  USHF.R.U32.HI UR4, URZ, 0x1f, UR5 ;  /* 0x0000001f3f047899 */ /* 0x000fc80008011605 */
[----:B------:R-:W-:-:S04]  /*4f30*/  ULEA.HI.SX32 UR4, UR5, UR4, 0x1c ;  /* 0x0000000405047291 */ /* 0x000fc8000f8fe23f */
[----:B------:R-:W-:-:S04]  /*4f40*/  UISETP.LT.AND UP0, UPT, URZ, UR4, UPT ;  /* 0x000000043f00728c */ /* 0x000fc8000bf01270 */
[----:B------:R-:W-:-:S03]  /*4f50*/  USEL UR8, URZ, UR4, !UP0 ;  /* 0x000000043f087287 */ /* 0x000fc6000c000000 */
[----:B------:R-:W-:-:S03]  /*4f60*/  UMOV UR4, URZ ;  /* 0x0000003f00047c82 */ /* 0x000fc60008000000 */
[----:B------:R-:W-:-:S13]  /*4f70*/  ISETP.GT.AND P0, PT, R69, UR8, PT ;  /* 0x0000000845007c0c */ /* 0x000fda000bf04270 */
[----:B------:R-:W-:Y:S05]  /*4f80*/  @!P0 BRA `(.L_x_4849) ;  /* 0x0000000000948947 */ /* 0x000fea0003800000 */
[----:B------:R-:W1:Y:S01]  /*4f90*/  LDC R3, c[0x0][0x9f0] ;  /* 0x00027c00ff037b82 */ /* 0x000e620000000800 */
[----:B------:R-:W-:Y:S01]  /*4fa0*/  ISETP.NE.AND P0, PT, R200, RZ, PT ;  /* 0x000000ffc800720c */ /* 0x000fe20003f05270 */
[----:B------:R-:W-:-:S03]  /*4fb0*/  UMOV UR4, URZ ;  /* 0x0000003f00047c82 */ /* 0x000fc60008000000 */
[----:B-1----:R-:W-:-:S04]  /*4fc0*/  SEL R4, R200, R3, P0 ;  /* 0x00000003c8047207 */ /* 0x002fc80000000000 */
[-C--:B------:R-:W-:Y:S02]  /*4fd0*/  IABS R0, R4.reuse ;  /* 0x0000000400007213 */ /* 0x080fe40000000000 */
[----:B------:R-:W-:Y:S02]  /*4fe0*/  IABS R6, R4 ;  /* 0x0000000400067213 */ /* 0x000fe40000000000 */
[----:B------:R-:W-:Y:S02]  /*4ff0*/  R2UR UR10, R0 ;  /* 0x00000000000a72ca */ /* 0x000fe400000e0000 */
[----:B------:R-:W-:-:S05]  /*5000*/  IADD3 R0, R4, -0x1, R69 ;  /* 0xffffffff04007810 */ /* 0x000fca0007ffe045 */
[----:B------:R-:W-:-:S05]  /*5010*/  VIADD R0, R0, -UR8 ;  /* 0x8000000800007c36 */ /* 0x000fca0008000000 */
[----:B------:R-:W-:Y:S01]  /*5020*/  IABS R5, R0 ;  /* 0x0000000000057213 */ /* 0x000fe20000000000 */
[----:B------:R-:W1:Y:S01]  /*5030*/  I2F.RP R2, UR10 ;  /* 0x0000000a00027d06 */ /* 0x000e620008209400 */
[----:B------:R-:W-:Y:S02]  /*5040*/  LOP3.LUT R0, R0, R4, RZ, 0x3c, !PT ;  /* 0x0000000400007212 */ /* 0x000fe400078e3cff */
[----:B------:R-:W-:-:S05]  /*5050*/  R2UR UR7, R5 ;  /* 0x00000000050772ca */ /* 0x000fca00000e0000 */
[----:B-1----:R-:W1:Y:S02]  /*5060*/  MUFU.RCP R2, R2 ;  /* 0x0000000200027308 */ /* 0x002e640000001000 */
[----:B-1----:R-:W-:Y:S02]  /*5070*/  VIADD R3, R2, 0xffffffe ;  /* 0x0ffffffe02037836 */ /* 0x002fe40000000000 */
[----:B------:R-:W-:-:S04]  /*5080*/  IMAD.MOV R2, RZ, RZ, -R6 ;  /* 0x000000ffff027224 */ /* 0x000fc800078e0a06 */
[----:B------:R-:W1:Y:S02]  /*5090*/  F2I.FTZ.U32.TRUNC.NTZ R3, R3 ;  /* 0x0000000300037305 */ /* 0x000e64000021f000 */
[----:B-1----:R-:W-:-:S13]  /*50a0*/  R2UR UR5, R3 ;  /* 0x00000000030572ca */ /* 0x002fda00000e0000 */
[----:B------:R-:W-:-:S04]  /*50b0*/  UIADD3 UR6, URZ, -UR5, URZ ;  /* 0x800000053f067290 */ /* 0x000fc8000fffe03f */
[----:B------:R-:W-:-:S04]  /*50c0*/  UIMAD UR6, UR6, UR10, URZ ;  /* 0x0000000a060672a4 */ /* 0x000fc8000f8e023f */
[----:B------:R-:W-:-:S03]  /*50d0*/  UIMAD.WIDE.U32 UR4, UR5, UR6, UR4 ;  /* 0x00000006050472a5 */ /* 0x000fc6000f8e0004 */
[----:B------:R-:W-:Y:S01]  /*50e0*/  R2UR UR6, R2 ;  /* 0x00000000020672ca */ /* 0x000fe200000e0000 */
[----:B------:R-:W-:-:S12]  /*50f0*/  UIMAD.WIDE.U32 UR4, UR5, UR7, URZ ;  /* 0x00000007050472a5 */ /* 0x000fd8000f8e003f */
[----:B------:R-:W-:Y:S01]  /*5100*/  UIMAD UR4, UR5, UR6, UR7 ;  /* 0x00000006050472a4 */ /* 0x000fe2000f8e0207 */
[----:B------:R-:W-:Y:S02]  /*5110*/  R2UR UR6, R0 ;  /* 0x00000000000672ca */ /* 0x000fe400000e0000 */
[----:B------:R-:W-:Y:S01]  /*5120*/  R2UR UR7, R4 ;  /* 0x00000000040772ca */ /* 0x000fe200000e0000 */
[----:B------:R-:W-:-:S11]  /*5130*/  UISETP.GT.U32.AND UP1, UPT, UR10, UR4, UPT ;  /* 0x000000040a00728c */ /* 0x000fd6000bf24070 */
[----:B------:R-:W-:Y:S02]  /*5140*/  @!UP1 UIADD3 UR4, UR4, -UR10, URZ ;  /* 0x8000000a04049290 */ /* 0x000fe4000fffe03f */
[----:B------:R-:W-:Y:S02]  /*5150*/  @!UP1 UIADD3 UR5, UR5, 0x1, URZ ;  /* 0x0000000105059890 */ /* 0x000fe4000fffe03f */
[----:B------:R-:W-:Y:S02]  /*5160*/  UISETP.GE.U32.AND UP0, UPT, UR4, UR10, UPT ;  /* 0x0000000a0400728c */ /* 0x000fe4000bf06070 */
[----:B------:R-:W-:Y:S01]  /*5170*/  UISETP.GE.AND UP1, UPT, UR6, URZ, UPT ;  /* 0x0000003f0600728c */ /* 0x000fe2000bf26270 */
[----:B------:R-:W-:-:S08]  /*5180*/  R2UR UR6, R4 ;  /* 0x00000000040672ca */ /* 0x000fd000000e0000 */
[----:B------:R-:W-:Y:S02]  /*5190*/  @UP0 UIADD3 UR5, UR5, 0x1, URZ ;  /* 0x0000000105050890 */ /* 0x000fe4000fffe03f */
[----:B------:R-:W-:-:S05]  /*51a0*/  UISETP.NE.AND UP0, UPT, UR7, URZ, UPT ;  /* 0x0000003f0700728c */ /* 0x000fca000bf05270 */
[----:B------:R-:W-:Y:S02]  /*51b0*/  UMOV UR4, UR5 ;  /* 0x0000000500047c82 */ /* 0x000fe40008000000 */
[----:B------:R-:W-:-:S04]  /*51c0*/  @!UP1 UIADD3 UR4, -UR4, URZ, URZ ;  /* 0x0000003f04049290 */ /* 0x000fc8000fffe13f */
[----:B------:R-:W-:-:S12]  /*51d0*/  @!UP0 ULOP3.LUT UR4, URZ, UR6, URZ, 0x33, !UPT ;  /* 0x000000063f048292 */ /* 0x000fd8000f8e333f */
.L_x_4849:
        /* <DEDUP_REMOVED lines=57> */
[----:B------:R-:W2:Y:S01]  /*5570*/  LDL R0, [R1+0x2e4] ;  /* 0x0002e40001007983 */ /* 0x000ea20000100800 */
[----:B------:R-:W-:-:S13]  /*5580*/  R2UR UR6, R206 ;  /* 0x00000000ce0672ca */ /* 0x000fda00000e0000 */
[----:B------:R-:W-:-:S06]  /*5590*/  ULOP3.LUT UP0, URZ, UR6, 0x1bf, URZ, 0xc0, !UPT ;  /* 0x000001bf063f7892 */ /* 0x000fcc000f80c03f */
[----:B------:R-:W-:Y:S01]  /*55a0*/  PLOP3.LUT P0, PT, PT, PT, UP0, 0x80, 0x0 ;  /* 0x000000000000781c */ /* 0x000fe20003f0f008 */
[----:B--2---:R-:W1:Y:S02]  /*55b0*/  SHFL.IDX PT, R0, R0, RZ, 0x1f ;  /* 0x00001fff00007589 */ /* 0x004e6400000e0000 */
[----:B-1----:R-:W-:-:S13]  /*55c0*/  R2UR UR4, R0 ;  /* 0x00000000000472ca */ /* 0x002fda00000e0000 */
        /* <DEDUP_REMOVED lines=11> */
[----:B------:R1:W2:Y:S01]  /*5680*/  LDC.64 R2, c[0x4][R0] ;  /* 0x0100000000027b82 */ /* 0x0002a20000000a00 */
        /* <DEDUP_REMOVED lines=8> */
[----:B-1----:R-:W-:-:S07]  /*5710*/  IMAD.MOV.U32 R13, RZ, RZ, RZ ;  /* 0x000000ffff0d7224 */ /* 0x002fce00078e00ff */
[----:B------:R-:W-:-:S07]  /*5720*/  LEPC R20, `(.L_x_4851) ;  /* 0x000000001014794e */ /* 0x000fce0000000000 */
[----:B0-23--:R-:W-:Y:S05]  /*5730*/  CALL.ABS.NOINC R2 ;  /* 0x0000000002007343 */ /* 0x00dfea0003c00000 */
.L_x_4851:
[----:B------:R-:W-:Y:S02]  /*5740*/  ULDC UR4, c[0x0][0x3f4] ;  /* 0x0000fd0000047ab9 */ /* 0x000fe40000000800 */
[----:B------:R-:W-:-:S13]  /*5750*/  ISETP.LT.AND P0, PT, RZ, UR4, PT ;  /* 0x00000004ff007c0c */ /* 0x000fda000bf01270 */
[----:B------:R-:W-:Y:S05]  /*5760*/  @P0 BRA `(.L_x_4852) ;  /* 0x0000000000440947 */ /* 0x000fea0003800000 */
[----:B------:R-:W-:Y:S01]  /*5770*/  R2UR UR5, R228 ;  /* 0x00000000e40572ca */ /* 0x000fe200000e0000 */
[----:B------:R-:W-:-:S12]  /*5780*/  IMAD.U32 R3, RZ, RZ, UR39 ;  /* 0x00000027ff037e24 */ /* 0x000fd8000f8e00ff */
[----:B------:R-:W-:-:S04]  /*5790*/  ULEA.HI UR4, UR5, UR5, URZ, 0x1 ;  /* 0x0000000505047291 */ /* 0x000fc8000f8f083f */
[----:B------:R-:W-:-:S04]  /*57a0*/  ULOP3.LUT UR4, UR4, 0xfffffffe, URZ, 0xc0, !UPT ;  /* 0xfffffffe04047892 */ /* 0x000fc8000f8ec03f */
[----:B------:R-:W-:-:S06]  /*57b0*/  UIADD3 UR4, UR5, -UR4, URZ ;  /* 0x8000000405047290 */ /* 0x000fcc000fffe03f */
[----:B------:R-:W-:-:S05]  /*57c0*/  IMAD.U32 R0, RZ, RZ, UR4 ;  /* 0x00000004ff007e24 */ /* 0x000fca000f8e00ff */
[----:B------:R-:W-:-:S04]  /*57d0*/  SHF.L.U32 R0, R0, 0x1f, RZ ;  /* 0x0000001f00007819 */ /* 0x000fc800000006ff */
[----:B------:R1:W2:Y:S03]  /*57e0*/  SYNCS.PHASECHK.TRANS64.TRYWAIT P0, [R3+URZ+0x30800], R0 ;  /* 0x03080000030075a7 */ /* 0x0002a6000800017f */
[----:B--2---:R-:W-:Y:S05]  /*57f0*/  @!P0 NANOSLEEP.SYNCS 0x989680 ;  /* 0x009896800000895d */ /* 0x004fea0003900000 */
[----:B------:R-:W2:Y:S02]  /*5800*/  @!P0 SYNCS.PHASECHK.TRANS64 P0, [R3+URZ+0x30800], R0 ;  /* 0x03080000030085a7 */ /* 0x000ea4000800007f */
[----:B--2---:R-:W-:Y:S05]  /*5810*/  @P0 BRA `(.L_x_4853) ;  /* 0x0000007800700947 */ /* 0x004fea0003800000 */
.L_x_4854:
[----:B-1----:R-:W-:-:S04]  /*5820*/  IMAD.U32 R3, RZ, RZ, UR39 ;  /* 0x00000027ff037e24 */ /* 0x002fc8000f8e00ff */
[----:B------:R1:W2:Y:S03]  /*5830*/  SYNCS.PHASECHK.TRANS64.TRYWAIT P0, [R3+URZ+0x30800], R0 ;  /* 0x03080000030075a7 */ /* 0x0002a6000800017f */
[----:B--2---:R-:W-:Y:S05]  /*5840*/  @!P0 NANOSLEEP.SYNCS 0x989680 ;  /* 0x009896800000895d */ /* 0x004fea0003900000 */
[----:B------:R-:W2:Y:S02]  /*5850*/  @!P0 SYNCS.PHASECHK.TRANS64 P0, [R3+URZ+0x30800], R0 ;  /* 0x03080000030085a7 */ /* 0x000ea4000800007f */
[----:B--2---:R-:W-:Y:S05]  /*5860*/  @!P0 BRA `(.L_x_4854) ;  /* 0xfffffffc00ec8947 */ /* 0x004fea000383ffff */
[----:B------:R-:W-:Y:S05]  /*5870*/  BRA `(.L_x_4853) ;  /* 0x0000007800587947 */ /* 0x000fea0003800000 */
.L_x_4852:
[----:B------:R-:W-:Y:S01]  /*5880*/  R2UR UR5, R206 ;  /* 0x00000000ce0572ca */ /* 0x000fe200000e0000 */
[----:B------:R-:W-:Y:S01]  /*5890*/  USHF.R.S32.HI UR4, URZ, 0x1f, UR41 ;  /* 0x0000001f3f047899 */ /* 0x000fe20008011429 */
[----:B------:R-:W-:Y:S01]  /*58a0*/  ULDC.64 UR6, c[0x0][0x3f8] ;  /* 0x0000fe0000067ab9 */ /* 0x000fe20000000a00 */
[----:B------:R-:W-:Y:S01]  /*58b0*/  ULDC.64 UR8, c[0x0][0x408] ;  /* 0x0001020000087ab9 */ /* 0x000fe20000000a00 */
[----:B------:R-:W-:Y:S02]  /*58c0*/  IMAD.U32 R26, RZ, RZ, UR6 ;  /* 0x00000006ff1a7e24 */ /* 0x000fe4000f8e00ff */
[----:B------:R-:W-:Y:S02]  /*58d0*/  IMAD.U32 R24, RZ, RZ, UR8 ;  /* 0x00000008ff187e24 */ /* 0x000fe4000f8e00ff */
[----:B------:R-:W-:-:S05]  /*58e0*/  IMAD.WIDE.U32 R26, R26, UR41, RZ ;  /* 0x000000291a1a7c25 */ /* 0x000fca000f8e00ff */
[----:B------:R-:W-:Y:S01]  /*58f0*/  ULOP3.LUT UP0, URZ, UR5, 0x3ff, URZ, 0xc0, !UPT ;  /* 0x000003ff053f7892 */ /* 0x000fe2000f80c03f */
[----:B------:R-:W-:Y:S01]  /*5900*/  IMAD.WIDE.U32 R24, R24, UR41, RZ ;  /* 0x0000002918187c25 */ /* 0x000fe2000f8e00ff */
[----:B------:R-:W-:Y:S02]  /*5910*/  UIMAD UR5, UR4, UR6, URZ ;  /* 0x00000006040572a4 */ /* 0x000fe4000f8e023f */
[----:B------:R-:W-:Y:S02]  /*5920*/  UIMAD UR4, UR4, UR8, URZ ;  /* 0x00000008040472a4 */ /* 0x000fe4000f8e023f */
[----:B------:R-:W-:Y:S01]  /*5930*/  PLOP3.LUT P0, PT, PT, PT, UP0, 0x80, 0x0 ;  /* 0x000000000000781c */ /* 0x000fe20003f0f008 */
[----:B------:R-:W-:Y:S02]  /*5940*/  UIMAD UR5, UR41, UR7, UR5 ;  /* 0x00000007290572a4 */ /* 0x000fe4000f8e0205 */
[----:B------:R-:W-:-:S04]  /*5950*/  UIMAD UR4, UR41, UR9, UR4 ;  /* 0x00000009290472a4 */ /* 0x000fc8000f8e0204 */
[----:B------:R-:W-:Y:S02]  /*5960*/  VIADD R29, R27, UR5 ;  /* 0x000000051b1d7c36 */ /* 0x000fe40008000000 */
[----:B------:R-:W-:-:S04]  /*5970*/  VIADD R31, R25, UR4 ;  /* 0x00000004191f7c36 */ /* 0x000fc80008000000 */
[----:B------:R-:W-:Y:S05]  /*5980*/  @!P0 BRA `(.L_x_4855) ;  /* 0x0000000000408947 */ /* 0x000fea0003800000 */
        /* <DEDUP_REMOVED lines=16> */
.L_x_4855:
[----:B------:R-:W-:Y:S01]  /*5a90*/  ULDC.U8 UR4, c[0x0][0x410] ;  /* 0x0001040000047ab9 */ /* 0x000fe20000000000 */
[----:B------:R-:W-:Y:S01]  /*5aa0*/  R2UR UR5, R23 ;  /* 0x00000000170572ca */ /* 0x000fe200000e0000 */
[----:B------:R-:W-:Y:S01]  /*5ab0*/  IMAD.SHL.U32 R71, R229, 0x40, RZ ;  /* 0x00000040e5477824 */ /* 0x000fe200078e00ff */
[----:B------:R-:W-:Y:S01]  /*5ac0*/  ISETP.NE.AND P0, PT, RZ, UR4, PT ;  /* 0x00000004ff007c0c */ /* 0x000fe2000bf05270 */
[----:B------:R-:W-:Y:S01]  /*5ad0*/  IMAD.SHL.U32 R75, R201, 0x4, RZ ;  /* 0x00000004c94b7824 */ /* 0x000fe200078e00ff */
[----:B------:R-:W-:Y:S02]  /*5ae0*/  BSSY B0, `(.L_x_4856) ;  /* 0x0000767000007945 */ /* 0x000fe40003800000 */
[----:B------:R-:W-:Y:S01]  /*5af0*/  LOP3.LUT R71, R71, 0x1c0, RZ, 0xc0, !PT ;  /* 0x000001c047477812 */ /* 0x000fe200078ec0ff */
[C---:B------:R-:W-:Y:S02]  /*5b00*/  VIADD R80, R75.reuse, 0x40 ;  /* 0x000000404b507836 */ /* 0x040fe40000000000 */
[----:B------:R-:W-:Y:S01]  /*5b10*/  VIADD R78, R75, 0x20 ;  /* 0x000000204b4e7836 */ /* 0x000fe20000000000 */
[----:B------:R-:W-:-:S03]  /*5b20*/  SHF.R.U32.HI R70, RZ, 0x3, R71 ;  /* 0x00000003ff467819 */ /* 0x000fc60000011647 */
[----:B------:R-:W-:Y:S02]  /*5b30*/  VIADD R10, R195, UR5 ;  /* 0x00000005c30a7c36 */ /* 0x000fe40008000000 */
[----:B------:R-:W-:Y:S05]  /*5b40*/  @!P0 BRA `(.L_x_4857) ;  /* 0x0000003800848947 */ /* 0x000fea0003800000 */
[----:B------:R-:W1:Y:S01]  /*5b50*/  LDC R20, c[0x0][0x448] ;  /* 0x00011200ff147b82 */ /* 0x000e620000000800 */
[----:B------:R-:W-:Y:S01]  /*5b60*/  IMAD R5, R201, 0x40, R10 ;  /* 0x00000040c9057824 */ /* 0x000fe200078e020a */
[----:B------:R-:W-:Y:S01]  /*5b70*/  ULDC.64 UR4, c[0x0][0x3f8] ;  /* 0x0000fe0000047ab9 */ /* 0x000fe20000000a00 */
[----:B------:R-:W-:Y:S01]  /*5b80*/  ULDC.64 UR6, c[0x0][0x408] ;  /* 0x0001020000067ab9 */ /* 0x000fe20000000a00 */
[----:B------:R-:W-:Y:S01]  /*5b90*/  IMAD.MOV.U32 R2, RZ, RZ, R26 ;  /* 0x000000ffff027224 */ /* 0x000fe200078e001a */
[----:B------:R-:W-:Y:S01]  /*5ba0*/  SHF.R.S32.HI R61, RZ, 0x1f, R80 ;  /* 0x0000001fff3d7819 */ /* 0x000fe20000011450 */
[----:B------:R-:W-:Y:S01]  /*5bb0*/  IMAD.MOV.U32 R8, RZ, RZ, R24 ;  /* 0x000000ffff087224 */ /* 0x000fe200078e0018 */
[----:B------:R-:W-:Y:S01]  /*5bc0*/  SHF.R.S32.HI R63, RZ, 0x1f, R78 ;  /* 0x0000001fff3f7819 */ /* 0x000fe2000001144e */
[----:B------:R-:W-:Y:S02]  /*5bd0*/  IMAD.MOV.U32 R9, RZ, RZ, R31 ;  /* 0x000000ffff097224 */ /* 0x000fe400078e001f */
[----:B------:R-:W-:-:S02]  /*5be0*/  VIADD R77, R75, 0x30 ;  /* 0x000000304b4d7836 */ /* 0x000fc40000000000 */
[C---:B------:R-:W-:Y:S02]  /*5bf0*/  VIADD R76, R75.reuse, 0x10 ;  /* 0x000000104b4c7836 */ /* 0x040fe40000000000 */
[----:B------:R-:W-:Y:S01]  /*5c00*/  VIADD R74, R75, 0x50 ;  /* 0x000000504b4a7836 */ /* 0x000fe20000000000 */
[----:B------:R-:W-:Y:S02]  /*5c10*/  SHF.R.S32.HI R60, RZ, 0x1f, R77 ;  /* 0x0000001fff3c7819 */ /* 0x000fe4000001144d */
[----:B------:R-:W-:Y:S02]  /*5c20*/  SHF.R.S32.HI R65, RZ, 0x1f, R76 ;  /* 0x0000001fff417819 */ /* 0x000fe4000001144c */
[----:B-1----:R-:W-:-:S13]  /*5c30*/  ISETP.NE.AND P0, PT, R20, 0x1, PT ;  /* 0x000000011400780c */ /* 0x002fda0003f05270 */
[----:B------:R-:W1:Y:S08]  /*5c40*/  @P0 LDC R0, c[0x0][0x44c] ;  /* 0x00011300ff000b82 */ /* 0x000e700000000800 */
[----:B------:R-:W2:Y:S01]  /*5c50*/  @P0 LDC R3, c[0x0][0x450] ;  /* 0x00011400ff030b82 */ /* 0x000ea20000000800 */
[----:B-1----:R-:W-:-:S05]  /*5c60*/  @P0 IMAD.HI.U32 R0, R5, R0, RZ ;  /* 0x0000000005000227 */ /* 0x002fca00078e00ff */
[----:B--2---:R-:W-:Y:S01]  /*5c70*/  @P0 SHF.R.U32.HI R5, RZ, R3, R0 ;  /* 0x00000003ff050219 */ /* 0x004fe20000011600 */
[----:B------:R-:W-:-:S03]  /*5c80*/  IMAD.MOV.U32 R3, RZ, RZ, R29 ;  /* 0x000000ffff037224 */ /* 0x000fc600078e001d */
        /* <DEDUP_REMOVED lines=17> */
[----:B------:R1:W2:Y:S04]  /*5da0*/  SHFL.IDX PT, R3, R0, RZ, 0x1c1f ;  /* 0x001c1fff00037589 */ /* 0x0002a800000e0000 */
[----:B------:R1:W4:Y:S04]  /*5db0*/  SHFL.IDX PT, R2, R4, RZ, 0x1c1f ;  /* 0x001c1fff04027589 */ /* 0x00032800000e0000 */
[----:B------:R1:W0:Y:S04]  /*5dc0*/  SHFL.IDX PT, R5, R7, RZ, 0x1c1f ;  /* 0x001c1fff07057589 */ /* 0x00022800000e0000 */
[----:B---3--:R1:W3:Y:S02]  /*5dd0*/  SHFL.IDX PT, R14, R6, RZ, 0x1c1f ;  /* 0x001c1fff060e7589 */ /* 0x0082e400000e0000 */
.L_x_5163:
        /* <DEDUP_REMOVED lines=16> */
[----:B------:R-:W-:Y:S01]  /*5ee0*/  ULDC UR4, c[0x0][0x3f4] ;  /* 0x0000fd0000047ab9 */ /* 0x000fe20000000800 */
[----:B------:R-:W-:Y:S02]  /*5ef0*/  CS2R R56, SRZ ;  /* 0x0000000000387805 */ /* 0x000fe4000001ff00 */
[----:B------:R-:W-:Y:S02]  /*5f00*/  ISETP.GE.AND P3, PT, R76, UR4, PT ;  /* 0x000000044c007c0c */ /* 0x000fe4000bf66270 */
[----:B------:R-:W-:Y:S02]  /*5f10*/  ISETP.GE.AND P2, PT, R78, UR4, PT ;  /* 0x000000044e007c0c */ /* 0x000fe4000bf46270 */
[----:B------:R-:W-:Y:S02]  /*5f20*/  ISETP.GE.AND P1, PT, R77, UR4, PT ;  /* 0x000000044d007c0c */ /* 0x000fe4000bf26270 */
[----:B------:R-:W-:Y:S02]  /*5f30*/  ISETP.GE.AND P0, PT, R80, UR4, PT ;  /* 0x0000000450007c0c */ /* 0x000fe4000bf06270 */
[----:B------:R-:W-:-:S05]  /*5f40*/  ISETP.GE.AND P4, PT, R75, UR4, PT ;  /* 0x000000044b007c0c */ /* 0x000fca000bf86270 */
[C---:B------:R-:W-:Y:S01]  /*5f50*/  @!P3 IMAD.SHL.U32 R31, R76.reuse, 0x2, RZ ;  /* 0x000000024c1fb824 */ /* 0x040fe200078e00ff */
[----:B------:R-:W-:Y:S01]  /*5f60*/  @!P3 SHF.L.U64.HI R24, R76, 0x1, R65 ;  /* 0x000000014c18b819 */ /* 0x000fe20000010241 */
[C---:B------:R-:W-:Y:S01]  /*5f70*/  @!P2 IMAD.SHL.U32 R27, R78.reuse, 0x2, RZ ;  /* 0x000000024e1ba824 */ /* 0x040fe200078e00ff */
[----:B------:R-:W-:Y:S01]  /*5f80*/  @!P2 SHF.L.U64.HI R20, R78, 0x1, R63 ;  /* 0x000000014e14a819 */ /* 0x000fe2000001023f */
[C---:B------:R-:W-:Y:S01]  /*5f90*/  @!P1 IMAD.SHL.U32 R21, R77.reuse, 0x2, RZ ;  /* 0x000000024d159824 */ /* 0x040fe200078e00ff */
[-C--:B----4-:R-:W-:Y:S02]  /*5fa0*/  @!P3 IADD3 R32, P6, R2, R31.reuse, RZ ;  /* 0x0000001f0220b210 */ /* 0x090fe40007fde0ff */
[----:B---3--:R-:W-:Y:S02]  /*5fb0*/  @!P3 IADD3 R30, P5, R14, R31, RZ ;  /* 0x0000001f0e1eb210 */ /* 0x008fe40007fbe0ff */
[----:B------:R-:W-:Y:S01]  /*5fc0*/  @!P1 SHF.L.U64.HI R12, R77, 0x1, R60 ;  /* 0x000000014d0c9819 */ /* 0x000fe2000001023c */
[--C-:B--2---:R-:W-:Y:S01]  /*5fd0*/  @!P3 IMAD.X R33, R3, 0x1, R24.reuse, P6 ;  /* 0x000000010321b824 */ /* 0x104fe200030e0618 */
[-C--:B------:R-:W-:Y:S01]  /*5fe0*/  @!P2 IADD3 R28, P6, R2, R27.reuse, RZ ;  /* 0x0000001b021ca210 */ /* 0x080fe20007fde0ff */
[----:B0-----:R-:W-:Y:S01]  /*5ff0*/  @!P3 IMAD.X R31, R5, 0x1, R24, P5 ;  /* 0x00000001051fb824 */ /* 0x001fe200028e0618 */
[----:B------:R-:W-:Y:S01]  /*6000*/  @!P2 IADD3 R26, P5, R14, R27, RZ ;  /* 0x0000001b0e1aa210 */ /* 0x000fe20007fbe0ff */
[----:B------:R-:W-:-:S02]  /*6010*/  @!P0 IMAD.SHL.U32 R11, R80, 0x2, RZ ;  /* 0x00000002500b8824 */ /* 0x000fc400078e00ff */
[--C-:B------:R-:W-:Y:S01]  /*6020*/  @!P2 IMAD.X R29, R3, 0x1, R20.reuse, P6 ;  /* 0x00000001031da824 */ /* 0x100fe200030e0614 */
[----:B------:R-:W-:Y:S01]  /*6030*/  @!P1 IADD3 R24, P6, R2, R21, RZ ;  /* 0x0000001502189210 */ /* 0x000fe20007fde0ff */
[----:B------:R-:W-:Y:S01]  /*6040*/  @!P2 IMAD.X R27, R5, 0x1, R20, P5 ;  /* 0x00000001051ba824 */ /* 0x000fe200028e0614 */
[----:B------:R-:W-:Y:S01]  /*6050*/  ISETP.GE.AND P5, PT, R74, UR4, PT ;  /* 0x000000044a007c0c */ /* 0x000fe2000bfa6270 */
[----:B------:R-:W-:-:S04]  /*6060*/  @!P4 IMAD.WIDE R8, R75, 0x2, R2 ;  /* 0x000000024b08c825 */ /* 0x000fc800078e0202 */
[--C-:B------:R-:W-:Y:S01]  /*6070*/  @!P1 IMAD.X R25, R3, 0x1, R12.reuse, P6 ;  /* 0x0000000103199824 */ /* 0x100fe200030e060c */
[----:B------:R-:W-:Y:S02]  /*6080*/  @!P1 IADD3 R20, P6, R14, R21, RZ ;  /* 0x000000150e149210 */ /* 0x000fe40007fde0ff */
[----:B------:R-:W-:Y:S01]  /*6090*/  @!P0 SHF.L.U64.HI R38, R80, 0x1, R61 ;  /* 0x0000000150268819 */ /* 0x000fe2000001023d */
[----:B------:R-:W-:Y:S01]  /*60a0*/  @!P4 IMAD.MOV.U32 R15, RZ, RZ, R5 ;  /* 0x000000ffff0fc224 */ /* 0x000fe200078e0005 */
[----:B------:R0:W5:Y:S01]  /*60b0*/  @!P4 LD.E.64 R56, desc[UR36][R8.64] ;  /* 0x000000240838c980 */ /* 0x000162000c101b00 */
[----:B------:R-:W-:Y:S01]  /*60c0*/  @!P1 IMAD.X R21, R5, 0x1, R12, P6 ;  /* 0x0000000105159824 */ /* 0x000fe200030e060c */
[----:B------:R-:W-:Y:S02]  /*60d0*/  @!P0 IADD3 R12, P6, R2, R11, RZ ;  /* 0x0000000b020c8210 */ /* 0x000fe40007fde0ff */
[----:B------:R-:W-:Y:S01]  /*60e0*/  CS2R R58, SRZ ;  /* 0x00000000003a7805 */ /* 0x000fe2000001ff00 */
[----:B------:R-:W-:-:S04]  /*60f0*/  @!P4 IMAD.WIDE R34, R75, 0x2, R14 ;  /* 0x000000024b22c825 */ /* 0x000fc800078e020e */
[----:B------:R-:W-:Y:S01]  /*6100*/  @!P0 IMAD.X R13, R3, 0x1, R38, P6 ;  /* 0x00000001030d8824 */ /* 0x000fe200030e0626 */
[----:B------:R-:W-:Y:S02]  /*6110*/  CS2R R52, SRZ ;  /* 0x0000000000347805 */ /* 0x000fe4000001ff00 */
[----:B0-----:R-:W-:Y:S01]  /*6120*/  SHF.R.S32.HI R9, RZ, 0x1f, R74 ;  /* 0x0000001fff097819 */ /* 0x001fe2000001144a */
[----:B------:R-:W-:Y:S01]  /*6130*/  @!P5 IMAD.SHL.U32 R15, R74, 0x2, RZ ;  /* 0x000000024a0fd824 */ /* 0x000fe200078e00ff */
[----:B------:R-:W-:Y:S01]  /*6140*/  @!P0 IADD3 R8, P6, R14, R11, RZ ;  /* 0x0000000b0e088210 */ /* 0x000fe20007fde0ff */
[----:B------:R0:W5:Y:S01]  /*6150*/  @!P4 LD.E.64 R58, desc[UR36][R34.64] ;  /* 0x00000024223ac980 */ /* 0x000162000c101b00 */
[----:B------:R-:W-:Y:S02]  /*6160*/  @!P5 SHF.L.U64.HI R36, R74, 0x1, R9 ;  /* 0x000000014a24d819 */ /* 0x000fe40000010209 */
[----:B------:R-:W-:Y:S02]  /*6170*/  CS2R R54, SRZ ;  /* 0x0000000000367805 */ /* 0x000fe4000001ff00 */
[-C--:B------:R-:W-:Y:S01]  /*6180*/  @!P5 IADD3 R2, P4, R2, R15.reuse, RZ ;  /* 0x0000000f0202d210 */ /* 0x080fe20007f9e0ff */
[----:B------:R-:W-:Y:S01]  /*6190*/  @!P0 IMAD.X R9, R5, 0x1, R38, P6 ;  /* 0x0000000105098824 */ /* 0x000fe200030e0626 */
[----:B------:R-:W-:Y:S01]  /*61a0*/  @!P5 IADD3 R14, P6, R14, R15, RZ ;  /* 0x0000000f0e0ed210 */ /* 0x000fe20007fde0ff */
[----:B------:R2:W5:Y:S01]  /*61b0*/  @!P3 LD.E.64 R52, desc[UR36][R32.64] ;  /* 0x000000242034b980 */ /* 0x000562000c101b00 */
[----:B------:R-:W-:-:S02]  /*61c0*/  CS2R R50, SRZ ;  /* 0x0000000000327805 */ /* 0x000fc4000001ff00 */
[----:B------:R-:W-:Y:S02]  /*61d0*/  CS2R R48, SRZ ;  /* 0x0000000000307805 */ /* 0x000fe4000001ff00 */
[----:B------:R-:W-:Y:S02]  /*61e0*/  CS2R R46, SRZ ;  /* 0x00000000002e7805 */ /* 0x000fe4000001ff00 */
[----:B------:R-:W-:Y:S02]  /*61f0*/  CS2R R44, SRZ ;  /* 0x00000000002c7805 */ /* 0x000fe4000001ff00 */
[----:B------:R-:W-:Y:S02]  /*6200*/  CS2R R40, SRZ ;  /* 0x0000000000287805 */ /* 0x000fe4000001ff00 */
[----:B------:R-:W-:Y:S02]  /*6210*/  CS2R R42, SRZ ;  /* 0x00000000002a7805 */ /* 0x000fe4000001ff00 */
[----:B0-----:R-:W-:Y:S01]  /*6220*/  CS2R R34, SRZ ;  /* 0x0000000000227805 */ /* 0x001fe2000001ff00 */
[--C-:B------:R-:W-:Y:S01]  /*6230*/  @!P5 IMAD.X R3, R3, 0x1, R36.reuse, P4 ;  /* 0x000000010303d824 */ /* 0x100fe200020e0624 */
[----:B------:R0:W5:Y:S01]  /*6240*/  @!P3 LD.E.64 R54, desc[UR36][R30.64] ;  /* 0x000000241e36b980 */ /* 0x000162000c101b00 */
[----:B--2---:R-:W-:Y:S01]  /*6250*/  CS2R R32, SRZ ;  /* 0x0000000000207805 */ /* 0x004fe2000001ff00 */
[----:B------:R-:W-:-:S02]  /*6260*/  @!P5 IMAD.X R15, R5, 0x1, R36, P6 ;  /* 0x00000001050fd824 */ /* 0x000fc400030e0624 */
[----:B------:R0:W5:Y:S04]  /*6270*/  @!P2 LD.E.64 R50, desc[UR36][R28.64] ;  /* 0x000000241c32a980 */ /* 0x000168000c101b00 */
[----:B------:R0:W5:Y:S04]  /*6280*/  @!P2 LD.E.64 R48, desc[UR36][R26.64] ;  /* 0x000000241a30a980 */ /* 0x000168000c101b00 */
[----:B------:R0:W5:Y:S04]  /*6290*/  @!P1 LD.E.64 R46, desc[UR36][R24.64] ;  /* 0x00000024182e9980 */ /* 0x000168000c101b00 */
[----:B------:R0:W5:Y:S04]  /*62a0*/  @!P1 LD.E.64 R44, desc[UR36][R20.64] ;  /* 0x00000024142c9980 */ /* 0x000168000c101b00 */
[----:B------:R0:W5:Y:S04]  /*62b0*/  @!P0 LD.E.64 R40, desc[UR36][R12.64] ;  /* 0x000000240c288980 */ /* 0x000168000c101b00 */
[----:B------:R0:W5:Y:S04]  /*62c0*/  @!P0 LD.E.64 R42, desc[UR36][R8.64] ;  /* 0x00000024082a8980 */ /* 0x000168000c101b00 */
[----:B------:R0:W5:Y:S04]  /*62d0*/  @!P5 LD.E.64 R34, desc[UR36][R2.64] ;  /* 0x000000240222d980 */ /* 0x000168000c101b00 */
[----:B------:R0:W5:Y:S02]  /*62e0*/  @!P5 LD.E.64 R32, desc[UR36][R14.64] ;  /* 0x000000240e20d980 */ /* 0x000164000c101b00 */
.L_x_4860:
[----:B------:R-:W-:Y:S05]  /*62f0*/  BSYNC B1 ;  /* 0x0000000000017941 */ /* 0x000fea0003800000 */
.L_x_4859:
[----:B0---45:R-:W-:Y:S01]  /*6300*/  IMAD.MOV.U32 R2, RZ, RZ, R34 ;  /* 0x000000ffff027224 */ /* 0x031fe200078e0022 */
[----:B------:R-:W-:Y:S01]  /*6310*/  UMOV UR4, 0xffffffff ;  /* 0xffffffff00047882 */ /* 0x000fe20000000000 */
        /* <DEDUP_REMOVED lines=45> */
[----:B------:R-:W-:Y:S02]  /*65f0*/  CS2R R2, SRZ ;  /* 0x0000000000027805 */ /* 0x000fe4000001ff00 */
[----:B------:R-:W-:Y:S02]  /*6600*/  PRMT R115, R5, 0x7610, R115 ;  /* 0x0000761005737816 */ /* 0x000fe40000000073 */
[----:B------:R-:W-:Y:S01]  /*6610*/  PRMT R114, R8, 0x7610, R114 ;  /* 0x0000761008727816 */ /* 0x000fe20000000072 */
[----:B------:R-:W-:Y:S06]  /*6620*/  BRA.DIV UR4, `(.L_x_4861) ;  /* 0x0000020604c07947 */ /* 0x000fec000b800000 */
[----:B------:R0:W2:Y:S04]  /*6630*/  SHFL.IDX PT, R5, R0, 0x1, 0x1c1f ;  /* 0x003c1f0000057f89 */ /* 0x0000a800000e0000 */
[----:B-1----:R-:W1:Y:S04]  /*6640*/  SHFL.IDX PT, R4, R4, 0x1, 0x1c1f ;  /* 0x003c1f0004047f89 */ /* 0x002e6800000e0000 */
[----:B------:R-:W4:Y:S04]  /*6650*/  SHFL.IDX PT, R7, R7, 0x1, 0x1c1f ;  /* 0x003c1f0007077f89 */ /* 0x000f2800000e0000 */
[----:B------:R-:W0:Y:S02]  /*6660*/  SHFL.IDX PT, R6, R6, 0x1, 0x1c1f ;  /* 0x003c1f0006067f89 */ /* 0x000e2400000e0000 */
.L_x_5169:
[----:B------:R-:W-:Y:S01]  /*6670*/  VIADD R10, R10, 0x40 ;  /* 0x000000400a0a7836 */ /* 0x000fe20000000000 */
[----:B------:R-:W-:Y:S01]  /*6680*/  R2UR UR4, R23 ;  /* 0x00000000170472ca */ /* 0x000fe200000e0000 */
[----:B0-----:R-:W-:Y:S01]  /*6690*/  IMAD.SHL.U32 R0, R201, 0x8, RZ ;  /* 0x00000008c9007824 */ /* 0x001fe200078e00ff */
[----:B------:R-:W-:Y:S01]  /*66a0*/  BSSY B1, `(.L_x_4862) ;  /* 0x0000053000017945 */ /* 0x000fe20003800000 */
[----:B------:R-:W-:Y:S02]  /*66b0*/  LOP3.LUT P0, RZ, R229, 0x4, RZ, 0xc0, !PT ;  /* 0x00000004e5ff7812 */ /* 0x000fe4000780c0ff */
[----:B---3--:R-:W-:Y:S02]  /*66c0*/  CS2R R14, SRZ ;  /* 0x00000000000e7805 */ /* 0x008fe4000001ff00 */
[----:B------:R-:W-:Y:S02]  /*66d0*/  ISETP.GE.AND P1, PT, R10, R93, PT ;  /* 0x0000005d0a00720c */ /* 0x000fe40003f26270 */
[----:B------:R-:W-:-:S02]  /*66e0*/  CS2R R10, SRZ ;  /* 0x00000000000a7805 */ /* 0x000fc4000001ff00 */
[----:B------:R-:W-:Y:S02]  /*66f0*/  LOP3.LUT R71, R71, 0x18, R0, 0xf8, !PT ;  /* 0x0000001847477812 */ /* 0x000fe400078ef800 */
[----:B------:R-:W-:Y:S02]  /*6700*/  CS2R R24, SRZ ;  /* 0x0000000000187805 */ /* 0x000fe4000001ff00 */
[----:B------:R-:W-:Y:S02]  /*6710*/  CS2R R28, SRZ ;  /* 0x00000000001c7805 */ /* 0x000fe4000001ff00 */
[----:B------:R-:W-:Y:S02]  /*6720*/  CS2R R36, SRZ ;  /* 0x0000000000247805 */ /* 0x000fe4000001ff00 */
[----:B------:R-:W-:Y:S02]  /*6730*/  LOP3.LUT R71, R71, R70, RZ, 0x3c, !PT ;  /* 0x0000004647477212 */ /* 0x000fe400078e3cff */
[----:B------:R-:W-:Y:S01]  /*6740*/  CS2R R8, SRZ ;  /* 0x0000000000087805 */ /* 0x000fe2000001ff00 */
[----:B------:R-:W-:Y:S01]  /*6750*/  IMAD.U32 R98, RZ, RZ, UR4 ;  /* 0x00000004ff627e24 */ /* 0x000fe2000f8e00ff */
[----:B------:R-:W-:-:S02]  /*6760*/  CS2R R12, SRZ ;  /* 0x00000000000c7805 */ /* 0x000fc4000001ff00 */
[----:B------:R-:W-:Y:S02]  /*6770*/  CS2R R20, SRZ ;  /* 0x0000000000147805 */ /* 0x000fe4000001ff00 */
[----:B------:R-:W-:Y:S02]  /*6780*/  CS2R R26, SRZ ;  /* 0x00000000001a7805 */ /* 0x000fe4000001ff00 */
[----:B------:R-:W-:Y:S01]  /*6790*/  CS2R R30, SRZ ;  /* 0x00000000001e7805 */ /* 0x000fe2000001ff00 */
[----:B------:R-:W-:Y:S01]  /*67a0*/  IMAD R88, R204, 0x200, R71 ;  /* 0x00000200cc587824 */ /* 0x000fe200078e0247 */
[----:B------:R-:W-:Y:S01]  /*67b0*/  CS2R R38, SRZ ;  /* 0x0000000000267805 */ /* 0x000fe2000001ff00 */
[----:B------:R-:W-:Y:S06]  /*67c0*/  @P1 BRA `(.L_x_4863) ;  /* 0x0000000400001947 */ /* 0x000fec0003800000 */
[----:B------:R-:W-:Y:S01]  /*67d0*/  ULDC UR4, c[0x0][0x3f4] ;  /* 0x0000fd0000047ab9 */ /* 0x000fe20000000800 */
[----:B------:R-:W-:Y:S02]  /*67e0*/  CS2R R36, SRZ ;  /* 0x0000000000247805 */ /* 0x000fe4000001ff00 */
[----:B------:R-:W-:Y:S02]  /*67f0*/  ISETP.GE.AND P4, PT, R76, UR4, PT ;  /* 0x000000044c007c0c */ /* 0x000fe4000bf86270 */
[----:B------:R-:W-:Y:S02]  /*6800*/  CS2R R38, SRZ ;  /* 0x0000000000267805 */ /* 0x000fe4000001ff00 */
[----:B------:R-:W-:Y:S02]  /*6810*/  ISETP.GE.AND P3, PT, R78, UR4, PT ;  /* 0x000000044e007c0c */ /* 0x000fe4000bf66270 */
[----:B------:R-:W-:Y:S02]  /*6820*/  ISETP.GE.AND P2, PT, R77, UR4, PT ;  /* 0x000000044d007c0c */ /* 0x000fe4000bf46270 */
[----:B------:R-:W-:-:S02]  /*6830*/  ISETP.GE.AND P1, PT, R80, UR4, PT ;  /* 0x0000000450007c0c */ /* 0x000fc4000bf26270 */
[----:B------:R-:W-:-:S03]  /*6840*/  SHF.R.S32.HI R21, RZ, 0x1f, R74 ;  /* 0x0000001fff157819 */ /* 0x000fc6000001144a */
[C---:B------:R-:W-:Y:S01]  /*6850*/  @!P4 IMAD.SHL.U32 R3, R76.reuse, 0x2, RZ ;  /* 0x000000024c03c824 */ /* 0x040fe200078e00ff */
[----:B------:R-:W-:-:S03]  /*6860*/  @!P4 SHF.L.U64.HI R0, R76, 0x1, R65 ;  /* 0x000000014c00c819 */ /* 0x000fc60000010241 */
[C---:B------:R-:W-:Y:S01]  /*6870*/  @!P3 IMAD.SHL.U32 R69, R78.reuse, 0x2, RZ ;  /* 0x000000024e45b824 */ /* 0x040fe200078e00ff */
[----:B------:R-:W-:Y:S01]  /*6880*/  @!P3 SHF.L.U64.HI R10, R78, 0x1, R63 ;  /* 0x000000014e0ab819 */ /* 0x000fe2000001023f */
[C---:B------:R-:W-:Y:S01]  /*6890*/  @!P2 IMAD.SHL.U32 R65, R77.reuse, 0x2, RZ ;  /* 0x000000024d41a824 */ /* 0x040fe200078e00ff */
[-C--:B-1----:R-:W-:Y:S02]  /*68a0*/  @!P4 IADD3 R8, P5, R4, R3.reuse, RZ ;  /* 0x000000030408c210 */ /* 0x082fe40007fbe0ff */
[----:B------:R-:W-:Y:S02]  /*68b0*/  @!P4 IADD3 R2, P6, R6, R3, RZ ;  /* 0x000000030602c210 */ /* 0x000fe40007fde0ff */
[----:B------:R-:W-:Y:S01]  /*68c0*/  @!P2 SHF.L.U64.HI R60, R77, 0x1, R60 ;  /* 0x000000014d3ca819 */ /* 0x000fe2000001023c */
[--C-:B--2---:R-:W-:Y:S01]  /*68d0*/  @!P4 IMAD.X R9, R5, 0x1, R0.reuse, P5 ;  /* 0x000000010509c824 */ /* 0x104fe200028e0600 */
[-C--:B------:R-:W-:Y:S01]  /*68e0*/  @!P3 IADD3 R70, P5, R4, R69.reuse, RZ ;  /* 0x000000450446b210 */ /* 0x080fe20007fbe0ff */
[----:B----4-:R-:W-:Y:S01]  /*68f0*/  @!P4 IMAD.X R3, R7, 0x1, R0, P6 ;  /* 0x000000010703c824 */ /* 0x010fe200030e0600 */
[C---:B------:R-:W-:Y:S01]  /*6900*/  @!P1 SHF.L.U64.HI R12, R80.reuse, 0x1, R61 ;  /* 0x00000001500c9819 */ /* 0x040fe2000001023d */
[----:B------:R-:W-:Y:S01]  /*6910*/  @!P1 IMAD.SHL.U32 R61, R80, 0x2, RZ ;  /* 0x00000002503d9824 */ /* 0x000fe200078e00ff */
[----:B------:R-:W-:Y:S01]  /*6920*/  @!P3 IADD3 R68, P6, R6, R69, RZ ;  /* 0x000000450644b210 */ /* 0x000fe20007fde0ff */
[----:B------:R-:W-:Y:S01]  /*6930*/  @!P3 IMAD.X R71, R5, 0x1, R10, P5 ;  /* 0x000000010547b824 */ /* 0x000fe200028e060a */
[----:B------:R-:W-:-:S03]  /*6940*/  @!P2 IADD3 R66, P5, R4, R65, RZ ;  /* 0x000000410442a210 */ /* 0x000fc60007fbe0ff */
[----:B------:R-:W-:Y:S01]  /*6950*/  @!P3 IMAD.X R69, R7, 0x1, R10, P6 ;  /* 0x000000010745b824 */ /* 0x000fe200030e060a */
[----:B------:R-:W-:Y:S01]  /*6960*/  @!P2 IADD3 R64, P6, R6, R65, RZ ;  /* 0x000000410640a210 */ /* 0x000fe20007fde0ff */
[----:B------:R-:W-:Y:S01]  /*6970*/  @!P2 IMAD.X R67, R5, 0x1, R60, P5 ;  /* 0x000000010543a824 */ /* 0x000fe200028e063c */
[----:B------:R-:W-:-:S03]  /*6980*/  @!P1 IADD3 R62, P5, R4, R61, RZ ;  /* 0x0000003d043e9210 */ /* 0x000fc60007fbe0ff */
[----:B------:R-:W-:Y:S01]  /*6990*/  @!P2 IMAD.X R65, R7, 0x1, R60, P6 ;  /* 0x000000010741a824 */ /* 0x000fe200030e063c */
[----:B------:R-:W-:Y:S01]  /*69a0*/  ISETP.GE.AND P6, PT, R75, UR4, PT ;  /* 0x000000044b007c0c */ /* 0x000fe2000bfc6270 */
[----:B------:R-:W-:Y:S01]  /*69b0*/  @!P1 IMAD.X R63, R5, 0x1, R12, P5 ;  /* 0x00000001053f9824 */ /* 0x000fe200028e060c */
[----:B------:R-:W-:-:S05]  /*69c0*/  @!P1 IADD3 R60, P5, R6, R61, RZ ;  /* 0x0000003d063c9210 */ /* 0x000fca0007fbe0ff */
[----:B------:R-:W-:Y:S01]  /*69d0*/  @!P1 IMAD.X R61, R7, 0x1, R12, P5 ;  /* 0x00000001073d9824 */ /* 0x000fe200028e060c */
[----:B------:R-:W-:-:S05]  /*69e0*/  ISETP.GE.AND P5, PT, R74, UR4, PT ;  /* 0x000000044a007c0c */ /* 0x000fca000bfa6270 */
[----:B------:R-:W-:-:S04]  /*69f0*/  @!P6 IMAD.WIDE R10, R75, 0x2, R4 ;  /* 0x000000024b0ae825 */ /* 0x000fc800078e0204 */
[----:B------:R-:W-:Y:S01]  /*6a00*/  @!P6 IMAD.WIDE R12, R75, 0x2, R6 ;  /* 0x000000024b0ce825 */ /* 0x000fe200078e0206 */
[----:B------:R0:W5:Y:S03]  /*6a10*/  @!P6 LD.E.64 R36, desc[UR36][R10.64] ;  /* 0x000000240a24e980 */ /* 0x000166000c101b00 */
[C---:B------:R-:W-:Y:S01]  /*6a20*/  @!P5 IMAD.SHL.U32 R15, R74.reuse, 0x2, RZ ;  /* 0x000000024a0fd824 */ /* 0x040fe200078e00ff */
[----:B------:R1:W5:Y:S01]  /*6a30*/  @!P6 LD.E.64 R38, desc[UR36][R12.64] ;  /* 0x000000240c26e980 */ /* 0x000362000c101b00 */
[----:B------:R-:W-:-:S03]  /*6a40*/  @!P5 SHF.L.U64.HI R0, R74, 0x1, R21 ;  /* 0x000000014a00d819 */ /* 0x000fc60000010215 */
[-C--:B------:R-:W-:Y:S02]  /*6a50*/  @!P5 IADD3 R4, P6, R4, R15.reuse, RZ ;  /* 0x0000000f0404d210 */ /* 0x080fe40007fde0ff */
[----:B------:R-:W-:Y:S02]  /*6a60*/  CS2R R28, SRZ ;  /* 0x00000000001c7805 */ /* 0x000fe4000001ff00 */
[----:B------:R-:W-:Y:S01]  /*6a70*/  CS2R R30, SRZ ;  /* 0x00000000001e7805 */ /* 0x000fe2000001ff00 */
[----:B------:R-:W-:Y:S01]  /*6a80*/  @!P5 IMAD.X R5, R5, 0x1, R0, P6 ;  /* 0x000000010505d824 */ /* 0x000fe200030e0600 */
[----:B------:R-:W-:Y:S02]  /*6a90*/  @!P5 IADD3 R6, P6, R6, R15, RZ ;  /* 0x0000000f0606d210 */ /* 0x000fe40007fde0ff */
[----:B------:R2:W5:Y:S01]  /*6aa0*/  @!P4 LD.E.64 R28, desc[UR36][R8.64] ;  /* 0x00000024081cc980 */ /* 0x000562000c101b00 */
[----:B------:R-:W-:Y:S02]  /*6ab0*/  CS2R R24, SRZ ;  /* 0x0000000000187805 */ /* 0x000fe4000001ff00 */
[----:B------:R-:W-:-:S02]  /*6ac0*/  CS2R R26, SRZ ;  /* 0x00000000001a7805 */ /* 0x000fc4000001ff00 */
[----:B------:R-:W-:Y:S01]  /*6ad0*/  CS2R R14, SRZ ;  /* 0x00000000000e7805 */ /* 0x000fe2000001ff00 */
[----:B------:R3:W5:Y:S01]  /*6ae0*/  @!P4 LD.E.64 R30, desc[UR36][R2.64] ;  /* 0x00000024021ec980 */ /* 0x000762000c101b00 */
[----:B------:R-:W-:Y:S02]  /*6af0*/  CS2R R20, SRZ ;  /* 0x0000000000147805 */ /* 0x000fe4000001ff00 */
[----:B0-----:R-:W-:Y:S02]  /*6b00*/  CS2R R10, SRZ ;  /* 0x00000000000a7805 */ /* 0x001fe4000001ff00 */
[----:B-1----:R-:W-:Y:S01]  /*6b10*/  CS2R R12, SRZ ;  /* 0x00000000000c7805 */ /* 0x002fe2000001ff00 */
[----:B------:R-:W-:Y:S01]  /*6b20*/  @!P5 IMAD.X R7, R7, 0x1, R0, P6 ;  /* 0x000000010707d824 */ /* 0x000fe200030e0600 */
[----:B------:R0:W5:Y:S01]  /*6b30*/  @!P3 LD.E.64 R24, desc[UR36][R70.64] ;  /* 0x000000244618b980 */ /* 0x000162000c101b00 */
[----:B--2---:R-:W-:-:S03]  /*6b40*/  CS2R R8, SRZ ;  /* 0x0000000000087805 */ /* 0x004fc6000001ff00 */
[----:B------:R0:W5:Y:S01]  /*6b50*/  @!P3 LD.E.64 R26, desc[UR36][R68.64] ;  /* 0x00000024441ab980 */ /* 0x000162000c101b00 */
[----:B---3--:R-:W-:-:S03]  /*6b60*/  CS2R R2, SRZ ;  /* 0x0000000000027805 */ /* 0x008fc6000001ff00 */
[----:B------:R0:W5:Y:S04]  /*6b70*/  @!P2 LD.E.64 R14, desc[UR36][R66.64] ;  /* 0x00000024420ea980 */ /* 0x000168000c101b00 */
[----:B------:R0:W5:Y:S04]  /*6b80*/  @!P2 LD.E.64 R20, desc[UR36][R64.64] ;  /* 0x000000244014a980 */ /* 0x000168000c101b00 */
[----:B------:R0:W5:Y:S04]  /*6b90*/  @!P1 LD.E.64 R10, desc[UR36][R62.64] ;  /* 0x000000243e0a9980 */ /* 0x000168000c101b00 */
[----:B------:R0:W5:Y:S04]  /*6ba0*/  @!P1 LD.E.64 R12, desc[UR36][R60.64] ;  /* 0x000000243c0c9980 */ /* 0x000168000c101b00 */
[----:B------:R0:W5:Y:S04]  /*6bb0*/  @!P5 LD.E.64 R2, desc[UR36][R4.64] ;  /* 0x000000240402d980 */ /* 0x000168000c101b00 */
[----:B------:R0:W5:Y:S02]  /*6bc0*/  @!P5 LD.E.64 R8, desc[UR36][R6.64] ;  /* 0x000000240608d980 */ /* 0x000164000c101b00 */
.L_x_4863:
[----:B------:R-:W-:Y:S05]  /*6bd0*/  BSYNC B1 ;  /* 0x0000000000017941 */ /* 0x000fea0003800000 */
.L_x_4862:
[----:B------:R-:W-:Y:S01]  /*6be0*/  R2UR UR5, R228 ;  /* 0x00000000e40572ca */ /* 0x000fe200000e0000 */
[----:B01---5:R-:W-:Y:S01]  /*6bf0*/  IMAD.MOV.U32 R4, RZ, RZ, R2 ;  /* 0x000000ffff047224 */ /* 0x023fe200078e0002 */
[----:B------:R-:W-:Y:S01]  /*6c00*/  LEA R60, R88, UR39, 0x1 ;  /* 0x00000027583c7c11 */ /* 0x000fe2000f8e08ff */
[----:B------:R-:W-:Y:S01]  /*6c10*/  IMAD.MOV.U32 R6, RZ, RZ, R10 ;  /* 0x000000ffff067224 */ /* 0x000fe200078e000a */
[----:B------:R-:W-:Y:S01]  /*6c20*/  VIADDMNMX R98, R93, -R98, 0x80, PT ;  /* 0x000000805d627446 */ /* 0x000fe20003800962 */
[----:B--2---:R-:W-:Y:S01]  /*6c30*/  IMAD.MOV.U32 R5, RZ, RZ, R3 ;  /* 0x000000ffff057224 */ /* 0x004fe200078e0003 */
[----:B------:R-:W-:Y:S01]  /*6c40*/  PRMT R61, R4, 0x7610, R61 ;  /* 0x00007610043d7816 */ /* 0x000fe2000000003d */
[----:B----4-:R-:W-:Y:S01]  /*6c50*/  VIADD R7, R60, 0x12400 ;  /* 0x000124003c077836 */ /* 0x010fe20000000000 */
[----:B------:R-:W-:Y:S01]  /*6c60*/  PRMT R65, R6, 0x7610, R65 ;  /* 0x0000761006417816 */ /* 0x000fe20000000041 */
[----:B------:R-:W-:Y:S01]  /*6c70*/  VIADD R0, R60, 0x12440 ;  /* 0x000124403c007836 */ /* 0x000fe20000000000 */
[----:B------:R-:W-:Y:S01]  /*6c80*/  PRMT R62, R5, 0x7610, R62 ;  /* 0x00007610053e7816 */ /* 0x000fe2000000003e */
[----:B------:R-:W-:Y:S01]  /*6c90*/  @P0 VIADD R0, R7, 0xffffffc0 ;  /* 0xffffffc007000836 */ /* 0x000fe20000000000 */
[----:B------:R-:W-:Y:S01]  /*6ca0*/  ISETP.GE.AND P1, PT, R195, R98, PT ;  /* 0x00000062c300720c */ /* 0x000fe20003f26270 */
[----:B------:R-:W-:Y:S01]  /*6cb0*/  ULEA.HI UR4, UR5, UR5, URZ, 0x1 ;  /* 0x0000000505047291 */ /* 0x000fe2000f8f083f */
[----:B------:R-:W-:-:S02]  /*6cc0*/  IMAD.MOV.U32 R6, RZ, RZ, R14 ;  /* 0x000000ffff067224 */ /* 0x000fc400078e000e */
[----:B------:R-:W-:Y:S01]  /*6cd0*/  IMAD.MOV.U32 R7, RZ, RZ, R15 ;  /* 0x000000ffff077224 */ /* 0x000fe200078e000f */
[----:B------:R-:W-:Y:S01]  /*6ce0*/  ULOP3.LUT UR4, UR4, 0xfffffffe, URZ, 0xc0, !UPT ;  /* 0xfffffffe04047892 */ /* 0x000fe2000f8ec03f */
[----:B------:R-:W-:Y:S01]  /*6cf0*/  IMAD.MOV.U32 R5, RZ, RZ, R11 ;  /* 0x000000ffff057224 */ /* 0x000fe200078e000b */
[----:B------:R-:W-:Y:S01]  /*6d00*/  PRMT R88, R6, 0x7610, R88 ;  /* 0x0000761006587816 */ /* 0x000fe20000000058 */
[----:B------:R-:W-:Y:S01]  /*6d10*/  IMAD.MOV.U32 R6, RZ, RZ, R25 ;  /* 0x000000ffff067224 */ /* 0x000fe200078e0019 */
[----:B------:R-:W-:Y:S01]  /*6d20*/  UIADD3 UR4, UR5, -UR4, URZ ;  /* 0x8000000405047290 */ /* 0x000fe2000fffe03f */
[----:B------:R-:W-:Y:S01]  /*6d30*/  PRMT R71, R7, 0x7610, R71 ;  /* 0x0000761007477816 */ /* 0x000fe20000000047 */
[----:B------:R-:W-:Y:S01]  /*6d40*/  IMAD.MOV.U32 R7, RZ, RZ, R28 ;  /* 0x000000ffff077224 */ /* 0x000fe200078e001c */
[----:B------:R-:W-:Y:S01]  /*6d50*/  PRMT R66, R5, 0x7610, R66 ;  /* 0x0000761005427816 */ /* 0x000fe20000000042 */
[----:B------:R-:W-:Y:S01]  /*6d60*/  IMAD.MOV.U32 R5, RZ, RZ, R24 ;  /* 0x000000ffff057224 */ /* 0x000fe200078e0018 */
[----:B------:R-:W-:Y:S01]  /*6d70*/  PRMT R99, R6, 0x7610, R99 ;  /* 0x0000761006637816 */ /* 0x000fe20000000063 */
[----:B------:R-:W-:Y:S01]  /*6d80*/  IMAD.U32 R4, RZ, RZ, UR4 ;  /* 0x00000004ff047e24 */ /* 0x000fe2000f8e00ff */
[----:B------:R-:W-:Y:S01]  /*6d90*/  PRMT R106, R7, 0x7610, R106 ;  /* 0x00007610076a7816 */ /* 0x000fe2000000006a */
[----:B------:R-:W-:Y:S01]  /*6da0*/  IMAD.MOV.U32 R63, RZ, RZ, R29 ;  /* 0x000000ffff3f7224 */ /* 0x000fe200078e001d */
[----:B------:R-:W-:Y:S01]  /*6db0*/  PRMT R93, R5, 0x7610, R93 ;  /* 0x00007610055d7816 */ /* 0x000fe2000000005d */
[----:B------:R-:W-:Y:S01]  /*6dc0*/  IMAD.MOV.U32 R6, RZ, RZ, R37 ;  /* 0x000000ffff067224 */ /* 0x000fe200078e0025 */
[----:B------:R-:W-:Y:S01]  /*6dd0*/  SHF.L.U32 R4, R4, 0x1f, RZ ;  /* 0x0000001f04047819 */ /* 0x000fe200000006ff */
[----:B------:R-:W-:Y:S01]  /*6de0*/  IMAD.MOV.U32 R7, RZ, RZ, R8 ;  /* 0x000000ffff077224 */ /* 0x000fe200078e0008 */
[----:B------:R-:W-:Y:S01]  /*6df0*/  PRMT R107, R63, 0x7610, R107 ;  /* 0x000076103f6b7816 */ /* 0x000fe2000000006b */
[----:B------:R-:W-:Y:S01]  /*6e00*/  IMAD.MOV.U32 R5, RZ, RZ, R36 ;  /* 0x000000ffff057224 */ /* 0x000fe200078e0024 */
[----:B------:R-:W0:Y:S01]  /*6e10*/  SYNCS.PHASECHK.TRANS64.TRYWAIT P0, [UR39+0x30800], R4 ;  /* 0x03080004ff0075a7 */ /* 0x000e220008000167 */
        /* <DEDUP_REMOVED lines=18> */
[----:B------:R-:W-:Y:S02]  /*6f40*/  IMAD.MOV.U32 R6, RZ, RZ, R38 ;  /* 0x000000ffff067224 */ /* 0x000fe400078e0026 */
[----:B------:R-:W-:Y:S01]  /*6f50*/  IMAD.MOV.U32 R7, RZ, RZ, R39 ;  /* 0x000000ffff077224 */ /* 0x000fe200078e0027 */
[----:B0-----:R-:W-:Y:S06]  /*6f60*/  @!P0 BRA `(.L_x_4864) ;  /* 0x000001fc00e48947 */ /* 0x001fec0003800000 */
.L_x_5170:
[----:B------:R-:W-:Y:S01]  /*6f70*/  BSSY B1, `(.L_x_4865) ;  /* 0x000012f000017945 */ /* 0x000fe20003800000 */
[----:B------:R-:W-:Y:S02]  /*6f80*/  PRMT R112, R6, 0x7610, R112 ;  /* 0x0000761006707816 */ /* 0x000fe40000000070 */
[----:B------:R-:W-:Y:S01]  /*6f90*/  PRMT R113, R7, 0x7610, R113 ;  /* 0x0000761007717816 */ /* 0x000fe20000000071 */
[----:B------:R-:W-:Y:S06]  /*6fa0*/  @P1 BRA `(.L_x_4866) ;  /* 0x0000001000ac1947 */ /* 0x000fec0003800000 */
[----:B0-----:R-:W0:Y:S01]  /*6fb0*/  LDC R5, c[0x0][0x3f4] ;  /* 0x0000fd00ff057b82 */ /* 0x001e220000000800 */
        /* <DEDUP_REMOVED lines=9> */
[----:B------:R-:W-:Y:S02]  /*7050*/  SHF.R.U64 R118, R56, 0x10, R57 ;  /* 0x0000001038767819 */ /* 0x000fe40000001239 */
[--C-:B------:R-:W-:Y:S02]  /*7060*/  SHF.R.U64 R56, R58, 0x10, R59.reuse ;  /* 0x000000103a387819 */ /* 0x100fe4000000123b */
        /* <DEDUP_REMOVED lines=8> */
[C---:B------:R-:W-:Y:S01]  /*70f0*/  IMAD.U32 R114, R116.reuse, 0x10000, RZ ;  /* 0x0001000074727824 */ /* 0x040fe200078e00ff */
[----:B------:R-:W-:Y:S02]  /*7100*/  LOP3.LUT R116, R116, 0xffff0000, RZ, 0xc0, !PT ;  /* 0xffff000074747812 */ /* 0x000fe400078ec0ff */
[C---:B0-----:R-:W-:Y:S01]  /*7110*/  LOP3.LUT R57, R6.reuse, 0xffff0000, RZ, 0xc0, !PT ;  /* 0xffff000006397812 */ /* 0x041fe200078ec0ff */
[----:B------:R-:W-:Y:S01]  /*7120*/  IMAD.U32 R56, R6, 0x10000, RZ ;  /* 0x0001000006387824 */ /* 0x000fe200078e00ff */
[C---:B------:R-:W-:Y:S01]  /*7130*/  LOP3.LUT R59, R7.reuse, 0xffff0000, RZ, 0xc0, !PT ;  /* 0xffff0000073b7812 */ /* 0x040fe200078ec0ff */
[----:B------:R-:W-:-:S02]  /*7140*/  IMAD.U32 R58, R7, 0x10000, RZ ;  /* 0x00010000073a7824 */ /* 0x000fc400078e00ff */
[CC--:B------:R-:W-:Y:S01]  /*7150*/  FMUL.FTZ R121, R57.reuse, R119.reuse ;  /* 0x0000007739797220 */ /* 0x0c0fe20000410000 */
[----:B------:R-:W-:Y:S01]  /*7160*/  FMUL.FTZ R120, R57, R114 ;  /* 0x0000007239787220 */ /* 0x000fe20000410000 */
[----:B------:R-:W-:Y:S01]  /*7170*/  FMUL.FTZ R57, R59, R118 ;  /* 0x000000763b397220 */ /* 0x000fe20000410000 */
[----:B------:R-:W-:Y:S02]  /*7180*/  IMAD.U32 R6, R4, 0x10000, RZ ;  /* 0x0001000004067824 */ /* 0x000fe400078e00ff */
[C---:B------:R-:W-:Y:S01]  /*7190*/  FFMA.FTZ R121, R56.reuse, R114, -R121 ;  /* 0x0000007238797223 */ /* 0x040fe20000010879 */
[----:B------:R-:W-:Y:S02]  /*71a0*/  IMAD.U32 R7, R5, 0x10000, RZ ;  /* 0x0001000005077824 */ /* 0x000fe400078e00ff */
[----:B------:R-:W-:Y:S01]  /*71b0*/  FFMA.FTZ R120, R56, R119, R120 ;  /* 0x0000007738787223 */ /* 0x000fe20000010078 */
[----:B------:R-:W-:Y:S01]  /*71c0*/  LOP3.LUT R4, R4, 0xffff0000, RZ, 0xc0, !PT ;  /* 0xffff000004047812 */ /* 0x000fe200078ec0ff */
[-C--:B------:R-:W-:Y:S01]  /*71d0*/  FMUL.FTZ R123, R59, R116.reuse ;  /* 0x000000743b7b7220 */ /* 0x080fe20000410000 */
        /* <DEDUP_REMOVED lines=15> */
[----:B------:R-:W-:Y:S02]  /*72d0*/  F2FP.BF16.F32.PACK_AB R6, R120, R121 ;  /* 0x000000797806723e */ /* 0x000fe400000010ff */
[----:B------:R-:W-:-:S02]  /*72e0*/  F2FP.BF16.F32.PACK_AB R7, R118, R119 ;  /* 0x000000777607723e */ /* 0x000fc400000010ff */
[----:B------:R-:W-:Y:S02]  /*72f0*/  F2FP.BF16.F32.PACK_AB R4, R59, R4 ;  /* 0x000000043b04723e */ /* 0x000fe400000010ff */
[----:B------:R-:W-:-:S05]  /*7300*/  F2FP.BF16.F32.PACK_AB R5, R114, R5 ;  /* 0x000000057205723e */ /* 0x000fca00000010ff */
[----:B------:R0:W-:Y:S02]  /*7310*/  STS.128 [R60+0x12400], R4 ;  /* 0x012400043c007388 */ /* 0x0001e40000000c00 */
.L_x_4868:
[----:B------:R-:W-:Y:S05]  /*7320*/  BSYNC B2 ;  /* 0x0000000000027941 */ /* 0x000fea0003800000 */
.L_x_4867:
[----:B------:R-:W-:Y:S04]  /*7330*/  BSSY B2, `(.L_x_4869) ;  /* 0x0000030000027945 */ /* 0x000fe80003800000 */
[----:B------:R-:W-:Y:S05]  /*7340*/  @P1 BRA `(.L_x_4870) ;  /* 0x0000000000b81947 */ /* 0x000fea0003800000 */
[----:B0-----:R-:W0:Y:S01]  /*7350*/  LDS.128 R4, [R0] ;  /* 0x0000000000047984 */ /* 0x001e220000000c00 */
[--C-:B------:R-:W-:Y:S02]  /*7360*/  SHF.R.U64 R57, R52, 0x10, R53.reuse ;  /* 0x0000001034397819 */ /* 0x100fe40000001235 */
[----:B------:R-:W-:Y:S02]  /*7370*/  SHF.R.U32.HI R52, RZ, 0x10, R53 ;  /* 0x00000010ff347819 */ /* 0x000fe40000011635 */
[--C-:B------:R-:W-:Y:S02]  /*7380*/  SHF.R.U64 R53, R54, 0x10, R55.reuse ;  /* 0x0000001036357819 */ /* 0x100fe40000001237 */
[----:B------:R-:W-:Y:S02]  /*7390*/  SHF.R.U32.HI R54, RZ, 0x10, R55 ;  /* 0x00000010ff367819 */ /* 0x000fe40000011637 */
[----:B------:R-:W-:Y:S02]  /*73a0*/  PRMT R103, R103, 0x5410, R52 ;  /* 0x0000541067677816 */ /* 0x000fe40000000034 */
[----:B------:R-:W-:-:S02]  /*73b0*/  PRMT R105, R105, 0x5410, R54 ;  /* 0x0000541069697816 */ /* 0x000fc40000000036 */
[----:B------:R-:W-:Y:S01]  /*73c0*/  PRMT R104, R104, 0x5410, R53 ;  /* 0x0000541068687816 */ /* 0x000fe20000000035 */
[----:B------:R-:W-:Y:S01]  /*73d0*/  IMAD.U32 R56, R103, 0x10000, RZ ;  /* 0x0001000067387824 */ /* 0x000fe200078e00ff */
[----:B------:R-:W-:Y:S01]  /*73e0*/  PRMT R102, R102, 0x5410, R57 ;  /* 0x0000541066667816 */ /* 0x000fe20000000039 */
[C---:B------:R-:W-:Y:S01]  /*73f0*/  IMAD.U32 R57, R105.reuse, 0x10000, RZ ;  /* 0x0001000069397824 */ /* 0x040fe200078e00ff */
[----:B------:R-:W-:Y:S02]  /*7400*/  LOP3.LUT R105, R105, 0xffff0000, RZ, 0xc0, !PT ;  /* 0xffff000069697812 */ /* 0x000fe400078ec0ff */
[----:B------:R-:W-:Y:S02]  /*7410*/  LOP3.LUT R103, R103, 0xffff0000, RZ, 0xc0, !PT ;  /* 0xffff000067677812 */ /* 0x000fe400078ec0ff */
[C---:B0-----:R-:W-:Y:S01]  /*7420*/  LOP3.LUT R53, R6.reuse, 0xffff0000, RZ, 0xc0, !PT ;  /* 0xffff000006357812 */ /* 0x041fe200078ec0ff */
[----:B------:R-:W-:Y:S01]  /*7430*/  IMAD.U32 R52, R6, 0x10000, RZ ;  /* 0x0001000006347824 */ /* 0x000fe200078e00ff */
[C---:B------:R-:W-:Y:S01]  /*7440*/  LOP3.LUT R55, R7.reuse, 0xffff0000, RZ, 0xc0, !PT ;  /* 0xffff000007377812 */ /* 0x040fe200078ec0ff */
[----:B------:R-:W-:-:S02]  /*7450*/  IMAD.U32 R54, R7, 0x10000, RZ ;  /* 0x0001000007367824 */ /* 0x000fc400078e00ff */
[CC--:B------:R-:W-:Y:S01]  /*7460*/  FMUL.FTZ R58, R53.reuse, R56.reuse ;  /* 0x00000038353a7220 */ /* 0x0c0fe20000410000 */
[----:B------:R-:W-:Y:S01]  /*7470*/  FMUL.FTZ R59, R53, R57 ;  /* 0x00000039353b7220 */ /* 0x000fe20000410000 */
[C---:B------:R-:W-:Y:S01]  /*7480*/  FMUL.FTZ R53, R55.reuse, R105 ;  /* 0x0000006937357220 */ /* 0x040fe20000410000 */
[----:B------:R-:W-:Y:S02]  /*7490*/  IMAD.U32 R6, R4, 0x10000, RZ ;  /* 0x0001000004067824 */ /* 0x000fe400078e00ff */
[----:B------:R-:W-:Y:S01]  /*74a0*/  FFMA.FTZ R115, R52, R57, R58 ;  /* 0x0000003934737223 */ /* 0x000fe2000001003a */
[-C--:B------:R-:W-:Y:S01]  /*74b0*/  FMUL.FTZ R57, R55, R103.reuse ;  /* 0x0000006737397220 */ /* 0x080fe20000410000 */
[----:B------:R-:W-:Y:S01]  /*74c0*/  FFMA.FTZ R103, R54, R103, -R53 ;  /* 0x0000006736677223 */ /* 0x000fe20000010835 */
[C---:B------:R-:W-:Y:S01]  /*74d0*/  IMAD.U32 R7, R5.reuse, 0x10000, RZ ;  /* 0x0001000005077824 */ /* 0x040fe200078e00ff */
[----:B------:R-:W-:Y:S01]  /*74e0*/  LOP3.LUT R4, R4, 0xffff0000, RZ, 0xc0, !PT ;  /* 0xffff000004047812 */ /* 0x000fe200078ec0ff */
        /* <DEDUP_REMOVED lines=20> */
.L_x_4870:
[----:B------:R-:W-:Y:S05]  /*7630*/  BSYNC B2 ;  /* 0x0000000000027941 */ /* 0x000fea0003800000 */
.L_x_4869:
[----:B------:R-:W-:Y:S04]  /*7640*/  BSSY B2, `(.L_x_4871) ;  /* 0x0000030000027945 */ /* 0x000fe80003800000 */
[----:B------:R-:W-:Y:S05]  /*7650*/  @P2 BRA `(.L_x_4872) ;  /* 0x0000000000b82947 */ /* 0x000fea0003800000 */
[----:B01----:R-:W0:Y:S01]  /*7660*/  LDS.128 R4, [R60+0x16400] ;  /* 0x016400003c047984 */ /* 0x003e220000000c00 */
        /* <DEDUP_REMOVED lines=45> */
.L_x_4872:
[----:B------:R-:W-:Y:S05]  /*7940*/  BSYNC B2 ;  /* 0x0000000000027941 */ /* 0x000fea0003800000 */
.L_x_4871:
[----:B------:R-:W-:Y:S04]  /*7950*/  BSSY B2, `(.L_x_4873) ;  /* 0x0000030000027945 */ /* 0x000fe80003800000 */
[----:B------:R-:W-:Y:S05]  /*7960*/  @P3 BRA `(.L_x_4874) ;  /* 0x0000000000b83947 */ /* 0x000fea0003800000 */
[----:B012---:R-:W0:Y:S01]  /*7970*/  LDS.128 R4, [R0+0x4000] ;  /* 0x0040000000047984 */ /* 0x007e220000000c00 */
[----:B------:R-:W-:Y:S02]  /*7980*/  SHF.R.U64 R49, R46, 0x10, R47 ;  /* 0x000000102e317819 */ /* 0x000fe4000000122f */
[----:B------:R-:W-:Y:S02]  /*7990*/  SHF.R.U64 R44, R44, 0x10, R45 ;  /* 0x000000102c2c7819 */ /* 0x000fe4000000122d */
[----:B------:R-:W-:Y:S02]  /*79a0*/  SHF.R.U32.HI R46, RZ, 0x10, R47 ;  /* 0x00000010ff2e7819 */ /* 0x000fe4000001162f */
        /* <DEDUP_REMOVED lines=13> */
[C---:B------:R-:W-:Y:S01]  /*7a80*/  FMUL.FTZ R52, R45.reuse, R48 ;  /* 0x000000302d347220 */ /* 0x040fe20000410000 */
[-C--:B------:R-:W-:Y:S01]  /*7a90*/  FMUL.FTZ R51, R45, R49.reuse ;  /* 0x000000312d337220 */ /* 0x080fe20000410000 */
[C---:B------:R-:W-:Y:S01]  /*7aa0*/  FMUL.FTZ R45, R47.reuse, R92 ;  /* 0x0000005c2f2d7220 */ /* 0x040fe20000410000 */
[----:B------:R-:W-:Y:S02]  /*7ab0*/  IMAD.U32 R6, R4, 0x10000, RZ ;  /* 0x0001000004067824 */ /* 0x000fe400078e00ff */
[----:B------:R-:W-:Y:S01]  /*7ac0*/  FFMA.FTZ R53, R44, R49, R52 ;  /* 0x000000312c357223 */ /* 0x000fe20000010034 */
[-C--:B------:R-:W-:Y:S01]  /*7ad0*/  FMUL.FTZ R49, R47, R89.reuse ;  /* 0x000000592f317220 */ /* 0x080fe20000410000 */
[----:B------:R-:W-:Y:S01]  /*7ae0*/  FFMA.FTZ R89, R46, R89, -R45 ;  /* 0x000000592e597223 */ /* 0x000fe2000001082d */
[----:B------:R-:W-:Y:S02]  /*7af0*/  IMAD.U32 R7, R5, 0x10000, RZ ;  /* 0x0001000005077824 */ /* 0x000fe400078e00ff */
[----:B------:R-:W-:Y:S01]  /*7b00*/  FFMA.FTZ R50, R44, R48, -R51 ;  /* 0x000000302c327223 */ /* 0x000fe20000010833 */
[----:B------:R-:W-:Y:S01]  /*7b10*/  IMAD.U32 R45, R90, 0x10000, RZ ;  /* 0x000100005a2d7824 */ /* 0x000fe200078e00ff */
[----:B------:R-:W-:Y:S01]  /*7b20*/  LOP3.LUT R4, R4, 0xffff0000, RZ, 0xc0, !PT ;  /* 0xffff000004047812 */ /* 0x000fe200078ec0ff */
[----:B------:R-:W-:Y:S01]  /*7b30*/  IMAD.U32 R47, R91, 0x10000, RZ ;  /* 0x000100005b2f7824 */ /* 0x000fe200078e00ff */
[----:B------:R-:W-:Y:S01]  /*7b40*/  LOP3.LUT R5, R5, 0xffff0000, RZ, 0xc0, !PT ;  /* 0xffff000005057812 */ /* 0x000fe200078ec0ff */
[----:B------:R-:W-:Y:S01]  /*7b50*/  FFMA.FTZ R92, R46, R92, R49 ;  /* 0x0000005c2e5c7223 */ /* 0x000fe20000010031 */
[----:B------:R-:W-:Y:S01]  /*7b60*/  LOP3.LUT R44, R91, 0xffff0000, RZ, 0xc0, !PT ;  /* 0xffff00005b2c7812 */ /* 0x000fe200078ec0ff */
[----:B------:R-:W-:Y:S01]  /*7b70*/  FMUL.FTZ R49, R4, R47 ;  /* 0x0000002f04317220 */ /* 0x000fe20000410000 */
[----:B------:R-:W-:Y:S01]  /*7b80*/  LOP3.LUT R90, R90, 0xffff0000, RZ, 0xc0, !PT ;  /* 0xffff00005a5a7812 */ /* 0x000fe200078ec0ff */
[----:B------:R-:W-:-:S02]  /*7b90*/  FMUL.FTZ R46, R4, R45 ;  /* 0x0000002d042e7220 */ /* 0x000fc40000410000 */
[C---:B------:R-:W-:Y:S01]  /*7ba0*/  FMUL.FTZ R48, R5.reuse, R44 ;  /* 0x0000002c05307220 */ /* 0x040fe20000410000 */
[C---:B------:R-:W-:Y:S01]  /*7bb0*/  FFMA.FTZ R4, R6.reuse, R45, -R49 ;  /* 0x0000002d06047223 */ /* 0x040fe20000010831 */
[-C--:B------:R-:W-:Y:S01]  /*7bc0*/  FMUL.FTZ R51, R5, R90.reuse ;  /* 0x0000005a05337220 */ /* 0x080fe20000410000 */
[----:B------:R-:W-:Y:S01]  /*7bd0*/  FFMA.FTZ R47, R6, R47, R46 ;  /* 0x0000002f062f7223 */ /* 0x000fe2000001002e */
[----:B------:R-:W-:Y:S01]  /*7be0*/  FFMA.FTZ R5, R7, R90, -R48 ;  /* 0x0000005a07057223 */ /* 0x000fe20000010830 */
[----:B------:R-:W-:Y:S01]  /*7bf0*/  F2FP.BF16.F32.PACK_AB R6, R53, R50 ;  /* 0x000000323506723e */ /* 0x000fe200000010ff */
[----:B------:R-:W-:Y:S01]  /*7c00*/  FFMA.FTZ R44, R7, R44, R51 ;  /* 0x0000002c072c7223 */ /* 0x000fe20000010033 */
[----:B------:R-:W-:Y:S02]  /*7c10*/  F2FP.BF16.F32.PACK_AB R7, R92, R89 ;  /* 0x000000595c07723e */ /* 0x000fe400000010ff */
[----:B------:R-:W-:Y:S02]  /*7c20*/  F2FP.BF16.F32.PACK_AB R4, R47, R4 ;  /* 0x000000042f04723e */ /* 0x000fe400000010ff */
[----:B------:R-:W-:-:S05]  /*7c30*/  F2FP.BF16.F32.PACK_AB R5, R44, R5 ;  /* 0x000000052c05723e */ /* 0x000fca00000010ff */
[----:B------:R3:W-:Y:S02]  /*7c40*/  STS.128 [R0+0x4000], R4 ;  /* 0x0040000400007388 */ /* 0x0007e40000000c00 */
.L_x_4874:
[----:B------:R-:W-:Y:S05]  /*7c50*/  BSYNC B2 ;  /* 0x0000000000027941 */ /* 0x000fea0003800000 */
.L_x_4873:
[----:B------:R-:W-:Y:S04]  /*7c60*/  BSSY B2, `(.L_x_4875) ;  /* 0x0000030000027945 */ /* 0x000fe80003800000 */
[----:B------:R-:W-:Y:S05]  /*7c70*/  @P4 BRA `(.L_x_4876) ;  /* 0x0000000000b84947 */ /* 0x000fea0003800000 */
[----:B0123--:R-:W0:Y:S01]  /*7c80*/  LDS.128 R4, [R60+0x1a400] ;  /* 0x01a400003c047984 */ /* 0x00fe220000000c00 */
        /* <DEDUP_REMOVED lines=20> */
[C---:B------:R-:W-:Y:S01]  /*7dd0*/  FFMA.FTZ R49, R40.reuse, R45, R46 ;  /* 0x0000002d28317223 */ /* 0x040fe2000001002e */
[----:B------:R-:W-:Y:S02]  /*7de0*/  IMAD.U32 R7, R5, 0x10000, RZ ;  /* 0x0001000005077824 */ /* 0x000fe400078e00ff */
[----:B------:R-:W-:Y:S01]  /*7df0*/  FFMA.FTZ R48, R40, R44, -R47 ;  /* 0x0000002c28307223 */ /* 0x000fe2000001082f */
[-C--:B------:R-:W-:Y:S01]  /*7e00*/  FMUL.FTZ R45, R43, R86.reuse ;  /* 0x000000562b2d7220 */ /* 0x080fe20000410000 */
[----:B------:R-:W-:Y:S01]  /*7e10*/  LOP3.LUT R4, R4, 0xffff0000, RZ, 0xc0, !PT ;  /* 0xffff000004047812 */ /* 0x000fe200078ec0ff */
[C---:B------:R-:W-:Y:S01]  /*7e20*/  FFMA.FTZ R86, R42.reuse, R86, -R41 ;  /* 0x000000562a567223 */ /* 0x040fe20000010829 */
[----:B------:R-:W-:Y:S01]  /*7e30*/  LOP3.LUT R5, R5, 0xffff0000, RZ, 0xc0, !PT ;  /* 0xffff000005057812 */ /* 0x000fe200078ec0ff */
[C---:B------:R-:W-:Y:S01]  /*7e40*/  IMAD.U32 R43, R85.reuse, 0x10000, RZ ;  /* 0x00010000552b7824 */ /* 0x040fe200078e00ff */
[----:B------:R-:W-:Y:S01]  /*7e50*/  LOP3.LUT R44, R85, 0xffff0000, RZ, 0xc0, !PT ;  /* 0xffff0000552c7812 */ /* 0x000fe200078ec0ff */
[C---:B------:R-:W-:Y:S01]  /*7e60*/  IMAD.U32 R41, R87.reuse, 0x10000, RZ ;  /* 0x0001000057297824 */ /* 0x040fe200078e00ff */
        /* <DEDUP_REMOVED lines=15> */
.L_x_4876:
[----:B------:R-:W-:Y:S05]  /*7f60*/  BSYNC B2 ;  /* 0x0000000000027941 */ /* 0x000fea0003800000 */
.L_x_4875:
[----:B------:R-:W-:Y:S05]  /*7f70*/  @P5 BRA `(.L_x_4866) ;  /* 0x0000000000b85947 */ /* 0x000fea0003800000 */
[----:B01234-:R-:W0:Y:S01]  /*7f80*/  LDS.128 R4, [R0+0x8000] ;  /* 0x0080000000047984 */ /* 0x01fe220000000c00 */
[----:B------:R-:W-:Y:S02]  /*7f90*/  SHF.R.U64 R40, R34, 0x10, R35 ;  /* 0x0000001022287819 */ /* 0x000fe40000001223 */
[----:B------:R-:W-:Y:S02]  /*7fa0*/  SHF.R.U64 R34, R32, 0x10, R33 ;  /* 0x0000001020227819 */ /* 0x000fe40000001221 */
[----:B------:R-:W-:Y:S02]  /*7fb0*/  SHF.R.U32.HI R35, RZ, 0x10, R35 ;  /* 0x00000010ff237819 */ /* 0x000fe40000011623 */
[----:B------:R-:W-:Y:S02]  /*7fc0*/  SHF.R.U32.HI R32, RZ, 0x10, R33 ;  /* 0x00000010ff207819 */ /* 0x000fe40000011621 */
[----:B------:R-:W-:Y:S02]  /*7fd0*/  PRMT R82, R82, 0x5410, R35 ;  /* 0x0000541052527816 */ /* 0x000fe40000000023 */
[----:B------:R-:W-:-:S02]  /*7fe0*/  PRMT R79, R79, 0x5410, R32 ;  /* 0x000054104f4f7816 */ /* 0x000fc40000000020 */
[----:B------:R-:W-:Y:S01]  /*7ff0*/  PRMT R83, R83, 0x5410, R40 ;  /* 0x0000541053537816 */ /* 0x000fe20000000028 */
[C---:B------:R-:W-:Y:S01]  /*8000*/  IMAD.U32 R40, R82.reuse, 0x10000, RZ ;  /* 0x0001000052287824 */ /* 0x040fe200078e00ff */
[----:B------:R-:W-:Y:S01]  /*8010*/  LOP3.LUT R82, R82, 0xffff0000, RZ, 0xc0, !PT ;  /* 0xffff000052527812 */ /* 0x000fe200078ec0ff */
[C---:B------:R-:W-:Y:S01]  /*8020*/  IMAD.U32 R41, R79.reuse, 0x10000, RZ ;  /* 0x000100004f297824 */ /* 0x040fe200078e00ff */
[----:B------:R-:W-:Y:S02]  /*8030*/  LOP3.LUT R79, R79, 0xffff0000, RZ, 0xc0, !PT ;  /* 0xffff00004f4f7812 */ /* 0x000fe400078ec0ff */
[----:B------:R-:W-:Y:S02]  /*8040*/  PRMT R81, R81, 0x5410, R34 ;  /* 0x0000541051517816 */ /* 0x000fe40000000022 */
        /* <DEDUP_REMOVED lines=33> */
.L_x_4866:
[----:B------:R-:W-:Y:S05]  /*8260*/  BSYNC B1 ;  /* 0x0000000000017941 */ /* 0x000fea0003800000 */
.L_x_4865:
        /* <DEDUP_REMOVED lines=58> */
.L_x_4879:
[----:B------:R-:W-:Y:S05]  /*8610*/  BSYNC B1 ;  /* 0x0000000000017941 */ /* 0x000fea0003800000 */
.L_x_4878:
[----:B------:R-:W-:Y:S04]  /*8620*/  BSSY B1, `(.L_x_4880) ;  /* 0x0000030000017945 */ /* 0x000fe80003800000 */
[----:B------:R-:W-:Y:S05]  /*8630*/  @P1 BRA `(.L_x_4881) ;  /* 0x0000000000b81947 */ /* 0x000fea0003800000 */
[----:B0-----:R-:W0:Y:S01]  /*8640*/  LDS.128 R4, [R0+0x2000] ;  /* 0x0020000000047984 */ /* 0x001e220000000c00 */
        /* <DEDUP_REMOVED lines=45> */
.L_x_4881:
[----:B------:R-:W-:Y:S05]  /*8920*/  BSYNC B1 ;  /* 0x0000000000017941 */ /* 0x000fea0003800000 */
.L_x_4880:
        /* <DEDUP_REMOVED lines=23> */
[C---:B------:R-:W-:Y:S01]  /*8aa0*/  FFMA.FTZ R33, R24.reuse, R29, R32 ;  /* 0x0000001d18217223 */ /* 0x040fe20000010020 */
[-C--:B------:R-:W-:Y:S01]  /*8ab0*/  FMUL.FTZ R29, R27, R99.reuse ;  /* 0x000000631b1d7220 */ /* 0x080fe20000410000 */
[C---:B------:R-:W-:Y:S02]  /*8ac0*/  IMAD.U32 R7, R5.reuse, 0x10000, RZ ;  /* 0x0001000005077824 */ /* 0x040fe400078e00ff */
[----:B------:R-:W-:Y:S01]  /*8ad0*/  FFMA.FTZ R30, R24, R28, -R31 ;  /* 0x0000001c181e7223 */ /* 0x000fe2000001081f */
        /* <DEDUP_REMOVED lines=21> */
.L_x_4883:
[----:B------:R-:W-:Y:S05]  /*8c30*/  BSYNC B1 ;  /* 0x0000000000017941 */ /* 0x000fea0003800000 */
.L_x_4882:
[----:B------:R-:W-:Y:S04]  /*8c40*/  BSSY B1, `(.L_x_4884) ;  /* 0x0000030000017945 */ /* 0x000fe80003800000 */
[----:B------:R-:W-:Y:S05]  /*8c50*/  @P3 BRA `(.L_x_4885) ;  /* 0x0000000000b83947 */ /* 0x000fea0003800000 */
[----:B012---:R-:W0:Y:S01]  /*8c60*/  LDS.128 R4, [R0+0x6000] ;  /* 0x0060000000047984 */ /* 0x007e220000000c00 */
        /* <DEDUP_REMOVED lines=45> */
.L_x_4885:
[----:B------:R-:W-:Y:S05]  /*8f40*/  BSYNC B1 ;  /* 0x0000000000017941 */ /* 0x000fea0003800000 */
.L_x_4884:
        /* <DEDUP_REMOVED lines=48> */
.L_x_4887:
[----:B------:R-:W-:Y:S05]  /*9250*/  BSYNC B1 ;  /* 0x0000000000017941 */ /* 0x000fea0003800000 */
.L_x_4886:
[----:B------:R-:W-:Y:S05]  /*9260*/  @P5 BRA `(.L_x_4877) ;  /* 0x0000003c00b85947 */ /* 0x000fea0003800000 */
[----:B01234-:R-:W0:Y:S01]  /*9270*/  LDS.128 R4, [R0+0xa000] ;  /* 0x00a0000000047984 */ /* 0x01fe220000000c00 */
[----:B------:R-:W-:Y:S02]  /*9280*/  SHF.R.U64 R10, R2, 0x10, R3 ;  /* 0x00000010020a7819 */ /* 0x000fe40000001203 */
[--C-:B------:R-:W-:Y:S02]  /*9290*/  SHF.R.U64 R2, R8, 0x10, R9.reuse ;  /* 0x0000001008027819 */ /* 0x100fe40000001209 */
        /* <DEDUP_REMOVED lines=9> */
[----:B------:R-:W-:Y:S01]  /*9330*/  PRMT R63, R63, 0x5410, R2 ;  /* 0x000054103f3f7816 */ /* 0x000fe20000000002 */
        /* <DEDUP_REMOVED lines=32> */
[----:B------:R0:W-:Y:S01]  /*9540*/  STS.128 [R0+0xa000], R4 ;  /* 0x00a0000400007388 */ /* 0x0001e20000000c00 */
[----:B------:R-:W-:Y:S05]  /*9550*/  BRA `(.L_x_4877) ;  /* 0x0000003800fc7947 */ /* 0x000fea0003800000 */
.L_x_4857:
[----:B------:R-:W1:Y:S01]  /*9560*/  LDC R28, c[0x0][0x448] ;  /* 0x00011200ff1c7b82 */ /* 0x000e620000000800 */
[----:B------:R-:W-:Y:S01]  /*9570*/  IMAD R7, R201, 0x40, R10 ;  /* 0x00000040c9077824 */ /* 0x000fe200078e020a */
[----:B------:R-:W-:Y:S01]  /*9580*/  ULDC.64 UR4, c[0x0][0x3f8] ;  /* 0x0000fe0000047ab9 */ /* 0x000fe20000000a00 */
[----:B------:R-:W-:Y:S01]  /*9590*/  ULDC.64 UR6, c[0x0][0x408] ;  /* 0x0001020000067ab9 */ /* 0x000fe20000000a00 */
[----:B------:R-:W-:Y:S02]  /*95a0*/  IMAD.MOV.U32 R4, RZ, RZ, R26 ;  /* 0x000000ffff047224 */ /* 0x000fe400078e001a */
[----:B------:R-:W-:Y:S02]  /*95b0*/  IMAD.MOV.U32 R5, RZ, RZ, R29 ;  /* 0x000000ffff057224 */ /* 0x000fe400078e001d */
[----:B------:R-:W-:Y:S02]  /*95c0*/  IMAD.MOV.U32 R2, RZ, RZ, R24 ;  /* 0x000000ffff027224 */ /* 0x000fe400078e0018 */
[----:B------:R-:W-:-:S02]  /*95d0*/  IMAD.IADD R20, R75, 0x1, R80 ;  /* 0x000000014b147824 */ /* 0x000fc400078e0250 */
[----:B------:R-:W-:Y:S02]  /*95e0*/  IMAD.IADD R78, R75, 0x1, R78 ;  /* 0x000000014b4e7824 */ /* 0x000fe400078e024e */
[----:B------:R-:W-:Y:S01]  /*95f0*/  IMAD.SHL.U32 R77, R201, 0x8, RZ ;  /* 0x00000008c94d7824 */ /* 0x000fe200078e00ff */
[----:B------:R-:W-:Y:S02]  /*9600*/  SHF.R.S32.HI R21, RZ, 0x1f, R20 ;  /* 0x0000001fff157819 */ /* 0x000fe40000011414 */
[----:B------:R-:W-:Y:S02]  /*9610*/  SHF.R.S32.HI R75, RZ, 0x1f, R78 ;  /* 0x0000001fff4b7819 */ /* 0x000fe4000001144e */
[----:B------:R-:W-:Y:S02]  /*9620*/  LEA.HI R68, R21, R20, RZ, 0x3 ;  /* 0x0000001415447211 */ /* 0x000fe400078f18ff */
[----:B------:R-:W-:Y:S02]  /*9630*/  LEA.HI R76, R75, R78, RZ, 0x3 ;  /* 0x0000004e4b4c7211 */ /* 0x000fe400078f18ff */
[----:B------:R-:W-:-:S02]  /*9640*/  SHF.R.S32.HI R69, RZ, 0x3, R68 ;  /* 0x00000003ff457819 */ /* 0x000fc40000011444 */
[----:B-1----:R-:W-:Y:S02]  /*9650*/  ISETP.NE.AND P0, PT, R28, 0x1, PT ;  /* 0x000000011c00780c */ /* 0x002fe40003f05270 */
[----:B------:R-:W-:-:S11]  /*9660*/  SHF.R.S32.HI R74, RZ, 0x3, R76 ;  /* 0x00000003ff4a7819 */ /* 0x000fd6000001144c */
        /* <DEDUP_REMOVED lines=11> */
[----:B------:R-:W-:-:S04]  /*9720*/  IMAD.WIDE.U32 R2, R7, UR6, R2 ;  /* 0x0000000607027c25 */ /* 0x000fc8000f8e0002 */
[----:B------:R-:W-:Y:S01]  /*9730*/  IMAD R7, R7, UR7, R0 ;  /* 0x0000000707077c24 */ /* 0x000fe2000f8e0200 */
[----:B------:R-:W-:Y:S01]  /*9740*/  ULDC.64 UR6, c[0x0][0x400] ;  /* 0x0001000000067ab9 */ /* 0x000fe20000000a00 */
[----:B------:R-:W-:Y:S01]  /*9750*/  IMAD.IADD R5, R5, 0x1, R9 ;  /* 0x0000000105057824 */ /* 0x000fe200078e0209 */
[----:B------:R-:W-:Y:S01]  /*9760*/  LEA R0, P0, R4, UR4, 0x1 ;  /* 0x0000000404007c11 */ /* 0x000fe2000f8008ff */
[----:B------:R-:W-:Y:S01]  /*9770*/  IMAD.IADD R9, R3, 0x1, R7 ;  /* 0x0000000103097824 */ /* 0x000fe200078e0207 */
[----:B------:R-:W-:Y:S01]  /*9780*/  LEA R8, P1, R2, UR6, 0x1 ;  /* 0x0000000602087c11 */ /* 0x000fe2000f8208ff */
[----:B------:R-:W-:Y:S01]  /*9790*/  UMOV UR4, 0xffffffff ;  /* 0xffffffff00047882 */ /* 0x000fe20000000000 */
[----:B------:R-:W-:Y:S02]  /*97a0*/  LEA.HI.X R4, R4, UR5, R5, 0x1, P0 ;  /* 0x0000000504047c11 */ /* 0x000fe400080f0c05 */
[----:B------:R-:W-:Y:S01]  /*97b0*/  LEA.HI.X R9, R2, UR7, R9, 0x1, P1 ;  /* 0x0000000702097c11 */ /* 0x000fe200088f0c09 */
[----:B------:R-:W-:Y:S08]  /*97c0*/  BRA.DIV UR4, `(.L_x_4888) ;  /* 0x000001d604e47947 */ /* 0x000ff0000b800000 */
[----:B------:R-:W1:Y:S04]  /*97d0*/  SHFL.IDX PT, R3, R4, RZ, 0x1c1f ;  /* 0x001c1fff04037589 */ /* 0x000e6800000e0000 */
[----:B------:R-:W2:Y:S04]  /*97e0*/  SHFL.IDX PT, R2, R0, RZ, 0x1c1f ;  /* 0x001c1fff00027589 */ /* 0x000ea800000e0000 */
[----:B------:R4:W0:Y:S04]  /*97f0*/  SHFL.IDX PT, R5, R9, RZ, 0x1c1f ;  /* 0x001c1fff09057589 */ /* 0x00082800000e0000 */
[----:B---3--:R4:W3:Y:S01]  /*9800*/  SHFL.IDX PT, R14, R8, RZ, 0x1c1f ;  /* 0x001c1fff080e7589 */ /* 0x0088e200000e0000 */
[----:B-1----:R-:W-:-:S02]  /*9810*/  IMAD.MOV.U32 R13, RZ, RZ, R3 ;  /* 0x000000ffff0d7224 */ /* 0x002fc400078e0003 */
[----:B--2-4-:R-:W-:-:S07]  /*9820*/  IMAD.MOV.U32 R12, RZ, RZ, R2 ;  /* 0x000000ffff0c7224 */ /* 0x014fce00078e0002 */
.L_x_5175:
[----:B------:R-:W-:Y:S01]  /*9830*/  IMAD R83, R17, R28, RZ ;  /* 0x0000001c11537224 */ /* 0x000fe200078e02ff */
[----:B------:R-:W-:Y:S01]  /*9840*/  BSSY B1, `(.L_x_4889) ;  /* 0x0000031000017945 */ /* 0x000fe20003800000 */
[----:B---3--:R-:W-:Y:S01]  /*9850*/  IMAD.MOV.U32 R50, RZ, RZ, R14 ;  /* 0x000000ffff327224 */ /* 0x008fe200078e000e */
[----:B------:R-:W-:Y:S01]  /*9860*/  CS2R R46, SRZ ;  /* 0x00000000002e7805 */ /* 0x000fe2000001ff00 */
[----:B0-----:R-:W-:Y:S01]  /*9870*/  IMAD.MOV.U32 R51, RZ, RZ, R5 ;  /* 0x000000ffff337224 */ /* 0x001fe200078e0005 */
[----:B------:R-:W-:Y:S02]  /*9880*/  ISETP.GE.AND P0, PT, R10, R83, PT ;  /* 0x000000530a00720c */ /* 0x000fe40003f06270 */
        /* <DEDUP_REMOVED lines=12> */
[C---:B------:R-:W-:Y:S01]  /*9950*/  VIADD R2, R77.reuse, 0x20 ;  /* 0x000000204d027836 */ /* 0x040fe20000000000 */
[----:B------:R-:W-:Y:S01]  /*9960*/  ULDC UR4, c[0x0][0x3f4] ;  /* 0x0000fd0000047ab9 */ /* 0x000fe20000000800 */
[C---:B------:R-:W-:Y:S01]  /*9970*/  VIADD R3, R77.reuse, 0x40 ;  /* 0x000000404d037836 */ /* 0x040fe20000000000 */
[----:B------:R-:W-:Y:S02]  /*9980*/  ISETP.GE.AND P0, PT, R77, UR4, PT ;  /* 0x000000044d007c0c */ /* 0x000fe4000bf06270 */
[----:B------:R-:W-:Y:S02]  /*9990*/  CS2R R38, SRZ ;  /* 0x0000000000267805 */ /* 0x000fe4000001ff00 */
[----:B------:R-:W-:Y:S02]  /*99a0*/  ISETP.GE.AND P1, PT, R2, UR4, PT ;  /* 0x0000000402007c0c */ /* 0x000fe4000bf26270 */
[----:B------:R-:W-:Y:S02]  /*99b0*/  CS2R R36, SRZ ;  /* 0x0000000000247805 */ /* 0x000fe4000001ff00 */
[----:B------:R-:W-:-:S02]  /*99c0*/  ISETP.GE.AND P2, PT, R3, UR4, PT ;  /* 0x0000000403007c0c */ /* 0x000fc4000bf46270 */
[----:B------:R-:W-:Y:S02]  /*99d0*/  CS2R R26, SRZ ;  /* 0x00000000001a7805 */ /* 0x000fe4000001ff00 */
[----:B------:R-:W-:Y:S02]  /*99e0*/  CS2R R24, SRZ ;  /* 0x0000000000187805 */ /* 0x000fe4000001ff00 */
[----:B------:R-:W-:Y:S02]  /*99f0*/  CS2R R42, SRZ ;  /* 0x00000000002a7805 */ /* 0x000fe4000001ff00 */
[----:B------:R-:W-:Y:S01]  /*9a00*/  CS2R R40, SRZ ;  /* 0x0000000000287805 */ /* 0x000fe2000001ff00 */
[----:B------:R-:W-:-:S04]  /*9a10*/  @!P0 IMAD.WIDE R2, R77, 0x2, R12 ;  /* 0x000000024d028825 */ /* 0x000fc800078e020c */
[----:B------:R-:W-:Y:S01]  /*9a20*/  @!P1 IMAD.SHL.U32 R5, R74, 0x8, RZ ;  /* 0x000000084a059824 */ /* 0x000fe200078e00ff */
[----:B------:R0:W5:Y:S01]  /*9a30*/  @!P0 LD.E.128 R36, desc[UR36][R2.64] ;  /* 0x0000002402248980 */ /* 0x000162000c101d00 */
[----:B------:R-:W-:Y:S01]  /*9a40*/  @!P2 IMAD.SHL.U32 R49, R69, 0x8, RZ ;  /* 0x000000084531a824 */ /* 0x000fe200078e00ff */
[----:B------:R-:W-:Y:S02]  /*9a50*/  CS2R R30, SRZ ;  /* 0x00000000001e7805 */ /* 0x000fe4000001ff00 */
[----:B------:R-:W-:Y:S01]  /*9a60*/  CS2R R28, SRZ ;  /* 0x00000000001c7805 */ /* 0x000fe2000001ff00 */
[--C-:B------:R-:W-:Y:S01]  /*9a70*/  @!P1 IMAD.WIDE R6, R5, 0x2, R12.reuse ;  /* 0x0000000205069825 */ /* 0x100fe200078e020c */
[----:B------:R-:W-:Y:S02]  /*9a80*/  CS2R R46, SRZ ;  /* 0x00000000002e7805 */ /* 0x000fe4000001ff00 */
[----:B------:R-:W-:Y:S02]  /*9a90*/  CS2R R44, SRZ ;  /* 0x00000000002c7805 */ /* 0x000fe4000001ff00 */
[----:B------:R-:W-:Y:S01]  /*9aa0*/  CS2R R34, SRZ ;  /* 0x0000000000227805 */ /* 0x000fe2000001ff00 */
[----:B------:R-:W-:Y:S01]  /*9ab0*/  @!P2 IMAD.WIDE R14, R49, 0x2, R12 ;  /* 0x00000002310ea825 */ /* 0x000fe200078e020c */
[----:B------:R-:W-:Y:S01]  /*9ac0*/  CS2R R32, SRZ ;  /* 0x0000000000207805 */ /* 0x000fe2000001ff00 */
[----:B------:R1:W5:Y:S02]  /*9ad0*/  @!P1 LD.E.128 R40, desc[UR36][R6.64] ;  /* 0x0000002406289980 */ /* 0x000364000c101d00 */
[----:B------:R-:W-:-:S02]  /*9ae0*/  @!P1 IMAD.WIDE R12, R5, 0x2, R50 ;  /* 0x00000002050c9825 */ /* 0x000fc400078e0232 */
[----:B------:R1:W5:Y:S02]  /*9af0*/  @!P2 LD.E.128 R44, desc[UR36][R14.64] ;  /* 0x000000240e2ca980 */ /* 0x000364000c101d00 */
[--C-:B------:R-:W-:Y:S02]  /*9b00*/  @!P2 IMAD.WIDE R48, R49, 0x2, R50.reuse ;  /* 0x000000023130a825 */ /* 0x100fe400078e0232 */
[----:B------:R1:W5:Y:S02]  /*9b10*/  @!P1 LD.E.128 R28, desc[UR36][R12.64] ;  /* 0x000000240c1c9980 */ /* 0x000364000c101d00 */
[----:B0-----:R-:W-:Y:S02]  /*9b20*/  @!P0 IMAD.WIDE R2, R77, 0x2, R50 ;  /* 0x000000024d028825 */ /* 0x001fe400078e0232 */
[----:B------:R1:W5:Y:S04]  /*9b30*/  @!P2 LD.E.128 R32, desc[UR36][R48.64] ;  /* 0x000000243020a980 */ /* 0x000368000c101d00 */
[----:B------:R1:W5:Y:S02]  /*9b40*/  @!P0 LD.E.128 R24, desc[UR36][R2.64] ;  /* 0x0000002402188980 */ /* 0x000364000c101d00 */
.L_x_4890:
[----:B------:R-:W-:Y:S05]  /*9b50*/  BSYNC B1 ;  /* 0x0000000000017941 */ /* 0x000fea0003800000 */
.L_x_4889:
[----:B-1---5:R-:W-:Y:S01]  /*9b60*/  IMAD.MOV.U32 R6, RZ, RZ, R45 ;  /* 0x000000ffff067224 */ /* 0x022fe200078e002d */
[----:B------:R-:W-:Y:S01]  /*9b70*/  UMOV UR4, 0xffffffff ;  /* 0xffffffff00047882 */ /* 0x000fe20000000000 */
        /* <DEDUP_REMOVED lines=49> */
[----:B------:R-:W0:Y:S04]  /*9e90*/  SHFL.IDX PT, R3, R4, 0x1, 0x1c1f ;  /* 0x003c1f0004037f89 */ /* 0x000e2800000e0000 */
[----:B------:R-:W1:Y:S04]  /*9ea0*/  SHFL.IDX PT, R2, R0, 0x1, 0x1c1f ;  /* 0x003c1f0000027f89 */ /* 0x000e6800000e0000 */
[----:B------:R2:W3:Y:S04]  /*9eb0*/  SHFL.IDX PT, R5, R9, 0x1, 0x1c1f ;  /* 0x003c1f0009057f89 */ /* 0x0004e800000e0000 */
[----:B------:R2:W4:Y:S01]  /*9ec0*/  SHFL.IDX PT, R14, R8, 0x1, 0x1c1f ;  /* 0x003c1f00080e7f89 */ /* 0x00052200000e0000 */
[----:B0-----:R-:W-:-:S02]  /*9ed0*/  IMAD.MOV.U32 R63, RZ, RZ, R3 ;  /* 0x000000ffff3f7224 */ /* 0x001fc400078e0003 */
[----:B-12---:R-:W-:-:S07]  /*9ee0*/  IMAD.MOV.U32 R62, RZ, RZ, R2 ;  /* 0x000000ffff3e7224 */ /* 0x006fce00078e0002 */
.L_x_5181:
[----:B------:R-:W-:Y:S01]  /*9ef0*/  VIADD R10, R10, 0x40 ;  /* 0x000000400a0a7836 */ /* 0x000fe20000000000 */
[----:B------:R-:W-:Y:S01]  /*9f00*/  BSSY B1, `(.L_x_4892) ;  /* 0x0000030000017945 */ /* 0x000fe20003800000 */
[----:B----4-:R-:W-:Y:S01]  /*9f10*/  IMAD.MOV.U32 R60, RZ, RZ, R14 ;  /* 0x000000ffff3c7224 */ /* 0x010fe200078e000e */
[----:B------:R-:W-:Y:S01]  /*9f20*/  CS2R R8, SRZ ;  /* 0x0000000000087805 */ /* 0x000fe2000001ff00 */
[----:B---3--:R-:W-:Y:S01]  /*9f30*/  IMAD.MOV.U32 R61, RZ, RZ, R5 ;  /* 0x000000ffff3d7224 */ /* 0x008fe200078e0005 */
        /* <DEDUP_REMOVED lines=22> */
[----:B------:R-:W-:Y:S01]  /*a0a0*/  CS2R R10, SRZ ;  /* 0x00000000000a7805 */ /* 0x000fe2000001ff00 */
[----:B------:R-:W-:-:S04]  /*a0b0*/  @!P0 IMAD.WIDE R4, R77, 0x2, R62 ;  /* 0x000000024d048825 */ /* 0x000fc800078e023e */
[----:B------:R-:W-:Y:S01]  /*a0c0*/  @!P1 IMAD.SHL.U32 R65, R74, 0x8, RZ ;  /* 0x000000084a419824 */ /* 0x000fe200078e00ff */
[----:B------:R0:W5:Y:S01]  /*a0d0*/  @!P0 LD.E.128 R12, desc[UR36][R4.64] ;  /* 0x00000024040c8980 */ /* 0x000162000c101d00 */
[----:B------:R-:W-:Y:S01]  /*a0e0*/  @!P2 IMAD.SHL.U32 R67, R69, 0x8, RZ ;  /* 0x000000084543a824 */ /* 0x000fe200078e00ff */
[----:B------:R-:W-:Y:S01]  /*a0f0*/  CS2R R8, SRZ ;  /* 0x0000000000087805 */ /* 0x000fe2000001ff00 */
[--C-:B------:R-:W-:Y:S01]  /*a100*/  @!P1 IMAD.WIDE R2, R65, 0x2, R62.reuse ;  /* 0x0000000241029825 */ /* 0x100fe200078e023e */
[----:B------:R-:W-:Y:S02]  /*a110*/  CS2R R54, SRZ ;  /* 0x0000000000367805 */ /* 0x000fe4000001ff00 */
[----:B------:R-:W-:Y:S02]  /*a120*/  CS2R R52, SRZ ;  /* 0x0000000000347805 */ /* 0x000fe4000001ff00 */
[----:B------:R-:W-:Y:S01]  /*a130*/  CS2R R6, SRZ ;  /* 0x0000000000067805 */ /* 0x000fe2000001ff00 */
[----:B------:R-:W-:Y:S01]  /*a140*/  @!P2 IMAD.WIDE R62, R67, 0x2, R62 ;  /* 0x00000002433ea825 */ /* 0x000fe200078e023e */
[----:B------:R-:W-:-:S02]  /*a150*/  CS2R R50, SRZ ;  /* 0x0000000000327805 */ /* 0x000fc4000001ff00 */
[----:B------:R-:W-:Y:S02]  /*a160*/  CS2R R48, SRZ ;  /* 0x0000000000307805 */ /* 0x000fe4000001ff00 */
[----:B0-----:R-:W-:Y:S01]  /*a170*/  CS2R R4, SRZ ;  /* 0x0000000000047805 */ /* 0x001fe2000001ff00 */
[--C-:B------:R-:W-:Y:S01]  /*a180*/  @!P1 IMAD.WIDE R64, R65, 0x2, R60.reuse ;  /* 0x0000000241409825 */ /* 0x100fe200078e023c */
[----:B------:R0:W5:Y:S03]  /*a190*/  @!P1 LD.E.128 R8, desc[UR36][R2.64] ;  /* 0x0000002402089980 */ /* 0x000166000c101d00 */
[--C-:B------:R-:W-:Y:S01]  /*a1a0*/  @!P2 IMAD.WIDE R66, R67, 0x2, R60.reuse ;  /* 0x000000024342a825 */ /* 0x100fe200078e023c */
[----:B------:R0:W5:Y:S03]  /*a1b0*/  @!P1 LD.E.128 R52, desc[UR36][R64.64] ;  /* 0x0000002440349980 */ /* 0x000166000c101d00 */
[----:B------:R-:W-:Y:S01]  /*a1c0*/  @!P0 IMAD.WIDE R60, R77, 0x2, R60 ;  /* 0x000000024d3c8825 */ /* 0x000fe200078e023c */
[----:B------:R0:W5:Y:S04]  /*a1d0*/  @!P2 LD.E.128 R4, desc[UR36][R62.64] ;  /* 0x000000243e04a980 */ /* 0x000168000c101d00 */
[----:B------:R0:W5:Y:S04]  /*a1e0*/  @!P0 LD.E.128 R56, desc[UR36][R60.64] ;  /* 0x000000243c388980 */ /* 0x000168000c101d00 */
[----:B------:R0:W5:Y:S02]  /*a1f0*/  @!P2 LD.E.128 R48, desc[UR36][R66.64] ;  /* 0x000000244230a980 */ /* 0x000164000c101d00 */
.L_x_4893:
[----:B------:R-:W-:Y:S05]  /*a200*/  BSYNC B1 ;  /* 0x0000000000017941 */ /* 0x000fea0003800000 */
.L_x_4892:
[----:B------:R-:W-:Y:S01]  /*a210*/  R2UR UR5, R228 ;  /* 0x00000000e40572ca */ /* 0x000fe200000e0000 */
[----:B-----5:R-:W-:Y:S01]  /*a220*/  IMAD.MOV.U32 R0, RZ, RZ, R6 ;  /* 0x000000ffff007224 */ /* 0x020fe200078e0006 */
[----:B------:R-:W-:Y:S01]  /*a230*/  R2UR UR6, R23 ;  /* 0x00000000170672ca */ /* 0x000fe200000e0000 */
[----:B0-----:R-:W-:Y:S02]  /*a240*/  IMAD.MOV.U32 R3, RZ, RZ, R4 ;  /* 0x000000ffff037224 */ /* 0x001fe400078e0004 */
[----:B------:R-:W-:Y:S02]  /*a250*/  IMAD.MOV.U32 R2, RZ, RZ, R7 ;  /* 0x000000ffff027224 */ /* 0x000fe400078e0007 */
[----:B------:R-:W-:Y:S01]  /*a260*/  IMAD.MOV.U32 R61, RZ, RZ, R15 ;  /* 0x000000ffff3d7224 */ /* 0x000fe200078e000f */
[----:B------:R-:W-:Y:S01]  /*a270*/  PRMT R81, R3, 0x7610, R81 ;  /* 0x0000761003517816 */ /* 0x000fe20000000051 */
[----:B------:R-:W-:Y:S01]  /*a280*/  IMAD.MOV.U32 R3, RZ, RZ, R11 ;  /* 0x000000ffff037224 */ /* 0x000fe200078e000b */
[----:B------:R-:W-:Y:S01]  /*a290*/  PRMT R82, R2, 0x7610, R82 ;  /* 0x0000761002527816 */ /* 0x000fe20000000052 */
[----:B------:R-:W-:Y:S01]  /*a2a0*/  IMAD.MOV.U32 R2, RZ, RZ, R10 ;  /* 0x000000ffff027224 */ /* 0x000fe200078e000a */
[----:B------:R-:W-:Y:S01]  /*a2b0*/  PRMT R102, R61, 0x7610, R102 ;  /* 0x000076103d667816 */ /* 0x000fe20000000066 */
[----:B------:R-:W-:Y:S01]  /*a2c0*/  ULEA.HI UR4, UR5, UR5, URZ, 0x1 ;  /* 0x0000000505047291 */ /* 0x000fe2000f8f083f */
[----:B------:R-:W-:Y:S01]  /*a2d0*/  PRMT R85, R3, 0x7610, R85 ;  /* 0x0000761003557816 */ /* 0x000fe20000000055 */
[----:B------:R-:W-:Y:S01]  /*a2e0*/  IMAD.U32 R100, RZ, RZ, UR6 ;  /* 0x00000006ff647e24 */ /* 0x000fe2000f8e00ff */
[----:B------:R-:W-:Y:S01]  /*a2f0*/  PRMT R84, R2, 0x7610, R84 ;  /* 0x0000761002547816 */ /* 0x000fe20000000054 */
[----:B------:R-:W-:Y:S01]  /*a300*/  ULOP3.LUT UR4, UR4, 0xfffffffe, URZ, 0xc0, !UPT ;  /* 0xfffffffe04047892 */ /* 0x000fe2000f8ec03f */
[----:B------:R-:W-:-:S02]  /*a310*/  IMAD.MOV.U32 R3, RZ, RZ, R14 ;  /* 0x000000ffff037224 */ /* 0x000fc400078e000e */
[----:B------:R-:W-:Y:S01]  /*a320*/  VIADDMNMX R100, R83, -R100, 0x80, PT ;  /* 0x0000008053647446 */ /* 0x000fe20003800964 */
[----:B------:R-:W-:Y:S01]  /*a330*/  UIADD3 UR4, UR5, -UR4, URZ ;  /* 0x8000000405047290 */ /* 0x000fe2000fffe03f */
[----:B------:R-:W-:Y:S01]  /*a340*/  PRMT R83, R0, 0x7610, R83 ;  /* 0x0000761000537816 */ /* 0x000fe20000000053 */
[----:B------:R-:W-:Y:S01]  /*a350*/  IMAD.MOV.U32 R0, RZ, RZ, R5 ;  /* 0x000000ffff007224 */ /* 0x000fe200078e0005 */
[----:B------:R-:W-:Y:S01]  /*a360*/  PRMT R101, R3, 0x7610, R101 ;  /* 0x0000761003657816 */ /* 0x000fe20000000065 */
[----:B------:R-:W-:Y:S01]  /*a370*/  IMAD.MOV.U32 R2, RZ, RZ, R9 ;  /* 0x000000ffff027224 */ /* 0x000fe200078e0009 */
[----:B------:R-:W-:Y:S01]  /*a380*/  ISETP.GE.AND P1, PT, R195, R100, PT ;  /* 0x00000064c300720c */ /* 0x000fe20003f26270 */
        /* <DEDUP_REMOVED lines=32> */
[----:B------:R-:W-:Y:S01]  /*a590*/  PRMT R106, R64, 0x7610, R106 ;  /* 0x00007610406a7816 */ /* 0x000fe2000000006a */
[----:B0-----:R-:W-:Y:S06]  /*a5a0*/  @!P0 BRA `(.L_x_4894) ;  /* 0x000001cc00488947 */ /* 0x001fec0003800000 */
.L_x_5182:
[----:B------:R-:W-:Y:S01]  /*a5b0*/  BSSY B1, `(.L_x_4895) ;  /* 0x000015c000017945 */ /* 0x000fe20003800000 */
[----:B------:R-:W-:Y:S02]  /*a5c0*/  PRMT R107, R62, 0x7610, R107 ;  /* 0x000076103e6b7816 */ /* 0x000fe4000000006b */
[----:B------:R-:W-:Y:S01]  /*a5d0*/  PRMT R108, R63, 0x7610, R108 ;  /* 0x000076103f6c7816 */ /* 0x000fe2000000006c */
[----:B------:R-:W-:Y:S06]  /*a5e0*/  @P1 BRA `(.L_x_4896) ;  /* 0x0000001400601947 */ /* 0x000fec0003800000 */
[----:B------:R-:W1:Y:S01]  /*a5f0*/  LDC R118, c[0x0][0x3f4] ;  /* 0x0000fd00ff767b82 */ /* 0x000e620000000800 */
[C---:B0-----:R-:W-:Y:S01]  /*a600*/  VIADD R61, R77.reuse, 0x20 ;  /* 0x000000204d3d7836 */ /* 0x041fe20000000000 */
[----:B------:R-:W-:Y:S01]  /*a610*/  BSSY B2, `(.L_x_4897) ;  /* 0x0000071000027945 */ /* 0x000fe20003800000 */
[C---:B------:R-:W-:Y:S01]  /*a620*/  VIADD R63, R77.reuse, 0x40 ;  /* 0x000000404d3f7836 */ /* 0x040fe20000000000 */
[-C--:B-1----:R-:W-:Y:S02]  /*a630*/  ISETP.GE.AND P0, PT, R77, R118.reuse, PT ;  /* 0x000000764d00720c */ /* 0x082fe40003f06270 */
[-C--:B------:R-:W-:Y:S02]  /*a640*/  ISETP.GE.AND P1, PT, R61, R118.reuse, PT ;  /* 0x000000763d00720c */ /* 0x080fe40003f26270 */
[----:B------:R-:W-:-:S09]  /*a650*/  ISETP.GE.AND P2, PT, R63, R118, PT ;  /* 0x000000763f00720c */ /* 0x000fd20003f46270 */
[----:B------:R-:W-:Y:S05]  /*a660*/  @P0 BRA `(.L_x_4898) ;  /* 0x0000000400ac0947 */ /* 0x000fea0003800000 */
[----:B------:R-:W-:Y:S02]  /*a670*/  LEA.HI R60, R118, R201, RZ, 0x1d ;  /* 0x000000c9763c7211 */ /* 0x000fe400078fe8ff */
[----:B------:R-:W-:Y:S02]  /*a680*/  LOP3.LUT R61, R71, 0x38, R77, 0xf8, !PT ;  /* 0x00000038473d7812 */ /* 0x000fe400078ef84d */
[----:B------:R-:W-:Y:S02]  /*a690*/  SHF.R.S32.HI R63, RZ, 0x1f, R60 ;  /* 0x0000001fff3f7819 */ /* 0x000fe4000001143c */
[----:B------:R-:W-:Y:S02]  /*a6a0*/  LOP3.LUT R61, R61, R70, RZ, 0x3c, !PT ;  /* 0x000000463d3d7212 */ /* 0x000fe400078e3cff */
[----:B------:R-:W-:Y:S01]  /*a6b0*/  LEA.HI R63, R63, R60, RZ, 0x3 ;  /* 0x0000003c3f3f7211 */ /* 0x000fe200078f18ff */
[----:B------:R-:W-:Y:S01]  /*a6c0*/  IMAD.SHL.U32 R60, R60, 0x8, RZ ;  /* 0x000000083c3c7824 */ /* 0x000fe200078e00ff */
[----:B------:R-:W-:Y:S01]  /*a6d0*/  SHF.R.U64 R128, R24, 0x10, R25 ;  /* 0x0000001018807819 */ /* 0x000fe20000001219 */
[----:B------:R-:W-:Y:S01]  /*a6e0*/  IMAD R61, R204, 0x200, R61 ;  /* 0x00000200cc3d7824 */ /* 0x000fe200078e023d */
[----:B------:R-:W-:Y:S01]  /*a6f0*/  SHF.R.U64 R36, R36, 0x10, R37 ;  /* 0x0000001024247819 */ /* 0x000fe20000001225 */
[----:B------:R-:W-:Y:S01]  /*a700*/  IMAD.SHL.U32 R62, R63, 0x400, RZ ;  /* 0x000004003f3e7824 */ /* 0x000fe200078e00ff */
[----:B------:R-:W-:-:S02]  /*a710*/  LOP3.LUT R63, R71, 0x38, R60, 0xf8, !PT ;  /* 0x00000038473f7812 */ /* 0x000fc400078ef83c */
[----:B------:R-:W-:Y:S02]  /*a720*/  LEA R117, R61, UR39, 0x1 ;  /* 0x000000273d757c11 */ /* 0x000fe4000f8e08ff */
[----:B------:R-:W-:Y:S02]  /*a730*/  LOP3.LUT R65, R62, 0x7fffe000, RZ, 0xc0, !PT ;  /* 0x7fffe0003e417812 */ /* 0x000fe400078ec0ff */
[----:B------:R-:W-:Y:S02]  /*a740*/  LOP3.LUT R60, R63, R70, RZ, 0x3c, !PT ;  /* 0x000000463f3c7212 */ /* 0x000fe400078e3cff */
[----:B------:R-:W-:Y:S01]  /*a750*/  SHF.R.U64 R125, R38, 0x10, R39 ;  /* 0x00000010267d7819 */ /* 0x000fe20000001227 */
[----:B------:R-:W-:Y:S01]  /*a760*/  IMAD R65, R204, 0x200, R65 ;  /* 0x00000200cc417824 */ /* 0x000fe200078e0241 */
[----:B------:R-:W-:Y:S02]  /*a770*/  SHF.R.U32.HI R38, RZ, 0x10, R39 ;  /* 0x00000010ff267819 */ /* 0x000fe40000011627 */
[----:B------:R-:W-:Y:S01]  /*a780*/  SHF.R.U32.HI R39, RZ, 0x10, R25 ;  /* 0x00000010ff277819 */ /* 0x000fe20000011619 */
[----:B------:R-:W-:Y:S01]  /*a790*/  IMAD.IADD R65, R65, 0x1, R60 ;  /* 0x0000000141417824 */ /* 0x000fe200078e023c */
[----:B------:R-:W-:Y:S01]  /*a7a0*/  PRMT R128, R123, 0x5410, R128 ;  /* 0x000054107b807816 */ /* 0x000fe20000000080 */
[----:B------:R-:W0:Y:S01]  /*a7b0*/  LDS.128 R60, [R117+0x12400] ;  /* 0x01240000753c7984 */ /* 0x000e220000000c00 */
[----:B------:R-:W-:-:S02]  /*a7c0*/  SHF.R.U32.HI R127, RZ, 0x10, R37 ;  /* 0x00000010ff7f7819 */ /* 0x000fc40000011625 */
[----:B------:R-:W-:Y:S01]  /*a7d0*/  LEA R119, R65, UR39, 0x1 ;  /* 0x0000002741777c11 */ /* 0x000fe2000f8e08ff */
[----:B------:R-:W-:Y:S01]  /*a7e0*/  IMAD.U32 R129, R128, 0x10000, RZ ;  /* 0x0001000080817824 */ /* 0x000fe200078e00ff */
[----:B------:R-:W-:Y:S02]  /*a7f0*/  PRMT R121, R121, 0x5410, R36 ;  /* 0x0000541079797816 */ /* 0x000fe40000000024 */
[--C-:B------:R-:W-:Y:S01]  /*a800*/  SHF.R.U64 R37, R26, 0x10, R27.reuse ;  /* 0x000000101a257819 */ /* 0x100fe2000000121b */
[----:B------:R-:W1:Y:S01]  /*a810*/  LDS.128 R64, [R119+0x12400] ;  /* 0x0124000077407984 */ /* 0x000e620000000c00 */
[----:B------:R-:W-:Y:S02]  /*a820*/  SHF.R.U32.HI R26, RZ, 0x10, R27 ;  /* 0x00000010ff1a7819 */ /* 0x000fe4000001161b */
[----:B------:R-:W-:Y:S02]  /*a830*/  PRMT R130, R122, 0x5410, R39 ;  /* 0x000054107a827816 */ /* 0x000fe40000000027 */
[----:B------:R-:W-:-:S02]  /*a840*/  PRMT R26, R79, 0x5432, R26 ;  /* 0x000054324f1a7816 */ /* 0x000fc4000000001a */
[----:B------:R-:W-:Y:S01]  /*a850*/  PRMT R120, R120, 0x5410, R127 ;  /* 0x0000541078787816 */ /* 0x000fe2000000007f */
[----:B------:R-:W-:Y:S01]  /*a860*/  IMAD.U32 R131, R130, 0x10000, RZ ;  /* 0x0001000082837824 */ /* 0x000fe200078e00ff */
[----:B------:R-:W-:Y:S01]  /*a870*/  PRMT R25, R82, 0x5432, R125 ;  /* 0x0000543252197816 */ /* 0x000fe2000000007d */
[----:B------:R-:W-:Y:S01]  /*a880*/  IMAD.U32 R132, R26, 0x10000, RZ ;  /* 0x000100001a847824 */ /* 0x000fe200078e00ff */
[----:B------:R-:W-:Y:S02]  /*a890*/  PRMT R24, R81, 0x5432, R38 ;  /* 0x0000543251187816 */ /* 0x000fe40000000026 */
[----:B------:R-:W-:Y:S02]  /*a8a0*/  LOP3.LUT R128, R128, 0xffff0000, RZ, 0xc0, !PT ;  /* 0xffff000080807812 */ /* 0x000fe400078ec0ff */
[----:B------:R-:W-:Y:S02]  /*a8b0*/  LOP3.LUT R130, R130, 0xffff0000, RZ, 0xc0, !PT ;  /* 0xffff000082827812 */ /* 0x000fe400078ec0ff */
[----:B------:R-:W-:Y:S01]  /*a8c0*/  PRMT R37, R80, 0x5432, R37 ;  /* 0x0000543250257816 */ /* 0x000fe20000000025 */
        /* <DEDUP_REMOVED lines=10> */
[----:B------:R-:W-:Y:S01]  /*a970*/  IMAD.U32 R63, R65, 0x10000, RZ ;  /* 0x00010000413f7824 */ /* 0x000fe200078e00ff */
[C---:B------:R-:W-:Y:S01]  /*a980*/  LOP3.LUT R38, R66.reuse, 0xffff0000, RZ, 0xc0, !PT ;  /* 0xffff000042267812 */ /* 0x040fe200078ec0ff */
[C---:B------:R-:W-:Y:S01]  /*a990*/  FMUL.FTZ R133, R39.reuse, R129 ;  /* 0x0000008127857220 */ /* 0x040fe20000410000 */
[----:B------:R-:W-:Y:S01]  /*a9a0*/  FMUL.FTZ R135, R39, R60 ;  /* 0x0000003c27877220 */ /* 0x000fe20000410000 */
[----:B------:R-:W-:Y:S01]  /*a9b0*/  IMAD.U32 R127, R66, 0x10000, RZ ;  /* 0x00010000427f7824 */ /* 0x000fe200078e00ff */
[C---:B------:R-:W-:Y:S01]  /*a9c0*/  LOP3.LUT R66, R67.reuse, 0xffff0000, RZ, 0xc0, !PT ;  /* 0xffff000043427812 */ /* 0x040fe200078ec0ff */
[----:B------:R-:W-:-:S02]  /*a9d0*/  IMAD.U32 R64, R67, 0x10000, RZ ;  /* 0x0001000043407824 */ /* 0x000fc400078e00ff */
[----:B------:R-:W-:Y:S01]  /*a9e0*/  FFMA.FTZ R39, R122, R60, -R133 ;  /* 0x0000003c7a277223 */ /* 0x000fe20000010885 */
[----:B------:R-:W-:Y:S02]  /*a9f0*/  IMAD.U32 R67, R120, 0x10000, RZ ;  /* 0x0001000078437824 */ /* 0x000fe400078e00ff */
[----:B------:R-:W-:Y:S01]  /*aa00*/  FMUL.FTZ R133, R63, R131 ;  /* 0x000000833f857220 */ /* 0x000fe20000410000 */
[----:B------:R-:W-:Y:S02]  /*aa10*/  IMAD.U32 R124, R61, 0x10000, RZ ;  /* 0x000100003d7c7824 */ /* 0x000fe400078e00ff */
[----:B------:R-:W-:Y:S01]  /*aa20*/  FFMA.FTZ R60, R122, R129, R135 ;  /* 0x000000817a3c7223 */ /* 0x000fe20000010087 */
[----:B------:R-:W-:Y:S02]  /*aa30*/  IMAD.U32 R122, R24, 0x10000, RZ ;  /* 0x00010000187a7824 */ /* 0x000fe400078e00ff */
[----:B------:R-:W-:Y:S01]  /*aa40*/  FMUL.FTZ R134, R64, R132 ;  /* 0x0000008440867220 */ /* 0x000fe20000410000 */
[----:B------:R-:W-:Y:S01]  /*aa50*/  LOP3.LUT R65, R65, 0xffff0000, RZ, 0xc0, !PT ;  /* 0xffff000041417812 */ /* 0x000fe200078ec0ff */
[-C--:B------:R-:W-:Y:S01]  /*aa60*/  FMUL.FTZ R129, R63, R67.reuse ;  /* 0x000000433f817220 */ /* 0x080fe20000410000 */
[----:B------:R-:W-:Y:S01]  /*aa70*/  FFMA.FTZ R63, R124, R67, -R133 ;  /* 0x000000437c3f7223 */ /* 0x000fe20000010885 */
[----:B------:R-:W-:Y:S01]  /*aa80*/  LOP3.LUT R120, R120, 0xffff0000, RZ, 0xc0, !PT ;  /* 0xffff000078787812 */ /* 0x000fe200078ec0ff */
[-C--:B------:R-:W-:Y:S01]  /*aa90*/  FMUL.FTZ R67, R64, R122.reuse ;  /* 0x0000007a40437220 */ /* 0x080fe20000410000 */
[----:B------:R-:W-:Y:S01]  /*aaa0*/  FFMA.FTZ R64, R125, R122, -R134 ;  /* 0x0000007a7d407223 */ /* 0x000fe20000010886 */
[----:B------:R-:W-:Y:S01]  /*aab0*/  FFMA.FTZ R129, R124, R131, R129 ;  /* 0x000000837c817223 */ /* 0x000fe20000010081 */
[C---:B------:R-:W-:Y:S01]  /*aac0*/  FMUL.FTZ R122, R126.reuse, R128 ;  /* 0x000000807e7a7220 */ /* 0x040fe20000410000 */
[----:B------:R-:W-:Y:S01]  /*aad0*/  LOP3.LUT R61, R61, 0xffff0000, RZ, 0xc0, !PT ;  /* 0xffff00003d3d7812 */ /* 0x000fe200078ec0ff */
[C---:B------:R-:W-:Y:S01]  /*aae0*/  FMUL.FTZ R124, R65.reuse, R130 ;  /* 0x00000082417c7220 */ /* 0x040fe20000410000 */
[----:B------:R-:W-:Y:S01]  /*aaf0*/  FMUL.FTZ R65, R65, R120 ;  /* 0x0000007841417220 */ /* 0x000fe20000410000 */
[-C--:B------:R-:W-:Y:S01]  /*ab00*/  FMUL.FTZ R126, R126, R121.reuse ;  /* 0x000000797e7e7220 */ /* 0x080fe20000410000 */
[----:B------:R-:W-:Y:S01]  /*ab10*/  FFMA.FTZ R122, R123, R121, -R122 ;  /* 0x000000797b7a7223 */ /* 0x000fe2000001087a */
[----:B------:R-:W-:-:S02]  /*ab20*/  IMAD.U32 R121, R37, 0x10000, RZ ;  /* 0x0001000025797824 */ /* 0x000fc400078e00ff */
[----:B------:R-:W-:Y:S01]  /*ab30*/  FFMA.FTZ R132, R125, R132, R67 ;  /* 0x000000847d847223 */ /* 0x000fe20000010043 */
[C---:B------:R-:W-:Y:S01]  /*ab40*/  FFMA.FTZ R124, R61.reuse, R120, -R124 ;  /* 0x000000783d7c7223 */ /* 0x040fe2000001087c */
[----:B------:R-:W-:Y:S01]  /*ab50*/  FFMA.FTZ R130, R61, R130, R65 ;  /* 0x000000823d827223 */ /* 0x000fe20000010041 */
[----:B------:R-:W-:Y:S01]  /*ab60*/  IMAD.U32 R67, R25, 0x10000, RZ ;  /* 0x0001000019437824 */ /* 0x000fe200078e00ff */
[----:B------:R-:W-:Y:S01]  /*ab70*/  LOP3.LUT R61, R37, 0xffff0000, RZ, 0xc0, !PT ;  /* 0xffff0000253d7812 */ /* 0x000fe200078ec0ff */
[----:B------:R-:W-:Y:S01]  /*ab80*/  FMUL.FTZ R125, R127, R121 ;  /* 0x000000797f7d7220 */ /* 0x000fe20000410000 */
[----:B------:R-:W-:Y:S01]  /*ab90*/  LOP3.LUT R25, R25, 0xffff0000, RZ, 0xc0, !PT ;  /* 0xffff000019197812 */ /* 0x000fe200078ec0ff */
[-C--:B------:R-:W-:Y:S01]  /*aba0*/  FMUL.FTZ R127, R127, R67.reuse ;  /* 0x000000437f7f7220 */ /* 0x080fe20000410000 */
[----:B------:R-:W-:Y:S01]  /*abb0*/  LOP3.LUT R65, R26, 0xffff0000, RZ, 0xc0, !PT ;  /* 0xffff00001a417812 */ /* 0x000fe200078ec0ff */
[----:B------:R-:W-:Y:S01]  /*abc0*/  FFMA.FTZ R125, R36, R67, -R125 ;  /* 0x00000043247d7223 */ /* 0x000fe2000001087d */
[----:B------:R-:W-:Y:S01]  /*abd0*/  LOP3.LUT R37, R24, 0xffff0000, RZ, 0xc0, !PT ;  /* 0xffff000018257812 */ /* 0x000fe200078ec0ff */
[C---:B------:R-:W-:Y:S01]  /*abe0*/  FMUL.FTZ R24, R38.reuse, R61 ;  /* 0x0000003d26187220 */ /* 0x040fe20000410000 */
[----:B------:R-:W-:Y:S01]  /*abf0*/  FMUL.FTZ R38, R38, R25 ;  /* 0x0000001926267220 */ /* 0x000fe20000410000 */
[C---:B------:R-:W-:Y:S01]  /*ac00*/  FMUL.FTZ R67, R66.reuse, R65 ;  /* 0x0000004142437220 */ /* 0x040fe20000410000 */
[----:B------:R-:W-:Y:S01]  /*ac10*/  FFMA.FTZ R123, R123, R128, R126 ;  /* 0x000000807b7b7223 */ /* 0x000fe2000001007e */
[----:B------:R-:W-:Y:S01]  /*ac20*/  FMUL.FTZ R66, R66, R37 ;  /* 0x0000002542427220 */ /* 0x000fe20000410000 */
        /* <DEDUP_REMOVED lines=11> */
[----:B------:R0:W-:Y:S01]  /*ace0*/  STS.128 [R117+0x12400], R24 ;  /* 0x0124001875007388 */ /* 0x0001e20000000c00 */
[----:B------:R-:W-:-:S02]  /*acf0*/  F2FP.BF16.F32.PACK_AB R38, R38, R127 ;  /* 0x0000007f2626723e */ /* 0x000fc400000010ff */
[----:B------:R-:W-:-:S05]  /*ad00*/  F2FP.BF16.F32.PACK_AB R39, R65, R132 ;  /* 0x000000844127723e */ /* 0x000fca00000010ff */
[----:B------:R0:W-:Y:S02]  /*ad10*/  STS.128 [R119+0x12400], R36 ;  /* 0x0124002477007388 */ /* 0x0001e40000000c00 */
.L_x_4898:
[----:B------:R-:W-:Y:S05]  /*ad20*/  BSYNC B2 ;  /* 0x0000000000027941 */ /* 0x000fea0003800000 */
.L_x_4897:
[----:B------:R-:W-:Y:S04]  /*ad30*/  BSSY B2, `(.L_x_4899) ;  /* 0x0000072000027945 */ /* 0x000fe80003800000 */
[----:B------:R-:W-:Y:S05]  /*ad40*/  @P1 BRA `(.L_x_4900) ;  /* 0x0000000400c01947 */ /* 0x000fea0003800000 */
[----:B0-----:R-:W-:Y:S02]  /*ad50*/  LEA.HI R24, R118, R74, RZ, 0x1d ;  /* 0x0000004a76187211 */ /* 0x001fe400078fe8ff */
[----:B------:R-:W-:Y:S02]  /*ad60*/  LEA.HI R26, R75, R78, RZ, 0x6 ;  /* 0x0000004e4b1a7211 */ /* 0x000fe400078f30ff */
[----:B------:R-:W-:Y:S02]  /*ad70*/  SHF.R.S32.HI R25, RZ, 0x1f, R24 ;  /* 0x0000001fff197819 */ /* 0x000fe40000011418 */
[----:B------:R-:W-:Y:S01]  /*ad80*/  LOP3.LUT R27, R71, 0x38, R76, 0xf8, !PT ;  /* 0x00000038471b7812 */ /* 0x000fe200078ef84c */
[----:B------:R-:W-:Y:S01]  /*ad90*/  IMAD.SHL.U32 R26, R26, 0x80, RZ ;  /* 0x000000801a1a7824 */ /* 0x000fe200078e00ff */
[----:B------:R-:W-:Y:S01]  /*ada0*/  LEA.HI R25, R25, R24, RZ, 0x3 ;  /* 0x0000001819197211 */ /* 0x000fe200078f18ff */
[----:B------:R-:W-:Y:S01]  /*adb0*/  IMAD.SHL.U32 R24, R24, 0x8, RZ ;  /* 0x0000000818187824 */ /* 0x000fe200078e00ff */
[----:B------:R-:W-:-:S02]  /*adc0*/  LOP3.LUT R36, R27, R70, RZ, 0x3c, !PT ;  /* 0x000000461b247212 */ /* 0x000fc400078e3cff */
[----:B------:R-:W-:Y:S01]  /*add0*/  LOP3.LUT R37, R26, 0xffffe000, RZ, 0xc0, !PT ;  /* 0xffffe0001a257812 */ /* 0x000fe200078ec0ff */
[----:B------:R-:W-:Y:S01]  /*ade0*/  IMAD.SHL.U32 R26, R25, 0x400, RZ ;  /* 0x00000400191a7824 */ /* 0x000fe200078e00ff */
[----:B------:R-:W-:Y:S02]  /*adf0*/  LOP3.LUT R25, R71, 0x38, R24, 0xf8, !PT ;  /* 0x0000003847197812 */ /* 0x000fe400078ef818 */
[----:B------:R-:W-:Y:S01]  /*ae00*/  R2UR UR4, R206 ;  /* 0x00000000ce0472ca */ /* 0x000fe200000e0000 */
[----:B------:R-:W-:Y:S01]  /*ae10*/  IMAD R37, R204, 0x200, R37 ;  /* 0x00000200cc257824 */ /* 0x000fe200078e0225 */
[----:B------:R-:W-:Y:S02]  /*ae20*/  LOP3.LUT R27, R26, 0x7fffe000, RZ, 0xc0, !PT ;  /* 0x7fffe0001a1b7812 */ /* 0x000fe400078ec0ff */
[----:B------:R-:W-:Y:S01]  /*ae30*/  LOP3.LUT R24, R25, R70, RZ, 0x3c, !PT ;  /* 0x0000004619187212 */ /* 0x000fe200078e3cff */
[----:B------:R-:W-:Y:S01]  /*ae40*/  IMAD.IADD R36, R37, 0x1, R36 ;  /* 0x0000000125247824 */ /* 0x000fe200078e0224 */
[----:B------:R-:W-:Y:S01]  /*ae50*/  SHF.R.U64 R62, R40, 0x10, R41 ;  /* 0x00000010283e7819 */ /* 0x000fe20000001229 */
[----:B------:R-:W-:Y:S01]  /*ae60*/  IMAD R27, R204, 0x200, R27 ;  /* 0x00000200cc1b7824 */ /* 0x000fe200078e021b */
[----:B------:R-:W-:-:S02]  /*ae70*/  SHF.R.U64 R40, R28, 0x10, R29 ;  /* 0x000000101c287819 */ /* 0x000fc4000000121d */
[----:B------:R-:W-:Y:S01]  /*ae80*/  SHF.R.U32.HI R29, RZ, 0x10, R29 ;  /* 0x00000010ff1d7819 */ /* 0x000fe2000001161d */
[----:B------:R-:W-:Y:S01]  /*ae90*/  IMAD.IADD R61, R27, 0x1, R24 ;  /* 0x000000011b3d7824 */ /* 0x000fe200078e0218 */
[----:B------:R-:W-:Y:S02]  /*aea0*/  SHF.R.U32.HI R63, RZ, 0x10, R41 ;  /* 0x00000010ff3f7819 */ /* 0x000fe40000011629 */
[----:B------:R-:W-:Y:S02]  /*aeb0*/  LEA R60, R36, UR4, 0x1 ;  /* 0x00000004243c7c11 */ /* 0x000fe4000f8e08ff */
[----:B------:R-:W-:Y:S02]  /*aec0*/  LEA R61, R61, UR39, 0x1 ;  /* 0x000000273d3d7c11 */ /* 0x000fe4000f8e08ff */
[----:B------:R-:W-:Y:S01]  /*aed0*/  PRMT R115, R115, 0x5410, R62 ;  /* 0x0000541073737816 */ /* 0x000fe2000000003e */
[----:B------:R-:W0:Y:S01]  /*aee0*/  LDS.128 R24, [R60] ;  /* 0x000000003c187984 */ /* 0x000e220000000c00 */
[----:B------:R-:W-:-:S02]  /*aef0*/  PRMT R111, R111, 0x5410, R40 ;  /* 0x000054106f6f7816 */ /* 0x000fc40000000028 */
[----:B------:R-:W-:Y:S01]  /*af00*/  SHF.R.U64 R41, R42, 0x10, R43 ;  /* 0x000000102a297819 */ /* 0x000fe2000000122b */
[----:B------:R-:W1:Y:S01]  /*af10*/  LDS.128 R36, [R61+0x12400] ;  /* 0x012400003d247984 */ /* 0x000e620000000c00 */
[----:B------:R-:W-:Y:S01]  /*af20*/  SHF.R.U64 R28, R30, 0x10, R31 ;  /* 0x000000101e1c7819 */ /* 0x000fe2000000121f */
[----:B------:R-:W-:Y:S01]  /*af30*/  IMAD.U32 R65, R111, 0x10000, RZ ;  /* 0x000100006f417824 */ /* 0x000fe200078e00ff */
[----:B------:R-:W-:Y:S02]  /*af40*/  PRMT R112, R112, 0x5410, R29 ;  /* 0x0000541070707816 */ /* 0x000fe4000000001d */
[----:B------:R-:W-:Y:S02]  /*af50*/  SHF.R.U32.HI R31, RZ, 0x10, R31 ;  /* 0x00000010ff1f7819 */ /* 0x000fe4000001161f */
[----:B------:R-:W-:Y:S01]  /*af60*/  PRMT R114, R114, 0x5410, R63 ;  /* 0x0000541072727816 */ /* 0x000fe2000000003f */
[----:B------:R-:W-:Y:S01]  /*af70*/  IMAD.U32 R63, R115, 0x10000, RZ ;  /* 0x00010000733f7824 */ /* 0x000fe200078e00ff */
[----:B------:R-:W-:Y:S01]  /*af80*/  SHF.R.U32.HI R42, RZ, 0x10, R43 ;  /* 0x00000010ff2a7819 */ /* 0x000fe2000001162b */
[----:B------:R-:W-:Y:S01]  /*af90*/  IMAD.U32 R62, R112, 0x10000, RZ ;  /* 0x00010000703e7824 */ /* 0x000fe200078e00ff */
[----:B------:R-:W-:-:S02]  /*afa0*/  PRMT R116, R116, 0x5410, R41 ;  /* 0x0000541074747816 */ /* 0x000fc40000000029 */
[----:B------:R-:W-:Y:S02]  /*afb0*/  PRMT R109, R109, 0x5410, R28 ;  /* 0x000054106d6d7816 */ /* 0x000fe4000000001c */
[----:B------:R-:W-:Y:S02]  /*afc0*/  PRMT R110, R110, 0x5410, R31 ;  /* 0x000054106e6e7816 */ /* 0x000fe4000000001f */
[----:B------:R-:W-:Y:S02]  /*afd0*/  PRMT R113, R113, 0x5410, R42 ;  /* 0x0000541071717816 */ /* 0x000fe4000000002a */
[----:B------:R-:W-:Y:S01]  /*afe0*/  LOP3.LUT R111, R111, 0xffff0000, RZ, 0xc0, !PT ;  /* 0xffff00006f6f7812 */ /* 0x000fe200078ec0ff */
[----:B------:R-:W-:Y:S01]  /*aff0*/  IMAD.U32 R64, R110, 0x10000, RZ ;  /* 0x000100006e407824 */ /* 0x000fe200078e00ff */
[----:B------:R-:W-:Y:S02]  /*b000*/  LOP3.LUT R115, R115, 0xffff0000, RZ, 0xc0, !PT ;  /* 0xffff000073737812 */ /* 0x000fe400078ec0ff */
[----:B------:R-:W-:-:S02]  /*b010*/  LOP3.LUT R112, R112, 0xffff0000, RZ, 0xc0, !PT ;  /* 0xffff000070707812 */ /* 0x000fc400078ec0ff */
        /* <DEDUP_REMOVED lines=13> */
[----:B------:R-:W-:Y:S02]  /*b0f0*/  IMAD.U32 R43, R39, 0x10000, RZ ;  /* 0x00010000272b7824 */ /* 0x000fe400078e00ff */
[C---:B------:R-:W-:Y:S01]  /*b100*/  FFMA.FTZ R67, R28.reuse, R63, -R67 ;  /* 0x0000003f1c437223 */ /* 0x040fe20000010843 */
[----:B------:R-:W-:Y:S01]  /*b110*/  FFMA.FTZ R117, R28, R65, R117 ;  /* 0x000000411c757223 */ /* 0x000fe20000010075 */
[----:B------:R-:W-:Y:S02]  /*b120*/  IMAD.U32 R28, R113, 0x10000, RZ ;  /* 0x00010000711c7824 */ /* 0x000fe400078e00ff */
[-C--:B------:R-:W-:Y:S01]  /*b130*/  FMUL.FTZ R120, R41, R40.reuse ;  /* 0x0000002829787220 */ /* 0x080fe20000410000 */
[----:B------:R-:W-:Y:S01]  /*b140*/  FFMA.FTZ R66, R29, R40, -R66 ;  /* 0x000000281d427223 */ /* 0x000fe20000010842 */
[----:B------:R-:W-:Y:S01]  /*b150*/  FMUL.FTZ R40, R43, R64 ;  /* 0x000000402b287220 */ /* 0x000fe20000410000 */
[----:B------:R-:W-:-:S02]  /*b160*/  IMAD.U32 R31, R27, 0x10000, RZ ;  /* 0x000100001b1f7824 */ /* 0x000fc400078e00ff */
[----:B------:R-:W-:Y:S01]  /*b170*/  FMUL.FTZ R43, R43, R28 ;  /* 0x0000001c2b2b7220 */ /* 0x000fe20000410000 */
[----:B------:R-:W-:Y:S01]  /*b180*/  LOP3.LUT R114, R114, 0xffff0000, RZ, 0xc0, !PT ;  /* 0xffff000072727812 */ /* 0x000fe200078ec0ff */
[----:B------:R-:W-:Y:S01]  /*b190*/  FFMA.FTZ R120, R29, R62, R120 ;  /* 0x0000003e1d787223 */ /* 0x000fe20000010078 */
[C---:B------:R-:W-:Y:S01]  /*b1a0*/  FFMA.FTZ R62, R31.reuse, R28, -R40 ;  /* 0x0000001c1f3e7223 */ /* 0x040fe20000010828 */
[----:B------:R-:W-:Y:S01]  /*b1b0*/  FFMA.FTZ R64, R31, R64, R43 ;  /* 0x000000401f407223 */ /* 0x000fe2000001002b */
[C---:B------:R-:W-:Y:S01]  /*b1c0*/  FMUL.FTZ R29, R36.reuse, R111 ;  /* 0x0000006f241d7220 */ /* 0x040fe20000410000 */
[----:B------:R-:W-:Y:S01]  /*b1d0*/  FMUL.FTZ R41, R36, R115 ;  /* 0x0000007324297220 */ /* 0x000fe20000410000 */
[----:B------:R-:W-:Y:S02]  /*b1e0*/  IMAD.U32 R42, R38, 0x10000, RZ ;  /* 0x00010000262a7824 */ /* 0x000fe400078e00ff */
[----:B------:R-:W-:Y:S01]  /*b1f0*/  FMUL.FTZ R40, R37, R112 ;  /* 0x0000007025287220 */ /* 0x000fe20000410000 */
[----:B------:R-:W-:-:S02]  /*b200*/  IMAD.U32 R31, R109, 0x10000, RZ ;  /* 0x000100006d1f7824 */ /* 0x000fc400078e00ff */
[-C--:B------:R-:W-:Y:S01]  /*b210*/  FMUL.FTZ R43, R37, R114.reuse ;  /* 0x00000072252b7220 */ /* 0x080fe20000410000 */
[C---:B------:R-:W-:Y:S01]  /*b220*/  FFMA.FTZ R28, R24.reuse, R115, -R29 ;  /* 0x00000073181c7223 */ /* 0x040fe2000001081d */
[----:B------:R-:W-:Y:S01]  /*b230*/  FFMA.FTZ R36, R24, R111, R41 ;  /* 0x0000006f18247223 */ /* 0x000fe20000010029 */
[----:B------:R-:W-:Y:S01]  /*b240*/  IMAD.U32 R30, R26, 0x10000, RZ ;  /* 0x000100001a1e7824 */ /* 0x000fe200078e00ff */
[----:B------:R-:W-:Y:S01]  /*b250*/  LOP3.LUT R38, R38, 0xffff0000, RZ, 0xc0, !PT ;  /* 0xffff000026267812 */ /* 0x000fe200078ec0ff */
[----:B------:R-:W-:Y:S01]  /*b260*/  IMAD.U32 R29, R116, 0x10000, RZ ;  /* 0x00010000741d7824 */ /* 0x000fe200078e00ff */
[----:B------:R-:W-:Y:S01]  /*b270*/  LOP3.LUT R39, R39, 0xffff0000, RZ, 0xc0, !PT ;  /* 0xffff000027277812 */ /* 0x000fe200078ec0ff */
[C---:B------:R-:W-:Y:S01]  /*b280*/  FMUL.FTZ R41, R42.reuse, R31 ;  /* 0x0000001f2a297220 */ /* 0x040fe20000410000 */
[C---:B------:R-:W-:Y:S01]  /*b290*/  FFMA.FTZ R37, R25.reuse, R114, -R40 ;  /* 0x0000007219257223 */ /* 0x040fe20000010828 */
[----:B------:R-:W-:Y:S01]  /*b2a0*/  FFMA.FTZ R43, R25, R112, R43 ;  /* 0x00000070192b7223 */ /* 0x000fe2000001002b */
[----:B------:R-:W-:Y:S01]  /*b2b0*/  LOP3.LUT R109, R109, 0xffff0000, RZ, 0xc0, !PT ;  /* 0xffff00006d6d7812 */ /* 0x000fe200078ec0ff */
[-C--:B------:R-:W-:Y:S01]  /*b2c0*/  FMUL.FTZ R63, R42, R29.reuse ;  /* 0x0000001d2a3f7220 */ /* 0x080fe20000410000 */
[----:B------:R-:W-:Y:S01]  /*b2d0*/  LOP3.LUT R25, R116, 0xffff0000, RZ, 0xc0, !PT ;  /* 0xffff000074197812 */ /* 0x000fe200078ec0ff */
[----:B------:R-:W-:Y:S01]  /*b2e0*/  FFMA.FTZ R41, R30, R29, -R41 ;  /* 0x0000001d1e297223 */ /* 0x000fe20000010829 */
[----:B------:R-:W-:Y:S01]  /*b2f0*/  LOP3.LUT R24, R113, 0xffff0000, RZ, 0xc0, !PT ;  /* 0xffff000071187812 */ /* 0x000fe200078ec0ff */
[----:B------:R-:W-:Y:S01]  /*b300*/  FMUL.FTZ R29, R38, R109 ;  /* 0x0000006d261d7220 */ /* 0x000fe20000410000 */
[----:B------:R-:W-:Y:S01]  /*b310*/  LOP3.LUT R26, R26, 0xffff0000, RZ, 0xc0, !PT ;  /* 0xffff00001a1a7812 */ /* 0x000fe200078ec0ff */
[----:B------:R-:W-:Y:S01]  /*b320*/  FMUL.FTZ R42, R39, R110 ;  /* 0x0000006e272a7220 */ /* 0x000fe20000410000 */
[----:B------:R-:W-:Y:S01]  /*b330*/  LOP3.LUT R27, R27, 0xffff0000, RZ, 0xc0, !PT ;  /* 0xffff00001b1b7812 */ /* 0x000fe200078ec0ff */
[----:B------:R-:W-:Y:S01]  /*b340*/  FMUL.FTZ R40, R38, R25 ;  /* 0x0000001926287220 */ /* 0x000fe20000410000 */
[-C--:B------:R-:W-:Y:S01]  /*b350*/  FMUL.FTZ R39, R39, R24.reuse ;  /* 0x0000001827277220 */ /* 0x080fe20000410000 */
[----:B------:R-:W-:Y:S01]  /*b360*/  FFMA.FTZ R30, R30, R31, R63 ;  /* 0x0000001f1e1e7223 */ /* 0x000fe2000001003f */
        /* <DEDUP_REMOVED lines=14> */
.L_x_4900:
[----:B------:R-:W-:Y:S05]  /*b450*/  BSYNC B2 ;  /* 0x0000000000027941 */ /* 0x000fea0003800000 */
.L_x_4899:
[----:B------:R-:W-:Y:S05]  /*b460*/  @P2 BRA `(.L_x_4896) ;  /* 0x0000000400c02947 */ /* 0x000fea0003800000 */
[----:B------:R-:W-:Y:S02]  /*b470*/  LEA.HI R118, R118, R69, RZ, 0x1d ;  /* 0x0000004576767211 */ /* 0x000fe400078fe8ff */
[----:B01----:R-:W-:Y:S02]  /*b480*/  LEA.HI R24, R21, R20, RZ, 0x6 ;  /* 0x0000001415187211 */ /* 0x003fe400078f30ff */
[----:B------:R-:W-:Y:S02]  /*b490*/  SHF.R.S32.HI R25, RZ, 0x1f, R118 ;  /* 0x0000001fff197819 */ /* 0x000fe40000011476 */
[----:B------:R-:W-:Y:S01]  /*b4a0*/  LOP3.LUT R27, R71, 0x38, R68, 0xf8, !PT ;  /* 0x00000038471b7812 */ /* 0x000fe200078ef844 */
[----:B------:R-:W-:Y:S01]  /*b4b0*/  IMAD.SHL.U32 R24, R24, 0x80, RZ ;  /* 0x0000008018187824 */ /* 0x000fe200078e00ff */
[----:B------:R-:W-:Y:S01]  /*b4c0*/  LEA.HI R25, R25, R118, RZ, 0x3 ;  /* 0x0000007619197211 */ /* 0x000fe200078f18ff */
[----:B------:R-:W-:Y:S01]  /*b4d0*/  IMAD.SHL.U32 R118, R118, 0x8, RZ ;  /* 0x0000000876767824 */ /* 0x000fe200078e00ff */
[----:B------:R-:W-:-:S02]  /*b4e0*/  R2UR UR4, R206 ;  /* 0x00000000ce0472ca */ /* 0x000fc400000e0000 */
[----:B------:R-:W-:Y:S01]  /*b4f0*/  LOP3.LUT R29, R24, 0xffffe000, RZ, 0xc0, !PT ;  /* 0xffffe000181d7812 */ /* 0x000fe200078ec0ff */
[----:B------:R-:W-:Y:S01]  /*b500*/  IMAD.SHL.U32 R25, R25, 0x400, RZ ;  /* 0x0000040019197824 */ /* 0x000fe200078e00ff */
[----:B------:R-:W-:Y:S02]  /*b510*/  LOP3.LUT R71, R71, 0x38, R118, 0xf8, !PT ;  /* 0x0000003847477812 */ /* 0x000fe400078ef876 */
[-C--:B------:R-:W-:Y:S01]  /*b520*/  LOP3.LUT R24, R27, R70.reuse, RZ, 0x3c, !PT ;  /* 0x000000461b187212 */ /* 0x080fe200078e3cff */
[----:B------:R-:W-:Y:S01]  /*b530*/  IMAD R29, R204, 0x200, R29 ;  /* 0x00000200cc1d7824 */ /* 0x000fe200078e021d */
[----:B------:R-:W-:Y:S02]  /*b540*/  LOP3.LUT R25, R25, 0x7fffe000, RZ, 0xc0, !PT ;  /* 0x7fffe00019197812 */ /* 0x000fe400078ec0ff */
[----:B------:R-:W-:Y:S01]  /*b550*/  LOP3.LUT R70, R71, R70, RZ, 0x3c, !PT ;  /* 0x0000004647467212 */ /* 0x000fe200078e3cff */
[----:B------:R-:W-:Y:S01]  /*b560*/  IMAD.IADD R24, R29, 0x1, R24 ;  /* 0x000000011d187824 */ /* 0x000fe200078e0218 */
[----:B------:R-:W-:Y:S01]  /*b570*/  SHF.R.U64 R39, R32, 0x10, R33 ;  /* 0x0000001020277819 */ /* 0x000fe20000001221 */
[----:B------:R-:W-:Y:S01]  /*b580*/  IMAD R25, R204, 0x200, R25 ;  /* 0x00000200cc197824 */ /* 0x000fe200078e0219 */
[----:B------:R-:W-:-:S02]  /*b590*/  SHF.R.U64 R43, R44, 0x10, R45 ;  /* 0x000000102c2b7819 */ /* 0x000fc4000000122d */
[----:B------:R-:W-:Y:S01]  /*b5a0*/  LEA R36, R24, UR4, 0x1 ;  /* 0x0000000418247c11 */ /* 0x000fe2000f8e08ff */
[----:B------:R-:W-:Y:S01]  /*b5b0*/  IMAD.IADD R37, R25, 0x1, R70 ;  /* 0x0000000119257824 */ /* 0x000fe200078e0246 */
[----:B------:R-:W-:Y:S02]  /*b5c0*/  PRMT R98, R98, 0x5410, R39 ;  /* 0x0000541062627816 */ /* 0x000fe40000000027 */
[----:B------:R-:W-:Y:S01]  /*b5d0*/  SHF.R.U32.HI R44, RZ, 0x10, R45 ;  /* 0x00000010ff2c7819 */ /* 0x000fe2000001162d */
[----:B------:R-:W0:Y:S01]  /*b5e0*/  LDS.128 R24, [R36] ;  /* 0x0000000024187984 */ /* 0x000e220000000c00 */
[----:B------:R-:W-:Y:S01]  /*b5f0*/  LEA R37, R37, UR39, 0x1 ;  /* 0x0000002725257c11 */ /* 0x000fe2000f8e08ff */
[----:B------:R-:W-:Y:S01]  /*b600*/  IMAD.U32 R45, R98, 0x10000, RZ ;  /* 0x00010000622d7824 */ /* 0x000fe200078e00ff */
[----:B------:R-:W-:Y:S02]  /*b610*/  SHF.R.U32.HI R32, RZ, 0x10, R33 ;  /* 0x00000010ff207819 */ /* 0x000fe40000011621 */
[----:B------:R-:W-:Y:S01]  /*b620*/  PRMT R94, R94, 0x5410, R43 ;  /* 0x000054105e5e7816 */ /* 0x000fe2000000002b */
[----:B------:R-:W1:Y:S01]  /*b630*/  LDS.128 R28, [R37+0x12400] ;  /* 0x01240000251c7984 */ /* 0x000e620000000c00 */
[----:B------:R-:W-:-:S02]  /*b640*/  PRMT R99, R99, 0x5410, R32 ;  /* 0x0000541063637816 */ /* 0x000fc40000000020 */
[----:B------:R-:W-:Y:S01]  /*b650*/  SHF.R.U64 R33, R34, 0x10, R35 ;  /* 0x0000001022217819 */ /* 0x000fe20000001223 */
[----:B------:R-:W-:Y:S01]  /*b660*/  IMAD.U32 R43, R94, 0x10000, RZ ;  /* 0x000100005e2b7824 */ /* 0x000fe200078e00ff */
[----:B------:R-:W-:Y:S02]  /*b670*/  SHF.R.U64 R41, R46, 0x10, R47 ;  /* 0x000000102e297819 */ /* 0x000fe4000000122f */
[----:B------:R-:W-:Y:S02]  /*b680*/  SHF.R.U32.HI R34, RZ, 0x10, R35 ;  /* 0x00000010ff227819 */ /* 0x000fe40000011623 */
[----:B------:R-:W-:Y:S02]  /*b690*/  SHF.R.U32.HI R46, RZ, 0x10, R47 ;  /* 0x00000010ff2e7819 */ /* 0x000fe4000001162f */
[----:B------:R-:W-:Y:S02]  /*b6a0*/  LOP3.LUT R47, R98, 0xffff0000, RZ, 0xc0, !PT ;  /* 0xffff0000622f7812 */ /* 0x000fe400078ec0ff */
[----:B------:R-:W-:-:S02]  /*b6b0*/  PRMT R95, R95, 0x5410, R44 ;  /* 0x000054105f5f7816 */ /* 0x000fc4000000002c */
[----:B------:R-:W-:Y:S02]  /*b6c0*/  PRMT R97, R97, 0x5410, R34 ;  /* 0x0000541061617816 */ /* 0x000fe40000000022 */
[----:B------:R-:W-:Y:S02]  /*b6d0*/  PRMT R96, R96, 0x5410, R33 ;  /* 0x0000541060607816 */ /* 0x000fe40000000021 */
[----:B------:R-:W-:Y:S01]  /*b6e0*/  PRMT R92, R92, 0x5410, R41 ;  /* 0x000054105c5c7816 */ /* 0x000fe20000000029 */
[----:B------:R-:W-:Y:S01]  /*b6f0*/  IMAD.U32 R42, R97, 0x10000, RZ ;  /* 0x00010000612a7824 */ /* 0x000fe200078e00ff */
[----:B------:R-:W-:Y:S01]  /*b700*/  PRMT R93, R93, 0x5410, R46 ;  /* 0x000054105d5d7816 */ /* 0x000fe2000000002e */
        /* <DEDUP_REMOVED lines=15> */
[----:B------:R-:W-:Y:S01]  /*b800*/  LOP3.LUT R43, R94, 0xffff0000, RZ, 0xc0, !PT ;  /* 0xffff00005e2b7812 */ /* 0x000fe200078ec0ff */
[----:B------:R-:W-:Y:S01]  /*b810*/  FFMA.FTZ R63, R32, R45, R63 ;  /* 0x0000002d203f7223 */ /* 0x000fe2000001003f */
[----:B------:R-:W-:Y:S02]  /*b820*/  IMAD.U32 R32, R95, 0x10000, RZ ;  /* 0x000100005f207824 */ /* 0x000fe400078e00ff */
[----:B------:R-:W-:Y:S02]  /*b830*/  IMAD.U32 R41, R31, 0x10000, RZ ;  /* 0x000100001f297824 */ /* 0x000fe400078e00ff */
[-C--:B------:R-:W-:Y:S01]  /*b840*/  FMUL.FTZ R45, R28, R43.reuse ;  /* 0x0000002b1c2d7220 */ /* 0x080fe20000410000 */
[C---:B------:R-:W-:Y:S01]  /*b850*/  FMUL.FTZ R28, R39.reuse, R38 ;  /* 0x00000026271c7220 */ /* 0x040fe20000410000 */
[C---:B------:R-:W-:Y:S01]  /*b860*/  FFMA.FTZ R44, R24.reuse, R43, -R65 ;  /* 0x0000002b182c7223 */ /* 0x040fe20000010841 */
[-C--:B------:R-:W-:Y:S01]  /*b870*/  FMUL.FTZ R39, R39, R32.reuse ;  /* 0x0000002027277220 */ /* 0x080fe20000410000 */
[----:B------:R-:W-:Y:S01]  /*b880*/  FFMA.FTZ R46, R24, R47, R45 ;  /* 0x0000002f182e7223 */ /* 0x000fe2000001002d */
[----:B------:R-:W-:Y:S01]  /*b890*/  FFMA.FTZ R43, R33, R32, -R28 ;  /* 0x00000020212b7223 */ /* 0x000fe2000001081c */
[----:B------:R-:W-:-:S02]  /*b8a0*/  IMAD.U32 R28, R93, 0x10000, RZ ;  /* 0x000100005d1c7824 */ /* 0x000fc400078e00ff */
[----:B------:R-:W-:Y:S01]  /*b8b0*/  FMUL.FTZ R60, R41, R42 ;  /* 0x0000002a293c7220 */ /* 0x000fe20000410000 */
[----:B------:R-:W-:Y:S01]  /*b8c0*/  LOP3.LUT R32, R99, 0xffff0000, RZ, 0xc0, !PT ;  /* 0xffff000063207812 */ /* 0x000fe200078ec0ff */
[----:B------:R-:W-:Y:S01]  /*b8d0*/  FFMA.FTZ R38, R33, R38, R39 ;  /* 0x0000002621267223 */ /* 0x000fe20000010027 */
[----:B------:R-:W-:Y:S01]  /*b8e0*/  LOP3.LUT R24, R95, 0xffff0000, RZ, 0xc0, !PT ;  /* 0xffff00005f187812 */ /* 0x000fe200078ec0ff */
[-C--:B------:R-:W-:Y:S01]  /*b8f0*/  FMUL.FTZ R62, R41, R28.reuse ;  /* 0x0000001c293e7220 */ /* 0x080fe20000410000 */
[----:B------:R-:W-:Y:S01]  /*b900*/  FFMA.FTZ R60, R35, R28, -R60 ;  /* 0x0000001c233c7223 */ /* 0x000fe2000001083c */
[C---:B------:R-:W-:Y:S01]  /*b910*/  FMUL.FTZ R28, R29.reuse, R32 ;  /* 0x000000201d1c7220 */ /* 0x040fe20000410000 */
[----:B------:R-:W-:Y:S02]  /*b920*/  IMAD.U32 R40, R30, 0x10000, RZ ;  /* 0x000100001e287824 */ /* 0x000fe400078e00ff */
[----:B------:R-:W-:Y:S01]  /*b930*/  FMUL.FTZ R29, R29, R24 ;  /* 0x000000181d1d7220 */ /* 0x000fe20000410000 */
[----:B------:R-:W-:-:S02]  /*b940*/  IMAD.U32 R39, R96, 0x10000, RZ ;  /* 0x0001000060277824 */ /* 0x000fc400078e00ff */
[----:B------:R-:W-:Y:S01]  /*b950*/  FFMA.FTZ R62, R35, R42, R62 ;  /* 0x0000002a233e7223 */ /* 0x000fe2000001003e */
[----:B------:R-:W-:Y:S02]  /*b960*/  IMAD.U32 R33, R92, 0x10000, RZ ;  /* 0x000100005c217824 */ /* 0x000fe400078e00ff */
[C---:B------:R-:W-:Y:S01]  /*b970*/  FFMA.FTZ R42, R25.reuse, R24, -R28 ;  /* 0x00000018192a7223 */ /* 0x040fe2000001081c */
[----:B------:R-:W-:Y:S01]  /*b980*/  FFMA.FTZ R35, R25, R32, R29 ;  /* 0x0000002019237223 */ /* 0x000fe2000001001d */
[----:B------:R-:W-:Y:S01]  /*b990*/  IMAD.U32 R34, R26, 0x10000, RZ ;  /* 0x000100001a227824 */ /* 0x000fe200078e00ff */
[----:B------:R-:W-:Y:S01]  /*b9a0*/  LOP3.LUT R30, R30, 0xffff0000, RZ, 0xc0, !PT ;  /* 0xffff00001e1e7812 */ /* 0x000fe200078ec0ff */
[C---:B------:R-:W-:Y:S01]  /*b9b0*/  FMUL.FTZ R41, R40.reuse, R39 ;  /* 0x0000002728297220 */ /* 0x040fe20000410000 */
[----:B------:R-:W-:Y:S01]  /*b9c0*/  LOP3.LUT R31, R31, 0xffff0000, RZ, 0xc0, !PT ;  /* 0xffff00001f1f7812 */ /* 0x000fe200078ec0ff */
[-C--:B------:R-:W-:Y:S01]  /*b9d0*/  FMUL.FTZ R45, R40, R33.reuse ;  /* 0x00000021282d7220 */ /* 0x080fe20000410000 */
[----:B------:R-:W-:Y:S01]  /*b9e0*/  LOP3.LUT R29, R96, 0xffff0000, RZ, 0xc0, !PT ;  /* 0xffff0000601d7812 */ /* 0x000fe200078ec0ff */
[C---:B------:R-:W-:Y:S01]  /*b9f0*/  FFMA.FTZ R41, R34.reuse, R33, -R41 ;  /* 0x0000002122297223 */ /* 0x040fe20000010829 */
[----:B------:R-:W-:Y:S01]  /*ba00*/  LOP3.LUT R28, R97, 0xffff0000, RZ, 0xc0, !PT ;  /* 0xffff0000611c7812 */ /* 0x000fe200078ec0ff */
[----:B------:R-:W-:Y:S01]  /*ba10*/  FFMA.FTZ R45, R34, R39, R45 ;  /* 0x00000027222d7223 */ /* 0x000fe2000001002d */
[----:B------:R-:W-:Y:S01]  /*ba20*/  LOP3.LUT R25, R92, 0xffff0000, RZ, 0xc0, !PT ;  /* 0xffff00005c197812 */ /* 0x000fe200078ec0ff */
[----:B------:R-:W-:Y:S01]  /*ba30*/  FMUL.FTZ R33, R30, R29 ;  /* 0x0000001d1e217220 */ /* 0x000fe20000410000 */
[----:B------:R-:W-:Y:S01]  /*ba40*/  LOP3.LUT R24, R93, 0xffff0000, RZ, 0xc0, !PT ;  /* 0xffff00005d187812 */ /* 0x000fe200078ec0ff */
[----:B------:R-:W-:Y:S01]  /*ba50*/  FMUL.FTZ R34, R31, R28 ;  /* 0x0000001c1f227220 */ /* 0x000fe20000410000 */
[----:B------:R-:W-:Y:S01]  /*ba60*/  LOP3.LUT R26, R26, 0xffff0000, RZ, 0xc0, !PT ;  /* 0xffff00001a1a7812 */ /* 0x000fe200078ec0ff */
[----:B------:R-:W-:-:S02]  /*ba70*/  FMUL.FTZ R32, R30, R25 ;  /* 0x000000191e207220 */ /* 0x000fc40000410000 */
[-C--:B------:R-:W-:Y:S01]  /*ba80*/  FMUL.FTZ R39, R31, R24.reuse ;  /* 0x000000181f277220 */ /* 0x080fe20000410000 */
[C---:B------:R-:W-:Y:S01]  /*ba90*/  FFMA.FTZ R31, R27.reuse, R24, -R34 ;  /* 0x000000181b1f7223 */ /* 0x040fe20000010822 */
[C---:B------:R-:W-:Y:S01]  /*baa0*/  FFMA.FTZ R30, R26.reuse, R25, -R33 ;  /* 0x000000191a1e7223 */ /* 0x040fe20000010821 */
        /* <DEDUP_REMOVED lines=12> */
.L_x_4896:
[----:B------:R-:W-:Y:S05]  /*bb70*/  BSYNC B1 ;  /* 0x0000000000017941 */ /* 0x000fea0003800000 */
.L_x_4895:
[----:B-12---:R-:W-:-:S05]  /*bb80*/  VIADD R29, R195, 0x40 ;  /* 0x00000040c31d7836 */ /* 0x006fca0000000000 */
[----:B------:R-:W-:-:S13]  /*bb90*/  ISETP.GE.AND P0, PT, R29, R100, PT ;  /* 0x000000641d00720c */ /* 0x000fda0003f06270 */
[----:B------:R-:W-:Y:S05]  /*bba0*/  @P0 BRA `(.L_x_4877) ;  /* 0x0000001400680947 */ /* 0x000fea0003800000 */
[----:B------:R-:W1:Y:S01]  /*bbb0*/  LDC R32, c[0x0][0x3f4] ;  /* 0x0000fd00ff207b82 */ /* 0x000e620000000800 */
[----:B0-----:R-:W-:Y:S01]  /*bbc0*/  SHF.R.S32.HI R24, RZ, 0x1f, R29 ;  /* 0x0000001fff187819 */ /* 0x001fe2000001141d */
[----:B------:R-:W-:Y:S01]  /*bbd0*/  IMAD.SHL.U32 R33, R29, 0x40, RZ ;  /* 0x000000401d217824 */ /* 0x000fe200078e00ff */
[----:B------:R-:W-:Y:S01]  /*bbe0*/  BSSY B1, `(.L_x_4901) ;  /* 0x0000076000017945 */ /* 0x000fe20003800000 */
[C---:B------:R-:W-:Y:S01]  /*bbf0*/  VIADD R25, R77.reuse, 0x20 ;  /* 0x000000204d197836 */ /* 0x040fe20000000000 */
[----:B------:R-:W-:Y:S01]  /*bc00*/  LEA.HI R24, R24, R29, RZ, 0x3 ;  /* 0x0000001d18187211 */ /* 0x000fe200078f18ff */
[----:B------:R-:W-:Y:S01]  /*bc10*/  VIADD R27, R77, 0x40 ;  /* 0x000000404d1b7836 */ /* 0x000fe20000000000 */
[----:B------:R-:W-:-:S03]  /*bc20*/  LOP3.LUT R33, R33, 0x1c0, RZ, 0xc0, !PT ;  /* 0x000001c021217812 */ /* 0x000fc600078ec0ff */
[----:B------:R-:W-:Y:S01]  /*bc30*/  IMAD.SHL.U32 R24, R24, 0x40, RZ ;  /* 0x0000004018187824 */ /* 0x000fe200078e00ff */
[----:B------:R-:W-:-:S04]  /*bc40*/  SHF.R.U32.HI R34, RZ, 0x3, R33 ;  /* 0x00000003ff227819 */ /* 0x000fc80000011621 */
[----:B------:R-:W-:Y:S02]  /*bc50*/  LOP3.LUT R35, R24, 0xfffffe00, RZ, 0xc0, !PT ;  /* 0xfffffe0018237812 */ /* 0x000fe400078ec0ff */
[-C--:B-1----:R-:W-:Y:S02]  /*bc60*/  ISETP.GE.AND P0, PT, R77, R32.reuse, PT ;  /* 0x000000204d00720c */ /* 0x082fe40003f06270 */
[-C--:B------:R-:W-:Y:S02]  /*bc70*/  ISETP.GE.AND P1, PT, R25, R32.reuse, PT ;  /* 0x000000201900720c */ /* 0x080fe40003f26270 */
[----:B------:R-:W-:-:S09]  /*bc80*/  ISETP.GE.AND P2, PT, R27, R32, PT ;  /* 0x000000201b00720c */ /* 0x000fd20003f46270 */
[----:B------:R-:W-:Y:S05]  /*bc90*/  @P0 BRA `(.L_x_4902) ;  /* 0x0000000400a80947 */ /* 0x000fea0003800000 */
[----:B------:R-:W-:Y:S02]  /*bca0*/  LEA.HI R24, R32, R201, RZ, 0x1d ;  /* 0x000000c920187211 */ /* 0x000fe400078fe8ff */
[----:B------:R-:W-:Y:S02]  /*bcb0*/  R2UR UR4, R206 ;  /* 0x00000000ce0472ca */ /* 0x000fe400000e0000 */
[----:B------:R-:W-:Y:S01]  /*bcc0*/  SHF.R.S32.HI R25, RZ, 0x1f, R24 ;  /* 0x0000001fff197819 */ /* 0x000fe20000011418 */
[----:B------:R-:W-:Y:S01]  /*bcd0*/  IMAD.SHL.U32 R26, R24, 0x8, RZ ;  /* 0x00000008181a7824 */ /* 0x000fe200078e00ff */
[----:B------:R-:W-:Y:S02]  /*bce0*/  LOP3.LUT R77, R33, 0x38, R77, 0xf8, !PT ;  /* 0x00000038214d7812 */ /* 0x000fe400078ef84d */
[----:B------:R-:W-:Y:S02]  /*bcf0*/  LEA.HI R24, R25, R24, RZ, 0x3 ;  /* 0x0000001819187211 */ /* 0x000fe400078f18ff */
[----:B------:R-:W-:-:S02]  /*bd00*/  LOP3.LUT R25, R33, 0x38, R26, 0xf8, !PT ;  /* 0x0000003821197812 */ /* 0x000fc400078ef81a */
[----:B------:R-:W-:Y:S01]  /*bd10*/  LOP3.LUT R36, R35, R77, R34, 0xf6, !PT ;  /* 0x0000004d23247212 */ /* 0x000fe200078ef622 */
[----:B------:R-:W-:Y:S01]  /*bd20*/  IMAD.SHL.U32 R26, R24, 0x400, RZ ;  /* 0x00000400181a7824 */ /* 0x000fe200078e00ff */
[----:B------:R-:W-:Y:S02]  /*bd30*/  LOP3.LUT R24, R25, R34, RZ, 0x3c, !PT ;  /* 0x0000002219187212 */ /* 0x000fe400078e3cff */
[----:B------:R-:W-:Y:S02]  /*bd40*/  LEA R36, R36, UR4, 0x1 ;  /* 0x0000000424247c11 */ /* 0x000fe4000f8e08ff */
[----:B------:R-:W-:Y:S02]  /*bd50*/  LOP3.LUT R26, R26, 0x7fffe000, RZ, 0xc0, !PT ;  /* 0x7fffe0001a1a7812 */ /* 0x000fe400078ec0ff */
[----:B------:R-:W-:Y:S02]  /*bd60*/  SHF.R.U64 R40, R12, 0x10, R13 ;  /* 0x000000100c287819 */ /* 0x000fe4000000120d */
[----:B------:R-:W-:-:S02]  /*bd70*/  IADD3 R37, R24, R26, R35 ;  /* 0x0000001a18257210 */ /* 0x000fc40007ffe023 */
[----:B------:R-:W0:Y:S01]  /*bd80*/  LDS.128 R24, [R36] ;  /* 0x0000000024187984 */ /* 0x000e220000000c00 */
[----:B------:R-:W-:Y:S02]  /*bd90*/  SHF.R.U64 R38, R14, 0x10, R15 ;  /* 0x000000100e267819 */ /* 0x000fe4000000120f */
[----:B------:R-:W-:Y:S02]  /*bda0*/  LEA R37, R37, UR39, 0x1 ;  /* 0x0000002725257c11 */ /* 0x000fe4000f8e08ff */
[----:B------:R-:W-:Y:S02]  /*bdb0*/  SHF.R.U32.HI R13, RZ, 0x10, R13 ;  /* 0x00000010ff0d7819 */ /* 0x000fe4000001160d */
[----:B------:R-:W-:Y:S01]  /*bdc0*/  SHF.R.U64 R14, R56, 0x10, R57 ;  /* 0x00000010380e7819 */ /* 0x000fe20000001239 */
[----:B------:R-:W1:Y:S01]  /*bdd0*/  LDS.128 R28, [R37+0x12400] ;  /* 0x01240000251c7984 */ /* 0x000e620000000c00 */
[----:B------:R-:W-:Y:S02]  /*bde0*/  SHF.R.U64 R12, R58, 0x10, R59 ;  /* 0x000000103a0c7819 */ /* 0x000fe4000000123b */
[----:B------:R-:W-:-:S02]  /*bdf0*/  SHF.R.U32.HI R15, RZ, 0x10, R15 ;  /* 0x00000010ff0f7819 */ /* 0x000fc4000001160f */
[----:B------:R-:W-:Y:S02]  /*be00*/  SHF.R.U32.HI R57, RZ, 0x10, R57 ;  /* 0x00000010ff397819 */ /* 0x000fe40000011639 */
[----:B------:R-:W-:Y:S02]  /*be10*/  PRMT R104, R104, 0x5410, R13 ;  /* 0x0000541068687816 */ /* 0x000fe4000000000d */
        /* <DEDUP_REMOVED lines=8> */
[----:B------:R-:W-:Y:S02]  /*bea0*/  SHF.R.U32.HI R59, RZ, 0x10, R59 ;  /* 0x00000010ff3b7819 */ /* 0x000fe4000001163b */
[----:B------:R-:W-:Y:S01]  /*beb0*/  LOP3.LUT R107, R107, 0xffff0000, RZ, 0xc0, !PT ;  /* 0xffff00006b6b7812 */ /* 0x000fe200078ec0ff */
[----:B------:R-:W-:Y:S01]  /*bec0*/  IMAD.U32 R44, R108, 0x10000, RZ ;  /* 0x000100006c2c7824 */ /* 0x000fe200078e00ff */
[----:B------:R-:W-:Y:S02]  /*bed0*/  PRMT R106, R106, 0x5410, R59 ;  /* 0x000054106a6a7816 */ /* 0x000fe4000000003b */
        /* <DEDUP_REMOVED lines=32> */
[----:B------:R-:W-:Y:S01]  /*c0e0*/  FFMA.FTZ R43, R38, R42, R43 ;  /* 0x0000002a262b7223 */ /* 0x000fe2000001002b */
[-C--:B------:R-:W-:Y:S01]  /*c0f0*/  FMUL.FTZ R38, R28, R103.reuse ;  /* 0x000000671c267220 */ /* 0x080fe20000410000 */
[----:B------:R-:W-:Y:S01]  /*c100*/  FFMA.FTZ R28, R13, R103, -R12 ;  /* 0x000000670d1c7223 */ /* 0x000fe2000001080c */
[----:B------:R-:W-:Y:S01]  /*c110*/  LOP3.LUT R30, R30, 0xffff0000, RZ, 0xc0, !PT ;  /* 0xffff00001e1e7812 */ /* 0x000fe200078ec0ff */
[----:B------:R-:W-:Y:S01]  /*c120*/  IMAD.U32 R12, R101, 0x10000, RZ ;  /* 0x00010000650c7824 */ /* 0x000fe200078e00ff */
[----:B------:R-:W-:Y:S01]  /*c130*/  LOP3.LUT R31, R31, 0xffff0000, RZ, 0xc0, !PT ;  /* 0xffff00001f1f7812 */ /* 0x000fe200078ec0ff */
        /* <DEDUP_REMOVED lines=10> */
[C---:B------:R-:W-:Y:S01]  /*c1e0*/  FMUL.FTZ R12, R30.reuse, R105 ;  /* 0x000000691e0c7220 */ /* 0x040fe20000410000 */
[----:B------:R-:W-:Y:S01]  /*c1f0*/  FMUL.FTZ R13, R31, R106 ;  /* 0x0000006a1f0d7220 */ /* 0x000fe20000410000 */
[----:B------:R-:W-:Y:S01]  /*c200*/  FMUL.FTZ R29, R29, R104 ;  /* 0x000000681d1d7220 */ /* 0x000fe20000410000 */
[-C--:B------:R-:W-:Y:S01]  /*c210*/  FMUL.FTZ R30, R30, R101.reuse ;  /* 0x000000651e1e7220 */ /* 0x080fe20000410000 */
[----:B------:R-:W-:Y:S01]  /*c220*/  FMUL.FTZ R31, R31, R102 ;  /* 0x000000661f1f7220 */ /* 0x000fe20000410000 */
[----:B------:R-:W-:Y:S01]  /*c230*/  FFMA.FTZ R104, R24, R104, -R27 ;  /* 0x0000006818687223 */ /* 0x000fe2000001081b */
[----:B------:R-:W-:Y:S01]  /*c240*/  FFMA.FTZ R101, R25, R101, -R12 ;  /* 0x0000006519657223 */ /* 0x000fe2000001080c */
[----:B------:R-:W-:Y:S01]  /*c250*/  FFMA.FTZ R102, R26, R102, -R13 ;  /* 0x000000661a667223 */ /* 0x000fe2000001080d */
[----:B------:R-:W-:Y:S01]  /*c260*/  FFMA.FTZ R108, R24, R108, R29 ;  /* 0x0000006c186c7223 */ /* 0x000fe2000001001d */
        /* <DEDUP_REMOVED lines=13> */
.L_x_4902:
[----:B------:R-:W-:Y:S05]  /*c340*/  BSYNC B1 ;  /* 0x0000000000017941 */ /* 0x000fea0003800000 */
.L_x_4901:
[----:B------:R-:W-:Y:S04]  /*c350*/  BSSY B1, `(.L_x_4903) ;  /* 0x0000070000017945 */ /* 0x000fe80003800000 */
[----:B------:R-:W-:Y:S05]  /*c360*/  @P1 BRA `(.L_x_4904) ;  /* 0x0000000400b81947 */ /* 0x000fea0003800000 */
[----:B------:R-:W-:Y:S02]  /*c370*/  LEA.HI R74, R32, R74, RZ, 0x1d ;  /* 0x0000004a204a7211 */ /* 0x000fe400078fe8ff */
[----:B------:R-:W-:Y:S02]  /*c380*/  LEA.HI R75, R75, R78, RZ, 0x6 ;  /* 0x0000004e4b4b7211 */ /* 0x000fe400078f30ff */
[----:B0-----:R-:W-:Y:S01]  /*c390*/  SHF.R.S32.HI R13, RZ, 0x1f, R74 ;  /* 0x0000001fff0d7819 */ /* 0x001fe2000001144a */
[----:B------:R-:W-:Y:S01]  /*c3a0*/  IMAD.SHL.U32 R12, R74, 0x8, RZ ;  /* 0x000000084a0c7824 */ /* 0x000fe200078e00ff */
[----:B------:R-:W-:Y:S01]  /*c3b0*/  R2UR UR4, R206 ;  /* 0x00000000ce0472ca */ /* 0x000fe200000e0000 */
[----:B------:R-:W-:Y:S01]  /*c3c0*/  IMAD.SHL.U32 R75, R75, 0x80, RZ ;  /* 0x000000804b4b7824 */ /* 0x000fe200078e00ff */
[----:B------:R-:W-:Y:S02]  /*c3d0*/  LEA.HI R74, R13, R74, RZ, 0x3 ;  /* 0x0000004a0d4a7211 */ /* 0x000fe400078f18ff */
[----:B------:R-:W-:-:S02]  /*c3e0*/  LOP3.LUT R15, R33, 0x38, R76, 0xf8, !PT ;  /* 0x00000038210f7812 */ /* 0x000fc400078ef84c */
[----:B------:R-:W-:Y:S01]  /*c3f0*/  LOP3.LUT R14, R75, 0xffffe000, RZ, 0xc0, !PT ;  /* 0xffffe0004b0e7812 */ /* 0x000fe200078ec0ff */
[----:B------:R-:W-:Y:S01]  /*c400*/  IMAD.SHL.U32 R74, R74, 0x400, RZ ;  /* 0x000004004a4a7824 */ /* 0x000fe200078e00ff */
[----:B------:R-:W-:Y:S02]  /*c410*/  LOP3.LUT R15, R15, R34, RZ, 0x3c, !PT ;  /* 0x000000220f0f7212 */ /* 0x000fe400078e3cff */
[----:B------:R-:W-:Y:S02]  /*c420*/  LOP3.LUT R13, R33, 0x38, R12, 0xf8, !PT ;  /* 0x00000038210d7812 */ /* 0x000fe400078ef80c */
[----:B------:R-:W-:Y:S02]  /*c430*/  IADD3 R14, R15, R14, R35 ;  /* 0x0000000e0f0e7210 */ /* 0x000fe40007ffe023 */
[----:B------:R-:W-:Y:S02]  /*c440*/  LOP3.LUT R12, R13, R34, RZ, 0x3c, !PT ;  /* 0x000000220d0c7212 */ /* 0x000fe400078e3cff */
[----:B------:R-:W-:-:S02]  /*c450*/  LOP3.LUT R24, R74, 0x7fffe000, RZ, 0xc0, !PT ;  /* 0x7fffe0004a187812 */ /* 0x000fc400078ec0ff */
[----:B------:R-:W-:Y:S02]  /*c460*/  LEA R42, R14, UR4, 0x1 ;  /* 0x000000040e2a7c11 */ /* 0x000fe4000f8e08ff */
[----:B------:R-:W-:Y:S02]  /*c470*/  IADD3 R24, R12, R24, R35 ;  /* 0x000000180c187210 */ /* 0x000fe40007ffe023 */
[----:B------:R-:W-:Y:S01]  /*c480*/  SHF.R.U64 R31, R8, 0x10, R9 ;  /* 0x00000010081f7819 */ /* 0x000fe20000001209 */
[----:B------:R-:W0:Y:S01]  /*c490*/  LDS.128 R12, [R42] ;  /* 0x000000002a0c7984 */ /* 0x000e220000000c00 */
[----:B------:R-:W-:Y:S02]  /*c4a0*/  LEA R28, R24, UR39, 0x1 ;  /* 0x00000027181c7c11 */ /* 0x000fe4000f8e08ff */
[----:B------:R-:W-:Y:S02]  /*c4b0*/  SHF.R.U64 R29, R10, 0x10, R11 ;  /* 0x000000100a1d7819 */ /* 0x000fe4000000120b */
[----:B------:R-:W-:Y:S01]  /*c4c0*/  SHF.R.U32.HI R8, RZ, 0x10, R9 ;  /* 0x00000010ff087819 */ /* 0x000fe20000011609 */
[----:B------:R-:W1:Y:S01]  /*c4d0*/  LDS.128 R24, [R28+0x12400] ;  /* 0x012400001c187984 */ /* 0x000e620000000c00 */
[----:B------:R-:W-:-:S02]  /*c4e0*/  SHF.R.U32.HI R10, RZ, 0x10, R11 ;  /* 0x00000010ff0a7819 */ /* 0x000fc4000001160b */
[----:B------:R-:W-:Y:S02]  /*c4f0*/  SHF.R.U64 R11, R52, 0x10, R53 ;  /* 0x00000010340b7819 */ /* 0x000fe40000001235 */
[----:B------:R-:W-:Y:S02]  /*c500*/  SHF.R.U64 R9, R54, 0x10, R55 ;  /* 0x0000001036097819 */ /* 0x000fe40000001237 */
[----:B------:R-:W-:Y:S02]  /*c510*/  PRMT R87, R87, 0x5410, R8 ;  /* 0x0000541057577816 */ /* 0x000fe40000000008 */
[----:B------:R-:W-:Y:S02]  /*c520*/  PRMT R90, R90, 0x5410, R11 ;  /* 0x000054105a5a7816 */ /* 0x000fe4000000000b */
[----:B------:R-:W-:Y:S02]  /*c530*/  PRMT R88, R88, 0x5410, R9 ;  /* 0x0000541058587816 */ /* 0x000fe40000000009 */
[----:B------:R-:W-:Y:S01]  /*c540*/  PRMT R85, R85, 0x5410, R10 ;  /* 0x0000541055557816 */ /* 0x000fe2000000000a */
[----:B------:R-:W-:Y:S01]  /*c550*/  IMAD.U32 R38, R90, 0x10000, RZ ;  /* 0x000100005a267824 */ /* 0x000fe200078e00ff */
[----:B------:R-:W-:-:S02]  /*c560*/  PRMT R86, R86, 0x5410, R31 ;  /* 0x0000541056567816 */ /* 0x000fc4000000001f */
[----:B------:R-:W-:Y:S02]  /*c570*/  PRMT R84, R84, 0x5410, R29 ;  /* 0x0000541054547816 */ /* 0x000fe4000000001d */
[----:B------:R-:W-:Y:S01]  /*c580*/  SHF.R.U32.HI R52, RZ, 0x10, R53 ;  /* 0x00000010ff347819 */ /* 0x000fe20000011635 */
[----:B------:R-:W-:Y:S01]  /*c590*/  IMAD.U32 R37, R86, 0x10000, RZ ;  /* 0x0001000056257824 */ /* 0x000fe200078e00ff */
[----:B------:R-:W-:Y:S02]  /*c5a0*/  SHF.R.U32.HI R54, RZ, 0x10, R55 ;  /* 0x00000010ff367819 */ /* 0x000fe40000011637 */
[----:B------:R-:W-:Y:S02]  /*c5b0*/  PRMT R91, R91, 0x5410, R52 ;  /* 0x000054105b5b7816 */ /* 0x000fe40000000034 */
[----:B------:R-:W-:Y:S02]  /*c5c0*/  PRMT R89, R89, 0x5410, R54 ;  /* 0x0000541059597816 */ /* 0x000fe40000000036 */
[----:B------:R-:W-:Y:S01]  /*c5d0*/  LOP3.LUT R90, R90, 0xffff0000, RZ, 0xc0, !PT ;  /* 0xffff00005a5a7812 */ /* 0x000fe200078ec0ff */
[----:B------:R-:W-:Y:S01]  /*c5e0*/  IMAD.U32 R39, R91, 0x10000, RZ ;  /* 0x000100005b277824 */ /* 0x000fe200078e00ff */
        /* <DEDUP_REMOVED lines=22> */
[----:B------:R-:W-:Y:S01]  /*c750*/  FMUL.FTZ R47, R30, R15 ;  /* 0x0000000f1e2f7220 */ /* 0x000fe20000410000 */
[----:B------:R-:W-:Y:S01]  /*c760*/  IMAD.U32 R8, R85, 0x10000, RZ ;  /* 0x0001000055087824 */ /* 0x000fe200078e00ff */
[----:B------:R-:W-:Y:S01]  /*c770*/  LOP3.LUT R87, R87, 0xffff0000, RZ, 0xc0, !PT ;  /* 0xffff000057577812 */ /* 0x000fe200078ec0ff */
[----:B------:R-:W-:Y:S01]  /*c780*/  FMUL.FTZ R30, R36, R37 ;  /* 0x00000025241e7220 */ /* 0x000fe20000410000 */
[----:B------:R-:W-:Y:S01]  /*c790*/  FFMA.FTZ R47, R10, R39, R47 ;  /* 0x000000270a2f7223 */ /* 0x000fe2000001002f */
[-C--:B------:R-:W-:Y:S01]  /*c7a0*/  FMUL.FTZ R36, R36, R8.reuse ;  /* 0x0000000824247220 */ /* 0x080fe20000410000 */
[----:B------:R-:W-:Y:S01]  /*c7b0*/  FFMA.FTZ R45, R10, R15, -R45 ;  /* 0x0000000f0a2d7223 */ /* 0x000fe2000001082d */
[C---:B------:R-:W-:Y:S01]  /*c7c0*/  FFMA.FTZ R39, R29.reuse, R8, -R30 ;  /* 0x000000081d277223 */ /* 0x040fe2000001081e */
[C---:B------:R-:W-:Y:S01]  /*c7d0*/  FMUL.FTZ R8, R24.reuse, R90 ;  /* 0x0000005a18087220 */ /* 0x040fe20000410000 */
[----:B------:R-:W-:Y:S01]  /*c7e0*/  FFMA.FTZ R29, R29, R37, R36 ;  /* 0x000000251d1d7223 */ /* 0x000fe20000010024 */
[----:B------:R-:W-:Y:S01]  /*c7f0*/  FMUL.FTZ R24, R24, R86 ;  /* 0x0000005618187220 */ /* 0x000fe20000410000 */
[----:B------:R-:W-:-:S02]  /*c800*/  IMAD.U32 R31, R26, 0x10000, RZ ;  /* 0x000100001a1f7824 */ /* 0x000fc400078e00ff */
[----:B------:R-:W-:Y:S01]  /*c810*/  FFMA.FTZ R86, R9, R86, -R8 ;  /* 0x0000005609567223 */ /* 0x000fe20000010808 */
[----:B------:R-:W-:Y:S02]  /*c820*/  IMAD.U32 R10, R88, 0x10000, RZ ;  /* 0x00010000580a7824 */ /* 0x000fe400078e00ff */
[C---:B------:R-:W-:Y:S01]  /*c830*/  FMUL.FTZ R15, R25.reuse, R91 ;  /* 0x0000005b190f7220 */ /* 0x040fe20000410000 */
[-C--:B------:R-:W-:Y:S01]  /*c840*/  FMUL.FTZ R36, R25, R87.reuse ;  /* 0x0000005719247220 */ /* 0x080fe20000410000 */
[----:B------:R-:W-:Y:S01]  /*c850*/  IMAD.U32 R8, R84, 0x10000, RZ ;  /* 0x0001000054087824 */ /* 0x000fe200078e00ff */
        /* <DEDUP_REMOVED lines=9> */
[----:B------:R-:W-:Y:S01]  /*c8f0*/  FFMA.FTZ R24, R9, R90, R24 ;  /* 0x0000005a09187223 */ /* 0x000fe20000010018 */
[----:B------:R-:W-:Y:S01]  /*c900*/  LOP3.LUT R85, R85, 0xffff0000, RZ, 0xc0, !PT ;  /* 0xffff000055557812 */ /* 0x000fe200078ec0ff */
[C---:B------:R-:W-:Y:S01]  /*c910*/  FFMA.FTZ R38, R11.reuse, R8, -R38 ;  /* 0x000000080b267223 */ /* 0x040fe20000010826 */
[C---:B------:R-:W-:Y:S01]  /*c920*/  FMUL.FTZ R9, R26.reuse, R84 ;  /* 0x000000541a097220 */ /* 0x040fe20000410000 */
[----:B------:R-:W-:Y:S01]  /*c930*/  FFMA.FTZ R11, R11, R10, R12 ;  /* 0x0000000a0b0b7223 */ /* 0x000fe2000001000c */
[-C--:B------:R-:W-:Y:S01]  /*c940*/  FMUL.FTZ R8, R26, R88.reuse ;  /* 0x000000581a087220 */ /* 0x080fe20000410000 */
[C---:B------:R-:W-:Y:S01]  /*c950*/  FMUL.FTZ R25, R27.reuse, R89 ;  /* 0x000000591b197220 */ /* 0x040fe20000410000 */
[-C--:B------:R-:W-:Y:S01]  /*c960*/  FMUL.FTZ R10, R27, R85.reuse ;  /* 0x000000551b0a7220 */ /* 0x080fe20000410000 */
        /* <DEDUP_REMOVED lines=14> */
.L_x_4904:
[----:B------:R-:W-:Y:S05]  /*ca50*/  BSYNC B1 ;  /* 0x0000000000017941 */ /* 0x000fea0003800000 */
.L_x_4903:
[----:B------:R-:W-:Y:S05]  /*ca60*/  @P2 BRA `(.L_x_4877) ;  /* 0x0000000400b82947 */ /* 0x000fea0003800000 */
[----:B------:R-:W-:Y:S02]  /*ca70*/  LEA.HI R32, R32, R69, RZ, 0x1d ;  /* 0x0000004520207211 */ /* 0x000fe400078fe8ff */
[----:B------:R-:W-:Y:S02]  /*ca80*/  LEA.HI R20, R21, R20, RZ, 0x6 ;  /* 0x0000001415147211 */ /* 0x000fe400078f30ff */
[----:B-1----:R-:W-:Y:S01]  /*ca90*/  SHF.R.S32.HI R9, RZ, 0x1f, R32 ;  /* 0x0000001fff097819 */ /* 0x002fe20000011420 */
[----:B------:R-:W-:Y:S01]  /*caa0*/  IMAD.SHL.U32 R8, R32, 0x8, RZ ;  /* 0x0000000820087824 */ /* 0x000fe200078e00ff */
[----:B------:R-:W-:Y:S01]  /*cab0*/  LOP3.LUT R11, R33, 0x38, R68, 0xf8, !PT ;  /* 0x00000038210b7812 */ /* 0x000fe200078ef844 */
[----:B------:R-:W-:Y:S01]  /*cac0*/  IMAD.SHL.U32 R20, R20, 0x80, RZ ;  /* 0x0000008014147824 */ /* 0x000fe200078e00ff */
[----:B------:R-:W-:Y:S02]  /*cad0*/  LEA.HI R9, R9, R32, RZ, 0x3 ;  /* 0x0000002009097211 */ /* 0x000fe400078f18ff */
[----:B------:R-:W-:-:S02]  /*cae0*/  LOP3.LUT R33, R33, 0x38, R8, 0xf8, !PT ;  /* 0x0000003821217812 */ /* 0x000fc400078ef808 */
[----:B------:R-:W-:Y:S01]  /*caf0*/  R2UR UR4, R206 ;  /* 0x00000000ce0472ca */ /* 0x000fe200000e0000 */
[----:B------:R-:W-:Y:S01]  /*cb00*/  IMAD.SHL.U32 R9, R9, 0x400, RZ ;  /* 0x0000040009097824 */ /* 0x000fe200078e00ff */
[-C--:B------:R-:W-:Y:S02]  /*cb10*/  LOP3.LUT R11, R11, R34.reuse, RZ, 0x3c, !PT ;  /* 0x000000220b0b7212 */ /* 0x080fe400078e3cff */
[----:B------:R-:W-:Y:S02]  /*cb20*/  LOP3.LUT R34, R33, R34, RZ, 0x3c, !PT ;  /* 0x0000002221227212 */ /* 0x000fe400078e3cff */
[----:B------:R-:W-:Y:S02]  /*cb30*/  LOP3.LUT R9, R9, 0x7fffe000, RZ, 0xc0, !PT ;  /* 0x7fffe00009097812 */ /* 0x000fe400078ec0ff */
[----:B------:R-:W-:Y:S02]  /*cb40*/  LOP3.LUT R20, R20, 0xffffe000, RZ, 0xc0, !PT ;  /* 0xffffe00014147812 */ /* 0x000fe400078ec0ff */
[----:B------:R-:W-:-:S02]  /*cb50*/  IADD3 R34, R34, R9, R35 ;  /* 0x0000000922227210 */ /* 0x000fc40007ffe023 */
[----:B------:R-:W-:Y:S02]  /*cb60*/  IADD3 R11, R11, R20, R35 ;  /* 0x000000140b0b7210 */ /* 0x000fe40007ffe023 */
[----:B------:R-:W-:Y:S02]  /*cb70*/  LEA R34, R34, UR39, 0x1 ;  /* 0x0000002722227c11 */ /* 0x000fe4000f8e08ff */
[----:B------:R-:W-:Y:S02]  /*cb80*/  LEA R32, R11, UR4, 0x1 ;  /* 0x000000040b207c11 */ /* 0x000fe4000f8e08ff */
[----:B0-----:R-:W-:Y:S01]  /*cb90*/  SHF.R.U64 R25, R48, 0x10, R49 ;  /* 0x0000001030197819 */ /* 0x001fe20000001231 */
[----:B------:R-:W0:Y:S01]  /*cba0*/  LDS.128 R12, [R34+0x12400] ;  /* 0x01240000220c7984 */ /* 0x000e220000000c00 */
[----:B------:R-:W-:Y:S02]  /*cbb0*/  SHF.R.U64 R20, R4, 0x10, R5 ;  /* 0x0000001004147819 */ /* 0x000fe40000001205 */
[--C-:B------:R-:W-:Y:S01]  /*cbc0*/  SHF.R.U64 R6, R6, 0x10, R7.reuse ;  /* 0x0000001006067819 */ /* 0x100fe20000001207 */
[----:B------:R-:W1:Y:S01]  /*cbd0*/  LDS.128 R8, [R32] ;  /* 0x0000000020087984 */ /* 0x000e620000000c00 */
[----:B------:R-:W-:-:S02]  /*cbe0*/  SHF.R.U32.HI R7, RZ, 0x10, R7 ;  /* 0x00000010ff077819 */ /* 0x000fc40000011607 */
[----:B------:R-:W-:Y:S02]  /*cbf0*/  PRMT R25, R2, 0x5410, R25 ;  /* 0x0000541002197816 */ /* 0x000fe40000000019 */
[----:B------:R-:W-:Y:S02]  /*cc00*/  PRMT R81, R81, 0x5410, R20 ;  /* 0x0000541051517816 */ /* 0x000fe40000000014 */
[----:B------:R-:W-:Y:S01]  /*cc10*/  SHF.R.U32.HI R5, RZ, 0x10, R5 ;  /* 0x00000010ff057819 */ /* 0x000fe20000011605 */
[----:B------:R-:W-:Y:S01]  /*cc20*/  IMAD.U32 R26, R25, 0x10000, RZ ;  /* 0x00010000191a7824 */ /* 0x000fe200078e00ff */
[----:B------:R-:W-:Y:S01]  /*cc30*/  SHF.R.U32.HI R27, RZ, 0x10, R49 ;  /* 0x00000010ff1b7819 */ /* 0x000fe20000011631 */
[----:B------:R-:W-:Y:S01]  /*cc40*/  IMAD.U32 R21, R81, 0x10000, RZ ;  /* 0x0001000051157824 */ /* 0x000fe200078e00ff */
[----:B------:R-:W-:Y:S02]  /*cc50*/  SHF.R.U64 R4, R50, 0x10, R51 ;  /* 0x0000001032047819 */ /* 0x000fe40000001233 */
[----:B------:R-:W-:-:S02]  /*cc60*/  PRMT R82, R82, 0x5410, R7 ;  /* 0x0000541052527816 */ /* 0x000fc40000000007 */
[----:B------:R-:W-:Y:S02]  /*cc70*/  SHF.R.U32.HI R50, RZ, 0x10, R51 ;  /* 0x00000010ff327819 */ /* 0x000fe40000011633 */
[----:B------:R-:W-:Y:S02]  /*cc80*/  PRMT R80, R80, 0x5410, R5 ;  /* 0x0000541050507816 */ /* 0x000fe40000000005 */
[----:B------:R-:W-:Y:S02]  /*cc90*/  PRMT R27, R0, 0x5410, R27 ;  /* 0x00005410001b7816 */ /* 0x000fe4000000001b */
[----:B------:R-:W-:Y:S01]  /*cca0*/  PRMT R29, R3, 0x5410, R50 ;  /* 0x00005410031d7816 */ /* 0x000fe20000000032 */
[----:B------:R-:W-:Y:S01]  /*ccb0*/  IMAD.U32 R24, R80, 0x10000, RZ ;  /* 0x0001000050187824 */ /* 0x000fe200078e00ff */
[----:B------:R-:W-:Y:S01]  /*ccc0*/  PRMT R79, R79, 0x5410, R4 ;  /* 0x000054104f4f7816 */ /* 0x000fe20000000004 */
[----:B------:R-:W-:Y:S01]  /*ccd0*/  IMAD.U32 R28, R27, 0x10000, RZ ;  /* 0x000100001b1c7824 */ /* 0x000fe200078e00ff */
[----:B------:R-:W-:-:S02]  /*cce0*/  PRMT R83, R83, 0x5410, R6 ;  /* 0x0000541053537816 */ /* 0x000fc40000000006 */
[----:B------:R-:W-:Y:S02]  /*ccf0*/  LOP3.LUT R25, R25, 0xffff0000, RZ, 0xc0, !PT ;  /* 0xffff000019197812 */ /* 0x000fe400078ec0ff */
[----:B------:R-:W-:Y:S02]  /*cd00*/  LOP3.LUT R81, R81, 0xffff0000, RZ, 0xc0, !PT ;  /* 0xffff000051517812 */ /* 0x000fe400078ec0ff */
[----:B------:R-:W-:Y:S01]  /*cd10*/  LOP3.LUT R27, R27, 0xffff0000, RZ, 0xc0, !PT ;  /* 0xffff00001b1b7812 */ /* 0x000fe200078ec0ff */
[----:B0-----:R-:W-:Y:S02]  /*cd20*/  IMAD.U32 R7, R12, 0x10000, RZ ;  /* 0x000100000c077824 */ /* 0x001fe400078e00ff */
[C---:B------:R-:W-:Y:S01]  /*cd30*/  IMAD.U32 R20, R15.reuse, 0x10000, RZ ;  /* 0x000100000f147824 */ /* 0x040fe200078e00ff */
[----:B------:R-:W-:Y:S01]  /*cd40*/  LOP3.LUT R15, R15, 0xffff0000, RZ, 0xc0, !PT ;  /* 0xffff00000f0f7812 */ /* 0x000fe200078ec0ff */
[----:B-1----:R-:W-:Y:S02]  /*cd50*/  IMAD.U32 R0, R8, 0x10000, RZ ;  /* 0x0001000008007824 */ /* 0x002fe400078e00ff */
[C---:B------:R-:W-:Y:S01]  /*cd60*/  FMUL.FTZ R31, R7.reuse, R26 ;  /* 0x0000001a071f7220 */ /* 0x040fe20000410000 */
[----:B------:R-:W-:Y:S01]  /*cd70*/  FMUL.FTZ R7, R7, R21 ;  /* 0x0000001507077220 */ /* 0x000fe20000410000 */
[C---:B------:R-:W-:Y:S01]  /*cd80*/  IMAD.U32 R4, R10.reuse, 0x10000, RZ ;  /* 0x000100000a047824 */ /* 0x040fe200078e00ff */
[----:B------:R-:W-:Y:S01]  /*cd90*/  LOP3.LUT R5, R10, 0xffff0000, RZ, 0xc0, !PT ;  /* 0xffff00000a057812 */ /* 0x000fe200078ec0ff */
[C---:B------:R-:W-:Y:S01]  /*cda0*/  IMAD.U32 R6, R11.reuse, 0x10000, RZ ;  /* 0x000100000b067824 */ /* 0x040fe200078e00ff */
[----:B------:R-:W-:Y:S01]  /*cdb0*/  LOP3.LUT R10, R11, 0xffff0000, RZ, 0xc0, !PT ;  /* 0xffff00000b0a7812 */ /* 0x000fe200078ec0ff */
[----:B------:R-:W-:-:S02]  /*cdc0*/  IMAD.U32 R11, R13, 0x10000, RZ ;  /* 0x000100000d0b7824 */ /* 0x000fc400078e00ff */
[C---:B------:R-:W-:Y:S01]  /*cdd0*/  FFMA.FTZ R31, R0.reuse, R21, -R31 ;  /* 0x00000015001f7223 */ /* 0x040fe2000001081f */
[----:B------:R-:W-:Y:S02]  /*cde0*/  IMAD.U32 R21, R29, 0x10000, RZ ;  /* 0x000100001d157824 */ /* 0x000fe400078e00ff */
[----:B------:R-:W-:Y:S01]  /*cdf0*/  FFMA.FTZ R26, R0, R26, R7 ;  /* 0x0000001a001a7223 */ /* 0x000fe20000010007 */
[----:B------:R-:W-:Y:S01]  /*ce00*/  IMAD.U32 R7, R82, 0x10000, RZ ;  /* 0x0001000052077824 */ /* 0x000fe200078e00ff */
[----:B------:R-:W-:Y:S01]  /*ce10*/  LOP3.LUT R2, R8, 0xffff0000, RZ, 0xc0, !PT ;  /* 0xffff000008027812 */ /* 0x000fe200078ec0ff */
[C---:B------:R-:W-:Y:S01]  /*ce20*/  IMAD.U32 R3, R9.reuse, 0x10000, RZ ;  /* 0x0001000009037824 */ /* 0x040fe200078e00ff */
[----:B------:R-:W-:Y:S01]  /*ce30*/  LOP3.LUT R8, R9, 0xffff0000, RZ, 0xc0, !PT ;  /* 0xffff000009087812 */ /* 0x000fe200078ec0ff */
[C---:B------:R-:W-:Y:S01]  /*ce40*/  FMUL.FTZ R30, R11.reuse, R28 ;  /* 0x0000001c0b1e7220 */ /* 0x040fe20000410000 */
[-C--:B------:R-:W-:Y:S01]  /*ce50*/  FMUL.FTZ R0, R11, R24.reuse ;  /* 0x000000180b007220 */ /* 0x080fe20000410000 */
[----:B------:R-:W-:Y:S01]  /*ce60*/  LOP3.LUT R9, R12, 0xffff0000, RZ, 0xc0, !PT ;  /* 0xffff00000c097812 */ /* 0x000fe200078ec0ff */
[C---:B------:R-:W-:Y:S01]  /*ce70*/  FMUL.FTZ R11, R20.reuse, R21 ;  /* 0x00000015140b7220 */ /* 0x040fe20000410000 */
[-C--:B------:R-:W-:Y:S01]  /*ce80*/  FMUL.FTZ R20, R20, R7.reuse ;  /* 0x0000000714147220 */ /* 0x080fe20000410000 */
[----:B------:R-:W-:Y:S01]  /*ce90*/  FFMA.FTZ R30, R3, R24, -R30 ;  /* 0x00000018031e7223 */ /* 0x000fe2000001081e */
[----:B------:R-:W-:Y:S01]  /*cea0*/  LOP3.LUT R12, R13, 0xffff0000, RZ, 0xc0, !PT ;  /* 0xffff00000d0c7812 */ /* 0x000fe200078ec0ff */
[C---:B------:R-:W-:Y:S01]  /*ceb0*/  FFMA.FTZ R24, R6.reuse, R7, -R11 ;  /* 0x0000000706187223 */ /* 0x040fe2000001080b */
[----:B------:R-:W-:Y:S01]  /*cec0*/  FFMA.FTZ R21, R6, R21, R20 ;  /* 0x0000001506157223 */ /* 0x000fe20000010014 */
[----:B------:R-:W-:Y:S01]  /*ced0*/  FMUL.FTZ R7, R9, R25 ;  /* 0x0000001909077220 */ /* 0x000fe20000410000 */
[----:B------:R-:W-:-:S02]  /*cee0*/  IMAD.U32 R13, R14, 0x10000, RZ ;  /* 0x000100000e0d7824 */ /* 0x000fc400078e00ff */
[----:B------:R-:W-:Y:S01]  /*cef0*/  FFMA.FTZ R28, R3, R28, R0 ;  /* 0x0000001c031c7223 */ /* 0x000fe20000010000 */
[----:B------:R-:W-:Y:S01]  /*cf00*/  IMAD.U32 R6, R79, 0x10000, RZ ;  /* 0x000100004f067824 */ /* 0x000fe200078e00ff */
[----:B------:R-:W-:Y:S01]  /*cf10*/  LOP3.LUT R3, R80, 0xffff0000, RZ, 0xc0, !PT ;  /* 0xffff000050037812 */ /* 0x000fe200078ec0ff */
[----:B------:R-:W-:Y:S01]  /*cf20*/  FFMA.FTZ R20, R2, R81, -R7 ;  /* 0x0000005102147223 */ /* 0x000fe20000010807 */
[----:B------:R-:W-:Y:S01]  /*cf30*/  LOP3.LUT R14, R14, 0xffff0000, RZ, 0xc0, !PT ;  /* 0xffff00000e0e7812 */ /* 0x000fe200078ec0ff */
[----:B------:R-:W-:Y:S02]  /*cf40*/  IMAD.U32 R0, R83, 0x10000, RZ ;  /* 0x0001000053007824 */ /* 0x000fe400078e00ff */
[C---:B------:R-:W-:Y:S01]  /*cf50*/  FMUL.FTZ R7, R12.reuse, R27 ;  /* 0x0000001b0c077220 */ /* 0x040fe20000410000 */
[----:B------:R-:W-:Y:S01]  /*cf60*/  FMUL.FTZ R11, R13, R6 ;  /* 0x000000060d0b7220 */ /* 0x000fe20000410000 */
[----:B------:R-:W-:Y:S01]  /*cf70*/  LOP3.LUT R79, R79, 0xffff0000, RZ, 0xc0, !PT ;  /* 0xffff00004f4f7812 */ /* 0x000fe200078ec0ff */
[----:B------:R-:W-:Y:S01]  /*cf80*/  FMUL.FTZ R9, R9, R81 ;  /* 0x0000005109097220 */ /* 0x000fe20000410000 */
[----:B------:R-:W-:Y:S01]  /*cf90*/  LOP3.LUT R29, R29, 0xffff0000, RZ, 0xc0, !PT ;  /* 0xffff00001d1d7812 */ /* 0x000fe200078ec0ff */
[-C--:B------:R-:W-:Y:S01]  /*cfa0*/  FMUL.FTZ R12, R12, R3.reuse ;  /* 0x000000030c0c7220 */ /* 0x080fe20000410000 */
[----:B------:R-:W-:Y:S01]  /*cfb0*/  LOP3.LUT R83, R83, 0xffff0000, RZ, 0xc0, !PT ;  /* 0xffff000053537812 */ /* 0x000fe200078ec0ff */
[----:B------:R-:W-:Y:S01]  /*cfc0*/  FFMA.FTZ R7, R8, R3, -R7 ;  /* 0x0000000308077223 */ /* 0x000fe20000010807 */
[----:B------:R-:W-:Y:S01]  /*cfd0*/  LOP3.LUT R82, R82, 0xffff0000, RZ, 0xc0, !PT ;  /* 0xffff000052527812 */ /* 0x000fe200078ec0ff */
[-C--:B------:R-:W-:Y:S01]  /*cfe0*/  FMUL.FTZ R13, R13, R0.reuse ;  /* 0x000000000d0d7220 */ /* 0x080fe20000410000 */
[----:B------:R-:W-:Y:S01]  /*cff0*/  FFMA.FTZ R11, R4, R0, -R11 ;  /* 0x00000000040b7223 */ /* 0x000fe2000001080b */
[----:B------:R-:W-:Y:S01]  /*d000*/  FFMA.FTZ R25, R2, R25, R9 ;  /* 0x0000001902197223 */ /* 0x000fe20000010009 */
[C---:B------:R-:W-:Y:S01]  /*d010*/  FMUL.FTZ R0, R14.reuse, R79 ;  /* 0x0000004f0e007220 */ /* 0x040fe20000410000 */
[C---:B------:R-:W-:Y:S01]  /*d020*/  FMUL.FTZ R3, R15.reuse, R29 ;  /* 0x0000001d0f037220 */ /* 0x040fe20000410000 */
[-C--:B------:R-:W-:Y:S01]  /*d030*/  FMUL.FTZ R14, R14, R83.reuse ;  /* 0x000000530e0e7220 */ /* 0x080fe20000410000 */
[-C--:B------:R-:W-:Y:S01]  /*d040*/  FMUL.FTZ R2, R15, R82.reuse ;  /* 0x000000520f027220 */ /* 0x080fe20000410000 */
[C---:B------:R-:W-:Y:S01]  /*d050*/  FFMA.FTZ R0, R5.reuse, R83, -R0 ;  /* 0x0000005305007223 */ /* 0x040fe20000010800 */
        /* <DEDUP_REMOVED lines=15> */
.L_x_4877:
[----:B------:R-:W-:Y:S05]  /*d150*/  BSYNC B0 ;  /* 0x0000000000007941 */ /* 0x000fea0003800000 */
.L_x_4856:
[----:B------:R-:W-:Y:S01]  /*d160*/  @!PT LDS RZ, [RZ] ;  /* 0x00000000fffff984 */ /* 0x000fe20000000800 */
[----:B------:R-:W-:Y:S01]  /*d170*/  @!PT LDS RZ, [RZ] ;  /* 0x00000000fffff984 */ /* 0x000fe20000000800 */
[----:B------:R-:W-:Y:S01]  /*d180*/  @!PT LDS RZ, [RZ] ;  /* 0x00000000fffff984 */ /* 0x000fe20000000800 */
[----:B------:R-:W-:Y:S01]  /*d190*/  @!PT LDS RZ, [RZ] ;  /* 0x00000000fffff984 */ /* 0x000fe20000000800 */
[----:B------:R5:W-:Y:S06]  /*d1a0*/  MEMBAR.ALL.CTA ;  /* 0x0000000000007992 */ /* 0x000bec0000008000 */
[----:B-----5:R-:W5:Y:S01]  /*d1b0*/  FENCE.VIEW.ASYNC.S ;  /* 0x00000000000073c6 */ /* 0x020f620000000000 */
[----:B------:R-:W-:Y:S05]  /*d1c0*/  WARPSYNC.ALL ;  /* 0x0000000000007948 */ /* 0x000fea0003800000 */
[----:B-----5:R-:W-:Y:S06]  /*d1d0*/  BAR.SYNC.DEFER_BLOCKING 0xd, 0x100 ;  /* 0x0344000000007b1d */ /* 0x020fec0000010000 */
.L_x_4853:
[----:B01-3--:R-:W3:Y:S02]  /*d1e0*/  LDL R0, [R1+0x294] ;  /* 0x0002940001007983 */ /* 0x00bee40000100800 */
[----:B---3--:R-:W-:-:S13]  /*d1f0*/  R2UR UR4, R0 ;  /* 0x00000000000472ca */ /* 0x008fda00000e0000 */
[----:B------:R-:W-:-:S06]  /*d200*/  ULOP3.LUT UR4, UR4, 0x1, URZ, 0xfc, !UPT ;  /* 0x0000000104047892 */ /* 0x000fcc000f8efc3f */
[----:B------:R-:W-:-:S05]  /*d210*/  IMAD.U32 R0, RZ, RZ, UR4 ;  /* 0x00000004ff007e24 */ /* 0x000fca000f8e00ff */
[----:B------:R-:W-:-:S13]  /*d220*/  ISETP.NE.AND P0, PT, R0, 0x3, PT ;  /* 0x000000030000780c */ /* 0x000fda0003f05270 */
[----:B------:R-:W-:Y:S05]  /*d230*/  @!P0 BRA `(.L_x_4905) ;  /* 0x0000000000048947 */ /* 0x000fea0003800000 */
[----:B------:R-:W-:Y:S01]  /*d240*/  BPT.TRAP 0x1 ;  /* 0x000000040000795c */ /* 0x000fe20000300000 */
.L_x_4905:
[----:B------:R-:W-:Y:S02]  /*d250*/  IMAD.U32 R13, RZ, RZ, UR38 ;  /* 0x00000026ff0d7e24 */ /* 0x000fe4000f8e00ff */
[----:B------:R-:W-:-:S03]  /*d260*/  IMAD.U32 R0, RZ, RZ, UR61 ;  /* 0x0000003dff007e24 */ /* 0x000fc6000f8e00ff */
[----:B------:R-:W-:Y:S02]  /*d270*/  LEA R13, R13, UR39, 0x3 ;  /* 0x000000270d0d7c11 */ /* 0x000fe4000f8e18ff */
[----:B------:R-:W-:-:S04]  /*d280*/  SHF.L.U32 R0, R0, 0x1f, RZ ;  /* 0x0000001f00007819 */ /* 0x000fc800000006ff */
[----:B------:R0:W1:Y:S01]  /*d290*/  SYNCS.PHASECHK.TRANS64.TRYWAIT P1, [R13+URZ+0x30830], R0 ;  /* 0x030830000d0075a7 */ /* 0x000062000802017f */
[----:B------:R-:W-:Y:S05]  /*d2a0*/  @!P0 BRA `(.L_x_4906) ;  /* 0x0000000000048947 */ /* 0x000fea0003800000 */
[----:B------:R-:W-:Y:S01]  /*d2b0*/  BPT.TRAP 0x1 ;  /* 0x000000040000795c */ /* 0x000fe20000300000 */
.L_x_4906:
[----:B-1----:R-:W-:Y:S05]  /*d2c0*/  @P1 BRA `(.L_x_4907) ;  /* 0x0000000000081947 */ /* 0x002fea0003800000 */
[----:B------:R-:W1:Y:S02]  /*d2d0*/  SYNCS.PHASECHK.TRANS64.TRYWAIT P1, [R13+URZ+0x30830], R0 ;  /* 0x030830000d0075a7 */ /* 0x000e64000802017f */
[----:B-1----:R-:W-:Y:S05]  /*d2e0*/  @!P1 BRA `(.L_x_4908) ;  /* 0x000001a000109947 */ /* 0x002fea0003800000 */
.L_x_4907:
[----:B------:R-:W-:Y:S05]  /*d2f0*/  WARPSYNC.ALL ;  /* 0x0000000000007948 */ /* 0x000fea0003800000 */
[----:B------:R-:W-:Y:S01]  /*d300*/  UIADD3 UR4, UR39, 0x1e400, URZ ;  /* 0x0001e40027047890 */ /* 0x000fe2000fffe03f */
[----:B--2-4-:R-:W-:Y:S01]  /*d310*/  WARPGROUP.ARRIVE ;  /* 0x00000000000079c5 */ /* 0x014fe20000000000 */
        /* <DEDUP_REMOVED lines=10> */
[----:B------:R-:W-:Y:S02]  /*d3c0*/  ULOP3.LUT UR4, UR40, 0x10000, URZ, 0xfc, !UPT ;  /* 0x0001000028047892 */ /* 0x000fe4000f8efc3f */
[----:B------:R-:W-:Y:S02]  /*d3d0*/  UIMAD UR5, UR38, 0x900, UR60 ;  /* 0x00000900260578a4 */ /* 0x000fe4000f8e023c */
[----:B------:R-:W-:Y:S02]  /*d3e0*/  UIADD3 UR56, UR4, 0x2, URZ ;  /* 0x0000000204387890 */ /* 0x000fe4000fffe03f */
[----:B------:R-:W-:Y:S01]  /*d3f0*/  UIADD3 UR58, UR5, 0x2, URZ ;  /* 0x00000002053a7890 */ /* 0x000fe2000fffe03f */
[----:B------:R-:W-:Y:S02]  /*d400*/  UMOV UR8, UR4 ;  /* 0x0000000400087c82 */ /* 0x000fe40008000000 */
[----:B------:R-:W-:Y:S01]  /*d410*/  UMOV UR10, UR5 ;  /* 0x00000005000a7c82 */ /* 0x000fe20008000000 */
[----:B------:R-:W-:Y:S01]  /*d420*/  UIADD3 UR52, UR4, 0x4, URZ ;  /* 0x0000000404347890 */ /* 0x000fe2000fffe03f */
[----:B------:R-:W-:Y:S01]  /*d430*/  HGMMA.64x96x16.F32.BF16 R24, gdesc[UR8], RZ, !UPT, gsb0 ;  /* 0x01600000081879f0 */ /* 0x000fe2000c0018ff */
[----:B------:R-:W-:Y:S01]  /*d440*/  UIADD3 UR54, UR5, 0x4, URZ ;  /* 0x0000000405367890 */ /* 0x000fe2000fffe03f */
[----:B------:R-:W-:Y:S01]  /*d450*/  IMAD.U32 R4, RZ, RZ, UR8 ;  /* 0x00000008ff047e24 */ /* 0x000fe2000f8e00ff */
        /* <DEDUP_REMOVED lines=72> */
.L_x_4909:
[----:B------:R-:W-:Y:S01]  /*d8e0*/  ULDC UR4, c[0x0][0x448] ;  /* 0x0001120000047ab9 */ /* 0x000fe20000000800 */
[----:B------:R-:W-:Y:S01]  /*d8f0*/  R2UR UR6, R23 ;  /* 0x00000000170672ca */ /* 0x000fe200000e0000 */
[----:B------:R-:W-:Y:S01]  /*d900*/  UISETP.NE.AND UP0, UPT, UR4, 0x1, UPT ;  /* 0x000000010400788c */ /* 0x000fe2000bf05270 */
[----:B------:R-:W-:Y:S01]  /*d910*/  R2UR UR4, R13 ;  /* 0x000000000d0472ca */ /* 0x000fe200000e0000 */
[----:B------:R-:W-:Y:S01]  /*d920*/  ULDC UR5, c[0x0][0x9d8] ;  /* 0x0002760000057ab9 */ /* 0x000fe20000000800 */
[----:B------:R-:W-:Y:S01]  /*d930*/  R2UR UR7, R19 ;  /* 0x00000000130772ca */ /* 0x000fe200000e0000 */
        /* <DEDUP_REMOVED lines=8> */
[----:B01----:R-:W-:Y:S01]  /*d9c0*/  VIADD R13, R192, UR6 ;  /* 0x00000006c00d7c36 */ /* 0x003fe20008000000 */
[----:B------:R-:W-:Y:S01]  /*d9d0*/  @UP0 ULDC UR6, c[0x0][0x44c] ;  /* 0x0001130000060ab9 */ /* 0x000fe20000000800 */
[----:B------:R-:W-:Y:S01]  /*d9e0*/  UIADD3 UR4, UR4, 0x30840, URZ ;  /* 0x0003084004047890 */ /* 0x000fe2000fffe03f */
[----:B------:R-:W-:Y:S01]  /*d9f0*/  FMUL.FTZ R48, R48, UR5 ;  /* 0x0000000530307c20 */ /* 0x000fe20008410000 */
[----:B------:R-:W-:-:S02]  /*da00*/  IMAD.MOV.U32 R46, RZ, RZ, R13 ;  /* 0x000000ffff2e7224 */ /* 0x000fc400078e000d */
[----:B------:R-:W-:Y:S01]  /*da10*/  FMUL.FTZ R7, R33, UR5 ;  /* 0x0000000521077c20 */ /* 0x000fe20008410000 */
[----:B------:R-:W-:Y:S01]  /*da20*/  UPRMT UR4, UR7, 0x654, UR4 ;  /* 0x0000065407047896 */ /* 0x000fe20008000004 */
[----:B------:R-:W-:Y:S01]  /*da30*/  @P1 IMAD.HI.U32 R14, R13, UR6, RZ ;  /* 0x000000060d0e1c27 */ /* 0x000fe2000f8e00ff */
[----:B------:R-:W-:-:S03]  /*da40*/  @UP0 ULDC UR6, c[0x0][0x450] ;  /* 0x0001140000060ab9 */ /* 0x000fc60000000800 */
[----:B------:R-:W-:Y:S01]  /*da50*/  FMUL.FTZ R40, R40, UR5 ;  /* 0x0000000528287c20 */ /* 0x000fe20008410000 */
        /* <DEDUP_REMOVED lines=8> */
[----:B------:R-:W-:Y:S01]  /*dae0*/  FMUL.FTZ R33, R35, UR5 ;  /* 0x0000000523217c20 */ /* 0x000fe20008410000 */
[----:B------:R0:W1:Y:S01]  /*daf0*/  MUFU.TANH R26, R36 ;  /* 0x00000024001a7308 */ /* 0x0000620000002400 */
        /* <DEDUP_REMOVED lines=8> */
[----:B0-----:R-:W-:Y:S01]  /*db80*/  FMUL.FTZ R36, R42, UR5 ;  /* 0x000000052a247c20 */ /* 0x001fe20008410000 */
[----:B------:R-:W-:Y:S01]  /*db90*/  FMUL.FTZ R52, R52, UR5 ;  /* 0x0000000534347c20 */ /* 0x000fe20008410000 */
[----:B------:R-:W-:Y:S01]  /*dba0*/  FMUL.FTZ R53, R53, UR5 ;  /* 0x0000000535357c20 */ /* 0x000fe20008410000 */
[----:B------:R-:W-:Y:S01]  /*dbb0*/  FMUL.FTZ R42, R54, UR5 ;  /* 0x00000005362a7c20 */ /* 0x000fe20008410000 */
[----:B------:R-:W-:Y:S01]  /*dbc0*/  FMUL.FTZ R56, R56, UR5 ;  /* 0x0000000538387c20 */ /* 0x000fe20008410000 */
[----:B------:R-:W-:Y:S01]  /*dbd0*/  FMUL.FTZ R57, R57, UR5 ;  /* 0x0000000539397c20 */ /* 0x000fe20008410000 */
[----:B------:R-:W-:Y:S01]  /*dbe0*/  FMUL.FTZ R60, R60, UR5 ;  /* 0x000000053c3c7c20 */ /* 0x000fe20008410000 */
[----:B------:R0:W4:Y:S01]  /*dbf0*/  MUFU.TANH R21, R6 ;  /* 0x0000000600157308 */ /* 0x0001220000002400 */
[----:B--2---:R-:W-:Y:S01]  /*dc00*/  FMUL.FTZ R37, R43, UR5 ;  /* 0x000000052b257c20 */ /* 0x004fe20008410000 */
[----:B------:R-:W-:Y:S01]  /*dc10*/  FMUL.FTZ R43, R55, UR5 ;  /* 0x00000005372b7c20 */ /* 0x000fe20008410000 */
[----:B------:R-:W-:Y:S01]  /*dc20*/  FMUL.FTZ R61, R61, UR5 ;  /* 0x000000053d3d7c20 */ /* 0x000fe20008410000 */
[----:B------:R-:W-:Y:S01]  /*dc30*/  FMUL.FTZ R64, R64, UR5 ;  /* 0x0000000540407c20 */ /* 0x000fe20008410000 */
[----:B------:R-:W-:Y:S01]  /*dc40*/  FMUL.FTZ R65, R65, UR5 ;  /* 0x0000000541417c20 */ /* 0x000fe20008410000 */
[----:B------:R-:W-:Y:S01]  /*dc50*/  FMUL.FTZ R10, R66, UR5 ;  /* 0x00000005420a7c20 */ /* 0x000fe20008410000 */
[----:B------:R-:W-:Y:S01]  /*dc60*/  FMUL.FTZ R8, R67, UR5 ;  /* 0x0000000543087c20 */ /* 0x000fe20008410000 */
[----:B------:R2:W1:Y:S01]  /*dc70*/  MUFU.TANH R25, R7 ;  /* 0x0000000700197308 */ /* 0x0004620000002400 */
[----:B0-----:R-:W-:Y:S01]  /*dc80*/  FMUL.FTZ R6, R63, UR5 ;  /* 0x000000053f067c20 */ /* 0x001fe20008410000 */
[----:B------:R-:W-:Y:S01]  /*dc90*/  FMUL.FTZ R68, R68, UR5 ;  /* 0x0000000544447c20 */ /* 0x000fe20008410000 */
[----:B------:R-:W-:Y:S01]  /*dca0*/  FMUL.FTZ R69, R69, UR5 ;  /* 0x0000000545457c20 */ /* 0x000fe20008410000 */
[----:B------:R-:W-:Y:S01]  /*dcb0*/  FMUL.FTZ R27, R70, UR5 ;  /* 0x00000005461b7c20 */ /* 0x000fe20008410000 */
[----:B------:R-:W-:Y:S01]  /*dcc0*/  FMUL.FTZ R24, R71, UR5 ;  /* 0x0000000547187c20 */ /* 0x000fe20008410000 */
[----:B------:R-:W-:Y:S01]  /*dcd0*/  SYNCS.ARRIVE.TRANS64.RED.A1T0 RZ, [UR4], RZ ;  /* 0x000000ffffff79a7 */ /* 0x000fe20008100404 */
[----:B------:R-:W-:Y:S01]  /*dce0*/  IMAD.MOV.U32 R15, RZ, RZ, -0x60 ;  /* 0xffffffa0ff0f7424 */ /* 0x000fe200078e00ff */
[----:B------:R0:W1:Y:S01]  /*dcf0*/  MUFU.TANH R29, R40 ;  /* 0x00000028001d7308 */ /* 0x0000620000002400 */
[----:B--2---:R-:W-:Y:S01]  /*dd00*/  FMUL.FTZ R7, R62, UR5 ;  /* 0x000000053e077c20 */ /* 0x004fe20008410000 */
[----:B------:R-:W-:Y:S01]  /*dd10*/  ULDC UR55, c[0x0][0x9dc] ;  /* 0x0002770000377ab9 */ /* 0x000fe20000000800 */
[C---:B------:R-:W-:Y:S01]  /*dd20*/  IMAD R15, R72.reuse, R15, 0x61 ;  /* 0x00000061480f7424 */ /* 0x040fe200078e020f */
[----:B------:R-:W-:Y:S01]  /*dd30*/  ULOP3.LUT UR55, URZ, UR55, URZ, 0x33, !UPT ;  /* 0x000000373f377292 */ /* 0x000fe2000f8e333f */
[----:B------:R-:W-:-:S02]  /*dd40*/  IMAD R13, R72, -0x60, R18 ;  /* 0xffffffa0480d7824 */ /* 0x000fc400078e0212 */
[----:B------:R-:W-:Y:S01]  /*dd50*/  VIADD R67, R15, 0xffffffff ;  /* 0xffffffff0f437836 */ /* 0x000fe20000000000 */
[----:B------:R2:W1:Y:S01]  /*dd60*/  MUFU.TANH R74, R41 ;  /* 0x00000029004a7308 */ /* 0x0004620000002400 */
[----:B0-----:R-:W-:Y:S01]  /*dd70*/  FMUL.FTZ R40, R50, UR5 ;  /* 0x0000000532287c20 */ /* 0x001fe20008410000 */
[--C-:B------:R-:W-:Y:S01]  /*dd80*/  IADD3 R14, R18, R15, -R22.reuse ;  /* 0x0000000f120e7210 */ /* 0x100fe20007ffe816 */
[----:B------:R-:W-:-:S04]  /*dd90*/  IMAD.IADD R66, R67, 0x1, -R22 ;  /* 0x0000000143427824 */ /* 0x000fc800078e0a16 */
[----:B------:R-:W-:Y:S01]  /*dda0*/  IMAD.IADD R14, R14, 0x1, -R17 ;  /* 0x000000010e0e7824 */ /* 0x000fe200078e0a11 */
[----:B------:R0:W1:Y:S01]  /*ddb0*/  MUFU.TANH R75, R44 ;  /* 0x0000002c004b7308 */ /* 0x0000620000002400 */
[----:B--2---:R-:W-:Y:S02]  /*ddc0*/  FMUL.FTZ R41, R51, UR5 ;  /* 0x0000000533297c20 */ /* 0x004fe40008410000 */
[----:B------:R-:W-:-:S05]  /*ddd0*/  VIADD R63, R14, UR55 ;  /* 0x000000370e3f7c36 */ /* 0x000fca0008000000 */
[----:B------:R2:W1:Y:S01]  /*dde0*/  MUFU.TANH R76, R45 ;  /* 0x0000002d004c7308 */ /* 0x0004620000002400 */
[----:B0-----:R-:W-:-:S07]  /*ddf0*/  FMUL.FTZ R44, R58, UR5 ;  /* 0x000000053a2c7c20 */ /* 0x001fce0008410000 */
[----:B------:R0:W1:Y:S01]  /*de00*/  MUFU.TANH R77, R48 ;  /* 0x00000030004d7308 */ /* 0x0000620000002400 */
[----:B--2---:R-:W-:Y:S01]  /*de10*/  FMUL.FTZ R45, R59, UR5 ;  /* 0x000000053b2d7c20 */ /* 0x004fe20008410000 */
[----:B------:R-:W-:Y:S01]  /*de20*/  ULDC.64 UR4, c[0x0][0x9e0] ;  /* 0x0002780000047ab9 */ /* 0x000fe20000000a00 */
[----:B------:R-:W-:Y:S01]  /*de30*/  IADD3 R59, -R22, 0x60, R13 ;  /* 0x00000060163b7810 */ /* 0x000fe20007ffe10d */
[----:B------:R-:W-:Y:S01]  /*de40*/  UISETP.GE.AND UP1, UPT, UR5, 0x1, UPT ;  /* 0x000000010500788c */ /* 0x000fe2000bf26270 */
[----:B------:R-:W-:-:S03]  /*de50*/  VIADD R62, R14, UR4 ;  /* 0x000000040e3e7c36 */ /* 0x000fc60008000000 */
[----:B------:R-:W2:Y:S01]  /*de60*/  MUFU.TANH R2, R2 ;  /* 0x0000000200027308 */ /* 0x000ea20000002400 */
[----:B0-----:R-:W0:Y:S01]  /*de70*/  SHFL.IDX PT, R48, R46, RZ, 0x1c1f ;  /* 0x001c1fff2e307589 */ /* 0x001e2200000e0000 */
[----:B------:R-:W-:-:S06]  /*de80*/  PLOP3.LUT P1, PT, PT, PT, UP1, 0x40, 0x0 ;  /* 0x000000000000781c */ /* 0x000fcc0003f2e818 */
[----:B------:R-:W0:Y:S08]  /*de90*/  MUFU.TANH R9, R9 ;  /* 0x0000000900097308 */ /* 0x000e300000002400 */
[----:B------:R-:W1:Y:S08]  /*dea0*/  MUFU.TANH R0, R0 ;  /* 0x0000000000007308 */ /* 0x000e700000002400 */
[----:B------:R-:W1:Y:S01]  /*deb0*/  MUFU.TANH R3, R3 ;  /* 0x0000000300037308 */ /* 0x000e620000002400 */
[----:B0-----:R-:W-:-:S07]  /*dec0*/  VIADDMNMX R20, R48, R62, R59, PT ;  /* 0x0000003e30147246 */ /* 0x001fce000380013b */
        /* <DEDUP_REMOVED lines=41> */
[----:B------:R-:W-:Y:S01]  /*e160*/  UISETP.NE.AND UP2, UPT, UR5, 0x1, UPT ;  /* 0x000000010500788c */ /* 0x000fe2000bf45270 */
[----:B------:R-:W-:-:S05]  /*e170*/  LOP3.LUT R13, RZ, R13, RZ, 0x33, !PT ;  /* 0x0000000dff0d7212 */ /* 0x000fca00078e33ff */
[----:B------:R-:W-:-:S05]  /*e180*/  PLOP3.LUT P1, PT, PT, PT, UP2, 0x80, 0x0 ;  /* 0x000000000000781c */ /* 0x000fca0003f2f028 */
[----:B------:R-:W-:-:S08]  /*e190*/  @UP2 ULDC.64 UR6, c[0x0][0x9e8] ;  /* 0x00027a0000062ab9 */ /* 0x000fd00000000a00 */
[----:B------:R-:W-:-:S05]  /*e1a0*/  @P1 IMAD.HI.U32 R14, R13, UR6, RZ ;  /* 0x000000060d0e1c27 */ /* 0x000fca000f8e00ff */
[----:B------:R-:W-:-:S04]  /*e1b0*/  @P1 SHF.R.U32.HI R13, RZ, UR7, R14 ;  /* 0x00000007ff0d1c19 */ /* 0x000fc8000801160e */
[----:B------:R-:W-:Y:S01]  /*e1c0*/  LOP3.LUT R13, RZ, R13, RZ, 0x33, !PT ;  /* 0x0000000dff0d7212 */ /* 0x000fe200078e33ff */
[----:B------:R-:W-:Y:S06]  /*e1d0*/  BRA `(.L_x_4913) ;  /* 0x0000000000147947 */ /* 0x000fec0003800000 */
.L_x_4912:
[----:B------:R-:W-:-:S06]  /*e1e0*/  UISETP.NE.AND UP2, UPT, UR5, 0x1, UPT ;  /* 0x000000010500788c */ /* 0x000fcc000bf45270 */
[----:B------:R-:W-:-:S05]  /*e1f0*/  PLOP3.LUT P1, PT, PT, PT, UP2, 0x80, 0x0 ;  /* 0x000000000000781c */ /* 0x000fca0003f2f028 */
[----:B------:R-:W-:-:S08]  /*e200*/  @UP2 ULDC.64 UR6, c[0x0][0x9e8] ;  /* 0x00027a0000062ab9 */ /* 0x000fd00000000a00 */
[----:B------:R-:W-:-:S05]  /*e210*/  @P1 IMAD.HI.U32 R14, R13, UR6, RZ ;  /* 0x000000060d0e1c27 */ /* 0x000fca000f8e00ff */
[----:B------:R-:W-:-:S07]  /*e220*/  @P1 SHF.R.U32.HI R13, RZ, UR7, R14 ;  /* 0x00000007ff0d1c19 */ /* 0x000fce000801160e */
.L_x_4913:
[----:B------:R-:W-:Y:S05]  /*e230*/  BSYNC B0 ;  /* 0x0000000000007941 */ /* 0x000fea0003800000 */
.L_x_4911:
[----:B------:R-:W-:-:S05]  /*e240*/  IMAD R13, R13, UR5, R66 ;  /* 0x000000050d0d7c24 */ /* 0x000fca000f8e0242 */
[----:B------:R-:W-:Y:S02]  /*e250*/  VIMNMX R56, R56, R13, !PT ;  /* 0x0000000d38387248 */ /* 0x000fe40007fe0100 */
[----:B------:R-:W-:-:S07]  /*e260*/  VIADDMNMX R20, R13, UR5, R20, PT ;  /* 0x000000050d147c46 */ /* 0x000fce000b800114 */
.L_x_4910:
[C---:B------:R-:W-:Y:S02]  /*e270*/  ISETP.GE.AND P2, PT, R67.reuse, 0x9, PT ;  /* 0x000000094300780c */ /* 0x040fe40003f46270 */
[C---:B------:R-:W-:Y:S02]  /*e280*/  ISETP.GE.AND P1, PT, R67.reuse, 0x2, PT ;  /* 0x000000024300780c */ /* 0x040fe40003f26270 */
[C---:B------:R-:W-:Y:S02]  /*e290*/  ISETP.GT.AND P3, PT, R56.reuse, 0x8, !P2 ;  /* 0x000000083800780c */ /* 0x040fe40005764270 */
[----:B------:R-:W-:Y:S02]  /*e2a0*/  ISETP.GT.AND P4, PT, R56, 0x1, !P1 ;  /* 0x000000013800780c */ /* 0x000fe40004f84270 */
[----:B------:R-:W-:Y:S02]  /*e2b0*/  ISETP.LT.OR P3, PT, R20, 0x9, P3 ;  /* 0x000000091400780c */ /* 0x000fe40001f61670 */
[----:B------:R-:W-:-:S02]  /*e2c0*/  ISETP.GE.AND P5, PT, R67, 0x11, PT ;  /* 0x000000114300780c */ /* 0x000fc40003fa6270 */
[----:B0-----:R-:W-:Y:S02]  /*e2d0*/  FSEL R58, R11, -INF , !P3 ;  /* 0xff8000000b3a7808 */ /* 0x001fe40005800000 */
        /* <DEDUP_REMOVED lines=104> */
[----:B------:R-:W0:Y:S03]  /*e960*/  SHFL.IDX PT, R2, R46, 0x1, 0x1c1f ;  /* 0x003c1f002e027f89 */ /* 0x000e2600000e0000 */
[----:B------:R-:W-:Y:S02]  /*e970*/  P2R R64, PR, RZ, 0x40 ;  /* 0x00000040ff407803 */ /* 0x000fe40000000000 */
[----:B------:R-:W-:-:S04]  /*e980*/  ISETP.GT.AND P6, PT, R56, 0x59, !P6 ;  /* 0x000000593800780c */ /* 0x000fc800077c4270 */
[----:B------:R-:W-:-:S04]  /*e990*/  ISETP.LT.OR P6, PT, R20, 0x5a, P6 ;  /* 0x0000005a1400780c */ /* 0x000fc800037c1670 */
[----:B------:R-:W-:Y:S02]  /*e9a0*/  FSEL R20, R69, -INF , !P6 ;  /* 0xff80000045147808 */ /* 0x000fe40007000000 */
[----:B------:R-:W-:Y:S02]  /*e9b0*/  PLOP3.LUT P6, PT, PT, PT, UP1, 0x40, 0x0 ;  /* 0x000000000000781c */ /* 0x000fe40003fce818 */
[----:B0-----:R-:W-:Y:S01]  /*e9c0*/  VIADDMNMX R56, R2, R62, R59, PT ;  /* 0x0000003e02387246 */ /* 0x001fe2000380013b */
[----:B------:R-:W-:-:S10]  /*e9d0*/  IMAD.IADD R59, R63, 0x1, R2 ;  /* 0x000000013f3b7824 */ /* 0x000fd400078e0202 */
[----:B------:R-:W-:Y:S05]  /*e9e0*/  @P6 BRA `(.L_x_4914) ;  /* 0x00000000005c6947 */ /* 0x000fea0003800000 */
        /* <DEDUP_REMOVED lines=8> */
[----:B------:R-:W-:Y:S01]  /*ea70*/  @P6 IMAD.HI.U32 R46, R2, UR6, RZ ;  /* 0x00000006022e6c27 */ /* 0x000fe2000f8e00ff */
[----:B------:R-:W-:-:S13]  /*ea80*/  PLOP3.LUT P6, PT, PT, PT, UP2, 0x80, 0x0 ;  /* 0x000000000000781c */ /* 0x000fda0003fcf028 */
[----:B------:R-:W-:-:S04]  /*ea90*/  @P6 SHF.R.U32.HI R2, RZ, UR7, R46 ;  /* 0x00000007ff026c19 */ /* 0x000fc8000801162e */
[----:B------:R-:W-:Y:S01]  /*eaa0*/  LOP3.LUT R2, RZ, R2, RZ, 0x33, !PT ;  /* 0x00000002ff027212 */ /* 0x000fe200078e33ff */
[----:B------:R-:W-:Y:S06]  /*eab0*/  BRA `(.L_x_4917) ;  /* 0x0000000000187947 */ /* 0x000fec0003800000 */
.L_x_4916:
[----:B------:R-:W-:-:S06]  /*eac0*/  UISETP.NE.AND UP2, UPT, UR5, 0x1, UPT ;  /* 0x000000010500788c */ /* 0x000fcc000bf45270 */
[----:B------:R-:W-:-:S05]  /*ead0*/  PLOP3.LUT P6, PT, PT, PT, UP2, 0x80, 0x0 ;  /* 0x000000000000781c */ /* 0x000fca0003fcf028 */
[----:B------:R-:W-:-:S08]  /*eae0*/  @UP2 ULDC.64 UR6, c[0x0][0x9e8] ;  /* 0x00027a0000062ab9 */ /* 0x000fd00000000a00 */
[----:B------:R-:W-:Y:S01]  /*eaf0*/  @P6 IMAD.HI.U32 R46, R2, UR6, RZ ;  /* 0x00000006022e6c27 */ /* 0x000fe2000f8e00ff */
[----:B------:R-:W-:-:S13]  /*eb00*/  PLOP3.LUT P6, PT, PT, PT, UP2, 0x80, 0x0 ;  /* 0x000000000000781c */ /* 0x000fda0003fcf028 */
[----:B------:R-:W-:-:S07]  /*eb10*/  @P6 SHF.R.U32.HI R2, RZ, UR7, R46 ;  /* 0x00000007ff026c19 */ /* 0x000fce000801162e */
.L_x_4917:
[----:B------:R-:W-:Y:S05]  /*eb20*/  BSYNC B0 ;  /* 0x0000000000007941 */ /* 0x000fea0003800000 */
.L_x_4915:
[----:B------:R-:W-:-:S05]  /*eb30*/  IMAD R2, R2, UR5, R66 ;  /* 0x0000000502027c24 */ /* 0x000fca000f8e0242 */
[----:B------:R-:W-:Y:S02]  /*eb40*/  VIMNMX R59, R59, R2, !PT ;  /* 0x000000023b3b7248 */ /* 0x000fe40007fe0100 */
[----:B------:R-:W-:-:S07]  /*eb50*/  VIADDMNMX R56, R2, UR5, R56, PT ;  /* 0x0000000502387c46 */ /* 0x000fce000b800138 */
.L_x_4914:
[C---:B------:R-:W-:Y:S01]  /*eb60*/  ISETP.GT.AND P1, PT, R59.reuse, 0x1, !P1 ;  /* 0x000000013b00780c */ /* 0x040fe20004f24270 */
[----:B------:R-:W-:Y:S01]  /*eb70*/  ULDC UR10, c[0x0][0x988] ;  /* 0x00026200000a7ab9 */ /* 0x000fe20000000800 */
[----:B------:R-:W-:Y:S01]  /*eb80*/  ISETP.GT.AND P2, PT, R59, 0x8, !P2 ;  /* 0x000000083b00780c */ /* 0x000fe20005744270 */
[----:B------:R-:W-:Y:S01]  /*eb90*/  @UP0 ULDC UR6, c[0x0][0x44c] ;  /* 0x0001130000060ab9 */ /* 0x000fe20000000800 */
[C---:B------:R-:W-:Y:S01]  /*eba0*/  ISETP.LT.OR P1, PT, R56.reuse, 0x2, P1 ;  /* 0x000000023800780c */ /* 0x040fe20000f21670 */
[----:B------:R-:W-:Y:S01]  /*ebb0*/  @UP0 ULDC UR15, c[0x0][0x450] ;  /* 0x00011400000f0ab9 */ /* 0x000fe20000000800 */
        /* <DEDUP_REMOVED lines=10> */
[----:B------:R-:W-:Y:S02]  /*ec60*/  FMNMX.FTZ R61, R65, R47, !PT ;  /* 0x0000002f413d7209 */ /* 0x000fe40007810000 */
[C---:B------:R-:W-:Y:S02]  /*ec70*/  ISETP.GT.AND P1, PT, R59.reuse, 0x10, !P1 ;  /* 0x000000103b00780c */ /* 0x040fe40004f24270 */
[C---:B------:R-:W-:Y:S02]  /*ec80*/  ISETP.GT.AND P3, PT, R59.reuse, 0x50, !P3 ;  /* 0x000000503b00780c */ /* 0x040fe40005f64270 */
[----:B------:R-:W-:Y:S02]  /*ec90*/  ISETP.LT.OR P1, PT, R56, 0x11, P1 ;  /* 0x000000113800780c */ /* 0x000fe40000f21670 */
[----:B------:R-:W-:-:S02]  /*eca0*/  ISETP.GT.AND P4, PT, R59, 0x51, !P4 ;  /* 0x000000513b00780c */ /* 0x000fc40006784270 */
[----:B------:R-:W-:Y:S02]  /*ecb0*/  FSEL R32, R32, -INF , !P1 ;  /* 0xff80000020207808 */ /* 0x000fe40004800000 */
[----:B------:R-:W-:Y:S02]  /*ecc0*/  ISETP.GT.AND P1, PT, R59, 0x11, !P2 ;  /* 0x000000113b00780c */ /* 0x000fe40005724270 */
[----:B------:R-:W-:Y:S02]  /*ecd0*/  ISETP.NE.AND P2, PT, R80, RZ, PT ;  /* 0x000000ff5000720c */ /* 0x000fe40003f45270 */
[C---:B------:R-:W-:Y:S02]  /*ece0*/  ISETP.LT.OR P1, PT, R56.reuse, 0x12, P1 ;  /* 0x000000123800780c */ /* 0x040fe40000f21670 */
[----:B------:R-:W-:Y:S02]  /*ecf0*/  ISETP.LT.OR P3, PT, R56, 0x51, P3 ;  /* 0x000000513800780c */ /* 0x000fe40001f61670 */
[----:B------:R-:W-:-:S02]  /*ed00*/  FSEL R33, R33, -INF , !P1 ;  /* 0xff80000021217808 */ /* 0x000fc40004800000 */
[C---:B------:R-:W-:Y:S02]  /*ed10*/  ISETP.GT.AND P1, PT, R59.reuse, 0x18, !P6 ;  /* 0x000000183b00780c */ /* 0x040fe40007724270 */
[----:B------:R-:W-:Y:S02]  /*ed20*/  ISETP.NE.AND P6, PT, R60, RZ, PT ;  /* 0x000000ff3c00720c */ /* 0x000fe40003fc5270 */
[----:B------:R-:W-:Y:S02]  /*ed30*/  ISETP.LT.OR P1, PT, R56, 0x19, P1 ;  /* 0x000000193800780c */ /* 0x000fe40000f21670 */
[----:B------:R-:W-:Y:S02]  /*ed40*/  ISETP.GT.AND P5, PT, R59, 0x58, !P5 ;  /* 0x000000583b00780c */ /* 0x000fe40006fa4270 */
[----:B------:R-:W-:Y:S02]  /*ed50*/  FSEL R34, R34, -INF , !P1 ;  /* 0xff80000022227808 */ /* 0x000fe40004800000 */
[----:B------:R-:W-:-:S02]  /*ed60*/  ISETP.NE.AND P1, PT, R85, RZ, PT ;  /* 0x000000ff5500720c */ /* 0x000fc40003f25270 */
[----:B------:R-:W-:Y:S02]  /*ed70*/  ISETP.LT.OR P4, PT, R56, 0x52, P4 ;  /* 0x000000523800780c */ /* 0x000fe40002781670 */
[----:B------:R-:W-:Y:S02]  /*ed80*/  ISETP.GT.AND P1, PT, R59, 0x19, !P1 ;  /* 0x000000193b00780c */ /* 0x000fe40004f24270 */
[----:B------:R-:W-:Y:S02]  /*ed90*/  FSEL R10, R10, -INF , !P3 ;  /* 0xff8000000a0a7808 */ /* 0x000fe40005800000 */
[C---:B------:R-:W-:Y:S02]  /*eda0*/  ISETP.LT.OR P1, PT, R56.reuse, 0x1a, P1 ;  /* 0x0000001a3800780c */ /* 0x040fe40000f21670 */
[----:B------:R-:W-:Y:S02]  /*edb0*/  ISETP.LT.OR P5, PT, R56, 0x59, P5 ;  /* 0x000000593800780c */ /* 0x000fe40002fa1670 */
        /* <DEDUP_REMOVED lines=8> */
[----:B------:R-:W-:-:S04]  /*ee40*/  ISETP.NE.AND P1, PT, R87, RZ, PT ;  /* 0x000000ff5700720c */ /* 0x000fc80003f25270 */
        /* <DEDUP_REMOVED lines=65> */
[----:B0-----:R-:W-:Y:S02]  /*f260*/  FMNMX.FTZ R0, R61, R0, !PT ;  /* 0x000000003d007209 */ /* 0x001fe40007810000 */
[----:B------:R-:W-:-:S03]  /*f270*/  FMNMX.FTZ R61, R46, R3, !PT ;  /* 0x000000032e3d7209 */ /* 0x000fc60007810000 */
[----:B------:R-:W0:Y:S02]  /*f280*/  SHFL.BFLY PT, R63, R0, 0x1, 0x1f ;  /* 0x0c201f00003f7f89 */ /* 0x000e2400000e0000 */
[----:B0-----:R-:W-:Y:S02]  /*f290*/  FMNMX.FTZ R2, R0, R63, !PT ;  /* 0x0000003f00027209 */ /* 0x001fe40007810000 */
[----:B------:R-:W-:Y:S02]  /*f2a0*/  FMNMX.FTZ R0, R30, R61, !PT ;  /* 0x0000003d1e007209 */ /* 0x000fe40007810000 */
[C---:B------:R-:W-:Y:S01]  /*f2b0*/  FSETP.NEU.FTZ.AND P1, PT, R2.reuse, -INF , PT ;  /* 0xff8000000200780b */ /* 0x040fe20003f3d000 */
[----:B------:R-:W-:Y:S01]  /*f2c0*/  FMUL.FTZ R60, R2, UR10 ;  /* 0x0000000a023c7c20 */ /* 0x000fe20008410000 */
[----:B------:R-:W-:-:S04]  /*f2d0*/  FMNMX.FTZ R61, R31, R0, !PT ;  /* 0x000000001f3d7209 */ /* 0x000fc80007810000 */
[----:B------:R-:W-:Y:S02]  /*f2e0*/  FMNMX.FTZ R0, R32, R61, !PT ;  /* 0x0000003d20007209 */ /* 0x000fe40007810000 */
[----:B------:R-:W-:Y:S02]  /*f2f0*/  FSEL R60, R60, RZ, P1 ;  /* 0x000000ff3c3c7208 */ /* 0x000fe40000800000 */
[----:B------:R-:W-:Y:S02]  /*f300*/  FMNMX.FTZ R61, R33, R0, !PT ;  /* 0x00000000213d7209 */ /* 0x000fe40007810000 */
[----:B------:R-:W-:Y:S01]  /*f310*/  ISETP.GT.AND P1, PT, R59, 0x41, !P6 ;  /* 0x000000413b00780c */ /* 0x000fe20007724270 */
        /* <DEDUP_REMOVED lines=11> */
[----:B------:R-:W-:Y:S01]  /*f3d0*/  ISETP.NE.AND P1, PT, R82, RZ, PT ;  /* 0x000000ff5200720c */ /* 0x000fe20003f25270 */
[----:B------:R-:W-:Y:S01]  /*f3e0*/  MUFU.EX2 R188, R188 ;  /* 0x000000bc00bc7308 */ /* 0x000fe20000000800 */
[----:B------:R-:W-:Y:S01]  /*f3f0*/  FMNMX.FTZ R61, R37, R0, !PT ;  /* 0x00000000253d7209 */ /* 0x000fe20007810000 */
[--C-:B------:R-:W-:Y:S01]  /*f400*/  FFMA.FTZ R49, R49, UR10, -R60.reuse ;  /* 0x0000000a31317c23 */ /* 0x100fe2000801083c */
[----:B------:R-:W-:Y:S01]  /*f410*/  ISETP.GT.AND P1, PT, R59, 0x48, !P1 ;  /* 0x000000483b00780c */ /* 0x000fe20004f24270 */
[--C-:B------:R-:W-:Y:S01]  /*f420*/  FFMA.FTZ R51, R51, UR10, -R60.reuse ;  /* 0x0000000a33337c23 */ /* 0x100fe2000801083c */
[----:B------:R-:W-:Y:S01]  /*f430*/  FMNMX.FTZ R0, R38, R61, !PT ;  /* 0x0000003d26007209 */ /* 0x000fe20007810000 */
[--C-:B------:R-:W-:Y:S01]  /*f440*/  FFMA.FTZ R13, R13, UR10, -R60.reuse ;  /* 0x0000000a0d0d7c23 */ /* 0x100fe2000801083c */
[----:B------:R-:W-:Y:S01]  /*f450*/  ISETP.LT.OR P1, PT, R56, 0x49, P1 ;  /* 0x000000493800780c */ /* 0x000fe20000f21670 */
[----:B------:R-:W0:Y:S01]  /*f460*/  MUFU.EX2 R47, R47 ;  /* 0x0000002f002f7308 */ /* 0x000e220000000800 */
[----:B------:R-:W-:Y:S01]  /*f470*/  FMNMX.FTZ R57, R39, R0, !PT ;  /* 0x0000000027397209 */ /* 0x000fe20007810000 */
[--C-:B------:R-:W-:Y:S01]  /*f480*/  FFMA.FTZ R14, R14, UR10, -R60.reuse ;  /* 0x0000000a0e0e7c23 */ /* 0x100fe2000801083c */
[----:B------:R-:W-:Y:S01]  /*f490*/  ISETP.NE.AND P6, PT, R64, RZ, PT ;  /* 0x000000ff4000720c */ /* 0x000fe20003fc5270 */
[--C-:B------:R-:W-:Y:S01]  /*f4a0*/  FFMA.FTZ R180, R53, UR10, -R60.reuse ;  /* 0x0000000a35b47c23 */ /* 0x100fe2000801083c */
[----:B------:R-:W-:Y:S01]  /*f4b0*/  FMNMX.FTZ R0, R40, R57, !PT ;  /* 0x0000003928007209 */ /* 0x000fe20007810000 */
[--C-:B------:R-:W-:Y:S01]  /*f4c0*/  FFMA.FTZ R182, R50, UR10, -R60.reuse ;  /* 0x0000000a32b67c23 */ /* 0x100fe2000801083c */
[----:B------:R-:W-:Y:S01]  /*f4d0*/  ISETP.GT.AND P6, PT, R59, 0x59, !P6 ;  /* 0x000000593b00780c */ /* 0x000fe200077c4270 */
[----:B------:R-:W1:Y:S01]  /*f4e0*/  MUFU.EX2 R190, R190 ;  /* 0x000000be00be7308 */ /* 0x000e620000000800 */
[----:B------:R-:W-:Y:S01]  /*f4f0*/  FMNMX.FTZ R57, R41, R0, !PT ;  /* 0x0000000029397209 */ /* 0x000fe20007810000 */
[--C-:B------:R-:W-:Y:S01]  /*f500*/  FFMA.FTZ R53, R48, UR10, -R60.reuse ;  /* 0x0000000a30357c23 */ /* 0x100fe2000801083c */
[----:B------:R-:W-:Y:S01]  /*f510*/  ISETP.LT.OR P6, PT, R56, 0x5a, P6 ;  /* 0x0000005a3800780c */ /* 0x000fe200037c1670 */
[--C-:B------:R-:W-:Y:S01]  /*f520*/  FFMA.FTZ R176, R29, UR10, -R60.reuse ;  /* 0x0000000a1db07c23 */ /* 0x100fe2000801083c */
[----:B------:R-:W-:Y:S01]  /*f530*/  FMNMX.FTZ R0, R42, R57, !PT ;  /* 0x000000392a007209 */ /* 0x000fe20007810000 */
[--C-:B------:R-:W-:Y:S01]  /*f540*/  FFMA.FTZ R57, R54, UR10, -R60.reuse ;  /* 0x0000000a36397c23 */ /* 0x100fe2000801083c */
[----:B------:R-:W-:Y:S01]  /*f550*/  FSEL R54, R7, -INF , !P1 ;  /* 0xff80000007367808 */ /* 0x000fe20004800000 */
[----:B------:R-:W2:Y:S01]  /*f560*/  MUFU.EX2 R49, R49 ;  /* 0x0000003100317308 */ /* 0x000ea20000000800 */
[----:B------:R-:W-:Y:S01]  /*f570*/  FMNMX.FTZ R55, R43, R0, !PT ;  /* 0x000000002b377209 */ /* 0x000fe20007810000 */
[--C-:B------:R-:W-:Y:S01]  /*f580*/  FFMA.FTZ R29, R28, UR10, -R60.reuse ;  /* 0x0000000a1c1d7c23 */ /* 0x100fe2000801083c */
[----:B------:R-:W-:Y:S01]  /*f590*/  FSEL R24, R24, -INF , !P6 ;  /* 0xff80000018187808 */ /* 0x000fe20007000000 */
[--C-:B------:R-:W-:Y:S01]  /*f5a0*/  FFMA.FTZ R178, R26, UR10, -R60.reuse ;  /* 0x0000000a1ab27c23 */ /* 0x100fe2000801083c */
[----:B------:R-:W-:Y:S01]  /*f5b0*/  FMNMX.FTZ R0, R44, R55, !PT ;  /* 0x000000372c007209 */ /* 0x000fe20007810000 */
[--C-:B------:R-:W-:Y:S01]  /*f5c0*/  FFMA.FTZ R25, R25, UR10, -R60.reuse ;  /* 0x0000000a19197c23 */ /* 0x100fe2000801083c */
[--C-:B------:R-:W-:Y:S01]  /*f5d0*/  FFMA.FTZ R15, R15, UR10, -R60.reuse ;  /* 0x0000000a0f0f7c23 */ /* 0x100fe2000801083c */
[----:B------:R3:W-:Y:S01]  /*f5e0*/  MUFU.EX2 R7, R57 ;  /* 0x0000003900077308 */ /* 0x0007e20000000800 */
[----:B------:R-:W-:Y:S01]  /*f5f0*/  FMNMX.FTZ R55, R45, R0, !PT ;  /* 0x000000002d377209 */ /* 0x000fe20007810000 */
[--C-:B------:R-:W-:Y:S01]  /*f600*/  FFMA.FTZ R12, R12, UR10, -R60.reuse ;  /* 0x0000000a0c0c7c23 */ /* 0x100fe2000801083c */
[--C-:B------:R-:W-:Y:S01]  /*f610*/  FFMA.FTZ R11, R11, UR10, -R60.reuse ;  /* 0x0000000a0b0b7c23 */ /* 0x100fe2000801083c */
[--C-:B------:R-:W-:Y:S01]  /*f620*/  FFMA.FTZ R9, R9, UR10, -R60.reuse ;  /* 0x0000000a09097c23 */ /* 0x100fe2000801083c */
[----:B------:R-:W-:Y:S01]  /*f630*/  FMNMX.FTZ R55, R54, R55, !PT ;  /* 0x0000003736377209 */ /* 0x000fe20007810000 */
[----:B------:R-:W-:-:S02]  /*f640*/  FFMA.FTZ R20, R20, UR10, -R60 ;  /* 0x0000000a14147c23 */ /* 0x000fc4000801083c */
[----:B------:R-:W4:Y:S01]  /*f650*/  MUFU.EX2 R184, R184 ;  /* 0x000000b800b87308 */ /* 0x000f220000000800 */
[----:B------:R-:W-:Y:S01]  /*f660*/  FMNMX.FTZ R55, R6, R55, !PT ;  /* 0x0000003706377209 */ /* 0x000fe20007810000 */
[----:B---3--:R-:W-:Y:S01]  /*f670*/  FFMA.FTZ R57, R52, UR10, -R60 ;  /* 0x0000000a34397c23 */ /* 0x008fe2000801083c */
[----:B------:R-:W-:Y:S02]  /*f680*/  FSEL R52, R27, -INF , !P5 ;  /* 0xff8000001b347808 */ /* 0x000fe40006800000 */
[----:B------:R-:W-:-:S03]  /*f690*/  FMNMX.FTZ R55, R10, R55, !PT ;  /* 0x000000370a377209 */ /* 0x000fc60007810000 */
[----:B------:R-:W3:Y:S01]  /*f6a0*/  MUFU.EX2 R51, R51 ;  /* 0x0000003300337308 */ /* 0x000ee20000000800 */
[----:B------:R-:W-:-:S04]  /*f6b0*/  FMNMX.FTZ R55, R8, R55, !PT ;  /* 0x0000003708377209 */ /* 0x000fc80007810000 */
[----:B------:R-:W-:-:S03]  /*f6c0*/  FMNMX.FTZ R55, R52, R55, !PT ;  /* 0x0000003734377209 */ /* 0x000fc60007810000 */
[----:B------:R0:W-:Y:S01]  /*f6d0*/  MUFU.EX2 R168, R13 ;  /* 0x0000000d00a87308 */ /* 0x0001e20000000800 */
[----:B------:R-:W-:-:S05]  /*f6e0*/  FMNMX.FTZ R55, R24, R55, !PT ;  /* 0x0000003718377209 */ /* 0x000fca0007810000 */
[----:B------:R-:W5:Y:S02]  /*f6f0*/  SHFL.BFLY PT, R0, R55, 0x2, 0x1f ;  /* 0x0c401f0037007f89 */ /* 0x000f6400000e0000 */
[----:B------:R-:W3:Y:S01]  /*f700*/  MUFU.EX2 R186, R186 ;  /* 0x000000ba00ba7308 */ /* 0x000ee20000000800 */
[----:B0-----:R-:W-:Y:S01]  /*f710*/  FADD.FTZ R13, R188, R47 ;  /* 0x0000002fbc0d7221 */ /* 0x001fe20000010000 */
[----:B------:R-:W-:-:S06]  /*f720*/  F2FP.BF16.F32.PACK_AB R188, R47, R188 ;  /* 0x000000bc2fbc723e */ /* 0x000fcc00000010ff */
[----:B------:R-:W0:Y:S08]  /*f730*/  MUFU.EX2 R180, R180 ;  /* 0x000000b400b47308 */ /* 0x000e300000000800 */
[----:B------:R-:W0:Y:S01]  /*f740*/  MUFU.EX2 R27, R57 ;  /* 0x00000039001b7308 */ /* 0x000e220000000800 */
[----:B-----5:R-:W-:-:S07]  /*f750*/  FMNMX.FTZ R21, R55, R0, !PT ;  /* 0x0000000037157209 */ /* 0x020fce0007810000 */
[----:B------:R1:W-:Y:S01]  /*f760*/  MUFU.EX2 R55, R14 ;  /* 0x0000000e00377308 */ /* 0x0003e20000000800 */
[----:B------:R-:W5:Y:S07]  /*f770*/  SHFL.BFLY PT, R0, R21, 0x1, 0x1f ;  /* 0x0c201f0015007f89 */ /* 0x000f6e00000e0000 */
[----:B------:R-:W0:Y:S01]  /*f780*/  MUFU.EX2 R182, R182 ;  /* 0x000000b600b67308 */ /* 0x000e220000000800 */
[----:B-1----:R-:W-:Y:S01]  /*f790*/  FADD.FTZ R14, R190, R13 ;  /* 0x0000000dbe0e7221 */ /* 0x002fe20000010000 */
[----:B--2---:R-:W-:-:S03]  /*f7a0*/  F2FP.BF16.F32.PACK_AB R190, R49, R190 ;  /* 0x000000be31be723e */ /* 0x004fc600000010ff */
[----:B------:R-:W-:-:S03]  /*f7b0*/  FADD.FTZ R13, R49, R14 ;  /* 0x0000000e310d7221 */ /* 0x000fc60000010000 */
[----:B------:R-:W1:Y:S01]  /*f7c0*/  MUFU.EX2 R53, R53 ;  /* 0x0000003500357308 */ /* 0x000e620000000800 */
[----:B----4-:R-:W-:Y:S01]  /*f7d0*/  FADD.FTZ R14, R184, R13 ;  /* 0x0000000db80e7221 */ /* 0x010fe20000010000 */
[----:B---3--:R-:W-:-:S03]  /*f7e0*/  F2FP.BF16.F32.PACK_AB R184, R51, R184 ;  /* 0x000000b833b8723e */ /* 0x008fc600000010ff */
[----:B------:R-:W-:-:S03]  /*f7f0*/  FADD.FTZ R13, R51, R14 ;  /* 0x0000000e330d7221 */ /* 0x000fc60000010000 */
[----:B------:R-:W2:Y:S01]  /*f800*/  MUFU.EX2 R176, R176 ;  /* 0x000000b000b07308 */ /* 0x000ea20000000800 */
[----:B------:R-:W-:Y:S01]  /*f810*/  FADD.FTZ R14, R186, R13 ;  /* 0x0000000dba0e7221 */ /* 0x000fe20000010000 */
[----:B------:R-:W-:Y:S02]  /*f820*/  F2FP.BF16.F32.PACK_AB R186, R7, R186 ;  /* 0x000000ba07ba723e */ /* 0x000fe400000010ff */
[----:B-----5:R-:W-:Y:S01]  /*f830*/  FMNMX.FTZ R0, R21, R0, !PT ;  /* 0x0000000015007209 */ /* 0x020fe20007810000 */
[----:B------:R-:W-:-:S03]  /*f840*/  FADD.FTZ R13, R7, R14 ;  /* 0x0000000e070d7221 */ /* 0x000fc60000010000 */
[C---:B------:R-:W-:Y:S01]  /*f850*/  FSETP.NEU.FTZ.AND P1, PT, R0.reuse, -INF , PT ;  /* 0xff8000000000780b */ /* 0x040fe20003f3d000 */
[----:B------:R-:W-:Y:S01]  /*f860*/  FMUL.FTZ R21, R0, UR10 ;  /* 0x0000000a00157c20 */ /* 0x000fe20008410000 */
[----:B0-----:R-:W-:Y:S01]  /*f870*/  FADD.FTZ R14, R180, R13 ;  /* 0x0000000db40e7221 */ /* 0x001fe20000010000 */
[----:B------:R-:W0:Y:S01]  /*f880*/  MUFU.EX2 R29, R29 ;  /* 0x0000001d001d7308 */ /* 0x000e220000000800 */
[----:B------:R-:W-:Y:S02]  /*f890*/  F2FP.BF16.F32.PACK_AB R180, R27, R180 ;  /* 0x000000b41bb4723e */ /* 0x000fe400000010ff */
[----:B------:R-:W-:Y:S01]  /*f8a0*/  FSEL R21, R21, RZ, P1 ;  /* 0x000000ff15157208 */ /* 0x000fe20000800000 */
[----:B------:R-:W-:Y:S01]  /*f8b0*/  FADD.FTZ R57, R27, R14 ;  /* 0x0000000e1b397221 */ /* 0x000fe20000010000 */
[----:B------:R-:W-:-:S03]  /*f8c0*/  PLOP3.LUT P1, PT, PT, PT, UP1, 0x40, 0x0 ;  /* 0x000000000000781c */ /* 0x000fc60003f2e818 */
        /* <DEDUP_REMOVED lines=14> */
[----:B------:R-:W3:Y:S01]  /*f9b0*/  MUFU.EX2 R3, R3 ;  /* 0x0000000300037308 */ /* 0x000ee20000000800 */
[----:B------:R-:W-:Y:S01]  /*f9c0*/  FFMA.FTZ R41, R41, UR10, -R21 ;  /* 0x0000000a29297c23 */ /* 0x000fe20008010815 */
[----:B------:R-:W-:Y:S01]  /*f9d0*/  FADD.FTZ R26, R182, R57 ;  /* 0x00000039b61a7221 */ /* 0x000fe20000010000 */
[--C-:B------:R-:W-:Y:S01]  /*f9e0*/  FFMA.FTZ R42, R42, UR10, -R21.reuse ;  /* 0x0000000a2a2a7c23 */ /* 0x100fe20008010815 */
[--C-:B------:R-:W-:Y:S01]  /*f9f0*/  FFMA.FTZ R43, R43, UR10, -R21.reuse ;  /* 0x0000000a2b2b7c23 */ /* 0x100fe20008010815 */
[--C-:B------:R-:W-:Y:S01]  /*fa00*/  FFMA.FTZ R44, R44, UR10, -R21.reuse ;  /* 0x0000000a2c2c7c23 */ /* 0x100fe20008010815 */
[----:B-1----:R-:W-:Y:S01]  /*fa10*/  FADD.FTZ R57, R53, R26 ;  /* 0x0000001a35397221 */ /* 0x002fe20000010000 */
[--C-:B------:R-:W-:Y:S01]  /*fa20*/  FFMA.FTZ R45, R45, UR10, -R21.reuse ;  /* 0x0000000a2d2d7c23 */ /* 0x100fe20008010815 */
[----:B------:R-:W1:Y:S01]  /*fa30*/  MUFU.EX2 R30, R30 ;  /* 0x0000001e001e7308 */ /* 0x000e620000000800 */
[----:B------:R-:W-:Y:S01]  /*fa40*/  FFMA.FTZ R54, R54, UR10, -R21 ;  /* 0x0000000a36367c23 */ /* 0x000fe20008010815 */
[----:B--2---:R-:W-:Y:S01]  /*fa50*/  FADD.FTZ R26, R176, R57 ;  /* 0x00000039b01a7221 */ /* 0x004fe20000010000 */
[--C-:B------:R-:W-:Y:S01]  /*fa60*/  FFMA.FTZ R6, R6, UR10, -R21.reuse ;  /* 0x0000000a06067c23 */ /* 0x100fe20008010815 */
[--C-:B------:R-:W-:Y:S01]  /*fa70*/  FFMA.FTZ R10, R10, UR10, -R21.reuse ;  /* 0x0000000a0a0a7c23 */ /* 0x100fe20008010815 */
[--C-:B------:R-:W-:Y:S01]  /*fa80*/  FFMA.FTZ R8, R8, UR10, -R21.reuse ;  /* 0x0000000a08087c23 */ /* 0x100fe20008010815 */
[----:B0-----:R-:W-:Y:S01]  /*fa90*/  FADD.FTZ R57, R29, R26 ;  /* 0x0000001a1d397221 */ /* 0x001fe20000010000 */
[----:B------:R-:W-:Y:S01]  /*faa0*/  FFMA.FTZ R52, R52, UR10, -R21 ;  /* 0x0000000a34347c23 */ /* 0x000fe20008010815 */
[----:B------:R-:W0:Y:S01]  /*fab0*/  MUFU.EX2 R31, R31 ;  /* 0x0000001f001f7308 */ /* 0x000e220000000800 */
[----:B---3--:R-:W-:Y:S01]  /*fac0*/  FADD.FTZ R13, R46, R3 ;  /* 0x000000032e0d7221 */ /* 0x008fe20000010000 */
[----:B------:R-:W-:Y:S01]  /*fad0*/  FFMA.FTZ R21, R24, UR10, -R21 ;  /* 0x0000000a18157c23 */ /* 0x000fe20008010815 */
[----:B------:R-:W-:-:S02]  /*fae0*/  F2FP.BF16.F32.PACK_AB R189, R3, R46 ;  /* 0x0000002e03bd723e */ /* 0x000fc400000010ff */
[----:B------:R-:W-:Y:S02]  /*faf0*/  F2FP.BF16.F32.PACK_AB R182, R53, R182 ;  /* 0x000000b635b6723e */ /* 0x000fe400000010ff */
[----:B------:R-:W-:Y:S01]  /*fb00*/  F2FP.BF16.F32.PACK_AB R176, R29, R176 ;  /* 0x000000b01db0723e */ /* 0x000fe200000010ff */
        /* <DEDUP_REMOVED lines=32> */
[----:B------:R-:W-:Y:S01]  /*fd10*/  MUFU.EX2 R42, R42 ;  /* 0x0000002a002a7308 */ /* 0x000fe20000000800 */
[C---:B0-----:R-:W-:Y:S01]  /*fd20*/  FADD.FTZ R7, R41.reuse, R14 ;  /* 0x0000000e29077221 */ /* 0x041fe20000010000 */
[----:B------:R-:W-:-:S06]  /*fd30*/  F2FP.BF16.F32.PACK_AB R177, R41, R40 ;  /* 0x0000002829b1723e */ /* 0x000fcc00000010ff */
[----:B------:R-:W0:Y:S01]  /*fd40*/  MUFU.EX2 R15, R15 ;  /* 0x0000000f000f7308 */ /* 0x000e220000000800 */
[----:B--2---:R-:W-:-:S07]  /*fd50*/  FADD.FTZ R24, R172, R57 ;  /* 0x00000039ac187221 */ /* 0x004fce0000010000 */
[----:B------:R-:W1:Y:S08]  /*fd60*/  MUFU.EX2 R43, R43 ;  /* 0x0000002b002b7308 */ /* 0x000e700000000800 */
[----:B------:R-:W2:Y:S01]  /*fd70*/  MUFU.EX2 R12, R12 ;  /* 0x0000000c000c7308 */ /* 0x000ea20000000800 */
[C---:B0-----:R-:W-:Y:S01]  /*fd80*/  FADD.FTZ R47, R15.reuse, R24 ;  /* 0x000000180f2f7221 */ /* 0x041fe20000010000 */
[----:B------:R-:W-:-:S06]  /*fd90*/  F2FP.BF16.F32.PACK_AB R172, R15, R172 ;  /* 0x000000ac0fac723e */ /* 0x000fcc00000010ff */
[----:B------:R-:W-:Y:S01]  /*fda0*/  MUFU.EX2 R44, R44 ;  /* 0x0000002c002c7308 */ /* 0x000fe20000000800 */
[----:B-1----:R-:W-:-:S07]  /*fdb0*/  F2FP.BF16.F32.PACK_AB R179, R43, R42 ;  /* 0x0000002a2bb3723e */ /* 0x002fce00000010ff */
[----:B------:R-:W0:Y:S01]  /*fdc0*/  MUFU.EX2 R45, R45 ;  /* 0x0000002d002d7308 */ /* 0x000e220000000800 */
[----:B--2---:R-:W-:Y:S01]  /*fdd0*/  FADD.FTZ R24, R12, R47 ;  /* 0x0000002f0c187221 */ /* 0x004fe20000010000 */
[----:B------:R-:W-:-:S03]  /*fde0*/  F2FP.BF16.F32.PACK_AB R174, R55, R12 ;  /* 0x0000000c37ae723e */ /* 0x000fc600000010ff */
[----:B------:R-:W-:-:S03]  /*fdf0*/  FADD.FTZ R24, R55, R24 ;  /* 0x0000001837187221 */ /* 0x000fc60000010000 */
[----:B------:R-:W-:Y:S08]  /*fe00*/  MUFU.EX2 R54, R54 ;  /* 0x0000003600367308 */ /* 0x000ff00000000800 */
[----:B------:R1:W-:Y:S01]  /*fe10*/  MUFU.EX2 R175, R6 ;  /* 0x0000000600af7308 */ /* 0x0003e20000000800 */
[----:B0-----:R-:W-:-:S07]  /*fe20*/  F2FP.BF16.F32.PACK_AB R173, R45, R44 ;  /* 0x0000002c2dad723e */ /* 0x001fce00000010ff */
[----:B------:R-:W0:Y:S01]  /*fe30*/  MUFU.EX2 R11, R11 ;  /* 0x0000000b000b7308 */ /* 0x000e220000000800 */
[----:B-1----:R-:W-:-:S04]  /*fe40*/  FADD.FTZ R6, R42, R7 ;  /* 0x000000072a067221 */ /* 0x002fc80000010000 */
[----:B------:R-:W-:-:S03]  /*fe50*/  FADD.FTZ R7, R43, R6 ;  /* 0x000000062b077221 */ /* 0x000fc60000010000 */
[----:B------:R-:W1:Y:S01]  /*fe60*/  MUFU.EX2 R10, R10 ;  /* 0x0000000a000a7308 */ /* 0x000e620000000800 */
[----:B------:R-:W-:Y:S01]  /*fe70*/  FADD.FTZ R12, R44, R7 ;  /* 0x000000072c0c7221 */ /* 0x000fe20000010000 */
[----:B------:R-:W-:-:S03]  /*fe80*/  VIADD R7, R72, 0xfffffffe ;  /* 0xfffffffe48077836 */ /* 0x000fc60000000000 */
[----:B------:R-:W-:-:S03]  /*fe90*/  FADD.FTZ R3, R45, R12 ;  /* 0x0000000c2d037221 */ /* 0x000fc60000010000 */
[----:B------:R2:W3:Y:S01]  /*fea0*/  MUFU.EX2 R169, R8 ;  /* 0x0000000800a97308 */ /* 0x0004e20000000800 */
[----:B0-----:R-:W-:-:S04]  /*feb0*/  FADD.FTZ R13, R11, R24 ;  /* 0x000000180b0d7221 */ /* 0x001fc80000010000 */
[C---:B------:R-:W-:Y:S01]  /*fec0*/  FADD.FTZ R14, R168.reuse, R13 ;  /* 0x0000000da80e7221 */ /* 0x040fe20000010000 */
[----:B------:R-:W-:Y:S02]  /*fed0*/  F2FP.BF16.F32.PACK_AB R168, R168, R11 ;  /* 0x0000000ba8a8723e */ /* 0x000fe400000010ff */
[----:B------:R-:W0:Y:S01]  /*fee0*/  MUFU.EX2 R9, R9 ;  /* 0x0000000900097308 */ /* 0x000e220000000800 */
[----:B--2---:R-:W-:-:S04]  /*fef0*/  FADD.FTZ R8, R54, R3 ;  /* 0x0000000336087221 */ /* 0x004fc80000010000 */
[C---:B------:R-:W-:Y:S01]  /*ff00*/  FADD.FTZ R3, R175.reuse, R8 ;  /* 0x00000008af037221 */ /* 0x040fe20000010000 */
[----:B------:R-:W-:Y:S02]  /*ff10*/  F2FP.BF16.F32.PACK_AB R175, R175, R54 ;  /* 0x00000036afaf723e */ /* 0x000fe400000010ff */
[----:B------:R-:W2:Y:S01]  /*ff20*/  MUFU.EX2 R52, R52 ;  /* 0x0000003400347308 */ /* 0x000ea20000000800 */
[----:B-1----:R-:W-:-:S04]  /*ff30*/  FADD.FTZ R8, R10, R3 ;  /* 0x000000030a087221 */ /* 0x002fc80000010000 */
[C---:B---3--:R-:W-:Y:S01]  /*ff40*/  FADD.FTZ R3, R169.reuse, R8 ;  /* 0x00000008a9037221 */ /* 0x048fe20000010000 */
[----:B------:R-:W-:Y:S02]  /*ff50*/  F2FP.BF16.F32.PACK_AB R169, R169, R10 ;  /* 0x0000000aa9a9723e */ /* 0x000fe400000010ff */
[----:B------:R-:W1:Y:S01]  /*ff60*/  MUFU.EX2 R20, R20 ;  /* 0x0000001400147308 */ /* 0x000e620000000800 */
[----:B0-----:R-:W-:-:S07]  /*ff70*/  FADD.FTZ R13, R9, R14 ;  /* 0x0000000e090d7221 */ /* 0x001fce0000010000 */
[----:B------:R-:W0:Y:S01]  /*ff80*/  MUFU.EX2 R21, R21 ;  /* 0x0000001500157308 */ /* 0x000e220000000800 */
[----:B--2---:R-:W-:Y:S01]  /*ff90*/  FADD.FTZ R8, R52, R3 ;  /* 0x0000000334087221 */ /* 0x004fe20000010000 */
[C---:B-1----:R-:W-:Y:S01]  /*ffa0*/  FADD.FTZ R6, R20.reuse, R13 ;  /* 0x0000000d14067221 */ /* 0x042fe20000010000 */
[----:B------:R-:W-:Y:S02]  /*ffb0*/  F2FP.BF16.F32.PACK_AB R170, R20, R9 ;  /* 0x0000000914aa723e */ /* 0x000fe400000010ff */
[C---:B0-----:R-:W-:Y:S01]  /*ffc0*/  FADD.FTZ R3, R21.reuse, R8 ;  /* 0x0000000815037221 */ /* 0x041fe20000010000 */
[----:B------:R-:W-:Y:S01]  /*ffd0*/  F2FP.BF16.F32.PACK_AB R171, R21, R52 ;  /* 0x0000003415ab723e */ /* 0x000fe200000010ff */
        /* <DEDUP_REMOVED lines=11> */
.L_x_4919:
[----:B------:R-:W-:-:S11]  /*10090*/  UISETP.NE.AND UP2, UPT, UR5, 0x1, UPT ;  /* 0x000000010500788c */ /* 0x000fd6000bf45270 */
[----:B------:R-:W-:Y:S02]  /*100a0*/  @UP2 ULDC.64 UR6, c[0x0][0x9e8] ;  /* 0x00027a0000062ab9 */ /* 0x000fe40000000a00 */
[----:B------:R-:W-:-:S04]  /*100b0*/  UIMAD.WIDE.U32 UR14, UR11, UR6, URZ ;  /* 0x000000060b0e72a5 */ /* 0x000fc8000f8e003f */
[----:B------:R-:W-:-:S12]  /*100c0*/  @UP2 USHF.R.U32.HI UR11, URZ, UR7, UR15 ;  /* 0x000000073f0b2299 */ /* 0x000fd8000801160f */
.L_x_4920:
[----:B------:R-:W-:-:S04]  /*100d0*/  UIMAD UR5, UR11, UR5, UR5 ;  /* 0x000000050b0572a4 */ /* 0x000fc8000f8e0205 */
[----:B------:R-:W-:-:S04]  /*100e0*/  UISETP.LT.AND UP2, UPT, UR4, UR5, UPT ;  /* 0x000000050400728c */ /* 0x000fc8000bf41270 */
[----:B------:R-:W-:-:S12]  /*100f0*/  USEL UR4, UR4, UR5, UP2 ;  /* 0x0000000504047287 */ /* 0x000fd80009000000 */
.L_x_4918:
        /* <DEDUP_REMOVED lines=58> */
[----:B------:R-:W-:Y:S01]  /*104a0*/  IMAD.MOV.U32 R8, RZ, RZ, 0x3f800000 ;  /* 0x3f800000ff087424 */ /* 0x000fe200078e00ff */
[----:B------:R-:W-:Y:S01]  /*104b0*/  ULDC UR54, c[0x0][0x9e4] ;  /* 0x0002790000367ab9 */ /* 0x000fe20000000800 */
[----:B------:R-:W-:Y:S01]  /*104c0*/  IMAD.MOV.U32 R119, RZ, RZ, RZ ;  /* 0x000000ffff777224 */ /* 0x000fe200078e00ff */
[----:B------:R-:W-:Y:S01]  /*104d0*/  ULDC UR4, c[0x0][0x9d8] ;  /* 0x0002760000047ab9 */ /* 0x000fe20000000800 */
[----:B------:R-:W-:Y:S01]  /*104e0*/  ULDC UR58, c[0x0][0x988] ;  /* 0x00026200003a7ab9 */ /* 0x000fe20000000800 */
[----:B------:R-:W-:-:S05]  /*104f0*/  ULDC UR59, c[0x0][0x9e0] ;  /* 0x00027800003b7ab9 */ /* 0x000fca0000000800 */
.L_x_4940:
[----:B------:R-:W-:-:S04]  /*10500*/  UIADD3 UR5, UR38, 0x1, URZ ;  /* 0x0000000126057890 */ /* 0x000fc8000fffe03f */
[----:B------:R-:W-:-:S04]  /*10510*/  UISETP.NE.AND UP2, UPT, UR5, 0x2, UPT ;  /* 0x000000020500788c */ /* 0x000fc8000bf45270 */
[----:B------:R-:W-:Y:S02]  /*10520*/  USEL UR50, URZ, 0x1, UP2 ;  /* 0x000000013f327887 */ /* 0x000fe40009000000 */
[----:B------:R-:W-:Y:S02]  /*10530*/  USEL UR5, UR5, URZ, UP2 ;  /* 0x0000003f05057287 */ /* 0x000fe40009000000 */
[----:B------:R-:W-:Y:S01]  /*10540*/  ULOP3.LUT UR50, UR61, UR50, URZ, 0x3c, !UPT ;  /* 0x000000323d327292 */ /* 0x000fe2000f8e3c3f */
[----:B------:R-:W-:Y:S11]  /*10550*/  @!P0 BRA `(.L_x_4922) ;  /* 0x0000000000048947 */ /* 0x000ff60003800000 */
[----:B------:R-:W-:Y:S01]  /*10560*/  BPT.TRAP 0x1 ;  /* 0x000000040000795c */ /* 0x000fe20000300000 */
.L_x_4922:
[----:B------:R-:W-:Y:S01]  /*10570*/  ULEA UR7, UR5, UR39, 0x3 ;  /* 0x0000002705077291 */ /* 0x000fe2000f8e183f */
[----:B------:R-:W-:-:S05]  /*10580*/  IMAD.U32 R9, RZ, RZ, UR50 ;  /* 0x00000032ff097e24 */ /* 0x000fca000f8e00ff */
[----:B------:R-:W-:-:S04]  /*10590*/  SHF.L.U32 R9, R9, 0x1f, RZ ;  /* 0x0000001f09097819 */ /* 0x000fc800000006ff */
[----:B------:R0:W1:Y:S01]  /*105a0*/  SYNCS.PHASECHK.TRANS64.TRYWAIT P1, [UR7+0x30830], R9 ;  /* 0x03083009ff0075a7 */ /* 0x0000620008020147 */
[----:B------:R-:W-:Y:S05]  /*105b0*/  @!P0 BRA `(.L_x_4923) ;  /* 0x0000000000048947 */ /* 0x000fea0003800000 */
[----:B------:R-:W-:Y:S01]  /*105c0*/  BPT.TRAP 0x1 ;  /* 0x000000040000795c */ /* 0x000fe20000300000 */
.L_x_4923:
[-C--:B------:R-:W-:Y:S01]  /*105d0*/  FMUL.FTZ R24, R24, R11.reuse ;  /* 0x0000000b18187220 */ /* 0x080fe20000410000 */
[----:B------:R-:W-:Y:S01]  /*105e0*/  FMUL.FTZ R25, R25, R11 ;  /* 0x0000000b19197220 */ /* 0x000fe20000410000 */
[----:B-1----:R-:W-:Y:S06]  /*105f0*/  @P1 BRA `(.L_x_4924) ;  /* 0x0000000000081947 */ /* 0x002fec0003800000 */
[----:B------:R-:W1:Y:S02]  /*10600*/  SYNCS.PHASECHK.TRANS64.TRYWAIT P1, [UR7+0x30830], R9 ;  /* 0x03083009ff0075a7 */ /* 0x000e640008020147 */
[----:B-1----:R-:W-:Y:S05]  /*10610*/  @!P1 BRA `(.L_x_4925) ;  /* 0x0000016c00589947 */ /* 0x002fea0003800000 */
.L_x_4924:
        /* <DEDUP_REMOVED lines=122> */
[----:B------:R-:W-:Y:S02]  /*10dc0*/  FMUL.FTZ R119, R119, R8 ;  /* 0x0000000877777220 */ /* 0x000fe40000410000 */
[----:B------:R-:W-:Y:S01]  /*10dd0*/  HGMMA.64x96x16.F32.BF16 R120, gdesc[UR44], R120, gsb0 ;  /* 0x016000002c7879f0 */ /* 0x000fe20008001878 */
[----:B------:R-:W-:Y:S01]  /*10de0*/  UIADD3 UR46, UR6, 0x4, URZ ;  /* 0x00000004062e7890 */ /* 0x000fe2000fffe03f */
[----:B------:R-:W-:Y:S01]  /*10df0*/  UMOV UR44, UR52 ;  /* 0x00000034002c7c82 */ /* 0x000fe20008000000 */
[----:B------:R-:W-:Y:S01]  /*10e00*/  UMOV UR45, UR53 ;  /* 0x00000035002d7c82 */ /* 0x000fe20008000000 */
        /* <DEDUP_REMOVED lines=38> */
.L_x_4926:
[----:B------:R-:W-:Y:S01]  /*11070*/  ULEA UR6, UR38, UR39, 0x3 ;  /* 0x0000002726067291 */ /* 0x000fe2000f8e183f */
[----:B------:R-:W-:-:S05]  /*11080*/  IMAD.U32 R8, RZ, RZ, UR61 ;  /* 0x0000003dff087e24 */ /* 0x000fca000f8e00ff */
[----:B------:R-:W-:-:S04]  /*11090*/  SHF.L.U32 R8, R8, 0x1f, RZ ;  /* 0x0000001f08087819 */ /* 0x000fc800000006ff */
[----:B------:R2:W3:Y:S01]  /*110a0*/  SYNCS.PHASECHK.TRANS64.TRYWAIT P1, [UR6+0x30850], R8 ;  /* 0x03085008ff0075a7 */ /* 0x0004e20008020146 */
[----:B------:R-:W-:Y:S05]  /*110b0*/  @!P0 BRA `(.L_x_4927) ;  /* 0x0000000000048947 */ /* 0x000fea0003800000 */
[----:B------:R-:W-:Y:S01]  /*110c0*/  BPT.TRAP 0x1 ;  /* 0x000000040000795c */ /* 0x000fe20000300000 */
.L_x_4927:
[----:B---3--:R-:W-:Y:S05]  /*110d0*/  @P1 BRA `(.L_x_4928) ;  /* 0x0000000000081947 */ /* 0x008fea0003800000 */
[----:B------:R-:W3:Y:S02]  /*110e0*/  SYNCS.PHASECHK.TRANS64.TRYWAIT P1, [UR6+0x30850], R8 ;  /* 0x03085008ff0075a7 */ /* 0x000ee40008020146 */
[----:B---3--:R-:W-:Y:S05]  /*110f0*/  @!P1 BRA `(.L_x_4929) ;  /* 0x0000016000b89947 */ /* 0x008fea0003800000 */
.L_x_4928:
        /* <DEDUP_REMOVED lines=37> */
.L_x_4930:
[----:B------:R-:W-:Y:S01]  /*11350*/  R2UR UR10, R23 ;  /* 0x00000000170a72ca */ /* 0x000fe200000e0000 */
[----:B------:R-:W-:Y:S01]  /*11360*/  FMUL.FTZ R15, R127, UR4 ;  /* 0x000000047f0f7c20 */ /* 0x000fe20008410000 */
[----:B------:R-:W-:Y:S01]  /*11370*/  PLOP3.LUT P1, PT, PT, PT, UP0, 0x80, 0x0 ;  /* 0x000000000000781c */ /* 0x000fe20003f2f008 */
[----:B------:R-:W-:Y:S01]  /*11380*/  FMUL.FTZ R127, R133, UR4 ;  /* 0x00000004857f7c20 */ /* 0x000fe20008410000 */
[----:B------:R-:W-:Y:S01]  /*11390*/  PLOP3.LUT P2, PT, PT, PT, UP0, 0x80, 0x0 ;  /* 0x000000000000781c */ /* 0x000fe20003f4f008 */
[----:B------:R-:W-:Y:S01]  /*113a0*/  FMUL.FTZ R133, R143, UR4 ;  /* 0x000000048f857c20 */ /* 0x000fe20008410000 */
[----:B------:R-:W-:Y:S01]  /*113b0*/  FMUL.FTZ R143, R149, UR4 ;  /* 0x00000004958f7c20 */ /* 0x000fe20008410000 */
[----:B------:R-:W-:Y:S01]  /*113c0*/  FMUL.FTZ R149, R159, UR4 ;  /* 0x000000049f957c20 */ /* 0x000fe20008410000 */
[----:B------:R-:W-:Y:S01]  /*113d0*/  R2UR UR11, R19 ;  /* 0x00000000130b72ca */ /* 0x000fe200000e0000 */
[----:B------:R-:W-:Y:S01]  /*113e0*/  FMUL.FTZ R12, R120, UR4 ;  /* 0x00000004780c7c20 */ /* 0x000fe20008410000 */
[----:B0-2---:R-:W-:Y:S01]  /*113f0*/  FMUL.FTZ R8, R122, UR4 ;  /* 0x000000047a087c20 */ /* 0x005fe20008410000 */
[----:B-1----:R-:W-:Y:S01]  /*11400*/  FMUL.FTZ R9, R123, UR4 ;  /* 0x000000047b097c20 */ /* 0x002fe20008410000 */
[----:B------:R-:W-:Y:S01]  /*11410*/  FMUL.FTZ R13, R121, UR4 ;  /* 0x00000004790d7c20 */ /* 0x000fe20008410000 */
[----:B------:R-:W-:Y:S01]  /*11420*/  VIADD R159, R192, UR10 ;  /* 0x0000000ac09f7c36 */ /* 0x000fe20008000000 */
[----:B------:R-:W-:Y:S01]  /*11430*/  @UP0 ULDC UR10, c[0x0][0x44c] ;  /* 0x00011300000a0ab9 */ /* 0x000fe20000000800 */
        /* <DEDUP_REMOVED lines=48> */
[----:B------:R-:W-:Y:S01]  /*11740*/  UPRMT UR7, UR11, 0x654, UR7 ;  /* 0x000006540b077896 */ /* 0x000fe20008000007 */
[----:B------:R-:W-:Y:S02]  /*11750*/  IMAD.IADD R157, R162, 0x1, -R22 ;  /* 0x00000001a29d7824 */ /* 0x000fe400078e0a16 */
        /* <DEDUP_REMOVED lines=66> */
.L_x_4933:
[----:B------:R-:W-:-:S05]  /*11b80*/  IMAD.U32 R168, RZ, RZ, UR54 ;  /* 0x00000036ffa87e24 */ /* 0x000fca000f8e00ff */
[----:B------:R-:W-:-:S13]  /*11b90*/  ISETP.NE.AND P1, PT, R168, 0x1, PT ;  /* 0x00000001a800780c */ /* 0x000fda0003f25270 */
[----:B------:R-:W1:Y:S02]  /*11ba0*/  @P1 LDC.64 R10, c[0x0][0x9e8] ;  /* 0x00027a00ff0a1b82 */ /* 0x000e640000000a00 */
[----:B-1----:R-:W-:-:S05]  /*11bb0*/  @P1 IMAD.HI.U32 R10, R167, R10, RZ ;  /* 0x0000000aa70a1227 */ /* 0x002fca00078e00ff */
[----:B------:R-:W-:-:S07]  /*11bc0*/  @P1 SHF.R.U32.HI R167, RZ, R11, R10 ;  /* 0x0000000bffa71219 */ /* 0x000fce000001160a */
.L_x_4934:
[----:B------:R-:W-:Y:S05]  /*11bd0*/  BSYNC B0 ;  /* 0x0000000000007941 */ /* 0x000fea0003800000 */
.L_x_4932:
[----:B------:R-:W-:-:S05]  /*11be0*/  IMAD R167, R167, R168, R157 ;  /* 0x000000a8a7a77224 */ /* 0x000fca00078e029d */
[----:B------:R-:W-:Y:S02]  /*11bf0*/  VIADDMNMX R164, R167, R168, R164, PT ;  /* 0x000000a8a7a47246 */ /* 0x000fe400038001a4 */
[----:B------:R-:W-:-:S07]  /*11c00*/  VIMNMX R163, R163, R167, !PT ;  /* 0x000000a7a3a37248 */ /* 0x000fce0007fe0100 */
.L_x_4931:
[C---:B------:R-:W-:Y:S01]  /*11c10*/  ISETP.GE.AND P6, PT, R162.reuse, 0xa, PT ;  /* 0x0000000aa200780c */ /* 0x040fe20003fc6270 */
[----:B------:R-:W1:Y:S01]  /*11c20*/  SHFL.IDX PT, R159, R159, 0x1, 0x1c1f ;  /* 0x003c1f009f9f7f89 */ /* 0x000e6200000e0000 */
        /* <DEDUP_REMOVED lines=13> */
[----:B------:R-:W-:Y:S01]  /*11d00*/  ISETP.GT.AND P4, PT, R163, 0x9, !P6 ;  /* 0x00000009a300780c */ /* 0x000fe20007784270 */
        /* <DEDUP_REMOVED lines=135> */
.L_x_4937:
[----:B------:R-:W-:-:S05]  /*12580*/  IMAD.U32 R162, RZ, RZ, UR54 ;  /* 0x00000036ffa27e24 */ /* 0x000fca000f8e00ff */
[----:B------:R-:W-:-:S13]  /*12590*/  ISETP.NE.AND P6, PT, R162, 0x1, PT ;  /* 0x00000001a200780c */ /* 0x000fda0003fc5270 */
[----:B------:R-:W0:Y:S02]  /*125a0*/  @P6 LDC.64 R10, c[0x0][0x9e8] ;  /* 0x00027a00ff0a6b82 */ /* 0x000e240000000a00 */
[----:B0-----:R-:W-:-:S05]  /*125b0*/  @P6 IMAD.HI.U32 R10, R159, R10, RZ ;  /* 0x0000000a9f0a6227 */ /* 0x001fca00078e00ff */
[----:B------:R-:W-:-:S07]  /*125c0*/  @P6 SHF.R.U32.HI R159, RZ, R11, R10 ;  /* 0x0000000bff9f6219 */ /* 0x000fce000001160a */
.L_x_4938:
[----:B------:R-:W-:Y:S05]  /*125d0*/  BSYNC B0 ;  /* 0x0000000000007941 */ /* 0x000fea0003800000 */
.L_x_4936:
[----:B------:R-:W-:-:S05]  /*125e0*/  IMAD R157, R159, R162, R157 ;  /* 0x000000a29f9d7224 */ /* 0x000fca00078e029d */
[----:B------:R-:W-:Y:S02]  /*125f0*/  VIADDMNMX R166, R157, R162, R166, PT ;  /* 0x000000a29da67246 */ /* 0x000fe400038001a6 */
[----:B------:R-:W-:-:S07]  /*12600*/  VIMNMX R165, R165, R157, !PT ;  /* 0x0000009da5a57248 */ /* 0x000fce0007fe0100 */
.L_x_4935:
[C---:B------:R-:W-:Y:S01]  /*12610*/  ISETP.GT.AND P1, PT, R165.reuse, 0x1, !P1 ;  /* 0x00000001a500780c */ /* 0x040fe20004f24270 */
[----:B------:R-:W-:Y:S01]  /*12620*/  UMOV UR10, UR58 ;  /* 0x0000003a000a7c82 */ /* 0x000fe20008000000 */
[----:B------:R-:W-:Y:S02]  /*12630*/  ISETP.GT.AND P2, PT, R165, 0x8, !P2 ;  /* 0x00000008a500780c */ /* 0x000fe40005744270 */
[C---:B------:R-:W-:Y:S02]  /*12640*/  ISETP.LT.OR P1, PT, R166.reuse, 0x2, P1 ;  /* 0x00000002a600780c */ /* 0x040fe40000f21670 */
[----:B------:R-:W-:Y:S02]  /*12650*/  ISETP.LT.OR P2, PT, R166, 0x9, P2 ;  /* 0x00000009a600780c */ /* 0x000fe40001741670 */
[----:B------:R-:W-:Y:S02]  /*12660*/  FSEL R10, R9, -INF , !P1 ;  /* 0xff800000090a7808 */ /* 0x000fe40004800000 */
[----:B------:R-:W-:-:S02]  /*12670*/  LOP3.LUT P1, RZ, R16, 0x4, RZ, 0xc0, !PT ;  /* 0x0000000410ff7812 */ /* 0x000fc4000782c0ff */
[----:B------:R-:W-:Y:S02]  /*12680*/  FMNMX.FTZ R162, R12, R2, !PT ;  /* 0x000000020ca27209 */ /* 0x000fe40007810000 */
[----:B------:R-:W-:Y:S02]  /*12690*/  ISETP.GT.AND P1, PT, R165, 0x9, !P1 ;  /* 0x00000009a500780c */ /* 0x000fe40004f24270 */
[----:B------:R-:W-:Y:S02]  /*126a0*/  FSEL R14, R14, -INF , !P2 ;  /* 0xff8000000e0e7808 */ /* 0x000fe40005000000 */
        /* <DEDUP_REMOVED lines=92> */
[----:B------:R-:W-:Y:S01]  /*12c70*/  ISETP.GT.AND P1, PT, R165, 0x41, !P2 ;  /* 0x00000041a500780c */ /* 0x000fe20005724270 */
[----:B------:R-:W-:Y:S01]  /*12c80*/  FMUL.FTZ R11, R9, UR10 ;  /* 0x0000000a090b7c20 */ /* 0x000fe20008410000 */
[----:B------:R-:W-:Y:S02]  /*12c90*/  LOP3.LUT P2, RZ, R16, 0x2, RZ, 0xc0, !PT ;  /* 0x0000000210ff7812 */ /* 0x000fe4000784c0ff */
[----:B------:R-:W-:-:S02]  /*12ca0*/  ISETP.LT.OR P1, PT, R166, 0x42, P1 ;  /* 0x00000042a600780c */ /* 0x000fc40000f21670 */
[----:B------:R-:W-:Y:S02]  /*12cb0*/  ISETP.GT.AND P2, PT, R165, RZ, !P2 ;  /* 0x000000ffa500720c */ /* 0x000fe40005744270 */
[----:B------:R-:W-:Y:S02]  /*12cc0*/  FSEL R145, R145, -INF , !P1 ;  /* 0xff80000091917808 */ /* 0x000fe40004800000 */
[----:B------:R-:W-:Y:S02]  /*12cd0*/  ISETP.LT.OR P2, PT, R166, 0x1, P2 ;  /* 0x00000001a600780c */ /* 0x000fe40001741670 */
[----:B------:R-:W-:Y:S02]  /*12ce0*/  ISETP.GT.AND P1, PT, R165, 0x48, !P6 ;  /* 0x00000048a500780c */ /* 0x000fe40007724270 */
[----:B------:R-:W-:Y:S02]  /*12cf0*/  FSEL R8, R8, -INF , !P2 ;  /* 0xff80000008087808 */ /* 0x000fe40005000000 */
[----:B------:R-:W-:-:S02]  /*12d00*/  FSETP.NEU.FTZ.AND P2, PT, R9, -INF , PT ;  /* 0xff8000000900780b */ /* 0x000fc40003f5d000 */
[----:B------:R-:W-:Y:S02]  /*12d10*/  FMNMX.FTZ R157, R8, R0, !PT ;  /* 0x00000000089d7209 */ /* 0x000fe40007810000 */
[----:B------:R-:W-:Y:S02]  /*12d20*/  FSEL R11, R11, RZ, P2 ;  /* 0x000000ff0b0b7208 */ /* 0x000fe40001000000 */
[----:B------:R-:W-:Y:S02]  /*12d30*/  FMNMX.FTZ R157, R10, R157, !PT ;  /* 0x0000009d0a9d7209 */ /* 0x000fe40007810000 */
[----:B------:R-:W-:Y:S01]  /*12d40*/  ISETP.LT.OR P1, PT, R166, 0x49, P1 ;  /* 0x00000049a600780c */ /* 0x000fe20000f21670 */
[--C-:B------:R-:W-:Y:S01]  /*12d50*/  FFMA.FTZ R188, R12, UR10, -R11.reuse ;  /* 0x0000000a0cbc7c23 */ /* 0x100fe2000801080b */
[----:B------:R-:W-:Y:S01]  /*12d60*/  FMNMX.FTZ R12, R14, R157, !PT ;  /* 0x0000009d0e0c7209 */ /* 0x000fe20007810000 */
[--C-:B------:R-:W-:Y:S01]  /*12d70*/  FFMA.FTZ R159, R13, UR10, -R11.reuse ;  /* 0x0000000a0d9f7c23 */ /* 0x100fe2000801080b */
[--C-:B------:R-:W-:Y:S01]  /*12d80*/  FFMA.FTZ R190, R20, UR10, -R11.reuse ;  /* 0x0000000a14be7c23 */ /* 0x100fe2000801080b */
[--C-:B------:R-:W-:Y:S01]  /*12d90*/  FFMA.FTZ R20, R21, UR10, -R11.reuse ;  /* 0x0000000a15147c23 */ /* 0x100fe2000801080b */
[----:B------:R-:W-:Y:S01]  /*12da0*/  FMNMX.FTZ R13, R15, R12, !PT ;  /* 0x0000000c0f0d7209 */ /* 0x000fe20007810000 */
[--C-:B------:R-:W-:Y:S01]  /*12db0*/  FFMA.FTZ R184, R122, UR10, -R11.reuse ;  /* 0x0000000a7ab87c23 */ /* 0x100fe2000801080b */
[----:B------:R-:W-:Y:S01]  /*12dc0*/  FSEL R148, R148, -INF , !P1 ;  /* 0xff80000094947808 */ /* 0x000fe20004800000 */
[--C-:B------:R-:W-:Y:S01]  /*12dd0*/  FFMA.FTZ R123, R123, UR10, -R11.reuse ;  /* 0x0000000a7b7b7c23 */ /* 0x100fe2000801080b */
[----:B------:R-:W-:Y:S01]  /*12de0*/  FMNMX.FTZ R12, R120, R13, !PT ;  /* 0x0000000d780c7209 */ /* 0x000fe20007810000 */
[--C-:B------:R-:W-:Y:S01]  /*12df0*/  FFMA.FTZ R182, R134, UR10, -R11.reuse ;  /* 0x0000000a86b67c23 */ /* 0x100fe2000801080b */
[----:B------:R-:W-:Y:S01]  /*12e00*/  LOP3.LUT P1, RZ, R16, 0x20, RZ, 0xc0, !PT ;  /* 0x0000002010ff7812 */ /* 0x000fe2000782c0ff */
[--C-:B------:R-:W-:Y:S01]  /*12e10*/  FFMA.FTZ R134, R135, UR10, -R11.reuse ;  /* 0x0000000a87867c23 */ /* 0x100fe2000801080b */
[----:B------:R-:W-:Y:S01]  /*12e20*/  FMNMX.FTZ R13, R121, R12, !PT ;  /* 0x0000000c790d7209 */ /* 0x000fe20007810000 */
[--C-:B------:R-:W-:Y:S01]  /*12e30*/  FFMA.FTZ R131, R131, UR10, -R11.reuse ;  /* 0x0000000a83837c23 */ /* 0x100fe2000801080b */
        /* <DEDUP_REMOVED lines=20> */
[----:B------:R0:W-:Y:S01]  /*12f80*/  MUFU.EX2 R13, R123 ;  /* 0x0000007b000d7308 */ /* 0x0001e20000000800 */
[----:B------:R-:W-:Y:S01]  /*12f90*/  ISETP.LT.OR P6, PT, R166, 0x5a, P6 ;  /* 0x0000005aa600780c */ /* 0x000fe200037c1670 */
[----:B------:R-:W-:Y:S01]  /*12fa0*/  FFMA.FTZ R161, R161, UR10, -R11 ;  /* 0x0000000aa1a17c23 */ /* 0x000fe2000801080b */
[----:B------:R-:W-:-:S02]  /*12fb0*/  FMNMX.FTZ R21, R133, R12, !PT ;  /* 0x0000000c85157209 */ /* 0x000fc40007810000 */
[----:B------:R-:W-:Y:S02]  /*12fc0*/  FSEL R158, R158, -INF , !P6 ;  /* 0xff8000009e9e7808 */ /* 0x000fe40007000000 */
[----:B------:R-:W-:Y:S01]  /*12fd0*/  FMNMX.FTZ R12, R136, R21, !PT ;  /* 0x00000015880c7209 */ /* 0x000fe20007810000 */
[----:B------:R-:W-:Y:S03]  /*12fe0*/  MUFU.EX2 R188, R188 ;  /* 0x000000bc00bc7308 */ /* 0x000fe60000000800 */
[----:B------:R-:W-:Y:S01]  /*12ff0*/  FMNMX.FTZ R21, R137, R12, !PT ;  /* 0x0000000c89157209 */ /* 0x000fe20007810000 */
[--C-:B------:R-:W-:Y:S01]  /*13000*/  FFMA.FTZ R12, R127, UR10, -R11.reuse ;  /* 0x0000000a7f0c7c23 */ /* 0x100fe2000801080b */
[----:B------:R-:W-:Y:S02]  /*13010*/  FFMA.FTZ R127, R147, UR10, -R11 ;  /* 0x0000000a937f7c23 */ /* 0x000fe4000801080b */
        /* <DEDUP_REMOVED lines=8> */
[----:B0-----:R-:W-:-:S04]  /*130a0*/  FMNMX.FTZ R123, R149, R122, !PT ;  /* 0x0000007a957b7209 */ /* 0x001fc80007810000 */
[----:B------:R-:W-:Y:S01]  /*130b0*/  FMNMX.FTZ R122, R152, R123, !PT ;  /* 0x0000007b987a7209 */ /* 0x000fe20007810000 */
[----:B------:R0:W-:Y:S03]  /*130c0*/  MUFU.EX2 R21, R131 ;  /* 0x0000008300157308 */ /* 0x0001e60000000800 */
[----:B------:R-:W-:-:S04]  /*130d0*/  FMNMX.FTZ R123, R153, R122, !PT ;  /* 0x0000007a997b7209 */ /* 0x000fc80007810000 */
[----:B------:R-:W-:Y:S01]  /*130e0*/  FMNMX.FTZ R123, R156, R123, !PT ;  /* 0x0000007b9c7b7209 */ /* 0x000fe20007810000 */
[----:B------:R-:W-:Y:S01]  /*130f0*/  MUFU.EX2 R184, R184 ;  /* 0x000000b800b87308 */ /* 0x000fe20000000800 */
[----:B0-----:R-:W-:Y:S02]  /*13100*/  FFMA.FTZ R131, R139, UR10, -R11 ;  /* 0x0000000a8b837c23 */ /* 0x001fe4000801080b */
[----:B------:R-:W-:-:S05]  /*13110*/  FMNMX.FTZ R122, R158, R123, !PT ;  /* 0x0000007b9e7a7209 */ /* 0x000fca0007810000 */
[----:B------:R-:W0:Y:S01]  /*13120*/  SHFL.BFLY PT, R123, R122, 0x2, 0x1f ;  /* 0x0c401f007a7b7f89 */ /* 0x000e2200000e0000 */
[----:B------:R-:W-:Y:S08]  /*13130*/  MUFU.EX2 R186, R186 ;  /* 0x000000ba00ba7308 */ /* 0x000ff00000000800 */
[----:B------:R-:W-:Y:S08]  /*13140*/  MUFU.EX2 R12, R12 ;  /* 0x0000000c000c7308 */ /* 0x000ff00000000800 */
[----:B------:R-:W-:Y:S01]  /*13150*/  MUFU.EX2 R180, R180 ;  /* 0x000000b400b47308 */ /* 0x000fe20000000800 */
[----:B0-----:R-:W-:Y:S01]  /*13160*/  FMNMX.FTZ R122, R122, R123, !PT ;  /* 0x0000007b7a7a7209 */ /* 0x001fe20007810000 */
[----:B------:R-:W-:Y:S01]  /*13170*/  FFMA.FTZ R123, R155, UR10, -R11 ;  /* 0x0000000a9b7b7c23 */ /* 0x000fe2000801080b */
[----:B------:R-:W-:-:S05]  /*13180*/  FSEL R11, R9, RZ, P2 ;  /* 0x000000ff090b7208 */ /* 0x000fca0001000000 */
[----:B------:R-:W-:Y:S01]  /*13190*/  MUFU.EX2 R182, R182 ;  /* 0x000000b600b67308 */ /* 0x000fe20000000800 */
[----:B------:R-:W0:Y:S01]  /*131a0*/  SHFL.BFLY PT, R135, R122, 0x1, 0x1f ;  /* 0x0c201f007a877f89 */ /* 0x000e2200000e0000 */
[----:B------:R-:W-:-:S04]  /*131b0*/  FADD.FTZ R11, -R11, R2 ;  /* 0x000000020b0b7221 */ /* 0x000fc80000010100 */
[----:B------:R-:W-:Y:S02]  /*131c0*/  FMUL.FTZ R11, R11, UR10 ;  /* 0x0000000a0b0b7c20 */ /* 0x000fe40008410000 */
[----:B------:R-:W-:Y:S08]  /*131d0*/  MUFU.EX2 R134, R134 ;  /* 0x0000008600867308 */ /* 0x000ff00000000800 */
[----:B------:R-:W1:Y:S08]  /*131e0*/  MUFU.EX2 R11, R11 ;  /* 0x0000000b000b7308 */ /* 0x000e700000000800 */
[----:B------:R-:W-:Y:S01]  /*131f0*/  MUFU.EX2 R176, R176 ;  /* 0x000000b000b07308 */ /* 0x000fe20000000800 */
[----:B0-----:R-:W-:-:S04]  /*13200*/  FMNMX.FTZ R122, R122, R135, !PT ;  /* 0x000000877a7a7209 */ /* 0x001fc80007810000 */
[C---:B------:R-:W-:Y:S01]  /*13210*/  FSETP.NEU.FTZ.AND P1, PT, R122.reuse, -INF , PT ;  /* 0xff8000007a00780b */ /* 0x040fe20003f3d000 */
[----:B------:R-:W-:Y:S02]  /*13220*/  FMUL.FTZ R135, R122, UR10 ;  /* 0x0000000a7a877c20 */ /* 0x000fe40008410000 */
[----:B------:R-:W-:Y:S01]  /*13230*/  MUFU.EX2 R131, R131 ;  /* 0x0000008300837308 */ /* 0x000fe20000000800 */
[----:B-1----:R-:W-:Y:S02]  /*13240*/  FFMA.FTZ R6, R11, R6, R188 ;  /* 0x000000060b067223 */ /* 0x002fe400000100bc */
[----:B------:R-:W-:-:S05]  /*13250*/  FSEL R135, R135, RZ, P1 ;  /* 0x000000ff87877208 */ /* 0x000fca0000800000 */
[--C-:B------:R-:W-:Y:S01]  /*13260*/  FFMA.FTZ R138, R15, UR10, -R135.reuse ;  /* 0x0000000a0f8a7c23 */ /* 0x100fe20008010887 */
        /* <DEDUP_REMOVED lines=27> */
[----:B------:R-:W-:-:S04]  /*13420*/  FFMA.FTZ R120, R158, UR10, -R135 ;  /* 0x0000000a9e787c23 */ /* 0x000fc80008010887 */
[----:B------:R-:W2:Y:S01]  /*13430*/  MUFU.EX2 R139, R139 ;  /* 0x0000008b008b7308 */ /* 0x000ea20000000800 */
[----:B0-----:R-:W-:-:S07]  /*13440*/  FFMA.FTZ R121, R153, UR10, -R135 ;  /* 0x0000000a99797c23 */ /* 0x001fce0008010887 */
[----:B------:R-:W0:Y:S01]  /*13450*/  MUFU.EX2 R191, R191 ;  /* 0x000000bf00bf7308 */ /* 0x000e220000000800 */
[----:B-1----:R-:W-:Y:S01]  /*13460*/  FFMA.FTZ R132, R8, R3, R189 ;  /* 0x0000000308847223 */ /* 0x002fe200000100bd */
[----:B------:R-:W-:-:S04]  /*13470*/  FADD.FTZ R3, R157, R6 ;  /* 0x000000069d037221 */ /* 0x000fc80000010000 */
[----:B------:R-:W-:Y:S02]  /*13480*/  FADD.FTZ R3, R190, R3 ;  /* 0x00000003be037221 */ /* 0x000fe40000010000 */
[----:B------:R-:W1:Y:S01]  /*13490*/  MUFU.EX2 R185, R185 ;  /* 0x000000b900b97308 */ /* 0x000e620000000800 */
[----:B--2---:R-:W-:Y:S01]  /*134a0*/  FADD.FTZ R132, R139, R132 ;  /* 0x000000848b847221 */ /* 0x004fe20000010000 */
[----:B------:R-:W-:-:S06]  /*134b0*/  FADD.FTZ R3, R20, R3 ;  /* 0x0000000314037221 */ /* 0x000fcc0000010000 */
[----:B------:R-:W2:Y:S01]  /*134c0*/  MUFU.EX2 R15, R15 ;  /* 0x0000000f000f7308 */ /* 0x000ea20000000800 */
[----:B0-----:R-:W-:Y:S01]  /*134d0*/  FADD.FTZ R133, R191, R132 ;  /* 0x00000084bf857221 */ /* 0x001fe20000010000 */
[----:B------:R-:W-:-:S03]  /*134e0*/  FADD.FTZ R132, R184, R3 ;  /* 0x00000003b8847221 */ /* 0x000fc60000010000 */
        /* <DEDUP_REMOVED lines=20> */
[----:B0-----:R-:W-:-:S07]  /*13630*/  FADD.FTZ R6, R10, R3 ;  /* 0x000000030a067221 */ /* 0x001fce0000010000 */
[----:B------:R-:W0:Y:S01]  /*13640*/  MUFU.EX2 R177, R177 ;  /* 0x000000b100b17308 */ /* 0x000e220000000800 */
[----:B-1----:R-:W-:-:S07]  /*13650*/  FADD.FTZ R3, R183, R6 ;  /* 0x00000006b7037221 */ /* 0x002fce0000010000 */
        /* <DEDUP_REMOVED lines=47> */
.L_x_4939:
[----:B------:R-:W-:Y:S01]  /*13950*/  R2UR UR7, R19 ;  /* 0x00000000130772ca */ /* 0x000fe200000e0000 */
[----:B------:R-:W-:Y:S01]  /*13960*/  UIADD3 UR6, UR6, 0x30860, URZ ;  /* 0x0003086006067890 */ /* 0x000fe2000fffe03f */
[C---:B------:R-:W-:Y:S01]  /*13970*/  ISETP.GT.AND P1, PT, R7.reuse, UR51, PT ;  /* 0x0000003307007c0c */ /* 0x040fe2000bf24270 */
        /* <DEDUP_REMOVED lines=9> */
[----:B------:R-:W-:Y:S01]  /*13a10*/  UPRMT UR6, UR7, 0x654, UR6 ;  /* 0x0000065407067896 */ /* 0x000fe20008000006 */
[----:B------:R-:W-:Y:S02]  /*13a20*/  F2FP.BF16.F32.PACK_AB R190, R20, R190 ;  /* 0x000000be14be723e */ /* 0x000fe400000010ff */
[----:B------:R-:W-:Y:S02]  /*13a30*/  F2FP.BF16.F32.PACK_AB R191, R138, R191 ;  /* 0x000000bf8abf723e */ /* 0x000fe400000010ff */
[----:B------:R-:W-:Y:S02]  /*13a40*/  F2FP.BF16.F32.PACK_AB R184, R13, R184 ;  /* 0x000000b80db8723e */ /* 0x000fe400000010ff */
[----:B------:R-:W-:Y:S02]  /*13a50*/  F2FP.BF16.F32.PACK_AB R185, R15, R185 ;  /* 0x000000b90fb9723e */ /* 0x000fe400000010ff */
[----:B------:R-:W-:Y:S01]  /*13a60*/  SYNCS.ARRIVE.TRANS64.RED.A1T0 RZ, [UR6], RZ ;  /* 0x000000ffffff79a7 */ /* 0x000fe20008100406 */
        /* <DEDUP_REMOVED lines=16> */
[----:B------:R-:W-:Y:S06]  /*13b70*/  @P1 BRA `(.L_x_4940) ;  /* 0xffffffc800601947 */ /* 0x000fec000383ffff */
[----:B------:R-:W-:Y:S01]  /*13b80*/  IMAD.MOV.U32 R0, RZ, RZ, R122 ;  /* 0x000000ffff007224 */ /* 0x000fe200078e007a */
[----:B------:R-:W-:Y:S01]  /*13b90*/  UMOV UR38, UR5 ;  /* 0x0000000500267c82 */ /* 0x000fe20008000000 */
[----:B------:R-:W-:Y:S01]  /*13ba0*/  IMAD.MOV.U32 R2, RZ, RZ, R9 ;  /* 0x000000ffff027224 */ /* 0x000fe200078e0009 */
[----:B------:R-:W-:-:S06]  /*13bb0*/  UMOV UR61, UR50 ;  /* 0x00000032003d7c82 */ /* 0x000fcc0008000000 */
.L_x_4921:
[----:B------:R-:W-:Y:S01]  /*13bc0*/  R2UR UR5, R23 ;  /* 0x00000000170572ca */ /* 0x000fe200000e0000 */
[----:B------:R-:W-:Y:S01]  /*13bd0*/  ULDC UR4, c[0x0][0x448] ;  /* 0x0001120000047ab9 */ /* 0x000fe20000000800 */
[----:B------:R-:W-:Y:S01]  /*13be0*/  IADD3 R9, R18, 0x1, -R17 ;  /* 0x0000000112097810 */ /* 0x000fe20007ffe811 */
[----:B------:R-:W-:Y:S01]  /*13bf0*/  UISETP.NE.AND UP0, UPT, UR4, 0x1, UPT ;  /* 0x000000010400788c */ /* 0x000fe2000bf05270 */
[----:B------:R-:W-:Y:S02]  /*13c00*/  ULDC UR11, c[0x0][0x9e4] ;  /* 0x00027900000b7ab9 */ /* 0x000fe40000000800 */
[----:B------:R-:W-:Y:S01]  /*13c10*/  R2UR UR7, R9 ;  /* 0x00000000090772ca */ /* 0x000fe200000e0000 */
[----:B------:R-:W-:Y:S01]  /*13c20*/  UISETP.GE.AND UP1, UPT, UR11, 0x1, UPT ;  /* 0x000000010b00788c */ /* 0x000fe2000bf26270 */
[----:B------:R-:W-:-:S05]  /*13c30*/  ULDC UR15, c[0x0][0x9dc] ;  /* 0x00027700000f7ab9 */ /* 0x000fca0000000800 */
[----:B------:R-:W-:Y:S01]  /*13c40*/  UIADD3 UR6, UR5, 0x7f, URZ ;  /* 0x0000007f05067890 */ /* 0x000fe2000fffe03f */
[----:B------:R-:W-:Y:S01]  /*13c50*/  PLOP3.LUT P1, PT, PT, PT, UP1, 0x40, 0x0 ;  /* 0x000000000000781c */ /* 0x000fe20003f2e818 */
        /* <DEDUP_REMOVED lines=18> */
.L_x_4942:
[----:B------:R-:W-:-:S11]  /*13d80*/  UISETP.NE.AND UP2, UPT, UR11, 0x1, UPT ;  /* 0x000000010b00788c */ /* 0x000fd6000bf45270 */
[----:B------:R-:W-:Y:S02]  /*13d90*/  @UP2 ULDC.64 UR4, c[0x0][0x9e8] ;  /* 0x00027a0000042ab9 */ /* 0x000fe40000000a00 */
[----:B------:R-:W-:-:S04]  /*13da0*/  UIMAD.WIDE.U32 UR6, UR14, UR4, URZ ;  /* 0x000000040e0672a5 */ /* 0x000fc8000f8e003f */
[----:B------:R-:W-:-:S12]  /*13db0*/  @UP2 USHF.R.U32.HI UR14, URZ, UR5, UR7 ;  /* 0x000000053f0e2299 */ /* 0x000fd80008011607 */
.L_x_4943:
[----:B------:R-:W-:-:S04]  /*13dc0*/  UIMAD UR11, UR14, UR11, URZ ;  /* 0x0000000b0e0b72a4 */ /* 0x000fc8000f8e023f */
[----:B------:R-:W-:-:S04]  /*13dd0*/  UISETP.LT.AND UP2, UPT, UR15, UR11, UPT ;  /* 0x0000000b0f00728c */ /* 0x000fc8000bf41270 */
[----:B------:R-:W-:-:S12]  /*13de0*/  USEL UR15, UR15, UR11, !UP2 ;  /* 0x0000000b0f0f7287 */ /* 0x000fd8000d000000 */
.L_x_4941:
        /* <DEDUP_REMOVED lines=15> */
.L_x_4955:
[----:B------:R-:W-:-:S04]  /*13ee0*/  UISETP.NE.AND UP2, UPT, UR4, 0x1, UPT ;  /* 0x000000010400788c */ /* 0x000fc8000bf45270 */
[----:B------:R-:W-:-:S04]  /*13ef0*/  USEL UR61, URZ, 0x1, UP2 ;  /* 0x000000013f3d7887 */ /* 0x000fc80009000000 */
[----:B------:R-:W-:Y:S01]  /*13f00*/  ULOP3.LUT UR61, UR50, UR61, URZ, 0x3c, !UPT ;  /* 0x0000003d323d7292 */ /* 0x000fe2000f8e3c3f */
[----:B------:R-:W-:Y:S11]  /*13f10*/  @!P0 BRA `(.L_x_4945) ;  /* 0x0000000000048947 */ /* 0x000ff60003800000 */
[----:B------:R-:W-:Y:S01]  /*13f20*/  BPT.TRAP 0x1 ;  /* 0x000000040000795c */ /* 0x000fe20000300000 */
.L_x_4945:
        /* <DEDUP_REMOVED lines=9> */
.L_x_4946:
[-C--:B------:R-:W-:Y:S01]  /*13fc0*/  FMUL.FTZ R24, R24, R11.reuse ;  /* 0x0000000b18187220 */ /* 0x080fe20000410000 */
[----:B------:R-:W-:Y:S01]  /*13fd0*/  FMUL.FTZ R25, R25, R11 ;  /* 0x0000000b19197220 */ /* 0x000fe20000410000 */
[----:B-1----:R-:W-:Y:S06]  /*13fe0*/  @P1 BRA `(.L_x_4947) ;  /* 0x0000000000081947 */ /* 0x002fec0003800000 */
[----:B------:R-:W1:Y:S02]  /*13ff0*/  SYNCS.PHASECHK.TRANS64.TRYWAIT P1, [UR7+0x30830], R0 ;  /* 0x03083000ff0075a7 */ /* 0x000e640008020147 */
[----:B-1----:R-:W-:Y:S05]  /*14000*/  @!P1 BRA `(.L_x_4948) ;  /* 0x00000134000c9947 */ /* 0x002fea0003800000 */
.L_x_4947:
        /* <DEDUP_REMOVED lines=165> */
.L_x_4949:
[----:B------:R-:W-:Y:S01]  /*14a60*/  ULEA UR6, UR4, UR39, 0x3 ;  /* 0x0000002704067291 */ /* 0x000fe2000f8e183f */
[----:B01----:R-:W-:-:S05]  /*14a70*/  IMAD.U32 R0, RZ, RZ, UR50 ;  /* 0x00000032ff007e24 */ /* 0x003fca000f8e00ff */
[----:B------:R-:W-:-:S04]  /*14a80*/  SHF.L.U32 R0, R0, 0x1f, RZ ;  /* 0x0000001f00007819 */ /* 0x000fc800000006ff */
[----:B------:R0:W1:Y:S01]  /*14a90*/  SYNCS.PHASECHK.TRANS64.TRYWAIT P1, [UR6+0x30850], R0 ;  /* 0x03085000ff0075a7 */ /* 0x0000620008020146 */
[----:B------:R-:W-:Y:S05]  /*14aa0*/  @!P0 BRA `(.L_x_4950) ;  /* 0x0000000000048947 */ /* 0x000fea0003800000 */
[----:B------:R-:W-:Y:S01]  /*14ab0*/  BPT.TRAP 0x1 ;  /* 0x000000040000795c */ /* 0x000fe20000300000 */
.L_x_4950:
[----:B-1----:R-:W-:Y:S05]  /*14ac0*/  @P1 BRA `(.L_x_4951) ;  /* 0x0000000000081947 */ /* 0x002fea0003800000 */
[----:B------:R-:W1:Y:S02]  /*14ad0*/  SYNCS.PHASECHK.TRANS64.TRYWAIT P1, [UR6+0x30850], R0 ;  /* 0x03085000ff0075a7 */ /* 0x000e640008020146 */
[----:B-1----:R-:W-:Y:S05]  /*14ae0*/  @!P1 BRA `(.L_x_4952) ;  /* 0x00000128006c9947 */ /* 0x002fea0003800000 */
.L_x_4951:
        /* <DEDUP_REMOVED lines=37> */
.L_x_4953:
        /* <DEDUP_REMOVED lines=56> */
[----:B------:R-:W-:Y:S01]  /*150c0*/  UMOV UR10, UR54 ;  /* 0x00000036000a7c82 */ /* 0x000fe20008000000 */
[----:B------:R-:W-:Y:S01]  /*150d0*/  R2UR UR4, R19 ;  /* 0x00000000130472ca */ /* 0x000fe200000e0000 */
[----:B------:R-:W-:-:S04]  /*150e0*/  UIADD3 UR7, UR7, 0x30840, URZ ;  /* 0x0003084007077890 */ /* 0x000fc8000fffe03f */
[----:B------:R-:W1:Y:S01]  /*150f0*/  MUFU.TANH R122, R122 ;  /* 0x0000007a007a7308 */ /* 0x000e620000002400 */
[----:B--2---:R-:W-:-:S07]  /*15100*/  FMNMX.FTZ R11, R21, R0, !PT ;  /* 0x00000000150b7209 */ /* 0x004fce0007810000 */
[----:B------:R-:W2:Y:S01]  /*15110*/  MUFU.TANH R121, R121 ;  /* 0x0000007900797308 */ /* 0x000ea20000002400 */
[----:B0-----:R-:W-:Y:S01]  /*15120*/  FMNMX.FTZ R2, R120, R155, !PT ;  /* 0x0000009b78027209 */ /* 0x001fe20007810000 */
[----:B------:R-:W-:-:S06]  /*15130*/  UPRMT UR7, UR4, 0x654, UR7 ;  /* 0x0000065404077896 */ /* 0x000fcc0008000007 */
[----:B------:R-:W0:Y:S01]  /*15140*/  MUFU.TANH R123, R123 ;  /* 0x0000007b007b7308 */ /* 0x000e220000002400 */
[----:B-1----:R-:W-:Y:S02]  /*15150*/  FMNMX.FTZ R0, R122, R11, !PT ;  /* 0x0000000b7a007209 */ /* 0x002fe40007810000 */
[----:B------:R-:W-:Y:S05]  /*15160*/  SYNCS.ARRIVE.TRANS64.RED.A1T0 RZ, [UR7], RZ ;  /* 0x000000ffffff79a7 */ /* 0x000fea0008100407 */
        /* <DEDUP_REMOVED lines=79> */
[----:B0-----:R-:W-:Y:S02]  /*15660*/  FMNMX.FTZ R8, R159, R0, !PT ;  /* 0x000000009f087209 */ /* 0x001fe40007810000 */
[----:B-1----:R-:W-:-:S03]  /*15670*/  FMNMX.FTZ R2, R160, R163, !PT ;  /* 0x000000a3a0027209 */ /* 0x002fc60007810000 */
[----:B------:R-:W0:Y:S01]  /*15680*/  SHFL.BFLY PT, R163, R8, 0x2, 0x1f ;  /* 0x0c401f0008a37f89 */ /* 0x000e2200000e0000 */
[----:B--2---:R-:W-:-:S05]  /*15690*/  FMNMX.FTZ R11, R161, R2, !PT ;  /* 0x00000002a10b7209 */ /* 0x004fca0007810000 */
[----:B------:R-:W1:Y:S01]  /*156a0*/  SHFL.BFLY PT, R0, R11, 0x2, 0x1f ;  /* 0x0c401f000b007f89 */ /* 0x000e6200000e0000 */
[----:B0-----:R-:W-:-:S05]  /*156b0*/  FMNMX.FTZ R163, R8, R163, !PT ;  /* 0x000000a308a37209 */ /* 0x001fca0007810000 */
[----:B------:R-:W0:Y:S01]  /*156c0*/  SHFL.BFLY PT, R2, R163, 0x1, 0x1f ;  /* 0x0c201f00a3027f89 */ /* 0x000e2200000e0000 */
[----:B-1----:R-:W-:-:S05]  /*156d0*/  FMNMX.FTZ R162, R11, R0, !PT ;  /* 0x000000000ba27209 */ /* 0x002fca0007810000 */
[----:B------:R-:W1:Y:S01]  /*156e0*/  SHFL.BFLY PT, R165, R162, 0x1, 0x1f ;  /* 0x0c201f00a2a57f89 */ /* 0x000e6200000e0000 */
[----:B0-----:R-:W-:-:S05]  /*156f0*/  FMNMX.FTZ R2, R163, R2, !PT ;  /* 0x00000002a3027209 */ /* 0x001fca0007810000 */
[----:B------:R-:W-:Y:S01]  /*15700*/  FADD.FTZ R9, -R2, R9 ;  /* 0x0000000902097221 */ /* 0x000fe20000010100 */
[----:B-1----:R-:W-:-:S03]  /*15710*/  FMNMX.FTZ R0, R162, R165, !PT ;  /* 0x000000a5a2007209 */ /* 0x002fc60007810000 */
[----:B------:R-:W-:Y:S01]  /*15720*/  FMUL.FTZ R165, R9, UR10 ;  /* 0x0000000a09a57c20 */ /* 0x000fe20008410000 */
[----:B------:R-:W-:Y:S01]  /*15730*/  FMUL.FTZ R9, R2, UR10 ;  /* 0x0000000a02097c20 */ /* 0x000fe20008410000 */
[----:B------:R-:W-:-:S03]  /*15740*/  FADD.FTZ R8, -R0, R10 ;  /* 0x0000000a00087221 */ /* 0x000fc60000010100 */
[--C-:B------:R-:W-:Y:S01]  /*15750*/  FFMA.FTZ R162, R123, UR10, -R9.reuse ;  /* 0x0000000a7ba27c23 */ /* 0x100fe20008010809 */
[--C-:B------:R-:W-:Y:S01]  /*15760*/  FFMA.FTZ R123, R131, UR10, -R9.reuse ;  /* 0x0000000a837b7c23 */ /* 0x100fe20008010809 */
[----:B------:R-:W-:Y:S01]  /*15770*/  FMUL.FTZ R131, R0, UR10 ;  /* 0x0000000a00837c20 */ /* 0x000fe20008410000 */
[--C-:B------:R-:W-:Y:S01]  /*15780*/  FFMA.FTZ R188, R12, UR10, -R9.reuse ;  /* 0x0000000a0cbc7c23 */ /* 0x100fe20008010809 */
[----:B------:R-:W-:Y:S01]  /*15790*/  FMUL.FTZ R8, R8, UR10 ;  /* 0x0000000a08087c20 */ /* 0x000fe20008410000 */
[----:B------:R-:W-:Y:S01]  /*157a0*/  FFMA.FTZ R164, R13, UR10, -R9 ;  /* 0x0000000a0da47c23 */ /* 0x000fe20008010809 */
[----:B------:R-:W-:Y:S01]  /*157b0*/  FFMA.FTZ R189, R14, UR10, -R131 ;  /* 0x0000000a0ebd7c23 */ /* 0x000fe20008010883 */
[----:B------:R-:W-:Y:S01]  /*157c0*/  FFMA.FTZ R180, R130, UR10, -R9 ;  /* 0x0000000a82b47c23 */ /* 0x000fe20008010809 */
[----:B------:R-:W-:Y:S01]  /*157d0*/  FFMA.FTZ R130, R15, UR10, -R131 ;  /* 0x0000000a0f827c23 */ /* 0x000fe20008010883 */
[----:B------:R-:W-:Y:S01]  /*157e0*/  MUFU.EX2 R11, R165 ;  /* 0x000000a5000b7308 */ /* 0x000fe20000000800 */
[----:B------:R-:W-:Y:S01]  /*157f0*/  FFMA.FTZ R190, R20, UR10, -R9 ;  /* 0x0000000a14be7c23 */ /* 0x000fe20008010809 */
[----:B------:R-:W-:Y:S01]  /*15800*/  FFMA.FTZ R191, R120, UR10, -R131 ;  /* 0x0000000a78bf7c23 */ /* 0x000fe20008010883 */
[--C-:B------:R-:W-:Y:S01]  /*15810*/  FFMA.FTZ R186, R126, UR10, -R9.reuse ;  /* 0x0000000a7eba7c23 */ /* 0x100fe20008010809 */
[--C-:B------:R-:W-:Y:S01]  /*15820*/  FFMA.FTZ R163, R21, UR10, -R9.reuse ;  /* 0x0000000a15a37c23 */ /* 0x100fe20008010809 */
[----:B------:R-:W-:Y:S01]  /*15830*/  FFMA.FTZ R126, R127, UR10, -R9 ;  /* 0x0000000a7f7e7c23 */ /* 0x000fe20008010809 */
[----:B------:R-:W-:Y:S01]  /*15840*/  FFMA.FTZ R127, R121, UR10, -R131 ;  /* 0x0000000a797f7c23 */ /* 0x000fe20008010883 */
[----:B------:R-:W-:Y:S01]  /*15850*/  FFMA.FTZ R184, R122, UR10, -R9 ;  /* 0x0000000a7ab87c23 */ /* 0x000fe20008010809 */
        /* <DEDUP_REMOVED lines=23> */
[----:B0-----:R-:W-:Y:S01]  /*159d0*/  FFMA.FTZ R131, R11, R6, R188 ;  /* 0x000000060b837223 */ /* 0x001fe200000100bc */
[----:B------:R-:W0:Y:S01]  /*159e0*/  MUFU.EX2 R164, R164 ;  /* 0x000000a400a47308 */ /* 0x000e220000000800 */
        /* <DEDUP_REMOVED lines=8> */
[----:B-1----:R-:W-:Y:S01]  /*15a70*/  FFMA.FTZ R3, R8, R3, R189 ;  /* 0x0000000308037223 */ /* 0x002fe200000100bd */
[--C-:B------:R-:W-:Y:S01]  /*15a80*/  FFMA.FTZ R13, R147, UR10, -R9.reuse ;  /* 0x0000000a930d7c23 */ /* 0x100fe20008010809 */
[--C-:B------:R-:W-:Y:S01]  /*15a90*/  FFMA.FTZ R174, R150, UR10, -R9.reuse ;  /* 0x0000000a96ae7c23 */ /* 0x100fe20008010809 */
[--C-:B------:R-:W-:Y:S01]  /*15aa0*/  FFMA.FTZ R12, R151, UR10, -R9.reuse ;  /* 0x0000000a970c7c23 */ /* 0x100fe20008010809 */
[--C-:B------:R-:W-:Y:S01]  /*15ab0*/  FFMA.FTZ R168, R154, UR10, -R9.reuse ;  /* 0x0000000a9aa87c23 */ /* 0x100fe20008010809 */
[--C-:B------:R-:W-:Y:S01]  /*15ac0*/  FFMA.FTZ R10, R155, UR10, -R9.reuse ;  /* 0x0000000a9b0a7c23 */ /* 0x100fe20008010809 */
[----:B------:R-:W-:Y:S01]  /*15ad0*/  FFMA.FTZ R170, R158, UR10, -R9 ;  /* 0x0000000a9eaa7c23 */ /* 0x000fe20008010809 */
        /* <DEDUP_REMOVED lines=93> */
.L_x_4954:
[----:B------:R-:W-:Y:S01]  /*160b0*/  R2UR UR4, R19 ;  /* 0x00000000130472ca */ /* 0x000fe200000e0000 */
[----:B------:R-:W-:Y:S01]  /*160c0*/  UIADD3 UR6, UR6, 0x30860, URZ ;  /* 0x0003086006067890 */ /* 0x000fe2000fffe03f */
[C---:B------:R-:W-:Y:S01]  /*160d0*/  ISETP.GT.AND P1, PT, R7.reuse, UR51, PT ;  /* 0x0000003307007c0c */ /* 0x040fe2000bf24270 */
        /* <DEDUP_REMOVED lines=8> */
[----:B------:R-:W-:Y:S01]  /*16160*/  F2FP.BF16.F32.PACK_AB R190, R163, R190 ;  /* 0x000000bea3be723e */ /* 0x000fe200000010ff */
[----:B------:R-:W-:Y:S01]  /*16170*/  UPRMT UR6, UR4, 0x654, UR6 ;  /* 0x0000065404067896 */ /* 0x000fe20008000006 */
[----:B------:R-:W-:Y:S02]  /*16180*/  F2FP.BF16.F32.PACK_AB R191, R127, R191 ;  /* 0x000000bf7fbf723e */ /* 0x000fe400000010ff */
[----:B------:R-:W-:Y:S01]  /*16190*/  UMOV UR4, UR38 ;  /* 0x0000002600047c82 */ /* 0x000fe20008000000 */
[----:B------:R-:W-:Y:S02]  /*161a0*/  F2FP.BF16.F32.PACK_AB R184, R162, R184 ;  /* 0x000000b8a2b8723e */ /* 0x000fe400000010ff */
[----:B------:R-:W-:Y:S02]  /*161b0*/  F2FP.BF16.F32.PACK_AB R185, R121, R185 ;  /* 0x000000b979b9723e */ /* 0x000fe400000010ff */
[----:B------:R-:W-:Y:S01]  /*161c0*/  F2FP.BF16.F32.PACK_AB R186, R126, R186 ;  /* 0x000000ba7eba723e */ /* 0x000fe200000010ff */
        /* <DEDUP_REMOVED lines=17> */
.L_x_4944:
        /* <DEDUP_REMOVED lines=10> */
[----:B------:R-:W-:-:S05]  /*16380*/  ULDC UR58, c[0x0][0x9e0] ;  /* 0x00027800003a7ab9 */ /* 0x000fca0000000800 */
.L_x_4975:
[----:B------:R-:W-:-:S04]  /*16390*/  UISETP.NE.AND UP2, UPT, UR4, 0x1, UPT ;  /* 0x000000010400788c */ /* 0x000fc8000bf45270 */
[----:B------:R-:W-:-:S04]  /*163a0*/  USEL UR61, URZ, 0x1, UP2 ;  /* 0x000000013f3d7887 */ /* 0x000fc80009000000 */
[----:B------:R-:W-:Y:S01]  /*163b0*/  ULOP3.LUT UR61, UR50, UR61, URZ, 0x3c, !UPT ;  /* 0x0000003d323d7292 */ /* 0x000fe2000f8e3c3f */
[----:B------:R-:W-:Y:S11]  /*163c0*/  @!P0 BRA `(.L_x_4957) ;  /* 0x0000000000048947 */ /* 0x000ff60003800000 */
[----:B------:R-:W-:Y:S01]  /*163d0*/  BPT.TRAP 0x1 ;  /* 0x000000040000795c */ /* 0x000fe20000300000 */
.L_x_4957:
        /* <DEDUP_REMOVED lines=9> */
.L_x_4958:
[-C--:B------:R-:W-:Y:S01]  /*16470*/  FMUL.FTZ R24, R24, R11.reuse ;  /* 0x0000000b18187220 */ /* 0x080fe20000410000 */
[----:B------:R-:W-:Y:S01]  /*16480*/  FMUL.FTZ R25, R25, R11 ;  /* 0x0000000b19197220 */ /* 0x000fe20000410000 */
[----:B-1----:R-:W-:Y:S06]  /*16490*/  @P1 BRA `(.L_x_4959) ;  /* 0x0000000000081947 */ /* 0x002fec0003800000 */
[----:B------:R-:W1:Y:S02]  /*164a0*/  SYNCS.PHASECHK.TRANS64.TRYWAIT P1, [UR7+0x30830], R0 ;  /* 0x03083000ff0075a7 */ /* 0x000e640008020147 */
[----:B-1----:R-:W-:Y:S05]  /*164b0*/  @!P1 BRA `(.L_x_4960) ;  /* 0x0000011000109947 */ /* 0x002fea0003800000 */
.L_x_4959:
        /* <DEDUP_REMOVED lines=165> */
.L_x_4961:
[----:B------:R-:W-:Y:S01]  /*16f10*/  ULEA UR6, UR4, UR39, 0x3 ;  /* 0x0000002704067291 */ /* 0x000fe2000f8e183f */
[----:B01----:R-:W-:-:S05]  /*16f20*/  IMAD.U32 R0, RZ, RZ, UR50 ;  /* 0x00000032ff007e24 */ /* 0x003fca000f8e00ff */
[----:B------:R-:W-:-:S04]  /*16f30*/  SHF.L.U32 R0, R0, 0x1f, RZ ;  /* 0x0000001f00007819 */ /* 0x000fc800000006ff */
[----:B------:R0:W1:Y:S01]  /*16f40*/  SYNCS.PHASECHK.TRANS64.TRYWAIT P1, [UR6+0x30850], R0 ;  /* 0x03085000ff0075a7 */ /* 0x0000620008020146 */
[----:B------:R-:W-:Y:S05]  /*16f50*/  @!P0 BRA `(.L_x_4962) ;  /* 0x0000000000048947 */ /* 0x000fea0003800000 */
[----:B------:R-:W-:Y:S01]  /*16f60*/  BPT.TRAP 0x1 ;  /* 0x000000040000795c */ /* 0x000fe20000300000 */
.L_x_4962:
[----:B-1----:R-:W-:Y:S05]  /*16f70*/  @P1 BRA `(.L_x_4963) ;  /* 0x0000000000081947 */ /* 0x002fea0003800000 */
[----:B------:R-:W1:Y:S02]  /*16f80*/  SYNCS.PHASECHK.TRANS64.TRYWAIT P1, [UR6+0x30850], R0 ;  /* 0x03085000ff0075a7 */ /* 0x000e640008020146 */
[----:B-1----:R-:W-:Y:S05]  /*16f90*/  @!P1 BRA `(.L_x_4964) ;  /* 0x0000010400709947 */ /* 0x002fea0003800000 */
.L_x_4963:
        /* <DEDUP_REMOVED lines=37> */
.L_x_4965:
        /* <DEDUP_REMOVED lines=10> */
[----:B01----:R-:W-:Y:S01]  /*17290*/  FMUL.FTZ R0, R122, UR5 ;  /* 0x000000057a007c20 */ /* 0x003fe20008410000 */
[----:B------:R-:W-:Y:S01]  /*172a0*/  FMUL.FTZ R20, R124, UR5 ;  /* 0x000000057c147c20 */ /* 0x000fe20008410000 */
        /* <DEDUP_REMOVED lines=119> */
.L_x_4968:
[----:B------:R-:W-:-:S05]  /*17a20*/  IMAD.U32 R168, RZ, RZ, UR51 ;  /* 0x00000033ffa87e24 */ /* 0x000fca000f8e00ff */
[----:B------:R-:W-:-:S13]  /*17a30*/  ISETP.NE.AND P1, PT, R168, 0x1, PT ;  /* 0x00000001a800780c */ /* 0x000fda0003f25270 */
[----:B------:R-:W1:Y:S02]  /*17a40*/  @P1 LDC.64 R12, c[0x0][0x9e8] ;  /* 0x00027a00ff0c1b82 */ /* 0x000e640000000a00 */
[----:B-1----:R-:W-:-:S05]  /*17a50*/  @P1 IMAD.HI.U32 R12, R167, R12, RZ ;  /* 0x0000000ca70c1227 */ /* 0x002fca00078e00ff */
[----:B------:R-:W-:-:S07]  /*17a60*/  @P1 SHF.R.U32.HI R167, RZ, R13, R12 ;  /* 0x0000000dffa71219 */ /* 0x000fce000001160c */
.L_x_4969:
[----:B------:R-:W-:Y:S05]  /*17a70*/  BSYNC B0 ;  /* 0x0000000000007941 */ /* 0x000fea0003800000 */
.L_x_4967:
[----:B------:R-:W-:-:S05]  /*17a80*/  IMAD R167, R167, R168, R158 ;  /* 0x000000a8a7a77224 */ /* 0x000fca00078e029e */
[----:B------:R-:W-:Y:S02]  /*17a90*/  VIADDMNMX R164, R167, R168, R164, PT ;  /* 0x000000a8a7a47246 */ /* 0x000fe400038001a4 */
[----:B------:R-:W-:-:S07]  /*17aa0*/  VIMNMX R163, R163, R167, !PT ;  /* 0x000000a7a3a37248 */ /* 0x000fce0007fe0100 */
.L_x_4966:
        /* <DEDUP_REMOVED lines=151> */
.L_x_4972:
[----:B------:R-:W-:-:S05]  /*18420*/  IMAD.U32 R162, RZ, RZ, UR51 ;  /* 0x00000033ffa27e24 */ /* 0x000fca000f8e00ff */
[----:B------:R-:W-:-:S13]  /*18430*/  ISETP.NE.AND P6, PT, R162, 0x1, PT ;  /* 0x00000001a200780c */ /* 0x000fda0003fc5270 */
[----:B------:R-:W0:Y:S02]  /*18440*/  @P6 LDC.64 R12, c[0x0][0x9e8] ;  /* 0x00027a00ff0c6b82 */ /* 0x000e240000000a00 */
[----:B0-----:R-:W-:-:S05]  /*18450*/  @P6 IMAD.HI.U32 R12, R159, R12, RZ ;  /* 0x0000000c9f0c6227 */ /* 0x001fca00078e00ff */
[----:B------:R-:W-:-:S07]  /*18460*/  @P6 SHF.R.U32.HI R159, RZ, R13, R12 ;  /* 0x0000000dff9f6219 */ /* 0x000fce000001160c */
.L_x_4973:
[----:B------:R-:W-:Y:S05]  /*18470*/  BSYNC B0 ;  /* 0x0000000000007941 */ /* 0x000fea0003800000 */
.L_x_4971:
[----:B------:R-:W-:-:S05]  /*18480*/  IMAD R159, R159, R162, R158 ;  /* 0x000000a29f9f7224 */ /* 0x000fca00078e029e */
[----:B------:R-:W-:Y:S02]  /*18490*/  VIADDMNMX R166, R159, R162, R166, PT ;  /* 0x000000a29fa67246 */ /* 0x000fe400038001a6 */
[----:B------:R-:W-:-:S07]  /*184a0*/  VIMNMX R165, R165, R159, !PT ;  /* 0x0000009fa5a57248 */ /* 0x000fce0007fe0100 */
.L_x_4970:
        /* <DEDUP_REMOVED lines=104> */
[----:B------:R-:W-:-:S02]  /*18b30*/  ISETP.LT.OR P1, PT, R166, 0x42, P1 ;  /* 0x00000042a600780c */ /* 0x000fc40000f21670 */
[----:B------:R-:W-:Y:S02]  /*18b40*/  ISETP.GT.AND P2, PT, R165, RZ, !P2 ;  /* 0x000000ffa500720c */ /* 0x000fe40005744270 */
[----:B------:R-:W-:Y:S02]  /*18b50*/  FSEL R145, R145, -INF , !P1 ;  /* 0xff80000091917808 */ /* 0x000fe40004800000 */
[----:B------:R-:W-:Y:S02]  /*18b60*/  ISETP.LT.OR P2, PT, R166, 0x1, P2 ;  /* 0x00000001a600780c */ /* 0x000fe40001741670 */
[----:B------:R-:W-:Y:S02]  /*18b70*/  ISETP.GT.AND P1, PT, R165, 0x48, !P6 ;  /* 0x00000048a500780c */ /* 0x000fe40007724270 */
[----:B------:R-:W-:Y:S01]  /*18b80*/  FSEL R13, R0, -INF , !P2 ;  /* 0xff800000000d7808 */ /* 0x000fe20005000000 */
[C---:B------:R-:W-:Y:S01]  /*18b90*/  FMUL.FTZ R0, R2.reuse, UR10 ;  /* 0x0000000a02007c20 */ /* 0x040fe20008410000 */
        /* <DEDUP_REMOVED lines=65> */
[----:B------:R-:W-:-:S05]  /*18fb0*/  FMNMX.FTZ R8, R157, R8, !PT ;  /* 0x000000089d087209 */ /* 0x000fca0007810000 */
[----:B------:R-:W0:Y:S02]  /*18fc0*/  SHFL.BFLY PT, R11, R8, 0x2, 0x1f ;  /* 0x0c401f00080b7f89 */ /* 0x000e2400000e0000 */
        /* <DEDUP_REMOVED lines=9> */
[----:B0-----:R-:W-:-:S02]  /*19060*/  FMNMX.FTZ R0, R11, R8, !PT ;  /* 0x000000080b007209 */ /* 0x001fc40007810000 */
[----:B------:R-:W-:Y:S02]  /*19070*/  FSEL R11, R2, RZ, P2 ;  /* 0x000000ff020b7208 */ /* 0x000fe40001000000 */
[C---:B------:R-:W-:Y:S01]  /*19080*/  FSETP.NEU.FTZ.AND P1, PT, R0.reuse, -INF , PT ;  /* 0xff8000000000780b */ /* 0x040fe20003f3d000 */
[C---:B------:R-:W-:Y:S02]  /*19090*/  FMUL.FTZ R135, R0.reuse, UR10 ;  /* 0x0000000a00877c20 */ /* 0x040fe40008410000 */
[----:B------:R-:W-:Y:S01]  /*190a0*/  MUFU.EX2 R131, R131 ;  /* 0x0000008300837308 */ /* 0x000fe20000000800 */
[----:B------:R-:W-:Y:S01]  /*190b0*/  FADD.FTZ R11, -R11, R10 ;  /* 0x0000000a0b0b7221 */ /* 0x000fe20000010100 */
[----:B------:R-:W-:Y:S02]  /*190c0*/  FSEL R8, R0, RZ, P1 ;  /* 0x000000ff00087208 */ /* 0x000fe40000800000 */
[----:B------:R-:W-:Y:S01]  /*190d0*/  FSEL R135, R135, RZ, P1 ;  /* 0x000000ff87877208 */ /* 0x000fe20000800000 */
[----:B------:R-:W-:-:S02]  /*190e0*/  FMUL.FTZ R11, R11, UR10 ;  /* 0x0000000a0b0b7c20 */ /* 0x000fc40008410000 */
        /* <DEDUP_REMOVED lines=27> */
[--C-:B------:R-:W-:Y:S01]  /*192a0*/  FFMA.FTZ R169, R151, UR10, -R135.reuse ;  /* 0x0000000a97a97c23 */ /* 0x100fe20008010887 */
[--C-:B------:R-:W-:Y:S01]  /*192b0*/  FFMA.FTZ R121, R153, UR10, -R135.reuse ;  /* 0x0000000a99797c23 */ /* 0x100fe20008010887 */
[--C-:B------:R-:W-:Y:S01]  /*192c0*/  FFMA.FTZ R171, R155, UR10, -R135.reuse ;  /* 0x0000000a9bab7c23 */ /* 0x100fe20008010887 */
[----:B------:R-:W-:Y:S01]  /*192d0*/  FADD.FTZ R133, R159, R6 ;  /* 0x000000069f857221 */ /* 0x000fe20000010000 */
[----:B------:R-:W-:-:S02]  /*192e0*/  FFMA.FTZ R120, R157, UR10, -R135 ;  /* 0x0000000a9d787c23 */ /* 0x000fc40008010887 */
[----:B------:R-:W0:Y:S01]  /*192f0*/  MUFU.EX2 R138, R138 ;  /* 0x0000008a008a7308 */ /* 0x000e220000000800 */
[----:B------:R-:W-:-:S04]  /*19300*/  FADD.FTZ R133, R190, R133 ;  /* 0x00000085be857221 */ /* 0x000fc80000010000 */
[----:B------:R-:W-:-:S03]  /*19310*/  FADD.FTZ R133, R158, R133 ;  /* 0x000000859e857221 */ /* 0x000fc60000010000 */
[----:B------:R-:W2:Y:S01]  /*19320*/  MUFU.EX2 R191, R191 ;  /* 0x000000bf00bf7308 */ /* 0x000ea20000000800 */
[----:B-1----:R-:W-:Y:S01]  /*19330*/  FFMA.FTZ R3, R8, R3, R189 ;  /* 0x0000000308037223 */ /* 0x002fe200000100bd */
[----:B------:R-:W-:-:S04]  /*19340*/  FADD.FTZ R132, R184, R133 ;  /* 0x00000085b8847221 */ /* 0x000fc80000010000 */
[----:B------:R-:W-:Y:S02]  /*19350*/  FADD.FTZ R133, R21, R132 ;  /* 0x0000008415857221 */ /* 0x000fe40000010000 */
[----:B------:R-:W1:Y:S01]  /*19360*/  MUFU.EX2 R15, R15 ;  /* 0x0000000f000f7308 */ /* 0x000e620000000800 */
[----:B0-----:R-:W-:Y:S01]  /*19370*/  FADD.FTZ R6, R138, R3 ;  /* 0x000000038a067221 */ /* 0x001fe20000010000 */
[----:B------:R-:W-:-:S04]  /*19380*/  FADD.FTZ R133, R186, R133 ;  /* 0x00000085ba857221 */ /* 0x000fc80000010000 */
[----:B------:R-:W-:Y:S02]  /*19390*/  FADD.FTZ R133, R20, R133 ;  /* 0x0000008514857221 */ /* 0x000fe40000010000 */
[----:B------:R-:W0:Y:S01]  /*193a0*/  MUFU.EX2 R185, R185 ;  /* 0x000000b900b97308 */ /* 0x000e220000000800 */
[----:B--2---:R-:W-:Y:S01]  /*193b0*/  FADD.FTZ R6, R191, R6 ;  /* 0x00000006bf067221 */ /* 0x004fe20000010000 */
[----:B------:R-:W-:-:S04]  /*193c0*/  FADD.FTZ R133, R180, R133 ;  /* 0x00000085b4857221 */ /* 0x000fc80000010000 */
[----:B------:R-:W-:Y:S02]  /*193d0*/  FADD.FTZ R133, R122, R133 ;  /* 0x000000857a857221 */ /* 0x000fe40000010000 */
[----:B------:R-:W2:Y:S01]  /*193e0*/  MUFU.EX2 R14, R14 ;  /* 0x0000000e000e7308 */ /* 0x000ea20000000800 */
[----:B-1----:R-:W-:Y:S01]  /*193f0*/  FADD.FTZ R6, R15, R6 ;  /* 0x000000060f067221 */ /* 0x002fe20000010000 */
[----:B------:R-:W-:-:S04]  /*19400*/  FADD.FTZ R133, R182, R133 ;  /* 0x00000085b6857221 */ /* 0x000fc80000010000 */
[----:B------:R-:W-:Y:S02]  /*19410*/  FADD.FTZ R133, R134, R133 ;  /* 0x0000008586857221 */ /* 0x000fe40000010000 */
        /* <DEDUP_REMOVED lines=13> */
[----:B------:R-:W-:-:S04]  /*194f0*/  FADD.FTZ R3, R131, R132 ;  /* 0x0000008483037221 */ /* 0x000fc80000010000 */
[----:B------:R-:W-:Y:S02]  /*19500*/  FADD.FTZ R3, R178, R3 ;  /* 0x00000003b2037221 */ /* 0x000fe40000010000 */
        /* <DEDUP_REMOVED lines=46> */
.L_x_4974:
[----:B------:R-:W-:Y:S01]  /*197f0*/  R2UR UR4, R193 ;  /* 0x00000000c10472ca */ /* 0x000fe200000e0000 */
[----:B------:R-:W-:Y:S01]  /*19800*/  UIADD3 UR6, UR6, 0x30860, URZ ;  /* 0x0003086006067890 */ /* 0x000fe2000fffe03f */
[----:B------:R-:W-:Y:S01]  /*19810*/  R2UR UR7, R19 ;  /* 0x00000000130772ca */ /* 0x000fe200000e0000 */
        /* <DEDUP_REMOVED lines=9> */
[----:B------:R-:W-:Y:S01]  /*198b0*/  UPRMT UR6, UR7, 0x654, UR6 ;  /* 0x0000065407067896 */ /* 0x000fe20008000006 */
[----:B------:R-:W-:Y:S01]  /*198c0*/  F2FP.BF16.F32.PACK_AB R191, R15, R191 ;  /* 0x000000bf0fbf723e */ /* 0x000fe200000010ff */
[----:B------:R-:W-:Y:S01]  /*198d0*/  UMOV UR4, UR38 ;  /* 0x0000002600047c82 */ /* 0x000fe20008000000 */
[----:B------:R-:W-:Y:S01]  /*198e0*/  F2FP.BF16.F32.PACK_AB R184, R21, R184 ;  /* 0x000000b815b8723e */ /* 0x000fe200000010ff */
[----:B------:R-:W-:Y:S01]  /*198f0*/  VIADD R7, R7, 0xffffffff ;  /* 0xffffffff07077836 */ /* 0x000fe20000000000 */
[----:B------:R-:W-:Y:S02]  /*19900*/  F2FP.BF16.F32.PACK_AB R185, R14, R185 ;  /* 0x000000b90eb9723e */ /* 0x000fe400000010ff */
[----:B------:R-:W-:-:S02]  /*19910*/  F2FP.BF16.F32.PACK_AB R186, R20, R186 ;  /* 0x000000ba14ba723e */ /* 0x000fc400000010ff */
[----:B------:R-:W-:Y:S01]  /*19920*/  SYNCS.ARRIVE.TRANS64.RED.A1T0 RZ, [UR6], RZ ;  /* 0x000000ffffff79a7 */ /* 0x000fe20008100406 */
        /* <DEDUP_REMOVED lines=16> */
.L_x_4956:
        /* <DEDUP_REMOVED lines=99> */
.L_x_4976:
[----:B------:R-:W-:Y:S01]  /*1a060*/  ULEA UR5, UR38, UR39, 0x3 ;  /* 0x0000002726057291 */ /* 0x000fe2000f8e183f */
[----:B------:R-:W-:-:S05]  /*1a070*/  IMAD.U32 R4, RZ, RZ, UR61 ;  /* 0x0000003dff047e24 */ /* 0x000fca000f8e00ff */
[----:B------:R-:W-:-:S04]  /*1a080*/  SHF.L.U32 R4, R4, 0x1f, RZ ;  /* 0x0000001f04047819 */ /* 0x000fc800000006ff */
[----:B------:R0:W1:Y:S01]  /*1a090*/  SYNCS.PHASECHK.TRANS64.TRYWAIT P1, [UR5+0x30850], R4 ;  /* 0x03085004ff0075a7 */ /* 0x0000620008020145 */
[----:B------:R-:W-:Y:S05]  /*1a0a0*/  @!P0 BRA `(.L_x_4977) ;  /* 0x0000000000048947 */ /* 0x000fea0003800000 */
[----:B------:R-:W-:Y:S01]  /*1a0b0*/  BPT.TRAP 0x1 ;  /* 0x000000040000795c */ /* 0x000fe20000300000 */
.L_x_4977:
[----:B-1----:R-:W-:Y:S05]  /*1a0c0*/  @P1 BRA `(.L_x_4978) ;  /* 0x0000000000081947 */ /* 0x002fea0003800000 */
[----:B------:R-:W1:Y:S02]  /*1a0d0*/  SYNCS.PHASECHK.TRANS64.TRYWAIT P1, [UR5+0x30850], R4 ;  /* 0x03085004ff0075a7 */ /* 0x000e640008020145 */
[----:B-1----:R-:W-:Y:S05]  /*1a0e0*/  @!P1 BRA `(.L_x_4979) ;  /* 0x000000d400349947 */ /* 0x002fea0003800000 */
.L_x_4978:
[----:B------:R-:W-:Y:S01]  /*1a0f0*/  UIADD3 UR39, UR39, 0x400, URZ ;  /* 0x0000040027277890 */ /* 0x000fe2000fffe03f */
[----:B------:R-:W-:Y:S01]  /*1a100*/  WARPGROUP.ARRIVE ;  /* 0x00000000000079c5 */ /* 0x000fe20000000000 */
[----:B------:R-:W-:Y:S01]  /*1a110*/  UMOV UR7, 0x40000040 ;  /* 0x4000004000077882 */ /* 0x000fe20000000000 */
[----:B-1----:R-:W0:Y:S01]  /*1a120*/  SHFL.BFLY PT, R5, R6, 0x2, 0x1f ;  /* 0x0c401f0006057f89 */ /* 0x002e2200000e0000 */
[----:B------:R-:W-:Y:S01]  /*1a130*/  USHF.R.U32.HI UR39, URZ, 0x4, UR39 ;  /* 0x000000043f277899 */ /* 0x000fe20008011627 */
[----:B------:R-:W-:Y:S02]  /*1a140*/  IMAD.MOV.U32 R9, RZ, RZ, RZ ;  /* 0x000000ffff097224 */ /* 0x000fe400078e00ff */
[----:B------:R-:W1:Y:S01]  /*1a150*/  SHFL.BFLY PT, R8, R3, 0x2, 0x1f ;  /* 0x0c401f0003087f89 */ /* 0x000e6200000e0000 */
[----:B------:R-:W-:-:S04]  /*1a160*/  ULOP3.LUT UR39, UR39, 0x3fff, URZ, 0xc0, !UPT ;  /* 0x00003fff27277892 */ /* 0x000fc8000f8ec03f */
[----:B------:R-:W-:-:S04]  /*1a170*/  ULOP3.LUT UR4, UR39, 0x3000000, URZ, 0xfc, !UPT ;  /* 0x0300000027047892 */ /* 0x000fc8000f8efc3f */
[----:B------:R-:W-:-:S07]  /*1a180*/  UIMAD UR4, UR38, 0x900, UR4 ;  /* 0x00000900260478a4 */ /* 0x000fce000f8e0204 */
[----:B------:R-:W-:Y:S02]  /*1a190*/  UMOV UR6, UR4 ;  /* 0x0000000400067c82 */ /* 0x000fe40008000000 */
[----:B------:R-:W-:Y:S01]  /*1a1a0*/  HGMMA.64x192x16.F32.BF16 R24, R188, gdesc[UR4].tnspB, R24, gsb0 ;  /* 0x42e00004bc187df0 */ /* 0x000fe20008001818 */
[----:B------:R-:W-:Y:S01]  /*1a1b0*/  UIADD3 UR6, UR4, 0x80, URZ ;  /* 0x0000008004067890 */ /* 0x000fe2000fffe03f */
[----:B0-----:R-:W-:Y:S01]  /*1a1c0*/  FADD.FTZ R4, R5, R6 ;  /* 0x0000000605047221 */ /* 0x001fe20000010000 */
[----:B------:R-:W-:Y:S01]  /*1a1d0*/  UMOV UR7, 0x40000040 ;  /* 0x4000004000077882 */ /* 0x000fe20000000000 */
[----:B-1----:R-:W-:-:S03]  /*1a1e0*/  FADD.FTZ R8, R8, R3 ;  /* 0x0000000308087221 */ /* 0x002fc60000010000 */
[----:B------:R-:W0:Y:S01]  /*1a1f0*/  SHFL.BFLY PT, R5, R4, 0x1, 0x1f ;  /* 0x0c201f0004057f89 */ /* 0x000e2200000e0000 */
[----:B------:R-:W-:-:S03]  /*1a200*/  IMAD.MOV.U32 R3, RZ, RZ, -0x800000 ;  /* 0xff800000ff037424 */ /* 0x000fc600078e00ff */
[----:B------:R-:W1:Y:S01]  /*1a210*/  SHFL.BFLY PT, R7, R8, 0x1, 0x1f ;  /* 0x0c201f0008077f89 */ /* 0x000e6200000e0000 */
[----:B0-----:R-:W-:Y:S01]  /*1a220*/  FADD.FTZ R12, R4, R5 ;  /* 0x00000005040c7221 */ /* 0x001fe20000010000 */
[----:B------:R-:W-:Y:S02]  /*1a230*/  IMAD.MOV.U32 R5, RZ, RZ, RZ ;  /* 0x000000ffff057224 */ /* 0x000fe400078e00ff */
[----:B------:R-:W-:Y:S02]  /*1a240*/  IMAD.MOV.U32 R4, RZ, RZ, -0x800000 ;  /* 0xff800000ff047424 */ /* 0x000fe400078e00ff */
[----:B-1----:R-:W-:Y:S01]  /*1a250*/  FADD.FTZ R13, R8, R7 ;  /* 0x00000007080d7221 */ /* 0x002fe20000010000 */
[----:B------:R-:W-:Y:S01]  /*1a260*/  FSETP.NE.FTZ.AND P1, PT, R12, RZ, PT ;  /* 0x000000ff0c00720b */ /* 0x000fe20003f35000 */
[----:B------:R-:W-:Y:S02]  /*1a270*/  IMAD.U32 R7, RZ, RZ, UR10 ;  /* 0x0000000aff077e24 */ /* 0x000fe4000f8e00ff */
[----:B------:R-:W-:Y:S01]  /*1a280*/  IMAD.U32 R8, RZ, RZ, UR10 ;  /* 0x0000000aff087e24 */ /* 0x000fe2000f8e00ff */
        /* <DEDUP_REMOVED lines=38> */
.L_x_4980:
[----:B------:R-:W-:Y:S01]  /*1a4f0*/  R2UR UR6, R19 ;  /* 0x00000000130672ca */ /* 0x000fe200000e0000 */
[----:B------:R-:W-:Y:S01]  /*1a500*/  UIADD3 UR4, UR5, 0x30860, URZ ;  /* 0x0003086005047890 */ /* 0x000fe2000fffe03f */
        /* <DEDUP_REMOVED lines=11> */
[----:B------:R-:W-:Y:S01]  /*1a5c0*/  UPRMT UR4, UR6, 0x654, UR4 ;  /* 0x0000065406047896 */ /* 0x000fe20008000004 */
        /* <DEDUP_REMOVED lines=45> */
[----:B------:R-:W-:Y:S01]  /*1a8a0*/  FMUL.FTZ R27, R27, R5 ;  /* 0x000000051b1b7220 */ /* 0x000fe20000410000 */
[----:B------:R-:W-:-:S02]  /*1a8b0*/  IMAD.U32 R228, RZ, RZ, UR7 ;  /* 0x00000007ffe47e24 */ /* 0x000fc4000f8e00ff */
        /* <DEDUP_REMOVED lines=48> */
.L_x_4850:
[----:B------:R-:W1:Y:S08]  /*1abc0*/  S2UR UR4, SR_CgaCtaId ;  /* 0x00000000000479c3 */ /* 0x000e700000008800 */
[----:B------:R-:W-:Y:S06]  /*1abd0*/  BAR.SYNC.DEFER_BLOCKING 0x5, 0x180 ;  /* 0x0146000000007b1d */ /* 0x000fec0000010000 */
[----:B------:R-:W-:Y:S01]  /*1abe0*/  UMOV UR39, 0x400 ;  /* 0x0000040000277882 */ /* 0x000fe20000000000 */
[----:B------:R-:W-:Y:S01]  /*1abf0*/  BSSY B0, `(.L_x_4981) ;  /* 0x00003a0000007945 */ /* 0x000fe20003800000 */
[----:B-1----:R-:W-:-:S02]  /*1ac00*/  ULEA UR39, UR4, UR39, 0x18 ;  /* 0x0000002704277291 */ /* 0x002fc4000f8ec03f */
[----:B------:R-:W-:-:S07]  /*1ac10*/  IMAD.U32 R19, RZ, RZ, UR4 ;  /* 0x00000004ff137e24 */ /* 0x000fce000f8e00ff */
[----:B------:R-:W1:Y:S02]  /*1ac20*/  LDS.128 R8, [UR39+0x308d0] ;  /* 0x0308d027ff087984 */ /* 0x000e640008000c00 */
[----:B-1----:R-:W-:Y:S02]  /*1ac30*/  R2UR UR4, R9 ;  /* 0x00000000090472ca */ /* 0x002fe400000e0000 */
[----:B------:R-:W-:Y:S01]  /*1ac40*/  R2UR UR40, R11 ;  /* 0x000000000b2872ca */ /* 0x000fe200000e0000 */
[----:B------:R-:W-:Y:S06]  /*1ac50*/  BAR.ARV 0x4, 0x180 ;  /* 0x0106000000007b1d */ /* 0x000fec0000002000 */
[----:B------:R-:W-:Y:S08]  /*1ac60*/  @P0 BRA `(.L_x_4982) ;  /* 0x0000002c001c0947 */ /* 0x000ff00003800000 */
[----:B------:R-:W2:Y:S01]  /*1ac70*/  LDL R0, [R1+0x2ec] ;  /* 0x0002ec0001007983 */ /* 0x000ea20000100800 */
[----:B------:R-:W1:Y:S01]  /*1ac80*/  S2UR UR5, SR_SWINHI ;  /* 0x00000000000579c3 */ /* 0x000e620000002f00 */
[----:B------:R-:W-:-:S07]  /*1ac90*/  R2UR UR8, R23 ;  /* 0x00000000170872ca */ /* 0x000fce00000e0000 */
[----:B------:R-:W4:Y:S01]  /*1aca0*/  LDC.64 R142, c[0x0][0xc00] ;  /* 0x00030000ff8e7b82 */ /* 0x000f220000000a00 */
[----:B------:R-:W-:Y:S01]  /*1acb0*/  UMOV UR6, UR39 ;  /* 0x0000002700067c82 */ /* 0x000fe20008000000 */
[----:B-1----:R-:W-:Y:S01]  /*1acc0*/  UMOV UR7, UR5 ;  /* 0x0000000500077c82 */ /* 0x002fe20008000000 */
[----:B------:R-:W-:Y:S02]  /*1acd0*/  IMAD.U32 R8, RZ, RZ, UR6 ;  /* 0x00000006ff087e24 */ /* 0x000fe4000f8e00ff */
[----:B------:R-:W-:-:S03]  /*1ace0*/  IMAD.U32 R9, RZ, RZ, UR7 ;  /* 0x00000007ff097e24 */ /* 0x000fc6000f8e00ff */
[----:B------:R-:W-:Y:S01]  /*1acf0*/  BAR.SYNC.DEFER_BLOCKING 0x1, 0x100 ;  /* 0x0044000000007b1d */ /* 0x000fe20000010000 */
[----:B--2---:R-:W-:-:S03]  /*1ad00*/  IMAD.WIDE R12, R0, 0x2, R8 ;  /* 0x00000002000c7825 */ /* 0x004fc600078e0208 */
        /* <DEDUP_REMOVED lines=14> */
[C---:B---3--:R-:W-:Y:S01]  /*1adf0*/  IADD3 R14, P5, R12.reuse, 0x4000, RZ ;  /* 0x000040000c0e7810 */ /* 0x048fe20007fbe0ff */
        /* <DEDUP_REMOVED lines=12> */
[----:B------:R-:W-:Y:S02]  /*1aec0*/  LOP3.LUT R15, R86, 0x380, RZ, 0xc0, !PT ;  /* 0x00000380560f7812 */ /* 0x000fe400078ec0ff */
[----:B------:R-:W-:Y:S02]  /*1aed0*/  SHF.R.U64 R17, R17, 0x3, RZ ;  /* 0x0000000311117819 */ /* 0x000fe400000012ff */
[----:B------:R-:W-:Y:S02]  /*1aee0*/  SHF.R.U64 R11, R11, 0x3, RZ ;  /* 0x000000030b0b7819 */ /* 0x000fe400000012ff */
[----:B------:R-:W-:Y:S02]  /*1aef0*/  SHF.R.U64 R15, R15, 0x3, RZ ;  /* 0x000000030f0f7819 */ /* 0x000fe400000012ff */
[----:B------:R-:W-:Y:S02]  /*1af00*/  LOP3.LUT R84, R17, R84, RZ, 0x3c, !PT ;  /* 0x0000005411547212 */ /* 0x000fe400078e3cff */
[----:B------:R-:W-:-:S02]  /*1af10*/  LOP3.LUT R88, R11, R88, RZ, 0x3c, !PT ;  /* 0x000000580b587212 */ /* 0x000fc400078e3cff */
[----:B------:R-:W-:Y:S02]  /*1af20*/  LOP3.LUT R17, R72, 0x380, RZ, 0xc0, !PT ;  /* 0x0000038048117812 */ /* 0x000fe400078ec0ff */
[----:B------:R-:W-:Y:S02]  /*1af30*/  LOP3.LUT R86, R15, R86, RZ, 0x3c, !PT ;  /* 0x000000560f567212 */ /* 0x000fe400078e3cff */
[----:B------:R-:W-:Y:S02]  /*1af40*/  LOP3.LUT R11, R14, 0x380, RZ, 0xc0, !PT ;  /* 0x000003800e0b7812 */ /* 0x000fe400078ec0ff */
[----:B------:R-:W-:Y:S02]  /*1af50*/  LOP3.LUT R15, R18, 0x380, RZ, 0xc0, !PT ;  /* 0x00000380120f7812 */ /* 0x000fe400078ec0ff */
[----:B------:R-:W-:Y:S02]  /*1af60*/  SHF.R.U64 R17, R17, 0x3, RZ ;  /* 0x0000000311117819 */ /* 0x000fe400000012ff */
[----:B------:R-:W-:-:S02]  /*1af70*/  SHF.R.U64 R11, R11, 0x3, RZ ;  /* 0x000000030b0b7819 */ /* 0x000fc400000012ff */
[----:B------:R-:W-:Y:S02]  /*1af80*/  SHF.R.U64 R15, R15, 0x3, RZ ;  /* 0x000000030f0f7819 */ /* 0x000fe400000012ff */
[----:B------:R-:W-:Y:S02]  /*1af90*/  LOP3.LUT R92, R17, R72, RZ, 0x3c, !PT ;  /* 0x00000048115c7212 */ /* 0x000fe400078e3cff */
[----:B------:R-:W-:Y:S02]  /*1afa0*/  LOP3.LUT R90, R103, 0x380, RZ, 0xc0, !PT ;  /* 0x00000380675a7812 */ /* 0x000fe400078ec0ff */
[----:B------:R-:W-:Y:S02]  /*1afb0*/  LOP3.LUT R72, R11, R14, RZ, 0x3c, !PT ;  /* 0x0000000e0b487212 */ /* 0x000fe400078e3cff */
[----:B------:R-:W-:Y:S02]  /*1afc0*/  LOP3.LUT R94, R15, R18, RZ, 0x3c, !PT ;  /* 0x000000120f5e7212 */ /* 0x000fe400078e3cff */
[----:B------:R-:W-:-:S02]  /*1afd0*/  LOP3.LUT R11, R0, 0x380, RZ, 0xc0, !PT ;  /* 0x00000380000b7812 */ /* 0x000fc400078ec0ff */
[----:B------:R-:W-:Y:S02]  /*1afe0*/  LOP3.LUT R18, R5, 0x380, RZ, 0xc0, !PT ;  /* 0x0000038005127812 */ /* 0x000fe400078ec0ff */
[----:B------:R-:W-:Y:S02]  /*1aff0*/  LOP3.LUT R17, R2, 0x380, RZ, 0xc0, !PT ;  /* 0x0000038002117812 */ /* 0x000fe400078ec0ff */
[----:B------:R-:W-:Y:S02]  /*1b000*/  LOP3.LUT R74, R141, 0x380, RZ, 0xc0, !PT ;  /* 0x000003808d4a7812 */ /* 0x000fe400078ec0ff */
[----:B------:R-:W-:Y:S02]  /*1b010*/  SHF.R.U64 R90, R90, 0x3, RZ ;  /* 0x000000035a5a7819 */ /* 0x000fe400000012ff */
[----:B------:R-:W-:Y:S02]  /*1b020*/  SHF.R.U64 R11, R11, 0x3, RZ ;  /* 0x000000030b0b7819 */ /* 0x000fe400000012ff */
[----:B------:R-:W-:-:S02]  /*1b030*/  SHF.R.U64 R18, R18, 0x3, RZ ;  /* 0x0000000312127819 */ /* 0x000fc400000012ff */
[----:B------:R-:W-:Y:S02]  /*1b040*/  SHF.R.U64 R17, R17, 0x3, RZ ;  /* 0x0000000311117819 */ /* 0x000fe400000012ff */
[----:B------:R-:W-:Y:S02]  /*1b050*/  SHF.R.U64 R74, R74, 0x3, RZ ;  /* 0x000000034a4a7819 */ /* 0x000fe400000012ff */
[----:B------:R-:W-:Y:S02]  /*1b060*/  LOP3.LUT R90, R90, R103, RZ, 0x3c, !PT ;  /* 0x000000675a5a7212 */ /* 0x000fe400078e3cff */
[----:B------:R-:W-:Y:S02]  /*1b070*/  MOV R103, R12 ;  /* 0x0000000c00677202 */ /* 0x000fe40000000f00 */
[----:B------:R-:W-:Y:S02]  /*1b080*/  LOP3.LUT R96, R11, R0, RZ, 0x3c, !PT ;  /* 0x000000000b607212 */ /* 0x000fe400078e3cff */
[----:B------:R-:W-:-:S02]  /*1b090*/  F2FP.BF16.F32.PACK_AB R12, R25, R24 ;  /* 0x00000018190c723e */ /* 0x000fc400000010ff */
[----:B------:R-:W-:Y:S02]  /*1b0a0*/  F2FP.BF16.F32.PACK_AB R13, R27, R26 ;  /* 0x0000001a1b0d723e */ /* 0x000fe400000010ff */
[----:B------:R-:W-:Y:S02]  /*1b0b0*/  F2FP.BF16.F32.PACK_AB R14, R29, R28 ;  /* 0x0000001c1d0e723e */ /* 0x000fe400000010ff */
[----:B------:R-:W-:Y:S02]  /*1b0c0*/  F2FP.BF16.F32.PACK_AB R15, R31, R30 ;  /* 0x0000001e1f0f723e */ /* 0x000fe400000010ff */
[----:B------:R-:W-:Y:S02]  /*1b0d0*/  LOP3.LUT R100, R18, R5, RZ, 0x3c, !PT ;  /* 0x0000000512647212 */ /* 0x000fe400078e3cff */
[----:B------:R-:W-:Y:S01]  /*1b0e0*/  LOP3.LUT R98, R17, R2, RZ, 0x3c, !PT ;  /* 0x0000000211627212 */ /* 0x000fe200078e3cff */
[----:B------:R1:W-:Y:S01]  /*1b0f0*/  STSM.16.M88.4 [R103], R12 ;  /* 0x0000000c67007844 */ /* 0x0003e20000000200 */
[----:B------:R-:W-:-:S02]  /*1b100*/  LOP3.LUT R74, R74, R141, RZ, 0x3c, !PT ;  /* 0x0000008d4a4a7212 */ /* 0x000fc400078e3cff */
[----:B------:R-:W-:Y:S01]  /*1b110*/  MOV R5, R84 ;  /* 0x0000005400057202 */ /* 0x000fe20000000f00 */
[----:B------:R-:W2:Y:S01]  /*1b120*/  LDC.64 R140, c[0x0][0xc00] ;  /* 0x00030000ff8c7b82 */ /* 0x000ea20000000a00 */
        /* <DEDUP_REMOVED lines=9> */
[----:B------:R-:W-:Y:S01]  /*1b1c0*/  MOV R102, R94 ;  /* 0x0000005e00667202 */ /* 0x000fe20000000f00 */
[----:B------:R3:W-:Y:S01]  /*1b1d0*/  STSM.16.M88.4 [R96], R84 ;  /* 0x0000005460007844 */ /* 0x0007e20000000200 */
[----:B------:R-:W-:-:S02]  /*1b1e0*/  MOV R100, R100 ;  /* 0x0000006400647202 */ /* 0x000fc40000000f00 */
[----:B------:R-:W-:Y:S02]  /*1b1f0*/  F2FP.BF16.F32.PACK_AB R88, R41, R40 ;  /* 0x000000282958723e */ /* 0x000fe400000010ff */
        /* <DEDUP_REMOVED lines=12> */
[----:B-1----:R-:W-:Y:S02]  /*1b2c0*/  F2FP.BF16.F32.PACK_AB R12, R57, R56 ;  /* 0x00000038390c723e */ /* 0x002fe400000010ff */
[----:B------:R-:W-:-:S02]  /*1b2d0*/  F2FP.BF16.F32.PACK_AB R13, R59, R58 ;  /* 0x0000003a3b0d723e */ /* 0x000fc400000010ff */
[----:B------:R-:W-:Y:S02]  /*1b2e0*/  F2FP.BF16.F32.PACK_AB R14, R61, R60 ;  /* 0x0000003c3d0e723e */ /* 0x000fe400000010ff */
[----:B------:R-:W-:Y:S02]  /*1b2f0*/  F2FP.BF16.F32.PACK_AB R15, R63, R62 ;  /* 0x0000003e3f0f723e */ /* 0x000fe400000010ff */
[----:B------:R-:W-:Y:S02]  /*1b300*/  F2FP.BF16.F32.PACK_AB R72, R65, R64 ;  /* 0x000000404148723e */ /* 0x000fe400000010ff */
[----:B------:R-:W-:Y:S01]  /*1b310*/  F2FP.BF16.F32.PACK_AB R73, R67, R66 ;  /* 0x000000424349723e */ /* 0x000fe200000010ff */
[----:B------:R-:W-:Y:S01]  /*1b320*/  STSM.16.M88.4 [R101], R12 ;  /* 0x0000000c65007844 */ /* 0x000fe20000000200 */
[----:B------:R-:W-:Y:S02]  /*1b330*/  F2FP.BF16.F32.PACK_AB R74, R69, R68 ;  /* 0x00000044454a723e */ /* 0x000fe400000010ff */
[----:B------:R-:W-:-:S02]  /*1b340*/  F2FP.BF16.F32.PACK_AB R75, R71, R70 ;  /* 0x00000046474b723e */ /* 0x000fc400000010ff */
[----:B---3--:R-:W-:Y:S02]  /*1b350*/  F2FP.BF16.F32.PACK_AB R84, R7, R6 ;  /* 0x000000060754723e */ /* 0x008fe400000010ff */
[----:B------:R-:W-:Y:S01]  /*1b360*/  F2FP.BF16.F32.PACK_AB R85, R129, R128 ;  /* 0x000000808155723e */ /* 0x000fe200000010ff */
[----:B------:R1:W-:Y:S01]  /*1b370*/  STSM.16.M88.4 [R102], R72 ;  /* 0x0000004866007844 */ /* 0x0003e20000000200 */
[----:B------:R-:W-:Y:S02]  /*1b380*/  F2FP.BF16.F32.PACK_AB R86, R77, R76 ;  /* 0x0000004c4d56723e */ /* 0x000fe400000010ff */
[----:B------:R-:W-:Y:S02]  /*1b390*/  F2FP.BF16.F32.PACK_AB R87, R79, R78 ;  /* 0x0000004e4f57723e */ /* 0x000fe400000010ff */
[----:B0-----:R-:W-:Y:S02]  /*1b3a0*/  F2FP.BF16.F32.PACK_AB R88, R81, R80 ;  /* 0x000000505158723e */ /* 0x001fe400000010ff */
[----:B------:R-:W-:Y:S01]  /*1b3b0*/  F2FP.BF16.F32.PACK_AB R89, R83, R82 ;  /* 0x000000525359723e */ /* 0x000fe200000010ff */
[----:B------:R0:W-:Y:S01]  /*1b3c0*/  STSM.16.M88.4 [R18], R84 ;  /* 0x0000005412007844 */ /* 0x0001e20000000200 */
[----:B------:R-:W-:-:S02]  /*1b3d0*/  F2FP.BF16.F32.PACK_AB R90, R21, R20 ;  /* 0x00000014155a723e */ /* 0x000fc400000010ff */
[----:B------:R-:W-:Y:S02]  /*1b3e0*/  F2FP.BF16.F32.PACK_AB R91, R131, R130 ;  /* 0x00000082835b723e */ /* 0x000fe400000010ff */
[----:B----4-:R-:W-:Y:S02]  /*1b3f0*/  F2FP.BF16.F32.PACK_AB R92, R121, R120 ;  /* 0x00000078795c723e */ /* 0x010fe400000010ff */
[----:B------:R-:W-:Y:S01]  /*1b400*/  F2FP.BF16.F32.PACK_AB R93, R133, R132 ;  /* 0x00000084855d723e */ /* 0x000fe200000010ff */
[----:B------:R-:W-:Y:S01]  /*1b410*/  STSM.16.M88.4 [R17], R88 ;  /* 0x0000005811007844 */ /* 0x000fe20000000200 */
[----:B------:R-:W-:Y:S01]  /*1b420*/  F2FP.BF16.F32.PACK_AB R94, R123, R122 ;  /* 0x0000007a7b5e723e */ /* 0x000fe200000010ff */
[----:B-1----:R-:W-:Y:S01]  /*1b430*/  IMAD.WIDE R72, R202, 0x4, R142 ;  /* 0x00000004ca487825 */ /* 0x002fe200078e028e */
[----:B------:R-:W-:Y:S02]  /*1b440*/  F2FP.BF16.F32.PACK_AB R95, R135, R134 ;  /* 0x00000086875f723e */ /* 0x000fe400000010ff */
[----:B------:R-:W-:-:S02]  /*1b450*/  F2FP.BF16.F32.PACK_AB R96, R125, R124 ;  /* 0x0000007c7d60723e */ /* 0x000fc400000010ff */
[----:B------:R-:W-:Y:S01]  /*1b460*/  F2FP.BF16.F32.PACK_AB R97, R137, R136 ;  /* 0x000000888961723e */ /* 0x000fe200000010ff */
[----:B------:R1:W-:Y:S01]  /*1b470*/  STSM.16.M88.4 [R0], R92 ;  /* 0x0000005c00007844 */ /* 0x0003e20000000200 */
[----:B------:R-:W-:Y:S01]  /*1b480*/  F2FP.BF16.F32.PACK_AB R98, R127, R126 ;  /* 0x0000007e7f62723e */ /* 0x000fe200000010ff */
[----:B------:R-:W-:Y:S01]  /*1b490*/  ULDC UR5, c[0x0][0xa88] ;  /* 0x0002a20000057ab9 */ /* 0x000fe20000000800 */
[----:B------:R-:W-:Y:S01]  /*1b4a0*/  F2FP.BF16.F32.PACK_AB R99, R139, R138 ;  /* 0x0000008a8b63723e */ /* 0x000fe200000010ff */
[----:B0-----:R-:W0:Y:S01]  /*1b4b0*/  LDC.64 R84, c[0x0][0xba8] ;  /* 0x0002ea00ff547b82 */ /* 0x001e220000000a00 */
[----:B------:R-:W-:Y:S02]  /*1b4c0*/  F2FP.BF16.F32.PACK_AB R100, R105, R104 ;  /* 0x000000686964723e */ /* 0x000fe400000010ff */
[----:B------:R-:W-:Y:S01]  /*1b4d0*/  F2FP.BF16.F32.PACK_AB R101, R107, R106 ;  /* 0x0000006a6b65723e */ /* 0x000fe200000010ff */
[----:B------:R3:W-:Y:S01]  /*1b4e0*/  STSM.16.M88.4 [R11], R96 ;  /* 0x000000600b007844 */ /* 0x0007e20000000200 */
[----:B------:R-:W-:-:S02]  /*1b4f0*/  F2FP.BF16.F32.PACK_AB R102, R109, R108 ;  /* 0x0000006c6d66723e */ /* 0x000fc400000010ff */
[----:B------:R-:W-:Y:S02]  /*1b500*/  F2FP.BF16.F32.PACK_AB R103, R111, R110 ;  /* 0x0000006e6f67723e */ /* 0x000fe400000010ff */
[----:B------:R-:W-:Y:S02]  /*1b510*/  F2FP.BF16.F32.PACK_AB R12, R113, R112 ;  /* 0x00000070710c723e */ /* 0x000fe400000010ff */
[----:B------:R-:W-:Y:S01]  /*1b520*/  F2FP.BF16.F32.PACK_AB R13, R115, R114 ;  /* 0x00000072730d723e */ /* 0x000fe200000010ff */
[----:B------:R4:W-:Y:S01]  /*1b530*/  STSM.16.M88.4 [R5], R100 ;  /* 0x0000006405007844 */ /* 0x0009e20000000200 */
[----:B------:R-:W-:Y:S01]  /*1b540*/  F2FP.BF16.F32.PACK_AB R14, R117, R116 ;  /* 0x00000074750e723e */ /* 0x000fe200000010ff */
[----:B-1----:R-:W-:Y:S01]  /*1b550*/  IMAD.MOV.U32 R0, RZ, RZ, RZ ;  /* 0x000000ffff007224 */ /* 0x002fe200078e00ff */
[----:B------:R-:W-:Y:S02]  /*1b560*/  F2FP.BF16.F32.PACK_AB R15, R119, R118 ;  /* 0x00000076770f723e */ /* 0x000fe400000010ff */
[----:B--2---:R-:W-:-:S03]  /*1b570*/  ISETP.NE.U32.AND P0, PT, R140, RZ, PT ;  /* 0x000000ff8c00720c */ /* 0x004fc60003f05070 */
[----:B------:R1:W-:Y:S01]  /*1b580*/  STSM.16.M88.4 [R2], R12 ;  /* 0x0000000c02007844 */ /* 0x0003e20000000200 */
[----:B------:R-:W-:Y:S01]  /*1b590*/  ISETP.NE.AND.EX P0, PT, R141, RZ, PT, P0 ;  /* 0x000000ff8d00720c */ /* 0x000fe20003f05300 */
[----:B---3--:R-:W2:Y:S08]  /*1b5a0*/  LDC R11, c[0x0][0xbe8] ;  /* 0x0002fa00ff0b7b82 */ /* 0x008eb00000000800 */
[----:B------:R-:W-:Y:S08]  /*1b5b0*/  BAR.SYNC.DEFER_BLOCKING 0x1, 0x100 ;  /* 0x0044000000007b1d */ /* 0x000ff00000010000 */
[----:B----4-:R-:W3:Y:S08]  /*1b5c0*/  LDC R5, c[0x0][0xad4] ;  /* 0x0002b500ff057b82 */ /* 0x010ef00000000800 */
[----:B-1----:R-:W1:Y:S01]  /*1b5d0*/  LDC.64 R12, c[0x0][0xc08] ;  /* 0x00030200ff0c7b82 */ /* 0x002e620000000a00 */
[----:B------:R-:W4:Y:S01]  /*1b5e0*/  @P0 LDG.E R0, desc[UR36][R72.64] ;  /* 0x0000002448000981 */ /* 0x000f22000c1e1900 */
[----:B------:R-:W-:Y:S01]  /*1b5f0*/  ISETP.NE.AND P2, PT, R200, RZ, PT ;  /* 0x000000ffc800720c */ /* 0x000fe20003f45270 */
[----:B------:R-:W-:-:S02]  /*1b600*/  IMAD.MOV.U32 R86, RZ, RZ, 0x9b8 ;  /* 0x000009b8ff567424 */ /* 0x000fc400078e00ff */
[----:B------:R-:W-:Y:S01]  /*1b610*/  IMAD.U32 R18, RZ, RZ, UR5 ;  /* 0x00000005ff127e24 */ /* 0x000fe2000f8e00ff */
[----:B-1----:R-:W-:-:S04]  /*1b620*/  ISETP.NE.U32.AND P1, PT, R12, RZ, PT ;  /* 0x000000ff0c00720c */ /* 0x002fc80003f25070 */
[----:B------:R-:W-:-:S13]  /*1b630*/  ISETP.NE.AND.EX P1, PT, R13, RZ, PT, P1 ;  /* 0x000000ff0d00720c */ /* 0x000fda0003f25310 */
[----:B------:R-:W1:Y:S01]  /*1b640*/  @P1 LDC.64 R12, c[0x0][0xc08] ;  /* 0x00030200ff0c1b82 */ /* 0x000e620000000a00 */
[----:B---3--:R-:W-:-:S04]  /*1b650*/  SEL R5, R200, R5, P2 ;  /* 0x00000005c8057207 */ /* 0x008fc80001000000 */
[----:B------:R-:W-:Y:S02]  /*1b660*/  ISETP.GT.AND P3, PT, R5, 0x1, PT ;  /* 0x000000010500780c */ /* 0x000fe40003f64270 */
[----:B--2---:R-:W-:Y:S02]  /*1b670*/  ISETP.NE.AND P4, PT, R11, 0x1, PT ;  /* 0x000000010b00780c */ /* 0x004fe40003f85270 */
[----:B------:R-:W-:-:S04]  /*1b680*/  SEL R86, R86, 0x978, P3 ;  /* 0x0000097856567807 */ /* 0x000fc80001800000 */
[----:B------:R-:W2:Y:S01]  /*1b690*/  LDC.64 R14, c[0x0][R86+0x218] ;  /* 0x00008600560e7b82 */ /* 0x000ea20000000a00 */
[----:B-1----:R-:W-:Y:S01]  /*1b6a0*/  @P1 IMAD.WIDE R12, R202, 0x4, R12 ;  /* 0x00000004ca0c1825 */ /* 0x002fe200078e020c */
[----:B------:R-:W-:-:S06]  /*1b6b0*/  ISETP.NE.U32.AND P2, PT, R140, RZ, PT ;  /* 0x000000ff8c00720c */ /* 0x000fcc0003f45070 */
[----:B------:R-:W1:Y:S01]  /*1b6c0*/  @P4 LDC R91, c[0x0][0xbec] ;  /* 0x0002fb00ff5b4b82 */ /* 0x000e620000000800 */
[----:B------:R3:W5:Y:S01]  /*1b6d0*/  @P1 LDG.E R18, desc[UR36][R12.64] ;  /* 0x000000240c121981 */ /* 0x000762000c1e1900 */
[----:B------:R-:W-:Y:S01]  /*1b6e0*/  ISETP.NE.AND.EX P2, PT, R141, RZ, PT, P2 ;  /* 0x000000ff8d00720c */ /* 0x000fe20003f45320 */
[----:B------:R-:W-:Y:S01]  /*1b6f0*/  VIADD R88, R192, UR8 ;  /* 0x00000008c0587c36 */ /* 0x000fe20008000000 */
[----:B------:R-:W-:-:S04]  /*1b700*/  SHF.R.S32.HI R2, RZ, 0x1f, R202 ;  /* 0x0000001fff027819 */ /* 0x000fc800000114ca */
[----:B------:R-:W1:Y:S01]  /*1b710*/  @P4 LDC R93, c[0x0][0xbf0] ;  /* 0x0002fc00ff5d4b82 */ /* 0x000e620000000800 */
[----:B------:R-:W-:Y:S02]  /*1b720*/  SEL R202, R202, RZ, !P2 ;  /* 0x000000ffcaca7207 */ /* 0x000fe40005000000 */
[----:B------:R-:W-:Y:S01]  /*1b730*/  SEL R5, R2, RZ, !P2 ;  /* 0x000000ff02057207 */ /* 0x000fe20005000000 */
[-C--:B--2---:R-:W-:Y:S02]  /*1b740*/  IMAD R17, R15, R194.reuse, RZ ;  /* 0x000000c20f117224 */ /* 0x084fe400078e02ff */
[----:B------:R-:W-:Y:S02]  /*1b750*/  IMAD.WIDE.U32 R14, R14, R194, RZ ;  /* 0x000000c20e0e7225 */ /* 0x000fe400078e00ff */
[----:B---3--:R2:W3:Y:S02]  /*1b760*/  LDC.64 R12, c[0x0][R86+0x220] ;  /* 0x00008800560c7b82 */ /* 0x0084e40000000a00 */
[----:B------:R-:W-:-:S06]  /*1b770*/  IMAD.IADD R15, R15, 0x1, R17 ;  /* 0x000000010f0f7824 */ /* 0x000fcc00078e0211 */
[----:B------:R2:W1:Y:S08]  /*1b780*/  LDC.64 R74, c[0x0][R86+0x228] ;  /* 0x00008a00564a7b82 */ /* 0x0004700000000a00 */
[----:B--2---:R-:W2:Y:S01]  /*1b790*/  LDC.64 R86, c[0x0][R86+0x210] ;  /* 0x0000840056567b82 */ /* 0x004ea20000000a00 */
[----:B---3--:R-:W-:-:S07]  /*1b7a0*/  IMAD R2, R13, R202, RZ ;  /* 0x000000ca0d027224 */ /* 0x008fce00078e02ff */
[----:B0-----:R-:W0:Y:S01]  /*1b7b0*/  @!P3 LDC R84, c[0x0][0xb50] ;  /* 0x0002d400ff54bb82 */ /* 0x001e220000000800 */
[C---:B------:R-:W-:Y:S01]  /*1b7c0*/  IMAD R89, R12.reuse, R5, R2 ;  /* 0x000000050c597224 */ /* 0x040fe200078e0202 */
[----:B------:R-:W-:Y:S01]  /*1b7d0*/  SEL R5, R205, RZ, P3 ;  /* 0x000000ffcd057207 */ /* 0x000fe20001800000 */
[----:B------:R-:W-:-:S05]  /*1b7e0*/  IMAD.WIDE.U32 R12, R12, R202, RZ ;  /* 0x000000ca0c0c7225 */ /* 0x000fca00078e00ff */
[----:B------:R-:W3:Y:S01]  /*1b7f0*/  @!P3 LDC R85, c[0x0][0xb54] ;  /* 0x0002d500ff55bb82 */ /* 0x000ee20000000800 */
[----:B------:R-:W-:Y:S02]  /*1b800*/  IMAD.IADD R89, R13, 0x1, R89 ;  /* 0x000000010d597824 */ /* 0x000fe400078e0259 */
[----:B------:R-:W-:Y:S02]  /*1b810*/  IMAD.MOV.U32 R13, RZ, RZ, R88 ;  /* 0x000000ffff0d7224 */ /* 0x000fe400078e0058 */
[-C--:B-1----:R-:W-:Y:S02]  /*1b820*/  IMAD R17, R75, R5.reuse, RZ ;  /* 0x000000054b117224 */ /* 0x082fe400078e02ff */
[----:B------:R-:W-:-:S04]  /*1b830*/  IMAD.WIDE.U32 R74, R74, R5, RZ ;  /* 0x000000054a4a7225 */ /* 0x000fc800078e00ff */
[----:B------:R-:W-:Y:S01]  /*1b840*/  IMAD.IADD R17, R75, 0x1, R17 ;  /* 0x000000014b117824 */ /* 0x000fe200078e0211 */
[--C-:B----4-:R-:W-:Y:S01]  /*1b850*/  IADD3 R14, P2, P5, R12, R14, R0.reuse ;  /* 0x0000000e0c0e7210 */ /* 0x110fe20007d5e000 */
[----:B------:R-:W-:Y:S01]  /*1b860*/  @P4 IMAD.HI.U32 R12, R88, R91, RZ ;  /* 0x0000005b580c4227 */ /* 0x000fe200078e00ff */
[----:B------:R-:W-:-:S04]  /*1b870*/  SHF.R.S32.HI R2, RZ, 0x1f, R0 ;  /* 0x0000001fff027819 */ /* 0x000fc80000011400 */
[----:B------:R-:W-:Y:S02]  /*1b880*/  @P4 SHF.R.U32.HI R13, RZ, R93, R12 ;  /* 0x0000005dff0d4219 */ /* 0x000fe4000001160c */
[----:B------:R-:W-:Y:S02]  /*1b890*/  IADD3.X R15, R89, R15, R2, P2, P5 ;  /* 0x0000000f590f7210 */ /* 0x000fe400017ea402 */
[----:B------:R-:W-:Y:S01]  /*1b8a0*/  IADD3 R74, P2, P5, R13, R14, R74 ;  /* 0x0000000e0d4a7210 */ /* 0x000fe20007d5e04a */
[--C-:B------:R-:W-:Y:S01]  /*1b8b0*/  IMAD.MOV R5, RZ, RZ, -R13.reuse ;  /* 0x000000ffff057224 */ /* 0x100fe200078e0a0d */
[----:B------:R-:W-:-:S03]  /*1b8c0*/  SHF.R.S32.HI R12, RZ, 0x1f, R13 ;  /* 0x0000001fff0c7819 */ /* 0x000fc6000001140d */
[----:B------:R-:W-:Y:S01]  /*1b8d0*/  IMAD R5, R11, R5, R88 ;  /* 0x000000050b057224 */ /* 0x000fe200078e0258 */
[----:B------:R-:W-:-:S03]  /*1b8e0*/  IADD3.X R75, R12, R15, R17, P2, P5 ;  /* 0x0000000f0c4b7210 */ /* 0x000fc600017ea411 */
[-C--:B--2---:R-:W-:Y:S01]  /*1b8f0*/  IMAD R12, R87, R5.reuse, RZ ;  /* 0x00000005570c7224 */ /* 0x084fe200078e02ff */
[----:B------:R-:W-:Y:S01]  /*1b900*/  SHF.R.S32.HI R13, RZ, 0x1f, R5 ;  /* 0x0000001fff0d7819 */ /* 0x000fe20000011405 */
[----:B------:R-:W-:-:S04]  /*1b910*/  IMAD.WIDE.U32 R74, R86, R5, R74 ;  /* 0x00000005564a7225 */ /* 0x000fc800078e004a */
[----:B------:R-:W-:Y:S01]  /*1b920*/  IMAD R13, R86, R13, R12 ;  /* 0x0000000d560d7224 */ /* 0x000fe200078e020c */
[----:B0-----:R-:W-:-:S03]  /*1b930*/  LEA R84, P2, R74, R84, 0x2 ;  /* 0x000000544a547211 */ /* 0x001fc600078410ff */
[----:B------:R-:W-:-:S05]  /*1b940*/  IMAD.IADD R5, R75, 0x1, R13 ;  /* 0x000000014b057824 */ /* 0x000fca00078e020d */
[----:B---3--:R-:W-:Y:S01]  /*1b950*/  LEA.HI.X R5, R74, R85, R5, 0x2, P2 ;  /* 0x000000554a057211 */ /* 0x008fe200010f1405 */
[----:B------:R-:W-:Y:S06]  /*1b960*/  @P1 BRA `(.L_x_4983) ;  /* 0x0000000000101947 */ /* 0x000fec0003800000 */
[----:B------:R-:W-:Y:S05]  /*1b970*/  @!P0 BRA `(.L_x_4983) ;  /* 0x00000000000c8947 */ /* 0x000fea0003800000 */
[----:B------:R-:W2:Y:S04]  /*1b980*/  LDG.E R13, desc[UR36][R72.64] ;  /* 0x00000024480d7981 */ /* 0x000ea8000c1e1900 */
[----:B-----5:R-:W2:Y:S02]  /*1b990*/  LDG.E R18, desc[UR36][R72.64+0x4] ;  /* 0x0000042448127981 */ /* 0x020ea4000c1e1900 */
[----:B--2---:R-:W-:-:S07]  /*1b9a0*/  IMAD.IADD R18, R18, 0x1, -R13 ;  /* 0x0000000112127824 */ /* 0x004fce00078e0a0d */
.L_x_4983:
[----:B------:R-:W2:Y:S04]  /*1b9b0*/  LDL R17, [R1+0x2e8] ;  /* 0x0002e80001117983 */ /* 0x000ea80000100800 */
[----:B------:R-:W3:Y:S01]  /*1b9c0*/  LDL R73, [R1+0x2e0] ;  /* 0x0002e00001497983 */ /* 0x000ee20000100800 */
[----:B------:R-:W-:-:S03]  /*1b9d0*/  R2UR UR5, R23 ;  /* 0x00000000170572ca */ /* 0x000fc600000e0000 */
[----:B------:R-:W-:Y:S04]  /*1b9e0*/  SHFL.IDX PT, R12, R84, RZ, 0x1c1f ;  /* 0x001c1fff540c7589 */ /* 0x000fe800000e0000 */
[----:B------:R-:W0:Y:S04]  /*1b9f0*/  SHFL.IDX PT, R13, R5, RZ, 0x1c1f ;  /* 0x001c1fff050d7589 */ /* 0x000e2800000e0000 */
[----:B------:R-:W-:Y:S04]  /*1ba00*/  SHFL.IDX PT, R14, R84, 0x1, 0x1c1f ;  /* 0x003c1f00540e7f89 */ /* 0x000fe800000e0000 */
[----:B------:R-:W1:Y:S01]  /*1ba10*/  SHFL.IDX PT, R15, R5, 0x1, 0x1c1f ;  /* 0x003c1f00050f7f89 */ /* 0x000e6200000e0000 */
[----:B--2---:R-:W-:-:S02]  /*1ba20*/  VIADD R72, R17, UR5 ;  /* 0x0000000511487c36 */ /* 0x004fc40008000000 */
        /* <DEDUP_REMOVED lines=8> */
[----:B------:R-:W2:Y:S01]  /*1bab0*/  LDL R73, [R1+0x284] ;  /* 0x0002840001497983 */ /* 0x000ea20000100800 */
[----:B------:R-:W-:Y:S01]  /*1bac0*/  R2UR UR5, R23 ;  /* 0x00000000170572ca */ /* 0x000fe200000e0000 */
[----:B------:R-:W1:Y:S01]  /*1bad0*/  @P4 LDC R65, c[0x0][0xbf0] ;  /* 0x0002fc00ff414b82 */ /* 0x000e620000000800 */
[----:B------:R-:W-:-:S07]  /*1bae0*/  ULDC.64 UR6, c[0x0][0xaa0] ;  /* 0x0002a80000067ab9 */ /* 0x000fce0000000a00 */
[----:B------:R-:W3:Y:S01]  /*1baf0*/  @P4 LDC R23, c[0x0][0xbec] ;  /* 0x0002fb00ff174b82 */ /* 0x000ee20000000800 */
[----:B------:R-:W-:-:S03]  /*1bb00*/  SHF.R.S32.HI R21, RZ, 0x1f, R202 ;  /* 0x0000001fff157819 */ /* 0x000fc600000114ca */
[----:B------:R-:W-:Y:S01]  /*1bb10*/  VIADD R64, R227, UR5 ;  /* 0x00000005e3407c36 */ /* 0x000fe20008000000 */
[----:B------:R-:W-:Y:S01]  /*1bb20*/  BSSY B1, `(.L_x_4985) ;  /* 0x000008f000017945 */ /* 0x000fe20003800000 */
[----:B--2---:R-:W-:-:S04]  /*1bb30*/  IMAD.SHL.U32 R18, R73, 0x8, RZ ;  /* 0x0000000849127824 */ /* 0x004fc800078e00ff */
[----:B0-----:R-:W-:-:S04]  /*1bb40*/  IMAD R3, R227, 0x40, R18 ;  /* 0x00000040e3037824 */ /* 0x001fc800078e0212 */
[----:B------:R-:W-:-:S03]  /*1bb50*/  IMAD.WIDE R8, R3, 0x2, R8 ;  /* 0x0000000203087825 */ /* 0x000fc600078e0208 */
[C---:B------:R-:W-:Y:S02]  /*1bb60*/  IADD3 R37, P1, R8.reuse, 0x5000, RZ ;  /* 0x0000500008257810 */ /* 0x040fe40007f3e0ff */
[C---:B------:R-:W-:Y:S02]  /*1bb70*/  IADD3 R13, P3, R8.reuse, 0x1000, RZ ;  /* 0x00001000080d7810 */ /* 0x040fe40007f7e0ff */
[C---:B------:R-:W-:Y:S02]  /*1bb80*/  IADD3 R25, P2, R8.reuse, 0x2000, RZ ;  /* 0x0000200008197810 */ /* 0x040fe40007f5e0ff */
[C---:B------:R-:W-:Y:S02]  /*1bb90*/  IADD3 R29, P6, R8.reuse, 0x3000, RZ ;  /* 0x00003000081d7810 */ /* 0x040fe40007fde0ff */
[----:B------:R-:W-:Y:S02]  /*1bba0*/  IADD3 R33, P5, R8, 0x4000, RZ ;  /* 0x0000400008217810 */ /* 0x000fe40007fbe0ff */
        /* <DEDUP_REMOVED lines=10> */
[----:B------:R-:W-:Y:S01]  /*1bc50*/  LOP3.LUT R36, R36, R37, RZ, 0x3c, !PT ;  /* 0x0000002524247212 */ /* 0x000fe200078e3cff */
[--C-:B------:R-:W-:Y:S01]  /*1bc60*/  IMAD.X R37, RZ, RZ, R9.reuse, P1 ;  /* 0x000000ffff257224 */ /* 0x100fe200008e0609 */
        /* <DEDUP_REMOVED lines=9> */
[C---:B------:R-:W-:Y:S01]  /*1bd00*/  IADD3 R41, P0, R8.reuse, 0x6000, RZ ;  /* 0x0000600008297810 */ /* 0x040fe20007f1e0ff */
[----:B------:R-:W-:Y:S01]  /*1bd10*/  IMAD.X R61, RZ, RZ, R9, P1 ;  /* 0x000000ffff3d7224 */ /* 0x000fe200008e0609 */
[C---:B------:R-:W-:Y:S01]  /*1bd20*/  IADD3 R45, P3, R8.reuse, 0x7000, RZ ;  /* 0x00007000082d7810 */ /* 0x040fe20007f7e0ff */
[----:B------:R-:W5:Y:S01]  /*1bd30*/  LD.E.128 R12, desc[UR36][R12.64] ;  /* 0x000000240c0c7980 */ /* 0x000f62000c101d00 */
[----:B------:R-:W-:-:S02]  /*1bd40*/  IADD3 R49, P2, R8, 0x8000, RZ ;  /* 0x0000800008317810 */ /* 0x000fc40007f5e0ff */
[C---:B------:R-:W-:Y:S01]  /*1bd50*/  IADD3 R53, P6, R8.reuse, 0x9000, RZ ;  /* 0x0000900008357810 */ /* 0x040fe20007fde0ff */
[----:B------:R-:W5:Y:S01]  /*1bd60*/  LD.E.128 R24, desc[UR36][R24.64] ;  /* 0x0000002418187980 */ /* 0x000f62000c101d00 */
[C---:B------:R-:W-:Y:S02]  /*1bd70*/  IADD3 R57, P5, R8.reuse, 0xa000, RZ ;  /* 0x0000a00008397810 */ /* 0x040fe40007fbe0ff */
[----:B------:R-:W-:Y:S01]  /*1bd80*/  LOP3.LUT R5, R8, 0x380, RZ, 0xc0, !PT ;  /* 0x0000038008057812 */ /* 0x000fe200078ec0ff */
[----:B------:R-:W5:Y:S01]  /*1bd90*/  LD.E.128 R28, desc[UR36][R28.64] ;  /* 0x000000241c1c7980 */ /* 0x000f62000c101d00 */
[----:B------:R-:W-:Y:S02]  /*1bda0*/  LOP3.LUT R3, R4, 0x380, RZ, 0xc0, !PT ;  /* 0x0000038004037812 */ /* 0x000fe400078ec0ff */
        /* <DEDUP_REMOVED lines=14> */
[----:B------:R-:W-:Y:S02]  /*1be90*/  LOP3.LUT R8, R5, R8, RZ, 0x3c, !PT ;  /* 0x0000000805087212 */ /* 0x000fe400078e3cff */
[----:B------:R-:W-:Y:S01]  /*1bea0*/  LOP3.LUT R60, R3, R4, RZ, 0x3c, !PT ;  /* 0x00000004033c7212 */ /* 0x000fe200078e3cff */
[----:B------:R-:W-:Y:S01]  /*1beb0*/  IMAD R3, R2, UR6, RZ ;  /* 0x0000000602037c24 */ /* 0x000fe2000f8e02ff */
        /* <DEDUP_REMOVED lines=10> */
[----:B------:R0:W5:Y:S04]  /*1bf60*/  LD.E.128 R4, desc[UR36][R8.64] ;  /* 0x0000002408047980 */ /* 0x000168000c101d00 */
[----:B------:R-:W5:Y:S04]  /*1bf70*/  LD.E.128 R40, desc[UR36][R40.64] ;  /* 0x0000002428287980 */ /* 0x000f68000c101d00 */
[----:B------:R-:W5:Y:S01]  /*1bf80*/  LD.E.128 R44, desc[UR36][R44.64] ;  /* 0x000000242c2c7980 */ /* 0x000f62000c101d00 */
[----:B0-----:R-:W-:-:S02]  /*1bf90*/  IMAD R9, R0, UR7, R3 ;  /* 0x0000000700097c24 */ /* 0x001fc4000f8e0203 */
[----:B------:R-:W-:Y:S01]  /*1bfa0*/  IMAD.WIDE.U32 R2, R0, UR6, RZ ;  /* 0x0000000600027c25 */ /* 0x000fe2000f8e00ff */
[----:B------:R-:W-:Y:S01]  /*1bfb0*/  ULDC.64 UR6, c[0x0][0xae8] ;  /* 0x0002ba0000067ab9 */ /* 0x000fe20000000a00 */
[----:B------:R-:W5:Y:S02]  /*1bfc0*/  LD.E.128 R48, desc[UR36][R48.64] ;  /* 0x0000002430307980 */ /* 0x000f64000c101d00 */
[----:B------:R-:W-:Y:S02]  /*1bfd0*/  IMAD R0, R73, 0x20, R227 ;  /* 0x0000002049007824 */ /* 0x000fe400078e02e3 */
[----:B------:R-:W-:Y:S01]  /*1bfe0*/  IMAD.IADD R3, R3, 0x1, R9 ;  /* 0x0000000103037824 */ /* 0x000fe200078e0209 */
[----:B------:R-:W5:Y:S01]  /*1bff0*/  LD.E.128 R52, desc[UR36][R52.64] ;  /* 0x0000002434347980 */ /* 0x000f62000c101d00 */
[----:B------:R-:W-:Y:S02]  /*1c000*/  VIADD R20, R0, UR5 ;  /* 0x0000000500147c36 */ /* 0x000fe40008000000 */
[----:B------:R-:W-:Y:S01]  /*1c010*/  IMAD.WIDE.U32 R2, R194, UR6, R2 ;  /* 0x00000006c2027c25 */ /* 0x000fe2000f8e0002 */
[----:B------:R-:W5:Y:S03]  /*1c020*/  LD.E.128 R56, desc[UR36][R56.64] ;  /* 0x0000002438387980 */ /* 0x000f66000c101d00 */
[----:B---3--:R-:W-:Y:S01]  /*1c030*/  @P4 IMAD.HI.U32 R0, R20, R23, RZ ;  /* 0x0000001714004227 */ /* 0x008fe200078e00ff */
[----:B------:R-:W5:Y:S03]  /*1c040*/  LD.E.128 R60, desc[UR36][R60.64] ;  /* 0x000000243c3c7980 */ /* 0x000f66000c101d00 */
[----:B------:R-:W-:Y:S01]  /*1c050*/  IMAD R3, R194, UR7, R3 ;  /* 0x00000007c2037c24 */ /* 0x000fe2000f8e0203 */
[----:B------:R-:W-:Y:S01]  /*1c060*/  ULDC.64 UR6, c[0x0][0xaf0] ;  /* 0x0002bc0000067ab9 */ /* 0x000fe20000000a00 */
[----:B------:R-:W-:Y:S01]  /*1c070*/  IMAD.MOV.U32 R9, RZ, RZ, R20 ;  /* 0x000000ffff097224 */ /* 0x000fe200078e0014 */
[----:B-1----:R-:W-:Y:S01]  /*1c080*/  @P4 SHF.R.U32.HI R9, RZ, R65, R0 ;  /* 0x00000041ff094219 */ /* 0x002fe20000011600 */
[----:B------:R-:W-:Y:S01]  /*1c090*/  IMAD R21, R21, UR6, RZ ;  /* 0x0000000615157c24 */ /* 0x000fe2000f8e02ff */
[----:B------:R-:W-:Y:S01]  /*1c0a0*/  @!PT LDS RZ, [RZ] ;  /* 0x00000000fffff984 */ /* 0x000fe20000000800 */
[----:B------:R-:W-:Y:S01]  /*1c0b0*/  @!PT LDS RZ, [RZ] ;  /* 0x00000000fffff984 */ /* 0x000fe20000000800 */
[----:B------:R-:W-:Y:S01]  /*1c0c0*/  @!PT LDS RZ, [RZ] ;  /* 0x00000000fffff984 */ /* 0x000fe20000000800 */
[----:B------:R-:W-:Y:S01]  /*1c0d0*/  @!PT LDS RZ, [RZ] ;  /* 0x00000000fffff984 */ /* 0x000fe20000000800 */
[----:B------:R0:W-:Y:S06]  /*1c0e0*/  MEMBAR.ALL.CTA ;  /* 0x0000000000007992 */ /* 0x0001ec0000008000 */
[----:B0-----:R-:W0:Y:S01]  /*1c0f0*/  FENCE.VIEW.ASYNC.S ;  /* 0x00000000000073c6 */ /* 0x001e220000000000 */
[--C-:B------:R-:W-:Y:S01]  /*1c100*/  SHF.R.S32.HI R0, RZ, 0x1f, R9.reuse ;  /* 0x0000001fff007819 */ /* 0x100fe20000011409 */
[----:B------:R-:W-:-:S02]  /*1c110*/  IMAD.MOV R8, RZ, RZ, -R9 ;  /* 0x000000ffff087224 */ /* 0x000fc400078e0a09 */
[C---:B------:R-:W-:Y:S02]  /*1c120*/  IMAD R21, R202.reuse, UR7, R21 ;  /* 0x00000007ca157c24 */ /* 0x040fe4000f8e0215 */
[----:B------:R-:W-:Y:S01]  /*1c130*/  IMAD.WIDE.U32 R2, R202, UR6, R2 ;  /* 0x00000006ca027c25 */ /* 0x000fe2000f8e0002 */
[----:B------:R-:W-:-:S03]  /*1c140*/  ULDC.64 UR6, c[0x0][0xae0] ;  /* 0x0002b80000067ab9 */ /* 0x000fc60000000a00 */
[----:B------:R-:W-:Y:S02]  /*1c150*/  IMAD R0, R0, UR6, RZ ;  /* 0x0000000600007c24 */ /* 0x000fe4000f8e02ff */
[----:B------:R-:W-:Y:S02]  /*1c160*/  IMAD R11, R11, R8, R20 ;  /* 0x000000080b0b7224 */ /* 0x000fe400078e0214 */
[----:B------:R-:W-:Y:S02]  /*1c170*/  IMAD.IADD R3, R3, 0x1, R21 ;  /* 0x0000000103037824 */ /* 0x000fe400078e0215 */
[C---:B------:R-:W-:Y:S01]  /*1c180*/  IMAD R21, R9.reuse, UR7, R0 ;  /* 0x0000000709157c24 */ /* 0x040fe2000f8e0200 */
[----:B------:R-:W-:Y:S01]  /*1c190*/  SHF.R.S32.HI R0, RZ, 0x1f, R11 ;  /* 0x0000001fff007819 */ /* 0x000fe2000001140b */
[----:B------:R-:W-:Y:S01]  /*1c1a0*/  IMAD.WIDE.U32 R2, R9, UR6, R2 ;  /* 0x0000000609027c25 */ /* 0x000fe2000f8e0002 */
[----:B------:R-:W-:-:S03]  /*1c1b0*/  ULDC.64 UR6, c[0x0][0xad8] ;  /* 0x0002b60000067ab9 */ /* 0x000fc60000000a00 */
[----:B------:R-:W-:Y:S02]  /*1c1c0*/  IMAD.IADD R3, R3, 0x1, R21 ;  /* 0x0000000103037824 */ /* 0x000fe400078e0215 */
[----:B------:R-:W-:Y:S01]  /*1c1d0*/  IMAD R8, R0, UR6, RZ ;  /* 0x0000000600087c24 */ /* 0x000fe2000f8e02ff */
[----:B------:R-:W-:Y:S01]  /*1c1e0*/  UIADD3 UR5, UR39, 0x30820, URZ ;  /* 0x0003082027057890 */ /* 0x000fe2000fffe03f */
[----:B------:R-:W-:Y:S01]  /*1c1f0*/  IMAD.WIDE.U32 R2, R11, UR6, R2 ;  /* 0x000000060b027c25 */ /* 0x000fe2000f8e0002 */
[----:B------:R-:W-:-:S03]  /*1c200*/  ISETP.GE.AND P2, PT, R64, R17, PT ;  /* 0x000000114000720c */ /* 0x000fc60003f46270 */
[----:B------:R-:W-:Y:S01]  /*1c210*/  IMAD R9, R11, UR7, R8 ;  /* 0x000000070b097c24 */ /* 0x000fe2000f8e0208 */
[----:B------:R-:W-:Y:S01]  /*1c220*/  ULDC.64 UR6, c[0x0][0xa80] ;  /* 0x0002a00000067ab9 */ /* 0x000fe20000000a00 */
[----:B------:R-:W-:Y:S01]  /*1c230*/  UPRMT UR5, URZ, 0x654, UR5 ;  /* 0x000006543f057896 */ /* 0x000fe20008000005 */
[----:B------:R-:W-:Y:S01]  /*1c240*/  LEA R11, P3, R2, UR6, 0x1 ;  /* 0x00000006020b7c11 */ /* 0x000fe2000f8608ff */
[----:B------:R-:W-:Y:S02]  /*1c250*/  IMAD.IADD R3, R3, 0x1, R9 ;  /* 0x0000000103037824 */ /* 0x000fe400078e0209 */
[----:B------:R-:W-:-:S03]  /*1c260*/  VIADD R0, R64, 0x20 ;  /* 0x0000002040007836 */ /* 0x000fc60000000000 */
[----:B------:R-:W-:Y:S01]  /*1c270*/  LEA.HI.X R23, R2, UR7, R3, 0x1, P3 ;  /* 0x0000000702177c11 */ /* 0x000fe200098f0c03 */
[----:B------:R-:W-:Y:S01]  /*1c280*/  VIADD R8, R64, 0x40 ;  /* 0x0000004040087836 */ /* 0x000fe20000000000 */
[----:B0-----:R-:W-:Y:S01]  /*1c290*/  SYNCS.ARRIVE.TRANS64.RED.A1T0 RZ, [UR5], RZ ;  /* 0x000000ffffff79a7 */ /* 0x001fe20008100405 */
[C---:B------:R-:W-:Y:S02]  /*1c2a0*/  VIADD R66, R18.reuse, 0x40 ;  /* 0x0000004012427836 */ /* 0x040fe40000000000 */
[----:B------:R-:W-:Y:S01]  /*1c2b0*/  VIADD R68, R18, 0x80 ;  /* 0x0000008012447836 */ /* 0x000fe20000000000 */
[----:B------:R0:W1:Y:S01]  /*1c2c0*/  SHFL.IDX PT, R9, R11, RZ, 0x181f ;  /* 0x00181fff0b097589 */ /* 0x00006200000e0000 */
[----:B------:R-:W-:-:S03]  /*1c2d0*/  ISETP.GE.AND P0, PT, R0, R17, PT ;  /* 0x000000110000720c */ /* 0x000fc60003f06270 */
[----:B------:R0:W2:Y:S01]  /*1c2e0*/  SHFL.IDX PT, R21, R23, RZ, 0x181f ;  /* 0x00181fff17157589 */ /* 0x0000a200000e0000 */
[----:B------:R-:W-:Y:S02]  /*1c2f0*/  ISETP.GE.AND P1, PT, R8, R17, PT ;  /* 0x000000110800720c */ /* 0x000fe40003f26270 */
[----:B------:R-:W-:Y:S02]  /*1c300*/  SHF.R.S32.HI R67, RZ, 0x1f, R18 ;  /* 0x0000001fff437819 */ /* 0x000fe40000011412 */
[----:B------:R-:W-:Y:S02]  /*1c310*/  SHF.R.S32.HI R65, RZ, 0x1f, R66 ;  /* 0x0000001fff417819 */ /* 0x000fe40000011442 */
[----:B------:R-:W-:Y:S01]  /*1c320*/  SHF.R.S32.HI R69, RZ, 0x1f, R68 ;  /* 0x0000001fff457819 */ /* 0x000fe20000011444 */
[----:B0-----:R-:W-:Y:S06]  /*1c330*/  @P2 BRA `(.L_x_4986) ;  /* 0x0000000000342947 */ /* 0x001fec0003800000 */
        /* <DEDUP_REMOVED lines=13> */
.L_x_4986:
[----:B------:R-:W-:Y:S05]  /*1c410*/  BSYNC B1 ;  /* 0x0000000000017941 */ /* 0x000fea0003800000 */
.L_x_4985:
[----:B0----5:R0:W3:Y:S01]  /*1c420*/  SHFL.IDX PT, R7, R23, 0x1, 0x181f ;  /* 0x00381f0017077f89 */ /* 0x0210e200000e0000 */
[----:B------:R-:W-:Y:S03]  /*1c430*/  BSSY B1, `(.L_x_4987) ;  /* 0x0000010000017945 */ /* 0x000fe60003800000 */
[----:B------:R0:W4:Y:S01]  /*1c440*/  SHFL.IDX PT, R3, R11, 0x1, 0x181f ;  /* 0x00381f000b037f89 */ /* 0x00012200000e0000 */
[----:B------:R-:W-:Y:S05]  /*1c450*/  @P0 BRA `(.L_x_4988) ;  /* 0x0000000000340947 */ /* 0x000fea0003800000 */
[----:B------:R-:W-:Y:S02]  /*1c460*/  ULDC UR5, c[0x0][0xac8] ;  /* 0x0002b20000057ab9 */ /* 0x000fe40000000800 */
[----:B------:R-:W-:Y:S02]  /*1c470*/  ISETP.GE.AND P4, PT, R18, UR5, PT ;  /* 0x0000000512007c0c */ /* 0x000fe4000bf86270 */
[----:B------:R-:W-:Y:S02]  /*1c480*/  ISETP.GE.AND P5, PT, R66, UR5, PT ;  /* 0x0000000542007c0c */ /* 0x000fe4000bfa6270 */
[----:B------:R-:W-:-:S09]  /*1c490*/  ISETP.GE.AND P6, PT, R68, UR5, PT ;  /* 0x0000000544007c0c */ /* 0x000fd2000bfc6270 */
[-C--:B----4-:R-:W-:Y:S02]  /*1c4a0*/  @!P4 LEA R2, P0, R18, R3.reuse, 0x1 ;  /* 0x000000031202c211 */ /* 0x090fe400078008ff */
[-C--:B------:R-:W-:Y:S02]  /*1c4b0*/  @!P5 LEA R4, P2, R66, R3.reuse, 0x1 ;  /* 0x000000034204d211 */ /* 0x080fe400078408ff */
[----:B------:R-:W-:Y:S02]  /*1c4c0*/  @!P6 LEA R6, P3, R68, R3, 0x1 ;  /* 0x000000034406e211 */ /* 0x000fe400078608ff */
[-C--:B---3--:R-:W-:Y:S02]  /*1c4d0*/  @!P4 LEA.HI.X R3, R18, R7.reuse, R67, 0x1, P0 ;  /* 0x000000071203c211 */ /* 0x088fe400000f0c43 */
[-C--:B------:R-:W-:Y:S02]  /*1c4e0*/  @!P5 LEA.HI.X R5, R66, R7.reuse, R65, 0x1, P2 ;  /* 0x000000074205d211 */ /* 0x080fe400010f0c41 */
[----:B------:R-:W-:Y:S01]  /*1c4f0*/  @!P6 LEA.HI.X R7, R68, R7, R69, 0x1, P3 ;  /* 0x000000074407e211 */ /* 0x000fe200018f0c45 */
[----:B------:R3:W-:Y:S04]  /*1c500*/  @!P4 ST.E.128 desc[UR36][R2.64], R12 ;  /* 0x0000000c0200c985 */ /* 0x0007e8000c101d24 */
[----:B------:R3:W-:Y:S04]  /*1c510*/  @!P5 ST.E.128 desc[UR36][R4.64], R36 ;  /* 0x000000240400d985 */ /* 0x0007e8000c101d24 */
[----:B------:R3:W-:Y:S02]  /*1c520*/  @!P6 ST.E.128 desc[UR36][R6.64], R52 ;  /* 0x000000340600e985 */ /* 0x0007e4000c101d24 */
.L_x_4988:
[----:B------:R-:W-:Y:S05]  /*1c530*/  BSYNC B1 ;  /* 0x0000000000017941 */ /* 0x000fea0003800000 */
.L_x_4987:
[----:B---3--:R3:W0:Y:S01]  /*1c540*/  SHFL.IDX PT, R7, R23, 0x2, 0x181f ;  /* 0x00581f0017077f89 */ /* 0x00862200000e0000 */
[----:B------:R-:W-:Y:S03]  /*1c550*/  BSSY B1, `(.L_x_4989) ;  /* 0x0000010000017945 */ /* 0x000fe60003800000 */
[----:B----4-:R3:W4:Y:S01]  /*1c560*/  SHFL.IDX PT, R3, R11, 0x2, 0x181f ;  /* 0x00581f000b037f89 */ /* 0x01072200000e0000 */
        /* <DEDUP_REMOVED lines=14> */
.L_x_4990:
[----:B------:R-:W-:Y:S05]  /*1c650*/  BSYNC B1 ;  /* 0x0000000000017941 */ /* 0x000fea0003800000 */
.L_x_4989:
[----:B------:R-:W-:Y:S01]  /*1c660*/  VIADD R0, R64, 0x60 ;  /* 0x0000006040007836 */ /* 0x000fe20000000000 */
[----:B0--3--:R-:W0:Y:S04]  /*1c670*/  SHFL.IDX PT, R23, R23, 0x3, 0x181f ;  /* 0x00781f0017177f89 */ /* 0x009e2800000e0000 */
[----:B------:R-:W-:Y:S01]  /*1c680*/  ISETP.GE.AND P0, PT, R0, R17, PT ;  /* 0x000000110000720c */ /* 0x000fe20003f06270 */
[----:B------:R-:W3:-:S12]  /*1c690*/  SHFL.IDX PT, R11, R11, 0x3, 0x181f ;  /* 0x00781f000b0b7f89 */ /* 0x000ed800000e0000 */
[----:B------:R-:W-:Y:S05]  /*1c6a0*/  @P0 BRA `(.L_x_4991) ;  /* 0x0000001c00d00947 */ /* 0x000fea0003800000 */
[----:B------:R-:W-:Y:S02]  /*1c6b0*/  ULDC UR5, c[0x0][0xac8] ;  /* 0x0002b20000057ab9 */ /* 0x000fe40000000800 */
[----:B------:R-:W-:Y:S02]  /*1c6c0*/  ISETP.GE.AND P2, PT, R18, UR5, PT ;  /* 0x0000000512007c0c */ /* 0x000fe4000bf46270 */
[----:B------:R-:W-:-:S11]  /*1c6d0*/  ISETP.GE.AND P3, PT, R66, UR5, PT ;  /* 0x0000000542007c0c */ /* 0x000fd6000bf66270 */
[-C--:B---3--:R-:W-:Y:S02]  /*1c6e0*/  @!P2 LEA R2, P0, R18, R11.reuse, 0x1 ;  /* 0x0000000b1202a211 */ /* 0x088fe400078008ff */
[----:B------:R-:W-:Y:S02]  /*1c6f0*/  @!P3 LEA R4, P1, R66, R11, 0x1 ;  /* 0x0000000b4204b211 */ /* 0x000fe400078208ff */
[-C--:B0---4-:R-:W-:Y:S02]  /*1c700*/  @!P2 LEA.HI.X R3, R18, R23.reuse, R67, 0x1, P0 ;  /* 0x000000171203a211 */ /* 0x091fe400000f0c43 */
        /* <DEDUP_REMOVED lines=9> */
.L_x_4984:
[----:B------:R1:W5:Y:S01]  /*1c7a0*/  LDL R140, [R1+0x2dc] ;  /* 0x0002dc00018c7983 */ /* 0x0003620000100800 */
[----:B------:R-:W-:Y:S01]  /*1c7b0*/  ULDC.64 UR6, c[0x0][0xb08] ;  /* 0x0002c20000067ab9 */ /* 0x000fe20000000a00 */
[----:B0-----:R-:W0:Y:S02]  /*1c7c0*/  @P4 LDC R13, c[0x0][0xbec] ;  /* 0x0002fb00ff0d4b82 */ /* 0x001e240000000800 */
        /* <DEDUP_REMOVED lines=19> */
[----:B------:R-:W-:Y:S01]  /*1c900*/  IMAD R5, R2, UR6, RZ ;  /* 0x0000000602057c24 */ /* 0x000fe2000f8e02ff */
[----:B------:R-:W-:Y:S01]  /*1c910*/  ULDC.64 UR8, c[0x0][0xb30] ;  /* 0x0002cc0000087ab9 */ /* 0x000fe20000000a00 */
[----:B------:R-:W-:Y:S01]  /*1c920*/  IMAD.WIDE.U32 R2, R0, UR6, RZ ;  /* 0x0000000600027c25 */ /* 0x000fe2000f8e00ff */
[----:B------:R-:W-:Y:S01]  /*1c930*/  UIADD3 UR5, UR39, 0x30820, URZ ;  /* 0x0003082027057890 */ /* 0x000fe2000fffe03f */
[----:B------:R-:W-:Y:S01]  /*1c940*/  ISETP.GE.AND P0, PT, R72, R17, PT ;  /* 0x000000114800720c */ /* 0x000fe20003f06270 */
[----:B------:R-:W-:Y:S01]  /*1c950*/  BSSY B1, `(.L_x_4992) ;  /* 0x000008d000017945 */ /* 0x000fe20003800000 */
[----:B------:R-:W-:Y:S01]  /*1c960*/  IMAD R5, R0, UR7, R5 ;  /* 0x0000000700057c24 */ /* 0x000fe2000f8e0205 */
[----:B------:R-:W-:Y:S01]  /*1c970*/  ULDC.64 UR6, c[0x0][0xb38] ;  /* 0x0002ce0000067ab9 */ /* 0x000fe20000000a00 */
[----:B------:R-:W2:Y:S01]  /*1c980*/  @P4 LDC R0, c[0x0][0xbf0] ;  /* 0x0002fc00ff004b82 */ /* 0x000ea20000000800 */
[----:B0-----:R-:W-:Y:S01]  /*1c990*/  @P4 IMAD.HI.U32 R13, R88, R13, RZ ;  /* 0x0000000d580d4227 */ /* 0x001fe200078e00ff */
[----:B------:R-:W-:-:S03]  /*1c9a0*/  UPRMT UR5, URZ, 0x654, UR5 ;  /* 0x000006543f057896 */ /* 0x000fc60008000005 */
[----:B------:R-:W-:Y:S01]  /*1c9b0*/  IMAD.IADD R3, R3, 0x1, R5 ;  /* 0x0000000103037824 */ /* 0x000fe200078e0205 */
[----:B------:R-:W-:Y:S01]  /*1c9c0*/  SHF.R.S32.HI R5, RZ, 0x1f, R202 ;  /* 0x0000001fff057819 */ /* 0x000fe200000114ca */
[----:B------:R-:W-:-:S04]  /*1c9d0*/  IMAD.WIDE.U32 R2, R194, UR6, R2 ;  /* 0x00000006c2027c25 */ /* 0x000fc8000f8e0002 */
[----:B------:R-:W-:Y:S01]  /*1c9e0*/  SYNCS.ARRIVE.TRANS64.RED.A1T0 RZ, [UR5], RZ ;  /* 0x000000ffffff79a7 */ /* 0x000fe20008100405 */
[----:B------:R-:W-:Y:S01]  /*1c9f0*/  IMAD R3, R194, UR7, R3 ;  /* 0x00000007c2037c24 */ /* 0x000fe2000f8e0203 */
[----:B------:R-:W-:Y:S02]  /*1ca00*/  ULDC.64 UR6, c[0x0][0xb40] ;  /* 0x0002d00000067ab9 */ /* 0x000fe40000000a00 */
[----:B------:R-:W-:Y:S02]  /*1ca10*/  IMAD R5, R5, UR6, RZ ;  /* 0x0000000605057c24 */ /* 0x000fe4000f8e02ff */
[----:B------:R-:W-:-:S04]  /*1ca20*/  IMAD.WIDE.U32 R2, R202, UR6, R2 ;  /* 0x00000006ca027c25 */ /* 0x000fc8000f8e0002 */
[----:B------:R-:W-:Y:S01]  /*1ca30*/  IMAD R9, R202, UR7, R5 ;  /* 0x00000007ca097c24 */ /* 0x000fe2000f8e0205 */
[----:B------:R-:W-:Y:S01]  /*1ca40*/  ULDC.64 UR6, c[0x0][0xb48] ;  /* 0x0002d20000067ab9 */ /* 0x000fe20000000a00 */
[----:B------:R-:W-:Y:S01]  /*1ca50*/  IMAD.MOV.U32 R5, RZ, RZ, R88 ;  /* 0x000000ffff057224 */ /* 0x000fe200078e0058 */
[----:B--2---:R-:W-:Y:S01]  /*1ca60*/  @P4 SHF.R.U32.HI R5, RZ, R0, R13 ;  /* 0x00000000ff054219 */ /* 0x004fe2000001160d */
[----:B------:R-:W-:-:S03]  /*1ca70*/  IMAD.IADD R3, R3, 0x1, R9 ;  /* 0x0000000103037824 */ /* 0x000fc600078e0209 */
[--C-:B------:R-:W-:Y:S01]  /*1ca80*/  SHF.R.S32.HI R0, RZ, 0x1f, R5.reuse ;  /* 0x0000001fff007819 */ /* 0x100fe20000011405 */
[----:B------:R-:W-:Y:S02]  /*1ca90*/  IMAD.MOV R4, RZ, RZ, -R5 ;  /* 0x000000ffff047224 */ /* 0x000fe400078e0a05 */
[----:B------:R-:W-:-:S04]  /*1caa0*/  IMAD.WIDE.U32 R2, R205, UR6, R2 ;  /* 0x00000006cd027c25 */ /* 0x000fc8000f8e0002 */
[----:B------:R-:W-:Y:S02]  /*1cab0*/  IMAD R11, R11, R4, R88 ;  /* 0x000000040b0b7224 */ /* 0x000fe400078e0258 */
[----:B------:R-:W-:Y:S02]  /*1cac0*/  IMAD R0, R0, UR8, RZ ;  /* 0x0000000800007c24 */ /* 0x000fe4000f8e02ff */
[----:B------:R-:W-:Y:S01]  /*1cad0*/  IMAD R3, R205, UR7, R3 ;  /* 0x00000007cd037c24 */ /* 0x000fe2000f8e0203 */
[----:B------:R-:W-:Y:S01]  /*1cae0*/  ULDC.64 UR6, c[0x0][0xb28] ;  /* 0x0002ca0000067ab9 */ /* 0x000fe20000000a00 */
        /* <DEDUP_REMOVED lines=11> */
[----:B------:R1:W0:Y:S04]  /*1cba0*/  SHFL.IDX PT, R2, R0, RZ, 0x1c1f ;  /* 0x001c1fff00027589 */ /* 0x00022800000e0000 */
[----:B------:R1:W2:Y:S01]  /*1cbb0*/  SHFL.IDX PT, R3, R11, RZ, 0x1c1f ;  /* 0x001c1fff0b037589 */ /* 0x0002a200000e0000 */
[----:B------:R-:W-:Y:S05]  /*1cbc0*/  @P0 BRA `(.L_x_4993) ;  /* 0x0000000400940947 */ /* 0x000fea0003800000 */
[----:B------:R-:W-:Y:S01]  /*1cbd0*/  ULDC UR5, c[0x0][0xac8] ;  /* 0x0002b20000057ab9 */ /* 0x000fe20000000800 */
[----:B------:R-:W-:Y:S01]  /*1cbe0*/  VIADD R23, R22, 0xb0 ;  /* 0x000000b016177836 */ /* 0x000fe20000000000 */
[----:B------:R-:W-:Y:S02]  /*1cbf0*/  ISETP.GE.AND P1, PT, R223, UR5, PT ;  /* 0x00000005df007c0c */ /* 0x000fe4000bf26270 */
[----:B------:R-:W-:Y:S02]  /*1cc00*/  ISETP.GE.AND P0, PT, R222, UR5, PT ;  /* 0x00000005de007c0c */ /* 0x000fe4000bf06270 */
[----:B------:R-:W-:Y:S02]  /*1cc10*/  ISETP.GE.AND P2, PT, R22, UR5, PT ;  /* 0x0000000516007c0c */ /* 0x000fe4000bf46270 */
[----:B------:R-:W-:Y:S02]  /*1cc20*/  ISETP.GE.AND P3, PT, R221, UR5, PT ;  /* 0x00000005dd007c0c */ /* 0x000fe4000bf66270 */
[----:B------:R-:W-:-:S05]  /*1cc30*/  ISETP.GE.AND P4, PT, R220, UR5, PT ;  /* 0x00000005dc007c0c */ /* 0x000fca000bf86270 */
[CC--:B0-----:R-:W-:Y:S02]  /*1cc40*/  @!P1 LEA R4, P5, R223.reuse, R2.reuse, 0x2 ;  /* 0x00000002df049211 */ /* 0x0c1fe400078a10ff */
[-C--:B------:R-:W-:Y:S02]  /*1cc50*/  @!P0 LEA R8, P6, R222, R2.reuse, 0x2 ;  /* 0x00000002de088211 */ /* 0x080fe400078c10ff */
[-C--:B--2--5:R-:W-:Y:S01]  /*1cc60*/  @!P1 LEA.HI.X R5, R223, R3.reuse, R140, 0x2, P5 ;  /* 0x00000003df059211 */ /* 0x0a4fe200028f148c */
[----:B------:R-:W-:Y:S01]  /*1cc70*/  @!P2 IMAD.WIDE R12, R22, 0x4, R2 ;  /* 0x00000004160ca825 */ /* 0x000fe200078e0202 */
[----:B------:R-:W-:Y:S02]  /*1cc80*/  ISETP.GE.AND P5, PT, R219, UR5, PT ;  /* 0x00000005db007c0c */ /* 0x000fe4000bfa6270 */
[----:B------:R-:W-:Y:S02]  /*1cc90*/  @!P0 LEA.HI.X R9, R222, R3, R103, 0x2, P6 ;  /* 0x00000003de098211 */ /* 0x000fe400030f1467 */
[----:B------:R-:W-:Y:S01]  /*1cca0*/  @!P2 ST.E.64 desc[UR36][R12.64], R24 ;  /* 0x000000180c00a985 */ /* 0x000fe2000c101b24 */
[----:B------:R-:W-:-:S02]  /*1ccb0*/  @!P3 LEA R14, P6, R221, R2, 0x2 ;  /* 0x00000002dd0eb211 */ /* 0x000fc400078c10ff */
[-C--:B------:R-:W-:Y:S01]  /*1ccc0*/  @!P4 LEA R72, P2, R220, R2.reuse, 0x2 ;  /* 0x00000002dc48c211 */ /* 0x080fe200078410ff */
[----:B------:R0:W-:Y:S01]  /*1ccd0*/  @!P1 ST.E.64 desc[UR36][R4.64], R28 ;  /* 0x0000001c04009985 */ /* 0x0001e2000c101b24 */
[----:B------:R-:W-:Y:S02]  /*1cce0*/  ISETP.GE.AND P1, PT, R217, UR5, PT ;  /* 0x00000005d9007c0c */ /* 0x000fe4000bf26270 */
[-C--:B------:R-:W-:Y:S01]  /*1ccf0*/  @!P3 LEA.HI.X R15, R221, R3.reuse, R102, 0x2, P6 ;  /* 0x00000003dd0fb211 */ /* 0x080fe200030f1466 */
[----:B------:R2:W-:Y:S01]  /*1cd00*/  @!P0 ST.E.64 desc[UR36][R8.64], R32 ;  /* 0x0000002008008985 */ /* 0x0005e2000c101b24 */
[----:B------:R-:W-:Y:S02]  /*1cd10*/  ISETP.GE.AND P0, PT, R218, UR5, PT ;  /* 0x00000005da007c0c */ /* 0x000fe4000bf06270 */
[----:B------:R-:W-:Y:S01]  /*1cd20*/  @!P5 LEA R74, P6, R219, R2, 0x2 ;  /* 0x00000002db4ad211 */ /* 0x000fe200078c10ff */
[----:B------:R3:W-:Y:S01]  /*1cd30*/  @!P3 ST.E.64 desc[UR36][R14.64], R36 ;  /* 0x000000240e00b985 */ /* 0x0007e2000c101b24 */
[----:B------:R-:W-:-:S02]  /*1cd40*/  @!P4 LEA.HI.X R73, R220, R3, R101, 0x2, P2 ;  /* 0x00000003dc49c211 */ /* 0x000fc400010f1465 */
[----:B------:R-:W-:Y:S02]  /*1cd50*/  ISETP.GE.AND P2, PT, R216, UR5, PT ;  /* 0x00000005d8007c0c */ /* 0x000fe4000bf46270 */
[----:B------:R-:W-:Y:S01]  /*1cd60*/  @!P5 LEA.HI.X R75, R219, R3, R100, 0x2, P6 ;  /* 0x00000003db4bd211 */ /* 0x000fe200030f1464 */
[----:B------:R-:W-:Y:S01]  /*1cd70*/  @!P4 ST.E.64 desc[UR36][R72.64], R40 ;  /* 0x000000284800c985 */ /* 0x000fe2000c101b24 */
[----:B------:R-:W-:Y:S02]  /*1cd80*/  ISETP.GE.AND P3, PT, R215, UR5, PT ;  /* 0x00000005d7007c0c */ /* 0x000fe4000bf66270 */
[----:B------:R-:W-:Y:S01]  /*1cd90*/  ISETP.GE.AND P4, PT, R214, UR5, PT ;  /* 0x00000005d6007c0c */ /* 0x000fe2000bf86270 */
[----:B------:R-:W-:Y:S01]  /*1cda0*/  @!P5 ST.E.64 desc[UR36][R74.64], R44 ;  /* 0x0000002c4a00d985 */ /* 0x000fe2000c101b24 */
[-C--:B0-----:R-:W-:Y:S01]  /*1cdb0*/  @!P0 LEA R4, P6, R218, R2.reuse, 0x2 ;  /* 0x00000002da048211 */ /* 0x081fe200078c10ff */
[----:B--2---:R-:W-:Y:S01]  /*1cdc0*/  VIADD R33, R22, 0xb8 ;  /* 0x000000b816217836 */ /* 0x004fe20000000000 */
[----:B------:R-:W-:-:S02]  /*1cdd0*/  @!P1 LEA R8, P5, R217, R2, 0x2 ;  /* 0x00000002d9089211 */ /* 0x000fc400078a10ff */
[-C--:B------:R-:W-:Y:S02]  /*1cde0*/  @!P0 LEA.HI.X R5, R218, R3.reuse, R99, 0x2, P6 ;  /* 0x00000003da058211 */ /* 0x080fe400030f1463 */
[CC--:B------:R-:W-:Y:S02]  /*1cdf0*/  @!P2 LEA R12, P6, R216.reuse, R2.reuse, 0x2 ;  /* 0x00000002d80ca211 */ /* 0x0c0fe400078c10ff */
[-C--:B------:R-:W-:Y:S01]  /*1ce00*/  @!P1 LEA.HI.X R9, R217, R3.reuse, R98, 0x2, P5 ;  /* 0x00000003d9099211 */ /* 0x080fe200028f1462 */
[----:B------:R0:W-:Y:S01]  /*1ce10*/  @!P0 ST.E.64 desc[UR36][R4.64], R48 ;  /* 0x0000003004008985 */ /* 0x0001e2000c101b24 */
[----:B------:R-:W-:Y:S02]  /*1ce20*/  ISETP.GE.AND P5, PT, R213, UR5, PT ;  /* 0x00000005d5007c0c */ /* 0x000fe4000bfa6270 */
[----:B------:R-:W-:Y:S01]  /*1ce30*/  @!P2 LEA.HI.X R13, R216, R3, R97, 0x2, P6 ;  /* 0x00000003d80da211 */ /* 0x000fe200030f1461 */
[----:B------:R2:W-:Y:S01]  /*1ce40*/  @!P1 ST.E.64 desc[UR36][R8.64], R52 ;  /* 0x0000003408009985 */ /* 0x0005e2000c101b24 */
[----:B---3--:R-:W-:-:S02]  /*1ce50*/  @!P3 LEA R14, P1, R215, R2, 0x2 ;  /* 0x00000002d70eb211 */ /* 0x008fc400078210ff */
[-C--:B------:R-:W-:Y:S01]  /*1ce60*/  @!P4 LEA R24, P0, R214, R2.reuse, 0x2 ;  /* 0x00000002d618c211 */ /* 0x080fe200078010ff */
[----:B------:R3:W-:Y:S01]  /*1ce70*/  @!P2 ST.E.64 desc[UR36][R12.64], R56 ;  /* 0x000000380c00a985 */ /* 0x0007e2000c101b24 */
[----:B------:R-:W-:Y:S02]  /*1ce80*/  ISETP.GE.AND P2, PT, R212, UR5, PT ;  /* 0x00000005d4007c0c */ /* 0x000fe4000bf46270 */
[-C--:B------:R-:W-:Y:S02]  /*1ce90*/  @!P3 LEA.HI.X R15, R215, R3.reuse, R96, 0x2, P1 ;  /* 0x00000003d70fb211 */ /* 0x080fe400008f1460 */
[----:B------:R-:W-:Y:S02]  /*1cea0*/  ISETP.GE.AND P1, PT, R211, UR5, PT ;  /* 0x00000005d3007c0c */ /* 0x000fe4000bf26270 */
[----:B------:R-:W-:Y:S01]  /*1ceb0*/  @!P5 LEA R28, P6, R213, R2, 0x2 ;  /* 0x00000002d51cd211 */ /* 0x000fe200078c10ff */
[----:B------:R4:W-:Y:S01]  /*1cec0*/  @!P3 ST.E.64 desc[UR36][R14.64], R60 ;  /* 0x0000003c0e00b985 */ /* 0x0009e2000c101b24 */
[----:B------:R-:W-:-:S02]  /*1ced0*/  @!P4 LEA.HI.X R25, R214, R3, R95, 0x2, P0 ;  /* 0x00000003d619c211 */ /* 0x000fc400000f145f */
[----:B------:R-:W-:Y:S02]  /*1cee0*/  ISETP.GE.AND P0, PT, R210, UR5, PT ;  /* 0x00000005d2007c0c */ /* 0x000fe4000bf06270 */
[----:B------:R-:W-:Y:S01]  /*1cef0*/  @!P5 LEA.HI.X R29, R213, R3, R94, 0x2, P6 ;  /* 0x00000003d51dd211 */ /* 0x000fe200030f145e */
[----:B------:R1:W-:Y:S01]  /*1cf00*/  @!P4 ST.E.64 desc[UR36][R24.64], R64 ;  /* 0x000000401800c985 */ /* 0x0003e2000c101b24 */
[----:B------:R-:W-:Y:S02]  /*1cf10*/  ISETP.GE.AND P3, PT, R209, UR5, PT ;  /* 0x00000005d1007c0c */ /* 0x000fe4000bf66270 */
[-C--:B0-----:R-:W-:Y:S01]  /*1cf20*/  @!P2 LEA R4, P6, R212, R2.reuse, 0x2 ;  /* 0x00000002d404a211 */ /* 0x081fe200078c10ff */
[----:B------:R0:W-:Y:S01]  /*1cf30*/  @!P5 ST.E.64 desc[UR36][R28.64], R68 ;  /* 0x000000441c00d985 */ /* 0x0001e2000c101b24 */
[----:B--2---:R-:W-:Y:S02]  /*1cf40*/  @!P1 LEA R8, P4, R211, R2, 0x2 ;  /* 0x00000002d3089211 */ /* 0x004fe400078810ff */
[----:B------:R-:W-:-:S02]  /*1cf50*/  ISETP.GE.AND P5, PT, R208, UR5, PT ;  /* 0x00000005d0007c0c */ /* 0x000fc4000bfa6270 */
[-C--:B------:R-:W-:Y:S02]  /*1cf60*/  @!P2 LEA.HI.X R5, R212, R3.reuse, R93, 0x2, P6 ;  /* 0x00000003d405a211 */ /* 0x080fe400030f145d */
[-C--:B------:R-:W-:Y:S02]  /*1cf70*/  @!P1 LEA.HI.X R9, R211, R3.reuse, R92, 0x2, P4 ;  /* 0x00000003d3099211 */ /* 0x080fe400020f145c */
[CC--:B---3--:R-:W-:Y:S01]  /*1cf80*/  @!P0 LEA R12, P6, R210.reuse, R2.reuse, 0x2 ;  /* 0x00000002d20c8211 */ /* 0x0c8fe200078c10ff */
[----:B------:R2:W-:Y:S01]  /*1cf90*/  @!P2 ST.E.64 desc[UR36][R4.64], R6 ;  /* 0x000000060400a985 */ /* 0x0005e2000c101b24 */
[----:B------:R-:W-:Y:S02]  /*1cfa0*/  ISETP.GE.AND P4, PT, R207, UR5, PT ;  /* 0x00000005cf007c0c */ /* 0x000fe4000bf86270 */
[----:B------:R-:W-:Y:S01]  /*1cfb0*/  @!P0 LEA.HI.X R13, R210, R3, R91, 0x2, P6 ;  /* 0x00000003d20d8211 */ /* 0x000fe200030f145b */
[----:B------:R3:W-:Y:S01]  /*1cfc0*/  @!P1 ST.E.64 desc[UR36][R8.64], R76 ;  /* 0x0000004c08009985 */ /* 0x0007e2000c101b24 */
[----:B----4-:R-:W-:-:S02]  /*1cfd0*/  @!P3 LEA R14, P1, R209, R2, 0x2 ;  /* 0x00000002d10eb211 */ /* 0x010fc400078210ff */
[-C--:B-1----:R-:W-:Y:S01]  /*1cfe0*/  @!P5 LEA R24, P2, R208, R2.reuse, 0x2 ;  /* 0x00000002d018d211 */ /* 0x082fe200078410ff */
[----:B------:R1:W-:Y:S01]  /*1cff0*/  @!P0 ST.E.64 desc[UR36][R12.64], R80 ;  /* 0x000000500c008985 */ /* 0x0003e2000c101b24 */
[-C--:B------:R-:W-:Y:S02]  /*1d000*/  @!P3 LEA.HI.X R15, R209, R3.reuse, R90, 0x2, P1 ;  /* 0x00000003d10fb211 */ /* 0x080fe400008f145a */
[----:B------:R-:W-:Y:S02]  /*1d010*/  ISETP.GE.AND P1, PT, R226, UR5, PT ;  /* 0x00000005e2007c0c */ /* 0x000fe4000bf26270 */
[----:B------:R-:W-:Y:S01]  /*1d020*/  ISETP.GE.AND P0, PT, R225, UR5, PT ;  /* 0x00000005e1007c0c */ /* 0x000fe2000bf06270 */
[----:B------:R4:W-:Y:S01]  /*1d030*/  @!P3 ST.E.64 desc[UR36][R14.64], R20 ;  /* 0x000000140e00b985 */ /* 0x0009e2000c101b24 */
[----:B------:R-:W-:Y:S02]  /*1d040*/  @!P5 LEA.HI.X R25, R208, R3, R89, 0x2, P2 ;  /* 0x00000003d019d211 */ /* 0x000fe400010f1459 */
[----:B0-----:R-:W-:-:S02]  /*1d050*/  @!P4 LEA R28, P6, R207, R2, 0x2 ;  /* 0x00000002cf1cc211 */ /* 0x001fc400078c10ff */
[----:B------:R-:W-:Y:S01]  /*1d060*/  ISETP.GE.AND P2, PT, R224, UR5, PT ;  /* 0x00000005e0007c0c */ /* 0x000fe2000bf46270 */
[----:B------:R0:W-:Y:S01]  /*1d070*/  @!P5 ST.E.64 desc[UR36][R24.64], R120 ;  /* 0x000000781800d985 */ /* 0x0001e2000c101b24 */
[----:B------:R-:W-:Y:S02]  /*1d080*/  @!P4 LEA.HI.X R29, R207, R3, R87, 0x2, P6 ;  /* 0x00000003cf1dc211 */ /* 0x000fe400030f1457 */
[----:B------:R-:W-:Y:S02]  /*1d090*/  ISETP.GE.AND P3, PT, R203, UR5, PT ;  /* 0x00000005cb007c0c */ /* 0x000fe4000bf66270 */
[-C--:B--2---:R-:W-:Y:S01]  /*1d0a0*/  @!P1 LEA R4, P5, R226, R2.reuse, 0x2 ;  /* 0x00000002e2049211 */ /* 0x084fe200078a10ff */
[----:B------:R0:W-:Y:S01]  /*1d0b0*/  @!P4 ST.E.64 desc[UR36][R28.64], R122 ;  /* 0x0000007a1c00c985 */ /* 0x0001e2000c101b24 */
[----:B------:R-:W-:Y:S02]  /*1d0c0*/  ISETP.GE.AND P4, PT, R23, UR5, PT ;  /* 0x0000000517007c0c */ /* 0x000fe4000bf86270 */
[----:B------:R-:W-:-:S02]  /*1d0d0*/  @!P0 LEA R6, P6, R225, R2, 0x2 ;  /* 0x00000002e1068211 */ /* 0x000fc400078c10ff */
[-C--:B------:R-:W-:Y:S02]  /*1d0e0*/  @!P1 LEA.HI.X R5, R226, R3.reuse, R86, 0x2, P5 ;  /* 0x00000003e2059211 */ /* 0x080fe400028f1456 */
[C---:B---3--:R-:W-:Y:S02]  /*1d0f0*/  @!P2 LEA R8, P5, R224.reuse, R2, 0x2 ;  /* 0x00000002e008a211 */ /* 0x048fe400078a10ff */
[-C--:B------:R-:W-:Y:S01]  /*1d100*/  @!P0 LEA.HI.X R7, R225, R3.reuse, R85, 0x2, P6 ;  /* 0x00000003e1078211 */ /* 0x080fe200030f1455 */
[----:B------:R0:W-:Y:S01]  /*1d110*/  @!P1 ST.E.64 desc[UR36][R4.64], R124 ;  /* 0x0000007c04009985 */ /* 0x0001e2000c101b24 */
[----:B------:R-:W-:Y:S02]  /*1d120*/  ISETP.GE.AND P6, PT, R33, UR5, PT ;  /* 0x0000000521007c0c */ /* 0x000fe4000bfc6270 */
[----:B------:R-:W-:Y:S01]  /*1d130*/  @!P2 LEA.HI.X R9, R224, R3, R84, 0x2, P5 ;  /* 0x00000003e009a211 */ /* 0x000fe200028f1454 */
[----:B------:R0:W-:Y:S01]  /*1d140*/  @!P0 ST.E.64 desc[UR36][R6.64], R126 ;  /* 0x0000007e06008985 */ /* 0x0001e2000c101b24 */
[----:B-1----:R-:W-:-:S02]  /*1d150*/  SHF.R.S32.HI R13, RZ, 0x1f, R203 ;  /* 0x0000001fff0d7819 */ /* 0x002fc400000114cb */
[CC--:B------:R-:W-:Y:S01]  /*1d160*/  @!P3 LEA R12, P5, R203.reuse, R2.reuse, 0x2 ;  /* 0x00000002cb0cb211 */ /* 0x0c0fe200078a10ff */
[----:B------:R0:W-:Y:S01]  /*1d170*/  @!P2 ST.E.64 desc[UR36][R8.64], R104 ;  /* 0x000000680800a985 */ /* 0x0001e2000c101b24 */
[----:B----4-:R-:W-:Y:S02]  /*1d180*/  SHF.R.S32.HI R15, RZ, 0x1f, R23 ;  /* 0x0000001fff0f7819 */ /* 0x010fe40000011417 */
[-C--:B------:R-:W-:Y:S02]  /*1d190*/  @!P3 LEA.HI.X R13, R203, R3.reuse, R13, 0x2, P5 ;  /* 0x00000003cb0db211 */ /* 0x080fe400028f140d */
[C---:B------:R-:W-:Y:S02]  /*1d1a0*/  @!P4 LEA R14, P5, R23.reuse, R2, 0x2 ;  /* 0x00000002170ec211 */ /* 0x040fe400078a10ff */
[----:B------:R-:W-:Y:S01]  /*1d1b0*/  SHF.R.S32.HI R20, RZ, 0x1f, R33 ;  /* 0x0000001fff147819 */ /* 0x000fe20000011421 */
[----:B------:R0:W-:Y:S01]  /*1d1c0*/  @!P3 ST.E.64 desc[UR36][R12.64], R108 ;  /* 0x0000006c0c00b985 */ /* 0x0001e2000c101b24 */
[----:B------:R-:W-:-:S02]  /*1d1d0*/  @!P4 LEA.HI.X R15, R23, R3, R15, 0x2, P5 ;  /* 0x00000003170fc211 */ /* 0x000fc400028f140f */
[----:B------:R-:W-:-:S03]  /*1d1e0*/  @!P6 LEA R2, P5, R33, R2, 0x2 ;  /* 0x000000022102e211 */ /* 0x000fc600078a10ff */
[----:B------:R0:W-:Y:S01]  /*1d1f0*/  @!P4 ST.E.64 desc[UR36][R14.64], R112 ;  /* 0x000000700e00c985 */ /* 0x0001e2000c101b24 */
[----:B------:R-:W-:-:S05]  /*1d200*/  @!P6 LEA.HI.X R3, R33, R3, R20, 0x2, P5 ;  /* 0x000000032103e211 */ /* 0x000fca00028f1414 */
[----:B------:R0:W-:Y:S04]  /*1d210*/  @!P6 ST.E.64 desc[UR36][R2.64], R116 ;  /* 0x000000740200e985 */ /* 0x0001e8000c101b24 */
.L_x_4993:
[----:B------:R-:W-:Y:S05]  /*1d220*/  BSYNC B1 ;  /* 0x0000000000017941 */ /* 0x000fea0003800000 */
.L_x_4992:
[----:B------:R-:W-:Y:S01]  /*1d230*/  ISETP.GE.AND P0, PT, R18, R17, PT ;  /* 0x000000111200720c */ /* 0x000fe20003f06270 */
[----:B0-2---:R0:W2:Y:S04]  /*1d240*/  SHFL.IDX PT, R3, R11, 0x1, 0x1c1f ;  /* 0x003c1f000b037f89 */ /* 0x0050a800000e0000 */
[----:B------:R0:W3:Y:S08]  /*1d250*/  SHFL.IDX PT, R2, R0, 0x1, 0x1c1f ;  /* 0x003c1f0000027f89 */ /* 0x0000f000000e0000 */
[----:B0-----:R-:W-:Y:S05]  /*1d260*/  @P0 BRA `(.L_x_4991) ;  /* 0x0000001000e00947 */ /* 0x001fea0003800000 */
[----:B------:R-:W-:Y:S01]  /*1d270*/  ULDC UR5, c[0x0][0xac8] ;  /* 0x0002b20000057ab9 */ /* 0x000fe20000000800 */
[----:B-1----:R-:W-:Y:S01]  /*1d280*/  VIADD R11, R22, 0xb0 ;  /* 0x000000b0160b7836 */ /* 0x002fe20000000000 */
[----:B------:R-:W-:Y:S02]  /*1d290*/  ISETP.GE.AND P4, PT, R223, UR5, PT ;  /* 0x00000005df007c0c */ /* 0x000fe4000bf86270 */
[----:B------:R-:W-:Y:S02]  /*1d2a0*/  ISETP.GE.AND P3, PT, R222, UR5, PT ;  /* 0x00000005de007c0c */ /* 0x000fe4000bf66270 */
[----:B------:R-:W-:Y:S02]  /*1d2b0*/  ISETP.GE.AND P5, PT, R22, UR5, PT ;  /* 0x0000000516007c0c */ /* 0x000fe4000bfa6270 */
[----:B------:R-:W-:Y:S02]  /*1d2c0*/  ISETP.GE.AND P1, PT, R220, UR5, PT ;  /* 0x00000005dc007c0c */ /* 0x000fe4000bf26270 */
[----:B------:R-:W-:-:S02]  /*1d2d0*/  ISETP.GE.AND P0, PT, R221, UR5, PT ;  /* 0x00000005dd007c0c */ /* 0x000fc4000bf06270 */
[----:B------:R-:W-:-:S03]  /*1d2e0*/  SHF.R.S32.HI R0, RZ, 0x1f, R11 ;  /* 0x0000001fff007819 */ /* 0x000fc6000001140b */
[CC--:B---3--:R-:W-:Y:S02]  /*1d2f0*/  @!P4 LEA R6, P2, R223.reuse, R2.reuse, 0x2 ;  /* 0x00000002df06c211 */ /* 0x0c8fe400078410ff */
[-C--:B------:R-:W-:Y:S02]  /*1d300*/  @!P3 LEA R8, P6, R222, R2.reuse, 0x2 ;  /* 0x00000002de08b211 */ /* 0x080fe400078c10ff */
[----:B--2---:R-:W-:Y:S01]  /*1d310*/  @!P5 IMAD.WIDE R4, R22, 0x4, R2 ;  /* 0x000000041604d825 */ /* 0x004fe200078e0202 */
[-C--:B-----5:R-:W-:Y:S02]  /*1d320*/  @!P4 LEA.HI.X R7, R223, R3.reuse, R140, 0x2, P2 ;  /* 0x00000003df07c211 */ /* 0x0a0fe400010f148c */
[----:B------:R-:W-:Y:S02]  /*1d330*/  ISETP.GE.AND P2, PT, R219, UR5, PT ;  /* 0x00000005db007c0c */ /* 0x000fe4000bf46270 */
[----:B------:R-:W-:Y:S01]  /*1d340*/  @!P3 LEA.HI.X R9, R222, R3, R103, 0x2, P6 ;  /* 0x00000003de09b211 */ /* 0x000fe200030f1467 */
[----:B------:R0:W-:Y:S01]  /*1d350*/  @!P5 ST.E.64 desc[UR36][R4.64], R26 ;  /* 0x0000001a0400d985 */ /* 0x0001e2000c101b24 */
[----:B------:R-:W-:-:S02]  /*1d360*/  @!P1 LEA R14, P5, R220, R2, 0x2 ;  /* 0x00000002dc0e9211 */ /* 0x000fc400078a10ff */
[----:B------:R-:W-:Y:S01]  /*1d370*/  @!P0 LEA R12, P6, R221, R2, 0x2 ;  /* 0x00000002dd0c8211 */ /* 0x000fe200078c10ff */
[----:B------:R1:W-:Y:S01]  /*1d380*/  @!P4 ST.E.64 desc[UR36][R6.64], R30 ;  /* 0x0000001e0600c985 */ /* 0x0003e2000c101b24 */
[----:B------:R-:W-:Y:S02]  /*1d390*/  ISETP.GE.AND P4, PT, R217, UR5, PT ;  /* 0x00000005d9007c0c */ /* 0x000fe4000bf86270 */
[-C--:B------:R-:W-:Y:S01]  /*1d3a0*/  @!P1 LEA.HI.X R15, R220, R3.reuse, R101, 0x2, P5 ;  /* 0x00000003dc0f9211 */ /* 0x080fe200028f1465 */
[----:B------:R2:W-:Y:S01]  /*1d3b0*/  @!P3 ST.E.64 desc[UR36][R8.64], R34 ;  /* 0x000000220800b985 */ /* 0x0005e2000c101b24 */
[----:B------:R-:W-:Y:S02]  /*1d3c0*/  ISETP.GE.AND P3, PT, R218, UR5, PT ;  /* 0x00000005da007c0c */ /* 0x000fe4000bf66270 */
[----:B------:R-:W-:Y:S02]  /*1d3d0*/  ISETP.GE.AND P5, PT, R216, UR5, PT ;  /* 0x00000005d8007c0c */ /* 0x000fe4000bfa6270 */
[----:B------:R-:W-:-:S02]  /*1d3e0*/  @!P0 LEA.HI.X R13, R221, R3, R102, 0x2, P6 ;  /* 0x00000003dd0d8211 */ /* 0x000fc400030f1466 */
[----:B------:R-:W-:-:S03]  /*1d3f0*/  @!P2 LEA R20, P6, R219, R2, 0x2 ;  /* 0x00000002db14a211 */ /* 0x000fc600078c10ff */
[----:B------:R3:W-:Y:S01]  /*1d400*/  @!P0 ST.E.64 desc[UR36][R12.64], R38 ;  /* 0x000000260c008985 */ /* 0x0007e2000c101b24 */
[-C--:B------:R-:W-:Y:S02]  /*1d410*/  @!P2 LEA.HI.X R21, R219, R3.reuse, R100, 0x2, P6 ;  /* 0x00000003db15a211 */ /* 0x080fe400030f1464 */
[----:B------:R-:W-:Y:S01]  /*1d420*/  ISETP.GE.AND P0, PT, R215, UR5, PT ;  /* 0x00000005d7007c0c */ /* 0x000fe2000bf06270 */
[----:B------:R4:W-:Y:S01]  /*1d430*/  @!P1 ST.E.64 desc[UR36][R14.64], R42 ;  /* 0x0000002a0e009985 */ /* 0x0009e2000c101b24 */
[-C--:B0-----:R-:W-:Y:S02]  /*1d440*/  @!P3 LEA R4, P6, R218, R2.reuse, 0x2 ;  /* 0x00000002da04b211 */ /* 0x081fe400078c10ff */
[----:B------:R-:W-:Y:S01]  /*1d450*/  ISETP.GE.AND P1, PT, R214, UR5, PT ;  /* 0x00000005d6007c0c */ /* 0x000fe2000bf26270 */
[----:B------:R0:W-:Y:S01]  /*1d460*/  @!P2 ST.E.64 desc[UR36][R20.64], R46 ;  /* 0x0000002e1400a985 */ /* 0x0001e2000c101b24 */
[----:B-1----:R-:W-:Y:S02]  /*1d470*/  @!P4 LEA R6, P2, R217, R2, 0x2 ;  /* 0x00000002d906c211 */ /* 0x002fe400078410ff */
[----:B------:R-:W-:-:S02]  /*1d480*/  @!P3 LEA.HI.X R5, R218, R3, R99, 0x2, P6 ;  /* 0x00000003da05b211 */ /* 0x000fc400030f1463 */
[CC--:B--2---:R-:W-:Y:S02]  /*1d490*/  @!P5 LEA R8, P6, R216.reuse, R2.reuse, 0x2 ;  /* 0x00000002d808d211 */ /* 0x0c4fe400078c10ff */
[-C--:B------:R-:W-:Y:S01]  /*1d4a0*/  @!P4 LEA.HI.X R7, R217, R3.reuse, R98, 0x2, P2 ;  /* 0x00000003d907c211 */ /* 0x080fe200010f1462 */
[----:B------:R1:W-:Y:S01]  /*1d4b0*/  @!P3 ST.E.64 desc[UR36][R4.64], R50 ;  /* 0x000000320400b985 */ /* 0x0003e2000c101b24 */
[----:B------:R-:W-:Y:S02]  /*1d4c0*/  ISETP.GE.AND P2, PT, R213, UR5, PT ;  /* 0x00000005d5007c0c */ /* 0x000fe4000bf46270 */
[----:B------:R-:W-:Y:S01]  /*1d4d0*/  @!P5 LEA.HI.X R9, R216, R3, R97, 0x2, P6 ;  /* 0x00000003d809d211 */ /* 0x000fe200030f1461 */
[----:B------:R2:W-:Y:S01]  /*1d4e0*/  @!P4 ST.E.64 desc[UR36][R6.64], R54 ;  /* 0x000000360600c985 */ /* 0x0005e2000c101b24 */
[-C--:B---3--:R-:W-:Y:S02]  /*1d4f0*/  @!P0 LEA R12, P4, R215, R2.reuse, 0x2 ;  /* 0x00000002d70c8211 */ /* 0x088fe400078810ff */
[----:B------:R-:W-:Y:S01]  /*1d500*/  ISETP.GE.AND P3, PT, R212, UR5, PT ;  /* 0x00000005d4007c0c */ /* 0x000fe2000bf66270 */
[----:B------:R3:W-:Y:S01]  /*1d510*/  @!P5 ST.E.64 desc[UR36][R8.64], R58 ;  /* 0x0000003a0800d985 */ /* 0x0007e2000c101b24 */
[----:B----4-:R-:W-:-:S02]  /*1d520*/  @!P1 LEA R14, P5, R214, R2, 0x2 ;  /* 0x00000002d60e9211 */ /* 0x010fc400078a10ff */
[-C--:B------:R-:W-:Y:S02]  /*1d530*/  @!P0 LEA.HI.X R13, R215, R3.reuse, R96, 0x2, P4 ;  /* 0x00000003d70d8211 */ /* 0x080fe400020f1460 */
[----:B------:R-:W-:Y:S02]  /*1d540*/  ISETP.GE.AND P4, PT, R211, UR5, PT ;  /* 0x00000005d3007c0c */ /* 0x000fe4000bf86270 */
[----:B------:R-:W-:Y:S01]  /*1d550*/  @!P1 LEA.HI.X R15, R214, R3, R95, 0x2, P5 ;  /* 0x00000003d60f9211 */ /* 0x000fe200028f145f */
[----:B------:R4:W-:Y:S01]  /*1d560*/  @!P0 ST.E.64 desc[UR36][R12.64], R62 ;  /* 0x0000003e0c008985 */ /* 0x0009e2000c101b24 */
[----:B------:R-:W-:Y:S02]  /*1d570*/  ISETP.GE.AND P5, PT, R210, UR5, PT ;  /* 0x00000005d2007c0c */ /* 0x000fe4000bfa6270 */
[----:B0-----:R-:W-:Y:S01]  /*1d580*/  @!P2 LEA R20, P6, R213, R2, 0x2 ;  /* 0x00000002d514a211 */ /* 0x001fe200078c10ff */
[----:B------:R0:W-:Y:S01]  /*1d590*/  @!P1 ST.E.64 desc[UR36][R14.64], R66 ;  /* 0x000000420e009985 */ /* 0x0001e2000c101b24 */
[----:B------:R-:W-:-:S02]  /*1d5a0*/  ISETP.GE.AND P0, PT, R209, UR5, PT ;  /* 0x00000005d1007c0c */ /* 0x000fc4000bf06270 */
[-C--:B------:R-:W-:Y:S02]  /*1d5b0*/  @!P2 LEA.HI.X R21, R213, R3.reuse, R94, 0x2, P6 ;  /* 0x00000003d515a211 */ /* 0x080fe400030f145e */
[-C--:B-1----:R-:W-:Y:S02]  /*1d5c0*/  @!P3 LEA R4, P6, R212, R2.reuse, 0x2 ;  /* 0x00000002d404b211 */ /* 0x082fe400078c10ff */
[----:B------:R-:W-:Y:S01]  /*1d5d0*/  ISETP.GE.AND P1, PT, R208, UR5, PT ;  /* 0x00000005d0007c0c */ /* 0x000fe2000bf26270 */
[----:B------:R1:W-:Y:S01]  /*1d5e0*/  @!P2 ST.E.64 desc[UR36][R20.64], R70 ;  /* 0x000000461400a985 */ /* 0x0003e2000c101b24 */
[-C--:B--2---:R-:W-:Y:S02]  /*1d5f0*/  @!P4 LEA R6, P2, R211, R2.reuse, 0x2 ;  /* 0x00000002d306c211 */ /* 0x084fe400078410ff */
[----:B------:R-:W-:Y:S02]  /*1d600*/  @!P3 LEA.HI.X R5, R212, R3, R93, 0x2, P6 ;  /* 0x00000003d405b211 */ /* 0x000fe400030f145d */
[----:B---3--:R-:W-:-:S02]  /*1d610*/  @!P5 LEA R8, P6, R210, R2, 0x2 ;  /* 0x00000002d208d211 */ /* 0x008fc400078c10ff */
[-C--:B------:R-:W-:Y:S01]  /*1d620*/  @!P4 LEA.HI.X R7, R211, R3.reuse, R92, 0x2, P2 ;  /* 0x00000003d307c211 */ /* 0x080fe200010f145c */
[----:B------:R2:W-:Y:S01]  /*1d630*/  @!P3 ST.E.64 desc[UR36][R4.64], R128 ;  /* 0x000000800400b985 */ /* 0x0005e2000c101b24 */
[----:B------:R-:W-:Y:S02]  /*1d640*/  @!P5 LEA.HI.X R9, R210, R3, R91, 0x2, P6 ;  /* 0x00000003d209d211 */ /* 0x000fe400030f145b */
[----:B------:R-:W-:Y:S01]  /*1d650*/  ISETP.GE.AND P2, PT, R207, UR5, PT ;  /* 0x00000005cf007c0c */ /* 0x000fe2000bf46270 */
[----:B------:R-:W-:Y:S01]  /*1d660*/  @!P4 ST.E.64 desc[UR36][R6.64], R78 ;  /* 0x0000004e0600c985 */ /* 0x000fe2000c101b24 */
[-C--:B----4-:R-:W-:Y:S02]  /*1d670*/  @!P0 LEA R12, P3, R209, R2.reuse, 0x2 ;  /* 0x00000002d10c8211 */ /* 0x090fe400078610ff */
[----:B0-----:R-:W-:Y:S01]  /*1d680*/  @!P1 LEA R14, P6, R208, R2, 0x2 ;  /* 0x00000002d00e9211 */ /* 0x001fe200078c10ff */
[----:B------:R0:W-:Y:S01]  /*1d690*/  @!P5 ST.E.64 desc[UR36][R8.64], R82 ;  /* 0x000000520800d985 */ /* 0x0001e2000c101b24 */
[----:B------:R-:W-:-:S02]  /*1d6a0*/  ISETP.GE.AND P5, PT, R226, UR5, PT ;  /* 0x00000005e2007c0c */ /* 0x000fc4000bfa6270 */
[-C--:B------:R-:W-:Y:S02]  /*1d6b0*/  @!P0 LEA.HI.X R13, R209, R3.reuse, R90, 0x2, P3 ;  /* 0x00000003d10d8211 */ /* 0x080fe400018f145a */
[----:B------:R-:W-:Y:S02]  /*1d6c0*/  @!P1 LEA.HI.X R15, R208, R3, R89, 0x2, P6 ;  /* 0x00000003d00f9211 */ /* 0x000fe400030f1459 */
[----:B------:R-:W-:Y:S01]  /*1d6d0*/  ISETP.GE.AND P6, PT, R203, UR5, PT ;  /* 0x00000005cb007c0c */ /* 0x000fe2000bfc6270 */
[----:B------:R3:W-:Y:S01]  /*1d6e0*/  @!P0 ST.E.64 desc[UR36][R12.64], R130 ;  /* 0x000000820c008985 */ /* 0x0007e2000c101b24 */
[----:B------:R-:W-:Y:S02]  /*1d6f0*/  ISETP.GE.AND P4, PT, R225, UR5, PT ;  /* 0x00000005e1007c0c */ /* 0x000fe4000bf86270 */
[----:B-1----:R-:W-:Y:S01]  /*1d700*/  @!P2 LEA R20, P3, R207, R2, 0x2 ;  /* 0x00000002cf14a211 */ /* 0x002fe200078610ff */
[----:B------:R1:W-:Y:S01]  /*1d710*/  @!P1 ST.E.64 desc[UR36][R14.64], R132 ;  /* 0x000000840e009985 */ /* 0x0003e2000c101b24 */
[----:B------:R-:W-:-:S02]  /*1d720*/  ISETP.GE.AND P1, PT, R224, UR5, PT ;  /* 0x00000005e0007c0c */ /* 0x000fc4000bf26270 */
[----:B------:R-:W-:Y:S02]  /*1d730*/  ISETP.GE.AND P0, PT, R11, UR5, PT ;  /* 0x000000050b007c0c */ /* 0x000fe4000bf06270 */
[-C--:B------:R-:W-:Y:S02]  /*1d740*/  @!P2 LEA.HI.X R21, R207, R3.reuse, R87, 0x2, P3 ;  /* 0x00000003cf15a211 */ /* 0x080fe400018f1457 */
[CC--:B--2---:R-:W-:Y:S02]  /*1d750*/  @!P5 LEA R4, P3, R226.reuse, R2.reuse, 0x2 ;  /* 0x00000002e204d211 */ /* 0x0c4fe400078610ff */
[----:B0-----:R-:W-:Y:S01]  /*1d760*/  SHF.R.S32.HI R8, RZ, 0x1f, R203 ;  /* 0x0000001fff087819 */ /* 0x001fe200000114cb */
[----:B------:R1:W-:Y:S01]  /*1d770*/  @!P2 ST.E.64 desc[UR36][R20.64], R134 ;  /* 0x000000861400a985 */ /* 0x0003e2000c101b24 */
[----:B------:R-:W-:Y:S02]  /*1d780*/  @!P5 LEA.HI.X R5, R226, R3, R86, 0x2, P3 ;  /* 0x00000003e205d211 */ /* 0x000fe400018f1456 */
[----:B---3--:R-:W-:-:S02]  /*1d790*/  @!P6 LEA R12, P3, R203, R2, 0x2 ;  /* 0x00000002cb0ce211 */ /* 0x008fc400078610ff */
[-C--:B------:R-:W-:Y:S01]  /*1d7a0*/  @!P4 LEA R6, P2, R225, R2.reuse, 0x2 ;  /* 0x00000002e106c211 */ /* 0x080fe200078410ff */
[----:B------:R1:W-:Y:S01]  /*1d7b0*/  @!P5 ST.E.64 desc[UR36][R4.64], R136 ;  /* 0x000000880400d985 */ /* 0x0003e2000c101b24 */
[-C--:B------:R-:W-:Y:S02]  /*1d7c0*/  @!P6 LEA.HI.X R13, R203, R3.reuse, R8, 0x2, P3 ;  /* 0x00000003cb0de211 */ /* 0x080fe400018f1408 */
[CC--:B------:R-:W-:Y:S02]  /*1d7d0*/  @!P1 LEA R8, P3, R224.reuse, R2.reuse, 0x2 ;  /* 0x00000002e0089211 */ /* 0x0c0fe400078610ff */
[-C--:B------:R-:W-:Y:S02]  /*1d7e0*/  @!P4 LEA.HI.X R7, R225, R3.reuse, R85, 0x2, P2 ;  /* 0x00000003e107c211 */ /* 0x080fe400010f1455 */
[C---:B------:R-:W-:Y:S02]  /*1d7f0*/  @!P0 LEA R24, P2, R11.reuse, R2, 0x2 ;  /* 0x000000020b188211 */ /* 0x040fe400078410ff */
[-C--:B------:R-:W-:Y:S01]  /*1d800*/  @!P1 LEA.HI.X R9, R224, R3.reuse, R84, 0x2, P3 ;  /* 0x00000003e0099211 */ /* 0x080fe200018f1454 */
[----:B------:R1:W-:Y:S01]  /*1d810*/  @!P4 ST.E.64 desc[UR36][R6.64], R138 ;  /* 0x0000008a0600c985 */ /* 0x0003e2000c101b24 */
[----:B------:R-:W-:Y:S01]  /*1d820*/  @!P0 LEA.HI.X R25, R11, R3, R0, 0x2, P2 ;  /* 0x000000030b198211 */ /* 0x000fe200010f1400 */
[----:B------:R-:W-:-:S02]  /*1d830*/  VIADD R11, R22, 0xb8 ;  /* 0x000000b8160b7836 */ /* 0x000fc40000000000 */
[----:B------:R1:W-:Y:S04]  /*1d840*/  @!P1 ST.E.64 desc[UR36][R8.64], R106 ;  /* 0x0000006a08009985 */ /* 0x0003e8000c101b24 */
[----:B------:R1:W-:Y:S04]  /*1d850*/  @!P6 ST.E.64 desc[UR36][R12.64], R110 ;  /* 0x0000006e0c00e985 */ /* 0x0003e8000c101b24 */
[----:B------:R1:W-:Y:S01]  /*1d860*/  @!P0 ST.E.64 desc[UR36][R24.64], R114 ;  /* 0x0000007218008985 */ /* 0x0003e2000c101b24 */
[----:B------:R-:W-:-:S13]  /*1d870*/  ISETP.GE.AND P0, PT, R11, UR5, PT ;  /* 0x000000050b007c0c */ /* 0x000fda000bf06270 */
[----:B-1----:R-:W-:Y:S05]  /*1d880*/  @P0 BRA `(.L_x_4991) ;  /* 0x0000000c00580947 */ /* 0x002fea0003800000 */
[----:B------:R-:W-:Y:S02]  /*1d890*/  LEA R2, P0, R11, R2, 0x2 ;  /* 0x000000020b027211 */ /* 0x000fe400078010ff */
[----:B------:R-:W-:-:S04]  /*1d8a0*/  SHF.R.S32.HI R0, RZ, 0x1f, R11 ;  /* 0x0000001fff007819 */ /* 0x000fc8000001140b */
[----:B------:R-:W-:-:S05]  /*1d8b0*/  LEA.HI.X R3, R11, R3, R0, 0x2, P0 ;  /* 0x000000030b037211 */ /* 0x000fca00000f1400 */
[----:B------:R0:W-:Y:S01]  /*1d8c0*/  ST.E.64 desc[UR36][R2.64], R118 ;  /* 0x0000007602007985 */ /* 0x0001e2000c101b24 */
[----:B------:R-:W-:Y:S05]  /*1d8d0*/  BRA `(.L_x_4991) ;  /* 0x0000000c00447947 */ /* 0x000fea0003800000 */
.L_x_4982:
[----:B------:R-:W1:Y:S01]  /*1d8e0*/  LDC.64 R6, c[0x0][0xc08] ;  /* 0x00030200ff067b82 */ /* 0x000e620000000a00 */
[----:B------:R-:W-:-:S07]  /*1d8f0*/  IMAD.MOV.U32 R11, RZ, RZ, RZ ;  /* 0x000000ffff0b7224 */ /* 0x000fce00078e00ff */
[----:B------:R-:W2:Y:S08]  /*1d900*/  LDC.64 R4, c[0x0][0xc00] ;  /* 0x00030000ff047b82 */ /* 0x000eb00000000a00 */
[----:B------:R-:W4:Y:S01]  /*1d910*/  LDC.64 R2, c[0x0][0xc00] ;  /* 0x00030000ff027b82 */ /* 0x000f220000000a00 */
[----:B-1----:R-:W-:-:S04]  /*1d920*/  ISETP.NE.U32.AND P0, PT, R6, RZ, PT ;  /* 0x000000ff0600720c */ /* 0x002fc80003f05070 */
[----:B------:R-:W-:Y:S02]  /*1d930*/  ISETP.NE.AND.EX P1, PT, R7, RZ, PT, P0 ;  /* 0x000000ff0700720c */ /* 0x000fe40003f25300 */
[----:B--2---:R-:W-:-:S04]  /*1d940*/  ISETP.NE.U32.AND P0, PT, R4, RZ, PT ;  /* 0x000000ff0400720c */ /* 0x004fc80003f05070 */
[----:B------:R-:W-:Y:S01]  /*1d950*/  ISETP.NE.AND.EX P0, PT, R5, RZ, PT, P0 ;  /* 0x000000ff0500720c */ /* 0x000fe20003f05300 */
[----:B------:R-:W-:Y:S01]  /*1d960*/  ULDC UR5, c[0x0][0xa88] ;  /* 0x0002a20000057ab9 */ /* 0x000fe20000000800 */
[----:B----4-:R-:W-:-:S05]  /*1d970*/  IMAD.WIDE R2, R202, 0x4, R2 ;  /* 0x00000004ca027825 */ /* 0x010fca00078e0202 */
[----:B------:R-:W1:Y:S01]  /*1d980*/  @P1 LDC.64 R4, c[0x0][0xc08] ;  /* 0x00030200ff041b82 */ /* 0x000e620000000a00 */
[----:B------:R-:W-:-:S05]  /*1d990*/  IMAD.U32 R0, RZ, RZ, UR5 ;  /* 0x00000005ff007e24 */ /* 0x000fca000f8e00ff */
[----:B------:R2:W5:Y:S01]  /*1d9a0*/  @P0 LDG.E R11, desc[UR36][R2.64] ;  /* 0x00000024020b0981 */ /* 0x000562000c1e1900 */
[----:B-1----:R-:W-:-:S05]  /*1d9b0*/  @P1 IMAD.WIDE R4, R202, 0x4, R4 ;  /* 0x00000004ca041825 */ /* 0x002fca00078e0204 */
[----:B------:R2:W5:Y:S01]  /*1d9c0*/  @P1 LDG.E R0, desc[UR36][R4.64] ;  /* 0x0000002404001981 */ /* 0x000562000c1e1900 */
[----:B------:R-:W-:Y:S02]  /*1d9d0*/  ISETP.NE.AND P2, PT, R200, RZ, PT ;  /* 0x000000ffc800720c */ /* 0x000fe40003f45270 */
[----:B------:R-:W-:Y:S02]  /*1d9e0*/  ISETP.GT.AND P3, PT, R196, 0x7f, PT ;  /* 0x0000007fc400780c */ /* 0x000fe40003f64270 */
[----:B------:R-:W-:-:S09]  /*1d9f0*/  SHF.R.S32.HI R20, RZ, 0x1f, R202 ;  /* 0x0000001fff147819 */ /* 0x000fd200000114ca */
[----:B------:R-:W1:Y:S02]  /*1da00*/  @!P2 LDC R200, c[0x0][0xad4] ;  /* 0x0002b500ffc8ab82 */ /* 0x000e640000000800 */
[----:B-1----:R-:W-:Y:S01]  /*1da10*/  ISETP.GT.AND P2, PT, R200, 0x1, PT ;  /* 0x00000001c800780c */ /* 0x002fe20003f44270 */
[----:B--2---:R-:W-:-:S12]  /*1da20*/  @P1 BRA `(.L_x_4994) ;  /* 0x0000000000101947 */ /* 0x004fd80003800000 */
[----:B------:R-:W-:Y:S05]  /*1da30*/  @!P0 BRA `(.L_x_4994) ;  /* 0x00000000000c8947 */ /* 0x000fea0003800000 */
[----:B------:R-:W2:Y:S04]  /*1da40*/  LDG.E R5, desc[UR36][R2.64] ;  /* 0x0000002402057981 */ /* 0x000ea8000c1e1900 */
[----:B-----5:R-:W2:Y:S02]  /*1da50*/  LDG.E R0, desc[UR36][R2.64+0x4] ;  /* 0x0000042402007981 */ /* 0x020ea4000c1e1900 */
[----:B--2---:R-:W-:-:S07]  /*1da60*/  IMAD.IADD R0, R0, 0x1, -R5 ;  /* 0x0000000100007824 */ /* 0x004fce00078e0a05 */
.L_x_4994:
[----:B------:R-:W-:Y:S01]  /*1da70*/  BSSY B1, `(.L_x_4995) ;  /* 0x0000038000017945 */ /* 0x000fe20003800000 */
[----:B------:R-:W-:Y:S02]  /*1da80*/  SEL R25, R202, RZ, !P0 ;  /* 0x000000ffca197207 */ /* 0x000fe40004000000 */
[----:B------:R-:W-:Y:S02]  /*1da90*/  SEL R20, R20, RZ, !P0 ;  /* 0x000000ff14147207 */ /* 0x000fe40004000000 */
[----:B-----5:R-:W-:Y:S01]  /*1daa0*/  SHF.R.S32.HI R18, RZ, 0x1f, R11 ;  /* 0x0000001fff127819 */ /* 0x020fe2000001140b */
[----:B------:R-:W-:Y:S06]  /*1dab0*/  @P3 BRA `(.L_x_4996) ;  /* 0x0000000000cc3947 */ /* 0x000fec0003800000 */
[----:B------:R-:W1:Y:S01]  /*1dac0*/  S2R R3, SR_TID.X ;  /* 0x0000000000037919 */ /* 0x000e620000002100 */
[----:B------:R-:W2:Y:S01]  /*1dad0*/  LDC R31, c[0x0][0xbe8] ;  /* 0x0002fa00ff1f7b82 */ /* 0x000ea20000000800 */
[----:B------:R-:W-:-:S13]  /*1dae0*/  R2UR UR5, R23 ;  /* 0x00000000170572ca */ /* 0x000fda00000e0000 */
[----:B------:R-:W-:Y:S02]  /*1daf0*/  IMAD.U32 R27, RZ, RZ, UR5 ;  /* 0x00000005ff1b7e24 */ /* 0x000fe4000f8e00ff */
[----:B--2---:R-:W-:-:S03]  /*1db00*/  IMAD R2, R0, R31, RZ ;  /* 0x0000001f00027224 */ /* 0x004fc600078e02ff */
[----:B-1----:R-:W-:-:S04]  /*1db10*/  IADD3 R27, R27, -0x80, R3 ;  /* 0xffffff801b1b7810 */ /* 0x002fc80007ffe003 */
[----:B------:R-:W-:-:S13]  /*1db20*/  ISETP.GE.AND P0, PT, R27, R2, PT ;  /* 0x000000021b00720c */ /* 0x000fda0003f06270 */
[----:B------:R-:W-:Y:S05]  /*1db30*/  @P0 BRA `(.L_x_4996) ;  /* 0x0000000000ac0947 */ /* 0x000fea0003800000 */
[----:B------:R-:W-:Y:S01]  /*1db40*/  ISETP.NE.AND P1, PT, R31, 0x1, PT ;  /* 0x000000011f00780c */ /* 0x000fe20003f25270 */
[----:B------:R-:W-:Y:S01]  /*1db50*/  IMAD.MOV.U32 R17, RZ, RZ, 0x9b8 ;  /* 0x000009b8ff117424 */ /* 0x000fe200078e00ff */
[----:B------:R-:W-:Y:S01]  /*1db60*/  ISETP.GT.AND P0, PT, R200, 0x1, PT ;  /* 0x00000001c800780c */ /* 0x000fe20003f04270 */
[----:B------:R-:W1:Y:S01]  /*1db70*/  LDC.64 R28, c[0x0][0xba8] ;  /* 0x0002ea00ff1c7b82 */ /* 0x000e620000000a00 */
[----:B------:R-:W-:Y:S02]  /*1db80*/  IMAD.MOV.U32 R15, RZ, RZ, R27 ;  /* 0x000000ffff0f7224 */ /* 0x000fe400078e001b */
[----:B------:R-:W-:Y:S02]  /*1db90*/  SEL R17, R17, 0x978, P0 ;  /* 0x0000097811117807 */ /* 0x000fe40000000000 */
[----:B------:R-:W-:-:S03]  /*1dba0*/  SEL R205, R205, RZ, P0 ;  /* 0x000000ffcdcd7207 */ /* 0x000fc60000000000 */
[----:B------:R-:W2:Y:S08]  /*1dbb0*/  LDC.64 R4, c[0x0][R17+0x220] ;  /* 0x0000880011047b82 */ /* 0x000eb00000000a00 */
[----:B---3--:R-:W3:Y:S08]  /*1dbc0*/  @P1 LDC R14, c[0x0][0xbec] ;  /* 0x0002fb00ff0e1b82 */ /* 0x008ef00000000800 */
[----:B------:R-:W4:Y:S08]  /*1dbd0*/  LDC.64 R2, c[0x0][R17+0x218] ;  /* 0x0000860011027b82 */ /* 0x000f300000000a00 */
[----:B------:R-:W5:Y:S01]  /*1dbe0*/  @P1 LDC R33, c[0x0][0xbf0] ;  /* 0x0002fc00ff211b82 */ /* 0x000f620000000800 */
[----:B--2---:R-:W-:-:S02]  /*1dbf0*/  IMAD R5, R5, R25, RZ ;  /* 0x0000001905057224 */ /* 0x004fc400078e02ff */
[----:B------:R-:W-:-:S04]  /*1dc00*/  IMAD.WIDE.U32 R12, R4, R25, RZ ;  /* 0x00000019040c7225 */ /* 0x000fc800078e00ff */
[----:B------:R-:W-:Y:S01]  /*1dc10*/  IMAD R5, R4, R20, R5 ;  /* 0x0000001404057224 */ /* 0x000fe200078e0205 */
[----:B------:R-:W2:Y:S01]  /*1dc20*/  LDC.64 R6, c[0x0][R17+0x228] ;  /* 0x00008a0011067b82 */ /* 0x000ea20000000a00 */
[----:B---3--:R-:W-:-:S04]  /*1dc30*/  @P1 IMAD.HI.U32 R14, R27, R14, RZ ;  /* 0x0000000e1b0e1227 */ /* 0x008fc800078e00ff */
[----:B------:R-:W-:-:S03]  /*1dc40*/  IMAD.IADD R13, R13, 0x1, R5 ;  /* 0x000000010d0d7824 */ /* 0x000fc600078e0205 */
[----:B------:R-:W3:Y:S01]  /*1dc50*/  LDC.64 R8, c[0x0][R17+0x210] ;  /* 0x0000840011087b82 */ /* 0x000ee20000000a00 */
[-C--:B----4-:R-:W-:Y:S02]  /*1dc60*/  IMAD R21, R3, R194.reuse, RZ ;  /* 0x000000c203157224 */ /* 0x090fe400078e02ff */
[----:B------:R-:W-:-:S04]  /*1dc70*/  IMAD.WIDE.U32 R2, R2, R194, RZ ;  /* 0x000000c202027225 */ /* 0x000fc800078e00ff */
[----:B------:R-:W-:Y:S01]  /*1dc80*/  IMAD.IADD R21, R3, 0x1, R21 ;  /* 0x0000000103157824 */ /* 0x000fe200078e0215 */
[----:B-----5:R-:W-:Y:S01]  /*1dc90*/  @P1 SHF.R.U32.HI R15, RZ, R33, R14 ;  /* 0x00000021ff0f1219 */ /* 0x020fe2000001160e */
[----:B-1----:R-:W1:Y:S01]  /*1dca0*/  @!P0 LDC R28, c[0x0][0xb50] ;  /* 0x0002d400ff1c8b82 */ /* 0x002e620000000800 */
[----:B------:R-:W-:-:S03]  /*1dcb0*/  IADD3 R4, P1, P3, R12, R2, R11 ;  /* 0x000000020c047210 */ /* 0x000fc60007b3e00b */
[----:B------:R-:W-:Y:S02]  /*1dcc0*/  IMAD.MOV R12, RZ, RZ, -R15 ;  /* 0x000000ffff0c7224 */ /* 0x000fe400078e0a0f */
[----:B--2---:R-:W-:Y:S02]  /*1dcd0*/  IMAD.WIDE.U32 R2, R6, R205, RZ ;  /* 0x000000cd06027225 */ /* 0x004fe400078e00ff */
[----:B------:R-:W2:Y:S01]  /*1dce0*/  @!P0 LDC R29, c[0x0][0xb54] ;  /* 0x0002d500ff1d8b82 */ /* 0x000ea20000000800 */
[----:B------:R-:W-:Y:S01]  /*1dcf0*/  IADD3.X R6, R13, R21, R18, P1, P3 ;  /* 0x000000150d067210 */ /* 0x000fe20000fe6412 */
[----:B------:R-:W-:Y:S01]  /*1dd00*/  IMAD R7, R7, R205, RZ ;  /* 0x000000cd07077224 */ /* 0x000fe200078e02ff */
[----:B------:R-:W-:Y:S01]  /*1dd10*/  IADD3 R2, P0, P1, R15, R4, R2 ;  /* 0x000000040f027210 */ /* 0x000fe2000791e002 */
[----:B------:R-:W-:Y:S01]  /*1dd20*/  IMAD R5, R31, R12, R27 ;  /* 0x0000000c1f057224 */ /* 0x000fe200078e021b */
[----:B------:R-:W-:Y:S01]  /*1dd30*/  SHF.R.S32.HI R15, RZ, 0x1f, R15 ;  /* 0x0000001fff0f7819 */ /* 0x000fe2000001140f */
[----:B------:R-:W-:-:S02]  /*1dd40*/  IMAD.IADD R7, R3, 0x1, R7 ;  /* 0x0000000103077824 */ /* 0x000fc400078e0207 */
[----:B---3--:R-:W-:-:S03]  /*1dd50*/  IMAD R4, R9, R5, RZ ;  /* 0x0000000509047224 */ /* 0x008fc600078e02ff */
[----:B------:R-:W-:Y:S02]  /*1dd60*/  IADD3.X R3, R15, R6, R7, P0, P1 ;  /* 0x000000060f037210 */ /* 0x000fe400007e2407 */
[----:B------:R-:W-:Y:S01]  /*1dd70*/  SHF.R.S32.HI R7, RZ, 0x1f, R5 ;  /* 0x0000001fff077819 */ /* 0x000fe20000011405 */
[----:B------:R-:W-:-:S04]  /*1dd80*/  IMAD.WIDE.U32 R2, R8, R5, R2 ;  /* 0x0000000508027225 */ /* 0x000fc800078e0002 */
[----:B------:R-:W-:Y:S01]  /*1dd90*/  IMAD R7, R8, R7, R4 ;  /* 0x0000000708077224 */ /* 0x000fe200078e0204 */
[----:B-1----:R-:W-:-:S03]  /*1dda0*/  LEA R4, P0, R2, R28, 0x2 ;  /* 0x0000001c02047211 */ /* 0x002fc600078010ff */
[----:B------:R-:W-:-:S05]  /*1ddb0*/  IMAD.IADD R3, R3, 0x1, R7 ;  /* 0x0000000103037824 */ /* 0x000fca00078e0207 */
[----:B--2---:R-:W-:Y:S01]  /*1ddc0*/  LEA.HI.X R5, R2, R29, R3, 0x2, P0 ;  /* 0x0000001d02057211 */ /* 0x004fe200000f1403 */
[----:B------:R-:W-:-:S05]  /*1ddd0*/  IMAD.MOV.U32 R3, RZ, RZ, -0x800000 ;  /* 0xff800000ff037424 */ /* 0x000fca00078e00ff */
[----:B------:R1:W-:Y:S02]  /*1dde0*/  STG.E desc[UR36][R4.64], R3 ;  /* 0x0000000304007986 */ /* 0x0003e4000c101924 */
.L_x_4996:
[----:B------:R-:W-:Y:S05]  /*1ddf0*/  BSYNC B1 ;  /* 0x0000000000017941 */ /* 0x000fea0003800000 */
.L_x_4995:
[----:B------:R-:W-:Y:S05]  /*1de00*/  @P2 BRA `(.L_x_4991) ;  /* 0x0000000400f82947 */ /* 0x000fea0003800000 */
[----:B------:R-:W2:Y:S01]  /*1de10*/  LDL R12, [R1+0x284] ;  /* 0x00028400010c7983 */ /* 0x000ea20000100800 */
[----:B------:R-:W4:Y:S01]  /*1de20*/  LDC R13, c[0x0][0xbe8] ;  /* 0x0002fa00ff0d7b82 */ /* 0x000f220000000800 */
[----:B------:R-:W-:Y:S01]  /*1de30*/  R2UR UR5, R23 ;  /* 0x00000000170572ca */ /* 0x000fe200000e0000 */
[----:B------:R-:W-:Y:S01]  /*1de40*/  ULDC.64 UR6, c[0x0][0xaa0] ;  /* 0x0002a80000067ab9 */ /* 0x000fe20000000a00 */
[----:B------:R-:W-:Y:S01]  /*1de50*/  ULDC.64 UR8, c[0x0][0xaf0] ;  /* 0x0002bc0000087ab9 */ /* 0x000fe20000000a00 */
[----:B------:R-:W-:Y:S01]  /*1de60*/  IMAD R2, R18, UR6, RZ ;  /* 0x0000000612027c24 */ /* 0x000fe2000f8e02ff */
[----:B------:R-:W-:Y:S03]  /*1de70*/  BSSY B1, `(.L_x_4997) ;  /* 0x0000041000017945 */ /* 0x000fe60003800000 */
[C---:B-1----:R-:W-:Y:S02]  /*1de80*/  IMAD R5, R11.reuse, UR7, R2 ;  /* 0x000000070b057c24 */ /* 0x042fe4000f8e0202 */
[----:B------:R-:W-:Y:S01]  /*1de90*/  IMAD.WIDE.U32 R2, R11, UR6, RZ ;  /* 0x000000060b027c25 */ /* 0x000fe2000f8e00ff */
[----:B------:R-:W-:-:S03]  /*1dea0*/  ULDC.64 UR6, c[0x0][0xae8] ;  /* 0x0002ba0000067ab9 */ /* 0x000fc60000000a00 */
[----:B------:R-:W-:Y:S02]  /*1deb0*/  IMAD.IADD R3, R3, 0x1, R5 ;  /* 0x0000000103037824 */ /* 0x000fe400078e0205 */
[----:B------:R-:W-:Y:S02]  /*1dec0*/  VIADD R8, R227, UR5 ;  /* 0x00000005e3087c36 */ /* 0x000fe40008000000 */
[----:B------:R-:W-:-:S04]  /*1ded0*/  IMAD.WIDE.U32 R2, R194, UR6, R2 ;  /* 0x00000006c2027c25 */ /* 0x000fc8000f8e0002 */
[----:B------:R-:W-:Y:S01]  /*1dee0*/  IMAD R3, R194, UR7, R3 ;  /* 0x00000007c2037c24 */ /* 0x000fe2000f8e0203 */
[----:B------:R-:W-:Y:S01]  /*1def0*/  ULDC.64 UR6, c[0x0][0xae0] ;  /* 0x0002b80000067ab9 */ /* 0x000fe20000000a00 */
[----:B----4-:R-:W-:Y:S01]  /*1df00*/  ISETP.NE.AND P0, PT, R13, 0x1, PT ;  /* 0x000000010d00780c */ /* 0x010fe20003f05270 */
[----:B------:R-:W-:-:S12]  /*1df10*/  IMAD.WIDE.U32 R2, R25, UR8, R2 ;  /* 0x0000000819027c25 */ /* 0x000fd8000f8e0002 */
[----:B------:R-:W1:Y:S08]  /*1df20*/  @P0 LDC R6, c[0x0][0xbec] ;  /* 0x0002fb00ff060b82 */ /* 0x000e700000000800 */
[----:B------:R-:W4:Y:S01]  /*1df30*/  @P0 LDC R7, c[0x0][0xbf0] ;  /* 0x0002fc00ff070b82 */ /* 0x000f220000000800 */
[----:B--2---:R-:W-:-:S04]  /*1df40*/  IMAD R4, R12, 0x20, R227 ;  /* 0x000000200c047824 */ /* 0x004fc800078e02e3 */
[----:B------:R-:W-:-:S04]  /*1df50*/  VIADD R9, R4, UR5 ;  /* 0x0000000504097c36 */ /* 0x000fc80008000000 */
        /* <DEDUP_REMOVED lines=16> */
[----:B------:R-:W-:Y:S02]  /*1e060*/  IMAD R13, R0, R13, RZ ;  /* 0x0000000d000d7224 */ /* 0x000fe400078e02ff */
[----:B------:R-:W-:-:S02]  /*1e070*/  VIADD R4, R8, 0x40 ;  /* 0x0000004008047836 */ /* 0x000fc40000000000 */
[C---:B------:R-:W-:Y:S01]  /*1e080*/  IMAD R5, R7.reuse, UR7, R6 ;  /* 0x0000000707057c24 */ /* 0x040fe2000f8e0206 */
[-C--:B------:R-:W-:Y:S01]  /*1e090*/  ISETP.GE.AND P2, PT, R8, R13.reuse, PT ;  /* 0x0000000d0800720c */ /* 0x080fe20003f46270 */
[----:B------:R-:W-:Y:S01]  /*1e0a0*/  IMAD.WIDE.U32 R2, R7, UR6, R2 ;  /* 0x0000000607027c25 */ /* 0x000fe2000f8e0002 */
[----:B------:R-:W-:Y:S01]  /*1e0b0*/  ULDC.64 UR6, c[0x0][0xa80] ;  /* 0x0002a00000067ab9 */ /* 0x000fe20000000a00 */
[----:B------:R-:W-:Y:S02]  /*1e0c0*/  ISETP.GE.AND P1, PT, R4, R13, PT ;  /* 0x0000000d0400720c */ /* 0x000fe40003f26270 */
[----:B------:R-:W-:Y:S01]  /*1e0d0*/  IMAD.IADD R3, R3, 0x1, R5 ;  /* 0x0000000103037824 */ /* 0x000fe200078e0205 */
[----:B------:R-:W-:Y:S01]  /*1e0e0*/  LEA R4, P3, R2, UR6, 0x1 ;  /* 0x0000000602047c11 */ /* 0x000fe2000f8608ff */
[----:B------:R-:W-:Y:S02]  /*1e0f0*/  VIADD R0, R8, 0x20 ;  /* 0x0000002008007836 */ /* 0x000fe40000000000 */
[----:B------:R-:W-:Y:S01]  /*1e100*/  IMAD.SHL.U32 R7, R12, 0x8, RZ ;  /* 0x000000080c077824 */ /* 0x000fe200078e00ff */
[----:B------:R-:W-:-:S02]  /*1e110*/  LEA.HI.X R5, R2, UR7, R3, 0x1, P3 ;  /* 0x0000000702057c11 */ /* 0x000fc400098f0c03 */
[----:B------:R-:W-:Y:S01]  /*1e120*/  ISETP.GE.AND P0, PT, R0, R13, PT ;  /* 0x0000000d0000720c */ /* 0x000fe20003f06270 */
[C---:B------:R-:W-:Y:S01]  /*1e130*/  VIADD R9, R7.reuse, 0x40 ;  /* 0x0000004007097836 */ /* 0x040fe20000000000 */
[----:B------:R1:W2:Y:S01]  /*1e140*/  SHFL.IDX PT, R2, R4, RZ, 0x181f ;  /* 0x00181fff04027589 */ /* 0x0002a200000e0000 */
[----:B------:R-:W-:Y:S01]  /*1e150*/  VIADD R11, R7, 0x80 ;  /* 0x00000080070b7836 */ /* 0x000fe20000000000 */
[----:B------:R-:W-:Y:S02]  /*1e160*/  SHF.R.S32.HI R6, RZ, 0x1f, R7 ;  /* 0x0000001fff067819 */ /* 0x000fe40000011407 */
[----:B------:R1:W4:Y:S01]  /*1e170*/  SHFL.IDX PT, R0, R5, RZ, 0x181f ;  /* 0x00181fff05007589 */ /* 0x00032200000e0000 */
[----:B------:R-:W-:Y:S02]  /*1e180*/  SHF.R.S32.HI R12, RZ, 0x1f, R9 ;  /* 0x0000001fff0c7819 */ /* 0x000fe40000011409 */
[----:B---3--:R-:W-:Y:S01]  /*1e190*/  SHF.R.S32.HI R14, RZ, 0x1f, R11 ;  /* 0x0000001fff0e7819 */ /* 0x008fe2000001140b */
[----:B------:R-:W-:Y:S06]  /*1e1a0*/  @P2 BRA `(.L_x_4998) ;  /* 0x0000000000342947 */ /* 0x000fec0003800000 */
[----:B------:R-:W-:Y:S02]  /*1e1b0*/  ULDC UR5, c[0x0][0xac8] ;  /* 0x0002b20000057ab9 */ /* 0x000fe40000000800 */
[----:B------:R-:W-:Y:S02]  /*1e1c0*/  ISETP.GE.AND P4, PT, R7, UR5, PT ;  /* 0x0000000507007c0c */ /* 0x000fe4000bf86270 */
[----:B------:R-:W-:Y:S02]  /*1e1d0*/  ISETP.GE.AND P3, PT, R9, UR5, PT ;  /* 0x0000000509007c0c */ /* 0x000fe4000bf66270 */
[----:B------:R-:W-:-:S09]  /*1e1e0*/  ISETP.GE.AND P2, PT, R11, UR5, PT ;  /* 0x000000050b007c0c */ /* 0x000fd2000bf46270 */
[-C--:B--2---:R-:W-:Y:S02]  /*1e1f0*/  @!P4 LEA R20, P6, R7, R2.reuse, 0x1 ;  /* 0x000000020714c211 */ /* 0x084fe400078c08ff */
        /* <DEDUP_REMOVED lines=8> */
.L_x_4998:
[----:B------:R-:W-:Y:S05]  /*1e280*/  BSYNC B1 ;  /* 0x0000000000017941 */ /* 0x000fea0003800000 */
.L_x_4997:
[----:B----4-:R4:W0:Y:S01]  /*1e290*/  SHFL.IDX PT, R0, R5, 0x1, 0x181f ;  /* 0x00381f0005007f89 */ /* 0x01082200000e0000 */
[----:B------:R-:W-:Y:S03]  /*1e2a0*/  BSSY B1, `(.L_x_4999) ;  /* 0x0000010000017945 */ /* 0x000fe60003800000 */
[----:B--23--:R4:W2:Y:S01]  /*1e2b0*/  SHFL.IDX PT, R2, R4, 0x1, 0x181f ;  /* 0x00381f0004027f89 */ /* 0x00c8a200000e0000 */
[----:B------:R-:W-:Y:S05]  /*1e2c0*/  @P0 BRA `(.L_x_5000) ;  /* 0x0000000000340947 */ /* 0x000fea0003800000 */
        /* <DEDUP_REMOVED lines=13> */
.L_x_5000:
[----:B------:R-:W-:Y:S05]  /*1e3a0*/  BSYNC B1 ;  /* 0x0000000000017941 */ /* 0x000fea0003800000 */
.L_x_4999:
[----:B0-----:R0:W0:Y:S01]  /*1e3b0*/  SHFL.IDX PT, R0, R5, 0x2, 0x181f ;  /* 0x00581f0005007f89 */ /* 0x00102200000e0000 */
[----:B------:R-:W-:Y:S03]  /*1e3c0*/  BSSY B1, `(.L_x_5001) ;  /* 0x0000010000017945 */ /* 0x000fe60003800000 */
[----:B--23--:R2:W3:Y:S01]  /*1e3d0*/  SHFL.IDX PT, R2, R4, 0x2, 0x181f ;  /* 0x00581f0004027f89 */ /* 0x00c4e200000e0000 */
        /* <DEDUP_REMOVED lines=14> */
.L_x_5002:
[----:B------:R-:W-:Y:S05]  /*1e4c0*/  BSYNC B1 ;  /* 0x0000000000017941 */ /* 0x000fea0003800000 */
.L_x_5001:
[----:B0-----:R-:W-:Y:S01]  /*1e4d0*/  VIADD R0, R8, 0x60 ;  /* 0x0000006008007836 */ /* 0x001fe20000000000 */
[----:B-1--4-:R-:W0:Y:S04]  /*1e4e0*/  SHFL.IDX PT, R5, R5, 0x3, 0x181f ;  /* 0x00781f0005057f89 */ /* 0x012e2800000e0000 */
[----:B------:R-:W-:Y:S01]  /*1e4f0*/  ISETP.GE.AND P0, PT, R0, R13, PT ;  /* 0x0000000d0000720c */ /* 0x000fe20003f06270 */
[----:B---3--:R1:W3:-:S12]  /*1e500*/  SHFL.IDX PT, R2, R4, 0x3, 0x181f ;  /* 0x00781f0004027f89 */ /* 0x0082d800000e0000 */
[----:B-1----:R-:W-:Y:S05]  /*1e510*/  @P0 BRA `(.L_x_4991) ;  /* 0x0000000000340947 */ /* 0x002fea0003800000 */
        /* <DEDUP_REMOVED lines=13> */
.L_x_4991:
[----:B------:R-:W-:Y:S05]  /*1e5f0*/  BSYNC B0 ;  /* 0x0000000000007941 */ /* 0x000fea0003800000 */
.L_x_4981:
[----:B------:R-:W-:Y:S02]  /*1e600*/  ULDC UR5, c[0x0][0xc3c] ;  /* 0x00030f0000057ab9 */ /* 0x000fe40000000800 */
[----:B------:R-:W-:-:S06]  /*1e610*/  UISETP.GE.AND UP0, UPT, UR40, UR5, UPT ;  /* 0x000000052800728c */ /* 0x000fcc000bf06270 */
[----:B------:R-:W-:-:S13]  /*1e620*/  PLOP3.LUT P0, PT, PT, PT, UP0, 0x80, 0x0 ;  /* 0x000000000000781c */ /* 0x000fda0003f0f008 */
[----:B------:R-:W-:Y:S05]  /*1e630*/  @!P0 BRA `(.L_x_5003) ;  /* 0xfffffe2c00388947 */ /* 0x000fea000383ffff */
[----:B------:R-:W-:Y:S05]  /*1e640*/  EXIT ;  /* 0x000000000000794d */ /* 0x000fea0003800000 */
.L_x_4816:
        /* <DEDUP_REMOVED lines=16> */
.L_x_5004:
[----:B------:R-:W0:Y:S01]  /*1e750*/  S2R R0, SR_TID.X ;  /* 0x0000000000007919 */ /* 0x000e220000002100 */
[----:B------:R-:W-:Y:S01]  /*1e760*/  ULDC UR4, c[0x0][0xc3c] ;  /* 0x00030f0000047ab9 */ /* 0x000fe20000000800 */
[----:B------:R-:W-:Y:S01]  /*1e770*/  IMAD.MOV.U32 R7, RZ, RZ, RZ ;  /* 0x000000ffff077224 */ /* 0x000fe200078e00ff */
[----:B------:R-:W1:Y:S01]  /*1e780*/  S2UR UR6, SR_CTAID.X ;  /* 0x00000000000679c3 */ /* 0x000e620000002500 */
[----:B------:R-:W-:Y:S01]  /*1e790*/  ULDC UR5, c[0x0][0xc38] ;  /* 0x00030e0000057ab9 */ /* 0x000fe20000000800 */
[----:B0-----:R-:W-:-:S04]  /*1e7a0*/  LOP3.LUT R0, R0, 0x1f, RZ, 0xc0, !PT ;  /* 0x0000001f00007812 */ /* 0x001fc800078ec0ff */
[----:B------:R-:W-:-:S04]  /*1e7b0*/  ISETP.NE.AND P0, PT, R0, 0x1f, PT ;  /* 0x0000001f0000780c */ /* 0x000fc80003f05270 */
[----:B------:R-:W-:-:S13]  /*1e7c0*/  ISETP.GE.OR P1, PT, R0, UR4, !P0 ;  /* 0x0000000400007c0c */ /* 0x000fda000c726670 */
[----:B------:R-:W0:Y:S08]  /*1e7d0*/  @!P1 LDC.64 R4, c[0x0][0xc80] ;  /* 0x00032000ff049b82 */ /* 0x000e300000000a00 */
[----:B------:R-:W2:Y:S01]  /*1e7e0*/  @!P1 LDC.64 R2, c[0x0][0xc78] ;  /* 0x00031e00ff029b82 */ /* 0x000ea20000000a00 */
[----:B0-----:R-:W-:-:S05]  /*1e7f0*/  @!P1 IMAD.WIDE.U32 R4, R0, 0x4, R4 ;  /* 0x0000000400049825 */ /* 0x001fca00078e0004 */
        /* <DEDUP_REMOVED lines=33> */
.L_x_5008:
[----:B------:R-:W0:Y:S01]  /*1ea10*/  LDC R2, c[0x0][0xc3c] ;  /* 0x00030f00ff027b82 */ /* 0x000e220000000800 */
[----:B------:R-:W-:Y:S01]  /*1ea20*/  UIADD3 UR4, UR4, 0x1f, URZ ;  /* 0x0000001f04047890 */ /* 0x000fe2000fffe03f */
[----:B------:R-:W-:Y:S02]  /*1ea30*/  ULDC UR7, c[0x0][0xc3c] ;  /* 0x00030f0000077ab9 */ /* 0x000fe40000000800 */
[----:B------:R-:W-:-:S03]  /*1ea40*/  IMAD.U32 R27, RZ, RZ, UR7 ;  /* 0x00000007ff1b7e24 */ /* 0x000fc6000f8e00ff */
[----:B0-----:R-:W-:-:S13]  /*1ea50*/  ISETP.LE.AND P6, PT, R2, UR4, PT ;  /* 0x0000000402007c0c */ /* 0x001fda000bfc3270 */
[----:B------:R-:W-:Y:S05]  /*1ea60*/  @P6 BRA `(.L_x_5007) ;  /* 0x0000000800a46947 */ /* 0x000fea0003800000 */
[----:B------:R-:W-:-:S05]  /*1ea70*/  VIADD R7, R0, UR4 ;  /* 0x0000000400077c36 */ /* 0x000fca0008000000 */
[----:B------:R-:W-:-:S13]  /*1ea80*/  ISETP.GE.OR P6, PT, R7, R2, !P0 ;  /* 0x000000020700720c */ /* 0x000fda00047c6670 */
[----:B------:R-:W0:Y:S08]  /*1ea90*/  @!P6 LDC.64 R4, c[0x0][0xc80] ;  /* 0x00032000ff04eb82 */ /* 0x000e300000000a00 */
[----:B------:R-:W1:Y:S01]  /*1eaa0*/  @!P6 LDC.64 R2, c[0x0][0xc78] ;  /* 0x00031e00ff02eb82 */ /* 0x000e620000000a00 */
[----:B0-----:R-:W-:-:S04]  /*1eab0*/  @!P6 IMAD.WIDE R4, R7, 0x4, R4 ;  /* 0x000000040704e825 */ /* 0x001fc800078e0204 */
[----:B-1----:R-:W-:Y:S01]  /*1eac0*/  @!P6 IMAD.WIDE R2, R7, 0x4, R2 ;  /* 0x000000040702e825 */ /* 0x002fe200078e0202 */
[----:B------:R-:W-:-:S06]  /*1ead0*/  CS2R R6, SRZ ;  /* 0x0000000000067805 */ /* 0x000fcc000001ff00 */
[----:B------:R-:W2:Y:S04]  /*1eae0*/  @!P6 LDG.E R6, desc[UR36][R4.64] ;  /* 0x000000240406e981 */ /* 0x000ea8000c1e1900 */
        /* <DEDUP_REMOVED lines=22> */
.L_x_5006:
        /* <DEDUP_REMOVED lines=13> */
.L_x_5009:
[----:B-1----:R-:W-:Y:S02]  /*1ed20*/  IMAD R24, R24, UR5, R3 ;  /* 0x0000000518187c24 */ /* 0x002fe4000f8e0203 */
[----:B------:R-:W-:-:S03]  /*1ed30*/  VIADD R27, R27, UR4 ;  /* 0x000000041b1b7c36 */ /* 0x000fc60008000000 */
[----:B0-----:R-:W-:Y:S01]  /*1ed40*/  IADD3 R5, -R24, UR6, RZ ;  /* 0x0000000618057c10 */ /* 0x001fe2000fffe1ff */
[----:B------:R-:W-:Y:S06]  /*1ed50*/  @!P1 BRA `(.L_x_5010) ;  /* 0x0000000000e89947 */ /* 0x000fec0003800000 */
[-C--:B--2---:R-:W-:Y:S02]  /*1ed60*/  IABS R12, R6.reuse ;  /* 0x00000006000c7213 */ /* 0x084fe40000000000 */
[----:B------:R-:W-:Y:S02]  /*1ed70*/  IABS R4, R7 ;  /* 0x0000000700047213 */ /* 0x000fe40000000000 */
[----:B------:R-:W0:Y:S01]  /*1ed80*/  I2F.RP R8, R12 ;  /* 0x0000000c00087306 */ /* 0x000e220000209400 */
[----:B------:R-:W-:-:S05]  /*1ed90*/  IABS R10, R6 ;  /* 0x00000006000a7213 */ /* 0x000fca0000000000 */
[----:B------:R-:W-:Y:S02]  /*1eda0*/  IMAD.MOV R11, RZ, RZ, -R10 ;  /* 0x000000ffff0b7224 */ /* 0x000fe400078e0a0a */
[----:B0-----:R-:W0:Y:S02]  /*1edb0*/  MUFU.RCP R8, R8 ;  /* 0x0000000800087308 */ /* 0x001e240000001000 */
[----:B0-----:R-:W-:Y:S01]  /*1edc0*/  VIADD R2, R8, 0xffffffe ;  /* 0x0ffffffe08027836 */ /* 0x001fe20000000000 */
[----:B------:R-:W-:-:S05]  /*1edd0*/  IABS R8, R5 ;  /* 0x0000000500087213 */ /* 0x000fca0000000000 */
[----:B------:R0:W1:Y:S02]  /*1ede0*/  F2I.FTZ.U32.TRUNC.NTZ R3, R2 ;  /* 0x0000000200037305 */ /* 0x000064000021f000 */
[----:B0-----:R-:W-:Y:S02]  /*1edf0*/  IMAD.MOV.U32 R2, RZ, RZ, RZ ;  /* 0x000000ffff027224 */ /* 0x001fe400078e00ff */
[----:B-1----:R-:W-:-:S04]  /*1ee00*/  IMAD.MOV R9, RZ, RZ, -R3 ;  /* 0x000000ffff097224 */ /* 0x002fc800078e0a03 */
[----:B------:R-:W-:-:S04]  /*1ee10*/  IMAD R9, R9, R12, RZ ;  /* 0x0000000c09097224 */ /* 0x000fc800078e02ff */
[----:B------:R-:W-:Y:S02]  /*1ee20*/  IMAD.HI.U32 R3, R3, R9, R2 ;  /* 0x0000000903037227 */ /* 0x000fe400078e0002 */
[----:B------:R-:W0:Y:S04]  /*1ee30*/  I2F.RP R9, R4 ;  /* 0x0000000400097306 */ /* 0x000e280000209400 */
[----:B------:R-:W-:-:S04]  /*1ee40*/  IMAD.HI.U32 R2, R3, R8, RZ ;  /* 0x0000000803027227 */ /* 0x000fc800078e00ff */
[----:B------:R-:W-:Y:S01]  /*1ee50*/  IMAD R3, R2, R11, R8 ;  /* 0x0000000b02037224 */ /* 0x000fe200078e0208 */
[----:B------:R-:W-:-:S04]  /*1ee60*/  LOP3.LUT R8, R5, R6, RZ, 0x3c, !PT ;  /* 0x0000000605087212 */ /* 0x000fc800078e3cff */
[----:B------:R-:W-:Y:S01]  /*1ee70*/  ISETP.GT.U32.AND P1, PT, R12, R3, PT ;  /* 0x000000030c00720c */ /* 0x000fe20003f24070 */
[----:B0-----:R-:W0:Y:S01]  /*1ee80*/  MUFU.RCP R9, R9 ;  /* 0x0000000900097308 */ /* 0x001e220000001000 */
[----:B------:R-:W-:-:S11]  /*1ee90*/  ISETP.GE.AND P2, PT, R8, RZ, PT ;  /* 0x000000ff0800720c */ /* 0x000fd60003f46270 */
[----:B------:R-:W-:Y:S02]  /*1eea0*/  @!P1 IMAD.IADD R3, R3, 0x1, -R12 ;  /* 0x0000000103039824 */ /* 0x000fe400078e0a0c */
[----:B------:R-:W-:Y:S01]  /*1eeb0*/  @!P1 VIADD R2, R2, 0x1 ;  /* 0x0000000102029836 */ /* 0x000fe20000000000 */
[----:B------:R-:W-:Y:S02]  /*1eec0*/  ISETP.NE.AND P1, PT, R6, RZ, PT ;  /* 0x000000ff0600720c */ /* 0x000fe40003f25270 */
[----:B------:R-:W-:Y:S01]  /*1eed0*/  ISETP.GE.U32.AND P0, PT, R3, R12, PT ;  /* 0x0000000c0300720c */ /* 0x000fe20003f06070 */
[----:B0-----:R-:W-:-:S04]  /*1eee0*/  VIADD R10, R9, 0xffffffe ;  /* 0x0ffffffe090a7836 */ /* 0x001fc80000000000 */
[----:B------:R-:W0:Y:S08]  /*1eef0*/  F2I.FTZ.U32.TRUNC.NTZ R3, R10 ;  /* 0x0000000a00037305 */ /* 0x000e30000021f000 */
        /* <DEDUP_REMOVED lines=32> */
.L_x_5010:
        /* <DEDUP_REMOVED lines=61> */
.L_x_5011:
[----:B------:R-:W-:-:S05]  /*1f4d0*/  LOP3.LUT R25, RZ, R2, RZ, 0x33, !PT ;  /* 0x00000002ff197212 */ /* 0x000fca00078e33ff */
[----:B------:R-:W-:Y:S01]  /*1f4e0*/  IMAD.IADD R25, R6, 0x1, R25 ;  /* 0x0000000106197824 */ /* 0x000fe200078e0219 */
[----:B------:R-:W-:Y:S06]  /*1f4f0*/  BRA `(.L_x_5012) ;  /* 0x00000000000c7947 */ /* 0x000fec0003800000 */
.L_x_5007:
[----:B------:R-:W-:Y:S02]  /*1f500*/  IMAD.MOV.U32 R25, RZ, RZ, RZ ;  /* 0x000000ffff197224 */ /* 0x000fe400078e00ff */
[----:B------:R-:W-:Y:S02]  /*1f510*/  IMAD.U32 R24, RZ, RZ, UR6 ;  /* 0x00000006ff187e24 */ /* 0x000fe4000f8e00ff */
[----:B------:R-:W-:-:S07]  /*1f520*/  IMAD.MOV.U32 R26, RZ, RZ, RZ ;  /* 0x000000ffff1a7224 */ /* 0x000fce00078e00ff */
.L_x_5012:
[----:B------:R-:W-:-:S13]  /*1f530*/  ISETP.NE.AND P0, PT, R0, RZ, PT ;  /* 0x000000ff0000720c */ /* 0x000fda0003f05270 */
[----:B------:R-:W0:Y:S01]  /*1f540*/  @!P0 S2R R3, SR_CgaCtaId ;  /* 0x0000000000038919 */ /* 0x000e220000008800 */
[----:B------:R-:W-:-:S04]  /*1f550*/  @!P0 MOV R0, 0x400 ;  /* 0x0000040000008802 */ /* 0x000fc80000000f00 */
[----:B0-----:R-:W-:-:S05]  /*1f560*/  @!P0 LEA R0, R3, R0, 0x18 ;  /* 0x0000000003008211 */ /* 0x001fca00078ec0ff */
[----:B------:R1:W-:Y:S01]  /*1f570*/  @!P0 STS.128 [R0+0x308d0], R24 ;  /* 0x0308d01800008388 */ /* 0x0003e20000000c00 */
[----:B------:R-:W-:Y:S06]  /*1f580*/  BAR.ARV 0x5, 0x180 ;  /* 0x0146000000007b1d */ /* 0x000fec0000002000 */
.L_x_5005:
        /* <DEDUP_REMOVED lines=8> */
[----:B------:R-:W-:Y:S01]  /*1f610*/  BSSY B8, `(.L_x_5013) ;  /* 0x00006f5000087945 */ /* 0x000fe20003800000 */
[----:B------:R-:W-:Y:S01]  /*1f620*/  IMAD.MOV.U32 R30, RZ, RZ, 0x1 ;  /* 0x00000001ff1e7424 */ /* 0x000fe200078e00ff */
[----:B------:R-:W1:Y:S01]  /*1f630*/  S2R R3, SR_TID.X ;  /* 0x0000000000037919 */ /* 0x000e620000002100 */
[----:B------:R-:W-:Y:S01]  /*1f640*/  IMAD.MOV.U32 R28, RZ, RZ, RZ ;  /* 0x000000ffff1c7224 */ /* 0x000fe200078e00ff */
[----:B------:R-:W-:Y:S01]  /*1f650*/  ULDC.64 UR38, c[0x0][0x198] ;  /* 0x0000660000267ab9 */ /* 0x000fe20000000a00 */
[----:B------:R-:W-:Y:S01]  /*1f660*/  IMAD.MOV.U32 R23, RZ, RZ, RZ ;  /* 0x000000ffff177224 */ /* 0x000fe200078e00ff */
[----:B------:R3:W-:Y:S01]  /*1f670*/  STL [R1+0x2ac], RZ ;  /* 0x0002acff01007387 */ /* 0x0007e20000100800 */
[----:B------:R-:W-:Y:S01]  /*1f680*/  IMAD.MOV.U32 R29, RZ, RZ, 0x1 ;  /* 0x00000001ff1d7424 */ /* 0x000fe200078e00ff */
[----:B------:R-:W-:Y:S01]  /*1f690*/  ULDC UR40, c[0x0][0xc] ;  /* 0x0000030000287ab9 */ /* 0x000fe20000000800 */
[C---:B-1----:R-:W-:Y:S01]  /*1f6a0*/  IMAD.SHL.U32 R33, R3.reuse, 0x8, RZ ;  /* 0x0000000803217824 */ /* 0x042fe200078e00ff */
[----:B------:R-:W-:-:S05]  /*1f6b0*/  LOP3.LUT R2, R3, 0x7f, RZ, 0xc0, !PT ;  /* 0x0000007f03027812 */ /* 0x000fca00078ec0ff */
[----:B------:R-:W-:Y:S01]  /*1f6c0*/  IMAD.SHL.U32 R37, R2, 0x8, RZ ;  /* 0x0000000802257824 */ /* 0x000fe200078e00ff */
[----:B------:R-:W-:Y:S02]  /*1f6d0*/  SHF.R.U32.HI R2, RZ, 0x3, R2 ;  /* 0x00000003ff027819 */ /* 0x000fe40000011602 */
[----:B--2---:R-:W-:Y:S02]  /*1f6e0*/  R2UR UR4, R0 ;  /* 0x00000000000472ca */ /* 0x004fe400000e0000 */
[C---:B------:R-:W-:Y:S02]  /*1f6f0*/  LOP3.LUT R0, R33.reuse, 0x1f8, RZ, 0xc0, !PT ;  /* 0x000001f821007812 */ /* 0x040fe400078ec0ff */
[----:B------:R-:W-:Y:S02]  /*1f700*/  LOP3.LUT R33, R33, 0x38, RZ, 0xc0, !PT ;  /* 0x0000003821217812 */ /* 0x000fe400078ec0ff */
[----:B------:R-:W-:Y:S02]  /*1f710*/  LOP3.LUT R0, R0, 0x38, R3, 0x78, !PT ;  /* 0x0000003800007812 */ /* 0x000fe400078e7803 */
[----:B------:R-:W-:-:S02]  /*1f720*/  LOP3.LUT R36, R33, 0x40, RZ, 0xfc, !PT ;  /* 0x0000004021247812 */ /* 0x000fc400078efcff */
[----:B------:R-:W-:Y:S01]  /*1f730*/  LOP3.LUT R37, R0, 0x200, R37, 0xf8, !PT ;  /* 0x0000020000257812 */ /* 0x000fe200078ef825 */
[----:B------:R-:W-:Y:S01]  /*1f740*/  IMAD.SHL.U32 R0, R3, 0x10, RZ ;  /* 0x0000001003007824 */ /* 0x000fe200078e00ff */
[----:B------:R-:W-:Y:S01]  /*1f750*/  LOP3.LUT R34, R33, 0x80, RZ, 0xfc, !PT ;  /* 0x0000008021227812 */ /* 0x000fe200078efcff */
[----:B------:R-:W-:-:S03]  /*1f760*/  ULOP3.LUT UR41, UR4, 0x2, URZ, 0xfc, !UPT ;  /* 0x0000000204297892 */ /* 0x000fc6000f8efc3f */
[----:B------:R-:W-:Y:S01]  /*1f770*/  UMOV UR4, 0x400 ;  /* 0x0000040000047882 */ /* 0x000fe20000000000 */
[----:B------:R-:W-:Y:S01]  /*1f780*/  LOP3.LUT R0, R2, 0x70, R0, 0xf8, !PT ;  /* 0x0000007002007812 */ /* 0x000fe200078ef800 */
[----:B0-----:R-:W-:-:S06]  /*1f790*/  ULEA UR4, UR5, UR4, 0x18 ;  /* 0x0000000405047291 */ /* 0x001fcc000f8ec03f */
[----:B------:R-:W-:-:S04]  /*1f7a0*/  IMAD.U32 R17, RZ, RZ, UR4 ;  /* 0x00000004ff117e24 */ /* 0x000fc8000f8e00ff */
[----:B------:R-:W-:-:S05]  /*1f7b0*/  IMAD R0, R37, 0x2, R17 ;  /* 0x0000000225007824 */ /* 0x000fca00078e0211 */
[----:B------:R3:W-:Y:S02]  /*1f7c0*/  STL [R1+0x280], R0 ;  /* 0x0002800001007387 */ /* 0x0007e40000100800 */
.L_x_5136:
[----:B------:R-:W-:Y:S05]  /*1f7d0*/  YIELD ;  /* 0x0000000000007946 */ /* 0x000fea0003800000 */
[----:B------:R-:W-:Y:S01]  /*1f7e0*/  ULDC.64 UR4, c[0x0][0xa28] ;  /* 0x00028a0000047ab9 */ /* 0x000fe20000000a00 */
[----:B0-----:R-:W-:Y:S01]  /*1f7f0*/  IMAD.MOV.U32 R12, RZ, RZ, RZ ;  /* 0x000000ffff0c7224 */ /* 0x001fe200078e00ff */
[----:B------:R-:W-:Y:S01]  /*1f800*/  ISETP.NE.U32.AND P0, PT, RZ, UR4, PT ;  /* 0x00000004ff007c0c */ /* 0x000fe2000bf05070 */
[----:B------:R-:W0:Y:S01]  /*1f810*/  LDC.64 R4, c[0x0][0xa00] ;  /* 0x00028000ff047b82 */ /* 0x000e220000000a00 */
[----:B------:R-:W-:Y:S02]  /*1f820*/  ULDC.64 UR6, c[0x0][0xa10] ;  /* 0x0002840000067ab9 */ /* 0x000fe40000000a00 */
[----:B------:R-:W-:Y:S01]  /*1f830*/  ISETP.NE.AND.EX P0, PT, RZ, UR5, PT, P0 ;  /* 0x00000005ff007c0c */ /* 0x000fe2000bf05300 */
[----:B------:R-:W-:-:S12]  /*1f840*/  ULDC.64 UR4, c[0x0][0xa18] ;  /* 0x0002860000047ab9 */ /* 0x000fd80000000a00 */
[----:B-1----:R-:W1:Y:S01]  /*1f850*/  @P0 LDC.64 R2, c[0x0][0xa28] ;  /* 0x00028a00ff020b82 */ /* 0x002e620000000a00 */
[----:B------:R-:W-:Y:S01]  /*1f860*/  ISETP.NE.U32.AND P1, PT, RZ, UR6, PT ;  /* 0x00000006ff007c0c */ /* 0x000fe2000bf25070 */
[----:B-1----:R-:W-:-:S05]  /*1f870*/  @P0 IMAD.WIDE R2, R27, 0x4, R2 ;  /* 0x000000041b020825 */ /* 0x002fca00078e0202 */
[----:B--2---:R1:W2:Y:S01]  /*1f880*/  @P0 LDG.E R12, desc[UR36][R2.64] ;  /* 0x00000024020c0981 */ /* 0x0042a2000c1e1900 */
[----:B------:R-:W-:Y:S01]  /*1f890*/  ISETP.NE.U32.AND P0, PT, RZ, UR4, PT ;  /* 0x00000004ff007c0c */ /* 0x000fe2000bf05070 */
[----:B------:R-:W-:Y:S01]  /*1f8a0*/  IMAD.MOV.U32 R35, RZ, RZ, RZ ;  /* 0x000000ffff237224 */ /* 0x000fe200078e00ff */
[----:B------:R-:W-:Y:S01]  /*1f8b0*/  ISETP.NE.AND.EX P1, PT, RZ, UR7, PT, P1 ;  /* 0x00000007ff007c0c */ /* 0x000fe2000bf25310 */
[----:B---3--:R-:W-:Y:S01]  /*1f8c0*/  IMAD.MOV.U32 R0, RZ, RZ, RZ ;  /* 0x000000ffff007224 */ /* 0x008fe200078e00ff */
        /* <DEDUP_REMOVED lines=25> */
[----:B----4-:R-:W-:Y:S05]  /*1fa60*/  @P2 BRA `(.L_x_5014) ;  /* 0x0000000000102947 */ /* 0x010fea0003800000 */
[----:B------:R-:W-:Y:S05]  /*1fa70*/  @!P0 BRA `(.L_x_5014) ;  /* 0x00000000000c8947 */ /* 0x000fea0003800000 */
[----:B------:R-:W2:Y:S04]  /*1fa80*/  LDG.E R6, desc[UR36][R4.64] ;  /* 0x0000002404067981 */ /* 0x000ea8000c1e1900 */
[----:B-----5:R-:W2:Y:S02]  /*1fa90*/  LDG.E R31, desc[UR36][R4.64+0x4] ;  /* 0x00000424041f7981 */ /* 0x020ea4000c1e1900 */
[----:B--2---:R-:W-:-:S07]  /*1faa0*/  IMAD.IADD R31, R31, 0x1, -R6 ;  /* 0x000000011f1f7824 */ /* 0x004fce00078e0a06 */
.L_x_5014:
        /* <DEDUP_REMOVED lines=13> */
.L_x_5015:
        /* <DEDUP_REMOVED lines=9> */
.L_x_5016:
[----:B-1----:R-:W2:Y:S01]  /*1fc10*/  @P1 LDG.E R5, desc[UR36][R2.64] ;  /* 0x0000002402051981 */ /* 0x002ea2000c1e1900 */
[----:B------:R-:W1:Y:S03]  /*1fc20*/  LDC R9, c[0x0][0x448] ;  /* 0x00011200ff097b82 */ /* 0x000e660000000800 */
[----:B------:R3:W2:Y:S01]  /*1fc30*/  @P1 LDG.E R4, desc[UR36][R2.64+0x4] ;  /* 0x0000042402041981 */ /* 0x0006a2000c1e1900 */
[----:B------:R-:W-:Y:S02]  /*1fc40*/  IMAD.SHL.U32 R25, R25, 0x80, RZ ;  /* 0x0000008019197824 */ /* 0x000fe400078e00ff */
[----:B-----5:R-:W-:Y:S02]  /*1fc50*/  IMAD.IADD R8, R8, 0x1, -R12 ;  /* 0x0000000108087824 */ /* 0x020fe400078e0a0c */
[----:B---3--:R-:W3:Y:S01]  /*1fc60*/  LDC.64 R2, c[0x0][0x9e0] ;  /* 0x00027800ff027b82 */ /* 0x008ee20000000a00 */
[----:B-1----:R-:W-:Y:S01]  /*1fc70*/  ISETP.NE.AND P2, PT, R9, 0x1, PT ;  /* 0x000000010900780c */ /* 0x002fe20003f45270 */
[----:B------:R-:W-:-:S12]  /*1fc80*/  VIADD R9, R25, 0x7f ;  /* 0x0000007f19097836 */ /* 0x000fd80000000000 */
[----:B------:R-:W1:Y:S01]  /*1fc90*/  @P2 LDC R10, c[0x0][0x44c] ;  /* 0x00011300ff0a2b82 */ /* 0x000e620000000800 */
[----:B---3--:R-:W-:-:S07]  /*1fca0*/  ISETP.GE.AND P3, PT, R3, 0x1, PT ;  /* 0x000000010300780c */ /* 0x008fce0003f66270 */
[----:B------:R-:W3:Y:S01]  /*1fcb0*/  @P2 LDC R11, c[0x0][0x450] ;  /* 0x00011400ff0b2b82 */ /* 0x000ee20000000800 */
[----:B--2---:R-:W-:Y:S02]  /*1fcc0*/  @P1 IMAD.IADD R7, R4, 0x1, -R5 ;  /* 0x0000000104071824 */ /* 0x004fe400078e0a05 */
[----:B-1----:R-:W-:-:S05]  /*1fcd0*/  @P2 IMAD.HI.U32 R4, R9, R10, RZ ;  /* 0x0000000a09042227 */ /* 0x002fca00078e00ff */
[----:B---3--:R-:W-:Y:S01]  /*1fce0*/  @P2 SHF.R.U32.HI R9, RZ, R11, R4 ;  /* 0x0000000bff092219 */ /* 0x008fe20000011604 */
[----:B------:R-:W-:-:S04]  /*1fcf0*/  IMAD.IADD R11, R8, 0x1, R7 ;  /* 0x00000001080b7824 */ /* 0x000fc800078e0207 */
[C---:B------:R-:W-:Y:S01]  /*1fd00*/  VIADD R4, R11.reuse, 0x5f ;  /* 0x0000005f0b047836 */ /* 0x040fe20000000000 */
[----:B------:R1:W-:Y:S01]  /*1fd10*/  STL [R1+0x284], R11 ;  /* 0x0002840b01007387 */ /* 0x0003e20000100800 */
[----:B------:R-:W-:Y:S02]  /*1fd20*/  IADD3 R18, R11, 0x1, -R31 ;  /* 0x000000010b127810 */ /* 0x000fe40007ffe81f */
[----:B------:R-:W-:-:S04]  /*1fd30*/  IMAD.HI R4, R4, 0x2aaaaaab, RZ ;  /* 0x2aaaaaab04047827 */ /* 0x000fc800078e02ff */
[----:B------:R-:W-:Y:S01]  /*1fd40*/  IMAD.IADD R9, R18, 0x1, R9 ;  /* 0x0000000112097824 */ /* 0x000fe200078e0209 */
[----:B------:R-:W-:-:S03]  /*1fd50*/  SHF.R.U32.HI R19, RZ, 0x1f, R4 ;  /* 0x0000001fff137819 */ /* 0x000fc60000011604 */
[----:B------:R-:W-:Y:S01]  /*1fd60*/  IMAD.IADD R2, R9, 0x1, R2 ;  /* 0x0000000109027824 */ /* 0x000fe200078e0202 */
[----:B------:R-:W-:Y:S01]  /*1fd70*/  LEA.HI.SX32 R19, R4, R19, 0x1c ;  /* 0x0000001304137211 */ /* 0x000fe200078fe2ff */
[----:B-1----:R-:W-:Y:S06]  /*1fd80*/  @!P3 BRA `(.L_x_5017) ;  /* 0x000000000048b947 */ /* 0x002fec0003800000 */
        /* <DEDUP_REMOVED lines=11> */
.L_x_5019:
[----:B------:R-:W-:-:S13]  /*1fe40*/  ISETP.NE.AND P0, PT, R3, 0x1, PT ;  /* 0x000000010300780c */ /* 0x000fda0003f05270 */
[----:B------:R-:W1:Y:S02]  /*1fe50*/  @P0 LDC.64 R4, c[0x0][0x9e8] ;  /* 0x00027a00ff040b82 */ /* 0x000e640000000a00 */
[----:B-1----:R-:W-:-:S05]  /*1fe60*/  @P0 IMAD.HI.U32 R4, R10, R4, RZ ;  /* 0x000000040a040227 */ /* 0x002fca00078e00ff */
[----:B------:R-:W-:-:S07]  /*1fe70*/  @P0 SHF.R.U32.HI R10, RZ, R5, R4 ;  /* 0x00000005ff0a0219 */ /* 0x000fce0000011604 */
.L_x_5020:
[----:B------:R-:W-:Y:S05]  /*1fe80*/  BSYNC B0 ;  /* 0x0000000000007941 */ /* 0x000fea0003800000 */
.L_x_5018:
[----:B------:R-:W-:-:S05]  /*1fe90*/  IMAD R5, R10, R3, R3 ;  /* 0x000000030a057224 */ /* 0x000fca00078e0203 */
[----:B------:R-:W-:-:S07]  /*1fea0*/  VIMNMX R2, R2, R5, PT ;  /* 0x0000000502027248 */ /* 0x000fce0003fe0100 */
.L_x_5017:
[----:B------:R-:W1:Y:S01]  /*1feb0*/  @P2 LDC R10, c[0x0][0x44c] ;  /* 0x00011300ff0a2b82 */ /* 0x000e620000000800 */
[----:B------:R-:W-:Y:S01]  /*1fec0*/  VIADD R2, R2, 0x5f ;  /* 0x0000005f02027836 */ /* 0x000fe20000000000 */
[----:B------:R-:W-:Y:S01]  /*1fed0*/  ULDC UR4, c[0x0][0x9dc] ;  /* 0x0002770000047ab9 */ /* 0x000fe20000000800 */
[----:B------:R-:W-:Y:S02]  /*1fee0*/  IMAD.MOV.U32 R4, RZ, RZ, R25 ;  /* 0x000000ffff047224 */ /* 0x000fe400078e0019 */
[----:B------:R-:W-:-:S03]  /*1fef0*/  IMAD.HI R2, R2, 0x2aaaaaab, RZ ;  /* 0x2aaaaaab02027827 */ /* 0x000fc600078e02ff */
[----:B------:R-:W2:Y:S01]  /*1ff00*/  @P2 LDC R5, c[0x0][0x450] ;  /* 0x00011400ff052b82 */ /* 0x000ea20000000800 */
[----:B------:R-:W-:Y:S02]  /*1ff10*/  IMAD.IADD R9, R11, 0x1, -R31 ;  /* 0x000000010b097824 */ /* 0x000fe400078e0a1f */
[----:B-1----:R-:W-:-:S05]  /*1ff20*/  @P2 IMAD.HI.U32 R10, R25, R10, RZ ;  /* 0x0000000a190a2227 */ /* 0x002fca00078e00ff */
[----:B--2---:R-:W-:Y:S02]  /*1ff30*/  @P2 SHF.R.U32.HI R4, RZ, R5, R10 ;  /* 0x00000005ff042219 */ /* 0x004fe4000001160a */
[----:B------:R-:W-:-:S03]  /*1ff40*/  SHF.R.U32.HI R5, RZ, 0x1f, R2 ;  /* 0x0000001fff057819 */ /* 0x000fc60000011602 */
[----:B------:R-:W-:Y:S01]  /*1ff50*/  IMAD.IADD R10, R9, 0x1, R4 ;  /* 0x00000001090a7824 */ /* 0x000fe200078e0204 */
[----:B------:R-:W-:-:S04]  /*1ff60*/  LEA.HI.SX32 R2, R2, R5, 0x1c ;  /* 0x0000000502027211 */ /* 0x000fc800078fe2ff */
[----:B------:R-:W-:Y:S01]  /*1ff70*/  VIMNMX R11, R19, R2, PT ;  /* 0x00000002130b7248 */ /* 0x000fe20003fe0100 */
        /* <DEDUP_REMOVED lines=12> */
.L_x_5023:
[----:B------:R-:W-:-:S13]  /*20040*/  ISETP.NE.AND P0, PT, R3, 0x1, PT ;  /* 0x000000010300780c */ /* 0x000fda0003f05270 */
[----:B------:R-:W1:Y:S02]  /*20050*/  @P0 LDC.64 R4, c[0x0][0x9e8] ;  /* 0x00027a00ff040b82 */ /* 0x000e640000000a00 */
[----:B-1----:R-:W-:-:S05]  /*20060*/  @P0 IMAD.HI.U32 R4, R10, R4, RZ ;  /* 0x000000040a040227 */ /* 0x002fca00078e00ff */
[----:B------:R-:W-:-:S07]  /*20070*/  @P0 SHF.R.U32.HI R10, RZ, R5, R4 ;  /* 0x00000005ff0a0219 */ /* 0x000fce0000011604 */
.L_x_5024:
[----:B------:R-:W-:Y:S05]  /*20080*/  BSYNC B0 ;  /* 0x0000000000007941 */ /* 0x000fea0003800000 */
.L_x_5022:
[----:B------:R-:W-:-:S05]  /*20090*/  IMAD R3, R10, R3, RZ ;  /* 0x000000030a037224 */ /* 0x000fca00078e02ff */
[----:B------:R-:W-:-:S07]  /*200a0*/  VIMNMX R2, R2, R3, !PT ;  /* 0x0000000302027248 */ /* 0x000fce0007fe0100 */
.L_x_5021:
[----:B------:R-:W-:Y:S01]  /*200b0*/  IMAD.HI R2, R2, 0x2aaaaaab, RZ ;  /* 0x2aaaaaab02027827 */ /* 0x000fe200078e02ff */
[----:B------:R-:W-:Y:S01]  /*200c0*/  BSSY B0, `(.L_x_5025) ;  /* 0x0000026000007945 */ /* 0x000fe20003800000 */
        /* <DEDUP_REMOVED lines=8> */
[----:B------:R-:W-:Y:S01]  /*20150*/  ISETP.NE.AND P0, PT, R6, RZ, PT ;  /* 0x000000ff0600720c */ /* 0x000fe20003f05270 */
[----:B------:R-:W-:-:S03]  /*20160*/  ULDC UR4, c[0x0][0x9f0] ;  /* 0x00027c0000047ab9 */ /* 0x000fc60000000800 */
[----:B------:R-:W-:-:S04]  /*20170*/  SEL R5, R6, UR4, P0 ;  /* 0x0000000406057c07 */ /* 0x000fc80008000000 */
[----:B------:R-:W-:Y:S02]  /*20180*/  IABS R13, R5 ;  /* 0x00000005000d7213 */ /* 0x000fe40000000000 */
[----:B0-----:R-:W-:Y:S02]  /*20190*/  IADD3 R12, R5, -0x1, R11 ;  /* 0xffffffff050c7810 */ /* 0x001fe40007ffe00b */
        /* <DEDUP_REMOVED lines=24> */
.L_x_5026:
[----:B------:R-:W-:Y:S05]  /*20320*/  BSYNC B0 ;  /* 0x0000000000007941 */ /* 0x000fea0003800000 */
.L_x_5025:
[-C--:B------:R-:W-:Y:S01]  /*20330*/  IMAD R3, R10, R14.reuse, R4 ;  /* 0x0000000e0a037224 */ /* 0x080fe200078e0204 */
        /* <DEDUP_REMOVED lines=20> */
[----:B------:R-:W1:Y:S02]  /*20480*/  S2R R3, SR_TID.X ;  /* 0x0000000000037919 */ /* 0x000e640000002100 */
[----:B-1----:R-:W-:-:S04]  /*20490*/  SHF.R.U32.HI R3, RZ, 0x5, R3 ;  /* 0x00000005ff037819 */ /* 0x002fc80000011603 */
[----:B------:R-:W-:-:S05]  /*204a0*/  LOP3.LUT R3, R3, 0x3, RZ, 0xc0, !PT ;  /* 0x0000000303037812 */ /* 0x000fca00078ec0ff */
[----:B------:R1:W2:Y:S02]  /*204b0*/  SHFL.IDX PT, R14, R3, RZ, 0x1f ;  /* 0x00001fff030e7589 */ /* 0x0002a400000e0000 */
.L_x_5185:
[----:B--2---:R-:W-:Y:S02]  /*204c0*/  ISETP.NE.AND P0, PT, R14, RZ, PT ;  /* 0x000000ff0e00720c */ /* 0x004fe40003f05270 */
[----:B------:R-:W-:-:S11]  /*204d0*/  PLOP3.LUT P6, PT, PT, PT, PT, 0x8, 0x0 ;  /* 0x000000000000781c */ /* 0x000fd60003fce170 */
[----:B------:R-:W-:Y:S05]  /*204e0*/  @P0 BRA `(.L_x_5030) ;  /* 0x00000000000c0947 */ /* 0x000fea0003800000 */
[----:B------:R-:W-:-:S03]  /*204f0*/  UMOV UR4, 0xffffffff ;  /* 0xffffffff00047882 */ /* 0x000fc60000000000 */
[----:B------:R-:W-:Y:S05]  /*20500*/  BRA.DIV UR4, `(.L_x_5031) ;  /* 0x0000007204787947 */ /* 0x000fea000b800000 */
[----:B------:R-:W-:-:S13]  /*20510*/  ELECT P6, URZ, PT ;  /* 0x00000000003f782f */ /* 0x000fda00038c0000 */
.L_x_5030:
[----:B-1----:R-:W2:Y:S01]  /*20520*/  LDL R3, [R1+0x2ac] ;  /* 0x0002ac0001037983 */ /* 0x002ea20000100800 */
[----:B------:R-:W-:Y:S01]  /*20530*/  BSSY B1, `(.L_x_5032) ;  /* 0x0000008000017945 */ /* 0x000fe20003800000 */
[----:B--2---:R-:W-:-:S05]  /*20540*/  VIADD R3, R3, 0x1 ;  /* 0x0000000103037836 */ /* 0x004fca0000000000 */
[----:B------:R-:W-:-:S04]  /*20550*/  LEA.HI R7, R3, R3, RZ, 0x1 ;  /* 0x0000000303077211 */ /* 0x000fc800078f08ff */
[----:B------:R-:W-:-:S05]  /*20560*/  LOP3.LUT R8, R7, 0xfffffffe, RZ, 0xc0, !PT ;  /* 0xfffffffe07087812 */ /* 0x000fca00078ec0ff */
[----:B------:R-:W-:-:S05]  /*20570*/  IMAD.IADD R8, R3, 0x1, -R8 ;  /* 0x0000000103087824 */ /* 0x000fca00078e0a08 */
[----:B------:R-:W-:-:S04]  /*20580*/  SHF.L.U32 R8, R8, 0x1f, RZ ;  /* 0x0000001f08087819 */ /* 0x000fc800000006ff */
[----:B------:R-:W1:Y:S02]  /*20590*/  SYNCS.PHASECHK.TRANS64.TRYWAIT P0, [R17+URZ+0x30820], R8 ;  /* 0x03082008110075a7 */ /* 0x000e64000800017f */
[----:B-1----:R-:W-:Y:S05]  /*205a0*/  @!P0 BRA `(.L_x_5033) ;  /* 0x0000007000708947 */ /* 0x002fea0003800000 */
.L_x_5188:
[----:B------:R-:W-:Y:S05]  /*205b0*/  BSYNC B1 ;  /* 0x0000000000017941 */ /* 0x000fea0003800000 */
.L_x_5032:
[----:B------:R-:W-:Y:S04]  /*205c0*/  BSSY B1, `(.L_x_5034) ;  /* 0x000008b000017945 */ /* 0x000fe80003800000 */
[----:B------:R-:W-:Y:S05]  /*205d0*/  @!P6 BRA `(.L_x_5035) ;  /* 0x000000080024e947 */ /* 0x000fea0003800000 */
[----:B0-----:R-:W-:Y:S01]  /*205e0*/  IMAD R12, R28, 0x8, R17 ;  /* 0x000000081c0c7824 */ /* 0x001fe200078e0211 */
[----:B------:R-:W-:Y:S01]  /*205f0*/  SHF.L.U32 R11, R30, 0x1f, RZ ;  /* 0x0000001f1e0b7819 */ /* 0x000fe200000006ff */
[----:B------:R-:W0:Y:S01]  /*20600*/  S2R R3, SR_TID.X ;  /* 0x0000000000037919 */ /* 0x000e220000002100 */
[----:B------:R-:W-:Y:S02]  /*20610*/  BSSY B2, `(.L_x_5036) ;  /* 0x0000005000027945 */ /* 0x000fe40003800000 */
[----:B------:R-:W2:Y:S01]  /*20620*/  SYNCS.PHASECHK.TRANS64.TRYWAIT P0, [R12+URZ+0x308a0], R11 ;  /* 0x0308a00b0c0075a7 */ /* 0x000ea2000800017f */
[----:B0-----:R-:W-:-:S04]  /*20630*/  LOP3.LUT R3, R3, 0x7f, RZ, 0xc0, !PT ;  /* 0x0000007f03037812 */ /* 0x001fc800078ec0ff */
[----:B------:R-:W-:Y:S01]  /*20640*/  ISETP.NE.AND P1, PT, R3, RZ, PT ;  /* 0x000000ff0300720c */ /* 0x000fe20003f25270 */
[----:B--2---:R-:W-:-:S12]  /*20650*/  @!P0 BRA `(.L_x_5037) ;  /* 0x0000007000588947 */ /* 0x004fd80003800000 */
.L_x_5189:
[----:B------:R-:W-:Y:S05]  /*20660*/  BSYNC B2 ;  /* 0x0000000000027941 */ /* 0x000fea0003800000 */
.L_x_5036:
[----:B------:R-:W-:Y:S04]  /*20670*/  BSSY B2, `(.L_x_5038) ;  /* 0x0000009000027945 */ /* 0x000fe80003800000 */
[----:B------:R-:W-:Y:S05]  /*20680*/  @P1 BRA `(.L_x_5039) ;  /* 0x00000000001c1947 */ /* 0x000fea0003800000 */
[----:B------:R-:W2:Y:S02]  /*20690*/  S2R R3, SR_TID.X ;  /* 0x0000000000037919 */ /* 0x000ea40000002100 */
[----:B--2---:R-:W-:Y:S01]  /*206a0*/  LOP3.LUT R7, R3, 0x1f, RZ, 0xc0, !PT ;  /* 0x0000001f03077812 */ /* 0x004fe200078ec0ff */
[----:B------:R-:W-:-:S03]  /*206b0*/  IMAD.MOV.U32 R3, RZ, RZ, 0x9000 ;  /* 0x00009000ff037424 */ /* 0x000fc600078e00ff */
[----:B------:R-:W-:Y:S01]  /*206c0*/  ISETP.NE.AND P0, PT, R7, RZ, PT ;  /* 0x000000ff0700720c */ /* 0x000fe20003f05270 */
[----:B------:R2:W-:-:S12]  /*206d0*/  SYNCS.ARRIVE.TRANS64 RZ, [R12+URZ+0x30890], R3 ;  /* 0x030890030cff79a7 */ /* 0x0005d8000800003f */
[----:B--2---:R-:W-:Y:S05]  /*206e0*/  @!P0 BRA `(.L_x_5039) ;  /* 0x0000000000048947 */ /* 0x004fea0003800000 */
[----:B------:R-:W-:Y:S01]  /*206f0*/  BPT.TRAP 0x1 ;  /* 0x000000040000795c */ /* 0x000fe20000300000 */
.L_x_5039:
[----:B------:R-:W-:Y:S05]  /*20700*/  BSYNC B2 ;  /* 0x0000000000027941 */ /* 0x000fea0003800000 */
.L_x_5038:
[----:B------:R-:W-:Y:S01]  /*20710*/  IMAD.MOV.U32 R22, RZ, RZ, RZ ;  /* 0x000000ffff167224 */ /* 0x000fe200078e00ff */
[----:B------:R-:W-:Y:S01]  /*20720*/  UIADD3 UR4, UP0, UR38, 0x570, URZ ;  /* 0x0000057026047890 */ /* 0x000fe2000ff1e03f */
[----:B------:R-:W-:Y:S01]  /*20730*/  IMAD R7, R2, 0x60, R0 ;  /* 0x0000006002077824 */ /* 0x000fe200078e0200 */
[----:B------:R-:W-:Y:S01]  /*20740*/  PLOP3.LUT P0, PT, PT, PT, PT, 0x80, 0x0 ;  /* 0x000000000000781c */ /* 0x000fe20003f0f070 */
[----:B-1----:R-:W-:Y:S01]  /*20750*/  IMAD R8, R28, 0x9000, R17 ;  /* 0x000090001c087824 */ /* 0x002fe200078e0211 */
[----:B------:R-:W-:Y:S01]  /*20760*/  R2UR UR10, R22 ;  /* 0x00000000160a72ca */ /* 0x000fe200000e0000 */
[----:B------:R-:W-:Y:S01]  /*20770*/  VIADD R7, R7, 0xffffffa0 ;  /* 0xffffffa007077836 */ /* 0x000fe20000000000 */
[----:B------:R-:W-:Y:S01]  /*20780*/  UIADD3.X UR5, URZ, UR39, URZ, UP0, !UPT ;  /* 0x000000273f057290 */ /* 0x000fe200087fe43f */
[----:B------:R-:W-:Y:S01]  /*20790*/  VIADD R3, R12, 0x30890 ;  /* 0x000308900c037836 */ /* 0x000fe20000000000 */
[----:B------:R-:W-:Y:S01]  /*207a0*/  UMOV UR6, 0x0 ;  /* 0x0000000000067882 */ /* 0x000fe20000000000 */
[----:B------:R-:W-:Y:S01]  /*207b0*/  VIADD R13, R8, 0x1e400 ;  /* 0x0001e400080d7836 */ /* 0x000fe20000000000 */
[----:B------:R-:W-:-:S09]  /*207c0*/  UMOV UR7, 0x12f00000 ;  /* 0x12f0000000077882 */ /* 0x000fd20000000000 */
.L_x_5040:
        /* <DEDUP_REMOVED lines=16> */
.L_x_5041:
        /* <DEDUP_REMOVED lines=16> */
.L_x_5042:
        /* <DEDUP_REMOVED lines=13> */
.L_x_5190:
[----:B------:R-:W-:Y:S05]  /*20aa0*/  BSYNC B2 ;  /* 0x0000000000027941 */ /* 0x000fea0003800000 */
.L_x_5043:
[----:B------:R-:W-:Y:S01]  /*20ab0*/  BSSY B2, `(.L_x_5045) ;  /* 0x000000b000027945 */ /* 0x000fe20003800000 */
[----:B------:R-:W-:Y:S02]  /*20ac0*/  IMAD.MOV.U32 R14, RZ, RZ, 0x0 ;  /* 0x00000000ff0e7424 */ /* 0x000fe400078e00ff */
[----:B------:R-:W-:Y:S01]  /*20ad0*/  IMAD.MOV.U32 R15, RZ, RZ, 0x12f00000 ;  /* 0x12f00000ff0f7424 */ /* 0x000fe200078e00ff */
[----:B------:R-:W-:Y:S06]  /*20ae0*/  @P1 BRA `(.L_x_5046) ;  /* 0x00000000001c1947 */ /* 0x000fec0003800000 */
[----:B------:R-:W2:Y:S02]  /*20af0*/  S2R R3, SR_TID.X ;  /* 0x0000000000037919 */ /* 0x000ea40000002100 */
[----:B--2---:R-:W-:Y:S01]  /*20b00*/  LOP3.LUT R13, R3, 0x1f, RZ, 0xc0, !PT ;  /* 0x0000001f030d7812 */ /* 0x004fe200078ec0ff */
[----:B------:R-:W-:-:S03]  /*20b10*/  IMAD.MOV.U32 R3, RZ, RZ, 0x9000 ;  /* 0x00009000ff037424 */ /* 0x000fc600078e00ff */
[----:B------:R-:W-:Y:S01]  /*20b20*/  ISETP.NE.AND P0, PT, R13, RZ, PT ;  /* 0x000000ff0d00720c */ /* 0x000fe20003f05270 */
[----:B------:R2:W-:-:S12]  /*20b30*/  SYNCS.ARRIVE.TRANS64 RZ, [R12+URZ+0x308b0], R3 ;  /* 0x0308b0030cff79a7 */ /* 0x0005d8000800003f */
[----:B--2---:R-:W-:Y:S05]  /*20b40*/  @!P0 BRA `(.L_x_5046) ;  /* 0x0000000000048947 */ /* 0x004fea0003800000 */
[----:B------:R-:W-:Y:S01]  /*20b50*/  BPT.TRAP 0x1 ;  /* 0x000000040000795c */ /* 0x000fe20000300000 */
.L_x_5046:
[----:B------:R-:W-:Y:S05]  /*20b60*/  BSYNC B2 ;  /* 0x0000000000027941 */ /* 0x000fea0003800000 */
.L_x_5045:
        /* <DEDUP_REMOVED lines=8> */
.L_x_5047:
        /* <DEDUP_REMOVED lines=15> */
.L_x_5048:
        /* <DEDUP_REMOVED lines=15> */
.L_x_5049:
        /* <DEDUP_REMOVED lines=10> */
.L_x_5035:
[----:B------:R-:W-:Y:S05]  /*20e70*/  BSYNC B1 ;  /* 0x0000000000017941 */ /* 0x000fea0003800000 */
.L_x_5034:
        /* <DEDUP_REMOVED lines=9> */
.L_x_5066:
        /* <DEDUP_REMOVED lines=11> */
.L_x_5191:
[----:B------:R-:W-:Y:S05]  /*20fc0*/  BSYNC B2 ;  /* 0x0000000000027941 */ /* 0x000fea0003800000 */
.L_x_5052:
        /* <DEDUP_REMOVED lines=9> */
.L_x_5055:
[----:B------:R-:W-:Y:S05]  /*21060*/  BSYNC B2 ;  /* 0x0000000000027941 */ /* 0x000fea0003800000 */
.L_x_5054:
        /* <DEDUP_REMOVED lines=11> */
.L_x_5056:
        /* <DEDUP_REMOVED lines=16> */
.L_x_5057:
        /* <DEDUP_REMOVED lines=16> */
.L_x_5058:
        /* <DEDUP_REMOVED lines=13> */
.L_x_5192:
[----:B------:R-:W-:Y:S05]  /*213f0*/  BSYNC B2 ;  /* 0x0000000000027941 */ /* 0x000fea0003800000 */
.L_x_5059:
[----:B------:R-:W-:Y:S01]  /*21400*/  BSSY B2, `(.L_x_5061) ;  /* 0x000000b000027945 */ /* 0x000fe20003800000 */
[----:B------:R-:W-:Y:S02]  /*21410*/  IMAD.MOV.U32 R2, RZ, RZ, 0x0 ;  /* 0x00000000ff027424 */ /* 0x000fe400078e00ff */
[----:B01----:R-:W-:Y:S01]  /*21420*/  IMAD.MOV.U32 R3, RZ, RZ, 0x12f00000 ;  /* 0x12f00000ff037424 */ /* 0x003fe200078e00ff */
[----:B------:R-:W-:Y:S06]  /*21430*/  @P2 BRA `(.L_x_5062) ;  /* 0x00000000001c2947 */ /* 0x000fec0003800000 */
[----:B------:R-:W0:Y:S02]  /*21440*/  S2R R13, SR_TID.X ;  /* 0x00000000000d7919 */ /* 0x000e240000002100 */
[----:B0-----:R-:W-:Y:S01]  /*21450*/  LOP3.LUT R21, R13, 0x1f, RZ, 0xc0, !PT ;  /* 0x0000001f0d157812 */ /* 0x001fe200078ec0ff */
[----:B------:R-:W-:-:S03]  /*21460*/  IMAD.MOV.U32 R13, RZ, RZ, 0x9000 ;  /* 0x00009000ff0d7424 */ /* 0x000fc600078e00ff */
[----:B------:R-:W-:Y:S01]  /*21470*/  ISETP.NE.AND P1, PT, R21, RZ, PT ;  /* 0x000000ff1500720c */ /* 0x000fe20003f25270 */
[----:B------:R0:W-:-:S12]  /*21480*/  SYNCS.ARRIVE.TRANS64 RZ, [R7+URZ+0x308b0], R13 ;  /* 0x0308b00d07ff79a7 */ /* 0x0001d8000800003f */
[----:B0-----:R-:W-:Y:S05]  /*21490*/  @!P1 BRA `(.L_x_5062) ;  /* 0x0000000000049947 */ /* 0x001fea0003800000 */
[----:B------:R-:W-:Y:S01]  /*214a0*/  BPT.TRAP 0x1 ;  /* 0x000000040000795c */ /* 0x000fe20000300000 */
.L_x_5062:
[----:B------:R-:W-:Y:S05]  /*214b0*/  BSYNC B2 ;  /* 0x0000000000027941 */ /* 0x000fea0003800000 */
.L_x_5061:
        /* <DEDUP_REMOVED lines=8> */
.L_x_5063:
        /* <DEDUP_REMOVED lines=15> */
.L_x_5064:
        /* <DEDUP_REMOVED lines=15> */
.L_x_5065:
        /* <DEDUP_REMOVED lines=10> */
.L_x_5051:
[----:B------:R-:W-:Y:S05]  /*217c0*/  BSYNC B1 ;  /* 0x0000000000017941 */ /* 0x000fea0003800000 */
.L_x_5050:
        /* <DEDUP_REMOVED lines=8> */
.L_x_5028:
[----:B------:R-:W-:Y:S05]  /*21850*/  BSYNC B0 ;  /* 0x0000000000007941 */ /* 0x000fea0003800000 */
.L_x_5027:
[----:B------:R-:W1:Y:S01]  /*21860*/  LDC R0, c[0x0][0x448] ;  /* 0x00011200ff007b82 */ /* 0x000e620000000800 */
[----:B------:R-:W-:Y:S01]  /*21870*/  VIADD R5, R25, 0x7f ;  /* 0x0000007f19057836 */ /* 0x000fe20000000000 */
[----:B------:R-:W-:Y:S06]  /*21880*/  @!P0 WARPSYNC.ALL ;  /* 0x0000000000008948 */ /* 0x000fec0003800000 */
[----:B------:R-:W2:Y:S08]  /*21890*/  LDC.64 R2, c[0x0][0x9e0] ;  /* 0x00027800ff027b82 */ /* 0x000eb00000000a00 */
[----:B------:R-:W-:Y:S01]  /*218a0*/  @!P0 BAR.SYNC.DEFER_BLOCKING 0xc, 0x180 ;  /* 0x0306000000008b1d */ /* 0x000fe20000010000 */
[----:B-1----:R-:W-:-:S02]  /*218b0*/  ISETP.NE.AND P1, PT, R0, 0x1, PT ;  /* 0x000000010000780c */ /* 0x002fc40003f25270 */
[----:B--2---:R-:W-:-:S11]  /*218c0*/  ISETP.GE.AND P2, PT, R3, 0x1, PT ;  /* 0x000000010300780c */ /* 0x004fd60003f46270 */
[----:B------:R-:W1:Y:S08]  /*218d0*/  @P1 LDC R4, c[0x0][0x44c] ;  /* 0x00011300ff041b82 */ /* 0x000e700000000800 */
[----:B------:R-:W2:Y:S01]  /*218e0*/  @P1 LDC R0, c[0x0][0x450] ;  /* 0x00011400ff001b82 */ /* 0x000ea20000000800 */
[----:B-1----:R-:W-:-:S05]  /*218f0*/  @P1 IMAD.HI.U32 R7, R5, R4, RZ ;  /* 0x0000000405071227 */ /* 0x002fca00078e00ff */
[----:B--2---:R-:W-:-:S05]  /*21900*/  @P1 SHF.R.U32.HI R5, RZ, R0, R7 ;  /* 0x00000000ff051219 */ /* 0x004fca0000011607 */
        /* <DEDUP_REMOVED lines=14> */
.L_x_5069:
[----:B------:R-:W-:-:S13]  /*219f0*/  ISETP.NE.AND P0, PT, R3, 0x1, PT ;  /* 0x000000010300780c */ /* 0x000fda0003f05270 */
[----:B------:R-:W1:Y:S02]  /*21a00*/  @P0 LDC.64 R4, c[0x0][0x9e8] ;  /* 0x00027a00ff040b82 */ /* 0x000e640000000a00 */
[----:B-1----:R-:W-:-:S05]  /*21a10*/  @P0 IMAD.HI.U32 R4, R0, R4, RZ ;  /* 0x0000000400040227 */ /* 0x002fca00078e00ff */
[----:B------:R-:W-:-:S07]  /*21a20*/  @P0 SHF.R.U32.HI R0, RZ, R5, R4 ;  /* 0x00000005ff000219 */ /* 0x000fce0000011604 */
.L_x_5070:
[----:B------:R-:W-:Y:S05]  /*21a30*/  BSYNC B0 ;  /* 0x0000000000007941 */ /* 0x000fea0003800000 */
.L_x_5068:
[----:B------:R-:W-:-:S05]  /*21a40*/  IMAD R5, R0, R3, R3 ;  /* 0x0000000300057224 */ /* 0x000fca00078e0203 */
[----:B------:R-:W-:-:S07]  /*21a50*/  VIMNMX R2, R2, R5, PT ;  /* 0x0000000502027248 */ /* 0x000fce0003fe0100 */
.L_x_5067:
[----:B------:R-:W1:Y:S01]  /*21a60*/  @P1 LDC R0, c[0x0][0x44c] ;  /* 0x00011300ff001b82 */ /* 0x000e620000000800 */
[----:B------:R-:W-:Y:S01]  /*21a70*/  VIADD R2, R2, 0x5f ;  /* 0x0000005f02027836 */ /* 0x000fe20000000000 */
[----:B------:R-:W-:-:S03]  /*21a80*/  ULDC UR4, c[0x0][0x9dc] ;  /* 0x0002770000047ab9 */ /* 0x000fc60000000800 */
[----:B------:R-:W-:-:S03]  /*21a90*/  IMAD.HI R2, R2, 0x2aaaaaab, RZ ;  /* 0x2aaaaaab02027827 */ /* 0x000fc600078e02ff */
[----:B------:R-:W2:Y:S01]  /*21aa0*/  @P1 LDC R5, c[0x0][0x450] ;  /* 0x00011400ff051b82 */ /* 0x000ea20000000800 */
[----:B-1----:R-:W-:-:S04]  /*21ab0*/  @P1 IMAD.HI.U32 R4, R25, R0, RZ ;  /* 0x0000000019041227 */ /* 0x002fc800078e00ff */
[----:B------:R-:W-:Y:S01]  /*21ac0*/  IMAD.MOV.U32 R0, RZ, RZ, R25 ;  /* 0x000000ffff007224 */ /* 0x000fe200078e0019 */
[----:B--2---:R-:W-:Y:S02]  /*21ad0*/  @P1 SHF.R.U32.HI R0, RZ, R5, R4 ;  /* 0x00000005ff001219 */ /* 0x004fe40000011604 */
[----:B------:R-:W-:-:S03]  /*21ae0*/  SHF.R.U32.HI R5, RZ, 0x1f, R2 ;  /* 0x0000001fff057819 */ /* 0x000fc60000011602 */
[----:B------:R-:W-:Y:S01]  /*21af0*/  IMAD.IADD R9, R9, 0x1, R0 ;  /* 0x0000000109097824 */ /* 0x000fe200078e0200 */
[----:B------:R-:W-:-:S03]  /*21b00*/  LEA.HI.SX32 R2, R2, R5, 0x1c ;  /* 0x0000000502027211 */ /* 0x000fc600078fe2ff */
[----:B------:R-:W-:Y:S01]  /*21b10*/  VIADD R0, R9, -UR4 ;  /* 0x8000000409007c36 */ /* 0x000fe20008000000 */
[----:B------:R-:W-:Y:S01]  /*21b20*/  VIMNMX R19, R19, R2, PT ;  /* 0x0000000213137248 */ /* 0x000fe20003fe0100 */
        /* <DEDUP_REMOVED lines=11> */
.L_x_5073:
[----:B------:R-:W-:-:S13]  /*21be0*/  ISETP.NE.AND P0, PT, R3, 0x1, PT ;  /* 0x000000010300780c */ /* 0x000fda0003f05270 */
[----:B------:R-:W1:Y:S02]  /*21bf0*/  @P0 LDC.64 R4, c[0x0][0x9e8] ;  /* 0x00027a00ff040b82 */ /* 0x000e640000000a00 */
[----:B-1----:R-:W-:-:S05]  /*21c00*/  @P0 IMAD.HI.U32 R4, R9, R4, RZ ;  /* 0x0000000409040227 */ /* 0x002fca00078e00ff */
[----:B------:R-:W-:-:S07]  /*21c10*/  @P0 SHF.R.U32.HI R9, RZ, R5, R4 ;  /* 0x00000005ff090219 */ /* 0x000fce0000011604 */
.L_x_5074:
[----:B------:R-:W-:Y:S05]  /*21c20*/  BSYNC B0 ;  /* 0x0000000000007941 */ /* 0x000fea0003800000 */
.L_x_5072:
[----:B------:R-:W-:-:S05]  /*21c30*/  IMAD R3, R9, R3, RZ ;  /* 0x0000000309037224 */ /* 0x000fca00078e02ff */
[----:B------:R-:W-:-:S07]  /*21c40*/  VIMNMX R0, R0, R3, !PT ;  /* 0x0000000300007248 */ /* 0x000fce0007fe0100 */
.L_x_5071:
[----:B------:R-:W-:Y:S01]  /*21c50*/  ISETP.NE.AND P1, PT, R6, RZ, PT ;  /* 0x000000ff0600720c */ /* 0x000fe20003f25270 */
[----:B------:R-:W-:Y:S01]  /*21c60*/  IMAD.HI R0, R0, 0x2aaaaaab, RZ ;  /* 0x2aaaaaab00007827 */ /* 0x000fe200078e02ff */
[----:B------:R-:W-:Y:S04]  /*21c70*/  BSSY B0, `(.L_x_5075) ;  /* 0x0000023000007945 */ /* 0x000fe80003800000 */
[----:B------:R-:W-:-:S04]  /*21c80*/  SHF.R.U32.HI R3, RZ, 0x1f, R0 ;  /* 0x0000001fff037819 */ /* 0x000fc80000011600 */
[----:B------:R-:W-:Y:S01]  /*21c90*/  LEA.HI.SX32 R0, R0, R3, 0x1c ;  /* 0x0000000300007211 */ /* 0x000fe200078fe2ff */
[----:B------:R-:W-:Y:S02]  /*21ca0*/  IMAD.MOV.U32 R3, RZ, RZ, RZ ;  /* 0x000000ffff037224 */ /* 0x000fe400078e00ff */
[----:B------:R-:W1:Y:S01]  /*21cb0*/  @!P1 LDC R6, c[0x0][0x9f0] ;  /* 0x00027c00ff069b82 */ /* 0x000e620000000800 */
[----:B------:R-:W-:-:S04]  /*21cc0*/  VIMNMX R0, RZ, R0, !PT ;  /* 0x00000000ff007248 */ /* 0x000fc80007fe0100 */
[----:B------:R-:W-:-:S13]  /*21cd0*/  ISETP.GT.AND P0, PT, R19, R0, PT ;  /* 0x000000001300720c */ /* 0x000fda0003f04270 */
[----:B------:R-:W-:Y:S05]  /*21ce0*/  @!P0 BRA `(.L_x_5076) ;  /* 0x00000000006c8947 */ /* 0x000fea0003800000 */
[-C--:B-1----:R-:W-:Y:S01]  /*21cf0*/  IABS R4, R6.reuse ;  /* 0x0000000600047213 */ /* 0x082fe20000000000 */
[----:B------:R-:W-:Y:S01]  /*21d00*/  IMAD.MOV.U32 R2, RZ, RZ, RZ ;  /* 0x000000ffff027224 */ /* 0x000fe200078e00ff */
[----:B------:R-:W-:Y:S02]  /*21d10*/  IABS R8, R6 ;  /* 0x0000000600087213 */ /* 0x000fe40000000000 */
[----:B------:R-:W1:Y:S08]  /*21d20*/  I2F.RP R5, R4 ;  /* 0x0000000400057306 */ /* 0x000e700000209400 */
[----:B-1----:R-:W1:Y:S02]  /*21d30*/  MUFU.RCP R5, R5 ;  /* 0x0000000500057308 */ /* 0x002e640000001000 */
[----:B-1----:R-:W-:-:S06]  /*21d40*/  VIADD R7, R5, 0xffffffe ;  /* 0x0ffffffe05077836 */ /* 0x002fcc0000000000 */
[----:B------:R1:W2:Y:S02]  /*21d50*/  F2I.FTZ.U32.TRUNC.NTZ R3, R7 ;  /* 0x0000000700037305 */ /* 0x0002a4000021f000 */
[----:B-1----:R-:W-:Y:S02]  /*21d60*/  IMAD.MOV R7, RZ, RZ, -R8 ;  /* 0x000000ffff077224 */ /* 0x002fe400078e0a08 */
[----:B--2---:R-:W-:-:S04]  /*21d70*/  IMAD.MOV R9, RZ, RZ, -R3 ;  /* 0x000000ffff097224 */ /* 0x004fc800078e0a03 */
        /* <DEDUP_REMOVED lines=18> */
.L_x_5076:
[----:B------:R-:W-:Y:S05]  /*21ea0*/  BSYNC B0 ;  /* 0x0000000000007941 */ /* 0x000fea0003800000 */
.L_x_5075:
[-C--:B------:R-:W-:Y:S01]  /*21eb0*/  IMAD R0, R10, R3.reuse, R0 ;  /* 0x000000030a007224 */ /* 0x080fe200078e0200 */
        /* <DEDUP_REMOVED lines=19> */
[----:B------:R-:W3:Y:S01]  /*21ff0*/  POPC R7, R4 ;  /* 0x0000000400077309 */ /* 0x000ee20000000000 */
[----:B--2---:R-:W3:Y:S02]  /*22000*/  SHFL.IDX PT, R0, R3, R0, 0x1f ;  /* 0x00001f0003007589 */ /* 0x004ee400000e0000 */
[----:B---3--:R-:W-:Y:S01]  /*22010*/  IADD3 R24, R0, UR40, R7 ;  /* 0x0000002800187c10 */ /* 0x008fe2000fffe007 */
[----:B------:R-:W-:Y:S06]  /*22020*/  BRA `(.L_x_5079) ;  /* 0x00000034003c7947 */ /* 0x000fec0003800000 */
.L_x_5078:
        /* <DEDUP_REMOVED lines=11> */
[----:B-1----:R-:W-:Y:S02]  /*220e0*/  IMAD.U32 R6, RZ, RZ, UR8 ;  /* 0x00000008ff067e24 */ /* 0x002fe4000f8e00ff */
[----:B------:R-:W-:-:S02]  /*220f0*/  IMAD.U32 R7, RZ, RZ, UR9 ;  /* 0x00000009ff077e24 */ /* 0x000fc4000f8e00ff */
[----:B------:R-:W-:Y:S02]  /*22100*/  IMAD.U32 R10, RZ, RZ, UR4 ;  /* 0x00000004ff0a7e24 */ /* 0x000fe4000f8e00ff */
[----:B------:R-:W-:Y:S02]  /*22110*/  IMAD.U32 R11, RZ, RZ, UR5 ;  /* 0x00000005ff0b7e24 */ /* 0x000fe4000f8e00ff */
[----:B------:R-:W-:Y:S02]  /*22120*/  IMAD.MOV.U32 R8, RZ, RZ, 0x70 ;  /* 0x00000070ff087424 */ /* 0x000fe400078e00ff */
[----:B0-----:R-:W-:Y:S02]  /*22130*/  IMAD.MOV.U32 R12, RZ, RZ, 0x1 ;  /* 0x00000001ff0c7424 */ /* 0x001fe400078e00ff */
[----:B------:R-:W-:-:S07]  /*22140*/  IMAD.MOV.U32 R13, RZ, RZ, RZ ;  /* 0x000000ffff0d7224 */ /* 0x000fce00078e00ff */
[----:B------:R-:W-:-:S07]  /*22150*/  LEPC R20, `(.L_x_5081) ;  /* 0x000000001014794e */ /* 0x000fce0000000000 */
[----:B--2---:R-:W-:Y:S05]  /*22160*/  CALL.ABS.NOINC R2 ;  /* 0x0000000002007343 */ /* 0x004fea0003c00000 */
.L_x_5081:
[----:B------:R-:W-:Y:S05]  /*22170*/  BSYNC B6 ;  /* 0x0000000000067941 */ /* 0x000fea0003800000 */
.L_x_5080:
        /* <DEDUP_REMOVED lines=11> */
[----:B-1----:R-:W-:Y:S02]  /*22230*/  IMAD.U32 R6, RZ, RZ, UR8 ;  /* 0x00000008ff067e24 */ /* 0x002fe4000f8e00ff */
[----:B------:R-:W-:-:S02]  /*22240*/  IMAD.U32 R7, RZ, RZ, UR9 ;  /* 0x00000009ff077e24 */ /* 0x000fc4000f8e00ff */
[----:B------:R-:W-:Y:S02]  /*22250*/  IMAD.U32 R10, RZ, RZ, UR4 ;  /* 0x00000004ff0a7e24 */ /* 0x000fe4000f8e00ff */
[----:B------:R-:W-:Y:S02]  /*22260*/  IMAD.U32 R11, RZ, RZ, UR5 ;  /* 0x00000005ff0b7e24 */ /* 0x000fe4000f8e00ff */
[----:B------:R-:W-:Y:S02]  /*22270*/  IMAD.MOV.U32 R8, RZ, RZ, 0x70 ;  /* 0x00000070ff087424 */ /* 0x000fe400078e00ff */
[----:B0-----:R-:W-:Y:S02]  /*22280*/  IMAD.MOV.U32 R12, RZ, RZ, 0x1 ;  /* 0x00000001ff0c7424 */ /* 0x001fe400078e00ff */
[----:B--2---:R-:W-:-:S07]  /*22290*/  IMAD.MOV.U32 R13, RZ, RZ, RZ ;  /* 0x000000ffff0d7224 */ /* 0x004fce00078e00ff */
[----:B------:R-:W-:-:S07]  /*222a0*/  LEPC R20, `(.L_x_5084) ;  /* 0x000000001014794e */ /* 0x000fce0000000000 */
[----:B---3--:R-:W-:Y:S05]  /*222b0*/  CALL.ABS.NOINC R2 ;  /* 0x0000000002007343 */ /* 0x008fea0003c00000 */
.L_x_5084:
        /* <DEDUP_REMOVED lines=15> */
.L_x_5083:
[----:B------:R-:W-:Y:S05]  /*223b0*/  BSYNC B6 ;  /* 0x0000000000067941 */ /* 0x000fea0003800000 */
.L_x_5082:
[----:B------:R-:W-:Y:S01]  /*223c0*/  ULDC.64 UR4, c[0x0][0x9f8] ;  /* 0x00027e0000047ab9 */ /* 0x000fe20000000a00 */
[----:B------:R-:W2:Y:S01]  /*223d0*/  LDL R20, [R1+0x284] ;  /* 0x0002840001147983 */ /* 0x000ea20000100800 */
[----:B------:R-:W-:-:S03]  /*223e0*/  ISETP.NE.U32.AND P0, PT, RZ, UR4, PT ;  /* 0x00000004ff007c0c */ /* 0x000fc6000bf05070 */
[----:B------:R-:W3:Y:S01]  /*223f0*/  LDL R19, [R1+0x28c] ;  /* 0x00028c0001137983 */ /* 0x000ee20000100800 */
[----:B------:R-:W-:Y:S01]  /*22400*/  ISETP.NE.AND.EX P0, PT, RZ, UR5, PT, P0 ;  /* 0x00000005ff007c0c */ /* 0x000fe2000bf05300 */
[----:B------:R-:W-:Y:S01]  /*22410*/  IMAD.MOV.U32 R32, RZ, RZ, R27 ;  /* 0x000000ffff207224 */ /* 0x000fe200078e001b */
[----:B------:R-:W4:Y:S01]  /*22420*/  LDC R0, c[0x0][0x430] ;  /* 0x00010c00ff007b82 */ /* 0x000f220000000800 */
[----:B------:R-:W0:Y:S01]  /*22430*/  S2R R18, SR_TID.X ;  /* 0x0000000000127919 */ /* 0x000e220000002100 */
[----:B------:R-:W-:Y:S01]  /*22440*/  VIADD R22, R22, 0xffffffff ;  /* 0xffffffff16167836 */ /* 0x000fe20000000000 */
[----:B------:R-:W-:Y:S01]  /*22450*/  LOP3.LUT R16, R16, 0xfffffff7, RZ, 0xc0, !PT ;  /* 0xfffffff710107812 */ /* 0x000fe200078ec0ff */
[----:B------:R-:W-:-:S07]  /*22460*/  ULDC UR4, c[0x0][0x2f4] ;  /* 0x0000bd0000047ab9 */ /* 0x000fce0000000800 */
[----:B------:R-:W1:Y:S01]  /*22470*/  @P0 LDC.64 R2, c[0x0][0x9f8] ;  /* 0x00027e00ff020b82 */ /* 0x000e620000000a00 */
[----:B----4-:R-:W-:Y:S02]  /*22480*/  ISETP.NE.AND P1, PT, R0, 0x1, PT ;  /* 0x000000010000780c */ /* 0x010fe40003f25270 */
[----:B0-----:R-:W-:Y:S01]  /*22490*/  LOP3.LUT R21, R18, 0x7f, RZ, 0xc0, !PT ;  /* 0x0000007f12157812 */ /* 0x001fe200078ec0ff */
[----:B-1----:R-:W-:-:S10]  /*224a0*/  @P0 IMAD.WIDE R2, R27, 0x4, R2 ;  /* 0x000000041b020825 */ /* 0x002fd400078e0202 */
[----:B------:R-:W0:Y:S01]  /*224b0*/  @P1 LDC R6, c[0x0][0x434] ;  /* 0x00010d00ff061b82 */ /* 0x000e220000000800 */
[----:B------:R1:W4:Y:S01]  /*224c0*/  @P0 LDG.E R32, desc[UR36][R2.64] ;  /* 0x0000002402200981 */ /* 0x000322000c1e1900 */
[----:B------:R-:W-:Y:S01]  /*224d0*/  IMAD.SHL.U32 R18, R18, 0x10, RZ ;  /* 0x0000001012127824 */ /* 0x000fe200078e00ff */
[----:B------:R-:W-:-:S05]  /*224e0*/  SHF.R.U32.HI R21, RZ, 0x3, R21 ;  /* 0x00000003ff157819 */ /* 0x000fca0000011615 */
[----:B------:R-:W1:Y:S01]  /*224f0*/  @P1 LDC R7, c[0x0][0x438] ;  /* 0x00010e00ff071b82 */ /* 0x000e620000000800 */
[----:B------:R-:W-:-:S05]  /*22500*/  LOP3.LUT R18, R21, 0x70, R18, 0xf8, !PT ;  /* 0x0000007015127812 */ /* 0x000fca00078ef812 */
[----:B------:R-:W-:Y:S01]  /*22510*/  IMAD R5, R22, 0x60, R18 ;  /* 0x0000006016057824 */ /* 0x000fe200078e0212 */
[----:B------:R-:W-:Y:S01]  /*22520*/  ISETP.GE.AND P3, PT, R33, UR4, PT ;  /* 0x0000000421007c0c */ /* 0x000fe2000bf66270 */
[----:B------:R-:W-:-:S03]  /*22530*/  UMOV UR5, 0xffffffff ;  /* 0xffffffff00057882 */ /* 0x000fc60000000000 */
[----:B--2---:R-:W-:-:S04]  /*22540*/  ISETP.GE.AND P0, PT, R5, R20, PT ;  /* 0x000000140500720c */ /* 0x004fc80003f06270 */
[----:B------:R-:W-:Y:S01]  /*22550*/  ISETP.GT.U32.OR P0, PT, R18, 0x5f, P0 ;  /* 0x0000005f1200780c */ /* 0x000fe20000704470 */
[----:B---3--:R-:W-:-:S04]  /*22560*/  IMAD.IADD R5, R5, 0x1, R19 ;  /* 0x0000000105057824 */ /* 0x008fc800078e0213 */
[----:B0-----:R-:W-:-:S04]  /*22570*/  @P1 IMAD.HI.U32 R6, R5, R6, RZ ;  /* 0x0000000605061227 */ /* 0x001fc800078e00ff */
[----:B------:R-:W-:Y:S01]  /*22580*/  IMAD.MOV.U32 R4, RZ, RZ, R5 ;  /* 0x000000ffff047224 */ /* 0x000fe200078e0005 */
[----:B-1----:R-:W-:-:S03]  /*22590*/  @P1 SHF.R.U32.HI R4, RZ, R7, R6 ;  /* 0x00000007ff041219 */ /* 0x002fc60000011606 */
        /* <DEDUP_REMOVED lines=11> */
[----:B------:R-:W-:Y:S01]  /*22650*/  IMAD.U32 R5, RZ, RZ, UR41 ;  /* 0x00000029ff057e24 */ /* 0x000fe2000f8e00ff */
[----:B-1----:R-:W-:-:S04]  /*22660*/  @!P0 LEA R2, P1, R4, R2, 0x2 ;  /* 0x0000000204028211 */ /* 0x002fc800078210ff */
[----:B------:R-:W-:Y:S01]  /*22670*/  @!P0 LEA.HI.X R3, R4, R3, R6, 0x2, P1 ;  /* 0x0000000304038211 */ /* 0x000fe200008f1406 */
[----:B------:R-:W-:-:S06]  /*22680*/  IMAD.MOV.U32 R4, RZ, RZ, RZ ;  /* 0x000000ffff047224 */ /* 0x000fcc00078e00ff */
[----:B------:R0:W5:Y:S01]  /*22690*/  @!P0 LDG.E R4, desc[UR36][R2.64] ;  /* 0x0000002402048981 */ /* 0x000162000c1e1900 */
[----:B------:R-:W-:Y:S02]  /*226a0*/  ISETP.GT.U32.AND P0, PT, R18, 0x5f, PT ;  /* 0x0000005f1200780c */ /* 0x000fe40003f04070 */
[----:B------:R-:W-:Y:S02]  /*226b0*/  ISETP.NE.AND P2, PT, R5, 0x3, PT ;  /* 0x000000030500780c */ /* 0x000fe40003f45270 */
[----:B------:R-:W-:-:S09]  /*226c0*/  ISETP.GE.AND P1, PT, R36, UR4, PT ;  /* 0x0000000424007c0c */ /* 0x000fd2000bf26270 */
[----:B------:R-:W-:Y:S02]  /*226d0*/  @P0 LOP3.LUT R16, R16, 0x8, RZ, 0xfc, !PT ;  /* 0x0000000810100812 */ /* 0x000fe400078efcff */
[----:B------:R-:W-:Y:S02]  /*226e0*/  ISETP.GE.AND P0, PT, R34, UR4, PT ;  /* 0x0000000422007c0c */ /* 0x000fe4000bf06270 */
[----:B------:R-:W-:-:S04]  /*226f0*/  LOP3.LUT R16, R16, 0xffffffef, RZ, 0xc0, !PT ;  /* 0xffffffef10107812 */ /* 0x000fc800078ec0ff */
[----:B------:R-:W-:-:S04]  /*22700*/  @P2 LOP3.LUT R16, R16, 0x10, RZ, 0xfc, !PT ;  /* 0x0000001010102812 */ /* 0x000fc800078efcff */
[----:B------:R-:W-:-:S04]  /*22710*/  LOP3.LUT R16, R16, 0xfffffffb, RZ, 0xc0, !PT ;  /* 0xfffffffb10107812 */ /* 0x000fc800078ec0ff */
[----:B------:R-:W-:-:S04]  /*22720*/  @P3 LOP3.LUT R16, R16, 0x4, RZ, 0xfc, !PT ;  /* 0x0000000410103812 */ /* 0x000fc800078efcff */
[----:B------:R-:W-:-:S04]  /*22730*/  LOP3.LUT R16, R16, 0xfffffffe, RZ, 0xc0, !PT ;  /* 0xfffffffe10107812 */ /* 0x000fc800078ec0ff */
[----:B------:R-:W-:-:S04]  /*22740*/  LOP3.LUT R16, R16, 0xfffffffd, RZ, 0xc0, !PT ;  /* 0xfffffffd10107812 */ /* 0x000fc800078ec0ff */
[----:B------:R-:W-:-:S04]  /*22750*/  @P1 LOP3.LUT R16, R16, 0x2, RZ, 0xfc, !PT ;  /* 0x0000000210101812 */ /* 0x000fc800078efcff */
[----:B------:R-:W-:Y:S01]  /*22760*/  @P0 LOP3.LUT R16, R16, 0x1, RZ, 0xfc, !PT ;  /* 0x0000000110100812 */ /* 0x000fe200078efcff */
[----:B0-----:R-:W-:Y:S06]  /*22770*/  BRA.DIV UR5, `(.L_x_5085) ;  /* 0x0000005205607947 */ /* 0x001fec000b800000 */
.L_x_5195:
[----:B------:R-:W-:Y:S05]  /*22780*/  @!P2 BRA `(.L_x_5086) ;  /* 0x000000000004a947 */ /* 0x000fea0003800000 */
[----:B------:R-:W-:Y:S01]  /*22790*/  BPT.TRAP 0x1 ;  /* 0x000000040000795c */ /* 0x000fe20000300000 */
.L_x_5086:
        /* <DEDUP_REMOVED lines=23> */
.L_x_5196:
[----:B------:R-:W-:Y:S05]  /*22910*/  BSYNC B0 ;  /* 0x0000000000007941 */ /* 0x000fea0003800000 */
.L_x_5087:
        /* <DEDUP_REMOVED lines=11> */
[----:B------:R-:W-:-:S02]  /*229d0*/  IMAD R6, R6, UR4, RZ ;  /* 0x0000000406067c24 */ /* 0x000fc4000f8e02ff */
        /* <DEDUP_REMOVED lines=79> */
.L_x_5210:
        /* <DEDUP_REMOVED lines=12> */
.L_x_5090:
        /* <DEDUP_REMOVED lines=10> */
.L_x_5091:
[----:B------:R2:W-:Y:S02]  /*23030*/  SYNCS.ARRIVE.TRANS64.A1T0 RZ, [R7+URZ+0x30830], RZ ;  /* 0x030830ff07ff79a7 */ /* 0x0005e4000810003f */
[----:B------:R-:W-:Y:S05]  /*23040*/  WARPSYNC.ALL ;  /* 0x0000000000007948 */ /* 0x000fea0003800000 */
[----:B------:R-:W-:Y:S01]  /*23050*/  ULDC.64 UR4, c[0x0][0xa00] ;  /* 0x0002800000047ab9 */ /* 0x000fe20000000a00 */
[----:B------:R-:W-:Y:S01]  /*23060*/  SHF.R.S32.HI R0, RZ, 0x1f, R27 ;  /* 0x0000001fff007819 */ /* 0x000fe2000001141b */
[----:B-1----:R-:W-:Y:S01]  /*23070*/  VIADD R2, R17, 0x12400 ;  /* 0x0001240011027836 */ /* 0x002fe20000000000 */
[----:B------:R-:W-:Y:S01]  /*23080*/  BAR.SYNC.DEFER_BLOCKING 0x8, 0x180 ;  /* 0x0206000000007b1d */ /* 0x000fe20000010000 */
[----:B------:R-:W-:-:S04]  /*23090*/  ISETP.NE.U32.AND P0, PT, RZ, UR4, PT ;  /* 0x00000004ff007c0c */ /* 0x000fc8000bf05070 */
[----:B------:R-:W-:Y:S01]  /*230a0*/  ISETP.NE.AND.EX P0, PT, RZ, UR5, PT, P0 ;  /* 0x00000005ff007c0c */ /* 0x000fe2000bf05300 */
[----:B------:R-:W-:Y:S01]  /*230b0*/  ULDC.64 UR4, c[0x0][0x298] ;  /* 0x0000a60000047ab9 */ /* 0x000fe20000000a00 */
[----:B------:R-:W-:Y:S01]  /*230c0*/  BSSY B6, `(.L_x_5092) ;  /* 0x000001d000067945 */ /* 0x000fe20003800000 */
[----:B0-----:R-:W-:Y:S01]  /*230d0*/  IMAD.WIDE.U32 R4, R35, UR4, RZ ;  /* 0x0000000423047c25 */ /* 0x001fe2000f8e00ff */
[----:B------:R-:W-:Y:S02]  /*230e0*/  SEL R3, R0, RZ, !P0 ;  /* 0x000000ff00037207 */ /* 0x000fe40004000000 */
[----:B------:R-:W-:Y:S02]  /*230f0*/  SEL R0, R27, RZ, !P0 ;  /* 0x000000ff1b007207 */ /* 0x000fe40004000000 */
[----:B------:R-:W-:Y:S01]  /*23100*/  STL.64 [R1+0x2a0], R4 ;  /* 0x0002a00401007387 */ /* 0x000fe20000100a00 */
[----:B------:R-:W-:-:S03]  /*23110*/  LOP3.LUT P0, RZ, R2, 0x3ff, RZ, 0xc0, !PT ;  /* 0x000003ff02ff7812 */ /* 0x000fc6000780c0ff */
[----:B------:R-:W-:Y:S04]  /*23120*/  STL [R1+0x2b0], R3 ;  /* 0x0002b00301007387 */ /* 0x000fe80000100800 */
[----:B------:R0:W-:Y:S02]  /*23130*/  STL [R1+0x29c], R0 ;  /* 0x00029c0001007387 */ /* 0x0001e40000100800 */
[----:B0-----:R-:W-:-:S05]  /*23140*/  SHF.R.S32.HI R0, RZ, 0x1f, R35 ;  /* 0x0000001fff007819 */ /* 0x001fca0000011423 */
[----:B------:R-:W-:-:S04]  /*23150*/  IMAD R0, R0, UR4, RZ ;  /* 0x0000000400007c24 */ /* 0x000fc8000f8e02ff */
[----:B------:R-:W-:-:S04]  /*23160*/  IMAD R0, R35, UR5, R0 ;  /* 0x0000000523007c24 */ /* 0x000fc8000f8e0200 */
[----:B------:R-:W-:Y:S01]  /*23170*/  IMAD.IADD R35, R5, 0x1, R0 ;  /* 0x0000000105237824 */ /* 0x000fe200078e0200 */
[----:B------:R-:W-:Y:S06]  /*23180*/  @!P0 BRA `(.L_x_5093) ;  /* 0x0000000000408947 */ /* 0x000fec0003800000 */
        /* <DEDUP_REMOVED lines=16> */
.L_x_5093:
[----:B------:R-:W-:Y:S05]  /*23290*/  BSYNC B6 ;  /* 0x0000000000067941 */ /* 0x000fea0003800000 */
.L_x_5092:
[----:B------:R-:W3:Y:S01]  /*232a0*/  LDL.LU.64 R2, [R1+0x2a0] ;  /* 0x0002a00001027983 */ /* 0x000ee20000300a00 */
[----:B--2---:R-:W0:Y:S01]  /*232b0*/  LDC R7, c[0x0][0x448] ;  /* 0x00011200ff077b82 */ /* 0x004e220000000800 */
[----:B------:R-:W-:Y:S02]  /*232c0*/  ULDC.64 UR4, c[0x0][0x2d8] ;  /* 0x0000b60000047ab9 */ /* 0x000fe40000000a00 */
[----:B------:R-:W2:Y:S04]  /*232d0*/  LDL.LU R0, [R1+0x2b0] ;  /* 0x0002b00001007983 */ /* 0x000ea80000300800 */
[----:B------:R-:W4:Y:S04]  /*232e0*/  LDL.LU R20, [R1+0x29c] ;  /* 0x00029c0001147983 */ /* 0x000f280000300800 */
[----:B------:R1:W5:Y:S01]  /*232f0*/  LDL R8, [R1+0x280] ;  /* 0x0002800001087983 */ /* 0x0003620000100800 */
[----:B------:R-:W1:Y:S01]  /*23300*/  S2R R21, SR_TID.X ;  /* 0x0000000000157919 */ /* 0x000e620000002100 */
[----:B0-----:R-:W-:-:S13]  /*23310*/  ISETP.NE.AND P0, PT, R7, 0x1, PT ;  /* 0x000000010700780c */ /* 0x001fda0003f05270 */
[----:B------:R-:W0:Y:S01]  /*23320*/  @P0 LDC R6, c[0x0][0x44c] ;  /* 0x00011300ff060b82 */ /* 0x000e220000000800 */
[----:B-1----:R-:W-:-:S04]  /*23330*/  LOP3.LUT R21, R21, 0x7f, RZ, 0xc0, !PT ;  /* 0x0000007f15157812 */ /* 0x002fc800078ec0ff */
[----:B------:R-:W-:Y:S01]  /*23340*/  SHF.R.U32.HI R21, RZ, 0x3, R21 ;  /* 0x00000003ff157819 */ /* 0x000fe20000011615 */
[----:B---3--:R-:W-:Y:S02]  /*23350*/  IMAD.MOV.U32 R3, RZ, RZ, R35 ;  /* 0x000000ffff037224 */ /* 0x008fe400078e0023 */
[----:B------:R-:W-:-:S04]  /*23360*/  IMAD.WIDE.U32 R2, R26, UR4, R2 ;  /* 0x000000041a027c25 */ /* 0x000fc8000f8e0002 */
[----:B------:R-:W-:Y:S01]  /*23370*/  IMAD R3, R26, UR5, R3 ;  /* 0x000000051a037c24 */ /* 0x000fe2000f8e0203 */
[----:B------:R-:W-:Y:S02]  /*23380*/  ULDC.64 UR4, c[0x0][0x2e0] ;  /* 0x0000b80000047ab9 */ /* 0x000fe40000000a00 */
[----:B--2---:R-:W-:Y:S02]  /*23390*/  IMAD R0, R0, UR4, RZ ;  /* 0x0000000400007c24 */ /* 0x004fe4000f8e02ff */
[----:B----4-:R-:W-:-:S04]  /*233a0*/  IMAD.WIDE.U32 R2, R20, UR4, R2 ;  /* 0x0000000414027c25 */ /* 0x010fc8000f8e0002 */
[----:B------:R-:W-:Y:S01]  /*233b0*/  IMAD R0, R20, UR5, R0 ;  /* 0x0000000514007c24 */ /* 0x000fe2000f8e0200 */
[----:B------:R-:W-:Y:S01]  /*233c0*/  ULDC.64 UR4, c[0x0][0x2d0] ;  /* 0x0000b40000047ab9 */ /* 0x000fe20000000a00 */
[----:B------:R-:W1:Y:S02]  /*233d0*/  S2R R20, SR_TID.X ;  /* 0x0000000000147919 */ /* 0x000e640000002100 */
[----:B------:R-:W-:Y:S02]  /*233e0*/  IMAD.IADD R3, R3, 0x1, R0 ;  /* 0x0000000103037824 */ /* 0x000fe400078e0200 */
[----:B------:R-:W2:Y:S01]  /*233f0*/  @P0 LDC R0, c[0x0][0x450] ;  /* 0x00011400ff000b82 */ /* 0x000ea20000000800 */
[----:B-1----:R-:W-:-:S05]  /*23400*/  IMAD.SHL.U32 R20, R20, 0x10, RZ ;  /* 0x0000001014147824 */ /* 0x002fca00078e00ff */
[----:B------:R-:W-:-:S05]  /*23410*/  LOP3.LUT R20, R21, 0x70, R20, 0xf8, !PT ;  /* 0x0000007015147812 */ /* 0x000fca00078ef814 */
[----:B------:R-:W-:-:S04]  /*23420*/  IMAD.IADD R5, R20, 0x1, R25 ;  /* 0x0000000114057824 */ /* 0x000fc800078e0219 */
[----:B0-----:R-:W-:-:S04]  /*23430*/  @P0 IMAD.HI.U32 R6, R5, R6, RZ ;  /* 0x0000000605060227 */ /* 0x001fc800078e00ff */
[----:B------:R-:W-:Y:S01]  /*23440*/  IMAD.MOV.U32 R4, RZ, RZ, R5 ;  /* 0x000000ffff047224 */ /* 0x000fe200078e0005 */
[----:B--2---:R-:W-:Y:S01]  /*23450*/  @P0 SHF.R.U32.HI R4, RZ, R0, R6 ;  /* 0x00000000ff040219 */ /* 0x004fe20000011606 */
        /* <DEDUP_REMOVED lines=23> */
[----:B------:R-:W-:Y:S01]  /*235d0*/  SHF.R.U32.HI R9, RZ, 0x3, R20 ;  /* 0x00000003ff097819 */ /* 0x000fe20000011614 */
[----:B------:R-:W-:Y:S10]  /*235e0*/  BRA.DIV UR5, `(.L_x_5094) ;  /* 0x0000004e05347947 */ /* 0x000ff4000b800000 */
        /* <DEDUP_REMOVED lines=10> */
[----:B-----5:R-:W-:Y:S04]  /*23690*/  @!P1 LDGSTS.E.BYPASS.LTC128B.128 [R8+0x12400], desc[UR36][R2.64], !P3 ;  /* 0x1240000002089fae */ /* 0x020fe8000d901d64 */
        /* <DEDUP_REMOVED lines=68> */
.L_x_5227:
        /* <DEDUP_REMOVED lines=12> */
.L_x_5096:
[----:B------:R-:W-:Y:S05]  /*23ba0*/  BSYNC B0 ;  /* 0x0000000000007941 */ /* 0x000fea0003800000 */
.L_x_5095:
[----:B------:R-:W-:Y:S01]  /*23bb0*/  NOP ;  /* 0x0000000000007918 */ /* 0x000fe20000000000 */
[----:B------:R-:W-:-:S13]  /*23bc0*/  PLOP3.LUT P0, PT, PT, PT, PT, 0x80, 0x0 ;  /* 0x000000000000781c */ /* 0x000fda0003f0f070 */
.L_x_5097:
[----:B------:R-:W-:Y:S02]  /*23bd0*/  PLOP3.LUT P1, PT, P1, P0, PT, 0xa2, 0x0 ;  /* 0x000000000000781c */ /* 0x000fe40000f21472 */
[----:B------:R-:W-:-:S08]  /*23be0*/  @P0 R2UR P1, UR4, R17 ;  /* 0x00000000110402ca */ /* 0x000fd00000020000 */
[----:B------:R-:W-:-:S05]  /*23bf0*/  @P0 PLOP3.LUT P0, PT, P1, PT, PT, 0x80, 0x0 ;  /* 0x000000000000081c */ /* 0x000fca0000f0f070 */
[----:B------:R-:W-:Y:S01]  /*23c00*/  @!P1 SYNCS.ARRIVE.TRANS64.RED.A0T1 RZ, [UR4+0x30800], RZ ;  /* 0x030800ffffff99a7 */ /* 0x000fe20008200404 */
[----:B------:R-:W-:Y:S07]  /*23c10*/  @!P1 ARRIVES.LDGSTSBAR.64.TRANSCNT [UR4+0x30800] ;  /* 0x03080000ff0099b0 */ /* 0x000fee0008000a84 */
[----:B------:R-:W-:Y:S05]  /*23c20*/  @P0 BRA.U.ANY `(.L_x_5097) ;  /* 0xfffffffd00e80947 */ /* 0x000fea000393ffff */
[----:B0-----:R-:W3:Y:S02]  /*23c30*/  LDL.LU R2, [R1+0x2ac] ;  /* 0x0002ac0001027983 */ /* 0x001ee40000300800 */
[----:B---3--:R-:W-:-:S05]  /*23c40*/  VIADD R2, R2, 0x1 ;  /* 0x0000000102027836 */ /* 0x008fca0000000000 */
[----:B------:R0:W-:Y:S01]  /*23c50*/  STL [R1+0x2ac], R2 ;  /* 0x0002ac0201007387 */ /* 0x0001e20000100800 */
[----:B------:R-:W-:-:S04]  /*23c60*/  LEA.HI R0, R2, R2, RZ, 0x1 ;  /* 0x0000000202007211 */ /* 0x000fc800078f08ff */
[----:B------:R-:W-:-:S05]  /*23c70*/  LOP3.LUT R0, R0, 0xfffffffe, RZ, 0xc0, !PT ;  /* 0xfffffffe00007812 */ /* 0x000fca00078ec0ff */
[----:B------:R-:W-:-:S05]  /*23c80*/  IMAD.IADD R0, R2, 0x1, -R0 ;  /* 0x0000000102007824 */ /* 0x000fca00078e0a00 */
[----:B------:R-:W-:Y:S01]  /*23c90*/  SHF.L.U32 R0, R0, 0x1f, RZ ;  /* 0x0000001f00007819 */ /* 0x000fe200000006ff */
[----:B------:R-:W-:Y:S01]  /*23ca0*/  NOP ;  /* 0x0000000000007918 */ /* 0x000fe20000000000 */
[----:B0-----:R-:W3:Y:S01]  /*23cb0*/  LDL.LU R2, [R1+0x2a8] ;  /* 0x0002a80001027983 */ /* 0x001ee20000300800 */
[----:B------:R0:W-:Y:S01]  /*23cc0*/  SYNCS.ARRIVE.TRANS64.A1T0 RZ, [R17+URZ+0x30800], RZ ;  /* 0x030800ff11ff79a7 */ /* 0x0001e2000810003f */
[----:B------:R-:W-:Y:S01]  /*23cd0*/  BSSY B0, `(.L_x_5098) ;  /* 0x0000004000007945 */ /* 0x000fe20003800000 */
[----:B------:R-:W1:Y:S01]  /*23ce0*/  SYNCS.PHASECHK.TRANS64.TRYWAIT P0, [R17+URZ+0x30820], R0 ;  /* 0x03082000110075a7 */ /* 0x000e62000800017f */
[----:B---3--:R-:W-:Y:S02]  /*23cf0*/  VIADD R6, R2, 0xfffffffe ;  /* 0xfffffffe02067836 */ /* 0x008fe40000000000 */
[----:B01----:R-:W-:Y:S05]  /*23d00*/  @!P0 BRA `(.L_x_5099) ;  /* 0x0000005000088947 */ /* 0x003fea0003800000 */
.L_x_5228:
[----:B------:R-:W-:Y:S05]  /*23d10*/  BSYNC B0 ;  /* 0x0000000000007941 */ /* 0x000fea0003800000 */
.L_x_5098:
[----:B------:R-:W3:Y:S01]  /*23d20*/  LDL R2, [R1+0x288] ;  /* 0x0002880001027983 */ /* 0x000ee20000100800 */
        /* <DEDUP_REMOVED lines=10> */
.L_x_5114:
[----:B------:R-:W3:Y:S01]  /*23dd0*/  LDL R4, [R1+0x28c] ;  /* 0x00028c0001047983 */ /* 0x000ee20000100800 */
[----:B------:R-:W1:Y:S03]  /*23de0*/  LDC R7, c[0x0][0x430] ;  /* 0x00010c00ff077b82 */ /* 0x000e660000000800 */
[----:B------:R-:W4:Y:S01]  /*23df0*/  LDL R8, [R1+0x290] ;  /* 0x0002900001087983 */ /* 0x000f220000100800 */
[----:B0-----:R-:W0:Y:S01]  /*23e00*/  S2R R0, SR_TID.X ;  /* 0x0000000000007919 */ /* 0x001e220000002100 */
[----:B-1----:R-:W-:-:S13]  /*23e10*/  ISETP.NE.AND P0, PT, R7, 0x1, PT ;  /* 0x000000010700780c */ /* 0x002fda0003f05270 */
[----:B------:R-:W1:Y:S01]  /*23e20*/  @P0 LDC R3, c[0x0][0x438] ;  /* 0x00010e00ff030b82 */ /* 0x000e620000000800 */
[C---:B0-----:R-:W-:Y:S01]  /*23e30*/  LOP3.LUT R2, R0.reuse, 0x7f, RZ, 0xc0, !PT ;  /* 0x0000007f00027812 */ /* 0x041fe200078ec0ff */
[----:B------:R-:W-:-:S03]  /*23e40*/  IMAD.SHL.U32 R0, R0, 0x10, RZ ;  /* 0x0000001000007824 */ /* 0x000fc600078e00ff */
[----:B------:R-:W-:-:S04]  /*23e50*/  SHF.R.U32.HI R2, RZ, 0x3, R2 ;  /* 0x00000003ff027819 */ /* 0x000fc80000011602 */
[----:B------:R-:W-:Y:S02]  /*23e60*/  LOP3.LUT R0, R2, 0x70, R0, 0xf8, !PT ;  /* 0x0000007002007812 */ /* 0x000fe400078ef800 */
[----:B------:R-:W0:Y:S02]  /*23e70*/  @P0 LDC R2, c[0x0][0x434] ;  /* 0x00010d00ff020b82 */ /* 0x000e240000000800 */
[----:B------:R-:W-:Y:S01]  /*23e80*/  ISETP.GT.U32.AND P5, PT, R0, 0x5f, PT ;  /* 0x0000005f0000780c */ /* 0x000fe20003fa4070 */
[----:B---3--:R-:W-:-:S12]  /*23e90*/  IMAD R9, R6, 0x60, R4 ;  /* 0x0000006006097824 */ /* 0x008fd800078e0204 */
[----:B------:R-:W4:Y:S01]  /*23ea0*/  @!P5 LDC.64 R4, c[0x0][0x428] ;  /* 0x00010a00ff04db82 */ /* 0x000f220000000a00 */
[----:B------:R-:W-:-:S04]  /*23eb0*/  IMAD.IADD R9, R0, 0x1, R9 ;  /* 0x0000000100097824 */ /* 0x000fc800078e0209 */
[----:B0-----:R-:W-:-:S04]  /*23ec0*/  @P0 IMAD.HI.U32 R2, R9, R2, RZ ;  /* 0x0000000209020227 */ /* 0x001fc800078e00ff */
[----:B------:R-:W-:Y:S01]  /*23ed0*/  IMAD.MOV.U32 R0, RZ, RZ, R9 ;  /* 0x000000ffff007224 */ /* 0x000fe200078e0009 */
[----:B-1----:R-:W-:-:S04]  /*23ee0*/  @P0 SHF.R.U32.HI R0, RZ, R3, R2 ;  /* 0x00000003ff000219 */ /* 0x002fc80000011602 */
[--C-:B------:R-:W-:Y:S01]  /*23ef0*/  @!P5 SHF.R.S32.HI R3, RZ, 0x1f, R0.reuse ;  /* 0x0000001fff03d819 */ /* 0x100fe20000011400 */
[----:B------:R-:W-:Y:S02]  /*23f00*/  @!P5 IMAD.MOV.U32 R2, RZ, RZ, R0 ;  /* 0x000000ffff02d224 */ /* 0x000fe400078e0000 */
[-C--:B----4-:R-:W-:Y:S02]  /*23f10*/  @!P5 IMAD R8, R8, R4.reuse, RZ ;  /* 0x000000040808d224 */ /* 0x090fe400078e02ff */
[----:B------:R-:W-:-:S04]  /*23f20*/  @!P5 IMAD.WIDE.U32 R2, R32, R4, R2 ;  /* 0x000000042002d225 */ /* 0x000fc800078e0002 */
[----:B------:R-:W-:Y:S02]  /*23f30*/  @!P5 IMAD R8, R32, R5, R8 ;  /* 0x000000052008d224 */ /* 0x000fe400078e0208 */
[----:B------:R-:W0:Y:S01]  /*23f40*/  @!P5 LDC.64 R4, c[0x0][0x418] ;  /* 0x00010600ff04db82 */ /* 0x000e220000000a00 */
[----:B------:R-:W-:Y:S02]  /*23f50*/  IMAD.MOV R0, RZ, RZ, -R0 ;  /* 0x000000ffff007224 */ /* 0x000fe400078e0a00 */
[----:B------:R-:W-:Y:S02]  /*23f60*/  @!P5 IMAD.IADD R3, R8, 0x1, R3 ;  /* 0x000000010803d824 */ /* 0x000fe400078e0203 */
        /* <DEDUP_REMOVED lines=15> */
.L_x_5102:
[----:B------:R-:W-:Y:S01]  /*24060*/  IMAD R7, R23, 0x8, R17 ;  /* 0x0000000817077824 */ /* 0x000fe200078e0211 */
[----:B------:R-:W-:Y:S01]  /*24070*/  SHF.L.U32 R2, R29, 0x1f, RZ ;  /* 0x0000001f1d027819 */ /* 0x000fe200000006ff */
[----:B------:R-:W-:Y:S03]  /*24080*/  BSSY B1, `(.L_x_5103) ;  /* 0x0000003000017945 */ /* 0x000fe60003800000 */
[----:B------:R-:W0:Y:S02]  /*24090*/  SYNCS.PHASECHK.TRANS64.TRYWAIT P0, [R7+URZ+0x30840], R2 ;  /* 0x03084002070075a7 */ /* 0x000e24000800017f */
[----:B0-----:R-:W-:Y:S05]  /*240a0*/  @!P0 BRA `(.L_x_5104) ;  /* 0x0000004c00348947 */ /* 0x001fea0003800000 */
.L_x_5229:
[----:B------:R-:W-:Y:S05]  /*240b0*/  BSYNC B1 ;  /* 0x0000000000017941 */ /* 0x000fea0003800000 */
.L_x_5103:
        /* <DEDUP_REMOVED lines=63> */
.L_x_5243:
        /* <DEDUP_REMOVED lines=11> */
.L_x_5106:
        /* <DEDUP_REMOVED lines=10> */
.L_x_5107:
[----:B------:R3:W-:Y:S01]  /*24600*/  SYNCS.ARRIVE.TRANS64.A1T0 RZ, [R7+URZ+0x30830], RZ ;  /* 0x030830ff07ff79a7 */ /* 0x0007e2000810003f */
[----:B------:R-:W-:Y:S05]  /*24610*/  @!P5 BRA `(.L_x_5108) ;  /* 0x000000000004d947 */ /* 0x000fea0003800000 */
[----:B------:R-:W-:Y:S01]  /*24620*/  BPT.TRAP 0x1 ;  /* 0x000000040000795c */ /* 0x000fe20000300000 */
.L_x_5108:
[----:B-1----:R-:W-:Y:S01]  /*24630*/  SHF.L.U32 R2, R20, 0x1f, RZ ;  /* 0x0000001f14027819 */ /* 0x002fe200000006ff */
[----:B0-----:R-:W-:Y:S01]  /*24640*/  IMAD R6, R10, 0x8, R17 ;  /* 0x000000080a067824 */ /* 0x001fe200078e0211 */
[----:B------:R-:W-:Y:S03]  /*24650*/  BSSY B1, `(.L_x_5109) ;  /* 0x0000003000017945 */ /* 0x000fe60003800000 */
[----:B------:R-:W0:Y:S02]  /*24660*/  SYNCS.PHASECHK.TRANS64.TRYWAIT P0, [R6+URZ+0x30860], R2 ;  /* 0x03086002060075a7 */ /* 0x000e24000800017f */
[----:B0-----:R-:W-:Y:S05]  /*24670*/  @!P0 BRA `(.L_x_5110) ;  /* 0x0000004c00b48947 */ /* 0x001fea0003800000 */
.L_x_5244:
[----:B------:R-:W-:Y:S05]  /*24680*/  BSYNC B1 ;  /* 0x0000000000017941 */ /* 0x000fea0003800000 */
.L_x_5109:
[----:B------:R-:W3:Y:S01]  /*24690*/  LDL R5, [R1+0x284] ;  /* 0x0002840001057983 */ /* 0x000ee20000100800 */
[----:B------:R-:W1:Y:S01]  /*246a0*/  S2R R3, SR_TID.X ;  /* 0x0000000000037919 */ /* 0x000e620000002100 */
[----:B------:R-:W-:Y:S01]  /*246b0*/  UMOV UR4, 0xffffffff ;  /* 0xffffffff00047882 */ /* 0x000fe20000000000 */
[----:B-1----:R-:W-:-:S04]  /*246c0*/  LOP3.LUT R3, R3, 0x7f, RZ, 0xc0, !PT ;  /* 0x0000007f03037812 */ /* 0x002fc800078ec0ff */
[----:B------:R-:W-:Y:S01]  /*246d0*/  SHF.R.U32.HI R3, RZ, 0x3, R3 ;  /* 0x00000003ff037819 */ /* 0x000fe20000011603 */
[----:B---3--:R-:W-:Y:S02]  /*246e0*/  IMAD R7, R31, -0x60, R5 ;  /* 0xffffffa01f077824 */ /* 0x008fe400078e0205 */
[----:B------:R-:W-:Y:S02]  /*246f0*/  IMAD R5, R10, 0x4800, R37 ;  /* 0x000048000a057824 */ /* 0x000fe400078e0225 */
        /* <DEDUP_REMOVED lines=55> */
.L_x_5258:
        /* <DEDUP_REMOVED lines=29> */
.L_x_5112:
        /* <DEDUP_REMOVED lines=10> */
.L_x_5113:
        /* <DEDUP_REMOVED lines=8> */
.L_x_5101:
[----:B------:R-:W-:Y:S05]  /*24d60*/  BSYNC B0 ;  /* 0x0000000000007941 */ /* 0x000fea0003800000 */
.L_x_5100:
        /* <DEDUP_REMOVED lines=17> */
.L_x_5116:
[----:B------:R-:W-:Y:S05]  /*24e80*/  BSYNC B0 ;  /* 0x0000000000007941 */ /* 0x000fea0003800000 */
.L_x_5115:
[----:B------:R-:W-:-:S13]  /*24e90*/  LOP3.LUT P0, RZ, R16, 0x10, RZ, 0xc0, !PT ;  /* 0x0000001010ff7812 */ /* 0x000fda000780c0ff */
[----:B------:R-:W-:Y:S05]  /*24ea0*/  @!P0 BRA `(.L_x_5117) ;  /* 0x0000000000048947 */ /* 0x000fea0003800000 */
[----:B------:R-:W-:Y:S01]  /*24eb0*/  BPT.TRAP 0x1 ;  /* 0x000000040000795c */ /* 0x000fe20000300000 */
.L_x_5117:
[----:B------:R-:W3:Y:S01]  /*24ec0*/  LDL.LU R2, [R1+0x284] ;  /* 0x0002840001027983 */ /* 0x000ee20000300800 */
[----:B------:R-:W-:Y:S01]  /*24ed0*/  IMAD R0, R23, 0x8, R17 ;  /* 0x0000000817007824 */ /* 0x000fe200078e0211 */
[----:B------:R-:W-:Y:S01]  /*24ee0*/  SHF.L.U32 R3, R29, 0x1f, RZ ;  /* 0x0000001f1d037819 */ /* 0x000fe200000006ff */
[----:B------:R-:W-:Y:S03]  /*24ef0*/  BSSY B0, `(.L_x_5118) ;  /* 0x0000004000007945 */ /* 0x000fe60003800000 */
[----:B------:R-:W0:Y:S01]  /*24f00*/  SYNCS.PHASECHK.TRANS64.TRYWAIT P0, [R0+URZ+0x30860], R3 ;  /* 0x03086003000075a7 */ /* 0x000e22000800017f */
[----:B---3--:R-:W-:Y:S01]  /*24f10*/  IMAD R6, R22, -0x60, R2 ;  /* 0xffffffa016067824 */ /* 0x008fe200078e0202 */
[----:B0-----:R-:W-:Y:S06]  /*24f20*/  @!P0 BRA `(.L_x_5119) ;  /* 0x0000004c00ac8947 */ /* 0x001fec0003800000 */
.L_x_5259:
[----:B------:R-:W-:Y:S05]  /*24f30*/  BSYNC B0 ;  /* 0x0000000000007941 */ /* 0x000fea0003800000 */
.L_x_5118:
        /* <DEDUP_REMOVED lines=65> */
.L_x_5273:
        /* <DEDUP_REMOVED lines=13> */
.L_x_5121:
        /* <DEDUP_REMOVED lines=10> */
.L_x_5122:
[----:B------:R-:W-:Y:S01]  /*254c0*/  VIADD R23, R23, 0x1 ;  /* 0x0000000117177836 */ /* 0x000fe20000000000 */
[----:B------:R1:W-:Y:S04]  /*254d0*/  SYNCS.ARRIVE.TRANS64.A1T0 RZ, [R0+URZ+0x30850], RZ ;  /* 0x030850ff00ff79a7 */ /* 0x0003e8000810003f */
[----:B------:R-:W-:-:S04]  /*254e0*/  ISETP.NE.AND P0, PT, R23, 0x2, PT ;  /* 0x000000021700780c */ /* 0x000fc80003f05270 */
[----:B-1----:R-:W-:Y:S02]  /*254f0*/  SEL R0, RZ, 0x1, P0 ;  /* 0x00000001ff007807 */ /* 0x002fe40000000000 */
[----:B------:R-:W-:Y:S02]  /*25500*/  SEL R23, R23, RZ, P0 ;  /* 0x000000ff17177207 */ /* 0x000fe40000000000 */
[----:B------:R-:W-:-:S07]  /*25510*/  LOP3.LUT R29, R29, R0, RZ, 0x3c, !PT ;  /* 0x000000001d1d7212 */ /* 0x000fce00078e3cff */
.L_x_5079:
[----:B------:R-:W-:Y:S05]  /*25520*/  BSYNC B7 ;  /* 0x0000000000077941 */ /* 0x000fea0003800000 */
.L_x_5077:
[----:B------:R-:W-:-:S13]  /*25530*/  LOP3.LUT P0, RZ, R16, 0x20, RZ, 0xc0, !PT ;  /* 0x0000002010ff7812 */ /* 0x000fda000780c0ff */
[----:B------:R-:W-:Y:S05]  /*25540*/  @!P0 BRA `(.L_x_5123) ;  /* 0x0000000000248947 */ /* 0x000fea0003800000 */
[----:B------:R-:W-:Y:S05]  /*25550*/  WARPSYNC.ALL ;  /* 0x0000000000007948 */ /* 0x000fea0003800000 */
[----:B------:R-:W2:Y:S08]  /*25560*/  S2UR UR5, SR_CgaCtaId ;  /* 0x00000000000579c3 */ /* 0x000eb00000008800 */
[----:B------:R-:W-:Y:S06]  /*25570*/  BAR.SYNC.DEFER_BLOCKING 0x5, 0x180 ;  /* 0x0146000000007b1d */ /* 0x000fec0000010000 */
[----:B------:R-:W-:-:S02]  /*25580*/  UMOV UR4, 0x400 ;  /* 0x0000040000047882 */ /* 0x000fc40000000000 */
[----:B--2---:R-:W-:-:S06]  /*25590*/  ULEA UR4, UR5, UR4, 0x18 ;  /* 0x0000000405047291 */ /* 0x004fcc000f8ec03f */
[----:B------:R-:W-:-:S05]  /*255a0*/  IMAD.U32 R17, RZ, RZ, UR4 ;  /* 0x00000004ff117e24 */ /* 0x000fca000f8e00ff */
[----:B------:R2:W3:Y:S01]  /*255b0*/  LDS.128 R24, [R17+0x308d0] ;  /* 0x0308d00011187984 */ /* 0x0004e20000000c00 */
[----:B------:R-:W-:Y:S06]  /*255c0*/  BAR.ARV 0x4, 0x180 ;  /* 0x0106000000007b1d */ /* 0x000fec0000002000 */
[----:B------:R-:W-:Y:S05]  /*255d0*/  BRA `(.L_x_5124) ;  /* 0x0000000c00d47947 */ /* 0x000fea0003800000 */
.L_x_5123:
        /* <DEDUP_REMOVED lines=8> */
[----:B0-----:R-:W0:Y:S08]  /*25660*/  @!P1 LDC.64 R2, c[0x0][0xc80] ;  /* 0x00032000ff029b82 */ /* 0x001e300000000a00 */
[----:B------:R-:W2:Y:S01]  /*25670*/  @!P1 LDC.64 R4, c[0x0][0xc78] ;  /* 0x00031e00ff049b82 */ /* 0x000ea20000000a00 */
[----:B0-----:R-:W-:-:S05]  /*25680*/  @!P1 IMAD.WIDE R2, R7, 0x4, R2 ;  /* 0x0000000407029825 */ /* 0x001fca00078e0202 */
[----:B-1----:R2:W3:Y:S02]  /*25690*/  @!P1 LDG.E R6, desc[UR36][R2.64] ;  /* 0x0000002402069981 */ /* 0x0024e4000c1e1900 */
        /* <DEDUP_REMOVED lines=31> */
.L_x_5283:
[----:B------:R-:W-:Y:S02]  /*25890*/  ULDC UR4, c[0x0][0xc38] ;  /* 0x00030e0000047ab9 */ /* 0x000fe40000000800 */
[----:B------:R-:W-:-:S04]  /*258a0*/  IMAD.U32 R5, RZ, RZ, UR4 ;  /* 0x00000004ff057e24 */ /* 0x000fc8000f8e00ff */
[----:B-1----:R-:W-:-:S04]  /*258b0*/  IMAD R14, R14, R5, RZ ;  /* 0x000000050e0e7224 */ /* 0x002fc800078e02ff */
[----:B------:R-:W-:-:S05]  /*258c0*/  IMAD.IADD R7, R7, 0x1, R14 ;  /* 0x0000000107077824 */ /* 0x000fca00078e020e */
[----:B------:R-:W-:-:S13]  /*258d0*/  ISETP.GT.AND P6, PT, R7, R0, PT ;  /* 0x000000000700720c */ /* 0x000fda0003fc4270 */
[----:B------:R-:W-:Y:S05]  /*258e0*/  @P6 BRA `(.L_x_5126) ;  /* 0x0000000000a46947 */ /* 0x000fea0003800000 */
.L_x_5129:
        /* <DEDUP_REMOVED lines=35> */
.L_x_5291:
[----:B------:R-:W-:Y:S02]  /*25b20*/  ULDC UR4, c[0x0][0xc38] ;  /* 0x00030e0000047ab9 */ /* 0x000fe40000000800 */
[----:B------:R-:W-:-:S04]  /*25b30*/  IMAD.U32 R5, RZ, RZ, UR4 ;  /* 0x00000004ff057e24 */ /* 0x000fc8000f8e00ff */
[----:B-1----:R-:W-:-:S04]  /*25b40*/  IMAD R14, R14, R5, RZ ;  /* 0x000000050e0e7224 */ /* 0x002fc800078e02ff */
[----:B------:R-:W-:-:S05]  /*25b50*/  IMAD.IADD R7, R14, 0x1, R7 ;  /* 0x000000010e077824 */ /* 0x000fca00078e0207 */
[----:B------:R-:W-:-:S13]  /*25b60*/  ISETP.GT.AND P6, PT, R7, R0, PT ;  /* 0x000000000700720c */ /* 0x000fda0003fc4270 */
[----:B------:R-:W-:Y:S05]  /*25b70*/  @!P6 BRA `(.L_x_5129) ;  /* 0xfffffffc005ce947 */ /* 0x000fea000383ffff */
.L_x_5126:
        /* <DEDUP_REMOVED lines=10> */
.L_x_5296:
[----:B------:R-:W-:-:S13]  /*25c20*/  ISETP.NE.AND P0, PT, R3, RZ, PT ;  /* 0x000000ff0300720c */ /* 0x000fda0003f05270 */
[----:B------:R-:W-:Y:S05]  /*25c30*/  @!P0 BRA `(.L_x_5131) ;  /* 0x0000000000108947 */ /* 0x000fea0003800000 */
[----:B------:R-:W-:Y:S01]  /*25c40*/  UMOV UR4, 0xffffffff ;  /* 0xffffffff00047882 */ /* 0x000fe20000000000 */
[----:B-1----:R-:W-:Y:S02]  /*25c50*/  VIADD R12, R12, 0xffffffff ;  /* 0xffffffff0c0c7836 */ /* 0x002fe40000000000 */
[----:B------:R-:W-:Y:S05]  /*25c60*/  BRA.DIV UR4, `(.L_x_5132) ;  /* 0x0000005204c47947 */ /* 0x000fea000b800000 */
[----:B------:R4:W1:Y:S02]  /*25c70*/  SHFL.IDX PT, R6, R2, R12, 0x1f ;  /* 0x00001f0c02067589 */ /* 0x00086400000e0000 */
.L_x_5131:
        /* <DEDUP_REMOVED lines=54> */
[--C-:B------:R-:W-:Y:S02]  /*25fe0*/  IMAD R4, R4, R2, R7.reuse ;  /* 0x0000000204047224 */ /* 0x100fe400078e0207 */
[----:B------:R-:W-:Y:S02]  /*25ff0*/  IMAD.MOV R2, RZ, RZ, -R7 ;  /* 0x000000ffff027224 */ /* 0x000fe400078e0a07 */
[----:B------:R-:W-:Y:S02]  /*26000*/  IMAD R26, R4, 0x10000, R5 ;  /* 0x00010000041a7824 */ /* 0x000fe400078e0205 */
[----:B------:R-:W-:Y:S01]  /*26010*/  IMAD R2, R25, R2, R0 ;  /* 0x0000000219027224 */ /* 0x000fe200078e0200 */
[----:B------:R-:W-:Y:S06]  /*26020*/  BRA `(.L_x_5134) ;  /* 0x0000000000f07947 */ /* 0x000fec0003800000 */
.L_x_5133:
        /* <DEDUP_REMOVED lines=60> */
.L_x_5134:
[----:B------:R-:W-:-:S05]  /*263f0*/  LOP3.LUT R2, RZ, R2, RZ, 0x33, !PT ;  /* 0x00000002ff027212 */ /* 0x000fca00078e33ff */
[----:B------:R-:W-:Y:S01]  /*26400*/  IMAD.IADD R25, R25, 0x1, R2 ;  /* 0x0000000119197824 */ /* 0x000fe200078e0202 */
[----:B------:R-:W-:Y:S06]  /*26410*/  BRA `(.L_x_5135) ;  /* 0x00000000001c7947 */ /* 0x000fec0003800000 */
.L_x_5127:
[----:B------:R-:W-:Y:S01]  /*26420*/  UMOV UR4, URZ ;  /* 0x0000003f00047c82 */ /* 0x000fe20008000000 */
[----:B------:R-:W-:Y:S01]  /*26430*/  UMOV UR5, URZ ;  /* 0x0000003f00057c82 */ /* 0x000fe20008000000 */
[----:B------:R-:W-:Y:S01]  /*26440*/  ULDC UR6, c[0x0][0xc3c] ;  /* 0x00030f0000067ab9 */ /* 0x000fe20000000800 */
[----:B------:R-:W-:Y:S02]  /*26450*/  IMAD.MOV.U32 R24, RZ, RZ, R0 ;  /* 0x000000ffff187224 */ /* 0x000fe400078e0000 */
[----:B------:R-:W-:Y:S02]  /*26460*/  IMAD.U32 R25, RZ, RZ, UR4 ;  /* 0x00000004ff197e24 */ /* 0x000fe4000f8e00ff */
[----:B------:R-:W-:Y:S02]  /*26470*/  IMAD.U32 R26, RZ, RZ, UR5 ;  /* 0x00000005ff1a7e24 */ /* 0x000fe4000f8e00ff */
[----:B------:R-:W-:-:S07]  /*26480*/  IMAD.U32 R27, RZ, RZ, UR6 ;  /* 0x00000006ff1b7e24 */ /* 0x000fce000f8e00ff */
.L_x_5135:
        /* <DEDUP_REMOVED lines=10> */
.L_x_5124:
[----:B------:R-:W-:Y:S02]  /*26530*/  ULDC UR4, c[0x0][0xc3c] ;  /* 0x00030f0000047ab9 */ /* 0x000fe40000000800 */
[----:B---3--:R-:W-:-:S13]  /*26540*/  ISETP.GE.AND P0, PT, R27, UR4, PT ;  /* 0x000000041b007c0c */ /* 0x008fda000bf06270 */
[----:B------:R-:W-:Y:S05]  /*26550*/  @!P0 BRA `(.L_x_5136) ;  /* 0xffffff90009c8947 */ /* 0x000fea000383ffff */
[----:B------:R-:W-:Y:S05]  /*26560*/  BSYNC B8 ;  /* 0x0000000000087941 */ /* 0x000fea0003800000 */
.L_x_5013:
[----:B-1----:R-:W3:Y:S01]  /*26570*/  LDL.LU R0, [R1+0x2ac] ;  /* 0x0002ac0001007983 */ /* 0x002ee20000300800 */
        /* <DEDUP_REMOVED lines=11> */
.L_x_5299:
[----:B------:R-:W-:Y:S05]  /*26630*/  BSYNC B0 ;  /* 0x0000000000007941 */ /* 0x000fea0003800000 */
.L_x_5137:
[----:B------:R-:W-:-:S03]  /*26640*/  UMOV UR4, 0xffffffff ;  /* 0xffffffff00047882 */ /* 0x000fc60000000000 */
[----:B------:R-:W-:Y:S05]  /*26650*/  BRA.DIV UR4, `(.L_x_5139) ;  /* 0x0000004a04847947 */ /* 0x000fea000b800000 */
[----:B0-----:R-:W0:Y:S02]  /*26660*/  S2R R0, SR_TID.X ;  /* 0x0000000000007919 */ /* 0x001e240000002100 */
[----:B0-----:R-:W-:-:S04]  /*26670*/  SHF.R.U32.HI R0, RZ, 0x5, R0 ;  /* 0x00000005ff007819 */ /* 0x001fc80000011600 */
[----:B------:R-:W-:-:S05]  /*26680*/  LOP3.LUT R0, R0, 0x3, RZ, 0xc0, !PT ;  /* 0x0000000300007812 */ /* 0x000fca00078ec0ff */
[----:B------:R0:W1:Y:S02]  /*26690*/  SHFL.IDX PT, R14, R0, RZ, 0x1f ;  /* 0x00001fff000e7589 */ /* 0x00006400000e0000 */
.L_x_5302:
[----:B-1----:R-:W-:Y:S01]  /*266a0*/  ISETP.NE.AND P0, PT, R14, RZ, PT ;  /* 0x000000ff0e00720c */ /* 0x002fe20003f05270 */
[----:B------:R-:W-:-:S12]  /*266b0*/  BSSY B0, `(.L_x_5140) ;  /* 0x0000026000007945 */ /* 0x000fd80003800000 */
[----:B------:R-:W-:Y:S05]  /*266c0*/  @P0 BRA `(.L_x_5141) ;  /* 0x0000000000900947 */ /* 0x000fea0003800000 */
[----:B------:R-:W-:-:S03]  /*266d0*/  UMOV UR4, 0xffffffff ;  /* 0xffffffff00047882 */ /* 0x000fc60000000000 */
[----:B------:R-:W-:Y:S05]  /*266e0*/  BRA.DIV UR4, `(.L_x_5142) ;  /* 0x0000004a04947947 */ /* 0x000fea000b800000 */
[----:B------:R-:W-:-:S13]  /*266f0*/  ELECT P6, URZ, PT ;  /* 0x00000000003f782f */ /* 0x000fda00038c0000 */
.L_x_5305:
        /* <DEDUP_REMOVED lines=8> */
.L_x_5143:
[----:B------:R-:W-:Y:S01]  /*26780*/  IMAD R3, R23, 0x8, R5 ;  /* 0x0000000817037824 */ /* 0x000fe200078e0205 */
[----:B------:R-:W-:Y:S01]  /*26790*/  SHF.L.U32 R2, R29, 0x1f, RZ ;  /* 0x0000001f1d027819 */ /* 0x000fe200000006ff */
[----:B------:R-:W-:-:S03]  /*267a0*/  VIADD R23, R23, 0x1 ;  /* 0x0000000117177836 */ /* 0x000fc60000000000 */
[----:B------:R-:W0:Y:S02]  /*267b0*/  SYNCS.PHASECHK.TRANS64.TRYWAIT P1, [R3+URZ+0x30840], R2 ;  /* 0x03084002030075a7 */ /* 0x000e24000802017f */
[----:B------:R-:W-:-:S04]  /*267c0*/  ISETP.NE.AND P2, PT, R23, 0x2, PT ;  /* 0x000000021700780c */ /* 0x000fc80003f45270 */
[----:B------:R-:W-:Y:S01]  /*267d0*/  SEL R0, RZ, 0x1, P2 ;  /* 0x00000001ff007807 */ /* 0x000fe20001000000 */
[----:B0-----:R-:W-:Y:S08]  /*267e0*/  @!P1 BRA `(.L_x_5144) ;  /* 0x0000004800749947 */ /* 0x001ff00003800000 */
.L_x_5306:
[----:B------:R-:W-:Y:S02]  /*267f0*/  SEL R23, R23, RZ, P2 ;  /* 0x000000ff17177207 */ /* 0x000fe40001000000 */
[----:B------:R-:W-:Y:S01]  /*26800*/  LOP3.LUT R0, R29, R0, RZ, 0x3c, !PT ;  /* 0x000000001d007212 */ /* 0x000fe200078e3cff */
[----:B------:R-:W-:Y:S06]  /*26810*/  @!P0 BRA `(.L_x_5145) ;  /* 0x0000000000048947 */ /* 0x000fec0003800000 */
[----:B------:R-:W-:Y:S01]  /*26820*/  BPT.TRAP 0x1 ;  /* 0x000000040000795c */ /* 0x000fe20000300000 */
.L_x_5145:
[----:B------:R-:W-:Y:S01]  /*26830*/  IMAD R23, R23, 0x8, R5 ;  /* 0x0000000817177824 */ /* 0x000fe200078e0205 */
[----:B------:R-:W-:-:S04]  /*26840*/  SHF.L.U32 R0, R0, 0x1f, RZ ;  /* 0x0000001f00007819 */ /* 0x000fc800000006ff */
[----:B------:R-:W1:Y:S02]  /*26850*/  SYNCS.PHASECHK.TRANS64.TRYWAIT P1, [R23+URZ+0x30840], R0 ;  /* 0x03084000170075a7 */ /* 0x000e64000802017f */
[----:B-1----:R-:W-:Y:S05]  /*26860*/  @!P1 BRA `(.L_x_5146) ;  /* 0x0000004800689947 */ /* 0x002fea0003800000 */
.L_x_5307:
[----:B------:R-:W-:Y:S05]  /*26870*/  @!P0 BRA `(.L_x_5147) ;  /* 0x0000000000048947 */ /* 0x000fea0003800000 */
[----:B------:R-:W-:Y:S01]  /*26880*/  BPT.TRAP 0x1 ;  /* 0x000000040000795c */ /* 0x000fe20000300000 */
.L_x_5147:
[----:B------:R-:W3:Y:S02]  /*26890*/  SYNCS.PHASECHK.TRANS64.TRYWAIT P1, [R3+URZ+0x30860], R2 ;  /* 0x03086002030075a7 */ /* 0x000ee4000802017f */
[----:B---3--:R-:W-:Y:S05]  /*268a0*/  @!P1 BRA `(.L_x_5148) ;  /* 0x00000048006c9947 */ /* 0x008fea0003800000 */
.L_x_5308:
[----:B------:R-:W-:Y:S05]  /*268b0*/  @!P0 BRA `(.L_x_5149) ;  /* 0x0000000000048947 */ /* 0x000fea0003800000 */
[----:B------:R-:W-:Y:S01]  /*268c0*/  BPT.TRAP 0x1 ;  /* 0x000000040000795c */ /* 0x000fe20000300000 */
.L_x_5149:
[----:B------:R0:W0:Y:S02]  /*268d0*/  SYNCS.PHASECHK.TRANS64.TRYWAIT P0, [R23+URZ+0x30860], R0 ;  /* 0x03086000170075a7 */ /* 0x000024000800017f */
[----:B0-----:R-:W-:Y:S05]  /*268e0*/  @!P0 NANOSLEEP.SYNCS 0x989680 ;  /* 0x009896800000895d */ /* 0x001fea0003900000 */
[----:B------:R-:W0:Y:S02]  /*268f0*/  @!P0 SYNCS.PHASECHK.TRANS64 P0, [R23+URZ+0x30860], R0 ;  /* 0x03086000170085a7 */ /* 0x000e24000800007f */
[----:B0-----:R-:W-:Y:S05]  /*26900*/  @!P0 BRA `(.L_x_5149) ;  /* 0xfffffffc00f08947 */ /* 0x001fea000383ffff */
.L_x_5141:
[----:B------:R-:W-:Y:S05]  /*26910*/  BSYNC B0 ;  /* 0x0000000000007941 */ /* 0x000fea0003800000 */
.L_x_5140:
[----:B------:R-:W-:Y:S05]  /*26920*/  EXIT ;  /* 0x000000000000794d */ /* 0x000fea0003800000 */
.L_x_4834:
[----:B0-----:R0:W1:Y:S02]  /*26930*/  SYNCS.PHASECHK.TRANS64.TRYWAIT P1, [R28+URZ+0x308b0], R5 ;  /* 0x0308b0051c0075a7 */ /* 0x001064000802017f */
[----:B-1----:R-:W-:Y:S05]  /*26940*/  @!P1 NANOSLEEP.SYNCS 0x989680 ;  /* 0x009896800000995d */ /* 0x002fea0003900000 */
[----:B------:R-:W1:Y:S02]  /*26950*/  @!P1 SYNCS.PHASECHK.TRANS64 P1, [R28+URZ+0x308b0], R5 ;  /* 0x0308b0051c0095a7 */ /* 0x000e64000802007f */
[----:B-1----:R-:W-:Y:S05]  /*26960*/  @!P1 BRA `(.L_x_4834) ;  /* 0xfffffffc00f09947 */ /* 0x002fea000383ffff */
[----:B------:R-:W-:Y:S05]  /*26970*/  BRA `(.L_x_5150) ;  /* 0xfffffdd4008c7947 */ /* 0x000fea000383ffff */
.L_x_4835:
        /* <DEDUP_REMOVED lines=8> */
.L_x_5152:
[----:B------:R-:W-:Y:S05]  /*26a00*/  BSYNC B0 ;  /* 0x0000000000007941 */ /* 0x000fea0003800000 */
.L_x_5151:
        /* <DEDUP_REMOVED lines=8> */
.L_x_5153:
[----:B------:R-:W-:Y:S05]  /*26a90*/  BRA `(.L_x_5154) ;  /* 0xfffffdd400cc7947 */ /* 0x000fea000383ffff */
.L_x_4838:
[----:B------:R-:W-:Y:S01]  /*26aa0*/  BSSY B0, `(.L_x_5155) ;  /* 0x0000008000007945 */ /* 0x000fe20003800000 */
[----:B-----5:R-:W-:Y:S02]  /*26ab0*/  IMAD.MOV.U32 R13, RZ, RZ, R5 ;  /* 0x000000ffff0d7224 */ /* 0x020fe400078e0005 */
[----:B------:R-:W-:Y:S02]  /*26ac0*/  IMAD.MOV.U32 R12, RZ, RZ, 0x1 ;  /* 0x00000001ff0c7424 */ /* 0x000fe400078e00ff */
[----:B------:R-:W-:Y:S02]  /*26ad0*/  IMAD.MOV.U32 R11, RZ, RZ, 0x1c1f ;  /* 0x00001c1fff0b7424 */ /* 0x000fe400078e00ff */
[----:B------:R-:W-:-:S07]  /*26ae0*/  IMAD.MOV.U32 R15, RZ, RZ, -0x1 ;  /* 0xffffffffff0f7424 */ /* 0x000fce00078e00ff */
[----:B0-2---:R-:W-:Y:S05]  /*26af0*/  WARPSYNC.COLLECTIVE R15, `(.L_x_5156) ;  /* 0x000000000f087348 */ /* 0x005fea0003c00000 */
[----:B--2---:R1:W2:Y:S02]  /*26b00*/  SHFL.IDX P6, R14, R13, R12, R11 ;  /* 0x0000000c0d0e7389 */ /* 0x0042a400000c000b */
[----:B012---:R-:W-:Y:S01]  /*26b10*/  ENDCOLLECTIVE ;  /* 0x000000000000791b */ /* 0x007fe20003800000 */
.L_x_5156:
[----:B------:R-:W-:Y:S05]  /*26b20*/  BSYNC B0 ;  /* 0x0000000000007941 */ /* 0x000fea0003800000 */
.L_x_5155:
        /* <DEDUP_REMOVED lines=8> */
.L_x_5157:
[----:B------:R-:W-:Y:S05]  /*26bb0*/  BRA `(.L_x_5158) ;  /* 0xfffffdd800847947 */ /* 0x000fea000383ffff */
.L_x_4858:
[----:B------:R-:W-:Y:S02]  /*26bc0*/  IMAD.MOV.U32 R13, RZ, RZ, R0 ;  /* 0x000000ffff0d7224 */ /* 0x000fe400078e0000 */
[----:B------:R-:W-:Y:S02]  /*26bd0*/  IMAD.MOV.U32 R12, RZ, RZ, RZ ;  /* 0x000000ffff0c7224 */ /* 0x000fe400078e00ff */
[----:B------:R-:W-:Y:S02]  /*26be0*/  IMAD.MOV.U32 R11, RZ, RZ, 0x1c1f ;  /* 0x00001c1fff0b7424 */ /* 0x000fe400078e00ff */
[----:B------:R-:W-:-:S07]  /*26bf0*/  IMAD.MOV.U32 R15, RZ, RZ, -0x1 ;  /* 0xffffffffff0f7424 */ /* 0x000fce00078e00ff */
[----:B0--3--:R-:W-:Y:S05]  /*26c00*/  WARPSYNC.COLLECTIVE R15, `(.L_x_5159) ;  /* 0x000000000f087348 */ /* 0x009fea0003c00000 */
[----:B---3--:R1:W2:Y:S02]  /*26c10*/  SHFL.IDX P6, R14, R13, R12, R11 ;  /* 0x0000000c0d0e7389 */ /* 0x0082a400000c000b */
[----:B012---:R-:W-:Y:S01]  /*26c20*/  ENDCOLLECTIVE ;  /* 0x000000000000791b */ /* 0x007fe20003800000 */
.L_x_5159:
[----:B------:R-:W-:Y:S02]  /*26c30*/  IMAD.MOV.U32 R13, RZ, RZ, R4 ;  /* 0x000000ffff0d7224 */ /* 0x000fe400078e0004 */
[----:B------:R-:W-:-:S07]  /*26c40*/  IMAD.MOV.U32 R3, RZ, RZ, R14 ;  /* 0x000000ffff037224 */ /* 0x000fce00078e000e */
[----:B------:R-:W-:Y:S05]  /*26c50*/  WARPSYNC.COLLECTIVE R15, `(.L_x_5160) ;  /* 0x000000000f087348 */ /* 0x000fea0003c00000 */
[----:B------:R0:W1:Y:S02]  /*26c60*/  SHFL.IDX P6, R14, R13, R12, R11 ;  /* 0x0000000c0d0e7389 */ /* 0x00006400000c000b */
[----:B01----:R-:W-:Y:S01]  /*26c70*/  ENDCOLLECTIVE ;  /* 0x000000000000791b */ /* 0x003fe20003800000 */
.L_x_5160:
[----:B------:R-:W-:Y:S02]  /*26c80*/  IMAD.MOV.U32 R13, RZ, RZ, R7 ;  /* 0x000000ffff0d7224 */ /* 0x000fe400078e0007 */
[----:B------:R-:W-:-:S07]  /*26c90*/  IMAD.MOV.U32 R2, RZ, RZ, R14 ;  /* 0x000000ffff027224 */ /* 0x000fce00078e000e */
[----:B------:R-:W-:Y:S05]  /*26ca0*/  WARPSYNC.COLLECTIVE R15, `(.L_x_5161) ;  /* 0x000000000f087348 */ /* 0x000fea0003c00000 */
[----:B------:R0:W1:Y:S02]  /*26cb0*/  SHFL.IDX P6, R14, R13, R12, R11 ;  /* 0x0000000c0d0e7389 */ /* 0x00006400000c000b */
[----:B01----:R-:W-:Y:S01]  /*26cc0*/  ENDCOLLECTIVE ;  /* 0x000000000000791b */ /* 0x003fe20003800000 */
.L_x_5161:
[----:B------:R-:W-:Y:S02]  /*26cd0*/  IMAD.MOV.U32 R13, RZ, RZ, R6 ;  /* 0x000000ffff0d7224 */ /* 0x000fe400078e0006 */
[----:B------:R-:W-:-:S07]  /*26ce0*/  IMAD.MOV.U32 R5, RZ, RZ, R14 ;  /* 0x000000ffff057224 */ /* 0x000fce00078e000e */
[----:B------:R-:W-:Y:S05]  /*26cf0*/  WARPSYNC.COLLECTIVE R15, `(.L_x_5162) ;  /* 0x000000000f087348 */ /* 0x000fea0003c00000 */
[----:B------:R0:W1:Y:S02]  /*26d00*/  SHFL.IDX P6, R14, R13, R12, R11 ;  /* 0x0000000c0d0e7389 */ /* 0x00006400000c000b */
[----:B01----:R-:W-:Y:S01]  /*26d10*/  ENDCOLLECTIVE ;  /* 0x000000000000791b */ /* 0x003fe20003800000 */
.L_x_5162:
[----:B------:R-:W-:Y:S05]  /*26d20*/  BRA `(.L_x_5163) ;  /* 0xfffffdf0002c7947 */ /* 0x000fea000383ffff */
.L_x_4861:
[----:B------:R-:W-:Y:S01]  /*26d30*/  BSSY B1, `(.L_x_5164) ;  /* 0x0000008000017945 */ /* 0x000fe20003800000 */
[----:B------:R-:W-:Y:S02]  /*26d40*/  IMAD.MOV.U32 R13, RZ, RZ, R0 ;  /* 0x000000ffff0d7224 */ /* 0x000fe400078e0000 */
[----:B------:R-:W-:Y:S02]  /*26d50*/  IMAD.MOV.U32 R12, RZ, RZ, 0x1 ;  /* 0x00000001ff0c7424 */ /* 0x000fe400078e00ff */
[----:B------:R-:W-:Y:S02]  /*26d60*/  IMAD.MOV.U32 R11, RZ, RZ, 0x1c1f ;  /* 0x00001c1fff0b7424 */ /* 0x000fe400078e00ff */
[----:B------:R-:W-:-:S07]  /*26d70*/  IMAD.MOV.U32 R15, RZ, RZ, -0x1 ;  /* 0xffffffffff0f7424 */ /* 0x000fce00078e00ff */
[----:B-1-3--:R-:W-:Y:S05]  /*26d80*/  WARPSYNC.COLLECTIVE R15, `(.L_x_5165) ;  /* 0x000000000f087348 */ /* 0x00afea0003c00000 */
[----:B---3--:R0:W2:Y:S02]  /*26d90*/  SHFL.IDX P6, R14, R13, R12, R11 ;  /* 0x0000000c0d0e7389 */ /* 0x0080a400000c000b */
[----:B012---:R-:W-:Y:S01]  /*26da0*/  ENDCOLLECTIVE ;  /* 0x000000000000791b */ /* 0x007fe20003800000 */
.L_x_5165:
[----:B------:R-:W-:Y:S05]  /*26db0*/  BSYNC B1 ;  /* 0x0000000000017941 */ /* 0x000fea0003800000 */
.L_x_5164:
        /* <DEDUP_REMOVED lines=8> */
.L_x_5166:
[----:B------:R-:W-:Y:S02]  /*26e40*/  IMAD.MOV.U32 R13, RZ, RZ, R7 ;  /* 0x000000ffff0d7224 */ /* 0x000fe400078e0007 */
[----:B------:R-:W-:-:S07]  /*26e50*/  IMAD.MOV.U32 R4, RZ, RZ, R14 ;  /* 0x000000ffff047224 */ /* 0x000fce00078e000e */
[----:B------:R-:W-:Y:S05]  /*26e60*/  WARPSYNC.COLLECTIVE R15, `(.L_x_5167) ;  /* 0x000000000f087348 */ /* 0x000fea0003c00000 */
[----:B------:R0:W1:Y:S02]  /*26e70*/  SHFL.IDX P6, R14, R13, R12, R11 ;  /* 0x0000000c0d0e7389 */ /* 0x00006400000c000b */
[----:B01----:R-:W-:Y:S01]  /*26e80*/  ENDCOLLECTIVE ;  /* 0x000000000000791b */ /* 0x003fe20003800000 */
.L_x_5167:
[----:B------:R-:W-:Y:S02]  /*26e90*/  IMAD.MOV.U32 R13, RZ, RZ, R6 ;  /* 0x000000ffff0d7224 */ /* 0x000fe400078e0006 */
[----:B------:R-:W-:-:S07]  /*26ea0*/  IMAD.MOV.U32 R7, RZ, RZ, R14 ;  /* 0x000000ffff077224 */ /* 0x000fce00078e000e */
[----:B------:R-:W-:Y:S05]  /*26eb0*/  WARPSYNC.COLLECTIVE R15, `(.L_x_5168) ;  /* 0x000000000f087348 */ /* 0x000fea0003c00000 */
[----:B------:R0:W1:Y:S02]  /*26ec0*/  SHFL.IDX P6, R14, R13, R12, R11 ;  /* 0x0000000c0d0e7389 */ /* 0x00006400000c000b */
[----:B01----:R-:W-:Y:S01]  /*26ed0*/  ENDCOLLECTIVE ;  /* 0x000000000000791b */ /* 0x003fe20003800000 */
.L_x_5168:
[----:B------:R-:W-:Y:S01]  /*26ee0*/  IMAD.MOV.U32 R6, RZ, RZ, R14 ;  /* 0x000000ffff067224 */ /* 0x000fe200078e000e */
[----:B------:R-:W-:Y:S06]  /*26ef0*/  BRA `(.L_x_5169) ;  /* 0xfffffdf400dc7947 */ /* 0x000fec000383ffff */
.L_x_4864:
[----:B0-----:R-:W-:-:S04]  /*26f00*/  IMAD.U32 R5, RZ, RZ, UR39 ;  /* 0x00000027ff057e24 */ /* 0x001fc8000f8e00ff */
[----:B------:R0:W1:Y:S03]  /*26f10*/  SYNCS.PHASECHK.TRANS64.TRYWAIT P0, [R5+URZ+0x30800], R4 ;  /* 0x03080004050075a7 */ /* 0x000066000800017f */
[----:B-1----:R-:W-:Y:S05]  /*26f20*/  @!P0 NANOSLEEP.SYNCS 0x989680 ;  /* 0x009896800000895d */ /* 0x002fea0003900000 */
[----:B------:R-:W1:Y:S02]  /*26f30*/  @!P0 SYNCS.PHASECHK.TRANS64 P0, [R5+URZ+0x30800], R4 ;  /* 0x03080004050085a7 */ /* 0x000e64000800007f */
[----:B-1----:R-:W-:Y:S05]  /*26f40*/  @!P0 BRA `(.L_x_4864) ;  /* 0xfffffffc00ec8947 */ /* 0x002fea000383ffff */
[----:B------:R-:W-:Y:S05]  /*26f50*/  BRA `(.L_x_5170) ;  /* 0xfffffe0000047947 */ /* 0x000fea000383ffff */
.L_x_4888:
[----:B------:R-:W-:Y:S02]  /*26f60*/  IMAD.MOV.U32 R13, RZ, RZ, R4 ;  /* 0x000000ffff0d7224 */ /* 0x000fe400078e0004 */
[----:B------:R-:W-:Y:S02]  /*26f70*/  IMAD.MOV.U32 R12, RZ, RZ, RZ ;  /* 0x000000ffff0c7224 */ /* 0x000fe400078e00ff */
[----:B------:R-:W-:Y:S02]  /*26f80*/  IMAD.MOV.U32 R11, RZ, RZ, 0x1c1f ;  /* 0x00001c1fff0b7424 */ /* 0x000fe400078e00ff */
[----:B------:R-:W-:-:S07]  /*26f90*/  IMAD.MOV.U32 R15, RZ, RZ, -0x1 ;  /* 0xffffffffff0f7424 */ /* 0x000fce00078e00ff */
[----:B0--3--:R-:W-:Y:S05]  /*26fa0*/  WARPSYNC.COLLECTIVE R15, `(.L_x_5171) ;  /* 0x000000000f087348 */ /* 0x009fea0003c00000 */
[----:B---3--:R1:W2:Y:S02]  /*26fb0*/  SHFL.IDX P6, R14, R13, R12, R11 ;  /* 0x0000000c0d0e7389 */ /* 0x0082a400000c000b */
[----:B012---:R-:W-:Y:S01]  /*26fc0*/  ENDCOLLECTIVE ;  /* 0x000000000000791b */ /* 0x007fe20003800000 */
.L_x_5171:
[----:B------:R-:W-:Y:S02]  /*26fd0*/  IMAD.MOV.U32 R13, RZ, RZ, R0 ;  /* 0x000000ffff0d7224 */ /* 0x000fe400078e0000 */
[----:B------:R-:W-:-:S07]  /*26fe0*/  IMAD.MOV.U32 R3, RZ, RZ, R14 ;  /* 0x000000ffff037224 */ /* 0x000fce00078e000e */
[----:B------:R-:W-:Y:S05]  /*26ff0*/  WARPSYNC.COLLECTIVE R15, `(.L_x_5172) ;  /* 0x000000000f087348 */ /* 0x000fea0003c00000 */
[----:B------:R0:W1:Y:S02]  /*27000*/  SHFL.IDX P6, R14, R13, R12, R11 ;  /* 0x0000000c0d0e7389 */ /* 0x00006400000c000b */
[----:B01----:R-:W-:Y:S01]  /*27010*/  ENDCOLLECTIVE ;  /* 0x000000000000791b */ /* 0x003fe20003800000 */
.L_x_5172:
[----:B------:R-:W-:Y:S02]  /*27020*/  IMAD.MOV.U32 R13, RZ, RZ, R9 ;  /* 0x000000ffff0d7224 */ /* 0x000fe400078e0009 */
[----:B------:R-:W-:-:S07]  /*27030*/  IMAD.MOV.U32 R2, RZ, RZ, R14 ;  /* 0x000000ffff027224 */ /* 0x000fce00078e000e */
[----:B------:R-:W-:Y:S05]  /*27040*/  WARPSYNC.COLLECTIVE R15, `(.L_x_5173) ;  /* 0x000000000f087348 */ /* 0x000fea0003c00000 */
[----:B------:R0:W1:Y:S02]  /*27050*/  SHFL.IDX P6, R14, R13, R12, R11 ;  /* 0x0000000c0d0e7389 */ /* 0x00006400000c000b */
[----:B01----:R-:W-:Y:S01]  /*27060*/  ENDCOLLECTIVE ;  /* 0x000000000000791b */ /* 0x003fe20003800000 */
.L_x_5173:
[----:B------:R-:W-:Y:S02]  /*27070*/  IMAD.MOV.U32 R13, RZ, RZ, R8 ;  /* 0x000000ffff0d7224 */ /* 0x000fe400078e0008 */
[----:B------:R-:W-:-:S07]  /*27080*/  IMAD.MOV.U32 R5, RZ, RZ, R14 ;  /* 0x000000ffff057224 */ /* 0x000fce00078e000e */
[----:B------:R-:W-:Y:S05]  /*27090*/  WARPSYNC.COLLECTIVE R15, `(.L_x_5174) ;  /* 0x000000000f087348 */ /* 0x000fea0003c00000 */
[----:B------:R0:W1:Y:S02]  /*270a0*/  SHFL.IDX P6, R14, R13, R12, R11 ;  /* 0x0000000c0d0e7389 */ /* 0x00006400000c000b */
[----:B01----:R-:W-:Y:S01]  /*270b0*/  ENDCOLLECTIVE ;  /* 0x000000000000791b */ /* 0x003fe20003800000 */
.L_x_5174:
[----:B------:R-:W-:Y:S02]  /*270c0*/  IMAD.MOV.U32 R12, RZ, RZ, R2 ;  /* 0x000000ffff0c7224 */ /* 0x000fe400078e0002 */
[----:B------:R-:W-:Y:S01]  /*270d0*/  IMAD.MOV.U32 R13, RZ, RZ, R3 ;  /* 0x000000ffff0d7224 */ /* 0x000fe200078e0003 */
[----:B------:R-:W-:Y:S06]  /*270e0*/  BRA `(.L_x_5175) ;  /* 0xfffffe2400d07947 */ /* 0x000fec000383ffff */
.L_x_4891:
[----:B------:R-:W-:Y:S01]  /*270f0*/  BSSY B1, `(.L_x_5176) ;  /* 0x0000008000017945 */ /* 0x000fe20003800000 */
[----:B------:R-:W-:Y:S02]  /*27100*/  IMAD.MOV.U32 R13, RZ, RZ, R4 ;  /* 0x000000ffff0d7224 */ /* 0x000fe400078e0004 */
[----:B------:R-:W-:Y:S02]  /*27110*/  IMAD.MOV.U32 R12, RZ, RZ, 0x1 ;  /* 0x00000001ff0c7424 */ /* 0x000fe400078e00ff */
[----:B------:R-:W-:Y:S02]  /*27120*/  IMAD.MOV.U32 R11, RZ, RZ, 0x1c1f ;  /* 0x00001c1fff0b7424 */ /* 0x000fe400078e00ff */
[----:B------:R-:W-:-:S07]  /*27130*/  IMAD.MOV.U32 R15, RZ, RZ, -0x1 ;  /* 0xffffffffff0f7424 */ /* 0x000fce00078e00ff */
[----:B------:R-:W-:Y:S05]  /*27140*/  WARPSYNC.COLLECTIVE R15, `(.L_x_5177) ;  /* 0x000000000f087348 */ /* 0x000fea0003c00000 */
[----:B------:R0:W1:Y:S02]  /*27150*/  SHFL.IDX P6, R14, R13, R12, R11 ;  /* 0x0000000c0d0e7389 */ /* 0x00006400000c000b */
[----:B01----:R-:W-:Y:S01]  /*27160*/  ENDCOLLECTIVE ;  /* 0x000000000000791b */ /* 0x003fe20003800000 */
.L_x_5177:
[----:B------:R-:W-:Y:S05]  /*27170*/  BSYNC B1 ;  /* 0x0000000000017941 */ /* 0x000fea0003800000 */
.L_x_5176:
        /* <DEDUP_REMOVED lines=8> */
.L_x_5178:
[----:B------:R-:W-:Y:S02]  /*27200*/  IMAD.MOV.U32 R63, RZ, RZ, R3 ;  /* 0x000000ffff3f7224 */ /* 0x000fe400078e0003 */
[----:B------:R-:W-:Y:S02]  /*27210*/  IMAD.MOV.U32 R13, RZ, RZ, R9 ;  /* 0x000000ffff0d7224 */ /* 0x000fe400078e0009 */
[----:B------:R-:W-:-:S07]  /*27220*/  IMAD.MOV.U32 R2, RZ, RZ, R14 ;  /* 0x000000ffff027224 */ /* 0x000fce00078e000e */
[----:B------:R-:W-:Y:S05]  /*27230*/  WARPSYNC.COLLECTIVE R15, `(.L_x_5179) ;  /* 0x000000000f087348 */ /* 0x000fea0003c00000 */
[----:B------:R0:W1:Y:S02]  /*27240*/  SHFL.IDX P6, R14, R13, R12, R11 ;  /* 0x0000000c0d0e7389 */ /* 0x00006400000c000b */
[----:B01----:R-:W-:Y:S01]  /*27250*/  ENDCOLLECTIVE ;  /* 0x000000000000791b */ /* 0x003fe20003800000 */
.L_x_5179:
[----:B------:R-:W-:Y:S02]  /*27260*/  IMAD.MOV.U32 R62, RZ, RZ, R2 ;  /* 0x000000ffff3e7224 */ /* 0x000fe400078e0002 */
[----:B------:R-:W-:Y:S02]  /*27270*/  IMAD.MOV.U32 R13, RZ, RZ, R8 ;  /* 0x000000ffff0d7224 */ /* 0x000fe400078e0008 */
[----:B------:R-:W-:-:S07]  /*27280*/  IMAD.MOV.U32 R5, RZ, RZ, R14 ;  /* 0x000000ffff057224 */ /* 0x000fce00078e000e */
[----:B------:R-:W-:Y:S05]  /*27290*/  WARPSYNC.COLLECTIVE R15, `(.L_x_5180) ;  /* 0x000000000f087348 */ /* 0x000fea0003c00000 */
[----:B------:R0:W1:Y:S02]  /*272a0*/  SHFL.IDX P6, R14, R13, R12, R11 ;  /* 0x0000000c0d0e7389 */ /* 0x00006400000c000b */
[----:B01----:R-:W-:Y:S01]  /*272b0*/  ENDCOLLECTIVE ;  /* 0x000000000000791b */ /* 0x003fe20003800000 */
.L_x_5180:
[----:B------:R-:W-:Y:S05]  /*272c0*/  BRA `(.L_x_5181) ;  /* 0xfffffe2c00087947 */ /* 0x000fea000383ffff */
.L_x_4894:
[----:B0-----:R-:W-:-:S04]  /*272d0*/  IMAD.U32 R61, RZ, RZ, UR39 ;  /* 0x00000027ff3d7e24 */ /* 0x001fc8000f8e00ff */
[----:B------:R0:W1:Y:S03]  /*272e0*/  SYNCS.PHASECHK.TRANS64.TRYWAIT P0, [R61+URZ+0x30800], R60 ;  /* 0x0308003c3d0075a7 */ /* 0x000066000800017f */
[----:B-1----:R-:W-:Y:S05]  /*272f0*/  @!P0 NANOSLEEP.SYNCS 0x989680 ;  /* 0x009896800000895d */ /* 0x002fea0003900000 */
[----:B------:R-:W1:Y:S02]  /*27300*/  @!P0 SYNCS.PHASECHK.TRANS64 P0, [R61+URZ+0x30800], R60 ;  /* 0x0308003c3d0085a7 */ /* 0x000e64000800007f */
[----:B-1----:R-:W-:Y:S05]  /*27310*/  @!P0 BRA `(.L_x_4894) ;  /* 0xfffffffc00ec8947 */ /* 0x002fea000383ffff */
[----:B------:R-:W-:Y:S05]  /*27320*/  BRA `(.L_x_5182) ;  /* 0xfffffe3000a07947 */ /* 0x000fea000383ffff */
.L_x_4908:
[----:B-1----:R1:W3:Y:S02]  /*27330*/  SYNCS.PHASECHK.TRANS64.TRYWAIT P1, [R13+URZ+0x30830], R0 ;  /* 0x030830000d0075a7 */ /* 0x0022e4000802017f */
[----:B---3--:R-:W-:Y:S05]  /*27340*/  @!P1 NANOSLEEP.SYNCS 0x989680 ;  /* 0x009896800000995d */ /* 0x008fea0003900000 */
[----:B------:R-:W3:Y:S02]  /*27350*/  @!P1 SYNCS.PHASECHK.TRANS64 P1, [R13+URZ+0x30830], R0 ;  /* 0x030830000d0095a7 */ /* 0x000ee4000802007f */
[----:B---3--:R-:W-:Y:S05]  /*27360*/  @!P1 BRA `(.L_x_4908) ;  /* 0xfffffffc00f09947 */ /* 0x008fea000383ffff */
[----:B------:R-:W-:Y:S05]  /*27370*/  BRA `(.L_x_4907) ;  /* 0xfffffe5c00dc7947 */ /* 0x000fea000383ffff */
.L_x_4925:
[----:B-1----:R-:W-:-:S04]  /*27380*/  IMAD.U32 R10, RZ, RZ, UR7 ;  /* 0x00000007ff0a7e24 */ /* 0x002fc8000f8e00ff */
[----:B------:R1:W2:Y:S03]  /*27390*/  SYNCS.PHASECHK.TRANS64.TRYWAIT P1, [R10+URZ+0x30830], R9 ;  /* 0x030830090a0075a7 */ /* 0x0002a6000802017f */
[----:B--2---:R-:W-:Y:S05]  /*273a0*/  @!P1 NANOSLEEP.SYNCS 0x989680 ;  /* 0x009896800000995d */ /* 0x004fea0003900000 */
[----:B------:R-:W2:Y:S02]  /*273b0*/  @!P1 SYNCS.PHASECHK.TRANS64 P1, [R10+URZ+0x30830], R9 ;  /* 0x030830090a0095a7 */ /* 0x000ea4000802007f */
[----:B--2---:R-:W-:Y:S05]  /*273c0*/  @!P1 BRA `(.L_x_4925) ;  /* 0xfffffffc00ec9947 */ /* 0x004fea000383ffff */
[----:B------:R-:W-:Y:S05]  /*273d0*/  BRA `(.L_x_4924) ;  /* 0xfffffe9000907947 */ /* 0x000fea000383ffff */
.L_x_4929:
[----:B01----:R-:W-:-:S04]  /*273e0*/  IMAD.U32 R9, RZ, RZ, UR6 ;  /* 0x00000006ff097e24 */ /* 0x003fc8000f8e00ff */
[----:B------:R0:W1:Y:S03]  /*273f0*/  SYNCS.PHASECHK.TRANS64.TRYWAIT P1, [R9+URZ+0x30850], R8 ;  /* 0x03085008090075a7 */ /* 0x000066000802017f */
[----:B-1----:R-:W-:Y:S05]  /*27400*/  @!P1 NANOSLEEP.SYNCS 0x989680 ;  /* 0x009896800000995d */ /* 0x002fea0003900000 */
[----:B------:R-:W1:Y:S02]  /*27410*/  @!P1 SYNCS.PHASECHK.TRANS64 P1, [R9+URZ+0x30850], R8 ;  /* 0x03085008090095a7 */ /* 0x000e64000802007f */
[----:B-1----:R-:W-:Y:S05]  /*27420*/  @!P1 BRA `(.L_x_4929) ;  /* 0xfffffffc00ec9947 */ /* 0x002fea000383ffff */
[----:B------:R-:W-:Y:S05]  /*27430*/  BRA `(.L_x_4928) ;  /* 0xfffffe9c00307947 */ /* 0x000fea000383ffff */
.L_x_4948:
[----:B-1----:R-:W-:-:S04]  /*27440*/  IMAD.U32 R13, RZ, RZ, UR7 ;  /* 0x00000007ff0d7e24 */ /* 0x002fc8000f8e00ff */
[----:B------:R1:W2:Y:S03]  /*27450*/  SYNCS.PHASECHK.TRANS64.TRYWAIT P1, [R13+URZ+0x30830], R0 ;  /* 0x030830000d0075a7 */ /* 0x0002a6000802017f */
[----:B--2---:R-:W-:Y:S05]  /*27460*/  @!P1 NANOSLEEP.SYNCS 0x989680 ;  /* 0x009896800000995d */ /* 0x004fea0003900000 */
[----:B------:R-:W2:Y:S02]  /*27470*/  @!P1 SYNCS.PHASECHK.TRANS64 P1, [R13+URZ+0x30830], R0 ;  /* 0x030830000d0095a7 */ /* 0x000ea4000802007f */
[----:B--2---:R-:W-:Y:S05]  /*27480*/  @!P1 BRA `(.L_x_4948) ;  /* 0xfffffffc00ec9947 */ /* 0x004fea000383ffff */
[----:B------:R-:W-:Y:S05]  /*27490*/  BRA `(.L_x_4947) ;  /* 0xfffffec800dc7947 */ /* 0x000fea000383ffff */
.L_x_4952:
[----:B-1----:R-:W-:-:S04]  /*274a0*/  IMAD.U32 R2, RZ, RZ, UR6 ;  /* 0x00000006ff027e24 */ /* 0x002fc8000f8e00ff */
[----:B------:R1:W2:Y:S03]  /*274b0*/  SYNCS.PHASECHK.TRANS64.TRYWAIT P1, [R2+URZ+0x30850], R0 ;  /* 0x03085000020075a7 */ /* 0x0002a6000802017f */
[----:B--2---:R-:W-:Y:S05]  /*274c0*/  @!P1 NANOSLEEP.SYNCS 0x989680 ;  /* 0x009896800000995d */ /* 0x004fea0003900000 */
[----:B------:R-:W2:Y:S02]  /*274d0*/  @!P1 SYNCS.PHASECHK.TRANS64 P1, [R2+URZ+0x30850], R0 ;  /* 0x03085000020095a7 */ /* 0x000ea4000802007f */
[----:B--2---:R-:W-:Y:S05]  /*274e0*/  @!P1 BRA `(.L_x_4952) ;  /* 0xfffffffc00ec9947 */ /* 0x004fea000383ffff */
[----:B------:R-:W-:Y:S05]  /*274f0*/  BRA `(.L_x_4951) ;  /* 0xfffffed4007c7947 */ /* 0x000fea000383ffff */
.L_x_4960:
[----:B-1----:R-:W-:-:S04]  /*27500*/  IMAD.U32 R13, RZ, RZ, UR7 ;  /* 0x00000007ff0d7e24 */ /* 0x002fc8000f8e00ff */
[----:B------:R1:W2:Y:S03]  /*27510*/  SYNCS.PHASECHK.TRANS64.TRYWAIT P1, [R13+URZ+0x30830], R0 ;  /* 0x030830000d0075a7 */ /* 0x0002a6000802017f */
[----:B--2---:R-:W-:Y:S05]  /*27520*/  @!P1 NANOSLEEP.SYNCS 0x989680 ;  /* 0x009896800000995d */ /* 0x004fea0003900000 */
[----:B------:R-:W2:Y:S02]  /*27530*/  @!P1 SYNCS.PHASECHK.TRANS64 P1, [R13+URZ+0x30830], R0 ;  /* 0x030830000d0095a7 */ /* 0x000ea4000802007f */
[----:B--2---:R-:W-:Y:S05]  /*27540*/  @!P1 BRA `(.L_x_4960) ;  /* 0xfffffffc00ec9947 */ /* 0x004fea000383ffff */
[----:B------:R-:W-:Y:S05]  /*27550*/  BRA `(.L_x_4959) ;  /* 0xfffffeec00d87947 */ /* 0x000fea000383ffff */
.L_x_4964:
[----:B-1----:R-:W-:-:S04]  /*27560*/  IMAD.U32 R2, RZ, RZ, UR6 ;  /* 0x00000006ff027e24 */ /* 0x002fc8000f8e00ff */
[----:B------:R1:W2:Y:S03]  /*27570*/  SYNCS.PHASECHK.TRANS64.TRYWAIT P1, [R2+URZ+0x30850], R0 ;  /* 0x03085000020075a7 */ /* 0x0002a6000802017f */
[----:B--2---:R-:W-:Y:S05]  /*27580*/  @!P1 NANOSLEEP.SYNCS 0x989680 ;  /* 0x009896800000995d */ /* 0x004fea0003900000 */
[----:B------:R-:W2:Y:S02]  /*27590*/  @!P1 SYNCS.PHASECHK.TRANS64 P1, [R2+URZ+0x30850], R0 ;  /* 0x03085000020095a7 */ /* 0x000ea4000802007f */
[----:B--2---:R-:W-:Y:S05]  /*275a0*/  @!P1 BRA `(.L_x_4964) ;  /* 0xfffffffc00ec9947 */ /* 0x004fea000383ffff */
[----:B------:R-:W-:Y:S05]  /*275b0*/  BRA `(.L_x_4963) ;  /* 0xfffffef800787947 */ /* 0x000fea000383ffff */
.L_x_4979:
[----:B-1----:R-:W-:-:S04]  /*275c0*/  IMAD.U32 R5, RZ, RZ, UR5 ;  /* 0x00000005ff057e24 */ /* 0x002fc8000f8e00ff */
[----:B------:R1:W2:Y:S03]  /*275d0*/  SYNCS.PHASECHK.TRANS64.TRYWAIT P1, [R5+URZ+0x30850], R4 ;  /* 0x03085004050075a7 */ /* 0x0002a6000802017f */
[----:B--2---:R-:W-:Y:S05]  /*275e0*/  @!P1 NANOSLEEP.SYNCS 0x989680 ;  /* 0x009896800000995d */ /* 0x004fea0003900000 */
[----:B------:R-:W2:Y:S02]  /*275f0*/  @!P1 SYNCS.PHASECHK.TRANS64 P1, [R5+URZ+0x30850], R4 ;  /* 0x03085004050095a7 */ /* 0x000ea4000802007f */
[----:B--2---:R-:W-:Y:S05]  /*27600*/  @!P1 BRA `(.L_x_4979) ;  /* 0xfffffffc00ec9947 */ /* 0x004fea000383ffff */
[----:B------:R-:W-:Y:S05]  /*27610*/  BRA `(.L_x_4978) ;  /* 0xffffff2800b47947 */ /* 0x000fea000383ffff */
.L_x_5029:
[----:B0-----:R-:W0:Y:S01]  /*27620*/  S2R R12, SR_TID.X ;  /* 0x00000000000c7919 */ /* 0x001e220000002100 */
        /* <DEDUP_REMOVED lines=10> */
.L_x_5184:
[----:B------:R-:W-:Y:S05]  /*276d0*/  BSYNC B1 ;  /* 0x0000000000017941 */ /* 0x000fea0003800000 */
.L_x_5183:
[----:B------:R-:W-:Y:S05]  /*276e0*/  BRA `(.L_x_5185) ;  /* 0xffffff8c00747947 */ /* 0x000fea000383ffff */
.L_x_5031:
[----:B------:R-:W-:Y:S01]  /*276f0*/  BSSY B1, `(.L_x_5186) ;  /* 0x0000006000017945 */ /* 0x000fe20003800000 */
[----:B------:R-:W-:-:S07]  /*27700*/  IMAD.MOV.U32 R15, RZ, RZ, -0x1 ;  /* 0xffffffffff0f7424 */ /* 0x000fce00078e00ff */
[----:B01----:R-:W-:Y:S05]  /*27710*/  WARPSYNC.COLLECTIVE R15, `(.L_x_5187) ;  /* 0x000000000f0c7348 */ /* 0x003fea0003c00000 */
[----:B------:R-:W-:Y:S02]  /*27720*/  ELECT P6, UR62, PT ;  /* 0x00000000003e782f */ /* 0x000fe400038c0000 */
[----:B------:R-:W-:Y:S01]  /*27730*/  MOV R14, UR62 ;  /* 0x0000003e000e7c02 */ /* 0x000fe20008000f00 */
[----:B01----:R-:W-:Y:S10]  /*27740*/  ENDCOLLECTIVE ;  /* 0x000000000000791b */ /* 0x003ff40003800000 */
.L_x_5187:
[----:B------:R-:W-:Y:S05]  /*27750*/  BSYNC B1 ;  /* 0x0000000000017941 */ /* 0x000fea0003800000 */
.L_x_5186:
[----:B------:R-:W-:Y:S05]  /*27760*/  BRA `(.L_x_5030) ;  /* 0xffffff8c006c7947 */ /* 0x000fea000383ffff */
.L_x_5033:
[----:B-1----:R1:W2:Y:S02]  /*27770*/  SYNCS.PHASECHK.TRANS64.TRYWAIT P0, [R17+URZ+0x30820], R8 ;  /* 0x03082008110075a7 */ /* 0x0022a4000800017f */
[----:B--2---:R-:W-:Y:S05]  /*27780*/  @!P0 NANOSLEEP.SYNCS 0x989680 ;  /* 0x009896800000895d */ /* 0x004fea0003900000 */
[----:B------:R-:W2:Y:S02]  /*27790*/  @!P0 SYNCS.PHASECHK.TRANS64 P0, [R17+URZ+0x30820], R8 ;  /* 0x03082008110085a7 */ /* 0x000ea4000800007f */
[----:B--2---:R-:W-:Y:S05]  /*277a0*/  @!P0 BRA `(.L_x_5033) ;  /* 0xfffffffc00f08947 */ /* 0x004fea000383ffff */
[----:B------:R-:W-:Y:S05]  /*277b0*/  BRA `(.L_x_5188) ;  /* 0xffffff8c007c7947 */ /* 0x000fea000383ffff */
.L_x_5037:
[----:B0-----:R0:W2:Y:S02]  /*277c0*/  SYNCS.PHASECHK.TRANS64.TRYWAIT P0, [R12+URZ+0x308a0], R11 ;  /* 0x0308a00b0c0075a7 */ /* 0x0010a4000800017f */
[----:B--2---:R-:W-:Y:S05]  /*277d0*/  @!P0 NANOSLEEP.SYNCS 0x989680 ;  /* 0x009896800000895d */ /* 0x004fea0003900000 */
[----:B------:R-:W2:Y:S02]  /*277e0*/  @!P0 SYNCS.PHASECHK.TRANS64 P0, [R12+URZ+0x308a0], R11 ;  /* 0x0308a00b0c0085a7 */ /* 0x000ea4000800007f */
[----:B--2---:R-:W-:Y:S05]  /*277f0*/  @!P0 BRA `(.L_x_5037) ;  /* 0xfffffffc00f08947 */ /* 0x004fea000383ffff */
[----:B------:R-:W-:Y:S05]  /*27800*/  BRA `(.L_x_5189) ;  /* 0xffffff8c00947947 */ /* 0x000fea000383ffff */
.L_x_5044:
[----:B-1----:R1:W2:Y:S02]  /*27810*/  SYNCS.PHASECHK.TRANS64.TRYWAIT P0, [R12+URZ+0x308c0], R11 ;  /* 0x0308c00b0c0075a7 */ /* 0x0022a4000800017f */
[----:B--2---:R-:W-:Y:S05]  /*27820*/  @!P0 NANOSLEEP.SYNCS 0x989680 ;  /* 0x009896800000895d */ /* 0x004fea0003900000 */
[----:B------:R-:W2:Y:S02]  /*27830*/  @!P0 SYNCS.PHASECHK.TRANS64 P0, [R12+URZ+0x308c0], R11 ;  /* 0x0308c00b0c0085a7 */ /* 0x000ea4000800007f */
[----:B--2---:R-:W-:Y:S05]  /*27840*/  @!P0 BRA `(.L_x_5044) ;  /* 0xfffffffc00f08947 */ /* 0x004fea000383ffff */
[----:B------:R-:W-:Y:S05]  /*27850*/  BRA `(.L_x_5190) ;  /* 0xffffff9000907947 */ /* 0x000fea000383ffff */
.L_x_5053:
[----:B-1----:R1:W2:Y:S02]  /*27860*/  SYNCS.PHASECHK.TRANS64.TRYWAIT P1, [R7+URZ+0x308a0], R3 ;  /* 0x0308a003070075a7 */ /* 0x0022a4000802017f */
[----:B--2---:R-:W-:Y:S05]  /*27870*/  @!P1 NANOSLEEP.SYNCS 0x989680 ;  /* 0x009896800000995d */ /* 0x004fea0003900000 */
[----:B------:R-:W2:Y:S02]  /*27880*/  @!P1 SYNCS.PHASECHK.TRANS64 P1, [R7+URZ+0x308a0], R3 ;  /* 0x0308a003070095a7 */ /* 0x000ea4000802007f */
[----:B--2---:R-:W-:Y:S05]  /*27890*/  @!P1 BRA `(.L_x_5053) ;  /* 0xfffffffc00f09947 */ /* 0x004fea000383ffff */
[----:B------:R-:W-:Y:S05]  /*278a0*/  BRA `(.L_x_5191) ;  /* 0xffffff9400c47947 */ /* 0x000fea000383ffff */
.L_x_5060:
[----:B0-----:R0:W2:Y:S02]  /*278b0*/  SYNCS.PHASECHK.TRANS64.TRYWAIT P1, [R7+URZ+0x308c0], R3 ;  /* 0x0308c003070075a7 */ /* 0x0010a4000802017f */
[----:B--2---:R-:W-:Y:S05]  /*278c0*/  @!P1 NANOSLEEP.SYNCS 0x989680 ;  /* 0x009896800000995d */ /* 0x004fea0003900000 */
[----:B------:R-:W2:Y:S02]  /*278d0*/  @!P1 SYNCS.PHASECHK.TRANS64 P1, [R7+URZ+0x308c0], R3 ;  /* 0x0308c003070095a7 */ /* 0x000ea4000802007f */
[----:B--2---:R-:W-:Y:S05]  /*278e0*/  @!P1 BRA `(.L_x_5060) ;  /* 0xfffffffc00f09947 */ /* 0x004fea000383ffff */
[----:B------:R-:W-:Y:S05]  /*278f0*/  BRA `(.L_x_5192) ;  /* 0xffffff9800bc7947 */ /* 0x000fea000383ffff */
.L_x_5085:
        /* <DEDUP_REMOVED lines=11> */
.L_x_5194:
[----:B------:R-:W-:Y:S05]  /*279b0*/  BSYNC B0 ;  /* 0x0000000000007941 */ /* 0x000fea0003800000 */
.L_x_5193:
[----:B------:R-:W-:Y:S05]  /*279c0*/  BRA `(.L_x_5195) ;  /* 0xffffffac006c7947 */ /* 0x000fea000383ffff */
.L_x_5088:
[----:B0-----:R0:W1:Y:S02]  /*279d0*/  SYNCS.PHASECHK.TRANS64.TRYWAIT P0, [R7+URZ+0x30840], R2 ;  /* 0x03084002070075a7 */ /* 0x001064000800017f */
[----:B-1----:R-:W-:Y:S05]  /*279e0*/  @!P0 NANOSLEEP.SYNCS 0x989680 ;  /* 0x009896800000895d */ /* 0x002fea0003900000 */
[----:B------:R-:W1:Y:S02]  /*279f0*/  @!P0 SYNCS.PHASECHK.TRANS64 P0, [R7+URZ+0x30840], R2 ;  /* 0x03084002070085a7 */ /* 0x000e64000800007f */
[----:B-1----:R-:W-:Y:S05]  /*27a00*/  @!P0 BRA `(.L_x_5088) ;  /* 0xfffffffc00f08947 */ /* 0x002fea000383ffff */
[----:B------:R-:W-:Y:S05]  /*27a10*/  BRA `(.L_x_5196) ;  /* 0xffffffac00bc7947 */ /* 0x000fea000383ffff */
.L_x_5089:
        /* <DEDUP_REMOVED lines=8> */
.L_x_5198:
[----:B------:R-:W-:Y:S05]  /*27aa0*/  BSYNC B0 ;  /* 0x0000000000007941 */ /* 0x000fea0003800000 */
.L_x_5197:
        /* <DEDUP_REMOVED lines=9> */
.L_x_5199:
[----:B------:R-:W-:Y:S02]  /*27b40*/  IMAD.MOV.U32 R13, RZ, RZ, R0 ;  /* 0x000000ffff0d7224 */ /* 0x000fe400078e0000 */
[----:B------:R-:W-:Y:S02]  /*27b50*/  IMAD.MOV.U32 R12, RZ, RZ, 0x1 ;  /* 0x00000001ff0c7424 */ /* 0x000fe400078e00ff */
[----:B------:R-:W-:-:S07]  /*27b60*/  IMAD.MOV.U32 R3, RZ, RZ, R14 ;  /* 0x000000ffff037224 */ /* 0x000fce00078e000e */
[----:B------:R-:W-:Y:S05]  /*27b70*/  WARPSYNC.COLLECTIVE R15, `(.L_x_5200) ;  /* 0x000000000f087348 */ /* 0x000fea0003c00000 */
[----:B------:R0:W1:Y:S02]  /*27b80*/  SHFL.IDX P6, R14, R13, R12, R11 ;  /* 0x0000000c0d0e7389 */ /* 0x00006400000c000b */
[----:B01----:R-:W-:Y:S01]  /*27b90*/  ENDCOLLECTIVE ;  /* 0x000000000000791b */ /* 0x003fe20003800000 */
.L_x_5200:
        /* <DEDUP_REMOVED lines=17> */
.L_x_5201:
[----:B------:R-:W-:Y:S02]  /*27cb0*/  @P1 IMAD R8, R5, 0x2, R17 ;  /* 0x0000000205081824 */ /* 0x000fe400078e0211 */
[----:B------:R-:W-:Y:S02]  /*27cc0*/  IMAD.MOV.U32 R13, RZ, RZ, R0 ;  /* 0x000000ffff0d7224 */ /* 0x000fe400078e0000 */
[----:B------:R-:W-:Y:S02]  /*27cd0*/  IMAD.MOV.U32 R12, RZ, RZ, 0x2 ;  /* 0x00000002ff0c7424 */ /* 0x000fe400078e00ff */
[----:B------:R-:W-:-:S07]  /*27ce0*/  IMAD.MOV.U32 R3, RZ, RZ, R14 ;  /* 0x000000ffff037224 */ /* 0x000fce00078e000e */
[----:B------:R-:W-:Y:S05]  /*27cf0*/  WARPSYNC.COLLECTIVE R15, `(.L_x_5202) ;  /* 0x000000000f087348 */ /* 0x000fea0003c00000 */
[----:B------:R0:W1:Y:S02]  /*27d00*/  SHFL.IDX P6, R14, R13, R12, R11 ;  /* 0x0000000c0d0e7389 */ /* 0x00006400000c000b */
[----:B01----:R-:W-:Y:S01]  /*27d10*/  ENDCOLLECTIVE ;  /* 0x000000000000791b */ /* 0x003fe20003800000 */
.L_x_5202:
        /* <DEDUP_REMOVED lines=17> */
.L_x_5203:
[----:B------:R-:W-:Y:S02]  /*27e30*/  @P1 IMAD R8, R5, 0x2, R17 ;  /* 0x0000000205081824 */ /* 0x000fe400078e0211 */
[----:B------:R-:W-:Y:S02]  /*27e40*/  IMAD.MOV.U32 R13, RZ, RZ, R0 ;  /* 0x000000ffff0d7224 */ /* 0x000fe400078e0000 */
[----:B------:R-:W-:Y:S02]  /*27e50*/  IMAD.MOV.U32 R12, RZ, RZ, 0x3 ;  /* 0x00000003ff0c7424 */ /* 0x000fe400078e00ff */
[----:B------:R-:W-:-:S07]  /*27e60*/  IMAD.MOV.U32 R3, RZ, RZ, R14 ;  /* 0x000000ffff037224 */ /* 0x000fce00078e000e */
[----:B------:R-:W-:Y:S05]  /*27e70*/  WARPSYNC.COLLECTIVE R15, `(.L_x_5204) ;  /* 0x000000000f087348 */ /* 0x000fea0003c00000 */
[----:B------:R0:W1:Y:S02]  /*27e80*/  SHFL.IDX P6, R14, R13, R12, R11 ;  /* 0x0000000c0d0e7389 */ /* 0x00006400000c000b */
[----:B01----:R-:W-:Y:S01]  /*27e90*/  ENDCOLLECTIVE ;  /* 0x000000000000791b */ /* 0x003fe20003800000 */
.L_x_5204:
        /* <DEDUP_REMOVED lines=17> */
.L_x_5205:
[----:B------:R-:W-:Y:S02]  /*27fb0*/  @P1 IMAD R8, R5, 0x2, R17 ;  /* 0x0000000205081824 */ /* 0x000fe400078e0211 */
[----:B------:R-:W-:Y:S02]  /*27fc0*/  IMAD.MOV.U32 R13, RZ, RZ, R0 ;  /* 0x000000ffff0d7224 */ /* 0x000fe400078e0000 */
[----:B------:R-:W-:Y:S02]  /*27fd0*/  IMAD.MOV.U32 R12, RZ, RZ, 0x4 ;  /* 0x00000004ff0c7424 */ /* 0x000fe400078e00ff */
[----:B------:R-:W-:-:S07]  /*27fe0*/  IMAD.MOV.U32 R3, RZ, RZ, R14 ;  /* 0x000000ffff037224 */ /* 0x000fce00078e000e */
[----:B------:R-:W-:Y:S05]  /*27ff0*/  WARPSYNC.COLLECTIVE R15, `(.L_x_5206) ;  /* 0x000000000f087348 */ /* 0x000fea0003c00000 */
[----:B------:R0:W1:Y:S02]  /*28000*/  SHFL.IDX P6, R14, R13, R12, R11 ;  /* 0x0000000c0d0e7389 */ /* 0x00006400000c000b */
[----:B01----:R-:W-:Y:S01]  /*28010*/  ENDCOLLECTIVE ;  /* 0x000000000000791b */ /* 0x003fe20003800000 */
.L_x_5206:
        /* <DEDUP_REMOVED lines=17> */
.L_x_5207:
[----:B------:R-:W-:Y:S02]  /*28130*/  @P1 IMAD R8, R5, 0x2, R17 ;  /* 0x0000000205081824 */ /* 0x000fe400078e0211 */
[----:B------:R-:W-:Y:S02]  /*28140*/  IMAD.MOV.U32 R13, RZ, RZ, R0 ;  /* 0x000000ffff0d7224 */ /* 0x000fe400078e0000 */
[----:B------:R-:W-:Y:S02]  /*28150*/  IMAD.MOV.U32 R12, RZ, RZ, 0x5 ;  /* 0x00000005ff0c7424 */ /* 0x000fe400078e00ff */
[----:B------:R-:W-:-:S07]  /*28160*/  IMAD.MOV.U32 R3, RZ, RZ, R14 ;  /* 0x000000ffff037224 */ /* 0x000fce00078e000e */
[----:B------:R-:W-:Y:S05]  /*28170*/  WARPSYNC.COLLECTIVE R15, `(.L_x_5208) ;  /* 0x000000000f087348 */ /* 0x000fea0003c00000 */
[----:B------:R0:W1:Y:S02]  /*28180*/  SHFL.IDX P6, R14, R13, R12, R11 ;  /* 0x0000000c0d0e7389 */ /* 0x00006400000c000b */
[----:B01----:R-:W-:Y:S01]  /*28190*/  ENDCOLLECTIVE ;  /* 0x000000000000791b */ /* 0x003fe20003800000 */
.L_x_5208:
        /* <DEDUP_REMOVED lines=10> */
.L_x_5209:
        /* <DEDUP_REMOVED lines=8> */
.L_x_5094:
[----:B------:R-:W-:Y:S02]  /*282c0*/  IMAD.MOV.U32 R13, RZ, RZ, R4 ;  /* 0x000000ffff0d7224 */ /* 0x000fe400078e0004 */
[----:B------:R-:W-:Y:S02]  /*282d0*/  IMAD.MOV.U32 R12, RZ, RZ, RZ ;  /* 0x000000ffff0c7224 */ /* 0x000fe400078e00ff */
[----:B------:R-:W-:Y:S02]  /*282e0*/  IMAD.MOV.U32 R11, RZ, RZ, 0x181f ;  /* 0x0000181fff0b7424 */ /* 0x000fe400078e00ff */
[----:B------:R-:W-:Y:S02]  /*282f0*/  IMAD.MOV.U32 R15, RZ, RZ, -0x1 ;  /* 0xffffffffff0f7424 */ /* 0x000fe400078e00ff */
[----:B------:R-:W-:Y:S02]  /*28300*/  IMAD R31, R31, R7, RZ ;  /* 0x000000071f1f7224 */ /* 0x000fe400078e02ff */
[----:B------:R-:W-:-:S07]  /*28310*/  IMAD.IADD R25, R9, 0x1, R25 ;  /* 0x0000000109197824 */ /* 0x000fce00078e0219 */
[----:B-----5:R-:W-:Y:S05]  /*28320*/  WARPSYNC.COLLECTIVE R15, `(.L_x_5211) ;  /* 0x000000000f087348 */ /* 0x020fea0003c00000 */
[----:B------:R0:W1:Y:S02]  /*28330*/  SHFL.IDX P6, R14, R13, R12, R11 ;  /* 0x0000000c0d0e7389 */ /* 0x00006400000c000b */
[----:B01---5:R-:W-:Y:S01]  /*28340*/  ENDCOLLECTIVE ;  /* 0x000000000000791b */ /* 0x023fe20003800000 */
.L_x_5211:
[C---:B------:R-:W-:Y:S01]  /*28350*/  VIADD R6, R25.reuse, 0x10 ;  /* 0x0000001019067836 */ /* 0x040fe20000000000 */
[----:B------:R-:W-:Y:S01]  /*28360*/  ISETP.GE.AND P1, PT, R25, R31, PT ;  /* 0x0000001f1900720c */ /* 0x000fe20003f26270 */
[----:B------:R-:W-:Y:S02]  /*28370*/  IMAD.MOV.U32 R13, RZ, RZ, R0 ;  /* 0x000000ffff0d7224 */ /* 0x000fe400078e0000 */
[----:B------:R-:W-:-:S10]  /*28380*/  IMAD.MOV.U32 R2, RZ, RZ, R14 ;  /* 0x000000ffff027224 */ /* 0x000fd400078e000e */
[----:B------:R-:W-:Y:S05]  /*28390*/  WARPSYNC.COLLECTIVE R15, `(.L_x_5212) ;  /* 0x000000000f087348 */ /* 0x000fea0003c00000 */
[----:B------:R0:W1:Y:S02]  /*283a0*/  SHFL.IDX P6, R14, R13, R12, R11 ;  /* 0x0000000c0d0e7389 */ /* 0x00006400000c000b */
[----:B01----:R-:W-:Y:S01]  /*283b0*/  ENDCOLLECTIVE ;  /* 0x000000000000791b */ /* 0x003fe20003800000 */
.L_x_5212:
        /* <DEDUP_REMOVED lines=8> */
.L_x_5213:
        /* <DEDUP_REMOVED lines=13> */
.L_x_5214:
        /* <DEDUP_REMOVED lines=8> */
.L_x_5215:
        /* <DEDUP_REMOVED lines=14> */
.L_x_5216:
        /* <DEDUP_REMOVED lines=8> */
.L_x_5217:
        /* <DEDUP_REMOVED lines=14> */
.L_x_5218:
        /* <DEDUP_REMOVED lines=8> */
.L_x_5219:
        /* <DEDUP_REMOVED lines=14> */
.L_x_5220:
        /* <DEDUP_REMOVED lines=8> */
.L_x_5221:
        /* <DEDUP_REMOVED lines=14> */
.L_x_5222:
        /* <DEDUP_REMOVED lines=8> */
.L_x_5223:
        /* <DEDUP_REMOVED lines=13> */
.L_x_5224:
        /* <DEDUP_REMOVED lines=8> */
.L_x_5225:
        /* <DEDUP_REMOVED lines=12> */
.L_x_5226:
[----:B------:R-:W-:Y:S05]  /*28d20*/  BRA `(.L_x_5227) ;  /* 0xffffffac006c7947 */ /* 0x000fea000383ffff */
.L_x_5099:
[----:B0-----:R0:W1:Y:S02]  /*28d30*/  SYNCS.PHASECHK.TRANS64.TRYWAIT P0, [R17+URZ+0x30820], R0 ;  /* 0x03082000110075a7 */ /* 0x001064000800017f */
[----:B-1----:R-:W-:Y:S05]  /*28d40*/  @!P0 NANOSLEEP.SYNCS 0x989680 ;  /* 0x009896800000895d */ /* 0x002fea0003900000 */
[----:B------:R-:W1:Y:S02]  /*28d50*/  @!P0 SYNCS.PHASECHK.TRANS64 P0, [R17+URZ+0x30820], R0 ;  /* 0x03082000110085a7 */ /* 0x000e64000800007f */
[----:B-1----:R-:W-:Y:S05]  /*28d60*/  @!P0 BRA `(.L_x_5099) ;  /* 0xfffffffc00f08947 */ /* 0x002fea000383ffff */
[----:B------:R-:W-:Y:S05]  /*28d70*/  BRA `(.L_x_5228) ;  /* 0xffffffac00e47947 */ /* 0x000fea000383ffff */
.L_x_5104:
[----:B0-----:R0:W1:Y:S02]  /*28d80*/  SYNCS.PHASECHK.TRANS64.TRYWAIT P0, [R7+URZ+0x30840], R2 ;  /* 0x03084002070075a7 */ /* 0x001064000800017f */
[----:B-1----:R-:W-:Y:S05]  /*28d90*/  @!P0 NANOSLEEP.SYNCS 0x989680 ;  /* 0x009896800000895d */ /* 0x002fea0003900000 */
[----:B------:R-:W1:Y:S02]  /*28da0*/  @!P0 SYNCS.PHASECHK.TRANS64 P0, [R7+URZ+0x30840], R2 ;  /* 0x03084002070085a7 */ /* 0x000e64000800007f */
[----:B-1----:R-:W-:Y:S05]  /*28db0*/  @!P0 BRA `(.L_x_5104) ;  /* 0xfffffffc00f08947 */ /* 0x002fea000383ffff */
[----:B------:R-:W-:Y:S05]  /*28dc0*/  BRA `(.L_x_5229) ;  /* 0xffffffb000b87947 */ /* 0x000fea000383ffff */
.L_x_5105:
        /* <DEDUP_REMOVED lines=8> */
.L_x_5231:
[----:B------:R-:W-:Y:S05]  /*28e50*/  BSYNC B1 ;  /* 0x0000000000017941 */ /* 0x000fea0003800000 */
.L_x_5230:
        /* <DEDUP_REMOVED lines=12> */
.L_x_5232:
[----:B------:R-:W-:Y:S02]  /*28f20*/  IMAD R5, R5, 0x2, R17 ;  /* 0x0000000205057824 */ /* 0x000fe400078e0211 */
[----:B------:R-:W-:Y:S02]  /*28f30*/  IMAD.MOV.U32 R13, RZ, RZ, R6 ;  /* 0x000000ffff0d7224 */ /* 0x000fe400078e0006 */
[----:B------:R-:W-:Y:S02]  /*28f40*/  IMAD.MOV.U32 R12, RZ, RZ, 0x1 ;  /* 0x00000001ff0c7424 */ /* 0x000fe400078e00ff */
[----:B------:R-:W-:-:S07]  /*28f50*/  IMAD.MOV.U32 R2, RZ, RZ, R14 ;  /* 0x000000ffff027224 */ /* 0x000fce00078e000e */
[----:B------:R-:W-:Y:S05]  /*28f60*/  WARPSYNC.COLLECTIVE R15, `(.L_x_5233) ;  /* 0x000000000f087348 */ /* 0x000fea0003c00000 */
[----:B------:R0:W1:Y:S02]  /*28f70*/  SHFL.IDX P6, R14, R13, R12, R11 ;  /* 0x0000000c0d0e7389 */ /* 0x00006400000c000b */
[----:B01----:R-:W-:Y:S01]  /*28f80*/  ENDCOLLECTIVE ;  /* 0x000000000000791b */ /* 0x003fe20003800000 */
.L_x_5233:
        /* <DEDUP_REMOVED lines=13> */
.L_x_5234:
[----:B------:R-:W-:Y:S02]  /*29060*/  IMAD.MOV.U32 R13, RZ, RZ, R6 ;  /* 0x000000ffff0d7224 */ /* 0x000fe400078e0006 */
[----:B------:R-:W-:Y:S02]  /*29070*/  IMAD.MOV.U32 R12, RZ, RZ, 0x2 ;  /* 0x00000002ff0c7424 */ /* 0x000fe400078e00ff */
[----:B------:R-:W-:-:S07]  /*29080*/  IMAD.MOV.U32 R2, RZ, RZ, R14 ;  /* 0x000000ffff027224 */ /* 0x000fce00078e000e */
[----:B------:R-:W-:Y:S05]  /*29090*/  WARPSYNC.COLLECTIVE R15, `(.L_x_5235) ;  /* 0x000000000f087348 */ /* 0x000fea0003c00000 */
[----:B------:R0:W1:Y:S02]  /*290a0*/  SHFL.IDX P6, R14, R13, R12, R11 ;  /* 0x0000000c0d0e7389 */ /* 0x00006400000c000b */
[----:B01----:R-:W-:Y:S01]  /*290b0*/  ENDCOLLECTIVE ;  /* 0x000000000000791b */ /* 0x003fe20003800000 */
.L_x_5235:
        /* <DEDUP_REMOVED lines=13> */
.L_x_5236:
[----:B------:R-:W-:Y:S02]  /*29190*/  IMAD.MOV.U32 R13, RZ, RZ, R6 ;  /* 0x000000ffff0d7224 */ /* 0x000fe400078e0006 */
[----:B------:R-:W-:Y:S02]  /*291a0*/  IMAD.MOV.U32 R12, RZ, RZ, 0x3 ;  /* 0x00000003ff0c7424 */ /* 0x000fe400078e00ff */
[----:B------:R-:W-:-:S07]  /*291b0*/  IMAD.MOV.U32 R2, RZ, RZ, R14 ;  /* 0x000000ffff027224 */ /* 0x000fce00078e000e */
[----:B------:R-:W-:Y:S05]  /*291c0*/  WARPSYNC.COLLECTIVE R15, `(.L_x_5237) ;  /* 0x000000000f087348 */ /* 0x000fea0003c00000 */
[----:B------:R0:W1:Y:S02]  /*291d0*/  SHFL.IDX P6, R14, R13, R12, R11 ;  /* 0x0000000c0d0e7389 */ /* 0x00006400000c000b */
[----:B01----:R-:W-:Y:S01]  /*291e0*/  ENDCOLLECTIVE ;  /* 0x000000000000791b */ /* 0x003fe20003800000 */
.L_x_5237:
        /* <DEDUP_REMOVED lines=13> */
.L_x_5238:
[----:B------:R-:W-:Y:S02]  /*292c0*/  IMAD.MOV.U32 R13, RZ, RZ, R6 ;  /* 0x000000ffff0d7224 */ /* 0x000fe400078e0006 */
[----:B------:R-:W-:Y:S02]  /*292d0*/  IMAD.MOV.U32 R12, RZ, RZ, 0x4 ;  /* 0x00000004ff0c7424 */ /* 0x000fe400078e00ff */
[----:B------:R-:W-:-:S07]  /*292e0*/  IMAD.MOV.U32 R2, RZ, RZ, R14 ;  /* 0x000000ffff027224 */ /* 0x000fce00078e000e */
[----:B------:R-:W-:Y:S05]  /*292f0*/  WARPSYNC.COLLECTIVE R15, `(.L_x_5239) ;  /* 0x000000000f087348 */ /* 0x000fea0003c00000 */
[----:B------:R0:W1:Y:S02]  /*29300*/  SHFL.IDX P6, R14, R13, R12, R11 ;  /* 0x0000000c0d0e7389 */ /* 0x00006400000c000b */
[----:B01----:R-:W-:Y:S01]  /*29310*/  ENDCOLLECTIVE ;  /* 0x000000000000791b */ /* 0x003fe20003800000 */
.L_x_5239:
        /* <DEDUP_REMOVED lines=13> */
.L_x_5240:
[----:B------:R-:W-:Y:S02]  /*293f0*/  IMAD.MOV.U32 R13, RZ, RZ, R6 ;  /* 0x000000ffff0d7224 */ /* 0x000fe400078e0006 */
[----:B------:R-:W-:Y:S02]  /*29400*/  IMAD.MOV.U32 R12, RZ, RZ, 0x5 ;  /* 0x00000005ff0c7424 */ /* 0x000fe400078e00ff */
[----:B------:R-:W-:-:S07]  /*29410*/  IMAD.MOV.U32 R2, RZ, RZ, R14 ;  /* 0x000000ffff027224 */ /* 0x000fce00078e000e */
[----:B------:R-:W-:Y:S05]  /*29420*/  WARPSYNC.COLLECTIVE R15, `(.L_x_5241) ;  /* 0x000000000f087348 */ /* 0x000fea0003c00000 */
[----:B------:R0:W1:Y:S02]  /*29430*/  SHFL.IDX P6, R14, R13, R12, R11 ;  /* 0x0000000c0d0e7389 */ /* 0x00006400000c000b */
[----:B01----:R-:W-:Y:S01]  /*29440*/  ENDCOLLECTIVE ;  /* 0x000000000000791b */ /* 0x003fe20003800000 */
.L_x_5241:
        /* <DEDUP_REMOVED lines=14> */
.L_x_5242:
[----:B------:R-:W-:Y:S01]  /*29530*/  IMAD.MOV.U32 R2, RZ, RZ, R14 ;  /* 0x000000ffff027224 */ /* 0x000fe200078e000e */
[----:B------:R-:W-:Y:S06]  /*29540*/  BRA `(.L_x_5243) ;  /* 0xffffffac00d87947 */ /* 0x000fec000383ffff */
.L_x_5110:
[----:B0-----:R0:W1:Y:S02]  /*29550*/  SYNCS.PHASECHK.TRANS64.TRYWAIT P0, [R6+URZ+0x30860], R2 ;  /* 0x03086002060075a7 */ /* 0x001064000800017f */
[----:B-1----:R-:W-:Y:S05]  /*29560*/  @!P0 NANOSLEEP.SYNCS 0x989680 ;  /* 0x009896800000895d */ /* 0x002fea0003900000 */
[----:B------:R-:W1:Y:S02]  /*29570*/  @!P0 SYNCS.PHASECHK.TRANS64 P0, [R6+URZ+0x30860], R2 ;  /* 0x03086002060085a7 */ /* 0x000e64000800007f */
[----:B-1----:R-:W-:Y:S05]  /*29580*/  @!P0 BRA `(.L_x_5110) ;  /* 0xfffffffc00f08947 */ /* 0x002fea000383ffff */
[----:B------:R-:W-:Y:S05]  /*29590*/  BRA `(.L_x_5244) ;  /* 0xffffffb000387947 */ /* 0x000fea000383ffff */
.L_x_5111:
        /* <DEDUP_REMOVED lines=8> */
.L_x_5246:
[----:B------:R-:W-:Y:S05]  /*29620*/  BSYNC B1 ;  /* 0x0000000000017941 */ /* 0x000fea0003800000 */
.L_x_5245:
        /* <DEDUP_REMOVED lines=9> */
.L_x_5247:
[----:B------:R-:W-:Y:S02]  /*296c0*/  IMAD.MOV.U32 R13, RZ, RZ, R19 ;  /* 0x000000ffff0d7224 */ /* 0x000fe400078e0013 */
[----:B------:R-:W-:Y:S02]  /*296d0*/  IMAD.MOV.U32 R12, RZ, RZ, 0x1 ;  /* 0x00000001ff0c7424 */ /* 0x000fe400078e00ff */
[----:B------:R-:W-:-:S07]  /*296e0*/  IMAD.MOV.U32 R2, RZ, RZ, R14 ;  /* 0x000000ffff027224 */ /* 0x000fce00078e000e */
[----:B------:R-:W-:Y:S05]  /*296f0*/  WARPSYNC.COLLECTIVE R15, `(.L_x_5248) ;  /* 0x000000000f087348 */ /* 0x000fea0003c00000 */
[----:B------:R0:W1:Y:S02]  /*29700*/  SHFL.IDX P6, R14, R13, R12, R11 ;  /* 0x0000000c0d0e7389 */ /* 0x00006400000c000b */
[----:B01----:R-:W-:Y:S01]  /*29710*/  ENDCOLLECTIVE ;  /* 0x000000000000791b */ /* 0x003fe20003800000 */
.L_x_5248:
        /* <DEDUP_REMOVED lines=16> */
.L_x_5249:
[----:B------:R-:W-:Y:S02]  /*29820*/  IMAD.MOV.U32 R13, RZ, RZ, R19 ;  /* 0x000000ffff0d7224 */ /* 0x000fe400078e0013 */
[----:B------:R-:W-:Y:S02]  /*29830*/  IMAD.MOV.U32 R12, RZ, RZ, 0x2 ;  /* 0x00000002ff0c7424 */ /* 0x000fe400078e00ff */
[----:B------:R-:W-:-:S07]  /*29840*/  IMAD.MOV.U32 R2, RZ, RZ, R14 ;  /* 0x000000ffff027224 */ /* 0x000fce00078e000e */
[----:B------:R-:W-:Y:S05]  /*29850*/  WARPSYNC.COLLECTIVE R15, `(.L_x_5250) ;  /* 0x000000000f087348 */ /* 0x000fea0003c00000 */
[----:B------:R0:W1:Y:S02]  /*29860*/  SHFL.IDX P6, R14, R13, R12, R11 ;  /* 0x0000000c0d0e7389 */ /* 0x00006400000c000b */
[----:B01----:R-:W-:Y:S01]  /*29870*/  ENDCOLLECTIVE ;  /* 0x000000000000791b */ /* 0x003fe20003800000 */
.L_x_5250:
        /* <DEDUP_REMOVED lines=16> */
.L_x_5251:
[----:B------:R-:W-:Y:S02]  /*29980*/  IMAD.MOV.U32 R13, RZ, RZ, R19 ;  /* 0x000000ffff0d7224 */ /* 0x000fe400078e0013 */
[----:B------:R-:W-:Y:S02]  /*29990*/  IMAD.MOV.U32 R12, RZ, RZ, 0x3 ;  /* 0x00000003ff0c7424 */ /* 0x000fe400078e00ff */
[----:B------:R-:W-:-:S07]  /*299a0*/  IMAD.MOV.U32 R2, RZ, RZ, R14 ;  /* 0x000000ffff027224 */ /* 0x000fce00078e000e */
[----:B------:R-:W-:Y:S05]  /*299b0*/  WARPSYNC.COLLECTIVE R15, `(.L_x_5252) ;  /* 0x000000000f087348 */ /* 0x000fea0003c00000 */
[----:B------:R0:W1:Y:S02]  /*299c0*/  SHFL.IDX P6, R14, R13, R12, R11 ;  /* 0x0000000c0d0e7389 */ /* 0x00006400000c000b */
[----:B01----:R-:W-:Y:S01]  /*299d0*/  ENDCOLLECTIVE ;  /* 0x000000000000791b */ /* 0x003fe20003800000 */
.L_x_5252:
        /* <DEDUP_REMOVED lines=16> */
.L_x_5253:
[----:B------:R-:W-:Y:S02]  /*29ae0*/  IMAD.MOV.U32 R13, RZ, RZ, R19 ;  /* 0x000000ffff0d7224 */ /* 0x000fe400078e0013 */
[----:B------:R-:W-:Y:S02]  /*29af0*/  IMAD.MOV.U32 R12, RZ, RZ, 0x4 ;  /* 0x00000004ff0c7424 */ /* 0x000fe400078e00ff */
[----:B------:R-:W-:-:S07]  /*29b00*/  IMAD.MOV.U32 R2, RZ, RZ, R14 ;  /* 0x000000ffff027224 */ /* 0x000fce00078e000e */
[----:B------:R-:W-:Y:S05]  /*29b10*/  WARPSYNC.COLLECTIVE R15, `(.L_x_5254) ;  /* 0x000000000f087348 */ /* 0x000fea0003c00000 */
[----:B------:R0:W1:Y:S02]  /*29b20*/  SHFL.IDX P6, R14, R13, R12, R11 ;  /* 0x0000000c0d0e7389 */ /* 0x00006400000c000b */
[----:B01----:R-:W-:Y:S01]  /*29b30*/  ENDCOLLECTIVE ;  /* 0x000000000000791b */ /* 0x003fe20003800000 */
.L_x_5254:
        /* <DEDUP_REMOVED lines=16> */
.L_x_5255:
[----:B------:R-:W-:Y:S02]  /*29c40*/  IMAD.MOV.U32 R13, RZ, RZ, R19 ;  /* 0x000000ffff0d7224 */ /* 0x000fe400078e0013 */
[----:B------:R-:W-:Y:S02]  /*29c50*/  IMAD.MOV.U32 R12, RZ, RZ, 0x5 ;  /* 0x00000005ff0c7424 */ /* 0x000fe400078e00ff */
[----:B------:R-:W-:-:S07]  /*29c60*/  IMAD.MOV.U32 R2, RZ, RZ, R14 ;  /* 0x000000ffff027224 */ /* 0x000fce00078e000e */
[----:B------:R-:W-:Y:S05]  /*29c70*/  WARPSYNC.COLLECTIVE R15, `(.L_x_5256) ;  /* 0x000000000f087348 */ /* 0x000fea0003c00000 */
[----:B------:R0:W1:Y:S02]  /*29c80*/  SHFL.IDX P6, R14, R13, R12, R11 ;  /* 0x0000000c0d0e7389 */ /* 0x00006400000c000b */
[----:B01----:R-:W-:Y:S01]  /*29c90*/  ENDCOLLECTIVE ;  /* 0x000000000000791b */ /* 0x003fe20003800000 */
.L_x_5256:
        /* <DEDUP_REMOVED lines=13> */
.L_x_5257:
[----:B------:R-:W-:Y:S01]  /*29d70*/  @!PT LDS RZ, [RZ] ;  /* 0x00000000fffff984 */ /* 0x000fe20000000800 */
[----:B------:R-:W-:Y:S01]  /*29d80*/  @!PT LDS RZ, [RZ] ;  /* 0x00000000fffff984 */ /* 0x000fe20000000800 */
[----:B------:R-:W-:Y:S01]  /*29d90*/  @!PT LDS RZ, [RZ] ;  /* 0x00000000fffff984 */ /* 0x000fe20000000800 */
[----:B------:R0:W-:Y:S01]  /*29da0*/  LDGSTS.E.BYPASS.LTC128B.128 [R5+0x5400], desc[UR36][R2.64+0x80], !P0 ;  /* 0x0540008002057fae */ /* 0x0001e2000c101d64 */
[----:B------:R-:W-:-:S13]  /*29db0*/  ISETP.LT.OR P0, PT, R7, 0x41, P1 ;  /* 0x000000410700780c */ /* 0x000fda0000f01670 */
[----:B------:R0:W-:Y:S01]  /*29dc0*/  LDGSTS.E.BYPASS.LTC128B.128 [R5+0x8400], desc[UR36][R2.64+0x100], !P0 ;  /* 0x0840010002057fae */ /* 0x0001e2000c101d64 */
[----:B------:R-:W-:Y:S05]  /*29dd0*/  BRA `(.L_x_5258) ;  /* 0xffffffac00247947 */ /* 0x000fea000383ffff */
.L_x_5119:
[----:B0-----:R0:W1:Y:S02]  /*29de0*/  SYNCS.PHASECHK.TRANS64.TRYWAIT P0, [R0+URZ+0x30860], R3 ;  /* 0x03086003000075a7 */ /* 0x001064000800017f */
[----:B-1----:R-:W-:Y:S05]  /*29df0*/  @!P0 NANOSLEEP.SYNCS 0x989680 ;  /* 0x009896800000895d */ /* 0x002fea0003900000 */
[----:B------:R-:W1:Y:S02]  /*29e00*/  @!P0 SYNCS.PHASECHK.TRANS64 P0, [R0+URZ+0x30860], R3 ;  /* 0x03086003000085a7 */ /* 0x000e64000800007f */
[----:B-1----:R-:W-:Y:S05]  /*29e10*/  @!P0 BRA `(.L_x_5119) ;  /* 0xfffffffc00f08947 */ /* 0x002fea000383ffff */
[----:B------:R-:W-:Y:S05]  /*29e20*/  BRA `(.L_x_5259) ;  /* 0xffffffb000407947 */ /* 0x000fea000383ffff */
.L_x_5120:
        /* <DEDUP_REMOVED lines=8> */
.L_x_5261:
[----:B------:R-:W-:Y:S05]  /*29eb0*/  BSYNC B0 ;  /* 0x0000000000007941 */ /* 0x000fea0003800000 */
.L_x_5260:
        /* <DEDUP_REMOVED lines=9> */
.L_x_5262:
        /* <DEDUP_REMOVED lines=14> */
.L_x_5263:
        /* <DEDUP_REMOVED lines=13> */
.L_x_5264:
[----:B------:R-:W-:Y:S02]  /*2a100*/  IMAD.MOV.U32 R13, RZ, RZ, R19 ;  /* 0x000000ffff0d7224 */ /* 0x000fe400078e0013 */
[----:B------:R-:W-:Y:S01]  /*2a110*/  IMAD.MOV.U32 R12, RZ, RZ, 0x2 ;  /* 0x00000002ff0c7424 */ /* 0x000fe200078e00ff */
[----:B------:R-:W-:-:S13]  /*2a120*/  IADD3 R2, P4, R14, R5, RZ ;  /* 0x000000050e027210 */ /* 0x000fda0007f9e0ff */
[----:B------:R-:W-:Y:S05]  /*2a130*/  WARPSYNC.COLLECTIVE R15, `(.L_x_5265) ;  /* 0x000000000f087348 */ /* 0x000fea0003c00000 */
[----:B------:R0:W1:Y:S02]  /*2a140*/  SHFL.IDX P6, R14, R13, R12, R11 ;  /* 0x0000000c0d0e7389 */ /* 0x00006400000c000b */
[----:B01----:R-:W-:Y:S01]  /*2a150*/  ENDCOLLECTIVE ;  /* 0x000000000000791b */ /* 0x003fe20003800000 */
.L_x_5265:
        /* <DEDUP_REMOVED lines=15> */
.L_x_5266:
[----:B------:R-:W-:Y:S02]  /*2a250*/  IMAD.MOV.U32 R13, RZ, RZ, R19 ;  /* 0x000000ffff0d7224 */ /* 0x000fe400078e0013 */
[----:B------:R-:W-:Y:S01]  /*2a260*/  IMAD.MOV.U32 R12, RZ, RZ, 0x3 ;  /* 0x00000003ff0c7424 */ /* 0x000fe200078e00ff */
[----:B------:R-:W-:-:S13]  /*2a270*/  IADD3 R2, P4, R14, R5, RZ ;  /* 0x000000050e027210 */ /* 0x000fda0007f9e0ff */
[----:B------:R-:W-:Y:S05]  /*2a280*/  WARPSYNC.COLLECTIVE R15, `(.L_x_5267) ;  /* 0x000000000f087348 */ /* 0x000fea0003c00000 */
[----:B------:R0:W1:Y:S02]  /*2a290*/  SHFL.IDX P6, R14, R13, R12, R11 ;  /* 0x0000000c0d0e7389 */ /* 0x00006400000c000b */
[----:B01----:R-:W-:Y:S01]  /*2a2a0*/  ENDCOLLECTIVE ;  /* 0x000000000000791b */ /* 0x003fe20003800000 */
.L_x_5267:
        /* <DEDUP_REMOVED lines=15> */
.L_x_5268:
[----:B------:R-:W-:Y:S02]  /*2a3a0*/  IMAD.MOV.U32 R13, RZ, RZ, R19 ;  /* 0x000000ffff0d7224 */ /* 0x000fe400078e0013 */
[----:B------:R-:W-:Y:S01]  /*2a3b0*/  IMAD.MOV.U32 R12, RZ, RZ, 0x4 ;  /* 0x00000004ff0c7424 */ /* 0x000fe200078e00ff */
[----:B------:R-:W-:-:S13]  /*2a3c0*/  IADD3 R2, P4, R14, R5, RZ ;  /* 0x000000050e027210 */ /* 0x000fda0007f9e0ff */
[----:B------:R-:W-:Y:S05]  /*2a3d0*/  WARPSYNC.COLLECTIVE R15, `(.L_x_5269) ;  /* 0x000000000f087348 */ /* 0x000fea0003c00000 */
[----:B------:R0:W1:Y:S02]  /*2a3e0*/  SHFL.IDX P6, R14, R13, R12, R11 ;  /* 0x0000000c0d0e7389 */ /* 0x00006400000c000b */
[----:B01----:R-:W-:Y:S01]  /*2a3f0*/  ENDCOLLECTIVE ;  /* 0x000000000000791b */ /* 0x003fe20003800000 */
.L_x_5269:
        /* <DEDUP_REMOVED lines=15> */
.L_x_5270:
[----:B------:R-:W-:Y:S02]  /*2a4f0*/  IMAD.MOV.U32 R13, RZ, RZ, R19 ;  /* 0x000000ffff0d7224 */ /* 0x000fe400078e0013 */
[----:B------:R-:W-:Y:S01]  /*2a500*/  IMAD.MOV.U32 R12, RZ, RZ, 0x5 ;  /* 0x00000005ff0c7424 */ /* 0x000fe200078e00ff */
[----:B------:R-:W-:-:S13]  /*2a510*/  IADD3 R2, P4, R14, R5, RZ ;  /* 0x000000050e027210 */ /* 0x000fda0007f9e0ff */
[----:B------:R-:W-:Y:S05]  /*2a520*/  WARPSYNC.COLLECTIVE R15, `(.L_x_5271) ;  /* 0x000000000f087348 */ /* 0x000fea0003c00000 */
[----:B------:R0:W1:Y:S02]  /*2a530*/  SHFL.IDX P6, R14, R13, R12, R11 ;  /* 0x0000000c0d0e7389 */ /* 0x00006400000c000b */
[----:B01----:R-:W-:Y:S01]  /*2a540*/  ENDCOLLECTIVE ;  /* 0x000000000000791b */ /* 0x003fe20003800000 */
.L_x_5271:
        /* <DEDUP_REMOVED lines=14> */
.L_x_5272:
[----:B------:R-:W-:Y:S05]  /*2a630*/  BRA `(.L_x_5273) ;  /* 0xffffffac00447947 */ /* 0x000fea000383ffff */
.L_x_5125:
[----:B------:R-:W-:Y:S01]  /*2a640*/  BSSY B0, `(.L_x_5274) ;  /* 0x0000008000007945 */ /* 0x000fe20003800000 */
[----:B------:R-:W-:Y:S02]  /*2a650*/  IMAD.MOV.U32 R13, RZ, RZ, R24 ;  /* 0x000000ffff0d7224 */ /* 0x000fe400078e0018 */
[----:B0-----:R-:W-:Y:S02]  /*2a660*/  IMAD.MOV.U32 R12, RZ, RZ, RZ ;  /* 0x000000ffff0c7224 */ /* 0x001fe400078e00ff */
[----:B------:R-:W-:Y:S02]  /*2a670*/  IMAD.MOV.U32 R11, RZ, RZ, 0x1f ;  /* 0x0000001fff0b7424 */ /* 0x000fe400078e00ff */
[----:B------:R-:W-:-:S07]  /*2a680*/  IMAD.MOV.U32 R15, RZ, RZ, -0x1 ;  /* 0xffffffffff0f7424 */ /* 0x000fce00078e00ff */
[----:B-1----:R-:W-:Y:S05]  /*2a690*/  WARPSYNC.COLLECTIVE R15, `(.L_x_5275) ;  /* 0x000000000f087348 */ /* 0x002fea0003c00000 */
[----:B------:R0:W2:Y:S02]  /*2a6a0*/  SHFL.IDX P6, R14, R13, R12, R11 ;  /* 0x0000000c0d0e7389 */ /* 0x0000a400000c000b */
[----:B012---:R-:W-:Y:S01]  /*2a6b0*/  ENDCOLLECTIVE ;  /* 0x000000000000791b */ /* 0x007fe20003800000 */
.L_x_5275:
[----:B------:R-:W-:Y:S05]  /*2a6c0*/  BSYNC B0 ;  /* 0x0000000000007941 */ /* 0x000fea0003800000 */
.L_x_5274:
        /* <DEDUP_REMOVED lines=9> */
.L_x_5276:
        /* <DEDUP_REMOVED lines=24> */
.L_x_5277:
[----:B------:R-:W-:Y:S01]  /*2a8e0*/  IMAD.MOV.U32 R12, RZ, RZ, 0x2 ;  /* 0x00000002ff0c7424 */ /* 0x000fe200078e00ff */
[----:B------:R-:W-:-:S05]  /*2a8f0*/  SEL R14, R14, RZ, P1 ;  /* 0x000000ff0e0e7207 */ /* 0x000fca0000800000 */
[----:B------:R-:W-:-:S04]  /*2a900*/  IMAD.IADD R5, R13, 0x1, R14 ;  /* 0x000000010d057824 */ /* 0x000fc800078e020e */
[----:B------:R-:W-:-:S07]  /*2a910*/  IMAD.MOV.U32 R13, RZ, RZ, R5 ;  /* 0x000000ffff0d7224 */ /* 0x000fce00078e0005 */
[----:B------:R-:W-:Y:S05]  /*2a920*/  WARPSYNC.COLLECTIVE R15, `(.L_x_5278) ;  /* 0x000000000f087348 */ /* 0x000fea0003c00000 */
[----:B------:R0:W1:Y:S02]  /*2a930*/  SHFL.UP P6, R14, R13, R12, R11 ;  /* 0x0400000c0d0e7389 */ /* 0x00006400000c000b */
[----:B01----:R-:W-:Y:S01]  /*2a940*/  ENDCOLLECTIVE ;  /* 0x000000000000791b */ /* 0x003fe20003800000 */
.L_x_5278:
[----:B------:R-:W-:Y:S01]  /*2a950*/  IMAD.MOV.U32 R12, RZ, RZ, 0x4 ;  /* 0x00000004ff0c7424 */ /* 0x000fe200078e00ff */
[----:B------:R-:W-:-:S05]  /*2a960*/  SEL R2, R14, RZ, P2 ;  /* 0x000000ff0e027207 */ /* 0x000fca0001000000 */
[----:B------:R-:W-:-:S04]  /*2a970*/  IMAD.IADD R2, R5, 0x1, R2 ;  /* 0x0000000105027824 */ /* 0x000fc800078e0202 */
[----:B------:R-:W-:-:S07]  /*2a980*/  IMAD.MOV.U32 R13, RZ, RZ, R2 ;  /* 0x000000ffff0d7224 */ /* 0x000fce00078e0002 */
[----:B------:R-:W-:Y:S05]  /*2a990*/  WARPSYNC.COLLECTIVE R15, `(.L_x_5279) ;  /* 0x000000000f087348 */ /* 0x000fea0003c00000 */
[----:B------:R0:W1:Y:S02]  /*2a9a0*/  SHFL.UP P6, R14, R13, R12, R11 ;  /* 0x0400000c0d0e7389 */ /* 0x00006400000c000b */
[----:B01----:R-:W-:Y:S01]  /*2a9b0*/  ENDCOLLECTIVE ;  /* 0x000000000000791b */ /* 0x003fe20003800000 */
.L_x_5279:
[----:B------:R-:W-:Y:S01]  /*2a9c0*/  IMAD.MOV.U32 R12, RZ, RZ, 0x8 ;  /* 0x00000008ff0c7424 */ /* 0x000fe200078e00ff */
[----:B------:R-:W-:-:S05]  /*2a9d0*/  SEL R3, R14, RZ, P3 ;  /* 0x000000ff0e037207 */ /* 0x000fca0001800000 */
[----:B------:R-:W-:-:S04]  /*2a9e0*/  IMAD.IADD R3, R2, 0x1, R3 ;  /* 0x0000000102037824 */ /* 0x000fc800078e0203 */
[----:B------:R-:W-:-:S07]  /*2a9f0*/  IMAD.MOV.U32 R13, RZ, RZ, R3 ;  /* 0x000000ffff0d7224 */ /* 0x000fce00078e0003 */
[----:B------:R-:W-:Y:S05]  /*2aa00*/  WARPSYNC.COLLECTIVE R15, `(.L_x_5280) ;  /* 0x000000000f087348 */ /* 0x000fea0003c00000 */
[----:B------:R0:W1:Y:S02]  /*2aa10*/  SHFL.UP P6, R14, R13, R12, R11 ;  /* 0x0400000c0d0e7389 */ /* 0x00006400000c000b */
[----:B01----:R-:W-:Y:S01]  /*2aa20*/  ENDCOLLECTIVE ;  /* 0x000000000000791b */ /* 0x003fe20003800000 */
.L_x_5280:
[----:B------:R-:W-:Y:S01]  /*2aa30*/  IMAD.MOV.U32 R12, RZ, RZ, 0x10 ;  /* 0x00000010ff0c7424 */ /* 0x000fe200078e00ff */
[----:B------:R-:W-:-:S05]  /*2aa40*/  SEL R14, R14, RZ, P4 ;  /* 0x000000ff0e0e7207 */ /* 0x000fca0002000000 */
[----:B------:R-:W-:-:S04]  /*2aa50*/  IMAD.IADD R5, R3, 0x1, R14 ;  /* 0x0000000103057824 */ /* 0x000fc800078e020e */
[----:B------:R-:W-:-:S07]  /*2aa60*/  IMAD.MOV.U32 R13, RZ, RZ, R5 ;  /* 0x000000ffff0d7224 */ /* 0x000fce00078e0005 */
[----:B------:R-:W-:Y:S05]  /*2aa70*/  WARPSYNC.COLLECTIVE R15, `(.L_x_5281) ;  /* 0x000000000f087348 */ /* 0x000fea0003c00000 */
[----:B------:R0:W1:Y:S02]  /*2aa80*/  SHFL.UP P6, R14, R13, R12, R11 ;  /* 0x0400000c0d0e7389 */ /* 0x00006400000c000b */
[----:B01----:R-:W-:Y:S01]  /*2aa90*/  ENDCOLLECTIVE ;  /* 0x000000000000791b */ /* 0x003fe20003800000 */
.L_x_5281:
        /* <DEDUP_REMOVED lines=8> */
.L_x_5282:
[----:B------:R-:W-:Y:S05]  /*2ab20*/  BRA `(.L_x_5283) ;  /* 0xffffffac00587947 */ /* 0x000fea000383ffff */
.L_x_5128:
[----:B------:R-:W-:Y:S01]  /*2ab30*/  BSSY B0, `(.L_x_5284) ;  /* 0x0000007000007945 */ /* 0x000fe20003800000 */
[----:B------:R-:W-:Y:S02]  /*2ab40*/  IMAD.MOV.U32 R12, RZ, RZ, 0x1 ;  /* 0x00000001ff0c7424 */ /* 0x000fe400078e00ff */
[----:B------:R-:W-:Y:S02]  /*2ab50*/  IMAD.MOV.U32 R11, RZ, RZ, RZ ;  /* 0x000000ffff0b7224 */ /* 0x000fe400078e00ff */
[----:B------:R-:W-:-:S07]  /*2ab60*/  IMAD.MOV.U32 R15, RZ, RZ, -0x1 ;  /* 0xffffffffff0f7424 */ /* 0x000fce00078e00ff */
[----:B------:R-:W-:Y:S05]  /*2ab70*/  WARPSYNC.COLLECTIVE R15, `(.L_x_5285) ;  /* 0x000000000f087348 */ /* 0x000fea0003c00000 */
[----:B------:R0:W1:Y:S02]  /*2ab80*/  SHFL.UP P6, R14, R13, R12, R11 ;  /* 0x0400000c0d0e7389 */ /* 0x00006400000c000b */
[----:B01----:R-:W-:Y:S01]  /*2ab90*/  ENDCOLLECTIVE ;  /* 0x000000000000791b */ /* 0x003fe20003800000 */
.L_x_5285:
[----:B------:R-:W-:Y:S05]  /*2aba0*/  BSYNC B0 ;  /* 0x0000000000007941 */ /* 0x000fea0003800000 */
.L_x_5284:
        /* <DEDUP_REMOVED lines=8> */
.L_x_5286:
[----:B------:R-:W-:Y:S01]  /*2ac30*/  IMAD.MOV.U32 R12, RZ, RZ, 0x4 ;  /* 0x00000004ff0c7424 */ /* 0x000fe200078e00ff */
[----:B------:R-:W-:-:S05]  /*2ac40*/  SEL R2, R14, RZ, P2 ;  /* 0x000000ff0e027207 */ /* 0x000fca0001000000 */
[----:B------:R-:W-:-:S04]  /*2ac50*/  IMAD.IADD R2, R13, 0x1, R2 ;  /* 0x000000010d027824 */ /* 0x000fc800078e0202 */
[----:B------:R-:W-:-:S07]  /*2ac60*/  IMAD.MOV.U32 R13, RZ, RZ, R2 ;  /* 0x000000ffff0d7224 */ /* 0x000fce00078e0002 */
[----:B------:R-:W-:Y:S05]  /*2ac70*/  WARPSYNC.COLLECTIVE R15, `(.L_x_5287) ;  /* 0x000000000f087348 */ /* 0x000fea0003c00000 */
[----:B------:R0:W1:Y:S02]  /*2ac80*/  SHFL.UP P6, R14, R13, R12, R11 ;  /* 0x0400000c0d0e7389 */ /* 0x00006400000c000b */
[----:B01----:R-:W-:Y:S01]  /*2ac90*/  ENDCOLLECTIVE ;  /* 0x000000000000791b */ /* 0x003fe20003800000 */
.L_x_5287:
[----:B------:R-:W-:Y:S01]  /*2aca0*/  IMAD.MOV.U32 R12, RZ, RZ, 0x8 ;  /* 0x00000008ff0c7424 */ /* 0x000fe200078e00ff */
[----:B------:R-:W-:-:S05]  /*2acb0*/  SEL R3, R14, RZ, P3 ;  /* 0x000000ff0e037207 */ /* 0x000fca0001800000 */
[----:B------:R-:W-:-:S04]  /*2acc0*/  IMAD.IADD R3, R2, 0x1, R3 ;  /* 0x0000000102037824 */ /* 0x000fc800078e0203 */
[----:B------:R-:W-:-:S07]  /*2acd0*/  IMAD.MOV.U32 R13, RZ, RZ, R3 ;  /* 0x000000ffff0d7224 */ /* 0x000fce00078e0003 */
[----:B------:R-:W-:Y:S05]  /*2ace0*/  WARPSYNC.COLLECTIVE R15, `(.L_x_5288) ;  /* 0x000000000f087348 */ /* 0x000fea0003c00000 */
[----:B------:R0:W1:Y:S02]  /*2acf0*/  SHFL.UP P6, R14, R13, R12, R11 ;  /* 0x0400000c0d0e7389 */ /* 0x00006400000c000b */
[----:B01----:R-:W-:Y:S01]  /*2ad00*/  ENDCOLLECTIVE ;  /* 0x000000000000791b */ /* 0x003fe20003800000 */
.L_x_5288:
[----:B------:R-:W-:Y:S01]  /*2ad10*/  IMAD.MOV.U32 R12, RZ, RZ, 0x10 ;  /* 0x00000010ff0c7424 */ /* 0x000fe200078e00ff */
[----:B------:R-:W-:-:S05]  /*2ad20*/  SEL R14, R14, RZ, P4 ;  /* 0x000000ff0e0e7207 */ /* 0x000fca0002000000 */
[----:B------:R-:W-:-:S04]  /*2ad30*/  IMAD.IADD R5, R3, 0x1, R14 ;  /* 0x0000000103057824 */ /* 0x000fc800078e020e */
[----:B------:R-:W-:-:S07]  /*2ad40*/  IMAD.MOV.U32 R13, RZ, RZ, R5 ;  /* 0x000000ffff0d7224 */ /* 0x000fce00078e0005 */
[----:B------:R-:W-:Y:S05]  /*2ad50*/  WARPSYNC.COLLECTIVE R15, `(.L_x_5289) ;  /* 0x000000000f087348 */ /* 0x000fea0003c00000 */
[----:B------:R0:W1:Y:S02]  /*2ad60*/  SHFL.UP P6, R14, R13, R12, R11 ;  /* 0x0400000c0d0e7389 */ /* 0x00006400000c000b */
[----:B01----:R-:W-:Y:S01]  /*2ad70*/  ENDCOLLECTIVE ;  /* 0x000000000000791b */ /* 0x003fe20003800000 */
.L_x_5289:
        /* <DEDUP_REMOVED lines=8> */
.L_x_5290:
[----:B------:R-:W-:Y:S05]  /*2ae00*/  BRA `(.L_x_5291) ;  /* 0xffffffac00447947 */ /* 0x000fea000383ffff */
.L_x_5130:
[----:B------:R-:W-:Y:S01]  /*2ae10*/  BSSY B0, `(.L_x_5292) ;  /* 0x0000006000007945 */ /* 0x000fe20003800000 */
[----:B------:R-:W-:Y:S01]  /*2ae20*/  PLOP3.LUT P6, PT, P6, PT, PT, 0x8, 0x0 ;  /* 0x000000000000781c */ /* 0x000fe200037ce170 */
[----:B------:R-:W-:-:S12]  /*2ae30*/  IMAD.MOV.U32 R15, RZ, RZ, -0x1 ;  /* 0xffffffffff0f7424 */ /* 0x000fd800078e00ff */
[----:B0-----:R-:W-:Y:S05]  /*2ae40*/  WARPSYNC.COLLECTIVE R15, `(.L_x_5293) ;  /* 0x000000000f087348 */ /* 0x001fea0003c00000 */
[----:B------:R-:W-:Y:S01]  /*2ae50*/  VOTE.ANY R14, PT, P6 ;  /* 0x00000000000e7806 */ /* 0x000fe200030e0100 */
[----:B0-----:R-:W-:Y:S06]  /*2ae60*/  ENDCOLLECTIVE ;  /* 0x000000000000791b */ /* 0x001fec0003800000 */
.L_x_5293:
[----:B------:R-:W-:Y:S05]  /*2ae70*/  BSYNC B0 ;  /* 0x0000000000007941 */ /* 0x000fea0003800000 */
.L_x_5292:
        /* <DEDUP_REMOVED lines=8> */
.L_x_5294:
[----:B------:R-:W-:Y:S02]  /*2af00*/  IMAD.IADD R27, R12, 0x1, R27 ;  /* 0x000000010c1b7824 */ /* 0x000fe400078e021b */
[----:B------:R-:W-:Y:S02]  /*2af10*/  IMAD.MOV.U32 R13, RZ, RZ, R4 ;  /* 0x000000ffff0d7224 */ /* 0x000fe400078e0004 */
[----:B------:R-:W-:-:S07]  /*2af20*/  IMAD.MOV.U32 R25, RZ, RZ, R14 ;  /* 0x000000ffff197224 */ /* 0x000fce00078e000e */
[----:B------:R-:W-:Y:S05]  /*2af30*/  WARPSYNC.COLLECTIVE R15, `(.L_x_5295) ;  /* 0x000000000f087348 */ /* 0x000fea0003c00000 */
[----:B------:R0:W1:Y:S02]  /*2af40*/  SHFL.IDX P6, R14, R13, R12, R11 ;  /* 0x0000000c0d0e7389 */ /* 0x00006400000c000b */
[----:B01----:R-:W-:Y:S01]  /*2af50*/  ENDCOLLECTIVE ;  /* 0x000000000000791b */ /* 0x003fe20003800000 */
.L_x_5295:
[----:B------:R-:W-:Y:S01]  /*2af60*/  IMAD.MOV.U32 R4, RZ, RZ, R14 ;  /* 0x000000ffff047224 */ /* 0x000fe200078e000e */
[----:B------:R-:W-:Y:S06]  /*2af70*/  BRA `(.L_x_5296) ;  /* 0xffffffac00287947 */ /* 0x000fec000383ffff */
.L_x_5132:
[----:B------:R-:W-:Y:S01]  /*2af80*/  BSSY B0, `(.L_x_5297) ;  /* 0x0000007000007945 */ /* 0x000fe20003800000 */
[----:B------:R-:W-:Y:S02]  /*2af90*/  IMAD.MOV.U32 R13, RZ, RZ, R2 ;  /* 0x000000ffff0d7224 */ /* 0x000fe400078e0002 */
[----:B------:R-:W-:Y:S02]  /*2afa0*/  IMAD.MOV.U32 R11, RZ, RZ, 0x1f ;  /* 0x0000001fff0b7424 */ /* 0x000fe400078e00ff */
[----:B------:R-:W-:-:S07]  /*2afb0*/  IMAD.MOV.U32 R15, RZ, RZ, -0x1 ;  /* 0xffffffffff0f7424 */ /* 0x000fce00078e00ff */
[----:B0-23--:R-:W-:Y:S05]  /*2afc0*/  WARPSYNC.COLLECTIVE R15, `(.L_x_5298) ;  /* 0x000000000f087348 */ /* 0x00dfea0003c00000 */
[----:B------:R1:W4:Y:S02]  /*2afd0*/  SHFL.IDX P6, R14, R13, R12, R11 ;  /* 0x0000000c0d0e7389 */ /* 0x00032400000c000b */
[----:B01234-:R-:W-:Y:S01]  /*2afe0*/  ENDCOLLECTIVE ;  /* 0x000000000000791b */ /* 0x01ffe20003800000 */
.L_x_5298:
[----:B------:R-:W-:Y:S05]  /*2aff0*/  BSYNC B0 ;  /* 0x0000000000007941 */ /* 0x000fea0003800000 */
.L_x_5297:
[----:B------:R-:W-:Y:S01]  /*2b000*/  IMAD.MOV.U32 R6, RZ, RZ, R14 ;  /* 0x000000ffff067224 */ /* 0x000fe200078e000e */
[----:B------:R-:W-:Y:S06]  /*2b010*/  BRA `(.L_x_5131) ;  /* 0xffffffac00187947 */ /* 0x000fec000383ffff */
.L_x_5138:
[----:B0-----:R0:W1:Y:S02]  /*2b020*/  SYNCS.PHASECHK.TRANS64.TRYWAIT P0, [R5+URZ+0x30820], R0 ;  /* 0x03082000050075a7 */ /* 0x001064000800017f */
[----:B-1----:R-:W-:Y:S05]  /*2b030*/  @!P0 NANOSLEEP.SYNCS 0x989680 ;  /* 0x009896800000895d */ /* 0x002fea0003900000 */
[----:B------:R-:W1:Y:S02]  /*2b040*/  @!P0 SYNCS.PHASECHK.TRANS64 P0, [R5+URZ+0x30820], R0 ;  /* 0x03082000050085a7 */ /* 0x000e64000800007f */
[----:B-1----:R-:W-:Y:S05]  /*2b050*/  @!P0 BRA `(.L_x_5138) ;  /* 0xfffffffc00f08947 */ /* 0x002fea000383ffff */
[----:B------:R-:W-:Y:S05]  /*2b060*/  BRA `(.L_x_5299) ;  /* 0xffffffb400707947 */ /* 0x000fea000383ffff */
.L_x_5139:
        /* <DEDUP_REMOVED lines=8> */
[----:B0-2-4-:R-:W-:Y:S05]  /*2b0f0*/  WARPSYNC.COLLECTIVE R15, `(.L_x_5301) ;  /* 0x000000000f087348 */ /* 0x015fea0003c00000 */
[----:B------:R1:W3:Y:S02]  /*2b100*/  SHFL.IDX P6, R14, R13, R12, R11 ;  /* 0x0000000c0d0e7389 */ /* 0x0002e400000c000b */
[----:B01234-:R-:W-:Y:S01]  /*2b110*/  ENDCOLLECTIVE ;  /* 0x000000000000791b */ /* 0x01ffe20003800000 */
.L_x_5301:
[----:B------:R-:W-:Y:S05]  /*2b120*/  BSYNC B0 ;  /* 0x0000000000007941 */ /* 0x000fea0003800000 */
.L_x_5300:
[----:B------:R-:W-:Y:S05]  /*2b130*/  BRA `(.L_x_5302) ;  /* 0xffffffb400587947 */ /* 0x000fea000383ffff */
.L_x_5142:
[----:B------:R-:W-:Y:S01]  /*2b140*/  BSSY B1, `(.L_x_5303) ;  /* 0x0000006000017945 */ /* 0x000fe20003800000 */
[----:B------:R-:W-:-:S07]  /*2b150*/  IMAD.MOV.U32 R15, RZ, RZ, -0x1 ;  /* 0xffffffffff0f7424 */ /* 0x000fce00078e00ff */
[----:B0-2-4-:R-:W-:Y:S05]  /*2b160*/  WARPSYNC.COLLECTIVE R15, `(.L_x_5304) ;  /* 0x000000000f0c7348 */ /* 0x015fea0003c00000 */
[----:B------:R-:W-:Y:S02]  /*2b170*/  ELECT P6, UR62, PT ;  /* 0x00000000003e782f */ /* 0x000fe400038c0000 */
[----:B------:R-:W-:Y:S01]  /*2b180*/  MOV R14, UR62 ;  /* 0x0000003e000e7c02 */ /* 0x000fe20008000f00 */
[----:B0-2-4-:R-:W-:Y:S10]  /*2b190*/  ENDCOLLECTIVE ;  /* 0x000000000000791b */ /* 0x015ff40003800000 */
.L_x_5304:
[----:B------:R-:W-:Y:S05]  /*2b1a0*/  BSYNC B1 ;  /* 0x0000000000017941 */ /* 0x000fea0003800000 */
.L_x_5303:
[----:B------:R-:W-:Y:S05]  /*2b1b0*/  BRA `(.L_x_5305) ;  /* 0xffffffb400507947 */ /* 0x000fea000383ffff */
.L_x_5144:
[----:B0-----:R0:W1:Y:S02]  /*2b1c0*/  SYNCS.PHASECHK.TRANS64.TRYWAIT P1, [R3+URZ+0x30840], R2 ;  /* 0x03084002030075a7 */ /* 0x001064000802017f */
[----:B-1----:R-:W-:Y:S05]  /*2b1d0*/  @!P1 NANOSLEEP.SYNCS 0x989680 ;  /* 0x009896800000995d */ /* 0x002fea0003900000 */
[----:B------:R-:W1:Y:S02]  /*2b1e0*/  @!P1 SYNCS.PHASECHK.TRANS64 P1, [R3+URZ+0x30840], R2 ;  /* 0x03084002030095a7 */ /* 0x000e64000802007f */
[----:B-1----:R-:W-:Y:S05]  /*2b1f0*/  @!P1 BRA `(.L_x_5144) ;  /* 0xfffffffc00f09947 */ /* 0x002fea000383ffff */
[----:B------:R-:W-:Y:S05]  /*2b200*/  BRA `(.L_x_5306) ;  /* 0xffffffb400787947 */ /* 0x000fea000383ffff */
.L_x_5146:
[----:B-1----:R1:W3:Y:S02]  /*2b210*/  SYNCS.PHASECHK.TRANS64.TRYWAIT P1, [R23+URZ+0x30840], R0 ;  /* 0x03084000170075a7 */ /* 0x0022e4000802017f */
[----:B---3--:R-:W-:Y:S05]  /*2b220*/  @!P1 NANOSLEEP.SYNCS 0x989680 ;  /* 0x009896800000995d */ /* 0x008fea0003900000 */
[----:B------:R-:W3:Y:S02]  /*2b230*/  @!P1 SYNCS.PHASECHK.TRANS64 P1, [R23+URZ+0x30840], R0 ;  /* 0x03084000170095a7 */ /* 0x000ee4000802007f */
[----:B---3--:R-:W-:Y:S05]  /*2b240*/  @!P1 BRA `(.L_x_5146) ;  /* 0xfffffffc00f09947 */ /* 0x008fea000383ffff */
[----:B------:R-:W-:Y:S05]  /*2b250*/  BRA `(.L_x_5307) ;  /* 0xffffffb400847947 */ /* 0x000fea000383ffff */
.L_x_5148:
[----:B---3--:R3:W0:Y:S02]  /*2b260*/  SYNCS.PHASECHK.TRANS64.TRYWAIT P1, [R3+URZ+0x30860], R2 ;  /* 0x03086002030075a7 */ /* 0x008624000802017f */
[----:B0-----:R-:W-:Y:S05]  /*2b270*/  @!P1 NANOSLEEP.SYNCS 0x989680 ;  /* 0x009896800000995d */ /* 0x001fea0003900000 */
[----:B------:R-:W0:Y:S02]  /*2b280*/  @!P1 SYNCS.PHASECHK.TRANS64 P1, [R3+URZ+0x30860], R2 ;  /* 0x03086002030095a7 */ /* 0x000e24000802007f */
[----:B0-----:R-:W-:Y:S05]  /*2b290*/  @!P1 BRA `(.L_x_5148) ;  /* 0xfffffffc00f09947 */ /* 0x001fea000383ffff */
[----:B------:R-:W-:Y:S05]  /*2b2a0*/  BRA `(.L_x_5308) ;  /* 0xffffffb400807947 */ /* 0x000fea000383ffff */
        .type           $_ZN7cutlass13device_kernelIN5flash11enable_sm90INS1_16FlashAttnFwdSm90INS1_25CollectiveMainloopFwdSm90ILi2EN4cute5tupleIJNS5_1CILi1EEES8_S8_EEENS6_IJNS7_ILi128EEENS7_ILi96EEENS7_ILi192EEEEEELi192ENS_10bfloat16_tEfNS_4arch4Sm90ELb0ELb1ELb1ELb1ELb1ELb1ELb0ELb1ELb1ELb1ELb1ELb0EEENS1_21CollectiveEpilogueFwdINS6_IJSA_SC_SB_EEES9_SE_SG_Li256ELb1ELb1ELb1ELb0EEENS1_36VarlenDynamicPersistentTileSchedulerILi128ELi96ELi256ELi128ELb1ELb1ELb1ELb1ELb0ELb1EEEEEEEEEvNT_6ParamsE$_ZZN5flash25CollectiveMainloopFwdSm90ILi2EN4cute5tupleIJNS1_1CILi1EEES4_S4_EEENS2_IJNS3_ILi128EEENS3_ILi96EEENS3_ILi192EEEEEELi192EN7cutlass10bfloat16_tEfNSA_4arch4Sm90ELb0ELb1ELb1ELb1ELb1ELb1ELb0ELb1ELb1ELb1ELb1ELb0EE12store_kv_newINS_16FlashAttnFwdSm90ISE_NS_21CollectiveEpilogueFwdINS2_IJS6_S8_S7_EEES5_SB_SD_Li256ELb1ELb1ELb1ELb0EEENS_36VarlenDynamicPersistentTileSchedulerILi128ELi96ELi256ELi128ELb1ELb1ELb1ELb1ELb0ELb1EEEE13SharedStorageEEEbRKNSE_6ParamsENSA_25PipelineTmaAsyncNoClusterILi2ENSA_16PipelineTmaAsyncILi2EEEEESU_RNSA_13PipelineStateILj2EEEiRT_RKNS_16SeqlenInfoQKNewKILb1ELb1EEENS2_IJiiiiEEEENKUliRKT_E_clISW_EEDaiS17_,@function
        .size           $_ZN7cutlass13device_kernelIN5flash11enable_sm90INS1_16FlashAttnFwdSm90INS1_25CollectiveMainloopFwdSm90ILi2EN4cute5tupleIJNS5_1CILi1EEES8_S8_EEENS6_IJNS7_ILi128EEENS7_ILi96EEENS7_ILi192EEEEEELi192ENS_10bfloat16_tEfNS_4arch4Sm90ELb0ELb1ELb1ELb1ELb1ELb1ELb0ELb1ELb1ELb1ELb1ELb0EEENS1_21CollectiveEpilogueFwdINS6_IJSA_SC_SB_EEES9_SE_SG_Li256ELb1ELb1ELb1ELb0EEENS1_36VarlenDynamicPersistentTileSchedulerILi128ELi96ELi256ELi128ELb1ELb1ELb1ELb1ELb0ELb1EEEEEEEEEvNT_6ParamsE$_ZZN5flash25CollectiveMainloopFwdSm90ILi2EN4cute5tupleIJNS1_1CILi1EEES4_S4_EEENS2_IJNS3_ILi128EEENS3_ILi96EEENS3_ILi192EEEEEELi192EN7cutlass10bfloat16_tEfNSA_4arch4Sm90ELb0ELb1ELb1ELb1ELb1ELb1ELb0ELb1ELb1ELb1ELb1ELb0EE12store_kv_newINS_16FlashAttnFwdSm90ISE_NS_21CollectiveEpilogueFwdINS2_IJS6_S8_S7_EEES5_SB_SD_Li256ELb1ELb1ELb1ELb0EEENS_36VarlenDynamicPersistentTileSchedulerILi128ELi96ELi256ELi128ELb1ELb1ELb1ELb1ELb0ELb1EEEE13SharedStorageEEEbRKNSE_6ParamsENSA_25PipelineTmaAsyncNoClusterILi2ENSA_16PipelineTmaAsyncILi2EEEEESU_RNSA_13PipelineStateILj2EEEiRT_RKNS_16SeqlenInfoQKNewKILb1ELb1EEENS2_IJiiiiEEEENKUliRKT_E_clISW_EEDaiS17_,(.L_x_15969 - $_ZN7cutlass13device_kernelIN5flash11enable_sm90INS1_16FlashAttnFwdSm90INS1_25CollectiveMainloopFwdSm90ILi2EN4cute5tupleIJNS5_1CILi1EEES8_S8_EEENS6_IJNS7_ILi128EEENS7_ILi96EEENS7_ILi192EEEEEELi192ENS_10bfloat16_tEfNS_4arch4Sm90ELb0ELb1ELb1ELb1ELb1ELb1ELb0ELb1ELb1ELb1ELb1ELb0EEENS1_21CollectiveEpilogueFwdINS6_IJSA_SC_SB_EEES9_SE_SG_Li256ELb1ELb1ELb1ELb0EEENS1_36VarlenDynamicPersistentTileSchedulerILi128ELi96ELi256ELi128ELb1ELb1ELb1ELb1ELb0ELb1EEEEEEEEEvNT_6ParamsE$_ZZN5flash25CollectiveMainloopFwdSm90ILi2EN4cute5tupleIJNS1_1CILi1EEES4_S4_EEENS2_IJNS3_ILi128EEENS3_ILi96EEENS3_ILi192EEEEEELi192EN7cutlass10bfloat16_tEfNSA_4arch4Sm90ELb0ELb1ELb1ELb1ELb1ELb1ELb0ELb1ELb1ELb1ELb1ELb0EE12store_kv_newINS_16FlashAttnFwdSm90ISE_NS_21CollectiveEpilogueFwdINS2_IJS6_S8_S7_EEES5_SB_SD_Li256ELb1ELb1ELb1ELb0EEENS_36VarlenDynamicPersistentTileSchedulerILi128ELi96ELi256ELi128ELb1ELb1ELb1ELb1ELb0ELb1EEEE13SharedStorageEEEbRKNSE_6ParamsENSA_25PipelineTmaAsyncNoClusterILi2ENSA_16PipelineTmaAsyncILi2EEEEESU_RNSA_13PipelineStateILj2EEEiRT_RKNS_16SeqlenInfoQKNewKILb1ELb1EEENS2_IJiiiiEEEENKUliRKT_E_clISW_EEDaiS17_)
$_ZN7cutlass13device_kernelIN5flash11enable_sm90INS1_16FlashAttnFwdSm90INS1_25CollectiveMainloopFwdSm90ILi2EN4cute5tupleIJNS5_1CILi1EEES8_S8_EEENS6_IJNS7_ILi128EEENS7_ILi96EEENS7_ILi192EEEEEELi192ENS_10bfloat16_tEfNS_4arch4Sm90ELb0ELb1ELb1ELb1ELb1ELb1ELb0ELb1ELb1ELb1ELb1ELb0EEENS1_21CollectiveEpilogueFwdINS6_IJSA_SC_SB_EEES9_SE_SG_Li256ELb1ELb1ELb1ELb0EEENS1_36VarlenDynamicPersistentTileSchedulerILi128ELi96ELi256ELi128ELb1ELb1ELb1ELb1ELb0ELb1EEEEEEEEEvNT_6ParamsE$_ZZN5flash25CollectiveMainloopFwdSm90ILi2EN4cute5tupleIJNS1_1CILi1EEES4_S4_EEENS2_IJNS3_ILi128EEENS3_ILi96EEENS3_ILi192EEEEEELi192EN7cutlass10bfloat16_tEfNSA_4arch4Sm90ELb0ELb1ELb1ELb1ELb1ELb1ELb0ELb1ELb1ELb1ELb1ELb0EE12store_kv_newINS_16FlashAttnFwdSm90ISE_NS_21CollectiveEpilogueFwdINS2_IJS6_S8_S7_EEES5_SB_SD_Li256ELb1ELb1ELb1ELb0EEENS_36VarlenDynamicPersistentTileSchedulerILi128ELi96ELi256ELi128ELb1ELb1ELb1ELb1ELb0ELb1EEEE13SharedStorageEEEbRKNSE_6ParamsENSA_25PipelineTmaAsyncNoClusterILi2ENSA_16PipelineTmaAsyncILi2EEEEESU_RNSA_13PipelineStateILj2EEEiRT_RKNS_16SeqlenInfoQKNewKILb1ELb1EEENS2_IJiiiiEEEENKUliRKT_E_clISW_EEDaiS17_:
[----:B------:R-:W-:Y:S05]  /*2b2b0*/  YIELD ;  /* 0x0000000000007946 */ /* 0x000fea0003800000 */
[----:B------:R-:W-:Y:S02]  /*2b2c0*/  ULDC UR4, c[0x0][0x20] ;  /* 0x0000080000047ab9 */ /* 0x000fe40000000800 */
[----:B------:R-:W-:-:S05]  /*2b2d0*/  VIADD R21, R20, -UR4 ;  /* 0x8000000414157c36 */ /* 0x000fca0008000000 */
[----:B------:R-:W2:Y:S01]  /*2b2e0*/  LDL.64 R4, [R21+0x8] ;  /* 0x0000080015047983 */ /* 0x000ea20000100a00 */
[----:B------:R-:W0:Y:S02]  /*2b2f0*/  LDC.64 R74, c[0x0][0x208] ;  /* 0x00008200ff4a7b82 */ /* 0x000e240000000a00 */
[----:B0-----:R-:W-:Y:S02]  /*2b300*/  R2UR UR6, R74 ;  /* 0x000000004a0672ca */ /* 0x001fe400000e0000 */
[----:B------:R-:W-:-:S13]  /*2b310*/  R2UR UR7, R75 ;  /* 0x000000004b0772ca */ /* 0x000fda00000e0000 */
[----:B--2---:R-:W2:Y:S01]  /*2b320*/  LD.E R6, desc[UR6][R4.64+0x174] ;  /* 0x0001740604067980 */ /* 0x004ea2000c101900 */
[----:B------:R-:W-:Y:S01]  /*2b330*/  VIADD R71, R71, -UR4 ;  /* 0x8000000447477c36 */ /* 0x000fe20008000000 */
[----:B------:R-:W-:Y:S01]  /*2b340*/  BSSY B0, `(.L_x_5309) ;  /* 0x0000aaa000007945 */ /* 0x000fe20003800000 */
[----:B--2---:R-:W-:-:S13]  /*2b350*/  ISETP.GE.AND P1, PT, R6, 0x1, PT ;  /* 0x000000010600780c */ /* 0x004fda0003f26270 */
[----:B------:R-:W-:Y:S05]  /*2b360*/  @!P1 BRA `(.L_x_5310) ;  /* 0x0000009800e89947 */ /* 0x000fea0003800000 */
[----:B------:R-:W2:Y:S01]  /*2b370*/  LDL.64 R6, [R21+0x20] ;  /* 0x0000200015067983 */ /* 0x000ea20000100a00 */
[C---:B------:R-:W-:Y:S02]  /*2b380*/  R2UR UR4, R74.reuse ;  /* 0x000000004a0472ca */ /* 0x040fe400000e0000 */
[C---:B------:R-:W-:Y:S01]  /*2b390*/  R2UR UR5, R75.reuse ;  /* 0x000000004b0572ca */ /* 0x040fe200000e0000 */
[----:B------:R0:W5:Y:S01]  /*2b3a0*/  LDL.64 R8, [R21+0x30] ;  /* 0x0000300015087983 */ /* 0x0001620000100a00 */
[C---:B------:R-:W-:Y:S02]  /*2b3b0*/  R2UR UR6, R74.reuse ;  /* 0x000000004a0672ca */ /* 0x040fe400000e0000 */
[C---:B------:R-:W-:Y:S02]  /*2b3c0*/  R2UR UR7, R75.reuse ;  /* 0x000000004b0772ca */ /* 0x040fe400000e0000 */
[----:B------:R-:W-:Y:S02]  /*2b3d0*/  R2UR UR8, R74 ;  /* 0x000000004a0872ca */ /* 0x000fe400000e0000 */
[----:B------:R-:W-:-:S09]  /*2b3e0*/  R2UR UR9, R75 ;  /* 0x000000004b0972ca */ /* 0x000fd200000e0000 */
[----:B------:R-:W3:Y:S04]  /*2b3f0*/  LD.E.U8 R26, desc[UR6][R4.64+0x190] ;  /* 0x00019006041a7980 */ /* 0x000ee8000c101100 */
[----:B--2---:R-:W2:Y:S04]  /*2b400*/  LD.E.64 R28, desc[UR4][R6.64+0xa0] ;  /* 0x0000a004061c7980 */ /* 0x004ea8000c101b00 */
[----:B------:R-:W4:Y:S04]  /*2b410*/  LD.E.64 R10, desc[UR6][R6.64+0x58] ;  /* 0x00005806060a7980 */ /* 0x000f28000c101b00 */
[----:B------:R-:W4:Y:S04]  /*2b420*/  LD.E.64 R12, desc[UR8][R6.64+0x60] ;  /* 0x00006008060c7980 */ /* 0x000f28000c101b00 */
[----:B------:R-:W4:Y:S01]  /*2b430*/  LD.E.64 R14, desc[UR4][R6.64+0x68] ;  /* 0x00006804060e7980 */ /* 0x000f22000c101b00 */
[----:B---3--:R-:W-:-:S02]  /*2b440*/  ISETP.NE.AND P1, PT, R26, RZ, PT ;  /* 0x000000ff1a00720c */ /* 0x008fc40003f25270 */
[----:B--2---:R-:W-:Y:S01]  /*2b450*/  SHF.R.S32.HI R27, RZ, 0x1f, R29 ;  /* 0x0000001fff1b7819 */ /* 0x004fe2000001141d */
[-C--:B----4-:R-:W-:Y:S02]  /*2b460*/  IMAD R11, R11, R29.reuse, RZ ;  /* 0x0000001d0b0b7224 */ /* 0x090fe400078e02ff */
[----:B------:R-:W-:-:S04]  /*2b470*/  IMAD.WIDE.U32 R24, R10, R29, RZ ;  /* 0x0000001d0a187225 */ /* 0x000fc800078e00ff */
[----:B------:R-:W-:Y:S02]  /*2b480*/  IMAD R11, R10, R27, R11 ;  /* 0x0000001b0a0b7224 */ /* 0x000fe400078e020b */
[-C--:B------:R-:W-:Y:S02]  /*2b490*/  IMAD R10, R13, R28.reuse, RZ ;  /* 0x0000001c0d0a7224 */ /* 0x080fe400078e02ff */
[----:B------:R-:W-:Y:S01]  /*2b4a0*/  IMAD.IADD R25, R25, 0x1, R11 ;  /* 0x0000000119197824 */ /* 0x000fe200078e020b */
[----:B------:R-:W-:Y:S01]  /*2b4b0*/  SHF.R.S32.HI R11, RZ, 0x1f, R28 ;  /* 0x0000001fff0b7819 */ /* 0x000fe2000001141c */
[----:B------:R-:W-:-:S04]  /*2b4c0*/  IMAD.WIDE.U32 R4, R12, R28, R24 ;  /* 0x0000001c0c047225 */ /* 0x000fc800078e0018 */
[----:B------:R-:W-:Y:S01]  /*2b4d0*/  IMAD R11, R12, R11, R10 ;  /* 0x0000000b0c0b7224 */ /* 0x000fe200078e020a */
[----:B------:R-:W-:-:S03]  /*2b4e0*/  LEA R86, P2, R4, R14, 0x1 ;  /* 0x0000000e04567211 */ /* 0x000fc600078408ff */
[----:B------:R-:W-:-:S05]  /*2b4f0*/  IMAD.IADD R83, R5, 0x1, R11 ;  /* 0x0000000105537824 */ /* 0x000fca00078e020b */
[----:B------:R-:W-:Y:S01]  /*2b500*/  LEA.HI.X R83, R4, R15, R83, 0x1, P2 ;  /* 0x0000000f04537211 */ /* 0x000fe200010f0c53 */
[----:B0-----:R-:W-:Y:S06]  /*2b510*/  @!P1 BRA `(.L_x_5311) ;  /* 0x0000004800809947 */ /* 0x001fec0003800000 */
[C---:B------:R-:W-:Y:S01]  /*2b520*/  R2UR UR8, R74.reuse ;  /* 0x000000004a0872ca */ /* 0x040fe200000e0000 */
[----:B------:R0:W5:Y:S01]  /*2b530*/  LDL.64 R30, [R21+0x10] ;  /* 0x00001000151e7983 */ /* 0x0001620000100a00 */
[C---:B------:R-:W-:Y:S02]  /*2b540*/  R2UR UR9, R75.reuse ;  /* 0x000000004b0972ca */ /* 0x040fe400000e0000 */
[C---:B------:R-:W-:Y:S02]  /*2b550*/  R2UR UR4, R74.reuse ;  /* 0x000000004a0472ca */ /* 0x040fe400000e0000 */
[C---:B------:R-:W-:Y:S02]  /*2b560*/  R2UR UR5, R75.reuse ;  /* 0x000000004b0572ca */ /* 0x040fe400000e0000 */
[----:B------:R-:W-:Y:S02]  /*2b570*/  R2UR UR6, R74 ;  /* 0x000000004a0672ca */ /* 0x000fe400000e0000 */
[----:B------:R-:W-:-:S05]  /*2b580*/  R2UR UR7, R75 ;  /* 0x000000004b0772ca */ /* 0x000fca00000e0000 */
[----:B-----5:R-:W2:Y:S04]  /*2b590*/  LD.E R4, desc[UR8][R8.64+0x10] ;  /* 0x0000100808047980 */ /* 0x020ea8000c101900 */
[----:B------:R-:W3:Y:S04]  /*2b5a0*/  LD.E R11, desc[UR4][R8.64+0xc] ;  /* 0x00000c04080b7980 */ /* 0x000ee8000c101900 */
[----:B------:R-:W4:Y:S04]  /*2b5b0*/  LD.E.64 R12, desc[UR4][R8.64+0x60] ;  /* 0x00006004080c7980 */ /* 0x000f28000c101b00 */
[----:B------:R-:W4:Y:S01]  /*2b5c0*/  LD.E.64 R6, desc[UR6][R8.64+0x80] ;  /* 0x0000800608067980 */ /* 0x000f22000c101b00 */
[----:B------:R-:W-:-:S02]  /*2b5d0*/  R2UR UR10, R74 ;  /* 0x000000004a0a72ca */ /* 0x000fc400000e0000 */
[C---:B------:R-:W-:Y:S02]  /*2b5e0*/  R2UR UR11, R75.reuse ;  /* 0x000000004b0b72ca */ /* 0x040fe400000e0000 */
[----:B------:R-:W-:Y:S02]  /*2b5f0*/  R2UR UR12, R74 ;  /* 0x000000004a0c72ca */ /* 0x000fe400000e0000 */
[----:B------:R-:W-:Y:S02]  /*2b600*/  R2UR UR13, R75 ;  /* 0x000000004b0d72ca */ /* 0x000fe400000e0000 */
[----:B------:R-:W-:Y:S01]  /*2b610*/  SHF.R.S32.HI R15, RZ, 0x1f, R2 ;  /* 0x0000001fff0f7819 */ /* 0x000fe20000011402 */
[----:B------:R-:W-:Y:S01]  /*2b620*/  BSSY B2, `(.L_x_5312) ;  /* 0x000004e000027945 */ /* 0x000fe20003800000 */
[----:B------:R-:W-:Y:S02]  /*2b630*/  CS2R R24, SRZ ;  /* 0x0000000000187805 */ /* 0x000fe4000001ff00 */
[----:B------:R-:W-:-:S02]  /*2b640*/  CS2R R54, SRZ ;  /* 0x0000000000367805 */ /* 0x000fc4000001ff00 */
[----:B------:R-:W-:Y:S01]  /*2b650*/  CS2R R60, SRZ ;  /* 0x00000000003c7805 */ /* 0x000fe2000001ff00 */
[----:B------:R0:W5:Y:S01]  /*2b660*/  LD.E.64 R32, desc[UR10][R8.64+0x88] ;  /* 0x0000880a08207980 */ /* 0x000162000c101b00 */
[----:B------:R-:W-:-:S03]  /*2b670*/  CS2R R62, SRZ ;  /* 0x00000000003e7805 */ /* 0x000fc6000001ff00 */
[----:B------:R0:W5:Y:S01]  /*2b680*/  LD.E.U8 R34, desc[UR12][R8.64+0x18] ;  /* 0x0000180c08227980 */ /* 0x000162000c101100 */
        /* <DEDUP_REMOVED lines=9> */
[----:B--2---:R-:W-:Y:S01]  /*2b720*/  SHF.R.S32.HI R5, RZ, 0x1f, R4 ;  /* 0x0000001fff057819 */ /* 0x004fe20000011404 */
[----:B---3--:R-:W-:-:S03]  /*2b730*/  IMAD R11, R2, -0x60, R11 ;  /* 0xffffffa0020b7824 */ /* 0x008fc600078e020b */
[----:B------:R-:W-:Y:S02]  /*2b740*/  LEA.HI R5, R5, R4, RZ, 0x2 ;  /* 0x0000000405057211 */ /* 0x000fe400078f10ff */
[----:B------:R-:W-:Y:S02]  /*2b750*/  VIMNMX R37, R11, 0x60, PT ;  /* 0x000000600b257848 */ /* 0x000fe40003fe0100 */
[----:B------:R-:W-:Y:S01]  /*2b760*/  SHF.R.S32.HI R26, RZ, 0x2, R5 ;  /* 0x00000002ff1a7819 */ /* 0x000fe20000011405 */
[-C--:B----4-:R-:W-:Y:S01]  /*2b770*/  IMAD R10, R13, R2.reuse, RZ ;  /* 0x000000020d0a7224 */ /* 0x090fe200078e02ff */
[----:B------:R0:W5:Y:S02]  /*2b780*/  LD.E.64 R4, desc[UR8][R8.64+0x78] ;  /* 0x0000780808047980 */ /* 0x000164000c101b00 */
[----:B------:R-:W-:Y:S01]  /*2b790*/  ISETP.GE.AND P1, PT, R26, R37, PT ;  /* 0x000000251a00720c */ /* 0x000fe20003f26270 */
[----:B------:R-:W-:Y:S02]  /*2b7a0*/  IMAD R7, R7, R2, RZ ;  /* 0x0000000207077224 */ /* 0x000fe400078e02ff */
[----:B------:R-:W-:-:S02]  /*2b7b0*/  IMAD R27, R12, R15, R10 ;  /* 0x0000000f0c1b7224 */ /* 0x000fc400078e020a */
[----:B------:R-:W-:Y:S01]  /*2b7c0*/  IMAD R29, R6, R15, R7 ;  /* 0x0000000f061d7224 */ /* 0x000fe200078e0207 */
[----:B------:R0:W5:Y:S01]  /*2b7d0*/  LD.E.64 R10, desc[UR6][R8.64+0x68] ;  /* 0x00006806080a7980 */ /* 0x000162000c101b00 */
[----:B------:R-:W-:-:S03]  /*2b7e0*/  IMAD.WIDE.U32 R12, R12, R2, RZ ;  /* 0x000000020c0c7225 */ /* 0x000fc600078e00ff */
[----:B------:R0:W5:Y:S01]  /*2b7f0*/  LD.E.64 R14, desc[UR4][R8.64+0x58] ;  /* 0x00005804080e7980 */ /* 0x000162000c101b00 */
[----:B------:R-:W-:-:S04]  /*2b800*/  IMAD.WIDE.U32 R6, R6, R2, RZ ;  /* 0x0000000206067225 */ /* 0x000fc800078e00ff */
[----:B------:R-:W-:Y:S02]  /*2b810*/  IMAD.IADD R35, R13, 0x1, R27 ;  /* 0x000000010d237824 */ /* 0x000fe400078e021b */
[----:B------:R-:W-:Y:S02]  /*2b820*/  VIADD R28, R26, 0x40 ;  /* 0x000000401a1c7836 */ /* 0x000fe40000000000 */
[----:B------:R-:W-:Y:S01]  /*2b830*/  IMAD.IADD R41, R7, 0x1, R29 ;  /* 0x0000000107297824 */ /* 0x000fe200078e021d */
[----:B0-----:R-:W-:Y:S06]  /*2b840*/  @P1 BRA `(.L_x_5313) ;  /* 0x0000000000ac1947 */ /* 0x001fec0003800000 */
[----:B-----5:R-:W-:Y:S02]  /*2b850*/  LOP3.LUT R9, R34, 0x1, RZ, 0xc0, !PT ;  /* 0x0000000122097812 */ /* 0x020fe400078ec0ff */
[----:B------:R-:W-:Y:S02]  /*2b860*/  CS2R R84, SRZ ;  /* 0x0000000000547805 */ /* 0x000fe4000001ff00 */
[----:B------:R-:W-:Y:S02]  /*2b870*/  LEA R8, P1, R12, R10, 0x1 ;  /* 0x0000000a0c087211 */ /* 0x000fe400078208ff */
[----:B------:R-:W-:Y:S02]  /*2b880*/  CS2R R78, SRZ ;  /* 0x00000000004e7805 */ /* 0x000fe4000001ff00 */
[----:B------:R-:W-:Y:S02]  /*2b890*/  LEA R26, P2, R6, R32, 0x1 ;  /* 0x00000020061a7211 */ /* 0x000fe400078408ff */
[----:B------:R-:W-:-:S02]  /*2b8a0*/  CS2R R76, SRZ ;  /* 0x00000000004c7805 */ /* 0x000fc4000001ff00 */
[----:B------:R-:W-:Y:S02]  /*2b8b0*/  ISETP.NE.U32.AND P6, PT, R9, 0x1, PT ;  /* 0x000000010900780c */ /* 0x000fe40003fc5070 */
[----:B------:R-:W-:Y:S02]  /*2b8c0*/  CS2R R62, SRZ ;  /* 0x00000000003e7805 */ /* 0x000fe4000001ff00 */
[----:B------:R-:W-:Y:S02]  /*2b8d0*/  LEA.HI.X R9, R12, R11, R35, 0x1, P1 ;  /* 0x0000000b0c097211 */ /* 0x000fe400008f0c23 */
[----:B------:R-:W-:Y:S02]  /*2b8e0*/  CS2R R60, SRZ ;  /* 0x00000000003c7805 */ /* 0x000fe4000001ff00 */
[----:B------:R-:W-:Y:S02]  /*2b8f0*/  LEA.HI.X R27, R6, R33, R41, 0x1, P2 ;  /* 0x00000021061b7211 */ /* 0x000fe400010f0c29 */
[----:B------:R-:W-:-:S02]  /*2b900*/  CS2R R54, SRZ ;  /* 0x0000000000367805 */ /* 0x000fc4000001ff00 */
[----:B------:R-:W-:Y:S02]  /*2b910*/  R2P PR, R34, 0x3e ;  /* 0x0000003e22007804 */ /* 0x000fe40000000000 */
[----:B------:R-:W-:Y:S02]  /*2b920*/  @!P6 R2UR UR4, R74 ;  /* 0x000000004a04e2ca */ /* 0x000fe400000e0000 */
[----:B------:R-:W-:-:S09]  /*2b930*/  @!P6 R2UR UR5, R75 ;  /* 0x000000004b05e2ca */ /* 0x000fd200000e0000 */
[C---:B------:R-:W-:Y:S02]  /*2b940*/  @P1 R2UR UR6, R74.reuse ;  /* 0x000000004a0612ca */ /* 0x040fe400000e0000 */
[C---:B------:R-:W-:Y:S02]  /*2b950*/  @P1 R2UR UR7, R75.reuse ;  /* 0x000000004b0712ca */ /* 0x040fe400000e0000 */
[C---:B------:R-:W-:Y:S02]  /*2b960*/  @P2 R2UR UR8, R74.reuse ;  /* 0x000000004a0822ca */ /* 0x040fe400000e0000 */
[----:B------:R-:W-:Y:S02]  /*2b970*/  @P2 R2UR UR9, R75 ;  /* 0x000000004b0922ca */ /* 0x000fe400000e0000 */
[----:B------:R-:W-:Y:S02]  /*2b980*/  @P3 R2UR UR10, R74 ;  /* 0x000000004a0a32ca */ /* 0x000fe400000e0000 */
[----:B------:R-:W-:-:S02]  /*2b990*/  CS2R R88, SRZ ;  /* 0x0000000000587805 */ /* 0x000fc4000001ff00 */
[C---:B------:R-:W-:Y:S02]  /*2b9a0*/  @P3 R2UR UR11, R75.reuse ;  /* 0x000000004b0b32ca */ /* 0x040fe400000e0000 */
[----:B------:R-:W-:Y:S02]  /*2b9b0*/  CS2R R80, SRZ ;  /* 0x0000000000507805 */ /* 0x000fe4000001ff00 */
[----:B------:R-:W-:Y:S02]  /*2b9c0*/  @P4 R2UR UR12, R74 ;  /* 0x000000004a0c42ca */ /* 0x000fe400000e0000 */
[----:B------:R-:W-:Y:S02]  /*2b9d0*/  CS2R R66, SRZ ;  /* 0x0000000000427805 */ /* 0x000fe4000001ff00 */
[----:B------:R-:W-:Y:S02]  /*2b9e0*/  @P4 R2UR UR13, R75 ;  /* 0x000000004b0d42ca */ /* 0x000fe400000e0000 */
[----:B------:R-:W-:-:S02]  /*2b9f0*/  CS2R R64, SRZ ;  /* 0x0000000000407805 */ /* 0x000fc4000001ff00 */
[----:B------:R-:W-:Y:S02]  /*2ba00*/  @P5 R2UR UR14, R74 ;  /* 0x000000004a0e52ca */ /* 0x000fe400000e0000 */
[----:B------:R-:W-:Y:S02]  /*2ba10*/  CS2R R58, SRZ ;  /* 0x00000000003a7805 */ /* 0x000fe4000001ff00 */
[----:B------:R-:W-:Y:S02]  /*2ba20*/  @P5 R2UR UR15, R75 ;  /* 0x000000004b0f52ca */ /* 0x000fe400000e0000 */
[----:B------:R-:W-:Y:S01]  /*2ba30*/  CS2R R56, SRZ ;  /* 0x0000000000387805 */ /* 0x000fe2000001ff00 */
[----:B------:R0:W5:Y:S04]  /*2ba40*/  @!P6 LD.E.64 R84, desc[UR4][R8.64] ;  /* 0x000000040854e980 */ /* 0x000168000c101b00 */
[----:B------:R0:W5:Y:S04]  /*2ba50*/  @P1 LD.E.64 R78, desc[UR6][R8.64+0x20] ;  /* 0x00002006084e1980 */ /* 0x000168000c101b00 */
[----:B------:R0:W5:Y:S04]  /*2ba60*/  @P2 LD.E.64 R76, desc[UR8][R8.64+0x40] ;  /* 0x00004008084c2980 */ /* 0x000168000c101b00 */
[----:B------:R0:W5:Y:S04]  /*2ba70*/  @P3 LD.E.64 R62, desc[UR10][R8.64+0x60] ;  /* 0x0000600a083e3980 */ /* 0x000168000c101b00 */
[----:B------:R0:W5:Y:S04]  /*2ba80*/  @P4 LD.E.64 R60, desc[UR12][R8.64+0x80] ;  /* 0x0000800c083c4980 */ /* 0x000168000c101b00 */
[----:B------:R0:W5:Y:S04]  /*2ba90*/  @P5 LD.E.64 R54, desc[UR14][R8.64+0xa0] ;  /* 0x0000a00e08365980 */ /* 0x000168000c101b00 */
[----:B------:R0:W5:Y:S04]  /*2baa0*/  @!P6 LD.E.64 R88, desc[UR4][R26.64] ;  /* 0x000000041a58e980 */ /* 0x000168000c101b00 */
[----:B------:R0:W5:Y:S04]  /*2bab0*/  @P1 LD.E.64 R80, desc[UR6][R26.64+0x20] ;  /* 0x000020061a501980 */ /* 0x000168000c101b00 */
[----:B------:R0:W5:Y:S04]  /*2bac0*/  @P2 LD.E.64 R66, desc[UR8][R26.64+0x40] ;  /* 0x000040081a422980 */ /* 0x000168000c101b00 */
[----:B------:R0:W5:Y:S04]  /*2bad0*/  @P3 LD.E.64 R64, desc[UR10][R26.64+0x60] ;  /* 0x0000600a1a403980 */ /* 0x000168000c101b00 */
[----:B------:R0:W5:Y:S04]  /*2bae0*/  @P4 LD.E.64 R58, desc[UR12][R26.64+0x80] ;  /* 0x0000800c1a3a4980 */ /* 0x000168000c101b00 */
[----:B------:R0:W5:Y:S02]  /*2baf0*/  @P5 LD.E.64 R56, desc[UR14][R26.64+0xa0] ;  /* 0x0000a00e1a385980 */ /* 0x000164000c101b00 */
.L_x_5313:
[----:B------:R-:W-:Y:S05]  /*2bb00*/  BSYNC B2 ;  /* 0x0000000000027941 */ /* 0x000fea0003800000 */
.L_x_5312:
[----:B------:R-:W-:Y:S01]  /*2bb10*/  ISETP.GE.AND P1, PT, R28, R37, PT ;  /* 0x000000251c00720c */ /* 0x000fe20003f26270 */
[----:B------:R-:W-:Y:S01]  /*2bb20*/  BSSY B2, `(.L_x_5314) ;  /* 0x000003c000027945 */ /* 0x000fe20003800000 */
[----:B0-----:R-:W-:Y:S02]  /*2bb30*/  CS2R R26, SRZ ;  /* 0x00000000001a7805 */ /* 0x001fe4000001ff00 */
        /* <DEDUP_REMOVED lines=10> */
[----:B------:R-:W-:Y:S06]  /*2bbe0*/  @P1 BRA `(.L_x_5315) ;  /* 0x0000000000bc1947 */ /* 0x000fec0003800000 */
[----:B-----5:R-:W-:Y:S02]  /*2bbf0*/  IADD3 R13, P1, R14, R12, RZ ;  /* 0x0000000c0e0d7210 */ /* 0x020fe40007f3e0ff */
[----:B------:R-:W-:Y:S02]  /*2bc00*/  CS2R R50, SRZ ;  /* 0x0000000000327805 */ /* 0x000fe4000001ff00 */
[----:B------:R-:W-:Y:S02]  /*2bc10*/  IADD3 R9, P2, R4, R6, RZ ;  /* 0x0000000604097210 */ /* 0x000fe40007f5e0ff */
[----:B------:R-:W-:Y:S02]  /*2bc20*/  CS2R R46, SRZ ;  /* 0x00000000002e7805 */ /* 0x000fe4000001ff00 */
[----:B------:R-:W-:Y:S01]  /*2bc30*/  LOP3.LUT R7, R34, 0x1, RZ, 0xc0, !PT ;  /* 0x0000000122077812 */ /* 0x000fe200078ec0ff */
[----:B------:R-:W-:Y:S01]  /*2bc40*/  IMAD.X R14, R15, 0x1, R35, P1 ;  /* 0x000000010f0e7824 */ /* 0x000fe200008e0623 */
[----:B------:R-:W-:Y:S01]  /*2bc50*/  LEA R6, P1, R13, R10, 0x1 ;  /* 0x0000000a0d067211 */ /* 0x000fe200078208ff */
[----:B------:R-:W-:Y:S01]  /*2bc60*/  IMAD.X R5, R5, 0x1, R41, P2 ;  /* 0x0000000105057824 */ /* 0x000fe200010e0629 */
[----:B------:R-:W-:-:S02]  /*2bc70*/  LEA R4, P2, R9, R32, 0x1 ;  /* 0x0000002009047211 */ /* 0x000fc400078408ff */
[----:B------:R-:W-:Y:S02]  /*2bc80*/  CS2R R42, SRZ ;  /* 0x00000000002a7805 */ /* 0x000fe4000001ff00 */
[----:B------:R-:W-:Y:S02]  /*2bc90*/  ISETP.NE.U32.AND P6, PT, R7, 0x1, PT ;  /* 0x000000010700780c */ /* 0x000fe40003fc5070 */
[----:B------:R-:W-:Y:S02]  /*2bca0*/  CS2R R36, SRZ ;  /* 0x0000000000247805 */ /* 0x000fe4000001ff00 */
[----:B------:R-:W-:Y:S02]  /*2bcb0*/  LEA.HI.X R7, R13, R11, R14, 0x1, P1 ;  /* 0x0000000b0d077211 */ /* 0x000fe400008f0c0e */
[----:B------:R-:W-:Y:S02]  /*2bcc0*/  CS2R R26, SRZ ;  /* 0x00000000001a7805 */ /* 0x000fe4000001ff00 */
[----:B------:R-:W-:-:S02]  /*2bcd0*/  LEA.HI.X R5, R9, R33, R5, 0x1, P2 ;  /* 0x0000002109057211 */ /* 0x000fc400010f0c05 */
[----:B------:R-:W-:Y:S02]  /*2bce0*/  CS2R R24, SRZ ;  /* 0x0000000000187805 */ /* 0x000fe4000001ff00 */
        /* <DEDUP_REMOVED lines=31> */
.L_x_5315:
[----:B------:R-:W-:Y:S05]  /*2bee0*/  BSYNC B2 ;  /* 0x0000000000027941 */ /* 0x000fea0003800000 */
.L_x_5314:
[----:B------:R-:W-:Y:S01]  /*2bef0*/  R2UR UR4, R74 ;  /* 0x000000004a0472ca */ /* 0x000fe200000e0000 */
[----:B0----5:R0:W5:Y:S01]  /*2bf00*/  LDL R4, [R71] ;  /* 0x0000000047047983 */ /* 0x0211620000100800 */
[----:B------:R-:W-:-:S03]  /*2bf10*/  R2UR UR5, R75 ;  /* 0x000000004b0572ca */ /* 0x000fc600000e0000 */
[----:B------:R0:W5:Y:S10]  /*2bf20*/  LDL R5, [R71+0x4] ;  /* 0x0000040047057983 */ /* 0x0001740000100800 */
[----:B------:R-:W2:Y:S01]  /*2bf30*/  LD.E R6, desc[UR4][R30.64+0x1c] ;  /* 0x00001c041e067980 */ /* 0x000ea2000c101900 */
[----:B------:R-:W-:-:S02]  /*2bf40*/  IMAD.MOV.U32 R7, RZ, RZ, R54 ;  /* 0x000000ffff077224 */ /* 0x000fc400078e0036 */
        /* <DEDUP_REMOVED lines=89> */
[----:B------:R-:W-:Y:S01]  /*2c4e0*/  BSSY B2, `(.L_x_5316) ;  /* 0x000000b000027945 */ /* 0x000fe20003800000 */
[----:B------:R-:W-:-:S02]  /*2c4f0*/  PRMT R102, R12, 0x7610, R102 ;  /* 0x000076100c667816 */ /* 0x000fc40000000066 */
[----:B------:R-:W-:Y:S02]  /*2c500*/  PRMT R112, R7, 0x7610, R112 ;  /* 0x0000761007707816 */ /* 0x000fe40000000070 */
[----:B------:R-:W-:Y:S02]  /*2c510*/  PRMT R116, R10, 0x7610, R116 ;  /* 0x000076100a747816 */ /* 0x000fe40000000074 */
[----:B------:R-:W-:Y:S02]  /*2c520*/  PRMT R117, R11, 0x7610, R117 ;  /* 0x000076100b757816 */ /* 0x000fe40000000075 */
[----:B--2---:R-:W-:-:S04]  /*2c530*/  LOP3.LUT R6, R6, 0x1, RZ, 0xfc, !PT ;  /* 0x0000000106067812 */ /* 0x004fc800078efcff */
[----:B------:R-:W-:Y:S01]  /*2c540*/  ISETP.NE.AND P1, PT, R6, 0x3, PT ;  /* 0x000000030600780c */ /* 0x000fe20003f25270 */
[----:B------:R-:W-:-:S05]  /*2c550*/  IMAD.MOV.U32 R6, RZ, RZ, R48 ;  /* 0x000000ffff067224 */ /* 0x000fca00078e0030 */
[----:B------:R-:W-:-:S07]  /*2c560*/  PRMT R111, R6, 0x7610, R111 ;  /* 0x00007610066f7816 */ /* 0x000fce000000006f */
[----:B0-----:R-:W-:Y:S05]  /*2c570*/  @!P1 BRA `(.L_x_5317) ;  /* 0x0000000000049947 */ /* 0x001fea0003800000 */
[----:B------:R-:W-:Y:S01]  /*2c580*/  BPT.TRAP 0x1 ;  /* 0x000000040000795c */ /* 0x000fe20000300000 */
.L_x_5317:
[----:B------:R-:W-:Y:S05]  /*2c590*/  BSYNC B2 ;  /* 0x0000000000027941 */ /* 0x000fea0003800000 */
.L_x_5316:
[----:B------:R-:W-:Y:S02]  /*2c5a0*/  R2UR UR4, R74 ;  /* 0x000000004a0472ca */ /* 0x000fe400000e0000 */
[----:B------:R-:W-:-:S13]  /*2c5b0*/  R2UR UR5, R75 ;  /* 0x000000004b0572ca */ /* 0x000fda00000e0000 */
[----:B------:R-:W2:Y:S01]  /*2c5c0*/  LD.E.64 R30, desc[UR4][R30.64+0x8] ;  /* 0x000008041e1e7980 */ /* 0x000ea2000c101b00 */
[----:B-----5:R-:W-:Y:S01]  /*2c5d0*/  SHF.L.U32 R5, R5, 0x1f, RZ ;  /* 0x0000001f05057819 */ /* 0x020fe200000006ff */
[----:B------:R-:W-:Y:S01]  /*2c5e0*/  BSSY B2, `(.L_x_5318) ;  /* 0x0000005000027945 */ /* 0x000fe20003800000 */
[----:B--2---:R-:W-:-:S05]  /*2c5f0*/  MOV R7, R30 ;  /* 0x0000001e00077202 */ /* 0x004fca0000000f00 */
[----:B------:R-:W-:-:S04]  /*2c600*/  IMAD R4, R4, 0x8, R7 ;  /* 0x0000000804047824 */ /* 0x000fc800078e0207 */
[----:B------:R-:W0:Y:S02]  /*2c610*/  SYNCS.PHASECHK.TRANS64.TRYWAIT P1, [R4+URZ], R5 ;  /* 0x00000005040075a7 */ /* 0x000e24000802017f */
[----:B0-----:R-:W-:Y:S05]  /*2c620*/  @!P1 BRA `(.L_x_5319) ;  /* 0x00000098004c9947 */ /* 0x001fea0003800000 */
.L_x_5410:
[----:B------:R-:W-:Y:S05]  /*2c630*/  BSYNC B2 ;  /* 0x0000000000027941 */ /* 0x000fea0003800000 */
.L_x_5318:
[----:B------:R-:W2:Y:S01]  /*2c640*/  LDL.64 R30, [R21+0x30] ;  /* 0x00003000151e7983 */ /* 0x000ea20000100a00 */
[----:B------:R-:W-:Y:S02]  /*2c650*/  R2UR UR4, R74 ;  /* 0x000000004a0472ca */ /* 0x000fe400000e0000 */
[----:B------:R-:W-:Y:S01]  /*2c660*/  R2UR UR5, R75 ;  /* 0x000000004b0572ca */ /* 0x000fe200000e0000 */
[----:B0-----:R-:W3:Y:S04]  /*2c670*/  LDL R4, [R71] ;  /* 0x0000000047047983 */ /* 0x001ee80000100800 */
[----:B------:R-:W4:Y:S04]  /*2c680*/  LDL.64 R34, [R21+0x38] ;  /* 0x0000380015227983 */ /* 0x000f280000100a00 */
[----:B------:R0:W5:Y:S04]  /*2c690*/  LDL.64 R32, [R21+0x40] ;  /* 0x0000400015207983 */ /* 0x0001680000100a00 */
[----:B--2---:R-:W2:Y:S01]  /*2c6a0*/  LD.E R5, desc[UR4][R30.64+0x8] ;  /* 0x000008041e057980 */ /* 0x004ea2000c101900 */
[----:B---3--:R-:W-:-:S02]  /*2c6b0*/  IMAD R4, R4, 0x4800, RZ ;  /* 0x0000480004047824 */ /* 0x008fc400078e02ff */
[----:B------:R-:W-:Y:S01]  /*2c6c0*/  IMAD.MOV.U32 R90, RZ, RZ, 0x20 ;  /* 0x00000020ff5a7424 */ /* 0x000fe200078e00ff */
[----:B----4-:R-:W5:Y:S01]  /*2c6d0*/  LD.E.64 R34, desc[UR4][R34.64] ;  /* 0x0000000422227980 */ /* 0x010f62000c101b00 */
[----:B------:R-:W-:Y:S01]  /*2c6e0*/  UMOV UR4, 0xffffffff ;  /* 0xffffffff00047882 */ /* 0x000fe20000000000 */
[----:B--2---:R-:W-:-:S04]  /*2c6f0*/  SHF.R.S32.HI R6, RZ, 0x1f, R5 ;  /* 0x0000001fff067819 */ /* 0x004fc80000011405 */
[----:B------:R-:W-:-:S04]  /*2c700*/  LEA.HI R7, R6, R5, RZ, 0x2 ;  /* 0x0000000506077211 */ /* 0x000fc800078f10ff */
[--C-:B------:R-:W-:Y:S02]  /*2c710*/  SHF.R.S32.HI R113, RZ, 0x2, R7.reuse ;  /* 0x00000002ff717819 */ /* 0x100fe40000011407 */
[----:B------:R-:W-:-:S04]  /*2c720*/  SHF.R.S32.HI R10, RZ, 0x1f, R7 ;  /* 0x0000001fff0a7819 */ /* 0x000fc80000011407 */
[----:B------:R-:W-:-:S04]  /*2c730*/  LEA.HI R10, R10, R113, RZ, 0x3 ;  /* 0x000000710a0a7211 */ /* 0x000fc800078f18ff */
[----:B------:R-:W-:Y:S02]  /*2c740*/  LOP3.LUT R12, R10, 0xfffffff8, RZ, 0xc0, !PT ;  /* 0xfffffff80a0c7812 */ /* 0x000fe400078ec0ff */
[----:B------:R-:W-:-:S03]  /*2c750*/  LOP3.LUT R10, R7, 0x1ffffffc, RZ, 0xc0, !PT ;  /* 0x1ffffffc070a7812 */ /* 0x000fc600078ec0ff */
[----:B------:R-:W-:Y:S02]  /*2c760*/  IMAD.IADD R12, R113, 0x1, -R12 ;  /* 0x00000001710c7824 */ /* 0x000fe400078e0a0c */
[----:B------:R-:W-:Y:S02]  /*2c770*/  IMAD.IADD R10, R5, 0x1, -R10 ;  /* 0x00000001050a7824 */ /* 0x000fe400078e0a0a */
[----:B------:R-:W-:Y:S02]  /*2c780*/  IMAD.SHL.U32 R7, R12, 0x40, RZ ;  /* 0x000000400c077824 */ /* 0x000fe400078e00ff */
[----:B------:R-:W-:-:S03]  /*2c790*/  IMAD.SHL.U32 R87, R10, 0x8, RZ ;  /* 0x000000080a577824 */ /* 0x000fc600078e00ff */
[----:B------:R-:W-:Y:S02]  /*2c7a0*/  LOP3.LUT R10, R7, 0x1c0, RZ, 0xc0, !PT ;  /* 0x000001c0070a7812 */ /* 0x000fe400078ec0ff */
[----:B------:R-:W-:Y:S02]  /*2c7b0*/  LEA.HI R5, R6, R5, RZ, 0x5 ;  /* 0x0000000506057211 */ /* 0x000fe400078f28ff */
[----:B------:R-:W-:Y:S02]  /*2c7c0*/  LOP3.LUT R7, R10, 0x18, R87, 0xf8, !PT ;  /* 0x000000180a077812 */ /* 0x000fe400078ef857 */
[----:B------:R-:W-:Y:S01]  /*2c7d0*/  SHF.R.U32.HI R10, RZ, 0x3, R10 ;  /* 0x00000003ff0a7819 */ /* 0x000fe2000001160a */
[----:B------:R-:W-:-:S03]  /*2c7e0*/  IMAD.SHL.U32 R5, R5, 0x10, RZ ;  /* 0x0000001005057824 */ /* 0x000fc600078e00ff */
[----:B------:R-:W-:-:S04]  /*2c7f0*/  LOP3.LUT R10, R7, R10, RZ, 0x3c, !PT ;  /* 0x0000000a070a7212 */ /* 0x000fc800078e3cff */
[----:B------:R-:W-:Y:S02]  /*2c800*/  LOP3.LUT R5, R10, 0xfffffe00, R5, 0xf8, !PT ;  /* 0xfffffe000a057812 */ /* 0x000fe400078ef805 */
[----:B------:R-:W-:Y:S02]  /*2c810*/  LOP3.LUT P1, RZ, R12, 0x4, RZ, 0xc0, !PT ;  /* 0x000000040cff7812 */ /* 0x000fe4000782c0ff */
[----:B------:R-:W-:Y:S02]  /*2c820*/  IADD3 R91, P2, R4, R5, RZ ;  /* 0x00000005045b7210 */ /* 0x000fe40007f5e0ff */
[----:B------:R-:W-:Y:S02]  /*2c830*/  SEL R90, R90, 0xffffffe0, !P1 ;  /* 0xffffffe05a5a7807 */ /* 0x000fe40004800000 */
[----:B------:R-:W-:Y:S01]  /*2c840*/  LEA.HI.X.SX32 R93, R4, RZ, 0x1, P2 ;  /* 0x000000ff045d7211 */ /* 0x000fe200010f0eff */
[----:B0-----:R-:W-:Y:S08]  /*2c850*/  BRA.DIV UR4, `(.L_x_5320) ;  /* 0x0000009604d47947 */ /* 0x001ff0000b800000 */
[----:B------:R0:W1:Y:S04]  /*2c860*/  SHFL.IDX PT, R4, R83, RZ, 0x1c1f ;  /* 0x001c1fff53047589 */ /* 0x00006800000e0000 */
[----:B------:R0:W2:Y:S02]  /*2c870*/  SHFL.IDX PT, R10, R86, RZ, 0x1c1f ;  /* 0x001c1fff560a7589 */ /* 0x0000a400000e0000 */
.L_x_5414:
[----:B------:R-:W-:Y:S02]  /*2c880*/  R2UR UR4, R74 ;  /* 0x000000004a0472ca */ /* 0x000fe400000e0000 */
[----:B------:R-:W-:-:S13]  /*2c890*/  R2UR UR5, R75 ;  /* 0x000000004b0572ca */ /* 0x000fda00000e0000 */
[----:B------:R-:W3:Y:S01]  /*2c8a0*/  LD.E R5, desc[UR4][R30.64+0xc] ;  /* 0x00000c041e057980 */ /* 0x000ee2000c101900 */
[C---:B-----5:R-:W-:Y:S01]  /*2c8b0*/  LEA R40, P2, R91.reuse, R34, 0x1 ;  /* 0x000000225b287211 */ /* 0x060fe200078408ff */
[----:B------:R-:W-:Y:S01]  /*2c8c0*/  BSSY B2, `(.L_x_5321) ;  /* 0x00001ae000027945 */ /* 0x000fe20003800000 */
[----:B-1----:R-:W-:Y:S02]  /*2c8d0*/  IMAD.MOV.U32 R11, RZ, RZ, R4 ;  /* 0x000000ffff0b7224 */ /* 0x002fe400078e0004 */
[----:B------:R-:W-:Y:S01]  /*2c8e0*/  LEA.HI.X R41, R91, R35, R93, 0x1, P2 ;  /* 0x000000235b297211 */ /* 0x000fe200010f0c5d */
[----:B---3--:R-:W-:-:S05]  /*2c8f0*/  IMAD R5, R2, -0x60, R5 ;  /* 0xffffffa002057824 */ /* 0x008fca00078e0205 */
[----:B------:R-:W-:-:S04]  /*2c900*/  VIMNMX R6, R5, 0x60, PT ;  /* 0x0000006005067848 */ /* 0x000fc80003fe0100 */
[----:B------:R-:W-:-:S13]  /*2c910*/  ISETP.GE.AND P1, PT, R113, R6, PT ;  /* 0x000000067100720c */ /* 0x000fda0003f26270 */
[----:B------:R-:W-:Y:S05]  /*2c920*/  @P1 BRA `(.L_x_5322) ;  /* 0x00000018009c1947 */ /* 0x000fea0003800000 */
[----:B------:R-:W-:Y:S02]  /*2c930*/  R2UR UR4, R74 ;  /* 0x000000004a0472ca */ /* 0x000fe400000e0000 */
[----:B------:R-:W-:-:S13]  /*2c940*/  R2UR UR5, R75 ;  /* 0x000000004b0572ca */ /* 0x000fda00000e0000 */
[----:B------:R-:W3:Y:S01]  /*2c950*/  LD.E.U8 R14, desc[UR4][R32.64] ;  /* 0x00000004200e7980 */ /* 0x000ee2000c101100 */
[----:B------:R-:W-:Y:S01]  /*2c960*/  BSSY B3, `(.L_x_5323) ;  /* 0x0000041000037945 */ /* 0x000fe20003800000 */
[----:B---3--:R-:W-:-:S04]  /*2c970*/  LOP3.LUT R4, R14, 0x1, RZ, 0xc0, !PT ;  /* 0x000000010e047812 */ /* 0x008fc800078ec0ff */
[----:B------:R-:W-:-:S13]  /*2c980*/  ISETP.NE.U32.AND P1, PT, R4, 0x1, PT ;  /* 0x000000010400780c */ /* 0x000fda0003f25070 */
[----:B------:R-:W-:Y:S05]  /*2c990*/  @P1 BRA `(.L_x_5324) ;  /* 0x0000000000f41947 */ /* 0x000fea0003800000 */
[----:B------:R-:W-:Y:S02]  /*2c9a0*/  R2UR UR4, R74 ;  /* 0x000000004a0472ca */ /* 0x000fe400000e0000 */
[----:B------:R-:W-:-:S13]  /*2c9b0*/  R2UR UR5, R75 ;  /* 0x000000004b0572ca */ /* 0x000fda00000e0000 */
[----:B------:R-:W3:Y:S01]  /*2c9c0*/  LD.E.U8 R4, desc[UR4][R30.64+0x18] ;  /* 0x000018041e047980 */ /* 0x000ee2000c101100 */
[----:B------:R-:W-:Y:S01]  /*2c9d0*/  BSSY B4, `(.L_x_5325) ;  /* 0x0000032000047945 */ /* 0x000fe20003800000 */
[----:B---3--:R-:W-:-:S04]  /*2c9e0*/  LOP3.LUT R4, R4, 0x1, RZ, 0xc0, !PT ;  /* 0x0000000104047812 */ /* 0x008fc800078ec0ff */
[----:B------:R-:W-:Y:S02]  /*2c9f0*/  ISETP.NE.U32.AND P1, PT, R4, 0x1, PT ;  /* 0x000000010400780c */ /* 0x000fe40003f25070 */
[----:B------:R1:W5:Y:S11]  /*2ca00*/  LD.E.128 R4, desc[UR4][R40.64] ;  /* 0x0000000428047980 */ /* 0x000376000c101d00 */
[----:B-1----:R-:W-:Y:S05]  /*2ca10*/  @P1 BRA `(.L_x_5326) ;  /* 0x0000000000b41947 */ /* 0x002fea0003800000 */
[----:B------:R-:W-:Y:S01]  /*2ca20*/  SHF.R.U64 R142, R84, 0x10, R85 ;  /* 0x00000010548e7819 */ /* 0x000fe20000001255 */
[----:B-----5:R-:W-:Y:S01]  /*2ca30*/  IMAD.U32 R14, R6, 0x10000, RZ ;  /* 0x00010000060e7824 */ /* 0x020fe200078e00ff */
[--C-:B------:R-:W-:Y:S02]  /*2ca40*/  SHF.R.U64 R84, R88, 0x10, R89.reuse ;  /* 0x0000001058547819 */ /* 0x100fe40000001259 */
[----:B------:R-:W-:Y:S02]  /*2ca50*/  SHF.R.U32.HI R89, RZ, 0x10, R89 ;  /* 0x00000010ff597819 */ /* 0x000fe40000011659 */
[----:B------:R-:W-:Y:S02]  /*2ca60*/  PRMT R139, R139, 0x5410, R84 ;  /* 0x000054108b8b7816 */ /* 0x000fe40000000054 */
[----:B------:R-:W-:Y:S02]  /*2ca70*/  PRMT R141, R141, 0x5410, R142 ;  /* 0x000054108d8d7816 */ /* 0x000fe4000000008e */
[----:B------:R-:W-:-:S02]  /*2ca80*/  SHF.R.U32.HI R85, RZ, 0x10, R85 ;  /* 0x00000010ff557819 */ /* 0x000fc40000011655 */
[----:B------:R-:W-:Y:S02]  /*2ca90*/  LOP3.LUT R13, R5, 0xffff0000, RZ, 0xc0, !PT ;  /* 0xffff0000050d7812 */ /* 0x000fe400078ec0ff */
[C---:B------:R-:W-:Y:S01]  /*2caa0*/  LOP3.LUT R88, R139.reuse, 0xffff0000, RZ, 0xc0, !PT ;  /* 0xffff00008b587812 */ /* 0x040fe200078ec0ff */
[----:B------:R-:W-:Y:S01]  /*2cab0*/  IMAD.U32 R139, R139, 0x10000, RZ ;  /* 0x000100008b8b7824 */ /* 0x000fe200078e00ff */
[----:B------:R-:W-:Y:S02]  /*2cac0*/  PRMT R138, R138, 0x5410, R89 ;  /* 0x000054108a8a7816 */ /* 0x000fe40000000059 */
[----:B------:R-:W-:Y:S01]  /*2cad0*/  LOP3.LUT R84, R141, 0xffff0000, RZ, 0xc0, !PT ;  /* 0xffff00008d547812 */ /* 0x000fe200078ec0ff */
[----:B------:R-:W-:Y:S01]  /*2cae0*/  FMUL.FTZ R142, R13, R88 ;  /* 0x000000580d8e7220 */ /* 0x000fe20000410000 */
[----:B------:R-:W-:Y:S01]  /*2caf0*/  PRMT R140, R140, 0x5410, R85 ;  /* 0x000054108c8c7816 */ /* 0x000fe20000000055 */
[----:B------:R-:W-:Y:S01]  /*2cb00*/  IMAD.U32 R89, R138, 0x10000, RZ ;  /* 0x000100008a597824 */ /* 0x000fe200078e00ff */
[----:B------:R-:W-:Y:S01]  /*2cb10*/  LOP3.LUT R15, R6, 0xffff0000, RZ, 0xc0, !PT ;  /* 0xffff0000060f7812 */ /* 0x000fe200078ec0ff */
[C---:B------:R-:W-:Y:S01]  /*2cb20*/  IMAD.U32 R6, R7.reuse, 0x10000, RZ ;  /* 0x0001000007067824 */ /* 0x040fe200078e00ff */
[----:B------:R-:W-:Y:S01]  /*2cb30*/  LOP3.LUT R12, R7, 0xffff0000, RZ, 0xc0, !PT ;  /* 0xffff0000070c7812 */ /* 0x000fe200078ec0ff */
[----:B------:R-:W-:-:S02]  /*2cb40*/  IMAD.U32 R7, R5, 0x10000, RZ ;  /* 0x0001000005077824 */ /* 0x000fc400078e00ff */
[-C--:B------:R-:W-:Y:S01]  /*2cb50*/  FMUL.FTZ R13, R13, R84.reuse ;  /* 0x000000540d0d7220 */ /* 0x080fe20000410000 */
[----:B------:R-:W-:Y:S02]  /*2cb60*/  IMAD.U32 R85, R140, 0x10000, RZ ;  /* 0x000100008c557824 */ /* 0x000fe400078e00ff */
[----:B------:R-:W-:Y:S01]  /*2cb70*/  FMUL.FTZ R145, R15, R89 ;  /* 0x000000590f917220 */ /* 0x000fe20000410000 */
[C---:B------:R-:W-:Y:S01]  /*2cb80*/  FFMA.FTZ R142, R7.reuse, R84, -R142 ;  /* 0x00000054078e7223 */ /* 0x040fe2000001088e */
[----:B------:R-:W-:Y:S01]  /*2cb90*/  FFMA.FTZ R143, R7, R88, R13 ;  /* 0x00000058078f7223 */ /* 0x000fe2000001000d */
[----:B------:R-:W-:Y:S02]  /*2cba0*/  IMAD.U32 R5, R4, 0x10000, RZ ;  /* 0x0001000004057824 */ /* 0x000fe400078e00ff */
[-C--:B------:R-:W-:Y:S01]  /*2cbb0*/  FMUL.FTZ R15, R15, R85.reuse ;  /* 0x000000550f0f7220 */ /* 0x080fe20000410000 */
[----:B------:R-:W-:Y:S01]  /*2cbc0*/  LOP3.LUT R13, R138, 0xffff0000, RZ, 0xc0, !PT ;  /* 0xffff00008a0d7812 */ /* 0x000fe200078ec0ff */
[----:B------:R-:W-:Y:S01]  /*2cbd0*/  FFMA.FTZ R145, R14, R85, -R145 ;  /* 0x000000550e917223 */ /* 0x000fe20000010891 */
[----:B------:R-:W-:Y:S01]  /*2cbe0*/  LOP3.LUT R7, R140, 0xffff0000, RZ, 0xc0, !PT ;  /* 0xffff00008c077812 */ /* 0x000fe200078ec0ff */
[----:B------:R-:W-:Y:S01]  /*2cbf0*/  IMAD.U32 R141, R141, 0x10000, RZ ;  /* 0x000100008d8d7824 */ /* 0x000fe200078e00ff */
[----:B------:R-:W-:Y:S01]  /*2cc00*/  LOP3.LUT R4, R4, 0xffff0000, RZ, 0xc0, !PT ;  /* 0xffff000004047812 */ /* 0x000fe200078ec0ff */
[----:B------:R-:W-:Y:S01]  /*2cc10*/  FFMA.FTZ R14, R14, R89, R15 ;  /* 0x000000590e0e7223 */ /* 0x000fe2000001000f */
[C---:B------:R-:W-:Y:S01]  /*2cc20*/  FMUL.FTZ R15, R12.reuse, R13 ;  /* 0x0000000d0c0f7220 */ /* 0x040fe20000410000 */
[----:B------:R-:W-:Y:S01]  /*2cc30*/  FMUL.FTZ R84, R12, R7 ;  /* 0x000000070c547220 */ /* 0x000fe20000410000 */
[----:B------:R-:W-:Y:S01]  /*2cc40*/  F2FP.BF16.F32.PACK_AB R142, R143, R142 ;  /* 0x0000008e8f8e723e */ /* 0x000fe200000010ff */
        /* <DEDUP_REMOVED lines=9> */
[----:B------:R-:W-:-:S07]  /*2cce0*/  IMAD.MOV.U32 R5, RZ, RZ, R142 ;  /* 0x000000ffff057224 */ /* 0x000fce00078e008e */
.L_x_5326:
[----:B------:R-:W-:Y:S05]  /*2ccf0*/  BSYNC B4 ;  /* 0x0000000000047941 */ /* 0x000fea0003800000 */
.L_x_5325:
[C---:B------:R-:W-:Y:S01]  /*2cd00*/  R2UR UR4, R74.reuse ;  /* 0x000000004a0472ca */ /* 0x040fe200000e0000 */
[----:B--2---:R-:W-:Y:S01]  /*2cd10*/  IMAD.WIDE R12, R87, 0x2, R10 ;  /* 0x00000002570c7825 */ /* 0x004fe200078e020a */
[C---:B------:R-:W-:Y:S02]  /*2cd20*/  R2UR UR5, R75.reuse ;  /* 0x000000004b0572ca */ /* 0x040fe400000e0000 */
[----:B------:R-:W-:Y:S02]  /*2cd30*/  R2UR UR6, R74 ;  /* 0x000000004a0672ca */ /* 0x000fe400000e0000 */
[----:B------:R-:W-:-:S09]  /*2cd40*/  R2UR UR7, R75 ;  /* 0x000000004b0772ca */ /* 0x000fd200000e0000 */
[----:B-----5:R1:W-:Y:S04]  /*2cd50*/  ST.E.128 desc[UR4][R12.64], R4 ;  /* 0x000000040c007985 */ /* 0x0203e8000c101d04 */
[----:B------:R1:W5:Y:S02]  /*2cd60*/  LD.E.U8 R14, desc[UR6][R32.64] ;  /* 0x00000006200e7980 */ /* 0x000364000c101100 */
.L_x_5324:
[----:B------:R-:W-:Y:S05]  /*2cd70*/  BSYNC B3 ;  /* 0x0000000000037941 */ /* 0x000fea0003800000 */
.L_x_5323:
[----:B-----5:R-:W-:Y:S01]  /*2cd80*/  LOP3.LUT P1, RZ, R14, 0x2, RZ, 0xc0, !PT ;  /* 0x000000020eff7812 */ /* 0x020fe2000782c0ff */
[----:B------:R-:W-:-:S12]  /*2cd90*/  BSSY B3, `(.L_x_5327) ;  /* 0x0000047000037945 */ /* 0x000fd80003800000 */
[----:B------:R-:W-:Y:S05]  /*2cda0*/  @!P1 BRA `(.L_x_5328) ;  /* 0x0000000400149947 */ /* 0x000fea0003800000 */
[----:B------:R-:W-:Y:S02]  /*2cdb0*/  R2UR UR4, R74 ;  /* 0x000000004a0472ca */ /* 0x000fe400000e0000 */
[----:B------:R-:W-:-:S13]  /*2cdc0*/  R2UR UR5, R75 ;  /* 0x000000004b0572ca */ /* 0x000fda00000e0000 */
[----:B-1----:R-:W3:Y:S01]  /*2cdd0*/  LD.E.U8 R7, desc[UR4][R30.64+0x18] ;  /* 0x000018041e077980 */ /* 0x002ee2000c101100 */
[----:B------:R-:W-:Y:S01]  /*2cde0*/  IADD3 R5, P1, R90, R91, RZ ;  /* 0x0000005b5a057210 */ /* 0x000fe20007f3e0ff */
[----:B------:R-:W-:-:S03]  /*2cdf0*/  VIADD R12, R87, 0x20 ;  /* 0x00000020570c7836 */ /* 0x000fc60000000000 */
[----:B------:R-:W-:Y:S02]  /*2ce00*/  LEA.HI.X.SX32 R6, R90, R93, 0x1, P1 ;  /* 0x0000005d5a067211 */ /* 0x000fe400008f0eff */
[----:B------:R-:W-:-:S04]  /*2ce10*/  LEA R4, P2, R5, R34, 0x1 ;  /* 0x0000002205047211 */ /* 0x000fc800078408ff */
[----:B------:R-:W-:Y:S01]  /*2ce20*/  LEA.HI.X R5, R5, R35, R6, 0x1, P2 ;  /* 0x0000002305057211 */ /* 0x000fe200010f0c06 */
[----:B------:R-:W-:Y:S01]  /*2ce30*/  BSSY B4, `(.L_x_5329) ;  /* 0x0000034000047945 */ /* 0x000fe20003800000 */
[----:B---3--:R-:W-:Y:S02]  /*2ce40*/  LOP3.LUT P1, RZ, R7, 0x2, RZ, 0xc0, !PT ;  /* 0x0000000207ff7812 */ /* 0x008fe4000782c0ff */
[----:B------:R-:W-:-:S04]  /*2ce50*/  SHF.R.S32.HI R7, RZ, 0x1f, R12 ;  /* 0x0000001fff077819 */ /* 0x000fc8000001140c */
[----:B------:R-:W-:Y:S02]  /*2ce60*/  LEA.HI R12, R7, R12, RZ, 0x3 ;  /* 0x0000000c070c7211 */ /* 0x000fe400078f18ff */
[----:B------:R-:W5:Y:S05]  /*2ce70*/  LD.E.128 R4, desc[UR4][R4.64] ;  /* 0x0000000404047980 */ /* 0x000f6a000c101d00 */
[----:B------:R-:W-:Y:S05]  /*2ce80*/  @!P1 BRA `(.L_x_5330) ;  /* 0x0000000000b89947 */ /* 0x000fea0003800000 */
[--C-:B------:R-:W-:Y:S01]  /*2ce90*/  SHF.R.U64 R85, R78, 0x10, R79.reuse ;  /* 0x000000104e557819 */ /* 0x100fe2000000124f */
[----:B-----5:R-:W-:Y:S01]  /*2cea0*/  IMAD.U32 R13, R6, 0x10000, RZ ;  /* 0x00010000060d7824 */ /* 0x020fe200078e00ff */
[----:B------:R-:W-:Y:S01]  /*2ceb0*/  SHF.R.U32.HI R84, RZ, 0x10, R79 ;  /* 0x00000010ff547819 */ /* 0x000fe2000001164f */
[----:B------:R-:W-:Y:S01]  /*2cec0*/  IMAD.U32 R15, R7, 0x10000, RZ ;  /* 0x00010000070f7824 */ /* 0x000fe200078e00ff */
[--C-:B------:R-:W-:Y:S02]  /*2ced0*/  SHF.R.U64 R79, R80, 0x10, R81.reuse ;  /* 0x00000010504f7819 */ /* 0x100fe40000001251 */
[----:B------:R-:W-:Y:S02]  /*2cee0*/  SHF.R.U32.HI R80, RZ, 0x10, R81 ;  /* 0x00000010ff507819 */ /* 0x000fe40000011651 */
[----:B------:R-:W-:Y:S02]  /*2cef0*/  PRMT R135, R135, 0x5410, R84 ;  /* 0x0000541087877816 */ /* 0x000fe40000000054 */
[----:B------:R-:W-:-:S02]  /*2cf00*/  PRMT R137, R137, 0x5410, R80 ;  /* 0x0000541089897816 */ /* 0x000fc40000000050 */
[----:B------:R-:W-:Y:S01]  /*2cf10*/  LOP3.LUT R14, R6, 0xffff0000, RZ, 0xc0, !PT ;  /* 0xffff0000060e7812 */ /* 0x000fe200078ec0ff */
[----:B------:R-:W-:Y:S01]  /*2cf20*/  IMAD.U32 R80, R135, 0x10000, RZ ;  /* 0x0001000087507824 */ /* 0x000fe200078e00ff */
[----:B------:R-:W-:Y:S01]  /*2cf30*/  PRMT R134, R134, 0x5410, R85 ;  /* 0x0000541086867816 */ /* 0x000fe20000000055 */
[----:B------:R-:W-:Y:S01]  /*2cf40*/  IMAD.U32 R84, R137, 0x10000, RZ ;  /* 0x0001000089547824 */ /* 0x000fe200078e00ff */
[----:B------:R-:W-:Y:S01]  /*2cf50*/  PRMT R136, R136, 0x5410, R79 ;  /* 0x0000541088887816 */ /* 0x000fe2000000004f */
        /* <DEDUP_REMOVED lines=14> */
[----:B------:R-:W-:Y:S01]  /*2d040*/  LOP3.LUT R4, R4, 0xffff0000, RZ, 0xc0, !PT ;  /* 0xffff000004047812 */ /* 0x000fe200078ec0ff */
[----:B------:R-:W-:Y:S01]  /*2d050*/  FMUL.FTZ R14, R78, R137 ;  /* 0x000000894e0e7220 */ /* 0x000fe20000410000 */
[----:B------:R-:W-:-:S02]  /*2d060*/  IMAD.U32 R136, R136, 0x10000, RZ ;  /* 0x0001000088887824 */ /* 0x000fc400078e00ff */
[----:B------:R-:W-:Y:S01]  /*2d070*/  FMUL.FTZ R78, R78, R135 ;  /* 0x000000874e4e7220 */ /* 0x000fe20000410000 */
[----:B------:R-:W-:Y:S02]  /*2d080*/  IMAD.U32 R134, R134, 0x10000, RZ ;  /* 0x0001000086867824 */ /* 0x000fe400078e00ff */
[C---:B------:R-:W-:Y:S01]  /*2d090*/  FFMA.FTZ R85, R6.reuse, R79, -R85 ;  /* 0x0000004f06557223 */ /* 0x040fe20000010855 */
[----:B------:R-:W-:Y:S01]  /*2d0a0*/  FFMA.FTZ R88, R6, R81, R88 ;  /* 0x0000005106587223 */ /* 0x000fe20000010058 */
[C---:B------:R-:W-:Y:S01]  /*2d0b0*/  FFMA.FTZ R14, R15.reuse, R135, -R14 ;  /* 0x000000870f0e7223 */ /* 0x040fe2000001080e */
[C---:B------:R-:W-:Y:S01]  /*2d0c0*/  FMUL.FTZ R6, R4.reuse, R136 ;  /* 0x0000008804067220 */ /* 0x040fe20000410000 */
[----:B------:R-:W-:Y:S01]  /*2d0d0*/  FMUL.FTZ R7, R4, R134 ;  /* 0x0000008604077220 */ /* 0x000fe20000410000 */
[----:B------:R-:W-:Y:S01]  /*2d0e0*/  FFMA.FTZ R15, R15, R137, R78 ;  /* 0x000000890f0f7223 */ /* 0x000fe2000001004e */
[----:B------:R-:W-:Y:S01]  /*2d0f0*/  F2FP.BF16.F32.PACK_AB R13, R13, R138 ;  /* 0x0000008a0d0d723e */ /* 0x000fe200000010ff */
[C---:B------:R-:W-:Y:S01]  /*2d100*/  FFMA.FTZ R6, R5.reuse, R134, -R6 ;  /* 0x0000008605067223 */ /* 0x040fe20000010806 */
[----:B------:R-:W-:Y:S01]  /*2d110*/  FFMA.FTZ R7, R5, R136, R7 ;  /* 0x0000008805077223 */ /* 0x000fe20000010007 */
[----:B------:R-:W-:-:S02]  /*2d120*/  F2FP.BF16.F32.PACK_AB R5, R88, R85 ;  /* 0x000000555805723e */ /* 0x000fc400000010ff */
[----:B------:R-:W-:Y:S02]  /*2d130*/  F2FP.BF16.F32.PACK_AB R14, R15, R14 ;  /* 0x0000000e0f0e723e */ /* 0x000fe400000010ff */
[----:B------:R-:W-:Y:S01]  /*2d140*/  F2FP.BF16.F32.PACK_AB R4, R7, R6 ;  /* 0x000000060704723e */ /* 0x000fe200000010ff */
[----:B------:R-:W-:Y:S02]  /*2d150*/  IMAD.MOV.U32 R6, RZ, RZ, R13 ;  /* 0x000000ffff067224 */ /* 0x000fe400078e000d */
[----:B------:R-:W-:-:S07]  /*2d160*/  IMAD.MOV.U32 R7, RZ, RZ, R14 ;  /* 0x000000ffff077224 */ /* 0x000fce00078e000e */
.L_x_5330:
[----:B------:R-:W-:Y:S05]  /*2d170*/  BSYNC B4 ;  /* 0x0000000000047941 */ /* 0x000fea0003800000 */
.L_x_5329:
[C---:B------:R-:W-:Y:S02]  /*2d180*/  R2UR UR4, R74.reuse ;  /* 0x000000004a0472ca */ /* 0x040fe400000e0000 */
[C---:B------:R-:W-:Y:S02]  /*2d190*/  R2UR UR5, R75.reuse ;  /* 0x000000004b0572ca */ /* 0x040fe400000e0000 */
[----:B------:R-:W-:Y:S02]  /*2d1a0*/  R2UR UR6, R74 ;  /* 0x000000004a0672ca */ /* 0x000fe400000e0000 */
[----:B------:R-:W-:Y:S02]  /*2d1b0*/  R2UR UR7, R75 ;  /* 0x000000004b0772ca */ /* 0x000fe400000e0000 */
[----:B------:R-:W-:-:S05]  /*2d1c0*/  LOP3.LUT R13, R12, 0xfffffff8, RZ, 0xc0, !PT ;  /* 0xfffffff80c0d7812 */ /* 0x000fca00078ec0ff */
[----:B--2---:R-:W-:-:S05]  /*2d1d0*/  IMAD.WIDE R12, R13, 0x2, R10 ;  /* 0x000000020d0c7825 */ /* 0x004fca00078e020a */
[----:B-----5:R3:W-:Y:S04]  /*2d1e0*/  ST.E.128 desc[UR4][R12.64], R4 ;  /* 0x000000040c007985 */ /* 0x0207e8000c101d04 */
[----:B------:R3:W5:Y:S02]  /*2d1f0*/  LD.E.U8 R14, desc[UR6][R32.64] ;  /* 0x00000006200e7980 */ /* 0x000764000c101100 */
.L_x_5328:
[----:B------:R-:W-:Y:S05]  /*2d200*/  BSYNC B3 ;  /* 0x0000000000037941 */ /* 0x000fea0003800000 */
.L_x_5327:
[----:B-----5:R-:W-:Y:S01]  /*2d210*/  LOP3.LUT P1, RZ, R14, 0x4, RZ, 0xc0, !PT ;  /* 0x000000040eff7812 */ /* 0x020fe2000782c0ff */
[----:B------:R-:W-:-:S12]  /*2d220*/  BSSY B3, `(.L_x_5331) ;  /* 0x0000043000037945 */ /* 0x000fd80003800000 */
[----:B------:R-:W-:Y:S05]  /*2d230*/  @!P1 BRA `(.L_x_5332) ;  /* 0x0000000400049947 */ /* 0x000fea0003800000 */
[----:B------:R-:W-:Y:S02]  /*2d240*/  R2UR UR4, R74 ;  /* 0x000000004a0472ca */ /* 0x000fe400000e0000 */
[----:B------:R-:W-:-:S13]  /*2d250*/  R2UR UR5, R75 ;  /* 0x000000004b0572ca */ /* 0x000fda00000e0000 */
[----:B-1-3--:R-:W3:Y:S01]  /*2d260*/  LD.E.U8 R4, desc[UR4][R30.64+0x18] ;  /* 0x000018041e047980 */ /* 0x00aee2000c101100 */
[----:B------:R-:W-:-:S05]  /*2d270*/  VIADD R12, R87, 0x40 ;  /* 0x00000040570c7836 */ /* 0x000fca0000000000 */
[----:B------:R-:W-:Y:S01]  /*2d280*/  SHF.R.S32.HI R5, RZ, 0x1f, R12 ;  /* 0x0000001fff057819 */ /* 0x000fe2000001140c */
[----:B------:R-:W-:Y:S03]  /*2d290*/  BSSY B4, `(.L_x_5333) ;  /* 0x0000033000047945 */ /* 0x000fe60003800000 */
[----:B------:R-:W-:Y:S02]  /*2d2a0*/  LEA.HI R12, R5, R12, RZ, 0x3 ;  /* 0x0000000c050c7211 */ /* 0x000fe400078f18ff */
[----:B---3--:R-:W-:Y:S02]  /*2d2b0*/  LOP3.LUT P1, RZ, R4, 0x4, RZ, 0xc0, !PT ;  /* 0x0000000404ff7812 */ /* 0x008fe4000782c0ff */
[----:B------:R1:W5:Y:S11]  /*2d2c0*/  LD.E.128 R4, desc[UR4][R40.64+0x3000] ;  /* 0x0030000428047980 */ /* 0x000376000c101d00 */
[----:B-1----:R-:W-:Y:S05]  /*2d2d0*/  @!P1 BRA `(.L_x_5334) ;  /* 0x0000000000b89947 */ /* 0x002fea0003800000 */
[----:B------:R-:W-:Y:S01]  /*2d2e0*/  SHF.R.U64 R79, R76, 0x10, R77 ;  /* 0x000000104c4f7819 */ /* 0x000fe2000000124d */
[----:B-----5:R-:W-:Y:S01]  /*2d2f0*/  IMAD.U32 R13, R6, 0x10000, RZ ;  /* 0x00010000060d7824 */ /* 0x020fe200078e00ff */
[----:B------:R-:W-:Y:S01]  /*2d300*/  SHF.R.U32.HI R76, RZ, 0x10, R67 ;  /* 0x00000010ff4c7819 */ /* 0x000fe20000011643 */
[----:B------:R-:W-:Y:S01]  /*2d310*/  IMAD.U32 R15, R7, 0x10000, RZ ;  /* 0x00010000070f7824 */ /* 0x000fe200078e00ff */
[----:B------:R-:W-:Y:S02]  /*2d320*/  SHF.R.U32.HI R78, RZ, 0x10, R77 ;  /* 0x00000010ff4e7819 */ /* 0x000fe4000001164d */
[----:B------:R-:W-:Y:S02]  /*2d330*/  PRMT R133, R133, 0x5410, R76 ;  /* 0x0000541085857816 */ /* 0x000fe4000000004c */
[----:B------:R-:W-:Y:S02]  /*2d340*/  PRMT R131, R131, 0x5410, R78 ;  /* 0x0000541083837816 */ /* 0x000fe4000000004e */
[----:B------:R-:W-:Y:S01]  /*2d350*/  SHF.R.U64 R77, R66, 0x10, R67 ;  /* 0x00000010424d7819 */ /* 0x000fe20000001243 */
[----:B------:R-:W-:Y:S01]  /*2d360*/  IMAD.U32 R78, R133, 0x10000, RZ ;  /* 0x00010000854e7824 */ /* 0x000fe200078e00ff */
[----:B------:R-:W-:Y:S01]  /*2d370*/  LOP3.LUT R14, R6, 0xffff0000, RZ, 0xc0, !PT ;  /* 0xffff0000060e7812 */ /* 0x000fe200078ec0ff */
[----:B------:R-:W-:Y:S01]  /*2d380*/  IMAD.U32 R76, R131, 0x10000, RZ ;  /* 0x00010000834c7824 */ /* 0x000fe200078e00ff */
[----:B------:R-:W-:Y:S01]  /*2d390*/  PRMT R130, R130, 0x5410, R79 ;  /* 0x0000541082827816 */ /* 0x000fe2000000004f */
[----:B------:R-:W-:Y:S01]  /*2d3a0*/  IMAD.U32 R6, R5, 0x10000, RZ ;  /* 0x0001000005067824 */ /* 0x000fe200078e00ff */
[----:B------:R-:W-:Y:S01]  /*2d3b0*/  PRMT R132, R132, 0x5410, R77 ;  /* 0x0000541084847816 */ /* 0x000fe2000000004d */
[C---:B------:R-:W-:Y:S01]  /*2d3c0*/  FMUL.FTZ R84, R14.reuse, R78 ;  /* 0x0000004e0e547220 */ /* 0x040fe20000410000 */
[----:B------:R-:W-:Y:S01]  /*2d3d0*/  LOP3.LUT R66, R7, 0xffff0000, RZ, 0xc0, !PT ;  /* 0xffff000007427812 */ /* 0x000fe200078ec0ff */
[-C--:B------:R-:W-:Y:S01]  /*2d3e0*/  FMUL.FTZ R14, R14, R76.reuse ;  /* 0x0000004c0e0e7220 */ /* 0x080fe20000410000 */
[----:B------:R-:W-:Y:S01]  /*2d3f0*/  LOP3.LUT R7, R5, 0xffff0000, RZ, 0xc0, !PT ;  /* 0xffff000005077812 */ /* 0x000fe200078ec0ff */
[C---:B------:R-:W-:Y:S01]  /*2d400*/  FFMA.FTZ R84, R13.reuse, R76, -R84 ;  /* 0x0000004c0d547223 */ /* 0x040fe20000010854 */
[----:B------:R-:W-:Y:S01]  /*2d410*/  LOP3.LUT R77, R132, 0xffff0000, RZ, 0xc0, !PT ;  /* 0xffff0000844d7812 */ /* 0x000fe200078ec0ff */
[----:B------:R-:W-:Y:S01]  /*2d420*/  IMAD.U32 R5, R4, 0x10000, RZ ;  /* 0x0001000004057824 */ /* 0x000fe200078e00ff */
        /* <DEDUP_REMOVED lines=25> */
.L_x_5334:
[----:B------:R-:W-:Y:S05]  /*2d5c0*/  BSYNC B4 ;  /* 0x0000000000047941 */ /* 0x000fea0003800000 */
.L_x_5333:
        /* <DEDUP_REMOVED lines=8> */
.L_x_5332:
[----:B------:R-:W-:Y:S05]  /*2d650*/  BSYNC B3 ;  /* 0x0000000000037941 */ /* 0x000fea0003800000 */
.L_x_5331:
[----:B-----5:R-:W-:Y:S01]  /*2d660*/  LOP3.LUT P1, RZ, R14, 0x8, RZ, 0xc0, !PT ;  /* 0x000000080eff7812 */ /* 0x020fe2000782c0ff */
[----:B------:R-:W-:-:S12]  /*2d670*/  BSSY B3, `(.L_x_5335) ;  /* 0x0000048000037945 */ /* 0x000fd80003800000 */
[----:B------:R-:W-:Y:S05]  /*2d680*/  @!P1 BRA `(.L_x_5336) ;  /* 0x0000000400189947 */ /* 0x000fea0003800000 */
[----:B------:R-:W-:Y:S02]  /*2d690*/  R2UR UR4, R74 ;  /* 0x000000004a0472ca */ /* 0x000fe400000e0000 */
[----:B------:R-:W-:-:S13]  /*2d6a0*/  R2UR UR5, R75 ;  /* 0x000000004b0572ca */ /* 0x000fda00000e0000 */
[----:B-1-34-:R-:W3:Y:S01]  /*2d6b0*/  LD.E.U8 R12, desc[UR4][R30.64+0x18] ;  /* 0x000018041e0c7980 */ /* 0x01aee2000c101100 */
[----:B------:R-:W-:Y:S02]  /*2d6c0*/  VIADD R4, R90, 0x1800 ;  /* 0x000018005a047836 */ /* 0x000fe40000000000 */
[----:B------:R-:W-:-:S03]  /*2d6d0*/  VIADD R6, R87, 0x60 ;  /* 0x0000006057067836 */ /* 0x000fc60000000000 */
[----:B------:R-:W-:-:S04]  /*2d6e0*/  IADD3 R5, P1, R4, R91, RZ ;  /* 0x0000005b04057210 */ /* 0x000fc80007f3e0ff */
[----:B------:R-:W-:Y:S02]  /*2d6f0*/  LEA.HI.X.SX32 R7, R4, R93, 0x1, P1 ;  /* 0x0000005d04077211 */ /* 0x000fe400008f0eff */
[----:B------:R-:W-:-:S04]  /*2d700*/  LEA R4, P2, R5, R34, 0x1 ;  /* 0x0000002205047211 */ /* 0x000fc800078408ff */
[----:B------:R-:W-:Y:S02]  /*2d710*/  LEA.HI.X R5, R5, R35, R7, 0x1, P2 ;  /* 0x0000002305057211 */ /* 0x000fe400010f0c07 */
[----:B------:R-:W-:Y:S01]  /*2d720*/  SHF.R.S32.HI R7, RZ, 0x1f, R6 ;  /* 0x0000001fff077819 */ /* 0x000fe20000011406 */
[----:B------:R-:W-:Y:S03]  /*2d730*/  BSSY B4, `(.L_x_5337) ;  /* 0x0000033000047945 */ /* 0x000fe60003800000 */
[----:B------:R-:W-:Y:S02]  /*2d740*/  LEA.HI R66, R7, R6, RZ, 0x3 ;  /* 0x0000000607427211 */ /* 0x000fe400078f18ff */
[----:B------:R-:W5:Y:S01]  /*2d750*/  LD.E.128 R4, desc[UR4][R4.64] ;  /* 0x0000000404047980 */ /* 0x000f62000c101d00 */
[----:B---3--:R-:W-:-:S13]  /*2d760*/  LOP3.LUT P1, RZ, R12, 0x8, RZ, 0xc0, !PT ;  /* 0x000000080cff7812 */ /* 0x008fda000782c0ff */
        /* <DEDUP_REMOVED lines=9> */
[----:B------:R-:W-:Y:S01]  /*2d800*/  PRMT R128, R128, 0x5410, R63 ;  /* 0x0000541080807816 */ /* 0x000fe2000000003f */
[----:B------:R-:W-:Y:S01]  /*2d810*/  IMAD.U32 R63, R127, 0x10000, RZ ;  /* 0x000100007f3f7824 */ /* 0x000fe200078e00ff */
[----:B------:R-:W-:Y:S01]  /*2d820*/  LOP3.LUT R13, R6, 0xffff0000, RZ, 0xc0, !PT ;  /* 0xffff0000060d7812 */ /* 0x000fe200078ec0ff */
[----:B------:R-:W-:Y:S01]  /*2d830*/  IMAD.U32 R65, R129, 0x10000, RZ ;  /* 0x0001000081417824 */ /* 0x000fe200078e00ff */
[----:B------:R-:W-:Y:S01]  /*2d840*/  LOP3.LUT R15, R7, 0xffff0000, RZ, 0xc0, !PT ;  /* 0xffff0000070f7812 */ /* 0x000fe200078ec0ff */
[----:B------:R-:W-:Y:S01]  /*2d850*/  IMAD.U32 R6, R5, 0x10000, RZ ;  /* 0x0001000005067824 */ /* 0x000fe200078e00ff */
[----:B------:R-:W-:Y:S01]  /*2d860*/  PRMT R126, R126, 0x5410, R67 ;  /* 0x000054107e7e7816 */ /* 0x000fe20000000043 */
[----:B------:R-:W-:Y:S01]  /*2d870*/  FMUL.FTZ R77, R13, R65 ;  /* 0x000000410d4d7220 */ /* 0x000fe20000410000 */
[----:B------:R-:W-:Y:S01]  /*2d880*/  LOP3.LUT R7, R5, 0xffff0000, RZ, 0xc0, !PT ;  /* 0xffff000005077812 */ /* 0x000fe200078ec0ff */
[-C--:B------:R-:W-:Y:S01]  /*2d890*/  FMUL.FTZ R13, R13, R63.reuse ;  /* 0x0000003f0d0d7220 */ /* 0x080fe20000410000 */
[----:B------:R-:W-:Y:S01]  /*2d8a0*/  LOP3.LUT R64, R128, 0xffff0000, RZ, 0xc0, !PT ;  /* 0xffff000080407812 */ /* 0x000fe200078ec0ff */
[----:B------:R-:W-:Y:S01]  /*2d8b0*/  IMAD.U32 R5, R4, 0x10000, RZ ;  /* 0x0001000004057824 */ /* 0x000fe200078e00ff */
[----:B------:R-:W-:Y:S01]  /*2d8c0*/  LOP3.LUT R62, R126, 0xffff0000, RZ, 0xc0, !PT ;  /* 0xffff00007e3e7812 */ /* 0x000fe200078ec0ff */
[----:B------:R-:W-:Y:S01]  /*2d8d0*/  FFMA.FTZ R77, R12, R63, -R77 ;  /* 0x0000003f0c4d7223 */ /* 0x000fe2000001084d */
[----:B------:R-:W-:Y:S01]  /*2d8e0*/  LOP3.LUT R129, R129, 0xffff0000, RZ, 0xc0, !PT ;  /* 0xffff000081817812 */ /* 0x000fe200078ec0ff */
[----:B------:R-:W-:Y:S01]  /*2d8f0*/  FMUL.FTZ R67, R7, R64 ;  /* 0x0000004007437220 */ /* 0x000fe20000410000 */
[----:B------:R-:W-:Y:S01]  /*2d900*/  LOP3.LUT R127, R127, 0xffff0000, RZ, 0xc0, !PT ;  /* 0xffff00007f7f7812 */ /* 0x000fe200078ec0ff */
[-C--:B------:R-:W-:Y:S01]  /*2d910*/  FMUL.FTZ R7, R7, R62.reuse ;  /* 0x0000003e07077220 */ /* 0x080fe20000410000 */
[----:B------:R-:W-:Y:S01]  /*2d920*/  LOP3.LUT R4, R4, 0xffff0000, RZ, 0xc0, !PT ;  /* 0xffff000004047812 */ /* 0x000fe200078ec0ff */
[----:B------:R-:W-:Y:S01]  /*2d930*/  FFMA.FTZ R67, R6, R62, -R67 ;  /* 0x0000003e06437223 */ /* 0x000fe20000010843 */
[----:B------:R-:W-:Y:S01]  /*2d940*/  FFMA.FTZ R12, R12, R65, R13 ;  /* 0x000000410c0c7223 */ /* 0x000fe2000001000d */
[----:B------:R-:W-:-:S02]  /*2d950*/  IMAD.U32 R128, R128, 0x10000, RZ ;  /* 0x0001000080807824 */ /* 0x000fc400078e00ff */
[C---:B------:R-:W-:Y:S01]  /*2d960*/  FMUL.FTZ R13, R15.reuse, R129 ;  /* 0x000000810f0d7220 */ /* 0x040fe20000410000 */
[----:B------:R-:W-:Y:S02]  /*2d970*/  IMAD.U32 R126, R126, 0x10000, RZ ;  /* 0x000100007e7e7824 */ /* 0x000fe400078e00ff */
[-C--:B------:R-:W-:Y:S01]  /*2d980*/  FMUL.FTZ R62, R15, R127.reuse ;  /* 0x0000007f0f3e7220 */ /* 0x080fe20000410000 */
[----:B------:R-:W-:Y:S01]  /*2d990*/  FFMA.FTZ R64, R6, R64, R7 ;  /* 0x0000004006407223 */ /* 0x000fe20000010007 */
        /* <DEDUP_REMOVED lines=10> */
[----:B------:R-:W-:Y:S01]  /*2da40*/  F2FP.BF16.F32.PACK_AB R5, R64, R67 ;  /* 0x000000434005723e */ /* 0x000fe200000010ff */
[----:B------:R-:W-:-:S07]  /*2da50*/  IMAD.MOV.U32 R7, RZ, RZ, R13 ;  /* 0x000000ffff077224 */ /* 0x000fce00078e000d */
.L_x_5338:
[----:B------:R-:W-:Y:S05]  /*2da60*/  BSYNC B4 ;  /* 0x0000000000047941 */ /* 0x000fea0003800000 */
.L_x_5337:
        /* <DEDUP_REMOVED lines=8> */
.L_x_5336:
[----:B------:R-:W-:Y:S05]  /*2daf0*/  BSYNC B3 ;  /* 0x0000000000037941 */ /* 0x000fea0003800000 */
.L_x_5335:
[----:B-----5:R-:W-:Y:S01]  /*2db00*/  LOP3.LUT P1, RZ, R14, 0x10, RZ, 0xc0, !PT ;  /* 0x000000100eff7812 */ /* 0x020fe2000782c0ff */
[----:B------:R-:W-:-:S12]  /*2db10*/  BSSY B3, `(.L_x_5339) ;  /* 0x0000043000037945 */ /* 0x000fd80003800000 */
[----:B------:R-:W-:Y:S05]  /*2db20*/  @!P1 BRA `(.L_x_5340) ;  /* 0x0000000400049947 */ /* 0x000fea0003800000 */
[----:B------:R-:W-:Y:S02]  /*2db30*/  R2UR UR4, R74 ;  /* 0x000000004a0472ca */ /* 0x000fe400000e0000 */
[----:B------:R-:W-:-:S13]  /*2db40*/  R2UR UR5, R75 ;  /* 0x000000004b0572ca */ /* 0x000fda00000e0000 */
[----:B-1-34-:R-:W3:Y:S01]  /*2db50*/  LD.E.U8 R5, desc[UR4][R30.64+0x18] ;  /* 0x000018041e057980 */ /* 0x01aee2000c101100 */
[----:B------:R-:W-:Y:S01]  /*2db60*/  VIADD R4, R87, 0x80 ;  /* 0x0000008057047836 */ /* 0x000fe20000000000 */
[----:B------:R-:W-:Y:S01]  /*2db70*/  BSSY B4, `(.L_x_5341) ;  /* 0x0000034000047945 */ /* 0x000fe20003800000 */
[----:B---3--:R-:W-:-:S03]  /*2db80*/  LOP3.LUT P1, RZ, R5, 0x10, RZ, 0xc0, !PT ;  /* 0x0000001005ff7812 */ /* 0x008fc6000782c0ff */
[----:B------:R-:W-:-:S04]  /*2db90*/  SHF.R.S32.HI R5, RZ, 0x1f, R4 ;  /* 0x0000001fff057819 */ /* 0x000fc80000011404 */
[----:B------:R-:W-:Y:S02]  /*2dba0*/  LEA.HI R62, R5, R4, RZ, 0x3 ;  /* 0x00000004053e7211 */ /* 0x000fe400078f18ff */
[----:B------:R1:W5:Y:S04]  /*2dbb0*/  LD.E.128 R4, desc[UR4][R40.64+0x6000] ;  /* 0x0060000428047980 */ /* 0x000368000c101d00 */
[----:B------:R-:W-:Y:S05]  /*2dbc0*/  @!P1 BRA `(.L_x_5342) ;  /* 0x0000000000b89947 */ /* 0x000fea0003800000 */
[----:B------:R-:W-:Y:S01]  /*2dbd0*/  SHF.R.U64 R58, R58, 0x10, R59 ;  /* 0x000000103a3a7819 */ /* 0x000fe2000000123b */
[----:B-----5:R-:W-:Y:S01]  /*2dbe0*/  IMAD.U32 R14, R7, 0x10000, RZ ;  /* 0x00010000070e7824 */ /* 0x020fe200078e00ff */
[----:B------:R-:W-:Y:S01]  /*2dbf0*/  SHF.R.U64 R60, R60, 0x10, R61 ;  /* 0x000000103c3c7819 */ /* 0x000fe2000000123d */
[----:B------:R-:W-:Y:S01]  /*2dc00*/  IMAD.U32 R12, R6, 0x10000, RZ ;  /* 0x00010000060c7824 */ /* 0x000fe200078e00ff */
[----:B------:R-:W-:Y:S02]  /*2dc10*/  SHF.R.U32.HI R59, RZ, 0x10, R59 ;  /* 0x00000010ff3b7819 */ /* 0x000fe4000001163b */
[----:B------:R-:W-:Y:S02]  /*2dc20*/  SHF.R.U32.HI R61, RZ, 0x10, R61 ;  /* 0x00000010ff3d7819 */ /* 0x000fe4000001163d */
[----:B------:R-:W-:Y:S02]  /*2dc30*/  PRMT R123, R123, 0x5410, R58 ;  /* 0x000054107b7b7816 */ /* 0x000fe4000000003a */
[----:B------:R-:W-:-:S02]  /*2dc40*/  PRMT R125, R125, 0x5410, R60 ;  /* 0x000054107d7d7816 */ /* 0x000fc4000000003c */
[----:B------:R-:W-:Y:S02]  /*2dc50*/  PRMT R122, R122, 0x5410, R59 ;  /* 0x000054107a7a7816 */ /* 0x000fe4000000003b */
[----:B------:R-:W-:Y:S02]  /*2dc60*/  LOP3.LUT R15, R7, 0xffff0000, RZ, 0xc0, !PT ;  /* 0xffff0000070f7812 */ /* 0x000fe400078ec0ff */
[----:B------:R-:W-:Y:S01]  /*2dc70*/  PRMT R124, R124, 0x5410, R61 ;  /* 0x000054107c7c7816 */ /* 0x000fe2000000003d */
[----:B------:R-:W-:Y:S01]  /*2dc80*/  IMAD.U32 R61, R122, 0x10000, RZ ;  /* 0x000100007a3d7824 */ /* 0x000fe200078e00ff */
[----:B------:R-:W-:Y:S02]  /*2dc90*/  LOP3.LUT R7, R5, 0xffff0000, RZ, 0xc0, !PT ;  /* 0xffff000005077812 */ /* 0x000fe400078ec0ff */
[----:B------:R-:W-:Y:S01]  /*2dca0*/  LOP3.LUT R60, R123, 0xffff0000, RZ, 0xc0, !PT ;  /* 0xffff00007b3c7812 */ /* 0x000fe200078ec0ff */
[----:B------:R-:W-:Y:S01]  /*2dcb0*/  IMAD.U32 R59, R124, 0x10000, RZ ;  /* 0x000100007c3b7824 */ /* 0x000fe200078e00ff */
[----:B------:R-:W-:Y:S01]  /*2dcc0*/  LOP3.LUT R58, R125, 0xffff0000, RZ, 0xc0, !PT ;  /* 0xffff00007d3a7812 */ /* 0x000fe200078ec0ff */
[----:B------:R-:W-:Y:S01]  /*2dcd0*/  IMAD.U32 R123, R123, 0x10000, RZ ;  /* 0x000100007b7b7824 */ /* 0x000fe200078e00ff */
[----:B------:R-:W-:Y:S01]  /*2dce0*/  LOP3.LUT R13, R6, 0xffff0000, RZ, 0xc0, !PT ;  /* 0xffff0000060d7812 */ /* 0x000fe200078ec0ff */
[----:B------:R-:W-:-:S02]  /*2dcf0*/  IMAD.U32 R6, R5, 0x10000, RZ ;  /* 0x0001000005067824 */ /* 0x000fc400078e00ff */
[C---:B------:R-:W-:Y:S01]  /*2dd00*/  FMUL.FTZ R63, R7.reuse, R60 ;  /* 0x0000003c073f7220 */ /* 0x040fe20000410000 */
[C---:B------:R-:W-:Y:S02]  /*2dd10*/  IMAD.U32 R5, R4.reuse, 0x10000, RZ ;  /* 0x0001000004057824 */ /* 0x040fe400078e00ff */
[-C--:B------:R-:W-:Y:S01]  /*2dd20*/  FMUL.FTZ R7, R7, R58.reuse ;  /* 0x0000003a07077220 */ /* 0x080fe20000410000 */
[----:B------:R-:W-:Y:S01]  /*2dd30*/  LOP3.LUT R4, R4, 0xffff0000, RZ, 0xc0, !PT ;  /* 0xffff000004047812 */ /* 0x000fe200078ec0ff */
[C---:B------:R-:W-:Y:S01]  /*2dd40*/  FMUL.FTZ R65, R13.reuse, R61 ;  /* 0x0000003d0d417220 */ /* 0x040fe20000410000 */
[----:B------:R-:W-:Y:S01]  /*2dd50*/  LOP3.LUT R122, R122, 0xffff0000, RZ, 0xc0, !PT ;  /* 0xffff00007a7a7812 */ /* 0x000fe200078ec0ff */
[-C--:B------:R-:W-:Y:S01]  /*2dd60*/  FMUL.FTZ R13, R13, R59.reuse ;  /* 0x0000003b0d0d7220 */ /* 0x080fe20000410000 */
[----:B------:R-:W-:Y:S01]  /*2dd70*/  LOP3.LUT R124, R124, 0xffff0000, RZ, 0xc0, !PT ;  /* 0xffff00007c7c7812 */ /* 0x000fe200078ec0ff */
[----:B------:R-:W-:Y:S02]  /*2dd80*/  IMAD.U32 R125, R125, 0x10000, RZ ;  /* 0x000100007d7d7824 */ /* 0x000fe400078e00ff */
[C---:B------:R-:W-:Y:S01]  /*2dd90*/  FFMA.FTZ R63, R6.reuse, R58, -R63 ;  /* 0x0000003a063f7223 */ /* 0x040fe2000001083f */
[----:B------:R-:W-:Y:S01]  /*2dda0*/  FFMA.FTZ R60, R6, R60, R7 ;  /* 0x0000003c063c7223 */ /* 0x000fe20000010007 */
[----:B------:R-:W-:Y:S01]  /*2ddb0*/  FFMA.FTZ R65, R12, R59, -R65 ;  /* 0x0000003b0c417223 */ /* 0x000fe20000010841 */
[----:B------:R-:W-:Y:S01]  /*2ddc0*/  FMUL.FTZ R6, R4, R123 ;  /* 0x0000007b04067220 */ /* 0x000fe20000410000 */
[----:B------:R-:W-:Y:S01]  /*2ddd0*/  FFMA.FTZ R12, R12, R61, R13 ;  /* 0x0000003d0c0c7223 */ /* 0x000fe2000001000d */
        /* <DEDUP_REMOVED lines=9> */
[----:B------:R-:W-:Y:S01]  /*2de70*/  F2FP.BF16.F32.PACK_AB R4, R5, R6 ;  /* 0x000000060504723e */ /* 0x000fe200000010ff */
[----:B------:R-:W-:Y:S01]  /*2de80*/  IMAD.MOV.U32 R5, RZ, RZ, R60 ;  /* 0x000000ffff057224 */ /* 0x000fe200078e003c */
[----:B------:R-:W-:Y:S01]  /*2de90*/  F2FP.BF16.F32.PACK_AB R7, R14, R7 ;  /* 0x000000070e07723e */ /* 0x000fe200000010ff */
[----:B------:R-:W-:-:S07]  /*2dea0*/  IMAD.MOV.U32 R6, RZ, RZ, R12 ;  /* 0x000000ffff067224 */ /* 0x000fce00078e000c */
.L_x_5342:
[----:B------:R-:W-:Y:S05]  /*2deb0*/  BSYNC B4 ;  /* 0x0000000000047941 */ /* 0x000fea0003800000 */
.L_x_5341:
        /* <DEDUP_REMOVED lines=8> */
.L_x_5340:
[----:B------:R-:W-:Y:S05]  /*2df40*/  BSYNC B3 ;  /* 0x0000000000037941 */ /* 0x000fea0003800000 */
.L_x_5339:
[----:B-----5:R-:W-:-:S13]  /*2df50*/  LOP3.LUT P1, RZ, R14, 0x20, RZ, 0xc0, !PT ;  /* 0x000000200eff7812 */ /* 0x020fda000782c0ff */
[----:B------:R-:W-:Y:S05]  /*2df60*/  @!P1 BRA `(.L_x_5322) ;  /* 0x00000004000c9947 */ /* 0x000fea0003800000 */
[----:B------:R-:W-:Y:S02]  /*2df70*/  R2UR UR4, R74 ;  /* 0x000000004a0472ca */ /* 0x000fe400000e0000 */
[----:B------:R-:W-:-:S13]  /*2df80*/  R2UR UR5, R75 ;  /* 0x000000004b0572ca */ /* 0x000fda00000e0000 */
[----:B-1234-:R-:W2:Y:S01]  /*2df90*/  LD.E.U8 R13, desc[UR4][R30.64+0x18] ;  /* 0x000018041e0d7980 */ /* 0x01eea2000c101100 */
[----:B------:R-:W-:-:S05]  /*2dfa0*/  VIADD R4, R90, 0x3000 ;  /* 0x000030005a047836 */ /* 0x000fca0000000000 */
[----:B------:R-:W-:-:S04]  /*2dfb0*/  IADD3 R5, P1, R4, R91, RZ ;  /* 0x0000005b04057210 */ /* 0x000fc80007f3e0ff */
[----:B------:R-:W-:Y:S02]  /*2dfc0*/  LEA.HI.X.SX32 R6, R4, R93, 0x1, P1 ;  /* 0x0000005d04067211 */ /* 0x000fe400008f0eff */
[----:B------:R-:W-:-:S04]  /*2dfd0*/  LEA R4, P1, R5, R34, 0x1 ;  /* 0x0000002205047211 */ /* 0x000fc800078208ff */
[----:B------:R-:W-:Y:S01]  /*2dfe0*/  LEA.HI.X R5, R5, R35, R6, 0x1, P1 ;  /* 0x0000002305057211 */ /* 0x000fe200008f0c06 */
[----:B------:R-:W-:Y:S01]  /*2dff0*/  VIADD R12, R87, 0xa0 ;  /* 0x000000a0570c7836 */ /* 0x000fe20000000000 */
[----:B------:R-:W-:Y:S04]  /*2e000*/  BSSY B3, `(.L_x_5343) ;  /* 0x0000034000037945 */ /* 0x000fe80003800000 */
[----:B------:R-:W5:Y:S01]  /*2e010*/  LD.E.128 R4, desc[UR4][R4.64] ;  /* 0x0000000404047980 */ /* 0x000f62000c101d00 */
[----:B--2---:R-:W-:Y:S02]  /*2e020*/  LOP3.LUT P1, RZ, R13, 0x20, RZ, 0xc0, !PT ;  /* 0x000000200dff7812 */ /* 0x004fe4000782c0ff */
[----:B------:R-:W-:-:S04]  /*2e030*/  SHF.R.S32.HI R13, RZ, 0x1f, R12 ;  /* 0x0000001fff0d7819 */ /* 0x000fc8000001140c */
[----:B------:R-:W-:-:S07]  /*2e040*/  LEA.HI R58, R13, R12, RZ, 0x3 ;  /* 0x0000000c0d3a7211 */ /* 0x000fce00078f18ff */
        /* <DEDUP_REMOVED lines=24> */
[C---:B------:R-:W-:Y:S01]  /*2e1d0*/  FMUL.FTZ R59, R7.reuse, R56 ;  /* 0x00000038073b7220 */ /* 0x040fe20000410000 */
[----:B------:R-:W-:Y:S01]  /*2e1e0*/  LOP3.LUT R118, R118, 0xffff0000, RZ, 0xc0, !PT ;  /* 0xffff000076767812 */ /* 0x000fe200078ec0ff */
[-C--:B------:R-:W-:Y:S01]  /*2e1f0*/  FMUL.FTZ R7, R7, R54.reuse ;  /* 0x0000003607077220 */ /* 0x080fe20000410000 */
[----:B------:R-:W-:Y:S01]  /*2e200*/  LOP3.LUT R4, R4, 0xffff0000, RZ, 0xc0, !PT ;  /* 0xffff000004047812 */ /* 0x000fe200078ec0ff */
[----:B------:R-:W-:Y:S01]  /*2e210*/  FFMA.FTZ R59, R6, R54, -R59 ;  /* 0x00000036063b7223 */ /* 0x000fe2000001083b */
[----:B------:R-:W-:Y:S01]  /*2e220*/  FFMA.FTZ R12, R12, R57, R13 ;  /* 0x000000390c0c7223 */ /* 0x000fe2000001000d */
[----:B------:R-:W-:-:S02]  /*2e230*/  IMAD.U32 R120, R120, 0x10000, RZ ;  /* 0x0001000078787824 */ /* 0x000fc400078e00ff */
[----:B------:R-:W-:Y:S01]  /*2e240*/  FMUL.FTZ R13, R15, R121 ;  /* 0x000000790f0d7220 */ /* 0x000fe20000410000 */
[----:B------:R-:W-:Y:S02]  /*2e250*/  IMAD.U32 R119, R119, 0x10000, RZ ;  /* 0x0001000077777824 */ /* 0x000fe400078e00ff */
[----:B------:R-:W-:Y:S01]  /*2e260*/  FMUL.FTZ R54, R15, R118 ;  /* 0x000000760f367220 */ /* 0x000fe20000410000 */
[----:B------:R-:W-:Y:S01]  /*2e270*/  FFMA.FTZ R56, R6, R56, R7 ;  /* 0x0000003806387223 */ /* 0x000fe20000010007 */
        /* <DEDUP_REMOVED lines=12> */
.L_x_5344:
[----:B------:R-:W-:Y:S05]  /*2e340*/  BSYNC B3 ;  /* 0x0000000000037941 */ /* 0x000fea0003800000 */
.L_x_5343:
[----:B------:R-:W-:Y:S02]  /*2e350*/  R2UR UR4, R74 ;  /* 0x000000004a0472ca */ /* 0x000fe400000e0000 */
[----:B------:R-:W-:Y:S02]  /*2e360*/  R2UR UR5, R75 ;  /* 0x000000004b0572ca */ /* 0x000fe400000e0000 */
[----:B------:R-:W-:-:S05]  /*2e370*/  LOP3.LUT R13, R58, 0xfffffff8, RZ, 0xc0, !PT ;  /* 0xfffffff83a0d7812 */ /* 0x000fca00078ec0ff */
[----:B------:R-:W-:-:S06]  /*2e380*/  IMAD.WIDE R10, R13, 0x2, R10 ;  /* 0x000000020d0a7825 */ /* 0x000fcc00078e020a */
[----:B-----5:R1:W-:Y:S02]  /*2e390*/  ST.E.128 desc[UR4][R10.64], R4 ;  /* 0x000000040a007985 */ /* 0x0203e4000c101d04 */
.L_x_5322:
[----:B------:R-:W-:Y:S05]  /*2e3a0*/  BSYNC B2 ;  /* 0x0000000000027941 */ /* 0x000fea0003800000 */
.L_x_5321:
[----:B------:R-:W-:-:S03]  /*2e3b0*/  UMOV UR4, 0xffffffff ;  /* 0xffffffff00047882 */ /* 0x000fc60000000000 */
[----:B------:R-:W-:Y:S05]  /*2e3c0*/  BRA.DIV UR4, `(.L_x_5345) ;  /* 0x0000007e04447947 */ /* 0x000fea000b800000 */
[----:B0-----:R-:W0:Y:S04]  /*2e3d0*/  SHFL.IDX PT, R83, R83, 0x1, 0x1c1f ;  /* 0x003c1f0053537f89 */ /* 0x001e2800000e0000 */
[----:B------:R0:W0:Y:S02]  /*2e3e0*/  SHFL.IDX PT, R14, R86, 0x1, 0x1c1f ;  /* 0x003c1f00560e7f89 */ /* 0x00002400000e0000 */
.L_x_5418:
[----:B------:R-:W-:Y:S02]  /*2e3f0*/  R2UR UR4, R74 ;  /* 0x000000004a0472ca */ /* 0x000fe400000e0000 */
[----:B------:R-:W-:-:S13]  /*2e400*/  R2UR UR5, R75 ;  /* 0x000000004b0572ca */ /* 0x000fda00000e0000 */
[----:B-1234-:R-:W2:Y:S01]  /*2e410*/  LD.E R5, desc[UR4][R30.64+0xc] ;  /* 0x00000c041e057980 */ /* 0x01eea2000c101900 */
[----:B------:R-:W-:Y:S02]  /*2e420*/  VIADD R4, R113, 0x40 ;  /* 0x0000004071047836 */ /* 0x000fe40000000000 */
[----:B0-----:R-:W-:Y:S02]  /*2e430*/  IMAD.MOV.U32 R15, RZ, RZ, R83 ;  /* 0x000000ffff0f7224 */ /* 0x001fe400078e0053 */
[----:B--2---:R-:W-:-:S05]  /*2e440*/  IMAD R5, R2, -0x60, R5 ;  /* 0xffffffa002057824 */ /* 0x004fca00078e0205 */
[----:B------:R-:W-:-:S04]  /*2e450*/  VIMNMX R5, R5, 0x60, PT ;  /* 0x0000006005057848 */ /* 0x000fc80003fe0100 */
[----:B------:R-:W-:-:S13]  /*2e460*/  ISETP.GE.AND P1, PT, R4, R5, PT ;  /* 0x000000050400720c */ /* 0x000fda0003f26270 */
[----:B------:R-:W-:Y:S05]  /*2e470*/  @P1 BRA `(.L_x_5346) ;  /* 0x0000007800581947 */ /* 0x000fea0003800000 */
[----:B------:R-:W-:Y:S02]  /*2e480*/  R2UR UR4, R74 ;  /* 0x000000004a0472ca */ /* 0x000fe400000e0000 */
[----:B------:R-:W-:-:S13]  /*2e490*/  R2UR UR5, R75 ;  /* 0x000000004b0572ca */ /* 0x000fda00000e0000 */
[----:B------:R-:W2:Y:S01]  /*2e4a0*/  LD.E.U8 R12, desc[UR4][R32.64] ;  /* 0x00000004200c7980 */ /* 0x000ea2000c101100 */
[----:B------:R-:W-:Y:S01]  /*2e4b0*/  BSSY B2, `(.L_x_5347) ;  /* 0x0000042000027945 */ /* 0x000fe20003800000 */
[----:B--2---:R-:W-:-:S04]  /*2e4c0*/  LOP3.LUT R4, R12, 0x1, RZ, 0xc0, !PT ;  /* 0x000000010c047812 */ /* 0x004fc800078ec0ff */
[----:B------:R-:W-:-:S13]  /*2e4d0*/  ISETP.NE.U32.AND P1, PT, R4, 0x1, PT ;  /* 0x000000010400780c */ /* 0x000fda0003f25070 */
[----:B------:R-:W-:Y:S05]  /*2e4e0*/  @P1 BRA `(.L_x_5348) ;  /* 0x0000000000f81947 */ /* 0x000fea0003800000 */
[----:B------:R-:W-:Y:S02]  /*2e4f0*/  R2UR UR4, R74 ;  /* 0x000000004a0472ca */ /* 0x000fe400000e0000 */
[----:B------:R-:W-:-:S13]  /*2e500*/  R2UR UR5, R75 ;  /* 0x000000004b0572ca */ /* 0x000fda00000e0000 */
[----:B------:R-:W2:Y:S01]  /*2e510*/  LD.E.U8 R4, desc[UR4][R30.64+0x18] ;  /* 0x000018041e047980 */ /* 0x000ea2000c101100 */
[----:B------:R-:W-:Y:S01]  /*2e520*/  BSSY B3, `(.L_x_5349) ;  /* 0x0000033000037945 */ /* 0x000fe20003800000 */
[----:B--2---:R-:W-:-:S04]  /*2e530*/  LOP3.LUT R4, R4, 0x1, RZ, 0xc0, !PT ;  /* 0x0000000104047812 */ /* 0x004fc800078ec0ff */
[----:B------:R-:W-:Y:S02]  /*2e540*/  ISETP.NE.U32.AND P1, PT, R4, 0x1, PT ;  /* 0x000000010400780c */ /* 0x000fe40003f25070 */
[----:B------:R0:W5:Y:S11]  /*2e550*/  LD.E.128 R4, desc[UR4][R40.64+0x2000] ;  /* 0x0020000428047980 */ /* 0x000176000c101d00 */
[----:B0-----:R-:W-:Y:S05]  /*2e560*/  @P1 BRA `(.L_x_5350) ;  /* 0x0000000000b81947 */ /* 0x001fea0003800000 */
        /* <DEDUP_REMOVED lines=46> */
.L_x_5350:
[----:B------:R-:W-:Y:S05]  /*2e850*/  BSYNC B3 ;  /* 0x0000000000037941 */ /* 0x000fea0003800000 */
.L_x_5349:
[C---:B------:R-:W-:Y:S01]  /*2e860*/  R2UR UR4, R74.reuse ;  /* 0x000000004a0472ca */ /* 0x040fe200000e0000 */
[----:B------:R-:W-:Y:S01]  /*2e870*/  IMAD.WIDE R10, R87, 0x2, R14 ;  /* 0x00000002570a7825 */ /* 0x000fe200078e020e */
[C---:B------:R-:W-:Y:S02]  /*2e880*/  R2UR UR5, R75.reuse ;  /* 0x000000004b0572ca */ /* 0x040fe400000e0000 */
[----:B------:R-:W-:Y:S02]  /*2e890*/  R2UR UR6, R74 ;  /* 0x000000004a0672ca */ /* 0x000fe400000e0000 */
[----:B------:R-:W-:-:S09]  /*2e8a0*/  R2UR UR7, R75 ;  /* 0x000000004b0772ca */ /* 0x000fd200000e0000 */
[----:B-----5:R0:W-:Y:S04]  /*2e8b0*/  ST.E.128 desc[UR4][R10.64], R4 ;  /* 0x000000040a007985 */ /* 0x0201e8000c101d04 */
[----:B------:R0:W5:Y:S02]  /*2e8c0*/  LD.E.U8 R12, desc[UR6][R32.64] ;  /* 0x00000006200c7980 */ /* 0x000164000c101100 */
.L_x_5348:
[----:B------:R-:W-:Y:S05]  /*2e8d0*/  BSYNC B2 ;  /* 0x0000000000027941 */ /* 0x000fea0003800000 */
.L_x_5347:
[----:B-----5:R-:W-:Y:S01]  /*2e8e0*/  LOP3.LUT P1, RZ, R12, 0x2, RZ, 0xc0, !PT ;  /* 0x000000020cff7812 */ /* 0x020fe2000782c0ff */
[----:B------:R-:W-:-:S12]  /*2e8f0*/  BSSY B2, `(.L_x_5351) ;  /* 0x0000048000027945 */ /* 0x000fd80003800000 */
[----:B------:R-:W-:Y:S05]  /*2e900*/  @!P1 BRA `(.L_x_5352) ;  /* 0x0000000400189947 */ /* 0x000fea0003800000 */
[----:B------:R-:W-:Y:S02]  /*2e910*/  R2UR UR4, R74 ;  /* 0x000000004a0472ca */ /* 0x000fe400000e0000 */
[----:B------:R-:W-:-:S13]  /*2e920*/  R2UR UR5, R75 ;  /* 0x000000004b0572ca */ /* 0x000fda00000e0000 */
[----:B0-----:R-:W2:Y:S01]  /*2e930*/  LD.E.U8 R10, desc[UR4][R30.64+0x18] ;  /* 0x000018041e0a7980 */ /* 0x001ea2000c101100 */
        /* <DEDUP_REMOVED lines=10> */
[----:B--2---:R-:W-:-:S13]  /*2e9e0*/  LOP3.LUT P1, RZ, R10, 0x2, RZ, 0xc0, !PT ;  /* 0x000000020aff7812 */ /* 0x004fda000782c0ff */
[----:B------:R-:W-:Y:S05]  /*2e9f0*/  @!P1 BRA `(.L_x_5354) ;  /* 0x0000000000b89947 */ /* 0x000fea0003800000 */
[----:B------:R-:W-:Y:S01]  /*2ea00*/  SHF.R.U64 R50, R46, 0x10, R47 ;  /* 0x000000102e327819 */ /* 0x000fe2000000122f */
[----:B-----5:R-:W-:Y:S01]  /*2ea10*/  IMAD.U32 R12, R7, 0x10000, RZ ;  /* 0x00010000070c7824 */ /* 0x020fe200078e00ff */
[--C-:B------:R-:W-:Y:S01]  /*2ea20*/  SHF.R.U64 R46, R48, 0x10, R49.reuse ;  /* 0x00000010302e7819 */ /* 0x100fe20000001231 */
        /* <DEDUP_REMOVED lines=43> */
.L_x_5354:
[----:B------:R-:W-:Y:S05]  /*2ece0*/  BSYNC B3 ;  /* 0x0000000000037941 */ /* 0x000fea0003800000 */
.L_x_5353:
[C---:B------:R-:W-:Y:S02]  /*2ecf0*/  R2UR UR4, R74.reuse ;  /* 0x000000004a0472ca */ /* 0x040fe400000e0000 */
[C---:B------:R-:W-:Y:S02]  /*2ed00*/  R2UR UR5, R75.reuse ;  /* 0x000000004b0572ca */ /* 0x040fe400000e0000 */
[----:B------:R-:W-:Y:S02]  /*2ed10*/  R2UR UR6, R74 ;  /* 0x000000004a0672ca */ /* 0x000fe400000e0000 */
[----:B------:R-:W-:Y:S02]  /*2ed20*/  R2UR UR7, R75 ;  /* 0x000000004b0772ca */ /* 0x000fe400000e0000 */
[----:B------:R-:W-:-:S05]  /*2ed30*/  LOP3.LUT R11, R52, 0xfffffff8, RZ, 0xc0, !PT ;  /* 0xfffffff8340b7812 */ /* 0x000fca00078ec0ff */
[----:B------:R-:W-:-:S05]  /*2ed40*/  IMAD.WIDE R10, R11, 0x2, R14 ;  /* 0x000000020b0a7825 */ /* 0x000fca00078e020e */
[----:B-----5:R1:W-:Y:S04]  /*2ed50*/  ST.E.128 desc[UR4][R10.64], R4 ;  /* 0x000000040a007985 */ /* 0x0203e8000c101d04 */
[----:B------:R1:W5:Y:S02]  /*2ed60*/  LD.E.U8 R12, desc[UR6][R32.64] ;  /* 0x00000006200c7980 */ /* 0x000364000c101100 */
.L_x_5352:
[----:B------:R-:W-:Y:S05]  /*2ed70*/  BSYNC B2 ;  /* 0x0000000000027941 */ /* 0x000fea0003800000 */
.L_x_5351:
[----:B-----5:R-:W-:Y:S01]  /*2ed80*/  LOP3.LUT P1, RZ, R12, 0x4, RZ, 0xc0, !PT ;  /* 0x000000040cff7812 */ /* 0x020fe2000782c0ff */
[----:B------:R-:W-:-:S12]  /*2ed90*/  BSSY B2, `(.L_x_5355) ;  /* 0x0000043000027945 */ /* 0x000fd80003800000 */
[----:B------:R-:W-:Y:S05]  /*2eda0*/  @!P1 BRA `(.L_x_5356) ;  /* 0x0000000400049947 */ /* 0x000fea0003800000 */
[----:B------:R-:W-:Y:S02]  /*2edb0*/  R2UR UR4, R74 ;  /* 0x000000004a0472ca */ /* 0x000fe400000e0000 */
[----:B------:R-:W-:-:S13]  /*2edc0*/  R2UR UR5, R75 ;  /* 0x000000004b0572ca */ /* 0x000fda00000e0000 */
[----:B01----:R-:W2:Y:S01]  /*2edd0*/  LD.E.U8 R5, desc[UR4][R30.64+0x18] ;  /* 0x000018041e057980 */ /* 0x003ea2000c101100 */
[----:B------:R-:W-:Y:S01]  /*2ede0*/  VIADD R4, R87, 0x40 ;  /* 0x0000004057047836 */ /* 0x000fe20000000000 */
[----:B------:R-:W-:Y:S01]  /*2edf0*/  BSSY B3, `(.L_x_5357) ;  /* 0x0000034000037945 */ /* 0x000fe20003800000 */
[----:B--2---:R-:W-:-:S03]  /*2ee00*/  LOP3.LUT P1, RZ, R5, 0x4, RZ, 0xc0, !PT ;  /* 0x0000000405ff7812 */ /* 0x004fc6000782c0ff */
[----:B------:R-:W-:-:S04]  /*2ee10*/  SHF.R.S32.HI R5, RZ, 0x1f, R4 ;  /* 0x0000001fff057819 */ /* 0x000fc80000011404 */
[----:B------:R-:W-:Y:S02]  /*2ee20*/  LEA.HI R46, R5, R4, RZ, 0x3 ;  /* 0x00000004052e7211 */ /* 0x000fe400078f18ff */
[----:B------:R0:W5:Y:S04]  /*2ee30*/  LD.E.128 R4, desc[UR4][R40.64+0x5000] ;  /* 0x0050000428047980 */ /* 0x000168000c101d00 */
        /* <DEDUP_REMOVED lines=47> */
.L_x_5358:
[----:B------:R-:W-:Y:S05]  /*2f130*/  BSYNC B3 ;  /* 0x0000000000037941 */ /* 0x000fea0003800000 */
.L_x_5357:
        /* <DEDUP_REMOVED lines=8> */
.L_x_5356:
[----:B------:R-:W-:Y:S05]  /*2f1c0*/  BSYNC B2 ;  /* 0x0000000000027941 */ /* 0x000fea0003800000 */
.L_x_5355:
[----:B-----5:R-:W-:Y:S01]  /*2f1d0*/  LOP3.LUT P1, RZ, R12, 0x8, RZ, 0xc0, !PT ;  /* 0x000000080cff7812 */ /* 0x020fe2000782c0ff */
[----:B------:R-:W-:-:S12]  /*2f1e0*/  BSSY B2, `(.L_x_5359) ;  /* 0x0000048000027945 */ /* 0x000fd80003800000 */
[----:B------:R-:W-:Y:S05]  /*2f1f0*/  @!P1 BRA `(.L_x_5360) ;  /* 0x0000000400189947 */ /* 0x000fea0003800000 */
[----:B------:R-:W-:Y:S02]  /*2f200*/  R2UR UR4, R74 ;  /* 0x000000004a0472ca */ /* 0x000fe400000e0000 */
[----:B------:R-:W-:-:S13]  /*2f210*/  R2UR UR5, R75 ;  /* 0x000000004b0572ca */ /* 0x000fda00000e0000 */
[----:B012---:R-:W2:Y:S01]  /*2f220*/  LD.E.U8 R10, desc[UR4][R30.64+0x18] ;  /* 0x000018041e0a7980 */ /* 0x007ea2000c101100 */
        /* <DEDUP_REMOVED lines=58> */
.L_x_5362:
[----:B------:R-:W-:Y:S05]  /*2f5d0*/  BSYNC B3 ;  /* 0x0000000000037941 */ /* 0x000fea0003800000 */
.L_x_5361:
        /* <DEDUP_REMOVED lines=8> */
.L_x_5360:
[----:B------:R-:W-:Y:S05]  /*2f660*/  BSYNC B2 ;  /* 0x0000000000027941 */ /* 0x000fea0003800000 */
.L_x_5359:
[----:B-----5:R-:W-:Y:S01]  /*2f670*/  LOP3.LUT P1, RZ, R12, 0x10, RZ, 0xc0, !PT ;  /* 0x000000100cff7812 */ /* 0x020fe2000782c0ff */
[----:B------:R-:W-:-:S12]  /*2f680*/  BSSY B2, `(.L_x_5363) ;  /* 0x0000043000027945 */ /* 0x000fd80003800000 */
[----:B------:R-:W-:Y:S05]  /*2f690*/  @!P1 BRA `(.L_x_5364) ;  /* 0x0000000400049947 */ /* 0x000fea0003800000 */
[----:B------:R-:W-:Y:S02]  /*2f6a0*/  R2UR UR4, R74 ;  /* 0x000000004a0472ca */ /* 0x000fe400000e0000 */
[----:B------:R-:W-:-:S13]  /*2f6b0*/  R2UR UR5, R75 ;  /* 0x000000004b0572ca */ /* 0x000fda00000e0000 */
[----:B0123--:R-:W2:Y:S01]  /*2f6c0*/  LD.E.U8 R5, desc[UR4][R30.64+0x18] ;  /* 0x000018041e057980 */ /* 0x00fea2000c101100 */
[----:B------:R-:W-:Y:S01]  /*2f6d0*/  VIADD R4, R87, 0x80 ;  /* 0x0000008057047836 */ /* 0x000fe20000000000 */
[----:B------:R-:W-:Y:S01]  /*2f6e0*/  BSSY B3, `(.L_x_5365) ;  /* 0x0000034000037945 */ /* 0x000fe20003800000 */
[----:B--2---:R-:W-:-:S03]  /*2f6f0*/  LOP3.LUT P1, RZ, R5, 0x10, RZ, 0xc0, !PT ;  /* 0x0000001005ff7812 */ /* 0x004fc6000782c0ff */
[----:B------:R-:W-:-:S04]  /*2f700*/  SHF.R.S32.HI R5, RZ, 0x1f, R4 ;  /* 0x0000001fff057819 */ /* 0x000fc80000011404 */
[----:B------:R-:W-:Y:S02]  /*2f710*/  LEA.HI R38, R5, R4, RZ, 0x3 ;  /* 0x0000000405267211 */ /* 0x000fe400078f18ff */
[----:B------:R0:W5:Y:S04]  /*2f720*/  LD.E.128 R4, desc[UR4][R40.64+0x8000] ;  /* 0x0080000428047980 */ /* 0x000168000c101d00 */
        /* <DEDUP_REMOVED lines=47> */
.L_x_5366:
[----:B------:R-:W-:Y:S05]  /*2fa20*/  BSYNC B3 ;  /* 0x0000000000037941 */ /* 0x000fea0003800000 */
.L_x_5365:
        /* <DEDUP_REMOVED lines=8> */
.L_x_5364:
[----:B------:R-:W-:Y:S05]  /*2fab0*/  BSYNC B2 ;  /* 0x0000000000027941 */ /* 0x000fea0003800000 */
.L_x_5363:
[----:B-----5:R-:W-:-:S13]  /*2fac0*/  LOP3.LUT P1, RZ, R12, 0x20, RZ, 0xc0, !PT ;  /* 0x000000200cff7812 */ /* 0x020fda000782c0ff */
[----:B------:R-:W-:Y:S05]  /*2fad0*/  @!P1 BRA `(.L_x_5346) ;  /* 0x0000006000c09947 */ /* 0x000fea0003800000 */
[----:B------:R-:W-:Y:S02]  /*2fae0*/  R2UR UR4, R74 ;  /* 0x000000004a0472ca */ /* 0x000fe400000e0000 */
[----:B------:R-:W-:-:S13]  /*2faf0*/  R2UR UR5, R75 ;  /* 0x000000004b0572ca */ /* 0x000fda00000e0000 */
[----:B------:R-:W2:Y:S01]  /*2fb00*/  LD.E.U8 R30, desc[UR4][R30.64+0x18] ;  /* 0x000018041e1e7980 */ /* 0x000ea2000c101100 */
[----:B------:R-:W-:-:S05]  /*2fb10*/  VIADD R90, R90, 0x4000 ;  /* 0x000040005a5a7836 */ /* 0x000fca0000000000 */
[----:B------:R-:W-:-:S04]  /*2fb20*/  IADD3 R91, P1, R90, R91, RZ ;  /* 0x0000005b5a5b7210 */ /* 0x000fc80007f3e0ff */
[----:B------:R-:W-:Y:S02]  /*2fb30*/  LEA.HI.X.SX32 R90, R90, R93, 0x1, P1 ;  /* 0x0000005d5a5a7211 */ /* 0x000fe400008f0eff */
[----:B01234-:R-:W-:-:S04]  /*2fb40*/  LEA R4, P1, R91, R34, 0x1 ;  /* 0x000000225b047211 */ /* 0x01ffc800078208ff */
[----:B------:R-:W-:Y:S01]  /*2fb50*/  LEA.HI.X R5, R91, R35, R90, 0x1, P1 ;  /* 0x000000235b057211 */ /* 0x000fe200008f0c5a */
[----:B------:R-:W-:Y:S01]  /*2fb60*/  VIADD R87, R87, 0xa0 ;  /* 0x000000a057577836 */ /* 0x000fe20000000000 */
[----:B------:R-:W-:Y:S04]  /*2fb70*/  BSSY B2, `(.L_x_5367) ;  /* 0x0000034000027945 */ /* 0x000fe80003800000 */
[----:B------:R-:W-:Y:S01]  /*2fb80*/  SHF.R.S32.HI R10, RZ, 0x1f, R87 ;  /* 0x0000001fff0a7819 */ /* 0x000fe20000011457 */
[----:B------:R-:W5:Y:S03]  /*2fb90*/  LD.E.128 R4, desc[UR4][R4.64] ;  /* 0x0000000404047980 */ /* 0x000f66000c101d00 */
[----:B------:R-:W-:-:S02]  /*2fba0*/  LEA.HI R87, R10, R87, RZ, 0x3 ;  /* 0x000000570a577211 */ /* 0x000fc400078f18ff */
[----:B------:R-:W-:-:S13]  /*2fbb0*/  LOP3.LUT P1, RZ, R30, 0x20, RZ, 0xc0, !PT ;  /* 0x000000201eff7812 */ /* 0x000fda000782c0ff */
        /* <DEDUP_REMOVED lines=35> */
[----:B------:R-:W-:Y:S01]  /*2fdf0*/  FMUL.FTZ R4, R4, R94 ;  /* 0x0000005e04047220 */ /* 0x000fe20000410000 */
[----:B------:R-:W-:Y:S01]  /*2fe00*/  FMUL.FTZ R11, R11, R92 ;  /* 0x0000005c0b0b7220 */ /* 0x000fe20000410000 */
        /* <DEDUP_REMOVED lines=10> */
.L_x_5368:
[----:B------:R-:W-:Y:S05]  /*2feb0*/  BSYNC B2 ;  /* 0x0000000000027941 */ /* 0x000fea0003800000 */
.L_x_5367:
[----:B------:R-:W-:Y:S02]  /*2fec0*/  R2UR UR4, R74 ;  /* 0x000000004a0472ca */ /* 0x000fe400000e0000 */
[----:B------:R-:W-:Y:S02]  /*2fed0*/  R2UR UR5, R75 ;  /* 0x000000004b0572ca */ /* 0x000fe400000e0000 */
[----:B------:R-:W-:-:S05]  /*2fee0*/  LOP3.LUT R87, R87, 0xfffffff8, RZ, 0xc0, !PT ;  /* 0xfffffff857577812 */ /* 0x000fca00078ec0ff */
[----:B------:R-:W-:-:S06]  /*2fef0*/  IMAD.WIDE R14, R87, 0x2, R14 ;  /* 0x00000002570e7825 */ /* 0x000fcc00078e020e */
[----:B-----5:R0:W-:Y:S01]  /*2ff00*/  ST.E.128 desc[UR4][R14.64], R4 ;  /* 0x000000040e007985 */ /* 0x0201e2000c101d04 */
[----:B------:R-:W-:Y:S05]  /*2ff10*/  BRA `(.L_x_5346) ;  /* 0x0000005c00b07947 */ /* 0x000fea0003800000 */
.L_x_5311:
[C---:B------:R-:W-:Y:S01]  /*2ff20*/  R2UR UR8, R74.reuse ;  /* 0x000000004a0872ca */ /* 0x040fe200000e0000 */
[----:B------:R0:W5:Y:S01]  /*2ff30*/  LDL.64 R10, [R21+0x10] ;  /* 0x00001000150a7983 */ /* 0x0001620000100a00 */
[C---:B------:R-:W-:Y:S02]  /*2ff40*/  R2UR UR9, R75.reuse ;  /* 0x000000004b0972ca */ /* 0x040fe400000e0000 */
[C---:B------:R-:W-:Y:S02]  /*2ff50*/  R2UR UR10, R74.reuse ;  /* 0x000000004a0a72ca */ /* 0x040fe400000e0000 */
[C---:B------:R-:W-:Y:S02]  /*2ff60*/  R2UR UR11, R75.reuse ;  /* 0x000000004b0b72ca */ /* 0x040fe400000e0000 */
[----:B------:R-:W-:Y:S02]  /*2ff70*/  R2UR UR4, R74 ;  /* 0x000000004a0472ca */ /* 0x000fe400000e0000 */
[----:B------:R-:W-:-:S02]  /*2ff80*/  R2UR UR5, R75 ;  /* 0x000000004b0572ca */ /* 0x000fc400000e0000 */
[C---:B------:R-:W-:Y:S02]  /*2ff90*/  R2UR UR6, R74.reuse ;  /* 0x000000004a0672ca */ /* 0x040fe400000e0000 */
[----:B------:R-:W-:Y:S01]  /*2ffa0*/  R2UR UR7, R75 ;  /* 0x000000004b0772ca */ /* 0x000fe200000e0000 */
[----:B-----5:R-:W2:Y:S04]  /*2ffb0*/  LD.E R4, desc[UR8][R8.64+0x14] ;  /* 0x0000140808047980 */ /* 0x020ea8000c101900 */
[----:B------:R-:W3:Y:S04]  /*2ffc0*/  LD.E R7, desc[UR10][R8.64+0xc] ;  /* 0x00000c0a08077980 */ /* 0x000ee8000c101900 */
[----:B------:R-:W4:Y:S04]  /*2ffd0*/  LD.E.64 R14, desc[UR4][R8.64+0xa0] ;  /* 0x0000a004080e7980 */ /* 0x000f28000c101b00 */
[----:B------:R-:W4:Y:S01]  /*2ffe0*/  LD.E.64 R76, desc[UR6][R8.64+0xc0] ;  /* 0x0000c006084c7980 */ /* 0x000f22000c101b00 */
[----:B------:R-:W-:-:S02]  /*2fff0*/  R2UR UR12, R74 ;  /* 0x000000004a0c72ca */ /* 0x000fc400000e0000 */
[----:B------:R-:W-:Y:S01]  /*30000*/  R2UR UR13, R75 ;  /* 0x000000004b0d72ca */ /* 0x000fe200000e0000 */
[----:B------:R0:W5:Y:S01]  /*30010*/  LD.E.64 R78, desc[UR6][R8.64+0xa8] ;  /* 0x0000a806084e7980 */ /* 0x000162000c101b00 */
[----:B------:R-:W-:Y:S01]  /*30020*/  SHF.R.S32.HI R87, RZ, 0x1f, R2 ;  /* 0x0000001fff577819 */ /* 0x000fe20000011402 */
[----:B------:R-:W-:Y:S02]  /*30030*/  BSSY B2, `(.L_x_5369) ;  /* 0x0000053000027945 */ /* 0x000fe40003800000 */
[----:B------:R0:W5:Y:S01]  /*30040*/  LD.E.64 R80, desc[UR8][R8.64+0xb8] ;  /* 0x0000b80808507980 */ /* 0x000162000c101b00 */
[----:B------:R-:W-:Y:S02]  /*30050*/  CS2R R46, SRZ ;  /* 0x00000000002e7805 */ /* 0x000fe4000001ff00 */
[----:B------:R-:W-:Y:S02]  /*30060*/  CS2R R26, SRZ ;  /* 0x00000000001a7805 */ /* 0x000fe4000001ff00 */
[----:B------:R-:W-:-:S02]  /*30070*/  CS2R R24, SRZ ;  /* 0x0000000000187805 */ /* 0x000fc4000001ff00 */
[----:B------:R-:W-:Y:S01]  /*30080*/  CS2R R30, SRZ ;  /* 0x00000000001e7805 */ /* 0x000fe2000001ff00 */
[----:B------:R0:W5:Y:S01]  /*30090*/  LD.E.U8 R90, desc[UR12][R8.64+0x19] ;  /* 0x0000190c085a7980 */ /* 0x000162000c101100 */
        /* <DEDUP_REMOVED lines=18> */
[----:B--2---:R-:W-:Y:S01]  /*301c0*/  SHF.R.S32.HI R5, RZ, 0x1f, R4 ;  /* 0x0000001fff057819 */ /* 0x004fe20000011404 */
[----:B---3--:R-:W-:-:S03]  /*301d0*/  IMAD R7, R2, -0x60, R7 ;  /* 0xffffffa002077824 */ /* 0x008fc600078e0207 */
[----:B------:R-:W-:-:S04]  /*301e0*/  LEA.HI R5, R5, R4, RZ, 0x2 ;  /* 0x0000000405057211 */ /* 0x000fc800078f10ff */
[----:B------:R-:W-:Y:S02]  /*301f0*/  SHF.R.S32.HI R5, RZ, 0x2, R5 ;  /* 0x00000002ff057819 */ /* 0x000fe40000011405 */
[----:B------:R-:W-:-:S04]  /*30200*/  VIMNMX R7, R7, 0x60, PT ;  /* 0x0000006007077848 */ /* 0x000fc80003fe0100 */
[----:B------:R-:W-:Y:S01]  /*30210*/  ISETP.GE.AND P1, PT, R5, R7, PT ;  /* 0x000000070500720c */ /* 0x000fe20003f26270 */
[-C--:B----4-:R-:W-:Y:S02]  /*30220*/  IMAD R13, R15, R2.reuse, RZ ;  /* 0x000000020f0d7224 */ /* 0x090fe400078e02ff */
[-C--:B------:R-:W-:Y:S02]  /*30230*/  IMAD R15, R77, R2.reuse, RZ ;  /* 0x000000024d0f7224 */ /* 0x080fe400078e02ff */
[----:B------:R-:W-:Y:S02]  /*30240*/  VIADD R4, R5, 0x40 ;  /* 0x0000004005047836 */ /* 0x000fe40000000000 */
[-C--:B------:R-:W-:Y:S02]  /*30250*/  IMAD R85, R14, R87.reuse, R13 ;  /* 0x000000570e557224 */ /* 0x080fe400078e020d */
[----:B------:R-:W-:Y:S01]  /*30260*/  IMAD R87, R76, R87, R15 ;  /* 0x000000574c577224 */ /* 0x000fe200078e020f */
[----:B------:R0:W5:Y:S01]  /*30270*/  LD.E.64 R12, desc[UR4][R8.64+0x98] ;  /* 0x00009804080c7980 */ /* 0x000162000c101b00 */
[----:B------:R-:W-:Y:S01]  /*30280*/  IMAD.WIDE.U32 R14, R14, R2, RZ ;  /* 0x000000020e0e7225 */ /* 0x000fe200078e00ff */
[----:B------:R-:W-:-:S03]  /*30290*/  ISETP.GE.AND P3, PT, R4, R7, PT ;  /* 0x000000070400720c */ /* 0x000fc60003f66270 */
[----:B------:R-:W-:Y:S01]  /*302a0*/  IMAD.WIDE.U32 R76, R76, R2, RZ ;  /* 0x000000024c4c7225 */ /* 0x000fe200078e00ff */
[----:B------:R-:W-:Y:S02]  /*302b0*/  CS2R R6, SRZ ;  /* 0x0000000000067805 */ /* 0x000fe4000001ff00 */
[----:B------:R-:W-:Y:S01]  /*302c0*/  CS2R R4, SRZ ;  /* 0x0000000000047805 */ /* 0x000fe2000001ff00 */
[----:B------:R-:W5:Y:S01]  /*302d0*/  LD.E.64 R8, desc[UR10][R8.64+0xc8] ;  /* 0x0000c80a08087980 */ /* 0x000f62000c101b00 */
[----:B------:R-:W-:Y:S02]  /*302e0*/  IMAD.IADD R91, R15, 0x1, R85 ;  /* 0x000000010f5b7824 */ /* 0x000fe400078e0255 */
[----:B------:R-:W-:Y:S01]  /*302f0*/  IMAD.IADD R87, R77, 0x1, R87 ;  /* 0x000000014d577824 */ /* 0x000fe200078e0257 */
[----:B0-----:R-:W-:Y:S06]  /*30300*/  @P1 BRA `(.L_x_5370) ;  /* 0x0000000000941947 */ /* 0x001fec0003800000 */
[----:B-----5:R-:W-:Y:S02]  /*30310*/  LOP3.LUT R4, R90, 0x1, RZ, 0xc0, !PT ;  /* 0x000000015a047812 */ /* 0x020fe400078ec0ff */
[----:B------:R-:W-:Y:S02]  /*30320*/  CS2R R30, SRZ ;  /* 0x00000000001e7805 */ /* 0x000fe4000001ff00 */
[----:B------:R-:W-:Y:S02]  /*30330*/  CS2R R28, SRZ ;  /* 0x00000000001c7805 */ /* 0x000fe4000001ff00 */
[----:B------:R-:W-:Y:S02]  /*30340*/  CS2R R26, SRZ ;  /* 0x00000000001a7805 */ /* 0x000fe4000001ff00 */
[----:B------:R-:W-:Y:S02]  /*30350*/  ISETP.NE.U32.AND P4, PT, R4, 0x1, PT ;  /* 0x000000010400780c */ /* 0x000fe40003f85070 */
[----:B------:R-:W-:-:S02]  /*30360*/  CS2R R24, SRZ ;  /* 0x0000000000187805 */ /* 0x000fc4000001ff00 */
[----:B------:R-:W-:Y:S02]  /*30370*/  CS2R R6, SRZ ;  /* 0x0000000000067805 */ /* 0x000fe4000001ff00 */
[----:B------:R-:W-:Y:S02]  /*30380*/  CS2R R4, SRZ ;  /* 0x0000000000047805 */ /* 0x000fe4000001ff00 */
[----:B------:R-:W-:Y:S02]  /*30390*/  R2P PR, R90, 0x6 ;  /* 0x000000065a007804 */ /* 0x000fe40000000000 */
[----:B------:R-:W-:Y:S02]  /*303a0*/  CS2R R42, SRZ ;  /* 0x00000000002a7805 */ /* 0x000fe4000001ff00 */
[----:B------:R-:W-:Y:S02]  /*303b0*/  LEA R84, P5, R14, R78, 0x1 ;  /* 0x0000004e0e547211 */ /* 0x000fe400078a08ff */
[----:B------:R-:W-:-:S02]  /*303c0*/  CS2R R40, SRZ ;  /* 0x0000000000287805 */ /* 0x000fc4000001ff00 */
[----:B------:R-:W-:Y:S02]  /*303d0*/  LEA R88, P6, R76, R8, 0x1 ;  /* 0x000000084c587211 */ /* 0x000fe400078c08ff */
[----:B------:R-:W-:Y:S02]  /*303e0*/  CS2R R38, SRZ ;  /* 0x0000000000267805 */ /* 0x000fe4000001ff00 */
[----:B------:R-:W-:Y:S02]  /*303f0*/  CS2R R36, SRZ ;  /* 0x0000000000247805 */ /* 0x000fe4000001ff00 */
[----:B------:R-:W-:Y:S02]  /*30400*/  CS2R R34, SRZ ;  /* 0x0000000000227805 */ /* 0x000fe4000001ff00 */
[----:B------:R-:W-:Y:S02]  /*30410*/  CS2R R32, SRZ ;  /* 0x0000000000207805 */ /* 0x000fe4000001ff00 */
[----:B------:R-:W-:-:S02]  /*30420*/  @!P4 R2UR UR4, R74 ;  /* 0x000000004a04c2ca */ /* 0x000fc400000e0000 */
[C---:B------:R-:W-:Y:S02]  /*30430*/  @!P4 R2UR UR5, R75.reuse ;  /* 0x000000004b05c2ca */ /* 0x040fe400000e0000 */
[C---:B------:R-:W-:Y:S02]  /*30440*/  @P1 R2UR UR8, R74.reuse ;  /* 0x000000004a0812ca */ /* 0x040fe400000e0000 */
[C---:B------:R-:W-:Y:S02]  /*30450*/  @P1 R2UR UR9, R75.reuse ;  /* 0x000000004b0912ca */ /* 0x040fe400000e0000 */
[C---:B------:R-:W-:Y:S02]  /*30460*/  @P2 R2UR UR12, R74.reuse ;  /* 0x000000004a0c22ca */ /* 0x040fe400000e0000 */
[----:B------:R-:W-:Y:S02]  /*30470*/  @P2 R2UR UR13, R75 ;  /* 0x000000004b0d22ca */ /* 0x000fe400000e0000 */
[----:B------:R-:W-:-:S02]  /*30480*/  @!P4 R2UR UR6, R74 ;  /* 0x000000004a06c2ca */ /* 0x000fc400000e0000 */
[C---:B------:R-:W-:Y:S02]  /*30490*/  @!P4 R2UR UR7, R75.reuse ;  /* 0x000000004b07c2ca */ /* 0x040fe400000e0000 */
[C---:B------:R-:W-:Y:S02]  /*304a0*/  @P1 R2UR UR10, R74.reuse ;  /* 0x000000004a0a12ca */ /* 0x040fe400000e0000 */
[C---:B------:R-:W-:Y:S02]  /*304b0*/  @P1 R2UR UR11, R75.reuse ;  /* 0x000000004b0b12ca */ /* 0x040fe400000e0000 */
[----:B------:R-:W-:Y:S02]  /*304c0*/  @P2 R2UR UR14, R74 ;  /* 0x000000004a0e22ca */ /* 0x000fe400000e0000 */
[----:B------:R-:W-:Y:S02]  /*304d0*/  @P2 R2UR UR15, R75 ;  /* 0x000000004b0f22ca */ /* 0x000fe400000e0000 */
[----:B------:R-:W-:-:S02]  /*304e0*/  LEA.HI.X R85, R14, R79, R91, 0x1, P5 ;  /* 0x0000004f0e557211 */ /* 0x000fc400028f0c5b */
[----:B------:R-:W-:-:S03]  /*304f0*/  LEA.HI.X R89, R76, R9, R87, 0x1, P6 ;  /* 0x000000094c597211 */ /* 0x000fc600030f0c57 */
[----:B------:R0:W5:Y:S04]  /*30500*/  @!P4 LD.E.128 R28, desc[UR4][R84.64] ;  /* 0x00000004541cc980 */ /* 0x000168000c101d00 */
[----:B------:R0:W5:Y:S04]  /*30510*/  @P1 LD.E.128 R24, desc[UR8][R84.64+0x40] ;  /* 0x0000400854181980 */ /* 0x000168000c101d00 */
[----:B------:R0:W5:Y:S04]  /*30520*/  @P2 LD.E.128 R4, desc[UR12][R84.64+0x80] ;  /* 0x0000800c54042980 */ /* 0x000168000c101d00 */
[----:B------:R0:W5:Y:S04]  /*30530*/  @!P4 LD.E.128 R40, desc[UR6][R88.64] ;  /* 0x000000065828c980 */ /* 0x000168000c101d00 */
[----:B------:R0:W5:Y:S04]  /*30540*/  @P1 LD.E.128 R36, desc[UR10][R88.64+0x40] ;  /* 0x0000400a58241980 */ /* 0x000168000c101d00 */
[----:B------:R0:W5:Y:S02]  /*30550*/  @P2 LD.E.128 R32, desc[UR14][R88.64+0x80] ;  /* 0x0000800e58202980 */ /* 0x000164000c101d00 */
.L_x_5370:
[----:B------:R-:W-:Y:S05]  /*30560*/  BSYNC B2 ;  /* 0x0000000000027941 */ /* 0x000fea0003800000 */
.L_x_5369:
[----:B------:R-:W-:Y:S04]  /*30570*/  BSSY B2, `(.L_x_5371) ;  /* 0x000002b000027945 */ /* 0x000fe80003800000 */
[----:B------:R-:W-:Y:S05]  /*30580*/  @P3 BRA `(.L_x_5372) ;  /* 0x0000000000a43947 */ /* 0x000fea0003800000 */
[----:B-----5:R-:W-:Y:S02]  /*30590*/  IADD3 R15, P3, R12, R14, RZ ;  /* 0x0000000e0c0f7210 */ /* 0x020fe40007f7e0ff */
[----:B------:R-:W-:Y:S02]  /*305a0*/  CS2R R54, SRZ ;  /* 0x0000000000367805 */ /* 0x000fe4000001ff00 */
[----:B------:R-:W-:Y:S02]  /*305b0*/  IADD3 R77, P4, R80, R76, RZ ;  /* 0x0000004c504d7210 */ /* 0x000fe40007f9e0ff */
[----:B------:R-:W-:Y:S02]  /*305c0*/  CS2R R52, SRZ ;  /* 0x0000000000347805 */ /* 0x000fe4000001ff00 */
[C---:B------:R-:W-:Y:S01]  /*305d0*/  LOP3.LUT R12, R90.reuse, 0x1, RZ, 0xc0, !PT ;  /* 0x000000015a0c7812 */ /* 0x040fe200078ec0ff */
[----:B------:R-:W-:Y:S01]  /*305e0*/  IMAD.X R13, R13, 0x1, R91, P3 ;  /* 0x000000010d0d7824 */ /* 0x000fe200018e065b */
[----:B------:R-:W-:Y:S01]  /*305f0*/  R2P PR, R90, 0x6 ;  /* 0x000000065a007804 */ /* 0x000fe20000000000 */
[----:B------:R-:W-:Y:S01]  /*30600*/  IMAD.X R80, R81, 0x1, R87, P4 ;  /* 0x0000000151507824 */ /* 0x000fe200020e0657 */
[----:B------:R-:W-:-:S02]  /*30610*/  ISETP.NE.U32.AND P5, PT, R12, 0x1, PT ;  /* 0x000000010c00780c */ /* 0x000fc40003fa5070 */
[----:B------:R-:W-:Y:S02]  /*30620*/  CS2R R50, SRZ ;  /* 0x0000000000327805 */ /* 0x000fe4000001ff00 */
[----:B------:R-:W-:Y:S02]  /*30630*/  LEA R12, P3, R15, R78, 0x1 ;  /* 0x0000004e0f0c7211 */ /* 0x000fe400078608ff */
[----:B------:R-:W-:Y:S02]  /*30640*/  CS2R R48, SRZ ;  /* 0x0000000000307805 */ /* 0x000fe4000001ff00 */
[----:B------:R-:W-:Y:S02]  /*30650*/  LEA R8, P4, R77, R8, 0x1 ;  /* 0x000000084d087211 */ /* 0x000fe400078808ff */
[----:B------:R-:W-:Y:S02]  /*30660*/  CS2R R46, SRZ ;  /* 0x00000000002e7805 */ /* 0x000fe4000001ff00 */
[----:B------:R-:W-:-:S02]  /*30670*/  CS2R R44, SRZ ;  /* 0x00000000002c7805 */ /* 0x000fc4000001ff00 */
[----:B------:R-:W-:Y:S02]  /*30680*/  CS2R R66, SRZ ;  /* 0x0000000000427805 */ /* 0x000fe4000001ff00 */
[----:B------:R-:W-:Y:S02]  /*30690*/  CS2R R64, SRZ ;  /* 0x0000000000407805 */ /* 0x000fe4000001ff00 */
[----:B------:R-:W-:Y:S02]  /*306a0*/  CS2R R62, SRZ ;  /* 0x00000000003e7805 */ /* 0x000fe4000001ff00 */
[----:B------:R-:W-:Y:S02]  /*306b0*/  CS2R R60, SRZ ;  /* 0x00000000003c7805 */ /* 0x000fe4000001ff00 */
[----:B------:R-:W-:Y:S02]  /*306c0*/  @P1 R2UR UR8, R74 ;  /* 0x000000004a0812ca */ /* 0x000fe400000e0000 */
[----:B------:R-:W-:-:S02]  /*306d0*/  CS2R R58, SRZ ;  /* 0x00000000003a7805 */ /* 0x000fc4000001ff00 */
[C---:B------:R-:W-:Y:S02]  /*306e0*/  @!P5 R2UR UR4, R74.reuse ;  /* 0x000000004a04d2ca */ /* 0x040fe400000e0000 */
[----:B------:R-:W-:Y:S02]  /*306f0*/  CS2R R56, SRZ ;  /* 0x0000000000387805 */ /* 0x000fe4000001ff00 */
[C---:B------:R-:W-:Y:S02]  /*30700*/  @!P5 R2UR UR5, R75.reuse ;  /* 0x000000004b05d2ca */ /* 0x040fe400000e0000 */
[C---:B------:R-:W-:Y:S02]  /*30710*/  @P1 R2UR UR9, R75.reuse ;  /* 0x000000004b0912ca */ /* 0x040fe400000e0000 */
[----:B------:R-:W-:Y:S02]  /*30720*/  @P2 R2UR UR12, R74 ;  /* 0x000000004a0c22ca */ /* 0x000fe400000e0000 */
[----:B------:R-:W-:-:S02]  /*30730*/  @P2 R2UR UR13, R75 ;  /* 0x000000004b0d22ca */ /* 0x000fc400000e0000 */
[C---:B------:R-:W-:Y:S02]  /*30740*/  @!P5 R2UR UR6, R74.reuse ;  /* 0x000000004a06d2ca */ /* 0x040fe400000e0000 */
[C---:B------:R-:W-:Y:S02]  /*30750*/  @!P5 R2UR UR7, R75.reuse ;  /* 0x000000004b07d2ca */ /* 0x040fe400000e0000 */
[C---:B------:R-:W-:Y:S02]  /*30760*/  @P1 R2UR UR10, R74.reuse ;  /* 0x000000004a0a12ca */ /* 0x040fe400000e0000 */
[C---:B------:R-:W-:Y:S02]  /*30770*/  @P1 R2UR UR11, R75.reuse ;  /* 0x000000004b0b12ca */ /* 0x040fe400000e0000 */
[----:B------:R-:W-:Y:S02]  /*30780*/  @P2 R2UR UR14, R74 ;  /* 0x000000004a0e22ca */ /* 0x000fe400000e0000 */
[----:B------:R-:W-:-:S02]  /*30790*/  @P2 R2UR UR15, R75 ;  /* 0x000000004b0f22ca */ /* 0x000fc400000e0000 */
[----:B------:R-:W-:Y:S02]  /*307a0*/  LEA.HI.X R13, R15, R79, R13, 0x1, P3 ;  /* 0x0000004f0f0d7211 */ /* 0x000fe400018f0c0d */
[----:B------:R-:W-:-:S03]  /*307b0*/  LEA.HI.X R9, R77, R9, R80, 0x1, P4 ;  /* 0x000000094d097211 */ /* 0x000fc600020f0c50 */
[----:B------:R1:W5:Y:S04]  /*307c0*/  @!P5 LD.E.128 R52, desc[UR4][R12.64] ;  /* 0x000000040c34d980 */ /* 0x000368000c101d00 */
[----:B------:R1:W5:Y:S04]  /*307d0*/  @P1 LD.E.128 R48, desc[UR8][R12.64+0x40] ;  /* 0x000040080c301980 */ /* 0x000368000c101d00 */
[----:B------:R1:W5:Y:S04]  /*307e0*/  @P2 LD.E.128 R44, desc[UR12][R12.64+0x80] ;  /* 0x0000800c0c2c2980 */ /* 0x000368000c101d00 */
[----:B------:R1:W5:Y:S04]  /*307f0*/  @!P5 LD.E.128 R64, desc[UR6][R8.64] ;  /* 0x000000060840d980 */ /* 0x000368000c101d00 */
[----:B------:R1:W5:Y:S04]  /*30800*/  @P1 LD.E.128 R60, desc[UR10][R8.64+0x40] ;  /* 0x0000400a083c1980 */ /* 0x000368000c101d00 */
[----:B------:R1:W5:Y:S02]  /*30810*/  @P2 LD.E.128 R56, desc[UR14][R8.64+0x80] ;  /* 0x0000800e08382980 */ /* 0x000364000c101d00 */
.L_x_5372:
[----:B------:R-:W-:Y:S05]  /*30820*/  BSYNC B2 ;  /* 0x0000000000027941 */ /* 0x000fea0003800000 */
.L_x_5371:
[----:B------:R-:W-:Y:S01]  /*30830*/  R2UR UR4, R74 ;  /* 0x000000004a0472ca */ /* 0x000fe200000e0000 */
[----:B-1---5:R1:W5:Y:S01]  /*30840*/  LDL R8, [R71] ;  /* 0x0000000047087983 */ /* 0x0223620000100800 */
        /* <DEDUP_REMOVED lines=102> */
[----:B-1----:R-:W-:Y:S05]  /*30eb0*/  @!P1 BRA `(.L_x_5374) ;  /* 0x0000000000049947 */ /* 0x002fea0003800000 */
[----:B------:R-:W-:Y:S01]  /*30ec0*/  BPT.TRAP 0x1 ;  /* 0x000000040000795c */ /* 0x000fe20000300000 */
.L_x_5374:
[----:B------:R-:W-:Y:S05]  /*30ed0*/  BSYNC B2 ;  /* 0x0000000000027941 */ /* 0x000fea0003800000 */
.L_x_5373:
[----:B------:R-:W-:Y:S02]  /*30ee0*/  R2UR UR4, R74 ;  /* 0x000000004a0472ca */ /* 0x000fe400000e0000 */
[----:B------:R-:W-:-:S13]  /*30ef0*/  R2UR UR5, R75 ;  /* 0x000000004b0572ca */ /* 0x000fda00000e0000 */
[----:B------:R-:W2:Y:S01]  /*30f00*/  LD.E.64 R10, desc[UR4][R10.64+0x8] ;  /* 0x000008040a0a7980 */ /* 0x000ea2000c101b00 */
[----:B-----5:R-:W-:Y:S01]  /*30f10*/  SHF.L.U32 R9, R9, 0x1f, RZ ;  /* 0x0000001f09097819 */ /* 0x020fe200000006ff */
[----:B------:R-:W-:Y:S01]  /*30f20*/  BSSY B2, `(.L_x_5375) ;  /* 0x0000005000027945 */ /* 0x000fe20003800000 */
[----:B--2---:R-:W-:-:S05]  /*30f30*/  MOV R13, R10 ;  /* 0x0000000a000d7202 */ /* 0x004fca0000000f00 */
[----:B------:R-:W-:-:S04]  /*30f40*/  IMAD R8, R8, 0x8, R13 ;  /* 0x0000000808087824 */ /* 0x000fc800078e020d */
[----:B------:R-:W1:Y:S02]  /*30f50*/  SYNCS.PHASECHK.TRANS64.TRYWAIT P1, [R8+URZ], R9 ;  /* 0x00000009080075a7 */ /* 0x000e64000802017f */
[----:B-1----:R-:W-:Y:S05]  /*30f60*/  @!P1 BRA `(.L_x_5376) ;  /* 0x0000005000a49947 */ /* 0x002fea0003800000 */
.L_x_5419:
[----:B------:R-:W-:Y:S05]  /*30f70*/  BSYNC B2 ;  /* 0x0000000000027941 */ /* 0x000fea0003800000 */
.L_x_5375:
[----:B------:R-:W2:Y:S01]  /*30f80*/  LDL.64 R76, [R21+0x30] ;  /* 0x00003000154c7983 */ /* 0x000ea20000100a00 */
[C---:B------:R-:W-:Y:S02]  /*30f90*/  R2UR UR4, R74.reuse ;  /* 0x000000004a0472ca */ /* 0x040fe400000e0000 */
[----:B------:R-:W-:Y:S01]  /*30fa0*/  R2UR UR5, R75 ;  /* 0x000000004b0572ca */ /* 0x000fe200000e0000 */
[----:B------:R-:W3:Y:S04]  /*30fb0*/  LDL.64 R80, [R21+0x38] ;  /* 0x0000380015507983 */ /* 0x000ee80000100a00 */
[----:B0-----:R-:W4:Y:S04]  /*30fc0*/  LDL R89, [R71] ;  /* 0x0000000047597983 */ /* 0x001f280000100800 */
[----:B-1----:R-:W4:Y:S04]  /*30fd0*/  LDL.64 R8, [R21+0x8] ;  /* 0x0000080015087983 */ /* 0x002f280000100a00 */
[----:B------:R0:W5:Y:S04]  /*30fe0*/  LDL.64 R78, [R21+0x40] ;  /* 0x00004000154e7983 */ /* 0x0001680000100a00 */
[----:B--2---:R-:W2:Y:S01]  /*30ff0*/  LD.E R117, desc[UR4][R76.64+0x8] ;  /* 0x000008044c757980 */ /* 0x004ea2000c101900 */
[----:B------:R-:W-:-:S02]  /*31000*/  R2UR UR8, R74 ;  /* 0x000000004a0872ca */ /* 0x000fc400000e0000 */
[C---:B------:R-:W-:Y:S01]  /*31010*/  R2UR UR9, R75.reuse ;  /* 0x000000004b0972ca */ /* 0x040fe200000e0000 */
[----:B---3--:R-:W5:Y:S01]  /*31020*/  LD.E.64 R80, desc[UR4][R80.64] ;  /* 0x0000000450507980 */ /* 0x008f62000c101b00 */
[----:B------:R-:W-:Y:S02]  /*31030*/  R2UR UR6, R74 ;  /* 0x000000004a0672ca */ /* 0x000fe400000e0000 */
[----:B------:R-:W-:Y:S01]  /*31040*/  R2UR UR7, R75 ;  /* 0x000000004b0772ca */ /* 0x000fe200000e0000 */
[----:B----4-:R-:W-:Y:S01]  /*31050*/  IMAD R89, R89, 0x4800, RZ ;  /* 0x0000480059597824 */ /* 0x010fe200078e02ff */
[----:B------:R-:W-:-:S04]  /*31060*/  UMOV UR4, 0xffffffff ;  /* 0xffffffff00047882 */ /* 0x000fc80000000000 */
[----:B------:R-:W-:-:S03]  /*31070*/  SHF.R.S32.HI R90, RZ, 0x1f, R89 ;  /* 0x0000001fff5a7819 */ /* 0x000fc60000011459 */
[----:B------:R0:W5:Y:S04]  /*31080*/  LD.E R87, desc[UR8][R8.64+0x74] ;  /* 0x0000740808577980 */ /* 0x000168000c101900 */
[----:B------:R0:W5:Y:S01]  /*31090*/  LD.E R88, desc[UR6][R76.64+0x4] ;  /* 0x000004064c587980 */ /* 0x000162000c101900 */
[----:B--2---:R-:W-:-:S04]  /*310a0*/  SHF.R.S32.HI R126, RZ, 0x1f, R117 ;  /* 0x0000001fff7e7819 */ /* 0x004fc80000011475 */
[----:B------:R-:W-:-:S04]  /*310b0*/  LEA.HI R116, R126, R117, RZ, 0x2 ;  /* 0x000000757e747211 */ /* 0x000fc800078f10ff */
[----:B------:R-:W-:-:S05]  /*310c0*/  LOP3.LUT R10, R116, 0x1ffffffc, RZ, 0xc0, !PT ;  /* 0x1ffffffc740a7812 */ /* 0x000fca00078ec0ff */
[----:B------:R-:W-:Y:S01]  /*310d0*/  IMAD.IADD R10, R117, 0x1, -R10 ;  /* 0x00000001750a7824 */ /* 0x000fe200078e0a0a */
[----:B------:R-:W-:-:S03]  /*310e0*/  SHF.R.S32.HI R116, RZ, 0x2, R116 ;  /* 0x00000002ff747819 */ /* 0x000fc60000011474 */
[----:B------:R-:W-:Y:S01]  /*310f0*/  IMAD.SHL.U32 R91, R10, 0x8, RZ ;  /* 0x000000080a5b7824 */ /* 0x000fe200078e00ff */
[----:B0-----:R-:W-:Y:S06]  /*31100*/  BRA.DIV UR4, `(.L_x_5377) ;  /* 0x0000005204507947 */ /* 0x001fec000b800000 */
[----:B------:R0:W1:Y:S04]  /*31110*/  SHFL.IDX PT, R85, R83, RZ, 0x1c1f ;  /* 0x001c1fff53557589 */ /* 0x00006800000e0000 */
[----:B------:R0:W2:Y:S02]  /*31120*/  SHFL.IDX PT, R84, R86, RZ, 0x1c1f ;  /* 0x001c1fff56547589 */ /* 0x0000a400000e0000 */
.L_x_5423:
[----:B------:R-:W-:Y:S02]  /*31130*/  R2UR UR4, R74 ;  /* 0x000000004a0472ca */ /* 0x000fe400000e0000 */
[----:B------:R-:W-:-:S13]  /*31140*/  R2UR UR5, R75 ;  /* 0x000000004b0572ca */ /* 0x000fda00000e0000 */
[----:B------:R-:W3:Y:S01]  /*31150*/  LD.E R9, desc[UR4][R76.64+0xc] ;  /* 0x00000c044c097980 */ /* 0x000ee2000c101900 */
[----:B------:R-:W-:Y:S01]  /*31160*/  BSSY B2, `(.L_x_5378) ;  /* 0x00001e8000027945 */ /* 0x000fe20003800000 */
[----:B---3--:R-:W-:-:S05]  /*31170*/  IMAD R9, R2, -0x60, R9 ;  /* 0xffffffa002097824 */ /* 0x008fca00078e0209 */
[----:B------:R-:W-:-:S04]  /*31180*/  VIMNMX R9, R9, 0x60, PT ;  /* 0x0000006009097848 */ /* 0x000fc80003fe0100 */
[----:B------:R-:W-:-:S13]  /*31190*/  ISETP.GE.AND P1, PT, R116, R9, PT ;  /* 0x000000097400720c */ /* 0x000fda0003f26270 */
[----:B------:R-:W-:Y:S05]  /*311a0*/  @P1 BRA `(.L_x_5379) ;  /* 0x0000001c008c1947 */ /* 0x000fea0003800000 */
[----:B------:R-:W-:Y:S02]  /*311b0*/  R2UR UR4, R74 ;  /* 0x000000004a0472ca */ /* 0x000fe400000e0000 */
[----:B------:R-:W-:-:S13]  /*311c0*/  R2UR UR5, R75 ;  /* 0x000000004b0572ca */ /* 0x000fda00000e0000 */
[----:B-----5:R-:W3:Y:S01]  /*311d0*/  LD.E.U8 R8, desc[UR4][R78.64] ;  /* 0x000000044e087980 */ /* 0x020ee2000c101100 */
[----:B------:R-:W-:Y:S01]  /*311e0*/  BSSY B3, `(.L_x_5380) ;  /* 0x000009f000037945 */ /* 0x000fe20003800000 */
[----:B---3--:R-:W-:-:S04]  /*311f0*/  LOP3.LUT R8, R8, 0x1, RZ, 0xc0, !PT ;  /* 0x0000000108087812 */ /* 0x008fc800078ec0ff */
[----:B------:R-:W-:-:S13]  /*31200*/  ISETP.NE.U32.AND P1, PT, R8, 0x1, PT ;  /* 0x000000010800780c */ /* 0x000fda0003f25070 */
[----:B------:R-:W-:Y:S05]  /*31210*/  @P1 BRA `(.L_x_5381) ;  /* 0x00000008006c1947 */ /* 0x000fea0003800000 */
[----:B------:R-:W-:Y:S01]  /*31220*/  LEA.HI R146, R88, R88, RZ, 0x1 ;  /* 0x0000005858927211 */ /* 0x000fe200078f08ff */
[----:B------:R-:W-:Y:S01]  /*31230*/  IMAD.IADD R9, R87, 0x1, -R88 ;  /* 0x0000000157097824 */ /* 0x000fe200078e0a58 */
[----:B------:R-:W-:Y:S02]  /*31240*/  LEA.HI R13, R126, R117, RZ, 0x5 ;  /* 0x000000757e0d7211 */ /* 0x000fe400078f28ff */
[----:B------:R-:W-:Y:S02]  /*31250*/  SHF.R.S32.HI R146, RZ, 0x1, R146 ;  /* 0x00000001ff927819 */ /* 0x000fe40000011492 */
[----:B------:R-:W-:Y:S01]  /*31260*/  R2UR UR4, R74 ;  /* 0x000000004a0472ca */ /* 0x000fe200000e0000 */
[----:B------:R-:W-:Y:S01]  /*31270*/  IMAD.SHL.U32 R13, R13, 0x10, RZ ;  /* 0x000000100d0d7824 */ /* 0x000fe200078e00ff */
[----:B------:R-:W-:Y:S02]  /*31280*/  ISETP.GE.AND P1, PT, R91, R146, PT ;  /* 0x000000925b00720c */ /* 0x000fe40003f26270 */
[----:B------:R-:W-:-:S02]  /*31290*/  R2UR UR5, R75 ;  /* 0x000000004b0572ca */ /* 0x000fc400000e0000 */
[----:B------:R-:W-:Y:S02]  /*312a0*/  SEL R8, R146, RZ, P1 ;  /* 0x000000ff92087207 */ /* 0x000fe40000800000 */
[----:B------:R-:W-:Y:S02]  /*312b0*/  SEL R11, R88, R9, !P1 ;  /* 0x00000009580b7207 */ /* 0x000fe40004800000 */
[----:B------:R-:W-:Y:S01]  /*312c0*/  LOP3.LUT R13, R13, 0xfffffe00, RZ, 0xc0, !PT ;  /* 0xfffffe000d0d7812 */ /* 0x000fe200078ec0ff */
[----:B------:R-:W-:Y:S01]  /*312d0*/  IMAD.IADD R8, R91, 0x1, R8 ;  /* 0x000000015b087824 */ /* 0x000fe200078e0208 */
[----:B------:R-:W-:Y:S02]  /*312e0*/  SHF.R.S32.HI R12, RZ, 0x1f, R11 ;  /* 0x0000001fff0c7819 */ /* 0x000fe4000001140b */
[----:B------:R-:W-:Y:S02]  /*312f0*/  R2UR UR6, R74 ;  /* 0x000000004a0672ca */ /* 0x000fe400000e0000 */
[----:B------:R-:W-:-:S02]  /*31300*/  SHF.R.S32.HI R9, RZ, 0x1f, R8 ;  /* 0x0000001fff097819 */ /* 0x000fc40000011408 */
[----:B------:R-:W-:Y:S01]  /*31310*/  LEA.HI R11, R12, R11, RZ, 0x4 ;  /* 0x0000000b0c0b7211 */ /* 0x000fe200078f20ff */
[----:B------:R-:W-:Y:S01]  /*31320*/  IMAD.SHL.U32 R12, R116, 0x40, RZ ;  /* 0x00000040740c7824 */ /* 0x000fe200078e00ff */
[CC--:B------:R-:W-:Y:S02]  /*31330*/  LEA.HI R10, R9.reuse, R8.reuse, RZ, 0x3 ;  /* 0x00000008090a7211 */ /* 0x0c0fe400078f18ff */
[----:B------:R-:W-:Y:S02]  /*31340*/  LEA.HI R8, R9, R8, RZ, 0x6 ;  /* 0x0000000809087211 */ /* 0x000fe400078f30ff */
[----:B------:R-:W-:Y:S02]  /*31350*/  SHF.R.S32.HI R136, RZ, 0x3, R10 ;  /* 0x00000003ff887819 */ /* 0x000fe4000001140a */
[----:B------:R-:W-:Y:S02]  /*31360*/  LOP3.LUT R12, R12, 0x1c0, RZ, 0xc0, !PT ;  /* 0x000001c00c0c7812 */ /* 0x000fe400078ec0ff */
[----:B------:R-:W-:-:S02]  /*31370*/  LEA.HI.SX32 R11, R11, R136, 0x1c ;  /* 0x000000880b0b7211 */ /* 0x000fc400078fe2ff */
[----:B------:R-:W-:Y:S02]  /*31380*/  SHF.R.U32.HI R9, RZ, 0x3, R12 ;  /* 0x00000003ff097819 */ /* 0x000fe4000001160c */
[----:B------:R-:W-:Y:S01]  /*31390*/  SHF.R.S32.HI R14, RZ, 0x1f, R11 ;  /* 0x0000001fff0e7819 */ /* 0x000fe2000001140b */
[----:B------:R-:W-:Y:S01]  /*313a0*/  IMAD.SHL.U32 R135, R11, 0x8, RZ ;  /* 0x000000080b877824 */ /* 0x000fe200078e00ff */
[----:B------:R-:W-:Y:S02]  /*313b0*/  SHF.R.S32.HI R8, RZ, 0x6, R8 ;  /* 0x00000006ff087819 */ /* 0x000fe40000011408 */
[----:B------:R-:W-:Y:S02]  /*313c0*/  LEA.HI R14, R14, R11, RZ, 0x3 ;  /* 0x0000000b0e0e7211 */ /* 0x000fe400078f18ff */
[----:B------:R-:W-:Y:S01]  /*313d0*/  LOP3.LUT R10, R12, 0x38, R10, 0xf8, !PT ;  /* 0x000000380c0a7812 */ /* 0x000fe200078ef80a */
[----:B------:R-:W-:Y:S01]  /*313e0*/  IMAD R8, R8, 0x1800, R13 ;  /* 0x0000180008087824 */ /* 0x000fe200078e020d */
[----:B------:R-:W-:-:S02]  /*313f0*/  SHF.R.S32.HI R14, RZ, 0x3, R14 ;  /* 0x00000003ff0e7819 */ /* 0x000fc4000001140e */
[----:B------:R-:W-:Y:S02]  /*31400*/  LOP3.LUT R12, R12, 0x38, R135, 0xf8, !PT ;  /* 0x000000380c0c7812 */ /* 0x000fe400078ef887 */
[-C--:B------:R-:W-:Y:S01]  /*31410*/  LOP3.LUT R11, R10, R9.reuse, RZ, 0x3c, !PT ;  /* 0x000000090a0b7212 */ /* 0x080fe200078e3cff */
[----:B------:R-:W-:Y:S01]  /*31420*/  IMAD R14, R14, 0x1800, R13 ;  /* 0x000018000e0e7824 */ /* 0x000fe200078e020d */
[----:B------:R-:W-:Y:S02]  /*31430*/  LOP3.LUT R9, R12, R9, RZ, 0x3c, !PT ;  /* 0x000000090c097212 */ /* 0x000fe400078e3cff */
[----:B------:R-:W-:Y:S01]  /*31440*/  R2UR UR7, R75 ;  /* 0x000000004b0772ca */ /* 0x000fe200000e0000 */
[----:B------:R-:W-:Y:S02]  /*31450*/  IMAD.IADD R8, R8, 0x1, R11 ;  /* 0x0000000108087824 */ /* 0x000fe400078e020b */
[----:B------:R-:W-:-:S03]  /*31460*/  IMAD.IADD R14, R14, 0x1, R9 ;  /* 0x000000010e0e7824 */ /* 0x000fc600078e0209 */
[C---:B------:R-:W-:Y:S02]  /*31470*/  IADD3 R9, P1, R89.reuse, R8, RZ ;  /* 0x0000000859097210 */ /* 0x040fe40007f3e0ff */
[----:B------:R-:W-:-:S03]  /*31480*/  IADD3 R11, P2, R89, R14, RZ ;  /* 0x0000000e590b7210 */ /* 0x000fc60007f5e0ff */
[--C-:B------:R-:W-:Y:S01]  /*31490*/  IMAD.X R13, RZ, RZ, R90.reuse, P1 ;  /* 0x000000ffff0d7224 */ /* 0x100fe200008e065a */
[-C--:B------:R-:W-:Y:S01]  /*314a0*/  LEA R8, P1, R9, R80.reuse, 0x1 ;  /* 0x0000005009087211 */ /* 0x080fe200078208ff */
[----:B------:R-:W-:Y:S01]  /*314b0*/  IMAD.X R10, RZ, RZ, R90, P2 ;  /* 0x000000ffff0a7224 */ /* 0x000fe200010e065a */
[----:B------:R-:W-:Y:S02]  /*314c0*/  LEA R12, P2, R11, R80, 0x1 ;  /* 0x000000500b0c7211 */ /* 0x000fe400078408ff */
[-C--:B------:R-:W-:Y:S02]  /*314d0*/  LEA.HI.X R9, R9, R81.reuse, R13, 0x1, P1 ;  /* 0x0000005109097211 */ /* 0x080fe400008f0c0d */
[----:B------:R-:W-:Y:S02]  /*314e0*/  ISETP.GE.AND P1, PT, R91, R146, PT ;  /* 0x000000925b00720c */ /* 0x000fe40003f26270 */
[----:B------:R-:W-:Y:S01]  /*314f0*/  LEA.HI.X R13, R11, R81, R10, 0x1, P2 ;  /* 0x000000510b0d7211 */ /* 0x000fe200010f0c0a */
[----:B------:R-:W-:Y:S01]  /*31500*/  BSSY B4, `(.L_x_5382) ;  /* 0x0000063000047945 */ /* 0x000fe20003800000 */
[----:B------:R-:W5:Y:S01]  /*31510*/  LD.E.128 R8, desc[UR4][R8.64] ;  /* 0x0000000408087980 */ /* 0x000f62000c101d00 */
[----:B------:R-:W-:-:S03]  /*31520*/  ISETP.GE.AND P2, PT, R135, R87, PT ;  /* 0x000000578700720c */ /* 0x000fc60003f46270 */
[----:B------:R-:W5:Y:S05]  /*31530*/  LD.E.128 R12, desc[UR6][R12.64] ;  /* 0x000000060c0c7980 */ /* 0x000f6a000c101d00 */
[----:B------:R-:W-:Y:S05]  /*31540*/  @P1 BRA `(.L_x_5383) ;  /* 0x0000000400781947 */ /* 0x000fea0003800000 */
[----:B------:R-:W-:Y:S01]  /*31550*/  SHF.R.U32.HI R150, RZ, 0x10, R41 ;  /* 0x00000010ff967819 */ /* 0x000fe20000011629 */
[----:B-----5:R-:W-:Y:S01]  /*31560*/  IMAD.U32 R151, R13, 0x10000, RZ ;  /* 0x000100000d977824 */ /* 0x020fe200078e00ff */
[--C-:B------:R-:W-:Y:S01]  /*31570*/  SHF.R.U64 R145, R28, 0x10, R29.reuse ;  /* 0x000000101c917819 */ /* 0x100fe2000000121d */
[----:B------:R-:W-:Y:S01]  /*31580*/  IMAD.U32 R152, R15, 0x10000, RZ ;  /* 0x000100000f987824 */ /* 0x000fe200078e00ff */
[----:B------:R-:W-:Y:S01]  /*31590*/  SHF.R.U32.HI R28, RZ, 0x10, R29 ;  /* 0x00000010ff1c7819 */ /* 0x000fe2000001161d */
[----:B------:R-:W-:Y:S01]  /*315a0*/  IMAD.U32 R148, R11, 0x10000, RZ ;  /* 0x000100000b947824 */ /* 0x000fe200078e00ff */
[----:B------:R-:W-:Y:S01]  /*315b0*/  PRMT R141, R141, 0x5410, R150 ;  /* 0x000054108d8d7816 */ /* 0x000fe20000000096 */
[----:B------:R-:W-:Y:S01]  /*315c0*/  IMAD.U32 R147, R10, 0x10000, RZ ;  /* 0x000100000a937824 */ /* 0x000fe200078e00ff */
[----:B------:R-:W-:Y:S02]  /*315d0*/  PRMT R143, R143, 0x5410, R28 ;  /* 0x000054108f8f7816 */ /* 0x000fe4000000001c */
[----:B------:R-:W-:-:S02]  /*315e0*/  SHF.R.U64 R29, R30, 0x10, R31 ;  /* 0x000000101e1d7819 */ /* 0x000fc4000000121f */
[----:B------:R-:W-:Y:S01]  /*315f0*/  PRMT R144, R144, 0x5410, R145 ;  /* 0x0000541090907816 */ /* 0x000fe20000000091 */
[----:B------:R-:W-:Y:S01]  /*31600*/  IMAD.U32 R145, R141, 0x10000, RZ ;  /* 0x000100008d917824 */ /* 0x000fe200078e00ff */
[----:B------:R-:W-:Y:S01]  /*31610*/  SHF.R.U32.HI R30, RZ, 0x10, R31 ;  /* 0x00000010ff1e7819 */ /* 0x000fe2000001161f */
[----:B------:R-:W-:Y:S01]  /*31620*/  IMAD.U32 R28, R143, 0x10000, RZ ;  /* 0x000100008f1c7824 */ /* 0x000fe200078e00ff */
[----:B------:R-:W-:Y:S01]  /*31630*/  SHF.R.U64 R31, R40, 0x10, R41 ;  /* 0x00000010281f7819 */ /* 0x000fe20000001229 */
[----:B------:R-:W-:Y:S01]  /*31640*/  IMAD.U32 R40, R9, 0x10000, RZ ;  /* 0x0001000009287824 */ /* 0x000fe200078e00ff */
[----:B------:R-:W-:Y:S02]  /*31650*/  SHF.R.U32.HI R146, RZ, 0x10, R43 ;  /* 0x00000010ff927819 */ /* 0x000fe4000001162b */
[----:B------:R-:W-:Y:S01]  /*31660*/  PRMT R142, R142, 0x5410, R29 ;  /* 0x000054108e8e7816 */ /* 0x000fe2000000001d */
[CC--:B------:R-:W-:Y:S01]  /*31670*/  FMUL.FTZ R29, R151.reuse, R145.reuse ;  /* 0x00000091971d7220 */ /* 0x0c0fe20000410000 */
[----:B------:R-:W-:Y:S01]  /*31680*/  SHF.R.U64 R41, R42, 0x10, R43 ;  /* 0x000000102a297819 */ /* 0x000fe2000000122b */
[-C--:B------:R-:W-:Y:S01]  /*31690*/  FMUL.FTZ R151, R151, R28.reuse ;  /* 0x0000001c97977220 */ /* 0x080fe20000410000 */
[----:B------:R-:W-:Y:S01]  /*316a0*/  PRMT R140, R140, 0x5410, R31 ;  /* 0x000054108c8c7816 */ /* 0x000fe2000000001f */
[----:B------:R-:W-:Y:S01]  /*316b0*/  FFMA.FTZ R28, R40, R28, -R29 ;  /* 0x0000001c281c7223 */ /* 0x000fe2000001081d */
[----:B------:R-:W-:Y:S01]  /*316c0*/  LOP3.LUT R43, R13, 0xffff0000, RZ, 0xc0, !PT ;  /* 0xffff00000d2b7812 */ /* 0x000fe200078ec0ff */
[----:B------:R-:W-:Y:S01]  /*316d0*/  IMAD.U32 R13, R12, 0x10000, RZ ;  /* 0x000100000c0d7824 */ /* 0x000fe200078e00ff */
[----:B------:R-:W-:Y:S01]  /*316e0*/  LOP3.LUT R31, R141, 0xffff0000, RZ, 0xc0, !PT ;  /* 0xffff00008d1f7812 */ /* 0x000fe200078ec0ff */
[----:B------:R-:W-:Y:S01]  /*316f0*/  IMAD.U32 R150, R140, 0x10000, RZ ;  /* 0x000100008c967824 */ /* 0x000fe200078e00ff */
[----:B------:R-:W-:Y:S01]  /*31700*/  PRMT R139, R139, 0x5410, R146 ;  /* 0x000054108b8b7816 */ /* 0x000fe20000000092 */
[----:B------:R-:W-:Y:S01]  /*31710*/  FFMA.FTZ R40, R40, R145, R151 ;  /* 0x0000009128287223 */ /* 0x000fe20000010097 */
[----:B------:R-:W-:-:S02]  /*31720*/  PRMT R137, R137, 0x5410, R30 ;  /* 0x0000541089897816 */ /* 0x000fc4000000001e */
[----:B------:R-:W-:Y:S01]  /*31730*/  LOP3.LUT R29, R143, 0xffff0000, RZ, 0xc0, !PT ;  /* 0xffff00008f1d7812 */ /* 0x000fe200078ec0ff */
[----:B------:R-:W-:Y:S01]  /*31740*/  FMUL.FTZ R143, R43, R31 ;  /* 0x0000001f2b8f7220 */ /* 0x000fe20000410000 */
[----:B------:R-:W-:Y:S01]  /*31750*/  LOP3.LUT R42, R9, 0xffff0000, RZ, 0xc0, !PT ;  /* 0xffff0000092a7812 */ /* 0x000fe200078ec0ff */
[----:B------:R-:W-:Y:S01]  /*31760*/  IMAD.U32 R141, R139, 0x10000, RZ ;  /* 0x000100008b8d7824 */ /* 0x000fe200078e00ff */
[----:B------:R-:W-:Y:S01]  /*31770*/  PRMT R138, R138, 0x5410, R41 ;  /* 0x000054108a8a7816 */ /* 0x000fe20000000029 */
        /* <DEDUP_REMOVED lines=37> */
[----:B------:R-:W-:Y:S01]  /*319d0*/  FFMA.FTZ R8, R8, R43, R137 ;  /* 0x0000002b08087223 */ /* 0x000fe20000010089 */
[-C--:B------:R-:W-:Y:S01]  /*319e0*/  FMUL.FTZ R10, R10, R9.reuse ;  /* 0x000000090a0a7220 */ /* 0x080fe20000410000 */
        /* <DEDUP_REMOVED lines=16> */
[----:B------:R-:W-:-:S02]  /*31af0*/  IMAD.MOV.U32 R8, RZ, RZ, R41 ;  /* 0x000000ffff087224 */ /* 0x000fc400078e0029 */
[----:B------:R-:W-:Y:S02]  /*31b00*/  IMAD.MOV.U32 R12, RZ, RZ, R30 ;  /* 0x000000ffff0c7224 */ /* 0x000fe400078e001e */
[----:B------:R-:W-:Y:S02]  /*31b10*/  IMAD.MOV.U32 R13, RZ, RZ, R31 ;  /* 0x000000ffff0d7224 */ /* 0x000fe400078e001f */
[----:B------:R-:W-:-:S07]  /*31b20*/  IMAD.MOV.U32 R14, RZ, RZ, R40 ;  /* 0x000000ffff0e7224 */ /* 0x000fce00078e0028 */
.L_x_5383:
[----:B------:R-:W-:Y:S05]  /*31b30*/  BSYNC B4 ;  /* 0x0000000000047941 */ /* 0x000fea0003800000 */
.L_x_5382:
[----:B------:R-:W-:Y:S01]  /*31b40*/  R2UR UR4, R74 ;  /* 0x000000004a0472ca */ /* 0x000fe200000e0000 */
[----:B------:R-:W-:Y:S01]  /*31b50*/  IMAD.SHL.U32 R29, R136, 0x8, RZ ;  /* 0x00000008881d7824 */ /* 0x000fe200078e00ff */
[----:B------:R-:W-:Y:S01]  /*31b60*/  R2UR UR5, R75 ;  /* 0x000000004b0572ca */ /* 0x000fe200000e0000 */
[--C-:B-12---:R-:W-:Y:S01]  /*31b70*/  @!P2 IMAD.WIDE R30, R135, 0x2, R84.reuse ;  /* 0x00000002871ea825 */ /* 0x106fe200078e0254 */
[----:B------:R-:W-:Y:S02]  /*31b80*/  @!P2 R2UR UR6, R74 ;  /* 0x000000004a06a2ca */ /* 0x000fe400000e0000 */
[----:B------:R-:W-:Y:S01]  /*31b90*/  @!P2 R2UR UR7, R75 ;  /* 0x000000004b07a2ca */ /* 0x000fe200000e0000 */
[----:B------:R-:W-:-:S08]  /*31ba0*/  IMAD.WIDE R28, R29, 0x2, R84 ;  /* 0x000000021d1c7825 */ /* 0x000fd000078e0254 */
[----:B-----5:R3:W-:Y:S04]  /*31bb0*/  ST.E.128 desc[UR4][R28.64], R8 ;  /* 0x000000081c007985 */ /* 0x0207e8000c101d04 */
[----:B------:R3:W-:Y:S02]  /*31bc0*/  @!P2 ST.E.128 desc[UR6][R30.64], R12 ;  /* 0x0000000c1e00a985 */ /* 0x0007e4000c101d06 */
.L_x_5381:
[----:B------:R-:W-:Y:S05]  /*31bd0*/  BSYNC B3 ;  /* 0x0000000000037941 */ /* 0x000fea0003800000 */
.L_x_5380:
[----:B------:R-:W-:Y:S02]  /*31be0*/  R2UR UR4, R74 ;  /* 0x000000004a0472ca */ /* 0x000fe400000e0000 */
[----:B------:R-:W-:-:S13]  /*31bf0*/  R2UR UR5, R75 ;  /* 0x000000004b0572ca */ /* 0x000fda00000e0000 */
[----:B---3--:R-:W3:Y:S01]  /*31c00*/  LD.E.U8 R8, desc[UR4][R78.64] ;  /* 0x000000044e087980 */ /* 0x008ee2000c101100 */
[----:B------:R-:W-:Y:S01]  /*31c10*/  BSSY B3, `(.L_x_5384) ;  /* 0x000009b000037945 */ /* 0x000fe20003800000 */
[----:B---3--:R-:W-:-:S13]  /*31c20*/  LOP3.LUT P1, RZ, R8, 0x2, RZ, 0xc0, !PT ;  /* 0x0000000208ff7812 */ /* 0x008fda000782c0ff */
[----:B------:R-:W-:Y:S05]  /*31c30*/  @!P1 BRA `(.L_x_5385) ;  /* 0x0000000800609947 */ /* 0x000fea0003800000 */
[----:B------:R-:W-:Y:S02]  /*31c40*/  R2UR UR4, R74 ;  /* 0x000000004a0472ca */ /* 0x000fe400000e0000 */
[----:B------:R-:W-:-:S13]  /*31c50*/  R2UR UR5, R75 ;  /* 0x000000004b0572ca */ /* 0x000fda00000e0000 */
[----:B------:R-:W3:Y:S01]  /*31c60*/  LD.E R8, desc[UR4][R76.64+0x4] ;  /* 0x000004044c087980 */ /* 0x000ee2000c101900 */
[----:B------:R-:W-:Y:S01]  /*31c70*/  VIADD R30, R91, 0x20 ;  /* 0x000000205b1e7836 */ /* 0x000fe20000000000 */
[----:B------:R-:W-:Y:S01]  /*31c80*/  LEA.HI R13, R126, R117, RZ, 0x5 ;  /* 0x000000757e0d7211 */ /* 0x000fe200078f28ff */
[----:B------:R-:W-:Y:S01]  /*31c90*/  IMAD.IADD R11, R87, 0x1, -R88 ;  /* 0x00000001570b7824 */ /* 0x000fe200078e0a58 */
[----:B------:R-:W-:Y:S02]  /*31ca0*/  R2UR UR6, R74 ;  /* 0x000000004a0672ca */ /* 0x000fe400000e0000 */
[----:B------:R-:W-:Y:S01]  /*31cb0*/  R2UR UR7, R75 ;  /* 0x000000004b0772ca */ /* 0x000fe200000e0000 */
[----:B------:R-:W-:-:S05]  /*31cc0*/  IMAD.SHL.U32 R14, R13, 0x10, RZ ;  /* 0x000000100d0e7824 */ /* 0x000fca00078e00ff */
[----:B------:R-:W-:Y:S01]  /*31cd0*/  LOP3.LUT R15, R14, 0xfffffe00, RZ, 0xc0, !PT ;  /* 0xfffffe000e0f7812 */ /* 0x000fe200078ec0ff */
[----:B------:R-:W-:Y:S01]  /*31ce0*/  BSSY B4, `(.L_x_5386) ;  /* 0x0000084000047945 */ /* 0x000fe20003800000 */
[----:B---3--:R-:W-:-:S04]  /*31cf0*/  LEA.HI R31, R8, R8, RZ, 0x1 ;  /* 0x00000008081f7211 */ /* 0x008fc800078f08ff */
[----:B------:R-:W-:-:S04]  /*31d00*/  SHF.R.S32.HI R31, RZ, 0x1, R31 ;  /* 0x00000001ff1f7819 */ /* 0x000fc8000001141f */
[----:B------:R-:W-:-:S04]  /*31d10*/  ISETP.GE.AND P1, PT, R30, R31, PT ;  /* 0x0000001f1e00720c */ /* 0x000fc80003f26270 */
[----:B------:R-:W-:Y:S02]  /*31d20*/  SEL R9, R31, RZ, P1 ;  /* 0x000000ff1f097207 */ /* 0x000fe40000800000 */
[----:B------:R-:W-:-:S03]  /*31d30*/  SEL R11, R88, R11, !P1 ;  /* 0x0000000b580b7207 */ /* 0x000fc60004800000 */
[----:B------:R-:W-:Y:S01]  /*31d40*/  IMAD.IADD R9, R30, 0x1, R9 ;  /* 0x000000011e097824 */ /* 0x000fe200078e0209 */
[----:B------:R-:W-:-:S04]  /*31d50*/  SHF.R.S32.HI R12, RZ, 0x1f, R11 ;  /* 0x0000001fff0c7819 */ /* 0x000fc8000001140b */
[----:B------:R-:W-:Y:S02]  /*31d60*/  SHF.R.S32.HI R8, RZ, 0x1f, R9 ;  /* 0x0000001fff087819 */ /* 0x000fe40000011409 */
[----:B------:R-:W-:Y:S01]  /*31d70*/  LEA.HI R11, R12, R11, RZ, 0x4 ;  /* 0x0000000b0c0b7211 */ /* 0x000fe200078f20ff */
[----:B------:R-:W-:Y:S01]  /*31d80*/  IMAD.SHL.U32 R12, R116, 0x40, RZ ;  /* 0x00000040740c7824 */ /* 0x000fe200078e00ff */
[CC--:B------:R-:W-:Y:S02]  /*31d90*/  LEA.HI R10, R8.reuse, R9.reuse, RZ, 0x3 ;  /* 0x00000009080a7211 */ /* 0x0c0fe400078f18ff */
[----:B------:R-:W-:Y:S02]  /*31da0*/  LEA.HI R8, R8, R9, RZ, 0x6 ;  /* 0x0000000908087211 */ /* 0x000fe400078f30ff */
[----:B------:R-:W-:Y:S02]  /*31db0*/  SHF.R.S32.HI R28, RZ, 0x3, R10 ;  /* 0x00000003ff1c7819 */ /* 0x000fe4000001140a */
[----:B------:R-:W-:-:S02]  /*31dc0*/  LOP3.LUT R13, R12, 0x1c0, RZ, 0xc0, !PT ;  /* 0x000001c00c0d7812 */ /* 0x000fc400078ec0ff */
[----:B------:R-:W-:Y:S02]  /*31dd0*/  LEA.HI.SX32 R11, R11, R28, 0x1c ;  /* 0x0000001c0b0b7211 */ /* 0x000fe400078fe2ff */
[----:B------:R-:W-:Y:S02]  /*31de0*/  SHF.R.U32.HI R14, RZ, 0x3, R13 ;  /* 0x00000003ff0e7819 */ /* 0x000fe4000001160d */
[----:B------:R-:W-:Y:S01]  /*31df0*/  SHF.R.S32.HI R12, RZ, 0x1f, R11 ;  /* 0x0000001fff0c7819 */ /* 0x000fe2000001140b */
[----:B------:R-:W-:Y:S01]  /*31e00*/  IMAD.SHL.U32 R29, R11, 0x8, RZ ;  /* 0x000000080b1d7824 */ /* 0x000fe200078e00ff */
[----:B------:R-:W-:Y:S02]  /*31e10*/  SHF.R.S32.HI R8, RZ, 0x6, R8 ;  /* 0x00000006ff087819 */ /* 0x000fe40000011408 */
[----:B------:R-:W-:Y:S02]  /*31e20*/  LOP3.LUT R10, R13, 0x38, R10, 0xf8, !PT ;  /* 0x000000380d0a7812 */ /* 0x000fe400078ef80a */
[----:B------:R-:W-:Y:S01]  /*31e30*/  LEA.HI R12, R12, R11, RZ, 0x3 ;  /* 0x0000000b0c0c7211 */ /* 0x000fe200078f18ff */
[----:B------:R-:W-:Y:S01]  /*31e40*/  IMAD R8, R8, 0x1800, R15 ;  /* 0x0000180008087824 */ /* 0x000fe200078e020f */
[----:B------:R-:W-:-:S02]  /*31e50*/  LOP3.LUT R9, R10, R14, RZ, 0x3c, !PT ;  /* 0x0000000e0a097212 */ /* 0x000fc400078e3cff */
[----:B------:R-:W-:Y:S02]  /*31e60*/  SHF.R.S32.HI R12, RZ, 0x3, R12 ;  /* 0x00000003ff0c7819 */ /* 0x000fe4000001140c */
[----:B------:R-:W-:Y:S01]  /*31e70*/  LOP3.LUT R11, R13, 0x38, R29, 0xf8, !PT ;  /* 0x000000380d0b7812 */ /* 0x000fe200078ef81d */
[----:B------:R-:W-:Y:S02]  /*31e80*/  IMAD.IADD R8, R8, 0x1, R9 ;  /* 0x0000000108087824 */ /* 0x000fe400078e0209 */
[----:B------:R-:W-:Y:S01]  /*31e90*/  IMAD R12, R12, 0x1800, R15 ;  /* 0x000018000c0c7824 */ /* 0x000fe200078e020f */
[----:B------:R-:W-:Y:S02]  /*31ea0*/  LOP3.LUT R11, R11, R14, RZ, 0x3c, !PT ;  /* 0x0000000e0b0b7212 */ /* 0x000fe400078e3cff */
[----:B------:R-:W-:-:S03]  /*31eb0*/  IADD3 R9, P1, R89, R8, RZ ;  /* 0x0000000859097210 */ /* 0x000fc60007f3e0ff */
[----:B------:R-:W-:Y:S02]  /*31ec0*/  IMAD.IADD R12, R12, 0x1, R11 ;  /* 0x000000010c0c7824 */ /* 0x000fe400078e020b */
[--C-:B------:R-:W-:Y:S01]  /*31ed0*/  IMAD.X R13, RZ, RZ, R90.reuse, P1 ;  /* 0x000000ffff0d7224 */ /* 0x100fe200008e065a */
[----:B------:R-:W-:Y:S02]  /*31ee0*/  LEA R8, P1, R9, R80, 0x1 ;  /* 0x0000005009087211 */ /* 0x000fe400078208ff */
[----:B------:R-:W-:Y:S02]  /*31ef0*/  IADD3 R11, P2, R89, R12, RZ ;  /* 0x0000000c590b7210 */ /* 0x000fe40007f5e0ff */
[----:B------:R-:W-:Y:S02]  /*31f00*/  LEA.HI.X R9, R9, R81, R13, 0x1, P1 ;  /* 0x0000005109097211 */ /* 0x000fe400008f0c0d */
[----:B------:R-:W-:Y:S01]  /*31f10*/  ISETP.GE.AND P1, PT, R30, R31, PT ;  /* 0x0000001f1e00720c */ /* 0x000fe20003f26270 */
[----:B------:R-:W-:Y:S01]  /*31f20*/  IMAD.X R10, RZ, RZ, R90, P2 ;  /* 0x000000ffff0a7224 */ /* 0x000fe200010e065a */
[----:B------:R-:W-:-:S04]  /*31f30*/  LEA R12, P2, R11, R80, 0x1 ;  /* 0x000000500b0c7211 */ /* 0x000fc800078408ff */
[----:B------:R-:W-:Y:S02]  /*31f40*/  LEA.HI.X R13, R11, R81, R10, 0x1, P2 ;  /* 0x000000510b0d7211 */ /* 0x000fe400010f0c0a */
[----:B------:R-:W5:Y:S01]  /*31f50*/  LD.E.128 R8, desc[UR4][R8.64] ;  /* 0x0000000408087980 */ /* 0x000f62000c101d00 */
[----:B------:R-:W-:-:S03]  /*31f60*/  ISETP.GE.AND P2, PT, R29, R87, PT ;  /* 0x000000571d00720c */ /* 0x000fc60003f46270 */
[----:B------:R-:W5:Y:S01]  /*31f70*/  LD.E.128 R12, desc[UR6][R12.64] ;  /* 0x000000060c0c7980 */ /* 0x000f62000c101d00 */
[----:B------:R-:W-:Y:S09]  /*31f80*/  @P1 BRA `(.L_x_5387) ;  /* 0x0000000400641947 */ /* 0x000ff20003800000 */
[----:B------:R-:W-:Y:S01]  /*31f90*/  SHF.R.U32.HI R41, RZ, 0x10, R37 ;  /* 0x00000010ff297819 */ /* 0x000fe20000011625 */
[----:B-----5:R-:W-:Y:S01]  /*31fa0*/  IMAD.U32 R30, R9, 0x10000, RZ ;  /* 0x00010000091e7824 */ /* 0x020fe200078e00ff */
[----:B------:R-:W-:Y:S02]  /*31fb0*/  SHF.R.U32.HI R137, RZ, 0x10, R25 ;  /* 0x00000010ff897819 */ /* 0x000fe40000011619 */
[----:B------:R-:W-:Y:S02]  /*31fc0*/  PRMT R134, R134, 0x5410, R41 ;  /* 0x0000541086867816 */ /* 0x000fe40000000029 */
[----:B------:R-:W-:Y:S02]  /*31fd0*/  PRMT R130, R130, 0x5410, R137 ;  /* 0x0000541082827816 */ /* 0x000fe40000000089 */
[--C-:B------:R-:W-:Y:S02]  /*31fe0*/  SHF.R.U64 R136, R26, 0x10, R27.reuse ;  /* 0x000000101a887819 */ /* 0x100fe4000000121b */
[----:B------:R-:W-:-:S02]  /*31ff0*/  SHF.R.U32.HI R135, RZ, 0x10, R27 ;  /* 0x00000010ff877819 */ /* 0x000fc4000001161b */
[--C-:B------:R-:W-:Y:S02]  /*32000*/  SHF.R.U64 R40, R38, 0x10, R39.reuse ;  /* 0x0000001026287819 */ /* 0x100fe40000001227 */
[----:B------:R-:W-:Y:S01]  /*32010*/  SHF.R.U32.HI R43, RZ, 0x10, R39 ;  /* 0x00000010ff2b7819 */ /* 0x000fe20000011627 */
[----:B------:R-:W-:Y:S01]  /*32020*/  IMAD.U32 R39, R15, 0x10000, RZ ;  /* 0x000100000f277824 */ /* 0x000fe200078e00ff */
[----:B------:R-:W-:Y:S01]  /*32030*/  SHF.R.U64 R42, R36, 0x10, R37 ;  /* 0x00000010242a7819 */ /* 0x000fe20000001225 */
[----:B------:R-:W-:Y:S01]  /*32040*/  IMAD.U32 R37, R13, 0x10000, RZ ;  /* 0x000100000d257824 */ /* 0x000fe200078e00ff */
[----:B------:R-:W-:Y:S01]  /*32050*/  LOP3.LUT R27, R15, 0xffff0000, RZ, 0xc0, !PT ;  /* 0xffff00000f1b7812 */ /* 0x000fe200078ec0ff */
[----:B------:R-:W-:Y:S01]  /*32060*/  IMAD.U32 R15, R134, 0x10000, RZ ;  /* 0x00010000860f7824 */ /* 0x000fe200078e00ff */
[----:B------:R-:W-:Y:S01]  /*32070*/  LOP3.LUT R38, R13, 0xffff0000, RZ, 0xc0, !PT ;  /* 0xffff00000d267812 */ /* 0x000fe200078ec0ff */
[----:B------:R-:W-:Y:S01]  /*32080*/  IMAD.U32 R13, R130, 0x10000, RZ ;  /* 0x00010000820d7824 */ /* 0x000fe200078e00ff */
[----:B------:R-:W-:Y:S01]  /*32090*/  PRMT R132, R132, 0x5410, R43 ;  /* 0x0000541084847816 */ /* 0x000fe2000000002b */
[C---:B------:R-:W-:Y:S01]  /*320a0*/  FMUL.FTZ R41, R37.reuse, R15 ;  /* 0x0000000f25297220 */ /* 0x040fe20000410000 */
[----:B------:R-:W-:Y:S01]  /*320b0*/  PRMT R128, R128, 0x5410, R135 ;  /* 0x0000541080807816 */ /* 0x000fe20000000087 */
[----:B------:R-:W-:Y:S01]  /*320c0*/  FMUL.FTZ R37, R37, R13 ;  /* 0x0000000d25257220 */ /* 0x000fe20000410000 */
[----:B------:R-:W-:Y:S01]  /*320d0*/  PRMT R131, R131, 0x5410, R40 ;  /* 0x0000541083837816 */ /* 0x000fe20000000028 */
[----:B------:R-:W-:Y:S01]  /*320e0*/  IMAD.U32 R40, R132, 0x10000, RZ ;  /* 0x0001000084287824 */ /* 0x000fe200078e00ff */
[----:B------:R-:W-:Y:S01]  /*320f0*/  LOP3.LUT R134, R134, 0xffff0000, RZ, 0xc0, !PT ;  /* 0xffff000086867812 */ /* 0x000fe200078ec0ff */
[----:B------:R-:W-:Y:S01]  /*32100*/  FFMA.FTZ R15, R30, R15, R37 ;  /* 0x0000000f1e0f7223 */ /* 0x000fe20000010025 */
[----:B------:R-:W-:Y:S01]  /*32110*/  LOP3.LUT R130, R130, 0xffff0000, RZ, 0xc0, !PT ;  /* 0xffff000082827812 */ /* 0x000fe200078ec0ff */
[----:B------:R-:W-:Y:S01]  /*32120*/  IMAD.U32 R37, R128, 0x10000, RZ ;  /* 0x0001000080257824 */ /* 0x000fe200078e00ff */
[----:B------:R-:W-:Y:S01]  /*32130*/  SHF.R.U64 R138, R24, 0x10, R25 ;  /* 0x00000010188a7819 */ /* 0x000fe20000001219 */
[----:B------:R-:W-:Y:S01]  /*32140*/  FFMA.FTZ R13, R30, R13, -R41 ;  /* 0x0000000d1e0d7223 */ /* 0x000fe20000010829 */
[----:B------:R-:W-:Y:S01]  /*32150*/  PRMT R133, R133, 0x5410, R42 ;  /* 0x0000541085857816 */ /* 0x000fe2000000002a */
[----:B------:R-:W-:Y:S01]  /*32160*/  FMUL.FTZ R41, R39, R40 ;  /* 0x0000002827297220 */ /* 0x000fe20000410000 */
[----:B------:R-:W-:Y:S01]  /*32170*/  LOP3.LUT R31, R9, 0xffff0000, RZ, 0xc0, !PT ;  /* 0xffff0000091f7812 */ /* 0x000fe200078ec0ff */
[----:B------:R-:W-:-:S02]  /*32180*/  IMAD.U32 R36, R11, 0x10000, RZ ;  /* 0x000100000b247824 */ /* 0x000fc400078e00ff */
[C---:B------:R-:W-:Y:S01]  /*32190*/  FMUL.FTZ R42, R38.reuse, R134 ;  /* 0x00000086262a7220 */ /* 0x040fe20000410000 */
[-C--:B------:R-:W-:Y:S01]  /*321a0*/  FMUL.FTZ R39, R39, R37.reuse ;  /* 0x0000002527277220 */ /* 0x080fe20000410000 */
[----:B------:R-:W-:Y:S01]  /*321b0*/  PRMT R129, R129, 0x5410, R138 ;  /* 0x0000541081817816 */ /* 0x000fe2000000008a */
[----:B------:R-:W-:Y:S01]  /*321c0*/  FMUL.FTZ R38, R38, R130 ;  /* 0x0000008226267220 */ /* 0x000fe20000410000 */
[----:B------:R-:W-:Y:S01]  /*321d0*/  LOP3.LUT R132, R132, 0xffff0000, RZ, 0xc0, !PT ;  /* 0xffff000084847812 */ /* 0x000fe200078ec0ff */
[----:B------:R-:W-:Y:S01]  /*321e0*/  FFMA.FTZ R41, R36, R37, -R41 ;  /* 0x0000002524297223 */ /* 0x000fe20000010829 */
[----:B------:R-:W-:Y:S01]  /*321f0*/  LOP3.LUT R128, R128, 0xffff0000, RZ, 0xc0, !PT ;  /* 0xffff000080807812 */ /* 0x000fe200078ec0ff */
[----:B------:R-:W-:Y:S01]  /*32200*/  FFMA.FTZ R39, R36, R40, R39 ;  /* 0x0000002824277223 */ /* 0x000fe20000010027 */
[----:B------:R-:W-:Y:S02]  /*32210*/  IMAD.U32 R25, R12, 0x10000, RZ ;  /* 0x000100000c197824 */ /* 0x000fe400078e00ff */
[C---:B------:R-:W-:Y:S01]  /*32220*/  FFMA.FTZ R30, R31.reuse, R130, -R42 ;  /* 0x000000821f1e7223 */ /* 0x040fe2000001082a */
[----:B------:R-:W-:Y:S01]  /*32230*/  FFMA.FTZ R38, R31, R134, R38 ;  /* 0x000000861f267223 */ /* 0x000fe20000010026 */
[----:B------:R-:W-:Y:S01]  /*32240*/  IMAD.U32 R36, R133, 0x10000, RZ ;  /* 0x0001000085247824 */ /* 0x000fe200078e00ff */
[----:B------:R-:W-:Y:S01]  /*32250*/  LOP3.LUT R26, R11, 0xffff0000, RZ, 0xc0, !PT ;  /* 0xffff00000b1a7812 */ /* 0x000fe200078ec0ff */
[----:B------:R-:W-:-:S02]  /*32260*/  IMAD.U32 R31, R129, 0x10000, RZ ;  /* 0x00010000811f7824 */ /* 0x000fc400078e00ff */
[C---:B------:R-:W-:Y:S01]  /*32270*/  FMUL.FTZ R37, R27.reuse, R132 ;  /* 0x000000841b257220 */ /* 0x040fe20000410000 */
[----:B------:R-:W-:Y:S01]  /*32280*/  FMUL.FTZ R43, R27, R128 ;  /* 0x000000801b2b7220 */ /* 0x000fe20000410000 */
[----:B------:R-:W-:Y:S01]  /*32290*/  LOP3.LUT R12, R12, 0xffff0000, RZ, 0xc0, !PT ;  /* 0xffff00000c0c7812 */ /* 0x000fe200078ec0ff */
[----:B------:R-:W-:Y:S01]  /*322a0*/  FMUL.FTZ R27, R25, R36 ;  /* 0x00000024191b7220 */ /* 0x000fe20000410000 */
[----:B------:R-:W-:Y:S01]  /*322b0*/  LOP3.LUT R133, R133, 0xffff0000, RZ, 0xc0, !PT ;  /* 0xffff000085857812 */ /* 0x000fe200078ec0ff */
[----:B------:R-:W-:Y:S01]  /*322c0*/  IMAD.U32 R24, R8, 0x10000, RZ ;  /* 0x0001000008187824 */ /* 0x000fe200078e00ff */
[----:B------:R-:W-:Y:S01]  /*322d0*/  LOP3.LUT R129, R129, 0xffff0000, RZ, 0xc0, !PT ;  /* 0xffff000081817812 */ /* 0x000fe200078ec0ff */
[----:B------:R-:W-:Y:S01]  /*322e0*/  FMUL.FTZ R25, R25, R31 ;  /* 0x0000001f19197220 */ /* 0x000fe20000410000 */
[----:B------:R-:W-:Y:S01]  /*322f0*/  PRMT R127, R127, 0x5410, R136 ;  /* 0x000054107f7f7816 */ /* 0x000fe20000000088 */
[----:B------:R-:W-:Y:S01]  /*32300*/  FFMA.FTZ R128, R26, R128, -R37 ;  /* 0x000000801a807223 */ /* 0x000fe20000010825 */
[----:B------:R-:W-:Y:S01]  /*32310*/  LOP3.LUT R8, R8, 0xffff0000, RZ, 0xc0, !PT ;  /* 0xffff000008087812 */ /* 0x000fe200078ec0ff */
[C---:B------:R-:W-:Y:S01]  /*32320*/  IMAD.U32 R9, R10.reuse, 0x10000, RZ ;  /* 0x000100000a097824 */ /* 0x040fe200078e00ff */
[----:B------:R-:W-:Y:S01]  /*32330*/  LOP3.LUT R11, R10, 0xffff0000, RZ, 0xc0, !PT ;  /* 0xffff00000a0b7812 */ /* 0x000fe200078ec0ff */
[----:B------:R-:W-:Y:S01]  /*32340*/  FMUL.FTZ R37, R12, R133 ;  /* 0x000000850c257220 */ /* 0x000fe20000410000 */
[C---:B------:R-:W-:Y:S01]  /*32350*/  FFMA.FTZ R27, R24.reuse, R31, -R27 ;  /* 0x0000001f181b7223 */ /* 0x040fe2000001081b */
[----:B------:R-:W-:Y:S01]  /*32360*/  FFMA.FTZ R25, R24, R36, R25 ;  /* 0x0000002418197223 */ /* 0x000fe20000010019 */
[----:B------:R-:W-:-:S02]  /*32370*/  IMAD.U32 R10, R14, 0x10000, RZ ;  /* 0x000100000e0a7824 */ /* 0x000fc400078e00ff */
[-C--:B------:R-:W-:Y:S01]  /*32380*/  FMUL.FTZ R31, R12, R129.reuse ;  /* 0x000000810c1f7220 */ /* 0x080fe20000410000 */
[----:B------:R-:W-:Y:S01]  /*32390*/  IMAD.U32 R24, R131, 0x10000, RZ ;  /* 0x0001000083187824 */ /* 0x000fe200078e00ff */
        /* <DEDUP_REMOVED lines=18> */
[----:B------:R-:W-:Y:S01]  /*324c0*/  F2FP.BF16.F32.PACK_AB R12, R8, R25 ;  /* 0x00000019080c723e */ /* 0x000fe200000010ff */
[----:B------:R-:W-:Y:S01]  /*324d0*/  IMAD.MOV.U32 R8, RZ, RZ, R26 ;  /* 0x000000ffff087224 */ /* 0x000fe200078e001a */
[----:B------:R-:W-:Y:S02]  /*324e0*/  F2FP.BF16.F32.PACK_AB R11, R128, R41 ;  /* 0x00000029800b723e */ /* 0x000fe400000010ff */
[----:B------:R-:W-:Y:S02]  /*324f0*/  F2FP.BF16.F32.PACK_AB R15, R132, R39 ;  /* 0x00000027840f723e */ /* 0x000fe400000010ff */
[----:B------:R-:W-:-:S02]  /*32500*/  F2FP.BF16.F32.PACK_AB R10, R127, R36 ;  /* 0x000000247f0a723e */ /* 0x000fc400000010ff */
[----:B------:R-:W-:-:S07]  /*32510*/  F2FP.BF16.F32.PACK_AB R14, R14, R31 ;  /* 0x0000001f0e0e723e */ /* 0x000fce00000010ff */
.L_x_5387:
[----:B------:R-:W-:Y:S05]  /*32520*/  BSYNC B4 ;  /* 0x0000000000047941 */ /* 0x000fea0003800000 */
.L_x_5386:
        /* <DEDUP_REMOVED lines=9> */
.L_x_5385:
[----:B------:R-:W-:Y:S05]  /*325c0*/  BSYNC B3 ;  /* 0x0000000000037941 */ /* 0x000fea0003800000 */
.L_x_5384:
[----:B------:R-:W-:Y:S02]  /*325d0*/  R2UR UR4, R74 ;  /* 0x000000004a0472ca */ /* 0x000fe400000e0000 */
[----:B------:R-:W-:-:S13]  /*325e0*/  R2UR UR5, R75 ;  /* 0x000000004b0572ca */ /* 0x000fda00000e0000 */
[----:B---3--:R-:W3:Y:S02]  /*325f0*/  LD.E.U8 R8, desc[UR4][R78.64] ;  /* 0x000000044e087980 */ /* 0x008ee4000c101100 */
        /* <DEDUP_REMOVED lines=55> */
[--C-:B------:R-:W-:Y:S01]  /*32970*/  SHF.R.U64 R30, R32, 0x10, R33.reuse ;  /* 0x00000010201e7819 */ /* 0x100fe20000001221 */
        /* <DEDUP_REMOVED lines=8> */
[--C-:B------:R-:W-:Y:S01]  /*32a00*/  SHF.R.U64 R36, R6, 0x10, R7.reuse ;  /* 0x0000001006247819 */ /* 0x100fe20000001207 */
[----:B------:R-:W-:Y:S01]  /*32a10*/  IMAD.U32 R6, R8, 0x10000, RZ ;  /* 0x0001000008067824 */ /* 0x000fe200078e00ff */
[----:B------:R-:W-:Y:S01]  /*32a20*/  PRMT R119, R119, 0x5410, R30 ;  /* 0x0000541077777816 */ /* 0x000fe2000000001e */
[----:B------:R-:W-:Y:S01]  /*32a30*/  IMAD.U32 R30, R122, 0x10000, RZ ;  /* 0x000100007a1e7824 */ /* 0x000fe200078e00ff */
[----:B------:R-:W-:Y:S01]  /*32a40*/  SHF.R.U32.HI R31, RZ, 0x10, R7 ;  /* 0x00000010ff1f7819 */ /* 0x000fe20000011607 */
[----:B------:R-:W-:Y:S01]  /*32a50*/  IMAD.U32 R7, R9, 0x10000, RZ ;  /* 0x0001000009077824 */ /* 0x000fe200078e00ff */
[----:B------:R-:W-:-:S02]  /*32a60*/  SHF.R.U32.HI R35, RZ, 0x10, R35 ;  /* 0x00000010ff237819 */ /* 0x000fc40000011623 */
[----:B------:R-:W-:Y:S01]  /*32a70*/  PRMT R121, R121, 0x5410, R34 ;  /* 0x0000541079797816 */ /* 0x000fe20000000022 */
[----:B------:R-:W-:Y:S01]  /*32a80*/  FMUL.FTZ R34, R27, R32 ;  /* 0x000000201b227220 */ /* 0x000fe20000410000 */
[----:B------:R-:W-:Y:S01]  /*32a90*/  LOP3.LUT R28, R13, 0xffff0000, RZ, 0xc0, !PT ;  /* 0xffff00000d1c7812 */ /* 0x000fe200078ec0ff */
[----:B------:R-:W-:Y:S01]  /*32aa0*/  IMAD.U32 R13, R12, 0x10000, RZ ;  /* 0x000100000c0d7824 */ /* 0x000fe200078e00ff */
[----:B------:R-:W-:Y:S01]  /*32ab0*/  PRMT R125, R125, 0x5410, R36 ;  /* 0x000054107d7d7816 */ /* 0x000fe20000000024 */
[-C--:B------:R-:W-:Y:S01]  /*32ac0*/  FMUL.FTZ R36, R27, R30.reuse ;  /* 0x0000001e1b247220 */ /* 0x080fe20000410000 */
[----:B------:R-:W-:Y:S01]  /*32ad0*/  LOP3.LUT R118, R118, 0xffff0000, RZ, 0xc0, !PT ;  /* 0xffff000076767812 */ /* 0x000fe200078ec0ff */
[C---:B------:R-:W-:Y:S01]  /*32ae0*/  FFMA.FTZ R34, R7.reuse, R30, -R34 ;  /* 0x0000001e07227223 */ /* 0x040fe20000010822 */
[----:B------:R-:W-:Y:S01]  /*32af0*/  PRMT R124, R124, 0x5410, R31 ;  /* 0x000054107c7c7816 */ /* 0x000fe2000000001f */
[----:B------:R-:W-:Y:S01]  /*32b00*/  FFMA.FTZ R36, R7, R32, R36 ;  /* 0x0000002007247223 */ /* 0x000fe20000010024 */
[----:B------:R-:W-:Y:S01]  /*32b10*/  PRMT R120, R120, 0x5410, R35 ;  /* 0x0000541078787816 */ /* 0x000fe20000000023 */
[----:B------:R-:W-:Y:S01]  /*32b20*/  FMUL.FTZ R30, R28, R118 ;  /* 0x000000761c1e7220 */ /* 0x000fe20000410000 */
[----:B------:R-:W-:Y:S01]  /*32b30*/  LOP3.LUT R9, R9, 0xffff0000, RZ, 0xc0, !PT ;  /* 0xffff000009097812 */ /* 0x000fe200078ec0ff */
[----:B------:R-:W-:Y:S01]  /*32b40*/  IMAD.U32 R7, R124, 0x10000, RZ ;  /* 0x000100007c077824 */ /* 0x000fe200078e00ff */
[----:B------:R-:W-:Y:S01]  /*32b50*/  LOP3.LUT R122, R122, 0xffff0000, RZ, 0xc0, !PT ;  /* 0xffff00007a7a7812 */ /* 0x000fe200078ec0ff */
[----:B------:R-:W-:Y:S01]  /*32b60*/  IMAD.U32 R27, R120, 0x10000, RZ ;  /* 0x00010000781b7824 */ /* 0x000fe200078e00ff */
[----:B------:R-:W-:Y:S01]  /*32b70*/  SHF.R.U64 R38, R4, 0x10, R5 ;  /* 0x0000001004267819 */ /* 0x000fe20000001205 */
[----:B------:R-:W-:Y:S01]  /*32b80*/  IMAD.U32 R5, R14, 0x10000, RZ ;  /* 0x000100000e057824 */ /* 0x000fe200078e00ff */
[----:B------:R-:W-:Y:S01]  /*32b90*/  LOP3.LUT R26, R12, 0xffff0000, RZ, 0xc0, !PT ;  /* 0xffff00000c1a7812 */ /* 0x000fe200078ec0ff */
[-C--:B------:R-:W-:Y:S01]  /*32ba0*/  FFMA.FTZ R31, R9, R122.reuse, -R30 ;  /* 0x0000007a091f7223 */ /* 0x080fe2000001081e */
[----:B------:R-:W-:Y:S01]  /*32bb0*/  IMAD.U32 R12, R11, 0x10000, RZ ;  /* 0x000100000b0c7824 */ /* 0x000fe200078e00ff */
[----:B------:R-:W-:Y:S01]  /*32bc0*/  LOP3.LUT R15, R15, 0xffff0000, RZ, 0xc0, !PT ;  /* 0xffff00000f0f7812 */ /* 0x000fe200078ec0ff */
[C---:B------:R-:W-:Y:S01]  /*32bd0*/  FMUL.FTZ R33, R29.reuse, R27 ;  /* 0x0000001b1d217220 */ /* 0x040fe20000410000 */
[----:B------:R-:W-:Y:S01]  /*32be0*/  LOP3.LUT R120, R120, 0xffff0000, RZ, 0xc0, !PT ;  /* 0xffff000078787812 */ /* 0x000fe200078ec0ff */
[-C--:B------:R-:W-:Y:S01]  /*32bf0*/  FMUL.FTZ R30, R29, R7.reuse ;  /* 0x000000071d1e7220 */ /* 0x080fe20000410000 */
[----:B------:R-:W-:Y:S01]  /*32c00*/  PRMT R123, R123, 0x5410, R38 ;  /* 0x000054107b7b7816 */ /* 0x000fe20000000026 */
[----:B------:R-:W-:Y:S01]  /*32c10*/  FMUL.FTZ R28, R28, R122 ;  /* 0x0000007a1c1c7220 */ /* 0x000fe20000410000 */
[----:B------:R-:W-:Y:S01]  /*32c20*/  LOP3.LUT R124, R124, 0xffff0000, RZ, 0xc0, !PT ;  /* 0xffff00007c7c7812 */ /* 0x000fe200078ec0ff */
[C---:B------:R-:W-:Y:S01]  /*32c30*/  FFMA.FTZ R33, R12.reuse, R7, -R33 ;  /* 0x000000070c217223 */ /* 0x040fe20000010821 */
[----:B------:R-:W-:Y:S01]  /*32c40*/  LOP3.LUT R11, R11, 0xffff0000, RZ, 0xc0, !PT ;  /* 0xffff00000b0b7812 */ /* 0x000fe200078ec0ff */
[----:B------:R-:W-:Y:S01]  /*32c50*/  FFMA.FTZ R30, R12, R27, R30 ;  /* 0x0000001b0c1e7223 */ /* 0x000fe2000001001e */
[----:B------:R-:W-:Y:S01]  /*32c60*/  FFMA.FTZ R29, R9, R118, R28 ;  /* 0x00000076091d7223 */ /* 0x000fe2000001001c */
[----:B------:R-:W-:Y:S01]  /*32c70*/  FMUL.FTZ R12, R15, R120 ;  /* 0x000000780f0c7220 */ /* 0x000fe20000410000 */
[----:B------:R-:W-:-:S02]  /*32c80*/  IMAD.U32 R7, R123, 0x10000, RZ ;  /* 0x000100007b077824 */ /* 0x000fc400078e00ff */
[-C--:B------:R-:W-:Y:S01]  /*32c90*/  FMUL.FTZ R28, R15, R124.reuse ;  /* 0x0000007c0f1c7220 */ /* 0x080fe20000410000 */
[----:B------:R-:W-:Y:S02]  /*32ca0*/  IMAD.U32 R9, R119, 0x10000, RZ ;  /* 0x0001000077097824 */ /* 0x000fe400078e00ff */
[----:B------:R-:W-:Y:S01]  /*32cb0*/  FFMA.FTZ R124, R11, R124, -R12 ;  /* 0x0000007c0b7c7223 */ /* 0x000fe2000001080c */
[----:B------:R-:W-:Y:S01]  /*32cc0*/  LOP3.LUT R119, R119, 0xffff0000, RZ, 0xc0, !PT ;  /* 0xffff000077777812 */ /* 0x000fe200078ec0ff */
[----:B------:R-:W-:Y:S01]  /*32cd0*/  FMUL.FTZ R12, R13, R7 ;  /* 0x000000070d0c7220 */ /* 0x000fe20000410000 */
[----:B------:R-:W-:Y:S01]  /*32ce0*/  LOP3.LUT R123, R123, 0xffff0000, RZ, 0xc0, !PT ;  /* 0xffff00007b7b7812 */ /* 0x000fe200078ec0ff */
[-C--:B------:R-:W-:Y:S01]  /*32cf0*/  FMUL.FTZ R15, R13, R9.reuse ;  /* 0x000000090d0f7220 */ /* 0x080fe20000410000 */
[----:B------:R-:W-:Y:S01]  /*32d00*/  LOP3.LUT R8, R8, 0xffff0000, RZ, 0xc0, !PT ;  /* 0xffff000008087812 */ /* 0x000fe200078ec0ff */
[----:B------:R-:W-:Y:S01]  /*32d10*/  FFMA.FTZ R13, R11, R120, R28 ;  /* 0x000000780b0d7223 */ /* 0x000fe2000001001c */
[C---:B------:R-:W-:Y:S01]  /*32d20*/  FFMA.FTZ R12, R6.reuse, R9, R12 ;  /* 0x00000009060c7223 */ /* 0x040fe2000001000c */
[----:B------:R-:W-:Y:S01]  /*32d30*/  FFMA.FTZ R15, R6, R7, -R15 ;  /* 0x00000007060f7223 */ /* 0x000fe2000001080f */
[C---:B------:R-:W-:Y:S01]  /*32d40*/  FMUL.FTZ R11, R26.reuse, R119 ;  /* 0x000000771a0b7220 */ /* 0x040fe20000410000 */
        /* <DEDUP_REMOVED lines=8> */
[----:B------:R-:W-:Y:S01]  /*32dd0*/  FFMA.FTZ R9, R8, R119, R9 ;  /* 0x0000007708097223 */ /* 0x000fe20000010009 */
[----:B------:R-:W-:Y:S01]  /*32de0*/  LOP3.LUT R10, R10, 0xffff0000, RZ, 0xc0, !PT ;  /* 0xffff00000a0a7812 */ /* 0x000fe200078ec0ff */
        /* <DEDUP_REMOVED lines=21> */
.L_x_5389:
[----:B------:R-:W-:Y:S05]  /*32f40*/  BSYNC B3 ;  /* 0x0000000000037941 */ /* 0x000fea0003800000 */
.L_x_5388:
[----:B------:R-:W-:Y:S01]  /*32f50*/  R2UR UR4, R74 ;  /* 0x000000004a0472ca */ /* 0x000fe200000e0000 */
[----:B------:R-:W-:Y:S01]  /*32f60*/  IMAD.SHL.U32 R5, R24, 0x8, RZ ;  /* 0x0000000818057824 */ /* 0x000fe200078e00ff */
[----:B------:R-:W-:Y:S02]  /*32f70*/  R2UR UR5, R75 ;  /* 0x000000004b0572ca */ /* 0x000fe400000e0000 */
[----:B------:R-:W-:Y:S01]  /*32f80*/  @!P2 R2UR UR6, R74 ;  /* 0x000000004a06a2ca */ /* 0x000fe200000e0000 */
[----:B-12---:R-:W-:Y:S01]  /*32f90*/  IMAD.WIDE R4, R5, 0x2, R84 ;  /* 0x0000000205047825 */ /* 0x006fe200078e0254 */
[----:B------:R-:W-:-:S03]  /*32fa0*/  @!P2 R2UR UR7, R75 ;  /* 0x000000004b07a2ca */ /* 0x000fc600000e0000 */
[----:B------:R-:W-:-:S06]  /*32fb0*/  @!P2 IMAD.WIDE R84, R25, 0x2, R84 ;  /* 0x000000021954a825 */ /* 0x000fcc00078e0254 */
[----:B-----5:R3:W-:Y:S04]  /*32fc0*/  ST.E.128 desc[UR4][R4.64], R8 ;  /* 0x0000000804007985 */ /* 0x0207e8000c101d04 */
[----:B------:R3:W-:Y:S02]  /*32fd0*/  @!P2 ST.E.128 desc[UR6][R84.64], R12 ;  /* 0x0000000c5400a985 */ /* 0x0007e4000c101d06 */
.L_x_5379:
[----:B------:R-:W-:Y:S05]  /*32fe0*/  BSYNC B2 ;  /* 0x0000000000027941 */ /* 0x000fea0003800000 */
.L_x_5378:
[----:B------:R-:W-:-:S03]  /*32ff0*/  UMOV UR4, 0xffffffff ;  /* 0xffffffff00047882 */ /* 0x000fc60000000000 */
[----:B------:R-:W-:Y:S05]  /*33000*/  BRA.DIV UR4, `(.L_x_5390) ;  /* 0x0000003204dc7947 */ /* 0x000fea000b800000 */
[----:B0-----:R-:W0:Y:S04]  /*33010*/  SHFL.IDX PT, R83, R83, 0x1, 0x1c1f ;  /* 0x003c1f0053537f89 */ /* 0x001e2800000e0000 */
[----:B---3--:R3:W4:Y:S02]  /*33020*/  SHFL.IDX PT, R14, R86, 0x1, 0x1c1f ;  /* 0x003c1f00560e7f89 */ /* 0x00872400000e0000 */
.L_x_5427:
[----:B------:R-:W-:Y:S02]  /*33030*/  R2UR UR4, R74 ;  /* 0x000000004a0472ca */ /* 0x000fe400000e0000 */
[----:B------:R-:W-:-:S13]  /*33040*/  R2UR UR5, R75 ;  /* 0x000000004b0572ca */ /* 0x000fda00000e0000 */
[----:B------:R-:W2:Y:S01]  /*33050*/  LD.E R5, desc[UR4][R76.64+0xc] ;  /* 0x00000c044c057980 */ /* 0x000ea2000c101900 */
[----:B------:R-:W-:Y:S02]  /*33060*/  VIADD R116, R116, 0x40 ;  /* 0x0000004074747836 */ /* 0x000fe40000000000 */
[----:B----4-:R-:W-:Y:S02]  /*33070*/  IMAD.MOV.U32 R12, RZ, RZ, R14 ;  /* 0x000000ffff0c7224 */ /* 0x010fe400078e000e */
[----:B0-----:R-:W-:Y:S02]  /*33080*/  IMAD.MOV.U32 R13, RZ, RZ, R83 ;  /* 0x000000ffff0d7224 */ /* 0x001fe400078e0053 */
[----:B--2---:R-:W-:-:S05]  /*33090*/  IMAD R5, R2, -0x60, R5 ;  /* 0xffffffa002057824 */ /* 0x004fca00078e0205 */
[----:B------:R-:W-:-:S04]  /*330a0*/  VIMNMX R5, R5, 0x60, PT ;  /* 0x0000006005057848 */ /* 0x000fc80003fe0100 */
[----:B------:R-:W-:-:S13]  /*330b0*/  ISETP.GE.AND P1, PT, R116, R5, PT ;  /* 0x000000057400720c */ /* 0x000fda0003f26270 */
[----:B------:R-:W-:Y:S05]  /*330c0*/  @P1 BRA `(.L_x_5346) ;  /* 0x0000002c00441947 */ /* 0x000fea0003800000 */
[----:B------:R-:W-:Y:S02]  /*330d0*/  R2UR UR4, R74 ;  /* 0x000000004a0472ca */ /* 0x000fe400000e0000 */
[----:B------:R-:W-:-:S13]  /*330e0*/  R2UR UR5, R75 ;  /* 0x000000004b0572ca */ /* 0x000fda00000e0000 */
[----:B-----5:R-:W2:Y:S01]  /*330f0*/  LD.E.U8 R4, desc[UR4][R78.64] ;  /* 0x000000044e047980 */ /* 0x020ea2000c101100 */
[----:B------:R-:W-:Y:S01]  /*33100*/  BSSY B2, `(.L_x_5391) ;  /* 0x000009f000027945 */ /* 0x000fe20003800000 */
[----:B--2---:R-:W-:-:S04]  /*33110*/  LOP3.LUT R4, R4, 0x1, RZ, 0xc0, !PT ;  /* 0x0000000104047812 */ /* 0x004fc800078ec0ff */
[----:B------:R-:W-:-:S13]  /*33120*/  ISETP.NE.U32.AND P1, PT, R4, 0x1, PT ;  /* 0x000000010400780c */ /* 0x000fda0003f25070 */
[----:B------:R-:W-:Y:S05]  /*33130*/  @P1 BRA `(.L_x_5392) ;  /* 0x00000008006c1947 */ /* 0x000fea0003800000 */
[----:B------:R-:W-:Y:S02]  /*33140*/  R2UR UR4, R74 ;  /* 0x000000004a0472ca */ /* 0x000fe400000e0000 */
[----:B------:R-:W-:-:S13]  /*33150*/  R2UR UR5, R75 ;  /* 0x000000004b0572ca */ /* 0x000fda00000e0000 */
[----:B------:R-:W2:Y:S01]  /*33160*/  LD.E R4, desc[UR4][R76.64+0x4] ;  /* 0x000004044c047980 */ /* 0x000ea2000c101900 */
[----:B------:R-:W-:Y:S01]  /*33170*/  IMAD.IADD R7, R87, 0x1, -R88 ;  /* 0x0000000157077824 */ /* 0x000fe200078e0a58 */
[----:B------:R-:W-:Y:S02]  /*33180*/  SHF.R.S32.HI R9, RZ, 0x1f, R116 ;  /* 0x0000001fff097819 */ /* 0x000fe40000011474 */
[----:B------:R-:W-:Y:S02]  /*33190*/  R2UR UR6, R74 ;  /* 0x000000004a0672ca */ /* 0x000fe400000e0000 */
[----:B------:R-:W-:Y:S02]  /*331a0*/  LEA.HI R10, R9, R116, RZ, 0x3 ;  /* 0x00000074090a7211 */ /* 0x000fe400078f18ff */
[----:B------:R-:W-:-:S03]  /*331b0*/  R2UR UR7, R75 ;  /* 0x000000004b0772ca */ /* 0x000fc600000e0000 */
[----:B------:R-:W-:-:S05]  /*331c0*/  IMAD.SHL.U32 R10, R10, 0x40, RZ ;  /* 0x000000400a0a7824 */ /* 0x000fca00078e00ff */
[----:B------:R-:W-:Y:S01]  /*331d0*/  LOP3.LUT R10, R10, 0xfffffe00, RZ, 0xc0, !PT ;  /* 0xfffffe000a0a7812 */ /* 0x000fe200078ec0ff */
[----:B------:R-:W-:Y:S01]  /*331e0*/  BSSY B3, `(.L_x_5393) ;  /* 0x0000087000037945 */ /* 0x000fe20003800000 */
[----:B--2---:R-:W-:-:S04]  /*331f0*/  LEA.HI R4, R4, R4, RZ, 0x1 ;  /* 0x0000000404047211 */ /* 0x004fc800078f08ff */
        /* <DEDUP_REMOVED lines=29> */
[----:B------:R-:W-:-:S03]  /*333d0*/  IMAD.X R9, RZ, RZ, R90, P1 ;  /* 0x000000ffff097224 */ /* 0x000fc600008e065a */
[----:B------:R-:W-:Y:S02]  /*333e0*/  IADD3 R7, P2, R89, R4, RZ ;  /* 0x0000000459077210 */ /* 0x000fe40007f5e0ff */
[----:B------:R-:W-:-:S03]  /*333f0*/  LEA R4, P1, R5, R80, 0x1 ;  /* 0x0000005005047211 */ /* 0x000fc600078208ff */
[----:B------:R-:W-:Y:S01]  /*33400*/  IMAD.X R6, RZ, RZ, R90, P2 ;  /* 0x000000ffff067224 */ /* 0x000fe200010e065a */
[----:B------:R-:W-:Y:S02]  /*33410*/  LEA.HI.X R5, R5, R81, R9, 0x1, P1 ;  /* 0x0000005105057211 */ /* 0x000fe400008f0c09 */
[----:B------:R-:W-:Y:S02]  /*33420*/  ISETP.GE.AND P1, PT, R91, R26, PT ;  /* 0x0000001a5b00720c */ /* 0x000fe40003f26270 */
[----:B------:R-:W-:-:S04]  /*33430*/  LEA R8, P2, R7, R80, 0x1 ;  /* 0x0000005007087211 */ /* 0x000fc800078408ff */
[----:B------:R-:W-:Y:S02]  /*33440*/  LEA.HI.X R9, R7, R81, R6, 0x1, P2 ;  /* 0x0000005107097211 */ /* 0x000fe400010f0c06 */
[----:B------:R-:W5:Y:S01]  /*33450*/  LD.E.128 R4, desc[UR4][R4.64] ;  /* 0x0000000404047980 */ /* 0x000f62000c101d00 */
[----:B------:R-:W-:-:S03]  /*33460*/  ISETP.GE.AND P2, PT, R24, R87, PT ;  /* 0x000000571800720c */ /* 0x000fc60003f46270 */
[----:B------:R-:W5:Y:S01]  /*33470*/  LD.E.128 R8, desc[UR6][R8.64] ;  /* 0x0000000608087980 */ /* 0x000f62000c101d00 */
[----:B------:R-:W-:Y:S09]  /*33480*/  @P1 BRA `(.L_x_5394) ;  /* 0x0000000400701947 */ /* 0x000ff20003800000 */
[----:B------:R-:W-:Y:S01]  /*33490*/  SHF.R.U64 R32, R64, 0x10, R65 ;  /* 0x0000001040207819 */ /* 0x000fe20000001241 */
[----:B-----5:R-:W-:Y:S01]  /*334a0*/  IMAD.U32 R28, R9, 0x10000, RZ ;  /* 0x00010000091c7824 */ /* 0x020fe200078e00ff */
[----:B------:R-:W-:Y:S01]  /*334b0*/  SHF.R.U64 R38, R52, 0x10, R53 ;  /* 0x0000001034267819 */ /* 0x000fe20000001235 */
[----:B------:R-:W-:Y:S01]  /*334c0*/  IMAD.U32 R15, R5, 0x10000, RZ ;  /* 0x00010000050f7824 */ /* 0x000fe200078e00ff */
[----:B------:R-:W-:Y:S01]  /*334d0*/  SHF.R.U32.HI R65, RZ, 0x10, R65 ;  /* 0x00000010ff417819 */ /* 0x000fe20000011641 */
[----:B------:R-:W-:Y:S01]  /*334e0*/  IMAD.U32 R30, R11, 0x10000, RZ ;  /* 0x000100000b1e7824 */ /* 0x000fe200078e00ff */
[----:B------:R-:W-:Y:S01]  /*334f0*/  SHF.R.U32.HI R53, RZ, 0x10, R53 ;  /* 0x00000010ff357819 */ /* 0x000fe20000011635 */
[----:B------:R-:W-:Y:S01]  /*33500*/  IMAD.U32 R26, R8, 0x10000, RZ ;  /* 0x00010000081a7824 */ /* 0x000fe200078e00ff */
[----:B------:R-:W-:Y:S02]  /*33510*/  PRMT R108, R108, 0x5410, R65 ;  /* 0x000054106c6c7816 */ /* 0x000fe40000000041 */
[----:B------:R-:W-:-:S02]  /*33520*/  PRMT R112, R112, 0x5410, R53 ;  /* 0x0000541070707816 */ /* 0x000fc40000000035 */
[----:B------:R-:W-:Y:S01]  /*33530*/  SHF.R.U64 R34, R66, 0x10, R67 ;  /* 0x0000001042227819 */ /* 0x000fe20000001243 */
[----:B------:R-:W-:Y:S01]  /*33540*/  IMAD.U32 R33, R108, 0x10000, RZ ;  /* 0x000100006c217824 */ /* 0x000fe200078e00ff */
[----:B------:R-:W-:Y:S02]  /*33550*/  SHF.R.U64 R36, R54, 0x10, R55 ;  /* 0x0000001036247819 */ /* 0x000fe40000001237 */
[----:B------:R-:W-:Y:S02]  /*33560*/  SHF.R.U32.HI R67, RZ, 0x10, R67 ;  /* 0x00000010ff437819 */ /* 0x000fe40000011643 */
[----:B------:R-:W-:Y:S01]  /*33570*/  PRMT R109, R109, 0x5410, R32 ;  /* 0x000054106d6d7816 */ /* 0x000fe20000000020 */
[----:B------:R-:W-:Y:S01]  /*33580*/  IMAD.U32 R32, R112, 0x10000, RZ ;  /* 0x0001000070207824 */ /* 0x000fe200078e00ff */
        /* <DEDUP_REMOVED lines=13> */
[----:B------:R-:W-:Y:S01]  /*33660*/  LOP3.LUT R25, R5, 0xffff0000, RZ, 0xc0, !PT ;  /* 0xffff000005197812 */ /* 0x000fe200078ec0ff */
[----:B------:R-:W-:Y:S01]  /*33670*/  FMUL.FTZ R28, R29, R112 ;  /* 0x000000701d1c7220 */ /* 0x000fe20000410000 */
[----:B------:R-:W-:Y:S01]  /*33680*/  LOP3.LUT R27, R8, 0xffff0000, RZ, 0xc0, !PT ;  /* 0xffff0000081b7812 */ /* 0x000fe200078ec0ff */
[----:B------:R-:W-:Y:S01]  /*33690*/  IMAD.U32 R8, R7, 0x10000, RZ ;  /* 0x0001000007087824 */ /* 0x000fe200078e00ff */
[----:B------:R-:W-:Y:S01]  /*336a0*/  LOP3.LUT R31, R11, 0xffff0000, RZ, 0xc0, !PT ;  /* 0xffff00000b1f7812 */ /* 0x000fe200078ec0ff */
[----:B------:R-:W-:Y:S01]  /*336b0*/  FMUL.FTZ R37, R30, R35 ;  /* 0x000000231e257220 */ /* 0x000fe20000410000 */
[----:B------:R-:W-:Y:S01]  /*336c0*/  LOP3.LUT R110, R110, 0xffff0000, RZ, 0xc0, !PT ;  /* 0xffff00006e6e7812 */ /* 0x000fe200078ec0ff */
[-C--:B------:R-:W-:Y:S01]  /*336d0*/  FMUL.FTZ R30, R30, R15.reuse ;  /* 0x0000000f1e1e7220 */ /* 0x080fe20000410000 */
[----:B------:R-:W-:Y:S01]  /*336e0*/  PRMT R113, R113, 0x5410, R38 ;  /* 0x0000541071717816 */ /* 0x000fe20000000026 */
[-C--:B------:R-:W-:Y:S01]  /*336f0*/  FMUL.FTZ R32, R29, R108.reuse ;  /* 0x0000006c1d207220 */ /* 0x080fe20000410000 */
[----:B------:R-:W-:Y:S01]  /*33700*/  LOP3.LUT R114, R114, 0xffff0000, RZ, 0xc0, !PT ;  /* 0xffff000072727812 */ /* 0x000fe200078ec0ff */
[----:B------:R-:W-:Y:S01]  /*33710*/  FFMA.FTZ R108, R25, R108, R28 ;  /* 0x0000006c196c7223 */ /* 0x000fe2000001001c */
[----:B------:R-:W-:Y:S01]  /*33720*/  LOP3.LUT R9, R7, 0xffff0000, RZ, 0xc0, !PT ;  /* 0xffff000007097812 */ /* 0x000fe200078ec0ff */
[C---:B------:R-:W-:Y:S01]  /*33730*/  FFMA.FTZ R37, R8.reuse, R15, -R37 ;  /* 0x0000000f08257223 */ /* 0x040fe20000010825 */
[----:B------:R-:W-:Y:S01]  /*33740*/  FMUL.FTZ R28, R31, R110 ;  /* 0x0000006e1f1c7220 */ /* 0x000fe20000410000 */
[----:B------:R-:W-:Y:S01]  /*33750*/  FFMA.FTZ R35, R8, R35, R30 ;  /* 0x0000002308237223 */ /* 0x000fe2000001001e */
[----:B------:R-:W-:-:S02]  /*33760*/  IMAD.U32 R15, R109, 0x10000, RZ ;  /* 0x000100006d0f7824 */ /* 0x000fc400078e00ff */
[-C--:B------:R-:W-:Y:S01]  /*33770*/  FMUL.FTZ R30, R31, R114.reuse ;  /* 0x000000721f1e7220 */ /* 0x080fe20000410000 */
[----:B------:R-:W-:Y:S02]  /*33780*/  IMAD.U32 R8, R113, 0x10000, RZ ;  /* 0x0001000071087824 */ /* 0x000fe400078e00ff */
[----:B------:R-:W-:Y:S01]  /*33790*/  FFMA.FTZ R114, R9, R114, -R28 ;  /* 0x0000007209727223 */ /* 0x000fe2000001081c */
[----:B------:R-:W-:Y:S02]  /*337a0*/  IMAD.U32 R5, R4, 0x10000, RZ ;  /* 0x0001000004057824 */ /* 0x000fe400078e00ff */
[CC--:B------:R-:W-:Y:S01]  /*337b0*/  FMUL.FTZ R28, R26.reuse, R15.reuse ;  /* 0x0000000f1a1c7220 */ /* 0x0c0fe20000410000 */
[-C--:B------:R-:W-:Y:S01]  /*337c0*/  FMUL.FTZ R26, R26, R8.reuse ;  /* 0x000000081a1a7220 */ /* 0x080fe20000410000 */
[----:B------:R-:W-:Y:S01]  /*337d0*/  PRMT R115, R115, 0x5410, R36 ;  /* 0x0000541073737816 */ /* 0x000fe20000000024 */
[C---:B------:R-:W-:Y:S01]  /*337e0*/  IMAD.U32 R11, R10.reuse, 0x10000, RZ ;  /* 0x000100000a0b7824 */ /* 0x040fe200078e00ff */
[----:B------:R-:W-:Y:S01]  /*337f0*/  LOP3.LUT R109, R109, 0xffff0000, RZ, 0xc0, !PT ;  /* 0xffff00006d6d7812 */ /* 0x000fe200078ec0ff */
        /* <DEDUP_REMOVED lines=10> */
[C---:B------:R-:W-:Y:S01]  /*338a0*/  IMAD.U32 R7, R6.reuse, 0x10000, RZ ;  /* 0x0001000006077824 */ /* 0x040fe200078e00ff */
[----:B------:R-:W-:Y:S01]  /*338b0*/  LOP3.LUT R115, R115, 0xffff0000, RZ, 0xc0, !PT ;  /* 0xffff000073737812 */ /* 0x000fe200078ec0ff */
[----:B------:R-:W-:Y:S01]  /*338c0*/  FMUL.FTZ R30, R11, R26 ;  /* 0x0000001a0b1e7220 */ /* 0x000fe20000410000 */
[----:B------:R-:W-:Y:S01]  /*338d0*/  LOP3.LUT R6, R6, 0xffff0000, RZ, 0xc0, !PT ;  /* 0xffff000006067812 */ /* 0x000fe200078ec0ff */
[----:B------:R-:W-:Y:S01]  /*338e0*/  FMUL.FTZ R15, R10, R111 ;  /* 0x0000006f0a0f7220 */ /* 0x000fe20000410000 */
[----:B------:R-:W-:Y:S01]  /*338f0*/  FFMA.FTZ R29, R25, R112, -R32 ;  /* 0x00000070191d7223 */ /* 0x000fe20000010820 */
[-C--:B------:R-:W-:Y:S01]  /*33900*/  FMUL.FTZ R27, R27, R113.reuse ;  /* 0x000000711b1b7220 */ /* 0x080fe20000410000 */
[----:B------:R-:W-:Y:S01]  /*33910*/  FFMA.FTZ R9, R4, R113, -R9 ;  /* 0x0000007104097223 */ /* 0x000fe20000010809 */
[-C--:B------:R-:W-:Y:S01]  /*33920*/  FMUL.FTZ R11, R11, R8.reuse ;  /* 0x000000080b0b7220 */ /* 0x080fe20000410000 */
[----:B------:R-:W-:Y:S01]  /*33930*/  FMUL.FTZ R10, R10, R115 ;  /* 0x000000730a0a7220 */ /* 0x000fe20000410000 */
[----:B------:R-:W-:Y:S01]  /*33940*/  FFMA.FTZ R4, R4, R109, R27 ;  /* 0x0000006d04047223 */ /* 0x000fe2000001001b */
[C---:B------:R-:W-:Y:S01]  /*33950*/  FFMA.FTZ R30, R7.reuse, R8, -R30 ;  /* 0x00000008071e7223 */ /* 0x040fe2000001081e */
[----:B------:R-:W-:Y:S01]  /*33960*/  FFMA.FTZ R11, R7, R26, R11 ;  /* 0x0000001a070b7223 */ /* 0x000fe2000001000b */
[C---:B------:R-:W-:Y:S01]  /*33970*/  FFMA.FTZ R10, R6.reuse, R111, R10 ;  /* 0x0000006f060a7223 */ /* 0x040fe2000001000a */
[----:B------:R-:W-:Y:S01]  /*33980*/  FFMA.FTZ R15, R6, R115, -R15 ;  /* 0x00000073060f7223 */ /* 0x000fe2000001080f */
        /* <DEDUP_REMOVED lines=12> */
.L_x_5394:
[----:B------:R-:W-:Y:S05]  /*33a50*/  BSYNC B3 ;  /* 0x0000000000037941 */ /* 0x000fea0003800000 */
.L_x_5393:
[----:B------:R-:W-:Y:S01]  /*33a60*/  R2UR UR4, R74 ;  /* 0x000000004a0472ca */ /* 0x000fe200000e0000 */
[----:B------:R-:W-:Y:S01]  /*33a70*/  IMAD.SHL.U32 R15, R14, 0x8, RZ ;  /* 0x000000080e0f7824 */ /* 0x000fe200078e00ff */
[C---:B------:R-:W-:Y:S01]  /*33a80*/  R2UR UR5, R75.reuse ;  /* 0x000000004b0572ca */ /* 0x040fe200000e0000 */
[--C-:B------:R-:W-:Y:S01]  /*33a90*/  @!P2 IMAD.WIDE R24, R24, 0x2, R12.reuse ;  /* 0x000000021818a825 */ /* 0x100fe200078e020c */
[----:B------:R-:W-:Y:S02]  /*33aa0*/  @!P2 R2UR UR6, R74 ;  /* 0x000000004a06a2ca */ /* 0x000fe400000e0000 */
[----:B------:R-:W-:Y:S01]  /*33ab0*/  @!P2 R2UR UR7, R75 ;  /* 0x000000004b07a2ca */ /* 0x000fe200000e0000 */
[----:B------:R-:W-:-:S08]  /*33ac0*/  IMAD.WIDE R14, R15, 0x2, R12 ;  /* 0x000000020f0e7825 */ /* 0x000fd000078e020c */
[----:B-----5:R0:W-:Y:S04]  /*33ad0*/  ST.E.128 desc[UR4][R14.64], R4 ;  /* 0x000000040e007985 */ /* 0x0201e8000c101d04 */
[----:B------:R0:W-:Y:S02]  /*33ae0*/  @!P2 ST.E.128 desc[UR6][R24.64], R8 ;  /* 0x000000081800a985 */ /* 0x0001e4000c101d06 */
.L_x_5392:
[----:B------:R-:W-:Y:S05]  /*33af0*/  BSYNC B2 ;  /* 0x0000000000027941 */ /* 0x000fea0003800000 */
.L_x_5391:
[----:B------:R-:W-:Y:S02]  /*33b00*/  R2UR UR4, R74 ;  /* 0x000000004a0472ca */ /* 0x000fe400000e0000 */
[----:B------:R-:W-:-:S13]  /*33b10*/  R2UR UR5, R75 ;  /* 0x000000004b0572ca */ /* 0x000fda00000e0000 */
[----:B0-----:R-:W2:Y:S01]  /*33b20*/  LD.E.U8 R4, desc[UR4][R78.64] ;  /* 0x000000044e047980 */ /* 0x001ea2000c101100 */
[----:B------:R-:W-:Y:S01]  /*33b30*/  BSSY B2, `(.L_x_5395) ;  /* 0x000009d000027945 */ /* 0x000fe20003800000 */
[----:B--2---:R-:W-:-:S13]  /*33b40*/  LOP3.LUT P1, RZ, R4, 0x2, RZ, 0xc0, !PT ;  /* 0x0000000204ff7812 */ /* 0x004fda000782c0ff */
[----:B------:R-:W-:Y:S05]  /*33b50*/  @!P1 BRA `(.L_x_5396) ;  /* 0x0000000800689947 */ /* 0x000fea0003800000 */
[----:B------:R-:W-:Y:S02]  /*33b60*/  R2UR UR4, R74 ;  /* 0x000000004a0472ca */ /* 0x000fe400000e0000 */
[----:B------:R-:W-:-:S13]  /*33b70*/  R2UR UR5, R75 ;  /* 0x000000004b0572ca */ /* 0x000fda00000e0000 */
[----:B------:R-:W2:Y:S01]  /*33b80*/  LD.E R4, desc[UR4][R76.64+0x4] ;  /* 0x000004044c047980 */ /* 0x000ea2000c101900 */
[----:B------:R-:W-:Y:S01]  /*33b90*/  VIADD R25, R91, 0x20 ;  /* 0x000000205b197836 */ /* 0x000fe20000000000 */
[----:B------:R-:W-:Y:S01]  /*33ba0*/  SHF.R.S32.HI R9, RZ, 0x1f, R116 ;  /* 0x0000001fff097819 */ /* 0x000fe20000011474 */
[----:B------:R-:W-:Y:S01]  /*33bb0*/  IMAD.IADD R7, R87, 0x1, -R88 ;  /* 0x0000000157077824 */ /* 0x000fe200078e0a58 */
        /* <DEDUP_REMOVED lines=56> */
[----:B------:R-:W-:Y:S02]  /*33f40*/  SHF.R.U64 R35, R50, 0x10, R51 ;  /* 0x0000001032237819 */ /* 0x000fe40000001233 */
[----:B------:R-:W-:-:S02]  /*33f50*/  PRMT R103, R103, 0x5410, R48 ;  /* 0x0000541067677816 */ /* 0x000fc40000000030 */
[----:B------:R-:W-:Y:S02]  /*33f60*/  PRMT R107, R107, 0x5410, R60 ;  /* 0x000054106b6b7816 */ /* 0x000fe4000000003c */
[----:B------:R-:W-:Y:S02]  /*33f70*/  SHF.R.U64 R37, R62, 0x10, R63 ;  /* 0x000000103e257819 */ /* 0x000fe4000000123f */
[----:B------:R-:W-:Y:S01]  /*33f80*/  PRMT R100, R100, 0x5410, R35 ;  /* 0x0000541064647816 */ /* 0x000fe20000000023 */
[----:B------:R-:W-:Y:S01]  /*33f90*/  IMAD.U32 R35, R107, 0x10000, RZ ;  /* 0x000100006b237824 */ /* 0x000fe200078e00ff */
[----:B------:R-:W-:Y:S01]  /*33fa0*/  PRMT R106, R106, 0x5410, R33 ;  /* 0x000054106a6a7816 */ /* 0x000fe20000000021 */
[----:B------:R-:W-:Y:S01]  /*33fb0*/  IMAD.U32 R33, R103, 0x10000, RZ ;  /* 0x0001000067217824 */ /* 0x000fe200078e00ff */
[----:B------:R-:W-:Y:S02]  /*33fc0*/  SHF.R.U32.HI R62, RZ, 0x10, R63 ;  /* 0x00000010ff3e7819 */ /* 0x000fe4000001163f */
[----:B------:R-:W-:-:S02]  /*33fd0*/  SHF.R.U32.HI R50, RZ, 0x10, R51 ;  /* 0x00000010ff327819 */ /* 0x000fc40000011633 */
[----:B------:R-:W-:Y:S01]  /*33fe0*/  PRMT R102, R102, 0x5410, R39 ;  /* 0x0000541066667816 */ /* 0x000fe20000000027 */
[----:B------:R-:W-:Y:S01]  /*33ff0*/  FMUL.FTZ R39, R28, R33 ;  /* 0x000000211c277220 */ /* 0x000fe20000410000 */
[----:B------:R-:W-:Y:S01]  /*34000*/  PRMT R104, R104, 0x5410, R37 ;  /* 0x0000541068687816 */ /* 0x000fe20000000025 */
[-C--:B------:R-:W-:Y:S01]  /*34010*/  FMUL.FTZ R37, R28, R35.reuse ;  /* 0x000000231c257220 */ /* 0x080fe20000410000 */
[----:B------:R-:W-:Y:S01]  /*34020*/  LOP3.LUT R29, R9, 0xffff0000, RZ, 0xc0, !PT ;  /* 0xffff0000091d7812 */ /* 0x000fe200078ec0ff */
[C---:B------:R-:W-:Y:S01]  /*34030*/  FFMA.FTZ R39, R24.reuse, R35, R39 ;  /* 0x0000002318277223 */ /* 0x040fe20000010027 */
[----:B------:R-:W-:Y:S01]  /*34040*/  PRMT R105, R105, 0x5410, R62 ;  /* 0x0000541069697816 */ /* 0x000fe2000000003e */
[----:B------:R-:W-:Y:S01]  /*34050*/  FFMA.FTZ R34, R24, R33, -R37 ;  /* 0x0000002118227223 */ /* 0x000fe20000010825 */
[----:B------:R-:W-:Y:S02]  /*34060*/  LOP3.LUT R32, R107, 0xffff0000, RZ, 0xc0, !PT ;  /* 0xffff00006b207812 */ /* 0x000fe400078ec0ff */
[----:B------:R-:W-:Y:S01]  /*34070*/  PRMT R101, R101, 0x5410, R50 ;  /* 0x0000541065657816 */ /* 0x000fe20000000032 */
[----:B------:R-:W-:Y:S01]  /*34080*/  IMAD.U32 R37, R105, 0x10000, RZ ;  /* 0x0001000069257824 */ /* 0x000fe200078e00ff */
[----:B------:R-:W-:Y:S01]  /*34090*/  LOP3.LUT R28, R103, 0xffff0000, RZ, 0xc0, !PT ;  /* 0xffff0000671c7812 */ /* 0x000fe200078ec0ff */
[----:B------:R-:W-:Y:S01]  /*340a0*/  FMUL.FTZ R36, R29, R32 ;  /* 0x000000201d247220 */ /* 0x000fe20000410000 */
[----:B------:R-:W-:Y:S01]  /*340b0*/  LOP3.LUT R25, R5, 0xffff0000, RZ, 0xc0, !PT ;  /* 0xffff000005197812 */ /* 0x000fe200078ec0ff */
[----:B------:R-:W-:Y:S01]  /*340c0*/  IMAD.U32 R33, R101, 0x10000, RZ ;  /* 0x0001000065217824 */ /* 0x000fe200078e00ff */
[----:B------:R-:W-:Y:S01]  /*340d0*/  LOP3.LUT R27, R8, 0xffff0000, RZ, 0xc0, !PT ;  /* 0xffff0000081b7812 */ /* 0x000fe200078ec0ff */
[-C--:B------:R-:W-:Y:S01]  /*340e0*/  FMUL.FTZ R24, R29, R28.reuse ;  /* 0x0000001c1d187220 */ /* 0x080fe20000410000 */
[C---:B------:R-:W-:Y:S01]  /*340f0*/  FMUL.FTZ R35, R30.reuse, R37 ;  /* 0x000000251e237220 */ /* 0x040fe20000410000 */
[----:B------:R-:W-:Y:S01]  /*34100*/  FFMA.FTZ R29, R25, R28, -R36 ;  /* 0x0000001c191d7223 */ /* 0x000fe20000010824 */
[----:B------:R-:W-:Y:S01]  /*34110*/  IMAD.U32 R8, R7, 0x10000, RZ ;  /* 0x0001000007087824 */ /* 0x000fe200078e00ff */
[----:B------:R-:W-:Y:S01]  /*34120*/  LOP3.LUT R31, R11, 0xffff0000, RZ, 0xc0, !PT ;  /* 0xffff00000b1f7812 */ /* 0x000fe200078ec0ff */
[----:B------:R-:W-:Y:S01]  /*34130*/  FMUL.FTZ R30, R30, R33 ;  /* 0x000000211e1e7220 */ /* 0x000fe20000410000 */
[----:B------:R-:W-:Y:S01]  /*34140*/  LOP3.LUT R28, R105, 0xffff0000, RZ, 0xc0, !PT ;  /* 0xffff0000691c7812 */ /* 0x000fe200078ec0ff */
[----:B------:R-:W-:Y:S01]  /*34150*/  FFMA.FTZ R32, R25, R32, R24 ;  /* 0x0000002019207223 */ /* 0x000fe20000010018 */
[----:B------:R-:W-:Y:S01]  /*34160*/  LOP3.LUT R24, R101, 0xffff0000, RZ, 0xc0, !PT ;  /* 0xffff000065187812 */ /* 0x000fe200078ec0ff */
[C---:B------:R-:W-:Y:S01]  /*34170*/  FFMA.FTZ R37, R8.reuse, R37, R30 ;  /* 0x0000002508257223 */ /* 0x040fe2000001001e */
[----:B------:R-:W-:Y:S01]  /*34180*/  LOP3.LUT R9, R7, 0xffff0000, RZ, 0xc0, !PT ;  /* 0xffff000007097812 */ /* 0x000fe200078ec0ff */
[----:B------:R-:W-:Y:S01]  /*34190*/  FFMA.FTZ R35, R8, R33, -R35 ;  /* 0x0000002108237223 */ /* 0x000fe20000010823 */
[----:B------:R-:W-:Y:S01]  /*341a0*/  FMUL.FTZ R30, R31, R28 ;  /* 0x0000001c1f1e7220 */ /* 0x000fe20000410000 */
[----:B------:R-:W-:-:S02]  /*341b0*/  IMAD.U32 R25, R106, 0x10000, RZ ;  /* 0x000100006a197824 */ /* 0x000fc400078e00ff */
[-C--:B------:R-:W-:Y:S01]  /*341c0*/  FMUL.FTZ R38, R31, R24.reuse ;  /* 0x000000181f267220 */ /* 0x080fe20000410000 */
[----:B------:R-:W-:Y:S01]  /*341d0*/  IMAD.U32 R8, R102, 0x10000, RZ ;  /* 0x0001000066087824 */ /* 0x000fe200078e00ff */
[----:B------:R-:W-:Y:S01]  /*341e0*/  LOP3.LUT R106, R106, 0xffff0000, RZ, 0xc0, !PT ;  /* 0xffff00006a6a7812 */ /* 0x000fe200078ec0ff */
[C---:B------:R-:W-:Y:S02]  /*341f0*/  IMAD.U32 R5, R4.reuse, 0x10000, RZ ;  /* 0x0001000004057824 */ /* 0x040fe400078e00ff */
[C---:B------:R-:W-:Y:S01]  /*34200*/  FFMA.FTZ R36, R9.reuse, R24, -R30 ;  /* 0x0000001809247223 */ /* 0x040fe2000001081e */
[----:B------:R-:W-:Y:S01]  /*34210*/  LOP3.LUT R4, R4, 0xffff0000, RZ, 0xc0, !PT ;  /* 0xffff000004047812 */ /* 0x000fe200078ec0ff */
[----:B------:R-:W-:Y:S01]  /*34220*/  FMUL.FTZ R30, R26, R8 ;  /* 0x000000081a1e7220 */ /* 0x000fe20000410000 */
[----:B------:R-:W-:Y:S01]  /*34230*/  LOP3.LUT R102, R102, 0xffff0000, RZ, 0xc0, !PT ;  /* 0xffff000066667812 */ /* 0x000fe200078ec0ff */
[----:B------:R-:W-:Y:S01]  /*34240*/  FFMA.FTZ R38, R9, R28, R38 ;  /* 0x0000001c09267223 */ /* 0x000fe20000010026 */
[----:B------:R-:W-:Y:S01]  /*34250*/  FMUL.FTZ R9, R27, R106 ;  /* 0x0000006a1b097220 */ /* 0x000fe20000410000 */
[-C--:B------:R-:W-:Y:S01]  /*34260*/  FMUL.FTZ R24, R26, R25.reuse ;  /* 0x000000191a187220 */ /* 0x080fe20000410000 */
[----:B------:R-:W-:Y:S01]  /*34270*/  FFMA.FTZ R30, R5, R25, R30 ;  /* 0x00000019051e7223 */ /* 0x000fe2000001001e */
[----:B------:R-:W-:-:S02]  /*34280*/  IMAD.U32 R11, R10, 0x10000, RZ ;  /* 0x000100000a0b7824 */ /* 0x000fc400078e00ff */
[----:B------:R-:W-:Y:S01]  /*34290*/  FFMA.FTZ R25, R4, R102, -R9 ;  /* 0x0000006604197223 */ /* 0x000fe20000010809 */
[----:B------:R-:W-:Y:S01]  /*342a0*/  LOP3.LUT R10, R10, 0xffff0000, RZ, 0xc0, !PT ;  /* 0xffff00000a0a7812 */ /* 0x000fe200078ec0ff */
[----:B------:R-:W-:Y:S01]  /*342b0*/  FFMA.FTZ R26, R5, R8, -R24 ;  /* 0x00000008051a7223 */ /* 0x000fe20000010818 */
[----:B------:R-:W-:Y:S01]  /*342c0*/  FMUL.FTZ R27, R27, R102 ;  /* 0x000000661b1b7220 */ /* 0x000fe20000410000 */
[C---:B------:R-:W-:Y:S01]  /*342d0*/  LOP3.LUT R9, R104.reuse, 0xffff0000, RZ, 0xc0, !PT ;  /* 0xffff000068097812 */ /* 0x040fe200078ec0ff */
[----:B------:R-:W-:Y:S01]  /*342e0*/  IMAD.U32 R24, R104, 0x10000, RZ ;  /* 0x0001000068187824 */ /* 0x000fe200078e00ff */
[C---:B------:R-:W-:Y:S01]  /*342f0*/  LOP3.LUT R5, R100.reuse, 0xffff0000, RZ, 0xc0, !PT ;  /* 0xffff000064057812 */ /* 0x040fe200078ec0ff */
[----:B------:R-:W-:Y:S02]  /*34300*/  IMAD.U32 R8, R100, 0x10000, RZ ;  /* 0x0001000064087824 */ /* 0x000fe400078e00ff */
[----:B------:R-:W-:Y:S01]  /*34310*/  FFMA.FTZ R27, R4, R106, R27 ;  /* 0x0000006a041b7223 */ /* 0x000fe2000001001b */
[C---:B------:R-:W-:Y:S01]  /*34320*/  IMAD.U32 R7, R6.reuse, 0x10000, RZ ;  /* 0x0001000006077824 */ /* 0x040fe200078e00ff */
[----:B------:R-:W-:Y:S01]  /*34330*/  LOP3.LUT R6, R6, 0xffff0000, RZ, 0xc0, !PT ;  /* 0xffff000006067812 */ /* 0x000fe200078ec0ff */
        /* <DEDUP_REMOVED lines=15> */
[----:B------:R-:W-:Y:S02]  /*34430*/  F2FP.BF16.F32.PACK_AB R7, R36, R35 ;  /* 0x000000232407723e */ /* 0x000fe400000010ff */
[----:B------:R-:W-:-:S02]  /*34440*/  F2FP.BF16.F32.PACK_AB R9, R32, R39 ;  /* 0x000000272009723e */ /* 0x000fc400000010ff */
[----:B------:R-:W-:-:S07]  /*34450*/  F2FP.BF16.F32.PACK_AB R8, R27, R30 ;  /* 0x0000001e1b08723e */ /* 0x000fce00000010ff */
.L_x_5398:
[----:B------:R-:W-:Y:S05]  /*34460*/  BSYNC B3 ;  /* 0x0000000000037941 */ /* 0x000fea0003800000 */
.L_x_5397:
[----:B------:R-:W-:Y:S01]  /*34470*/  R2UR UR4, R74 ;  /* 0x000000004a0472ca */ /* 0x000fe200000e0000 */
[----:B------:R-:W-:Y:S01]  /*34480*/  IMAD.SHL.U32 R25, R14, 0x8, RZ ;  /* 0x000000080e197824 */ /* 0x000fe200078e00ff */
[----:B------:R-:W-:Y:S01]  /*34490*/  R2UR UR5, R75 ;  /* 0x000000004b0572ca */ /* 0x000fe200000e0000 */
[--C-:B------:R-:W-:Y:S01]  /*344a0*/  @!P2 IMAD.WIDE R14, R15, 0x2, R12.reuse ;  /* 0x000000020f0ea825 */ /* 0x100fe200078e020c */
[----:B------:R-:W-:Y:S02]  /*344b0*/  @!P2 R2UR UR6, R74 ;  /* 0x000000004a06a2ca */ /* 0x000fe400000e0000 */
[----:B------:R-:W-:Y:S01]  /*344c0*/  @!P2 R2UR UR7, R75 ;  /* 0x000000004b07a2ca */ /* 0x000fe200000e0000 */
[----:B------:R-:W-:-:S08]  /*344d0*/  IMAD.WIDE R24, R25, 0x2, R12 ;  /* 0x0000000219187825 */ /* 0x000fd000078e020c */
[----:B-----5:R0:W-:Y:S04]  /*344e0*/  ST.E.128 desc[UR4][R24.64], R4 ;  /* 0x0000000418007985 */ /* 0x0201e8000c101d04 */
[----:B------:R0:W-:Y:S02]  /*344f0*/  @!P2 ST.E.128 desc[UR6][R14.64], R8 ;  /* 0x000000080e00a985 */ /* 0x0001e4000c101d06 */
.L_x_5396:
[----:B------:R-:W-:Y:S05]  /*34500*/  BSYNC B2 ;  /* 0x0000000000027941 */ /* 0x000fea0003800000 */
.L_x_5395:
[----:B------:R-:W-:Y:S02]  /*34510*/  R2UR UR4, R74 ;  /* 0x000000004a0472ca */ /* 0x000fe400000e0000 */
[----:B------:R-:W-:-:S13]  /*34520*/  R2UR UR5, R75 ;  /* 0x000000004b0572ca */ /* 0x000fda00000e0000 */
[----:B------:R-:W2:Y:S02]  /*34530*/  LD.E.U8 R78, desc[UR4][R78.64] ;  /* 0x000000044e4e7980 */ /* 0x000ea4000c101100 */
[----:B--2---:R-:W-:-:S13]  /*34540*/  LOP3.LUT P1, RZ, R78, 0x4, RZ, 0xc0, !PT ;  /* 0x000000044eff7812 */ /* 0x004fda000782c0ff */
[----:B------:R-:W-:Y:S05]  /*34550*/  @!P1 BRA `(.L_x_5346) ;  /* 0x0000001800209947 */ /* 0x000fea0003800000 */
[----:B------:R-:W-:Y:S02]  /*34560*/  R2UR UR4, R74 ;  /* 0x000000004a0472ca */ /* 0x000fe400000e0000 */
[----:B------:R-:W-:-:S13]  /*34570*/  R2UR UR5, R75 ;  /* 0x000000004b0572ca */ /* 0x000fda00000e0000 */
[----:B------:R-:W2:Y:S01]  /*34580*/  LD.E R76, desc[UR4][R76.64+0x4] ;  /* 0x000004044c4c7980 */ /* 0x000ea2000c101900 */
[----:B------:R-:W-:Y:S01]  /*34590*/  VIADD R91, R91, 0x40 ;  /* 0x000000405b5b7836 */ /* 0x000fe20000000000 */
[----:B0-----:R-:W-:Y:S01]  /*345a0*/  SHF.R.S32.HI R9, RZ, 0x1f, R116 ;  /* 0x0000001fff097819 */ /* 0x001fe20000011474 */
[----:B------:R-:W-:Y:S01]  /*345b0*/  IMAD.SHL.U32 R8, R116, 0x40, RZ ;  /* 0x0000004074087824 */ /* 0x000fe200078e00ff */
[----:B------:R-:W-:Y:S02]  /*345c0*/  R2UR UR6, R74 ;  /* 0x000000004a0672ca */ /* 0x000fe400000e0000 */
[----:B------:R-:W-:Y:S02]  /*345d0*/  LEA.HI R116, R9, R116, RZ, 0x3 ;  /* 0x0000007409747211 */ /* 0x000fe400078f18ff */
[----:B------:R-:W-:Y:S02]  /*345e0*/  LOP3.LUT R9, R8, 0x1c0, RZ, 0xc0, !PT ;  /* 0x000001c008097812 */ /* 0x000fe400078ec0ff */
[----:B------:R-:W-:Y:S01]  /*345f0*/  R2UR UR7, R75 ;  /* 0x000000004b0772ca */ /* 0x000fe200000e0000 */
[----:B------:R-:W-:Y:S01]  /*34600*/  IMAD.SHL.U32 R116, R116, 0x40, RZ ;  /* 0x0000004074747824 */ /* 0x000fe200078e00ff */
[----:B------:R-:W-:-:S04]  /*34610*/  SHF.R.U32.HI R10, RZ, 0x3, R9 ;  /* 0x00000003ff0a7819 */ /* 0x000fc80000011609 */
[----:B------:R-:W-:Y:S01]  /*34620*/  LOP3.LUT R11, R116, 0xfffffe00, RZ, 0xc0, !PT ;  /* 0xfffffe00740b7812 */ /* 0x000fe200078ec0ff */
[----:B------:R-:W-:Y:S01]  /*34630*/  BSSY B2, `(.L_x_5399) ;  /* 0x0000081000027945 */ /* 0x000fe20003800000 */
[----:B--2---:R-:W-:-:S04]  /*34640*/  LEA.HI R4, R76, R76, RZ, 0x1 ;  /* 0x0000004c4c047211 */ /* 0x004fc800078f08ff */
[----:B------:R-:W-:-:S04]  /*34650*/  SHF.R.S32.HI R24, RZ, 0x1, R4 ;  /* 0x00000001ff187819 */ /* 0x000fc80000011404 */
[----:B------:R-:W-:-:S04]  /*34660*/  ISETP.GE.AND P1, PT, R91, R24, PT ;  /* 0x000000185b00720c */ /* 0x000fc80003f26270 */
[----:B------:R-:W-:-:S05]  /*34670*/  SEL R4, R24, RZ, P1 ;  /* 0x000000ff18047207 */ /* 0x000fca0000800000 */
[----:B------:R-:W-:-:S04]  /*34680*/  IMAD.IADD R4, R91, 0x1, R4 ;  /* 0x000000015b047824 */ /* 0x000fc800078e0204 */
[----:B------:R-:W-:Y:S01]  /*34690*/  @P1 IMAD.IADD R88, R87, 0x1, -R88 ;  /* 0x0000000157581824 */ /* 0x000fe200078e0a58 */
[----:B------:R-:W-:-:S04]  /*346a0*/  SHF.R.S32.HI R5, RZ, 0x1f, R4 ;  /* 0x0000001fff057819 */ /* 0x000fc80000011404 */
[----:B------:R-:W-:Y:S02]  /*346b0*/  SHF.R.S32.HI R7, RZ, 0x1f, R88 ;  /* 0x0000001fff077819 */ /* 0x000fe40000011458 */
[----:B------:R-:W-:Y:S02]  /*346c0*/  LEA.HI R6, R5, R4, RZ, 0x3 ;  /* 0x0000000405067211 */ /* 0x000fe400078f18ff */
[----:B------:R-:W-:Y:S02]  /*346d0*/  LEA.HI R7, R7, R88, RZ, 0x4 ;  /* 0x0000005807077211 */ /* 0x000fe400078f20ff */
[----:B------:R-:W-:Y:S02]  /*346e0*/  SHF.R.S32.HI R14, RZ, 0x3, R6 ;  /* 0x00000003ff0e7819 */ /* 0x000fe40000011406 */
[----:B------:R-:W-:Y:S02]  /*346f0*/  LEA.HI R4, R5, R4, RZ, 0x6 ;  /* 0x0000000405047211 */ /* 0x000fe400078f30ff */
[----:B------:R-:W-:-:S02]  /*34700*/  LEA.HI.SX32 R7, R7, R14, 0x1c ;  /* 0x0000000e07077211 */ /* 0x000fc400078fe2ff */
[----:B------:R-:W-:Y:S02]  /*34710*/  SHF.R.S32.HI R4, RZ, 0x6, R4 ;  /* 0x00000006ff047819 */ /* 0x000fe40000011404 */
[----:B------:R-:W-:Y:S01]  /*34720*/  SHF.R.S32.HI R8, RZ, 0x1f, R7 ;  /* 0x0000001fff087819 */ /* 0x000fe20000011407 */
[----:B------:R-:W-:Y:S01]  /*34730*/  IMAD.SHL.U32 R15, R7, 0x8, RZ ;  /* 0x00000008070f7824 */ /* 0x000fe200078e00ff */
[----:B------:R-:W-:Y:S01]  /*34740*/  LOP3.LUT R6, R9, 0x38, R6, 0xf8, !PT ;  /* 0x0000003809067812 */ /* 0x000fe200078ef806 */
[----:B------:R-:W-:Y:S01]  /*34750*/  IMAD R4, R4, 0x1800, R11 ;  /* 0x0000180004047824 */ /* 0x000fe200078e020b */
[----:B------:R-:W-:Y:S02]  /*34760*/  LEA.HI R8, R8, R7, RZ, 0x3 ;  /* 0x0000000708087211 */ /* 0x000fe400078f18ff */
[----:B------:R-:W-:Y:S02]  /*34770*/  LOP3.LUT R5, R6, R10, RZ, 0x3c, !PT ;  /* 0x0000000a06057212 */ /* 0x000fe400078e3cff */
[----:B------:R-:W-:-:S02]  /*34780*/  SHF.R.S32.HI R8, RZ, 0x3, R8 ;  /* 0x00000003ff087819 */ /* 0x000fc40000011408 */
[----:B------:R-:W-:Y:S01]  /*34790*/  LOP3.LUT R7, R9, 0x38, R15, 0xf8, !PT ;  /* 0x0000003809077812 */ /* 0x000fe200078ef80f */
[----:B------:R-:W-:Y:S02]  /*347a0*/  IMAD.IADD R4, R4, 0x1, R5 ;  /* 0x0000000104047824 */ /* 0x000fe400078e0205 */
[----:B------:R-:W-:Y:S01]  /*347b0*/  IMAD R8, R8, 0x1800, R11 ;  /* 0x0000180008087824 */ /* 0x000fe200078e020b */
[----:B------:R-:W-:Y:S02]  /*347c0*/  LOP3.LUT R7, R7, R10, RZ, 0x3c, !PT ;  /* 0x0000000a07077212 */ /* 0x000fe400078e3cff */
[----:B------:R-:W-:-:S03]  /*347d0*/  IADD3 R5, P1, R89, R4, RZ ;  /* 0x0000000459057210 */ /* 0x000fc60007f3e0ff */
[----:B------:R-:W-:Y:S02]  /*347e0*/  IMAD.IADD R8, R8, 0x1, R7 ;  /* 0x0000000108087824 */ /* 0x000fe400078e0207 */
[----:B------:R-:W-:Y:S01]  /*347f0*/  IMAD.X R6, RZ, RZ, R90, P1 ;  /* 0x000000ffff067224 */ /* 0x000fe200008e065a */
[----:B------:R-:W-:Y:S02]  /*34800*/  LEA R4, P1, R5, R80, 0x1 ;  /* 0x0000005005047211 */ /* 0x000fe400078208ff */
[----:B------:R-:W-:Y:S02]  /*34810*/  IADD3 R89, P2, R89, R8, RZ ;  /* 0x0000000859597210 */ /* 0x000fe40007f5e0ff */
[----:B------:R-:W-:Y:S02]  /*34820*/  LEA.HI.X R5, R5, R81, R6, 0x1, P1 ;  /* 0x0000005105057211 */ /* 0x000fe400008f0c06 */
[----:B------:R-:W-:Y:S01]  /*34830*/  ISETP.GE.AND P1, PT, R91, R24, PT ;  /* 0x000000185b00720c */ /* 0x000fe20003f26270 */
[----:B------:R-:W-:Y:S01]  /*34840*/  IMAD.X R90, RZ, RZ, R90, P2 ;  /* 0x000000ffff5a7224 */ /* 0x000fe200010e065a */
[----:B------:R-:W-:-:S02]  /*34850*/  LEA R8, P2, R89, R80, 0x1 ;  /* 0x0000005059087211 */ /* 0x000fc400078408ff */
[----:B------:R-:W5:Y:S02]  /*34860*/  LD.E.128 R4, desc[UR4][R4.64] ;  /* 0x0000000404047980 */ /* 0x000f64000c101d00 */
[----:B------:R-:W-:-:S06]  /*34870*/  LEA.HI.X R9, R89, R81, R90, 0x1, P2 ;  /* 0x0000005159097211 */ /* 0x000fcc00010f0c5a */
[----:B------:R-:W5:Y:S01]  /*34880*/  LD.E.128 R8, desc[UR6][R8.64] ;  /* 0x0000000608087980 */ /* 0x000f62000c101d00 */
[----:B------:R-:W-:Y:S05]  /*34890*/  @P1 BRA `(.L_x_5400) ;  /* 0x0000000400681947 */ /* 0x000fea0003800000 */
        /* <DEDUP_REMOVED lines=90> */
.L_x_5400:
[----:B------:R-:W-:Y:S05]  /*34e40*/  BSYNC B2 ;  /* 0x0000000000027941 */ /* 0x000fea0003800000 */
.L_x_5399:
[----:B------:R-:W-:Y:S01]  /*34e50*/  R2UR UR4, R74 ;  /* 0x000000004a0472ca */ /* 0x000fe200000e0000 */
[----:B------:R-:W-:Y:S01]  /*34e60*/  IMAD.SHL.U32 R25, R14, 0x8, RZ ;  /* 0x000000080e197824 */ /* 0x000fe200078e00ff */
[----:B------:R-:W-:Y:S02]  /*34e70*/  R2UR UR5, R75 ;  /* 0x000000004b0572ca */ /* 0x000fe400000e0000 */
[----:B------:R-:W-:Y:S01]  /*34e80*/  ISETP.GE.AND P1, PT, R15, R87, PT ;  /* 0x000000570f00720c */ /* 0x000fe20003f26270 */
[----:B------:R-:W-:-:S10]  /*34e90*/  IMAD.WIDE R24, R25, 0x2, R12 ;  /* 0x0000000219187825 */ /* 0x000fd400078e020c */
[----:B-----5:R4:W-:Y:S02]  /*34ea0*/  ST.E.128 desc[UR4][R24.64], R4 ;  /* 0x0000000418007985 */ /* 0x0209e4000c101d04 */
[----:B------:R-:W-:Y:S05]  /*34eb0*/  @P1 BRA `(.L_x_5346) ;  /* 0x0000000c00c81947 */ /* 0x000fea0003800000 */
[----:B------:R-:W-:Y:S01]  /*34ec0*/  R2UR UR4, R74 ;  /* 0x000000004a0472ca */ /* 0x000fe200000e0000 */
[----:B------:R-:W-:Y:S01]  /*34ed0*/  IMAD.WIDE R12, R15, 0x2, R12 ;  /* 0x000000020f0c7825 */ /* 0x000fe200078e020c */
[----:B------:R-:W-:-:S13]  /*34ee0*/  R2UR UR5, R75 ;  /* 0x000000004b0572ca */ /* 0x000fda00000e0000 */
[----:B------:R0:W-:Y:S01]  /*34ef0*/  ST.E.128 desc[UR4][R12.64], R8 ;  /* 0x000000080c007985 */ /* 0x0001e2000c101d04 */
[----:B------:R-:W-:Y:S05]  /*34f00*/  BRA `(.L_x_5346) ;  /* 0x0000000c00b47947 */ /* 0x000fea0003800000 */
.L_x_5310:
[----:B------:R-:W2:Y:S01]  /*34f10*/  LDL.64 R4, [R21+0x10] ;  /* 0x0000100015047983 */ /* 0x000ea20000100a00 */
[----:B------:R-:W-:Y:S02]  /*34f20*/  R2UR UR4, R74 ;  /* 0x000000004a0472ca */ /* 0x000fe400000e0000 */
[----:B------:R-:W-:Y:S01]  /*34f30*/  R2UR UR5, R75 ;  /* 0x000000004b0572ca */ /* 0x000fe200000e0000 */
[----:B------:R0:W5:Y:S04]  /*34f40*/  LDL R6, [R71] ;  /* 0x0000000047067983 */ /* 0x0001680000100800 */
[----:B------:R0:W5:Y:S08]  /*34f50*/  LDL R7, [R71+0x4] ;  /* 0x0000040047077983 */ /* 0x0001700000100800 */
[----:B--2---:R-:W2:Y:S01]  /*34f60*/  LD.E R8, desc[UR4][R4.64+0x1c] ;  /* 0x00001c0404087980 */ /* 0x004ea2000c101900 */
[----:B------:R-:W-:Y:S01]  /*34f70*/  BSSY B2, `(.L_x_5401) ;  /* 0x0000005000027945 */ /* 0x000fe20003800000 */
[----:B--2---:R-:W-:-:S04]  /*34f80*/  LOP3.LUT R8, R8, 0x1, RZ, 0xfc, !PT ;  /* 0x0000000108087812 */ /* 0x004fc800078efcff */
[----:B------:R-:W-:-:S13]  /*34f90*/  ISETP.NE.AND P1, PT, R8, 0x3, PT ;  /* 0x000000030800780c */ /* 0x000fda0003f25270 */
[----:B0-----:R-:W-:Y:S05]  /*34fa0*/  @!P1 BRA `(.L_x_5402) ;  /* 0x0000000000049947 */ /* 0x001fea0003800000 */
[----:B------:R-:W-:Y:S01]  /*34fb0*/  BPT.TRAP 0x1 ;  /* 0x000000040000795c */ /* 0x000fe20000300000 */
.L_x_5402:
[----:B------:R-:W-:Y:S05]  /*34fc0*/  BSYNC B2 ;  /* 0x0000000000027941 */ /* 0x000fea0003800000 */
.L_x_5401:
        /* <DEDUP_REMOVED lines=9> */
.L_x_5428:
[----:B------:R-:W-:Y:S05]  /*35060*/  BSYNC B2 ;  /* 0x0000000000027941 */ /* 0x000fea0003800000 */
.L_x_5403:
[----:B------:R-:W2:Y:S01]  /*35070*/  LDL.64 R8, [R21+0x20] ;  /* 0x0000200015087983 */ /* 0x000ea20000100a00 */
[C---:B------:R-:W-:Y:S02]  /*35080*/  R2UR UR4, R74.reuse ;  /* 0x000000004a0472ca */ /* 0x040fe400000e0000 */
[C---:B------:R-:W-:Y:S01]  /*35090*/  R2UR UR5, R75.reuse ;  /* 0x000000004b0572ca */ /* 0x040fe200000e0000 */
[----:B------:R-:W3:Y:S01]  /*350a0*/  LDL.64 R4, [R21+0x18] ;  /* 0x0000180015047983 */ /* 0x000ee20000100a00 */
[C---:B------:R-:W-:Y:S02]  /*350b0*/  R2UR UR6, R74.reuse ;  /* 0x000000004a0672ca */ /* 0x040fe400000e0000 */
[C---:B------:R-:W-:Y:S01]  /*350c0*/  R2UR UR7, R75.reuse ;  /* 0x000000004b0772ca */ /* 0x040fe200000e0000 */
[----:B------:R-:W4:Y:S01]  /*350d0*/  LDL R14, [R71] ;  /* 0x00000000470e7983 */ /* 0x000f220000100800 */
[----:B------:R-:W-:Y:S02]  /*350e0*/  R2UR UR10, R74 ;  /* 0x000000004a0a72ca */ /* 0x000fe400000e0000 */
[----:B------:R-:W-:-:S02]  /*350f0*/  R2UR UR11, R75 ;  /* 0x000000004b0b72ca */ /* 0x000fc400000e0000 */
[C---:B------:R-:W-:Y:S02]  /*35100*/  R2UR UR12, R74.reuse ;  /* 0x000000004a0c72ca */ /* 0x040fe400000e0000 */
[C---:B------:R-:W-:Y:S02]  /*35110*/  R2UR UR13, R75.reuse ;  /* 0x000000004b0d72ca */ /* 0x040fe400000e0000 */
[----:B------:R-:W-:Y:S02]  /*35120*/  R2UR UR8, R74 ;  /* 0x000000004a0872ca */ /* 0x000fe400000e0000 */
[----:B------:R-:W-:Y:S01]  /*35130*/  R2UR UR9, R75 ;  /* 0x000000004b0972ca */ /* 0x000fe200000e0000 */
[----:B--2---:R-:W2:Y:S04]  /*35140*/  LD.E.64 R32, desc[UR4][R8.64+0xa0] ;  /* 0x0000a00408207980 */ /* 0x004ea8000c101b00 */
[----:B0-----:R-:W4:Y:S04]  /*35150*/  LD.E.64 R6, desc[UR6][R8.64+0x58] ;  /* 0x0000580608067980 */ /* 0x001f28000c101b00 */
[----:B------:R-:W4:Y:S04]  /*35160*/  LD.E R15, desc[UR10][R8.64+0x30] ;  /* 0x0000300a080f7980 */ /* 0x000f28000c101900 */
[----:B------:R-:W4:Y:S04]  /*35170*/  LD.E R25, desc[UR12][R8.64+0x1c] ;  /* 0x00001c0c08197980 */ /* 0x000f28000c101900 */
[----:B------:R-:W4:Y:S04]  /*35180*/  LD.E.64 R10, desc[UR8][R8.64+0x60] ;  /* 0x00006008080a7980 */ /* 0x000f28000c101b00 */
[----:B------:R-:W4:Y:S04]  /*35190*/  LD.E.64 R28, desc[UR6][R8.64+0x68] ;  /* 0x00006806081c7980 */ /* 0x000f28000c101b00 */
[----:B---3--:R-:W5:Y:S04]  /*351a0*/  LD.E R24, desc[UR4][R4.64] ;  /* 0x0000000404187980 */ /* 0x008f68000c101900 */
[----:B------:R0:W5:Y:S01]  /*351b0*/  LD.E.64 R26, desc[UR6][R4.64+0x8] ;  /* 0x00000806041a7980 */ /* 0x000162000c101b00 */
[----:B------:R-:W-:Y:S01]  /*351c0*/  UMOV UR4, 0xffffffff ;  /* 0xffffffff00047882 */ /* 0x000fe20000000000 */
[----:B--2---:R-:W-:Y:S01]  /*351d0*/  SHF.R.S32.HI R31, RZ, 0x1f, R33 ;  /* 0x0000001fff1f7819 */ /* 0x004fe20000011421 */
[----:B----4-:R-:W-:-:S02]  /*351e0*/  IMAD R7, R7, R33, RZ ;  /* 0x0000002107077224 */ /* 0x010fc400078e02ff */
[----:B------:R-:W-:-:S04]  /*351f0*/  IMAD.WIDE.U32 R12, R6, R33, RZ ;  /* 0x00000021060c7225 */ /* 0x000fc800078e00ff */
[----:B------:R-:W-:Y:S01]  /*35200*/  IMAD R7, R6, R31, R7 ;  /* 0x0000001f06077224 */ /* 0x000fe200078e0207 */
[----:B------:R-:W-:Y:S01]  /*35210*/  SHF.R.S32.HI R6, RZ, 0x1f, R15 ;  /* 0x0000001fff067819 */ /* 0x000fe2000001140f */
[----:B------:R-:W-:Y:S01]  /*35220*/  IMAD R25, R2, -0x60, R25 ;  /* 0xffffffa002197824 */ /* 0x000fe200078e0219 */
[----:B------:R-:W-:Y:S01]  /*35230*/  SHF.R.S32.HI R31, RZ, 0x1f, R32 ;  /* 0x0000001fff1f7819 */ /* 0x000fe20000011420 */
[----:B------:R-:W-:Y:S01]  /*35240*/  IMAD.IADD R13, R13, 0x1, R7 ;  /* 0x000000010d0d7824 */ /* 0x000fe200078e0207 */
[----:B------:R-:W-:Y:S01]  /*35250*/  LEA.HI R6, R6, R15, RZ, 0x2 ;  /* 0x0000000f06067211 */ /* 0x000fe200078f10ff */
[-C--:B------:R-:W-:Y:S01]  /*35260*/  IMAD R11, R11, R32.reuse, RZ ;  /* 0x000000200b0b7224 */ /* 0x080fe200078e02ff */
[----:B------:R-:W-:Y:S01]  /*35270*/  VIMNMX R30, R25, 0x60, PT ;  /* 0x00000060191e7848 */ /* 0x000fe20003fe0100 */
[----:B0-----:R-:W-:Y:S01]  /*35280*/  IMAD.WIDE.U32 R4, R10, R32, R12 ;  /* 0x000000200a047225 */ /* 0x001fe200078e000c */
[----:B------:R-:W-:Y:S02]  /*35290*/  SHF.R.S32.HI R7, RZ, 0x2, R6 ;  /* 0x00000002ff077819 */ /* 0x000fe40000011406 */
[----:B------:R-:W-:Y:S01]  /*352a0*/  LOP3.LUT R6, R6, 0x1ffffffc, RZ, 0xc0, !PT ;  /* 0x1ffffffc06067812 */ /* 0x000fe200078ec0ff */
[----:B------:R-:W-:Y:S01]  /*352b0*/  IMAD R11, R10, R31, R11 ;  /* 0x0000001f0a0b7224 */ /* 0x000fe200078e020b */
[----:B------:R-:W-:Y:S01]  /*352c0*/  LEA R10, P2, R4, R28, 0x1 ;  /* 0x0000001c040a7211 */ /* 0x000fe200078408ff */
[----:B------:R-:W-:-:S02]  /*352d0*/  IMAD.IADD R32, R30, 0x1, -R7 ;  /* 0x000000011e207824 */ /* 0x000fc400078e0a07 */
[----:B------:R-:W-:Y:S02]  /*352e0*/  IMAD.IADD R5, R5, 0x1, R11 ;  /* 0x0000000105057824 */ /* 0x000fe400078e020b */
[----:B------:R-:W-:Y:S02]  /*352f0*/  IMAD R7, R14, 0x4800, RZ ;  /* 0x000048000e077824 */ /* 0x000fe400078e02ff */
[----:B------:R-:W-:Y:S01]  /*35300*/  IMAD.IADD R6, R15, 0x1, -R6 ;  /* 0x000000010f067824 */ /* 0x000fe200078e0a06 */
[----:B------:R-:W-:Y:S02]  /*35310*/  LEA.HI.X R28, R4, R29, R5, 0x1, P2 ;  /* 0x0000001d041c7211 */ /* 0x000fe400010f0c05 */
[----:B------:R-:W-:Y:S01]  /*35320*/  ISETP.GE.AND P1, PT, R32, 0x1, PT ;  /* 0x000000012000780c */ /* 0x000fe20003f26270 */
[----:B------:R-:W-:Y:S01]  /*35330*/  IMAD.SHL.U32 R29, R6, 0x8, RZ ;  /* 0x00000008061d7824 */ /* 0x000fe200078e00ff */
[----:B------:R-:W-:Y:S01]  /*35340*/  SHF.R.S32.HI R25, RZ, 0x1f, R7 ;  /* 0x0000001fff197819 */ /* 0x000fe20000011407 */
[----:B------:R-:W-:Y:S10]  /*35350*/  BRA.DIV UR4, `(.L_x_5405) ;  /* 0x0000001204647947 */ /* 0x000ff4000b800000 */
[----:B------:R0:W1:Y:S04]  /*35360*/  SHFL.IDX PT, R5, R28, RZ, 0x1c1f ;  /* 0x001c1fff1c057589 */ /* 0x00006800000e0000 */
[----:B------:R0:W2:Y:S02]  /*35370*/  SHFL.IDX PT, R14, R10, RZ, 0x1c1f ;  /* 0x001c1fff0a0e7589 */ /* 0x0000a400000e0000 */
.L_x_5432:
[C---:B-----5:R-:W-:Y:S01]  /*35380*/  IADD3 R11, P2, R24.reuse, R7, RZ ;  /* 0x00000007180b7210 */ /* 0x060fe20007f5e0ff */
[----:B------:R-:W-:Y:S01]  /*35390*/  BSSY B2, `(.L_x_5406) ;  /* 0x0000052000027945 */ /* 0x000fe20003800000 */
[----:B-1----:R-:W-:Y:S02]  /*353a0*/  IMAD.MOV.U32 R15, RZ, RZ, R5 ;  /* 0x000000ffff0f7224 */ /* 0x002fe400078e0005 */
[----:B------:R-:W-:Y:S02]  /*353b0*/  LEA.HI.X.SX32 R25, R24, R25, 0x1, P2 ;  /* 0x0000001918197211 */ /* 0x000fe400010f0eff */
[----:B------:R-:W-:-:S04]  /*353c0*/  LEA R24, P2, R11, R26, 0x1 ;  /* 0x0000001a0b187211 */ /* 0x000fc800078408ff */
[----:B------:R-:W-:Y:S01]  /*353d0*/  LEA.HI.X R25, R11, R27, R25, 0x1, P2 ;  /* 0x0000001b0b197211 */ /* 0x000fe200010f0c19 */
[----:B------:R-:W-:Y:S01]  /*353e0*/  IMAD.WIDE R26, R7, 0x2, R26 ;  /* 0x00000002071a7825 */ /* 0x000fe200078e021a */
[----:B------:R-:W-:Y:S07]  /*353f0*/  @!P1 BRA `(.L_x_5407) ;  /* 0x00000004002c9947 */ /* 0x000fee0003800000 */
[----:B------:R-:W-:Y:S02]  /*35400*/  R2UR UR4, R74 ;  /* 0x000000004a0472ca */ /* 0x000fe400000e0000 */
[----:B------:R-:W-:-:S13]  /*35410*/  R2UR UR5, R75 ;  /* 0x000000004b0572ca */ /* 0x000fda00000e0000 */
[----:B------:R-:W3:Y:S02]  /*35420*/  LD.E.U8 R11, desc[UR4][R8.64+0x98] ;  /* 0x00009804080b7980 */ /* 0x000ee4000c101100 */
[----:B---3--:R-:W-:-:S04]  /*35430*/  LOP3.LUT R4, R11, 0x1, RZ, 0xc0, !PT ;  /* 0x000000010b047812 */ /* 0x008fc800078ec0ff */
[----:B------:R-:W-:-:S13]  /*35440*/  ISETP.NE.U32.AND P1, PT, R4, 0x1, PT ;  /* 0x000000010400780c */ /* 0x000fda0003f25070 */
[----:B------:R-:W-:Y:S02]  /*35450*/  @!P1 R2UR UR4, R74 ;  /* 0x000000004a0492ca */ /* 0x000fe400000e0000 */
[----:B------:R-:W-:-:S13]  /*35460*/  @!P1 R2UR UR5, R75 ;  /* 0x000000004b0592ca */ /* 0x000fda00000e0000 */
[----:B------:R-:W3:Y:S01]  /*35470*/  @!P1 LD.E.128 R4, desc[UR4][R26.64] ;  /* 0x000000041a049980 */ /* 0x000ee2000c101d00 */
[----:B------:R-:W-:Y:S01]  /*35480*/  @!P1 R2UR UR6, R74 ;  /* 0x000000004a0692ca */ /* 0x000fe200000e0000 */
[----:B--2---:R-:W-:Y:S01]  /*35490*/  @!P1 IMAD.WIDE R12, R29, 0x2, R14 ;  /* 0x000000021d0c9825 */ /* 0x004fe200078e020e */
[----:B------:R-:W-:-:S04]  /*354a0*/  @!P1 R2UR UR7, R75 ;  /* 0x000000004b0792ca */ /* 0x000fc800000e0000 */
[----:B---3--:R1:W-:Y:S09]  /*354b0*/  @!P1 ST.E.128 desc[UR4][R12.64], R4 ;  /* 0x000000040c009985 */ /* 0x0083f2000c101d04 */
[----:B------:R-:W2:Y:S02]  /*354c0*/  @!P1 LD.E.U8 R11, desc[UR6][R8.64+0x98] ;  /* 0x00009806080b9980 */ /* 0x000ea4000c101100 */
[----:B--2---:R-:W-:-:S13]  /*354d0*/  LOP3.LUT P1, RZ, R11, 0x2, RZ, 0xc0, !PT ;  /* 0x000000020bff7812 */ /* 0x004fda000782c0ff */
[----:B------:R-:W-:Y:S02]  /*354e0*/  @P1 R2UR UR4, R74 ;  /* 0x000000004a0412ca */ /* 0x000fe400000e0000 */
[----:B------:R-:W-:-:S13]  /*354f0*/  @P1 R2UR UR5, R75 ;  /* 0x000000004b0512ca */ /* 0x000fda00000e0000 */
[----:B-1----:R-:W2:Y:S01]  /*35500*/  @P1 LD.E.128 R4, desc[UR4][R24.64] ;  /* 0x0000000418041980 */ /* 0x002ea2000c101d00 */
[----:B------:R-:W-:Y:S01]  /*35510*/  @P1 VIADD R30, R29, 0x20 ;  /* 0x000000201d1e1836 */ /* 0x000fe20000000000 */
[----:B------:R-:W-:Y:S02]  /*35520*/  @P1 R2UR UR6, R74 ;  /* 0x000000004a0612ca */ /* 0x000fe400000e0000 */
[----:B------:R-:W-:Y:S02]  /*35530*/  @P1 R2UR UR7, R75 ;  /* 0x000000004b0712ca */ /* 0x000fe400000e0000 */
[----:B------:R-:W-:-:S04]  /*35540*/  @P1 SHF.R.S32.HI R31, RZ, 0x1f, R30 ;  /* 0x0000001fff1f1819 */ /* 0x000fc8000001141e */
[----:B------:R-:W-:-:S04]  /*35550*/  @P1 LEA.HI R31, R31, R30, RZ, 0x3 ;  /* 0x0000001e1f1f1211 */ /* 0x000fc800078f18ff */
[----:B------:R-:W-:-:S05]  /*35560*/  @P1 LOP3.LUT R31, R31, 0xfffffff8, RZ, 0xc0, !PT ;  /* 0xfffffff81f1f1812 */ /* 0x000fca00078ec0ff */
[----:B------:R-:W-:-:S05]  /*35570*/  @P1 IMAD.WIDE R12, R31, 0x2, R14 ;  /* 0x000000021f0c1825 */ /* 0x000fca00078e020e */
[----:B--2---:R1:W-:Y:S04]  /*35580*/  @P1 ST.E.128 desc[UR4][R12.64], R4 ;  /* 0x000000040c001985 */ /* 0x0043e8000c101d04 */
[----:B------:R-:W2:Y:S02]  /*35590*/  @P1 LD.E.U8 R11, desc[UR6][R8.64+0x98] ;  /* 0x00009806080b1980 */ /* 0x000ea4000c101100 */
        /* <DEDUP_REMOVED lines=43> */
[----:B------:R-:W-:-:S05]  /*35850*/  @P1 VIADD R11, R29, 0xa0 ;  /* 0x000000a01d0b1836 */ /* 0x000fca0000000000 */
[----:B------:R-:W-:-:S04]  /*35860*/  @P1 SHF.R.S32.HI R30, RZ, 0x1f, R11 ;  /* 0x0000001fff1e1819 */ /* 0x000fc8000001140b */
[----:B------:R-:W-:-:S04]  /*35870*/  @P1 LEA.HI R30, R30, R11, RZ, 0x3 ;  /* 0x0000000b1e1e1211 */ /* 0x000fc800078f18ff */
[----:B------:R-:W-:-:S05]  /*35880*/  @P1 LOP3.LUT R11, R30, 0xfffffff8, RZ, 0xc0, !PT ;  /* 0xfffffff81e0b1812 */ /* 0x000fca00078ec0ff */
[----:B------:R-:W-:-:S05]  /*35890*/  @P1 IMAD.WIDE R14, R11, 0x2, R14 ;  /* 0x000000020b0e1825 */ /* 0x000fca00078e020e */
[----:B--2---:R1:W-:Y:S02]  /*358a0*/  @P1 ST.E.128 desc[UR4][R14.64], R4 ;  /* 0x000000040e001985 */ /* 0x0043e4000c101d04 */
.L_x_5407:
[----:B------:R-:W-:Y:S05]  /*358b0*/  BSYNC B2 ;  /* 0x0000000000027941 */ /* 0x000fea0003800000 */
.L_x_5406:
[----:B------:R-:W-:-:S03]  /*358c0*/  UMOV UR4, 0xffffffff ;  /* 0xffffffff00047882 */ /* 0x000fc60000000000 */
[----:B------:R-:W-:Y:S05]  /*358d0*/  BRA.DIV UR4, `(.L_x_5408) ;  /* 0x0000000e044c7947 */ /* 0x000fea000b800000 */
[----:B-1----:R1:W3:Y:S04]  /*358e0*/  SHFL.IDX PT, R5, R28, 0x1, 0x1c1f ;  /* 0x003c1f001c057f89 */ /* 0x0022e800000e0000 */
[----:B--2---:R1:W2:Y:S02]  /*358f0*/  SHFL.IDX PT, R14, R10, 0x1, 0x1c1f ;  /* 0x003c1f000a0e7f89 */ /* 0x0042a400000e0000 */
.L_x_5436:
[----:B------:R-:W-:Y:S01]  /*35900*/  ISETP.GE.AND P1, PT, R32, 0x41, PT ;  /* 0x000000412000780c */ /* 0x000fe20003f26270 */
[----:B---3--:R-:W-:-:S12]  /*35910*/  IMAD.MOV.U32 R15, RZ, RZ, R5 ;  /* 0x000000ffff0f7224 */ /* 0x008fd800078e0005 */
[----:B------:R-:W-:Y:S05]  /*35920*/  @!P1 BRA `(.L_x_5346) ;  /* 0x00000004002c9947 */ /* 0x000fea0003800000 */
        /* <DEDUP_REMOVED lines=9> */
[----:B012---:R-:W-:Y:S01]  /*359c0*/  @!P1 IMAD.WIDE R10, R29, 0x2, R14 ;  /* 0x000000021d0a9825 */ /* 0x007fe200078e020e */
[----:B------:R-:W-:-:S04]  /*359d0*/  @!P1 R2UR UR7, R75 ;  /* 0x000000004b0792ca */ /* 0x000fc800000e0000 */
[----:B---3--:R0:W-:Y:S09]  /*359e0*/  @!P1 ST.E.128 desc[UR4][R10.64], R4 ;  /* 0x000000040a009985 */ /* 0x0081f2000c101d04 */
[----:B------:R-:W2:Y:S02]  /*359f0*/  @!P1 LD.E.U8 R12, desc[UR6][R8.64+0x98] ;  /* 0x00009806080c9980 */ /* 0x000ea4000c101100 */
[----:B--2---:R-:W-:-:S13]  /*35a00*/  LOP3.LUT P1, RZ, R12, 0x2, RZ, 0xc0, !PT ;  /* 0x000000020cff7812 */ /* 0x004fda000782c0ff */
[----:B------:R-:W-:Y:S02]  /*35a10*/  @P1 R2UR UR4, R74 ;  /* 0x000000004a0412ca */ /* 0x000fe400000e0000 */
[----:B------:R-:W-:-:S13]  /*35a20*/  @P1 R2UR UR5, R75 ;  /* 0x000000004b0512ca */ /* 0x000fda00000e0000 */
[----:B0-----:R-:W2:Y:S01]  /*35a30*/  @P1 LD.E.128 R4, desc[UR4][R24.64+0x2000] ;  /* 0x0020000418041980 */ /* 0x001ea2000c101d00 */
        /* <DEDUP_REMOVED lines=52> */
[----:B------:R-:W-:-:S05]  /*35d80*/  @P1 VIADD R29, R29, 0xa0 ;  /* 0x000000a01d1d1836 */ /* 0x000fca0000000000 */
[----:B------:R-:W-:-:S04]  /*35d90*/  @P1 SHF.R.S32.HI R12, RZ, 0x1f, R29 ;  /* 0x0000001fff0c1819 */ /* 0x000fc8000001141d */
[----:B------:R-:W-:-:S04]  /*35da0*/  @P1 LEA.HI R12, R12, R29, RZ, 0x3 ;  /* 0x0000001d0c0c1211 */ /* 0x000fc800078f18ff */
[----:B------:R-:W-:-:S05]  /*35db0*/  @P1 LOP3.LUT R13, R12, 0xfffffff8, RZ, 0xc0, !PT ;  /* 0xfffffff80c0d1812 */ /* 0x000fca00078ec0ff */
[----:B------:R-:W-:-:S05]  /*35dc0*/  @P1 IMAD.WIDE R14, R13, 0x2, R14 ;  /* 0x000000020d0e1825 */ /* 0x000fca00078e020e */
[----:B--2---:R3:W-:Y:S02]  /*35dd0*/  @P1 ST.E.128 desc[UR4][R14.64], R4 ;  /* 0x000000040e001985 */ /* 0x0047e4000c101d04 */
.L_x_5346:
[----:B------:R-:W-:Y:S05]  /*35de0*/  BSYNC B0 ;  /* 0x0000000000007941 */ /* 0x000fea0003800000 */
.L_x_5309:
[----:B01234-:R-:W0:Y:S01]  /*35df0*/  S2R R5, SR_TID.X ;  /* 0x0000000000057919 */ /* 0x01fe220000002100 */
[----:B------:R-:W-:Y:S01]  /*35e00*/  @!PT LDS RZ, [RZ] ;  /* 0x00000000fffff984 */ /* 0x000fe20000000800 */
[----:B------:R-:W-:Y:S01]  /*35e10*/  @!PT LDS RZ, [RZ] ;  /* 0x00000000fffff984 */ /* 0x000fe20000000800 */
[----:B------:R-:W-:Y:S01]  /*35e20*/  @!PT LDS RZ, [RZ] ;  /* 0x00000000fffff984 */ /* 0x000fe20000000800 */
[----:B------:R-:W-:Y:S01]  /*35e30*/  @!PT LDS RZ, [RZ] ;  /* 0x00000000fffff984 */ /* 0x000fe20000000800 */
[----:B------:R1:W-:Y:S06]  /*35e40*/  MEMBAR.ALL.CTA ;  /* 0x0000000000007992 */ /* 0x0003ec0000008000 */
[----:B-1----:R-:W1:Y:S01]  /*35e50*/  FENCE.VIEW.ASYNC.S ;  /* 0x00000000000073c6 */ /* 0x002e620000000000 */
[----:B------:R-:W-:Y:S05]  /*35e60*/  WARPSYNC.ALL ;  /* 0x0000000000007948 */ /* 0x000fea0003800000 */
[----:B0-----:R-:W-:-:S02]  /*35e70*/  LOP3.LUT P1, RZ, R5, 0x7f, RZ, 0xc0, !PT ;  /* 0x0000007f05ff7812 */ /* 0x001fc4000782c0ff */
[----:B------:R-:W-:-:S05]  /*35e80*/  LEA.HI R4, R5, 0x8, RZ, 0x19 ;  /* 0x0000000805047811 */ /* 0x000fca00078fc8ff */
[----:B-1----:R0:W-:Y:S06]  /*35e90*/  BAR.SYNC.DEFER_BLOCKING R4, 0x80 ;  /* 0x000200040000751d */ /* 0x0021ec0000010000 */
[----:B------:R-:W-:Y:S05]  /*35ea0*/  @P1 BRA `(.L_x_5409) ;  /* 0x0000000000241947 */ /* 0x000fea0003800000 */
[----:B0-----:R-:W2:Y:S01]  /*35eb0*/  LDL.64 R4, [R21+0x10] ;  /* 0x0000100015047983 */ /* 0x001ea20000100a00 */
[----:B------:R-:W-:Y:S02]  /*35ec0*/  R2UR UR4, R74 ;  /* 0x000000004a0472ca */ /* 0x000fe400000e0000 */
[----:B------:R-:W-:Y:S01]  /*35ed0*/  R2UR UR5, R75 ;  /* 0x000000004b0572ca */ /* 0x000fe200000e0000 */
[----:B------:R-:W3:-:S12]  /*35ee0*/  LDL R71, [R71] ;  /* 0x0000000047477983 */ /* 0x000ed80000100800 */
[----:B--2---:R-:W2:Y:S02]  /*35ef0*/  LD.E.64 R4, desc[UR4][R4.64+0x30] ;  /* 0x0000300404047980 */ /* 0x004ea4000c101b00 */
[----:B--2---:R-:W-:-:S05]  /*35f00*/  MOV R6, R4 ;  /* 0x0000000400067202 */ /* 0x004fca0000000f00 */
[----:B---3--:R-:W-:-:S05]  /*35f10*/  IMAD R6, R71, 0x8, R6 ;  /* 0x0000000847067824 */ /* 0x008fca00078e0206 */
[----:B------:R-:W-:-:S04]  /*35f20*/  PRMT R6, RZ, 0x654, R6 ;  /* 0x00000654ff067816 */ /* 0x000fc80000000006 */
[----:B------:R1:W-:Y:S03]  /*35f30*/  SYNCS.ARRIVE.TRANS64.RED.A1T0 RZ, [R6+URZ], RZ ;  /* 0x000000ff06ff79a7 */ /* 0x0003e6000810043f */
.L_x_5409:
[----:B------:R-:W-:-:S04]  /*35f40*/  IMAD.MOV.U32 R83, RZ, RZ, 0x0 ;  /* 0x00000000ff537424 */ /* 0x000fc800078e00ff */
[----:B01---5:R-:W-:Y:S05]  /*35f50*/  RET.REL.NODEC R82 `(_ZN7cutlass13device_kernelIN5flash11enable_sm90INS1_16FlashAttnFwdSm90INS1_25CollectiveMainloopFwdSm90ILi2EN4cute5tupleIJNS5_1CILi1EEES8_S8_EEENS6_IJNS7_ILi128EEENS7_ILi96EEENS7_ILi192EEEEEELi192ENS_10bfloat16_tEfNS_4arch4Sm90ELb0ELb1ELb1ELb1ELb1ELb1ELb0ELb1ELb1ELb1ELb1ELb0EEENS1_21CollectiveEpilogueFwdINS6_IJSA_SC_SB_EEES9_SE_SG_Li256ELb1ELb1ELb1ELb0EEENS1_36VarlenDynamicPersistentTileSchedulerILi128ELi96ELi256ELi128ELb1ELb1ELb1ELb1ELb0ELb1EEEEEEEEEvNT_6ParamsE) ;  /* 0xfffffca052287950 */ /* 0x023fea0003c3ffff */
.L_x_5319:
[----:B0-----:R0:W1:Y:S02]  /*35f60*/  SYNCS.PHASECHK.TRANS64.TRYWAIT P1, [R4+URZ], R5 ;  /* 0x00000005040075a7 */ /* 0x001064000802017f */
[----:B-1----:R-:W-:Y:S05]  /*35f70*/  @!P1 NANOSLEEP.SYNCS 0x989680 ;  /* 0x009896800000995d */ /* 0x002fea0003900000 */
[----:B------:R-:W1:Y:S02]  /*35f80*/  @!P1 SYNCS.PHASECHK.TRANS64 P1, [R4+URZ], R5 ;  /* 0x00000005040095a7 */ /* 0x000e64000802007f */
[----:B-1----:R-:W-:Y:S05]  /*35f90*/  @!P1 BRA `(.L_x_5319) ;  /* 0xfffffffc00f09947 */ /* 0x002fea000383ffff */
[----:B------:R-:W-:Y:S05]  /*35fa0*/  BRA `(.L_x_5410) ;  /* 0xffffff6400a07947 */ /* 0x000fea000383ffff */
.L_x_5320:
[----:B------:R-:W-:Y:S01]  /*35fb0*/  BSSY B2, `(.L_x_5411) ;  /* 0x0000008000027945 */ /* 0x000fe20003800000 */
[----:B------:R-:W-:Y:S02]  /*35fc0*/  IMAD.MOV.U32 R13, RZ, RZ, R83 ;  /* 0x000000ffff0d7224 */ /* 0x000fe400078e0053 */
[----:B------:R-:W-:Y:S02]  /*35fd0*/  IMAD.MOV.U32 R12, RZ, RZ, RZ ;  /* 0x000000ffff0c7224 */ /* 0x000fe400078e00ff */
[----:B------:R-:W-:Y:S02]  /*35fe0*/  IMAD.MOV.U32 R11, RZ, RZ, 0x1c1f ;  /* 0x00001c1fff0b7424 */ /* 0x000fe400078e00ff */
[----:B------:R-:W-:-:S07]  /*35ff0*/  IMAD.MOV.U32 R15, RZ, RZ, -0x1 ;  /* 0xffffffffff0f7424 */ /* 0x000fce00078e00ff */
[----:B-----5:R-:W-:Y:S05]  /*36000*/  WARPSYNC.COLLECTIVE R15, `(.L_x_5412) ;  /* 0x000000000f087348 */ /* 0x020fea0003c00000 */
[----:B------:R0:W1:Y:S02]  /*36010*/  SHFL.IDX P6, R14, R13, R12, R11 ;  /* 0x0000000c0d0e7389 */ /* 0x00006400000c000b */
[----:B01---5:R-:W-:Y:S01]  /*36020*/  ENDCOLLECTIVE ;  /* 0x000000000000791b */ /* 0x023fe20003800000 */
.L_x_5412:
[----:B------:R-:W-:Y:S05]  /*36030*/  BSYNC B2 ;  /* 0x0000000000027941 */ /* 0x000fea0003800000 */
.L_x_5411:
        /* <DEDUP_REMOVED lines=8> */
.L_x_5413:
[----:B------:R-:W-:Y:S01]  /*360c0*/  IMAD.MOV.U32 R10, RZ, RZ, R14 ;  /* 0x000000ffff0a7224 */ /* 0x000fe200078e000e */
[----:B------:R-:W-:Y:S06]  /*360d0*/  BRA `(.L_x_5414) ;  /* 0xffffff6400e87947 */ /* 0x000fec000383ffff */
.L_x_5345:
[----:B------:R-:W-:Y:S01]  /*360e0*/  BSSY B2, `(.L_x_5415) ;  /* 0x0000008000027945 */ /* 0x000fe20003800000 */
[----:B-1234-:R-:W-:Y:S02]  /*360f0*/  IMAD.MOV.U32 R13, RZ, RZ, R83 ;  /* 0x000000ffff0d7224 */ /* 0x01efe400078e0053 */
[----:B------:R-:W-:Y:S02]  /*36100*/  IMAD.MOV.U32 R12, RZ, RZ, 0x1 ;  /* 0x00000001ff0c7424 */ /* 0x000fe400078e00ff */
[----:B------:R-:W-:Y:S02]  /*36110*/  IMAD.MOV.U32 R11, RZ, RZ, 0x1c1f ;  /* 0x00001c1fff0b7424 */ /* 0x000fe400078e00ff */
[----:B------:R-:W-:-:S07]  /*36120*/  IMAD.MOV.U32 R15, RZ, RZ, -0x1 ;  /* 0xffffffffff0f7424 */ /* 0x000fce00078e00ff */
[----:B0-----:R-:W-:Y:S05]  /*36130*/  WARPSYNC.COLLECTIVE R15, `(.L_x_5416) ;  /* 0x000000000f087348 */ /* 0x001fea0003c00000 */
[----:B------:R1:W2:Y:S02]  /*36140*/  SHFL.IDX P6, R14, R13, R12, R11 ;  /* 0x0000000c0d0e7389 */ /* 0x0002a400000c000b */
[----:B012---:R-:W-:Y:S01]  /*36150*/  ENDCOLLECTIVE ;  /* 0x000000000000791b */ /* 0x007fe20003800000 */
.L_x_5416:
[----:B------:R-:W-:Y:S05]  /*36160*/  BSYNC B2 ;  /* 0x0000000000027941 */ /* 0x000fea0003800000 */
.L_x_5415:
        /* <DEDUP_REMOVED lines=8> */
.L_x_5417:
[----:B------:R-:W-:Y:S05]  /*361f0*/  BRA `(.L_x_5418) ;  /* 0xffffff80007c7947 */ /* 0x000fea000383ffff */
.L_x_5376:
[----:B-1----:R1:W2:Y:S02]  /*36200*/  SYNCS.PHASECHK.TRANS64.TRYWAIT P1, [R8+URZ], R9 ;  /* 0x00000009080075a7 */ /* 0x0022a4000802017f */
[----:B--2---:R-:W-:Y:S05]  /*36210*/  @!P1 NANOSLEEP.SYNCS 0x989680 ;  /* 0x009896800000995d */ /* 0x004fea0003900000 */
[----:B------:R-:W2:Y:S02]  /*36220*/  @!P1 SYNCS.PHASECHK.TRANS64 P1, [R8+URZ], R9 ;  /* 0x00000009080095a7 */ /* 0x000ea4000802007f */
[----:B--2---:R-:W-:Y:S05]  /*36230*/  @!P1 BRA `(.L_x_5376) ;  /* 0xfffffffc00f09947 */ /* 0x004fea000383ffff */
[----:B------:R-:W-:Y:S05]  /*36240*/  BRA `(.L_x_5419) ;  /* 0xffffffac00487947 */ /* 0x000fea000383ffff */
.L_x_5377:
        /* <DEDUP_REMOVED lines=8> */
.L_x_5421:
[----:B------:R-:W-:Y:S05]  /*362d0*/  BSYNC B2 ;  /* 0x0000000000027941 */ /* 0x000fea0003800000 */
.L_x_5420:
        /* <DEDUP_REMOVED lines=8> */
.L_x_5422:
[----:B------:R-:W-:Y:S01]  /*36360*/  IMAD.MOV.U32 R84, RZ, RZ, R14 ;  /* 0x000000ffff547224 */ /* 0x000fe200078e000e */
[----:B------:R-:W-:Y:S06]  /*36370*/  BRA `(.L_x_5423) ;  /* 0xffffffac006c7947 */ /* 0x000fec000383ffff */
.L_x_5390:
[----:B------:R-:W-:Y:S01]  /*36380*/  BSSY B2, `(.L_x_5424) ;  /* 0x0000008000027945 */ /* 0x000fe20003800000 */
[----:B---3--:R-:W-:Y:S02]  /*36390*/  IMAD.MOV.U32 R13, RZ, RZ, R83 ;  /* 0x000000ffff0d7224 */ /* 0x008fe400078e0053 */
[----:B------:R-:W-:Y:S02]  /*363a0*/  IMAD.MOV.U32 R12, RZ, RZ, 0x1 ;  /* 0x00000001ff0c7424 */ /* 0x000fe400078e00ff */
[----:B------:R-:W-:Y:S02]  /*363b0*/  IMAD.MOV.U32 R11, RZ, RZ, 0x1c1f ;  /* 0x00001c1fff0b7424 */ /* 0x000fe400078e00ff */
[----:B------:R-:W-:-:S07]  /*363c0*/  IMAD.MOV.U32 R15, RZ, RZ, -0x1 ;  /* 0xffffffffff0f7424 */ /* 0x000fce00078e00ff */
[----:B012--5:R-:W-:Y:S05]  /*363d0*/  WARPSYNC.COLLECTIVE R15, `(.L_x_5425) ;  /* 0x000000000f087348 */ /* 0x027fea0003c00000 */
[----:B------:R3:W4:Y:S02]  /*363e0*/  SHFL.IDX P6, R14, R13, R12, R11 ;  /* 0x0000000c0d0e7389 */ /* 0x00072400000c000b */
[----:B012345:R-:W-:Y:S01]  /*363f0*/  ENDCOLLECTIVE ;  /* 0x000000000000791b */ /* 0x03ffe20003800000 */
.L_x_5425:
[----:B------:R-:W-:Y:S05]  /*36400*/  BSYNC B2 ;  /* 0x0000000000027941 */ /* 0x000fea0003800000 */
.L_x_5424:
        /* <DEDUP_REMOVED lines=8> */
.L_x_5426:
[----:B------:R-:W-:Y:S05]  /*36490*/  BRA `(.L_x_5427) ;  /* 0xffffffc800e47947 */ /* 0x000fea000383ffff */
.L_x_5404:
[----:B0-----:R0:W1:Y:S02]  /*364a0*/  SYNCS.PHASECHK.TRANS64.TRYWAIT P1, [R6+URZ], R7 ;  /* 0x00000007060075a7 */ /* 0x001064000802017f */
[----:B-1----:R-:W-:Y:S05]  /*364b0*/  @!P1 NANOSLEEP.SYNCS 0x989680 ;  /* 0x009896800000995d */ /* 0x002fea0003900000 */
[----:B------:R-:W1:Y:S02]  /*364c0*/  @!P1 SYNCS.PHASECHK.TRANS64 P1, [R6+URZ], R7 ;  /* 0x00000007060095a7 */ /* 0x000e64000802007f */
[----:B-1----:R-:W-:Y:S05]  /*364d0*/  @!P1 BRA `(.L_x_5404) ;  /* 0xfffffffc00f09947 */ /* 0x002fea000383ffff */
[----:B------:R-:W-:Y:S05]  /*364e0*/  BRA `(.L_x_5428) ;  /* 0xffffffe800dc7947 */ /* 0x000fea000383ffff */
.L_x_5405:
        /* <DEDUP_REMOVED lines=8> */
.L_x_5430:
[----:B------:R-:W-:Y:S05]  /*36570*/  BSYNC B2 ;  /* 0x0000000000027941 */ /* 0x000fea0003800000 */
.L_x_5429:
        /* <DEDUP_REMOVED lines=8> */
.L_x_5431:
[----:B------:R-:W-:Y:S05]  /*36600*/  BRA `(.L_x_5432) ;  /* 0xffffffec005c7947 */ /* 0x000fea000383ffff */
.L_x_5408:
[----:B------:R-:W-:Y:S01]  /*36610*/  BSSY B2, `(.L_x_5433) ;  /* 0x0000008000027945 */ /* 0x000fe20003800000 */
[----:B------:R-:W-:Y:S02]  /*36620*/  IMAD.MOV.U32 R13, RZ, RZ, R28 ;  /* 0x000000ffff0d7224 */ /* 0x000fe400078e001c */
[----:B------:R-:W-:Y:S02]  /*36630*/  IMAD.MOV.U32 R12, RZ, RZ, 0x1 ;  /* 0x00000001ff0c7424 */ /* 0x000fe400078e00ff */
[----:B------:R-:W-:Y:S02]  /*36640*/  IMAD.MOV.U32 R11, RZ, RZ, 0x1c1f ;  /* 0x00001c1fff0b7424 */ /* 0x000fe400078e00ff */
[----:B-1----:R-:W-:-:S07]  /*36650*/  IMAD.MOV.U32 R15, RZ, RZ, -0x1 ;  /* 0xffffffffff0f7424 */ /* 0x002fce00078e00ff */
[----:B0-2---:R-:W-:Y:S05]  /*36660*/  WARPSYNC.COLLECTIVE R15, `(.L_x_5434) ;  /* 0x000000000f087348 */ /* 0x005fea0003c00000 */
[----:B--2---:R1:W2:Y:S02]  /*36670*/  SHFL.IDX P6, R14, R13, R12, R11 ;  /* 0x0000000c0d0e7389 */ /* 0x0042a400000c000b */
[----:B012---:R-:W-:Y:S01]  /*36680*/  ENDCOLLECTIVE ;  /* 0x000000000000791b */ /* 0x007fe20003800000 */
.L_x_5434:
[----:B------:R-:W-:Y:S05]  /*36690*/  BSYNC B2 ;  /* 0x0000000000027941 */ /* 0x000fea0003800000 */
.L_x_5433:
        /* <DEDUP_REMOVED lines=8> */
.L_x_5435:
[----:B------:R-:W-:Y:S05]  /*36720*/  BRA `(.L_x_5436) ;  /* 0xfffffff000747947 */ /* 0x000fea000383ffff */
.L_x_5437:
        /* <DEDUP_REMOVED lines=13> */
.L_x_15969:


//--------------------- .text._ZN7cutlass13device_kernelIN5flash11enable_sm90INS1_16FlashAttnFwdSm90INS1_25CollectiveMainloopFwdSm90ILi2EN4cute5tupleIJNS5_1CILi1EEES8_S8_EEENS6_IJNS7_ILi128EEENS7_ILi96EEENS7_ILi192EEEEEELi192ENS_10bfloat16_tEfNS_4arch4Sm90ELb1ELb0ELb1ELb0ELb1ELb0ELb0ELb1ELb1ELb1ELb1ELb0EEENS1_21CollectiveEpilogueFwdINS6_IJSA_SC_SB_EEES9_SE_SG_Li256ELb0ELb1ELb1ELb0EEENS1_19SingleTileSchedulerILb0ELb1ELb1ELi128EEEEEEEEEvNT_6ParamsE --------------------------
	.section	.text._ZN7cutlass13device_kernelIN5flash11enable_sm90INS1_16FlashAttnFwdSm90INS1_25CollectiveMainloopFwdSm90ILi2EN4cute5tupleIJNS5_1CILi1EEES8_S8_EEENS6_IJNS7_ILi128EEENS7_ILi96EEENS7_ILi192EEEEEELi192ENS_10bfloat16_tEfNS_4arch4Sm90ELb1ELb0ELb1ELb0ELb1ELb0ELb0ELb1ELb1ELb1ELb1ELb0EEENS1_21CollectiveEpilogueFwdINS6_IJSA_SC_SB_EEES9_SE_SG_Li256ELb0ELb1ELb1ELb0EEENS1_19SingleTileSchedulerILb0ELb1ELb1ELi128EEEEEEEEEvNT_6ParamsE,"ax",@progbits
	.align	128
.text._ZN7cutlass13device_kernelIN5flash11enable_sm90INS1_16FlashAttnFwdSm90INS1_25CollectiveMainloopFwdSm90ILi2EN4cute5tupleIJNS5_1CILi1EEES8_S8_EEENS6_IJNS7_ILi128EEENS7_ILi96EEENS7_ILi192EEEEEELi192ENS_10bfloat16_tEfNS_4arch4Sm90ELb1ELb0ELb1ELb0ELb1ELb0ELb0ELb1ELb1ELb1ELb1ELb0EEENS1_21CollectiveEpilogueFwdINS6_IJSA_SC_SB_EEES9_SE_SG_Li256ELb0ELb1ELb1ELb0EEENS1_19SingleTileSchedulerILb0ELb1ELb1ELi128EEEEEEEEEvNT_6ParamsE:
        .type           _ZN7cutlass13device_kernelIN5flash11enable_sm90INS1_16FlashAttnFwdSm90INS1_25CollectiveMainloopFwdSm90ILi2EN4cute5tupleIJNS5_1CILi1EEES8_S8_EEENS6_IJNS7_ILi128EEENS7_ILi96EEENS7_ILi192EEEEEELi192ENS_10bfloat16_tEfNS_4arch4Sm90ELb1ELb0ELb1ELb0ELb1ELb0ELb0ELb1ELb1ELb1ELb1ELb0EEENS1_21CollectiveEpilogueFwdINS6_IJSA_SC_SB_EEES9_SE_SG_Li256ELb0ELb1ELb1ELb0EEENS1_19SingleTileSchedulerILb0ELb1ELb1ELi128EEEEEEEEEvNT_6ParamsE,@function
        .size           _ZN7cutlass13device_kernelIN5flash11enable_sm90INS1_16FlashAttnFwdSm90INS1_25CollectiveMainloopFwdSm90ILi2EN4cute5tupleIJNS5_1CILi1EEES8_S8_EEENS6_IJNS7_ILi128EEENS7_ILi96EEENS7_ILi192EEEEEELi192ENS_10bfloat16_tEfNS_4arch4Sm90ELb1ELb0ELb1ELb0ELb1ELb0ELb0ELb1ELb1ELb1ELb1ELb0EEENS1_21CollectiveEpilogueFwdINS6_IJSA_SC_SB_EEES9_SE_SG_Li256ELb0ELb1ELb1ELb0EEENS1_19SingleTileSchedulerILb0ELb1ELb1ELi128EEEEEEEEEvNT_6ParamsE,(.L_x_15971 - _ZN7cutlass13device_kernelIN5flash11enable_sm90INS1_16FlashAttnFwdSm90INS1_25CollectiveMainloopFwdSm90ILi2EN4cute5tupleIJNS5_1CILi1EEES8_S8_EEENS6_IJNS7_ILi128EEENS7_ILi96EEENS7_ILi192EEEEEELi192ENS_10bfloat16_tEfNS_4arch4Sm90ELb1ELb0ELb1ELb0ELb1ELb0ELb0ELb1ELb1ELb1ELb1ELb0EEENS1_21CollectiveEpilogueFwdINS6_IJSA_SC_SB_EEES9_SE_SG_Li256ELb0ELb1ELb1ELb0EEENS1_19SingleTileSchedulerILb0ELb1ELb1ELi128EEEEEEEEEvNT_6ParamsE)
        .other          _ZN7cutlass13device_kernelIN5flash11enable_sm90INS1_16FlashAttnFwdSm90INS1_25CollectiveMainloopFwdSm90ILi2EN4cute5tupleIJNS5_1CILi1EEES8_S8_EEENS6_IJNS7_ILi128EEENS7_ILi96EEENS7_ILi192EEEEEELi192ENS_10bfloat16_tEfNS_4arch4Sm90ELb1ELb0ELb1ELb0ELb1ELb0ELb0ELb1ELb1ELb1ELb1ELb0EEENS1_21CollectiveEpilogueFwdINS6_IJSA_SC_SB_EEES9_SE_SG_Li256ELb0ELb1ELb1ELb0EEENS1_19SingleTileSchedulerILb0ELb1ELb1ELi128EEEEEEEEEvNT_6ParamsE,@"STO_CUDA_ENTRY STV_DEFAULT"
_ZN7cutlass13device_kernelIN5flash11enable_sm90INS1_16FlashAttnFwdSm90INS1_25CollectiveMainloopFwdSm90ILi2EN4cute5tupleIJNS5_1CILi1EEES8_S8_EEENS6_IJNS7_ILi128EEENS7_ILi96EEENS7_ILi192EEEEEELi192ENS_10bfloat16_tEfNS_4arch4Sm90ELb1ELb0ELb1ELb0ELb1ELb0ELb0ELb1ELb1ELb1ELb1ELb0EEENS1_21CollectiveEpilogueFwdINS6_IJSA_SC_SB_EEES9_SE_SG_Li256ELb0ELb1ELb1ELb0EEENS1_19SingleTileSchedulerILb0ELb1ELb1ELi128EEEEEEEEEvNT_6ParamsE:
        /* <DEDUP_REMOVED lines=45> */
.L_x_5438:
        /* <DEDUP_REMOVED lines=22> */
.L_x_5439:
        /* <DEDUP_REMOVED lines=18> */
.L_x_5440:
        /* <DEDUP_REMOVED lines=22> */
.L_x_5441:
        /* <DEDUP_REMOVED lines=23> */
.L_x_5442:
        /* <DEDUP_REMOVED lines=11> */
.L_x_5445:
        /* <DEDUP_REMOVED lines=31> */
[----:B------:R-:W-:Y:S01]  /*0ac0*/  IMAD.U32 R17, RZ, RZ, UR4 ;  /* 0x00000004ff117e24 */ /* 0x000fe2000f8e00ff */
        /* <DEDUP_REMOVED lines=27> */
[----:B------:R-:W-:Y:S01]  /*0c80*/  MOV R3, UR11 ;  /* 0x0000000b00037c02 */ /* 0x000fe20008000f00 */
[----:B------:R-:W-:Y:S01]  /*0c90*/  UIADD3 UR6, UR11, -0x1, UR10 ;  /* 0xffffffff0b067890 */ /* 0x000fe2000fffe00a */
[----:B------:R-:W-:Y:S02]  /*0ca0*/  UMOV UR4, URZ ;  /* 0x0000003f00047c82 */ /* 0x000fe40008000000 */
[-C--:B------:R-:W-:Y:S02]  /*0cb0*/  IABS R0, R3.reuse ;  /* 0x0000000300007213 */ /* 0x080fe40000000000 */
[----:B------:R-:W-:Y:S01]  /*0cc0*/  IABS R5, R3 ;  /* 0x0000000300057213 */ /* 0x000fe20000000000 */
[----:B------:R-:W-:Y:S01]  /*0cd0*/  IMAD.U32 R4, RZ, RZ, UR6 ;  /* 0x00000006ff047e24 */ /* 0x000fe2000f8e00ff */
[----:B------:R-:W-:Y:S01]  /*0ce0*/  R2UR UR12, R0 ;  /* 0x00000000000c72ca */ /* 0x000fe200000e0000 */
[----:B------:R-:W-:-:S03]  /*0cf0*/  ULOP3.LUT UR6, UR6, UR11, URZ, 0x3c, !UPT ;  /* 0x0000000b06067292 */ /* 0x000fc6000f8e3c3f */
[----:B------:R-:W-:-:S04]  /*0d00*/  IABS R4, R4 ;  /* 0x0000000400047213 */ /* 0x000fc80000000000 */
[----:B------:R-:W-:-:S04]  /*0d10*/  MOV R3, R4 ;  /* 0x0000000400037202 */ /* 0x000fc80000000f00 */
        /* <DEDUP_REMOVED lines=23> */
.L_x_5447:
        /* <DEDUP_REMOVED lines=88> */
[----:B------:R-:W-:Y:S01]  /*1410*/  MOV R10, UR6 ;  /* 0x00000006000a7c02 */ /* 0x000fe20008000f00 */
[----:B------:R-:W-:Y:S01]  /*1420*/  IMAD.U32 R6, RZ, RZ, UR4 ;  /* 0x00000004ff067e24 */ /* 0x000fe2000f8e00ff */
[----:B------:R-:W-:Y:S01]  /*1430*/  MOV R12, 0x1 ;  /* 0x00000001000c7802 */ /* 0x000fe20000000f00 */
[----:B------:R-:W-:-:S02]  /*1440*/  IMAD.U32 R7, RZ, RZ, UR5 ;  /* 0x00000005ff077e24 */ /* 0x000fc4000f8e00ff */
[----:B------:R-:W-:Y:S02]  /*1450*/  IMAD.U32 R11, RZ, RZ, UR7 ;  /* 0x00000007ff0b7e24 */ /* 0x000fe4000f8e00ff */
[----:B------:R-:W-:Y:S02]  /*1460*/  IMAD.MOV.U32 R8, RZ, RZ, 0x70 ;  /* 0x00000070ff087424 */ /* 0x000fe400078e00ff */
[----:B0-----:R-:W-:-:S07]  /*1470*/  IMAD.MOV.U32 R13, RZ, RZ, RZ ;  /* 0x000000ffff0d7224 */ /* 0x001fce00078e00ff */
[----:B------:R-:W-:-:S07]  /*1480*/  LEPC R20, `(.L_x_5449) ;  /* 0x000000001014794e */ /* 0x000fce0000000000 */
[----:B-1----:R-:W-:Y:S05]  /*1490*/  CALL.ABS.NOINC R2 ;  /* 0x0000000002007343 */ /* 0x002fea0003c00000 */
.L_x_5449:
[----:B------:R-:W-:-:S04]  /*14a0*/  SHF.L.U32 R0, RZ, 0x1f, RZ ;  /* 0x0000001fff007819 */ /* 0x000fc800000006ff */
[----:B------:R-:W0:Y:S02]  /*14b0*/  SYNCS.PHASECHK.TRANS64.TRYWAIT P0, [UR60+0x30800], R0 ;  /* 0x03080000ff0075a7 */ /* 0x000e24000800017c */
[----:B0-----:R-:W-:Y:S05]  /*14c0*/  @!P0 BRA `(.L_x_5450) ;  /* 0x000000e400c48947 */ /* 0x001fea0003800000 */
.L_x_5535:
[----:B------:R-:W2:Y:S02]  /*14d0*/  LDL R2, [R1+0x4] ;  /* 0x0000040001027983 */ /* 0x000ea40000100800 */
[----:B--2---:R-:W-:-:S13]  /*14e0*/  R2UR UR4, R2 ;  /* 0x00000000020472ca */ /* 0x004fda00000e0000 */
[----:B------:R-:W-:-:S06]  /*14f0*/  ULOP3.LUT UR4, UR4, 0x1, URZ, 0xfc, !UPT ;  /* 0x0000000104047892 */ /* 0x000fcc000f8efc3f */
[----:B------:R-:W-:-:S05]  /*1500*/  IMAD.U32 R2, RZ, RZ, UR4 ;  /* 0x00000004ff027e24 */ /* 0x000fca000f8e00ff */
[----:B------:R-:W-:-:S13]  /*1510*/  ISETP.NE.AND P0, PT, R2, 0x3, PT ;  /* 0x000000030200780c */ /* 0x000fda0003f05270 */
[----:B------:R-:W-:Y:S05]  /*1520*/  @!P0 BRA `(.L_x_5451) ;  /* 0x0000000000048947 */ /* 0x000fea0003800000 */
[----:B------:R-:W-:Y:S01]  /*1530*/  BPT.TRAP 0x1 ;  /* 0x000000040000795c */ /* 0x000fe20000300000 */
.L_x_5451:
[----:B------:R1:W2:Y:S01]  /*1540*/  SYNCS.PHASECHK.TRANS64.TRYWAIT P1, [UR60+0x30830], R0 ;  /* 0x03083000ff0075a7 */ /* 0x0002a2000802017c */
[----:B------:R-:W-:Y:S05]  /*1550*/  @!P0 BRA `(.L_x_5452) ;  /* 0x0000000000048947 */ /* 0x000fea0003800000 */
[----:B------:R-:W-:Y:S01]  /*1560*/  BPT.TRAP 0x1 ;  /* 0x000000040000795c */ /* 0x000fe20000300000 */
.L_x_5452:
[----:B------:R-:W-:-:S04]  /*1570*/  MOV R4, UR40 ;  /* 0x0000002800047c02 */ /* 0x000fc80008000f00 */
[----:B------:R-:W-:Y:S01]  /*1580*/  LOP3.LUT R4, R4, 0x10000, RZ, 0xfc, !PT ;  /* 0x0001000004047812 */ /* 0x000fe200078efcff */
[----:B--2---:R-:W-:Y:S06]  /*1590*/  @P1 BRA `(.L_x_5453) ;  /* 0x0000000000081947 */ /* 0x004fec0003800000 */
[----:B------:R-:W2:Y:S02]  /*15a0*/  SYNCS.PHASECHK.TRANS64.TRYWAIT P1, [UR60+0x30830], R0 ;  /* 0x03083000ff0075a7 */ /* 0x000ea4000802017c */
[----:B--2---:R-:W-:Y:S05]  /*15b0*/  @!P1 BRA `(.L_x_5454) ;  /* 0x000000e400a09947 */ /* 0x004fea0003800000 */
.L_x_5453:
        /* <DEDUP_REMOVED lines=19> */
[----:B------:R-:W-:Y:S01]  /*16f0*/  UMOV UR25, 0x40000040 ;  /* 0x4000004000197882 */ /* 0x000fe20000000000 */
[----:B------:R-:W-:Y:S01]  /*1700*/  HGMMA.64x96x16.F32.BF16 R24, gdesc[UR8], RZ, !UPT, gsb0 ;  /* 0x01600000081879f0 */ /* 0x000fe2000c0018ff */
[----:B------:R-:W-:Y:S01]  /*1710*/  R2UR UR10, R4 ;  /* 0x00000000040a72ca */ /* 0x000fe200000e0000 */
[----:B------:R-:W-:Y:S01]  /*1720*/  UMOV UR9, 0x40000040 ;  /* 0x4000004000097882 */ /* 0x000fe20000000000 */
[----:B------:R-:W-:Y:S01]  /*1730*/  UMOV UR29, 0x40000040 ;  /* 0x40000040001d7882 */ /* 0x000fe20000000000 */
[----:B------:R-:W-:Y:S01]  /*1740*/  UMOV UR5, UR9 ;  /* 0x0000000900057c82 */ /* 0x000fe20008000000 */
[----:B------:R-:W-:Y:S01]  /*1750*/  UMOV UR33, 0x40000040 ;  /* 0x4000004000217882 */ /* 0x000fe20000000000 */
[----:B------:R-:W-:Y:S01]  /*1760*/  UMOV UR41, 0x40000040 ;  /* 0x4000004000297882 */ /* 0x000fe20000000000 */
[----:B------:R-:W-:Y:S01]  /*1770*/  UMOV UR45, 0x40000040 ;  /* 0x40000040002d7882 */ /* 0x000fe20000000000 */
[----:B------:R-:W-:Y:S01]  /*1780*/  UMOV UR49, 0x40000040 ;  /* 0x4000004000317882 */ /* 0x000fe20000000000 */
[----:B------:R-:W-:-:S05]  /*1790*/  UMOV UR53, 0x40000040 ;  /* 0x4000004000357882 */ /* 0x000fca0000000000 */
        /* <DEDUP_REMOVED lines=8> */
[----:B------:R-:W-:Y:S02]  /*1820*/  UIADD3 UR40, UR10, 0x800, URZ ;  /* 0x000008000a287890 */ /* 0x000fe4000fffe03f */
[----:B------:R-:W-:Y:S02]  /*1830*/  UIADD3 UR44, UR10, 0x802, URZ ;  /* 0x000008020a2c7890 */ /* 0x000fe4000fffe03f */
[----:B------:R-:W-:Y:S02]  /*1840*/  UIADD3 UR48, UR10, 0x804, URZ ;  /* 0x000008040a307890 */ /* 0x000fe4000fffe03f */
[----:B------:R-:W-:Y:S01]  /*1850*/  UIADD3 UR52, UR10, 0x806, URZ ;  /* 0x000008060a347890 */ /* 0x000fe2000fffe03f */
        /* <DEDUP_REMOVED lines=72> */
.L_x_5455:
[----:B0-----:R-:W-:Y:S01]  /*1ce0*/  LOP3.LUT R3, R72, 0xffffff80, RZ, 0xc0, !PT ;  /* 0xffffff8048037812 */ /* 0x001fe200078ec0ff */
        /* <DEDUP_REMOVED lines=11> */
[-C--:B------:R-:W-:Y:S01]  /*1da0*/  LEA.HI R9, R8, R3.reuse, RZ, 0x2 ;  /* 0x0000000308097211 */ /* 0x080fe200078f10ff */
[----:B-1----:R-:W-:Y:S01]  /*1db0*/  FMUL.FTZ R0, R24, UR6 ;  /* 0x0000000618007c20 */ /* 0x002fe20008410000 */
[----:B------:R-:W-:Y:S01]  /*1dc0*/  LEA.HI R11, R8, R3, RZ, 0x5 ;  /* 0x00000003080b7211 */ /* 0x000fe200078f28ff */
[----:B------:R-:W-:Y:S01]  /*1dd0*/  IMAD.IADD R23, R22, 0x1, -R23 ;  /* 0x0000000116177824 */ /* 0x000fe200078e0a17 */
[--C-:B------:R-:W-:Y:S01]  /*1de0*/  SHF.R.S32.HI R8, RZ, 0x2, R9.reuse ;  /* 0x00000002ff087819 */ /* 0x100fe20000011409 */
[----:B------:R-:W-:Y:S01]  /*1df0*/  UISETP.NE.AND UP0, UPT, UR4, URZ, UPT ;  /* 0x0000003f0400728c */ /* 0x000fe2000bf05270 */
[----:B------:R-:W-:Y:S01]  /*1e00*/  SHF.R.S32.HI R21, RZ, 0x1f, R9 ;  /* 0x0000001fff157819 */ /* 0x000fe20000011409 */
[----:B------:R-:W0:Y:S01]  /*1e10*/  MUFU.TANH R26, R26 ;  /* 0x0000001a001a7308 */ /* 0x000e220000002400 */
[----:B------:R-:W-:Y:S01]  /*1e20*/  SHF.R.S32.HI R11, RZ, 0x5, R11 ;  /* 0x00000005ff0b7819 */ /* 0x000fe2000001140b */
[----:B------:R-:W-:Y:S01]  /*1e30*/  ULDC UR7, c[0x0][0x288] ;  /* 0x0000a20000077ab9 */ /* 0x000fe20000000800 */
[-C--:B------:R-:W-:Y:S01]  /*1e40*/  LEA.HI R21, R21, R8.reuse, RZ, 0x3 ;  /* 0x0000000815157211 */ /* 0x080fe200078f18ff */
[----:B------:R-:W-:Y:S01]  /*1e50*/  FMUL.FTZ R31, R31, UR6 ;  /* 0x000000061f1f7c20 */ /* 0x000fe20008410000 */
[----:B------:R-:W-:Y:S01]  /*1e60*/  LEA.HI R12, R73, R73, RZ, 0x1 ;  /* 0x00000049490c7211 */ /* 0x000fe200078f08ff */
[----:B------:R-:W-:Y:S01]  /*1e70*/  FMUL.FTZ R34, R34, UR6 ;  /* 0x0000000622227c20 */ /* 0x000fe20008410000 */
[----:B------:R-:W-:Y:S01]  /*1e80*/  LEA R22, R11, UR38, 0x4 ;  /* 0x000000260b167c11 */ /* 0x000fe2000f8e20ff */
[----:B------:R-:W1:Y:S01]  /*1e90*/  MUFU.TANH R24, R27 ;  /* 0x0000001b00187308 */ /* 0x000e620000002400 */
[----:B------:R-:W-:Y:S01]  /*1ea0*/  LOP3.LUT R21, R21, 0xfffffff8, RZ, 0xc0, !PT ;  /* 0xfffffff815157812 */ /* 0x000fe200078ec0ff */
[----:B------:R-:W-:Y:S01]  /*1eb0*/  @UP0 ULDC UR4, c[0x0][0x44c] ;  /* 0x0001130000040ab9 */ /* 0x000fe20000000800 */
[----:B------:R-:W-:Y:S01]  /*1ec0*/  LOP3.LUT R12, R12, 0x3fffffe, RZ, 0xc0, !PT ;  /* 0x03fffffe0c0c7812 */ /* 0x000fe200078ec0ff */
[----:B------:R-:W-:Y:S01]  /*1ed0*/  FMUL.FTZ R2, R25, UR6 ;  /* 0x0000000619027c20 */ /* 0x000fe20008410000 */
[----:B------:R-:W-:Y:S01]  /*1ee0*/  LEA.HI R11, R23, R23, RZ, 0x1 ;  /* 0x00000017170b7211 */ /* 0x000fe200078f08ff */
[----:B------:R-:W-:Y:S01]  /*1ef0*/  FMUL.FTZ R35, R35, UR6 ;  /* 0x0000000623237c20 */ /* 0x000fe20008410000 */
[----:B------:R-:W-:Y:S01]  /*1f00*/  IADD3 R21, R22, R8, -R21 ;  /* 0x0000000816157210 */ /* 0x000fe20007ffe815 */
[----:B------:R-:W-:Y:S01]  /*1f10*/  IMAD.IADD R12, R73, 0x1, -R12 ;  /* 0x00000001490c7824 */ /* 0x000fe200078e0a0c */
[----:B------:R-:W-:Y:S01]  /*1f20*/  LOP3.LUT R8, R11, 0x1ffffffe, RZ, 0xc0, !PT ;  /* 0x1ffffffe0b087812 */ /* 0x000fe200078ec0ff */
[----:B------:R-:W-:Y:S01]  /*1f30*/  IMAD.U32 R22, RZ, RZ, UR39 ;  /* 0x00000027ff167e24 */ /* 0x000fe2000f8e00ff */
[----:B------:R-:W-:Y:S01]  /*1f40*/  PLOP3.LUT P1, PT, PT, PT, UP0, 0x80, 0x0 ;  /* 0x000000000000781c */ /* 0x000fe20003f2f008 */
[----:B------:R-:W-:Y:S01]  /*1f50*/  IMAD R11, R12, 0x40, R21 ;  /* 0x000000400c0b7824 */ /* 0x000fe200078e0215 */
[----:B------:R-:W-:Y:S01]  /*1f60*/  IADD3 R8, R23, -R8, RZ ;  /* 0x8000000817087210 */ /* 0x000fe20007ffe0ff */
[----:B------:R-:W2:Y:S01]  /*1f70*/  MUFU.TANH R30, R30 ;  /* 0x0000001e001e7308 */ /* 0x000ea20000002400 */
[----:B------:R-:W-:Y:S01]  /*1f80*/  PLOP3.LUT P2, PT, PT, PT, UP0, 0x80, 0x0 ;  /* 0x000000000000781c */ /* 0x000fe20003f4f008 */
[----:B------:R-:W-:Y:S01]  /*1f90*/  FMUL.FTZ R38, R38, UR6 ;  /* 0x0000000626267c20 */ /* 0x000fe20008410000 */
[----:B------:R-:W-:Y:S01]  /*1fa0*/  FMUL.FTZ R39, R39, UR6 ;  /* 0x0000000627277c20 */ /* 0x000fe20008410000 */
[----:B------:R-:W-:-:S02]  /*1fb0*/  IMAD R11, R8, 0x8, R11 ;  /* 0x00000008080b7824 */ /* 0x000fc400078e020b */
[----:B------:R-:W-:Y:S01]  /*1fc0*/  FMUL.FTZ R43, R43, UR6 ;  /* 0x000000062b2b7c20 */ /* 0x000fe20008410000 */
[----:B------:R-:W-:Y:S01]  /*1fd0*/  FMUL.FTZ R42, R42, UR6 ;  /* 0x000000062a2a7c20 */ /* 0x000fe20008410000 */
[----:B------:R-:W-:Y:S01]  /*1fe0*/  FMUL.FTZ R47, R47, UR6 ;  /* 0x000000062f2f7c20 */ /* 0x000fe20008410000 */
[----:B------:R0:W3:Y:S01]  /*1ff0*/  MUFU.TANH R25, R31 ;  /* 0x0000001f00197308 */ /* 0x0000e20000002400 */
[----:B------:R-:W-:Y:S01]  /*2000*/  MOV R8, R11 ;  /* 0x0000000b00087202 */ /* 0x000fe20000000f00 */
[----:B------:R-:W-:Y:S01]  /*2010*/  @P1 IMAD.HI.U32 R12, R11, UR4, RZ ;  /* 0x000000040b0c1c27 */ /* 0x000fe2000f8e00ff */
[----:B------:R-:W-:-:S03]  /*2020*/  @UP0 ULDC UR4, c[0x0][0x450] ;  /* 0x0001140000040ab9 */ /* 0x000fc60000000800 */
[----:B------:R-:W-:Y:S01]  /*2030*/  FMUL.FTZ R51, R51, UR6 ;  /* 0x0000000633337c20 */ /* 0x000fe20008410000 */
[----:B------:R-:W-:Y:S01]  /*2040*/  FMUL.FTZ R46, R46, UR6 ;  /* 0x000000062e2e7c20 */ /* 0x000fe20008410000 */
[----:B------:R-:W-:Y:S01]  /*2050*/  FMUL.FTZ R55, R55, UR6 ;  /* 0x0000000637377c20 */ /* 0x000fe20008410000 */
[----:B------:R-:W-:Y:S01]  /*2060*/  @P2 SHF.R.U32.HI R8, RZ, UR4, R12 ;  /* 0x00000004ff082c19 */ /* 0x000fe2000801160c */
[----:B------:R-:W-:Y:S01]  /*2070*/  UIMAD UR4, UR61, -0x60, UR39 ;  /* 0xffffffa03d0478a4 */ /* 0x000fe2000f8e0227 */
[----:B------:R-:W-:Y:S01]  /*2080*/  LOP3.LUT R12, R9, 0x7ffffffc, RZ, 0xc0, !PT ;  /* 0x7ffffffc090c7812 */ /* 0x000fe200078ec0ff */
[----:B------:R-:W4:Y:S01]  /*2090*/  MUFU.TANH R34, R34 ;  /* 0x0000002200227308 */ /* 0x000f220000002400 */
[----:B------:R-:W-:Y:S01]  /*20a0*/  FMUL.FTZ R50, R50, UR6 ;  /* 0x0000000632327c20 */ /* 0x000fe20008410000 */
[----:B------:R-:W5:Y:S01]  /*20b0*/  SHFL.IDX PT, R21, R8, 0x1, 0x1c1f ;  /* 0x003c1f0008157f89 */ /* 0x000f6200000e0000 */
[----:B------:R-:W-:Y:S01]  /*20c0*/  UIADD3 UR4, UR4, 0x60, URZ ;  /* 0x0000006004047890 */ /* 0x000fe2000fffe03f */
[----:B------:R-:W-:-:S02]  /*20d0*/  IMAD.IADD R12, R3, 0x1, -R12 ;  /* 0x00000001030c7824 */ /* 0x000fc400078e0a0c */
[----:B------:R-:W-:Y:S01]  /*20e0*/  FMUL.FTZ R54, R54, UR6 ;  /* 0x0000000636367c20 */ /* 0x000fe20008410000 */
[----:B------:R-:W-:Y:S02]  /*20f0*/  IMAD.U32 R3, RZ, RZ, UR5 ;  /* 0x00000005ff037e24 */ /* 0x000fe4000f8e00ff */
[----:B------:R-:W-:Y:S01]  /*2100*/  FMUL.FTZ R58, R58, UR6 ;  /* 0x000000063a3a7c20 */ /* 0x000fe20008410000 */
[----:B------:R-:W4:Y:S01]  /*2110*/  MUFU.TANH R35, R35 ;  /* 0x0000002300237308 */ /* 0x000f220000002400 */
[----:B------:R-:W-:Y:S01]  /*2120*/  MOV R9, UR4 ;  /* 0x0000000400097c02 */ /* 0x000fe20008000f00 */
[----:B------:R-:W-:Y:S02]  /*2130*/  IMAD R3, R12, -0x2, R3 ;  /* 0xfffffffe0c037824 */ /* 0x000fe400078e0203 */
[----:B------:R-:W-:Y:S01]  /*2140*/  FMUL.FTZ R59, R59, UR6 ;  /* 0x000000063b3b7c20 */ /* 0x000fe20008410000 */
[----:B------:R-:W-:Y:S01]  /*2150*/  FMUL.FTZ R62, R62, UR6 ;  /* 0x000000063e3e7c20 */ /* 0x000fe20008410000 */
[----:B------:R-:W-:Y:S01]  /*2160*/  FMUL.FTZ R63, R63, UR6 ;  /* 0x000000063f3f7c20 */ /* 0x000fe20008410000 */
[----:B------:R-:W-:Y:S01]  /*2170*/  IMAD R9, R12, -0x2, R9 ;  /* 0xfffffffe0c097824 */ /* 0x000fe200078e0209 */
[----:B------:R-:W-:Y:S01]  /*2180*/  IADD3 R22, R3, -UR7, R22 ;  /* 0x8000000703167c10 */ /* 0x000fe2000fffe016 */
[----:B------:R-:W-:Y:S01]  /*2190*/  MUFU.TANH R38, R38 ;  /* 0x0000002600267308 */ /* 0x000fe20000002400 */
[----:B------:R-:W-:Y:S01]  /*21a0*/  FMUL.FTZ R66, R66, UR6 ;  /* 0x0000000642427c20 */ /* 0x000fe20008410000 */
[----:B------:R-:W-:Y:S01]  /*21b0*/  FMUL.FTZ R67, R67, UR6 ;  /* 0x0000000643437c20 */ /* 0x000fe20008410000 */
[----:B------:R-:W-:Y:S01]  /*21c0*/  FMUL.FTZ R70, R70, UR6 ;  /* 0x0000000646467c20 */ /* 0x000fe20008410000 */
[----:B------:R-:W-:Y:S01]  /*21d0*/  FMUL.FTZ R71, R71, UR6 ;  /* 0x0000000647477c20 */ /* 0x000fe20008410000 */
[----:B------:R-:W4:Y:S01]  /*21e0*/  SHFL.IDX PT, R8, R8, RZ, 0x1c1f ;  /* 0x001c1fff08087589 */ /* 0x000f2200000e0000 */
[----:B------:R-:W-:Y:S01]  /*21f0*/  FMUL.FTZ R6, R28, UR6 ;  /* 0x000000061c067c20 */ /* 0x000fe20008410000 */
[----:B------:R-:W-:Y:S01]  /*2200*/  FMUL.FTZ R10, R29, UR6 ;  /* 0x000000061d0a7c20 */ /* 0x000fe20008410000 */
[----:B------:R2:W4:Y:S01]  /*2210*/  MUFU.TANH R27, R39 ;  /* 0x00000027001b7308 */ /* 0x0005220000002400 */
[----:B------:R-:W-:Y:S01]  /*2220*/  FMUL.FTZ R14, R32, UR6 ;  /* 0x00000006200e7c20 */ /* 0x000fe20008410000 */
[--C-:B-----5:R-:W-:Y:S01]  /*2230*/  VIADDMNMX R21, R21, R22, R9.reuse, PT ;  /* 0x0000001615157246 */ /* 0x120fe20003800109 */
[----:B------:R-:W-:Y:S01]  /*2240*/  FMUL.FTZ R13, R33, UR6 ;  /* 0x00000006210d7c20 */ /* 0x000fe20008410000 */
[----:B------:R-:W-:Y:S01]  /*2250*/  FMUL.FTZ R20, R36, UR6 ;  /* 0x0000000624147c20 */ /* 0x000fe20008410000 */
[----:B------:R-:W-:Y:S01]  /*2260*/  FMUL.FTZ R15, R37, UR6 ;  /* 0x00000006250f7c20 */ /* 0x000fe20008410000 */
[C---:B------:R-:W-:Y:S01]  /*2270*/  ISETP.GT.AND P1, PT, R21.reuse, RZ, PT ;  /* 0x000000ff1500720c */ /* 0x040fe20003f24270 */
[----:B------:R-:W-:Y:S01]  /*2280*/  FMUL.FTZ R40, R40, UR6 ;  /* 0x0000000628287c20 */ /* 0x000fe20008410000 */
[C---:B------:R-:W-:Y:S01]  /*2290*/  ISETP.GT.AND P2, PT, R21.reuse, 0x1, PT ;  /* 0x000000011500780c */ /* 0x040fe20003f44270 */
[----:B------:R3:W5:Y:S01]  /*22a0*/  MUFU.TANH R77, R43 ;  /* 0x0000002b004d7308 */ /* 0x0007620000002400 */
[----:B------:R-:W-:Y:S01]  /*22b0*/  ISETP.GT.AND P3, PT, R21, 0x8, PT ;  /* 0x000000081500780c */ /* 0x000fe20003f64270 */
[----:B------:R-:W-:Y:S01]  /*22c0*/  FMUL.FTZ R41, R41, UR6 ;  /* 0x0000000629297c20 */ /* 0x000fe20008410000 */
[----:B0-----:R-:W-:Y:S01]  /*22d0*/  FSEL R31, R26, -INF , P1 ;  /* 0xff8000001a1f7808 */ /* 0x001fe20000800000 */
[----:B------:R-:W-:Y:S01]  /*22e0*/  ULDC UR4, c[0x0][0x988] ;  /* 0x0002620000047ab9 */ /* 0x000fe20000000800 */
[----:B-1----:R-:W-:Y:S01]  /*22f0*/  FSEL R24, R24, -INF , P2 ;  /* 0xff80000018187808 */ /* 0x002fe20001000000 */
[----:B------:R-:W-:Y:S01]  /*2300*/  FMUL.FTZ R44, R44, UR6 ;  /* 0x000000062c2c7c20 */ /* 0x000fe20008410000 */
[----:B------:R-:W-:Y:S01]  /*2310*/  ISETP.GT.AND P1, PT, R21, 0x9, PT ;  /* 0x000000091500780c */ /* 0x000fe20003f24270 */
[----:B------:R-:W0:Y:S01]  /*2320*/  MUFU.TANH R42, R42 ;  /* 0x0000002a002a7308 */ /* 0x000e220000002400 */
[----:B--2---:R-:W-:Y:S01]  /*2330*/  FSEL R39, R30, -INF , P3 ;  /* 0xff8000001e277808 */ /* 0x004fe20001800000 */
[----:B------:R-:W-:Y:S01]  /*2340*/  FMUL.FTZ R45, R45, UR6 ;  /* 0x000000062d2d7c20 */ /* 0x000fe20008410000 */
[----:B------:R-:W-:Y:S01]  /*2350*/  FMNMX.FTZ R26, R31, R24, !PT ;  /* 0x000000181f1a7209 */ /* 0x000fe20007810000 */
[----:B------:R-:W-:Y:S01]  /*2360*/  FMUL.FTZ R48, R48, UR6 ;  /* 0x0000000630307c20 */ /* 0x000fe20008410000 */
[----:B------:R-:W-:Y:S01]  /*2370*/  ISETP.GT.AND P2, PT, R21, 0x10, PT ;  /* 0x000000101500780c */ /* 0x000fe20003f44270 */
[----:B------:R-:W-:Y:S01]  /*2380*/  FMUL.FTZ R49, R49, UR6 ;  /* 0x0000000631317c20 */ /* 0x000fe20008410000 */
[----:B---3--:R-:W-:Y:S01]  /*2390*/  FSEL R43, R25, -INF , P1 ;  /* 0xff800000192b7808 */ /* 0x008fe20000800000 */
[----:B------:R1:W-:Y:S01]  /*23a0*/  MUFU.TANH R81, R47 ;  /* 0x0000002f00517308 */ /* 0x0003e20000002400 */
[----:B------:R-:W-:Y:S01]  /*23b0*/  FMNMX.FTZ R26, R39, R26, !PT ;  /* 0x0000001a271a7209 */ /* 0x000fe20007810000 */
[----:B------:R-:W-:Y:S01]  /*23c0*/  FMUL.FTZ R52, R52, UR6 ;  /* 0x0000000634347c20 */ /* 0x000fe20008410000 */
[----:B------:R-:W-:Y:S01]  /*23d0*/  ISETP.GT.AND P1, PT, R21, 0x11, PT ;  /* 0x000000111500780c */ /* 0x000fe20003f24270 */
[----:B------:R-:W-:Y:S01]  /*23e0*/  FMUL.FTZ R53, R53, UR6 ;  /* 0x0000000635357c20 */ /* 0x000fe20008410000 */
[----:B------:R-:W-:Y:S01]  /*23f0*/  FMNMX.FTZ R26, R43, R26, !PT ;  /* 0x0000001a2b1a7209 */ /* 0x000fe20007810000 */
[----:B------:R-:W-:Y:S01]  /*2400*/  FMUL.FTZ R56, R56, UR6 ;  /* 0x0000000638387c20 */ /* 0x000fe20008410000 */
[----:B----4-:R-:W-:Y:S01]  /*2410*/  VIADDMNMX R22, R8, R22, R9, PT ;  /* 0x0000001608167246 */ /* 0x010fe20003800109 */
[----:B------:R2:W-:Y:S01]  /*2420*/  MUFU.TANH R85, R51 ;  /* 0x0000003300557308 */ /* 0x0005e20000002400 */
[----:B-1----:R-:W-:Y:S01]  /*2430*/  FSEL R47, R34, -INF , P2 ;  /* 0xff800000222f7808 */ /* 0x002fe20001000000 */
[----:B------:R-:W-:Y:S01]  /*2440*/  IMAD.U32 R8, RZ, RZ, UR4 ;  /* 0x00000004ff087e24 */ /* 0x000fe2000f8e00ff */
[----:B------:R-:W-:Y:S01]  /*2450*/  ISETP.GT.AND P2, PT, R21, 0x18, PT ;  /* 0x000000181500780c */ /* 0x000fe20003f44270 */
[----:B------:R-:W-:Y:S01]  /*2460*/  FMUL.FTZ R57, R57, UR6 ;  /* 0x0000000639397c20 */ /* 0x000fe20008410000 */
[----:B------:R-:W-:Y:S01]  /*2470*/  FMNMX.FTZ R26, R47, R26, !PT ;  /* 0x0000001a2f1a7209 */ /* 0x000fe20007810000 */
[----:B------:R-:W-:Y:S01]  /*2480*/  FMUL.FTZ R60, R60, UR6 ;  /* 0x000000063c3c7c20 */ /* 0x000fe20008410000 */
[----:B------:R-:W-:Y:S01]  /*2490*/  ISETP.GT.AND P3, PT, R22, 0x8, PT ;  /* 0x000000081600780c */ /* 0x000fe20003f64270 */
[----:B------:R-:W1:Y:S01]  /*24a0*/  MUFU.TANH R46, R46 ;  /* 0x0000002e002e7308 */ /* 0x000e620000002400 */
[----:B--2---:R-:W-:Y:S01]  /*24b0*/  FSEL R51, R35, -INF , P1 ;  /* 0xff80000023337808 */ /* 0x004fe20000800000 */
[----:B------:R-:W-:Y:S01]  /*24c0*/  FMUL.FTZ R61, R61, UR6 ;  /* 0x000000063d3d7c20 */ /* 0x000fe20008410000 */
[----:B------:R-:W-:Y:S01]  /*24d0*/  ISETP.GT.AND P1, PT, R21, 0x19, PT ;  /* 0x000000191500780c */ /* 0x000fe20003f24270 */
[----:B------:R-:W-:Y:S01]  /*24e0*/  FMUL.FTZ R64, R64, UR6 ;  /* 0x0000000640407c20 */ /* 0x000fe20008410000 */
[----:B------:R-:W-:Y:S01]  /*24f0*/  FMNMX.FTZ R26, R51, R26, !PT ;  /* 0x0000001a331a7209 */ /* 0x000fe20007810000 */
[----:B------:R-:W-:Y:S01]  /*2500*/  FMUL.FTZ R65, R65, UR6 ;  /* 0x0000000641417c20 */ /* 0x000fe20008410000 */
[----:B------:R-:W-:Y:S01]  /*2510*/  FSEL R73, R27, -INF , P1 ;  /* 0xff8000001b497808 */ /* 0x000fe20000800000 */
[----:B------:R2:W-:Y:S01]  /*2520*/  MUFU.TANH R87, R55 ;  /* 0x0000003700577308 */ /* 0x0005e20000002400 */
[----:B------:R-:W-:Y:S01]  /*2530*/  ISETP.GT.AND P1, PT, R21, 0x21, PT ;  /* 0x000000211500780c */ /* 0x000fe20003f24270 */
[----:B------:R-:W-:Y:S01]  /*2540*/  FMUL.FTZ R68, R68, UR6 ;  /* 0x0000000644447c20 */ /* 0x000fe20008410000 */
[----:B------:R-:W-:Y:S01]  /*2550*/  FMUL.FTZ R69, R69, UR6 ;  /* 0x0000000645457c20 */ /* 0x000fe20008410000 */
[----:B------:R-:W-:Y:S01]  /*2560*/  @UP0 ULDC UR4, c[0x0][0x44c] ;  /* 0x0001130000040ab9 */ /* 0x000fe20000000800 */
[----:B-----5:R-:W-:Y:S01]  /*2570*/  FSEL R77, R77, -INF , P1 ;  /* 0xff8000004d4d7808 */ /* 0x020fe20000800000 */
[----:B------:R-:W-:Y:S01]  /*2580*/  UIMAD.WIDE.U32 UR4, UR38, UR4, URZ ;  /* 0x00000004260472a5 */ /* 0x000fe2000f8e003f */
[C---:B------:R-:W-:Y:S01]  /*2590*/  ISETP.GT.AND P1, PT, R21.reuse, 0x29, PT ;  /* 0x000000291500780c */ /* 0x040fe20003f24270 */
[----:B------:R-:W3:Y:S01]  /*25a0*/  MUFU.TANH R50, R50 ;  /* 0x0000003200327308 */ /* 0x000ee20000002400 */
[----:B--2---:R-:W-:Y:S01]  /*25b0*/  FSEL R55, R38, -INF , P2 ;  /* 0xff80000026377808 */ /* 0x004fe20001000000 */
[----:B------:R-:W-:Y:S01]  /*25c0*/  @UP0 ULDC UR10, c[0x0][0x450] ;  /* 0x00011400000a0ab9 */ /* 0x000fe20000000800 */
[----:B------:R-:W-:Y:S01]  /*25d0*/  ISETP.GT.AND P2, PT, R21, 0x20, PT ;  /* 0x000000201500780c */ /* 0x000fe20003f44270 */
[----:B------:R-:W-:Y:S01]  /*25e0*/  @UP0 USHF.R.U32.HI UR38, URZ, UR10, UR5 ;  /* 0x0000000a3f260299 */ /* 0x000fe20008011605 */
[----:B------:R-:W-:Y:S01]  /*25f0*/  FMNMX.FTZ R26, R55, R26, !PT ;  /* 0x0000001a371a7209 */ /* 0x000fe20007810000 */
[----:B------:R-:W2:Y:S01]  /*2600*/  S2UR UR14, SR_CgaCtaId ;  /* 0x00000000000e79c3 */ /* 0x000ea20000008800 */
[----:B0-----:R-:W-:Y:S01]  /*2610*/  FSEL R75, R42, -INF , P2 ;  /* 0xff8000002a4b7808 */ /* 0x001fe20001000000 */
[----:B------:R-:W-:Y:S01]  /*2620*/  MUFU.TANH R54, R54 ;  /* 0x0000003600367308 */ /* 0x000fe20000002400 */
[----:B------:R-:W-:Y:S01]  /*2630*/  FMNMX.FTZ R26, R73, R26, !PT ;  /* 0x0000001a491a7209 */ /* 0x000fe20007810000 */
[----:B------:R-:W-:Y:S01]  /*2640*/  UIADD3 UR4, UR38, -UR7, UR39 ;  /* 0x8000000726047290 */ /* 0x000fe2000fffe027 */
[----:B------:R-:W-:Y:S01]  /*2650*/  ISETP.GT.AND P2, PT, R21, 0x28, PT ;  /* 0x000000281500780c */ /* 0x000fe20003f44270 */
[----:B------:R-:W-:Y:S01]  /*2660*/  UIADD3 UR61, UR61, -0x2, URZ ;  /* 0xfffffffe3d3d7890 */ /* 0x000fe2000fffe03f */
[----:B------:R-:W-:Y:S01]  /*2670*/  FMNMX.FTZ R26, R75, R26, !PT ;  /* 0x0000001a4b1a7209 */ /* 0x000fe20007810000 */
[----:B------:R-:W-:Y:S01]  /*2680*/  UIMAD.WIDE UR4, UR4, 0x2aaaaaab, URZ ;  /* 0x2aaaaaab040478a5 */ /* 0x000fe2000f8e023f */
[----:B-1----:R-:W-:Y:S01]  /*2690*/  FSEL R79, R46, -INF , P2 ;  /* 0xff8000002e4f7808 */ /* 0x002fe20001000000 */
[----:B------:R-:W-:Y:S01]  /*26a0*/  MUFU.TANH R58, R58 ;  /* 0x0000003a003a7308 */ /* 0x000fe20000002400 */
[----:B------:R-:W-:Y:S01]  /*26b0*/  FMNMX.FTZ R26, R77, R26, !PT ;  /* 0x0000001a4d1a7209 */ /* 0x000fe20007810000 */
[----:B------:R-:W-:Y:S01]  /*26c0*/  USHF.R.U32.HI UR4, URZ, 0x1f, UR5 ;  /* 0x0000001f3f047899 */ /* 0x000fe20008011605 */
[----:B------:R-:W-:Y:S01]  /*26d0*/  ISETP.GT.AND P2, PT, R21, 0x30, PT ;  /* 0x000000301500780c */ /* 0x000fe20003f44270 */
[----:B------:R-:W-:Y:S01]  /*26e0*/  UIADD3 UR6, UR60, 0x30840, URZ ;  /* 0x000308403c067890 */ /* 0x000fe2000fffe03f */
[----:B------:R-:W-:Y:S01]  /*26f0*/  FSEL R81, R81, -INF , P1 ;  /* 0xff80000051517808 */ /* 0x000fe20000800000 */
[----:B------:R-:W-:Y:S01]  /*2700*/  ULEA.HI.SX32 UR4, UR5, UR4, 0x1c ;  /* 0x0000000405047291 */ /* 0x000fe2000f8fe23f */
[----:B------:R-:W-:Y:S01]  /*2710*/  FMNMX.FTZ R26, R79, R26, !PT ;  /* 0x0000001a4f1a7209 */ /* 0x000fe20007810000 */
[----:B------:R-:W0:Y:S01]  /*2720*/  MUFU.TANH R59, R59 ;  /* 0x0000003b003b7308 */ /* 0x000e220000002400 */
[----:B------:R-:W-:Y:S01]  /*2730*/  ISETP.GT.AND P1, PT, R21, 0x31, PT ;  /* 0x000000311500780c */ /* 0x000fe20003f24270 */
[----:B------:R-:W-:Y:S01]  /*2740*/  UMOV UR7, URZ ;  /* 0x0000003f00077c82 */ /* 0x000fe20008000000 */
[----:B---3--:R-:W-:-:S02]  /*2750*/  FSEL R83, R50, -INF , P2 ;  /* 0xff80000032537808 */ /* 0x008fc40001000000 */
[----:B------:R-:W-:Y:S02]  /*2760*/  CS2R R118, SRZ ;  /* 0x0000000000767805 */ /* 0x000fe4000001ff00 */
[----:B------:R-:W-:Y:S01]  /*2770*/  FMNMX.FTZ R26, R81, R26, !PT ;  /* 0x0000001a511a7209 */ /* 0x000fe20007810000 */
[----:B--2---:R-:W-:Y:S01]  /*2780*/  UPRMT UR6, UR14, 0x654, UR6 ;  /* 0x000006540e067896 */ /* 0x004fe20008000006 */
[----:B------:R-:W-:Y:S01]  /*2790*/  ISETP.GT.AND P2, PT, R21, 0x38, PT ;  /* 0x000000381500780c */ /* 0x000fe20003f44270 */
[----:B------:R-:W1:Y:S01]  /*27a0*/  MUFU.TANH R62, R62 ;  /* 0x0000003e003e7308 */ /* 0x000e620000002400 */
[----:B------:R-:W-:Y:S02]  /*27b0*/  FSEL R85, R85, -INF , P1 ;  /* 0xff80000055557808 */ /* 0x000fe40000800000 */
[----:B------:R-:W-:Y:S02]  /*27c0*/  CS2R R116, SRZ ;  /* 0x0000000000747805 */ /* 0x000fe4000001ff00 */
[----:B------:R-:W-:-:S02]  /*27d0*/  FMNMX.FTZ R26, R83, R26, !PT ;  /* 0x0000001a531a7209 */ /* 0x000fc40007810000 */
[----:B------:R-:W-:Y:S02]  /*27e0*/  CS2R R114, SRZ ;  /* 0x0000000000727805 */ /* 0x000fe4000001ff00 */
[----:B------:R-:W-:Y:S02]  /*27f0*/  ISETP.GT.AND P1, PT, R21, 0x39, PT ;  /* 0x000000391500780c */ /* 0x000fe40003f24270 */
[----:B------:R-:W-:Y:S02]  /*2800*/  CS2R R112, SRZ ;  /* 0x0000000000707805 */ /* 0x000fe4000001ff00 */
[----:B------:R-:W-:Y:S01]  /*2810*/  FMNMX.FTZ R26, R85, R26, !PT ;  /* 0x0000001a551a7209 */ /* 0x000fe20007810000 */
[----:B------:R2:W3:Y:S01]  /*2820*/  MUFU.TANH R93, R63 ;  /* 0x0000003f005d7308 */ /* 0x0004e20000002400 */
[----:B------:R-:W-:Y:S01]  /*2830*/  FSEL R87, R87, -INF , P1 ;  /* 0xff80000057577808 */ /* 0x000fe20000800000 */
[----:B------:R-:W-:Y:S01]  /*2840*/  SYNCS.ARRIVE.TRANS64.RED.A1T0 RZ, [UR6], RZ ;  /* 0x000000ffffff79a7 */ /* 0x000fe20008100406 */
[----:B------:R-:W-:-:S02]  /*2850*/  ISETP.GT.AND P1, PT, R21, 0x41, PT ;  /* 0x000000411500780c */ /* 0x000fc40003f24270 */
[----:B------:R-:W-:Y:S02]  /*2860*/  CS2R R110, SRZ ;  /* 0x00000000006e7805 */ /* 0x000fe4000001ff00 */
[----:B------:R-:W-:Y:S02]  /*2870*/  R2UR UR11, R18 ;  /* 0x00000000120b72ca */ /* 0x000fe400000e0000 */
[----:B------:R-:W-:Y:S02]  /*2880*/  CS2R R108, SRZ ;  /* 0x00000000006c7805 */ /* 0x000fe4000001ff00 */
[----:B0-----:R-:W-:Y:S01]  /*2890*/  FSEL R91, R59, -INF , P1 ;  /* 0xff8000003b5b7808 */ /* 0x001fe20000800000 */
[----:B------:R-:W0:Y:S01]  /*28a0*/  MUFU.TANH R66, R66 ;  /* 0x0000004200427308 */ /* 0x000e220000002400 */
[----:B--2---:R-:W-:Y:S02]  /*28b0*/  FSEL R63, R54, -INF , P2 ;  /* 0xff800000363f7808 */ /* 0x004fe40001000000 */
[----:B------:R-:W-:-:S02]  /*28c0*/  CS2R R106, SRZ ;  /* 0x00000000006a7805 */ /* 0x000fc4000001ff00 */
[----:B------:R-:W-:Y:S02]  /*28d0*/  ISETP.GT.AND P2, PT, R21, 0x40, PT ;  /* 0x000000401500780c */ /* 0x000fe40003f44270 */
[----:B------:R-:W-:Y:S02]  /*28e0*/  CS2R R104, SRZ ;  /* 0x0000000000687805 */ /* 0x000fe4000001ff00 */
[----:B------:R-:W-:Y:S02]  /*28f0*/  FMNMX.FTZ R26, R63, R26, !PT ;  /* 0x0000001a3f1a7209 */ /* 0x000fe40007810000 */
[----:B------:R-:W-:Y:S02]  /*2900*/  CS2R R102, SRZ ;  /* 0x0000000000667805 */ /* 0x000fe4000001ff00 */
[----:B------:R-:W-:Y:S01]  /*2910*/  FSEL R89, R58, -INF , P2 ;  /* 0xff8000003a597808 */ /* 0x000fe20001000000 */
[----:B------:R1:W2:Y:S01]  /*2920*/  MUFU.TANH R97, R67 ;  /* 0x0000004300617308 */ /* 0x0002a20000002400 */
[----:B------:R-:W-:Y:S01]  /*2930*/  FMNMX.FTZ R26, R87, R26, !PT ;  /* 0x0000001a571a7209 */ /* 0x000fe20007810000 */
[----:B------:R-:W-:Y:S01]  /*2940*/  UISETP.LT.AND UP0, UPT, UR11, UR4, UPT ;  /* 0x000000040b00728c */ /* 0x000fe2000bf01270 */
[----:B------:R-:W-:-:S02]  /*2950*/  ISETP.GT.AND P2, PT, R21, 0x48, PT ;  /* 0x000000481500780c */ /* 0x000fc40003f44270 */
[----:B------:R-:W-:Y:S02]  /*2960*/  CS2R R100, SRZ ;  /* 0x0000000000647805 */ /* 0x000fe4000001ff00 */
[----:B------:R-:W-:Y:S01]  /*2970*/  FMNMX.FTZ R26, R89, R26, !PT ;  /* 0x0000001a591a7209 */ /* 0x000fe20007810000 */
[----:B------:R-:W-:Y:S01]  /*2980*/  USEL UR5, UR11, UR4, !UP0 ;  /* 0x000000040b057287 */ /* 0x000fe2000c000000 */
[----:B------:R-:W-:Y:S01]  /*2990*/  ISETP.GT.AND P1, PT, R21, 0x49, PT ;  /* 0x000000491500780c */ /* 0x000fe20003f24270 */
[----:B------:R-:W4:Y:S01]  /*29a0*/  MUFU.TANH R70, R70 ;  /* 0x0000004600467308 */ /* 0x000f220000002400 */
[----:B-1----:R-:W-:Y:S01]  /*29b0*/  FSEL R67, R62, -INF , P2 ;  /* 0xff8000003e437808 */ /* 0x002fe20001000000 */
[----:B------:R-:W-:Y:S01]  /*29c0*/  UISETP.GE.AND UP0, UPT, UR61, UR5, UPT ;  /* 0x000000053d00728c */ /* 0x000fe2000bf06270 */
[----:B------:R-:W-:Y:S01]  /*29d0*/  FMNMX.FTZ R26, R91, R26, !PT ;  /* 0x0000001a5b1a7209 */ /* 0x000fe20007810000 */
[----:B------:R-:W-:Y:S01]  /*29e0*/  IMAD.U32 R192, RZ, RZ, UR5 ;  /* 0x00000005ffc07e24 */ /* 0x000fe2000f8e00ff */
[----:B------:R-:W-:Y:S01]  /*29f0*/  ISETP.GT.AND P2, PT, R21, 0x50, PT ;  /* 0x000000501500780c */ /* 0x000fe20003f44270 */
[----:B------:R-:W-:Y:S01]  /*2a00*/  UMOV UR4, URZ ;  /* 0x0000003f00047c82 */ /* 0x000fe20008000000 */
[----:B---3--:R-:W-:Y:S01]  /*2a10*/  FSEL R93, R93, -INF , P1 ;  /* 0xff8000005d5d7808 */ /* 0x008fe20000800000 */
[----:B------:R4:W1:Y:S01]  /*2a20*/  MUFU.TANH R3, R71 ;  /* 0x0000004700037308 */ /* 0x0008620000002400 */
[----:B------:R-:W-:-:S02]  /*2a30*/  FMNMX.FTZ R26, R67, R26, !PT ;  /* 0x0000001a431a7209 */ /* 0x000fc40007810000 */
[----:B------:R-:W-:Y:S02]  /*2a40*/  CS2R R98, SRZ ;  /* 0x0000000000627805 */ /* 0x000fe4000001ff00 */
[----:B------:R-:W-:Y:S02]  /*2a50*/  ISETP.GT.AND P1, PT, R21, 0x51, PT ;  /* 0x000000511500780c */ /* 0x000fe40003f24270 */
[----:B0-----:R-:W-:Y:S02]  /*2a60*/  FSEL R95, R66, -INF , P2 ;  /* 0xff800000425f7808 */ /* 0x001fe40001000000 */
[----:B------:R-:W-:Y:S01]  /*2a70*/  FMNMX.FTZ R26, R93, R26, !PT ;  /* 0x0000001a5d1a7209 */ /* 0x000fe20007810000 */
[----:B------:R-:W-:Y:S01]  /*2a80*/  MUFU.TANH R0, R0 ;  /* 0x0000000000007308 */ /* 0x000fe20000002400 */
[----:B------:R-:W-:Y:S02]  /*2a90*/  ISETP.GT.AND P2, PT, R21, 0x58, PT ;  /* 0x000000581500780c */ /* 0x000fe40003f44270 */
[----:B--2---:R-:W-:-:S02]  /*2aa0*/  FSEL R97, R97, -INF , P1 ;  /* 0xff80000061617808 */ /* 0x004fc40000800000 */
[----:B------:R-:W-:Y:S02]  /*2ab0*/  FMNMX.FTZ R26, R95, R26, !PT ;  /* 0x0000001a5f1a7209 */ /* 0x000fe40007810000 */
[----:B------:R-:W-:Y:S01]  /*2ac0*/  ISETP.GT.AND P1, PT, R21, 0x59, PT ;  /* 0x000000591500780c */ /* 0x000fe20003f24270 */
[----:B------:R-:W0:Y:S01]  /*2ad0*/  MUFU.TANH R2, R2 ;  /* 0x0000000200027308 */ /* 0x000e220000002400 */
[----:B----4-:R-:W-:Y:S02]  /*2ae0*/  FSEL R71, R70, -INF , P2 ;  /* 0xff80000046477808 */ /* 0x010fe40001000000 */
[----:B------:R-:W-:Y:S02]  /*2af0*/  FMNMX.FTZ R26, R97, R26, !PT ;  /* 0x0000001a611a7209 */ /* 0x000fe40007810000 */
[----:B-1----:R-:W-:Y:S02]  /*2b00*/  FSEL R3, R3, -INF , P1 ;  /* 0xff80000003037808 */ /* 0x002fe40000800000 */
[----:B------:R-:W-:Y:S01]  /*2b10*/  FMNMX.FTZ R26, R71, R26, !PT ;  /* 0x0000001a471a7209 */ /* 0x000fe20007810000 */
[----:B------:R-:W1:Y:S01]  /*2b20*/  MUFU.TANH R6, R6 ;  /* 0x0000000600067308 */ /* 0x000e620000002400 */
[----:B------:R-:W-:-:S02]  /*2b30*/  ISETP.GT.AND P1, PT, R22, RZ, PT ;  /* 0x000000ff1600720c */ /* 0x000fc40003f24270 */
[----:B------:R-:W-:Y:S02]  /*2b40*/  FMNMX.FTZ R26, R3, R26, !PT ;  /* 0x0000001a031a7209 */ /* 0x000fe40007810000 */
[----:B------:R-:W-:-:S03]  /*2b50*/  ISETP.GT.AND P2, PT, R22, 0x1, PT ;  /* 0x000000011600780c */ /* 0x000fc60003f44270 */
[----:B------:R-:W2:Y:S01]  /*2b60*/  SHFL.BFLY PT, R21, R26, 0x2, 0x1f ;  /* 0x0c401f001a157f89 */ /* 0x000ea200000e0000 */
[----:B------:R-:W-:Y:S01]  /*2b70*/  MUFU.TANH R10, R10 ;  /* 0x0000000a000a7308 */ /* 0x000fe20000002400 */
[----:B0-----:R-:W-:Y:S02]  /*2b80*/  FSEL R2, R2, -INF , P2 ;  /* 0xff80000002027808 */ /* 0x001fe40001000000 */
[----:B------:R-:W-:-:S05]  /*2b90*/  ISETP.GT.AND P2, PT, R22, 0x10, PT ;  /* 0x000000101600780c */ /* 0x000fca0003f44270 */
[----:B------:R-:W0:Y:S01]  /*2ba0*/  MUFU.TANH R14, R14 ;  /* 0x0000000e000e7308 */ /* 0x000e220000002400 */
[----:B-1----:R-:W-:Y:S02]  /*2bb0*/  FSEL R23, R6, -INF , P3 ;  /* 0xff80000006177808 */ /* 0x002fe40001800000 */
[----:B------:R-:W-:-:S05]  /*2bc0*/  ISETP.GT.AND P3, PT, R22, 0x18, PT ;  /* 0x000000181600780c */ /* 0x000fca0003f64270 */
[----:B------:R-:W-:Y:S01]  /*2bd0*/  MUFU.TANH R13, R13 ;  /* 0x0000000d000d7308 */ /* 0x000fe20000002400 */
[----:B--2---:R-:W-:-:S07]  /*2be0*/  FMNMX.FTZ R21, R26, R21, !PT ;  /* 0x000000151a157209 */ /* 0x004fce0007810000 */
[----:B------:R-:W1:Y:S01]  /*2bf0*/  MUFU.TANH R20, R20 ;  /* 0x0000001400147308 */ /* 0x000e620000002400 */
[----:B0-----:R-:W-:Y:S01]  /*2c00*/  FSEL R27, R14, -INF , P2 ;  /* 0xff8000000e1b7808 */ /* 0x001fe20001000000 */
[----:B------:R-:W0:Y:S06]  /*2c10*/  SHFL.BFLY PT, R26, R21, 0x1, 0x1f ;  /* 0x0c201f00151a7f89 */ /* 0x000e2c00000e0000 */
[----:B------:R-:W2:Y:S08]  /*2c20*/  MUFU.TANH R15, R15 ;  /* 0x0000000f000f7308 */ /* 0x000eb00000002400 */
[----:B------:R-:W3:Y:S01]  /*2c30*/  MUFU.TANH R40, R40 ;  /* 0x0000002800287308 */ /* 0x000ee20000002400 */
[----:B-1----:R-:W-:-:S07]  /*2c40*/  FSEL R29, R20, -INF , P3 ;  /* 0xff800000141d7808 */ /* 0x002fce0001800000 */
[----:B------:R-:W1:Y:S01]  /*2c50*/  MUFU.TANH R33, R41 ;  /* 0x0000002900217308 */ /* 0x000e620000002400 */
[----:B0-----:R-:W-:Y:S02]  /*2c60*/  FMNMX.FTZ R9, R21, R26, !PT ;  /* 0x0000001a15097209 */ /* 0x001fe40007810000 */
[----:B------:R-:W-:Y:S02]  /*2c70*/  FSEL R21, R0, -INF , P1 ;  /* 0xff80000000157808 */ /* 0x000fe40000800000 */
[----:B------:R-:W-:Y:S01]  /*2c80*/  ISETP.GT.AND P1, PT, R22, 0x9, PT ;  /* 0x000000091600780c */ /* 0x000fe20003f24270 */
[----:B------:R-:W-:Y:S01]  /*2c90*/  FMUL.FTZ R6, R9, R8 ;  /* 0x0000000809067220 */ /* 0x000fe20000410000 */
[----:B------:R-:W-:Y:S01]  /*2ca0*/  FMNMX.FTZ R0, R21, R2, !PT ;  /* 0x0000000215007209 */ /* 0x000fe20007810000 */
[----:B------:R-:W0:Y:S01]  /*2cb0*/  MUFU.TANH R35, R44 ;  /* 0x0000002c00237308 */ /* 0x000e220000002400 */
[----:B------:R-:W-:Y:S02]  /*2cc0*/  FSEL R25, R10, -INF , P1 ;  /* 0xff8000000a197808 */ /* 0x000fe40000800000 */
[----:B------:R-:W-:-:S02]  /*2cd0*/  FMNMX.FTZ R0, R23, R0, !PT ;  /* 0x0000000017007209 */ /* 0x000fc40007810000 */
[C---:B------:R-:W-:Y:S02]  /*2ce0*/  ISETP.GT.AND P1, PT, R22.reuse, 0x11, PT ;  /* 0x000000111600780c */ /* 0x040fe40003f24270 */
[----:B------:R-:W-:Y:S01]  /*2cf0*/  FMNMX.FTZ R0, R25, R0, !PT ;  /* 0x0000000019007209 */ /* 0x000fe20007810000 */
[----:B------:R-:W4:Y:S01]  /*2d00*/  MUFU.TANH R37, R45 ;  /* 0x0000002d00257308 */ /* 0x000f220000002400 */
[----:B------:R-:W-:Y:S02]  /*2d10*/  FSEL R13, R13, -INF , P1 ;  /* 0xff8000000d0d7808 */ /* 0x000fe40000800000 */
[----:B------:R-:W-:Y:S02]  /*2d20*/  FMNMX.FTZ R0, R27, R0, !PT ;  /* 0x000000001b007209 */ /* 0x000fe40007810000 */
[----:B------:R-:W-:Y:S02]  /*2d30*/  FSETP.NEU.FTZ.AND P2, PT, R9, -INF , PT ;  /* 0xff8000000900780b */ /* 0x000fe40003f5d000 */
[----:B------:R-:W-:Y:S01]  /*2d40*/  ISETP.GT.AND P1, PT, R22, 0x19, PT ;  /* 0x000000191600780c */ /* 0x000fe20003f24270 */
[----:B------:R-:W-:Y:S01]  /*2d50*/  MUFU.TANH R48, R48 ;  /* 0x0000003000307308 */ /* 0x000fe20000002400 */
[----:B------:R-:W-:-:S02]  /*2d60*/  FMNMX.FTZ R0, R13, R0, !PT ;  /* 0x000000000d007209 */ /* 0x000fc40007810000 */
[----:B------:R-:W-:Y:S02]  /*2d70*/  FSEL R6, R6, RZ, P2 ;  /* 0x000000ff06067208 */ /* 0x000fe40001000000 */
[C---:B------:R-:W-:Y:S02]  /*2d80*/  ISETP.GT.AND P2, PT, R22.reuse, 0x20, PT ;  /* 0x000000201600780c */ /* 0x040fe40003f44270 */
[----:B--2---:R-:W-:Y:S01]  /*2d90*/  FSEL R15, R15, -INF , P1 ;  /* 0xff8000000f0f7808 */ /* 0x004fe20000800000 */
[--C-:B------:R-:W-:Y:S01]  /*2da0*/  FFMA.FTZ R10, R31, R8, -R6.reuse ;  /* 0x000000081f0a7223 */ /* 0x100fe20000010806 */
[----:B------:R-:W-:Y:S01]  /*2db0*/  FMNMX.FTZ R0, R29, R0, !PT ;  /* 0x000000001d007209 */ /* 0x000fe20007810000 */
[----:B------:R-:W2:Y:S01]  /*2dc0*/  MUFU.TANH R41, R49 ;  /* 0x0000003100297308 */ /* 0x000ea20000002400 */
[----:B------:R-:W-:Y:S01]  /*2dd0*/  ISETP.GT.AND P1, PT, R22, 0x21, PT ;  /* 0x000000211600780c */ /* 0x000fe20003f24270 */
[-CC-:B------:R-:W-:Y:S01]  /*2de0*/  FFMA.FTZ R14, R43, R8.reuse, -R6.reuse ;  /* 0x000000082b0e7223 */ /* 0x180fe20000010806 */
[----:B---3--:R-:W-:Y:S01]  /*2df0*/  FSEL R31, R40, -INF , P2 ;  /* 0xff800000281f7808 */ /* 0x008fe20001000000 */
[--C-:B------:R-:W-:Y:S01]  /*2e00*/  FFMA.FTZ R20, R51, R8, -R6.reuse ;  /* 0x0000000833147223 */ /* 0x100fe20000010806 */
[----:B------:R-:W-:Y:S01]  /*2e10*/  FMNMX.FTZ R0, R15, R0, !PT ;  /* 0x000000000f007209 */ /* 0x000fe20007810000 */
[-CC-:B------:R-:W-:Y:S01]  /*2e20*/  FFMA.FTZ R24, R24, R8.reuse, -R6.reuse ;  /* 0x0000000818187223 */ /* 0x180fe20000010806 */
[C---:B------:R-:W-:Y:S01]  /*2e30*/  ISETP.GT.AND P2, PT, R22.reuse, 0x28, PT ;  /* 0x000000281600780c */ /* 0x040fe20003f44270 */
[----:B------:R-:W3:Y:S01]  /*2e40*/  MUFU.TANH R52, R52 ;  /* 0x0000003400347308 */ /* 0x000ee20000002400 */
[----:B-1----:R-:W-:Y:S01]  /*2e50*/  FSEL R33, R33, -INF , P1 ;  /* 0xff80000021217808 */ /* 0x002fe20000800000 */
[--C-:B------:R-:W-:Y:S01]  /*2e60*/  FFMA.FTZ R73, R73, R8, -R6.reuse ;  /* 0x0000000849497223 */ /* 0x100fe20000010806 */
[----:B------:R-:W-:Y:S01]  /*2e70*/  FMNMX.FTZ R0, R31, R0, !PT ;  /* 0x000000001f007209 */ /* 0x000fe20007810000 */
[-CC-:B------:R-:W-:Y:S01]  /*2e80*/  FFMA.FTZ R75, R75, R8.reuse, -R6.reuse ;  /* 0x000000084b4b7223 */ /* 0x180fe20000010806 */
[C---:B------:R-:W-:Y:S01]  /*2e90*/  ISETP.GT.AND P1, PT, R22.reuse, 0x29, PT ;  /* 0x000000291600780c */ /* 0x040fe20003f24270 */
[--C-:B------:R-:W-:Y:S01]  /*2ea0*/  FFMA.FTZ R77, R77, R8, -R6.reuse ;  /* 0x000000084d4d7223 */ /* 0x100fe20000010806 */
[----:B0-----:R-:W-:Y:S01]  /*2eb0*/  FSEL R35, R35, -INF , P2 ;  /* 0xff80000023237808 */ /* 0x001fe20001000000 */
[----:B------:R-:W0:Y:S01]  /*2ec0*/  MUFU.TANH R45, R53 ;  /* 0x00000035002d7308 */ /* 0x000e220000002400 */
[----:B------:R-:W-:Y:S01]  /*2ed0*/  FMNMX.FTZ R0, R33, R0, !PT ;  /* 0x0000000021007209 */ /* 0x000fe20007810000 */
[-CC-:B------:R-:W-:Y:S01]  /*2ee0*/  FFMA.FTZ R79, R79, R8.reuse, -R6.reuse ;  /* 0x000000084f4f7223 */ /* 0x180fe20000010806 */
[C---:B------:R-:W-:Y:S01]  /*2ef0*/  ISETP.GT.AND P2, PT, R22.reuse, 0x30, PT ;  /* 0x000000301600780c */ /* 0x040fe20003f44270 */
[-CC-:B------:R-:W-:Y:S01]  /*2f00*/  FFMA.FTZ R81, R81, R8.reuse, -R6.reuse ;  /* 0x0000000851517223 */ /* 0x180fe20000010806 */
[----:B----4-:R-:W-:Y:S01]  /*2f10*/  FSEL R37, R37, -INF , P1 ;  /* 0xff80000025257808 */ /* 0x010fe20000800000 */
[--C-:B------:R-:W-:Y:S01]  /*2f20*/  FFMA.FTZ R83, R83, R8, -R6.reuse ;  /* 0x0000000853537223 */ /* 0x100fe20000010806 */
[----:B------:R-:W-:Y:S01]  /*2f30*/  FMNMX.FTZ R0, R35, R0, !PT ;  /* 0x0000000023007209 */ /* 0x000fe20007810000 */
[----:B------:R1:W-:Y:S01]  /*2f40*/  MUFU.EX2 R189, R10 ;  /* 0x0000000a00bd7308 */ /* 0x0003e20000000800 */
[C---:B------:R-:W-:Y:S01]  /*2f50*/  ISETP.GT.AND P1, PT, R22.reuse, 0x31, PT ;  /* 0x000000311600780c */ /* 0x040fe20003f24270 */
[--C-:B------:R-:W-:Y:S01]  /*2f60*/  FFMA.FTZ R85, R85, R8, -R6.reuse ;  /* 0x0000000855557223 */ /* 0x100fe20000010806 */
[----:B------:R-:W-:Y:S01]  /*2f70*/  FMNMX.FTZ R0, R37, R0, !PT ;  /* 0x0000000025007209 */ /* 0x000fe20007810000 */
[-CC-:B------:R-:W-:Y:S01]  /*2f80*/  FFMA.FTZ R63, R63, R8.reuse, -R6.reuse ;  /* 0x000000083f3f7223 */ /* 0x180fe20000010806 */
[----:B--2---:R-:W-:Y:S01]  /*2f90*/  FSEL R41, R41, -INF , P1 ;  /* 0xff80000029297808 */ /* 0x004fe20000800000 */
[-CC-:B------:R-:W-:Y:S01]  /*2fa0*/  FFMA.FTZ R87, R87, R8.reuse, -R6.reuse ;  /* 0x0000000857577223 */ /* 0x180fe20000010806 */
[----:B------:R-:W-:Y:S01]  /*2fb0*/  ISETP.GT.AND P1, PT, R22, 0x39, PT ;  /* 0x000000391600780c */ /* 0x000fe20003f24270 */
[----:B------:R-:W-:Y:S01]  /*2fc0*/  MUFU.TANH R56, R56 ;  /* 0x0000003800387308 */ /* 0x000fe20000002400 */
[-CC-:B-1----:R-:W-:Y:S01]  /*2fd0*/  FFMA.FTZ R10, R39, R8.reuse, -R6.reuse ;  /* 0x00000008270a7223 */ /* 0x182fe20000010806 */
[----:B------:R-:W-:Y:S01]  /*2fe0*/  FSEL R39, R48, -INF , P2 ;  /* 0xff80000030277808 */ /* 0x000fe20001000000 */
[-CC-:B------:R-:W-:Y:S01]  /*2ff0*/  FFMA.FTZ R89, R89, R8.reuse, -R6.reuse ;  /* 0x0000000859597223 */ /* 0x180fe20000010806 */
[----:B------:R-:W-:Y:S01]  /*3000*/  ISETP.GT.AND P2, PT, R22, 0x38, PT ;  /* 0x000000381600780c */ /* 0x000fe20003f44270 */
[--C-:B------:R-:W-:Y:S01]  /*3010*/  FFMA.FTZ R91, R91, R8, -R6.reuse ;  /* 0x000000085b5b7223 */ /* 0x100fe20000010806 */
[----:B------:R-:W-:Y:S01]  /*3020*/  FMNMX.FTZ R0, R39, R0, !PT ;  /* 0x0000000027007209 */ /* 0x000fe20007810000 */
[-CC-:B------:R-:W-:Y:S01]  /*3030*/  FFMA.FTZ R67, R67, R8.reuse, -R6.reuse ;  /* 0x0000000843437223 */ /* 0x180fe20000010806 */
[----:B------:R-:W1:Y:S01]  /*3040*/  MUFU.TANH R57, R57 ;  /* 0x0000003900397308 */ /* 0x000e620000002400 */
[----:B---3--:R-:W-:Y:S01]  /*3050*/  FSEL R43, R52, -INF , P2 ;  /* 0xff800000342b7808 */ /* 0x008fe20001000000 */
        /* <DEDUP_REMOVED lines=9> */
[----:B------:R-:W-:Y:S01]  /*30f0*/  ISETP.GT.AND P1, PT, R22, 0x41, PT ;  /* 0x000000411600780c */ /* 0x000fe20003f24270 */
[----:B------:R-:W-:Y:S01]  /*3100*/  FFMA.FTZ R3, R3, R8, -R6 ;  /* 0x0000000803037223 */ /* 0x000fe20000010806 */
[----:B------:R-:W-:-:S03]  /*3110*/  FMNMX.FTZ R0, R45, R0, !PT ;  /* 0x000000002d007209 */ /* 0x000fc60007810000 */
[----:B------:R-:W2:Y:S01]  /*3120*/  MUFU.TANH R53, R61 ;  /* 0x0000003d00357308 */ /* 0x000ea20000002400 */
[----:B-1----:R-:W-:Y:S02]  /*3130*/  FSEL R49, R57, -INF , P1 ;  /* 0xff80000039317808 */ /* 0x002fe40000800000 */
[----:B------:R-:W-:-:S05]  /*3140*/  ISETP.GT.AND P1, PT, R22, 0x49, PT ;  /* 0x000000491600780c */ /* 0x000fca0003f24270 */
[----:B------:R1:W-:Y:S08]  /*3150*/  MUFU.EX2 R191, R10 ;  /* 0x0000000a00bf7308 */ /* 0x0003f00000000800 */
[----:B------:R-:W-:Y:S01]  /*3160*/  MUFU.TANH R64, R64 ;  /* 0x0000004000407308 */ /* 0x000fe20000002400 */
[----:B-1----:R-:W-:Y:S01]  /*3170*/  FFMA.FTZ R10, R47, R8, -R6 ;  /* 0x000000082f0a7223 */ /* 0x002fe20000010806 */
[----:B------:R-:W-:-:S02]  /*3180*/  FSEL R47, R56, -INF , P2 ;  /* 0xff800000382f7808 */ /* 0x000fc40001000000 */
[----:B------:R-:W-:Y:S02]  /*3190*/  ISETP.GT.AND P2, PT, R22, 0x48, PT ;  /* 0x000000481600780c */ /* 0x000fe40003f44270 */
[----:B------:R-:W-:Y:S02]  /*31a0*/  FMNMX.FTZ R0, R47, R0, !PT ;  /* 0x000000002f007209 */ /* 0x000fe40007810000 */
[----:B------:R-:W1:Y:S01]  /*31b0*/  MUFU.TANH R65, R65 ;  /* 0x0000004100417308 */ /* 0x000e620000002400 */
[----:B0-----:R-:W-:Y:S02]  /*31c0*/  FSEL R51, R60, -INF , P2 ;  /* 0xff8000003c337808 */ /* 0x001fe40001000000 */
[----:B------:R-:W-:Y:S02]  /*31d0*/  FMNMX.FTZ R0, R49, R0, !PT ;  /* 0x0000000031007209 */ /* 0x000fe40007810000 */
[----:B------:R-:W-:Y:S02]  /*31e0*/  ISETP.GT.AND P2, PT, R22, 0x50, PT ;  /* 0x000000501600780c */ /* 0x000fe40003f44270 */
[----:B--2---:R-:W-:Y:S01]  /*31f0*/  FSEL R53, R53, -INF , P1 ;  /* 0xff80000035357808 */ /* 0x004fe20000800000 */
[----:B------:R-:W0:Y:S01]  /*3200*/  MUFU.TANH R59, R68 ;  /* 0x00000044003b7308 */ /* 0x000e220000002400 */
[----:B------:R-:W-:-:S02]  /*3210*/  FMNMX.FTZ R0, R51, R0, !PT ;  /* 0x0000000033007209 */ /* 0x000fc40007810000 */
[----:B------:R-:W-:Y:S02]  /*3220*/  ISETP.GT.AND P1, PT, R22, 0x51, PT ;  /* 0x000000511600780c */ /* 0x000fe40003f24270 */
[----:B------:R-:W-:-:S03]  /*3230*/  FMNMX.FTZ R0, R53, R0, !PT ;  /* 0x0000000035007209 */ /* 0x000fc60007810000 */
[----:B------:R2:W3:Y:S01]  /*3240*/  MUFU.TANH R61, R69 ;  /* 0x00000045003d7308 */ /* 0x0004e20000002400 */
[----:B-1----:R-:W-:Y:S02]  /*3250*/  FSEL R57, R65, -INF , P1 ;  /* 0xff80000041397808 */ /* 0x002fe40000800000 */
[----:B------:R-:W-:-:S05]  /*3260*/  ISETP.GT.AND P1, PT, R22, 0x59, PT ;  /* 0x000000591600780c */ /* 0x000fca0003f24270 */
[----:B------:R1:W-:Y:S01]  /*3270*/  MUFU.EX2 R185, R10 ;  /* 0x0000000a00b97308 */ /* 0x0003e20000000800 */
[----:B--2---:R-:W-:-:S07]  /*3280*/  CS2R R68, SRZ ;  /* 0x0000000000447805 */ /* 0x004fce000001ff00 */
[----:B------:R-:W-:Y:S01]  /*3290*/  MUFU.EX2 R24, R24 ;  /* 0x0000001800187308 */ /* 0x000fe20000000800 */
[----:B-1----:R-:W-:Y:S01]  /*32a0*/  FFMA.FTZ R10, R55, R8, -R6 ;  /* 0x00000008370a7223 */ /* 0x002fe20000010806 */
[----:B------:R-:W-:Y:S02]  /*32b0*/  FSEL R55, R64, -INF , P2 ;  /* 0xff80000040377808 */ /* 0x000fe40001000000 */
[----:B------:R-:W-:Y:S02]  /*32c0*/  ISETP.GT.AND P2, PT, R22, 0x58, PT ;  /* 0x000000581600780c */ /* 0x000fe40003f44270 */
[----:B------:R-:W-:Y:S02]  /*32d0*/  FMNMX.FTZ R0, R55, R0, !PT ;  /* 0x0000000037007209 */ /* 0x000fe40007810000 */
[----:B0-----:R-:W-:Y:S01]  /*32e0*/  FSEL R59, R59, -INF , P2 ;  /* 0xff8000003b3b7808 */ /* 0x001fe20001000000 */
[----:B------:R-:W-:Y:S01]  /*32f0*/  MUFU.EX2 R187, R10 ;  /* 0x0000000a00bb7308 */ /* 0x000fe20000000800 */
[----:B------:R-:W-:-:S02]  /*3300*/  FMNMX.FTZ R0, R57, R0, !PT ;  /* 0x0000000039007209 */ /* 0x000fc40007810000 */
[----:B---3--:R-:W-:Y:S02]  /*3310*/  FSEL R61, R61, -INF , P1 ;  /* 0xff8000003d3d7808 */ /* 0x008fe40000800000 */
[----:B------:R-:W-:-:S03]  /*3320*/  FMNMX.FTZ R0, R59, R0, !PT ;  /* 0x000000003b007209 */ /* 0x000fc60007810000 */
[----:B------:R-:W-:Y:S01]  /*3330*/  MUFU.EX2 R14, R14 ;  /* 0x0000000e000e7308 */ /* 0x000fe20000000800 */
[----:B------:R-:W-:-:S05]  /*3340*/  FMNMX.FTZ R0, R61, R0, !PT ;  /* 0x000000003d007209 */ /* 0x000fca0007810000 */
[----:B------:R-:W0:Y:S02]  /*3350*/  SHFL.BFLY PT, R65, R0, 0x2, 0x1f ;  /* 0x0c401f0000417f89 */ /* 0x000e2400000e0000 */
[----:B------:R-:W-:Y:S08]  /*3360*/  MUFU.EX2 R20, R20 ;  /* 0x0000001400147308 */ /* 0x000ff00000000800 */
[----:B------:R1:W-:Y:S08]  /*3370*/  MUFU.EX2 R22, R73 ;  /* 0x0000004900167308 */ /* 0x0003f00000000800 */
[----:B------:R-:W-:Y:S01]  /*3380*/  MUFU.EX2 R75, R75 ;  /* 0x0000004b004b7308 */ /* 0x000fe20000000800 */
[----:B-1----:R-:W-:-:S02]  /*3390*/  CS2R R72, SRZ ;  /* 0x0000000000487805 */ /* 0x002fc4000001ff00 */
[----:B0-----:R-:W-:-:S05]  /*33a0*/  FMNMX.FTZ R65, R0, R65, !PT ;  /* 0x0000004100417209 */ /* 0x001fca0007810000 */
[----:B------:R0:W1:Y:S01]  /*33b0*/  MUFU.EX2 R26, R77 ;  /* 0x0000004d001a7308 */ /* 0x0000620000000800 */
[----:B------:R-:W2:Y:S07]  /*33c0*/  SHFL.BFLY PT, R10, R65, 0x1, 0x1f ;  /* 0x0c201f00410a7f89 */ /* 0x000eae00000e0000 */
[----:B------:R-:W-:Y:S01]  /*33d0*/  MUFU.EX2 R79, R79 ;  /* 0x0000004f004f7308 */ /* 0x000fe20000000800 */
[----:B0-----:R-:W-:-:S07]  /*33e0*/  CS2R R76, SRZ ;  /* 0x00000000004c7805 */ /* 0x001fce000001ff00 */
[----:B------:R0:W3:Y:S01]  /*33f0*/  MUFU.EX2 R28, R81 ;  /* 0x00000051001c7308 */ /* 0x0000e20000000800 */
[----:B-1----:R-:W-:-:S07]  /*3400*/  F2FP.BF16.F32.PACK_AB R181, R26, R75 ;  /* 0x0000004b1ab5723e */ /* 0x002fce00000010ff */
[----:B------:R-:W-:Y:S01]  /*3410*/  MUFU.EX2 R83, R83 ;  /* 0x0000005300537308 */ /* 0x000fe20000000800 */
[----:B0-----:R-:W-:Y:S02]  /*3420*/  CS2R R80, SRZ ;  /* 0x0000000000507805 */ /* 0x001fe4000001ff00 */
[----:B--2---:R-:W-:Y:S02]  /*3430*/  FMNMX.FTZ R10, R65, R10, !PT ;  /* 0x0000000a410a7209 */ /* 0x004fe40007810000 */
[----:B------:R-:W-:Y:S02]  /*3440*/  CS2R R64, SRZ ;  /* 0x0000000000407805 */ /* 0x000fe4000001ff00 */
        /* <DEDUP_REMOVED lines=29> */
[-CC-:B------:R-:W-:Y:S01]  /*3620*/  FFMA.FTZ R55, R55, R8.reuse, -R0.reuse ;  /* 0x0000000837377223 */ /* 0x180fe20000010800 */
[----:B------:R-:W2:Y:S01]  /*3630*/  MUFU.EX2 R23, R23 ;  /* 0x0000001700177308 */ /* 0x000ea20000000800 */
[-CC-:B------:R-:W-:Y:S01]  /*3640*/  FFMA.FTZ R57, R57, R8.reuse, -R0.reuse ;  /* 0x0000000839397223 */ /* 0x180fe20000010800 */
[-CC-:B------:R-:W-:Y:S01]  /*3650*/  FFMA.FTZ R59, R59, R8.reuse, -R0.reuse ;  /* 0x000000083b3b7223 */ /* 0x180fe20000010800 */
[----:B------:R-:W-:Y:S01]  /*3660*/  FFMA.FTZ R0, R61, R8, -R0 ;  /* 0x000000083d007223 */ /* 0x000fe20000010800 */
[----:B0-----:R-:W-:-:S02]  /*3670*/  F2FP.BF16.F32.PACK_AB R177, R30, R83 ;  /* 0x000000531eb1723e */ /* 0x001fc400000010ff */
[----:B------:R-:W-:Y:S02]  /*3680*/  CS2R R84, SRZ ;  /* 0x0000000000547805 */ /* 0x000fe4000001ff00 */
[----:B------:R-:W-:Y:S01]  /*3690*/  CS2R R60, SRZ ;  /* 0x00000000003c7805 */ /* 0x000fe2000001ff00 */
[----:B------:R-:W0:Y:S01]  /*36a0*/  MUFU.EX2 R190, R25 ;  /* 0x0000001900be7308 */ /* 0x000e220000000800 */
[----:B-1----:R-:W-:Y:S01]  /*36b0*/  FADD.FTZ R40, R21, R2 ;  /* 0x0000000215287221 */ /* 0x002fe20000010000 */
[----:B------:R-:W-:-:S06]  /*36c0*/  F2FP.BF16.F32.PACK_AB R188, R2, R21 ;  /* 0x0000001502bc723e */ /* 0x000fcc00000010ff */
[----:B------:R-:W1:Y:S08]  /*36d0*/  MUFU.EX2 R27, R27 ;  /* 0x0000001b001b7308 */ /* 0x000e700000000800 */
[----:B------:R2:W3:Y:S08]  /*36e0*/  MUFU.EX2 R184, R13 ;  /* 0x0000000d00b87308 */ /* 0x0004f00000000800 */
[----:B------:R-:W4:Y:S01]  /*36f0*/  MUFU.EX2 R29, R29 ;  /* 0x0000001d001d7308 */ /* 0x000f220000000800 */
[----:B--2---:R-:W-:Y:S01]  /*3700*/  FADD.FTZ R13, R23, R40 ;  /* 0x00000028170d7221 */ /* 0x004fe20000010000 */
[----:B------:R-:W-:Y:S01]  /*3710*/  FADD.FTZ R40, R189, R24 ;  /* 0x00000018bd287221 */ /* 0x000fe20000010000 */
[----:B------:R-:W-:-:S02]  /*3720*/  F2FP.BF16.F32.PACK_AB R189, R24, R189 ;  /* 0x000000bd18bd723e */ /* 0x000fc400000010ff */
[----:B------:R-:W-:Y:S01]  /*3730*/  CS2R R24, SRZ ;  /* 0x0000000000187805 */ /* 0x000fe2000001ff00 */
[----:B0-----:R-:W-:Y:S01]  /*3740*/  FADD.FTZ R42, R190, R13 ;  /* 0x0000000dbe2a7221 */ /* 0x001fe20000010000 */
[----:B------:R-:W-:Y:S01]  /*3750*/  FADD.FTZ R13, R191, R40 ;  /* 0x00000028bf0d7221 */ /* 0x000fe20000010000 */
[----:B------:R-:W-:Y:S01]  /*3760*/  F2FP.BF16.F32.PACK_AB R191, R14, R191 ;  /* 0x000000bf0ebf723e */ /* 0x000fe200000010ff */
[----:B------:R1:W0:Y:S01]  /*3770*/  MUFU.EX2 R186, R15 ;  /* 0x0000000f00ba7308 */ /* 0x0002220000000800 */
[----:B------:R-:W-:Y:S01]  /*3780*/  F2FP.BF16.F32.PACK_AB R190, R190, R23 ;  /* 0x00000017bebe723e */ /* 0x000fe200000010ff */
[----:B------:R-:W-:-:S04]  /*3790*/  FADD.FTZ R6, R14, R13 ;  /* 0x0000000d0e067221 */ /* 0x000fc80000010000 */
[----:B------:R-:W-:Y:S01]  /*37a0*/  FADD.FTZ R13, R185, R6 ;  /* 0x00000006b90d7221 */ /* 0x000fe20000010000 */
[C---:B------:R-:W-:Y:S01]  /*37b0*/  F2FP.BF16.F32.PACK_AB R185, R20.reuse, R185 ;  /* 0x000000b914b9723e */ /* 0x040fe200000010ff */
[----:B------:R-:W2:Y:S01]  /*37c0*/  MUFU.EX2 R31, R31 ;  /* 0x0000001f001f7308 */ /* 0x000ea20000000800 */
[----:B-1----:R-:W-:Y:S01]  /*37d0*/  FADD.FTZ R15, R27, R42 ;  /* 0x0000002a1b0f7221 */ /* 0x002fe20000010000 */
[----:B------:R-:W-:-:S03]  /*37e0*/  FADD.FTZ R6, R20, R13 ;  /* 0x0000000d14067221 */ /* 0x000fc60000010000 */
[C---:B---3--:R-:W-:Y:S01]  /*37f0*/  FADD.FTZ R40, R184.reuse, R15 ;  /* 0x0000000fb8287221 */ /* 0x048fe20000010000 */
[----:B------:R-:W-:Y:S01]  /*3800*/  FADD.FTZ R13, R187, R6 ;  /* 0x00000006bb0d7221 */ /* 0x000fe20000010000 */
[----:B------:R-:W-:Y:S01]  /*3810*/  F2FP.BF16.F32.PACK_AB R184, R184, R27 ;  /* 0x0000001bb8b8723e */ /* 0x000fe200000010ff */
[----:B------:R-:W1:Y:S01]  /*3820*/  MUFU.EX2 R180, R33 ;  /* 0x0000002100b47308 */ /* 0x000e620000000800 */
[----:B----4-:R-:W-:Y:S01]  /*3830*/  FADD.FTZ R15, R29, R40 ;  /* 0x000000281d0f7221 */ /* 0x010fe20000010000 */
[C---:B------:R-:W-:Y:S01]  /*3840*/  FADD.FTZ R6, R22.reuse, R13 ;  /* 0x0000000d16067221 */ /* 0x040fe20000010000 */
[----:B------:R-:W-:Y:S02]  /*3850*/  F2FP.BF16.F32.PACK_AB R187, R22, R187 ;  /* 0x000000bb16bb723e */ /* 0x000fe400000010ff */
[C---:B0-----:R-:W-:Y:S01]  /*3860*/  FADD.FTZ R40, R186.reuse, R15 ;  /* 0x0000000fba287221 */ /* 0x041fe20000010000 */
[----:B------:R-:W-:Y:S01]  /*3870*/  FADD.FTZ R13, R75, R6 ;  /* 0x000000064b0d7221 */ /* 0x000fe20000010000 */
[----:B------:R-:W-:Y:S01]  /*3880*/  F2FP.BF16.F32.PACK_AB R186, R186, R29 ;  /* 0x0000001dbaba723e */ /* 0x000fe200000010ff */
[----:B------:R-:W0:Y:S01]  /*3890*/  MUFU.EX2 R35, R35 ;  /* 0x0000002300237308 */ /* 0x000e220000000800 */
[----:B--2---:R-:W-:Y:S01]  /*38a0*/  FADD.FTZ R15, R31, R40 ;  /* 0x000000281f0f7221 */ /* 0x004fe20000010000 */
[----:B------:R-:W-:Y:S01]  /*38b0*/  FADD.FTZ R6, R26, R13 ;  /* 0x0000000d1a067221 */ /* 0x000fe20000010000 */
[----:B------:R-:W-:-:S02]  /*38c0*/  CS2R R74, SRZ ;  /* 0x00000000004a7805 */ /* 0x000fc4000001ff00 */
[----:B------:R-:W-:Y:S01]  /*38d0*/  CS2R R26, SRZ ;  /* 0x00000000001a7805 */ /* 0x000fe2000001ff00 */
[----:B------:R-:W-:Y:S01]  /*38e0*/  FADD.FTZ R13, R79, R6 ;  /* 0x000000064f0d7221 */ /* 0x000fe20000010000 */
[----:B------:R-:W-:Y:S01]  /*38f0*/  CS2R R78, SRZ ;  /* 0x00000000004e7805 */ /* 0x000fe2000001ff00 */
[----:B------:R-:W2:Y:S01]  /*3900*/  MUFU.EX2 R182, R37 ;  /* 0x0000002500b67308 */ /* 0x000ea20000000800 */
[----:B-1----:R-:W-:Y:S01]  /*3910*/  FADD.FTZ R40, R180, R15 ;  /* 0x0000000fb4287221 */ /* 0x002fe20000010000 */
[----:B------:R-:W-:Y:S01]  /*3920*/  FADD.FTZ R6, R28, R13 ;  /* 0x0000000d1c067221 */ /* 0x000fe20000010000 */
[----:B------:R-:W-:Y:S02]  /*3930*/  F2FP.BF16.F32.PACK_AB R180, R180, R31 ;  /* 0x0000001fb4b4723e */ /* 0x000fe400000010ff */
[----:B------:R-:W-:Y:S01]  /*3940*/  CS2R R28, SRZ ;  /* 0x00000000001c7805 */ /* 0x000fe2000001ff00 */
[----:B------:R-:W-:Y:S01]  /*3950*/  FADD.FTZ R13, R83, R6 ;  /* 0x00000006530d7221 */ /* 0x000fe20000010000 */
[----:B------:R-:W-:Y:S01]  /*3960*/  CS2R R82, SRZ ;  /* 0x0000000000527805 */ /* 0x000fe2000001ff00 */
[----:B------:R-:W1:Y:S01]  /*3970*/  MUFU.EX2 R39, R39 ;  /* 0x0000002700277308 */ /* 0x000e620000000800 */
[----:B0-----:R-:W-:-:S07]  /*3980*/  FADD.FTZ R15, R35, R40 ;  /* 0x00000028230f7221 */ /* 0x001fce0000010000 */
[----:B------:R0:W3:Y:S01]  /*3990*/  MUFU.EX2 R176, R41 ;  /* 0x0000002900b07308 */ /* 0x0000e20000000800 */
[C---:B--2---:R-:W-:Y:S01]  /*39a0*/  FADD.FTZ R14, R182.reuse, R15 ;  /* 0x0000000fb60e7221 */ /* 0x044fe20000010000 */
[----:B------:R-:W-:-:S06]  /*39b0*/  F2FP.BF16.F32.PACK_AB R182, R182, R35 ;  /* 0x00000023b6b6723e */ /* 0x000fcc00000010ff */
[----:B------:R-:W2:Y:S01]  /*39c0*/  MUFU.EX2 R43, R43 ;  /* 0x0000002b002b7308 */ /* 0x000ea20000000800 */
[----:B-1----:R-:W-:Y:S01]  /*39d0*/  FADD.FTZ R15, R39, R14 ;  /* 0x0000000e270f7221 */ /* 0x002fe20000010000 */
[----:B0-----:R-:W-:-:S06]  /*39e0*/  CS2R R40, SRZ ;  /* 0x0000000000287805 */ /* 0x001fcc000001ff00 */
[----:B------:R0:W1:Y:S01]  /*39f0*/  MUFU.EX2 R178, R45 ;  /* 0x0000002d00b27308 */ /* 0x0000620000000800 */
[C---:B---3--:R-:W-:Y:S01]  /*3a00*/  FADD.FTZ R2, R176.reuse, R15 ;  /* 0x0000000fb0027221 */ /* 0x048fe20000010000 */
[----:B------:R-:W-:-:S06]  /*3a10*/  F2FP.BF16.F32.PACK_AB R176, R176, R39 ;  /* 0x00000027b0b0723e */ /* 0x000fcc00000010ff */
[----:B------:R-:W3:Y:S01]  /*3a20*/  MUFU.EX2 R47, R47 ;  /* 0x0000002f002f7308 */ /* 0x000ee20000000800 */
[----:B--2---:R-:W-:Y:S01]  /*3a30*/  FADD.FTZ R15, R43, R2 ;  /* 0x000000022b0f7221 */ /* 0x004fe20000010000 */
[----:B------:R-:W-:Y:S01]  /*3a40*/  FADD.FTZ R2, R30, R13 ;  /* 0x0000000d1e027221 */ /* 0x000fe20000010000 */
[----:B0-----:R-:W-:Y:S02]  /*3a50*/  CS2R R44, SRZ ;  /* 0x00000000002c7805 */ /* 0x001fe4000001ff00 */
[----:B------:R-:W-:Y:S01]  /*3a60*/  CS2R R30, SRZ ;  /* 0x00000000001e7805 */ /* 0x000fe2000001ff00 */
[----:B------:R-:W-:Y:S02]  /*3a70*/  FADD.FTZ R13, R63, R2 ;  /* 0x000000023f0d7221 */ /* 0x000fe40000010000 */
[----:B------:R0:W2:Y:S01]  /*3a80*/  MUFU.EX2 R32, R87 ;  /* 0x0000005700207308 */ /* 0x0000a20000000800 */
[C---:B-1----:R-:W-:Y:S01]  /*3a90*/  FADD.FTZ R6, R178.reuse, R15 ;  /* 0x0000000fb2067221 */ /* 0x042fe20000010000 */
[----:B------:R-:W-:-:S02]  /*3aa0*/  F2FP.BF16.F32.PACK_AB R178, R178, R43 ;  /* 0x0000002bb2b2723e */ /* 0x000fc400000010ff */
[----:B------:R-:W-:-:S04]  /*3ab0*/  CS2R R42, SRZ ;  /* 0x00000000002a7805 */ /* 0x000fc8000001ff00 */
[----:B------:R1:W4:Y:S01]  /*3ac0*/  MUFU.EX2 R172, R49 ;  /* 0x0000003100ac7308 */ /* 0x0003220000000800 */
[----:B---3--:R-:W-:Y:S01]  /*3ad0*/  FADD.FTZ R15, R47, R6 ;  /* 0x000000062f0f7221 */ /* 0x008fe20000010000 */
[----:B0-----:R-:W-:-:S06]  /*3ae0*/  CS2R R86, SRZ ;  /* 0x0000000000567805 */ /* 0x001fcc000001ff00 */
[----:B------:R-:W0:Y:S01]  /*3af0*/  MUFU.EX2 R89, R89 ;  /* 0x0000005900597308 */ /* 0x000e220000000800 */
[C---:B--2---:R-:W-:Y:S01]  /*3b00*/  FADD.FTZ R2, R32.reuse, R13 ;  /* 0x0000000d20027221 */ /* 0x044fe20000010000 */
[----:B------:R-:W-:Y:S02]  /*3b10*/  F2FP.BF16.F32.PACK_AB R179, R32, R63 ;  /* 0x0000003f20b3723e */ /* 0x000fe400000010ff */
[----:B------:R-:W-:Y:S02]  /*3b20*/  CS2R R62, SRZ ;  /* 0x00000000003e7805 */ /* 0x000fe4000001ff00 */
[----:B-1----:R-:W-:Y:S02]  /*3b30*/  CS2R R48, SRZ ;  /* 0x0000000000307805 */ /* 0x002fe4000001ff00 */
[----:B------:R-:W-:Y:S01]  /*3b40*/  CS2R R32, SRZ ;  /* 0x0000000000207805 */ /* 0x000fe2000001ff00 */
[----:B------:R-:W1:Y:S01]  /*3b50*/  MUFU.EX2 R51, R51 ;  /* 0x0000003300337308 */ /* 0x000e620000000800 */
[C---:B----4-:R-:W-:Y:S01]  /*3b60*/  FADD.FTZ R6, R172.reuse, R15 ;  /* 0x0000000fac067221 */ /* 0x050fe20000010000 */
[----:B------:R-:W-:-:S02]  /*3b70*/  F2FP.BF16.F32.PACK_AB R172, R172, R47 ;  /* 0x0000002facac723e */ /* 0x000fc400000010ff */
[----:B------:R-:W-:-:S04]  /*3b80*/  CS2R R46, SRZ ;  /* 0x00000000002e7805 */ /* 0x000fc8000001ff00 */
[----:B------:R2:W3:Y:S01]  /*3b90*/  MUFU.EX2 R34, R91 ;  /* 0x0000005b00227308 */ /* 0x0004e20000000800 */
[----:B0-----:R-:W-:-:S07]  /*3ba0*/  FADD.FTZ R13, R89, R2 ;  /* 0x00000002590d7221 */ /* 0x001fce0000010000 */
[----:B------:R0:W4:Y:S01]  /*3bb0*/  MUFU.EX2 R174, R53 ;  /* 0x0000003500ae7308 */ /* 0x0001220000000800 */
[----:B-1----:R-:W-:Y:S01]  /*3bc0*/  FADD.FTZ R15, R51, R6 ;  /* 0x00000006330f7221 */ /* 0x002fe20000010000 */
[----:B--2---:R-:W-:-:S06]  /*3bd0*/  CS2R R90, SRZ ;  /* 0x00000000005a7805 */ /* 0x004fcc000001ff00 */
[----:B------:R-:W1:Y:S01]  /*3be0*/  MUFU.EX2 R67, R67 ;  /* 0x0000004300437308 */ /* 0x000e620000000800 */
[C---:B---3--:R-:W-:Y:S01]  /*3bf0*/  FADD.FTZ R2, R34.reuse, R13 ;  /* 0x0000000d22027221 */ /* 0x048fe20000010000 */
[----:B------:R-:W-:Y:S02]  /*3c00*/  F2FP.BF16.F32.PACK_AB R173, R34, R89 ;  /* 0x0000005922ad723e */ /* 0x000fe400000010ff */
[----:B------:R-:W-:Y:S02]  /*3c10*/  CS2R R88, SRZ ;  /* 0x0000000000587805 */ /* 0x000fe4000001ff00 */
[----:B0-----:R-:W-:Y:S02]  /*3c20*/  CS2R R52, SRZ ;  /* 0x0000000000347805 */ /* 0x001fe4000001ff00 */
[----:B------:R-:W-:Y:S01]  /*3c30*/  CS2R R34, SRZ ;  /* 0x0000000000227805 */ /* 0x000fe2000001ff00 */
[----:B------:R-:W0:Y:S01]  /*3c40*/  MUFU.EX2 R55, R55 ;  /* 0x0000003700377308 */ /* 0x000e220000000800 */
[C---:B----4-:R-:W-:Y:S01]  /*3c50*/  FADD.FTZ R6, R174.reuse, R15 ;  /* 0x0000000fae067221 */ /* 0x050fe20000010000 */
[----:B------:R-:W-:-:S02]  /*3c60*/  F2FP.BF16.F32.PACK_AB R174, R174, R51 ;  /* 0x00000033aeae723e */ /* 0x000fc400000010ff */
[----:B------:R-:W-:-:S04]  /*3c70*/  CS2R R50, SRZ ;  /* 0x0000000000327805 */ /* 0x000fc8000001ff00 */
[----:B------:R2:W3:Y:S01]  /*3c80*/  MUFU.EX2 R36, R93 ;  /* 0x0000005d00247308 */ /* 0x0004e20000000800 */
[----:B-1----:R-:W-:-:S07]  /*3c90*/  FADD.FTZ R13, R67, R2 ;  /* 0x00000002430d7221 */ /* 0x002fce0000010000 */
[----:B------:R1:W4:Y:S01]  /*3ca0*/  MUFU.EX2 R168, R57 ;  /* 0x0000003900a87308 */ /* 0x0003220000000800 */
[----:B0-----:R-:W-:Y:S01]  /*3cb0*/  FADD.FTZ R15, R55, R6 ;  /* 0x00000006370f7221 */ /* 0x001fe20000010000 */
[----:B--2---:R-:W-:-:S06]  /*3cc0*/  CS2R R92, SRZ ;  /* 0x00000000005c7805 */ /* 0x004fcc000001ff00 */
[----:B------:R-:W0:Y:S01]  /*3cd0*/  MUFU.EX2 R95, R95 ;  /* 0x0000005f005f7308 */ /* 0x000e220000000800 */
[C---:B---3--:R-:W-:Y:S01]  /*3ce0*/  FADD.FTZ R6, R36.reuse, R13 ;  /* 0x0000000d24067221 */ /* 0x048fe20000010000 */
        /* <DEDUP_REMOVED lines=10> */
[----:B------:R-:W0:Y:S01]  /*3d90*/  MUFU.EX2 R71, R71 ;  /* 0x0000004700477308 */ /* 0x000e220000000800 */
[----:B-1----:R-:W-:Y:S01]  /*3da0*/  FADD.FTZ R15, R59, R14 ;  /* 0x0000000e3b0f7221 */ /* 0x002fe20000010000 */
[----:B--2---:R-:W-:-:S06]  /*3db0*/  CS2R R96, SRZ ;  /* 0x0000000000607805 */ /* 0x004fcc000001ff00 */
[----:B------:R-:W1:Y:S01]  /*3dc0*/  MUFU.EX2 R0, R0 ;  /* 0x0000000000007308 */ /* 0x000e620000000800 */
[C---:B---3--:R-:W-:Y:S01]  /*3dd0*/  FADD.FTZ R14, R38.reuse, R13 ;  /* 0x0000000d260e7221 */ /* 0x048fe20000010000 */
[----:B------:R-:W-:Y:S02]  /*3de0*/  F2FP.BF16.F32.PACK_AB R169, R38, R95 ;  /* 0x0000005f26a9723e */ /* 0x000fe400000010ff */
[----:B------:R-:W-:Y:S02]  /*3df0*/  CS2R R94, SRZ ;  /* 0x00000000005e7805 */ /* 0x000fe4000001ff00 */
[----:B------:R-:W-:Y:S02]  /*3e00*/  CS2R R38, SRZ ;  /* 0x0000000000267805 */ /* 0x000fe4000001ff00 */
[----:B------:R0:W2:Y:S02]  /*3e10*/  MUFU.EX2 R2, R3 ;  /* 0x0000000300027308 */ /* 0x0000a40000000800 */
[----:B0-----:R-:W-:Y:S01]  /*3e20*/  FADD.FTZ R3, R71, R14 ;  /* 0x0000000e47037221 */ /* 0x001fe20000010000 */
[C---:B-1----:R-:W-:Y:S01]  /*3e30*/  FADD.FTZ R6, R0.reuse, R15 ;  /* 0x0000000f00067221 */ /* 0x042fe20000010000 */
[----:B------:R-:W-:Y:S01]  /*3e40*/  F2FP.BF16.F32.PACK_AB R170, R0, R59 ;  /* 0x0000003b00aa723e */ /* 0x000fe200000010ff */
[----:B------:R-:W-:Y:S01]  /*3e50*/  IMAD.MOV.U32 R0, RZ, RZ, 0x3f800000 ;  /* 0x3f800000ff007424 */ /* 0x000fe200078e00ff */
[----:B------:R-:W-:Y:S01]  /*3e60*/  CS2R R58, SRZ ;  /* 0x00000000003a7805 */ /* 0x000fe2000001ff00 */
[C---:B--2---:R-:W-:Y:S01]  /*3e70*/  FADD.FTZ R3, R2.reuse, R3 ;  /* 0x0000000302037221 */ /* 0x044fe20000010000 */
[----:B------:R-:W-:-:S02]  /*3e80*/  F2FP.BF16.F32.PACK_AB R171, R2, R71 ;  /* 0x0000004702ab723e */ /* 0x000fc400000010ff */
[----:B------:R-:W-:Y:S02]  /*3e90*/  CS2R R70, SRZ ;  /* 0x0000000000467805 */ /* 0x000fe4000001ff00 */
[----:B------:R-:W-:Y:S01]  /*3ea0*/  MOV R2, 0x3f800000 ;  /* 0x3f80000000027802 */ /* 0x000fe20000000f00 */
[----:B------:R-:W-:Y:S06]  /*3eb0*/  @!P1 BRA `(.L_x_5456) ;  /* 0x0000002c00009947 */ /* 0x000fec0003800000 */
[----:B------:R-:W-:Y:S01]  /*3ec0*/  MOV R13, R9 ;  /* 0x00000009000d7202 */ /* 0x000fe20000000f00 */
[----:B------:R-:W-:Y:S01]  /*3ed0*/  IMAD.MOV.U32 R14, RZ, RZ, R10 ;  /* 0x000000ffff0e7224 */ /* 0x000fe200078e000a */
[----:B------:R-:W-:Y:S01]  /*3ee0*/  MOV R119, RZ ;  /* 0x000000ff00777202 */ /* 0x000fe20000000f00 */
[----:B------:R-:W-:Y:S01]  /*3ef0*/  IMAD.MOV.U32 R2, RZ, RZ, 0x3f800000 ;  /* 0x3f800000ff027424 */ /* 0x000fe200078e00ff */
[----:B------:R-:W-:Y:S01]  /*3f00*/  UMOV UR5, URZ ;  /* 0x0000003f00057c82 */ /* 0x000fe20008000000 */
[----:B------:R-:W-:Y:S01]  /*3f10*/  UMOV UR6, URZ ;  /* 0x0000003f00067c82 */ /* 0x000fe20008000000 */
[----:B------:R-:W-:-:S05]  /*3f20*/  ULDC UR38, c[0x0][0x9d8] ;  /* 0x0002760000267ab9 */ /* 0x000fca0000000800 */
.L_x_5467:
[----:B------:R-:W-:-:S04]  /*3f30*/  UISETP.NE.AND UP0, UPT, UR6, 0x1, UPT ;  /* 0x000000010600788c */ /* 0x000fc8000bf05270 */
[----:B------:R-:W-:-:S04]  /*3f40*/  USEL UR7, URZ, 0x1, UP0 ;  /* 0x000000013f077887 */ /* 0x000fc80008000000 */
[----:B------:R-:W-:Y:S01]  /*3f50*/  ULOP3.LUT UR7, UR5, UR7, URZ, 0x3c, !UPT ;  /* 0x0000000705077292 */ /* 0x000fe2000f8e3c3f */
[----:B------:R-:W-:Y:S11]  /*3f60*/  @!P0 BRA `(.L_x_5457) ;  /* 0x0000000000048947 */ /* 0x000ff60003800000 */
[----:B------:R-:W-:Y:S01]  /*3f70*/  BPT.TRAP 0x1 ;  /* 0x000000040000795c */ /* 0x000fe20000300000 */
.L_x_5457:
        /* <DEDUP_REMOVED lines=9> */
.L_x_5458:
[----:B-1----:R-:W-:Y:S05]  /*4010*/  @P1 BRA `(.L_x_5459) ;  /* 0x0000000000081947 */ /* 0x002fea0003800000 */
[----:B------:R-:W1:Y:S02]  /*4020*/  SYNCS.PHASECHK.TRANS64.TRYWAIT P1, [UR39+0x30830], R8 ;  /* 0x03083008ff0075a7 */ /* 0x000e640008020167 */
[----:B-1----:R-:W-:Y:S05]  /*4030*/  @!P1 BRA `(.L_x_5460) ;  /* 0x000000bc00189947 */ /* 0x002fea0003800000 */
.L_x_5459:
        /* <DEDUP_REMOVED lines=162> */
.L_x_5461:
[----:B------:R-:W-:Y:S01]  /*4a60*/  ULEA UR14, UR6, UR60, 0x3 ;  /* 0x0000003c060e7291 */ /* 0x000fe2000f8e183f */
[----:B------:R-:W-:-:S05]  /*4a70*/  IMAD.U32 R0, RZ, RZ, UR5 ;  /* 0x00000005ff007e24 */ /* 0x000fca000f8e00ff */
[----:B------:R-:W-:-:S04]  /*4a80*/  SHF.L.U32 R0, R0, 0x1f, RZ ;  /* 0x0000001f00007819 */ /* 0x000fc800000006ff */
[----:B------:R2:W3:Y:S01]  /*4a90*/  SYNCS.PHASECHK.TRANS64.TRYWAIT P1, [UR14+0x30850], R0 ;  /* 0x03085000ff0075a7 */ /* 0x0004e2000802014e */
[----:B------:R-:W-:Y:S05]  /*4aa0*/  @!P0 BRA `(.L_x_5462) ;  /* 0x0000000000048947 */ /* 0x000fea0003800000 */
[----:B------:R-:W-:Y:S01]  /*4ab0*/  BPT.TRAP 0x1 ;  /* 0x000000040000795c */ /* 0x000fe20000300000 */
.L_x_5462:
[----:B---3--:R-:W-:Y:S05]  /*4ac0*/  @P1 BRA `(.L_x_5463) ;  /* 0x0000000000081947 */ /* 0x008fea0003800000 */
[----:B------:R-:W3:Y:S02]  /*4ad0*/  SYNCS.PHASECHK.TRANS64.TRYWAIT P1, [UR14+0x30850], R0 ;  /* 0x03085000ff0075a7 */ /* 0x000ee4000802014e */
[----:B---3--:R-:W-:Y:S05]  /*4ae0*/  @!P1 BRA `(.L_x_5464) ;  /* 0x000000b000849947 */ /* 0x008fea0003800000 */
.L_x_5463:
        /* <DEDUP_REMOVED lines=37> */
.L_x_5465:
[----:B------:R-:W-:Y:S01]  /*4d40*/  R2UR UR5, R17 ;  /* 0x00000000110572ca */ /* 0x000fe200000e0000 */
[----:B------:R-:W-:Y:S01]  /*4d50*/  FMUL.FTZ R125, R125, UR38 ;  /* 0x000000267d7d7c20 */ /* 0x000fe20008410000 */
[----:B------:R-:W-:Y:S01]  /*4d60*/  MOV R10, R11 ;  /* 0x0000000b000a7202 */ /* 0x000fe20000000f00 */
[----:B------:R-:W-:Y:S01]  /*4d70*/  FMUL.FTZ R124, R124, UR38 ;  /* 0x000000267c7c7c20 */ /* 0x000fe20008410000 */
[----:B------:R-:W-:Y:S01]  /*4d80*/  R2UR UR10, R16 ;  /* 0x00000000100a72ca */ /* 0x000fe200000e0000 */
[----:B------:R-:W-:Y:S01]  /*4d90*/  MUFU.TANH R181, R125 ;  /* 0x0000007d00b57308 */ /* 0x000fe20000002400 */
[----:B-1----:R-:W-:Y:S01]  /*4da0*/  FMUL.FTZ R9, R127, UR38 ;  /* 0x000000267f097c20 */ /* 0x002fe20008410000 */
[----:B------:R-:W-:Y:S01]  /*4db0*/  FMUL.FTZ R120, R120, UR38 ;  /* 0x0000002678787c20 */ /* 0x000fe20008410000 */
[----:B------:R-:W-:Y:S01]  /*4dc0*/  ULDC UR6, c[0x0][0x2f0] ;  /* 0x0000bc0000067ab9 */ /* 0x000fe20000000800 */
[----:B------:R-:W-:Y:S01]  /*4dd0*/  FMUL.FTZ R21, R131, UR38 ;  /* 0x0000002683157c20 */ /* 0x000fe20008410000 */
[----:B------:R-:W-:Y:S01]  /*4de0*/  FMUL.FTZ R121, R121, UR38 ;  /* 0x0000002679797c20 */ /* 0x000fe20008410000 */
[----:B------:R-:W-:Y:S01]  /*4df0*/  IMAD.U32 R131, RZ, RZ, UR6 ;  /* 0x00000006ff837e24 */ /* 0x000fe2000f8e00ff */
[----:B------:R-:W-:Y:S01]  /*4e00*/  ULDC UR6, c[0x0][0x288] ;  /* 0x0000a20000067ab9 */ /* 0x000fe20000000800 */
[----:B------:R-:W-:Y:S01]  /*4e10*/  UISETP.NE.AND UP0, UPT, UR5, URZ, UPT ;  /* 0x0000003f0500728c */ /* 0x000fe2000bf05270 */
[----:B------:R-:W-:Y:S01]  /*4e20*/  MUFU.TANH R183, R124 ;  /* 0x0000007c00b77308 */ /* 0x000fe20000002400 */
[----:B------:R-:W-:Y:S01]  /*4e30*/  FMUL.FTZ R128, R128, UR38 ;  /* 0x0000002680807c20 */ /* 0x000fe20008410000 */
[----:B------:R-:W-:Y:S01]  /*4e40*/  FMUL.FTZ R129, R129, UR38 ;  /* 0x0000002681817c20 */ /* 0x000fe20008410000 */
[----:B------:R-:W-:Y:S01]  /*4e50*/  FMUL.FTZ R132, R132, UR38 ;  /* 0x0000002684847c20 */ /* 0x000fe20008410000 */
[----:B------:R-:W-:Y:S01]  /*4e60*/  FMUL.FTZ R15, R126, UR38 ;  /* 0x000000267e0f7c20 */ /* 0x000fe20008410000 */
[----:B------:R-:W-:Y:S01]  /*4e70*/  PLOP3.LUT P1, PT, PT, PT, UP0, 0x80, 0x0 ;  /* 0x000000000000781c */ /* 0x000fe20003f2f008 */
[----:B------:R-:W-:Y:S01]  /*4e80*/  FMUL.FTZ R133, R133, UR38 ;  /* 0x0000002685857c20 */ /* 0x000fe20008410000 */
[----:B------:R-:W-:Y:S01]  /*4e90*/  PLOP3.LUT P2, PT, PT, PT, UP0, 0x80, 0x0 ;  /* 0x000000000000781c */ /* 0x000fe20003f4f008 */
[----:B------:R-:W1:Y:S01]  /*4ea0*/  MUFU.TANH R187, R120 ;  /* 0x0000007800bb7308 */ /* 0x000e620000002400 */
[----:B------:R-:W-:Y:S01]  /*4eb0*/  FMUL.FTZ R136, R136, UR38 ;  /* 0x0000002688887c20 */ /* 0x000fe20008410000 */
[----:B------:R-:W-:Y:S01]  /*4ec0*/  @UP0 ULDC UR5, c[0x0][0x44c] ;  /* 0x0001130000050ab9 */ /* 0x000fe20000000800 */
[----:B------:R-:W-:Y:S01]  /*4ed0*/  FMUL.FTZ R137, R137, UR38 ;  /* 0x0000002689897c20 */ /* 0x000fe20008410000 */
[----:B------:R-:W-:Y:S01]  /*4ee0*/  FMUL.FTZ R140, R140, UR38 ;  /* 0x000000268c8c7c20 */ /* 0x000fe20008410000 */
[----:B------:R-:W-:Y:S01]  /*4ef0*/  FMUL.FTZ R141, R141, UR38 ;  /* 0x000000268d8d7c20 */ /* 0x000fe20008410000 */
[----:B------:R-:W-:Y:S01]  /*4f00*/  FMUL.FTZ R144, R144, UR38 ;  /* 0x0000002690907c20 */ /* 0x000fe20008410000 */
[----:B------:R-:W-:Y:S01]  /*4f10*/  FMUL.FTZ R145, R145, UR38 ;  /* 0x0000002691917c20 */ /* 0x000fe20008410000 */
[----:B------:R3:W4:Y:S01]  /*4f20*/  MUFU.TANH R185, R121 ;  /* 0x0000007900b97308 */ /* 0x0007220000002400 */
[----:B------:R-:W-:Y:S01]  /*4f30*/  FMUL.FTZ R148, R148, UR38 ;  /* 0x0000002694947c20 */ /* 0x000fe20008410000 */
[----:B0-----:R-:W-:Y:S01]  /*4f40*/  @P1 IMAD.HI.U32 R8, R11, UR5, RZ ;  /* 0x000000050b081c27 */ /* 0x001fe2000f8e00ff */
[----:B------:R-:W-:-:S03]  /*4f50*/  @UP0 ULDC UR5, c[0x0][0x450] ;  /* 0x0001140000050ab9 */ /* 0x000fc60000000800 */
[----:B------:R-:W-:Y:S01]  /*4f60*/  FMUL.FTZ R149, R149, UR38 ;  /* 0x0000002695957c20 */ /* 0x000fe20008410000 */
[----:B------:R-:W-:Y:S01]  /*4f70*/  FMUL.FTZ R23, R135, UR38 ;  /* 0x0000002687177c20 */ /* 0x000fe20008410000 */
[----:B------:R-:W-:Y:S01]  /*4f80*/  FMUL.FTZ R152, R152, UR38 ;  /* 0x0000002698987c20 */ /* 0x000fe20008410000 */
[----:B------:R-:W-:Y:S01]  /*4f90*/  @P2 SHF.R.U32.HI R10, RZ, UR5, R8 ;  /* 0x00000005ff0a2c19 */ /* 0x000fe20008011608 */
[----:B------:R-:W-:Y:S01]  /*4fa0*/  UMOV UR5, 0x1 ;  /* 0x0000000100057882 */ /* 0x000fe20000000000 */
[----:B------:R-:W0:Y:S01]  /*4fb0*/  MUFU.TANH R128, R128 ;  /* 0x0000008000807308 */ /* 0x000e220000002400 */
[----:B------:R-:W-:Y:S01]  /*4fc0*/  UIMAD UR5, UR61, -0x60, UR5 ;  /* 0xffffffa03d0578a4 */ /* 0x000fe2000f8e0205 */
[----:B---3--:R-:W-:Y:S01]  /*4fd0*/  FMUL.FTZ R121, R139, UR38 ;  /* 0x000000268b797c20 */ /* 0x008fe20008410000 */
[----:B------:R-:W3:Y:S01]  /*4fe0*/  SHFL.IDX PT, R125, R10, RZ, 0x1c1f ;  /* 0x001c1fff0a7d7589 */ /* 0x000ee200000e0000 */
[----:B------:R-:W-:Y:S01]  /*4ff0*/  FMUL.FTZ R153, R153, UR38 ;  /* 0x0000002699997c20 */ /* 0x000fe20008410000 */
[----:B------:R-:W-:Y:S01]  /*5000*/  FMUL.FTZ R156, R156, UR38 ;  /* 0x000000269c9c7c20 */ /* 0x000fe20008410000 */
[----:B------:R-:W-:Y:S01]  /*5010*/  FMUL.FTZ R2, R123, UR38 ;  /* 0x000000267b027c20 */ /* 0x000fe20008410000 */
[----:B------:R-:W-:Y:S01]  /*5020*/  IMAD.U32 R127, RZ, RZ, UR5 ;  /* 0x00000005ff7f7e24 */ /* 0x000fe2000f8e00ff */
[----:B------:R-:W5:Y:S01]  /*5030*/  MUFU.TANH R129, R129 ;  /* 0x0000008100817308 */ /* 0x000f620000002400 */
[----:B------:R-:W-:Y:S01]  /*5040*/  FMUL.FTZ R157, R157, UR38 ;  /* 0x000000269d9d7c20 */ /* 0x000fe20008410000 */
[----:B------:R-:W-:Y:S01]  /*5050*/  FMUL.FTZ R123, R143, UR38 ;  /* 0x000000268f7b7c20 */ /* 0x000fe20008410000 */
[----:B------:R-:W-:-:S02]  /*5060*/  IMAD R124, R12, -0x2, R127 ;  /* 0xfffffffe0c7c7824 */ /* 0x000fc400078e027f */
[----:B------:R-:W-:Y:S01]  /*5070*/  FMUL.FTZ R160, R160, UR38 ;  /* 0x00000026a0a07c20 */ /* 0x000fe20008410000 */
[----:B------:R-:W-:Y:S01]  /*5080*/  FMUL.FTZ R161, R161, UR38 ;  /* 0x00000026a1a17c20 */ /* 0x000fe20008410000 */
[----:B------:R-:W-:Y:S01]  /*5090*/  FMUL.FTZ R164, R164, UR38 ;  /* 0x00000026a4a47c20 */ /* 0x000fe20008410000 */
[----:B------:R-:W-:Y:S01]  /*50a0*/  IMAD R124, R131, UR10, R124 ;  /* 0x0000000a837c7c24 */ /* 0x000fe2000f8e027c */
[----:B------:R-:W5:Y:S01]  /*50b0*/  MUFU.TANH R132, R132 ;  /* 0x0000008400847308 */ /* 0x000f620000002400 */
[----:B------:R-:W-:Y:S01]  /*50c0*/  FMUL.FTZ R165, R165, UR38 ;  /* 0x00000026a5a57c20 */ /* 0x000fe20008410000 */
[----:B------:R-:W-:Y:S01]  /*50d0*/  FMUL.FTZ R20, R130, UR38 ;  /* 0x0000002682147c20 */ /* 0x000fe20008410000 */
[----:B------:R-:W-:Y:S01]  /*50e0*/  FMUL.FTZ R151, R151, UR38 ;  /* 0x0000002697977c20 */ /* 0x000fe20008410000 */
[----:B--2---:R-:W-:Y:S01]  /*50f0*/  FMUL.FTZ R0, R122, UR38 ;  /* 0x000000267a007c20 */ /* 0x004fe20008410000 */
[----:B------:R-:W-:Y:S01]  /*5100*/  FMUL.FTZ R22, R134, UR38 ;  /* 0x0000002686167c20 */ /* 0x000fe20008410000 */
[----:B------:R-:W-:Y:S01]  /*5110*/  FMUL.FTZ R155, R155, UR38 ;  /* 0x000000269b9b7c20 */ /* 0x000fe20008410000 */
[----:B------:R-:W-:Y:S01]  /*5120*/  FMUL.FTZ R120, R138, UR38 ;  /* 0x000000268a787c20 */ /* 0x000fe20008410000 */
[----:B------:R-:W2:Y:S01]  /*5130*/  MUFU.TANH R133, R133 ;  /* 0x0000008500857308 */ /* 0x000ea20000002400 */
[----:B------:R-:W-:Y:S01]  /*5140*/  FMUL.FTZ R159, R159, UR38 ;  /* 0x000000269f9f7c20 */ /* 0x000fe20008410000 */
[----:B------:R-:W-:Y:S01]  /*5150*/  FMUL.FTZ R122, R142, UR38 ;  /* 0x000000268e7a7c20 */ /* 0x000fe20008410000 */
[----:B---3--:R-:W-:Y:S01]  /*5160*/  IADD3 R8, R125, -UR6, R124 ;  /* 0x800000067d087c10 */ /* 0x008fe2000fffe07c */
[----:B------:R-:W-:Y:S01]  /*5170*/  FMUL.FTZ R167, R167, UR38 ;  /* 0x00000026a7a77c20 */ /* 0x000fe20008410000 */
[----:B------:R-:W-:Y:S01]  /*5180*/  FMUL.FTZ R150, R150, UR38 ;  /* 0x0000002696967c20 */ /* 0x000fe20008410000 */
[----:B------:R-:W-:Y:S01]  /*5190*/  FMUL.FTZ R154, R154, UR38 ;  /* 0x000000269a9a7c20 */ /* 0x000fe20008410000 */
[C---:B------:R-:W-:Y:S01]  /*51a0*/  ISETP.GT.AND P1, PT, R8.reuse, RZ, PT ;  /* 0x000000ff0800720c */ /* 0x040fe20003f24270 */
[----:B------:R-:W3:Y:S01]  /*51b0*/  MUFU.TANH R136, R136 ;  /* 0x0000008800887308 */ /* 0x000ee20000002400 */
[----:B------:R-:W-:Y:S01]  /*51c0*/  ISETP.GT.AND P2, PT, R8, 0x1, PT ;  /* 0x000000010800780c */ /* 0x000fe20003f44270 */
[----:B------:R-:W-:Y:S01]  /*51d0*/  FMUL.FTZ R189, R158, UR38 ;  /* 0x000000269ebd7c20 */ /* 0x000fe20008410000 */
[----:B-1----:R-:W-:Y:S01]  /*51e0*/  FSEL R187, R187, -INF , P1 ;  /* 0xff800000bbbb7808 */ /* 0x002fe20000800000 */
[----:B------:R-:W-:Y:S01]  /*51f0*/  FMUL.FTZ R162, R162, UR38 ;  /* 0x00000026a2a27c20 */ /* 0x000fe20008410000 */
[----:B------:R-:W-:Y:S01]  /*5200*/  ISETP.GT.AND P1, PT, R8, 0x8, PT ;  /* 0x000000080800780c */ /* 0x000fe20003f24270 */
[----:B------:R-:W-:Y:S01]  /*5210*/  FMUL.FTZ R195, R166, UR38 ;  /* 0x00000026a6c37c20 */ /* 0x000fe20008410000 */
[----:B----4-:R-:W-:Y:S01]  /*5220*/  FSEL R185, R185, -INF , P2 ;  /* 0xff800000b9b97808 */ /* 0x010fe20001000000 */
[----:B------:R-:W1:Y:S01]  /*5230*/  MUFU.TANH R137, R137 ;  /* 0x0000008900897308 */ /* 0x000e620000002400 */
[----:B------:R-:W-:Y:S01]  /*5240*/  FMNMX.FTZ R126, R187, R14, !PT ;  /* 0x0000000ebb7e7209 */ /* 0x000fe20007810000 */
[----:B------:R-:W4:Y:S01]  /*5250*/  S2UR UR5, SR_CgaCtaId ;  /* 0x00000000000579c3 */ /* 0x000f220000008800 */
[----:B------:R-:W-:Y:S01]  /*5260*/  ISETP.GT.AND P2, PT, R8, 0x9, PT ;  /* 0x000000090800780c */ /* 0x000fe20003f44270 */
[----:B------:R-:W-:Y:S01]  /*5270*/  UIADD3 UR39, UR39, 0x30840, URZ ;  /* 0x0003084027277890 */ /* 0x000fe2000fffe03f */
[----:B------:R-:W-:-:S02]  /*5280*/  FSEL R183, R183, -INF , P1 ;  /* 0xff800000b7b77808 */ /* 0x000fc40000800000 */
[----:B------:R-:W-:Y:S01]  /*5290*/  FMNMX.FTZ R126, R185, R126, !PT ;  /* 0x0000007eb97e7209 */ /* 0x000fe20007810000 */
[----:B------:R-:W1:Y:S01]  /*52a0*/  MUFU.TANH R139, R140 ;  /* 0x0000008c008b7308 */ /* 0x000e620000002400 */
[C---:B------:R-:W-:Y:S02]  /*52b0*/  ISETP.GT.AND P1, PT, R8.reuse, 0x10, PT ;  /* 0x000000100800780c */ /* 0x040fe40003f24270 */
[----:B------:R-:W-:Y:S02]  /*52c0*/  FSEL R181, R181, -INF , P2 ;  /* 0xff800000b5b57808 */ /* 0x000fe40001000000 */
[----:B------:R-:W-:Y:S02]  /*52d0*/  FMNMX.FTZ R126, R183, R126, !PT ;  /* 0x0000007eb77e7209 */ /* 0x000fe40007810000 */
[----:B------:R-:W-:Y:S01]  /*52e0*/  ISETP.GT.AND P2, PT, R8, 0x11, PT ;  /* 0x000000110800780c */ /* 0x000fe20003f44270 */
[----:B------:R-:W1:Y:S01]  /*52f0*/  MUFU.TANH R141, R141 ;  /* 0x0000008d008d7308 */ /* 0x000e620000002400 */
[----:B0-----:R-:W-:-:S02]  /*5300*/  FSEL R179, R128, -INF , P1 ;  /* 0xff80000080b37808 */ /* 0x001fc40000800000 */
[----:B------:R-:W-:Y:S02]  /*5310*/  FMNMX.FTZ R126, R181, R126, !PT ;  /* 0x0000007eb57e7209 */ /* 0x000fe40007810000 */
[C---:B------:R-:W-:Y:S02]  /*5320*/  ISETP.GT.AND P1, PT, R8.reuse, 0x18, PT ;  /* 0x000000180800780c */ /* 0x040fe40003f24270 */
[----:B-----5:R-:W-:Y:S01]  /*5330*/  FSEL R177, R129, -INF , P2 ;  /* 0xff80000081b17808 */ /* 0x020fe20001000000 */
[----:B------:R-:W0:Y:S01]  /*5340*/  MUFU.TANH R131, R144 ;  /* 0x0000009000837308 */ /* 0x000e220000002400 */
[----:B------:R-:W-:Y:S01]  /*5350*/  FMNMX.FTZ R126, R179, R126, !PT ;  /* 0x0000007eb37e7209 */ /* 0x000fe20007810000 */
[----:B----4-:R-:W-:Y:S01]  /*5360*/  UPRMT UR39, UR5, 0x654, UR39 ;  /* 0x0000065405277896 */ /* 0x010fe20008000027 */
[----:B------:R-:W-:Y:S02]  /*5370*/  ISETP.GT.AND P2, PT, R8, 0x19, PT ;  /* 0x000000190800780c */ /* 0x000fe40003f44270 */
[----:B------:R-:W-:-:S02]  /*5380*/  FSEL R175, R132, -INF , P1 ;  /* 0xff80000084af7808 */ /* 0x000fc40000800000 */
[----:B------:R-:W-:Y:S01]  /*5390*/  FMNMX.FTZ R126, R177, R126, !PT ;  /* 0x0000007eb17e7209 */ /* 0x000fe20007810000 */
[----:B------:R-:W4:Y:S01]  /*53a0*/  MUFU.TANH R145, R145 ;  /* 0x0000009100917308 */ /* 0x000f220000002400 */
[C---:B------:R-:W-:Y:S02]  /*53b0*/  ISETP.GT.AND P1, PT, R8.reuse, 0x20, PT ;  /* 0x000000200800780c */ /* 0x040fe40003f24270 */
[----:B--2---:R-:W-:Y:S01]  /*53c0*/  FSEL R173, R133, -INF , P2 ;  /* 0xff80000085ad7808 */ /* 0x004fe20001000000 */
[----:B------:R-:W-:Y:S01]  /*53d0*/  SYNCS.ARRIVE.TRANS64.RED.A1T0 RZ, [UR39], RZ ;  /* 0x000000ffffff79a7 */ /* 0x000fe20008100427 */
[----:B------:R-:W-:Y:S02]  /*53e0*/  FMNMX.FTZ R126, R175, R126, !PT ;  /* 0x0000007eaf7e7209 */ /* 0x000fe40007810000 */
[----:B------:R-:W-:Y:S01]  /*53f0*/  ISETP.GT.AND P2, PT, R8, 0x21, PT ;  /* 0x000000210800780c */ /* 0x000fe20003f44270 */
[----:B------:R-:W2:Y:S01]  /*5400*/  MUFU.TANH R135, R148 ;  /* 0x0000009400877308 */ /* 0x000ea20000002400 */
[----:B---3--:R-:W-:-:S02]  /*5410*/  FSEL R171, R136, -INF , P1 ;  /* 0xff80000088ab7808 */ /* 0x008fc40000800000 */
[----:B------:R-:W-:Y:S02]  /*5420*/  FMNMX.FTZ R126, R173, R126, !PT ;  /* 0x0000007ead7e7209 */ /* 0x000fe40007810000 */
[C---:B------:R-:W-:Y:S02]  /*5430*/  ISETP.GT.AND P1, PT, R8.reuse, 0x28, PT ;  /* 0x000000280800780c */ /* 0x040fe40003f24270 */
[----:B-1----:R-:W-:Y:S01]  /*5440*/  FSEL R169, R137, -INF , P2 ;  /* 0xff80000089a97808 */ /* 0x002fe20001000000 */
[----:B------:R-:W1:Y:S01]  /*5450*/  MUFU.TANH R149, R149 ;  /* 0x0000009500957308 */ /* 0x000e620000002400 */
[----:B------:R-:W-:Y:S02]  /*5460*/  FMNMX.FTZ R126, R171, R126, !PT ;  /* 0x0000007eab7e7209 */ /* 0x000fe40007810000 */
[----:B------:R-:W-:Y:S02]  /*5470*/  ISETP.GT.AND P2, PT, R8, 0x29, PT ;  /* 0x000000290800780c */ /* 0x000fe40003f44270 */
[----:B------:R-:W-:-:S02]  /*5480*/  FSEL R139, R139, -INF , P1 ;  /* 0xff8000008b8b7808 */ /* 0x000fc40000800000 */
[----:B------:R-:W-:Y:S01]  /*5490*/  FMNMX.FTZ R126, R169, R126, !PT ;  /* 0x0000007ea97e7209 */ /* 0x000fe20007810000 */
[----:B------:R-:W3:Y:S01]  /*54a0*/  MUFU.TANH R152, R152 ;  /* 0x0000009800987308 */ /* 0x000ee20000002400 */
[C---:B------:R-:W-:Y:S02]  /*54b0*/  ISETP.GT.AND P1, PT, R8.reuse, 0x30, PT ;  /* 0x000000300800780c */ /* 0x040fe40003f24270 */
[----:B------:R-:W-:Y:S02]  /*54c0*/  FSEL R129, R141, -INF , P2 ;  /* 0xff8000008d817808 */ /* 0x000fe40001000000 */
[----:B------:R-:W-:Y:S02]  /*54d0*/  FMNMX.FTZ R126, R139, R126, !PT ;  /* 0x0000007e8b7e7209 */ /* 0x000fe40007810000 */
[----:B------:R-:W-:Y:S01]  /*54e0*/  ISETP.GT.AND P2, PT, R8, 0x31, PT ;  /* 0x000000310800780c */ /* 0x000fe20003f44270 */
[----:B------:R-:W5:Y:S01]  /*54f0*/  MUFU.TANH R125, R153 ;  /* 0x00000099007d7308 */ /* 0x000f620000002400 */
[----:B0-----:R-:W-:-:S02]  /*5500*/  FSEL R131, R131, -INF , P1 ;  /* 0xff80000083837808 */ /* 0x001fc40000800000 */
[----:B------:R-:W-:Y:S02]  /*5510*/  FMNMX.FTZ R126, R129, R126, !PT ;  /* 0x0000007e817e7209 */ /* 0x000fe40007810000 */
[C---:B------:R-:W-:Y:S02]  /*5520*/  ISETP.GT.AND P1, PT, R8.reuse, 0x38, PT ;  /* 0x000000380800780c */ /* 0x040fe40003f24270 */
[----:B----4-:R-:W-:Y:S01]  /*5530*/  FSEL R133, R145, -INF , P2 ;  /* 0xff80000091857808 */ /* 0x010fe20001000000 */
[----:B------:R-:W0:Y:S01]  /*5540*/  MUFU.TANH R143, R156 ;  /* 0x0000009c008f7308 */ /* 0x000e220000002400 */
[----:B------:R-:W-:Y:S02]  /*5550*/  FMNMX.FTZ R126, R131, R126, !PT ;  /* 0x0000007e837e7209 */ /* 0x000fe40007810000 */
[----:B------:R-:W-:Y:S02]  /*5560*/  ISETP.GT.AND P2, PT, R8, 0x39, PT ;  /* 0x000000390800780c */ /* 0x000fe40003f44270 */
[----:B--2---:R-:W-:-:S02]  /*5570*/  FSEL R135, R135, -INF , P1 ;  /* 0xff80000087877808 */ /* 0x004fc40000800000 */
[----:B------:R-:W-:Y:S01]  /*5580*/  FMNMX.FTZ R126, R133, R126, !PT ;  /* 0x0000007e857e7209 */ /* 0x000fe20007810000 */
[----:B------:R-:W2:Y:S01]  /*5590*/  MUFU.TANH R157, R157 ;  /* 0x0000009d009d7308 */ /* 0x000ea20000002400 */
[C---:B------:R-:W-:Y:S02]  /*55a0*/  ISETP.GT.AND P1, PT, R8.reuse, 0x40, PT ;  /* 0x000000400800780c */ /* 0x040fe40003f24270 */
[----:B-1----:R-:W-:Y:S02]  /*55b0*/  FSEL R137, R149, -INF , P2 ;  /* 0xff80000095897808 */ /* 0x002fe40001000000 */
[----:B------:R-:W-:Y:S02]  /*55c0*/  FMNMX.FTZ R126, R135, R126, !PT ;  /* 0x0000007e877e7209 */ /* 0x000fe40007810000 */
[----:B------:R-:W-:Y:S01]  /*55d0*/  ISETP.GT.AND P2, PT, R8, 0x41, PT ;  /* 0x000000410800780c */ /* 0x000fe20003f44270 */
[----:B------:R-:W1:Y:S01]  /*55e0*/  MUFU.TANH R160, R160 ;  /* 0x000000a000a07308 */ /* 0x000e620000002400 */
[----:B---3--:R-:W-:-:S02]  /*55f0*/  FSEL R141, R152, -INF , P1 ;  /* 0xff800000988d7808 */ /* 0x008fc40000800000 */
[----:B------:R-:W-:Y:S02]  /*5600*/  FMNMX.FTZ R126, R137, R126, !PT ;  /* 0x0000007e897e7209 */ /* 0x000fe40007810000 */
[C---:B------:R-:W-:Y:S02]  /*5610*/  ISETP.GT.AND P1, PT, R8.reuse, 0x48, PT ;  /* 0x000000480800780c */ /* 0x040fe40003f24270 */
[----:B-----5:R-:W-:Y:S01]  /*5620*/  FSEL R125, R125, -INF , P2 ;  /* 0xff8000007d7d7808 */ /* 0x020fe20001000000 */
[----:B------:R-:W3:Y:S01]  /*5630*/  MUFU.TANH R153, R161 ;  /* 0x000000a100997308 */ /* 0x000ee20000002400 */
[----:B------:R-:W-:Y:S02]  /*5640*/  FMNMX.FTZ R126, R141, R126, !PT ;  /* 0x0000007e8d7e7209 */ /* 0x000fe40007810000 */
[----:B------:R-:W-:Y:S02]  /*5650*/  ISETP.GT.AND P2, PT, R8, 0x49, PT ;  /* 0x000000490800780c */ /* 0x000fe40003f44270 */
[----:B0-----:R-:W-:-:S02]  /*5660*/  FSEL R143, R143, -INF , P1 ;  /* 0xff8000008f8f7808 */ /* 0x001fc40000800000 */
[----:B------:R-:W-:Y:S01]  /*5670*/  FMNMX.FTZ R126, R125, R126, !PT ;  /* 0x0000007e7d7e7209 */ /* 0x000fe20007810000 */
[----:B------:R-:W0:Y:S01]  /*5680*/  MUFU.TANH R164, R164 ;  /* 0x000000a400a47308 */ /* 0x000e220000002400 */
[----:B------:R-:W-:Y:S02]  /*5690*/  ISETP.GT.AND P1, PT, R8, 0x50, PT ;  /* 0x000000500800780c */ /* 0x000fe40003f24270 */
[----:B--2---:R-:W-:Y:S02]  /*56a0*/  FSEL R145, R157, -INF , P2 ;  /* 0xff8000009d917808 */ /* 0x004fe40001000000 */
[----:B------:R-:W-:Y:S01]  /*56b0*/  FMNMX.FTZ R128, R143, R126, !PT ;  /* 0x0000007e8f807209 */ /* 0x000fe20007810000 */
[----:B------:R-:W-:Y:S01]  /*56c0*/  FMUL.FTZ R126, R146, UR38 ;  /* 0x00000026927e7c20 */ /* 0x000fe20008410000 */
[----:B------:R-:W-:Y:S01]  /*56d0*/  ISETP.GT.AND P2, PT, R8, 0x51, PT ;  /* 0x000000510800780c */ /* 0x000fe20003f44270 */
[----:B------:R-:W2:Y:S01]  /*56e0*/  MUFU.TANH R127, R165 ;  /* 0x000000a5007f7308 */ /* 0x000ea20000002400 */
[----:B-1----:R-:W-:-:S02]  /*56f0*/  FSEL R149, R160, -INF , P1 ;  /* 0xff800000a0957808 */ /* 0x002fc40000800000 */
[----:B------:R-:W-:Y:S02]  /*5700*/  FMNMX.FTZ R128, R145, R128, !PT ;  /* 0x0000008091807209 */ /* 0x000fe40007810000 */
[C---:B------:R-:W-:Y:S02]  /*5710*/  ISETP.GT.AND P1, PT, R8.reuse, 0x58, PT ;  /* 0x000000580800780c */ /* 0x040fe40003f24270 */
[----:B---3--:R-:W-:Y:S01]  /*5720*/  FSEL R153, R153, -INF , P2 ;  /* 0xff80000099997808 */ /* 0x008fe20001000000 */
[----:B------:R1:W-:Y:S01]  /*5730*/  MUFU.TANH R136, R151 ;  /* 0x0000009700887308 */ /* 0x0003e20000002400 */
[----:B------:R-:W-:Y:S02]  /*5740*/  FMNMX.FTZ R128, R149, R128, !PT ;  /* 0x0000008095807209 */ /* 0x000fe40007810000 */
[----:B------:R-:W-:Y:S01]  /*5750*/  ISETP.GT.AND P2, PT, R8, 0x59, PT ;  /* 0x000000590800780c */ /* 0x000fe20003f44270 */
[----:B------:R-:W-:Y:S01]  /*5760*/  FMUL.FTZ R8, R147, UR38 ;  /* 0x0000002693087c20 */ /* 0x000fe20008410000 */
[----:B0-----:R-:W-:-:S02]  /*5770*/  FSEL R147, R164, -INF , P1 ;  /* 0xff800000a4937808 */ /* 0x001fc40000800000 */
[----:B------:R-:W-:Y:S01]  /*5780*/  FMNMX.FTZ R128, R153, R128, !PT ;  /* 0x0000008099807209 */ /* 0x000fe20007810000 */
[----:B------:R-:W0:Y:S01]  /*5790*/  MUFU.TANH R0, R0 ;  /* 0x0000000000007308 */ /* 0x000e220000002400 */
[----:B--2---:R-:W-:Y:S02]  /*57a0*/  FSEL R127, R127, -INF , P2 ;  /* 0xff8000007f7f7808 */ /* 0x004fe40001000000 */
[----:B------:R-:W-:-:S04]  /*57b0*/  FMNMX.FTZ R128, R147, R128, !PT ;  /* 0x0000008093807209 */ /* 0x000fc80007810000 */
[----:B------:R-:W-:Y:S01]  /*57c0*/  FMNMX.FTZ R128, R127, R128, !PT ;  /* 0x000000807f807209 */ /* 0x000fe20007810000 */
[----:B------:R-:W2:Y:S04]  /*57d0*/  MUFU.TANH R2, R2 ;  /* 0x0000000200027308 */ /* 0x000ea80000002400 */
[----:B------:R-:W3:Y:S04]  /*57e0*/  SHFL.BFLY PT, R157, R128, 0x2, 0x1f ;  /* 0x0c401f00809d7f89 */ /* 0x000ee800000e0000 */
[----:B------:R-:W4:Y:S08]  /*57f0*/  MUFU.TANH R15, R15 ;  /* 0x0000000f000f7308 */ /* 0x000f300000002400 */
[----:B------:R-:W5:Y:S08]  /*5800*/  MUFU.TANH R9, R9 ;  /* 0x0000000900097308 */ /* 0x000f700000002400 */
[----:B------:R-:W-:Y:S01]  /*5810*/  MUFU.TANH R20, R20 ;  /* 0x0000001400147308 */ /* 0x000fe20000002400 */
[----:B---3--:R-:W-:Y:S01]  /*5820*/  FMNMX.FTZ R130, R128, R157, !PT ;  /* 0x0000009d80827209 */ /* 0x008fe20007810000 */
[----:B------:R-:W-:Y:S01]  /*5830*/  FMUL.FTZ R128, R163, UR38 ;  /* 0x00000026a3807c20 */ /* 0x000fe20008410000 */
[----:B------:R-:W3:Y:S05]  /*5840*/  SHFL.IDX PT, R157, R10, 0x1, 0x1c1f ;  /* 0x003c1f000a9d7f89 */ /* 0x000eea00000e0000 */
[----:B------:R0:W-:Y:S01]  /*5850*/  MUFU.TANH R134, R8 ;  /* 0x0000000800867308 */ /* 0x0001e20000002400 */
[----:B-1----:R-:W1:Y:S07]  /*5860*/  SHFL.BFLY PT, R151, R130, 0x1, 0x1f ;  /* 0x0c201f0082977f89 */ /* 0x002e6e00000e0000 */
[----:B------:R-:W5:Y:S01]  /*5870*/  MUFU.TANH R21, R21 ;  /* 0x0000001500157308 */ /* 0x000f620000002400 */
[----:B0-----:R-:W0:Y:S07]  /*5880*/  LDC R8, c[0x0][0x988] ;  /* 0x00026200ff087b82 */ /* 0x001e2e0000000800 */
[----:B------:R-:W5:Y:S01]  /*5890*/  MUFU.TANH R22, R22 ;  /* 0x0000001600167308 */ /* 0x000f620000002400 */
[----:B---3--:R-:W-:-:S07]  /*58a0*/  IADD3 R124, R157, -UR6, R124 ;  /* 0x800000069d7c7c10 */ /* 0x008fce000fffe07c */
[----:B------:R4:W-:Y:S01]  /*58b0*/  MUFU.TANH R138, R155 ;  /* 0x0000009b008a7308 */ /* 0x0009e20000002400 */
[C---:B------:R-:W-:Y:S02]  /*58c0*/  ISETP.GT.AND P1, PT, R124.reuse, RZ, PT ;  /* 0x000000ff7c00720c */ /* 0x040fe40003f24270 */
[----:B------:R-:W-:Y:S02]  /*58d0*/  ISETP.GT.AND P2, PT, R124, 0x1, PT ;  /* 0x000000017c00780c */ /* 0x000fe40003f44270 */
[----:B------:R-:W-:Y:S02]  /*58e0*/  FSEL R0, R0, -INF , P1 ;  /* 0xff80000000007808 */ /* 0x000fe40000800000 */
[----:B-1----:R-:W-:Y:S01]  /*58f0*/  FMNMX.FTZ R10, R130, R151, !PT ;  /* 0x00000097820a7209 */ /* 0x002fe20007810000 */
[----:B------:R-:W1:Y:S01]  /*5900*/  MUFU.TANH R23, R23 ;  /* 0x0000001700177308 */ /* 0x000e620000002400 */
[----:B--2---:R-:W-:Y:S02]  /*5910*/  FSEL R151, R2, -INF , P2 ;  /* 0xff80000002977808 */ /* 0x004fe40001000000 */
[----:B------:R-:W-:Y:S01]  /*5920*/  ISETP.GT.AND P3, PT, R124, 0x8, PT ;  /* 0x000000087c00780c */ /* 0x000fe20003f64270 */
[----:B0-----:R-:W-:Y:S01]  /*5930*/  FMUL.FTZ R132, R10, R8 ;  /* 0x000000080a847220 */ /* 0x001fe20000410000 */
[----:B------:R-:W-:-:S02]  /*5940*/  FMNMX.FTZ R2, R0, R13, !PT ;  /* 0x0000000d00027209 */ /* 0x000fc40007810000 */
[C---:B------:R-:W-:Y:S01]  /*5950*/  ISETP.GT.AND P4, PT, R124.reuse, 0x9, PT ;  /* 0x000000097c00780c */ /* 0x040fe20003f84270 */
[----:B------:R-:W-:Y:S01]  /*5960*/  MUFU.TANH R120, R120 ;  /* 0x0000007800787308 */ /* 0x000fe20000002400 */
[----:B----4-:R-:W-:Y:S02]  /*5970*/  FSEL R155, R15, -INF , P3 ;  /* 0xff8000000f9b7808 */ /* 0x010fe40001800000 */
[----:B------:R-:W-:Y:S02]  /*5980*/  FMNMX.FTZ R130, R151, R2, !PT ;  /* 0x0000000297827209 */ /* 0x000fe40007810000 */
[----:B------:R-:W-:Y:S02]  /*5990*/  ISETP.GT.AND P2, PT, R124, 0x10, PT ;  /* 0x000000107c00780c */ /* 0x000fe40003f44270 */
[----:B-----5:R-:W-:Y:S01]  /*59a0*/  FSEL R157, R9, -INF , P4 ;  /* 0xff800000099d7808 */ /* 0x020fe20002000000 */
[----:B------:R0:W-:Y:S01]  /*59b0*/  MUFU.TANH R191, R159 ;  /* 0x0000009f00bf7308 */ /* 0x0001e20000002400 */
[----:B------:R-:W-:-:S02]  /*59c0*/  FMNMX.FTZ R130, R155, R130, !PT ;  /* 0x000000829b827209 */ /* 0x000fc40007810000 */
[----:B------:R-:W-:Y:S02]  /*59d0*/  ISETP.GT.AND P3, PT, R124, 0x11, PT ;  /* 0x000000117c00780c */ /* 0x000fe40003f64270 */
[----:B------:R-:W-:Y:S02]  /*59e0*/  FMNMX.FTZ R130, R157, R130, !PT ;  /* 0x000000829d827209 */ /* 0x000fe40007810000 */
[----:B------:R-:W-:Y:S01]  /*59f0*/  FSEL R161, R21, -INF , P3 ;  /* 0xff80000015a17808 */ /* 0x000fe20001800000 */
[----:B------:R-:W2:Y:S01]  /*5a00*/  MUFU.TANH R121, R121 ;  /* 0x0000007900797308 */ /* 0x000ea20000002400 */
[----:B0-----:R-:W-:Y:S02]  /*5a10*/  FSEL R159, R20, -INF , P2 ;  /* 0xff800000149f7808 */ /* 0x001fe40001000000 */
[----:B------:R-:W-:Y:S02]  /*5a20*/  ISETP.GT.AND P2, PT, R124, 0x18, PT ;  /* 0x000000187c00780c */ /* 0x000fe40003f44270 */
[----:B------:R-:W-:-:S02]  /*5a30*/  FMNMX.FTZ R130, R159, R130, !PT ;  /* 0x000000829f827209 */ /* 0x000fc40007810000 */
[----:B------:R-:W-:Y:S01]  /*5a40*/  ISETP.GT.AND P3, PT, R124, 0x19, PT ;  /* 0x000000197c00780c */ /* 0x000fe20003f64270 */
[----:B------:R-:W-:Y:S01]  /*5a50*/  MUFU.TANH R122, R122 ;  /* 0x0000007a007a7308 */ /* 0x000fe20000002400 */
[----:B------:R-:W-:Y:S02]  /*5a60*/  FSEL R163, R22, -INF , P2 ;  /* 0xff80000016a37808 */ /* 0x000fe40001000000 */
[----:B------:R-:W-:Y:S02]  /*5a70*/  FMNMX.FTZ R130, R161, R130, !PT ;  /* 0x00000082a1827209 */ /* 0x000fe40007810000 */
[----:B------:R-:W-:Y:S02]  /*5a80*/  FSETP.NEU.FTZ.AND P1, PT, R10, -INF , PT ;  /* 0xff8000000a00780b */ /* 0x000fe40003f3d000 */
[----:B------:R-:W-:Y:S01]  /*5a90*/  ISETP.GT.AND P2, PT, R124, 0x20, PT ;  /* 0x000000207c00780c */ /* 0x000fe20003f44270 */
[----:B------:R-:W0:Y:S01]  /*5aa0*/  MUFU.TANH R123, R123 ;  /* 0x0000007b007b7308 */ /* 0x000e220000002400 */
[----:B-1----:R-:W-:-:S02]  /*5ab0*/  FSEL R165, R23, -INF , P3 ;  /* 0xff80000017a57808 */ /* 0x002fc40001800000 */
[----:B------:R-:W-:Y:S02]  /*5ac0*/  FMNMX.FTZ R130, R163, R130, !PT ;  /* 0x00000082a3827209 */ /* 0x000fe40007810000 */
[----:B------:R-:W-:Y:S02]  /*5ad0*/  FSEL R2, R132, RZ, P1 ;  /* 0x000000ff84027208 */ /* 0x000fe40000800000 */
[C---:B------:R-:W-:Y:S01]  /*5ae0*/  ISETP.GT.AND P3, PT, R124.reuse, 0x21, PT ;  /* 0x000000217c00780c */ /* 0x040fe20003f64270 */
[----:B------:R-:W1:Y:S01]  /*5af0*/  MUFU.TANH R126, R126 ;  /* 0x0000007e007e7308 */ /* 0x000e620000002400 */
[----:B------:R-:W-:Y:S01]  /*5b00*/  FMNMX.FTZ R130, R165, R130, !PT ;  /* 0x00000082a5827209 */ /* 0x000fe20007810000 */
[-CC-:B------:R-:W-:Y:S01]  /*5b10*/  FFMA.FTZ R190, R183, R8.reuse, -R2.reuse ;  /* 0x00000008b7be7223 */ /* 0x180fe20000010802 */
[----:B--2---:R-:W-:Y:S01]  /*5b20*/  FSEL R183, R121, -INF , P3 ;  /* 0xff80000079b77808 */ /* 0x004fe20001800000 */
[-CC-:B------:R-:W-:Y:S01]  /*5b30*/  FFMA.FTZ R188, R185, R8.reuse, -R2.reuse ;  /* 0x00000008b9bc7223 */ /* 0x180fe20000010802 */
[C---:B------:R-:W-:Y:S01]  /*5b40*/  ISETP.GT.AND P3, PT, R124.reuse, 0x29, PT ;  /* 0x000000297c00780c */ /* 0x040fe20003f64270 */
[-CC-:B------:R-:W-:Y:S01]  /*5b50*/  FFMA.FTZ R184, R179, R8.reuse, -R2.reuse ;  /* 0x00000008b3b87223 */ /* 0x180fe20000010802 */
[-CC-:B------:R-:W-:Y:S01]  /*5b60*/  FFMA.FTZ R21, R181, R8.reuse, -R2.reuse ;  /* 0x00000008b5157223 */ /* 0x180fe20000010802 */
[----:B------:R2:W-:Y:S01]  /*5b70*/  MUFU.TANH R197, R167 ;  /* 0x000000a700c57308 */ /* 0x0005e20000002400 */
[----:B0-----:R-:W-:Y:S01]  /*5b80*/  FSEL R123, R123, -INF , P3 ;  /* 0xff8000007b7b7808 */ /* 0x001fe20001800000 */
[-CC-:B------:R-:W-:Y:S01]  /*5b90*/  FFMA.FTZ R23, R177, R8.reuse, -R2.reuse ;  /* 0x00000008b1177223 */ /* 0x180fe20000010802 */
[----:B------:R-:W-:Y:S01]  /*5ba0*/  ISETP.GT.AND P3, PT, R124, 0x31, PT ;  /* 0x000000317c00780c */ /* 0x000fe20003f64270 */
[-CC-:B------:R-:W-:Y:S01]  /*5bb0*/  FFMA.FTZ R15, R187, R8.reuse, -R2.reuse ;  /* 0x00000008bb0f7223 */ /* 0x180fe20000010802 */
[-CC-:B------:R-:W-:Y:S01]  /*5bc0*/  FFMA.FTZ R186, R175, R8.reuse, -R2.reuse ;  /* 0x00000008afba7223 */ /* 0x180fe20000010802 */
[-CC-:B------:R-:W-:Y:S01]  /*5bd0*/  FFMA.FTZ R180, R171, R8.reuse, -R2.reuse ;  /* 0x00000008abb47223 */ /* 0x180fe20000010802 */
[----:B------:R-:W-:Y:S01]  /*5be0*/  FSEL R179, R134, -INF , P3 ;  /* 0xff80000086b37808 */ /* 0x000fe20001800000 */
[----:B------:R-:W0:Y:S01]  /*5bf0*/  MUFU.TANH R150, R150 ;  /* 0x0000009600967308 */ /* 0x000e220000002400 */
[----:B--2---:R-:W-:Y:S01]  /*5c00*/  FSEL R167, R120, -INF , P2 ;  /* 0xff80000078a77808 */ /* 0x004fe20001000000 */
[-CC-:B------:R-:W-:Y:S01]  /*5c10*/  FFMA.FTZ R182, R139, R8.reuse, -R2.reuse ;  /* 0x000000088bb67223 */ /* 0x180fe20000010802 */
[----:B------:R-:W-:Y:S01]  /*5c20*/  ISETP.GT.AND P2, PT, R124, 0x28, PT ;  /* 0x000000287c00780c */ /* 0x000fe20003f44270 */
[--C-:B------:R-:W-:Y:S01]  /*5c30*/  FFMA.FTZ R168, R149, R8, -R2.reuse ;  /* 0x0000000895a87223 */ /* 0x100fe20000010802 */
[----:B------:R-:W-:Y:S01]  /*5c40*/  FMNMX.FTZ R130, R167, R130, !PT ;  /* 0x00000082a7827209 */ /* 0x000fe20007810000 */
[--C-:B------:R-:W-:Y:S01]  /*5c50*/  FFMA.FTZ R176, R131, R8, -R2.reuse ;  /* 0x0000000883b07223 */ /* 0x100fe20000010802 */
[----:B------:R-:W-:Y:S01]  /*5c60*/  FSEL R185, R122, -INF , P2 ;  /* 0xff8000007ab97808 */ /* 0x000fe20001000000 */
[----:B------:R-:W2:Y:S01]  /*5c70*/  MUFU.TANH R154, R154 ;  /* 0x0000009a009a7308 */ /* 0x000ea20000002400 */
[----:B------:R-:W-:Y:S01]  /*5c80*/  FMNMX.FTZ R130, R183, R130, !PT ;  /* 0x00000082b7827209 */ /* 0x000fe20007810000 */
[-CC-:B------:R-:W-:Y:S01]  /*5c90*/  FFMA.FTZ R131, R133, R8.reuse, -R2.reuse ;  /* 0x0000000885837223 */ /* 0x180fe20000010802 */
[----:B------:R-:W-:Y:S01]  /*5ca0*/  ISETP.GT.AND P2, PT, R124, 0x30, PT ;  /* 0x000000307c00780c */ /* 0x000fe20003f44270 */
[--C-:B------:R-:W-:Y:S01]  /*5cb0*/  FFMA.FTZ R178, R135, R8, -R2.reuse ;  /* 0x0000000887b27223 */ /* 0x100fe20000010802 */
[----:B------:R-:W-:Y:S01]  /*5cc0*/  FMNMX.FTZ R130, R185, R130, !PT ;  /* 0x00000082b9827209 */ /* 0x000fe20007810000 */
[--C-:B------:R-:W-:Y:S01]  /*5cd0*/  FFMA.FTZ R133, R137, R8, -R2.reuse ;  /* 0x0000000889857223 */ /* 0x100fe20000010802 */
[----:B-1----:R-:W-:Y:S01]  /*5ce0*/  FSEL R121, R126, -INF , P2 ;  /* 0xff8000007e797808 */ /* 0x002fe20001000000 */
[----:B------:R-:W1:Y:S01]  /*5cf0*/  MUFU.TANH R189, R189 ;  /* 0x000000bd00bd7308 */ /* 0x000e620000002400 */
[----:B------:R-:W-:Y:S01]  /*5d00*/  FMNMX.FTZ R130, R123, R130, !PT ;  /* 0x000000827b827209 */ /* 0x000fe20007810000 */
[-CC-:B------:R-:W-:Y:S01]  /*5d10*/  FFMA.FTZ R173, R173, R8.reuse, -R2.reuse ;  /* 0x00000008adad7223 */ /* 0x180fe20000010802 */
[C---:B------:R-:W-:Y:S01]  /*5d20*/  ISETP.GT.AND P2, PT, R124.reuse, 0x38, PT ;  /* 0x000000387c00780c */ /* 0x040fe20003f44270 */
[--C-:B------:R-:W-:Y:S01]  /*5d30*/  FFMA.FTZ R169, R169, R8, -R2.reuse ;  /* 0x00000008a9a97223 */ /* 0x100fe20000010802 */
[----:B------:R-:W-:Y:S01]  /*5d40*/  FMNMX.FTZ R130, R121, R130, !PT ;  /* 0x0000008279827209 */ /* 0x000fe20007810000 */
[-CC-:B------:R-:W-:Y:S01]  /*5d50*/  FFMA.FTZ R129, R129, R8.reuse, -R2.reuse ;  /* 0x0000000881817223 */ /* 0x180fe20000010802 */
[----:B------:R-:W-:Y:S01]  /*5d60*/  ISETP.GT.AND P3, PT, R124, 0x39, PT ;  /* 0x000000397c00780c */ /* 0x000fe20003f64270 */
[----:B------:R-:W3:Y:S01]  /*5d70*/  MUFU.TANH R162, R162 ;  /* 0x000000a200a27308 */ /* 0x000ee20000002400 */
[----:B0-----:R-:W-:Y:S01]  /*5d80*/  FSEL R181, R150, -INF , P2 ;  /* 0xff80000096b57808 */ /* 0x001fe20001000000 */
[--C-:B------:R-:W-:Y:S01]  /*5d90*/  FFMA.FTZ R172, R141, R8, -R2.reuse ;  /* 0x000000088dac7223 */ /* 0x100fe20000010802 */
[----:B------:R-:W-:Y:S01]  /*5da0*/  FMNMX.FTZ R130, R179, R130, !PT ;  /* 0x00000082b3827209 */ /* 0x000fe20007810000 */
[-CC-:B------:R-:W-:Y:S01]  /*5db0*/  FFMA.FTZ R125, R125, R8.reuse, -R2.reuse ;  /* 0x000000087d7d7223 */ /* 0x180fe20000010802 */
[----:B------:R-:W-:Y:S01]  /*5dc0*/  ISETP.GT.AND P2, PT, R124, 0x40, PT ;  /* 0x000000407c00780c */ /* 0x000fe20003f44270 */
[--C-:B------:R-:W-:Y:S01]  /*5dd0*/  FFMA.FTZ R174, R143, R8, -R2.reuse ;  /* 0x000000088fae7223 */ /* 0x100fe20000010802 */
[----:B------:R-:W-:Y:S01]  /*5de0*/  FSEL R177, R136, -INF , P3 ;  /* 0xff80000088b17808 */ /* 0x000fe20001800000 */
[----:B------:R-:W0:Y:S01]  /*5df0*/  MUFU.TANH R128, R128 ;  /* 0x0000008000807308 */ /* 0x000e220000002400 */
[----:B------:R-:W-:Y:S01]  /*5e00*/  FMNMX.FTZ R130, R181, R130, !PT ;  /* 0x00000082b5827209 */ /* 0x000fe20007810000 */
[-CC-:B------:R-:W-:Y:S01]  /*5e10*/  FFMA.FTZ R135, R145, R8.reuse, -R2.reuse ;  /* 0x0000000891877223 */ /* 0x180fe20000010802 */
[----:B------:R-:W-:Y:S01]  /*5e20*/  ISETP.GT.AND P3, PT, R124, 0x41, PT ;  /* 0x000000417c00780c */ /* 0x000fe20003f64270 */
[-CC-:B------:R-:W-:Y:S01]  /*5e30*/  FFMA.FTZ R137, R153, R8.reuse, -R2.reuse ;  /* 0x0000000899897223 */ /* 0x180fe20000010802 */
[----:B--2---:R-:W-:Y:S01]  /*5e40*/  FSEL R187, R154, -INF , P2 ;  /* 0xff8000009abb7808 */ /* 0x004fe20001000000 */
[--C-:B------:R-:W-:Y:S01]  /*5e50*/  FFMA.FTZ R170, R147, R8, -R2.reuse ;  /* 0x0000000893aa7223 */ /* 0x100fe20000010802 */
[----:B------:R-:W-:Y:S01]  /*5e60*/  FMNMX.FTZ R130, R177, R130, !PT ;  /* 0x00000082b1827209 */ /* 0x000fe20007810000 */
[----:B------:R-:W2:Y:S01]  /*5e70*/  MUFU.TANH R195, R195 ;  /* 0x000000c300c37308 */ /* 0x000ea20000002400 */
[----:B------:R-:W-:Y:S01]  /*5e80*/  ISETP.GT.AND P2, PT, R124, 0x48, PT ;  /* 0x000000487c00780c */ /* 0x000fe20003f44270 */
[----:B------:R-:W-:Y:S01]  /*5e90*/  FFMA.FTZ R127, R127, R8, -R2 ;  /* 0x000000087f7f7223 */ /* 0x000fe20000010802 */
[----:B------:R-:W-:-:S02]  /*5ea0*/  FSEL R175, R138, -INF , P3 ;  /* 0xff8000008aaf7808 */ /* 0x000fc40001800000 */
[----:B------:R-:W-:Y:S02]  /*5eb0*/  FMNMX.FTZ R130, R187, R130, !PT ;  /* 0x00000082bb827209 */ /* 0x000fe40007810000 */
[C---:B------:R-:W-:Y:S01]  /*5ec0*/  ISETP.GT.AND P3, PT, R124.reuse, 0x49, PT ;  /* 0x000000497c00780c */ /* 0x040fe20003f64270 */
[----:B------:R-:W-:Y:S01]  /*5ed0*/  MUFU.EX2 R15, R15 ;  /* 0x0000000f000f7308 */ /* 0x000fe20000000800 */
[----:B-1----:R-:W-:Y:S02]  /*5ee0*/  FSEL R189, R189, -INF , P2 ;  /* 0xff800000bdbd7808 */ /* 0x002fe40001000000 */
[----:B------:R-:W-:Y:S02]  /*5ef0*/  FMNMX.FTZ R130, R175, R130, !PT ;  /* 0x00000082af827209 */ /* 0x000fe40007810000 */
[----:B------:R-:W-:Y:S02]  /*5f00*/  ISETP.GT.AND P2, PT, R124, 0x50, PT ;  /* 0x000000507c00780c */ /* 0x000fe40003f44270 */
[----:B------:R-:W-:Y:S01]  /*5f10*/  FSEL R191, R191, -INF , P3 ;  /* 0xff800000bfbf7808 */ /* 0x000fe20001800000 */
[----:B------:R-:W-:Y:S01]  /*5f20*/  MUFU.EX2 R188, R188 ;  /* 0x000000bc00bc7308 */ /* 0x000fe20000000800 */
[----:B------:R-:W-:-:S02]  /*5f30*/  FMNMX.FTZ R130, R189, R130, !PT ;  /* 0x00000082bd827209 */ /* 0x000fc40007810000 */
[----:B------:R-:W-:Y:S02]  /*5f40*/  ISETP.GT.AND P3, PT, R124, 0x51, PT ;  /* 0x000000517c00780c */ /* 0x000fe40003f64270 */
[----:B---3--:R-:W-:Y:S02]  /*5f50*/  FSEL R193, R162, -INF , P2 ;  /* 0xff800000a2c17808 */ /* 0x008fe40001000000 */
[----:B------:R-:W-:Y:S01]  /*5f60*/  FMNMX.FTZ R130, R191, R130, !PT ;  /* 0x00000082bf827209 */ /* 0x000fe20007810000 */
[----:B------:R-:W-:Y:S01]  /*5f70*/  MUFU.EX2 R190, R190 ;  /* 0x000000be00be7308 */ /* 0x000fe20000000800 */
[----:B------:R-:W-:Y:S02]  /*5f80*/  ISETP.GT.AND P2, PT, R124, 0x58, PT ;  /* 0x000000587c00780c */ /* 0x000fe40003f44270 */
[----:B0-----:R-:W-:Y:S02]  /*5f90*/  FSEL R171, R128, -INF , P3 ;  /* 0xff80000080ab7808 */ /* 0x001fe40001800000 */
[----:B------:R-:W-:-:S02]  /*5fa0*/  FMNMX.FTZ R130, R193, R130, !PT ;  /* 0x00000082c1827209 */ /* 0x000fc40007810000 */
[----:B------:R-:W-:Y:S01]  /*5fb0*/  ISETP.GT.AND P3, PT, R124, 0x59, PT ;  /* 0x000000597c00780c */ /* 0x000fe20003f64270 */
[----:B------:R-:W-:Y:S01]  /*5fc0*/  MUFU.EX2 R21, R21 ;  /* 0x0000001500157308 */ /* 0x000fe20000000800 */
[----:B--2---:R-:W-:Y:S02]  /*5fd0*/  FSEL R195, R195, -INF , P2 ;  /* 0xff800000c3c37808 */ /* 0x004fe40001000000 */
[----:B------:R-:W-:Y:S02]  /*5fe0*/  FMNMX.FTZ R130, R171, R130, !PT ;  /* 0x00000082ab827209 */ /* 0x000fe40007810000 */
[----:B------:R-:W-:Y:S02]  /*5ff0*/  FSEL R197, R197, -INF , P3 ;  /* 0xff800000c5c57808 */ /* 0x000fe40001800000 */
[----:B------:R-:W-:Y:S01]  /*6000*/  FMNMX.FTZ R130, R195, R130, !PT ;  /* 0x00000082c3827209 */ /* 0x000fe20007810000 */
[----:B------:R-:W-:Y:S01]  /*6010*/  MUFU.EX2 R184, R184 ;  /* 0x000000b800b87308 */ /* 0x000fe20000000800 */
[----:B------:R-:W-:-:S02]  /*6020*/  FSEL R149, R10, RZ, P1 ;  /* 0x000000ff0a957208 */ /* 0x000fc40000800000 */
[----:B------:R-:W-:-:S03]  /*6030*/  FMNMX.FTZ R130, R197, R130, !PT ;  /* 0x00000082c5827209 */ /* 0x000fc60007810000 */
[----:B------:R-:W-:Y:S02]  /*6040*/  FADD.FTZ R149, -R149, R14 ;  /* 0x0000000e95957221 */ /* 0x000fe40000010100 */
[----:B------:R-:W0:Y:S01]  /*6050*/  SHFL.BFLY PT, R9, R130, 0x2, 0x1f ;  /* 0x0c401f0082097f89 */ /* 0x000e2200000e0000 */
[----:B------:R-:W-:Y:S01]  /*6060*/  MUFU.EX2 R23, R23 ;  /* 0x0000001700177308 */ /* 0x000fe20000000800 */
[----:B------:R-:W-:-:S07]  /*6070*/  FMUL.FTZ R149, R149, R8 ;  /* 0x0000000895957220 */ /* 0x000fce0000410000 */
        /* <DEDUP_REMOVED lines=10> */
[----:B------:R-:W-:Y:S02]  /*6120*/  FMUL.FTZ R20, R9, R8 ;  /* 0x0000000809147220 */ /* 0x000fe40000410000 */
[----:B------:R-:W-:Y:S03]  /*6130*/  MUFU.EX2 R176, R176 ;  /* 0x000000b000b07308 */ /* 0x000fe60000000800 */
[----:B------:R-:W-:-:S05]  /*6140*/  FSEL R20, R20, RZ, P2 ;  /* 0x000000ff14147208 */ /* 0x000fca0001000000 */
[----:B------:R-:W-:Y:S01]  /*6150*/  MUFU.EX2 R131, R131 ;  /* 0x0000008300837308 */ /* 0x000fe20000000800 */
[-CC-:B------:R-:W-:Y:S01]  /*6160*/  FFMA.FTZ R139, R0, R8.reuse, -R20.reuse ;  /* 0x00000008008b7223 */ /* 0x180fe20000010814 */
[----:B------:R-:W-:Y:S01]  /*6170*/  FSEL R0, R9, RZ, P2 ;  /* 0x000000ff09007208 */ /* 0x000fe20001000000 */
[-CC-:B------:R-:W-:Y:S01]  /*6180*/  FFMA.FTZ R22, R151, R8.reuse, -R20.reuse ;  /* 0x0000000897167223 */ /* 0x180fe20000010814 */
[-CC-:B------:R-:W-:Y:S01]  /*6190*/  FFMA.FTZ R120, R155, R8.reuse, -R20.reuse ;  /* 0x000000089b787223 */ /* 0x180fe20000010814 */
[-CC-:B------:R-:W-:Y:S01]  /*61a0*/  FFMA.FTZ R141, R157, R8.reuse, -R20.reuse ;  /* 0x000000089d8d7223 */ /* 0x180fe20000010814 */
[-CC-:B------:R-:W-:Y:S01]  /*61b0*/  FFMA.FTZ R122, R159, R8.reuse, -R20.reuse ;  /* 0x000000089f7a7223 */ /* 0x180fe20000010814 */
[----:B------:R-:W-:Y:S01]  /*61c0*/  FADD.FTZ R13, -R0, R13 ;  /* 0x0000000d000d7221 */ /* 0x000fe20000010100 */
[----:B------:R-:W-:Y:S01]  /*61d0*/  MUFU.EX2 R139, R139 ;  /* 0x0000008b008b7308 */ /* 0x000fe20000000800 */
[-CC-:B------:R-:W-:Y:S01]  /*61e0*/  FFMA.FTZ R143, R161, R8.reuse, -R20.reuse ;  /* 0x00000008a18f7223 */ /* 0x180fe20000010814 */
[-CC-:B------:R-:W-:Y:S01]  /*61f0*/  FFMA.FTZ R124, R163, R8.reuse, -R20.reuse ;  /* 0x00000008a37c7223 */ /* 0x180fe20000010814 */
[-C--:B------:R-:W-:Y:S01]  /*6200*/  FMUL.FTZ R2, R13, R8.reuse ;  /* 0x000000080d027220 */ /* 0x080fe20000410000 */
        /* <DEDUP_REMOVED lines=16> */
[----:B------:R-:W-:-:S04]  /*6310*/  FFMA.FTZ R195, R195, R8, -R20 ;  /* 0x00000008c3c37223 */ /* 0x000fc80000010814 */
[----:B------:R-:W2:Y:S01]  /*6320*/  MUFU.EX2 R22, R22 ;  /* 0x0000001600167308 */ /* 0x000ea20000000800 */
[----:B0-----:R-:W-:-:S04]  /*6330*/  FFMA.FTZ R121, R0, R6, R15 ;  /* 0x0000000600797223 */ /* 0x001fc8000001000f */
[----:B------:R-:W-:-:S03]  /*6340*/  FADD.FTZ R121, R188, R121 ;  /* 0x00000079bc797221 */ /* 0x000fc60000010000 */
[----:B------:R-:W0:Y:S01]  /*6350*/  MUFU.EX2 R120, R120 ;  /* 0x0000007800787308 */ /* 0x000e220000000800 */
[----:B-1----:R-:W-:Y:S01]  /*6360*/  FFMA.FTZ R3, R2, R3, R139 ;  /* 0x0000000302037223 */ /* 0x002fe2000001008b */
[----:B------:R-:W-:Y:S01]  /*6370*/  FADD.FTZ R6, R190, R121 ;  /* 0x00000079be067221 */ /* 0x000fe20000010000 */
[-CC-:B------:R-:W-:Y:S01]  /*6380*/  FFMA.FTZ R121, R187, R8.reuse, -R20.reuse ;  /* 0x00000008bb797223 */ /* 0x180fe20000010814 */
[----:B------:R-:W-:-:S04]  /*6390*/  FFMA.FTZ R20, R197, R8, -R20 ;  /* 0x00000008c5147223 */ /* 0x000fc80000010814 */
[----:B------:R-:W1:Y:S01]  /*63a0*/  MUFU.EX2 R141, R141 ;  /* 0x0000008d008d7308 */ /* 0x000e620000000800 */
[----:B--2---:R-:W-:-:S07]  /*63b0*/  FADD.FTZ R3, R22, R3 ;  /* 0x0000000316037221 */ /* 0x004fce0000010000 */
        /* <DEDUP_REMOVED lines=21> */
[----:B0-----:R-:W-:Y:S01]  /*6510*/  FADD.FTZ R132, R126, R123 ;  /* 0x0000007b7e847221 */ /* 0x001fe20000010000 */
[----:B------:R-:W-:-:S06]  /*6520*/  FADD.FTZ R123, R129, R6 ;  /* 0x00000006817b7221 */ /* 0x000fcc0000010000 */
[----:B------:R-:W0:Y:S01]  /*6530*/  MUFU.EX2 R14, R14 ;  /* 0x0000000e000e7308 */ /* 0x000e220000000800 */
[----:B-1----:R-:W-:-:S07]  /*6540*/  FADD.FTZ R132, R147, R132 ;  /* 0x0000008493847221 */ /* 0x002fce0000010000 */
        /* <DEDUP_REMOVED lines=50> */
.L_x_5466:
[----:B------:R-:W0:Y:S01]  /*6870*/  S2UR UR6, SR_CgaCtaId ;  /* 0x00000000000679c3 */ /* 0x000e220000008800 */
[----:B------:R-:W-:Y:S01]  /*6880*/  R2UR UR5, R192 ;  /* 0x00000000c00572ca */ /* 0x000fe200000e0000 */
[----:B------:R-:W-:Y:S01]  /*6890*/  UIADD3 UR14, UR14, 0x30860, URZ ;  /* 0x000308600e0e7890 */ /* 0x000fe2000fffe03f */
[----:B------:R-:W-:Y:S02]  /*68a0*/  F2FP.BF16.F32.PACK_AB R186, R173, R186 ;  /* 0x000000baadba723e */ /* 0x000fe400000010ff */
[----:B------:R-:W-:Y:S02]  /*68b0*/  F2FP.BF16.F32.PACK_AB R180, R169, R180 ;  /* 0x000000b4a9b4723e */ /* 0x000fe400000010ff */
        /* <DEDUP_REMOVED lines=8> */
[----:B------:R-:W-:Y:S01]  /*6940*/  F2FP.BF16.F32.PACK_AB R189, R22, R139 ;  /* 0x0000008b16bd723e */ /* 0x000fe200000010ff */
[----:B------:R-:W-:Y:S01]  /*6950*/  UMOV UR5, UR7 ;  /* 0x0000000700057c82 */ /* 0x000fe20008000000 */
[----:B------:R-:W-:Y:S02]  /*6960*/  F2FP.BF16.F32.PACK_AB R190, R21, R190 ;  /* 0x000000be15be723e */ /* 0x000fe400000010ff */
[----:B------:R-:W-:Y:S02]  /*6970*/  PLOP3.LUT P1, PT, PT, PT, UP0, 0x80, 0x0 ;  /* 0x000000000000781c */ /* 0x000fe40003f2f008 */
        /* <DEDUP_REMOVED lines=18> */
[----:B------:R-:W-:Y:S01]  /*6aa0*/  MOV R13, R9 ;  /* 0x00000009000d7202 */ /* 0x000fe20000000f00 */
[----:B------:R-:W-:Y:S06]  /*6ab0*/  @P1 BRA `(.L_x_5467) ;  /* 0xffffffd4001c1947 */ /* 0x000fec000383ffff */
.L_x_5456:
[----:B------:R-:W-:-:S13]  /*6ac0*/  R2UR UR5, R18 ;  /* 0x00000000120572ca */ /* 0x000fda00000e0000 */
[----:B------:R-:W-:-:S06]  /*6ad0*/  UISETP.GE.AND UP0, UPT, UR61, UR5, UPT ;  /* 0x000000053d00728c */ /* 0x000fcc000bf06270 */
[----:B------:R-:W-:-:S13]  /*6ae0*/  PLOP3.LUT P1, PT, PT, PT, UP0, 0x80, 0x0 ;  /* 0x000000000000781c */ /* 0x000fda0003f2f008 */
[----:B------:R-:W-:Y:S05]  /*6af0*/  @!P1 BRA `(.L_x_5468) ;  /* 0x00000024000c9947 */ /* 0x000fea0003800000 */
[----:B------:R-:W-:Y:S01]  /*6b00*/  IMAD.MOV.U32 R12, RZ, RZ, R9 ;  /* 0x000000ffff0c7224 */ /* 0x000fe200078e0009 */
[----:B------:R-:W-:Y:S01]  /*6b10*/  MOV R11, R10 ;  /* 0x0000000a000b7202 */ /* 0x000fe20000000f00 */
[----:B------:R-:W-:Y:S01]  /*6b20*/  IMAD.U32 R13, RZ, RZ, UR7 ;  /* 0x00000007ff0d7e24 */ /* 0x000fe2000f8e00ff */
[----:B------:R-:W-:Y:S01]  /*6b30*/  UMOV UR38, UR4 ;  /* 0x0000000400267c82 */ /* 0x000fe20008000000 */
[----:B------:R-:W-:-:S05]  /*6b40*/  ULDC UR6, c[0x0][0x9d8] ;  /* 0x0002760000067ab9 */ /* 0x000fca0000000800 */
.L_x_5479:
[----:B------:R-:W-:Y:S01]  /*6b50*/  R2UR UR5, R13 ;  /* 0x000000000d0572ca */ /* 0x000fe200000e0000 */
[----:B------:R-:W-:-:S04]  /*6b60*/  UIADD3 UR4, UR38, 0x1, URZ ;  /* 0x0000000126047890 */ /* 0x000fc8000fffe03f */
[----:B------:R-:W-:-:S04]  /*6b70*/  UISETP.NE.AND UP0, UPT, UR4, 0x2, UPT ;  /* 0x000000020400788c */ /* 0x000fc8000bf05270 */
[----:B------:R-:W-:Y:S02]  /*6b80*/  USEL UR7, URZ, 0x1, UP0 ;  /* 0x000000013f077887 */ /* 0x000fe40008000000 */
[----:B------:R-:W-:Y:S02]  /*6b90*/  USEL UR4, UR4, URZ, UP0 ;  /* 0x0000003f04047287 */ /* 0x000fe40008000000 */
[----:B------:R-:W-:Y:S01]  /*6ba0*/  ULOP3.LUT UR7, UR5, UR7, URZ, 0x3c, !UPT ;  /* 0x0000000705077292 */ /* 0x000fe2000f8e3c3f */
[----:B------:R-:W-:Y:S11]  /*6bb0*/  @!P0 BRA `(.L_x_5469) ;  /* 0x0000000000048947 */ /* 0x000ff60003800000 */
[----:B------:R-:W-:Y:S01]  /*6bc0*/  BPT.TRAP 0x1 ;  /* 0x000000040000795c */ /* 0x000fe20000300000 */
.L_x_5469:
[----:B------:R-:W-:Y:S01]  /*6bd0*/  ULEA UR39, UR4, UR60, 0x3 ;  /* 0x0000003c04277291 */ /* 0x000fe2000f8e183f */
[----:B------:R-:W-:-:S05]  /*6be0*/  IMAD.U32 R8, RZ, RZ, UR7 ;  /* 0x00000007ff087e24 */ /* 0x000fca000f8e00ff */
[----:B------:R-:W-:-:S04]  /*6bf0*/  SHF.L.U32 R8, R8, 0x1f, RZ ;  /* 0x0000001f08087819 */ /* 0x000fc800000006ff */
[----:B------:R0:W1:Y:S01]  /*6c00*/  SYNCS.PHASECHK.TRANS64.TRYWAIT P1, [UR39+0x30830], R8 ;  /* 0x03083008ff0075a7 */ /* 0x0000620008020167 */
[----:B------:R-:W-:Y:S05]  /*6c10*/  @!P0 BRA `(.L_x_5470) ;  /* 0x0000000000048947 */ /* 0x000fea0003800000 */
[----:B------:R-:W-:Y:S01]  /*6c20*/  BPT.TRAP 0x1 ;  /* 0x000000040000795c */ /* 0x000fe20000300000 */
.L_x_5470:
[----:B-1----:R-:W-:Y:S05]  /*6c30*/  @P1 BRA `(.L_x_5471) ;  /* 0x0000000000081947 */ /* 0x002fea0003800000 */
[----:B------:R-:W1:Y:S02]  /*6c40*/  SYNCS.PHASECHK.TRANS64.TRYWAIT P1, [UR39+0x30830], R8 ;  /* 0x03083008ff0075a7 */ /* 0x000e640008020167 */
[----:B-1----:R-:W-:Y:S05]  /*6c50*/  @!P1 BRA `(.L_x_5472) ;  /* 0x0000009000409947 */ /* 0x002fea0003800000 */
.L_x_5471:
        /* <DEDUP_REMOVED lines=162> */
.L_x_5473:
[----:B------:R-:W-:Y:S01]  /*7680*/  R2UR UR10, R13 ;  /* 0x000000000d0a72ca */ /* 0x000fe200000e0000 */
[----:B------:R-:W-:-:S12]  /*7690*/  ULEA UR5, UR38, UR60, 0x3 ;  /* 0x0000003c26057291 */ /* 0x000fd8000f8e183f */
[----:B------:R-:W-:-:S04]  /*76a0*/  MOV R0, UR10 ;  /* 0x0000000a00007c02 */ /* 0x000fc80008000f00 */
[----:B------:R-:W-:-:S04]  /*76b0*/  SHF.L.U32 R0, R0, 0x1f, RZ ;  /* 0x0000001f00007819 */ /* 0x000fc800000006ff */
[----:B------:R2:W3:Y:S01]  /*76c0*/  SYNCS.PHASECHK.TRANS64.TRYWAIT P1, [UR5+0x30850], R0 ;  /* 0x03085000ff0075a7 */ /* 0x0004e20008020145 */
[----:B------:R-:W-:Y:S05]  /*76d0*/  @!P0 BRA `(.L_x_5474) ;  /* 0x0000000000048947 */ /* 0x000fea0003800000 */
[----:B------:R-:W-:Y:S01]  /*76e0*/  BPT.TRAP 0x1 ;  /* 0x000000040000795c */ /* 0x000fe20000300000 */
.L_x_5474:
[----:B---3--:R-:W-:Y:S05]  /*76f0*/  @P1 BRA `(.L_x_5475) ;  /* 0x0000000000081947 */ /* 0x008fea0003800000 */
[----:B------:R-:W3:Y:S02]  /*7700*/  SYNCS.PHASECHK.TRANS64.TRYWAIT P1, [UR5+0x30850], R0 ;  /* 0x03085000ff0075a7 */ /* 0x000ee40008020145 */
[----:B---3--:R-:W-:Y:S05]  /*7710*/  @!P1 BRA `(.L_x_5476) ;  /* 0x0000008400a89947 */ /* 0x008fea0003800000 */
.L_x_5475:
[----:B------:R-:W-:Y:S01]  /*7720*/  UIADD3 UR10, UR60, 0x400, URZ ;  /* 0x000004003c0a7890 */ /* 0x000fe2000fffe03f */
[----:B------:R-:W-:Y:S01]  /*7730*/  WARPGROUP.ARRIVE ;  /* 0x00000000000079c5 */ /* 0x000fe20000000000 */
[----:B------:R-:W-:Y:S01]  /*7740*/  UMOV UR11, 0x40000040 ;  /* 0x40000040000b7882 */ /* 0x000fe20000000000 */
[----:B------:R-:W-:Y:S01]  /*7750*/  UMOV UR15, 0x40000040 ;  /* 0x40000040000f7882 */ /* 0x000fe20000000000 */
        /* <DEDUP_REMOVED lines=33> */
.L_x_5477:
        /* <DEDUP_REMOVED lines=60> */
[----:B0-----:R-:W0:Y:S01]  /*7d30*/  LDC R8, c[0x0][0x988] ;  /* 0x00026200ff087b82 */ /* 0x001e220000000800 */
[----:B------:R-:W-:Y:S01]  /*7d40*/  UIADD3 UR39, UR39, 0x30840, URZ ;  /* 0x0003084027277890 */ /* 0x000fe2000fffe03f */
[----:B------:R-:W2:Y:S01]  /*7d50*/  MUFU.TANH R175, R175 ;  /* 0x000000af00af7308 */ /* 0x000ea20000002400 */
[----:B---3--:R-:W-:-:S05]  /*7d60*/  FMNMX.FTZ R0, R173, R0, !PT ;  /* 0x00000000ad007209 */ /* 0x008fca0007810000 */
[----:B------:R-:W3:Y:S02]  /*7d70*/  S2UR UR10, SR_CgaCtaId ;  /* 0x00000000000a79c3 */ /* 0x000ee40000008800 */
[----:B------:R-:W4:Y:S01]  /*7d80*/  MUFU.TANH R21, R21 ;  /* 0x0000001500157308 */ /* 0x000f220000002400 */
[----:B-1----:R-:W-:-:S07]  /*7d90*/  FMNMX.FTZ R2, R17, R2, !PT ;  /* 0x0000000211027209 */ /* 0x002fce0007810000 */
[----:B------:R-:W1:Y:S01]  /*7da0*/  MUFU.TANH R177, R177 ;  /* 0x000000b100b17308 */ /* 0x000e620000002400 */
[----:B--2---:R-:W-:-:S07]  /*7db0*/  FMNMX.FTZ R0, R175, R0, !PT ;  /* 0x00000000af007209 */ /* 0x004fce0007810000 */
[----:B------:R-:W2:Y:S01]  /*7dc0*/  MUFU.TANH R23, R23 ;  /* 0x0000001700177308 */ /* 0x000ea20000002400 */
[----:B----4-:R-:W-:Y:S01]  /*7dd0*/  FMNMX.FTZ R2, R21, R2, !PT ;  /* 0x0000000215027209 */ /* 0x010fe20007810000 */
[----:B---3--:R-:W-:-:S06]  /*7de0*/  UPRMT UR39, UR10, 0x654, UR39 ;  /* 0x000006540a277896 */ /* 0x008fcc0008000027 */
[----:B------:R-:W3:Y:S01]  /*7df0*/  MUFU.TANH R179, R179 ;  /* 0x000000b300b37308 */ /* 0x000ee20000002400 */
[----:B-1----:R-:W-:Y:S02]  /*7e00*/  FMNMX.FTZ R0, R177, R0, !PT ;  /* 0x00000000b1007209 */ /* 0x002fe40007810000 */
[----:B------:R-:W-:Y:S05]  /*7e10*/  SYNCS.ARRIVE.TRANS64.RED.A1T0 RZ, [UR39], RZ ;  /* 0x000000ffffff79a7 */ /* 0x000fea0008100427 */
[----:B------:R-:W1:Y:S01]  /*7e20*/  MUFU.TANH R121, R121 ;  /* 0x0000007900797308 */ /* 0x000e620000002400 */
[----:B--2---:R-:W-:-:S07]  /*7e30*/  FMNMX.FTZ R2, R23, R2, !PT ;  /* 0x0000000217027209 */ /* 0x004fce0007810000 */
[----:B------:R-:W2:Y:S01]  /*7e40*/  MUFU.TANH R181, R181 ;  /* 0x000000b500b57308 */ /* 0x000ea20000002400 */
[----:B---3--:R-:W-:-:S07]  /*7e50*/  FMNMX.FTZ R0, R179, R0, !PT ;  /* 0x00000000b3007209 */ /* 0x008fce0007810000 */
[----:B------:R-:W3:Y:S01]  /*7e60*/  MUFU.TANH R123, R123 ;  /* 0x0000007b007b7308 */ /* 0x000ee20000002400 */
[----:B-1----:R-:W-:-:S07]  /*7e70*/  FMNMX.FTZ R2, R121, R2, !PT ;  /* 0x0000000279027209 */ /* 0x002fce0007810000 */
        /* <DEDUP_REMOVED lines=65> */
[----:B-1----:R-:W-:-:S05]  /*8290*/  FMNMX.FTZ R0, R205, R0, !PT ;  /* 0x00000000cd007209 */ /* 0x002fca0007810000 */
[----:B------:R-:W1:Y:S01]  /*82a0*/  SHFL.BFLY PT, R9, R0, 0x2, 0x1f ;  /* 0x0c401f0000097f89 */ /* 0x000e6200000e0000 */
[----:B--2---:R-:W-:-:S04]  /*82b0*/  FMNMX.FTZ R2, R163, R2, !PT ;  /* 0x00000002a3027209 */ /* 0x004fc80007810000 */
[----:B---3--:R-:W-:-:S05]  /*82c0*/  FMNMX.FTZ R2, R165, R2, !PT ;  /* 0x00000002a5027209 */ /* 0x008fca0007810000 */
[----:B------:R-:W2:Y:S01]  /*82d0*/  SHFL.BFLY PT, R167, R2, 0x2, 0x1f ;  /* 0x0c401f0002a77f89 */ /* 0x000ea200000e0000 */
[----:B-1----:R-:W-:-:S05]  /*82e0*/  FMNMX.FTZ R16, R0, R9, !PT ;  /* 0x0000000900107209 */ /* 0x002fca0007810000 */
[----:B------:R-:W1:Y:S01]  /*82f0*/  SHFL.BFLY PT, R9, R16, 0x1, 0x1f ;  /* 0x0c201f0010097f89 */ /* 0x000e6200000e0000 */
[----:B--2---:R-:W-:-:S05]  /*8300*/  FMNMX.FTZ R167, R2, R167, !PT ;  /* 0x000000a702a77209 */ /* 0x004fca0007810000 */
[----:B------:R-:W2:Y:S01]  /*8310*/  SHFL.BFLY PT, R20, R167, 0x1, 0x1f ;  /* 0x0c201f00a7147f89 */ /* 0x000ea200000e0000 */
[----:B-1----:R-:W-:-:S05]  /*8320*/  FMNMX.FTZ R10, R16, R9, !PT ;  /* 0x00000009100a7209 */ /* 0x002fca0007810000 */
[----:B------:R-:W-:Y:S01]  /*8330*/  FADD.FTZ R11, -R10, R11 ;  /* 0x0000000b0a0b7221 */ /* 0x000fe20000010100 */
[----:B--2---:R-:W-:-:S03]  /*8340*/  FMNMX.FTZ R9, R167, R20, !PT ;  /* 0x00000014a7097209 */ /* 0x004fc60007810000 */
[-C--:B0-----:R-:W-:Y:S02]  /*8350*/  FMUL.FTZ R20, R11, R8.reuse ;  /* 0x000000080b147220 */ /* 0x081fe40000410000 */
[----:B------:R-:W-:Y:S01]  /*8360*/  FADD.FTZ R11, -R9, R12 ;  /* 0x0000000c090b7221 */ /* 0x000fe20000010100 */
[-C--:B------:R-:W-:Y:S01]  /*8370*/  FMUL.FTZ R12, R10, R8.reuse ;  /* 0x000000080a0c7220 */ /* 0x080fe20000410000 */
[----:B------:R0:W-:Y:S02]  /*8380*/  MUFU.EX2 R0, R20 ;  /* 0x0000001400007308 */ /* 0x0001e40000000800 */
        /* <DEDUP_REMOVED lines=26> */
[----:B------:R-:W-:Y:S03]  /*8530*/  MUFU.EX2 R2, R2 ;  /* 0x0000000200027308 */ /* 0x000fe60000000800 */
[-CC-:B------:R-:W-:Y:S01]  /*8540*/  FFMA.FTZ R189, R13, R8.reuse, -R12.reuse ;  /* 0x000000080dbd7223 */ /* 0x180fe2000001080c */
[-CC-:B------:R-:W-:Y:S01]  /*8550*/  FFMA.FTZ R14, R15, R8.reuse, -R12.reuse ;  /* 0x000000080f0e7223 */ /* 0x180fe2000001080c */
[-CC-:B------:R-:W-:Y:S01]  /*8560*/  FFMA.FTZ R191, R17, R8.reuse, -R12.reuse ;  /* 0x0000000811bf7223 */ /* 0x180fe2000001080c */
[-CC-:B------:R-:W-:Y:S01]  /*8570*/  FFMA.FTZ R16, R21, R8.reuse, -R12.reuse ;  /* 0x0000000815107223 */ /* 0x180fe2000001080c */
[-CC-:B------:R-:W-:Y:S01]  /*8580*/  FFMA.FTZ R185, R23, R8.reuse, -R12.reuse ;  /* 0x0000000817b97223 */ /* 0x180fe2000001080c */
[----:B------:R-:W1:Y:S01]  /*8590*/  MUFU.EX2 R11, R11 ;  /* 0x0000000b000b7308 */ /* 0x000e620000000800 */
[-CC-:B0-----:R-:W-:Y:S01]  /*85a0*/  FFMA.FTZ R20, R121, R8.reuse, -R12.reuse ;  /* 0x0000000879147223 */ /* 0x181fe2000001080c */
        /* <DEDUP_REMOVED lines=15> */
[----:B-1----:R-:W-:Y:S01]  /*86a0*/  FFMA.FTZ R17, R0, R6, R11 ;  /* 0x0000000600117223 */ /* 0x002fe2000001000b */
[-CC-:B------:R-:W-:Y:S01]  /*86b0*/  FFMA.FTZ R149, R149, R8.reuse, -R12.reuse ;  /* 0x0000000895957223 */ /* 0x180fe2000001080c */
[-CC-:B------:R-:W-:Y:S01]  /*86c0*/  FFMA.FTZ R159, R159, R8.reuse, -R12.reuse ;  /* 0x000000089f9f7223 */ /* 0x180fe2000001080c */
[-CC-:B------:R-:W-:Y:S01]  /*86d0*/  FFMA.FTZ R161, R161, R8.reuse, -R12.reuse ;  /* 0x00000008a1a17223 */ /* 0x180fe2000001080c */
[-CC-:B------:R-:W-:Y:S01]  /*86e0*/  FFMA.FTZ R163, R163, R8.reuse, -R12.reuse ;  /* 0x00000008a3a37223 */ /* 0x180fe2000001080c */
[----:B------:R-:W-:-:S02]  /*86f0*/  FFMA.FTZ R12, R165, R8, -R12 ;  /* 0x00000008a50c7223 */ /* 0x000fc4000001080c */
[----:B------:R-:W1:Y:S01]  /*8700*/  MUFU.EX2 R14, R14 ;  /* 0x0000000e000e7308 */ /* 0x000e620000000800 */
[----:B0-----:R-:W-:-:S07]  /*8710*/  FFMA.FTZ R3, R2, R3, R189 ;  /* 0x0000000302037223 */ /* 0x001fce00000100bd */
        /* <DEDUP_REMOVED lines=92> */
.L_x_5478:
[----:B------:R-:W0:Y:S01]  /*8ce0*/  S2UR UR11, SR_CgaCtaId ;  /* 0x00000000000b79c3 */ /* 0x000e220000008800 */
[----:B------:R-:W-:Y:S01]  /*8cf0*/  R2UR UR10, R18 ;  /* 0x00000000120a72ca */ /* 0x000fe200000e0000 */
[----:B------:R-:W-:Y:S01]  /*8d00*/  UIADD3 UR5, UR5, 0x30860, URZ ;  /* 0x0003086005057890 */ /* 0x000fe2000fffe03f */
[----:B------:R-:W-:Y:S01]  /*8d10*/  F2FP.BF16.F32.PACK_AB R186, R171, R186 ;  /* 0x000000baabba723e */ /* 0x000fe200000010ff */
        /* <DEDUP_REMOVED lines=9> */
[----:B------:R-:W-:Y:S01]  /*8db0*/  F2FP.BF16.F32.PACK_AB R178, R179, R178 ;  /* 0x000000b2b3b2723e */ /* 0x000fe200000010ff */
[----:B------:R-:W-:Y:S01]  /*8dc0*/  IMAD.U32 R13, RZ, RZ, UR7 ;  /* 0x00000007ff0d7e24 */ /* 0x000fe2000f8e00ff */
        /* <DEDUP_REMOVED lines=22> */
.L_x_5468:
        /* <DEDUP_REMOVED lines=99> */
.L_x_5480:
[----:B------:R-:W-:Y:S01]  /*9560*/  ULEA UR5, UR4, UR60, 0x3 ;  /* 0x0000003c04057291 */ /* 0x000fe2000f8e183f */
[----:B------:R-:W-:-:S05]  /*9570*/  IMAD.U32 R0, RZ, RZ, UR7 ;  /* 0x00000007ff007e24 */ /* 0x000fca000f8e00ff */
[----:B------:R-:W-:-:S04]  /*9580*/  SHF.L.U32 R0, R0, 0x1f, RZ ;  /* 0x0000001f00007819 */ /* 0x000fc800000006ff */
[----:B------:R0:W1:Y:S01]  /*9590*/  SYNCS.PHASECHK.TRANS64.TRYWAIT P1, [UR5+0x30850], R0 ;  /* 0x03085000ff0075a7 */ /* 0x0000620008020145 */
[----:B------:R-:W-:Y:S05]  /*95a0*/  @!P0 BRA `(.L_x_5481) ;  /* 0x0000000000048947 */ /* 0x000fea0003800000 */
[----:B------:R-:W-:Y:S01]  /*95b0*/  BPT.TRAP 0x1 ;  /* 0x000000040000795c */ /* 0x000fe20000300000 */
.L_x_5481:
[----:B-1----:R-:W-:Y:S05]  /*95c0*/  @P1 BRA `(.L_x_5482) ;  /* 0x0000000000081947 */ /* 0x002fea0003800000 */
[----:B------:R-:W1:Y:S02]  /*95d0*/  SYNCS.PHASECHK.TRANS64.TRYWAIT P1, [UR5+0x30850], R0 ;  /* 0x03085000ff0075a7 */ /* 0x000e640008020145 */
[----:B-1----:R-:W-:Y:S05]  /*95e0*/  @!P1 BRA `(.L_x_5483) ;  /* 0x00000068000c9947 */ /* 0x002fea0003800000 */
.L_x_5482:
        /* <DEDUP_REMOVED lines=14> */
[----:B------:R-:W-:Y:S01]  /*96d0*/  MOV R6, RZ ;  /* 0x000000ff00067202 */ /* 0x000fe20000000f00 */
        /* <DEDUP_REMOVED lines=47> */
.L_x_5484:
        /* <DEDUP_REMOVED lines=101> */
.L_x_5448:
        /* <DEDUP_REMOVED lines=10> */
[----:B------:R-:W4:Y:S01]  /*a0c0*/  S2UR UR11, SR_CTAID.Y ;  /* 0x00000000000b79c3 */ /* 0x000f220000002600 */
[----:B------:R-:W-:Y:S02]  /*a0d0*/  UIMAD.WIDE.U32 UR4, UR13, UR8, URZ ;  /* 0x000000080d0472a5 */ /* 0x000fe4000f8e003f */
[----:B------:R-:W-:-:S04]  /*a0e0*/  UIMAD UR6, UR7, UR8, URZ ;  /* 0x00000008070672a4 */ /* 0x000fc8000f8e023f */
[----:B------:R-:W-:Y:S01]  /*a0f0*/  UIMAD UR6, UR13, UR9, UR6 ;  /* 0x000000090d0672a4 */ /* 0x000fe2000f8e0206 */
[----:B------:R-:W-:Y:S01]  /*a100*/  BAR.SYNC.DEFER_BLOCKING 0x1, 0x100 ;  /* 0x0044000000007b1d */ /* 0x000fe20000010000 */
[----:B-1----:R-:W-:Y:S02]  /*a110*/  ISETP.NE.AND P0, PT, R17, 0x1, PT ;  /* 0x000000011100780c */ /* 0x002fe40003f05270 */
[----:B------:R-:W-:-:S05]  /*a120*/  UIADD3 UR6, UR5, UR6, URZ ;  /* 0x0000000605067290 */ /* 0x000fca000fffe03f */
[----:B------:R-:W4:Y:S01]  /*a130*/  LDC R21, c[0x0][0xc50] ;  /* 0x00031400ff157b82 */ /* 0x000f220000000800 */
[----:B0-----:R-:W-:Y:S01]  /*a140*/  IADD3 R4, R3, -0x80, RZ ;  /* 0xffffff8003047810 */ /* 0x001fe20007ffe0ff */
[----:B---3--:R-:W-:Y:S01]  /*a150*/  USHF.R.S32.HI UR10, URZ, 0x1f, UR12 ;  /* 0x0000001f3f0a7899 */ /* 0x008fe2000801140c */
[----:B------:R-:W-:Y:S02]  /*a160*/  ULDC.64 UR8, c[0x0][0xb38] ;  /* 0x0002ce0000087ab9 */ /* 0x000fe40000000a00 */
[----:B------:R-:W-:Y:S01]  /*a170*/  SHF.R.S32.HI R3, RZ, 0x1f, R4 ;  /* 0x0000001fff037819 */ /* 0x000fe20000011404 */
[----:B------:R-:W-:Y:S02]  /*a180*/  UIMAD UR7, UR7, UR8, URZ ;  /* 0x00000008070772a4 */ /* 0x000fe4000f8e023f */
[----:B------:R-:W0:Y:S01]  /*a190*/  LDC.64 R14, c[0x0][0xb40] ;  /* 0x0002d000ff0e7b82 */ /* 0x000e220000000a00 */
[CC--:B------:R-:W-:Y:S02]  /*a1a0*/  LEA.HI R5, R3.reuse, R4.reuse, RZ, 0x7 ;  /* 0x0000000403057211 */ /* 0x0c0fe400078f38ff */
[----:B------:R-:W-:-:S02]  /*a1b0*/  LEA.HI R10, R3, R4, RZ, 0x2 ;  /* 0x00000004030a7211 */ /* 0x000fc400078f10ff */
[C---:B------:R-:W-:Y:S02]  /*a1c0*/  LOP3.LUT R7, R5.reuse, 0xffffff80, RZ, 0xc0, !PT ;  /* 0xffffff8005077812 */ /* 0x040fe400078ec0ff */
[----:B------:R-:W-:Y:S01]  /*a1d0*/  SHF.R.S32.HI R6, RZ, 0x7, R5 ;  /* 0x00000007ff067819 */ /* 0x000fe20000011405 */
[----:B------:R-:W1:Y:S02]  /*a1e0*/  @P0 LDC R13, c[0x0][0xbf0] ;  /* 0x0002fc00ff0d0b82 */ /* 0x000e640000000800 */
[----:B------:R-:W-:Y:S01]  /*a1f0*/  IMAD.IADD R20, R4, 0x1, -R7 ;  /* 0x0000000104147824 */ /* 0x000fe200078e0a07 */
[----:B------:R-:W-:Y:S02]  /*a200*/  LEA.HI R3, R5, R6, RZ, 0x1 ;  /* 0x0000000605037211 */ /* 0x000fe400078f08ff */
[----:B------:R-:W-:Y:S02]  /*a210*/  LOP3.LUT R5, R10, 0xfffffffc, RZ, 0xc0, !PT ;  /* 0xfffffffc0a057812 */ /* 0x000fe400078ec0ff */
[----:B------:R-:W-:Y:S01]  /*a220*/  SHF.R.S32.HI R7, RZ, 0x1f, R20 ;  /* 0x0000001fff077819 */ /* 0x000fe20000011414 */
[----:B------:R-:W3:Y:S01]  /*a230*/  LDC.64 R10, c[0x0][0xbd8] ;  /* 0x0002f600ff0a7b82 */ /* 0x000ee20000000a00 */
[----:B------:R-:W-:Y:S01]  /*a240*/  LOP3.LUT R3, R3, 0x3fffffe, RZ, 0xc0, !PT ;  /* 0x03fffffe03037812 */ /* 0x000fe200078ec0ff */
[----:B------:R-:W-:Y:S01]  /*a250*/  IMAD.IADD R5, R4, 0x1, -R5 ;  /* 0x0000000104057824 */ /* 0x000fe200078e0a05 */
[----:B------:R-:W-:Y:S01]  /*a260*/  LEA.HI R22, R7, R20, RZ, 0x2 ;  /* 0x0000001407167211 */ /* 0x000fe200078f10ff */
[----:B----4-:R-:W-:Y:S01]  /*a270*/  IMAD R21, R21, R16, UR11 ;  /* 0x0000000b15157e24 */ /* 0x010fe2000f8e0210 */
[----:B------:R-:W-:-:S02]  /*a280*/  IADD3 R3, R6, -R3, RZ ;  /* 0x8000000306037210 */ /* 0x000fc40007ffe0ff */
[--C-:B------:R-:W-:Y:S01]  /*a290*/  SHF.R.S32.HI R8, RZ, 0x2, R22.reuse ;  /* 0x00000002ff087819 */ /* 0x100fe20000011416 */
[----:B------:R-:W4:Y:S01]  /*a2a0*/  @P0 LDC R23, c[0x0][0xbec] ;  /* 0x0002fb00ff170b82 */ /* 0x000f220000000800 */
[----:B------:R-:W-:Y:S02]  /*a2b0*/  SHF.R.S32.HI R9, RZ, 0x1f, R22 ;  /* 0x0000001fff097819 */ /* 0x000fe40000011416 */
[----:B------:R-:W-:Y:S02]  /*a2c0*/  LEA.HI R6, R5, R5, RZ, 0x1 ;  /* 0x0000000505067211 */ /* 0x000fe400078f08ff */
[----:B------:R-:W-:Y:S02]  /*a2d0*/  LEA.HI R9, R9, R8, RZ, 0x3 ;  /* 0x0000000809097211 */ /* 0x000fe400078f18ff */
[----:B------:R-:W-:Y:S01]  /*a2e0*/  LEA.HI R7, R7, R20, RZ, 0x5 ;  /* 0x0000001407077211 */ /* 0x000fe200078f28ff */
[----:B------:R-:W5:Y:S01]  /*a2f0*/  @P0 LDC R120, c[0x0][0xbf0] ;  /* 0x0002fc00ff780b82 */ /* 0x000f620000000800 */
[----:B------:R-:W-:-:S02]  /*a300*/  LOP3.LUT R9, R9, 0xfffffff8, RZ, 0xc0, !PT ;  /* 0xfffffff809097812 */ /* 0x000fc400078ec0ff */
[----:B------:R-:W-:Y:S02]  /*a310*/  LOP3.LUT R6, R6, 0x1ffffffe, RZ, 0xc0, !PT ;  /* 0x1ffffffe06067812 */ /* 0x000fe400078ec0ff */
[----:B------:R-:W-:Y:S01]  /*a320*/  SHF.R.S32.HI R7, RZ, 0x5, R7 ;  /* 0x00000005ff077819 */ /* 0x000fe20000011407 */
[----:B------:R-:W-:Y:S02]  /*a330*/  IMAD.IADD R4, R8, 0x1, -R9 ;  /* 0x0000000108047824 */ /* 0x000fe400078e0a09 */
[----:B------:R-:W1:Y:S01]  /*a340*/  @P0 LDC R9, c[0x0][0xbec] ;  /* 0x0002fb00ff090b82 */ /* 0x000e620000000800 */
[----:B------:R-:W-:Y:S02]  /*a350*/  IMAD.IADD R12, R5, 0x1, -R6 ;  /* 0x00000001050c7824 */ /* 0x000fe400078e0a06 */
[----:B------:R-:W-:Y:S01]  /*a360*/  LEA R6, R7, R4, 0x4 ;  /* 0x0000000407067211 */ /* 0x000fe200078e20ff */
[----:B------:R-:W-:Y:S01]  /*a370*/  IMAD.U32 R5, RZ, RZ, UR5 ;  /* 0x00000005ff057e24 */ /* 0x000fe2000f8e00ff */
[----:B------:R-:W-:Y:S01]  /*a380*/  MOV R5, UR6 ;  /* 0x0000000600057c02 */ /* 0x000fe20008000f00 */
[----:B---3--:R-:W-:Y:S01]  /*a390*/  IMAD R8, R10, UR10, RZ ;  /* 0x0000000a0a087c24 */ /* 0x008fe2000f8e02ff */
[----:B------:R-:W-:Y:S01]  /*a3a0*/  UIMAD UR6, UR13, UR9, UR7 ;  /* 0x000000090d0672a4 */ /* 0x000fe2000f8e0207 */
[----:B------:R-:W-:-:S02]  /*a3b0*/  IMAD R3, R3, 0x40, R6 ;  /* 0x0000004003037824 */ /* 0x000fc400078e0206 */
[----:B------:R-:W-:Y:S01]  /*a3c0*/  IMAD.U32 R4, RZ, RZ, UR4 ;  /* 0x00000004ff047e24 */ /* 0x000fe2000f8e00ff */
[----:B------:R-:W-:Y:S01]  /*a3d0*/  UIMAD.WIDE.U32 UR4, UR13, UR8, URZ ;  /* 0x000000080d0472a5 */ /* 0x000fe2000f8e003f */
[----:B------:R-:W-:Y:S02]  /*a3e0*/  IMAD R6, R12, 0x8, R3 ;  /* 0x000000080c067824 */ /* 0x000fe400078e0203 */
[----:B------:R-:W-:Y:S01]  /*a3f0*/  IMAD R11, R11, UR12, R8 ;  /* 0x0000000c0b0b7c24 */ /* 0x000fe2000f8e0208 */
[----:B------:R-:W-:Y:S01]  /*a400*/  UIADD3 UR6, UR5, UR6, URZ ;  /* 0x0000000605067290 */ /* 0x000fe2000fffe03f */
[----:B------:R-:W-:Y:S01]  /*a410*/  IMAD.WIDE.U32 R4, R10, UR12, R4 ;  /* 0x0000000c0a047c25 */ /* 0x000fe2000f8e0004 */
[----:B--2---:R-:W-:Y:S01]  /*a420*/  LEA R8, R18, R6, 0x7 ;  /* 0x0000000612087211 */ /* 0x004fe200078e38ff */
[----:B------:R-:W-:Y:S02]  /*a430*/  ULDC.64 UR8, c[0x0][0xb28] ;  /* 0x0002ca0000087ab9 */ /* 0x000fe40000000a00 */
[----:B------:R-:W-:Y:S01]  /*a440*/  IMAD.U32 R7, RZ, RZ, UR5 ;  /* 0x00000005ff077e24 */ /* 0x000fe2000f8e00ff */
[----:B------:R-:W-:Y:S01]  /*a450*/  MOV R7, UR6 ;  /* 0x0000000600077c02 */ /* 0x000fe20008000f00 */
[----:B0-----:R-:W-:Y:S01]  /*a460*/  IMAD R12, R14, UR10, RZ ;  /* 0x0000000a0e0c7c24 */ /* 0x001fe2000f8e02ff */
[----:B------:R-:W-:Y:S01]  /*a470*/  IADD3 R5, R5, R11, RZ ;  /* 0x0000000b05057210 */ /* 0x000fe20007ffe0ff */
[----:B-1----:R-:W-:Y:S01]  /*a480*/  @P0 IMAD.HI.U32 R10, R8, R9, RZ ;  /* 0x00000009080a0227 */ /* 0x002fe200078e00ff */
[----:B------:R-:W-:-:S03]  /*a490*/  ULDC.64 UR6, c[0x0][0xb48] ;  /* 0x0002d20000067ab9 */ /* 0x000fc60000000a00 */
[----:B------:R-:W-:Y:S01]  /*a4a0*/  IMAD.U32 R6, RZ, RZ, UR4 ;  /* 0x00000004ff067e24 */ /* 0x000fe2000f8e00ff */
[----:B------:R-:W-:Y:S01]  /*a4b0*/  ULDC.64 UR4, c[0x0][0xbe0] ;  /* 0x0002f80000047ab9 */ /* 0x000fe20000000a00 */
[----:B------:R-:W-:Y:S01]  /*a4c0*/  IMAD.MOV.U32 R9, RZ, RZ, R8 ;  /* 0x000000ffff097224 */ /* 0x000fe200078e0008 */
[----:B------:R-:W-:Y:S01]  /*a4d0*/  @P0 SHF.R.U32.HI R9, RZ, R13, R10 ;  /* 0x0000000dff090219 */ /* 0x000fe2000001160a */
[----:B------:R-:W-:Y:S01]  /*a4e0*/  IMAD R13, R15, UR12, R12 ;  /* 0x0000000c0f0d7c24 */ /* 0x000fe2000f8e020c */
[----:B------:R-:W-:Y:S01]  /*a4f0*/  SHF.R.S32.HI R12, RZ, 0x1f, R21 ;  /* 0x0000001fff0c7819 */ /* 0x000fe20000011415 */
[----:B------:R-:W-:-:S04]  /*a500*/  IMAD.WIDE.U32 R6, R14, UR12, R6 ;  /* 0x0000000c0e067c25 */ /* 0x000fc8000f8e0006 */
[----:B----4-:R-:W-:-:S04]  /*a510*/  @P0 IMAD.HI.U32 R23, R8, R23, RZ ;  /* 0x0000001708170227 */ /* 0x010fc800078e00ff */
[----:B------:R-:W-:Y:S02]  /*a520*/  IMAD.IADD R7, R7, 0x1, R13 ;  /* 0x0000000107077824 */ /* 0x000fe400078e020d */
[----:B------:R-:W-:Y:S02]  /*a530*/  IMAD R13, R12, UR6, RZ ;  /* 0x000000060c0d7c24 */ /* 0x000fe4000f8e02ff */
[----:B------:R-:W-:-:S04]  /*a540*/  IMAD.WIDE.U32 R4, R21, UR4, R4 ;  /* 0x0000000415047c25 */ /* 0x000fc8000f8e0004 */
[----:B------:R-:W-:Y:S01]  /*a550*/  IMAD.MOV.U32 R11, RZ, RZ, R8 ;  /* 0x000000ffff0b7224 */ /* 0x000fe200078e0008 */
[----:B-----5:R-:W-:Y:S01]  /*a560*/  @P0 SHF.R.U32.HI R11, RZ, R120, R23 ;  /* 0x00000078ff0b0219 */ /* 0x020fe20000011617 */
[----:B------:R-:W-:Y:S01]  /*a570*/  IMAD R15, R21, UR7, R13 ;  /* 0x00000007150f7c24 */ /* 0x000fe2000f8e020d */
[----:B------:R-:W-:Y:S01]  /*a580*/  SHF.R.S32.HI R13, RZ, 0x1f, R9 ;  /* 0x0000001fff0d7819 */ /* 0x000fe20000011409 */
[----:B------:R-:W-:Y:S01]  /*a590*/  IMAD R10, R12, UR4, RZ ;  /* 0x000000040c0a7c24 */ /* 0x000fe2000f8e02ff */
[----:B------:R-:W-:Y:S01]  /*a5a0*/  IADD3 R4, P0, R9, R4, RZ ;  /* 0x0000000409047210 */ /* 0x000fe20007f1e0ff */
[----:B------:R-:W-:Y:S01]  /*a5b0*/  IMAD.WIDE.U32 R6, R21, UR6, R6 ;  /* 0x0000000615067c25 */ /* 0x000fe2000f8e0006 */
[----:B------:R-:W-:Y:S01]  /*a5c0*/  IADD3 R9, -R9, RZ, RZ ;  /* 0x000000ff09097210 */ /* 0x000fe20007ffe1ff */
[----:B------:R-:W-:Y:S02]  /*a5d0*/  ULDC.64 UR6, c[0x0][0xbc8] ;  /* 0x0002f20000067ab9 */ /* 0x000fe40000000a00 */
[----:B------:R-:W-:Y:S01]  /*a5e0*/  IMAD R12, R21, UR5, R10 ;  /* 0x00000005150c7c24 */ /* 0x000fe2000f8e020a */
[--C-:B------:R-:W-:Y:S01]  /*a5f0*/  SHF.R.S32.HI R10, RZ, 0x1f, R11.reuse ;  /* 0x0000001fff0a7819 */ /* 0x100fe2000001140b */
[----:B------:R-:W-:Y:S01]  /*a600*/  IMAD.MOV R14, RZ, RZ, -R11 ;  /* 0x000000ffff0e7224 */ /* 0x000fe200078e0a0b */
[----:B------:R-:W-:Y:S01]  /*a610*/  ULDC.64 UR4, c[0x0][0xb30] ;  /* 0x0002cc0000047ab9 */ /* 0x000fe20000000a00 */
[----:B------:R-:W-:Y:S01]  /*a620*/  IMAD R9, R17, R9, R8 ;  /* 0x0000000911097224 */ /* 0x000fe200078e0208 */
[----:B------:R-:W-:Y:S01]  /*a630*/  IADD3.X R5, R13, R5, R12, P0, !PT ;  /* 0x000000050d057210 */ /* 0x000fe200007fe40c */
[----:B------:R-:W-:-:S02]  /*a640*/  IMAD.IADD R7, R7, 0x1, R15 ;  /* 0x0000000107077824 */ /* 0x000fc400078e020f */
[----:B------:R-:W-:Y:S02]  /*a650*/  IMAD R10, R10, UR4, RZ ;  /* 0x000000040a0a7c24 */ /* 0x000fe4000f8e02ff */
[----:B------:R-:W-:Y:S01]  /*a660*/  IMAD R13, R17, R14, R8 ;  /* 0x0000000e110d7224 */ /* 0x000fe200078e0208 */
[----:B------:R-:W-:Y:S01]  /*a670*/  SHF.R.S32.HI R8, RZ, 0x1f, R9 ;  /* 0x0000001fff087819 */ /* 0x000fe20000011409 */
[C---:B------:R-:W-:Y:S01]  /*a680*/  IMAD R15, R11.reuse, UR5, R10 ;  /* 0x000000050b0f7c24 */ /* 0x040fe2000f8e020a */
[----:B------:R-:W0:Y:S01]  /*a690*/  S2UR UR5, SR_CgaCtaId ;  /* 0x00000000000579c3 */ /* 0x000e220000008800 */
[----:B------:R-:W-:Y:S01]  /*a6a0*/  IMAD.WIDE.U32 R6, R11, UR4, R6 ;  /* 0x000000040b067c25 */ /* 0x000fe2000f8e0006 */
[----:B------:R-:W-:Y:S01]  /*a6b0*/  SHF.R.S32.HI R10, RZ, 0x1f, R13 ;  /* 0x0000001fff0a7819 */ /* 0x000fe2000001140d */
[----:B------:R-:W-:Y:S01]  /*a6c0*/  UMOV UR4, 0x400 ;  /* 0x0000040000047882 */ /* 0x000fe20000000000 */
[----:B------:R-:W-:Y:S01]  /*a6d0*/  LEA R14, R18, R3, 0x7 ;  /* 0x00000003120e7211 */ /* 0x000fe200078e38ff */
[----:B------:R-:W-:Y:S01]  /*a6e0*/  IMAD R8, R8, UR6, RZ ;  /* 0x0000000608087c24 */ /* 0x000fe2000f8e02ff */
[----:B------:R-:W-:Y:S01]  /*a6f0*/  IADD3 R7, R7, R15, RZ ;  /* 0x0000000f07077210 */ /* 0x000fe20007ffe0ff */
[----:B------:R-:W-:Y:S01]  /*a700*/  IMAD R10, R10, UR8, RZ ;  /* 0x000000080a0a7c24 */ /* 0x000fe2000f8e02ff */
[----:B------:R-:W-:Y:S01]  /*a710*/  LOP3.LUT R3, R22, 0x7ffffffc, RZ, 0xc0, !PT ;  /* 0x7ffffffc16037812 */ /* 0x000fe200078ec0ff */
[----:B------:R-:W-:-:S02]  /*a720*/  IMAD R11, R9, UR7, R8 ;  /* 0x00000007090b7c24 */ /* 0x000fc4000f8e0208 */
        /* <DEDUP_REMOVED lines=26> */
[----:B------:R2:W3:Y:S04]  /*a8d0*/  SHFL.IDX PT, R4, R6, RZ, 0x1c1f ;  /* 0x001c1fff06047589 */ /* 0x0004e800000e0000 */
[----:B------:R2:W4:Y:S01]  /*a8e0*/  SHFL.IDX PT, R5, R9, RZ, 0x1c1f ;  /* 0x001c1fff09057589 */ /* 0x00052200000e0000 */
[----:B------:R-:W-:Y:S01]  /*a8f0*/  SHF.L.U32 R3, R3, 0x1, RZ ;  /* 0x0000000103037819 */ /* 0x000fe200000006ff */
        /* <DEDUP_REMOVED lines=14> */
[----:B------:R-:W-:Y:S01]  /*a9e0*/  VIADD R22, R3, 0x50 ;  /* 0x0000005003167836 */ /* 0x000fe20000000000 */
[----:B------:R-:W-:-:S02]  /*a9f0*/  ISETP.GE.AND P6, PT, R17, UR4, PT ;  /* 0x0000000411007c0c */ /* 0x000fc4000bfc6270 */
[----:B------:R-:W-:Y:S02]  /*aa00*/  ISETP.GE.AND P5, PT, R16, UR4, PT ;  /* 0x0000000410007c0c */ /* 0x000fe4000bfa6270 */
[C---:B------:R-:W-:Y:S01]  /*aa10*/  IADD3 R21, R3.reuse, 0x48, RZ ;  /* 0x0000004803157810 */ /* 0x040fe20007ffe0ff */
[C---:B---34-:R-:W-:Y:S01]  /*aa20*/  @!P0 IMAD.WIDE R10, R3.reuse, 0x4, R4 ;  /* 0x00000004030a8825 */ /* 0x058fe200078e0204 */
[----:B------:R-:W-:Y:S02]  /*aa30*/  ISETP.GE.AND P3, PT, R18, UR4, PT ;  /* 0x0000000412007c0c */ /* 0x000fe4000bf66270 */
[----:B------:R-:W-:Y:S02]  /*aa40*/  @!P1 LEA.HI R0, R0, R0, RZ, 0x1 ;  /* 0x0000000000009211 */ /* 0x000fe400078f08ff */
[----:B------:R-:W-:Y:S01]  /*aa50*/  @!P2 LEA.HI R2, R2, R2, RZ, 0x1 ;  /* 0x000000020202a211 */ /* 0x000fe200078f08ff */
[----:B------:R0:W-:Y:S01]  /*aa60*/  @!P0 ST.E.64 desc[UR36][R10.64], R24 ;  /* 0x000000180a008985 */ /* 0x0001e2000c101b24 */
[----:B------:R-:W-:Y:S01]  /*aa70*/  @!P1 LOP3.LUT R13, R0, 0xfffffffe, RZ, 0xc0, !PT ;  /* 0xfffffffe000d9812 */ /* 0x000fe200078ec0ff */
[----:B------:R-:W-:Y:S01]  /*aa80*/  VIADD R0, R3, 0x28 ;  /* 0x0000002803007836 */ /* 0x000fe20000000000 */
[----:B------:R-:W-:-:S02]  /*aa90*/  @!P2 LOP3.LUT R15, R2, 0xfffffffe, RZ, 0xc0, !PT ;  /* 0xfffffffe020fa812 */ /* 0x000fc400078ec0ff */
[----:B------:R-:W-:Y:S01]  /*aaa0*/  IADD3 R2, R3, 0x30, RZ ;  /* 0x0000003003027810 */ /* 0x000fe20007ffe0ff */
[--C-:B------:R-:W-:Y:S01]  /*aab0*/  @!P1 IMAD.WIDE R12, R13, 0x4, R4.reuse ;  /* 0x000000040d0c9825 */ /* 0x100fe200078e0204 */
[----:B------:R-:W-:Y:S02]  /*aac0*/  ISETP.GE.AND P0, PT, R0, UR4, PT ;  /* 0x0000000400007c0c */ /* 0x000fe4000bf06270 */
        /* <DEDUP_REMOVED lines=8> */
[----:B------:R-:W-:-:S02]  /*ab50*/  @!P6 LEA.HI R17, R17, R17, RZ, 0x1 ;  /* 0x000000111111e211 */ /* 0x000fc400078f08ff */
[----:B------:R-:W-:Y:S02]  /*ab60*/  @!P5 LOP3.LUT R11, R16, 0xfffffffe, RZ, 0xc0, !PT ;  /* 0xfffffffe100bd812 */ /* 0x000fe400078ec0ff */
[----:B------:R-:W-:Y:S02]  /*ab70*/  @!P0 LEA.HI R0, R0, R0, RZ, 0x1 ;  /* 0x0000000000008211 */ /* 0x000fe400078f08ff */
[----:B------:R-:W-:Y:S01]  /*ab80*/  @!P4 LEA.HI R2, R2, R2, RZ, 0x1 ;  /* 0x000000020202c211 */ /* 0x000fe200078f08ff */
[--C-:B------:R-:W-:Y:S01]  /*ab90*/  @!P5 IMAD.WIDE R10, R11, 0x4, R4.reuse ;  /* 0x000000040b0ad825 */ /* 0x100fe200078e0204 */
[----:B-1----:R-:W-:Y:S02]  /*aba0*/  @!P6 LOP3.LUT R13, R17, 0xfffffffe, RZ, 0xc0, !PT ;  /* 0xfffffffe110de812 */ /* 0x002fe400078ec0ff */
[----:B------:R-:W-:Y:S02]  /*abb0*/  @!P3 LEA.HI R18, R18, R18, RZ, 0x1 ;  /* 0x000000121212b211 */ /* 0x000fe400078f08ff */
[----:B------:R-:W-:Y:S01]  /*abc0*/  @!P2 LEA.HI R20, R20, R20, RZ, 0x1 ;  /* 0x000000141414a211 */ /* 0x000fe200078f08ff */
[----:B------:R-:W-:Y:S01]  /*abd0*/  @!P6 IMAD.WIDE R12, R13, 0x4, R4 ;  /* 0x000000040d0ce825 */ /* 0x000fe200078e0204 */
[----:B--2---:R-:W-:Y:S01]  /*abe0*/  @!P1 LEA.HI R14, R21, R21, RZ, 0x1 ;  /* 0x00000015150e9211 */ /* 0x004fe200078f08ff */
[----:B------:R0:W-:Y:S01]  /*abf0*/  @!P5 ST.E.64 desc[UR36][R10.64], R36 ;  /* 0x000000240a00d985 */ /* 0x0001e2000c101b24 */
[----:B------:R-:W-:-:S02]  /*ac00*/  @!P0 LOP3.LUT R15, R0, 0xfffffffe, RZ, 0xc0, !PT ;  /* 0xfffffffe000f8812 */ /* 0x000fc400078ec0ff */
[----:B------:R-:W-:Y:S01]  /*ac10*/  @!P4 LOP3.LUT R17, R2, 0xfffffffe, RZ, 0xc0, !PT ;  /* 0xfffffffe0211c812 */ /* 0x000fe200078ec0ff */
[----:B------:R1:W-:Y:S01]  /*ac20*/  @!P6 ST.E.64 desc[UR36][R12.64], R40 ;  /* 0x000000280c00e985 */ /* 0x0003e2000c101b24 */
[----:B------:R-:W-:Y:S01]  /*ac30*/  @!P3 LOP3.LUT R21, R18, 0xfffffffe, RZ, 0xc0, !PT ;  /* 0xfffffffe1215b812 */ /* 0x000fe200078ec0ff */
[C---:B------:R-:W-:Y:S01]  /*ac40*/  VIADD R2, R3.reuse, 0x68 ;  /* 0x0000006803027836 */ /* 0x040fe20000000000 */
[----:B------:R-:W-:Y:S01]  /*ac50*/  @!P2 LOP3.LUT R23, R20, 0xfffffffe, RZ, 0xc0, !PT ;  /* 0xfffffffe1417a812 */ /* 0x000fe200078ec0ff */
[C---:B------:R-:W-:Y:S01]  /*ac60*/  VIADD R18, R3.reuse, 0x70 ;  /* 0x0000007003127836 */ /* 0x040fe20000000000 */
[----:B------:R-:W-:Y:S02]  /*ac70*/  @!P1 LOP3.LUT R25, R14, 0xfffffffe, RZ, 0xc0, !PT ;  /* 0xfffffffe0e199812 */ /* 0x000fe400078ec0ff */
[----:B------:R-:W-:Y:S02]  /*ac80*/  ISETP.GE.AND P5, PT, R22, UR4, PT ;  /* 0x0000000416007c0c */ /* 0x000fe4000bfa6270 */
[----:B------:R-:W-:Y:S01]  /*ac90*/  IADD3 R0, R3, 0x60, RZ ;  /* 0x0000006003007810 */ /* 0x000fe20007ffe0ff */
[----:B0-----:R-:W-:Y:S01]  /*aca0*/  @!P0 IMAD.WIDE R10, R15, 0x4, R4 ;  /* 0x000000040f0a8825 */ /* 0x001fe200078e0204 */
[----:B------:R-:W-:-:S03]  /*acb0*/  ISETP.GE.AND P6, PT, R24, UR4, PT ;  /* 0x0000000418007c0c */ /* 0x000fc6000bfc6270 */
[--C-:B-1----:R-:W-:Y:S01]  /*acc0*/  @!P4 IMAD.WIDE R12, R17, 0x4, R4.reuse ;  /* 0x00000004110cc825 */ /* 0x102fe200078e0204 */
[----:B------:R0:W-:Y:S01]  /*acd0*/  @!P0 ST.E.64 desc[UR36][R10.64], R44 ;  /* 0x0000002c0a008985 */ /* 0x0001e2000c101b24 */
[----:B------:R-:W-:Y:S02]  /*ace0*/  ISETP.GE.AND P0, PT, R0, UR4, PT ;  /* 0x0000000400007c0c */ /* 0x000fe4000bf06270 */
[--C-:B------:R-:W-:Y:S01]  /*acf0*/  @!P3 IMAD.WIDE R14, R21, 0x4, R4.reuse ;  /* 0x00000004150eb825 */ /* 0x100fe200078e0204 */
[----:B------:R1:W-:Y:S01]  /*ad00*/  @!P4 ST.E.64 desc[UR36][R12.64], R48 ;  /* 0x000000300c00c985 */ /* 0x0003e2000c101b24 */
[----:B------:R-:W-:Y:S02]  /*ad10*/  @!P5 LEA.HI R22, R22, R22, RZ, 0x1 ;  /* 0x000000161616d211 */ /* 0x000fe400078f08ff */
        /* <DEDUP_REMOVED lines=12> */
[----:B0-----:R-:W-:Y:S01]  /*ade0*/  @!P5 LOP3.LUT R11, R22, 0xfffffffe, RZ, 0xc0, !PT ;  /* 0xfffffffe160bd812 */ /* 0x001fe200078ec0ff */
[----:B------:R-:W-:Y:S01]  /*adf0*/  VIADD R22, R3, 0xa0 ;  /* 0x000000a003167836 */ /* 0x000fe20000000000 */
[----:B------:R-:W-:Y:S02]  /*ae00*/  @!P0 LEA.HI R0, R0, R0, RZ, 0x1 ;  /* 0x0000000000008211 */ /* 0x000fe400078f08ff */
[----:B-1----:R-:W-:Y:S01]  /*ae10*/  @!P6 LOP3.LUT R13, R24, 0xfffffffe, RZ, 0xc0, !PT ;  /* 0xfffffffe180de812 */ /* 0x002fe200078ec0ff */
[--C-:B------:R-:W-:Y:S01]  /*ae20*/  @!P5 IMAD.WIDE R10, R11, 0x4, R4.reuse ;  /* 0x000000040b0ad825 */ /* 0x100fe200078e0204 */
        /* <DEDUP_REMOVED lines=15> */
[----:B------:R-:W-:-:S02]  /*af20*/  @!P4 LOP3.LUT R25, R25, 0xfffffffe, RZ, 0xc0, !PT ;  /* 0xfffffffe1919c812 */ /* 0x000fc400078ec0ff */
[----:B------:R-:W-:Y:S01]  /*af30*/  IADD3 R2, R3, 0x90, RZ ;  /* 0x0000009003027810 */ /* 0x000fe20007ffe0ff */
[----:B0-----:R-:W-:Y:S01]  /*af40*/  @!P1 IMAD.WIDE R10, R17, 0x4, R4 ;  /* 0x00000004110a9825 */ /* 0x001fe200078e0204 */
[----:B------:R-:W-:-:S03]  /*af50*/  ISETP.GE.AND P0, PT, R0, UR4, PT ;  /* 0x0000000400007c0c */ /* 0x000fc6000bf06270 */
[--C-:B-1----:R-:W-:Y:S01]  /*af60*/  @!P2 IMAD.WIDE R12, R21, 0x4, R4.reuse ;  /* 0x00000004150ca825 */ /* 0x102fe200078e0204 */
[----:B------:R0:W-:Y:S01]  /*af70*/  @!P1 ST.E.64 desc[UR36][R10.64], R76 ;  /* 0x0000004c0a009985 */ /* 0x0001e2000c101b24 */
[----:B------:R-:W-:Y:S02]  /*af80*/  ISETP.GE.AND P1, PT, R2, UR4, PT ;  /* 0x0000000402007c0c */ /* 0x000fe4000bf26270 */
[--C-:B------:R-:W-:Y:S01]  /*af90*/  @!P3 IMAD.WIDE R16, R23, 0x4, R4.reuse ;  /* 0x000000041710b825 */ /* 0x100fe200078e0204 */
[----:B--2---:R-:W-:Y:S01]  /*afa0*/  IADD3 R14, R3, 0xa8, RZ ;  /* 0x000000a8030e7810 */ /* 0x004fe20007ffe0ff */
[----:B------:R1:W-:Y:S01]  /*afb0*/  @!P2 ST.E.64 desc[UR36][R12.64], R80 ;  /* 0x000000500c00a985 */ /* 0x0003e2000c101b24 */
[----:B------:R-:W-:Y:S01]  /*afc0*/  ISETP.GE.AND P2, PT, R18, UR4, PT ;  /* 0x0000000412007c0c */ /* 0x000fe2000bf46270 */
[----:B------:R-:W-:Y:S02]  /*afd0*/  @!P4 IMAD.WIDE R20, R25, 0x4, R4 ;  /* 0x000000041914c825 */ /* 0x000fe400078e0204 */
[----:B------:R2:W-:Y:S01]  /*afe0*/  @!P3 ST.E.64 desc[UR36][R16.64], R84 ;  /* 0x000000541000b985 */ /* 0x0005e2000c101b24 */
[----:B------:R-:W-:Y:S01]  /*aff0*/  ISETP.GE.AND P3, PT, R22, UR4, PT ;  /* 0x0000000416007c0c */ /* 0x000fe2000bf66270 */
[C---:B------:R-:W-:Y:S01]  /*b000*/  VIADD R15, R3.reuse, 0xb0 ;  /* 0x000000b0030f7836 */ /* 0x040fe20000000000 */
[----:B------:R-:W-:Y:S01]  /*b010*/  @!P0 LEA.HI R0, R0, R0, RZ, 0x1 ;  /* 0x0000000000008211 */ /* 0x000fe200078f08ff */
[----:B------:R3:W-:Y:S01]  /*b020*/  @!P4 ST.E.64 desc[UR36][R20.64], R88 ;  /* 0x000000581400c985 */ /* 0x0007e2000c101b24 */
[----:B0-----:R-:W-:Y:S01]  /*b030*/  VIADD R11, R3, 0xb8 ;  /* 0x000000b8030b7836 */ /* 0x001fe20000000000 */
        /* <DEDUP_REMOVED lines=30> */
.L_x_5487:
[----:B------:R-:W-:Y:S05]  /*b220*/  BSYNC B0 ;  /* 0x0000000000007941 */ /* 0x000fea0003800000 */
.L_x_5486:
[----:B------:R-:W-:Y:S01]  /*b230*/  ISETP.GE.AND P0, PT, R8, R7, PT ;  /* 0x000000070800720c */ /* 0x000fe20003f06270 */
[----:B0---4-:R4:W0:Y:S04]  /*b240*/  SHFL.IDX PT, R5, R9, 0x1, 0x1c1f ;  /* 0x003c1f0009057f89 */ /* 0x01182800000e0000 */
[----:B---3--:R4:W3:Y:S08]  /*b250*/  SHFL.IDX PT, R4, R6, 0x1, 0x1c1f ;  /* 0x003c1f0006047f89 */ /* 0x0088f000000e0000 */
[----:B----4-:R-:W-:Y:S05]  /*b260*/  @P0 BRA `(.L_x_5446) ;  /* 0x0000004800540947 */ /* 0x010fea0003800000 */
[C---:B--2---:R-:W-:Y:S01]  /*b270*/  IADD3 R0, R3.reuse, 0x8, RZ ;  /* 0x0000000803007810 */ /* 0x044fe20007ffe0ff */
        /* <DEDUP_REMOVED lines=15> */
[----:B0--3--:R-:W-:Y:S01]  /*b370*/  @!P2 IMAD.WIDE R6, R3, 0x4, R4 ;  /* 0x000000040306a825 */ /* 0x009fe200078e0204 */
[----:B------:R-:W-:-:S02]  /*b380*/  ISETP.GE.AND P6, PT, R14, UR4, PT ;  /* 0x000000040e007c0c */ /* 0x000fc4000bfc6270 */
[----:B------:R-:W-:Y:S02]  /*b390*/  @!P3 LEA.HI R0, R0, R0, RZ, 0x1 ;  /* 0x000000000000b211 */ /* 0x000fe400078f08ff */
[----:B------:R0:W-:Y:S01]  /*b3a0*/  @!P2 ST.E.64 desc[UR36][R6.64], R26 ;  /* 0x0000001a0600a985 */ /* 0x0001e2000c101b24 */
[----:B------:R-:W-:Y:S02]  /*b3b0*/  @!P0 LEA.HI R2, R2, R2, RZ, 0x1 ;  /* 0x0000000202028211 */ /* 0x000fe400078f08ff */
[----:B------:R-:W-:Y:S02]  /*b3c0*/  @!P3 LOP3.LUT R9, R0, 0xfffffffe, RZ, 0xc0, !PT ;  /* 0xfffffffe0009b812 */ /* 0x000fe400078ec0ff */
[----:B------:R-:W-:Y:S02]  /*b3d0*/  IADD3 R0, R3, 0x20, RZ ;  /* 0x0000002003007810 */ /* 0x000fe40007ffe0ff */
[----:B------:R-:W-:Y:S01]  /*b3e0*/  @!P1 LEA.HI R10, R10, R10, RZ, 0x1 ;  /* 0x0000000a0a0a9211 */ /* 0x000fe200078f08ff */
[----:B------:R-:W-:Y:S01]  /*b3f0*/  @!P3 IMAD.WIDE R8, R9, 0x4, R4 ;  /* 0x000000040908b825 */ /* 0x000fe200078e0204 */
[----:B------:R-:W-:-:S02]  /*b400*/  ISETP.GE.AND P2, PT, R0, UR4, PT ;  /* 0x0000000400007c0c */ /* 0x000fc4000bf46270 */
[----:B------:R-:W-:Y:S02]  /*b410*/  @!P4 LEA.HI R12, R12, R12, RZ, 0x1 ;  /* 0x0000000c0c0cc211 */ /* 0x000fe400078f08ff */
[----:B------:R1:W-:Y:S01]  /*b420*/  @!P3 ST.E.64 desc[UR36][R8.64], R30 ;  /* 0x0000001e0800b985 */ /* 0x0003e2000c101b24 */
[----:B------:R-:W-:Y:S02]  /*b430*/  ISETP.GE.AND P3, PT, R11, UR4, PT ;  /* 0x000000040b007c0c */ /* 0x000fe4000bf66270 */
[----:B0-----:R-:W-:Y:S02]  /*b440*/  @!P0 LOP3.LUT R7, R2, 0xfffffffe, RZ, 0xc0, !PT ;  /* 0xfffffffe02078812 */ /* 0x001fe400078ec0ff */
[----:B------:R-:W-:Y:S02]  /*b450*/  @!P6 LEA.HI R14, R14, R14, RZ, 0x1 ;  /* 0x0000000e0e0ee211 */ /* 0x000fe400078f08ff */
[----:B------:R-:W-:Y:S01]  /*b460*/  @!P4 LOP3.LUT R15, R12, 0xfffffffe, RZ, 0xc0, !PT ;  /* 0xfffffffe0c0fc812 */ /* 0x000fe200078ec0ff */
[----:B------:R-:W-:Y:S01]  /*b470*/  @!P0 IMAD.WIDE R6, R7, 0x4, R4 ;  /* 0x0000000407068825 */ /* 0x000fe200078e0204 */
[----:B------:R-:W-:-:S02]  /*b480*/  @!P2 LEA.HI R0, R0, R0, RZ, 0x1 ;  /* 0x000000000000a211 */ /* 0x000fc400078f08ff */
[----:B------:R-:W-:Y:S02]  /*b490*/  @!P6 LOP3.LUT R21, R14, 0xfffffffe, RZ, 0xc0, !PT ;  /* 0xfffffffe0e15e812 */ /* 0x000fe400078ec0ff */
[----:B------:R0:W-:Y:S01]  /*b4a0*/  @!P0 ST.E.64 desc[UR36][R6.64], R34 ;  /* 0x0000002206008985 */ /* 0x0001e2000c101b24 */
[----:B-1----:R-:W-:Y:S02]  /*b4b0*/  @!P1 LOP3.LUT R9, R10, 0xfffffffe, RZ, 0xc0, !PT ;  /* 0xfffffffe0a099812 */ /* 0x002fe400078ec0ff */
[----:B------:R-:W-:Y:S02]  /*b4c0*/  @!P3 LEA.HI R2, R11, R11, RZ, 0x1 ;  /* 0x0000000b0b02b211 */ /* 0x000fe400078f08ff */
[----:B------:R-:W-:Y:S01]  /*b4d0*/  @!P5 LEA.HI R10, R13, R13, RZ, 0x1 ;  /* 0x0000000d0d0ad211 */ /* 0x000fe200078f08ff */
[--C-:B------:R-:W-:Y:S01]  /*b4e0*/  @!P1 IMAD.WIDE R8, R9, 0x4, R4.reuse ;  /* 0x0000000409089825 */ /* 0x100fe200078e0204 */
[----:B------:R-:W-:Y:S02]  /*b4f0*/  @!P2 LOP3.LUT R11, R0, 0xfffffffe, RZ, 0xc0, !PT ;  /* 0xfffffffe000ba812 */ /* 0x000fe400078ec0ff */
[----:B------:R-:W-:Y:S01]  /*b500*/  @!P3 LOP3.LUT R13, R2, 0xfffffffe, RZ, 0xc0, !PT ;  /* 0xfffffffe020db812 */ /* 0x000fe200078ec0ff */
[C---:B------:R-:W-:Y:S01]  /*b510*/  VIADD R0, R3.reuse, 0x58 ;  /* 0x0000005803007836 */ /* 0x040fe20000000000 */
[----:B------:R-:W-:Y:S01]  /*b520*/  @!P5 LOP3.LUT R17, R10, 0xfffffffe, RZ, 0xc0, !PT ;  /* 0xfffffffe0a11d812 */ /* 0x000fe200078ec0ff */
[----:B------:R1:W-:Y:S01]  /*b530*/  @!P1 ST.E.64 desc[UR36][R8.64], R38 ;  /* 0x0000002608009985 */ /* 0x0003e2000c101b24 */
[----:B------:R-:W-:Y:S01]  /*b540*/  IADD3 R18, R3, 0x50, RZ ;  /* 0x0000005003127810 */ /* 0x000fe20007ffe0ff */
[----:B0-----:R-:W-:Y:S01]  /*b550*/  @!P2 IMAD.WIDE R6, R11, 0x4, R4 ;  /* 0x000000040b06a825 */ /* 0x001fe200078e0204 */
[----:B------:R-:W-:-:S02]  /*b560*/  ISETP.GE.AND P1, PT, R16, UR4, PT ;  /* 0x0000000410007c0c */ /* 0x000fc4000bf26270 */
[----:B------:R-:W-:Y:S01]  /*b570*/  ISETP.GE.AND P0, PT, R18, UR4, PT ;  /* 0x0000000412007c0c */ /* 0x000fe2000bf06270 */
[--C-:B------:R-:W-:Y:S01]  /*b580*/  @!P4 IMAD.WIDE R10, R15, 0x4, R4.reuse ;  /* 0x000000040f0ac825 */ /* 0x100fe200078e0204 */
[----:B------:R0:W-:Y:S01]  /*b590*/  @!P2 ST.E.64 desc[UR36][R6.64], R42 ;  /* 0x0000002a0600a985 */ /* 0x0001e2000c101b24 */
[----:B------:R-:W-:Y:S02]  /*b5a0*/  ISETP.GE.AND P2, PT, R0, UR4, PT ;  /* 0x0000000400007c0c */ /* 0x000fe4000bf46270 */
[----:B------:R-:W-:-:S04]  /*b5b0*/  @!P6 IMAD.WIDE R14, R21, 0x4, R4 ;  /* 0x00000004150ee825 */ /* 0x000fc800078e0204 */
[--C-:B-1----:R-:W-:Y:S02]  /*b5c0*/  @!P3 IMAD.WIDE R8, R13, 0x4, R4.reuse ;  /* 0x000000040d08b825 */ /* 0x102fe400078e0204 */
        /* <DEDUP_REMOVED lines=10> */
[----:B------:R-:W-:Y:S01]  /*b670*/  ISETP.GE.AND P3, PT, R21, UR4, PT ;  /* 0x0000000415007c0c */ /* 0x000fe2000bf66270 */
[----:B------:R4:W-:Y:S01]  /*b680*/  @!P6 ST.E.64 desc[UR36][R14.64], R58 ;  /* 0x0000003a0e00e985 */ /* 0x0009e2000c101b24 */
        /* <DEDUP_REMOVED lines=19> */
[C---:B------:R-:W-:Y:S01]  /*b7c0*/  VIADD R20, R3.reuse, 0xa8 ;  /* 0x000000a803147836 */ /* 0x040fe20000000000 */
[----:B------:R-:W-:Y:S02]  /*b7d0*/  IADD3 R16, R3, 0x80, RZ ;  /* 0x0000008003107810 */ /* 0x000fe40007ffe0ff */
[----:B------:R-:W-:Y:S01]  /*b7e0*/  @!P3 LOP3.LUT R21, R21, 0xfffffffe, RZ, 0xc0, !PT ;  /* 0xfffffffe1515b812 */ /* 0x000fe200078ec0ff */
[--C-:B0-----:R-:W-:Y:S01]  /*b7f0*/  @!P2 IMAD.WIDE R6, R11, 0x4, R4.reuse ;  /* 0x000000040b06a825 */ /* 0x101fe200078e0204 */
[----:B------:R-:W-:Y:S02]  /*b800*/  ISETP.GE.AND P0, PT, R16, UR4, PT ;  /* 0x0000000410007c0c */ /* 0x000fe4000bf06270 */
[----:B------:R-:W-:Y:S01]  /*b810*/  ISETP.GE.AND P1, PT, R18, UR4, PT ;  /* 0x0000000412007c0c */ /* 0x000fe2000bf26270 */
[----:B-1----:R-:W-:Y:S01]  /*b820*/  @!P6 IMAD.WIDE R8, R13, 0x4, R4 ;  /* 0x000000040d08e825 */ /* 0x002fe200078e0204 */
[----:B------:R0:W-:Y:S01]  /*b830*/  @!P2 ST.E.64 desc[UR36][R6.64], R70 ;  /* 0x000000460600a985 */ /* 0x0001e2000c101b24 */
[----:B------:R-:W-:-:S02]  /*b840*/  IADD3 R2, R3, 0x98, RZ ;  /* 0x0000009803027810 */ /* 0x000fc40007ffe0ff */
        /* <DEDUP_REMOVED lines=9> */
[C---:B------:R-:W-:Y:S01]  /*b8e0*/  VIADD R17, R3.reuse, 0xa0 ;  /* 0x000000a003117836 */ /* 0x040fe20000000000 */
[----:B------:R4:W-:Y:S01]  /*b8f0*/  @!P3 ST.E.64 desc[UR36][R14.64], R86 ;  /* 0x000000560e00b985 */ /* 0x0009e2000c101b24 */
        /* <DEDUP_REMOVED lines=39> */
.L_x_5485:
[----:B------:R-:W0:Y:S02]  /*bb70*/  S2R R0, SR_TID.X ;  /* 0x0000000000007919 */ /* 0x000e240000002100 */
[----:B0-----:R-:W-:-:S05]  /*bb80*/  VIADD R2, R0, 0xffffff80 ;  /* 0xffffff8000027836 */ /* 0x001fca0000000000 */
[----:B------:R-:W-:-:S13]  /*bb90*/  ISETP.GT.AND P0, PT, R2, 0x7f, PT ;  /* 0x0000007f0200780c */ /* 0x000fda0003f04270 */
[----:B------:R-:W-:Y:S05]  /*bba0*/  @P0 BRA `(.L_x_5446) ;  /* 0x0000004000040947 */ /* 0x000fea0003800000 */
[----:B------:R-:W0:Y:S01]  /*bbb0*/  S2R R3, SR_CTAID.X ;  /* 0x0000000000037919 */ /* 0x000e220000002500 */
[----:B------:R-:W1:Y:S01]  /*bbc0*/  LDC R6, c[0x0][0xbe8] ;  /* 0x0002fa00ff067b82 */ /* 0x000e620000000800 */
[----:B------:R-:W-:Y:S01]  /*bbd0*/  ULDC UR4, c[0x0][0xa88] ;  /* 0x0002a20000047ab9 */ /* 0x000fe20000000800 */
[----:B0-----:R-:W-:Y:S01]  /*bbe0*/  LEA R0, R3, R0, 0x7 ;  /* 0x0000000003007211 */ /* 0x001fe200078e38ff */
[----:B-1----:R-:W-:-:S04]  /*bbf0*/  IMAD R3, R6, UR4, RZ ;  /* 0x0000000406037c24 */ /* 0x002fc8000f8e02ff */
[----:B------:R-:W-:-:S05]  /*bc00*/  VIADD R0, R0, 0xffffff80 ;  /* 0xffffff8000007836 */ /* 0x000fca0000000000 */
[----:B------:R-:W-:-:S13]  /*bc10*/  ISETP.GE.AND P0, PT, R0, R3, PT ;  /* 0x000000030000720c */ /* 0x000fda0003f06270 */
[----:B------:R-:W-:Y:S05]  /*bc20*/  @P0 BRA `(.L_x_5446) ;  /* 0x0000003c00e40947 */ /* 0x000fea0003800000 */
[----:B------:R-:W-:Y:S01]  /*bc30*/  ISETP.NE.AND P0, PT, R6, 0x1, PT ;  /* 0x000000010600780c */ /* 0x000fe20003f05270 */
[----:B------:R-:W0:Y:S01]  /*bc40*/  S2UR UR7, SR_CTAID.Z ;  /* 0x00000000000779c3 */ /* 0x000e220000002700 */
[----:B------:R-:W-:Y:S01]  /*bc50*/  R2UR UR11, R19 ;  /* 0x00000000130b72ca */ /* 0x000fe200000e0000 */
[----:B------:R-:W-:Y:S01]  /*bc60*/  ULDC.64 UR8, c[0x0][0xbd0] ;  /* 0x0002f40000087ab9 */ /* 0x000fe20000000a00 */
[----:B------:R-:W-:-:S05]  /*bc70*/  IMAD.MOV.U32 R5, RZ, RZ, R0 ;  /* 0x000000ffff057224 */ /* 0x000fca00078e0000 */
        /* <DEDUP_REMOVED lines=9> */
[----:B------:R-:W-:Y:S02]  /*bd10*/  UIADD3 UR6, UR5, UR6, URZ ;  /* 0x0000000605067290 */ /* 0x000fe4000fffe03f */
[----:B------:R-:W-:Y:S01]  /*bd20*/  IMAD.U32 R3, RZ, RZ, UR5 ;  /* 0x00000005ff037e24 */ /* 0x000fe2000f8e00ff */
[----:B------:R-:W-:Y:S02]  /*bd30*/  ULDC.64 UR4, c[0x0][0xbe0] ;  /* 0x0002f80000047ab9 */ /* 0x000fe40000000a00 */
[----:B------:R-:W0:Y:S01]  /*bd40*/  S2UR UR10, SR_CTAID.Y ;  /* 0x00000000000a79c3 */ /* 0x000e220000002600 */
[----:B------:R-:W-:-:S02]  /*bd50*/  IMAD.U32 R3, RZ, RZ, UR6 ;  /* 0x00000006ff037e24 */ /* 0x000fc4000f8e00ff */
[C---:B-1----:R-:W-:Y:S02]  /*bd60*/  IMAD R12, R10.reuse, UR8, RZ ;  /* 0x000000080a0c7c24 */ /* 0x042fe4000f8e02ff */
[----:B------:R-:W-:-:S03]  /*bd70*/  IMAD.WIDE.U32 R2, R10, UR7, R2 ;  /* 0x000000070a027c25 */ /* 0x000fc6000f8e0002 */
[----:B------:R-:W0:Y:S01]  /*bd80*/  LDC R8, c[0x0][0xc50] ;  /* 0x00031400ff087b82 */ /* 0x000e220000000800 */
[----:B--2---:R-:W-:Y:S01]  /*bd90*/  @P0 IMAD.HI.U32 R4, R0, R7, RZ ;  /* 0x0000000700040227 */ /* 0x004fe200078e00ff */
[----:B------:R-:W-:-:S03]  /*bda0*/  IADD3 R7, RZ, -UR11, RZ ;  /* 0x8000000bff077c10 */ /* 0x000fc6000fffe0ff */
[----:B------:R-:W-:Y:S01]  /*bdb0*/  IMAD R11, R11, UR7, R12 ;  /* 0x000000070b0b7c24 */ /* 0x000fe2000f8e020c */
[----:B---3--:R-:W-:-:S03]  /*bdc0*/  @P0 SHF.R.U32.HI R5, RZ, R9, R4 ;  /* 0x00000009ff050219 */ /* 0x008fc60000011604 */
[----:B------:R-:W-:Y:S02]  /*bdd0*/  IMAD.IADD R3, R11, 0x1, R3 ;  /* 0x000000010b037824 */ /* 0x000fe400078e0203 */
        /* <DEDUP_REMOVED lines=22> */
.L_x_5444:
        /* <DEDUP_REMOVED lines=18> */
.L_x_5488:
[----:B------:R-:W-:Y:S01]  /*c060*/  ULDC UR44, c[0x0][0xc50] ;  /* 0x00031400002c7ab9 */ /* 0x000fe20000000800 */
[----:B------:R-:W-:Y:S01]  /*c070*/  UMOV UR41, UR6 ;  /* 0x0000000600297c82 */ /* 0x000fe20008000000 */
[----:B------:R-:W-:-:S11]  /*c080*/  UISETP.NE.AND UP0, UPT, UR44, 0x1, UPT ;  /* 0x000000012c00788c */ /* 0x000fd6000bf05270 */
[----:B------:R-:W-:Y:S01]  /*c090*/  @UP0 ULDC UR4, c[0x0][0xc54] ;  /* 0x0003150000040ab9 */ /* 0x000fe20000000800 */
[----:B------:R-:W-:Y:S01]  /*c0a0*/  @UP0 ULDC UR7, c[0x0][0xc58] ;  /* 0x0003160000070ab9 */ /* 0x000fe20000000800 */
[----:B------:R-:W-:-:S04]  /*c0b0*/  UIMAD.WIDE.U32 UR4, UR6, UR4, URZ ;  /* 0x00000004060472a5 */ /* 0x000fc8000f8e003f */
[----:B------:R-:W-:-:S12]  /*c0c0*/  @UP0 USHF.R.U32.HI UR41, URZ, UR7, UR5 ;  /* 0x000000073f290299 */ /* 0x000fd80008011605 */
.L_x_5489:
[----:B------:R-:W-:Y:S01]  /*c0d0*/  ISETP.GE.AND P0, PT, R26, RZ, PT ;  /* 0x000000ff1a00720c */ /* 0x000fe20003f06270 */
[----:B------:R-:W-:Y:S01]  /*c0e0*/  UIADD3 UR4, -UR41, URZ, URZ ;  /* 0x0000003f29047290 */ /* 0x000fe2000fffe13f */
[----:B------:R-:W-:Y:S01]  /*c0f0*/  IMAD.MOV.U32 R28, RZ, RZ, 0x1 ;  /* 0x00000001ff1c7424 */ /* 0x000fe200078e00ff */
[----:B------:R-:W-:Y:S01]  /*c100*/  MOV R0, RZ ;  /* 0x000000ff00007202 */ /* 0x000fe20000000f00 */
[----:B------:R-:W-:Y:S01]  /*c110*/  IMAD.MOV.U32 R6, RZ, RZ, 0x1 ;  /* 0x00000001ff067424 */ /* 0x000fe200078e00ff */
[----:B------:R-:W-:-:S08]  /*c120*/  UIMAD UR44, UR44, UR4, UR6 ;  /* 0x000000042c2c72a4 */ /* 0x000fd0000f8e0206 */
[----:B------:R-:W-:Y:S05]  /*c130*/  @!P0 BRA `(.L_x_5490) ;  /* 0x0000003400d88947 */ /* 0x000fea0003800000 */
[----:B------:R-:W0:Y:S01]  /*c140*/  LDC.64 R2, c[0x0][0xa28] ;  /* 0x00028a00ff027b82 */ /* 0x000e220000000a00 */
[----:B------:R-:W-:Y:S01]  /*c150*/  ULDC UR4, c[0x0][0x448] ;  /* 0x0001120000047ab9 */ /* 0x000fe20000000800 */
[----:B------:R-:W-:Y:S01]  /*c160*/  ULDC UR7, c[0x0][0x2f0] ;  /* 0x0000bc0000077ab9 */ /* 0x000fe20000000800 */
[----:B------:R-:W-:-:S05]  /*c170*/  IMAD.MOV.U32 R22, RZ, RZ, RZ ;  /* 0x000000ffff167224 */ /* 0x000fca00078e00ff */
[----:B------:R-:W1:Y:S01]  /*c180*/  S2UR UR48, SR_CTAID.X ;  /* 0x00000000003079c3 */ /* 0x000e620000002500 */
[----:B------:R-:W-:Y:S01]  /*c190*/  UISETP.NE.AND UP1, UPT, UR4, 0x1, UPT ;  /* 0x000000010400788c */ /* 0x000fe2000bf25270 */
[----:B------:R-:W-:Y:S02]  /*c1a0*/  ULDC UR8, c[0x0][0x288] ;  /* 0x0000a20000087ab9 */ /* 0x000fe40000000800 */
[----:B------:R-:W-:Y:S02]  /*c1b0*/  ULDC.64 UR4, c[0x0][0x418] ;  /* 0x0001060000047ab9 */ /* 0x000fe40000000a00 */
[----:B------:R-:W-:-:S03]  /*c1c0*/  UISETP.NE.U32.AND UP0, UPT, UR4, URZ, UPT ;  /* 0x0000003f0400728c */ /* 0x000fc6000bf05070 */
[----:B------:R-:W-:Y:S01]  /*c1d0*/  ULDC UR4, c[0x0][0x424] ;  /* 0x0001090000047ab9 */ /* 0x000fe20000000800 */
[----:B------:R-:W-:-:S03]  /*c1e0*/  UISETP.NE.AND.EX UP0, UPT, UR5, URZ, UPT, UP0 ;  /* 0x0000003f0500728c */ /* 0x000fc6000bf05300 */
[----:B------:R-:W-:Y:S01]  /*c1f0*/  @UP1 ULDC UR5, c[0x0][0x44c] ;  /* 0x0001130000051ab9 */ /* 0x000fe20000000800 */
[----:B0-----:R-:W-:Y:S01]  /*c200*/  ISETP.NE.U32.AND P0, PT, R2, RZ, PT ;  /* 0x000000ff0200720c */ /* 0x001fe20003f05070 */
[----:B------:R-:W-:-:S03]  /*c210*/  USEL UR42, UR4, 0x1, UP0 ;  /* 0x00000001042a7887 */ /* 0x000fc60008000000 */
[----:B------:R-:W-:Y:S01]  /*c220*/  ISETP.NE.AND.EX P0, PT, R3, RZ, PT, P0 ;  /* 0x000000ff0300720c */ /* 0x000fe20003f05300 */
[----:B-1----:R-:W-:Y:S02]  /*c230*/  ULEA UR6, UR48, 0x7f, 0x7 ;  /* 0x0000007f30067891 */ /* 0x002fe4000f8e383f */
[----:B------:R-:W-:Y:S02]  /*c240*/  UIMAD UR42, UR42, UR7, URZ ;  /* 0x000000072a2a72a4 */ /* 0x000fe4000f8e023f */
[----:B------:R-:W-:Y:S01]  /*c250*/  UIMAD.WIDE.U32 UR4, UR6, UR5, URZ ;  /* 0x00000005060472a5 */ /* 0x000fe2000f8e003f */
[----:B------:R-:W-:-:S03]  /*c260*/  @UP1 ULDC UR7, c[0x0][0x450] ;  /* 0x0001140000071ab9 */ /* 0x000fc60000000800 */
[----:B------:R-:W-:-:S04]  /*c270*/  @UP1 USHF.R.U32.HI UR6, URZ, UR7, UR5 ;  /* 0x000000073f061299 */ /* 0x000fc80008011605 */
[----:B------:R-:W0:Y:S01]  /*c280*/  @P0 LDC.64 R2, c[0x0][0xa28] ;  /* 0x00028a00ff020b82 */ /* 0x000e220000000a00 */
[----:B------:R-:W-:Y:S02]  /*c290*/  UIADD3 UR5, UR42, 0x60, -UR8 ;  /* 0x000000602a057890 */ /* 0x000fe4000fffe808 */
[----:B------:R-:W-:Y:S02]  /*c2a0*/  UIADD3 UR4, UR42, 0x5f, URZ ;  /* 0x0000005f2a047890 */ /* 0x000fe4000fffe03f */
[----:B------:R-:W-:Y:S02]  /*c2b0*/  UIADD3 UR6, UR5, UR6, URZ ;  /* 0x0000000605067290 */ /* 0x000fe4000fffe03f */
[----:B------:R-:W-:Y:S02]  /*c2c0*/  UIMAD.WIDE UR4, UR4, 0x2aaaaaab, URZ ;  /* 0x2aaaaaab040478a5 */ /* 0x000fe4000f8e023f */
[----:B------:R-:W-:Y:S02]  /*c2d0*/  UIMAD.WIDE UR6, UR6, 0x2aaaaaab, URZ ;  /* 0x2aaaaaab060678a5 */ /* 0x000fe4000f8e023f */
[----:B------:R-:W-:-:S02]  /*c2e0*/  USHF.R.U32.HI UR43, URZ, 0x1f, UR5 ;  /* 0x0000001f3f2b7899 */ /* 0x000fc40008011605 */
[----:B------:R-:W-:Y:S02]  /*c2f0*/  USHF.R.U32.HI UR45, URZ, 0x1f, UR7 ;  /* 0x0000001f3f2d7899 */ /* 0x000fe40008011607 */
[----:B------:R-:W-:Y:S02]  /*c300*/  ULEA.HI.SX32 UR43, UR5, UR43, 0x1c ;  /* 0x0000002b052b7291 */ /* 0x000fe4000f8fe23f */
[----:B------:R-:W-:-:S04]  /*c310*/  ULEA.HI.SX32 UR45, UR7, UR45, 0x1c ;  /* 0x0000002d072d7291 */ /* 0x000fc8000f8fe23f */
[----:B------:R-:W-:Y:S02]  /*c320*/  UISETP.LT.AND UP0, UPT, UR43, UR45, UPT ;  /* 0x0000002d2b00728c */ /* 0x000fe4000bf01270 */
[----:B------:R-:W-:Y:S01]  /*c330*/  UP2UR UR49, UPR, URZ, 0x2 ;  /* 0x000000023f317883 */ /* 0x000fe20008000000 */
[----:B0-----:R-:W-:Y:S01]  /*c340*/  @P0 IMAD.WIDE R2, R26, 0x4, R2 ;  /* 0x000000041a020825 */ /* 0x001fe200078e0202 */
[----:B------:R-:W-:-:S04]  /*c350*/  USEL UR11, UR43, UR45, UP0 ;  /* 0x0000002d2b0b7287 */ /* 0x000fc80008000000 */
[----:B------:R-:W-:Y:S01]  /*c360*/  UISETP.GE.AND UP1, UPT, UR11, 0x1, UPT ;  /* 0x000000010b00788c */ /* 0x000fe2000bf26270 */
[----:B------:R0:W5:Y:S01]  /*c370*/  @P0 LDG.E R22, desc[UR36][R2.64] ;  /* 0x0000002402160981 */ /* 0x000162000c1e1900 */
[----:B------:R-:W-:Y:S02]  /*c380*/  USHF.R.U32.HI UR9, URZ, 0x10, UR44 ;  /* 0x000000103f097899 */ /* 0x000fe4000801162c */
[----:B------:R-:W-:Y:S02]  /*c390*/  ULOP3.LUT UR44, UR44, 0xffff, URZ, 0xc0, !UPT ;  /* 0x0000ffff2c2c7892 */ /* 0x000fe4000f8ec03f */
[----:B------:R-:W-:Y:S01]  /*c3a0*/  PLOP3.LUT P0, PT, PT, PT, UP1, 0x80, 0x0 ;  /* 0x000000000000781c */ /* 0x000fe20003f0f018 */
[----:B------:R-:W-:Y:S01]  /*c3b0*/  UISETP.NE.AND UP0, UPT, UR9, URZ, UPT ;  /* 0x0000003f0900728c */ /* 0x000fe2000bf05270 */
[----:B------:R-:W-:-:S10]  /*c3c0*/  UMOV UR40, URZ ;  /* 0x0000003f00287c82 */ /* 0x000fd40008000000 */
[----:B------:R-:W-:Y:S01]  /*c3d0*/  @!UP0 ULDC UR9, c[0x0][0x9f0] ;  /* 0x00027c0000098ab9 */ /* 0x000fe20000000800 */
        /* <DEDUP_REMOVED lines=11> */
[----:B0-----:R-:W-:Y:S01]  /*c490*/  IADD3 R2, R0, 0xffffffe, RZ ;  /* 0x0ffffffe00027810 */ /* 0x001fe20007ffe0ff */
[----:B------:R-:W-:-:S05]  /*c4a0*/  IMAD.MOV R0, RZ, RZ, -R4 ;  /* 0x000000ffff007224 */ /* 0x000fca00078e0a04 */
        /* <DEDUP_REMOVED lines=18> */
.L_x_5491:
[----:B------:R-:W-:Y:S02]  /*c5d0*/  UIMAD UR50, UR44, UR40, URZ ;  /* 0x000000282c3272a4 */ /* 0x000fe4000f8e023f */
[----:B------:R-:W-:Y:S02]  /*c5e0*/  IMAD.U32 R0, RZ, RZ, UR40 ;  /* 0x00000028ff007e24 */ /* 0x000fe4000f8e00ff */
[----:B------:R-:W-:Y:S02]  /*c5f0*/  IMAD.MOV.U32 R6, RZ, RZ, 0x1 ;  /* 0x00000001ff067424 */ /* 0x000fe400078e00ff */
[----:B------:R-:W-:-:S04]  /*c600*/  MOV R19, UR50 ;  /* 0x0000003200137c02 */ /* 0x000fc80008000f00 */
        /* <DEDUP_REMOVED lines=27> */
.L_x_5492:
        /* <DEDUP_REMOVED lines=20> */
.L_x_5494:
        /* <DEDUP_REMOVED lines=15> */
.L_x_5493:
        /* <DEDUP_REMOVED lines=17> */
[----:B------:R-:W-:-:S05]  /*cb00*/  IMAD R5, R31, 0x60, R37 ;  /* 0x000000601f057824 */ /* 0x000fca00078e0225 */
[C---:B------:R-:W-:Y:S01]  /*cb10*/  ISETP.GE.AND P0, PT, R5.reuse, UR42, PT ;  /* 0x0000002a05007c0c */ /* 0x040fe2000bf06270 */
[----:B0-----:R-:W0:Y:S01]  /*cb20*/  @P1 LDC R3, c[0x0][0x434] ;  /* 0x00010d00ff031b82 */ /* 0x001e220000000800 */
[----:B-----5:R-:W-:Y:S02]  /*cb30*/  IADD3 R10, R5, R22, RZ ;  /* 0x00000016050a7210 */ /* 0x020fe40007ffe0ff */
[----:B------:R-:W-:Y:S02]  /*cb40*/  ISETP.GT.U32.OR P0, PT, R37, 0x5f, P0 ;  /* 0x0000005f2500780c */ /* 0x000fe40000704470 */
[----:B------:R-:W-:Y:S01]  /*cb50*/  @P1 LOP3.LUT R16, R16, 0x20, RZ, 0xfc, !PT ;  /* 0x0000002010101812 */ /* 0x000fe200078efcff */
[----:B------:R-:W-:Y:S02]  /*cb60*/  IMAD.MOV.U32 R9, RZ, RZ, R10 ;  /* 0x000000ffff097224 */ /* 0x000fe400078e000a */
        /* <DEDUP_REMOVED lines=14> */
[----:B------:R-:W-:-:S05]  /*cc50*/  @!P0 IMAD R7, R36, R7, R0 ;  /* 0x0000000724078224 */ /* 0x000fca00078e0200 */
[----:B------:R-:W-:-:S04]  /*cc60*/  @!P0 IADD3 R0, R3, R7, RZ ;  /* 0x0000000703008210 */ /* 0x000fc80007ffe0ff */
[----:B------:R-:W-:Y:S01]  /*cc70*/  @!P0 LEA.HI.X R5, R2, R5, R0, 0x2, P1 ;  /* 0x0000000502058211 */ /* 0x000fe200008f1400 */
[----:B------:R-:W-:-:S06]  /*cc80*/  IMAD.MOV.U32 R0, RZ, RZ, RZ ;  /* 0x000000ffff007224 */ /* 0x000fcc00078e00ff */
[----:B------:R1:W5:Y:S02]  /*cc90*/  @!P0 LDG.E R0, desc[UR36][R4.64] ;  /* 0x0000002404008981 */ /* 0x000364000c1e1900 */
[----:B-1----:R-:W-:-:S05]  /*cca0*/  IMAD.SHL.U32 R4, R25, 0x8, RZ ;  /* 0x0000000819047824 */ /* 0x002fca00078e00ff */
        /* <DEDUP_REMOVED lines=12> */
.L_x_5537:
[----:B------:R-:W2:Y:S01]  /*cd70*/  LDL R2, [R1+0x4] ;  /* 0x0000040001027983 */ /* 0x000ea20000100800 */
[----:B------:R-:W-:Y:S01]  /*cd80*/  ISETP.GT.U32.AND P1, PT, R37, 0x5f, PT ;  /* 0x0000005f2500780c */ /* 0x000fe20003f24070 */
[----:B------:R-:W-:Y:S01]  /*cd90*/  IMAD.U32 R35, RZ, RZ, UR41 ;  /* 0x00000029ff237e24 */ /* 0x000fe2000f8e00ff */
[----:B------:R-:W-:Y:S02]  /*cda0*/  LOP3.LUT R16, R16, 0xfffffff7, RZ, 0xc0, !PT ;  /* 0xfffffff710107812 */ /* 0x000fe400078ec0ff */
[----:B------:R-:W-:Y:S02]  /*cdb0*/  IADD3 R3, -R9, RZ, RZ ;  /* 0x000000ff09037210 */ /* 0x000fe40007ffe1ff */
[----:B------:R-:W-:-:S03]  /*cdc0*/  SHF.R.S32.HI R35, RZ, 0x1f, R35 ;  /* 0x0000001fff237819 */ /* 0x000fc60000011423 */
[----:B------:R-:W-:-:S04]  /*cdd0*/  IMAD R10, R17, R3, R10 ;  /* 0x00000003110a7224 */ /* 0x000fc800078e020a */
        /* <DEDUP_REMOVED lines=9> */
.L_x_5496:
[----:B------:R-:W-:Y:S01]  /*ce70*/  SHF.R.S32.HI R6, RZ, 0x1f, R10 ;  /* 0x0000001fff067819 */ /* 0x000fe2000001140a */
[----:B------:R-:W-:Y:S01]  /*ce80*/  ULDC.64 UR4, c[0x0][0x328] ;  /* 0x0000ca0000047ab9 */ /* 0x000fe20000000a00 */
[----:B------:R-:W-:-:S03]  /*ce90*/  R2UR UR6, R35 ;  /* 0x00000000230672ca */ /* 0x000fc600000e0000 */
[----:B------:R-:W-:-:S04]  /*cea0*/  IMAD R3, R6, UR4, RZ ;  /* 0x0000000406037c24 */ /* 0x000fc8000f8e02ff */
[C---:B------:R-:W-:Y:S02]  /*ceb0*/  IMAD R5, R10.reuse, UR5, R3 ;  /* 0x000000050a057c24 */ /* 0x040fe4000f8e0203 */
[----:B------:R-:W-:Y:S01]  /*cec0*/  IMAD.WIDE.U32 R2, R10, UR4, RZ ;  /* 0x000000040a027c25 */ /* 0x000fe2000f8e00ff */
[----:B------:R-:W-:-:S04]  /*ced0*/  ULDC.64 UR4, c[0x0][0x338] ;  /* 0x0000ce0000047ab9 */ /* 0x000fc80000000a00 */
[----:B------:R-:W-:Y:S02]  /*cee0*/  IADD3 R3, R3, R5, RZ ;  /* 0x0000000503037210 */ /* 0x000fe40007ffe0ff */
        /* <DEDUP_REMOVED lines=12> */
[----:B------:R-:W-:-:S04]  /*cfb0*/  IADD3 R3, R3, UR4, RZ ;  /* 0x0000000403037c10 */ /* 0x000fc8000fffe0ff */
[----:B------:R-:W-:Y:S01]  /*cfc0*/  LEA.HI.X R18, R2, UR7, R3, 0x1, P0 ;  /* 0x0000000702127c11 */ /* 0x000fe200080f0c03 */
[----:B------:R-:W-:-:S05]  /*cfd0*/  IMAD.MOV.U32 R2, RZ, RZ, 0x1 ;  /* 0x00000001ff027424 */ /* 0x000fca00078e00ff */
[----:B------:R-:W-:-:S04]  /*cfe0*/  SHF.L.U32 R2, R2, 0x1f, RZ ;  /* 0x0000001f02027819 */ /* 0x000fc800000006ff */
[----:B------:R-:W0:Y:S02]  /*cff0*/  SYNCS.PHASECHK.TRANS64.TRYWAIT P0, [UR46+0x30840], R2 ;  /* 0x03084002ff0075a7 */ /* 0x000e24000800016e */
[----:B0-----:R-:W-:Y:S05]  /*d000*/  @!P0 BRA `(.L_x_5497) ;  /* 0x0000002c00bc8947 */ /* 0x001fea0003800000 */
.L_x_5538:
[----:B------:R-:W-:Y:S01]  /*d010*/  ULDC.64 UR4, c[0x0][0x300] ;  /* 0x0000c00000047ab9 */ /* 0x000fe20000000a00 */
[----:B------:R-:W-:Y:S01]  /*d020*/  R2UR UR6, R35 ;  /* 0x00000000230672ca */ /* 0x000fe200000e0000 */
[----:B0-----:R-:W-:Y:S01]  /*d030*/  IMAD R3, R6, UR4, RZ ;  /* 0x0000000406037c24 */ /* 0x001fe2000f8e02ff */
[----:B------:R-:W-:Y:S01]  /*d040*/  MOV R6, 0xffffffa0 ;  /* 0xffffffa000067802 */ /* 0x000fe20000000f00 */
[----:B------:R-:W-:Y:S01]  /*d050*/  IMAD.SHL.U32 R30, R8, 0x8, RZ ;  /* 0x00000008081e7824 */ /* 0x000fe200078e00ff */
[----:B------:R-:W-:Y:S01]  /*d060*/  SHF.R.U32.HI R27, RZ, 0x3, R8 ;  /* 0x00000003ff1b7819 */ /* 0x000fe20000011608 */
[----:B------:R-:W-:Y:S01]  /*d070*/  IMAD R7, R10, UR5, R3 ;  /* 0x000000050a077c24 */ /* 0x000fe2000f8e0203 */
[----:B------:R-:W-:Y:S01]  /*d080*/  LOP3.LUT P3, RZ, R16, 0x4, RZ, 0xc0, !PT ;  /* 0x0000000410ff7812 */ /* 0x000fe2000786c0ff */
[----:B------:R-:W-:Y:S01]  /*d090*/  IMAD.WIDE.U32 R2, R10, UR4, RZ ;  /* 0x000000040a027c25 */ /* 0x000fe2000f8e00ff */
[----:B------:R-:W-:Y:S01]  /*d0a0*/  ULDC.64 UR4, c[0x0][0x310] ;  /* 0x0000c40000047ab9 */ /* 0x000fe20000000a00 */
[----:B------:R-:W-:-:S02]  /*d0b0*/  LOP3.LUT P2, RZ, R16, 0x2, RZ, 0xc0, !PT ;  /* 0x0000000210ff7812 */ /* 0x000fc4000784c0ff */
[----:B------:R-:W-:Y:S01]  /*d0c0*/  IMAD.IADD R3, R3, 0x1, R7 ;  /* 0x0000000103037824 */ /* 0x000fe200078e0207 */
[----:B------:R-:W-:Y:S01]  /*d0d0*/  LOP3.LUT P1, RZ, R16, 0x1, RZ, 0xc0, !PT ;  /* 0x0000000110ff7812 */ /* 0x000fe2000782c0ff */
[----:B------:R-:W-:Y:S02]  /*d0e0*/  IMAD R5, R5, UR4, RZ ;  /* 0x0000000405057c24 */ /* 0x000fe4000f8e02ff */
[----:B------:R-:W-:-:S04]  /*d0f0*/  IMAD.WIDE.U32 R2, R0, UR4, R2 ;  /* 0x0000000400027c25 */ /* 0x000fc8000f8e0002 */
[----:B------:R-:W-:Y:S01]  /*d100*/  IMAD R5, R0, UR5, R5 ;  /* 0x0000000500057c24 */ /* 0x000fe2000f8e0205 */
[----:B------:R-:W-:Y:S01]  /*d110*/  ULDC.64 UR4, c[0x0][0x308] ;  /* 0x0000c20000047ab9 */ /* 0x000fe20000000a00 */
[----:B------:R-:W-:-:S03]  /*d120*/  IMAD R6, R31, R6, UR42 ;  /* 0x0000002a1f067e24 */ /* 0x000fc6000f8e0206 */
[----:B------:R-:W-:Y:S01]  /*d130*/  IADD3 R3, R3, R5, RZ ;  /* 0x0000000503037210 */ /* 0x000fe20007ffe0ff */
[----:B------:R-:W-:Y:S01]  /*d140*/  IMAD.U32 R5, RZ, RZ, UR4 ;  /* 0x00000004ff057e24 */ /* 0x000fe2000f8e00ff */
[----:B------:R-:W-:Y:S01]  /*d150*/  UIMAD UR4, UR6, UR4, URZ ;  /* 0x00000004060472a4 */ /* 0x000fe2000f8e023f */
[----:B------:R-:W-:Y:S02]  /*d160*/  IMAD.IADD R6, R6, 0x1, -R27 ;  /* 0x0000000106067824 */ /* 0x000fe400078e0a1b */
[----:B------:R-:W-:Y:S01]  /*d170*/  IMAD.WIDE.U32 R2, R5, UR41, R2 ;  /* 0x0000002905027c25 */ /* 0x000fe2000f8e0002 */
[----:B------:R-:W-:Y:S01]  /*d180*/  UIMAD UR4, UR41, UR5, UR4 ;  /* 0x00000005290472a4 */ /* 0x000fe2000f8e0204 */
[----:B------:R-:W-:Y:S02]  /*d190*/  ULDC.64 UR6, c[0x0][0x2e8] ;  /* 0x0000ba0000067ab9 */ /* 0x000fe40000000a00 */
[----:B------:R-:W-:-:S03]  /*d1a0*/  LEA R0, P0, R2, UR6, 0x1 ;  /* 0x0000000602007c11 */ /* 0x000fc6000f8008ff */
[----:B------:R-:W-:Y:S01]  /*d1b0*/  VIADD R7, R3, UR4 ;  /* 0x0000000403077c36 */ /* 0x000fe20008000000 */
[----:B------:R-:W-:Y:S01]  /*d1c0*/  LOP3.LUT R3, R4, 0x1c0, RZ, 0xc0, !PT ;  /* 0x000001c004037812 */ /* 0x000fe200078ec0ff */
[----:B------:R-:W-:-:S03]  /*d1d0*/  UMOV UR4, 0xffffffff ;  /* 0xffffffff00047882 */ /* 0x000fc60000000000 */
[----:B------:R-:W-:Y:S02]  /*d1e0*/  LOP3.LUT R4, R3, 0x38, R4, 0xf8, !PT ;  /* 0x0000003803047812 */ /* 0x000fe400078ef804 */
[----:B------:R-:W-:Y:S02]  /*d1f0*/  LEA.HI.X R7, R2, UR7, R7, 0x1, P0 ;  /* 0x0000000702077c11 */ /* 0x000fe400080f0c07 */
        /* <DEDUP_REMOVED lines=11> */
[----:B------:R-:W-:Y:S01]  /*d2b0*/  SHFL.IDX PT, R10, R0, 0x3, 0x181f ;  /* 0x00781f00000a7f89 */ /* 0x000fe200000e0000 */
        /* <DEDUP_REMOVED lines=9> */
[----:B------:R-:W1:Y:S02]  /*d350*/  SHFL.IDX PT, R14, R0, 0x4, 0x181f ;  /* 0x00981f00000e7f89 */ /* 0x000e6400000e0000 */
[----:B--2---:R-:W-:Y:S02]  /*d360*/  IMAD.MOV.U32 R3, RZ, RZ, R8 ;  /* 0x000000ffff037224 */ /* 0x004fe400078e0008 */
[----:B------:R-:W-:Y:S04]  /*d370*/  @P0 LDGSTS.E.BYPASS.LTC128B.128 [R21+0x1ec00], desc[UR36][R4.64], !P3 ;  /* 0x1ec0000004150fae */ /* 0x000fe8000d901d64 */
[----:B------:R-:W-:Y:S04]  /*d380*/  @P0 LDGSTS.E.BYPASS.LTC128B.128 [R21+0x21c00], desc[UR36][R4.64+0x80], !P2 ;  /* 0x21c0008004150fae */ /* 0x000fe8000d101d64 */
[----:B------:R0:W-:Y:S01]  /*d390*/  @P0 LDGSTS.E.BYPASS.LTC128B.128 [R21+0x24c00], desc[UR36][R4.64+0x100], !P1 ;  /* 0x24c0010004150fae */ /* 0x0001e2000c901d64 */
[----:B------:R-:W-:-:S03]  /*d3a0*/  ISETP.GE.AND P0, PT, R6, 0x21, PT ;  /* 0x000000210600780c */ /* 0x000fc60003f06270 */
[----:B------:R-:W2:Y:S04]  /*d3b0*/  SHFL.IDX PT, R8, R7, 0x4, 0x181f ;  /* 0x00981f0007087f89 */ /* 0x000ea800000e0000 */
[----:B------:R-:W3:Y:S01]  /*d3c0*/  SHFL.IDX PT, R7, R7, 0x5, 0x181f ;  /* 0x00b81f0007077f89 */ /* 0x000ee200000e0000 */
[----:B0-----:R-:W-:Y:S01]  /*d3d0*/  MOV R5, R9 ;  /* 0x0000000900057202 */ /* 0x001fe20000000f00 */
[----:B------:R-:W-:-:S04]  /*d3e0*/  IMAD.MOV.U32 R4, RZ, RZ, R10 ;  /* 0x000000ffff047224 */ /* 0x000fc800078e000a */
[----:B------:R-:W-:Y:S01]  /*d3f0*/  @P0 LEA R25, R30, UR46, 0x1 ;  /* 0x0000002e1e190c11 */ /* 0x000fe2000f8e08ff */
[----:B------:R-:W-:-:S05]  /*d400*/  @P0 IMAD.WIDE.U32 R2, R23, 0x2, R2 ;  /* 0x0000000217020825 */ /* 0x000fca00078e0002 */
        /* <DEDUP_REMOVED lines=8> */
[----:B--2---:R-:W-:Y:S02]  /*d490*/  IMAD.MOV.U32 R3, RZ, RZ, R8 ;  /* 0x000000ffff037224 */ /* 0x004fe400078e0008 */
        /* <DEDUP_REMOVED lines=8> */
[----:B-1-3--:R0:W-:Y:S02]  /*d520*/  @P0 LDGSTS.E.BYPASS.LTC128B.128 [R21+0x26400], desc[UR36][R2.64+0x100], !P1 ;  /* 0x2640010002150fae */ /* 0x00a1e4000c901d64 */
.L_x_5552:
        /* <DEDUP_REMOVED lines=18> */
.L_x_5499:
        /* <DEDUP_REMOVED lines=29> */
[----:B0-----:R-:W-:Y:S05]  /*d820*/  CALL.ABS.NOINC R2 ;  /* 0x0000000002007343 */ /* 0x001fea0003c00000 */
.L_x_5500:
[----:B------:R-:W-:Y:S01]  /*d830*/  UISETP.NE.AND UP0, UPT, UR49, URZ, UPT ;  /* 0x0000003f3100728c */ /* 0x000fe2000bf05270 */
[----:B------:R-:W-:Y:S01]  /*d840*/  IMAD.U32 R0, RZ, RZ, UR48 ;  /* 0x00000030ff007e24 */ /* 0x000fe2000f8e00ff */
[----:B------:R-:W-:Y:S01]  /*d850*/  ULDC.64 UR4, c[0x0][0x2e0] ;  /* 0x0000b80000047ab9 */ /* 0x000fe20000000a00 */
[----:B------:R-:W-:Y:S01]  /*d860*/  IMAD.U32 R4, RZ, RZ, UR38 ;  /* 0x00000026ff047e24 */ /* 0x000fe2000f8e00ff */
[----:B------:R-:W-:Y:S01]  /*d870*/  MOV R5, UR39 ;  /* 0x0000002700057c02 */ /* 0x000fe20008000f00 */
[----:B------:R-:W-:Y:S01]  /*d880*/  IMAD.U32 R3, RZ, RZ, UR47 ;  /* 0x0000002fff037e24 */ /* 0x000fe2000f8e00ff */
[----:B------:R-:W-:Y:S01]  /*d890*/  PLOP3.LUT P0, PT, PT, PT, UP0, 0x80, 0x0 ;  /* 0x000000000000781c */ /* 0x000fe20003f0f008 */
[----:B------:R-:W-:Y:S01]  /*d8a0*/  IMAD.MOV.U32 R2, RZ, RZ, R4 ;  /* 0x000000ffff027224 */ /* 0x000fe200078e0004 */
[----:B------:R-:W-:Y:S01]  /*d8b0*/  LEA R7, R0, R37, 0x7 ;  /* 0x0000002500077211 */ /* 0x000fe200078e38ff */
[----:B------:R-:W-:Y:S01]  /*d8c0*/  IMAD R25, R25, UR4, RZ ;  /* 0x0000000419197c24 */ /* 0x000fe2000f8e02ff */
[----:B------:R-:W0:Y:S01]  /*d8d0*/  LDC R0, c[0x0][0x448] ;  /* 0x00011200ff007b82 */ /* 0x000e220000000800 */
[----:B------:R-:W-:Y:S01]  /*d8e0*/  @UP0 ULDC UR6, c[0x0][0x44c] ;  /* 0x0001130000060ab9 */ /* 0x000fe20000000800 */
[----:B------:R-:W-:Y:S01]  /*d8f0*/  IMAD.WIDE.U32 R2, R26, UR4, R2 ;  /* 0x000000041a027c25 */ /* 0x000fe2000f8e0002 */
[----:B------:R-:W-:-:S03]  /*d900*/  @UP0 ULDC UR4, c[0x0][0x450] ;  /* 0x0001140000040ab9 */ /* 0x000fc60000000800 */
[----:B------:R-:W-:Y:S02]  /*d910*/  IMAD.MOV.U32 R5, RZ, RZ, R7 ;  /* 0x000000ffff057224 */ /* 0x000fe400078e0007 */
[----:B------:R-:W-:Y:S02]  /*d920*/  IMAD R25, R26, UR5, R25 ;  /* 0x000000051a197c24 */ /* 0x000fe4000f8e0219 */
[----:B------:R-:W-:Y:S01]  /*d930*/  @P0 IMAD.HI.U32 R6, R7, UR6, RZ ;  /* 0x0000000607060c27 */ /* 0x000fe2000f8e00ff */
[----:B------:R-:W-:Y:S02]  /*d940*/  PLOP3.LUT P0, PT, PT, PT, UP0, 0x80, 0x0 ;  /* 0x000000000000781c */ /* 0x000fe40003f0f008 */
[----:B------:R-:W-:-:S11]  /*d950*/  IADD3 R3, R3, R25, RZ ;  /* 0x0000001903037210 */ /* 0x000fd60007ffe0ff */
        /* <DEDUP_REMOVED lines=16> */
[----:B------:R-:W-:Y:S01]  /*da60*/  ULDC UR4, c[0x0][0x2b8] ;  /* 0x0000ae0000047ab9 */ /* 0x000fe20000000800 */
[----:B------:R-:W-:Y:S02]  /*da70*/  IADD3 R3, R3, R5, RZ ;  /* 0x0000000503037210 */ /* 0x000fe40007ffe0ff */
[----:B------:R-:W-:Y:S02]  /*da80*/  ISETP.GE.AND P3, PT, R23, UR4, PT ;  /* 0x0000000417007c0c */ /* 0x000fe4000bf66270 */
[----:B------:R-:W-:Y:S01]  /*da90*/  LEA.HI.X R8, R2, UR5, R3, 0x1, P0 ;  /* 0x0000000502087c11 */ /* 0x000fe200080f0c03 */
[----:B------:R-:W-:Y:S01]  /*daa0*/  UMOV UR5, 0xffffffff ;  /* 0xffffffff00057882 */ /* 0x000fe20000000000 */
[----:B------:R-:W-:-:S02]  /*dab0*/  ISETP.GE.AND P2, PT, R34, UR4, PT ;  /* 0x0000000422007c0c */ /* 0x000fc4000bf46270 */
[----:B------:R-:W-:Y:S01]  /*dac0*/  ISETP.GE.AND P0, PT, R33, UR4, PT ;  /* 0x0000000421007c0c */ /* 0x000fe2000bf06270 */
[----:B------:R-:W-:-:S12]  /*dad0*/  BRA.DIV UR5, `(.L_x_5501) ;  /* 0x0000002e05047947 */ /* 0x000fd8000b800000 */
[----:B------:R-:W-:Y:S01]  /*dae0*/  SHFL.IDX PT, R3, R8, RZ, 0x181f ;  /* 0x00181fff08037589 */ /* 0x000fe200000e0000 */
[----:B------:R-:W-:Y:S01]  /*daf0*/  IMAD.U32 R7, RZ, RZ, UR48 ;  /* 0x00000030ff077e24 */ /* 0x000fe2000f8e00ff */
[----:B------:R-:W-:Y:S02]  /*db00*/  ULDC UR4, c[0x0][0x288] ;  /* 0x0000a20000047ab9 */ /* 0x000fe40000000800 */
[----:B------:R-:W0:Y:S01]  /*db10*/  SHFL.IDX PT, R2, R6, RZ, 0x181f ;  /* 0x00181fff06027589 */ /* 0x000e2200000e0000 */
[----:B------:R-:W-:Y:S02]  /*db20*/  IMAD R0, R0, UR4, RZ ;  /* 0x0000000400007c24 */ /* 0x000fe4000f8e02ff */
[----:B------:R-:W-:Y:S01]  /*db30*/  IMAD R7, R7, 0x80, R27 ;  /* 0x0000008007077824 */ /* 0x000fe200078e021b */
[----:B------:R-:W-:Y:S04]  /*db40*/  SHFL.IDX PT, R5, R8, 0x1, 0x181f ;  /* 0x00381f0008057f89 */ /* 0x000fe800000e0000 */
[C---:B------:R-:W-:Y:S01]  /*db50*/  ISETP.GE.AND P1, PT, R7.reuse, R0, PT ;  /* 0x000000000700720c */ /* 0x040fe20003f26270 */
[----:B------:R-:W1:Y:S01]  /*db60*/  SHFL.IDX PT, R4, R6, 0x1, 0x181f ;  /* 0x00381f0006047f89 */ /* 0x000e6200000e0000 */
[----:B------:R-:W-:-:S03]  /*db70*/  IADD3 R11, R7, 0x10, RZ ;  /* 0x00000010070b7810 */ /* 0x000fc60007ffe0ff */
[----:B------:R-:W-:Y:S08]  /*db80*/  SHFL.IDX PT, R14, R6, 0x7, 0x181f ;  /* 0x00f81f00060e7f89 */ /* 0x000ff000000e0000 */
        /* <DEDUP_REMOVED lines=57> */
.L_x_5569:
        /* <DEDUP_REMOVED lines=14> */
.L_x_5503:
[----:B------:R-:W-:Y:S05]  /*e000*/  BSYNC B0 ;  /* 0x0000000000007941 */ /* 0x000fea0003800000 */
.L_x_5502:
[----:B------:R-:W-:Y:S01]  /*e010*/  NOP ;  /* 0x0000000000007918 */ /* 0x000fe20000000000 */
[----:B------:R-:W-:Y:S01]  /*e020*/  SYNCS.ARRIVE.TRANS64.RED.A0T1 RZ, [UR46+0x30800], RZ ;  /* 0x030800ffffff79a7 */ /* 0x000fe2000820042e */
[----:B------:R-:W-:Y:S01]  /*e030*/  MOV R0, 0x1 ;  /* 0x0000000100007802 */ /* 0x000fe20000000f00 */
[----:B------:R-:W-:Y:S03]  /*e040*/  ARRIVES.LDGSTSBAR.64.TRANSCNT [UR46+0x30800] ;  /* 0x03080000ff0079b0 */ /* 0x000fe60008000aae */
[----:B------:R-:W-:Y:S01]  /*e050*/  SHF.L.U32 R0, R0, 0x1f, RZ ;  /* 0x0000001f00007819 */ /* 0x000fe200000006ff */
[----:B------:R-:W-:Y:S01]  /*e060*/  NOP ;  /* 0x0000000000007918 */ /* 0x000fe20000000000 */
[----:B------:R-:W-:Y:S01]  /*e070*/  SYNCS.ARRIVE.TRANS64.A1T0 RZ, [UR46+0x30800], RZ ;  /* 0x030800ffffff79a7 */ /* 0x000fe2000810002e */
[----:B------:R-:W-:Y:S01]  /*e080*/  VIADD R19, R19, 0xfffffffe ;  /* 0xfffffffe13137836 */ /* 0x000fe20000000000 */
[----:B------:R-:W1:Y:S02]  /*e090*/  SYNCS.PHASECHK.TRANS64.TRYWAIT P0, [UR46+0x30820], R0 ;  /* 0x03082000ff0075a7 */ /* 0x000e64000800016e */
[----:B-1----:R-:W-:Y:S05]  /*e0a0*/  @!P0 BRA `(.L_x_5504) ;  /* 0x00000030001c8947 */ /* 0x002fea0003800000 */
.L_x_5570:
[----:B------:R-:W-:Y:S01]  /*e0b0*/  ISETP.GE.AND P0, PT, R19, UR50, PT ;  /* 0x0000003213007c0c */ /* 0x000fe2000bf06270 */
[----:B------:R-:W-:Y:S01]  /*e0c0*/  IMAD.MOV.U32 R28, RZ, RZ, 0x1 ;  /* 0x00000001ff1c7424 */ /* 0x000fe200078e00ff */
[----:B------:R-:W-:-:S11]  /*e0d0*/  MOV R26, RZ ;  /* 0x000000ff001a7202 */ /* 0x000fd60000000f00 */
[----:B------:R-:W-:Y:S05]  /*e0e0*/  @!P0 BRA `(.L_x_5505) ;  /* 0x0000001000388947 */ /* 0x000fea0003800000 */
[----:B0-----:R-:W0:Y:S01]  /*e0f0*/  S2R R2, SR_TID.X ;  /* 0x0000000000027919 */ /* 0x001e220000002100 */
[----:B------:R-:W-:Y:S01]  /*e100*/  UIADD3 UR4, UR44, 0x1, URZ ;  /* 0x000000012c047890 */ /* 0x000fe2000fffe03f */
[----:B------:R-:W-:Y:S01]  /*e110*/  LOP3.LUT R0, RZ, UR43, RZ, 0x33, !PT ;  /* 0x0000002bff007c12 */ /* 0x000fe2000f8e33ff */
[----:B------:R-:W-:Y:S01]  /*e120*/  ULOP3.LUT UR5, URZ, UR45, URZ, 0x33, !UPT ;  /* 0x0000002d3f057292 */ /* 0x000fe2000f8e333f */
[----:B------:R-:W-:Y:S01]  /*e130*/  BSSY B0, `(.L_x_5505) ;  /* 0x0000109000007945 */ /* 0x000fe20003800000 */
[----:B------:R-:W-:Y:S01]  /*e140*/  UIMAD UR4, UR4, UR40, URZ ;  /* 0x00000028040472a4 */ /* 0x000fe2000f8e023f */
[----:B------:R-:W-:Y:S01]  /*e150*/  MOV R27, 0x1 ;  /* 0x00000001001b7802 */ /* 0x000fe20000000f00 */
[----:B------:R-:W-:-:S04]  /*e160*/  IMAD.MOV.U32 R25, RZ, RZ, RZ ;  /* 0x000000ffff197224 */ /* 0x000fc800078e00ff */
[----:B------:R-:W-:Y:S01]  /*e170*/  LOP3.LUT R3, RZ, UR4, RZ, 0x33, !PT ;  /* 0x00000004ff037c12 */ /* 0x000fe2000f8e33ff */
[----:B------:R-:W-:Y:S02]  /*e180*/  ULDC UR4, c[0x0][0x2f4] ;  /* 0x0000bd0000047ab9 */ /* 0x000fe40000000800 */
[----:B------:R-:W-:Y:S02]  /*e190*/  ISETP.GE.AND P3, PT, R23, UR4, PT ;  /* 0x0000000417007c0c */ /* 0x000fe4000bf66270 */
[----:B------:R-:W-:Y:S02]  /*e1a0*/  VIMNMX3 R0, R0, UR5, R3, !PT ;  /* 0x0000000500007c0f */ /* 0x000fe4000f800103 */
[----:B------:R-:W-:Y:S02]  /*e1b0*/  ISETP.GE.AND P2, PT, R34, UR4, PT ;  /* 0x0000000422007c0c */ /* 0x000fe4000bf46270 */
[----:B------:R-:W-:Y:S02]  /*e1c0*/  IADD3 R31, -R0, -0x2, RZ ;  /* 0xfffffffe001f7810 */ /* 0x000fe40007ffe1ff */
[----:B------:R-:W-:-:S02]  /*e1d0*/  ISETP.GE.AND P1, PT, R33, UR4, PT ;  /* 0x0000000421007c0c */ /* 0x000fc4000bf26270 */
        /* <DEDUP_REMOVED lines=9> */
.L_x_5518:
[----:B------:R-:W2:Y:S01]  /*e270*/  LDL R8, [R1] ;  /* 0x0000000001087983 */ /* 0x000ea20000100800 */
[----:B------:R-:W0:Y:S01]  /*e280*/  LDC R2, c[0x0][0x430] ;  /* 0x00010c00ff027b82 */ /* 0x000e220000000800 */
[----:B------:R-:W-:-:S13]  /*e290*/  ISETP.GT.U32.AND P5, PT, R37, 0x5f, PT ;  /* 0x0000005f2500780c */ /* 0x000fda0003fa4070 */
[----:B------:R-:W2:Y:S01]  /*e2a0*/  @!P5 LDC.64 R4, c[0x0][0x428] ;  /* 0x00010a00ff04db82 */ /* 0x000ea20000000a00 */
[----:B0-----:R-:W-:-:S13]  /*e2b0*/  ISETP.NE.AND P0, PT, R2, 0x1, PT ;  /* 0x000000010200780c */ /* 0x001fda0003f05270 */
[----:B------:R-:W0:Y:S08]  /*e2c0*/  @P0 LDC R3, c[0x0][0x434] ;  /* 0x00010d00ff030b82 */ /* 0x000e300000000800 */
[----:B------:R-:W1:Y:S01]  /*e2d0*/  @P0 LDC R7, c[0x0][0x438] ;  /* 0x00010e00ff070b82 */ /* 0x000e620000000800 */
[----:B------:R-:W-:Y:S01]  /*e2e0*/  MOV R9, R20 ;  /* 0x0000001400097202 */ /* 0x000fe20000000f00 */
        /* <DEDUP_REMOVED lines=13> */
[----:B------:R-:W-:Y:S02]  /*e3c0*/  LOP3.LUT P4, RZ, R16, 0x10, RZ, 0xc0, !PT ;  /* 0x0000001010ff7812 */ /* 0x000fe4000788c0ff */
[----:B------:R-:W-:-:S04]  /*e3d0*/  IADD3 R26, R25, 0x1, RZ ;  /* 0x00000001191a7810 */ /* 0x000fc80007ffe0ff */
[----:B------:R-:W-:-:S04]  /*e3e0*/  ISETP.NE.AND P0, PT, R26, 0x2, PT ;  /* 0x000000021a00780c */ /* 0x000fc80003f05270 */
[----:B------:R-:W-:Y:S02]  /*e3f0*/  SEL R28, RZ, 0x1, P0 ;  /* 0x00000001ff1c7807 */ /* 0x000fe40000000000 */
[----:B------:R-:W-:Y:S02]  /*e400*/  SEL R26, R26, RZ, P0 ;  /* 0x000000ff1a1a7207 */ /* 0x000fe40000000000 */
[----:B------:R-:W-:Y:S01]  /*e410*/  LOP3.LUT R28, R27, R28, RZ, 0x3c, !PT ;  /* 0x0000001c1b1c7212 */ /* 0x000fe200078e3cff */
[----:B0-----:R-:W-:Y:S06]  /*e420*/  @!P4 BRA `(.L_x_5506) ;  /* 0x000000000004c947 */ /* 0x001fec0003800000 */
[----:B------:R-:W-:Y:S01]  /*e430*/  BPT.TRAP 0x1 ;  /* 0x000000040000795c */ /* 0x000fe20000300000 */
.L_x_5506:
[----:B------:R-:W-:Y:S01]  /*e440*/  LEA R19, R26, UR46, 0x3 ;  /* 0x0000002e1a137c11 */ /* 0x000fe2000f8e18ff */
[----:B------:R-:W-:Y:S01]  /*e450*/  BSSY B1, `(.L_x_5507) ;  /* 0x0000004000017945 */ /* 0x000fe20003800000 */
[----:B------:R-:W-:-:S04]  /*e460*/  SHF.L.U32 R2, R28, 0x1f, RZ ;  /* 0x0000001f1c027819 */ /* 0x000fc800000006ff */
[----:B------:R-:W0:Y:S02]  /*e470*/  SYNCS.PHASECHK.TRANS64.TRYWAIT P0, [R19+URZ+0x30840], R2 ;  /* 0x03084002130075a7 */ /* 0x000e24000800017f */
[----:B0-----:R-:W-:Y:S05]  /*e480*/  @!P0 BRA `(.L_x_5508) ;  /* 0x0000002c003c8947 */ /* 0x001fea0003800000 */
.L_x_5571:
[----:B------:R-:W-:Y:S05]  /*e490*/  BSYNC B1 ;  /* 0x0000000000017941 */ /* 0x000fea0003800000 */
.L_x_5507:
        /* <DEDUP_REMOVED lines=31> */
[----:B------:R-:W-:Y:S02]  /*e690*/  SHF.L.U32 R12, R23, 0x1, RZ ;  /* 0x00000001170c7819 */ /* 0x000fe400000006ff */
[----:B------:R-:W-:Y:S01]  /*e6a0*/  LOP3.LUT P6, RZ, R16, 0x4, RZ, 0xc0, !PT ;  /* 0x0000000410ff7812 */ /* 0x000fe200078cc0ff */
        /* <DEDUP_REMOVED lines=20> */
[----:B0-----:R-:W-:-:S02]  /*e7f0*/  IADD3.X R11, RZ, R7, RZ, P0, !PT ;  /* 0x00000007ff0b7210 */ /* 0x001fc400007fe4ff */
[-C--:B------:R-:W-:Y:S02]  /*e800*/  IADD3 R6, P0, R2, R12.reuse, RZ ;  /* 0x0000000c02067210 */ /* 0x080fe40007f1e0ff */
        /* <DEDUP_REMOVED lines=15> */
.L_x_5585:
[----:B--2---:R-:W-:Y:S02]  /*e900*/  SHF.L.U32 R2, R23, 0x1, RZ ;  /* 0x0000000117027819 */ /* 0x004fe400000006ff */
[----:B------:R-:W-:Y:S02]  /*e910*/  LOP3.LUT P6, RZ, R16, 0x4, RZ, 0xc0, !PT ;  /* 0x0000000410ff7812 */ /* 0x000fe400078cc0ff */
[----:B------:R-:W-:-:S05]  /*e920*/  IADD3 R2, P0, R14, R2, RZ ;  /* 0x000000020e027210 */ /* 0x000fca0007f1e0ff */
[----:B0-----:R-:W-:Y:S01]  /*e930*/  IMAD.X R3, RZ, RZ, R24, P0 ;  /* 0x000000ffff037224 */ /* 0x001fe200000e0618 */
        /* <DEDUP_REMOVED lines=8> */
.L_x_5510:
        /* <DEDUP_REMOVED lines=10> */
.L_x_5511:
[----:B------:R1:W-:Y:S01]  /*ea60*/  SYNCS.ARRIVE.TRANS64.A1T0 RZ, [R19+URZ+0x30830], RZ ;  /* 0x030830ff13ff79a7 */ /* 0x0003e2000810003f */
[----:B------:R-:W-:Y:S05]  /*ea70*/  @!P5 BRA `(.L_x_5512) ;  /* 0x000000000004d947 */ /* 0x000fea0003800000 */
[----:B------:R-:W-:Y:S01]  /*ea80*/  BPT.TRAP 0x1 ;  /* 0x000000040000795c */ /* 0x000fe20000300000 */
.L_x_5512:
[----:B0-----:R-:W-:Y:S01]  /*ea90*/  SHF.L.U32 R3, R27, 0x1f, RZ ;  /* 0x0000001f1b037819 */ /* 0x001fe200000006ff */
[----:B------:R-:W-:Y:S01]  /*eaa0*/  BSSY B1, `(.L_x_5513) ;  /* 0x0000004000017945 */ /* 0x000fe20003800000 */
[----:B------:R-:W-:-:S04]  /*eab0*/  LEA R6, R25, UR46, 0x3 ;  /* 0x0000002e19067c11 */ /* 0x000fc8000f8e18ff */
[----:B------:R-:W0:Y:S02]  /*eac0*/  SYNCS.PHASECHK.TRANS64.TRYWAIT P0, [R6+URZ+0x30860], R3 ;  /* 0x03086003060075a7 */ /* 0x000e24000800017f */
[----:B0-----:R-:W-:Y:S05]  /*ead0*/  @!P0 BRA `(.L_x_5514) ;  /* 0x0000002c008c8947 */ /* 0x001fea0003800000 */
.L_x_5586:
[----:B------:R-:W-:Y:S05]  /*eae0*/  BSYNC B1 ;  /* 0x0000000000017941 */ /* 0x000fea0003800000 */
.L_x_5513:
        /* <DEDUP_REMOVED lines=16> */
[----:B------:R2:W-:Y:S02]  /*ebf0*/  LDGSTS.E.BYPASS.LTC128B.128 [R7+0x6400], desc[UR36][R2.64+0x100], !P0 ;  /* 0x0640010002077fae */ /* 0x0005e4000c101d64 */
[----:B--2---:R-:W-:Y:S02]  /*ec00*/  IADD3 R2, P0, R14, R9, RZ ;  /* 0x000000090e027210 */ /* 0x004fe40007f1e0ff */
[----:B------:R-:W0:Y:S03]  /*ec10*/  SHFL.IDX PT, R14, R17, 0x2, 0x181f ;  /* 0x00581f00110e7f89 */ /* 0x000e2600000e0000 */
[----:B------:R-:W-:Y:S01]  /*ec20*/  IMAD.X R3, RZ, RZ, R8, P0 ;  /* 0x000000ffff037224 */ /* 0x000fe200000e0608 */
        /* <DEDUP_REMOVED lines=18> */
[----:B------:R-:W0:Y:S02]  /*ed50*/  SHFL.IDX PT, R14, R17, 0x4, 0x181f ;  /* 0x00981f00110e7f89 */ /* 0x000e2400000e0000 */
[----:B--2---:R-:W-:Y:S02]  /*ed60*/  IADD3.X R3, RZ, R8, RZ, P0, !PT ;  /* 0x00000008ff037210 */ /* 0x004fe400007fe4ff */
        /* <DEDUP_REMOVED lines=8> */
[----:B------:R3:W4:Y:S03]  /*edf0*/  SHFL.IDX PT, R14, R17, 0x5, 0x181f ;  /* 0x00b81f00110e7f89 */ /* 0x00072600000e0000 */
[----:B--2---:R-:W-:Y:S01]  /*ee00*/  IMAD.X R3, RZ, RZ, R8, P0 ;  /* 0x000000ffff037224 */ /* 0x004fe200000e0608 */
[----:B------:R-:W-:Y:S01]  /*ee10*/  ISETP.LT.OR P0, PT, R0, 0x41, P3 ;  /* 0x000000410000780c */ /* 0x000fe20001f01670 */
[----:B------:R3:W2:-:S12]  /*ee20*/  SHFL.IDX PT, R8, R18, 0x5, 0x181f ;  /* 0x00b81f0012087f89 */ /* 0x00069800000e0000 */
[----:B------:R3:W-:Y:S01]  /*ee30*/  LDGSTS.E.BYPASS.LTC128B.128 [R7+0x2400], desc[UR36][R2.64], !P0 ;  /* 0x0240000002077fae */ /* 0x0007e2000c101d64 */
[----:B------:R-:W-:-:S13]  /*ee40*/  ISETP.LT.OR P0, PT, R0, 0x41, P2 ;  /* 0x000000410000780c */ /* 0x000fda0001701670 */
[----:B------:R3:W-:Y:S01]  /*ee50*/  LDGSTS.E.BYPASS.LTC128B.128 [R7+0x5400], desc[UR36][R2.64+0x80], !P0 ;  /* 0x0540008002077fae */ /* 0x0007e2000c101d64 */
[----:B------:R-:W-:-:S13]  /*ee60*/  ISETP.LT.OR P0, PT, R0, 0x41, P1 ;  /* 0x000000410000780c */ /* 0x000fda0000f01670 */
[----:B--2-4-:R3:W-:Y:S02]  /*ee70*/  LDGSTS.E.BYPASS.LTC128B.128 [R7+0x8400], desc[UR36][R2.64+0x100], !P0 ;  /* 0x0840010002077fae */ /* 0x0147e4000c101d64 */
.L_x_5600:
[----:B0--3--:R-:W-:Y:S01]  /*ee80*/  IADD3 R2, P0, R14, R9, RZ ;  /* 0x000000090e027210 */ /* 0x009fe20007f1e0ff */
        /* <DEDUP_REMOVED lines=17> */
[----:B------:R-:W-:Y:S01]  /*efa0*/  IMAD R5, R32, UR4, RZ ;  /* 0x0000000420057c24 */ /* 0x000fe2000f8e02ff */
[----:B------:R-:W-:-:S03]  /*efb0*/  IADD3 R3, R3, R9, RZ ;  /* 0x0000000903037210 */ /* 0x000fc60007ffe0ff */
[C---:B------:R-:W-:Y:S02]  /*efc0*/  IMAD R5, R4.reuse, UR5, R5 ;  /* 0x0000000504057c24 */ /* 0x040fe4000f8e0205 */
[----:B------:R-:W-:-:S04]  /*efd0*/  IMAD.WIDE.U32 R2, R4, UR4, R2 ;  /* 0x0000000404027c25 */ /* 0x000fc8000f8e0002 */
[----:B-1----:R-:W-:-:S07]  /*efe0*/  IMAD.IADD R19, R3, 0x1, R5 ;  /* 0x0000000103137824 */ /* 0x002fce00078e0205 */
.L_x_5516:
        /* <DEDUP_REMOVED lines=10> */
.L_x_5517:
[----:B------:R-:W-:Y:S01]  /*f090*/  R2UR UR4, R35 ;  /* 0x00000000230472ca */ /* 0x000fe200000e0000 */
[----:B------:R-:W-:Y:S01]  /*f0a0*/  ULDC.64 UR6, c[0x0][0x330] ;  /* 0x0000cc0000067ab9 */ /* 0x000fe20000000a00 */
[----:B------:R-:W-:Y:S01]  /*f0b0*/  MOV R18, R2 ;  /* 0x0000000200127202 */ /* 0x000fe20000000f00 */
[----:B------:R-:W-:Y:S01]  /*f0c0*/  IMAD.U32 R3, RZ, RZ, UR6 ;  /* 0x00000006ff037e24 */ /* 0x000fe2000f8e00ff */
[----:B------:R-:W-:Y:S01]  /*f0d0*/  IADD3 R31, R31, -0x1, RZ ;  /* 0xffffffff1f1f7810 */ /* 0x000fe20007ffe0ff */
        /* <DEDUP_REMOVED lines=15> */
.L_x_5505:
[----:B------:R-:W-:-:S13]  /*f1d0*/  LOP3.LUT P0, RZ, R16, 0x10, RZ, 0xc0, !PT ;  /* 0x0000001010ff7812 */ /* 0x000fda000780c0ff */
[----:B------:R-:W-:Y:S05]  /*f1e0*/  @!P0 BRA `(.L_x_5519) ;  /* 0x0000000000048947 */ /* 0x000fea0003800000 */
[----:B------:R-:W-:Y:S01]  /*f1f0*/  BPT.TRAP 0x1 ;  /* 0x000000040000795c */ /* 0x000fe20000300000 */
.L_x_5519:
        /* <DEDUP_REMOVED lines=12> */
.L_x_5601:
[----:B------:R-:W-:Y:S05]  /*f2c0*/  BSYNC B0 ;  /* 0x0000000000007941 */ /* 0x000fea0003800000 */
.L_x_5520:
        /* <DEDUP_REMOVED lines=36> */
[----:B------:R-:W-:Y:S03]  /*f510*/  SHFL.IDX PT, R7, R18, 0x4, 0x181f ;  /* 0x00981f0012077f89 */ /* 0x000fe600000e0000 */
[----:B------:R-:W-:Y:S01]  /*f520*/  IMAD.WIDE.U32 R2, R23, 0x2, R2 ;  /* 0x0000000217027825 */ /* 0x000fe200078e0002 */
        /* <DEDUP_REMOVED lines=8> */
[----:B0-----:R-:W-:Y:S02]  /*f5b0*/  IMAD.MOV.U32 R2, RZ, RZ, R14 ;  /* 0x000000ffff027224 */ /* 0x001fe400078e000e */
[----:B-1----:R-:W-:Y:S01]  /*f5c0*/  IMAD.MOV.U32 R3, RZ, RZ, R6 ;  /* 0x000000ffff037224 */ /* 0x002fe200078e0006 */
[----:B------:R0:W1:Y:S01]  /*f5d0*/  SHFL.IDX PT, R14, R17, 0x5, 0x181f ;  /* 0x00b81f00110e7f89 */ /* 0x00006200000e0000 */
[----:B------:R-:W-:Y:S02]  /*f5e0*/  IMAD.MOV.U32 R6, RZ, RZ, RZ ;  /* 0x000000ffff067224 */ /* 0x000fe400078e00ff */
        /* <DEDUP_REMOVED lines=8> */
[----:B------:R-:W-:-:S04]  /*f670*/  IMAD.MOV.U32 R3, RZ, RZ, R7 ;  /* 0x000000ffff037224 */ /* 0x000fc800078e0007 */
[----:B------:R-:W-:-:S05]  /*f680*/  IMAD.WIDE.U32 R2, R23, 0x2, R2 ;  /* 0x0000000217027825 */ /* 0x000fca00078e0002 */
[----:B------:R0:W-:Y:S04]  /*f690*/  LDGSTS.E.BYPASS.LTC128B.128 [R4+0x2400], desc[UR36][R2.64], !P3 ;  /* 0x0240000002047fae */ /* 0x0001e8000d901d64 */
[----:B------:R0:W-:Y:S04]  /*f6a0*/  LDGSTS.E.BYPASS.LTC128B.128 [R4+0x5400], desc[UR36][R2.64+0x80], !P4 ;  /* 0x0540008002047fae */ /* 0x0001e8000e101d64 */
[----:B-1-3--:R0:W-:Y:S02]  /*f6b0*/  LDGSTS.E.BYPASS.LTC128B.128 [R4+0x8400], desc[UR36][R2.64+0x100], !P5 ;  /* 0x0840010002047fae */ /* 0x00a1e4000e901d64 */
.L_x_5615:
[C---:B------:R-:W-:Y:S01]  /*f6c0*/  ISETP.LT.OR P2, PT, R5.reuse, 0x51, P2 ;  /* 0x000000510500780c */ /* 0x040fe20001741670 */
[----:B0-----:R-:W-:Y:S01]  /*f6d0*/  IMAD.MOV.U32 R3, RZ, RZ, R18 ;  /* 0x000000ffff037224 */ /* 0x001fe200078e0012 */
[C---:B------:R-:W-:Y:S02]  /*f6e0*/  ISETP.LT.OR P1, PT, R5.reuse, 0x51, P1 ;  /* 0x000000510500780c */ /* 0x040fe40000f21670 */
[----:B------:R-:W-:Y:S02]  /*f6f0*/  ISETP.LT.OR P0, PT, R5, 0x51, P0 ;  /* 0x000000510500780c */ /* 0x000fe40000701670 */
[----:B------:R-:W-:-:S05]  /*f700*/  MOV R2, R14 ;  /* 0x0000000e00027202 */ /* 0x000fca0000000f00 */
        /* <DEDUP_REMOVED lines=9> */
.L_x_5523:
        /* <DEDUP_REMOVED lines=10> */
.L_x_5524:
[----:B------:R1:W-:Y:S02]  /*f840*/  SYNCS.ARRIVE.TRANS64.A1T0 RZ, [R0+URZ+0x30850], RZ ;  /* 0x030850ff00ff79a7 */ /* 0x0003e4000810003f */
[----:B-1----:R-:W-:-:S05]  /*f850*/  VIADD R0, R26, 0x1 ;  /* 0x000000011a007836 */ /* 0x002fca0000000000 */
[----:B------:R-:W-:-:S04]  /*f860*/  ISETP.NE.AND P0, PT, R0, 0x2, PT ;  /* 0x000000020000780c */ /* 0x000fc80003f05270 */
[----:B0-----:R-:W-:Y:S02]  /*f870*/  SEL R3, RZ, 0x1, P0 ;  /* 0x00000001ff037807 */ /* 0x001fe40000000000 */
[----:B------:R-:W-:Y:S02]  /*f880*/  SEL R0, R0, RZ, P0 ;  /* 0x000000ff00007207 */ /* 0x000fe40000000000 */
[----:B------:R-:W-:-:S07]  /*f890*/  LOP3.LUT R28, R28, R3, RZ, 0x3c, !PT ;  /* 0x000000031c1c7212 */ /* 0x000fce00078e3cff */
.L_x_5490:
[----:B------:R-:W0:Y:S01]  /*f8a0*/  S2R R3, SR_CgaCtaId ;  /* 0x0000000000037919 */ /* 0x000e220000008800 */
[----:B------:R-:W-:Y:S02]  /*f8b0*/  MOV R2, 0x400 ;  /* 0x0000040000027802 */ /* 0x000fe40000000f00 */
[----:B------:R-:W-:Y:S02]  /*f8c0*/  SHF.L.U32 R6, R6, 0x1f, RZ ;  /* 0x0000001f06067819 */ /* 0x000fe400000006ff */
[----:B0-----:R-:W-:-:S04]  /*f8d0*/  LEA R7, R3, R2, 0x18 ;  /* 0x0000000203077211 */ /* 0x001fc800078ec0ff */
[----:B------:R-:W0:Y:S02]  /*f8e0*/  SYNCS.PHASECHK.TRANS64.TRYWAIT P0, [R7+URZ+0x30820], R6 ;  /* 0x03082006070075a7 */ /* 0x000e24000800017f */
[----:B0-----:R-:W-:Y:S05]  /*f8f0*/  @!P0 BRA `(.L_x_5525) ;  /* 0x0000003000748947 */ /* 0x001fea0003800000 */
.L_x_5616:
[----:B------:R-:W-:-:S03]  /*f900*/  UMOV UR4, 0xffffffff ;  /* 0xffffffff00047882 */ /* 0x000fc60000000000 */
[----:B------:R-:W-:Y:S05]  /*f910*/  BRA.DIV UR4, `(.L_x_5526) ;  /* 0x0000003204807947 */ /* 0x000fea000b800000 */
[----:B------:R-:W1:Y:S02]  /*f920*/  S2R R2, SR_TID.X ;  /* 0x0000000000027919 */ /* 0x000e640000002100 */
[----:B-1----:R-:W-:-:S04]  /*f930*/  SHF.R.U32.HI R2, RZ, 0x5, R2 ;  /* 0x00000005ff027819 */ /* 0x002fc80000011602 */
[----:B------:R-:W-:-:S05]  /*f940*/  LOP3.LUT R2, R2, 0x3, RZ, 0xc0, !PT ;  /* 0x0000000302027812 */ /* 0x000fca00078ec0ff */
[----:B------:R1:W2:Y:S02]  /*f950*/  SHFL.IDX PT, R14, R2, RZ, 0x1f ;  /* 0x00001fff020e7589 */ /* 0x0002a400000e0000 */
.L_x_5619:
[----:B--2---:R-:W-:-:S13]  /*f960*/  ISETP.NE.AND P0, PT, R14, RZ, PT ;  /* 0x000000ff0e00720c */ /* 0x004fda0003f05270 */
[----:B------:R-:W-:Y:S05]  /*f970*/  @P0 BRA `(.L_x_5446) ;  /* 0x0000000000900947 */ /* 0x000fea0003800000 */
[----:B------:R-:W-:-:S03]  /*f980*/  UMOV UR4, 0xffffffff ;  /* 0xffffffff00047882 */ /* 0x000fc60000000000 */
[----:B------:R-:W-:Y:S05]  /*f990*/  BRA.DIV UR4, `(.L_x_5527) ;  /* 0x0000003204947947 */ /* 0x000fea000b800000 */
[----:B------:R-:W-:-:S13]  /*f9a0*/  ELECT P6, URZ, PT ;  /* 0x00000000003f782f */ /* 0x000fda00038c0000 */
.L_x_5622:
        /* <DEDUP_REMOVED lines=8> */
.L_x_5528:
[----:B------:R-:W-:Y:S01]  /*fa30*/  IMAD R5, R0, 0x8, R7 ;  /* 0x0000000800057824 */ /* 0x000fe200078e0207 */
[----:B------:R-:W-:Y:S01]  /*fa40*/  SHF.L.U32 R2, R28, 0x1f, RZ ;  /* 0x0000001f1c027819 */ /* 0x000fe200000006ff */
[----:B------:R-:W-:-:S03]  /*fa50*/  VIADD R0, R0, 0x1 ;  /* 0x0000000100007836 */ /* 0x000fc60000000000 */
[----:B------:R-:W1:Y:S02]  /*fa60*/  SYNCS.PHASECHK.TRANS64.TRYWAIT P1, [R5+URZ+0x30840], R2 ;  /* 0x03084002050075a7 */ /* 0x000e64000802017f */
[----:B------:R-:W-:-:S04]  /*fa70*/  ISETP.NE.AND P2, PT, R0, 0x2, PT ;  /* 0x000000020000780c */ /* 0x000fc80003f45270 */
[----:B------:R-:W-:Y:S01]  /*fa80*/  SEL R3, RZ, 0x1, P2 ;  /* 0x00000001ff037807 */ /* 0x000fe20001000000 */
[----:B-1----:R-:W-:Y:S08]  /*fa90*/  @!P1 BRA `(.L_x_5529) ;  /* 0x0000003000749947 */ /* 0x002ff00003800000 */
.L_x_5623:
[----:B------:R-:W-:Y:S02]  /*faa0*/  SEL R0, R0, RZ, P2 ;  /* 0x000000ff00007207 */ /* 0x000fe40001000000 */
[----:B------:R-:W-:Y:S01]  /*fab0*/  LOP3.LUT R3, R28, R3, RZ, 0x3c, !PT ;  /* 0x000000031c037212 */ /* 0x000fe200078e3cff */
[----:B------:R-:W-:Y:S06]  /*fac0*/  @!P0 BRA `(.L_x_5530) ;  /* 0x0000000000048947 */ /* 0x000fec0003800000 */
[----:B------:R-:W-:Y:S01]  /*fad0*/  BPT.TRAP 0x1 ;  /* 0x000000040000795c */ /* 0x000fe20000300000 */
.L_x_5530:
[----:B0-----:R-:W-:Y:S02]  /*fae0*/  LEA R7, R0, R7, 0x3 ;  /* 0x0000000700077211 */ /* 0x001fe400078e18ff */
[----:B------:R-:W-:-:S04]  /*faf0*/  SHF.L.U32 R0, R3, 0x1f, RZ ;  /* 0x0000001f03007819 */ /* 0x000fc800000006ff */
[----:B------:R-:W0:Y:S02]  /*fb00*/  SYNCS.PHASECHK.TRANS64.TRYWAIT P1, [R7+URZ+0x30840], R0 ;  /* 0x03084000070075a7 */ /* 0x000e24000802017f */
[----:B0-----:R-:W-:Y:S05]  /*fb10*/  @!P1 BRA `(.L_x_5531) ;  /* 0x0000003000689947 */ /* 0x001fea0003800000 */
.L_x_5624:
[----:B------:R-:W-:Y:S05]  /*fb20*/  @!P0 BRA `(.L_x_5532) ;  /* 0x0000000000048947 */ /* 0x000fea0003800000 */
[----:B------:R-:W-:Y:S01]  /*fb30*/  BPT.TRAP 0x1 ;  /* 0x000000040000795c */ /* 0x000fe20000300000 */
.L_x_5532:
[----:B------:R-:W2:Y:S02]  /*fb40*/  SYNCS.PHASECHK.TRANS64.TRYWAIT P1, [R5+URZ+0x30860], R2 ;  /* 0x03086002050075a7 */ /* 0x000ea4000802017f */
[----:B--2---:R-:W-:Y:S05]  /*fb50*/  @!P1 BRA `(.L_x_5533) ;  /* 0x00000030006c9947 */ /* 0x004fea0003800000 */
.L_x_5625:
[----:B------:R-:W-:Y:S05]  /*fb60*/  @!P0 BRA `(.L_x_5534) ;  /* 0x0000000000048947 */ /* 0x000fea0003800000 */
[----:B------:R-:W-:Y:S01]  /*fb70*/  BPT.TRAP 0x1 ;  /* 0x000000040000795c */ /* 0x000fe20000300000 */
.L_x_5534:
[----:B---3--:R3:W4:Y:S02]  /*fb80*/  SYNCS.PHASECHK.TRANS64.TRYWAIT P0, [R7+URZ+0x30860], R0 ;  /* 0x03086000070075a7 */ /* 0x008724000800017f */
[----:B----4-:R-:W-:Y:S05]  /*fb90*/  @!P0 NANOSLEEP.SYNCS 0x989680 ;  /* 0x009896800000895d */ /* 0x010fea0003900000 */
[----:B------:R-:W4:Y:S02]  /*fba0*/  @!P0 SYNCS.PHASECHK.TRANS64 P0, [R7+URZ+0x30860], R0 ;  /* 0x03086000070085a7 */ /* 0x000f24000800007f */
[----:B----4-:R-:W-:Y:S05]  /*fbb0*/  @!P0 BRA `(.L_x_5534) ;  /* 0xfffffffc00f08947 */ /* 0x010fea000383ffff */
.L_x_5446:
[----:B------:R-:W-:Y:S05]  /*fbc0*/  BSYNC B6 ;  /* 0x0000000000067941 */ /* 0x000fea0003800000 */
.L_x_5443:
[----:B------:R-:W-:Y:S05]  /*fbd0*/  EXIT ;  /* 0x000000000000794d */ /* 0x000fea0003800000 */
.L_x_5450:
[----:B0-----:R-:W-:-:S04]  /*fbe0*/  IMAD.U32 R3, RZ, RZ, UR60 ;  /* 0x0000003cff037e24 */ /* 0x001fc8000f8e00ff */
[----:B------:R0:W1:Y:S03]  /*fbf0*/  SYNCS.PHASECHK.TRANS64.TRYWAIT P0, [R3+URZ+0x30800], R0 ;  /* 0x03080000030075a7 */ /* 0x000066000800017f */
[----:B-1----:R-:W-:Y:S05]  /*fc00*/  @!P0 NANOSLEEP.SYNCS 0x989680 ;  /* 0x009896800000895d */ /* 0x002fea0003900000 */
[----:B------:R-:W1:Y:S02]  /*fc10*/  @!P0 SYNCS.PHASECHK.TRANS64 P0, [R3+URZ+0x30800], R0 ;  /* 0x03080000030085a7 */ /* 0x000e64000800007f */
[----:B-1----:R-:W-:Y:S05]  /*fc20*/  @!P0 BRA `(.L_x_5450) ;  /* 0xfffffffc00ec8947 */ /* 0x002fea000383ffff */
[----:B------:R-:W-:Y:S05]  /*fc30*/  BRA `(.L_x_5535) ;  /* 0xffffff1800247947 */ /* 0x000fea000383ffff */
.L_x_5454:
[----:B0-----:R-:W-:-:S04]  /*fc40*/  IMAD.U32 R3, RZ, RZ, UR60 ;  /* 0x0000003cff037e24 */ /* 0x001fc8000f8e00ff */
[----:B------:R0:W2:Y:S03]  /*fc50*/  SYNCS.PHASECHK.TRANS64.TRYWAIT P1, [R3+URZ+0x30830], R0 ;  /* 0x03083000030075a7 */ /* 0x0000a6000802017f */
[----:B--2---:R-:W-:Y:S05]  /*fc60*/  @!P1 NANOSLEEP.SYNCS 0x989680 ;  /* 0x009896800000995d */ /* 0x004fea0003900000 */
[----:B------:R-:W2:Y:S02]  /*fc70*/  @!P1 SYNCS.PHASECHK.TRANS64 P1, [R3+URZ+0x30830], R0 ;  /* 0x03083000030095a7 */ /* 0x000ea4000802007f */
[----:B--2---:R-:W-:Y:S05]  /*fc80*/  @!P1 BRA `(.L_x_5454) ;  /* 0xfffffffc00ec9947 */ /* 0x004fea000383ffff */
[----:B------:R-:W-:Y:S05]  /*fc90*/  BRA `(.L_x_5453) ;  /* 0xffffff1800487947 */ /* 0x000fea000383ffff */
.L_x_5460:
[----:B-1----:R-:W-:-:S04]  /*fca0*/  MOV R9, UR39 ;  /* 0x0000002700097c02 */ /* 0x002fc80008000f00 */
[----:B------:R1:W2:Y:S03]  /*fcb0*/  SYNCS.PHASECHK.TRANS64.TRYWAIT P1, [R9+URZ+0x30830], R8 ;  /* 0x03083008090075a7 */ /* 0x0002a6000802017f */
[----:B--2---:R-:W-:Y:S05]  /*fcc0*/  @!P1 NANOSLEEP.SYNCS 0x989680 ;  /* 0x009896800000995d */ /* 0x004fea0003900000 */
[----:B------:R-:W2:Y:S02]  /*fcd0*/  @!P1 SYNCS.PHASECHK.TRANS64 P1, [R9+URZ+0x30830], R8 ;  /* 0x03083008090095a7 */ /* 0x000ea4000802007f */
[----:B--2---:R-:W-:Y:S05]  /*fce0*/  @!P1 BRA `(.L_x_5460) ;  /* 0xfffffffc00ec9947 */ /* 0x004fea000383ffff */
[----:B------:R-:W-:Y:S05]  /*fcf0*/  BRA `(.L_x_5459) ;  /* 0xffffff4000d07947 */ /* 0x000fea000383ffff */
.L_x_5464:
[----:B-1----:R-:W-:-:S04]  /*fd00*/  IMAD.U32 R9, RZ, RZ, UR14 ;  /* 0x0000000eff097e24 */ /* 0x002fc8000f8e00ff */
[----:B------:R1:W3:Y:S03]  /*fd10*/  SYNCS.PHASECHK.TRANS64.TRYWAIT P1, [R9+URZ+0x30850], R0 ;  /* 0x03085000090075a7 */ /* 0x0002e6000802017f */
[----:B---3--:R-:W-:Y:S05]  /*fd20*/  @!P1 NANOSLEEP.SYNCS 0x989680 ;  /* 0x009896800000995d */ /* 0x008fea0003900000 */
[----:B------:R-:W3:Y:S02]  /*fd30*/  @!P1 SYNCS.PHASECHK.TRANS64 P1, [R9+URZ+0x30850], R0 ;  /* 0x03085000090095a7 */ /* 0x000ee4000802007f */
[----:B---3--:R-:W-:Y:S05]  /*fd40*/  @!P1 BRA `(.L_x_5464) ;  /* 0xfffffffc00ec9947 */ /* 0x008fea000383ffff */
[----:B------:R-:W-:Y:S05]  /*fd50*/  BRA `(.L_x_5463) ;  /* 0xffffff4c00647947 */ /* 0x000fea000383ffff */
.L_x_5472:
[----:B-1----:R-:W-:-:S04]  /*fd60*/  IMAD.U32 R9, RZ, RZ, UR39 ;  /* 0x00000027ff097e24 */ /* 0x002fc8000f8e00ff */
[----:B------:R1:W2:Y:S03]  /*fd70*/  SYNCS.PHASECHK.TRANS64.TRYWAIT P1, [R9+URZ+0x30830], R8 ;  /* 0x03083008090075a7 */ /* 0x0002a6000802017f */
[----:B--2---:R-:W-:Y:S05]  /*fd80*/  @!P1 NANOSLEEP.SYNCS 0x989680 ;  /* 0x009896800000995d */ /* 0x004fea0003900000 */
[----:B------:R-:W2:Y:S02]  /*fd90*/  @!P1 SYNCS.PHASECHK.TRANS64 P1, [R9+URZ+0x30830], R8 ;  /* 0x03083008090095a7 */ /* 0x000ea4000802007f */
[----:B--2---:R-:W-:Y:S05]  /*fda0*/  @!P1 BRA `(.L_x_5472) ;  /* 0xfffffffc00ec9947 */ /* 0x004fea000383ffff */
[----:B------:R-:W-:Y:S05]  /*fdb0*/  BRA `(.L_x_5471) ;  /* 0xffffff6c00a87947 */ /* 0x000fea000383ffff */
.L_x_5476:
[----:B-1----:R-:W-:-:S04]  /*fdc0*/  MOV R9, UR5 ;  /* 0x0000000500097c02 */ /* 0x002fc80008000f00 */
[----:B------:R1:W3:Y:S03]  /*fdd0*/  SYNCS.PHASECHK.TRANS64.TRYWAIT P1, [R9+URZ+0x30850], R0 ;  /* 0x03085000090075a7 */ /* 0x0002e6000802017f */
[----:B---3--:R-:W-:Y:S05]  /*fde0*/  @!P1 NANOSLEEP.SYNCS 0x989680 ;  /* 0x009896800000995d */ /* 0x008fea0003900000 */
[----:B------:R-:W3:Y:S02]  /*fdf0*/  @!P1 SYNCS.PHASECHK.TRANS64 P1, [R9+URZ+0x30850], R0 ;  /* 0x03085000090095a7 */ /* 0x000ee4000802007f */
[----:B---3--:R-:W-:Y:S05]  /*fe00*/  @!P1 BRA `(.L_x_5476) ;  /* 0xfffffffc00ec9947 */ /* 0x008fea000383ffff */
[----:B------:R-:W-:Y:S05]  /*fe10*/  BRA `(.L_x_5475) ;  /* 0xffffff7800407947 */ /* 0x000fea000383ffff */
.L_x_5483:
[----:B-1----:R-:W-:-:S04]  /*fe20*/  IMAD.U32 R5, RZ, RZ, UR5 ;  /* 0x00000005ff057e24 */ /* 0x002fc8000f8e00ff */
[----:B------:R1:W2:Y:S03]  /*fe30*/  SYNCS.PHASECHK.TRANS64.TRYWAIT P1, [R5+URZ+0x30850], R0 ;  /* 0x03085000050075a7 */ /* 0x0002a6000802017f */
[----:B--2---:R-:W-:Y:S05]  /*fe40*/  @!P1 NANOSLEEP.SYNCS 0x989680 ;  /* 0x009896800000995d */ /* 0x004fea0003900000 */
[----:B------:R-:W2:Y:S02]  /*fe50*/  @!P1 SYNCS.PHASECHK.TRANS64 P1, [R5+URZ+0x30850], R0 ;  /* 0x03085000050095a7 */ /* 0x000ea4000802007f */
[----:B--2---:R-:W-:Y:S05]  /*fe60*/  @!P1 BRA `(.L_x_5483) ;  /* 0xfffffffc00ec9947 */ /* 0x004fea000383ffff */
[----:B------:R-:W-:Y:S05]  /*fe70*/  BRA `(.L_x_5482) ;  /* 0xffffff9400dc7947 */ /* 0x000fea000383ffff */
.L_x_5495:
[----:B------:R-:W-:Y:S01]  /*fe80*/  IMAD.MOV.U32 R13, RZ, RZ, R18 ;  /* 0x000000ffff0d7224 */ /* 0x000fe200078e0012 */
[----:B------:R-:W-:Y:S01]  /*fe90*/  MOV R12, RZ ;  /* 0x000000ff000c7202 */ /* 0x000fe20000000f00 */
[----:B------:R-:W-:Y:S02]  /*fea0*/  IMAD.MOV.U32 R11, RZ, RZ, 0x1f ;  /* 0x0000001fff0b7424 */ /* 0x000fe400078e00ff */
[----:B------:R-:W-:-:S07]  /*feb0*/  IMAD.MOV.U32 R15, RZ, RZ, -0x1 ;  /* 0xffffffffff0f7424 */ /* 0x000fce00078e00ff */
[----:B-----5:R-:W-:Y:S05]  /*fec0*/  WARPSYNC.COLLECTIVE R15, `(.L_x_5536) ;  /* 0x000000000f087348 */ /* 0x020fea0003c00000 */
[----:B------:R0:W1:Y:S02]  /*fed0*/  SHFL.IDX P6, R14, R13, R12, R11 ;  /* 0x0000000c0d0e7389 */ /* 0x00006400000c000b */
[----:B01---5:R-:W-:Y:S01]  /*fee0*/  ENDCOLLECTIVE ;  /* 0x000000000000791b */ /* 0x023fe20003800000 */
.L_x_5536:
[----:B------:R-:W-:Y:S05]  /*fef0*/  BRA `(.L_x_5537) ;  /* 0xffffffcc009c7947 */ /* 0x000fea000383ffff */
.L_x_5497:
[----:B0-----:R-:W-:-:S04]  /*ff00*/  MOV R3, UR46 ;  /* 0x0000002e00037c02 */ /* 0x001fc80008000f00 */
[----:B------:R0:W1:Y:S03]  /*ff10*/  SYNCS.PHASECHK.TRANS64.TRYWAIT P0, [R3+URZ+0x30840], R2 ;  /* 0x03084002030075a7 */ /* 0x000066000800017f */
[----:B-1----:R-:W-:Y:S05]  /*ff20*/  @!P0 NANOSLEEP.SYNCS 0x989680 ;  /* 0x009896800000895d */ /* 0x002fea0003900000 */
[----:B------:R-:W1:Y:S02]  /*ff30*/  @!P0 SYNCS.PHASECHK.TRANS64 P0, [R3+URZ+0x30840], R2 ;  /* 0x03084002030085a7 */ /* 0x000e64000800007f */
[----:B-1----:R-:W-:Y:S05]  /*ff40*/  @!P0 BRA `(.L_x_5497) ;  /* 0xfffffffc00ec8947 */ /* 0x002fea000383ffff */
[----:B------:R-:W-:Y:S05]  /*ff50*/  BRA `(.L_x_5538) ;  /* 0xffffffd0002c7947 */ /* 0x000fea000383ffff */
.L_x_5498:
        /* <DEDUP_REMOVED lines=8> */
.L_x_5540:
[----:B------:R-:W-:Y:S05]  /*ffe0*/  BSYNC B0 ;  /* 0x0000000000007941 */ /* 0x000fea0003800000 */
.L_x_5539:
[----:B------:R-:W-:Y:S01]  /*fff0*/  MOV R13, R0 ;  /* 0x00000000000d7202 */ /* 0x000fe20000000f00 */
[----:B------:R-:W-:Y:S01]  /*10000*/  IMAD.MOV.U32 R12, RZ, RZ, RZ ;  /* 0x000000ffff0c7224 */ /* 0x000fe200078e00ff */
[----:B------:R-:W-:Y:S01]  /*10010*/  MOV R11, 0x181f ;  /* 0x0000181f000b7802 */ /* 0x000fe20000000f00 */
[----:B------:R-:W-:Y:S01]  /*10020*/  IMAD.MOV.U32 R15, RZ, RZ, -0x1 ;  /* 0xffffffffff0f7424 */ /* 0x000fe200078e00ff */
[----:B------:R-:W-:Y:S01]  /*10030*/  @P0 LEA R9, R30, UR46, 0x1 ;  /* 0x0000002e1e090c11 */ /* 0x000fe2000f8e08ff */
[----:B------:R-:W-:-:S07]  /*10040*/  IMAD.MOV.U32 R3, RZ, RZ, R14 ;  /* 0x000000ffff037224 */ /* 0x000fce00078e000e */
[----:B------:R-:W-:Y:S05]  /*10050*/  WARPSYNC.COLLECTIVE R15, `(.L_x_5541) ;  /* 0x000000000f087348 */ /* 0x000fea0003c00000 */
[----:B------:R0:W1:Y:S02]  /*10060*/  SHFL.IDX P6, R14, R13, R12, R11 ;  /* 0x0000000c0d0e7389 */ /* 0x00006400000c000b */
[----:B01----:R-:W-:Y:S01]  /*10070*/  ENDCOLLECTIVE ;  /* 0x000000000000791b */ /* 0x003fe20003800000 */
.L_x_5541:
[----:B------:R-:W-:Y:S01]  /*10080*/  IMAD.MOV.U32 R13, RZ, RZ, R7 ;  /* 0x000000ffff0d7224 */ /* 0x000fe200078e0007 */
[----:B------:R-:W-:Y:S02]  /*10090*/  MOV R12, 0x1 ;  /* 0x00000001000c7802 */ /* 0x000fe40000000f00 */
[----:B------:R-:W-:-:S07]  /*100a0*/  MOV R2, R14 ;  /* 0x0000000e00027202 */ /* 0x000fce0000000f00 */
[----:B------:R-:W-:Y:S05]  /*100b0*/  WARPSYNC.COLLECTIVE R15, `(.L_x_5542) ;  /* 0x000000000f087348 */ /* 0x000fea0003c00000 */
[----:B------:R0:W1:Y:S02]  /*100c0*/  SHFL.IDX P6, R14, R13, R12, R11 ;  /* 0x0000000c0d0e7389 */ /* 0x00006400000c000b */
[----:B01----:R-:W-:Y:S01]  /*100d0*/  ENDCOLLECTIVE ;  /* 0x000000000000791b */ /* 0x003fe20003800000 */
.L_x_5542:
        /* <DEDUP_REMOVED lines=13> */
.L_x_5543:
[----:B------:R-:W-:Y:S02]  /*101b0*/  @P0 LEA R21, R30, UR46, 0x1 ;  /* 0x0000002e1e150c11 */ /* 0x000fe4000f8e08ff */
[----:B------:R-:W-:Y:S01]  /*101c0*/  MOV R13, R7 ;  /* 0x00000007000d7202 */ /* 0x000fe20000000f00 */
[----:B------:R-:W-:Y:S02]  /*101d0*/  IMAD.MOV.U32 R12, RZ, RZ, 0x2 ;  /* 0x00000002ff0c7424 */ /* 0x000fe400078e00ff */
[----:B------:R-:W-:-:S07]  /*101e0*/  IMAD.MOV.U32 R4, RZ, RZ, R14 ;  /* 0x000000ffff047224 */ /* 0x000fce00078e000e */
[----:B------:R-:W-:Y:S05]  /*101f0*/  WARPSYNC.COLLECTIVE R15, `(.L_x_5544) ;  /* 0x000000000f087348 */ /* 0x000fea0003c00000 */
[----:B------:R0:W1:Y:S02]  /*10200*/  SHFL.IDX P6, R14, R13, R12, R11 ;  /* 0x0000000c0d0e7389 */ /* 0x00006400000c000b */
[----:B01----:R-:W-:Y:S01]  /*10210*/  ENDCOLLECTIVE ;  /* 0x000000000000791b */ /* 0x003fe20003800000 */
.L_x_5544:
        /* <DEDUP_REMOVED lines=13> */
.L_x_5545:
        /* <DEDUP_REMOVED lines=8> */
.L_x_5546:
        /* <DEDUP_REMOVED lines=13> */
.L_x_5547:
[----:B------:R-:W-:Y:S02]  /*10440*/  MOV R5, R9 ;  /* 0x0000000900057202 */ /* 0x000fe40000000f00 */
[----:B------:R-:W-:Y:S01]  /*10450*/  @P0 LEA R9, R30, UR46, 0x1 ;  /* 0x0000002e1e090c11 */ /* 0x000fe2000f8e08ff */
[----:B------:R-:W-:Y:S01]  /*10460*/  IMAD.MOV.U32 R13, RZ, RZ, R7 ;  /* 0x000000ffff0d7224 */ /* 0x000fe200078e0007 */
[----:B------:R-:W-:Y:S02]  /*10470*/  MOV R12, 0x4 ;  /* 0x00000004000c7802 */ /* 0x000fe40000000f00 */
[----:B------:R-:W-:-:S07]  /*10480*/  MOV R10, R14 ;  /* 0x0000000e000a7202 */ /* 0x000fce0000000f00 */
[----:B------:R-:W-:Y:S05]  /*10490*/  WARPSYNC.COLLECTIVE R15, `(.L_x_5548) ;  /* 0x000000000f087348 */ /* 0x000fea0003c00000 */
[----:B------:R0:W1:Y:S02]  /*104a0*/  SHFL.IDX P6, R14, R13, R12, R11 ;  /* 0x0000000c0d0e7389 */ /* 0x00006400000c000b */
[----:B01----:R-:W-:Y:S01]  /*104b0*/  ENDCOLLECTIVE ;  /* 0x000000000000791b */ /* 0x003fe20003800000 */
.L_x_5548:
[----:B------:R-:W-:-:S04]  /*104c0*/  IMAD.MOV.U32 R4, RZ, RZ, R10 ;  /* 0x000000ffff047224 */ /* 0x000fc800078e000a */
[----:B------:R-:W-:-:S05]  /*104d0*/  @P0 IMAD.WIDE.U32 R4, R23, 0x2, R4 ;  /* 0x0000000217040825 */ /* 0x000fca00078e0004 */
[----:B------:R-:W-:Y:S01]  /*104e0*/  @!PT LDS RZ, [RZ] ;  /* 0x00000000fffff984 */ /* 0x000fe20000000800 */
[----:B------:R-:W-:Y:S01]  /*104f0*/  @!PT LDS RZ, [RZ] ;  /* 0x00000000fffff984 */ /* 0x000fe20000000800 */
[----:B------:R-:W-:Y:S01]  /*10500*/  @!PT LDS RZ, [RZ] ;  /* 0x00000000fffff984 */ /* 0x000fe20000000800 */
        /* <DEDUP_REMOVED lines=9> */
.L_x_5549:
        /* <DEDUP_REMOVED lines=8> */
.L_x_5550:
        /* <DEDUP_REMOVED lines=8> */
[----:B------:R-:W-:-:S07]  /*106a0*/  IMAD.MOV.U32 R7, RZ, RZ, R14 ;  /* 0x000000ffff077224 */ /* 0x000fce00078e000e */
[----:B0-----:R-:W-:Y:S05]  /*106b0*/  WARPSYNC.COLLECTIVE R15, `(.L_x_5551) ;  /* 0x000000000f087348 */ /* 0x001fea0003c00000 */
[----:B------:R1:W2:Y:S02]  /*106c0*/  SHFL.IDX P6, R14, R13, R12, R11 ;  /* 0x0000000c0d0e7389 */ /* 0x0002a400000c000b */
[----:B012---:R-:W-:Y:S01]  /*106d0*/  ENDCOLLECTIVE ;  /* 0x000000000000791b */ /* 0x007fe20003800000 */
.L_x_5551:
[----:B------:R-:W-:Y:S05]  /*106e0*/  BRA `(.L_x_5552) ;  /* 0xffffffcc00907947 */ /* 0x000fea000383ffff */
.L_x_5501:
[----:B------:R-:W-:Y:S01]  /*106f0*/  IMAD.MOV.U32 R13, RZ, RZ, R8 ;  /* 0x000000ffff0d7224 */ /* 0x000fe200078e0008 */
[----:B------:R-:W-:Y:S01]  /*10700*/  MOV R12, RZ ;  /* 0x000000ff000c7202 */ /* 0x000fe20000000f00 */
[----:B------:R-:W-:Y:S01]  /*10710*/  IMAD.MOV.U32 R11, RZ, RZ, 0x181f ;  /* 0x0000181fff0b7424 */ /* 0x000fe200078e00ff */
[----:B------:R-:W-:Y:S02]  /*10720*/  MOV R15, 0xffffffff ;  /* 0xffffffff000f7802 */ /* 0x000fe40000000f00 */
[----:B------:R-:W-:-:S07]  /*10730*/  MOV R7, UR48 ;  /* 0x0000003000077c02 */ /* 0x000fce0008000f00 */
[----:B------:R-:W-:Y:S05]  /*10740*/  WARPSYNC.COLLECTIVE R15, `(.L_x_5553) ;  /* 0x000000000f087348 */ /* 0x000fea0003c00000 */
[----:B------:R0:W1:Y:S02]  /*10750*/  SHFL.IDX P6, R14, R13, R12, R11 ;  /* 0x0000000c0d0e7389 */ /* 0x00006400000c000b */
[----:B01----:R-:W-:Y:S01]  /*10760*/  ENDCOLLECTIVE ;  /* 0x000000000000791b */ /* 0x003fe20003800000 */
.L_x_5553:
[----:B------:R-:W-:-:S05]  /*10770*/  IMAD R7, R7, 0x80, R27 ;  /* 0x0000008007077824 */ /* 0x000fca00078e021b */
[----:B------:R-:W-:Y:S02]  /*10780*/  IADD3 R5, R7, 0x10, RZ ;  /* 0x0000001007057810 */ /* 0x000fe40007ffe0ff */
[----:B------:R-:W-:Y:S01]  /*10790*/  MOV R13, R6 ;  /* 0x00000006000d7202 */ /* 0x000fe20000000f00 */
[----:B------:R-:W-:-:S07]  /*107a0*/  IMAD.MOV.U32 R3, RZ, RZ, R14 ;  /* 0x000000ffff037224 */ /* 0x000fce00078e000e */
[----:B------:R-:W-:Y:S05]  /*107b0*/  WARPSYNC.COLLECTIVE R15, `(.L_x_5554) ;  /* 0x000000000f087348 */ /* 0x000fea0003c00000 */
[----:B------:R0:W1:Y:S02]  /*107c0*/  SHFL.IDX P6, R14, R13, R12, R11 ;  /* 0x0000000c0d0e7389 */ /* 0x00006400000c000b */
[----:B01----:R-:W-:Y:S01]  /*107d0*/  ENDCOLLECTIVE ;  /* 0x000000000000791b */ /* 0x003fe20003800000 */
.L_x_5554:
        /* <DEDUP_REMOVED lines=10> */
.L_x_5555:
        /* <DEDUP_REMOVED lines=13> */
.L_x_5556:
        /* <DEDUP_REMOVED lines=8> */
.L_x_5557:
        /* <DEDUP_REMOVED lines=13> */
.L_x_5558:
        /* <DEDUP_REMOVED lines=8> */
.L_x_5559:
        /* <DEDUP_REMOVED lines=13> */
.L_x_5560:
        /* <DEDUP_REMOVED lines=8> */
.L_x_5561:
        /* <DEDUP_REMOVED lines=13> */
.L_x_5562:
        /* <DEDUP_REMOVED lines=8> */
.L_x_5563:
        /* <DEDUP_REMOVED lines=13> */
.L_x_5564:
        /* <DEDUP_REMOVED lines=8> */
.L_x_5565:
        /* <DEDUP_REMOVED lines=13> */
.L_x_5566:
[----:B------:R-:W-:Y:S02]  /*10fe0*/  @!P1 LEA R9, R30, UR46, 0x1 ;  /* 0x0000002e1e099c11 */ /* 0x000fe4000f8e08ff */
[----:B------:R-:W-:Y:S01]  /*10ff0*/  MOV R13, R8 ;  /* 0x00000008000d7202 */ /* 0x000fe20000000f00 */
[----:B------:R-:W-:Y:S02]  /*11000*/  IMAD.MOV.U32 R12, RZ, RZ, 0x7 ;  /* 0x00000007ff0c7424 */ /* 0x000fe400078e00ff */
[----:B------:R-:W-:-:S07]  /*11010*/  IMAD.MOV.U32 R2, RZ, RZ, R14 ;  /* 0x000000ffff027224 */ /* 0x000fce00078e000e */
[----:B------:R-:W-:Y:S05]  /*11020*/  WARPSYNC.COLLECTIVE R15, `(.L_x_5567) ;  /* 0x000000000f087348 */ /* 0x000fea0003c00000 */
[----:B------:R0:W1:Y:S02]  /*11030*/  SHFL.IDX P6, R14, R13, R12, R11 ;  /* 0x0000000c0d0e7389 */ /* 0x00006400000c000b */
[----:B01----:R-:W-:Y:S01]  /*11040*/  ENDCOLLECTIVE ;  /* 0x000000000000791b */ /* 0x003fe20003800000 */
.L_x_5567:
        /* <DEDUP_REMOVED lines=12> */
.L_x_5568:
[----:B------:R-:W-:Y:S05]  /*11110*/  BRA `(.L_x_5569) ;  /* 0xffffffcc00807947 */ /* 0x000fea000383ffff */
.L_x_5504:
[----:B0-----:R-:W-:-:S04]  /*11120*/  MOV R3, UR46 ;  /* 0x0000002e00037c02 */ /* 0x001fc80008000f00 */
[----:B------:R0:W1:Y:S03]  /*11130*/  SYNCS.PHASECHK.TRANS64.TRYWAIT P0, [R3+URZ+0x30820], R0 ;  /* 0x03082000030075a7 */ /* 0x000066000800017f */
[----:B-1----:R-:W-:Y:S05]  /*11140*/  @!P0 NANOSLEEP.SYNCS 0x989680 ;  /* 0x009896800000895d */ /* 0x002fea0003900000 */
[----:B------:R-:W1:Y:S02]  /*11150*/  @!P0 SYNCS.PHASECHK.TRANS64 P0, [R3+URZ+0x30820], R0 ;  /* 0x03082000030085a7 */ /* 0x000e64000800007f */
[----:B-1----:R-:W-:Y:S05]  /*11160*/  @!P0 BRA `(.L_x_5504) ;  /* 0xfffffffc00ec8947 */ /* 0x002fea000383ffff */
[----:B------:R-:W-:Y:S05]  /*11170*/  BRA `(.L_x_5570) ;  /* 0xffffffcc00cc7947 */ /* 0x000fea000383ffff */
.L_x_5508:
[----:B0-----:R0:W1:Y:S02]  /*11180*/  SYNCS.PHASECHK.TRANS64.TRYWAIT P0, [R19+URZ+0x30840], R2 ;  /* 0x03084002130075a7 */ /* 0x001064000800017f */
[----:B-1----:R-:W-:Y:S05]  /*11190*/  @!P0 NANOSLEEP.SYNCS 0x989680 ;  /* 0x009896800000895d */ /* 0x002fea0003900000 */
[----:B------:R-:W1:Y:S02]  /*111a0*/  @!P0 SYNCS.PHASECHK.TRANS64 P0, [R19+URZ+0x30840], R2 ;  /* 0x03084002130085a7 */ /* 0x000e64000800007f */
[----:B-1----:R-:W-:Y:S05]  /*111b0*/  @!P0 BRA `(.L_x_5508) ;  /* 0xfffffffc00f08947 */ /* 0x002fea000383ffff */
[----:B------:R-:W-:Y:S05]  /*111c0*/  BRA `(.L_x_5571) ;  /* 0xffffffd000b07947 */ /* 0x000fea000383ffff */
.L_x_5509:
        /* <DEDUP_REMOVED lines=8> */
.L_x_5573:
[----:B------:R-:W-:Y:S05]  /*11250*/  BSYNC B1 ;  /* 0x0000000000017941 */ /* 0x000fea0003800000 */
.L_x_5572:
        /* <DEDUP_REMOVED lines=11> */
.L_x_5574:
[----:B------:R-:W-:Y:S02]  /*11310*/  LEA R22, R22, UR46, 0x1 ;  /* 0x0000002e16167c11 */ /* 0x000fe4000f8e08ff */
[----:B------:R-:W-:Y:S01]  /*11320*/  MOV R13, R24 ;  /* 0x00000018000d7202 */ /* 0x000fe20000000f00 */
[----:B------:R-:W-:Y:S01]  /*11330*/  IMAD.MOV.U32 R12, RZ, RZ, 0x1 ;  /* 0x00000001ff0c7424 */ /* 0x000fe200078e00ff */
[----:B------:R-:W-:-:S13]  /*11340*/  IADD3 R2, P0, R14, R8, RZ ;  /* 0x000000080e027210 */ /* 0x000fda0007f1e0ff */
[----:B------:R-:W-:Y:S05]  /*11350*/  WARPSYNC.COLLECTIVE R15, `(.L_x_5575) ;  /* 0x000000000f087348 */ /* 0x000fea0003c00000 */
[----:B------:R0:W1:Y:S02]  /*11360*/  SHFL.IDX P6, R14, R13, R12, R11 ;  /* 0x0000000c0d0e7389 */ /* 0x00006400000c000b */
[----:B01----:R-:W-:Y:S01]  /*11370*/  ENDCOLLECTIVE ;  /* 0x000000000000791b */ /* 0x003fe20003800000 */
.L_x_5575:
        /* <DEDUP_REMOVED lines=12> */
.L_x_5576:
[----:B------:R-:W-:Y:S01]  /*11440*/  IMAD.MOV.U32 R13, RZ, RZ, R24 ;  /* 0x000000ffff0d7224 */ /* 0x000fe200078e0018 */
[----:B------:R-:W-:Y:S02]  /*11450*/  MOV R12, 0x2 ;  /* 0x00000002000c7802 */ /* 0x000fe40000000f00 */
[----:B------:R-:W-:-:S13]  /*11460*/  IADD3 R2, P0, R14, R8, RZ ;  /* 0x000000080e027210 */ /* 0x000fda0007f1e0ff */
[----:B------:R-:W-:Y:S05]  /*11470*/  WARPSYNC.COLLECTIVE R15, `(.L_x_5577) ;  /* 0x000000000f087348 */ /* 0x000fea0003c00000 */
[----:B------:R0:W1:Y:S02]  /*11480*/  SHFL.IDX P6, R14, R13, R12, R11 ;  /* 0x0000000c0d0e7389 */ /* 0x00006400000c000b */
[----:B01----:R-:W-:Y:S01]  /*11490*/  ENDCOLLECTIVE ;  /* 0x000000000000791b */ /* 0x003fe20003800000 */
.L_x_5577:
        /* <DEDUP_REMOVED lines=12> */
.L_x_5578:
[----:B------:R-:W-:Y:S01]  /*11560*/  IMAD.MOV.U32 R13, RZ, RZ, R24 ;  /* 0x000000ffff0d7224 */ /* 0x000fe200078e0018 */
[----:B------:R-:W-:Y:S01]  /*11570*/  MOV R12, 0x3 ;  /* 0x00000003000c7802 */ /* 0x000fe20000000f00 */
[----:B------:R-:W-:-:S07]  /*11580*/  IMAD.MOV.U32 R10, RZ, RZ, R14 ;  /* 0x000000ffff0a7224 */ /* 0x000fce00078e000e */
[----:B------:R-:W-:Y:S05]  /*11590*/  WARPSYNC.COLLECTIVE R15, `(.L_x_5579) ;  /* 0x000000000f087348 */ /* 0x000fea0003c00000 */
[----:B------:R0:W1:Y:S02]  /*115a0*/  SHFL.IDX P6, R14, R13, R12, R11 ;  /* 0x0000000c0d0e7389 */ /* 0x00006400000c000b */
[----:B01----:R-:W-:Y:S01]  /*115b0*/  ENDCOLLECTIVE ;  /* 0x000000000000791b */ /* 0x003fe20003800000 */
.L_x_5579:
        /* <DEDUP_REMOVED lines=13> */
.L_x_5580:
[----:B------:R-:W-:Y:S01]  /*11690*/  IMAD.MOV.U32 R13, RZ, RZ, R24 ;  /* 0x000000ffff0d7224 */ /* 0x000fe200078e0018 */
[----:B------:R-:W-:Y:S01]  /*116a0*/  MOV R12, 0x4 ;  /* 0x00000004000c7802 */ /* 0x000fe20000000f00 */
[----:B------:R-:W-:-:S07]  /*116b0*/  IMAD.MOV.U32 R2, RZ, RZ, R14 ;  /* 0x000000ffff027224 */ /* 0x000fce00078e000e */
[----:B------:R-:W-:Y:S05]  /*116c0*/  WARPSYNC.COLLECTIVE R15, `(.L_x_5581) ;  /* 0x000000000f087348 */ /* 0x000fea0003c00000 */
[----:B------:R0:W1:Y:S02]  /*116d0*/  SHFL.IDX P6, R14, R13, R12, R11 ;  /* 0x0000000c0d0e7389 */ /* 0x00006400000c000b */
[----:B01----:R-:W-:Y:S01]  /*116e0*/  ENDCOLLECTIVE ;  /* 0x000000000000791b */ /* 0x003fe20003800000 */
.L_x_5581:
        /* <DEDUP_REMOVED lines=13> */
.L_x_5582:
[----:B------:R-:W-:Y:S01]  /*117c0*/  IMAD.MOV.U32 R13, RZ, RZ, R24 ;  /* 0x000000ffff0d7224 */ /* 0x000fe200078e0018 */
[----:B------:R-:W-:Y:S01]  /*117d0*/  MOV R12, 0x5 ;  /* 0x00000005000c7802 */ /* 0x000fe20000000f00 */
[----:B------:R-:W-:-:S07]  /*117e0*/  IMAD.MOV.U32 R2, RZ, RZ, R14 ;  /* 0x000000ffff027224 */ /* 0x000fce00078e000e */
[----:B------:R-:W-:Y:S05]  /*117f0*/  WARPSYNC.COLLECTIVE R15, `(.L_x_5583) ;  /* 0x000000000f087348 */ /* 0x000fea0003c00000 */
[----:B------:R0:W1:Y:S02]  /*11800*/  SHFL.IDX P6, R14, R13, R12, R11 ;  /* 0x0000000c0d0e7389 */ /* 0x00006400000c000b */
[----:B01----:R-:W-:Y:S01]  /*11810*/  ENDCOLLECTIVE ;  /* 0x000000000000791b */ /* 0x003fe20003800000 */
.L_x_5583:
        /* <DEDUP_REMOVED lines=14> */
.L_x_5584:
[----:B------:R-:W-:Y:S05]  /*11900*/  BRA `(.L_x_5585) ;  /* 0xffffffcc00fc7947 */ /* 0x000fea000383ffff */
.L_x_5514:
[----:B0-----:R0:W2:Y:S02]  /*11910*/  SYNCS.PHASECHK.TRANS64.TRYWAIT P0, [R6+URZ+0x30860], R3 ;  /* 0x03086003060075a7 */ /* 0x0010a4000800017f */
[----:B--2---:R-:W-:Y:S05]  /*11920*/  @!P0 NANOSLEEP.SYNCS 0x989680 ;  /* 0x009896800000895d */ /* 0x004fea0003900000 */
[----:B------:R-:W2:Y:S02]  /*11930*/  @!P0 SYNCS.PHASECHK.TRANS64 P0, [R6+URZ+0x30860], R3 ;  /* 0x03086003060085a7 */ /* 0x000ea4000800007f */
[----:B--2---:R-:W-:Y:S05]  /*11940*/  @!P0 BRA `(.L_x_5514) ;  /* 0xfffffffc00f08947 */ /* 0x004fea000383ffff */
[----:B------:R-:W-:Y:S05]  /*11950*/  BRA `(.L_x_5586) ;  /* 0xffffffd000607947 */ /* 0x000fea000383ffff */
.L_x_5515:
        /* <DEDUP_REMOVED lines=8> */
.L_x_5588:
[----:B------:R-:W-:Y:S05]  /*119e0*/  BSYNC B1 ;  /* 0x0000000000017941 */ /* 0x000fea0003800000 */
.L_x_5587:
        /* <DEDUP_REMOVED lines=9> */
.L_x_5589:
[----:B------:R-:W-:Y:S01]  /*11a80*/  IMAD.MOV.U32 R13, RZ, RZ, R18 ;  /* 0x000000ffff0d7224 */ /* 0x000fe200078e0012 */
[----:B------:R-:W-:Y:S02]  /*11a90*/  MOV R12, 0x1 ;  /* 0x00000001000c7802 */ /* 0x000fe40000000f00 */
[----:B------:R-:W-:-:S13]  /*11aa0*/  IADD3 R2, P0, R14, R9, RZ ;  /* 0x000000090e027210 */ /* 0x000fda0007f1e0ff */
[----:B------:R-:W-:Y:S05]  /*11ab0*/  WARPSYNC.COLLECTIVE R15, `(.L_x_5590) ;  /* 0x000000000f087348 */ /* 0x000fea0003c00000 */
[----:B------:R0:W1:Y:S02]  /*11ac0*/  SHFL.IDX P6, R14, R13, R12, R11 ;  /* 0x0000000c0d0e7389 */ /* 0x00006400000c000b */
[----:B01----:R-:W-:Y:S01]  /*11ad0*/  ENDCOLLECTIVE ;  /* 0x000000000000791b */ /* 0x003fe20003800000 */
.L_x_5590:
        /* <DEDUP_REMOVED lines=12> */
.L_x_5591:
        /* <DEDUP_REMOVED lines=12> */
.L_x_5592:
        /* <DEDUP_REMOVED lines=12> */
.L_x_5593:
        /* <DEDUP_REMOVED lines=12> */
.L_x_5594:
        /* <DEDUP_REMOVED lines=12> */
.L_x_5595:
        /* <DEDUP_REMOVED lines=12> */
.L_x_5596:
        /* <DEDUP_REMOVED lines=12> */
.L_x_5597:
        /* <DEDUP_REMOVED lines=12> */
.L_x_5598:
        /* <DEDUP_REMOVED lines=12> */
.L_x_5599:
[----:B------:R-:W-:Y:S01]  /*121a0*/  @!PT LDS RZ, [RZ] ;  /* 0x00000000fffff984 */ /* 0x000fe20000000800 */
[----:B------:R-:W-:Y:S01]  /*121b0*/  @!PT LDS RZ, [RZ] ;  /* 0x00000000fffff984 */ /* 0x000fe20000000800 */
[----:B------:R-:W-:Y:S01]  /*121c0*/  @!PT LDS RZ, [RZ] ;  /* 0x00000000fffff984 */ /* 0x000fe20000000800 */
[----:B------:R0:W-:Y:S01]  /*121d0*/  LDGSTS.E.BYPASS.LTC128B.128 [R7+0x5400], desc[UR36][R2.64+0x80], !P0 ;  /* 0x0540008002077fae */ /* 0x0001e2000c101d64 */
[----:B------:R-:W-:-:S13]  /*121e0*/  ISETP.LT.OR P0, PT, R0, 0x41, P1 ;  /* 0x000000410000780c */ /* 0x000fda0000f01670 */
[----:B------:R0:W-:Y:S01]  /*121f0*/  LDGSTS.E.BYPASS.LTC128B.128 [R7+0x8400], desc[UR36][R2.64+0x100], !P0 ;  /* 0x0840010002077fae */ /* 0x0001e2000c101d64 */
[----:B------:R-:W-:Y:S05]  /*12200*/  BRA `(.L_x_5600) ;  /* 0xffffffcc001c7947 */ /* 0x000fea000383ffff */
.L_x_5521:
[----:B0-----:R0:W1:Y:S02]  /*12210*/  SYNCS.PHASECHK.TRANS64.TRYWAIT P0, [R0+URZ+0x30860], R3 ;  /* 0x03086003000075a7 */ /* 0x001064000800017f */
[----:B-1----:R-:W-:Y:S05]  /*12220*/  @!P0 NANOSLEEP.SYNCS 0x989680 ;  /* 0x009896800000895d */ /* 0x002fea0003900000 */
[----:B------:R-:W1:Y:S02]  /*12230*/  @!P0 SYNCS.PHASECHK.TRANS64 P0, [R0+URZ+0x30860], R3 ;  /* 0x03086003000085a7 */ /* 0x000e64000800007f */
[----:B-1----:R-:W-:Y:S05]  /*12240*/  @!P0 BRA `(.L_x_5521) ;  /* 0xfffffffc00f08947 */ /* 0x002fea000383ffff */
[----:B------:R-:W-:Y:S05]  /*12250*/  BRA `(.L_x_5601) ;  /* 0xffffffd000187947 */ /* 0x000fea000383ffff */
.L_x_5522:
        /* <DEDUP_REMOVED lines=8> */
.L_x_5603:
[----:B------:R-:W-:Y:S05]  /*122e0*/  BSYNC B0 ;  /* 0x0000000000007941 */ /* 0x000fea0003800000 */
.L_x_5602:
        /* <DEDUP_REMOVED lines=9> */
.L_x_5604:
        /* <DEDUP_REMOVED lines=13> */
.L_x_5605:
        /* <DEDUP_REMOVED lines=15> */
.L_x_5606:
[----:B------:R-:W-:Y:S01]  /*12540*/  MOV R3, R6 ;  /* 0x0000000600037202 */ /* 0x000fe20000000f00 */
[----:B------:R-:W-:Y:S01]  /*12550*/  IMAD.MOV.U32 R13, RZ, RZ, R18 ;  /* 0x000000ffff0d7224 */ /* 0x000fe200078e0012 */
[----:B------:R-:W-:Y:S01]  /*12560*/  MOV R12, 0x2 ;  /* 0x00000002000c7802 */ /* 0x000fe20000000f00 */
[----:B------:R-:W-:-:S07]  /*12570*/  IMAD.MOV.U32 R2, RZ, RZ, R14 ;  /* 0x000000ffff027224 */ /* 0x000fce00078e000e */
[----:B------:R-:W-:Y:S05]  /*12580*/  WARPSYNC.COLLECTIVE R15, `(.L_x_5607) ;  /* 0x000000000f087348 */ /* 0x000fea0003c00000 */
[----:B------:R0:W1:Y:S02]  /*12590*/  SHFL.IDX P6, R14, R13, R12, R11 ;  /* 0x0000000c0d0e7389 */ /* 0x00006400000c000b */
[----:B01----:R-:W-:Y:S01]  /*125a0*/  ENDCOLLECTIVE ;  /* 0x000000000000791b */ /* 0x003fe20003800000 */
.L_x_5607:
        /* <DEDUP_REMOVED lines=15> */
.L_x_5608:
[----:B------:R-:W-:Y:S01]  /*126a0*/  IMAD.MOV.U32 R3, RZ, RZ, R7 ;  /* 0x000000ffff037224 */ /* 0x000fe200078e0007 */
[----:B------:R-:W-:Y:S01]  /*126b0*/  MOV R13, R18 ;  /* 0x00000012000d7202 */ /* 0x000fe20000000f00 */
[----:B------:R-:W-:Y:S02]  /*126c0*/  IMAD.MOV.U32 R12, RZ, RZ, 0x3 ;  /* 0x00000003ff0c7424 */ /* 0x000fe400078e00ff */
[----:B------:R-:W-:-:S07]  /*126d0*/  IMAD.MOV.U32 R8, RZ, RZ, R14 ;  /* 0x000000ffff087224 */ /* 0x000fce00078e000e */
[----:B------:R-:W-:Y:S05]  /*126e0*/  WARPSYNC.COLLECTIVE R15, `(.L_x_5609) ;  /* 0x000000000f087348 */ /* 0x000fea0003c00000 */
[----:B------:R0:W1:Y:S02]  /*126f0*/  SHFL.IDX P6, R14, R13, R12, R11 ;  /* 0x0000000c0d0e7389 */ /* 0x00006400000c000b */
[----:B01----:R-:W-:Y:S01]  /*12700*/  ENDCOLLECTIVE ;  /* 0x000000000000791b */ /* 0x003fe20003800000 */
.L_x_5609:
        /* <DEDUP_REMOVED lines=16> */
.L_x_5610:
        /* <DEDUP_REMOVED lines=8> */
.L_x_5611:
        /* <DEDUP_REMOVED lines=15> */
.L_x_5612:
[----:B------:R-:W-:Y:S01]  /*12980*/  MOV R3, R7 ;  /* 0x0000000700037202 */ /* 0x000fe20000000f00 */
[----:B------:R-:W-:Y:S01]  /*12990*/  IMAD.MOV.U32 R13, RZ, RZ, R18 ;  /* 0x000000ffff0d7224 */ /* 0x000fe200078e0012 */
[----:B------:R-:W-:Y:S02]  /*129a0*/  MOV R12, 0x5 ;  /* 0x00000005000c7802 */ /* 0x000fe40000000f00 */
[----:B------:R-:W-:-:S07]  /*129b0*/  MOV R8, R14 ;  /* 0x0000000e00087202 */ /* 0x000fce0000000f00 */
[----:B------:R-:W-:Y:S05]  /*129c0*/  WARPSYNC.COLLECTIVE R15, `(.L_x_5613) ;  /* 0x000000000f087348 */ /* 0x000fea0003c00000 */
[----:B------:R0:W1:Y:S02]  /*129d0*/  SHFL.IDX P6, R14, R13, R12, R11 ;  /* 0x0000000c0d0e7389 */ /* 0x00006400000c000b */
[----:B01----:R-:W-:Y:S01]  /*129e0*/  ENDCOLLECTIVE ;  /* 0x000000000000791b */ /* 0x003fe20003800000 */
.L_x_5613:
        /* <DEDUP_REMOVED lines=13> */
.L_x_5614:
[----:B------:R-:W-:Y:S05]  /*12ac0*/  BRA `(.L_x_5615) ;  /* 0xffffffc800fc7947 */ /* 0x000fea000383ffff */
.L_x_5525:
[----:B0-----:R0:W1:Y:S02]  /*12ad0*/  SYNCS.PHASECHK.TRANS64.TRYWAIT P0, [R7+URZ+0x30820], R6 ;  /* 0x03082006070075a7 */ /* 0x001064000800017f */
[----:B-1----:R-:W-:Y:S05]  /*12ae0*/  @!P0 NANOSLEEP.SYNCS 0x989680 ;  /* 0x009896800000895d */ /* 0x002fea0003900000 */
[----:B------:R-:W1:Y:S02]  /*12af0*/  @!P0 SYNCS.PHASECHK.TRANS64 P0, [R7+URZ+0x30820], R6 ;  /* 0x03082006070085a7 */ /* 0x000e64000800007f */
[----:B-1----:R-:W-:Y:S05]  /*12b00*/  @!P0 BRA `(.L_x_5525) ;  /* 0xfffffffc00f08947 */ /* 0x002fea000383ffff */
[----:B------:R-:W-:Y:S05]  /*12b10*/  BRA `(.L_x_5616) ;  /* 0xffffffcc00787947 */ /* 0x000fea000383ffff */
.L_x_5526:
        /* <DEDUP_REMOVED lines=11> */
.L_x_5618:
[----:B------:R-:W-:Y:S05]  /*12bd0*/  BSYNC B0 ;  /* 0x0000000000007941 */ /* 0x000fea0003800000 */
.L_x_5617:
[----:B------:R-:W-:Y:S05]  /*12be0*/  BRA `(.L_x_5619) ;  /* 0xffffffcc005c7947 */ /* 0x000fea000383ffff */
.L_x_5527:
[----:B------:R-:W-:Y:S01]  /*12bf0*/  BSSY B0, `(.L_x_5620) ;  /* 0x0000006000007945 */ /* 0x000fe20003800000 */
[----:B------:R-:W-:-:S07]  /*12c00*/  MOV R15, 0xffffffff ;  /* 0xffffffff000f7802 */ /* 0x000fce0000000f00 */
[----:B01---5:R-:W-:Y:S05]  /*12c10*/  WARPSYNC.COLLECTIVE R15, `(.L_x_5621) ;  /* 0x000000000f0c7348 */ /* 0x023fea0003c00000 */
[----:B------:R-:W-:Y:S02]  /*12c20*/  ELECT P6, UR62, PT ;  /* 0x00000000003e782f */ /* 0x000fe400038c0000 */
[----:B------:R-:W-:Y:S01]  /*12c30*/  MOV R14, UR62 ;  /* 0x0000003e000e7c02 */ /* 0x000fe20008000f00 */
[----:B01---5:R-:W-:Y:S10]  /*12c40*/  ENDCOLLECTIVE ;  /* 0x000000000000791b */ /* 0x023ff40003800000 */
.L_x_5621:
[----:B------:R-:W-:Y:S05]  /*12c50*/  BSYNC B0 ;  /* 0x0000000000007941 */ /* 0x000fea0003800000 */
.L_x_5620:
[----:B------:R-:W-:Y:S05]  /*12c60*/  BRA `(.L_x_5622) ;  /* 0xffffffcc00507947 */ /* 0x000fea000383ffff */
.L_x_5529:
[----:B-1----:R1:W2:Y:S02]  /*12c70*/  SYNCS.PHASECHK.TRANS64.TRYWAIT P1, [R5+URZ+0x30840], R2 ;  /* 0x03084002050075a7 */ /* 0x0022a4000802017f */
[----:B--2---:R-:W-:Y:S05]  /*12c80*/  @!P1 NANOSLEEP.SYNCS 0x989680 ;  /* 0x009896800000995d */ /* 0x004fea0003900000 */
[----:B------:R-:W2:Y:S02]  /*12c90*/  @!P1 SYNCS.PHASECHK.TRANS64 P1, [R5+URZ+0x30840], R2 ;  /* 0x03084002050095a7 */ /* 0x000ea4000802007f */
[----:B--2---:R-:W-:Y:S05]  /*12ca0*/  @!P1 BRA `(.L_x_5529) ;  /* 0xfffffffc00f09947 */ /* 0x004fea000383ffff */
[----:B------:R-:W-:Y:S05]  /*12cb0*/  BRA `(.L_x_5623) ;  /* 0xffffffcc00787947 */ /* 0x000fea000383ffff */
.L_x_5531:
[----:B0-----:R0:W2:Y:S02]  /*12cc0*/  SYNCS.PHASECHK.TRANS64.TRYWAIT P1, [R7+URZ+0x30840], R0 ;  /* 0x03084000070075a7 */ /* 0x0010a4000802017f */
[----:B--2---:R-:W-:Y:S05]  /*12cd0*/  @!P1 NANOSLEEP.SYNCS 0x989680 ;  /* 0x009896800000995d */ /* 0x004fea0003900000 */
[----:B------:R-:W2:Y:S02]  /*12ce0*/  @!P1 SYNCS.PHASECHK.TRANS64 P1, [R7+URZ+0x30840], R0 ;  /* 0x03084000070095a7 */ /* 0x000ea4000802007f */
[----:B--2---:R-:W-:Y:S05]  /*12cf0*/  @!P1 BRA `(.L_x_5531) ;  /* 0xfffffffc00f09947 */ /* 0x004fea000383ffff */
[----:B------:R-:W-:Y:S05]  /*12d00*/  BRA `(.L_x_5624) ;  /* 0xffffffcc00847947 */ /* 0x000fea000383ffff */
.L_x_5533:
[----:B--2---:R2:W3:Y:S02]  /*12d10*/  SYNCS.PHASECHK.TRANS64.TRYWAIT P1, [R5+URZ+0x30860], R2 ;  /* 0x03086002050075a7 */ /* 0x0044e4000802017f */
[----:B---3--:R-:W-:Y:S05]  /*12d20*/  @!P1 NANOSLEEP.SYNCS 0x989680 ;  /* 0x009896800000995d */ /* 0x008fea0003900000 */
[----:B------:R-:W3:Y:S02]  /*12d30*/  @!P1 SYNCS.PHASECHK.TRANS64 P1, [R5+URZ+0x30860], R2 ;  /* 0x03086002050095a7 */ /* 0x000ee4000802007f */
[----:B---3--:R-:W-:Y:S05]  /*12d40*/  @!P1 BRA `(.L_x_5533) ;  /* 0xfffffffc00f09947 */ /* 0x008fea000383ffff */
[----:B------:R-:W-:Y:S05]  /*12d50*/  BRA `(.L_x_5625) ;  /* 0xffffffcc00807947 */ /* 0x000fea000383ffff */
.L_x_5626:
        /* <DEDUP_REMOVED lines=10> */
.L_x_15971:


//--------------------- .text._ZN7cutlass13device_kernelIN5flash11enable_sm90INS1_16FlashAttnFwdSm90INS1_25CollectiveMainloopFwdSm90ILi2EN4cute5tupleIJNS5_1CILi1EEES8_S8_EEENS6_IJNS7_ILi128EEENS7_ILi96EEENS7_ILi192EEEEEELi192ENS_10bfloat16_tEfNS_4arch4Sm90ELb1ELb0ELb1ELb1ELb1ELb0ELb0ELb1ELb1ELb1ELb1ELb0EEENS1_21CollectiveEpilogueFwdINS6_IJSA_SC_SB_EEES9_SE_SG_Li256ELb1ELb1ELb1ELb0EEENS1_36VarlenDynamicPersistentTileSchedulerILi128ELi96ELi256ELi128ELb1ELb1ELb1ELb1ELb1ELb1EEEEEEEEEvNT_6ParamsE --------------------------
	.section	.text._ZN7cutlass13device_kernelIN5flash11enable_sm90INS1_16FlashAttnFwdSm90INS1_25CollectiveMainloopFwdSm90ILi2EN4cute5tupleIJNS5_1CILi1EEES8_S8_EEENS6_IJNS7_ILi128EEENS7_ILi96EEENS7_ILi192EEEEEELi192ENS_10bfloat16_tEfNS_4arch4Sm90ELb1ELb0ELb1ELb1ELb1ELb0ELb0ELb1ELb1ELb1ELb1ELb0EEENS1_21CollectiveEpilogueFwdINS6_IJSA_SC_SB_EEES9_SE_SG_Li256ELb1ELb1ELb1ELb0EEENS1_36VarlenDynamicPersistentTileSchedulerILi128ELi96ELi256ELi128ELb1ELb1ELb1ELb1ELb1ELb1EEEEEEEEEvNT_6ParamsE,"ax",@progbits
	.align	128
.text._ZN7cutlass13device_kernelIN5flash11enable_sm90INS1_16FlashAttnFwdSm90INS1_25CollectiveMainloopFwdSm90ILi2EN4cute5tupleIJNS5_1CILi1EEES8_S8_EEENS6_IJNS7_ILi128EEENS7_ILi96EEENS7_ILi192EEEEEELi192ENS_10bfloat16_tEfNS_4arch4Sm90ELb1ELb0ELb1ELb1ELb1ELb0ELb0ELb1ELb1ELb1ELb1ELb0EEENS1_21CollectiveEpilogueFwdINS6_IJSA_SC_SB_EEES9_SE_SG_Li256ELb1ELb1ELb1ELb0EEENS1_36VarlenDynamicPersistentTileSchedulerILi128ELi96ELi256ELi128ELb1ELb1ELb1ELb1ELb1ELb1EEEEEEEEEvNT_6ParamsE:
        .type           _ZN7cutlass13device_kernelIN5flash11enable_sm90INS1_16FlashAttnFwdSm90INS1_25CollectiveMainloopFwdSm90ILi2EN4cute5tupleIJNS5_1CILi1EEES8_S8_EEENS6_IJNS7_ILi128EEENS7_ILi96EEENS7_ILi192EEEEEELi192ENS_10bfloat16_tEfNS_4arch4Sm90ELb1ELb0ELb1ELb1ELb1ELb0ELb0ELb1ELb1ELb1ELb1ELb0EEENS1_21CollectiveEpilogueFwdINS6_IJSA_SC_SB_EEES9_SE_SG_Li256ELb1ELb1ELb1ELb0EEENS1_36VarlenDynamicPersistentTileSchedulerILi128ELi96ELi256ELi128ELb1ELb1ELb1ELb1ELb1ELb1EEEEEEEEEvNT_6ParamsE,@function
        .size           _ZN7cutlass13device_kernelIN5flash11enable_sm90INS1_16FlashAttnFwdSm90INS1_25CollectiveMainloopFwdSm90ILi2EN4cute5tupleIJNS5_1CILi1EEES8_S8_EEENS6_IJNS7_ILi128EEENS7_ILi96EEENS7_ILi192EEEEEELi192ENS_10bfloat16_tEfNS_4arch4Sm90ELb1ELb0ELb1ELb1ELb1ELb0ELb0ELb1ELb1ELb1ELb1ELb0EEENS1_21CollectiveEpilogueFwdINS6_IJSA_SC_SB_EEES9_SE_SG_Li256ELb1ELb1ELb1ELb0EEENS1_36VarlenDynamicPersistentTileSchedulerILi128ELi96ELi256ELi128ELb1ELb1ELb1ELb1ELb1ELb1EEEEEEEEEvNT_6ParamsE,(.L_x_15972 - _ZN7cutlass13device_kernelIN5flash11enable_sm90INS1_16FlashAttnFwdSm90INS1_25CollectiveMainloopFwdSm90ILi2EN4cute5tupleIJNS5_1CILi1EEES8_S8_EEENS6_IJNS7_ILi128EEENS7_ILi96EEENS7_ILi192EEEEEELi192ENS_10bfloat16_tEfNS_4arch4Sm90ELb1ELb0ELb1ELb1ELb1ELb0ELb0ELb1ELb1ELb1ELb1ELb0EEENS1_21CollectiveEpilogueFwdINS6_IJSA_SC_SB_EEES9_SE_SG_Li256ELb1ELb1ELb1ELb0EEENS1_36VarlenDynamicPersistentTileSchedulerILi128ELi96ELi256ELi128ELb1ELb1ELb1ELb1ELb1ELb1EEEEEEEEEvNT_6ParamsE)
        .other          _ZN7cutlass13device_kernelIN5flash11enable_sm90INS1_16FlashAttnFwdSm90INS1_25CollectiveMainloopFwdSm90ILi2EN4cute5tupleIJNS5_1CILi1EEES8_S8_EEENS6_IJNS7_ILi128EEENS7_ILi96EEENS7_ILi192EEEEEELi192ENS_10bfloat16_tEfNS_4arch4Sm90ELb1ELb0ELb1ELb1ELb1ELb0ELb0ELb1ELb1ELb1ELb1ELb0EEENS1_21CollectiveEpilogueFwdINS6_IJSA_SC_SB_EEES9_SE_SG_Li256ELb1ELb1ELb1ELb0EEENS1_36VarlenDynamicPersistentTileSchedulerILi128ELi96ELi256ELi128ELb1ELb1ELb1ELb1ELb1ELb1EEEEEEEEEvNT_6ParamsE,@"STO_CUDA_ENTRY STV_DEFAULT"
_ZN7cutlass13device_kernelIN5flash11enable_sm90INS1_16FlashAttnFwdSm90INS1_25CollectiveMainloopFwdSm90ILi2EN4cute5tupleIJNS5_1CILi1EEES8_S8_EEENS6_IJNS7_ILi128EEENS7_ILi96EEENS7_ILi192EEEEEELi192ENS_10bfloat16_tEfNS_4arch4Sm90ELb1ELb0ELb1ELb1ELb1ELb0ELb0ELb1ELb1ELb1ELb1ELb0EEENS1_21CollectiveEpilogueFwdINS6_IJSA_SC_SB_EEES9_SE_SG_Li256ELb1ELb1ELb1ELb0EEENS1_36VarlenDynamicPersistentTileSchedulerILi128ELi96ELi256ELi128ELb1ELb1ELb1ELb1ELb1ELb1EEEEEEEEEvNT_6ParamsE:
        /* <DEDUP_REMOVED lines=45> */
.L_x_5627:
        /* <DEDUP_REMOVED lines=22> */
.L_x_5628:
        /* <DEDUP_REMOVED lines=18> */
.L_x_5629:
        /* <DEDUP_REMOVED lines=22> */
.L_x_5630:
        /* <DEDUP_REMOVED lines=23> */
.L_x_5631:
        /* <DEDUP_REMOVED lines=10> */
.L_x_5633:
        /* <DEDUP_REMOVED lines=35> */
[----:B------:R-:W-:-:S03]  /*0af0*/  IMAD.IADD R11, R12, 0x1, -R11 ;  /* 0x000000010c0b7824 */ /* 0x000fc600078e0a0b */
[----:B------:R-:W-:Y:S02]  /*0b00*/  LEA R3, R3, R4, 0x3 ;  /* 0x0000000403037211 */ /* 0x000fe400078e18ff */
[----:B------:R-:W-:-:S03]  /*0b10*/  LEA.HI R5, R11, R11, RZ, 0x1 ;  /* 0x0000000b0b057211 */ /* 0x000fc600078f08ff */
[----:B------:R0:W-:Y:S01]  /*0b20*/  STL [R1+0x18], R3 ;  /* 0x0000180301007387 */ /* 0x0001e20000100800 */
        /* <DEDUP_REMOVED lines=20> */
[----:B------:R-:W-:-:S02]  /*0c70*/  LOP3.LUT R6, R7, 0x7ffffffc, RZ, 0xc0, !PT ;  /* 0x7ffffffc07067812 */ /* 0x000fc400078ec0ff */
[----:B------:R-:W-:Y:S02]  /*0c80*/  LEA.HI R10, R10, R9, RZ, 0x3 ;  /* 0x000000090a0a7211 */ /* 0x000fe400078f18ff */
[----:B------:R-:W-:Y:S01]  /*0c90*/  SHF.R.S32.HI R8, RZ, 0x5, R8 ;  /* 0x00000005ff087819 */ /* 0x000fe20000011408 */
[----:B------:R-:W-:Y:S01]  /*0ca0*/  IMAD.IADD R6, R217, 0x1, -R6 ;  /* 0x00000001d9067824 */ /* 0x000fe200078e0a06 */
[----:B------:R-:W-:-:S03]  /*0cb0*/  LOP3.LUT R10, R10, 0xfffffff8, RZ, 0xc0, !PT ;  /* 0xfffffff80a0a7812 */ /* 0x000fc600078ec0ff */
[----:B------:R-:W-:Y:S02]  /*0cc0*/  IMAD.SHL.U32 R16, R6, 0x2, RZ ;  /* 0x0000000206107824 */ /* 0x000fe400078e00ff */
[----:B------:R-:W-:Y:S02]  /*0cd0*/  IMAD.IADD R9, R9, 0x1, -R10 ;  /* 0x0000000109097824 */ /* 0x000fe400078e0a0a */
[C---:B------:R-:W-:Y:S01]  /*0ce0*/  VIADD R213, R16.reuse, 0x8 ;  /* 0x0000000810d57836 */ /* 0x040fe20000000000 */
[----:B------:R-:W-:Y:S01]  /*0cf0*/  IADD3 R206, R16, 0x78, RZ ;  /* 0x0000007810ce7810 */ /* 0x000fe20007ffe0ff */
[----:B------:R-:W-:Y:S01]  /*0d00*/  IMAD R9, R8, 0x10, R9 ;  /* 0x0000001008097824 */ /* 0x000fe200078e0209 */
[C---:B------:R-:W-:Y:S01]  /*0d10*/  IADD3 R194, R16.reuse, 0x10, RZ ;  /* 0x0000001010c27810 */ /* 0x040fe20007ffe0ff */
[----:B------:R-:W-:Y:S01]  /*0d20*/  VIADD R212, R16, 0x48 ;  /* 0x0000004810d47836 */ /* 0x000fe20000000000 */
[----:B------:R-:W-:Y:S01]  /*0d30*/  SHF.R.S32.HI R0, RZ, 0x1f, R213 ;  /* 0x0000001fff007819 */ /* 0x000fe200000114d5 */
[----:B0-----:R-:W-:Y:S01]  /*0d40*/  IMAD R3, R2, 0x40, R9 ;  /* 0x0000004002037824 */ /* 0x001fe200078e0209 */
[----:B------:R-:W-:Y:S01]  /*0d50*/  SHF.R.S32.HI R226, RZ, 0x1f, R206 ;  /* 0x0000001fffe27819 */ /* 0x000fe200000114ce */
        /* <DEDUP_REMOVED lines=32> */
[C---:B------:R-:W-:Y:S01]  /*0f60*/  VIADD R192, R16.reuse, 0x30 ;  /* 0x0000003010c07836 */ /* 0x040fe20000000000 */
[----:B------:R-:W-:Y:S01]  /*0f70*/  SHF.R.S32.HI R218, RZ, 0x1f, R198 ;  /* 0x0000001fffda7819 */ /* 0x000fe200000114c6 */
[----:B------:R-:W-:-:S02]  /*0f80*/  VIADD R23, R16, 0x38 ;  /* 0x0000003810177836 */ /* 0x000fc40000000000 */
[----:B------:R-:W-:Y:S02]  /*0f90*/  VIADD R22, R16, 0x40 ;  /* 0x0000004010167836 */ /* 0x000fe40000000000 */
[----:B------:R-:W-:-:S07]  /*0fa0*/  IMAD R17, R4, 0x8, R3 ;  /* 0x0000000804117824 */ /* 0x000fce00078e0203 */
.L_x_5697:
[----:B------:R-:W-:Y:S01]  /*0fb0*/  ULDC.64 UR8, c[0x0][0xc88] ;  /* 0x0003220000087ab9 */ /* 0x000fe20000000a00 */
[----:B------:R-:W-:Y:S01]  /*0fc0*/  ULDC.64 UR10, c[0x0][0xa18] ;  /* 0x00028600000a7ab9 */ /* 0x000fe20000000a00 */
[----:B------:R-:W-:Y:S02]  /*0fd0*/  UIMAD.WIDE UR8, UR7, 0x4, UR8 ;  /* 0x00000004070878a5 */ /* 0x000fe4000f8e0208 */
[----:B------:R-:W-:Y:S01]  /*0fe0*/  UISETP.NE.U32.AND UP1, UPT, UR10, URZ, UPT ;  /* 0x0000003f0a00728c */ /* 0x000fe2000bf25070 */
[----:B------:R-:W-:-:S03]  /*0ff0*/  ULDC UR7, c[0x0][0x2f0] ;  /* 0x0000bc0000077ab9 */ /* 0x000fc60000000800 */
[----:B01234-:R-:W-:Y:S01]  /*1000*/  IMAD.U32 R2, RZ, RZ, UR8 ;  /* 0x00000008ff027e24 */ /* 0x01ffe2000f8e00ff */
[----:B------:R-:W-:Y:S01]  /*1010*/  MOV R3, UR9 ;  /* 0x0000000900037c02 */ /* 0x000fe20008000f00 */
        /* <DEDUP_REMOVED lines=19> */
[----:B------:R-:W-:Y:S02]  /*1150*/  ULDC UR4, c[0x0][0x424] ;  /* 0x0001090000047ab9 */ /* 0x000fe40000000800 */
[----:B------:R-:W-:Y:S01]  /*1160*/  IMAD.U32 R5, RZ, RZ, UR11 ;  /* 0x0000000bff057e24 */ /* 0x000fe2000f8e00ff */
[----:B------:R-:W2:Y:S01]  /*1170*/  @P0 LDG.E R2, desc[UR36][R2.64] ;  /* 0x0000002402020981 */ /* 0x000ea2000c1e1900 */
[----:B------:R-:W-:Y:S01]  /*1180*/  UISETP.NE.U32.AND UP0, UPT, UR8, URZ, UPT ;  /* 0x0000003f0800728c */ /* 0x000fe2000bf05070 */
[----:B------:R-:W-:Y:S02]  /*1190*/  ULDC.64 UR10, c[0x0][0xa20] ;  /* 0x00028800000a7ab9 */ /* 0x000fe40000000a00 */
[----:B------:R-:W3:Y:S01]  /*11a0*/  @P2 LDG.E R4, desc[UR36][R4.64] ;  /* 0x0000002404042981 */ /* 0x000ee2000c1e1900 */
[----:B------:R-:W-:Y:S01]  /*11b0*/  UISETP.NE.AND.EX UP0, UPT, UR9, URZ, UPT, UP0 ;  /* 0x0000003f0900728c */ /* 0x000fe2000bf05300 */
[----:B------:R-:W-:Y:S01]  /*11c0*/  ISETP.NE.U32.AND P1, PT, RZ, UR10, PT ;  /* 0x0000000aff007c0c */ /* 0x000fe2000bf25070 */
[----:B------:R-:W-:-:S02]  /*11d0*/  ULOP3.LUT UR8, UR5, 0xffff, URZ, 0xc0, !UPT ;  /* 0x0000ffff05087892 */ /* 0x000fc4000f8ec03f */
[----:B------:R-:W-:Y:S01]  /*11e0*/  USEL UR4, UR4, 0x1, UP0 ;  /* 0x0000000104047887 */ /* 0x000fe20008000000 */
[----:B------:R-:W-:Y:S01]  /*11f0*/  ISETP.NE.AND.EX P1, PT, RZ, UR11, PT, P1 ;  /* 0x0000000bff007c0c */ /* 0x000fe2000bf25310 */
[----:B------:R-:W-:Y:S02]  /*1200*/  UMOV UR43, URZ ;  /* 0x0000003f002b7c82 */ /* 0x000fe40008000000 */
[----:B------:R-:W-:Y:S01]  /*1210*/  IMAD.U32 R197, RZ, RZ, UR8 ;  /* 0x00000008ffc57e24 */ /* 0x000fe2000f8e00ff */
[----:B------:R-:W-:Y:S01]  /*1220*/  UIMAD UR4, UR4, UR7, URZ ;  /* 0x00000007040472a4 */ /* 0x000fe2000f8e023f */
[----:B--2---:R-:W-:Y:S02]  /*1230*/  @P0 R2UR UR43, R2 ;  /* 0x00000000022b02ca */ /* 0x004fe400000e0000 */
[----:B---3--:R-:W-:Y:S01]  /*1240*/  @P2 R2UR UR41, R4 ;  /* 0x00000000042922ca */ /* 0x008fe200000e0000 */
[----:B-----5:R-:W-:-:S14]  /*1250*/  @P2 BRA `(.L_x_5634) ;  /* 0x00000000003c2947 */ /* 0x020fdc0003800000 */
[----:B------:R-:W-:Y:S01]  /*1260*/  ULDC.64 UR8, c[0x0][0xa00] ;  /* 0x0002800000087ab9 */ /* 0x000fe20000000a00 */
[----:B------:R-:W-:Y:S01]  /*1270*/  ULDC UR41, c[0x0][0x288] ;  /* 0x0000a20000297ab9 */ /* 0x000fe20000000800 */
        /* <DEDUP_REMOVED lines=13> */
.L_x_5634:
[----:B------:R-:W-:Y:S05]  /*1350*/  @!P1 BRA `(.L_x_5635) ;  /* 0x0000000000249947 */ /* 0x000fea0003800000 */
[----:B------:R-:W-:Y:S02]  /*1360*/  R2UR UR7, R196 ;  /* 0x00000000c40772ca */ /* 0x000fe400000e0000 */
[----:B------:R-:W-:-:S11]  /*1370*/  R2UR UR8, R214 ;  /* 0x00000000d60872ca */ /* 0x000fd600000e0000 */
[----:B------:R-:W-:-:S04]  /*1380*/  ULEA UR4, UP0, UR7, UR10, 0x2 ;  /* 0x0000000a07047291 */ /* 0x000fc8000f80103f */
[----:B------:R-:W-:Y:S02]  /*1390*/  ULEA.HI.X UR7, UR7, UR11, UR8, 0x2, UP0 ;  /* 0x0000000b07077291 */ /* 0x000fe400080f1408 */
[----:B------:R-:W-:-:S04]  /*13a0*/  IMAD.U32 R2, RZ, RZ, UR4 ;  /* 0x00000004ff027e24 */ /* 0x000fc8000f8e00ff */
[----:B------:R-:W-:-:S05]  /*13b0*/  MOV R3, UR7 ;  /* 0x0000000700037c02 */ /* 0x000fca0008000f00 */
[----:B------:R-:W2:Y:S02]  /*13c0*/  LDG.E R2, desc[UR36][R2.64] ;  /* 0x0000002402027981 */ /* 0x000ea4000c1e1900 */
[----:B--2---:R-:W-:Y:S01]  /*13d0*/  R2UR UR4, R2 ;  /* 0x00000000020472ca */ /* 0x004fe200000e0000 */
[----:B------:R-:W-:-:S14]  /*13e0*/  BRA `(.L_x_5636) ;  /* 0x0000000000387947 */ /* 0x000fdc0003800000 */
.L_x_5635:
        /* <DEDUP_REMOVED lines=14> */
.L_x_5636:
[----:B------:R-:W-:Y:S01]  /*14d0*/  ULDC UR7, c[0x0][0x448] ;  /* 0x0001120000077ab9 */ /* 0x000fe20000000800 */
[----:B------:R-:W-:Y:S02]  /*14e0*/  USHF.L.U32 UR42, UR6, 0x7, URZ ;  /* 0x00000007062a7899 */ /* 0x000fe4000800063f */
[----:B------:R-:W-:Y:S02]  /*14f0*/  UISETP.NE.AND UP0, UPT, UR7, 0x1, UPT ;  /* 0x000000010700788c */ /* 0x000fe4000bf05270 */
[----:B------:R-:W-:Y:S02]  /*1500*/  UIADD3 UR8, UR42, 0x7f, URZ ;  /* 0x0000007f2a087890 */ /* 0x000fe4000fffe03f */
[----:B------:R-:W-:Y:S02]  /*1510*/  UIADD3 UR43, -UR43, UR4, URZ ;  /* 0x000000042b2b7290 */ /* 0x000fe4000fffe13f */
[----:B------:R-:W-:Y:S02]  /*1520*/  UP2UR UR61, UPR, URZ, 0x1 ;  /* 0x000000013f3d7883 */ /* 0x000fe40008000000 */
[----:B------:R-:W-:-:S03]  /*1530*/  UIADD3 UR4, UR43, 0x60, -UR41 ;  /* 0x000000602b047890 */ /* 0x000fc6000fffe829 */
[----:B------:R-:W-:Y:S01]  /*1540*/  @UP0 ULDC UR6, c[0x0][0x44c] ;  /* 0x0001130000060ab9 */ /* 0x000fe20000000800 */
[----:B------:R-:W-:Y:S01]  /*1550*/  @UP0 ULDC UR9, c[0x0][0x450] ;  /* 0x0001140000090ab9 */ /* 0x000fe20000000800 */
[----:B------:R-:W-:Y:S02]  /*1560*/  UIMAD.WIDE.U32 UR6, UR8, UR6, URZ ;  /* 0x00000006080672a5 */ /* 0x000fe4000f8e003f */
[----:B------:R-:W-:Y:S02]  /*1570*/  UIADD3 UR6, UR43, 0x5f, URZ ;  /* 0x0000005f2b067890 */ /* 0x000fe4000fffe03f */
[----:B------:R-:W-:Y:S02]  /*1580*/  @UP0 USHF.R.U32.HI UR8, URZ, UR9, UR7 ;  /* 0x000000093f080299 */ /* 0x000fe40008011607 */
[----:B------:R-:W-:Y:S02]  /*1590*/  UIMAD.WIDE UR6, UR6, 0x2aaaaaab, URZ ;  /* 0x2aaaaaab060678a5 */ /* 0x000fe4000f8e023f */
[----:B------:R-:W-:-:S02]  /*15a0*/  UIADD3 UR8, UR4, UR8, URZ ;  /* 0x0000000804087290 */ /* 0x000fc4000fffe03f */
[----:B------:R-:W-:Y:S02]  /*15b0*/  USHF.R.U32.HI UR4, URZ, 0x1f, UR7 ;  /* 0x0000001f3f047899 */ /* 0x000fe40008011607 */
[----:B------:R-:W-:Y:S02]  /*15c0*/  UIMAD.WIDE UR8, UR8, 0x2aaaaaab, URZ ;  /* 0x2aaaaaab080878a5 */ /* 0x000fe4000f8e023f */
[----:B------:R-:W-:Y:S02]  /*15d0*/  ULEA.HI.SX32 UR7, UR7, UR4, 0x1c ;  /* 0x0000000407077291 */ /* 0x000fe4000f8fe23f */
[----:B------:R-:W-:Y:S02]  /*15e0*/  USHF.R.U32.HI UR6, URZ, 0x1f, UR9 ;  /* 0x0000001f3f067899 */ /* 0x000fe40008011609 */
[----:B------:R-:W-:Y:S02]  /*15f0*/  ULOP3.LUT UR4, UR5, 0xff000000, URZ, 0xc0, !UPT ;  /* 0xff00000005047892 */ /* 0x000fe4000f8ec03f */
[----:B------:R-:W-:-:S02]  /*1600*/  ULEA.HI.SX32 UR6, UR9, UR6, 0x1c ;  /* 0x0000000609067291 */ /* 0x000fc4000f8fe23f */
[----:B------:R-:W-:Y:S02]  /*1610*/  ULOP3.LUT UR5, UR5, 0xff0000, URZ, 0xc0, !UPT ;  /* 0x00ff000005057892 */ /* 0x000fe4000f8ec03f */
[----:B------:R-:W-:Y:S02]  /*1620*/  UISETP.LT.AND UP0, UPT, UR7, UR6, UPT ;  /* 0x000000060700728c */ /* 0x000fe4000bf01270 */
[----:B------:R-:W-:Y:S02]  /*1630*/  USHF.R.U32.HI UR4, URZ, 0x8, UR4 ;  /* 0x000000083f047899 */ /* 0x000fe40008011604 */
[----:B------:R-:W-:Y:S02]  /*1640*/  USEL UR9, UR7, UR6, UP0 ;  /* 0x0000000607097287 */ /* 0x000fe40008000000 */
[----:B------:R-:W-:Y:S02]  /*1650*/  ULEA.HI UR5, UR5, UR4, URZ, 0x10 ;  /* 0x0000000405057291 */ /* 0x000fe4000f8f803f */
[----:B------:R-:W-:-:S02]  /*1660*/  UISETP.GE.AND UP0, UPT, UR9, 0x1, UPT ;  /* 0x000000010900788c */ /* 0x000fc4000bf06270 */
[----:B------:R-:W-:Y:S02]  /*1670*/  ULOP3.LUT UR6, UR5, 0xff, URZ, 0xc0, !UPT ;  /* 0x000000ff05067892 */ /* 0x000fe4000f8ec03f */
[----:B------:R-:W-:Y:S02]  /*1680*/  USHF.R.U32.HI UR5, URZ, 0x10, UR5 ;  /* 0x000000103f057899 */ /* 0x000fe40008011605 */
[----:B------:R-:W-:Y:S01]  /*1690*/  PLOP3.LUT P0, PT, PT, PT, UP0, 0x80, 0x0 ;  /* 0x000000000000781c */ /* 0x000fe20003f0f008 */
[----:B------:R-:W-:Y:S01]  /*16a0*/  UMOV UR4, URZ ;  /* 0x0000003f00047c82 */ /* 0x000fe20008000000 */
[----:B------:R-:W-:Y:S02]  /*16b0*/  IMAD.U32 R195, RZ, RZ, UR6 ;  /* 0x00000006ffc37e24 */ /* 0x000fe4000f8e00ff */
        /* <DEDUP_REMOVED lines=39> */
.L_x_5637:
[----:B------:R-:W-:Y:S01]  /*1930*/  R2UR UR5, R195 ;  /* 0x00000000c30572ca */ /* 0x000fe200000e0000 */
[----:B------:R-:W-:Y:S01]  /*1940*/  IMAD.U32 R0, RZ, RZ, UR9 ;  /* 0x00000009ff007e24 */ /* 0x000fe2000f8e00ff */
[----:B------:R-:W-:Y:S01]  /*1950*/  MOV R3, UR4 ;  /* 0x0000000400037c02 */ /* 0x000fe20008000f00 */
[----:B------:R-:W-:Y:S01]  /*1960*/  IMAD.MOV.U32 R2, RZ, RZ, RZ ;  /* 0x000000ffff027224 */ /* 0x000fe200078e00ff */
        /* <DEDUP_REMOVED lines=93> */
.L_x_5639:
        /* <DEDUP_REMOVED lines=12> */
.L_x_5786:
[----:B------:R-:W-:Y:S05]  /*2000*/  @!P0 BRA `(.L_x_5641) ;  /* 0x0000000000048947 */ /* 0x000fea0003800000 */
[----:B------:R-:W-:Y:S01]  /*2010*/  BPT.TRAP 0x1 ;  /* 0x000000040000795c */ /* 0x000fe20000300000 */
.L_x_5641:
[----:B0-----:R-:W-:Y:S02]  /*2020*/  IMAD.U32 R0, RZ, RZ, UR39 ;  /* 0x00000027ff007e24 */ /* 0x001fe4000f8e00ff */
[----:B------:R-:W-:-:S03]  /*2030*/  IMAD.U32 R3, RZ, RZ, UR38 ;  /* 0x00000026ff037e24 */ /* 0x000fc6000f8e00ff */
[----:B------:R-:W-:Y:S02]  /*2040*/  LEA R0, R0, UR40, 0x3 ;  /* 0x0000002800007c11 */ /* 0x000fe4000f8e18ff */
[----:B------:R-:W-:-:S04]  /*2050*/  SHF.L.U32 R3, R3, 0x1f, RZ ;  /* 0x0000001f03037819 */ /* 0x000fc800000006ff */
[----:B------:R0:W1:Y:S01]  /*2060*/  SYNCS.PHASECHK.TRANS64.TRYWAIT P1, [R0+URZ+0x30830], R3 ;  /* 0x03083003000075a7 */ /* 0x000062000802017f */
[----:B------:R-:W-:Y:S05]  /*2070*/  @!P0 BRA `(.L_x_5642) ;  /* 0x0000000000048947 */ /* 0x000fea0003800000 */
[----:B------:R-:W-:Y:S01]  /*2080*/  BPT.TRAP 0x1 ;  /* 0x000000040000795c */ /* 0x000fe20000300000 */
.L_x_5642:
[----:B-1----:R-:W-:Y:S05]  /*2090*/  @P1 BRA `(.L_x_5643) ;  /* 0x0000000000081947 */ /* 0x002fea0003800000 */
[----:B------:R-:W1:Y:S02]  /*20a0*/  SYNCS.PHASECHK.TRANS64.TRYWAIT P1, [R0+URZ+0x30830], R3 ;  /* 0x03083003000075a7 */ /* 0x000e64000802017f */
[----:B-1----:R-:W-:Y:S05]  /*20b0*/  @!P1 BRA `(.L_x_5644) ;  /* 0x00000128008c9947 */ /* 0x002fea0003800000 */
.L_x_5643:
        /* <DEDUP_REMOVED lines=19> */
[----:B------:R-:W-:Y:S01]  /*21f0*/  IMAD.U32 R8, RZ, RZ, UR12 ;  /* 0x0000000cff087e24 */ /* 0x000fe2000f8e00ff */
[----:B------:R-:W-:Y:S01]  /*2200*/  HGMMA.64x96x16.F32.BF16 R24, gdesc[UR12], RZ, !UPT, gsb0 ;  /* 0x016000000c1879f0 */ /* 0x000fe2000c0018ff */
        /* <DEDUP_REMOVED lines=38> */
[----:B------:R-:W-:Y:S01]  /*2470*/  HGMMA.64x96x16.F32.BF16 R24, gdesc[UR12], R24, gsb0 ;  /* 0x016000000c1879f0 */ /* 0x000fe20008001818 */
[----:B------:R-:W-:Y:S01]  /*2480*/  UMOV UR12, UR6 ;  /* 0x00000006000c7c82 */ /* 0x000fe20008000000 */
[----:B------:R-:W-:Y:S01]  /*2490*/  UMOV UR13, 0x40000040 ;  /* 0x40000040000d7882 */ /* 0x000fe20000000000 */
[----:B------:R-:W-:Y:S01]  /*24a0*/  UMOV UR14, UR7 ;  /* 0x00000007000e7c82 */ /* 0x000fe20008000000 */
[----:B------:R-:W-:Y:S01]  /*24b0*/  UMOV UR15, 0x40000040 ;  /* 0x40000040000f7882 */ /* 0x000fe20000000000 */
[----:B------:R-:W-:Y:S01]  /*24c0*/  MOV R4, UR12 ;  /* 0x0000000c00047c02 */ /* 0x000fe20008000f00 */
[----:B------:R-:W-:Y:S01]  /*24d0*/  IMAD.U32 R5, RZ, RZ, UR13 ;  /* 0x0000000dff057e24 */ /* 0x000fe2000f8e00ff */
        /* <DEDUP_REMOVED lines=37> */
.L_x_5645:
[----:B------:R-:W-:Y:S01]  /*2730*/  UISETP.NE.AND UP0, UPT, UR61, URZ, UPT ;  /* 0x0000003f3d00728c */ /* 0x000fe2000bf05270 */
[----:B------:R-:W-:Y:S01]  /*2740*/  R2UR UR7, R84 ;  /* 0x00000000540772ca */ /* 0x000fe200000e0000 */
[----:B------:R-:W-:Y:S01]  /*2750*/  ULDC UR6, c[0x0][0x9d8] ;  /* 0x0002760000067ab9 */ /* 0x000fe20000000800 */
[----:B------:R-:W-:Y:S02]  /*2760*/  IMAD.U32 R15, RZ, RZ, UR41 ;  /* 0x00000029ff0f7e24 */ /* 0x000fe4000f8e00ff */
[----:B------:R-:W-:Y:S01]  /*2770*/  FMUL.FTZ R2, R26, UR6 ;  /* 0x000000061a027c20 */ /* 0x000fe20008410000 */
[----:B------:R-:W-:Y:S01]  /*2780*/  FMUL.FTZ R39, R39, UR6 ;  /* 0x0000000627277c20 */ /* 0x000fe20008410000 */
[----:B------:R-:W-:Y:S01]  /*2790*/  PLOP3.LUT P1, PT, PT, PT, UP0, 0x80, 0x0 ;  /* 0x000000000000781c */ /* 0x000fe20003f2f008 */
[----:B------:R-:W-:Y:S01]  /*27a0*/  FMUL.FTZ R27, R27, UR6 ;  /* 0x000000061b1b7c20 */ /* 0x000fe20008410000 */
[----:B------:R-:W-:Y:S01]  /*27b0*/  PLOP3.LUT P2, PT, PT, PT, UP0, 0x80, 0x0 ;  /* 0x000000000000781c */ /* 0x000fe20003f4f008 */
[----:B------:R2:W3:Y:S01]  /*27c0*/  MUFU.TANH R80, R2 ;  /* 0x0000000200507308 */ /* 0x0004e20000002400 */
[----:B------:R-:W-:Y:S01]  /*27d0*/  FMUL.FTZ R30, R30, UR6 ;  /* 0x000000061e1e7c20 */ /* 0x000fe20008410000 */
[----:B------:R-:W-:Y:S01]  /*27e0*/  @UP0 ULDC UR4, c[0x0][0x44c] ;  /* 0x0001130000040ab9 */ /* 0x000fe20000000800 */
[----:B------:R-:W-:Y:S01]  /*27f0*/  FMUL.FTZ R31, R31, UR6 ;  /* 0x000000061f1f7c20 */ /* 0x000fe20008410000 */
[----:B------:R-:W-:Y:S01]  /*2800*/  FMUL.FTZ R34, R34, UR6 ;  /* 0x0000000622227c20 */ /* 0x000fe20008410000 */
[----:B------:R-:W-:Y:S01]  /*2810*/  UIMAD UR5, UR7, -0x60, UR43 ;  /* 0xffffffa0070578a4 */ /* 0x000fe2000f8e022b */
[----:B------:R-:W-:Y:S01]  /*2820*/  FMUL.FTZ R35, R35, UR6 ;  /* 0x0000000623237c20 */ /* 0x000fe20008410000 */
[----:B------:R-:W-:Y:S01]  /*2830*/  FMUL.FTZ R38, R38, UR6 ;  /* 0x0000000626267c20 */ /* 0x000fe20008410000 */
[----:B------:R4:W-:Y:S01]  /*2840*/  MUFU.TANH R12, R39 ;  /* 0x00000027000c7308 */ /* 0x0009e20000002400 */
[----:B--2---:R-:W-:-:S02]  /*2850*/  VIADD R2, R17, UR42 ;  /* 0x0000002a11027c36 */ /* 0x004fc40008000000 */
[----:B------:R-:W-:Y:S01]  /*2860*/  FMUL.FTZ R42, R42, UR6 ;  /* 0x000000062a2a7c20 */ /* 0x000fe20008410000 */
[----:B------:R-:W-:Y:S01]  /*2870*/  FMUL.FTZ R43, R43, UR6 ;  /* 0x000000062b2b7c20 */ /* 0x000fe20008410000 */
[----:B------:R-:W-:Y:S01]  /*2880*/  FMUL.FTZ R54, R54, UR6 ;  /* 0x0000000636367c20 */ /* 0x000fe20008410000 */
[----:B01----:R-:W-:Y:S01]  /*2890*/  @P1 IMAD.HI.U32 R3, R2, UR4, RZ ;  /* 0x0000000402031c27 */ /* 0x003fe2000f8e00ff */
[----:B------:R-:W-:-:S03]  /*28a0*/  @UP0 ULDC UR4, c[0x0][0x450] ;  /* 0x0001140000040ab9 */ /* 0x000fc60000000800 */
[----:B------:R-:W-:Y:S01]  /*28b0*/  FMUL.FTZ R26, R29, UR6 ;  /* 0x000000061d1a7c20 */ /* 0x000fe20008410000 */
[----:B------:R0:W1:Y:S01]  /*28c0*/  MUFU.TANH R76, R27 ;  /* 0x0000001b004c7308 */ /* 0x0000620000002400 */
[----:B------:R-:W-:Y:S01]  /*28d0*/  IMAD.MOV.U32 R11, RZ, RZ, R2 ;  /* 0x000000ffff0b7224 */ /* 0x000fe200078e0002 */
[----:B------:R-:W-:Y:S01]  /*28e0*/  @P2 SHF.R.U32.HI R11, RZ, UR4, R3 ;  /* 0x00000004ff0b2c19 */ /* 0x000fe20008011603 */
[----:B------:R-:W-:Y:S01]  /*28f0*/  UIMAD UR4, UR7, -0x60, URZ ;  /* 0xffffffa0070478a4 */ /* 0x000fe2000f8e023f */
[----:B----4-:R-:W-:Y:S02]  /*2900*/  IMAD.U32 R39, RZ, RZ, UR5 ;  /* 0x00000005ff277e24 */ /* 0x010fe4000f8e00ff */
[----:B------:R-:W-:Y:S01]  /*2910*/  FMUL.FTZ R29, R32, UR6 ;  /* 0x00000006201d7c20 */ /* 0x000fe20008410000 */
[----:B------:R-:W-:Y:S01]  /*2920*/  FMUL.FTZ R46, R46, UR6 ;  /* 0x000000062e2e7c20 */ /* 0x000fe20008410000 */
[----:B------:R-:W2:Y:S01]  /*2930*/  SHFL.IDX PT, R3, R11, 0x1, 0x1c1f ;  /* 0x003c1f000b037f89 */ /* 0x000ea200000e0000 */
[----:B------:R-:W4:Y:S01]  /*2940*/  MUFU.TANH R30, R30 ;  /* 0x0000001e001e7308 */ /* 0x000f220000002400 */
[----:B------:R-:W-:Y:S01]  /*2950*/  IMAD.U32 R13, RZ, RZ, UR4 ;  /* 0x00000004ff0d7e24 */ /* 0x000fe2000f8e00ff */
[----:B------:R-:W-:Y:S01]  /*2960*/  IADD3 R39, -R16, 0x60, R39 ;  /* 0x0000006010277810 */ /* 0x000fe20007ffe127 */
[----:B------:R-:W-:Y:S01]  /*2970*/  FMUL.FTZ R50, R50, UR6 ;  /* 0x0000000632327c20 */ /* 0x000fe20008410000 */
[----:B------:R-:W-:Y:S01]  /*2980*/  FMUL.FTZ R21, R24, UR6 ;  /* 0x0000000618157c20 */ /* 0x000fe20008410000 */
[----:B------:R-:W-:Y:S01]  /*2990*/  FMUL.FTZ R24, R25, UR6 ;  /* 0x0000000619187c20 */ /* 0x000fe20008410000 */
[----:B------:R-:W-:Y:S01]  /*29a0*/  IADD3 R2, -R16, 0x61, R13 ;  /* 0x0000006110027810 */ /* 0x000fe20007ffe10d */
[----:B------:R-:W-:Y:S01]  /*29b0*/  FMUL.FTZ R47, R47, UR6 ;  /* 0x000000062f2f7c20 */ /* 0x000fe20008410000 */
[----:B------:R5:W4:Y:S01]  /*29c0*/  MUFU.TANH R72, R31 ;  /* 0x0000001f00487308 */ /* 0x000b220000002400 */
[----:B------:R-:W-:Y:S01]  /*29d0*/  FMUL.FTZ R25, R28, UR6 ;  /* 0x000000061c197c20 */ /* 0x000fe20008410000 */
[----:B------:R-:W-:Y:S01]  /*29e0*/  IADD3 R78, -R15, UR43, R2 ;  /* 0x0000002b0f4e7c10 */ /* 0x000fe2000fffe102 */
[----:B------:R-:W-:Y:S01]  /*29f0*/  FMUL.FTZ R2, R58, UR6 ;  /* 0x000000063a027c20 */ /* 0x000fe20008410000 */
[----:B------:R-:W-:Y:S01]  /*2a00*/  FMUL.FTZ R51, R51, UR6 ;  /* 0x0000000633337c20 */ /* 0x000fe20008410000 */
[----:B0-----:R-:W-:Y:S01]  /*2a10*/  FMUL.FTZ R27, R33, UR6 ;  /* 0x00000006211b7c20 */ /* 0x001fe20008410000 */
[----:B------:R-:W-:Y:S01]  /*2a20*/  FMUL.FTZ R33, R36, UR6 ;  /* 0x0000000624217c20 */ /* 0x000fe20008410000 */
[----:B------:R-:W-:Y:S01]  /*2a30*/  FMUL.FTZ R55, R55, UR6 ;  /* 0x0000000637377c20 */ /* 0x000fe20008410000 */
[----:B------:R-:W0:Y:S01]  /*2a40*/  MUFU.TANH R34, R34 ;  /* 0x0000002200227308 */ /* 0x000e220000002400 */
[----:B-----5:R-:W-:Y:S01]  /*2a50*/  FMUL.FTZ R31, R37, UR6 ;  /* 0x00000006251f7c20 */ /* 0x020fe20008410000 */
[----:B------:R-:W-:Y:S01]  /*2a60*/  FMUL.FTZ R37, R40, UR6 ;  /* 0x0000000628257c20 */ /* 0x000fe20008410000 */
[----:B------:R-:W-:Y:S01]  /*2a70*/  FMUL.FTZ R59, R59, UR6 ;  /* 0x000000063b3b7c20 */ /* 0x000fe20008410000 */
[----:B------:R-:W-:Y:S01]  /*2a80*/  FMUL.FTZ R62, R62, UR6 ;  /* 0x000000063e3e7c20 */ /* 0x000fe20008410000 */
[----:B------:R-:W-:Y:S01]  /*2a90*/  FMUL.FTZ R63, R63, UR6 ;  /* 0x000000063f3f7c20 */ /* 0x000fe20008410000 */
[----:B------:R-:W-:Y:S01]  /*2aa0*/  FMUL.FTZ R66, R66, UR6 ;  /* 0x0000000642427c20 */ /* 0x000fe20008410000 */
[--C-:B--2---:R-:W-:Y:S01]  /*2ab0*/  VIADDMNMX R20, R3, R78, R39.reuse, PT ;  /* 0x0000004e03147246 */ /* 0x104fe20003800127 */
[----:B------:R2:W5:Y:S01]  /*2ac0*/  MUFU.TANH R10, R35 ;  /* 0x00000023000a7308 */ /* 0x0005620000002400 */
        /* <DEDUP_REMOVED lines=8> */
[----:B---3--:R-:W-:Y:S01]  /*2b50*/  FSEL R80, R80, -INF , P1 ;  /* 0xff80000050507808 */ /* 0x008fe20000800000 */
[----:B--2---:R-:W-:Y:S01]  /*2b60*/  FMUL.FTZ R35, R41, UR6 ;  /* 0x0000000629237c20 */ /* 0x004fe20008410000 */
[----:B-1----:R-:W-:Y:S01]  /*2b70*/  FSEL R76, R76, -INF , P2 ;  /* 0xff8000004c4c7808 */ /* 0x002fe20001000000 */
[----:B------:R-:W1:Y:S01]  /*2b80*/  SHFL.IDX PT, R11, R11, RZ, 0x1c1f ;  /* 0x001c1fff0b0b7589 */ /* 0x000e6200000e0000 */
[----:B------:R-:W-:Y:S01]  /*2b90*/  ISETP.GT.AND P1, PT, R20, 0x9, PT ;  /* 0x000000091400780c */ /* 0x000fe20003f24270 */
[----:B------:R-:W-:Y:S01]  /*2ba0*/  FMUL.FTZ R48, R48, UR6 ;  /* 0x0000000630307c20 */ /* 0x000fe20008410000 */
[----:B----4-:R-:W-:Y:S01]  /*2bb0*/  FSEL R74, R30, -INF , P3 ;  /* 0xff8000001e4a7808 */ /* 0x010fe20001800000 */
[----:B------:R-:W-:Y:S01]  /*2bc0*/  MUFU.TANH R42, R42 ;  /* 0x0000002a002a7308 */ /* 0x000fe20000002400 */
[----:B------:R-:W-:Y:S01]  /*2bd0*/  FMNMX.FTZ R3, R80, R76, !PT ;  /* 0x0000004c50037209 */ /* 0x000fe20007810000 */
[----:B------:R-:W-:Y:S01]  /*2be0*/  ULDC UR14, c[0x0][0x988] ;  /* 0x00026200000e7ab9 */ /* 0x000fe20000000800 */
[----:B------:R-:W-:Y:S01]  /*2bf0*/  ISETP.GT.AND P2, PT, R20, 0x10, PT ;  /* 0x000000101400780c */ /* 0x000fe20003f44270 */
[----:B------:R-:W-:Y:S01]  /*2c00*/  FMUL.FTZ R45, R45, UR6 ;  /* 0x000000062d2d7c20 */ /* 0x000fe20008410000 */
[----:B------:R-:W-:Y:S01]  /*2c10*/  FSEL R72, R72, -INF , P1 ;  /* 0xff80000048487808 */ /* 0x000fe20000800000 */
[----:B------:R-:W-:Y:S01]  /*2c20*/  FMUL.FTZ R49, R49, UR6 ;  /* 0x0000000631317c20 */ /* 0x000fe20008410000 */
[----:B------:R-:W-:Y:S01]  /*2c30*/  FMNMX.FTZ R3, R74, R3, !PT ;  /* 0x000000034a037209 */ /* 0x000fe20007810000 */
[----:B------:R-:W2:Y:S01]  /*2c40*/  MUFU.TANH R40, R43 ;  /* 0x0000002b00287308 */ /* 0x000ea20000002400 */
[----:B------:R-:W-:Y:S01]  /*2c50*/  ISETP.GT.AND P1, PT, R20, 0x11, PT ;  /* 0x000000111400780c */ /* 0x000fe20003f24270 */
[----:B------:R-:W-:Y:S01]  /*2c60*/  FMUL.FTZ R52, R52, UR6 ;  /* 0x0000000634347c20 */ /* 0x000fe20008410000 */
[----:B0-----:R-:W-:Y:S01]  /*2c70*/  FSEL R58, R34, -INF , P2 ;  /* 0xff800000223a7808 */ /* 0x001fe20001000000 */
[----:B------:R-:W-:Y:S01]  /*2c80*/  FMUL.FTZ R53, R53, UR6 ;  /* 0x0000000635357c20 */ /* 0x000fe20008410000 */
[----:B------:R-:W-:Y:S01]  /*2c90*/  FMNMX.FTZ R3, R72, R3, !PT ;  /* 0x0000000348037209 */ /* 0x000fe20007810000 */
[----:B------:R-:W-:Y:S01]  /*2ca0*/  FMUL.FTZ R56, R56, UR6 ;  /* 0x0000000638387c20 */ /* 0x000fe20008410000 */
[----:B------:R-:W-:Y:S01]  /*2cb0*/  ISETP.GT.AND P2, PT, R20, 0x18, PT ;  /* 0x000000181400780c */ /* 0x000fe20003f44270 */
[----:B------:R5:W-:Y:S01]  /*2cc0*/  MUFU.TANH R32, R54 ;  /* 0x0000003600207308 */ /* 0x000be20000002400 */
[----:B------:R-:W-:Y:S01]  /*2cd0*/  FMNMX.FTZ R3, R58, R3, !PT ;  /* 0x000000033a037209 */ /* 0x000fe20007810000 */
[----:B------:R-:W-:Y:S01]  /*2ce0*/  FMUL.FTZ R57, R57, UR6 ;  /* 0x0000000639397c20 */ /* 0x000fe20008410000 */
[----:B------:R-:W-:Y:S01]  /*2cf0*/  FMUL.FTZ R60, R60, UR6 ;  /* 0x000000063c3c7c20 */ /* 0x000fe20008410000 */
[----:B-1----:R-:W-:Y:S01]  /*2d00*/  VIADDMNMX R39, R11, R78, R39, PT ;  /* 0x0000004e0b277246 */ /* 0x002fe20003800127 */
[----:B------:R-:W-:Y:S01]  /*2d10*/  FMUL.FTZ R61, R61, UR6 ;  /* 0x000000063d3d7c20 */ /* 0x000fe20008410000 */
[----:B------:R-:W-:Y:S01]  /*2d20*/  FMUL.FTZ R64, R64, UR6 ;  /* 0x0000000640407c20 */ /* 0x000fe20008410000 */
[----:B------:R-:W-:Y:S01]  /*2d30*/  FMUL.FTZ R65, R65, UR6 ;  /* 0x0000000641417c20 */ /* 0x000fe20008410000 */
[----:B------:R0:W1:Y:S01]  /*2d40*/  MUFU.TANH R28, R46 ;  /* 0x0000002e001c7308 */ /* 0x0000620000002400 */
[----:B-----5:R-:W-:Y:S01]  /*2d50*/  FSEL R54, R10, -INF , P1 ;  /* 0xff8000000a367808 */ /* 0x020fe20000800000 */
[----:B------:R-:W-:Y:S01]  /*2d60*/  FMUL.FTZ R68, R68, UR6 ;  /* 0x0000000644447c20 */ /* 0x000fe20008410000 */
[----:B------:R-:W-:Y:S01]  /*2d70*/  ISETP.GT.AND P1, PT, R20, 0x19, PT ;  /* 0x000000191400780c */ /* 0x000fe20003f24270 */
[----:B------:R-:W-:Y:S01]  /*2d80*/  FMUL.FTZ R69, R69, UR6 ;  /* 0x0000000645457c20 */ /* 0x000fe20008410000 */
[----:B------:R-:W-:Y:S01]  /*2d90*/  FMNMX.FTZ R3, R54, R3, !PT ;  /* 0x0000000336037209 */ /* 0x000fe20007810000 */
[----:B------:R-:W-:Y:S01]  /*2da0*/  @UP0 ULDC UR6, c[0x0][0x44c] ;  /* 0x0001130000060ab9 */ /* 0x000fe20000000800 */
[----:B------:R-:W-:Y:S01]  /*2db0*/  ISETP.GT.AND P3, PT, R39, 0x8, PT ;  /* 0x000000082700780c */ /* 0x000fe20003f64270 */
[----:B------:R3:W-:Y:S01]  /*2dc0*/  MUFU.TANH R13, R50 ;  /* 0x00000032000d7308 */ /* 0x0007e20000002400 */
[----:B0-----:R-:W-:Y:S01]  /*2dd0*/  FSEL R46, R12, -INF , P1 ;  /* 0xff8000000c2e7808 */ /* 0x001fe20000800000 */
[----:B------:R-:W-:Y:S01]  /*2de0*/  UIADD3 UR4, UR7, -0x2, URZ ;  /* 0xfffffffe07047890 */ /* 0x000fe2000fffe03f */
[----:B------:R-:W-:Y:S01]  /*2df0*/  ISETP.GT.AND P1, PT, R20, 0x21, PT ;  /* 0x000000211400780c */ /* 0x000fe20003f24270 */
[----:B------:R-:W-:Y:S01]  /*2e00*/  UIMAD.WIDE.U32 UR6, UR42, UR6, URZ ;  /* 0x000000062a0672a5 */ /* 0x000fe2000f8e003f */
[----:B------:R-:W-:Y:S01]  /*2e10*/  R2UR UR8, R0 ;  /* 0x00000000000872ca */ /* 0x000fe200000e0000 */
[----:B------:R-:W-:Y:S01]  /*2e20*/  @UP0 ULDC UR9, c[0x0][0x450] ;  /* 0x0001140000090ab9 */ /* 0x000fe20000000800 */
[----:B--2---:R-:W-:Y:S01]  /*2e30*/  FSEL R40, R40, -INF , P1 ;  /* 0xff80000028287808 */ /* 0x004fe20000800000 */
[----:B------:R-:W0:Y:S01]  /*2e40*/  MUFU.TANH R47, R47 ;  /* 0x0000002f002f7308 */ /* 0x000e220000002400 */
[----:B---3--:R-:W-:Y:S01]  /*2e50*/  FSEL R50, R38, -INF , P2 ;  /* 0xff80000026327808 */ /* 0x008fe20001000000 */
[----:B------:R-:W-:Y:S01]  /*2e60*/  UMOV UR5, UR42 ;  /* 0x0000002a00057c82 */ /* 0x000fe20008000000 */
[----:B------:R-:W-:Y:S01]  /*2e70*/  ISETP.GT.AND P2, PT, R20, 0x20, PT ;  /* 0x000000201400780c */ /* 0x000fe20003f44270 */
[----:B------:R-:W2:Y:S01]  /*2e80*/  S2UR UR10, SR_CgaCtaId ;  /* 0x00000000000a79c3 */ /* 0x000ea20000008800 */
[----:B------:R-:W-:Y:S01]  /*2e90*/  FMNMX.FTZ R3, R50, R3, !PT ;  /* 0x0000000332037209 */ /* 0x000fe20007810000 */
[----:B------:R-:W-:Y:S01]  /*2ea0*/  @UP0 USHF.R.U32.HI UR5, URZ, UR9, UR7 ;  /* 0x000000093f050299 */ /* 0x000fe20008011607 */
[----:B------:R-:W-:Y:S01]  /*2eb0*/  FSEL R42, R42, -INF , P2 ;  /* 0xff8000002a2a7808 */ /* 0x000fe20001000000 */
[----:B------:R-:W3:Y:S01]  /*2ec0*/  MUFU.TANH R36, R51 ;  /* 0x0000003300247308 */ /* 0x000ee20000002400 */
[----:B------:R-:W-:Y:S01]  /*2ed0*/  FMNMX.FTZ R3, R46, R3, !PT ;  /* 0x000000032e037209 */ /* 0x000fe20007810000 */
[----:B------:R-:W-:Y:S01]  /*2ee0*/  UIADD3 UR6, UR5, UR43, -UR41 ;  /* 0x0000002b05067290 */ /* 0x000fe2000fffe829 */
[----:B------:R-:W-:Y:S01]  /*2ef0*/  ISETP.GT.AND P2, PT, R20, 0x28, PT ;  /* 0x000000281400780c */ /* 0x000fe20003f44270 */
[----:B------:R-:W-:Y:S01]  /*2f00*/  UIADD3 UR5, UR8, 0x30840, URZ ;  /* 0x0003084008057890 */ /* 0x000fe2000fffe03f */
[----:B------:R-:W-:Y:S01]  /*2f10*/  FMNMX.FTZ R3, R42, R3, !PT ;  /* 0x000000032a037209 */ /* 0x000fe20007810000 */
[----:B------:R-:W-:Y:S01]  /*2f20*/  UIMAD.WIDE UR6, UR6, 0x2aaaaaab, URZ ;  /* 0x2aaaaaab060678a5 */ /* 0x000fe2000f8e023f */
[----:B------:R-:W-:Y:S01]  /*2f30*/  ISETP.GT.AND P1, PT, R20, 0x29, PT ;  /* 0x000000291400780c */ /* 0x000fe20003f24270 */
[----:B------:R-:W4:Y:S01]  /*2f40*/  MUFU.TANH R30, R55 ;  /* 0x00000037001e7308 */ /* 0x000f220000002400 */
[----:B-1----:R-:W-:Y:S01]  /*2f50*/  FSEL R28, R28, -INF , P2 ;  /* 0xff8000001c1c7808 */ /* 0x002fe20001000000 */
[----:B------:R-:W-:Y:S01]  /*2f60*/  USHF.R.U32.HI UR6, URZ, 0x1f, UR7 ;  /* 0x0000001f3f067899 */ /* 0x000fe20008011607 */
[----:B------:R-:W-:-:S02]  /*2f70*/  FMNMX.FTZ R3, R40, R3, !PT ;  /* 0x0000000328037209 */ /* 0x000fc40007810000 */
[----:B------:R-:W-:Y:S02]  /*2f80*/  CS2R R118, SRZ ;  /* 0x0000000000767805 */ /* 0x000fe4000001ff00 */
[----:B------:R-:W-:Y:S01]  /*2f90*/  ISETP.GT.AND P2, PT, R20, 0x30, PT ;  /* 0x000000301400780c */ /* 0x000fe20003f44270 */
[----:B------:R-:W-:Y:S01]  /*2fa0*/  ULEA.HI.SX32 UR6, UR7, UR6, 0x1c ;  /* 0x0000000607067291 */ /* 0x000fe2000f8fe23f */
[----:B0-----:R-:W-:Y:S01]  /*2fb0*/  FSEL R38, R47, -INF , P1 ;  /* 0xff8000002f267808 */ /* 0x001fe20000800000 */
[----:B------:R-:W0:Y:S01]  /*2fc0*/  MUFU.TANH R2, R2 ;  /* 0x0000000200027308 */ /* 0x000e220000002400 */
[----:B------:R-:W-:Y:S01]  /*2fd0*/  FMNMX.FTZ R3, R28, R3, !PT ;  /* 0x000000031c037209 */ /* 0x000fe20007810000 */
[----:B------:R-:W-:Y:S01]  /*2fe0*/  UISETP.LT.AND UP0, UPT, UR60, UR6, UPT ;  /* 0x000000063c00728c */ /* 0x000fe2000bf01270 */
[----:B------:R-:W-:Y:S01]  /*2ff0*/  ISETP.GT.AND P1, PT, R20, 0x31, PT ;  /* 0x000000311400780c */ /* 0x000fe20003f24270 */
[----:B--2---:R-:W-:Y:S01]  /*3000*/  UPRMT UR5, UR10, 0x654, UR5 ;  /* 0x000006540a057896 */ /* 0x004fe20008000005 */
[----:B------:R-:W-:Y:S01]  /*3010*/  FSEL R34, R13, -INF , P2 ;  /* 0xff8000000d227808 */ /* 0x000fe20001000000 */
[----:B------:R-:W-:Y:S01]  /*3020*/  USEL UR10, UR60, UR6, !UP0 ;  /* 0x000000063c0a7287 */ /* 0x000fe2000c000000 */
[----:B------:R-:W-:Y:S01]  /*3030*/  FMNMX.FTZ R3, R38, R3, !PT ;  /* 0x0000000326037209 */ /* 0x000fe20007810000 */
[----:B------:R-:W1:Y:S01]  /*3040*/  MUFU.TANH R10, R59 ;  /* 0x0000003b000a7308 */ /* 0x000e620000002400 */
[----:B------:R-:W-:Y:S01]  /*3050*/  ISETP.GT.AND P2, PT, R20, 0x38, PT ;  /* 0x000000381400780c */ /* 0x000fe20003f44270 */
[----:B------:R-:W-:Y:S01]  /*3060*/  UISETP.GE.AND UP0, UPT, UR4, UR10, UPT ;  /* 0x0000000a0400728c */ /* 0x000fe2000bf06270 */
[----:B---3--:R-:W-:-:S02]  /*3070*/  FSEL R36, R36, -INF , P1 ;  /* 0xff80000024247808 */ /* 0x008fc40000800000 */
[----:B------:R-:W-:Y:S02]  /*3080*/  CS2R R116, SRZ ;  /* 0x0000000000747805 */ /* 0x000fe4000001ff00 */
[----:B------:R-:W-:Y:S01]  /*3090*/  FMNMX.FTZ R3, R34, R3, !PT ;  /* 0x0000000322037209 */ /* 0x000fe20007810000 */
[----:B------:R-:W-:Y:S01]  /*30a0*/  SYNCS.ARRIVE.TRANS64.RED.A1T0 RZ, [UR5], RZ ;  /* 0x000000ffffff79a7 */ /* 0x000fe20008100405 */
[----:B------:R-:W-:Y:S01]  /*30b0*/  ISETP.GT.AND P1, PT, R20, 0x39, PT ;  /* 0x000000391400780c */ /* 0x000fe20003f24270 */
[----:B------:R-:W2:Y:S01]  /*30c0*/  MUFU.TANH R12, R62 ;  /* 0x0000003e000c7308 */ /* 0x000ea20000002400 */
[----:B------:R-:W-:Y:S02]  /*30d0*/  FSEL R32, R32, -INF , P2 ;  /* 0xff80000020207808 */ /* 0x000fe40001000000 */
[----:B------:R-:W-:Y:S02]  /*30e0*/  CS2R R114, SRZ ;  /* 0x0000000000727805 */ /* 0x000fe4000001ff00 */
[----:B------:R-:W-:-:S02]  /*30f0*/  FMNMX.FTZ R3, R36, R3, !PT ;  /* 0x0000000324037209 */ /* 0x000fc40007810000 */
[----:B------:R-:W-:Y:S02]  /*3100*/  CS2R R112, SRZ ;  /* 0x0000000000707805 */ /* 0x000fe4000001ff00 */
[----:B------:R-:W-:Y:S02]  /*3110*/  ISETP.GT.AND P2, PT, R20, 0x40, PT ;  /* 0x000000401400780c */ /* 0x000fe40003f44270 */
[----:B------:R-:W-:Y:S02]  /*3120*/  CS2R R110, SRZ ;  /* 0x00000000006e7805 */ /* 0x000fe4000001ff00 */
[----:B----4-:R-:W-:Y:S01]  /*3130*/  FSEL R30, R30, -INF , P1 ;  /* 0xff8000001e1e7808 */ /* 0x010fe20000800000 */
[----:B------:R-:W3:Y:S01]  /*3140*/  MUFU.TANH R15, R63 ;  /* 0x0000003f000f7308 */ /* 0x000ee20000002400 */
[----:B------:R-:W-:Y:S02]  /*3150*/  FMNMX.FTZ R13, R32, R3, !PT ;  /* 0x00000003200d7209 */ /* 0x000fe40007810000 */
[----:B------:R-:W-:-:S02]  /*3160*/  CS2R R108, SRZ ;  /* 0x00000000006c7805 */ /* 0x000fc4000001ff00 */
[----:B0-----:R-:W-:Y:S02]  /*3170*/  FSEL R3, R2, -INF , P2 ;  /* 0xff80000002037808 */ /* 0x001fe40001000000 */
[----:B------:R-:W-:Y:S02]  /*3180*/  CS2R R106, SRZ ;  /* 0x00000000006a7805 */ /* 0x000fe4000001ff00 */
[----:B------:R-:W-:Y:S02]  /*3190*/  ISETP.GT.AND P1, PT, R20, 0x41, PT ;  /* 0x000000411400780c */ /* 0x000fe40003f24270 */
[----:B------:R-:W-:Y:S02]  /*31a0*/  CS2R R104, SRZ ;  /* 0x0000000000687805 */ /* 0x000fe4000001ff00 */
[----:B------:R-:W-:Y:S01]  /*31b0*/  FMNMX.FTZ R2, R30, R13, !PT ;  /* 0x0000000d1e027209 */ /* 0x000fe20007810000 */
[----:B------:R-:W0:Y:S01]  /*31c0*/  MUFU.TANH R66, R66 ;  /* 0x0000004200427308 */ /* 0x000e220000002400 */
        /* <DEDUP_REMOVED lines=8> */
[----:B--2---:R-:W-:-:S02]  /*3250*/  FSEL R12, R12, -INF , P2 ;  /* 0xff8000000c0c7808 */ /* 0x004fc40001000000 */
[----:B------:R-:W-:Y:S02]  /*3260*/  CS2R R96, SRZ ;  /* 0x0000000000607805 */ /* 0x000fe4000001ff00 */
[----:B------:R-:W-:Y:S02]  /*3270*/  FMNMX.FTZ R13, R10, R13, !PT ;  /* 0x0000000d0a0d7209 */ /* 0x000fe40007810000 */
[----:B------:R-:W-:Y:S02]  /*3280*/  CS2R R94, SRZ ;  /* 0x00000000005e7805 */ /* 0x000fe4000001ff00 */
[----:B------:R-:W-:Y:S02]  /*3290*/  ISETP.GT.AND P2, PT, R20, 0x50, PT ;  /* 0x000000501400780c */ /* 0x000fe40003f44270 */
[----:B------:R-:W-:Y:S02]  /*32a0*/  CS2R R92, SRZ ;  /* 0x00000000005c7805 */ /* 0x000fe4000001ff00 */
[----:B---3--:R-:W-:Y:S01]  /*32b0*/  FSEL R15, R15, -INF , P1 ;  /* 0xff8000000f0f7808 */ /* 0x008fe20000800000 */
[----:B------:R-:W2:Y:S01]  /*32c0*/  MUFU.TANH R70, R70 ;  /* 0x0000004600467308 */ /* 0x000ea20000002400 */
[----:B------:R-:W-:-:S02]  /*32d0*/  FMNMX.FTZ R2, R12, R13, !PT ;  /* 0x0000000d0c027209 */ /* 0x000fc40007810000 */
[----:B------:R-:W-:Y:S02]  /*32e0*/  CS2R R90, SRZ ;  /* 0x00000000005a7805 */ /* 0x000fe4000001ff00 */
[----:B------:R-:W-:Y:S02]  /*32f0*/  ISETP.GT.AND P1, PT, R20, 0x51, PT ;  /* 0x000000511400780c */ /* 0x000fe40003f24270 */
[----:B------:R-:W-:Y:S02]  /*3300*/  CS2R R88, SRZ ;  /* 0x0000000000587805 */ /* 0x000fe4000001ff00 */
[----:B0-----:R-:W-:Y:S02]  /*3310*/  FSEL R13, R66, -INF , P2 ;  /* 0xff800000420d7808 */ /* 0x001fe40001000000 */
        /* <DEDUP_REMOVED lines=10> */
[----:B------:R1:W-:Y:S01]  /*33c0*/  MUFU.TANH R47, R44 ;  /* 0x0000002c002f7308 */ /* 0x0003e20000002400 */
[----:B--2---:R-:W-:-:S02]  /*33d0*/  FSEL R20, R70, -INF , P2 ;  /* 0xff80000046147808 */ /* 0x004fc40001000000 */
[----:B------:R-:W-:Y:S02]  /*33e0*/  CS2R R66, SRZ ;  /* 0x0000000000427805 */ /* 0x000fe4000001ff00 */
[----:B------:R-:W-:Y:S02]  /*33f0*/  FMNMX.FTZ R41, R14, R41, !PT ;  /* 0x000000290e297209 */ /* 0x000fe40007810000 */
[----:B------:R-:W-:Y:S02]  /*3400*/  ISETP.GT.AND P2, PT, R39, 0x1, PT ;  /* 0x000000012700780c */ /* 0x000fe40003f44270 */
[----:B------:R-:W-:Y:S01]  /*3410*/  FMNMX.FTZ R41, R20, R41, !PT ;  /* 0x0000002914297209 */ /* 0x000fe20007810000 */
[----:B------:R-:W-:Y:S01]  /*3420*/  MUFU.TANH R21, R21 ;  /* 0x0000001500157308 */ /* 0x000fe20000002400 */
[----:B0-----:R-:W-:Y:S02]  /*3430*/  FSEL R2, R71, -INF , P1 ;  /* 0xff80000047027808 */ /* 0x001fe40000800000 */
[----:B------:R-:W-:-:S02]  /*3440*/  CS2R R70, SRZ ;  /* 0x0000000000467805 */ /* 0x000fc4000001ff00 */
[----:B------:R-:W-:Y:S02]  /*3450*/  ISETP.GT.AND P1, PT, R39, RZ, PT ;  /* 0x000000ff2700720c */ /* 0x000fe40003f24270 */
[----:B------:R-:W-:Y:S01]  /*3460*/  FMNMX.FTZ R41, R2, R41, !PT ;  /* 0x0000002902297209 */ /* 0x000fe20007810000 */
[----:B------:R-:W-:Y:S04]  /*3470*/  MUFU.TANH R24, R24 ;  /* 0x0000001800187308 */ /* 0x000fe80000002400 */
[----:B-1----:R-:W0:Y:S04]  /*3480*/  SHFL.BFLY PT, R44, R41, 0x2, 0x1f ;  /* 0x0c401f00292c7f89 */ /* 0x002e2800000e0000 */
[----:B------:R-:W1:Y:S08]  /*3490*/  MUFU.TANH R25, R25 ;  /* 0x0000001900197308 */ /* 0x000e700000002400 */
[----:B------:R-:W2:Y:S08]  /*34a0*/  MUFU.TANH R26, R26 ;  /* 0x0000001a001a7308 */ /* 0x000eb00000002400 */
[----:B------:R-:W3:Y:S01]  /*34b0*/  MUFU.TANH R29, R29 ;  /* 0x0000001d001d7308 */ /* 0x000ee20000002400 */
[----:B-1----:R-:W-:-:S02]  /*34c0*/  FSEL R25, R25, -INF , P3 ;  /* 0xff80000019197808 */ /* 0x002fc40001800000 */
[----:B0-----:R-:W-:Y:S02]  /*34d0*/  FMNMX.FTZ R44, R41, R44, !PT ;  /* 0x0000002c292c7209 */ /* 0x001fe40007810000 */
[----:B------:R-:W-:-:S03]  /*34e0*/  ISETP.GT.AND P3, PT, R39, 0x18, PT ;  /* 0x000000182700780c */ /* 0x000fc60003f64270 */
[----:B------:R-:W0:Y:S01]  /*34f0*/  SHFL.BFLY PT, R41, R44, 0x1, 0x1f ;  /* 0x0c201f002c297f89 */ /* 0x000e2200000e0000 */
[----:B------:R-:W1:Y:S08]  /*3500*/  MUFU.TANH R27, R27 ;  /* 0x0000001b001b7308 */ /* 0x000e700000002400 */
[----:B------:R4:W-:Y:S08]  /*3510*/  MUFU.TANH R55, R48 ;  /* 0x0000003000377308 */ /* 0x0009f00000002400 */
[----:B------:R-:W5:Y:S01]  /*3520*/  MUFU.TANH R33, R33 ;  /* 0x0000002100217308 */ /* 0x000f620000002400 */
[----:B----4-:R-:W-:-:S02]  /*3530*/  FSEL R48, R24, -INF , P2 ;  /* 0xff80000018307808 */ /* 0x010fc40001000000 */
[----:B------:R-:W-:Y:S02]  /*3540*/  ISETP.GT.AND P2, PT, R39, 0x10, PT ;  /* 0x000000102700780c */ /* 0x000fe40003f44270 */
[----:B0-----:R-:W-:-:S03]  /*3550*/  FMNMX.FTZ R11, R44, R41, !PT ;  /* 0x000000292c0b7209 */ /* 0x001fc60007810000 */
[----:B------:R-:W0:Y:S01]  /*3560*/  MUFU.TANH R31, R31 ;  /* 0x0000001f001f7308 */ /* 0x000e220000002400 */
[----:B------:R-:W-:Y:S02]  /*3570*/  FSEL R41, R21, -INF , P1 ;  /* 0xff80000015297808 */ /* 0x000fe40000800000 */
[----:B------:R-:W-:Y:S01]  /*3580*/  ISETP.GT.AND P1, PT, R39, 0x9, PT ;  /* 0x000000092700780c */ /* 0x000fe20003f24270 */
[----:B------:R-:W-:Y:S01]  /*3590*/  FMUL.FTZ R21, R11, UR14 ;  /* 0x0000000e0b157c20 */ /* 0x000fe20008410000 */
[----:B------:R-:W-:Y:S02]  /*35a0*/  FMNMX.FTZ R24, R41, R48, !PT ;  /* 0x0000003029187209 */ /* 0x000fe40007810000 */
[----:B--2---:R-:W-:Y:S01]  /*35b0*/  FSEL R43, R26, -INF , P1 ;  /* 0xff8000001a2b7808 */ /* 0x004fe20000800000 */
[----:B------:R-:W2:Y:S01]  /*35c0*/  MUFU.TANH R37, R37 ;  /* 0x0000002500257308 */ /* 0x000ea20000002400 */
[----:B------:R-:W-:Y:S02]  /*35d0*/  FMNMX.FTZ R24, R25, R24, !PT ;  /* 0x0000001819187209 */ /* 0x000fe40007810000 */
[----:B------:R-:W-:-:S02]  /*35e0*/  ISETP.GT.AND P1, PT, R39, 0x11, PT ;  /* 0x000000112700780c */ /* 0x000fc40003f24270 */
[----:B---3--:R-:W-:Y:S02]  /*35f0*/  FSEL R29, R29, -INF , P2 ;  /* 0xff8000001d1d7808 */ /* 0x008fe40001000000 */
[----:B------:R-:W-:Y:S01]  /*3600*/  FMNMX.FTZ R24, R43, R24, !PT ;  /* 0x000000182b187209 */ /* 0x000fe20007810000 */
[----:B------:R-:W3:Y:S01]  /*3610*/  MUFU.TANH R35, R35 ;  /* 0x0000002300237308 */ /* 0x000ee20000002400 */
[----:B-1----:R-:W-:Y:S02]  /*3620*/  FSEL R27, R27, -INF , P1 ;  /* 0xff8000001b1b7808 */ /* 0x002fe40000800000 */
[----:B------:R-:W-:Y:S02]  /*3630*/  FMNMX.FTZ R24, R29, R24, !PT ;  /* 0x000000181d187209 */ /* 0x000fe40007810000 */
[----:B------:R-:W-:Y:S02]  /*3640*/  FSETP.NEU.FTZ.AND P2, PT, R11, -INF , PT ;  /* 0xff8000000b00780b */ /* 0x000fe40003f5d000 */
[----:B------:R-:W-:Y:S01]  /*3650*/  ISETP.GT.AND P1, PT, R39, 0x19, PT ;  /* 0x000000192700780c */ /* 0x000fe20003f24270 */
[----:B------:R1:W4:Y:S01]  /*3660*/  MUFU.TANH R51, R45 ;  /* 0x0000002d00337308 */ /* 0x0003220000002400 */
[----:B-----5:R-:W-:-:S02]  /*3670*/  FSEL R33, R33, -INF , P3 ;  /* 0xff80000021217808 */ /* 0x020fc40001800000 */
[----:B------:R-:W-:Y:S02]  /*3680*/  FMNMX.FTZ R24, R27, R24, !PT ;  /* 0x000000181b187209 */ /* 0x000fe40007810000 */
[----:B------:R-:W-:Y:S02]  /*3690*/  FSEL R21, R21, RZ, P2 ;  /* 0x000000ff15157208 */ /* 0x000fe40001000000 */
[----:B------:R-:W-:Y:S01]  /*36a0*/  ISETP.GT.AND P2, PT, R39, 0x20, PT ;  /* 0x000000202700780c */ /* 0x000fe20003f44270 */
[----:B------:R5:W5:Y:S01]  /*36b0*/  MUFU.TANH R59, R49 ;  /* 0x00000031003b7308 */ /* 0x000b620000002400 */
[----:B0-----:R-:W-:Y:S01]  /*36c0*/  FSEL R31, R31, -INF , P1 ;  /* 0xff8000001f1f7808 */ /* 0x001fe20000800000 */
[--C-:B------:R-:W-:Y:S01]  /*36d0*/  FFMA.FTZ R185, R58, UR14, -R21.reuse ;  /* 0x0000000e3ab97c23 */ /* 0x100fe20008010815 */
[----:B------:R-:W-:Y:S01]  /*36e0*/  FMNMX.FTZ R24, R33, R24, !PT ;  /* 0x0000001821187209 */ /* 0x000fe20007810000 */
[--C-:B------:R-:W-:Y:S01]  /*36f0*/  FFMA.FTZ R187, R50, UR14, -R21.reuse ;  /* 0x0000000e32bb7c23 */ /* 0x100fe20008010815 */
[----:B------:R-:W-:Y:S01]  /*3700*/  ISETP.GT.AND P1, PT, R39, 0x21, PT ;  /* 0x000000212700780c */ /* 0x000fe20003f24270 */
[--C-:B------:R-:W-:Y:S01]  /*3710*/  FFMA.FTZ R175, R12, UR14, -R21.reuse ;  /* 0x0000000e0caf7c23 */ /* 0x100fe20008010815 */
[----:B--2---:R-:W-:Y:S01]  /*3720*/  FSEL R37, R37, -INF , P2 ;  /* 0xff80000025257808 */ /* 0x004fe20001000000 */
[----:B------:R-:W0:Y:S01]  /*3730*/  MUFU.TANH R52, R52 ;  /* 0x0000003400347308 */ /* 0x000e220000002400 */
[----:B------:R-:W-:Y:S01]  /*3740*/  FMNMX.FTZ R24, R31, R24, !PT ;  /* 0x000000181f187209 */ /* 0x000fe20007810000 */
[--C-:B------:R-:W-:Y:S01]  /*3750*/  FFMA.FTZ R173, R3, UR14, -R21.reuse ;  /* 0x0000000e03ad7c23 */ /* 0x100fe20008010815 */
[----:B------:R-:W-:Y:S01]  /*3760*/  ISETP.GT.AND P2, PT, R39, 0x28, PT ;  /* 0x000000282700780c */ /* 0x000fe20003f44270 */
[--C-:B------:R-:W-:Y:S01]  /*3770*/  FFMA.FTZ R177, R34, UR14, -R21.reuse ;  /* 0x0000000e22b17c23 */ /* 0x100fe20008010815 */
[----:B---3--:R-:W-:Y:S01]  /*3780*/  FSEL R35, R35, -INF , P1 ;  /* 0xff80000023237808 */ /* 0x008fe20000800000 */
[--C-:B------:R-:W-:Y:S01]  /*3790*/  FFMA.FTZ R189, R80, UR14, -R21.reuse ;  /* 0x0000000e50bd7c23 */ /* 0x100fe20008010815 */
[----:B------:R-:W-:Y:S01]  /*37a0*/  FMNMX.FTZ R26, R37, R24, !PT ;  /* 0x00000018251a7209 */ /* 0x000fe20007810000 */
[----:B------:R-:W2:Y:S01]  /*37b0*/  MUFU.TANH R53, R53 ;  /* 0x0000003500357308 */ /* 0x000ea20000002400 */
        /* <DEDUP_REMOVED lines=20> */
[----:B------:R-:W-:Y:S01]  /*3900*/  FSEL R51, R59, -INF , P1 ;  /* 0xff8000003b337808 */ /* 0x000fe20000800000 */
[--C-:B------:R-:W-:Y:S01]  /*3910*/  FFMA.FTZ R38, R38, UR14, -R21.reuse ;  /* 0x0000000e26267c23 */ /* 0x100fe20008010815 */
[----:B------:R-:W-:Y:S01]  /*3920*/  FMNMX.FTZ R44, R49, R26, !PT ;  /* 0x0000001a312c7209 */ /* 0x000fe20007810000 */
[----:B------:R4:W5:Y:S01]  /*3930*/  MUFU.TANH R62, R60 ;  /* 0x0000003c003e7308 */ /* 0x0009620000002400 */
[----:B------:R-:W-:Y:S01]  /*3940*/  ISETP.GT.AND P1, PT, R39, 0x39, PT ;  /* 0x000000392700780c */ /* 0x000fe20003f24270 */
[--C-:B------:R-:W-:Y:S01]  /*3950*/  FFMA.FTZ R179, R32, UR14, -R21.reuse ;  /* 0x0000000e20b37c23 */ /* 0x100fe20008010815 */
[----:B0-----:R-:W-:Y:S01]  /*3960*/  FSEL R52, R52, -INF , P2 ;  /* 0xff80000034347808 */ /* 0x001fe20001000000 */
[--C-:B------:R-:W-:Y:S01]  /*3970*/  FFMA.FTZ R30, R30, UR14, -R21.reuse ;  /* 0x0000000e1e1e7c23 */ /* 0x100fe20008010815 */
[----:B------:R-:W-:Y:S01]  /*3980*/  FMNMX.FTZ R55, R51, R44, !PT ;  /* 0x0000002c33377209 */ /* 0x000fe20007810000 */
[--C-:B------:R-:W-:Y:S01]  /*3990*/  FFMA.FTZ R10, R10, UR14, -R21.reuse ;  /* 0x0000000e0a0a7c23 */ /* 0x100fe20008010815 */
[----:B------:R-:W-:Y:S01]  /*39a0*/  ISETP.GT.AND P2, PT, R39, 0x40, PT ;  /* 0x000000402700780c */ /* 0x000fe20003f44270 */
[----:B------:R-:W0:Y:S01]  /*39b0*/  MUFU.TANH R61, R61 ;  /* 0x0000003d003d7308 */ /* 0x000e220000002400 */
[----:B--2---:R-:W-:Y:S01]  /*39c0*/  FSEL R53, R53, -INF , P1 ;  /* 0xff80000035357808 */ /* 0x004fe20000800000 */
[--C-:B----4-:R-:W-:Y:S01]  /*39d0*/  FFMA.FTZ R60, R54, UR14, -R21.reuse ;  /* 0x0000000e363c7c23 */ /* 0x110fe20008010815 */
[----:B------:R-:W-:Y:S01]  /*39e0*/  FMNMX.FTZ R44, R52, R55, !PT ;  /* 0x00000037342c7209 */ /* 0x000fe20007810000 */
[--C-:B------:R-:W-:Y:S01]  /*39f0*/  FFMA.FTZ R32, R15, UR14, -R21.reuse ;  /* 0x0000000e0f207c23 */ /* 0x100fe20008010815 */
[----:B------:R-:W-:Y:S01]  /*3a00*/  ISETP.GT.AND P1, PT, R39, 0x41, PT ;  /* 0x000000412700780c */ /* 0x000fe20003f24270 */
[--C-:B------:R-:W-:Y:S01]  /*3a10*/  FFMA.FTZ R14, R14, UR14, -R21.reuse ;  /* 0x0000000e0e0e7c23 */ /* 0x100fe20008010815 */
[----:B-1----:R-:W-:Y:S01]  /*3a20*/  FSEL R55, R56, -INF , P2 ;  /* 0xff80000038377808 */ /* 0x002fe20001000000 */
[----:B------:R-:W1:Y:S01]  /*3a30*/  MUFU.TANH R64, R64 ;  /* 0x0000004000407308 */ /* 0x000e620000002400 */
[----:B------:R-:W-:Y:S01]  /*3a40*/  FMNMX.FTZ R44, R53, R44, !PT ;  /* 0x0000002c352c7209 */ /* 0x000fe20007810000 */
[----:B------:R-:W-:Y:S01]  /*3a50*/  FFMA.FTZ R2, R2, UR14, -R21 ;  /* 0x0000000e02027c23 */ /* 0x000fe20008010815 */
[----:B---3--:R-:W-:-:S02]  /*3a60*/  FSEL R56, R57, -INF , P1 ;  /* 0xff80000039387808 */ /* 0x008fc40000800000 */
[----:B------:R-:W-:Y:S02]  /*3a70*/  CS2R R80, SRZ ;  /* 0x0000000000507805 */ /* 0x000fe4000001ff00 */
[----:B------:R-:W-:Y:S02]  /*3a80*/  ISETP.GT.AND P2, PT, R39, 0x48, PT ;  /* 0x000000482700780c */ /* 0x000fe40003f44270 */
[----:B------:R-:W-:Y:S02]  /*3a90*/  CS2R R74, SRZ ;  /* 0x00000000004a7805 */ /* 0x000fe4000001ff00 */
[----:B------:R-:W-:Y:S01]  /*3aa0*/  FMNMX.FTZ R57, R55, R44, !PT ;  /* 0x0000002c37397209 */ /* 0x000fe20007810000 */
[----:B------:R-:W2:Y:S01]  /*3ab0*/  MUFU.TANH R65, R65 ;  /* 0x0000004100417308 */ /* 0x000ea20000002400 */
[----:B------:R-:W-:Y:S02]  /*3ac0*/  ISETP.GT.AND P1, PT, R39, 0x49, PT ;  /* 0x000000492700780c */ /* 0x000fe40003f24270 */
[----:B-----5:R-:W-:-:S02]  /*3ad0*/  FSEL R54, R62, -INF , P2 ;  /* 0xff8000003e367808 */ /* 0x020fc40001000000 */
[----:B------:R-:W-:Y:S02]  /*3ae0*/  FMNMX.FTZ R59, R56, R57, !PT ;  /* 0x00000039383b7209 */ /* 0x000fe40007810000 */
[----:B------:R-:W-:Y:S01]  /*3af0*/  ISETP.GT.AND P2, PT, R39, 0x50, PT ;  /* 0x000000502700780c */ /* 0x000fe20003f44270 */
[----:B------:R-:W3:Y:S01]  /*3b00*/  MUFU.TANH R68, R68 ;  /* 0x0000004400447308 */ /* 0x000ee20000002400 */
[----:B0-----:R-:W-:Y:S01]  /*3b10*/  FSEL R57, R61, -INF , P1 ;  /* 0xff8000003d397808 */ /* 0x001fe20000800000 */
[----:B------:R-:W-:Y:S01]  /*3b20*/  FFMA.FTZ R61, R46, UR14, -R21 ;  /* 0x0000000e2e3d7c23 */ /* 0x000fe20008010815 */
[----:B------:R-:W-:Y:S02]  /*3b30*/  FMNMX.FTZ R58, R54, R59, !PT ;  /* 0x0000003b363a7209 */ /* 0x000fe40007810000 */
[----:B------:R-:W-:Y:S02]  /*3b40*/  ISETP.GT.AND P1, PT, R39, 0x51, PT ;  /* 0x000000512700780c */ /* 0x000fe40003f24270 */
[----:B-1----:R-:W-:Y:S01]  /*3b50*/  FSEL R50, R64, -INF , P2 ;  /* 0xff80000040327808 */ /* 0x002fe20001000000 */
[----:B------:R-:W0:Y:S01]  /*3b60*/  MUFU.TANH R69, R69 ;  /* 0x0000004500457308 */ /* 0x000e220000002400 */
[----:B------:R-:W-:-:S02]  /*3b70*/  FMNMX.FTZ R59, R57, R58, !PT ;  /* 0x0000003a393b7209 */ /* 0x000fc40007810000 */
[----:B------:R-:W-:Y:S02]  /*3b80*/  ISETP.GT.AND P2, PT, R39, 0x58, PT ;  /* 0x000000582700780c */ /* 0x000fe40003f44270 */
[----:B--2---:R-:W-:Y:S02]  /*3b90*/  FSEL R58, R65, -INF , P1 ;  /* 0xff800000413a7808 */ /* 0x004fe40000800000 */
[----:B------:R-:W-:Y:S02]  /*3ba0*/  CS2R R64, SRZ ;  /* 0x0000000000407805 */ /* 0x000fe4000001ff00 */
[----:B------:R-:W-:Y:S01]  /*3bb0*/  FMNMX.FTZ R59, R50, R59, !PT ;  /* 0x0000003b323b7209 */ /* 0x000fe20007810000 */
[----:B------:R1:W-:Y:S01]  /*3bc0*/  MUFU.EX2 R44, R60 ;  /* 0x0000003c002c7308 */ /* 0x0003e20000000800 */
[----:B------:R-:W-:Y:S02]  /*3bd0*/  ISETP.GT.AND P1, PT, R39, 0x59, PT ;  /* 0x000000592700780c */ /* 0x000fe40003f24270 */
[----:B---3--:R-:W-:-:S05]  /*3be0*/  FSEL R39, R68, -INF , P2 ;  /* 0xff80000044277808 */ /* 0x008fca0001000000 */
[----:B------:R-:W-:Y:S01]  /*3bf0*/  MUFU.EX2 R189, R189 ;  /* 0x000000bd00bd7308 */ /* 0x000fe20000000800 */
[----:B-1----:R-:W-:Y:S02]  /*3c00*/  FMNMX.FTZ R60, R58, R59, !PT ;  /* 0x0000003b3a3c7209 */ /* 0x002fe40007810000 */
[----:B0-----:R-:W-:Y:S02]  /*3c10*/  FSEL R46, R69, -INF , P1 ;  /* 0xff800000452e7808 */ /* 0x001fe40000800000 */
[----:B------:R-:W-:Y:S02]  /*3c20*/  CS2R R68, SRZ ;  /* 0x0000000000447805 */ /* 0x000fe4000001ff00 */
[----:B------:R-:W-:Y:S01]  /*3c30*/  FMNMX.FTZ R59, R39, R60, !PT ;  /* 0x0000003c273b7209 */ /* 0x000fe20007810000 */
[----:B------:R-:W-:Y:S01]  /*3c40*/  FFMA.FTZ R60, R40, UR14, -R21 ;  /* 0x0000000e283c7c23 */ /* 0x000fe20008010815 */
[----:B------:R0:W1:Y:S02]  /*3c50*/  MUFU.EX2 R24, R76 ;  /* 0x0000004c00187308 */ /* 0x0000640000000800 */
[----:B------:R-:W-:-:S05]  /*3c60*/  FMNMX.FTZ R59, R46, R59, !PT ;  /* 0x0000003b2e3b7209 */ /* 0x000fca0007810000 */
[----:B------:R-:W2:Y:S01]  /*3c70*/  SHFL.BFLY PT, R40, R59, 0x2, 0x1f ;  /* 0x0c401f003b287f89 */ /* 0x000ea200000e0000 */
[----:B------:R-:W3:Y:S01]  /*3c80*/  MUFU.EX2 R191, R191 ;  /* 0x000000bf00bf7308 */ /* 0x000ee20000000800 */
[----:B0-----:R-:W-:-:S07]  /*3c90*/  CS2R R76, SRZ ;  /* 0x00000000004c7805 */ /* 0x001fce000001ff00 */
[----:B------:R0:W4:Y:S01]  /*3ca0*/  MUFU.EX2 R26, R72 ;  /* 0x00000048001a7308 */ /* 0x0001220000000800 */
[----:B-1----:R-:W-:Y:S01]  /*3cb0*/  FADD.FTZ R36, R189, R24 ;  /* 0x00000018bd247221 */ /* 0x002fe20000010000 */
[----:B------:R-:W-:-:S06]  /*3cc0*/  F2FP.BF16.F32.PACK_AB R189, R24, R189 ;  /* 0x000000bd18bd723e */ /* 0x000fcc00000010ff */
[----:B------:R-:W1:Y:S01]  /*3cd0*/  MUFU.EX2 R185, R185 ;  /* 0x000000b900b97308 */ /* 0x000e620000000800 */
[----:B---3--:R-:W-:Y:S01]  /*3ce0*/  FADD.FTZ R13, R191, R36 ;  /* 0x00000024bf0d7221 */ /* 0x008fe20000010000 */
[----:B0-----:R-:W-:Y:S02]  /*3cf0*/  CS2R R72, SRZ ;  /* 0x0000000000487805 */ /* 0x001fe4000001ff00 */
[----:B--2---:R-:W-:-:S04]  /*3d00*/  FMNMX.FTZ R40, R59, R40, !PT ;  /* 0x000000283b287209 */ /* 0x004fc80007810000 */
[----:B------:R-:W-:Y:S01]  /*3d10*/  MUFU.EX2 R187, R187 ;  /* 0x000000bb00bb7308 */ /* 0x000fe20000000800 */
[C---:B----4-:R-:W-:Y:S01]  /*3d20*/  FADD.FTZ R36, R26.reuse, R13 ;  /* 0x0000000d1a247221 */ /* 0x050fe20000010000 */
[----:B------:R-:W-:Y:S01]  /*3d30*/  F2FP.BF16.F32.PACK_AB R191, R26, R191 ;  /* 0x000000bf1abf723e */ /* 0x000fe200000010ff */
[----:B------:R-:W0:Y:S05]  /*3d40*/  SHFL.BFLY PT, R59, R40, 0x1, 0x1f ;  /* 0x0c201f00283b7f89 */ /* 0x000e2a00000e0000 */
[----:B------:R-:W-:Y:S01]  /*3d50*/  MUFU.EX2 R62, R61 ;  /* 0x0000003d003e7308 */ /* 0x000fe20000000800 */
[----:B-1----:R-:W-:Y:S01]  /*3d60*/  FADD.FTZ R13, R185, R36 ;  /* 0x00000024b90d7221 */ /* 0x002fe20000010000 */
[----:B------:R-:W-:-:S06]  /*3d70*/  F2FP.BF16.F32.PACK_AB R185, R44, R185 ;  /* 0x000000b92cb9723e */ /* 0x000fcc00000010ff */
[----:B------:R-:W-:Y:S08]  /*3d80*/  MUFU.EX2 R42, R42 ;  /* 0x0000002a002a7308 */ /* 0x000ff00000000800 */
[----:B------:R1:W-:Y:S01]  /*3d90*/  MUFU.EX2 R181, R60 ;  /* 0x0000003c00b57308 */ /* 0x0003e20000000800 */
[----:B0-----:R-:W-:-:S04]  /*3da0*/  FMNMX.FTZ R12, R40, R59, !PT ;  /* 0x0000003b280c7209 */ /* 0x001fc80007810000 */
[C---:B------:R-:W-:Y:S01]  /*3db0*/  FSETP.NEU.FTZ.AND P1, PT, R12.reuse, -INF , PT ;  /* 0xff8000000c00780b */ /* 0x040fe20003f3d000 */
[----:B------:R-:W-:Y:S02]  /*3dc0*/  FMUL.FTZ R3, R12, UR14 ;  /* 0x0000000e0c037c20 */ /* 0x000fe40008410000 */
[----:B------:R-:W-:Y:S01]  /*3dd0*/  MUFU.EX2 R63, R63 ;  /* 0x0000003f003f7308 */ /* 0x000fe20000000800 */
[----:B-1----:R-:W-:Y:S02]  /*3de0*/  CS2R R60, SRZ ;  /* 0x00000000003c7805 */ /* 0x002fe4000001ff00 */
[----:B------:R-:W-:Y:S02]  /*3df0*/  FSEL R34, R3, RZ, P1 ;  /* 0x000000ff03227208 */ /* 0x000fe40000800000 */
[----:B------:R-:W-:-:S03]  /*3e00*/  PLOP3.LUT P1, PT, PT, PT, UP0, 0x80, 0x0 ;  /* 0x000000000000781c */ /* 0x000fc60003f2f008 */
        /* <DEDUP_REMOVED lines=25> */
[--C-:B------:R-:W-:Y:S01]  /*3fa0*/  FFMA.FTZ R58, R58, UR14, -R34.reuse ;  /* 0x0000000e3a3a7c23 */ /* 0x100fe20008010822 */
[--C-:B------:R-:W-:Y:S01]  /*3fb0*/  FFMA.FTZ R39, R39, UR14, -R34.reuse ;  /* 0x0000000e27277c23 */ /* 0x100fe20008010822 */
[----:B------:R-:W-:Y:S01]  /*3fc0*/  FFMA.FTZ R34, R46, UR14, -R34 ;  /* 0x0000000e2e227c23 */ /* 0x000fe20008010822 */
[----:B0-----:R-:W-:-:S04]  /*3fd0*/  F2FP.BF16.F32.PACK_AB R183, R38, R63 ;  /* 0x0000003f26b7723e */ /* 0x001fc800000010ff */
[----:B------:R-:W0:Y:S01]  /*3fe0*/  MUFU.EX2 R190, R43 ;  /* 0x0000002b00be7308 */ /* 0x000e220000000800 */
[----:B-1----:R-:W-:Y:S01]  /*3ff0*/  FADD.FTZ R20, R41, R48 ;  /* 0x0000003029147221 */ /* 0x002fe20000010000 */
[----:B------:R-:W-:Y:S02]  /*4000*/  F2FP.BF16.F32.PACK_AB R188, R48, R41 ;  /* 0x0000002930bc723e */ /* 0x000fe400000010ff */
[----:B------:R-:W-:-:S04]  /*4010*/  CS2R R40, SRZ ;  /* 0x0000000000287805 */ /* 0x000fc8000001ff00 */
[----:B------:R-:W1:Y:S01]  /*4020*/  MUFU.EX2 R29, R29 ;  /* 0x0000001d001d7308 */ /* 0x000e620000000800 */
[----:B--2---:R-:W-:-:S07]  /*4030*/  FADD.FTZ R3, R25, R20 ;  /* 0x0000001419037221 */ /* 0x004fce0000010000 */
[----:B------:R2:W3:Y:S01]  /*4040*/  MUFU.EX2 R184, R27 ;  /* 0x0000001b00b87308 */ /* 0x0004e20000000800 */
[C---:B0-----:R-:W-:Y:S01]  /*4050*/  FADD.FTZ R20, R190.reuse, R3 ;  /* 0x00000003be147221 */ /* 0x041fe20000010000 */
[----:B------:R-:W-:Y:S02]  /*4060*/  F2FP.BF16.F32.PACK_AB R190, R190, R25 ;  /* 0x00000019bebe723e */ /* 0x000fe400000010ff */
[----:B------:R-:W-:-:S04]  /*4070*/  CS2R R24, SRZ ;  /* 0x0000000000187805 */ /* 0x000fc8000001ff00 */
[----:B------:R-:W0:Y:S01]  /*4080*/  MUFU.EX2 R33, R33 ;  /* 0x0000002100217308 */ /* 0x000e220000000800 */
[----:B-1----:R-:W-:Y:S01]  /*4090*/  FADD.FTZ R3, R29, R20 ;  /* 0x000000141d037221 */ /* 0x002fe20000010000 */
[----:B------:R-:W-:Y:S01]  /*40a0*/  FADD.FTZ R20, R44, R13 ;  /* 0x0000000d2c147221 */ /* 0x000fe20000010000 */
[----:B--2---:R-:W-:-:S03]  /*40b0*/  CS2R R26, SRZ ;  /* 0x00000000001a7805 */ /* 0x004fc6000001ff00 */
[----:B------:R-:W-:Y:S01]  /*40c0*/  FADD.FTZ R13, R187, R20 ;  /* 0x00000014bb0d7221 */ /* 0x000fe20000010000 */
[----:B------:R-:W-:Y:S01]  /*40d0*/  F2FP.BF16.F32.PACK_AB R187, R62, R187 ;  /* 0x000000bb3ebb723e */ /* 0x000fe200000010ff */
[----:B------:R-:W1:Y:S01]  /*40e0*/  MUFU.EX2 R186, R31 ;  /* 0x0000001f00ba7308 */ /* 0x000e620000000800 */
[----:B---3--:R-:W-:Y:S01]  /*40f0*/  FADD.FTZ R0, R184, R3 ;  /* 0x00000003b8007221 */ /* 0x008fe20000010000 */
[----:B------:R-:W-:Y:S01]  /*4100*/  FADD.FTZ R13, R62, R13 ;  /* 0x0000000d3e0d7221 */ /* 0x000fe20000010000 */
[----:B------:R-:W-:-:S05]  /*4110*/  F2FP.BF16.F32.PACK_AB R184, R184, R29 ;  /* 0x0000001db8b8723e */ /* 0x000fca00000010ff */
[----:B------:R-:W2:Y:S01]  /*4120*/  MUFU.EX2 R37, R37 ;  /* 0x0000002500257308 */ /* 0x000ea20000000800 */
[----:B0-----:R-:W-:-:S07]  /*4130*/  FADD.FTZ R3, R33, R0 ;  /* 0x0000000021037221 */ /* 0x001fce0000010000 */
        /* <DEDUP_REMOVED lines=8> */
[----:B------:R2:W3:Y:S01]  /*41c0*/  MUFU.EX2 R182, R47 ;  /* 0x0000002f00b67308 */ /* 0x0004e20000000800 */
[C---:B0-----:R-:W-:Y:S01]  /*41d0*/  FADD.FTZ R20, R180.reuse, R3 ;  /* 0x00000003b4147221 */ /* 0x041fe20000010000 */
[----:B------:R-:W-:Y:S01]  /*41e0*/  FADD.FTZ R13, R63, R0 ;  /* 0x000000003f0d7221 */ /* 0x000fe20000010000 */
[----:B------:R-:W-:Y:S02]  /*41f0*/  F2FP.BF16.F32.PACK_AB R180, R180, R37 ;  /* 0x00000025b4b4723e */ /* 0x000fe400000010ff */
[----:B------:R-:W-:Y:S02]  /*4200*/  CS2R R62, SRZ ;  /* 0x00000000003e7805 */ /* 0x000fe4000001ff00 */
[----:B------:R-:W-:Y:S02]  /*4210*/  CS2R R42, SRZ ;  /* 0x00000000002a7805 */ /* 0x000fe4000001ff00 */
[----:B------:R-:W-:Y:S01]  /*4220*/  CS2R R36, SRZ ;  /* 0x0000000000247805 */ /* 0x000fe2000001ff00 */
[----:B------:R-:W0:Y:S01]  /*4230*/  MUFU.EX2 R49, R49 ;  /* 0x0000003100317308 */ /* 0x000e220000000800 */
[----:B-1----:R-:W-:Y:S01]  /*4240*/  FADD.FTZ R3, R45, R20 ;  /* 0x000000142d037221 */ /* 0x002fe20000010000 */
[----:B------:R-:W-:Y:S01]  /*4250*/  FADD.FTZ R20, R38, R13 ;  /* 0x0000000d26147221 */ /* 0x000fe20000010000 */
[----:B--2---:R-:W-:-:S05]  /*4260*/  CS2R R46, SRZ ;  /* 0x00000000002e7805 */ /* 0x004fca000001ff00 */
[----:B------:R-:W1:Y:S01]  /*4270*/  MUFU.EX2 R177, R177 ;  /* 0x000000b100b17308 */ /* 0x000e620000000800 */
[C---:B---3--:R-:W-:Y:S01]  /*4280*/  FADD.FTZ R0, R182.reuse, R3 ;  /* 0x00000003b6007221 */ /* 0x048fe20000010000 */
[----:B------:R-:W-:Y:S02]  /*4290*/  F2FP.BF16.F32.PACK_AB R182, R182, R45 ;  /* 0x0000002db6b6723e */ /* 0x000fe400000010ff */
[----:B------:R-:W-:-:S04]  /*42a0*/  CS2R R44, SRZ ;  /* 0x00000000002c7805 */ /* 0x000fc8000001ff00 */
[----:B------:R-:W2:Y:S01]  /*42b0*/  MUFU.EX2 R176, R51 ;  /* 0x0000003300b07308 */ /* 0x000ea20000000800 */
[----:B0-----:R-:W-:-:S07]  /*42c0*/  FADD.FTZ R3, R49, R0 ;  /* 0x0000000031037221 */ /* 0x001fce0000010000 */
[----:B------:R-:W0:Y:S01]  /*42d0*/  MUFU.EX2 R28, R28 ;  /* 0x0000001c001c7308 */ /* 0x000e220000000800 */
[----:B-1----:R-:W-:-:S07]  /*42e0*/  FADD.FTZ R13, R177, R20 ;  /* 0x00000014b10d7221 */ /* 0x002fce0000010000 */
[----:B------:R-:W1:Y:S01]  /*42f0*/  MUFU.EX2 R52, R52 ;  /* 0x0000003400347308 */ /* 0x000e620000000800 */
[C---:B--2---:R-:W-:Y:S01]  /*4300*/  FADD.FTZ R15, R176.reuse, R3 ;  /* 0x00000003b00f7221 */ /* 0x044fe20000010000 */
[----:B------:R-:W-:Y:S02]  /*4310*/  F2FP.BF16.F32.PACK_AB R176, R176, R49 ;  /* 0x00000031b0b0723e */ /* 0x000fe400000010ff */
[----:B------:R-:W-:-:S04]  /*4320*/  CS2R R48, SRZ ;  /* 0x0000000000307805 */ /* 0x000fc8000001ff00 */
[----:B------:R-:W2:Y:S01]  /*4330*/  MUFU.EX2 R179, R179 ;  /* 0x000000b300b37308 */ /* 0x000ea20000000800 */
[C---:B0-----:R-:W-:Y:S01]  /*4340*/  FADD.FTZ R0, R28.reuse, R13 ;  /* 0x0000000d1c007221 */ /* 0x041fe20000010000 */
[----:B------:R-:W-:Y:S02]  /*4350*/  F2FP.BF16.F32.PACK_AB R177, R28, R177 ;  /* 0x000000b11cb1723e */ /* 0x000fe400000010ff */
[----:B------:R-:W-:-:S04]  /*4360*/  CS2R R28, SRZ ;  /* 0x00000000001c7805 */ /* 0x000fc8000001ff00 */
[----:B------:R-:W0:Y:S01]  /*4370*/  MUFU.EX2 R53, R53 ;  /* 0x0000003500357308 */ /* 0x000e220000000800 */
[----:B-1----:R-:W-:-:S07]  /*4380*/  FADD.FTZ R20, R52, R15 ;  /* 0x0000000f34147221 */ /* 0x002fce0000010000 */
[----:B------:R-:W1:Y:S01]  /*4390*/  MUFU.EX2 R30, R30 ;  /* 0x0000001e001e7308 */ /* 0x000e620000000800 */
[----:B--2---:R-:W-:-:S07]  /*43a0*/  FADD.FTZ R13, R179, R0 ;  /* 0x00000000b30d7221 */ /* 0x004fce0000010000 */
[----:B------:R-:W2:Y:S01]  /*43b0*/  MUFU.EX2 R55, R55 ;  /* 0x0000003700377308 */ /* 0x000ea20000000800 */
[C---:B0-----:R-:W-:Y:S01]  /*43c0*/  FADD.FTZ R20, R53.reuse, R20 ;  /* 0x0000001435147221 */ /* 0x041fe20000010000 */
[----:B------:R-:W-:Y:S02]  /*43d0*/  F2FP.BF16.F32.PACK_AB R178, R53, R52 ;  /* 0x0000003435b2723e */ /* 0x000fe400000010ff */
[----:B------:R-:W-:-:S04]  /*43e0*/  CS2R R52, SRZ ;  /* 0x0000000000347805 */ /* 0x000fc8000001ff00 */
        /* <DEDUP_REMOVED lines=10> */
[----:B------:R-:W-:-:S06]  /*4490*/  F2FP.BF16.F32.PACK_AB R172, R56, R55 ;  /* 0x0000003738ac723e */ /* 0x000fcc00000010ff */
[----:B------:R-:W1:Y:S01]  /*44a0*/  MUFU.EX2 R175, R175 ;  /* 0x000000af00af7308 */ /* 0x000e620000000800 */
[C---:B--2---:R-:W-:Y:S01]  /*44b0*/  FADD.FTZ R0, R10.reuse, R15 ;  /* 0x0000000f0a007221 */ /* 0x044fe20000010000 */
[----:B------:R-:W-:-:S06]  /*44c0*/  F2FP.BF16.F32.PACK_AB R173, R10, R173 ;  /* 0x000000ad0aad723e */ /* 0x000fcc00000010ff */
        /* <DEDUP_REMOVED lines=11> */
[----:B------:R-:W-:Y:S02]  /*4580*/  CS2R R56, SRZ ;  /* 0x0000000000387805 */ /* 0x000fe4000001ff00 */
[----:B------:R-:W-:Y:S02]  /*4590*/  CS2R R54, SRZ ;  /* 0x0000000000367805 */ /* 0x000fe4000001ff00 */
[----:B------:R-:W0:Y:S01]  /*45a0*/  MUFU.EX2 R14, R14 ;  /* 0x0000000e000e7308 */ /* 0x000e220000000800 */
[----:B-1----:R-:W-:-:S07]  /*45b0*/  FADD.FTZ R13, R169, R0 ;  /* 0x00000000a90d7221 */ /* 0x002fce0000010000 */
[----:B------:R1:W3:Y:S01]  /*45c0*/  MUFU.EX2 R3, R58 ;  /* 0x0000003a00037308 */ /* 0x0002e20000000800 */
[----:B--2---:R-:W-:-:S07]  /*45d0*/  FADD.FTZ R20, R50, R15 ;  /* 0x0000000f32147221 */ /* 0x004fce0000010000 */
[----:B------:R-:W2:Y:S01]  /*45e0*/  MUFU.EX2 R171, R171 ;  /* 0x000000ab00ab7308 */ /* 0x000ea20000000800 */
[C---:B0-----:R-:W-:Y:S01]  /*45f0*/  FADD.FTZ R0, R14.reuse, R13 ;  /* 0x0000000d0e007221 */ /* 0x041fe20000010000 */
[----:B------:R-:W-:Y:S02]  /*4600*/  F2FP.BF16.F32.PACK_AB R169, R14, R169 ;  /* 0x000000a90ea9723e */ /* 0x000fe400000010ff */
[----:B-1----:R-:W-:-:S04]  /*4610*/  CS2R R58, SRZ ;  /* 0x00000000003a7805 */ /* 0x002fc8000001ff00 */
[----:B------:R-:W0:Y:S01]  /*4620*/  MUFU.EX2 R39, R39 ;  /* 0x0000002700277308 */ /* 0x000e220000000800 */
[C---:B---3--:R-:W-:Y:S01]  /*4630*/  FADD.FTZ R20, R3.reuse, R20 ;  /* 0x0000001403147221 */ /* 0x048fe20000010000 */
[----:B------:R-:W-:Y:S02]  /*4640*/  F2FP.BF16.F32.PACK_AB R168, R3, R50 ;  /* 0x0000003203a8723e */ /* 0x000fe400000010ff */
[----:B------:R-:W-:-:S04]  /*4650*/  CS2R R50, SRZ ;  /* 0x0000000000327805 */ /* 0x000fc8000001ff00 */
[----:B------:R-:W1:Y:S01]  /*4660*/  MUFU.EX2 R34, R34 ;  /* 0x0000002200227308 */ /* 0x000e620000000800 */
[----:B--2---:R-:W-:Y:S01]  /*4670*/  FADD.FTZ R3, R171, R0 ;  /* 0x00000000ab037221 */ /* 0x004fe20000010000 */
[----:B------:R-:W-:-:S06]  /*4680*/  IMAD.MOV.U32 R0, RZ, RZ, 0x3f800000 ;  /* 0x3f800000ff007424 */ /* 0x000fcc00078e00ff */
[----:B------:R-:W2:Y:S01]  /*4690*/  MUFU.EX2 R2, R2 ;  /* 0x0000000200027308 */ /* 0x000ea20000000800 */
[----:B0-----:R-:W-:-:S04]  /*46a0*/  FADD.FTZ R13, R39, R20 ;  /* 0x00000014270d7221 */ /* 0x001fc80000010000 */
[C---:B-1----:R-:W-:Y:S01]  /*46b0*/  FADD.FTZ R10, R34.reuse, R13 ;  /* 0x0000000d220a7221 */ /* 0x042fe20000010000 */
[----:B------:R-:W-:Y:S02]  /*46c0*/  F2FP.BF16.F32.PACK_AB R170, R34, R39 ;  /* 0x0000002722aa723e */ /* 0x000fe400000010ff */
[----:B------:R-:W-:Y:S02]  /*46d0*/  CS2R R38, SRZ ;  /* 0x0000000000267805 */ /* 0x000fe4000001ff00 */
[----:B------:R-:W-:Y:S01]  /*46e0*/  CS2R R34, SRZ ;  /* 0x0000000000227805 */ /* 0x000fe2000001ff00 */
[C---:B--2---:R-:W-:Y:S01]  /*46f0*/  FADD.FTZ R3, R2.reuse, R3 ;  /* 0x0000000302037221 */ /* 0x044fe20000010000 */
[----:B------:R-:W-:Y:S01]  /*4700*/  F2FP.BF16.F32.PACK_AB R171, R2, R171 ;  /* 0x000000ab02ab723e */ /* 0x000fe200000010ff */
[----:B------:R-:W-:Y:S01]  /*4710*/  IMAD.MOV.U32 R2, RZ, RZ, 0x3f800000 ;  /* 0x3f800000ff027424 */ /* 0x000fe200078e00ff */
[----:B------:R-:W-:Y:S06]  /*4720*/  @!P1 BRA `(.L_x_5646) ;  /* 0x0000002c00209947 */ /* 0x000fec0003800000 */
[----:B------:R-:W-:Y:S01]  /*4730*/  IMAD.MOV.U32 R13, RZ, RZ, R11 ;  /* 0x000000ffff0d7224 */ /* 0x000fe200078e000b */
[----:B------:R-:W-:Y:S01]  /*4740*/  MOV R2, 0x3f800000 ;  /* 0x3f80000000027802 */ /* 0x000fe20000000f00 */
[----:B------:R-:W-:Y:S01]  /*4750*/  IMAD.MOV.U32 R14, RZ, RZ, R12 ;  /* 0x000000ffff0e7224 */ /* 0x000fe200078e000c */
[----:B------:R-:W-:Y:S01]  /*4760*/  UMOV UR5, UR38 ;  /* 0x0000002600057c82 */ /* 0x000fe20008000000 */
[----:B------:R-:W-:Y:S01]  /*4770*/  IMAD.MOV.U32 R119, RZ, RZ, RZ ;  /* 0x000000ffff777224 */ /* 0x000fe200078e00ff */
[----:B------:R-:W-:Y:S01]  /*4780*/  UMOV UR6, UR39 ;  /* 0x0000002700067c82 */ /* 0x000fe20008000000 */
[----:B------:R-:W-:Y:S01]  /*4790*/  ULDC UR7, c[0x0][0x9d8] ;  /* 0x0002760000077ab9 */ /* 0x000fe20000000800 */
[----:B------:R-:W-:-:S05]  /*47a0*/  ULDC UR34, c[0x0][0x988] ;  /* 0x0002620000227ab9 */ /* 0x000fca0000000800 */
.L_x_5657:
[----:B------:R-:W-:-:S04]  /*47b0*/  UISETP.NE.AND UP0, UPT, UR6, 0x1, UPT ;  /* 0x000000010600788c */ /* 0x000fc8000bf05270 */
[----:B------:R-:W-:-:S04]  /*47c0*/  USEL UR38, URZ, 0x1, UP0 ;  /* 0x000000013f267887 */ /* 0x000fc80008000000 */
[----:B------:R-:W-:Y:S01]  /*47d0*/  ULOP3.LUT UR38, UR5, UR38, URZ, 0x3c, !UPT ;  /* 0x0000002605267292 */ /* 0x000fe2000f8e3c3f */
[----:B------:R-:W-:Y:S11]  /*47e0*/  @!P0 BRA `(.L_x_5647) ;  /* 0x0000000000048947 */ /* 0x000ff60003800000 */
[----:B------:R-:W-:Y:S01]  /*47f0*/  BPT.TRAP 0x1 ;  /* 0x000000040000795c */ /* 0x000fe20000300000 */
.L_x_5647:
        /* <DEDUP_REMOVED lines=9> */
.L_x_5648:
[----:B-1----:R-:W-:Y:S05]  /*4890*/  @P1 BRA `(.L_x_5649) ;  /* 0x0000000000081947 */ /* 0x002fea0003800000 */
[----:B------:R-:W1:Y:S02]  /*48a0*/  SYNCS.PHASECHK.TRANS64.TRYWAIT P1, [UR8+0x30830], R11 ;  /* 0x0308300bff0075a7 */ /* 0x000e640008020148 */
[----:B-1----:R-:W-:Y:S05]  /*48b0*/  @!P1 BRA `(.L_x_5650) ;  /* 0x0000010000a09947 */ /* 0x002fea0003800000 */
.L_x_5649:
        /* <DEDUP_REMOVED lines=118> */
[----:B------:R-:W-:Y:S01]  /*5020*/  R2UR UR28, R4 ;  /* 0x00000000041c72ca */ /* 0x000fe200000e0000 */
[----:B------:R-:W-:Y:S01]  /*5030*/  UIADD3 UR30, UR9, 0x4, URZ ;  /* 0x00000004091e7890 */ /* 0x000fe2000fffe03f */
[----:B------:R-:W-:Y:S01]  /*5040*/  R2UR UR29, R5 ;  /* 0x00000000051d72ca */ /* 0x000fe200000e0000 */
[----:B------:R-:W-:Y:S01]  /*5050*/  UMOV UR31, 0x40000040 ;  /* 0x40000040001f7882 */ /* 0x000fe20000000000 */
[----:B------:R-:W-:Y:S02]  /*5060*/  WARPGROUP.DEPBAR.LE gsb0, 0x0 ;  /* 0x00008000000079c5 */ /* 0x000fe40000010000 */
[----:B------:R-:W-:-:S09]  /*5070*/  WARPGROUP.ARRIVE ;  /* 0x00000000000079c5 */ /* 0x000fd20000000000 */
        /* <DEDUP_REMOVED lines=51> */
.L_x_5651:
[----:B------:R-:W-:Y:S01]  /*53b0*/  ULEA UR9, UR6, UR40, 0x3 ;  /* 0x0000002806097291 */ /* 0x000fe2000f8e183f */
[----:B------:R-:W-:-:S05]  /*53c0*/  IMAD.U32 R0, RZ, RZ, UR5 ;  /* 0x00000005ff007e24 */ /* 0x000fca000f8e00ff */
[----:B------:R-:W-:-:S04]  /*53d0*/  SHF.L.U32 R0, R0, 0x1f, RZ ;  /* 0x0000001f00007819 */ /* 0x000fc800000006ff */
[----:B------:R2:W3:Y:S01]  /*53e0*/  SYNCS.PHASECHK.TRANS64.TRYWAIT P1, [UR9+0x30850], R0 ;  /* 0x03085000ff0075a7 */ /* 0x0004e20008020149 */
[----:B------:R-:W-:Y:S05]  /*53f0*/  @!P0 BRA `(.L_x_5652) ;  /* 0x0000000000048947 */ /* 0x000fea0003800000 */
[----:B------:R-:W-:Y:S01]  /*5400*/  BPT.TRAP 0x1 ;  /* 0x000000040000795c */ /* 0x000fe20000300000 */
.L_x_5652:
[----:B---3--:R-:W-:Y:S05]  /*5410*/  @P1 BRA `(.L_x_5653) ;  /* 0x0000000000081947 */ /* 0x008fea0003800000 */
[----:B------:R-:W3:Y:S02]  /*5420*/  SYNCS.PHASECHK.TRANS64.TRYWAIT P1, [UR9+0x30850], R0 ;  /* 0x03085000ff0075a7 */ /* 0x000ee40008020149 */
[----:B---3--:R-:W-:Y:S05]  /*5430*/  @!P1 BRA `(.L_x_5654) ;  /* 0x000000f400d89947 */ /* 0x008fea0003800000 */
.L_x_5653:
        /* <DEDUP_REMOVED lines=37> */
.L_x_5655:
[----:B------:R-:W-:Y:S01]  /*5690*/  UISETP.NE.AND UP0, UPT, UR61, URZ, UPT ;  /* 0x0000003f3d00728c */ /* 0x000fe2000bf05270 */
[----:B-1----:R-:W-:Y:S02]  /*56a0*/  VIADD R12, R17, UR42 ;  /* 0x0000002a110c7c36 */ /* 0x002fe40008000000 */
[----:B------:R-:W-:Y:S01]  /*56b0*/  FMUL.FTZ R173, R124, UR7 ;  /* 0x000000077cad7c20 */ /* 0x000fe20008410000 */
[----:B------:R-:W-:Y:S01]  /*56c0*/  FMUL.FTZ R172, R125, UR7 ;  /* 0x000000077dac7c20 */ /* 0x000fe20008410000 */
[----:B------:R-:W-:Y:S01]  /*56d0*/  FMUL.FTZ R170, R120, UR7 ;  /* 0x0000000778aa7c20 */ /* 0x000fe20008410000 */
[----:B------:R-:W-:Y:S01]  /*56e0*/  FMUL.FTZ R15, R127, UR7 ;  /* 0x000000077f0f7c20 */ /* 0x000fe20008410000 */
[----:B------:R-:W-:Y:S01]  /*56f0*/  PLOP3.LUT P1, PT, PT, PT, UP0, 0x80, 0x0 ;  /* 0x000000000000781c */ /* 0x000fe20003f2f008 */
[----:B------:R-:W-:Y:S01]  /*5700*/  FMUL.FTZ R169, R121, UR7 ;  /* 0x0000000779a97c20 */ /* 0x000fe20008410000 */
[----:B------:R-:W-:Y:S01]  /*5710*/  PLOP3.LUT P2, PT, PT, PT, UP0, 0x80, 0x0 ;  /* 0x000000000000781c */ /* 0x000fe20003f4f008 */
[----:B------:R-:W-:Y:S01]  /*5720*/  IMAD.U32 R127, RZ, RZ, UR41 ;  /* 0x00000029ff7f7e24 */ /* 0x000fe2000f8e00ff */
[----:B------:R-:W1:Y:S01]  /*5730*/  MUFU.TANH R170, R170 ;  /* 0x000000aa00aa7308 */ /* 0x000e620000002400 */
[----:B------:R-:W-:Y:S01]  /*5740*/  @UP0 ULDC UR5, c[0x0][0x44c] ;  /* 0x0001130000050ab9 */ /* 0x000fe20000000800 */
[----:B------:R-:W-:Y:S01]  /*5750*/  FMUL.FTZ R175, R128, UR7 ;  /* 0x0000000780af7c20 */ /* 0x000fe20008410000 */
[----:B------:R-:W-:Y:S01]  /*5760*/  FMUL.FTZ R174, R129, UR7 ;  /* 0x0000000781ae7c20 */ /* 0x000fe20008410000 */
[----:B------:R-:W-:Y:S01]  /*5770*/  FMUL.FTZ R21, R131, UR7 ;  /* 0x0000000783157c20 */ /* 0x000fe20008410000 */
[----:B------:R-:W-:Y:S01]  /*5780*/  FMUL.FTZ R131, R132, UR7 ;  /* 0x0000000784837c20 */ /* 0x000fe20008410000 */
[----:B0-----:R-:W-:Y:S01]  /*5790*/  FMUL.FTZ R11, R126, UR7 ;  /* 0x000000077e0b7c20 */ /* 0x001fe20008410000 */
[----:B------:R-:W-:Y:S01]  /*57a0*/  FMUL.FTZ R132, R133, UR7 ;  /* 0x0000000785847c20 */ /* 0x000fe20008410000 */
[----:B------:R-:W0:Y:S01]  /*57b0*/  MUFU.TANH R169, R169 ;  /* 0x000000a900a97308 */ /* 0x000e220000002400 */
[----:B------:R-:W-:Y:S01]  /*57c0*/  @P1 IMAD.HI.U32 R124, R12, UR5, RZ ;  /* 0x000000050c7c1c27 */ /* 0x000fe2000f8e00ff */
[----:B------:R-:W-:-:S03]  /*57d0*/  @UP0 ULDC UR5, c[0x0][0x450] ;  /* 0x0001140000050ab9 */ /* 0x000fc60000000800 */
[----:B------:R-:W-:Y:S01]  /*57e0*/  FMUL.FTZ R20, R130, UR7 ;  /* 0x0000000782147c20 */ /* 0x000fe20008410000 */
[----:B------:R-:W-:Y:S01]  /*57f0*/  FMUL.FTZ R133, R136, UR7 ;  /* 0x0000000788857c20 */ /* 0x000fe20008410000 */
[----:B------:R-:W-:Y:S01]  /*5800*/  FMUL.FTZ R121, R135, UR7 ;  /* 0x0000000787797c20 */ /* 0x000fe20008410000 */
[----:B------:R-:W-:Y:S01]  /*5810*/  @P2 SHF.R.U32.HI R12, RZ, UR5, R124 ;  /* 0x00000005ff0c2c19 */ /* 0x000fe2000801167c */
[----:B------:R-:W-:Y:S01]  /*5820*/  UIMAD UR5, UR4, -0x60, URZ ;  /* 0xffffffa0040578a4 */ /* 0x000fe2000f8e023f */
[----:B------:R-:W4:Y:S01]  /*5830*/  MUFU.TANH R173, R173 ;  /* 0x000000ad00ad7308 */ /* 0x000f220000002400 */
[----:B------:R-:W-:Y:S01]  /*5840*/  FMUL.FTZ R135, R141, UR7 ;  /* 0x000000078d877c20 */ /* 0x000fe20008410000 */
[----:B------:R-:W-:Y:S01]  /*5850*/  FMUL.FTZ R120, R134, UR7 ;  /* 0x0000000786787c20 */ /* 0x000fe20008410000 */
[----:B------:R-:W5:Y:S01]  /*5860*/  SHFL.IDX PT, R171, R12, RZ, 0x1c1f ;  /* 0x001c1fff0cab7589 */ /* 0x000f6200000e0000 */
[----:B------:R-:W-:Y:S01]  /*5870*/  FMUL.FTZ R134, R137, UR7 ;  /* 0x0000000789867c20 */ /* 0x000fe20008410000 */
[----:B------:R-:W-:-:S02]  /*5880*/  IMAD.U32 R125, RZ, RZ, UR5 ;  /* 0x00000005ff7d7e24 */ /* 0x000fc4000f8e00ff */
[----:B------:R-:W-:Y:S01]  /*5890*/  FMUL.FTZ R137, R144, UR7 ;  /* 0x0000000790897c20 */ /* 0x000fe20008410000 */
[----:B--23--:R-:W-:Y:S01]  /*58a0*/  FMUL.FTZ R0, R122, UR7 ;  /* 0x000000077a007c20 */ /* 0x00cfe20008410000 */
[----:B------:R-:W2:Y:S01]  /*58b0*/  MUFU.TANH R172, R172 ;  /* 0x000000ac00ac7308 */ /* 0x000ea20000002400 */
[----:B------:R-:W-:Y:S01]  /*58c0*/  FMUL.FTZ R136, R140, UR7 ;  /* 0x000000078c887c20 */ /* 0x000fe20008410000 */
[----:B------:R-:W-:Y:S01]  /*58d0*/  IADD3 R168, -R16, 0x1, R125 ;  /* 0x0000000110a87810 */ /* 0x000fe20007ffe17d */
[----:B------:R-:W-:Y:S01]  /*58e0*/  FMUL.FTZ R122, R138, UR7 ;  /* 0x000000078a7a7c20 */ /* 0x000fe20008410000 */
[----:B------:R-:W-:Y:S01]  /*58f0*/  FMUL.FTZ R138, R145, UR7 ;  /* 0x00000007918a7c20 */ /* 0x000fe20008410000 */
[----:B------:R-:W-:Y:S01]  /*5900*/  FMUL.FTZ R2, R123, UR7 ;  /* 0x000000077b027c20 */ /* 0x000fe20008410000 */
[----:B------:R-:W-:Y:S01]  /*5910*/  IADD3 R168, -R127, UR43, R168 ;  /* 0x0000002b7fa87c10 */ /* 0x000fe2000fffe1a8 */
        /* <DEDUP_REMOVED lines=11> */
[----:B------:R-:W-:Y:S01]  /*59d0*/  UMOV UR14, UR34 ;  /* 0x00000022000e7c82 */ /* 0x000fe20008000000 */
[----:B-----5:R-:W-:-:S02]  /*59e0*/  IMAD.IADD R171, R168, 0x1, R171 ;  /* 0x00000001a8ab7824 */ /* 0x020fc400078e02ab */
[----:B------:R-:W-:Y:S01]  /*59f0*/  FMUL.FTZ R147, R147, UR7 ;  /* 0x0000000793937c20 */ /* 0x000fe20008410000 */
[----:B------:R-:W-:Y:S01]  /*5a00*/  FMUL.FTZ R150, R150, UR7 ;  /* 0x0000000796967c20 */ /* 0x000fe20008410000 */
[----:B------:R-:W-:Y:S01]  /*5a10*/  FMUL.FTZ R151, R151, UR7 ;  /* 0x0000000797977c20 */ /* 0x000fe20008410000 */
[----:B------:R-:W-:Y:S01]  /*5a20*/  FMUL.FTZ R154, R154, UR7 ;  /* 0x000000079a9a7c20 */ /* 0x000fe20008410000 */
[C---:B------:R-:W-:Y:S01]  /*5a30*/  ISETP.GT.AND P1, PT, R171.reuse, RZ, PT ;  /* 0x000000ffab00720c */ /* 0x040fe20003f24270 */
[----:B------:R-:W5:Y:S01]  /*5a40*/  MUFU.TANH R131, R131 ;  /* 0x0000008300837308 */ /* 0x000f620000002400 */
[----:B------:R-:W-:Y:S01]  /*5a50*/  ISETP.GT.AND P2, PT, R171, 0x1, PT ;  /* 0x00000001ab00780c */ /* 0x000fe20003f44270 */
[----:B------:R-:W-:Y:S01]  /*5a60*/  FMUL.FTZ R155, R155, UR7 ;  /* 0x000000079b9b7c20 */ /* 0x000fe20008410000 */
[----:B-1----:R-:W-:Y:S01]  /*5a70*/  FSEL R125, R170, -INF , P1 ;  /* 0xff800000aa7d7808 */ /* 0x002fe20000800000 */
[----:B------:R-:W1:Y:S01]  /*5a80*/  S2UR UR6, SR_CgaCtaId ;  /* 0x00000000000679c3 */ /* 0x000e620000008800 */
[----:B------:R-:W-:Y:S01]  /*5a90*/  ISETP.GT.AND P1, PT, R171, 0x8, PT ;  /* 0x00000008ab00780c */ /* 0x000fe20003f24270 */
[----:B------:R-:W-:Y:S01]  /*5aa0*/  UIADD3 UR8, UR8, 0x30840, URZ ;  /* 0x0003084008087890 */ /* 0x000fe2000fffe03f */
[----:B0-----:R-:W-:Y:S01]  /*5ab0*/  FSEL R126, R169, -INF , P2 ;  /* 0xff800000a97e7808 */ /* 0x001fe20001000000 */
[----:B------:R-:W0:Y:S01]  /*5ac0*/  MUFU.TANH R132, R132 ;  /* 0x0000008400847308 */ /* 0x000e220000002400 */
[----:B------:R-:W-:-:S02]  /*5ad0*/  FMNMX.FTZ R129, R125, R14, !PT ;  /* 0x0000000e7d817209 */ /* 0x000fc40007810000 */
[----:B------:R-:W-:Y:S02]  /*5ae0*/  ISETP.GT.AND P2, PT, R171, 0x9, PT ;  /* 0x00000009ab00780c */ /* 0x000fe40003f44270 */
[----:B----4-:R-:W-:Y:S02]  /*5af0*/  FSEL R127, R173, -INF , P1 ;  /* 0xff800000ad7f7808 */ /* 0x010fe40000800000 */
[----:B------:R-:W-:Y:S01]  /*5b00*/  FMNMX.FTZ R130, R126, R129, !PT ;  /* 0x000000817e827209 */ /* 0x000fe20007810000 */
[----:B------:R-:W4:Y:S01]  /*5b10*/  MUFU.TANH R133, R133 ;  /* 0x0000008500857308 */ /* 0x000f220000002400 */
[----:B------:R-:W-:Y:S02]  /*5b20*/  ISETP.GT.AND P1, PT, R171, 0x10, PT ;  /* 0x00000010ab00780c */ /* 0x000fe40003f24270 */
[----:B--2---:R-:W-:Y:S02]  /*5b30*/  FSEL R128, R172, -INF , P2 ;  /* 0xff800000ac807808 */ /* 0x004fe40001000000 */
[----:B------:R-:W-:-:S02]  /*5b40*/  FMNMX.FTZ R141, R127, R130, !PT ;  /* 0x000000827f8d7209 */ /* 0x000fc40007810000 */
[----:B------:R-:W-:Y:S01]  /*5b50*/  ISETP.GT.AND P2, PT, R171, 0x11, PT ;  /* 0x00000011ab00780c */ /* 0x000fe20003f44270 */
[----:B------:R-:W2:Y:S01]  /*5b60*/  MUFU.TANH R134, R134 ;  /* 0x0000008600867308 */ /* 0x000ea20000002400 */
[----:B---3--:R-:W-:Y:S02]  /*5b70*/  FSEL R129, R175, -INF , P1 ;  /* 0xff800000af817808 */ /* 0x008fe40000800000 */
[----:B------:R-:W-:Y:S01]  /*5b80*/  FMNMX.FTZ R144, R128, R141, !PT ;  /* 0x0000008d80907209 */ /* 0x000fe20007810000 */
[----:B------:R-:W-:Y:S01]  /*5b90*/  FMUL.FTZ R141, R153, UR7 ;  /* 0x00000007998d7c20 */ /* 0x000fe20008410000 */
[----:B------:R-:W-:Y:S01]  /*5ba0*/  ISETP.GT.AND P1, PT, R171, 0x18, PT ;  /* 0x00000018ab00780c */ /* 0x000fe20003f24270 */
[----:B-1----:R-:W-:Y:S01]  /*5bb0*/  UPRMT UR8, UR6, 0x654, UR8 ;  /* 0x0000065406087896 */ /* 0x002fe20008000008 */
[----:B------:R-:W-:Y:S01]  /*5bc0*/  FSEL R130, R174, -INF , P2 ;  /* 0xff800000ae827808 */ /* 0x000fe20001000000 */
[----:B------:R-:W1:Y:S01]  /*5bd0*/  MUFU.TANH R136, R136 ;  /* 0x0000008800887308 */ /* 0x000e620000002400 */
[----:B------:R-:W-:-:S02]  /*5be0*/  FMNMX.FTZ R145, R129, R144, !PT ;  /* 0x0000009081917209 */ /* 0x000fc40007810000 */
[----:B------:R-:W-:Y:S02]  /*5bf0*/  ISETP.GT.AND P2, PT, R171, 0x19, PT ;  /* 0x00000019ab00780c */ /* 0x000fe40003f44270 */
[----:B-----5:R-:W-:Y:S02]  /*5c00*/  FSEL R131, R131, -INF , P1 ;  /* 0xff80000083837808 */ /* 0x020fe40000800000 */
[----:B------:R-:W-:Y:S01]  /*5c10*/  FMNMX.FTZ R144, R130, R145, !PT ;  /* 0x0000009182907209 */ /* 0x000fe20007810000 */
[----:B------:R-:W3:Y:S01]  /*5c20*/  MUFU.TANH R135, R135 ;  /* 0x0000008700877308 */ /* 0x000ee20000002400 */
[----:B------:R-:W-:Y:S01]  /*5c30*/  ISETP.GT.AND P1, PT, R171, 0x20, PT ;  /* 0x00000020ab00780c */ /* 0x000fe20003f24270 */
[----:B------:R-:W-:Y:S01]  /*5c40*/  SYNCS.ARRIVE.TRANS64.RED.A1T0 RZ, [UR8], RZ ;  /* 0x000000ffffff79a7 */ /* 0x000fe20008100408 */
[----:B0-----:R-:W-:Y:S02]  /*5c50*/  FSEL R132, R132, -INF , P2 ;  /* 0xff80000084847808 */ /* 0x001fe40001000000 */
[----:B------:R-:W-:Y:S01]  /*5c60*/  FMNMX.FTZ R145, R131, R144, !PT ;  /* 0x0000009083917209 */ /* 0x000fe20007810000 */
[----:B------:R-:W-:Y:S01]  /*5c70*/  FMUL.FTZ R144, R156, UR7 ;  /* 0x000000079c907c20 */ /* 0x000fe20008410000 */
[----:B------:R-:W-:Y:S01]  /*5c80*/  ISETP.GT.AND P2, PT, R171, 0x21, PT ;  /* 0x00000021ab00780c */ /* 0x000fe20003f44270 */
[----:B------:R-:W0:Y:S01]  /*5c90*/  MUFU.TANH R137, R137 ;  /* 0x0000008900897308 */ /* 0x000e220000002400 */
[----:B----4-:R-:W-:-:S02]  /*5ca0*/  FSEL R133, R133, -INF , P1 ;  /* 0xff80000085857808 */ /* 0x010fc40000800000 */
[----:B------:R-:W-:Y:S01]  /*5cb0*/  FMNMX.FTZ R148, R132, R145, !PT ;  /* 0x0000009184947209 */ /* 0x000fe20007810000 */
[----:B------:R-:W-:Y:S01]  /*5cc0*/  FMUL.FTZ R145, R157, UR7 ;  /* 0x000000079d917c20 */ /* 0x000fe20008410000 */
[----:B------:R-:W-:Y:S02]  /*5cd0*/  ISETP.GT.AND P1, PT, R171, 0x28, PT ;  /* 0x00000028ab00780c */ /* 0x000fe40003f24270 */
[----:B--2---:R-:W-:Y:S01]  /*5ce0*/  FSEL R134, R134, -INF , P2 ;  /* 0xff80000086867808 */ /* 0x004fe20001000000 */
[----:B------:R-:W2:Y:S01]  /*5cf0*/  MUFU.TANH R138, R138 ;  /* 0x0000008a008a7308 */ /* 0x000ea20000002400 */
[----:B------:R-:W-:Y:S02]  /*5d00*/  FMNMX.FTZ R149, R133, R148, !PT ;  /* 0x0000009485957209 */ /* 0x000fe40007810000 */
[----:B------:R-:W-:Y:S02]  /*5d10*/  ISETP.GT.AND P2, PT, R171, 0x29, PT ;  /* 0x00000029ab00780c */ /* 0x000fe40003f44270 */
[----:B-1----:R-:W-:-:S02]  /*5d20*/  FSEL R136, R136, -INF , P1 ;  /* 0xff80000088887808 */ /* 0x002fc40000800000 */
[----:B------:R-:W-:Y:S01]  /*5d30*/  FMNMX.FTZ R149, R134, R149, !PT ;  /* 0x0000009586957209 */ /* 0x000fe20007810000 */
[----:B------:R-:W1:Y:S01]  /*5d40*/  MUFU.TANH R139, R139 ;  /* 0x0000008b008b7308 */ /* 0x000e620000002400 */
[----:B------:R-:W-:Y:S02]  /*5d50*/  ISETP.GT.AND P1, PT, R171, 0x30, PT ;  /* 0x00000030ab00780c */ /* 0x000fe40003f24270 */
[----:B---3--:R-:W-:Y:S02]  /*5d60*/  FSEL R135, R135, -INF , P2 ;  /* 0xff80000087877808 */ /* 0x008fe40001000000 */
[----:B------:R-:W-:Y:S01]  /*5d70*/  FMNMX.FTZ R148, R136, R149, !PT ;  /* 0x0000009588947209 */ /* 0x000fe20007810000 */
[----:B------:R-:W-:Y:S01]  /*5d80*/  FMUL.FTZ R149, R160, UR7 ;  /* 0x00000007a0957c20 */ /* 0x000fe20008410000 */
[----:B------:R-:W-:Y:S01]  /*5d90*/  ISETP.GT.AND P2, PT, R171, 0x31, PT ;  /* 0x00000031ab00780c */ /* 0x000fe20003f44270 */
[----:B------:R-:W3:Y:S01]  /*5da0*/  MUFU.TANH R140, R140 ;  /* 0x0000008c008c7308 */ /* 0x000ee20000002400 */
[----:B0-----:R-:W-:-:S02]  /*5db0*/  FSEL R137, R137, -INF , P1 ;  /* 0xff80000089897808 */ /* 0x001fc40000800000 */
[----:B------:R-:W-:Y:S02]  /*5dc0*/  FMNMX.FTZ R148, R135, R148, !PT ;  /* 0x0000009487947209 */ /* 0x000fe40007810000 */
[----:B------:R-:W-:Y:S02]  /*5dd0*/  ISETP.GT.AND P1, PT, R171, 0x38, PT ;  /* 0x00000038ab00780c */ /* 0x000fe40003f24270 */
[----:B--2---:R-:W-:Y:S01]  /*5de0*/  FSEL R138, R138, -INF , P2 ;  /* 0xff8000008a8a7808 */ /* 0x004fe20001000000 */
[----:B------:R-:W0:Y:S01]  /*5df0*/  MUFU.TANH R142, R142 ;  /* 0x0000008e008e7308 */ /* 0x000e220000002400 */
[----:B------:R-:W-:Y:S02]  /*5e00*/  FMNMX.FTZ R153, R137, R148, !PT ;  /* 0x0000009489997209 */ /* 0x000fe40007810000 */
[----:B------:R-:W-:Y:S02]  /*5e10*/  ISETP.GT.AND P2, PT, R171, 0x39, PT ;  /* 0x00000039ab00780c */ /* 0x000fe40003f44270 */
[----:B-1----:R-:W-:-:S02]  /*5e20*/  FSEL R139, R139, -INF , P1 ;  /* 0xff8000008b8b7808 */ /* 0x002fc40000800000 */
[----:B------:R-:W-:Y:S01]  /*5e30*/  FMNMX.FTZ R148, R138, R153, !PT ;  /* 0x000000998a947209 */ /* 0x000fe20007810000 */
[----:B------:R-:W1:Y:S01]  /*5e40*/  MUFU.TANH R141, R141 ;  /* 0x0000008d008d7308 */ /* 0x000e620000002400 */
[----:B------:R-:W-:Y:S02]  /*5e50*/  ISETP.GT.AND P1, PT, R171, 0x40, PT ;  /* 0x00000040ab00780c */ /* 0x000fe40003f24270 */
[----:B---3--:R-:W-:Y:S02]  /*5e60*/  FSEL R140, R140, -INF , P2 ;  /* 0xff8000008c8c7808 */ /* 0x008fe40001000000 */
[----:B------:R-:W-:Y:S02]  /*5e70*/  FMNMX.FTZ R153, R139, R148, !PT ;  /* 0x000000948b997209 */ /* 0x000fe40007810000 */
[----:B------:R-:W-:Y:S01]  /*5e80*/  ISETP.GT.AND P2, PT, R171, 0x41, PT ;  /* 0x00000041ab00780c */ /* 0x000fe20003f44270 */
[----:B------:R-:W2:Y:S01]  /*5e90*/  MUFU.TANH R144, R144 ;  /* 0x0000009000907308 */ /* 0x000ea20000002400 */
[----:B0-----:R-:W-:-:S02]  /*5ea0*/  FSEL R142, R142, -INF , P1 ;  /* 0xff8000008e8e7808 */ /* 0x001fc40000800000 */
[----:B------:R-:W-:Y:S02]  /*5eb0*/  FMNMX.FTZ R153, R140, R153, !PT ;  /* 0x000000998c997209 */ /* 0x000fe40007810000 */
[----:B------:R-:W-:Y:S02]  /*5ec0*/  ISETP.GT.AND P1, PT, R171, 0x48, PT ;  /* 0x00000048ab00780c */ /* 0x000fe40003f24270 */
[----:B------:R-:W-:Y:S01]  /*5ed0*/  FMNMX.FTZ R148, R142, R153, !PT ;  /* 0x000000998e947209 */ /* 0x000fe20007810000 */
[----:B------:R-:W0:Y:S01]  /*5ee0*/  MUFU.TANH R145, R145 ;  /* 0x0000009100917308 */ /* 0x000e220000002400 */
[----:B-1----:R-:W-:Y:S02]  /*5ef0*/  FSEL R141, R141, -INF , P2 ;  /* 0xff8000008d8d7808 */ /* 0x002fe40001000000 */
[----:B------:R-:W-:Y:S02]  /*5f00*/  ISETP.GT.AND P2, PT, R171, 0x49, PT ;  /* 0x00000049ab00780c */ /* 0x000fe40003f44270 */
[----:B------:R-:W-:Y:S01]  /*5f10*/  FMNMX.FTZ R153, R141, R148, !PT ;  /* 0x000000948d997209 */ /* 0x000fe20007810000 */
[----:B------:R-:W-:-:S02]  /*5f20*/  FMUL.FTZ R148, R143, UR7 ;  /* 0x000000078f947c20 */ /* 0x000fc40008410000 */
[----:B------:R-:W1:Y:S01]  /*5f30*/  MUFU.TANH R149, R149 ;  /* 0x0000009500957308 */ /* 0x000e620000002400 */
[----:B--2---:R-:W-:Y:S02]  /*5f40*/  FSEL R144, R144, -INF , P1 ;  /* 0xff80000090907808 */ /* 0x004fe40000800000 */
[----:B------:R-:W-:Y:S02]  /*5f50*/  ISETP.GT.AND P1, PT, R171, 0x50, PT ;  /* 0x00000050ab00780c */ /* 0x000fe40003f24270 */
[----:B------:R-:W-:Y:S01]  /*5f60*/  FMNMX.FTZ R156, R144, R153, !PT ;  /* 0x00000099909c7209 */ /* 0x000fe20007810000 */
[----:B------:R-:W-:Y:S02]  /*5f70*/  FMUL.FTZ R153, R146, UR7 ;  /* 0x0000000792997c20 */ /* 0x000fe40008410000 */
[----:B------:R-:W2:Y:S01]  /*5f80*/  MUFU.TANH R152, R152 ;  /* 0x0000009800987308 */ /* 0x000ea20000002400 */
[----:B0-----:R-:W-:Y:S02]  /*5f90*/  FSEL R145, R145, -INF , P2 ;  /* 0xff80000091917808 */ /* 0x001fe40001000000 */
[----:B------:R-:W-:-:S02]  /*5fa0*/  ISETP.GT.AND P2, PT, R171, 0x51, PT ;  /* 0x00000051ab00780c */ /* 0x000fc40003f44270 */
[----:B------:R-:W-:-:S03]  /*5fb0*/  FMNMX.FTZ R156, R145, R156, !PT ;  /* 0x0000009c919c7209 */ /* 0x000fc60007810000 */
[----:B------:R-:W0:Y:S01]  /*5fc0*/  MUFU.TANH R164, R164 ;  /* 0x000000a400a47308 */ /* 0x000e220000002400 */
[----:B-1----:R-:W-:Y:S02]  /*5fd0*/  FSEL R149, R149, -INF , P1 ;  /* 0xff80000095957808 */ /* 0x002fe40000800000 */
[----:B------:R-:W-:Y:S02]  /*5fe0*/  ISETP.GT.AND P1, PT, R171, 0x58, PT ;  /* 0x00000058ab00780c */ /* 0x000fe40003f24270 */
[----:B------:R-:W-:-:S03]  /*5ff0*/  FMNMX.FTZ R143, R149, R156, !PT ;  /* 0x0000009c958f7209 */ /* 0x000fc60007810000 */
        /* <DEDUP_REMOVED lines=8> */
[----:B-1----:R-:W-:Y:S02]  /*6080*/  FSEL R143, R165, -INF , P2 ;  /* 0xff800000a58f7808 */ /* 0x002fe40001000000 */
[----:B------:R-:W-:Y:S02]  /*6090*/  SHFL.IDX PT, R165, R12, 0x1, 0x1c1f ;  /* 0x003c1f000ca57f89 */ /* 0x000fe400000e0000 */
[----:B------:R-:W-:Y:S01]  /*60a0*/  FMNMX.FTZ R157, R143, R156, !PT ;  /* 0x0000009c8f9d7209 */ /* 0x000fe20007810000 */
[----:B------:R-:W-:Y:S01]  /*60b0*/  FMUL.FTZ R156, R158, UR7 ;  /* 0x000000079e9c7c20 */ /* 0x000fe20008410000 */
[----:B------:R-:W-:Y:S01]  /*60c0*/  FMUL.FTZ R158, R162, UR7 ;  /* 0x00000007a29e7c20 */ /* 0x000fe20008410000 */
[----:B------:R-:W1:Y:S01]  /*60d0*/  MUFU.TANH R11, R11 ;  /* 0x0000000b000b7308 */ /* 0x000e620000002400 */
[----:B------:R-:W-:Y:S01]  /*60e0*/  FMUL.FTZ R162, R167, UR7 ;  /* 0x00000007a7a27c20 */ /* 0x000fe20008410000 */
[----:B------:R-:W3:Y:S06]  /*60f0*/  SHFL.BFLY PT, R160, R157, 0x2, 0x1f ;  /* 0x0c401f009da07f89 */ /* 0x000eec00000e0000 */
[----:B------:R-:W4:Y:S08]  /*6100*/  MUFU.TANH R15, R15 ;  /* 0x0000000f000f7308 */ /* 0x000f300000002400 */
[----:B------:R-:W5:Y:S08]  /*6110*/  MUFU.TANH R20, R20 ;  /* 0x0000001400147308 */ /* 0x000f700000002400 */
[----:B------:R-:W5:Y:S01]  /*6120*/  MUFU.TANH R21, R21 ;  /* 0x0000001500157308 */ /* 0x000f620000002400 */
[----:B---3--:R-:W-:Y:S01]  /*6130*/  FMNMX.FTZ R164, R157, R160, !PT ;  /* 0x000000a09da47209 */ /* 0x008fe20007810000 */
[----:B------:R-:W-:-:S02]  /*6140*/  IMAD.IADD R160, R168, 0x1, R165 ;  /* 0x00000001a8a07824 */ /* 0x000fc400078e02a5 */
[----:B------:R-:W-:Y:S01]  /*6150*/  FMUL.FTZ R157, R159, UR7 ;  /* 0x000000079f9d7c20 */ /* 0x000fe20008410000 */
[----:B------:R-:W-:Y:S01]  /*6160*/  FMUL.FTZ R159, R163, UR7 ;  /* 0x00000007a39f7c20 */ /* 0x000fe20008410000 */
[----:B------:R-:W3:Y:S01]  /*6170*/  SHFL.BFLY PT, R169, R164, 0x1, 0x1f ;  /* 0x0c201f00a4a97f89 */ /* 0x000ee200000e0000 */
[C---:B------:R-:W-:Y:S01]  /*6180*/  ISETP.GT.AND P1, PT, R160.reuse, RZ, PT ;  /* 0x000000ffa000720c */ /* 0x040fe20003f24270 */
[----:B------:R-:W5:Y:S01]  /*6190*/  MUFU.TANH R120, R120 ;  /* 0x0000007800787308 */ /* 0x000f620000002400 */
[----:B------:R-:W-:Y:S02]  /*61a0*/  ISETP.GT.AND P2, PT, R160, 0x1, PT ;  /* 0x00000001a000780c */ /* 0x000fe40003f44270 */
[----:B--2---:R-:W-:Y:S02]  /*61b0*/  FSEL R0, R0, -INF , P1 ;  /* 0xff80000000007808 */ /* 0x004fe40000800000 */
[----:B------:R-:W-:Y:S02]  /*61c0*/  ISETP.GT.AND P3, PT, R160, 0x8, PT ;  /* 0x00000008a000780c */ /* 0x000fe40003f64270 */
[----:B0-----:R-:W-:Y:S01]  /*61d0*/  FSEL R2, R2, -INF , P2 ;  /* 0xff80000002027808 */ /* 0x001fe20001000000 */
        /* <DEDUP_REMOVED lines=8> */
[----:B------:R-:W-:-:S02]  /*6260*/  FMNMX.FTZ R166, R163, R166, !PT ;  /* 0x000000a6a3a67209 */ /* 0x000fc40007810000 */
[----:B---3--:R-:W-:Y:S01]  /*6270*/  FMNMX.FTZ R12, R164, R169, !PT ;  /* 0x000000a9a40c7209 */ /* 0x008fe20007810000 */
[----:B------:R-:W2:Y:S01]  /*6280*/  MUFU.TANH R123, R123 ;  /* 0x0000007b007b7308 */ /* 0x000ea20000002400 */
[----:B------:R-:W-:Y:S02]  /*6290*/  ISETP.GT.AND P3, PT, R160, 0x11, PT ;  /* 0x00000011a000780c */ /* 0x000fe40003f64270 */
[C---:B------:R-:W-:Y:S01]  /*62a0*/  FSETP.NEU.FTZ.AND P1, PT, R12.reuse, -INF , PT ;  /* 0xff8000000c00780b */ /* 0x040fe20003f3d000 */
[----:B------:R-:W-:Y:S01]  /*62b0*/  FMUL.FTZ R164, R12, UR14 ;  /* 0x0000000e0ca47c20 */ /* 0x000fe20008410000 */
[----:B-----5:R-:W-:Y:S02]  /*62c0*/  FSEL R20, R20, -INF , P2 ;  /* 0xff80000014147808 */ /* 0x020fe40001000000 */
[----:B------:R-:W-:Y:S01]  /*62d0*/  FMNMX.FTZ R11, R15, R166, !PT ;  /* 0x000000a60f0b7209 */ /* 0x000fe20007810000 */
[----:B------:R-:W3:Y:S01]  /*62e0*/  MUFU.TANH R124, R124 ;  /* 0x0000007c007c7308 */ /* 0x000ee20000002400 */
[----:B------:R-:W-:-:S02]  /*62f0*/  FSEL R164, R164, RZ, P1 ;  /* 0x000000ffa4a47208 */ /* 0x000fc40000800000 */
[----:B------:R-:W-:Y:S02]  /*6300*/  ISETP.GT.AND P2, PT, R160, 0x18, PT ;  /* 0x00000018a000780c */ /* 0x000fe40003f44270 */
[----:B------:R-:W-:Y:S01]  /*6310*/  FSEL R21, R21, -INF , P3 ;  /* 0xff80000015157808 */ /* 0x000fe20001800000 */
[--C-:B------:R-:W-:Y:S01]  /*6320*/  FFMA.FTZ R188, R125, UR14, -R164.reuse ;  /* 0x0000000e7dbc7c23 */ /* 0x100fe200080108a4 */
[----:B------:R-:W-:Y:S01]  /*6330*/  FMNMX.FTZ R166, R20, R11, !PT ;  /* 0x0000000b14a67209 */ /* 0x000fe20007810000 */
[----:B------:R-:W4:Y:S01]  /*6340*/  MUFU.TANH R148, R148 ;  /* 0x0000009400947308 */ /* 0x000f220000002400 */
[----:B------:R-:W-:Y:S01]  /*6350*/  ISETP.GT.AND P3, PT, R160, 0x19, PT ;  /* 0x00000019a000780c */ /* 0x000fe20003f64270 */
[--C-:B------:R-:W-:Y:S01]  /*6360*/  FFMA.FTZ R190, R127, UR14, -R164.reuse ;  /* 0x0000000e7fbe7c23 */ /* 0x100fe200080108a4 */
[----:B------:R-:W-:Y:S01]  /*6370*/  FSEL R125, R120, -INF , P2 ;  /* 0xff800000787d7808 */ /* 0x000fe20001000000 */
[--C-:B------:R-:W-:Y:S01]  /*6380*/  FFMA.FTZ R120, R126, UR14, -R164.reuse ;  /* 0x0000000e7e787c23 */ /* 0x100fe200080108a4 */
[----:B------:R-:W-:Y:S01]  /*6390*/  FMNMX.FTZ R166, R21, R166, !PT ;  /* 0x000000a615a67209 */ /* 0x000fe20007810000 */
[--C-:B------:R-:W-:Y:S01]  /*63a0*/  FFMA.FTZ R127, R130, UR14, -R164.reuse ;  /* 0x0000000e827f7c23 */ /* 0x100fe200080108a4 */
[----:B------:R-:W-:Y:S01]  /*63b0*/  ISETP.GT.AND P2, PT, R160, 0x20, PT ;  /* 0x00000020a000780c */ /* 0x000fe20003f44270 */
[----:B------:R-:W5:Y:S01]  /*63c0*/  MUFU.TANH R153, R153 ;  /* 0x0000009900997308 */ /* 0x000f620000002400 */
[----:B0-----:R-:W-:Y:S01]  /*63d0*/  FSEL R121, R121, -INF , P3 ;  /* 0xff80000079797808 */ /* 0x001fe20001800000 */
[--C-:B------:R-:W-:Y:S01]  /*63e0*/  FFMA.FTZ R184, R129, UR14, -R164.reuse ;  /* 0x0000000e81b87c23 */ /* 0x100fe200080108a4 */
[----:B------:R-:W-:Y:S01]  /*63f0*/  FMNMX.FTZ R166, R125, R166, !PT ;  /* 0x000000a67da67209 */ /* 0x000fe20007810000 */
[--C-:B------:R-:W-:Y:S01]  /*6400*/  FFMA.FTZ R182, R136, UR14, -R164.reuse ;  /* 0x0000000e88b67c23 */ /* 0x100fe200080108a4 */
[----:B------:R-:W-:Y:S01]  /*6410*/  ISETP.GT.AND P3, PT, R160, 0x21, PT ;  /* 0x00000021a000780c */ /* 0x000fe20003f64270 */
[--C-:B------:R-:W-:Y:S01]  /*6420*/  FFMA.FTZ R180, R133, UR14, -R164.reuse ;  /* 0x0000000e85b47c23 */ /* 0x100fe200080108a4 */
[----:B-1----:R-:W-:Y:S01]  /*6430*/  FSEL R122, R122, -INF , P2 ;  /* 0xff8000007a7a7808 */ /* 0x002fe20001000000 */
[----:B------:R-:W0:Y:S01]  /*6440*/  MUFU.TANH R147, R147 ;  /* 0x0000009300937308 */ /* 0x000e220000002400 */
[----:B------:R-:W-:Y:S01]  /*6450*/  FMNMX.FTZ R11, R121, R166, !PT ;  /* 0x000000a6790b7209 */ /* 0x000fe20007810000 */
[--C-:B------:R-:W-:Y:S01]  /*6460*/  FFMA.FTZ R133, R138, UR14, -R164.reuse ;  /* 0x0000000e8a857c23 */ /* 0x100fe200080108a4 */
[----:B------:R-:W-:Y:S01]  /*6470*/  ISETP.GT.AND P2, PT, R160, 0x28, PT ;  /* 0x00000028a000780c */ /* 0x000fe20003f44270 */
[--C-:B------:R-:W-:Y:S01]  /*6480*/  FFMA.FTZ R176, R137, UR14, -R164.reuse ;  /* 0x0000000e89b07c23 */ /* 0x100fe200080108a4 */
[----:B--2---:R-:W-:Y:S01]  /*6490*/  FSEL R126, R123, -INF , P3 ;  /* 0xff8000007b7e7808 */ /* 0x004fe20001800000 */
[--C-:B------:R-:W-:Y:S01]  /*64a0*/  FFMA.FTZ R123, R128, UR14, -R164.reuse ;  /* 0x0000000e807b7c23 */ /* 0x100fe200080108a4 */
[----:B------:R-:W-:Y:S01]  /*64b0*/  FMNMX.FTZ R11, R122, R11, !PT ;  /* 0x0000000b7a0b7209 */ /* 0x000fe20007810000 */
[----:B------:R-:W1:Y:S01]  /*64c0*/  MUFU.TANH R150, R150 ;  /* 0x0000009600967308 */ /* 0x000e620000002400 */
[----:B------:R-:W-:Y:S01]  /*64d0*/  ISETP.GT.AND P3, PT, R160, 0x29, PT ;  /* 0x00000029a000780c */ /* 0x000fe20003f64270 */
[--C-:B------:R-:W-:Y:S01]  /*64e0*/  FFMA.FTZ R186, R131, UR14, -R164.reuse ;  /* 0x0000000e83ba7c23 */ /* 0x100fe200080108a4 */
[----:B---3--:R-:W-:Y:S01]  /*64f0*/  FSEL R124, R124, -INF , P2 ;  /* 0xff8000007c7c7808 */ /* 0x008fe20001000000 */
[--C-:B------:R-:W-:Y:S01]  /*6500*/  FFMA.FTZ R132, R132, UR14, -R164.reuse ;  /* 0x0000000e84847c23 */ /* 0x100fe200080108a4 */
[----:B------:R-:W-:Y:S01]  /*6510*/  FMNMX.FTZ R11, R126, R11, !PT ;  /* 0x0000000b7e0b7209 */ /* 0x000fe20007810000 */
[--C-:B------:R-:W-:Y:S01]  /*6520*/  FFMA.FTZ R178, R139, UR14, -R164.reuse ;  /* 0x0000000e8bb27c23 */ /* 0x100fe200080108a4 */
[----:B------:R-:W-:Y:S01]  /*6530*/  ISETP.GT.AND P2, PT, R160, 0x30, PT ;  /* 0x00000030a000780c */ /* 0x000fe20003f44270 */
        /* <DEDUP_REMOVED lines=14> */
[----:B------:R-:W-:Y:S01]  /*6620*/  FFMA.FTZ R170, R146, UR14, -R164 ;  /* 0x0000000e92aa7c23 */ /* 0x000fe200080108a4 */
[----:B------:R-:W-:Y:S01]  /*6630*/  FMNMX.FTZ R128, R153, R128, !PT ;  /* 0x0000008099807209 */ /* 0x000fe20007810000 */
[----:B------:R-:W0:Y:S01]  /*6640*/  MUFU.TANH R155, R155 ;  /* 0x0000009b009b7308 */ /* 0x000e220000002400 */
[----:B------:R-:W-:-:S02]  /*6650*/  ISETP.GT.AND P3, PT, R160, 0x39, PT ;  /* 0x00000039a000780c */ /* 0x000fc40003f64270 */
[----:B-1----:R-:W-:Y:S02]  /*6660*/  FSEL R150, R150, -INF , P2 ;  /* 0xff80000096967808 */ /* 0x002fe40001000000 */
[----:B------:R-:W-:Y:S02]  /*6670*/  FMNMX.FTZ R11, R147, R128, !PT ;  /* 0x00000080930b7209 */ /* 0x000fe40007810000 */
[----:B------:R-:W-:Y:S01]  /*6680*/  ISETP.GT.AND P2, PT, R160, 0x40, PT ;  /* 0x00000040a000780c */ /* 0x000fe20003f44270 */
[----:B------:R-:W1:Y:S01]  /*6690*/  MUFU.TANH R156, R156 ;  /* 0x0000009c009c7308 */ /* 0x000e620000002400 */
[----:B--2---:R-:W-:Y:S02]  /*66a0*/  FSEL R151, R151, -INF , P3 ;  /* 0xff80000097977808 */ /* 0x004fe40001800000 */
[----:B------:R-:W-:Y:S02]  /*66b0*/  FMNMX.FTZ R128, R150, R11, !PT ;  /* 0x0000000b96807209 */ /* 0x000fe40007810000 */
[----:B------:R-:W-:-:S02]  /*66c0*/  ISETP.GT.AND P3, PT, R160, 0x41, PT ;  /* 0x00000041a000780c */ /* 0x000fc40003f64270 */
[----:B---3--:R-:W-:Y:S01]  /*66d0*/  FSEL R154, R154, -INF , P2 ;  /* 0xff8000009a9a7808 */ /* 0x008fe20001000000 */
[----:B------:R-:W2:Y:S01]  /*66e0*/  MUFU.TANH R157, R157 ;  /* 0x0000009d009d7308 */ /* 0x000ea20000002400 */
[----:B------:R-:W-:Y:S02]  /*66f0*/  FMNMX.FTZ R11, R151, R128, !PT ;  /* 0x00000080970b7209 */ /* 0x000fe40007810000 */
[----:B------:R-:W-:Y:S02]  /*6700*/  ISETP.GT.AND P2, PT, R160, 0x48, PT ;  /* 0x00000048a000780c */ /* 0x000fe40003f44270 */
[----:B0-----:R-:W-:Y:S02]  /*6710*/  FSEL R155, R155, -INF , P3 ;  /* 0xff8000009b9b7808 */ /* 0x001fe40001800000 */
[----:B------:R-:W-:Y:S01]  /*6720*/  FMNMX.FTZ R128, R154, R11, !PT ;  /* 0x0000000b9a807209 */ /* 0x000fe20007810000 */
[----:B------:R-:W0:Y:S01]  /*6730*/  MUFU.TANH R158, R158 ;  /* 0x0000009e009e7308 */ /* 0x000e220000002400 */
[----:B------:R-:W-:-:S02]  /*6740*/  ISETP.GT.AND P3, PT, R160, 0x49, PT ;  /* 0x00000049a000780c */ /* 0x000fc40003f64270 */
[----:B-1----:R-:W-:Y:S02]  /*6750*/  FSEL R156, R156, -INF , P2 ;  /* 0xff8000009c9c7808 */ /* 0x002fe40001000000 */
[----:B------:R-:W-:Y:S02]  /*6760*/  FMNMX.FTZ R11, R155, R128, !PT ;  /* 0x000000809b0b7209 */ /* 0x000fe40007810000 */
[----:B------:R-:W-:Y:S01]  /*6770*/  ISETP.GT.AND P2, PT, R160, 0x50, PT ;  /* 0x00000050a000780c */ /* 0x000fe20003f44270 */
[----:B------:R-:W1:Y:S01]  /*6780*/  MUFU.TANH R159, R159 ;  /* 0x0000009f009f7308 */ /* 0x000e620000002400 */
[----:B--2---:R-:W-:Y:S01]  /*6790*/  FSEL R165, R157, -INF , P3 ;  /* 0xff8000009da57808 */ /* 0x004fe20001800000 */
[--C-:B------:R-:W-:Y:S01]  /*67a0*/  FFMA.FTZ R157, R134, UR14, -R164.reuse ;  /* 0x0000000e869d7c23 */ /* 0x100fe200080108a4 */
[----:B------:R-:W-:Y:S01]  /*67b0*/  FMNMX.FTZ R130, R156, R11, !PT ;  /* 0x0000000b9c827209 */ /* 0x000fe20007810000 */
[--C-:B------:R-:W-:Y:S01]  /*67c0*/  FFMA.FTZ R134, R135, UR14, -R164.reuse ;  /* 0x0000000e87867c23 */ /* 0x100fe200080108a4 */
[----:B------:R-:W-:Y:S01]  /*67d0*/  ISETP.GT.AND P3, PT, R160, 0x51, PT ;  /* 0x00000051a000780c */ /* 0x000fe20003f64270 */
[----:B------:R-:W-:Y:S01]  /*67e0*/  FFMA.FTZ R135, R143, UR14, -R164 ;  /* 0x0000000e8f877c23 */ /* 0x000fe200080108a4 */
[----:B------:R-:W-:Y:S01]  /*67f0*/  FMNMX.FTZ R11, R165, R130, !PT ;  /* 0x00000082a50b7209 */ /* 0x000fe20007810000 */
[----:B------:R-:W2:Y:S01]  /*6800*/  MUFU.TANH R161, R161 ;  /* 0x000000a100a17308 */ /* 0x000ea20000002400 */
[----:B0-----:R-:W-:-:S02]  /*6810*/  FSEL R158, R158, -INF , P2 ;  /* 0xff8000009e9e7808 */ /* 0x001fc40001000000 */
[----:B------:R-:W-:Y:S02]  /*6820*/  ISETP.GT.AND P2, PT, R160, 0x58, PT ;  /* 0x00000058a000780c */ /* 0x000fe40003f44270 */
[----:B------:R-:W-:-:S03]  /*6830*/  FMNMX.FTZ R130, R158, R11, !PT ;  /* 0x0000000b9e827209 */ /* 0x000fc60007810000 */
[----:B------:R-:W0:Y:S01]  /*6840*/  MUFU.TANH R162, R162 ;  /* 0x000000a200a27308 */ /* 0x000e220000002400 */
[----:B-1----:R-:W-:Y:S02]  /*6850*/  FSEL R159, R159, -INF , P3 ;  /* 0xff8000009f9f7808 */ /* 0x002fe40001800000 */
[----:B------:R-:W-:Y:S02]  /*6860*/  ISETP.GT.AND P3, PT, R160, 0x59, PT ;  /* 0x00000059a000780c */ /* 0x000fe40003f64270 */
[----:B------:R-:W-:-:S03]  /*6870*/  FMNMX.FTZ R130, R159, R130, !PT ;  /* 0x000000829f827209 */ /* 0x000fc60007810000 */
[----:B------:R-:W-:Y:S01]  /*6880*/  MUFU.EX2 R188, R188 ;  /* 0x000000bc00bc7308 */ /* 0x000fe20000000800 */
[----:B--2---:R-:W-:-:S04]  /*6890*/  FSEL R161, R161, -INF , P2 ;  /* 0xff800000a1a17808 */ /* 0x004fc80001000000 */
[----:B------:R-:W-:-:S03]  /*68a0*/  FMNMX.FTZ R11, R161, R130, !PT ;  /* 0x00000082a10b7209 */ /* 0x000fc60007810000 */
[----:B------:R-:W-:Y:S01]  /*68b0*/  MUFU.EX2 R120, R120 ;  /* 0x0000007800787308 */ /* 0x000fe20000000800 */
[----:B0-----:R-:W-:-:S04]  /*68c0*/  FSEL R162, R162, -INF , P3 ;  /* 0xff800000a2a27808 */ /* 0x001fc80001800000 */
[----:B------:R-:W-:-:S03]  /*68d0*/  FMNMX.FTZ R11, R162, R11, !PT ;  /* 0x0000000ba20b7209 */ /* 0x000fc60007810000 */
[----:B------:R-:W-:Y:S02]  /*68e0*/  MUFU.EX2 R190, R190 ;  /* 0x000000be00be7308 */ /* 0x000fe40000000800 */
[----:B------:R-:W0:Y:S06]  /*68f0*/  SHFL.BFLY PT, R130, R11, 0x2, 0x1f ;  /* 0x0c401f000b827f89 */ /* 0x000e2c00000e0000 */
[----:B------:R-:W-:Y:S08]  /*6900*/  MUFU.EX2 R123, R123 ;  /* 0x0000007b007b7308 */ /* 0x000ff00000000800 */
[----:B------:R-:W-:Y:S08]  /*6910*/  MUFU.EX2 R184, R184 ;  /* 0x000000b800b87308 */ /* 0x000ff00000000800 */
[----:B------:R-:W-:Y:S01]  /*6920*/  MUFU.EX2 R127, R127 ;  /* 0x0000007f007f7308 */ /* 0x000fe20000000800 */
[----:B0-----:R-:W-:Y:S01]  /*6930*/  FMNMX.FTZ R129, R11, R130, !PT ;  /* 0x000000820b817209 */ /* 0x001fe20007810000 */
[----:B------:R-:W-:-:S04]  /*6940*/  FFMA.FTZ R130, R145, UR14, -R164 ;  /* 0x0000000e91827c23 */ /* 0x000fc800080108a4 */
[----:B------:R-:W0:Y:S02]  /*6950*/  SHFL.BFLY PT, R136, R129, 0x1, 0x1f ;  /* 0x0c201f0081887f89 */ /* 0x000e2400000e0000 */
[----:B------:R-:W-:Y:S08]  /*6960*/  MUFU.EX2 R186, R186 ;  /* 0x000000ba00ba7308 */ /* 0x000ff00000000800 */
[----:B------:R1:W-:Y:S08]  /*6970*/  MUFU.EX2 R128, R132 ;  /* 0x0000008400807308 */ /* 0x0003f00000000800 */
[----:B------:R-:W-:Y:S01]  /*6980*/  MUFU.EX2 R180, R180 ;  /* 0x000000b400b47308 */ /* 0x000fe20000000800 */
[----:B-1----:R-:W-:Y:S01]  /*6990*/  FFMA.FTZ R132, R140, UR14, -R164 ;  /* 0x0000000e8c847c23 */ /* 0x002fe200080108a4 */
[----:B0-----:R-:W-:-:S06]  /*69a0*/  FMNMX.FTZ R11, R129, R136, !PT ;  /* 0x00000088810b7209 */ /* 0x001fcc0007810000 */
[----:B------:R-:W-:Y:S01]  /*69b0*/  MUFU.EX2 R157, R157 ;  /* 0x0000009d009d7308 */ /* 0x000fe20000000800 */
[C---:B------:R-:W-:Y:S01]  /*69c0*/  FSETP.NEU.FTZ.AND P2, PT, R11.reuse, -INF , PT ;  /* 0xff8000000b00780b */ /* 0x040fe20003f5d000 */
[----:B------:R-:W-:-:S06]  /*69d0*/  FMUL.FTZ R136, R11, UR14 ;  /* 0x0000000e0b887c20 */ /* 0x000fcc0008410000 */
[----:B------:R-:W-:Y:S01]  /*69e0*/  MUFU.EX2 R182, R182 ;  /* 0x000000b600b67308 */ /* 0x000fe20000000800 */
[----:B------:R-:W-:-:S05]  /*69f0*/  FSEL R136, R136, RZ, P2 ;  /* 0x000000ff88887208 */ /* 0x000fca0001000000 */
[--C-:B------:R-:W-:Y:S01]  /*6a00*/  FFMA.FTZ R189, R0, UR14, -R136.reuse ;  /* 0x0000000e00bd7c23 */ /* 0x100fe20008010888 */
[--C-:B------:R-:W-:Y:S01]  /*6a10*/  FFMA.FTZ R185, R20, UR14, -R136.reuse ;  /* 0x0000000e14b97c23 */ /* 0x100fe20008010888 */
[--C-:B------:R-:W-:Y:S01]  /*6a20*/  FFMA.FTZ R20, R121, UR14, -R136.reuse ;  /* 0x0000000e79147c23 */ /* 0x100fe20008010888 */
[----:B------:R-:W-:Y:S01]  /*6a30*/  FSEL R0, R11, RZ, P2 ;  /* 0x000000ff0b007208 */ /* 0x000fe20001000000 */
[--C-:B------:R-:W-:Y:S01]  /*6a40*/  FFMA.FTZ R138, R2, UR14, -R136.reuse ;  /* 0x0000000e028a7c23 */ /* 0x100fe20008010888 */
[----:B------:R-:W-:Y:S01]  /*6a50*/  FSEL R121, R12, RZ, P1 ;  /* 0x000000ff0c797208 */ /* 0x000fe20000800000 */
[----:B------:R-:W-:Y:S01]  /*6a60*/  MUFU.EX2 R189, R189 ;  /* 0x000000bd00bd7308 */ /* 0x000fe20000000800 */
[--C-:B------:R-:W-:Y:S01]  /*6a70*/  FFMA.FTZ R191, R163, UR14, -R136.reuse ;  /* 0x0000000ea3bf7c23 */ /* 0x100fe20008010888 */
[----:B------:R-:W-:Y:S01]  /*6a80*/  FADD.FTZ R2, -R0, R13 ;  /* 0x0000000d00027221 */ /* 0x000fe20000010100 */
[----:B------:R-:W-:Y:S01]  /*6a90*/  FFMA.FTZ R137, R15, UR14, -R136 ;  /* 0x0000000e0f897c23 */ /* 0x000fe20008010888 */
[----:B------:R-:W-:Y:S01]  /*6aa0*/  FADD.FTZ R121, -R121, R14 ;  /* 0x0000000e79797221 */ /* 0x000fe20000010100 */
[--C-:B------:R-:W-:Y:S01]  /*6ab0*/  FFMA.FTZ R21, R21, UR14, -R136.reuse ;  /* 0x0000000e15157c23 */ /* 0x100fe20008010888 */
[----:B------:R-:W-:Y:S01]  /*6ac0*/  FMUL.FTZ R2, R2, UR14 ;  /* 0x0000000e02027c20 */ /* 0x000fe20008410000 */
[--C-:B------:R-:W-:Y:S01]  /*6ad0*/  FFMA.FTZ R187, R125, UR14, -R136.reuse ;  /* 0x0000000e7dbb7c23 */ /* 0x100fe20008010888 */
[----:B------:R-:W-:Y:S01]  /*6ae0*/  FMUL.FTZ R121, R121, UR14 ;  /* 0x0000000e79797c20 */ /* 0x000fe20008410000 */
        /* <DEDUP_REMOVED lines=13> */
[----:B------:R-:W-:-:S03]  /*6bc0*/  FFMA.FTZ R171, R161, UR14, -R136 ;  /* 0x0000000ea1ab7c23 */ /* 0x000fc60008010888 */
[----:B------:R-:W2:Y:S01]  /*6bd0*/  MUFU.EX2 R2, R2 ;  /* 0x0000000200027308 */ /* 0x000ea20000000800 */
[----:B0-----:R-:W-:-:S07]  /*6be0*/  FFMA.FTZ R121, R155, UR14, -R136 ;  /* 0x0000000e9b797c23 */ /* 0x001fce0008010888 */
[----:B------:R-:W0:Y:S01]  /*6bf0*/  MUFU.EX2 R191, R191 ;  /* 0x000000bf00bf7308 */ /* 0x000e220000000800 */
[----:B-1----:R-:W-:-:S04]  /*6c00*/  FFMA.FTZ R13, R0, R10, R188 ;  /* 0x0000000a000d7223 */ /* 0x002fc800000100bc */
[----:B------:R-:W-:-:S03]  /*6c10*/  FADD.FTZ R13, R120, R13 ;  /* 0x0000000d780d7221 */ /* 0x000fc60000010000 */
[----:B------:R-:W1:Y:S01]  /*6c20*/  MUFU.EX2 R137, R137 ;  /* 0x0000008900897308 */ /* 0x000e620000000800 */
[----:B--2---:R-:W-:Y:S01]  /*6c30*/  FFMA.FTZ R3, R2, R3, R189 ;  /* 0x0000000302037223 */ /* 0x004fe200000100bd */
        /* <DEDUP_REMOVED lines=14> */
[----:B------:R-:W-:Y:S01]  /*6d20*/  FADD.FTZ R3, R157, R14 ;  /* 0x0000000e9d037221 */ /* 0x000fe20000010000 */
[----:B------:R-:W-:Y:S01]  /*6d30*/  FFMA.FTZ R14, R165, UR14, -R136 ;  /* 0x0000000ea50e7c23 */ /* 0x000fe20008010888 */
[----:B------:R-:W2:Y:S01]  /*6d40*/  MUFU.EX2 R20, R20 ;  /* 0x0000001400147308 */ /* 0x000ea20000000800 */
[----:B0-----:R-:W-:Y:S01]  /*6d50*/  FADD.FTZ R10, R21, R10 ;  /* 0x0000000a150a7221 */ /* 0x001fe20000010000 */
[----:B------:R-:W-:-:S06]  /*6d60*/  FADD.FTZ R3, R182, R3 ;  /* 0x00000003b6037221 */ /* 0x000fcc0000010000 */
[----:B------:R-:W0:Y:S01]  /*6d70*/  MUFU.EX2 R181, R181 ;  /* 0x000000b500b57308 */ /* 0x000e220000000800 */
[----:B-1----:R-:W-:-:S07]  /*6d80*/  FADD.FTZ R13, R187, R10 ;  /* 0x0000000abb0d7221 */ /* 0x002fce0000010000 */
[----:B------:R-:W1:Y:S01]  /*6d90*/  MUFU.EX2 R15, R15 ;  /* 0x0000000f000f7308 */ /* 0x000e620000000800 */
[----:B--2---:R-:W-:Y:S01]  /*6da0*/  FADD.FTZ R10, R20, R13 ;  /* 0x0000000d140a7221 */ /* 0x004fe20000010000 */
[----:B------:R-:W-:-:S06]  /*6db0*/  FFMA.FTZ R13, R159, UR14, -R136 ;  /* 0x0000000e9f0d7c23 */ /* 0x000fcc0008010888 */
        /* <DEDUP_REMOVED lines=32> */
[----:B------:R-:W-:-:S06]  /*6fc0*/  FFMA.FTZ R126, R162, UR14, -R136 ;  /* 0x0000000ea27e7c23 */ /* 0x000fcc0008010888 */
        /* <DEDUP_REMOVED lines=26> */
.L_x_5656:
[----:B------:R-:W0:Y:S01]  /*7170*/  S2UR UR5, SR_CgaCtaId ;  /* 0x00000000000579c3 */ /* 0x000e220000008800 */
        /* <DEDUP_REMOVED lines=35> */
.L_x_5646:
[----:B------:R-:W-:-:S06]  /*73b0*/  UISETP.GE.AND UP0, UPT, UR4, UR60, UPT ;  /* 0x0000003c0400728c */ /* 0x000fcc000bf06270 */
[----:B------:R-:W-:-:S13]  /*73c0*/  PLOP3.LUT P1, PT, PT, PT, UP0, 0x80, 0x0 ;  /* 0x000000000000781c */ /* 0x000fda0003f2f008 */
[----:B------:R-:W-:Y:S05]  /*73d0*/  @!P1 BRA `(.L_x_5658) ;  /* 0x0000002400409947 */ /* 0x000fea0003800000 */
[----:B------:R-:W-:Y:S01]  /*73e0*/  MOV R13, R11 ;  /* 0x0000000b000d7202 */ /* 0x000fe20000000f00 */
[----:B------:R-:W-:Y:S01]  /*73f0*/  IMAD.MOV.U32 R14, RZ, RZ, R12 ;  /* 0x000000ffff0e7224 */ /* 0x000fe200078e000c */
[----:B------:R-:W-:Y:S01]  /*7400*/  UMOV UR5, UR38 ;  /* 0x0000002600057c82 */ /* 0x000fe20008000000 */
[----:B------:R-:W-:Y:S01]  /*7410*/  UMOV UR6, UR39 ;  /* 0x0000002700067c82 */ /* 0x000fe20008000000 */
[----:B------:R-:W-:Y:S01]  /*7420*/  ULDC UR7, c[0x0][0x9d8] ;  /* 0x0002760000077ab9 */ /* 0x000fe20000000800 */
[----:B------:R-:W-:-:S05]  /*7430*/  ULDC UR10, c[0x0][0x988] ;  /* 0x00026200000a7ab9 */ /* 0x000fca0000000800 */
.L_x_5669:
        /* <DEDUP_REMOVED lines=8> */
.L_x_5659:
[----:B------:R-:W-:Y:S01]  /*74c0*/  ULEA UR8, UR39, UR40, 0x3 ;  /* 0x0000002827087291 */ /* 0x000fe2000f8e183f */
[----:B------:R-:W-:-:S05]  /*74d0*/  IMAD.U32 R11, RZ, RZ, UR38 ;  /* 0x00000026ff0b7e24 */ /* 0x000fca000f8e00ff */
[----:B------:R-:W-:-:S04]  /*74e0*/  SHF.L.U32 R11, R11, 0x1f, RZ ;  /* 0x0000001f0b0b7819 */ /* 0x000fc800000006ff */
[----:B------:R0:W1:Y:S01]  /*74f0*/  SYNCS.PHASECHK.TRANS64.TRYWAIT P1, [UR8+0x30830], R11 ;  /* 0x0308300bff0075a7 */ /* 0x0000620008020148 */
[----:B------:R-:W-:Y:S05]  /*7500*/  @!P0 BRA `(.L_x_5660) ;  /* 0x0000000000048947 */ /* 0x000fea0003800000 */
[----:B------:R-:W-:Y:S01]  /*7510*/  BPT.TRAP 0x1 ;  /* 0x000000040000795c */ /* 0x000fe20000300000 */
.L_x_5660:
[----:B-1----:R-:W-:Y:S05]  /*7520*/  @P1 BRA `(.L_x_5661) ;  /* 0x0000000000081947 */ /* 0x002fea0003800000 */
[----:B------:R-:W1:Y:S02]  /*7530*/  SYNCS.PHASECHK.TRANS64.TRYWAIT P1, [UR8+0x30830], R11 ;  /* 0x0308300bff0075a7 */ /* 0x000e640008020148 */
[----:B-1----:R-:W-:Y:S05]  /*7540*/  @!P1 BRA `(.L_x_5662) ;  /* 0x000000d400ac9947 */ /* 0x002fea0003800000 */
.L_x_5661:
        /* <DEDUP_REMOVED lines=175> */
.L_x_5663:
[----:B------:R-:W-:Y:S01]  /*8040*/  ULEA UR8, UR6, UR40, 0x3 ;  /* 0x0000002806087291 */ /* 0x000fe2000f8e183f */
[----:B------:R-:W-:-:S05]  /*8050*/  IMAD.U32 R0, RZ, RZ, UR5 ;  /* 0x00000005ff007e24 */ /* 0x000fca000f8e00ff */
[----:B------:R-:W-:-:S04]  /*8060*/  SHF.L.U32 R0, R0, 0x1f, RZ ;  /* 0x0000001f00007819 */ /* 0x000fc800000006ff */
[----:B------:R2:W3:Y:S01]  /*8070*/  SYNCS.PHASECHK.TRANS64.TRYWAIT P1, [UR8+0x30850], R0 ;  /* 0x03085000ff0075a7 */ /* 0x0004e20008020148 */
[----:B------:R-:W-:Y:S05]  /*8080*/  @!P0 BRA `(.L_x_5664) ;  /* 0x0000000000048947 */ /* 0x000fea0003800000 */
[----:B------:R-:W-:Y:S01]  /*8090*/  BPT.TRAP 0x1 ;  /* 0x000000040000795c */ /* 0x000fe20000300000 */
.L_x_5664:
[----:B---3--:R-:W-:Y:S05]  /*80a0*/  @P1 BRA `(.L_x_5665) ;  /* 0x0000000000081947 */ /* 0x008fea0003800000 */
[----:B------:R-:W3:Y:S02]  /*80b0*/  SYNCS.PHASECHK.TRANS64.TRYWAIT P1, [UR8+0x30850], R0 ;  /* 0x03085000ff0075a7 */ /* 0x000ee40008020148 */
[----:B---3--:R-:W-:Y:S05]  /*80c0*/  @!P1 BRA `(.L_x_5666) ;  /* 0x000000c800e49947 */ /* 0x008fea0003800000 */
.L_x_5665:
        /* <DEDUP_REMOVED lines=37> */
.L_x_5667:
        /* <DEDUP_REMOVED lines=24> */
[----:B01----:R-:W-:Y:S01]  /*84a0*/  FMNMX.FTZ R11, R15, R14, !PT ;  /* 0x0000000e0f0b7209 */ /* 0x003fe20007810000 */
[----:B------:R-:W-:Y:S01]  /*84b0*/  FMUL.FTZ R129, R132, UR7 ;  /* 0x0000000784817c20 */ /* 0x000fe20008410000 */
[----:B------:R-:W-:Y:S01]  /*84c0*/  FMUL.FTZ R131, R134, UR7 ;  /* 0x0000000786837c20 */ /* 0x000fe20008410000 */
[----:B------:R-:W-:Y:S01]  /*84d0*/  FMUL.FTZ R132, R135, UR7 ;  /* 0x0000000787847c20 */ /* 0x000fe20008410000 */
[----:B------:R-:W-:Y:S01]  /*84e0*/  FMUL.FTZ R135, R138, UR7 ;  /* 0x000000078a877c20 */ /* 0x000fe20008410000 */
[----:B------:R-:W-:Y:S01]  /*84f0*/  FMUL.FTZ R138, R141, UR7 ;  /* 0x000000078d8a7c20 */ /* 0x000fe20008410000 */
[----:B------:R-:W0:Y:S01]  /*8500*/  MUFU.TANH R120, R120 ;  /* 0x0000007800787308 */ /* 0x000e220000002400 */
[----:B----4-:R-:W-:Y:S01]  /*8510*/  FMNMX.FTZ R157, R21, R13, !PT ;  /* 0x0000000d159d7209 */ /* 0x010fe20007810000 */
[----:B------:R-:W-:Y:S01]  /*8520*/  FMUL.FTZ R141, R144, UR7 ;  /* 0x00000007908d7c20 */ /* 0x000fe20008410000 */
[----:B------:R-:W-:Y:S01]  /*8530*/  FMUL.FTZ R144, R147, UR7 ;  /* 0x0000000793907c20 */ /* 0x000fe20008410000 */
[----:B------:R-:W-:Y:S01]  /*8540*/  FMUL.FTZ R134, R137, UR7 ;  /* 0x0000000789867c20 */ /* 0x000fe20008410000 */
[----:B------:R-:W-:Y:S01]  /*8550*/  FMUL.FTZ R147, R150, UR7 ;  /* 0x0000000796937c20 */ /* 0x000fe20008410000 */
[----:B------:R-:W-:Y:S01]  /*8560*/  FMUL.FTZ R150, R153, UR7 ;  /* 0x0000000799967c20 */ /* 0x000fe20008410000 */
[----:B------:R-:W-:Y:S01]  /*8570*/  FMUL.FTZ R153, R156, UR7 ;  /* 0x000000079c997c20 */ /* 0x000fe20008410000 */
[----:B------:R-:W1:Y:S01]  /*8580*/  MUFU.TANH R121, R121 ;  /* 0x0000007900797308 */ /* 0x000e620000002400 */
        /* <DEDUP_REMOVED lines=12> */
[----:B------:R-:W-:Y:S01]  /*8650*/  UMOV UR14, UR10 ;  /* 0x0000000a000e7c82 */ /* 0x000fe20008000000 */
[----:B------:R-:W0:Y:S01]  /*8660*/  S2UR UR6, SR_CgaCtaId ;  /* 0x00000000000679c3 */ /* 0x000e220000008800 */
[----:B------:R-:W-:Y:S01]  /*8670*/  ULEA UR5, UR9, UR40, 0x3 ;  /* 0x0000002809057291 */ /* 0x000fe2000f8e183f */
[----:B------:R-:W3:Y:S01]  /*8680*/  MUFU.TANH R122, R122 ;  /* 0x0000007a007a7308 */ /* 0x000ee20000002400 */
[----:B-1----:R-:W-:-:S02]  /*8690*/  FMNMX.FTZ R11, R121, R0, !PT ;  /* 0x00000000790b7209 */ /* 0x002fc40007810000 */
[----:B------:R-:W-:-:S05]  /*86a0*/  UIADD3 UR5, UR5, 0x30840, URZ ;  /* 0x0003084005057890 */ /* 0x000fca000fffe03f */
[----:B------:R-:W1:Y:S01]  /*86b0*/  MUFU.TANH R124, R124 ;  /* 0x0000007c007c7308 */ /* 0x000e620000002400 */
[----:B--2---:R-:W-:-:S07]  /*86c0*/  FMNMX.FTZ R157, R123, R2, !PT ;  /* 0x000000027b9d7209 */ /* 0x004fce0007810000 */
[----:B------:R-:W2:Y:S01]  /*86d0*/  MUFU.TANH R125, R125 ;  /* 0x0000007d007d7308 */ /* 0x000ea20000002400 */
[----:B---3--:R-:W-:Y:S01]  /*86e0*/  FMNMX.FTZ R0, R122, R11, !PT ;  /* 0x0000000b7a007209 */ /* 0x008fe20007810000 */
[----:B0-----:R-:W-:-:S06]  /*86f0*/  UPRMT UR5, UR6, 0x654, UR5 ;  /* 0x0000065406057896 */ /* 0x001fcc0008000005 */
[----:B------:R-:W0:Y:S01]  /*8700*/  MUFU.TANH R127, R127 ;  /* 0x0000007f007f7308 */ /* 0x000e220000002400 */
[----:B-1----:R-:W-:Y:S01]  /*8710*/  FMNMX.FTZ R2, R124, R157, !PT ;  /* 0x0000009d7c027209 */ /* 0x002fe20007810000 */
[----:B------:R-:W-:Y:S01]  /*8720*/  FMUL.FTZ R157, R160, UR7 ;  /* 0x00000007a09d7c20 */ /* 0x000fe20008410000 */
[----:B------:R-:W-:Y:S01]  /*8730*/  FMUL.FTZ R160, R163, UR7 ;  /* 0x00000007a3a07c20 */ /* 0x000fe20008410000 */
        /* <DEDUP_REMOVED lines=82> */
[----:B-1----:R-:W-:-:S05]  /*8c60*/  FMNMX.FTZ R0, R162, R11, !PT ;  /* 0x0000000ba2007209 */ /* 0x002fca0007810000 */
        /* <DEDUP_REMOVED lines=10> */
[----:B------:R-:W-:Y:S02]  /*8d10*/  FMUL.FTZ R14, R14, UR14 ;  /* 0x0000000e0e0e7c20 */ /* 0x000fe40008410000 */
[----:B------:R-:W-:Y:S02]  /*8d20*/  FADD.FTZ R13, -R11, R13 ;  /* 0x0000000d0b0d7221 */ /* 0x000fe40000010100 */
[----:B------:R-:W-:Y:S02]  /*8d30*/  MUFU.EX2 R0, R14 ;  /* 0x0000000e00007308 */ /* 0x000fe40000000800 */
[----:B------:R-:W-:Y:S01]  /*8d40*/  FMUL.FTZ R165, R13, UR14 ;  /* 0x0000000e0da57c20 */ /* 0x000fe20008410000 */
[----:B------:R-:W-:-:S04]  /*8d50*/  FMUL.FTZ R13, R12, UR14 ;  /* 0x0000000e0c0d7c20 */ /* 0x000fc80008410000 */
        /* <DEDUP_REMOVED lines=17> */
[--C-:B0-----:R-:W-:Y:S01]  /*8e70*/  FFMA.FTZ R165, R126, UR14, -R13.reuse ;  /* 0x0000000e7ea57c23 */ /* 0x101fe2000801080d */
        /* <DEDUP_REMOVED lines=27> */
[----:B------:R-:W-:Y:S01]  /*9030*/  FFMA.FTZ R175, R155, UR14, -R130 ;  /* 0x0000000e9baf7c23 */ /* 0x000fe20008010882 */
[--C-:B------:R-:W-:Y:S01]  /*9040*/  FFMA.FTZ R15, R154, UR14, -R13.reuse ;  /* 0x0000000e9a0f7c23 */ /* 0x100fe2000801080d */
[--C-:B------:R-:W-:Y:S01]  /*9050*/  FFMA.FTZ R168, R157, UR14, -R13.reuse ;  /* 0x0000000e9da87c23 */ /* 0x100fe2000801080d */
[----:B------:R-:W0:Y:S01]  /*9060*/  MUFU.EX2 R190, R190 ;  /* 0x000000be00be7308 */ /* 0x000e220000000800 */
[----:B--2---:R-:W-:Y:S01]  /*9070*/  FADD.FTZ R3, R167, R10 ;  /* 0x0000000aa7037221 */ /* 0x004fe20000010000 */
[--C-:B------:R-:W-:Y:S01]  /*9080*/  FFMA.FTZ R169, R159, UR14, -R130.reuse ;  /* 0x0000000e9fa97c23 */ /* 0x100fe20008010882 */
[--C-:B------:R-:W-:Y:S01]  /*9090*/  FFMA.FTZ R14, R158, UR14, -R13.reuse ;  /* 0x0000000e9e0e7c23 */ /* 0x100fe2000801080d */
[--C-:B------:R-:W-:Y:S01]  /*90a0*/  FFMA.FTZ R170, R161, UR14, -R13.reuse ;  /* 0x0000000ea1aa7c23 */ /* 0x100fe2000801080d */
[----:B------:R-:W-:Y:S01]  /*90b0*/  FFMA.FTZ R171, R163, UR14, -R130 ;  /* 0x0000000ea3ab7c23 */ /* 0x000fe20008010882 */
[----:B------:R-:W-:-:S02]  /*90c0*/  FFMA.FTZ R13, R162, UR14, -R13 ;  /* 0x0000000ea20d7c23 */ /* 0x000fc4000801080d */
        /* <DEDUP_REMOVED lines=49> */
[--C-:B------:R-:W-:Y:S01]  /*93e0*/  FFMA.FTZ R21, R160, UR14, -R130.reuse ;  /* 0x0000000ea0157c23 */ /* 0x100fe20008010882 */
[----:B------:R-:W-:-:S05]  /*93f0*/  FFMA.FTZ R130, R164, UR14, -R130 ;  /* 0x0000000ea4827c23 */ /* 0x000fca0008010882 */
        /* <DEDUP_REMOVED lines=42> */
.L_x_5668:
        /* <DEDUP_REMOVED lines=36> */
.L_x_5658:
        /* <DEDUP_REMOVED lines=99> */
.L_x_5670:
[----:B------:R-:W-:Y:S01]  /*9f10*/  ULEA UR5, UR39, UR40, 0x3 ;  /* 0x0000002827057291 */ /* 0x000fe2000f8e183f */
[----:B------:R-:W-:-:S05]  /*9f20*/  IMAD.U32 R0, RZ, RZ, UR38 ;  /* 0x00000026ff007e24 */ /* 0x000fca000f8e00ff */
[----:B------:R-:W-:-:S04]  /*9f30*/  SHF.L.U32 R0, R0, 0x1f, RZ ;  /* 0x0000001f00007819 */ /* 0x000fc800000006ff */
[----:B------:R0:W1:Y:S01]  /*9f40*/  SYNCS.PHASECHK.TRANS64.TRYWAIT P1, [UR5+0x30850], R0 ;  /* 0x03085000ff0075a7 */ /* 0x0000620008020145 */
[----:B------:R-:W-:Y:S05]  /*9f50*/  @!P0 BRA `(.L_x_5671) ;  /* 0x0000000000048947 */ /* 0x000fea0003800000 */
[----:B------:R-:W-:Y:S01]  /*9f60*/  BPT.TRAP 0x1 ;  /* 0x000000040000795c */ /* 0x000fe20000300000 */
.L_x_5671:
[----:B-1----:R-:W-:Y:S05]  /*9f70*/  @P1 BRA `(.L_x_5672) ;  /* 0x0000000000081947 */ /* 0x002fea0003800000 */
[----:B------:R-:W1:Y:S02]  /*9f80*/  SYNCS.PHASECHK.TRANS64.TRYWAIT P1, [UR5+0x30850], R0 ;  /* 0x03085000ff0075a7 */ /* 0x000e640008020145 */
[----:B-1----:R-:W-:Y:S05]  /*9f90*/  @!P1 BRA `(.L_x_5673) ;  /* 0x000000ac00489947 */ /* 0x002fea0003800000 */
.L_x_5672:
        /* <DEDUP_REMOVED lines=21> */
[----:B------:R-:W-:Y:S01]  /*a0f0*/  IMAD.U32 R5, RZ, RZ, UR14 ;  /* 0x0000000eff057e24 */ /* 0x000fe2000f8e00ff */
[----:B------:R-:W-:Y:S01]  /*a100*/  MOV R0, 0xff800000 ;  /* 0xff80000000007802 */ /* 0x000fe20000000f00 */
[----:B-1----:R-:W-:-:S02]  /*a110*/  FADD.FTZ R13, R2, R7 ;  /* 0x00000007020d7221 */ /* 0x002fc40000010000 */
[----:B------:R-:W-:Y:S01]  /*a120*/  FSETP.NE.FTZ.AND P1, PT, R9, RZ, PT ;  /* 0x000000ff0900720b */ /* 0x000fe20003f35000 */
[----:B------:R-:W-:Y:S02]  /*a130*/  IMAD.MOV.U32 R2, RZ, RZ, -0x800000 ;  /* 0xff800000ff027424 */ /* 0x000fe400078e00ff */
[----:B------:R-:W-:-:S10]  /*a140*/  FSETP.NE.FTZ.AND P2, PT, R13, RZ, PT ;  /* 0x000000ff0d00720b */ /* 0x000fd40003f55000 */
[----:B------:R-:W0:Y:S01]  /*a150*/  @P1 MUFU.LG2 R6, R9 ;  /* 0x0000000900061308 */ /* 0x000e220000000c00 */
[----:B------:R-:W-:Y:S02]  /*a160*/  @P1 FMUL.FTZ R5, R5, 0.69314718246459960938 ;  /* 0x3f31721805051820 */ /* 0x000fe40000410000 */
        /* <DEDUP_REMOVED lines=32> */
[----:B0-23--:R-:W-:Y:S05]  /*a370*/  @!P0 BRA `(.L_x_5674) ;  /* 0x0000000000048947 */ /* 0x00dfea0003800000 */
[----:B------:R-:W-:Y:S01]  /*a380*/  BPT.TRAP 0x1 ;  /* 0x000000040000795c */ /* 0x000fe20000300000 */
.L_x_5674:
        /* <DEDUP_REMOVED lines=109> */
.L_x_5638:
        /* <DEDUP_REMOVED lines=17> */
[----:B------:R-:W-:Y:S01]  /*ab70*/  ULDC.64 UR12, c[0x0][0xc00] ;  /* 0x00030000000c7ab9 */ /* 0x000fe20000000a00 */
[----:B------:R-:W-:Y:S02]  /*ab80*/  R2UR UR16, R214 ;  /* 0x00000000d61072ca */ /* 0x000fe400000e0000 */
[----:B------:R-:W-:Y:S02]  /*ab90*/  R2UR UR17, R195 ;  /* 0x00000000c31172ca */ /* 0x000fe400000e0000 */
[----:B------:R-:W-:-:S07]  /*aba0*/  R2UR UR23, R197 ;  /* 0x00000000c51772ca */ /* 0x000fce00000e0000 */
[----:B------:R-:W-:Y:S01]  /*abb0*/  UIMAD.WIDE UR12, UR9, 0x4, UR12 ;  /* 0x00000004090c78a5 */ /* 0x000fe2000f8e020c */
[----:B------:R-:W-:Y:S01]  /*abc0*/  UMOV UR10, UR8 ;  /* 0x00000008000a7c82 */ /* 0x000fe20008000000 */
[----:B0-----:R-:W-:Y:S01]  /*abd0*/  UMOV UR11, UR4 ;  /* 0x00000004000b7c82 */ /* 0x001fe20008000000 */
[----:B------:R-:W-:Y:S01]  /*abe0*/  BAR.SYNC.DEFER_BLOCKING 0x1, 0x100 ;  /* 0x0044000000007b1d */ /* 0x000fe20000010000 */
[----:B--2---:R-:W-:-:S03]  /*abf0*/  IMAD.WIDE R4, R3, R4, UR10 ;  /* 0x0000000a03047e25 */ /* 0x004fc6000f8e0204 */
[C---:B------:R-:W-:Y:S02]  /*ac00*/  IADD3 R8, P1, R4.reuse, 0x40, RZ ;  /* 0x0000004004087810 */ /* 0x040fe40007f3e0ff */
[C---:B------:R-:W-:Y:S02]  /*ac10*/  LOP3.LUT R3, R4.reuse, 0x380, RZ, 0xc0, !PT ;  /* 0x0000038004037812 */ /* 0x040fe400078ec0ff */
[C---:B------:R-:W-:Y:S01]  /*ac20*/  IADD3 R6, P2, R4.reuse, 0x20, RZ ;  /* 0x0000002004067810 */ /* 0x040fe20007f5e0ff */
[--C-:B------:R-:W-:Y:S01]  /*ac30*/  IMAD.X R15, RZ, RZ, R5.reuse, P1 ;  /* 0x000000ffff0f7224 */ /* 0x100fe200008e0605 */
[C---:B------:R-:W-:Y:S02]  /*ac40*/  IADD3 R19, P6, R4.reuse, 0x60, RZ ;  /* 0x0000006004137810 */ /* 0x040fe40007fde0ff */
[----:B------:R-:W-:Y:S01]  /*ac50*/  IADD3 R133, P5, R4, 0x4000, RZ ;  /* 0x0000400004857810 */ /* 0x000fe20007fbe0ff */
[--C-:B------:R-:W-:Y:S01]  /*ac60*/  IMAD.X R13, RZ, RZ, R5.reuse, P2 ;  /* 0x000000ffff0d7224 */ /* 0x100fe200010e0605 */
[----:B------:R-:W-:Y:S01]  /*ac70*/  LOP3.LUT R7, R8, 0x380, RZ, 0xc0, !PT ;  /* 0x0000038008077812 */ /* 0x000fe200078ec0ff */
[--C-:B------:R-:W-:Y:S01]  /*ac80*/  IMAD.X R85, RZ, RZ, R5.reuse, P6 ;  /* 0x000000ffff557224 */ /* 0x100fe200030e0605 */
[----:B------:R-:W-:Y:S01]  /*ac90*/  SHF.R.U64 R3, R3, 0x3, RZ ;  /* 0x0000000303037819 */ /* 0x000fe200000012ff */
[----:B------:R-:W-:Y:S01]  /*aca0*/  IMAD.X R87, RZ, RZ, R5, P5 ;  /* 0x000000ffff577224 */ /* 0x000fe200028e0605 */
[----:B------:R-:W-:-:S02]  /*acb0*/  IADD3 R88, P0, R4, 0x4020, RZ ;  /* 0x0000402004587810 */ /* 0x000fc40007f1e0ff */
[C---:B------:R-:W-:Y:S02]  /*acc0*/  IADD3 R135, P4, R4.reuse, 0x4040, RZ ;  /* 0x0000404004877810 */ /* 0x040fe40007f9e0ff */
[C---:B------:R-:W-:Y:S01]  /*acd0*/  IADD3 R92, P3, R4.reuse, 0x4060, RZ ;  /* 0x00004060045c7810 */ /* 0x040fe20007f7e0ff */
[--C-:B------:R-:W-:Y:S01]  /*ace0*/  IMAD.X R89, RZ, RZ, R5.reuse, P0 ;  /* 0x000000ffff597224 */ /* 0x100fe200000e0605 */
[C---:B------:R-:W-:Y:S01]  /*acf0*/  IADD3 R137, P2, R4.reuse, 0x8000, RZ ;  /* 0x0000800004897810 */ /* 0x040fe20007f5e0ff */
[--C-:B------:R-:W-:Y:S01]  /*ad00*/  IMAD.X R91, RZ, RZ, R5.reuse, P4 ;  /* 0x000000ffff5b7224 */ /* 0x100fe200020e0605 */
[C---:B------:R-:W-:Y:S01]  /*ad10*/  IADD3 R139, P1, R4.reuse, 0x8020, RZ ;  /* 0x00008020048b7810 */ /* 0x040fe20007f3e0ff */
[--C-:B------:R-:W-:Y:S01]  /*ad20*/  IMAD.X R93, RZ, RZ, R5.reuse, P3 ;  /* 0x000000ffff5d7224 */ /* 0x100fe200018e0605 */
[C---:B------:R-:W-:Y:S02]  /*ad30*/  IADD3 R141, P6, R4.reuse, 0x8040, RZ ;  /* 0x00008040048d7810 */ /* 0x040fe40007fde0ff */
[----:B------:R-:W-:Y:S01]  /*ad40*/  IADD3 R132, P5, R4, 0x8060, RZ ;  /* 0x0000806004847810 */ /* 0x000fe20007fbe0ff */
[--C-:B------:R-:W-:Y:S01]  /*ad50*/  IMAD.X R131, RZ, RZ, R5.reuse, P1 ;  /* 0x000000ffff837224 */ /* 0x100fe200008e0605 */
[----:B------:R-:W-:Y:S01]  /*ad60*/  SHF.R.U64 R7, R7, 0x3, RZ ;  /* 0x0000000307077819 */ /* 0x000fe200000012ff */
[--C-:B------:R-:W-:Y:S01]  /*ad70*/  IMAD.X R9, RZ, RZ, R5.reuse, P6 ;  /* 0x000000ffff097224 */ /* 0x100fe200030e0605 */
[----:B------:R-:W-:Y:S01]  /*ad80*/  LOP3.LUT R4, R3, R4, RZ, 0x3c, !PT ;  /* 0x0000000403047212 */ /* 0x000fe200078e3cff */
[----:B------:R-:W-:Y:S01]  /*ad90*/  IMAD.X R11, RZ, RZ, R5, P5 ;  /* 0x000000ffff0b7224 */ /* 0x000fe200028e0605 */
[----:B------:R-:W-:-:S02]  /*ada0*/  LOP3.LUT R3, R6, 0x380, RZ, 0xc0, !PT ;  /* 0x0000038006037812 */ /* 0x000fc400078ec0ff */
[----:B------:R-:W-:Y:S02]  /*adb0*/  LOP3.LUT R14, R7, R8, RZ, 0x3c, !PT ;  /* 0x00000008070e7212 */ /* 0x000fe400078e3cff */
[----:B------:R-:W-:Y:S02]  /*adc0*/  LOP3.LUT R8, R137, 0x380, RZ, 0xc0, !PT ;  /* 0x0000038089087812 */ /* 0x000fe400078ec0ff */
[----:B------:R-:W-:Y:S02]  /*add0*/  LOP3.LUT R10, R19, 0x380, RZ, 0xc0, !PT ;  /* 0x00000380130a7812 */ /* 0x000fe400078ec0ff */
[----:B------:R-:W-:Y:S02]  /*ade0*/  SHF.R.U64 R3, R3, 0x3, RZ ;  /* 0x0000000303037819 */ /* 0x000fe400000012ff */
[----:B------:R-:W-:Y:S02]  /*adf0*/  SHF.R.U64 R8, R8, 0x3, RZ ;  /* 0x0000000308087819 */ /* 0x000fe400000012ff */
[----:B------:R-:W-:-:S02]  /*ae00*/  LOP3.LUT R86, R133, 0x380, RZ, 0xc0, !PT ;  /* 0x0000038085567812 */ /* 0x000fc400078ec0ff */
[----:B------:R-:W-:Y:S02]  /*ae10*/  SHF.R.U64 R10, R10, 0x3, RZ ;  /* 0x000000030a0a7819 */ /* 0x000fe400000012ff */
[----:B------:R-:W-:Y:S02]  /*ae20*/  LOP3.LUT R12, R3, R6, RZ, 0x3c, !PT ;  /* 0x00000006030c7212 */ /* 0x000fe400078e3cff */
[----:B------:R-:W-:Y:S02]  /*ae30*/  LOP3.LUT R3, R88, 0x380, RZ, 0xc0, !PT ;  /* 0x0000038058037812 */ /* 0x000fe400078ec0ff */
[----:B------:R-:W-:Y:S02]  /*ae40*/  LOP3.LUT R6, R135, 0x380, RZ, 0xc0, !PT ;  /* 0x0000038087067812 */ /* 0x000fe400078ec0ff */
[----:B------:R-:W-:Y:S02]  /*ae50*/  LOP3.LUT R7, R92, 0x380, RZ, 0xc0, !PT ;  /* 0x000003805c077812 */ /* 0x000fe400078ec0ff */
[----:B------:R-:W-:-:S02]  /*ae60*/  LOP3.LUT R94, R8, R137, RZ, 0x3c, !PT ;  /* 0x00000089085e7212 */ /* 0x000fc400078e3cff */
[----:B------:R-:W-:Y:S02]  /*ae70*/  SHF.R.U64 R86, R86, 0x3, RZ ;  /* 0x0000000356567819 */ /* 0x000fe400000012ff */
[----:B------:R-:W-:Y:S02]  /*ae80*/  LOP3.LUT R84, R10, R19, RZ, 0x3c, !PT ;  /* 0x000000130a547212 */ /* 0x000fe400078e3cff */
[----:B------:R-:W-:Y:S02]  /*ae90*/  LOP3.LUT R8, R139, 0x380, RZ, 0xc0, !PT ;  /* 0x000003808b087812 */ /* 0x000fe400078ec0ff */
[----:B------:R-:W-:Y:S02]  /*aea0*/  SHF.R.U64 R3, R3, 0x3, RZ ;  /* 0x0000000303037819 */ /* 0x000fe400000012ff */
[----:B------:R-:W-:Y:S02]  /*aeb0*/  SHF.R.U64 R6, R6, 0x3, RZ ;  /* 0x0000000306067819 */ /* 0x000fe400000012ff */
[----:B------:R-:W-:-:S02]  /*aec0*/  LOP3.LUT R10, R141, 0x380, RZ, 0xc0, !PT ;  /* 0x000003808d0a7812 */ /* 0x000fc400078ec0ff */
[----:B------:R-:W-:Y:S02]  /*aed0*/  LOP3.LUT R19, R132, 0x380, RZ, 0xc0, !PT ;  /* 0x0000038084137812 */ /* 0x000fe400078ec0ff */
[----:B------:R-:W-:Y:S02]  /*aee0*/  SHF.R.U64 R7, R7, 0x3, RZ ;  /* 0x0000000307077819 */ /* 0x000fe400000012ff */
[----:B------:R-:W-:Y:S02]  /*aef0*/  LOP3.LUT R86, R86, R133, RZ, 0x3c, !PT ;  /* 0x0000008556567212 */ /* 0x000fe400078e3cff */
[----:B------:R-:W-:Y:S02]  /*af00*/  SHF.R.U64 R8, R8, 0x3, RZ ;  /* 0x0000000308087819 */ /* 0x000fe400000012ff */
[----:B------:R-:W-:Y:S02]  /*af10*/  LOP3.LUT R88, R3, R88, RZ, 0x3c, !PT ;  /* 0x0000005803587212 */ /* 0x000fe400078e3cff */
[----:B------:R-:W-:-:S02]  /*af20*/  LOP3.LUT R90, R6, R135, RZ, 0x3c, !PT ;  /* 0x00000087065a7212 */ /* 0x000fc400078e3cff */
[----:B------:R-:W-:Y:S02]  /*af30*/  SHF.R.U64 R10, R10, 0x3, RZ ;  /* 0x000000030a0a7819 */ /* 0x000fe400000012ff */
[----:B------:R-:W-:Y:S02]  /*af40*/  SHF.R.U64 R19, R19, 0x3, RZ ;  /* 0x0000000313137819 */ /* 0x000fe400000012ff */
[-C--:B------:R-:W-:Y:S02]  /*af50*/  IADD3.X R95, RZ, R5.reuse, RZ, P2, !PT ;  /* 0x00000005ff5f7210 */ /* 0x080fe400017fe4ff */
        /* <DEDUP_REMOVED lines=9> */
[----:B------:R-:W-:-:S02]  /*aff0*/  MOV R135, R86 ;  /* 0x0000005600877202 */ /* 0x000fc40000000f00 */
[----:B------:R-:W-:Y:S02]  /*b000*/  LOP3.LUT R8, R10, R141, RZ, 0x3c, !PT ;  /* 0x0000008d0a087212 */ /* 0x000fe400078e3cff */
[----:B------:R-:W-:Y:S02]  /*b010*/  MOV R13, R12 ;  /* 0x0000000c000d7202 */ /* 0x000fe40000000f00 */
[----:B------:R-:W-:Y:S02]  /*b020*/  MOV R134, R88 ;  /* 0x0000005800867202 */ /* 0x000fe40000000f00 */
[----:B------:R-:W-:Y:S02]  /*b030*/  MOV R133, R90 ;  /* 0x0000005a00857202 */ /* 0x000fe40000000f00 */
[----:B------:R-:W-:Y:S02]  /*b040*/  F2FP.BF16.F32.PACK_AB R84, R33, R32 ;  /* 0x000000202154723e */ /* 0x000fe400000010ff */
[----:B------:R-:W-:-:S02]  /*b050*/  F2FP.BF16.F32.PACK_AB R85, R35, R34 ;  /* 0x000000222355723e */ /* 0x000fc400000010ff */
[----:B------:R-:W-:Y:S02]  /*b060*/  F2FP.BF16.F32.PACK_AB R86, R37, R36 ;  /* 0x000000242556723e */ /* 0x000fe400000010ff */
[----:B------:R-:W-:Y:S02]  /*b070*/  F2FP.BF16.F32.PACK_AB R87, R39, R38 ;  /* 0x000000262757723e */ /* 0x000fe400000010ff */
[----:B------:R-:W-:Y:S02]  /*b080*/  LOP3.LUT R10, R19, R132, RZ, 0x3c, !PT ;  /* 0x00000084130a7212 */ /* 0x000fe400078e3cff */
[----:B------:R-:W-:Y:S01]  /*b090*/  MOV R14, R14 ;  /* 0x0000000e000e7202 */ /* 0x000fe20000000f00 */
[----:B------:R1:W-:Y:S01]  /*b0a0*/  STSM.16.M88.4 [R13], R84 ;  /* 0x000000540d007844 */ /* 0x0003e20000000200 */
[----:B------:R-:W-:Y:S02]  /*b0b0*/  F2FP.BF16.F32.PACK_AB R88, R41, R40 ;  /* 0x000000282958723e */ /* 0x000fe400000010ff */
        /* <DEDUP_REMOVED lines=16> */
[----:B------:R-:W-:Y:S02]  /*b1c0*/  F2FP.BF16.F32.PACK_AB R12, R65, R64 ;  /* 0x00000040410c723e */ /* 0x000fe400000010ff */
[----:B-1----:R-:W-:Y:S01]  /*b1d0*/  F2FP.BF16.F32.PACK_AB R13, R67, R66 ;  /* 0x00000042430d723e */ /* 0x002fe200000010ff */
[----:B------:R-:W-:Y:S01]  /*b1e0*/  STSM.16.M88.4 [R135], R8 ;  /* 0x0000000887007844 */ /* 0x000fe20000000200 */
[----:B--2---:R-:W-:Y:S02]  /*b1f0*/  F2FP.BF16.F32.PACK_AB R14, R69, R68 ;  /* 0x00000044450e723e */ /* 0x004fe400000010ff */
[----:B------:R-:W-:Y:S02]  /*b200*/  F2FP.BF16.F32.PACK_AB R15, R71, R70 ;  /* 0x00000046470f723e */ /* 0x000fe400000010ff */
[----:B------:R-:W-:-:S02]  /*b210*/  F2FP.BF16.F32.PACK_AB R84, R73, R72 ;  /* 0x000000484954723e */ /* 0x000fc400000010ff */
[----:B------:R-:W-:Y:S01]  /*b220*/  F2FP.BF16.F32.PACK_AB R85, R75, R74 ;  /* 0x0000004a4b55723e */ /* 0x000fe200000010ff */
[----:B------:R-:W-:Y:S01]  /*b230*/  STSM.16.M88.4 [R134], R12 ;  /* 0x0000000c86007844 */ /* 0x000fe20000000200 */
        /* <DEDUP_REMOVED lines=13> */
[----:B------:R-:W-:Y:S01]  /*b310*/  F2FP.BF16.F32.PACK_AB R95, R129, R128 ;  /* 0x00000080815f723e */ /* 0x000fe200000010ff */
[----:B0-----:R-:W-:Y:S01]  /*b320*/  IMAD.U32 R84, RZ, RZ, UR12 ;  /* 0x0000000cff547e24 */ /* 0x001fe2000f8e00ff */
[----:B------:R-:W-:Y:S01]  /*b330*/  F2FP.BF16.F32.PACK_AB R4, R97, R96 ;  /* 0x000000606104723e */ /* 0x000fe200000010ff */
[----:B------:R-:W-:Y:S01]  /*b340*/  IMAD.U32 R85, RZ, RZ, UR13 ;  /* 0x0000000dff557e24 */ /* 0x000fe2000f8e00ff */
[----:B------:R-:W-:Y:S01]  /*b350*/  F2FP.BF16.F32.PACK_AB R5, R99, R98 ;  /* 0x000000626305723e */ /* 0x000fe200000010ff */
[----:B------:R-:W-:Y:S01]  /*b360*/  STSM.16.M88.4 [R132], R92 ;  /* 0x0000005c84007844 */ /* 0x000fe20000000200 */
[----:B------:R-:W-:Y:S01]  /*b370*/  F2FP.BF16.F32.PACK_AB R6, R101, R100 ;  /* 0x000000646506723e */ /* 0x000fe200000010ff */
[----:B------:R-:W-:Y:S01]  /*b380*/  ULDC.64 UR12, c[0x0][0xc08] ;  /* 0x00030200000c7ab9 */ /* 0x000fe20000000a00 */
[----:B------:R-:W-:Y:S02]  /*b390*/  F2FP.BF16.F32.PACK_AB R7, R103, R102 ;  /* 0x000000666707723e */ /* 0x000fe400000010ff */
[----:B------:R-:W-:-:S02]  /*b3a0*/  F2FP.BF16.F32.PACK_AB R8, R105, R104 ;  /* 0x000000686908723e */ /* 0x000fc400000010ff */
[----:B------:R-:W-:Y:S01]  /*b3b0*/  F2FP.BF16.F32.PACK_AB R9, R107, R106 ;  /* 0x0000006a6b09723e */ /* 0x000fe200000010ff */
[----:B------:R-:W-:Y:S01]  /*b3c0*/  STSM.16.M88.4 [R131], R4 ;  /* 0x0000000483007844 */ /* 0x000fe20000000200 */
[----:B------:R-:W-:Y:S02]  /*b3d0*/  F2FP.BF16.F32.PACK_AB R10, R109, R108 ;  /* 0x0000006c6d0a723e */ /* 0x000fe400000010ff */
[----:B------:R-:W-:Y:S02]  /*b3e0*/  F2FP.BF16.F32.PACK_AB R11, R111, R110 ;  /* 0x0000006e6f0b723e */ /* 0x000fe400000010ff */
[----:B------:R-:W-:Y:S02]  /*b3f0*/  F2FP.BF16.F32.PACK_AB R12, R113, R112 ;  /* 0x00000070710c723e */ /* 0x000fe400000010ff */
[----:B------:R-:W-:Y:S01]  /*b400*/  F2FP.BF16.F32.PACK_AB R13, R115, R114 ;  /* 0x00000072730d723e */ /* 0x000fe200000010ff */
[----:B------:R-:W-:Y:S01]  /*b410*/  STSM.16.M88.4 [R130], R8 ;  /* 0x0000000882007844 */ /* 0x000fe20000000200 */
[----:B------:R-:W-:-:S02]  /*b420*/  F2FP.BF16.F32.PACK_AB R14, R117, R116 ;  /* 0x00000074750e723e */ /* 0x000fc400000010ff */
[----:B------:R-:W-:Y:S02]  /*b430*/  F2FP.BF16.F32.PACK_AB R15, R119, R118 ;  /* 0x00000076770f723e */ /* 0x000fe400000010ff */
[----:B------:R-:W-:-:S03]  /*b440*/  ISETP.NE.U32.AND P0, PT, RZ, UR14, PT ;  /* 0x0000000eff007c0c */ /* 0x000fc6000bf05070 */
[----:B------:R0:W-:Y:S01]  /*b450*/  STSM.16.M88.4 [R3], R12 ;  /* 0x0000000c03007844 */ /* 0x0001e20000000200 */
[----:B------:R-:W-:Y:S01]  /*b460*/  BAR.SYNC.DEFER_BLOCKING 0x1, 0x100 ;  /* 0x0044000000007b1d */ /* 0x000fe20000010000 */
[----:B------:R-:W-:-:S07]  /*b470*/  ISETP.NE.AND.EX P0, PT, RZ, UR15, PT, P0 ;  /* 0x0000000fff007c0c */ /* 0x000fce000bf05300 */
[----:B0-----:R-:W0:Y:S06]  /*b480*/  LDC R3, c[0x0][0xbe8] ;  /* 0x0002fa00ff037b82 */ /* 0x001e2c0000000800 */
[----:B------:R-:W2:Y:S01]  /*b490*/  @P0 LDG.E R19, desc[UR36][R84.64] ;  /* 0x0000002454130981 */ /* 0x000ea2000c1e1900 */
[----:B------:R-:W-:Y:S01]  /*b4a0*/  UISETP.NE.U32.AND UP0, UPT, UR12, URZ, UPT ;  /* 0x0000003f0c00728c */ /* 0x000fe2000bf05070 */
[----:B------:R-:W-:-:S03]  /*b4b0*/  ULDC UR4, c[0x0][0xa88] ;  /* 0x0002a20000047ab9 */ /* 0x000fc60000000800 */
[----:B------:R-:W-:Y:S01]  /*b4c0*/  UISETP.NE.AND.EX UP0, UPT, UR13, URZ, UPT, UP0 ;  /* 0x0000003f0d00728c */ /* 0x000fe2000bf05300 */
[----:B------:R-:W-:Y:S01]  /*b4d0*/  IMAD.U32 R8, RZ, RZ, UR4 ;  /* 0x00000004ff087e24 */ /* 0x000fe2000f8e00ff */
[----:B------:R-:W-:-:S04]  /*b4e0*/  ULDC UR4, c[0x0][0xad4] ;  /* 0x0002b50000047ab9 */ /* 0x000fc80000000800 */
[----:B------:R-:W-:Y:S02]  /*b4f0*/  PLOP3.LUT P4, PT, PT, PT, UP0, 0x80, 0x0 ;  /* 0x000000000000781c */ /* 0x000fe40003f8f008 */
[----:B0-----:R-:W-:-:S03]  /*b500*/  ISETP.NE.AND P1, PT, R3, 0x1, PT ;  /* 0x000000010300780c */ /* 0x001fc60003f25270 */
[----:B------:R-:W-:-:S04]  /*b510*/  @UP0 ULEA UR12, UP1, UR9, UR12, 0x2 ;  /* 0x0000000c090c0291 */ /* 0x000fc8000f82103f */
[----:B------:R-:W-:Y:S02]  /*b520*/  @UP0 ULEA.HI.X UR13, UR9, UR13, UR16, 0x2, UP1 ;  /* 0x0000000d090d0291 */ /* 0x000fe400088f1410 */
[----:B------:R-:W-:Y:S01]  /*b530*/  UISETP.NE.AND UP0, UPT, UR18, URZ, UPT ;  /* 0x0000003f1200728c */ /* 0x000fe2000bf05270 */
[----:B------:R-:W-:-:S03]  /*b540*/  IMAD.U32 R4, RZ, RZ, UR12 ;  /* 0x0000000cff047e24 */ /* 0x000fc6000f8e00ff */
[----:B------:R-:W0:Y:S01]  /*b550*/  @P1 LDC R6, c[0x0][0xbec] ;  /* 0x0002fb00ff061b82 */ /* 0x000e220000000800 */
[----:B------:R-:W-:Y:S01]  /*b560*/  USEL UR4, UR18, UR4, UP0 ;  /* 0x0000000412047287 */ /* 0x000fe20008000000 */
[----:B------:R-:W-:Y:S01]  /*b570*/  IMAD.U32 R5, RZ, RZ, UR13 ;  /* 0x0000000dff057e24 */ /* 0x000fe2000f8e00ff */
[----:B------:R-:W-:Y:S02]  /*b580*/  UMOV UR22, 0x9b8 ;  /* 0x000009b800167882 */ /* 0x000fe40000000000 */
[----:B------:R-:W-:-:S03]  /*b590*/  UISETP.GT.AND UP1, UPT, UR4, 0x1, UPT ;  /* 0x000000010400788c */ /* 0x000fc6000bf24270 */
[----:B------:R-:W1:Y:S01]  /*b5a0*/  @P1 LDC R9, c[0x0][0xbf0] ;  /* 0x0002fc00ff091b82 */ /* 0x000e620000000800 */
[----:B------:R-:W-:Y:S01]  /*b5b0*/  USEL UR22, UR22, 0x978, UP1 ;  /* 0x0000097816167887 */ /* 0x000fe20008800000 */
[----:B------:R-:W-:Y:S01]  /*b5c0*/  VIADD R11, R17, UR42 ;  /* 0x0000002a110b7c36 */ /* 0x000fe20008000000 */
[----:B------:R-:W-:Y:S01]  /*b5d0*/  UISETP.NE.U32.AND UP0, UPT, UR14, URZ, UPT ;  /* 0x0000003f0e00728c */ /* 0x000fe2000bf05070 */
[----:B------:R0:W5:Y:S01]  /*b5e0*/  @P4 LDG.E R8, desc[UR36][R4.64] ;  /* 0x0000002404084981 */ /* 0x000162000c1e1900 */
[----:B------:R-:W-:Y:S01]  /*b5f0*/  UMOV UR4, URZ ;  /* 0x0000003f00047c82 */ /* 0x000fe20008000000 */
[----:B------:R-:W-:Y:S01]  /*b600*/  USEL UR20, UR17, URZ, UP1 ;  /* 0x0000003f11147287 */ /* 0x000fe20008800000 */
[----:B------:R-:W-:Y:S01]  /*b610*/  IMAD.MOV.U32 R7, RZ, RZ, R11 ;  /* 0x000000ffff077224 */ /* 0x000fe200078e000b */
[----:B------:R-:W-:-:S04]  /*b620*/  UISETP.NE.AND.EX UP0, UPT, UR15, URZ, UPT, UP0 ;  /* 0x0000003f0f00728c */ /* 0x000fc8000bf05300 */
[----:B------:R-:W-:Y:S02]  /*b630*/  USEL UR9, UR9, URZ, !UP0 ;  /* 0x0000003f09097287 */ /* 0x000fe4000c000000 */
[----:B------:R-:W-:Y:S01]  /*b640*/  USEL UR21, UR16, URZ, !UP0 ;  /* 0x0000003f10157287 */ /* 0x000fe2000c000000 */
[----:B------:R-:W-:Y:S02]  /*b650*/  ULDC.64 UR12, c[0x0][UR22+0x218] ;  /* 0x00008600160c7abb */ /* 0x000fe40008000a00 */
[----:B------:R-:W-:Y:S01]  /*b660*/  ULDC.64 UR16, c[0x0][UR22+0x220] ;  /* 0x0000880016107abb */ /* 0x000fe20008000a00 */
[----:B------:R-:W-:Y:S01]  /*b670*/  ULDC.64 UR18, c[0x0][UR22+0x228] ;  /* 0x00008a0016127abb */ /* 0x000fe20008000a00 */
[----:B------:R-:W-:Y:S01]  /*b680*/  UIMAD.WIDE.U32 UR14, UR12, UR23, URZ ;  /* 0x000000170c0e72a5 */ /* 0x000fe2000f8e003f */
[----:B0-----:R-:W-:Y:S01]  /*b690*/  @P1 IMAD.HI.U32 R4, R11, R6, RZ ;  /* 0x000000060b041227 */ /* 0x001fe200078e00ff */
[----:B------:R-:W-:Y:S02]  /*b6a0*/  UIMAD UR23, UR13, UR23, URZ ;  /* 0x000000170d1772a4 */ /* 0x000fe4000f8e023f */
[----:B------:R-:W-:-:S02]  /*b6b0*/  UIMAD UR17, UR17, UR9, URZ ;  /* 0x00000009111172a4 */ /* 0x000fc4000f8e023f */
[----:B------:R-:W-:Y:S01]  /*b6c0*/  UIMAD.WIDE.U32 UR24, UR18, UR20, URZ ;  /* 0x00000014121872a5 */ /* 0x000fe2000f8e003f */
[----:B-1----:R-:W-:Y:S01]  /*b6d0*/  @P1 SHF.R.U32.HI R7, RZ, R9, R4 ;  /* 0x00000009ff071219 */ /* 0x002fe20000011604 */
[----:B------:R-:W-:Y:S02]  /*b6e0*/  UIMAD.WIDE.U32 UR12, UR16, UR9, URZ ;  /* 0x00000009100c72a5 */ /* 0x000fe4000f8e003f */
[----:B------:R-:W-:Y:S01]  /*b6f0*/  UIMAD UR18, UR19, UR20, URZ ;  /* 0x00000014131272a4 */ /* 0x000fe2000f8e023f */
[----:B------:R-:W-:Y:S01]  /*b700*/  IADD3 R6, -R7, RZ, RZ ;  /* 0x000000ff07067210 */ /* 0x000fe20007ffe1ff */
[----:B------:R-:W-:Y:S01]  /*b710*/  UIMAD UR17, UR16, UR21, UR17 ;  /* 0x00000015101172a4 */ /* 0x000fe2000f8e0211 */
[----:B------:R-:W-:Y:S01]  /*b720*/  IMAD.U32 R4, RZ, RZ, UR24 ;  /* 0x00000018ff047e24 */ /* 0x000fe2000f8e00ff */
[----:B------:R-:W-:Y:S02]  /*b730*/  UIADD3 UR18, UR25, UR18, URZ ;  /* 0x0000001219127290 */ /* 0x000fe4000fffe03f */
[----:B------:R-:W-:Y:S01]  /*b740*/  IMAD.U32 R5, RZ, RZ, UR25 ;  /* 0x00000019ff057e24 */ /* 0x000fe2000f8e00ff */
[----:B------:R-:W-:Y:S01]  /*b750*/  UIADD3 UR23, UR15, UR23, URZ ;  /* 0x000000170f177290 */ /* 0x000fe2000fffe03f */
[----:B------:R-:W-:Y:S01]  /*b760*/  IMAD R9, R3, R6, R11 ;  /* 0x0000000603097224 */ /* 0x000fe200078e020b */
[----:B------:R-:W-:Y:S01]  /*b770*/  UIADD3 UR17, UR13, UR17, URZ ;  /* 0x000000110d117290 */ /* 0x000fe2000fffe03f */
[----:B------:R-:W-:Y:S01]  /*b780*/  SHF.R.S32.HI R5, RZ, 0x1f, R7 ;  /* 0x0000001fff057819 */ /* 0x000fe20000011407 */
[----:B------:R-:W-:-:S02]  /*b790*/  IMAD.U32 R10, RZ, RZ, UR18 ;  /* 0x00000012ff0a7e24 */ /* 0x000fc4000f8e00ff */
[----:B------:R-:W-:Y:S02]  /*b7a0*/  SHF.R.S32.HI R6, RZ, 0x1f, R9 ;  /* 0x0000001fff067819 */ /* 0x000fe40000011409 */
[----:B--2---:R-:W-:-:S13]  /*b7b0*/  @P0 R2UR UR4, R19 ;  /* 0x00000000130402ca */ /* 0x004fda00000e0000 */
[----:B------:R-:W-:Y:S02]  /*b7c0*/  UIADD3 UR14, UP0, UP2, UR12, UR14, UR4 ;  /* 0x0000000e0c0e7290 */ /* 0x000fe4000fa1e004 */
[----:B------:R-:W-:Y:S01]  /*b7d0*/  USHF.R.S32.HI UR16, URZ, 0x1f, UR4 ;  /* 0x0000001f3f107899 */ /* 0x000fe20008011404 */
[----:B------:R-:W-:-:S03]  /*b7e0*/  ULDC.64 UR12, c[0x0][UR22+0x210] ;  /* 0x00008400160c7abb */ /* 0x000fc60008000a00 */
[----:B------:R-:W-:Y:S01]  /*b7f0*/  IADD3 R4, P2, P3, R7, UR14, R4 ;  /* 0x0000000e07047c10 */ /* 0x000fe2000fb5e004 */
[----:B------:R-:W-:Y:S01]  /*b800*/  UIADD3.X UR14, UR17, UR23, UR16, UP0, UP2 ;  /* 0x00000017110e7290 */ /* 0x000fe200087e4410 */
[----:B------:R-:W-:-:S04]  /*b810*/  IMAD R7, R9, UR13, RZ ;  /* 0x0000000d09077c24 */ /* 0x000fc8000f8e02ff */
[----:B------:R-:W-:Y:S01]  /*b820*/  IMAD R7, R6, UR12, R7 ;  /* 0x0000000c06077c24 */ /* 0x000fe2000f8e0207 */
[----:B------:R-:W-:Y:S01]  /*b830*/  IADD3.X R5, R5, UR14, R10, P2, P3 ;  /* 0x0000000e05057c10 */ /* 0x000fe200097e640a */
        /* <DEDUP_REMOVED lines=12> */
.L_x_5677:
[----:B------:R-:W2:Y:S01]  /*b900*/  LDL R12, [R1+0x10] ;  /* 0x00001000010c7983 */ /* 0x000ea20000100800 */
[----:B-----5:R-:W-:Y:S01]  /*b910*/  IMAD R19, R8, R3, RZ ;  /* 0x0000000308137224 */ /* 0x020fe200078e02ff */
[----:B------:R-:W-:Y:S02]  /*b920*/  LOP3.LUT P0, RZ, R217, 0x3, RZ, 0xc0, !PT ;  /* 0x00000003d9ff7812 */ /* 0x000fe4000780c0ff */
[----:B------:R-:W-:Y:S01]  /*b930*/  SHFL.IDX PT, R4, R9, RZ, 0x1c1f ;  /* 0x001c1fff09047589 */ /* 0x000fe200000e0000 */
[----:B------:R-:W-:-:S03]  /*b940*/  PLOP3.LUT P3, PT, PT, PT, UP1, 0x80, 0x0 ;  /* 0x000000000000781c */ /* 0x000fc60003f6f018 */
[----:B------:R-:W0:Y:S04]  /*b950*/  SHFL.IDX PT, R5, R10, RZ, 0x1c1f ;  /* 0x001c1fff0a057589 */ /* 0x000e2800000e0000 */
[----:B------:R-:W-:Y:S04]  /*b960*/  SHFL.IDX PT, R6, R9, 0x1, 0x1c1f ;  /* 0x003c1f0009067f89 */ /* 0x000fe800000e0000 */
[----:B------:R-:W1:Y:S01]  /*b970*/  SHFL.IDX PT, R7, R10, 0x1, 0x1c1f ;  /* 0x003c1f000a077f89 */ /* 0x000e6200000e0000 */
[----:B--2---:R-:W-:-:S04]  /*b980*/  VIADD R12, R12, UR42 ;  /* 0x0000002a0c0c7c36 */ /* 0x004fc80008000000 */
        /* <DEDUP_REMOVED lines=8> */
[----:B------:R-:W-:Y:S01]  /*ba10*/  IMAD.SHL.U32 R67, R18, 0x8, RZ ;  /* 0x0000000812437824 */ /* 0x000fe200078e00ff */
[----:B------:R-:W1:Y:S01]  /*ba20*/  @P1 LDC R21, c[0x0][0xbec] ;  /* 0x0002fb00ff151b82 */ /* 0x000e620000000800 */
[----:B0-----:R-:W-:Y:S01]  /*ba30*/  IMAD.MOV.U32 R5, RZ, RZ, 0x2 ;  /* 0x00000002ff057424 */ /* 0x001fe200078e00ff */
[----:B------:R-:W-:Y:S01]  /*ba40*/  ULDC.64 UR14, c[0x0][0xaa0] ;  /* 0x0002a800000e7ab9 */ /* 0x000fe20000000a00 */
[----:B------:R-:W-:Y:S01]  /*ba50*/  IMAD R4, R215, 0x40, R67 ;  /* 0x00000040d7047824 */ /* 0x000fe200078e0243 */
[----:B------:R-:W-:-:S03]  /*ba60*/  R2UR UR17, R197 ;  /* 0x00000000c51172ca */ /* 0x000fc600000e0000 */
[----:B------:R-:W-:Y:S01]  /*ba70*/  IMAD.WIDE R4, R4, R5, UR10 ;  /* 0x0000000a04047e25 */ /* 0x000fe2000f8e0205 */
[----:B------:R-:W0:Y:S02]  /*ba80*/  @P1 LDC R63, c[0x0][0xbf0] ;  /* 0x0002fc00ff3f1b82 */ /* 0x000e240000000800 */
[C---:B------:R-:W-:Y:S01]  /*ba90*/  IADD3 R33, P2, R4.reuse, 0x5000, RZ ;  /* 0x0000500004217810 */ /* 0x040fe20007f5e0ff */
[----:B------:R-:W-:Y:S01]  /*baa0*/  UIMAD UR12, UR16, UR14, URZ ;  /* 0x0000000e100c72a4 */ /* 0x000fe2000f8e023f */
[C---:B------:R-:W-:Y:S02]  /*bab0*/  IADD3 R9, P4, R4.reuse, 0x1000, RZ ;  /* 0x0000100004097810 */ /* 0x040fe40007f9e0ff */
[----:B------:R-:W-:Y:S02]  /*bac0*/  LOP3.LUT R32, R33, 0x380, RZ, 0xc0, !PT ;  /* 0x0000038021207812 */ /* 0x000fe400078ec0ff */
[----:B------:R-:W-:Y:S02]  /*bad0*/  IADD3 R13, P3, R4, 0x2000, RZ ;  /* 0x00002000040d7810 */ /* 0x000fe40007f7e0ff */
[----:B------:R-:W-:-:S02]  /*bae0*/  SHF.R.U64 R32, R32, 0x3, RZ ;  /* 0x0000000320207819 */ /* 0x000fc400000012ff */
[----:B------:R-:W-:Y:S02]  /*baf0*/  IADD3 R25, P6, R4, 0x3000, RZ ;  /* 0x0000300004197810 */ /* 0x000fe40007fde0ff */
[----:B------:R-:W-:Y:S01]  /*bb00*/  LOP3.LUT R32, R32, R33, RZ, 0x3c, !PT ;  /* 0x0000002120207212 */ /* 0x000fe200078e3cff */
[--C-:B------:R-:W-:Y:S01]  /*bb10*/  IMAD.X R33, RZ, RZ, R5.reuse, P2 ;  /* 0x000000ffff217224 */ /* 0x100fe200010e0605 */
[C---:B------:R-:W-:Y:S02]  /*bb20*/  IADD3 R7, P2, R4.reuse, 0xb000, RZ ;  /* 0x0000b00004077810 */ /* 0x040fe40007f5e0ff */
        /* <DEDUP_REMOVED lines=10> */
[----:B------:R-:W-:Y:S01]  /*bbd0*/  LOP3.LUT R28, R29, 0x380, RZ, 0xc0, !PT ;  /* 0x000003801d1c7812 */ /* 0x000fe200078ec0ff */
[----:B------:R-:W-:Y:S01]  /*bbe0*/  UIADD3 UR11, UR11, UR12, URZ ;  /* 0x0000000c0b0b7290 */ /* 0x000fe2000fffe03f */
[----:B------:R-:W-:Y:S02]  /*bbf0*/  LOP3.LUT R56, R0, R7, RZ, 0x3c, !PT ;  /* 0x0000000700387212 */ /* 0x000fe400078e3cff */
[----:B------:R-:W-:Y:S01]  /*bc00*/  LEA R0, R18, R215, 0x5 ;  /* 0x000000d712007211 */ /* 0x000fe200078e28ff */
[----:B------:R-:W-:Y:S01]  /*bc10*/  ULDC.64 UR12, c[0x0][0xae8] ;  /* 0x0002ba00000c7ab9 */ /* 0x000fe20000000a00 */
[----:B------:R-:W-:Y:S02]  /*bc20*/  SHF.R.U64 R8, R8, 0x3, RZ ;  /* 0x0000000308087819 */ /* 0x000fe400000012ff */
[----:B------:R-:W-:Y:S02]  /*bc30*/  SHF.R.U64 R12, R12, 0x3, RZ ;  /* 0x000000030c0c7819 */ /* 0x000fe400000012ff */
[----:B------:R-:W-:-:S02]  /*bc40*/  SHF.R.U64 R24, R24, 0x3, RZ ;  /* 0x0000000318187819 */ /* 0x000fc400000012ff */
[----:B------:R-:W-:Y:S01]  /*bc50*/  SHF.R.U64 R28, R28, 0x3, RZ ;  /* 0x000000031c1c7819 */ /* 0x000fe200000012ff */
[----:B------:R-:W-:Y:S01]  /*bc60*/  UIMAD.WIDE.U32 UR10, UR17, UR12, UR10 ;  /* 0x0000000c110a72a5 */ /* 0x000fe2000f8e000a */
[----:B------:R-:W-:Y:S01]  /*bc70*/  LOP3.LUT R8, R8, R9, RZ, 0x3c, !PT ;  /* 0x0000000908087212 */ /* 0x000fe200078e3cff */
[----:B------:R-:W-:Y:S01]  /*bc80*/  VIADD R60, R0, UR42 ;  /* 0x0000002a003c7c36 */ /* 0x000fe20008000000 */
[----:B------:R-:W-:Y:S01]  /*bc90*/  LOP3.LUT R12, R12, R13, RZ, 0x3c, !PT ;  /* 0x0000000d0c0c7212 */ /* 0x000fe200078e3cff */
[--C-:B------:R-:W-:Y:S01]  /*bca0*/  IMAD.X R13, RZ, RZ, R5.reuse, P3 ;  /* 0x000000ffff0d7224 */ /* 0x100fe200018e0605 */
[----:B------:R-:W-:Y:S01]  /*bcb0*/  LOP3.LUT R24, R24, R25, RZ, 0x3c, !PT ;  /* 0x0000001918187212 */ /* 0x000fe200078e3cff */
[--C-:B------:R-:W-:Y:S01]  /*bcc0*/  IMAD.X R25, RZ, RZ, R5.reuse, P6 ;  /* 0x000000ffff197224 */ /* 0x100fe200030e0605 */
[----:B------:R-:W-:Y:S01]  /*bcd0*/  LOP3.LUT R28, R28, R29, RZ, 0x3c, !PT ;  /* 0x0000001d1c1c7212 */ /* 0x000fe200078e3cff */
[----:B------:R-:W-:Y:S01]  /*bce0*/  IMAD.X R29, RZ, RZ, R5, P5 ;  /* 0x000000ffff1d7224 */ /* 0x000fe200028e0605 */
[----:B------:R-:W-:Y:S01]  /*bcf0*/  IADD3.X R9, RZ, R5, RZ, P4, !PT ;  /* 0x00000005ff097210 */ /* 0x000fe200027fe4ff */
[----:B------:R-:W-:Y:S01]  /*bd00*/  USHF.R.S32.HI UR4, URZ, 0x1f, UR9 ;  /* 0x0000001f3f047899 */ /* 0x000fe20008011409 */
[C---:B------:R-:W-:Y:S01]  /*bd10*/  IADD3 R37, P0, R4.reuse, 0x6000, RZ ;  /* 0x0000600004257810 */ /* 0x040fe20007f1e0ff */
[----:B------:R-:W-:Y:S01]  /*bd20*/  UIMAD UR11, UR17, UR13, UR11 ;  /* 0x0000000d110b72a4 */ /* 0x000fe2000f8e020b */
[----:B------:R-:W-:Y:S01]  /*bd30*/  IADD3 R41, P4, R4, 0x7000, RZ ;  /* 0x0000700004297810 */ /* 0x000fe20007f9e0ff */
[----:B-1----:R-:W-:Y:S01]  /*bd40*/  @P1 IMAD.HI.U32 R0, R60, R21, RZ ;  /* 0x000000153c001227 */ /* 0x002fe200078e00ff */
[C---:B------:R-:W-:Y:S01]  /*bd50*/  IADD3 R45, P3, R4.reuse, 0x8000, RZ ;  /* 0x00008000042d7810 */ /* 0x040fe20007f7e0ff */
[----:B------:R-:W-:Y:S01]  /*bd60*/  ULDC.64 UR12, c[0x0][0xaf0] ;  /* 0x0002bc00000c7ab9 */ /* 0x000fe20000000a00 */
[C---:B------:R-:W-:Y:S01]  /*bd70*/  IADD3 R49, P6, R4.reuse, 0x9000, RZ ;  /* 0x0000900004317810 */ /* 0x040fe20007fde0ff */
[----:B------:R-:W-:Y:S01]  /*bd80*/  IMAD.MOV.U32 R61, RZ, RZ, R60 ;  /* 0x000000ffff3d7224 */ /* 0x000fe200078e003c */
[----:B------:R-:W-:Y:S01]  /*bd90*/  IADD3 R53, P5, R4, 0xa000, RZ ;  /* 0x0000a00004357810 */ /* 0x000fe20007fbe0ff */
[----:B------:R-:W-:Y:S01]  /*bda0*/  UIMAD UR4, UR4, UR12, URZ ;  /* 0x0000000c040472a4 */ /* 0x000fe2000f8e023f */
[----:B------:R-:W-:Y:S01]  /*bdb0*/  LOP3.LUT R36, R37, 0x380, RZ, 0xc0, !PT ;  /* 0x0000038025247812 */ /* 0x000fe200078ec0ff */
[----:B------:R-:W5:Y:S01]  /*bdc0*/  LD.E.128 R12, desc[UR36][R12.64] ;  /* 0x000000240c0c7980 */ /* 0x000f62000c101d00 */
[----:B------:R-:W-:-:S02]  /*bdd0*/  LOP3.LUT R40, R41, 0x380, RZ, 0xc0, !PT ;  /* 0x0000038029287812 */ /* 0x000fc400078ec0ff */
[----:B------:R-:W-:Y:S01]  /*bde0*/  LOP3.LUT R44, R45, 0x380, RZ, 0xc0, !PT ;  /* 0x000003802d2c7812 */ /* 0x000fe200078ec0ff */
[----:B------:R-:W5:Y:S01]  /*bdf0*/  LD.E.128 R24, desc[UR36][R24.64] ;  /* 0x0000002418187980 */ /* 0x000f62000c101d00 */
[----:B------:R-:W-:Y:S02]  /*be00*/  LOP3.LUT R48, R49, 0x380, RZ, 0xc0, !PT ;  /* 0x0000038031307812 */ /* 0x000fe400078ec0ff */
[----:B------:R-:W-:Y:S02]  /*be10*/  LOP3.LUT R52, R53, 0x380, RZ, 0xc0, !PT ;  /* 0x0000038035347812 */ /* 0x000fe400078ec0ff */
[----:B------:R-:W-:Y:S01]  /*be20*/  LOP3.LUT R11, R4, 0x380, RZ, 0xc0, !PT ;  /* 0x00000380040b7812 */ /* 0x000fe200078ec0ff */
[----:B------:R-:W-:Y:S01]  /*be30*/  UIMAD UR4, UR9, UR13, UR4 ;  /* 0x0000000d090472a4 */ /* 0x000fe2000f8e0204 */
[----:B0-----:R-:W-:Y:S01]  /*be40*/  @P1 SHF.R.U32.HI R61, RZ, R63, R0 ;  /* 0x0000003fff3d1219 */ /* 0x001fe20000011600 */
[----:B------:R-:W-:Y:S01]  /*be50*/  UIMAD.WIDE.U32 UR10, UR9, UR12, UR10 ;  /* 0x0000000c090a72a5 */ /* 0x000fe2000f8e000a */
[----:B------:R-:W-:Y:S01]  /*be60*/  SHF.R.U64 R36, R36, 0x3, RZ ;  /* 0x0000000324247819 */ /* 0x000fe200000012ff */
[----:B------:R-:W5:Y:S01]  /*be70*/  LD.E.128 R28, desc[UR36][R28.64] ;  /* 0x000000241c1c7980 */ /* 0x000f62000c101d00 */
[----:B------:R-:W-:-:S02]  /*be80*/  SHF.R.U64 R40, R40, 0x3, RZ ;  /* 0x0000000328287819 */ /* 0x000fc400000012ff */
[----:B------:R-:W-:Y:S01]  /*be90*/  SHF.R.U64 R44, R44, 0x3, RZ ;  /* 0x000000032c2c7819 */ /* 0x000fe200000012ff */
[----:B------:R-:W5:Y:S01]  /*bea0*/  LD.E.128 R56, desc[UR36][R56.64] ;  /* 0x0000002438387980 */ /* 0x000f62000c101d00 */
[----:B------:R-:W-:Y:S02]  /*beb0*/  SHF.R.U64 R48, R48, 0x3, RZ ;  /* 0x0000000330307819 */ /* 0x000fe400000012ff */
[----:B------:R-:W-:Y:S02]  /*bec0*/  SHF.R.U64 R52, R52, 0x3, RZ ;  /* 0x0000000334347819 */ /* 0x000fe400000012ff */
[----:B------:R-:W-:Y:S01]  /*bed0*/  SHF.R.U64 R11, R11, 0x3, RZ ;  /* 0x000000030b0b7819 */ /* 0x000fe200000012ff */
[----:B------:R-:W-:Y:S01]  /*bee0*/  UIADD3 UR4, UR11, UR4, URZ ;  /* 0x000000040b047290 */ /* 0x000fe2000fffe03f */
        /* <DEDUP_REMOVED lines=13> */
[----:B------:R-:W-:Y:S01]  /*bfc0*/  ULDC.64 UR12, c[0x0][0xae0] ;  /* 0x0002b800000c7ab9 */ /* 0x000fe20000000a00 */
[----:B------:R-:W-:Y:S01]  /*bfd0*/  IMAD R63, R3, R2, R60 ;  /* 0x00000002033f7224 */ /* 0x000fe200078e023c */
[----:B------:R-:W5:Y:S01]  /*bfe0*/  LD.E.128 R8, desc[UR36][R8.64] ;  /* 0x0000002408087980 */ /* 0x000f62000c101d00 */
[----:B------:R-:W-:-:S02]  /*bff0*/  IMAD R0, R0, UR12, RZ ;  /* 0x0000000c00007c24 */ /* 0x000fc4000f8e02ff */
[----:B------:R-:W-:Y:S01]  /*c000*/  IMAD.U32 R21, RZ, RZ, UR11 ;  /* 0x0000000bff157e24 */ /* 0x000fe2000f8e00ff */
[----:B------:R-:W5:Y:S01]  /*c010*/  LD.E.128 R4, desc[UR36][R4.64] ;  /* 0x0000002404047980 */ /* 0x000f62000c101d00 */
[----:B------:R-:W-:Y:S01]  /*c020*/  IMAD.U32 R20, RZ, RZ, UR10 ;  /* 0x0000000aff147e24 */ /* 0x000fe2000f8e00ff */
[----:B------:R-:W-:Y:S01]  /*c030*/  ULDC.64 UR10, c[0x0][0xad8] ;  /* 0x0002b600000a7ab9 */ /* 0x000fe20000000a00 */
[----:B------:R-:W-:Y:S01]  /*c040*/  IMAD.U32 R21, RZ, RZ, UR4 ;  /* 0x00000004ff157e24 */ /* 0x000fe2000f8e00ff */
[----:B------:R-:W5:Y:S01]  /*c050*/  LD.E.128 R36, desc[UR36][R36.64] ;  /* 0x0000002424247980 */ /* 0x000f62000c101d00 */
[C---:B------:R-:W-:Y:S01]  /*c060*/  IMAD R65, R61.reuse, UR13, R0 ;  /* 0x0000000d3d417c24 */ /* 0x040fe2000f8e0200 */
[----:B------:R-:W-:Y:S02]  /*c070*/  SHF.R.S32.HI R0, RZ, 0x1f, R63 ;  /* 0x0000001fff007819 */ /* 0x000fe4000001143f */
[----:B------:R-:W5:Y:S01]  /*c080*/  LD.E.128 R40, desc[UR36][R40.64] ;  /* 0x0000002428287980 */ /* 0x000f62000c101d00 */
[----:B------:R-:W-:-:S03]  /*c090*/  IMAD.WIDE.U32 R2, R61, UR12, R20 ;  /* 0x0000000c3d027c25 */ /* 0x000fc6000f8e0014 */
        /* <DEDUP_REMOVED lines=11> */
[----:B------:R-:W-:Y:S01]  /*c150*/  VIADD R64, R215, UR42 ;  /* 0x0000002ad7407c36 */ /* 0x000fe20008000000 */
[----:B------:R-:W-:Y:S01]  /*c160*/  UIADD3 UR8, UR8, 0x30820, URZ ;  /* 0x0003082008087890 */ /* 0x000fe2000fffe03f */
[C---:B------:R-:W-:Y:S02]  /*c170*/  IMAD R21, R63.reuse, UR11, R20 ;  /* 0x0000000b3f157c24 */ /* 0x040fe4000f8e0214 */
[----:B------:R-:W-:Y:S01]  /*c180*/  IMAD.WIDE.U32 R2, R63, UR10, R2 ;  /* 0x0000000a3f027c25 */ /* 0x000fe2000f8e0002 */
[----:B------:R-:W-:Y:S01]  /*c190*/  ISETP.GE.AND P2, PT, R64, R19, PT ;  /* 0x000000134000720c */ /* 0x000fe20003f46270 */
[----:B------:R-:W-:Y:S01]  /*c1a0*/  ULDC.64 UR10, c[0x0][0xa80] ;  /* 0x0002a000000a7ab9 */ /* 0x000fe20000000a00 */
[----:B------:R-:W-:Y:S02]  /*c1b0*/  UPRMT UR8, URZ, 0x654, UR8 ;  /* 0x000006543f087896 */ /* 0x000fe40008000008 */
[----:B------:R-:W-:-:S02]  /*c1c0*/  IADD3 R3, R3, R21, RZ ;  /* 0x0000001503037210 */ /* 0x000fc40007ffe0ff */
[----:B------:R-:W-:Y:S01]  /*c1d0*/  LEA R62, P3, R2, UR10, 0x1 ;  /* 0x0000000a023e7c11 */ /* 0x000fe2000f8608ff */
[----:B------:R-:W-:-:S03]  /*c1e0*/  VIADD R0, R64, 0x20 ;  /* 0x0000002040007836 */ /* 0x000fc60000000000 */
[----:B------:R-:W-:Y:S01]  /*c1f0*/  LEA.HI.X R63, R2, UR11, R3, 0x1, P3 ;  /* 0x0000000b023f7c11 */ /* 0x000fe200098f0c03 */
[----:B------:R-:W-:Y:S01]  /*c200*/  VIADD R20, R64, 0x40 ;  /* 0x0000004040147836 */ /* 0x000fe20000000000 */
[-C--:B------:R-:W-:Y:S01]  /*c210*/  ISETP.GE.AND P0, PT, R0, R19.reuse, PT ;  /* 0x000000130000720c */ /* 0x080fe20003f06270 */
[C---:B------:R-:W-:Y:S01]  /*c220*/  VIADD R65, R67.reuse, 0x40 ;  /* 0x0000004043417836 */ /* 0x040fe20000000000 */
[----:B0-----:R-:W-:Y:S01]  /*c230*/  SYNCS.ARRIVE.TRANS64.RED.A1T0 RZ, [UR8], RZ ;  /* 0x000000ffffff79a7 */ /* 0x001fe20008100408 */
[----:B------:R-:W-:Y:S01]  /*c240*/  VIADD R69, R67, 0x80 ;  /* 0x0000008043457836 */ /* 0x000fe20000000000 */
[----:B------:R0:W1:Y:S01]  /*c250*/  SHFL.IDX PT, R60, R62, RZ, 0x181f ;  /* 0x00181fff3e3c7589 */ /* 0x00006200000e0000 */
[----:B------:R-:W-:Y:S03]  /*c260*/  BSSY B1, `(.L_x_5679) ;  /* 0x0000014000017945 */ /* 0x000fe60003800000 */
[----:B------:R0:W2:Y:S01]  /*c270*/  SHFL.IDX PT, R0, R63, RZ, 0x181f ;  /* 0x00181fff3f007589 */ /* 0x0000a200000e0000 */
[----:B------:R-:W-:-:S02]  /*c280*/  ISETP.GE.AND P1, PT, R20, R19, PT ;  /* 0x000000131400720c */ /* 0x000fc40003f26270 */
        /* <DEDUP_REMOVED lines=17> */
.L_x_5680:
[----:B------:R-:W-:Y:S05]  /*c3a0*/  BSYNC B1 ;  /* 0x0000000000017941 */ /* 0x000fea0003800000 */
.L_x_5679:
[----:B--2---:R2:W3:Y:S01]  /*c3b0*/  SHFL.IDX PT, R0, R63, 0x1, 0x181f ;  /* 0x00381f003f007f89 */ /* 0x0044e200000e0000 */
[----:B------:R-:W-:Y:S03]  /*c3c0*/  BSSY B1, `(.L_x_5681) ;  /* 0x0000010000017945 */ /* 0x000fe60003800000 */
[----:B0----5:R2:W0:Y:S01]  /*c3d0*/  SHFL.IDX PT, R6, R62, 0x1, 0x181f ;  /* 0x00381f003e067f89 */ /* 0x02142200000e0000 */
        /* <DEDUP_REMOVED lines=14> */
.L_x_5682:
[----:B------:R-:W-:Y:S05]  /*c4c0*/  BSYNC B1 ;  /* 0x0000000000017941 */ /* 0x000fea0003800000 */
.L_x_5681:
[----:B---3--:R3:W1:Y:S01]  /*c4d0*/  SHFL.IDX PT, R0, R63, 0x2, 0x181f ;  /* 0x00581f003f007f89 */ /* 0x00866200000e0000 */
[----:B------:R-:W-:Y:S03]  /*c4e0*/  BSSY B1, `(.L_x_5683) ;  /* 0x0000010000017945 */ /* 0x000fe60003800000 */
[----:B0---4-:R3:W0:Y:S01]  /*c4f0*/  SHFL.IDX PT, R6, R62, 0x2, 0x181f ;  /* 0x00581f003e067f89 */ /* 0x01162200000e0000 */
        /* <DEDUP_REMOVED lines=8> */
[-C--:B-1----:R-:W-:Y:S02]  /*c580*/  @!P3 LEA.HI.X R3, R67, R0.reuse, R66, 0x1, P0 ;  /* 0x000000004303b211 */ /* 0x082fe400000f0c42 */
[-C--:B------:R-:W-:Y:S02]  /*c590*/  @!P4 LEA.HI.X R5, R65, R0.reuse, R68, 0x1, P1 ;  /* 0x000000004105c211 */ /* 0x080fe400008f0c44 */
[----:B------:R-:W-:Y:S01]  /*c5a0*/  @!P5 LEA.HI.X R7, R69, R0, R70, 0x1, P2 ;  /* 0x000000004507d211 */ /* 0x000fe200010f0c46 */
[----:B------:R4:W-:Y:S04]  /*c5b0*/  @!P3 ST.E.128 desc[UR36][R2.64], R12 ;  /* 0x0000000c0200b985 */ /* 0x0009e8000c101d24 */
[----:B------:R4:W-:Y:S04]  /*c5c0*/  @!P4 ST.E.128 desc[UR36][R4.64], R36 ;  /* 0x000000240400c985 */ /* 0x0009e8000c101d24 */
[----:B------:R4:W-:Y:S02]  /*c5d0*/  @!P5 ST.E.128 desc[UR36][R6.64], R52 ;  /* 0x000000340600d985 */ /* 0x0009e4000c101d24 */
.L_x_5684:
[----:B------:R-:W-:Y:S05]  /*c5e0*/  BSYNC B1 ;  /* 0x0000000000017941 */ /* 0x000fea0003800000 */
.L_x_5683:
[----:B-1----:R-:W-:Y:S01]  /*c5f0*/  VIADD R0, R64, 0x60 ;  /* 0x0000006040007836 */ /* 0x002fe20000000000 */
[----:B--23--:R-:W1:Y:S04]  /*c600*/  SHFL.IDX PT, R63, R63, 0x3, 0x181f ;  /* 0x00781f003f3f7f89 */ /* 0x00ce6800000e0000 */
[----:B------:R-:W-:Y:S01]  /*c610*/  ISETP.GE.AND P0, PT, R0, R19, PT ;  /* 0x000000130000720c */ /* 0x000fe20003f06270 */
[----:B------:R-:W2:-:S12]  /*c620*/  SHFL.IDX PT, R62, R62, 0x3, 0x181f ;  /* 0x00781f003e3e7f89 */ /* 0x000e9800000e0000 */
[----:B------:R-:W-:Y:S05]  /*c630*/  @P0 BRA `(.L_x_5685) ;  /* 0x0000002000180947 */ /* 0x000fea0003800000 */
[----:B------:R-:W-:Y:S02]  /*c640*/  ULDC UR4, c[0x0][0xac8] ;  /* 0x0002b20000047ab9 */ /* 0x000fe40000000800 */
[----:B------:R-:W-:Y:S02]  /*c650*/  ISETP.GE.AND P2, PT, R67, UR4, PT ;  /* 0x0000000443007c0c */ /* 0x000fe4000bf46270 */
[----:B------:R-:W-:-:S11]  /*c660*/  ISETP.GE.AND P3, PT, R65, UR4, PT ;  /* 0x0000000441007c0c */ /* 0x000fd6000bf66270 */
[-C--:B--2-4-:R-:W-:Y:S02]  /*c670*/  @!P2 LEA R2, P0, R67, R62.reuse, 0x1 ;  /* 0x0000003e4302a211 */ /* 0x094fe400078008ff */
[----:B------:R-:W-:Y:S02]  /*c680*/  @!P3 LEA R4, P1, R65, R62, 0x1 ;  /* 0x0000003e4104b211 */ /* 0x000fe400078208ff */
[-C--:B-1----:R-:W-:Y:S02]  /*c690*/  @!P2 LEA.HI.X R3, R67, R63.reuse, R66, 0x1, P0 ;  /* 0x0000003f4303a211 */ /* 0x082fe400000f0c42 */
[----:B------:R-:W-:Y:S02]  /*c6a0*/  @!P3 LEA.HI.X R5, R65, R63, R68, 0x1, P1 ;  /* 0x0000003f4105b211 */ /* 0x000fe400008f0c44 */
[----:B------:R-:W-:Y:S01]  /*c6b0*/  ISETP.GE.AND P0, PT, R69, UR4, PT ;  /* 0x0000000445007c0c */ /* 0x000fe2000bf06270 */
[----:B------:R1:W-:Y:S04]  /*c6c0*/  @!P2 ST.E.128 desc[UR36][R2.64], R24 ;  /* 0x000000180200a985 */ /* 0x0003e8000c101d24 */
[----:B------:R1:W-:Y:S08]  /*c6d0*/  @!P3 ST.E.128 desc[UR36][R4.64], R40 ;  /* 0x000000280400b985 */ /* 0x0003f0000c101d24 */
[----:B------:R-:W-:Y:S05]  /*c6e0*/  @P0 BRA `(.L_x_5685) ;  /* 0x0000001c00ec0947 */ /* 0x000fea0003800000 */
[----:B-1----:R-:W-:-:S04]  /*c6f0*/  LEA R2, P0, R69, R62, 0x1 ;  /* 0x0000003e45027211 */ /* 0x002fc800078008ff */
[----:B------:R-:W-:-:S05]  /*c700*/  LEA.HI.X R3, R69, R63, R70, 0x1, P0 ;  /* 0x0000003f45037211 */ /* 0x000fca00000f0c46 */
[----:B------:R1:W-:Y:S01]  /*c710*/  ST.E.128 desc[UR36][R2.64], R56 ;  /* 0x0000003802007985 */ /* 0x0003e2000c101d24 */
[----:B------:R-:W-:Y:S05]  /*c720*/  BRA `(.L_x_5685) ;  /* 0x0000001c00dc7947 */ /* 0x000fea0003800000 */
.L_x_5678:
        /* <DEDUP_REMOVED lines=16> */
[----:B------:R-:W-:Y:S01]  /*c830*/  UIMAD.WIDE.U32 UR10, UR18, UR12, UR10 ;  /* 0x0000000c120a72a5 */ /* 0x000fe2000f8e000a */
[----:B------:R-:W-:Y:S01]  /*c840*/  SHF.R.S32.HI R86, RZ, 0x1f, R212 ;  /* 0x0000001fff567819 */ /* 0x000fe200000114d4 */
[----:B------:R-:W-:Y:S01]  /*c850*/  UPRMT UR8, URZ, 0x654, UR8 ;  /* 0x000006543f087896 */ /* 0x000fe20008000008 */
[----:B------:R-:W-:Y:S01]  /*c860*/  SHF.R.S32.HI R19, RZ, 0x1f, R213 ;  /* 0x0000001fff137819 */ /* 0x000fe200000114d5 */
        /* <DEDUP_REMOVED lines=37> */
[----:B------:R-:W-:Y:S02]  /*cac0*/  ISETP.GE.AND P4, PT, R16, UR4, PT ;  /* 0x0000000410007c0c */ /* 0x000fe4000bf86270 */
[----:B------:R-:W-:Y:S02]  /*cad0*/  ISETP.GE.AND P1, PT, R213, UR4, PT ;  /* 0x00000004d5007c0c */ /* 0x000fe4000bf26270 */
[----:B------:R-:W-:Y:S02]  /*cae0*/  ISETP.GE.AND P2, PT, R194, UR4, PT ;  /* 0x00000004c2007c0c */ /* 0x000fe4000bf46270 */
[----:B------:R-:W-:Y:S02]  /*caf0*/  IADD3 R11, R16, 0x18, RZ ;  /* 0x00000018100b7810 */ /* 0x000fe40007ffe0ff */
[----:B------:R-:W-:-:S02]  /*cb00*/  SHF.R.S32.HI R9, RZ, 0x1f, R194 ;  /* 0x0000001fff097819 */ /* 0x000fc400000114c2 */
[----:B------:R-:W-:Y:S02]  /*cb10*/  ISETP.GE.AND P3, PT, R11, UR4, PT ;  /* 0x000000040b007c0c */ /* 0x000fe4000bf66270 */
[----:B------:R-:W-:Y:S01]  /*cb20*/  SHF.R.S32.HI R12, RZ, 0x1f, R11 ;  /* 0x0000001fff0c7819 */ /* 0x000fe2000001140b */
[----:B-12---:R-:W-:Y:S01]  /*cb30*/  @!P4 IMAD.WIDE R4, R16, 0x4, R2 ;  /* 0x000000041004c825 */ /* 0x006fe200078e0202 */
[----:B------:R-:W-:Y:S02]  /*cb40*/  SHF.R.S32.HI R15, RZ, 0x1f, R193 ;  /* 0x0000001fff0f7819 */ /* 0x000fe400000114c1 */
[-C--:B------:R-:W-:Y:S02]  /*cb50*/  @!P1 LEA R6, P5, R213, R2.reuse, 0x2 ;  /* 0x00000002d5069211 */ /* 0x080fe400078a10ff */
[----:B------:R1:W-:Y:S01]  /*cb60*/  @!P4 ST.E.64 desc[UR36][R4.64], R24 ;  /* 0x000000180400c985 */ /* 0x0003e2000c101b24 */
[----:B------:R-:W-:Y:S02]  /*cb70*/  ISETP.GE.AND P4, PT, R13, UR4, PT ;  /* 0x000000040d007c0c */ /* 0x000fe4000bf86270 */
[----:B------:R-:W-:-:S02]  /*cb80*/  @!P2 LEA R8, P6, R194, R2, 0x2 ;  /* 0x00000002c208a211 */ /* 0x000fc400078c10ff */
[-C--:B------:R-:W-:Y:S02]  /*cb90*/  @!P1 LEA.HI.X R7, R213, R3.reuse, R19, 0x2, P5 ;  /* 0x00000003d5079211 */ /* 0x080fe400028f1413 */
[----:B------:R-:W-:Y:S02]  /*cba0*/  ISETP.GE.AND P5, PT, R193, UR4, PT ;  /* 0x00000004c1007c0c */ /* 0x000fe4000bfa6270 */
[----:B------:R-:W-:Y:S01]  /*cbb0*/  @!P2 LEA.HI.X R9, R194, R3, R9, 0x2, P6 ;  /* 0x00000003c209a211 */ /* 0x000fe200030f1409 */
[----:B------:R2:W-:Y:S01]  /*cbc0*/  @!P1 ST.E.64 desc[UR36][R6.64], R28 ;  /* 0x0000001c06009985 */ /* 0x0005e2000c101b24 */
[-C--:B------:R-:W-:Y:S02]  /*cbd0*/  @!P3 LEA R10, P6, R11, R2.reuse, 0x2 ;  /* 0x000000020b0ab211 */ /* 0x080fe400078c10ff */
[----:B-1----:R-:W-:Y:S01]  /*cbe0*/  SHF.R.S32.HI R5, RZ, 0x1f, R13 ;  /* 0x0000001fff057819 */ /* 0x002fe2000001140d */
[----:B------:R1:W-:Y:S01]  /*cbf0*/  @!P2 ST.E.64 desc[UR36][R8.64], R32 ;  /* 0x000000200800a985 */ /* 0x0003e2000c101b24 */
[----:B------:R-:W-:-:S02]  /*cc00*/  @!P4 LEA R4, P1, R13, R2, 0x2 ;  /* 0x000000020d04c211 */ /* 0x000fc400078210ff */
[----:B------:R-:W-:Y:S02]  /*cc10*/  ISETP.GE.AND P2, PT, R192, UR4, PT ;  /* 0x00000004c0007c0c */ /* 0x000fe4000bf46270 */
[-C--:B------:R-:W-:Y:S02]  /*cc20*/  @!P4 LEA.HI.X R5, R13, R3.reuse, R5, 0x2, P1 ;  /* 0x000000030d05c211 */ /* 0x080fe400008f1405 */
[----:B------:R-:W-:Y:S02]  /*cc30*/  ISETP.GE.AND P1, PT, R23, UR4, PT ;  /* 0x0000000417007c0c */ /* 0x000fe4000bf26270 */
[-C--:B------:R-:W-:Y:S02]  /*cc40*/  @!P3 LEA.HI.X R11, R11, R3.reuse, R12, 0x2, P6 ;  /* 0x000000030b0bb211 */ /* 0x080fe400030f140c */
[C---:B------:R-:W-:Y:S02]  /*cc50*/  @!P5 LEA R12, P6, R193.reuse, R2, 0x2 ;  /* 0x00000002c10cd211 */ /* 0x040fe400078c10ff */
[----:B--2---:R-:W-:Y:S01]  /*cc60*/  SHF.R.S32.HI R7, RZ, 0x1f, R192 ;  /* 0x0000001fff077819 */ /* 0x004fe200000114c0 */
[----:B------:R-:W-:Y:S01]  /*cc70*/  @!P3 ST.E.64 desc[UR36][R10.64], R36 ;  /* 0x000000240a00b985 */ /* 0x000fe2000c101b24 */
[----:B------:R-:W-:-:S02]  /*cc80*/  @!P5 LEA.HI.X R13, R193, R3, R15, 0x2, P6 ;  /* 0x00000003c10dd211 */ /* 0x000fc400030f140f */
[----:B------:R-:W-:Y:S01]  /*cc90*/  ISETP.GE.AND P6, PT, R22, UR4, PT ;  /* 0x0000000416007c0c */ /* 0x000fe2000bfc6270 */
[----:B------:R2:W-:Y:S01]  /*cca0*/  @!P4 ST.E.64 desc[UR36][R4.64], R40 ;  /* 0x000000280400c985 */ /* 0x0005e2000c101b24 */
[-C--:B------:R-:W-:Y:S02]  /*ccb0*/  @!P2 LEA R6, P4, R192, R2.reuse, 0x2 ;  /* 0x00000002c006a211 */ /* 0x080fe400078810ff */
[----:B------:R-:W-:Y:S01]  /*ccc0*/  ISETP.GE.AND P3, PT, R212, UR4, PT ;  /* 0x00000004d4007c0c */ /* 0x000fe2000bf66270 */
[----:B------:R-:W-:Y:S01]  /*ccd0*/  @!P5 ST.E.64 desc[UR36][R12.64], R44 ;  /* 0x0000002c0c00d985 */ /* 0x000fe2000c101b24 */
[----:B-1----:R-:W-:Y:S02]  /*cce0*/  SHF.R.S32.HI R9, RZ, 0x1f, R23 ;  /* 0x0000001fff097819 */ /* 0x002fe40000011417 */
[----:B------:R-:W-:Y:S02]  /*ccf0*/  @!P1 LEA R8, P5, R23, R2, 0x2 ;  /* 0x0000000217089211 */ /* 0x000fe400078a10ff */
[----:B------:R-:W-:-:S02]  /*cd00*/  @!P2 LEA.HI.X R7, R192, R3, R7, 0x2, P4 ;  /* 0x00000003c007a211 */ /* 0x000fc400020f1407 */
[----:B------:R-:W-:Y:S02]  /*cd10*/  @!P1 LEA.HI.X R9, R23, R3, R9, 0x2, P5 ;  /* 0x0000000317099211 */ /* 0x000fe400028f1409 */
[----:B------:R-:W-:Y:S01]  /*cd20*/  ISETP.GE.AND P4, PT, R211, UR4, PT ;  /* 0x00000004d3007c0c */ /* 0x000fe2000bf86270 */
[----:B------:R1:W-:Y:S01]  /*cd30*/  @!P2 ST.E.64 desc[UR36][R6.64], R48 ;  /* 0x000000300600a985 */ /* 0x0003e2000c101b24 */
[----:B--2---:R-:W-:Y:S02]  /*cd40*/  SHF.R.S32.HI R5, RZ, 0x1f, R22 ;  /* 0x0000001fff057819 */ /* 0x004fe40000011416 */
[-C--:B------:R-:W-:Y:S01]  /*cd50*/  @!P6 LEA R4, P2, R22, R2.reuse, 0x2 ;  /* 0x000000021604e211 */ /* 0x080fe200078410ff */
[----:B------:R2:W-:Y:S01]  /*cd60*/  @!P1 ST.E.64 desc[UR36][R8.64], R52 ;  /* 0x0000003408009985 */ /* 0x0005e2000c101b24 */
[----:B------:R-:W-:Y:S02]  /*cd70*/  ISETP.GE.AND P5, PT, R210, UR4, PT ;  /* 0x00000004d2007c0c */ /* 0x000fe4000bfa6270 */
[----:B------:R-:W-:-:S02]  /*cd80*/  @!P3 LEA R10, P1, R212, R2, 0x2 ;  /* 0x00000002d40ab211 */ /* 0x000fc400078210ff */
[-C--:B------:R-:W-:Y:S02]  /*cd90*/  @!P6 LEA.HI.X R5, R22, R3.reuse, R5, 0x2, P2 ;  /* 0x000000031605e211 */ /* 0x080fe400010f1405 */
[----:B------:R-:W-:Y:S02]  /*cda0*/  @!P3 LEA.HI.X R11, R212, R3, R86, 0x2, P1 ;  /* 0x00000003d40bb211 */ /* 0x000fe400008f1456 */
[----:B------:R-:W-:Y:S01]  /*cdb0*/  ISETP.GE.AND P1, PT, R209, UR4, PT ;  /* 0x00000004d1007c0c */ /* 0x000fe2000bf26270 */
[----:B------:R3:W-:Y:S01]  /*cdc0*/  @!P6 ST.E.64 desc[UR36][R4.64], R56 ;  /* 0x000000380400e985 */ /* 0x0007e2000c101b24 */
[-C--:B-1----:R-:W-:Y:S02]  /*cdd0*/  @!P4 LEA R6, P6, R211, R2.reuse, 0x2 ;  /* 0x00000002d306c211 */ /* 0x082fe400078c10ff */
[----:B------:R-:W-:Y:S01]  /*cde0*/  ISETP.GE.AND P2, PT, R208, UR4, PT ;  /* 0x00000004d0007c0c */ /* 0x000fe2000bf46270 */
[----:B------:R1:W-:Y:S01]  /*cdf0*/  @!P3 ST.E.64 desc[UR36][R10.64], R60 ;  /* 0x0000003c0a00b985 */ /* 0x0003e2000c101b24 */
[----:B------:R-:W-:-:S02]  /*ce00*/  @!P5 LEA R12, P3, R210, R2, 0x2 ;  /* 0x00000002d20cd211 */ /* 0x000fc400078610ff */
[-C--:B------:R-:W-:Y:S02]  /*ce10*/  @!P4 LEA.HI.X R7, R211, R3.reuse, R85, 0x2, P6 ;  /* 0x00000003d307c211 */ /* 0x080fe400030f1455 */
[----:B------:R-:W-:-:S03]  /*ce20*/  @!P5 LEA.HI.X R13, R210, R3, R84, 0x2, P3 ;  /* 0x00000003d20dd211 */ /* 0x000fc600018f1454 */
[----:B------:R4:W-:Y:S01]  /*ce30*/  @!P4 ST.E.64 desc[UR36][R6.64], R64 ;  /* 0x000000400600c985 */ /* 0x0009e2000c101b24 */
[----:B------:R-:W-:Y:S02]  /*ce40*/  ISETP.GE.AND P4, PT, R207, UR4, PT ;  /* 0x00000004cf007c0c */ /* 0x000fe4000bf86270 */
[CC--:B--2---:R-:W-:Y:S01]  /*ce50*/  @!P1 LEA R8, P3, R209.reuse, R2.reuse, 0x2 ;  /* 0x00000002d1089211 */ /* 0x0c4fe200078610ff */
[----:B------:R2:W-:Y:S01]  /*ce60*/  @!P5 ST.E.64 desc[UR36][R12.64], R68 ;  /* 0x000000440c00d985 */ /* 0x0005e2000c101b24 */
[----:B------:R-:W-:Y:S02]  /*ce70*/  ISETP.GE.AND P5, PT, R206, UR4, PT ;  /* 0x00000004ce007c0c */ /* 0x000fe4000bfa6270 */
[----:B------:R-:W-:Y:S02]  /*ce80*/  @!P1 LEA.HI.X R9, R209, R3, R229, 0x2, P3 ;  /* 0x00000003d1099211 */ /* 0x000fe400018f14e5 */
[----:B---3--:R-:W-:-:S03]  /*ce90*/  @!P2 LEA R4, P6, R208, R2, 0x2 ;  /* 0x00000002d004a211 */ /* 0x008fc600078c10ff */
[----:B------:R3:W-:Y:S01]  /*cea0*/  @!P1 ST.E.64 desc[UR36][R8.64], R72 ;  /* 0x0000004808009985 */ /* 0x0007e2000c101b24 */
[-C--:B------:R-:W-:Y:S02]  /*ceb0*/  @!P2 LEA.HI.X R5, R208, R3.reuse, R228, 0x2, P6 ;  /* 0x00000003d005a211 */ /* 0x080fe400030f14e4 */
[----:B------:R-:W-:Y:S02]  /*cec0*/  ISETP.GE.AND P1, PT, R205, UR4, PT ;  /* 0x00000004cd007c0c */ /* 0x000fe4000bf26270 */
[CC--:B-1----:R-:W-:Y:S01]  /*ced0*/  @!P4 LEA R10, P3, R207.reuse, R2.reuse, 0x2 ;  /* 0x00000002cf0ac211 */ /* 0x0c2fe200078610ff */
        /* <DEDUP_REMOVED lines=11> */
[CC--:B---3--:R-:W-:Y:S02]  /*cf90*/  @!P2 LEA R8, P6, R204.reuse, R2.reuse, 0x2 ;  /* 0x00000002cc08a211 */ /* 0x0c8fe400078c10ff */
[----:B-1----:R-:W-:Y:S01]  /*cfa0*/  @!P3 LEA R4, P4, R203, R2, 0x2 ;  /* 0x00000002cb04b211 */ /* 0x002fe200078810ff */
        /* <DEDUP_REMOVED lines=24> */
.L_x_5687:
[----:B------:R-:W-:Y:S05]  /*d130*/  BSYNC B1 ;  /* 0x0000000000017941 */ /* 0x000fea0003800000 */
.L_x_5686:
        /* <DEDUP_REMOVED lines=18> */
[----:B------:R-:W-:-:S02]  /*d260*/  @!P4 LEA.HI.X R7, R213, R5, R19, 0x2, P6 ;  /* 0x00000005d507c211 */ /* 0x000fc400030f1413 */
[----:B------:R-:W-:Y:S02]  /*d270*/  ISETP.GE.AND P3, PT, R193, UR4, PT ;  /* 0x00000004c1007c0c */ /* 0x000fe4000bf66270 */
[-C--:B------:R-:W-:Y:S01]  /*d280*/  @!P2 LEA R12, P6, R9, R4.reuse, 0x2 ;  /* 0x00000004090ca211 */ /* 0x080fe200078c10ff */
[----:B------:R1:W-:Y:S01]  /*d290*/  @!P4 ST.E.64 desc[UR36][R6.64], R30 ;  /* 0x0000001e0600c985 */ /* 0x0003e2000c101b24 */
[-C--:B------:R-:W-:Y:S02]  /*d2a0*/  @!P1 LEA.HI.X R11, R11, R5.reuse, R0, 0x2, P5 ;  /* 0x000000050b0b9211 */ /* 0x080fe400028f1400 */
[C---:B------:R-:W-:Y:S02]  /*d2b0*/  @!P0 LEA R8, P5, R194.reuse, R4, 0x2 ;  /* 0x00000004c2088211 */ /* 0x040fe400078a10ff */
[-C--:B------:R-:W-:Y:S02]  /*d2c0*/  @!P2 LEA.HI.X R13, R9, R5.reuse, R13, 0x2, P6 ;  /* 0x00000005090da211 */ /* 0x080fe400030f140d */
[----:B------:R-:W-:-:S02]  /*d2d0*/  @!P0 LEA.HI.X R9, R194, R5, R15, 0x2, P5 ;  /* 0x00000005c2098211 */ /* 0x000fc400028f140f */
[----:B------:R-:W-:Y:S02]  /*d2e0*/  ISETP.GE.AND P4, PT, R192, UR4, PT ;  /* 0x00000004c0007c0c */ /* 0x000fe4000bf86270 */
[----:B------:R-:W-:Y:S01]  /*d2f0*/  ISETP.GE.AND P5, PT, R23, UR4, PT ;  /* 0x0000000417007c0c */ /* 0x000fe2000bfa6270 */
[----:B------:R-:W-:Y:S01]  /*d300*/  @!P0 ST.E.64 desc[UR36][R8.64], R34 ;  /* 0x0000002208008985 */ /* 0x000fe2000c101b24 */
[----:B------:R-:W-:Y:S02]  /*d310*/  SHF.R.S32.HI R0, RZ, 0x1f, R193 ;  /* 0x0000001fff007819 */ /* 0x000fe400000114c1 */
[----:B------:R-:W-:Y:S01]  /*d320*/  SHF.R.S32.HI R15, RZ, 0x1f, R192 ;  /* 0x0000001fff0f7819 */ /* 0x000fe200000114c0 */
[----:B------:R2:W-:Y:S01]  /*d330*/  @!P1 ST.E.64 desc[UR36][R10.64], R38 ;  /* 0x000000260a009985 */ /* 0x0005e2000c101b24 */
[C---:B0-----:R-:W-:Y:S02]  /*d340*/  @!P3 LEA R2, P1, R193.reuse, R4, 0x2 ;  /* 0x00000004c102b211 */ /* 0x041fe400078210ff */
[----:B------:R-:W-:Y:S01]  /*d350*/  SHF.R.S32.HI R19, RZ, 0x1f, R23 ;  /* 0x0000001fff137819 */ /* 0x000fe20000011417 */
[----:B------:R0:W-:Y:S01]  /*d360*/  @!P2 ST.E.64 desc[UR36][R12.64], R42 ;  /* 0x0000002a0c00a985 */ /* 0x0001e2000c101b24 */
[----:B------:R-:W-:-:S02]  /*d370*/  @!P3 LEA.HI.X R3, R193, R5, R0, 0x2, P1 ;  /* 0x00000005c103b211 */ /* 0x000fc400008f1400 */
[----:B------:R-:W-:Y:S02]  /*d380*/  ISETP.GE.AND P1, PT, R212, UR4, PT ;  /* 0x00000004d4007c0c */ /* 0x000fe4000bf26270 */
[----:B------:R-:W-:Y:S01]  /*d390*/  ISETP.GE.AND P2, PT, R22, UR4, PT ;  /* 0x0000000416007c0c */ /* 0x000fe2000bf46270 */
[----:B------:R3:W-:Y:S01]  /*d3a0*/  @!P3 ST.E.64 desc[UR36][R2.64], R46 ;  /* 0x0000002e0200b985 */ /* 0x0007e2000c101b24 */
[CC--:B-1----:R-:W-:Y:S02]  /*d3b0*/  @!P4 LEA R6, P0, R192.reuse, R4.reuse, 0x2 ;  /* 0x00000004c006c211 */ /* 0x0c2fe400078010ff */
[----:B------:R-:W-:Y:S02]  /*d3c0*/  @!P5 LEA R14, P6, R23, R4, 0x2 ;  /* 0x00000004170ed211 */ /* 0x000fe400078c10ff */
[----:B------:R-:W-:Y:S02]  /*d3d0*/  @!P4 LEA.HI.X R7, R192, R5, R15, 0x2, P0 ;  /* 0x00000005c007c211 */ /* 0x000fe400000f140f */
[----:B------:R-:W-:-:S02]  /*d3e0*/  ISETP.GE.AND P0, PT, R211, UR4, PT ;  /* 0x00000004d3007c0c */ /* 0x000fc4000bf06270 */
[----:B------:R-:W-:Y:S01]  /*d3f0*/  @!P5 LEA.HI.X R15, R23, R5, R19, 0x2, P6 ;  /* 0x00000005170fd211 */ /* 0x000fe200030f1413 */
[----:B------:R1:W-:Y:S01]  /*d400*/  @!P4 ST.E.64 desc[UR36][R6.64], R50 ;  /* 0x000000320600c985 */ /* 0x0003e2000c101b24 */
[-C--:B--2---:R-:W-:Y:S02]  /*d410*/  @!P1 LEA R10, P3, R212, R4.reuse, 0x2 ;  /* 0x00000004d40a9211 */ /* 0x084fe400078610ff */
[----:B------:R-:W-:Y:S01]  /*d420*/  SHF.R.S32.HI R9, RZ, 0x1f, R22 ;  /* 0x0000001fff097819 */ /* 0x000fe20000011416 */
[----:B------:R2:W-:Y:S01]  /*d430*/  @!P5 ST.E.64 desc[UR36][R14.64], R54 ;  /* 0x000000360e00d985 */ /* 0x0005e2000c101b24 */
[----:B------:R-:W-:Y:S02]  /*d440*/  ISETP.GE.AND P5, PT, R210, UR4, PT ;  /* 0x00000004d2007c0c */ /* 0x000fe4000bfa6270 */
[----:B------:R-:W-:Y:S02]  /*d450*/  @!P2 LEA R8, P6, R22, R4, 0x2 ;  /* 0x000000041608a211 */ /* 0x000fe400078c10ff */
[----:B------:R-:W-:-:S02]  /*d460*/  ISETP.GE.AND P4, PT, R209, UR4, PT ;  /* 0x00000004d1007c0c */ /* 0x000fc4000bf86270 */
[-C--:B------:R-:W-:Y:S02]  /*d470*/  @!P1 LEA.HI.X R11, R212, R5.reuse, R86, 0x2, P3 ;  /* 0x00000005d40b9211 */ /* 0x080fe400018f1456 */
[----:B------:R-:W-:Y:S02]  /*d480*/  ISETP.GE.AND P3, PT, R208, UR4, PT ;  /* 0x00000004d0007c0c */ /* 0x000fe4000bf66270 */
[----:B------:R-:W-:Y:S02]  /*d490*/  @!P2 LEA.HI.X R9, R22, R5, R9, 0x2, P6 ;  /* 0x000000051609a211 */ /* 0x000fe400030f1409 */
[----:B0-----:R-:W-:-:S03]  /*d4a0*/  @!P0 LEA R12, P6, R211, R4, 0x2 ;  /* 0x00000004d30c8211 */ /* 0x001fc600078c10ff */
[----:B------:R0:W-:Y:S01]  /*d4b0*/  @!P2 ST.E.64 desc[UR36][R8.64], R58 ;  /* 0x0000003a0800a985 */ /* 0x0001e2000c101b24 */
[-C--:B------:R-:W-:Y:S02]  /*d4c0*/  @!P0 LEA.HI.X R13, R211, R5.reuse, R85, 0x2, P6 ;  /* 0x00000005d30d8211 */ /* 0x080fe400030f1455 */
[CC--:B---3--:R-:W-:Y:S01]  /*d4d0*/  @!P5 LEA R2, P6, R210.reuse, R4.reuse, 0x2 ;  /* 0x00000004d202d211 */ /* 0x0c8fe200078c10ff */
[----:B------:R3:W-:Y:S01]  /*d4e0*/  @!P1 ST.E.64 desc[UR36][R10.64], R62 ;  /* 0x0000003e0a009985 */ /* 0x0007e2000c101b24 */
[----:B------:R-:W-:Y:S02]  /*d4f0*/  ISETP.GE.AND P2, PT, R207, UR4, PT ;  /* 0x00000004cf007c0c */ /* 0x000fe4000bf46270 */
[----:B------:R-:W-:Y:S01]  /*d500*/  @!P5 LEA.HI.X R3, R210, R5, R84, 0x2, P6 ;  /* 0x00000005d203d211 */ /* 0x000fe200030f1454 */
[----:B------:R4:W-:Y:S01]  /*d510*/  @!P0 ST.E.64 desc[UR36][R12.64], R66 ;  /* 0x000000420c008985 */ /* 0x0009e2000c101b24 */
[-C--:B-1----:R-:W-:Y:S02]  /*d520*/  @!P4 LEA R6, P0, R209, R4.reuse, 0x2 ;  /* 0x00000004d106c211 */ /* 0x082fe400078010ff */
[----:B--2---:R-:W-:Y:S01]  /*d530*/  @!P3 LEA R14, P6, R208, R4, 0x2 ;  /* 0x00000004d00eb211 */ /* 0x004fe200078c10ff */
[----:B------:R1:W-:Y:S01]  /*d540*/  @!P5 ST.E.64 desc[UR36][R2.64], R70 ;  /* 0x000000460200d985 */ /* 0x0003e2000c101b24 */
[----:B------:R-:W-:-:S02]  /*d550*/  ISETP.GE.AND P1, PT, R206, UR4, PT ;  /* 0x00000004ce007c0c */ /* 0x000fc4000bf26270 */
[-C--:B------:R-:W-:Y:S02]  /*d560*/  @!P4 LEA.HI.X R7, R209, R5.reuse, R229, 0x2, P0 ;  /* 0x00000005d107c211 */ /* 0x080fe400000f14e5 */
[----:B------:R-:W-:Y:S02]  /*d570*/  ISETP.GE.AND P0, PT, R205, UR4, PT ;  /* 0x00000004cd007c0c */ /* 0x000fe4000bf06270 */
[----:B------:R-:W-:Y:S01]  /*d580*/  @!P3 LEA.HI.X R15, R208, R5, R228, 0x2, P6 ;  /* 0x00000005d00fb211 */ /* 0x000fe200030f14e4 */
[----:B------:R2:W-:Y:S01]  /*d590*/  @!P4 ST.E.64 desc[UR36][R6.64], R74 ;  /* 0x0000004a0600c985 */ /* 0x0005e2000c101b24 */
[----:B0-----:R-:W-:-:S03]  /*d5a0*/  @!P2 LEA R8, P4, R207, R4, 0x2 ;  /* 0x00000004cf08a211 */ /* 0x001fc600078810ff */
[----:B------:R-:W-:Y:S01]  /*d5b0*/  @!P3 ST.E.64 desc[UR36][R14.64], R78 ;  /* 0x0000004e0e00b985 */ /* 0x000fe2000c101b24 */
[----:B------:R-:W-:Y:S02]  /*d5c0*/  ISETP.GE.AND P3, PT, R204, UR4, PT ;  /* 0x00000004cc007c0c */ /* 0x000fe4000bf66270 */
[CC--:B---3--:R-:W-:Y:S02]  /*d5d0*/  @!P1 LEA R10, P5, R206.reuse, R4.reuse, 0x2 ;  /* 0x00000004ce0a9211 */ /* 0x0c8fe400078a10ff */
[-C--:B------:R-:W-:Y:S02]  /*d5e0*/  @!P2 LEA.HI.X R9, R207, R5.reuse, R227, 0x2, P4 ;  /* 0x00000005cf09a211 */ /* 0x080fe400020f14e3 */
[----:B----4-:R-:W-:Y:S02]  /*d5f0*/  @!P0 LEA R12, P6, R205, R4, 0x2 ;  /* 0x00000004cd0c8211 */ /* 0x010fe400078c10ff */
[----:B------:R-:W-:Y:S01]  /*d600*/  ISETP.GE.AND P4, PT, R203, UR4, PT ;  /* 0x00000004cb007c0c */ /* 0x000fe2000bf86270 */
[----:B------:R0:W-:Y:S01]  /*d610*/  @!P2 ST.E.64 desc[UR36][R8.64], R82 ;  /* 0x000000520800a985 */ /* 0x0001e2000c101b24 */
[----:B------:R-:W-:-:S02]  /*d620*/  @!P1 LEA.HI.X R11, R206, R5, R226, 0x2, P5 ;  /* 0x00000005ce0b9211 */ /* 0x000fc400028f14e2 */
[-C--:B------:R-:W-:Y:S02]  /*d630*/  @!P0 LEA.HI.X R13, R205, R5.reuse, R225, 0x2, P6 ;  /* 0x00000005cd0d8211 */ /* 0x080fe400030f14e1 */
[----:B------:R-:W-:Y:S01]  /*d640*/  ISETP.GE.AND P2, PT, R202, UR4, PT ;  /* 0x00000004ca007c0c */ /* 0x000fe2000bf46270 */
[----:B------:R3:W-:Y:S01]  /*d650*/  @!P1 ST.E.64 desc[UR36][R10.64], R124 ;  /* 0x0000007c0a009985 */ /* 0x0007e2000c101b24 */
[----:B-1----:R-:W-:Y:S02]  /*d660*/  @!P3 LEA R2, P5, R204, R4, 0x2 ;  /* 0x00000004cc02b211 */ /* 0x002fe400078a10ff */
[----:B------:R-:W-:Y:S01]  /*d670*/  ISETP.GE.AND P1, PT, R201, UR4, PT ;  /* 0x00000004c9007c0c */ /* 0x000fe2000bf26270 */
[----:B------:R1:W-:Y:S01]  /*d680*/  @!P0 ST.E.64 desc[UR36][R12.64], R126 ;  /* 0x0000007e0c008985 */ /* 0x0003e2000c101b24 */
[----:B------:R-:W-:Y:S02]  /*d690*/  ISETP.GE.AND P0, PT, R200, UR4, PT ;  /* 0x00000004c8007c0c */ /* 0x000fe4000bf06270 */
[----:B------:R-:W-:-:S02]  /*d6a0*/  @!P3 LEA.HI.X R3, R204, R5, R224, 0x2, P5 ;  /* 0x00000005cc03b211 */ /* 0x000fc400028f14e0 */
[----:B------:R-:W-:Y:S02]  /*d6b0*/  ISETP.GE.AND P5, PT, R199, UR4, PT ;  /* 0x00000004c7007c0c */ /* 0x000fe4000bfa6270 */
[CC--:B--2---:R-:W-:Y:S01]  /*d6c0*/  @!P4 LEA R6, P6, R203.reuse, R4.reuse, 0x2 ;  /* 0x00000004cb06c211 */ /* 0x0c4fe200078c10ff */
[----:B------:R2:W-:Y:S01]  /*d6d0*/  @!P3 ST.E.64 desc[UR36][R2.64], R128 ;  /* 0x000000800200b985 */ /* 0x0005e2000c101b24 */
[CC--:B0-----:R-:W-:Y:S02]  /*d6e0*/  @!P2 LEA R8, P3, R202.reuse, R4.reuse, 0x2 ;  /* 0x00000004ca08a211 */ /* 0x0c1fe400078610ff */
[-C--:B------:R-:W-:Y:S02]  /*d6f0*/  @!P4 LEA.HI.X R7, R203, R5.reuse, R223, 0x2, P6 ;  /* 0x00000005cb07c211 */ /* 0x080fe400030f14df */
[-C--:B---3--:R-:W-:Y:S02]  /*d700*/  @!P1 LEA R10, P6, R201, R4.reuse, 0x2 ;  /* 0x00000004c90a9211 */ /* 0x088fe400078c10ff */
[----:B------:R-:W-:Y:S01]  /*d710*/  @!P2 LEA.HI.X R9, R202, R5, R222, 0x2, P3 ;  /* 0x00000005ca09a211 */ /* 0x000fe200018f14de */
[----:B------:R2:W-:Y:S01]  /*d720*/  @!P4 ST.E.64 desc[UR36][R6.64], R98 ;  /* 0x000000620600c985 */ /* 0x0005e2000c101b24 */
[----:B-1----:R-:W-:-:S02]  /*d730*/  @!P0 LEA R12, P4, R200, R4, 0x2 ;  /* 0x00000004c80c8211 */ /* 0x002fc400078810ff */
[----:B------:R-:W-:Y:S01]  /*d740*/  @!P5 LEA R14, P3, R199, R4, 0x2 ;  /* 0x00000004c70ed211 */ /* 0x000fe200078610ff */
[----:B------:R2:W-:Y:S01]  /*d750*/  @!P2 ST.E.64 desc[UR36][R8.64], R102 ;  /* 0x000000660800a985 */ /* 0x0005e2000c101b24 */
[-C--:B------:R-:W-:Y:S02]  /*d760*/  @!P1 LEA.HI.X R11, R201, R5.reuse, R221, 0x2, P6 ;  /* 0x00000005c90b9211 */ /* 0x080fe400030f14dd */
        /* <DEDUP_REMOVED lines=11> */
.L_x_5676:
[----:B------:R-:W-:Y:S01]  /*d820*/  R2UR UR4, R196 ;  /* 0x00000000c40472ca */ /* 0x000fe200000e0000 */
[----:B------:R-:W-:Y:S01]  /*d830*/  ULDC.64 UR8, c[0x0][0xc00] ;  /* 0x0003000000087ab9 */ /* 0x000fe20000000a00 */
[----:B------:R-:W-:Y:S01]  /*d840*/  R2UR UR11, R214 ;  /* 0x00000000d60b72ca */ /* 0x000fe200000e0000 */
[----:B------:R-:W-:Y:S01]  /*d850*/  UISETP.NE.U32.AND UP0, UPT, UR8, URZ, UPT ;  /* 0x0000003f0800728c */ /* 0x000fe2000bf05070 */
[----:B------:R-:W-:-:S03]  /*d860*/  R2UR UR10, R19 ;  /* 0x00000000130a72ca */ /* 0x000fc600000e0000 */
        /* <DEDUP_REMOVED lines=32> */
.L_x_5688:
        /* <DEDUP_REMOVED lines=8> */
[----:B------:R-:W-:Y:S02]  /*daf0*/  IMAD.U32 R3, RZ, RZ, UR42 ;  /* 0x0000002aff037e24 */ /* 0x000fe4000f8e00ff */
[----:B-1---5:R-:W-:-:S03]  /*db00*/  IMAD R2, R0, R9, RZ ;  /* 0x0000000900027224 */ /* 0x022fc600078e02ff */
        /* <DEDUP_REMOVED lines=52> */
.L_x_5690:
[----:B------:R-:W-:Y:S05]  /*de50*/  BSYNC B1 ;  /* 0x0000000000017941 */ /* 0x000fea0003800000 */
.L_x_5689:
[----:B------:R-:W-:-:S13]  /*de60*/  R2UR UR8, R19 ;  /* 0x00000000130872ca */ /* 0x000fda00000e0000 */
[----:B------:R-:W-:-:S06]  /*de70*/  UISETP.GT.AND UP0, UPT, UR8, 0x1, UPT ;  /* 0x000000010800788c */ /* 0x000fcc000bf04270 */
[----:B------:R-:W-:-:S13]  /*de80*/  PLOP3.LUT P0, PT, PT, PT, UP0, 0x80, 0x0 ;  /* 0x000000000000781c */ /* 0x000fda0003f0f008 */
[----:B------:R-:W-:Y:S05]  /*de90*/  @P0 BRA `(.L_x_5685) ;  /* 0x0000000800000947 */ /* 0x000fea0003800000 */
[----:B------:R-:W1:Y:S01]  /*dea0*/  LDC R11, c[0x0][0xbe8] ;  /* 0x0002fa00ff0b7b82 */ /* 0x000e620000000800 */
[----:B------:R-:W-:Y:S01]  /*deb0*/  ULDC.64 UR14, c[0x0][0xaa0] ;  /* 0x0002a800000e7ab9 */ /* 0x000fe20000000a00 */
[----:B------:R-:W-:Y:S01]  /*dec0*/  R2UR UR16, R197 ;  /* 0x00000000c51072ca */ /* 0x000fe200000e0000 */
[----:B------:R-:W-:Y:S01]  /*ded0*/  UIMAD UR10, UR21, UR14, URZ ;  /* 0x0000000e150a72a4 */ /* 0x000fe2000f8e023f */
[----:B------:R-:W-:Y:S01]  /*dee0*/  IMAD R2, R18, 0x20, R215 ;  /* 0x0000002012027824 */ /* 0x000fe200078e02d7 */
[----:B------:R-:W-:Y:S01]  /*def0*/  UIMAD.WIDE.U32 UR8, UR4, UR14, URZ ;  /* 0x0000000e040872a5 */ /* 0x000fe2000f8e003f */
[----:B------:R-:W-:Y:S01]  /*df00*/  VIADD R8, R215, UR42 ;  /* 0x0000002ad7087c36 */ /* 0x000fe20008000000 */
[----:B------:R-:W-:Y:S01]  /*df10*/  UIMAD UR10, UR4, UR15, UR10 ;  /* 0x0000000f040a72a4 */ /* 0x000fe2000f8e020a */
[----:B------:R-:W-:Y:S01]  /*df20*/  VIADD R6, R2, UR42 ;  /* 0x0000002a02067c36 */ /* 0x000fe20008000000 */
[----:B------:R-:W-:Y:S02]  /*df30*/  BSSY B1, `(.L_x_5691) ;  /* 0x0000040000017945 */ /* 0x000fe40003800000 */
[----:B------:R-:W-:-:S02]  /*df40*/  UIADD3 UR9, UR9, UR10, URZ ;  /* 0x0000000a09097290 */ /* 0x000fc4000fffe03f */
[----:B0-----:R-:W-:Y:S01]  /*df50*/  MOV R5, R6 ;  /* 0x0000000600057202 */ /* 0x001fe20000000f00 */
        /* <DEDUP_REMOVED lines=10> */
[----:B------:R-:W0:Y:S08]  /*e000*/  @P0 LDC R3, c[0x0][0xbec] ;  /* 0x0002fb00ff030b82 */ /* 0x000e300000000800 */
[----:B------:R-:W1:Y:S01]  /*e010*/  @P0 LDC R7, c[0x0][0xbf0] ;  /* 0x0002fc00ff070b82 */ /* 0x000e620000000800 */
        /* <DEDUP_REMOVED lines=8> */
[----:B------:R-:W-:Y:S02]  /*e0a0*/  IMAD.U32 R2, RZ, RZ, UR12 ;  /* 0x0000000cff027e24 */ /* 0x000fe4000f8e00ff */
[C---:B------:R-:W-:Y:S01]  /*e0b0*/  IMAD R9, R5.reuse, UR9, R4 ;  /* 0x0000000905097c24 */ /* 0x040fe2000f8e0204 */
[----:B------:R-:W-:Y:S01]  /*e0c0*/  SHF.R.S32.HI R4, RZ, 0x1f, R7 ;  /* 0x0000001fff047819 */ /* 0x000fe20000011407 */
[----:B------:R-:W-:Y:S01]  /*e0d0*/  IMAD.WIDE.U32 R2, R5, UR8, R2 ;  /* 0x0000000805027c25 */ /* 0x000fe2000f8e0002 */
[----:B------:R-:W-:-:S03]  /*e0e0*/  ULDC.64 UR8, c[0x0][0xad8] ;  /* 0x0002b60000087ab9 */ /* 0x000fc60000000a00 */
        /* <DEDUP_REMOVED lines=36> */
.L_x_5692:
[----:B------:R-:W-:Y:S05]  /*e330*/  BSYNC B1 ;  /* 0x0000000000017941 */ /* 0x000fea0003800000 */
.L_x_5691:
        /* <DEDUP_REMOVED lines=17> */
.L_x_5694:
[----:B------:R-:W-:Y:S05]  /*e450*/  BSYNC B1 ;  /* 0x0000000000017941 */ /* 0x000fea0003800000 */
.L_x_5693:
        /* <DEDUP_REMOVED lines=17> */
.L_x_5696:
[----:B------:R-:W-:Y:S05]  /*e570*/  BSYNC B1 ;  /* 0x0000000000017941 */ /* 0x000fea0003800000 */
.L_x_5695:
[----:B0-----:R-:W-:Y:S01]  /*e580*/  VIADD R0, R8, 0x60 ;  /* 0x0000006008007836 */ /* 0x001fe20000000000 */
[----:B--2-4-:R-:W2:Y:S04]  /*e590*/  SHFL.IDX PT, R5, R5, 0x3, 0x181f ;  /* 0x00781f0005057f89 */ /* 0x014ea800000e0000 */
[----:B------:R-:W-:Y:S01]  /*e5a0*/  ISETP.GE.AND P0, PT, R0, R11, PT ;  /* 0x0000000b0000720c */ /* 0x000fe20003f06270 */
[----:B-1-3--:R1:W3:-:S12]  /*e5b0*/  SHFL.IDX PT, R2, R4, 0x3, 0x181f ;  /* 0x00781f0004027f89 */ /* 0x00a2d800000e0000 */
        /* <DEDUP_REMOVED lines=8> */
[-C--:B--2---:R-:W-:Y:S02]  /*e640*/  @!P3 LEA.HI.X R15, R7, R5.reuse, R12, 0x1, P0 ;  /* 0x00000005070fb211 */ /* 0x084fe400000f0c0c */
[-C--:B------:R-:W-:Y:S02]  /*e650*/  @!P4 LEA.HI.X R9, R9, R5.reuse, R6, 0x1, P1 ;  /* 0x000000050909c211 */ /* 0x080fe400008f0c06 */
[----:B------:R-:W-:Y:S01]  /*e660*/  @!P5 LEA.HI.X R3, R13, R5, R10, 0x1, P2 ;  /* 0x000000050d03d211 */ /* 0x000fe200010f0c0a */
[----:B------:R1:W-:Y:S04]  /*e670*/  @!P3 ST.E.128 desc[UR36][R14.64], RZ ;  /* 0x000000ff0e00b985 */ /* 0x0003e8000c101d24 */
[----:B------:R1:W-:Y:S04]  /*e680*/  @!P4 ST.E.128 desc[UR36][R8.64], RZ ;  /* 0x000000ff0800c985 */ /* 0x0003e8000c101d24 */
[----:B------:R1:W-:Y:S02]  /*e690*/  @!P5 ST.E.128 desc[UR36][R2.64], RZ ;  /* 0x000000ff0200d985 */ /* 0x0003e4000c101d24 */
.L_x_5685:
[----:B------:R-:W-:Y:S05]  /*e6a0*/  BSYNC B0 ;  /* 0x0000000000007941 */ /* 0x000fea0003800000 */
.L_x_5675:
[----:B------:R-:W-:Y:S02]  /*e6b0*/  ULDC UR4, c[0x0][0xc3c] ;  /* 0x00030f0000047ab9 */ /* 0x000fe40000000800 */
[----:B------:R-:W-:-:S06]  /*e6c0*/  UISETP.GE.AND UP0, UPT, UR7, UR4, UPT ;  /* 0x000000040700728c */ /* 0x000fcc000bf06270 */
[----:B------:R-:W-:-:S13]  /*e6d0*/  PLOP3.LUT P0, PT, PT, PT, UP0, 0x80, 0x0 ;  /* 0x000000000000781c */ /* 0x000fda0003f0f008 */
[----:B------:R-:W-:Y:S05]  /*e6e0*/  @!P0 BRA `(.L_x_5697) ;  /* 0xffffff2800308947 */ /* 0x000fea000383ffff */
[----:B------:R-:W-:Y:S05]  /*e6f0*/  EXIT ;  /* 0x000000000000794d */ /* 0x000fea0003800000 */
.L_x_5632:
        /* <DEDUP_REMOVED lines=16> */
.L_x_5698:
        /* <DEDUP_REMOVED lines=40> */
[----:B------:R-:W-:Y:S01]  /*ea80*/  MOV R8, R3 ;  /* 0x0000000300087202 */ /* 0x000fe20000000f00 */
[----:B------:R-:W-:Y:S01]  /*ea90*/  UMOV UR4, URZ ;  /* 0x0000003f00047c82 */ /* 0x000fe20008000000 */
[----:B------:R-:W-:-:S05]  /*eaa0*/  ULDC UR5, c[0x0][0xc38] ;  /* 0x00030e0000057ab9 */ /* 0x000fca0000000800 */
.L_x_5702:
        /* <DEDUP_REMOVED lines=35> */
.L_x_5700:
        /* <DEDUP_REMOVED lines=13> */
.L_x_5703:
        /* <DEDUP_REMOVED lines=30> */
[----:B------:R-:W-:-:S02]  /*ef90*/  @P0 VIADD R2, R2, 0x1 ;  /* 0x0000000102020836 */ /* 0x000fc40000000000 */
[----:B0-----:R-:W-:-:S03]  /*efa0*/  IMAD.MOV R13, RZ, RZ, -R3 ;  /* 0x000000ffff0d7224 */ /* 0x001fc600078e0a03 */
[----:B------:R-:W-:Y:S02]  /*efb0*/  MOV R10, R2 ;  /* 0x00000002000a7202 */ /* 0x000fe40000000f00 */
[----:B------:R-:W-:Y:S01]  /*efc0*/  IABS R2, R9 ;  /* 0x0000000900027213 */ /* 0x000fe20000000000 */
[----:B------:R-:W-:Y:S02]  /*efd0*/  IMAD R11, R13, R4, RZ ;  /* 0x000000040d0b7224 */ /* 0x000fe400078e02ff */
[----:B------:R-:W-:Y:S01]  /*efe0*/  @!P2 IMAD.MOV R10, RZ, RZ, -R10 ;  /* 0x000000ffff0aa224 */ /* 0x000fe200078e0a0a */
[----:B------:R-:W-:Y:S01]  /*eff0*/  @!P1 LOP3.LUT R10, RZ, R6, RZ, 0x33, !PT ;  /* 0x00000006ff0a9212 */ /* 0x000fe200078e33ff */
[----:B------:R-:W-:Y:S02]  /*f000*/  IMAD.MOV R12, RZ, RZ, -R2 ;  /* 0x000000ffff0c7224 */ /* 0x000fe400078e0a02 */
[----:B------:R-:W-:Y:S01]  /*f010*/  IMAD.MOV.U32 R2, RZ, RZ, RZ ;  /* 0x000000ffff027224 */ /* 0x000fe200078e00ff */
[----:B------:R-:W-:-:S03]  /*f020*/  IABS R8, R10 ;  /* 0x0000000a00087213 */ /* 0x000fc60000000000 */
        /* <DEDUP_REMOVED lines=15> */
[----:B------:R-:W-:-:S04]  /*f120*/  @!P1 LOP3.LUT R2, RZ, R9, RZ, 0x33, !PT ;  /* 0x00000009ff029212 */ /* 0x000fc800078e33ff */
[----:B------:R-:W-:-:S05]  /*f130*/  IADD3 R18, -R2, RZ, RZ ;  /* 0x000000ff02127210 */ /* 0x000fca0007ffe1ff */
[C---:B------:R-:W-:Y:S02]  /*f140*/  IMAD R18, R9.reuse, R18, R10 ;  /* 0x0000001209127224 */ /* 0x040fe400078e020a */
[----:B------:R-:W-:Y:S02]  /*f150*/  IMAD R9, R9, 0x1000000, R2 ;  /* 0x0100000009097824 */ /* 0x000fe400078e0202 */
[----:B------:R-:W-:Y:S02]  /*f160*/  IMAD R2, R6, R3, R5 ;  /* 0x0000000306027224 */ /* 0x000fe400078e0205 */
[----:B------:R-:W-:Y:S01]  /*f170*/  IMAD R18, R18, 0x10000, R9 ;  /* 0x0001000012127824 */ /* 0x000fe200078e0209 */
[----:B------:R-:W-:Y:S06]  /*f180*/  BRA `(.L_x_5705) ;  /* 0x0000000000f47947 */ /* 0x000fec0003800000 */
.L_x_5704:
        /* <DEDUP_REMOVED lines=26> */
[----:B------:R-:W-:Y:S02]  /*f330*/  @!P2 IADD3 R2, -R2, RZ, RZ ;  /* 0x000000ff0202a210 */ /* 0x000fe40007ffe1ff */
        /* <DEDUP_REMOVED lines=31> */
[----:B------:R-:W-:Y:S02]  /*f530*/  @!P2 IADD3 R2, -R2, RZ, RZ ;  /* 0x000000ff0202a210 */ /* 0x000fe40007ffe1ff */
[----:B------:R-:W-:-:S05]  /*f540*/  @!P1 LOP3.LUT R2, RZ, R13, RZ, 0x33, !PT ;  /* 0x0000000dff029212 */ /* 0x000fca00078e33ff */
[----:B------:R-:W-:-:S07]  /*f550*/  IMAD R18, R2, R18, R3 ;  /* 0x0000001202127224 */ /* 0x000fce00078e0203 */
.L_x_5705:
[----:B------:R-:W-:-:S05]  /*f560*/  LOP3.LUT R17, RZ, R2, RZ, 0x33, !PT ;  /* 0x00000002ff117212 */ /* 0x000fca00078e33ff */
[----:B------:R-:W-:Y:S01]  /*f570*/  IMAD.IADD R17, R6, 0x1, R17 ;  /* 0x0000000106117824 */ /* 0x000fe200078e0211 */
[----:B------:R-:W-:Y:S06]  /*f580*/  BRA `(.L_x_5706) ;  /* 0x0000000000147947 */ /* 0x000fec0003800000 */
.L_x_5701:
[----:B------:R-:W-:Y:S01]  /*f590*/  ULDC UR4, c[0x0][0xc3c] ;  /* 0x00030f0000047ab9 */ /* 0x000fe20000000800 */
[----:B------:R-:W-:Y:S02]  /*f5a0*/  IMAD.MOV.U32 R17, RZ, RZ, RZ ;  /* 0x000000ffff117224 */ /* 0x000fe400078e00ff */
[----:B------:R-:W-:Y:S02]  /*f5b0*/  IMAD.U32 R16, RZ, RZ, UR6 ;  /* 0x00000006ff107e24 */ /* 0x000fe4000f8e00ff */
[----:B------:R-:W-:Y:S02]  /*f5c0*/  IMAD.MOV.U32 R18, RZ, RZ, RZ ;  /* 0x000000ffff127224 */ /* 0x000fe400078e00ff */
[----:B------:R-:W-:-:S07]  /*f5d0*/  IMAD.U32 R19, RZ, RZ, UR4 ;  /* 0x00000004ff137e24 */ /* 0x000fce000f8e00ff */
.L_x_5706:
[----:B------:R-:W-:-:S13]  /*f5e0*/  ISETP.NE.AND P0, PT, R7, RZ, PT ;  /* 0x000000ff0700720c */ /* 0x000fda0003f05270 */
[----:B------:R-:W0:Y:S01]  /*f5f0*/  @!P0 S2R R3, SR_CgaCtaId ;  /* 0x0000000000038919 */ /* 0x000e220000008800 */
[----:B------:R-:W-:-:S04]  /*f600*/  @!P0 MOV R2, 0x400 ;  /* 0x0000040000028802 */ /* 0x000fc80000000f00 */
[----:B0-----:R-:W-:-:S05]  /*f610*/  @!P0 LEA R2, R3, R2, 0x18 ;  /* 0x0000000203028211 */ /* 0x001fca00078ec0ff */
[----:B------:R1:W-:Y:S01]  /*f620*/  @!P0 STS.128 [R2+0x308d0], R16 ;  /* 0x0308d01002008388 */ /* 0x0003e20000000c00 */
[----:B------:R-:W-:Y:S06]  /*f630*/  BAR.ARV 0x5, 0x180 ;  /* 0x0146000000007b1d */ /* 0x000fec0000002000 */
.L_x_5699:
        /* <DEDUP_REMOVED lines=11> */
[----:B------:R-:W-:Y:S01]  /*f6f0*/  MOV R28, 0x1 ;  /* 0x00000001001c7802 */ /* 0x000fe20000000f00 */
[----:B------:R-:W-:Y:S01]  /*f700*/  IMAD.MOV.U32 R27, RZ, RZ, RZ ;  /* 0x000000ffff1b7224 */ /* 0x000fe200078e00ff */
[----:B------:R-:W-:Y:S01]  /*f710*/  LOP3.LUT R3, R31, 0x1f8, RZ, 0xc0, !PT ;  /* 0x000001f81f037812 */ /* 0x000fe200078ec0ff */
[----:B------:R-:W-:-:S03]  /*f720*/  ULDC UR39, c[0x0][0xc] ;  /* 0x0000030000277ab9 */ /* 0x000fc60000000800 */
        /* <DEDUP_REMOVED lines=15> */
.L_x_5772:
        /* <DEDUP_REMOVED lines=49> */
.L_x_5708:
        /* <DEDUP_REMOVED lines=9> */
.L_x_5709:
        /* <DEDUP_REMOVED lines=8> */
[----:B---3--:R-:W-:-:S07]  /*fc40*/  IADD3 R37, -R37, R0, RZ ;  /* 0x0000000025257210 */ /* 0x008fce0007ffe1ff */
.L_x_5710:
[----:B------:R-:W4:Y:S01]  /*fc50*/  LDL R4, [R1+0xc] ;  /* 0x00000c0001047983 */ /* 0x000f220000100800 */
[----:B012---:R-:W0:Y:S01]  /*fc60*/  LDC R0, c[0x0][0x448] ;  /* 0x00011200ff007b82 */ /* 0x007e220000000800 */
[----:B-----5:R-:W-:Y:S01]  /*fc70*/  IMAD.IADD R37, R37, 0x1, -R6 ;  /* 0x0000000125257824 */ /* 0x020fe200078e0a06 */
[----:B------:R-:W-:Y:S01]  /*fc80*/  LOP3.LUT R23, R23, 0xffffff7f, RZ, 0xc0, !PT ;  /* 0xffffff7f17177812 */ /* 0x000fe200078ec0ff */
[----:B------:R-:W-:Y:S01]  /*fc90*/  BSSY B0, `(.L_x_5711) ;  /* 0x0000038000007945 */ /* 0x000fe20003800000 */
[----:B0-----:R-:W-:Y:S01]  /*fca0*/  ISETP.NE.AND P0, PT, R0, 0x1, PT ;  /* 0x000000010000780c */ /* 0x001fe20003f05270 */
[----:B------:R-:W-:-:S04]  /*fcb0*/  IMAD.SHL.U32 R0, R17, 0x80, RZ ;  /* 0x0000008011007824 */ /* 0x000fc800078e00ff */
[----:B------:R-:W-:-:S08]  /*fcc0*/  VIADD R0, R0, 0x7f ;  /* 0x0000007f00007836 */ /* 0x000fd00000000000 */
[----:B---3--:R-:W0:Y:S01]  /*fcd0*/  @P0 LDC R3, c[0x0][0x44c] ;  /* 0x00011300ff030b82 */ /* 0x008e220000000800 */
[----:B------:R-:W-:-:S07]  /*fce0*/  @P0 LOP3.LUT R23, R23, 0x80, RZ, 0xfc, !PT ;  /* 0x0000008017170812 */ /* 0x000fce00078efcff */
[----:B------:R-:W1:Y:S01]  /*fcf0*/  @P0 LDC R5, c[0x0][0x450] ;  /* 0x00011400ff050b82 */ /* 0x000e620000000800 */
[----:B0-----:R-:W-:-:S05]  /*fd00*/  @P0 IMAD.HI.U32 R2, R0, R3, RZ ;  /* 0x0000000300020227 */ /* 0x001fca00078e00ff */
[----:B-1----:R-:W-:Y:S01]  /*fd10*/  @P0 SHF.R.U32.HI R0, RZ, R5, R2 ;  /* 0x00000005ff000219 */ /* 0x002fe20000011602 */
[----:B------:R-:W-:-:S04]  /*fd20*/  VIADD R2, R37, 0x5f ;  /* 0x0000005f25027836 */ /* 0x000fc80000000000 */
[----:B------:R-:W-:Y:S01]  /*fd30*/  IMAD.HI R2, R2, 0x2aaaaaab, RZ ;  /* 0x2aaaaaab02027827 */ /* 0x000fe200078e02ff */
[----:B----4-:R-:W-:-:S05]  /*fd40*/  IADD3 R3, R37, 0x60, -R4 ;  /* 0x0000006025037810 */ /* 0x010fca0007ffe804 */
[----:B------:R-:W-:Y:S01]  /*fd50*/  IMAD.IADD R0, R3, 0x1, R0 ;  /* 0x0000000103007824 */ /* 0x000fe200078e0200 */
[----:B------:R-:W-:-:S03]  /*fd60*/  SHF.R.U32.HI R3, RZ, 0x1f, R2 ;  /* 0x0000001fff037819 */ /* 0x000fc60000011602 */
[----:B------:R-:W-:Y:S01]  /*fd70*/  IMAD.HI R4, R0, 0x2aaaaaab, RZ ;  /* 0x2aaaaaab00047827 */ /* 0x000fe200078e02ff */
[----:B------:R-:W-:Y:S02]  /*fd80*/  LEA.HI.SX32 R0, R2, R3, 0x1c ;  /* 0x0000000302007211 */ /* 0x000fe400078fe2ff */
[----:B------:R-:W-:Y:S02]  /*fd90*/  LOP3.LUT R2, R18, 0xff000000, RZ, 0xc0, !PT ;  /* 0xff00000012027812 */ /* 0x000fe400078ec0ff */
[----:B------:R-:W-:Y:S02]  /*fda0*/  SHF.R.U32.HI R3, RZ, 0x1f, R4 ;  /* 0x0000001fff037819 */ /* 0x000fe40000011604 */
[----:B------:R-:W-:Y:S02]  /*fdb0*/  SHF.R.U32.HI R2, RZ, 0x8, R2 ;  /* 0x00000008ff027819 */ /* 0x000fe40000011602 */
[----:B------:R-:W-:-:S04]  /*fdc0*/  LEA.HI.SX32 R3, R4, R3, 0x1c ;  /* 0x0000000304037211 */ /* 0x000fc800078fe2ff */
[----:B------:R-:W-:Y:S02]  /*fdd0*/  VIMNMX R0, R0, R3, PT ;  /* 0x0000000300007248 */ /* 0x000fe40003fe0100 */
[----:B------:R-:W-:Y:S02]  /*fde0*/  LOP3.LUT R3, R18, 0xff0000, RZ, 0xc0, !PT ;  /* 0x00ff000012037812 */ /* 0x000fe400078ec0ff */
[----:B------:R-:W-:Y:S02]  /*fdf0*/  ISETP.GE.AND P0, PT, R0, 0x1, PT ;  /* 0x000000010000780c */ /* 0x000fe40003f06270 */
[----:B------:R-:W-:Y:S01]  /*fe00*/  LEA.HI R2, R3, R2, RZ, 0x10 ;  /* 0x0000000203027211 */ /* 0x000fe200078f80ff */
[----:B------:R-:W-:-:S03]  /*fe10*/  IMAD.MOV.U32 R3, RZ, RZ, RZ ;  /* 0x000000ffff037224 */ /* 0x000fc600078e00ff */
[----:B------:R-:W-:-:S07]  /*fe20*/  LOP3.LUT R4, R2, 0xff, RZ, 0xc0, !PT ;  /* 0x000000ff02047812 */ /* 0x000fce00078ec0ff */
        /* <DEDUP_REMOVED lines=30> */
.L_x_5712:
[----:B------:R-:W-:Y:S05]  /*10010*/  BSYNC B0 ;  /* 0x0000000000007941 */ /* 0x000fea0003800000 */
.L_x_5711:
        /* <DEDUP_REMOVED lines=24> */
.L_x_5714:
        /* <DEDUP_REMOVED lines=20> */
.L_x_5717:
[----:B------:R-:W-:Y:S05]  /*102e0*/  BSYNC B6 ;  /* 0x0000000000067941 */ /* 0x000fea0003800000 */
.L_x_5716:
        /* <DEDUP_REMOVED lines=20> */
.L_x_5720:
[----:B------:R0:W1:Y:S01]  /*10430*/  LDC.64 R2, c[0x4][R26] ;  /* 0x010000001a027b82 */ /* 0x0000620000000a00 */
[----:B------:R-:W-:Y:S01]  /*10440*/  ULDC.64 UR6, c[0x4][0x138] ;  /* 0x01004e0000067ab9 */ /* 0x000fe20000000a00 */
[----:B------:R-:W-:Y:S01]  /*10450*/  ULDC.64 UR8, c[0x4][0x140] ;  /* 0x0100500000087ab9 */ /* 0x000fe20000000a00 */
[----:B------:R-:W-:Y:S01]  /*10460*/  ULDC.64 UR4, c[0x4][0x80] ;  /* 0x0100200000047ab9 */ /* 0x000fe20000000a00 */
[----:B------:R-:W-:Y:S01]  /*10470*/  IMAD.U32 R4, RZ, RZ, UR6 ;  /* 0x00000006ff047e24 */ /* 0x000fe2000f8e00ff */
[----:B------:R-:W-:Y:S01]  /*10480*/  MOV R13, RZ ;  /* 0x000000ff000d7202 */ /* 0x000fe20000000f00 */
[----:B------:R-:W-:Y:S02]  /*10490*/  IMAD.U32 R5, RZ, RZ, UR7 ;  /* 0x00000007ff057e24 */ /* 0x000fe4000f8e00ff */
[----:B------:R-:W-:Y:S02]  /*104a0*/  IMAD.U32 R6, RZ, RZ, UR8 ;  /* 0x00000008ff067e24 */ /* 0x000fe4000f8e00ff */
[----:B------:R-:W-:-:S02]  /*104b0*/  IMAD.U32 R7, RZ, RZ, UR9 ;  /* 0x00000009ff077e24 */ /* 0x000fc4000f8e00ff */
[----:B------:R-:W-:Y:S02]  /*104c0*/  IMAD.U32 R10, RZ, RZ, UR4 ;  /* 0x00000004ff0a7e24 */ /* 0x000fe4000f8e00ff */
[----:B------:R-:W-:Y:S02]  /*104d0*/  IMAD.U32 R11, RZ, RZ, UR5 ;  /* 0x00000005ff0b7e24 */ /* 0x000fe4000f8e00ff */
[----:B------:R-:W-:Y:S02]  /*104e0*/  IMAD.MOV.U32 R8, RZ, RZ, 0x70 ;  /* 0x00000070ff087424 */ /* 0x000fe400078e00ff */
[----:B0-----:R-:W-:-:S07]  /*104f0*/  IMAD.MOV.U32 R12, RZ, RZ, 0x1 ;  /* 0x00000001ff0c7424 */ /* 0x001fce00078e00ff */
[----:B------:R-:W-:-:S07]  /*10500*/  LEPC R20, `(.L_x_5719) ;  /* 0x000000001014794e */ /* 0x000fce0000000000 */
[----:B-1----:R-:W-:Y:S05]  /*10510*/  CALL.ABS.NOINC R2 ;  /* 0x0000000002007343 */ /* 0x002fea0003c00000 */
.L_x_5719:
[----:B------:R-:W-:Y:S05]  /*10520*/  BSYNC B6 ;  /* 0x0000000000067941 */ /* 0x000fea0003800000 */
.L_x_5718:
        /* <DEDUP_REMOVED lines=26> */
[C---:B------:R-:W-:Y:S01]  /*106d0*/  ISETP.GE.AND P0, PT, R0.reuse, R37, PT ;  /* 0x000000250000720c */ /* 0x040fe20003f06270 */
[----:B---3--:R-:W-:-:S03]  /*106e0*/  IMAD.IADD R0, R0, 0x1, R21 ;  /* 0x0000000100007824 */ /* 0x008fc600078e0215 */
[----:B------:R-:W-:Y:S01]  /*106f0*/  ISETP.GT.U32.OR P0, PT, R20, 0x5f, P0 ;  /* 0x0000005f1400780c */ /* 0x000fe20000704470 */
[----:B0-----:R-:W-:-:S04]  /*10700*/  @P2 IMAD.HI.U32 R3, R0, R3, RZ ;  /* 0x0000000300032227 */ /* 0x001fc800078e00ff */
[----:B------:R-:W-:Y:S01]  /*10710*/  IMAD.MOV.U32 R4, RZ, RZ, R0 ;  /* 0x000000ffff047224 */ /* 0x000fe200078e0000 */
[----:B-1----:R-:W-:-:S07]  /*10720*/  @P2 SHF.R.U32.HI R4, RZ, R2, R3 ;  /* 0x00000002ff042219 */ /* 0x002fce0000011603 */
[----:B------:R-:W0:Y:S01]  /*10730*/  @!P0 LDC.64 R2, c[0x0][0x428] ;  /* 0x00010a00ff028b82 */ /* 0x000e220000000a00 */
[----:B------:R-:W-:-:S04]  /*10740*/  IMAD.MOV R5, RZ, RZ, -R4 ;  /* 0x000000ffff057224 */ /* 0x000fc800078e0a04 */
[----:B------:R-:W-:Y:S01]  /*10750*/  IMAD R0, R6, R5, R0 ;  /* 0x0000000506007224 */ /* 0x000fe200078e0200 */
[----:B----4-:R-:W-:Y:S02]  /*10760*/  SHF.R.S32.HI R6, RZ, 0x1f, R30 ;  /* 0x0000001fff067819 */ /* 0x010fe4000001141e */
[----:B------:R-:W-:-:S03]  /*10770*/  @!P0 SHF.R.S32.HI R5, RZ, 0x1f, R4 ;  /* 0x0000001fff058819 */ /* 0x000fc60000011404 */
[----:B------:R0:W-:Y:S02]  /*10780*/  STL [R1+0x8], R6 ;  /* 0x0000080601007387 */ /* 0x0001e40000100800 */
[-C--:B0-----:R-:W-:Y:S02]  /*10790*/  @!P0 IMAD R6, R6, R2.reuse, RZ ;  /* 0x0000000206068224 */ /* 0x081fe400078e02ff */
[----:B------:R-:W-:-:S04]  /*107a0*/  @!P0 IMAD.WIDE.U32 R4, R30, R2, R4 ;  /* 0x000000021e048225 */ /* 0x000fc800078e0004 */
[----:B------:R-:W-:Y:S02]  /*107b0*/  @!P0 IMAD R6, R30, R3, R6 ;  /* 0x000000031e068224 */ /* 0x000fe400078e0206 */
[----:B------:R-:W0:Y:S01]  /*107c0*/  @!P0 LDC.64 R2, c[0x0][0x418] ;  /* 0x00010600ff028b82 */ /* 0x000e220000000a00 */
[----:B------:R-:W-:Y:S01]  /*107d0*/  ISETP.GE.AND P2, PT, R31, UR4, PT ;  /* 0x000000041f007c0c */ /* 0x000fe2000bf46270 */
[----:B------:R-:W-:-:S12]  /*107e0*/  @!P0 IMAD.IADD R6, R5, 0x1, R6 ;  /* 0x0000000105068824 */ /* 0x000fd800078e0206 */
[----:B------:R-:W-:Y:S02]  /*107f0*/  @P2 LOP3.LUT R23, R23, 0x4, RZ, 0xfc, !PT ;  /* 0x0000000417172812 */ /* 0x000fe400078efcff */
[----:B0-----:R-:W-:-:S04]  /*10800*/  @!P0 LEA R2, P1, R4, R2, 0x2 ;  /* 0x0000000204028211 */ /* 0x001fc800078210ff */
[----:B------:R-:W-:Y:S01]  /*10810*/  @!P0 LEA.HI.X R3, R4, R3, R6, 0x2, P1 ;  /* 0x0000000304038211 */ /* 0x000fe200008f1406 */
[----:B------:R-:W-:Y:S01]  /*10820*/  IMAD.MOV.U32 R4, RZ, RZ, RZ ;  /* 0x000000ffff047224 */ /* 0x000fe200078e00ff */
[----:B------:R-:W-:Y:S02]  /*10830*/  ISETP.GE.AND P1, PT, R33, UR4, PT ;  /* 0x0000000421007c0c */ /* 0x000fe4000bf26270 */
[----:B------:R-:W-:-:S03]  /*10840*/  LOP3.LUT R23, R23, 0xfffffffd, RZ, 0xc0, !PT ;  /* 0xfffffffd17177812 */ /* 0x000fc600078ec0ff */
[----:B------:R0:W5:Y:S01]  /*10850*/  @!P0 LDG.E R4, desc[UR36][R2.64] ;  /* 0x0000002402048981 */ /* 0x000162000c1e1900 */
[----:B------:R-:W-:-:S07]  /*10860*/  ISETP.GE.AND P0, PT, R32, UR4, PT ;  /* 0x0000000420007c0c */ /* 0x000fce000bf06270 */
[----:B------:R-:W-:Y:S01]  /*10870*/  @P1 LOP3.LUT R23, R23, 0x2, RZ, 0xfc, !PT ;  /* 0x0000000217171812 */ /* 0x000fe200078efcff */
[----:B0-----:R-:W-:-:S03]  /*10880*/  IMAD.U32 R2, RZ, RZ, UR38 ;  /* 0x00000026ff027e24 */ /* 0x001fc6000f8e00ff */
[----:B------:R-:W-:-:S04]  /*10890*/  LOP3.LUT R23, R23, 0xfffffffe, RZ, 0xc0, !PT ;  /* 0xfffffffe17177812 */ /* 0x000fc800078ec0ff */
[----:B------:R-:W-:Y:S01]  /*108a0*/  @P0 LOP3.LUT R23, R23, 0x1, RZ, 0xfc, !PT ;  /* 0x0000000117170812 */ /* 0x000fe200078efcff */
[----:B------:R-:W-:Y:S06]  /*108b0*/  BRA.DIV UR5, `(.L_x_5721) ;  /* 0x0000004605187947 */ /* 0x000fec000b800000 */
.L_x_5789:
        /* <DEDUP_REMOVED lines=8> */
.L_x_5722:
        /* <DEDUP_REMOVED lines=23> */
.L_x_5790:
[----:B------:R-:W-:Y:S05]  /*10ab0*/  BSYNC B0 ;  /* 0x0000000000007941 */ /* 0x000fea0003800000 */
.L_x_5723:
        /* <DEDUP_REMOVED lines=90> */
.L_x_5804:
        /* <DEDUP_REMOVED lines=12> */
.L_x_5726:
        /* <DEDUP_REMOVED lines=10> */
.L_x_5727:
        /* <DEDUP_REMOVED lines=35> */
.L_x_5729:
[----:B------:R-:W-:Y:S05]  /*113f0*/  BSYNC B6 ;  /* 0x0000000000067941 */ /* 0x000fea0003800000 */
.L_x_5728:
[----:B------:R-:W3:Y:S01]  /*11400*/  LDL.LU.64 R2, [R1+0x18] ;  /* 0x0000180001027983 */ /* 0x000ee20000300a00 */
[----:B------:R-:W0:Y:S01]  /*11410*/  LDC R0, c[0x0][0x448] ;  /* 0x00011200ff007b82 */ /* 0x000e220000000800 */
[----:B------:R-:W-:Y:S02]  /*11420*/  ULDC.64 UR4, c[0x0][0x2d8] ;  /* 0x0000b60000047ab9 */ /* 0x000fe40000000a00 */
[----:B------:R-:W4:Y:S04]  /*11430*/  LDL.LU R20, [R1+0x10] ;  /* 0x0000100001147983 */ /* 0x000f280000300800 */
[----:B------:R1:W5:Y:S01]  /*11440*/  LDL R9, [R1+0xc] ;  /* 0x00000c0001097983 */ /* 0x0003620000100800 */
[----:B------:R-:W2:Y:S01]  /*11450*/  S2R R21, SR_TID.X ;  /* 0x0000000000157919 */ /* 0x000ea20000002100 */
[----:B0-----:R-:W-:-:S13]  /*11460*/  ISETP.NE.AND P6, PT, R0, 0x1, PT ;  /* 0x000000010000780c */ /* 0x001fda0003fc5270 */
[----:B------:R-:W0:Y:S01]  /*11470*/  @P6 LDC R4, c[0x0][0x44c] ;  /* 0x00011300ff046b82 */ /* 0x000e220000000800 */
[----:B--2---:R-:W-:-:S07]  /*11480*/  LOP3.LUT R21, R21, 0x7f, RZ, 0xc0, !PT ;  /* 0x0000007f15157812 */ /* 0x004fce00078ec0ff */
[----:B------:R-:W2:Y:S01]  /*11490*/  @P6 LDC R5, c[0x0][0x450] ;  /* 0x00011400ff056b82 */ /* 0x000ea20000000800 */
[----:B------:R-:W-:Y:S02]  /*114a0*/  SHF.R.U32.HI R0, RZ, 0x3, R21 ;  /* 0x00000003ff007819 */ /* 0x000fe40000011615 */
[----:B------:R-:W1:Y:S02]  /*114b0*/  S2R R21, SR_TID.X ;  /* 0x0000000000157919 */ /* 0x000e640000002100 */
[----:B-1----:R-:W-:-:S05]  /*114c0*/  IMAD.SHL.U32 R21, R21, 0x10, RZ ;  /* 0x0000001015157824 */ /* 0x002fca00078e00ff */
[----:B------:R-:W-:-:S05]  /*114d0*/  LOP3.LUT R21, R0, 0x70, R21, 0xf8, !PT ;  /* 0x0000007000157812 */ /* 0x000fca00078ef815 */
[----:B------:R-:W-:-:S04]  /*114e0*/  IMAD R0, R17, 0x80, R21 ;  /* 0x0000008011007824 */ /* 0x000fc800078e0215 */
[----:B0-----:R-:W-:-:S04]  /*114f0*/  @P6 IMAD.HI.U32 R6, R0, R4, RZ ;  /* 0x0000000400066227 */ /* 0x001fc800078e00ff */
[----:B------:R-:W-:Y:S01]  /*11500*/  IMAD.MOV.U32 R4, RZ, RZ, R0 ;  /* 0x000000ffff047224 */ /* 0x000fe200078e0000 */
[----:B--2---:R-:W-:-:S05]  /*11510*/  @P6 SHF.R.U32.HI R4, RZ, R5, R6 ;  /* 0x00000005ff046219 */ /* 0x004fca0000011606 */
[----:B------:R-:W-:Y:S02]  /*11520*/  IMAD.MOV R6, RZ, RZ, -R4 ;  /* 0x000000ffff067224 */ /* 0x000fe400078e0a04 */
[----:B---3--:R-:W-:Y:S02]  /*11530*/  IMAD.MOV.U32 R3, RZ, RZ, R35 ;  /* 0x000000ffff037224 */ /* 0x008fe400078e0023 */
[----:B------:R-:W-:-:S04]  /*11540*/  IMAD.WIDE.U32 R2, R26, UR4, R2 ;  /* 0x000000041a027c25 */ /* 0x000fc8000f8e0002 */
[----:B------:R-:W-:Y:S01]  /*11550*/  IMAD R3, R26, UR5, R3 ;  /* 0x000000051a037c24 */ /* 0x000fe2000f8e0203 */
[----:B------:R-:W-:Y:S02]  /*11560*/  ULDC.64 UR4, c[0x0][0x2e0] ;  /* 0x0000b80000047ab9 */ /* 0x000fe40000000a00 */
[----:B----4-:R-:W-:Y:S02]  /*11570*/  IMAD R5, R20, UR4, RZ ;  /* 0x0000000414057c24 */ /* 0x010fe4000f8e02ff */
[----:B------:R-:W-:-:S04]  /*11580*/  IMAD.WIDE.U32 R2, R29, UR4, R2 ;  /* 0x000000041d027c25 */ /* 0x000fc8000f8e0002 */
[----:B------:R-:W-:Y:S01]  /*11590*/  IMAD R5, R29, UR5, R5 ;  /* 0x000000051d057c24 */ /* 0x000fe2000f8e0205 */
[----:B------:R-:W0:Y:S01]  /*115a0*/  S2R R20, SR_TID.X ;  /* 0x0000000000147919 */ /* 0x000e220000002100 */
[----:B------:R-:W-:Y:S02]  /*115b0*/  ULDC.64 UR4, c[0x0][0x2d0] ;  /* 0x0000b40000047ab9 */ /* 0x000fe40000000a00 */
[----:B------:R-:W-:Y:S02]  /*115c0*/  IMAD.IADD R3, R3, 0x1, R5 ;  /* 0x0000000103037824 */ /* 0x000fe400078e0205 */
[----:B------:R-:W1:Y:S01]  /*115d0*/  LDC R5, c[0x0][0x448] ;  /* 0x00011200ff057b82 */ /* 0x000e620000000800 */
[----:B------:R-:W-:-:S04]  /*115e0*/  IMAD.WIDE.U32 R2, R4, UR4, R2 ;  /* 0x0000000404027c25 */ /* 0x000fc8000f8e0002 */
[----:B-1----:R-:W-:Y:S01]  /*115f0*/  IMAD R0, R5, R6, R0 ;  /* 0x0000000605007224 */ /* 0x002fe200078e0200 */
        /* <DEDUP_REMOVED lines=81> */
[----:B0-----:R-:W-:-:S04]  /*11b10*/  @!P1 LEA R14, P4, R31, R14, 0x1 ;  /* 0x0000000e1f0e9211 */ /* 0x001fc800078808ff */
[----:B-1----:R-:W-:Y:S01]  /*11b20*/  @!P1 IADD3.X R7, RZ, R2, RZ, P4, !PT ;  /* 0x00000002ff079210 */ /* 0x002fe200027fe4ff */
[----:B------:R-:W-:Y:S02]  /*11b30*/  @!P1 IMAD.MOV.U32 R2, RZ, RZ, R14 ;  /* 0x000000ffff029224 */ /* 0x000fe400078e000e */
[----:B------:R-:W0:Y:S02]  /*11b40*/  SHFL.IDX PT, R14, R0, 0x6, 0x181f ;  /* 0x00d81f00000e7f89 */ /* 0x000e2400000e0000 */
[----:B------:R-:W-:-:S05]  /*11b50*/  @!P1 IMAD.MOV.U32 R3, RZ, RZ, R7 ;  /* 0x000000ffff039224 */ /* 0x000fca00078e0007 */
        /* <DEDUP_REMOVED lines=14> */
.L_x_5821:
        /* <DEDUP_REMOVED lines=12> */
.L_x_5732:
[----:B------:R-:W-:Y:S05]  /*11d00*/  BSYNC B0 ;  /* 0x0000000000007941 */ /* 0x000fea0003800000 */
.L_x_5731:
[----:B------:R-:W-:Y:S01]  /*11d10*/  NOP ;  /* 0x0000000000007918 */ /* 0x000fe20000000000 */
[----:B------:R-:W-:-:S13]  /*11d20*/  PLOP3.LUT P0, PT, PT, PT, PT, 0x80, 0x0 ;  /* 0x000000000000781c */ /* 0x000fda0003f0f070 */
.L_x_5733:
        /* <DEDUP_REMOVED lines=8> */
[----:B---3--:R-:W-:Y:S01]  /*11db0*/  VIADD R3, R3, 0x1 ;  /* 0x0000000103037836 */ /* 0x008fe20000000000 */
[----:B----4-:R-:W-:-:S04]  /*11dc0*/  IADD3 R8, R2, -0x2, RZ ;  /* 0xfffffffe02087810 */ /* 0x010fc80007ffe0ff */
[----:B------:R0:W-:Y:S01]  /*11dd0*/  STL [R1+0x24], R3 ;  /* 0x0000240301007387 */ /* 0x0001e20000100800 */
[----:B------:R-:W-:-:S04]  /*11de0*/  LEA.HI R0, R3, R3, RZ, 0x1 ;  /* 0x0000000303007211 */ /* 0x000fc800078f08ff */
        /* <DEDUP_REMOVED lines=8> */
.L_x_5822:
[----:B------:R-:W-:Y:S05]  /*11e70*/  BSYNC B0 ;  /* 0x0000000000007941 */ /* 0x000fea0003800000 */
.L_x_5734:
        /* <DEDUP_REMOVED lines=11> */
.L_x_5750:
        /* <DEDUP_REMOVED lines=43> */
.L_x_5738:
[----:B------:R-:W-:Y:S01]  /*121e0*/  IMAD R6, R27, 0x8, R22 ;  /* 0x000000081b067824 */ /* 0x000fe200078e0216 */
[----:B------:R-:W-:Y:S01]  /*121f0*/  SHF.L.U32 R3, R28, 0x1f, RZ ;  /* 0x0000001f1c037819 */ /* 0x000fe200000006ff */
[----:B------:R-:W-:Y:S03]  /*12200*/  BSSY B1, `(.L_x_5739) ;  /* 0x0000003000017945 */ /* 0x000fe60003800000 */
[----:B------:R-:W0:Y:S02]  /*12210*/  SYNCS.PHASECHK.TRANS64.TRYWAIT P0, [R6+URZ+0x30840], R3 ;  /* 0x03084003060075a7 */ /* 0x000e24000800017f */
[----:B0-----:R-:W-:Y:S05]  /*12220*/  @!P0 BRA `(.L_x_5740) ;  /* 0x0000003c00dc8947 */ /* 0x001fea0003800000 */
.L_x_5823:
[----:B------:R-:W-:Y:S05]  /*12230*/  BSYNC B1 ;  /* 0x0000000000017941 */ /* 0x000fea0003800000 */
.L_x_5739:
        /* <DEDUP_REMOVED lines=56> */
[----:B0-----:R-:W-:-:S04]  /*125c0*/  IADD3 R2, P0, R2, R4, RZ ;  /* 0x0000000402027210 */ /* 0x001fc80007f1e0ff */
[----:B------:R-:W-:Y:S02]  /*125d0*/  IADD3.X R3, RZ, R35, RZ, P0, !PT ;  /* 0x00000023ff037210 */ /* 0x000fe400007fe4ff */
[----:B------:R0:W1:Y:S04]  /*125e0*/  SHFL.IDX PT, R35, R8, 0x5, 0x181f ;  /* 0x00b81f0008237f89 */ /* 0x00006800000e0000 */
[----:B------:R-:W-:Y:S04]  /*125f0*/  LDGSTS.E.BYPASS.LTC128B.128 [R5+0x20400], desc[UR36][R2.64], !P6 ;  /* 0x2040000002057fae */ /* 0x000fe8000f101d64 */
[----:B------:R-:W-:Y:S04]  /*12600*/  LDGSTS.E.BYPASS.LTC128B.128 [R5+0x23400], desc[UR36][R2.64+0x80], !P5 ;  /* 0x2340008002057fae */ /* 0x000fe8000e901d64 */
[----:B------:R2:W-:Y:S04]  /*12610*/  LDGSTS.E.BYPASS.LTC128B.128 [R5+0x26400], desc[UR36][R2.64+0x100], !P4 ;  /* 0x2640010002057fae */ /* 0x0005e8000e101d64 */
[----:B-12---:R0:W2:Y:S02]  /*12620*/  SHFL.IDX PT, R2, R7, 0x5, 0x181f ;  /* 0x00b81f0007027f89 */ /* 0x0060a400000e0000 */
.L_x_5837:
        /* <DEDUP_REMOVED lines=11> */
.L_x_5742:
        /* <DEDUP_REMOVED lines=10> */
.L_x_5743:
[----:B------:R2:W-:Y:S01]  /*12780*/  SYNCS.ARRIVE.TRANS64.A1T0 RZ, [R6+URZ+0x30830], RZ ;  /* 0x030830ff06ff79a7 */ /* 0x0005e2000810003f */
[----:B------:R-:W-:Y:S05]  /*12790*/  @!P5 BRA `(.L_x_5744) ;  /* 0x000000000004d947 */ /* 0x000fea0003800000 */
[----:B------:R-:W-:Y:S01]  /*127a0*/  BPT.TRAP 0x1 ;  /* 0x000000040000795c */ /* 0x000fe20000300000 */
.L_x_5744:
[----:B-1----:R-:W-:Y:S01]  /*127b0*/  SHF.L.U32 R2, R17, 0x1f, RZ ;  /* 0x0000001f11027819 */ /* 0x002fe200000006ff */
[----:B--2---:R-:W-:Y:S01]  /*127c0*/  IMAD R6, R10, 0x8, R22 ;  /* 0x000000080a067824 */ /* 0x004fe200078e0216 */
[----:B------:R-:W-:Y:S01]  /*127d0*/  BSSY B1, `(.L_x_5745) ;  /* 0x0000004000017945 */ /* 0x000fe20003800000 */
[----:B0-----:R-:W-:Y:S02]  /*127e0*/  IMAD R7, R29, -0x60, R37 ;  /* 0xffffffa01d077824 */ /* 0x001fe400078e0225 */
[----:B------:R-:W0:Y:S02]  /*127f0*/  SYNCS.PHASECHK.TRANS64.TRYWAIT P0, [R6+URZ+0x30860], R2 ;  /* 0x03086002060075a7 */ /* 0x000e24000800017f */
[----:B0-----:R-:W-:Y:S05]  /*12800*/  @!P0 BRA `(.L_x_5746) ;  /* 0x0000004000588947 */ /* 0x001fea0003800000 */
.L_x_5838:
[----:B------:R-:W-:Y:S05]  /*12810*/  BSYNC B1 ;  /* 0x0000000000017941 */ /* 0x000fea0003800000 */
.L_x_5745:
        /* <DEDUP_REMOVED lines=60> */
.L_x_5852:
        /* <DEDUP_REMOVED lines=29> */
.L_x_5748:
        /* <DEDUP_REMOVED lines=10> */
.L_x_5749:
        /* <DEDUP_REMOVED lines=8> */
.L_x_5737:
[----:B------:R-:W-:Y:S05]  /*12ed0*/  BSYNC B0 ;  /* 0x0000000000007941 */ /* 0x000fea0003800000 */
.L_x_5736:
        /* <DEDUP_REMOVED lines=17> */
.L_x_5752:
[----:B------:R-:W-:Y:S05]  /*12ff0*/  BSYNC B0 ;  /* 0x0000000000007941 */ /* 0x000fea0003800000 */
.L_x_5751:
[----:B------:R-:W-:-:S13]  /*13000*/  LOP3.LUT P0, RZ, R23, 0x10, RZ, 0xc0, !PT ;  /* 0x0000001017ff7812 */ /* 0x000fda000780c0ff */
[----:B------:R-:W-:Y:S05]  /*13010*/  @!P0 BRA `(.L_x_5753) ;  /* 0x0000000000048947 */ /* 0x000fea0003800000 */
[----:B------:R-:W-:Y:S01]  /*13020*/  BPT.TRAP 0x1 ;  /* 0x000000040000795c */ /* 0x000fe20000300000 */
.L_x_5753:
[----:B------:R-:W-:Y:S01]  /*13030*/  IMAD R0, R27, 0x8, R22 ;  /* 0x000000081b007824 */ /* 0x000fe200078e0216 */
[----:B0-----:R-:W-:Y:S01]  /*13040*/  SHF.L.U32 R3, R28, 0x1f, RZ ;  /* 0x0000001f1c037819 */ /* 0x001fe200000006ff */
[----:B------:R-:W-:Y:S01]  /*13050*/  BSSY B0, `(.L_x_5754) ;  /* 0x0000004000007945 */ /* 0x000fe20003800000 */
[----:B------:R-:W-:Y:S02]  /*13060*/  IMAD R6, R25, -0x60, R37 ;  /* 0xffffffa019067824 */ /* 0x000fe400078e0225 */
[----:B------:R-:W0:Y:S02]  /*13070*/  SYNCS.PHASECHK.TRANS64.TRYWAIT P0, [R0+URZ+0x30860], R3 ;  /* 0x03086003000075a7 */ /* 0x000e24000800017f */
[----:B0-----:R-:W-:Y:S05]  /*13080*/  @!P0 BRA `(.L_x_5755) ;  /* 0x00000040005c8947 */ /* 0x001fea0003800000 */
.L_x_5853:
[----:B------:R-:W-:Y:S05]  /*13090*/  BSYNC B0 ;  /* 0x0000000000007941 */ /* 0x000fea0003800000 */
.L_x_5754:
        /* <DEDUP_REMOVED lines=27> */
[----:B------:R-:W0:Y:S02]  /*13250*/  SHFL.IDX PT, R14, R18, 0x2, 0x181f ;  /* 0x00581f00120e7f89 */ /* 0x000e2400000e0000 */
[----:B------:R-:W-:Y:S02]  /*13260*/  IADD3.X R3, RZ, R7, RZ, P3, !PT ;  /* 0x00000007ff037210 */ /* 0x000fe40001ffe4ff */
[----:B------:R-:W1:Y:S01]  /*13270*/  SHFL.IDX PT, R7, R24, 0x2, 0x181f ;  /* 0x00581f0018077f89 */ /* 0x000e6200000e0000 */
[----:B------:R-:W-:-:S04]  /*13280*/  ISETP.LT.OR P3, PT, R6, 0x11, P1 ;  /* 0x000000110600780c */ /* 0x000fc80000f61670 */
[----:B------:R-:W-:Y:S01]  /*13290*/  LDGSTS.E.BYPASS.LTC128B.128 [R4+0xc00], desc[UR36][R2.64], !P4 ;  /* 0x00c0000002047fae */ /* 0x000fe2000e101d64 */
[----:B------:R-:W-:-:S08]  /*132a0*/  ISETP.LT.OR P4, PT, R6, 0x11, P0 ;  /* 0x000000110600780c */ /* 0x000fd00000781670 */
[----:B------:R-:W-:Y:S05]  /*132b0*/  LDGSTS.E.BYPASS.LTC128B.128 [R4+0x3c00], desc[UR36][R2.64+0x80], !P3 ;  /* 0x03c0008002047fae */ /* 0x000fea000d901d64 */
        /* <DEDUP_REMOVED lines=31> */
.L_x_5867:
        /* <DEDUP_REMOVED lines=13> */
.L_x_5757:
        /* <DEDUP_REMOVED lines=10> */
.L_x_5758:
[----:B------:R1:W-:Y:S01]  /*13620*/  SYNCS.ARRIVE.TRANS64.A1T0 RZ, [R0+URZ+0x30850], RZ ;  /* 0x030850ff00ff79a7 */ /* 0x0003e2000810003f */
[----:B------:R-:W-:-:S05]  /*13630*/  VIADD R27, R27, 0x1 ;  /* 0x000000011b1b7836 */ /* 0x000fca0000000000 */
[----:B------:R-:W-:-:S04]  /*13640*/  ISETP.NE.AND P0, PT, R27, 0x2, PT ;  /* 0x000000021b00780c */ /* 0x000fc80003f05270 */
[----:B0-----:R-:W-:Y:S02]  /*13650*/  SEL R3, RZ, 0x1, P0 ;  /* 0x00000001ff037807 */ /* 0x001fe40000000000 */
[----:B------:R-:W-:Y:S02]  /*13660*/  SEL R27, R27, RZ, P0 ;  /* 0x000000ff1b1b7207 */ /* 0x000fe40000000000 */
[----:B-1----:R-:W-:-:S07]  /*13670*/  LOP3.LUT R28, R28, R3, RZ, 0x3c, !PT ;  /* 0x000000031c1c7212 */ /* 0x002fce00078e3cff */
.L_x_5715:
[----:B------:R-:W-:Y:S05]  /*13680*/  BSYNC B7 ;  /* 0x0000000000077941 */ /* 0x000fea0003800000 */
.L_x_5713:
        /* <DEDUP_REMOVED lines=11> */
.L_x_5759:
        /* <DEDUP_REMOVED lines=22> */
[----:B--2---:R-:W-:Y:S01]  /*138a0*/  @!P1 MOV R8, R2 ;  /* 0x0000000200089202 */ /* 0x004fe20000000f00 */
        /* <DEDUP_REMOVED lines=20> */
.L_x_5877:
[----:B------:R-:W-:Y:S02]  /*139f0*/  ULDC UR4, c[0x0][0xc38] ;  /* 0x00030e0000047ab9 */ /* 0x000fe40000000800 */
[----:B------:R-:W-:-:S04]  /*13a00*/  IMAD.U32 R5, RZ, RZ, UR4 ;  /* 0x00000004ff057e24 */ /* 0x000fc8000f8e00ff */
[----:B-1----:R-:W-:-:S04]  /*13a10*/  IMAD R14, R14, R5, RZ ;  /* 0x000000050e0e7224 */ /* 0x002fc800078e02ff */
[----:B------:R-:W-:-:S05]  /*13a20*/  IMAD.IADD R7, R7, 0x1, R14 ;  /* 0x0000000107077824 */ /* 0x000fca00078e020e */
[----:B------:R-:W-:-:S13]  /*13a30*/  ISETP.GT.AND P6, PT, R7, R0, PT ;  /* 0x000000000700720c */ /* 0x000fda0003fc4270 */
[----:B------:R-:W-:Y:S05]  /*13a40*/  @P6 BRA `(.L_x_5762) ;  /* 0x0000000000a46947 */ /* 0x000fea0003800000 */
.L_x_5765:
        /* <DEDUP_REMOVED lines=35> */
.L_x_5885:
[----:B------:R-:W-:Y:S02]  /*13c80*/  ULDC UR4, c[0x0][0xc38] ;  /* 0x00030e0000047ab9 */ /* 0x000fe40000000800 */
[----:B------:R-:W-:-:S04]  /*13c90*/  IMAD.U32 R5, RZ, RZ, UR4 ;  /* 0x00000004ff057e24 */ /* 0x000fc8000f8e00ff */
[----:B-1----:R-:W-:-:S04]  /*13ca0*/  IMAD R14, R14, R5, RZ ;  /* 0x000000050e0e7224 */ /* 0x002fc800078e02ff */
[----:B------:R-:W-:-:S05]  /*13cb0*/  IMAD.IADD R7, R14, 0x1, R7 ;  /* 0x000000010e077824 */ /* 0x000fca00078e0207 */
[----:B------:R-:W-:-:S13]  /*13cc0*/  ISETP.GT.AND P6, PT, R7, R0, PT ;  /* 0x000000000700720c */ /* 0x000fda0003fc4270 */
[----:B------:R-:W-:Y:S05]  /*13cd0*/  @!P6 BRA `(.L_x_5765) ;  /* 0xfffffffc005ce947 */ /* 0x000fea000383ffff */
.L_x_5762:
[----:B------:R-:W-:Y:S01]  /*13ce0*/  IADD3 R7, -R14, R7, RZ ;  /* 0x000000070e077210 */ /* 0x000fe20007ffe1ff */
[----:B------:R-:W-:-:S04]  /*13cf0*/  UMOV UR4, 0xffffffff ;  /* 0xffffffff00047882 */ /* 0x000fc80000000000 */
        /* <DEDUP_REMOVED lines=8> */
.L_x_5890:
[----:B------:R-:W-:-:S13]  /*13d80*/  ISETP.NE.AND P0, PT, R3, RZ, PT ;  /* 0x000000ff0300720c */ /* 0x000fda0003f05270 */
[----:B------:R-:W-:Y:S05]  /*13d90*/  @!P0 BRA `(.L_x_5767) ;  /* 0x0000000000108947 */ /* 0x000fea0003800000 */
[----:B------:R-:W-:Y:S01]  /*13da0*/  UMOV UR4, 0xffffffff ;  /* 0xffffffff00047882 */ /* 0x000fe20000000000 */
[----:B-1----:R-:W-:Y:S02]  /*13db0*/  VIADD R12, R12, 0xffffffff ;  /* 0xffffffff0c0c7836 */ /* 0x002fe40000000000 */
[----:B------:R-:W-:Y:S05]  /*13dc0*/  BRA.DIV UR4, `(.L_x_5768) ;  /* 0x0000004604747947 */ /* 0x000fea000b800000 */
[----:B------:R4:W1:Y:S02]  /*13dd0*/  SHFL.IDX PT, R6, R2, R12, 0x1f ;  /* 0x00001f0c02067589 */ /* 0x00086400000e0000 */
.L_x_5767:
        /* <DEDUP_REMOVED lines=28> */
[----:B------:R-:W-:Y:S01]  /*13fa0*/  IMAD.MOV.U32 R2, RZ, RZ, RZ ;  /* 0x000000ffff027224 */ /* 0x000fe200078e00ff */
[----:B0-----:R-:W-:-:S05]  /*13fb0*/  IADD3 R5, RZ, -R3, RZ ;  /* 0x80000003ff057210 */ /* 0x001fca0007ffe0ff */
        /* <DEDUP_REMOVED lines=23> */
[----:B------:R-:W-:-:S04]  /*14130*/  @!P1 LOP3.LUT R5, RZ, R8, RZ, 0x33, !PT ;  /* 0x00000008ff059212 */ /* 0x000fc800078e33ff */
[----:B------:R-:W-:Y:S01]  /*14140*/  IADD3 R3, -R5, RZ, RZ ;  /* 0x000000ff05037210 */ /* 0x000fe20007ffe1ff */
[----:B------:R-:W-:-:S04]  /*14150*/  IMAD R5, R8, 0x1000000, R5 ;  /* 0x0100000008057824 */ /* 0x000fc800078e0205 */
[----:B------:R-:W-:-:S04]  /*14160*/  IMAD R8, R8, R3, R6 ;  /* 0x0000000308087224 */ /* 0x000fc800078e0206 */
[----:B------:R-:W-:Y:S01]  /*14170*/  IMAD R18, R8, 0x10000, R5 ;  /* 0x0001000008127824 */ /* 0x000fe200078e0205 */
[----:B------:R-:W-:Y:S06]  /*14180*/  BRA `(.L_x_5770) ;  /* 0x0000000000f07947 */ /* 0x000fec0003800000 */
.L_x_5769:
        /* <DEDUP_REMOVED lines=57> */
[----:B------:R-:W-:Y:S01]  /*14520*/  @!P1 LOP3.LUT R2, RZ, R5, RZ, 0x33, !PT ;  /* 0x00000005ff029212 */ /* 0x000fe200078e33ff */
[----:B------:R-:W-:-:S04]  /*14530*/  IMAD.MOV R5, RZ, RZ, -R5 ;  /* 0x000000ffff057224 */ /* 0x000fc800078e0a05 */
[----:B------:R-:W-:-:S07]  /*14540*/  IMAD R18, R2, R5, R3 ;  /* 0x0000000502127224 */ /* 0x000fce00078e0203 */
.L_x_5770:
[----:B------:R-:W-:-:S05]  /*14550*/  LOP3.LUT R2, RZ, R2, RZ, 0x33, !PT ;  /* 0x00000002ff027212 */ /* 0x000fca00078e33ff */
[----:B------:R-:W-:Y:S01]  /*14560*/  IMAD.IADD R17, R17, 0x1, R2 ;  /* 0x0000000111117824 */ /* 0x000fe200078e0202 */
[----:B------:R-:W-:Y:S06]  /*14570*/  BRA `(.L_x_5771) ;  /* 0x00000000001c7947 */ /* 0x000fec0003800000 */
.L_x_5763:
[----:B------:R-:W-:Y:S01]  /*14580*/  UMOV UR4, URZ ;  /* 0x0000003f00047c82 */ /* 0x000fe20008000000 */
[----:B------:R-:W-:Y:S01]  /*14590*/  UMOV UR5, URZ ;  /* 0x0000003f00057c82 */ /* 0x000fe20008000000 */
[----:B------:R-:W-:Y:S01]  /*145a0*/  ULDC UR6, c[0x0][0xc3c] ;  /* 0x00030f0000067ab9 */ /* 0x000fe20000000800 */
[----:B------:R-:W-:Y:S02]  /*145b0*/  IMAD.MOV.U32 R16, RZ, RZ, R0 ;  /* 0x000000ffff107224 */ /* 0x000fe400078e0000 */
[----:B------:R-:W-:Y:S02]  /*145c0*/  IMAD.U32 R17, RZ, RZ, UR4 ;  /* 0x00000004ff117e24 */ /* 0x000fe4000f8e00ff */
[----:B------:R-:W-:Y:S02]  /*145d0*/  IMAD.U32 R18, RZ, RZ, UR5 ;  /* 0x00000005ff127e24 */ /* 0x000fe4000f8e00ff */
[----:B------:R-:W-:-:S07]  /*145e0*/  IMAD.U32 R19, RZ, RZ, UR6 ;  /* 0x00000006ff137e24 */ /* 0x000fce000f8e00ff */
.L_x_5771:
        /* <DEDUP_REMOVED lines=10> */
.L_x_5760:
[----:B------:R-:W-:Y:S02]  /*14690*/  ULDC UR4, c[0x0][0xc3c] ;  /* 0x00030f0000047ab9 */ /* 0x000fe40000000800 */
[----:B--2---:R-:W-:-:S13]  /*146a0*/  ISETP.GE.AND P0, PT, R19, UR4, PT ;  /* 0x0000000413007c0c */ /* 0x004fda000bf06270 */
[----:B------:R-:W-:Y:S05]  /*146b0*/  @!P0 BRA `(.L_x_5772) ;  /* 0xffffffb000588947 */ /* 0x000fea000383ffff */
[----:B------:R-:W-:Y:S05]  /*146c0*/  BSYNC B8 ;  /* 0x0000000000087941 */ /* 0x000fea0003800000 */
.L_x_5707:
        /* <DEDUP_REMOVED lines=12> */
.L_x_5893:
[----:B------:R-:W-:Y:S05]  /*14790*/  BSYNC B0 ;  /* 0x0000000000007941 */ /* 0x000fea0003800000 */
.L_x_5773:
[----:B------:R-:W-:-:S03]  /*147a0*/  UMOV UR4, 0xffffffff ;  /* 0xffffffff00047882 */ /* 0x000fc60000000000 */
[----:B------:R-:W-:Y:S05]  /*147b0*/  BRA.DIV UR4, `(.L_x_5775) ;  /* 0x0000003e04347947 */ /* 0x000fea000b800000 */
[----:B-1----:R-:W1:Y:S02]  /*147c0*/  S2R R0, SR_TID.X ;  /* 0x0000000000007919 */ /* 0x002e640000002100 */
[----:B-1----:R-:W-:-:S04]  /*147d0*/  SHF.R.U32.HI R0, RZ, 0x5, R0 ;  /* 0x00000005ff007819 */ /* 0x002fc80000011600 */
[----:B------:R-:W-:-:S05]  /*147e0*/  LOP3.LUT R0, R0, 0x3, RZ, 0xc0, !PT ;  /* 0x0000000300007812 */ /* 0x000fca00078ec0ff */
[----:B------:R1:W2:Y:S02]  /*147f0*/  SHFL.IDX PT, R14, R0, RZ, 0x1f ;  /* 0x00001fff000e7589 */ /* 0x0002a400000e0000 */
.L_x_5896:
[----:B--2---:R-:W-:Y:S01]  /*14800*/  ISETP.NE.AND P0, PT, R14, RZ, PT ;  /* 0x000000ff0e00720c */ /* 0x004fe20003f05270 */
[----:B------:R-:W-:-:S12]  /*14810*/  BSSY B0, `(.L_x_5776) ;  /* 0x0000026000007945 */ /* 0x000fd80003800000 */
[----:B------:R-:W-:Y:S05]  /*14820*/  @P0 BRA `(.L_x_5777) ;  /* 0x0000000000900947 */ /* 0x000fea0003800000 */
[----:B------:R-:W-:-:S03]  /*14830*/  UMOV UR4, 0xffffffff ;  /* 0xffffffff00047882 */ /* 0x000fc60000000000 */
[----:B------:R-:W-:Y:S05]  /*14840*/  BRA.DIV UR4, `(.L_x_5778) ;  /* 0x0000003e04447947 */ /* 0x000fea000b800000 */
[----:B------:R-:W-:-:S13]  /*14850*/  ELECT P6, URZ, PT ;  /* 0x00000000003f782f */ /* 0x000fda00038c0000 */
.L_x_5899:
        /* <DEDUP_REMOVED lines=8> */
.L_x_5779:
[C---:B------:R-:W-:Y:S01]  /*148e0*/  IMAD R5, R27.reuse, 0x8, R4 ;  /* 0x000000081b057824 */ /* 0x040fe200078e0204 */
[----:B------:R-:W-:Y:S01]  /*148f0*/  SHF.L.U32 R0, R28, 0x1f, RZ ;  /* 0x0000001f1c007819 */ /* 0x000fe200000006ff */
[----:B------:R-:W-:-:S03]  /*14900*/  VIADD R27, R27, 0x1 ;  /* 0x000000011b1b7836 */ /* 0x000fc60000000000 */
[----:B------:R-:W1:Y:S02]  /*14910*/  SYNCS.PHASECHK.TRANS64.TRYWAIT P1, [R5+URZ+0x30840], R0 ;  /* 0x03084000050075a7 */ /* 0x000e64000802017f */
[----:B------:R-:W-:-:S04]  /*14920*/  ISETP.NE.AND P2, PT, R27, 0x2, PT ;  /* 0x000000021b00780c */ /* 0x000fc80003f45270 */
[----:B------:R-:W-:Y:S01]  /*14930*/  SEL R3, RZ, 0x1, P2 ;  /* 0x00000001ff037807 */ /* 0x000fe20001000000 */
[----:B-1----:R-:W-:Y:S08]  /*14940*/  @!P1 BRA `(.L_x_5780) ;  /* 0x0000003c00249947 */ /* 0x002ff00003800000 */
.L_x_5900:
[----:B------:R-:W-:Y:S02]  /*14950*/  SEL R27, R27, RZ, P2 ;  /* 0x000000ff1b1b7207 */ /* 0x000fe40001000000 */
[----:B------:R-:W-:Y:S01]  /*14960*/  LOP3.LUT R2, R28, R3, RZ, 0x3c, !PT ;  /* 0x000000031c027212 */ /* 0x000fe200078e3cff */
[----:B------:R-:W-:Y:S06]  /*14970*/  @!P0 BRA `(.L_x_5781) ;  /* 0x0000000000048947 */ /* 0x000fec0003800000 */
[----:B------:R-:W-:Y:S01]  /*14980*/  BPT.TRAP 0x1 ;  /* 0x000000040000795c */ /* 0x000fe20000300000 */
.L_x_5781:
[----:B------:R-:W-:Y:S01]  /*14990*/  IMAD R27, R27, 0x8, R4 ;  /* 0x000000081b1b7824 */ /* 0x000fe200078e0204 */
[----:B------:R-:W-:-:S04]  /*149a0*/  SHF.L.U32 R2, R2, 0x1f, RZ ;  /* 0x0000001f02027819 */ /* 0x000fc800000006ff */
[----:B------:R-:W2:Y:S02]  /*149b0*/  SYNCS.PHASECHK.TRANS64.TRYWAIT P1, [R27+URZ+0x30840], R2 ;  /* 0x030840021b0075a7 */ /* 0x000ea4000802017f */
[----:B--2---:R-:W-:Y:S05]  /*149c0*/  @!P1 BRA `(.L_x_5782) ;  /* 0x0000003c00189947 */ /* 0x004fea0003800000 */
.L_x_5901:
[----:B------:R-:W-:Y:S05]  /*149d0*/  @!P0 BRA `(.L_x_5783) ;  /* 0x0000000000048947 */ /* 0x000fea0003800000 */
[----:B------:R-:W-:Y:S01]  /*149e0*/  BPT.TRAP 0x1 ;  /* 0x000000040000795c */ /* 0x000fe20000300000 */
.L_x_5783:
[----:B------:R-:W3:Y:S02]  /*149f0*/  SYNCS.PHASECHK.TRANS64.TRYWAIT P1, [R5+URZ+0x30860], R0 ;  /* 0x03086000050075a7 */ /* 0x000ee4000802017f */
[----:B---3--:R-:W-:Y:S05]  /*14a00*/  @!P1 BRA `(.L_x_5784) ;  /* 0x0000003c001c9947 */ /* 0x008fea0003800000 */
.L_x_5902:
[----:B------:R-:W-:Y:S05]  /*14a10*/  @!P0 BRA `(.L_x_5785) ;  /* 0x0000000000048947 */ /* 0x000fea0003800000 */
[----:B------:R-:W-:Y:S01]  /*14a20*/  BPT.TRAP 0x1 ;  /* 0x000000040000795c */ /* 0x000fe20000300000 */
.L_x_5785:
[----:B----4-:R4:W0:Y:S02]  /*14a30*/  SYNCS.PHASECHK.TRANS64.TRYWAIT P0, [R27+URZ+0x30860], R2 ;  /* 0x030860021b0075a7 */ /* 0x010824000800017f */
[----:B0-----:R-:W-:Y:S05]  /*14a40*/  @!P0 NANOSLEEP.SYNCS 0x989680 ;  /* 0x009896800000895d */ /* 0x001fea0003900000 */
[----:B------:R-:W0:Y:S02]  /*14a50*/  @!P0 SYNCS.PHASECHK.TRANS64 P0, [R27+URZ+0x30860], R2 ;  /* 0x030860021b0085a7 */ /* 0x000e24000800007f */
[----:B0-----:R-:W-:Y:S05]  /*14a60*/  @!P0 BRA `(.L_x_5785) ;  /* 0xfffffffc00f08947 */ /* 0x001fea000383ffff */
.L_x_5777:
[----:B------:R-:W-:Y:S05]  /*14a70*/  BSYNC B0 ;  /* 0x0000000000007941 */ /* 0x000fea0003800000 */
.L_x_5776:
[----:B------:R-:W-:Y:S05]  /*14a80*/  EXIT ;  /* 0x000000000000794d */ /* 0x000fea0003800000 */
.L_x_5640:
[----:B0-----:R-:W-:-:S04]  /*14a90*/  IMAD.U32 R3, RZ, RZ, UR40 ;  /* 0x00000028ff037e24 */ /* 0x001fc8000f8e00ff */
[----:B------:R0:W1:Y:S03]  /*14aa0*/  SYNCS.PHASECHK.TRANS64.TRYWAIT P1, [R3+URZ+0x30800], R0 ;  /* 0x03080000030075a7 */ /* 0x000066000802017f */
[----:B-1----:R-:W-:Y:S05]  /*14ab0*/  @!P1 NANOSLEEP.SYNCS 0x989680 ;  /* 0x009896800000995d */ /* 0x002fea0003900000 */
[----:B------:R-:W1:Y:S02]  /*14ac0*/  @!P1 SYNCS.PHASECHK.TRANS64 P1, [R3+URZ+0x30800], R0 ;  /* 0x03080000030095a7 */ /* 0x000e64000802007f */
[----:B-1----:R-:W-:Y:S05]  /*14ad0*/  @!P1 BRA `(.L_x_5640) ;  /* 0xfffffffc00ec9947 */ /* 0x002fea000383ffff */
[----:B------:R-:W-:Y:S05]  /*14ae0*/  BRA `(.L_x_5786) ;  /* 0xfffffed400447947 */ /* 0x000fea000383ffff */
.L_x_5644:
[----:B-1----:R1:W2:Y:S02]  /*14af0*/  SYNCS.PHASECHK.TRANS64.TRYWAIT P1, [R0+URZ+0x30830], R3 ;  /* 0x03083003000075a7 */ /* 0x0022a4000802017f */
[----:B--2---:R-:W-:Y:S05]  /*14b00*/  @!P1 NANOSLEEP.SYNCS 0x989680 ;  /* 0x009896800000995d */ /* 0x004fea0003900000 */
[----:B------:R-:W2:Y:S02]  /*14b10*/  @!P1 SYNCS.PHASECHK.TRANS64 P1, [R0+URZ+0x30830], R3 ;  /* 0x03083003000095a7 */ /* 0x000ea4000802007f */
[----:B--2---:R-:W-:Y:S05]  /*14b20*/  @!P1 BRA `(.L_x_5644) ;  /* 0xfffffffc00f09947 */ /* 0x004fea000383ffff */
[----:B------:R-:W-:Y:S05]  /*14b30*/  BRA `(.L_x_5643) ;  /* 0xfffffed400607947 */ /* 0x000fea000383ffff */
.L_x_5650:
[----:B-1----:R-:W-:-:S04]  /*14b40*/  IMAD.U32 R12, RZ, RZ, UR8 ;  /* 0x00000008ff0c7e24 */ /* 0x002fc8000f8e00ff */
[----:B------:R1:W2:Y:S03]  /*14b50*/  SYNCS.PHASECHK.TRANS64.TRYWAIT P1, [R12+URZ+0x30830], R11 ;  /* 0x0308300b0c0075a7 */ /* 0x0002a6000802017f */
[----:B--2---:R-:W-:Y:S05]  /*14b60*/  @!P1 NANOSLEEP.SYNCS 0x989680 ;  /* 0x009896800000995d */ /* 0x004fea0003900000 */
[----:B------:R-:W2:Y:S02]  /*14b70*/  @!P1 SYNCS.PHASECHK.TRANS64 P1, [R12+URZ+0x30830], R11 ;  /* 0x0308300b0c0095a7 */ /* 0x000ea4000802007f */
[----:B--2---:R-:W-:Y:S05]  /*14b80*/  @!P1 BRA `(.L_x_5650) ;  /* 0xfffffffc00ec9947 */ /* 0x004fea000383ffff */
[----:B------:R-:W-:Y:S05]  /*14b90*/  BRA `(.L_x_5649) ;  /* 0xfffffefc00487947 */ /* 0x000fea000383ffff */
.L_x_5654:
[----:B---3--:R-:W-:-:S04]  /*14ba0*/  IMAD.U32 R2, RZ, RZ, UR9 ;  /* 0x00000009ff027e24 */ /* 0x008fc8000f8e00ff */
[----:B------:R3:W4:Y:S03]  /*14bb0*/  SYNCS.PHASECHK.TRANS64.TRYWAIT P1, [R2+URZ+0x30850], R0 ;  /* 0x03085000020075a7 */ /* 0x000726000802017f */
[----:B----4-:R-:W-:Y:S05]  /*14bc0*/  @!P1 NANOSLEEP.SYNCS 0x989680 ;  /* 0x009896800000995d */ /* 0x010fea0003900000 */
[----:B------:R-:W4:Y:S02]  /*14bd0*/  @!P1 SYNCS.PHASECHK.TRANS64 P1, [R2+URZ+0x30850], R0 ;  /* 0x03085000020095a7 */ /* 0x000f24000802007f */
[----:B----4-:R-:W-:Y:S05]  /*14be0*/  @!P1 BRA `(.L_x_5654) ;  /* 0xfffffffc00ec9947 */ /* 0x010fea000383ffff */
[----:B------:R-:W-:Y:S05]  /*14bf0*/  BRA `(.L_x_5653) ;  /* 0xffffff0800107947 */ /* 0x000fea000383ffff */
.L_x_5662:
[----:B-1----:R-:W-:-:S04]  /*14c00*/  IMAD.U32 R12, RZ, RZ, UR8 ;  /* 0x00000008ff0c7e24 */ /* 0x002fc8000f8e00ff */
[----:B------:R1:W2:Y:S03]  /*14c10*/  SYNCS.PHASECHK.TRANS64.TRYWAIT P1, [R12+URZ+0x30830], R11 ;  /* 0x0308300b0c0075a7 */ /* 0x0002a6000802017f */
[----:B--2---:R-:W-:Y:S05]  /*14c20*/  @!P1 NANOSLEEP.SYNCS 0x989680 ;  /* 0x009896800000995d */ /* 0x004fea0003900000 */
[----:B------:R-:W2:Y:S02]  /*14c30*/  @!P1 SYNCS.PHASECHK.TRANS64 P1, [R12+URZ+0x30830], R11 ;  /* 0x0308300b0c0095a7 */ /* 0x000ea4000802007f */
[----:B--2---:R-:W-:Y:S05]  /*14c40*/  @!P1 BRA `(.L_x_5662) ;  /* 0xfffffffc00ec9947 */ /* 0x004fea000383ffff */
[----:B------:R-:W-:Y:S05]  /*14c50*/  BRA `(.L_x_5661) ;  /* 0xffffff28003c7947 */ /* 0x000fea000383ffff */
.L_x_5666:
[----:B---3--:R-:W-:-:S04]  /*14c60*/  IMAD.U32 R2, RZ, RZ, UR8 ;  /* 0x00000008ff027e24 */ /* 0x008fc8000f8e00ff */
[----:B------:R3:W4:Y:S03]  /*14c70*/  SYNCS.PHASECHK.TRANS64.TRYWAIT P1, [R2+URZ+0x30850], R0 ;  /* 0x03085000020075a7 */ /* 0x000726000802017f */
[----:B----4-:R-:W-:Y:S05]  /*14c80*/  @!P1 NANOSLEEP.SYNCS 0x989680 ;  /* 0x009896800000995d */ /* 0x010fea0003900000 */
[----:B------:R-:W4:Y:S02]  /*14c90*/  @!P1 SYNCS.PHASECHK.TRANS64 P1, [R2+URZ+0x30850], R0 ;  /* 0x03085000020095a7 */ /* 0x000f24000802007f */
[----:B----4-:R-:W-:Y:S05]  /*14ca0*/  @!P1 BRA `(.L_x_5666) ;  /* 0xfffffffc00ec9947 */ /* 0x010fea000383ffff */
[----:B------:R-:W-:Y:S05]  /*14cb0*/  BRA `(.L_x_5665) ;  /* 0xffffff3400047947 */ /* 0x000fea000383ffff */
.L_x_5673:
[----:B-1----:R-:W-:-:S04]  /*14cc0*/  IMAD.U32 R5, RZ, RZ, UR5 ;  /* 0x00000005ff057e24 */ /* 0x002fc8000f8e00ff */
[----:B------:R1:W2:Y:S03]  /*14cd0*/  SYNCS.PHASECHK.TRANS64.TRYWAIT P1, [R5+URZ+0x30850], R0 ;  /* 0x03085000050075a7 */ /* 0x0002a6000802017f */
[----:B--2---:R-:W-:Y:S05]  /*14ce0*/  @!P1 NANOSLEEP.SYNCS 0x989680 ;  /* 0x009896800000995d */ /* 0x004fea0003900000 */
[----:B------:R-:W2:Y:S02]  /*14cf0*/  @!P1 SYNCS.PHASECHK.TRANS64 P1, [R5+URZ+0x30850], R0 ;  /* 0x03085000050095a7 */ /* 0x000ea4000802007f */
[----:B--2---:R-:W-:Y:S05]  /*14d00*/  @!P1 BRA `(.L_x_5673) ;  /* 0xfffffffc00ec9947 */ /* 0x004fea000383ffff */
[----:B------:R-:W-:Y:S05]  /*14d10*/  BRA `(.L_x_5672) ;  /* 0xffffff5000a07947 */ /* 0x000fea000383ffff */
.L_x_5721:
[----:B------:R-:W0:Y:S01]  /*14d20*/  S2R R7, SR_TID.X ;  /* 0x0000000000077919 */ /* 0x000e220000002100 */
[----:B------:R-:W-:Y:S01]  /*14d30*/  BSSY B0, `(.L_x_5787) ;  /* 0x000000a000007945 */ /* 0x000fe20003800000 */
[----:B------:R-:W-:Y:S02]  /*14d40*/  IMAD.MOV.U32 R12, RZ, RZ, RZ ;  /* 0x000000ffff0c7224 */ /* 0x000fe400078e00ff */
[----:B------:R-:W-:Y:S02]  /*14d50*/  IMAD.MOV.U32 R11, RZ, RZ, 0x1f ;  /* 0x0000001fff0b7424 */ /* 0x000fe400078e00ff */
[----:B------:R-:W-:Y:S01]  /*14d60*/  IMAD.MOV.U32 R15, RZ, RZ, -0x1 ;  /* 0xffffffffff0f7424 */ /* 0x000fe200078e00ff */
[----:B0-----:R-:W-:-:S04]  /*14d70*/  SHF.R.U32.HI R7, RZ, 0x5, R7 ;  /* 0x00000005ff077819 */ /* 0x001fc80000011607 */
[----:B------:R-:W-:-:S04]  /*14d80*/  LOP3.LUT R7, R7, 0x3, RZ, 0xc0, !PT ;  /* 0x0000000307077812 */ /* 0x000fc800078ec0ff */
[----:B------:R-:W-:-:S07]  /*14d90*/  MOV R13, R7 ;  /* 0x00000007000d7202 */ /* 0x000fce0000000f00 */
[----:B-----5:R-:W-:Y:S05]  /*14da0*/  WARPSYNC.COLLECTIVE R15, `(.L_x_5788) ;  /* 0x000000000f087348 */ /* 0x020fea0003c00000 */
[----:B------:R0:W1:Y:S02]  /*14db0*/  SHFL.IDX P6, R14, R13, R12, R11 ;  /* 0x0000000c0d0e7389 */ /* 0x00006400000c000b */
[----:B01---5:R-:W-:Y:S01]  /*14dc0*/  ENDCOLLECTIVE ;  /* 0x000000000000791b */ /* 0x023fe20003800000 */
.L_x_5788:
[----:B------:R-:W-:Y:S05]  /*14dd0*/  BSYNC B0 ;  /* 0x0000000000007941 */ /* 0x000fea0003800000 */
.L_x_5787:
[----:B------:R-:W-:Y:S05]  /*14de0*/  BRA `(.L_x_5789) ;  /* 0xffffffb800b47947 */ /* 0x000fea000383ffff */
.L_x_5724:
[----:B0-----:R0:W1:Y:S02]  /*14df0*/  SYNCS.PHASECHK.TRANS64.TRYWAIT P0, [R7+URZ+0x30840], R2 ;  /* 0x03084002070075a7 */ /* 0x001064000800017f */
[----:B-1----:R-:W-:Y:S05]  /*14e00*/  @!P0 NANOSLEEP.SYNCS 0x989680 ;  /* 0x009896800000895d */ /* 0x002fea0003900000 */
[----:B------:R-:W1:Y:S02]  /*14e10*/  @!P0 SYNCS.PHASECHK.TRANS64 P0, [R7+URZ+0x30840], R2 ;  /* 0x03084002070085a7 */ /* 0x000e64000800007f */
[----:B-1----:R-:W-:Y:S05]  /*14e20*/  @!P0 BRA `(.L_x_5724) ;  /* 0xfffffffc00f08947 */ /* 0x002fea000383ffff */
[----:B------:R-:W-:Y:S05]  /*14e30*/  BRA `(.L_x_5790) ;  /* 0xffffffbc001c7947 */ /* 0x000fea000383ffff */
.L_x_5725:
        /* <DEDUP_REMOVED lines=8> */
.L_x_5792:
[----:B------:R-:W-:Y:S05]  /*14ec0*/  BSYNC B0 ;  /* 0x0000000000007941 */ /* 0x000fea0003800000 */
.L_x_5791:
[----:B------:R-:W-:Y:S01]  /*14ed0*/  IMAD.MOV.U32 R13, RZ, RZ, R4 ;  /* 0x000000ffff0d7224 */ /* 0x000fe200078e0004 */
[----:B------:R-:W-:Y:S01]  /*14ee0*/  MOV R12, RZ ;  /* 0x000000ff000c7202 */ /* 0x000fe20000000f00 */
[----:B------:R-:W-:Y:S02]  /*14ef0*/  IMAD.MOV.U32 R11, RZ, RZ, 0x181f ;  /* 0x0000181fff0b7424 */ /* 0x000fe400078e00ff */
[----:B------:R-:W-:Y:S02]  /*14f00*/  IMAD.MOV.U32 R15, RZ, RZ, -0x1 ;  /* 0xffffffffff0f7424 */ /* 0x000fe400078e00ff */
[----:B------:R-:W-:Y:S02]  /*14f10*/  IMAD.MOV.U32 R2, RZ, RZ, R14 ;  /* 0x000000ffff027224 */ /* 0x000fe400078e000e */
[----:B------:R-:W-:-:S07]  /*14f20*/  @P0 IMAD R8, R5, 0x2, R22 ;  /* 0x0000000205080824 */ /* 0x000fce00078e0216 */
[----:B------:R-:W-:Y:S05]  /*14f30*/  WARPSYNC.COLLECTIVE R15, `(.L_x_5793) ;  /* 0x000000000f087348 */ /* 0x000fea0003c00000 */
[----:B------:R0:W1:Y:S02]  /*14f40*/  SHFL.IDX P6, R14, R13, R12, R11 ;  /* 0x0000000c0d0e7389 */ /* 0x00006400000c000b */
[----:B01----:R-:W-:Y:S01]  /*14f50*/  ENDCOLLECTIVE ;  /* 0x000000000000791b */ /* 0x003fe20003800000 */
.L_x_5793:
[----:B------:R-:W-:Y:S02]  /*14f60*/  IMAD.MOV.U32 R13, RZ, RZ, R0 ;  /* 0x000000ffff0d7224 */ /* 0x000fe400078e0000 */
[----:B------:R-:W-:Y:S02]  /*14f70*/  IMAD.MOV.U32 R12, RZ, RZ, 0x1 ;  /* 0x00000001ff0c7424 */ /* 0x000fe400078e00ff */
[----:B------:R-:W-:-:S07]  /*14f80*/  IMAD.MOV.U32 R3, RZ, RZ, R14 ;  /* 0x000000ffff037224 */ /* 0x000fce00078e000e */
[----:B------:R-:W-:Y:S05]  /*14f90*/  WARPSYNC.COLLECTIVE R15, `(.L_x_5794) ;  /* 0x000000000f087348 */ /* 0x000fea0003c00000 */
[----:B------:R0:W1:Y:S02]  /*14fa0*/  SHFL.IDX P6, R14, R13, R12, R11 ;  /* 0x0000000c0d0e7389 */ /* 0x00006400000c000b */
[----:B01----:R-:W-:Y:S01]  /*14fb0*/  ENDCOLLECTIVE ;  /* 0x000000000000791b */ /* 0x003fe20003800000 */
.L_x_5794:
        /* <DEDUP_REMOVED lines=17> */
.L_x_5795:
[----:B------:R-:W-:Y:S02]  /*150d0*/  @P1 IMAD R8, R5, 0x2, R22 ;  /* 0x0000000205081824 */ /* 0x000fe400078e0216 */
[----:B------:R-:W-:Y:S02]  /*150e0*/  IMAD.MOV.U32 R13, RZ, RZ, R0 ;  /* 0x000000ffff0d7224 */ /* 0x000fe400078e0000 */
[----:B------:R-:W-:Y:S01]  /*150f0*/  IMAD.MOV.U32 R12, RZ, RZ, 0x2 ;  /* 0x00000002ff0c7424 */ /* 0x000fe200078e00ff */
[----:B------:R-:W-:-:S07]  /*15100*/  MOV R3, R14 ;  /* 0x0000000e00037202 */ /* 0x000fce0000000f00 */
[----:B------:R-:W-:Y:S05]  /*15110*/  WARPSYNC.COLLECTIVE R15, `(.L_x_5796) ;  /* 0x000000000f087348 */ /* 0x000fea0003c00000 */
[----:B------:R0:W1:Y:S02]  /*15120*/  SHFL.IDX P6, R14, R13, R12, R11 ;  /* 0x0000000c0d0e7389 */ /* 0x00006400000c000b */
[----:B01----:R-:W-:Y:S01]  /*15130*/  ENDCOLLECTIVE ;  /* 0x000000000000791b */ /* 0x003fe20003800000 */
.L_x_5796:
        /* <DEDUP_REMOVED lines=17> */
.L_x_5797:
[----:B------:R-:W-:Y:S01]  /*15250*/  @P1 IMAD R8, R5, 0x2, R22 ;  /* 0x0000000205081824 */ /* 0x000fe200078e0216 */
[----:B------:R-:W-:Y:S01]  /*15260*/  MOV R13, R0 ;  /* 0x00000000000d7202 */ /* 0x000fe20000000f00 */
[----:B------:R-:W-:Y:S02]  /*15270*/  IMAD.MOV.U32 R12, RZ, RZ, 0x3 ;  /* 0x00000003ff0c7424 */ /* 0x000fe400078e00ff */
[----:B------:R-:W-:-:S07]  /*15280*/  IMAD.MOV.U32 R3, RZ, RZ, R14 ;  /* 0x000000ffff037224 */ /* 0x000fce00078e000e */
[----:B------:R-:W-:Y:S05]  /*15290*/  WARPSYNC.COLLECTIVE R15, `(.L_x_5798) ;  /* 0x000000000f087348 */ /* 0x000fea0003c00000 */
[----:B------:R0:W1:Y:S02]  /*152a0*/  SHFL.IDX P6, R14, R13, R12, R11 ;  /* 0x0000000c0d0e7389 */ /* 0x00006400000c000b */
[----:B01----:R-:W-:Y:S01]  /*152b0*/  ENDCOLLECTIVE ;  /* 0x000000000000791b */ /* 0x003fe20003800000 */
.L_x_5798:
        /* <DEDUP_REMOVED lines=17> */
.L_x_5799:
[----:B------:R-:W-:Y:S02]  /*153d0*/  @P1 IMAD R8, R5, 0x2, R22 ;  /* 0x0000000205081824 */ /* 0x000fe400078e0216 */
[----:B------:R-:W-:Y:S02]  /*153e0*/  IMAD.MOV.U32 R13, RZ, RZ, R0 ;  /* 0x000000ffff0d7224 */ /* 0x000fe400078e0000 */
[----:B------:R-:W-:Y:S02]  /*153f0*/  IMAD.MOV.U32 R12, RZ, RZ, 0x4 ;  /* 0x00000004ff0c7424 */ /* 0x000fe400078e00ff */
[----:B------:R-:W-:-:S07]  /*15400*/  IMAD.MOV.U32 R3, RZ, RZ, R14 ;  /* 0x000000ffff037224 */ /* 0x000fce00078e000e */
[----:B------:R-:W-:Y:S05]  /*15410*/  WARPSYNC.COLLECTIVE R15, `(.L_x_5800) ;  /* 0x000000000f087348 */ /* 0x000fea0003c00000 */
[----:B------:R0:W1:Y:S02]  /*15420*/  SHFL.IDX P6, R14, R13, R12, R11 ;  /* 0x0000000c0d0e7389 */ /* 0x00006400000c000b */
[----:B01----:R-:W-:Y:S01]  /*15430*/  ENDCOLLECTIVE ;  /* 0x000000000000791b */ /* 0x003fe20003800000 */
.L_x_5800:
        /* <DEDUP_REMOVED lines=17> */
.L_x_5801:
[----:B------:R-:W-:Y:S02]  /*15550*/  @P1 IMAD R8, R5, 0x2, R22 ;  /* 0x0000000205081824 */ /* 0x000fe400078e0216 */
[----:B------:R-:W-:Y:S02]  /*15560*/  IMAD.MOV.U32 R13, RZ, RZ, R0 ;  /* 0x000000ffff0d7224 */ /* 0x000fe400078e0000 */
[----:B------:R-:W-:Y:S02]  /*15570*/  IMAD.MOV.U32 R12, RZ, RZ, 0x5 ;  /* 0x00000005ff0c7424 */ /* 0x000fe400078e00ff */
[----:B------:R-:W-:-:S07]  /*15580*/  IMAD.MOV.U32 R3, RZ, RZ, R14 ;  /* 0x000000ffff037224 */ /* 0x000fce00078e000e */
[----:B------:R-:W-:Y:S05]  /*15590*/  WARPSYNC.COLLECTIVE R15, `(.L_x_5802) ;  /* 0x000000000f087348 */ /* 0x000fea0003c00000 */
[----:B------:R0:W1:Y:S02]  /*155a0*/  SHFL.IDX P6, R14, R13, R12, R11 ;  /* 0x0000000c0d0e7389 */ /* 0x00006400000c000b */
[----:B01----:R-:W-:Y:S01]  /*155b0*/  ENDCOLLECTIVE ;  /* 0x000000000000791b */ /* 0x003fe20003800000 */
.L_x_5802:
        /* <DEDUP_REMOVED lines=10> */
.L_x_5803:
        /* <DEDUP_REMOVED lines=8> */
.L_x_5730:
[----:B------:R-:W-:Y:S01]  /*156e0*/  IMAD.MOV.U32 R13, RZ, RZ, R4 ;  /* 0x000000ffff0d7224 */ /* 0x000fe200078e0004 */
[----:B------:R-:W-:Y:S01]  /*156f0*/  MOV R12, RZ ;  /* 0x000000ff000c7202 */ /* 0x000fe20000000f00 */
[----:B------:R-:W-:Y:S02]  /*15700*/  IMAD.MOV.U32 R11, RZ, RZ, 0x181f ;  /* 0x0000181fff0b7424 */ /* 0x000fe400078e00ff */
[----:B------:R-:W-:Y:S02]  /*15710*/  IMAD.MOV.U32 R15, RZ, RZ, -0x1 ;  /* 0xffffffffff0f7424 */ /* 0x000fe400078e00ff */
[----:B-----5:R-:W-:Y:S02]  /*15720*/  IMAD R5, R9, R5, RZ ;  /* 0x0000000509057224 */ /* 0x020fe400078e02ff */
[----:B------:R-:W-:-:S07]  /*15730*/  IMAD R17, R17, 0x80, R8 ;  /* 0x0000008011117824 */ /* 0x000fce00078e0208 */
[----:B------:R-:W-:Y:S05]  /*15740*/  WARPSYNC.COLLECTIVE R15, `(.L_x_5805) ;  /* 0x000000000f087348 */ /* 0x000fea0003c00000 */
[----:B------:R0:W1:Y:S02]  /*15750*/  SHFL.IDX P6, R14, R13, R12, R11 ;  /* 0x0000000c0d0e7389 */ /* 0x00006400000c000b */
[----:B01----:R-:W-:Y:S01]  /*15760*/  ENDCOLLECTIVE ;  /* 0x000000000000791b */ /* 0x003fe20003800000 */
.L_x_5805:
[C---:B------:R-:W-:Y:S01]  /*15770*/  VIADD R6, R17.reuse, 0x10 ;  /* 0x0000001011067836 */ /* 0x040fe20000000000 */
[----:B------:R-:W-:Y:S01]  /*15780*/  ISETP.GE.AND P1, PT, R17, R5, PT ;  /* 0x000000051100720c */ /* 0x000fe20003f26270 */
[----:B------:R-:W-:Y:S02]  /*15790*/  IMAD.MOV.U32 R13, RZ, RZ, R0 ;  /* 0x000000ffff0d7224 */ /* 0x000fe400078e0000 */
[----:B------:R-:W-:-:S10]  /*157a0*/  IMAD.MOV.U32 R2, RZ, RZ, R14 ;  /* 0x000000ffff027224 */ /* 0x000fd400078e000e */
[----:B------:R-:W-:Y:S05]  /*157b0*/  WARPSYNC.COLLECTIVE R15, `(.L_x_5806) ;  /* 0x000000000f087348 */ /* 0x000fea0003c00000 */
[----:B------:R0:W1:Y:S02]  /*157c0*/  SHFL.IDX P6, R14, R13, R12, R11 ;  /* 0x0000000c0d0e7389 */ /* 0x00006400000c000b */
[----:B01----:R-:W-:Y:S01]  /*157d0*/  ENDCOLLECTIVE ;  /* 0x000000000000791b */ /* 0x003fe20003800000 */
.L_x_5806:
        /* <DEDUP_REMOVED lines=8> */
.L_x_5807:
        /* <DEDUP_REMOVED lines=13> */
.L_x_5808:
        /* <DEDUP_REMOVED lines=8> */
.L_x_5809:
[----:B------:R-:W-:-:S05]  /*159b0*/  @!P1 IMAD.MOV.U32 R3, RZ, RZ, R7 ;  /* 0x000000ffff039224 */ /* 0x000fca00078e0007 */
[----:B------:R-:W-:Y:S01]  /*159c0*/  @!PT LDS RZ, [RZ] ;  /* 0x00000000fffff984 */ /* 0x000fe20000000800 */
[----:B------:R-:W-:Y:S01]  /*159d0*/  @!PT LDS RZ, [RZ] ;  /* 0x00000000fffff984 */ /* 0x000fe20000000800 */
[----:B------:R-:W-:Y:S01]  /*159e0*/  @!PT LDS RZ, [RZ] ;  /* 0x00000000fffff984 */ /* 0x000fe20000000800 */
[----:B------:R-:W-:Y:S04]  /*159f0*/  @!P1 LDGSTS.E.BYPASS.LTC128B.128 [R36+0x12c00], desc[UR36][R2.64], !P3 ;  /* 0x12c0000002249fae */ /* 0x000fe8000d901d64 */
[----:B------:R-:W-:Y:S01]  /*15a00*/  @!P1 LDGSTS.E.BYPASS.LTC128B.128 [R36+0x16c00], desc[UR36][R2.64+0x80], !P2 ;  /* 0x16c0008002249fae */ /* 0x000fe2000d101d64 */
[----:B------:R-:W-:-:S03]  /*15a10*/  MOV R13, R0 ;  /* 0x00000000000d7202 */ /* 0x000fc60000000f00 */
[----:B------:R0:W-:Y:S01]  /*15a20*/  @!P1 LDGSTS.E.BYPASS.LTC128B.128 [R36+0x1ac00], desc[UR36][R2.64+0x100], !P0 ;  /* 0x1ac0010002249fae */ /* 0x0001e2000c101d64 */
[----:B------:R-:W-:Y:S01]  /*15a30*/  ISETP.GE.AND P1, PT, R6, R5, PT ;  /* 0x000000050600720c */ /* 0x000fe20003f26270 */
[----:B------:R-:W-:Y:S02]  /*15a40*/  VIADD R6, R17, 0x30 ;  /* 0x0000003011067836 */ /* 0x000fe40000000000 */
[----:B0-----:R-:W-:-:S10]  /*15a50*/  IMAD.MOV.U32 R2, RZ, RZ, R14 ;  /* 0x000000ffff027224 */ /* 0x001fd400078e000e */
[----:B------:R-:W-:Y:S05]  /*15a60*/  WARPSYNC.COLLECTIVE R15, `(.L_x_5810) ;  /* 0x000000000f087348 */ /* 0x000fea0003c00000 */
[----:B------:R0:W1:Y:S02]  /*15a70*/  SHFL.IDX P6, R14, R13, R12, R11 ;  /* 0x0000000c0d0e7389 */ /* 0x00006400000c000b */
[----:B01----:R-:W-:Y:S01]  /*15a80*/  ENDCOLLECTIVE ;  /* 0x000000000000791b */ /* 0x003fe20003800000 */
.L_x_5810:
        /* <DEDUP_REMOVED lines=8> */
.L_x_5811:
        /* <DEDUP_REMOVED lines=14> */
.L_x_5812:
        /* <DEDUP_REMOVED lines=8> */
.L_x_5813:
        /* <DEDUP_REMOVED lines=8> */
[----:B------:R-:W-:Y:S02]  /*15cf0*/  ISETP.GE.AND P1, PT, R6, R5, PT ;  /* 0x000000050600720c */ /* 0x000fe40003f26270 */
[----:B------:R-:W-:Y:S01]  /*15d00*/  IADD3 R6, R17, 0x50, RZ ;  /* 0x0000005011067810 */ /* 0x000fe20007ffe0ff */
[----:B0-----:R-:W-:-:S10]  /*15d10*/  IMAD.MOV.U32 R2, RZ, RZ, R14 ;  /* 0x000000ffff027224 */ /* 0x001fd400078e000e */
[----:B------:R-:W-:Y:S05]  /*15d20*/  WARPSYNC.COLLECTIVE R15, `(.L_x_5814) ;  /* 0x000000000f087348 */ /* 0x000fea0003c00000 */
[----:B------:R0:W1:Y:S02]  /*15d30*/  SHFL.IDX P6, R14, R13, R12, R11 ;  /* 0x0000000c0d0e7389 */ /* 0x00006400000c000b */
[----:B01----:R-:W-:Y:S01]  /*15d40*/  ENDCOLLECTIVE ;  /* 0x000000000000791b */ /* 0x003fe20003800000 */
.L_x_5814:
        /* <DEDUP_REMOVED lines=8> */
.L_x_5815:
        /* <DEDUP_REMOVED lines=14> */
.L_x_5816:
        /* <DEDUP_REMOVED lines=8> */
.L_x_5817:
        /* <DEDUP_REMOVED lines=13> */
.L_x_5818:
        /* <DEDUP_REMOVED lines=8> */
.L_x_5819:
        /* <DEDUP_REMOVED lines=12> */
.L_x_5820:
[----:B------:R-:W-:Y:S05]  /*16140*/  BRA `(.L_x_5821) ;  /* 0xffffffb800bc7947 */ /* 0x000fea000383ffff */
.L_x_5735:
[----:B0-----:R0:W1:Y:S02]  /*16150*/  SYNCS.PHASECHK.TRANS64.TRYWAIT P0, [R22+URZ+0x30820], R3 ;  /* 0x03082003160075a7 */ /* 0x001064000800017f */
[----:B-1----:R-:W-:Y:S05]  /*16160*/  @!P0 NANOSLEEP.SYNCS 0x989680 ;  /* 0x009896800000895d */ /* 0x002fea0003900000 */
[----:B------:R-:W1:Y:S02]  /*16170*/  @!P0 SYNCS.PHASECHK.TRANS64 P0, [R22+URZ+0x30820], R3 ;  /* 0x03082003160085a7 */ /* 0x000e64000800007f */
[----:B-1----:R-:W-:Y:S05]  /*16180*/  @!P0 BRA `(.L_x_5735) ;  /* 0xfffffffc00f08947 */ /* 0x002fea000383ffff */
[----:B------:R-:W-:Y:S05]  /*16190*/  BRA `(.L_x_5822) ;  /* 0xffffffbc00347947 */ /* 0x000fea000383ffff */
.L_x_5740:
[----:B0-----:R0:W1:Y:S02]  /*161a0*/  SYNCS.PHASECHK.TRANS64.TRYWAIT P0, [R6+URZ+0x30840], R3 ;  /* 0x03084003060075a7 */ /* 0x001064000800017f */
[----:B-1----:R-:W-:Y:S05]  /*161b0*/  @!P0 NANOSLEEP.SYNCS 0x989680 ;  /* 0x009896800000895d */ /* 0x002fea0003900000 */
[----:B------:R-:W1:Y:S02]  /*161c0*/  @!P0 SYNCS.PHASECHK.TRANS64 P0, [R6+URZ+0x30840], R3 ;  /* 0x03084003060085a7 */ /* 0x000e64000800007f */
[----:B-1----:R-:W-:Y:S05]  /*161d0*/  @!P0 BRA `(.L_x_5740) ;  /* 0xfffffffc00f08947 */ /* 0x002fea000383ffff */
[----:B------:R-:W-:Y:S05]  /*161e0*/  BRA `(.L_x_5823) ;  /* 0xffffffc000107947 */ /* 0x000fea000383ffff */
.L_x_5741:
        /* <DEDUP_REMOVED lines=8> */
.L_x_5825:
[----:B------:R-:W-:Y:S05]  /*16270*/  BSYNC B1 ;  /* 0x0000000000017941 */ /* 0x000fea0003800000 */
.L_x_5824:
[----:B------:R-:W-:Y:S01]  /*16280*/  IMAD.MOV.U32 R13, RZ, RZ, R7 ;  /* 0x000000ffff0d7224 */ /* 0x000fe200078e0007 */
[----:B------:R-:W-:Y:S01]  /*16290*/  LOP3.LUT R23, R23, 0xfffffdff, RZ, 0xc0, !PT ;  /* 0xfffffdff17177812 */ /* 0x000fe200078ec0ff */
[----:B------:R-:W-:Y:S01]  /*162a0*/  IMAD.MOV.U32 R12, RZ, RZ, RZ ;  /* 0x000000ffff0c7224 */ /* 0x000fe200078e00ff */
[----:B------:R-:W-:Y:S01]  /*162b0*/  SHF.L.U32 R4, R31, 0x1, RZ ;  /* 0x000000011f047819 */ /* 0x000fe200000006ff */
[----:B------:R-:W-:Y:S01]  /*162c0*/  IMAD.MOV.U32 R11, RZ, RZ, 0x181f ;  /* 0x0000181fff0b7424 */ /* 0x000fe200078e00ff */
[----:B------:R-:W-:Y:S01]  /*162d0*/  @P1 LOP3.LUT R23, R23, 0x200, RZ, 0xfc, !PT ;  /* 0x0000020017171812 */ /* 0x000fe200078efcff */
[----:B------:R-:W-:Y:S02]  /*162e0*/  IMAD.MOV.U32 R15, RZ, RZ, -0x1 ;  /* 0xffffffffff0f7424 */ /* 0x000fe400078e00ff */
[----:B------:R-:W-:Y:S01]  /*162f0*/  IMAD.MOV.U32 R3, RZ, RZ, R14 ;  /* 0x000000ffff037224 */ /* 0x000fe200078e000e */
[----:B------:R-:W-:Y:S01]  /*16300*/  LOP3.LUT P1, RZ, R23, 0x4, RZ, 0xc0, !PT ;  /* 0x0000000417ff7812 */ /* 0x000fe2000782c0ff */
[----:B------:R-:W-:-:S12]  /*16310*/  IMAD R5, R5, 0x2, R22 ;  /* 0x0000000205057824 */ /* 0x000fd800078e0216 */
[----:B------:R-:W-:Y:S05]  /*16320*/  WARPSYNC.COLLECTIVE R15, `(.L_x_5826) ;  /* 0x000000000f087348 */ /* 0x000fea0003c00000 */
[----:B------:R0:W1:Y:S02]  /*16330*/  SHFL.IDX P6, R14, R13, R12, R11 ;  /* 0x0000000c0d0e7389 */ /* 0x00006400000c000b */
[----:B01----:R-:W-:Y:S01]  /*16340*/  ENDCOLLECTIVE ;  /* 0x000000000000791b */ /* 0x003fe20003800000 */
.L_x_5826:
[----:B------:R-:W-:Y:S02]  /*16350*/  IMAD.MOV.U32 R13, RZ, RZ, R8 ;  /* 0x000000ffff0d7224 */ /* 0x000fe400078e0008 */
[----:B------:R-:W-:Y:S02]  /*16360*/  IMAD.MOV.U32 R12, RZ, RZ, 0x1 ;  /* 0x00000001ff0c7424 */ /* 0x000fe400078e00ff */
[----:B------:R-:W-:-:S07]  /*16370*/  IMAD.MOV.U32 R2, RZ, RZ, R14 ;  /* 0x000000ffff027224 */ /* 0x000fce00078e000e */
[----:B------:R-:W-:Y:S05]  /*16380*/  WARPSYNC.COLLECTIVE R15, `(.L_x_5827) ;  /* 0x000000000f087348 */ /* 0x000fea0003c00000 */
[----:B------:R0:W1:Y:S02]  /*16390*/  SHFL.IDX P6, R14, R13, R12, R11 ;  /* 0x0000000c0d0e7389 */ /* 0x00006400000c000b */
[----:B01----:R-:W-:Y:S01]  /*163a0*/  ENDCOLLECTIVE ;  /* 0x000000000000791b */ /* 0x003fe20003800000 */
.L_x_5827:
        /* <DEDUP_REMOVED lines=13> */
.L_x_5828:
[----:B------:R-:W-:Y:S01]  /*16480*/  IMAD.MOV.U32 R13, RZ, RZ, R8 ;  /* 0x000000ffff0d7224 */ /* 0x000fe200078e0008 */
[----:B------:R-:W-:Y:S01]  /*16490*/  MOV R12, 0x2 ;  /* 0x00000002000c7802 */ /* 0x000fe20000000f00 */
[----:B------:R-:W-:-:S07]  /*164a0*/  IMAD.MOV.U32 R2, RZ, RZ, R14 ;  /* 0x000000ffff027224 */ /* 0x000fce00078e000e */
[----:B------:R-:W-:Y:S05]  /*164b0*/  WARPSYNC.COLLECTIVE R15, `(.L_x_5829) ;  /* 0x000000000f087348 */ /* 0x000fea0003c00000 */
[----:B------:R0:W1:Y:S02]  /*164c0*/  SHFL.IDX P6, R14, R13, R12, R11 ;  /* 0x0000000c0d0e7389 */ /* 0x00006400000c000b */
[----:B01----:R-:W-:Y:S01]  /*164d0*/  ENDCOLLECTIVE ;  /* 0x000000000000791b */ /* 0x003fe20003800000 */
.L_x_5829:
        /* <DEDUP_REMOVED lines=13> */
.L_x_5830:
[----:B------:R-:W-:Y:S02]  /*165b0*/  IMAD.MOV.U32 R13, RZ, RZ, R8 ;  /* 0x000000ffff0d7224 */ /* 0x000fe400078e0008 */
[----:B------:R-:W-:Y:S02]  /*165c0*/  IMAD.MOV.U32 R12, RZ, RZ, 0x3 ;  /* 0x00000003ff0c7424 */ /* 0x000fe400078e00ff */
[----:B------:R-:W-:-:S07]  /*165d0*/  IMAD.MOV.U32 R2, RZ, RZ, R14 ;  /* 0x000000ffff027224 */ /* 0x000fce00078e000e */
[----:B------:R-:W-:Y:S05]  /*165e0*/  WARPSYNC.COLLECTIVE R15, `(.L_x_5831) ;  /* 0x000000000f087348 */ /* 0x000fea0003c00000 */
[----:B------:R0:W1:Y:S02]  /*165f0*/  SHFL.IDX P6, R14, R13, R12, R11 ;  /* 0x0000000c0d0e7389 */ /* 0x00006400000c000b */
[----:B01----:R-:W-:Y:S01]  /*16600*/  ENDCOLLECTIVE ;  /* 0x000000000000791b */ /* 0x003fe20003800000 */
.L_x_5831:
        /* <DEDUP_REMOVED lines=13> */
.L_x_5832:
[----:B------:R-:W-:Y:S02]  /*166e0*/  IMAD.MOV.U32 R13, RZ, RZ, R8 ;  /* 0x000000ffff0d7224 */ /* 0x000fe400078e0008 */
[----:B------:R-:W-:Y:S02]  /*166f0*/  IMAD.MOV.U32 R12, RZ, RZ, 0x4 ;  /* 0x00000004ff0c7424 */ /* 0x000fe400078e00ff */
[----:B------:R-:W-:-:S07]  /*16700*/  IMAD.MOV.U32 R2, RZ, RZ, R14 ;  /* 0x000000ffff027224 */ /* 0x000fce00078e000e */
[----:B------:R-:W-:Y:S05]  /*16710*/  WARPSYNC.COLLECTIVE R15, `(.L_x_5833) ;  /* 0x000000000f087348 */ /* 0x000fea0003c00000 */
[----:B------:R0:W1:Y:S02]  /*16720*/  SHFL.IDX P6, R14, R13, R12, R11 ;  /* 0x0000000c0d0e7389 */ /* 0x00006400000c000b */
[----:B01----:R-:W-:Y:S01]  /*16730*/  ENDCOLLECTIVE ;  /* 0x000000000000791b */ /* 0x003fe20003800000 */
.L_x_5833:
        /* <DEDUP_REMOVED lines=13> */
.L_x_5834:
[----:B------:R-:W-:Y:S02]  /*16810*/  IMAD.MOV.U32 R13, RZ, RZ, R8 ;  /* 0x000000ffff0d7224 */ /* 0x000fe400078e0008 */
[----:B------:R-:W-:Y:S02]  /*16820*/  IMAD.MOV.U32 R12, RZ, RZ, 0x5 ;  /* 0x00000005ff0c7424 */ /* 0x000fe400078e00ff */
[----:B------:R-:W-:-:S07]  /*16830*/  IMAD.MOV.U32 R2, RZ, RZ, R14 ;  /* 0x000000ffff027224 */ /* 0x000fce00078e000e */
[----:B------:R-:W-:Y:S05]  /*16840*/  WARPSYNC.COLLECTIVE R15, `(.L_x_5835) ;  /* 0x000000000f087348 */ /* 0x000fea0003c00000 */
[----:B------:R0:W1:Y:S02]  /*16850*/  SHFL.IDX P6, R14, R13, R12, R11 ;  /* 0x0000000c0d0e7389 */ /* 0x00006400000c000b */
[----:B01----:R-:W-:Y:S01]  /*16860*/  ENDCOLLECTIVE ;  /* 0x000000000000791b */ /* 0x003fe20003800000 */
.L_x_5835:
[----:B------:R-:W-:-:S05]  /*16870*/  IADD3 R2, P0, R2, R4, RZ ;  /* 0x0000000402027210 */ /* 0x000fca0007f1e0ff */
[----:B------:R-:W-:-:S05]  /*16880*/  IMAD.X R3, RZ, RZ, R35, P0 ;  /* 0x000000ffff037224 */ /* 0x000fca00000e0623 */
[----:B------:R-:W-:Y:S01]  /*16890*/  @!PT LDS RZ, [RZ] ;  /* 0x00000000fffff984 */ /* 0x000fe20000000800 */
[----:B------:R-:W-:Y:S01]  /*168a0*/  @!PT LDS RZ, [RZ] ;  /* 0x00000000fffff984 */ /* 0x000fe20000000800 */
[----:B------:R-:W-:Y:S01]  /*168b0*/  @!PT LDS RZ, [RZ] ;  /* 0x00000000fffff984 */ /* 0x000fe20000000800 */
[----:B------:R0:W-:Y:S01]  /*168c0*/  LDGSTS.E.BYPASS.LTC128B.128 [R5+0x20400], desc[UR36][R2.64], !P1 ;  /* 0x2040000002057fae */ /* 0x0001e2000c901d64 */
[----:B------:R-:W-:Y:S02]  /*168d0*/  MOV R13, R7 ;  /* 0x00000007000d7202 */ /* 0x000fe40000000f00 */
[----:B------:R-:W-:Y:S01]  /*168e0*/  LOP3.LUT P1, RZ, R23, 0x200, RZ, 0xc0, !PT ;  /* 0x0000020017ff7812 */ /* 0x000fe2000782c0ff */
[----:B------:R0:W-:Y:S04]  /*168f0*/  LDGSTS.E.BYPASS.LTC128B.128 [R5+0x23400], desc[UR36][R2.64+0x80], !P5 ;  /* 0x2340008002057fae */ /* 0x0001e8000e901d64 */
[----:B------:R0:W-:Y:S01]  /*16900*/  LDGSTS.E.BYPASS.LTC128B.128 [R5+0x26400], desc[UR36][R2.64+0x100], !P4 ;  /* 0x2640010002057fae */ /* 0x0001e2000e101d64 */
[----:B------:R-:W-:-:S07]  /*16910*/  IMAD.MOV.U32 R35, RZ, RZ, R14 ;  /* 0x000000ffff237224 */ /* 0x000fce00078e000e */
[----:B0-----:R-:W-:Y:S05]  /*16920*/  WARPSYNC.COLLECTIVE R15, `(.L_x_5836) ;  /* 0x000000000f087348 */ /* 0x001fea0003c00000 */
[----:B------:R1:W2:Y:S02]  /*16930*/  SHFL.IDX P6, R14, R13, R12, R11 ;  /* 0x0000000c0d0e7389 */ /* 0x0002a400000c000b */
[----:B012---:R-:W-:Y:S01]  /*16940*/  ENDCOLLECTIVE ;  /* 0x000000000000791b */ /* 0x007fe20003800000 */
.L_x_5836:
[----:B------:R-:W-:Y:S01]  /*16950*/  IMAD.MOV.U32 R2, RZ, RZ, R14 ;  /* 0x000000ffff027224 */ /* 0x000fe200078e000e */
[----:B------:R-:W-:Y:S06]  /*16960*/  BRA `(.L_x_5837) ;  /* 0xffffffbc00307947 */ /* 0x000fec000383ffff */
.L_x_5746:
[----:B0-----:R0:W1:Y:S02]  /*16970*/  SYNCS.PHASECHK.TRANS64.TRYWAIT P0, [R6+URZ+0x30860], R2 ;  /* 0x03086002060075a7 */ /* 0x001064000800017f */
[----:B-1----:R-:W-:Y:S05]  /*16980*/  @!P0 NANOSLEEP.SYNCS 0x989680 ;  /* 0x009896800000895d */ /* 0x002fea0003900000 */
[----:B------:R-:W1:Y:S02]  /*16990*/  @!P0 SYNCS.PHASECHK.TRANS64 P0, [R6+URZ+0x30860], R2 ;  /* 0x03086002060085a7 */ /* 0x000e64000800007f */
[----:B-1----:R-:W-:Y:S05]  /*169a0*/  @!P0 BRA `(.L_x_5746) ;  /* 0xfffffffc00f08947 */ /* 0x002fea000383ffff */
[----:B------:R-:W-:Y:S05]  /*169b0*/  BRA `(.L_x_5838) ;  /* 0xffffffbc00947947 */ /* 0x000fea000383ffff */
.L_x_5747:
        /* <DEDUP_REMOVED lines=8> */
.L_x_5840:
[----:B------:R-:W-:Y:S05]  /*16a40*/  BSYNC B1 ;  /* 0x0000000000017941 */ /* 0x000fea0003800000 */
.L_x_5839:
[----:B------:R-:W-:Y:S01]  /*16a50*/  IMAD.MOV.U32 R13, RZ, RZ, R18 ;  /* 0x000000ffff0d7224 */ /* 0x000fe200078e0012 */
[----:B------:R-:W-:Y:S01]  /*16a60*/  MOV R15, 0xffffffff ;  /* 0xffffffff000f7802 */ /* 0x000fe20000000f00 */
[----:B------:R-:W-:Y:S02]  /*16a70*/  IMAD.MOV.U32 R12, RZ, RZ, RZ ;  /* 0x000000ffff0c7224 */ /* 0x000fe400078e00ff */
[----:B------:R-:W-:Y:S02]  /*16a80*/  IMAD.MOV.U32 R11, RZ, RZ, 0x181f ;  /* 0x0000181fff0b7424 */ /* 0x000fe400078e00ff */
[----:B------:R-:W-:Y:S02]  /*16a90*/  IMAD.MOV.U32 R3, RZ, RZ, R14 ;  /* 0x000000ffff037224 */ /* 0x000fe400078e000e */
[----:B------:R-:W-:-:S07]  /*16aa0*/  IMAD R5, R5, 0x2, R22 ;  /* 0x0000000205057824 */ /* 0x000fce00078e0216 */
[----:B------:R-:W-:Y:S05]  /*16ab0*/  WARPSYNC.COLLECTIVE R15, `(.L_x_5841) ;  /* 0x000000000f087348 */ /* 0x000fea0003c00000 */
[----:B------:R0:W1:Y:S02]  /*16ac0*/  SHFL.IDX P6, R14, R13, R12, R11 ;  /* 0x0000000c0d0e7389 */ /* 0x00006400000c000b */
[----:B01----:R-:W-:Y:S01]  /*16ad0*/  ENDCOLLECTIVE ;  /* 0x000000000000791b */ /* 0x003fe20003800000 */
.L_x_5841:
[----:B------:R-:W-:Y:S02]  /*16ae0*/  IMAD.MOV.U32 R13, RZ, RZ, R24 ;  /* 0x000000ffff0d7224 */ /* 0x000fe400078e0018 */
[----:B------:R-:W-:Y:S02]  /*16af0*/  IMAD.MOV.U32 R12, RZ, RZ, 0x1 ;  /* 0x00000001ff0c7424 */ /* 0x000fe400078e00ff */
[----:B------:R-:W-:-:S07]  /*16b00*/  IMAD.MOV.U32 R2, RZ, RZ, R14 ;  /* 0x000000ffff027224 */ /* 0x000fce00078e000e */
[----:B------:R-:W-:Y:S05]  /*16b10*/  WARPSYNC.COLLECTIVE R15, `(.L_x_5842) ;  /* 0x000000000f087348 */ /* 0x000fea0003c00000 */
[----:B------:R0:W1:Y:S02]  /*16b20*/  SHFL.IDX P6, R14, R13, R12, R11 ;  /* 0x0000000c0d0e7389 */ /* 0x00006400000c000b */
[----:B01----:R-:W-:Y:S01]  /*16b30*/  ENDCOLLECTIVE ;  /* 0x000000000000791b */ /* 0x003fe20003800000 */
.L_x_5842:
        /* <DEDUP_REMOVED lines=16> */
.L_x_5843:
[----:B------:R-:W-:Y:S01]  /*16c40*/  MOV R13, R24 ;  /* 0x00000018000d7202 */ /* 0x000fe20000000f00 */
[----:B------:R-:W-:Y:S02]  /*16c50*/  IMAD.MOV.U32 R12, RZ, RZ, 0x2 ;  /* 0x00000002ff0c7424 */ /* 0x000fe400078e00ff */
[----:B------:R-:W-:-:S07]  /*16c60*/  IMAD.MOV.U32 R2, RZ, RZ, R14 ;  /* 0x000000ffff027224 */ /* 0x000fce00078e000e */
[----:B------:R-:W-:Y:S05]  /*16c70*/  WARPSYNC.COLLECTIVE R15, `(.L_x_5844) ;  /* 0x000000000f087348 */ /* 0x000fea0003c00000 */
[----:B------:R0:W1:Y:S02]  /*16c80*/  SHFL.IDX P6, R14, R13, R12, R11 ;  /* 0x0000000c0d0e7389 */ /* 0x00006400000c000b */
[----:B01----:R-:W-:Y:S01]  /*16c90*/  ENDCOLLECTIVE ;  /* 0x000000000000791b */ /* 0x003fe20003800000 */
.L_x_5844:
        /* <DEDUP_REMOVED lines=16> */
.L_x_5845:
[----:B------:R-:W-:Y:S02]  /*16da0*/  IMAD.MOV.U32 R13, RZ, RZ, R24 ;  /* 0x000000ffff0d7224 */ /* 0x000fe400078e0018 */
[----:B------:R-:W-:Y:S02]  /*16db0*/  IMAD.MOV.U32 R12, RZ, RZ, 0x3 ;  /* 0x00000003ff0c7424 */ /* 0x000fe400078e00ff */
[----:B------:R-:W-:-:S07]  /*16dc0*/  IMAD.MOV.U32 R2, RZ, RZ, R14 ;  /* 0x000000ffff027224 */ /* 0x000fce00078e000e */
[----:B------:R-:W-:Y:S05]  /*16dd0*/  WARPSYNC.COLLECTIVE R15, `(.L_x_5846) ;  /* 0x000000000f087348 */ /* 0x000fea0003c00000 */
[----:B------:R0:W1:Y:S02]  /*16de0*/  SHFL.IDX P6, R14, R13, R12, R11 ;  /* 0x0000000c0d0e7389 */ /* 0x00006400000c000b */
[----:B01----:R-:W-:Y:S01]  /*16df0*/  ENDCOLLECTIVE ;  /* 0x000000000000791b */ /* 0x003fe20003800000 */
.L_x_5846:
        /* <DEDUP_REMOVED lines=16> */
.L_x_5847:
[----:B------:R-:W-:Y:S02]  /*16f00*/  IMAD.MOV.U32 R13, RZ, RZ, R24 ;  /* 0x000000ffff0d7224 */ /* 0x000fe400078e0018 */
[----:B------:R-:W-:Y:S01]  /*16f10*/  IMAD.MOV.U32 R12, RZ, RZ, 0x4 ;  /* 0x00000004ff0c7424 */ /* 0x000fe200078e00ff */
[----:B------:R-:W-:-:S07]  /*16f20*/  MOV R2, R14 ;  /* 0x0000000e00027202 */ /* 0x000fce0000000f00 */
[----:B------:R-:W-:Y:S05]  /*16f30*/  WARPSYNC.COLLECTIVE R15, `(.L_x_5848) ;  /* 0x000000000f087348 */ /* 0x000fea0003c00000 */
[----:B------:R0:W1:Y:S02]  /*16f40*/  SHFL.IDX P6, R14, R13, R12, R11 ;  /* 0x0000000c0d0e7389 */ /* 0x00006400000c000b */
[----:B01----:R-:W-:Y:S01]  /*16f50*/  ENDCOLLECTIVE ;  /* 0x000000000000791b */ /* 0x003fe20003800000 */
.L_x_5848:
        /* <DEDUP_REMOVED lines=16> */
.L_x_5849:
[----:B------:R-:W-:Y:S02]  /*17060*/  IMAD.MOV.U32 R13, RZ, RZ, R24 ;  /* 0x000000ffff0d7224 */ /* 0x000fe400078e0018 */
[----:B------:R-:W-:Y:S02]  /*17070*/  IMAD.MOV.U32 R12, RZ, RZ, 0x5 ;  /* 0x00000005ff0c7424 */ /* 0x000fe400078e00ff */
[----:B------:R-:W-:-:S07]  /*17080*/  IMAD.MOV.U32 R2, RZ, RZ, R14 ;  /* 0x000000ffff027224 */ /* 0x000fce00078e000e */
[----:B------:R-:W-:Y:S05]  /*17090*/  WARPSYNC.COLLECTIVE R15, `(.L_x_5850) ;  /* 0x000000000f087348 */ /* 0x000fea0003c00000 */
[----:B------:R0:W1:Y:S02]  /*170a0*/  SHFL.IDX P6, R14, R13, R12, R11 ;  /* 0x0000000c0d0e7389 */ /* 0x00006400000c000b */
[----:B01----:R-:W-:Y:S01]  /*170b0*/  ENDCOLLECTIVE ;  /* 0x000000000000791b */ /* 0x003fe20003800000 */
.L_x_5850:
        /* <DEDUP_REMOVED lines=13> */
.L_x_5851:
[----:B------:R-:W-:Y:S01]  /*17190*/  @!PT LDS RZ, [RZ] ;  /* 0x00000000fffff984 */ /* 0x000fe20000000800 */
[----:B------:R-:W-:Y:S01]  /*171a0*/  @!PT LDS RZ, [RZ] ;  /* 0x00000000fffff984 */ /* 0x000fe20000000800 */
[----:B------:R-:W-:Y:S01]  /*171b0*/  @!PT LDS RZ, [RZ] ;  /* 0x00000000fffff984 */ /* 0x000fe20000000800 */
[----:B------:R1:W-:Y:S01]  /*171c0*/  LDGSTS.E.BYPASS.LTC128B.128 [R5+0x5400], desc[UR36][R2.64+0x80], !P0 ;  /* 0x0540008002057fae */ /* 0x0003e2000c101d64 */
[----:B------:R-:W-:-:S13]  /*171d0*/  ISETP.LT.OR P0, PT, R7, 0x41, P1 ;  /* 0x000000410700780c */ /* 0x000fda0000f01670 */
[----:B------:R1:W-:Y:S01]  /*171e0*/  LDGSTS.E.BYPASS.LTC128B.128 [R5+0x8400], desc[UR36][R2.64+0x100], !P0 ;  /* 0x0840010002057fae */ /* 0x0003e2000c101d64 */
[----:B------:R-:W-:Y:S05]  /*171f0*/  BRA `(.L_x_5852) ;  /* 0xffffffb800787947 */ /* 0x000fea000383ffff */
.L_x_5755:
[----:B0-----:R0:W1:Y:S02]  /*17200*/  SYNCS.PHASECHK.TRANS64.TRYWAIT P0, [R0+URZ+0x30860], R3 ;  /* 0x03086003000075a7 */ /* 0x001064000800017f */
[----:B-1----:R-:W-:Y:S05]  /*17210*/  @!P0 NANOSLEEP.SYNCS 0x989680 ;  /* 0x009896800000895d */ /* 0x002fea0003900000 */
[----:B------:R-:W1:Y:S02]  /*17220*/  @!P0 SYNCS.PHASECHK.TRANS64 P0, [R0+URZ+0x30860], R3 ;  /* 0x03086003000085a7 */ /* 0x000e64000800007f */
[----:B-1----:R-:W-:Y:S05]  /*17230*/  @!P0 BRA `(.L_x_5755) ;  /* 0xfffffffc00f08947 */ /* 0x002fea000383ffff */
[----:B------:R-:W-:Y:S05]  /*17240*/  BRA `(.L_x_5853) ;  /* 0xffffffbc00907947 */ /* 0x000fea000383ffff */
.L_x_5756:
        /* <DEDUP_REMOVED lines=8> */
.L_x_5855:
[----:B------:R-:W-:Y:S05]  /*172d0*/  BSYNC B0 ;  /* 0x0000000000007941 */ /* 0x000fea0003800000 */
.L_x_5854:
[----:B------:R-:W-:Y:S01]  /*172e0*/  IMAD.MOV.U32 R13, RZ, RZ, R18 ;  /* 0x000000ffff0d7224 */ /* 0x000fe200078e0012 */
[----:B------:R-:W-:Y:S01]  /*172f0*/  MOV R15, 0xffffffff ;  /* 0xffffffff000f7802 */ /* 0x000fe20000000f00 */
[----:B------:R-:W-:Y:S02]  /*17300*/  IMAD.MOV.U32 R12, RZ, RZ, RZ ;  /* 0x000000ffff0c7224 */ /* 0x000fe400078e00ff */
[----:B------:R-:W-:Y:S02]  /*17310*/  IMAD.MOV.U32 R11, RZ, RZ, 0x181f ;  /* 0x0000181fff0b7424 */ /* 0x000fe400078e00ff */
[----:B------:R-:W-:Y:S02]  /*17320*/  IMAD.MOV.U32 R3, RZ, RZ, R14 ;  /* 0x000000ffff037224 */ /* 0x000fe400078e000e */
[----:B------:R-:W-:-:S07]  /*17330*/  IMAD.SHL.U32 R5, R31, 0x2, RZ ;  /* 0x000000021f057824 */ /* 0x000fce00078e00ff */
[----:B------:R-:W-:Y:S05]  /*17340*/  WARPSYNC.COLLECTIVE R15, `(.L_x_5856) ;  /* 0x000000000f087348 */ /* 0x000fea0003c00000 */
[----:B------:R0:W1:Y:S02]  /*17350*/  SHFL.IDX P6, R14, R13, R12, R11 ;  /* 0x0000000c0d0e7389 */ /* 0x00006400000c000b */
[----:B01----:R-:W-:Y:S01]  /*17360*/  ENDCOLLECTIVE ;  /* 0x000000000000791b */ /* 0x003fe20003800000 */
.L_x_5856:
        /* <DEDUP_REMOVED lines=14> */
.L_x_5857:
        /* <DEDUP_REMOVED lines=13> */
.L_x_5858:
[----:B------:R-:W-:Y:S01]  /*17520*/  IMAD.MOV.U32 R13, RZ, RZ, R24 ;  /* 0x000000ffff0d7224 */ /* 0x000fe200078e0018 */
[----:B------:R-:W-:Y:S02]  /*17530*/  MOV R12, 0x2 ;  /* 0x00000002000c7802 */ /* 0x000fe40000000f00 */
[----:B------:R-:W-:-:S13]  /*17540*/  IADD3 R2, P4, R14, R5, RZ ;  /* 0x000000050e027210 */ /* 0x000fda0007f9e0ff */
[----:B------:R-:W-:Y:S05]  /*17550*/  WARPSYNC.COLLECTIVE R15, `(.L_x_5859) ;  /* 0x000000000f087348 */ /* 0x000fea0003c00000 */
[----:B------:R0:W1:Y:S02]  /*17560*/  SHFL.IDX P6, R14, R13, R12, R11 ;  /* 0x0000000c0d0e7389 */ /* 0x00006400000c000b */
[----:B01----:R-:W-:Y:S01]  /*17570*/  ENDCOLLECTIVE ;  /* 0x000000000000791b */ /* 0x003fe20003800000 */
.L_x_5859:
        /* <DEDUP_REMOVED lines=15> */
.L_x_5860:
[----:B------:R-:W-:Y:S02]  /*17670*/  IMAD.MOV.U32 R13, RZ, RZ, R24 ;  /* 0x000000ffff0d7224 */ /* 0x000fe400078e0018 */
[----:B------:R-:W-:Y:S01]  /*17680*/  IMAD.MOV.U32 R12, RZ, RZ, 0x3 ;  /* 0x00000003ff0c7424 */ /* 0x000fe200078e00ff */
[----:B------:R-:W-:-:S13]  /*17690*/  IADD3 R2, P4, R14, R5, RZ ;  /* 0x000000050e027210 */ /* 0x000fda0007f9e0ff */
[----:B------:R-:W-:Y:S05]  /*176a0*/  WARPSYNC.COLLECTIVE R15, `(.L_x_5861) ;  /* 0x000000000f087348 */ /* 0x000fea0003c00000 */
[----:B------:R0:W1:Y:S02]  /*176b0*/  SHFL.IDX P6, R14, R13, R12, R11 ;  /* 0x0000000c0d0e7389 */ /* 0x00006400000c000b */
[----:B01----:R-:W-:Y:S01]  /*176c0*/  ENDCOLLECTIVE ;  /* 0x000000000000791b */ /* 0x003fe20003800000 */
.L_x_5861:
        /* <DEDUP_REMOVED lines=15> */
.L_x_5862:
[----:B------:R-:W-:Y:S01]  /*177c0*/  IMAD.MOV.U32 R13, RZ, RZ, R24 ;  /* 0x000000ffff0d7224 */ /* 0x000fe200078e0018 */
[----:B------:R-:W-:Y:S02]  /*177d0*/  MOV R12, 0x4 ;  /* 0x00000004000c7802 */ /* 0x000fe40000000f00 */
[----:B------:R-:W-:-:S13]  /*177e0*/  IADD3 R2, P4, R14, R5, RZ ;  /* 0x000000050e027210 */ /* 0x000fda0007f9e0ff */
[----:B------:R-:W-:Y:S05]  /*177f0*/  WARPSYNC.COLLECTIVE R15, `(.L_x_5863) ;  /* 0x000000000f087348 */ /* 0x000fea0003c00000 */
[----:B------:R0:W1:Y:S02]  /*17800*/  SHFL.IDX P6, R14, R13, R12, R11 ;  /* 0x0000000c0d0e7389 */ /* 0x00006400000c000b */
[----:B01----:R-:W-:Y:S01]  /*17810*/  ENDCOLLECTIVE ;  /* 0x000000000000791b */ /* 0x003fe20003800000 */
.L_x_5863:
        /* <DEDUP_REMOVED lines=15> */
.L_x_5864:
[----:B------:R-:W-:Y:S02]  /*17910*/  IMAD.MOV.U32 R13, RZ, RZ, R24 ;  /* 0x000000ffff0d7224 */ /* 0x000fe400078e0018 */
[----:B------:R-:W-:Y:S01]  /*17920*/  IMAD.MOV.U32 R12, RZ, RZ, 0x5 ;  /* 0x00000005ff0c7424 */ /* 0x000fe200078e00ff */
[----:B------:R-:W-:-:S13]  /*17930*/  IADD3 R2, P4, R14, R5, RZ ;  /* 0x000000050e027210 */ /* 0x000fda0007f9e0ff */
[----:B------:R-:W-:Y:S05]  /*17940*/  WARPSYNC.COLLECTIVE R15, `(.L_x_5865) ;  /* 0x000000000f087348 */ /* 0x000fea0003c00000 */
[----:B------:R0:W1:Y:S02]  /*17950*/  SHFL.IDX P6, R14, R13, R12, R11 ;  /* 0x0000000c0d0e7389 */ /* 0x00006400000c000b */
[----:B01----:R-:W-:Y:S01]  /*17960*/  ENDCOLLECTIVE ;  /* 0x000000000000791b */ /* 0x003fe20003800000 */
.L_x_5865:
        /* <DEDUP_REMOVED lines=14> */
.L_x_5866:
[----:B------:R-:W-:Y:S05]  /*17a50*/  BRA `(.L_x_5867) ;  /* 0xffffffb800947947 */ /* 0x000fea000383ffff */
.L_x_5761:
        /* <DEDUP_REMOVED lines=8> */
.L_x_5869:
[----:B------:R-:W-:Y:S05]  /*17ae0*/  BSYNC B0 ;  /* 0x0000000000007941 */ /* 0x000fea0003800000 */
.L_x_5868:
        /* <DEDUP_REMOVED lines=9> */
.L_x_5870:
        /* <DEDUP_REMOVED lines=15> */
[C---:B------:R-:W-:Y:S02]  /*17c70*/  ISETP.GE.U32.AND P5, PT, R10.reuse, 0x10, PT ;  /* 0x000000100a00780c */ /* 0x040fe40003fa6070 */
[----:B--2---:R-:W-:Y:S01]  /*17c80*/  @!P1 MOV R17, R4 ;  /* 0x0000000400119202 */ /* 0x004fe20000000f00 */
[----:B---3--:R-:W-:Y:S01]  /*17c90*/  @!P1 IMAD.MOV.U32 R8, RZ, RZ, R2 ;  /* 0x000000ffff089224 */ /* 0x008fe200078e0002 */
[----:B------:R-:W-:-:S03]  /*17ca0*/  ISETP.NE.AND P1, PT, R10, RZ, PT ;  /* 0x000000ff0a00720c */ /* 0x000fc60003f25270 */
[----:B------:R-:W-:-:S10]  /*17cb0*/  IMAD R13, R8, R17, RZ ;  /* 0x00000011080d7224 */ /* 0x000fd400078e02ff */
[----:B------:R-:W-:Y:S05]  /*17cc0*/  WARPSYNC.COLLECTIVE R15, `(.L_x_5871) ;  /* 0x000000000f087348 */ /* 0x000fea0003c00000 */
[----:B------:R0:W1:Y:S02]  /*17cd0*/  SHFL.UP P6, R14, R13, R12, R11 ;  /* 0x0400000c0d0e7389 */ /* 0x00006400000c000b */
[----:B01----:R-:W-:Y:S01]  /*17ce0*/  ENDCOLLECTIVE ;  /* 0x000000000000791b */ /* 0x003fe20003800000 */
.L_x_5871:
[----:B------:R-:W-:Y:S01]  /*17cf0*/  IMAD.MOV.U32 R12, RZ, RZ, 0x2 ;  /* 0x00000002ff0c7424 */ /* 0x000fe200078e00ff */
[----:B------:R-:W-:-:S05]  /*17d00*/  SEL R6, R14, RZ, P1 ;  /* 0x000000ff0e067207 */ /* 0x000fca0000800000 */
[----:B------:R-:W-:-:S04]  /*17d10*/  IMAD.IADD R6, R13, 0x1, R6 ;  /* 0x000000010d067824 */ /* 0x000fc800078e0206 */
[----:B------:R-:W-:-:S07]  /*17d20*/  IMAD.MOV.U32 R13, RZ, RZ, R6 ;  /* 0x000000ffff0d7224 */ /* 0x000fce00078e0006 */
[----:B------:R-:W-:Y:S05]  /*17d30*/  WARPSYNC.COLLECTIVE R15, `(.L_x_5872) ;  /* 0x000000000f087348 */ /* 0x000fea0003c00000 */
[----:B------:R0:W1:Y:S02]  /*17d40*/  SHFL.UP P6, R14, R13, R12, R11 ;  /* 0x0400000c0d0e7389 */ /* 0x00006400000c000b */
[----:B01----:R-:W-:Y:S01]  /*17d50*/  ENDCOLLECTIVE ;  /* 0x000000000000791b */ /* 0x003fe20003800000 */
.L_x_5872:
        /* <DEDUP_REMOVED lines=8> */
.L_x_5873:
[----:B------:R-:W-:Y:S01]  /*17de0*/  IMAD.MOV.U32 R12, RZ, RZ, 0x8 ;  /* 0x00000008ff0c7424 */ /* 0x000fe200078e00ff */
[----:B------:R-:W-:-:S04]  /*17df0*/  SEL R3, R14, RZ, P3 ;  /* 0x000000ff0e037207 */ /* 0x000fc80001800000 */
[----:B------:R-:W-:-:S05]  /*17e00*/  IADD3 R3, R2, R3, RZ ;  /* 0x0000000302037210 */ /* 0x000fca0007ffe0ff */
[----:B------:R-:W-:-:S07]  /*17e10*/  IMAD.MOV.U32 R13, RZ, RZ, R3 ;  /* 0x000000ffff0d7224 */ /* 0x000fce00078e0003 */
[----:B------:R-:W-:Y:S05]  /*17e20*/  WARPSYNC.COLLECTIVE R15, `(.L_x_5874) ;  /* 0x000000000f087348 */ /* 0x000fea0003c00000 */
[----:B------:R0:W1:Y:S02]  /*17e30*/  SHFL.UP P6, R14, R13, R12, R11 ;  /* 0x0400000c0d0e7389 */ /* 0x00006400000c000b */
[----:B01----:R-:W-:Y:S01]  /*17e40*/  ENDCOLLECTIVE ;  /* 0x000000000000791b */ /* 0x003fe20003800000 */
.L_x_5874:
[----:B------:R-:W-:Y:S01]  /*17e50*/  IMAD.MOV.U32 R12, RZ, RZ, 0x10 ;  /* 0x00000010ff0c7424 */ /* 0x000fe200078e00ff */
[----:B------:R-:W-:-:S05]  /*17e60*/  SEL R4, R14, RZ, P4 ;  /* 0x000000ff0e047207 */ /* 0x000fca0002000000 */
[----:B------:R-:W-:-:S04]  /*17e70*/  IMAD.IADD R4, R3, 0x1, R4 ;  /* 0x0000000103047824 */ /* 0x000fc800078e0204 */
[----:B------:R-:W-:-:S07]  /*17e80*/  IMAD.MOV.U32 R13, RZ, RZ, R4 ;  /* 0x000000ffff0d7224 */ /* 0x000fce00078e0004 */
[----:B------:R-:W-:Y:S05]  /*17e90*/  WARPSYNC.COLLECTIVE R15, `(.L_x_5875) ;  /* 0x000000000f087348 */ /* 0x000fea0003c00000 */
[----:B------:R0:W1:Y:S02]  /*17ea0*/  SHFL.UP P6, R14, R13, R12, R11 ;  /* 0x0400000c0d0e7389 */ /* 0x00006400000c000b */
[----:B01----:R-:W-:Y:S01]  /*17eb0*/  ENDCOLLECTIVE ;  /* 0x000000000000791b */ /* 0x003fe20003800000 */
.L_x_5875:
        /* <DEDUP_REMOVED lines=8> */
.L_x_5876:
[----:B------:R-:W-:Y:S05]  /*17f40*/  BRA `(.L_x_5877) ;  /* 0xffffffb800a87947 */ /* 0x000fea000383ffff */
.L_x_5764:
[----:B------:R-:W-:Y:S01]  /*17f50*/  BSSY B0, `(.L_x_5878) ;  /* 0x0000007000007945 */ /* 0x000fe20003800000 */
[----:B------:R-:W-:Y:S02]  /*17f60*/  IMAD.MOV.U32 R12, RZ, RZ, 0x1 ;  /* 0x00000001ff0c7424 */ /* 0x000fe400078e00ff */
[----:B------:R-:W-:Y:S02]  /*17f70*/  IMAD.MOV.U32 R11, RZ, RZ, RZ ;  /* 0x000000ffff0b7224 */ /* 0x000fe400078e00ff */
[----:B------:R-:W-:-:S07]  /*17f80*/  IMAD.MOV.U32 R15, RZ, RZ, -0x1 ;  /* 0xffffffffff0f7424 */ /* 0x000fce00078e00ff */
[----:B------:R-:W-:Y:S05]  /*17f90*/  WARPSYNC.COLLECTIVE R15, `(.L_x_5879) ;  /* 0x000000000f087348 */ /* 0x000fea0003c00000 */
[----:B------:R0:W1:Y:S02]  /*17fa0*/  SHFL.UP P6, R14, R13, R12, R11 ;  /* 0x0400000c0d0e7389 */ /* 0x00006400000c000b */
[----:B01----:R-:W-:Y:S01]  /*17fb0*/  ENDCOLLECTIVE ;  /* 0x000000000000791b */ /* 0x003fe20003800000 */
.L_x_5879:
[----:B------:R-:W-:Y:S05]  /*17fc0*/  BSYNC B0 ;  /* 0x0000000000007941 */ /* 0x000fea0003800000 */
.L_x_5878:
        /* <DEDUP_REMOVED lines=8> */
.L_x_5880:
[----:B------:R-:W-:Y:S02]  /*18050*/  MOV R12, 0x4 ;  /* 0x00000004000c7802 */ /* 0x000fe40000000f00 */
[----:B------:R-:W-:-:S05]  /*18060*/  SEL R2, R14, RZ, P2 ;  /* 0x000000ff0e027207 */ /* 0x000fca0001000000 */
[----:B------:R-:W-:-:S04]  /*18070*/  IMAD.IADD R2, R13, 0x1, R2 ;  /* 0x000000010d027824 */ /* 0x000fc800078e0202 */
[----:B------:R-:W-:-:S07]  /*18080*/  IMAD.MOV.U32 R13, RZ, RZ, R2 ;  /* 0x000000ffff0d7224 */ /* 0x000fce00078e0002 */
[----:B------:R-:W-:Y:S05]  /*18090*/  WARPSYNC.COLLECTIVE R15, `(.L_x_5881) ;  /* 0x000000000f087348 */ /* 0x000fea0003c00000 */
[----:B------:R0:W1:Y:S02]  /*180a0*/  SHFL.UP P6, R14, R13, R12, R11 ;  /* 0x0400000c0d0e7389 */ /* 0x00006400000c000b */
[----:B01----:R-:W-:Y:S01]  /*180b0*/  ENDCOLLECTIVE ;  /* 0x000000000000791b */ /* 0x003fe20003800000 */
.L_x_5881:
[----:B------:R-:W-:Y:S01]  /*180c0*/  IMAD.MOV.U32 R12, RZ, RZ, 0x8 ;  /* 0x00000008ff0c7424 */ /* 0x000fe200078e00ff */
[----:B------:R-:W-:-:S05]  /*180d0*/  SEL R3, R14, RZ, P3 ;  /* 0x000000ff0e037207 */ /* 0x000fca0001800000 */
[----:B------:R-:W-:-:S04]  /*180e0*/  IMAD.IADD R3, R2, 0x1, R3 ;  /* 0x0000000102037824 */ /* 0x000fc800078e0203 */
[----:B------:R-:W-:-:S07]  /*180f0*/  IMAD.MOV.U32 R13, RZ, RZ, R3 ;  /* 0x000000ffff0d7224 */ /* 0x000fce00078e0003 */
[----:B------:R-:W-:Y:S05]  /*18100*/  WARPSYNC.COLLECTIVE R15, `(.L_x_5882) ;  /* 0x000000000f087348 */ /* 0x000fea0003c00000 */
[----:B------:R0:W1:Y:S02]  /*18110*/  SHFL.UP P6, R14, R13, R12, R11 ;  /* 0x0400000c0d0e7389 */ /* 0x00006400000c000b */
[----:B01----:R-:W-:Y:S01]  /*18120*/  ENDCOLLECTIVE ;  /* 0x000000000000791b */ /* 0x003fe20003800000 */
.L_x_5882:
[----:B------:R-:W-:Y:S01]  /*18130*/  IMAD.MOV.U32 R12, RZ, RZ, 0x10 ;  /* 0x00000010ff0c7424 */ /* 0x000fe200078e00ff */
[----:B------:R-:W-:-:S05]  /*18140*/  SEL R4, R14, RZ, P4 ;  /* 0x000000ff0e047207 */ /* 0x000fca0002000000 */
[----:B------:R-:W-:-:S04]  /*18150*/  IMAD.IADD R4, R3, 0x1, R4 ;  /* 0x0000000103047824 */ /* 0x000fc800078e0204 */
[----:B------:R-:W-:-:S07]  /*18160*/  IMAD.MOV.U32 R13, RZ, RZ, R4 ;  /* 0x000000ffff0d7224 */ /* 0x000fce00078e0004 */
[----:B------:R-:W-:Y:S05]  /*18170*/  WARPSYNC.COLLECTIVE R15, `(.L_x_5883) ;  /* 0x000000000f087348 */ /* 0x000fea0003c00000 */
[----:B------:R0:W1:Y:S02]  /*18180*/  SHFL.UP P6, R14, R13, R12, R11 ;  /* 0x0400000c0d0e7389 */ /* 0x00006400000c000b */
[----:B01----:R-:W-:Y:S01]  /*18190*/  ENDCOLLECTIVE ;  /* 0x000000000000791b */ /* 0x003fe20003800000 */
.L_x_5883:
[----:B------:R-:W-:Y:S01]  /*181a0*/  IMAD.MOV.U32 R12, RZ, RZ, 0x1f ;  /* 0x0000001fff0c7424 */ /* 0x000fe200078e00ff */
[----:B------:R-:W-:Y:S02]  /*181b0*/  MOV R11, 0x1f ;  /* 0x0000001f000b7802 */ /* 0x000fe40000000f00 */
[----:B------:R-:W-:-:S05]  /*181c0*/  SEL R3, R14, RZ, P5 ;  /* 0x000000ff0e037207 */ /* 0x000fca0002800000 */
[----:B------:R-:W-:-:S04]  /*181d0*/  IMAD.IADD R2, R4, 0x1, R3 ;  /* 0x0000000104027824 */ /* 0x000fc800078e0203 */
[----:B------:R-:W-:-:S07]  /*181e0*/  IMAD.MOV.U32 R13, RZ, RZ, R2 ;  /* 0x000000ffff0d7224 */ /* 0x000fce00078e0002 */
[----:B------:R-:W-:Y:S05]  /*181f0*/  WARPSYNC.COLLECTIVE R15, `(.L_x_5884) ;  /* 0x000000000f087348 */ /* 0x000fea0003c00000 */
[----:B------:R0:W1:Y:S02]  /*18200*/  SHFL.IDX P6, R14, R13, R12, R11 ;  /* 0x0000000c0d0e7389 */ /* 0x00006400000c000b */
[----:B01----:R-:W-:Y:S01]  /*18210*/  ENDCOLLECTIVE ;  /* 0x000000000000791b */ /* 0x003fe20003800000 */
.L_x_5884:
[----:B------:R-:W-:Y:S05]  /*18220*/  BRA `(.L_x_5885) ;  /* 0xffffffb800947947 */ /* 0x000fea000383ffff */
.L_x_5766:
[----:B------:R-:W-:Y:S01]  /*18230*/  BSSY B0, `(.L_x_5886) ;  /* 0x0000006000007945 */ /* 0x000fe20003800000 */
[----:B------:R-:W-:Y:S01]  /*18240*/  PLOP3.LUT P6, PT, P6, PT, PT, 0x8, 0x0 ;  /* 0x000000000000781c */ /* 0x000fe200037ce170 */
[----:B------:R-:W-:-:S12]  /*18250*/  IMAD.MOV.U32 R15, RZ, RZ, -0x1 ;  /* 0xffffffffff0f7424 */ /* 0x000fd800078e00ff */
[----:B0-----:R-:W-:Y:S05]  /*18260*/  WARPSYNC.COLLECTIVE R15, `(.L_x_5887) ;  /* 0x000000000f087348 */ /* 0x001fea0003c00000 */
[----:B------:R-:W-:Y:S01]  /*18270*/  VOTE.ANY R14, PT, P6 ;  /* 0x00000000000e7806 */ /* 0x000fe200030e0100 */
[----:B0-----:R-:W-:Y:S06]  /*18280*/  ENDCOLLECTIVE ;  /* 0x000000000000791b */ /* 0x001fec0003800000 */
.L_x_5887:
[----:B------:R-:W-:Y:S05]  /*18290*/  BSYNC B0 ;  /* 0x0000000000007941 */ /* 0x000fea0003800000 */
.L_x_5886:
        /* <DEDUP_REMOVED lines=8> */
.L_x_5888:
[----:B------:R-:W-:Y:S02]  /*18320*/  IMAD.IADD R19, R12, 0x1, R19 ;  /* 0x000000010c137824 */ /* 0x000fe400078e0213 */
[----:B------:R-:W-:Y:S02]  /*18330*/  IMAD.MOV.U32 R13, RZ, RZ, R8 ;  /* 0x000000ffff0d7224 */ /* 0x000fe400078e0008 */
[----:B------:R-:W-:-:S07]  /*18340*/  IMAD.MOV.U32 R17, RZ, RZ, R14 ;  /* 0x000000ffff117224 */ /* 0x000fce00078e000e */
[----:B------:R-:W-:Y:S05]  /*18350*/  WARPSYNC.COLLECTIVE R15, `(.L_x_5889) ;  /* 0x000000000f087348 */ /* 0x000fea0003c00000 */
[----:B------:R0:W1:Y:S02]  /*18360*/  SHFL.IDX P6, R14, R13, R12, R11 ;  /* 0x0000000c0d0e7389 */ /* 0x00006400000c000b */
[----:B01----:R-:W-:Y:S01]  /*18370*/  ENDCOLLECTIVE ;  /* 0x000000000000791b */ /* 0x003fe20003800000 */
.L_x_5889:
[----:B------:R-:W-:Y:S01]  /*18380*/  IMAD.MOV.U32 R8, RZ, RZ, R14 ;  /* 0x000000ffff087224 */ /* 0x000fe200078e000e */
[----:B------:R-:W-:Y:S06]  /*18390*/  BRA `(.L_x_5890) ;  /* 0xffffffb800787947 */ /* 0x000fec000383ffff */
.L_x_5768:
[----:B------:R-:W-:Y:S01]  /*183a0*/  BSSY B0, `(.L_x_5891) ;  /* 0x0000007000007945 */ /* 0x000fe20003800000 */
[----:B------:R-:W-:Y:S01]  /*183b0*/  MOV R13, R2 ;  /* 0x00000002000d7202 */ /* 0x000fe20000000f00 */
[----:B------:R-:W-:Y:S02]  /*183c0*/  IMAD.MOV.U32 R11, RZ, RZ, 0x1f ;  /* 0x0000001fff0b7424 */ /* 0x000fe400078e00ff */
[----:B------:R-:W-:-:S07]  /*183d0*/  IMAD.MOV.U32 R15, RZ, RZ, -0x1 ;  /* 0xffffffffff0f7424 */ /* 0x000fce00078e00ff */
[----:B0-23--:R-:W-:Y:S05]  /*183e0*/  WARPSYNC.COLLECTIVE R15, `(.L_x_5892) ;  /* 0x000000000f087348 */ /* 0x00dfea0003c00000 */
[----:B------:R1:W4:Y:S02]  /*183f0*/  SHFL.IDX P6, R14, R13, R12, R11 ;  /* 0x0000000c0d0e7389 */ /* 0x00032400000c000b */
[----:B01234-:R-:W-:Y:S01]  /*18400*/  ENDCOLLECTIVE ;  /* 0x000000000000791b */ /* 0x01ffe20003800000 */
.L_x_5892:
[----:B------:R-:W-:Y:S05]  /*18410*/  BSYNC B0 ;  /* 0x0000000000007941 */ /* 0x000fea0003800000 */
.L_x_5891:
[----:B------:R-:W-:Y:S01]  /*18420*/  IMAD.MOV.U32 R6, RZ, RZ, R14 ;  /* 0x000000ffff067224 */ /* 0x000fe200078e000e */
[----:B------:R-:W-:Y:S06]  /*18430*/  BRA `(.L_x_5767) ;  /* 0xffffffb800687947 */ /* 0x000fec000383ffff */
.L_x_5774:
[----:B-1----:R1:W2:Y:S02]  /*18440*/  SYNCS.PHASECHK.TRANS64.TRYWAIT P0, [R4+URZ+0x30820], R0 ;  /* 0x03082000040075a7 */ /* 0x0022a4000800017f */
[----:B--2---:R-:W-:Y:S05]  /*18450*/  @!P0 NANOSLEEP.SYNCS 0x989680 ;  /* 0x009896800000895d */ /* 0x004fea0003900000 */
[----:B------:R-:W2:Y:S02]  /*18460*/  @!P0 SYNCS.PHASECHK.TRANS64 P0, [R4+URZ+0x30820], R0 ;  /* 0x03082000040085a7 */ /* 0x000ea4000800007f */
[----:B--2---:R-:W-:Y:S05]  /*18470*/  @!P0 BRA `(.L_x_5774) ;  /* 0xfffffffc00f08947 */ /* 0x004fea000383ffff */
[----:B------:R-:W-:Y:S05]  /*18480*/  BRA `(.L_x_5893) ;  /* 0xffffffc000c07947 */ /* 0x000fea000383ffff */
.L_x_5775:
        /* <DEDUP_REMOVED lines=11> */
.L_x_5895:
[----:B------:R-:W-:Y:S05]  /*18540*/  BSYNC B0 ;  /* 0x0000000000007941 */ /* 0x000fea0003800000 */
.L_x_5894:
[----:B------:R-:W-:Y:S05]  /*18550*/  BRA `(.L_x_5896) ;  /* 0xffffffc000a87947 */ /* 0x000fea000383ffff */
.L_x_5778:
[----:B------:R-:W-:Y:S01]  /*18560*/  BSSY B1, `(.L_x_5897) ;  /* 0x0000006000017945 */ /* 0x000fe20003800000 */
[----:B------:R-:W-:-:S07]  /*18570*/  IMAD.MOV.U32 R15, RZ, RZ, -0x1 ;  /* 0xffffffffff0f7424 */ /* 0x000fce00078e00ff */
[----:B01----:R-:W-:Y:S05]  /*18580*/  WARPSYNC.COLLECTIVE R15, `(.L_x_5898) ;  /* 0x000000000f0c7348 */ /* 0x003fea0003c00000 */
[----:B------:R-:W-:Y:S02]  /*18590*/  ELECT P6, UR62, PT ;  /* 0x00000000003e782f */ /* 0x000fe400038c0000 */
[----:B------:R-:W-:Y:S01]  /*185a0*/  MOV R14, UR62 ;  /* 0x0000003e000e7c02 */ /* 0x000fe20008000f00 */
[----:B01----:R-:W-:Y:S10]  /*185b0*/  ENDCOLLECTIVE ;  /* 0x000000000000791b */ /* 0x003ff40003800000 */
.L_x_5898:
[----:B------:R-:W-:Y:S05]  /*185c0*/  BSYNC B1 ;  /* 0x0000000000017941 */ /* 0x000fea0003800000 */
.L_x_5897:
[----:B------:R-:W-:Y:S05]  /*185d0*/  BRA `(.L_x_5899) ;  /* 0xffffffc000a07947 */ /* 0x000fea000383ffff */
.L_x_5780:
[----:B-1----:R1:W2:Y:S02]  /*185e0*/  SYNCS.PHASECHK.TRANS64.TRYWAIT P1, [R5+URZ+0x30840], R0 ;  /* 0x03084000050075a7 */ /* 0x0022a4000802017f */
[----:B--2---:R-:W-:Y:S05]  /*185f0*/  @!P1 NANOSLEEP.SYNCS 0x989680 ;  /* 0x009896800000995d */ /* 0x004fea0003900000 */
[----:B------:R-:W2:Y:S02]  /*18600*/  @!P1 SYNCS.PHASECHK.TRANS64 P1, [R5+URZ+0x30840], R0 ;  /* 0x03084000050095a7 */ /* 0x000ea4000802007f */
[----:B--2---:R-:W-:Y:S05]  /*18610*/  @!P1 BRA `(.L_x_5780) ;  /* 0xfffffffc00f09947 */ /* 0x004fea000383ffff */
[----:B------:R-:W-:Y:S05]  /*18620*/  BRA `(.L_x_5900) ;  /* 0xffffffc000c87947 */ /* 0x000fea000383ffff */
.L_x_5782:
[----:B--2---:R2:W3:Y:S02]  /*18630*/  SYNCS.PHASECHK.TRANS64.TRYWAIT P1, [R27+URZ+0x30840], R2 ;  /* 0x030840021b0075a7 */ /* 0x0044e4000802017f */
[----:B---3--:R-:W-:Y:S05]  /*18640*/  @!P1 NANOSLEEP.SYNCS 0x989680 ;  /* 0x009896800000995d */ /* 0x008fea0003900000 */
[----:B------:R-:W3:Y:S02]  /*18650*/  @!P1 SYNCS.PHASECHK.TRANS64 P1, [R27+URZ+0x30840], R2 ;  /* 0x030840021b0095a7 */ /* 0x000ee4000802007f */
[----:B---3--:R-:W-:Y:S05]  /*18660*/  @!P1 BRA `(.L_x_5782) ;  /* 0xfffffffc00f09947 */ /* 0x008fea000383ffff */
[----:B------:R-:W-:Y:S05]  /*18670*/  BRA `(.L_x_5901) ;  /* 0xffffffc000d47947 */ /* 0x000fea000383ffff */
.L_x_5784:
[----:B---3--:R3:W4:Y:S02]  /*18680*/  SYNCS.PHASECHK.TRANS64.TRYWAIT P1, [R5+URZ+0x30860], R0 ;  /* 0x03086000050075a7 */ /* 0x008724000802017f */
[----:B----4-:R-:W-:Y:S05]  /*18690*/  @!P1 NANOSLEEP.SYNCS 0x989680 ;  /* 0x009896800000995d */ /* 0x010fea0003900000 */
[----:B------:R-:W4:Y:S02]  /*186a0*/  @!P1 SYNCS.PHASECHK.TRANS64 P1, [R5+URZ+0x30860], R0 ;  /* 0x03086000050095a7 */ /* 0x000f24000802007f */
[----:B----4-:R-:W-:Y:S05]  /*186b0*/  @!P1 BRA `(.L_x_5784) ;  /* 0xfffffffc00f09947 */ /* 0x010fea000383ffff */
[----:B------:R-:W-:Y:S05]  /*186c0*/  BRA `(.L_x_5902) ;  /* 0xffffffc000d07947 */ /* 0x000fea000383ffff */
.L_x_5903:
        /* <DEDUP_REMOVED lines=11> */
.L_x_15972:


//--------------------- .text._ZN7cutlass13device_kernelIN5flash11enable_sm90INS1_16FlashAttnFwdSm90INS1_25CollectiveMainloopFwdSm90ILi2EN4cute5tupleIJNS5_1CILi1EEES8_S8_EEENS6_IJNS7_ILi128EEENS7_ILi96EEENS7_ILi192EEEEEELi192ENS_10bfloat16_tEfNS_4arch4Sm90ELb1ELb0ELb1ELb1ELb1ELb1ELb0ELb1ELb1ELb1ELb1ELb0EEENS1_21CollectiveEpilogueFwdINS6_IJSA_SC_SB_EEES9_SE_SG_Li256ELb1ELb1ELb1ELb0EEENS1_36VarlenDynamicPersistentTileSchedulerILi128ELi96ELi256ELi128ELb1ELb1ELb1ELb1ELb1ELb1EEEEEEEEEvNT_6ParamsE --------------------------
	.section	.text._ZN7cutlass13device_kernelIN5flash11enable_sm90INS1_16FlashAttnFwdSm90INS1_25CollectiveMainloopFwdSm90ILi2EN4cute5tupleIJNS5_1CILi1EEES8_S8_EEENS6_IJNS7_ILi128EEENS7_ILi96EEENS7_ILi192EEEEEELi192ENS_10bfloat16_tEfNS_4arch4Sm90ELb1ELb0ELb1ELb1ELb1ELb1ELb0ELb1ELb1ELb1ELb1ELb0EEENS1_21CollectiveEpilogueFwdINS6_IJSA_SC_SB_EEES9_SE_SG_Li256ELb1ELb1ELb1ELb0EEENS1_36VarlenDynamicPersistentTileSchedulerILi128ELi96ELi256ELi128ELb1ELb1ELb1ELb1ELb1ELb1EEEEEEEEEvNT_6ParamsE,"ax",@progbits
	.align	128
.text._ZN7cutlass13device_kernelIN5flash11enable_sm90INS1_16FlashAttnFwdSm90INS1_25CollectiveMainloopFwdSm90ILi2EN4cute5tupleIJNS5_1CILi1EEES8_S8_EEENS6_IJNS7_ILi128EEENS7_ILi96EEENS7_ILi192EEEEEELi192ENS_10bfloat16_tEfNS_4arch4Sm90ELb1ELb0ELb1ELb1ELb1ELb1ELb0ELb1ELb1ELb1ELb1ELb0EEENS1_21CollectiveEpilogueFwdINS6_IJSA_SC_SB_EEES9_SE_SG_Li256ELb1ELb1ELb1ELb0EEENS1_36VarlenDynamicPersistentTileSchedulerILi128ELi96ELi256ELi128ELb1ELb1ELb1ELb1ELb1ELb1EEEEEEEEEvNT_6ParamsE:
        .type           _ZN7cutlass13device_kernelIN5flash11enable_sm90INS1_16FlashAttnFwdSm90INS1_25CollectiveMainloopFwdSm90ILi2EN4cute5tupleIJNS5_1CILi1EEES8_S8_EEENS6_IJNS7_ILi128EEENS7_ILi96EEENS7_ILi192EEEEEELi192ENS_10bfloat16_tEfNS_4arch4Sm90ELb1ELb0ELb1ELb1ELb1ELb1ELb0ELb1ELb1ELb1ELb1ELb0EEENS1_21CollectiveEpilogueFwdINS6_IJSA_SC_SB_EEES9_SE_SG_Li256ELb1ELb1ELb1ELb0EEENS1_36VarlenDynamicPersistentTileSchedulerILi128ELi96ELi256ELi128ELb1ELb1ELb1ELb1ELb1ELb1EEEEEEEEEvNT_6ParamsE,@function
        .size           _ZN7cutlass13device_kernelIN5flash11enable_sm90INS1_16FlashAttnFwdSm90INS1_25CollectiveMainloopFwdSm90ILi2EN4cute5tupleIJNS5_1CILi1EEES8_S8_EEENS6_IJNS7_ILi128EEENS7_ILi96EEENS7_ILi192EEEEEELi192ENS_10bfloat16_tEfNS_4arch4Sm90ELb1ELb0ELb1ELb1ELb1ELb1ELb0ELb1ELb1ELb1ELb1ELb0EEENS1_21CollectiveEpilogueFwdINS6_IJSA_SC_SB_EEES9_SE_SG_Li256ELb1ELb1ELb1ELb0EEENS1_36VarlenDynamicPersistentTileSchedulerILi128ELi96ELi256ELi128ELb1ELb1ELb1ELb1ELb1ELb1EEEEEEEEEvNT_6ParamsE,(.L_x_15973 - _ZN7cutlass13device_kernelIN5flash11enable_sm90INS1_16FlashAttnFwdSm90INS1_25CollectiveMainloopFwdSm90ILi2EN4cute5tupleIJNS5_1CILi1EEES8_S8_EEENS6_IJNS7_ILi128EEENS7_ILi96EEENS7_ILi192EEEEEELi192ENS_10bfloat16_tEfNS_4arch4Sm90ELb1ELb0ELb1ELb1ELb1ELb1ELb0ELb1ELb1ELb1ELb1ELb0EEENS1_21CollectiveEpilogueFwdINS6_IJSA_SC_SB_EEES9_SE_SG_Li256ELb1ELb1ELb1ELb0EEENS1_36VarlenDynamicPersistentTileSchedulerILi128ELi96ELi256ELi128ELb1ELb1ELb1ELb1ELb1ELb1EEEEEEEEEvNT_6ParamsE)
        .other          _ZN7cutlass13device_kernelIN5flash11enable_sm90INS1_16FlashAttnFwdSm90INS1_25CollectiveMainloopFwdSm90ILi2EN4cute5tupleIJNS5_1CILi1EEES8_S8_EEENS6_IJNS7_ILi128EEENS7_ILi96EEENS7_ILi192EEEEEELi192ENS_10bfloat16_tEfNS_4arch4Sm90ELb1ELb0ELb1ELb1ELb1ELb1ELb0ELb1ELb1ELb1ELb1ELb0EEENS1_21CollectiveEpilogueFwdINS6_IJSA_SC_SB_EEES9_SE_SG_Li256ELb1ELb1ELb1ELb0EEENS1_36VarlenDynamicPersistentTileSchedulerILi128ELi96ELi256ELi128ELb1ELb1ELb1ELb1ELb1ELb1EEEEEEEEEvNT_6ParamsE,@"STO_CUDA_ENTRY STV_DEFAULT"
_ZN7cutlass13device_kernelIN5flash11enable_sm90INS1_16FlashAttnFwdSm90INS1_25CollectiveMainloopFwdSm90ILi2EN4cute5tupleIJNS5_1CILi1EEES8_S8_EEENS6_IJNS7_ILi128EEENS7_ILi96EEENS7_ILi192EEEEEELi192ENS_10bfloat16_tEfNS_4arch4Sm90ELb1ELb0ELb1ELb1ELb1ELb1ELb0ELb1ELb1ELb1ELb1ELb0EEENS1_21CollectiveEpilogueFwdINS6_IJSA_SC_SB_EEES9_SE_SG_Li256ELb1ELb1ELb1ELb0EEENS1_36VarlenDynamicPersistentTileSchedulerILi128ELi96ELi256ELi128ELb1ELb1ELb1ELb1ELb1ELb1EEEEEEEEEvNT_6ParamsE:
        /* <DEDUP_REMOVED lines=18> */
.L_x_5905:
[----:B------:R-:W-:Y:S05]  /*0120*/  BSYNC B0 ;  /* 0x0000000000007941 */ /* 0x000fea0003800000 */
.L_x_5904:
        /* <DEDUP_REMOVED lines=41> */
.L_x_5906:
        /* <DEDUP_REMOVED lines=22> */
.L_x_5907:
        /* <DEDUP_REMOVED lines=18> */
.L_x_5908:
        /* <DEDUP_REMOVED lines=22> */
.L_x_5909:
        /* <DEDUP_REMOVED lines=22> */
.L_x_5910:
        /* <DEDUP_REMOVED lines=10> */
.L_x_5913:
        /* <DEDUP_REMOVED lines=15> */
[----:B------:R-:W2:Y:S01]  /*0a90*/  LDL R4, [R1+0x6c] ;  /* 0x00006c0001047983 */ /* 0x000ea20000100800 */
[----:B------:R-:W-:Y:S01]  /*0aa0*/  VIADD R0, R0, 0xffffff80 ;  /* 0xffffff8000007836 */ /* 0x000fe20000000000 */
[----:B------:R-:W-:Y:S01]  /*0ab0*/  R2UR UR4, R2 ;  /* 0x00000000020472ca */ /* 0x000fe200000e0000 */
[----:B------:R-:W-:Y:S02]  /*0ac0*/  IMAD.MOV.U32 R205, RZ, RZ, RZ ;  /* 0x000000ffffcd7224 */ /* 0x000fe400078e00ff */
[----:B------:R-:W-:Y:S01]  /*0ad0*/  IMAD.MOV.U32 R200, RZ, RZ, RZ ;  /* 0x000000ffffc87224 */ /* 0x000fe200078e00ff */
[----:B------:R-:W-:Y:S01]  /*0ae0*/  SHF.R.S32.HI R3, RZ, 0x1f, R0 ;  /* 0x0000001fff037819 */ /* 0x000fe20000011400 */
[----:B------:R-:W-:-:S03]  /*0af0*/  IMAD.MOV.U32 R196, RZ, RZ, RZ ;  /* 0x000000ffffc47224 */ /* 0x000fc600078e00ff */
[----:B------:R-:W-:-:S04]  /*0b00*/  LEA.HI R6, R3, R0, RZ, 0x4 ;  /* 0x0000000003067211 */ /* 0x000fc800078f20ff */
[----:B------:R-:W-:Y:S01]  /*0b10*/  SHF.R.S32.HI R7, RZ, 0x4, R6 ;  /* 0x00000004ff077819 */ /* 0x000fe20000011406 */
[----:B------:R-:W-:Y:S01]  /*0b20*/  UIADD3 UR4, UR4, 0x12400, URZ ;  /* 0x0001240004047890 */ /* 0x000fe2000fffe03f */
[----:B--2---:R-:W-:Y:S02]  /*0b30*/  R2UR UR5, R4 ;  /* 0x00000000040572ca */ /* 0x004fe400000e0000 */
[----:B------:R-:W-:-:S04]  /*0b40*/  LEA.HI R4, R3, R0, RZ, 0x7 ;  /* 0x0000000003047211 */ /* 0x000fc800078f38ff */
[----:B------:R-:W-:-:S05]  /*0b50*/  LOP3.LUT R5, R4, 0xffffff80, RZ, 0xc0, !PT ;  /* 0xffffff8004057812 */ /* 0x000fca00078ec0ff */
[----:B------:R-:W-:Y:S01]  /*0b60*/  IMAD.IADD R15, R0, 0x1, -R5 ;  /* 0x00000001000f7824 */ /* 0x000fe200078e0a05 */
[----:B------:R-:W-:Y:S01]  /*0b70*/  LEA.HI R5, R6, R7, RZ, 0x1 ;  /* 0x0000000706057211 */ /* 0x000fe200078f08ff */
[----:B------:R-:W-:-:S03]  /*0b80*/  ULOP3.LUT UR5, UR5, 0x1, URZ, 0xfc, !UPT ;  /* 0x0000000105057892 */ /* 0x000fc6000f8efc3f */
        /* <DEDUP_REMOVED lines=12> */
[-C--:B------:R-:W-:Y:S01]  /*0c50*/  LEA.HI R7, R3, R0.reuse, RZ, 0x5 ;  /* 0x0000000003077211 */ /* 0x080fe200078f28ff */
[----:B------:R-:W-:Y:S01]  /*0c60*/  IMAD.IADD R13, R9, 0x1, -R12 ;  /* 0x00000001090d7824 */ /* 0x000fe200078e0a0c */
[----:B------:R-:W-:-:S02]  /*0c70*/  LEA.HI R9, R3, R0, RZ, 0x2 ;  /* 0x0000000003097211 */ /* 0x000fc400078f10ff */
[----:B------:R-:W-:Y:S01]  /*0c80*/  LEA.HI R4, R4, R5, RZ, 0x1 ;  /* 0x0000000504047211 */ /* 0x000fe200078f08ff */
[----:B------:R-:W-:Y:S01]  /*0c90*/  IMAD R13, R10, 0x10, R13 ;  /* 0x000000100a0d7824 */ /* 0x000fe200078e020d */
[----:B------:R-:W-:Y:S01]  /*0ca0*/  LOP3.LUT R3, R6, 0x3fffff0, RZ, 0xc0, !PT ;  /* 0x03fffff006037812 */ /* 0x000fe200078ec0ff */
[----:B------:R-:W-:Y:S01]  /*0cb0*/  IMAD.MOV.U32 R6, RZ, RZ, R18 ;  /* 0x000000ffff067224 */ /* 0x000fe200078e0012 */
[----:B------:R-:W-:Y:S01]  /*0cc0*/  LOP3.LUT R4, R4, 0x3fffffe, RZ, 0xc0, !PT ;  /* 0x03fffffe04047812 */ /* 0x000fe200078ec0ff */
[----:B------:R-:W-:Y:S01]  /*0cd0*/  IMAD.MOV.U32 R18, RZ, RZ, RZ ;  /* 0x000000ffff127224 */ /* 0x000fe200078e00ff */
[----:B------:R-:W-:Y:S01]  /*0ce0*/  SHF.R.S32.HI R222, RZ, 0x5, R7 ;  /* 0x00000005ffde7819 */ /* 0x000fe20000011407 */
[----:B------:R-:W-:Y:S01]  /*0cf0*/  IMAD.IADD R3, R0, 0x1, -R3 ;  /* 0x0000000100037824 */ /* 0x000fe200078e0a03 */
[----:B------:R-:W-:Y:S01]  /*0d00*/  LOP3.LUT R7, R9, 0xfffffffc, RZ, 0xc0, !PT ;  /* 0xfffffffc09077812 */ /* 0x000fe200078ec0ff */
[----:B------:R-:W-:Y:S01]  /*0d10*/  IMAD.IADD R4, R5, 0x1, -R4 ;  /* 0x0000000105047824 */ /* 0x000fe200078e0a04 */
[----:B------:R-:W-:Y:S01]  /*0d20*/  SHF.R.S32.HI R204, RZ, 0x2, R9 ;  /* 0x00000002ffcc7819 */ /* 0x000fe20000011409 */
[----:B------:R-:W-:Y:S01]  /*0d30*/  IMAD R3, R222, 0x10, R3 ;  /* 0x00000010de037824 */ /* 0x000fe200078e0203 */
[----:B------:R-:W-:Y:S01]  /*0d40*/  LOP3.LUT R11, R11, 0x7ffffffc, RZ, 0xc0, !PT ;  /* 0x7ffffffc0b0b7812 */ /* 0x000fe200078ec0ff */
[----:B------:R-:W-:Y:S01]  /*0d50*/  IMAD R14, R4, 0x40, R13 ;  /* 0x00000040040e7824 */ /* 0x000fe200078e020d */
[----:B------:R-:W-:Y:S01]  /*0d60*/  SHF.R.S32.HI R9, RZ, 0x1f, R9 ;  /* 0x0000001fff097819 */ /* 0x000fe20000011409 */
[----:B------:R-:W-:-:S02]  /*0d70*/  IMAD R8, R3, 0x8, R8 ;  /* 0x0000000803087824 */ /* 0x000fc400078e0208 */
[----:B------:R-:W-:Y:S01]  /*0d80*/  IMAD.IADD R0, R0, 0x1, -R7 ;  /* 0x0000000100007824 */ /* 0x000fe200078e0a07 */
[----:B------:R-:W-:Y:S01]  /*0d90*/  STL [R1+0x64], R14 ;  /* 0x0000640e01007387 */ /* 0x000fe20000100800 */
[----:B------:R-:W-:Y:S01]  /*0da0*/  IMAD.U32 R3, RZ, RZ, UR5 ;  /* 0x00000005ff037e24 */ /* 0x000fe2000f8e00ff */
[----:B------:R-:W-:Y:S01]  /*0db0*/  LEA.HI R9, R9, R204, RZ, 0x3 ;  /* 0x000000cc09097211 */ /* 0x000fe200078f18ff */
[----:B------:R-:W-:Y:S01]  /*0dc0*/  VIADD R12, R204, 0x40 ;  /* 0x00000040cc0c7836 */ /* 0x000fe20000000000 */
[----:B------:R-:W-:Y:S01]  /*0dd0*/  STL [R1+0x50], RZ ;  /* 0x000050ff01007387 */ /* 0x000fe20000100800 */
[----:B------:R-:W-:Y:S01]  /*0de0*/  IMAD.SHL.U32 R194, R0, 0x4, RZ ;  /* 0x0000000400c27824 */ /* 0x000fe200078e00ff */
[----:B------:R-:W-:Y:S01]  /*0df0*/  LOP3.LUT R9, R9, 0xfffffff8, RZ, 0xc0, !PT ;  /* 0xfffffff809097812 */ /* 0x000fe200078ec0ff */
[----:B------:R-:W-:Y:S01]  /*0e00*/  IMAD.SHL.U32 R217, R12, 0x40, RZ ;  /* 0x000000400cd97824 */ /* 0x000fe200078e00ff */
[----:B------:R0:W-:Y:S01]  /*0e10*/  STL [R1+0x4], R3 ;  /* 0x0000040301007387 */ /* 0x0001e20000100800 */
[----:B------:R-:W-:-:S02]  /*0e20*/  VIADD R207, R194, 0x20 ;  /* 0x00000020c2cf7836 */ /* 0x000fc40000000000 */
[----:B------:R-:W-:Y:S01]  /*0e30*/  IMAD.IADD R11, R15, 0x1, -R11 ;  /* 0x000000010f0b7824 */ /* 0x000fe200078e0a0b */
[----:B------:R-:W-:Y:S01]  /*0e40*/  LOP3.LUT R217, R217, 0x1c0, RZ, 0xc0, !PT ;  /* 0x000001c0d9d97812 */ /* 0x000fe200078ec0ff */
[----:B------:R-:W-:Y:S02]  /*0e50*/  IMAD.IADD R193, R194, 0x1, R207 ;  /* 0x00000001c2c17824 */ /* 0x000fe400078e02cf */
[C---:B------:R-:W-:Y:S02]  /*0e60*/  IMAD.SHL.U32 R16, R0.reuse, 0x8, RZ ;  /* 0x0000000800107824 */ /* 0x040fe400078e00ff */
[----:B------:R-:W-:Y:S01]  /*0e70*/  IMAD.U32 R4, RZ, RZ, UR4 ;  /* 0x00000004ff047e24 */ /* 0x000fe2000f8e00ff */
[----:B0-----:R-:W-:Y:S01]  /*0e80*/  LEA.HI R3, R0, R0, RZ, 0x1 ;  /* 0x0000000000037211 */ /* 0x001fe200078f08ff */
[----:B------:R-:W-:Y:S02]  /*0e90*/  IMAD.SHL.U32 R229, R11, 0x2, RZ ;  /* 0x000000020be57824 */ /* 0x000fe400078e00ff */
[----:B------:R-:W-:Y:S01]  /*0ea0*/  IMAD.IADD R10, R204, 0x1, -R9 ;  /* 0x00000001cc0a7824 */ /* 0x000fe200078e0a09 */
[----:B------:R-:W-:Y:S01]  /*0eb0*/  LOP3.LUT R3, R3, 0x1ffffffe, RZ, 0xc0, !PT ;  /* 0x1ffffffe03037812 */ /* 0x000fe200078ec0ff */
[----:B------:R0:W-:Y:S01]  /*0ec0*/  STL [R1+0x58], R4 ;  /* 0x0000580401007387 */ /* 0x0001e20000100800 */
[----:B------:R-:W-:-:S02]  /*0ed0*/  VIADD R36, R229, 0x10 ;  /* 0x00000010e5247836 */ /* 0x000fc40000000000 */
[C---:B------:R-:W-:Y:S01]  /*0ee0*/  VIADD R34, R229.reuse, 0x20 ;  /* 0x00000020e5227836 */ /* 0x040fe20000000000 */
[----:B------:R1:W-:Y:S01]  /*0ef0*/  STL [R1+0x38], R10 ;  /* 0x0000380a01007387 */ /* 0x0003e20000100800 */
[----:B------:R-:W-:Y:S01]  /*0f00*/  IMAD.IADD R3, R0, 0x1, -R3 ;  /* 0x0000000100037824 */ /* 0x000fe200078e0a03 */
[----:B------:R-:W-:Y:S01]  /*0f10*/  SHF.R.U32.HI R0, RZ, 0x3, R217 ;  /* 0x00000003ff007819 */ /* 0x000fe200000116d9 */
[C---:B------:R-:W-:Y:S01]  /*0f20*/  VIADD R31, R229.reuse, 0x38 ;  /* 0x00000038e51f7836 */ /* 0x040fe20000000000 */
[----:B------:R-:W-:Y:S01]  /*0f30*/  SHF.R.S32.HI R0, RZ, 0x1f, R193 ;  /* 0x0000001fff007819 */ /* 0x000fe200000114c1 */
[C---:B------:R-:W-:Y:S01]  /*0f40*/  VIADD R28, R229.reuse, 0x50 ;  /* 0x00000050e51c7836 */ /* 0x040fe20000000000 */
[----:B0-----:R-:W-:Y:S01]  /*0f50*/  SHF.R.S32.HI R4, RZ, 0x1f, R12 ;  /* 0x0000001fff047819 */ /* 0x001fe2000001140c */
[C---:B------:R-:W-:Y:S01]  /*0f60*/  VIADD R25, R229.reuse, 0x68 ;  /* 0x00000068e5197836 */ /* 0x040fe20000000000 */
[----:B------:R-:W-:Y:S01]  /*0f70*/  LEA.HI R0, R0, R193, RZ, 0x3 ;  /* 0x000000c100007211 */ /* 0x000fe200078f18ff */
[C---:B------:R-:W-:Y:S01]  /*0f80*/  VIADD R20, R229.reuse, 0x80 ;  /* 0x00000080e5147836 */ /* 0x040fe20000000000 */
[----:B------:R-:W-:Y:S01]  /*0f90*/  LEA.HI R4, R4, R12, RZ, 0x3 ;  /* 0x0000000c04047211 */ /* 0x000fe200078f18ff */
[C---:B------:R-:W-:Y:S01]  /*0fa0*/  VIADD R12, R229.reuse, 0x98 ;  /* 0x00000098e50c7836 */ /* 0x040fe20000000000 */
[----:B------:R-:W-:Y:S01]  /*0fb0*/  SHF.R.S32.HI R198, RZ, 0x3, R0 ;  /* 0x00000003ffc67819 */ /* 0x000fe20000011400 */
[C---:B------:R-:W-:Y:S01]  /*0fc0*/  VIADD R0, R229.reuse, 0xb0 ;  /* 0x000000b0e5007836 */ /* 0x040fe20000000000 */
[----:B------:R-:W-:Y:S01]  /*0fd0*/  SHF.R.S32.HI R0, RZ, 0x1f, R36 ;  /* 0x0000001fff007819 */ /* 0x000fe20000011424 */
[----:B------:R-:W-:Y:S01]  /*0fe0*/  IMAD.SHL.U32 R8, R8, 0x8, RZ ;  /* 0x0000000808087824 */ /* 0x000fe200078e00ff */
[----:B------:R-:W-:Y:S01]  /*0ff0*/  SHF.R.S32.HI R0, RZ, 0x1f, R34 ;  /* 0x0000001fff007819 */ /* 0x000fe20000011422 */
[----:B------:R-:W-:Y:S01]  /*1000*/  VIADD R206, R194, 0x40 ;  /* 0x00000040c2ce7836 */ /* 0x000fe20000000000 */
[----:B------:R-:W-:Y:S01]  /*1010*/  SHF.R.S32.HI R0, RZ, 0x1f, R31 ;  /* 0x0000001fff007819 */ /* 0x000fe2000001141f */
[----:B------:R-:W-:Y:S01]  /*1020*/  IMAD.SHL.U32 R4, R4, 0x40, RZ ;  /* 0x0000004004047824 */ /* 0x000fe200078e00ff */
[----:B------:R-:W-:Y:S01]  /*1030*/  SHF.R.S32.HI R0, RZ, 0x1f, R28 ;  /* 0x0000001fff007819 */ /* 0x000fe2000001141c */
[----:B------:R0:W-:Y:S01]  /*1040*/  STL [R1+0x68], R8 ;  /* 0x0000680801007387 */ /* 0x0001e20000100800 */
[----:B------:R-:W-:Y:S01]  /*1050*/  SHF.R.S32.HI R0, RZ, 0x1f, R25 ;  /* 0x0000001fff007819 */ /* 0x000fe20000011419 */
[----:B------:R-:W-:Y:S01]  /*1060*/  IMAD.IADD R192, R194, 0x1, R206 ;  /* 0x00000001c2c07824 */ /* 0x000fe200078e02ce */
[----:B------:R-:W-:Y:S01]  /*1070*/  SHF.R.S32.HI R0, RZ, 0x1f, R20 ;  /* 0x0000001fff007819 */ /* 0x000fe20000011414 */
[----:B------:R-:W-:Y:S01]  /*1080*/  VIADD R37, R229, 0x8 ;  /* 0x00000008e5257836 */ /* 0x000fe20000000000 */
[----:B------:R-:W-:Y:S01]  /*1090*/  SHF.R.S32.HI R0, RZ, 0x1f, R12 ;  /* 0x0000001fff007819 */ /* 0x000fe2000001140c */
[----:B------:R-:W-:Y:S01]  /*10a0*/  IMAD R0, R3, 0x8, R14 ;  /* 0x0000000803007824 */ /* 0x000fe200078e020e */
[----:B------:R-:W-:Y:S01]  /*10b0*/  SHF.R.S32.HI R9, RZ, 0x1f, R192 ;  /* 0x0000001fff097819 */ /* 0x000fe200000114c0 */
[C---:B------:R-:W-:Y:S01]  /*10c0*/  VIADD R35, R229.reuse, 0x18 ;  /* 0x00000018e5237836 */ /* 0x040fe20000000000 */
[----:B------:R-:W-:Y:S01]  /*10d0*/  LOP3.LUT R224, R4, 0xfffffe00, RZ, 0xc0, !PT ;  /* 0xfffffe0004e07812 */ /* 0x000fe200078ec0ff */
[----:B------:R-:W-:Y:S01]  /*10e0*/  VIADD R33, R229, 0x28 ;  /* 0x00000028e5217836 */ /* 0x000fe20000000000 */
[----:B------:R2:W-:Y:S01]  /*10f0*/  STL [R1+0x3c], R0 ;  /* 0x00003c0001007387 */ /* 0x0005e20000100800 */
[----:B------:R-:W-:Y:S01]  /*1100*/  LEA.HI R9, R9, R192, RZ, 0x3 ;  /* 0x000000c009097211 */ /* 0x000fe200078f18ff */
[C---:B------:R-:W-:Y:S01]  /*1110*/  VIADD R32, R229.reuse, 0x30 ;  /* 0x00000030e5207836 */ /* 0x040fe20000000000 */
[----:B------:R-:W-:Y:S01]  /*1120*/  SHF.R.S32.HI R4, RZ, 0x1f, R37 ;  /* 0x0000001fff047819 */ /* 0x000fe20000011425 */
[----:B------:R-:W-:Y:S01]  /*1130*/  IMAD.SHL.U32 R220, R10, 0x40, RZ ;  /* 0x000000400adc7824 */ /* 0x000fe200078e00ff */
        /* <DEDUP_REMOVED lines=8> */
[----:B------:R-:W-:Y:S01]  /*11c0*/  LOP3.LUT R220, R220, 0x1c0, RZ, 0xc0, !PT ;  /* 0x000001c0dcdc7812 */ /* 0x000fe200078ec0ff */
[C---:B------:R-:W-:Y:S01]  /*11d0*/  VIADD R24, R229.reuse, 0x70 ;  /* 0x00000070e5187836 */ /* 0x040fe20000000000 */
[----:B------:R-:W-:Y:S01]  /*11e0*/  SHF.R.S32.HI R9, RZ, 0x1f, R30 ;  /* 0x0000001fff097819 */ /* 0x000fe2000001141e */
[C---:B------:R-:W-:Y:S01]  /*11f0*/  VIADD R21, R229.reuse, 0x78 ;  /* 0x00000078e5157836 */ /* 0x040fe20000000000 */
[----:B------:R-:W-:Y:S01]  /*1200*/  SHF.R.S32.HI R4, RZ, 0x1f, R29 ;  /* 0x0000001fff047819 */ /* 0x000fe2000001141d */
[----:B------:R-:W-:Y:S01]  /*1210*/  IMAD.MOV.U32 R7, RZ, RZ, R19 ;  /* 0x000000ffff077224 */ /* 0x000fe200078e0013 */
        /* <DEDUP_REMOVED lines=11> */
[C---:B-1----:R-:W-:Y:S01]  /*12d0*/  VIADD R10, R229.reuse, 0xa0 ;  /* 0x000000a0e50a7836 */ /* 0x042fe20000000000 */
[----:B------:R-:W-:Y:S01]  /*12e0*/  SHF.R.S32.HI R203, RZ, 0x1f, R22 ;  /* 0x0000001fffcb7819 */ /* 0x000fe20000011416 */
[----:B0-----:R-:W-:Y:S01]  /*12f0*/  VIADD R8, R229, 0xa8 ;  /* 0x000000a8e5087836 */ /* 0x001fe20000000000 */
[----:B------:R-:W-:Y:S01]  /*1300*/  SHF.R.S32.HI R202, RZ, 0x1f, R19 ;  /* 0x0000001fffca7819 */ /* 0x000fe20000011413 */
[----:B------:R-:W-:Y:S01]  /*1310*/  IMAD.MOV.U32 R5, RZ, RZ, R17 ;  /* 0x000000ffff057224 */ /* 0x000fe200078e0011 */
[----:B------:R-:W-:Y:S01]  /*1320*/  SHF.R.S32.HI R17, RZ, 0x1f, R16 ;  /* 0x0000001fff117819 */ /* 0x000fe20000011410 */
[----:B------:R-:W-:Y:S01]  /*1330*/  IMAD.SHL.U32 R222, R222, 0x200, RZ ;  /* 0x00000200dede7824 */ /* 0x000fe200078e00ff */
[----:B------:R-:W-:Y:S01]  /*1340*/  SHF.R.S32.HI R201, RZ, 0x1f, R23 ;  /* 0x0000001fffc97819 */ /* 0x000fe20000011417 */
[C---:B------:R-:W-:Y:S01]  /*1350*/  VIADD R215, R194.reuse, 0x10 ;  /* 0x00000010c2d77836 */ /* 0x040fe20000000000 */
[----:B------:R-:W-:Y:S01]  /*1360*/  SHF.R.U32.HI R221, RZ, 0x3, R220 ;  /* 0x00000003ffdd7819 */ /* 0x000fe200000116dc */
[C---:B------:R-:W-:Y:S01]  /*1370*/  VIADD R208, R194.reuse, 0x30 ;  /* 0x00000030c2d07836 */ /* 0x040fe20000000000 */
[----:B------:R-:W-:Y:S01]  /*1380*/  SHF.R.S32.HI R9, RZ, 0x1f, R10 ;  /* 0x0000001fff097819 */ /* 0x000fe2000001140a */
[----:B------:R-:W-:Y:S01]  /*1390*/  VIADD R216, R194, 0x50 ;  /* 0x00000050c2d87836 */ /* 0x000fe20000000000 */
[----:B--2---:R-:W-:-:S07]  /*13a0*/  SHF.R.S32.HI R4, RZ, 0x1f, R8 ;  /* 0x0000001fff047819 */ /* 0x004fce0000011408 */
.L_x_6157:
[----:B012-4-:R-:W0:Y:S01]  /*13b0*/  LDC.64 R8, c[0x0][0xc88] ;  /* 0x00032200ff087b82 */ /* 0x017e220000000a00 */
[----:B------:R-:W-:Y:S01]  /*13c0*/  ULDC.64 UR4, c[0x0][0xa28] ;  /* 0x00028a0000047ab9 */ /* 0x000fe20000000a00 */
[----:B------:R-:W-:Y:S01]  /*13d0*/  ULDC.64 UR8, c[0x0][0xa18] ;  /* 0x0002860000087ab9 */ /* 0x000fe20000000a00 */
[----:B------:R-:W-:Y:S01]  /*13e0*/  ULDC.64 UR6, c[0x0][0xa08] ;  /* 0x0002820000067ab9 */ /* 0x000fe20000000a00 */
[----:B0-----:R-:W-:-:S05]  /*13f0*/  IMAD.WIDE R8, R7, 0x4, R8 ;  /* 0x0000000407087825 */ /* 0x001fca00078e0208 */
[----:B------:R-:W2:Y:S01]  /*1400*/  LDG.E R26, desc[UR60][R8.64] ;  /* 0x0000003c081a7981 */ /* 0x000ea2000c1e1900 */
[----:B------:R-:W-:Y:S01]  /*1410*/  ISETP.NE.U32.AND P2, PT, RZ, UR4, PT ;  /* 0x00000004ff007c0c */ /* 0x000fe2000bf45070 */
[----:B------:R-:W-:Y:S01]  /*1420*/  IMAD.MOV.U32 R4, RZ, RZ, RZ ;  /* 0x000000ffff047224 */ /* 0x000fe200078e00ff */
        /* <DEDUP_REMOVED lines=13> */
[C---:B------:R-:W-:Y:S01]  /*1500*/  IADD3 R8, P4, R29.reuse, UR6, RZ ;  /* 0x000000061d087c10 */ /* 0x040fe2000ff9e0ff */
[----:B------:R0:W-:Y:S04]  /*1510*/  STL [R1+0x5c], R0 ;  /* 0x00005c0001007387 */ /* 0x0001e80000100800 */
[----:B------:R1:W5:Y:S01]  /*1520*/  @P2 LDG.E R4, desc[UR60][R10.64] ;  /* 0x0000003c0a042981 */ /* 0x000362000c1e1900 */
[----:B------:R-:W-:Y:S01]  /*1530*/  @P1 IADD3 R12, P2, R29, UR8, RZ ;  /* 0x000000081d0c1c10 */ /* 0x000fe2000ff5e0ff */
[----:B------:R-:W-:Y:S01]  /*1540*/  IMAD.U32 R227, RZ, RZ, UR4 ;  /* 0x00000004ffe37e24 */ /* 0x000fe2000f8e00ff */
[C---:B------:R-:W-:Y:S01]  /*1550*/  IADD3.X R9, R28.reuse, UR7, RZ, P4, !PT ;  /* 0x000000071c097c10 */ /* 0x040fe2000a7fe4ff */
[----:B------:R2:W-:Y:S01]  /*1560*/  STL [R1+0x48], R29 ;  /* 0x0000481d01007387 */ /* 0x0005e20000100800 */
[----:B------:R-:W-:Y:S01]  /*1570*/  @P1 IADD3.X R13, R28, UR9, RZ, P2, !PT ;  /* 0x000000091c0d1c10 */ /* 0x000fe200097fe4ff */
[----:B------:R-:W-:Y:S01]  /*1580*/  ULDC.64 UR4, c[0x0][0x418] ;  /* 0x0001060000047ab9 */ /* 0x000fe20000000a00 */
[----:B------:R-:W-:Y:S01]  /*1590*/  ULDC.64 UR8, c[0x0][0xa20] ;  /* 0x0002880000087ab9 */ /* 0x000fe20000000a00 */
[----:B------:R2:W5:Y:S04]  /*15a0*/  @P0 LDG.E R122, desc[UR60][R8.64] ;  /* 0x0000003c087a0981 */ /* 0x000568000c1e1900 */
[----:B------:R2:W5:Y:S04]  /*15b0*/  @P1 LDG.E R227, desc[UR60][R12.64] ;  /* 0x0000003c0ce31981 */ /* 0x000568000c1e1900 */
[----:B------:R2:W-:Y:S01]  /*15c0*/  STL [R1+0x4c], R28 ;  /* 0x00004c1c01007387 */ /* 0x0005e20000100800 */
        /* <DEDUP_REMOVED lines=12> */
[----:B-1----:R-:W-:Y:S02]  /*1690*/  LEA.HI R11, R0, R3, RZ, 0x10 ;  /* 0x00000003000b7211 */ /* 0x002fe400078f80ff */
[----:B------:R-:W-:Y:S01]  /*16a0*/  LOP3.LUT R197, R6, 0xffff, RZ, 0xc0, !PT ;  /* 0x0000ffff06c57812 */ /* 0x000fe200078ec0ff */
[----:B--23--:R-:W-:Y:S07]  /*16b0*/  @P1 BRA `(.L_x_5915) ;  /* 0x0000000000241947 */ /* 0x00cfee0003800000 */
        /* <DEDUP_REMOVED lines=9> */
.L_x_5915:
[----:B------:R-:W-:Y:S02]  /*1750*/  IMAD.U32 R25, RZ, RZ, UR5 ;  /* 0x00000005ff197e24 */ /* 0x000fe4000f8e00ff */
[----:B------:R-:W-:Y:S01]  /*1760*/  IMAD.U32 R27, RZ, RZ, UR4 ;  /* 0x00000004ff1b7e24 */ /* 0x000fe2000f8e00ff */
[----:B------:R-:W-:Y:S06]  /*1770*/  @!P2 BRA `(.L_x_5916) ;  /* 0x000000000010a947 */ /* 0x000fec0003800000 */
[----:B------:R-:W-:-:S04]  /*1780*/  IADD3 R6, P0, R29, UR8, RZ ;  /* 0x000000081d067c10 */ /* 0x000fc8000ff1e0ff */
[----:B------:R-:W-:-:S05]  /*1790*/  IADD3.X R7, R28, UR9, RZ, P0, !PT ;  /* 0x000000091c077c10 */ /* 0x000fca00087fe4ff */
[----:B------:R0:W5:Y:S01]  /*17a0*/  LDG.E R27, desc[UR60][R6.64] ;  /* 0x0000003c061b7981 */ /* 0x000162000c1e1900 */
[----:B------:R-:W-:Y:S05]  /*17b0*/  BRA `(.L_x_5917) ;  /* 0x0000000000107947 */ /* 0x000fea0003800000 */
.L_x_5916:
[----:B------:R-:W-:Y:S05]  /*17c0*/  @!P0 BRA `(.L_x_5917) ;  /* 0x00000000000c8947 */ /* 0x000fea0003800000 */
[----:B------:R-:W2:Y:S04]  /*17d0*/  LDG.E R0, desc[UR60][R8.64] ;  /* 0x0000003c08007981 */ /* 0x000ea8000c1e1900 */
[----:B------:R-:W2:Y:S02]  /*17e0*/  LDG.E R27, desc[UR60][R8.64+0x4] ;  /* 0x0000043c081b7981 */ /* 0x000ea4000c1e1900 */
[----:B--2---:R-:W-:-:S07]  /*17f0*/  IMAD.IADD R27, R27, 0x1, -R0 ;  /* 0x000000011b1b7824 */ /* 0x004fce00078e0a00 */
.L_x_5917:
[----:B------:R-:W-:Y:S01]  /*1800*/  ULDC.64 UR4, c[0x0][0xa10] ;  /* 0x0002840000047ab9 */ /* 0x000fe20000000a00 */
[----:B------:R-:W1:Y:S01]  /*1810*/  LDC R10, c[0x0][0x448] ;  /* 0x00011200ff0a7b82 */ /* 0x000e620000000800 */
        /* <DEDUP_REMOVED lines=8> */
[----:B-----5:R-:W-:-:S03]  /*18a0*/  IMAD.MOV.U32 R134, RZ, RZ, R27 ;  /* 0x000000ffff867224 */ /* 0x020fc600078e001b */
[----:B------:R-:W-:-:S13]  /*18b0*/  ISETP.NE.AND.EX P1, PT, RZ, UR5, PT, P1 ;  /* 0x00000005ff007c0c */ /* 0x000fda000bf25310 */
[----:B------:R-:W-:-:S04]  /*18c0*/  @P1 IADD3 R8, P2, R29, UR4, RZ ;  /* 0x000000041d081c10 */ /* 0x000fc8000ff5e0ff */
[----:B------:R-:W-:-:S05]  /*18d0*/  @P1 IADD3.X R9, R28, UR5, RZ, P2, !PT ;  /* 0x000000051c091c10 */ /* 0x000fca00097fe4ff */
[----:B------:R3:W5:Y:S01]  /*18e0*/  @P1 LDG.E R134, desc[UR60][R8.64] ;  /* 0x0000003c08861981 */ /* 0x000762000c1e1900 */
[----:B-1----:R-:W-:Y:S01]  /*18f0*/  ISETP.NE.AND P1, PT, R10, 0x1, PT ;  /* 0x000000010a00780c */ /* 0x002fe20003f25270 */
[----:B------:R-:W-:Y:S01]  /*1900*/  IMAD.SHL.U32 R226, R5, 0x80, RZ ;  /* 0x0000008005e27824 */ /* 0x000fe200078e00ff */
[----:B------:R-:W-:Y:S01]  /*1910*/  LOP3.LUT R13, R11, 0xff, RZ, 0xc0, !PT ;  /* 0x000000ff0b0d7812 */ /* 0x000fe200078ec0ff */
[----:B------:R-:W-:Y:S01]  /*1920*/  IMAD.IADD R12, R27, 0x1, -R4 ;  /* 0x000000011b0c7824 */ /* 0x000fe200078e0a04 */
[----:B------:R-:W-:Y:S01]  /*1930*/  SHF.R.U32.HI R14, RZ, 0x10, R11 ;  /* 0x00000010ff0e7819 */ /* 0x000fe2000001160b */
[----:B------:R-:W-:Y:S01]  /*1940*/  VIADD R5, R226, 0x7f ;  /* 0x0000007fe2057836 */ /* 0x000fe20000000000 */
[----:B------:R-:W-:Y:S01]  /*1950*/  BSSY B0, `(.L_x_5918) ;  /* 0x0000033000007945 */ /* 0x000fe20003800000 */
[----:B------:R1:W-:Y:S04]  /*1960*/  STL [R1+0x54], R13 ;  /* 0x0000540d01007387 */ /* 0x0003e80000100800 */
[----:B------:R1:W-:Y:S02]  /*1970*/  STL [R1+0x40], R14 ;  /* 0x0000400e01007387 */ /* 0x0003e40000100800 */
[----:B------:R-:W4:Y:S08]  /*1980*/  @P1 LDC R10, c[0x0][0x44c] ;  /* 0x00011300ff0a1b82 */ /* 0x000f300000000800 */
[----:B0-----:R-:W0:Y:S01]  /*1990*/  @P1 LDC R7, c[0x0][0x450] ;  /* 0x00011400ff071b82 */ /* 0x001e220000000800 */
[----:B--2---:R-:W-:-:S02]  /*19a0*/  @P0 IMAD.IADD R25, R3, 0x1, -R0 ;  /* 0x0000000103190824 */ /* 0x004fc400078e0a00 */
[----:B----4-:R-:W-:-:S04]  /*19b0*/  @P1 IMAD.HI.U32 R0, R5, R10, RZ ;  /* 0x0000000a05001227 */ /* 0x010fc800078e00ff */
[----:B------:R-:W-:Y:S01]  /*19c0*/  IMAD.IADD R228, R12, 0x1, R25 ;  /* 0x000000010ce47824 */ /* 0x000fe200078e0219 */
[----:B0-----:R-:W-:-:S03]  /*19d0*/  @P1 SHF.R.U32.HI R5, RZ, R7, R0 ;  /* 0x00000007ff051219 */ /* 0x001fc60000011600 */
[C---:B------:R-:W-:Y:S01]  /*19e0*/  VIADD R0, R228.reuse, 0x5f ;  /* 0x0000005fe4007836 */ /* 0x040fe20000000000 */
[----:B------:R-:W-:-:S03]  /*19f0*/  IADD3 R135, R228, 0x60, -R227 ;  /* 0x00000060e4877810 */ /* 0x000fc60007ffe8e3 */
[----:B------:R-:W-:-:S04]  /*1a00*/  IMAD.HI R0, R0, 0x2aaaaaab, RZ ;  /* 0x2aaaaaab00007827 */ /* 0x000fc800078e02ff */
[----:B------:R-:W-:Y:S01]  /*1a10*/  IMAD.IADD R5, R135, 0x1, R5 ;  /* 0x0000000187057824 */ /* 0x000fe200078e0205 */
[----:B------:R-:W-:-:S03]  /*1a20*/  SHF.R.U32.HI R3, RZ, 0x1f, R0 ;  /* 0x0000001fff037819 */ /* 0x000fc60000011600 */
[----:B------:R-:W-:Y:S01]  /*1a30*/  IMAD.HI R5, R5, 0x2aaaaaab, RZ ;  /* 0x2aaaaaab05057827 */ /* 0x000fe200078e02ff */
[----:B------:R-:W-:-:S03]  /*1a40*/  LEA.HI.SX32 R136, R0, R3, 0x1c ;  /* 0x0000000300887211 */ /* 0x000fc600078fe2ff */
[----:B------:R-:W-:Y:S01]  /*1a50*/  IMAD.MOV.U32 R0, RZ, RZ, RZ ;  /* 0x000000ffff007224 */ /* 0x000fe200078e00ff */
[----:B------:R-:W-:-:S04]  /*1a60*/  SHF.R.U32.HI R4, RZ, 0x1f, R5 ;  /* 0x0000001fff047819 */ /* 0x000fc80000011605 */
[----:B------:R-:W-:-:S04]  /*1a70*/  LEA.HI.SX32 R5, R5, R4, 0x1c ;  /* 0x0000000405057211 */ /* 0x000fc800078fe2ff */
[----:B---3--:R-:W-:-:S04]  /*1a80*/  VIMNMX R9, R136, R5, PT ;  /* 0x0000000588097248 */ /* 0x008fc80003fe0100 */
[----:B------:R-:W-:-:S13]  /*1a90*/  ISETP.GE.AND P0, PT, R9, 0x1, PT ;  /* 0x000000010900780c */ /* 0x000fda0003f06270 */
[----:B-1----:R-:W-:Y:S05]  /*1aa0*/  @!P0 BRA `(.L_x_5919) ;  /* 0x0000000000748947 */ /* 0x002fea0003800000 */
[----:B------:R-:W-:Y:S01]  /*1ab0*/  ISETP.NE.AND P0, PT, R14, RZ, PT ;  /* 0x000000ff0e00720c */ /* 0x000fe20003f05270 */
[----:B------:R-:W-:-:S03]  /*1ac0*/  ULDC UR4, c[0x0][0x9f0] ;  /* 0x00027c0000047ab9 */ /* 0x000fc60000000800 */
[----:B------:R-:W-:-:S04]  /*1ad0*/  SEL R10, R14, UR4, P0 ;  /* 0x000000040e0a7c07 */ /* 0x000fc80008000000 */
[-C--:B------:R-:W-:Y:S02]  /*1ae0*/  IABS R6, R10.reuse ;  /* 0x0000000a00067213 */ /* 0x080fe40000000000 */
[----:B------:R-:W-:Y:S02]  /*1af0*/  IADD3 R0, R10, -0x1, R9 ;  /* 0xffffffff0a007810 */ /* 0x000fe40007ffe009 */
[----:B------:R-:W0:Y:S01]  /*1b00*/  I2F.RP R3, R6 ;  /* 0x0000000600037306 */ /* 0x000e220000209400 */
[----:B------:R-:W-:Y:S02]  /*1b10*/  IABS R11, R10 ;  /* 0x0000000a000b7213 */ /* 0x000fe40000000000 */
        /* <DEDUP_REMOVED lines=22> */
.L_x_5919:
[----:B------:R-:W-:Y:S05]  /*1c80*/  BSYNC B0 ;  /* 0x0000000000007941 */ /* 0x000fea0003800000 */
.L_x_5918:
        /* <DEDUP_REMOVED lines=37> */
.L_x_5922:
[----:B------:R-:W-:Y:S05]  /*1ee0*/  BSYNC B6 ;  /* 0x0000000000067941 */ /* 0x000fea0003800000 */
.L_x_5921:
        /* <DEDUP_REMOVED lines=20> */
.L_x_5924:
[----:B------:R-:W-:Y:S05]  /*2030*/  BSYNC B6 ;  /* 0x0000000000067941 */ /* 0x000fea0003800000 */
.L_x_5923:
[----:B------:R-:W-:Y:S01]  /*2040*/  ULDC.64 UR4, c[0x0][0x9f8] ;  /* 0x00027e0000047ab9 */ /* 0x000fe20000000a00 */
[----:B------:R-:W2:Y:S01]  /*2050*/  LDL R21, [R1+0x38] ;  /* 0x0000380001157983 */ /* 0x000ea20000100800 */
[----:B------:R-:W-:Y:S01]  /*2060*/  ISETP.NE.U32.AND P0, PT, RZ, UR4, PT ;  /* 0x00000004ff007c0c */ /* 0x000fe2000bf05070 */
[----:B------:R-:W-:Y:S01]  /*2070*/  IMAD.MOV.U32 R0, RZ, RZ, R26 ;  /* 0x000000ffff007224 */ /* 0x000fe200078e001a */
[----:B------:R-:W0:Y:S01]  /*2080*/  LDC R119, c[0x0][0x3f4] ;  /* 0x0000fd00ff777b82 */ /* 0x000e220000000800 */
[----:B------:R-:W3:Y:S01]  /*2090*/  LDL.LU R20, [R1] ;  /* 0x0000000001147983 */ /* 0x000ee20000300800 */
[----:B------:R-:W-:Y:S01]  /*20a0*/  ISETP.NE.AND.EX P0, PT, RZ, UR5, PT, P0 ;  /* 0x00000005ff007c0c */ /* 0x000fe2000bf05300 */
[----:B------:R-:W1:Y:S05]  /*20b0*/  S2R R8, SR_TID.X ;  /* 0x0000000000087919 */ /* 0x000e6a0000002100 */
[----:B------:R-:W4:Y:S07]  /*20c0*/  LDC.64 R94, c[0x0][0x3f8] ;  /* 0x0000fe00ff5e7b82 */ /* 0x000f2e0000000a00 */
[----:B------:R-:W-:Y:S01]  /*20d0*/  @P0 IADD3 R4, P1, R29, UR4, RZ ;  /* 0x000000041d040c10 */ /* 0x000fe2000ff3e0ff */
[----:B------:R-:W-:Y:S01]  /*20e0*/  ULDC UR4, c[0x0][0x2f4] ;  /* 0x0000bd0000047ab9 */ /* 0x000fe20000000800 */
[----:B------:R-:W0:Y:S02]  /*20f0*/  LDC.64 R88, c[0x0][0x408] ;  /* 0x00010200ff587b82 */ /* 0x000e240000000a00 */
[----:B------:R-:W-:-:S05]  /*2100*/  @P0 IADD3.X R5, R28, UR5, RZ, P1, !PT ;  /* 0x000000051c050c10 */ /* 0x000fca0008ffe4ff */
[----:B------:R1:W3:Y:S01]  /*2110*/  @P0 LDG.E R0, desc[UR60][R4.64] ;  /* 0x0000003c04000981 */ /* 0x0002e2000c1e1900 */
[----:B------:R-:W-:Y:S02]  /*2120*/  ISETP.GE.AND P1, PT, R193, UR4, PT ;  /* 0x00000004c1007c0c */ /* 0x000fe4000bf26270 */
[----:B------:R-:W-:Y:S02]  /*2130*/  ISETP.GE.AND P0, PT, R16, UR4, PT ;  /* 0x0000000410007c0c */ /* 0x000fe4000bf06270 */
[----:B------:R-:W-:Y:S02]  /*2140*/  SEL R6, RZ, 0xffffffff, P1 ;  /* 0xffffffffff067807 */ /* 0x000fe40000800000 */
[----:B------:R-:W-:-:S03]  /*2150*/  SEL R3, RZ, 0x1, P0 ;  /* 0x00000001ff037807 */ /* 0x000fc60000000000 */
[----:B------:R-:W-:Y:S01]  /*2160*/  IMAD.SHL.U32 R6, R6, 0x2, RZ ;  /* 0x0000000206067824 */ /* 0x000fe200078e00ff */
[----:B------:R-:W-:Y:S02]  /*2170*/  ISETP.GE.AND P0, PT, R192, UR4, PT ;  /* 0x00000004c0007c0c */ /* 0x000fe4000bf06270 */
[----:B------:R-:W-:Y:S02]  /*2180*/  ISETP.GE.AND P1, PT, R22, UR4, PT ;  /* 0x0000000416007c0c */ /* 0x000fe4000bf26270 */
[----:B------:R-:W-:Y:S01]  /*2190*/  LOP3.LUT R3, R6, 0x2, R3, 0xe2, !PT ;  /* 0x0000000206037812 */ /* 0x000fe200078ee203 */
[----:B-1----:R-:W-:Y:S01]  /*21a0*/  VIADD R6, R8, 0xffffff80 ;  /* 0xffffff8008067836 */ /* 0x002fe20000000000 */
[----:B------:R-:W-:Y:S02]  /*21b0*/  SEL R4, RZ, 0x4, P0 ;  /* 0x00000004ff047807 */ /* 0x000fe40000000000 */
[----:B------:R-:W-:Y:S02]  /*21c0*/  SEL R5, RZ, 0x8, P1 ;  /* 0x00000008ff057807 */ /* 0x000fe40000800000 */
[----:B------:R-:W-:-:S02]  /*21d0*/  ISETP.GE.AND P0, PT, R19, UR4, PT ;  /* 0x0000000413007c0c */ /* 0x000fc4000bf06270 */
[----:B------:R-:W-:Y:S02]  /*21e0*/  SHF.R.S32.HI R7, RZ, 0x1f, R204 ;  /* 0x0000001fff077819 */ /* 0x000fe400000114cc */
[----:B------:R-:W-:Y:S02]  /*21f0*/  SHF.R.S32.HI R9, RZ, 0x1f, R6 ;  /* 0x0000001fff097819 */ /* 0x000fe40000011406 */
[----:B------:R-:W-:Y:S02]  /*2200*/  LOP3.LUT R3, R5, R3, R4, 0xfe, !PT ;  /* 0x0000000305037212 */ /* 0x000fe400078efe04 */
[----:B------:R-:W-:Y:S01]  /*2210*/  SEL R8, RZ, 0x10, P0 ;  /* 0x00000010ff087807 */ /* 0x000fe20000000000 */
[----:B----4-:R-:W-:Y:S01]  /*2220*/  IMAD R4, R7, R94, RZ ;  /* 0x0000005e07047224 */ /* 0x010fe200078e02ff */
[----:B0-----:R-:W-:Y:S02]  /*2230*/  ISETP.GE.AND P0, PT, R16, R119, PT ;  /* 0x000000771000720c */ /* 0x001fe40003f06270 */
[----:B------:R-:W-:-:S02]  /*2240*/  LEA.HI R9, R9, R6, RZ, 0x2 ;  /* 0x0000000609097211 */ /* 0x000fc400078f10ff */
[----:B------:R-:W-:Y:S02]  /*2250*/  SHF.R.S32.HI R195, RZ, 0x1f, R194 ;  /* 0x0000001fffc37819 */ /* 0x000fe400000114c2 */
[----:B------:R-:W-:Y:S02]  /*2260*/  ISETP.GE.AND P1, PT, R193, R119, PT ;  /* 0x00000077c100720c */ /* 0x000fe40003f26270 */
[----:B------:R-:W-:Y:S01]  /*2270*/  LOP3.LUT R8, R3, R8, RZ, 0xfc, !PT ;  /* 0x0000000803087212 */ /* 0x000fe200078efcff */
[C---:B------:R-:W-:Y:S01]  /*2280*/  IMAD R5, R204.reuse, R95, R4 ;  /* 0x0000005fcc057224 */ /* 0x040fe200078e0204 */
[----:B------:R-:W-:Y:S02]  /*2290*/  SEL R3, R119, RZ, P0 ;  /* 0x000000ff77037207 */ /* 0x000fe40000000000 */
[----:B------:R-:W-:Y:S01]  /*22a0*/  LOP3.LUT R9, R9, 0xfffffffc, RZ, 0xc0, !PT ;  /* 0xfffffffc09097812 */ /* 0x000fe200078ec0ff */
[----:B------:R-:W-:Y:S01]  /*22b0*/  IMAD.WIDE.U32 R98, R204, R94, R194 ;  /* 0x0000005ecc627225 */ /* 0x000fe200078e00c2 */
[----:B------:R-:W-:-:S02]  /*22c0*/  SEL R4, R119, RZ, P1 ;  /* 0x000000ff77047207 */ /* 0x000fc40000800000 */
[----:B------:R-:W-:Y:S01]  /*22d0*/  ISETP.GE.AND P2, PT, R192, R119, PT ;  /* 0x00000077c000720c */ /* 0x000fe20003f46270 */
[----:B------:R-:W-:-:S04]  /*22e0*/  IMAD.WIDE.U32 R96, R204, R94, R16 ;  /* 0x0000005ecc607225 */ /* 0x000fc800078e0010 */
[-C--:B------:R-:W-:Y:S02]  /*22f0*/  IMAD R7, R7, R88.reuse, RZ ;  /* 0x0000005807077224 */ /* 0x080fe400078e02ff */
[----:B------:R-:W-:Y:S02]  /*2300*/  IMAD.IADD R3, R16, 0x1, R3 ;  /* 0x0000000110037824 */ /* 0x000fe400078e0203 */
[----:B------:R-:W-:Y:S02]  /*2310*/  IMAD.IADD R109, R6, 0x1, -R9 ;  /* 0x00000001066d7824 */ /* 0x000fe400078e0a09 */
[----:B------:R-:W-:Y:S02]  /*2320*/  IMAD.IADD R99, R99, 0x1, R5 ;  /* 0x0000000163637824 */ /* 0x000fe400078e0205 */
[----:B------:R-:W-:Y:S01]  /*2330*/  IMAD.IADD R97, R5, 0x1, R97 ;  /* 0x0000000105617824 */ /* 0x000fe200078e0261 */
[----:B------:R-:W-:Y:S01]  /*2340*/  SEL R5, R119, RZ, P2 ;  /* 0x000000ff77057207 */ /* 0x000fe20001000000 */
[----:B------:R-:W-:-:S04]  /*2350*/  IMAD.WIDE.U32 R92, R204, R88, R194 ;  /* 0x00000058cc5c7225 */ /* 0x000fc800078e00c2 */
[C---:B------:R-:W-:Y:S02]  /*2360*/  IMAD R7, R204.reuse, R89, R7 ;  /* 0x00000059cc077224 */ /* 0x040fe400078e0207 */
[----:B------:R-:W-:-:S04]  /*2370*/  IMAD.WIDE.U32 R90, R204, R88, R16 ;  /* 0x00000058cc5a7225 */ /* 0x000fc800078e0010 */
[----:B------:R-:W-:Y:S01]  /*2380*/  IMAD.IADD R6, R193, 0x1, R4 ;  /* 0x00000001c1067824 */ /* 0x000fe200078e0204 */
[----:B------:R-:W-:Y:S01]  /*2390*/  SHF.R.S32.HI R4, RZ, 0x1f, R3 ;  /* 0x0000001fff047819 */ /* 0x000fe20000011403 */
[----:B------:R-:W-:Y:S02]  /*23a0*/  IMAD.IADD R93, R93, 0x1, R7 ;  /* 0x000000015d5d7824 */ /* 0x000fe400078e0207 */
[----:B------:R-:W-:Y:S01]  /*23b0*/  IMAD.IADD R91, R7, 0x1, R91 ;  /* 0x00000001075b7824 */ /* 0x000fe200078e025b */
[----:B------:R-:W-:Y:S01]  /*23c0*/  SHF.R.S32.HI R7, RZ, 0x1f, R6 ;  /* 0x0000001fff077819 */ /* 0x000fe20000011406 */
[----:B------:R-:W-:Y:S01]  /*23d0*/  IMAD.IADD R11, R192, 0x1, R5 ;  /* 0x00000001c00b7824 */ /* 0x000fe200078e0205 */
[CC--:B------:R-:W-:Y:S02]  /*23e0*/  LEA.HI R5, R4.reuse, R3.reuse, RZ, 0x3 ;  /* 0x0000000304057211 */ /* 0x0c0fe400078f18ff */
[----:B------:R-:W-:Y:S02]  /*23f0*/  LEA.HI R3, R4, R3, RZ, 0x6 ;  /* 0x0000000304037211 */ /* 0x000fe400078f30ff */
[----:B------:R-:W-:-:S02]  /*2400*/  LEA.HI R4, R7, R6, RZ, 0x6 ;  /* 0x0000000607047211 */ /* 0x000fc400078f30ff */
[----:B------:R-:W-:Y:S02]  /*2410*/  LEA.HI R6, R7, R6, RZ, 0x3 ;  /* 0x0000000607067211 */ /* 0x000fe400078f18ff */
[----:B------:R-:W-:Y:S01]  /*2420*/  SHF.R.S32.HI R3, RZ, 0x6, R3 ;  /* 0x00000006ff037819 */ /* 0x000fe20000011403 */
[----:B------:R-:W0:Y:S01]  /*2430*/  S2R R137, SR_TID.X ;  /* 0x0000000000897919 */ /* 0x000e220000002100 */
[----:B------:R-:W-:Y:S02]  /*2440*/  SHF.R.S32.HI R7, RZ, 0x6, R4 ;  /* 0x00000006ff077819 */ /* 0x000fe40000011404 */
[C---:B------:R-:W-:Y:S02]  /*2450*/  LOP3.LUT R10, R220.reuse, 0x38, R6, 0xf8, !PT ;  /* 0x00000038dc0a7812 */ /* 0x040fe400078ef806 */
[----:B------:R-:W-:Y:S01]  /*2460*/  LOP3.LUT R4, R220, 0x38, R5, 0xf8, !PT ;  /* 0x00000038dc047812 */ /* 0x000fe200078ef805 */
[C---:B------:R-:W-:Y:S01]  /*2470*/  IMAD R131, R3.reuse, 0x1800, R222 ;  /* 0x0000180003837824 */ /* 0x040fe200078e02de */
[----:B------:R-:W-:Y:S01]  /*2480*/  SHF.R.S32.HI R14, RZ, 0x1f, R11 ;  /* 0x0000001fff0e7819 */ /* 0x000fe2000001140b */
[----:B------:R-:W-:Y:S01]  /*2490*/  IMAD R129, R3, 0x1800, R224 ;  /* 0x0000180003817824 */ /* 0x000fe200078e02e0 */
[-C--:B------:R-:W-:Y:S01]  /*24a0*/  LOP3.LUT R3, R10, R221.reuse, RZ, 0x3c, !PT ;  /* 0x000000dd0a037212 */ /* 0x080fe200078e3cff */
[----:B------:R-:W-:Y:S01]  /*24b0*/  IMAD R130, R7, 0x1800, R222 ;  /* 0x0000180007827824 */ /* 0x000fe200078e02de */
[----:B------:R-:W-:-:S02]  /*24c0*/  LOP3.LUT R4, R4, R221, RZ, 0x3c, !PT ;  /* 0x000000dd04047212 */ /* 0x000fc400078e3cff */
[CC--:B------:R-:W-:Y:S02]  /*24d0*/  LEA.HI R13, R14.reuse, R11.reuse, RZ, 0x3 ;  /* 0x0000000b0e0d7211 */ /* 0x0c0fe400078f18ff */
[----:B------:R-:W-:Y:S01]  /*24e0*/  LEA.HI R11, R14, R11, RZ, 0x6 ;  /* 0x0000000b0e0b7211 */ /* 0x000fe200078f30ff */
[----:B------:R-:W-:Y:S01]  /*24f0*/  IMAD.IADD R130, R130, 0x1, R3 ;  /* 0x0000000182827824 */ /* 0x000fe200078e0203 */
[----:B------:R-:W-:Y:S02]  /*2500*/  LOP3.LUT R9, R217, 0x38, R5, 0xf8, !PT ;  /* 0x00000038d9097812 */ /* 0x000fe400078ef805 */
[----:B------:R-:W-:Y:S01]  /*2510*/  SHF.R.U32.HI R26, RZ, 0x3, R217 ;  /* 0x00000003ff1a7819 */ /* 0x000fe200000116d9 */
[----:B------:R-:W-:Y:S01]  /*2520*/  IMAD.IADD R131, R131, 0x1, R4 ;  /* 0x0000000183837824 */ /* 0x000fe200078e0204 */
[----:B------:R-:W-:Y:S02]  /*2530*/  LOP3.LUT R3, R217, 0x38, R6, 0xf8, !PT ;  /* 0x00000038d9037812 */ /* 0x000fe400078ef806 */
[----:B-----5:R-:W-:-:S02]  /*2540*/  SHF.R.S32.HI R15, RZ, 0x1f, R134 ;  /* 0x0000001fff0f7819 */ /* 0x020fc40000011486 */
[----:B------:R-:W-:Y:S02]  /*2550*/  SHF.R.S32.HI R11, RZ, 0x6, R11 ;  /* 0x00000006ff0b7819 */ /* 0x000fe4000001140b */
[--C-:B------:R-:W-:Y:S02]  /*2560*/  LOP3.LUT R4, R220, 0x38, R13.reuse, 0xf8, !PT ;  /* 0x00000038dc047812 */ /* 0x100fe400078ef80d */
[-C--:B------:R-:W-:Y:S02]  /*2570*/  LOP3.LUT R12, R9, R26.reuse, RZ, 0x3c, !PT ;  /* 0x0000001a090c7212 */ /* 0x080fe400078e3cff */
[----:B------:R-:W-:Y:S02]  /*2580*/  LOP3.LUT R9, R217, 0x38, R13, 0xf8, !PT ;  /* 0x00000038d9097812 */ /* 0x000fe400078ef80d */
[----:B------:R-:W-:Y:S01]  /*2590*/  LOP3.LUT R10, R3, R26, RZ, 0x3c, !PT ;  /* 0x0000001a030a7212 */ /* 0x000fe200078e3cff */
[----:B------:R-:W-:Y:S01]  /*25a0*/  IMAD R128, R11, 0x1800, R222 ;  /* 0x000018000b807824 */ /* 0x000fe200078e02de */
[----:B------:R-:W-:Y:S01]  /*25b0*/  LOP3.LUT R3, R4, R221, RZ, 0x3c, !PT ;  /* 0x000000dd04037212 */ /* 0x000fe200078e3cff */
[----:B------:R-:W-:Y:S01]  /*25c0*/  IMAD R4, R15, R94, RZ ;  /* 0x0000005e0f047224 */ /* 0x000fe200078e02ff */
[----:B------:R-:W-:Y:S01]  /*25d0*/  LOP3.LUT R9, R9, R26, RZ, 0x3c, !PT ;  /* 0x0000001a09097212 */ /* 0x000fe200078e3cff */
[----:B------:R-:W-:-:S02]  /*25e0*/  IMAD R15, R15, R88, RZ ;  /* 0x000000580f0f7224 */ /* 0x000fc400078e02ff */
[--C-:B------:R-:W-:Y:S01]  /*25f0*/  IMAD R126, R11, 0x1800, R224.reuse ;  /* 0x000018000b7e7824 */ /* 0x100fe200078e02e0 */
[----:B------:R-:W-:Y:S01]  /*2600*/  SHF.L.U64.HI R104, R88, 0x6, R89 ;  /* 0x0000000658687819 */ /* 0x000fe20000010259 */
[----:B------:R-:W-:Y:S02]  /*2610*/  IMAD.IADD R128, R128, 0x1, R3 ;  /* 0x0000000180807824 */ /* 0x000fe400078e0203 */
[----:B------:R-:W-:Y:S02]  /*2620*/  IMAD R127, R7, 0x1800, R224 ;  /* 0x00001800077f7824 */ /* 0x000fe400078e02e0 */
[----:B------:R-:W-:Y:S02]  /*2630*/  IMAD R3, R89, 0x60, RZ ;  /* 0x0000006059037824 */ /* 0x000fe400078e02ff */
[----:B------:R-:W-:Y:S02]  /*2640*/  IMAD R15, R134, R89, R15 ;  /* 0x00000059860f7224 */ /* 0x000fe400078e020f */
[----:B------:R-:W-:-:S02]  /*2650*/  IMAD.SHL.U32 R105, R88, 0x40, RZ ;  /* 0x0000004058697824 */ /* 0x000fc400078e00ff */
[----:B------:R-:W-:-:S04]  /*2660*/  IMAD.WIDE.U32 R92, R134, R88, R92 ;  /* 0x00000058865c7225 */ /* 0x000fc800078e005c */
[----:B------:R-:W-:-:S04]  /*2670*/  IMAD.WIDE.U32 R90, R134, R88, R90 ;  /* 0x00000058865a7225 */ /* 0x000fc800078e005a */
[----:B------:R-:W-:Y:S02]  /*2680*/  IMAD.IADD R126, R126, 0x1, R9 ;  /* 0x000000017e7e7824 */ /* 0x000fe400078e0209 */
[----:B------:R-:W-:Y:S01]  /*2690*/  IMAD R7, R134, R95, R4 ;  /* 0x0000005f86077224 */ /* 0x000fe200078e0204 */
[----:B------:R-:W-:Y:S01]  /*26a0*/  LOP3.LUT R4, R220, 0x18, R16, 0xf8, !PT ;  /* 0x00000018dc047812 */ /* 0x000fe200078ef810 */
[----:B------:R-:W-:-:S04]  /*26b0*/  IMAD.WIDE.U32 R88, R88, 0x60, RZ ;  /* 0x0000006058587825 */ /* 0x000fc800078e00ff */
[----:B------:R-:W-:-:S04]  /*26c0*/  IMAD.WIDE.U32 R98, R134, R94, R98 ;  /* 0x0000005e86627225 */ /* 0x000fc800078e0062 */
[----:B------:R-:W-:Y:S01]  /*26d0*/  IMAD.WIDE.U32 R96, R134, R94, R96 ;  /* 0x0000005e86607225 */ /* 0x000fe200078e0060 */
[----:B------:R-:W-:Y:S02]  /*26e0*/  SHF.L.U64.HI R102, R94, 0x6, R95 ;  /* 0x000000065e667819 */ /* 0x000fe4000001025f */
[----:B------:R-:W-:Y:S01]  /*26f0*/  LOP3.LUT R125, R4, R221, RZ, 0x3c, !PT ;  /* 0x000000dd047d7212 */ /* 0x000fe200078e3cff */
[----:B------:R-:W-:Y:S01]  /*2700*/  IMAD.IADD R124, R89, 0x1, R3 ;  /* 0x00000001597c7824 */ /* 0x000fe200078e0203 */
[----:B------:R-:W-:Y:S01]  /*2710*/  SHF.R.S32.HI R112, RZ, 0x3, R5 ;  /* 0x00000003ff707819 */ /* 0x000fe20000011405 */
[----:B------:R-:W-:Y:S01]  /*2720*/  IMAD R123, R95, 0x60, RZ ;  /* 0x000000605f7b7824 */ /* 0x000fe200078e02ff */
[----:B------:R-:W-:Y:S01]  /*2730*/  SHF.R.S32.HI R111, RZ, 0x3, R6 ;  /* 0x00000003ff6f7819 */ /* 0x000fe20000011406 */
[----:B------:R-:W-:Y:S01]  /*2740*/  IMAD.SHL.U32 R103, R94, 0x40, RZ ;  /* 0x000000405e677824 */ /* 0x000fe200078e00ff */
[----:B------:R-:W-:Y:S01]  /*2750*/  LOP3.LUT R5, R5, 0xfffffff8, RZ, 0xc0, !PT ;  /* 0xfffffff805057812 */ /* 0x000fe200078ec0ff */
[----:B------:R-:W-:Y:S01]  /*2760*/  IMAD.IADD R101, R99, 0x1, R7 ;  /* 0x0000000163657824 */ /* 0x000fe200078e0207 */
[----:B------:R-:W-:Y:S01]  /*2770*/  LOP3.LUT R6, R6, 0xfffffff8, RZ, 0xc0, !PT ;  /* 0xfffffff806067812 */ /* 0x000fe200078ec0ff */
[----:B------:R-:W-:Y:S01]  /*2780*/  IMAD.IADD R3, R7, 0x1, R97 ;  /* 0x0000000107037824 */ /* 0x000fe200078e0261 */
[----:B------:R-:W-:Y:S01]  /*2790*/  LOP3.LUT R7, R13, 0xfffffff8, RZ, 0xc0, !PT ;  /* 0xfffffff80d077812 */ /* 0x000fe200078ec0ff */
[----:B------:R-:W-:Y:S01]  /*27a0*/  IMAD.WIDE.U32 R94, R94, 0x60, RZ ;  /* 0x000000605e5e7825 */ /* 0x000fe200078e00ff */
[----:B0-----:R-:W-:-:S03]  /*27b0*/  LEA.HI R137, R137, 0x8, RZ, 0x19 ;  /* 0x0000000889897811 */ /* 0x001fc600078fc8ff */
[----:B------:R-:W-:Y:S01]  /*27c0*/  IMAD.IADD R127, R127, 0x1, R10 ;  /* 0x000000017f7f7824 */ /* 0x000fe200078e020a */
[----:B------:R-:W-:Y:S01]  /*27d0*/  SHF.R.S32.HI R110, RZ, 0x3, R13 ;  /* 0x00000003ff6e7819 */ /* 0x000fe2000001140d */
[----:B------:R-:W-:Y:S01]  /*27e0*/  IMAD.IADD R122, R122, 0x1, R27 ;  /* 0x000000017a7a7824 */ /* 0x000fe200078e021b */
[----:B------:R-:W-:Y:S01]  /*27f0*/  SHF.R.S32.HI R108, RZ, 0x1f, R5 ;  /* 0x0000001fff6c7819 */ /* 0x000fe20000011405 */
[----:B------:R-:W-:Y:S01]  /*2800*/  IMAD.IADD R129, R129, 0x1, R12 ;  /* 0x0000000181817824 */ /* 0x000fe200078e020c */
[----:B------:R-:W-:Y:S01]  /*2810*/  SHF.R.S32.HI R107, RZ, 0x1f, R6 ;  /* 0x0000001fff6b7819 */ /* 0x000fe20000011406 */
[----:B------:R-:W-:Y:S01]  /*2820*/  IMAD.SHL.U32 R119, R119, 0x2, RZ ;  /* 0x0000000277777824 */ /* 0x000fe200078e00ff */
[----:B------:R-:W-:Y:S01]  /*2830*/  SHF.R.S32.HI R106, RZ, 0x1f, R7 ;  /* 0x0000001fff6a7819 */ /* 0x000fe20000011407 */
[----:B------:R-:W-:Y:S02]  /*2840*/  IMAD.IADD R125, R222, 0x1, R125 ;  /* 0x00000001de7d7824 */ /* 0x000fe400078e027d */
[----:B------:R-:W-:-:S02]  /*2850*/  IMAD.IADD R123, R95, 0x1, R123 ;  /* 0x000000015f7b7824 */ /* 0x000fc400078e027b */
[----:B------:R-:W-:Y:S02]  /*2860*/  IMAD R109, R109, 0x40, R204 ;  /* 0x000000406d6d7824 */ /* 0x000fe400078e02cc */
[----:B------:R-:W-:Y:S02]  /*2870*/  IMAD.IADD R100, R93, 0x1, R15 ;  /* 0x000000015d647824 */ /* 0x000fe400078e020f */
[----:B------:R-:W-:Y:S01]  /*2880*/  IMAD.IADD R4, R15, 0x1, R91 ;  /* 0x000000010f047824 */ /* 0x000fe200078e025b */
[----:B--2---:R-:W-:Y:S02]  /*2890*/  LOP3.LUT P3, RZ, R21, 0x4, RZ, 0xc0, !PT ;  /* 0x0000000415ff7812 */ /* 0x004fe4000786c0ff */
[----:B---3--:R-:W-:-:S04]  /*28a0*/  LOP3.LUT R20, R20, 0xfffffffe, RZ, 0xc0, !PT ;  /* 0xfffffffe14147812 */ /* 0x008fc800078ec0ff */
[----:B------:R-:W-:Y:S02]  /*28b0*/  @P2 LOP3.LUT R20, R20, 0x1, RZ, 0xfc, !PT ;  /* 0x0000000114142812 */ /* 0x000fe400078efcff */
[----:B------:R-:W-:Y:S02]  /*28c0*/  ISETP.GE.AND P2, PT, R23, UR4, PT ;  /* 0x0000000417007c0c */ /* 0x000fe4000bf46270 */
[----:B------:R-:W-:Y:S02]  /*28d0*/  LOP3.LUT R20, R20, 0xfffffffb, RZ, 0xc0, !PT ;  /* 0xfffffffb14147812 */ /* 0x000fe400078ec0ff */
[----:B------:R-:W-:Y:S02]  /*28e0*/  SEL R9, RZ, 0x20, P2 ;  /* 0x00000020ff097807 */ /* 0x000fe40001000000 */
[----:B------:R-:W-:Y:S02]  /*28f0*/  @P3 LOP3.LUT R20, R20, 0x4, RZ, 0xfc, !PT ;  /* 0x0000000414143812 */ /* 0x000fe400078efcff */
[----:B------:R-:W-:-:S03]  /*2900*/  LOP3.LUT R26, R8, R9, RZ, 0xfc, !PT ;  /* 0x00000009081a7212 */ /* 0x000fc600078efcff */
[----:B------:R0:W-:Y:S01]  /*2910*/  STL [R1], R20 ;  /* 0x0000001401007387 */ /* 0x0001e20000100800 */
[C---:B------:R-:W-:Y:S02]  /*2920*/  LOP3.LUT R9, R26.reuse, 0x2, RZ, 0xc0, !PT ;  /* 0x000000021a097812 */ /* 0x040fe400078ec0ff */
[C---:B------:R-:W-:Y:S02]  /*2930*/  LOP3.LUT R10, R26.reuse, 0x4, RZ, 0xc0, !PT ;  /* 0x000000041a0a7812 */ /* 0x040fe400078ec0ff */
[----:B------:R-:W-:Y:S02]  /*2940*/  LOP3.LUT R21, R26, 0x10, RZ, 0xc0, !PT ;  /* 0x000000101a157812 */ /* 0x000fe400078ec0ff */
[----:B------:R-:W-:Y:S02]  /*2950*/  LOP3.LUT R8, R8, 0x1, RZ, 0xc0, !PT ;  /* 0x0000000108087812 */ /* 0x000fe400078ec0ff */
[----:B------:R-:W-:Y:S02]  /*2960*/  SHF.R.S32.HI R121, RZ, 0x1f, R0 ;  /* 0x0000001fff797819 */ /* 0x000fe40000011400 */
[----:B0-----:R-:W-:-:S02]  /*2970*/  LOP3.LUT R20, R26, 0x8, RZ, 0xc0, !PT ;  /* 0x000000081a147812 */ /* 0x001fc400078ec0ff */
[----:B------:R-:W-:-:S07]  /*2980*/  LOP3.LUT R26, R26, 0x20, RZ, 0xc0, !PT ;  /* 0x000000201a1a7812 */ /* 0x000fce00078ec0ff */
.L_x_6030:
[----:B0-2-4-:R-:W2:Y:S01]  /*2990*/  LDL R33, [R1+0x38] ;  /* 0x0000380001217983 */ /* 0x015ea20000100800 */
[----:B------:R-:W0:Y:S03]  /*29a0*/  LDC R76, c[0x0][0x430] ;  /* 0x00010c00ff4c7b82 */ /* 0x000e260000000800 */
[----:B------:R-:W3:Y:S01]  /*29b0*/  LDL.LU R31, [R1] ;  /* 0x00000000011f7983 */ /* 0x000ee20000300800 */
[----:B------:R-:W-:Y:S02]  /*29c0*/  VIADD R24, R24, 0xffffffff ;  /* 0xffffffff18187836 */ /* 0x000fe40000000000 */
[----:B------:R-:W-:Y:S02]  /*29d0*/  IMAD.MOV.U32 R27, RZ, RZ, RZ ;  /* 0x000000ffff1b7224 */ /* 0x000fe400078e00ff */
[----:B------:R-:W-:Y:S01]  /*29e0*/  IMAD R12, R24, 0x60, R109 ;  /* 0x00000060180c7824 */ /* 0x000fe200078e026d */
[----:B-1----:R-:W1:Y:S03]  /*29f0*/  LDC R118, c[0x0][0x3f4] ;  /* 0x0000fd00ff767b82 */ /* 0x002e660000000800 */
[----:B------:R-:W-:Y:S01]  /*2a00*/  IMAD.IADD R32, R122, 0x1, R12 ;  /* 0x000000017a207824 */ /* 0x000fe200078e020c */
[----:B------:R-:W-:-:S03]  /*2a10*/  ISETP.GE.AND P2, PT, R12, R25, PT ;  /* 0x000000190c00720c */ /* 0x000fc60003f46270 */
[----:B------:R-:W-:Y:S01]  /*2a20*/  IMAD.MOV.U32 R28, RZ, RZ, R32 ;  /* 0x000000ffff1c7224 */ /* 0x000fe200078e0020 */
[----:B------:R-:W-:Y:S02]  /*2a30*/  ISETP.GT.OR P2, PT, R109, 0x5f, P2 ;  /* 0x0000005f6d00780c */ /* 0x000fe40001744670 */
[----:B0-----:R-:W-:-:S11]  /*2a40*/  ISETP.NE.AND P3, PT, R76, 0x1, PT ;  /* 0x000000014c00780c */ /* 0x001fd60003f65270 */
[----:B------:R-:W0:Y:S08]  /*2a50*/  @!P2 LDC.64 R14, c[0x0][0x428] ;  /* 0x00010a00ff0eab82 */ /* 0x000e300000000a00 */
[----:B------:R-:W4:Y:S08]  /*2a60*/  @P3 LDC R11, c[0x0][0x434] ;  /* 0x00010d00ff0b3b82 */ /* 0x000f300000000800 */
[----:B------:R-:W1:Y:S08]  /*2a70*/  @P3 LDC R30, c[0x0][0x438] ;  /* 0x00010e00ff1e3b82 */ /* 0x000e700000000800 */
[----:B------:R-:W0:Y:S01]  /*2a80*/  @!P2 LDC.64 R12, c[0x0][0x418] ;  /* 0x00010600ff0cab82 */ /* 0x000e220000000a00 */
[----:B----4-:R-:W-:-:S05]  /*2a90*/  @P3 IMAD.HI.U32 R11, R32, R11, RZ ;  /* 0x0000000b200b3227 */ /* 0x010fca00078e00ff */
[----:B-1----:R-:W-:Y:S01]  /*2aa0*/  @P3 SHF.R.U32.HI R28, RZ, R30, R11 ;  /* 0x0000001eff1c3219 */ /* 0x002fe2000001160b */
[----:B0-----:R-:W-:-:S03]  /*2ab0*/  @!P2 IMAD R11, R121, R14, RZ ;  /* 0x0000000e790ba224 */ /* 0x001fc600078e02ff */
[--C-:B------:R-:W-:Y:S01]  /*2ac0*/  @!P2 SHF.R.S32.HI R29, RZ, 0x1f, R28.reuse ;  /* 0x0000001fff1da819 */ /* 0x100fe2000001141c */
[C---:B------:R-:W-:Y:S02]  /*2ad0*/  @!P2 IMAD R11, R0.reuse, R15, R11 ;  /* 0x0000000f000ba224 */ /* 0x040fe400078e020b */
[----:B------:R-:W-:-:S04]  /*2ae0*/  @!P2 IMAD.WIDE.U32 R14, R0, R14, R28 ;  /* 0x0000000e000ea225 */ /* 0x000fc800078e001c */
[----:B------:R-:W-:Y:S01]  /*2af0*/  @!P2 IMAD.IADD R11, R15, 0x1, R11 ;  /* 0x000000010f0ba824 */ /* 0x000fe200078e020b */
[----:B------:R-:W-:-:S04]  /*2b00*/  @!P2 LEA R12, P3, R14, R12, 0x2 ;  /* 0x0000000c0e0ca211 */ /* 0x000fc800078610ff */
[----:B------:R-:W-:-:S05]  /*2b10*/  @!P2 LEA.HI.X R13, R14, R13, R11, 0x2, P3 ;  /* 0x0000000d0e0da211 */ /* 0x000fca00018f140b */
[----:B------:R0:W5:Y:S01]  /*2b20*/  @!P2 LDG.E R27, desc[UR60][R12.64] ;  /* 0x0000003c0c1ba981 */ /* 0x000162000c1e1900 */
[----:B------:R-:W-:Y:S01]  /*2b30*/  ISETP.GT.AND P2, PT, R24, R120, PT ;  /* 0x000000781800720c */ /* 0x000fe20003f44270 */
[----:B------:R-:W-:Y:S01]  /*2b40*/  IMAD R14, R18, 0x4800, R125 ;  /* 0x00004800120e7824 */ /* 0x000fe200078e027d */
[----:B------:R-:W-:Y:S05]  /*2b50*/  YIELD ;  /* 0x0000000000007946 */ /* 0x000fea0003800000 */
[----:B------:R-:W-:Y:S01]  /*2b60*/  VIADD R78, R14, 0x20 ;  /* 0x000000200e4e7836 */ /* 0x000fe20000000000 */
[----:B------:R-:W-:Y:S01]  /*2b70*/  BSSY B0, `(.L_x_5925) ;  /* 0x00007f6000007945 */ /* 0x000fe20003800000 */
[----:B------:R-:W-:-:S02]  /*2b80*/  IMAD.MOV R11, RZ, RZ, -R28 ;  /* 0x000000ffff0b7224 */ /* 0x000fc400078e0a1c */
[----:B------:R-:W-:Y:S02]  /*2b90*/  IMAD R77, R14, 0x2, R113 ;  /* 0x000000020e4d7824 */ /* 0x000fe400078e0271 */
[----:B------:R-:W-:Y:S01]  /*2ba0*/  IMAD R76, R76, R11, R32 ;  /* 0x0000000b4c4c7224 */ /* 0x000fe200078e0220 */
[----:B--2---:R-:W-:Y:S02]  /*2bb0*/  LOP3.LUT P4, RZ, R33, 0x4, RZ, 0xc0, !PT ;  /* 0x0000000421ff7812 */ /* 0x004fe4000788c0ff */
[----:B---3--:R-:W-:-:S04]  /*2bc0*/  LOP3.LUT R31, R31, 0xfffffffd, RZ, 0xc0, !PT ;  /* 0xfffffffd1f1f7812 */ /* 0x008fc800078ec0ff */
[----:B------:R-:W-:Y:S02]  /*2bd0*/  @P2 LOP3.LUT R31, R31, 0x2, RZ, 0xfc, !PT ;  /* 0x000000021f1f2812 */ /* 0x000fe400078efcff */
[----:B------:R-:W-:-:S03]  /*2be0*/  ISETP.GE.AND P2, PT, R118, 0x1, PT ;  /* 0x000000017600780c */ /* 0x000fc60003f46270 */
[----:B------:R0:W-:Y:S02]  /*2bf0*/  STL [R1], R31 ;  /* 0x0000001f01007387 */ /* 0x0001e40000100800 */
[----:B------:R-:W-:-:S04]  /*2c00*/  @P4 VIADD R78, R14, 0xffffffe0 ;  /* 0xffffffe00e4e4836 */ /* 0x000fc80000000000 */
[----:B------:R-:W-:-:S04]  /*2c10*/  IMAD R78, R78, 0x2, R113 ;  /* 0x000000024e4e7824 */ /* 0x000fc800078e0271 */
[----:B0-----:R-:W-:Y:S05]  /*2c20*/  @!P2 BRA `(.L_x_5926) ;  /* 0x0000007400d4a947 */ /* 0x001fea0003800000 */
        /* <DEDUP_REMOVED lines=51> */
[----:B------:R-:W-:Y:S01]  /*2f60*/  CS2R R74, SRZ ;  /* 0x00000000004a7805 */ /* 0x000fe2000001ff00 */
[----:B------:R-:W-:Y:S01]  /*2f70*/  IMAD.X R32, R11, 0x1, R101, P2 ;  /* 0x000000010b207824 */ /* 0x000fe200010e0665 */
[----:B------:R-:W-:-:S04]  /*2f80*/  LEA R30, P2, R31, UR4, 0x1 ;  /* 0x000000041f1e7c11 */ /* 0x000fc8000f8408ff */
[----:B------:R-:W-:Y:S01]  /*2f90*/  LEA.HI.X R31, R31, UR5, R32, 0x1, P2 ;  /* 0x000000051f1f7c11 */ /* 0x000fe200090f0c20 */
[----:B------:R-:W-:Y:S01]  /*2fa0*/  ULDC.64 UR4, c[0x0][0x400] ;  /* 0x0001000000047ab9 */ /* 0x000fe20000000a00 */
[----:B------:R-:W-:-:S05]  /*2fb0*/  IADD3 R33, P2, R92, R12, RZ ;  /* 0x0000000c5c217210 */ /* 0x000fca0007f5e0ff */
[----:B------:R-:W-:Y:S01]  /*2fc0*/  IMAD.X R34, R80, 0x1, R100, P2 ;  /* 0x0000000150227824 */ /* 0x000fe200010e0664 */
        /* <DEDUP_REMOVED lines=30> */
.L_x_5929:
[----:B------:R-:W-:Y:S05]  /*31b0*/  BSYNC B1 ;  /* 0x0000000000017941 */ /* 0x000fea0003800000 */
.L_x_5928:
[----:B0-----:R-:W-:Y:S01]  /*31c0*/  VIADD R30, R204, 0x40 ;  /* 0x00000040cc1e7836 */ /* 0x001fe20000000000 */
        /* <DEDUP_REMOVED lines=11> */
[----:B------:R-:W-:Y:S01]  /*3280*/  CS2R R46, SRZ ;  /* 0x00000000002e7805 */ /* 0x000fe2000001ff00 */
[----:B-----5:R-:W-:Y:S01]  /*3290*/  IMAD.MOV.U32 R81, RZ, RZ, R52 ;  /* 0x000000ffff517224 */ /* 0x020fe200078e0034 */
[----:B------:R-:W-:Y:S01]  /*32a0*/  CS2R R50, SRZ ;  /* 0x0000000000327805 */ /* 0x000fe2000001ff00 */
[----:B------:R-:W-:Y:S06]  /*32b0*/  @P4 BRA `(.L_x_5931) ;  /* 0x0000000000a04947 */ /* 0x000fec0003800000 */
        /* <DEDUP_REMOVED lines=40> */
.L_x_5931:
[----:B------:R-:W-:Y:S05]  /*3540*/  BSYNC B1 ;  /* 0x0000000000017941 */ /* 0x000fea0003800000 */
.L_x_5930:
[----:B------:R-:W2:Y:S01]  /*3550*/  LDL R11, [R1+0x4] ;  /* 0x00000400010b7983 */ /* 0x000ea20000100800 */
        /* <DEDUP_REMOVED lines=13> */
[----:B------:R-:W-:Y:S01]  /*3630*/  PRMT R157, R157, 0x5410, R12 ;  /* 0x000054109d9d7816 */ /* 0x000fe2000000000c */
[----:B------:R-:W-:Y:S01]  /*3640*/  IMAD.MOV.U32 R12, RZ, RZ, R54 ;  /* 0x000000ffff0c7224 */ /* 0x000fe200078e0036 */
        /* <DEDUP_REMOVED lines=10> */
[----:B------:R-:W-:-:S04]  /*36f0*/  PLOP3.LUT P2, PT, PT, PT, UP0, 0x80, 0x0 ;  /* 0x000000000000781c */ /* 0x000fc80003f4f008 */
        /* <DEDUP_REMOVED lines=61> */
.L_x_5932:
[----:B------:R-:W-:Y:S01]  /*3ad0*/  IMAD R86, R18, 0x8, R2 ;  /* 0x0000000812567824 */ /* 0x000fe200078e0202 */
[----:B------:R-:W-:Y:S01]  /*3ae0*/  SHF.L.U32 R87, R205, 0x1f, RZ ;  /* 0x0000001fcd577819 */ /* 0x000fe200000006ff */
[----:B------:R-:W-:Y:S03]  /*3af0*/  BSSY B1, `(.L_x_5933) ;  /* 0x0000003000017945 */ /* 0x000fe60003800000 */
[----:B------:R-:W0:Y:S02]  /*3b00*/  SYNCS.PHASECHK.TRANS64.TRYWAIT P5, [R86+URZ+0x30890], R87 ;  /* 0x03089057560075a7 */ /* 0x000e2400080a017f */
[----:B0-----:R-:W-:Y:S05]  /*3b10*/  @!P5 BRA `(.L_x_5934) ;  /* 0x0000024c0020d947 */ /* 0x001fea0003800000 */
.L_x_6286:
[----:B------:R-:W-:Y:S05]  /*3b20*/  BSYNC B1 ;  /* 0x0000000000017941 */ /* 0x000fea0003800000 */
.L_x_5933:
[----:B------:R-:W-:-:S03]  /*3b30*/  UMOV UR4, 0xffffffff ;  /* 0xffffffff00047882 */ /* 0x000fc60000000000 */
[----:B------:R-:W-:Y:S05]  /*3b40*/  BRA.DIV UR4, `(.L_x_5935) ;  /* 0x0000024e04287947 */ /* 0x000fea000b800000 */
[----:B------:R1:W2:Y:S04]  /*3b50*/  SHFL.IDX PT, R80, R116, RZ, 0x1c1f ;  /* 0x001c1fff74507589 */ /* 0x0002a800000e0000 */
[----:B------:R1:W3:Y:S02]  /*3b60*/  SHFL.IDX PT, R11, R117, RZ, 0x1c1f ;  /* 0x001c1fff750b7589 */ /* 0x0002e400000e0000 */
.L_x_6290:
        /* <DEDUP_REMOVED lines=13> */
[C---:B------:R-:W-:Y:S02]  /*3c40*/  PRMT R75, R139.reuse, 0x5410, R73 ;  /* 0x000054108b4b7816 */ /* 0x040fe40000000049 */
[----:B------:R-:W-:-:S02]  /*3c50*/  PRMT R73, R139, 0x5432, R74 ;  /* 0x000054328b497816 */ /* 0x000fc4000000004a */
[C---:B------:R-:W-:Y:S02]  /*3c60*/  PRMT R72, R138.reuse, 0x5432, R72 ;  /* 0x000054328a487816 */ /* 0x040fe40000000048 */
[----:B0-----:R-:W-:Y:S02]  /*3c70*/  LOP3.LUT R140, R13, 0xffff0000, RZ, 0xc0, !PT ;  /* 0xffff00000d8c7812 */ /* 0x001fe400078ec0ff */
[C---:B------:R-:W-:Y:S01]  /*3c80*/  LOP3.LUT R139, R75.reuse, 0xffff0000, RZ, 0xc0, !PT ;  /* 0xffff00004b8b7812 */ /* 0x040fe200078ec0ff */
[----:B------:R-:W-:Y:S01]  /*3c90*/  IMAD.U32 R75, R75, 0x10000, RZ ;  /* 0x000100004b4b7824 */ /* 0x000fe200078e00ff */
[----:B------:R-:W-:Y:S01]  /*3ca0*/  PRMT R133, R138, 0x5410, R133 ;  /* 0x000054108a857816 */ /* 0x000fe20000000085 */
[----:B------:R-:W-:Y:S01]  /*3cb0*/  IMAD.U32 R138, R13, 0x10000, RZ ;  /* 0x000100000d8a7824 */ /* 0x000fe200078e00ff */
[----:B------:R-:W-:Y:S01]  /*3cc0*/  LOP3.LUT R13, R72, 0xffff0000, RZ, 0xc0, !PT ;  /* 0xffff0000480d7812 */ /* 0x000fe200078ec0ff */
[----:B------:R-:W-:Y:S01]  /*3cd0*/  FMUL.FTZ R74, R140, R139 ;  /* 0x0000008b8c4a7220 */ /* 0x000fe20000410000 */
[----:B------:R-:W-:-:S03]  /*3ce0*/  IMAD.U32 R72, R72, 0x10000, RZ ;  /* 0x0001000048487824 */ /* 0x000fc600078e00ff */
        /* <DEDUP_REMOVED lines=32> */
.L_x_5941:
[----:B------:R-:W-:Y:S05]  /*3ef0*/  BSYNC B3 ;  /* 0x0000000000037941 */ /* 0x000fea0003800000 */
.L_x_5940:
[----:B---3--:R-:W-:-:S04]  /*3f00*/  LEA R72, P3, R16, R11, 0x1 ;  /* 0x0000000b10487211 */ /* 0x008fc800078608ff */
[----:B--2---:R-:W-:-:S05]  /*3f10*/  LEA.HI.X R73, R16, R80, R17, 0x1, P3 ;  /* 0x0000005010497211 */ /* 0x004fca00018f0c11 */
[----:B0-----:R4:W-:Y:S04]  /*3f20*/  ST.E.128 desc[UR60][R72.64], R12 ;  /* 0x0000000c48007985 */ /* 0x0019e8000c101d3c */
.L_x_5939:
[----:B------:R-:W-:Y:S05]  /*3f30*/  BSYNC B2 ;  /* 0x0000000000027941 */ /* 0x000fea0003800000 */
.L_x_5938:
        /* <DEDUP_REMOVED lines=54> */
.L_x_5945:
[----:B------:R-:W-:Y:S05]  /*42a0*/  BSYNC B3 ;  /* 0x0000000000037941 */ /* 0x000fea0003800000 */
.L_x_5944:
[----:B------:R-:W-:Y:S02]  /*42b0*/  IMAD.SHL.U32 R70, R198, 0x8, RZ ;  /* 0x00000008c6467824 */ /* 0x000fe400078e00ff */
[----:B---3--:R-:W-:Y:S02]  /*42c0*/  IMAD.MOV.U32 R68, RZ, RZ, R11 ;  /* 0x000000ffff447224 */ /* 0x008fe400078e000b */
[----:B--2---:R-:W-:Y:S02]  /*42d0*/  IMAD.MOV.U32 R69, RZ, RZ, R80 ;  /* 0x000000ffff457224 */ /* 0x004fe400078e0050 */
[----:B------:R-:W-:-:S05]  /*42e0*/  IMAD.WIDE R68, R70, 0x2, R68 ;  /* 0x0000000246447825 */ /* 0x000fca00078e0244 */
[----:B0-----:R0:W-:Y:S02]  /*42f0*/  ST.E.128 desc[UR60][R68.64], R12 ;  /* 0x0000000c44007985 */ /* 0x0011e4000c101d3c */
.L_x_5943:
[----:B------:R-:W-:Y:S05]  /*4300*/  BSYNC B2 ;  /* 0x0000000000027941 */ /* 0x000fea0003800000 */
.L_x_5942:
        /* <DEDUP_REMOVED lines=54> */
.L_x_5949:
[----:B------:R-:W-:Y:S05]  /*4670*/  BSYNC B3 ;  /* 0x0000000000037941 */ /* 0x000fea0003800000 */
.L_x_5948:
[----:B------:R-:W-:Y:S02]  /*4680*/  IMAD.SHL.U32 R66, R199, 0x8, RZ ;  /* 0x00000008c7427824 */ /* 0x000fe400078e00ff */
[----:B---3--:R-:W-:Y:S02]  /*4690*/  IMAD.MOV.U32 R64, RZ, RZ, R11 ;  /* 0x000000ffff407224 */ /* 0x008fe400078e000b */
[----:B--2---:R-:W-:Y:S02]  /*46a0*/  IMAD.MOV.U32 R65, RZ, RZ, R80 ;  /* 0x000000ffff417224 */ /* 0x004fe400078e0050 */
[----:B------:R-:W-:-:S05]  /*46b0*/  IMAD.WIDE R64, R66, 0x2, R64 ;  /* 0x0000000242407825 */ /* 0x000fca00078e0240 */
[----:B----4-:R0:W-:Y:S02]  /*46c0*/  ST.E.128 desc[UR60][R64.64], R12 ;  /* 0x0000000c40007985 */ /* 0x0101e4000c101d3c */
.L_x_5947:
[----:B------:R-:W-:Y:S05]  /*46d0*/  BSYNC B2 ;  /* 0x0000000000027941 */ /* 0x000fea0003800000 */
.L_x_5946:
[----:B------:R-:W-:Y:S01]  /*46e0*/  ISETP.NE.AND P3, PT, R20, RZ, PT ;  /* 0x000000ff1400720c */ /* 0x000fe20003f65270 */
[----:B------:R-:W-:-:S12]  /*46f0*/  BSSY B2, `(.L_x_5950) ;  /* 0x000003a000027945 */ /* 0x000fd80003800000 */
        /* <DEDUP_REMOVED lines=13> */
[C---:B------:R-:W-:Y:S01]  /*47d0*/  LOP3.LUT R66, R63.reuse, 0xffff0000, RZ, 0xc0, !PT ;  /* 0xffff00003f427812 */ /* 0x040fe200078ec0ff */
[----:B------:R-:W-:Y:S01]  /*47e0*/  IMAD.U32 R63, R63, 0x10000, RZ ;  /* 0x000100003f3f7824 */ /* 0x000fe200078e00ff */
[C---:B------:R-:W-:Y:S01]  /*47f0*/  LOP3.LUT R62, R60.reuse, 0xffff0000, RZ, 0xc0, !PT ;  /* 0xffff00003c3e7812 */ /* 0x040fe200078ec0ff */
[----:B------:R-:W-:Y:S02]  /*4800*/  IMAD.U32 R60, R60, 0x10000, RZ ;  /* 0x000100003c3c7824 */ /* 0x000fe400078e00ff */
[C---:B------:R-:W-:Y:S02]  /*4810*/  FMUL.FTZ R67, R68.reuse, R66 ;  /* 0x0000004244437220 */ /* 0x040fe40000410000 */
[-C--:B------:R-:W-:Y:S02]  /*4820*/  FMUL.FTZ R13, R68, R62.reuse ;  /* 0x0000003e440d7220 */ /* 0x080fe40000410000 */
[----:B------:R-:W-:-:S02]  /*4830*/  FFMA.FTZ R62, R61, R62, -R67 ;  /* 0x0000003e3d3e7223 */ /* 0x000fc40000010843 */
[----:B------:R-:W-:Y:S01]  /*4840*/  FFMA.FTZ R61, R61, R66, R13 ;  /* 0x000000423d3d7223 */ /* 0x000fe2000001000d */
[C---:B------:R-:W-:Y:S02]  /*4850*/  PRMT R13, R152.reuse, 0x5432, R64 ;  /* 0x00005432980d7816 */ /* 0x040fe40000000040 */
[----:B------:R-:W-:Y:S02]  /*4860*/  PRMT R64, R152, 0x5410, R65 ;  /* 0x0000541098407816 */ /* 0x000fe40000000041 */
[----:B------:R-:W-:Y:S01]  /*4870*/  LOP3.LUT R66, R14, 0xffff0000, RZ, 0xc0, !PT ;  /* 0xffff00000e427812 */ /* 0x000fe200078ec0ff */
        /* <DEDUP_REMOVED lines=16> */
[C---:B------:R-:W-:Y:S01]  /*4980*/  LOP3.LUT R13, R12.reuse, 0xffff0000, RZ, 0xc0, !PT ;  /* 0xffff00000c0d7812 */ /* 0x040fe200078ec0ff */
[----:B------:R-:W-:Y:S01]  /*4990*/  FFMA.FTZ R14, R15, R64, R14 ;  /* 0x000000400f0e7223 */ /* 0x000fe2000001000e */
[----:B------:R-:W-:-:S03]  /*49a0*/  IMAD.U32 R12, R12, 0x10000, RZ ;  /* 0x000100000c0c7824 */ /* 0x000fc600078e00ff */
[C---:B------:R-:W-:Y:S01]  /*49b0*/  FMUL.FTZ R15, R13.reuse, R63 ;  /* 0x0000003f0d0f7220 */ /* 0x040fe20000410000 */
[-C--:B------:R-:W-:Y:S01]  /*49c0*/  FMUL.FTZ R13, R13, R60.reuse ;  /* 0x0000003c0d0d7220 */ /* 0x080fe20000410000 */
[----:B------:R-:W-:Y:S02]  /*49d0*/  F2FP.BF16.F32.PACK_AB R14, R14, R65 ;  /* 0x000000410e0e723e */ /* 0x000fe400000010ff */
[C---:B------:R-:W-:Y:S01]  /*49e0*/  FFMA.FTZ R15, R12.reuse, R60, -R15 ;  /* 0x0000003c0c0f7223 */ /* 0x040fe2000001080f */
[----:B------:R-:W-:-:S05]  /*49f0*/  FFMA.FTZ R13, R12, R63, R13 ;  /* 0x0000003f0c0d7223 */ /* 0x000fca000001000d */
[----:B------:R-:W-:Y:S01]  /*4a00*/  F2FP.BF16.F32.PACK_AB R13, R13, R15 ;  /* 0x0000000f0d0d723e */ /* 0x000fe200000010ff */
[----:B------:R-:W-:Y:S02]  /*4a10*/  IMAD.MOV.U32 R15, RZ, RZ, R14 ;  /* 0x000000ffff0f7224 */ /* 0x000fe400078e000e */
[----:B------:R-:W-:Y:S02]  /*4a20*/  IMAD.MOV.U32 R14, RZ, RZ, R66 ;  /* 0x000000ffff0e7224 */ /* 0x000fe400078e0042 */
[----:B------:R-:W-:Y:S02]  /*4a30*/  IMAD.MOV.U32 R12, RZ, RZ, R13 ;  /* 0x000000ffff0c7224 */ /* 0x000fe400078e000d */
[----:B------:R-:W-:-:S07]  /*4a40*/  IMAD.MOV.U32 R13, RZ, RZ, R61 ;  /* 0x000000ffff0d7224 */ /* 0x000fce00078e003d */
.L_x_5953:
[----:B------:R-:W-:Y:S05]  /*4a50*/  BSYNC B3 ;  /* 0x0000000000037941 */ /* 0x000fea0003800000 */
.L_x_5952:
[----:B---3--:R-:W-:-:S04]  /*4a60*/  LEA R60, P3, R22, R11, 0x1 ;  /* 0x0000000b163c7211 */ /* 0x008fc800078608ff */
[----:B--2---:R-:W-:-:S05]  /*4a70*/  LEA.HI.X R61, R22, R80, R203, 0x1, P3 ;  /* 0x00000050163d7211 */ /* 0x004fca00018f0ccb */
[----:B----4-:R0:W-:Y:S04]  /*4a80*/  ST.E.128 desc[UR60][R60.64], R12 ;  /* 0x0000000c3c007985 */ /* 0x0101e8000c101d3c */
.L_x_5951:
[----:B------:R-:W-:Y:S05]  /*4a90*/  BSYNC B2 ;  /* 0x0000000000027941 */ /* 0x000fea0003800000 */
.L_x_5950:
[----:B------:R-:W-:Y:S01]  /*4aa0*/  ISETP.NE.AND P3, PT, R21, RZ, PT ;  /* 0x000000ff1500720c */ /* 0x000fe20003f65270 */
[----:B------:R-:W-:-:S12]  /*4ab0*/  BSSY B2, `(.L_x_5954) ;  /* 0x000003a000027945 */ /* 0x000fd80003800000 */
        /* <DEDUP_REMOVED lines=20> */
[-C--:B------:R-:W-:Y:S01]  /*4c00*/  FMUL.FTZ R13, R66, R58.reuse ;  /* 0x0000003a420d7220 */ /* 0x080fe20000410000 */
[C---:B------:R-:W-:Y:S01]  /*4c10*/  LOP3.LUT R66, R14.reuse, 0xffff0000, RZ, 0xc0, !PT ;  /* 0xffff00000e427812 */ /* 0x040fe200078ec0ff */
[----:B------:R-:W-:Y:S01]  /*4c20*/  FFMA.FTZ R58, R57, R58, -R65 ;  /* 0x0000003a393a7223 */ /* 0x000fe20000010841 */
[----:B------:R-:W-:-:S02]  /*4c30*/  IMAD.U32 R14, R14, 0x10000, RZ ;  /* 0x000100000e0e7824 */ /* 0x000fc400078e00ff */
[----:B------:R-:W-:Y:S01]  /*4c40*/  FFMA.FTZ R57, R57, R64, R13 ;  /* 0x0000004039397223 */ /* 0x000fe2000001000d */
[C---:B------:R-:W-:Y:S02]  /*4c50*/  PRMT R13, R150.reuse, 0x5432, R62 ;  /* 0x00005432960d7816 */ /* 0x040fe4000000003e */
[----:B------:R-:W-:Y:S02]  /*4c60*/  PRMT R62, R150, 0x5410, R63 ;  /* 0x00005410963e7816 */ /* 0x000fe4000000003f */
[----:B------:R-:W-:Y:S01]  /*4c70*/  F2FP.BF16.F32.PACK_AB R57, R57, R58 ;  /* 0x0000003a3939723e */ /* 0x000fe200000010ff */
        /* <DEDUP_REMOVED lines=27> */
.L_x_5957:
[----:B------:R-:W-:Y:S05]  /*4e30*/  BSYNC B3 ;  /* 0x0000000000037941 */ /* 0x000fea0003800000 */
.L_x_5956:
[----:B----4-:R0:W-:Y:S02]  /*4e40*/  ST.E.128 desc[UR60][R60.64], R12 ;  /* 0x0000000c3c007985 */ /* 0x0101e4000c101d3c */
.L_x_5955:
[----:B------:R-:W-:Y:S05]  /*4e50*/  BSYNC B2 ;  /* 0x0000000000027941 */ /* 0x000fea0003800000 */
.L_x_5954:
        /* <DEDUP_REMOVED lines=8> */
[----:B------:R-:W-:Y:S02]  /*4ee0*/  SHF.R.U64 R11, R54, 0x10, R55 ;  /* 0x00000010360b7819 */ /* 0x000fe40000001237 */
[----:B------:R-:W-:Y:S02]  /*4ef0*/  SHF.R.U64 R52, R52, 0x10, R53 ;  /* 0x0000001034347819 */ /* 0x000fe40000001235 */
[----:B------:R-:W-:Y:S02]  /*4f00*/  PRMT R11, R149, 0x5410, R11 ;  /* 0x00005410950b7816 */ /* 0x000fe4000000000b */
        /* <DEDUP_REMOVED lines=9> */
[CC--:B------:R-:W-:Y:S01]  /*4fa0*/  FMUL.FTZ R59, R60.reuse, R55.reuse ;  /* 0x000000373c3b7220 */ /* 0x0c0fe20000410000 */
        /* <DEDUP_REMOVED lines=34> */
.L_x_5959:
[----:B------:R-:W-:Y:S05]  /*51d0*/  BSYNC B2 ;  /* 0x0000000000027941 */ /* 0x000fea0003800000 */
.L_x_5958:
[----:B----4-:R0:W-:Y:S02]  /*51e0*/  ST.E.128 desc[UR60][R56.64], R12 ;  /* 0x0000000c38007985 */ /* 0x0101e4000c101d3c */
.L_x_5937:
[----:B------:R-:W-:Y:S05]  /*51f0*/  BSYNC B1 ;  /* 0x0000000000017941 */ /* 0x000fea0003800000 */
.L_x_5936:
[----:B------:R-:W-:-:S03]  /*5200*/  UMOV UR4, 0xffffffff ;  /* 0xffffffff00047882 */ /* 0x000fc60000000000 */
[----:B------:R-:W-:Y:S05]  /*5210*/  BRA.DIV UR4, `(.L_x_5960) ;  /* 0x0000023604c07947 */ /* 0x000fea000b800000 */
[----:B-1----:R-:W1:Y:S04]  /*5220*/  SHFL.IDX PT, R116, R116, 0x1, 0x1c1f ;  /* 0x003c1f0074747f89 */ /* 0x002e6800000e0000 */
[----:B------:R-:W0:Y:S02]  /*5230*/  SHFL.IDX PT, R117, R117, 0x1, 0x1c1f ;  /* 0x003c1f0075757f89 */ /* 0x000e2400000e0000 */
.L_x_6294:
        /* <DEDUP_REMOVED lines=10> */
[----:B---3--:R-:W-:Y:S01]  /*52e0*/  SHF.R.U64 R11, R48, 0x10, R49 ;  /* 0x00000010300b7819 */ /* 0x008fe20000001231 */
[----:B----4-:R-:W-:Y:S01]  /*52f0*/  IMAD.U32 R56, R15, 0x10000, RZ ;  /* 0x000100000f387824 */ /* 0x010fe200078e00ff */
[--C-:B------:R-:W-:Y:S01]  /*5300*/  SHF.R.U64 R48, R50, 0x10, R51.reuse ;  /* 0x0000001032307819 */ /* 0x100fe20000001233 */
[----:B------:R-:W-:Y:S01]  /*5310*/  IMAD.U32 R54, R14, 0x10000, RZ ;  /* 0x000100000e367824 */ /* 0x000fe200078e00ff */
[----:B------:R-:W-:Y:S01]  /*5320*/  SHF.R.U32.HI R51, RZ, 0x10, R51 ;  /* 0x00000010ff337819 */ /* 0x000fe20000011633 */
[----:B------:R-:W-:Y:S01]  /*5330*/  IMAD.U32 R55, R12, 0x10000, RZ ;  /* 0x000100000c377824 */ /* 0x000fe200078e00ff */
[----:B------:R-:W-:Y:S02]  /*5340*/  PRMT R48, R147, 0x5410, R48 ;  /* 0x0000541093307816 */ /* 0x000fe40000000030 */
[----:B------:R-:W-:Y:S02]  /*5350*/  SHF.R.U32.HI R49, RZ, 0x10, R49 ;  /* 0x00000010ff317819 */ /* 0x000fe40000011631 */
[----:B------:R-:W-:Y:S01]  /*5360*/  LOP3.LUT R50, R15, 0xffff0000, RZ, 0xc0, !PT ;  /* 0xffff00000f327812 */ /* 0x000fe200078ec0ff */
[C---:B------:R-:W-:Y:S01]  /*5370*/  IMAD.U32 R15, R13.reuse, 0x10000, RZ ;  /* 0x000100000d0f7824 */ /* 0x040fe200078e00ff */
[----:B------:R-:W-:-:S02]  /*5380*/  LOP3.LUT R13, R13, 0xffff0000, RZ, 0xc0, !PT ;  /* 0xffff00000d0d7812 */ /* 0x000fc400078ec0ff */
[C---:B------:R-:W-:Y:S01]  /*5390*/  LOP3.LUT R57, R48.reuse, 0xffff0000, RZ, 0xc0, !PT ;  /* 0xffff000030397812 */ /* 0x040fe200078ec0ff */
[----:B------:R-:W-:Y:S01]  /*53a0*/  IMAD.U32 R48, R48, 0x10000, RZ ;  /* 0x0001000030307824 */ /* 0x000fe200078e00ff */
[C---:B------:R-:W-:Y:S02]  /*53b0*/  PRMT R11, R146.reuse, 0x5410, R11 ;  /* 0x00005410920b7816 */ /* 0x040fe4000000000b */
[----:B------:R-:W-:Y:S01]  /*53c0*/  PRMT R51, R147, 0x5432, R51 ;  /* 0x0000543293337816 */ /* 0x000fe20000000033 */
[----:B------:R-:W-:Y:S01]  /*53d0*/  FMUL.FTZ R58, R13, R57 ;  /* 0x000000390d3a7220 */ /* 0x000fe20000410000 */
[----:B------:R-:W-:Y:S02]  /*53e0*/  PRMT R49, R146, 0x5432, R49 ;  /* 0x0000543292317816 */ /* 0x000fe40000000031 */
[----:B------:R-:W-:Y:S01]  /*53f0*/  LOP3.LUT R60, R11, 0xffff0000, RZ, 0xc0, !PT ;  /* 0xffff00000b3c7812 */ /* 0x000fe200078ec0ff */
[----:B------:R-:W-:Y:S01]  /*5400*/  IMAD.U32 R59, R51, 0x10000, RZ ;  /* 0x00010000333b7824 */ /* 0x000fe200078e00ff */
[----:B------:R-:W-:Y:S01]  /*5410*/  LOP3.LUT R14, R14, 0xffff0000, RZ, 0xc0, !PT ;  /* 0xffff00000e0e7812 */ /* 0x000fe200078ec0ff */
[----:B------:R-:W-:Y:S01]  /*5420*/  IMAD.U32 R61, R49, 0x10000, RZ ;  /* 0x00010000313d7824 */ /* 0x000fe200078e00ff */
[----:B------:R-:W-:Y:S01]  /*5430*/  LOP3.LUT R51, R51, 0xffff0000, RZ, 0xc0, !PT ;  /* 0xffff000033337812 */ /* 0x000fe200078ec0ff */
[-C--:B------:R-:W-:Y:S01]  /*5440*/  FMUL.FTZ R13, R13, R60.reuse ;  /* 0x0000003c0d0d7220 */ /* 0x080fe20000410000 */
[----:B------:R-:W-:Y:S01]  /*5450*/  FFMA.FTZ R58, R15, R60, -R58 ;  /* 0x0000003c0f3a7223 */ /* 0x000fe2000001083a */
[C---:B------:R-:W-:Y:S01]  /*5460*/  FMUL.FTZ R60, R14.reuse, R59 ;  /* 0x0000003b0e3c7220 */ /* 0x040fe20000410000 */
[----:B------:R-:W-:Y:S01]  /*5470*/  FMUL.FTZ R14, R14, R61 ;  /* 0x0000003d0e0e7220 */ /* 0x000fe20000410000 */
[----:B------:R-:W-:Y:S01]  /*5480*/  LOP3.LUT R49, R49, 0xffff0000, RZ, 0xc0, !PT ;  /* 0xffff000031317812 */ /* 0x000fe200078ec0ff */
[----:B------:R-:W-:Y:S01]  /*5490*/  IMAD.U32 R11, R11, 0x10000, RZ ;  /* 0x000100000b0b7824 */ /* 0x000fe200078e00ff */
[----:B------:R-:W-:Y:S01]  /*54a0*/  LOP3.LUT R12, R12, 0xffff0000, RZ, 0xc0, !PT ;  /* 0xffff00000c0c7812 */ /* 0x000fe200078ec0ff */
[----:B------:R-:W-:Y:S01]  /*54b0*/  FFMA.FTZ R13, R15, R57, R13 ;  /* 0x000000390f0d7223 */ /* 0x000fe2000001000d */
[C---:B------:R-:W-:Y:S01]  /*54c0*/  FFMA.FTZ R60, R54.reuse, R61, -R60 ;  /* 0x0000003d363c7223 */ /* 0x040fe2000001083c */
[----:B------:R-:W-:Y:S01]  /*54d0*/  FFMA.FTZ R14, R54, R59, R14 ;  /* 0x0000003b360e7223 */ /* 0x000fe2000001000e */
[C---:B------:R-:W-:Y:S01]  /*54e0*/  FMUL.FTZ R15, R50.reuse, R51 ;  /* 0x00000033320f7220 */ /* 0x040fe20000410000 */
[----:B------:R-:W-:Y:S01]  /*54f0*/  FMUL.FTZ R54, R50, R49 ;  /* 0x0000003132367220 */ /* 0x000fe20000410000 */
[CC--:B------:R-:W-:Y:S01]  /*5500*/  FMUL.FTZ R50, R12.reuse, R48.reuse ;  /* 0x000000300c327220 */ /* 0x0c0fe20000410000 */
        /* <DEDUP_REMOVED lines=9> */
.L_x_5965:
[----:B------:R-:W-:Y:S05]  /*55a0*/  BSYNC B2 ;  /* 0x0000000000027941 */ /* 0x000fea0003800000 */
.L_x_5964:
[----:B----4-:R0:W-:Y:S02]  /*55b0*/  ST.E.128 desc[UR60][R52.64], R12 ;  /* 0x0000000c34007985 */ /* 0x0101e4000c101d3c */
.L_x_5963:
[----:B------:R-:W-:Y:S05]  /*55c0*/  BSYNC B1 ;  /* 0x0000000000017941 */ /* 0x000fea0003800000 */
.L_x_5962:
        /* <DEDUP_REMOVED lines=16> */
[----:B------:R-:W-:Y:S02]  /*56d0*/  PRMT R44, R145, 0x5410, R44 ;  /* 0x00005410912c7816 */ /* 0x000fe4000000002c */
[----:B------:R-:W-:Y:S02]  /*56e0*/  SHF.R.U32.HI R45, RZ, 0x10, R45 ;  /* 0x00000010ff2d7819 */ /* 0x000fe4000001162d */
[----:B------:R-:W-:-:S02]  /*56f0*/  PRMT R11, R144, 0x5410, R11 ;  /* 0x00005410900b7816 */ /* 0x000fc4000000000b */
[----:B------:R-:W-:Y:S01]  /*5700*/  PRMT R145, R145, 0x5432, R50 ;  /* 0x0000543291917816 */ /* 0x000fe20000000032 */
[C---:B------:R-:W-:Y:S01]  /*5710*/  IMAD.U32 R50, R13.reuse, 0x10000, RZ ;  /* 0x000100000d327824 */ /* 0x040fe200078e00ff */
[----:B------:R-:W-:Y:S02]  /*5720*/  LOP3.LUT R56, R13, 0xffff0000, RZ, 0xc0, !PT ;  /* 0xffff00000d387812 */ /* 0x000fe400078ec0ff */
[----:B------:R-:W-:Y:S01]  /*5730*/  LOP3.LUT R13, R44, 0xffff0000, RZ, 0xc0, !PT ;  /* 0xffff00002c0d7812 */ /* 0x000fe200078ec0ff */
[----:B------:R-:W-:Y:S01]  /*5740*/  IMAD.U32 R53, R145, 0x10000, RZ ;  /* 0x0001000091357824 */ /* 0x000fe200078e00ff */
[----:B------:R-:W-:Y:S02]  /*5750*/  PRMT R45, R144, 0x5432, R45 ;  /* 0x00005432902d7816 */ /* 0x000fe4000000002d */
[----:B------:R-:W-:Y:S01]  /*5760*/  LOP3.LUT R51, R11, 0xffff0000, RZ, 0xc0, !PT ;  /* 0xffff00000b337812 */ /* 0x000fe200078ec0ff */
[----:B------:R-:W-:Y:S01]  /*5770*/  FMUL.FTZ R55, R56, R13 ;  /* 0x0000000d38377220 */ /* 0x000fe20000410000 */
[----:B------:R-:W-:Y:S01]  /*5780*/  LOP3.LUT R14, R14, 0xffff0000, RZ, 0xc0, !PT ;  /* 0xffff00000e0e7812 */ /* 0x000fe200078ec0ff */
[----:B------:R-:W-:Y:S01]  /*5790*/  IMAD.U32 R54, R45, 0x10000, RZ ;  /* 0x000100002d367824 */ /* 0x000fe200078e00ff */
[----:B------:R-:W-:Y:S01]  /*57a0*/  LOP3.LUT R46, R15, 0xffff0000, RZ, 0xc0, !PT ;  /* 0xffff00000f2e7812 */ /* 0x000fe200078ec0ff */
[----:B------:R-:W-:Y:S01]  /*57b0*/  FMUL.FTZ R56, R56, R51 ;  /* 0x0000003338387220 */ /* 0x000fe20000410000 */
[----:B------:R-:W-:Y:S01]  /*57c0*/  LOP3.LUT R12, R12, 0xffff0000, RZ, 0xc0, !PT ;  /* 0xffff00000c0c7812 */ /* 0x000fe200078ec0ff */
[C---:B------:R-:W-:Y:S01]  /*57d0*/  FMUL.FTZ R57, R14.reuse, R53 ;  /* 0x000000350e397220 */ /* 0x040fe20000410000 */
[----:B------:R-:W-:Y:S01]  /*57e0*/  FMUL.FTZ R14, R14, R54 ;  /* 0x000000360e0e7220 */ /* 0x000fe20000410000 */
[----:B------:R-:W-:Y:S01]  /*57f0*/  FFMA.FTZ R56, R50, R13, R56 ;  /* 0x0000000d32387223 */ /* 0x000fe20000010038 */
[----:B------:R-:W-:Y:S01]  /*5800*/  LOP3.LUT R145, R145, 0xffff0000, RZ, 0xc0, !PT ;  /* 0xffff000091917812 */ /* 0x000fe200078ec0ff */
[----:B------:R-:W-:Y:S01]  /*5810*/  IMAD.U32 R13, R44, 0x10000, RZ ;  /* 0x000100002c0d7824 */ /* 0x000fe200078e00ff */
[----:B------:R-:W-:Y:S01]  /*5820*/  LOP3.LUT R45, R45, 0xffff0000, RZ, 0xc0, !PT ;  /* 0xffff00002d2d7812 */ /* 0x000fe200078ec0ff */
[----:B------:R-:W-:-:S02]  /*5830*/  IMAD.U32 R11, R11, 0x10000, RZ ;  /* 0x000100000b0b7824 */ /* 0x000fc400078e00ff */
[C---:B------:R-:W-:Y:S01]  /*5840*/  FFMA.FTZ R57, R47.reuse, R54, -R57 ;  /* 0x000000362f397223 */ /* 0x040fe20000010839 */
[----:B------:R-:W-:Y:S01]  /*5850*/  FFMA.FTZ R14, R47, R53, R14 ;  /* 0x000000352f0e7223 */ /* 0x000fe2000001000e */
[----:B------:R-:W-:Y:S01]  /*5860*/  FMUL.FTZ R44, R46, R145 ;  /* 0x000000912e2c7220 */ /* 0x000fe20000410000 */
[----:B------:R-:W-:Y:S01]  /*5870*/  FMUL.FTZ R47, R12, R13 ;  /* 0x0000000d0c2f7220 */ /* 0x000fe20000410000 */
[----:B------:R-:W-:Y:S02]  /*5880*/  IMAD.U32 R15, R15, 0x10000, RZ ;  /* 0x000100000f0f7824 */ /* 0x000fe400078e00ff */
[----:B------:R-:W-:Y:S01]  /*5890*/  FMUL.FTZ R46, R46, R45 ;  /* 0x0000002d2e2e7220 */ /* 0x000fe20000410000 */
[----:B------:R-:W-:Y:S01]  /*58a0*/  FMUL.FTZ R12, R12, R11 ;  /* 0x0000000b0c0c7220 */ /* 0x000fe20000410000 */
[----:B------:R-:W-:Y:S01]  /*58b0*/  FFMA.FTZ R55, R50, R51, -R55 ;  /* 0x0000003332377223 */ /* 0x000fe20000010837 */
        /* <DEDUP_REMOVED lines=8> */
.L_x_5969:
[----:B------:R-:W-:Y:S05]  /*5940*/  BSYNC B2 ;  /* 0x0000000000027941 */ /* 0x000fea0003800000 */
.L_x_5968:
[----:B----4-:R0:W-:Y:S02]  /*5950*/  ST.E.128 desc[UR60][R48.64], R12 ;  /* 0x0000000c30007985 */ /* 0x0101e4000c101d3c */
.L_x_5967:
[----:B------:R-:W-:Y:S05]  /*5960*/  BSYNC B1 ;  /* 0x0000000000017941 */ /* 0x000fea0003800000 */
.L_x_5966:
        /* <DEDUP_REMOVED lines=11> */
[----:B------:R-:W-:Y:S02]  /*5a20*/  SHF.R.U64 R42, R42, 0x10, R43 ;  /* 0x000000102a2a7819 */ /* 0x000fe4000000122b */
[----:B------:R-:W-:Y:S01]  /*5a30*/  SHF.R.U64 R49, R40, 0x10, R41 ;  /* 0x0000001028317819 */ /* 0x000fe20000001229 */
[----:B----4-:R-:W-:Y:S01]  /*5a40*/  IMAD.U32 R40, R14, 0x10000, RZ ;  /* 0x000100000e287824 */ /* 0x010fe200078e00ff */
[----:B------:R-:W-:Y:S02]  /*5a50*/  SHF.R.U32.HI R46, RZ, 0x10, R43 ;  /* 0x00000010ff2e7819 */ /* 0x000fe4000001162b */
[----:B------:R-:W-:Y:S02]  /*5a60*/  SHF.R.U32.HI R47, RZ, 0x10, R41 ;  /* 0x00000010ff2f7819 */ /* 0x000fe40000011629 */
[----:B------:R-:W-:Y:S02]  /*5a70*/  PRMT R42, R143, 0x5410, R42 ;  /* 0x000054108f2a7816 */ /* 0x000fe4000000002a */
[----:B------:R-:W-:-:S02]  /*5a80*/  PRMT R41, R142, 0x5410, R49 ;  /* 0x000054108e297816 */ /* 0x000fc40000000031 */
[----:B------:R-:W-:Y:S02]  /*5a90*/  PRMT R143, R143, 0x5432, R46 ;  /* 0x000054328f8f7816 */ /* 0x000fe4000000002e */
[----:B------:R-:W-:Y:S02]  /*5aa0*/  LOP3.LUT R46, R13, 0xffff0000, RZ, 0xc0, !PT ;  /* 0xffff00000d2e7812 */ /* 0x000fe400078ec0ff */
[C---:B------:R-:W-:Y:S01]  /*5ab0*/  LOP3.LUT R50, R42.reuse, 0xffff0000, RZ, 0xc0, !PT ;  /* 0xffff00002a327812 */ /* 0x040fe200078ec0ff */
[----:B------:R-:W-:Y:S01]  /*5ac0*/  IMAD.U32 R43, R143, 0x10000, RZ ;  /* 0x000100008f2b7824 */ /* 0x000fe200078e00ff */
[----:B------:R-:W-:Y:S01]  /*5ad0*/  LOP3.LUT R48, R41, 0xffff0000, RZ, 0xc0, !PT ;  /* 0xffff000029307812 */ /* 0x000fe200078ec0ff */
[----:B------:R-:W-:Y:S01]  /*5ae0*/  IMAD.U32 R42, R42, 0x10000, RZ ;  /* 0x000100002a2a7824 */ /* 0x000fe200078e00ff */
[----:B------:R-:W-:Y:S01]  /*5af0*/  PRMT R142, R142, 0x5432, R47 ;  /* 0x000054328e8e7816 */ /* 0x000fe2000000002f */
[----:B------:R-:W-:Y:S02]  /*5b00*/  IMAD.U32 R47, R13, 0x10000, RZ ;  /* 0x000100000d2f7824 */ /* 0x000fe400078e00ff */
[----:B------:R-:W-:Y:S01]  /*5b10*/  FMUL.FTZ R52, R46, R50 ;  /* 0x000000322e347220 */ /* 0x000fe20000410000 */
[----:B------:R-:W-:Y:S01]  /*5b20*/  LOP3.LUT R14, R14, 0xffff0000, RZ, 0xc0, !PT ;  /* 0xffff00000e0e7812 */ /* 0x000fe200078ec0ff */
[----:B------:R-:W-:Y:S01]  /*5b30*/  FMUL.FTZ R51, R46, R48 ;  /* 0x000000302e337220 */ /* 0x000fe20000410000 */
[----:B------:R-:W-:Y:S01]  /*5b40*/  IMAD.U32 R49, R142, 0x10000, RZ ;  /* 0x000100008e317824 */ /* 0x000fe200078e00ff */
[C---:B------:R-:W-:Y:S01]  /*5b50*/  LOP3.LUT R46, R12.reuse, 0xffff0000, RZ, 0xc0, !PT ;  /* 0xffff00000c2e7812 */ /* 0x040fe200078ec0ff */
[----:B------:R-:W-:-:S02]  /*5b60*/  IMAD.U32 R13, R12, 0x10000, RZ ;  /* 0x000100000c0d7824 */ /* 0x000fc400078e00ff */
[C---:B------:R-:W-:Y:S01]  /*5b70*/  FFMA.FTZ R12, R47.reuse, R48, -R52 ;  /* 0x000000302f0c7223 */ /* 0x040fe20000010834 */
[----:B------:R-:W-:Y:S01]  /*5b80*/  FFMA.FTZ R47, R47, R50, R51 ;  /* 0x000000322f2f7223 */ /* 0x000fe20000010033 */
[----:B------:R-:W-:Y:S01]  /*5b90*/  LOP3.LUT R11, R15, 0xffff0000, RZ, 0xc0, !PT ;  /* 0xffff00000f0b7812 */ /* 0x000fe200078ec0ff */
[C---:B------:R-:W-:Y:S01]  /*5ba0*/  FMUL.FTZ R51, R14.reuse, R49 ;  /* 0x000000310e337220 */ /* 0x040fe20000410000 */
[----:B------:R-:W-:Y:S01]  /*5bb0*/  LOP3.LUT R48, R143, 0xffff0000, RZ, 0xc0, !PT ;  /* 0xffff00008f307812 */ /* 0x000fe200078ec0ff */
[-C--:B------:R-:W-:Y:S01]  /*5bc0*/  FMUL.FTZ R53, R14, R43.reuse ;  /* 0x0000002b0e357220 */ /* 0x080fe20000410000 */
[----:B------:R-:W-:Y:S01]  /*5bd0*/  LOP3.LUT R142, R142, 0xffff0000, RZ, 0xc0, !PT ;  /* 0xffff00008e8e7812 */ /* 0x000fe200078ec0ff */
[----:B------:R-:W-:Y:S02]  /*5be0*/  IMAD.U32 R41, R41, 0x10000, RZ ;  /* 0x0001000029297824 */ /* 0x000fe400078e00ff */
[C---:B------:R-:W-:Y:S01]  /*5bf0*/  FFMA.FTZ R51, R40.reuse, R43, R51 ;  /* 0x0000002b28337223 */ /* 0x040fe20000010033 */
[----:B------:R-:W-:Y:S01]  /*5c00*/  FFMA.FTZ R14, R40, R49, -R53 ;  /* 0x00000031280e7223 */ /* 0x000fe20000010835 */
[C---:B------:R-:W-:Y:S01]  /*5c10*/  FMUL.FTZ R50, R11.reuse, R48 ;  /* 0x000000300b327220 */ /* 0x040fe20000410000 */
[----:B------:R-:W-:Y:S01]  /*5c20*/  FMUL.FTZ R43, R11, R142 ;  /* 0x0000008e0b2b7220 */ /* 0x000fe20000410000 */
[----:B------:R-:W-:-:S02]  /*5c30*/  IMAD.U32 R15, R15, 0x10000, RZ ;  /* 0x000100000f0f7824 */ /* 0x000fc400078e00ff */
[C---:B------:R-:W-:Y:S01]  /*5c40*/  FMUL.FTZ R40, R46.reuse, R42 ;  /* 0x0000002a2e287220 */ /* 0x040fe20000410000 */
[-C--:B------:R-:W-:Y:S01]  /*5c50*/  FMUL.FTZ R11, R46, R41.reuse ;  /* 0x000000292e0b7220 */ /* 0x080fe20000410000 */
[----:B------:R-:W-:Y:S01]  /*5c60*/  F2FP.BF16.F32.PACK_AB R14, R51, R14 ;  /* 0x0000000e330e723e */ /* 0x000fe200000010ff */
[C---:B------:R-:W-:Y:S01]  /*5c70*/  FFMA.FTZ R50, R15.reuse, R142, -R50 ;  /* 0x0000008e0f327223 */ /* 0x040fe20000010832 */
[----:B------:R-:W-:Y:S01]  /*5c80*/  FFMA.FTZ R43, R15, R48, R43 ;  /* 0x000000300f2b7223 */ /* 0x000fe2000001002b */
[C---:B------:R-:W-:Y:S01]  /*5c90*/  FFMA.FTZ R40, R13.reuse, R41, -R40 ;  /* 0x000000290d287223 */ /* 0x040fe20000010828 */
[----:B------:R-:W-:Y:S01]  /*5ca0*/  FFMA.FTZ R11, R13, R42, R11 ;  /* 0x0000002a0d0b7223 */ /* 0x000fe2000001000b */
[----:B------:R-:W-:Y:S02]  /*5cb0*/  F2FP.BF16.F32.PACK_AB R13, R47, R12 ;  /* 0x0000000c2f0d723e */ /* 0x000fe400000010ff */
[----:B------:R-:W-:Y:S02]  /*5cc0*/  F2FP.BF16.F32.PACK_AB R15, R43, R50 ;  /* 0x000000322b0f723e */ /* 0x000fe400000010ff */
[----:B------:R-:W-:-:S07]  /*5cd0*/  F2FP.BF16.F32.PACK_AB R12, R11, R40 ;  /* 0x000000280b0c723e */ /* 0x000fce00000010ff */
.L_x_5973:
[----:B------:R-:W-:Y:S05]  /*5ce0*/  BSYNC B2 ;  /* 0x0000000000027941 */ /* 0x000fea0003800000 */
.L_x_5972:
[----:B----4-:R0:W-:Y:S02]  /*5cf0*/  ST.E.128 desc[UR60][R44.64], R12 ;  /* 0x0000000c2c007985 */ /* 0x0101e4000c101d3c */
.L_x_5971:
[----:B------:R-:W-:Y:S05]  /*5d00*/  BSYNC B1 ;  /* 0x0000000000017941 */ /* 0x000fea0003800000 */
.L_x_5970:
        /* <DEDUP_REMOVED lines=9> */
[--C-:B------:R-:W-:Y:S01]  /*5da0*/  SHF.R.U64 R44, R36, 0x10, R37.reuse ;  /* 0x00000010242c7819 */ /* 0x100fe20000001225 */
[----:B----4-:R-:W-:Y:S01]  /*5db0*/  IMAD.U32 R36, R14, 0x10000, RZ ;  /* 0x000100000e247824 */ /* 0x010fe200078e00ff */
[----:B------:R-:W-:Y:S02]  /*5dc0*/  SHF.R.U32.HI R42, RZ, 0x10, R37 ;  /* 0x00000010ff2a7819 */ /* 0x000fe40000011625 */
[--C-:B------:R-:W-:Y:S02]  /*5dd0*/  SHF.R.U64 R43, R38, 0x10, R39.reuse ;  /* 0x00000010262b7819 */ /* 0x100fe40000001227 */
[----:B------:R-:W-:Y:S02]  /*5de0*/  SHF.R.U32.HI R39, RZ, 0x10, R39 ;  /* 0x00000010ff277819 */ /* 0x000fe40000011627 */
[----:B------:R-:W-:Y:S01]  /*5df0*/  LOP3.LUT R37, R14, 0xffff0000, RZ, 0xc0, !PT ;  /* 0xffff00000e257812 */ /* 0x000fe200078ec0ff */
[C---:B------:R-:W-:Y:S01]  /*5e00*/  IMAD.U32 R14, R15.reuse, 0x10000, RZ ;  /* 0x000100000f0e7824 */ /* 0x040fe200078e00ff */
[----:B---3--:R-:W-:-:S02]  /*5e10*/  LOP3.LUT R11, R15, 0xffff0000, RZ, 0xc0, !PT ;  /* 0xffff00000f0b7812 */ /* 0x008fc400078ec0ff */
[----:B------:R-:W-:Y:S02]  /*5e20*/  PRMT R15, R115, 0x5410, R44 ;  /* 0x00005410730f7816 */ /* 0x000fe4000000002c */
[C---:B------:R-:W-:Y:S02]  /*5e30*/  PRMT R44, R132.reuse, 0x5410, R43 ;  /* 0x00005410842c7816 */ /* 0x040fe4000000002b */
[----:B------:R-:W-:Y:S01]  /*5e40*/  PRMT R132, R132, 0x5432, R39 ;  /* 0x0000543284847816 */ /* 0x000fe20000000027 */
[----:B------:R-:W-:Y:S01]  /*5e50*/  IMAD.U32 R39, R13, 0x10000, RZ ;  /* 0x000100000d277824 */ /* 0x000fe200078e00ff */
[----:B------:R-:W-:Y:S02]  /*5e60*/  PRMT R115, R115, 0x5432, R42 ;  /* 0x0000543273737816 */ /* 0x000fe4000000002a */
[----:B------:R-:W-:Y:S01]  /*5e70*/  LOP3.LUT R38, R13, 0xffff0000, RZ, 0xc0, !PT ;  /* 0xffff00000d267812 */ /* 0x000fe200078ec0ff */
[----:B------:R-:W-:Y:S01]  /*5e80*/  IMAD.U32 R46, R132, 0x10000, RZ ;  /* 0x00010000842e7824 */ /* 0x000fe200078e00ff */
[----:B------:R-:W-:Y:S01]  /*5e90*/  LOP3.LUT R45, R44, 0xffff0000, RZ, 0xc0, !PT ;  /* 0xffff00002c2d7812 */ /* 0x000fe200078ec0ff */
[----:B------:R-:W-:Y:S01]  /*5ea0*/  IMAD.U32 R43, R115, 0x10000, RZ ;  /* 0x00010000732b7824 */ /* 0x000fe200078e00ff */
[----:B------:R-:W-:Y:S01]  /*5eb0*/  LOP3.LUT R42, R15, 0xffff0000, RZ, 0xc0, !PT ;  /* 0xffff00000f2a7812 */ /* 0x000fe200078ec0ff */
[C---:B------:R-:W-:Y:S01]  /*5ec0*/  FMUL.FTZ R47, R37.reuse, R46 ;  /* 0x0000002e252f7220 */ /* 0x040fe20000410000 */
[----:B------:R-:W-:Y:S01]  /*5ed0*/  LOP3.LUT R132, R132, 0xffff0000, RZ, 0xc0, !PT ;  /* 0xffff000084847812 */ /* 0x000fe200078ec0ff */
[----:B------:R-:W-:Y:S01]  /*5ee0*/  FMUL.FTZ R37, R37, R43 ;  /* 0x0000002b25257220 */ /* 0x000fe20000410000 */
[C---:B------:R-:W-:Y:S01]  /*5ef0*/  FMUL.FTZ R48, R38.reuse, R45 ;  /* 0x0000002d26307220 */ /* 0x040fe20000410000 */
[----:B------:R-:W-:Y:S01]  /*5f00*/  FMUL.FTZ R50, R38, R42 ;  /* 0x0000002a26327220 */ /* 0x000fe20000410000 */
[----:B------:R-:W-:Y:S01]  /*5f10*/  LOP3.LUT R115, R115, 0xffff0000, RZ, 0xc0, !PT ;  /* 0xffff000073737812 */ /* 0x000fe200078ec0ff */
[----:B------:R-:W-:Y:S01]  /*5f20*/  IMAD.U32 R44, R44, 0x10000, RZ ;  /* 0x000100002c2c7824 */ /* 0x000fe200078e00ff */
[----:B------:R-:W-:Y:S01]  /*5f30*/  LOP3.LUT R38, R12, 0xffff0000, RZ, 0xc0, !PT ;  /* 0xffff00000c267812 */ /* 0x000fe200078ec0ff */
[----:B------:R-:W-:-:S02]  /*5f40*/  IMAD.U32 R15, R15, 0x10000, RZ ;  /* 0x000100000f0f7824 */ /* 0x000fc400078e00ff */
[C---:B------:R-:W-:Y:S01]  /*5f50*/  FFMA.FTZ R46, R36.reuse, R46, R37 ;  /* 0x0000002e242e7223 */ /* 0x040fe20000010025 */
[----:B------:R-:W-:Y:S01]  /*5f60*/  FFMA.FTZ R47, R36, R43, -R47 ;  /* 0x0000002b242f7223 */ /* 0x000fe2000001082f */
[C---:B------:R-:W-:Y:S01]  /*5f70*/  FMUL.FTZ R37, R11.reuse, R132 ;  /* 0x000000840b257220 */ /* 0x040fe20000410000 */
[----:B------:R-:W-:Y:S01]  /*5f80*/  FMUL.FTZ R43, R11, R115 ;  /* 0x000000730b2b7220 */ /* 0x000fe20000410000 */
[----:B------:R-:W-:Y:S02]  /*5f90*/  IMAD.U32 R13, R12, 0x10000, RZ ;  /* 0x000100000c0d7824 */ /* 0x000fe400078e00ff */
        /* <DEDUP_REMOVED lines=12> */
.L_x_5977:
[----:B------:R-:W-:Y:S05]  /*6060*/  BSYNC B2 ;  /* 0x0000000000027941 */ /* 0x000fea0003800000 */
.L_x_5976:
[----:B----4-:R0:W-:Y:S02]  /*6070*/  ST.E.128 desc[UR60][R40.64], R12 ;  /* 0x0000000c28007985 */ /* 0x0101e4000c101d3c */
.L_x_5975:
[----:B------:R-:W-:Y:S05]  /*6080*/  BSYNC B1 ;  /* 0x0000000000017941 */ /* 0x000fea0003800000 */
.L_x_5974:
        /* <DEDUP_REMOVED lines=9> */
[--C-:B------:R-:W-:Y:S02]  /*6120*/  SHF.R.U64 R41, R34, 0x10, R35.reuse ;  /* 0x0000001022297819 */ /* 0x100fe40000001223 */
[----:B------:R-:W-:Y:S02]  /*6130*/  SHF.R.U32.HI R39, RZ, 0x10, R35 ;  /* 0x00000010ff277819 */ /* 0x000fe40000011623 */
[--C-:B------:R-:W-:Y:S02]  /*6140*/  SHF.R.U64 R38, R32, 0x10, R33.reuse ;  /* 0x0000001020267819 */ /* 0x100fe40000001221 */
[----:B------:R-:W-:Y:S01]  /*6150*/  SHF.R.U32.HI R32, RZ, 0x10, R33 ;  /* 0x00000010ff207819 */ /* 0x000fe20000011621 */
[----:B----4-:R-:W-:Y:S01]  /*6160*/  IMAD.U32 R33, R14, 0x10000, RZ ;  /* 0x000100000e217824 */ /* 0x010fe200078e00ff */
[C---:B------:R-:W-:Y:S02]  /*6170*/  PRMT R40, R114.reuse, 0x5410, R41 ;  /* 0x0000541072287816 */ /* 0x040fe40000000029 */
[----:B------:R-:W-:-:S02]  /*6180*/  PRMT R114, R114, 0x5432, R39 ;  /* 0x0000543272727816 */ /* 0x000fc40000000027 */
[C---:B------:R-:W-:Y:S02]  /*6190*/  PRMT R35, R83.reuse, 0x5410, R38 ;  /* 0x0000541053237816 */ /* 0x040fe40000000026 */
[----:B------:R-:W-:Y:S01]  /*61a0*/  PRMT R83, R83, 0x5432, R32 ;  /* 0x0000543253537816 */ /* 0x000fe20000000020 */
[----:B------:R-:W-:Y:S01]  /*61b0*/  IMAD.U32 R42, R114, 0x10000, RZ ;  /* 0x00010000722a7824 */ /* 0x000fe200078e00ff */
        /* <DEDUP_REMOVED lines=8> */
[----:B---3--:R-:W-:Y:S01]  /*6240*/  LOP3.LUT R11, R15, 0xffff0000, RZ, 0xc0, !PT ;  /* 0xffff00000f0b7812 */ /* 0x008fe200078ec0ff */
[----:B------:R-:W-:-:S02]  /*6250*/  IMAD.U32 R15, R13, 0x10000, RZ ;  /* 0x000100000d0f7824 */ /* 0x000fc400078e00ff */
[----:B------:R-:W-:Y:S01]  /*6260*/  FMUL.FTZ R44, R32, R41 ;  /* 0x00000029202c7220 */ /* 0x000fe20000410000 */
[----:B------:R-:W-:Y:S01]  /*6270*/  LOP3.LUT R114, R114, 0xffff0000, RZ, 0xc0, !PT ;  /* 0xffff000072727812 */ /* 0x000fe200078ec0ff */
[----:B------:R-:W-:Y:S02]  /*6280*/  IMAD.U32 R13, R12, 0x10000, RZ ;  /* 0x000100000c0d7824 */ /* 0x000fe400078e00ff */
[-C--:B------:R-:W-:Y:S01]  /*6290*/  FMUL.FTZ R32, R32, R38.reuse ;  /* 0x0000002620207220 */ /* 0x080fe20000410000 */
[----:B------:R-:W-:Y:S01]  /*62a0*/  LOP3.LUT R83, R83, 0xffff0000, RZ, 0xc0, !PT ;  /* 0xffff000053537812 */ /* 0x000fe200078ec0ff */
[----:B------:R-:W-:Y:S01]  /*62b0*/  IMAD.U32 R35, R35, 0x10000, RZ ;  /* 0x0001000023237824 */ /* 0x000fe200078e00ff */
[----:B------:R-:W-:Y:S01]  /*62c0*/  LOP3.LUT R12, R12, 0xffff0000, RZ, 0xc0, !PT ;  /* 0xffff00000c0c7812 */ /* 0x000fe200078ec0ff */
[----:B------:R-:W-:Y:S01]  /*62d0*/  FFMA.FTZ R44, R15, R38, -R44 ;  /* 0x000000260f2c7223 */ /* 0x000fe2000001082c */
[-C--:B------:R-:W-:Y:S01]  /*62e0*/  FMUL.FTZ R34, R34, R39.reuse ;  /* 0x0000002722227220 */ /* 0x080fe20000410000 */
[----:B------:R-:W-:Y:S01]  /*62f0*/  FFMA.FTZ R46, R33, R39, -R46 ;  /* 0x00000027212e7223 */ /* 0x000fe2000001082e */
[----:B------:R-:W-:Y:S01]  /*6300*/  FFMA.FTZ R15, R15, R41, R32 ;  /* 0x000000290f0f7223 */ /* 0x000fe20000010020 */
[C---:B------:R-:W-:Y:S01]  /*6310*/  FMUL.FTZ R39, R11.reuse, R114 ;  /* 0x000000720b277220 */ /* 0x040fe20000410000 */
[----:B------:R-:W-:Y:S01]  /*6320*/  FMUL.FTZ R41, R11, R83 ;  /* 0x000000530b297220 */ /* 0x000fe20000410000 */
[C---:B------:R-:W-:Y:S01]  /*6330*/  FMUL.FTZ R32, R12.reuse, R40 ;  /* 0x000000280c207220 */ /* 0x040fe20000410000 */
[----:B------:R-:W-:Y:S01]  /*6340*/  FMUL.FTZ R11, R12, R35 ;  /* 0x000000230c0b7220 */ /* 0x000fe20000410000 */
[C---:B------:R-:W-:Y:S01]  /*6350*/  FFMA.FTZ R39, R14.reuse, R83, -R39 ;  /* 0x000000530e277223 */ /* 0x040fe20000010827 */
[----:B------:R-:W-:Y:S01]  /*6360*/  FFMA.FTZ R14, R14, R114, R41 ;  /* 0x000000720e0e7223 */ /* 0x000fe20000010029 */
[----:B------:R-:W-:Y:S01]  /*6370*/  FFMA.FTZ R33, R33, R42, R34 ;  /* 0x0000002a21217223 */ /* 0x000fe20000010022 */
[C---:B------:R-:W-:Y:S01]  /*6380*/  FFMA.FTZ R32, R13.reuse, R35, -R32 ;  /* 0x000000230d207223 */ /* 0x040fe20000010820 */
[----:B------:R-:W-:Y:S01]  /*6390*/  FFMA.FTZ R11, R13, R40, R11 ;  /* 0x000000280d0b7223 */ /* 0x000fe2000001000b */
[----:B------:R-:W-:-:S02]  /*63a0*/  F2FP.BF16.F32.PACK_AB R13, R15, R44 ;  /* 0x0000002c0f0d723e */ /* 0x000fc400000010ff */
[----:B------:R-:W-:Y:S02]  /*63b0*/  F2FP.BF16.F32.PACK_AB R15, R14, R39 ;  /* 0x000000270e0f723e */ /* 0x000fe400000010ff */
[----:B------:R-:W-:Y:S02]  /*63c0*/  F2FP.BF16.F32.PACK_AB R14, R33, R46 ;  /* 0x0000002e210e723e */ /* 0x000fe400000010ff */
[----:B------:R-:W-:-:S07]  /*63d0*/  F2FP.BF16.F32.PACK_AB R12, R11, R32 ;  /* 0x000000200b0c723e */ /* 0x000fce00000010ff */
.L_x_5981:
[----:B------:R-:W-:Y:S05]  /*63e0*/  BSYNC B2 ;  /* 0x0000000000027941 */ /* 0x000fea0003800000 */
.L_x_5980:
[----:B----4-:R0:W-:Y:S02]  /*63f0*/  ST.E.128 desc[UR60][R36.64], R12 ;  /* 0x0000000c24007985 */ /* 0x0101e4000c101d3c */
.L_x_5979:
[----:B------:R-:W-:Y:S05]  /*6400*/  BSYNC B1 ;  /* 0x0000000000017941 */ /* 0x000fea0003800000 */
.L_x_5978:
        /* <DEDUP_REMOVED lines=11> */
[----:B------:R-:W-:Y:S02]  /*64c0*/  SHF.R.U32.HI R34, RZ, 0x10, R31 ;  /* 0x00000010ff227819 */ /* 0x000fe4000001161f */
[----:B---3--:R-:W-:Y:S02]  /*64d0*/  SHF.R.U32.HI R11, RZ, 0x10, R29 ;  /* 0x00000010ff0b7819 */ /* 0x008fe4000001161d */
[----:B------:R-:W-:Y:S02]  /*64e0*/  PRMT R31, R82, 0x5432, R35 ;  /* 0x00005432521f7816 */ /* 0x000fe40000000023 */
[----:B------:R-:W-:-:S02]  /*64f0*/  PRMT R36, R81, 0x5432, R36 ;  /* 0x0000543251247816 */ /* 0x000fc40000000024 */
[----:B------:R-:W-:Y:S02]  /*6500*/  PRMT R81, R81, 0x5410, R34 ;  /* 0x0000541051517816 */ /* 0x000fe40000000022 */
[----:B------:R-:W-:Y:S01]  /*6510*/  LOP3.LUT R29, R14, 0xffff0000, RZ, 0xc0, !PT ;  /* 0xffff00000e1d7812 */ /* 0x000fe200078ec0ff */
[----:B------:R-:W-:Y:S01]  /*6520*/  IMAD.U32 R14, R13, 0x10000, RZ ;  /* 0x000100000d0e7824 */ /* 0x000fe200078e00ff */
[----:B------:R-:W-:Y:S01]  /*6530*/  PRMT R82, R82, 0x5410, R11 ;  /* 0x0000541052527816 */ /* 0x000fe2000000000b */
[----:B------:R-:W-:Y:S01]  /*6540*/  IMAD.U32 R38, R81, 0x10000, RZ ;  /* 0x0001000051267824 */ /* 0x000fe200078e00ff */
[----:B------:R-:W-:Y:S01]  /*6550*/  LOP3.LUT R13, R13, 0xffff0000, RZ, 0xc0, !PT ;  /* 0xffff00000d0d7812 */ /* 0x000fe200078ec0ff */
        /* <DEDUP_REMOVED lines=9> */
[----:B------:R-:W-:Y:S01]  /*65f0*/  FMUL.FTZ R13, R29, R38 ;  /* 0x000000261d0d7220 */ /* 0x000fe20000410000 */
[----:B------:R-:W-:Y:S01]  /*6600*/  LOP3.LUT R81, R81, 0xffff0000, RZ, 0xc0, !PT ;  /* 0xffff000051517812 */ /* 0x000fe200078ec0ff */
[----:B------:R-:W-:Y:S01]  /*6610*/  FMUL.FTZ R29, R29, R35 ;  /* 0x000000231d1d7220 */ /* 0x000fe20000410000 */
[----:B------:R-:W-:Y:S01]  /*6620*/  LOP3.LUT R82, R82, 0xffff0000, RZ, 0xc0, !PT ;  /* 0xffff000052527812 */ /* 0x000fe200078ec0ff */
[----:B------:R-:W-:-:S02]  /*6630*/  IMAD.U32 R31, R31, 0x10000, RZ ;  /* 0x000100001f1f7824 */ /* 0x000fc400078e00ff */
[C---:B------:R-:W-:Y:S01]  /*6640*/  FFMA.FTZ R39, R14.reuse, R34, -R39 ;  /* 0x000000220e277223 */ /* 0x040fe20000010827 */
[----:B------:R-:W-:Y:S01]  /*6650*/  FFMA.FTZ R40, R14, R37, R40 ;  /* 0x000000250e287223 */ /* 0x000fe20000010028 */
[C---:B------:R-:W-:Y:S01]  /*6660*/  FFMA.FTZ R35, R28.reuse, R35, -R13 ;  /* 0x000000231c237223 */ /* 0x040fe2000001080d */
[----:B------:R-:W-:Y:S02]  /*6670*/  IMAD.U32 R15, R15, 0x10000, RZ ;  /* 0x000100000f0f7824 */ /* 0x000fe400078e00ff */
[----:B------:R-:W-:Y:S01]  /*6680*/  FFMA.FTZ R28, R28, R38, R29 ;  /* 0x000000261c1c7223 */ /* 0x000fe2000001001d */
[----:B------:R-:W-:Y:S01]  /*6690*/  FMUL.FTZ R34, R30, R81 ;  /* 0x000000511e227220 */ /* 0x000fe20000410000 */
[C---:B------:R-:W-:Y:S01]  /*66a0*/  FMUL.FTZ R14, R12.reuse, R36 ;  /* 0x000000240c0e7220 */ /* 0x040fe20000410000 */
[-C--:B------:R-:W-:Y:S01]  /*66b0*/  FMUL.FTZ R13, R12, R31.reuse ;  /* 0x0000001f0c0d7220 */ /* 0x080fe20000410000 */
[-C--:B------:R-:W-:Y:S01]  /*66c0*/  FMUL.FTZ R30, R30, R82.reuse ;  /* 0x000000521e1e7220 */ /* 0x080fe20000410000 */
[----:B------:R-:W-:Y:S01]  /*66d0*/  FFMA.FTZ R34, R15, R82, -R34 ;  /* 0x000000520f227223 */ /* 0x000fe20000010822 */
        /* <DEDUP_REMOVED lines=9> */
.L_x_5983:
[----:B------:R-:W-:Y:S05]  /*6770*/  BSYNC B1 ;  /* 0x0000000000017941 */ /* 0x000fea0003800000 */
.L_x_5982:
[----:B----4-:R0:W-:Y:S01]  /*6780*/  ST.E.128 desc[UR60][R32.64], R12 ;  /* 0x0000000c20007985 */ /* 0x0101e2000c101d3c */
[----:B------:R-:W-:Y:S05]  /*6790*/  BRA `(.L_x_5961) ;  /* 0x0000004000cc7947 */ /* 0x000fea0003800000 */
.L_x_5927:
        /* <DEDUP_REMOVED lines=22> */
[----:B------:R-:W-:Y:S02]  /*6900*/  LEA R52, P2, R28, UR4, 0x1 ;  /* 0x000000041c347c11 */ /* 0x000fe4000f8408ff */
[----:B------:R-:W-:-:S02]  /*6910*/  CS2R R48, SRZ ;  /* 0x0000000000307805 */ /* 0x000fc4000001ff00 */
        /* <DEDUP_REMOVED lines=23> */
.L_x_5985:
[----:B------:R-:W-:Y:S05]  /*6a90*/  BSYNC B1 ;  /* 0x0000000000017941 */ /* 0x000fea0003800000 */
.L_x_5984:
        /* <DEDUP_REMOVED lines=47> */
.L_x_5987:
[----:B------:R-:W-:Y:S05]  /*6d90*/  BSYNC B1 ;  /* 0x0000000000017941 */ /* 0x000fea0003800000 */
.L_x_5986:
[----:B------:R-:W2:Y:S01]  /*6da0*/  LDL R11, [R1+0x4] ;  /* 0x00000400010b7983 */ /* 0x000ea20000100800 */
[----:B0-----:R-:W-:Y:S02]  /*6db0*/  IMAD.MOV.U32 R12, RZ, RZ, R28 ;  /* 0x000000ffff0c7224 */ /* 0x001fe400078e001c */
[----:B------:R-:W-:Y:S02]  /*6dc0*/  IMAD.MOV.U32 R13, RZ, RZ, R31 ;  /* 0x000000ffff0d7224 */ /* 0x000fe400078e001f */
[----:B------:R-:W-:-:S03]  /*6dd0*/  IMAD.MOV.U32 R14, RZ, RZ, R34 ;  /* 0x000000ffff0e7224 */ /* 0x000fc600078e0022 */
[----:B------:R-:W-:Y:S01]  /*6de0*/  PRMT R156, R81, 0x5410, R13 ;  /* 0x00005410519c7816 */ /* 0x000fe2000000000d */
[----:B------:R-:W-:-:S05]  /*6df0*/  IMAD.MOV.U32 R13, RZ, RZ, R35 ;  /* 0x000000ffff0d7224 */ /* 0x000fca00078e0023 */
[----:B------:R-:W-:Y:S01]  /*6e00*/  PRMT R160, R14, 0x5410, R13 ;  /* 0x000054100ea07816 */ /* 0x000fe2000000000d */
[----:B------:R-:W-:Y:S02]  /*6e10*/  IMAD.MOV.U32 R13, RZ, RZ, R36 ;  /* 0x000000ffff0d7224 */ /* 0x000fe400078e0024 */
[----:B------:R-:W-:-:S05]  /*6e20*/  IMAD.MOV.U32 R14, RZ, RZ, R37 ;  /* 0x000000ffff0e7224 */ /* 0x000fca00078e0025 */
[----:B------:R-:W-:Y:S02]  /*6e30*/  PRMT R144, R14, 0x5410, R13 ;  /* 0x000054100e907816 */ /* 0x000fe4000000000d */
[----:B--2---:R-:W-:Y:S01]  /*6e40*/  R2UR UR4, R11 ;  /* 0x000000000b0472ca */ /* 0x004fe200000e0000 */
[----:B------:R-:W-:-:S05]  /*6e50*/  IMAD.MOV.U32 R11, RZ, RZ, R29 ;  /* 0x000000ffff0b7224 */ /* 0x000fca00078e001d */
[----:B------:R-:W-:Y:S01]  /*6e60*/  PRMT R157, R12, 0x5410, R11 ;  /* 0x000054100c9d7816 */ /* 0x000fe2000000000b */
[----:B------:R-:W-:Y:S02]  /*6e70*/  IMAD.MOV.U32 R11, RZ, RZ, R32 ;  /* 0x000000ffff0b7224 */ /* 0x000fe400078e0020 */
[----:B------:R-:W-:-:S03]  /*6e80*/  IMAD.MOV.U32 R12, RZ, RZ, R33 ;  /* 0x000000ffff0c7224 */ /* 0x000fc600078e0021 */
[----:B------:R-:W-:Y:S01]  /*6e90*/  PRMT R163, R163, 0x5410, R11 ;  /* 0x00005410a3a37816 */ /* 0x000fe2000000000b */
[----:B------:R-:W-:Y:S01]  /*6ea0*/  IMAD.MOV.U32 R11, RZ, RZ, R38 ;  /* 0x000000ffff0b7224 */ /* 0x000fe200078e0026 */
[----:B------:R-:W-:Y:S01]  /*6eb0*/  PRMT R161, R12, 0x7610, R161 ;  /* 0x000076100ca17816 */ /* 0x000fe200000000a1 */
[----:B------:R-:W-:Y:S01]  /*6ec0*/  IMAD.MOV.U32 R12, RZ, RZ, R39 ;  /* 0x000000ffff0c7224 */ /* 0x000fe200078e0027 */
[----:B------:R-:W-:-:S04]  /*6ed0*/  UISETP.NE.AND UP0, UPT, UR4, 0x3, UPT ;  /* 0x000000030400788c */ /* 0x000fc8000bf05270 */
[----:B------:R-:W-:Y:S01]  /*6ee0*/  PRMT R145, R11, 0x5410, R12 ;  /* 0x000054100b917816 */ /* 0x000fe2000000000c */
[----:B------:R-:W-:Y:S01]  /*6ef0*/  IMAD.MOV.U32 R12, RZ, RZ, R42 ;  /* 0x000000ffff0c7224 */ /* 0x000fe200078e002a */
[----:B------:R-:W-:Y:S01]  /*6f00*/  PLOP3.LUT P2, PT, PT, PT, UP0, 0x80, 0x0 ;  /* 0x000000000000781c */ /* 0x000fe20003f4f008 */
[----:B------:R-:W-:-:S05]  /*6f10*/  IMAD.MOV.U32 R11, RZ, RZ, R43 ;  /* 0x000000ffff0b7224 */ /* 0x000fca00078e002b */
[----:B------:R-:W-:Y:S01]  /*6f20*/  PRMT R158, R12, 0x5410, R11 ;  /* 0x000054100c9e7816 */ /* 0x000fe2000000000b */
[----:B------:R-:W-:Y:S02]  /*6f30*/  IMAD.MOV.U32 R12, RZ, RZ, R40 ;  /* 0x000000ffff0c7224 */ /* 0x000fe400078e0028 */
        /* <DEDUP_REMOVED lines=57> */
.L_x_5988:
[----:B------:R-:W-:Y:S01]  /*72d0*/  IMAD R86, R18, 0x8, R2 ;  /* 0x0000000812567824 */ /* 0x000fe200078e0202 */
[----:B------:R-:W-:Y:S01]  /*72e0*/  SHF.L.U32 R87, R205, 0x1f, RZ ;  /* 0x0000001fcd577819 */ /* 0x000fe200000006ff */
[----:B------:R-:W-:Y:S03]  /*72f0*/  BSSY B1, `(.L_x_5989) ;  /* 0x0000003000017945 */ /* 0x000fe60003800000 */
[----:B------:R-:W0:Y:S02]  /*7300*/  SYNCS.PHASECHK.TRANS64.TRYWAIT P5, [R86+URZ+0x30890], R87 ;  /* 0x03089057560075a7 */ /* 0x000e2400080a017f */
[----:B0-----:R-:W-:Y:S05]  /*7310*/  @!P5 BRA `(.L_x_5990) ;  /* 0x0000021400ccd947 */ /* 0x001fea0003800000 */
.L_x_6295:
[----:B------:R-:W-:Y:S05]  /*7320*/  BSYNC B1 ;  /* 0x0000000000017941 */ /* 0x000fea0003800000 */
.L_x_5989:
[----:B------:R-:W1:Y:S01]  /*7330*/  LDC R132, c[0x0][0x2f4] ;  /* 0x0000bd00ff847b82 */ /* 0x000e620000000800 */
[----:B------:R-:W-:Y:S01]  /*7340*/  UMOV UR4, 0xffffffff ;  /* 0xffffffff00047882 */ /* 0x000fe20000000000 */
[----:B-1----:R-:W-:Y:S02]  /*7350*/  IMAD.IADD R133, R132, 0x1, -R119 ;  /* 0x0000000184857824 */ /* 0x002fe400078e0a77 */
[----:B------:R-:W-:Y:S05]  /*7360*/  BRA.DIV UR4, `(.L_x_5991) ;  /* 0x0000021604cc7947 */ /* 0x000fea000b800000 */
[----:B------:R1:W2:Y:S04]  /*7370*/  SHFL.IDX PT, R115, R116, RZ, 0x1c1f ;  /* 0x001c1fff74737589 */ /* 0x0002a800000e0000 */
[----:B------:R1:W3:Y:S02]  /*7380*/  SHFL.IDX PT, R11, R117, RZ, 0x1c1f ;  /* 0x001c1fff750b7589 */ /* 0x0002e400000e0000 */
.L_x_6299:
        /* <DEDUP_REMOVED lines=120> */
.L_x_5997:
[----:B------:R-:W-:Y:S05]  /*7b10*/  BSYNC B3 ;  /* 0x0000000000037941 */ /* 0x000fea0003800000 */
.L_x_5996:
[----:B------:R-:W-:-:S04]  /*7b20*/  LEA R36, P3, R5, R11, 0x1 ;  /* 0x0000000b05247211 */ /* 0x000fc800078608ff */
[----:B--2---:R-:W-:Y:S02]  /*7b30*/  LEA.HI.X R37, R5, R115, R108, 0x1, P3 ;  /* 0x0000007305257211 */ /* 0x004fe400018f0c6c */
[----:B------:R-:W-:-:S03]  /*7b40*/  ISETP.GE.AND P3, PT, R138, R132, PT ;  /* 0x000000848a00720c */ /* 0x000fc60003f66270 */
[----:B----4-:R2:W-:Y:S10]  /*7b50*/  ST.E.128 desc[UR60][R36.64], R12 ;  /* 0x0000000c24007985 */ /* 0x0105f4000c101d3c */
[----:B--2---:R-:W-:-:S05]  /*7b60*/  @!P3 IMAD.WIDE R12, R138, 0x2, R114 ;  /* 0x000000028a0cb825 */ /* 0x004fca00078e0272 */
[----:B---3--:R3:W-:Y:S02]  /*7b70*/  @!P3 ST.E.128 desc[UR60][R12.64], R80 ;  /* 0x000000500c00b985 */ /* 0x0087e4000c101d3c */
.L_x_5995:
[----:B------:R-:W-:Y:S05]  /*7b80*/  BSYNC B2 ;  /* 0x0000000000027941 */ /* 0x000fea0003800000 */
.L_x_5994:
        /* <DEDUP_REMOVED lines=118> */
.L_x_6001:
[----:B------:R-:W-:Y:S05]  /*82f0*/  BSYNC B3 ;  /* 0x0000000000037941 */ /* 0x000fea0003800000 */
.L_x_6000:
[----:B------:R-:W-:-:S04]  /*8300*/  LEA R32, P3, R6, R11, 0x1 ;  /* 0x0000000b06207211 */ /* 0x000fc800078608ff */
[----:B--2---:R-:W-:Y:S02]  /*8310*/  LEA.HI.X R33, R6, R115, R107, 0x1, P3 ;  /* 0x0000007306217211 */ /* 0x004fe400018f0c6b */
[----:B------:R-:W-:-:S03]  /*8320*/  ISETP.GE.AND P3, PT, R48, R132, PT ;  /* 0x000000843000720c */ /* 0x000fc60003f66270 */
[----:B----4-:R2:W-:Y:S10]  /*8330*/  ST.E.128 desc[UR60][R32.64], R12 ;  /* 0x0000000c20007985 */ /* 0x0105f4000c101d3c */
[----:B--2---:R-:W-:-:S05]  /*8340*/  @!P3 IMAD.WIDE R12, R48, 0x2, R114 ;  /* 0x00000002300cb825 */ /* 0x004fca00078e0272 */
[----:B---3--:R4:W-:Y:S02]  /*8350*/  @!P3 ST.E.128 desc[UR60][R12.64], R36 ;  /* 0x000000240c00b985 */ /* 0x0089e4000c101d3c */
.L_x_5999:
[----:B------:R-:W-:Y:S05]  /*8360*/  BSYNC B2 ;  /* 0x0000000000027941 */ /* 0x000fea0003800000 */
.L_x_5998:
[----:B------:R-:W-:-:S13]  /*8370*/  ISETP.NE.AND P3, PT, R10, RZ, PT ;  /* 0x000000ff0a00720c */ /* 0x000fda0003f65270 */
[----:B------:R-:W-:Y:S05]  /*8380*/  @!P3 BRA `(.L_x_5993) ;  /* 0x0000000400f0b947 */ /* 0x000fea0003800000 */
[----:B---34-:R-:W3:Y:S01]  /*8390*/  LDL R12, [R1] ;  /* 0x00000000010c7983 */ /* 0x018ee20000100800 */
[C---:B------:R-:W-:Y:S01]  /*83a0*/  LEA R36, P3, R7.reuse, R11, 0x1 ;  /* 0x0000000b07247211 */ /* 0x040fe200078608ff */
[----:B------:R-:W-:Y:S03]  /*83b0*/  BSSY B2, `(.L_x_6002) ;  /* 0x0000075000027945 */ /* 0x000fe60003800000 */
[----:B--2---:R-:W-:Y:S02]  /*83c0*/  LEA.HI.X R37, R7, R115, R106, 0x1, P3 ;  /* 0x0000007307257211 */ /* 0x004fe400018f0c6a */
[----:B------:R-:W-:Y:S02]  /*83d0*/  ISETP.GE.AND P3, PT, R192, R118, PT ;  /* 0x00000076c000720c */ /* 0x000fe40003f66270 */
        /* <DEDUP_REMOVED lines=17> */
[----:B------:R-:W2:Y:S04]  /*84f0*/  LDS.128 R32, [R32+0x1e400] ;  /* 0x01e4000020207984 */ /* 0x000ea80000000c00 */
[----:B------:R-:W3:Y:S01]  /*8500*/  LDS.128 R12, [R12+0x1e400] ;  /* 0x01e400000c0c7984 */ /* 0x000ee20000000c00 */
[----:B------:R-:W-:Y:S05]  /*8510*/  @P3 BRA `(.L_x_6003) ;  /* 0x0000000400783947 */ /* 0x000fea0003800000 */
[--C-:B------:R-:W-:Y:S01]  /*8520*/  SHF.R.U64 R28, R28, 0x10, R29.reuse ;  /* 0x000000101c1c7819 */ /* 0x100fe2000000121d */
[----:B--2---:R-:W-:Y:S01]  /*8530*/  IMAD.U32 R45, R35, 0x10000, RZ ;  /* 0x00010000232d7824 */ /* 0x004fe200078e00ff */
[----:B------:R-:W-:Y:S02]  /*8540*/  SHF.R.U32.HI R38, RZ, 0x10, R29 ;  /* 0x00000010ff267819 */ /* 0x000fe4000001161d */
[----:B------:R-:W-:Y:S02]  /*8550*/  SHF.R.U64 R29, R30, 0x10, R31 ;  /* 0x000000101e1d7819 */ /* 0x000fe4000000121f */
[--C-:B------:R-:W-:Y:S02]  /*8560*/  SHF.R.U64 R30, R40, 0x10, R41.reuse ;  /* 0x00000010281e7819 */ /* 0x100fe40000001229 */
[----:B------:R-:W-:Y:S02]  /*8570*/  SHF.R.U32.HI R40, RZ, 0x10, R41 ;  /* 0x00000010ff287819 */ /* 0x000fe40000011629 */
[----:B------:R-:W-:-:S02]  /*8580*/  SHF.R.U64 R39, R42, 0x10, R43 ;  /* 0x000000102a277819 */ /* 0x000fc4000000122b */
[----:B------:R-:W-:Y:S02]  /*8590*/  PRMT R30, R159, 0x5410, R30 ;  /* 0x000054109f1e7816 */ /* 0x000fe4000000001e */
[----:B------:R-:W-:Y:S01]  /*85a0*/  SHF.R.U32.HI R42, RZ, 0x10, R43 ;  /* 0x00000010ff2a7819 */ /* 0x000fe2000001162b */
[----:B------:R-:W-:Y:S01]  /*85b0*/  IMAD.U32 R43, R33, 0x10000, RZ ;  /* 0x00010000212b7824 */ /* 0x000fe200078e00ff */
[----:B------:R-:W-:Y:S01]  /*85c0*/  PRMT R159, R159, 0x5432, R40 ;  /* 0x000054329f9f7816 */ /* 0x000fe20000000028 */
[----:B---3--:R-:W-:Y:S01]  /*85d0*/  IMAD.U32 R40, R13, 0x10000, RZ ;  /* 0x000100000d287824 */ /* 0x008fe200078e00ff */
[----:B------:R-:W-:Y:S02]  /*85e0*/  PRMT R38, R157, 0x5432, R38 ;  /* 0x000054329d267816 */ /* 0x000fe40000000026 */
[C---:B------:R-:W-:Y:S02]  /*85f0*/  PRMT R39, R158.reuse, 0x5410, R39 ;  /* 0x000054109e277816 */ /* 0x040fe40000000027 */
[----:B------:R-:W-:Y:S01]  /*8600*/  PRMT R158, R158, 0x5432, R42 ;  /* 0x000054329e9e7816 */ /* 0x000fe2000000002a */
[C---:B------:R-:W-:Y:S01]  /*8610*/  IMAD.U32 R42, R159.reuse, 0x10000, RZ ;  /* 0x000100009f2a7824 */ /* 0x040fe200078e00ff */
[----:B------:R-:W-:Y:S01]  /*8620*/  LOP3.LUT R159, R159, 0xffff0000, RZ, 0xc0, !PT ;  /* 0xffff00009f9f7812 */ /* 0x000fe200078ec0ff */
[C---:B------:R-:W-:Y:S01]  /*8630*/  IMAD.U32 R41, R38.reuse, 0x10000, RZ ;  /* 0x0001000026297824 */ /* 0x040fe200078e00ff */
[----:B------:R-:W-:Y:S01]  /*8640*/  LOP3.LUT R38, R38, 0xffff0000, RZ, 0xc0, !PT ;  /* 0xffff000026267812 */ /* 0x000fe200078ec0ff */
[CC--:B------:R-:W-:Y:S01]  /*8650*/  FMUL.FTZ R44, R43.reuse, R42.reuse ;  /* 0x0000002a2b2c7220 */ /* 0x0c0fe20000410000 */
[----:B------:R-:W-:Y:S01]  /*8660*/  SHF.R.U32.HI R31, RZ, 0x10, R31 ;  /* 0x00000010ff1f7819 */ /* 0x000fe2000001161f */
[-C--:B------:R-:W-:Y:S01]  /*8670*/  FMUL.FTZ R43, R43, R41.reuse ;  /* 0x000000292b2b7220 */ /* 0x080fe20000410000 */
[----:B------:R-:W-:Y:S01]  /*8680*/  LOP3.LUT R13, R13, 0xffff0000, RZ, 0xc0, !PT ;  /* 0xffff00000d0d7812 */ /* 0x000fe200078ec0ff */
[----:B------:R-:W-:Y:S01]  /*8690*/  FFMA.FTZ R41, R40, R41, -R44 ;  /* 0x0000002928297223 */ /* 0x000fe2000001082c */
[----:B------:R-:W-:Y:S01]  /*86a0*/  PRMT R31, R156, 0x5432, R31 ;  /* 0x000054329c1f7816 */ /* 0x000fe2000000001f */
        /* <DEDUP_REMOVED lines=8> */
[----:B------:R-:W-:-:S02]  /*8730*/  LOP3.LUT R15, R15, 0xffff0000, RZ, 0xc0, !PT ;  /* 0xffff00000f0f7812 */ /* 0x000fc400078ec0ff */
[C---:B------:R-:W-:Y:S01]  /*8740*/  FFMA.FTZ R33, R13.reuse, R38, -R33 ;  /* 0x000000260d217223 */ /* 0x040fe20000010821 */
[----:B------:R-:W-:Y:S01]  /*8750*/  FFMA.FTZ R13, R13, R159, R42 ;  /* 0x0000009f0d0d7223 */ /* 0x000fe2000001002a */
[----:B------:R-:W-:Y:S02]  /*8760*/  IMAD.U32 R38, R31, 0x10000, RZ ;  /* 0x000100001f267824 */ /* 0x000fe400078e00ff */
[----:B------:R-:W-:Y:S01]  /*8770*/  FMUL.FTZ R42, R45, R44 ;  /* 0x0000002c2d2a7220 */ /* 0x000fe20000410000 */
[----:B------:R-:W-:Y:S02]  /*8780*/  PRMT R28, R157, 0x5410, R28 ;  /* 0x000054109d1c7816 */ /* 0x000fe4000000001c */
[----:B------:R-:W-:Y:S01]  /*8790*/  PRMT R29, R156, 0x5410, R29 ;  /* 0x000054109c1d7816 */ /* 0x000fe2000000001d */
[-C--:B------:R-:W-:Y:S01]  /*87a0*/  FFMA.FTZ R42, R43, R38.reuse, -R42 ;  /* 0x000000262b2a7223 */ /* 0x080fe2000001082a */
[----:B------:R-:W-:Y:S01]  /*87b0*/  FMUL.FTZ R38, R45, R38 ;  /* 0x000000262d267220 */ /* 0x000fe20000410000 */
[C---:B------:R-:W-:Y:S01]  /*87c0*/  IMAD.U32 R45, R28.reuse, 0x10000, RZ ;  /* 0x000100001c2d7824 */ /* 0x040fe200078e00ff */
[----:B------:R-:W-:-:S02]  /*87d0*/  LOP3.LUT R28, R28, 0xffff0000, RZ, 0xc0, !PT ;  /* 0xffff00001c1c7812 */ /* 0x000fc400078ec0ff */
[----:B------:R-:W-:Y:S01]  /*87e0*/  FFMA.FTZ R38, R43, R44, R38 ;  /* 0x0000002c2b267223 */ /* 0x000fe20000010026 */
[----:B------:R-:W-:Y:S01]  /*87f0*/  LOP3.LUT R43, R31, 0xffff0000, RZ, 0xc0, !PT ;  /* 0xffff00001f2b7812 */ /* 0x000fe200078ec0ff */
[-C--:B------:R-:W-:Y:S01]  /*8800*/  FMUL.FTZ R31, R35, R158.reuse ;  /* 0x0000009e231f7220 */ /* 0x080fe20000410000 */
[C---:B------:R-:W-:Y:S01]  /*8810*/  IMAD.U32 R44, R32.reuse, 0x10000, RZ ;  /* 0x00010000202c7824 */ /* 0x040fe200078e00ff */
[----:B------:R-:W-:Y:S02]  /*8820*/  LOP3.LUT R32, R32, 0xffff0000, RZ, 0xc0, !PT ;  /* 0xffff000020207812 */ /* 0x000fe400078ec0ff */
[-C--:B------:R-:W-:Y:S01]  /*8830*/  FFMA.FTZ R31, R15, R43.reuse, -R31 ;  /* 0x0000002b0f1f7223 */ /* 0x080fe2000001081f */
[----:B------:R-:W-:Y:S01]  /*8840*/  FMUL.FTZ R35, R35, R43 ;  /* 0x0000002b23237220 */ /* 0x000fe20000410000 */
[C---:B------:R-:W-:Y:S01]  /*8850*/  IMAD.U32 R43, R30.reuse, 0x10000, RZ ;  /* 0x000100001e2b7824 */ /* 0x040fe200078e00ff */
[----:B------:R-:W-:Y:S02]  /*8860*/  LOP3.LUT R30, R30, 0xffff0000, RZ, 0xc0, !PT ;  /* 0xffff00001e1e7812 */ /* 0x000fe400078ec0ff */
[----:B------:R-:W-:Y:S01]  /*8870*/  FFMA.FTZ R15, R15, R158, R35 ;  /* 0x0000009e0f0f7223 */ /* 0x000fe20000010023 */
[----:B------:R-:W-:Y:S01]  /*8880*/  FMUL.FTZ R46, R44, R43 ;  /* 0x0000002b2c2e7220 */ /* 0x000fe20000410000 */
[----:B------:R-:W-:-:S02]  /*8890*/  IMAD.U32 R35, R12, 0x10000, RZ ;  /* 0x000100000c237824 */ /* 0x000fc400078e00ff */
[----:B------:R-:W-:Y:S01]  /*88a0*/  FMUL.FTZ R44, R44, R45 ;  /* 0x0000002d2c2c7220 */ /* 0x000fe20000410000 */
[----:B------:R-:W-:Y:S01]  /*88b0*/  F2FP.BF16.F32.PACK_AB R33, R33, R41 ;  /* 0x000000292121723e */ /* 0x000fe200000010ff */
[C---:B------:R-:W-:Y:S02]  /*88c0*/  FFMA.FTZ R46, R35.reuse, R45, -R46 ;  /* 0x0000002d232e7223 */ /* 0x040fe4000001082e */
[----:B------:R-:W-:Y:S01]  /*88d0*/  FFMA.FTZ R44, R35, R43, R44 ;  /* 0x0000002b232c7223 */ /* 0x000fe2000001002c */
[----:B------:R-:W-:Y:S01]  /*88e0*/  LOP3.LUT R35, R12, 0xffff0000, RZ, 0xc0, !PT ;  /* 0xffff00000c237812 */ /* 0x000fe200078ec0ff */
[C---:B------:R-:W-:Y:S01]  /*88f0*/  FMUL.FTZ R12, R32.reuse, R30 ;  /* 0x0000001e200c7220 */ /* 0x040fe20000410000 */
        /* <DEDUP_REMOVED lines=11> */
[C---:B------:R-:W-:Y:S01]  /*89b0*/  FMUL.FTZ R45, R35.reuse, R32 ;  /* 0x00000020232d7220 */ /* 0x040fe20000410000 */
[----:B------:R-:W-:Y:S01]  /*89c0*/  FMUL.FTZ R35, R35, R43 ;  /* 0x0000002b23237220 */ /* 0x000fe20000410000 */
[----:B------:R-:W-:-:S02]  /*89d0*/  F2FP.BF16.F32.PACK_AB R31, R31, R42 ;  /* 0x0000002a1f1f723e */ /* 0x000fc400000010ff */
[C---:B------:R-:W-:Y:S01]  /*89e0*/  FFMA.FTZ R45, R30.reuse, R43, -R45 ;  /* 0x0000002b1e2d7223 */ /* 0x040fe2000001082d */
[----:B------:R-:W-:Y:S01]  /*89f0*/  FFMA.FTZ R35, R30, R32, R35 ;  /* 0x000000201e237223 */ /* 0x000fe20000010023 */
[C---:B------:R-:W-:Y:S01]  /*8a00*/  FMUL.FTZ R30, R34.reuse, R39 ;  /* 0x00000027221e7220 */ /* 0x040fe20000410000 */
[-C--:B------:R-:W-:Y:S01]  /*8a10*/  FMUL.FTZ R34, R34, R29.reuse ;  /* 0x0000001d22227220 */ /* 0x080fe20000410000 */
[----:B------:R-:W-:Y:S01]  /*8a20*/  F2FP.BF16.F32.PACK_AB R40, R13, R40 ;  /* 0x000000280d28723e */ /* 0x000fe200000010ff */
[----:B------:R-:W-:Y:S02]  /*8a30*/  IMAD.MOV.U32 R13, RZ, RZ, R33 ;  /* 0x000000ffff0d7224 */ /* 0x000fe400078e0021 */
        /* <DEDUP_REMOVED lines=10> */
[----:B------:R-:W-:Y:S02]  /*8ae0*/  IMAD.MOV.U32 R14, RZ, RZ, R30 ;  /* 0x000000ffff0e7224 */ /* 0x000fe400078e001e */
[----:B------:R-:W-:-:S07]  /*8af0*/  IMAD.MOV.U32 R35, RZ, RZ, R38 ;  /* 0x000000ffff237224 */ /* 0x000fce00078e0026 */
.L_x_6003:
[----:B------:R-:W-:Y:S05]  /*8b00*/  BSYNC B2 ;  /* 0x0000000000027941 */ /* 0x000fea0003800000 */
.L_x_6002:
[----:B------:R-:W-:Y:S01]  /*8b10*/  ISETP.GE.AND P3, PT, R11, R132, PT ;  /* 0x000000840b00720c */ /* 0x000fe20003f66270 */
[----:B---3--:R3:W-:-:S12]  /*8b20*/  ST.E.128 desc[UR60][R36.64], R12 ;  /* 0x0000000c24007985 */ /* 0x0087d8000c101d3c */
[----:B------:R-:W-:-:S05]  /*8b30*/  @!P3 IMAD.WIDE R114, R11, 0x2, R114 ;  /* 0x000000020b72b825 */ /* 0x000fca00078e0272 */
[----:B--2---:R3:W-:Y:S02]  /*8b40*/  @!P3 ST.E.128 desc[UR60][R114.64], R32 ;  /* 0x000000207200b985 */ /* 0x0047e4000c101d3c */
.L_x_5993:
[----:B------:R-:W-:Y:S05]  /*8b50*/  BSYNC B1 ;  /* 0x0000000000017941 */ /* 0x000fea0003800000 */
.L_x_5992:
[----:B------:R-:W-:-:S03]  /*8b60*/  UMOV UR4, 0xffffffff ;  /* 0xffffffff00047882 */ /* 0x000fc60000000000 */
[----:B------:R-:W-:Y:S05]  /*8b70*/  BRA.DIV UR4, `(.L_x_6004) ;  /* 0x0000020204147947 */ /* 0x000fea000b800000 */
[----:B-1----:R-:W1:Y:S04]  /*8b80*/  SHFL.IDX PT, R116, R116, 0x1, 0x1c1f ;  /* 0x003c1f0074747f89 */ /* 0x002e6800000e0000 */
[----:B------:R-:W0:Y:S02]  /*8b90*/  SHFL.IDX PT, R117, R117, 0x1, 0x1c1f ;  /* 0x003c1f0075757f89 */ /* 0x000e2400000e0000 */
.L_x_6303:
[----:B------:R-:W-:Y:S05]  /*8ba0*/  @P4 BRA `(.L_x_5961) ;  /* 0x0000001c00c84947 */ /* 0x000fea0003800000 */
[----:B------:R-:W-:Y:S01]  /*8bb0*/  ISETP.NE.AND P3, PT, R8, RZ, PT ;  /* 0x000000ff0800720c */ /* 0x000fe20003f65270 */
[----:B------:R-:W-:Y:S01]  /*8bc0*/  BSSY B1, `(.L_x_6005) ;  /* 0x000007e000017945 */ /* 0x000fe20003800000 */
[----:B0--3--:R-:W-:Y:S02]  /*8bd0*/  IMAD.MOV.U32 R32, RZ, RZ, R117 ;  /* 0x000000ffff207224 */ /* 0x009fe400078e0075 */
[----:B-1----:R-:W-:-:S09]  /*8be0*/  IMAD.MOV.U32 R33, RZ, RZ, R116 ;  /* 0x000000ffff217224 */ /* 0x002fd200078e0074 */
[----:B------:R-:W-:Y:S05]  /*8bf0*/  @!P3 BRA `(.L_x_6006) ;  /* 0x0000000400e8b947 */ /* 0x000fea0003800000 */
[----:B------:R-:W-:Y:S01]  /*8c00*/  SEL R11, R119, R133, !P0 ;  /* 0x00000085770b7207 */ /* 0x000fe20004000000 */
[----:B------:R-:W-:Y:S01]  /*8c10*/  BSSY B2, `(.L_x_6007) ;  /* 0x0000075000027945 */ /* 0x000fe20003800000 */
[----:B----4-:R-:W-:Y:S02]  /*8c20*/  SHF.R.U32.HI R13, RZ, 0x3, R217 ;  /* 0x00000003ff0d7819 */ /* 0x010fe400000116d9 */
[----:B------:R-:W-:Y:S02]  /*8c30*/  SHF.R.S32.HI R12, RZ, 0x1f, R11 ;  /* 0x0000001fff0c7819 */ /* 0x000fe4000001140b */
[----:B------:R-:W-:Y:S02]  /*8c40*/  ISETP.GE.AND P4, PT, R16, R118, PT ;  /* 0x000000761000720c */ /* 0x000fe40003f86270 */
[----:B------:R-:W-:Y:S02]  /*8c50*/  LEA.HI R12, R12, R11, RZ, 0x4 ;  /* 0x0000000b0c0c7211 */ /* 0x000fe400078f20ff */
[----:B------:R-:W-:-:S02]  /*8c60*/  LEA R34, P3, R5, R117, 0x1 ;  /* 0x0000007505227211 */ /* 0x000fc400078608ff */
[----:B------:R-:W-:Y:S02]  /*8c70*/  LEA.HI.SX32 R36, R12, R112, 0x1c ;  /* 0x000000700c247211 */ /* 0x000fe400078fe2ff */
[----:B------:R-:W-:Y:S02]  /*8c80*/  LEA.HI.X R35, R5, R116, R108, 0x1, P3 ;  /* 0x0000007405237211 */ /* 0x000fe400018f0c6c */
[----:B------:R-:W-:-:S04]  /*8c90*/  SHF.R.S32.HI R12, RZ, 0x1f, R36 ;  /* 0x0000001fff0c7819 */ /* 0x000fc80000011424 */
[----:B------:R-:W-:Y:S01]  /*8ca0*/  LEA.HI R12, R12, R36, RZ, 0x3 ;  /* 0x000000240c0c7211 */ /* 0x000fe200078f18ff */
[----:B------:R-:W-:-:S03]  /*8cb0*/  IMAD.SHL.U32 R36, R36, 0x8, RZ ;  /* 0x0000000824247824 */ /* 0x000fc600078e00ff */
[----:B------:R-:W-:Y:S02]  /*8cc0*/  SHF.R.S32.HI R12, RZ, 0x3, R12 ;  /* 0x00000003ff0c7819 */ /* 0x000fe4000001140c */
[----:B------:R-:W-:Y:S02]  /*8cd0*/  LOP3.LUT R11, R217, 0x38, R36, 0xf8, !PT ;  /* 0x00000038d90b7812 */ /* 0x000fe400078ef824 */
[----:B------:R-:W-:Y:S01]  /*8ce0*/  ISETP.GE.AND P3, PT, R36, R132, PT ;  /* 0x000000842400720c */ /* 0x000fe20003f66270 */
        /* <DEDUP_REMOVED lines=78> */
[----:B------:R-:W-:Y:S01]  /*91d0*/  FMUL.FTZ R45, R46, R29 ;  /* 0x0000001d2e2d7220 */ /* 0x000fe20000410000 */
[----:B------:R-:W-:-:S02]  /*91e0*/  IMAD.U32 R12, R14, 0x10000, RZ ;  /* 0x000100000e0c7824 */ /* 0x000fc400078e00ff */
[-C--:B------:R-:W-:Y:S01]  /*91f0*/  FMUL.FTZ R46, R46, R39.reuse ;  /* 0x000000272e2e7220 */ /* 0x080fe20000410000 */
[----:B------:R-:W-:Y:S01]  /*9200*/  LOP3.LUT R74, R74, 0xffff0000, RZ, 0xc0, !PT ;  /* 0xffff00004a4a7812 */ /* 0x000fe200078ec0ff */
[C---:B------:R-:W-:Y:S02]  /*9210*/  FFMA.FTZ R45, R12.reuse, R39, -R45 ;  /* 0x000000270c2d7223 */ /* 0x040fe4000001082d */
        /* <DEDUP_REMOVED lines=20> */
.L_x_6008:
[----:B------:R-:W-:Y:S05]  /*9360*/  BSYNC B2 ;  /* 0x0000000000027941 */ /* 0x000fea0003800000 */
.L_x_6007:
[----:B------:R-:W-:Y:S01]  /*9370*/  @!P3 IMAD.WIDE R36, R36, 0x2, R32 ;  /* 0x000000022424b825 */ /* 0x000fe200078e0220 */
[----:B0-----:R0:W-:Y:S04]  /*9380*/  ST.E.128 desc[UR60][R34.64], R12 ;  /* 0x0000000c22007985 */ /* 0x0011e8000c101d3c */
[----:B-1----:R0:W-:Y:S02]  /*9390*/  @!P3 ST.E.128 desc[UR60][R36.64], R28 ;  /* 0x0000001c2400b985 */ /* 0x0021e4000c101d3c */
.L_x_6006:
[----:B------:R-:W-:Y:S05]  /*93a0*/  BSYNC B1 ;  /* 0x0000000000017941 */ /* 0x000fea0003800000 */
.L_x_6005:
[----:B------:R-:W-:Y:S01]  /*93b0*/  ISETP.NE.AND P3, PT, R9, RZ, PT ;  /* 0x000000ff0900720c */ /* 0x000fe20003f65270 */
[----:B------:R-:W-:-:S12]  /*93c0*/  BSSY B1, `(.L_x_6009) ;  /* 0x000007c000017945 */ /* 0x000fd80003800000 */
[----:B------:R-:W-:Y:S05]  /*93d0*/  @!P3 BRA `(.L_x_6010) ;  /* 0x0000000400e8b947 */ /* 0x000fea0003800000 */
[----:B------:R-:W-:Y:S01]  /*93e0*/  SEL R11, R119, R133, !P1 ;  /* 0x00000085770b7207 */ /* 0x000fe20004800000 */
[----:B------:R-:W-:Y:S01]  /*93f0*/  BSSY B2, `(.L_x_6011) ;  /* 0x0000076000027945 */ /* 0x000fe20003800000 */
[----:B0-----:R-:W-:Y:S02]  /*9400*/  SHF.R.U32.HI R14, RZ, 0x3, R217 ;  /* 0x00000003ff0e7819 */ /* 0x001fe400000116d9 */
[----:B----4-:R-:W-:Y:S02]  /*9410*/  SHF.R.S32.HI R12, RZ, 0x1f, R11 ;  /* 0x0000001fff0c7819 */ /* 0x010fe4000001140b */
[----:B------:R-:W-:Y:S02]  /*9420*/  LEA R34, P3, R6, R117, 0x1 ;  /* 0x0000007506227211 */ /* 0x000fe400078608ff */
[----:B------:R-:W-:Y:S02]  /*9430*/  LEA.HI R12, R12, R11, RZ, 0x4 ;  /* 0x0000000b0c0c7211 */ /* 0x000fe400078f20ff */
[----:B------:R-:W-:-:S02]  /*9440*/  ISETP.GE.AND P4, PT, R193, R118, PT ;  /* 0x00000076c100720c */ /* 0x000fc40003f86270 */
[----:B------:R-:W-:Y:S02]  /*9450*/  LEA.HI.SX32 R12, R12, R111, 0x1c ;  /* 0x0000006f0c0c7211 */ /* 0x000fe400078fe2ff */
[----:B------:R-:W-:Y:S02]  /*9460*/  LEA.HI.X R35, R6, R116, R107, 0x1, P3 ;  /* 0x0000007406237211 */ /* 0x000fe400018f0c6b */
[----:B------:R-:W-:Y:S01]  /*9470*/  SHF.R.S32.HI R11, RZ, 0x1f, R12 ;  /* 0x0000001fff0b7819 */ /* 0x000fe2000001140c */
[----:B------:R-:W-:-:S03]  /*9480*/  IMAD.SHL.U32 R37, R12, 0x8, RZ ;  /* 0x000000080c257824 */ /* 0x000fc600078e00ff */
[----:B------:R-:W-:Y:S02]  /*9490*/  LEA.HI R11, R11, R12, RZ, 0x3 ;  /* 0x0000000c0b0b7211 */ /* 0x000fe400078f18ff */
[----:B------:R-:W-:Y:S02]  /*94a0*/  ISETP.GE.AND P3, PT, R37, R132, PT ;  /* 0x000000842500720c */ /* 0x000fe40003f66270 */
        /* <DEDUP_REMOVED lines=8> */
[----:B------:R-:W-:Y:S02]  /*9530*/  IMAD R28, R13, 0x2, R2 ;  /* 0x000000020d1c7824 */ /* 0x000fe400078e0202 */
[----:B------:R-:W-:Y:S01]  /*9540*/  @!P3 IMAD.WIDE R36, R37, 0x2, R32 ;  /* 0x000000022524b825 */ /* 0x000fe200078e0220 */
[----:B------:R0:W1:Y:S04]  /*9550*/  LDS.128 R12, [R11+0x1e400] ;  /* 0x01e400000b0c7984 */ /* 0x0000680000000c00 */
[----:B------:R-:W3:Y:S01]  /*9560*/  LDS.128 R28, [R28+0x1e400] ;  /* 0x01e400001c1c7984 */ /* 0x000ee20000000c00 */
[----:B------:R-:W-:Y:S05]  /*9570*/  @P4 BRA `(.L_x_6012) ;  /* 0x0000000400744947 */ /* 0x000fea0003800000 */
[----:B------:R-:W-:Y:S01]  /*9580*/  SHF.R.U64 R39, R68, 0x10, R69 ;  /* 0x0000001044277819 */ /* 0x000fe20000001245 */
[----:B---3--:R-:W-:Y:S01]  /*9590*/  IMAD.U32 R43, R29, 0x10000, RZ ;  /* 0x000100001d2b7824 */ /* 0x008fe200078e00ff */
[----:B0-----:R-:W-:Y:S01]  /*95a0*/  SHF.R.U64 R11, R56, 0x10, R57 ;  /* 0x00000010380b7819 */ /* 0x001fe20000001239 */
[----:B-1----:R-:W-:Y:S01]  /*95b0*/  IMAD.U32 R41, R13, 0x10000, RZ ;  /* 0x000100000d297824 */ /* 0x002fe200078e00ff */
[----:B------:R-:W-:Y:S01]  /*95c0*/  SHF.R.U32.HI R68, RZ, 0x10, R69 ;  /* 0x00000010ff447819 */ /* 0x000fe20000011645 */
[----:B------:R-:W-:Y:S01]  /*95d0*/  IMAD.U32 R47, R31, 0x10000, RZ ;  /* 0x000100001f2f7824 */ /* 0x000fe200078e00ff */
[----:B------:R-:W-:Y:S01]  /*95e0*/  SHF.R.U32.HI R56, RZ, 0x10, R57 ;  /* 0x00000010ff387819 */ /* 0x000fe20000011639 */
[----:B------:R-:W-:Y:S01]  /*95f0*/  IMAD.U32 R46, R15, 0x10000, RZ ;  /* 0x000100000f2e7824 */ /* 0x000fe200078e00ff */
[----:B------:R-:W-:Y:S01]  /*9600*/  PRMT R68, R151, 0x5432, R68 ;  /* 0x0000543297447816 */ /* 0x000fe20000000044 */
[----:B------:R-:W-:Y:S01]  /*9610*/  IMAD.U32 R48, R30, 0x10000, RZ ;  /* 0x000100001e307824 */ /* 0x000fe200078e00ff */
[----:B------:R-:W-:Y:S01]  /*9620*/  PRMT R56, R149, 0x5432, R56 ;  /* 0x0000543295387816 */ /* 0x000fe20000000038 */
[----:B------:R-:W-:Y:S01]  /*9630*/  IMAD.U32 R45, R14, 0x10000, RZ ;  /* 0x000100000e2d7824 */ /* 0x000fe200078e00ff */
[----:B------:R-:W-:Y:S01]  /*9640*/  SHF.R.U64 R40, R70, 0x10, R71 ;  /* 0x0000001046287819 */ /* 0x000fe20000001247 */
[----:B------:R-:W-:Y:S01]  /*9650*/  IMAD.U32 R49, R68, 0x10000, RZ ;  /* 0x0001000044317824 */ /* 0x000fe200078e00ff */
[----:B------:R-:W-:Y:S01]  /*9660*/  SHF.R.U64 R38, R58, 0x10, R59 ;  /* 0x000000103a267819 */ /* 0x000fe2000000123b */
[----:B------:R-:W-:Y:S01]  /*9670*/  IMAD.U32 R50, R56, 0x10000, RZ ;  /* 0x0001000038327824 */ /* 0x000fe200078e00ff */
[----:B------:R-:W-:-:S02]  /*9680*/  SHF.R.U32.HI R70, RZ, 0x10, R71 ;  /* 0x00000010ff467819 */ /* 0x000fc40000011647 */
[----:B------:R-:W-:Y:S02]  /*9690*/  SHF.R.U32.HI R58, RZ, 0x10, R59 ;  /* 0x00000010ff3a7819 */ /* 0x000fe4000001163b */
[C---:B------:R-:W-:Y:S01]  /*96a0*/  PRMT R51, R150.reuse, 0x5410, R40 ;  /* 0x0000541096337816 */ /* 0x040fe20000000028 */
[CC--:B------:R-:W-:Y:S01]  /*96b0*/  FMUL.FTZ R40, R43.reuse, R49.reuse ;  /* 0x000000312b287220 */ /* 0x0c0fe20000410000 */
[----:B------:R-:W-:Y:S01]  /*96c0*/  PRMT R70, R150, 0x5432, R70 ;  /* 0x0000543296467816 */ /* 0x000fe20000000046 */
[-C--:B------:R-:W-:Y:S01]  /*96d0*/  FMUL.FTZ R43, R43, R50.reuse ;  /* 0x000000322b2b7220 */ /* 0x080fe20000410000 */
[----:B------:R-:W-:Y:S01]  /*96e0*/  PRMT R58, R148, 0x5432, R58 ;  /* 0x00005432943a7816 */ /* 0x000fe2000000003a */
[----:B------:R-:W-:Y:S01]  /*96f0*/  FFMA.FTZ R40, R41, R50, -R40 ;  /* 0x0000003229287223 */ /* 0x000fe20000010828 */
[----:B------:R-:W-:Y:S01]  /*9700*/  LOP3.LUT R44, R29, 0xffff0000, RZ, 0xc0, !PT ;  /* 0xffff00001d2c7812 */ /* 0x000fe200078ec0ff */
[----:B------:R-:W-:Y:S02]  /*9710*/  IMAD.U32 R50, R70, 0x10000, RZ ;  /* 0x0001000046327824 */ /* 0x000fe400078e00ff */
[----:B------:R-:W-:Y:S01]  /*9720*/  FFMA.FTZ R43, R41, R49, R43 ;  /* 0x00000031292b7223 */ /* 0x000fe2000001002b */
[----:B------:R-:W-:Y:S01]  /*9730*/  LOP3.LUT R68, R68, 0xffff0000, RZ, 0xc0, !PT ;  /* 0xffff000044447812 */ /* 0x000fe200078ec0ff */
[----:B------:R-:W-:Y:S01]  /*9740*/  IMAD.U32 R41, R58, 0x10000, RZ ;  /* 0x000100003a297824 */ /* 0x000fe200078e00ff */
[----:B------:R-:W-:Y:S01]  /*9750*/  LOP3.LUT R56, R56, 0xffff0000, RZ, 0xc0, !PT ;  /* 0xffff000038387812 */ /* 0x000fe200078ec0ff */
[----:B------:R-:W-:Y:S01]  /*9760*/  FMUL.FTZ R49, R47, R50 ;  /* 0x000000322f317220 */ /* 0x000fe20000410000 */
[----:B------:R-:W-:Y:S01]  /*9770*/  LOP3.LUT R42, R13, 0xffff0000, RZ, 0xc0, !PT ;  /* 0xffff00000d2a7812 */ /* 0x000fe200078ec0ff */
[-C--:B------:R-:W-:Y:S01]  /*9780*/  FMUL.FTZ R47, R47, R41.reuse ;  /* 0x000000292f2f7220 */ /* 0x080fe20000410000 */
[----:B------:R-:W-:Y:S01]  /*9790*/  PRMT R39, R151, 0x5410, R39 ;  /* 0x0000541097277816 */ /* 0x000fe20000000027 */
[C---:B------:R-:W-:Y:S01]  /*97a0*/  FMUL.FTZ R57, R44.reuse, R68 ;  /* 0x000000442c397220 */ /* 0x040fe20000410000 */
[----:B------:R-:W-:Y:S01]  /*97b0*/  LOP3.LUT R31, R31, 0xffff0000, RZ, 0xc0, !PT ;  /* 0xffff00001f1f7812 */ /* 0x000fe200078ec0ff */
[----:B------:R-:W-:Y:S01]  /*97c0*/  FMUL.FTZ R44, R44, R56 ;  /* 0x000000382c2c7220 */ /* 0x000fe20000410000 */
[----:B------:R-:W-:Y:S01]  /*97d0*/  LOP3.LUT R70, R70, 0xffff0000, RZ, 0xc0, !PT ;  /* 0xffff000046467812 */ /* 0x000fe200078ec0ff */
[----:B------:R-:W-:Y:S01]  /*97e0*/  FFMA.FTZ R49, R46, R41, -R49 ;  /* 0x000000292e317223 */ /* 0x000fe20000010831 */
[----:B------:R-:W-:Y:S01]  /*97f0*/  LOP3.LUT R58, R58, 0xffff0000, RZ, 0xc0, !PT ;  /* 0xffff00003a3a7812 */ /* 0x000fe200078ec0ff */
[----:B------:R-:W-:Y:S01]  /*9800*/  FFMA.FTZ R47, R46, R50, R47 ;  /* 0x000000322e2f7223 */ /* 0x000fe2000001002f */
[----:B------:R-:W-:Y:S01]  /*9810*/  PRMT R11, R149, 0x5410, R11 ;  /* 0x00005410950b7816 */ /* 0x000fe2000000000b */
[----:B------:R-:W-:Y:S01]  /*9820*/  IMAD.U32 R29, R28, 0x10000, RZ ;  /* 0x000100001c1d7824 */ /* 0x000fe200078e00ff */
[----:B------:R-:W-:Y:S01]  /*9830*/  LOP3.LUT R15, R15, 0xffff0000, RZ, 0xc0, !PT ;  /* 0xffff00000f0f7812 */ /* 0x000fe200078ec0ff */
[----:B------:R-:W-:Y:S01]  /*9840*/  FFMA.FTZ R57, R42, R56, -R57 ;  /* 0x000000382a397223 */ /* 0x000fe20000010839 */
[----:B------:R-:W-:Y:S01]  /*9850*/  IMAD.U32 R46, R39, 0x10000, RZ ;  /* 0x00010000272e7824 */ /* 0x000fe200078e00ff */
[----:B------:R-:W-:Y:S01]  /*9860*/  LOP3.LUT R28, R28, 0xffff0000, RZ, 0xc0, !PT ;  /* 0xffff00001c1c7812 */ /* 0x000fe200078ec0ff */
[C---:B------:R-:W-:Y:S01]  /*9870*/  FMUL.FTZ R56, R31.reuse, R70 ;  /* 0x000000461f387220 */ /* 0x040fe20000410000 */
[----:B------:R-:W-:Y:S01]  /*9880*/  FMUL.FTZ R50, R31, R58 ;  /* 0x0000003a1f327220 */ /* 0x000fe20000410000 */
[----:B------:R-:W-:Y:S01]  /*9890*/  LOP3.LUT R39, R39, 0xffff0000, RZ, 0xc0, !PT ;  /* 0xffff000027277812 */ /* 0x000fe200078ec0ff */
[----:B------:R-:W-:Y:S01]  /*98a0*/  FFMA.FTZ R44, R42, R68, R44 ;  /* 0x000000442a2c7223 */ /* 0x000fe2000001002c */
[C---:B------:R-:W-:Y:S01]  /*98b0*/  IMAD.U32 R13, R12.reuse, 0x10000, RZ ;  /* 0x000100000c0d7824 */ /* 0x040fe200078e00ff */
[----:B------:R-:W-:Y:S01]  /*98c0*/  LOP3.LUT R12, R12, 0xffff0000, RZ, 0xc0, !PT ;  /* 0xffff00000c0c7812 */ /* 0x000fe200078ec0ff */
[----:B------:R-:W-:-:S02]  /*98d0*/  IMAD.U32 R42, R11, 0x10000, RZ ;  /* 0x000100000b2a7824 */ /* 0x000fc400078e00ff */
[----:B------:R-:W-:Y:S01]  /*98e0*/  FFMA.FTZ R58, R15, R58, -R56 ;  /* 0x0000003a0f3a7223 */ /* 0x000fe20000010838 */
[----:B------:R-:W-:Y:S01]  /*98f0*/  LOP3.LUT R11, R11, 0xffff0000, RZ, 0xc0, !PT ;  /* 0xffff00000b0b7812 */ /* 0x000fe200078ec0ff */
[----:B------:R-:W-:Y:S01]  /*9900*/  FFMA.FTZ R50, R15, R70, R50 ;  /* 0x000000460f327223 */ /* 0x000fe20000010032 */
[----:B------:R-:W-:Y:S01]  /*9910*/  FMUL.FTZ R15, R28, R39 ;  /* 0x000000271c0f7220 */ /* 0x000fe20000410000 */
[C---:B------:R-:W-:Y:S01]  /*9920*/  FMUL.FTZ R56, R29.reuse, R46 ;  /* 0x0000002e1d387220 */ /* 0x040fe20000410000 */
[-C--:B------:R-:W-:Y:S01]  /*9930*/  FMUL.FTZ R29, R29, R42.reuse ;  /* 0x0000002a1d1d7220 */ /* 0x080fe20000410000 */
[----:B------:R-:W-:Y:S01]  /*9940*/  PRMT R38, R148, 0x5410, R38 ;  /* 0x0000541094267816 */ /* 0x000fe20000000026 */
[-C--:B------:R-:W-:Y:S01]  /*9950*/  FMUL.FTZ R31, R28, R11.reuse ;  /* 0x0000000b1c1f7220 */ /* 0x080fe20000410000 */
[----:B------:R-:W-:Y:S01]  /*9960*/  FFMA.FTZ R15, R12, R11, -R15 ;  /* 0x0000000b0c0f7223 */ /* 0x000fe2000001080f */
[----:B------:R-:W-:Y:S01]  /*9970*/  IMAD.U32 R11, R51, 0x10000, RZ ;  /* 0x00010000330b7824 */ /* 0x000fe200078e00ff */
[----:B------:R-:W-:Y:S01]  /*9980*/  LOP3.LUT R30, R30, 0xffff0000, RZ, 0xc0, !PT ;  /* 0xffff00001e1e7812 */ /* 0x000fe200078ec0ff */
[C---:B------:R-:W-:Y:S01]  /*9990*/  FFMA.FTZ R56, R13.reuse, R42, -R56 ;  /* 0x0000002a0d387223 */ /* 0x040fe20000010838 */
[----:B------:R-:W-:Y:S01]  /*99a0*/  FFMA.FTZ R29, R13, R46, R29 ;  /* 0x0000002e0d1d7223 */ /* 0x000fe2000001001d */
[----:B------:R-:W-:Y:S01]  /*99b0*/  LOP3.LUT R51, R51, 0xffff0000, RZ, 0xc0, !PT ;  /* 0xffff000033337812 */ /* 0x000fe200078ec0ff */
[C---:B------:R-:W-:Y:S01]  /*99c0*/  IMAD.U32 R28, R38.reuse, 0x10000, RZ ;  /* 0x00010000261c7824 */ /* 0x040fe200078e00ff */
[----:B------:R-:W-:Y:S01]  /*99d0*/  LOP3.LUT R13, R38, 0xffff0000, RZ, 0xc0, !PT ;  /* 0xffff0000260d7812 */ /* 0x000fe200078ec0ff */
[----:B------:R-:W-:Y:S01]  /*99e0*/  FFMA.FTZ R12, R12, R39, R31 ;  /* 0x000000270c0c7223 */ /* 0x000fe2000001001f */
[----:B------:R-:W-:Y:S01]  /*99f0*/  LOP3.LUT R14, R14, 0xffff0000, RZ, 0xc0, !PT ;  /* 0xffff00000e0e7812 */ /* 0x000fe200078ec0ff */
        /* <DEDUP_REMOVED lines=21> */
.L_x_6012:
[----:B------:R-:W-:Y:S05]  /*9b50*/  BSYNC B2 ;  /* 0x0000000000027941 */ /* 0x000fea0003800000 */
.L_x_6011:
[----:B-1----:R1:W-:Y:S04]  /*9b60*/  ST.E.128 desc[UR60][R34.64], R12 ;  /* 0x0000000c22007985 */ /* 0x0023e8000c101d3c */
[----:B---3--:R1:W-:Y:S02]  /*9b70*/  @!P3 ST.E.128 desc[UR60][R36.64], R28 ;  /* 0x0000001c2400b985 */ /* 0x0083e4000c101d3c */
.L_x_6010:
[----:B------:R-:W-:Y:S05]  /*9b80*/  BSYNC B1 ;  /* 0x0000000000017941 */ /* 0x000fea0003800000 */
.L_x_6009:
[----:B------:R-:W-:-:S13]  /*9b90*/  ISETP.NE.AND P3, PT, R10, RZ, PT ;  /* 0x000000ff0a00720c */ /* 0x000fda0003f65270 */
[----:B------:R-:W-:Y:S05]  /*9ba0*/  @!P3 BRA `(.L_x_5961) ;  /* 0x0000000c00c8b947 */ /* 0x000fea0003800000 */
[----:B0-----:R-:W3:Y:S01]  /*9bb0*/  LDL R11, [R1] ;  /* 0x00000000010b7983 */ /* 0x001ee20000100800 */
[----:B-1----:R-:W-:Y:S01]  /*9bc0*/  SHF.R.U32.HI R14, RZ, 0x3, R217 ;  /* 0x00000003ff0e7819 */ /* 0x002fe200000116d9 */
[----:B------:R-:W-:Y:S01]  /*9bd0*/  BSSY B1, `(.L_x_6013) ;  /* 0x0000074000017945 */ /* 0x000fe20003800000 */
[----:B------:R-:W-:-:S04]  /*9be0*/  LEA R34, P3, R7, R117, 0x1 ;  /* 0x0000007507227211 */ /* 0x000fc800078608ff */
[----:B------:R-:W-:Y:S02]  /*9bf0*/  LEA.HI.X R35, R7, R116, R106, 0x1, P3 ;  /* 0x0000007407237211 */ /* 0x000fe400018f0c6a */
[----:B------:R-:W-:Y:S02]  /*9c00*/  ISETP.GE.AND P3, PT, R192, R118, PT ;  /* 0x00000076c000720c */ /* 0x000fe40003f66270 */
[----:B---3--:R-:W-:-:S04]  /*9c10*/  LOP3.LUT P4, RZ, R11, 0x1, RZ, 0xc0, !PT ;  /* 0x000000010bff7812 */ /* 0x008fc8000788c0ff */
[----:B------:R-:W-:-:S04]  /*9c20*/  SEL R133, R119, R133, !P4 ;  /* 0x0000008577857207 */ /* 0x000fc80006000000 */
[----:B----4-:R-:W-:-:S04]  /*9c30*/  SHF.R.S32.HI R12, RZ, 0x1f, R133 ;  /* 0x0000001fff0c7819 */ /* 0x010fc80000011485 */
[----:B------:R-:W-:-:S04]  /*9c40*/  LEA.HI R133, R12, R133, RZ, 0x4 ;  /* 0x000000850c857211 */ /* 0x000fc800078f20ff */
[----:B------:R-:W-:-:S04]  /*9c50*/  LEA.HI.SX32 R133, R133, R110, 0x1c ;  /* 0x0000006e85857211 */ /* 0x000fc800078fe2ff */
        /* <DEDUP_REMOVED lines=17> */
[--C-:B------:R-:W-:Y:S01]  /*9d70*/  SHF.R.U64 R45, R64, 0x10, R65.reuse ;  /* 0x00000010402d7819 */ /* 0x100fe20000001241 */
[----:B0-----:R-:W-:Y:S01]  /*9d80*/  IMAD.U32 R41, R13, 0x10000, RZ ;  /* 0x000100000d297824 */ /* 0x001fe200078e00ff */
[----:B------:R-:W-:Y:S01]  /*9d90*/  SHF.R.U32.HI R65, RZ, 0x10, R65 ;  /* 0x00000010ff417819 */ /* 0x000fe20000011641 */
[----:B------:R-:W-:Y:S01]  /*9da0*/  IMAD.U32 R46, R31, 0x10000, RZ ;  /* 0x000100001f2e7824 */ /* 0x000fe200078e00ff */
[----:B------:R-:W-:Y:S01]  /*9db0*/  SHF.R.U64 R40, R52, 0x10, R53 ;  /* 0x0000001034287819 */ /* 0x000fe20000001235 */
[----:B------:R-:W-:Y:S01]  /*9dc0*/  IMAD.U32 R39, R15, 0x10000, RZ ;  /* 0x000100000f277824 */ /* 0x000fe200078e00ff */
[----:B------:R-:W-:Y:S02]  /*9dd0*/  PRMT R42, R140, 0x5432, R49 ;  /* 0x000054328c2a7816 */ /* 0x000fe40000000031 */
[----:B------:R-:W-:-:S02]  /*9de0*/  SHF.R.U32.HI R52, RZ, 0x10, R53 ;  /* 0x00000010ff347819 */ /* 0x000fc40000011635 */
[----:B------:R-:W-:Y:S02]  /*9df0*/  PRMT R49, R142, 0x5432, R65 ;  /* 0x000054328e317816 */ /* 0x000fe40000000041 */
[C---:B------:R-:W-:Y:S02]  /*9e00*/  PRMT R40, R139.reuse, 0x5432, R40 ;  /* 0x000054328b287816 */ /* 0x040fe40000000028 */
[----:B------:R-:W-:Y:S01]  /*9e10*/  PRMT R139, R139, 0x5410, R52 ;  /* 0x000054108b8b7816 */ /* 0x000fe20000000034 */
[----:B------:R-:W-:Y:S01]  /*9e20*/  IMAD.U32 R50, R49, 0x10000, RZ ;  /* 0x0001000031327824 */ /* 0x000fe200078e00ff */
[--C-:B------:R-:W-:Y:S02]  /*9e30*/  SHF.R.U64 R44, R66, 0x10, R67.reuse ;  /* 0x00000010422c7819 */ /* 0x100fe40000001243 */
[----:B------:R-:W-:Y:S01]  /*9e40*/  SHF.R.U32.HI R66, RZ, 0x10, R67 ;  /* 0x00000010ff427819 */ /* 0x000fe20000011643 */
[----:B------:R-:W-:Y:S01]  /*9e50*/  IMAD.U32 R48, R139, 0x10000, RZ ;  /* 0x000100008b307824 */ /* 0x000fe200078e00ff */
[----:B------:R-:W-:Y:S01]  /*9e60*/  SHF.R.U32.HI R55, RZ, 0x10, R55 ;  /* 0x00000010ff377819 */ /* 0x000fe20000011637 */
[----:B------:R-:W-:Y:S01]  /*9e70*/  FMUL.FTZ R52, R47, R50 ;  /* 0x000000322f347220 */ /* 0x000fe20000410000 */
[----:B------:R-:W-:Y:S01]  /*9e80*/  PRMT R66, R141, 0x5432, R66 ;  /* 0x000054328d427816 */ /* 0x000fe20000000042 */
[----:B------:R-:W-:Y:S01]  /*9e90*/  FMUL.FTZ R54, R47, R48 ;  /* 0x000000302f367220 */ /* 0x000fe20000410000 */
[----:B------:R-:W-:-:S02]  /*9ea0*/  PRMT R140, R140, 0x5410, R55 ;  /* 0x000054108c8c7816 */ /* 0x000fc40000000037 */
[----:B------:R-:W-:Y:S01]  /*9eb0*/  PRMT R142, R142, 0x5410, R45 ;  /* 0x000054108e8e7816 */ /* 0x000fe2000000002d */
[----:B------:R-:W-:Y:S01]  /*9ec0*/  FFMA.FTZ R45, R41, R48, -R52 ;  /* 0x00000030292d7223 */ /* 0x000fe20000010834 */
[----:B------:R-:W-:Y:S01]  /*9ed0*/  LOP3.LUT R43, R29, 0xffff0000, RZ, 0xc0, !PT ;  /* 0xffff00001d2b7812 */ /* 0x000fe200078ec0ff */
        /* <DEDUP_REMOVED lines=8> */
[-C--:B------:R-:W-:Y:S01]  /*9f60*/  FMUL.FTZ R43, R43, R48.reuse ;  /* 0x000000302b2b7220 */ /* 0x080fe20000410000 */
[----:B------:R-:W-:Y:S01]  /*9f70*/  FMUL.FTZ R50, R46, R51 ;  /* 0x000000332e327220 */ /* 0x000fe20000410000 */
[----:B------:R-:W-:Y:S01]  /*9f80*/  LOP3.LUT R66, R66, 0xffff0000, RZ, 0xc0, !PT ;  /* 0xffff000042427812 */ /* 0x000fe200078ec0ff */
[----:B------:R-:W-:Y:S01]  /*9f90*/  FMUL.FTZ R52, R46, R47 ;  /* 0x0000002f2e347220 */ /* 0x000fe20000410000 */
[C---:B------:R-:W-:Y:S01]  /*9fa0*/  FFMA.FTZ R48, R38.reuse, R48, -R53 ;  /* 0x0000003026307223 */ /* 0x040fe20000010835 */
[----:B------:R-:W-:Y:S01]  /*9fb0*/  FFMA.FTZ R38, R38, R49, R43 ;  /* 0x0000003126267223 */ /* 0x000fe2000001002b */
[----:B------:R-:W-:Y:S01]  /*9fc0*/  LOP3.LUT R46, R140, 0xffff0000, RZ, 0xc0, !PT ;  /* 0xffff00008c2e7812 */ /* 0x000fe200078ec0ff */
[----:B------:R-:W-:Y:S01]  /*9fd0*/  FFMA.FTZ R43, R39, R47, -R50 ;  /* 0x0000002f272b7223 */ /* 0x000fe20000010832 */
[----:B------:R-:W-:Y:S01]  /*9fe0*/  LOP3.LUT R36, R15, 0xffff0000, RZ, 0xc0, !PT ;  /* 0xffff00000f247812 */ /* 0x000fe200078ec0ff */
[----:B------:R-:W-:Y:S01]  /*9ff0*/  FFMA.FTZ R39, R39, R51, R52 ;  /* 0x0000003327277223 */ /* 0x000fe20000010034 */
[----:B------:R-:W-:Y:S01]  /*a000*/  FMUL.FTZ R47, R31, R66 ;  /* 0x000000421f2f7220 */ /* 0x000fe20000410000 */
[----:B------:R-:W-:-:S02]  /*a010*/  IMAD.U32 R29, R28, 0x10000, RZ ;  /* 0x000100001c1d7824 */ /* 0x000fc400078e00ff */
[-C--:B------:R-:W-:Y:S01]  /*a020*/  FMUL.FTZ R49, R31, R46.reuse ;  /* 0x0000002e1f317220 */ /* 0x080fe20000410000 */
[----:B------:R-:W-:Y:S02]  /*a030*/  IMAD.U32 R52, R142, 0x10000, RZ ;  /* 0x000100008e347824 */ /* 0x000fe400078e00ff */
[----:B------:R-:W-:Y:S01]  /*a040*/  FFMA.FTZ R46, R36, R46, -R47 ;  /* 0x0000002e242e7223 */ /* 0x000fe2000001082f */
[C---:B------:R-:W-:Y:S01]  /*a050*/  IMAD.U32 R50, R40.reuse, 0x10000, RZ ;  /* 0x0001000028327824 */ /* 0x040fe200078e00ff */
[----:B------:R-:W-:Y:S01]  /*a060*/  LOP3.LUT R31, R40, 0xffff0000, RZ, 0xc0, !PT ;  /* 0xffff0000281f7812 */ /* 0x000fe200078ec0ff */
[C---:B------:R-:W-:Y:S01]  /*a070*/  FMUL.FTZ R40, R29.reuse, R52 ;  /* 0x000000341d287220 */ /* 0x040fe20000410000 */
[----:B------:R-:W-:Y:S01]  /*a080*/  SHF.L.U32 R13, R12, 0x10, RZ ;  /* 0x000000100c0d7819 */ /* 0x000fe200000006ff */
[----:B------:R-:W-:Y:S01]  /*a090*/  FMUL.FTZ R29, R29, R50 ;  /* 0x000000321d1d7220 */ /* 0x000fe20000410000 */
[----:B------:R-:W-:Y:S01]  /*a0a0*/  LOP3.LUT R28, R28, 0xffff0000, RZ, 0xc0, !PT ;  /* 0xffff00001c1c7812 */ /* 0x000fe200078ec0ff */
[----:B------:R-:W-:Y:S01]  /*a0b0*/  FFMA.FTZ R66, R36, R66, R49 ;  /* 0x0000004224427223 */ /* 0x000fe20000010031 */
[----:B------:R-:W-:Y:S01]  /*a0c0*/  LOP3.LUT R47, R142, 0xffff0000, RZ, 0xc0, !PT ;  /* 0xffff00008e2f7812 */ /* 0x000fe200078ec0ff */
[----:B------:R-:W-:Y:S01]  /*a0d0*/  IMAD.U32 R15, R14, 0x10000, RZ ;  /* 0x000100000e0f7824 */ /* 0x000fe200078e00ff */
[----:B------:R-:W-:Y:S01]  /*a0e0*/  PRMT R44, R141, 0x5410, R44 ;  /* 0x000054108d2c7816 */ /* 0x000fe2000000002c */
[C---:B------:R-:W-:Y:S01]  /*a0f0*/  FFMA.FTZ R40, R13.reuse, R50, -R40 ;  /* 0x000000320d287223 */ /* 0x040fe20000010828 */
[----:B------:R-:W-:Y:S01]  /*a100*/  LOP3.LUT R12, R12, 0xffff0000, RZ, 0xc0, !PT ;  /* 0xffff00000c0c7812 */ /* 0x000fe200078ec0ff */
[----:B------:R-:W-:Y:S01]  /*a110*/  FMUL.FTZ R49, R28, R47 ;  /* 0x0000002f1c317220 */ /* 0x000fe20000410000 */
[----:B------:R-:W-:Y:S01]  /*a120*/  LOP3.LUT R37, R14, 0xffff0000, RZ, 0xc0, !PT ;  /* 0xffff00000e257812 */ /* 0x000fe200078ec0ff */
        /* <DEDUP_REMOVED lines=30> */
.L_x_6014:
[----:B------:R-:W-:Y:S05]  /*a310*/  BSYNC B1 ;  /* 0x0000000000017941 */ /* 0x000fea0003800000 */
.L_x_6013:
[----:B0-----:R0:W-:Y:S01]  /*a320*/  ST.E.128 desc[UR60][R34.64], R12 ;  /* 0x0000000c22007985 */ /* 0x0011e2000c101d3c */
[----:B------:R-:W-:-:S13]  /*a330*/  ISETP.GE.AND P3, PT, R11, R132, PT ;  /* 0x000000840b00720c */ /* 0x000fda0003f66270 */
[----:B------:R-:W-:Y:S05]  /*a340*/  @P3 BRA `(.L_x_5961) ;  /* 0x0000000400e03947 */ /* 0x000fea0003800000 */
[----:B------:R-:W-:-:S05]  /*a350*/  IMAD.WIDE R32, R11, 0x2, R32 ;  /* 0x000000020b207825 */ /* 0x000fca00078e0220 */
[----:B-1----:R1:W-:Y:S01]  /*a360*/  ST.E.128 desc[UR60][R32.64], R28 ;  /* 0x0000001c20007985 */ /* 0x0023e2000c101d3c */
[----:B------:R-:W-:Y:S05]  /*a370*/  BRA `(.L_x_5961) ;  /* 0x0000000400d47947 */ /* 0x000fea0003800000 */
.L_x_5926:
[----:B------:R-:W2:Y:S02]  /*a380*/  LDL R11, [R1+0x4] ;  /* 0x00000400010b7983 */ /* 0x000ea40000100800 */
[----:B--2---:R-:W-:-:S13]  /*a390*/  R2UR UR4, R11 ;  /* 0x000000000b0472ca */ /* 0x004fda00000e0000 */
[----:B------:R-:W-:-:S06]  /*a3a0*/  UISETP.NE.AND UP0, UPT, UR4, 0x3, UPT ;  /* 0x000000030400788c */ /* 0x000fcc000bf05270 */
[----:B------:R-:W-:-:S13]  /*a3b0*/  PLOP3.LUT P2, PT, PT, PT, UP0, 0x80, 0x0 ;  /* 0x000000000000781c */ /* 0x000fda0003f4f008 */
[----:B------:R-:W-:Y:S05]  /*a3c0*/  @!P2 BRA `(.L_x_6015) ;  /* 0x000000000004a947 */ /* 0x000fea0003800000 */
[----:B------:R-:W-:Y:S01]  /*a3d0*/  BPT.TRAP 0x1 ;  /* 0x000000040000795c */ /* 0x000fe20000300000 */
.L_x_6015:
[----:B------:R-:W-:Y:S01]  /*a3e0*/  IMAD R86, R18, 0x8, R2 ;  /* 0x0000000812567824 */ /* 0x000fe200078e0202 */
[----:B------:R-:W-:Y:S01]  /*a3f0*/  SHF.L.U32 R87, R205, 0x1f, RZ ;  /* 0x0000001fcd577819 */ /* 0x000fe200000006ff */
[----:B------:R-:W-:Y:S01]  /*a400*/  BSSY B1, `(.L_x_6016) ;  /* 0x0000004000017945 */ /* 0x000fe20003800000 */
[----:B------:R-:W-:Y:S02]  /*a410*/  SHF.R.S32.HI R79, RZ, 0x1f, R76 ;  /* 0x0000001fff4f7819 */ /* 0x000fe4000001144c */
[----:B------:R-:W0:Y:S02]  /*a420*/  SYNCS.PHASECHK.TRANS64.TRYWAIT P3, [R86+URZ+0x30890], R87 ;  /* 0x03089057560075a7 */ /* 0x000e24000806017f */
[----:B0-----:R-:W-:Y:S05]  /*a430*/  @!P3 BRA `(.L_x_6017) ;  /* 0x000001e80030b947 */ /* 0x001fea0003800000 */
.L_x_6304:
[----:B------:R-:W-:Y:S05]  /*a440*/  BSYNC B1 ;  /* 0x0000000000017941 */ /* 0x000fea0003800000 */
.L_x_6016:
        /* <DEDUP_REMOVED lines=25> */
.L_x_6308:
        /* <DEDUP_REMOVED lines=37> */
.L_x_6020:
[----:B------:R-:W-:Y:S05]  /*a830*/  BSYNC B1 ;  /* 0x0000000000017941 */ /* 0x000fea0003800000 */
.L_x_6019:
[----:B------:R-:W-:-:S03]  /*a840*/  UMOV UR4, 0xffffffff ;  /* 0xffffffff00047882 */ /* 0x000fc60000000000 */
[----:B------:R-:W-:Y:S05]  /*a850*/  BRA.DIV UR4, `(.L_x_6021) ;  /* 0x000001e604887947 */ /* 0x000fea000b800000 */
[----:B--2---:R2:W0:Y:S04]  /*a860*/  SHFL.IDX PT, R36, R35, 0x1, 0x1c1f ;  /* 0x003c1f0023247f89 */ /* 0x00442800000e0000 */
[----:B---3--:R2:W3:Y:S02]  /*a870*/  SHFL.IDX PT, R37, R34, 0x1, 0x1c1f ;  /* 0x003c1f0022257f89 */ /* 0x0084e400000e0000 */
.L_x_6312:
        /* <DEDUP_REMOVED lines=23> */
[----:B------:R-:W-:Y:S02]  /*a9f0*/  @!P5 IMAD.SHL.U32 R11, R199, 0x8, RZ ;  /* 0x00000008c70bd824 */ /* 0x000fe400078e00ff */
[----:B0-----:R-:W-:Y:S02]  /*aa00*/  @!P5 IMAD.MOV.U32 R32, RZ, RZ, R37 ;  /* 0x000000ffff20d224 */ /* 0x001fe400078e0025 */
[----:B------:R-:W-:Y:S02]  /*aa10*/  @!P5 IMAD.MOV.U32 R33, RZ, RZ, R36 ;  /* 0x000000ffff21d224 */ /* 0x000fe400078e0024 */
        /* <DEDUP_REMOVED lines=11> */
.L_x_5961:
[----:B------:R-:W-:Y:S05]  /*aad0*/  BSYNC B0 ;  /* 0x0000000000007941 */ /* 0x000fea0003800000 */
.L_x_5925:
        /* <DEDUP_REMOVED lines=17> */
.L_x_6023:
[----:B------:R-:W-:Y:S05]  /*abf0*/  BSYNC B0 ;  /* 0x0000000000007941 */ /* 0x000fea0003800000 */
.L_x_6022:
[----:B------:R-:W3:Y:S01]  /*ac00*/  SYNCS.PHASECHK.TRANS64.TRYWAIT P2, [R86+URZ+0x308b0], R87 ;  /* 0x0308b057560075a7 */ /* 0x000ee2000804017f */
[----:B------:R-:W-:Y:S04]  /*ac10*/  BSSY B0, `(.L_x_6024) ;  /* 0x0000002000007945 */ /* 0x000fe80003800000 */
[----:B---3--:R-:W-:Y:S05]  /*ac20*/  @!P2 BRA `(.L_x_6025) ;  /* 0x000001e000e0a947 */ /* 0x008fea0003800000 */
.L_x_6313:
[----:B------:R-:W-:Y:S05]  /*ac30*/  BSYNC B0 ;  /* 0x0000000000007941 */ /* 0x000fea0003800000 */
.L_x_6024:
[----:B------:R-:W-:Y:S01]  /*ac40*/  ULDC.64 UR4, c[0x0][0x328] ;  /* 0x0000ca0000047ab9 */ /* 0x000fe20000000a00 */
[----:B------:R-:W-:Y:S01]  /*ac50*/  ULDC.64 UR6, c[0x0][0x318] ;  /* 0x0000c60000067ab9 */ /* 0x000fe20000000a00 */
[----:B------:R-:W-:Y:S01]  /*ac60*/  IMAD R79, R79, UR4, RZ ;  /* 0x000000044f4f7c24 */ /* 0x000fe2000f8e02ff */
[----:B------:R-:W-:Y:S01]  /*ac70*/  BSSY B0, `(.L_x_6026) ;  /* 0x0000034000007945 */ /* 0x000fe20003800000 */
[----:B-1--4-:R-:W-:-:S04]  /*ac80*/  IMAD.WIDE.U32 R12, R76, UR4, RZ ;  /* 0x000000044c0c7c25 */ /* 0x012fc8000f8e00ff */
        /* <DEDUP_REMOVED lines=15> */
[----:B------:R0:W4:Y:S10]  /*ad80*/  SHFL.IDX PT, R33, R11, RZ, 0x1c1f ;  /* 0x001c1fff0b217589 */ /* 0x00013400000e0000 */
[----:B0-----:R-:W-:Y:S05]  /*ad90*/  @!P2 BRA `(.L_x_6027) ;  /* 0x000000000084a947 */ /* 0x001fea0003800000 */
[----:B------:R-:W-:Y:S02]  /*ada0*/  ULDC UR4, c[0x0][0x2f4] ;  /* 0x0000bd0000047ab9 */ /* 0x000fe40000000800 */
[----:B------:R-:W-:Y:S02]  /*adb0*/  ISETP.GE.AND P5, PT, R16, UR4, PT ;  /* 0x0000000410007c0c */ /* 0x000fe4000bfa6270 */
[----:B------:R-:W-:-:S11]  /*adc0*/  ISETP.GE.AND P4, PT, R22, UR4, PT ;  /* 0x0000000416007c0c */ /* 0x000fd6000bf86270 */
[----:B------:R-:W0:Y:S01]  /*add0*/  @!P5 LDS.128 R12, [R77] ;  /* 0x000000004d0cd984 */ /* 0x000e220000000c00 */
[----:B-12---:R-:W-:-:S04]  /*ade0*/  @!P5 LEA R34, P2, R16, R32, 0x1 ;  /* 0x000000201022d211 */ /* 0x006fc800078408ff */
[----:B----4-:R-:W-:Y:S02]  /*adf0*/  @!P5 LEA.HI.X R35, R16, R33, R17, 0x1, P2 ;  /* 0x000000211023d211 */ /* 0x010fe400010f0c11 */
        /* <DEDUP_REMOVED lines=27> */
.L_x_6027:
[----:B------:R-:W-:Y:S05]  /*afb0*/  BSYNC B0 ;  /* 0x0000000000007941 */ /* 0x000fea0003800000 */
.L_x_6026:
[----:B------:R-:W-:Y:S01]  /*afc0*/  ISETP.GE.AND P2, PT, R85, 0x41, PT ;  /* 0x000000415500780c */ /* 0x000fe20003f46270 */
[----:B0---4-:R0:W4:Y:S01]  /*afd0*/  SHFL.IDX PT, R33, R11, 0x1, 0x1c1f ;  /* 0x003c1f000b217f89 */ /* 0x01112200000e0000 */
[----:B------:R-:W-:Y:S03]  /*afe0*/  BSSY B0, `(.L_x_6028) ;  /* 0x0000024000007945 */ /* 0x000fe60003800000 */
[----:B-1----:R0:W1:Y:S08]  /*aff0*/  SHFL.IDX PT, R32, R27, 0x1, 0x1c1f ;  /* 0x003c1f001b207f89 */ /* 0x00207000000e0000 */
[----:B0-----:R-:W-:Y:S05]  /*b000*/  @!P2 BRA `(.L_x_6029) ;  /* 0x000000000084a947 */ /* 0x001fea0003800000 */
[----:B------:R-:W-:Y:S02]  /*b010*/  ULDC UR4, c[0x0][0x2f4] ;  /* 0x0000bd0000047ab9 */ /* 0x000fe40000000800 */
[----:B------:R-:W-:Y:S02]  /*b020*/  ISETP.GE.AND P5, PT, R16, UR4, PT ;  /* 0x0000000410007c0c */ /* 0x000fe4000bfa6270 */
[----:B------:R-:W-:-:S11]  /*b030*/  ISETP.GE.AND P4, PT, R22, UR4, PT ;  /* 0x0000000416007c0c */ /* 0x000fd6000bf86270 */
[----:B------:R-:W0:Y:S01]  /*b040*/  @!P5 LDS.128 R12, [R77+0x2000] ;  /* 0x002000004d0cd984 */ /* 0x000e220000000c00 */
        /* <DEDUP_REMOVED lines=29> */
.L_x_6029:
[----:B------:R-:W-:Y:S05]  /*b220*/  BSYNC B0 ;  /* 0x0000000000007941 */ /* 0x000fea0003800000 */
.L_x_6028:
[----:B------:R-:W5:Y:S01]  /*b230*/  LDL R11, [R1] ;  /* 0x00000000010b7983 */ /* 0x000f620000100800 */
[----:B---3--:R-:W-:Y:S01]  /*b240*/  @!P3 VIADD R86, R86, 0x308c0 ;  /* 0x000308c05656b836 */ /* 0x008fe20000000000 */
[----:B------:R-:W-:Y:S01]  /*b250*/  PLOP3.LUT P2, PT, PT, PT, PT, 0x8, 0x0 ;  /* 0x000000000000781c */ /* 0x000fe20003f4e170 */
[----:B------:R-:W-:Y:S01]  /*b260*/  VIADD R18, R18, 0x1 ;  /* 0x0000000112127836 */ /* 0x000fe20000000000 */
[----:B------:R-:W-:Y:S01]  /*b270*/  @!PT LDS RZ, [RZ] ;  /* 0x00000000fffff984 */ /* 0x000fe20000000800 */
[----:B------:R-:W-:Y:S01]  /*b280*/  @!PT LDS RZ, [RZ] ;  /* 0x00000000fffff984 */ /* 0x000fe20000000800 */
[----:B------:R-:W-:Y:S01]  /*b290*/  @!PT LDS RZ, [RZ] ;  /* 0x00000000fffff984 */ /* 0x000fe20000000800 */
[----:B------:R-:W-:Y:S01]  /*b2a0*/  @!PT LDS RZ, [RZ] ;  /* 0x00000000fffff984 */ /* 0x000fe20000000800 */
[----:B------:R3:W-:Y:S06]  /*b2b0*/  MEMBAR.ALL.CTA ;  /* 0x0000000000007992 */ /* 0x0007ec0000008000 */
[----:B---3--:R-:W3:Y:S01]  /*b2c0*/  FENCE.VIEW.ASYNC.S ;  /* 0x00000000000073c6 */ /* 0x008ee20000000000 */
[----:B------:R-:W-:Y:S01]  /*b2d0*/  @!P3 PRMT R86, RZ, 0x654, R86 ;  /* 0x00000654ff56b816 */ /* 0x000fe20000000056 */
[----:B---3--:R3:W-:Y:S06]  /*b2e0*/  BAR.SYNC.DEFER_BLOCKING R137, 0x80 ;  /* 0x000200890000751d */ /* 0x0087ec0000010000 */
[----:B------:R3:W-:Y:S01]  /*b2f0*/  @!P3 SYNCS.ARRIVE.TRANS64.RED.A1T0 RZ, [R86+URZ], RZ ;  /* 0x000000ff56ffb9a7 */ /* 0x0007e2000810043f */
[----:B------:R-:W-:-:S04]  /*b300*/  ISETP.NE.AND P3, PT, R18, 0x2, PT ;  /* 0x000000021200780c */ /* 0x000fc80003f65270 */
[----:B------:R-:W-:Y:S02]  /*b310*/  SEL R12, RZ, 0x1, P3 ;  /* 0x00000001ff0c7807 */ /* 0x000fe40001800000 */
[----:B------:R-:W-:Y:S02]  /*b320*/  SEL R18, R18, RZ, P3 ;  /* 0x000000ff12127207 */ /* 0x000fe40001800000 */
[----:B------:R-:W-:Y:S02]  /*b330*/  LOP3.LUT R205, R205, R12, RZ, 0x3c, !PT ;  /* 0x0000000ccdcd7212 */ /* 0x000fe400078e3cff */
[----:B-----5:R-:W-:-:S13]  /*b340*/  LOP3.LUT P4, RZ, R11, 0x2, RZ, 0xc0, !PT ;  /* 0x000000020bff7812 */ /* 0x020fda000788c0ff */
[----:B---3--:R-:W-:Y:S05]  /*b350*/  @P4 BRA `(.L_x_6030) ;  /* 0xffffff74008c4947 */ /* 0x008fea000383ffff */
.L_x_5920:
[----:B------:R-:W3:Y:S01]  /*b360*/  LDC R0, c[0x0][0x448] ;  /* 0x00011200ff007b82 */ /* 0x000ee20000000800 */
[----:B------:R-:W-:Y:S01]  /*b370*/  BSSY B0, `(.L_x_6031) ;  /* 0x0000011000007945 */ /* 0x000fe20003800000 */
[----:B--2---:R-:W-:Y:S01]  /*b380*/  IMAD.MOV.U32 R80, RZ, RZ, RZ ;  /* 0x000000ffff507224 */ /* 0x004fe200078e00ff */
[----:B---3--:R-:W-:Y:S01]  /*b390*/  ISETP.NE.AND P0, PT, R0, 0x1, PT ;  /* 0x000000010000780c */ /* 0x008fe20003f05270 */
[----:B------:R-:W-:-:S12]  /*b3a0*/  VIADD R0, R226, 0x7f ;  /* 0x0000007fe2007836 */ /* 0x000fd80000000000 */
[----:B------:R-:W2:Y:S08]  /*b3b0*/  @P0 LDC R3, c[0x0][0x44c] ;  /* 0x00011300ff030b82 */ /* 0x000eb00000000800 */
[----:B------:R-:W3:Y:S01]  /*b3c0*/  @P0 LDC R4, c[0x0][0x450] ;  /* 0x00011400ff040b82 */ /* 0x000ee20000000800 */
[----:B--2---:R-:W-:-:S05]  /*b3d0*/  @P0 IMAD.HI.U32 R3, R0, R3, RZ ;  /* 0x0000000300030227 */ /* 0x004fca00078e00ff */
        /* <DEDUP_REMOVED lines=8> */
[----:B------:R-:W2:Y:S02]  /*b460*/  FENCE.VIEW.ASYNC.G ;  /* 0x00000000000073c6 */ /* 0x000ea40000000100 */
[----:B--2---:R-:W-:Y:S06]  /*b470*/  BAR.ARV 0xc, 0x180 ;  /* 0x0306000000007b1d */ /* 0x004fec0000002000 */
.L_x_6032:
[----:B------:R-:W-:Y:S05]  /*b480*/  BSYNC B0 ;  /* 0x0000000000007941 */ /* 0x000fea0003800000 */
.L_x_6031:
        /* <DEDUP_REMOVED lines=8> */
[----:B------:R-:W2:Y:S01]  /*b510*/  I2F.RP R3, R6 ;  /* 0x0000000600037306 */ /* 0x000ea20000209400 */
[-C--:B------:R-:W-:Y:S02]  /*b520*/  IABS R10, R9.reuse ;  /* 0x00000009000a7213 */ /* 0x080fe40000000000 */
[----:B------:R-:W-:Y:S02]  /*b530*/  IABS R8, R0 ;  /* 0x0000000000087213 */ /* 0x000fe40000000000 */
[----:B------:R-:W-:-:S04]  /*b540*/  LOP3.LUT R0, R0, R9, RZ, 0x3c, !PT ;  /* 0x0000000900007212 */ /* 0x000fc800078e3cff */
[----:B------:R-:W-:Y:S01]  /*b550*/  ISETP.GE.AND P2, PT, R0, RZ, PT ;  /* 0x000000ff0000720c */ /* 0x000fe20003f46270 */
[----:B--2---:R-:W2:Y:S02]  /*b560*/  MUFU.RCP R3, R3 ;  /* 0x0000000300037308 */ /* 0x004ea40000001000 */
[----:B--2---:R-:W-:Y:S02]  /*b570*/  VIADD R4, R3, 0xffffffe ;  /* 0x0ffffffe03047836 */ /* 0x004fe40000000000 */
[----:B------:R-:W-:-:S04]  /*b580*/  IMAD.MOV R3, RZ, RZ, -R10 ;  /* 0x000000ffff037224 */ /* 0x000fc800078e0a0a */
[----:B------:R2:W3:Y:S02]  /*b590*/  F2I.FTZ.U32.TRUNC.NTZ R5, R4 ;  /* 0x0000000400057305 */ /* 0x0004e4000021f000 */
[----:B--2---:R-:W-:Y:S02]  /*b5a0*/  IMAD.MOV.U32 R4, RZ, RZ, RZ ;  /* 0x000000ffff047224 */ /* 0x004fe400078e00ff */
        /* <DEDUP_REMOVED lines=14> */
.L_x_6034:
[----:B------:R-:W-:Y:S05]  /*b690*/  BSYNC B0 ;  /* 0x0000000000007941 */ /* 0x000fea0003800000 */
.L_x_6033:
        /* <DEDUP_REMOVED lines=23> */
[----:B0-----:R-:W-:Y:S02]  /*b810*/  CS2R R78, SRZ ;  /* 0x00000000004e7805 */ /* 0x001fe4000001ff00 */
        /* <DEDUP_REMOVED lines=22> */
[----:B-1--4-:R-:W-:Y:S02]  /*b980*/  CS2R R32, SRZ ;  /* 0x0000000000207805 */ /* 0x012fe4000001ff00 */
[----:B------:R-:W-:Y:S02]  /*b990*/  CS2R R30, SRZ ;  /* 0x00000000001e7805 */ /* 0x000fe4000001ff00 */
[----:B------:R-:W-:-:S02]  /*b9a0*/  CS2R R28, SRZ ;  /* 0x00000000001c7805 */ /* 0x000fc4000001ff00 */
[----:B------:R-:W-:Y:S02]  /*b9b0*/  CS2R R26, SRZ ;  /* 0x00000000001a7805 */ /* 0x000fe4000001ff00 */
[----:B------:R-:W-:Y:S01]  /*b9c0*/  CS2R R24, SRZ ;  /* 0x0000000000187805 */ /* 0x000fe2000001ff00 */
[----:B--2---:R-:W-:-:S05]  /*b9d0*/  IMAD R225, R0, R80, RZ ;  /* 0x0000005000e17224 */ /* 0x004fca00078e02ff */
[----:B------:R-:W-:-:S04]  /*b9e0*/  VIADDMNMX R80, R225, R80, R136, PT ;  /* 0x00000050e1507246 */ /* 0x000fc80003800188 */
[----:B------:R-:W-:-:S13]  /*b9f0*/  ISETP.GT.AND P1, PT, R80, R225, PT ;  /* 0x000000e15000720c */ /* 0x000fda0003f24270 */
[----:B------:R-:W-:Y:S05]  /*ba00*/  @!P1 BRA `(.L_x_6035) ;  /* 0x00000110007c9947 */ /* 0x000fea0003800000 */
[----:B------:R-:W2:Y:S02]  /*ba10*/  LDL R0, [R1+0x58] ;  /* 0x0000580001007983 */ /* 0x000ea40000100800 */
[----:B--2---:R-:W-:Y:S02]  /*ba20*/  R2UR UR4, R0 ;  /* 0x00000000000472ca */ /* 0x004fe400000e0000 */
[----:B------:R-:W0:Y:S11]  /*ba30*/  S2R R0, SR_TID.X ;  /* 0x0000000000007919 */ /* 0x000e360000002100 */
[----:B------:R-:W-:-:S06]  /*ba40*/  ULOP3.LUT UP0, URZ, UR4, 0x1bf, URZ, 0xc0, !UPT ;  /* 0x000001bf043f7892 */ /* 0x000fcc000f80c03f */
[----:B------:R-:W-:Y:S01]  /*ba50*/  PLOP3.LUT P0, PT, PT, PT, UP0, 0x80, 0x0 ;  /* 0x000000000000781c */ /* 0x000fe20003f0f008 */
[----:B0-----:R-:W-:-:S05]  /*ba60*/  VIADD R28, R0, 0xffffff80 ;  /* 0xffffff80001c7836 */ /* 0x001fca0000000000 */
[----:B------:R-:W-:-:S04]  /*ba70*/  SHF.R.S32.HI R31, RZ, 0x1f, R28 ;  /* 0x0000001fff1f7819 */ /* 0x000fc8000001141c */
[----:B------:R-:W-:-:S04]  /*ba80*/  LEA.HI R0, R31, R28, RZ, 0x7 ;  /* 0x0000001c1f007211 */ /* 0x000fc800078f38ff */
[----:B------:R-:W-:-:S06]  /*ba90*/  SHF.R.S32.HI R0, RZ, 0x7, R0 ;  /* 0x00000007ff007819 */ /* 0x000fcc0000011400 */
[----:B------:R-:W0:Y:S02]  /*baa0*/  SHFL.IDX PT, R0, R0, RZ, 0x1f ;  /* 0x00001fff00007589 */ /* 0x000e2400000e0000 */
        /* <DEDUP_REMOVED lines=23> */
.L_x_6036:
        /* <DEDUP_REMOVED lines=13> */
.L_x_6040:
[----:B-1----:R1:W2:Y:S02]  /*bcf0*/  SYNCS.PHASECHK.TRANS64.TRYWAIT P0, [R2+URZ+0x30800], R3 ;  /* 0x03080003020075a7 */ /* 0x0022a4000800017f */
[----:B--2---:R-:W-:Y:S05]  /*bd00*/  @!P0 NANOSLEEP.SYNCS 0x989680 ;  /* 0x009896800000895d */ /* 0x004fea0003900000 */
[----:B------:R-:W2:Y:S02]  /*bd10*/  @!P0 SYNCS.PHASECHK.TRANS64 P0, [R2+URZ+0x30800], R3 ;  /* 0x03080003020085a7 */ /* 0x000ea4000800007f */
[----:B--2---:R-:W-:Y:S05]  /*bd20*/  @!P0 BRA `(.L_x_6040) ;  /* 0xfffffffc00f08947 */ /* 0x004fea000383ffff */
.L_x_6039:
[----:B------:R-:W-:Y:S05]  /*bd30*/  BSYNC B0 ;  /* 0x0000000000007941 */ /* 0x000fea0003800000 */
.L_x_6038:
[----:B------:R-:W-:Y:S05]  /*bd40*/  BRA `(.L_x_6041) ;  /* 0x0000007800447947 */ /* 0x000fea0003800000 */
.L_x_6037:
        /* <DEDUP_REMOVED lines=32> */
.L_x_6042:
[----:B------:R-:W-:Y:S01]  /*bf50*/  ULDC.U8 UR4, c[0x0][0x410] ;  /* 0x0001040000047ab9 */ /* 0x000fe20000000000 */
[----:B------:R-:W-:Y:S01]  /*bf60*/  BSSY B0, `(.L_x_6043) ;  /* 0x0000767000007945 */ /* 0x000fe20003800000 */
[----:B------:R-:W-:Y:S01]  /*bf70*/  ISETP.NE.AND P0, PT, RZ, UR4, PT ;  /* 0x00000004ff007c0c */ /* 0x000fe2000bf05270 */
[----:B------:R-:W-:-:S12]  /*bf80*/  IMAD.IADD R64, R204, 0x1, R226 ;  /* 0x00000001cc407824 */ /* 0x000fd800078e02e2 */
[----:B------:R-:W-:Y:S05]  /*bf90*/  @!P0 BRA `(.L_x_6044) ;  /* 0x0000003800b08947 */ /* 0x000fea0003800000 */
[----:B------:R-:W0:Y:S01]  /*bfa0*/  LDC R10, c[0x0][0x448] ;  /* 0x00011200ff0a7b82 */ /* 0x000e220000000800 */
[----:B------:R-:W-:Y:S01]  /*bfb0*/  LEA.HI R31, R31, R28, RZ, 0x2 ;  /* 0x0000001c1f1f7211 */ /* 0x000fe200078f10ff */
[----:B------:R-:W-:Y:S01]  /*bfc0*/  ULDC.64 UR4, c[0x0][0x3f8] ;  /* 0x0000fe0000047ab9 */ /* 0x000fe20000000a00 */
[----:B------:R-:W-:Y:S01]  /*bfd0*/  ULDC.64 UR6, c[0x0][0x408] ;  /* 0x0001020000067ab9 */ /* 0x000fe20000000a00 */
[----:B------:R-:W-:Y:S01]  /*bfe0*/  IMAD.MOV.U32 R4, RZ, RZ, R24 ;  /* 0x000000ffff047224 */ /* 0x000fe200078e0018 */
[----:B------:R-:W-:Y:S01]  /*bff0*/  LOP3.LUT R31, R31, 0xfffffffc, RZ, 0xc0, !PT ;  /* 0xfffffffc1f1f7812 */ /* 0x000fe200078ec0ff */
[----:B------:R-:W-:Y:S02]  /*c000*/  IMAD.MOV.U32 R6, RZ, RZ, R134 ;  /* 0x000000ffff067224 */ /* 0x000fe400078e0086 */
[----:B------:R-:W-:Y:S02]  /*c010*/  IMAD.MOV.U32 R7, RZ, RZ, R29 ;  /* 0x000000ffff077224 */ /* 0x000fe400078e001d */
[----:B------:R-:W-:-:S04]  /*c020*/  IMAD.IADD R31, R28, 0x1, -R31 ;  /* 0x000000011c1f7824 */ /* 0x000fc800078e0a1f */
[----:B------:R-:W-:Y:S01]  /*c030*/  IMAD R3, R31, 0x40, R64 ;  /* 0x000000401f037824 */ /* 0x000fe200078e0240 */
[----:B0-----:R-:W-:-:S13]  /*c040*/  ISETP.NE.AND P0, PT, R10, 0x1, PT ;  /* 0x000000010a00780c */ /* 0x001fda0003f05270 */
[----:B------:R-:W0:Y:S08]  /*c050*/  @P0 LDC R0, c[0x0][0x44c] ;  /* 0x00011300ff000b82 */ /* 0x000e300000000800 */
[----:B------:R-:W1:Y:S01]  /*c060*/  @P0 LDC R5, c[0x0][0x450] ;  /* 0x00011400ff050b82 */ /* 0x000e620000000800 */
[----:B0-----:R-:W-:-:S05]  /*c070*/  @P0 IMAD.HI.U32 R0, R3, R0, RZ ;  /* 0x0000000003000227 */ /* 0x001fca00078e00ff */
[----:B-1----:R-:W-:Y:S01]  /*c080*/  @P0 SHF.R.U32.HI R3, RZ, R5, R0 ;  /* 0x00000005ff030219 */ /* 0x002fe20000011600 */
        /* <DEDUP_REMOVED lines=22> */
.L_x_6319:
        /* <DEDUP_REMOVED lines=21> */
[----:B------:R-:W-:Y:S02]  /*c340*/  SHF.R.S32.HI R12, RZ, 0x1f, R215 ;  /* 0x0000001fff0c7819 */ /* 0x000fe400000114d7 */
[----:B------:R-:W-:-:S05]  /*c350*/  ISETP.GE.AND P4, PT, R194, UR4, PT ;  /* 0x00000004c2007c0c */ /* 0x000fca000bf86270 */
[C---:B------:R-:W-:Y:S01]  /*c360*/  @!P3 IMAD.SHL.U32 R27, R215.reuse, 0x2, RZ ;  /* 0x00000002d71bb824 */ /* 0x040fe200078e00ff */
[----:B------:R-:W-:Y:S01]  /*c370*/  @!P3 SHF.L.U64.HI R12, R215, 0x1, R12 ;  /* 0x00000001d70cb819 */ /* 0x000fe2000001020c */
[C---:B------:R-:W-:Y:S01]  /*c380*/  @!P2 IMAD.SHL.U32 R21, R207.reuse, 0x2, RZ ;  /* 0x00000002cf15a824 */ /* 0x040fe200078e00ff */
[----:B------:R-:W-:Y:S02]  /*c390*/  SHF.R.S32.HI R10, RZ, 0x1f, R207 ;  /* 0x0000001fff0a7819 */ /* 0x000fe400000114cf */
[-C--:B--2---:R-:W-:Y:S01]  /*c3a0*/  @!P3 IADD3 R28, P6, R8, R27.reuse, RZ ;  /* 0x0000001b081cb210 */ /* 0x084fe20007fde0ff */
[----:B------:R-:W-:Y:S01]  /*c3b0*/  @!P1 IMAD.SHL.U32 R13, R208, 0x2, RZ ;  /* 0x00000002d00d9824 */ /* 0x000fe200078e00ff */
[----:B------:R-:W-:Y:S01]  /*c3c0*/  ISETP.GE.AND P0, PT, R206, UR4, PT ;  /* 0x00000004ce007c0c */ /* 0x000fe2000bf06270 */
[----:B------:R-:W-:Y:S01]  /*c3d0*/  @!P4 IMAD.MOV.U32 R4, RZ, RZ, R8 ;  /* 0x000000ffff04c224 */ /* 0x000fe200078e0008 */
[----:B------:R-:W-:Y:S01]  /*c3e0*/  @!P2 SHF.L.U64.HI R10, R207, 0x1, R10 ;  /* 0x00000001cf0aa819 */ /* 0x000fe2000001020a */
[----:B-1----:R-:W-:Y:S01]  /*c3f0*/  @!P3 IMAD.X R29, R3, 0x1, R12, P6 ;  /* 0x00000001031db824 */ /* 0x002fe200030e060c */
[----:B----4-:R-:W-:Y:S01]  /*c400*/  @!P3 IADD3 R26, P5, R30, R27, RZ ;  /* 0x0000001b1e1ab210 */ /* 0x010fe20007fbe0ff */
[----:B------:R-:W-:Y:S01]  /*c410*/  @!P4 IMAD.MOV.U32 R5, RZ, RZ, R3 ;  /* 0x000000ffff05c224 */ /* 0x000fe200078e0003 */
[----:B------:R-:W-:-:S02]  /*c420*/  @!P2 IADD3 R24, P6, R8, R21, RZ ;  /* 0x000000150818a210 */ /* 0x000fc40007fde0ff */
[----:B------:R-:W-:Y:S01]  /*c430*/  SHF.R.S32.HI R7, RZ, 0x1f, R208 ;  /* 0x0000001fff077819 */ /* 0x000fe200000114d0 */
[----:B---3--:R-:W-:Y:S01]  /*c440*/  @!P3 IMAD.X R27, R9, 0x1, R12, P5 ;  /* 0x00000001091bb824 */ /* 0x008fe200028e060c */
[----:B------:R-:W-:Y:S01]  /*c450*/  @!P2 IADD3 R20, P5, R30, R21, RZ ;  /* 0x000000151e14a210 */ /* 0x000fe20007fbe0ff */
[----:B------:R-:W-:Y:S01]  /*c460*/  @!P2 IMAD.X R25, R3, 0x1, R10, P6 ;  /* 0x000000010319a824 */ /* 0x000fe200030e060a */
[----:B------:R-:W-:Y:S01]  /*c470*/  @!P1 SHF.L.U64.HI R6, R208, 0x1, R7 ;  /* 0x00000001d0069819 */ /* 0x000fe20000010207 */
[----:B------:R-:W-:Y:S01]  /*c480*/  @!P4 IMAD.WIDE R4, R194, 0x2, R4 ;  /* 0x00000002c204c825 */ /* 0x000fe200078e0204 */
[----:B------:R-:W-:-:S03]  /*c490*/  @!P1 IADD3 R14, P6, R8, R13, RZ ;  /* 0x0000000d080e9210 */ /* 0x000fc60007fde0ff */
[----:B------:R-:W-:Y:S01]  /*c4a0*/  @!P2 IMAD.X R21, R9, 0x1, R10, P5 ;  /* 0x000000010915a824 */ /* 0x000fe200028e060a */
[----:B------:R-:W-:Y:S01]  /*c4b0*/  ISETP.GE.AND P5, PT, R216, UR4, PT ;  /* 0x00000004d8007c0c */ /* 0x000fe2000bfa6270 */
[--C-:B------:R-:W-:Y:S01]  /*c4c0*/  @!P1 IMAD.X R15, R3, 0x1, R6.reuse, P6 ;  /* 0x00000001030f9824 */ /* 0x100fe200030e0606 */
[----:B------:R-:W-:Y:S01]  /*c4d0*/  @!P1 IADD3 R12, P6, R30, R13, RZ ;  /* 0x0000000d1e0c9210 */ /* 0x000fe20007fde0ff */
[----:B------:R1:W5:Y:S01]  /*c4e0*/  @!P4 LD.E.64 R58, desc[UR60][R4.64] ;  /* 0x0000003c043ac980 */ /* 0x000362000c101b00 */
[----:B------:R-:W-:Y:S01]  /*c4f0*/  @!P0 IMAD.SHL.U32 R31, R206, 0x2, RZ ;  /* 0x00000002ce1f8824 */ /* 0x000fe200078e00ff */
[----:B------:R-:W-:Y:S02]  /*c500*/  CS2R R60, SRZ ;  /* 0x00000000003c7805 */ /* 0x000fe4000001ff00 */
[----:B------:R-:W-:Y:S02]  /*c510*/  @!P1 IMAD.X R13, R9, 0x1, R6, P6 ;  /* 0x00000001090d9824 */ /* 0x000fe400030e0606 */
[----:B------:R-:W-:-:S02]  /*c520*/  @!P0 IADD3 R10, P6, R8, R31, RZ ;  /* 0x0000001f080a8210 */ /* 0x000fc40007fde0ff */
[----:B-1----:R-:W-:Y:S01]  /*c530*/  SHF.R.S32.HI R5, RZ, 0x1f, R206 ;  /* 0x0000001fff057819 */ /* 0x002fe200000114ce */
[----:B------:R-:W-:-:S03]  /*c540*/  @!P4 IMAD.MOV.U32 R4, RZ, RZ, R30 ;  /* 0x000000ffff04c224 */ /* 0x000fc600078e001e */
[----:B------:R-:W-:Y:S01]  /*c550*/  @!P0 SHF.L.U64.HI R34, R206, 0x1, R5 ;  /* 0x00000001ce228819 */ /* 0x000fe20000010205 */
[----:B------:R-:W-:Y:S02]  /*c560*/  @!P4 IMAD.MOV.U32 R5, RZ, RZ, R9 ;  /* 0x000000ffff05c224 */ /* 0x000fe400078e0009 */
[----:B------:R-:W-:Y:S01]  /*c570*/  @!P4 IMAD.WIDE R6, R194, 0x2, R4 ;  /* 0x00000002c206c825 */ /* 0x000fe200078e0204 */
[----:B------:R-:W-:-:S03]  /*c580*/  SHF.R.S32.HI R5, RZ, 0x1f, R216 ;  /* 0x0000001fff057819 */ /* 0x000fc600000114d8 */
[--C-:B------:R-:W-:Y:S01]  /*c590*/  @!P0 IMAD.X R11, R3, 0x1, R34.reuse, P6 ;  /* 0x00000001030b8824 */ /* 0x100fe200030e0622 */
[----:B------:R-:W-:Y:S01]  /*c5a0*/  @!P0 IADD3 R4, P6, R30, R31, RZ ;  /* 0x0000001f1e048210 */ /* 0x000fe20007fde0ff */
[C---:B------:R-:W-:Y:S01]  /*c5b0*/  @!P5 IMAD.SHL.U32 R31, R216.reuse, 0x2, RZ ;  /* 0x00000002d81fd824 */ /* 0x040fe200078e00ff */
[----:B------:R1:W5:Y:S01]  /*c5c0*/  @!P4 LD.E.64 R60, desc[UR60][R6.64] ;  /* 0x0000003c063cc980 */ /* 0x000362000c101b00 */
[----:B------:R-:W-:Y:S02]  /*c5d0*/  @!P5 SHF.L.U64.HI R32, R216, 0x1, R5 ;  /* 0x00000001d820d819 */ /* 0x000fe40000010205 */
[----:B------:R-:W-:Y:S01]  /*c5e0*/  CS2R R54, SRZ ;  /* 0x0000000000367805 */ /* 0x000fe2000001ff00 */
[----:B------:R-:W-:Y:S01]  /*c5f0*/  @!P0 IMAD.X R5, R9, 0x1, R34, P6 ;  /* 0x0000000109058824 */ /* 0x000fe200030e0622 */
[----:B------:R-:W-:Y:S02]  /*c600*/  CS2R R56, SRZ ;  /* 0x0000000000387805 */ /* 0x000fe4000001ff00 */
[----:B------:R-:W-:-:S02]  /*c610*/  CS2R R50, SRZ ;  /* 0x0000000000327805 */ /* 0x000fc4000001ff00 */
[-C--:B-1----:R-:W-:Y:S02]  /*c620*/  @!P5 IADD3 R6, P4, R8, R31.reuse, RZ ;  /* 0x0000001f0806d210 */ /* 0x082fe40007f9e0ff */
[----:B------:R-:W-:Y:S02]  /*c630*/  CS2R R52, SRZ ;  /* 0x0000000000347805 */ /* 0x000fe4000001ff00 */
[----:B------:R-:W-:Y:S02]  /*c640*/  @!P5 IADD3 R8, P6, R30, R31, RZ ;  /* 0x0000001f1e08d210 */ /* 0x000fe40007fde0ff */
[----:B------:R-:W-:Y:S02]  /*c650*/  CS2R R46, SRZ ;  /* 0x00000000002e7805 */ /* 0x000fe4000001ff00 */
[----:B------:R-:W-:Y:S02]  /*c660*/  CS2R R48, SRZ ;  /* 0x0000000000307805 */ /* 0x000fe4000001ff00 */
[----:B------:R-:W-:-:S02]  /*c670*/  CS2R R42, SRZ ;  /* 0x00000000002a7805 */ /* 0x000fc4000001ff00 */
[----:B------:R-:W-:Y:S02]  /*c680*/  CS2R R44, SRZ ;  /* 0x00000000002c7805 */ /* 0x000fe4000001ff00 */
[----:B------:R-:W-:Y:S02]  /*c690*/  CS2R R36, SRZ ;  /* 0x0000000000247805 */ /* 0x000fe4000001ff00 */
[----:B------:R-:W-:Y:S01]  /*c6a0*/  CS2R R34, SRZ ;  /* 0x0000000000227805 */ /* 0x000fe2000001ff00 */
[--C-:B------:R-:W-:Y:S01]  /*c6b0*/  @!P5 IMAD.X R7, R3, 0x1, R32.reuse, P4 ;  /* 0x000000010307d824 */ /* 0x100fe200020e0620 */
[----:B------:R1:W5:Y:S01]  /*c6c0*/  @!P3 LD.E.64 R54, desc[UR60][R28.64] ;  /* 0x0000003c1c36b980 */ /* 0x000362000c101b00 */
[----:B------:R-:W-:-:S03]  /*c6d0*/  @!P5 IMAD.X R9, R9, 0x1, R32, P6 ;  /* 0x000000010909d824 */ /* 0x000fc600030e0620 */
[----:B------:R1:W5:Y:S04]  /*c6e0*/  @!P3 LD.E.64 R56, desc[UR60][R26.64] ;  /* 0x0000003c1a38b980 */ /* 0x000368000c101b00 */
        /* <DEDUP_REMOVED lines=8> */
.L_x_6047:
[----:B------:R-:W-:Y:S05]  /*c770*/  BSYNC B1 ;  /* 0x0000000000017941 */ /* 0x000fea0003800000 */
.L_x_6046:
[----:B-1---5:R-:W-:Y:S01]  /*c780*/  IMAD.MOV.U32 R3, RZ, RZ, R36 ;  /* 0x000000ffff037224 */ /* 0x022fe200078e0024 */
[----:B------:R-:W-:Y:S01]  /*c790*/  UMOV UR4, 0xffffffff ;  /* 0xffffffff00047882 */ /* 0x000fe20000000000 */
[----:B------:R-:W-:Y:S01]  /*c7a0*/  IMAD.MOV.U32 R4, RZ, RZ, R37 ;  /* 0x000000ffff047224 */ /* 0x000fe200078e0025 */
[----:B--23--:R-:W-:Y:S01]  /*c7b0*/  CS2R R8, SRZ ;  /* 0x0000000000087805 */ /* 0x00cfe2000001ff00 */
        /* <DEDUP_REMOVED lines=45> */
[----:B------:R-:W-:Y:S01]  /*ca90*/  PRMT R106, R6, 0x7610, R106 ;  /* 0x00007610066a7816 */ /* 0x000fe2000000006a */
[----:B------:R-:W-:Y:S06]  /*caa0*/  BRA.DIV UR4, `(.L_x_6048) ;  /* 0x000001c604c87947 */ /* 0x000fec000b800000 */
[----:B0-----:R-:W0:Y:S04]  /*cab0*/  SHFL.IDX PT, R0, R0, 0x1, 0x1c1f ;  /* 0x003c1f0000007f89 */ /* 0x001e2800000e0000 */
[----:B------:R-:W1:Y:S04]  /*cac0*/  SHFL.IDX PT, R65, R65, 0x1, 0x1c1f ;  /* 0x003c1f0041417f89 */ /* 0x000e6800000e0000 */
[----:B------:R-:W2:Y:S04]  /*cad0*/  SHFL.IDX PT, R63, R63, 0x1, 0x1c1f ;  /* 0x003c1f003f3f7f89 */ /* 0x000ea800000e0000 */
[----:B------:R-:W3:Y:S02]  /*cae0*/  SHFL.IDX PT, R62, R62, 0x1, 0x1c1f ;  /* 0x003c1f003e3e7f89 */ /* 0x000ee400000e0000 */
.L_x_6325:
[----:B------:R-:W5:Y:S01]  /*caf0*/  LDL R3, [R1+0x38] ;  /* 0x0000380001037983 */ /* 0x000f620000100800 */
[----:B------:R-:W-:Y:S01]  /*cb00*/  VIADD R64, R64, 0x40 ;  /* 0x0000004040407836 */ /* 0x000fe20000000000 */
[----:B------:R-:W-:Y:S01]  /*cb10*/  LOP3.LUT R4, R220, 0x18, R16, 0xf8, !PT ;  /* 0x00000018dc047812 */ /* 0x000fe200078ef810 */
[----:B------:R-:W-:Y:S01]  /*cb20*/  BSSY B1, `(.L_x_6049) ;  /* 0x000005a000017945 */ /* 0x000fe20003800000 */
[----:B------:R-:W-:Y:S02]  /*cb30*/  CS2R R12, SRZ ;  /* 0x00000000000c7805 */ /* 0x000fe4000001ff00 */
[----:B------:R-:W-:Y:S02]  /*cb40*/  CS2R R20, SRZ ;  /* 0x0000000000147805 */ /* 0x000fe4000001ff00 */
[----:B------:R-:W-:Y:S02]  /*cb50*/  ISETP.GE.AND P1, PT, R64, R67, PT ;  /* 0x000000434000720c */ /* 0x000fe40003f26270 */
[----:B------:R-:W-:-:S02]  /*cb60*/  CS2R R26, SRZ ;  /* 0x00000000001a7805 */ /* 0x000fc4000001ff00 */
[----:B----4-:R-:W-:Y:S02]  /*cb70*/  CS2R R30, SRZ ;  /* 0x00000000001e7805 */ /* 0x010fe4000001ff00 */
[----:B------:R-:W-:Y:S02]  /*cb80*/  CS2R R38, SRZ ;  /* 0x0000000000267805 */ /* 0x000fe4000001ff00 */
[----:B------:R-:W-:Y:S02]  /*cb90*/  CS2R R10, SRZ ;  /* 0x00000000000a7805 */ /* 0x000fe4000001ff00 */
[----:B------:R-:W-:Y:S02]  /*cba0*/  CS2R R14, SRZ ;  /* 0x00000000000e7805 */ /* 0x000fe4000001ff00 */
[----:B------:R-:W-:Y:S02]  /*cbb0*/  CS2R R24, SRZ ;  /* 0x0000000000187805 */ /* 0x000fe4000001ff00 */
[----:B------:R-:W-:-:S02]  /*cbc0*/  CS2R R28, SRZ ;  /* 0x00000000001c7805 */ /* 0x000fc4000001ff00 */
[----:B------:R-:W-:Y:S02]  /*cbd0*/  CS2R R32, SRZ ;  /* 0x0000000000207805 */ /* 0x000fe4000001ff00 */
[----:B------:R-:W-:Y:S02]  /*cbe0*/  CS2R R40, SRZ ;  /* 0x0000000000287805 */ /* 0x000fe4000001ff00 */
[----:B-----5:R-:W-:Y:S02]  /*cbf0*/  LOP3.LUT P0, RZ, R3, 0x4, RZ, 0xc0, !PT ;  /* 0x0000000403ff7812 */ /* 0x020fe4000780c0ff */
[----:B------:R-:W-:-:S05]  /*cc00*/  LOP3.LUT R3, R4, R221, RZ, 0x3c, !PT ;  /* 0x000000dd04037212 */ /* 0x000fca00078e3cff */
[----:B------:R-:W-:-:S04]  /*cc10*/  IMAD.IADD R3, R222, 0x1, R3 ;  /* 0x00000001de037824 */ /* 0x000fc800078e0203 */
[----:B------:R-:W-:Y:S01]  /*cc20*/  IMAD R3, R3, 0x2, R2 ;  /* 0x0000000203037824 */ /* 0x000fe200078e0202 */
[----:B------:R-:W-:Y:S06]  /*cc30*/  @P1 BRA `(.L_x_6050) ;  /* 0x0000000400201947 */ /* 0x000fec0003800000 */
[----:B------:R-:W-:Y:S01]  /*cc40*/  ULDC UR4, c[0x0][0x3f4] ;  /* 0x0000fd0000047ab9 */ /* 0x000fe20000000800 */
[----:B------:R-:W-:Y:S02]  /*cc50*/  SHF.R.S32.HI R4, RZ, 0x1f, R215 ;  /* 0x0000001fff047819 */ /* 0x000fe400000114d7 */
[----:B------:R-:W-:Y:S02]  /*cc60*/  CS2R R38, SRZ ;  /* 0x0000000000267805 */ /* 0x000fe4000001ff00 */
[----:B------:R-:W-:Y:S02]  /*cc70*/  ISETP.GE.AND P4, PT, R215, UR4, PT ;  /* 0x00000004d7007c0c */ /* 0x000fe4000bf86270 */
[----:B------:R-:W-:Y:S02]  /*cc80*/  CS2R R40, SRZ ;  /* 0x0000000000287805 */ /* 0x000fe4000001ff00 */
[----:B------:R-:W-:Y:S02]  /*cc90*/  ISETP.GE.AND P3, PT, R207, UR4, PT ;  /* 0x00000004cf007c0c */ /* 0x000fe4000bf66270 */
[----:B------:R-:W-:-:S02]  /*cca0*/  ISETP.GE.AND P2, PT, R208, UR4, PT ;  /* 0x00000004d0007c0c */ /* 0x000fc4000bf46270 */
[----:B------:R-:W-:Y:S02]  /*ccb0*/  ISETP.GE.AND P1, PT, R206, UR4, PT ;  /* 0x00000004ce007c0c */ /* 0x000fe4000bf26270 */
[----:B------:R-:W-:Y:S02]  /*ccc0*/  SHF.R.S32.HI R6, RZ, 0x1f, R207 ;  /* 0x0000001fff067819 */ /* 0x000fe400000114cf */
[----:B------:R-:W-:Y:S02]  /*ccd0*/  SHF.R.S32.HI R7, RZ, 0x1f, R208 ;  /* 0x0000001fff077819 */ /* 0x000fe400000114d0 */
[----:B------:R-:W-:Y:S01]  /*cce0*/  SHF.R.S32.HI R9, RZ, 0x1f, R206 ;  /* 0x0000001fff097819 */ /* 0x000fe200000114ce */
[C---:B------:R-:W-:Y:S01]  /*ccf0*/  @!P4 IMAD.SHL.U32 R24, R215.reuse, 0x2, RZ ;  /* 0x00000002d718c824 */ /* 0x040fe200078e00ff */
[----:B------:R-:W-:Y:S01]  /*cd00*/  @!P4 SHF.L.U64.HI R4, R215, 0x1, R4 ;  /* 0x00000001d704c819 */ /* 0x000fe20000010204 */
[C---:B------:R-:W-:Y:S01]  /*cd10*/  @!P3 IMAD.SHL.U32 R14, R207.reuse, 0x2, RZ ;  /* 0x00000002cf0eb824 */ /* 0x040fe200078e00ff */
[----:B------:R-:W-:Y:S01]  /*cd20*/  @!P3 SHF.L.U64.HI R5, R207, 0x1, R6 ;  /* 0x00000001cf05b819 */ /* 0x000fe20000010206 */
[----:B------:R-:W-:Y:S01]  /*cd30*/  @!P2 IMAD.SHL.U32 R10, R208, 0x2, RZ ;  /* 0x00000002d00aa824 */ /* 0x000fe200078e00ff */
[----:B-1----:R-:W-:-:S02]  /*cd40*/  @!P4 IADD3 R26, P5, R65, R24, RZ ;  /* 0x00000018411ac210 */ /* 0x002fc40007fbe0ff */
[----:B---3--:R-:W-:Y:S02]  /*cd50*/  @!P4 IADD3 R24, P6, R62, R24, RZ ;  /* 0x000000183e18c210 */ /* 0x008fe40007fde0ff */
[----:B------:R-:W-:Y:S01]  /*cd60*/  @!P2 SHF.L.U64.HI R6, R208, 0x1, R7 ;  /* 0x00000001d006a819 */ /* 0x000fe20000010207 */
[--C-:B0-----:R-:W-:Y:S01]  /*cd70*/  @!P4 IMAD.X R27, R0, 0x1, R4.reuse, P5 ;  /* 0x00000001001bc824 */ /* 0x101fe200028e0604 */
[-C--:B------:R-:W-:Y:S01]  /*cd80*/  @!P3 IADD3 R20, P5, R65, R14.reuse, RZ ;  /* 0x0000000e4114b210 */ /* 0x080fe20007fbe0ff */
[----:B--2---:R-:W-:Y:S01]  /*cd90*/  @!P4 IMAD.X R25, R63, 0x1, R4, P6 ;  /* 0x000000013f19c824 */ /* 0x004fe200030e0604 */
[----:B------:R-:W-:Y:S01]  /*cda0*/  @!P3 IADD3 R14, P6, R62, R14, RZ ;  /* 0x0000000e3e0eb210 */ /* 0x000fe20007fde0ff */
[C---:B------:R-:W-:Y:S01]  /*cdb0*/  @!P1 IMAD.SHL.U32 R4, R206.reuse, 0x2, RZ ;  /* 0x00000002ce049824 */ /* 0x040fe200078e00ff */
[----:B------:R-:W-:Y:S01]  /*cdc0*/  @!P1 SHF.L.U64.HI R7, R206, 0x1, R9 ;  /* 0x00000001ce079819 */ /* 0x000fe20000010209 */
[--C-:B------:R-:W-:Y:S01]  /*cdd0*/  @!P3 IMAD.X R21, R0, 0x1, R5.reuse, P5 ;  /* 0x000000010015b824 */ /* 0x100fe200028e0605 */
[-C--:B------:R-:W-:Y:S01]  /*cde0*/  @!P2 IADD3 R12, P5, R65, R10.reuse, RZ ;  /* 0x0000000a410ca210 */ /* 0x080fe20007fbe0ff */
[----:B------:R-:W-:Y:S01]  /*cdf0*/  @!P3 IMAD.X R15, R63, 0x1, R5, P6 ;  /* 0x000000013f0fb824 */ /* 0x000fe200030e0605 */
[----:B------:R-:W-:-:S02]  /*ce00*/  @!P2 IADD3 R10, P6, R62, R10, RZ ;  /* 0x0000000a3e0aa210 */ /* 0x000fc40007fde0ff */
[----:B------:R-:W-:Y:S01]  /*ce10*/  SHF.R.S32.HI R31, RZ, 0x1f, R216 ;  /* 0x0000001fff1f7819 */ /* 0x000fe200000114d8 */
[--C-:B------:R-:W-:Y:S01]  /*ce20*/  @!P2 IMAD.X R13, R0, 0x1, R6.reuse, P5 ;  /* 0x00000001000da824 */ /* 0x100fe200028e0606 */
[----:B------:R-:W-:Y:S01]  /*ce30*/  @!P1 IADD3 R8, P5, R65, R4, RZ ;  /* 0x0000000441089210 */ /* 0x000fe20007fbe0ff */
[----:B------:R-:W-:Y:S01]  /*ce40*/  @!P2 IMAD.X R11, R63, 0x1, R6, P6 ;  /* 0x000000013f0ba824 */ /* 0x000fe200030e0606 */
[----:B------:R-:W-:-:S03]  /*ce50*/  ISETP.GE.AND P6, PT, R194, UR4, PT ;  /* 0x00000004c2007c0c */ /* 0x000fc6000bfc6270 */
[----:B------:R-:W-:Y:S01]  /*ce60*/  @!P1 IMAD.X R9, R0, 0x1, R7, P5 ;  /* 0x0000000100099824 */ /* 0x000fe200028e0607 */
[----:B------:R-:W-:-:S05]  /*ce70*/  @!P1 IADD3 R4, P5, R62, R4, RZ ;  /* 0x000000043e049210 */ /* 0x000fca0007fbe0ff */
[----:B------:R-:W-:Y:S01]  /*ce80*/  @!P1 IMAD.X R5, R63, 0x1, R7, P5 ;  /* 0x000000013f059824 */ /* 0x000fe200028e0607 */
[----:B------:R-:W-:-:S03]  /*ce90*/  ISETP.GE.AND P5, PT, R216, UR4, PT ;  /* 0x00000004d8007c0c */ /* 0x000fc6000bfa6270 */
[----:B------:R-:W-:Y:S02]  /*cea0*/  @!P6 IMAD.MOV.U32 R28, RZ, RZ, R65 ;  /* 0x000000ffff1ce224 */ /* 0x000fe400078e0041 */
[----:B------:R-:W-:Y:S02]  /*ceb0*/  @!P6 IMAD.MOV.U32 R29, RZ, RZ, R0 ;  /* 0x000000ffff1de224 */ /* 0x000fe400078e0000 */
[----:B------:R-:W-:Y:S02]  /*cec0*/  @!P6 IMAD.MOV.U32 R6, RZ, RZ, R62 ;  /* 0x000000ffff06e224 */ /* 0x000fe400078e003e */
[----:B------:R-:W-:Y:S02]  /*ced0*/  @!P6 IMAD.MOV.U32 R7, RZ, RZ, R63 ;  /* 0x000000ffff07e224 */ /* 0x000fe400078e003f */
[----:B------:R-:W-:-:S04]  /*cee0*/  @!P6 IMAD.WIDE R28, R194, 0x2, R28 ;  /* 0x00000002c21ce825 */ /* 0x000fc800078e021c */
[----:B------:R-:W-:Y:S01]  /*cef0*/  @!P6 IMAD.WIDE R6, R194, 0x2, R6 ;  /* 0x00000002c206e825 */ /* 0x000fe200078e0206 */
[----:B------:R-:W5:Y:S03]  /*cf00*/  @!P6 LD.E.64 R38, desc[UR60][R28.64] ;  /* 0x0000003c1c26e980 */ /* 0x000f66000c101b00 */
[C---:B------:R-:W-:Y:S01]  /*cf10*/  @!P5 IMAD.SHL.U32 R30, R216.reuse, 0x2, RZ ;  /* 0x00000002d81ed824 */ /* 0x040fe200078e00ff */
[----:B------:R0:W5:Y:S01]  /*cf20*/  @!P6 LD.E.64 R40, desc[UR60][R6.64] ;  /* 0x0000003c0628e980 */ /* 0x000162000c101b00 */
[----:B------:R-:W-:-:S03]  /*cf30*/  @!P5 SHF.L.U64.HI R32, R216, 0x1, R31 ;  /* 0x00000001d820d819 */ /* 0x000fc6000001021f */
[----:B0-----:R-:W-:-:S05]  /*cf40*/  @!P5 IADD3 R6, P6, R65, R30, RZ ;  /* 0x0000001e4106d210 */ /* 0x001fca0007fde0ff */
[----:B------:R-:W-:Y:S01]  /*cf50*/  @!P5 IMAD.X R7, R0, 0x1, R32, P6 ;  /* 0x000000010007d824 */ /* 0x000fe200030e0620 */
[----:B------:R-:W-:Y:S02]  /*cf60*/  @!P5 IADD3 R62, P6, R62, R30, RZ ;  /* 0x0000001e3e3ed210 */ /* 0x000fe40007fde0ff */
[----:B------:R-:W-:-:S06]  /*cf70*/  CS2R R30, SRZ ;  /* 0x00000000001e7805 */ /* 0x000fcc000001ff00 */
[----:B------:R0:W5:Y:S01]  /*cf80*/  @!P4 LD.E.64 R30, desc[UR60][R26.64] ;  /* 0x0000003c1a1ec980 */ /* 0x000162000c101b00 */
[----:B------:R-:W-:Y:S01]  /*cf90*/  @!P5 IMAD.X R63, R63, 0x1, R32, P6 ;  /* 0x000000013f3fd824 */ /* 0x000fe200030e0620 */
[----:B------:R-:W-:Y:S02]  /*cfa0*/  CS2R R32, SRZ ;  /* 0x0000000000207805 */ /* 0x000fe4000001ff00 */
[----:B------:R-:W-:-:S04]  /*cfb0*/  CS2R R28, SRZ ;  /* 0x00000000001c7805 */ /* 0x000fc8000001ff00 */
[----:B------:R1:W5:Y:S01]  /*cfc0*/  @!P4 LD.E.64 R32, desc[UR60][R24.64] ;  /* 0x0000003c1820c980 */ /* 0x000362000c101b00 */
[----:B0-----:R-:W-:-:S03]  /*cfd0*/  CS2R R26, SRZ ;  /* 0x00000000001a7805 */ /* 0x001fc6000001ff00 */
[----:B------:R0:W5:Y:S04]  /*cfe0*/  @!P3 LD.E.64 R28, desc[UR60][R14.64] ;  /* 0x0000003c0e1cb980 */ /* 0x000168000c101b00 */
[----:B------:R2:W5:Y:S01]  /*cff0*/  @!P3 LD.E.64 R26, desc[UR60][R20.64] ;  /* 0x0000003c141ab980 */ /* 0x000562000c101b00 */
[----:B-1----:R-:W-:Y:S02]  /*d000*/  CS2R R24, SRZ ;  /* 0x0000000000187805 */ /* 0x002fe4000001ff00 */
[----:B0-----:R-:W-:-:S04]  /*d010*/  CS2R R14, SRZ ;  /* 0x00000000000e7805 */ /* 0x001fc8000001ff00 */
[----:B------:R0:W5:Y:S01]  /*d020*/  @!P2 LD.E.64 R24, desc[UR60][R10.64] ;  /* 0x0000003c0a18a980 */ /* 0x000162000c101b00 */
[----:B--2---:R-:W-:-:S03]  /*d030*/  CS2R R20, SRZ ;  /* 0x0000000000147805 */ /* 0x004fc6000001ff00 */
[----:B------:R-:W5:Y:S04]  /*d040*/  @!P1 LD.E.64 R14, desc[UR60][R4.64] ;  /* 0x0000003c040e9980 */ /* 0x000f68000c101b00 */
[----:B------:R1:W5:Y:S01]  /*d050*/  @!P2 LD.E.64 R20, desc[UR60][R12.64] ;  /* 0x0000003c0c14a980 */ /* 0x000362000c101b00 */
[----:B0-----:R-:W-:-:S06]  /*d060*/  CS2R R10, SRZ ;  /* 0x00000000000a7805 */ /* 0x001fcc000001ff00 */
[----:B------:R-:W5:Y:S01]  /*d070*/  @!P5 LD.E.64 R10, desc[UR60][R62.64] ;  /* 0x0000003c3e0ad980 */ /* 0x000f62000c101b00 */
[----:B-1----:R-:W-:-:S06]  /*d080*/  CS2R R12, SRZ ;  /* 0x00000000000c7805 */ /* 0x002fcc000001ff00 */
[----:B------:R0:W5:Y:S02]  /*d090*/  @!P1 LD.E.64 R12, desc[UR60][R8.64] ;  /* 0x0000003c080c9980 */ /* 0x000164000c101b00 */
[----:B0-----:R-:W-:-:S06]  /*d0a0*/  CS2R R8, SRZ ;  /* 0x0000000000087805 */ /* 0x001fcc000001ff00 */
[----:B------:R4:W5:Y:S02]  /*d0b0*/  @!P5 LD.E.64 R8, desc[UR60][R6.64] ;  /* 0x0000003c0608d980 */ /* 0x000964000c101b00 */
.L_x_6050:
[----:B------:R-:W-:Y:S05]  /*d0c0*/  BSYNC B1 ;  /* 0x0000000000017941 */ /* 0x000fea0003800000 */
.L_x_6049:
[----:B------:R-:W2:Y:S01]  /*d0d0*/  LDL R64, [R1+0x50] ;  /* 0x0000500001407983 */ /* 0x000ea20000100800 */
[----:B-----5:R-:W-:Y:S01]  /*d0e0*/  IMAD.MOV.U32 R5, RZ, RZ, R8 ;  /* 0x000000ffff057224 */ /* 0x020fe200078e0008 */
[----:B------:R-:W-:Y:S01]  /*d0f0*/  VIADDMNMX R67, R67, -R226, 0x80, PT ;  /* 0x0000008043437446 */ /* 0x000fe200038009e2 */
[C---:B----4-:R-:W-:Y:S01]  /*d100*/  VIADD R6, R3.reuse, 0x12400 ;  /* 0x0001240003067836 */ /* 0x050fe20000000000 */
[----:B------:R-:W-:Y:S01]  /*d110*/  BSSY B1, `(.L_x_6051) ;  /* 0x0000035000017945 */ /* 0x000fe20003800000 */
[----:B0-----:R-:W-:Y:S01]  /*d120*/  VIADD R0, R3, 0x12440 ;  /* 0x0001244003007836 */ /* 0x001fe20000000000 */
[----:B---3--:R-:W-:Y:S01]  /*d130*/  PRMT R62, R5, 0x7610, R62 ;  /* 0x00007610053e7816 */ /* 0x008fe2000000003e */
[----:B------:R-:W-:Y:S01]  /*d140*/  IMAD.MOV.U32 R5, RZ, RZ, R9 ;  /* 0x000000ffff057224 */ /* 0x000fe200078e0009 */
[----:B------:R-:W-:Y:S01]  /*d150*/  ISETP.GE.AND P1, PT, R204, R67, PT ;  /* 0x00000043cc00720c */ /* 0x000fe20003f26270 */
[----:B------:R-:W-:Y:S02]  /*d160*/  @P0 VIADD R0, R6, 0xffffffc0 ;  /* 0xffffffc006000836 */ /* 0x000fe40000000000 */
[----:B------:R-:W-:Y:S01]  /*d170*/  IMAD.MOV.U32 R6, RZ, RZ, R12 ;  /* 0x000000ffff067224 */ /* 0x000fe200078e000c */
[----:B--2---:R-:W-:Y:S01]  /*d180*/  PRMT R63, R5, 0x7610, R63 ;  /* 0x00007610053f7816 */ /* 0x004fe2000000003f */
[----:B------:R-:W-:-:S02]  /*d190*/  IMAD.MOV.U32 R7, RZ, RZ, R13 ;  /* 0x000000ffff077224 */ /* 0x000fc400078e000d */
[----:B------:R-:W-:Y:S01]  /*d1a0*/  IMAD.MOV.U32 R72, RZ, RZ, R14 ;  /* 0x000000ffff487224 */ /* 0x000fe200078e000e */
[----:B------:R-:W-:Y:S01]  /*d1b0*/  PRMT R74, R6, 0x7610, R74 ;  /* 0x00007610064a7816 */ /* 0x000fe2000000004a */
[----:B------:R-:W-:Y:S01]  /*d1c0*/  IMAD.MOV.U32 R6, RZ, RZ, R20 ;  /* 0x000000ffff067224 */ /* 0x000fe200078e0014 */
[----:B------:R-:W-:Y:S01]  /*d1d0*/  PRMT R73, R7, 0x7610, R73 ;  /* 0x0000761007497816 */ /* 0x000fe20000000049 */
[----:B------:R-:W-:Y:S02]  /*d1e0*/  IMAD.MOV.U32 R7, RZ, RZ, R21 ;  /* 0x000000ffff077224 */ /* 0x000fe400078e0015 */
        /* <DEDUP_REMOVED lines=9> */
[----:B-1----:R-:W-:Y:S01]  /*d280*/  PRMT R65, R7, 0x7610, R65 ;  /* 0x0000761007417816 */ /* 0x002fe20000000041 */
[----:B------:R-:W-:-:S05]  /*d290*/  IMAD.MOV.U32 R7, RZ, RZ, R25 ;  /* 0x000000ffff077224 */ /* 0x000fca00078e0019 */
[----:B------:R-:W-:Y:S01]  /*d2a0*/  PRMT R84, R7, 0x7610, R84 ;  /* 0x0000761007547816 */ /* 0x000fe20000000054 */
[----:B------:R-:W-:-:S05]  /*d2b0*/  IMAD.MOV.U32 R7, RZ, RZ, R32 ;  /* 0x000000ffff077224 */ /* 0x000fca00078e0020 */
[----:B------:R-:W-:Y:S02]  /*d2c0*/  PRMT R99, R7, 0x7610, R99 ;  /* 0x0000761007637816 */ /* 0x000fe40000000063 */
[----:B------:R-:W-:-:S04]  /*d2d0*/  LEA.HI R4, R64, R64, RZ, 0x1 ;  /* 0x0000004040047211 */ /* 0x000fc800078f08ff */
[----:B------:R-:W-:-:S05]  /*d2e0*/  LOP3.LUT R4, R4, 0xfffffffe, RZ, 0xc0, !PT ;  /* 0xfffffffe04047812 */ /* 0x000fca00078ec0ff */
[----:B------:R-:W-:Y:S02]  /*d2f0*/  IMAD.IADD R4, R64, 0x1, -R4 ;  /* 0x0000000140047824 */ /* 0x000fe400078e0a04 */
[----:B------:R-:W-:-:S03]  /*d300*/  IMAD.MOV.U32 R64, RZ, RZ, R26 ;  /* 0x000000ffff407224 */ /* 0x000fc600078e001a */
[----:B------:R-:W-:Y:S01]  /*d310*/  SHF.L.U32 R5, R4, 0x1f, RZ ;  /* 0x0000001f04057819 */ /* 0x000fe200000006ff */
[----:B------:R-:W-:Y:S01]  /*d320*/  IMAD.MOV.U32 R4, RZ, RZ, R27 ;  /* 0x000000ffff047224 */ /* 0x000fe200078e001b */
[----:B------:R-:W-:Y:S01]  /*d330*/  PRMT R89, R64, 0x7610, R89 ;  /* 0x0000761040597816 */ /* 0x000fe20000000059 */
[----:B------:R-:W-:Y:S01]  /*d340*/  IMAD.MOV.U32 R64, RZ, RZ, R38 ;  /* 0x000000ffff407224 */ /* 0x000fe200078e0026 */
[----:B------:R-:W0:Y:S02]  /*d350*/  SYNCS.PHASECHK.TRANS64.TRYWAIT P0, [R2+URZ+0x30800], R5 ;  /* 0x03080005020075a7 */ /* 0x000e24000800017f */
        /* <DEDUP_REMOVED lines=14> */
[----:B------:R-:W-:Y:S01]  /*d440*/  IMAD.MOV.U32 R4, RZ, RZ, R40 ;  /* 0x000000ffff047224 */ /* 0x000fe200078e0028 */
[----:B0-----:R-:W-:Y:S06]  /*d450*/  @!P0 BRA `(.L_x_6052) ;  /* 0x000001bc00d08947 */ /* 0x001fec0003800000 */
.L_x_6326:
[----:B------:R-:W-:Y:S05]  /*d460*/  BSYNC B1 ;  /* 0x0000000000017941 */ /* 0x000fea0003800000 */
.L_x_6051:
        /* <DEDUP_REMOVED lines=14> */
[--C-:B------:R-:W-:Y:S02]  /*d550*/  SHF.R.U64 R60, R60, 0x10, R61.reuse ;  /* 0x000000103c3c7819 */ /* 0x100fe4000000123d */
[----:B------:R-:W-:Y:S02]  /*d560*/  SHF.R.U32.HI R61, RZ, 0x10, R61 ;  /* 0x00000010ff3d7819 */ /* 0x000fe4000001163d */
[----:B------:R-:W-:Y:S02]  /*d570*/  SHF.R.U32.HI R109, RZ, 0x10, R59 ;  /* 0x00000010ff6d7819 */ /* 0x000fe4000001163b */
[----:B------:R-:W-:Y:S02]  /*d580*/  PRMT R61, R106, 0x5410, R61 ;  /* 0x000054106a3d7816 */ /* 0x000fe4000000003d */
[----:B------:R-:W-:Y:S02]  /*d590*/  SHF.R.U64 R113, R58, 0x10, R59 ;  /* 0x000000103a717819 */ /* 0x000fe4000000123b */
[----:B------:R-:W-:Y:S01]  /*d5a0*/  PRMT R109, R104, 0x5410, R109 ;  /* 0x00005410686d7816 */ /* 0x000fe2000000006d */
[----:B------:R-:W-:Y:S01]  /*d5b0*/  IMAD.U32 R115, R61, 0x10000, RZ ;  /* 0x000100003d737824 */ /* 0x000fe200078e00ff */
[----:B------:R-:W-:-:S02]  /*d5c0*/  PRMT R58, R66, 0x5432, R113 ;  /* 0x00005432423a7816 */ /* 0x000fc40000000071 */
[----:B------:R-:W-:Y:S01]  /*d5d0*/  PRMT R59, R69, 0x5432, R60 ;  /* 0x00005432453b7816 */ /* 0x000fe2000000003c */
[----:B------:R-:W-:Y:S01]  /*d5e0*/  IMAD.U32 R113, R109, 0x10000, RZ ;  /* 0x000100006d717824 */ /* 0x000fe200078e00ff */
[----:B------:R-:W-:Y:S02]  /*d5f0*/  LOP3.LUT R61, R61, 0xffff0000, RZ, 0xc0, !PT ;  /* 0xffff00003d3d7812 */ /* 0x000fe400078ec0ff */
        /* <DEDUP_REMOVED lines=8> */
[----:B------:R-:W-:Y:S01]  /*d680*/  IMAD.U32 R7, R4, 0x10000, RZ ;  /* 0x0001000004077824 */ /* 0x000fe200078e00ff */
[C---:B------:R-:W-:Y:S01]  /*d690*/  LOP3.LUT R104, R5.reuse, 0xffff0000, RZ, 0xc0, !PT ;  /* 0xffff000005687812 */ /* 0x040fe200078ec0ff */
[----:B------:R-:W-:-:S02]  /*d6a0*/  IMAD.U32 R4, R5, 0x10000, RZ ;  /* 0x0001000005047824 */ /* 0x000fc400078e00ff */
[C---:B------:R-:W-:Y:S01]  /*d6b0*/  FFMA.FTZ R5, R106.reuse, R113, -R117 ;  /* 0x000000716a057223 */ /* 0x040fe20000010875 */
[----:B------:R-:W-:Y:S01]  /*d6c0*/  FFMA.FTZ R106, R106, R115, R114 ;  /* 0x000000736a6a7223 */ /* 0x000fe20000010072 */
[C---:B------:R-:W-:Y:S01]  /*d6d0*/  FMUL.FTZ R119, R112.reuse, R61 ;  /* 0x0000003d70777220 */ /* 0x040fe20000410000 */
[-C--:B------:R-:W-:Y:S01]  /*d6e0*/  FMUL.FTZ R117, R112, R109.reuse ;  /* 0x0000006d70757220 */ /* 0x080fe20000410000 */
[C---:B------:R-:W-:Y:S01]  /*d6f0*/  IMAD.U32 R113, R59.reuse, 0x10000, RZ ;  /* 0x000100003b717824 */ /* 0x040fe200078e00ff */
[----:B------:R-:W-:Y:S01]  /*d700*/  LOP3.LUT R115, R59, 0xffff0000, RZ, 0xc0, !PT ;  /* 0xffff00003b737812 */ /* 0x000fe200078ec0ff */
[C---:B------:R-:W-:Y:S01]  /*d710*/  IMAD.U32 R112, R58.reuse, 0x10000, RZ ;  /* 0x000100003a707824 */ /* 0x040fe200078e00ff */
[----:B------:R-:W-:Y:S01]  /*d720*/  LOP3.LUT R59, R58, 0xffff0000, RZ, 0xc0, !PT ;  /* 0xffff00003a3b7812 */ /* 0x000fe200078ec0ff */
[C---:B------:R-:W-:Y:S01]  /*d730*/  FFMA.FTZ R109, R6.reuse, R109, -R119 ;  /* 0x0000006d066d7223 */ /* 0x040fe20000010877 */
        /* <DEDUP_REMOVED lines=14> */
.L_x_6056:
[----:B------:R-:W-:Y:S05]  /*d820*/  BSYNC B2 ;  /* 0x0000000000027941 */ /* 0x000fea0003800000 */
.L_x_6055:
        /* <DEDUP_REMOVED lines=22> */
[C---:B------:R-:W-:Y:S01]  /*d990*/  FMUL.FTZ R55, R57.reuse, R103 ;  /* 0x0000006739377220 */ /* 0x040fe20000410000 */
[----:B------:R-:W-:Y:S01]  /*d9a0*/  FMUL.FTZ R57, R57, R101 ;  /* 0x0000006539397220 */ /* 0x000fe20000410000 */
[----:B------:R-:W-:-:S02]  /*d9b0*/  IMAD.U32 R6, R4, 0x10000, RZ ;  /* 0x0001000004067824 */ /* 0x000fc400078e00ff */
[C---:B------:R-:W-:Y:S01]  /*d9c0*/  FFMA.FTZ R61, R54.reuse, R58, -R61 ;  /* 0x0000003a363d7223 */ /* 0x040fe2000001083d */
[----:B------:R-:W-:Y:S01]  /*d9d0*/  FFMA.FTZ R60, R54, R59, R60 ;  /* 0x0000003b363c7223 */ /* 0x000fe2000001003c */
[----:B------:R-:W-:Y:S01]  /*d9e0*/  FFMA.FTZ R101, R56, R101, -R55 ;  /* 0x0000006538657223 */ /* 0x000fe20000010837 */
[C---:B------:R-:W-:Y:S01]  /*d9f0*/  IMAD.U32 R4, R5.reuse, 0x10000, RZ ;  /* 0x0001000005047824 */ /* 0x040fe200078e00ff */
[----:B------:R-:W-:Y:S01]  /*da00*/  LOP3.LUT R5, R5, 0xffff0000, RZ, 0xc0, !PT ;  /* 0xffff000005057812 */ /* 0x000fe200078ec0ff */
[C---:B------:R-:W-:Y:S01]  /*da10*/  IMAD.U32 R55, R102.reuse, 0x10000, RZ ;  /* 0x0001000066377824 */ /* 0x040fe200078e00ff */
[----:B------:R-:W-:Y:S01]  /*da20*/  LOP3.LUT R102, R102, 0xffff0000, RZ, 0xc0, !PT ;  /* 0xffff000066667812 */ /* 0x000fe200078ec0ff */
[C---:B------:R-:W-:Y:S01]  /*da30*/  IMAD.U32 R54, R105.reuse, 0x10000, RZ ;  /* 0x0001000069367824 */ /* 0x040fe200078e00ff */
        /* <DEDUP_REMOVED lines=15> */
.L_x_6058:
[----:B------:R-:W-:Y:S05]  /*db30*/  BSYNC B2 ;  /* 0x0000000000027941 */ /* 0x000fea0003800000 */
.L_x_6057:
[----:B------:R-:W-:Y:S04]  /*db40*/  BSSY B2, `(.L_x_6059) ;  /* 0x0000030000027945 */ /* 0x000fe80003800000 */
[----:B------:R-:W-:Y:S05]  /*db50*/  @P2 BRA `(.L_x_6060) ;  /* 0x0000000000b82947 */ /* 0x000fea0003800000 */
[----:B01----:R-:W0:Y:S01]  /*db60*/  LDS.128 R4, [R3+0x16400] ;  /* 0x0164000003047984 */ /* 0x003e220000000c00 */
        /* <DEDUP_REMOVED lines=45> */
.L_x_6060:
[----:B------:R-:W-:Y:S05]  /*de40*/  BSYNC B2 ;  /* 0x0000000000027941 */ /* 0x000fea0003800000 */
.L_x_6059:
        /* <DEDUP_REMOVED lines=48> */
.L_x_6062:
[----:B------:R-:W-:Y:S05]  /*e150*/  BSYNC B2 ;  /* 0x0000000000027941 */ /* 0x000fea0003800000 */
.L_x_6061:
        /* <DEDUP_REMOVED lines=48> */
.L_x_6064:
[----:B------:R-:W-:Y:S05]  /*e460*/  BSYNC B2 ;  /* 0x0000000000027941 */ /* 0x000fea0003800000 */
.L_x_6063:
[----:B------:R-:W-:Y:S05]  /*e470*/  @P5 BRA `(.L_x_6054) ;  /* 0x0000000000b85947 */ /* 0x000fea0003800000 */
[----:B01234-:R-:W0:Y:S01]  /*e480*/  LDS.128 R4, [R0+0x8000] ;  /* 0x0080000000047984 */ /* 0x01fe220000000c00 */
        /* <DEDUP_REMOVED lines=45> */
.L_x_6054:
[----:B------:R-:W-:Y:S05]  /*e760*/  BSYNC B1 ;  /* 0x0000000000017941 */ /* 0x000fea0003800000 */
.L_x_6053:
        /* <DEDUP_REMOVED lines=15> */
[--C-:B------:R-:W-:Y:S02]  /*e860*/  SHF.R.U64 R35, R40, 0x10, R41.reuse ;  /* 0x0000001028237819 */ /* 0x100fe40000001229 */
[----:B------:R-:W-:Y:S02]  /*e870*/  SHF.R.U32.HI R40, RZ, 0x10, R41 ;  /* 0x00000010ff287819 */ /* 0x000fe40000011629 */
[----:B------:R-:W-:Y:S02]  /*e880*/  PRMT R108, R108, 0x5410, R39 ;  /* 0x000054106c6c7816 */ /* 0x000fe40000000027 */
[----:B------:R-:W-:-:S02]  /*e890*/  PRMT R111, R111, 0x5410, R40 ;  /* 0x000054106f6f7816 */ /* 0x000fc40000000028 */
[----:B------:R-:W-:Y:S01]  /*e8a0*/  PRMT R110, R110, 0x5410, R35 ;  /* 0x000054106e6e7816 */ /* 0x000fe20000000023 */
[C---:B------:R-:W-:Y:S01]  /*e8b0*/  IMAD.U32 R38, R108.reuse, 0x10000, RZ ;  /* 0x000100006c267824 */ /* 0x040fe200078e00ff */
        /* <DEDUP_REMOVED lines=9> */
[----:B------:R-:W-:Y:S01]  /*e950*/  FMUL.FTZ R41, R35, R39 ;  /* 0x0000002723297220 */ /* 0x000fe20000410000 */
[C---:B------:R-:W-:Y:S01]  /*e960*/  FMUL.FTZ R35, R37.reuse, R111 ;  /* 0x0000006f25237220 */ /* 0x040fe20000410000 */
[----:B------:R-:W-:Y:S02]  /*e970*/  IMAD.U32 R6, R4, 0x10000, RZ ;  /* 0x0001000004067824 */ /* 0x000fe400078e00ff */
[C---:B------:R-:W-:Y:S01]  /*e980*/  FFMA.FTZ R43, R34.reuse, R39, R42 ;  /* 0x00000027222b7223 */ /* 0x040fe2000001002a */
[----:B------:R-:W-:Y:S01]  /*e990*/  FMUL.FTZ R39, R37, R108 ;  /* 0x0000006c25277220 */ /* 0x000fe20000410000 */
        /* <DEDUP_REMOVED lines=23> */
.L_x_6067:
[----:B------:R-:W-:Y:S05]  /*eb10*/  BSYNC B1 ;  /* 0x0000000000017941 */ /* 0x000fea0003800000 */
.L_x_6066:
[----:B------:R-:W-:Y:S04]  /*eb20*/  BSSY B1, `(.L_x_6068) ;  /* 0x0000030000017945 */ /* 0x000fe80003800000 */
[----:B------:R-:W-:Y:S05]  /*eb30*/  @P1 BRA `(.L_x_6069) ;  /* 0x0000000000b81947 */ /* 0x000fea0003800000 */
[----:B0-----:R-:W0:Y:S01]  /*eb40*/  LDS.128 R4, [R0+0x2000] ;  /* 0x0020000000047984 */ /* 0x001e220000000c00 */
        /* <DEDUP_REMOVED lines=45> */
.L_x_6069:
[----:B------:R-:W-:Y:S05]  /*ee20*/  BSYNC B1 ;  /* 0x0000000000017941 */ /* 0x000fea0003800000 */
.L_x_6068:
        /* <DEDUP_REMOVED lines=48> */
.L_x_6071:
[----:B------:R-:W-:Y:S05]  /*f130*/  BSYNC B1 ;  /* 0x0000000000017941 */ /* 0x000fea0003800000 */
.L_x_6070:
        /* <DEDUP_REMOVED lines=48> */
.L_x_6073:
[----:B------:R-:W-:Y:S05]  /*f440*/  BSYNC B1 ;  /* 0x0000000000017941 */ /* 0x000fea0003800000 */
.L_x_6072:
[----:B------:R-:W-:Y:S04]  /*f450*/  BSSY B1, `(.L_x_6074) ;  /* 0x0000030000017945 */ /* 0x000fe80003800000 */
[----:B------:R-:W-:Y:S05]  /*f460*/  @P4 BRA `(.L_x_6075) ;  /* 0x0000000000b84947 */ /* 0x000fea0003800000 */
[----:B0123--:R-:W0:Y:S01]  /*f470*/  LDS.128 R4, [R3+0x1c400] ;  /* 0x01c4000003047984 */ /* 0x00fe220000000c00 */
        /* <DEDUP_REMOVED lines=45> */
.L_x_6075:
[----:B------:R-:W-:Y:S05]  /*f750*/  BSYNC B1 ;  /* 0x0000000000017941 */ /* 0x000fea0003800000 */
.L_x_6074:
        /* <DEDUP_REMOVED lines=15> */
[C---:B------:R-:W-:Y:S01]  /*f850*/  IMAD.U32 R10, R7.reuse, 0x10000, RZ ;  /* 0x00010000070a7824 */ /* 0x040fe200078e00ff */
[----:B------:R-:W-:Y:S01]  /*f860*/  LOP3.LUT R7, R7, 0xffff0000, RZ, 0xc0, !PT ;  /* 0xffff000007077812 */ /* 0x000fe200078ec0ff */
[----:B------:R-:W-:-:S02]  /*f870*/  IMAD.U32 R8, R6, 0x10000, RZ ;  /* 0x0001000006087824 */ /* 0x000fc400078e00ff */
[CC--:B------:R-:W-:Y:S01]  /*f880*/  FMUL.FTZ R13, R9.reuse, R12.reuse ;  /* 0x0000000c090d7220 */ /* 0x0c0fe20000410000 */
[----:B------:R-:W-:Y:S01]  /*f890*/  FMUL.FTZ R9, R9, R11 ;  /* 0x0000000b09097220 */ /* 0x000fe20000410000 */
[C---:B------:R-:W-:Y:S01]  /*f8a0*/  FMUL.FTZ R21, R7.reuse, R65 ;  /* 0x0000004107157220 */ /* 0x040fe20000410000 */
[----:B------:R-:W-:Y:S02]  /*f8b0*/  IMAD.U32 R3, R4, 0x10000, RZ ;  /* 0x0001000004037824 */ /* 0x000fe400078e00ff */
[C---:B------:R-:W-:Y:S01]  /*f8c0*/  FFMA.FTZ R14, R8.reuse, R11, -R13 ;  /* 0x0000000b080e7223 */ /* 0x040fe2000001080d */
[----:B------:R-:W-:Y:S01]  /*f8d0*/  FFMA.FTZ R15, R8, R12, R9 ;  /* 0x0000000c080f7223 */ /* 0x000fe20000010009 */
[-C--:B------:R-:W-:Y:S01]  /*f8e0*/  FMUL.FTZ R9, R7, R63.reuse ;  /* 0x0000003f07097220 */ /* 0x080fe20000410000 */
        /* <DEDUP_REMOVED lines=23> */
.L_x_6044:
[----:B------:R-:W0:Y:S01]  /*fa60*/  LDC R26, c[0x0][0x448] ;  /* 0x00011200ff1a7b82 */ /* 0x000e220000000800 */
[----:B------:R-:W-:Y:S01]  /*fa70*/  LEA.HI R31, R31, R28, RZ, 0x2 ;  /* 0x0000001c1f1f7211 */ /* 0x000fe200078f10ff */
[----:B------:R-:W-:Y:S01]  /*fa80*/  ULDC.64 UR4, c[0x0][0x3f8] ;  /* 0x0000fe0000047ab9 */ /* 0x000fe20000000a00 */
[----:B------:R-:W-:Y:S01]  /*fa90*/  ULDC.64 UR6, c[0x0][0x408] ;  /* 0x0001020000067ab9 */ /* 0x000fe20000000a00 */
[----:B------:R-:W-:Y:S01]  /*faa0*/  IMAD.MOV.U32 R6, RZ, RZ, R24 ;  /* 0x000000ffff067224 */ /* 0x000fe200078e0018 */
[----:B------:R-:W-:Y:S01]  /*fab0*/  LOP3.LUT R31, R31, 0xfffffffc, RZ, 0xc0, !PT ;  /* 0xfffffffc1f1f7812 */ /* 0x000fe200078ec0ff */
[----:B------:R-:W-:-:S04]  /*fac0*/  IMAD.MOV.U32 R7, RZ, RZ, R27 ;  /* 0x000000ffff077224 */ /* 0x000fc800078e001b */
[----:B------:R-:W-:-:S04]  /*fad0*/  IMAD.IADD R0, R28, 0x1, -R31 ;  /* 0x000000011c007824 */ /* 0x000fc800078e0a1f */
[----:B------:R-:W-:Y:S01]  /*fae0*/  IMAD R3, R0, 0x40, R64 ;  /* 0x0000004000037824 */ /* 0x000fe200078e0240 */
        /* <DEDUP_REMOVED lines=28> */
.L_x_6332:
        /* <DEDUP_REMOVED lines=17> */
[----:B--2---:R-:W-:Y:S01]  /*fdc0*/  IMAD.MOV.U32 R12, RZ, RZ, R4 ;  /* 0x000000ffff0c7224 */ /* 0x004fe200078e0004 */
[----:B------:R-:W-:Y:S01]  /*fdd0*/  ISETP.GE.AND P2, PT, R16, UR4, PT ;  /* 0x0000000410007c0c */ /* 0x000fe2000bf46270 */
[----:B-1----:R-:W-:Y:S01]  /*fde0*/  IMAD.MOV.U32 R13, RZ, RZ, R5 ;  /* 0x000000ffff0d7224 */ /* 0x002fe200078e0005 */
[----:B------:R-:W-:Y:S02]  /*fdf0*/  ISETP.GE.AND P3, PT, R193, UR4, PT ;  /* 0x00000004c1007c0c */ /* 0x000fe4000bf66270 */
[----:B------:R-:W-:Y:S02]  /*fe00*/  CS2R R28, SRZ ;  /* 0x00000000001c7805 */ /* 0x000fe4000001ff00 */
[----:B------:R-:W-:Y:S02]  /*fe10*/  ISETP.GE.AND P4, PT, R192, UR4, PT ;  /* 0x00000004c0007c0c */ /* 0x000fe4000bf86270 */
[----:B------:R-:W-:-:S02]  /*fe20*/  CS2R R30, SRZ ;  /* 0x00000000001e7805 */ /* 0x000fc4000001ff00 */
[----:B------:R-:W-:Y:S02]  /*fe30*/  CS2R R40, SRZ ;  /* 0x0000000000287805 */ /* 0x000fe4000001ff00 */
[----:B------:R-:W-:Y:S02]  /*fe40*/  CS2R R42, SRZ ;  /* 0x00000000002a7805 */ /* 0x000fe4000001ff00 */
[----:B------:R-:W-:Y:S01]  /*fe50*/  CS2R R26, SRZ ;  /* 0x00000000001a7805 */ /* 0x000fe2000001ff00 */
[C---:B------:R-:W-:Y:S01]  /*fe60*/  @!P2 IMAD.SHL.U32 R9, R16.reuse, 0x2, RZ ;  /* 0x000000021009a824 */ /* 0x040fe200078e00ff */
[----:B------:R-:W-:Y:S01]  /*fe70*/  @!P2 SHF.L.U64.HI R32, R16, 0x1, R17 ;  /* 0x000000011020a819 */ /* 0x000fe20000010211 */
[----:B------:R-:W-:Y:S02]  /*fe80*/  @!P3 IMAD.SHL.U32 R15, R198, 0x8, RZ ;  /* 0x00000008c60fb824 */ /* 0x000fe400078e00ff */
[----:B------:R-:W-:Y:S01]  /*fe90*/  @!P4 IMAD.SHL.U32 R25, R199, 0x8, RZ ;  /* 0x00000008c719c824 */ /* 0x000fe200078e00ff */
[-C--:B------:R-:W-:Y:S01]  /*fea0*/  @!P2 IADD3 R4, P0, R4, R9.reuse, RZ ;  /* 0x000000090404a210 */ /* 0x080fe20007f1e0ff */
[----:B------:R-:W-:Y:S01]  /*feb0*/  @!P3 IMAD.WIDE R10, R15, 0x2, R12 ;  /* 0x000000020f0ab825 */ /* 0x000fe200078e020c */
[----:B----4-:R-:W-:-:S03]  /*fec0*/  @!P2 IADD3 R6, P1, R8, R9, RZ ;  /* 0x000000090806a210 */ /* 0x010fc60007f3e0ff */
[----:B---3--:R-:W-:Y:S01]  /*fed0*/  IMAD.MOV.U32 R9, RZ, RZ, R7 ;  /* 0x000000ffff097224 */ /* 0x008fe200078e0007 */
[----:B------:R-:W-:Y:S01]  /*fee0*/  CS2R R36, SRZ ;  /* 0x0000000000247805 */ /* 0x000fe2000001ff00 */
[----:B------:R-:W-:Y:S01]  /*fef0*/  @!P4 IMAD.WIDE R12, R25, 0x2, R12 ;  /* 0x00000002190cc825 */ /* 0x000fe200078e020c */
[----:B------:R-:W-:Y:S02]  /*ff00*/  CS2R R38, SRZ ;  /* 0x0000000000267805 */ /* 0x000fe4000001ff00 */
[----:B------:R-:W-:Y:S02]  /*ff10*/  CS2R R34, SRZ ;  /* 0x0000000000227805 */ /* 0x000fe4000001ff00 */
[----:B------:R-:W-:Y:S01]  /*ff20*/  CS2R R44, SRZ ;  /* 0x00000000002c7805 */ /* 0x000fe2000001ff00 */
[--C-:B------:R-:W-:Y:S01]  /*ff30*/  @!P3 IMAD.WIDE R14, R15, 0x2, R8.reuse ;  /* 0x000000020f0eb825 */ /* 0x100fe200078e0208 */
[----:B------:R-:W-:Y:S01]  /*ff40*/  CS2R R46, SRZ ;  /* 0x00000000002e7805 */ /* 0x000fe2000001ff00 */
[----:B------:R1:W5:Y:S02]  /*ff50*/  @!P3 LD.E.128 R28, desc[UR60][R10.64] ;  /* 0x0000003c0a1cb980 */ /* 0x000364000c101d00 */
[----:B------:R-:W-:Y:S01]  /*ff60*/  @!P4 IMAD.WIDE R8, R25, 0x2, R8 ;  /* 0x000000021908c825 */ /* 0x000fe200078e0208 */
[----:B------:R-:W-:Y:S01]  /*ff70*/  CS2R R24, SRZ ;  /* 0x0000000000187805 */ /* 0x000fe2000001ff00 */
[----:B------:R1:W5:Y:S02]  /*ff80*/  @!P3 LD.E.128 R40, desc[UR60][R14.64] ;  /* 0x0000003c0e28b980 */ /* 0x000364000c101d00 */
[----:B------:R-:W-:-:S02]  /*ff90*/  @!P2 IMAD.X R5, R5, 0x1, R32, P0 ;  /* 0x000000010505a824 */ /* 0x000fc400000e0620 */
[----:B------:R-:W-:Y:S01]  /*ffa0*/  @!P2 IMAD.X R7, R7, 0x1, R32, P1 ;  /* 0x000000010707a824 */ /* 0x000fe200008e0620 */
[----:B------:R-:W-:Y:S01]  /*ffb0*/  CS2R R32, SRZ ;  /* 0x0000000000207805 */ /* 0x000fe2000001ff00 */
[----:B------:R1:W5:Y:S04]  /*ffc0*/  @!P4 LD.E.128 R24, desc[UR60][R12.64] ;  /* 0x0000003c0c18c980 */ /* 0x000368000c101d00 */
[----:B------:R1:W5:Y:S04]  /*ffd0*/  @!P4 LD.E.128 R36, desc[UR60][R8.64] ;  /* 0x0000003c0824c980 */ /* 0x000368000c101d00 */
[----:B------:R1:W5:Y:S04]  /*ffe0*/  @!P2 LD.E.128 R32, desc[UR60][R4.64] ;  /* 0x0000003c0420a980 */ /* 0x000368000c101d00 */
[----:B------:R1:W5:Y:S02]  /*fff0*/  @!P2 LD.E.128 R44, desc[UR60][R6.64] ;  /* 0x0000003c062ca980 */ /* 0x000364000c101d00 */
.L_x_6078:
[----:B------:R-:W-:Y:S05]  /*10000*/  BSYNC B1 ;  /* 0x0000000000017941 */ /* 0x000fea0003800000 */
.L_x_6077:
[----:B-12--5:R-:W-:Y:S01]  /*10010*/  IMAD.MOV.U32 R4, RZ, RZ, R44 ;  /* 0x000000ffff047224 */ /* 0x026fe200078e002c */
[----:B------:R-:W-:Y:S01]  /*10020*/  UMOV UR4, 0xffffffff ;  /* 0xffffffff00047882 */ /* 0x000fe20000000000 */
[----:B------:R-:W-:Y:S02]  /*10030*/  IMAD.MOV.U32 R5, RZ, RZ, R45 ;  /* 0x000000ffff057224 */ /* 0x000fe400078e002d */
[----:B------:R-:W-:Y:S01]  /*10040*/  IMAD.MOV.U32 R6, RZ, RZ, R46 ;  /* 0x000000ffff067224 */ /* 0x000fe200078e002e */
[----:B------:R-:W-:Y:S01]  /*10050*/  PRMT R70, R70, 0x5410, R4 ;  /* 0x0000541046467816 */ /* 0x000fe20000000004 */
[----:B---3--:R-:W-:Y:S01]  /*10060*/  IMAD.MOV.U32 R7, RZ, RZ, R47 ;  /* 0x000000ffff077224 */ /* 0x008fe200078e002f */
        /* <DEDUP_REMOVED lines=45> */
[----:B0-----:R-:W0:Y:S04]  /*10340*/  SHFL.IDX PT, R21, R21, 0x1, 0x1c1f ;  /* 0x003c1f0015157f89 */ /* 0x001e2800000e0000 */
[----:B------:R-:W1:Y:S04]  /*10350*/  SHFL.IDX PT, R20, R20, 0x1, 0x1c1f ;  /* 0x003c1f0014147f89 */ /* 0x000e6800000e0000 */
[----:B------:R-:W2:Y:S04]  /*10360*/  SHFL.IDX PT, R61, R61, 0x1, 0x1c1f ;  /* 0x003c1f003d3d7f89 */ /* 0x000ea800000e0000 */
[----:B------:R3:W0:Y:S02]  /*10370*/  SHFL.IDX PT, R62, R3, 0x1, 0x1c1f ;  /* 0x003c1f00033e7f89 */ /* 0x00062400000e0000 */
.L_x_6338:
[----:B------:R-:W-:Y:S01]  /*10380*/  VIADD R64, R64, 0x40 ;  /* 0x0000004040407836 */ /* 0x000fe20000000000 */
[----:B------:R-:W-:Y:S01]  /*10390*/  BSSY B1, `(.L_x_6080) ;  /* 0x0000034000017945 */ /* 0x000fe20003800000 */
[----:B------:R-:W-:Y:S02]  /*103a0*/  CS2R R6, SRZ ;  /* 0x0000000000067805 */ /* 0x000fe4000001ff00 */
[----:B----4-:R-:W-:Y:S02]  /*103b0*/  CS2R R8, SRZ ;  /* 0x0000000000087805 */ /* 0x010fe4000001ff00 */
        /* <DEDUP_REMOVED lines=11> */
[----:B------:R-:W-:Y:S01]  /*10470*/  ULDC UR4, c[0x0][0x3f4] ;  /* 0x0000fd0000047ab9 */ /* 0x000fe20000000800 */
[----:B-1----:R-:W-:Y:S01]  /*10480*/  IMAD.MOV.U32 R6, RZ, RZ, R20 ;  /* 0x000000ffff067224 */ /* 0x002fe200078e0014 */
[----:B------:R-:W-:Y:S01]  /*10490*/  ISETP.GE.AND P2, PT, R16, UR4, PT ;  /* 0x0000000410007c0c */ /* 0x000fe2000bf46270 */
[----:B0-----:R-:W-:Y:S01]  /*104a0*/  IMAD.MOV.U32 R7, RZ, RZ, R21 ;  /* 0x000000ffff077224 */ /* 0x001fe200078e0015 */
[----:B------:R-:W-:Y:S01]  /*104b0*/  ISETP.GE.AND P3, PT, R193, UR4, PT ;  /* 0x00000004c1007c0c */ /* 0x000fe2000bf66270 */
[----:B------:R-:W-:Y:S01]  /*104c0*/  IMAD.MOV.U32 R8, RZ, RZ, R62 ;  /* 0x000000ffff087224 */ /* 0x000fe200078e003e */
[----:B------:R-:W-:Y:S01]  /*104d0*/  ISETP.GE.AND P4, PT, R192, UR4, PT ;  /* 0x00000004c0007c0c */ /* 0x000fe2000bf86270 */
[----:B--2---:R-:W-:Y:S01]  /*104e0*/  IMAD.MOV.U32 R9, RZ, RZ, R61 ;  /* 0x000000ffff097224 */ /* 0x004fe200078e003d */
[----:B------:R-:W-:Y:S02]  /*104f0*/  CS2R R52, SRZ ;  /* 0x0000000000347805 */ /* 0x000fe4000001ff00 */
[----:B------:R-:W-:-:S02]  /*10500*/  CS2R R54, SRZ ;  /* 0x0000000000367805 */ /* 0x000fc4000001ff00 */
[----:B------:R-:W-:Y:S02]  /*10510*/  CS2R R10, SRZ ;  /* 0x00000000000a7805 */ /* 0x000fe4000001ff00 */
[----:B------:R-:W-:Y:S02]  /*10520*/  CS2R R56, SRZ ;  /* 0x0000000000387805 */ /* 0x000fe4000001ff00 */
[----:B------:R-:W-:Y:S01]  /*10530*/  CS2R R58, SRZ ;  /* 0x00000000003a7805 */ /* 0x000fe2000001ff00 */
[C---:B---3--:R-:W-:Y:S01]  /*10540*/  @!P2 IMAD.SHL.U32 R3, R16.reuse, 0x2, RZ ;  /* 0x000000021003a824 */ /* 0x048fe200078e00ff */
[----:B------:R-:W-:Y:S01]  /*10550*/  @!P2 SHF.L.U64.HI R14, R16, 0x1, R17 ;  /* 0x00000001100ea819 */ /* 0x000fe20000010211 */
[----:B------:R-:W-:Y:S02]  /*10560*/  @!P3 IMAD.SHL.U32 R13, R198, 0x8, RZ ;  /* 0x00000008c60db824 */ /* 0x000fe400078e00ff */
[----:B------:R-:W-:Y:S01]  /*10570*/  @!P4 IMAD.SHL.U32 R63, R199, 0x8, RZ ;  /* 0x00000008c73fc824 */ /* 0x000fe200078e00ff */
[-C--:B------:R-:W-:Y:S01]  /*10580*/  @!P2 IADD3 R60, P1, R62, R3.reuse, RZ ;  /* 0x000000033e3ca210 */ /* 0x080fe20007f3e0ff */
[----:B------:R-:W-:Y:S01]  /*10590*/  @!P3 IMAD.WIDE R4, R13, 0x2, R6 ;  /* 0x000000020d04b825 */ /* 0x000fe200078e0206 */
[----:B------:R-:W-:-:S03]  /*105a0*/  @!P2 IADD3 R20, P0, R20, R3, RZ ;  /* 0x000000031414a210 */ /* 0x000fc60007f1e0ff */
[----:B------:R-:W-:Y:S01]  /*105b0*/  @!P4 IMAD.WIDE R6, R63, 0x2, R6 ;  /* 0x000000023f06c825 */ /* 0x000fe200078e0206 */
[----:B------:R0:W5:Y:S03]  /*105c0*/  @!P3 LD.E.128 R52, desc[UR60][R4.64] ;  /* 0x0000003c0434b980 */ /* 0x000166000c101d00 */
[--C-:B------:R-:W-:Y:S01]  /*105d0*/  @!P3 IMAD.WIDE R12, R13, 0x2, R8.reuse ;  /* 0x000000020d0cb825 */ /* 0x100fe200078e0208 */
[----:B------:R1:W5:Y:S03]  /*105e0*/  @!P4 LD.E.128 R56, desc[UR60][R6.64] ;  /* 0x0000003c0638c980 */ /* 0x000366000c101d00 */
[----:B------:R-:W-:Y:S01]  /*105f0*/  @!P4 IMAD.WIDE R62, R63, 0x2, R8 ;  /* 0x000000023f3ec825 */ /* 0x000fe200078e0208 */
[----:B------:R-:W-:Y:S02]  /*10600*/  CS2R R8, SRZ ;  /* 0x0000000000087805 */ /* 0x000fe4000001ff00 */
[----:B------:R-:W-:-:S02]  /*10610*/  CS2R R48, SRZ ;  /* 0x0000000000307805 */ /* 0x000fc4000001ff00 */
[----:B------:R-:W-:Y:S01]  /*10620*/  CS2R R50, SRZ ;  /* 0x0000000000327805 */ /* 0x000fe2000001ff00 */
[--C-:B------:R-:W-:Y:S01]  /*10630*/  @!P2 IMAD.X R21, R21, 0x1, R14.reuse, P0 ;  /* 0x000000011515a824 */ /* 0x100fe200000e060e */
[----:B0-----:R-:W-:Y:S01]  /*10640*/  CS2R R4, SRZ ;  /* 0x0000000000047805 */ /* 0x001fe2000001ff00 */
[----:B------:R-:W-:Y:S01]  /*10650*/  @!P2 IMAD.X R61, R61, 0x1, R14, P1 ;  /* 0x000000013d3da824 */ /* 0x000fe200008e060e */
[----:B------:R0:W5:Y:S01]  /*10660*/  @!P3 LD.E.128 R8, desc[UR60][R12.64] ;  /* 0x0000003c0c08b980 */ /* 0x000162000c101d00 */
[----:B------:R-:W-:Y:S02]  /*10670*/  CS2R R14, SRZ ;  /* 0x00000000000e7805 */ /* 0x000fe4000001ff00 */
[----:B-1----:R-:W-:Y:S01]  /*10680*/  CS2R R6, SRZ ;  /* 0x0000000000067805 */ /* 0x002fe2000001ff00 */
[----:B------:R4:W5:Y:S05]  /*10690*/  @!P2 LD.E.128 R48, desc[UR60][R20.64] ;  /* 0x0000003c1430a980 */ /* 0x00096a000c101d00 */
[----:B------:R4:W5:Y:S01]  /*106a0*/  @!P2 LD.E.128 R4, desc[UR60][R60.64] ;  /* 0x0000003c3c04a980 */ /* 0x000962000c101d00 */
[----:B0-----:R-:W-:-:S06]  /*106b0*/  CS2R R12, SRZ ;  /* 0x00000000000c7805 */ /* 0x001fcc000001ff00 */
[----:B------:R4:W5:Y:S02]  /*106c0*/  @!P4 LD.E.128 R12, desc[UR60][R62.64] ;  /* 0x0000003c3e0cc980 */ /* 0x000964000c101d00 */
.L_x_6081:
[----:B------:R-:W-:Y:S05]  /*106d0*/  BSYNC B1 ;  /* 0x0000000000017941 */ /* 0x000fea0003800000 */
.L_x_6080:
[----:B--2-4-:R-:W3:Y:S01]  /*106e0*/  LDL R61, [R1+0x50] ;  /* 0x00005000013d7983 */ /* 0x014ee20000100800 */
[----:B0----5:R-:W-:Y:S01]  /*106f0*/  IMAD.MOV.U32 R21, RZ, RZ, R5 ;  /* 0x000000ffff157224 */ /* 0x021fe200078e0005 */
[----:B------:R-:W-:Y:S01]  /*10700*/  BSSY B1, `(.L_x_6082) ;  /* 0x0000036000017945 */ /* 0x000fe20003800000 */
[----:B-1----:R-:W-:Y:S02]  /*10710*/  IMAD.MOV.U32 R20, RZ, RZ, R4 ;  /* 0x000000ffff147224 */ /* 0x002fe400078e0004 */
        /* <DEDUP_REMOVED lines=30> */
[----:B---3--:R-:W-:-:S04]  /*10900*/  LEA.HI R3, R61, R61, RZ, 0x1 ;  /* 0x0000003d3d037211 */ /* 0x008fc800078f08ff */
        /* <DEDUP_REMOVED lines=10> */
[----:B------:R-:W-:Y:S01]  /*109b0*/  PRMT R72, R61, 0x7610, R72 ;  /* 0x000076103d487816 */ /* 0x000fe20000000048 */
[----:B------:R-:W-:-:S03]  /*109c0*/  IMAD.MOV.U32 R61, RZ, RZ, R50 ;  /* 0x000000ffff3d7224 */ /* 0x000fc600078e0032 */
[----:B------:R-:W-:Y:S02]  /*109d0*/  PRMT R73, R3, 0x7610, R73 ;  /* 0x0000761003497816 */ /* 0x000fe40000000049 */
[----:B------:R-:W-:Y:S01]  /*109e0*/  PRMT R115, R61, 0x7610, R115 ;  /* 0x000076103d737816 */ /* 0x000fe20000000073 */
[----:B------:R-:W-:Y:S01]  /*109f0*/  IMAD.MOV.U32 R61, RZ, RZ, R53 ;  /* 0x000000ffff3d7224 */ /* 0x000fe200078e0035 */
[----:B------:R-:W-:-:S04]  /*10a00*/  VIADDMNMX R3, R65, -R226, 0x80, PT ;  /* 0x0000008041037446 */ /* 0x000fc800038009e2 */
[----:B------:R-:W-:Y:S01]  /*10a10*/  PRMT R85, R61, 0x7610, R85 ;  /* 0x000076103d557816 */ /* 0x000fe20000000055 */
[----:B------:R-:W-:Y:S01]  /*10a20*/  IMAD.MOV.U32 R61, RZ, RZ, R56 ;  /* 0x000000ffff3d7224 */ /* 0x000fe200078e0038 */
[----:B------:R-:W-:-:S04]  /*10a30*/  ISETP.GE.AND P1, PT, R204, R3, PT ;  /* 0x00000003cc00720c */ /* 0x000fc80003f26270 */
[----:B------:R-:W-:Y:S01]  /*10a40*/  PRMT R74, R61, 0x7610, R74 ;  /* 0x000076103d4a7816 */ /* 0x000fe2000000004a */
[----:B0-----:R-:W-:Y:S08]  /*10a50*/  @!P0 BRA `(.L_x_6083) ;  /* 0x0000018c004c8947 */ /* 0x001ff00003800000 */
.L_x_6339:
[----:B------:R-:W-:Y:S05]  /*10a60*/  BSYNC B1 ;  /* 0x0000000000017941 */ /* 0x000fea0003800000 */
.L_x_6082:
        /* <DEDUP_REMOVED lines=8> */
[----:B------:R-:W-:-:S09]  /*10af0*/  ISETP.GE.AND P2, PT, R192, R21, PT ;  /* 0x00000015c000720c */ /* 0x000fd20003f46270 */
[----:B------:R-:W-:Y:S05]  /*10b00*/  @P0 BRA `(.L_x_6087) ;  /* 0x0000000400a80947 */ /* 0x000fea0003800000 */
[----:B------:R-:W-:Y:S02]  /*10b10*/  LEA.HI R60, R21, R0, RZ, 0x1d ;  /* 0x00000000153c7211 */ /* 0x000fe400078fe8ff */
[----:B------:R-:W-:Y:S02]  /*10b20*/  LOP3.LUT R20, R220, 0x38, R16, 0xf8, !PT ;  /* 0x00000038dc147812 */ /* 0x000fe400078ef810 */
[----:B------:R-:W-:Y:S01]  /*10b30*/  SHF.R.S32.HI R65, RZ, 0x1f, R60 ;  /* 0x0000001fff417819 */ /* 0x000fe2000001143c */
[----:B------:R-:W-:Y:S01]  /*10b40*/  IMAD.SHL.U32 R63, R60, 0x8, RZ ;  /* 0x000000083c3f7824 */ /* 0x000fe200078e00ff */
[-C--:B------:R-:W-:Y:S02]  /*10b50*/  LOP3.LUT R61, R20, R221.reuse, RZ, 0x3c, !PT ;  /* 0x000000dd143d7212 */ /* 0x080fe400078e3cff */
[----:B------:R-:W-:Y:S02]  /*10b60*/  LEA.HI R65, R65, R60, RZ, 0x3 ;  /* 0x0000003c41417211 */ /* 0x000fe400078f18ff */
[----:B------:R-:W-:Y:S01]  /*10b70*/  LOP3.LUT R20, R220, 0x38, R63, 0xf8, !PT ;  /* 0x00000038dc147812 */ /* 0x000fe200078ef83f */
[----:B------:R-:W-:Y:S01]  /*10b80*/  IMAD.IADD R61, R222, 0x1, R61 ;  /* 0x00000001de3d7824 */ /* 0x000fe200078e023d */
[----:B------:R-:W-:Y:S01]  /*10b90*/  SHF.R.U64 R90, R44, 0x10, R45 ;  /* 0x000000102c5a7819 */ /* 0x000fe2000000122d */
[----:B------:R-:W-:Y:S01]  /*10ba0*/  IMAD.SHL.U32 R65, R65, 0x400, RZ ;  /* 0x0000040041417824 */ /* 0x000fe200078e00ff */
[----:B------:R-:W-:Y:S01]  /*10bb0*/  LOP3.LUT R60, R20, R221, RZ, 0x3c, !PT ;  /* 0x000000dd143c7212 */ /* 0x000fe200078e3cff */
[----:B------:R-:W-:Y:S01]  /*10bc0*/  IMAD R20, R61, 0x2, R2 ;  /* 0x000000023d147824 */ /* 0x000fe200078e0202 */
[----:B------:R-:W-:-:S02]  /*10bd0*/  SHF.R.U64 R32, R32, 0x10, R33 ;  /* 0x0000001020207819 */ /* 0x000fc40000001221 */
[----:B------:R-:W-:Y:S02]  /*10be0*/  LOP3.LUT R65, R65, 0x7fffe000, RZ, 0xc0, !PT ;  /* 0x7fffe00041417812 */ /* 0x000fe400078ec0ff */
[----:B------:R-:W-:Y:S02]  /*10bf0*/  PRMT R90, R70, 0x5432, R90 ;  /* 0x00005432465a7816 */ /* 0x000fe4000000005a */
[----:B------:R-:W-:Y:S02]  /*10c00*/  IADD3 R65, R60, R65, R222 ;  /* 0x000000413c417210 */ /* 0x000fe40007ffe0de */
[----:B------:R-:W0:Y:S01]  /*10c10*/  LDS.128 R60, [R20+0x12400] ;  /* 0x01240000143c7984 */ /* 0x000e220000000c00 */
[----:B------:R-:W-:Y:S01]  /*10c20*/  SHF.R.U32.HI R44, RZ, 0x10, R45 ;  /* 0x00000010ff2c7819 */ /* 0x000fe2000001162d */
[----:B------:R-:W-:Y:S01]  /*10c30*/  IMAD.U32 R106, R90, 0x10000, RZ ;  /* 0x000100005a6a7824 */ /* 0x000fe200078e00ff */
[----:B------:R-:W-:Y:S01]  /*10c40*/  PRMT R32, R73, 0x5432, R32 ;  /* 0x0000543249207816 */ /* 0x000fe20000000020 */
[----:B------:R-:W-:Y:S01]  /*10c50*/  IMAD R69, R65, 0x2, R2 ;  /* 0x0000000241457824 */ /* 0x000fe200078e0202 */
[----:B------:R-:W-:-:S02]  /*10c60*/  SHF.R.U32.HI R33, RZ, 0x10, R33 ;  /* 0x00000010ff217819 */ /* 0x000fc40000011621 */
[----:B------:R-:W-:Y:S01]  /*10c70*/  SHF.R.U64 R45, R46, 0x10, R47 ;  /* 0x000000102e2d7819 */ /* 0x000fe2000000122f */
[----:B------:R-:W-:Y:S01]  /*10c80*/  IMAD.U32 R102, R32, 0x10000, RZ ;  /* 0x0001000020667824 */ /* 0x000fe200078e00ff */
[----:B------:R-:W1:Y:S01]  /*10c90*/  LDS.128 R64, [R69+0x12400] ;  /* 0x0124000045407984 */ /* 0x000e620000000c00 */
[----:B------:R-:W-:Y:S02]  /*10ca0*/  PRMT R44, R71, 0x5432, R44 ;  /* 0x00005432472c7816 */ /* 0x000fe4000000002c */
[----:B------:R-:W-:Y:S02]  /*10cb0*/  SHF.R.U64 R34, R34, 0x10, R35 ;  /* 0x0000001022227819 */ /* 0x000fe40000001223 */
[----:B------:R-:W-:Y:S01]  /*10cc0*/  SHF.R.U32.HI R47, RZ, 0x10, R47 ;  /* 0x00000010ff2f7819 */ /* 0x000fe2000001162f */
[----:B------:R-:W-:Y:S01]  /*10cd0*/  IMAD.U32 R104, R44, 0x10000, RZ ;  /* 0x000100002c687824 */ /* 0x000fe200078e00ff */
[----:B------:R-:W-:Y:S02]  /*10ce0*/  SHF.R.U32.HI R35, RZ, 0x10, R35 ;  /* 0x00000010ff237819 */ /* 0x000fe40000011623 */
[----:B------:R-:W-:-:S02]  /*10cf0*/  PRMT R33, R74, 0x5432, R33 ;  /* 0x000054324a217816 */ /* 0x000fc40000000021 */
[----:B------:R-:W-:Y:S02]  /*10d00*/  PRMT R46, R72, 0x5432, R47 ;  /* 0x00005432482e7816 */ /* 0x000fe4000000002f */
[----:B------:R-:W-:Y:S02]  /*10d10*/  PRMT R35, R76, 0x5432, R35 ;  /* 0x000054324c237816 */ /* 0x000fe40000000023 */
[----:B------:R-:W-:Y:S02]  /*10d20*/  PRMT R45, R83, 0x5410, R45 ;  /* 0x00005410532d7816 */ /* 0x000fe4000000002d */
[----:B------:R-:W-:Y:S01]  /*10d30*/  LOP3.LUT R90, R90, 0xffff0000, RZ, 0xc0, !PT ;  /* 0xffff00005a5a7812 */ /* 0x000fe200078ec0ff */
[----:B------:R-:W-:Y:S01]  /*10d40*/  IMAD.U32 R105, R35, 0x10000, RZ ;  /* 0x0001000023697824 */ /* 0x000fe200078e00ff */
[----:B------:R-:W-:Y:S02]  /*10d50*/  LOP3.LUT R32, R32, 0xffff0000, RZ, 0xc0, !PT ;  /* 0xffff000020207812 */ /* 0x000fe400078ec0ff */
[----:B------:R-:W-:-:S02]  /*10d60*/  PRMT R34, R75, 0x5432, R34 ;  /* 0x000054324b227816 */ /* 0x000fc40000000022 */
        /* <DEDUP_REMOVED lines=18> */
[----:B------:R-:W-:Y:S02]  /*10e90*/  IMAD.U32 R108, R33, 0x10000, RZ ;  /* 0x00010000216c7824 */ /* 0x000fe400078e00ff */
[----:B------:R-:W-:Y:S01]  /*10ea0*/  FFMA.FTZ R99, R99, R106, R126 ;  /* 0x0000006a63637223 */ /* 0x000fe2000001007e */
[----:B------:R-:W-:Y:S02]  /*10eb0*/  IMAD.U32 R102, R46, 0x10000, RZ ;  /* 0x000100002e667824 */ /* 0x000fe400078e00ff */
[CC--:B------:R-:W-:Y:S01]  /*10ec0*/  FMUL.FTZ R125, R100.reuse, R105.reuse ;  /* 0x00000069647d7220 */ /* 0x0c0fe20000410000 */
[-C--:B------:R-:W-:Y:S01]  /*10ed0*/  FMUL.FTZ R106, R103, R108.reuse ;  /* 0x0000006c676a7220 */ /* 0x080fe20000410000 */
[----:B------:R-:W-:Y:S01]  /*10ee0*/  FFMA.FTZ R103, R83, R108, -R110 ;  /* 0x0000006c53677223 */ /* 0x000fe2000001086e */
[----:B------:R-:W-:Y:S01]  /*10ef0*/  FMUL.FTZ R108, R100, R102 ;  /* 0x00000066646c7220 */ /* 0x000fe20000410000 */
[----:B------:R-:W-:Y:S01]  /*10f00*/  LOP3.LUT R33, R33, 0xffff0000, RZ, 0xc0, !PT ;  /* 0xffff000021217812 */ /* 0x000fe200078ec0ff */
[----:B------:R-:W-:Y:S01]  /*10f10*/  FFMA.FTZ R106, R83, R104, R106 ;  /* 0x00000068536a7223 */ /* 0x000fe2000001006a */
[----:B------:R-:W-:Y:S01]  /*10f20*/  LOP3.LUT R83, R44, 0xffff0000, RZ, 0xc0, !PT ;  /* 0xffff00002c537812 */ /* 0x000fe200078ec0ff */
[C---:B------:R-:W-:Y:S01]  /*10f30*/  FFMA.FTZ R105, R89.reuse, R105, -R108 ;  /* 0x0000006959697223 */ /* 0x040fe2000001086c */
[----:B------:R-:W-:Y:S01]  /*10f40*/  FFMA.FTZ R89, R89, R102, R125 ;  /* 0x0000006659597223 */ /* 0x000fe2000001007d */
[C---:B------:R-:W-:Y:S01]  /*10f50*/  FMUL.FTZ R100, R63.reuse, R90 ;  /* 0x0000005a3f647220 */ /* 0x040fe20000410000 */
[----:B------:R-:W-:Y:S01]  /*10f60*/  FMUL.FTZ R102, R63, R32 ;  /* 0x000000203f667220 */ /* 0x000fe20000410000 */
[----:B------:R-:W-:Y:S01]  /*10f70*/  FMUL.FTZ R63, R64, R83 ;  /* 0x00000053403f7220 */ /* 0x000fe20000410000 */
[----:B------:R-:W-:-:S02]  /*10f80*/  IMAD.U32 R65, R66, 0x10000, RZ ;  /* 0x0001000042417824 */ /* 0x000fc400078e00ff */
[-C--:B------:R-:W-:Y:S01]  /*10f90*/  FMUL.FTZ R104, R64, R33.reuse ;  /* 0x0000002140687220 */ /* 0x080fe20000410000 */
[----:B------:R-:W-:Y:S01]  /*10fa0*/  IMAD.U32 R44, R45, 0x10000, RZ ;  /* 0x000100002d2c7824 */ /* 0x000fe200078e00ff */
[----:B------:R-:W-:Y:S01]  /*10fb0*/  LOP3.LUT R66, R66, 0xffff0000, RZ, 0xc0, !PT ;  /* 0xffff000042427812 */ /* 0x000fe200078ec0ff */
[----:B------:R-:W-:Y:S01]  /*10fc0*/  FFMA.FTZ R32, R47, R32, -R100 ;  /* 0x000000202f207223 */ /* 0x000fe20000010864 */
[----:B------:R-:W-:Y:S01]  /*10fd0*/  FFMA.FTZ R64, R88, R33, -R63 ;  /* 0x0000002158407223 */ /* 0x000fe2000001083f */
[----:B------:R-:W-:Y:S01]  /*10fe0*/  LOP3.LUT R45, R45, 0xffff0000, RZ, 0xc0, !PT ;  /* 0xffff00002d2d7812 */ /* 0x000fe200078ec0ff */
[C---:B------:R-:W-:Y:S01]  /*10ff0*/  IMAD.U32 R100, R34.reuse, 0x10000, RZ ;  /* 0x0001000022647824 */ /* 0x040fe200078e00ff */
[----:B------:R-:W-:Y:S01]  /*11000*/  LOP3.LUT R33, R34, 0xffff0000, RZ, 0xc0, !PT ;  /* 0xffff000022217812 */ /* 0x000fe200078ec0ff */
[----:B------:R-:W-:Y:S01]  /*11010*/  FFMA.FTZ R90, R47, R90, R102 ;  /* 0x0000005a2f5a7223 */ /* 0x000fe20000010066 */
[----:B------:R-:W-:Y:S01]  /*11020*/  LOP3.LUT R67, R67, 0xffff0000, RZ, 0xc0, !PT ;  /* 0xffff000043437812 */ /* 0x000fe200078ec0ff */
[----:B------:R-:W-:Y:S01]  /*11030*/  FFMA.FTZ R83, R88, R83, R104 ;  /* 0x0000005358537223 */ /* 0x000fe20000010068 */
[----:B------:R-:W-:Y:S01]  /*11040*/  LOP3.LUT R34, R46, 0xffff0000, RZ, 0xc0, !PT ;  /* 0xffff00002e227812 */ /* 0x000fe200078ec0ff */
[C---:B------:R-:W-:Y:S01]  /*11050*/  FMUL.FTZ R102, R65.reuse, R44 ;  /* 0x0000002c41667220 */ /* 0x040fe20000410000 */
[----:B------:R-:W-:Y:S01]  /*11060*/  FMUL.FTZ R88, R65, R100 ;  /* 0x0000006441587220 */ /* 0x000fe20000410000 */
        /* <DEDUP_REMOVED lines=20> */
.L_x_6087:
[----:B------:R-:W-:Y:S05]  /*111b0*/  BSYNC B2 ;  /* 0x0000000000027941 */ /* 0x000fea0003800000 */
.L_x_6086:
[----:B------:R-:W-:Y:S04]  /*111c0*/  BSSY B2, `(.L_x_6088) ;  /* 0x0000073000027945 */ /* 0x000fe80003800000 */
[----:B------:R-:W-:Y:S05]  /*111d0*/  @P1 BRA `(.L_x_6089) ;  /* 0x0000000400c41947 */ /* 0x000fea0003800000 */
[----:B0-----:R-:W2:Y:S01]  /*111e0*/  LDL R20, [R1+0x58] ;  /* 0x0000580001147983 */ /* 0x001ea20000100800 */
[----:B------:R-:W-:Y:S02]  /*111f0*/  SHF.R.S32.HI R32, RZ, 0x1f, R193 ;  /* 0x0000001fff207819 */ /* 0x000fe400000114c1 */
[----:B------:R-:W-:Y:S02]  /*11200*/  SHF.R.U64 R62, R30, 0x10, R31 ;  /* 0x000000101e3e7819 */ /* 0x000fe4000000121f */
[CC--:B------:R-:W-:Y:S02]  /*11210*/  LEA.HI R34, R32.reuse, R193.reuse, RZ, 0x6 ;  /* 0x000000c120227211 */ /* 0x0c0fe400078f30ff */
[----:B------:R-:W-:Y:S02]  /*11220*/  LEA.HI R35, R32, R193, RZ, 0x3 ;  /* 0x000000c120237211 */ /* 0x000fe400078f18ff */
[----:B------:R-:W-:Y:S01]  /*11230*/  SHF.R.U64 R30, R40, 0x10, R41 ;  /* 0x00000010281e7819 */ /* 0x000fe20000001229 */
[----:B------:R-:W-:Y:S01]  /*11240*/  IMAD.SHL.U32 R44, R34, 0x80, RZ ;  /* 0x00000080222c7824 */ /* 0x000fe200078e00ff */
[----:B------:R-:W-:-:S02]  /*11250*/  LOP3.LUT R34, R220, 0x38, R35, 0xf8, !PT ;  /* 0x00000038dc227812 */ /* 0x000fc400078ef823 */
[--C-:B------:R-:W-:Y:S02]  /*11260*/  SHF.R.U64 R64, R28, 0x10, R29.reuse ;  /* 0x000000101c407819 */ /* 0x100fe4000000121d */
[----:B------:R-:W-:Y:S02]  /*11270*/  LOP3.LUT R35, R44, 0xffffe000, RZ, 0xc0, !PT ;  /* 0xffffe0002c237812 */ /* 0x000fe400078ec0ff */
[----:B------:R-:W-:Y:S02]  /*11280*/  LOP3.LUT R34, R34, R221, RZ, 0x3c, !PT ;  /* 0x000000dd22227212 */ /* 0x000fe400078e3cff */
[----:B------:R-:W-:Y:S02]  /*11290*/  SHF.R.U32.HI R29, RZ, 0x10, R29 ;  /* 0x00000010ff1d7819 */ /* 0x000fe4000001161d */
[----:B------:R-:W-:Y:S02]  /*112a0*/  IADD3 R35, R34, R35, R222 ;  /* 0x0000002322237210 */ /* 0x000fe40007ffe0de */
[----:B------:R-:W-:-:S02]  /*112b0*/  SHF.R.U64 R28, R42, 0x10, R43 ;  /* 0x000000102a1c7819 */ /* 0x000fc4000000122b */
[----:B------:R-:W-:Y:S02]  /*112c0*/  PRMT R117, R117, 0x5410, R30 ;  /* 0x0000541075757816 */ /* 0x000fe4000000001e */
[----:B------:R-:W-:Y:S02]  /*112d0*/  PRMT R122, R122, 0x5410, R29 ;  /* 0x000054107a7a7816 */ /* 0x000fe4000000001d */
[----:B------:R-:W-:Y:S02]  /*112e0*/  PRMT R119, R119, 0x5410, R28 ;  /* 0x0000541077777816 */ /* 0x000fe4000000001c */
[----:B------:R-:W-:Y:S01]  /*112f0*/  PRMT R121, R121, 0x5410, R64 ;  /* 0x0000541079797816 */ /* 0x000fe20000000040 */
[----:B------:R-:W-:Y:S01]  /*11300*/  IMAD.U32 R64, R117, 0x10000, RZ ;  /* 0x0001000075407824 */ /* 0x000fe200078e00ff */
[----:B------:R-:W-:Y:S02]  /*11310*/  SHF.R.U32.HI R41, RZ, 0x10, R41 ;  /* 0x00000010ff297819 */ /* 0x000fe40000011629 */
[----:B------:R-:W-:-:S02]  /*11320*/  SHF.R.U32.HI R43, RZ, 0x10, R43 ;  /* 0x00000010ff2b7819 */ /* 0x000fc4000001162b */
[----:B------:R-:W-:Y:S02]  /*11330*/  SHF.R.U32.HI R31, RZ, 0x10, R31 ;  /* 0x00000010ff1f7819 */ /* 0x000fe4000001161f */
[----:B------:R-:W-:Y:S01]  /*11340*/  PRMT R123, R123, 0x5410, R62 ;  /* 0x000054107b7b7816 */ /* 0x000fe2000000003e */
[----:B------:R-:W-:Y:S01]  /*11350*/  IMAD.U32 R62, R121, 0x10000, RZ ;  /* 0x00010000793e7824 */ /* 0x000fe200078e00ff */
[----:B------:R-:W-:Y:S02]  /*11360*/  PRMT R118, R118, 0x5410, R41 ;  /* 0x0000541076767816 */ /* 0x000fe40000000029 */
[----:B------:R-:W-:Y:S02]  /*11370*/  PRMT R120, R120, 0x5410, R43 ;  /* 0x0000541078787816 */ /* 0x000fe4000000002b */
[----:B------:R-:W-:Y:S01]  /*11380*/  PRMT R124, R124, 0x5410, R31 ;  /* 0x000054107c7c7816 */ /* 0x000fe2000000001f */
[----:B------:R-:W-:Y:S01]  /*11390*/  IMAD.U32 R63, R118, 0x10000, RZ ;  /* 0x00010000763f7824 */ /* 0x000fe200078e00ff */
[----:B------:R-:W-:-:S02]  /*113a0*/  LOP3.LUT R117, R117, 0xffff0000, RZ, 0xc0, !PT ;  /* 0xffff000075757812 */ /* 0x000fc400078ec0ff */
[----:B------:R-:W-:Y:S02]  /*113b0*/  LOP3.LUT R121, R121, 0xffff0000, RZ, 0xc0, !PT ;  /* 0xffff000079797812 */ /* 0x000fe400078ec0ff */
[----:B--2---:R-:W-:Y:S02]  /*113c0*/  R2UR UR4, R20 ;  /* 0x00000000140472ca */ /* 0x004fe400000e0000 */
[----:B------:R-:W-:-:S04]  /*113d0*/  LEA.HI R20, R21, R198, RZ, 0x1d ;  /* 0x000000c615147211 */ /* 0x000fc800078fe8ff */
[----:B------:R-:W-:-:S04]  /*113e0*/  SHF.R.S32.HI R33, RZ, 0x1f, R20 ;  /* 0x0000001fff217819 */ /* 0x000fc80000011414 */
[----:B------:R-:W-:Y:S01]  /*113f0*/  LEA.HI R32, R33, R20, RZ, 0x3 ;  /* 0x0000001421207211 */ /* 0x000fe200078f18ff */
[----:B------:R-:W-:-:S04]  /*11400*/  IMAD.SHL.U32 R33, R20, 0x8, RZ ;  /* 0x0000000814217824 */ /* 0x000fc800078e00ff */
[----:B------:R-:W-:Y:S01]  /*11410*/  IMAD.SHL.U32 R32, R32, 0x400, RZ ;  /* 0x0000040020207824 */ /* 0x000fe200078e00ff */
[----:B------:R-:W-:-:S04]  /*11420*/  LOP3.LUT R20, R220, 0x38, R33, 0xf8, !PT ;  /* 0x00000038dc147812 */ /* 0x000fc800078ef821 */
[----:B------:R-:W-:Y:S02]  /*11430*/  LOP3.LUT R34, R20, R221, RZ, 0x3c, !PT ;  /* 0x000000dd14227212 */ /* 0x000fe400078e3cff */
[----:B------:R-:W-:Y:S02]  /*11440*/  LOP3.LUT R33, R32, 0x7fffe000, RZ, 0xc0, !PT ;  /* 0x7fffe00020217812 */ /* 0x000fe400078ec0ff */
[----:B------:R-:W-:Y:S02]  /*11450*/  LEA R20, R35, UR4, 0x1 ;  /* 0x0000000423147c11 */ /* 0x000fe4000f8e08ff */
[----:B------:R-:W-:-:S03]  /*11460*/  IADD3 R45, R34, R33, R222 ;  /* 0x00000021222d7210 */ /* 0x000fc60007ffe0de */
[----:B------:R-:W0:Y:S02]  /*11470*/  LDS.128 R32, [R20] ;  /* 0x0000000014207984 */ /* 0x000e240000000c00 */
        /* <DEDUP_REMOVED lines=15> */
[C---:B------:R-:W-:Y:S01]  /*11570*/  IMAD.U32 R33, R46.reuse, 0x10000, RZ ;  /* 0x000100002e217824 */ /* 0x040fe200078e00ff */
[----:B------:R-:W-:Y:S01]  /*11580*/  LOP3.LUT R31, R46, 0xffff0000, RZ, 0xc0, !PT ;  /* 0xffff00002e1f7812 */ /* 0x000fe200078ec0ff */
[-C--:B------:R-:W-:Y:S01]  /*11590*/  FMUL.FTZ R88, R35, R62.reuse ;  /* 0x0000003e23587220 */ /* 0x080fe20000410000 */
        /* <DEDUP_REMOVED lines=9> */
[----:B------:R-:W-:Y:S01]  /*11630*/  FMUL.FTZ R88, R45, R66 ;  /* 0x000000422d587220 */ /* 0x000fe20000410000 */
[----:B------:R-:W-:Y:S01]  /*11640*/  FFMA.FTZ R42, R43, R47, -R90 ;  /* 0x0000002f2b2a7223 */ /* 0x000fe2000001085a */
[-C--:B------:R-:W-:Y:S01]  /*11650*/  FMUL.FTZ R45, R45, R62.reuse ;  /* 0x0000003e2d2d7220 */ /* 0x080fe20000410000 */
[----:B------:R-:W-:Y:S01]  /*11660*/  FFMA.FTZ R47, R43, R63, R64 ;  /* 0x0000003f2b2f7223 */ /* 0x000fe20000010040 */
[C---:B------:R-:W-:Y:S01]  /*11670*/  FFMA.FTZ R43, R61.reuse, R62, -R88 ;  /* 0x0000003e3d2b7223 */ /* 0x040fe20000010858 */
[----:B------:R-:W-:Y:S01]  /*11680*/  FMUL.FTZ R65, R40, R117 ;  /* 0x0000007528417220 */ /* 0x000fe20000410000 */
[----:B------:R-:W-:Y:S01]  /*11690*/  FFMA.FTZ R45, R61, R66, R45 ;  /* 0x000000423d2d7223 */ /* 0x000fe2000001002d */
[----:B------:R-:W-:Y:S01]  /*116a0*/  LOP3.LUT R63, R118, 0xffff0000, RZ, 0xc0, !PT ;  /* 0xffff0000763f7812 */ /* 0x000fe200078ec0ff */
[-C--:B------:R-:W-:Y:S01]  /*116b0*/  FMUL.FTZ R67, R40, R121.reuse ;  /* 0x0000007928437220 */ /* 0x080fe20000410000 */
[----:B------:R-:W-:Y:S01]  /*116c0*/  LOP3.LUT R61, R122, 0xffff0000, RZ, 0xc0, !PT ;  /* 0xffff00007a3d7812 */ /* 0x000fe200078ec0ff */
[----:B------:R-:W-:Y:S01]  /*116d0*/  FFMA.FTZ R64, R30, R121, -R65 ;  /* 0x000000791e407223 */ /* 0x000fe20000010841 */
[----:B------:R-:W-:Y:S01]  /*116e0*/  SHF.L.U32 R40, R123, 0x10, RZ ;  /* 0x000000107b287819 */ /* 0x000fe200000006ff */
[----:B------:R-:W-:Y:S01]  /*116f0*/  FMUL.FTZ R65, R44, R63 ;  /* 0x0000003f2c417220 */ /* 0x000fe20000410000 */
[----:B------:R-:W-:-:S02]  /*11700*/  IMAD.U32 R62, R119, 0x10000, RZ ;  /* 0x00010000773e7824 */ /* 0x000fc400078e00ff */
[-C--:B------:R-:W-:Y:S01]  /*11710*/  FMUL.FTZ R44, R44, R61.reuse ;  /* 0x0000003d2c2c7220 */ /* 0x080fe20000410000 */
[----:B------:R-:W-:Y:S01]  /*11720*/  LOP3.LUT R119, R119, 0xffff0000, RZ, 0xc0, !PT ;  /* 0xffff000077777812 */ /* 0x000fe200078ec0ff */
[C---:B------:R-:W-:Y:S01]  /*11730*/  FFMA.FTZ R65, R32.reuse, R61, -R65 ;  /* 0x0000003d20417223 */ /* 0x040fe20000010841 */
[C---:B------:R-:W-:Y:S01]  /*11740*/  FMUL.FTZ R66, R33.reuse, R62 ;  /* 0x0000003e21427220 */ /* 0x040fe20000410000 */
[----:B------:R-:W-:Y:S01]  /*11750*/  FFMA.FTZ R44, R32, R63, R44 ;  /* 0x0000003f202c7223 */ /* 0x000fe2000001002c */
[-C--:B------:R-:W-:Y:S01]  /*11760*/  FMUL.FTZ R32, R33, R40.reuse ;  /* 0x0000002821207220 */ /* 0x080fe20000410000 */
[----:B------:R-:W-:Y:S01]  /*11770*/  LOP3.LUT R123, R123, 0xffff0000, RZ, 0xc0, !PT ;  /* 0xffff00007b7b7812 */ /* 0x000fe200078ec0ff */
[C---:B------:R-:W-:Y:S01]  /*11780*/  FFMA.FTZ R66, R29.reuse, R40, -R66 ;  /* 0x000000281d427223 */ /* 0x040fe20000010842 */
[----:B------:R-:W-:Y:S01]  /*11790*/  LOP3.LUT R61, R120, 0xffff0000, RZ, 0xc0, !PT ;  /* 0xffff0000783d7812 */ /* 0x000fe200078ec0ff */
[----:B------:R-:W-:Y:S01]  /*117a0*/  FFMA.FTZ R62, R29, R62, R32 ;  /* 0x0000003e1d3e7223 */ /* 0x000fe20000010020 */
[----:B------:R-:W-:Y:S01]  /*117b0*/  LOP3.LUT R33, R124, 0xffff0000, RZ, 0xc0, !PT ;  /* 0xffff00007c217812 */ /* 0x000fe200078ec0ff */
[C---:B------:R-:W-:Y:S01]  /*117c0*/  FMUL.FTZ R29, R31.reuse, R119 ;  /* 0x000000771f1d7220 */ /* 0x040fe20000410000 */
[----:B------:R-:W-:Y:S01]  /*117d0*/  FMUL.FTZ R32, R31, R123 ;  /* 0x0000007b1f207220 */ /* 0x000fe20000410000 */
[----:B------:R-:W-:Y:S01]  /*117e0*/  FMUL.FTZ R31, R46, R61 ;  /* 0x0000003d2e1f7220 */ /* 0x000fe20000410000 */
[----:B------:R-:W-:Y:S01]  /*117f0*/  FFMA.FTZ R30, R30, R117, R67 ;  /* 0x000000751e1e7223 */ /* 0x000fe20000010043 */
        /* <DEDUP_REMOVED lines=15> */
.L_x_6089:
[----:B------:R-:W-:Y:S05]  /*118f0*/  BSYNC B2 ;  /* 0x0000000000027941 */ /* 0x000fea0003800000 */
.L_x_6088:
[----:B------:R-:W-:Y:S05]  /*11900*/  @P2 BRA `(.L_x_6085) ;  /* 0x0000000400c42947 */ /* 0x000fea0003800000 */
[----:B01----:R-:W2:Y:S01]  /*11910*/  LDL R20, [R1+0x58] ;  /* 0x0000580001147983 */ /* 0x003ea20000100800 */
[----:B------:R-:W-:Y:S02]  /*11920*/  SHF.R.S32.HI R29, RZ, 0x1f, R192 ;  /* 0x0000001fff1d7819 */ /* 0x000fe400000114c0 */
[----:B------:R-:W-:Y:S02]  /*11930*/  LEA.HI R21, R21, R199, RZ, 0x1d ;  /* 0x000000c715157211 */ /* 0x000fe400078fe8ff */
[CC--:B------:R-:W-:Y:S02]  /*11940*/  LEA.HI R28, R29.reuse, R192.reuse, RZ, 0x6 ;  /* 0x000000c01d1c7211 */ /* 0x0c0fe400078f30ff */
[----:B------:R-:W-:Y:S02]  /*11950*/  LEA.HI R29, R29, R192, RZ, 0x3 ;  /* 0x000000c01d1d7211 */ /* 0x000fe400078f18ff */
[----:B------:R-:W-:Y:S01]  /*11960*/  SHF.R.U64 R40, R26, 0x10, R27 ;  /* 0x000000101a287819 */ /* 0x000fe2000000121b */
[----:B------:R-:W-:Y:S01]  /*11970*/  IMAD.SHL.U32 R31, R28, 0x80, RZ ;  /* 0x000000801c1f7824 */ /* 0x000fe200078e00ff */
[----:B------:R-:W-:-:S02]  /*11980*/  LOP3.LUT R30, R220, 0x38, R29, 0xf8, !PT ;  /* 0x00000038dc1e7812 */ /* 0x000fc400078ef81d */
[----:B------:R-:W-:Y:S02]  /*11990*/  SHF.R.U64 R26, R36, 0x10, R37 ;  /* 0x00000010241a7819 */ /* 0x000fe40000001225 */
[----:B------:R-:W-:Y:S02]  /*119a0*/  LOP3.LUT R31, R31, 0xffffe000, RZ, 0xc0, !PT ;  /* 0xffffe0001f1f7812 */ /* 0x000fe400078ec0ff */
[----:B------:R-:W-:Y:S02]  /*119b0*/  LOP3.LUT R30, R30, R221, RZ, 0x3c, !PT ;  /* 0x000000dd1e1e7212 */ /* 0x000fe400078e3cff */
[----:B------:R-:W-:Y:S02]  /*119c0*/  SHF.R.U64 R42, R24, 0x10, R25 ;  /* 0x00000010182a7819 */ /* 0x000fe40000001219 */
[----:B------:R-:W-:Y:S02]  /*119d0*/  IADD3 R30, R30, R31, R222 ;  /* 0x0000001f1e1e7210 */ /* 0x000fe40007ffe0de */
[----:B------:R-:W-:-:S02]  /*119e0*/  SHF.R.U32.HI R27, RZ, 0x10, R27 ;  /* 0x00000010ff1b7819 */ /* 0x000fc4000001161b */
[----:B------:R-:W-:Y:S02]  /*119f0*/  PRMT R91, R91, 0x5410, R26 ;  /* 0x000054105b5b7816 */ /* 0x000fe4000000001a */
[----:B------:R-:W-:Y:S02]  /*11a00*/  SHF.R.U32.HI R37, RZ, 0x10, R37 ;  /* 0x00000010ff257819 */ /* 0x000fe40000011625 */
[----:B------:R-:W-:Y:S02]  /*11a10*/  SHF.R.U32.HI R25, RZ, 0x10, R25 ;  /* 0x00000010ff197819 */ /* 0x000fe40000011619 */
[--C-:B------:R-:W-:Y:S02]  /*11a20*/  SHF.R.U64 R24, R38, 0x10, R39.reuse ;  /* 0x0000001026187819 */ /* 0x100fe40000001227 */
[----:B------:R-:W-:Y:S01]  /*11a30*/  PRMT R95, R95, 0x5410, R42 ;  /* 0x000054105f5f7816 */ /* 0x000fe2000000002a */
[----:B------:R-:W-:Y:S01]  /*11a40*/  IMAD.U32 R42, R91, 0x10000, RZ ;  /* 0x000100005b2a7824 */ /* 0x000fe200078e00ff */
[----:B------:R-:W-:-:S02]  /*11a50*/  SHF.R.U32.HI R39, RZ, 0x10, R39 ;  /* 0x00000010ff277819 */ /* 0x000fc40000011627 */
[----:B------:R-:W-:Y:S02]  /*11a60*/  PRMT R98, R98, 0x5410, R27 ;  /* 0x0000541062627816 */ /* 0x000fe4000000001b */
[----:B------:R-:W-:Y:S02]  /*11a70*/  PRMT R92, R92, 0x5410, R37 ;  /* 0x000054105c5c7816 */ /* 0x000fe40000000025 */
[----:B------:R-:W-:Y:S02]  /*11a80*/  PRMT R96, R96, 0x5410, R25 ;  /* 0x0000541060607816 */ /* 0x000fe40000000019 */
[----:B------:R-:W-:Y:S01]  /*11a90*/  PRMT R93, R93, 0x5410, R24 ;  /* 0x000054105d5d7816 */ /* 0x000fe20000000018 */
[----:B------:R-:W-:Y:S01]  /*11aa0*/  IMAD.U32 R43, R92, 0x10000, RZ ;  /* 0x000100005c2b7824 */ /* 0x000fe200078e00ff */
[----:B------:R-:W-:Y:S02]  /*11ab0*/  PRMT R97, R97, 0x5410, R40 ;  /* 0x0000541061617816 */ /* 0x000fe40000000028 */
[----:B------:R-:W-:-:S02]  /*11ac0*/  PRMT R94, R94, 0x5410, R39 ;  /* 0x000054105e5e7816 */ /* 0x000fc40000000027 */
[----:B------:R-:W-:-:S03]  /*11ad0*/  LOP3.LUT R92, R92, 0xffff0000, RZ, 0xc0, !PT ;  /* 0xffff00005c5c7812 */ /* 0x000fc600078ec0ff */
[----:B------:R-:W-:Y:S01]  /*11ae0*/  IMAD.U32 R44, R94, 0x10000, RZ ;  /* 0x000100005e2c7824 */ /* 0x000fe200078e00ff */
[----:B--2---:R-:W-:Y:S02]  /*11af0*/  R2UR UR4, R20 ;  /* 0x00000000140472ca */ /* 0x004fe400000e0000 */
        /* <DEDUP_REMOVED lines=18> */
[----:B------:R-:W-:Y:S01]  /*11c20*/  IMAD.U32 R28, R95, 0x10000, RZ ;  /* 0x000100005f1c7824 */ /* 0x000fe200078e00ff */
[C---:B------:R-:W-:Y:S01]  /*11c30*/  LOP3.LUT R39, R29.reuse, 0xffff0000, RZ, 0xc0, !PT ;  /* 0xffff00001d277812 */ /* 0x040fe200078ec0ff */
[C---:B-1----:R-:W-:Y:S01]  /*11c40*/  IMAD.U32 R27, R32.reuse, 0x10000, RZ ;  /* 0x00010000201b7824 */ /* 0x042fe200078e00ff */
[----:B------:R-:W-:Y:S01]  /*11c50*/  LOP3.LUT R31, R32, 0xffff0000, RZ, 0xc0, !PT ;  /* 0xffff0000201f7812 */ /* 0x000fe200078ec0ff */
[----:B------:R-:W-:Y:S01]  /*11c60*/  IMAD.U32 R38, R29, 0x10000, RZ ;  /* 0x000100001d267824 */ /* 0x000fe200078e00ff */
[----:B------:R-:W-:Y:S01]  /*11c70*/  LOP3.LUT R32, R33, 0xffff0000, RZ, 0xc0, !PT ;  /* 0xffff000021207812 */ /* 0x000fe200078ec0ff */
[----:B------:R-:W-:Y:S01]  /*11c80*/  FMUL.FTZ R45, R27, R42 ;  /* 0x0000002a1b2d7220 */ /* 0x000fe20000410000 */
[----:B------:R-:W-:Y:S01]  /*11c90*/  IMAD.U32 R29, R33, 0x10000, RZ ;  /* 0x00010000211d7824 */ /* 0x000fe200078e00ff */
[C---:B------:R-:W-:Y:S01]  /*11ca0*/  LOP3.LUT R26, R34.reuse, 0xffff0000, RZ, 0xc0, !PT ;  /* 0xffff0000221a7812 */ /* 0x040fe200078ec0ff */
[----:B------:R-:W-:Y:S01]  /*11cb0*/  IMAD.U32 R33, R34, 0x10000, RZ ;  /* 0x0001000022217824 */ /* 0x000fe200078e00ff */
[C---:B------:R-:W-:Y:S01]  /*11cc0*/  LOP3.LUT R34, R35.reuse, 0xffff0000, RZ, 0xc0, !PT ;  /* 0xffff000023227812 */ /* 0x040fe200078ec0ff */
[----:B------:R-:W-:-:S02]  /*11cd0*/  IMAD.U32 R41, R35, 0x10000, RZ ;  /* 0x0001000023297824 */ /* 0x000fc400078e00ff */
[-C--:B------:R-:W-:Y:S01]  /*11ce0*/  FMUL.FTZ R47, R27, R28.reuse ;  /* 0x0000001c1b2f7220 */ /* 0x080fe20000410000 */
[----:B------:R-:W-:Y:S01]  /*11cf0*/  FFMA.FTZ R27, R36, R28, -R45 ;  /* 0x0000001c241b7223 */ /* 0x000fe2000001082d */
[----:B------:R-:W-:Y:S02]  /*11d00*/  IMAD.U32 R35, R96, 0x10000, RZ ;  /* 0x0001000060237824 */ /* 0x000fe400078e00ff */
[C---:B------:R-:W-:Y:S01]  /*11d10*/  FMUL.FTZ R45, R29.reuse, R43 ;  /* 0x0000002b1d2d7220 */ /* 0x040fe20000410000 */
[----:B------:R-:W-:Y:S01]  /*11d20*/  FFMA.FTZ R28, R36, R42, R47 ;  /* 0x0000002a241c7223 */ /* 0x000fe2000001002f */
[----:B------:R-:W-:Y:S02]  /*11d30*/  IMAD.U32 R36, R98, 0x10000, RZ ;  /* 0x0001000062247824 */ /* 0x000fe400078e00ff */
[-C--:B------:R-:W-:Y:S01]  /*11d40*/  FMUL.FTZ R47, R29, R35.reuse ;  /* 0x000000231d2f7220 */ /* 0x080fe20000410000 */
[C---:B------:R-:W-:Y:S01]  /*11d50*/  FFMA.FTZ R29, R38.reuse, R35, -R45 ;  /* 0x00000023261d7223 */ /* 0x040fe2000001082d */
[----:B------:R-:W-:Y:S01]  /*11d60*/  FMUL.FTZ R35, R41, R44 ;  /* 0x0000002c29237220 */ /* 0x000fe20000410000 */
[----:B------:R-:W-:Y:S01]  /*11d70*/  LOP3.LUT R42, R91, 0xffff0000, RZ, 0xc0, !PT ;  /* 0xffff00005b2a7812 */ /* 0x000fe200078ec0ff */
[-C--:B------:R-:W-:Y:S01]  /*11d80*/  FMUL.FTZ R41, R41, R36.reuse ;  /* 0x0000002429297220 */ /* 0x080fe20000410000 */
[----:B------:R-:W-:Y:S01]  /*11d90*/  FFMA.FTZ R47, R38, R43, R47 ;  /* 0x0000002b262f7223 */ /* 0x000fe2000001002f */
[----:B------:R-:W-:Y:S01]  /*11da0*/  FFMA.FTZ R35, R40, R36, -R35 ;  /* 0x0000002428237223 */ /* 0x000fe20000010823 */
[----:B------:R-:W-:Y:S01]  /*11db0*/  LOP3.LUT R36, R95, 0xffff0000, RZ, 0xc0, !PT ;  /* 0xffff00005f247812 */ /* 0x000fe200078ec0ff */
[C---:B------:R-:W-:Y:S01]  /*11dc0*/  FMUL.FTZ R38, R31.reuse, R42 ;  /* 0x0000002a1f267220 */ /* 0x040fe20000410000 */
[----:B------:R-:W-:Y:S01]  /*11dd0*/  LOP3.LUT R96, R96, 0xffff0000, RZ, 0xc0, !PT ;  /* 0xffff000060607812 */ /* 0x000fe200078ec0ff */
[----:B------:R-:W-:Y:S01]  /*11de0*/  FFMA.FTZ R41, R40, R44, R41 ;  /* 0x0000002c28297223 */ /* 0x000fe20000010029 */
[----:B------:R-:W-:Y:S01]  /*11df0*/  FMUL.FTZ R46, R32, R92 ;  /* 0x0000005c202e7220 */ /* 0x000fe20000410000 */
[-C--:B------:R-:W-:Y:S01]  /*11e00*/  FMUL.FTZ R44, R31, R36.reuse ;  /* 0x000000241f2c7220 */ /* 0x080fe20000410000 */
[----:B------:R-:W-:Y:S01]  /*11e10*/  FFMA.FTZ R40, R37, R36, -R38 ;  /* 0x0000002425287223 */ /* 0x000fe20000010826 */
[----:B------:R-:W-:-:S02]  /*11e20*/  IMAD.U32 R38, R93, 0x10000, RZ ;  /* 0x000100005d267824 */ /* 0x000fc400078e00ff */
[----:B------:R-:W-:Y:S01]  /*11e30*/  FMUL.FTZ R31, R32, R96 ;  /* 0x00000060201f7220 */ /* 0x000fe20000410000 */
[----:B------:R-:W-:Y:S02]  /*11e40*/  IMAD.U32 R36, R97, 0x10000, RZ ;  /* 0x0001000061247824 */ /* 0x000fe400078e00ff */
[----:B------:R-:W-:Y:S01]  /*11e50*/  FFMA.FTZ R37, R37, R42, R44 ;  /* 0x0000002a25257223 */ /* 0x000fe2000001002c */
[----:B------:R-:W-:Y:S01]  /*11e60*/  FMUL.FTZ R32, R33, R38 ;  /* 0x0000002621207220 */ /* 0x000fe20000410000 */
[----:B------:R-:W-:Y:S01]  /*11e70*/  FFMA.FTZ R92, R39, R92, R31 ;  /* 0x0000005c275c7223 */ /* 0x000fe2000001001f */
[----:B------:R-:W-:Y:S01]  /*11e80*/  FMUL.FTZ R42, R33, R36 ;  /* 0x00000024212a7220 */ /* 0x000fe20000410000 */
[----:B------:R-:W-:Y:S01]  /*11e90*/  LOP3.LUT R93, R93, 0xffff0000, RZ, 0xc0, !PT ;  /* 0xffff00005d5d7812 */ /* 0x000fe200078ec0ff */
[----:B------:R-:W-:Y:S01]  /*11ea0*/  FFMA.FTZ R46, R39, R96, -R46 ;  /* 0x00000060272e7223 */ /* 0x000fe2000001082e */
[----:B------:R-:W-:Y:S01]  /*11eb0*/  LOP3.LUT R33, R94, 0xffff0000, RZ, 0xc0, !PT ;  /* 0xffff00005e217812 */ /* 0x000fe200078ec0ff */
[----:B------:R-:W-:Y:S01]  /*11ec0*/  FFMA.FTZ R32, R25, R36, -R32 ;  /* 0x0000002419207223 */ /* 0x000fe20000010820 */
[----:B------:R-:W-:Y:S01]  /*11ed0*/  LOP3.LUT R97, R97, 0xffff0000, RZ, 0xc0, !PT ;  /* 0xffff000061617812 */ /* 0x000fe200078ec0ff */
[----:B------:R-:W-:Y:S01]  /*11ee0*/  FFMA.FTZ R42, R25, R38, R42 ;  /* 0x00000026192a7223 */ /* 0x000fe2000001002a */
[----:B------:R-:W-:Y:S01]  /*11ef0*/  LOP3.LUT R31, R98, 0xffff0000, RZ, 0xc0, !PT ;  /* 0xffff0000621f7812 */ /* 0x000fe200078ec0ff */
[----:B------:R-:W-:Y:S01]  /*11f00*/  FMUL.FTZ R25, R26, R93 ;  /* 0x0000005d1a197220 */ /* 0x000fe20000410000 */
[----:B------:R-:W-:Y:S01]  /*11f10*/  FMUL.FTZ R39, R34, R33 ;  /* 0x0000002122277220 */ /* 0x000fe20000410000 */
[----:B------:R-:W-:Y:S01]  /*11f20*/  FMUL.FTZ R26, R26, R97 ;  /* 0x000000611a1a7220 */ /* 0x000fe20000410000 */
[----:B------:R-:W-:Y:S01]  /*11f30*/  F2FP.BF16.F32.PACK_AB R28, R37, R28 ;  /* 0x0000001c251c723e */ /* 0x000fe200000010ff */
        /* <DEDUP_REMOVED lines=14> */
.L_x_6085:
[----:B------:R-:W-:Y:S05]  /*12020*/  BSYNC B1 ;  /* 0x0000000000017941 */ /* 0x000fea0003800000 */
.L_x_6084:
[----:B012---:R-:W-:-:S05]  /*12030*/  VIADD R20, R204, 0x40 ;  /* 0x00000040cc147836 */ /* 0x007fca0000000000 */
[----:B------:R-:W-:-:S13]  /*12040*/  ISETP.GE.AND P0, PT, R20, R3, PT ;  /* 0x000000031400720c */ /* 0x000fda0003f06270 */
[----:B------:R-:W-:Y:S05]  /*12050*/  @P0 BRA `(.L_x_6065) ;  /* 0x00000014005c0947 */ /* 0x000fea0003800000 */
[----:B------:R0:W5:Y:S01]  /*12060*/  LDL R42, [R1+0x58] ;  /* 0x00005800012a7983 */ /* 0x0001620000100800 */
[----:B------:R-:W1:Y:S01]  /*12070*/  LDC R3, c[0x0][0x3f4] ;  /* 0x0000fd00ff037b82 */ /* 0x000e620000000800 */
[----:B------:R-:W-:Y:S01]  /*12080*/  BSSY B1, `(.L_x_6090) ;  /* 0x0000070000017945 */ /* 0x000fe20003800000 */
[----:B------:R-:W-:Y:S02]  /*12090*/  SHF.R.U32.HI R40, RZ, 0x3, R217 ;  /* 0x00000003ff287819 */ /* 0x000fe400000116d9 */
[-C--:B-1----:R-:W-:Y:S02]  /*120a0*/  ISETP.GE.AND P0, PT, R16, R3.reuse, PT ;  /* 0x000000031000720c */ /* 0x082fe40003f06270 */
[-C--:B------:R-:W-:Y:S02]  /*120b0*/  ISETP.GE.AND P1, PT, R193, R3.reuse, PT ;  /* 0x00000003c100720c */ /* 0x080fe40003f26270 */
[----:B------:R-:W-:-:S09]  /*120c0*/  ISETP.GE.AND P2, PT, R192, R3, PT ;  /* 0x00000003c000720c */ /* 0x000fd20003f46270 */
[----:B0-----:R-:W-:Y:S05]  /*120d0*/  @P0 BRA `(.L_x_6091) ;  /* 0x0000000400a80947 */ /* 0x001fea0003800000 */
[----:B------:R-:W-:Y:S02]  /*120e0*/  LEA.HI R0, R3, R0, RZ, 0x1d ;  /* 0x0000000003007211 */ /* 0x000fe400078fe8ff */
[----:B-----5:R-:W-:Y:S02]  /*120f0*/  R2UR UR4, R42 ;  /* 0x000000002a0472ca */ /* 0x020fe400000e0000 */
        /* <DEDUP_REMOVED lines=13> */
[--C-:B------:R-:W-:Y:S02]  /*121d0*/  SHF.R.U64 R4, R6, 0x10, R7.reuse ;  /* 0x0000001006047819 */ /* 0x100fe40000001207 */
[----:B------:R-:W-:Y:S01]  /*121e0*/  IMAD R20, R21, 0x2, R2 ;  /* 0x0000000215147824 */ /* 0x000fe200078e0202 */
[----:B------:R-:W-:Y:S02]  /*121f0*/  SHF.R.U32.HI R7, RZ, 0x10, R7 ;  /* 0x00000010ff077819 */ /* 0x000fe40000011607 */
[----:B------:R-:W-:Y:S02]  /*12200*/  SHF.R.U64 R38, R48, 0x10, R49 ;  /* 0x0000001030267819 */ /* 0x000fe40000001231 */
[----:B------:R-:W1:Y:S01]  /*12210*/  LDS.128 R28, [R20+0x12400] ;  /* 0x01240000141c7984 */ /* 0x000e620000000c00 */
[----:B------:R-:W-:Y:S02]  /*12220*/  SHF.R.U64 R36, R50, 0x10, R51 ;  /* 0x0000001032247819 */ /* 0x000fe40000001233 */
[----:B------:R-:W-:-:S02]  /*12230*/  PRMT R107, R107, 0x5410, R34 ;  /* 0x000054106b6b7816 */ /* 0x000fc40000000022 */
[----:B------:R-:W-:Y:S02]  /*12240*/  SHF.R.U32.HI R32, RZ, 0x10, R5 ;  /* 0x00000010ff207819 */ /* 0x000fe40000011605 */
[----:B------:R-:W-:Y:S02]  /*12250*/  PRMT R111, R111, 0x5410, R4 ;  /* 0x000054106f6f7816 */ /* 0x000fe40000000004 */
[----:B------:R-:W-:Y:S02]  /*12260*/  PRMT R112, R112, 0x5410, R7 ;  /* 0x0000541070707816 */ /* 0x000fe40000000007 */
[----:B------:R-:W-:Y:S02]  /*12270*/  PRMT R113, R113, 0x5410, R38 ;  /* 0x0000541071717816 */ /* 0x000fe40000000026 */
[----:B------:R-:W-:Y:S02]  /*12280*/  SHF.R.U32.HI R49, RZ, 0x10, R49 ;  /* 0x00000010ff317819 */ /* 0x000fe40000011631 */
[----:B------:R-:W-:Y:S01]  /*12290*/  PRMT R115, R115, 0x5410, R36 ;  /* 0x0000541073737816 */ /* 0x000fe20000000024 */
[----:B------:R-:W-:Y:S01]  /*122a0*/  IMAD.U32 R36, R107, 0x10000, RZ ;  /* 0x000100006b247824 */ /* 0x000fe200078e00ff */
[----:B------:R-:W-:Y:S01]  /*122b0*/  PRMT R114, R114, 0x5410, R49 ;  /* 0x0000541072727816 */ /* 0x000fe20000000031 */
[----:B------:R-:W-:Y:S01]  /*122c0*/  IMAD.U32 R35, R113, 0x10000, RZ ;  /* 0x0001000071237824 */ /* 0x000fe200078e00ff */
[----:B------:R-:W-:-:S02]  /*122d0*/  PRMT R109, R109, 0x5410, R32 ;  /* 0x000054106d6d7816 */ /* 0x000fc40000000020 */
[----:B------:R-:W-:Y:S02]  /*122e0*/  SHF.R.U32.HI R51, RZ, 0x10, R51 ;  /* 0x00000010ff337819 */ /* 0x000fe40000011633 */
[----:B------:R-:W-:Y:S01]  /*122f0*/  LOP3.LUT R107, R107, 0xffff0000, RZ, 0xc0, !PT ;  /* 0xffff00006b6b7812 */ /* 0x000fe200078ec0ff */
[----:B------:R-:W-:Y:S01]  /*12300*/  IMAD.U32 R37, R109, 0x10000, RZ ;  /* 0x000100006d257824 */ /* 0x000fe200078e00ff */
[----:B------:R-:W-:Y:S02]  /*12310*/  PRMT R116, R116, 0x5410, R51 ;  /* 0x0000541074747816 */ /* 0x000fe40000000033 */
        /* <DEDUP_REMOVED lines=24> */
[----:B------:R-:W-:Y:S01]  /*124a0*/  FFMA.FTZ R43, R6, R27, -R43 ;  /* 0x0000001b062b7223 */ /* 0x000fe2000001082b */
[----:B------:R-:W-:Y:S01]  /*124b0*/  FMUL.FTZ R32, R34, R35 ;  /* 0x0000002322207220 */ /* 0x000fe20000410000 */
[----:B------:R-:W-:Y:S01]  /*124c0*/  LOP3.LUT R114, R114, 0xffff0000, RZ, 0xc0, !PT ;  /* 0xffff000072727812 */ /* 0x000fe200078ec0ff */
[-C--:B------:R-:W-:Y:S01]  /*124d0*/  FMUL.FTZ R34, R34, R4.reuse ;  /* 0x0000000422227220 */ /* 0x080fe20000410000 */
[----:B------:R-:W-:Y:S01]  /*124e0*/  FFMA.FTZ R45, R6, R37, R45 ;  /* 0x00000025062d7223 */ /* 0x000fe2000001002d */
[----:B------:R-:W-:Y:S01]  /*124f0*/  FFMA.FTZ R27, R25, R4, -R32 ;  /* 0x00000004191b7223 */ /* 0x000fe20000010820 */
[----:B------:R-:W-:Y:S01]  /*12500*/  FMUL.FTZ R4, R28, R107 ;  /* 0x0000006b1c047220 */ /* 0x000fe20000410000 */
[----:B------:R-:W-:-:S02]  /*12510*/  IMAD.U32 R33, R30, 0x10000, RZ ;  /* 0x000100001e217824 */ /* 0x000fc400078e00ff */
[----:B------:R-:W-:Y:S01]  /*12520*/  FFMA.FTZ R35, R25, R35, R34 ;  /* 0x0000002319237223 */ /* 0x000fe20000010022 */
[----:B------:R-:W-:Y:S02]  /*12530*/  IMAD.U32 R6, R111, 0x10000, RZ ;  /* 0x000100006f067824 */ /* 0x000fe400078e00ff */
[-C--:B------:R-:W-:Y:S01]  /*12540*/  FMUL.FTZ R32, R28, R113.reuse ;  /* 0x000000711c207220 */ /* 0x080fe20000410000 */
[----:B------:R-:W-:Y:S01]  /*12550*/  FFMA.FTZ R28, R5, R113, -R4 ;  /* 0x00000071051c7223 */ /* 0x000fe20000010804 */
[CC--:B------:R-:W-:Y:S01]  /*12560*/  FMUL.FTZ R25, R29.reuse, R109.reuse ;  /* 0x0000006d1d197220 */ /* 0x0c0fe20000410000 */
[----:B------:R-:W-:Y:S01]  /*12570*/  FMUL.FTZ R34, R29, R114 ;  /* 0x000000721d227220 */ /* 0x000fe20000410000 */
[----:B------:R-:W-:Y:S01]  /*12580*/  LOP3.LUT R30, R30, 0xffff0000, RZ, 0xc0, !PT ;  /* 0xffff00001e1e7812 */ /* 0x000fe200078ec0ff */
[----:B------:R-:W-:Y:S02]  /*12590*/  IMAD.U32 R4, R115, 0x10000, RZ ;  /* 0x0001000073047824 */ /* 0x000fe400078e00ff */
[----:B------:R-:W-:Y:S01]  /*125a0*/  FMUL.FTZ R36, R33, R6 ;  /* 0x0000000621247220 */ /* 0x000fe20000410000 */
[----:B------:R-:W-:Y:S01]  /*125b0*/  LOP3.LUT R111, R111, 0xffff0000, RZ, 0xc0, !PT ;  /* 0xffff00006f6f7812 */ /* 0x000fe200078ec0ff */
[C---:B------:R-:W-:Y:S01]  /*125c0*/  FFMA.FTZ R114, R24.reuse, R114, -R25 ;  /* 0x0000007218727223 */ /* 0x040fe20000010819 */
        /* <DEDUP_REMOVED lines=8> */
[----:B------:R-:W-:Y:S01]  /*12650*/  FFMA.FTZ R32, R5, R107, R32 ;  /* 0x0000006b05207223 */ /* 0x000fe20000010020 */
        /* <DEDUP_REMOVED lines=18> */
.L_x_6091:
[----:B------:R-:W-:Y:S05]  /*12780*/  BSYNC B1 ;  /* 0x0000000000017941 */ /* 0x000fea0003800000 */
.L_x_6090:
[----:B------:R-:W-:Y:S04]  /*12790*/  BSSY B1, `(.L_x_6092) ;  /* 0x0000072000017945 */ /* 0x000fe80003800000 */
[----:B------:R-:W-:Y:S05]  /*127a0*/  @P1 BRA `(.L_x_6093) ;  /* 0x0000000400c01947 */ /* 0x000fea0003800000 */
[----:B0-----:R-:W-:Y:S02]  /*127b0*/  SHF.R.S32.HI R4, RZ, 0x1f, R193 ;  /* 0x0000001fff047819 */ /* 0x001fe400000114c1 */
[----:B------:R-:W-:Y:S02]  /*127c0*/  LEA.HI R0, R3, R198, RZ, 0x1d ;  /* 0x000000c603007211 */ /* 0x000fe400078fe8ff */
        /* <DEDUP_REMOVED lines=8> */
[-C--:B------:R-:W-:Y:S01]  /*12850*/  LOP3.LUT R6, R4, R40.reuse, RZ, 0x3c, !PT ;  /* 0x0000002804067212 */ /* 0x080fe200078e3cff */
[----:B------:R-:W-:Y:S01]  /*12860*/  IMAD.SHL.U32 R4, R5, 0x400, RZ ;  /* 0x0000040005047824 */ /* 0x000fe200078e00ff */
[----:B------:R-:W-:Y:S02]  /*12870*/  LOP3.LUT R0, R217, 0x38, R0, 0xf8, !PT ;  /* 0x00000038d9007812 */ /* 0x000fe400078ef800 */
[----:B-----5:R-:W-:Y:S02]  /*12880*/  R2UR UR4, R42 ;  /* 0x000000002a0472ca */ /* 0x020fe400000e0000 */
[----:B------:R-:W-:-:S02]  /*12890*/  LOP3.LUT R5, R0, R40, RZ, 0x3c, !PT ;  /* 0x0000002800057212 */ /* 0x000fc400078e3cff */
[----:B------:R-:W-:Y:S02]  /*128a0*/  LOP3.LUT R4, R4, 0x7fffe000, RZ, 0xc0, !PT ;  /* 0x7fffe00004047812 */ /* 0x000fe400078ec0ff */
[--C-:B------:R-:W-:Y:S02]  /*128b0*/  IADD3 R6, R6, R7, R224.reuse ;  /* 0x0000000706067210 */ /* 0x100fe40007ffe0e0 */
[----:B------:R-:W-:Y:S02]  /*128c0*/  IADD3 R21, R5, R4, R224 ;  /* 0x0000000405157210 */ /* 0x000fe40007ffe0e0 */
[----:B------:R-:W-:Y:S02]  /*128d0*/  SHF.R.U64 R31, R52, 0x10, R53 ;  /* 0x00000010341f7819 */ /* 0x000fe40000001235 */
[----:B------:R-:W-:Y:S01]  /*128e0*/  SHF.R.U32.HI R28, RZ, 0x10, R9 ;  /* 0x00000010ff1c7819 */ /* 0x000fe20000011609 */
[----:B------:R-:W-:Y:S01]  /*128f0*/  IMAD R20, R21, 0x2, R2 ;  /* 0x0000000215147824 */ /* 0x000fe200078e0202 */
[----:B------:R-:W-:-:S02]  /*12900*/  LEA R0, R6, UR4, 0x1 ;  /* 0x0000000406007c11 */ /* 0x000fc4000f8e08ff */
[----:B------:R-:W-:Y:S02]  /*12910*/  SHF.R.U64 R21, R8, 0x10, R9 ;  /* 0x0000001008157819 */ /* 0x000fe40000001209 */
[----:B------:R-:W0:Y:S01]  /*12920*/  LDS.128 R24, [R20+0x12400] ;  /* 0x0124000014187984 */ /* 0x000e220000000c00 */
[----:B------:R-:W-:Y:S02]  /*12930*/  PRMT R84, R84, 0x5410, R31 ;  /* 0x0000541054547816 */ /* 0x000fe4000000001f */
[----:B------:R-:W-:Y:S01]  /*12940*/  PRMT R82, R82, 0x5410, R21 ;  /* 0x0000541052527816 */ /* 0x000fe20000000015 */
[----:B------:R-:W1:Y:S01]  /*12950*/  LDS.128 R4, [R0] ;  /* 0x0000000000047984 */ /* 0x000e620000000c00 */
[----:B------:R-:W-:Y:S01]  /*12960*/  SHF.R.U32.HI R52, RZ, 0x10, R53 ;  /* 0x00000010ff347819 */ /* 0x000fe20000011635 */
[----:B------:R-:W-:Y:S01]  /*12970*/  IMAD.U32 R31, R84, 0x10000, RZ ;  /* 0x00010000541f7824 */ /* 0x000fe200078e00ff */
[----:B------:R-:W-:Y:S01]  /*12980*/  SHF.R.U64 R8, R10, 0x10, R11 ;  /* 0x000000100a087819 */ /* 0x000fe2000000120b */
[----:B------:R-:W-:Y:S01]  /*12990*/  IMAD.U32 R32, R82, 0x10000, RZ ;  /* 0x0001000052207824 */ /* 0x000fe200078e00ff */
[----:B------:R-:W-:-:S02]  /*129a0*/  SHF.R.U64 R29, R54, 0x10, R55 ;  /* 0x00000010361d7819 */ /* 0x000fc40000001237 */
[----:B------:R-:W-:Y:S02]  /*129b0*/  SHF.R.U32.HI R11, RZ, 0x10, R11 ;  /* 0x00000010ff0b7819 */ /* 0x000fe4000001160b */
[----:B------:R-:W-:Y:S02]  /*129c0*/  PRMT R81, R81, 0x5410, R28 ;  /* 0x0000541051517816 */ /* 0x000fe4000000001c */
[----:B------:R-:W-:Y:S02]  /*129d0*/  SHF.R.U32.HI R54, RZ, 0x10, R55 ;  /* 0x00000010ff367819 */ /* 0x000fe40000011637 */
[----:B------:R-:W-:Y:S01]  /*129e0*/  PRMT R85, R85, 0x5410, R52 ;  /* 0x0000541055557816 */ /* 0x000fe20000000034 */
[----:B------:R-:W-:Y:S01]  /*129f0*/  IMAD.U32 R33, R81, 0x10000, RZ ;  /* 0x0001000051217824 */ /* 0x000fe200078e00ff */
[----:B------:R-:W-:Y:S02]  /*12a00*/  PRMT R79, R79, 0x5410, R8 ;  /* 0x000054104f4f7816 */ /* 0x000fe40000000008 */
[----:B------:R-:W-:-:S02]  /*12a10*/  PRMT R78, R78, 0x5410, R11 ;  /* 0x000054104e4e7816 */ /* 0x000fc4000000000b */
[----:B------:R-:W-:Y:S02]  /*12a20*/  PRMT R87, R87, 0x5410, R54 ;  /* 0x0000541057577816 */ /* 0x000fe40000000036 */
[----:B------:R-:W-:Y:S01]  /*12a30*/  PRMT R86, R86, 0x5410, R29 ;  /* 0x0000541056567816 */ /* 0x000fe2000000001d */
[C---:B0-----:R-:W-:Y:S01]  /*12a40*/  IMAD.U32 R21, R24.reuse, 0x10000, RZ ;  /* 0x0001000018157824 */ /* 0x041fe200078e00ff */
[----:B------:R-:W-:Y:S01]  /*12a50*/  LOP3.LUT R24, R24, 0xffff0000, RZ, 0xc0, !PT ;  /* 0xffff000018187812 */ /* 0x000fe200078ec0ff */
[C---:B------:R-:W-:Y:S01]  /*12a60*/  IMAD.U32 R28, R25.reuse, 0x10000, RZ ;  /* 0x00010000191c7824 */ /* 0x040fe200078e00ff */
[----:B------:R-:W-:Y:S01]  /*12a70*/  LOP3.LUT R25, R25, 0xffff0000, RZ, 0xc0, !PT ;  /* 0xffff000019197812 */ /* 0x000fe200078ec0ff */
[----:B-1----:R-:W-:Y:S02]  /*12a80*/  IMAD.U32 R8, R4, 0x10000, RZ ;  /* 0x0001000004087824 */ /* 0x002fe400078e00ff */
        /* <DEDUP_REMOVED lines=11> */
[----:B------:R-:W-:Y:S01]  /*12b40*/  IMAD.U32 R8, R87, 0x10000, RZ ;  /* 0x0001000057087824 */ /* 0x000fe200078e00ff */
[----:B------:R-:W-:Y:S01]  /*12b50*/  LOP3.LUT R21, R82, 0xffff0000, RZ, 0xc0, !PT ;  /* 0xffff000052157812 */ /* 0x000fe200078ec0ff */
[----:B------:R-:W-:Y:S01]  /*12b60*/  FMUL.FTZ R32, R30, R31 ;  /* 0x0000001f1e207220 */ /* 0x000fe20000410000 */
[----:B------:R-:W-:-:S02]  /*12b70*/  IMAD.U32 R11, R7, 0x10000, RZ ;  /* 0x00010000070b7824 */ /* 0x000fc400078e00ff */
[-C--:B------:R-:W-:Y:S01]  /*12b80*/  FMUL.FTZ R30, R30, R8.reuse ;  /* 0x000000081e1e7220 */ /* 0x080fe20000410000 */
[----:B------:R-:W-:Y:S01]  /*12b90*/  FFMA.FTZ R33, R9, R33, R28 ;  /* 0x0000002109217223 */ /* 0x000fe2000001001c */
[----:B------:R-:W-:Y:S01]  /*12ba0*/  LOP3.LUT R9, R84, 0xffff0000, RZ, 0xc0, !PT ;  /* 0xffff000054097812 */ /* 0x000fe200078ec0ff */
[C---:B------:R-:W-:Y:S01]  /*12bb0*/  FFMA.FTZ R36, R11.reuse, R8, -R32 ;  /* 0x000000080b247223 */ /* 0x040fe20000010820 */
[----:B------:R-:W-:Y:S01]  /*12bc0*/  LOP3.LUT R4, R4, 0xffff0000, RZ, 0xc0, !PT ;  /* 0xffff000004047812 */ /* 0x000fe200078ec0ff */
[----:B------:R-:W-:Y:S01]  /*12bd0*/  FFMA.FTZ R38, R11, R31, R30 ;  /* 0x0000001f0b267223 */ /* 0x000fe2000001001e */
[----:B------:R-:W-:Y:S01]  /*12be0*/  LOP3.LUT R28, R81, 0xffff0000, RZ, 0xc0, !PT ;  /* 0xffff0000511c7812 */ /* 0x000fe200078ec0ff */
[C---:B------:R-:W-:Y:S01]  /*12bf0*/  FMUL.FTZ R11, R24.reuse, R21 ;  /* 0x00000015180b7220 */ /* 0x040fe20000410000 */
[----:B------:R-:W-:Y:S01]  /*12c00*/  LOP3.LUT R8, R85, 0xffff0000, RZ, 0xc0, !PT ;  /* 0xffff000055087812 */ /* 0x000fe200078ec0ff */
[-C--:B------:R-:W-:Y:S01]  /*12c10*/  FMUL.FTZ R31, R24, R9.reuse ;  /* 0x00000009181f7220 */ /* 0x080fe20000410000 */
[----:B------:R-:W-:Y:S01]  /*12c20*/  LOP3.LUT R5, R5, 0xffff0000, RZ, 0xc0, !PT ;  /* 0xffff000005057812 */ /* 0x000fe200078ec0ff */
[----:B------:R-:W-:Y:S01]  /*12c30*/  FFMA.FTZ R24, R4, R9, -R11 ;  /* 0x0000000904187223 */ /* 0x000fe2000001080b */
[----:B------:R-:W-:Y:S01]  /*12c40*/  FMUL.FTZ R32, R25, R28 ;  /* 0x0000001c19207220 */ /* 0x000fe20000410000 */
[----:B------:R-:W-:-:S02]  /*12c50*/  IMAD.U32 R29, R26, 0x10000, RZ ;  /* 0x000100001a1d7824 */ /* 0x000fc400078e00ff */
[-C--:B------:R-:W-:Y:S01]  /*12c60*/  FMUL.FTZ R25, R25, R8.reuse ;  /* 0x0000000819197220 */ /* 0x080fe20000410000 */
[----:B------:R-:W-:Y:S02]  /*12c70*/  IMAD.U32 R11, R79, 0x10000, RZ ;  /* 0x000100004f0b7824 */ /* 0x000fe400078e00ff */
[----:B------:R-:W-:Y:S01]  /*12c80*/  FFMA.FTZ R30, R4, R21, R31 ;  /* 0x00000015041e7223 */ /* 0x000fe2000001001f */
[----:B------:R-:W-:Y:S01]  /*12c90*/  IMAD.U32 R10, R6, 0x10000, RZ ;  /* 0x00010000060a7824 */ /* 0x000fe200078e00ff */
[----:B------:R-:W-:Y:S01]  /*12ca0*/  LOP3.LUT R26, R26, 0xffff0000, RZ, 0xc0, !PT ;  /* 0xffff00001a1a7812 */ /* 0x000fe200078ec0ff */
[----:B------:R-:W-:Y:S01]  /*12cb0*/  IMAD.U32 R9, R86, 0x10000, RZ ;  /* 0x0001000056097824 */ /* 0x000fe200078e00ff */
[----:B------:R-:W-:Y:S01]  /*12cc0*/  LOP3.LUT R27, R27, 0xffff0000, RZ, 0xc0, !PT ;  /* 0xffff00001b1b7812 */ /* 0x000fe200078ec0ff */
[----:B------:R-:W-:Y:S01]  /*12cd0*/  FMUL.FTZ R31, R29, R11 ;  /* 0x0000000b1d1f7220 */ /* 0x000fe20000410000 */
        /* <DEDUP_REMOVED lines=12> */
[----:B------:R-:W-:Y:S01]  /*12da0*/  LOP3.LUT R7, R7, 0xffff0000, RZ, 0xc0, !PT ;  /* 0xffff000007077812 */ /* 0x000fe200078ec0ff */
[-C--:B------:R-:W-:Y:S01]  /*12db0*/  FMUL.FTZ R27, R27, R4.reuse ;  /* 0x000000041b1b7220 */ /* 0x080fe20000410000 */
        /* <DEDUP_REMOVED lines=15> */
.L_x_6093:
[----:B------:R-:W-:Y:S05]  /*12eb0*/  BSYNC B1 ;  /* 0x0000000000017941 */ /* 0x000fea0003800000 */
.L_x_6092:
[----:B------:R-:W-:Y:S05]  /*12ec0*/  @P2 BRA `(.L_x_6065) ;  /* 0x0000000400c02947 */ /* 0x000fea0003800000 */
[----:B01----:R-:W-:Y:S02]  /*12ed0*/  SHF.R.S32.HI R5, RZ, 0x1f, R192 ;  /* 0x0000001fff057819 */ /* 0x003fe400000114c0 */
        /* <DEDUP_REMOVED lines=13> */
[----:B-----5:R-:W-:-:S02]  /*12fb0*/  R2UR UR4, R42 ;  /* 0x000000002a0472ca */ /* 0x020fc400000e0000 */
[----:B------:R-:W-:Y:S02]  /*12fc0*/  LOP3.LUT R3, R0, R40, RZ, 0x3c, !PT ;  /* 0x0000002800037212 */ /* 0x000fe400078e3cff */
[----:B------:R-:W-:Y:S02]  /*12fd0*/  LOP3.LUT R4, R4, 0x7fffe000, RZ, 0xc0, !PT ;  /* 0x7fffe00004047812 */ /* 0x000fe400078ec0ff */
[----:B------:R-:W-:Y:S02]  /*12fe0*/  SHF.R.U64 R27, R56, 0x10, R57 ;  /* 0x00000010381b7819 */ /* 0x000fe40000001239 */
[----:B------:R-:W-:Y:S02]  /*12ff0*/  IADD3 R3, R3, R4, R224 ;  /* 0x0000000403037210 */ /* 0x000fe40007ffe0e0 */
[--C-:B------:R-:W-:Y:S02]  /*13000*/  SHF.R.U64 R21, R12, 0x10, R13.reuse ;  /* 0x000000100c157819 */ /* 0x100fe4000000120d */
[----:B------:R-:W-:Y:S01]  /*13010*/  SHF.R.U32.HI R12, RZ, 0x10, R13 ;  /* 0x00000010ff0c7819 */ /* 0x000fe2000001160d */
[----:B------:R-:W-:Y:S01]  /*13020*/  IMAD R3, R3, 0x2, R2 ;  /* 0x0000000203037824 */ /* 0x000fe200078e0202 */
[----:B------:R-:W-:-:S02]  /*13030*/  LEA R0, R5, UR4, 0x1 ;  /* 0x0000000405007c11 */ /* 0x000fc4000f8e08ff */
[----:B------:R-:W-:Y:S02]  /*13040*/  PRMT R74, R74, 0x5410, R27 ;  /* 0x000054104a4a7816 */ /* 0x000fe4000000001b */
[----:B------:R-:W0:Y:S01]  /*13050*/  LDS.128 R8, [R3+0x12400] ;  /* 0x0124000003087984 */ /* 0x000e220000000c00 */
[----:B------:R-:W-:Y:S02]  /*13060*/  PRMT R70, R70, 0x5410, R21 ;  /* 0x0000541046467816 */ /* 0x000fe40000000015 */
[----:B------:R-:W-:Y:S01]  /*13070*/  SHF.R.U32.HI R56, RZ, 0x10, R57 ;  /* 0x00000010ff387819 */ /* 0x000fe20000011639 */
[----:B------:R-:W1:Y:S01]  /*13080*/  LDS.128 R4, [R0] ;  /* 0x0000000000047984 */ /* 0x000e620000000c00 */
[--C-:B------:R-:W-:Y:S01]  /*13090*/  SHF.R.U64 R13, R14, 0x10, R15.reuse ;  /* 0x000000100e0d7819 */ /* 0x100fe2000000120f */
[----:B------:R-:W-:Y:S01]  /*130a0*/  IMAD.U32 R29, R70, 0x10000, RZ ;  /* 0x00010000461d7824 */ /* 0x000fe200078e00ff */
[----:B------:R-:W-:Y:S01]  /*130b0*/  PRMT R71, R71, 0x5410, R12 ;  /* 0x0000541047477816 */ /* 0x000fe2000000000c */
[----:B------:R-:W-:Y:S01]  /*130c0*/  IMAD.U32 R27, R74, 0x10000, RZ ;  /* 0x000100004a1b7824 */ /* 0x000fe200078e00ff */
[----:B------:R-:W-:-:S02]  /*130d0*/  SHF.R.U32.HI R14, RZ, 0x10, R15 ;  /* 0x00000010ff0e7819 */ /* 0x000fc4000001160f */
[--C-:B------:R-:W-:Y:S01]  /*130e0*/  SHF.R.U64 R25, R58, 0x10, R59.reuse ;  /* 0x000000103a197819 */ /* 0x100fe2000000123b */
[----:B------:R-:W-:Y:S01]  /*130f0*/  IMAD.U32 R26, R71, 0x10000, RZ ;  /* 0x00010000471a7824 */ /* 0x000fe200078e00ff */
[----:B------:R-:W-:Y:S02]  /*13100*/  SHF.R.U32.HI R58, RZ, 0x10, R59 ;  /* 0x00000010ff3a7819 */ /* 0x000fe4000001163b */
[----:B------:R-:W-:Y:S02]  /*13110*/  PRMT R75, R75, 0x5410, R56 ;  /* 0x000054104b4b7816 */ /* 0x000fe40000000038 */
        /* <DEDUP_REMOVED lines=9> */
[----:B-1----:R-:W-:-:S02]  /*131b0*/  IMAD.U32 R12, R4, 0x10000, RZ ;  /* 0x00010000040c7824 */ /* 0x002fc400078e00ff */
[C---:B------:R-:W-:Y:S01]  /*131c0*/  FMUL.FTZ R31, R20.reuse, R29 ;  /* 0x0000001d141f7220 */ /* 0x040fe20000410000 */
[-C--:B------:R-:W-:Y:S01]  /*131d0*/  FMUL.FTZ R33, R20, R27.reuse ;  /* 0x0000001b14217220 */ /* 0x080fe20000410000 */
[----:B------:R-:W-:Y:S02]  /*131e0*/  IMAD.U32 R13, R5, 0x10000, RZ ;  /* 0x00010000050d7824 */ /* 0x000fe400078e00ff */
[----:B------:R-:W-:Y:S01]  /*131f0*/  FMUL.FTZ R30, R21, R26 ;  /* 0x0000001a151e7220 */ /* 0x000fe20000410000 */
[----:B------:R-:W-:Y:S02]  /*13200*/  IMAD.U32 R20, R75, 0x10000, RZ ;  /* 0x000100004b147824 */ /* 0x000fe400078e00ff */
[C---:B------:R-:W-:Y:S01]  /*13210*/  FFMA.FTZ R31, R12.reuse, R27, -R31 ;  /* 0x0000001b0c1f7223 */ /* 0x040fe2000001081f */
[----:B------:R-:W-:Y:S02]  /*13220*/  IMAD.U32 R25, R11, 0x10000, RZ ;  /* 0x000100000b197824 */ /* 0x000fe400078e00ff */
[----:B------:R-:W-:Y:S01]  /*13230*/  FFMA.FTZ R33, R12, R29, R33 ;  /* 0x0000001d0c217223 */ /* 0x000fe20000010021 */
[----:B------:R-:W-:-:S02]  /*13240*/  IMAD.U32 R12, R77, 0x10000, RZ ;  /* 0x000100004d0c7824 */ /* 0x000fc400078e00ff */
[-C--:B------:R-:W-:Y:S01]  /*13250*/  FMUL.FTZ R32, R21, R20.reuse ;  /* 0x0000001415207220 */ /* 0x080fe20000410000 */
[----:B------:R-:W-:Y:S01]  /*13260*/  FFMA.FTZ R30, R13, R20, -R30 ;  /* 0x000000140d1e7223 */ /* 0x000fe2000001081e */
[----:B------:R-:W-:Y:S02]  /*13270*/  IMAD.U32 R15, R7, 0x10000, RZ ;  /* 0x00010000070f7824 */ /* 0x000fe400078e00ff */
[C---:B------:R-:W-:Y:S01]  /*13280*/  FMUL.FTZ R20, R25.reuse, R28 ;  /* 0x0000001c19147220 */ /* 0x040fe20000410000 */
[----:B------:R-:W-:Y:S01]  /*13290*/  LOP3.LUT R21, R70, 0xffff0000, RZ, 0xc0, !PT ;  /* 0xffff000046157812 */ /* 0x000fe200078ec0ff */
[----:B------:R-:W-:Y:S01]  /*132a0*/  FMUL.FTZ R25, R25, R12 ;  /* 0x0000000c19197220 */ /* 0x000fe20000410000 */
[----:B------:R-:W-:Y:S01]  /*132b0*/  FFMA.FTZ R32, R13, R26, R32 ;  /* 0x0000001a0d207223 */ /* 0x000fe20000010020 */
[C---:B------:R-:W-:Y:S01]  /*132c0*/  FFMA.FTZ R34, R15.reuse, R12, -R20 ;  /* 0x0000000c0f227223 */ /* 0x040fe20000010814 */
[----:B------:R-:W-:Y:S01]  /*132d0*/  LOP3.LUT R13, R74, 0xffff0000, RZ, 0xc0, !PT ;  /* 0xffff00004a0d7812 */ /* 0x000fe200078ec0ff */
[----:B------:R-:W-:Y:S01]  /*132e0*/  FFMA.FTZ R35, R15, R28, R25 ;  /* 0x0000001c0f237223 */ /* 0x000fe20000010019 */
[----:B------:R-:W-:Y:S01]  /*132f0*/  LOP3.LUT R20, R71, 0xffff0000, RZ, 0xc0, !PT ;  /* 0xffff000047147812 */ /* 0x000fe200078ec0ff */
[----:B------:R-:W-:Y:S01]  /*13300*/  FMUL.FTZ R15, R8, R21 ;  /* 0x00000015080f7220 */ /* 0x000fe20000410000 */
[----:B------:R-:W-:Y:S01]  /*13310*/  LOP3.LUT R4, R4, 0xffff0000, RZ, 0xc0, !PT ;  /* 0xffff000004047812 */ /* 0x000fe200078ec0ff */
[-C--:B------:R-:W-:Y:S01]  /*13320*/  FMUL.FTZ R25, R8, R13.reuse ;  /* 0x0000000d08197220 */ /* 0x080fe20000410000 */
[----:B------:R-:W-:Y:S01]  /*13330*/  LOP3.LUT R12, R75, 0xffff0000, RZ, 0xc0, !PT ;  /* 0xffff00004b0c7812 */ /* 0x000fe200078ec0ff */
[----:B------:R-:W-:Y:S01]  /*13340*/  FMUL.FTZ R8, R9, R20 ;  /* 0x0000001409087220 */ /* 0x000fe20000410000 */
[----:B------:R-:W-:Y:S01]  /*13350*/  LOP3.LUT R5, R5, 0xffff0000, RZ, 0xc0, !PT ;  /* 0xffff000005057812 */ /* 0x000fe200078ec0ff */
[----:B------:R-:W-:Y:S01]  /*13360*/  FFMA.FTZ R26, R4, R13, -R15 ;  /* 0x0000000d041a7223 */ /* 0x000fe2000001080f */
[----:B------:R-:W-:-:S02]  /*13370*/  IMAD.U32 R24, R10, 0x10000, RZ ;  /* 0x000100000a187824 */ /* 0x000fc400078e00ff */
[-C--:B------:R-:W-:Y:S01]  /*13380*/  FMUL.FTZ R9, R9, R12.reuse ;  /* 0x0000000c09097220 */ /* 0x080fe20000410000 */
[----:B------:R-:W-:Y:S02]  /*13390*/  IMAD.U32 R15, R72, 0x10000, RZ ;  /* 0x00010000480f7824 */ /* 0x000fe400078e00ff */
        /* <DEDUP_REMOVED lines=35> */
.L_x_6065:
[----:B------:R-:W-:Y:S05]  /*135d0*/  BSYNC B0 ;  /* 0x0000000000007941 */ /* 0x000fea0003800000 */
.L_x_6043:
        /* <DEDUP_REMOVED lines=8> */
.L_x_6041:
[----:B0-23--:R-:W2:Y:S02]  /*13660*/  LDL R0, [R1+0x4] ;  /* 0x0000040001007983 */ /* 0x00dea40000100800 */
[----:B--2---:R-:W-:-:S13]  /*13670*/  R2UR UR4, R0 ;  /* 0x00000000000472ca */ /* 0x004fda00000e0000 */
[----:B------:R-:W-:-:S05]  /*13680*/  IMAD.U32 R0, RZ, RZ, UR4 ;  /* 0x00000004ff007e24 */ /* 0x000fca000f8e00ff */
[----:B------:R-:W-:-:S13]  /*13690*/  ISETP.NE.AND P0, PT, R0, 0x3, PT ;  /* 0x000000030000780c */ /* 0x000fda0003f05270 */
[----:B------:R-:W-:Y:S05]  /*136a0*/  @!P0 BRA `(.L_x_6094) ;  /* 0x0000000000048947 */ /* 0x000fea0003800000 */
[----:B------:R-:W-:Y:S01]  /*136b0*/  BPT.TRAP 0x1 ;  /* 0x000000040000795c */ /* 0x000fe20000300000 */
.L_x_6094:
[----:B------:R-:W-:Y:S01]  /*136c0*/  IMAD R8, R196, 0x8, R2 ;  /* 0x00000008c4087824 */ /* 0x000fe200078e0202 */
[----:B-1--4-:R-:W-:-:S04]  /*136d0*/  SHF.L.U32 R3, R200, 0x1f, RZ ;  /* 0x0000001fc8037819 */ /* 0x012fc800000006ff */
[----:B------:R0:W1:Y:S01]  /*136e0*/  SYNCS.PHASECHK.TRANS64.TRYWAIT P1, [R8+URZ+0x30830], R3 ;  /* 0x03083003080075a7 */ /* 0x000062000802017f */
[----:B------:R-:W-:Y:S05]  /*136f0*/  @!P0 BRA `(.L_x_6095) ;  /* 0x0000000000048947 */ /* 0x000fea0003800000 */
[----:B------:R-:W-:Y:S01]  /*13700*/  BPT.TRAP 0x1 ;  /* 0x000000040000795c */ /* 0x000fe20000300000 */
.L_x_6095:
[----:B-1----:R-:W-:Y:S05]  /*13710*/  @P1 BRA `(.L_x_6096) ;  /* 0x0000000000081947 */ /* 0x002fea0003800000 */
[----:B------:R-:W1:Y:S02]  /*13720*/  SYNCS.PHASECHK.TRANS64.TRYWAIT P1, [R8+URZ+0x30830], R3 ;  /* 0x03083003080075a7 */ /* 0x000e64000802017f */
[----:B-1----:R-:W-:Y:S05]  /*13730*/  @!P1 BRA `(.L_x_6097) ;  /* 0x0000016000289947 */ /* 0x002fea0003800000 */
.L_x_6096:
[----:B------:R-:W-:Y:S05]  /*13740*/  WARPSYNC.ALL ;  /* 0x0000000000007948 */ /* 0x000fea0003800000 */
[----:B------:R-:W-:Y:S01]  /*13750*/  VIADD R0, R2, 0x1e400 ;  /* 0x0001e40002007836 */ /* 0x000fe20000000000 */
        /* <DEDUP_REMOVED lines=37> */
[----:B------:R-:W-:Y:S01]  /*139b0*/  IMAD.MOV.U32 R7, RZ, RZ, 0x40000040 ;  /* 0x40000040ff077424 */ /* 0x000fe200078e00ff */
[----:B------:R-:W-:Y:S01]  /*139c0*/  UIADD3 UR36, UR4, 0x806, URZ ;  /* 0x0000080604247890 */ /* 0x000fe2000fffe03f */
[----:B--2---:R-:W-:Y:S01]  /*139d0*/  IMAD.U32 R10, RZ, RZ, UR8 ;  /* 0x00000008ff0a7e24 */ /* 0x004fe2000f8e00ff */
[----:B------:R-:W-:Y:S01]  /*139e0*/  UMOV UR37, 0x40000040 ;  /* 0x4000004000257882 */ /* 0x000fe20000000000 */
        /* <DEDUP_REMOVED lines=12> */
[----:B--2---:R-:W-:Y:S02]  /*13ab0*/  IMAD.U32 R10, RZ, RZ, UR8 ;  /* 0x00000008ff0a7e24 */ /* 0x004fe4000f8e00ff */
        /* <DEDUP_REMOVED lines=35> */
[----:B------:R-:W-:Y:S02]  /*13cf0*/  VIADD R6, R4, 0x304 ;  /* 0x0000030404067836 */ /* 0x000fe40000000000 */
[----:B------:R-:W-:Y:S02]  /*13d00*/  IMAD.MOV.U32 R7, RZ, RZ, 0x40000040 ;  /* 0x40000040ff077424 */ /* 0x000fe400078e00ff */
[----:B--2---:R-:W-:Y:S01]  /*13d10*/  IMAD.U32 R10, RZ, RZ, UR8 ;  /* 0x00000008ff0a7e24 */ /* 0x004fe2000f8e00ff */
[----:B------:R-:W-:Y:S01]  /*13d20*/  R2UR UR58, R6 ;  /* 0x00000000063a72ca */ /* 0x000fe200000e0000 */
[----:B------:R-:W-:Y:S01]  /*13d30*/  VIADD R6, R4, 0x306 ;  /* 0x0000030604067836 */ /* 0x000fe20000000000 */
[----:B------:R-:W-:Y:S01]  /*13d40*/  R2UR UR59, R7 ;  /* 0x00000000073b72ca */ /* 0x000fe200000e0000 */
[----:B------:R-:W-:-:S02]  /*13d50*/  IMAD.MOV.U32 R7, RZ, RZ, 0x40000040 ;  /* 0x40000040ff077424 */ /* 0x000fc400078e00ff */
        /* <DEDUP_REMOVED lines=40> */
[----:B--2---:R-:W-:Y:S05]  /*13fe0*/  @!P0 BRA `(.L_x_6098) ;  /* 0x0000000000048947 */ /* 0x004fea0003800000 */
[----:B------:R-:W-:Y:S01]  /*13ff0*/  BPT.TRAP 0x1 ;  /* 0x000000040000795c */ /* 0x000fe20000300000 */
.L_x_6098:
[----:B------:R-:W2:Y:S01]  /*14000*/  LDL.LU R6, [R1] ;  /* 0x0000000001067983 */ /* 0x000ea20000300800 */
[----:B------:R-:W3:Y:S01]  /*14010*/  LDC R12, c[0x0][0x448] ;  /* 0x00011200ff0c7b82 */ /* 0x000ee20000000800 */
[----:B------:R-:W-:Y:S01]  /*14020*/  ULDC UR4, c[0x0][0x9d8] ;  /* 0x0002760000047ab9 */ /* 0x000fe20000000800 */
[----:B------:R-:W-:Y:S01]  /*14030*/  ULDC UR38, c[0x0][0x9d8] ;  /* 0x0002760000267ab9 */ /* 0x000fe20000000800 */
[----:B------:R-:W4:Y:S01]  /*14040*/  LDL R4, [R1+0x3c] ;  /* 0x00003c0001047983 */ /* 0x000f220000100800 */
[----:B------:R-:W-:Y:S01]  /*14050*/  FMUL.FTZ R27, R27, UR4 ;  /* 0x000000041b1b7c20 */ /* 0x000fe20008410000 */
[----:B------:R-:W-:Y:S01]  /*14060*/  FMUL.FTZ R7, R29, UR4 ;  /* 0x000000041d077c20 */ /* 0x000fe20008410000 */
[----:B------:R-:W-:Y:S01]  /*14070*/  FMUL.FTZ R26, R26, UR4 ;  /* 0x000000041a1a7c20 */ /* 0x000fe20008410000 */
[----:B------:R-:W-:Y:S01]  /*14080*/  FMUL.FTZ R30, R30, UR4 ;  /* 0x000000041e1e7c20 */ /* 0x000fe20008410000 */
[----:B------:R5:W-:Y:S01]  /*14090*/  MUFU.TANH R82, R27 ;  /* 0x0000001b00527308 */ /* 0x000be20000002400 */
[----:B01----:R-:W-:Y:S01]  /*140a0*/  FMUL.FTZ R3, R25, UR4 ;  /* 0x0000000419037c20 */ /* 0x003fe20008410000 */
        /* <DEDUP_REMOVED lines=14> */
[----:B---3--:R-:W-:Y:S01]  /*14190*/  ISETP.NE.AND P4, PT, R12, 0x1, PT ;  /* 0x000000010c00780c */ /* 0x008fe20003f85270 */
[----:B------:R-:W-:Y:S01]  /*141a0*/  IMAD R12, R80, -0x60, R228 ;  /* 0xffffffa0500c7824 */ /* 0x000fe200078e02e4 */
        /* <DEDUP_REMOVED lines=11> */
[----:B-----5:R-:W5:Y:S01]  /*14260*/  @P4 LDC R27, c[0x0][0x44c] ;  /* 0x00011300ff1b4b82 */ /* 0x020f620000000800 */
[----:B------:R-:W-:Y:S01]  /*14270*/  FMUL.FTZ R67, R67, UR4 ;  /* 0x0000000443437c20 */ /* 0x000fe20008410000 */
[----:B------:R-:W-:Y:S01]  /*14280*/  FMUL.FTZ R70, R70, UR4 ;  /* 0x0000000446467c20 */ /* 0x000fe20008410000 */
[----:B------:R-:W-:Y:S01]  /*14290*/  FMUL.FTZ R71, R71, UR4 ;  /* 0x0000000447477c20 */ /* 0x000fe20008410000 */
[----:B------:R-:W-:Y:S01]  /*142a0*/  FMUL.FTZ R10, R33, UR4 ;  /* 0x00000004210a7c20 */ /* 0x000fe20008410000 */
[----:B------:R-:W3:Y:S01]  /*142b0*/  MUFU.TANH R34, R34 ;  /* 0x0000002200227308 */ /* 0x000ee20000002400 */
[----:B------:R-:W-:Y:S01]  /*142c0*/  FMUL.FTZ R33, R44, UR4 ;  /* 0x000000042c217c20 */ /* 0x000fe20008410000 */
[----:B------:R-:W-:Y:S01]  /*142d0*/  FMUL.FTZ R48, R48, UR4 ;  /* 0x0000000430307c20 */ /* 0x000fe20008410000 */
[----:B------:R-:W0:Y:S01]  /*142e0*/  @P4 LDC R29, c[0x0][0x450] ;  /* 0x00011400ff1d4b82 */ /* 0x000e220000000800 */
        /* <DEDUP_REMOVED lines=15> */
[----:B------:R-:W-:Y:S01]  /*143e0*/  ULDC UR39, c[0x0][0x9d8] ;  /* 0x0002760000277ab9 */ /* 0x000fe20000000800 */
[----:B------:R-:W-:Y:S01]  /*143f0*/  ULDC UR42, c[0x0][0x988] ;  /* 0x00026200002a7ab9 */ /* 0x000fe20000000800 */
[----:B------:R-:W-:Y:S01]  /*14400*/  ULDC UR43, c[0x0][0x988] ;  /* 0x00026200002b7ab9 */ /* 0x000fe20000000800 */
[----:B------:R-:W-:Y:S01]  /*14410*/  BSSY B0, `(.L_x_6099) ;  /* 0x00004c8000007945 */ /* 0x000fe20003800000 */
[----:B------:R-:W-:Y:S01]  /*14420*/  CS2R R118, SRZ ;  /* 0x0000000000767805 */ /* 0x000fe2000001ff00 */
[----:B------:R-:W3:Y:S01]  /*14430*/  MUFU.TANH R39, R39 ;  /* 0x0000002700277308 */ /* 0x000ee20000002400 */
[----:B------:R-:W-:-:S02]  /*14440*/  CS2R R116, SRZ ;  /* 0x0000000000747805 */ /* 0x000fc4000001ff00 */
[----:B------:R-:W-:Y:S02]  /*14450*/  CS2R R114, SRZ ;  /* 0x0000000000727805 */ /* 0x000fe4000001ff00 */
[----:B------:R-:W-:Y:S02]  /*14460*/  CS2R R112, SRZ ;  /* 0x0000000000707805 */ /* 0x000fe4000001ff00 */
[----:B------:R-:W-:Y:S02]  /*14470*/  CS2R R110, SRZ ;  /* 0x00000000006e7805 */ /* 0x000fe4000001ff00 */
[----:B------:R-:W-:Y:S02]  /*14480*/  CS2R R108, SRZ ;  /* 0x00000000006c7805 */ /* 0x000fe4000001ff00 */
[----:B------:R-:W-:Y:S02]  /*14490*/  CS2R R106, SRZ ;  /* 0x00000000006a7805 */ /* 0x000fe4000001ff00 */
[----:B------:R-:W-:Y:S01]  /*144a0*/  CS2R R104, SRZ ;  /* 0x0000000000687805 */ /* 0x000fe2000001ff00 */
[----:B------:R-:W3:Y:S01]  /*144b0*/  MUFU.TANH R42, R42 ;  /* 0x0000002a002a7308 */ /* 0x000ee20000002400 */
[----:B------:R-:W-:-:S07]  /*144c0*/  CS2R R102, SRZ ;  /* 0x0000000000667805 */ /* 0x000fce000001ff00 */
[----:B------:R-:W3:Y:S08]  /*144d0*/  MUFU.TANH R36, R43 ;  /* 0x0000002b00247308 */ /* 0x000ef00000002400 */
[----:B------:R-:W3:Y:S08]  /*144e0*/  MUFU.TANH R46, R46 ;  /* 0x0000002e002e7308 */ /* 0x000ef00000002400 */
[----:B------:R-:W3:Y:S08]  /*144f0*/  MUFU.TANH R47, R47 ;  /* 0x0000002f002f7308 */ /* 0x000ef00000002400 */
[----:B------:R3:W-:Y:S08]  /*14500*/  MUFU.TANH R32, R54 ;  /* 0x0000003600207308 */ /* 0x0007f00000002400 */
[----:B------:R-:W3:Y:S08]  /*14510*/  MUFU.TANH R50, R50 ;  /* 0x0000003200327308 */ /* 0x000ef00000002400 */
[----:B------:R-:W3:Y:S08]  /*14520*/  MUFU.TANH R51, R51 ;  /* 0x0000003300337308 */ /* 0x000ef00000002400 */
[----:B------:R-:W3:Y:S08]  /*14530*/  MUFU.TANH R40, R55 ;  /* 0x0000003700287308 */ /* 0x000ef00000002400 */
[----:B------:R-:W-:Y:S08]  /*14540*/  MUFU.TANH R28, R59 ;  /* 0x0000003b001c7308 */ /* 0x000ff00000002400 */
        /* <DEDUP_REMOVED lines=20> */
[----:B--2---:R-:W-:-:S04]  /*14690*/  LOP3.LUT R6, R6, 0xfffffffd, RZ, 0xc0, !PT ;  /* 0xfffffffd06067812 */ /* 0x004fc800078ec0ff */
[----:B------:R-:W-:Y:S01]  /*146a0*/  @P4 LOP3.LUT R6, R6, 0x2, RZ, 0xfc, !PT ;  /* 0x0000000206064812 */ /* 0x000fe200078efcff */
[----:B----4-:R-:W-:Y:S02]  /*146b0*/  IMAD.IADD R4, R4, 0x1, R226 ;  /* 0x0000000104047824 */ /* 0x010fe400078e02e2 */
[----:B------:R-:W-:Y:S02]  /*146c0*/  MUFU.TANH R45, R45 ;  /* 0x0000002d002d7308 */ /* 0x000fe40000002400 */
[----:B------:R5:W-:Y:S06]  /*146d0*/  STL [R1], R6 ;  /* 0x0000000601007387 */ /* 0x000bec0000100800 */
[----:B------:R-:W-:Y:S01]  /*146e0*/  MUFU.TANH R98, R68 ;  /* 0x0000004400627308 */ /* 0x000fe20000002400 */
[----:B-----5:R-:W-:Y:S01]  /*146f0*/  @P4 IMAD.HI.U32 R6, R4, R27, RZ ;  /* 0x0000001b04064227 */ /* 0x020fe200078e00ff */
[----:B------:R-:W-:-:S03]  /*14700*/  IADD3 R27, -R229, 0x60, R12 ;  /* 0x00000060e51b7810 */ /* 0x000fc60007ffe10c */
[----:B------:R-:W-:-:S03]  /*14710*/  FMUL.FTZ R12, R58, UR4 ;  /* 0x000000043a0c7c20 */ /* 0x000fc60008410000 */
[----:B------:R-:W-:Y:S01]  /*14720*/  MUFU.TANH R49, R49 ;  /* 0x0000003100317308 */ /* 0x000fe20000002400 */
[----:B0-----:R-:W-:Y:S01]  /*14730*/  @P4 SHF.R.U32.HI R4, RZ, R29, R6 ;  /* 0x0000001dff044219 */ /* 0x001fe20000011606 */
[----:B------:R-:W-:-:S04]  /*14740*/  IMAD R6, R80, -0x60, RZ ;  /* 0xffffffa050067824 */ /* 0x000fc800078e02ff */
[----:B------:R-:W0:Y:S01]  /*14750*/  SHFL.IDX PT, R14, R4, 0x1, 0x1c1f ;  /* 0x003c1f00040e7f89 */ /* 0x000e2200000e0000 */
[----:B------:R-:W-:Y:S01]  /*14760*/  IADD3 R6, -R229, 0x61, R6 ;  /* 0x00000061e5067810 */ /* 0x000fe20007ffe106 */
[----:B------:R-:W2:Y:S03]  /*14770*/  MUFU.TANH R12, R12 ;  /* 0x0000000c000c7308 */ /* 0x000ea60000002400 */
[----:B------:R-:W-:-:S05]  /*14780*/  IADD3 R84, -R227, R6, R228 ;  /* 0x00000006e3547210 */ /* 0x000fca0007ffe1e4 */
[----:B------:R-:W-:Y:S08]  /*14790*/  MUFU.TANH R53, R53 ;  /* 0x0000003500357308 */ /* 0x000ff00000002400 */
[----:B------:R-:W-:Y:S01]  /*147a0*/  MUFU.TANH R57, R57 ;  /* 0x0000003900397308 */ /* 0x000fe20000002400 */
[----:B0-----:R-:W-:-:S07]  /*147b0*/  VIADDMNMX R6, R14, R84, R27, PT ;  /* 0x000000540e067246 */ /* 0x001fce000380011b */
[----:B------:R-:W0:Y:S01]  /*147c0*/  MUFU.TANH R14, R70 ;  /* 0x00000046000e7308 */ /* 0x000e220000002400 */
[C---:B------:R-:W-:Y:S02]  /*147d0*/  ISETP.GT.AND P1, PT, R6.reuse, RZ, PT ;  /* 0x000000ff0600720c */ /* 0x040fe40003f24270 */
[C---:B------:R-:W-:Y:S02]  /*147e0*/  ISETP.GT.AND P2, PT, R6.reuse, 0x1, PT ;  /* 0x000000010600780c */ /* 0x040fe40003f44270 */
[----:B------:R-:W-:Y:S02]  /*147f0*/  ISETP.GT.AND P3, PT, R6, 0x8, PT ;  /* 0x000000080600780c */ /* 0x000fe40003f64270 */
[----:B------:R-:W-:Y:S01]  /*14800*/  FSEL R25, R25, -INF , P1 ;  /* 0xff80000019197808 */ /* 0x000fe20000800000 */
[----:B------:R-:W4:Y:S01]  /*14810*/  MUFU.TANH R61, R61 ;  /* 0x0000003d003d7308 */ /* 0x000f220000002400 */
[----:B------:R-:W-:Y:S02]  /*14820*/  FSEL R82, R82, -INF , P2 ;  /* 0xff80000052527808 */ /* 0x000fe40001000000 */
[----:B------:R-:W-:-:S02]  /*14830*/  ISETP.GT.AND P1, PT, R6, 0x9, PT ;  /* 0x000000090600780c */ /* 0x000fc40003f24270 */
[----:B-1----:R-:W-:Y:S02]  /*14840*/  FSEL R78, R30, -INF , P3 ;  /* 0xff8000001e4e7808 */ /* 0x002fe40001800000 */
[----:B------:R-:W-:Y:S01]  /*14850*/  FMNMX.FTZ R29, R25, R82, !PT ;  /* 0x00000052191d7209 */ /* 0x000fe20007810000 */
[----:B------:R-:W-:Y:S01]  /*14860*/  MUFU.TANH R96, R96 ;  /* 0x0000006000607308 */ /* 0x000fe20000002400 */
[----:B------:R-:W-:Y:S02]  /*14870*/  ISETP.GT.AND P2, PT, R6, 0x10, PT ;  /* 0x000000100600780c */ /* 0x000fe40003f44270 */
[----:B---3--:R-:W-:Y:S01]  /*14880*/  FSEL R76, R31, -INF , P1 ;  /* 0xff8000001f4c7808 */ /* 0x008fe20000800000 */
[----:B------:R-:W-:Y:S01]  /*14890*/  FMUL.FTZ R31, R64, UR4 ;  /* 0x00000004401f7c20 */ /* 0x000fe20008410000 */
[----:B------:R-:W-:Y:S01]  /*148a0*/  FMNMX.FTZ R29, R78, R29, !PT ;  /* 0x0000001d4e1d7209 */ /* 0x000fe20007810000 */
[----:B------:R-:W-:Y:S01]  /*148b0*/  ULDC UR4, c[0x0][0x988] ;  /* 0x0002620000047ab9 */ /* 0x000fe20000000800 */
[----:B------:R-:W-:Y:S01]  /*148c0*/  ISETP.GT.AND P1, PT, R6, 0x11, PT ;  /* 0x000000110600780c */ /* 0x000fe20003f24270 */
[----:B------:R-:W-:Y:S01]  /*148d0*/  MUFU.TANH R69, R69 ;  /* 0x0000004500457308 */ /* 0x000fe20000002400 */
[----:B------:R-:W-:-:S02]  /*148e0*/  FSEL R74, R34, -INF , P2 ;  /* 0xff800000224a7808 */ /* 0x000fc40001000000 */
[----:B------:R-:W-:Y:S02]  /*148f0*/  FMNMX.FTZ R29, R76, R29, !PT ;  /* 0x0000001d4c1d7209 */ /* 0x000fe40007810000 */
[----:B------:R-:W-:Y:S02]  /*14900*/  ISETP.GT.AND P2, PT, R6, 0x18, PT ;  /* 0x000000180600780c */ /* 0x000fe40003f44270 */
[----:B------:R-:W-:Y:S01]  /*14910*/  FSEL R72, R35, -INF , P1 ;  /* 0xff80000023487808 */ /* 0x000fe20000800000 */
[----:B------:R-:W1:Y:S01]  /*14920*/  MUFU.TANH R31, R31 ;  /* 0x0000001f001f7308 */ /* 0x000e620000002400 */
[----:B------:R-:W-:Y:S02]  /*14930*/  FMNMX.FTZ R29, R74, R29, !PT ;  /* 0x0000001d4a1d7209 */ /* 0x000fe40007810000 */
[----:B------:R-:W-:Y:S02]  /*14940*/  ISETP.GT.AND P1, PT, R6, 0x19, PT ;  /* 0x000000190600780c */ /* 0x000fe40003f24270 */
[----:B------:R-:W-:-:S02]  /*14950*/  FSEL R58, R38, -INF , P2 ;  /* 0xff800000263a7808 */ /* 0x000fc40001000000 */
[----:B------:R-:W-:Y:S02]  /*14960*/  FMNMX.FTZ R29, R72, R29, !PT ;  /* 0x0000001d481d7209 */ /* 0x000fe40007810000 */
[----:B------:R-:W-:Y:S02]  /*14970*/  ISETP.GT.AND P2, PT, R6, 0x20, PT ;  /* 0x000000200600780c */ /* 0x000fe40003f44270 */
[----:B------:R-:W-:Y:S02]  /*14980*/  FSEL R54, R39, -INF , P1 ;  /* 0xff80000027367808 */ /* 0x000fe40000800000 */
        /* <DEDUP_REMOVED lines=26> */
[----:B--2---:R-:W-:-:S02]  /*14b30*/  FSEL R50, R12, -INF , P2 ;  /* 0xff8000000c327808 */ /* 0x004fc40001000000 */
        /* <DEDUP_REMOVED lines=17> */
[----:B0-----:R-:W-:-:S02]  /*14c50*/  FSEL R14, R14, -INF , P2 ;  /* 0xff8000000e0e7808 */ /* 0x001fc40001000000 */
[----:B------:R-:W-:Y:S02]  /*14c60*/  FMNMX.FTZ R29, R20, R29, !PT ;  /* 0x0000001d141d7209 */ /* 0x000fe40007810000 */
[----:B------:R-:W-:Y:S02]  /*14c70*/  FSEL R6, R71, -INF , P1 ;  /* 0xff80000047067808 */ /* 0x000fe40000800000 */
[----:B------:R-:W-:-:S04]  /*14c80*/  FMNMX.FTZ R29, R14, R29, !PT ;  /* 0x0000001d0e1d7209 */ /* 0x000fc80007810000 */
[----:B------:R-:W-:-:S05]  /*14c90*/  FMNMX.FTZ R29, R6, R29, !PT ;  /* 0x0000001d061d7209 */ /* 0x000fca0007810000 */
[----:B------:R-:W0:Y:S02]  /*14ca0*/  SHFL.BFLY PT, R44, R29, 0x2, 0x1f ;  /* 0x0c401f001d2c7f89 */ /* 0x000e2400000e0000 */
[----:B0-----:R-:W-:Y:S02]  /*14cb0*/  FMNMX.FTZ R44, R29, R44, !PT ;  /* 0x0000002c1d2c7209 */ /* 0x001fe40007810000 */
[----:B------:R-:W0:Y:S04]  /*14cc0*/  SHFL.IDX PT, R29, R4, RZ, 0x1c1f ;  /* 0x001c1fff041d7589 */ /* 0x000e2800000e0000 */
[----:B------:R-:W2:Y:S01]  /*14cd0*/  SHFL.BFLY PT, R35, R44, 0x1, 0x1f ;  /* 0x0c201f002c237f89 */ /* 0x000ea200000e0000 */
[----:B0-----:R-:W-:-:S04]  /*14ce0*/  VIADDMNMX R29, R29, R84, R27, PT ;  /* 0x000000541d1d7246 */ /* 0x001fc8000380011b */
[C---:B------:R-:W-:Y:S02]  /*14cf0*/  ISETP.GT.AND P1, PT, R29.reuse, RZ, PT ;  /* 0x000000ff1d00720c */ /* 0x040fe40003f24270 */
[C---:B------:R-:W-:Y:S02]  /*14d00*/  ISETP.GT.AND P2, PT, R29.reuse, 0x1, PT ;  /* 0x000000011d00780c */ /* 0x040fe40003f44270 */
[----:B--2---:R-:W-:Y:S02]  /*14d10*/  FMNMX.FTZ R4, R44, R35, !PT ;  /* 0x000000232c047209 */ /* 0x004fe40007810000 */
[----:B------:R-:W-:Y:S02]  /*14d20*/  ISETP.GT.AND P3, PT, R29, 0x8, PT ;  /* 0x000000081d00780c */ /* 0x000fe40003f64270 */
[----:B------:R-:W-:Y:S02]  /*14d30*/  FSEL R44, R0, -INF , P1 ;  /* 0xff800000002c7808 */ /* 0x000fe40000800000 */
[----:B------:R-:W-:Y:S01]  /*14d40*/  FSEL R27, R3, -INF , P2 ;  /* 0xff800000031b7808 */ /* 0x000fe20001000000 */
[----:B------:R-:W-:Y:S01]  /*14d50*/  IMAD.U32 R3, RZ, RZ, UR4 ;  /* 0x00000004ff037e24 */ /* 0x000fe2000f8e00ff */
[----:B------:R-:W-:-:S02]  /*14d60*/  FSEL R48, R5, -INF , P3 ;  /* 0xff80000005307808 */ /* 0x000fc40001800000 */
[C---:B------:R-:W-:Y:S01]  /*14d70*/  ISETP.GT.AND P1, PT, R29.reuse, 0x9, PT ;  /* 0x000000091d00780c */ /* 0x040fe20003f24270 */
[----:B------:R-:W-:Y:S01]  /*14d80*/  FMUL.FTZ R0, R4, R3 ;  /* 0x0000000304007220 */ /* 0x000fe20000410000 */
        /* <DEDUP_REMOVED lines=10> */
[----:B------:R-:W-:-:S02]  /*14e30*/  FSETP.NEU.FTZ.AND P2, PT, R4, -INF , PT ;  /* 0xff8000000400780b */ /* 0x000fc40003f5d000 */
[----:B------:R-:W-:Y:S02]  /*14e40*/  ISETP.GT.AND P1, PT, R29, 0x19, PT ;  /* 0x000000191d00780c */ /* 0x000fe40003f24270 */
[----:B------:R-:W-:Y:S02]  /*14e50*/  FSEL R62, R11, -INF , P3 ;  /* 0xff8000000b3e7808 */ /* 0x000fe40001800000 */
[----:B------:R-:W-:Y:S02]  /*14e60*/  FMNMX.FTZ R7, R60, R7, !PT ;  /* 0x000000073c077209 */ /* 0x000fe40007810000 */
[----:B------:R-:W-:Y:S02]  /*14e70*/  FSEL R5, R0, RZ, P2 ;  /* 0x000000ff00057208 */ /* 0x000fe40001000000 */
[----:B------:R-:W-:Y:S02]  /*14e80*/  ISETP.GT.AND P2, PT, R29, 0x20, PT ;  /* 0x000000201d00780c */ /* 0x000fe40003f44270 */
[----:B------:R-:W-:Y:S01]  /*14e90*/  FSEL R66, R13, -INF , P1 ;  /* 0xff8000000d427808 */ /* 0x000fe20000800000 */
[--C-:B------:R-:W-:Y:S01]  /*14ea0*/  FFMA.FTZ R10, R82, R3, -R5.reuse ;  /* 0x00000003520a7223 */ /* 0x100fe20000010805 */
[----:B------:R-:W-:Y:S01]  /*14eb0*/  FMNMX.FTZ R7, R62, R7, !PT ;  /* 0x000000073e077209 */ /* 0x000fe20007810000 */
[-CC-:B------:R-:W-:Y:S01]  /*14ec0*/  FFMA.FTZ R64, R76, R3.reuse, -R5.reuse ;  /* 0x000000034c407223 */ /* 0x180fe20000010805 */
[----:B------:R-:W-:Y:S01]  /*14ed0*/  ISETP.GT.AND P1, PT, R29, 0x21, PT ;  /* 0x000000211d00780c */ /* 0x000fe20003f24270 */
[-CC-:B------:R-:W-:Y:S01]  /*14ee0*/  FFMA.FTZ R191, R78, R3.reuse, -R5.reuse ;  /* 0x000000034ebf7223 */ /* 0x180fe20000010805 */
[----:B------:R-:W-:Y:S01]  /*14ef0*/  FSEL R68, R21, -INF , P2 ;  /* 0xff80000015447808 */ /* 0x000fe20001000000 */
[--C-:B------:R-:W-:Y:S01]  /*14f00*/  FFMA.FTZ R185, R74, R3, -R5.reuse ;  /* 0x000000034ab97223 */ /* 0x100fe20000010805 */
[----:B------:R-:W-:Y:S01]  /*14f10*/  FMNMX.FTZ R7, R66, R7, !PT ;  /* 0x0000000742077209 */ /* 0x000fe20007810000 */
[-CC-:B------:R-:W-:Y:S01]  /*14f20*/  FFMA.FTZ R187, R58, R3.reuse, -R5.reuse ;  /* 0x000000033abb7223 */ /* 0x180fe20000010805 */
[----:B------:R-:W-:Y:S01]  /*14f30*/  ISETP.GT.AND P2, PT, R29, 0x28, PT ;  /* 0x000000281d00780c */ /* 0x000fe20003f44270 */
[--C-:B------:R-:W-:Y:S01]  /*14f40*/  FFMA.FTZ R189, R25, R3, -R5.reuse ;  /* 0x0000000319bd7223 */ /* 0x100fe20000010805 */
[----:B------:R-:W-:Y:S01]  /*14f50*/  FSEL R70, R15, -INF , P1 ;  /* 0xff8000000f467808 */ /* 0x000fe20000800000 */
[----:B------:R-:W-:Y:S01]  /*14f60*/  MUFU.EX2 R10, R10 ;  /* 0x0000000a000a7308 */ /* 0x000fe20000000800 */
[----:B------:R-:W-:Y:S01]  /*14f70*/  FMNMX.FTZ R7, R68, R7, !PT ;  /* 0x0000000744077209 */ /* 0x000fe20007810000 */
[-CC-:B------:R-:W-:Y:S01]  /*14f80*/  FFMA.FTZ R72, R72, R3.reuse, -R5.reuse ;  /* 0x0000000348487223 */ /* 0x180fe20000010805 */
[----:B------:R-:W-:Y:S01]  /*14f90*/  ISETP.GT.AND P1, PT, R29, 0x29, PT ;  /* 0x000000291d00780c */ /* 0x000fe20003f24270 */
[-CC-:B------:R-:W-:Y:S01]  /*14fa0*/  FFMA.FTZ R169, R12, R3.reuse, -R5.reuse ;  /* 0x000000030ca97223 */ /* 0x180fe20000010805 */
[----:B------:R-:W-:Y:S01]  /*14fb0*/  FSEL R82, R33, -INF , P2 ;  /* 0xff80000021527808 */ /* 0x000fe20001000000 */
[--C-:B------:R-:W-:Y:S01]  /*14fc0*/  FFMA.FTZ R12, R20, R3, -R5.reuse ;  /* 0x00000003140c7223 */ /* 0x100fe20000010805 */
[----:B------:R-:W-:Y:S01]  /*14fd0*/  FMNMX.FTZ R7, R70, R7, !PT ;  /* 0x0000000746077209 */ /* 0x000fe20007810000 */
[----:B------:R-:W0:Y:S01]  /*14fe0*/  @P4 LDC R33, c[0x0][0x450] ;  /* 0x00011400ff214b82 */ /* 0x000e220000000800 */
[----:B------:R-:W-:Y:S01]  /*14ff0*/  ISETP.GT.AND P2, PT, R29, 0x30, PT ;  /* 0x000000301d00780c */ /* 0x000fe20003f44270 */
[----:B------:R-:W2:Y:S01]  /*15000*/  MUFU.EX2 R189, R189 ;  /* 0x000000bd00bd7308 */ /* 0x000ea20000000800 */
[----:B------:R-:W-:Y:S01]  /*15010*/  FSEL R84, R45, -INF , P1 ;  /* 0xff8000002d547808 */ /* 0x000fe20000800000 */
[--C-:B------:R-:W-:Y:S01]  /*15020*/  FFMA.FTZ R54, R54, R3, -R5.reuse ;  /* 0x0000000336367223 */ /* 0x100fe20000010805 */
[----:B------:R-:W-:Y:S01]  /*15030*/  FMNMX.FTZ R7, R82, R7, !PT ;  /* 0x0000000752077209 */ /* 0x000fe20007810000 */
[--C-:B------:R-:W-:Y:S01]  /*15040*/  FFMA.FTZ R171, R14, R3, -R5.reuse ;  /* 0x000000030eab7223 */ /* 0x100fe20000010805 */
[C---:B------:R-:W-:Y:S01]  /*15050*/  ISETP.GT.AND P1, PT, R29.reuse, 0x31, PT ;  /* 0x000000311d00780c */ /* 0x040fe20003f24270 */
[----:B------:R-:W-:Y:S01]  /*15060*/  IMAD.MOV.U32 R14, RZ, RZ, R226 ;  /* 0x000000ffff0e7224 */ /* 0x000fe200078e00e2 */
[----:B------:R-:W-:Y:S01]  /*15070*/  FSEL R86, R86, -INF , P2 ;  /* 0xff80000056567808 */ /* 0x000fe20001000000 */
[----:B------:R-:W3:Y:S01]  /*15080*/  MUFU.EX2 R191, R191 ;  /* 0x000000bf00bf7308 */ /* 0x000ee20000000800 */
[----:B------:R-:W-:Y:S01]  /*15090*/  FMNMX.FTZ R7, R84, R7, !PT ;  /* 0x0000000754077209 */ /* 0x000fe20007810000 */
[-CC-:B------:R-:W-:Y:S01]  /*150a0*/  FFMA.FTZ R181, R38, R3.reuse, -R5.reuse ;  /* 0x0000000326b57223 */ /* 0x180fe20000010805 */
[----:B------:R-:W-:Y:S01]  /*150b0*/  ISETP.GT.AND P2, PT, R29, 0x38, PT ;  /* 0x000000381d00780c */ /* 0x000fe20003f44270 */
[-CC-:B------:R-:W-:Y:S01]  /*150c0*/  FFMA.FTZ R36, R36, R3.reuse, -R5.reuse ;  /* 0x0000000324247223 */ /* 0x180fe20000010805 */
[----:B------:R-:W-:Y:S01]  /*150d0*/  FSEL R90, R49, -INF , P1 ;  /* 0xff800000315a7808 */ /* 0x000fe20000800000 */
[--C-:B------:R-:W-:Y:S01]  /*150e0*/  FFMA.FTZ R183, R34, R3, -R5.reuse ;  /* 0x0000000322b77223 */ /* 0x100fe20000010805 */
[----:B------:R-:W-:Y:S01]  /*150f0*/  FMNMX.FTZ R7, R86, R7, !PT ;  /* 0x0000000756077209 */ /* 0x000fe20007810000 */
[----:B------:R-:W5:Y:S01]  /*15100*/  MUFU.EX2 R64, R64 ;  /* 0x0000004000407308 */ /* 0x000f620000000800 */
[C---:B------:R-:W-:Y:S01]  /*15110*/  ISETP.GT.AND P1, PT, R29.reuse, 0x39, PT ;  /* 0x000000391d00780c */ /* 0x040fe20003f24270 */
[-CC-:B------:R-:W-:Y:S01]  /*15120*/  FFMA.FTZ R177, R30, R3.reuse, -R5.reuse ;  /* 0x000000031eb17223 */ /* 0x180fe20000010805 */
[----:B------:R-:W-:Y:S01]  /*15130*/  FSEL R88, R88, -INF , P2 ;  /* 0xff80000058587808 */ /* 0x000fe20001000000 */
[--C-:B------:R-:W-:Y:S01]  /*15140*/  FFMA.FTZ R179, R32, R3, -R5.reuse ;  /* 0x0000000320b37223 */ /* 0x100fe20000010805 */
[----:B------:R-:W-:Y:S01]  /*15150*/  FMNMX.FTZ R7, R90, R7, !PT ;  /* 0x000000075a077209 */ /* 0x000fe20007810000 */
[-CC-:B------:R-:W-:Y:S01]  /*15160*/  FFMA.FTZ R34, R46, R3.reuse, -R5.reuse ;  /* 0x000000032e227223 */ /* 0x180fe20000010805 */
[----:B------:R-:W-:Y:S01]  /*15170*/  ISETP.GT.AND P2, PT, R29, 0x40, PT ;  /* 0x000000401d00780c */ /* 0x000fe20003f44270 */
[----:B------:R-:W5:Y:S01]  /*15180*/  MUFU.EX2 R185, R185 ;  /* 0x000000b900b97308 */ /* 0x000f620000000800 */
[----:B------:R-:W-:Y:S01]  /*15190*/  FSEL R76, R53, -INF , P1 ;  /* 0xff800000354c7808 */ /* 0x000fe20000800000 */
[--C-:B------:R-:W-:Y:S01]  /*151a0*/  FFMA.FTZ R30, R42, R3, -R5.reuse ;  /* 0x000000032a1e7223 */ /* 0x100fe20000010805 */
[----:B------:R-:W-:Y:S01]  /*151b0*/  FMNMX.FTZ R7, R88, R7, !PT ;  /* 0x0000000758077209 */ /* 0x000fe20007810000 */
[-CC-:B------:R-:W-:Y:S01]  /*151c0*/  FFMA.FTZ R32, R40, R3.reuse, -R5.reuse ;  /* 0x0000000328207223 */ /* 0x180fe20000010805 */
[----:B------:R-:W-:Y:S01]  /*151d0*/  ISETP.GT.AND P1, PT, R29, 0x41, PT ;  /* 0x000000411d00780c */ /* 0x000fe20003f24270 */
[--C-:B------:R-:W-:Y:S01]  /*151e0*/  FFMA.FTZ R173, R50, R3, -R5.reuse ;  /* 0x0000000332ad7223 */ /* 0x100fe20000010805 */
[----:B------:R-:W-:Y:S01]  /*151f0*/  FSEL R78, R37, -INF , P2 ;  /* 0xff800000254e7808 */ /* 0x000fe20001000000 */
[----:B------:R-:W5:Y:S01]  /*15200*/  MUFU.EX2 R72, R72 ;  /* 0x0000004800487308 */ /* 0x000f620000000800 */
[----:B------:R-:W-:Y:S01]  /*15210*/  FMNMX.FTZ R7, R76, R7, !PT ;  /* 0x000000074c077209 */ /* 0x000fe20007810000 */
[-CC-:B------:R-:W-:Y:S01]  /*15220*/  FFMA.FTZ R28, R28, R3.reuse, -R5.reuse ;  /* 0x000000031c1c7223 */ /* 0x180fe20000010805 */
[----:B------:R-:W-:Y:S01]  /*15230*/  ISETP.GT.AND P2, PT, R29, 0x48, PT ;  /* 0x000000481d00780c */ /* 0x000fe20003f44270 */
[-CC-:B------:R-:W-:Y:S01]  /*15240*/  FFMA.FTZ R175, R26, R3.reuse, -R5.reuse ;  /* 0x000000031aaf7223 */ /* 0x180fe20000010805 */
[----:B------:R-:W-:Y:S01]  /*15250*/  FSEL R74, R57, -INF , P1 ;  /* 0xff800000394a7808 */ /* 0x000fe20000800000 */
[--C-:B------:R-:W-:Y:S01]  /*15260*/  FFMA.FTZ R24, R24, R3, -R5.reuse ;  /* 0x0000000318187223 */ /* 0x100fe20000010805 */
[----:B------:R-:W-:Y:S01]  /*15270*/  FMNMX.FTZ R7, R78, R7, !PT ;  /* 0x000000074e077209 */ /* 0x000fe20007810000 */
[----:B------:R-:W-:Y:S01]  /*15280*/  MUFU.EX2 R187, R187 ;  /* 0x000000bb00bb7308 */ /* 0x000fe20000000800 */
[----:B------:R-:W-:Y:S01]  /*15290*/  ISETP.GT.AND P1, PT, R29, 0x49, PT ;  /* 0x000000491d00780c */ /* 0x000fe20003f24270 */
[----:B------:R-:W-:Y:S01]  /*152a0*/  FFMA.FTZ R5, R6, R3, -R5 ;  /* 0x0000000306057223 */ /* 0x000fe20000010805 */
[----:B------:R-:W-:-:S02]  /*152b0*/  FSEL R92, R92, -INF , P2 ;  /* 0xff8000005c5c7808 */ /* 0x000fc40001000000 */
[----:B------:R-:W-:Y:S02]  /*152c0*/  CS2R R50, SRZ ;  /* 0x0000000000327805 */ /* 0x000fe4000001ff00 */
[----:B------:R-:W-:Y:S02]  /*152d0*/  FMNMX.FTZ R7, R74, R7, !PT ;  /* 0x000000074a077209 */ /* 0x000fe40007810000 */
[----:B------:R-:W-:Y:S02]  /*152e0*/  CS2R R46, SRZ ;  /* 0x00000000002e7805 */ /* 0x000fe4000001ff00 */
[----:B------:R-:W-:Y:S01]  /*152f0*/  ISETP.GT.AND P2, PT, R29, 0x50, PT ;  /* 0x000000501d00780c */ /* 0x000fe20003f44270 */
[----:B------:R-:W-:Y:S01]  /*15300*/  MUFU.EX2 R54, R54 ;  /* 0x0000003600367308 */ /* 0x000fe20000000800 */
[----:B----4-:R-:W-:Y:S02]  /*15310*/  FSEL R94, R61, -INF , P1 ;  /* 0xff8000003d5e7808 */ /* 0x010fe40000800000 */
[----:B------:R-:W-:-:S02]  /*15320*/  CS2R R42, SRZ ;  /* 0x00000000002a7805 */ /* 0x000fc4000001ff00 */
[----:B------:R-:W-:Y:S02]  /*15330*/  FMNMX.FTZ R7, R92, R7, !PT ;  /* 0x000000075c077209 */ /* 0x000fe40007810000 */
[----:B------:R-:W-:Y:S02]  /*15340*/  CS2R R40, SRZ ;  /* 0x0000000000287805 */ /* 0x000fe4000001ff00 */
[----:B------:R-:W-:Y:S02]  /*15350*/  ISETP.GT.AND P1, PT, R29, 0x51, PT ;  /* 0x000000511d00780c */ /* 0x000fe40003f24270 */
[----:B------:R-:W-:Y:S02]  /*15360*/  CS2R R38, SRZ ;  /* 0x0000000000267805 */ /* 0x000fe4000001ff00 */
[----:B-1----:R-:W-:Y:S01]  /*15370*/  FSEL R58, R31, -INF , P2 ;  /* 0xff8000001f3a7808 */ /* 0x002fe20001000000 */
[----:B------:R-:W-:Y:S01]  /*15380*/  MUFU.EX2 R181, R181 ;  /* 0x000000b500b57308 */ /* 0x000fe20000000800 */
[----:B------:R-:W-:Y:S01]  /*15390*/  FMNMX.FTZ R7, R94, R7, !PT ;  /* 0x000000075e077209 */ /* 0x000fe20007810000 */
[----:B------:R-:W1:Y:S01]  /*153a0*/  @P4 LDC R31, c[0x0][0x44c] ;  /* 0x00011300ff1f4b82 */ /* 0x000e620000000800 */
[----:B------:R-:W-:-:S02]  /*153b0*/  ISETP.GT.AND P2, PT, R29, 0x58, PT ;  /* 0x000000581d00780c */ /* 0x000fc40003f44270 */
[----:B------:R-:W-:Y:S02]  /*153c0*/  FSEL R96, R96, -INF , P1 ;  /* 0xff80000060607808 */ /* 0x000fe40000800000 */
[----:B------:R-:W-:Y:S01]  /*153d0*/  FMNMX.FTZ R7, R58, R7, !PT ;  /* 0x000000073a077209 */ /* 0x000fe20007810000 */
[----:B------:R-:W-:Y:S01]  /*153e0*/  MUFU.EX2 R36, R36 ;  /* 0x0000002400247308 */ /* 0x000fe20000000800 */
[----:B------:R-:W-:Y:S01]  /*153f0*/  ISETP.GT.AND P1, PT, R29, 0x59, PT ;  /* 0x000000591d00780c */ /* 0x000fe20003f24270 */
[----:B------:R-:W-:Y:S01]  /*15400*/  VIADD R29, R8, 0x30840 ;  /* 0x00030840081d7836 */ /* 0x000fe20000000000 */
[----:B------:R-:W-:Y:S01]  /*15410*/  FSEL R98, R98, -INF , P2 ;  /* 0xff80000062627808 */ /* 0x000fe20001000000 */
[----:B--2---:R-:W-:Y:S01]  /*15420*/  FADD.FTZ R8, R189, R10 ;  /* 0x0000000abd087221 */ /* 0x004fe20000010000 */
[----:B------:R-:W-:Y:S02]  /*15430*/  FMNMX.FTZ R7, R96, R7, !PT ;  /* 0x0000000760077209 */ /* 0x000fe40007810000 */
[----:B------:R-:W-:Y:S01]  /*15440*/  FSEL R100, R69, -INF , P1 ;  /* 0xff80000045647808 */ /* 0x000fe20000800000 */
[----:B------:R-:W-:Y:S01]  /*15450*/  MUFU.EX2 R183, R183 ;  /* 0x000000b700b77308 */ /* 0x000fe20000000800 */
[----:B------:R-:W-:-:S02]  /*15460*/  FMNMX.FTZ R7, R98, R7, !PT ;  /* 0x0000000762077209 */ /* 0x000fc40007810000 */
[----:B------:R-:W-:Y:S02]  /*15470*/  PRMT R29, R218, 0x654, R29 ;  /* 0x00000654da1d7816 */ /* 0x000fe4000000001d */
[----:B------:R-:W-:Y:S02]  /*15480*/  FMNMX.FTZ R7, R100, R7, !PT ;  /* 0x0000000764077209 */ /* 0x000fe40007810000 */
[----:B------:R2:W-:Y:S01]  /*15490*/  SYNCS.ARRIVE.TRANS64.RED.A1T0 RZ, [R29+URZ], RZ ;  /* 0x000000ff1dff79a7 */ /* 0x0005e2000810043f */
[----:B------:R-:W-:Y:S01]  /*154a0*/  MUFU.EX2 R34, R34 ;  /* 0x0000002200227308 */ /* 0x000fe20000000800 */
[----:B------:R-:W-:Y:S01]  /*154b0*/  F2FP.BF16.F32.PACK_AB R189, R10, R189 ;  /* 0x000000bd0abd723e */ /* 0x000fe200000010ff */
[----:B------:R-:W4:Y:S01]  /*154c0*/  SHFL.BFLY PT, R0, R7, 0x2, 0x1f ;  /* 0x0c401f0007007f89 */ /* 0x000f2200000e0000 */
[----:B-1----:R-:W-:-:S05]  /*154d0*/  @P4 IMAD.HI.U32 R20, R226, R31, RZ ;  /* 0x0000001fe2144227 */ /* 0x002fca00078e00ff */
[----:B0-----:R-:W-:Y:S01]  /*154e0*/  @P4 SHF.R.U32.HI R14, RZ, R33, R20 ;  /* 0x00000021ff0e4219 */ /* 0x001fe20000011614 */
[----:B---3--:R-:W-:Y:S01]  /*154f0*/  FADD.FTZ R33, R191, R8 ;  /* 0x00000008bf217221 */ /* 0x008fe20000010000 */
[----:B------:R-:W-:Y:S01]  /*15500*/  MUFU.EX2 R177, R177 ;  /* 0x000000b100b17308 */ /* 0x000fe20000000800 */
[----:B-----5:R-:W-:Y:S02]  /*15510*/  F2FP.BF16.F32.PACK_AB R191, R64, R191 ;  /* 0x000000bf40bf723e */ /* 0x020fe400000010ff */
[----:B------:R-:W-:Y:S01]  /*15520*/  IADD3 R20, R14, R228, -R227 ;  /* 0x000000e40e147210 */ /* 0x000fe20007ffe8e3 */
[----:B------:R-:W-:Y:S01]  /*15530*/  FADD.FTZ R14, R64, R33 ;  /* 0x00000021400e7221 */ /* 0x000fe20000010000 */
[----:B------:R-:W-:-:S03]  /*15540*/  CS2R R64, SRZ ;  /* 0x0000000000407805 */ /* 0x000fc6000001ff00 */
[----:B------:R-:W-:Y:S01]  /*15550*/  FADD.FTZ R33, R185, R14 ;  /* 0x0000000eb9217221 */ /* 0x000fe20000010000 */
[----:B------:R-:W-:Y:S01]  /*15560*/  MUFU.EX2 R30, R30 ;  /* 0x0000001e001e7308 */ /* 0x000fe20000000800 */
[----:B------:R-:W-:Y:S01]  /*15570*/  IMAD.HI R20, R20, 0x2aaaaaab, RZ ;  /* 0x2aaaaaab14147827 */ /* 0x000fe200078e02ff */
[----:B------:R-:W-:-:S04]  /*15580*/  F2FP.BF16.F32.PACK_AB R185, R72, R185 ;  /* 0x000000b948b9723e */ /* 0x000fc800000010ff */
[----:B------:R-:W-:Y:S02]  /*15590*/  SHF.R.U32.HI R37, RZ, 0x1f, R20 ;  /* 0x0000001fff257819 */ /* 0x000fe40000011614 */
[----:B----4-:R-:W-:Y:S01]  /*155a0*/  FMNMX.FTZ R9, R7, R0, !PT ;  /* 0x0000000007097209 */ /* 0x010fe20007810000 */
[----:B------:R-:W-:Y:S04]  /*155b0*/  MUFU.EX2 R179, R179 ;  /* 0x000000b300b37308 */ /* 0x000fe80000000800 */
[----:B------:R-:W0:Y:S04]  /*155c0*/  SHFL.BFLY PT, R0, R9, 0x1, 0x1f ;  /* 0x0c201f0009007f89 */ /* 0x000e2800000e0000 */
        /* <DEDUP_REMOVED lines=26> */
[-CC-:B--2---:R-:W-:Y:S01]  /*15770*/  FFMA.FTZ R29, R76, R3.reuse, -R13.reuse ;  /* 0x000000034c1d7223 */ /* 0x184fe2000001080d */
        /* <DEDUP_REMOVED lines=8> */
[----:B------:R-:W-:Y:S01]  /*15800*/  FFMA.FTZ R100, R100, R3, -R13 ;  /* 0x0000000364647223 */ /* 0x000fe2000001080d */
[----:B------:R-:W-:-:S02]  /*15810*/  CS2R R90, SRZ ;  /* 0x00000000005a7805 */ /* 0x000fc4000001ff00 */
[----:B------:R-:W-:Y:S02]  /*15820*/  CS2R R88, SRZ ;  /* 0x0000000000587805 */ /* 0x000fe4000001ff00 */
[----:B------:R-:W-:Y:S02]  /*15830*/  CS2R R86, SRZ ;  /* 0x0000000000567805 */ /* 0x000fe4000001ff00 */
[----:B------:R-:W-:Y:S01]  /*15840*/  CS2R R84, SRZ ;  /* 0x0000000000547805 */ /* 0x000fe2000001ff00 */
[----:B------:R-:W2:Y:S01]  /*15850*/  MUFU.EX2 R9, R9 ;  /* 0x0000000900097308 */ /* 0x000ea20000000800 */
[----:B0-----:R-:W-:Y:S01]  /*15860*/  FADD.FTZ R31, R188, R7 ;  /* 0x00000007bc1f7221 */ /* 0x001fe20000010000 */
[----:B------:R-:W-:Y:S02]  /*15870*/  F2FP.BF16.F32.PACK_AB R188, R7, R188 ;  /* 0x000000bc07bc723e */ /* 0x000fe400000010ff */
[----:B------:R-:W-:Y:S02]  /*15880*/  CS2R R82, SRZ ;  /* 0x0000000000527805 */ /* 0x000fe4000001ff00 */
[----:B------:R-:W-:-:S02]  /*15890*/  CS2R R78, SRZ ;  /* 0x00000000004e7805 */ /* 0x000fc4000001ff00 */
[----:B------:R-:W-:Y:S02]  /*158a0*/  CS2R R76, SRZ ;  /* 0x00000000004c7805 */ /* 0x000fe4000001ff00 */
[----:B------:R-:W-:Y:S02]  /*158b0*/  CS2R R70, SRZ ;  /* 0x0000000000467805 */ /* 0x000fe4000001ff00 */
[----:B------:R-:W-:Y:S01]  /*158c0*/  CS2R R68, SRZ ;  /* 0x0000000000447805 */ /* 0x000fe2000001ff00 */
[----:B------:R-:W0:Y:S01]  /*158d0*/  MUFU.EX2 R184, R184 ;  /* 0x000000b800b87308 */ /* 0x000e220000000800 */
[----:B-1----:R-:W-:Y:S01]  /*158e0*/  FADD.FTZ R8, R190, R31 ;  /* 0x0000001fbe087221 */ /* 0x002fe20000010000 */
[----:B------:R-:W-:Y:S02]  /*158f0*/  CS2R R66, SRZ ;  /* 0x0000000000427805 */ /* 0x000fe4000001ff00 */
[----:B------:R-:W-:Y:S02]  /*15900*/  CS2R R62, SRZ ;  /* 0x00000000003e7805 */ /* 0x000fe4000001ff00 */
[----:B------:R-:W-:-:S02]  /*15910*/  CS2R R60, SRZ ;  /* 0x00000000003c7805 */ /* 0x000fc4000001ff00 */
[----:B------:R-:W-:Y:S02]  /*15920*/  CS2R R56, SRZ ;  /* 0x0000000000387805 */ /* 0x000fe4000001ff00 */
[----:B------:R-:W-:Y:S02]  /*15930*/  CS2R R52, SRZ ;  /* 0x0000000000347805 */ /* 0x000fe4000001ff00 */
[----:B------:R-:W-:Y:S01]  /*15940*/  CS2R R48, SRZ ;  /* 0x0000000000307805 */ /* 0x000fe2000001ff00 */
[----:B------:R-:W1:Y:S01]  /*15950*/  MUFU.EX2 R11, R11 ;  /* 0x0000000b000b7308 */ /* 0x000e620000000800 */
[C---:B--2---:R-:W-:Y:S01]  /*15960*/  FADD.FTZ R31, R9.reuse, R8 ;  /* 0x00000008091f7221 */ /* 0x044fe20000010000 */
[----:B------:R-:W-:Y:S01]  /*15970*/  FADD.FTZ R8, R72, R33 ;  /* 0x0000002148087221 */ /* 0x000fe20000010000 */
[----:B------:R-:W-:Y:S02]  /*15980*/  F2FP.BF16.F32.PACK_AB R190, R9, R190 ;  /* 0x000000be09be723e */ /* 0x000fe400000010ff */
[----:B------:R-:W-:-:S02]  /*15990*/  CS2R R72, SRZ ;  /* 0x0000000000487805 */ /* 0x000fc4000001ff00 */
[----:B------:R-:W-:Y:S01]  /*159a0*/  CS2R R44, SRZ ;  /* 0x00000000002c7805 */ /* 0x000fe2000001ff00 */
[----:B------:R-:W-:Y:S01]  /*159b0*/  FADD.FTZ R35, R187, R8 ;  /* 0x00000008bb237221 */ /* 0x000fe20000010000 */
[----:B------:R-:W-:Y:S01]  /*159c0*/  F2FP.BF16.F32.PACK_AB R187, R54, R187 ;  /* 0x000000bb36bb723e */ /* 0x000fe200000010ff */
[----:B------:R-:W2:Y:S01]  /*159d0*/  MUFU.EX2 R186, R186 ;  /* 0x000000ba00ba7308 */ /* 0x000ea20000000800 */
[----:B0-----:R-:W-:Y:S01]  /*159e0*/  FADD.FTZ R6, R184, R31 ;  /* 0x0000001fb8067221 */ /* 0x001fe20000010000 */
[----:B------:R-:W-:Y:S01]  /*159f0*/  FADD.FTZ R8, R54, R35 ;  /* 0x0000002336087221 */ /* 0x000fe20000010000 */
[----:B------:R-:W-:-:S03]  /*15a00*/  CS2R R54, SRZ ;  /* 0x0000000000367805 */ /* 0x000fc6000001ff00 */
[----:B------:R-:W-:Y:S01]  /*15a10*/  FADD.FTZ R35, R181, R8 ;  /* 0x00000008b5237221 */ /* 0x000fe20000010000 */
[C---:B------:R-:W-:Y:S01]  /*15a20*/  F2FP.BF16.F32.PACK_AB R181, R36.reuse, R181 ;  /* 0x000000b524b5723e */ /* 0x040fe200000010ff */
[----:B------:R-:W0:Y:S01]  /*15a30*/  MUFU.EX2 R15, R15 ;  /* 0x0000000f000f7308 */ /* 0x000e220000000800 */
[C---:B-1----:R-:W-:Y:S01]  /*15a40*/  FADD.FTZ R33, R11.reuse, R6 ;  /* 0x000000060b217221 */ /* 0x042fe20000010000 */
[----:B------:R-:W-:Y:S01]  /*15a50*/  FADD.FTZ R8, R36, R35 ;  /* 0x0000002324087221 */ /* 0x000fe20000010000 */
[----:B------:R-:W-:-:S03]  /*15a60*/  F2FP.BF16.F32.PACK_AB R184, R11, R184 ;  /* 0x000000b80bb8723e */ /* 0x000fc600000010ff */
[----:B------:R-:W-:Y:S01]  /*15a70*/  FADD.FTZ R35, R183, R8 ;  /* 0x00000008b7237221 */ /* 0x000fe20000010000 */
[----:B------:R-:W-:Y:S01]  /*15a80*/  LEA.HI.SX32 R8, R20, R37, 0x1c ;  /* 0x0000002514087211 */ /* 0x000fe200078fe2ff */
[----:B------:R-:W1:Y:S01]  /*15a90*/  MUFU.EX2 R180, R180 ;  /* 0x000000b400b47308 */ /* 0x000e620000000800 */
[----:B--2---:R-:W-:Y:S01]  /*15aa0*/  FADD.FTZ R6, R186, R33 ;  /* 0x00000021ba067221 */ /* 0x004fe20000010000 */
[C---:B------:R-:W-:Y:S01]  /*15ab0*/  FADD.FTZ R10, R34.reuse, R35 ;  /* 0x00000023220a7221 */ /* 0x040fe20000010000 */
[----:B------:R-:W-:Y:S02]  /*15ac0*/  VIMNMX R223, R225, R8, !PT ;  /* 0x00000008e1df7248 */ /* 0x000fe40007fe0100 */
[----:B------:R-:W-:Y:S01]  /*15ad0*/  F2FP.BF16.F32.PACK_AB R183, R34, R183 ;  /* 0x000000b722b7723e */ /* 0x000fe200000010ff */
[----:B------:R-:W-:Y:S01]  /*15ae0*/  FADD.FTZ R35, R177, R10 ;  /* 0x0000000ab1237221 */ /* 0x000fe20000010000 */
[C---:B------:R-:W-:Y:S01]  /*15af0*/  F2FP.BF16.F32.PACK_AB R177, R30.reuse, R177 ;  /* 0x000000b11eb1723e */ /* 0x040fe200000010ff */
[----:B------:R-:W2:Y:S01]  /*15b00*/  MUFU.EX2 R21, R21 ;  /* 0x0000001500157308 */ /* 0x000ea20000000800 */
[C---:B0-----:R-:W-:Y:S01]  /*15b10*/  FADD.FTZ R33, R15.reuse, R6 ;  /* 0x000000060f217221 */ /* 0x041fe20000010000 */
[----:B------:R-:W-:Y:S01]  /*15b20*/  FADD.FTZ R10, R30, R35 ;  /* 0x000000231e0a7221 */ /* 0x000fe20000010000 */
[----:B------:R-:W-:-:S03]  /*15b30*/  F2FP.BF16.F32.PACK_AB R186, R15, R186 ;  /* 0x000000ba0fba723e */ /* 0x000fc600000010ff */
[----:B------:R-:W-:Y:S01]  /*15b40*/  FADD.FTZ R37, R179, R10 ;  /* 0x0000000ab3257221 */ /* 0x000fe20000010000 */
[----:B------:R-:W-:Y:S01]  /*15b50*/  F2FP.BF16.F32.PACK_AB R179, R32, R179 ;  /* 0x000000b320b3723e */ /* 0x000fe200000010ff */
[----:B------:R-:W0:Y:S01]  /*15b60*/  MUFU.EX2 R182, R182 ;  /* 0x000000b600b67308 */ /* 0x000e220000000800 */
[----:B-1----:R-:W-:Y:S01]  /*15b70*/  FADD.FTZ R6, R180, R33 ;  /* 0x00000021b4067221 */ /* 0x002fe20000010000 */
[----:B------:R-:W-:Y:S01]  /*15b80*/  FADD.FTZ R10, R32, R37 ;  /* 0x00000025200a7221 */ /* 0x000fe20000010000 */
[----:B------:R-:W-:-:S03]  /*15b90*/  CS2R R36, SRZ ;  /* 0x0000000000247805 */ /* 0x000fc6000001ff00 */
[----:B------:R-:W-:Y:S01]  /*15ba0*/  FADD.FTZ R7, R173, R10 ;  /* 0x0000000aad077221 */ /* 0x000fe20000010000 */
[----:B------:R-:W-:Y:S01]  /*15bb0*/  F2FP.BF16.F32.PACK_AB R173, R28, R173 ;  /* 0x000000ad1cad723e */ /* 0x000fe200000010ff */
        /* <DEDUP_REMOVED lines=12> */
[----:B------:R-:W-:Y:S02]  /*15c80*/  F2FP.BF16.F32.PACK_AB R176, R27, R176 ;  /* 0x000000b01bb0723e */ /* 0x000fe400000010ff */
[----:B------:R-:W-:-:S04]  /*15c90*/  CS2R R26, SRZ ;  /* 0x00000000001a7805 */ /* 0x000fc8000001ff00 */
[----:B------:R-:W0:Y:S01]  /*15ca0*/  MUFU.EX2 R172, R172 ;  /* 0x000000ac00ac7308 */ /* 0x000e220000000800 */
[----:B-1----:R-:W-:-:S07]  /*15cb0*/  FADD.FTZ R6, R178, R35 ;  /* 0x00000023b2067221 */ /* 0x002fce0000010000 */
[----:B------:R1:W3:Y:S01]  /*15cc0*/  MUFU.EX2 R31, R74 ;  /* 0x0000004a001f7308 */ /* 0x0002e20000000800 */
[C---:B--2---:R-:W-:Y:S01]  /*15cd0*/  FADD.FTZ R35, R29.reuse, R6 ;  /* 0x000000061d237221 */ /* 0x044fe20000010000 */
[----:B------:R-:W-:-:S06]  /*15ce0*/  F2FP.BF16.F32.PACK_AB R178, R29, R178 ;  /* 0x000000b21db2723e */ /* 0x000fcc00000010ff */
[----:B------:R-:W2:Y:S01]  /*15cf0*/  MUFU.EX2 R169, R169 ;  /* 0x000000a900a97308 */ /* 0x000ea20000000800 */
[----:B0-----:R-:W-:Y:S01]  /*15d00*/  FADD.FTZ R6, R172, R35 ;  /* 0x00000023ac067221 */ /* 0x001fe20000010000 */
[----:B-1----:R-:W-:Y:S02]  /*15d10*/  CS2R R74, SRZ ;  /* 0x00000000004a7805 */ /* 0x002fe4000001ff00 */
[----:B------:R-:W-:-:S04]  /*15d20*/  CS2R R34, SRZ ;  /* 0x0000000000227805 */ /* 0x000fc8000001ff00 */
[----:B------:R-:W0:Y:S01]  /*15d30*/  MUFU.EX2 R92, R92 ;  /* 0x0000005c005c7308 */ /* 0x000e220000000800 */
[C---:B---3--:R-:W-:Y:S01]  /*15d40*/  FADD.FTZ R11, R31.reuse, R6 ;  /* 0x000000061f0b7221 */ /* 0x048fe20000010000 */
[----:B------:R-:W-:Y:S01]  /*15d50*/  FADD.FTZ R6, R28, R7 ;  /* 0x000000071c067221 */ /* 0x000fe20000010000 */
[----:B------:R-:W-:Y:S02]  /*15d60*/  F2FP.BF16.F32.PACK_AB R172, R31, R172 ;  /* 0x000000ac1fac723e */ /* 0x000fe400000010ff */
[----:B------:R-:W-:Y:S02]  /*15d70*/  CS2R R30, SRZ ;  /* 0x00000000001e7805 */ /* 0x000fe4000001ff00 */
[----:B------:R-:W-:Y:S01]  /*15d80*/  CS2R R28, SRZ ;  /* 0x00000000001c7805 */ /* 0x000fe2000001ff00 */
[----:B------:R-:W-:Y:S01]  /*15d90*/  FADD.FTZ R7, R175, R6 ;  /* 0x00000006af077221 */ /* 0x000fe20000010000 */
[C---:B------:R-:W-:Y:S01]  /*15da0*/  F2FP.BF16.F32.PACK_AB R175, R24.reuse, R175 ;  /* 0x000000af18af723e */ /* 0x040fe200000010ff */
[----:B------:R-:W1:Y:S02]  /*15db0*/  MUFU.EX2 R12, R12 ;  /* 0x0000000c000c7308 */ /* 0x000e640000000800 */
[----:B------:R-:W-:Y:S01]  /*15dc0*/  FADD.FTZ R6, R24, R7 ;  /* 0x0000000718067221 */ /* 0x000fe20000010000 */
[----:B------:R-:W-:-:S03]  /*15dd0*/  CS2R R24, SRZ ;  /* 0x0000000000187805 */ /* 0x000fc6000001ff00 */
[----:B--2---:R-:W-:Y:S02]  /*15de0*/  FADD.FTZ R7, R169, R6 ;  /* 0x00000006a9077221 */ /* 0x004fe40000010000 */
[----:B------:R2:W3:Y:S01]  /*15df0*/  MUFU.EX2 R13, R94 ;  /* 0x0000005e000d7308 */ /* 0x0004e20000000800 */
[----:B0-----:R-:W-:-:S07]  /*15e00*/  FADD.FTZ R10, R92, R11 ;  /* 0x0000000b5c0a7221 */ /* 0x001fce0000010000 */
[----:B------:R-:W0:Y:S01]  /*15e10*/  MUFU.EX2 R58, R58 ;  /* 0x0000003a003a7308 */ /* 0x000e220000000800 */
[C---:B-1----:R-:W-:Y:S01]  /*15e20*/  FADD.FTZ R6, R12.reuse, R7 ;  /* 0x000000070c067221 */ /* 0x042fe20000010000 */
[----:B------:R-:W-:Y:S01]  /*15e30*/  F2FP.BF16.F32.PACK_AB R169, R12, R169 ;  /* 0x000000a90ca9723e */ /* 0x000fe200000010ff */
[----:B------:R-:W-:Y:S01]  /*15e40*/  VIADD R12, R80, 0xfffffffe ;  /* 0xfffffffe500c7836 */ /* 0x000fe20000000000 */
[----:B--2---:R-:W-:Y:S02]  /*15e50*/  CS2R R94, SRZ ;  /* 0x00000000005e7805 */ /* 0x004fe4000001ff00 */
[----:B------:R-:W-:Y:S02]  /*15e60*/  CS2R R80, SRZ ;  /* 0x0000000000507805 */ /* 0x000fe4000001ff00 */
[----:B------:R1:W2:Y:S01]  /*15e70*/  MUFU.EX2 R33, R96 ;  /* 0x0000006000217308 */ /* 0x0002a20000000800 */
[----:B---3--:R-:W-:Y:S01]  /*15e80*/  FADD.FTZ R11, R13, R10 ;  /* 0x0000000a0d0b7221 */ /* 0x008fe20000010000 */
[----:B------:R-:W-:-:S02]  /*15e90*/  ISETP.GE.AND P1, PT, R12, R223, PT ;  /* 0x000000df0c00720c */ /* 0x000fc40003f26270 */
[----:B------:R-:W-:Y:S02]  /*15ea0*/  F2FP.BF16.F32.PACK_AB R174, R13, R92 ;  /* 0x0000005c0dae723e */ /* 0x000fe400000010ff */
[----:B------:R-:W-:Y:S02]  /*15eb0*/  CS2R R92, SRZ ;  /* 0x00000000005c7805 */ /* 0x000fe4000001ff00 */
[----:B------:R-:W-:Y:S01]  /*15ec0*/  MUFU.EX2 R171, R171 ;  /* 0x000000ab00ab7308 */ /* 0x000fe20000000800 */
[----:B0-----:R-:W-:Y:S01]  /*15ed0*/  FADD.FTZ R14, R58, R11 ;  /* 0x0000000b3a0e7221 */ /* 0x001fe20000010000 */
[----:B-1----:R-:W-:-:S06]  /*15ee0*/  CS2R R96, SRZ ;  /* 0x0000000000607805 */ /* 0x002fcc000001ff00 */
[----:B------:R-:W0:Y:S01]  /*15ef0*/  MUFU.EX2 R98, R98 ;  /* 0x0000006200627308 */ /* 0x000e220000000800 */
[C---:B--2---:R-:W-:Y:S01]  /*15f00*/  FADD.FTZ R11, R33.reuse, R14 ;  /* 0x0000000e210b7221 */ /* 0x044fe20000010000 */
[----:B------:R-:W-:Y:S02]  /*15f10*/  F2FP.BF16.F32.PACK_AB R168, R33, R58 ;  /* 0x0000003a21a8723e */ /* 0x000fe400000010ff */
[----:B------:R-:W-:Y:S02]  /*15f20*/  CS2R R58, SRZ ;  /* 0x00000000003a7805 */ /* 0x000fe4000001ff00 */
[----:B------:R-:W-:Y:S02]  /*15f30*/  CS2R R32, SRZ ;  /* 0x0000000000207805 */ /* 0x000fe4000001ff00 */
[----:B------:R1:W2:Y:S08]  /*15f40*/  MUFU.EX2 R9, R100 ;  /* 0x0000006400097308 */ /* 0x0002b00000000800 */
[----:B------:R3:W4:Y:S01]  /*15f50*/  MUFU.EX2 R10, R5 ;  /* 0x00000005000a7308 */ /* 0x0007220000000800 */
[----:B0-----:R-:W-:Y:S01]  /*15f60*/  FADD.FTZ R14, R98, R11 ;  /* 0x0000000b620e7221 */ /* 0x001fe20000010000 */
[----:B-1----:R-:W-:Y:S01]  /*15f70*/  CS2R R100, SRZ ;  /* 0x0000000000647805 */ /* 0x002fe2000001ff00 */
[----:B---3--:R-:W-:-:S02]  /*15f80*/  FADD.FTZ R5, R171, R6 ;  /* 0x00000006ab057221 */ /* 0x008fc40000010000 */
[C---:B--2---:R-:W-:Y:S01]  /*15f90*/  FADD.FTZ R7, R9.reuse, R14 ;  /* 0x0000000e09077221 */ /* 0x044fe20000010000 */
[----:B------:R-:W-:Y:S01]  /*15fa0*/  F2FP.BF16.F32.PACK_AB R170, R9, R98 ;  /* 0x0000006209aa723e */ /* 0x000fe200000010ff */
[----:B------:R-:W-:Y:S01]  /*15fb0*/  IMAD.MOV.U32 R14, RZ, RZ, 0x3f800000 ;  /* 0x3f800000ff0e7424 */ /* 0x000fe200078e00ff */
[----:B------:R-:W-:Y:S01]  /*15fc0*/  CS2R R98, SRZ ;  /* 0x0000000000627805 */ /* 0x000fe2000001ff00 */
[C---:B----4-:R-:W-:Y:S01]  /*15fd0*/  FADD.FTZ R6, R10.reuse, R5 ;  /* 0x000000050a067221 */ /* 0x050fe20000010000 */
[----:B------:R-:W-:Y:S01]  /*15fe0*/  F2FP.BF16.F32.PACK_AB R171, R10, R171 ;  /* 0x000000ab0aab723e */ /* 0x000fe200000010ff */
[----:B------:R-:W-:Y:S01]  /*15ff0*/  IMAD.MOV.U32 R5, RZ, RZ, 0x3f800000 ;  /* 0x3f800000ff057424 */ /* 0x000fe200078e00ff */
        /* <DEDUP_REMOVED lines=8> */
.L_x_6113:
[----:B------:R-:W-:-:S04]  /*16080*/  ISETP.NE.AND P1, PT, R9, 0x1, PT ;  /* 0x000000010900780c */ /* 0x000fc80003f25270 */
[----:B------:R-:W-:-:S04]  /*16090*/  SEL R200, RZ, 0x1, P1 ;  /* 0x00000001ffc87807 */ /* 0x000fc80000800000 */
[----:B------:R-:W-:Y:S01]  /*160a0*/  LOP3.LUT R200, R8, R200, RZ, 0x3c, !PT ;  /* 0x000000c808c87212 */ /* 0x000fe200078e3cff */
[----:B------:R-:W-:Y:S06]  /*160b0*/  @!P0 BRA `(.L_x_6101) ;  /* 0x0000000000048947 */ /* 0x000fec0003800000 */
[----:B------:R-:W-:Y:S01]  /*160c0*/  BPT.TRAP 0x1 ;  /* 0x000000040000795c */ /* 0x000fe20000300000 */
.L_x_6101:
        /* <DEDUP_REMOVED lines=8> */
.L_x_6102:
[----:B------:R-:W-:Y:S01]  /*16150*/  IMAD R126, R196, 0x900, R219 ;  /* 0x00000900c47e7824 */ /* 0x000fe200078e02db */
[----:B------:R-:W-:Y:S03]  /*16160*/  BSSY B2, `(.L_x_6103) ;  /* 0x0000006000027945 */ /* 0x000fe60003800000 */
[C---:B------:R-:W-:Y:S02]  /*16170*/  VIADD R122, R126.reuse, 0x2 ;  /* 0x000000027e7a7836 */ /* 0x040fe40000000000 */
[----:B------:R-:W-:Y:S01]  /*16180*/  VIADD R124, R126, 0x4 ;  /* 0x000000047e7c7836 */ /* 0x000fe20000000000 */
[----:B-1----:R-:W-:Y:S06]  /*16190*/  @P1 BRA `(.L_x_6104) ;  /* 0x0000000000081947 */ /* 0x002fec0003800000 */
[----:B------:R-:W1:Y:S02]  /*161a0*/  SYNCS.PHASECHK.TRANS64.TRYWAIT P1, [R0+URZ+0x30830], R3 ;  /* 0x03083003000075a7 */ /* 0x000e64000802017f */
[----:B-1----:R-:W-:Y:S05]  /*161b0*/  @!P1 BRA `(.L_x_6105) ;  /* 0x00000134009c9947 */ /* 0x002fea0003800000 */
.L_x_6104:
[----:B------:R-:W-:Y:S05]  /*161c0*/  BSYNC B2 ;  /* 0x0000000000027941 */ /* 0x000fea0003800000 */
.L_x_6103:
[----:B------:R-:W2:Y:S04]  /*161d0*/  LDL.64 R128, [R1+0x30] ;  /* 0x0000300001807983 */ /* 0x000ea80000100a00 */
[----:B------:R3:W-:Y:S04]  /*161e0*/  STL.64 [R1+0x78], R6 ;  /* 0x0000780601007387 */ /* 0x0007e80000100a00 */
[----:B---3--:R-:W3:Y:S01]  /*161f0*/  LDL.64 R6, [R1+0x28] ;  /* 0x0000280001067983 */ /* 0x008ee20000100a00 */
[----:B------:R-:W-:Y:S01]  /*16200*/  IMAD.MOV.U32 R120, RZ, RZ, R126 ;  /* 0x000000ffff787224 */ /* 0x000fe200078e007e */
[----:B------:R-:W-:Y:S01]  /*16210*/  R2UR UR46, R122 ;  /* 0x000000007a2e72ca */ /* 0x000fe200000e0000 */
[----:B------:R-:W-:Y:S01]  /*16220*/  IMAD.MOV.U32 R122, RZ, RZ, R124 ;  /* 0x000000ffff7a7224 */ /* 0x000fe200078e007c */
[----:B------:R-:W-:Y:S01]  /*16230*/  MOV R21, UR42 ;  /* 0x0000002a00157c02 */ /* 0x000fe20008000f00 */
[----:B------:R-:W-:Y:S01]  /*16240*/  IMAD.MOV.U32 R121, RZ, RZ, 0x40000040 ;  /* 0x40000040ff797424 */ /* 0x000fe200078e00ff */
[----:B------:R-:W-:Y:S01]  /*16250*/  R2UR UR50, R120 ;  /* 0x00000000783272ca */ /* 0x000fe200000e0000 */
[C---:B------:R-:W-:Y:S01]  /*16260*/  VIADD R120, R126.reuse, 0x6 ;  /* 0x000000067e787836 */ /* 0x040fe20000000000 */
[----:B------:R-:W-:Y:S01]  /*16270*/  MOV R4, UR38 ;  /* 0x0000002600047c02 */ /* 0x000fe20008000f00 */
[----:B------:R-:W-:Y:S01]  /*16280*/  VIADD R124, R126, 0x302 ;  /* 0x000003027e7c7836 */ /* 0x000fe20000000000 */
[----:B------:R-:W-:Y:S01]  /*16290*/  R2UR UR42, R122 ;  /* 0x000000007a2a72ca */ /* 0x000fe200000e0000 */
[----:B------:R-:W-:Y:S01]  /*162a0*/  VIADD R122, R126, 0x300 ;  /* 0x000003007e7a7836 */ /* 0x000fe20000000000 */
[----:B------:R-:W-:Y:S01]  /*162b0*/  R2UR UR38, R120 ;  /* 0x00000000782672ca */ /* 0x000fe200000e0000 */
[----:B------:R-:W-:Y:S01]  /*162c0*/  VIADD R120, R126, 0x304 ;  /* 0x000003047e787836 */ /* 0x000fe20000000000 */
[----:B------:R-:W-:Y:S01]  /*162d0*/  MOV R213, UR49 ;  /* 0x0000003100d57c02 */ /* 0x000fe20008000f00 */
[----:B------:R-:W-:Y:S01]  /*162e0*/  IMAD.MOV.U32 R123, RZ, RZ, 0x40000040 ;  /* 0x40000040ff7b7424 */ /* 0x000fe200078e00ff */
[----:B------:R-:W-:Y:S01]  /*162f0*/  R2UR UR34, R122 ;  /* 0x000000007a2272ca */ /* 0x000fe200000e0000 */
[----:B------:R-:W-:Y:S01]  /*16300*/  VIADD R122, R126, 0x306 ;  /* 0x000003067e7a7836 */ /* 0x000fe20000000000 */
[----:B------:R-:W-:Y:S01]  /*16310*/  R2UR UR26, R120 ;  /* 0x00000000781a72ca */ /* 0x000fe200000e0000 */
[----:B------:R-:W-:Y:S01]  /*16320*/  VIADD R120, R126, 0x602 ;  /* 0x000006027e787836 */ /* 0x000fe20000000000 */
[----:B------:R-:W-:Y:S01]  /*16330*/  MOV R214, UR48 ;  /* 0x0000003000d67c02 */ /* 0x000fe20008000f00 */
[----:B------:R-:W-:Y:S01]  /*16340*/  IMAD.MOV.U32 R125, RZ, RZ, 0x40000040 ;  /* 0x40000040ff7d7424 */ /* 0x000fe200078e00ff */
[----:B------:R-:W-:Y:S01]  /*16350*/  R2UR UR51, R121 ;  /* 0x00000000793372ca */ /* 0x000fe200000e0000 */
[-C--:B------:R-:W-:Y:S01]  /*16360*/  FMUL.FTZ R24, R24, R14.reuse ;  /* 0x0000000e18187220 */ /* 0x080fe20000410000 */
[----:B------:R-:W-:Y:S01]  /*16370*/  R2UR UR30, R124 ;  /* 0x000000007c1e72ca */ /* 0x000fe200000e0000 */
[----:B------:R-:W-:Y:S01]  /*16380*/  VIADD R124, R126, 0x600 ;  /* 0x000006007e7c7836 */ /* 0x000fe20000000000 */
[----:B------:R-:W-:Y:S01]  /*16390*/  R2UR UR22, R122 ;  /* 0x000000007a1672ca */ /* 0x000fe200000e0000 */
[----:B------:R-:W-:Y:S01]  /*163a0*/  VIADD R122, R126, 0x604 ;  /* 0x000006047e7a7836 */ /* 0x000fe20000000000 */
[----:B------:R-:W-:Y:S01]  /*163b0*/  R2UR UR14, R120 ;  /* 0x00000000780e72ca */ /* 0x000fe200000e0000 */
[----:B------:R-:W-:Y:S01]  /*163c0*/  VIADD R120, R126, 0x606 ;  /* 0x000006067e787836 */ /* 0x000fe20000000000 */
[----:B------:R-:W-:Y:S01]  /*163d0*/  MOV R20, UR43 ;  /* 0x0000002b00147c02 */ /* 0x000fe20008000f00 */
[-C--:B------:R-:W-:Y:S01]  /*163e0*/  FMUL.FTZ R25, R25, R14.reuse ;  /* 0x0000000e19197220 */ /* 0x080fe20000410000 */
[----:B01----:R-:W-:Y:S01]  /*163f0*/  MOV R3, UR39 ;  /* 0x0000002700037c02 */ /* 0x003fe20008000f00 */
        /* <DEDUP_REMOVED lines=122> */
[----:B------:R-:W-:Y:S01]  /*16ba0*/  UMOV UR24, UR56 ;  /* 0x0000003800187c82 */ /* 0x000fe20008000000 */
[----:B------:R-:W-:Y:S01]  /*16bb0*/  UMOV UR25, UR57 ;  /* 0x0000003900197c82 */ /* 0x000fe20008000000 */
[----:B------:R-:W-:Y:S01]  /*16bc0*/  UMOV UR20, UR52 ;  /* 0x0000003400147c82 */ /* 0x000fe20008000000 */
[----:B------:R-:W-:Y:S01]  /*16bd0*/  UMOV UR21, UR53 ;  /* 0x0000003500157c82 */ /* 0x000fe20008000000 */
[----:B------:R-:W-:Y:S01]  /*16be0*/  R2UR UR48, R214 ;  /* 0x00000000d63072ca */ /* 0x000fe200000e0000 */
[----:B------:R-:W-:-:S02]  /*16bf0*/  WARPGROUP.DEPBAR.LE gsb0, 0x0 ;  /* 0x00008000000079c5 */ /* 0x000fc40000010000 */
[----:B------:R-:W-:-:S06]  /*16c00*/  WARPGROUP.ARRIVE ;  /* 0x00000000000079c5 */ /* 0x000fcc0000000000 */
[----:B------:R-:W-:Y:S01]  /*16c10*/  HGMMA.64x96x16.F32.BF16 R120, gdesc[UR44], R120, gsb0 ;  /* 0x016000002c7879f0 */ /* 0x000fe20008001878 */
[----:B------:R-:W-:Y:S02]  /*16c20*/  R2UR UR44, R212 ;  /* 0x00000000d42c72ca */ /* 0x000fe400000e0000 */
[----:B------:R-:W2:Y:S01]  /*16c30*/  LDL.64 R212, [R1+0x20] ;  /* 0x0000200001d47983 */ /* 0x000ea20000100a00 */
[----:B------:R-:W-:Y:S01]  /*16c40*/  R2UR UR45, R211 ;  /* 0x00000000d32d72ca */ /* 0x000fe200000e0000 */
[----:B------:R-:W-:Y:S02]  /*16c50*/  WARPGROUP.DEPBAR.LE gsb0, 0x0 ;  /* 0x00008000000079c5 */ /* 0x000fe40000010000 */
[----:B------:R-:W-:Y:S01]  /*16c60*/  WARPGROUP.ARRIVE ;  /* 0x00000000000079c5 */ /* 0x000fe20000000000 */
[----:B--2---:R-:W-:Y:S02]  /*16c70*/  R2UR UR40, R212 ;  /* 0x00000000d42872ca */ /* 0x004fe400000e0000 */
[----:B------:R-:W-:-:S02]  /*16c80*/  R2UR UR41, R213 ;  /* 0x00000000d52972ca */ /* 0x000fc400000e0000 */
[----:B------:R-:W2:Y:S11]  /*16c90*/  LDL.64 R212, [R1+0x8] ;  /* 0x0000080001d47983 */ /* 0x000eb60000100a00 */
[----:B------:R-:W-:Y:S01]  /*16ca0*/  HGMMA.64x96x16.F32.BF16 R120, gdesc[UR40], R120, gsb0 ;  /* 0x01600000287879f0 */ /* 0x000fe20008001878 */
[----:B------:R-:W-:-:S02]  /*16cb0*/  R2UR UR40, R210 ;  /* 0x00000000d22872ca */ /* 0x000fc400000e0000 */
[----:B------:R-:W3:Y:S01]  /*16cc0*/  LDL.64 R210, [R1+0x18] ;  /* 0x0000180001d27983 */ /* 0x000ee20000100a00 */
[----:B------:R-:W-:Y:S02]  /*16cd0*/  R2UR UR43, R20 ;  /* 0x00000000142b72ca */ /* 0x000fe400000e0000 */
[----:B------:R-:W-:Y:S02]  /*16ce0*/  R2UR UR42, R21 ;  /* 0x00000000152a72ca */ /* 0x000fe400000e0000 */
[----:B------:R-:W4:Y:S01]  /*16cf0*/  LDL.64 R20, [R1+0x10] ;  /* 0x0000100001147983 */ /* 0x000f220000100a00 */
[----:B------:R-:W-:Y:S02]  /*16d00*/  WARPGROUP.DEPBAR.LE gsb0, 0x0 ;  /* 0x00008000000079c5 */ /* 0x000fe40000010000 */
[----:B------:R-:W-:Y:S01]  /*16d10*/  WARPGROUP.ARRIVE ;  /* 0x00000000000079c5 */ /* 0x000fe20000000000 */
[----:B---3--:R-:W-:Y:S02]  /*16d20*/  R2UR UR36, R210 ;  /* 0x00000000d22472ca */ /* 0x008fe400000e0000 */
[----:B------:R-:W-:-:S13]  /*16d30*/  R2UR UR37, R211 ;  /* 0x00000000d32572ca */ /* 0x000fda00000e0000 */
[----:B------:R-:W-:Y:S01]  /*16d40*/  HGMMA.64x96x16.F32.BF16 R120, gdesc[UR36], R120, gsb0 ;  /* 0x01600000247879f0 */ /* 0x000fe20008001878 */
[----:B----4-:R-:W-:Y:S02]  /*16d50*/  R2UR UR32, R20 ;  /* 0x00000000142072ca */ /* 0x010fe400000e0000 */
[----:B------:R-:W-:Y:S02]  /*16d60*/  R2UR UR33, R21 ;  /* 0x00000000152172ca */ /* 0x000fe400000e0000 */
[----:B--2---:R-:W-:Y:S02]  /*16d70*/  R2UR UR28, R212 ;  /* 0x00000000d41c72ca */ /* 0x004fe400000e0000 */
        /* <DEDUP_REMOVED lines=26> */
[----:B------:R-:W-:Y:S02]  /*16f20*/  R2UR UR37, R13 ;  /* 0x000000000d2572ca */ /* 0x000fe400000e0000 */
[----:B------:R-:W-:Y:S01]  /*16f30*/  R2UR UR36, R15 ;  /* 0x000000000f2472ca */ /* 0x000fe200000e0000 */
[----:B------:R-:W-:Y:S02]  /*16f40*/  WARPGROUP.DEPBAR.LE gsb0, 0x0 ;  /* 0x00008000000079c5 */ /* 0x000fe40000010000 */
[----:B------:R-:W-:-:S06]  /*16f50*/  WARPGROUP.ARRIVE ;  /* 0x00000000000079c5 */ /* 0x000fcc0000000000 */
[----:B------:R-:W-:Y:S04]  /*16f60*/  HGMMA.64x96x16.F32.BF16 R120, gdesc[UR4], R120, gsb0 ;  /* 0x01600000047879f0 */ /* 0x000fe80008001878 */
[----:B------:R-:W-:Y:S01]  /*16f70*/  UMOV UR8, UR36 ;  /* 0x0000002400087c82 */ /* 0x000fe20008000000 */
[----:B------:R-:W-:Y:S01]  /*16f80*/  UMOV UR9, UR37 ;  /* 0x0000002500097c82 */ /* 0x000fe20008000000 */
[----:B------:R-:W-:Y:S01]  /*16f90*/  R2UR UR39, R3 ;  /* 0x00000000032772ca */ /* 0x000fe200000e0000 */
[----:B------:R-:W-:Y:S02]  /*16fa0*/  WARPGROUP.DEPBAR.LE gsb0, 0x0 ;  /* 0x00008000000079c5 */ /* 0x000fe40000010000 */
[----:B------:R-:W-:-:S06]  /*16fb0*/  WARPGROUP.ARRIVE ;  /* 0x00000000000079c5 */ /* 0x000fcc0000000000 */
[----:B------:R-:W-:Y:S01]  /*16fc0*/  HGMMA.64x96x16.F32.BF16 R120, gdesc[UR8], R120, gsb0 ;  /* 0x01600000087879f0 */ /* 0x000fe20008001878 */
[----:B------:R-:W-:Y:S02]  /*16fd0*/  R2UR UR38, R4 ;  /* 0x00000000042672ca */ /* 0x000fe400000e0000 */
[----:B------:R-:W-:Y:S02]  /*16fe0*/  WARPGROUP.DEPBAR.LE gsb0, 0x0 ;  /* 0x00008000000079c5 */ /* 0x000fe40000010000 */
[----:B0-----:R-:W-:Y:S11]  /*16ff0*/  @!P0 BRA `(.L_x_6106) ;  /* 0x0000000000048947 */ /* 0x001ff60003800000 */
[----:B------:R-:W-:Y:S01]  /*17000*/  BPT.TRAP 0x1 ;  /* 0x000000040000795c */ /* 0x000fe20000300000 */
.L_x_6106:
[----:B------:R-:W-:Y:S01]  /*17010*/  SHF.L.U32 R3, R8, 0x1f, RZ ;  /* 0x0000001f08037819 */ /* 0x000fe200000006ff */
[----:B------:R-:W-:-:S04]  /*17020*/  IMAD R13, R9, 0x8, R2 ;  /* 0x00000008090d7824 */ /* 0x000fc800078e0202 */
[----:B------:R0:W1:Y:S01]  /*17030*/  SYNCS.PHASECHK.TRANS64.TRYWAIT P1, [R13+URZ+0x30850], R3 ;  /* 0x030850030d0075a7 */ /* 0x000062000802017f */
[----:B------:R-:W-:Y:S05]  /*17040*/  @!P0 BRA `(.L_x_6107) ;  /* 0x0000000000048947 */ /* 0x000fea0003800000 */
[----:B------:R-:W-:Y:S01]  /*17050*/  BPT.TRAP 0x1 ;  /* 0x000000040000795c */ /* 0x000fe20000300000 */
.L_x_6107:
[----:B------:R-:W-:Y:S04]  /*17060*/  BSSY B2, `(.L_x_6108) ;  /* 0x0000004000027945 */ /* 0x000fe80003800000 */
[----:B-1----:R-:W-:Y:S05]  /*17070*/  @P1 BRA `(.L_x_6109) ;  /* 0x0000000000081947 */ /* 0x002fea0003800000 */
[----:B------:R-:W1:Y:S02]  /*17080*/  SYNCS.PHASECHK.TRANS64.TRYWAIT P1, [R13+URZ+0x30850], R3 ;  /* 0x030850030d0075a7 */ /* 0x000e64000802017f */
[----:B-1----:R-:W-:Y:S05]  /*17090*/  @!P1 BRA `(.L_x_6110) ;  /* 0x0000012400f89947 */ /* 0x002fea0003800000 */
.L_x_6109:
[----:B------:R-:W-:Y:S05]  /*170a0*/  BSYNC B2 ;  /* 0x0000000000027941 */ /* 0x000fea0003800000 */
.L_x_6108:
        /* <DEDUP_REMOVED lines=48> */
.L_x_6111:
[----:B------:R-:W2:Y:S01]  /*173b0*/  LDL R4, [R1+0x3c] ;  /* 0x00003c0001047983 */ /* 0x000ea20000100800 */
[----:B------:R-:W0:Y:S01]  /*173c0*/  LDC R3, c[0x0][0x448] ;  /* 0x00011200ff037b82 */ /* 0x000e220000000800 */
[----:B------:R-:W-:-:S05]  /*173d0*/  VIADD R0, R0, 0x30840 ;  /* 0x0003084000007836 */ /* 0x000fca0000000000 */
[----:B------:R-:W-:-:S04]  /*173e0*/  PRMT R0, R218, 0x654, R0 ;  /* 0x00000654da007816 */ /* 0x000fc80000000000 */
[----:B------:R1:W-:Y:S01]  /*173f0*/  SYNCS.ARRIVE.TRANS64.RED.A1T0 RZ, [R0+URZ], RZ ;  /* 0x000000ff00ff79a7 */ /* 0x0003e2000810043f */
[----:B0-----:R-:W-:-:S13]  /*17400*/  ISETP.NE.AND P1, PT, R3, 0x1, PT ;  /* 0x000000010300780c */ /* 0x001fda0003f25270 */
[----:B------:R-:W0:Y:S08]  /*17410*/  @P1 LDC R3, c[0x0][0x44c] ;  /* 0x00011300ff031b82 */ /* 0x000e300000000800 */
[----:B-1----:R-:W1:Y:S01]  /*17420*/  @P1 LDC R0, c[0x0][0x450] ;  /* 0x00011400ff001b82 */ /* 0x002e620000000800 */
[----:B------:R-:W-:Y:S01]  /*17430*/  FMUL.FTZ R15, R129, UR39 ;  /* 0x00000027810f7c20 */ /* 0x000fe20008410000 */
[----:B------:R-:W-:Y:S01]  /*17440*/  FMUL.FTZ R129, R133, UR39 ;  /* 0x0000002785817c20 */ /* 0x000fe20008410000 */
[----:B------:R-:W-:Y:S01]  /*17450*/  FMUL.FTZ R185, R131, UR39 ;  /* 0x0000002783b97c20 */ /* 0x000fe20008410000 */
[----:B------:R-:W-:Y:S01]  /*17460*/  FMUL.FTZ R184, R128, UR39 ;  /* 0x0000002780b87c20 */ /* 0x000fe20008410000 */
[----:B------:R-:W-:-:S02]  /*17470*/  IMAD R131, R12, -0x60, RZ ;  /* 0xffffffa00c837824 */ /* 0x000fc400078e02ff */
[----:B------:R-:W-:-:S03]  /*17480*/  FMUL.FTZ R128, R137, UR39 ;  /* 0x0000002789807c20 */ /* 0x000fc60008410000 */
[----:B------:R-:W-:Y:S01]  /*17490*/  IADD3 R131, -R229, 0x1, R131 ;  /* 0x00000001e5837810 */ /* 0x000fe20007ffe183 */
[----:B------:R-:W3:Y:S01]  /*174a0*/  MUFU.TANH R184, R184 ;  /* 0x000000b800b87308 */ /* 0x000ee20000002400 */
[----:B------:R-:W-:Y:S02]  /*174b0*/  FMUL.FTZ R178, R148, UR39 ;  /* 0x0000002794b27c20 */ /* 0x000fe40008410000 */
[----:B------:R-:W-:Y:S01]  /*174c0*/  IADD3 R131, -R227, R131, R228 ;  /* 0x00000083e3837210 */ /* 0x000fe20007ffe1e4 */
[----:B------:R-:W-:-:S04]  /*174d0*/  FMUL.FTZ R20, R157, UR39 ;  /* 0x000000279d147c20 */ /* 0x000fc80008410000 */
[----:B------:R-:W4:Y:S01]  /*174e0*/  MUFU.TANH R128, R128 ;  /* 0x0000008000807308 */ /* 0x000f220000002400 */
[----:B------:R-:W-:Y:S01]  /*174f0*/  FMUL.FTZ R188, R120, UR39 ;  /* 0x0000002778bc7c20 */ /* 0x000fe20008410000 */
[----:B------:R-:W-:-:S06]  /*17500*/  FMUL.FTZ R8, R121, UR39 ;  /* 0x0000002779087c20 */ /* 0x000fcc0008410000 */
[----:B------:R-:W4:Y:S01]  /*17510*/  MUFU.TANH R178, R178 ;  /* 0x000000b200b27308 */ /* 0x000f220000002400 */
[----:B------:R-:W-:-:S07]  /*17520*/  FMUL.FTZ R190, R124, UR39 ;  /* 0x000000277cbe7c20 */ /* 0x000fce0008410000 */
[----:B------:R-:W4:Y:S01]  /*17530*/  MUFU.TANH R20, R20 ;  /* 0x0000001400147308 */ /* 0x000f220000002400 */
[----:B------:R-:W-:-:S07]  /*17540*/  FMUL.FTZ R9, R125, UR39 ;  /* 0x000000277d097c20 */ /* 0x000fce0008410000 */
[----:B------:R-:W4:Y:S08]  /*17550*/  MUFU.TANH R188, R188 ;  /* 0x000000bc00bc7308 */ /* 0x000f300000002400 */
[----:B------:R-:W-:Y:S08]  /*17560*/  MUFU.TANH R8, R8 ;  /* 0x0000000800087308 */ /* 0x000ff00000002400 */
[----:B------:R-:W-:Y:S01]  /*17570*/  MUFU.TANH R190, R190 ;  /* 0x000000be00be7308 */ /* 0x000fe20000002400 */
[----:B------:R-:W-:-:S07]  /*17580*/  FMUL.FTZ R186, R132, UR39 ;  /* 0x0000002784ba7c20 */ /* 0x000fce0008410000 */
[----:B------:R-:W-:Y:S01]  /*17590*/  MUFU.TANH R9, R9 ;  /* 0x0000000900097308 */ /* 0x000fe20000002400 */
[----:B------:R-:W-:Y:S01]  /*175a0*/  FMUL.FTZ R187, R135, UR39 ;  /* 0x0000002787bb7c20 */ /* 0x000fe20008410000 */
[----:B------:R-:W-:-:S06]  /*175b0*/  FMUL.FTZ R180, R136, UR39 ;  /* 0x0000002788b47c20 */ /* 0x000fcc0008410000 */
[----:B------:R-:W-:Y:S08]  /*175c0*/  MUFU.TANH R15, R15 ;  /* 0x0000000f000f7308 */ /* 0x000ff00000002400 */
[----:B------:R-:W-:Y:S01]  /*175d0*/  MUFU.TANH R186, R186 ;  /* 0x000000ba00ba7308 */ /* 0x000fe20000002400 */
[----:B------:R-:W-:-:S07]  /*175e0*/  FMUL.FTZ R182, R140, UR39 ;  /* 0x000000278cb67c20 */ /* 0x000fce0008410000 */
[----:B------:R-:W-:Y:S08]  /*175f0*/  MUFU.TANH R129, R129 ;  /* 0x0000008100817308 */ /* 0x000ff00000002400 */
[----:B------:R-:W-:Y:S01]  /*17600*/  MUFU.TANH R180, R180 ;  /* 0x000000b400b47308 */ /* 0x000fe20000002400 */
[----:B------:R-:W-:Y:S01]  /*17610*/  FMUL.FTZ R176, R144, UR39 ;  /* 0x0000002790b07c20 */ /* 0x000fe20008410000 */
[----:B------:R-:W-:-:S06]  /*17620*/  FMUL.FTZ R124, R145, UR39 ;  /* 0x00000027917c7c20 */ /* 0x000fcc0008410000 */
[----:B------:R-:W-:Y:S08]  /*17630*/  MUFU.TANH R182, R182 ;  /* 0x000000b600b67308 */ /* 0x000ff00000002400 */
[----:B------:R-:W-:Y:S01]  /*17640*/  MUFU.TANH R176, R176 ;  /* 0x000000b000b07308 */ /* 0x000fe20000002400 */
[----:B------:R-:W-:-:S07]  /*17650*/  FMUL.FTZ R172, R152, UR39 ;  /* 0x0000002798ac7c20 */ /* 0x000fce0008410000 */
[----:B------:R-:W-:Y:S01]  /*17660*/  MUFU.TANH R124, R124 ;  /* 0x0000007c007c7308 */ /* 0x000fe20000002400 */
[----:B------:R-:W-:Y:S01]  /*17670*/  FMUL.FTZ R120, R153, UR39 ;  /* 0x0000002799787c20 */ /* 0x000fe20008410000 */
[----:B------:R-:W-:-:S06]  /*17680*/  FMUL.FTZ R174, R156, UR39 ;  /* 0x000000279cae7c20 */ /* 0x000fcc0008410000 */
[----:B------:R-:W-:Y:S01]  /*17690*/  MUFU.TANH R172, R172 ;  /* 0x000000ac00ac7308 */ /* 0x000fe20000002400 */
[----:B------:R-:W-:-:S07]  /*176a0*/  FMUL.FTZ R168, R160, UR39 ;  /* 0x00000027a0a87c20 */ /* 0x000fce0008410000 */
[----:B------:R-:W-:Y:S01]  /*176b0*/  MUFU.TANH R120, R120 ;  /* 0x0000007800787308 */ /* 0x000fe20000002400 */
[----:B--2---:R-:W-:-:S04]  /*176c0*/  IMAD.IADD R5, R4, 0x1, R226 ;  /* 0x0000000104057824 */ /* 0x004fc800078e02e2 */
[----:B0-----:R-:W-:-:S05]  /*176d0*/  @P1 IMAD.HI.U32 R3, R5, R3, RZ ;  /* 0x0000000305031227 */ /* 0x001fca00078e00ff */
[----:B-1----:R-:W-:-:S05]  /*176e0*/  @P1 SHF.R.U32.HI R5, RZ, R0, R3 ;  /* 0x00000000ff051219 */ /* 0x002fca0000011603 */
[----:B------:R-:W0:Y:S04]  /*176f0*/  SHFL.IDX PT, R133, R5, RZ, 0x1c1f ;  /* 0x001c1fff05857589 */ /* 0x000e2800000e0000 */
[----:B------:R-:W1:Y:S01]  /*17700*/  SHFL.IDX PT, R14, R5, 0x1, 0x1c1f ;  /* 0x003c1f00050e7f89 */ /* 0x000e6200000e0000 */
[----:B------:R-:W-:-:S06]  /*17710*/  FMUL.FTZ R0, R122, UR39 ;  /* 0x000000277a007c20 */ /* 0x000fcc0008410000 */
[----:B------:R-:W2:Y:S01]  /*17720*/  MUFU.TANH R0, R0 ;  /* 0x0000000000007308 */ /* 0x000ea20000002400 */
[----:B0-----:R-:W-:-:S05]  /*17730*/  IMAD.IADD R133, R131, 0x1, R133 ;  /* 0x0000000183857824 */ /* 0x001fca00078e0285 */
[----:B------:R-:W-:-:S04]  /*17740*/  ISETP.GT.AND P2, PT, R133, 0x10, PT ;  /* 0x000000108500780c */ /* 0x000fc80003f44270 */
[----:B---3--:R-:W-:Y:S02]  /*17750*/  FSEL R184, R184, -INF , P2 ;  /* 0xff800000b8b87808 */ /* 0x008fe40001000000 */
[----:B------:R-:W-:-:S04]  /*17760*/  ISETP.GT.AND P2, PT, R133, 0x21, PT ;  /* 0x000000218500780c */ /* 0x000fc80003f44270 */
[----:B----4-:R-:W-:Y:S02]  /*17770*/  FSEL R128, R128, -INF , P2 ;  /* 0xff80000080807808 */ /* 0x010fe40001000000 */
[----:B------:R-:W-:Y:S01]  /*17780*/  ISETP.GT.AND P2, PT, R133, 0x38, PT ;  /* 0x000000388500780c */ /* 0x000fe20003f44270 */
[----:B-1----:R-:W-:-:S03]  /*17790*/  IMAD.IADD R14, R131, 0x1, R14 ;  /* 0x00000001830e7824 */ /* 0x002fc600078e020e */
[----:B------:R-:W-:Y:S02]  /*177a0*/  FSEL R178, R178, -INF , P2 ;  /* 0xff800000b2b27808 */ /* 0x000fe40001000000 */
[C---:B------:R-:W-:Y:S02]  /*177b0*/  ISETP.GT.AND P2, PT, R133.reuse, 0x49, PT ;  /* 0x000000498500780c */ /* 0x040fe40003f44270 */
[C---:B------:R-:W-:Y:S02]  /*177c0*/  ISETP.GT.AND P3, PT, R133.reuse, RZ, PT ;  /* 0x000000ff8500720c */ /* 0x040fe40003f64270 */
[----:B------:R-:W-:Y:S02]  /*177d0*/  FSEL R20, R20, -INF , P2 ;  /* 0xff80000014147808 */ /* 0x000fe40001000000 */
[----:B------:R-:W-:Y:S02]  /*177e0*/  ISETP.GT.AND P2, PT, R14, RZ, PT ;  /* 0x000000ff0e00720c */ /* 0x000fe40003f44270 */
[----:B------:R-:W-:-:S02]  /*177f0*/  ISETP.GT.AND P4, PT, R133, 0x1, PT ;  /* 0x000000018500780c */ /* 0x000fc40003f84270 */
[----:B------:R-:W-:Y:S02]  /*17800*/  FSEL R188, R188, -INF , P3 ;  /* 0xff800000bcbc7808 */ /* 0x000fe40001800000 */
[----:B--2---:R-:W-:Y:S02]  /*17810*/  FSEL R135, R0, -INF , P2 ;  /* 0xff80000000877808 */ /* 0x004fe40001000000 */
[C---:B------:R-:W-:Y:S02]  /*17820*/  ISETP.GT.AND P5, PT, R133.reuse, 0x8, PT ;  /* 0x000000088500780c */ /* 0x040fe40003fa4270 */
[----:B------:R-:W-:Y:S02]  /*17830*/  FSEL R136, R8, -INF , P4 ;  /* 0xff80000008887808 */ /* 0x000fe40002000000 */
[----:B------:R-:W-:Y:S02]  /*17840*/  FMNMX.FTZ R0, R188, R11, !PT ;  /* 0x0000000bbc007209 */ /* 0x000fe40007810000 */
[----:B------:R-:W-:-:S02]  /*17850*/  ISETP.GT.AND P1, PT, R133, 0x9, PT ;  /* 0x000000098500780c */ /* 0x000fc40003f24270 */
[----:B------:R-:W-:Y:S02]  /*17860*/  FSEL R190, R190, -INF , P5 ;  /* 0xff800000bebe7808 */ /* 0x000fe40002800000 */
[----:B------:R-:W-:Y:S01]  /*17870*/  FMNMX.FTZ R0, R136, R0, !PT ;  /* 0x0000000088007209 */ /* 0x000fe20007810000 */
[----:B------:R-:W-:Y:S01]  /*17880*/  FMUL.FTZ R4, R130, UR39 ;  /* 0x0000002782047c20 */ /* 0x000fe20008410000 */
[----:B------:R-:W-:Y:S01]  /*17890*/  FMUL.FTZ R130, R134, UR39 ;  /* 0x0000002786827c20 */ /* 0x000fe20008410000 */
[----:B------:R-:W-:Y:S02]  /*178a0*/  FSEL R134, R9, -INF , P1 ;  /* 0xff80000009867808 */ /* 0x000fe40000800000 */
[----:B------:R-:W-:Y:S02]  /*178b0*/  FMNMX.FTZ R0, R190, R0, !PT ;  /* 0x00000000be007209 */ /* 0x000fe40007810000 */
[C---:B------:R-:W-:Y:S02]  /*178c0*/  ISETP.GT.AND P3, PT, R133.reuse, 0x11, PT ;  /* 0x000000118500780c */ /* 0x040fe40003f64270 */
[----:B------:R-:W-:Y:S01]  /*178d0*/  FMNMX.FTZ R0, R134, R0, !PT ;  /* 0x0000000086007209 */ /* 0x000fe20007810000 */
[----:B------:R-:W-:Y:S01]  /*178e0*/  FMUL.FTZ R3, R126, UR39 ;  /* 0x000000277e037c20 */ /* 0x000fe20008410000 */
[----:B------:R-:W-:Y:S01]  /*178f0*/  ISETP.GT.AND P4, PT, R133, 0x18, PT ;  /* 0x000000188500780c */ /* 0x000fe20003f84270 */
[----:B------:R-:W-:Y:S01]  /*17900*/  FMUL.FTZ R126, R141, UR39 ;  /* 0x000000278d7e7c20 */ /* 0x000fe20008410000 */
[----:B------:R-:W-:-:S02]  /*17910*/  FSEL R132, R15, -INF , P3 ;  /* 0xff8000000f847808 */ /* 0x000fc40001800000 */
[----:B------:R-:W-:Y:S02]  /*17920*/  FMNMX.FTZ R0, R184, R0, !PT ;  /* 0x00000000b8007209 */ /* 0x000fe40007810000 */
[C---:B------:R-:W-:Y:S02]  /*17930*/  ISETP.GT.AND P5, PT, R133.reuse, 0x19, PT ;  /* 0x000000198500780c */ /* 0x040fe40003fa4270 */
[----:B------:R-:W-:Y:S02]  /*17940*/  FSEL R186, R186, -INF , P4 ;  /* 0xff800000baba7808 */ /* 0x000fe40002000000 */
[----:B------:R-:W-:Y:S01]  /*17950*/  FMNMX.FTZ R0, R132, R0, !PT ;  /* 0x0000000084007209 */ /* 0x000fe20007810000 */
[----:B------:R-:W0:Y:S01]  /*17960*/  MUFU.TANH R126, R126 ;  /* 0x0000007e007e7308 */ /* 0x000e220000002400 */
[----:B------:R-:W-:Y:S02]  /*17970*/  ISETP.GT.AND P1, PT, R133, 0x20, PT ;  /* 0x000000208500780c */ /* 0x000fe40003f24270 */
[----:B------:R-:W-:-:S02]  /*17980*/  FSEL R129, R129, -INF , P5 ;  /* 0xff80000081817808 */ /* 0x000fc40002800000 */
[----:B------:R-:W-:Y:S02]  /*17990*/  FMNMX.FTZ R0, R186, R0, !PT ;  /* 0x00000000ba007209 */ /* 0x000fe40007810000 */
[----:B------:R-:W-:Y:S02]  /*179a0*/  FSEL R180, R180, -INF , P1 ;  /* 0xff800000b4b47808 */ /* 0x000fe40000800000 */
[----:B------:R-:W-:Y:S01]  /*179b0*/  FMNMX.FTZ R0, R129, R0, !PT ;  /* 0x0000000081007209 */ /* 0x000fe20007810000 */
[----:B------:R-:W-:Y:S01]  /*179c0*/  FMUL.FTZ R122, R149, UR39 ;  /* 0x00000027957a7c20 */ /* 0x000fe20008410000 */
[C---:B------:R-:W-:Y:S02]  /*179d0*/  ISETP.GT.AND P3, PT, R133.reuse, 0x28, PT ;  /* 0x000000288500780c */ /* 0x040fe40003f64270 */
[----:B------:R-:W-:Y:S02]  /*179e0*/  FMNMX.FTZ R0, R180, R0, !PT ;  /* 0x00000000b4007209 */ /* 0x000fe40007810000 */
[----:B------:R-:W-:-:S02]  /*179f0*/  ISETP.GT.AND P4, PT, R133, 0x29, PT ;  /* 0x000000298500780c */ /* 0x000fc40003f84270 */
[----:B------:R-:W-:Y:S02]  /*17a00*/  FSEL R182, R182, -INF , P3 ;  /* 0xff800000b6b67808 */ /* 0x000fe40001800000 */
[----:B------:R-:W-:Y:S01]  /*17a10*/  FMNMX.FTZ R0, R128, R0, !PT ;  /* 0x0000000080007209 */ /* 0x000fe20007810000 */
[----:B------:R-:W1:Y:S01]  /*17a20*/  MUFU.TANH R122, R122 ;  /* 0x0000007a007a7308 */ /* 0x000e620000002400 */
[C---:B------:R-:W-:Y:S02]  /*17a30*/  ISETP.GT.AND P5, PT, R133.reuse, 0x30, PT ;  /* 0x000000308500780c */ /* 0x040fe40003fa4270 */
[----:B0-----:R-:W-:Y:S02]  /*17a40*/  FSEL R126, R126, -INF , P4 ;  /* 0xff8000007e7e7808 */ /* 0x001fe40002000000 */
[----:B------:R-:W-:Y:S02]  /*17a50*/  FMNMX.FTZ R0, R182, R0, !PT ;  /* 0x00000000b6007209 */ /* 0x000fe40007810000 */
[----:B------:R-:W-:-:S02]  /*17a60*/  ISETP.GT.AND P1, PT, R133, 0x31, PT ;  /* 0x000000318500780c */ /* 0x000fc40003f24270 */
[----:B------:R-:W-:Y:S02]  /*17a70*/  FSEL R176, R176, -INF , P5 ;  /* 0xff800000b0b07808 */ /* 0x000fe40002800000 */
[----:B------:R-:W-:Y:S02]  /*17a80*/  FMNMX.FTZ R0, R126, R0, !PT ;  /* 0x000000007e007209 */ /* 0x000fe40007810000 */
[----:B------:R-:W-:Y:S02]  /*17a90*/  FSEL R124, R124, -INF , P1 ;  /* 0xff8000007c7c7808 */ /* 0x000fe40000800000 */
[----:B------:R-:W-:Y:S01]  /*17aa0*/  FMNMX.FTZ R0, R176, R0, !PT ;  /* 0x00000000b0007209 */ /* 0x000fe20007810000 */
[----:B------:R-:W0:Y:S01]  /*17ab0*/  MUFU.TANH R174, R174 ;  /* 0x000000ae00ae7308 */ /* 0x000e220000002400 */
[----:B------:R-:W-:Y:S02]  /*17ac0*/  ISETP.GT.AND P3, PT, R133, 0x39, PT ;  /* 0x000000398500780c */ /* 0x000fe40003f64270 */
[----:B------:R-:W-:Y:S01]  /*17ad0*/  FMNMX.FTZ R0, R124, R0, !PT ;  /* 0x000000007c007209 */ /* 0x000fe20007810000 */
[----:B------:R-:W-:Y:S01]  /*17ae0*/  FMUL.FTZ R5, R161, UR39 ;  /* 0x00000027a1057c20 */ /* 0x000fe20008410000 */
[----:B------:R-:W-:-:S02]  /*17af0*/  ISETP.GT.AND P4, PT, R133, 0x40, PT ;  /* 0x000000408500780c */ /* 0x000fc40003f84270 */
[----:B-1----:R-:W-:Y:S02]  /*17b00*/  FSEL R122, R122, -INF , P3 ;  /* 0xff8000007a7a7808 */ /* 0x002fe40001800000 */
[----:B------:R-:W-:Y:S01]  /*17b10*/  FMNMX.FTZ R0, R178, R0, !PT ;  /* 0x00000000b2007209 */ /* 0x000fe20007810000 */
[----:B------:R-:W1:Y:S01]  /*17b20*/  MUFU.TANH R168, R168 ;  /* 0x000000a800a87308 */ /* 0x000e620000002400 */
[----:B------:R-:W-:Y:S01]  /*17b30*/  ISETP.GT.AND P5, PT, R133, 0x41, PT ;  /* 0x000000418500780c */ /* 0x000fe20003fa4270 */
[----:B------:R-:W-:Y:S01]  /*17b40*/  FMUL.FTZ R170, R164, UR39 ;  /* 0x00000027a4aa7c20 */ /* 0x000fe20008410000 */
[----:B------:R-:W-:Y:S02]  /*17b50*/  FSEL R172, R172, -INF , P4 ;  /* 0xff800000acac7808 */ /* 0x000fe40002000000 */
[----:B------:R-:W-:Y:S01]  /*17b60*/  FMNMX.FTZ R0, R122, R0, !PT ;  /* 0x000000007a007209 */ /* 0x000fe20007810000 */
[----:B------:R-:W-:Y:S01]  /*17b70*/  FMUL.FTZ R131, R165, UR39 ;  /* 0x00000027a5837c20 */ /* 0x000fe20008410000 */
[----:B------:R-:W-:Y:S01]  /*17b80*/  ISETP.GT.AND P1, PT, R133, 0x48, PT ;  /* 0x000000488500780c */ /* 0x000fe20003f24270 */
[----:B------:R-:W2:Y:S01]  /*17b90*/  MUFU.TANH R5, R5 ;  /* 0x0000000500057308 */ /* 0x000ea20000002400 */
[----:B------:R-:W-:-:S02]  /*17ba0*/  FSEL R120, R120, -INF , P5 ;  /* 0xff80000078787808 */ /* 0x000fc40002800000 */
[----:B------:R-:W-:Y:S02]  /*17bb0*/  FMNMX.FTZ R0, R172, R0, !PT ;  /* 0x00000000ac007209 */ /* 0x000fe40007810000 */
[----:B0-----:R-:W-:Y:S02]  /*17bc0*/  FSEL R174, R174, -INF , P1 ;  /* 0xff800000aeae7808 */ /* 0x001fe40000800000 */
[----:B------:R-:W-:Y:S01]  /*17bd0*/  FMNMX.FTZ R0, R120, R0, !PT ;  /* 0x0000000078007209 */ /* 0x000fe20007810000 */
[----:B------:R-:W0:Y:S01]  /*17be0*/  MUFU.TANH R170, R170 ;  /* 0x000000aa00aa7308 */ /* 0x000e220000002400 */
[----:B------:R-:W-:Y:S02]  /*17bf0*/  ISETP.GT.AND P3, PT, R133, 0x50, PT ;  /* 0x000000508500780c */ /* 0x000fe40003f64270 */
[----:B------:R-:W-:-:S05]  /*17c00*/  FMNMX.FTZ R0, R174, R0, !PT ;  /* 0x00000000ae007209 */ /* 0x000fca0007810000 */
[----:B------:R-:W3:Y:S01]  /*17c10*/  MUFU.TANH R131, R131 ;  /* 0x0000008300837308 */ /* 0x000ee20000002400 */
[C---:B------:R-:W-:Y:S02]  /*17c20*/  ISETP.GT.AND P4, PT, R133.reuse, 0x51, PT ;  /* 0x000000518500780c */ /* 0x040fe40003f84270 */
[----:B-1----:R-:W-:Y:S02]  /*17c30*/  FSEL R168, R168, -INF , P3 ;  /* 0xff800000a8a87808 */ /* 0x002fe40001800000 */
[----:B------:R-:W-:Y:S02]  /*17c40*/  FMNMX.FTZ R0, R20, R0, !PT ;  /* 0x0000000014007209 */ /* 0x000fe40007810000 */
[----:B------:R-:W-:Y:S01]  /*17c50*/  ISETP.GT.AND P5, PT, R133, 0x58, PT ;  /* 0x000000588500780c */ /* 0x000fe20003fa4270 */
[----:B------:R-:W1:Y:S01]  /*17c60*/  MUFU.TANH R3, R3 ;  /* 0x0000000300037308 */ /* 0x000e620000002400 */
[----:B--2---:R-:W-:Y:S02]  /*17c70*/  FSEL R8, R5, -INF , P4 ;  /* 0xff80000005087808 */ /* 0x004fe40002000000 */
[----:B------:R-:W-:-:S02]  /*17c80*/  FMNMX.FTZ R0, R168, R0, !PT ;  /* 0x00000000a8007209 */ /* 0x000fc40007810000 */
[----:B------:R-:W-:Y:S02]  /*17c90*/  ISETP.GT.AND P1, PT, R133, 0x59, PT ;  /* 0x000000598500780c */ /* 0x000fe40003f24270 */
[----:B0-----:R-:W-:Y:S02]  /*17ca0*/  FSEL R170, R170, -INF , P5 ;  /* 0xff800000aaaa7808 */ /* 0x001fe40002800000 */
[----:B------:R-:W-:Y:S02]  /*17cb0*/  FMNMX.FTZ R0, R8, R0, !PT ;  /* 0x0000000008007209 */ /* 0x000fe40007810000 */
[----:B---3--:R-:W-:Y:S02]  /*17cc0*/  FSEL R9, R131, -INF , P1 ;  /* 0xff80000083097808 */ /* 0x008fe40000800000 */
[----:B------:R-:W-:Y:S02]  /*17cd0*/  FMNMX.FTZ R0, R170, R0, !PT ;  /* 0x00000000aa007209 */ /* 0x000fe40007810000 */
[----:B------:R-:W-:-:S02]  /*17ce0*/  ISETP.GT.AND P4, PT, R14, 0x8, PT ;  /* 0x000000080e00780c */ /* 0x000fc40003f84270 */
[----:B------:R-:W-:Y:S02]  /*17cf0*/  FMNMX.FTZ R0, R9, R0, !PT ;  /* 0x0000000009007209 */ /* 0x000fe40007810000 */
[----:B-1----:R-:W-:-:S03]  /*17d00*/  FSEL R133, R3, -INF , P4 ;  /* 0xff80000003857808 */ /* 0x002fc60002000000 */
[----:B------:R-:W0:Y:S01]  /*17d10*/  SHFL.BFLY PT, R3, R0, 0x2, 0x1f ;  /* 0x0c401f0000037f89 */ /* 0x000e2200000e0000 */
[----:B------:R-:W1:Y:S01]  /*17d20*/  MUFU.TANH R4, R4 ;  /* 0x0000000400047308 */ /* 0x000e620000002400 */
[----:B------:R-:W-:Y:S01]  /*17d30*/  FMUL.FTZ R189, R123, UR39 ;  /* 0x000000277bbd7c20 */ /* 0x000fe20008410000 */
[----:B0-----:R-:W-:-:S05]  /*17d40*/  FMNMX.FTZ R0, R0, R3, !PT ;  /* 0x0000000300007209 */ /* 0x001fca0007810000 */
[----:B------:R-:W0:Y:S01]  /*17d50*/  SHFL.BFLY PT, R3, R0, 0x1, 0x1f ;  /* 0x0c201f0000037f89 */ /* 0x000e2200000e0000 */
[----:B------:R-:W2:Y:S01]  /*17d60*/  MUFU.TANH R189, R189 ;  /* 0x000000bd00bd7308 */ /* 0x000ea20000002400 */
[----:B------:R-:W-:Y:S01]  /*17d70*/  ISETP.GT.AND P1, PT, R14, 0x10, PT ;  /* 0x000000100e00780c */ /* 0x000fe20003f24270 */
[----:B------:R-:W-:-:S03]  /*17d80*/  FMUL.FTZ R191, R127, UR39 ;  /* 0x000000277fbf7c20 */ /* 0x000fc60008410000 */
[----:B-1----:R-:W-:-:S03]  /*17d90*/  FSEL R131, R4, -INF , P1 ;  /* 0xff80000004837808 */ /* 0x002fc60000800000 */
[----:B------:R-:W1:Y:S01]  /*17da0*/  MUFU.TANH R191, R191 ;  /* 0x000000bf00bf7308 */ /* 0x000e620000002400 */
[----:B------:R-:W-:Y:S02]  /*17db0*/  ISETP.GT.AND P3, PT, R14, 0x1, PT ;  /* 0x000000010e00780c */ /* 0x000fe40003f64270 */
[----:B0-----:R-:W-:Y:S01]  /*17dc0*/  FMNMX.FTZ R0, R0, R3, !PT ;  /* 0x0000000300007209 */ /* 0x001fe20007810000 */
[----:B------:R-:W-:-:S03]  /*17dd0*/  IMAD.U32 R3, RZ, RZ, UR43 ;  /* 0x0000002bff037e24 */ /* 0x000fc6000f8e00ff */
[C---:B------:R-:W-:Y:S01]  /*17de0*/  FSETP.NEU.FTZ.AND P6, PT, R0.reuse, -INF , PT ;  /* 0xff8000000000780b */ /* 0x040fe20003fdd000 */
[----:B------:R-:W-:-:S03]  /*17df0*/  FMUL.FTZ R4, R0, R3 ;  /* 0x0000000300047220 */ /* 0x000fc60000410000 */
[----:B------:R-:W-:Y:S02]  /*17e00*/  FSEL R5, R0, RZ, P6 ;  /* 0x000000ff00057208 */ /* 0x000fe40003000000 */
[----:B------:R-:W-:Y:S01]  /*17e10*/  FSEL R4, R4, RZ, P6 ;  /* 0x000000ff04047208 */ /* 0x000fe20003000000 */
[----:B------:R-:W0:Y:S02]  /*17e20*/  MUFU.TANH R185, R185 ;  /* 0x000000b900b97308 */ /* 0x000e240000002400 */
[----:B------:R-:W-:Y:S01]  /*17e30*/  FADD.FTZ R5, -R5, R11 ;  /* 0x0000000b05057221 */ /* 0x000fe20000010100 */
[----:B--2---:R-:W-:Y:S01]  /*17e40*/  FSEL R189, R189, -INF , P3 ;  /* 0xff800000bdbd7808 */ /* 0x004fe20001800000 */
        /* <DEDUP_REMOVED lines=24> */
[----:B------:R-:W-:Y:S01]  /*17fd0*/  FMNMX.FTZ R4, R135, R10, !PT ;  /* 0x0000000a87047209 */ /* 0x000fe20007810000 */
[----:B------:R-:W2:Y:S01]  /*17fe0*/  MUFU.TANH R130, R130 ;  /* 0x0000008200827308 */ /* 0x000ea20000002400 */
[----:B------:R-:W-:Y:S01]  /*17ff0*/  ISETP.GT.AND P5, PT, R14, 0x9, PT ;  /* 0x000000090e00780c */ /* 0x000fe20003fa4270 */
[----:B------:R-:W-:Y:S01]  /*18000*/  FMUL.FTZ R127, R138, UR39 ;  /* 0x000000278a7f7c20 */ /* 0x000fe20008410000 */
[----:B------:R-:W-:Y:S01]  /*18010*/  FMNMX.FTZ R4, R189, R4, !PT ;  /* 0x00000004bd047209 */ /* 0x000fe20007810000 */
[----:B------:R-:W-:Y:S01]  /*18020*/  FMUL.FTZ R181, R139, UR39 ;  /* 0x000000278bb57c20 */ /* 0x000fe20008410000 */
[----:B-1----:R-:W-:-:S02]  /*18030*/  FSEL R191, R191, -INF , P5 ;  /* 0xff800000bfbf7808 */ /* 0x002fc40002800000 */
[----:B------:R-:W-:Y:S01]  /*18040*/  FMNMX.FTZ R4, R133, R4, !PT ;  /* 0x0000000485047209 */ /* 0x000fe20007810000 */
[----:B------:R-:W1:Y:S01]  /*18050*/  MUFU.TANH R187, R187 ;  /* 0x000000bb00bb7308 */ /* 0x000e620000002400 */
[----:B------:R-:W-:Y:S01]  /*18060*/  ISETP.GT.AND P2, PT, R14, 0x11, PT ;  /* 0x000000110e00780c */ /* 0x000fe20003f44270 */
[----:B------:R-:W-:Y:S01]  /*18070*/  FMUL.FTZ R125, R142, UR39 ;  /* 0x000000278e7d7c20 */ /* 0x000fe20008410000 */
[----:B------:R-:W-:-:S05]  /*18080*/  FMNMX.FTZ R4, R191, R4, !PT ;  /* 0x00000004bf047209 */ /* 0x000fca0007810000 */
[----:B------:R-:W3:Y:S01]  /*18090*/  MUFU.TANH R127, R127 ;  /* 0x0000007f007f7308 */ /* 0x000ee20000002400 */
[----:B------:R-:W-:Y:S01]  /*180a0*/  ISETP.GT.AND P3, PT, R14, 0x18, PT ;  /* 0x000000180e00780c */ /* 0x000fe20003f64270 */
[----:B------:R-:W-:Y:S01]  /*180b0*/  FMUL.FTZ R183, R143, UR39 ;  /* 0x000000278fb77c20 */ /* 0x000fe20008410000 */
[----:B0-----:R-:W-:Y:S02]  /*180c0*/  FSEL R185, R185, -INF , P2 ;  /* 0xff800000b9b97808 */ /* 0x001fe40001000000 */
[----:B------:R-:W-:-:S03]  /*180d0*/  FMNMX.FTZ R4, R131, R4, !PT ;  /* 0x0000000483047209 */ /* 0x000fc60007810000 */
[----:B------:R-:W0:Y:S01]  /*180e0*/  MUFU.TANH R181, R181 ;  /* 0x000000b500b57308 */ /* 0x000e220000002400 */
[----:B------:R-:W-:Y:S01]  /*180f0*/  ISETP.GT.AND P4, PT, R14, 0x19, PT ;  /* 0x000000190e00780c */ /* 0x000fe20003f84270 */
[----:B------:R-:W-:Y:S01]  /*18100*/  FMUL.FTZ R123, R146, UR39 ;  /* 0x00000027927b7c20 */ /* 0x000fe20008410000 */
[----:B--2---:R-:W-:Y:S02]  /*18110*/  FSEL R130, R130, -INF , P3 ;  /* 0xff80000082827808 */ /* 0x004fe40001800000 */
[----:B------:R-:W-:-:S03]  /*18120*/  FMNMX.FTZ R4, R185, R4, !PT ;  /* 0x00000004b9047209 */ /* 0x000fc60007810000 */
[----:B------:R-:W2:Y:S01]  /*18130*/  MUFU.TANH R125, R125 ;  /* 0x0000007d007d7308 */ /* 0x000ea20000002400 */
[----:B------:R-:W-:Y:S01]  /*18140*/  ISETP.GT.AND P5, PT, R14, 0x20, PT ;  /* 0x000000200e00780c */ /* 0x000fe20003fa4270 */
[----:B------:R-:W-:Y:S01]  /*18150*/  FMUL.FTZ R177, R147, UR39 ;  /* 0x0000002793b17c20 */ /* 0x000fe20008410000 */
[----:B-1----:R-:W-:Y:S02]  /*18160*/  FSEL R187, R187, -INF , P4 ;  /* 0xff800000bbbb7808 */ /* 0x002fe40002000000 */
[----:B------:R-:W-:-:S03]  /*18170*/  FMNMX.FTZ R4, R130, R4, !PT ;  /* 0x0000000482047209 */ /* 0x000fc60007810000 */
[----:B------:R-:W1:Y:S01]  /*18180*/  MUFU.TANH R183, R183 ;  /* 0x000000b700b77308 */ /* 0x000e620000002400 */
[----:B------:R-:W-:Y:S01]  /*18190*/  ISETP.GT.AND P1, PT, R14, 0x21, PT ;  /* 0x000000210e00780c */ /* 0x000fe20003f24270 */
[----:B------:R-:W-:Y:S01]  /*181a0*/  FMUL.FTZ R121, R150, UR39 ;  /* 0x0000002796797c20 */ /* 0x000fe20008410000 */
[----:B---3--:R-:W-:Y:S02]  /*181b0*/  FSEL R127, R127, -INF , P5 ;  /* 0xff8000007f7f7808 */ /* 0x008fe40002800000 */
[----:B------:R-:W-:-:S03]  /*181c0*/  FMNMX.FTZ R4, R187, R4, !PT ;  /* 0x00000004bb047209 */ /* 0x000fc60007810000 */
        /* <DEDUP_REMOVED lines=16> */
[----:B------:R-:W-:Y:S02]  /*182d0*/  ISETP.GT.AND P5, PT, R14, 0x31, PT ;  /* 0x000000310e00780c */ /* 0x000fe40003fa4270 */
[----:B---3--:R-:W-:Y:S02]  /*182e0*/  FSEL R123, R123, -INF , P4 ;  /* 0xff8000007b7b7808 */ /* 0x008fe40002000000 */
[----:B------:R-:W-:-:S03]  /*182f0*/  FMNMX.FTZ R4, R183, R4, !PT ;  /* 0x00000004b7047209 */ /* 0x000fc60007810000 */
[----:B------:R-:W3:Y:S01]  /*18300*/  MUFU.TANH R21, R21 ;  /* 0x0000001500157308 */ /* 0x000ee20000002400 */
[----:B------:R-:W-:Y:S01]  /*18310*/  FMUL.FTZ R158, R158, UR39 ;  /* 0x000000279e9e7c20 */ /* 0x000fe20008410000 */
[C---:B------:R-:W-:Y:S01]  /*18320*/  ISETP.GT.AND P1, PT, R14.reuse, 0x38, PT ;  /* 0x000000380e00780c */ /* 0x040fe20003f24270 */
[----:B------:R-:W-:Y:S01]  /*18330*/  FMUL.FTZ R175, R159, UR39 ;  /* 0x000000279faf7c20 */ /* 0x000fe20008410000 */
[----:B0-----:R-:W-:Y:S02]  /*18340*/  FSEL R177, R177, -INF , P5 ;  /* 0xff800000b1b17808 */ /* 0x001fe40002800000 */
[----:B------:R-:W-:Y:S02]  /*18350*/  FMNMX.FTZ R4, R123, R4, !PT ;  /* 0x000000047b047209 */ /* 0x000fe40007810000 */
[----:B------:R-:W0:Y:S01]  /*18360*/  MUFU.TANH R173, R173 ;  /* 0x000000ad00ad7308 */ /* 0x000e220000002400 */
[----:B------:R-:W-:Y:S01]  /*18370*/  ISETP.GT.AND P2, PT, R14, 0x39, PT ;  /* 0x000000390e00780c */ /* 0x000fe20003f44270 */
[----:B------:R-:W-:Y:S01]  /*18380*/  FMUL.FTZ R169, R162, UR39 ;  /* 0x00000027a2a97c20 */ /* 0x000fe20008410000 */
[----:B--2---:R-:W-:-:S02]  /*18390*/  FSEL R121, R121, -INF , P1 ;  /* 0xff80000079797808 */ /* 0x004fc40000800000 */
        /* <DEDUP_REMOVED lines=12> */
[----:B0-----:R-:W-:Y:S01]  /*18460*/  FSEL R173, R173, -INF , P4 ;  /* 0xff800000adad7808 */ /* 0x001fe20002000000 */
[----:B------:R-:W-:Y:S01]  /*18470*/  FMUL.FTZ R8, R167, UR39 ;  /* 0x00000027a7087c20 */ /* 0x000fe20008410000 */
[----:B------:R-:W-:Y:S02]  /*18480*/  ISETP.GT.AND P6, PT, R14, 0x48, PT ;  /* 0x000000480e00780c */ /* 0x000fe40003fc4270 */
[----:B------:R-:W-:-:S03]  /*18490*/  FMNMX.FTZ R4, R21, R4, !PT ;  /* 0x0000000415047209 */ /* 0x000fc60007810000 */
[----:B------:R-:W0:Y:S01]  /*184a0*/  MUFU.TANH R138, R138 ;  /* 0x0000008a008a7308 */ /* 0x000e220000002400 */
[----:B------:R-:W-:Y:S02]  /*184b0*/  ISETP.GT.AND P1, PT, R14, 0x49, PT ;  /* 0x000000490e00780c */ /* 0x000fe40003f24270 */
[----:B--2---:R-:W-:Y:S02]  /*184c0*/  FSEL R15, R15, -INF , P6 ;  /* 0xff8000000f0f7808 */ /* 0x004fe40003000000 */
[----:B------:R-:W-:-:S03]  /*184d0*/  FMNMX.FTZ R4, R173, R4, !PT ;  /* 0x00000004ad047209 */ /* 0x000fc60007810000 */
[----:B------:R-:W2:Y:S01]  /*184e0*/  MUFU.TANH R171, R171 ;  /* 0x000000ab00ab7308 */ /* 0x000ea20000002400 */
[----:B------:R-:W-:Y:S02]  /*184f0*/  ISETP.GT.AND P2, PT, R14, 0x50, PT ;  /* 0x000000500e00780c */ /* 0x000fe40003f44270 */
[----:B-1----:R-:W-:Y:S02]  /*18500*/  FSEL R175, R175, -INF , P1 ;  /* 0xff800000afaf7808 */ /* 0x002fe40000800000 */
[----:B------:R-:W-:-:S03]  /*18510*/  FMNMX.FTZ R4, R15, R4, !PT ;  /* 0x000000040f047209 */ /* 0x000fc60007810000 */
[----:B------:R-:W1:Y:S01]  /*18520*/  MUFU.TANH R8, R8 ;  /* 0x0000000800087308 */ /* 0x000e620000002400 */
[C---:B------:R-:W-:Y:S02]  /*18530*/  ISETP.GT.AND P3, PT, R14.reuse, 0x51, PT ;  /* 0x000000510e00780c */ /* 0x040fe40003f64270 */
[----:B---3--:R-:W-:Y:S02]  /*18540*/  FSEL R169, R169, -INF , P2 ;  /* 0xff800000a9a97808 */ /* 0x008fe40001000000 */
[----:B------:R-:W-:Y:S02]  /*18550*/  FMNMX.FTZ R4, R175, R4, !PT ;  /* 0x00000004af047209 */ /* 0x000fe40007810000 */
[----:B------:R-:W-:Y:S02]  /*18560*/  ISETP.GT.AND P4, PT, R14, 0x58, PT ;  /* 0x000000580e00780c */ /* 0x000fe40003f84270 */
[----:B0-----:R-:W-:Y:S02]  /*18570*/  FSEL R138, R138, -INF , P3 ;  /* 0xff8000008a8a7808 */ /* 0x001fe40001800000 */
[----:B------:R-:W-:-:S02]  /*18580*/  FMNMX.FTZ R4, R169, R4, !PT ;  /* 0x00000004a9047209 */ /* 0x000fc40007810000 */
[----:B------:R-:W-:Y:S02]  /*18590*/  ISETP.GT.AND P5, PT, R14, 0x59, PT ;  /* 0x000000590e00780c */ /* 0x000fe40003fa4270 */
[----:B--2---:R-:W-:Y:S02]  /*185a0*/  FSEL R171, R171, -INF , P4 ;  /* 0xff800000abab7808 */ /* 0x004fe40002000000 */
[----:B------:R-:W-:Y:S02]  /*185b0*/  FMNMX.FTZ R4, R138, R4, !PT ;  /* 0x000000048a047209 */ /* 0x000fe40007810000 */
[----:B-1----:R-:W-:Y:S02]  /*185c0*/  FSEL R8, R8, -INF , P5 ;  /* 0xff80000008087808 */ /* 0x002fe40002800000 */
[----:B------:R-:W-:-:S04]  /*185d0*/  FMNMX.FTZ R4, R171, R4, !PT ;  /* 0x00000004ab047209 */ /* 0x000fc80007810000 */
[----:B------:R-:W-:-:S05]  /*185e0*/  FMNMX.FTZ R4, R8, R4, !PT ;  /* 0x0000000408047209 */ /* 0x000fca0007810000 */
[----:B------:R-:W0:Y:S02]  /*185f0*/  SHFL.BFLY PT, R14, R4, 0x2, 0x1f ;  /* 0x0c401f00040e7f89 */ /* 0x000e2400000e0000 */
[----:B0-----:R-:W-:-:S05]  /*18600*/  FMNMX.FTZ R4, R4, R14, !PT ;  /* 0x0000000e04047209 */ /* 0x001fca0007810000 */
[----:B------:R-:W0:Y:S01]  /*18610*/  SHFL.BFLY PT, R14, R4, 0x1, 0x1f ;  /* 0x0c201f00040e7f89 */ /* 0x000e2200000e0000 */
[----:B------:R-:W-:Y:S01]  /*18620*/  FMUL.FTZ R5, R5, R3 ;  /* 0x0000000305057220 */ /* 0x000fe20000410000 */
[----:B------:R-:W-:Y:S01]  /*18630*/  MUFU.EX2 R188, R188 ;  /* 0x000000bc00bc7308 */ /* 0x000fe20000000800 */
[----:B0-----:R-:W-:-:S04]  /*18640*/  FMNMX.FTZ R4, R4, R14, !PT ;  /* 0x0000000e04047209 */ /* 0x001fc80007810000 */
[C---:B------:R-:W-:Y:S01]  /*18650*/  FSETP.NEU.FTZ.AND P1, PT, R4.reuse, -INF , PT ;  /* 0xff8000000400780b */ /* 0x040fe20003f3d000 */
[----:B------:R-:W-:-:S03]  /*18660*/  FMUL.FTZ R14, R4, R3 ;  /* 0x00000003040e7220 */ /* 0x000fc60000410000 */
[----:B------:R-:W-:Y:S02]  /*18670*/  FSEL R137, R4, RZ, P1 ;  /* 0x000000ff04897208 */ /* 0x000fe40000800000 */
[----:B------:R-:W-:-:S03]  /*18680*/  FSEL R14, R14, RZ, P1 ;  /* 0x000000ff0e0e7208 */ /* 0x000fc60000800000 */
[----:B------:R-:W-:Y:S02]  /*18690*/  FADD.FTZ R137, -R137, R10 ;  /* 0x0000000a89897221 */ /* 0x000fe40000010100 */
[-CC-:B------:R-:W-:Y:S02]  /*186a0*/  FFMA.FTZ R135, R135, R3.reuse, -R14.reuse ;  /* 0x0000000387877223 */ /* 0x180fe4000001080e */
        /* <DEDUP_REMOVED lines=25> */
[----:B------:R-:W0:Y:S08]  /*18840*/  MUFU.EX2 R14, R5 ;  /* 0x00000005000e7308 */ /* 0x000e300000000800 */
[----:B------:R-:W1:Y:S08]  /*18850*/  MUFU.EX2 R5, R137 ;  /* 0x0000008900057308 */ /* 0x000e700000000800 */
[----:B------:R-:W2:Y:S08]  /*18860*/  MUFU.EX2 R136, R136 ;  /* 0x0000008800887308 */ /* 0x000eb00000000800 */
[----:B------:R-:W3:Y:S08]  /*18870*/  MUFU.EX2 R189, R189 ;  /* 0x000000bd00bd7308 */ /* 0x000ef00000000800 */
[----:B------:R-:W4:Y:S08]  /*18880*/  MUFU.EX2 R190, R190 ;  /* 0x000000be00be7308 */ /* 0x000f300000000800 */
[----:B------:R-:W4:Y:S01]  /*18890*/  MUFU.EX2 R133, R133 ;  /* 0x0000008500857308 */ /* 0x000f220000000800 */
[----:B0----5:R-:W-:Y:S01]  /*188a0*/  FFMA.FTZ R7, R14, R7, R188 ;  /* 0x000000070e077223 */ /* 0x021fe200000100bc */
[----:B-1----:R-:W-:-:S06]  /*188b0*/  FFMA.FTZ R6, R5, R6, R135 ;  /* 0x0000000605067223 */ /* 0x002fcc0000010087 */
[----:B------:R-:W0:Y:S08]  /*188c0*/  MUFU.EX2 R134, R134 ;  /* 0x0000008600867308 */ /* 0x000e300000000800 */
[----:B------:R-:W1:Y:S01]  /*188d0*/  MUFU.EX2 R191, R191 ;  /* 0x000000bf00bf7308 */ /* 0x000e620000000800 */
[----:B--2---:R-:W-:Y:S01]  /*188e0*/  FADD.FTZ R7, R136, R7 ;  /* 0x0000000788077221 */ /* 0x004fe20000010000 */
[----:B---3--:R-:W-:-:S06]  /*188f0*/  FADD.FTZ R137, R189, R6 ;  /* 0x00000006bd897221 */ /* 0x008fcc0000010000 */
[----:B------:R-:W2:Y:S08]  /*18900*/  MUFU.EX2 R184, R184 ;  /* 0x000000b800b87308 */ /* 0x000eb00000000800 */
[----:B------:R-:W3:Y:S01]  /*18910*/  MUFU.EX2 R131, R131 ;  /* 0x0000008300837308 */ /* 0x000ee20000000800 */
[----:B----4-:R-:W-:Y:S01]  /*18920*/  FADD.FTZ R6, R190, R7 ;  /* 0x00000007be067221 */ /* 0x010fe20000010000 */
[----:B------:R-:W-:-:S06]  /*18930*/  FADD.FTZ R7, R133, R137 ;  /* 0x0000008985077221 */ /* 0x000fcc0000010000 */
[----:B------:R-:W4:Y:S08]  /*18940*/  MUFU.EX2 R132, R132 ;  /* 0x0000008400847308 */ /* 0x000f300000000800 */
[----:B------:R-:W4:Y:S01]  /*18950*/  MUFU.EX2 R185, R185 ;  /* 0x000000b900b97308 */ /* 0x000f220000000800 */
[----:B0-----:R-:W-:Y:S01]  /*18960*/  FADD.FTZ R6, R134, R6 ;  /* 0x0000000686067221 */ /* 0x001fe20000010000 */
[----:B-1----:R-:W-:-:S06]  /*18970*/  FADD.FTZ R7, R191, R7 ;  /* 0x00000007bf077221 */ /* 0x002fcc0000010000 */
        /* <DEDUP_REMOVED lines=71> */
[----:B-1----:R-:W-:-:S03]  /*18df0*/  FADD.FTZ R7, R10, R7 ;  /* 0x000000070a077221 */ /* 0x002fc60000010000 */
[----:B--2---:R-:W-:Y:S01]  /*18e00*/  FADD.FTZ R6, R170, R6 ;  /* 0x00000006aa067221 */ /* 0x004fe20000010000 */
[----:B---3--:R-:W-:-:S03]  /*18e10*/  FADD.FTZ R137, R171, R7 ;  /* 0x00000007ab897221 */ /* 0x008fc60000010000 */
[----:B----4-:R-:W-:Y:S01]  /*18e20*/  FADD.FTZ R7, R9, R6 ;  /* 0x0000000609077221 */ /* 0x010fe20000010000 */
[----:B------:R-:W-:Y:S01]  /*18e30*/  FADD.FTZ R6, R8, R137 ;  /* 0x0000008908067221 */ /* 0x000fe20000010000 */
[----:B------:R-:W-:Y:S06]  /*18e40*/  @!P0 BRA `(.L_x_6112) ;  /* 0x0000000000048947 */ /* 0x000fec0003800000 */
[----:B------:R-:W-:Y:S01]  /*18e50*/  BPT.TRAP 0x1 ;  /* 0x000000040000795c */ /* 0x000fe20000300000 */
.L_x_6112:
[C---:B------:R-:W-:Y:S01]  /*18e60*/  ISETP.GT.AND P1, PT, R12.reuse, R223, PT ;  /* 0x000000df0c00720c */ /* 0x040fe20003f24270 */
[----:B------:R-:W-:Y:S01]  /*18e70*/  VIADD R13, R13, 0x30860 ;  /* 0x000308600d0d7836 */ /* 0x000fe20000000000 */
[----:B------:R-:W-:Y:S01]  /*18e80*/  F2FP.BF16.F32.PACK_AB R168, R11, R168 ;  /* 0x000000a80ba8723e */ /* 0x000fe200000010ff */
[----:B------:R-:W-:Y:S01]  /*18e90*/  VIADD R12, R12, 0xffffffff ;  /* 0xffffffff0c0c7836 */ /* 0x000fe20000000000 */
[----:B------:R-:W-:Y:S01]  /*18ea0*/  F2FP.BF16.F32.PACK_AB R169, R10, R169 ;  /* 0x000000a90aa9723e */ /* 0x000fe200000010ff */
[----:B------:R-:W-:Y:S01]  /*18eb0*/  IMAD.MOV.U32 R10, RZ, RZ, R4 ;  /* 0x000000ffff0a7224 */ /* 0x000fe200078e0004 */
[----:B------:R-:W-:Y:S01]  /*18ec0*/  PRMT R13, R218, 0x654, R13 ;  /* 0x00000654da0d7816 */ /* 0x000fe2000000000d */
[----:B------:R-:W-:Y:S01]  /*18ed0*/  IMAD.MOV.U32 R11, RZ, RZ, R0 ;  /* 0x000000ffff0b7224 */ /* 0x000fe200078e0000 */
[----:B------:R-:W-:Y:S01]  /*18ee0*/  F2FP.BF16.F32.PACK_AB R170, R9, R170 ;  /* 0x000000aa09aa723e */ /* 0x000fe200000010ff */
[----:B------:R-:W-:Y:S01]  /*18ef0*/  IMAD.MOV.U32 R9, RZ, RZ, R196 ;  /* 0x000000ffff097224 */ /* 0x000fe200078e00c4 */
        /* <DEDUP_REMOVED lines=23> */
[----:B0-----:R-:W-:Y:S06]  /*19070*/  @P1 BRA `(.L_x_6113) ;  /* 0xffffffd000001947 */ /* 0x001fec000383ffff */
[----:B------:R-:W-:Y:S05]  /*19080*/  BSYNC B1 ;  /* 0x0000000000017941 */ /* 0x000fea0003800000 */
.L_x_6100:
[----:B------:R-:W-:Y:S05]  /*19090*/  BSYNC B0 ;  /* 0x0000000000007941 */ /* 0x000fea0003800000 */
.L_x_6099:
[----:B------:R-:W-:Y:S01]  /*190a0*/  ISETP.GE.AND P1, PT, R12, R225, PT ;  /* 0x000000e10c00720c */ /* 0x000fe20003f26270 */
[----:B------:R-:W-:-:S12]  /*190b0*/  BSSY B0, `(.L_x_6114) ;  /* 0x0000292000007945 */ /* 0x000fd80003800000 */
[----:B------:R-:W-:Y:S05]  /*190c0*/  @!P1 BRA `(.L_x_6115) ;  /* 0x0000002800409947 */ /* 0x000fea0003800000 */
[----:B------:R-:W-:Y:S02]  /*190d0*/  IMAD.MOV.U32 R10, RZ, RZ, R4 ;  /* 0x000000ffff0a7224 */ /* 0x000fe400078e0004 */
[----:B------:R-:W-:Y:S02]  /*190e0*/  IMAD.MOV.U32 R11, RZ, RZ, R0 ;  /* 0x000000ffff0b7224 */ /* 0x000fe400078e0000 */
[----:B------:R-:W-:Y:S02]  /*190f0*/  IMAD.MOV.U32 R8, RZ, RZ, R200 ;  /* 0x000000ffff087224 */ /* 0x000fe400078e00c8 */
[----:B------:R-:W-:-:S07]  /*19100*/  IMAD.MOV.U32 R9, RZ, RZ, R196 ;  /* 0x000000ffff097224 */ /* 0x000fce00078e00c4 */
.L_x_6128:
        /* <DEDUP_REMOVED lines=8> */
.L_x_6116:
[----:B------:R-:W-:Y:S01]  /*19190*/  IMAD R3, R196, 0x8, R2 ;  /* 0x00000008c4037824 */ /* 0x000fe200078e0202 */
[----:B------:R-:W-:-:S04]  /*191a0*/  SHF.L.U32 R4, R200, 0x1f, RZ ;  /* 0x0000001fc8047819 */ /* 0x000fc800000006ff */
[----:B------:R0:W1:Y:S01]  /*191b0*/  SYNCS.PHASECHK.TRANS64.TRYWAIT P1, [R3+URZ+0x30830], R4 ;  /* 0x03083004030075a7 */ /* 0x000062000802017f */
[----:B------:R-:W-:Y:S05]  /*191c0*/  @!P0 BRA `(.L_x_6117) ;  /* 0x0000000000048947 */ /* 0x000fea0003800000 */
[----:B------:R-:W-:Y:S01]  /*191d0*/  BPT.TRAP 0x1 ;  /* 0x000000040000795c */ /* 0x000fe20000300000 */
.L_x_6117:
[----:B------:R-:W-:Y:S01]  /*191e0*/  IMAD R126, R196, 0x900, R219 ;  /* 0x00000900c47e7824 */ /* 0x000fe200078e02db */
[----:B------:R-:W-:Y:S03]  /*191f0*/  BSSY B1, `(.L_x_6118) ;  /* 0x0000006000017945 */ /* 0x000fe60003800000 */
[C---:B------:R-:W-:Y:S02]  /*19200*/  VIADD R122, R126.reuse, 0x2 ;  /* 0x000000027e7a7836 */ /* 0x040fe40000000000 */
[----:B------:R-:W-:Y:S01]  /*19210*/  VIADD R124, R126, 0x4 ;  /* 0x000000047e7c7836 */ /* 0x000fe20000000000 */
[----:B-1----:R-:W-:Y:S06]  /*19220*/  @P1 BRA `(.L_x_6119) ;  /* 0x0000000000081947 */ /* 0x002fec0003800000 */
[----:B------:R-:W1:Y:S02]  /*19230*/  SYNCS.PHASECHK.TRANS64.TRYWAIT P1, [R3+URZ+0x30830], R4 ;  /* 0x03083004030075a7 */ /* 0x000e64000802017f */
[----:B-1----:R-:W-:Y:S05]  /*19240*/  @!P1 BRA `(.L_x_6120) ;  /* 0x0000010400a09947 */ /* 0x002fea0003800000 */
.L_x_6119:
[----:B------:R-:W-:Y:S05]  /*19250*/  BSYNC B1 ;  /* 0x0000000000017941 */ /* 0x000fea0003800000 */
.L_x_6118:
        /* <DEDUP_REMOVED lines=10> */
[----:B01----:R-:W-:Y:S01]  /*19300*/  MOV R4, UR38 ;  /* 0x0000002600047c02 */ /* 0x003fe20008000f00 */
        /* <DEDUP_REMOVED lines=23> */
[----:B------:R-:W-:Y:S01]  /*19480*/  MOV R3, UR39 ;  /* 0x0000002700037c02 */ /* 0x000fe20008000f00 */
        /* <DEDUP_REMOVED lines=193> */
.L_x_6121:
[----:B------:R-:W-:Y:S01]  /*1a0a0*/  SHF.L.U32 R3, R8, 0x1f, RZ ;  /* 0x0000001f08037819 */ /* 0x000fe200000006ff */
[----:B------:R-:W-:-:S04]  /*1a0b0*/  IMAD R13, R9, 0x8, R2 ;  /* 0x00000008090d7824 */ /* 0x000fc800078e0202 */
[----:B------:R0:W1:Y:S01]  /*1a0c0*/  SYNCS.PHASECHK.TRANS64.TRYWAIT P1, [R13+URZ+0x30850], R3 ;  /* 0x030850030d0075a7 */ /* 0x000062000802017f */
[----:B------:R-:W-:Y:S05]  /*1a0d0*/  @!P0 BRA `(.L_x_6122) ;  /* 0x0000000000048947 */ /* 0x000fea0003800000 */
[----:B------:R-:W-:Y:S01]  /*1a0e0*/  BPT.TRAP 0x1 ;  /* 0x000000040000795c */ /* 0x000fe20000300000 */
.L_x_6122:
[----:B------:R-:W-:Y:S04]  /*1a0f0*/  BSSY B1, `(.L_x_6123) ;  /* 0x0000004000017945 */ /* 0x000fe80003800000 */
[----:B-1----:R-:W-:Y:S05]  /*1a100*/  @P1 BRA `(.L_x_6124) ;  /* 0x0000000000081947 */ /* 0x002fea0003800000 */
[----:B------:R-:W1:Y:S02]  /*1a110*/  SYNCS.PHASECHK.TRANS64.TRYWAIT P1, [R13+URZ+0x30850], R3 ;  /* 0x030850030d0075a7 */ /* 0x000e64000802017f */
[----:B-1----:R-:W-:Y:S05]  /*1a120*/  @!P1 BRA `(.L_x_6125) ;  /* 0x000000f400fc9947 */ /* 0x002fea0003800000 */
.L_x_6124:
[----:B------:R-:W-:Y:S05]  /*1a130*/  BSYNC B1 ;  /* 0x0000000000017941 */ /* 0x000fea0003800000 */
.L_x_6123:
        /* <DEDUP_REMOVED lines=48> */
.L_x_6126:
[----:B------:R-:W-:Y:S01]  /*1a440*/  FMUL.FTZ R5, R120, UR38 ;  /* 0x0000002678057c20 */ /* 0x000fe20008410000 */
[----:B------:R-:W-:Y:S01]  /*1a450*/  FMUL.FTZ R14, R121, UR38 ;  /* 0x00000026790e7c20 */ /* 0x000fe20008410000 */
[----:B------:R-:W-:Y:S01]  /*1a460*/  FMUL.FTZ R15, R124, UR38 ;  /* 0x000000267c0f7c20 */ /* 0x000fe20008410000 */
[----:B------:R-:W-:Y:S02]  /*1a470*/  IMAD R0, R0, 0x8, R2 ;  /* 0x0000000800007824 */ /* 0x000fe400078e0202 */
        /* <DEDUP_REMOVED lines=8> */
[----:B------:R-:W-:Y:S01]  /*1a500*/  PRMT R0, R218, 0x654, R0 ;  /* 0x00000654da007816 */ /* 0x000fe20000000000 */
[----:B------:R-:W-:Y:S01]  /*1a510*/  FMUL.FTZ R9, R123, UR38 ;  /* 0x000000267b097c20 */ /* 0x000fe20008410000 */
[----:B------:R-:W1:Y:S01]  /*1a520*/  MUFU.TANH R14, R14 ;  /* 0x0000000e000e7308 */ /* 0x000e620000002400 */
[----:B------:R-:W-:Y:S01]  /*1a530*/  FMUL.FTZ R123, R136, UR38 ;  /* 0x00000026887b7c20 */ /* 0x000fe20008410000 */
[----:B------:R0:W-:Y:S01]  /*1a540*/  SYNCS.ARRIVE.TRANS64.RED.A1T0 RZ, [R0+URZ], RZ ;  /* 0x000000ff00ff79a7 */ /* 0x0001e2000810043f */
[----:B------:R-:W-:Y:S01]  /*1a550*/  FMUL.FTZ R125, R137, UR38 ;  /* 0x00000026897d7c20 */ /* 0x000fe20008410000 */
[----:B------:R-:W-:Y:S01]  /*1a560*/  FMUL.FTZ R124, R140, UR38 ;  /* 0x000000268c7c7c20 */ /* 0x000fe20008410000 */
[----:B------:R-:W-:Y:S01]  /*1a570*/  FMUL.FTZ R128, R141, UR38 ;  /* 0x000000268d807c20 */ /* 0x000fe20008410000 */
[----:B------:R-:W-:Y:S01]  /*1a580*/  FMUL.FTZ R129, R144, UR38 ;  /* 0x0000002690817c20 */ /* 0x000fe20008410000 */
[----:B------:R-:W-:Y:S01]  /*1a590*/  FMUL.FTZ R132, R145, UR38 ;  /* 0x0000002691847c20 */ /* 0x000fe20008410000 */
[----:B------:R-:W2:Y:S01]  /*1a5a0*/  MUFU.TANH R15, R15 ;  /* 0x0000000f000f7308 */ /* 0x000ea20000002400 */
[----:B------:R-:W-:Y:S01]  /*1a5b0*/  FMUL.FTZ R133, R148, UR38 ;  /* 0x0000002694857c20 */ /* 0x000fe20008410000 */
[----:B0-----:R-:W-:Y:S01]  /*1a5c0*/  FMNMX.FTZ R0, R5, R11, !PT ;  /* 0x0000000b05007209 */ /* 0x001fe20007810000 */
        /* <DEDUP_REMOVED lines=80> */
[----:B------:R-:W4:Y:S01]  /*1aad0*/  MUFU.TANH R130, R130 ;  /* 0x0000008200827308 */ /* 0x000f220000002400 */
        /* <DEDUP_REMOVED lines=14> */
[----:B------:R-:W-:-:S03]  /*1abc0*/  FMNMX.FTZ R3, R130, R3, !PT ;  /* 0x0000000382037209 */ /* 0x000fc60007810000 */
        /* <DEDUP_REMOVED lines=87> */
[--C-:B------:R-:W-:Y:S01]  /*1b140*/  FFMA.FTZ R155, R155, R3, -R152.reuse ;  /* 0x000000039b9b7223 */ /* 0x100fe20000010898 */
[----:B------:R-:W1:Y:S01]  /*1b150*/  MUFU.EX2 R8, R8 ;  /* 0x0000000800087308 */ /* 0x000e620000000800 */
[----:B0----5:R-:W-:Y:S01]  /*1b160*/  FFMA.FTZ R7, R14, R7, R11 ;  /* 0x000000070e077223 */ /* 0x021fe2000001000b */
[-CC-:B------:R-:W-:Y:S01]  /*1b170*/  FFMA.FTZ R156, R156, R3.reuse, -R152.reuse ;  /* 0x000000039c9c7223 */ /* 0x180fe20000010898 */
[-CC-:B------:R-:W-:Y:S01]  /*1b180*/  FFMA.FTZ R157, R157, R3.reuse, -R152.reuse ;  /* 0x000000039d9d7223 */ /* 0x180fe20000010898 */
[-CC-:B------:R-:W-:Y:S01]  /*1b190*/  FFMA.FTZ R158, R158, R3.reuse, -R152.reuse ;  /* 0x000000039e9e7223 */ /* 0x180fe20000010898 */
[-CC-:B------:R-:W-:Y:S01]  /*1b1a0*/  FFMA.FTZ R159, R159, R3.reuse, -R152.reuse ;  /* 0x000000039f9f7223 */ /* 0x180fe20000010898 */
[----:B------:R-:W-:-:S02]  /*1b1b0*/  FFMA.FTZ R171, R160, R3, -R152 ;  /* 0x00000003a0ab7223 */ /* 0x000fc40000010898 */
        /* <DEDUP_REMOVED lines=95> */
.L_x_6127:
        /* <DEDUP_REMOVED lines=34> */
.L_x_6115:
[----:B------:R-:W-:Y:S05]  /*1b9d0*/  BSYNC B0 ;  /* 0x0000000000007941 */ /* 0x000fea0003800000 */
.L_x_6114:
        /* <DEDUP_REMOVED lines=99> */
.L_x_6129:
[----:B------:R-:W-:Y:S01]  /*1c010*/  IMAD R10, R196, 0x8, R2 ;  /* 0x00000008c40a7824 */ /* 0x000fe200078e0202 */
[----:B------:R-:W-:-:S04]  /*1c020*/  SHF.L.U32 R5, R200, 0x1f, RZ ;  /* 0x0000001fc8057819 */ /* 0x000fc800000006ff */
[----:B------:R0:W1:Y:S01]  /*1c030*/  SYNCS.PHASECHK.TRANS64.TRYWAIT P1, [R10+URZ+0x30850], R5 ;  /* 0x030850050a0075a7 */ /* 0x000062000802017f */
[----:B------:R-:W-:Y:S05]  /*1c040*/  @!P0 BRA `(.L_x_6130) ;  /* 0x0000000000048947 */ /* 0x000fea0003800000 */
[----:B------:R-:W-:Y:S01]  /*1c050*/  BPT.TRAP 0x1 ;  /* 0x000000040000795c */ /* 0x000fe20000300000 */
.L_x_6130:
        /* <DEDUP_REMOVED lines=9> */
.L_x_6132:
[----:B------:R-:W-:Y:S05]  /*1c0f0*/  BSYNC B0 ;  /* 0x0000000000007941 */ /* 0x000fea0003800000 */
.L_x_6131:
[----:B------:R-:W-:Y:S01]  /*1c100*/  IMAD.MOV.U32 R8, RZ, RZ, R2 ;  /* 0x000000ffff087224 */ /* 0x000fe200078e0002 */
[----:B------:R-:W-:Y:S01]  /*1c110*/  WARPGROUP.ARRIVE ;  /* 0x00000000000079c5 */ /* 0x000fe20000000000 */
[----:B------:R-:W-:Y:S01]  /*1c120*/  IMAD.MOV.U32 R9, RZ, RZ, 0x40000040 ;  /* 0x40000040ff097424 */ /* 0x000fe200078e00ff */
[----:B01----:R-:W-:Y:S01]  /*1c130*/  SHFL.BFLY PT, R5, R6, 0x2, 0x1f ;  /* 0x0c401f0006057f89 */ /* 0x003fe200000e0000 */
[----:B------:R-:W-:Y:S01]  /*1c140*/  IMAD.MOV.U32 R128, RZ, RZ, -0x800000 ;  /* 0xff800000ff807424 */ /* 0x000fe200078e00ff */
[----:B------:R-:W-:Y:S01]  /*1c150*/  R2UR UR6, R8 ;  /* 0x00000000080672ca */ /* 0x000fe200000e0000 */
[----:B------:R-:W-:Y:S01]  /*1c160*/  VIADD R8, R2, 0x80 ;  /* 0x0000008002087836 */ /* 0x000fe20000000000 */
[----:B------:R-:W-:Y:S01]  /*1c170*/  R2UR UR7, R9 ;  /* 0x00000000090772ca */ /* 0x000fe200000e0000 */
[----:B------:R-:W-:Y:S02]  /*1c180*/  IMAD.MOV.U32 R9, RZ, RZ, 0x40000040 ;  /* 0x40000040ff097424 */ /* 0x000fe400078e00ff */
[----:B------:R-:W-:-:S10]  /*1c190*/  IMAD.MOV.U32 R129, RZ, RZ, -0x800000 ;  /* 0xff800000ff817424 */ /* 0x000fd400078e00ff */
        /* <DEDUP_REMOVED lines=26> */
[----:B------:R-:W0:Y:S01]  /*1c340*/  SHFL.BFLY PT, R2, R7, 0x2, 0x1f ;  /* 0x0c401f0007027f89 */ /* 0x000e2200000e0000 */
[----:B------:R-:W-:Y:S02]  /*1c350*/  WARPGROUP.DEPBAR.LE gsb0, 0x0 ;  /* 0x00008000000079c5 */ /* 0x000fe40000010000 */
[----:B------:R-:W-:-:S12]  /*1c360*/  WARPGROUP.ARRIVE ;  /* 0x00000000000079c5 */ /* 0x000fd80000000000 */
[----:B------:R-:W-:Y:S01]  /*1c370*/  HGMMA.64x192x16.F32.BF16 R24, R172, gdesc[UR4].tnspB, R24, gsb0 ;  /* 0x42e00004ac187df0 */ /* 0x000fe20008001818 */
[----:B------:R-:W-:Y:S01]  /*1c380*/  R2UR UR6, R8 ;  /* 0x00000000080672ca */ /* 0x000fe200000e0000 */
[----:B0-----:R-:W-:Y:S01]  /*1c390*/  FADD.FTZ R8, R2, R7 ;  /* 0x0000000702087221 */ /* 0x001fe20000010000 */
[----:B------:R-:W-:Y:S01]  /*1c3a0*/  R2UR UR7, R9 ;  /* 0x00000000090772ca */ /* 0x000fe200000e0000 */
[----:B------:R-:W-:-:S03]  /*1c3b0*/  FADD.FTZ R9, R5, R6 ;  /* 0x0000000605097221 */ /* 0x000fc60000010000 */
[----:B------:R-:W0:Y:S04]  /*1c3c0*/  SHFL.BFLY PT, R5, R8, 0x1, 0x1f ;  /* 0x0c201f0008057f89 */ /* 0x000e2800000e0000 */
[----:B------:R-:W1:Y:S01]  /*1c3d0*/  SHFL.BFLY PT, R2, R9, 0x1, 0x1f ;  /* 0x0c201f0009027f89 */ /* 0x000e6200000e0000 */
[----:B0-----:R-:W-:Y:S01]  /*1c3e0*/  FADD.FTZ R13, R8, R5 ;  /* 0x00000005080d7221 */ /* 0x001fe20000010000 */
[----:B------:R-:W-:Y:S02]  /*1c3f0*/  IMAD.MOV.U32 R5, RZ, RZ, RZ ;  /* 0x000000ffff057224 */ /* 0x000fe400078e00ff */
[----:B-1----:R-:W-:Y:S02]  /*1c400*/  FADD.FTZ R14, R9, R2 ;  /* 0x00000002090e7221 */ /* 0x002fe40000010000 */
[----:B------:R-:W-:Y:S01]  /*1c410*/  FSETP.NE.FTZ.AND P1, PT, R13, RZ, PT ;  /* 0x000000ff0d00720b */ /* 0x000fe20003f35000 */
[----:B------:R-:W-:-:S02]  /*1c420*/  IMAD.MOV.U32 R2, RZ, RZ, RZ ;  /* 0x000000ffff027224 */ /* 0x000fc400078e00ff */
        /* <DEDUP_REMOVED lines=17> */
.L_x_6134:
[----:B------:R-:W2:Y:S01]  /*1c540*/  LDL.LU R0, [R1+0x50] ;  /* 0x0000500001007983 */ /* 0x000ea20000300800 */
        /* <DEDUP_REMOVED lines=15> */
[-C--:B------:R-:W-:Y:S01]  /*1c640*/  FMUL.FTZ R44, R44, R5.reuse ;  /* 0x000000052c2c7220 */ /* 0x080fe20000410000 */
[-C--:B------:R-:W-:Y:S01]  /*1c650*/  FMUL.FTZ R45, R45, R5.reuse ;  /* 0x000000052d2d7220 */ /* 0x080fe20000410000 */
[----:B-1----:R-:W-:Y:S01]  /*1c660*/  SEL R3, RZ, 0x1, P1 ;  /* 0x00000001ff037807 */ /* 0x002fe20000800000 */
        /* <DEDUP_REMOVED lines=85> */
[----:B------:R-:W-:-:S02]  /*1cbc0*/  LOP3.LUT R200, R200, R3, RZ, 0x3c, !PT ;  /* 0x00000003c8c87212 */ /* 0x000fc400078e3cff */
[----:B------:R-:W-:Y:S01]  /*1cbd0*/  SEL R196, R196, RZ, P1 ;  /* 0x000000ffc4c47207 */ /* 0x000fe20000800000 */
[----:B--2---:R-:W-:-:S05]  /*1cbe0*/  VIADD R0, R0, 0x1 ;  /* 0x0000000100007836 */ /* 0x004fca0000000000 */
[----:B------:R0:W-:Y:S02]  /*1cbf0*/  STL [R1+0x50], R0 ;  /* 0x0000500001007387 */ /* 0x0001e40000100800 */
.L_x_6035:
[----:B------:R-:W1:Y:S08]  /*1cc00*/  S2UR UR4, SR_CgaCtaId ;  /* 0x00000000000479c3 */ /* 0x000e700000008800 */
[----:B------:R-:W-:Y:S01]  /*1cc10*/  BAR.SYNC.DEFER_BLOCKING 0x5, 0x180 ;  /* 0x0146000000007b1d */ /* 0x000fe20000010000 */
[----:B------:R-:W-:-:S05]  /*1cc20*/  MOV R3, 0x400 ;  /* 0x0000040000037802 */ /* 0x000fca0000000f00 */
[----:B------:R-:W-:Y:S01]  /*1cc30*/  BSSY B0, `(.L_x_6135) ;  /* 0x00003d8000007945 */ /* 0x000fe20003800000 */
[----:B-1----:R-:W-:-:S05]  /*1cc40*/  IMAD.U32 R218, RZ, RZ, UR4 ;  /* 0x00000004ffda7e24 */ /* 0x002fca000f8e00ff */
[----:B------:R-:W-:-:S05]  /*1cc50*/  LEA R2, R218, R3, 0x18 ;  /* 0x00000003da027211 */ /* 0x000fca00078ec0ff */
[----:B------:R1:W2:Y:S01]  /*1cc60*/  LDS.128 R4, [R2+0x308d0] ;  /* 0x0308d00002047984 */ /* 0x0002a20000000c00 */
[----:B------:R-:W-:Y:S06]  /*1cc70*/  BAR.ARV 0x4, 0x180 ;  /* 0x0106000000007b1d */ /* 0x000fec0000002000 */
[----:B------:R-:W-:Y:S05]  /*1cc80*/  @P0 BRA `(.L_x_6136) ;  /* 0x0000002c00dc0947 */ /* 0x000fea0003800000 */
[----:B0-----:R-:W3:Y:S01]  /*1cc90*/  LDL R0, [R1+0x68] ;  /* 0x0000680001007983 */ /* 0x001ee20000100800 */
[----:B------:R-:W0:Y:S01]  /*1cca0*/  S2R R3, SR_SWINHI ;  /* 0x0000000000037919 */ /* 0x000e220000002f00 */
[----:B------:R-:W-:Y:S01]  /*1ccb0*/  F2FP.BF16.F32.PACK_AB R10, R29, R28 ;  /* 0x0000001c1d0a723e */ /* 0x000fe200000010ff */
[----:B------:R-:W-:Y:S01]  /*1ccc0*/  ULDC.64 UR6, c[0x0][0xc00] ;  /* 0x0003000000067ab9 */ /* 0x000fe20000000a00 */
[----:B------:R-:W-:Y:S01]  /*1ccd0*/  F2FP.BF16.F32.PACK_AB R11, R31, R30 ;  /* 0x0000001e1f0b723e */ /* 0x000fe200000010ff */
[----:B------:R-:W4:Y:S01]  /*1cce0*/  LDL.LU R145, [R1+0x48] ;  /* 0x0000480001917983 */ /* 0x000f220000300800 */
[----:B------:R-:W-:-:S03]  /*1ccf0*/  ULDC.64 UR4, c[0x0][0xc08] ;  /* 0x0003020000047ab9 */ /* 0x000fc60000000a00 */
[----:B------:R-:W4:Y:S04]  /*1cd00*/  LDL.LU R144, [R1+0x4c] ;  /* 0x00004c0001907983 */ /* 0x000f280000300800 */
[----:B------:R-:W4:Y:S04]  /*1cd10*/  LDL.LU R143, [R1+0x40] ;  /* 0x00004000018f7983 */ /* 0x000f280000300800 */
[----:B------:R-:W4:Y:S04]  /*1cd20*/  LDL.LU R142, [R1+0x44] ;  /* 0x00004400018e7983 */ /* 0x000f280000300800 */
[----:B------:R-:W4:Y:S04]  /*1cd30*/  LDL.LU R141, [R1+0x5c] ;  /* 0x00005c00018d7983 */ /* 0x000f280000300800 */
[----:B------:R-:W4:Y:S01]  /*1cd40*/  LDL R140, [R1+0x3c] ;  /* 0x00003c00018c7983 */ /* 0x000f220000100800 */
[----:B------:R-:W-:-:S02]  /*1cd50*/  MOV R126, R2 ;  /* 0x00000002007e7202 */ /* 0x000fc40000000f00 */
[----:B0-----:R-:W-:Y:S01]  /*1cd60*/  MOV R127, R3 ;  /* 0x00000003007f7202 */ /* 0x001fe20000000f00 */
[----:B------:R-:W-:Y:S02]  /*1cd70*/  BAR.SYNC.DEFER_BLOCKING 0x1, 0x100 ;  /* 0x0044000000007b1d */ /* 0x000fe40000010000 */
[----:B---3--:R-:W-:-:S03]  /*1cd80*/  IMAD.WIDE R84, R0, 0x2, R126 ;  /* 0x0000000200547825 */ /* 0x008fc600078e027e */
[C---:B------:R-:W-:Y:S02]  /*1cd90*/  IADD3 R81, P0, R84.reuse, 0x20, RZ ;  /* 0x0000002054517810 */ /* 0x040fe40007f1e0ff */
[----:B------:R-:W-:Y:S02]  /*1cda0*/  LOP3.LUT R9, R84, 0x380, RZ, 0xc0, !PT ;  /* 0x0000038054097812 */ /* 0x000fe400078ec0ff */
[----:B------:R-:W-:Y:S02]  /*1cdb0*/  LOP3.LUT R80, R81, 0x380, RZ, 0xc0, !PT ;  /* 0x0000038051507812 */ /* 0x000fe400078ec0ff */
[----:B------:R-:W-:Y:S02]  /*1cdc0*/  SHF.R.U64 R9, R9, 0x3, RZ ;  /* 0x0000000309097819 */ /* 0x000fe400000012ff */
[----:B------:R-:W-:Y:S02]  /*1cdd0*/  SHF.R.U64 R80, R80, 0x3, RZ ;  /* 0x0000000350507819 */ /* 0x000fe400000012ff */
[----:B------:R-:W-:Y:S01]  /*1cde0*/  LOP3.LUT R8, R9, R84, RZ, 0x3c, !PT ;  /* 0x0000005409087212 */ /* 0x000fe200078e3cff */
[----:B------:R-:W-:Y:S01]  /*1cdf0*/  IMAD.MOV.U32 R9, RZ, RZ, R85 ;  /* 0x000000ffff097224 */ /* 0x000fe200078e0055 */
[----:B------:R-:W-:-:S02]  /*1ce00*/  IADD3 R15, P1, R84, 0x40, RZ ;  /* 0x00000040540f7810 */ /* 0x000fc40007f3e0ff */
[----:B------:R-:W-:Y:S01]  /*1ce10*/  LOP3.LUT R80, R80, R81, RZ, 0x3c, !PT ;  /* 0x0000005150507212 */ /* 0x000fe200078e3cff */
[----:B------:R-:W-:Y:S01]  /*1ce20*/  IMAD.X R81, RZ, RZ, R85, P0 ;  /* 0x000000ffff517224 */ /* 0x000fe200000e0655 */
[----:B------:R-:W-:Y:S02]  /*1ce30*/  LOP3.LUT R14, R15, 0x380, RZ, 0xc0, !PT ;  /* 0x000003800f0e7812 */ /* 0x000fe400078ec0ff */
[C---:B------:R-:W-:Y:S02]  /*1ce40*/  IADD3 R136, P6, R84.reuse, 0x60, RZ ;  /* 0x0000006054887810 */ /* 0x040fe40007fde0ff */
[----:B------:R-:W-:Y:S02]  /*1ce50*/  IADD3 R12, P5, R84, 0x4000, RZ ;  /* 0x00004000540c7810 */ /* 0x000fe40007fbe0ff */
[----:B------:R-:W-:Y:S02]  /*1ce60*/  MOV R3, R8 ;  /* 0x0000000800037202 */ /* 0x000fe40000000f00 */
[----:B------:R-:W-:-:S02]  /*1ce70*/  F2FP.BF16.F32.PACK_AB R8, R25, R24 ;  /* 0x000000181908723e */ /* 0x000fc400000010ff */
[----:B------:R-:W-:Y:S02]  /*1ce80*/  F2FP.BF16.F32.PACK_AB R9, R27, R26 ;  /* 0x0000001a1b09723e */ /* 0x000fe400000010ff */
[----:B------:R-:W-:Y:S02]  /*1ce90*/  IADD3 R82, P3, R84, 0x4060, RZ ;  /* 0x0000406054527810 */ /* 0x000fe40007f7e0ff */
[----:B------:R-:W-:Y:S02]  /*1cea0*/  MOV R81, R80 ;  /* 0x0000005000517202 */ /* 0x000fe40000000f00 */
[----:B------:R-:W-:Y:S02]  /*1ceb0*/  SHF.R.U64 R14, R14, 0x3, RZ ;  /* 0x000000030e0e7819 */ /* 0x000fe400000012ff */
[----:B------:R-:W-:Y:S02]  /*1cec0*/  LOP3.LUT R137, R136, 0x380, RZ, 0xc0, !PT ;  /* 0x0000038088897812 */ /* 0x000fe400078ec0ff */
[----:B------:R-:W-:-:S02]  /*1ced0*/  IADD3 R80, P4, R84, 0x4040, RZ ;  /* 0x0000404054507810 */ /* 0x000fc40007f9e0ff */
[----:B------:R-:W-:Y:S01]  /*1cee0*/  LOP3.LUT R13, R12, 0x380, RZ, 0xc0, !PT ;  /* 0x000003800c0d7812 */ /* 0x000fe200078ec0ff */
[----:B------:R0:W-:Y:S01]  /*1cef0*/  STSM.16.M88.4 [R3], R8 ;  /* 0x0000000803007844 */ /* 0x0001e20000000200 */
[----:B------:R-:W-:Y:S02]  /*1cf00*/  LOP3.LUT R83, R82, 0x380, RZ, 0xc0, !PT ;  /* 0x0000038052537812 */ /* 0x000fe400078ec0ff */
[----:B------:R-:W-:Y:S02]  /*1cf10*/  IADD3 R138, P0, R84, 0x4020, RZ ;  /* 0x00004020548a7810 */ /* 0x000fe40007f1e0ff */
[----:B------:R-:W-:Y:S01]  /*1cf20*/  LOP3.LUT R14, R14, R15, RZ, 0x3c, !PT ;  /* 0x0000000f0e0e7212 */ /* 0x000fe200078e3cff */
[----:B------:R-:W-:Y:S01]  /*1cf30*/  IMAD.X R15, RZ, RZ, R85, P1 ;  /* 0x000000ffff0f7224 */ /* 0x000fe200008e0655 */
[----:B------:R-:W-:Y:S02]  /*1cf40*/  SHF.R.U64 R137, R137, 0x3, RZ ;  /* 0x0000000389897819 */ /* 0x000fe400000012ff */
[----:B------:R-:W-:-:S02]  /*1cf50*/  LOP3.LUT R0, R80, 0x380, RZ, 0xc0, !PT ;  /* 0x0000038050007812 */ /* 0x000fc400078ec0ff */
[----:B------:R-:W-:Y:S02]  /*1cf60*/  SHF.R.U64 R13, R13, 0x3, RZ ;  /* 0x000000030d0d7819 */ /* 0x000fe400000012ff */
[----:B------:R-:W-:Y:S02]  /*1cf70*/  SHF.R.U64 R83, R83, 0x3, RZ ;  /* 0x0000000353537819 */ /* 0x000fe400000012ff */
[----:B0-----:R-:W-:Y:S02]  /*1cf80*/  F2FP.BF16.F32.PACK_AB R8, R33, R32 ;  /* 0x000000202108723e */ /* 0x001fe400000010ff */
[----:B------:R-:W-:Y:S02]  /*1cf90*/  F2FP.BF16.F32.PACK_AB R9, R35, R34 ;  /* 0x000000222309723e */ /* 0x000fe400000010ff */
[----:B------:R-:W-:Y:S02]  /*1cfa0*/  F2FP.BF16.F32.PACK_AB R10, R37, R36 ;  /* 0x00000024250a723e */ /* 0x000fe400000010ff */
[----:B------:R-:W-:-:S02]  /*1cfb0*/  F2FP.BF16.F32.PACK_AB R11, R39, R38 ;  /* 0x00000026270b723e */ /* 0x000fc400000010ff */
[----:B------:R-:W-:Y:S02]  /*1cfc0*/  LOP3.LUT R139, R138, 0x380, RZ, 0xc0, !PT ;  /* 0x000003808a8b7812 */ /* 0x000fe400078ec0ff */
[----:B------:R-:W-:Y:S01]  /*1cfd0*/  IADD3 R86, P2, R84, 0x8000, RZ ;  /* 0x0000800054567810 */ /* 0x000fe20007f5e0ff */
[----:B------:R0:W-:Y:S01]  /*1cfe0*/  STSM.16.M88.4 [R81], R8 ;  /* 0x0000000851007844 */ /* 0x0001e20000000200 */
[----:B------:R-:W-:Y:S01]  /*1cff0*/  LOP3.LUT R136, R137, R136, RZ, 0x3c, !PT ;  /* 0x0000008889887212 */ /* 0x000fe200078e3cff */
[--C-:B------:R-:W-:Y:S01]  /*1d000*/  IMAD.X R137, RZ, RZ, R85.reuse, P6 ;  /* 0x000000ffff897224 */ /* 0x100fe200030e0655 */
[----:B------:R-:W-:Y:S02]  /*1d010*/  SHF.R.U64 R0, R0, 0x3, RZ ;  /* 0x0000000300007819 */ /* 0x000fe400000012ff */
[----:B------:R-:W-:Y:S01]  /*1d020*/  LOP3.LUT R12, R13, R12, RZ, 0x3c, !PT ;  /* 0x0000000c0d0c7212 */ /* 0x000fe200078e3cff */
[----:B------:R-:W-:Y:S01]  /*1d030*/  IMAD.X R13, RZ, RZ, R85, P5 ;  /* 0x000000ffff0d7224 */ /* 0x000fe200028e0655 */
[----:B-----5:R-:W-:-:S02]  /*1d040*/  IADD3 R134, P1, R84, 0x8020, RZ ;  /* 0x0000802054867810 */ /* 0x020fc40007f3e0ff */
[----:B------:R-:W-:Y:S01]  /*1d050*/  LOP3.LUT R82, R83, R82, RZ, 0x3c, !PT ;  /* 0x0000005253527212 */ /* 0x000fe200078e3cff */
[--C-:B------:R-:W-:Y:S01]  /*1d060*/  IMAD.X R83, RZ, RZ, R85.reuse, P3 ;  /* 0x000000ffff537224 */ /* 0x100fe200018e0655 */
[----:B------:R-:W-:Y:S02]  /*1d070*/  IADD3 R130, P6, R84, 0x8040, RZ ;  /* 0x0000804054827810 */ /* 0x000fe40007fde0ff */
[----:B------:R-:W-:Y:S02]  /*1d080*/  MOV R14, R14 ;  /* 0x0000000e000e7202 */ /* 0x000fe40000000f00 */
[----:B------:R-:W-:Y:S01]  /*1d090*/  SHF.R.U64 R139, R139, 0x3, RZ ;  /* 0x000000038b8b7819 */ /* 0x000fe200000012ff */
[----:B0-----:R-:W-:Y:S01]  /*1d0a0*/  IMAD.X R81, RZ, RZ, R85, P4 ;  /* 0x000000ffff517224 */ /* 0x001fe200020e0655 */
[----:B------:R-:W-:Y:S02]  /*1d0b0*/  F2FP.BF16.F32.PACK_AB R8, R41, R40 ;  /* 0x000000282908723e */ /* 0x000fe400000010ff */
[----:B------:R-:W-:-:S02]  /*1d0c0*/  F2FP.BF16.F32.PACK_AB R9, R43, R42 ;  /* 0x0000002a2b09723e */ /* 0x000fc400000010ff */
[----:B------:R-:W-:Y:S02]  /*1d0d0*/  F2FP.BF16.F32.PACK_AB R10, R45, R44 ;  /* 0x0000002c2d0a723e */ /* 0x000fe400000010ff */
[----:B------:R-:W-:Y:S02]  /*1d0e0*/  F2FP.BF16.F32.PACK_AB R11, R47, R46 ;  /* 0x0000002e2f0b723e */ /* 0x000fe400000010ff */
[----:B------:R-:W-:Y:S02]  /*1d0f0*/  LOP3.LUT R87, R86, 0x380, RZ, 0xc0, !PT ;  /* 0x0000038056577812 */ /* 0x000fe400078ec0ff */
[----:B------:R-:W-:Y:S02]  /*1d100*/  IADD3 R132, P5, R84, 0x8060, RZ ;  /* 0x0000806054847810 */ /* 0x000fe40007fbe0ff */
[----:B------:R-:W-:Y:S02]  /*1d110*/  LOP3.LUT R80, R0, R80, RZ, 0x3c, !PT ;  /* 0x0000005000507212 */ /* 0x000fe400078e3cff */
[----:B------:R-:W-:Y:S01]  /*1d120*/  LOP3.LUT R135, R134, 0x380, RZ, 0xc0, !PT ;  /* 0x0000038086877812 */ /* 0x000fe200078ec0ff */
[----:B------:R0:W-:Y:S01]  /*1d130*/  STSM.16.M88.4 [R14], R8 ;  /* 0x000000080e007844 */ /* 0x0001e20000000200 */
[----:B------:R-:W-:-:S02]  /*1d140*/  LOP3.LUT R131, R130, 0x380, RZ, 0xc0, !PT ;  /* 0x0000038082837812 */ /* 0x000fc400078ec0ff */
[----:B------:R-:W-:Y:S01]  /*1d150*/  LOP3.LUT R138, R139, R138, RZ, 0x3c, !PT ;  /* 0x0000008a8b8a7212 */ /* 0x000fe200078e3cff */
[----:B------:R-:W-:Y:S01]  /*1d160*/  IMAD.X R139, RZ, RZ, R85, P0 ;  /* 0x000000ffff8b7224 */ /* 0x000fe200000e0655 */
[----:B------:R-:W-:Y:S02]  /*1d170*/  SHF.R.U64 R87, R87, 0x3, RZ ;  /* 0x0000000357577819 */ /* 0x000fe400000012ff */
[----:B------:R-:W-:Y:S02]  /*1d180*/  LOP3.LUT R133, R132, 0x380, RZ, 0xc0, !PT ;  /* 0x0000038084857812 */ /* 0x000fe400078ec0ff */
[----:B------:R-:W-:Y:S02]  /*1d190*/  MOV R3, R12 ;  /* 0x0000000c00037202 */ /* 0x000fe40000000f00 */
[----:B------:R-:W-:Y:S02]  /*1d1a0*/  MOV R136, R136 ;  /* 0x0000008800887202 */ /* 0x000fe40000000f00 */
[----:B------:R-:W-:-:S02]  /*1d1b0*/  F2FP.BF16.F32.PACK_AB R12, R49, R48 ;  /* 0x00000030310c723e */ /* 0x000fc400000010ff */
[----:B------:R-:W-:Y:S02]  /*1d1c0*/  F2FP.BF16.F32.PACK_AB R13, R51, R50 ;  /* 0x00000032330d723e */ /* 0x000fe400000010ff */
[----:B0-----:R-:W-:Y:S02]  /*1d1d0*/  F2FP.BF16.F32.PACK_AB R14, R53, R52 ;  /* 0x00000034350e723e */ /* 0x001fe400000010ff */
[----:B------:R-:W-:Y:S02]  /*1d1e0*/  F2FP.BF16.F32.PACK_AB R15, R55, R54 ;  /* 0x00000036370f723e */ /* 0x000fe400000010ff */
[----:B--2---:R-:W-:Y:S02]  /*1d1f0*/  MOV R4, R80 ;  /* 0x0000005000047202 */ /* 0x004fe40000000f00 */
[----:B------:R-:W-:Y:S02]  /*1d200*/  MOV R0, R82 ;  /* 0x0000005200007202 */ /* 0x000fe40000000f00 */
[----:B------:R-:W-:-:S02]  /*1d210*/  SHF.R.U64 R135, R135, 0x3, RZ ;  /* 0x0000000387877819 */ /* 0x000fc400000012ff */
[----:B------:R-:W-:Y:S02]  /*1d220*/  F2FP.BF16.F32.PACK_AB R80, R57, R56 ;  /* 0x000000383950723e */ /* 0x000fe400000010ff */
[----:B------:R-:W-:Y:S02]  /*1d230*/  F2FP.BF16.F32.PACK_AB R81, R59, R58 ;  /* 0x0000003a3b51723e */ /* 0x000fe400000010ff */
[----:B------:R-:W-:Y:S02]  /*1d240*/  F2FP.BF16.F32.PACK_AB R82, R61, R60 ;  /* 0x0000003c3d52723e */ /* 0x000fe400000010ff */
[----:B------:R-:W-:Y:S02]  /*1d250*/  F2FP.BF16.F32.PACK_AB R83, R63, R62 ;  /* 0x0000003e3f53723e */ /* 0x000fe400000010ff */
[----:B------:R-:W-:Y:S02]  /*1d260*/  SHF.R.U64 R131, R131, 0x3, RZ ;  /* 0x0000000383837819 */ /* 0x000fe400000012ff */
[----:B------:R-:W-:Y:S01]  /*1d270*/  LOP3.LUT R86, R87, R86, RZ, 0x3c, !PT ;  /* 0x0000005657567212 */ /* 0x000fe200078e3cff */
[--C-:B------:R-:W-:Y:S01]  /*1d280*/  IMAD.X R87, RZ, RZ, R85.reuse, P2 ;  /* 0x000000ffff577224 */ /* 0x100fe200010e0655 */
[----:B------:R-:W-:Y:S01]  /*1d290*/  SHF.R.U64 R133, R133, 0x3, RZ ;  /* 0x0000000385857819 */ /* 0x000fe200000012ff */
[----:B------:R0:W-:Y:S01]  /*1d2a0*/  STSM.16.M88.4 [R136], R12 ;  /* 0x0000000c88007844 */ /* 0x0001e20000000200 */
[----:B------:R-:W-:Y:S01]  /*1d2b0*/  LOP3.LUT R134, R135, R134, RZ, 0x3c, !PT ;  /* 0x0000008687867212 */ /* 0x000fe200078e3cff */
[----:B------:R-:W-:Y:S01]  /*1d2c0*/  IMAD.X R135, RZ, RZ, R85, P1 ;  /* 0x000000ffff877224 */ /* 0x000fe200008e0655 */
[----:B------:R-:W-:Y:S01]  /*1d2d0*/  MOV R138, R138 ;  /* 0x0000008a008a7202 */ /* 0x000fe20000000f00 */
[----:B------:R2:W-:Y:S01]  /*1d2e0*/  STSM.16.M88.4 [R3], R80 ;  /* 0x0000005003007844 */ /* 0x0005e20000000200 */
[----:B------:R-:W-:-:S02]  /*1d2f0*/  F2FP.BF16.F32.PACK_AB R8, R65, R64 ;  /* 0x000000404108723e */ /* 0x000fc400000010ff */
[----:B------:R-:W-:Y:S02]  /*1d300*/  F2FP.BF16.F32.PACK_AB R9, R67, R66 ;  /* 0x000000424309723e */ /* 0x000fe400000010ff */
[----:B------:R-:W-:Y:S02]  /*1d310*/  F2FP.BF16.F32.PACK_AB R10, R69, R68 ;  /* 0x00000044450a723e */ /* 0x000fe400000010ff */
[----:B------:R-:W-:Y:S02]  /*1d320*/  F2FP.BF16.F32.PACK_AB R11, R71, R70 ;  /* 0x00000046470b723e */ /* 0x000fe400000010ff */
[----:B------:R-:W-:Y:S01]  /*1d330*/  LOP3.LUT R130, R131, R130, RZ, 0x3c, !PT ;  /* 0x0000008283827212 */ /* 0x000fe200078e3cff */
[----:B------:R-:W-:Y:S01]  /*1d340*/  IMAD.X R131, RZ, RZ, R85, P6 ;  /* 0x000000ffff837224 */ /* 0x000fe200030e0655 */
[----:B------:R-:W-:Y:S02]  /*1d350*/  LOP3.LUT R132, R133, R132, RZ, 0x3c, !PT ;  /* 0x0000008485847212 */ /* 0x000fe400078e3cff */
[----:B0-----:R-:W-:-:S02]  /*1d360*/  F2FP.BF16.F32.PACK_AB R12, R73, R72 ;  /* 0x00000048490c723e */ /* 0x001fc400000010ff */
[----:B------:R-:W-:Y:S02]  /*1d370*/  F2FP.BF16.F32.PACK_AB R13, R75, R74 ;  /* 0x0000004a4b0d723e */ /* 0x000fe400000010ff */
[----:B------:R-:W-:Y:S02]  /*1d380*/  F2FP.BF16.F32.PACK_AB R14, R77, R76 ;  /* 0x0000004c4d0e723e */ /* 0x000fe400000010ff */
[----:B------:R-:W-:Y:S01]  /*1d390*/  F2FP.BF16.F32.PACK_AB R15, R79, R78 ;  /* 0x0000004e4f0f723e */ /* 0x000fe200000010ff */
[----:B------:R-:W-:Y:S01]  /*1d3a0*/  IMAD.X R133, RZ, RZ, R85, P5 ;  /* 0x000000ffff857224 */ /* 0x000fe200028e0655 */
[----:B--2---:R-:W-:Y:S02]  /*1d3b0*/  F2FP.BF16.F32.PACK_AB R80, R21, R20 ;  /* 0x000000141550723e */ /* 0x004fe400000010ff */
[----:B------:R-:W-:Y:S02]  /*1d3c0*/  F2FP.BF16.F32.PACK_AB R81, R123, R122 ;  /* 0x0000007a7b51723e */ /* 0x000fe400000010ff */
[----:B------:R-:W-:-:S02]  /*1d3d0*/  F2FP.BF16.F32.PACK_AB R82, R121, R120 ;  /* 0x000000787952723e */ /* 0x000fc400000010ff */
[----:B------:R-:W-:Y:S01]  /*1d3e0*/  F2FP.BF16.F32.PACK_AB R83, R125, R124 ;  /* 0x0000007c7d53723e */ /* 0x000fe200000010ff */
[----:B------:R0:W-:Y:S01]  /*1d3f0*/  STSM.16.M88.4 [R138], R8 ;  /* 0x000000088a007844 */ /* 0x0001e20000000200 */
[----:B------:R-:W-:Y:S02]  /*1d400*/  MOV R136, R86 ;  /* 0x0000005600887202 */ /* 0x000fe40000000f00 */
[----:B------:R-:W-:Y:S01]  /*1d410*/  F2FP.BF16.F32.PACK_AB R84, R89, R88 ;  /* 0x000000585954723e */ /* 0x000fe200000010ff */
[----:B------:R2:W-:Y:S01]  /*1d420*/  STSM.16.M88.4 [R4], R12 ;  /* 0x0000000c04007844 */ /* 0x0005e20000000200 */
[----:B------:R-:W-:Y:S02]  /*1d430*/  F2FP.BF16.F32.PACK_AB R85, R91, R90 ;  /* 0x0000005a5b55723e */ /* 0x000fe400000010ff */
[----:B------:R-:W-:Y:S02]  /*1d440*/  F2FP.BF16.F32.PACK_AB R86, R93, R92 ;  /* 0x0000005c5d56723e */ /* 0x000fe400000010ff */
[----:B------:R-:W-:Y:S01]  /*1d450*/  F2FP.BF16.F32.PACK_AB R87, R95, R94 ;  /* 0x0000005e5f57723e */ /* 0x000fe200000010ff */
[----:B------:R3:W-:Y:S01]  /*1d460*/  STSM.16.M88.4 [R0], R80 ;  /* 0x0000005000007844 */ /* 0x0007e20000000200 */
[----:B------:R-:W-:-:S02]  /*1d470*/  MOV R134, R134 ;  /* 0x0000008600867202 */ /* 0x000fc40000000f00 */
[----:B------:R-:W-:Y:S02]  /*1d480*/  MOV R130, R130 ;  /* 0x0000008200827202 */ /* 0x000fe40000000f00 */
[----:B0-----:R-:W-:Y:S02]  /*1d490*/  F2FP.BF16.F32.PACK_AB R8, R97, R96 ;  /* 0x000000606108723e */ /* 0x001fe400000010ff */
[----:B------:R-:W-:Y:S02]  /*1d4a0*/  F2FP.BF16.F32.PACK_AB R9, R99, R98 ;  /* 0x000000626309723e */ /* 0x000fe400000010ff */
[----:B------:R-:W-:Y:S02]  /*1d4b0*/  F2FP.BF16.F32.PACK_AB R10, R101, R100 ;  /* 0x00000064650a723e */ /* 0x000fe400000010ff */
[----:B------:R-:W-:Y:S02]  /*1d4c0*/  F2FP.BF16.F32.PACK_AB R11, R103, R102 ;  /* 0x00000066670b723e */ /* 0x000fe400000010ff */
[----:B--2---:R-:W-:-:S02]  /*1d4d0*/  F2FP.BF16.F32.PACK_AB R12, R105, R104 ;  /* 0x00000068690c723e */ /* 0x004fc400000010ff */
[----:B------:R-:W-:Y:S02]  /*1d4e0*/  F2FP.BF16.F32.PACK_AB R13, R107, R106 ;  /* 0x0000006a6b0d723e */ /* 0x000fe400000010ff */
[----:B------:R-:W-:Y:S02]  /*1d4f0*/  F2FP.BF16.F32.PACK_AB R14, R109, R108 ;  /* 0x0000006c6d0e723e */ /* 0x000fe400000010ff */
[----:B------:R-:W-:Y:S02]  /*1d500*/  F2FP.BF16.F32.PACK_AB R15, R111, R110 ;  /* 0x0000006e6f0f723e */ /* 0x000fe400000010ff */
[----:B------:R-:W-:Y:S02]  /*1d510*/  MOV R132, R132 ;  /* 0x0000008400847202 */ /* 0x000fe40000000f00 */
[----:B---3--:R-:W-:Y:S02]  /*1d520*/  F2FP.BF16.F32.PACK_AB R80, R113, R112 ;  /* 0x000000707150723e */ /* 0x008fe400000010ff */
[----:B------:R-:W-:-:S02]  /*1d530*/  F2FP.BF16.F32.PACK_AB R81, R115, R114 ;  /* 0x000000727351723e */ /* 0x000fc400000010ff */
[----:B------:R-:W-:Y:S02]  /*1d540*/  F2FP.BF16.F32.PACK_AB R82, R117, R116 ;  /* 0x000000747552723e */ /* 0x000fe400000010ff */
[----:B------:R-:W-:Y:S01]  /*1d550*/  F2FP.BF16.F32.PACK_AB R83, R119, R118 ;  /* 0x000000767753723e */ /* 0x000fe200000010ff */
[----:B------:R4:W-:Y:S04]  /*1d560*/  STSM.16.M88.4 [R136], R84 ;  /* 0x0000005488007844 */ /* 0x0009e80000000200 */
[----:B------:R0:W-:Y:S04]  /*1d570*/  STSM.16.M88.4 [R134], R8 ;  /* 0x0000000886007844 */ /* 0x0001e80000000200 */
[----:B------:R-:W-:Y:S04]  /*1d580*/  STSM.16.M88.4 [R130], R12 ;  /* 0x0000000c82007844 */ /* 0x000fe80000000200 */
[----:B------:R2:W-:Y:S01]  /*1d590*/  STSM.16.M88.4 [R132], R80 ;  /* 0x0000005084007844 */ /* 0x0005e20000000200 */
[----:B------:R-:W-:-:S02]  /*1d5a0*/  ISETP.NE.U32.AND P0, PT, RZ, UR6, PT ;  /* 0x00000006ff007c0c */ /* 0x000fc4000bf05070 */
[----:B----4-:R-:W-:Y:S01]  /*1d5b0*/  IADD3 R84, P1, R145, UR6, RZ ;  /* 0x0000000691547c10 */ /* 0x010fe2000ff3e0ff */
[----:B------:R-:W-:Y:S01]  /*1d5c0*/  IMAD.MOV.U32 R0, RZ, RZ, RZ ;  /* 0x000000ffff007224 */ /* 0x000fe200078e00ff */
[----:B------:R-:W-:Y:S01]  /*1d5d0*/  BAR.SYNC.DEFER_BLOCKING 0x1, 0x100 ;  /* 0x0044000000007b1d */ /* 0x000fe20000010000 */
[----:B------:R-:W-:Y:S02]  /*1d5e0*/  ISETP.NE.AND.EX P0, PT, RZ, UR7, PT, P0 ;  /* 0x00000007ff007c0c */ /* 0x000fe4000bf05300 */
[----:B------:R-:W-:Y:S01]  /*1d5f0*/  IADD3.X R85, R144, UR7, RZ, P1, !PT ;  /* 0x0000000790557c10 */ /* 0x000fe20008ffe4ff */
[----:B------:R-:W-:-:S04]  /*1d600*/  IMAD.MOV.U32 R133, RZ, RZ, 0x9b8 ;  /* 0x000009b8ff857424 */ /* 0x000fc800078e00ff */
[----:B------:R-:W3:Y:S01]  /*1d610*/  LDC R86, c[0x0][0xbe8] ;  /* 0x0002fa00ff567b82 */ /* 0x000ee20000000800 */
[----:B0-----:R-:W4:Y:S07]  /*1d620*/  LDL R134, [R1+0x54] ;  /* 0x0000540001867983 */ /* 0x001f2e0000100800 */
[----:B--2---:R-:W0:Y:S01]  /*1d630*/  LDC.64 R80, c[0x0][0xba8] ;  /* 0x0002ea00ff507b82 */ /* 0x004e220000000a00 */
[----:B------:R-:W2:Y:S01]  /*1d640*/  @P0 LDG.E R0, desc[UR60][R84.64] ;  /* 0x0000003c54000981 */ /* 0x000ea2000c1e1900 */
        /* <DEDUP_REMOVED lines=12> */
[----:B------:R-:W0:Y:S08]  /*1d710*/  LDC.64 R10, c[0x0][R133+0x220] ;  /* 0x00008800850a7b82 */ /* 0x000e300000000a00 */
[----:B------:R-:W0:Y:S01]  /*1d720*/  LDC.64 R12, c[0x0][R133+0x218] ;  /* 0x00008600850c7b82 */ /* 0x000e220000000a00 */
[----:B---3--:R-:W-:-:S07]  /*1d730*/  ISETP.NE.AND P4, PT, R86, 0x1, PT ;  /* 0x000000015600780c */ /* 0x008fce0003f85270 */
[----:B------:R-:W3:Y:S01]  /*1d740*/  LDC.64 R14, c[0x0][R133+0x228] ;  /* 0x00008a00850e7b82 */ /* 0x000ee20000000a00 */
[----:B------:R-:W-:-:S07]  /*1d750*/  ISETP.NE.U32.AND P2, PT, RZ, UR6, PT ;  /* 0x00000006ff007c0c */ /* 0x000fce000bf45070 */
[----:B-1----:R-:W1:Y:S01]  /*1d760*/  LDC.64 R8, c[0x0][R133+0x210] ;  /* 0x0000840085087b82 */ /* 0x002e620000000a00 */
[----:B------:R-:W-:-:S07]  /*1d770*/  ISETP.NE.AND.EX P2, PT, RZ, UR7, PT, P2 ;  /* 0x00000007ff007c0c */ /* 0x000fce000bf45320 */
[----:B------:R-:W1:Y:S01]  /*1d780*/  @P4 LDC R4, c[0x0][0xbec] ;  /* 0x0002fb00ff044b82 */ /* 0x000e620000000800 */
[----:B------:R-:W-:-:S07]  /*1d790*/  SEL R3, R142, RZ, !P2 ;  /* 0x000000ff8e037207 */ /* 0x000fce0005000000 */
[----:B------:R-:W1:Y:S01]  /*1d7a0*/  @P4 LDC R87, c[0x0][0xbf0] ;  /* 0x0002fc00ff574b82 */ /* 0x000e620000000800 */
[----:B------:R-:W-:Y:S01]  /*1d7b0*/  SEL R131, R141, RZ, !P2 ;  /* 0x000000ff8d837207 */ /* 0x000fe20005000000 */
[----:B0-----:R-:W-:-:S06]  /*1d7c0*/  IMAD R130, R11, R3, RZ ;  /* 0x000000030b827224 */ /* 0x001fcc00078e02ff */
[----:B------:R-:W0:Y:S01]  /*1d7d0*/  @!P3 LDC R80, c[0x0][0xb50] ;  /* 0x0002d400ff50bb82 */ /* 0x000e220000000800 */
[C---:B------:R-:W-:Y:S02]  /*1d7e0*/  IMAD R130, R10.reuse, R131, R130 ;  /* 0x000000830a827224 */ /* 0x040fe400078e0282 */
[----:B------:R-:W-:-:S05]  /*1d7f0*/  IMAD.WIDE.U32 R10, R10, R3, RZ ;  /* 0x000000030a0a7225 */ /* 0x000fca00078e00ff */
[----:B------:R-:W0:Y:S01]  /*1d800*/  @!P3 LDC R81, c[0x0][0xb54] ;  /* 0x0002d500ff51bb82 */ /* 0x000e220000000800 */
[-C--:B------:R-:W-:Y:S02]  /*1d810*/  IMAD R131, R13, R197.reuse, RZ ;  /* 0x000000c50d837224 */ /* 0x080fe400078e02ff */
[----:B------:R-:W-:-:S04]  /*1d820*/  IMAD.WIDE.U32 R12, R12, R197, RZ ;  /* 0x000000c50c0c7225 */ /* 0x000fc800078e00ff */
[----:B------:R-:W-:Y:S02]  /*1d830*/  IMAD.IADD R82, R140, 0x1, R226 ;  /* 0x000000018c527824 */ /* 0x000fe400078e02e2 */
[----:B------:R-:W-:Y:S02]  /*1d840*/  IMAD.IADD R130, R11, 0x1, R130 ;  /* 0x000000010b827824 */ /* 0x000fe400078e0282 */
[----:B------:R-:W-:Y:S01]  /*1d850*/  IMAD.IADD R131, R13, 0x1, R131 ;  /* 0x000000010d837824 */ /* 0x000fe200078e0283 */
[----:B----4-:R-:W-:-:S05]  /*1d860*/  SEL R132, R134, RZ, P3 ;  /* 0x000000ff86847207 */ /* 0x010fca0001800000 */
[-C--:B---3--:R-:W-:Y:S02]  /*1d870*/  IMAD R13, R15, R132.reuse, RZ ;  /* 0x000000840f0d7224 */ /* 0x088fe400078e02ff */
[----:B------:R-:W-:Y:S01]  /*1d880*/  IMAD.WIDE.U32 R14, R14, R132, RZ ;  /* 0x000000840e0e7225 */ /* 0x000fe200078e00ff */
[----:B--2---:R-:W-:-:S03]  /*1d890*/  IADD3 R11, P2, P5, R10, R12, R0 ;  /* 0x0000000c0a0b7210 */ /* 0x004fc60007d5e000 */
[----:B-1----:R-:W-:-:S04]  /*1d8a0*/  @P4 IMAD.HI.U32 R12, R82, R4, RZ ;  /* 0x00000004520c4227 */ /* 0x002fc800078e00ff */
[----:B------:R-:W-:Y:S01]  /*1d8b0*/  IMAD.MOV.U32 R10, RZ, RZ, R82 ;  /* 0x000000ffff0a7224 */ /* 0x000fe200078e0052 */
[----:B------:R-:W-:Y:S02]  /*1d8c0*/  @P4 SHF.R.U32.HI R10, RZ, R87, R12 ;  /* 0x00000057ff0a4219 */ /* 0x000fe4000001160c */
[----:B------:R-:W-:-:S03]  /*1d8d0*/  SHF.R.S32.HI R4, RZ, 0x1f, R0 ;  /* 0x0000001fff047819 */ /* 0x000fc60000011400 */
[----:B------:R-:W-:Y:S01]  /*1d8e0*/  IMAD.MOV R87, RZ, RZ, -R10 ;  /* 0x000000ffff577224 */ /* 0x000fe200078e0a0a */
[----:B------:R-:W-:Y:S01]  /*1d8f0*/  IADD3.X R130, R130, R131, R4, P2, P5 ;  /* 0x0000008382827210 */ /* 0x000fe200017ea404 */
[----:B------:R-:W-:Y:S01]  /*1d900*/  IMAD.IADD R12, R15, 0x1, R13 ;  /* 0x000000010f0c7824 */ /* 0x000fe200078e020d */
[----:B------:R-:W-:Y:S01]  /*1d910*/  IADD3 R14, P2, P5, R10, R11, R14 ;  /* 0x0000000b0a0e7210 */ /* 0x000fe20007d5e00e */
[----:B------:R-:W-:Y:S01]  /*1d920*/  IMAD R11, R86, R87, R82 ;  /* 0x00000057560b7224 */ /* 0x000fe200078e0252 */
[----:B------:R-:W-:-:S04]  /*1d930*/  SHF.R.S32.HI R13, RZ, 0x1f, R10 ;  /* 0x0000001fff0d7819 */ /* 0x000fc8000001140a */
[----:B------:R-:W-:Y:S01]  /*1d940*/  IADD3.X R15, R13, R130, R12, P2, P5 ;  /* 0x000000820d0f7210 */ /* 0x000fe200017ea40c */
[-C--:B------:R-:W-:Y:S01]  /*1d950*/  IMAD R9, R9, R11.reuse, RZ ;  /* 0x0000000b09097224 */ /* 0x080fe200078e02ff */
[----:B------:R-:W-:Y:S01]  /*1d960*/  SHF.R.S32.HI R13, RZ, 0x1f, R11 ;  /* 0x0000001fff0d7819 */ /* 0x000fe2000001140b */
[----:B------:R-:W-:-:S04]  /*1d970*/  IMAD.WIDE.U32 R14, R8, R11, R14 ;  /* 0x0000000b080e7225 */ /* 0x000fc800078e000e */
[----:B------:R-:W-:Y:S01]  /*1d980*/  IMAD R9, R8, R13, R9 ;  /* 0x0000000d08097224 */ /* 0x000fe200078e0209 */
[----:B0-----:R-:W-:-:S03]  /*1d990*/  LEA R13, P2, R14, R80, 0x2 ;  /* 0x000000500e0d7211 */ /* 0x001fc600078410ff */
[----:B------:R-:W-:-:S05]  /*1d9a0*/  IMAD.IADD R8, R15, 0x1, R9 ;  /* 0x000000010f087824 */ /* 0x000fca00078e0209 */
[----:B------:R-:W-:Y:S01]  /*1d9b0*/  LEA.HI.X R14, R14, R81, R8, 0x2, P2 ;  /* 0x000000510e0e7211 */ /* 0x000fe200010f1408 */
[----:B------:R-:W-:Y:S06]  /*1d9c0*/  @P1 BRA `(.L_x_6137) ;  /* 0x0000000000101947 */ /* 0x000fec0003800000 */
[----:B------:R-:W-:Y:S05]  /*1d9d0*/  @!P0 BRA `(.L_x_6137) ;  /* 0x00000000000c8947 */ /* 0x000fea0003800000 */
[----:B------:R-:W2:Y:S04]  /*1d9e0*/  LDG.E R8, desc[UR60][R84.64] ;  /* 0x0000003c54087981 */ /* 0x000ea8000c1e1900 */
[----:B-----5:R-:W2:Y:S02]  /*1d9f0*/  LDG.E R83, desc[UR60][R84.64+0x4] ;  /* 0x0000043c54537981 */ /* 0x020ea4000c1e1900 */
[----:B--2---:R-:W-:-:S07]  /*1da00*/  IMAD.IADD R83, R83, 0x1, -R8 ;  /* 0x0000000153537824 */ /* 0x004fce00078e0a08 */
.L_x_6137:
[----:B------:R-:W2:Y:S04]  /*1da10*/  LDL R12, [R1+0x64] ;  /* 0x00006400010c7983 */ /* 0x000ea80000100800 */
[----:B------:R-:W3:Y:S01]  /*1da20*/  LDL R15, [R1+0x60] ;  /* 0x00006000010f7983 */ /* 0x000ee20000100800 */
[----:B-----5:R-:W-:-:S03]  /*1da30*/  IMAD R80, R83, R86, RZ ;  /* 0x0000005653507224 */ /* 0x020fc600078e02ff */
[----:B------:R-:W-:Y:S04]  /*1da40*/  SHFL.IDX PT, R8, R13, RZ, 0x1c1f ;  /* 0x001c1fff0d087589 */ /* 0x000fe800000e0000 */
[----:B------:R-:W0:Y:S04]  /*1da50*/  SHFL.IDX PT, R9, R14, RZ, 0x1c1f ;  /* 0x001c1fff0e097589 */ /* 0x000e2800000e0000 */
[----:B------:R-:W-:Y:S04]  /*1da60*/  SHFL.IDX PT, R10, R13, 0x1, 0x1c1f ;  /* 0x003c1f000d0a7f89 */ /* 0x000fe800000e0000 */
[----:B------:R-:W1:Y:S01]  /*1da70*/  SHFL.IDX PT, R11, R14, 0x1, 0x1c1f ;  /* 0x003c1f000e0b7f89 */ /* 0x000e6200000e0000 */
[----:B--2---:R-:W-:Y:S01]  /*1da80*/  IMAD.IADD R12, R12, 0x1, R226 ;  /* 0x000000010c0c7824 */ /* 0x004fe200078e02e2 */
[----:B---3--:R-:W-:-:S03]  /*1da90*/  LOP3.LUT P0, RZ, R15, 0x3, RZ, 0xc0, !PT ;  /* 0x000000030fff7812 */ /* 0x008fc6000780c0ff */
[C---:B------:R-:W-:Y:S01]  /*1daa0*/  VIADD R81, R12.reuse, 0x8 ;  /* 0x000000080c517836 */ /* 0x040fe20000000000 */
[----:B------:R-:W-:-:S04]  /*1dab0*/  ISETP.GE.OR P1, PT, R12, R80, P0 ;  /* 0x000000500c00720c */ /* 0x000fc80000726670 */
[----:B------:R-:W-:-:S09]  /*1dac0*/  ISETP.GE.OR P0, PT, R81, R80, P0 ;  /* 0x000000505100720c */ /* 0x000fd20000706670 */
[----:B0-----:R0:W-:Y:S04]  /*1dad0*/  @!P1 ST.E desc[UR60][R8.64], R128 ;  /* 0x0000008008009985 */ /* 0x0011e8000c10193c */
[----:B-1----:R0:W-:Y:S01]  /*1dae0*/  @!P0 ST.E desc[UR60][R10.64], R129 ;  /* 0x000000810a008985 */ /* 0x0021e2000c10193c */
[----:B------:R-:W-:Y:S05]  /*1daf0*/  @P3 BRA `(.L_x_6138) ;  /* 0x0000000c00503947 */ /* 0x000fea0003800000 */
[----:B0-----:R-:W0:Y:S01]  /*1db00*/  S2R R8, SR_TID.X ;  /* 0x0000000000087919 */ /* 0x001e220000002100 */
[----:B------:R-:W1:Y:S01]  /*1db10*/  @P4 LDC R69, c[0x0][0xbec] ;  /* 0x0002fb00ff454b82 */ /* 0x000e620000000800 */
[----:B------:R-:W-:Y:S02]  /*1db20*/  ULDC.64 UR4, c[0x0][0xaa0] ;  /* 0x0002a80000047ab9 */ /* 0x000fe40000000a00 */
[----:B------:R-:W-:-:S05]  /*1db30*/  IMAD R21, R4, UR4, RZ ;  /* 0x0000000404157c24 */ /* 0x000fca000f8e02ff */
[----:B------:R-:W2:Y:S01]  /*1db40*/  @P4 LDC R71, c[0x0][0xbf0] ;  /* 0x0002fc00ff474b82 */ /* 0x000ea20000000800 */
[----:B0-----:R-:W-:-:S05]  /*1db50*/  VIADD R8, R8, 0xffffff80 ;  /* 0xffffff8008087836 */ /* 0x001fca0000000000 */
[----:B------:R-:W-:-:S04]  /*1db60*/  SHF.R.S32.HI R9, RZ, 0x1f, R8 ;  /* 0x0000001fff097819 */ /* 0x000fc80000011408 */
[----:B------:R-:W-:-:S04]  /*1db70*/  LEA.HI R9, R9, R8, RZ, 0x3 ;  /* 0x0000000809097211 */ /* 0x000fc800078f18ff */
[----:B------:R-:W-:Y:S02]  /*1db80*/  LOP3.LUT R11, R9, 0xfffffff8, RZ, 0xc0, !PT ;  /* 0xfffffff8090b7812 */ /* 0x000fe400078ec0ff */
[----:B------:R-:W-:-:S03]  /*1db90*/  SHF.R.S32.HI R65, RZ, 0x3, R9 ;  /* 0x00000003ff417819 */ /* 0x000fc60000011409 */
[----:B------:R-:W-:-:S04]  /*1dba0*/  IMAD.IADD R64, R8, 0x1, -R11 ;  /* 0x0000000108407824 */ /* 0x000fc800078e0a0b */
[----:B------:R-:W-:-:S04]  /*1dbb0*/  IMAD.SHL.U32 R68, R64, 0x8, RZ ;  /* 0x0000000840447824 */ /* 0x000fc800078e00ff */
[----:B------:R-:W-:Y:S02]  /*1dbc0*/  IMAD R9, R65, 0x40, R68 ;  /* 0x0000004041097824 */ /* 0x000fe400078e0244 */
[----:B------:R-:W-:Y:S02]  /*1dbd0*/  IMAD R67, R0, UR5, R21 ;  /* 0x0000000500437c24 */ /* 0x000fe4000f8e0215 */
[----:B------:R-:W-:-:S04]  /*1dbe0*/  IMAD.WIDE R126, R9, 0x2, R126 ;  /* 0x00000002097e7825 */ /* 0x000fc800078e027e */
[----:B------:R-:W-:Y:S01]  /*1dbf0*/  IMAD.WIDE.U32 R20, R0, UR4, RZ ;  /* 0x0000000400147c25 */ /* 0x000fe2000f8e00ff */
[C---:B------:R-:W-:Y:S01]  /*1dc00*/  IADD3 R13, P3, R126.reuse, 0x1000, RZ ;  /* 0x000010007e0d7810 */ /* 0x040fe20007f7e0ff */
[----:B------:R-:W-:Y:S01]  /*1dc10*/  ULDC.64 UR4, c[0x0][0xae8] ;  /* 0x0002ba0000047ab9 */ /* 0x000fe20000000a00 */
[C---:B------:R-:W-:Y:S01]  /*1dc20*/  IADD3 R25, P2, R126.reuse, 0x2000, RZ ;  /* 0x000020007e197810 */ /* 0x040fe20007f5e0ff */
[----:B------:R-:W-:Y:S01]  /*1dc30*/  IMAD.IADD R21, R21, 0x1, R67 ;  /* 0x0000000115157824 */ /* 0x000fe200078e0243 */
[----:B------:R-:W-:Y:S01]  /*1dc40*/  IADD3 R29, P6, R126, 0x3000, RZ ;  /* 0x000030007e1d7810 */ /* 0x000fe20007fde0ff */
[----:B------:R-:W-:Y:S01]  /*1dc50*/  IMAD R67, R64, 0x20, R65 ;  /* 0x0000002040437824 */ /* 0x000fe200078e0241 */
[C---:B------:R-:W-:Y:S02]  /*1dc60*/  IADD3 R33, P5, R126.reuse, 0x4000, RZ ;  /* 0x000040007e217810 */ /* 0x040fe40007fbe0ff */
[----:B------:R-:W-:Y:S01]  /*1dc70*/  IADD3 R37, P1, R126, 0x5000, RZ ;  /* 0x000050007e257810 */ /* 0x000fe20007f3e0ff */
[----:B------:R-:W-:Y:S01]  /*1dc80*/  IMAD.IADD R64, R226, 0x1, R67 ;  /* 0x00000001e2407824 */ /* 0x000fe200078e0243 */
[----:B------:R-:W-:-:S02]  /*1dc90*/  LOP3.LUT R12, R13, 0x380, RZ, 0xc0, !PT ;  /* 0x000003800d0c7812 */ /* 0x000fc400078ec0ff */
[----:B------:R-:W-:Y:S02]  /*1dca0*/  LOP3.LUT R24, R25, 0x380, RZ, 0xc0, !PT ;  /* 0x0000038019187812 */ /* 0x000fe400078ec0ff */
[----:B------:R-:W-:Y:S02]  /*1dcb0*/  LOP3.LUT R28, R29, 0x380, RZ, 0xc0, !PT ;  /* 0x000003801d1c7812 */ /* 0x000fe400078ec0ff */
[----:B------:R-:W-:Y:S01]  /*1dcc0*/  LOP3.LUT R32, R33, 0x380, RZ, 0xc0, !PT ;  /* 0x0000038021207812 */ /* 0x000fe200078ec0ff */
[----:B------:R-:W-:Y:S01]  /*1dcd0*/  IMAD.WIDE.U32 R20, R197, UR4, R20 ;  /* 0x00000004c5147c25 */ /* 0x000fe2000f8e0014 */
[----:B------:R-:W-:Y:S02]  /*1dce0*/  LOP3.LUT R36, R37, 0x380, RZ, 0xc0, !PT ;  /* 0x0000038025247812 */ /* 0x000fe400078ec0ff */
[----:B------:R-:W-:Y:S01]  /*1dcf0*/  SHF.R.U64 R12, R12, 0x3, RZ ;  /* 0x000000030c0c7819 */ /* 0x000fe200000012ff */
[----:B-1----:R-:W-:Y:S01]  /*1dd00*/  @P4 IMAD.HI.U32 R0, R64, R69, RZ ;  /* 0x0000004540004227 */ /* 0x002fe200078e00ff */
[----:B------:R-:W-:-:S02]  /*1dd10*/  SHF.R.U64 R24, R24, 0x3, RZ ;  /* 0x0000000318187819 */ /* 0x000fc400000012ff */
[----:B------:R-:W-:Y:S02]  /*1dd20*/  SHF.R.U64 R28, R28, 0x3, RZ ;  /* 0x000000031c1c7819 */ /* 0x000fe400000012ff */
[----:B------:R-:W-:Y:S02]  /*1dd30*/  SHF.R.U64 R32, R32, 0x3, RZ ;  /* 0x0000000320207819 */ /* 0x000fe400000012ff */
[----:B------:R-:W-:Y:S01]  /*1dd40*/  SHF.R.S32.HI R4, RZ, 0x1f, R3 ;  /* 0x0000001fff047819 */ /* 0x000fe20000011403 */
[----:B------:R-:W-:Y:S01]  /*1dd50*/  IMAD R21, R197, UR5, R21 ;  /* 0x00000005c5157c24 */ /* 0x000fe2000f8e0215 */
[----:B------:R-:W-:Y:S01]  /*1dd60*/  SHF.R.U64 R36, R36, 0x3, RZ ;  /* 0x0000000324247819 */ /* 0x000fe200000012ff */
[----:B------:R-:W-:Y:S01]  /*1dd70*/  ULDC.64 UR4, c[0x0][0xaf0] ;  /* 0x0002bc0000047ab9 */ /* 0x000fe20000000a00 */
[----:B------:R-:W-:Y:S01]  /*1dd80*/  LOP3.LUT R12, R12, R13, RZ, 0x3c, !PT ;  /* 0x0000000d0c0c7212 */ /* 0x000fe200078e3cff */
[----:B------:R-:W-:Y:S01]  /*1dd90*/  IMAD.MOV.U32 R67, RZ, RZ, R64 ;  /* 0x000000ffff437224 */ /* 0x000fe200078e0040 */
        /* <DEDUP_REMOVED lines=8> */
[----:B--2---:R-:W-:Y:S01]  /*1de20*/  @P4 SHF.R.U32.HI R67, RZ, R71, R0 ;  /* 0x00000047ff434219 */ /* 0x004fe20000011600 */
[----:B------:R-:W-:Y:S01]  /*1de30*/  IMAD R4, R4, UR4, RZ ;  /* 0x0000000404047c24 */ /* 0x000fe2000f8e02ff */
[C---:B------:R-:W-:Y:S01]  /*1de40*/  IADD3 R41, P0, R126.reuse, 0x6000, RZ ;  /* 0x000060007e297810 */ /* 0x040fe20007f1e0ff */
[----:B------:R-:W-:Y:S01]  /*1de50*/  IMAD.X R37, RZ, RZ, R127, P1 ;  /* 0x000000ffff257224 */ /* 0x000fe200008e067f */
[C---:B------:R-:W-:Y:S01]  /*1de60*/  IADD3 R45, P3, R126.reuse, 0x7000, RZ ;  /* 0x000070007e2d7810 */ /* 0x040fe20007f7e0ff */
[----:B------:R-:W-:Y:S01]  /*1de70*/  IMAD.WIDE.U32 R20, R3, UR4, R20 ;  /* 0x0000000403147c25 */ /* 0x000fe2000f8e0014 */
[C---:B------:R-:W-:Y:S01]  /*1de80*/  IADD3 R49, P2, R126.reuse, 0x8000, RZ ;  /* 0x000080007e317810 */ /* 0x040fe20007f5e0ff */
[----:B------:R-:W5:Y:S01]  /*1de90*/  LD.E.128 R12, desc[UR60][R12.64] ;  /* 0x0000003c0c0c7980 */ /* 0x000f62000c101d00 */
[----:B------:R-:W-:-:S02]  /*1dea0*/  IADD3 R53, P6, R126, 0x9000, RZ ;  /* 0x000090007e357810 */ /* 0x000fc40007fde0ff */
[C---:B------:R-:W-:Y:S01]  /*1deb0*/  IADD3 R57, P5, R126.reuse, 0xa000, RZ ;  /* 0x0000a0007e397810 */ /* 0x040fe20007fbe0ff */
[----:B------:R-:W-:Y:S01]  /*1dec0*/  IMAD R69, R3, UR5, R4 ;  /* 0x0000000503457c24 */ /* 0x000fe2000f8e0204 */
[----:B------:R-:W-:Y:S01]  /*1ded0*/  IADD3 R9, P1, R126, 0xb000, RZ ;  /* 0x0000b0007e097810 */ /* 0x000fe20007f3e0ff */
[--C-:B------:R-:W-:Y:S01]  /*1dee0*/  IMAD.MOV R3, RZ, RZ, -R67.reuse ;  /* 0x000000ffff037224 */ /* 0x100fe200078e0a43 */
[----:B------:R-:W-:Y:S01]  /*1def0*/  SHF.R.S32.HI R0, RZ, 0x1f, R67 ;  /* 0x0000001fff007819 */ /* 0x000fe20000011443 */
[----:B------:R-:W-:Y:S01]  /*1df00*/  ULDC.64 UR4, c[0x0][0xae0] ;  /* 0x0002b80000047ab9 */ /* 0x000fe20000000a00 */
[----:B------:R-:W-:Y:S01]  /*1df10*/  LOP3.LUT R40, R41, 0x380, RZ, 0xc0, !PT ;  /* 0x0000038029287812 */ /* 0x000fe200078ec0ff */
[----:B------:R-:W5:Y:S01]  /*1df20*/  LD.E.128 R24, desc[UR60][R24.64] ;  /* 0x0000003c18187980 */ /* 0x000f62000c101d00 */
[----:B------:R-:W-:Y:S02]  /*1df30*/  LOP3.LUT R44, R45, 0x380, RZ, 0xc0, !PT ;  /* 0x000003802d2c7812 */ /* 0x000fe400078ec0ff */
[----:B------:R-:W-:Y:S01]  /*1df40*/  LOP3.LUT R48, R49, 0x380, RZ, 0xc0, !PT ;  /* 0x0000038031307812 */ /* 0x000fe200078ec0ff */
[----:B------:R-:W5:Y:S01]  /*1df50*/  LD.E.128 R28, desc[UR60][R28.64] ;  /* 0x0000003c1c1c7980 */ /* 0x000f62000c101d00 */
[----:B------:R-:W-:-:S02]  /*1df60*/  LOP3.LUT R52, R53, 0x380, RZ, 0xc0, !PT ;  /* 0x0000038035347812 */ /* 0x000fc400078ec0ff */
[----:B------:R-:W-:Y:S01]  /*1df70*/  LOP3.LUT R56, R57, 0x380, RZ, 0xc0, !PT ;  /* 0x0000038039387812 */ /* 0x000fe200078ec0ff */
[----:B------:R-:W-:Y:S01]  /*1df80*/  IMAD.IADD R21, R21, 0x1, R69 ;  /* 0x0000000115157824 */ /* 0x000fe200078e0245 */
[----:B------:R-:W-:Y:S02]  /*1df90*/  LOP3.LUT R8, R9, 0x380, RZ, 0xc0, !PT ;  /* 0x0000038009087812 */ /* 0x000fe400078ec0ff */
[----:B------:R-:W-:Y:S01]  /*1dfa0*/  LOP3.LUT R11, R126, 0x380, RZ, 0xc0, !PT ;  /* 0x000003807e0b7812 */ /* 0x000fe200078ec0ff */
[----:B------:R-:W-:Y:S01]  /*1dfb0*/  IMAD R0, R0, UR4, RZ ;  /* 0x0000000400007c24 */ /* 0x000fe2000f8e02ff */
[----:B------:R-:W-:Y:S01]  /*1dfc0*/  SHF.R.U64 R40, R40, 0x3, RZ ;  /* 0x0000000328287819 */ /* 0x000fe200000012ff */
[----:B------:R-:W-:Y:S01]  /*1dfd0*/  IMAD R3, R86, R3, R64 ;  /* 0x0000000356037224 */ /* 0x000fe200078e0240 */
[----:B------:R-:W-:Y:S01]  /*1dfe0*/  SHF.R.U64 R44, R44, 0x3, RZ ;  /* 0x000000032c2c7819 */ /* 0x000fe200000012ff */
[----:B------:R-:W-:Y:S01]  /*1dff0*/  IMAD.X R61, RZ, RZ, R127, P1 ;  /* 0x000000ffff3d7224 */ /* 0x000fe200008e067f */
[----:B------:R-:W-:Y:S01]  /*1e000*/  SHF.R.U64 R48, R48, 0x3, RZ ;  /* 0x0000000330307819 */ /* 0x000fe200000012ff */
[----:B------:R-:W5:Y:S01]  /*1e010*/  LD.E.128 R32, desc[UR60][R32.64] ;  /* 0x0000003c20207980 */ /* 0x000f62000c101d00 */
[----:B------:R-:W-:-:S02]  /*1e020*/  SHF.R.U64 R52, R52, 0x3, RZ ;  /* 0x0000000334347819 */ /* 0x000fc400000012ff */
[----:B------:R-:W-:Y:S01]  /*1e030*/  SHF.R.U64 R56, R56, 0x3, RZ ;  /* 0x0000000338387819 */ /* 0x000fe200000012ff */
[----:B------:R-:W5:Y:S01]  /*1e040*/  LD.E.128 R36, desc[UR60][R36.64] ;  /* 0x0000003c24247980 */ /* 0x000f62000c101d00 */
[----:B------:R-:W-:Y:S01]  /*1e050*/  SHF.R.U64 R8, R8, 0x3, RZ ;  /* 0x0000000308087819 */ /* 0x000fe200000012ff */
[----:B------:R-:W-:Y:S01]  /*1e060*/  IMAD.WIDE.U32 R20, R67, UR4, R20 ;  /* 0x0000000443147c25 */ /* 0x000fe2000f8e0014 */
[----:B------:R-:W-:Y:S02]  /*1e070*/  SHF.R.U64 R11, R11, 0x3, RZ ;  /* 0x000000030b0b7819 */ /* 0x000fe400000012ff */
[----:B------:R-:W-:Y:S01]  /*1e080*/  LOP3.LUT R40, R40, R41, RZ, 0x3c, !PT ;  /* 0x0000002928287212 */ /* 0x000fe200078e3cff */
[----:B------:R-:W-:Y:S01]  /*1e090*/  IMAD R67, R67, UR5, R0 ;  /* 0x0000000543437c24 */ /* 0x000fe2000f8e0200 */
        /* <DEDUP_REMOVED lines=11> */
[----:B------:R-:W-:Y:S01]  /*1e150*/  ULDC.64 UR4, c[0x0][0xad8] ;  /* 0x0002b60000047ab9 */ /* 0x000fe20000000a00 */
[----:B------:R-:W-:Y:S01]  /*1e160*/  LOP3.LUT R126, R11, R126, RZ, 0x3c, !PT ;  /* 0x0000007e0b7e7212 */ /* 0x000fe200078e3cff */
[----:B------:R-:W-:Y:S01]  /*1e170*/  IMAD.IADD R21, R21, 0x1, R67 ;  /* 0x0000000115157824 */ /* 0x000fe200078e0243 */
[----:B------:R-:W5:Y:S01]  /*1e180*/  LD.E.128 R40, desc[UR60][R40.64] ;  /* 0x0000003c28287980 */ /* 0x000f62000c101d00 */
[----:B------:R-:W-:-:S03]  /*1e190*/  IMAD R0, R0, UR4, RZ ;  /* 0x0000000400007c24 */ /* 0x000fc6000f8e02ff */
[----:B------:R0:W5:Y:S01]  /*1e1a0*/  LD.E.128 R8, desc[UR60][R126.64] ;  /* 0x0000003c7e087980 */ /* 0x000162000c101d00 */
[----:B------:R-:W-:-:S03]  /*1e1b0*/  IMAD R67, R3, UR5, R0 ;  /* 0x0000000503437c24 */ /* 0x000fc6000f8e0200 */
[----:B------:R-:W5:Y:S01]  /*1e1c0*/  LD.E.128 R44, desc[UR60][R44.64] ;  /* 0x0000003c2c2c7980 */ /* 0x000f62000c101d00 */
[----:B------:R-:W-:Y:S01]  /*1e1d0*/  IMAD.WIDE.U32 R20, R3, UR4, R20 ;  /* 0x0000000403147c25 */ /* 0x000fe2000f8e0014 */
[----:B------:R-:W-:Y:S02]  /*1e1e0*/  ULDC.64 UR4, c[0x0][0xa80] ;  /* 0x0002a00000047ab9 */ /* 0x000fe40000000a00 */
        /* <DEDUP_REMOVED lines=9> */
[----:B-1----:R-:W1:Y:S01]  /*1e280*/  FENCE.VIEW.ASYNC.S ;  /* 0x00000000000073c6 */ /* 0x002e620000000000 */
[----:B------:R-:W-:Y:S01]  /*1e290*/  IMAD.IADD R21, R21, 0x1, R67 ;  /* 0x0000000115157824 */ /* 0x000fe200078e0243 */
[----:B------:R-:W-:Y:S01]  /*1e2a0*/  LEA R4, P2, R20, UR4, 0x1 ;  /* 0x0000000414047c11 */ /* 0x000fe2000f8408ff */
[----:B------:R-:W-:-:S03]  /*1e2b0*/  IMAD.IADD R71, R65, 0x1, R226 ;  /* 0x0000000141477824 */ /* 0x000fc600078e02e2 */
[----:B------:R-:W-:Y:S02]  /*1e2c0*/  LEA.HI.X R69, R20, UR5, R21, 0x1, P2 ;  /* 0x0000000514457c11 */ /* 0x000fe400090f0c15 */
[C---:B------:R-:W-:Y:S01]  /*1e2d0*/  ISETP.GE.AND P2, PT, R71.reuse, R80, PT ;  /* 0x000000504700720c */ /* 0x040fe20003f46270 */
[----:B------:R-:W-:Y:S02]  /*1e2e0*/  VIADD R0, R2, 0x30820 ;  /* 0x0003082002007836 */ /* 0x000fe40000000000 */
[----:B------:R-:W-:-:S03]  /*1e2f0*/  VIADD R3, R71, 0x20 ;  /* 0x0000002047037836 */ /* 0x000fc60000000000 */
[----:B------:R-:W-:Y:S01]  /*1e300*/  PRMT R0, RZ, 0x654, R0 ;  /* 0x00000654ff007816 */ /* 0x000fe20000000000 */
[----:B------:R-:W-:Y:S01]  /*1e310*/  VIADD R65, R71, 0x40 ;  /* 0x0000004047417836 */ /* 0x000fe20000000000 */
[-C--:B------:R-:W-:Y:S01]  /*1e320*/  ISETP.GE.AND P1, PT, R3, R80.reuse, PT ;  /* 0x000000500300720c */ /* 0x080fe20003f26270 */
[C---:B------:R-:W-:Y:S02]  /*1e330*/  VIADD R70, R68.reuse, 0x80 ;  /* 0x0000008044467836 */ /* 0x040fe40000000000 */
[----:B------:R-:W-:Y:S01]  /*1e340*/  VIADD R74, R68, 0x40 ;  /* 0x00000040444a7836 */ /* 0x000fe20000000000 */
[----:B-1----:R0:W1:Y:S01]  /*1e350*/  SHFL.IDX PT, R67, R4, RZ, 0x181f ;  /* 0x00181fff04437589 */ /* 0x00206200000e0000 */
[----:B------:R-:W-:Y:S01]  /*1e360*/  BSSY B1, `(.L_x_6139) ;  /* 0x0000015000017945 */ /* 0x000fe20003800000 */
[----:B------:R2:W-:Y:S02]  /*1e370*/  SYNCS.ARRIVE.TRANS64.RED.A1T0 RZ, [R0+URZ], RZ ;  /* 0x000000ff00ff79a7 */ /* 0x0005e4000810043f */
[----:B------:R0:W3:Y:S01]  /*1e380*/  SHFL.IDX PT, R3, R69, RZ, 0x181f ;  /* 0x00181fff45037589 */ /* 0x0000e200000e0000 */
[----:B------:R-:W-:-:S02]  /*1e390*/  ISETP.GE.AND P0, PT, R65, R80, PT ;  /* 0x000000504100720c */ /* 0x000fc40003f06270 */
[----:B------:R-:W-:Y:S02]  /*1e3a0*/  SHF.R.S32.HI R72, RZ, 0x1f, R68 ;  /* 0x0000001fff487819 */ /* 0x000fe40000011444 */
[----:B------:R-:W-:Y:S02]  /*1e3b0*/  SHF.R.S32.HI R73, RZ, 0x1f, R74 ;  /* 0x0000001fff497819 */ /* 0x000fe4000001144a */
[----:B--2---:R-:W-:Y:S01]  /*1e3c0*/  SHF.R.S32.HI R0, RZ, 0x1f, R70 ;  /* 0x0000001fff007819 */ /* 0x004fe20000011446 */
[----:B0-----:R-:W-:Y:S06]  /*1e3d0*/  @P2 BRA `(.L_x_6140) ;  /* 0x0000000000342947 */ /* 0x001fec0003800000 */
[----:B------:R-:W-:Y:S02]  /*1e3e0*/  ULDC UR4, c[0x0][0xac8] ;  /* 0x0002b20000047ab9 */ /* 0x000fe40000000800 */
[----:B------:R-:W-:Y:S02]  /*1e3f0*/  ISETP.GE.AND P4, PT, R68, UR4, PT ;  /* 0x0000000444007c0c */ /* 0x000fe4000bf86270 */
[----:B------:R-:W-:Y:S02]  /*1e400*/  ISETP.GE.AND P3, PT, R74, UR4, PT ;  /* 0x000000044a007c0c */ /* 0x000fe4000bf66270 */
[----:B------:R-:W-:-:S09]  /*1e410*/  ISETP.GE.AND P2, PT, R70, UR4, PT ;  /* 0x0000000446007c0c */ /* 0x000fd2000bf46270 */
[-C--:B-1----:R-:W-:Y:S02]  /*1e420*/  @!P4 LEA R20, P6, R68, R67.reuse, 0x1 ;  /* 0x000000434414c211 */ /* 0x082fe400078c08ff */
[----:B------:R-:W-:Y:S02]  /*1e430*/  @!P3 LEA R64, P5, R74, R67, 0x1 ;  /* 0x000000434a40b211 */ /* 0x000fe400078a08ff */
[----:B---3--:R-:W-:Y:S02]  /*1e440*/  @!P4 LEA.HI.X R21, R68, R3, R72, 0x1, P6 ;  /* 0x000000034415c211 */ /* 0x008fe400030f0c48 */
[----:B------:R-:W-:Y:S02]  /*1e450*/  @!P2 LEA R66, P6, R70, R67, 0x1 ;  /* 0x000000434642a211 */ /* 0x000fe400078c08ff */
[-C--:B------:R-:W-:Y:S01]  /*1e460*/  @!P3 LEA.HI.X R65, R74, R3.reuse, R73, 0x1, P5 ;  /* 0x000000034a41b211 */ /* 0x080fe200028f0c49 */
[----:B-----5:R0:W-:Y:S01]  /*1e470*/  @!P4 ST.E.128 desc[UR60][R20.64], R8 ;  /* 0x000000081400c985 */ /* 0x0201e2000c101d3c */
[----:B------:R-:W-:-:S03]  /*1e480*/  @!P2 LEA.HI.X R67, R70, R3, R0, 0x1, P6 ;  /* 0x000000034643a211 */ /* 0x000fc600030f0c00 */
[----:B------:R0:W-:Y:S04]  /*1e490*/  @!P3 ST.E.128 desc[UR60][R64.64], R32 ;  /* 0x000000204000b985 */ /* 0x0001e8000c101d3c */
[----:B------:R0:W-:Y:S02]  /*1e4a0*/  @!P2 ST.E.128 desc[UR60][R66.64], R48 ;  /* 0x000000304200a985 */ /* 0x0001e4000c101d3c */
.L_x_6140:
[----:B------:R-:W-:Y:S05]  /*1e4b0*/  BSYNC B1 ;  /* 0x0000000000017941 */ /* 0x000fea0003800000 */
.L_x_6139:
[----:B---3--:R2:W3:Y:S01]  /*1e4c0*/  SHFL.IDX PT, R3, R69, 0x1, 0x181f ;  /* 0x00381f0045037f89 */ /* 0x0084e200000e0000 */
[----:B------:R-:W-:Y:S03]  /*1e4d0*/  BSSY B1, `(.L_x_6141) ;  /* 0x0000010000017945 */ /* 0x000fe60003800000 */
[----:B0-----:R2:W0:Y:S01]  /*1e4e0*/  SHFL.IDX PT, R21, R4, 0x1, 0x181f ;  /* 0x00381f0004157f89 */ /* 0x00142200000e0000 */
[----:B------:R-:W-:Y:S05]  /*1e4f0*/  @P1 BRA `(.L_x_6142) ;  /* 0x0000000000341947 */ /* 0x000fea0003800000 */
[----:B------:R-:W-:Y:S02]  /*1e500*/  ULDC UR4, c[0x0][0xac8] ;  /* 0x0002b20000047ab9 */ /* 0x000fe40000000800 */
[----:B------:R-:W-:Y:S02]  /*1e510*/  ISETP.GE.AND P4, PT, R68, UR4, PT ;  /* 0x0000000444007c0c */ /* 0x000fe4000bf86270 */
[----:B------:R-:W-:Y:S02]  /*1e520*/  ISETP.GE.AND P5, PT, R74, UR4, PT ;  /* 0x000000044a007c0c */ /* 0x000fe4000bfa6270 */
[----:B------:R-:W-:-:S09]  /*1e530*/  ISETP.GE.AND P6, PT, R70, UR4, PT ;  /* 0x0000000446007c0c */ /* 0x000fd2000bfc6270 */
[-C--:B0----5:R-:W-:Y:S02]  /*1e540*/  @!P4 LEA R8, P1, R68, R21.reuse, 0x1 ;  /* 0x000000154408c211 */ /* 0x0a1fe400078208ff */
        /* <DEDUP_REMOVED lines=8> */
.L_x_6142:
[----:B------:R-:W-:Y:S05]  /*1e5d0*/  BSYNC B1 ;  /* 0x0000000000017941 */ /* 0x000fea0003800000 */
.L_x_6141:
[----:B---3--:R3:W0:Y:S01]  /*1e5e0*/  SHFL.IDX PT, R3, R69, 0x2, 0x181f ;  /* 0x00581f0045037f89 */ /* 0x00862200000e0000 */
[----:B------:R-:W-:Y:S03]  /*1e5f0*/  BSSY B1, `(.L_x_6143) ;  /* 0x0000010000017945 */ /* 0x000fe60003800000 */
[----:B----45:R3:W4:Y:S01]  /*1e600*/  SHFL.IDX PT, R13, R4, 0x2, 0x181f ;  /* 0x00581f00040d7f89 */ /* 0x03072200000e0000 */
        /* <DEDUP_REMOVED lines=14> */
.L_x_6144:
[----:B------:R-:W-:Y:S05]  /*1e6f0*/  BSYNC B1 ;  /* 0x0000000000017941 */ /* 0x000fea0003800000 */
.L_x_6143:
[----:B0-----:R-:W-:Y:S01]  /*1e700*/  VIADD R3, R71, 0x60 ;  /* 0x0000006047037836 */ /* 0x001fe20000000000 */
[----:B--23--:R-:W3:Y:S04]  /*1e710*/  SHFL.IDX PT, R69, R69, 0x3, 0x181f ;  /* 0x00781f0045457f89 */ /* 0x00cee800000e0000 */
[----:B------:R-:W-:Y:S01]  /*1e720*/  ISETP.GE.AND P0, PT, R3, R80, PT ;  /* 0x000000500300720c */ /* 0x000fe20003f06270 */
[----:B----4-:R0:W2:-:S12]  /*1e730*/  SHFL.IDX PT, R13, R4, 0x3, 0x181f ;  /* 0x00781f00040d7f89 */ /* 0x01009800000e0000 */
[----:B0-----:R-:W-:Y:S05]  /*1e740*/  @P0 BRA `(.L_x_6145) ;  /* 0x0000002000980947 */ /* 0x001fea0003800000 */
[----:B------:R-:W-:Y:S02]  /*1e750*/  ULDC UR4, c[0x0][0xac8] ;  /* 0x0002b20000047ab9 */ /* 0x000fe40000000800 */
[----:B------:R-:W-:Y:S02]  /*1e760*/  ISETP.GE.AND P2, PT, R68, UR4, PT ;  /* 0x0000000444007c0c */ /* 0x000fe4000bf46270 */
[----:B------:R-:W-:-:S11]  /*1e770*/  ISETP.GE.AND P3, PT, R74, UR4, PT ;  /* 0x000000044a007c0c */ /* 0x000fd6000bf66270 */
[-C--:B--2---:R-:W-:Y:S02]  /*1e780*/  @!P2 LEA R8, P0, R68, R13.reuse, 0x1 ;  /* 0x0000000d4408a211 */ /* 0x084fe400078008ff */
[----:B------:R-:W-:Y:S02]  /*1e790*/  @!P3 LEA R10, P1, R74, R13, 0x1 ;  /* 0x0000000d4a0ab211 */ /* 0x000fe400078208ff */
[-C--:B---3--:R-:W-:Y:S02]  /*1e7a0*/  @!P2 LEA.HI.X R9, R68, R69.reuse, R72, 0x1, P0 ;  /* 0x000000454409a211 */ /* 0x088fe400000f0c48 */
        /* <DEDUP_REMOVED lines=9> */
.L_x_6138:
[----:B------:R-:W1:Y:S01]  /*1e840*/  @P4 LDC R13, c[0x0][0xbec] ;  /* 0x0002fb00ff0d4b82 */ /* 0x000e620000000800 */
[----:B------:R-:W-:Y:S01]  /*1e850*/  ULDC.64 UR4, c[0x0][0xb08] ;  /* 0x0002c20000047ab9 */ /* 0x000fe20000000a00 */
[----:B------:R-:W-:Y:S01]  /*1e860*/  ULDC.64 UR6, c[0x0][0xb30] ;  /* 0x0002cc0000067ab9 */ /* 0x000fe20000000a00 */
[----:B0-----:R-:W-:Y:S01]  /*1e870*/  IMAD R11, R4, UR4, RZ ;  /* 0x00000004040b7c24 */ /* 0x001fe2000f8e02ff */
[----:B------:R-:W-:Y:S01]  /*1e880*/  ISETP.GE.AND P0, PT, R12, R80, PT ;  /* 0x000000500c00720c */ /* 0x000fe20003f06270 */
[C---:B------:R-:W-:Y:S01]  /*1e890*/  IMAD.WIDE.U32 R8, R0.reuse, UR4, RZ ;  /* 0x0000000400087c25 */ /* 0x040fe2000f8e00ff */
[----:B------:R-:W-:Y:S02]  /*1e8a0*/  BSSY B1, `(.L_x_6146) ;  /* 0x00000cc000017945 */ /* 0x000fe40003800000 */
[----:B------:R-:W0:Y:S01]  /*1e8b0*/  @P4 LDC R4, c[0x0][0xbf0] ;  /* 0x0002fc00ff044b82 */ /* 0x000e220000000800 */
[----:B------:R-:W-:Y:S01]  /*1e8c0*/  IMAD R11, R0, UR5, R11 ;  /* 0x00000005000b7c24 */ /* 0x000fe2000f8e020b */
[----:B------:R-:W-:Y:S01]  /*1e8d0*/  ULDC.64 UR4, c[0x0][0xb38] ;  /* 0x0002ce0000047ab9 */ /* 0x000fe20000000a00 */
[----:B------:R-:W-:Y:S01]  /*1e8e0*/  SHF.R.S32.HI R0, RZ, 0x1f, R3 ;  /* 0x0000001fff007819 */ /* 0x000fe20000011403 */
[----:B------:R-:W-:-:S02]  /*1e8f0*/  VIADD R84, R229, 0xa8 ;  /* 0x000000a8e5547836 */ /* 0x000fc40000000000 */
[----:B------:R-:W-:Y:S02]  /*1e900*/  IMAD.IADD R9, R9, 0x1, R11 ;  /* 0x0000000109097824 */ /* 0x000fe400078e020b */
[----:B------:R-:W-:Y:S01]  /*1e910*/  VIADD R126, R229, 0x98 ;  /* 0x00000098e57e7836 */ /* 0x000fe20000000000 */
[----:B------:R-:W-:Y:S01]  /*1e920*/  SHF.R.S32.HI R84, RZ, 0x1f, R84 ;  /* 0x0000001fff547819 */ /* 0x000fe20000011454 */
[----:B------:R-:W-:-:S03]  /*1e930*/  IMAD.WIDE.U32 R8, R197, UR4, R8 ;  /* 0x00000004c5087c25 */ /* 0x000fc6000f8e0008 */
[----:B------:R-:W-:Y:S01]  /*1e940*/  SHF.R.S32.HI R126, RZ, 0x1f, R126 ;  /* 0x0000001fff7e7819 */ /* 0x000fe2000001147e */
[----:B------:R-:W-:Y:S01]  /*1e950*/  IMAD R9, R197, UR5, R9 ;  /* 0x00000005c5097c24 */ /* 0x000fe2000f8e0209 */
[----:B------:R-:W-:Y:S01]  /*1e960*/  ULDC.64 UR4, c[0x0][0xb40] ;  /* 0x0002d00000047ab9 */ /* 0x000fe20000000a00 */
[----:B-1----:R-:W-:-:S04]  /*1e970*/  @P4 IMAD.HI.U32 R13, R82, R13, RZ ;  /* 0x0000000d520d4227 */ /* 0x002fc800078e00ff */
[----:B------:R-:W-:Y:S02]  /*1e980*/  IMAD R0, R0, UR4, RZ ;  /* 0x0000000400007c24 */ /* 0x000fe4000f8e02ff */
[----:B------:R-:W-:-:S04]  /*1e990*/  IMAD.WIDE.U32 R8, R3, UR4, R8 ;  /* 0x0000000403087c25 */ /* 0x000fc8000f8e0008 */
[----:B------:R-:W-:Y:S01]  /*1e9a0*/  IMAD R11, R3, UR5, R0 ;  /* 0x00000005030b7c24 */ /* 0x000fe2000f8e0200 */
[----:B------:R-:W-:Y:S01]  /*1e9b0*/  ULDC.64 UR4, c[0x0][0xb48] ;  /* 0x0002d20000047ab9 */ /* 0x000fe20000000a00 */
[----:B------:R-:W-:Y:S01]  /*1e9c0*/  IMAD.MOV.U32 R3, RZ, RZ, R82 ;  /* 0x000000ffff037224 */ /* 0x000fe200078e0052 */
[----:B0-----:R-:W-:Y:S01]  /*1e9d0*/  @P4 SHF.R.U32.HI R3, RZ, R4, R13 ;  /* 0x00000004ff034219 */ /* 0x001fe2000001160d */
[----:B------:R-:W-:Y:S02]  /*1e9e0*/  IMAD.IADD R9, R9, 0x1, R11 ;  /* 0x0000000109097824 */ /* 0x000fe400078e020b */
[----:B------:R-:W-:Y:S01]  /*1e9f0*/  VIADD R4, R2, 0x30820 ;  /* 0x0003082002047836 */ /* 0x000fe20000000000 */
[--C-:B------:R-:W-:Y:S01]  /*1ea00*/  SHF.R.S32.HI R0, RZ, 0x1f, R3.reuse ;  /* 0x0000001fff007819 */ /* 0x100fe20000011403 */
[----:B------:R-:W-:Y:S02]  /*1ea10*/  IMAD.MOV R11, RZ, RZ, -R3 ;  /* 0x000000ffff0b7224 */ /* 0x000fe400078e0a03 */
[----:B------:R-:W-:Y:S01]  /*1ea20*/  IMAD.WIDE.U32 R8, R134, UR4, R8 ;  /* 0x0000000486087c25 */ /* 0x000fe2000f8e0008 */
[----:B------:R-:W-:-:S03]  /*1ea30*/  PRMT R4, RZ, 0x654, R4 ;  /* 0x00000654ff047816 */ /* 0x000fc60000000004 */
[----:B------:R-:W-:Y:S01]  /*1ea40*/  IMAD R11, R86, R11, R82 ;  /* 0x0000000b560b7224 */ /* 0x000fe200078e0252 */
[----:B------:R0:W-:Y:S01]  /*1ea50*/  SYNCS.ARRIVE.TRANS64.RED.A1T0 RZ, [R4+URZ], RZ ;  /* 0x000000ff04ff79a7 */ /* 0x0001e2000810043f */
        /* <DEDUP_REMOVED lines=12> */
[C---:B------:R-:W-:Y:S01]  /*1eb20*/  LEA R0, P1, R8.reuse, UR4, 0x2 ;  /* 0x0000000408007c11 */ /* 0x040fe2000f8210ff */
[C---:B------:R-:W-:Y:S02]  /*1eb30*/  VIADD R86, R229.reuse, 0xa0 ;  /* 0x000000a0e5567836 */ /* 0x040fe40000000000 */
        /* <DEDUP_REMOVED lines=68> */
[----:B------:R-:W-:-:S04]  /*1ef80*/  @!P0 IMAD.WIDE R10, R229, 0x4, R8 ;  /* 0x00000004e50a8825 */ /* 0x000fc800078e0208 */
[-C--:B------:R-:W-:Y:S01]  /*1ef90*/  @!P4 LEA R12, P2, R159, R8.reuse, 0x2 ;  /* 0x000000089f0cc211 */ /* 0x080fe200078410ff */
[----:B------:R0:W-:Y:S01]  /*1efa0*/  @!P0 ST.E.64 desc[UR60][R10.64], R24 ;  /* 0x000000180a008985 */ /* 0x0001e2000c101b3c */
[----:B------:R-:W-:Y:S02]  /*1efb0*/  ISETP.GE.AND P0, PT, R155, UR4, PT ;  /* 0x000000049b007c0c */ /* 0x000fe4000bf06270 */
[----:B------:R-:W-:Y:S02]  /*1efc0*/  @!P3 LEA R14, P6, R157, R8, 0x2 ;  /* 0x000000089d0eb211 */ /* 0x000fe400078c10ff */
[-C--:B------:R-:W-:Y:S02]  /*1efd0*/  @!P4 LEA.HI.X R13, R159, R9.reuse, R160, 0x2, P2 ;  /* 0x000000099f0dc211 */ /* 0x080fe400010f14a0 */
[----:B------:R-:W-:Y:S02]  /*1efe0*/  ISETP.GE.AND P2, PT, R151, UR4, PT ;  /* 0x0000000497007c0c */ /* 0x000fe4000bf46270 */
[----:B------:R-:W-:-:S02]  /*1eff0*/  @!P3 LEA.HI.X R15, R157, R9, R158, 0x2, P6 ;  /* 0x000000099d0fb211 */ /* 0x000fc400030f149e */
[C---:B0-----:R-:W-:Y:S02]  /*1f000*/  @!P5 LEA R10, P1, R161.reuse, R8, 0x2 ;  /* 0x00000008a10ad211 */ /* 0x041fe400078210ff */
[----:B------:R-:W-:Y:S02]  /*1f010*/  SHF.R.S32.HI R25, RZ, 0x1f, R82 ;  /* 0x0000001fff197819 */ /* 0x000fe40000011452 */
[----:B------:R-:W-:Y:S02]  /*1f020*/  @!P5 LEA.HI.X R11, R161, R9, R162, 0x2, P1 ;  /* 0x00000009a10bd211 */ /* 0x000fe400008f14a2 */
[----:B------:R-:W-:-:S03]  /*1f030*/  ISETP.GE.AND P1, PT, R153, UR4, PT ;  /* 0x0000000499007c0c */ /* 0x000fc6000bf26270 */
[----:B------:R0:W-:Y:S04]  /*1f040*/  @!P5 ST.E.64 desc[UR60][R10.64], R28 ;  /* 0x0000001c0a00d985 */ /* 0x0001e8000c101b3c */
[----:B------:R1:W-:Y:S01]  /*1f050*/  @!P4 ST.E.64 desc[UR60][R12.64], R32 ;  /* 0x000000200c00c985 */ /* 0x0003e2000c101b3c */
[----:B------:R-:W-:-:S03]  /*1f060*/  ISETP.GE.AND P4, PT, R147, UR4, PT ;  /* 0x0000000493007c0c */ /* 0x000fc6000bf86270 */
[----:B------:R2:W-:Y:S01]  /*1f070*/  @!P3 ST.E.64 desc[UR60][R14.64], R36 ;  /* 0x000000240e00b985 */ /* 0x0005e2000c101b3c */
[----:B------:R-:W-:Y:S02]  /*1f080*/  ISETP.GE.AND P3, PT, R149, UR4, PT ;  /* 0x0000000495007c0c */ /* 0x000fe4000bf66270 */
[-C--:B0-----:R-:W-:Y:S01]  /*1f090*/  @!P0 LEA R10, P6, R155, R8.reuse, 0x2 ;  /* 0x000000089b0a8211 */ /* 0x081fe200078c10ff */
[----:B------:R-:W-:Y:S01]  /*1f0a0*/  VIADD R29, R229, 0xb8 ;  /* 0x000000b8e51d7836 */ /* 0x000fe20000000000 */
[-C--:B-1----:R-:W-:Y:S02]  /*1f0b0*/  @!P1 LEA R12, P5, R153, R8.reuse, 0x2 ;  /* 0x00000008990c9211 */ /* 0x082fe400078a10ff */
[-C--:B------:R-:W-:Y:S02]  /*1f0c0*/  @!P0 LEA.HI.X R11, R155, R9.reuse, R156, 0x2, P6 ;  /* 0x000000099b0b8211 */ /* 0x080fe400030f149c */
[----:B--2---:R-:W-:Y:S02]  /*1f0d0*/  @!P2 LEA R14, P6, R151, R8, 0x2 ;  /* 0x00000008970ea211 */ /* 0x004fe400078c10ff */
[----:B------:R-:W-:Y:S01]  /*1f0e0*/  @!P1 LEA.HI.X R13, R153, R9, R154, 0x2, P5 ;  /* 0x00000009990d9211 */ /* 0x000fe200028f149a */
[----:B------:R0:W-:Y:S01]  /*1f0f0*/  @!P0 ST.E.64 desc[UR60][R10.64], R40 ;  /* 0x000000280a008985 */ /* 0x0001e2000c101b3c */
[----:B------:R-:W-:-:S02]  /*1f100*/  ISETP.GE.AND P5, PT, R145, UR4, PT ;  /* 0x0000000491007c0c */ /* 0x000fc4000bfa6270 */
[----:B------:R-:W-:Y:S01]  /*1f110*/  @!P2 LEA.HI.X R15, R151, R9, R152, 0x2, P6 ;  /* 0x00000009970fa211 */ /* 0x000fe200030f1498 */
[----:B------:R1:W-:Y:S01]  /*1f120*/  @!P1 ST.E.64 desc[UR60][R12.64], R44 ;  /* 0x0000002c0c009985 */ /* 0x0003e2000c101b3c */
[----:B------:R-:W-:Y:S02]  /*1f130*/  ISETP.GE.AND P0, PT, R143, UR4, PT ;  /* 0x000000048f007c0c */ /* 0x000fe4000bf06270 */
[----:B------:R-:W-:Y:S01]  /*1f140*/  ISETP.GE.AND P1, PT, R141, UR4, PT ;  /* 0x000000048d007c0c */ /* 0x000fe2000bf26270 */
[----:B------:R2:W-:Y:S01]  /*1f150*/  @!P2 ST.E.64 desc[UR60][R14.64], R48 ;  /* 0x000000300e00a985 */ /* 0x0005e2000c101b3c */
[----:B------:R-:W-:Y:S02]  /*1f160*/  SHF.R.S32.HI R4, RZ, 0x1f, R29 ;  /* 0x0000001fff047819 */ /* 0x000fe4000001141d */
[-C--:B0-----:R-:W-:Y:S02]  /*1f170*/  @!P3 LEA R10, P6, R149, R8.reuse, 0x2 ;  /* 0x00000008950ab211 */ /* 0x081fe400078c10ff */
[----:B-1----:R-:W-:-:S02]  /*1f180*/  @!P4 LEA R12, P2, R147, R8, 0x2 ;  /* 0x00000008930cc211 */ /* 0x002fc400078410ff */
[-C--:B------:R-:W-:Y:S02]  /*1f190*/  @!P3 LEA.HI.X R11, R149, R9.reuse, R150, 0x2, P6 ;  /* 0x00000009950bb211 */ /* 0x080fe400030f1496 */
[----:B--2---:R-:W-:Y:S02]  /*1f1a0*/  @!P5 LEA R14, P6, R145, R8, 0x2 ;  /* 0x00000008910ed211 */ /* 0x004fe400078c10ff */
[-C--:B------:R-:W-:Y:S01]  /*1f1b0*/  @!P4 LEA.HI.X R13, R147, R9.reuse, R148, 0x2, P2 ;  /* 0x00000009930dc211 */ /* 0x080fe200010f1494 */
[----:B------:R0:W-:Y:S01]  /*1f1c0*/  @!P3 ST.E.64 desc[UR60][R10.64], R52 ;  /* 0x000000340a00b985 */ /* 0x0001e2000c101b3c */
[----:B------:R-:W-:Y:S02]  /*1f1d0*/  ISETP.GE.AND P2, PT, R139, UR4, PT ;  /* 0x000000048b007c0c */ /* 0x000fe4000bf46270 */
[----:B------:R-:W-:Y:S01]  /*1f1e0*/  @!P5 LEA.HI.X R15, R145, R9, R146, 0x2, P6 ;  /* 0x00000009910fd211 */ /* 0x000fe200030f1492 */
[----:B------:R1:W-:Y:S01]  /*1f1f0*/  @!P4 ST.E.64 desc[UR60][R12.64], R56 ;  /* 0x000000380c00c985 */ /* 0x0003e2000c101b3c */
[----:B------:R-:W-:-:S03]  /*1f200*/  ISETP.GE.AND P3, PT, R137, UR4, PT ;  /* 0x0000000489007c0c */ /* 0x000fc6000bf66270 */
[----:B------:R2:W-:Y:S01]  /*1f210*/  @!P5 ST.E.64 desc[UR60][R14.64], R60 ;  /* 0x0000003c0e00d985 */ /* 0x0005e2000c101b3c */
[-C--:B0-----:R-:W-:Y:S02]  /*1f220*/  @!P0 LEA R10, P4, R143, R8.reuse, 0x2 ;  /* 0x000000088f0a8211 */ /* 0x081fe400078810ff */
[-C--:B-1----:R-:W-:Y:S02]  /*1f230*/  @!P1 LEA R12, P5, R141, R8.reuse, 0x2 ;  /* 0x000000088d0c9211 */ /* 0x082fe400078a10ff */
[-C--:B------:R-:W-:Y:S02]  /*1f240*/  @!P0 LEA.HI.X R11, R143, R9.reuse, R144, 0x2, P4 ;  /* 0x000000098f0b8211 */ /* 0x080fe400020f1490 */
[----:B--2---:R-:W-:Y:S02]  /*1f250*/  @!P2 LEA R14, P6, R139, R8, 0x2 ;  /* 0x000000088b0ea211 */ /* 0x004fe400078c10ff */
[----:B------:R-:W-:Y:S01]  /*1f260*/  ISETP.GE.AND P4, PT, R135, UR4, PT ;  /* 0x0000000487007c0c */ /* 0x000fe2000bf86270 */
[----:B------:R0:W-:Y:S01]  /*1f270*/  @!P0 ST.E.64 desc[UR60][R10.64], R64 ;  /* 0x000000400a008985 */ /* 0x0001e2000c101b3c */
[----:B------:R-:W-:-:S02]  /*1f280*/  @!P1 LEA.HI.X R13, R141, R9, R142, 0x2, P5 ;  /* 0x000000098d0d9211 */ /* 0x000fc400028f148e */
        /* <DEDUP_REMOVED lines=10> */
[----:B--2---:R-:W-:Y:S02]  /*1f330*/  @!P5 LEA R14, P6, R133, R8, 0x2 ;  /* 0x00000008850ed211 */ /* 0x004fe400078c10ff */
[-C--:B------:R-:W-:Y:S02]  /*1f340*/  @!P4 LEA.HI.X R13, R135, R9.reuse, R136, 0x2, P1 ;  /* 0x00000009870dc211 */ /* 0x080fe400008f1488 */
        /* <DEDUP_REMOVED lines=19> */
[-C--:B------:R-:W-:Y:S02]  /*1f480*/  @!P4 LEA R20, P1, R85, R8.reuse, 0x2 ;  /* 0x000000085514c211 */ /* 0x080fe400078210ff */
[-C--:B------:R-:W-:Y:S02]  /*1f490*/  @!P5 LEA.HI.X R11, R87, R9.reuse, R126, 0x2, P3 ;  /* 0x00000009570bd211 */ /* 0x080fe400018f147e */
[-C--:B------:R-:W-:Y:S02]  /*1f4a0*/  @!P4 LEA.HI.X R21, R85, R9.reuse, R86, 0x2, P1 ;  /* 0x000000095515c211 */ /* 0x080fe400008f1456 */
[CC--:B-1----:R-:W-:Y:S01]  /*1f4b0*/  @!P2 LEA R12, P1, R29.reuse, R8.reuse, 0x2 ;  /* 0x000000081d0ca211 */ /* 0x0c2fe200078210ff */
[----:B------:R1:W-:Y:S03]  /*1f4c0*/  @!P5 ST.E.64 desc[UR60][R10.64], R100 ;  /* 0x000000640a00d985 */ /* 0x0003e6000c101b3c */
[----:B------:R-:W-:Y:S01]  /*1f4d0*/  @!P2 LEA.HI.X R13, R29, R9, R4, 0x2, P1 ;  /* 0x000000091d0da211 */ /* 0x000fe200008f1404 */
[----:B------:R1:W-:Y:S01]  /*1f4e0*/  @!P4 ST.E.64 desc[UR60][R20.64], R104 ;  /* 0x000000681400c985 */ /* 0x0003e2000c101b3c */
[----:B0-----:R-:W-:-:S04]  /*1f4f0*/  @!P6 LEA R14, P3, R82, R8, 0x2 ;  /* 0x00000008520ee211 */ /* 0x001fc800078610ff */
[----:B------:R-:W-:Y:S02]  /*1f500*/  @!P6 LEA.HI.X R15, R82, R9, R25, 0x2, P3 ;  /* 0x00000009520fe211 */ /* 0x000fe400018f1419 */
[----:B------:R-:W-:-:S04]  /*1f510*/  @!P0 LEA R8, P3, R83, R8, 0x2 ;  /* 0x0000000853088211 */ /* 0x000fc800078610ff */
[----:B------:R-:W-:-:S05]  /*1f520*/  @!P0 LEA.HI.X R9, R83, R9, R84, 0x2, P3 ;  /* 0x0000000953098211 */ /* 0x000fca00018f1454 */
[----:B------:R1:W-:Y:S04]  /*1f530*/  @!P0 ST.E.64 desc[UR60][R8.64], R108 ;  /* 0x0000006c08008985 */ /* 0x0003e8000c101b3c */
[----:B------:R1:W-:Y:S04]  /*1f540*/  @!P6 ST.E.64 desc[UR60][R14.64], R112 ;  /* 0x000000700e00e985 */ /* 0x0003e8000c101b3c */
[----:B------:R1:W-:Y:S02]  /*1f550*/  @!P2 ST.E.64 desc[UR60][R12.64], R116 ;  /* 0x000000740c00a985 */ /* 0x0003e4000c101b3c */
.L_x_6147:
[----:B------:R-:W-:Y:S05]  /*1f560*/  BSYNC B1 ;  /* 0x0000000000017941 */ /* 0x000fea0003800000 */
.L_x_6146:
[----:B------:R-:W-:Y:S01]  /*1f570*/  ISETP.GE.AND P0, PT, R81, R80, PT ;  /* 0x000000505100720c */ /* 0x000fe20003f06270 */
[----:B-1----:R0:W1:Y:S04]  /*1f580*/  SHFL.IDX PT, R9, R3, 0x1, 0x1c1f ;  /* 0x003c1f0003097f89 */ /* 0x00206800000e0000 */
[----:B------:R0:W2:Y:S08]  /*1f590*/  SHFL.IDX PT, R8, R0, 0x1, 0x1c1f ;  /* 0x003c1f0000087f89 */ /* 0x0000b000000e0000 */
[----:B0-----:R-:W-:Y:S05]  /*1f5a0*/  @P0 BRA `(.L_x_6145) ;  /* 0x0000001400000947 */ /* 0x001fea0003800000 */
[----:B------:R-:W-:Y:S01]  /*1f5b0*/  ULDC UR4, c[0x0][0xac8] ;  /* 0x0002b20000047ab9 */ /* 0x000fe20000000800 */
[----:B------:R-:W-:Y:S02]  /*1f5c0*/  SHF.R.S32.HI R3, RZ, 0x1f, R82 ;  /* 0x0000001fff037819 */ /* 0x000fe40000011452 */
[----:B------:R-:W-:Y:S02]  /*1f5d0*/  ISETP.GE.AND P2, PT, R161, UR4, PT ;  /* 0x00000004a1007c0c */ /* 0x000fe4000bf46270 */
[----:B------:R-:W-:Y:S02]  /*1f5e0*/  ISETP.GE.AND P1, PT, R229, UR4, PT ;  /* 0x00000004e5007c0c */ /* 0x000fe4000bf26270 */
[----:B------:R-:W-:Y:S02]  /*1f5f0*/  ISETP.GE.AND P5, PT, R159, UR4, PT ;  /* 0x000000049f007c0c */ /* 0x000fe4000bfa6270 */
[----:B------:R-:W-:Y:S02]  /*1f600*/  ISETP.GE.AND P4, PT, R157, UR4, PT ;  /* 0x000000049d007c0c */ /* 0x000fe4000bf86270 */
[----:B------:R-:W-:-:S05]  /*1f610*/  ISETP.GE.AND P3, PT, R155, UR4, PT ;  /* 0x000000049b007c0c */ /* 0x000fca000bf66270 */
[----:B--2---:R-:W-:Y:S02]  /*1f620*/  @!P2 LEA R10, P0, R161, R8, 0x2 ;  /* 0x00000008a10aa211 */ /* 0x004fe400078010ff */
[----:B-1----:R-:W-:Y:S02]  /*1f630*/  @!P1 IMAD.WIDE R12, R229, 0x4, R8 ;  /* 0x00000004e50c9825 */ /* 0x002fe400078e0208 */
[----:B------:R-:W-:Y:S02]  /*1f640*/  @!P2 LEA.HI.X R11, R161, R9, R162, 0x2, P0 ;  /* 0x00000009a10ba211 */ /* 0x000fe400000f14a2 */
[----:B------:R-:W-:Y:S01]  /*1f650*/  ISETP.GE.AND P0, PT, R153, UR4, PT ;  /* 0x0000000499007c0c */ /* 0x000fe2000bf06270 */
[----:B------:R0:W-:Y:S01]  /*1f660*/  @!P1 ST.E.64 desc[UR60][R12.64], R26 ;  /* 0x0000001a0c009985 */ /* 0x0001e2000c101b3c */
[----:B------:R-:W-:-:S03]  /*1f670*/  ISETP.GE.AND P1, PT, R151, UR4, PT ;  /* 0x0000000497007c0c */ /* 0x000fc6000bf26270 */
[----:B------:R1:W-:Y:S01]  /*1f680*/  @!P2 ST.E.64 desc[UR60][R10.64], R30 ;  /* 0x0000001e0a00a985 */ /* 0x0003e2000c101b3c */
[-C--:B0-----:R-:W-:Y:S02]  /*1f690*/  @!P4 LEA R12, P2, R157, R8.reuse, 0x2 ;  /* 0x000000089d0cc211 */ /* 0x081fe400078410ff */
[-C--:B-1----:R-:W-:Y:S02]  /*1f6a0*/  @!P5 LEA R10, P6, R159, R8.reuse, 0x2 ;  /* 0x000000089f0ad211 */ /* 0x082fe400078c10ff */
        /* <DEDUP_REMOVED lines=17> */
[-C--:B------:R-:W-:Y:S01]  /*1f7c0*/  @!P2 LEA.HI.X R15, R149, R9.reuse, R150, 0x2, P6 ;  /* 0x00000009950fa211 */ /* 0x080fe200030f1496 */
[----:B------:R1:W-:Y:S01]  /*1f7d0*/  @!P1 ST.E.64 desc[UR60][R12.64], R50 ;  /* 0x000000320c009985 */ /* 0x0003e2000c101b3c */
[-C--:B------:R-:W-:Y:S02]  /*1f7e0*/  @!P3 LEA R20, P6, R147, R8.reuse, 0x2 ;  /* 0x000000089314b211 */ /* 0x080fe400078c10ff */
[----:B------:R-:W-:Y:S01]  /*1f7f0*/  @!P4 LEA R24, P0, R145, R8, 0x2 ;  /* 0x000000089118c211 */ /* 0x000fe200078010ff */
[----:B------:R2:W-:Y:S01]  /*1f800*/  @!P2 ST.E.64 desc[UR60][R14.64], R54 ;  /* 0x000000360e00a985 */ /* 0x0005e2000c101b3c */
[----:B------:R-:W-:Y:S02]  /*1f810*/  ISETP.GE.AND P2, PT, R141, UR4, PT ;  /* 0x000000048d007c0c */ /* 0x000fe4000bf46270 */
[----:B------:R-:W-:Y:S02]  /*1f820*/  ISETP.GE.AND P1, PT, R139, UR4, PT ;  /* 0x000000048b007c0c */ /* 0x000fe4000bf26270 */
[----:B------:R-:W-:-:S02]  /*1f830*/  @!P4 LEA.HI.X R25, R145, R9, R146, 0x2, P0 ;  /* 0x000000099119c211 */ /* 0x000fc400000f1492 */
[-C--:B------:R-:W-:Y:S02]  /*1f840*/  @!P3 LEA.HI.X R21, R147, R9.reuse, R148, 0x2, P6 ;  /* 0x000000099315b211 */ /* 0x080fe400030f1494 */
[----:B------:R-:W-:Y:S02]  /*1f850*/  ISETP.GE.AND P0, PT, R137, UR4, PT ;  /* 0x0000000489007c0c */ /* 0x000fe4000bf06270 */
[CC--:B------:R-:W-:Y:S01]  /*1f860*/  @!P5 LEA R26, P6, R143.reuse, R8.reuse, 0x2 ;  /* 0x000000088f1ad211 */ /* 0x0c0fe200078c10ff */
[----:B------:R3:W-:Y:S03]  /*1f870*/  @!P3 ST.E.64 desc[UR60][R20.64], R58 ;  /* 0x0000003a1400b985 */ /* 0x0007e6000c101b3c */
[----:B------:R-:W-:Y:S01]  /*1f880*/  @!P5 LEA.HI.X R27, R143, R9, R144, 0x2, P6 ;  /* 0x000000098f1bd211 */ /* 0x000fe200030f1490 */
[----:B------:R4:W-:Y:S01]  /*1f890*/  @!P4 ST.E.64 desc[UR60][R24.64], R62 ;  /* 0x0000003e1800c985 */ /* 0x0009e2000c101b3c */
[----:B0-----:R-:W-:-:S02]  /*1f8a0*/  @!P2 LEA R10, P6, R141, R8, 0x2 ;  /* 0x000000088d0aa211 */ /* 0x001fc400078c10ff */
[-C--:B-1----:R-:W-:Y:S01]  /*1f8b0*/  @!P1 LEA R12, P3, R139, R8.reuse, 0x2 ;  /* 0x000000088b0c9211 */ /* 0x082fe200078610ff */
[----:B------:R0:W-:Y:S01]  /*1f8c0*/  @!P5 ST.E.64 desc[UR60][R26.64], R66 ;  /* 0x000000421a00d985 */ /* 0x0001e2000c101b3c */
[----:B------:R-:W-:Y:S02]  /*1f8d0*/  ISETP.GE.AND P5, PT, R135, UR4, PT ;  /* 0x0000000487007c0c */ /* 0x000fe4000bfa6270 */
        /* <DEDUP_REMOVED lines=8> */
[----:B---3--:R-:W-:-:S03]  /*1f960*/  @!P5 LEA R20, P1, R135, R8, 0x2 ;  /* 0x000000088714d211 */ /* 0x008fc600078210ff */
[----:B------:R3:W-:Y:S01]  /*1f970*/  @!P0 ST.E.64 desc[UR60][R14.64], R78 ;  /* 0x0000004e0e008985 */ /* 0x0007e2000c101b3c */
[----:B------:R-:W-:Y:S02]  /*1f980*/  ISETP.GE.AND P0, PT, R129, UR4, PT ;  /* 0x0000000481007c0c */ /* 0x000fe4000bf06270 */
[-C--:B------:R-:W-:Y:S02]  /*1f990*/  @!P5 LEA.HI.X R21, R135, R9.reuse, R136, 0x2, P1 ;  /* 0x000000098715d211 */ /* 0x080fe400008f1488 */
[-C--:B----4-:R-:W-:Y:S02]  /*1f9a0*/  @!P4 LEA R24, P2, R133, R8.reuse, 0x2 ;  /* 0x000000088518c211 */ /* 0x090fe400078410ff */
[----:B------:R-:W-:Y:S01]  /*1f9b0*/  ISETP.GE.AND P1, PT, R127, UR4, PT ;  /* 0x000000047f007c0c */ /* 0x000fe2000bf26270 */
[----:B------:R-:W-:Y:S01]  /*1f9c0*/  @!P5 ST.E.64 desc[UR60][R20.64], R122 ;  /* 0x0000007a1400d985 */ /* 0x000fe2000c101b3c */
[----:B0-----:R-:W-:Y:S02]  /*1f9d0*/  @!P3 LEA R26, P6, R131, R8, 0x2 ;  /* 0x00000008831ab211 */ /* 0x001fe400078c10ff */
        /* <DEDUP_REMOVED lines=11> */
[----:B------:R4:W-:Y:S03]  /*1fa90*/  @!P0 ST.E.64 desc[UR60][R10.64], R94 ;  /* 0x0000005e0a008985 */ /* 0x0009e6000c101b3c */
[----:B------:R-:W-:Y:S02]  /*1faa0*/  @!P1 LEA.HI.X R13, R127, R9, R128, 0x2, P6 ;  /* 0x000000097f0d9211 */ /* 0x000fe400030f1480 */
[-C--:B---3--:R-:W-:Y:S02]  /*1fab0*/  @!P5 LEA R14, P6, R87, R8.reuse, 0x2 ;  /* 0x00000008570ed211 */ /* 0x088fe400078c10ff */
[-C--:B0-----:R-:W-:Y:S01]  /*1fac0*/  @!P3 LEA R24, P0, R83, R8.reuse, 0x2 ;  /* 0x000000085318b211 */ /* 0x081fe200078010ff */
[----:B------:R4:W-:Y:S01]  /*1fad0*/  @!P1 ST.E.64 desc[UR60][R12.64], R98 ;  /* 0x000000620c009985 */ /* 0x0009e2000c101b3c */
[----:B------:R-:W-:-:S02]  /*1fae0*/  @!P4 LEA R20, P1, R85, R8, 0x2 ;  /* 0x000000085514c211 */ /* 0x000fc400078210ff */
[-C--:B------:R-:W-:Y:S02]  /*1faf0*/  @!P5 LEA.HI.X R15, R87, R9.reuse, R126, 0x2, P6 ;  /* 0x00000009570fd211 */ /* 0x080fe400030f147e */
[C---:B-1----:R-:W-:Y:S02]  /*1fb00*/  @!P2 LEA R26, P6, R82.reuse, R8, 0x2 ;  /* 0x00000008521aa211 */ /* 0x042fe400078c10ff */
[-C--:B------:R-:W-:Y:S01]  /*1fb10*/  @!P4 LEA.HI.X R21, R85, R9.reuse, R86, 0x2, P1 ;  /* 0x000000095515c211 */ /* 0x080fe200008f1456 */
[----:B------:R4:W-:Y:S01]  /*1fb20*/  @!P5 ST.E.64 desc[UR60][R14.64], R102 ;  /* 0x000000660e00d985 */ /* 0x0009e2000c101b3c */
[-C--:B------:R-:W-:Y:S02]  /*1fb30*/  @!P3 LEA.HI.X R25, R83, R9.reuse, R84, 0x2, P0 ;  /* 0x000000095319b211 */ /* 0x080fe400000f1454 */
[----:B------:R-:W-:Y:S01]  /*1fb40*/  @!P2 LEA.HI.X R27, R82, R9, R3, 0x2, P6 ;  /* 0x00000009521ba211 */ /* 0x000fe200030f1403 */
[----:B------:R4:W-:Y:S01]  /*1fb50*/  @!P4 ST.E.64 desc[UR60][R20.64], R106 ;  /* 0x0000006a1400c985 */ /* 0x0009e2000c101b3c */
[----:B------:R-:W-:-:S03]  /*1fb60*/  VIADD R3, R229, 0xb8 ;  /* 0x000000b8e5037836 */ /* 0x000fc60000000000 */
[----:B------:R4:W-:Y:S02]  /*1fb70*/  @!P3 ST.E.64 desc[UR60][R24.64], R110 ;  /* 0x0000006e1800b985 */ /* 0x0009e4000c101b3c */
[----:B------:R-:W-:Y:S02]  /*1fb80*/  ISETP.GE.AND P0, PT, R3, UR4, PT ;  /* 0x0000000403007c0c */ /* 0x000fe4000bf06270 */
[----:B------:R4:W-:Y:S11]  /*1fb90*/  @!P2 ST.E.64 desc[UR60][R26.64], R114 ;  /* 0x000000721a00a985 */ /* 0x0009f6000c101b3c */
[----:B------:R-:W-:Y:S05]  /*1fba0*/  @P0 BRA `(.L_x_6145) ;  /* 0x0000000c00800947 */ /* 0x000fea0003800000 */
[----:B------:R-:W-:Y:S02]  /*1fbb0*/  LEA R8, P0, R3, R8, 0x2 ;  /* 0x0000000803087211 */ /* 0x000fe400078010ff */
[----:B------:R-:W-:-:S04]  /*1fbc0*/  SHF.R.S32.HI R0, RZ, 0x1f, R3 ;  /* 0x0000001fff007819 */ /* 0x000fc80000011403 */
[----:B------:R-:W-:-:S05]  /*1fbd0*/  LEA.HI.X R9, R3, R9, R0, 0x2, P0 ;  /* 0x0000000903097211 */ /* 0x000fca00000f1400 */
[----:B------:R0:W-:Y:S01]  /*1fbe0*/  ST.E.64 desc[UR60][R8.64], R118 ;  /* 0x0000007608007985 */ /* 0x0001e2000c101b3c */
[----:B------:R-:W-:Y:S05]  /*1fbf0*/  BRA `(.L_x_6145) ;  /* 0x0000000c006c7947 */ /* 0x000fea0003800000 */
.L_x_6136:
[----:B--2---:R-:W2:Y:S01]  /*1fc00*/  LDL.LU R4, [R1+0x48] ;  /* 0x0000480001047983 */ /* 0x004ea20000300800 */
[----:B------:R-:W-:Y:S01]  /*1fc10*/  ULDC.64 UR6, c[0x0][0xc08] ;  /* 0x0003020000067ab9 */ /* 0x000fe20000000a00 */
[----:B------:R-:W-:Y:S02]  /*1fc20*/  ULDC.64 UR4, c[0x0][0xc00] ;  /* 0x0003000000047ab9 */ /* 0x000fe40000000a00 */
[----:B0-----:R-:W3:Y:S04]  /*1fc30*/  LDL.LU R0, [R1+0x4c] ;  /* 0x00004c0001007983 */ /* 0x001ee80000300800 */
[----:B------:R-:W4:Y:S01]  /*1fc40*/  LDL R12, [R1+0x40] ;  /* 0x00004000010c7983 */ /* 0x000f220000100800 */
[----:B------:R-:W-:Y:S01]  /*1fc50*/  ISETP.NE.U32.AND P1, PT, RZ, UR6, PT ;  /* 0x00000006ff007c0c */ /* 0x000fe2000bf25070 */
[----:B------:R-:W-:Y:S01]  /*1fc60*/  IMAD.MOV.U32 R3, RZ, RZ, RZ ;  /* 0x000000ffff037224 */ /* 0x000fe200078e00ff */
[----:B------:R-:W-:-:S02]  /*1fc70*/  ISETP.NE.U32.AND P0, PT, RZ, UR4, PT ;  /* 0x00000004ff007c0c */ /* 0x000fc4000bf05070 */
[----:B------:R-:W-:Y:S02]  /*1fc80*/  ISETP.NE.AND.EX P1, PT, RZ, UR7, PT, P1 ;  /* 0x00000007ff007c0c */ /* 0x000fe4000bf25310 */
[----:B------:R-:W-:Y:S01]  /*1fc90*/  ISETP.NE.AND.EX P0, PT, RZ, UR5, PT, P0 ;  /* 0x00000005ff007c0c */ /* 0x000fe2000bf05300 */
[----:B------:R-:W0:Y:S01]  /*1fca0*/  S2R R35, SR_TID.X ;  /* 0x0000000000237919 */ /* 0x000e220000002100 */
[----:B--2---:R-:W-:-:S04]  /*1fcb0*/  IADD3 R8, P2, R4, UR4, RZ ;  /* 0x0000000404087c10 */ /* 0x004fc8000ff5e0ff */
[----:B---3--:R-:W-:-:S05]  /*1fcc0*/  IADD3.X R9, R0, UR5, RZ, P2, !PT ;  /* 0x0000000500097c10 */ /* 0x008fca00097fe4ff */
        /* <DEDUP_REMOVED lines=14> */
[----:B--2---:R-:W2:Y:S04]  /*1fdb0*/  LDG.E R11, desc[UR60][R8.64] ;  /* 0x0000003c080b7981 */ /* 0x004ea8000c1e1900 */
[----:B-----5:R-:W2:Y:S02]  /*1fdc0*/  LDG.E R0, desc[UR60][R8.64+0x4] ;  /* 0x0000043c08007981 */ /* 0x020ea4000c1e1900 */
[----:B--2---:R-:W-:-:S07]  /*1fdd0*/  IMAD.IADD R0, R0, 0x1, -R11 ;  /* 0x0000000100007824 */ /* 0x004fce00078e0a0b */
.L_x_6148:
[----:B--2---:R-:W2:Y:S04]  /*1fde0*/  LDL.LU R8, [R1+0x44] ;  /* 0x0000440001087983 */ /* 0x004ea80000300800 */
[----:B------:R-:W3:Y:S01]  /*1fdf0*/  LDL.LU R4, [R1+0x5c] ;  /* 0x00005c0001047983 */ /* 0x000ee20000300800 */
[----:B------:R-:W-:Y:S01]  /*1fe00*/  BSSY B1, `(.L_x_6149) ;  /* 0x0000036000017945 */ /* 0x000fe20003800000 */
[----:B-----5:R-:W-:Y:S02]  /*1fe10*/  SHF.R.S32.HI R28, RZ, 0x1f, R3 ;  /* 0x0000001fff1c7819 */ /* 0x020fe40000011403 */
[----:B--2---:R-:W-:Y:S02]  /*1fe20*/  SEL R33, R8, RZ, !P0 ;  /* 0x000000ff08217207 */ /* 0x004fe40004000000 */
[----:B---3--:R-:W-:Y:S01]  /*1fe30*/  SEL R30, R4, RZ, !P0 ;  /* 0x000000ff041e7207 */ /* 0x008fe20004000000 */
[----:B------:R-:W-:Y:S06]  /*1fe40*/  @P3 BRA `(.L_x_6150) ;  /* 0x0000000000c43947 */ /* 0x000fec0003800000 */
[----:B------:R-:W0:Y:S01]  /*1fe50*/  LDC R37, c[0x0][0xbe8] ;  /* 0x0002fa00ff257b82 */ /* 0x000e220000000800 */
[----:B------:R-:W-:Y:S01]  /*1fe60*/  IADD3 R35, R226, -0x80, R35 ;  /* 0xffffff80e2237810 */ /* 0x000fe20007ffe023 */
[----:B0-----:R-:W-:-:S05]  /*1fe70*/  IMAD R4, R0, R37, RZ ;  /* 0x0000002500047224 */ /* 0x001fca00078e02ff */
        /* <DEDUP_REMOVED lines=27> */
[----:B------:R-:W-:Y:S02]  /*20030*/  IMAD.IADD R31, R15, 0x1, R31 ;  /* 0x000000010f1f7824 */ /* 0x000fe400078e021f */
[----:B------:R-:W-:-:S03]  /*20040*/  IMAD R15, R37, R4, R35 ;  /* 0x00000004250f7224 */ /* 0x000fc600078e0223 */
[----:B------:R-:W-:Y:S02]  /*20050*/  IADD3.X R4, R31, R29, R28, P1, P3 ;  /* 0x0000001d1f047210 */ /* 0x000fe40000fe641c */
[----:B--2---:R-:W-:-:S05]  /*20060*/  SEL R21, R32, RZ, P0 ;  /* 0x000000ff20157207 */ /* 0x004fca0000000000 */
[-C--:B------:R-:W-:Y:S02]  /*20070*/  IMAD R25, R13, R21.reuse, RZ ;  /* 0x000000150d197224 */ /* 0x080fe400078e02ff */
[----:B------:R-:W-:Y:S01]  /*20080*/  IMAD.WIDE.U32 R12, R12, R21, RZ ;  /* 0x000000150c0c7225 */ /* 0x000fe200078e00ff */
[----:B------:R-:W-:-:S03]  /*20090*/  SHF.R.S32.HI R21, RZ, 0x1f, R15 ;  /* 0x0000001fff157819 */ /* 0x000fc6000001140f */
[----:B------:R-:W-:Y:S01]  /*200a0*/  IMAD.IADD R25, R13, 0x1, R25 ;  /* 0x000000010d197824 */ /* 0x000fe200078e0219 */
[----:B------:R-:W-:Y:S02]  /*200b0*/  IADD3 R12, P0, P1, R27, R24, R12 ;  /* 0x000000181b0c7210 */ /* 0x000fe4000791e00c */
[----:B------:R-:W-:-:S04]  /*200c0*/  SHF.R.S32.HI R27, RZ, 0x1f, R27 ;  /* 0x0000001fff1b7819 */ /* 0x000fc8000001141b */
[----:B------:R-:W-:Y:S01]  /*200d0*/  IADD3.X R13, R27, R4, R25, P0, P1 ;  /* 0x000000041b0d7210 */ /* 0x000fe200007e2419 */
[----:B------:R-:W-:-:S04]  /*200e0*/  IMAD R4, R11, R15, RZ ;  /* 0x0000000f0b047224 */ /* 0x000fc800078e02ff */
[C---:B------:R-:W-:Y:S02]  /*200f0*/  IMAD R21, R10.reuse, R21, R4 ;  /* 0x000000150a157224 */ /* 0x040fe400078e0204 */
[----:B------:R-:W-:-:S04]  /*20100*/  IMAD.WIDE.U32 R10, R10, R15, R12 ;  /* 0x0000000f0a0a7225 */ /* 0x000fc800078e000c */
[----:B------:R-:W-:Y:S01]  /*20110*/  IMAD.IADD R4, R11, 0x1, R21 ;  /* 0x000000010b047824 */ /* 0x000fe200078e0215 */
[----:B0-----:R-:W-:Y:S01]  /*20120*/  LEA R8, P0, R10, R8, 0x2 ;  /* 0x000000080a087211 */ /* 0x001fe200078010ff */
[----:B------:R-:W-:-:S03]  /*20130*/  IMAD.MOV.U32 R11, RZ, RZ, -0x800000 ;  /* 0xff800000ff0b7424 */ /* 0x000fc600078e00ff */
[----:B-1----:R-:W-:-:S05]  /*20140*/  LEA.HI.X R9, R10, R9, R4, 0x2, P0 ;  /* 0x000000090a097211 */ /* 0x002fca00000f1404 */
[----:B------:R0:W-:Y:S04]  /*20150*/  STG.E desc[UR60][R8.64], R11 ;  /* 0x0000000b08007986 */ /* 0x0001e8000c10193c */
.L_x_6150:
[----:B------:R-:W-:Y:S05]  /*20160*/  BSYNC B1 ;  /* 0x0000000000017941 */ /* 0x000fea0003800000 */
.L_x_6149:
[----:B------:R-:W-:Y:S05]  /*20170*/  @P2 BRA `(.L_x_6145) ;  /* 0x00000008000c2947 */ /* 0x000fea0003800000 */
[----:B------:R-:W2:Y:S01]  /*20180*/  S2R R4, SR_TID.X ;  /* 0x0000000000047919 */ /* 0x000ea20000002100 */
[----:B------:R-:W3:Y:S01]  /*20190*/  LDC R15, c[0x0][0xbe8] ;  /* 0x0002fa00ff0f7b82 */ /* 0x000ee20000000800 */
[----:B------:R-:W-:Y:S01]  /*201a0*/  ULDC.64 UR4, c[0x0][0xaa0] ;  /* 0x0002a80000047ab9 */ /* 0x000fe20000000a00 */
[----:B------:R-:W-:Y:S01]  /*201b0*/  BSSY B1, `(.L_x_6151) ;  /* 0x0000049000017945 */ /* 0x000fe20003800000 */
[----:B---3--:R-:W-:Y:S01]  /*201c0*/  ISETP.NE.AND P0, PT, R15, 0x1, PT ;  /* 0x000000010f00780c */ /* 0x008fe20003f05270 */
[----:B--2---:R-:W-:Y:S02]  /*201d0*/  VIADD R10, R4, 0xffffff80 ;  /* 0xffffff80040a7836 */ /* 0x004fe40000000000 */
[----:B------:R-:W-:-:S03]  /*201e0*/  IMAD R4, R28, UR4, RZ ;  /* 0x000000041c047c24 */ /* 0x000fc6000f8e02ff */
[----:B0-----:R-:W-:-:S07]  /*201f0*/  SHF.R.S32.HI R9, RZ, 0x1f, R10 ;  /* 0x0000001fff097819 */ /* 0x001fce000001140a */
[----:B------:R-:W0:Y:S01]  /*20200*/  @P0 LDC R13, c[0x0][0xbec] ;  /* 0x0002fb00ff0d0b82 */ /* 0x000e220000000800 */
[----:B------:R-:W-:Y:S01]  /*20210*/  IMAD R11, R3, UR5, R4 ;  /* 0x00000005030b7c24 */ /* 0x000fe2000f8e0204 */
[----:B------:R-:W-:Y:S01]  /*20220*/  LEA.HI R4, R9, R10, RZ, 0x3 ;  /* 0x0000000a09047211 */ /* 0x000fe200078f18ff */
[----:B------:R-:W-:Y:S01]  /*20230*/  IMAD.WIDE.U32 R8, R3, UR4, RZ ;  /* 0x0000000403087c25 */ /* 0x000fe2000f8e00ff */
[----:B------:R-:W-:Y:S02]  /*20240*/  ULDC.64 UR4, c[0x0][0xae8] ;  /* 0x0002ba0000047ab9 */ /* 0x000fe40000000a00 */
[----:B------:R-:W-:Y:S02]  /*20250*/  LOP3.LUT R3, R4, 0xfffffff8, RZ, 0xc0, !PT ;  /* 0xfffffff804037812 */ /* 0x000fe400078ec0ff */
[----:B------:R-:W2:Y:S01]  /*20260*/  @P0 LDC R21, c[0x0][0xbf0] ;  /* 0x0002fc00ff150b82 */ /* 0x000ea20000000800 */
[----:B------:R-:W-:Y:S01]  /*20270*/  SHF.R.S32.HI R25, RZ, 0x3, R4 ;  /* 0x00000003ff197819 */ /* 0x000fe20000011404 */
[----:B------:R-:W-:-:S02]  /*20280*/  IMAD.IADD R9, R9, 0x1, R11 ;  /* 0x0000000109097824 */ /* 0x000fc400078e020b */
[----:B------:R-:W-:Y:S02]  /*20290*/  IMAD.IADD R14, R10, 0x1, -R3 ;  /* 0x000000010a0e7824 */ /* 0x000fe400078e0a03 */
[----:B------:R-:W-:-:S04]  /*202a0*/  IMAD.WIDE.U32 R8, R197, UR4, R8 ;  /* 0x00000004c5087c25 */ /* 0x000fc8000f8e0008 */
[----:B------:R-:W-:Y:S02]  /*202b0*/  IMAD R3, R14, 0x20, R25 ;  /* 0x000000200e037824 */ /* 0x000fe400078e0219 */
[----:B------:R-:W-:Y:S01]  /*202c0*/  IMAD R9, R197, UR5, R9 ;  /* 0x00000005c5097c24 */ /* 0x000fe2000f8e0209 */
[----:B------:R-:W-:Y:S01]  /*202d0*/  ULDC.64 UR4, c[0x0][0xaf0] ;  /* 0x0002bc0000047ab9 */ /* 0x000fe20000000a00 */
[----:B------:R-:W-:Y:S02]  /*202e0*/  IMAD.IADD R12, R226, 0x1, R3 ;  /* 0x00000001e20c7824 */ /* 0x000fe400078e0203 */
[----:B------:R-:W-:Y:S02]  /*202f0*/  IMAD R10, R30, UR4, RZ ;  /* 0x000000041e0a7c24 */ /* 0x000fe4000f8e02ff */
[----:B0-----:R-:W-:-:S04]  /*20300*/  @P0 IMAD.HI.U32 R4, R12, R13, RZ ;  /* 0x0000000d0c040227 */ /* 0x001fc800078e00ff */
[----:B------:R-:W-:Y:S02]  /*20310*/  IMAD.MOV.U32 R3, RZ, RZ, R12 ;  /* 0x000000ffff037224 */ /* 0x000fe400078e000c */
[C---:B------:R-:W-:Y:S01]  /*20320*/  IMAD R11, R33.reuse, UR5, R10 ;  /* 0x00000005210b7c24 */ /* 0x040fe2000f8e020a */
[----:B--2---:R-:W-:Y:S01]  /*20330*/  @P0 SHF.R.U32.HI R3, RZ, R21, R4 ;  /* 0x00000015ff030219 */ /* 0x004fe20000011604 */
[----:B------:R-:W-:Y:S01]  /*20340*/  IMAD.WIDE.U32 R8, R33, UR4, R8 ;  /* 0x0000000421087c25 */ /* 0x000fe2000f8e0008 */
[----:B------:R-:W-:Y:S02]  /*20350*/  ULDC.64 UR4, c[0x0][0xae0] ;  /* 0x0002b80000047ab9 */ /* 0x000fe40000000a00 */
[----:B------:R-:W-:Y:S01]  /*20360*/  SHF.R.S32.HI R4, RZ, 0x1f, R3 ;  /* 0x0000001fff047819 */ /* 0x000fe20000011403 */
[----:B------:R-:W-:Y:S02]  /*20370*/  IMAD.IADD R9, R9, 0x1, R11 ;  /* 0x0000000109097824 */ /* 0x000fe400078e020b */
[----:B------:R-:W-:-:S02]  /*20380*/  IMAD.MOV R11, RZ, RZ, -R3 ;  /* 0x000000ffff0b7224 */ /* 0x000fc400078e0a03 */
[----:B------:R-:W-:Y:S02]  /*20390*/  IMAD R4, R4, UR4, RZ ;  /* 0x0000000404047c24 */ /* 0x000fe4000f8e02ff */
[----:B------:R-:W-:Y:S02]  /*203a0*/  IMAD R11, R15, R11, R12 ;  /* 0x0000000b0f0b7224 */ /* 0x000fe400078e020c */
[----:B------:R-:W-:-:S04]  /*203b0*/  IMAD.WIDE.U32 R8, R3, UR4, R8 ;  /* 0x0000000403087c25 */ /* 0x000fc8000f8e0008 */
[----:B------:R-:W-:Y:S01]  /*203c0*/  IMAD R13, R3, UR5, R4 ;  /* 0x00000005030d7c24 */ /* 0x000fe2000f8e0204 */
[----:B------:R-:W-:Y:S01]  /*203d0*/  SHF.R.S32.HI R3, RZ, 0x1f, R11 ;  /* 0x0000001fff037819 */ /* 0x000fe2000001140b */
[----:B------:R-:W-:Y:S01]  /*203e0*/  IMAD.IADD R226, R25, 0x1, R226 ;  /* 0x0000000119e27824 */ /* 0x000fe200078e02e2 */
[----:B------:R-:W-:Y:S01]  /*203f0*/  ULDC.64 UR4, c[0x0][0xad8] ;  /* 0x0002b60000047ab9 */ /* 0x000fe20000000a00 */
[----:B------:R-:W-:Y:S02]  /*20400*/  IMAD.IADD R9, R9, 0x1, R13 ;  /* 0x0000000109097824 */ /* 0x000fe400078e020d */
[----:B------:R-:W-:Y:S02]  /*20410*/  IMAD R4, R3, UR4, RZ ;  /* 0x0000000403047c24 */ /* 0x000fe4000f8e02ff */
[----:B------:R-:W-:Y:S02]  /*20420*/  IMAD R15, R0, R15, RZ ;  /* 0x0000000f000f7224 */ /* 0x000fe400078e02ff */
[----:B------:R-:W-:-:S02]  /*20430*/  VIADD R3, R226, 0x40 ;  /* 0x00000040e2037836 */ /* 0x000fc40000000000 */
[C---:B------:R-:W-:Y:S01]  /*20440*/  IMAD R13, R11.reuse, UR5, R4 ;  /* 0x000000050b0d7c24 */ /* 0x040fe2000f8e0204 */
[-C--:B------:R-:W-:Y:S01]  /*20450*/  ISETP.GE.AND P2, PT, R226, R15.reuse, PT ;  /* 0x0000000fe200720c */ /* 0x080fe20003f46270 */
[----:B------:R-:W-:Y:S01]  /*20460*/  IMAD.WIDE.U32 R8, R11, UR4, R8 ;  /* 0x000000040b087c25 */ /* 0x000fe2000f8e0008 */
[----:B------:R-:W-:Y:S01]  /*20470*/  ISETP.GE.AND P1, PT, R3, R15, PT ;  /* 0x0000000f0300720c */ /* 0x000fe20003f26270 */
[----:B------:R-:W-:Y:S02]  /*20480*/  ULDC.64 UR4, c[0x0][0xa80] ;  /* 0x0002a00000047ab9 */ /* 0x000fe40000000a00 */
        /* <DEDUP_REMOVED lines=10> */
[----:B------:R0:W3:Y:S01]  /*20530*/  SHFL.IDX PT, R0, R3, RZ, 0x181f ;  /* 0x00181fff03007589 */ /* 0x0000e200000e0000 */
[----:B------:R-:W-:Y:S02]  /*20540*/  SHF.R.S32.HI R10, RZ, 0x1f, R13 ;  /* 0x0000001fff0a7819 */ /* 0x000fe4000001140d */
[----:B------:R-:W-:Y:S01]  /*20550*/  SHF.R.S32.HI R12, RZ, 0x1f, R21 ;  /* 0x0000001fff0c7819 */ /* 0x000fe20000011415 */
[----:B------:R-:W-:Y:S06]  /*20560*/  @P2 BRA `(.L_x_6152) ;  /* 0x0000000000342947 */ /* 0x000fec0003800000 */
[----:B------:R-:W-:Y:S02]  /*20570*/  ULDC UR4, c[0x0][0xac8] ;  /* 0x0002b20000047ab9 */ /* 0x000fe40000000800 */
[----:B------:R-:W-:Y:S02]  /*20580*/  ISETP.GE.AND P4, PT, R11, UR4, PT ;  /* 0x000000040b007c0c */ /* 0x000fe4000bf86270 */
[----:B------:R-:W-:Y:S02]  /*20590*/  ISETP.GE.AND P3, PT, R21, UR4, PT ;  /* 0x0000000415007c0c */ /* 0x000fe4000bf66270 */
[----:B------:R-:W-:-:S09]  /*205a0*/  ISETP.GE.AND P2, PT, R13, UR4, PT ;  /* 0x000000040d007c0c */ /* 0x000fd2000bf46270 */
[-C--:B--2---:R-:W-:Y:S02]  /*205b0*/  @!P4 LEA R24, P6, R11, R8.reuse, 0x1 ;  /* 0x000000080b18c211 */ /* 0x084fe400078c08ff */
[----:B------:R-:W-:Y:S02]  /*205c0*/  @!P3 LEA R26, P5, R21, R8, 0x1 ;  /* 0x00000008151ab211 */ /* 0x000fe400078a08ff */
[----:B---3--:R-:W-:Y:S02]  /*205d0*/  @!P4 LEA.HI.X R25, R11, R0, R14, 0x1, P6 ;  /* 0x000000000b19c211 */ /* 0x008fe400030f0c0e */
[----:B------:R-:W-:Y:S02]  /*205e0*/  @!P2 LEA R8, P6, R13, R8, 0x1 ;  /* 0x000000080d08a211 */ /* 0x000fe400078c08ff */
[-C--:B------:R-:W-:Y:S01]  /*205f0*/  @!P3 LEA.HI.X R27, R21, R0.reuse, R12, 0x1, P5 ;  /* 0x00000000151bb211 */ /* 0x080fe200028f0c0c */
[----:B------:R4:W-:Y:S01]  /*20600*/  @!P4 ST.E.128 desc[UR60][R24.64], RZ ;  /* 0x000000ff1800c985 */ /* 0x0009e2000c101d3c */
[----:B------:R-:W-:-:S03]  /*20610*/  @!P2 LEA.HI.X R9, R13, R0, R10, 0x1, P6 ;  /* 0x000000000d09a211 */ /* 0x000fc600030f0c0a */
[----:B------:R4:W-:Y:S04]  /*20620*/  @!P3 ST.E.128 desc[UR60][R26.64], RZ ;  /* 0x000000ff1a00b985 */ /* 0x0009e8000c101d3c */
[----:B------:R4:W-:Y:S02]  /*20630*/  @!P2 ST.E.128 desc[UR60][R8.64], RZ ;  /* 0x000000ff0800a985 */ /* 0x0009e4000c101d3c */
.L_x_6152:
[----:B------:R-:W-:Y:S05]  /*20640*/  BSYNC B1 ;  /* 0x0000000000017941 */ /* 0x000fea0003800000 */
.L_x_6151:
[----:B---3--:R3:W0:Y:S01]  /*20650*/  SHFL.IDX PT, R0, R3, 0x1, 0x181f ;  /* 0x00381f0003007f89 */ /* 0x00862200000e0000 */
[----:B------:R-:W-:Y:S03]  /*20660*/  BSSY B1, `(.L_x_6153) ;  /* 0x0000010000017945 */ /* 0x000fe60003800000 */
[----:B--2-4-:R3:W2:Y:S01]  /*20670*/  SHFL.IDX PT, R8, R4, 0x1, 0x181f ;  /* 0x00381f0004087f89 */ /* 0x0146a200000e0000 */
        /* <DEDUP_REMOVED lines=14> */
.L_x_6154:
[----:B------:R-:W-:Y:S05]  /*20760*/  BSYNC B1 ;  /* 0x0000000000017941 */ /* 0x000fea0003800000 */
.L_x_6153:
[----:B0-----:R0:W0:Y:S01]  /*20770*/  SHFL.IDX PT, R0, R3, 0x2, 0x181f ;  /* 0x00581f0003007f89 */ /* 0x00102200000e0000 */
[----:B------:R-:W-:Y:S03]  /*20780*/  BSSY B1, `(.L_x_6155) ;  /* 0x0000010000017945 */ /* 0x000fe60003800000 */
[----:B--2-4-:R2:W4:Y:S01]  /*20790*/  SHFL.IDX PT, R8, R4, 0x2, 0x181f ;  /* 0x00581f0004087f89 */ /* 0x01452200000e0000 */
        /* <DEDUP_REMOVED lines=14> */
.L_x_6156:
[----:B------:R-:W-:Y:S05]  /*20880*/  BSYNC B1 ;  /* 0x0000000000017941 */ /* 0x000fea0003800000 */
.L_x_6155:
[----:B0-----:R-:W-:Y:S01]  /*20890*/  VIADD R0, R226, 0x60 ;  /* 0x00000060e2007836 */ /* 0x001fe20000000000 */
[----:B---3--:R-:W0:Y:S04]  /*208a0*/  SHFL.IDX PT, R3, R3, 0x3, 0x181f ;  /* 0x00781f0003037f89 */ /* 0x008e2800000e0000 */
[----:B------:R-:W-:Y:S01]  /*208b0*/  ISETP.GE.AND P0, PT, R0, R15, PT ;  /* 0x0000000f0000720c */ /* 0x000fe20003f06270 */
[----:B--2---:R-:W2:-:S12]  /*208c0*/  SHFL.IDX PT, R4, R4, 0x3, 0x181f ;  /* 0x00781f0004047f89 */ /* 0x004e9800000e0000 */
[----:B------:R-:W-:Y:S05]  /*208d0*/  @P0 BRA `(.L_x_6145) ;  /* 0x0000000000340947 */ /* 0x000fea0003800000 */
[----:B------:R-:W-:Y:S02]  /*208e0*/  ULDC UR4, c[0x0][0xac8] ;  /* 0x0002b20000047ab9 */ /* 0x000fe40000000800 */
[----:B------:R-:W-:Y:S02]  /*208f0*/  ISETP.GE.AND P3, PT, R11, UR4, PT ;  /* 0x000000040b007c0c */ /* 0x000fe4000bf66270 */
[----:B------:R-:W-:Y:S02]  /*20900*/  ISETP.GE.AND P4, PT, R21, UR4, PT ;  /* 0x0000000415007c0c */ /* 0x000fe4000bf86270 */
[----:B------:R-:W-:-:S09]  /*20910*/  ISETP.GE.AND P5, PT, R13, UR4, PT ;  /* 0x000000040d007c0c */ /* 0x000fd2000bfa6270 */
[-C--:B--2---:R-:W-:Y:S02]  /*20920*/  @!P3 LEA R24, P0, R11, R4.reuse, 0x1 ;  /* 0x000000040b18b211 */ /* 0x084fe400078008ff */
[-C--:B------:R-:W-:Y:S02]  /*20930*/  @!P4 LEA R20, P1, R21, R4.reuse, 0x1 ;  /* 0x000000041514c211 */ /* 0x080fe400078208ff */
[----:B----4-:R-:W-:Y:S02]  /*20940*/  @!P5 LEA R8, P2, R13, R4, 0x1 ;  /* 0x000000040d08d211 */ /* 0x010fe400078408ff */
[-C--:B0-----:R-:W-:Y:S02]  /*20950*/  @!P3 LEA.HI.X R25, R11, R3.reuse, R14, 0x1, P0 ;  /* 0x000000030b19b211 */ /* 0x081fe400000f0c0e */
[-C--:B------:R-:W-:Y:S02]  /*20960*/  @!P4 LEA.HI.X R21, R21, R3.reuse, R12, 0x1, P1 ;  /* 0x000000031515c211 */ /* 0x080fe400008f0c0c */
[----:B------:R-:W-:Y:S01]  /*20970*/  @!P5 LEA.HI.X R9, R13, R3, R10, 0x1, P2 ;  /* 0x000000030d09d211 */ /* 0x000fe200010f0c0a */
[----:B------:R0:W-:Y:S04]  /*20980*/  @!P3 ST.E.128 desc[UR60][R24.64], RZ ;  /* 0x000000ff1800b985 */ /* 0x0001e8000c101d3c */
[----:B------:R0:W-:Y:S04]  /*20990*/  @!P4 ST.E.128 desc[UR60][R20.64], RZ ;  /* 0x000000ff1400c985 */ /* 0x0001e8000c101d3c */
[----:B------:R0:W-:Y:S02]  /*209a0*/  @!P5 ST.E.128 desc[UR60][R8.64], RZ ;  /* 0x000000ff0800d985 */ /* 0x0001e4000c101d3c */
.L_x_6145:
[----:B------:R-:W-:Y:S05]  /*209b0*/  BSYNC B0 ;  /* 0x0000000000007941 */ /* 0x000fea0003800000 */
.L_x_6135:
[----:B------:R-:W-:Y:S02]  /*209c0*/  ULDC UR4, c[0x0][0xc3c] ;  /* 0x00030f0000047ab9 */ /* 0x000fe40000000800 */
[----:B------:R-:W-:-:S13]  /*209d0*/  ISETP.GE.AND P0, PT, R7, UR4, PT ;  /* 0x0000000407007c0c */ /* 0x000fda000bf06270 */
[----:B------:R-:W-:Y:S05]  /*209e0*/  @!P0 BRA `(.L_x_6157) ;  /* 0xfffffe0800708947 */ /* 0x000fea000383ffff */
[----:B------:R-:W-:Y:S05]  /*209f0*/  BRA `(.L_x_5914) ;  /* 0x0000007c00607947 */ /* 0x000fea0003800000 */
.L_x_5912:
[----:B------:R-:W-:-:S08]  /*20a00*/  NOP ;  /* 0x0000000000007918 */ /* 0x000fd00000000000 */
[----:B0-----:R-:W0:-:S00]  /*20a10*/  USETMAXREG.DEALLOC.CTAPOOL 0x28 ;  /* 0x00000028000079c8 */ /* 0x001e0000080e0500 */
[----:B0-----:R-:W2:Y:S01]  /*20a20*/  LDL.LU R3, [R1] ;  /* 0x0000000001037983 */ /* 0x001ea20000300800 */
[----:B------:R-:W-:Y:S01]  /*20a30*/  LOP3.LUT R2, R2, 0x3, RZ, 0xc0, !PT ;  /* 0x0000000302027812 */ /* 0x000fe200078ec0ff */
[----:B------:R-:W-:-:S05]  /*20a40*/  IMAD.MOV.U32 R7, RZ, RZ, RZ ;  /* 0x000000ffff077224 */ /* 0x000fca00078e00ff */
        /* <DEDUP_REMOVED lines=13> */
.L_x_6158:
        /* <DEDUP_REMOVED lines=43> */
.L_x_6162:
        /* <DEDUP_REMOVED lines=37> */
.L_x_6160:
        /* <DEDUP_REMOVED lines=11> */
[----:B------:R-:W-:-:S05]  /*210d0*/  IADD3 R3, R19, -0x1, RZ ;  /* 0xffffffff13037810 */ /* 0x000fca0007ffe0ff */
[----:B------:R0:W1:Y:S02]  /*210e0*/  SHFL.IDX PT, R16, R2, R3, 0x1f ;  /* 0x00001f0302107589 */ /* 0x00006400000e0000 */
.L_x_6163:
        /* <DEDUP_REMOVED lines=62> */
.L_x_6164:
        /* <DEDUP_REMOVED lines=61> */
.L_x_6165:
[----:B------:R-:W-:-:S05]  /*218a0*/  LOP3.LUT R2, RZ, R2, RZ, 0x33, !PT ;  /* 0x00000002ff027212 */ /* 0x000fca00078e33ff */
[----:B------:R-:W-:Y:S01]  /*218b0*/  IMAD.IADD R17, R7, 0x1, R2 ;  /* 0x0000000107117824 */ /* 0x000fe200078e0202 */
[----:B------:R-:W-:Y:S06]  /*218c0*/  BRA `(.L_x_6166) ;  /* 0x00000000000c7947 */ /* 0x000fec0003800000 */
.L_x_6161:
[----:B------:R-:W-:Y:S02]  /*218d0*/  IMAD.MOV.U32 R17, RZ, RZ, RZ ;  /* 0x000000ffff117224 */ /* 0x000fe400078e00ff */
[----:B------:R-:W-:Y:S02]  /*218e0*/  IMAD.U32 R16, RZ, RZ, UR6 ;  /* 0x00000006ff107e24 */ /* 0x000fe4000f8e00ff */
[----:B------:R-:W-:-:S07]  /*218f0*/  IMAD.MOV.U32 R18, RZ, RZ, RZ ;  /* 0x000000ffff127224 */ /* 0x000fce00078e00ff */
.L_x_6166:
[----:B------:R-:W-:-:S13]  /*21900*/  ISETP.NE.AND P0, PT, R6, RZ, PT ;  /* 0x000000ff0600720c */ /* 0x000fda0003f05270 */
[----:B------:R-:W0:Y:S01]  /*21910*/  @!P0 S2R R3, SR_CgaCtaId ;  /* 0x0000000000038919 */ /* 0x000e220000008800 */
[----:B------:R-:W-:-:S04]  /*21920*/  @!P0 MOV R2, 0x400 ;  /* 0x0000040000028802 */ /* 0x000fc80000000f00 */
[----:B0-----:R-:W-:-:S05]  /*21930*/  @!P0 LEA R2, R3, R2, 0x18 ;  /* 0x0000000203028211 */ /* 0x001fca00078ec0ff */
[----:B------:R2:W-:Y:S01]  /*21940*/  @!P0 STS.128 [R2+0x308d0], R16 ;  /* 0x0308d01002008388 */ /* 0x0005e20000000c00 */
[----:B------:R-:W-:Y:S06]  /*21950*/  BAR.ARV 0x5, 0x180 ;  /* 0x0146000000007b1d */ /* 0x000fec0000002000 */
.L_x_6159:
[----:B------:R3:W-:Y:S01]  /*21960*/  STL [R1+0x28], RZ ;  /* 0x000028ff01007387 */ /* 0x0007e20000100800 */
[----:B------:R-:W-:Y:S01]  /*21970*/  ULDC UR4, c[0x0][0xc3c] ;  /* 0x00030f0000047ab9 */ /* 0x000fe20000000800 */
[----:B------:R-:W-:Y:S01]  /*21980*/  IMAD.MOV.U32 R28, RZ, RZ, 0x1 ;  /* 0x00000001ff1c7424 */ /* 0x000fe200078e00ff */
[----:B-1----:R-:W-:Y:S01]  /*21990*/  ISETP.GE.AND P0, PT, R19, UR4, PT ;  /* 0x0000000413007c0c */ /* 0x002fe2000bf06270 */
[----:B------:R-:W-:-:S12]  /*219a0*/  IMAD.MOV.U32 R26, RZ, RZ, RZ ;  /* 0x000000ffff1a7224 */ /* 0x000fd800078e00ff */
[----:B---3--:R-:W-:Y:S05]  /*219b0*/  @P0 BRA `(.L_x_6167) ;  /* 0x00000068008c0947 */ /* 0x008fea0003800000 */
[----:B--2---:R-:W2:Y:S01]  /*219c0*/  LDL R2, [R1+0x6c] ;  /* 0x00006c0001027983 */ /* 0x004ea20000100800 */
[----:B------:R-:W1:Y:S01]  /*219d0*/  S2UR UR5, SR_CgaCtaId ;  /* 0x00000000000579c3 */ /* 0x000e620000008800 */
[----:B------:R-:W-:Y:S01]  /*219e0*/  IMAD.SHL.U32 R32, R0, 0x8, RZ ;  /* 0x0000000800207824 */ /* 0x000fe200078e00ff */
[----:B------:R-:W-:Y:S01]  /*219f0*/  BSSY B8, `(.L_x_6167) ;  /* 0x000069f000087945 */ /* 0x000fe20003800000 */
[----:B------:R3:W-:Y:S01]  /*21a00*/  STL [R1+0x28], RZ ;  /* 0x000028ff01007387 */ /* 0x0007e20000100800 */
[----:B------:R-:W-:Y:S01]  /*21a10*/  IMAD.MOV.U32 R29, RZ, RZ, 0x1 ;  /* 0x00000001ff1d7424 */ /* 0x000fe200078e00ff */
[----:B------:R-:W-:Y:S02]  /*21a20*/  CS2R R26, SRZ ;  /* 0x00000000001a7805 */ /* 0x000fe4000001ff00 */
[C---:B0-----:R-:W-:Y:S01]  /*21a30*/  LOP3.LUT R3, R32.reuse, 0x1f8, RZ, 0xc0, !PT ;  /* 0x000001f820037812 */ /* 0x041fe200078ec0ff */
[----:B------:R-:W-:Y:S01]  /*21a40*/  IMAD.MOV.U32 R28, RZ, RZ, 0x1 ;  /* 0x00000001ff1c7424 */ /* 0x000fe200078e00ff */
[----:B------:R-:W-:Y:S01]  /*21a50*/  LOP3.LUT R32, R32, 0x38, RZ, 0xc0, !PT ;  /* 0x0000003820207812 */ /* 0x000fe200078ec0ff */
[----:B------:R-:W-:Y:S01]  /*21a60*/  ULDC.64 UR36, c[0x0][0x198] ;  /* 0x0000660000247ab9 */ /* 0x000fe20000000a00 */
[----:B------:R-:W-:Y:S01]  /*21a70*/  LOP3.LUT R3, R3, 0x38, R0, 0x78, !PT ;  /* 0x0000003803037812 */ /* 0x000fe200078e7800 */
[----:B------:R-:W-:Y:S01]  /*21a80*/  ULDC UR38, c[0x0][0xc] ;  /* 0x0000030000267ab9 */ /* 0x000fe20000000800 */
[----:B------:R-:W-:-:S02]  /*21a90*/  LOP3.LUT R35, R32, 0x40, RZ, 0xfc, !PT ;  /* 0x0000004020237812 */ /* 0x000fc400078efcff */
[----:B------:R-:W-:Y:S02]  /*21aa0*/  LOP3.LUT R33, R32, 0x80, RZ, 0xfc, !PT ;  /* 0x0000008020217812 */ /* 0x000fe400078efcff */
[----:B--2---:R-:W-:Y:S02]  /*21ab0*/  R2UR UR4, R2 ;  /* 0x00000000020472ca */ /* 0x004fe400000e0000 */
[C---:B------:R-:W-:Y:S01]  /*21ac0*/  LOP3.LUT R2, R0.reuse, 0x7f, RZ, 0xc0, !PT ;  /* 0x0000007f00027812 */ /* 0x040fe200078ec0ff */
[----:B------:R-:W-:-:S04]  /*21ad0*/  IMAD.SHL.U32 R0, R0, 0x10, RZ ;  /* 0x0000001000007824 */ /* 0x000fc800078e00ff */
[----:B------:R-:W-:Y:S01]  /*21ae0*/  IMAD.SHL.U32 R36, R2, 0x8, RZ ;  /* 0x0000000802247824 */ /* 0x000fe200078e00ff */
[----:B------:R-:W-:-:S04]  /*21af0*/  SHF.R.U32.HI R2, RZ, 0x3, R2 ;  /* 0x00000003ff027819 */ /* 0x000fc80000011602 */
[----:B------:R-:W-:Y:S01]  /*21b00*/  LOP3.LUT R36, R3, 0x200, R36, 0xf8, !PT ;  /* 0x0000020003247812 */ /* 0x000fe200078ef824 */
[----:B------:R-:W-:Y:S01]  /*21b10*/  ULOP3.LUT UR39, UR4, 0x2, URZ, 0xfc, !UPT ;  /* 0x0000000204277892 */ /* 0x000fe2000f8efc3f */
[----:B------:R-:W-:Y:S02]  /*21b20*/  LOP3.LUT R0, R2, 0x70, R0, 0xf8, !PT ;  /* 0x0000007002007812 */ /* 0x000fe400078ef800 */
[----:B------:R-:W-:Y:S02]  /*21b30*/  UMOV UR4, 0x400 ;  /* 0x0000040000047882 */ /* 0x000fe40000000000 */
[----:B-1----:R-:W-:-:S06]  /*21b40*/  ULEA UR4, UR5, UR4, 0x18 ;  /* 0x0000000405047291 */ /* 0x002fcc000f8ec03f */
[----:B------:R-:W-:-:S04]  /*21b50*/  IMAD.U32 R22, RZ, RZ, UR4 ;  /* 0x00000004ff167e24 */ /* 0x000fc8000f8e00ff */
[----:B---3--:R-:W-:-:S07]  /*21b60*/  IMAD R37, R36, 0x2, R22 ;  /* 0x0000000224257824 */ /* 0x008fce00078e0216 */
.L_x_6274:
[----:B0-----:R-:W0:Y:S02]  /*21b70*/  LDC.64 R30, c[0x0][0xc88] ;  /* 0x00032200ff1e7b82 */ /* 0x001e240000000a00 */
[----:B0-----:R-:W-:-:S06]  /*21b80*/  IMAD.WIDE R30, R19, 0x4, R30 ;  /* 0x00000004131e7825 */ /* 0x001fcc00078e021e */
        /* <DEDUP_REMOVED lines=28> */
[C---:B------:R-:W-:Y:S02]  /*21d50*/  IADD3.X R3, R24.reuse, UR5, RZ, P3, !PT ;  /* 0x0000000518037c10 */ /* 0x040fe40009ffe4ff */
[----:B------:R-:W-:Y:S01]  /*21d60*/  @P2 IADD3 R6, P3, R23, UR8, RZ ;  /* 0x0000000817062c10 */ /* 0x000fe2000ff7e0ff */
[----:B------:R-:W-:Y:S01]  /*21d70*/  IMAD.U32 R8, RZ, RZ, UR4 ;  /* 0x00000004ff087e24 */ /* 0x000fe2000f8e00ff */
[----:B------:R-:W-:Y:S01]  /*21d80*/  ULDC.64 UR4, c[0x0][0x418] ;  /* 0x0001060000047ab9 */ /* 0x000fe20000000a00 */
[----:B------:R-:W5:Y:S01]  /*21d90*/  @P0 LDG.E R34, desc[UR60][R2.64] ;  /* 0x0000003c02220981 */ /* 0x000f62000c1e1900 */
[----:B------:R-:W-:-:S03]  /*21da0*/  @P2 IADD3.X R7, R24, UR9, RZ, P3, !PT ;  /* 0x0000000918072c10 */ /* 0x000fc60009ffe4ff */
[----:B------:R-:W5:Y:S04]  /*21db0*/  @P1 LDG.E R0, desc[UR60][R4.64] ;  /* 0x0000003c04001981 */ /* 0x000f68000c1e1900 */
        /* <DEDUP_REMOVED lines=10> */
[----:B---3--:R0:W-:Y:S01]  /*21e60*/  STL [R1+0x18], R8 ;  /* 0x0000180801007387 */ /* 0x0081e20000100800 */
[----:B------:R-:W-:-:S03]  /*21e70*/  IMAD.MOV.U32 R11, RZ, RZ, R8 ;  /* 0x000000ffff0b7224 */ /* 0x000fc600078e0008 */
[----:B--2---:R0:W-:Y:S01]  /*21e80*/  STL [R1+0xc], R12 ;  /* 0x00000c0c01007387 */ /* 0x0041e20000100800 */
[----:B------:R-:W-:Y:S05]  /*21e90*/  @P2 BRA `(.L_x_6168) ;  /* 0x0000000000142947 */ /* 0x000fea0003800000 */
[----:B------:R-:W-:Y:S05]  /*21ea0*/  @!P0 BRA `(.L_x_6168) ;  /* 0x0000000000108947 */ /* 0x000fea0003800000 */
[----:B0-----:R-:W2:Y:S04]  /*21eb0*/  LDG.E R8, desc[UR60][R2.64] ;  /* 0x0000003c02087981 */ /* 0x001ea8000c1e1900 */
[----:B------:R-:W2:Y:S02]  /*21ec0*/  LDG.E R7, desc[UR60][R2.64+0x4] ;  /* 0x0000043c02077981 */ /* 0x000ea4000c1e1900 */
[----:B--2---:R-:W-:-:S05]  /*21ed0*/  IMAD.IADD R11, R7, 0x1, -R8 ;  /* 0x00000001070b7824 */ /* 0x004fca00078e0a08 */
[----:B------:R1:W-:Y:S02]  /*21ee0*/  STL [R1+0x18], R11 ;  /* 0x0000180b01007387 */ /* 0x0003e40000100800 */
.L_x_6168:
[----:B------:R-:W-:Y:S01]  /*21ef0*/  ULDC.64 UR4, c[0x0][0xa20] ;  /* 0x0002880000047ab9 */ /* 0x000fe20000000a00 */
[C---:B------:R-:W-:Y:S01]  /*21f00*/  LOP3.LUT R2, R18.reuse, 0xff000000, RZ, 0xc0, !PT ;  /* 0xff00000012027812 */ /* 0x040fe200078ec0ff */
        /* <DEDUP_REMOVED lines=12> */
.L_x_6169:
        /* <DEDUP_REMOVED lines=9> */
.L_x_6170:
[----:B0-----:R-:W2:Y:S01]  /*22060*/  @P1 LDG.E R2, desc[UR60][R4.64] ;  /* 0x0000003c04021981 */ /* 0x001ea2000c1e1900 */
[----:B------:R-:W0:Y:S03]  /*22070*/  LDC R3, c[0x0][0x448] ;  /* 0x00011200ff037b82 */ /* 0x000e260000000800 */
[----:B------:R3:W2:Y:S01]  /*22080*/  @P1 LDG.E R5, desc[UR60][R4.64+0x4] ;  /* 0x0000043c04051981 */ /* 0x0006a2000c1e1900 */
[----:B-----5:R-:W-:Y:S01]  /*22090*/  IMAD.IADD R9, R9, 0x1, -R12 ;  /* 0x0000000109097824 */ /* 0x020fe200078e0a0c */
[----:B------:R-:W-:Y:S01]  /*220a0*/  BSSY B0, `(.L_x_6171) ;  /* 0x0000037000007945 */ /* 0x000fe20003800000 */
[----:B------:R-:W-:Y:S02]  /*220b0*/  LOP3.LUT R20, R8, 0xff, RZ, 0xc0, !PT ;  /* 0x000000ff08147812 */ /* 0x000fe400078ec0ff */
[----:B0-----:R-:W-:-:S13]  /*220c0*/  ISETP.NE.AND P0, PT, R3, 0x1, PT ;  /* 0x000000010300780c */ /* 0x001fda0003f05270 */
[----:B---3--:R-:W0:Y:S08]  /*220d0*/  @P0 LDC R4, c[0x0][0x44c] ;  /* 0x00011300ff040b82 */ /* 0x008e300000000800 */
[----:B------:R-:W3:Y:S01]  /*220e0*/  @P0 LDC R3, c[0x0][0x450] ;  /* 0x00011400ff030b82 */ /* 0x000ee20000000800 */
[----:B--2---:R-:W-:Y:S02]  /*220f0*/  @P1 IMAD.IADD R6, R5, 0x1, -R2 ;  /* 0x0000000105061824 */ /* 0x004fe400078e0a02 */
[----:B------:R-:W-:-:S04]  /*22100*/  IMAD.SHL.U32 R2, R17, 0x80, RZ ;  /* 0x0000008011027824 */ /* 0x000fc800078e00ff */
[----:B------:R-:W-:-:S04]  /*22110*/  VIADD R2, R2, 0x7f ;  /* 0x0000007f02027836 */ /* 0x000fc80000000000 */
[----:B0-----:R-:W-:-:S05]  /*22120*/  @P0 IMAD.HI.U32 R4, R2, R4, RZ ;  /* 0x0000000402040227 */ /* 0x001fca00078e00ff */
[----:B---3--:R-:W-:Y:S01]  /*22130*/  @P0 SHF.R.U32.HI R2, RZ, R3, R4 ;  /* 0x00000003ff020219 */ /* 0x008fe20000011604 */
        /* <DEDUP_REMOVED lines=8> */
[----:B0-----:R-:W-:-:S04]  /*221c0*/  SHF.R.U32.HI R3, RZ, 0x1f, R5 ;  /* 0x0000001fff037819 */ /* 0x001fc80000011605 */
[----:B------:R-:W-:Y:S02]  /*221d0*/  LEA.HI.SX32 R5, R5, R3, 0x1c ;  /* 0x0000000305057211 */ /* 0x000fe400078fe2ff */
[----:B------:R-:W-:-:S04]  /*221e0*/  SHF.R.U32.HI R3, RZ, 0x1f, R2 ;  /* 0x0000001fff037819 */ /* 0x000fc80000011602 */
[----:B------:R-:W-:Y:S01]  /*221f0*/  LEA.HI.SX32 R3, R2, R3, 0x1c ;  /* 0x0000000302037211 */ /* 0x000fe200078fe2ff */
[----:B------:R-:W-:-:S03]  /*22200*/  IMAD.MOV.U32 R2, RZ, RZ, RZ ;  /* 0x000000ffff027224 */ /* 0x000fc600078e00ff */
[----:B------:R-:W-:-:S04]  /*22210*/  VIMNMX R10, R5, R3, PT ;  /* 0x00000003050a7248 */ /* 0x000fc80003fe0100 */
[----:B------:R-:W-:-:S13]  /*22220*/  ISETP.GE.AND P0, PT, R10, 0x1, PT ;  /* 0x000000010a00780c */ /* 0x000fda0003f06270 */
[----:B------:R-:W-:Y:S05]  /*22230*/  @!P0 BRA `(.L_x_6172) ;  /* 0x0000000000748947 */ /* 0x000fea0003800000 */
[----:B------:R-:W-:Y:S01]  /*22240*/  ISETP.NE.AND P0, PT, R4, RZ, PT ;  /* 0x000000ff0400720c */ /* 0x000fe20003f05270 */
[----:B------:R-:W-:-:S03]  /*22250*/  ULDC UR4, c[0x0][0x9f0] ;  /* 0x00027c0000047ab9 */ /* 0x000fc60000000800 */
[----:B------:R-:W-:-:S04]  /*22260*/  SEL R8, R4, UR4, P0 ;  /* 0x0000000404087c07 */ /* 0x000fc80008000000 */
[----:B-1----:R-:W-:Y:S02]  /*22270*/  IABS R11, R8 ;  /* 0x00000008000b7213 */ /* 0x002fe40000000000 */
        /* <DEDUP_REMOVED lines=25> */
.L_x_6172:
[----:B------:R-:W-:Y:S05]  /*22410*/  BSYNC B0 ;  /* 0x0000000000007941 */ /* 0x000fea0003800000 */
.L_x_6171:
        /* <DEDUP_REMOVED lines=25> */
.L_x_6342:
[----:B--2---:R-:W-:Y:S02]  /*225b0*/  ISETP.NE.AND P0, PT, R14, RZ, PT ;  /* 0x000000ff0e00720c */ /* 0x004fe40003f05270 */
[----:B------:R-:W-:-:S11]  /*225c0*/  PLOP3.LUT P6, PT, PT, PT, PT, 0x8, 0x0 ;  /* 0x000000000000781c */ /* 0x000fd60003fce170 */
[----:B------:R-:W-:Y:S05]  /*225d0*/  @P0 BRA `(.L_x_6176) ;  /* 0x00000000000c0947 */ /* 0x000fea0003800000 */
[----:B------:R-:W-:-:S03]  /*225e0*/  UMOV UR4, 0xffffffff ;  /* 0xffffffff00047882 */ /* 0x000fc60000000000 */
[----:B------:R-:W-:Y:S05]  /*225f0*/  BRA.DIV UR4, `(.L_x_6177) ;  /* 0x0000007604247947 */ /* 0x000fea000b800000 */
[----:B------:R-:W-:-:S13]  /*22600*/  ELECT P6, URZ, PT ;  /* 0x00000000003f782f */ /* 0x000fda00038c0000 */
.L_x_6176:
        /* <DEDUP_REMOVED lines=9> */
.L_x_6345:
[----:B------:R-:W-:Y:S05]  /*226a0*/  BSYNC B1 ;  /* 0x0000000000017941 */ /* 0x000fea0003800000 */
.L_x_6178:
[----:B------:R-:W-:Y:S04]  /*226b0*/  BSSY B1, `(.L_x_6180) ;  /* 0x000008c000017945 */ /* 0x000fe80003800000 */
[----:B------:R-:W-:Y:S05]  /*226c0*/  @!P6 BRA `(.L_x_6181) ;  /* 0x000000080028e947 */ /* 0x000fea0003800000 */
[----:B------:R-:W-:Y:S01]  /*226d0*/  IMAD R12, R27, 0x8, R22 ;  /* 0x000000081b0c7824 */ /* 0x000fe200078e0216 */
[----:B-1----:R-:W-:Y:S01]  /*226e0*/  SHF.L.U32 R11, R29, 0x1f, RZ ;  /* 0x0000001f1d0b7819 */ /* 0x002fe200000006ff */
[----:B------:R-:W1:Y:S01]  /*226f0*/  S2R R9, SR_TID.X ;  /* 0x0000000000097919 */ /* 0x000e620000002100 */
[----:B------:R-:W-:Y:S02]  /*22700*/  BSSY B2, `(.L_x_6182) ;  /* 0x0000005000027945 */ /* 0x000fe40003800000 */
[----:B------:R-:W2:Y:S01]  /*22710*/  SYNCS.PHASECHK.TRANS64.TRYWAIT P0, [R12+URZ+0x308a0], R11 ;  /* 0x0308a00b0c0075a7 */ /* 0x000ea2000800017f */
[----:B-1----:R-:W-:-:S04]  /*22720*/  LOP3.LUT R9, R9, 0x7f, RZ, 0xc0, !PT ;  /* 0x0000007f09097812 */ /* 0x002fc800078ec0ff */
[----:B------:R-:W-:Y:S01]  /*22730*/  ISETP.NE.AND P1, PT, R9, RZ, PT ;  /* 0x000000ff0900720c */ /* 0x000fe20003f25270 */
[----:B--2---:R-:W-:-:S12]  /*22740*/  @!P0 BRA `(.L_x_6183) ;  /* 0x0000007400048947 */ /* 0x004fd80003800000 */
.L_x_6346:
[----:B------:R-:W-:Y:S05]  /*22750*/  BSYNC B2 ;  /* 0x0000000000027941 */ /* 0x000fea0003800000 */
.L_x_6182:
        /* <DEDUP_REMOVED lines=9> */
.L_x_6185:
[----:B------:R-:W-:Y:S05]  /*227f0*/  BSYNC B2 ;  /* 0x0000000000027941 */ /* 0x000fea0003800000 */
.L_x_6184:
        /* <DEDUP_REMOVED lines=12> */
.L_x_6186:
        /* <DEDUP_REMOVED lines=16> */
.L_x_6187:
        /* <DEDUP_REMOVED lines=16> */
.L_x_6188:
        /* <DEDUP_REMOVED lines=13> */
.L_x_6347:
[----:B------:R-:W-:Y:S05]  /*22b90*/  BSYNC B2 ;  /* 0x0000000000027941 */ /* 0x000fea0003800000 */
.L_x_6189:
        /* <DEDUP_REMOVED lines=11> */
.L_x_6192:
[----:B------:R-:W-:Y:S05]  /*22c50*/  BSYNC B2 ;  /* 0x0000000000027941 */ /* 0x000fea0003800000 */
.L_x_6191:
        /* <DEDUP_REMOVED lines=9> */
.L_x_6193:
        /* <DEDUP_REMOVED lines=15> */
.L_x_6194:
        /* <DEDUP_REMOVED lines=15> */
.L_x_6195:
        /* <DEDUP_REMOVED lines=10> */
.L_x_6181:
[----:B------:R-:W-:Y:S05]  /*22f70*/  BSYNC B1 ;  /* 0x0000000000017941 */ /* 0x000fea0003800000 */
.L_x_6180:
        /* <DEDUP_REMOVED lines=9> */
.L_x_6212:
[----:B------:R-:W-:Y:S05]  /*23010*/  YIELD ;  /* 0x0000000000007946 */ /* 0x000fea0003800000 */
        /* <DEDUP_REMOVED lines=10> */
.L_x_6348:
[----:B------:R-:W-:Y:S05]  /*230c0*/  BSYNC B2 ;  /* 0x0000000000027941 */ /* 0x000fea0003800000 */
.L_x_6198:
        /* <DEDUP_REMOVED lines=9> */
.L_x_6201:
[----:B------:R-:W-:Y:S05]  /*23160*/  BSYNC B2 ;  /* 0x0000000000027941 */ /* 0x000fea0003800000 */
.L_x_6200:
        /* <DEDUP_REMOVED lines=11> */
.L_x_6202:
        /* <DEDUP_REMOVED lines=16> */
.L_x_6203:
        /* <DEDUP_REMOVED lines=16> */
.L_x_6204:
        /* <DEDUP_REMOVED lines=13> */
.L_x_6349:
[----:B------:R-:W-:Y:S05]  /*234f0*/  BSYNC B2 ;  /* 0x0000000000027941 */ /* 0x000fea0003800000 */
.L_x_6205:
        /* <DEDUP_REMOVED lines=11> */
.L_x_6208:
[----:B------:R-:W-:Y:S05]  /*235b0*/  BSYNC B2 ;  /* 0x0000000000027941 */ /* 0x000fea0003800000 */
.L_x_6207:
        /* <DEDUP_REMOVED lines=8> */
.L_x_6209:
        /* <DEDUP_REMOVED lines=16> */
.L_x_6210:
        /* <DEDUP_REMOVED lines=15> */
.L_x_6211:
        /* <DEDUP_REMOVED lines=10> */
.L_x_6197:
[----:B------:R-:W-:Y:S05]  /*238d0*/  BSYNC B1 ;  /* 0x0000000000017941 */ /* 0x000fea0003800000 */
.L_x_6196:
        /* <DEDUP_REMOVED lines=8> */
.L_x_6174:
[----:B------:R-:W-:Y:S05]  /*23960*/  BSYNC B0 ;  /* 0x0000000000007941 */ /* 0x000fea0003800000 */
.L_x_6173:
        /* <DEDUP_REMOVED lines=46> */
.L_x_6214:
[----:B------:R-:W-:Y:S05]  /*23c50*/  BSYNC B0 ;  /* 0x0000000000007941 */ /* 0x000fea0003800000 */
.L_x_6213:
        /* <DEDUP_REMOVED lines=24> */
.L_x_6216:
        /* <DEDUP_REMOVED lines=12> */
[----:B------:R-:W-:-:S02]  /*23ea0*/  IMAD.U32 R7, RZ, RZ, UR9 ;  /* 0x00000009ff077e24 */ /* 0x000fc4000f8e00ff */
[----:B------:R-:W-:Y:S02]  /*23eb0*/  IMAD.U32 R10, RZ, RZ, UR4 ;  /* 0x00000004ff0a7e24 */ /* 0x000fe4000f8e00ff */
[----:B-1----:R-:W-:Y:S02]  /*23ec0*/  IMAD.U32 R11, RZ, RZ, UR5 ;  /* 0x00000005ff0b7e24 */ /* 0x002fe4000f8e00ff */
[----:B0-----:R-:W-:Y:S02]  /*23ed0*/  IMAD.MOV.U32 R8, RZ, RZ, 0x70 ;  /* 0x00000070ff087424 */ /* 0x001fe400078e00ff */
[----:B------:R-:W-:Y:S02]  /*23ee0*/  IMAD.MOV.U32 R12, RZ, RZ, 0x1 ;  /* 0x00000001ff0c7424 */ /* 0x000fe400078e00ff */
[----:B------:R-:W-:-:S07]  /*23ef0*/  IMAD.MOV.U32 R13, RZ, RZ, RZ ;  /* 0x000000ffff0d7224 */ /* 0x000fce00078e00ff */
[----:B------:R-:W-:-:S07]  /*23f00*/  LEPC R20, `(.L_x_6219) ;  /* 0x000000001014794e */ /* 0x000fce0000000000 */
[----:B--2---:R-:W-:Y:S05]  /*23f10*/  CALL.ABS.NOINC R2 ;  /* 0x0000000002007343 */ /* 0x004fea0003c00000 */
.L_x_6219:
[----:B------:R-:W-:Y:S05]  /*23f20*/  BSYNC B6 ;  /* 0x0000000000067941 */ /* 0x000fea0003800000 */
.L_x_6218:
        /* <DEDUP_REMOVED lines=12> */
[----:B------:R-:W-:-:S02]  /*23ff0*/  IMAD.U32 R7, RZ, RZ, UR9 ;  /* 0x00000009ff077e24 */ /* 0x000fc4000f8e00ff */
[----:B------:R-:W-:Y:S02]  /*24000*/  IMAD.U32 R10, RZ, RZ, UR4 ;  /* 0x00000004ff0a7e24 */ /* 0x000fe4000f8e00ff */
[----:B-1----:R-:W-:Y:S02]  /*24010*/  IMAD.U32 R11, RZ, RZ, UR5 ;  /* 0x00000005ff0b7e24 */ /* 0x002fe4000f8e00ff */
[----:B0-----:R-:W-:Y:S02]  /*24020*/  IMAD.MOV.U32 R8, RZ, RZ, 0x70 ;  /* 0x00000070ff087424 */ /* 0x001fe400078e00ff */
[----:B------:R-:W-:Y:S02]  /*24030*/  IMAD.MOV.U32 R12, RZ, RZ, 0x1 ;  /* 0x00000001ff0c7424 */ /* 0x000fe400078e00ff */
[----:B--2---:R-:W-:-:S07]  /*24040*/  IMAD.MOV.U32 R13, RZ, RZ, RZ ;  /* 0x000000ffff0d7224 */ /* 0x004fce00078e00ff */
[----:B------:R-:W-:-:S07]  /*24050*/  LEPC R20, `(.L_x_6222) ;  /* 0x000000001014794e */ /* 0x000fce0000000000 */
[----:B---3--:R-:W-:Y:S05]  /*24060*/  CALL.ABS.NOINC R2 ;  /* 0x0000000002007343 */ /* 0x008fea0003c00000 */
.L_x_6222:
        /* <DEDUP_REMOVED lines=15> */
.L_x_6221:
[----:B------:R-:W-:Y:S05]  /*24160*/  BSYNC B6 ;  /* 0x0000000000067941 */ /* 0x000fea0003800000 */
.L_x_6220:
[----:B------:R-:W2:Y:S01]  /*24170*/  LDL R25, [R1+0x1c] ;  /* 0x00001c0001197983 */ /* 0x000ea20000100800 */
[----:B------:R-:W-:Y:S01]  /*24180*/  ULDC.64 UR4, c[0x0][0x9f8] ;  /* 0x00027e0000047ab9 */ /* 0x000fe20000000a00 */
[----:B------:R-:W3:Y:S02]  /*24190*/  LDC R0, c[0x0][0x430] ;  /* 0x00010c00ff007b82 */ /* 0x000ee40000000800 */
[----:B0-----:R-:W4:Y:S01]  /*241a0*/  LDL R8, [R1+0x4] ;  /* 0x0000040001087983 */ /* 0x001f220000100800 */
[----:B------:R-:W-:-:S03]  /*241b0*/  ISETP.NE.U32.AND P0, PT, RZ, UR4, PT ;  /* 0x00000004ff007c0c */ /* 0x000fc6000bf05070 */
[----:B------:R-:W4:Y:S01]  /*241c0*/  LDL R7, [R1+0xc] ;  /* 0x00000c0001077983 */ /* 0x000f220000100800 */
[----:B------:R-:W-:-:S03]  /*241d0*/  ISETP.NE.AND.EX P0, PT, RZ, UR5, PT, P0 ;  /* 0x00000005ff007c0c */ /* 0x000fc6000bf05300 */
[----:B------:R-:W4:Y:S01]  /*241e0*/  LDL.LU R20, [R1] ;  /* 0x0000000001147983 */ /* 0x000f220000300800 */
[----:B------:R-:W0:Y:S09]  /*241f0*/  S2R R21, SR_TID.X ;  /* 0x0000000000157919 */ /* 0x000e320000002100 */
        /* <DEDUP_REMOVED lines=8> */
[----:B------:R-:W3:Y:S01]  /*24280*/  @P1 LDC R6, c[0x0][0x438] ;  /* 0x00010e00ff061b82 */ /* 0x000ee20000000800 */
[----:B0-----:R-:W-:-:S05]  /*24290*/  IMAD.SHL.U32 R21, R21, 0x10, RZ ;  /* 0x0000001015157824 */ /* 0x001fca00078e00ff */
[----:B------:R-:W-:Y:S02]  /*242a0*/  LOP3.LUT R21, R4, 0x70, R21, 0xf8, !PT ;  /* 0x0000007004157812 */ /* 0x000fe400078ef815 */
[----:B------:R-:W0:Y:S01]  /*242b0*/  @P1 LDC R4, c[0x0][0x434] ;  /* 0x00010d00ff041b82 */ /* 0x000e220000000800 */
[----:B------:R-:W-:Y:S01]  /*242c0*/  ISETP.GE.AND P3, PT, R32, UR4, PT ;  /* 0x0000000420007c0c */ /* 0x000fe2000bf66270 */
[----:B------:R-:W-:Y:S01]  /*242d0*/  UMOV UR5, 0xffffffff ;  /* 0xffffffff00057882 */ /* 0x000fe20000000000 */
[----:B--2---:R-:W-:-:S04]  /*242e0*/  VIADD R25, R25, 0xffffffff ;  /* 0xffffffff19197836 */ /* 0x004fc80000000000 */
[----:B------:R-:W-:-:S05]  /*242f0*/  IMAD R5, R25, 0x60, R21 ;  /* 0x0000006019057824 */ /* 0x000fca00078e0215 */
[----:B----4-:R-:W-:-:S04]  /*24300*/  ISETP.GE.AND P0, PT, R5, R8, PT ;  /* 0x000000080500720c */ /* 0x010fc80003f06270 */
[----:B------:R-:W-:Y:S01]  /*24310*/  ISETP.GT.U32.OR P0, PT, R21, 0x5f, P0 ;  /* 0x0000005f1500780c */ /* 0x000fe20000704470 */
[----:B------:R-:W-:-:S04]  /*24320*/  IMAD.IADD R5, R5, 0x1, R7 ;  /* 0x0000000105057824 */ /* 0x000fc800078e0207 */
[----:B0-----:R-:W-:-:S08]  /*24330*/  @P1 IMAD.HI.U32 R7, R5, R4, RZ ;  /* 0x0000000405071227 */ /* 0x001fd000078e00ff */
[----:B-1----:R-:W0:Y:S01]  /*24340*/  @!P0 LDC.64 R2, c[0x0][0x428] ;  /* 0x00010a00ff028b82 */ /* 0x002e220000000a00 */
[----:B------:R-:W-:Y:S01]  /*24350*/  IMAD.MOV.U32 R4, RZ, RZ, R5 ;  /* 0x000000ffff047224 */ /* 0x000fe200078e0005 */
[----:B---3--:R-:W-:Y:S02]  /*24360*/  @P1 SHF.R.U32.HI R4, RZ, R6, R7 ;  /* 0x00000006ff041219 */ /* 0x008fe40000011607 */
        /* <DEDUP_REMOVED lines=15> */
[----:B------:R-:W-:Y:S02]  /*24460*/  ISETP.NE.AND P2, PT, R5, 0x3, PT ;  /* 0x000000030500780c */ /* 0x000fe40003f45270 */
[----:B------:R-:W-:-:S09]  /*24470*/  LOP3.LUT R20, R20, 0xfffffff7, RZ, 0xc0, !PT ;  /* 0xfffffff714147812 */ /* 0x000fd200078ec0ff */
[----:B------:R-:W-:-:S04]  /*24480*/  @P0 LOP3.LUT R20, R20, 0x8, RZ, 0xfc, !PT ;  /* 0x0000000814140812 */ /* 0x000fc800078efcff */
[----:B------:R-:W-:-:S04]  /*24490*/  LOP3.LUT R20, R20, 0xffffffef, RZ, 0xc0, !PT ;  /* 0xffffffef14147812 */ /* 0x000fc800078ec0ff */
[----:B------:R-:W-:-:S04]  /*244a0*/  @P2 LOP3.LUT R20, R20, 0x10, RZ, 0xfc, !PT ;  /* 0x0000001014142812 */ /* 0x000fc800078efcff */
[----:B------:R-:W-:Y:S02]  /*244b0*/  LOP3.LUT R20, R20, 0xfffffffb, RZ, 0xc0, !PT ;  /* 0xfffffffb14147812 */ /* 0x000fe400078ec0ff */
[----:B------:R-:W-:Y:S02]  /*244c0*/  ISETP.GE.AND P1, PT, R35, UR4, PT ;  /* 0x0000000423007c0c */ /* 0x000fe4000bf26270 */
        /* <DEDUP_REMOVED lines=9> */
.L_x_6352:
[----:B------:R-:W-:Y:S05]  /*24560*/  @!P2 BRA `(.L_x_6224) ;  /* 0x000000000004a947 */ /* 0x000fea0003800000 */
[----:B------:R-:W-:Y:S01]  /*24570*/  BPT.TRAP 0x1 ;  /* 0x000000040000795c */ /* 0x000fe20000300000 */
.L_x_6224:
[----:B------:R-:W-:Y:S01]  /*24580*/  SHF.R.S32.HI R5, RZ, 0x1f, R0 ;  /* 0x0000001fff057819 */ /* 0x000fe20000011400 */
[----:B------:R-:W-:Y:S01]  /*24590*/  ULDC.64 UR4, c[0x0][0x328] ;  /* 0x0000ca0000047ab9 */ /* 0x000fe20000000a00 */
[----:B------:R-:W-:Y:S01]  /*245a0*/  ULDC.64 UR6, c[0x0][0x318] ;  /* 0x0000c60000067ab9 */ /* 0x000fe20000000a00 */
[----:B------:R-:W-:Y:S02]  /*245b0*/  BSSY B0, `(.L_x_6225) ;  /* 0x0000014000007945 */ /* 0x000fe40003800000 */
[----:B0-----:R-:W-:-:S04]  /*245c0*/  IMAD R3, R5, UR4, RZ ;  /* 0x0000000405037c24 */ /* 0x001fc8000f8e02ff */
        /* <DEDUP_REMOVED lines=18> */
.L_x_6353:
[----:B------:R-:W-:Y:S05]  /*246f0*/  BSYNC B0 ;  /* 0x0000000000007941 */ /* 0x000fea0003800000 */
.L_x_6225:
        /* <DEDUP_REMOVED lines=92> */
.L_x_6367:
        /* <DEDUP_REMOVED lines=12> */
.L_x_6228:
[----:B------:R-:W-:Y:S02]  /*24d80*/  PLOP3.LUT P1, PT, P1, P0, PT, 0xa2, 0x0 ;  /* 0x000000000000781c */ /* 0x000fe40000f21472 */
[----:B------:R-:W-:-:S08]  /*24d90*/  @P0 R2UR P1, UR4, R7 ;  /* 0x00000000070402ca */ /* 0x000fd00000020000 */
[----:B------:R-:W-:-:S05]  /*24da0*/  @P0 PLOP3.LUT P0, PT, P1, PT, PT, 0x80, 0x0 ;  /* 0x000000000000081c */ /* 0x000fca0000f0f070 */
[----:B------:R-:W-:Y:S01]  /*24db0*/  @!P1 SYNCS.ARRIVE.TRANS64.RED.A0T1 RZ, [UR4+0x30830], RZ ;  /* 0x030830ffffff99a7 */ /* 0x000fe20008200404 */
[----:B------:R-:W-:Y:S07]  /*24dc0*/  @!P1 ARRIVES.LDGSTSBAR.64.TRANSCNT [UR4+0x30830] ;  /* 0x03083000ff0099b0 */ /* 0x000fee0008000a84 */
[----:B------:R-:W-:Y:S05]  /*24dd0*/  @P0 BRA.U.ANY `(.L_x_6228) ;  /* 0xfffffffd00e80947 */ /* 0x000fea000393ffff */
[----:B------:R-:W-:Y:S01]  /*24de0*/  NOP ;  /* 0x0000000000007918 */ /* 0x000fe20000000000 */
[----:B------:R-:W2:Y:S02]  /*24df0*/  LDL R0, [R1] ;  /* 0x0000000001007983 */ /* 0x000ea40000100800 */
[----:B--2---:R-:W-:-:S13]  /*24e00*/  LOP3.LUT P2, RZ, R0, 0x10, RZ, 0xc0, !PT ;  /* 0x0000001000ff7812 */ /* 0x004fda000784c0ff */
[----:B------:R-:W-:Y:S05]  /*24e10*/  @!P2 BRA `(.L_x_6229) ;  /* 0x000000000004a947 */ /* 0x000fea0003800000 */
[----:B------:R-:W-:Y:S01]  /*24e20*/  BPT.TRAP 0x1 ;  /* 0x000000040000795c */ /* 0x000fe20000300000 */
.L_x_6229:
        /* <DEDUP_REMOVED lines=37> */
.L_x_6231:
[----:B------:R-:W-:Y:S05]  /*25080*/  BSYNC B6 ;  /* 0x0000000000067941 */ /* 0x000fea0003800000 */
.L_x_6230:
[----:B------:R-:W2:Y:S01]  /*25090*/  LDL.LU R20, [R1+0x2c] ;  /* 0x00002c0001147983 */ /* 0x000ea20000300800 */
[----:B------:R-:W-:Y:S01]  /*250a0*/  ULDC.64 UR4, c[0x0][0x2d8] ;  /* 0x0000b60000047ab9 */ /* 0x000fe20000000a00 */
[----:B------:R-:W3:Y:S02]  /*250b0*/  LDC R6, c[0x0][0x448] ;  /* 0x00011200ff067b82 */ /* 0x000ee40000000800 */
[----:B0-----:R-:W4:Y:S04]  /*250c0*/  LDL.LU.64 R2, [R1+0x20] ;  /* 0x0000200001027983 */ /* 0x001f280000300a00 */
[----:B------:R0:W5:Y:S01]  /*250d0*/  LDL R9, [R1+0x18] ;  /* 0x0000180001097983 */ /* 0x0001620000100800 */
[----:B---3--:R-:W-:-:S13]  /*250e0*/  ISETP.NE.AND P0, PT, R6, 0x1, PT ;  /* 0x000000010600780c */ /* 0x008fda0003f05270 */
[----:B-1----:R-:W1:Y:S01]  /*250f0*/  @P0 LDC R7, c[0x0][0x44c] ;  /* 0x00011300ff070b82 */ /* 0x002e620000000800 */
[----:B----4-:R-:W-:Y:S02]  /*25100*/  IMAD.MOV.U32 R3, RZ, RZ, R34 ;  /* 0x000000ffff037224 */ /* 0x010fe400078e0022 */
        /* <DEDUP_REMOVED lines=8> */
[----:B--2---:R-:W-:-:S04]  /*25190*/  LOP3.LUT R20, R20, 0x7f, RZ, 0xc0, !PT ;  /* 0x0000007f14147812 */ /* 0x004fc800078ec0ff */
[----:B------:R-:W-:Y:S02]  /*251a0*/  SHF.R.U32.HI R21, RZ, 0x3, R20 ;  /* 0x00000003ff157819 */ /* 0x000fe40000011614 */
[----:B------:R-:W2:Y:S01]  /*251b0*/  S2R R20, SR_TID.X ;  /* 0x0000000000147919 */ /* 0x000ea20000002100 */
[----:B------:R-:W-:Y:S02]  /*251c0*/  IMAD.IADD R3, R3, 0x1, R0 ;  /* 0x0000000103037824 */ /* 0x000fe400078e0200 */
[----:B------:R-:W3:Y:S01]  /*251d0*/  @P0 LDC R0, c[0x0][0x450] ;  /* 0x00011400ff000b82 */ /* 0x000ee20000000800 */
[----:B--2---:R-:W-:-:S05]  /*251e0*/  IMAD.SHL.U32 R20, R20, 0x10, RZ ;  /* 0x0000001014147824 */ /* 0x004fca00078e00ff */
[----:B------:R-:W-:-:S05]  /*251f0*/  LOP3.LUT R20, R21, 0x70, R20, 0xf8, !PT ;  /* 0x0000007015147812 */ /* 0x000fca00078ef814 */
[----:B------:R-:W-:-:S04]  /*25200*/  IMAD R5, R17, 0x80, R20 ;  /* 0x0000008011057824 */ /* 0x000fc800078e0214 */
        /* <DEDUP_REMOVED lines=107> */
.L_x_6384:
        /* <DEDUP_REMOVED lines=12> */
.L_x_6234:
[----:B------:R-:W-:Y:S05]  /*25980*/  BSYNC B0 ;  /* 0x0000000000007941 */ /* 0x000fea0003800000 */
.L_x_6233:
[----:B------:R-:W-:Y:S01]  /*25990*/  NOP ;  /* 0x0000000000007918 */ /* 0x000fe20000000000 */
[----:B------:R-:W-:-:S13]  /*259a0*/  PLOP3.LUT P0, PT, PT, PT, PT, 0x80, 0x0 ;  /* 0x000000000000781c */ /* 0x000fda0003f0f070 */
.L_x_6235:
        /* <DEDUP_REMOVED lines=20> */
.L_x_6385:
[----:B------:R-:W-:Y:S05]  /*25af0*/  BSYNC B0 ;  /* 0x0000000000007941 */ /* 0x000fea0003800000 */
.L_x_6236:
        /* <DEDUP_REMOVED lines=11> */
.L_x_6252:
[----:B------:R-:W3:Y:S01]  /*25bb0*/  LDL R2, [R1] ;  /* 0x0000000001027983 */ /* 0x000ee20000100800 */
[----:B------:R-:W1:Y:S03]  /*25bc0*/  LDC R7, c[0x0][0x430] ;  /* 0x00010c00ff077b82 */ /* 0x000e660000000800 */
[----:B------:R-:W4:Y:S04]  /*25bd0*/  LDL R4, [R1+0xc] ;  /* 0x00000c0001047983 */ /* 0x000f280000100800 */
[----:B------:R-:W2:Y:S01]  /*25be0*/  LDL R8, [R1+0x10] ;  /* 0x0000100001087983 */ /* 0x000ea20000100800 */
[----:B------:R-:W0:Y:S02]  /*25bf0*/  S2R R0, SR_TID.X ;  /* 0x0000000000007919 */ /* 0x000e240000002100 */
[----:B0-----:R-:W-:-:S02]  /*25c00*/  LOP3.LUT R0, R0, 0x7f, RZ, 0xc0, !PT ;  /* 0x0000007f00007812 */ /* 0x001fc400078ec0ff */
[----:B-1----:R-:W-:-:S13]  /*25c10*/  ISETP.NE.AND P0, PT, R7, 0x1, PT ;  /* 0x000000010700780c */ /* 0x002fda0003f05270 */
[----:B------:R-:W0:Y:S01]  /*25c20*/  @P0 LDC R3, c[0x0][0x438] ;  /* 0x00010e00ff030b82 */ /* 0x000e220000000800 */
[----:B---3--:R-:W-:Y:S02]  /*25c30*/  LOP3.LUT P4, RZ, R2, 0x10, RZ, 0xc0, !PT ;  /* 0x0000001002ff7812 */ /* 0x008fe4000788c0ff */
[----:B------:R-:W-:Y:S02]  /*25c40*/  SHF.R.U32.HI R2, RZ, 0x3, R0 ;  /* 0x00000003ff027819 */ /* 0x000fe40000011600 */
[----:B------:R-:W1:Y:S01]  /*25c50*/  S2R R0, SR_TID.X ;  /* 0x0000000000007919 */ /* 0x000e620000002100 */
[----:B----4-:R-:W-:Y:S02]  /*25c60*/  IMAD R9, R6, 0x60, R4 ;  /* 0x0000006006097824 */ /* 0x010fe400078e0204 */
[----:B-1----:R-:W-:-:S05]  /*25c70*/  IMAD.SHL.U32 R0, R0, 0x10, RZ ;  /* 0x0000001000007824 */ /* 0x002fca00078e00ff */
[----:B------:R-:W-:Y:S02]  /*25c80*/  LOP3.LUT R0, R2, 0x70, R0, 0xf8, !PT ;  /* 0x0000007002007812 */ /* 0x000fe400078ef800 */
[----:B------:R-:W1:Y:S02]  /*25c90*/  @P0 LDC R2, c[0x0][0x434] ;  /* 0x00010d00ff020b82 */ /* 0x000e640000000800 */
[C---:B------:R-:W-:Y:S01]  /*25ca0*/  ISETP.GT.U32.AND P5, PT, R0.reuse, 0x5f, PT ;  /* 0x0000005f0000780c */ /* 0x040fe20003fa4070 */
[----:B------:R-:W-:-:S12]  /*25cb0*/  IMAD.IADD R9, R0, 0x1, R9 ;  /* 0x0000000100097824 */ /* 0x000fd800078e0209 */
[----:B------:R-:W2:Y:S01]  /*25cc0*/  @!P5 LDC.64 R4, c[0x0][0x428] ;  /* 0x00010a00ff04db82 */ /* 0x000ea20000000a00 */
[----:B------:R-:W-:Y:S02]  /*25cd0*/  IMAD.MOV.U32 R0, RZ, RZ, R9 ;  /* 0x000000ffff007224 */ /* 0x000fe400078e0009 */
[----:B-1----:R-:W-:-:S05]  /*25ce0*/  @P0 IMAD.HI.U32 R2, R9, R2, RZ ;  /* 0x0000000209020227 */ /* 0x002fca00078e00ff */
[----:B0-----:R-:W-:-:S04]  /*25cf0*/  @P0 SHF.R.U32.HI R0, RZ, R3, R2 ;  /* 0x00000003ff000219 */ /* 0x001fc80000011602 */
[--C-:B------:R-:W-:Y:S01]  /*25d00*/  @!P5 SHF.R.S32.HI R3, RZ, 0x1f, R0.reuse ;  /* 0x0000001fff03d819 */ /* 0x100fe20000011400 */
[----:B------:R-:W-:Y:S02]  /*25d10*/  @!P5 IMAD.MOV.U32 R2, RZ, RZ, R0 ;  /* 0x000000ffff02d224 */ /* 0x000fe400078e0000 */
[-C--:B--2---:R-:W-:Y:S02]  /*25d20*/  @!P5 IMAD R8, R8, R4.reuse, RZ ;  /* 0x000000040808d224 */ /* 0x084fe400078e02ff */
        /* <DEDUP_REMOVED lines=19> */
.L_x_6240:
[----:B------:R-:W-:Y:S01]  /*25e60*/  IMAD R7, R26, 0x8, R22 ;  /* 0x000000081a077824 */ /* 0x000fe200078e0216 */
[----:B------:R-:W-:Y:S01]  /*25e70*/  SHF.L.U32 R2, R28, 0x1f, RZ ;  /* 0x0000001f1c027819 */ /* 0x000fe200000006ff */
[----:B------:R-:W-:Y:S03]  /*25e80*/  BSSY B1, `(.L_x_6241) ;  /* 0x0000003000017945 */ /* 0x000fe60003800000 */
[----:B------:R-:W0:Y:S02]  /*25e90*/  SYNCS.PHASECHK.TRANS64.TRYWAIT P0, [R7+URZ+0x30840], R2 ;  /* 0x03084002070075a7 */ /* 0x000e24000800017f */
[----:B0-----:R-:W-:Y:S05]  /*25ea0*/  @!P0 BRA `(.L_x_6242) ;  /* 0x00000050009c8947 */ /* 0x001fea0003800000 */
.L_x_6386:
[----:B------:R-:W-:Y:S05]  /*25eb0*/  BSYNC B1 ;  /* 0x0000000000017941 */ /* 0x000fea0003800000 */
.L_x_6241:
        /* <DEDUP_REMOVED lines=25> */
[----:B------:R-:W-:Y:S02]  /*26050*/  IMAD.SHL.U32 R4, R32, 0x2, RZ ;  /* 0x0000000220047824 */ /* 0x000fe400078e00ff */
[----:B------:R-:W-:Y:S01]  /*26060*/  IMAD R5, R5, 0x2, R22 ;  /* 0x0000000205057824 */ /* 0x000fe200078e0216 */
        /* <DEDUP_REMOVED lines=38> */
.L_x_6400:
        /* <DEDUP_REMOVED lines=12> */
.L_x_6244:
[----:B------:R-:W-:Y:S02]  /*26390*/  PLOP3.LUT P4, PT, P4, P0, PT, 0xa2, 0x0 ;  /* 0x000000000000781c */ /* 0x000fe40002781472 */
[----:B------:R-:W-:-:S08]  /*263a0*/  @P0 R2UR P4, UR4, R7 ;  /* 0x00000000070402ca */ /* 0x000fd00000080000 */
[----:B------:R-:W-:-:S05]  /*263b0*/  @P0 PLOP3.LUT P0, PT, P4, PT, PT, 0x80, 0x0 ;  /* 0x000000000000081c */ /* 0x000fca000270f070 */
[----:B------:R-:W-:Y:S01]  /*263c0*/  @!P4 SYNCS.ARRIVE.TRANS64.RED.A0T1 RZ, [UR4+0x30830], RZ ;  /* 0x030830ffffffc9a7 */ /* 0x000fe20008200404 */
[----:B------:R-:W-:Y:S07]  /*263d0*/  @!P4 ARRIVES.LDGSTSBAR.64.TRANSCNT [UR4+0x30830] ;  /* 0x03083000ff00c9b0 */ /* 0x000fee0008000a84 */
[----:B------:R-:W-:Y:S05]  /*263e0*/  @P0 BRA.U.ANY `(.L_x_6244) ;  /* 0xfffffffd00e80947 */ /* 0x000fea000393ffff */
[----:B------:R-:W-:Y:S01]  /*263f0*/  NOP ;  /* 0x0000000000007918 */ /* 0x000fe20000000000 */
[----:B-1----:R-:W2:Y:S02]  /*26400*/  LDL R2, [R1] ;  /* 0x0000000001027983 */ /* 0x002ea40000100800 */
[----:B--2---:R-:W-:-:S13]  /*26410*/  LOP3.LUT P5, RZ, R2, 0x10, RZ, 0xc0, !PT ;  /* 0x0000001002ff7812 */ /* 0x004fda00078ac0ff */
[----:B------:R-:W-:Y:S05]  /*26420*/  @!P5 BRA `(.L_x_6245) ;  /* 0x000000000004d947 */ /* 0x000fea0003800000 */
[----:B------:R-:W-:Y:S01]  /*26430*/  BPT.TRAP 0x1 ;  /* 0x000000040000795c */ /* 0x000fe20000300000 */
.L_x_6245:
[----:B------:R1:W-:Y:S01]  /*26440*/  SYNCS.ARRIVE.TRANS64.A1T0 RZ, [R7+URZ+0x30830], RZ ;  /* 0x030830ff07ff79a7 */ /* 0x0003e2000810003f */
[----:B------:R-:W-:Y:S05]  /*26450*/  @!P5 BRA `(.L_x_6246) ;  /* 0x000000000004d947 */ /* 0x000fea0003800000 */
[----:B------:R-:W-:Y:S01]  /*26460*/  BPT.TRAP 0x1 ;  /* 0x000000040000795c */ /* 0x000fe20000300000 */
.L_x_6246:
[----:B------:R-:W-:Y:S01]  /*26470*/  SHF.L.U32 R2, R17, 0x1f, RZ ;  /* 0x0000001f11027819 */ /* 0x000fe200000006ff */
[----:B0-----:R-:W-:Y:S01]  /*26480*/  IMAD R6, R10, 0x8, R22 ;  /* 0x000000080a067824 */ /* 0x001fe200078e0216 */
[----:B------:R-:W-:Y:S03]  /*26490*/  BSSY B1, `(.L_x_6247) ;  /* 0x0000003000017945 */ /* 0x000fe60003800000 */
[----:B------:R-:W0:Y:S02]  /*264a0*/  SYNCS.PHASECHK.TRANS64.TRYWAIT P0, [R6+URZ+0x30860], R2 ;  /* 0x03086002060075a7 */ /* 0x000e24000800017f */
[----:B0-----:R-:W-:Y:S05]  /*264b0*/  @!P0 BRA `(.L_x_6248) ;  /* 0x0000005400288947 */ /* 0x001fea0003800000 */
.L_x_6401:
[----:B------:R-:W-:Y:S05]  /*264c0*/  BSYNC B1 ;  /* 0x0000000000017941 */ /* 0x000fea0003800000 */
.L_x_6247:
        /* <DEDUP_REMOVED lines=62> */
.L_x_6415:
        /* <DEDUP_REMOVED lines=29> */
.L_x_6250:
        /* <DEDUP_REMOVED lines=11> */
.L_x_6251:
        /* <DEDUP_REMOVED lines=8> */
.L_x_6239:
[----:B------:R-:W-:Y:S05]  /*26bb0*/  BSYNC B0 ;  /* 0x0000000000007941 */ /* 0x000fea0003800000 */
.L_x_6238:
        /* <DEDUP_REMOVED lines=17> */
.L_x_6254:
[----:B------:R-:W-:Y:S05]  /*26cd0*/  BSYNC B0 ;  /* 0x0000000000007941 */ /* 0x000fea0003800000 */
.L_x_6253:
[----:B------:R-:W3:Y:S02]  /*26ce0*/  LDL R0, [R1] ;  /* 0x0000000001007983 */ /* 0x000ee40000100800 */
[----:B---3--:R-:W-:-:S13]  /*26cf0*/  LOP3.LUT P0, RZ, R0, 0x10, RZ, 0xc0, !PT ;  /* 0x0000001000ff7812 */ /* 0x008fda000780c0ff */
[----:B------:R-:W-:Y:S05]  /*26d00*/  @!P0 BRA `(.L_x_6255) ;  /* 0x0000000000048947 */ /* 0x000fea0003800000 */
[----:B------:R-:W-:Y:S01]  /*26d10*/  BPT.TRAP 0x1 ;  /* 0x000000040000795c */ /* 0x000fe20000300000 */
.L_x_6255:
[----:B------:R-:W3:Y:S01]  /*26d20*/  LDL.LU R2, [R1+0x4] ;  /* 0x0000040001027983 */ /* 0x000ee20000300800 */
[----:B------:R-:W-:Y:S01]  /*26d30*/  IMAD R0, R26, 0x8, R22 ;  /* 0x000000081a007824 */ /* 0x000fe200078e0216 */
[----:B0-----:R-:W-:Y:S01]  /*26d40*/  SHF.L.U32 R3, R28, 0x1f, RZ ;  /* 0x0000001f1c037819 */ /* 0x001fe200000006ff */
[----:B------:R-:W-:Y:S03]  /*26d50*/  BSSY B0, `(.L_x_6256) ;  /* 0x0000004000007945 */ /* 0x000fe60003800000 */
[----:B------:R-:W0:Y:S01]  /*26d60*/  SYNCS.PHASECHK.TRANS64.TRYWAIT P0, [R0+URZ+0x30860], R3 ;  /* 0x03086003000075a7 */ /* 0x000e22000800017f */
[----:B---3--:R-:W-:Y:S01]  /*26d70*/  IMAD R6, R25, -0x60, R2 ;  /* 0xffffffa019067824 */ /* 0x008fe200078e0202 */
[----:B0-----:R-:W-:Y:S06]  /*26d80*/  @!P0 BRA `(.L_x_6257) ;  /* 0x0000005400188947 */ /* 0x001fec0003800000 */
.L_x_6416:
[----:B------:R-:W-:Y:S05]  /*26d90*/  BSYNC B0 ;  /* 0x0000000000007941 */ /* 0x000fea0003800000 */
.L_x_6256:
        /* <DEDUP_REMOVED lines=65> */
.L_x_6430:
        /* <DEDUP_REMOVED lines=13> */
.L_x_6259:
[----:B------:R-:W-:Y:S02]  /*27280*/  PLOP3.LUT P1, PT, P1, P0, PT, 0xa2, 0x0 ;  /* 0x000000000000781c */ /* 0x000fe40000f21472 */
[----:B------:R-:W-:-:S08]  /*27290*/  @P0 R2UR P1, UR4, R0 ;  /* 0x00000000000402ca */ /* 0x000fd00000020000 */
[----:B------:R-:W-:-:S05]  /*272a0*/  @P0 PLOP3.LUT P0, PT, P1, PT, PT, 0x80, 0x0 ;  /* 0x000000000000081c */ /* 0x000fca0000f0f070 */
[----:B------:R-:W-:Y:S01]  /*272b0*/  @!P1 SYNCS.ARRIVE.TRANS64.RED.A0T1 RZ, [UR4+0x30850], RZ ;  /* 0x030850ffffff99a7 */ /* 0x000fe20008200404 */
[----:B------:R-:W-:Y:S07]  /*272c0*/  @!P1 ARRIVES.LDGSTSBAR.64.TRANSCNT [UR4+0x30850] ;  /* 0x03085000ff0099b0 */ /* 0x000fee0008000a84 */
[----:B------:R-:W-:Y:S05]  /*272d0*/  @P0 BRA.U.ANY `(.L_x_6259) ;  /* 0xfffffffd00e80947 */ /* 0x000fea000393ffff */
[----:B------:R-:W-:Y:S01]  /*272e0*/  NOP ;  /* 0x0000000000007918 */ /* 0x000fe20000000000 */
[----:B0-----:R-:W2:Y:S02]  /*272f0*/  LDL R2, [R1] ;  /* 0x0000000001027983 */ /* 0x001ea40000100800 */
[----:B--2---:R-:W-:-:S13]  /*27300*/  LOP3.LUT P2, RZ, R2, 0x10, RZ, 0xc0, !PT ;  /* 0x0000001002ff7812 */ /* 0x004fda000784c0ff */
[----:B------:R-:W-:Y:S05]  /*27310*/  @!P2 BRA `(.L_x_6260) ;  /* 0x000000000004a947 */ /* 0x000fea0003800000 */
[----:B------:R-:W-:Y:S01]  /*27320*/  BPT.TRAP 0x1 ;  /* 0x000000040000795c */ /* 0x000fe20000300000 */
.L_x_6260:
[----:B------:R2:W-:Y:S01]  /*27330*/  SYNCS.ARRIVE.TRANS64.A1T0 RZ, [R0+URZ+0x30850], RZ ;  /* 0x030850ff00ff79a7 */ /* 0x0005e2000810003f */
[----:B------:R-:W-:-:S05]  /*27340*/  VIADD R26, R26, 0x1 ;  /* 0x000000011a1a7836 */ /* 0x000fca0000000000 */
[----:B------:R-:W-:-:S04]  /*27350*/  ISETP.NE.AND P0, PT, R26, 0x2, PT ;  /* 0x000000021a00780c */ /* 0x000fc80003f05270 */
[----:B------:R-:W-:Y:S02]  /*27360*/  SEL R3, RZ, 0x1, P0 ;  /* 0x00000001ff037807 */ /* 0x000fe40000000000 */
[----:B------:R-:W-:Y:S02]  /*27370*/  SEL R26, R26, RZ, P0 ;  /* 0x000000ff1a1a7207 */ /* 0x000fe40000000000 */
[----:B--2---:R-:W-:-:S07]  /*27380*/  LOP3.LUT R28, R28, R3, RZ, 0x3c, !PT ;  /* 0x000000031c1c7212 */ /* 0x004fce00078e3cff */
.L_x_6217:
[----:B------:R-:W-:Y:S05]  /*27390*/  BSYNC B7 ;  /* 0x0000000000077941 */ /* 0x000fea0003800000 */
.L_x_6215:
[----:B------:R-:W2:Y:S02]  /*273a0*/  LDL R0, [R1] ;  /* 0x0000000001007983 */ /* 0x000ea40000100800 */
[----:B--2---:R-:W-:-:S13]  /*273b0*/  LOP3.LUT P0, RZ, R0, 0x20, RZ, 0xc0, !PT ;  /* 0x0000002000ff7812 */ /* 0x004fda000780c0ff */
[----:B------:R-:W-:Y:S05]  /*273c0*/  @!P0 BRA `(.L_x_6261) ;  /* 0x0000000000248947 */ /* 0x000fea0003800000 */
[----:B------:R-:W-:Y:S05]  /*273d0*/  WARPSYNC.ALL ;  /* 0x0000000000007948 */ /* 0x000fea0003800000 */
[----:B------:R-:W2:Y:S08]  /*273e0*/  S2UR UR5, SR_CgaCtaId ;  /* 0x00000000000579c3 */ /* 0x000eb00000008800 */
[----:B------:R-:W-:Y:S06]  /*273f0*/  BAR.SYNC.DEFER_BLOCKING 0x5, 0x180 ;  /* 0x0146000000007b1d */ /* 0x000fec0000010000 */
[----:B------:R-:W-:-:S02]  /*27400*/  UMOV UR4, 0x400 ;  /* 0x0000040000047882 */ /* 0x000fc40000000000 */
[----:B--2---:R-:W-:-:S06]  /*27410*/  ULEA UR4, UR5, UR4, 0x18 ;  /* 0x0000000405047291 */ /* 0x004fcc000f8ec03f */
[----:B0-----:R-:W-:-:S05]  /*27420*/  IMAD.U32 R22, RZ, RZ, UR4 ;  /* 0x00000004ff167e24 */ /* 0x001fca000f8e00ff */
[----:B------:R2:W3:Y:S01]  /*27430*/  LDS.128 R16, [R22+0x308d0] ;  /* 0x0308d00016107984 */ /* 0x0004e20000000c00 */
[----:B------:R-:W-:Y:S06]  /*27440*/  BAR.ARV 0x4, 0x180 ;  /* 0x0106000000007b1d */ /* 0x000fec0000002000 */
[----:B------:R-:W-:Y:S05]  /*27450*/  BRA `(.L_x_6262) ;  /* 0x0000000c00d47947 */ /* 0x000fea0003800000 */
.L_x_6261:
[----:B0-----:R-:W0:Y:S01]  /*27460*/  S2R R8, SR_TID.X ;  /* 0x0000000000087919 */ /* 0x001e220000002100 */
        /* <DEDUP_REMOVED lines=8> */
[----:B------:R-:W2:Y:S01]  /*274f0*/  @!P1 LDC.64 R4, c[0x0][0xc78] ;  /* 0x00031e00ff049b82 */ /* 0x000ea20000000a00 */
[----:B0-----:R-:W-:-:S05]  /*27500*/  @!P1 IMAD.WIDE R2, R7, 0x4, R2 ;  /* 0x0000000407029825 */ /* 0x001fca00078e0202 */
        /* <DEDUP_REMOVED lines=32> */
.L_x_6440:
[----:B------:R-:W-:Y:S02]  /*27710*/  ULDC UR4, c[0x0][0xc38] ;  /* 0x00030e0000047ab9 */ /* 0x000fe40000000800 */
[----:B------:R-:W-:-:S04]  /*27720*/  IMAD.U32 R5, RZ, RZ, UR4 ;  /* 0x00000004ff057e24 */ /* 0x000fc8000f8e00ff */
[----:B--2---:R-:W-:-:S04]  /*27730*/  IMAD R14, R14, R5, RZ ;  /* 0x000000050e0e7224 */ /* 0x004fc800078e02ff */
[----:B------:R-:W-:-:S05]  /*27740*/  IMAD.IADD R7, R7, 0x1, R14 ;  /* 0x0000000107077824 */ /* 0x000fca00078e020e */
[----:B------:R-:W-:-:S13]  /*27750*/  ISETP.GT.AND P6, PT, R7, R0, PT ;  /* 0x000000000700720c */ /* 0x000fda0003fc4270 */
[----:B------:R-:W-:Y:S05]  /*27760*/  @P6 BRA `(.L_x_6264) ;  /* 0x0000000000a46947 */ /* 0x000fea0003800000 */
.L_x_6267:
        /* <DEDUP_REMOVED lines=10> */
[----:B------:R-:W2:Y:S01]  /*27810*/  @!P6 LDC.64 R4, c[0x0][0xc78] ;  /* 0x00031e00ff04eb82 */ /* 0x000ea20000000a00 */
[----:B0-----:R-:W-:-:S05]  /*27820*/  @!P6 IMAD.WIDE R2, R9, 0x4, R2 ;  /* 0x000000040902e825 */ /* 0x001fca00078e0202 */
[----:B------:R2:W3:Y:S02]  /*27830*/  @!P6 LDG.E R17, desc[UR60][R2.64] ;  /* 0x0000003c0211e981 */ /* 0x0004e4000c1e1900 */
[----:B--2---:R-:W-:-:S04]  /*27840*/  @!P6 IMAD.WIDE R2, R9, 0x4, R4 ;  /* 0x000000040902e825 */ /* 0x004fc800078e0204 */
[----:B------:R-:W-:-:S06]  /*27850*/  IMAD.MOV.U32 R4, RZ, RZ, RZ ;  /* 0x000000ffff047224 */ /* 0x000fcc00078e00ff */
        /* <DEDUP_REMOVED lines=20> */
.L_x_6448:
[----:B------:R-:W-:Y:S02]  /*279a0*/  ULDC UR4, c[0x0][0xc38] ;  /* 0x00030e0000047ab9 */ /* 0x000fe40000000800 */
[----:B------:R-:W-:-:S04]  /*279b0*/  IMAD.U32 R5, RZ, RZ, UR4 ;  /* 0x00000004ff057e24 */ /* 0x000fc8000f8e00ff */
[----:B--2---:R-:W-:-:S04]  /*279c0*/  IMAD R14, R14, R5, RZ ;  /* 0x000000050e0e7224 */ /* 0x004fc800078e02ff */
[----:B------:R-:W-:-:S05]  /*279d0*/  IMAD.IADD R7, R14, 0x1, R7 ;  /* 0x000000010e077824 */ /* 0x000fca00078e0207 */
[----:B------:R-:W-:-:S13]  /*279e0*/  ISETP.GT.AND P6, PT, R7, R0, PT ;  /* 0x000000000700720c */ /* 0x000fda0003fc4270 */
[----:B------:R-:W-:Y:S05]  /*279f0*/  @!P6 BRA `(.L_x_6267) ;  /* 0xfffffffc005ce947 */ /* 0x000fea000383ffff */
.L_x_6264:
        /* <DEDUP_REMOVED lines=10> */
.L_x_6453:
[----:B------:R-:W-:-:S13]  /*27aa0*/  ISETP.NE.AND P0, PT, R3, RZ, PT ;  /* 0x000000ff0300720c */ /* 0x000fda0003f05270 */
[----:B------:R-:W-:Y:S05]  /*27ab0*/  @!P0 BRA `(.L_x_6269) ;  /* 0x0000000000108947 */ /* 0x000fea0003800000 */
[----:B------:R-:W-:Y:S01]  /*27ac0*/  UMOV UR4, 0xffffffff ;  /* 0xffffffff00047882 */ /* 0x000fe20000000000 */
[----:B--2---:R-:W-:Y:S02]  /*27ad0*/  VIADD R12, R12, 0xffffffff ;  /* 0xffffffff0c0c7836 */ /* 0x004fe40000000000 */
[----:B------:R-:W-:Y:S05]  /*27ae0*/  BRA.DIV UR4, `(.L_x_6270) ;  /* 0x0000005a04287947 */ /* 0x000fea000b800000 */
[----:B------:R2:W0:Y:S02]  /*27af0*/  SHFL.IDX PT, R6, R2, R12, 0x1f ;  /* 0x00001f0c02067589 */ /* 0x00042400000e0000 */
.L_x_6269:
[----:B----4-:R-:W-:Y:S01]  /*27b00*/  ISETP.NE.AND P0, PT, R4, 0x1, PT ;  /* 0x000000010400780c */ /* 0x010fe20003f05270 */
[----:B0-----:R-:W-:-:S04]  /*27b10*/  IMAD R16, R6, R5, R7 ;  /* 0x0000000506107224 */ /* 0x001fc800078e0207 */
[----:B------:R-:W-:-:S08]  /*27b20*/  IMAD.IADD R0, R0, 0x1, -R16 ;  /* 0x0000000100007824 */ /* 0x000fd000078e0a10 */
[----:B------:R-:W-:Y:S05]  /*27b30*/  @!P0 BRA `(.L_x_6271) ;  /* 0x0000000000dc8947 */ /* 0x000fea0003800000 */
[-C--:B---3--:R-:W-:Y:S02]  /*27b40*/  IABS R5, R17.reuse ;  /* 0x0000001100057213 */ /* 0x088fe40000000000 */
[----:B------:R-:W-:Y:S02]  /*27b50*/  IABS R6, R4 ;  /* 0x0000000400067213 */ /* 0x000fe40000000000 */
[----:B------:R-:W0:Y:S08]  /*27b60*/  I2F.RP R7, R5 ;  /* 0x0000000500077306 */ /* 0x000e300000209400 */
[----:B------:R-:W3:Y:S08]  /*27b70*/  I2F.RP R8, R6 ;  /* 0x0000000600087306 */ /* 0x000ef00000209400 */
[----:B0-----:R-:W2:Y:S08]  /*27b80*/  MUFU.RCP R7, R7 ;  /* 0x0000000700077308 */ /* 0x001eb00000001000 */
[----:B---3--:R-:W-:Y:S01]  /*27b90*/  MUFU.RCP R8, R8 ;  /* 0x0000000800087308 */ /* 0x008fe20000001000 */
[----:B--2---:R-:W-:Y:S01]  /*27ba0*/  VIADD R2, R7, 0xffffffe ;  /* 0x0ffffffe07027836 */ /* 0x004fe20000000000 */
[----:B------:R-:W-:-:S06]  /*27bb0*/  IABS R7, R17 ;  /* 0x0000001100077213 */ /* 0x000fcc0000000000 */
[----:B------:R0:W2:Y:S02]  /*27bc0*/  F2I.FTZ.U32.TRUNC.NTZ R3, R2 ;  /* 0x0000000200037305 */ /* 0x0000a4000021f000 */
[----:B0-----:R-:W-:Y:S02]  /*27bd0*/  IMAD.MOV.U32 R2, RZ, RZ, RZ ;  /* 0x000000ffff027224 */ /* 0x001fe400078e00ff */
[----:B--2---:R-:W-:-:S04]  /*27be0*/  IMAD.MOV R10, RZ, RZ, -R3 ;  /* 0x000000ffff0a7224 */ /* 0x004fc800078e0a03 */
        /* <DEDUP_REMOVED lines=44> */
.L_x_6271:
        /* <DEDUP_REMOVED lines=60> */
.L_x_6272:
[----:B------:R-:W-:-:S05]  /*28270*/  LOP3.LUT R2, RZ, R2, RZ, 0x33, !PT ;  /* 0x00000002ff027212 */ /* 0x000fca00078e33ff */
[----:B------:R-:W-:Y:S01]  /*28280*/  IMAD.IADD R17, R17, 0x1, R2 ;  /* 0x0000000111117824 */ /* 0x000fe200078e0202 */
[----:B------:R-:W-:Y:S06]  /*28290*/  BRA `(.L_x_6273) ;  /* 0x00000000001c7947 */ /* 0x000fec0003800000 */
.L_x_6265:
[----:B------:R-:W-:Y:S01]  /*282a0*/  UMOV UR4, URZ ;  /* 0x0000003f00047c82 */ /* 0x000fe20008000000 */
[----:B------:R-:W-:Y:S01]  /*282b0*/  UMOV UR5, URZ ;  /* 0x0000003f00057c82 */ /* 0x000fe20008000000 */
[----:B------:R-:W-:Y:S01]  /*282c0*/  ULDC UR6, c[0x0][0xc3c] ;  /* 0x00030f0000067ab9 */ /* 0x000fe20000000800 */
[----:B------:R-:W-:Y:S02]  /*282d0*/  IMAD.MOV.U32 R16, RZ, RZ, R0 ;  /* 0x000000ffff107224 */ /* 0x000fe400078e0000 */
[----:B------:R-:W-:Y:S02]  /*282e0*/  IMAD.U32 R17, RZ, RZ, UR4 ;  /* 0x00000004ff117e24 */ /* 0x000fe4000f8e00ff */
[----:B------:R-:W-:Y:S02]  /*282f0*/  IMAD.U32 R18, RZ, RZ, UR5 ;  /* 0x00000005ff127e24 */ /* 0x000fe4000f8e00ff */
[----:B------:R-:W-:-:S07]  /*28300*/  IMAD.U32 R19, RZ, RZ, UR6 ;  /* 0x00000006ff137e24 */ /* 0x000fce000f8e00ff */
.L_x_6273:
        /* <DEDUP_REMOVED lines=10> */
.L_x_6262:
[----:B------:R-:W-:Y:S02]  /*283b0*/  ULDC UR4, c[0x0][0xc3c] ;  /* 0x00030f0000047ab9 */ /* 0x000fe40000000800 */
[----:B---3--:R-:W-:-:S13]  /*283c0*/  ISETP.GE.AND P0, PT, R19, UR4, PT ;  /* 0x0000000413007c0c */ /* 0x008fda000bf06270 */
[----:B------:R-:W-:Y:S05]  /*283d0*/  @!P0 BRA `(.L_x_6274) ;  /* 0xffffff9400e48947 */ /* 0x000fea000383ffff */
[----:B------:R-:W-:Y:S05]  /*283e0*/  BSYNC B8 ;  /* 0x0000000000087941 */ /* 0x000fea0003800000 */
.L_x_6167:
[----:B------:R-:W3:Y:S01]  /*283f0*/  LDL.LU R0, [R1+0x28] ;  /* 0x0000280001007983 */ /* 0x000ee20000300800 */
[----:B------:R-:W-:Y:S01]  /*28400*/  BSSY B0, `(.L_x_6275) ;  /* 0x000000b000007945 */ /* 0x000fe20003800000 */
[----:B------:R-:W4:Y:S01]  /*28410*/  S2R R5, SR_CgaCtaId ;  /* 0x0000000000057919 */ /* 0x000f220000008800 */
[----:B---3--:R-:W-:-:S05]  /*28420*/  VIADD R0, R0, 0x1 ;  /* 0x0000000100007836 */ /* 0x008fca0000000000 */
[----:B--2---:R-:W-:-:S04]  /*28430*/  LEA.HI R2, R0, R0, RZ, 0x1 ;  /* 0x0000000000027211 */ /* 0x004fc800078f08ff */
[----:B0-----:R-:W-:Y:S02]  /*28440*/  LOP3.LUT R3, R2, 0xfffffffe, RZ, 0xc0, !PT ;  /* 0xfffffffe02037812 */ /* 0x001fe400078ec0ff */
[----:B------:R-:W-:-:S03]  /*28450*/  MOV R2, 0x400 ;  /* 0x0000040000027802 */ /* 0x000fc60000000f00 */
[----:B------:R-:W-:Y:S01]  /*28460*/  IMAD.IADD R0, R0, 0x1, -R3 ;  /* 0x0000000100007824 */ /* 0x000fe200078e0a03 */
[----:B----4-:R-:W-:-:S04]  /*28470*/  LEA R7, R5, R2, 0x18 ;  /* 0x0000000205077211 */ /* 0x010fc800078ec0ff */
[----:B------:R-:W-:-:S04]  /*28480*/  SHF.L.U32 R0, R0, 0x1f, RZ ;  /* 0x0000001f00007819 */ /* 0x000fc800000006ff */
[----:B------:R-:W0:Y:S02]  /*28490*/  SYNCS.PHASECHK.TRANS64.TRYWAIT P0, [R7+URZ+0x30820], R0 ;  /* 0x03082000070075a7 */ /* 0x000e24000800017f */
[----:B0-----:R-:W-:Y:S05]  /*284a0*/  @!P0 BRA `(.L_x_6276) ;  /* 0x0000004c00e08947 */ /* 0x001fea0003800000 */
.L_x_6456:
[----:B------:R-:W-:Y:S05]  /*284b0*/  BSYNC B0 ;  /* 0x0000000000007941 */ /* 0x000fea0003800000 */
.L_x_6275:
[----:B------:R-:W-:-:S03]  /*284c0*/  UMOV UR4, 0xffffffff ;  /* 0xffffffff00047882 */ /* 0x000fc60000000000 */
[----:B------:R-:W-:Y:S05]  /*284d0*/  BRA.DIV UR4, `(.L_x_6277) ;  /* 0x0000004e04e87947 */ /* 0x000fea000b800000 */
[----:B0-----:R-:W0:Y:S02]  /*284e0*/  S2R R0, SR_TID.X ;  /* 0x0000000000007919 */ /* 0x001e240000002100 */
[----:B0-----:R-:W-:-:S04]  /*284f0*/  SHF.R.U32.HI R0, RZ, 0x5, R0 ;  /* 0x00000005ff007819 */ /* 0x001fc80000011600 */
[----:B------:R-:W-:-:S05]  /*28500*/  LOP3.LUT R0, R0, 0x3, RZ, 0xc0, !PT ;  /* 0x0000000300007812 */ /* 0x000fca00078ec0ff */
[----:B------:R0:W2:Y:S02]  /*28510*/  SHFL.IDX PT, R14, R0, RZ, 0x1f ;  /* 0x00001fff000e7589 */ /* 0x0000a400000e0000 */
.L_x_6459:
[----:B--2---:R-:W-:-:S13]  /*28520*/  ISETP.NE.AND P0, PT, R14, RZ, PT ;  /* 0x000000ff0e00720c */ /* 0x004fda0003f05270 */
[----:B------:R-:W-:Y:S05]  /*28530*/  @P0 BRA `(.L_x_5914) ;  /* 0x0000000000900947 */ /* 0x000fea0003800000 */
[----:B------:R-:W-:-:S03]  /*28540*/  UMOV UR4, 0xffffffff ;  /* 0xffffffff00047882 */ /* 0x000fc60000000000 */
[----:B------:R-:W-:Y:S05]  /*28550*/  BRA.DIV UR4, `(.L_x_6278) ;  /* 0x0000004e04fc7947 */ /* 0x000fea000b800000 */
[----:B------:R-:W-:-:S13]  /*28560*/  ELECT P6, URZ, PT ;  /* 0x00000000003f782f */ /* 0x000fda00038c0000 */
.L_x_6462:
[----:B------:R-:W-:Y:S05]  /*28570*/  @!P6 BRA `(.L_x_5914) ;  /* 0x000000000080e947 */ /* 0x000fea0003800000 */
[----:B0-----:R-:W2:Y:S02]  /*28580*/  LDL R0, [R1+0x6c] ;  /* 0x00006c0001007983 */ /* 0x001ea40000100800 */
[----:B--2---:R-:W-:-:S13]  /*28590*/  R2UR UR4, R0 ;  /* 0x00000000000472ca */ /* 0x004fda00000e0000 */
[----:B------:R-:W-:-:S06]  /*285a0*/  ULOP3.LUT UR4, UR4, 0x2, URZ, 0xfc, !UPT ;  /* 0x0000000204047892 */ /* 0x000fcc000f8efc3f */
[----:B------:R-:W-:-:S05]  /*285b0*/  IMAD.U32 R0, RZ, RZ, UR4 ;  /* 0x00000004ff007e24 */ /* 0x000fca000f8e00ff */
[----:B------:R-:W-:-:S13]  /*285c0*/  ISETP.NE.AND P0, PT, R0, 0x3, PT ;  /* 0x000000030000780c */ /* 0x000fda0003f05270 */
[----:B------:R-:W-:Y:S05]  /*285d0*/  @!P0 BRA `(.L_x_6279) ;  /* 0x0000000000048947 */ /* 0x000fea0003800000 */
[----:B------:R-:W-:Y:S01]  /*285e0*/  BPT.TRAP 0x1 ;  /* 0x000000040000795c */ /* 0x000fe20000300000 */
.L_x_6279:
[----:B------:R-:W-:Y:S01]  /*285f0*/  IMAD R5, R26, 0x8, R7 ;  /* 0x000000081a057824 */ /* 0x000fe200078e0207 */
[----:B------:R-:W-:Y:S01]  /*28600*/  SHF.L.U32 R0, R28, 0x1f, RZ ;  /* 0x0000001f1c007819 */ /* 0x000fe200000006ff */
[----:B------:R-:W-:-:S03]  /*28610*/  VIADD R26, R26, 0x1 ;  /* 0x000000011a1a7836 */ /* 0x000fc60000000000 */
[----:B------:R-:W0:Y:S02]  /*28620*/  SYNCS.PHASECHK.TRANS64.TRYWAIT P1, [R5+URZ+0x30840], R0 ;  /* 0x03084000050075a7 */ /* 0x000e24000802017f */
[----:B------:R-:W-:-:S04]  /*28630*/  ISETP.NE.AND P2, PT, R26, 0x2, PT ;  /* 0x000000021a00780c */ /* 0x000fc80003f45270 */
[----:B------:R-:W-:Y:S01]  /*28640*/  SEL R3, RZ, 0x1, P2 ;  /* 0x00000001ff037807 */ /* 0x000fe20001000000 */
[----:B0-----:R-:W-:Y:S08]  /*28650*/  @!P1 BRA `(.L_x_6280) ;  /* 0x0000004c00dc9947 */ /* 0x001ff00003800000 */
.L_x_6463:
[----:B------:R-:W-:Y:S02]  /*28660*/  SEL R26, R26, RZ, P2 ;  /* 0x000000ff1a1a7207 */ /* 0x000fe40001000000 */
[----:B------:R-:W-:Y:S01]  /*28670*/  LOP3.LUT R2, R28, R3, RZ, 0x3c, !PT ;  /* 0x000000031c027212 */ /* 0x000fe200078e3cff */
[----:B------:R-:W-:Y:S06]  /*28680*/  @!P0 BRA `(.L_x_6281) ;  /* 0x0000000000048947 */ /* 0x000fec0003800000 */
[----:B------:R-:W-:Y:S01]  /*28690*/  BPT.TRAP 0x1 ;  /* 0x000000040000795c */ /* 0x000fe20000300000 */
.L_x_6281:
[----:B------:R-:W-:Y:S01]  /*286a0*/  IMAD R3, R26, 0x8, R7 ;  /* 0x000000081a037824 */ /* 0x000fe200078e0207 */
[----:B------:R-:W-:-:S04]  /*286b0*/  SHF.L.U32 R2, R2, 0x1f, RZ ;  /* 0x0000001f02027819 */ /* 0x000fc800000006ff */
[----:B------:R-:W2:Y:S02]  /*286c0*/  SYNCS.PHASECHK.TRANS64.TRYWAIT P1, [R3+URZ+0x30840], R2 ;  /* 0x03084002030075a7 */ /* 0x000ea4000802017f */
[----:B--2---:R-:W-:Y:S05]  /*286d0*/  @!P1 BRA `(.L_x_6282) ;  /* 0x0000004c00d09947 */ /* 0x004fea0003800000 */
.L_x_6464:
[----:B------:R-:W-:Y:S05]  /*286e0*/  @!P0 BRA `(.L_x_6283) ;  /* 0x0000000000048947 */ /* 0x000fea0003800000 */
[----:B------:R-:W-:Y:S01]  /*286f0*/  BPT.TRAP 0x1 ;  /* 0x000000040000795c */ /* 0x000fe20000300000 */
.L_x_6283:
[----:B------:R-:W3:Y:S02]  /*28700*/  SYNCS.PHASECHK.TRANS64.TRYWAIT P1, [R5+URZ+0x30860], R0 ;  /* 0x03086000050075a7 */ /* 0x000ee4000802017f */
[----:B---3--:R-:W-:Y:S05]  /*28710*/  @!P1 BRA `(.L_x_6284) ;  /* 0x0000004c00d49947 */ /* 0x008fea0003800000 */
.L_x_6465:
[----:B------:R-:W-:Y:S05]  /*28720*/  @!P0 BRA `(.L_x_6285) ;  /* 0x0000000000048947 */ /* 0x000fea0003800000 */
[----:B------:R-:W-:Y:S01]  /*28730*/  BPT.TRAP 0x1 ;  /* 0x000000040000795c */ /* 0x000fe20000300000 */
.L_x_6285:
[----:B----4-:R4:W0:Y:S02]  /*28740*/  SYNCS.PHASECHK.TRANS64.TRYWAIT P0, [R3+URZ+0x30860], R2 ;  /* 0x03086002030075a7 */ /* 0x010824000800017f */
[----:B0-----:R-:W-:Y:S05]  /*28750*/  @!P0 NANOSLEEP.SYNCS 0x989680 ;  /* 0x009896800000895d */ /* 0x001fea0003900000 */
[----:B------:R-:W0:Y:S02]  /*28760*/  @!P0 SYNCS.PHASECHK.TRANS64 P0, [R3+URZ+0x30860], R2 ;  /* 0x03086002030085a7 */ /* 0x000e24000800007f */
[----:B0-----:R-:W-:Y:S05]  /*28770*/  @!P0 BRA `(.L_x_6285) ;  /* 0xfffffffc00f08947 */ /* 0x001fea000383ffff */
.L_x_5914:
[----:B------:R-:W-:Y:S05]  /*28780*/  BSYNC B9 ;  /* 0x0000000000097941 */ /* 0x000fea0003800000 */
.L_x_5911:
[----:B------:R-:W-:Y:S05]  /*28790*/  EXIT ;  /* 0x000000000000794d */ /* 0x000fea0003800000 */
.L_x_5934:
[----:B0-----:R0:W1:Y:S02]  /*287a0*/  SYNCS.PHASECHK.TRANS64.TRYWAIT P5, [R86+URZ+0x30890], R87 ;  /* 0x03089057560075a7 */ /* 0x00106400080a017f */
[----:B-1----:R-:W-:Y:S05]  /*287b0*/  @!P5 NANOSLEEP.SYNCS 0x989680 ;  /* 0x009896800000d95d */ /* 0x002fea0003900000 */
[----:B------:R-:W1:Y:S02]  /*287c0*/  @!P5 SYNCS.PHASECHK.TRANS64 P5, [R86+URZ+0x30890], R87 ;  /* 0x030890575600d5a7 */ /* 0x000e6400080a007f */
[----:B-1----:R-:W-:Y:S05]  /*287d0*/  @!P5 BRA `(.L_x_5934) ;  /* 0xfffffffc00f0d947 */ /* 0x002fea000383ffff */
[----:B------:R-:W-:Y:S05]  /*287e0*/  BRA `(.L_x_6286) ;  /* 0xfffffdb000cc7947 */ /* 0x000fea000383ffff */
.L_x_5935:
        /* <DEDUP_REMOVED lines=8> */
.L_x_6288:
[----:B------:R-:W-:Y:S05]  /*28870*/  BSYNC B1 ;  /* 0x0000000000017941 */ /* 0x000fea0003800000 */
.L_x_6287:
        /* <DEDUP_REMOVED lines=8> */
.L_x_6289:
[----:B------:R-:W-:Y:S01]  /*28900*/  IMAD.MOV.U32 R11, RZ, RZ, R14 ;  /* 0x000000ffff0b7224 */ /* 0x000fe200078e000e */
[----:B------:R-:W-:Y:S06]  /*28910*/  BRA `(.L_x_6290) ;  /* 0xfffffdb000947947 */ /* 0x000fec000383ffff */
.L_x_5960:
        /* <DEDUP_REMOVED lines=8> */
.L_x_6292:
[----:B------:R-:W-:Y:S05]  /*289a0*/  BSYNC B1 ;  /* 0x0000000000017941 */ /* 0x000fea0003800000 */
.L_x_6291:
        /* <DEDUP_REMOVED lines=8> */
.L_x_6293:
[----:B------:R-:W-:Y:S01]  /*28a30*/  IMAD.MOV.U32 R117, RZ, RZ, R14 ;  /* 0x000000ffff757224 */ /* 0x000fe200078e000e */
[----:B------:R-:W-:Y:S06]  /*28a40*/  BRA `(.L_x_6294) ;  /* 0xfffffdc400fc7947 */ /* 0x000fec000383ffff */
.L_x_5990:
[----:B0-----:R0:W1:Y:S02]  /*28a50*/  SYNCS.PHASECHK.TRANS64.TRYWAIT P5, [R86+URZ+0x30890], R87 ;  /* 0x03089057560075a7 */ /* 0x00106400080a017f */
[----:B-1----:R-:W-:Y:S05]  /*28a60*/  @!P5 NANOSLEEP.SYNCS 0x989680 ;  /* 0x009896800000d95d */ /* 0x002fea0003900000 */
[----:B------:R-:W1:Y:S02]  /*28a70*/  @!P5 SYNCS.PHASECHK.TRANS64 P5, [R86+URZ+0x30890], R87 ;  /* 0x030890575600d5a7 */ /* 0x000e6400080a007f */
[----:B-1----:R-:W-:Y:S05]  /*28a80*/  @!P5 BRA `(.L_x_5990) ;  /* 0xfffffffc00f0d947 */ /* 0x002fea000383ffff */
[----:B------:R-:W-:Y:S05]  /*28a90*/  BRA `(.L_x_6295) ;  /* 0xfffffde800207947 */ /* 0x000fea000383ffff */
.L_x_5991:
        /* <DEDUP_REMOVED lines=8> */
.L_x_6297:
[----:B------:R-:W-:Y:S05]  /*28b20*/  BSYNC B1 ;  /* 0x0000000000017941 */ /* 0x000fea0003800000 */
.L_x_6296:
        /* <DEDUP_REMOVED lines=8> */
.L_x_6298:
[----:B------:R-:W-:Y:S01]  /*28bb0*/  IMAD.MOV.U32 R11, RZ, RZ, R14 ;  /* 0x000000ffff0b7224 */ /* 0x000fe200078e000e */
[----:B------:R-:W-:Y:S06]  /*28bc0*/  BRA `(.L_x_6299) ;  /* 0xfffffde400f07947 */ /* 0x000fec000383ffff */
.L_x_6004:
        /* <DEDUP_REMOVED lines=8> */
.L_x_6301:
[----:B------:R-:W-:Y:S05]  /*28c50*/  BSYNC B1 ;  /* 0x0000000000017941 */ /* 0x000fea0003800000 */
.L_x_6300:
        /* <DEDUP_REMOVED lines=8> */
.L_x_6302:
[----:B------:R-:W-:Y:S01]  /*28ce0*/  IMAD.MOV.U32 R117, RZ, RZ, R14 ;  /* 0x000000ffff757224 */ /* 0x000fe200078e000e */
[----:B------:R-:W-:Y:S06]  /*28cf0*/  BRA `(.L_x_6303) ;  /* 0xfffffdfc00a87947 */ /* 0x000fec000383ffff */
.L_x_6017:
[----:B0-----:R0:W1:Y:S02]  /*28d00*/  SYNCS.PHASECHK.TRANS64.TRYWAIT P3, [R86+URZ+0x30890], R87 ;  /* 0x03089057560075a7 */ /* 0x001064000806017f */
[----:B-1----:R-:W-:Y:S05]  /*28d10*/  @!P3 NANOSLEEP.SYNCS 0x989680 ;  /* 0x009896800000b95d */ /* 0x002fea0003900000 */
[----:B------:R-:W1:Y:S02]  /*28d20*/  @!P3 SYNCS.PHASECHK.TRANS64 P3, [R86+URZ+0x30890], R87 ;  /* 0x030890575600b5a7 */ /* 0x000e64000806007f */
[----:B-1----:R-:W-:Y:S05]  /*28d30*/  @!P3 BRA `(.L_x_6017) ;  /* 0xfffffffc00f0b947 */ /* 0x002fea000383ffff */
[----:B------:R-:W-:Y:S05]  /*28d40*/  BRA `(.L_x_6304) ;  /* 0xfffffe1400bc7947 */ /* 0x000fea000383ffff */
.L_x_6018:
        /* <DEDUP_REMOVED lines=8> */
.L_x_6306:
[----:B------:R-:W-:Y:S05]  /*28dd0*/  BSYNC B1 ;  /* 0x0000000000017941 */ /* 0x000fea0003800000 */
.L_x_6305:
        /* <DEDUP_REMOVED lines=8> */
.L_x_6307:
[----:B------:R-:W-:Y:S01]  /*28e60*/  IMAD.MOV.U32 R37, RZ, RZ, R14 ;  /* 0x000000ffff257224 */ /* 0x000fe200078e000e */
[----:B------:R-:W-:Y:S06]  /*28e70*/  BRA `(.L_x_6308) ;  /* 0xfffffe1400d87947 */ /* 0x000fec000383ffff */
.L_x_6021:
        /* <DEDUP_REMOVED lines=8> */
.L_x_6310:
[----:B------:R-:W-:Y:S05]  /*28f00*/  BSYNC B1 ;  /* 0x0000000000017941 */ /* 0x000fea0003800000 */
.L_x_6309:
        /* <DEDUP_REMOVED lines=8> */
.L_x_6311:
[----:B------:R-:W-:Y:S01]  /*28f90*/  IMAD.MOV.U32 R37, RZ, RZ, R14 ;  /* 0x000000ffff257224 */ /* 0x000fe200078e000e */
[----:B------:R-:W-:Y:S06]  /*28fa0*/  BRA `(.L_x_6312) ;  /* 0xfffffe1800347947 */ /* 0x000fec000383ffff */
.L_x_6025:
[----:B---3--:R3:W0:Y:S02]  /*28fb0*/  SYNCS.PHASECHK.TRANS64.TRYWAIT P2, [R86+URZ+0x308b0], R87 ;  /* 0x0308b057560075a7 */ /* 0x008624000804017f */
[----:B0-----:R-:W-:Y:S05]  /*28fc0*/  @!P2 NANOSLEEP.SYNCS 0x989680 ;  /* 0x009896800000a95d */ /* 0x001fea0003900000 */
[----:B------:R-:W0:Y:S02]  /*28fd0*/  @!P2 SYNCS.PHASECHK.TRANS64 P2, [R86+URZ+0x308b0], R87 ;  /* 0x0308b0575600a5a7 */ /* 0x000e24000804007f */
[----:B0-----:R-:W-:Y:S05]  /*28fe0*/  @!P2 BRA `(.L_x_6025) ;  /* 0xfffffffc00f0a947 */ /* 0x001fea000383ffff */
[----:B------:R-:W-:Y:S05]  /*28ff0*/  BRA `(.L_x_6313) ;  /* 0xfffffe1c000c7947 */ /* 0x000fea000383ffff */
.L_x_6045:
        /* <DEDUP_REMOVED lines=8> */
.L_x_6315:
[----:B------:R-:W-:Y:S05]  /*29080*/  BSYNC B1 ;  /* 0x0000000000017941 */ /* 0x000fea0003800000 */
.L_x_6314:
        /* <DEDUP_REMOVED lines=8> */
.L_x_6316:
[----:B------:R-:W-:Y:S02]  /*29110*/  IMAD.MOV.U32 R13, RZ, RZ, R63 ;  /* 0x000000ffff0d7224 */ /* 0x000fe400078e003f */
[----:B------:R-:W-:-:S07]  /*29120*/  IMAD.MOV.U32 R8, RZ, RZ, R14 ;  /* 0x000000ffff087224 */ /* 0x000fce00078e000e */
[----:B------:R-:W-:Y:S05]  /*29130*/  WARPSYNC.COLLECTIVE R15, `(.L_x_6317) ;  /* 0x000000000f087348 */ /* 0x000fea0003c00000 */
[----:B------:R0:W1:Y:S02]  /*29140*/  SHFL.IDX P6, R14, R13, R12, R11 ;  /* 0x0000000c0d0e7389 */ /* 0x00006400000c000b */
[----:B01----:R-:W-:Y:S01]  /*29150*/  ENDCOLLECTIVE ;  /* 0x000000000000791b */ /* 0x003fe20003800000 */
.L_x_6317:
[----:B------:R-:W-:Y:S02]  /*29160*/  IMAD.MOV.U32 R13, RZ, RZ, R62 ;  /* 0x000000ffff0d7224 */ /* 0x000fe400078e003e */
[----:B------:R-:W-:-:S07]  /*29170*/  IMAD.MOV.U32 R9, RZ, RZ, R14 ;  /* 0x000000ffff097224 */ /* 0x000fce00078e000e */
[----:B------:R-:W-:Y:S05]  /*29180*/  WARPSYNC.COLLECTIVE R15, `(.L_x_6318) ;  /* 0x000000000f087348 */ /* 0x000fea0003c00000 */
[----:B------:R0:W1:Y:S02]  /*29190*/  SHFL.IDX P6, R14, R13, R12, R11 ;  /* 0x0000000c0d0e7389 */ /* 0x00006400000c000b */
[----:B01----:R-:W-:Y:S01]  /*291a0*/  ENDCOLLECTIVE ;  /* 0x000000000000791b */ /* 0x003fe20003800000 */
.L_x_6318:
[----:B------:R-:W-:Y:S01]  /*291b0*/  IMAD.MOV.U32 R30, RZ, RZ, R14 ;  /* 0x000000ffff1e7224 */ /* 0x000fe200078e000e */
[----:B------:R-:W-:Y:S06]  /*291c0*/  BRA `(.L_x_6319) ;  /* 0xfffffe3000087947 */ /* 0x000fec000383ffff */
.L_x_6048:
[----:B------:R-:W-:Y:S01]  /*291d0*/  BSSY B1, `(.L_x_6320) ;  /* 0x0000008000017945 */ /* 0x000fe20003800000 */
[----:B------:R-:W-:Y:S02]  /*291e0*/  IMAD.MOV.U32 R13, RZ, RZ, R0 ;  /* 0x000000ffff0d7224 */ /* 0x000fe400078e0000 */
[----:B------:R-:W-:Y:S02]  /*291f0*/  IMAD.MOV.U32 R12, RZ, RZ, 0x1 ;  /* 0x00000001ff0c7424 */ /* 0x000fe400078e00ff */
[----:B------:R-:W-:Y:S02]  /*29200*/  IMAD.MOV.U32 R11, RZ, RZ, 0x1c1f ;  /* 0x00001c1fff0b7424 */ /* 0x000fe400078e00ff */
[----:B------:R-:W-:-:S07]  /*29210*/  IMAD.MOV.U32 R15, RZ, RZ, -0x1 ;  /* 0xffffffffff0f7424 */ /* 0x000fce00078e00ff */
[----:B0---4-:R-:W-:Y:S05]  /*29220*/  WARPSYNC.COLLECTIVE R15, `(.L_x_6321) ;  /* 0x000000000f087348 */ /* 0x011fea0003c00000 */
[----:B------:R1:W2:Y:S02]  /*29230*/  SHFL.IDX P6, R14, R13, R12, R11 ;  /* 0x0000000c0d0e7389 */ /* 0x0002a400000c000b */
[----:B012-4-:R-:W-:Y:S01]  /*29240*/  ENDCOLLECTIVE ;  /* 0x000000000000791b */ /* 0x017fe20003800000 */
.L_x_6321:
[----:B------:R-:W-:Y:S05]  /*29250*/  BSYNC B1 ;  /* 0x0000000000017941 */ /* 0x000fea0003800000 */
.L_x_6320:
        /* <DEDUP_REMOVED lines=8> */
.L_x_6322:
[----:B------:R-:W-:Y:S02]  /*292e0*/  IMAD.MOV.U32 R13, RZ, RZ, R63 ;  /* 0x000000ffff0d7224 */ /* 0x000fe400078e003f */
[----:B------:R-:W-:-:S07]  /*292f0*/  IMAD.MOV.U32 R65, RZ, RZ, R14 ;  /* 0x000000ffff417224 */ /* 0x000fce00078e000e */
[----:B------:R-:W-:Y:S05]  /*29300*/  WARPSYNC.COLLECTIVE R15, `(.L_x_6323) ;  /* 0x000000000f087348 */ /* 0x000fea0003c00000 */
[----:B------:R0:W1:Y:S02]  /*29310*/  SHFL.IDX P6, R14, R13, R12, R11 ;  /* 0x0000000c0d0e7389 */ /* 0x00006400000c000b */
[----:B01----:R-:W-:Y:S01]  /*29320*/  ENDCOLLECTIVE ;  /* 0x000000000000791b */ /* 0x003fe20003800000 */
.L_x_6323:
[----:B------:R-:W-:Y:S02]  /*29330*/  IMAD.MOV.U32 R13, RZ, RZ, R62 ;  /* 0x000000ffff0d7224 */ /* 0x000fe400078e003e */
[----:B------:R-:W-:-:S07]  /*29340*/  IMAD.MOV.U32 R63, RZ, RZ, R14 ;  /* 0x000000ffff3f7224 */ /* 0x000fce00078e000e */
[----:B------:R-:W-:Y:S05]  /*29350*/  WARPSYNC.COLLECTIVE R15, `(.L_x_6324) ;  /* 0x000000000f087348 */ /* 0x000fea0003c00000 */
[----:B------:R0:W1:Y:S02]  /*29360*/  SHFL.IDX P6, R14, R13, R12, R11 ;  /* 0x0000000c0d0e7389 */ /* 0x00006400000c000b */
[----:B01----:R-:W-:Y:S01]  /*29370*/  ENDCOLLECTIVE ;  /* 0x000000000000791b */ /* 0x003fe20003800000 */
.L_x_6324:
[----:B------:R-:W-:Y:S01]  /*29380*/  IMAD.MOV.U32 R62, RZ, RZ, R14 ;  /* 0x000000ffff3e7224 */ /* 0x000fe200078e000e */
[----:B------:R-:W-:Y:S06]  /*29390*/  BRA `(.L_x_6325) ;  /* 0xfffffe3400d47947 */ /* 0x000fec000383ffff */
.L_x_6052:
[----:B0-----:R0:W1:Y:S02]  /*293a0*/  SYNCS.PHASECHK.TRANS64.TRYWAIT P0, [R2+URZ+0x30800], R5 ;  /* 0x03080005020075a7 */ /* 0x001064000800017f */
[----:B-1----:R-:W-:Y:S05]  /*293b0*/  @!P0 NANOSLEEP.SYNCS 0x989680 ;  /* 0x009896800000895d */ /* 0x002fea0003900000 */
[----:B------:R-:W1:Y:S02]  /*293c0*/  @!P0 SYNCS.PHASECHK.TRANS64 P0, [R2+URZ+0x30800], R5 ;  /* 0x03080005020085a7 */ /* 0x000e64000800007f */
[----:B-1----:R-:W-:Y:S05]  /*293d0*/  @!P0 BRA `(.L_x_6052) ;  /* 0xfffffffc00f08947 */ /* 0x002fea000383ffff */
[----:B------:R-:W-:Y:S05]  /*293e0*/  BRA `(.L_x_6326) ;  /* 0xfffffe40001c7947 */ /* 0x000fea000383ffff */
.L_x_6076:
        /* <DEDUP_REMOVED lines=8> */
.L_x_6328:
[----:B------:R-:W-:Y:S05]  /*29470*/  BSYNC B1 ;  /* 0x0000000000017941 */ /* 0x000fea0003800000 */
.L_x_6327:
        /* <DEDUP_REMOVED lines=8> */
.L_x_6329:
[----:B------:R-:W-:Y:S02]  /*29500*/  IMAD.MOV.U32 R13, RZ, RZ, R61 ;  /* 0x000000ffff0d7224 */ /* 0x000fe400078e003d */
[----:B------:R-:W-:-:S07]  /*29510*/  IMAD.MOV.U32 R4, RZ, RZ, R14 ;  /* 0x000000ffff047224 */ /* 0x000fce00078e000e */
[----:B------:R-:W-:Y:S05]  /*29520*/  WARPSYNC.COLLECTIVE R15, `(.L_x_6330) ;  /* 0x000000000f087348 */ /* 0x000fea0003c00000 */
[----:B------:R0:W1:Y:S02]  /*29530*/  SHFL.IDX P6, R14, R13, R12, R11 ;  /* 0x0000000c0d0e7389 */ /* 0x00006400000c000b */
[----:B01----:R-:W-:Y:S01]  /*29540*/  ENDCOLLECTIVE ;  /* 0x000000000000791b */ /* 0x003fe20003800000 */
.L_x_6330:
[----:B------:R-:W-:Y:S02]  /*29550*/  IMAD.MOV.U32 R13, RZ, RZ, R3 ;  /* 0x000000ffff0d7224 */ /* 0x000fe400078e0003 */
[----:B------:R-:W-:-:S07]  /*29560*/  IMAD.MOV.U32 R7, RZ, RZ, R14 ;  /* 0x000000ffff077224 */ /* 0x000fce00078e000e */
[----:B------:R-:W-:Y:S05]  /*29570*/  WARPSYNC.COLLECTIVE R15, `(.L_x_6331) ;  /* 0x000000000f087348 */ /* 0x000fea0003c00000 */
[----:B------:R0:W1:Y:S02]  /*29580*/  SHFL.IDX P6, R14, R13, R12, R11 ;  /* 0x0000000c0d0e7389 */ /* 0x00006400000c000b */
[----:B01----:R-:W-:Y:S01]  /*29590*/  ENDCOLLECTIVE ;  /* 0x000000000000791b */ /* 0x003fe20003800000 */
.L_x_6331:
[----:B------:R-:W-:Y:S01]  /*295a0*/  IMAD.MOV.U32 R8, RZ, RZ, R14 ;  /* 0x000000ffff087224 */ /* 0x000fe200078e000e */
[----:B------:R-:W-:Y:S06]  /*295b0*/  BRA `(.L_x_6332) ;  /* 0xfffffe6400bc7947 */ /* 0x000fec000383ffff */
.L_x_6079:
        /* <DEDUP_REMOVED lines=8> */
.L_x_6334:
[----:B------:R-:W-:Y:S05]  /*29640*/  BSYNC B1 ;  /* 0x0000000000017941 */ /* 0x000fea0003800000 */
.L_x_6333:
        /* <DEDUP_REMOVED lines=8> */
.L_x_6335:
[----:B------:R-:W-:Y:S02]  /*296d0*/  IMAD.MOV.U32 R13, RZ, RZ, R61 ;  /* 0x000000ffff0d7224 */ /* 0x000fe400078e003d */
[----:B------:R-:W-:-:S07]  /*296e0*/  IMAD.MOV.U32 R20, RZ, RZ, R14 ;  /* 0x000000ffff147224 */ /* 0x000fce00078e000e */
[----:B------:R-:W-:Y:S05]  /*296f0*/  WARPSYNC.COLLECTIVE R15, `(.L_x_6336) ;  /* 0x000000000f087348 */ /* 0x000fea0003c00000 */
[----:B------:R0:W1:Y:S02]  /*29700*/  SHFL.IDX P6, R14, R13, R12, R11 ;  /* 0x0000000c0d0e7389 */ /* 0x00006400000c000b */
[----:B01----:R-:W-:Y:S01]  /*29710*/  ENDCOLLECTIVE ;  /* 0x000000000000791b */ /* 0x003fe20003800000 */
.L_x_6336:
[----:B------:R-:W-:Y:S02]  /*29720*/  IMAD.MOV.U32 R13, RZ, RZ, R3 ;  /* 0x000000ffff0d7224 */ /* 0x000fe400078e0003 */
[----:B------:R-:W-:-:S07]  /*29730*/  IMAD.MOV.U32 R61, RZ, RZ, R14 ;  /* 0x000000ffff3d7224 */ /* 0x000fce00078e000e */
[----:B------:R-:W-:Y:S05]  /*29740*/  WARPSYNC.COLLECTIVE R15, `(.L_x_6337) ;  /* 0x000000000f087348 */ /* 0x000fea0003c00000 */
[----:B------:R0:W1:Y:S02]  /*29750*/  SHFL.IDX P6, R14, R13, R12, R11 ;  /* 0x0000000c0d0e7389 */ /* 0x00006400000c000b */
[----:B01----:R-:W-:Y:S01]  /*29760*/  ENDCOLLECTIVE ;  /* 0x000000000000791b */ /* 0x003fe20003800000 */
.L_x_6337:
[----:B------:R-:W-:Y:S01]  /*29770*/  IMAD.MOV.U32 R62, RZ, RZ, R14 ;  /* 0x000000ffff3e7224 */ /* 0x000fe200078e000e */
[----:B------:R-:W-:Y:S06]  /*29780*/  BRA `(.L_x_6338) ;  /* 0xfffffe6800fc7947 */ /* 0x000fec000383ffff */
.L_x_6083:
[----:B0-----:R0:W1:Y:S02]  /*29790*/  SYNCS.PHASECHK.TRANS64.TRYWAIT P0, [R2+URZ+0x30800], R21 ;  /* 0x03080015020075a7 */ /* 0x001064000800017f */
[----:B-1----:R-:W-:Y:S05]  /*297a0*/  @!P0 NANOSLEEP.SYNCS 0x989680 ;  /* 0x009896800000895d */ /* 0x002fea0003900000 */
[----:B------:R-:W1:Y:S02]  /*297b0*/  @!P0 SYNCS.PHASECHK.TRANS64 P0, [R2+URZ+0x30800], R21 ;  /* 0x03080015020085a7 */ /* 0x000e64000800007f */
[----:B-1----:R-:W-:Y:S05]  /*297c0*/  @!P0 BRA `(.L_x_6083) ;  /* 0xfffffffc00f08947 */ /* 0x002fea000383ffff */
[----:B------:R-:W-:Y:S05]  /*297d0*/  BRA `(.L_x_6339) ;  /* 0xfffffe7000a07947 */ /* 0x000fea000383ffff */
.L_x_6097:
[----:B-1----:R1:W2:Y:S02]  /*297e0*/  SYNCS.PHASECHK.TRANS64.TRYWAIT P1, [R8+URZ+0x30830], R3 ;  /* 0x03083003080075a7 */ /* 0x0022a4000802017f */
[----:B--2---:R-:W-:Y:S05]  /*297f0*/  @!P1 NANOSLEEP.SYNCS 0x989680 ;  /* 0x009896800000995d */ /* 0x004fea0003900000 */
[----:B------:R-:W2:Y:S02]  /*29800*/  @!P1 SYNCS.PHASECHK.TRANS64 P1, [R8+URZ+0x30830], R3 ;  /* 0x03083003080095a7 */ /* 0x000ea4000802007f */
[----:B--2---:R-:W-:Y:S05]  /*29810*/  @!P1 BRA `(.L_x_6097) ;  /* 0xfffffffc00f09947 */ /* 0x004fea000383ffff */
[----:B------:R-:W-:Y:S05]  /*29820*/  BRA `(.L_x_6096) ;  /* 0xfffffe9c00c47947 */ /* 0x000fea000383ffff */
.L_x_6105:
[----:B-1----:R1:W2:Y:S02]  /*29830*/  SYNCS.PHASECHK.TRANS64.TRYWAIT P1, [R0+URZ+0x30830], R3 ;  /* 0x03083003000075a7 */ /* 0x0022a4000802017f */
[----:B--2---:R-:W-:Y:S05]  /*29840*/  @!P1 NANOSLEEP.SYNCS 0x989680 ;  /* 0x009896800000995d */ /* 0x004fea0003900000 */
[----:B------:R-:W2:Y:S02]  /*29850*/  @!P1 SYNCS.PHASECHK.TRANS64 P1, [R0+URZ+0x30830], R3 ;  /* 0x03083003000095a7 */ /* 0x000ea4000802007f */
[----:B--2---:R-:W-:Y:S05]  /*29860*/  @!P1 BRA `(.L_x_6105) ;  /* 0xfffffffc00f09947 */ /* 0x004fea000383ffff */
[----:B------:R-:W-:Y:S05]  /*29870*/  BRA `(.L_x_6104) ;  /* 0xfffffec800507947 */ /* 0x000fea000383ffff */
.L_x_6110:
[----:B-1----:R1:W2:Y:S02]  /*29880*/  SYNCS.PHASECHK.TRANS64.TRYWAIT P1, [R13+URZ+0x30850], R3 ;  /* 0x030850030d0075a7 */ /* 0x0022a4000802017f */
[----:B--2---:R-:W-:Y:S05]  /*29890*/  @!P1 NANOSLEEP.SYNCS 0x989680 ;  /* 0x009896800000995d */ /* 0x004fea0003900000 */
[----:B------:R-:W2:Y:S02]  /*298a0*/  @!P1 SYNCS.PHASECHK.TRANS64 P1, [R13+URZ+0x30850], R3 ;  /* 0x030850030d0095a7 */ /* 0x000ea4000802007f */
[----:B--2---:R-:W-:Y:S05]  /*298b0*/  @!P1 BRA `(.L_x_6110) ;  /* 0xfffffffc00f09947 */ /* 0x004fea000383ffff */
[----:B------:R-:W-:Y:S05]  /*298c0*/  BRA `(.L_x_6109) ;  /* 0xfffffed400f47947 */ /* 0x000fea000383ffff */
.L_x_6120:
[----:B-1----:R1:W2:Y:S02]  /*298d0*/  SYNCS.PHASECHK.TRANS64.TRYWAIT P1, [R3+URZ+0x30830], R4 ;  /* 0x03083004030075a7 */ /* 0x0022a4000802017f */
[----:B--2---:R-:W-:Y:S05]  /*298e0*/  @!P1 NANOSLEEP.SYNCS 0x989680 ;  /* 0x009896800000995d */ /* 0x004fea0003900000 */
[----:B------:R-:W2:Y:S02]  /*298f0*/  @!P1 SYNCS.PHASECHK.TRANS64 P1, [R3+URZ+0x30830], R4 ;  /* 0x03083004030095a7 */ /* 0x000ea4000802007f */
[----:B--2---:R-:W-:Y:S05]  /*29900*/  @!P1 BRA `(.L_x_6120) ;  /* 0xfffffffc00f09947 */ /* 0x004fea000383ffff */
[----:B------:R-:W-:Y:S05]  /*29910*/  BRA `(.L_x_6119) ;  /* 0xfffffef8004c7947 */ /* 0x000fea000383ffff */
.L_x_6125:
[----:B-1----:R1:W2:Y:S02]  /*29920*/  SYNCS.PHASECHK.TRANS64.TRYWAIT P1, [R13+URZ+0x30850], R3 ;  /* 0x030850030d0075a7 */ /* 0x0022a4000802017f */
[----:B--2---:R-:W-:Y:S05]  /*29930*/  @!P1 NANOSLEEP.SYNCS 0x989680 ;  /* 0x009896800000995d */ /* 0x004fea0003900000 */
[----:B------:R-:W2:Y:S02]  /*29940*/  @!P1 SYNCS.PHASECHK.TRANS64 P1, [R13+URZ+0x30850], R3 ;  /* 0x030850030d0095a7 */ /* 0x000ea4000802007f */
[----:B--2---:R-:W-:Y:S05]  /*29950*/  @!P1 BRA `(.L_x_6125) ;  /* 0xfffffffc00f09947 */ /* 0x004fea000383ffff */
[----:B------:R-:W-:Y:S05]  /*29960*/  BRA `(.L_x_6124) ;  /* 0xffffff0400f07947 */ /* 0x000fea000383ffff */
.L_x_6133:
[----:B-1----:R1:W2:Y:S02]  /*29970*/  SYNCS.PHASECHK.TRANS64.TRYWAIT P1, [R10+URZ+0x30850], R5 ;  /* 0x030850050a0075a7 */ /* 0x0022a4000802017f */
[----:B--2---:R-:W-:Y:S05]  /*29980*/  @!P1 NANOSLEEP.SYNCS 0x989680 ;  /* 0x009896800000995d */ /* 0x004fea0003900000 */
[----:B------:R-:W2:Y:S02]  /*29990*/  @!P1 SYNCS.PHASECHK.TRANS64 P1, [R10+URZ+0x30850], R5 ;  /* 0x030850050a0095a7 */ /* 0x000ea4000802007f */
[----:B--2---:R-:W-:Y:S05]  /*299a0*/  @!P1 BRA `(.L_x_6133) ;  /* 0xfffffffc00f09947 */ /* 0x004fea000383ffff */
[----:B------:R-:W-:Y:S05]  /*299b0*/  BRA `(.L_x_6132) ;  /* 0xffffff2400cc7947 */ /* 0x000fea000383ffff */
.L_x_6175:
[----:B-1----:R-:W0:Y:S01]  /*299c0*/  S2R R11, SR_TID.X ;  /* 0x00000000000b7919 */ /* 0x002e220000002100 */
[----:B------:R-:W-:Y:S01]  /*299d0*/  BSSY B1, `(.L_x_6340) ;  /* 0x000000a000017945 */ /* 0x000fe20003800000 */
[----:B------:R-:W-:Y:S02]  /*299e0*/  IMAD.MOV.U32 R12, RZ, RZ, RZ ;  /* 0x000000ffff0c7224 */ /* 0x000fe400078e00ff */
[----:B------:R-:W-:Y:S01]  /*299f0*/  IMAD.MOV.U32 R15, RZ, RZ, -0x1 ;  /* 0xffffffffff0f7424 */ /* 0x000fe200078e00ff */
[----:B0-----:R-:W-:-:S04]  /*29a00*/  SHF.R.U32.HI R11, RZ, 0x5, R11 ;  /* 0x00000005ff0b7819 */ /* 0x001fc8000001160b */
[----:B------:R-:W-:-:S05]  /*29a10*/  LOP3.LUT R11, R11, 0x3, RZ, 0xc0, !PT ;  /* 0x000000030b0b7812 */ /* 0x000fca00078ec0ff */
[----:B------:R-:W-:Y:S02]  /*29a20*/  IMAD.MOV.U32 R13, RZ, RZ, R11 ;  /* 0x000000ffff0d7224 */ /* 0x000fe400078e000b */
[----:B------:R-:W-:-:S07]  /*29a30*/  IMAD.MOV.U32 R11, RZ, RZ, 0x1f ;  /* 0x0000001fff0b7424 */ /* 0x000fce00078e00ff */
[----:B------:R-:W-:Y:S05]  /*29a40*/  WARPSYNC.COLLECTIVE R15, `(.L_x_6341) ;  /* 0x000000000f087348 */ /* 0x000fea0003c00000 */
[----:B------:R0:W1:Y:S02]  /*29a50*/  SHFL.IDX P6, R14, R13, R12, R11 ;  /* 0x0000000c0d0e7389 */ /* 0x00006400000c000b */
[----:B01----:R-:W-:Y:S01]  /*29a60*/  ENDCOLLECTIVE ;  /* 0x000000000000791b */ /* 0x003fe20003800000 */
.L_x_6341:
[----:B------:R-:W-:Y:S05]  /*29a70*/  BSYNC B1 ;  /* 0x0000000000017941 */ /* 0x000fea0003800000 */
.L_x_6340:
[----:B------:R-:W-:Y:S05]  /*29a80*/  BRA `(.L_x_6342) ;  /* 0xffffff8800c87947 */ /* 0x000fea000383ffff */
.L_x_6177:
[----:B------:R-:W-:Y:S01]  /*29a90*/  BSSY B1, `(.L_x_6343) ;  /* 0x0000006000017945 */ /* 0x000fe20003800000 */
[----:B------:R-:W-:-:S07]  /*29aa0*/  IMAD.MOV.U32 R15, RZ, RZ, -0x1 ;  /* 0xffffffffff0f7424 */ /* 0x000fce00078e00ff */
[----:B01----:R-:W-:Y:S05]  /*29ab0*/  WARPSYNC.COLLECTIVE R15, `(.L_x_6344) ;  /* 0x000000000f0c7348 */ /* 0x003fea0003c00000 */
[----:B------:R-:W-:Y:S02]  /*29ac0*/  ELECT P6, UR62, PT ;  /* 0x00000000003e782f */ /* 0x000fe400038c0000 */
[----:B------:R-:W-:Y:S01]  /*29ad0*/  MOV R14, UR62 ;  /* 0x0000003e000e7c02 */ /* 0x000fe20008000f00 */
[----:B01----:R-:W-:Y:S10]  /*29ae0*/  ENDCOLLECTIVE ;  /* 0x000000000000791b */ /* 0x003ff40003800000 */
.L_x_6344:
[----:B------:R-:W-:Y:S05]  /*29af0*/  BSYNC B1 ;  /* 0x0000000000017941 */ /* 0x000fea0003800000 */
.L_x_6343:
[----:B------:R-:W-:Y:S05]  /*29b00*/  BRA `(.L_x_6176) ;  /* 0xffffff8800c07947 */ /* 0x000fea000383ffff */
.L_x_6179:
[----:B0-----:R0:W2:Y:S02]  /*29b10*/  SYNCS.PHASECHK.TRANS64.TRYWAIT P0, [R22+URZ+0x30820], R8 ;  /* 0x03082008160075a7 */ /* 0x0010a4000800017f */
[----:B--2---:R-:W-:Y:S05]  /*29b20*/  @!P0 NANOSLEEP.SYNCS 0x989680 ;  /* 0x009896800000895d */ /* 0x004fea0003900000 */
[----:B------:R-:W2:Y:S02]  /*29b30*/  @!P0 SYNCS.PHASECHK.TRANS64 P0, [R22+URZ+0x30820], R8 ;  /* 0x03082008160085a7 */ /* 0x000ea4000800007f */
[----:B--2---:R-:W-:Y:S05]  /*29b40*/  @!P0 BRA `(.L_x_6179) ;  /* 0xfffffffc00f08947 */ /* 0x004fea000383ffff */
[----:B------:R-:W-:Y:S05]  /*29b50*/  BRA `(.L_x_6345) ;  /* 0xffffff8800d07947 */ /* 0x000fea000383ffff */
.L_x_6183:
[----:B-1----:R1:W2:Y:S02]  /*29b60*/  SYNCS.PHASECHK.TRANS64.TRYWAIT P0, [R12+URZ+0x308a0], R11 ;  /* 0x0308a00b0c0075a7 */ /* 0x0022a4000800017f */
[----:B--2---:R-:W-:Y:S05]  /*29b70*/  @!P0 NANOSLEEP.SYNCS 0x989680 ;  /* 0x009896800000895d */ /* 0x004fea0003900000 */
[----:B------:R-:W2:Y:S02]  /*29b80*/  @!P0 SYNCS.PHASECHK.TRANS64 P0, [R12+URZ+0x308a0], R11 ;  /* 0x0308a00b0c0085a7 */ /* 0x000ea4000800007f */
[----:B--2---:R-:W-:Y:S05]  /*29b90*/  @!P0 BRA `(.L_x_6183) ;  /* 0xfffffffc00f08947 */ /* 0x004fea000383ffff */
[----:B------:R-:W-:Y:S05]  /*29ba0*/  BRA `(.L_x_6346) ;  /* 0xffffff8800e87947 */ /* 0x000fea000383ffff */
.L_x_6190:
[----:B0-----:R0:W2:Y:S02]  /*29bb0*/  SYNCS.PHASECHK.TRANS64.TRYWAIT P0, [R12+URZ+0x308c0], R11 ;  /* 0x0308c00b0c0075a7 */ /* 0x0010a4000800017f */
[----:B--2---:R-:W-:Y:S05]  /*29bc0*/  @!P0 NANOSLEEP.SYNCS 0x989680 ;  /* 0x009896800000895d */ /* 0x004fea0003900000 */
[----:B------:R-:W2:Y:S02]  /*29bd0*/  @!P0 SYNCS.PHASECHK.TRANS64 P0, [R12+URZ+0x308c0], R11 ;  /* 0x0308c00b0c0085a7 */ /* 0x000ea4000800007f */
[----:B--2---:R-:W-:Y:S05]  /*29be0*/  @!P0 BRA `(.L_x_6190) ;  /* 0xfffffffc00f08947 */ /* 0x004fea000383ffff */
[----:B------:R-:W-:Y:S05]  /*29bf0*/  BRA `(.L_x_6347) ;  /* 0xffffff8c00e47947 */ /* 0x000fea000383ffff */
.L_x_6199:
[----:B-1----:R1:W2:Y:S02]  /*29c00*/  SYNCS.PHASECHK.TRANS64.TRYWAIT P1, [R11+URZ+0x308a0], R10 ;  /* 0x0308a00a0b0075a7 */ /* 0x0022a4000802017f */
[----:B--2---:R-:W-:Y:S05]  /*29c10*/  @!P1 NANOSLEEP.SYNCS 0x989680 ;  /* 0x009896800000995d */ /* 0x004fea0003900000 */
[----:B------:R-:W2:Y:S02]  /*29c20*/  @!P1 SYNCS.PHASECHK.TRANS64 P1, [R11+URZ+0x308a0], R10 ;  /* 0x0308a00a0b0095a7 */ /* 0x000ea4000802007f */
[----:B--2---:R-:W-:Y:S05]  /*29c30*/  @!P1 BRA `(.L_x_6199) ;  /* 0xfffffffc00f09947 */ /* 0x004fea000383ffff */
[----:B------:R-:W-:Y:S05]  /*29c40*/  BRA `(.L_x_6348) ;  /* 0xffffff94001c7947 */ /* 0x000fea000383ffff */
.L_x_6206:
[----:B0-----:R0:W2:Y:S02]  /*29c50*/  SYNCS.PHASECHK.TRANS64.TRYWAIT P1, [R11+URZ+0x308c0], R10 ;  /* 0x0308c00a0b0075a7 */ /* 0x0010a4000802017f */
[----:B--2---:R-:W-:Y:S05]  /*29c60*/  @!P1 NANOSLEEP.SYNCS 0x989680 ;  /* 0x009896800000995d */ /* 0x004fea0003900000 */
[----:B------:R-:W2:Y:S02]  /*29c70*/  @!P1 SYNCS.PHASECHK.TRANS64 P1, [R11+URZ+0x308c0], R10 ;  /* 0x0308c00a0b0095a7 */ /* 0x000ea4000802007f */
[----:B--2---:R-:W-:Y:S05]  /*29c80*/  @!P1 BRA `(.L_x_6206) ;  /* 0xfffffffc00f09947 */ /* 0x004fea000383ffff */
[----:B------:R-:W-:Y:S05]  /*29c90*/  BRA `(.L_x_6349) ;  /* 0xffffff9800147947 */ /* 0x000fea000383ffff */
.L_x_6223:
[----:B0-----:R-:W0:Y:S01]  /*29ca0*/  S2R R8, SR_TID.X ;  /* 0x0000000000087919 */ /* 0x001e220000002100 */
        /* <DEDUP_REMOVED lines=10> */
.L_x_6351:
[----:B------:R-:W-:Y:S05]  /*29d50*/  BSYNC B0 ;  /* 0x0000000000007941 */ /* 0x000fea0003800000 */
.L_x_6350:
[----:B------:R-:W-:Y:S05]  /*29d60*/  BRA `(.L_x_6352) ;  /* 0xffffffa400fc7947 */ /* 0x000fea000383ffff */
.L_x_6226:
[----:B0-----:R0:W1:Y:S02]  /*29d70*/  SYNCS.PHASECHK.TRANS64.TRYWAIT P0, [R7+URZ+0x30840], R2 ;  /* 0x03084002070075a7 */ /* 0x001064000800017f */
[----:B-1----:R-:W-:Y:S05]  /*29d80*/  @!P0 NANOSLEEP.SYNCS 0x989680 ;  /* 0x009896800000895d */ /* 0x002fea0003900000 */
[----:B------:R-:W1:Y:S02]  /*29d90*/  @!P0 SYNCS.PHASECHK.TRANS64 P0, [R7+URZ+0x30840], R2 ;  /* 0x03084002070085a7 */ /* 0x000e64000800007f */
[----:B-1----:R-:W-:Y:S05]  /*29da0*/  @!P0 BRA `(.L_x_6226) ;  /* 0xfffffffc00f08947 */ /* 0x002fea000383ffff */
[----:B------:R-:W-:Y:S05]  /*29db0*/  BRA `(.L_x_6353) ;  /* 0xffffffa8004c7947 */ /* 0x000fea000383ffff */
.L_x_6227:
        /* <DEDUP_REMOVED lines=8> */
.L_x_6355:
[----:B------:R-:W-:Y:S05]  /*29e40*/  BSYNC B0 ;  /* 0x0000000000007941 */ /* 0x000fea0003800000 */
.L_x_6354:
        /* <DEDUP_REMOVED lines=9> */
.L_x_6356:
[----:B------:R-:W-:Y:S02]  /*29ee0*/  IMAD.MOV.U32 R13, RZ, RZ, R0 ;  /* 0x000000ffff0d7224 */ /* 0x000fe400078e0000 */
[----:B------:R-:W-:Y:S02]  /*29ef0*/  IMAD.MOV.U32 R12, RZ, RZ, 0x1 ;  /* 0x00000001ff0c7424 */ /* 0x000fe400078e00ff */
[----:B------:R-:W-:-:S07]  /*29f00*/  IMAD.MOV.U32 R3, RZ, RZ, R14 ;  /* 0x000000ffff037224 */ /* 0x000fce00078e000e */
[----:B------:R-:W-:Y:S05]  /*29f10*/  WARPSYNC.COLLECTIVE R15, `(.L_x_6357) ;  /* 0x000000000f087348 */ /* 0x000fea0003c00000 */
[----:B------:R0:W1:Y:S02]  /*29f20*/  SHFL.IDX P6, R14, R13, R12, R11 ;  /* 0x0000000c0d0e7389 */ /* 0x00006400000c000b */
[----:B01----:R-:W-:Y:S01]  /*29f30*/  ENDCOLLECTIVE ;  /* 0x000000000000791b */ /* 0x003fe20003800000 */
.L_x_6357:
        /* <DEDUP_REMOVED lines=17> */
.L_x_6358:
[----:B------:R-:W-:Y:S02]  /*2a050*/  @P1 IMAD R8, R5, 0x2, R22 ;  /* 0x0000000205081824 */ /* 0x000fe400078e0216 */
[----:B------:R-:W-:Y:S02]  /*2a060*/  IMAD.MOV.U32 R13, RZ, RZ, R0 ;  /* 0x000000ffff0d7224 */ /* 0x000fe400078e0000 */
[----:B------:R-:W-:Y:S02]  /*2a070*/  IMAD.MOV.U32 R12, RZ, RZ, 0x2 ;  /* 0x00000002ff0c7424 */ /* 0x000fe400078e00ff */
[----:B------:R-:W-:-:S07]  /*2a080*/  IMAD.MOV.U32 R3, RZ, RZ, R14 ;  /* 0x000000ffff037224 */ /* 0x000fce00078e000e */
[----:B------:R-:W-:Y:S05]  /*2a090*/  WARPSYNC.COLLECTIVE R15, `(.L_x_6359) ;  /* 0x000000000f087348 */ /* 0x000fea0003c00000 */
[----:B------:R0:W1:Y:S02]  /*2a0a0*/  SHFL.IDX P6, R14, R13, R12, R11 ;  /* 0x0000000c0d0e7389 */ /* 0x00006400000c000b */
[----:B01----:R-:W-:Y:S01]  /*2a0b0*/  ENDCOLLECTIVE ;  /* 0x000000000000791b */ /* 0x003fe20003800000 */
.L_x_6359:
        /* <DEDUP_REMOVED lines=17> */
.L_x_6360:
[----:B------:R-:W-:Y:S02]  /*2a1d0*/  @P1 IMAD R8, R5, 0x2, R22 ;  /* 0x0000000205081824 */ /* 0x000fe400078e0216 */
[----:B------:R-:W-:Y:S02]  /*2a1e0*/  IMAD.MOV.U32 R13, RZ, RZ, R0 ;  /* 0x000000ffff0d7224 */ /* 0x000fe400078e0000 */
[----:B------:R-:W-:Y:S02]  /*2a1f0*/  IMAD.MOV.U32 R12, RZ, RZ, 0x3 ;  /* 0x00000003ff0c7424 */ /* 0x000fe400078e00ff */
[----:B------:R-:W-:-:S07]  /*2a200*/  IMAD.MOV.U32 R3, RZ, RZ, R14 ;  /* 0x000000ffff037224 */ /* 0x000fce00078e000e */
[----:B------:R-:W-:Y:S05]  /*2a210*/  WARPSYNC.COLLECTIVE R15, `(.L_x_6361) ;  /* 0x000000000f087348 */ /* 0x000fea0003c00000 */
[----:B------:R0:W1:Y:S02]  /*2a220*/  SHFL.IDX P6, R14, R13, R12, R11 ;  /* 0x0000000c0d0e7389 */ /* 0x00006400000c000b */
[----:B01----:R-:W-:Y:S01]  /*2a230*/  ENDCOLLECTIVE ;  /* 0x000000000000791b */ /* 0x003fe20003800000 */
.L_x_6361:
        /* <DEDUP_REMOVED lines=17> */
.L_x_6362:
[----:B------:R-:W-:Y:S02]  /*2a350*/  @P1 IMAD R8, R5, 0x2, R22 ;  /* 0x0000000205081824 */ /* 0x000fe400078e0216 */
[----:B------:R-:W-:Y:S02]  /*2a360*/  IMAD.MOV.U32 R13, RZ, RZ, R0 ;  /* 0x000000ffff0d7224 */ /* 0x000fe400078e0000 */
[----:B------:R-:W-:Y:S02]  /*2a370*/  IMAD.MOV.U32 R12, RZ, RZ, 0x4 ;  /* 0x00000004ff0c7424 */ /* 0x000fe400078e00ff */
[----:B------:R-:W-:-:S07]  /*2a380*/  IMAD.MOV.U32 R3, RZ, RZ, R14 ;  /* 0x000000ffff037224 */ /* 0x000fce00078e000e */
[----:B------:R-:W-:Y:S05]  /*2a390*/  WARPSYNC.COLLECTIVE R15, `(.L_x_6363) ;  /* 0x000000000f087348 */ /* 0x000fea0003c00000 */
[----:B------:R0:W1:Y:S02]  /*2a3a0*/  SHFL.IDX P6, R14, R13, R12, R11 ;  /* 0x0000000c0d0e7389 */ /* 0x00006400000c000b */
[----:B01----:R-:W-:Y:S01]  /*2a3b0*/  ENDCOLLECTIVE ;  /* 0x000000000000791b */ /* 0x003fe20003800000 */
.L_x_6363:
        /* <DEDUP_REMOVED lines=17> */
.L_x_6364:
[----:B------:R-:W-:Y:S02]  /*2a4d0*/  @P1 IMAD R8, R5, 0x2, R22 ;  /* 0x0000000205081824 */ /* 0x000fe400078e0216 */
[----:B------:R-:W-:Y:S02]  /*2a4e0*/  IMAD.MOV.U32 R13, RZ, RZ, R0 ;  /* 0x000000ffff0d7224 */ /* 0x000fe400078e0000 */
[----:B------:R-:W-:Y:S02]  /*2a4f0*/  IMAD.MOV.U32 R12, RZ, RZ, 0x5 ;  /* 0x00000005ff0c7424 */ /* 0x000fe400078e00ff */
[----:B------:R-:W-:-:S07]  /*2a500*/  IMAD.MOV.U32 R3, RZ, RZ, R14 ;  /* 0x000000ffff037224 */ /* 0x000fce00078e000e */
[----:B------:R-:W-:Y:S05]  /*2a510*/  WARPSYNC.COLLECTIVE R15, `(.L_x_6365) ;  /* 0x000000000f087348 */ /* 0x000fea0003c00000 */
[----:B------:R0:W1:Y:S02]  /*2a520*/  SHFL.IDX P6, R14, R13, R12, R11 ;  /* 0x0000000c0d0e7389 */ /* 0x00006400000c000b */
[----:B01----:R-:W-:Y:S01]  /*2a530*/  ENDCOLLECTIVE ;  /* 0x000000000000791b */ /* 0x003fe20003800000 */
.L_x_6365:
        /* <DEDUP_REMOVED lines=10> */
.L_x_6366:
        /* <DEDUP_REMOVED lines=8> */
.L_x_6232:
        /* <DEDUP_REMOVED lines=9> */
.L_x_6368:
[C---:B------:R-:W-:Y:S01]  /*2a6f0*/  VIADD R6, R17.reuse, 0x10 ;  /* 0x0000001011067836 */ /* 0x040fe20000000000 */
[----:B------:R-:W-:Y:S01]  /*2a700*/  ISETP.GE.AND P1, PT, R17, R5, PT ;  /* 0x000000051100720c */ /* 0x000fe20003f26270 */
[----:B------:R-:W-:Y:S02]  /*2a710*/  IMAD.MOV.U32 R13, RZ, RZ, R0 ;  /* 0x000000ffff0d7224 */ /* 0x000fe400078e0000 */
[----:B------:R-:W-:-:S10]  /*2a720*/  IMAD.MOV.U32 R2, RZ, RZ, R14 ;  /* 0x000000ffff027224 */ /* 0x000fd400078e000e */
[----:B------:R-:W-:Y:S05]  /*2a730*/  WARPSYNC.COLLECTIVE R15, `(.L_x_6369) ;  /* 0x000000000f087348 */ /* 0x000fea0003c00000 */
[----:B------:R0:W1:Y:S02]  /*2a740*/  SHFL.IDX P6, R14, R13, R12, R11 ;  /* 0x0000000c0d0e7389 */ /* 0x00006400000c000b */
[----:B01----:R-:W-:Y:S01]  /*2a750*/  ENDCOLLECTIVE ;  /* 0x000000000000791b */ /* 0x003fe20003800000 */
.L_x_6369:
        /* <DEDUP_REMOVED lines=8> */
.L_x_6370:
        /* <DEDUP_REMOVED lines=13> */
.L_x_6371:
        /* <DEDUP_REMOVED lines=8> */
.L_x_6372:
        /* <DEDUP_REMOVED lines=14> */
.L_x_6373:
        /* <DEDUP_REMOVED lines=8> */
.L_x_6374:
        /* <DEDUP_REMOVED lines=14> */
.L_x_6375:
        /* <DEDUP_REMOVED lines=8> */
.L_x_6376:
        /* <DEDUP_REMOVED lines=14> */
.L_x_6377:
        /* <DEDUP_REMOVED lines=8> */
.L_x_6378:
        /* <DEDUP_REMOVED lines=14> */
.L_x_6379:
        /* <DEDUP_REMOVED lines=8> */
.L_x_6380:
        /* <DEDUP_REMOVED lines=13> */
.L_x_6381:
        /* <DEDUP_REMOVED lines=8> */
.L_x_6382:
        /* <DEDUP_REMOVED lines=12> */
.L_x_6383:
[----:B------:R-:W-:Y:S05]  /*2b0c0*/  BRA `(.L_x_6384) ;  /* 0xffffffa400fc7947 */ /* 0x000fea000383ffff */
.L_x_6237:
[----:B0-----:R0:W1:Y:S02]  /*2b0d0*/  SYNCS.PHASECHK.TRANS64.TRYWAIT P0, [R22+URZ+0x30820], R3 ;  /* 0x03082003160075a7 */ /* 0x001064000800017f */
[----:B-1----:R-:W-:Y:S05]  /*2b0e0*/  @!P0 NANOSLEEP.SYNCS 0x989680 ;  /* 0x009896800000895d */ /* 0x002fea0003900000 */
[----:B------:R-:W1:Y:S02]  /*2b0f0*/  @!P0 SYNCS.PHASECHK.TRANS64 P0, [R22+URZ+0x30820], R3 ;  /* 0x03082003160085a7 */ /* 0x000e64000800007f */
[----:B-1----:R-:W-:Y:S05]  /*2b100*/  @!P0 BRA `(.L_x_6237) ;  /* 0xfffffffc00f08947 */ /* 0x002fea000383ffff */
[----:B------:R-:W-:Y:S05]  /*2b110*/  BRA `(.L_x_6385) ;  /* 0xffffffa800747947 */ /* 0x000fea000383ffff */
.L_x_6242:
[----:B0-----:R0:W1:Y:S02]  /*2b120*/  SYNCS.PHASECHK.TRANS64.TRYWAIT P0, [R7+URZ+0x30840], R2 ;  /* 0x03084002070075a7 */ /* 0x001064000800017f */
[----:B-1----:R-:W-:Y:S05]  /*2b130*/  @!P0 NANOSLEEP.SYNCS 0x989680 ;  /* 0x009896800000895d */ /* 0x002fea0003900000 */
[----:B------:R-:W1:Y:S02]  /*2b140*/  @!P0 SYNCS.PHASECHK.TRANS64 P0, [R7+URZ+0x30840], R2 ;  /* 0x03084002070085a7 */ /* 0x000e64000800007f */
[----:B-1----:R-:W-:Y:S05]  /*2b150*/  @!P0 BRA `(.L_x_6242) ;  /* 0xfffffffc00f08947 */ /* 0x002fea000383ffff */
[----:B------:R-:W-:Y:S05]  /*2b160*/  BRA `(.L_x_6386) ;  /* 0xffffffac00507947 */ /* 0x000fea000383ffff */
.L_x_6243:
        /* <DEDUP_REMOVED lines=8> */
.L_x_6388:
[----:B------:R-:W-:Y:S05]  /*2b1f0*/  BSYNC B1 ;  /* 0x0000000000017941 */ /* 0x000fea0003800000 */
.L_x_6387:
        /* <DEDUP_REMOVED lines=11> */
.L_x_6389:
[----:B------:R-:W-:Y:S02]  /*2b2b0*/  IMAD R5, R5, 0x2, R22 ;  /* 0x0000000205057824 */ /* 0x000fe400078e0216 */
[----:B------:R-:W-:Y:S02]  /*2b2c0*/  IMAD.MOV.U32 R13, RZ, RZ, R6 ;  /* 0x000000ffff0d7224 */ /* 0x000fe400078e0006 */
[----:B------:R-:W-:Y:S02]  /*2b2d0*/  IMAD.MOV.U32 R12, RZ, RZ, 0x1 ;  /* 0x00000001ff0c7424 */ /* 0x000fe400078e00ff */
[----:B------:R-:W-:-:S07]  /*2b2e0*/  IMAD.MOV.U32 R2, RZ, RZ, R14 ;  /* 0x000000ffff027224 */ /* 0x000fce00078e000e */
[----:B------:R-:W-:Y:S05]  /*2b2f0*/  WARPSYNC.COLLECTIVE R15, `(.L_x_6390) ;  /* 0x000000000f087348 */ /* 0x000fea0003c00000 */
[----:B------:R0:W1:Y:S02]  /*2b300*/  SHFL.IDX P6, R14, R13, R12, R11 ;  /* 0x0000000c0d0e7389 */ /* 0x00006400000c000b */
[----:B01----:R-:W-:Y:S01]  /*2b310*/  ENDCOLLECTIVE ;  /* 0x000000000000791b */ /* 0x003fe20003800000 */
.L_x_6390:
        /* <DEDUP_REMOVED lines=17> */
.L_x_6391:
[----:B------:R-:W-:Y:S02]  /*2b430*/  IMAD.MOV.U32 R13, RZ, RZ, R6 ;  /* 0x000000ffff0d7224 */ /* 0x000fe400078e0006 */
[----:B------:R-:W-:Y:S02]  /*2b440*/  IMAD.MOV.U32 R12, RZ, RZ, 0x2 ;  /* 0x00000002ff0c7424 */ /* 0x000fe400078e00ff */
[----:B------:R-:W-:-:S07]  /*2b450*/  IMAD.MOV.U32 R2, RZ, RZ, R14 ;  /* 0x000000ffff027224 */ /* 0x000fce00078e000e */
[----:B------:R-:W-:Y:S05]  /*2b460*/  WARPSYNC.COLLECTIVE R15, `(.L_x_6392) ;  /* 0x000000000f087348 */ /* 0x000fea0003c00000 */
[----:B------:R0:W1:Y:S02]  /*2b470*/  SHFL.IDX P6, R14, R13, R12, R11 ;  /* 0x0000000c0d0e7389 */ /* 0x00006400000c000b */
[----:B01----:R-:W-:Y:S01]  /*2b480*/  ENDCOLLECTIVE ;  /* 0x000000000000791b */ /* 0x003fe20003800000 */
.L_x_6392:
        /* <DEDUP_REMOVED lines=13> */
.L_x_6393:
[----:B------:R-:W-:Y:S02]  /*2b560*/  IMAD.MOV.U32 R13, RZ, RZ, R6 ;  /* 0x000000ffff0d7224 */ /* 0x000fe400078e0006 */
[----:B------:R-:W-:Y:S02]  /*2b570*/  IMAD.MOV.U32 R12, RZ, RZ, 0x3 ;  /* 0x00000003ff0c7424 */ /* 0x000fe400078e00ff */
[----:B------:R-:W-:-:S07]  /*2b580*/  IMAD.MOV.U32 R2, RZ, RZ, R14 ;  /* 0x000000ffff027224 */ /* 0x000fce00078e000e */
[----:B------:R-:W-:Y:S05]  /*2b590*/  WARPSYNC.COLLECTIVE R15, `(.L_x_6394) ;  /* 0x000000000f087348 */ /* 0x000fea0003c00000 */
[----:B------:R0:W1:Y:S02]  /*2b5a0*/  SHFL.IDX P6, R14, R13, R12, R11 ;  /* 0x0000000c0d0e7389 */ /* 0x00006400000c000b */
[----:B01----:R-:W-:Y:S01]  /*2b5b0*/  ENDCOLLECTIVE ;  /* 0x000000000000791b */ /* 0x003fe20003800000 */
.L_x_6394:
        /* <DEDUP_REMOVED lines=13> */
.L_x_6395:
[----:B------:R-:W-:Y:S02]  /*2b690*/  IMAD.MOV.U32 R13, RZ, RZ, R6 ;  /* 0x000000ffff0d7224 */ /* 0x000fe400078e0006 */
[----:B------:R-:W-:Y:S02]  /*2b6a0*/  IMAD.MOV.U32 R12, RZ, RZ, 0x4 ;  /* 0x00000004ff0c7424 */ /* 0x000fe400078e00ff */
[----:B------:R-:W-:-:S07]  /*2b6b0*/  IMAD.MOV.U32 R2, RZ, RZ, R14 ;  /* 0x000000ffff027224 */ /* 0x000fce00078e000e */
[----:B------:R-:W-:Y:S05]  /*2b6c0*/  WARPSYNC.COLLECTIVE R15, `(.L_x_6396) ;  /* 0x000000000f087348 */ /* 0x000fea0003c00000 */
[----:B------:R0:W1:Y:S02]  /*2b6d0*/  SHFL.IDX P6, R14, R13, R12, R11 ;  /* 0x0000000c0d0e7389 */ /* 0x00006400000c000b */
[----:B01----:R-:W-:Y:S01]  /*2b6e0*/  ENDCOLLECTIVE ;  /* 0x000000000000791b */ /* 0x003fe20003800000 */
.L_x_6396:
        /* <DEDUP_REMOVED lines=13> */
.L_x_6397:
        /* <DEDUP_REMOVED lines=15> */
.L_x_6398:
        /* <DEDUP_REMOVED lines=9> */
.L_x_6399:
[----:B------:R-:W-:Y:S01]  /*2b940*/  IMAD.MOV.U32 R2, RZ, RZ, R14 ;  /* 0x000000ffff027224 */ /* 0x000fe200078e000e */
[----:B------:R-:W-:Y:S06]  /*2b950*/  BRA `(.L_x_6400) ;  /* 0xffffffa8005c7947 */ /* 0x000fec000383ffff */
.L_x_6248:
[----:B0-----:R0:W2:Y:S02]  /*2b960*/  SYNCS.PHASECHK.TRANS64.TRYWAIT P0, [R6+URZ+0x30860], R2 ;  /* 0x03086002060075a7 */ /* 0x0010a4000800017f */
[----:B--2---:R-:W-:Y:S05]  /*2b970*/  @!P0 NANOSLEEP.SYNCS 0x989680 ;  /* 0x009896800000895d */ /* 0x004fea0003900000 */
[----:B------:R-:W2:Y:S02]  /*2b980*/  @!P0 SYNCS.PHASECHK.TRANS64 P0, [R6+URZ+0x30860], R2 ;  /* 0x03086002060085a7 */ /* 0x000ea4000800007f */
[----:B--2---:R-:W-:Y:S05]  /*2b990*/  @!P0 BRA `(.L_x_6248) ;  /* 0xfffffffc00f08947 */ /* 0x004fea000383ffff */
[----:B------:R-:W-:Y:S05]  /*2b9a0*/  BRA `(.L_x_6401) ;  /* 0xffffffa800c47947 */ /* 0x000fea000383ffff */
.L_x_6249:
        /* <DEDUP_REMOVED lines=8> */
.L_x_6403:
[----:B------:R-:W-:Y:S05]  /*2ba30*/  BSYNC B1 ;  /* 0x0000000000017941 */ /* 0x000fea0003800000 */
.L_x_6402:
        /* <DEDUP_REMOVED lines=9> */
.L_x_6404:
[----:B------:R-:W-:Y:S02]  /*2bad0*/  IMAD.MOV.U32 R13, RZ, RZ, R24 ;  /* 0x000000ffff0d7224 */ /* 0x000fe400078e0018 */
[----:B------:R-:W-:Y:S02]  /*2bae0*/  IMAD.MOV.U32 R12, RZ, RZ, 0x1 ;  /* 0x00000001ff0c7424 */ /* 0x000fe400078e00ff */
[----:B------:R-:W-:-:S07]  /*2baf0*/  IMAD.MOV.U32 R2, RZ, RZ, R14 ;  /* 0x000000ffff027224 */ /* 0x000fce00078e000e */
[----:B------:R-:W-:Y:S05]  /*2bb00*/  WARPSYNC.COLLECTIVE R15, `(.L_x_6405) ;  /* 0x000000000f087348 */ /* 0x000fea0003c00000 */
[----:B------:R0:W1:Y:S02]  /*2bb10*/  SHFL.IDX P6, R14, R13, R12, R11 ;  /* 0x0000000c0d0e7389 */ /* 0x00006400000c000b */
[----:B01----:R-:W-:Y:S01]  /*2bb20*/  ENDCOLLECTIVE ;  /* 0x000000000000791b */ /* 0x003fe20003800000 */
.L_x_6405:
        /* <DEDUP_REMOVED lines=16> */
.L_x_6406:
[----:B------:R-:W-:Y:S02]  /*2bc30*/  IMAD.MOV.U32 R13, RZ, RZ, R24 ;  /* 0x000000ffff0d7224 */ /* 0x000fe400078e0018 */
[----:B------:R-:W-:Y:S02]  /*2bc40*/  IMAD.MOV.U32 R12, RZ, RZ, 0x2 ;  /* 0x00000002ff0c7424 */ /* 0x000fe400078e00ff */
[----:B------:R-:W-:-:S07]  /*2bc50*/  IMAD.MOV.U32 R2, RZ, RZ, R14 ;  /* 0x000000ffff027224 */ /* 0x000fce00078e000e */
[----:B------:R-:W-:Y:S05]  /*2bc60*/  WARPSYNC.COLLECTIVE R15, `(.L_x_6407) ;  /* 0x000000000f087348 */ /* 0x000fea0003c00000 */
[----:B------:R0:W1:Y:S02]  /*2bc70*/  SHFL.IDX P6, R14, R13, R12, R11 ;  /* 0x0000000c0d0e7389 */ /* 0x00006400000c000b */
[----:B01----:R-:W-:Y:S01]  /*2bc80*/  ENDCOLLECTIVE ;  /* 0x000000000000791b */ /* 0x003fe20003800000 */
.L_x_6407:
        /* <DEDUP_REMOVED lines=16> */
.L_x_6408:
[----:B------:R-:W-:Y:S02]  /*2bd90*/  IMAD.MOV.U32 R13, RZ, RZ, R24 ;  /* 0x000000ffff0d7224 */ /* 0x000fe400078e0018 */
[----:B------:R-:W-:Y:S02]  /*2bda0*/  IMAD.MOV.U32 R12, RZ, RZ, 0x3 ;  /* 0x00000003ff0c7424 */ /* 0x000fe400078e00ff */
[----:B------:R-:W-:-:S07]  /*2bdb0*/  IMAD.MOV.U32 R2, RZ, RZ, R14 ;  /* 0x000000ffff027224 */ /* 0x000fce00078e000e */
[----:B------:R-:W-:Y:S05]  /*2bdc0*/  WARPSYNC.COLLECTIVE R15, `(.L_x_6409) ;  /* 0x000000000f087348 */ /* 0x000fea0003c00000 */
[----:B------:R0:W1:Y:S02]  /*2bdd0*/  SHFL.IDX P6, R14, R13, R12, R11 ;  /* 0x0000000c0d0e7389 */ /* 0x00006400000c000b */
[----:B01----:R-:W-:Y:S01]  /*2bde0*/  ENDCOLLECTIVE ;  /* 0x000000000000791b */ /* 0x003fe20003800000 */
.L_x_6409:
        /* <DEDUP_REMOVED lines=16> */
.L_x_6410:
[----:B------:R-:W-:Y:S02]  /*2bef0*/  IMAD.MOV.U32 R13, RZ, RZ, R24 ;  /* 0x000000ffff0d7224 */ /* 0x000fe400078e0018 */
[----:B------:R-:W-:Y:S02]  /*2bf00*/  IMAD.MOV.U32 R12, RZ, RZ, 0x4 ;  /* 0x00000004ff0c7424 */ /* 0x000fe400078e00ff */
[----:B------:R-:W-:-:S07]  /*2bf10*/  IMAD.MOV.U32 R2, RZ, RZ, R14 ;  /* 0x000000ffff027224 */ /* 0x000fce00078e000e */
[----:B------:R-:W-:Y:S05]  /*2bf20*/  WARPSYNC.COLLECTIVE R15, `(.L_x_6411) ;  /* 0x000000000f087348 */ /* 0x000fea0003c00000 */
[----:B------:R0:W1:Y:S02]  /*2bf30*/  SHFL.IDX P6, R14, R13, R12, R11 ;  /* 0x0000000c0d0e7389 */ /* 0x00006400000c000b */
[----:B01----:R-:W-:Y:S01]  /*2bf40*/  ENDCOLLECTIVE ;  /* 0x000000000000791b */ /* 0x003fe20003800000 */
.L_x_6411:
        /* <DEDUP_REMOVED lines=16> */
.L_x_6412:
[----:B------:R-:W-:Y:S02]  /*2c050*/  IMAD.MOV.U32 R13, RZ, RZ, R24 ;  /* 0x000000ffff0d7224 */ /* 0x000fe400078e0018 */
[----:B------:R-:W-:Y:S02]  /*2c060*/  IMAD.MOV.U32 R12, RZ, RZ, 0x5 ;  /* 0x00000005ff0c7424 */ /* 0x000fe400078e00ff */
[----:B------:R-:W-:-:S07]  /*2c070*/  IMAD.MOV.U32 R2, RZ, RZ, R14 ;  /* 0x000000ffff027224 */ /* 0x000fce00078e000e */
[----:B------:R-:W-:Y:S05]  /*2c080*/  WARPSYNC.COLLECTIVE R15, `(.L_x_6413) ;  /* 0x000000000f087348 */ /* 0x000fea0003c00000 */
[----:B------:R0:W1:Y:S02]  /*2c090*/  SHFL.IDX P6, R14, R13, R12, R11 ;  /* 0x0000000c0d0e7389 */ /* 0x00006400000c000b */
[----:B01----:R-:W-:Y:S01]  /*2c0a0*/  ENDCOLLECTIVE ;  /* 0x000000000000791b */ /* 0x003fe20003800000 */
.L_x_6413:
        /* <DEDUP_REMOVED lines=13> */
.L_x_6414:
[----:B------:R-:W-:Y:S01]  /*2c180*/  @!PT LDS RZ, [RZ] ;  /* 0x00000000fffff984 */ /* 0x000fe20000000800 */
[----:B------:R-:W-:Y:S01]  /*2c190*/  @!PT LDS RZ, [RZ] ;  /* 0x00000000fffff984 */ /* 0x000fe20000000800 */
[----:B------:R-:W-:Y:S01]  /*2c1a0*/  @!PT LDS RZ, [RZ] ;  /* 0x00000000fffff984 */ /* 0x000fe20000000800 */
[----:B------:R0:W-:Y:S01]  /*2c1b0*/  LDGSTS.E.BYPASS.LTC128B.128 [R5+0x5400], desc[UR60][R2.64+0x80], !P0 ;  /* 0x0540008002057fae */ /* 0x0001e2000c101d7c */
[----:B------:R-:W-:-:S13]  /*2c1c0*/  ISETP.LT.OR P0, PT, R7, 0x41, P1 ;  /* 0x000000410700780c */ /* 0x000fda0000f01670 */
[----:B------:R0:W-:Y:S01]  /*2c1d0*/  LDGSTS.E.BYPASS.LTC128B.128 [R5+0x8400], desc[UR60][R2.64+0x100], !P0 ;  /* 0x0840010002057fae */ /* 0x0001e2000c101d7c */
[----:B------:R-:W-:Y:S05]  /*2c1e0*/  BRA `(.L_x_6415) ;  /* 0xffffffa400b07947 */ /* 0x000fea000383ffff */
.L_x_6257:
[----:B0-----:R0:W1:Y:S02]  /*2c1f0*/  SYNCS.PHASECHK.TRANS64.TRYWAIT P0, [R0+URZ+0x30860], R3 ;  /* 0x03086003000075a7 */ /* 0x001064000800017f */
[----:B-1----:R-:W-:Y:S05]  /*2c200*/  @!P0 NANOSLEEP.SYNCS 0x989680 ;  /* 0x009896800000895d */ /* 0x002fea0003900000 */
[----:B------:R-:W1:Y:S02]  /*2c210*/  @!P0 SYNCS.PHASECHK.TRANS64 P0, [R0+URZ+0x30860], R3 ;  /* 0x03086003000085a7 */ /* 0x000e64000800007f */
[----:B-1----:R-:W-:Y:S05]  /*2c220*/  @!P0 BRA `(.L_x_6257) ;  /* 0xfffffffc00f08947 */ /* 0x002fea000383ffff */
[----:B------:R-:W-:Y:S05]  /*2c230*/  BRA `(.L_x_6416) ;  /* 0xffffffa800d47947 */ /* 0x000fea000383ffff */
.L_x_6258:
        /* <DEDUP_REMOVED lines=8> */
.L_x_6418:
[----:B------:R-:W-:Y:S05]  /*2c2c0*/  BSYNC B0 ;  /* 0x0000000000007941 */ /* 0x000fea0003800000 */
.L_x_6417:
        /* <DEDUP_REMOVED lines=9> */
.L_x_6419:
        /* <DEDUP_REMOVED lines=14> */
.L_x_6420:
        /* <DEDUP_REMOVED lines=13> */
.L_x_6421:
[----:B------:R-:W-:Y:S02]  /*2c510*/  IMAD.MOV.U32 R13, RZ, RZ, R24 ;  /* 0x000000ffff0d7224 */ /* 0x000fe400078e0018 */
[----:B------:R-:W-:Y:S01]  /*2c520*/  IMAD.MOV.U32 R12, RZ, RZ, 0x2 ;  /* 0x00000002ff0c7424 */ /* 0x000fe200078e00ff */
[----:B------:R-:W-:-:S13]  /*2c530*/  IADD3 R2, P4, R14, R5, RZ ;  /* 0x000000050e027210 */ /* 0x000fda0007f9e0ff */
[----:B------:R-:W-:Y:S05]  /*2c540*/  WARPSYNC.COLLECTIVE R15, `(.L_x_6422) ;  /* 0x000000000f087348 */ /* 0x000fea0003c00000 */
[----:B------:R0:W1:Y:S02]  /*2c550*/  SHFL.IDX P6, R14, R13, R12, R11 ;  /* 0x0000000c0d0e7389 */ /* 0x00006400000c000b */
[----:B01----:R-:W-:Y:S01]  /*2c560*/  ENDCOLLECTIVE ;  /* 0x000000000000791b */ /* 0x003fe20003800000 */
.L_x_6422:
        /* <DEDUP_REMOVED lines=15> */
.L_x_6423:
[----:B------:R-:W-:Y:S02]  /*2c660*/  IMAD.MOV.U32 R13, RZ, RZ, R24 ;  /* 0x000000ffff0d7224 */ /* 0x000fe400078e0018 */
[----:B------:R-:W-:Y:S01]  /*2c670*/  IMAD.MOV.U32 R12, RZ, RZ, 0x3 ;  /* 0x00000003ff0c7424 */ /* 0x000fe200078e00ff */
[----:B------:R-:W-:-:S13]  /*2c680*/  IADD3 R2, P4, R14, R5, RZ ;  /* 0x000000050e027210 */ /* 0x000fda0007f9e0ff */
[----:B------:R-:W-:Y:S05]  /*2c690*/  WARPSYNC.COLLECTIVE R15, `(.L_x_6424) ;  /* 0x000000000f087348 */ /* 0x000fea0003c00000 */
[----:B------:R0:W1:Y:S02]  /*2c6a0*/  SHFL.IDX P6, R14, R13, R12, R11 ;  /* 0x0000000c0d0e7389 */ /* 0x00006400000c000b */
[----:B01----:R-:W-:Y:S01]  /*2c6b0*/  ENDCOLLECTIVE ;  /* 0x000000000000791b */ /* 0x003fe20003800000 */
.L_x_6424:
        /* <DEDUP_REMOVED lines=15> */
.L_x_6425:
[----:B------:R-:W-:Y:S02]  /*2c7b0*/  IMAD.MOV.U32 R13, RZ, RZ, R24 ;  /* 0x000000ffff0d7224 */ /* 0x000fe400078e0018 */
[----:B------:R-:W-:Y:S01]  /*2c7c0*/  IMAD.MOV.U32 R12, RZ, RZ, 0x4 ;  /* 0x00000004ff0c7424 */ /* 0x000fe200078e00ff */
[----:B------:R-:W-:-:S13]  /*2c7d0*/  IADD3 R2, P4, R14, R5, RZ ;  /* 0x000000050e027210 */ /* 0x000fda0007f9e0ff */
[----:B------:R-:W-:Y:S05]  /*2c7e0*/  WARPSYNC.COLLECTIVE R15, `(.L_x_6426) ;  /* 0x000000000f087348 */ /* 0x000fea0003c00000 */
[----:B------:R0:W1:Y:S02]  /*2c7f0*/  SHFL.IDX P6, R14, R13, R12, R11 ;  /* 0x0000000c0d0e7389 */ /* 0x00006400000c000b */
[----:B01----:R-:W-:Y:S01]  /*2c800*/  ENDCOLLECTIVE ;  /* 0x000000000000791b */ /* 0x003fe20003800000 */
.L_x_6426:
        /* <DEDUP_REMOVED lines=15> */
.L_x_6427:
[----:B------:R-:W-:Y:S02]  /*2c900*/  IMAD.MOV.U32 R13, RZ, RZ, R24 ;  /* 0x000000ffff0d7224 */ /* 0x000fe400078e0018 */
[----:B------:R-:W-:Y:S01]  /*2c910*/  IMAD.MOV.U32 R12, RZ, RZ, 0x5 ;  /* 0x00000005ff0c7424 */ /* 0x000fe200078e00ff */
[----:B------:R-:W-:-:S13]  /*2c920*/  IADD3 R2, P4, R14, R5, RZ ;  /* 0x000000050e027210 */ /* 0x000fda0007f9e0ff */
[----:B------:R-:W-:Y:S05]  /*2c930*/  WARPSYNC.COLLECTIVE R15, `(.L_x_6428) ;  /* 0x000000000f087348 */ /* 0x000fea0003c00000 */
[----:B------:R0:W1:Y:S02]  /*2c940*/  SHFL.IDX P6, R14, R13, R12, R11 ;  /* 0x0000000c0d0e7389 */ /* 0x00006400000c000b */
[----:B01----:R-:W-:Y:S01]  /*2c950*/  ENDCOLLECTIVE ;  /* 0x000000000000791b */ /* 0x003fe20003800000 */
.L_x_6428:
        /* <DEDUP_REMOVED lines=14> */
.L_x_6429:
[----:B------:R-:W-:Y:S05]  /*2ca40*/  BRA `(.L_x_6430) ;  /* 0xffffffa400d87947 */ /* 0x000fea000383ffff */
.L_x_6263:
[----:B------:R-:W-:Y:S01]  /*2ca50*/  BSSY B0, `(.L_x_6431) ;  /* 0x0000008000007945 */ /* 0x000fe20003800000 */
[----:B------:R-:W-:Y:S02]  /*2ca60*/  IMAD.MOV.U32 R13, RZ, RZ, R16 ;  /* 0x000000ffff0d7224 */ /* 0x000fe400078e0010 */
[----:B------:R-:W-:Y:S02]  /*2ca70*/  IMAD.MOV.U32 R12, RZ, RZ, RZ ;  /* 0x000000ffff0c7224 */ /* 0x000fe400078e00ff */
[----:B-1----:R-:W-:Y:S02]  /*2ca80*/  IMAD.MOV.U32 R11, RZ, RZ, 0x1f ;  /* 0x0000001fff0b7424 */ /* 0x002fe400078e00ff */
[----:B------:R-:W-:-:S07]  /*2ca90*/  IMAD.MOV.U32 R15, RZ, RZ, -0x1 ;  /* 0xffffffffff0f7424 */ /* 0x000fce00078e00ff */
[----:B------:R-:W-:Y:S05]  /*2caa0*/  WARPSYNC.COLLECTIVE R15, `(.L_x_6432) ;  /* 0x000000000f087348 */ /* 0x000fea0003c00000 */
[----:B------:R0:W1:Y:S02]  /*2cab0*/  SHFL.IDX P6, R14, R13, R12, R11 ;  /* 0x0000000c0d0e7389 */ /* 0x00006400000c000b */
[----:B01----:R-:W-:Y:S01]  /*2cac0*/  ENDCOLLECTIVE ;  /* 0x000000000000791b */ /* 0x003fe20003800000 */
.L_x_6432:
[----:B------:R-:W-:Y:S05]  /*2cad0*/  BSYNC B0 ;  /* 0x0000000000007941 */ /* 0x000fea0003800000 */
.L_x_6431:
        /* <DEDUP_REMOVED lines=9> */
.L_x_6433:
        /* <DEDUP_REMOVED lines=24> */
.L_x_6434:
[----:B------:R-:W-:Y:S01]  /*2ccf0*/  IMAD.MOV.U32 R12, RZ, RZ, 0x2 ;  /* 0x00000002ff0c7424 */ /* 0x000fe200078e00ff */
[----:B------:R-:W-:-:S05]  /*2cd00*/  SEL R14, R14, RZ, P1 ;  /* 0x000000ff0e0e7207 */ /* 0x000fca0000800000 */
[----:B------:R-:W-:-:S04]  /*2cd10*/  IMAD.IADD R5, R13, 0x1, R14 ;  /* 0x000000010d057824 */ /* 0x000fc800078e020e */
[----:B------:R-:W-:-:S07]  /*2cd20*/  IMAD.MOV.U32 R13, RZ, RZ, R5 ;  /* 0x000000ffff0d7224 */ /* 0x000fce00078e0005 */
[----:B------:R-:W-:Y:S05]  /*2cd30*/  WARPSYNC.COLLECTIVE R15, `(.L_x_6435) ;  /* 0x000000000f087348 */ /* 0x000fea0003c00000 */
[----:B------:R0:W1:Y:S02]  /*2cd40*/  SHFL.UP P6, R14, R13, R12, R11 ;  /* 0x0400000c0d0e7389 */ /* 0x00006400000c000b */
[----:B01----:R-:W-:Y:S01]  /*2cd50*/  ENDCOLLECTIVE ;  /* 0x000000000000791b */ /* 0x003fe20003800000 */
.L_x_6435:
[----:B------:R-:W-:Y:S01]  /*2cd60*/  IMAD.MOV.U32 R12, RZ, RZ, 0x4 ;  /* 0x00000004ff0c7424 */ /* 0x000fe200078e00ff */
[----:B------:R-:W-:-:S05]  /*2cd70*/  SEL R2, R14, RZ, P2 ;  /* 0x000000ff0e027207 */ /* 0x000fca0001000000 */
[----:B------:R-:W-:-:S04]  /*2cd80*/  IMAD.IADD R2, R5, 0x1, R2 ;  /* 0x0000000105027824 */ /* 0x000fc800078e0202 */
[----:B------:R-:W-:-:S07]  /*2cd90*/  IMAD.MOV.U32 R13, RZ, RZ, R2 ;  /* 0x000000ffff0d7224 */ /* 0x000fce00078e0002 */
[----:B------:R-:W-:Y:S05]  /*2cda0*/  WARPSYNC.COLLECTIVE R15, `(.L_x_6436) ;  /* 0x000000000f087348 */ /* 0x000fea0003c00000 */
[----:B------:R0:W1:Y:S02]  /*2cdb0*/  SHFL.UP P6, R14, R13, R12, R11 ;  /* 0x0400000c0d0e7389 */ /* 0x00006400000c000b */
[----:B01----:R-:W-:Y:S01]  /*2cdc0*/  ENDCOLLECTIVE ;  /* 0x000000000000791b */ /* 0x003fe20003800000 */
.L_x_6436:
[----:B------:R-:W-:Y:S01]  /*2cdd0*/  IMAD.MOV.U32 R12, RZ, RZ, 0x8 ;  /* 0x00000008ff0c7424 */ /* 0x000fe200078e00ff */
[----:B------:R-:W-:-:S05]  /*2cde0*/  SEL R3, R14, RZ, P3 ;  /* 0x000000ff0e037207 */ /* 0x000fca0001800000 */
[----:B------:R-:W-:-:S04]  /*2cdf0*/  IMAD.IADD R3, R2, 0x1, R3 ;  /* 0x0000000102037824 */ /* 0x000fc800078e0203 */
[----:B------:R-:W-:-:S07]  /*2ce00*/  IMAD.MOV.U32 R13, RZ, RZ, R3 ;  /* 0x000000ffff0d7224 */ /* 0x000fce00078e0003 */
[----:B------:R-:W-:Y:S05]  /*2ce10*/  WARPSYNC.COLLECTIVE R15, `(.L_x_6437) ;  /* 0x000000000f087348 */ /* 0x000fea0003c00000 */
[----:B------:R0:W1:Y:S02]  /*2ce20*/  SHFL.UP P6, R14, R13, R12, R11 ;  /* 0x0400000c0d0e7389 */ /* 0x00006400000c000b */
[----:B01----:R-:W-:Y:S01]  /*2ce30*/  ENDCOLLECTIVE ;  /* 0x000000000000791b */ /* 0x003fe20003800000 */
.L_x_6437:
[----:B------:R-:W-:Y:S01]  /*2ce40*/  IMAD.MOV.U32 R12, RZ, RZ, 0x10 ;  /* 0x00000010ff0c7424 */ /* 0x000fe200078e00ff */
[----:B------:R-:W-:-:S05]  /*2ce50*/  SEL R14, R14, RZ, P4 ;  /* 0x000000ff0e0e7207 */ /* 0x000fca0002000000 */
[----:B------:R-:W-:-:S04]  /*2ce60*/  IMAD.IADD R5, R3, 0x1, R14 ;  /* 0x0000000103057824 */ /* 0x000fc800078e020e */
[----:B------:R-:W-:-:S07]  /*2ce70*/  IMAD.MOV.U32 R13, RZ, RZ, R5 ;  /* 0x000000ffff0d7224 */ /* 0x000fce00078e0005 */
[----:B------:R-:W-:Y:S05]  /*2ce80*/  WARPSYNC.COLLECTIVE R15, `(.L_x_6438) ;  /* 0x000000000f087348 */ /* 0x000fea0003c00000 */
[----:B------:R0:W1:Y:S02]  /*2ce90*/  SHFL.UP P6, R14, R13, R12, R11 ;  /* 0x0400000c0d0e7389 */ /* 0x00006400000c000b */
[----:B01----:R-:W-:Y:S01]  /*2cea0*/  ENDCOLLECTIVE ;  /* 0x000000000000791b */ /* 0x003fe20003800000 */
.L_x_6438:
        /* <DEDUP_REMOVED lines=8> */
.L_x_6439:
[----:B------:R-:W-:Y:S05]  /*2cf30*/  BRA `(.L_x_6440) ;  /* 0xffffffa400f47947 */ /* 0x000fea000383ffff */
.L_x_6266:
[----:B------:R-:W-:Y:S01]  /*2cf40*/  BSSY B0, `(.L_x_6441) ;  /* 0x0000007000007945 */ /* 0x000fe20003800000 */
[----:B------:R-:W-:Y:S02]  /*2cf50*/  IMAD.MOV.U32 R12, RZ, RZ, 0x1 ;  /* 0x00000001ff0c7424 */ /* 0x000fe400078e00ff */
[----:B-1----:R-:W-:Y:S02]  /*2cf60*/  IMAD.MOV.U32 R11, RZ, RZ, RZ ;  /* 0x000000ffff0b7224 */ /* 0x002fe400078e00ff */
[----:B------:R-:W-:-:S07]  /*2cf70*/  IMAD.MOV.U32 R15, RZ, RZ, -0x1 ;  /* 0xffffffffff0f7424 */ /* 0x000fce00078e00ff */
[----:B------:R-:W-:Y:S05]  /*2cf80*/  WARPSYNC.COLLECTIVE R15, `(.L_x_6442) ;  /* 0x000000000f087348 */ /* 0x000fea0003c00000 */
[----:B------:R0:W1:Y:S02]  /*2cf90*/  SHFL.UP P6, R14, R13, R12, R11 ;  /* 0x0400000c0d0e7389 */ /* 0x00006400000c000b */
[----:B01----:R-:W-:Y:S01]  /*2cfa0*/  ENDCOLLECTIVE ;  /* 0x000000000000791b */ /* 0x003fe20003800000 */
.L_x_6442:
[----:B------:R-:W-:Y:S05]  /*2cfb0*/  BSYNC B0 ;  /* 0x0000000000007941 */ /* 0x000fea0003800000 */
.L_x_6441:
        /* <DEDUP_REMOVED lines=8> */
.L_x_6443:
[----:B------:R-:W-:Y:S01]  /*2d040*/  IMAD.MOV.U32 R12, RZ, RZ, 0x4 ;  /* 0x00000004ff0c7424 */ /* 0x000fe200078e00ff */
[----:B------:R-:W-:-:S05]  /*2d050*/  SEL R2, R14, RZ, P2 ;  /* 0x000000ff0e027207 */ /* 0x000fca0001000000 */
[----:B------:R-:W-:-:S04]  /*2d060*/  IMAD.IADD R2, R13, 0x1, R2 ;  /* 0x000000010d027824 */ /* 0x000fc800078e0202 */
[----:B------:R-:W-:-:S07]  /*2d070*/  IMAD.MOV.U32 R13, RZ, RZ, R2 ;  /* 0x000000ffff0d7224 */ /* 0x000fce00078e0002 */
[----:B------:R-:W-:Y:S05]  /*2d080*/  WARPSYNC.COLLECTIVE R15, `(.L_x_6444) ;  /* 0x000000000f087348 */ /* 0x000fea0003c00000 */
[----:B------:R0:W1:Y:S02]  /*2d090*/  SHFL.UP P6, R14, R13, R12, R11 ;  /* 0x0400000c0d0e7389 */ /* 0x00006400000c000b */
[----:B01----:R-:W-:Y:S01]  /*2d0a0*/  ENDCOLLECTIVE ;  /* 0x000000000000791b */ /* 0x003fe20003800000 */
.L_x_6444:
[----:B------:R-:W-:Y:S01]  /*2d0b0*/  IMAD.MOV.U32 R12, RZ, RZ, 0x8 ;  /* 0x00000008ff0c7424 */ /* 0x000fe200078e00ff */
[----:B------:R-:W-:-:S05]  /*2d0c0*/  SEL R3, R14, RZ, P3 ;  /* 0x000000ff0e037207 */ /* 0x000fca0001800000 */
[----:B------:R-:W-:-:S04]  /*2d0d0*/  IMAD.IADD R3, R2, 0x1, R3 ;  /* 0x0000000102037824 */ /* 0x000fc800078e0203 */
[----:B------:R-:W-:-:S07]  /*2d0e0*/  IMAD.MOV.U32 R13, RZ, RZ, R3 ;  /* 0x000000ffff0d7224 */ /* 0x000fce00078e0003 */
[----:B------:R-:W-:Y:S05]  /*2d0f0*/  WARPSYNC.COLLECTIVE R15, `(.L_x_6445) ;  /* 0x000000000f087348 */ /* 0x000fea0003c00000 */
[----:B------:R0:W1:Y:S02]  /*2d100*/  SHFL.UP P6, R14, R13, R12, R11 ;  /* 0x0400000c0d0e7389 */ /* 0x00006400000c000b */
[----:B01----:R-:W-:Y:S01]  /*2d110*/  ENDCOLLECTIVE ;  /* 0x000000000000791b */ /* 0x003fe20003800000 */
.L_x_6445:
[----:B------:R-:W-:Y:S01]  /*2d120*/  IMAD.MOV.U32 R12, RZ, RZ, 0x10 ;  /* 0x00000010ff0c7424 */ /* 0x000fe200078e00ff */
[----:B------:R-:W-:-:S05]  /*2d130*/  SEL R14, R14, RZ, P4 ;  /* 0x000000ff0e0e7207 */ /* 0x000fca0002000000 */
[----:B------:R-:W-:-:S04]  /*2d140*/  IMAD.IADD R5, R3, 0x1, R14 ;  /* 0x0000000103057824 */ /* 0x000fc800078e020e */
[----:B------:R-:W-:-:S07]  /*2d150*/  IMAD.MOV.U32 R13, RZ, RZ, R5 ;  /* 0x000000ffff0d7224 */ /* 0x000fce00078e0005 */
[----:B------:R-:W-:Y:S05]  /*2d160*/  WARPSYNC.COLLECTIVE R15, `(.L_x_6446) ;  /* 0x000000000f087348 */ /* 0x000fea0003c00000 */
[----:B------:R0:W1:Y:S02]  /*2d170*/  SHFL.UP P6, R14, R13, R12, R11 ;  /* 0x0400000c0d0e7389 */ /* 0x00006400000c000b */
[----:B01----:R-:W-:Y:S01]  /*2d180*/  ENDCOLLECTIVE ;  /* 0x000000000000791b */ /* 0x003fe20003800000 */
.L_x_6446:
        /* <DEDUP_REMOVED lines=8> */
.L_x_6447:
[----:B------:R-:W-:Y:S05]  /*2d210*/  BRA `(.L_x_6448) ;  /* 0xffffffa400e07947 */ /* 0x000fea000383ffff */
.L_x_6268:
[----:B------:R-:W-:Y:S01]  /*2d220*/  BSSY B0, `(.L_x_6449) ;  /* 0x0000006000007945 */ /* 0x000fe20003800000 */
[----:B------:R-:W-:Y:S01]  /*2d230*/  PLOP3.LUT P6, PT, P6, PT, PT, 0x8, 0x0 ;  /* 0x000000000000781c */ /* 0x000fe200037ce170 */
[----:B------:R-:W-:-:S12]  /*2d240*/  IMAD.MOV.U32 R15, RZ, RZ, -0x1 ;  /* 0xffffffffff0f7424 */ /* 0x000fd800078e00ff */
[----:B01----:R-:W-:Y:S05]  /*2d250*/  WARPSYNC.COLLECTIVE R15, `(.L_x_6450) ;  /* 0x000000000f087348 */ /* 0x003fea0003c00000 */
[----:B------:R-:W-:Y:S01]  /*2d260*/  VOTE.ANY R14, PT, P6 ;  /* 0x00000000000e7806 */ /* 0x000fe200030e0100 */
[----:B01----:R-:W-:Y:S06]  /*2d270*/  ENDCOLLECTIVE ;  /* 0x000000000000791b */ /* 0x003fec0003800000 */
.L_x_6450:
[----:B------:R-:W-:Y:S05]  /*2d280*/  BSYNC B0 ;  /* 0x0000000000007941 */ /* 0x000fea0003800000 */
.L_x_6449:
        /* <DEDUP_REMOVED lines=8> */
.L_x_6451:
[----:B------:R-:W-:Y:S02]  /*2d310*/  IMAD.IADD R19, R12, 0x1, R19 ;  /* 0x000000010c137824 */ /* 0x000fe400078e0213 */
[----:B------:R-:W-:Y:S02]  /*2d320*/  IMAD.MOV.U32 R13, RZ, RZ, R4 ;  /* 0x000000ffff0d7224 */ /* 0x000fe400078e0004 */
[----:B------:R-:W-:-:S07]  /*2d330*/  IMAD.MOV.U32 R17, RZ, RZ, R14 ;  /* 0x000000ffff117224 */ /* 0x000fce00078e000e */
[----:B------:R-:W-:Y:S05]  /*2d340*/  WARPSYNC.COLLECTIVE R15, `(.L_x_6452) ;  /* 0x000000000f087348 */ /* 0x000fea0003c00000 */
[----:B------:R0:W1:Y:S02]  /*2d350*/  SHFL.IDX P6, R14, R13, R12, R11 ;  /* 0x0000000c0d0e7389 */ /* 0x00006400000c000b */
[----:B01----:R-:W-:Y:S01]  /*2d360*/  ENDCOLLECTIVE ;  /* 0x000000000000791b */ /* 0x003fe20003800000 */
.L_x_6452:
[----:B------:R-:W-:Y:S01]  /*2d370*/  IMAD.MOV.U32 R4, RZ, RZ, R14 ;  /* 0x000000ffff047224 */ /* 0x000fe200078e000e */
[----:B------:R-:W-:Y:S06]  /*2d380*/  BRA `(.L_x_6453) ;  /* 0xffffffa400c47947 */ /* 0x000fec000383ffff */
.L_x_6270:
[----:B------:R-:W-:Y:S01]  /*2d390*/  BSSY B0, `(.L_x_6454) ;  /* 0x0000007000007945 */ /* 0x000fe20003800000 */
[----:B------:R-:W-:Y:S02]  /*2d3a0*/  IMAD.MOV.U32 R13, RZ, RZ, R2 ;  /* 0x000000ffff0d7224 */ /* 0x000fe400078e0002 */
[----:B-1----:R-:W-:Y:S02]  /*2d3b0*/  IMAD.MOV.U32 R11, RZ, RZ, 0x1f ;  /* 0x0000001fff0b7424 */ /* 0x002fe400078e00ff */
[----:B------:R-:W-:-:S07]  /*2d3c0*/  IMAD.MOV.U32 R15, RZ, RZ, -0x1 ;  /* 0xffffffffff0f7424 */ /* 0x000fce00078e00ff */
[----:B0--34-:R-:W-:Y:S05]  /*2d3d0*/  WARPSYNC.COLLECTIVE R15, `(.L_x_6455) ;  /* 0x000000000f087348 */ /* 0x019fea0003c00000 */
[----:B------:R1:W2:Y:S02]  /*2d3e0*/  SHFL.IDX P6, R14, R13, R12, R11 ;  /* 0x0000000c0d0e7389 */ /* 0x0002a400000c000b */
[----:B01234-:R-:W-:Y:S01]  /*2d3f0*/  ENDCOLLECTIVE ;  /* 0x000000000000791b */ /* 0x01ffe20003800000 */
.L_x_6455:
[----:B------:R-:W-:Y:S05]  /*2d400*/  BSYNC B0 ;  /* 0x0000000000007941 */ /* 0x000fea0003800000 */
.L_x_6454:
[----:B------:R-:W-:Y:S01]  /*2d410*/  IMAD.MOV.U32 R6, RZ, RZ, R14 ;  /* 0x000000ffff067224 */ /* 0x000fe200078e000e */
[----:B------:R-:W-:Y:S06]  /*2d420*/  BRA `(.L_x_6269) ;  /* 0xffffffa400b47947 */ /* 0x000fec000383ffff */
.L_x_6276:
[----:B0-----:R0:W2:Y:S02]  /*2d430*/  SYNCS.PHASECHK.TRANS64.TRYWAIT P0, [R7+URZ+0x30820], R0 ;  /* 0x03082000070075a7 */ /* 0x0010a4000800017f */
[----:B--2---:R-:W-:Y:S05]  /*2d440*/  @!P0 NANOSLEEP.SYNCS 0x989680 ;  /* 0x009896800000895d */ /* 0x004fea0003900000 */
[----:B------:R-:W2:Y:S02]  /*2d450*/  @!P0 SYNCS.PHASECHK.TRANS64 P0, [R7+URZ+0x30820], R0 ;  /* 0x03082000070085a7 */ /* 0x000ea4000800007f */
[----:B--2---:R-:W-:Y:S05]  /*2d460*/  @!P0 BRA `(.L_x_6276) ;  /* 0xfffffffc00f08947 */ /* 0x004fea000383ffff */
[----:B------:R-:W-:Y:S05]  /*2d470*/  BRA `(.L_x_6456) ;  /* 0xffffffb0000c7947 */ /* 0x000fea000383ffff */
.L_x_6277:
[----:B------:R-:W2:Y:S01]  /*2d480*/  S2R R2, SR_TID.X ;  /* 0x0000000000027919 */ /* 0x000ea20000002100 */
[----:B------:R-:W-:Y:S01]  /*2d490*/  BSSY B0, `(.L_x_6457) ;  /* 0x000000a000007945 */ /* 0x000fe20003800000 */
[----:B------:R-:W-:Y:S02]  /*2d4a0*/  IMAD.MOV.U32 R12, RZ, RZ, RZ ;  /* 0x000000ffff0c7224 */ /* 0x000fe400078e00ff */
[----:B-1----:R-:W-:Y:S02]  /*2d4b0*/  IMAD.MOV.U32 R11, RZ, RZ, 0x1f ;  /* 0x0000001fff0b7424 */ /* 0x002fe400078e00ff */
[----:B------:R-:W-:Y:S01]  /*2d4c0*/  IMAD.MOV.U32 R15, RZ, RZ, -0x1 ;  /* 0xffffffffff0f7424 */ /* 0x000fe200078e00ff */
[----:B--2---:R-:W-:-:S04]  /*2d4d0*/  SHF.R.U32.HI R2, RZ, 0x5, R2 ;  /* 0x00000005ff027819 */ /* 0x004fc80000011602 */
[----:B------:R-:W-:-:S05]  /*2d4e0*/  LOP3.LUT R2, R2, 0x3, RZ, 0xc0, !PT ;  /* 0x0000000302027812 */ /* 0x000fca00078ec0ff */
[----:B------:R-:W-:-:S07]  /*2d4f0*/  IMAD.MOV.U32 R13, RZ, RZ, R2 ;  /* 0x000000ffff0d7224 */ /* 0x000fce00078e0002 */
[----:B0-----:R-:W-:Y:S05]  /*2d500*/  WARPSYNC.COLLECTIVE R15, `(.L_x_6458) ;  /* 0x000000000f087348 */ /* 0x001fea0003c00000 */
[----:B------:R1:W2:Y:S02]  /*2d510*/  SHFL.IDX P6, R14, R13, R12, R11 ;  /* 0x0000000c0d0e7389 */ /* 0x0002a400000c000b */
[----:B012---:R-:W-:Y:S01]  /*2d520*/  ENDCOLLECTIVE ;  /* 0x000000000000791b */ /* 0x007fe20003800000 */
.L_x_6458:
[----:B------:R-:W-:Y:S05]  /*2d530*/  BSYNC B0 ;  /* 0x0000000000007941 */ /* 0x000fea0003800000 */
.L_x_6457:
[----:B------:R-:W-:Y:S05]  /*2d540*/  BRA `(.L_x_6459) ;  /* 0xffffffac00f47947 */ /* 0x000fea000383ffff */
.L_x_6278:
[----:B------:R-:W-:Y:S01]  /*2d550*/  BSSY B0, `(.L_x_6460) ;  /* 0x0000006000007945 */ /* 0x000fe20003800000 */
[----:B------:R-:W-:-:S07]  /*2d560*/  IMAD.MOV.U32 R15, RZ, RZ, -0x1 ;  /* 0xffffffffff0f7424 */ /* 0x000fce00078e00ff */
[----:B01----:R-:W-:Y:S05]  /*2d570*/  WARPSYNC.COLLECTIVE R15, `(.L_x_6461) ;  /* 0x000000000f0c7348 */ /* 0x003fea0003c00000 */
[----:B------:R-:W-:Y:S02]  /*2d580*/  ELECT P6, UR62, PT ;  /* 0x00000000003e782f */ /* 0x000fe400038c0000 */
[----:B------:R-:W-:Y:S01]  /*2d590*/  MOV R14, UR62 ;  /* 0x0000003e000e7c02 */ /* 0x000fe20008000f00 */
[----:B01----:R-:W-:Y:S10]  /*2d5a0*/  ENDCOLLECTIVE ;  /* 0x000000000000791b */ /* 0x003ff40003800000 */
.L_x_6461:
[----:B------:R-:W-:Y:S05]  /*2d5b0*/  BSYNC B0 ;  /* 0x0000000000007941 */ /* 0x000fea0003800000 */
.L_x_6460:
[----:B------:R-:W-:Y:S05]  /*2d5c0*/  BRA `(.L_x_6462) ;  /* 0xffffffac00e87947 */ /* 0x000fea000383ffff */
.L_x_6280:
[----:B0-----:R0:W2:Y:S02]  /*2d5d0*/  SYNCS.PHASECHK.TRANS64.TRYWAIT P1, [R5+URZ+0x30840], R0 ;  /* 0x03084000050075a7 */ /* 0x0010a4000802017f */
[----:B--2---:R-:W-:Y:S05]  /*2d5e0*/  @!P1 NANOSLEEP.SYNCS 0x989680 ;  /* 0x009896800000995d */ /* 0x004fea0003900000 */
[----:B------:R-:W2:Y:S02]  /*2d5f0*/  @!P1 SYNCS.PHASECHK.TRANS64 P1, [R5+URZ+0x30840], R0 ;  /* 0x03084000050095a7 */ /* 0x000ea4000802007f */
[----:B--2---:R-:W-:Y:S05]  /*2d600*/  @!P1 BRA `(.L_x_6280) ;  /* 0xfffffffc00f09947 */ /* 0x004fea000383ffff */
[----:B------:R-:W-:Y:S05]  /*2d610*/  BRA `(.L_x_6463) ;  /* 0xffffffb000107947 */ /* 0x000fea000383ffff */
.L_x_6282:
[----:B--2---:R2:W3:Y:S02]  /*2d620*/  SYNCS.PHASECHK.TRANS64.TRYWAIT P1, [R3+URZ+0x30840], R2 ;  /* 0x03084002030075a7 */ /* 0x0044e4000802017f */
[----:B---3--:R-:W-:Y:S05]  /*2d630*/  @!P1 NANOSLEEP.SYNCS 0x989680 ;  /* 0x009896800000995d */ /* 0x008fea0003900000 */
[----:B------:R-:W3:Y:S02]  /*2d640*/  @!P1 SYNCS.PHASECHK.TRANS64 P1, [R3+URZ+0x30840], R2 ;  /* 0x03084002030095a7 */ /* 0x000ee4000802007f */
[----:B---3--:R-:W-:Y:S05]  /*2d650*/  @!P1 BRA `(.L_x_6282) ;  /* 0xfffffffc00f09947 */ /* 0x008fea000383ffff */
[----:B------:R-:W-:Y:S05]  /*2d660*/  BRA `(.L_x_6464) ;  /* 0xffffffb0001c7947 */ /* 0x000fea000383ffff */
.L_x_6284:
[----:B---3--:R3:W4:Y:S02]  /*2d670*/  SYNCS.PHASECHK.TRANS64.TRYWAIT P1, [R5+URZ+0x30860], R0 ;  /* 0x03086000050075a7 */ /* 0x008724000802017f */
[----:B----4-:R-:W-:Y:S05]  /*2d680*/  @!P1 NANOSLEEP.SYNCS 0x989680 ;  /* 0x009896800000995d */ /* 0x010fea0003900000 */
[----:B------:R-:W4:Y:S02]  /*2d690*/  @!P1 SYNCS.PHASECHK.TRANS64 P1, [R5+URZ+0x30860], R0 ;  /* 0x03086000050095a7 */ /* 0x000f24000802007f */
[----:B----4-:R-:W-:Y:S05]  /*2d6a0*/  @!P1 BRA `(.L_x_6284) ;  /* 0xfffffffc00f09947 */ /* 0x010fea000383ffff */
[----:B------:R-:W-:Y:S05]  /*2d6b0*/  BRA `(.L_x_6465) ;  /* 0xffffffb000187947 */ /* 0x000fea000383ffff */
.L_x_6466:
        /* <DEDUP_REMOVED lines=12> */
.L_x_15973:


//--------------------- .text._ZN7cutlass13device_kernelIN5flash11enable_sm90INS1_16FlashAttnFwdSm90INS1_25CollectiveMainloopFwdSm90ILi2EN4cute5tupleIJNS5_1CILi1EEES8_S8_EEENS6_IJNS7_ILi128EEESA_SA_EEELi128ENS_10bfloat16_tEfNS_4arch4Sm90ELb0ELb0ELb1ELb0ELb1ELb0ELb0ELb1ELb1ELb1ELb1ELb0EEENS1_21CollectiveEpilogueFwdISB_S9_SC_SE_Li256ELb0ELb1ELb1ELb0EEENS1_19SingleTileSchedulerILb0ELb1ELb1ELi128EEEEEEEEEvNT_6ParamsE --------------------------
	.section	.text._ZN7cutlass13device_kernelIN5flash11enable_sm90INS1_16FlashAttnFwdSm90INS1_25CollectiveMainloopFwdSm90ILi2EN4cute5tupleIJNS5_1CILi1EEES8_S8_EEENS6_IJNS7_ILi128EEESA_SA_EEELi128ENS_10bfloat16_tEfNS_4arch4Sm90ELb0ELb0ELb1ELb0ELb1ELb0ELb0ELb1ELb1ELb1ELb1ELb0EEENS1_21CollectiveEpilogueFwdISB_S9_SC_SE_Li256ELb0ELb1ELb1ELb0EEENS1_19SingleTileSchedulerILb0ELb1ELb1ELi128EEEEEEEEEvNT_6ParamsE,"ax",@progbits
	.align	128
.text._ZN7cutlass13device_kernelIN5flash11enable_sm90INS1_16FlashAttnFwdSm90INS1_25CollectiveMainloopFwdSm90ILi2EN4cute5tupleIJNS5_1CILi1EEES8_S8_EEENS6_IJNS7_ILi128EEESA_SA_EEELi128ENS_10bfloat16_tEfNS_4arch4Sm90ELb0ELb0ELb1ELb0ELb1ELb0ELb0ELb1ELb1ELb1ELb1ELb0EEENS1_21CollectiveEpilogueFwdISB_S9_SC_SE_Li256ELb0ELb1ELb1ELb0EEENS1_19SingleTileSchedulerILb0ELb1ELb1ELi128EEEEEEEEEvNT_6ParamsE:
        .type           _ZN7cutlass13device_kernelIN5flash11enable_sm90INS1_16FlashAttnFwdSm90INS1_25CollectiveMainloopFwdSm90ILi2EN4cute5tupleIJNS5_1CILi1EEES8_S8_EEENS6_IJNS7_ILi128EEESA_SA_EEELi128ENS_10bfloat16_tEfNS_4arch4Sm90ELb0ELb0ELb1ELb0ELb1ELb0ELb0ELb1ELb1ELb1ELb1ELb0EEENS1_21CollectiveEpilogueFwdISB_S9_SC_SE_Li256ELb0ELb1ELb1ELb0EEENS1_19SingleTileSchedulerILb0ELb1ELb1ELi128EEEEEEEEEvNT_6ParamsE,@function
        .size           _ZN7cutlass13device_kernelIN5flash11enable_sm90INS1_16FlashAttnFwdSm90INS1_25CollectiveMainloopFwdSm90ILi2EN4cute5tupleIJNS5_1CILi1EEES8_S8_EEENS6_IJNS7_ILi128EEESA_SA_EEELi128ENS_10bfloat16_tEfNS_4arch4Sm90ELb0ELb0ELb1ELb0ELb1ELb0ELb0ELb1ELb1ELb1ELb1ELb0EEENS1_21CollectiveEpilogueFwdISB_S9_SC_SE_Li256ELb0ELb1ELb1ELb0EEENS1_19SingleTileSchedulerILb0ELb1ELb1ELi128EEEEEEEEEvNT_6ParamsE,(.L_x_15974 - _ZN7cutlass13device_kernelIN5flash11enable_sm90INS1_16FlashAttnFwdSm90INS1_25CollectiveMainloopFwdSm90ILi2EN4cute5tupleIJNS5_1CILi1EEES8_S8_EEENS6_IJNS7_ILi128EEESA_SA_EEELi128ENS_10bfloat16_tEfNS_4arch4Sm90ELb0ELb0ELb1ELb0ELb1ELb0ELb0ELb1ELb1ELb1ELb1ELb0EEENS1_21CollectiveEpilogueFwdISB_S9_SC_SE_Li256ELb0ELb1ELb1ELb0EEENS1_19SingleTileSchedulerILb0ELb1ELb1ELi128EEEEEEEEEvNT_6ParamsE)
        .other          _ZN7cutlass13device_kernelIN5flash11enable_sm90INS1_16FlashAttnFwdSm90INS1_25CollectiveMainloopFwdSm90ILi2EN4cute5tupleIJNS5_1CILi1EEES8_S8_EEENS6_IJNS7_ILi128EEESA_SA_EEELi128ENS_10bfloat16_tEfNS_4arch4Sm90ELb0ELb0ELb1ELb0ELb1ELb0ELb0ELb1ELb1ELb1ELb1ELb0EEENS1_21CollectiveEpilogueFwdISB_S9_SC_SE_Li256ELb0ELb1ELb1ELb0EEENS1_19SingleTileSchedulerILb0ELb1ELb1ELi128EEEEEEEEEvNT_6ParamsE,@"STO_CUDA_ENTRY STV_DEFAULT"
_ZN7cutlass13device_kernelIN5flash11enable_sm90INS1_16FlashAttnFwdSm90INS1_25CollectiveMainloopFwdSm90ILi2EN4cute5tupleIJNS5_1CILi1EEES8_S8_EEENS6_IJNS7_ILi128EEESA_SA_EEELi128ENS_10bfloat16_tEfNS_4arch4Sm90ELb0ELb0ELb1ELb0ELb1ELb0ELb0ELb1ELb1ELb1ELb1ELb0EEENS1_21CollectiveEpilogueFwdISB_S9_SC_SE_Li256ELb0ELb1ELb1ELb0EEENS1_19SingleTileSchedulerILb0ELb1ELb1ELi128EEEEEEEEEvNT_6ParamsE:
[----:B------:R-:W0:Y:S01]  /*0000*/  LDC R1, c[0x0][0x28] ;  /* 0x00000a00ff017b82 */ /* 0x000e220000000800 */
[----:B------:R-:W1:Y:S01]  /*0010*/  S2R R18, SR_TID.X ;  /* 0x0000000000127919 */ /* 0x000e620000002100 */
[----:B------:R-:W-:Y:S01]  /*0020*/  ELECT P0, URZ, PT ;  /* 0x00000000003f782f */ /* 0x000fe20003800000 */
[----:B------:R-:W-:Y:S01]  /*0030*/  UMOV UR4, 0x80 ;  /* 0x0000008000047882 */ /* 0x000fe20000000000 */
[----:B------:R-:W-:Y:S01]  /*0040*/  UMOV UR7, 0x100 ;  /* 0x0000010000077882 */ /* 0x000fe20000000000 */
[--C-:B-1----:R-:W-:Y:S02]  /*0050*/  SHF.R.U32.HI R17, RZ, 0x5, R18.reuse ;  /* 0x00000005ff117819 */ /* 0x102fe40000011612 */
[----:B------:R-:W-:-:S03]  /*0060*/  SHF.R.U32.HI R2, RZ, 0x7, R18 ;  /* 0x00000007ff027819 */ /* 0x000fc60000011612 */
[----:B------:R-:W1:Y:S04]  /*0070*/  SHFL.IDX PT, R0, R17, RZ, 0x1f ;  /* 0x00001fff11007589 */ /* 0x000e6800000e0000 */
[----:B------:R2:W3:Y:S01]  /*0080*/  SHFL.IDX PT, R3, R2, RZ, 0x1f ;  /* 0x00001fff02037589 */ /* 0x0004e200000e0000 */
[C---:B-1----:R-:W-:Y:S02]  /*0090*/  ISETP.NE.OR P0, PT, R0.reuse, RZ, !P0 ;  /* 0x000000ff0000720c */ /* 0x042fe40004705670 */
[----:B------:R-:W-:-:S11]  /*00a0*/  ISETP.NE.AND P1, PT, R0, RZ, PT ;  /* 0x000000ff0000720c */ /* 0x000fd60003f25270 */
        /* <DEDUP_REMOVED lines=12> */
[----:B------:R2:W1:Y:S06]  /*0170*/  @!UP0 SYNCS.EXCH.64 URZ, [UR8+0x28800], UR4 ;  /* 0x02880004083f85b2 */ /* 0x00046c0008000100 */
[----:B------:R2:W4:Y:S02]  /*0180*/  @!UP1 SYNCS.EXCH.64 URZ, [UR8+0x28820], UR6 ;  /* 0x02882006083f95b2 */ /* 0x0005240008000100 */
[----:B0-23--:R-:W-:Y:S05]  /*0190*/  @P1 BRA `(.L_x_6467) ;  /* 0x0000000000481947 */ /* 0x00dfea0003800000 */
        /* <DEDUP_REMOVED lines=13> */
[----:B0-----:R0:W2:Y:S08]  /*0270*/  SYNCS.EXCH.64 URZ, [UR8+0x28830], UR4 ;  /* 0x02883004083f75b2 */ /* 0x0010b00008000100 */
[----:B------:R0:W3:Y:S01]  /*0280*/  SYNCS.EXCH.64 URZ, [UR8+0x28840], UR6 ;  /* 0x02884006083f75b2 */ /* 0x0000e20008000100 */
[----:B------:R0:W0:Y:S01]  /*0290*/  SYNCS.EXCH.64 URZ, [UR8+0x28838], UR4 ;  /* 0x02883804083f75b2 */ /* 0x0000220008000100 */
[----:B------:R0:W0:Y:S01]  /*02a0*/  SYNCS.EXCH.64 URZ, [UR8+0x28848], UR6 ;  /* 0x02884806083f75b2 */ /* 0x0000220008000100 */
[----:B------:R-:W-:Y:S01]  /*02b0*/  NOP ;  /* 0x0000000000007918 */ /* 0x000fe20000000000 */
.L_x_6467:
        /* <DEDUP_REMOVED lines=22> */
.L_x_6468:
        /* <DEDUP_REMOVED lines=18> */
.L_x_6469:
        /* <DEDUP_REMOVED lines=22> */
.L_x_6470:
        /* <DEDUP_REMOVED lines=23> */
.L_x_6471:
[----:B------:R-:W-:Y:S01]  /*0810*/  UISETP.NE.AND UP0, UPT, UR9, URZ, UPT ;  /* 0x0000003f0900728c */ /* 0x000fe2000bf05270 */
[----:B------:R-:W-:Y:S01]  /*0820*/  NOP ;  /* 0x0000000000007918 */ /* 0x000fe20000000000 */
[----:B------:R-:W-:Y:S01]  /*0830*/  UMOV UR40, 0x1 ;  /* 0x0000000100287882 */ /* 0x000fe20000000000 */
[----:B------:R-:W-:Y:S01]  /*0840*/  ULDC.64 UR38, c[0x0][0x208] ;  /* 0x0000820000267ab9 */ /* 0x000fe20000000a00 */
[----:B------:R-:W-:Y:S01]  /*0850*/  USEL UR40, UR40, 0x2, !UP0 ;  /* 0x0000000228287887 */ /* 0x000fe2000c000000 */
[----:B------:R-:W-:Y:S01]  /*0860*/  BSSY B6, `(.L_x_6472) ;  /* 0x0000bcf000067945 */ /* 0x000fe20003800000 */
[----:B01234-:R-:W-:Y:S01]  /*0870*/  BAR.SYNC.DEFER_BLOCKING 0x0 ;  /* 0x0000000000007b1d */ /* 0x01ffe20000010000 */
[----:B------:R-:W-:-:S13]  /*0880*/  PLOP3.LUT P0, PT, PT, PT, UP0, 0x80, 0x0 ;  /* 0x000000000000781c */ /* 0x000fda0003f0f008 */
[----:B------:R-:W-:Y:S05]  /*0890*/  @!P0 BRA `(.L_x_6473) ;  /* 0x0000008000788947 */ /* 0x000fea0003800000 */
.L_x_6474:
[----:B------:R-:W-:-:S08]  /*08a0*/  NOP ;  /* 0x0000000000007918 */ /* 0x000fd00000000000 */
[----:B------:R-:W0:Y:S02]  /*08b0*/  USETMAXREG.TRY_ALLOC.CTAPOOL UP0, 0xe8 ;  /* 0x000000e8000079c8 */ /* 0x000e240008000600 */
[----:B0-----:R-:W-:-:S13]  /*08c0*/  PLOP3.LUT P0, PT, PT, PT, UP0, 0x80, 0x0 ;  /* 0x000000000000781c */ /* 0x001fda0003f0f008 */
[----:B------:R-:W-:Y:S05]  /*08d0*/  @!P0 BRA `(.L_x_6474) ;  /* 0xfffffffc00f08947 */ /* 0x000fea000383ffff */
[----:B------:R-:W0:Y:S01]  /*08e0*/  S2UR UR6, SR_CTAID.Y ;  /* 0x00000000000679c3 */ /* 0x000e220000002600 */
[----:B------:R-:W-:Y:S01]  /*08f0*/  LOP3.LUT R0, R18, 0xffffff80, RZ, 0xc0, !PT ;  /* 0xffffff8012007812 */ /* 0x000fe200078ec0ff */
[----:B------:R-:W-:Y:S02]  /*0900*/  ULDC UR7, c[0x0][0xc50] ;  /* 0x0003140000077ab9 */ /* 0x000fe40000000800 */
[----:B------:R-:W-:-:S04]  /*0910*/  UISETP.NE.AND UP0, UPT, UR7, 0x1, UPT ;  /* 0x000000010700788c */ /* 0x000fc8000bf05270 */
[----:B------:R-:W-:Y:S08]  /*0920*/  BAR.ARV 0x8, 0x180 ;  /* 0x0206000000007b1d */ /* 0x000ff00000002000 */
[----:B------:R-:W1:Y:S01]  /*0930*/  S2UR UR8, SR_CTAID.Z ;  /* 0x00000000000879c3 */ /* 0x000e620000002700 */
[----:B------:R-:W-:Y:S01]  /*0940*/  ISETP.NE.AND P0, PT, R0, 0x80, PT ;  /* 0x000000800000780c */ /* 0x000fe20003f05270 */
[----:B------:R-:W-:Y:S01]  /*0950*/  @UP0 ULDC UR4, c[0x0][0xc54] ;  /* 0x0003150000040ab9 */ /* 0x000fe20000000800 */
[----:B------:R-:W-:Y:S01]  /*0960*/  @UP0 ULDC UR9, c[0x0][0xc58] ;  /* 0x0003160000090ab9 */ /* 0x000fe20000000800 */
[----:B0-----:R-:W-:-:S10]  /*0970*/  UIMAD.WIDE.U32 UR4, UR6, UR4, URZ ;  /* 0x00000004060472a5 */ /* 0x001fd4000f8e003f */
[----:B------:R-:W-:Y:S06]  /*0980*/  @!P0 BAR.ARV 0x9, 0x100 ;  /* 0x0244000000008b1d */ /* 0x000fec0000002000 */
[----:B------:R-:W-:Y:S01]  /*0990*/  UMOV UR37, UR6 ;  /* 0x0000000600257c82 */ /* 0x000fe20008000000 */
[----:B------:R-:W-:Y:S01]  /*09a0*/  @UP0 USHF.R.U32.HI UR37, URZ, UR9, UR5 ;  /* 0x000000093f250299 */ /* 0x000fe20008011605 */
[----:B-1----:R-:W-:-:S03]  /*09b0*/  ISETP.LE.AND P0, PT, RZ, UR8, PT ;  /* 0x00000008ff007c0c */ /* 0x002fc6000bf03270 */
[----:B------:R-:W-:-:S04]  /*09c0*/  UIADD3 UR4, -UR37, URZ, URZ ;  /* 0x0000003f25047290 */ /* 0x000fc8000fffe13f */
[----:B------:R-:W-:-:S06]  /*09d0*/  UIMAD UR7, UR7, UR4, UR6 ;  /* 0x00000004070772a4 */ /* 0x000fcc000f8e0206 */
[----:B------:R-:W-:Y:S06]  /*09e0*/  @!P0 BRA `(.L_x_6475) ;  /* 0x000000b800d88947 */ /* 0x000fec0003800000 */
[----:B------:R-:W-:Y:S01]  /*09f0*/  ULDC.64 UR4, c[0x0][0x418] ;  /* 0x0001060000047ab9 */ /* 0x000fe20000000a00 */
[----:B------:R-:W-:Y:S01]  /*0a00*/  ULDC UR43, c[0x0][0x424] ;  /* 0x00010900002b7ab9 */ /* 0x000fe20000000800 */
[----:B------:R-:W-:Y:S01]  /*0a10*/  UISETP.NE.U32.AND UP0, UPT, UR4, URZ, UPT ;  /* 0x0000003f0400728c */ /* 0x000fe2000bf05070 */
[----:B------:R-:W-:Y:S01]  /*0a20*/  IMAD.MOV.U32 R3, RZ, RZ, RZ ;  /* 0x000000ffff037224 */ /* 0x000fe200078e00ff */
        /* <DEDUP_REMOVED lines=8> */
[----:B------:R-:W-:-:S04]  /*0ab0*/  USHF.R.S32.HI UR5, URZ, 0x1f, UR4 ;  /* 0x0000001f3f057899 */ /* 0x000fc80008011404 */
[----:B------:R-:W-:-:S04]  /*0ac0*/  ULEA.HI UR5, UR5, UR4, URZ, 0x7 ;  /* 0x0000000405057291 */ /* 0x000fc8000f8f383f */
[----:B------:R-:W-:-:S04]  /*0ad0*/  USHF.R.S32.HI UR5, URZ, 0x7, UR5 ;  /* 0x000000073f057899 */ /* 0x000fc80008011405 */
[----:B------:R-:W-:Y:S08]  /*0ae0*/  @!P0 BRA `(.L_x_6476) ;  /* 0x0000000000808947 */ /* 0x000ff00003800000 */
[----:B------:R-:W-:-:S04]  /*0af0*/  USHF.R.U32.HI UR4, URZ, 0x10, UR7 ;  /* 0x000000103f047899 */ /* 0x000fc80008011607 */
[----:B------:R-:W-:-:S11]  /*0b00*/  UISETP.NE.AND UP0, UPT, UR4, URZ, UPT ;  /* 0x0000003f0400728c */ /* 0x000fd6000bf05270 */
[----:B------:R-:W-:Y:S02]  /*0b10*/  @!UP0 ULDC UR4, c[0x0][0x9f0] ;  /* 0x00027c0000048ab9 */ /* 0x000fe40000000800 */
[----:B------:R-:W-:Y:S01]  /*0b20*/  IMAD.U32 R6, RZ, RZ, UR4 ;  /* 0x00000004ff067e24 */ /* 0x000fe2000f8e00ff */
[----:B------:R-:W-:-:S04]  /*0b30*/  UIADD3 UR6, UR5, -0x1, UR4 ;  /* 0xffffffff05067890 */ /* 0x000fc8000fffe004 */
[-C--:B------:R-:W-:Y:S02]  /*0b40*/  IABS R3, R6.reuse ;  /* 0x0000000600037213 */ /* 0x080fe40000000000 */
[----:B------:R-:W-:Y:S01]  /*0b50*/  IMAD.U32 R8, RZ, RZ, UR6 ;  /* 0x00000006ff087e24 */ /* 0x000fe2000f8e00ff */
[----:B------:R-:W-:Y:S01]  /*0b60*/  IABS R6, R6 ;  /* 0x0000000600067213 */ /* 0x000fe20000000000 */
[----:B------:R-:W0:Y:S01]  /*0b70*/  I2F.RP R0, R3 ;  /* 0x0000000300007306 */ /* 0x000e220000209400 */
[----:B------:R-:W-:Y:S02]  /*0b80*/  ULOP3.LUT UR6, UR6, UR4, URZ, 0x3c, !UPT ;  /* 0x0000000406067292 */ /* 0x000fe4000f8e3c3f */
[----:B------:R-:W-:-:S04]  /*0b90*/  IADD3 R6, RZ, -R6, RZ ;  /* 0x80000006ff067210 */ /* 0x000fc80007ffe0ff */
[----:B------:R-:W-:Y:S01]  /*0ba0*/  ISETP.LE.AND P2, PT, RZ, UR6, PT ;  /* 0x00000006ff007c0c */ /* 0x000fe2000bf43270 */
[----:B0-----:R-:W0:Y:S02]  /*0bb0*/  MUFU.RCP R0, R0 ;  /* 0x0000000000007308 */ /* 0x001e240000001000 */
[----:B0-----:R-:W-:Y:S02]  /*0bc0*/  IADD3 R4, R0, 0xffffffe, RZ ;  /* 0x0ffffffe00047810 */ /* 0x001fe40007ffe0ff */
[----:B------:R-:W-:-:S04]  /*0bd0*/  IABS R0, R8 ;  /* 0x0000000800007213 */ /* 0x000fc80000000000 */
[----:B------:R0:W1:Y:S02]  /*0be0*/  F2I.FTZ.U32.TRUNC.NTZ R5, R4 ;  /* 0x0000000400057305 */ /* 0x000064000021f000 */
        /* <DEDUP_REMOVED lines=8> */
[-C--:B------:R-:W-:Y:S01]  /*0c70*/  @!P1 IADD3 R0, R0, -R3.reuse, RZ ;  /* 0x8000000300009210 */ /* 0x080fe20007ffe0ff */
[----:B------:R-:W-:Y:S01]  /*0c80*/  @!P1 VIADD R5, R5, 0x1 ;  /* 0x0000000105059836 */ /* 0x000fe20000000000 */
[----:B------:R-:W-:Y:S02]  /*0c90*/  ISETP.NE.AND P1, PT, RZ, UR4, PT ;  /* 0x00000004ff007c0c */ /* 0x000fe4000bf25270 */
[----:B------:R-:W-:-:S13]  /*0ca0*/  ISETP.GE.U32.AND P0, PT, R0, R3, PT ;  /* 0x000000030000720c */ /* 0x000fda0003f06070 */
[----:B------:R-:W-:-:S05]  /*0cb0*/  @P0 VIADD R5, R5, 0x1 ;  /* 0x0000000105050836 */ /* 0x000fca0000000000 */
[----:B------:R-:W-:-:S05]  /*0cc0*/  MOV R3, R5 ;  /* 0x0000000500037202 */ /* 0x000fca0000000f00 */
[----:B------:R-:W-:Y:S01]  /*0cd0*/  @!P2 IMAD.MOV R3, RZ, RZ, -R3 ;  /* 0x000000ffff03a224 */ /* 0x000fe200078e0a03 */
[----:B------:R-:W-:-:S07]  /*0ce0*/  @!P1 LOP3.LUT R3, RZ, UR4, RZ, 0x33, !PT ;  /* 0x00000004ff039c12 */ /* 0x000fce000f8e33ff */
.L_x_6476:
[----:B------:R-:W-:Y:S01]  /*0cf0*/  IMAD R16, R3, UR8, RZ ;  /* 0x0000000803107c24 */ /* 0x000fe2000f8e02ff */
[----:B------:R-:W-:Y:S01]  /*0d00*/  PLOP3.LUT P0, PT, PT, PT, PT, 0x80, 0x0 ;  /* 0x000000000000781c */ /* 0x000fe20003f0f070 */
[----:B------:R-:W-:Y:S01]  /*0d10*/  VIADD R18, R18, 0xffffff80 ;  /* 0xffffff8012127836 */ /* 0x000fe20000000000 */
[----:B------:R-:W-:Y:S02]  /*0d20*/  MOV R0, RZ ;  /* 0x000000ff00007202 */ /* 0x000fe40000000f00 */
[----:B------:R-:W-:Y:S02]  /*0d30*/  CS2R R150, SRZ ;  /* 0x0000000000967805 */ /* 0x000fe4000001ff00 */
[----:B------:R-:W-:Y:S02]  /*0d40*/  VIADDMNMX R3, R16, R3, UR5, PT ;  /* 0x0000000510037e46 */ /* 0x000fe4000b800103 */
[----:B------:R-:W-:Y:S02]  /*0d50*/  CS2R R68, SRZ ;  /* 0x0000000000447805 */ /* 0x000fe4000001ff00 */
[----:B------:R-:W-:-:S02]  /*0d60*/  CS2R R66, SRZ ;  /* 0x0000000000427805 */ /* 0x000fc4000001ff00 */
        /* <DEDUP_REMOVED lines=14> */
[----:B------:R-:W-:Y:S02]  /*0e50*/  ISETP.LT.AND P1, PT, R16, UR42, PT ;  /* 0x0000002a10007c0c */ /* 0x000fe4000bf21270 */
        /* <DEDUP_REMOVED lines=52> */
.L_x_6478:
[----:B------:R-:W-:-:S04]  /*11a0*/  SHF.L.U32 R3, RZ, 0x1f, RZ ;  /* 0x0000001fff037819 */ /* 0x000fc800000006ff */
[----:B------:R-:W0:Y:S02]  /*11b0*/  SYNCS.PHASECHK.TRANS64.TRYWAIT P0, [UR36+0x28800], R3 ;  /* 0x02880003ff0075a7 */ /* 0x000e240008000164 */
[----:B0-----:R-:W-:Y:S05]  /*11c0*/  @!P0 BRA `(.L_x_6479) ;  /* 0x000000b000e88947 */ /* 0x001fea0003800000 */
.L_x_6552:
[----:B------:R-:W-:-:S06]  /*11d0*/  ULOP3.LUT UR4, UR40, 0x1, URZ, 0xfc, !UPT ;  /* 0x0000000128047892 */ /* 0x000fcc000f8efc3f */
[----:B0-----:R-:W-:-:S05]  /*11e0*/  IMAD.U32 R0, RZ, RZ, UR4 ;  /* 0x00000004ff007e24 */ /* 0x001fca000f8e00ff */
[----:B------:R-:W-:-:S13]  /*11f0*/  ISETP.NE.AND P0, PT, R0, 0x3, PT ;  /* 0x000000030000780c */ /* 0x000fda0003f05270 */
[----:B------:R-:W-:Y:S05]  /*1200*/  @!P0 BRA `(.L_x_6480) ;  /* 0x0000000000048947 */ /* 0x000fea0003800000 */
[----:B------:R-:W-:Y:S01]  /*1210*/  BPT.TRAP 0x1 ;  /* 0x000000040000795c */ /* 0x000fe20000300000 */
.L_x_6480:
[----:B------:R0:W1:Y:S01]  /*1220*/  SYNCS.PHASECHK.TRANS64.TRYWAIT P1, [UR36+0x28830], R3 ;  /* 0x02883003ff0075a7 */ /* 0x0000620008020164 */
[----:B------:R-:W-:Y:S05]  /*1230*/  @!P0 BRA `(.L_x_6481) ;  /* 0x0000000000048947 */ /* 0x000fea0003800000 */
[----:B------:R-:W-:Y:S01]  /*1240*/  BPT.TRAP 0x1 ;  /* 0x000000040000795c */ /* 0x000fe20000300000 */
.L_x_6481:
[----:B------:R-:W-:Y:S01]  /*1250*/  MOV R5, UR44 ;  /* 0x0000002c00057c02 */ /* 0x000fe20008000f00 */
[----:B------:R-:W-:Y:S01]  /*1260*/  IMAD.MOV.U32 R0, RZ, RZ, RZ ;  /* 0x000000ffff007224 */ /* 0x000fe200078e00ff */
[----:B-1----:R-:W-:Y:S06]  /*1270*/  @P1 BRA `(.L_x_6482) ;  /* 0x0000000000081947 */ /* 0x002fec0003800000 */
[----:B------:R-:W1:Y:S02]  /*1280*/  SYNCS.PHASECHK.TRANS64.TRYWAIT P1, [UR36+0x28830], R3 ;  /* 0x02883003ff0075a7 */ /* 0x000e640008020164 */
[----:B-1----:R-:W-:Y:S05]  /*1290*/  @!P1 BRA `(.L_x_6483) ;  /* 0x000000b000cc9947 */ /* 0x002fea0003800000 */
.L_x_6482:
[----:B------:R-:W-:Y:S05]  /*12a0*/  WARPSYNC.ALL ;  /* 0x0000000000007948 */ /* 0x000fea0003800000 */
[----:B-1----:R-:W-:Y:S01]  /*12b0*/  LOP3.LUT R4, R5, 0x10000, RZ, 0xfc, !PT ;  /* 0x0001000005047812 */ /* 0x002fe200078efcff */
[----:B------:R-:W-:Y:S01]  /*12c0*/  IMAD.MOV.U32 R151, RZ, RZ, RZ ;  /* 0x000000ffff977224 */ /* 0x000fe200078e00ff */
[----:B------:R-:W-:Y:S01]  /*12d0*/  MOV R5, 0x40000040 ;  /* 0x4000004000057802 */ /* 0x000fe20000000f00 */
[----:B------:R-:W-:Y:S01]  /*12e0*/  UIADD3 UR4, UR36, 0x18400, URZ ;  /* 0x0001840024047890 */ /* 0x000fe2000fffe03f */
        /* <DEDUP_REMOVED lines=8> */
[----:B------:R-:W1:Y:S01]  /*1370*/  S2UR UR7, SR_CgaCtaId ;  /* 0x00000000000779c3 */ /* 0x000e620000008800 */
[----:B------:R-:W-:Y:S01]  /*1380*/  UMOV UR15, 0x40000040 ;  /* 0x40000040000f7882 */ /* 0x000fe20000000000 */
[----:B------:R-:W-:Y:S01]  /*1390*/  UMOV UR17, 0x40000040 ;  /* 0x4000004000117882 */ /* 0x000fe20000000000 */
[----:B------:R-:W-:Y:S01]  /*13a0*/  ULOP3.LUT UR48, UR4, 0x10000, URZ, 0xfc, !UPT ;  /* 0x0001000004307892 */ /* 0x000fe2000f8efc3f */
[----:B------:R-:W-:Y:S01]  /*13b0*/  UMOV UR19, 0x40000040 ;  /* 0x4000004000137882 */ /* 0x000fe20000000000 */
[----:B------:R-:W-:-:S02]  /*13c0*/  UMOV UR21, 0x40000040 ;  /* 0x4000004000157882 */ /* 0x000fc40000000000 */
[----:B------:R-:W-:Y:S02]  /*13d0*/  UIADD3 UR14, UR48, 0x4, URZ ;  /* 0x00000004300e7890 */ /* 0x000fe4000fffe03f */
[----:B------:R-:W-:Y:S01]  /*13e0*/  UIADD3 UR12, UR32, 0x4, URZ ;  /* 0x00000004200c7890 */ /* 0x000fe2000fffe03f */
[----:B------:R-:W-:Y:S01]  /*13f0*/  UMOV UR10, UR48 ;  /* 0x00000030000a7c82 */ /* 0x000fe20008000000 */
[----:B------:R-:W-:Y:S01]  /*1400*/  UIADD3 UR16, UR32, 0x6, URZ ;  /* 0x0000000620107890 */ /* 0x000fe2000fffe03f */
[----:B------:R-:W-:Y:S01]  /*1410*/  HGMMA.64x128x16.F32.BF16 R24, gdesc[UR8], RZ, !UPT, gsb0 ;  /* 0x01e00000081879f0 */ /* 0x000fe2000c0018ff */
[----:B------:R-:W-:Y:S02]  /*1420*/  UIADD3 UR8, UR32, 0x2, URZ ;  /* 0x0000000220087890 */ /* 0x000fe4000fffe03f */
[----:B------:R-:W-:Y:S01]  /*1430*/  UIADD3 UR10, UR48, 0x2, URZ ;  /* 0x00000002300a7890 */ /* 0x000fe2000fffe03f */
[----:B------:R-:W-:Y:S01]  /*1440*/  UMOV UR9, 0x40000040 ;  /* 0x4000004000097882 */ /* 0x000fe20000000000 */
[----:B------:R-:W-:Y:S01]  /*1450*/  UMOV UR11, 0x40000040 ;  /* 0x40000040000b7882 */ /* 0x000fe20000000000 */
[----:B------:R-:W-:-:S02]  /*1460*/  UIADD3 UR18, UR48, 0x6, URZ ;  /* 0x0000000630127890 */ /* 0x000fc4000fffe03f */
[----:B------:R-:W-:Y:S02]  /*1470*/  UIADD3 UR20, UR32, 0x400, URZ ;  /* 0x0000040020147890 */ /* 0x000fe4000fffe03f */
[----:B------:R-:W-:Y:S01]  /*1480*/  UIADD3 UR22, UR48, 0x400, URZ ;  /* 0x0000040030167890 */ /* 0x000fe2000fffe03f */
        /* <DEDUP_REMOVED lines=15> */
[----:B------:R-:W-:Y:S03]  /*1580*/  HGMMA.64x128x16.F32.BF16 R24, gdesc[UR8], R24, gsb0 ;  /* 0x01e00000081879f0 */ /* 0x000fe60008001818 */
[----:B------:R-:W-:Y:S02]  /*1590*/  WARPGROUP.DEPBAR.LE gsb0, 0x0 ;  /* 0x00008000000079c5 */ /* 0x000fe40000010000 */
[----:B------:R-:W-:-:S07]  /*15a0*/  WARPGROUP.ARRIVE ;  /* 0x00000000000079c5 */ /* 0x000fce0000000000 */
        /* <DEDUP_REMOVED lines=17> */
[----:B-1----:R-:W-:Y:S05]  /*16c0*/  @!P0 BRA `(.L_x_6484) ;  /* 0x0000000000048947 */ /* 0x002fea0003800000 */
[----:B------:R-:W-:Y:S01]  /*16d0*/  BPT.TRAP 0x1 ;  /* 0x000000040000795c */ /* 0x000fe20000300000 */
.L_x_6484:
        /* <DEDUP_REMOVED lines=9> */
[----:B------:R-:W1:Y:S01]  /*1770*/  MUFU.TANH R26, R26 ;  /* 0x0000001a001a7308 */ /* 0x000e620000002400 */
[----:B------:R-:W-:Y:S01]  /*1780*/  SHF.R.S32.HI R10, RZ, 0x1f, R17 ;  /* 0x0000001fff0a7819 */ /* 0x000fe20000011411 */
[----:B------:R-:W-:Y:S01]  /*1790*/  FMUL.FTZ R35, R35, UR4 ;  /* 0x0000000423237c20 */ /* 0x000fe20008410000 */
[----:B------:R-:W-:Y:S01]  /*17a0*/  FMUL.FTZ R24, R24, UR4 ;  /* 0x0000000418187c20 */ /* 0x000fe20008410000 */
[----:B------:R-:W-:Y:S01]  /*17b0*/  FMUL.FTZ R38, R38, UR4 ;  /* 0x0000000426267c20 */ /* 0x000fe20008410000 */
[----:B------:R-:W-:Y:S01]  /*17c0*/  LEA.HI R10, R10, R17, RZ, 0x2 ;  /* 0x000000110a0a7211 */ /* 0x000fe200078f10ff */
[----:B------:R-:W-:Y:S01]  /*17d0*/  FMUL.FTZ R25, R25, UR4 ;  /* 0x0000000419197c20 */ /* 0x000fe20008410000 */
[----:B------:R-:W-:Y:S01]  /*17e0*/  FMUL.FTZ R39, R39, UR4 ;  /* 0x0000000427277c20 */ /* 0x000fe20008410000 */
[----:B------:R-:W2:Y:S01]  /*17f0*/  MUFU.TANH R27, R27 ;  /* 0x0000001b001b7308 */ /* 0x000ea20000002400 */
[----:B------:R-:W-:Y:S01]  /*1800*/  LOP3.LUT R10, R10, 0x7ffffffc, RZ, 0xc0, !PT ;  /* 0x7ffffffc0a0a7812 */ /* 0x000fe200078ec0ff */
[----:B------:R-:W-:Y:S01]  /*1810*/  FMUL.FTZ R28, R28, UR4 ;  /* 0x000000041c1c7c20 */ /* 0x000fe20008410000 */
[----:B------:R-:W-:Y:S01]  /*1820*/  FMUL.FTZ R42, R42, UR4 ;  /* 0x000000042a2a7c20 */ /* 0x000fe20008410000 */
[----:B------:R-:W-:Y:S01]  /*1830*/  FMUL.FTZ R29, R29, UR4 ;  /* 0x000000041d1d7c20 */ /* 0x000fe20008410000 */
[----:B------:R-:W-:Y:S01]  /*1840*/  FMUL.FTZ R32, R32, UR4 ;  /* 0x0000000420207c20 */ /* 0x000fe20008410000 */
[----:B------:R-:W-:-:S02]  /*1850*/  IMAD.IADD R10, R17, 0x1, -R10 ;  /* 0x00000001110a7824 */ /* 0x000fc400078e0a0a */
[----:B------:R-:W-:Y:S01]  /*1860*/  FMUL.FTZ R43, R43, UR4 ;  /* 0x000000042b2b7c20 */ /* 0x000fe20008410000 */
[----:B------:R-:W3:Y:S01]  /*1870*/  MUFU.TANH R30, R30 ;  /* 0x0000001e001e7308 */ /* 0x000ee20000002400 */
[----:B------:R-:W-:Y:S01]  /*1880*/  FMUL.FTZ R46, R46, UR4 ;  /* 0x000000042e2e7c20 */ /* 0x000fe20008410000 */
[----:B------:R-:W-:Y:S02]  /*1890*/  IMAD R10, R10, R9, 0x80 ;  /* 0x000000800a0a7424 */ /* 0x000fe400078e0209 */
[----:B------:R-:W-:Y:S01]  /*18a0*/  FMUL.FTZ R33, R33, UR4 ;  /* 0x0000000421217c20 */ /* 0x000fe20008410000 */
[----:B------:R-:W-:Y:S02]  /*18b0*/  IMAD.U32 R9, RZ, RZ, UR42 ;  /* 0x0000002aff097e24 */ /* 0x000fe4000f8e00ff */
[----:B------:R-:W-:Y:S01]  /*18c0*/  FMUL.FTZ R47, R47, UR4 ;  /* 0x000000042f2f7c20 */ /* 0x000fe20008410000 */
[----:B------:R-:W-:Y:S02]  /*18d0*/  VIADD R10, R10, UR43 ;  /* 0x0000002b0a0a7c36 */ /* 0x000fe40008000000 */
[----:B------:R-:W-:Y:S01]  /*18e0*/  FMUL.FTZ R36, R36, UR4 ;  /* 0x0000000424247c20 */ /* 0x000fe20008410000 */
[----:B------:R-:W4:Y:S01]  /*18f0*/  MUFU.TANH R31, R31 ;  /* 0x0000001f001f7308 */ /* 0x000f220000002400 */
[----:B------:R-:W-:Y:S01]  /*1900*/  FMUL.FTZ R50, R50, UR4 ;  /* 0x0000000432327c20 */ /* 0x000fe20008410000 */
[----:B------:R-:W-:-:S02]  /*1910*/  IMAD R10, R9, -0x80, R10 ;  /* 0xffffff80090a7824 */ /* 0x000fc400078e020a */
[----:B------:R-:W-:Y:S01]  /*1920*/  FMUL.FTZ R37, R37, UR4 ;  /* 0x0000000425257c20 */ /* 0x000fe20008410000 */
[----:B------:R-:W-:Y:S01]  /*1930*/  FMUL.FTZ R40, R40, UR4 ;  /* 0x0000000428287c20 */ /* 0x000fe20008410000 */
[----:B------:R-:W-:Y:S01]  /*1940*/  FMUL.FTZ R51, R51, UR4 ;  /* 0x0000000433337c20 */ /* 0x000fe20008410000 */
[----:B------:R-:W-:Y:S01]  /*1950*/  FMUL.FTZ R54, R54, UR4 ;  /* 0x0000000436367c20 */ /* 0x000fe20008410000 */
[C---:B------:R-:W-:Y:S01]  /*1960*/  ISETP.GT.AND P2, PT, R10.reuse, RZ, PT ;  /* 0x000000ff0a00720c */ /* 0x040fe20003f44270 */
[----:B------:R-:W5:Y:S01]  /*1970*/  MUFU.TANH R34, R34 ;  /* 0x0000002200227308 */ /* 0x000f620000002400 */
[C---:B------:R-:W-:Y:S01]  /*1980*/  ISETP.GT.AND P1, PT, R10.reuse, 0x1, PT ;  /* 0x000000010a00780c */ /* 0x040fe20003f24270 */
[----:B------:R-:W-:Y:S01]  /*1990*/  FMUL.FTZ R41, R41, UR4 ;  /* 0x0000000429297c20 */ /* 0x000fe20008410000 */
[----:B------:R-:W-:Y:S01]  /*19a0*/  ISETP.GT.AND P6, PT, R10, 0x8, PT ;  /* 0x000000080a00780c */ /* 0x000fe20003fc4270 */
[----:B------:R-:W-:Y:S01]  /*19b0*/  FMUL.FTZ R44, R44, UR4 ;  /* 0x000000042c2c7c20 */ /* 0x000fe20008410000 */
[----:B-1----:R-:W-:Y:S01]  /*19c0*/  FSEL R12, R26, -INF , P2 ;  /* 0xff8000001a0c7808 */ /* 0x002fe20001000000 */
[----:B------:R-:W-:Y:S01]  /*19d0*/  FMUL.FTZ R55, R55, UR4 ;  /* 0x0000000437377c20 */ /* 0x000fe20008410000 */
[----:B--2---:R-:W-:Y:S01]  /*19e0*/  FSEL R27, R27, -INF , P1 ;  /* 0xff8000001b1b7808 */ /* 0x004fe20000800000 */
        /* <DEDUP_REMOVED lines=13> */
[----:B------:R-:W-:Y:S01]  /*1ac0*/  ISETP.GT.AND P3, PT, R10, 0x11, PT ;  /* 0x000000110a00780c */ /* 0x000fe20003f64270 */
[----:B------:R-:W-:Y:S01]  /*1ad0*/  FMUL.FTZ R49, R49, UR4 ;  /* 0x0000000431317c20 */ /* 0x000fe20008410000 */
[----:B-----5:R-:W-:Y:S01]  /*1ae0*/  FSEL R92, R34, -INF , P4 ;  /* 0xff800000225c7808 */ /* 0x020fe20002000000 */
[----:B0-----:R-:W0:Y:S01]  /*1af0*/  MUFU.TANH R3, R25 ;  /* 0x0000001900037308 */ /* 0x001e220000002400 */
[----:B------:R-:W-:Y:S01]  /*1b00*/  FMNMX.FTZ R9, R90, R9, !PT ;  /* 0x000000095a097209 */ /* 0x000fe20007810000 */
[----:B------:R-:W-:Y:S01]  /*1b10*/  FMUL.FTZ R52, R52, UR4 ;  /* 0x0000000434347c20 */ /* 0x000fe20008410000 */
[----:B-1----:R-:W-:Y:S01]  /*1b20*/  FSEL R6, R6, -INF , P2 ;  /* 0xff80000006067808 */ /* 0x002fe20001000000 */
[----:B------:R-:W-:Y:S01]  /*1b30*/  FMUL.FTZ R63, R63, UR4 ;  /* 0x000000043f3f7c20 */ /* 0x000fe20008410000 */
[----:B------:R-:W-:Y:S01]  /*1b40*/  ISETP.GT.AND P2, PT, R10, 0x18, PT ;  /* 0x000000180a00780c */ /* 0x000fe20003f44270 */
[----:B------:R-:W-:Y:S01]  /*1b50*/  FMUL.FTZ R53, R53, UR4 ;  /* 0x0000000435357c20 */ /* 0x000fe20008410000 */
[----:B------:R-:W-:Y:S01]  /*1b60*/  FMNMX.FTZ R9, R92, R9, !PT ;  /* 0x000000095c097209 */ /* 0x000fe20007810000 */
[----:B------:R-:W1:Y:S01]  /*1b70*/  MUFU.TANH R38, R38 ;  /* 0x0000002600267308 */ /* 0x000e620000002400 */
[----:B--2---:R-:W-:Y:S01]  /*1b80*/  FSEL R94, R35, -INF , P3 ;  /* 0xff800000235e7808 */ /* 0x004fe20001800000 */
[----:B------:R-:W-:Y:S01]  /*1b90*/  FMUL.FTZ R66, R66, UR4 ;  /* 0x0000000442427c20 */ /* 0x000fe20008410000 */
[----:B------:R-:W-:Y:S01]  /*1ba0*/  FMUL.FTZ R56, R56, UR4 ;  /* 0x0000000438387c20 */ /* 0x000fe20008410000 */
[----:B------:R-:W-:Y:S01]  /*1bb0*/  FMUL.FTZ R67, R67, UR4 ;  /* 0x0000000443437c20 */ /* 0x000fe20008410000 */
[----:B------:R-:W-:Y:S01]  /*1bc0*/  FMNMX.FTZ R9, R94, R9, !PT ;  /* 0x000000095e097209 */ /* 0x000fe20007810000 */
[----:B------:R-:W-:Y:S01]  /*1bd0*/  FMUL.FTZ R57, R57, UR4 ;  /* 0x0000000439397c20 */ /* 0x000fe20008410000 */
[----:B------:R-:W-:Y:S01]  /*1be0*/  FMUL.FTZ R70, R70, UR4 ;  /* 0x0000000446467c20 */ /* 0x000fe20008410000 */
[----:B------:R-:W2:Y:S01]  /*1bf0*/  MUFU.TANH R8, R28 ;  /* 0x0000001c00087308 */ /* 0x000ea20000002400 */
        /* <DEDUP_REMOVED lines=10> */
[----:B------:R-:W-:Y:S01]  /*1ca0*/  FMUL.FTZ R65, R65, UR4 ;  /* 0x0000000441417c20 */ /* 0x000fe20008410000 */
[----:B------:R-:W-:Y:S01]  /*1cb0*/  FMUL.FTZ R78, R78, UR4 ;  /* 0x000000044e4e7c20 */ /* 0x000fe20008410000 */
[----:B------:R-:W-:Y:S01]  /*1cc0*/  FMNMX.FTZ R9, R96, R9, !PT ;  /* 0x0000000960097209 */ /* 0x000fe20007810000 */
[----:B------:R-:W-:Y:S01]  /*1cd0*/  FMUL.FTZ R68, R68, UR4 ;  /* 0x0000000444447c20 */ /* 0x000fe20008410000 */
[----:B------:R-:W-:Y:S01]  /*1ce0*/  FMUL.FTZ R79, R79, UR4 ;  /* 0x000000044f4f7c20 */ /* 0x000fe20008410000 */
[----:B------:R-:W1:Y:S01]  /*1cf0*/  MUFU.TANH R14, R29 ;  /* 0x0000001d000e7308 */ /* 0x000e620000002400 */
[----:B--2---:R-:W-:Y:S01]  /*1d00*/  FSEL R8, R8, -INF , P6 ;  /* 0xff80000008087808 */ /* 0x004fe20003000000 */
[----:B------:R-:W-:Y:S01]  /*1d10*/  FMUL.FTZ R69, R69, UR4 ;  /* 0x0000000445457c20 */ /* 0x000fe20008410000 */
[----:B------:R-:W-:Y:S01]  /*1d20*/  ISETP.GT.AND P6, PT, R10, 0x20, PT ;  /* 0x000000200a00780c */ /* 0x000fe20003fc4270 */
[----:B------:R-:W-:Y:S01]  /*1d30*/  FMUL.FTZ R82, R82, UR4 ;  /* 0x0000000452527c20 */ /* 0x000fe20008410000 */
[----:B------:R-:W-:Y:S01]  /*1d40*/  FMUL.FTZ R72, R72, UR4 ;  /* 0x0000000448487c20 */ /* 0x000fe20008410000 */
[----:B------:R-:W-:Y:S01]  /*1d50*/  FMUL.FTZ R83, R83, UR4 ;  /* 0x0000000453537c20 */ /* 0x000fe20008410000 */
[----:B------:R-:W-:Y:S01]  /*1d60*/  FMUL.FTZ R73, R73, UR4 ;  /* 0x0000000449497c20 */ /* 0x000fe20008410000 */
[----:B------:R-:W2:Y:S01]  /*1d70*/  MUFU.TANH R42, R42 ;  /* 0x0000002a002a7308 */ /* 0x000ea20000002400 */
[----:B0-----:R-:W-:Y:S01]  /*1d80*/  FSEL R98, R39, -INF , P1 ;  /* 0xff80000027627808 */ /* 0x001fe20000800000 */
[----:B------:R-:W-:Y:S01]  /*1d90*/  FMUL.FTZ R86, R86, UR4 ;  /* 0x0000000456567c20 */ /* 0x000fe20008410000 */
[----:B------:R-:W-:Y:S01]  /*1da0*/  FMUL.FTZ R87, R87, UR4 ;  /* 0x0000000457577c20 */ /* 0x000fe20008410000 */
[----:B------:R-:W-:Y:S01]  /*1db0*/  ULDC UR5, c[0x0][0x988] ;  /* 0x0002620000057ab9 */ /* 0x000fe20000000800 */
[----:B------:R-:W-:Y:S01]  /*1dc0*/  FMNMX.FTZ R9, R98, R9, !PT ;  /* 0x0000000962097209 */ /* 0x000fe20007810000 */
[----:B------:R-:W-:Y:S01]  /*1dd0*/  FMUL.FTZ R76, R76, UR4 ;  /* 0x000000044c4c7c20 */ /* 0x000fe20008410000 */
[----:B------:R-:W-:Y:S01]  /*1de0*/  P2R R7, PR, RZ, 0x1 ;  /* 0x00000001ff077803 */ /* 0x000fe20000000000 */
[----:B------:R-:W0:Y:S01]  /*1df0*/  MUFU.TANH R32, R32 ;  /* 0x0000002000207308 */ /* 0x000e220000002400 */
[----:B-1----:R-:W-:Y:S01]  /*1e00*/  FSEL R14, R14, -INF , P5 ;  /* 0xff8000000e0e7808 */ /* 0x002fe20002800000 */
[----:B------:R-:W-:Y:S01]  /*1e10*/  FMUL.FTZ R77, R77, UR4 ;  /* 0x000000044d4d7c20 */ /* 0x000fe20008410000 */
[----:B------:R-:W-:Y:S01]  /*1e20*/  ISETP.GT.AND P5, PT, R10, 0x21, PT ;  /* 0x000000210a00780c */ /* 0x000fe20003fa4270 */
[----:B------:R-:W-:Y:S01]  /*1e30*/  FMUL.FTZ R80, R80, UR4 ;  /* 0x0000000450507c20 */ /* 0x000fe20008410000 */
[----:B------:R-:W-:Y:S01]  /*1e40*/  FMUL.FTZ R81, R81, UR4 ;  /* 0x0000000451517c20 */ /* 0x000fe20008410000 */
[----:B------:R-:W-:Y:S01]  /*1e50*/  FMUL.FTZ R84, R84, UR4 ;  /* 0x0000000454547c20 */ /* 0x000fe20008410000 */
[----:B------:R-:W-:Y:S01]  /*1e60*/  FMUL.FTZ R85, R85, UR4 ;  /* 0x0000000455557c20 */ /* 0x000fe20008410000 */
[----:B------:R-:W1:Y:S01]  /*1e70*/  MUFU.TANH R43, R43 ;  /* 0x0000002b002b7308 */ /* 0x000e620000002400 */
[----:B--2---:R-:W-:Y:S01]  /*1e80*/  FSEL R100, R42, -INF , P6 ;  /* 0xff8000002a647808 */ /* 0x004fe20003000000 */
[----:B------:R-:W-:Y:S01]  /*1e90*/  UIADD3 UR42, UR42, -0x2, URZ ;  /* 0xfffffffe2a2a7890 */ /* 0x000fe2000fffe03f */
[--C-:B------:R-:W-:Y:S01]  /*1ea0*/  IMAD.MOV.U32 R150, RZ, RZ, R151.reuse ;  /* 0x000000ffff967224 */ /* 0x100fe200078e0097 */
[----:B------:R-:W-:Y:S01]  /*1eb0*/  UIADD3 UR4, UR36, 0x28840, URZ ;  /* 0x0002884024047890 */ /* 0x000fe2000fffe03f */
[----:B------:R-:W-:Y:S01]  /*1ec0*/  FMNMX.FTZ R9, R100, R9, !PT ;  /* 0x0000000964097209 */ /* 0x000fe20007810000 */
[--C-:B------:R-:W-:Y:S01]  /*1ed0*/  IMAD.MOV.U32 R149, RZ, RZ, R151.reuse ;  /* 0x000000ffff957224 */ /* 0x100fe200078e0097 */
[-C--:B------:R-:W-:Y:S01]  /*1ee0*/  MOV R148, R151.reuse ;  /* 0x0000009700947202 */ /* 0x080fe20000000f00 */
[----:B------:R-:W2:Y:S01]  /*1ef0*/  MUFU.TANH R20, R33 ;  /* 0x0000002100147308 */ /* 0x000ea20000002400 */
[----:B0-----:R-:W-:Y:S01]  /*1f00*/  FSEL R18, R32, -INF , P4 ;  /* 0xff80000020127808 */ /* 0x001fe20002000000 */
[----:B------:R-:W-:Y:S01]  /*1f10*/  UPRMT UR4, UR7, 0x654, UR4 ;  /* 0x0000065407047896 */ /* 0x000fe20008000004 */
[----:B------:R-:W-:Y:S01]  /*1f20*/  ISETP.GT.AND P4, PT, R10, 0x28, PT ;  /* 0x000000280a00780c */ /* 0x000fe20003f84270 */
[--C-:B------:R-:W-:Y:S01]  /*1f30*/  IMAD.MOV.U32 R147, RZ, RZ, R151.reuse ;  /* 0x000000ffff937224 */ /* 0x100fe200078e0097 */
[-C--:B------:R-:W-:Y:S01]  /*1f40*/  MOV R145, R151.reuse ;  /* 0x0000009700917202 */ /* 0x080fe20000000f00 */
[--C-:B------:R-:W-:Y:S01]  /*1f50*/  IMAD.MOV.U32 R143, RZ, RZ, R151.reuse ;  /* 0x000000ffff8f7224 */ /* 0x100fe200078e0097 */
[----:B------:R-:W-:Y:S01]  /*1f60*/  MOV R139, R151 ;  /* 0x00000097008b7202 */ /* 0x000fe20000000f00 */
[----:B------:R-:W0:Y:S01]  /*1f70*/  MUFU.TANH R46, R46 ;  /* 0x0000002e002e7308 */ /* 0x000e220000002400 */
[----:B-1----:R-:W-:Y:S01]  /*1f80*/  FSEL R102, R43, -INF , P5 ;  /* 0xff8000002b667808 */ /* 0x002fe20002800000 */
[--C-:B------:R-:W-:Y:S01]  /*1f90*/  IMAD.MOV.U32 R141, RZ, RZ, R151.reuse ;  /* 0x000000ffff8d7224 */ /* 0x100fe200078e0097 */
[----:B------:R-:W-:Y:S01]  /*1fa0*/  SYNCS.ARRIVE.TRANS64.RED.A1T0 RZ, [UR4], RZ ;  /* 0x000000ffffff79a7 */ /* 0x000fe20008100404 */
[----:B------:R-:W-:Y:S01]  /*1fb0*/  UMOV UR4, URZ ;  /* 0x0000003f00047c82 */ /* 0x000fe20008000000 */
        /* <DEDUP_REMOVED lines=42> */
[----:B------:R-:W-:-:S03]  /*2260*/  IMAD.MOV.U32 R89, RZ, RZ, R151 ;  /* 0x000000ffff597224 */ /* 0x000fc600078e0097 */
[----:B------:R-:W-:-:S03]  /*2270*/  FMNMX.FTZ R9, R108, R9, !PT ;  /* 0x000000096c097209 */ /* 0x000fc60007810000 */
[----:B------:R-:W1:Y:S01]  /*2280*/  MUFU.TANH R28, R41 ;  /* 0x00000029001c7308 */ /* 0x000e620000002400 */
[----:B--2---:R-:W-:Y:S02]  /*2290*/  FSEL R26, R40, -INF , P6 ;  /* 0xff800000281a7808 */ /* 0x004fe40003000000 */
[----:B------:R-:W-:-:S05]  /*22a0*/  ISETP.GT.AND P6, PT, R10, 0x38, PT ;  /* 0x000000380a00780c */ /* 0x000fca0003fc4270 */
[----:B------:R-:W2:Y:S01]  /*22b0*/  MUFU.TANH R54, R54 ;  /* 0x0000003600367308 */ /* 0x000ea20000002400 */
[----:B0-----:R-:W-:-:S04]  /*22c0*/  FSEL R110, R51, -INF , P1 ;  /* 0xff800000336e7808 */ /* 0x001fc80000800000 */
[----:B------:R-:W-:-:S03]  /*22d0*/  FMNMX.FTZ R9, R110, R9, !PT ;  /* 0x000000096e097209 */ /* 0x000fc60007810000 */
[----:B------:R-:W0:Y:S01]  /*22e0*/  MUFU.TANH R44, R44 ;  /* 0x0000002c002c7308 */ /* 0x000e220000002400 */
[----:B-1----:R-:W-:Y:S02]  /*22f0*/  FSEL R28, R28, -INF , P5 ;  /* 0xff8000001c1c7808 */ /* 0x002fe40002800000 */
        /* <DEDUP_REMOVED lines=101> */
[----:B--2---:R-:W-:-:S04]  /*2950*/  FSEL R146, R87, -INF , P1 ;  /* 0xff80000057927808 */ /* 0x004fc80000800000 */
[----:B------:R-:W-:Y:S02]  /*2960*/  FMNMX.FTZ R11, R146, R9, !PT ;  /* 0x00000009920b7209 */ /* 0x000fe40007810000 */
[----:B------:R-:W-:Y:S01]  /*2970*/  MOV R9, UR5 ;  /* 0x0000000500097c02 */ /* 0x000fe20008000f00 */
[----:B------:R-:W2:Y:S01]  /*2980*/  MUFU.TANH R80, R80 ;  /* 0x0000005000507308 */ /* 0x000ea20000002400 */
[----:B0-----:R-:W-:Y:S01]  /*2990*/  FSEL R78, R76, -INF , P6 ;  /* 0xff8000004c4e7808 */ /* 0x001fe20003000000 */
[----:B------:R-:W0:Y:S06]  /*29a0*/  SHFL.BFLY PT, R10, R11, 0x2, 0x1f ;  /* 0x0c401f000b0a7f89 */ /* 0x000e2c00000e0000 */
[----:B------:R-:W3:Y:S01]  /*29b0*/  MUFU.TANH R81, R81 ;  /* 0x0000005100517308 */ /* 0x000ee20000002400 */
[----:B-1----:R-:W-:-:S07]  /*29c0*/  FSEL R82, R77, -INF , P5 ;  /* 0xff8000004d527808 */ /* 0x002fce0002800000 */
[----:B------:R-:W1:Y:S01]  /*29d0*/  MUFU.TANH R84, R84 ;  /* 0x0000005400547308 */ /* 0x000e620000002400 */
[----:B--2---:R-:W-:-:S07]  /*29e0*/  FSEL R80, R80, -INF , P4 ;  /* 0xff80000050507808 */ /* 0x004fce0002000000 */
[----:B------:R-:W2:Y:S01]  /*29f0*/  MUFU.TANH R85, R85 ;  /* 0x0000005500557308 */ /* 0x000ea20000002400 */
[----:B---3--:R-:W-:Y:S02]  /*2a00*/  FSEL R86, R81, -INF , P3 ;  /* 0xff80000051567808 */ /* 0x008fe40001800000 */
[----:B0-----:R-:W-:-:S05]  /*2a10*/  FMNMX.FTZ R13, R11, R10, !PT ;  /* 0x0000000a0b0d7209 */ /* 0x001fca0007810000 */
[----:B------:R-:W0:Y:S01]  /*2a20*/  SHFL.BFLY PT, R10, R13, 0x1, 0x1f ;  /* 0x0c201f000d0a7f89 */ /* 0x000e2200000e0000 */
[----:B-1----:R-:W-:Y:S02]  /*2a30*/  FSEL R84, R84, -INF , P2 ;  /* 0xff80000054547808 */ /* 0x002fe40001000000 */
[----:B0-----:R-:W-:-:S04]  /*2a40*/  FMNMX.FTZ R10, R13, R10, !PT ;  /* 0x0000000a0d0a7209 */ /* 0x001fc80007810000 */
[C---:B------:R-:W-:Y:S01]  /*2a50*/  FSETP.NEU.FTZ.AND P0, PT, R10.reuse, -INF , PT ;  /* 0xff8000000a00780b */ /* 0x040fe20003f1d000 */
[----:B------:R-:W-:-:S05]  /*2a60*/  FMUL.FTZ R15, R10, R9 ;  /* 0x000000090a0f7220 */ /* 0x000fca0000410000 */
[----:B------:R-:W-:Y:S02]  /*2a70*/  FSEL R15, R15, RZ, P0 ;  /* 0x000000ff0f0f7208 */ /* 0x000fe40000000000 */
[----:B------:R-:W-:Y:S02]  /*2a80*/  ISETP.NE.AND P0, PT, R7, RZ, PT ;  /* 0x000000ff0700720c */ /* 0x000fe40003f05270 */
[----:B------:R-:W-:Y:S01]  /*2a90*/  FMNMX.FTZ R7, R6, R3, !PT ;  /* 0x0000000306077209 */ /* 0x000fe20007810000 */
[-CC-:B------:R-:W-:Y:S01]  /*2aa0*/  FFMA.FTZ R155, R88, R9.reuse, -R15.reuse ;  /* 0x00000009589b7223 */ /* 0x180fe2000001080f */
[----:B--2---:R-:W-:Y:S01]  /*2ab0*/  FSEL R88, R85, -INF , P1 ;  /* 0xff80000055587808 */ /* 0x004fe20000800000 */
        /* <DEDUP_REMOVED lines=26> */
[-CC-:B------:R-:W-:Y:S01]  /*2c60*/  FFMA.FTZ R118, R118, R9.reuse, -R15.reuse ;  /* 0x0000000976767223 */ /* 0x180fe2000001080f */
[--C-:B------:R-:W-:Y:S01]  /*2c70*/  FFMA.FTZ R120, R120, R9, -R15.reuse ;  /* 0x0000000978787223 */ /* 0x100fe2000001080f */
[----:B------:R-:W1:Y:S01]  /*2c80*/  MUFU.EX2 R64, R64 ;  /* 0x0000004000407308 */ /* 0x000e620000000800 */
[----:B------:R-:W-:Y:S01]  /*2c90*/  FMNMX.FTZ R7, R28, R7, !PT ;  /* 0x000000071c077209 */ /* 0x000fe20007810000 */
[-CC-:B------:R-:W-:Y:S01]  /*2ca0*/  FFMA.FTZ R122, R122, R9.reuse, -R15.reuse ;  /* 0x000000097a7a7223 */ /* 0x180fe2000001080f */
[-CC-:B------:R-:W-:Y:S01]  /*2cb0*/  FFMA.FTZ R124, R124, R9.reuse, -R15.reuse ;  /* 0x000000097c7c7223 */ /* 0x180fe2000001080f */
[--C-:B------:R-:W-:Y:S01]  /*2cc0*/  FFMA.FTZ R126, R126, R9, -R15.reuse ;  /* 0x000000097e7e7223 */ /* 0x100fe2000001080f */
[----:B------:R-:W-:Y:S01]  /*2cd0*/  FMNMX.FTZ R7, R30, R7, !PT ;  /* 0x000000071e077209 */ /* 0x000fe20007810000 */
[-CC-:B------:R-:W-:Y:S01]  /*2ce0*/  FFMA.FTZ R128, R128, R9.reuse, -R15.reuse ;  /* 0x0000000980807223 */ /* 0x180fe2000001080f */
[--C-:B------:R-:W-:Y:S01]  /*2cf0*/  FFMA.FTZ R130, R130, R9, -R15.reuse ;  /* 0x0000000982827223 */ /* 0x100fe2000001080f */
[----:B------:R-:W2:Y:S01]  /*2d00*/  MUFU.EX2 R157, R157 ;  /* 0x0000009d009d7308 */ /* 0x000ea20000000800 */
[----:B------:R-:W-:Y:S01]  /*2d10*/  FMNMX.FTZ R7, R32, R7, !PT ;  /* 0x0000000720077209 */ /* 0x000fe20007810000 */
[-CC-:B------:R-:W-:Y:S01]  /*2d20*/  FFMA.FTZ R132, R132, R9.reuse, -R15.reuse ;  /* 0x0000000984847223 */ /* 0x180fe2000001080f */
[-CC-:B------:R-:W-:Y:S01]  /*2d30*/  FFMA.FTZ R134, R134, R9.reuse, -R15.reuse ;  /* 0x0000000986867223 */ /* 0x180fe2000001080f */
[--C-:B------:R-:W-:Y:S01]  /*2d40*/  FFMA.FTZ R136, R136, R9, -R15.reuse ;  /* 0x0000000988887223 */ /* 0x100fe2000001080f */
[----:B------:R-:W-:Y:S01]  /*2d50*/  FMNMX.FTZ R7, R34, R7, !PT ;  /* 0x0000000722077209 */ /* 0x000fe20007810000 */
[-CC-:B------:R-:W-:Y:S01]  /*2d60*/  FFMA.FTZ R138, R138, R9.reuse, -R15.reuse ;  /* 0x000000098a8a7223 */ /* 0x180fe2000001080f */
[--C-:B------:R-:W-:Y:S01]  /*2d70*/  FFMA.FTZ R140, R140, R9, -R15.reuse ;  /* 0x000000098c8c7223 */ /* 0x100fe2000001080f */
[----:B------:R-:W3:Y:S01]  /*2d80*/  MUFU.EX2 R66, R66 ;  /* 0x0000004200427308 */ /* 0x000ee20000000800 */
[----:B------:R-:W-:Y:S01]  /*2d90*/  FMNMX.FTZ R7, R36, R7, !PT ;  /* 0x0000000724077209 */ /* 0x000fe20007810000 */
[-CC-:B------:R-:W-:Y:S01]  /*2da0*/  FFMA.FTZ R142, R142, R9.reuse, -R15.reuse ;  /* 0x000000098e8e7223 */ /* 0x180fe2000001080f */
[-CC-:B------:R-:W-:Y:S01]  /*2db0*/  FFMA.FTZ R144, R144, R9.reuse, -R15.reuse ;  /* 0x0000000990907223 */ /* 0x180fe2000001080f */
[----:B------:R-:W-:Y:S01]  /*2dc0*/  FFMA.FTZ R15, R146, R9, -R15 ;  /* 0x00000009920f7223 */ /* 0x000fe2000001080f */
[----:B------:R-:W-:Y:S01]  /*2dd0*/  FMNMX.FTZ R7, R38, R7, !PT ;  /* 0x0000000726077209 */ /* 0x000fe20007810000 */
[--C-:B------:R-:W-:Y:S01]  /*2de0*/  IMAD.MOV.U32 R146, RZ, RZ, R151.reuse ;  /* 0x000000ffff927224 */ /* 0x100fe200078e0097 */
[----:B------:R-:W-:Y:S01]  /*2df0*/  MOV R112, R151 ;  /* 0x0000009700707202 */ /* 0x000fe20000000f00 */
[----:B------:R-:W4:Y:S01]  /*2e00*/  MUFU.EX2 R159, R159 ;  /* 0x0000009f009f7308 */ /* 0x000f220000000800 */
[----:B------:R-:W-:Y:S01]  /*2e10*/  FMNMX.FTZ R7, R40, R7, !PT ;  /* 0x0000000728077209 */ /* 0x000fe20007810000 */
[--C-:B------:R-:W-:Y:S01]  /*2e20*/  IMAD.MOV.U32 R116, RZ, RZ, R151.reuse ;  /* 0x000000ffff747224 */ /* 0x100fe200078e0097 */
[----:B------:R-:W-:Y:S01]  /*2e30*/  MOV R106, R151 ;  /* 0x00000097006a7202 */ /* 0x000fe20000000f00 */
[--C-:B------:R-:W-:Y:S01]  /*2e40*/  IMAD.MOV.U32 R114, RZ, RZ, R151.reuse ;  /* 0x000000ffff727224 */ /* 0x100fe200078e0097 */
[----:B------:R-:W-:Y:S01]  /*2e50*/  FMNMX.FTZ R7, R42, R7, !PT ;  /* 0x000000072a077209 */ /* 0x000fe20007810000 */
[--C-:B------:R-:W-:Y:S01]  /*2e60*/  IMAD.MOV.U32 R110, RZ, RZ, R151.reuse ;  /* 0x000000ffff6e7224 */ /* 0x100fe200078e0097 */
[----:B------:R-:W-:Y:S01]  /*2e70*/  MOV R100, R151 ;  /* 0x0000009700647202 */ /* 0x000fe20000000f00 */
[----:B------:R-:W-:Y:S01]  /*2e80*/  MUFU.EX2 R68, R68 ;  /* 0x0000004400447308 */ /* 0x000fe20000000800 */
[----:B------:R-:W-:Y:S01]  /*2e90*/  FMNMX.FTZ R7, R44, R7, !PT ;  /* 0x000000072c077209 */ /* 0x000fe20007810000 */
[--C-:B------:R-:W-:Y:S01]  /*2ea0*/  IMAD.MOV.U32 R108, RZ, RZ, R151.reuse ;  /* 0x000000ffff6c7224 */ /* 0x100fe200078e0097 */
[----:B------:R-:W-:Y:S01]  /*2eb0*/  MOV R94, R151 ;  /* 0x00000097005e7202 */ /* 0x000fe20000000f00 */
[--C-:B------:R-:W-:Y:S01]  /*2ec0*/  IMAD.MOV.U32 R104, RZ, RZ, R151.reuse ;  /* 0x000000ffff687224 */ /* 0x100fe200078e0097 */
[----:B------:R-:W-:Y:S01]  /*2ed0*/  FMNMX.FTZ R7, R46, R7, !PT ;  /* 0x000000072e077209 */ /* 0x000fe20007810000 */
[----:B------:R-:W-:-:S02]  /*2ee0*/  IMAD.MOV.U32 R102, RZ, RZ, R151 ;  /* 0x000000ffff667224 */ /* 0x000fc400078e0097 */
[----:B------:R-:W-:Y:S01]  /*2ef0*/  MUFU.EX2 R161, R161 ;  /* 0x000000a100a17308 */ /* 0x000fe20000000800 */
[----:B------:R-:W-:Y:S01]  /*2f00*/  FMNMX.FTZ R7, R48, R7, !PT ;  /* 0x0000000730077209 */ /* 0x000fe20007810000 */
[--C-:B------:R-:W-:Y:S02]  /*2f10*/  IMAD.MOV.U32 R98, RZ, RZ, R151.reuse ;  /* 0x000000ffff627224 */ /* 0x100fe400078e0097 */
[--C-:B------:R-:W-:Y:S01]  /*2f20*/  IMAD.MOV.U32 R96, RZ, RZ, R151.reuse ;  /* 0x000000ffff607224 */ /* 0x100fe200078e0097 */
[----:B------:R-:W-:Y:S01]  /*2f30*/  FMNMX.FTZ R7, R50, R7, !PT ;  /* 0x0000000732077209 */ /* 0x000fe20007810000 */
[--C-:B------:R-:W-:Y:S02]  /*2f40*/  IMAD.MOV.U32 R92, RZ, RZ, R151.reuse ;  /* 0x000000ffff5c7224 */ /* 0x100fe400078e0097 */
[----:B------:R-:W-:Y:S01]  /*2f50*/  MUFU.EX2 R70, R70 ;  /* 0x0000004600467308 */ /* 0x000fe20000000800 */
[----:B------:R-:W-:Y:S01]  /*2f60*/  FMNMX.FTZ R7, R52, R7, !PT ;  /* 0x0000000734077209 */ /* 0x000fe20007810000 */
[----:B------:R-:W-:-:S03]  /*2f70*/  IMAD.MOV.U32 R90, RZ, RZ, R151 ;  /* 0x000000ffff5a7224 */ /* 0x000fc600078e0097 */
        /* <DEDUP_REMOVED lines=15> */
[----:B------:R-:W5:Y:S02]  /*3070*/  SHFL.BFLY PT, R12, R7, 0x2, 0x1f ;  /* 0x0c401f00070c7f89 */ /* 0x000f6400000e0000 */
[----:B------:R-:W-:Y:S08]  /*3080*/  MUFU.EX2 R167, R167 ;  /* 0x000000a700a77308 */ /* 0x000ff00000000800 */
[----:B------:R-:W-:Y:S08]  /*3090*/  MUFU.EX2 R76, R76 ;  /* 0x0000004c004c7308 */ /* 0x000ff00000000800 */
[----:B------:R-:W-:Y:S01]  /*30a0*/  MUFU.EX2 R169, R169 ;  /* 0x000000a900a97308 */ /* 0x000fe20000000800 */
[----:B-----5:R-:W-:-:S07]  /*30b0*/  FMNMX.FTZ R11, R7, R12, !PT ;  /* 0x0000000c070b7209 */ /* 0x020fce0007810000 */
[----:B------:R-:W-:Y:S01]  /*30c0*/  MUFU.EX2 R118, R118 ;  /* 0x0000007600767308 */ /* 0x000fe20000000800 */
[----:B------:R-:W5:Y:S07]  /*30d0*/  SHFL.BFLY PT, R12, R11, 0x1, 0x1f ;  /* 0x0c201f000b0c7f89 */ /* 0x000f6e00000e0000 */
[----:B------:R-:W-:Y:S08]  /*30e0*/  MUFU.EX2 R120, R120 ;  /* 0x0000007800787308 */ /* 0x000ff00000000800 */
[----:B------:R0:W-:Y:S08]  /*30f0*/  MUFU.EX2 R171, R122 ;  /* 0x0000007a00ab7308 */ /* 0x0001f00000000800 */
[----:B------:R-:W-:Y:S01]  /*3100*/  MUFU.EX2 R124, R124 ;  /* 0x0000007c007c7308 */ /* 0x000fe20000000800 */
[----:B0-----:R-:W-:Y:S01]  /*3110*/  IMAD.MOV.U32 R122, RZ, RZ, R151 ;  /* 0x000000ffff7a7224 */ /* 0x001fe200078e0097 */
[----:B-----5:R-:W-:-:S04]  /*3120*/  FMNMX.FTZ R12, R11, R12, !PT ;  /* 0x0000000c0b0c7209 */ /* 0x020fc80007810000 */
[C---:B------:R-:W-:Y:S01]  /*3130*/  FSETP.NEU.FTZ.AND P1, PT, R12.reuse, -INF , PT ;  /* 0xff8000000c00780b */ /* 0x040fe20003f3d000 */
[-C--:B------:R-:W-:Y:S01]  /*3140*/  FMUL.FTZ R7, R12, R9.reuse ;  /* 0x000000090c077220 */ /* 0x080fe20000410000 */
[----:B------:R-:W-:Y:S04]  /*3150*/  MUFU.EX2 R173, R126 ;  /* 0x0000007e00ad7308 */ /* 0x000fe80000000800 */
[----:B------:R-:W-:Y:S02]  /*3160*/  FSEL R7, R7, RZ, P1 ;  /* 0x000000ff07077208 */ /* 0x000fe40000800000 */
[----:B------:R-:W-:Y:S02]  /*3170*/  ISETP.LE.AND P1, PT, R16, UR42, PT ;  /* 0x0000002a10007c0c */ /* 0x000fe4000bf23270 */
        /* <DEDUP_REMOVED lines=17> */
[----:B0-----:R-:W-:Y:S01]  /*3290*/  FADD.FTZ R8, R153, R62 ;  /* 0x0000003e99087221 */ /* 0x001fe20000010000 */
[-CC-:B------:R-:W-:Y:S01]  /*32a0*/  FFMA.FTZ R38, R38, R9.reuse, -R7.reuse ;  /* 0x0000000926267223 */ /* 0x180fe20000010807 */
[-CC-:B------:R-:W-:Y:S01]  /*32b0*/  FFMA.FTZ R40, R40, R9.reuse, -R7.reuse ;  /* 0x0000000928287223 */ /* 0x180fe20000010807 */
[-CC-:B------:R-:W-:Y:S01]  /*32c0*/  FFMA.FTZ R42, R42, R9.reuse, -R7.reuse ;  /* 0x000000092a2a7223 */ /* 0x180fe20000010807 */
[----:B------:R-:W-:Y:S01]  /*32d0*/  FADD.FTZ R25, R155, R8 ;  /* 0x000000089b197221 */ /* 0x000fe20000010000 */
[-CC-:B------:R-:W-:Y:S01]  /*32e0*/  FFMA.FTZ R44, R44, R9.reuse, -R7.reuse ;  /* 0x000000092c2c7223 */ /* 0x180fe20000010807 */
[-C--:B------:R-:W-:Y:S01]  /*32f0*/  FFMA.FTZ R46, R46, R9.reuse, -R7 ;  /* 0x000000092e2e7223 */ /* 0x080fe20000010807 */
[----:B------:R-:W0:Y:S01]  /*3300*/  MUFU.EX2 R3, R3 ;  /* 0x0000000300037308 */ /* 0x000e220000000800 */
[----:B-1----:R-:W-:Y:S01]  /*3310*/  FADD.FTZ R8, R64, R25 ;  /* 0x0000001940087221 */ /* 0x002fe20000010000 */
[-CC-:B------:R-:W-:Y:S01]  /*3320*/  FFMA.FTZ R48, R48, R9.reuse, -R7.reuse ;  /* 0x0000000930307223 */ /* 0x180fe20000010807 */
[-CC-:B------:R-:W-:Y:S01]  /*3330*/  FFMA.FTZ R50, R50, R9.reuse, -R7.reuse ;  /* 0x0000000932327223 */ /* 0x180fe20000010807 */
[-CC-:B------:R-:W-:Y:S01]  /*3340*/  FFMA.FTZ R52, R52, R9.reuse, -R7.reuse ;  /* 0x0000000934347223 */ /* 0x180fe20000010807 */
[----:B--2---:R-:W-:Y:S01]  /*3350*/  FADD.FTZ R27, R157, R8 ;  /* 0x000000089d1b7221 */ /* 0x004fe20000010000 */
[-CC-:B------:R-:W-:Y:S01]  /*3360*/  FFMA.FTZ R54, R54, R9.reuse, -R7.reuse ;  /* 0x0000000936367223 */ /* 0x180fe20000010807 */
[-C--:B------:R-:W-:Y:S01]  /*3370*/  FFMA.FTZ R56, R56, R9.reuse, -R7 ;  /* 0x0000000938387223 */ /* 0x080fe20000010807 */
[----:B------:R1:W2:Y:S01]  /*3380*/  MUFU.EX2 R11, R14 ;  /* 0x0000000e000b7308 */ /* 0x0002a20000000800 */
[----:B---3--:R-:W-:Y:S01]  /*3390*/  FADD.FTZ R8, R66, R27 ;  /* 0x0000001b42087221 */ /* 0x008fe20000010000 */
[-CC-:B------:R-:W-:Y:S01]  /*33a0*/  FFMA.FTZ R58, R58, R9.reuse, -R7.reuse ;  /* 0x000000093a3a7223 */ /* 0x180fe20000010807 */
[-CC-:B------:R-:W-:Y:S01]  /*33b0*/  FFMA.FTZ R60, R60, R9.reuse, -R7.reuse ;  /* 0x000000093c3c7223 */ /* 0x180fe20000010807 */
[-CC-:B------:R-:W-:Y:S01]  /*33c0*/  FFMA.FTZ R78, R78, R9.reuse, -R7.reuse ;  /* 0x000000094e4e7223 */ /* 0x180fe20000010807 */
[----:B----4-:R-:W-:Y:S01]  /*33d0*/  FADD.FTZ R29, R159, R8 ;  /* 0x000000089f1d7221 */ /* 0x010fe20000010000 */
[-CC-:B------:R-:W-:Y:S01]  /*33e0*/  FFMA.FTZ R82, R82, R9.reuse, -R7.reuse ;  /* 0x0000000952527223 */ /* 0x180fe20000010807 */
[-C--:B------:R-:W-:Y:S01]  /*33f0*/  FFMA.FTZ R80, R80, R9.reuse, -R7 ;  /* 0x0000000950507223 */ /* 0x080fe20000010807 */
[----:B------:R-:W3:Y:S01]  /*3400*/  MUFU.EX2 R18, R18 ;  /* 0x0000001200127308 */ /* 0x000ee20000000800 */
[----:B0-----:R-:W-:Y:S01]  /*3410*/  FADD.FTZ R27, R6, R3 ;  /* 0x00000003061b7221 */ /* 0x001fe20000010000 */
[----:B-1----:R-:W-:Y:S01]  /*3420*/  FADD.FTZ R14, R68, R29 ;  /* 0x0000001d440e7221 */ /* 0x002fe20000010000 */
[-CC-:B------:R-:W-:Y:S01]  /*3430*/  FFMA.FTZ R86, R86, R9.reuse, -R7.reuse ;  /* 0x0000000956567223 */ /* 0x180fe20000010807 */
[-C--:B------:R-:W-:Y:S01]  /*3440*/  FFMA.FTZ R84, R84, R9.reuse, -R7 ;  /* 0x0000000954547223 */ /* 0x080fe20000010807 */
[----:B------:R-:W-:Y:S01]  /*3450*/  FADD.FTZ R8, R154, R27 ;  /* 0x0000001b9a087221 */ /* 0x000fe20000010000 */
[----:B------:R-:W-:Y:S01]  /*3460*/  FADD.FTZ R31, R161, R14 ;  /* 0x0000000ea11f7221 */ /* 0x000fe20000010000 */
[----:B------:R-:W-:Y:S01]  /*3470*/  FFMA.FTZ R88, R88, R9, -R7 ;  /* 0x0000000958587223 */ /* 0x000fe20000010807 */
[----:B------:R-:W0:Y:S01]  /*3480*/  MUFU.EX2 R13, R20 ;  /* 0x00000014000d7308 */ /* 0x000e220000000800 */
[----:B--2---:R-:W-:Y:S01]  /*3490*/  FADD.FTZ R29, R11, R8 ;  /* 0x000000080b1d7221 */ /* 0x004fe20000010000 */
[----:B------:R-:W-:Y:S01]  /*34a0*/  FADD.FTZ R14, R70, R31 ;  /* 0x0000001f460e7221 */ /* 0x000fe20000010000 */
[----:B------:R-:W-:Y:S01]  /*34b0*/  F2FP.BF16.F32.PACK_AB R152, R3, R6 ;  /* 0x000000060398723e */ /* 0x000fe200000010ff */
[----:B------:R-:W-:Y:S01]  /*34c0*/  IMAD.MOV.U32 R126, RZ, RZ, R151 ;  /* 0x000000ffff7e7224 */ /* 0x000fe200078e0097 */
[----:B------:R-:W-:Y:S01]  /*34d0*/  F2FP.BF16.F32.PACK_AB R154, R11, R154 ;  /* 0x0000009a0b9a723e */ /* 0x000fe200000010ff */
[----:B------:R-:W-:Y:S01]  /*34e0*/  FADD.FTZ R31, R163, R14 ;  /* 0x0000000ea31f7221 */ /* 0x000fe20000010000 */
[----:B------:R-:W-:Y:S01]  /*34f0*/  F2FP.BF16.F32.PACK_AB R153, R62, R153 ;  /* 0x000000993e99723e */ /* 0x000fe200000010ff */
[----:B------:R-:W1:Y:S01]  /*3500*/  MUFU.EX2 R22, R22 ;  /* 0x0000001600167308 */ /* 0x000e620000000800 */
[----:B---3--:R-:W-:Y:S01]  /*3510*/  FADD.FTZ R8, R18, R29 ;  /* 0x0000001d12087221 */ /* 0x008fe20000010000 */
[----:B------:R-:W-:Y:S01]  /*3520*/  FADD.FTZ R14, R72, R31 ;  /* 0x0000001f480e7221 */ /* 0x000fe20000010000 */
[----:B------:R-:W-:-:S02]  /*3530*/  F2FP.BF16.F32.PACK_AB R155, R64, R155 ;  /* 0x0000009b409b723e */ /* 0x000fc400000010ff */
[----:B------:R-:W-:Y:S01]  /*3540*/  F2FP.BF16.F32.PACK_AB R157, R66, R157 ;  /* 0x0000009d429d723e */ /* 0x000fe200000010ff */
[----:B------:R-:W-:Y:S01]  /*3550*/  FADD.FTZ R33, R165, R14 ;  /* 0x0000000ea5217221 */ /* 0x000fe20000010000 */
[----:B------:R-:W-:Y:S01]  /*3560*/  F2FP.BF16.F32.PACK_AB R159, R68, R159 ;  /* 0x0000009f449f723e */ /* 0x000fe200000010ff */
[----:B------:R-:W2:Y:S01]  /*3570*/  MUFU.EX2 R15, R24 ;  /* 0x00000018000f7308 */ /* 0x000ea20000000800 */
[----:B0-----:R-:W-:Y:S01]  /*3580*/  FADD.FTZ R29, R13, R8 ;  /* 0x000000080d1d7221 */ /* 0x001fe20000010000 */
[----:B------:R-:W-:Y:S01]  /*3590*/  FADD.FTZ R14, R74, R33 ;  /* 0x000000214a0e7221 */ /* 0x000fe20000010000 */
[----:B------:R-:W-:Y:S02]  /*35a0*/  F2FP.BF16.F32.PACK_AB R161, R70, R161 ;  /* 0x000000a146a1723e */ /* 0x000fe400000010ff */
[----:B------:R-:W-:Y:S01]  /*35b0*/  F2FP.BF16.F32.PACK_AB R163, R72, R163 ;  /* 0x000000a348a3723e */ /* 0x000fe200000010ff */
[----:B------:R-:W-:Y:S01]  /*35c0*/  FADD.FTZ R33, R167, R14 ;  /* 0x0000000ea7217221 */ /* 0x000fe20000010000 */
[----:B------:R-:W-:Y:S01]  /*35d0*/  F2FP.BF16.F32.PACK_AB R165, R74, R165 ;  /* 0x000000a54aa5723e */ /* 0x000fe200000010ff */
[----:B------:R-:W0:Y:S01]  /*35e0*/  MUFU.EX2 R26, R26 ;  /* 0x0000001a001a7308 */ /* 0x000e220000000800 */
[----:B-1----:R-:W-:Y:S01]  /*35f0*/  FADD.FTZ R8, R22, R29 ;  /* 0x0000001d16087221 */ /* 0x002fe20000010000 */
[C---:B------:R-:W-:Y:S01]  /*3600*/  FADD.FTZ R14, R76.reuse, R33 ;  /* 0x000000214c0e7221 */ /* 0x040fe20000010000 */
[----:B------:R-:W-:-:S02]  /*3610*/  F2FP.BF16.F32.PACK_AB R167, R76, R167 ;  /* 0x000000a74ca7723e */ /* 0x000fc400000010ff */
[----:B------:R-:W-:Y:S01]  /*3620*/  F2FP.BF16.F32.PACK_AB R156, R13, R18 ;  /* 0x000000120d9c723e */ /* 0x000fe200000010ff */
[----:B------:R-:W-:Y:S01]  /*3630*/  FADD.FTZ R35, R169, R14 ;  /* 0x0000000ea9237221 */ /* 0x000fe20000010000 */
[C---:B------:R-:W-:Y:S01]  /*3640*/  F2FP.BF16.F32.PACK_AB R169, R118.reuse, R169 ;  /* 0x000000a976a9723e */ /* 0x040fe200000010ff */
[----:B------:R-:W1:Y:S01]  /*3650*/  MUFU.EX2 R17, R28 ;  /* 0x0000001c00117308 */ /* 0x000e620000000800 */
[C---:B--2---:R-:W-:Y:S01]  /*3660*/  FADD.FTZ R31, R15.reuse, R8 ;  /* 0x000000080f1f7221 */ /* 0x044fe20000010000 */
[----:B------:R-:W-:Y:S01]  /*3670*/  FADD.FTZ R35, R118, R35 ;  /* 0x0000002376237221 */ /* 0x000fe20000010000 */
[----:B------:R-:W-:Y:S02]  /*3680*/  F2FP.BF16.F32.PACK_AB R158, R15, R22 ;  /* 0x000000160f9e723e */ /* 0x000fe400000010ff */
[----:B------:R-:W-:Y:S01]  /*3690*/  MOV R118, R151 ;  /* 0x0000009700767202 */ /* 0x000fe20000000f00 */
[----:B------:R-:W-:Y:S02]  /*36a0*/  FADD.FTZ R14, R120, R35 ;  /* 0x00000023780e7221 */ /* 0x000fe40000010000 */
[----:B------:R-:W2:Y:S01]  /*36b0*/  MUFU.EX2 R30, R30 ;  /* 0x0000001e001e7308 */ /* 0x000ea20000000800 */
[----:B0-----:R-:W-:Y:S01]  /*36c0*/  FADD.FTZ R8, R26, R31 ;  /* 0x0000001f1a087221 */ /* 0x001fe20000010000 */
[C---:B------:R-:W-:Y:S01]  /*36d0*/  FADD.FTZ R35, R171.reuse, R14 ;  /* 0x0000000eab237221 */ /* 0x040fe20000010000 */
[----:B------:R-:W-:Y:S01]  /*36e0*/  F2FP.BF16.F32.PACK_AB R171, R171, R120 ;  /* 0x00000078abab723e */ /* 0x000fe200000010ff */
[----:B------:R-:W-:-:S02]  /*36f0*/  IMAD.MOV.U32 R120, RZ, RZ, R151 ;  /* 0x000000ffff787224 */ /* 0x000fc400078e0097 */
[----:B------:R-:W-:Y:S02]  /*3700*/  FADD.FTZ R14, R124, R35 ;  /* 0x000000237c0e7221 */ /* 0x000fe40000010000 */
[----:B------:R-:W0:Y:S01]  /*3710*/  MUFU.EX2 R19, R32 ;  /* 0x0000002000137308 */ /* 0x000e220000000800 */
[----:B-1----:R-:W-:Y:S01]  /*3720*/  FADD.FTZ R31, R17, R8 ;  /* 0x00000008111f7221 */ /* 0x002fe20000010000 */
[C---:B------:R-:W-:Y:S01]  /*3730*/  FADD.FTZ R35, R173.reuse, R14 ;  /* 0x0000000ead237221 */ /* 0x040fe20000010000 */
[----:B------:R-:W-:Y:S02]  /*3740*/  F2FP.BF16.F32.PACK_AB R173, R173, R124 ;  /* 0x0000007cadad723e */ /* 0x000fe400000010ff */
[----:B------:R-:W-:Y:S01]  /*3750*/  F2FP.BF16.F32.PACK_AB R160, R17, R26 ;  /* 0x0000001a11a0723e */ /* 0x000fe200000010ff */
[----:B------:R-:W-:Y:S01]  /*3760*/  FADD.FTZ R14, R128, R35 ;  /* 0x00000023800e7221 */ /* 0x000fe20000010000 */
[----:B------:R-:W-:Y:S01]  /*3770*/  MOV R124, R151 ;  /* 0x00000097007c7202 */ /* 0x000fe20000000f00 */
        /* <DEDUP_REMOVED lines=15> */
[----:B------:R1:W3:Y:S01]  /*3870*/  MUFU.EX2 R175, R130 ;  /* 0x0000008200af7308 */ /* 0x0002e20000000800 */
[----:B--2---:R-:W-:-:S07]  /*3880*/  FADD.FTZ R8, R42, R33 ;  /* 0x000000212a087221 */ /* 0x004fce0000010000 */
[----:B------:R-:W2:Y:S01]  /*3890*/  MUFU.EX2 R46, R46 ;  /* 0x0000002e002e7308 */ /* 0x000ea20000000800 */
[C---:B0-----:R-:W-:Y:S01]  /*38a0*/  FADD.FTZ R33, R25.reuse, R8 ;  /* 0x0000000819217221 */ /* 0x041fe20000010000 */
[----:B------:R-:W-:Y:S02]  /*38b0*/  F2FP.BF16.F32.PACK_AB R168, R25, R42 ;  /* 0x0000002a19a8723e */ /* 0x000fe400000010ff */
[----:B-1----:R-:W-:-:S04]  /*38c0*/  MOV R130, R151 ;  /* 0x0000009700827202 */ /* 0x002fc80000000f00 */
[----:B------:R-:W0:Y:S01]  /*38d0*/  MUFU.EX2 R132, R132 ;  /* 0x0000008400847308 */ /* 0x000e220000000800 */
[C---:B---3--:R-:W-:Y:S01]  /*38e0*/  FADD.FTZ R35, R175.reuse, R14 ;  /* 0x0000000eaf237221 */ /* 0x048fe20000010000 */
[----:B------:R-:W-:Y:S01]  /*38f0*/  F2FP.BF16.F32.PACK_AB R175, R175, R128 ;  /* 0x00000080afaf723e */ /* 0x000fe200000010ff */
[----:B------:R-:W-:-:S05]  /*3900*/  IMAD.MOV.U32 R128, RZ, RZ, R151 ;  /* 0x000000ffff807224 */ /* 0x000fca00078e0097 */
[----:B------:R-:W1:Y:S01]  /*3910*/  MUFU.EX2 R27, R48 ;  /* 0x00000030001b7308 */ /* 0x000e620000000800 */
[----:B--2---:R-:W-:-:S07]  /*3920*/  FADD.FTZ R8, R46, R33 ;  /* 0x000000212e087221 */ /* 0x004fce0000010000 */
[----:B------:R2:W3:Y:S01]  /*3930*/  MUFU.EX2 R177, R134 ;  /* 0x0000008600b17308 */ /* 0x0004e20000000800 */
[----:B0-----:R-:W-:-:S07]  /*3940*/  FADD.FTZ R14, R132, R35 ;  /* 0x00000023840e7221 */ /* 0x001fce0000010000 */
[----:B------:R-:W0:Y:S01]  /*3950*/  MUFU.EX2 R50, R50 ;  /* 0x0000003200327308 */ /* 0x000e220000000800 */
[C---:B-1----:R-:W-:Y:S01]  /*3960*/  FADD.FTZ R35, R27.reuse, R8 ;  /* 0x000000081b237221 */ /* 0x042fe20000010000 */
[----:B------:R-:W-:Y:S01]  /*3970*/  F2FP.BF16.F32.PACK_AB R170, R27, R46 ;  /* 0x0000002e1baa723e */ /* 0x000fe200000010ff */
[----:B--2---:R-:W-:-:S05]  /*3980*/  IMAD.MOV.U32 R134, RZ, RZ, R151 ;  /* 0x000000ffff867224 */ /* 0x004fca00078e0097 */
[----:B------:R-:W1:Y:S01]  /*3990*/  MUFU.EX2 R136, R136 ;  /* 0x0000008800887308 */ /* 0x000e620000000800 */
[C---:B---3--:R-:W-:Y:S01]  /*39a0*/  FADD.FTZ R37, R177.reuse, R14 ;  /* 0x0000000eb1257221 */ /* 0x048fe20000010000 */
        /* <DEDUP_REMOVED lines=9> */
[----:B0-----:R-:W-:-:S05]  /*3a40*/  IMAD.MOV.U32 R138, RZ, RZ, R151 ;  /* 0x000000ffff8a7224 */ /* 0x001fca00078e0097 */
[----:B------:R-:W0:Y:S01]  /*3a50*/  MUFU.EX2 R140, R140 ;  /* 0x0000008c008c7308 */ /* 0x000e220000000800 */
[C---:B---3--:R-:W-:Y:S01]  /*3a60*/  FADD.FTZ R37, R179.reuse, R14 ;  /* 0x0000000eb3257221 */ /* 0x048fe20000010000 */
[----:B------:R-:W-:Y:S02]  /*3a70*/  F2FP.BF16.F32.PACK_AB R179, R179, R136 ;  /* 0x00000088b3b3723e */ /* 0x000fe400000010ff */
[----:B------:R-:W-:-:S04]  /*3a80*/  MOV R136, R151 ;  /* 0x0000009700887202 */ /* 0x000fc80000000f00 */
[----:B------:R-:W2:Y:S01]  /*3a90*/  MUFU.EX2 R31, R56 ;  /* 0x00000038001f7308 */ /* 0x000ea20000000800 */
[----:B-1----:R-:W-:-:S07]  /*3aa0*/  FADD.FTZ R8, R54, R35 ;  /* 0x0000002336087221 */ /* 0x002fce0000010000 */
        /* <DEDUP_REMOVED lines=12> */
[----:B------:R2:W3:Y:S01]  /*3b70*/  MUFU.EX2 R181, R142 ;  /* 0x0000008e00b57308 */ /* 0x0004e20000000800 */
[C---:B-1----:R-:W-:Y:S01]  /*3b80*/  FADD.FTZ R11, R33.reuse, R6 ;  /* 0x00000006210b7221 */ /* 0x042fe20000010000 */
[----:B------:R-:W-:-:S06]  /*3b90*/  F2FP.BF16.F32.PACK_AB R178, R33, R78 ;  /* 0x0000004e21b2723e */ /* 0x000fcc00000010ff */
[----:B------:R-:W1:Y:S01]  /*3ba0*/  MUFU.EX2 R35, R86 ;  /* 0x0000005600237308 */ /* 0x000e620000000800 */
[----:B0-----:R-:W-:Y:S01]  /*3bb0*/  FADD.FTZ R6, R80, R11 ;  /* 0x0000000b50067221 */ /* 0x001fe20000010000 */
[----:B--2---:R-:W-:-:S06]  /*3bc0*/  MOV R142, R151 ;  /* 0x00000097008e7202 */ /* 0x004fcc0000000f00 */
[----:B------:R-:W0:Y:S01]  /*3bd0*/  MUFU.EX2 R144, R144 ;  /* 0x0000009000907308 */ /* 0x000e220000000800 */
[C---:B---3--:R-:W-:Y:S01]  /*3be0*/  FADD.FTZ R39, R181.reuse, R14 ;  /* 0x0000000eb5277221 */ /* 0x048fe20000010000 */
[----:B------:R-:W-:Y:S01]  /*3bf0*/  F2FP.BF16.F32.PACK_AB R181, R181, R140 ;  /* 0x0000008cb5b5723e */ /* 0x000fe200000010ff */
[----:B------:R-:W-:-:S05]  /*3c00*/  IMAD.MOV.U32 R140, RZ, RZ, R151 ;  /* 0x000000ffff8c7224 */ /* 0x000fca00078e0097 */
[----:B------:R-:W2:Y:S01]  /*3c10*/  MUFU.EX2 R84, R84 ;  /* 0x0000005400547308 */ /* 0x000ea20000000800 */
[C---:B-1----:R-:W-:Y:S01]  /*3c20*/  FADD.FTZ R11, R35.reuse, R6 ;  /* 0x00000006230b7221 */ /* 0x042fe20000010000 */
[----:B------:R-:W-:-:S06]  /*3c30*/  F2FP.BF16.F32.PACK_AB R180, R35, R80 ;  /* 0x0000005023b4723e */ /* 0x000fcc00000010ff */
[----:B------:R1:W3:Y:S01]  /*3c40*/  MUFU.EX2 R3, R88 ;  /* 0x0000005800037308 */ /* 0x0002e20000000800 */
[----:B0-----:R-:W-:-:S04]  /*3c50*/  FADD.FTZ R14, R144, R39 ;  /* 0x00000027900e7221 */ /* 0x001fc80000010000 */
[C---:B------:R-:W-:Y:S01]  /*3c60*/  FADD.FTZ R8, R183.reuse, R14 ;  /* 0x0000000eb7087221 */ /* 0x040fe20000010000 */
[----:B------:R-:W-:Y:S01]  /*3c70*/  F2FP.BF16.F32.PACK_AB R183, R183, R144 ;  /* 0x00000090b7b7723e */ /* 0x000fe200000010ff */
[----:B------:R-:W-:Y:S02]  /*3c80*/  IMAD.MOV.U32 R144, RZ, RZ, R151 ;  /* 0x000000ffff907224 */ /* 0x000fe400078e0097 */
[----:B--2---:R-:W-:Y:S01]  /*3c90*/  FADD.FTZ R6, R84, R11 ;  /* 0x0000000b54067221 */ /* 0x004fe20000010000 */
[----:B-1----:R-:W-:-:S03]  /*3ca0*/  MOV R88, R151 ;  /* 0x0000009700587202 */ /* 0x002fc60000000f00 */
[C---:B---3--:R-:W-:Y:S01]  /*3cb0*/  FADD.FTZ R6, R3.reuse, R6 ;  /* 0x0000000603067221 */ /* 0x048fe20000010000 */
[----:B------:R-:W-:Y:S01]  /*3cc0*/  F2FP.BF16.F32.PACK_AB R182, R3, R84 ;  /* 0x0000005403b6723e */ /* 0x000fe200000010ff */
[----:B------:R-:W-:Y:S06]  /*3cd0*/  @!P1 BRA `(.L_x_6485) ;  /* 0x0000002800a89947 */ /* 0x000fec0003800000 */
[----:B------:R-:W-:Y:S01]  /*3ce0*/  IMAD.MOV.U32 R7, RZ, RZ, R10 ;  /* 0x000000ffff077224 */ /* 0x000fe200078e000a */
[----:B------:R-:W-:Y:S01]  /*3cf0*/  CS2R R150, SRZ ;  /* 0x0000000000967805 */ /* 0x000fe2000001ff00 */
        /* <DEDUP_REMOVED lines=32> */
[----:B------:R-:W-:Y:S01]  /*3f00*/  UMOV UR6, URZ ;  /* 0x0000003f00067c82 */ /* 0x000fe20008000000 */
[----:B------:R-:W-:Y:S01]  /*3f10*/  UMOV UR5, URZ ;  /* 0x0000003f00057c82 */ /* 0x000fe20008000000 */
[----:B------:R-:W-:-:S05]  /*3f20*/  ULDC UR43, c[0x0][0x9d8] ;  /* 0x00027600002b7ab9 */ /* 0x000fca0000000800 */
.L_x_6496:
[----:B------:R-:W-:Y:S01]  /*3f30*/  ISETP.NE.AND P2, PT, RZ, UR41, PT ;  /* 0x00000029ff007c0c */ /* 0x000fe2000bf45270 */
[----:B------:R-:W-:-:S04]  /*3f40*/  UISETP.NE.AND UP0, UPT, UR5, 0x1, UPT ;  /* 0x000000010500788c */ /* 0x000fc8000bf05270 */
[----:B------:R-:W-:-:S04]  /*3f50*/  USEL UR4, URZ, 0x1, UP0 ;  /* 0x000000013f047887 */ /* 0x000fc80008000000 */
[----:B------:R-:W-:-:S04]  /*3f60*/  ULOP3.LUT UR4, UR6, UR4, URZ, 0x3c, !UPT ;  /* 0x0000000406047292 */ /* 0x000fc8000f8e3c3f */
[----:B------:R-:W-:Y:S08]  /*3f70*/  @P2 BRA `(.L_x_6486) ;  /* 0x0000000000382947 */ /* 0x000ff00003800000 */
[----:B------:R-:W-:Y:S05]  /*3f80*/  @!P0 BRA `(.L_x_6487) ;  /* 0x0000000000048947 */ /* 0x000fea0003800000 */
[----:B------:R-:W-:Y:S01]  /*3f90*/  BPT.TRAP 0x1 ;  /* 0x000000040000795c */ /* 0x000fe20000300000 */
.L_x_6487:
        /* <DEDUP_REMOVED lines=9> */
.L_x_6488:
[----:B-1----:R-:W-:Y:S05]  /*4030*/  @P1 BRA `(.L_x_6486) ;  /* 0x0000000000081947 */ /* 0x002fea0003800000 */
[----:B------:R-:W1:Y:S02]  /*4040*/  SYNCS.PHASECHK.TRANS64.TRYWAIT P1, [UR10+0x28830], R0 ;  /* 0x02883000ff0075a7 */ /* 0x000e64000802014a */
[----:B-1----:R-:W-:Y:S05]  /*4050*/  @!P1 BRA `(.L_x_6489) ;  /* 0x0000008400749947 */ /* 0x002fea0003800000 */
.L_x_6486:
[----:B01----:R-:W-:Y:S01]  /*4060*/  VIADD R0, R2, 0x8 ;  /* 0x0000000802007836 */ /* 0x003fe20000000000 */
[----:B------:R-:W-:Y:S01]  /*4070*/  UIADD3 UR10, UR5, 0x1, URZ ;  /* 0x00000001050a7890 */ /* 0x000fe2000fffe03f */
[----:B------:R-:W-:Y:S01]  /*4080*/  R2UR UR44, R4 ;  /* 0x00000000042c72ca */ /* 0x000fe200000e0000 */
[----:B------:R-:W-:Y:S01]  /*4090*/  UMOV UR47, 0x40000040 ;  /* 0x40000040002f7882 */ /* 0x000fe20000000000 */
[----:B------:R-:W-:Y:S01]  /*40a0*/  R2UR UR45, R5 ;  /* 0x00000000052d72ca */ /* 0x000fe200000e0000 */
[----:B------:R0:W-:Y:S01]  /*40b0*/  BAR.SYNC.DEFER_BLOCKING R0, 0x100 ;  /* 0x000400000000751d */ /* 0x0001e20000010000 */
[----:B------:R-:W-:-:S04]  /*40c0*/  UISETP.NE.AND UP0, UPT, UR10, 0x2, UPT ;  /* 0x000000020a00788c */ /* 0x000fc8000bf05270 */
[----:B------:R-:W-:Y:S01]  /*40d0*/  USEL UR49, UR10, URZ, UP0 ;  /* 0x0000003f0a317287 */ /* 0x000fe20008000000 */
[----:B------:R-:W-:Y:S01]  /*40e0*/  UMOV UR11, 0x40000040 ;  /* 0x40000040000b7882 */ /* 0x000fe20000000000 */
[----:B------:R-:W-:Y:S02]  /*40f0*/  UMOV UR15, 0x40000040 ;  /* 0x40000040000f7882 */ /* 0x000fe40000000000 */
[----:B------:R-:W-:Y:S01]  /*4100*/  ULEA UR46, UR49, UR48, 0xb ;  /* 0x00000030312e7291 */ /* 0x000fe2000f8e583f */
[----:B------:R-:W-:Y:S01]  /*4110*/  UMOV UR19, 0x40000040 ;  /* 0x4000004000137882 */ /* 0x000fe20000000000 */
[----:B------:R-:W-:Y:S02]  /*4120*/  UMOV UR23, 0x40000040 ;  /* 0x4000004000177882 */ /* 0x000fe40000000000 */
[----:B------:R-:W-:Y:S01]  /*4130*/  UIADD3 UR10, UR46, 0x2, URZ ;  /* 0x000000022e0a7890 */ /* 0x000fe2000fffe03f */
[----:B0-----:R-:W-:Y:S01]  /*4140*/  IMAD.U32 R0, RZ, RZ, UR49 ;  /* 0x00000031ff007e24 */ /* 0x001fe2000f8e00ff */
[----:B------:R-:W-:-:S02]  /*4150*/  UIADD3 UR14, UR46, 0x4, URZ ;  /* 0x000000042e0e7890 */ /* 0x000fc4000fffe03f */
[----:B------:R-:W-:Y:S02]  /*4160*/  UIADD3 UR18, UR46, 0x6, URZ ;  /* 0x000000062e127890 */ /* 0x000fe4000fffe03f */
[----:B------:R-:W-:Y:S02]  /*4170*/  UIADD3 UR22, UR46, 0x400, URZ ;  /* 0x000004002e167890 */ /* 0x000fe4000fffe03f */
[----:B------:R-:W-:Y:S01]  /*4180*/  UIADD3 UR26, UR46, 0x402, URZ ;  /* 0x000004022e1a7890 */ /* 0x000fe2000fffe03f */
[----:B------:R-:W-:Y:S01]  /*4190*/  UMOV UR27, 0x40000040 ;  /* 0x40000040001b7882 */ /* 0x000fe20000000000 */
[----:B------:R-:W-:Y:S01]  /*41a0*/  WARPGROUP.ARRIVE ;  /* 0x00000000000079c5 */ /* 0x000fe20000000000 */
[----:B------:R-:W-:Y:S01]  /*41b0*/  UIADD3 UR30, UR46, 0x404, URZ ;  /* 0x000004042e1e7890 */ /* 0x000fe2000fffe03f */
[----:B------:R-:W-:Y:S01]  /*41c0*/  UMOV UR31, 0x40000040 ;  /* 0x40000040001f7882 */ /* 0x000fe20000000000 */
[----:B------:R-:W-:-:S03]  /*41d0*/  UIADD3 UR34, UR46, 0x406, URZ ;  /* 0x000004062e227890 */ /* 0x000fc6000fffe03f */
[----:B------:R-:W-:Y:S01]  /*41e0*/  HGMMA.64x128x16.F32.BF16 R24, gdesc[UR44], RZ, !UPT, gsb0 ;  /* 0x01e000002c1879f0 */ /* 0x000fe2000c0018ff */
[----:B------:R-:W-:Y:S02]  /*41f0*/  UMOV UR35, 0x40000040 ;  /* 0x4000004000237882 */ /* 0x000fe40000000000 */
        /* <DEDUP_REMOVED lines=22> */
[----:B------:R-:W-:Y:S05]  /*4360*/  @P2 BRA `(.L_x_6490) ;  /* 0x00000000002c2947 */ /* 0x000fea0003800000 */
[----:B------:R-:W-:Y:S05]  /*4370*/  @!P0 BRA `(.L_x_6491) ;  /* 0x0000000000048947 */ /* 0x000fea0003800000 */
[----:B------:R-:W-:Y:S01]  /*4380*/  BPT.TRAP 0x1 ;  /* 0x000000040000795c */ /* 0x000fe20000300000 */
.L_x_6491:
[----:B------:R-:W-:Y:S01]  /*4390*/  ULEA UR10, UR5, UR36, 0x3 ;  /* 0x00000024050a7291 */ /* 0x000fe2000f8e183f */
[----:B------:R-:W-:-:S04]  /*43a0*/  MOV R9, UR6 ;  /* 0x0000000600097c02 */ /* 0x000fc80008000f00 */
[----:B------:R-:W-:-:S04]  /*43b0*/  SHF.L.U32 R9, R9, 0x1f, RZ ;  /* 0x0000001f09097819 */ /* 0x000fc800000006ff */
[----:B------:R0:W1:Y:S01]  /*43c0*/  SYNCS.PHASECHK.TRANS64.TRYWAIT P1, [UR10+0x28850], R9 ;  /* 0x02885009ff0075a7 */ /* 0x000062000802014a */
[----:B------:R-:W-:Y:S05]  /*43d0*/  @!P0 BRA `(.L_x_6492) ;  /* 0x0000000000048947 */ /* 0x000fea0003800000 */
[----:B------:R-:W-:Y:S01]  /*43e0*/  BPT.TRAP 0x1 ;  /* 0x000000040000795c */ /* 0x000fe20000300000 */
.L_x_6492:
[----:B-1----:R-:W-:Y:S05]  /*43f0*/  @P1 BRA `(.L_x_6490) ;  /* 0x0000000000081947 */ /* 0x002fea0003800000 */
[----:B------:R-:W1:Y:S02]  /*4400*/  SYNCS.PHASECHK.TRANS64.TRYWAIT P1, [UR10+0x28850], R9 ;  /* 0x02885009ff0075a7 */ /* 0x000e64000802014a */
[----:B-1----:R-:W-:Y:S05]  /*4410*/  @!P1 BRA `(.L_x_6493) ;  /* 0x00000080009c9947 */ /* 0x002fea0003800000 */
.L_x_6490:
[----:B------:R-:W-:Y:S01]  /*4420*/  UIADD3 UR6, UR36, 0x400, URZ ;  /* 0x0000040024067890 */ /* 0x000fe2000fffe03f */
[----:B------:R-:W-:Y:S01]  /*4430*/  WARPGROUP.ARRIVE ;  /* 0x00000000000079c5 */ /* 0x000fe20000000000 */
[----:B------:R-:W-:Y:S01]  /*4440*/  UMOV UR11, 0x40000040 ;  /* 0x40000040000b7882 */ /* 0x000fe20000000000 */
[----:B01----:R-:W-:Y:S01]  /*4450*/  IADD3 R9, -R2, 0xb, RZ ;  /* 0x0000000b02097810 */ /* 0x003fe20007ffe1ff */
[----:B------:R-:W-:-:S04]  /*4460*/  USHF.R.U32.HI UR6, URZ, 0x4, UR6 ;  /* 0x000000043f067899 */ /* 0x000fc80008011606 */
[----:B------:R-:W-:-:S04]  /*4470*/  ULOP3.LUT UR6, UR6, 0x3fff, URZ, 0xc0, !UPT ;  /* 0x00003fff06067892 */ /* 0x000fc8000f8ec03f */
[----:B------:R-:W-:-:S04]  /*4480*/  ULOP3.LUT UR6, UR6, 0x4000000, URZ, 0xfc, !UPT ;  /* 0x0400000006067892 */ /* 0x000fc8000f8efc3f */
[----:B------:R-:W-:-:S07]  /*4490*/  ULEA UR6, UR5, UR6, 0xb ;  /* 0x0000000605067291 */ /* 0x000fce000f8e583f */
[----:B------:R-:W-:Y:S02]  /*44a0*/  UMOV UR10, UR6 ;  /* 0x00000006000a7c82 */ /* 0x000fe40008000000 */
[----:B------:R-:W-:Y:S01]  /*44b0*/  HGMMA.64x128x16.F32.BF16 R88, R152, gdesc[UR8].tnspB, R88, gsb0 ;  /* 0x41e0000898587df0 */ /* 0x000fe20008001858 */
[----:B------:R-:W-:Y:S01]  /*44c0*/  UIADD3 UR10, UR6, 0x80, URZ ;  /* 0x00000080060a7890 */ /* 0x000fe2000fffe03f */
[----:B------:R-:W-:Y:S01]  /*44d0*/  UMOV UR11, 0x40000040 ;  /* 0x40000040000b7882 */ /* 0x000fe20000000000 */
[----:B------:R-:W-:Y:S02]  /*44e0*/  WARPGROUP.DEPBAR.LE gsb0, 0x0 ;  /* 0x00008000000079c5 */ /* 0x000fe40000010000 */
[----:B------:R-:W-:-:S07]  /*44f0*/  WARPGROUP.ARRIVE ;  /* 0x00000000000079c5 */ /* 0x000fce0000000000 */
        /* <DEDUP_REMOVED lines=23> */
[----:B------:R-:W-:Y:S01]  /*4670*/  UIADD3 UR6, UR6, 0x380, URZ ;  /* 0x0000038006067890 */ /* 0x000fe2000fffe03f */
[----:B------:R-:W-:Y:S02]  /*4680*/  WARPGROUP.DEPBAR.LE gsb0, 0x0 ;  /* 0x00008000000079c5 */ /* 0x000fe40000010000 */
[----:B------:R-:W-:-:S06]  /*4690*/  WARPGROUP.ARRIVE ;  /* 0x00000000000079c5 */ /* 0x000fcc0000000000 */
[----:B------:R-:W-:Y:S01]  /*46a0*/  HGMMA.64x128x16.F32.BF16 R88, R176, gdesc[UR8].tnspB, R88, gsb0 ;  /* 0x41e00008b0587df0 */ /* 0x000fe20008001858 */
[----:B------:R-:W-:Y:S01]  /*46b0*/  UMOV UR10, UR6 ;  /* 0x00000006000a7c82 */ /* 0x000fe20008000000 */
[----:B------:R-:W-:Y:S01]  /*46c0*/  UMOV UR11, 0x40000040 ;  /* 0x40000040000b7882 */ /* 0x000fe20000000000 */
[----:B------:R-:W-:Y:S02]  /*46d0*/  WARPGROUP.DEPBAR.LE gsb0, 0x0 ;  /* 0x00008000000079c5 */ /* 0x000fe40000010000 */
[----:B------:R-:W-:-:S07]  /*46e0*/  WARPGROUP.ARRIVE ;  /* 0x00000000000079c5 */ /* 0x000fce0000000000 */
[----:B------:R-:W-:Y:S03]  /*46f0*/  HGMMA.64x128x16.F32.BF16 R88, R180, gdesc[UR8].tnspB, R88, gsb0 ;  /* 0x41e00008b4587df0 */ /* 0x000fe60008001858 */
[----:B------:R-:W-:Y:S02]  /*4700*/  WARPGROUP.DEPBAR.LE gsb0, 0x0 ;  /* 0x00008000000079c5 */ /* 0x000fe40000010000 */
[----:B------:R0:W-:Y:S06]  /*4710*/  BAR.ARV R9, 0x100 ;  /* 0x000400090000751d */ /* 0x0001ec0000002000 */
[----:B------:R-:W-:Y:S05]  /*4720*/  @!P0 BRA `(.L_x_6494) ;  /* 0x0000000000048947 */ /* 0x000fea0003800000 */
[----:B------:R-:W-:Y:S01]  /*4730*/  BPT.TRAP 0x1 ;  /* 0x000000040000795c */ /* 0x000fe20000300000 */
.L_x_6494:
        /* <DEDUP_REMOVED lines=82> */
[----:B------:R-:W-:-:S04]  /*4c60*/  R2UR UR6, R0 ;  /* 0x00000000000672ca */ /* 0x000fc800000e0000 */
[----:B------:R-:W1:Y:S01]  /*4c70*/  MUFU.TANH R24, R24 ;  /* 0x0000001800187308 */ /* 0x000e620000002400 */
[----:B--2---:R-:W-:-:S07]  /*4c80*/  FMNMX.FTZ R9, R160, R9, !PT ;  /* 0x00000009a0097209 */ /* 0x004fce0007810000 */
[----:B------:R-:W2:Y:S01]  /*4c90*/  MUFU.TANH R26, R26 ;  /* 0x0000001a001a7308 */ /* 0x000ea20000002400 */
[----:B0-----:R-:W-:Y:S01]  /*4ca0*/  FMNMX.FTZ R9, R162, R9, !PT ;  /* 0x00000009a2097209 */ /* 0x001fe20007810000 */
[----:B------:R-:W-:-:S04]  /*4cb0*/  ULEA UR6, UR6, UR36, 0x3 ;  /* 0x0000002406067291 */ /* 0x000fc8000f8e183f */
[----:B------:R-:W-:Y:S02]  /*4cc0*/  UIADD3 UR6, UR6, 0x28840, URZ ;  /* 0x0002884006067890 */ /* 0x000fe4000fffe03f */
[----:B------:R-:W0:Y:S01]  /*4cd0*/  MUFU.TANH R164, R164 ;  /* 0x000000a400a47308 */ /* 0x000e220000002400 */
[----:B-1----:R-:W-:Y:S01]  /*4ce0*/  FMNMX.FTZ R11, R24, R11, !PT ;  /* 0x0000000b180b7209 */ /* 0x002fe20007810000 */
[----:B------:R-:W-:-:S06]  /*4cf0*/  UPRMT UR6, UR7, 0x654, UR6 ;  /* 0x0000065407067896 */ /* 0x000fcc0008000006 */
[----:B------:R-:W1:Y:S01]  /*4d00*/  MUFU.TANH R166, R166 ;  /* 0x000000a600a67308 */ /* 0x000e620000002400 */
[----:B--2---:R-:W-:Y:S02]  /*4d10*/  FMNMX.FTZ R11, R26, R11, !PT ;  /* 0x0000000b1a0b7209 */ /* 0x004fe40007810000 */
[----:B------:R-:W-:Y:S05]  /*4d20*/  SYNCS.ARRIVE.TRANS64.RED.A1T0 RZ, [UR6], RZ ;  /* 0x000000ffffff79a7 */ /* 0x000fea0008100406 */
        /* <DEDUP_REMOVED lines=100> */
[----:B------:R-:W1:Y:S03]  /*5370*/  LDC R9, c[0x0][0x988] ;  /* 0x00026200ff097b82 */ /* 0x000e660000000800 */
[----:B------:R-:W3:Y:S01]  /*5380*/  SHFL.BFLY PT, R10, R13, 0x2, 0x1f ;  /* 0x0c401f000d0a7f89 */ /* 0x000ee200000e0000 */
[----:B--2---:R-:W-:-:S04]  /*5390*/  FMNMX.FTZ R11, R82, R11, !PT ;  /* 0x0000000b520b7209 */ /* 0x004fc80007810000 */
[----:B0-----:R-:W-:-:S05]  /*53a0*/  FMNMX.FTZ R11, R84, R11, !PT ;  /* 0x0000000b540b7209 */ /* 0x001fca0007810000 */
[----:B------:R-:W0:Y:S01]  /*53b0*/  SHFL.BFLY PT, R12, R11, 0x2, 0x1f ;  /* 0x0c401f000b0c7f89 */ /* 0x000e2200000e0000 */
[----:B---3--:R-:W-:Y:S02]  /*53c0*/  FMNMX.FTZ R15, R13, R10, !PT ;  /* 0x0000000a0d0f7209 */ /* 0x008fe40007810000 */
[----:B0-----:R-:W-:-:S03]  /*53d0*/  FMNMX.FTZ R17, R11, R12, !PT ;  /* 0x0000000c0b117209 */ /* 0x001fc60007810000 */
[----:B------:R-:W0:Y:S04]  /*53e0*/  SHFL.BFLY PT, R12, R15, 0x1, 0x1f ;  /* 0x0c201f000f0c7f89 */ /* 0x000e2800000e0000 */
[----:B------:R-:W2:Y:S01]  /*53f0*/  SHFL.BFLY PT, R10, R17, 0x1, 0x1f ;  /* 0x0c201f00110a7f89 */ /* 0x000ea200000e0000 */
[----:B0-----:R-:W-:Y:S02]  /*5400*/  FMNMX.FTZ R12, R15, R12, !PT ;  /* 0x0000000c0f0c7209 */ /* 0x001fe40007810000 */
[----:B--2---:R-:W-:-:S03]  /*5410*/  FMNMX.FTZ R10, R17, R10, !PT ;  /* 0x0000000a110a7209 */ /* 0x004fc60007810000 */
[C---:B------:R-:W-:Y:S01]  /*5420*/  FADD.FTZ R86, -R12.reuse, R3 ;  /* 0x000000030c567221 */ /* 0x040fe20000010100 */
[----:B-1----:R-:W-:-:S03]  /*5430*/  FMUL.FTZ R41, R12, R9 ;  /* 0x000000090c297220 */ /* 0x002fc60000410000 */
[-C--:B------:R-:W-:Y:S01]  /*5440*/  FMUL.FTZ R3, R86, R9.reuse ;  /* 0x0000000956037220 */ /* 0x080fe20000410000 */
[C---:B------:R-:W-:Y:S01]  /*5450*/  FADD.FTZ R86, -R10.reuse, R7 ;  /* 0x000000070a567221 */ /* 0x040fe20000010100 */
[-C--:B------:R-:W-:Y:S01]  /*5460*/  FMUL.FTZ R43, R10, R9.reuse ;  /* 0x000000090a2b7220 */ /* 0x080fe20000410000 */
[-CC-:B------:R-:W-:Y:S01]  /*5470*/  FFMA.FTZ R152, R152, R9.reuse, -R41.reuse ;  /* 0x0000000998987223 */ /* 0x180fe20000010829 */
[-C--:B------:R-:W-:Y:S01]  /*5480*/  FFMA.FTZ R11, R154, R9.reuse, -R41 ;  /* 0x000000099a0b7223 */ /* 0x080fe20000010829 */
[-C--:B------:R-:W-:Y:S01]  /*5490*/  FMUL.FTZ R7, R86, R9.reuse ;  /* 0x0000000956077220 */ /* 0x080fe20000410000 */
[-CC-:B------:R-:W-:Y:S01]  /*54a0*/  FFMA.FTZ R14, R14, R9.reuse, -R43.reuse ;  /* 0x000000090e0e7223 */ /* 0x180fe2000001082b */
[-C--:B------:R-:W-:Y:S01]  /*54b0*/  FFMA.FTZ R153, R18, R9.reuse, -R43 ;  /* 0x0000000912997223 */ /* 0x080fe2000001082b */
[----:B------:R-:W-:Y:S01]  /*54c0*/  MUFU.EX2 R3, R3 ;  /* 0x0000000300037308 */ /* 0x000fe20000000800 */
[-C--:B------:R-:W-:Y:S01]  /*54d0*/  FFMA.FTZ R154, R156, R9.reuse, -R41 ;  /* 0x000000099c9a7223 */ /* 0x080fe20000010829 */
[-C--:B------:R-:W-:Y:S01]  /*54e0*/  FFMA.FTZ R155, R20, R9.reuse, -R43 ;  /* 0x00000009149b7223 */ /* 0x080fe2000001082b */
[-C--:B------:R-:W-:Y:S01]  /*54f0*/  FFMA.FTZ R13, R158, R9.reuse, -R41 ;  /* 0x000000099e0d7223 */ /* 0x080fe20000010829 */
[-C--:B------:R-:W-:Y:S01]  /*5500*/  FFMA.FTZ R18, R22, R9.reuse, -R43 ;  /* 0x0000000916127223 */ /* 0x080fe2000001082b */
[-C--:B------:R-:W-:Y:S01]  /*5510*/  FFMA.FTZ R156, R160, R9.reuse, -R41 ;  /* 0x00000009a09c7223 */ /* 0x080fe20000010829 */
[-C--:B------:R-:W-:Y:S01]  /*5520*/  FFMA.FTZ R157, R24, R9.reuse, -R43 ;  /* 0x00000009189d7223 */ /* 0x080fe2000001082b */
[-C--:B------:R-:W-:Y:S01]  /*5530*/  FFMA.FTZ R15, R162, R9.reuse, -R41 ;  /* 0x00000009a20f7223 */ /* 0x080fe20000010829 */
[----:B------:R-:W0:Y:S01]  /*5540*/  MUFU.EX2 R152, R152 ;  /* 0x0000009800987308 */ /* 0x000e220000000800 */
[-C--:B------:R-:W-:Y:S01]  /*5550*/  FFMA.FTZ R20, R26, R9.reuse, -R43 ;  /* 0x000000091a147223 */ /* 0x080fe2000001082b */
[-C--:B------:R-:W-:Y:S01]  /*5560*/  FFMA.FTZ R158, R164, R9.reuse, -R41 ;  /* 0x00000009a49e7223 */ /* 0x080fe20000010829 */
[-C--:B------:R-:W-:Y:S01]  /*5570*/  FFMA.FTZ R159, R28, R9.reuse, -R43 ;  /* 0x000000091c9f7223 */ /* 0x080fe2000001082b */
[-C--:B------:R-:W-:Y:S01]  /*5580*/  FFMA.FTZ R17, R166, R9.reuse, -R41 ;  /* 0x00000009a6117223 */ /* 0x080fe20000010829 */
[-C--:B------:R-:W-:Y:S01]  /*5590*/  FFMA.FTZ R22, R30, R9.reuse, -R43 ;  /* 0x000000091e167223 */ /* 0x080fe2000001082b */
[-C--:B------:R-:W-:Y:S01]  /*55a0*/  FFMA.FTZ R160, R168, R9.reuse, -R41 ;  /* 0x00000009a8a07223 */ /* 0x080fe20000010829 */
        /* <DEDUP_REMOVED lines=9> */
[----:B------:R-:W1:Y:S01]  /*5640*/  MUFU.EX2 R14, R14 ;  /* 0x0000000e000e7308 */ /* 0x000e620000000800 */
[----:B0-----:R-:W-:Y:S01]  /*5650*/  FFMA.FTZ R6, R3, R6, R152 ;  /* 0x0000000603067223 */ /* 0x001fe20000010098 */
        /* <DEDUP_REMOVED lines=14> */
[----:B------:R-:W2:Y:S01]  /*5740*/  MUFU.EX2 R153, R153 ;  /* 0x0000009900997308 */ /* 0x000ea20000000800 */
[----:B-1----:R-:W-:Y:S01]  /*5750*/  FFMA.FTZ R8, R7, R8, R14 ;  /* 0x0000000807087223 */ /* 0x002fe2000001000e */
[-C--:B------:R-:W-:Y:S01]  /*5760*/  FFMA.FTZ R29, R190, R9.reuse, -R41 ;  /* 0x00000009be1d7223 */ /* 0x080fe20000010829 */
[-C--:B------:R-:W-:Y:S01]  /*5770*/  FFMA.FTZ R34, R54, R9.reuse, -R43 ;  /* 0x0000000936227223 */ /* 0x080fe2000001082b */
[-C--:B------:R-:W-:Y:S01]  /*5780*/  FFMA.FTZ R172, R192, R9.reuse, -R41 ;  /* 0x00000009c0ac7223 */ /* 0x080fe20000010829 */
[-C--:B------:R-:W-:Y:S01]  /*5790*/  FFMA.FTZ R173, R56, R9.reuse, -R43 ;  /* 0x0000000938ad7223 */ /* 0x080fe2000001082b */
[-C--:B------:R-:W-:Y:S01]  /*57a0*/  FFMA.FTZ R31, R194, R9.reuse, -R41 ;  /* 0x00000009c21f7223 */ /* 0x080fe20000010829 */
[-C--:B------:R-:W-:Y:S01]  /*57b0*/  FFMA.FTZ R36, R58, R9.reuse, -R43 ;  /* 0x000000093a247223 */ /* 0x080fe2000001082b */
[----:B------:R-:W1:Y:S01]  /*57c0*/  MUFU.EX2 R154, R154 ;  /* 0x0000009a009a7308 */ /* 0x000e620000000800 */
[----:B0-----:R-:W-:Y:S01]  /*57d0*/  FADD.FTZ R45, R11, R6 ;  /* 0x000000060b2d7221 */ /* 0x001fe20000010000 */
[-C--:B------:R-:W-:Y:S01]  /*57e0*/  FFMA.FTZ R174, R68, R9.reuse, -R41 ;  /* 0x0000000944ae7223 */ /* 0x080fe20000010829 */
[-C--:B------:R-:W-:Y:S01]  /*57f0*/  FFMA.FTZ R60, R60, R9.reuse, -R43 ;  /* 0x000000093c3c7223 */ /* 0x080fe2000001082b */
[-C--:B------:R-:W-:Y:S01]  /*5800*/  FFMA.FTZ R33, R196, R9.reuse, -R41 ;  /* 0x00000009c4217223 */ /* 0x080fe20000010829 */
[-C--:B------:R-:W-:Y:S01]  /*5810*/  FFMA.FTZ R62, R62, R9.reuse, -R43 ;  /* 0x000000093e3e7223 */ /* 0x080fe2000001082b */
[-C--:B------:R-:W-:Y:S01]  /*5820*/  FFMA.FTZ R176, R72, R9.reuse, -R41 ;  /* 0x0000000948b07223 */ /* 0x080fe20000010829 */
[-C--:B------:R-:W-:Y:S01]  /*5830*/  FFMA.FTZ R64, R64, R9.reuse, -R43 ;  /* 0x0000000940407223 */ /* 0x080fe2000001082b */
[----:B------:R-:W0:Y:S01]  /*5840*/  MUFU.EX2 R155, R155 ;  /* 0x0000009b009b7308 */ /* 0x000e220000000800 */
[----:B--2---:R-:W-:Y:S01]  /*5850*/  FADD.FTZ R8, R153, R8 ;  /* 0x0000000899087221 */ /* 0x004fe20000010000 */
[-C--:B------:R-:W-:Y:S01]  /*5860*/  FFMA.FTZ R35, R198, R9.reuse, -R41 ;  /* 0x00000009c6237223 */ /* 0x080fe20000010829 */
[-C--:B------:R-:W-:Y:S01]  /*5870*/  FFMA.FTZ R66, R66, R9.reuse, -R43 ;  /* 0x0000000942427223 */ /* 0x080fe2000001082b */
[-C--:B------:R-:W-:Y:S01]  /*5880*/  FFMA.FTZ R178, R76, R9.reuse, -R41 ;  /* 0x000000094cb27223 */ /* 0x080fe20000010829 */
[-C--:B------:R-:W-:Y:S01]  /*5890*/  FFMA.FTZ R70, R70, R9.reuse, -R43 ;  /* 0x0000000946467223 */ /* 0x080fe2000001082b */
[-C--:B------:R-:W-:Y:S01]  /*58a0*/  FFMA.FTZ R37, R200, R9.reuse, -R41 ;  /* 0x00000009c8257223 */ /* 0x080fe20000010829 */
[-C--:B------:R-:W-:Y:S01]  /*58b0*/  FFMA.FTZ R74, R74, R9.reuse, -R43 ;  /* 0x000000094a4a7223 */ /* 0x080fe2000001082b */
[----:B------:R-:W2:Y:S01]  /*58c0*/  MUFU.EX2 R13, R13 ;  /* 0x0000000d000d7308 */ /* 0x000ea20000000800 */
[----:B-1----:R-:W-:Y:S01]  /*58d0*/  FADD.FTZ R6, R154, R45 ;  /* 0x0000002d9a067221 */ /* 0x002fe20000010000 */
        /* <DEDUP_REMOVED lines=9> */
[----:B------:R-:W-:-:S05]  /*5970*/  FFMA.FTZ R43, R84, R9, -R43 ;  /* 0x00000009542b7223 */ /* 0x000fca000001082b */
        /* <DEDUP_REMOVED lines=116> */
.L_x_6495:
[----:B------:R-:W-:Y:S01]  /*60c0*/  ULEA UR5, UR5, UR36, 0x3 ;  /* 0x0000002405057291 */ /* 0x000fe2000f8e183f */
[----:B------:R-:W-:Y:S01]  /*60d0*/  ISETP.LT.AND P1, PT, R16, UR42, PT ;  /* 0x0000002a10007c0c */ /* 0x000fe2000bf21270 */
[----:B------:R-:W-:Y:S01]  /*60e0*/  UIADD3 UR10, UR42, -0x1, URZ ;  /* 0xffffffff2a0a7890 */ /* 0x000fe2000fffe03f */
[-C--:B------:R-:W-:Y:S01]  /*60f0*/  FMUL.FTZ R88, R88, R3.reuse ;  /* 0x0000000358587220 */ /* 0x080fe20000410000 */
[----:B------:R-:W-:Y:S01]  /*6100*/  UIADD3 UR5, UR5, 0x28860, URZ ;  /* 0x0002886005057890 */ /* 0x000fe2000fffe03f */
[-C--:B------:R-:W-:Y:S01]  /*6110*/  FMUL.FTZ R89, R89, R3.reuse ;  /* 0x0000000359597220 */ /* 0x080fe20000410000 */
[----:B------:R-:W-:Y:S01]  /*6120*/  UMOV UR6, UR4 ;  /* 0x0000000400067c82 */ /* 0x000fe20008000000 */
[-C--:B------:R-:W-:Y:S01]  /*6130*/  FMUL.FTZ R92, R92, R3.reuse ;  /* 0x000000035c5c7220 */ /* 0x080fe20000410000 */
[----:B------:R-:W-:Y:S01]  /*6140*/  UPRMT UR5, UR7, 0x654, UR5 ;  /* 0x0000065407057896 */ /* 0x000fe20008000005 */
[-C--:B------:R-:W-:Y:S01]  /*6150*/  FMUL.FTZ R93, R93, R3.reuse ;  /* 0x000000035d5d7220 */ /* 0x080fe20000410000 */
[----:B------:R-:W-:Y:S01]  /*6160*/  UMOV UR42, UR10 ;  /* 0x0000000a002a7c82 */ /* 0x000fe20008000000 */
[-C--:B------:R-:W-:Y:S01]  /*6170*/  FMUL.FTZ R96, R96, R3.reuse ;  /* 0x0000000360607220 */ /* 0x080fe20000410000 */
[-C--:B------:R-:W-:Y:S01]  /*6180*/  FMUL.FTZ R97, R97, R3.reuse ;  /* 0x0000000361617220 */ /* 0x080fe20000410000 */
[-C--:B------:R-:W-:Y:S01]  /*6190*/  FMUL.FTZ R100, R100, R3.reuse ;  /* 0x0000000364647220 */ /* 0x080fe20000410000 */
[-C--:B------:R-:W-:Y:S01]  /*61a0*/  FMUL.FTZ R101, R101, R3.reuse ;  /* 0x0000000365657220 */ /* 0x080fe20000410000 */
[-C--:B------:R-:W-:Y:S01]  /*61b0*/  FMUL.FTZ R104, R104, R3.reuse ;  /* 0x0000000368687220 */ /* 0x080fe20000410000 */
[-C--:B------:R-:W-:Y:S01]  /*61c0*/  FMUL.FTZ R105, R105, R3.reuse ;  /* 0x0000000369697220 */ /* 0x080fe20000410000 */
[----:B------:R-:W-:Y:S01]  /*61d0*/  SYNCS.ARRIVE.TRANS64.RED.A1T0 RZ, [UR5], RZ ;  /* 0x000000ffffff79a7 */ /* 0x000fe20008100405 */
        /* <DEDUP_REMOVED lines=88> */
[----:B------:R-:W-:Y:S01]  /*6760*/  F2FP.BF16.F32.PACK_AB R183, R43, R82 ;  /* 0x000000522bb7723e */ /* 0x000fe200000010ff */
[----:B------:R-:W-:Y:S06]  /*6770*/  @P1 BRA `(.L_x_6496) ;  /* 0xffffffd400ec1947 */ /* 0x000fec000383ffff */
.L_x_6485:
[----:B------:R-:W-:Y:S06]  /*6780*/  BAR.ARV 0x8, 0x180 ;  /* 0x0206000000007b1d */ /* 0x000fec0000002000 */
[----:B------:R-:W-:Y:S05]  /*6790*/  @!P0 BRA `(.L_x_6497) ;  /* 0x0000000000048947 */ /* 0x000fea0003800000 */
[----:B------:R-:W-:Y:S01]  /*67a0*/  BPT.TRAP 0x1 ;  /* 0x000000040000795c */ /* 0x000fe20000300000 */
.L_x_6497:
[----:B------:R-:W-:Y:S02]  /*67b0*/  R2UR UR5, R0 ;  /* 0x00000000000572ca */ /* 0x000fe400000e0000 */
[----:B------:R-:W-:-:S04]  /*67c0*/  MOV R2, UR4 ;  /* 0x0000000400027c02 */ /* 0x000fc80008000f00 */
[----:B------:R-:W-:-:S07]  /*67d0*/  SHF.L.U32 R2, R2, 0x1f, RZ ;  /* 0x0000001f02027819 */ /* 0x000fce00000006ff */
[----:B------:R-:W-:-:S09]  /*67e0*/  ULEA UR5, UR5, UR36, 0x3 ;  /* 0x0000002405057291 */ /* 0x000fd2000f8e183f */
[----:B------:R0:W1:Y:S01]  /*67f0*/  SYNCS.PHASECHK.TRANS64.TRYWAIT P1, [UR5+0x28850], R2 ;  /* 0x02885002ff0075a7 */ /* 0x0000620008020145 */
[----:B------:R-:W-:Y:S05]  /*6800*/  @!P0 BRA `(.L_x_6498) ;  /* 0x0000000000048947 */ /* 0x000fea0003800000 */
[----:B------:R-:W-:Y:S01]  /*6810*/  BPT.TRAP 0x1 ;  /* 0x000000040000795c */ /* 0x000fe20000300000 */
.L_x_6498:
[----:B-1----:R-:W-:Y:S05]  /*6820*/  @P1 BRA `(.L_x_6499) ;  /* 0x0000000000081947 */ /* 0x002fea0003800000 */
[----:B------:R-:W1:Y:S02]  /*6830*/  SYNCS.PHASECHK.TRANS64.TRYWAIT P1, [UR5+0x28850], R2 ;  /* 0x02885002ff0075a7 */ /* 0x000e640008020145 */
[----:B-1----:R-:W-:Y:S05]  /*6840*/  @!P1 BRA `(.L_x_6500) ;  /* 0x0000005c00a89947 */ /* 0x002fea0003800000 */
.L_x_6499:
[----:B------:R-:W-:Y:S01]  /*6850*/  UIADD3 UR36, UR36, 0x400, URZ ;  /* 0x0000040024247890 */ /* 0x000fe2000fffe03f */
[----:B------:R-:W-:Y:S01]  /*6860*/  R2UR UR6, R0 ;  /* 0x00000000000672ca */ /* 0x000fe200000e0000 */
[----:B------:R-:W-:Y:S01]  /*6870*/  WARPGROUP.ARRIVE ;  /* 0x00000000000079c5 */ /* 0x000fe20000000000 */
[----:B------:R-:W-:Y:S01]  /*6880*/  UMOV UR11, 0x40000040 ;  /* 0x40000040000b7882 */ /* 0x000fe20000000000 */
[----:B------:R-:W-:Y:S01]  /*6890*/  USHF.R.U32.HI UR36, URZ, 0x4, UR36 ;  /* 0x000000043f247899 */ /* 0x000fe20008011624 */
[----:B-1----:R-:W1:Y:S01]  /*68a0*/  SHFL.BFLY PT, R3, R6, 0x2, 0x1f ;  /* 0x0c401f0006037f89 */ /* 0x002e6200000e0000 */
[----:B------:R-:W-:Y:S02]  /*68b0*/  IMAD.MOV.U32 R69, RZ, RZ, RZ ;  /* 0x000000ffff457224 */ /* 0x000fe400078e00ff */
[----:B------:R-:W-:Y:S01]  /*68c0*/  ULOP3.LUT UR36, UR36, 0x3fff, URZ, 0xc0, !UPT ;  /* 0x00003fff24247892 */ /* 0x000fe2000f8ec03f */
[----:B------:R-:W2:Y:S01]  /*68d0*/  SHFL.BFLY PT, R5, R8, 0x2, 0x1f ;  /* 0x0c401f0008057f89 */ /* 0x000ea200000e0000 */
[----:B------:R-:W-:-:S02]  /*68e0*/  IMAD.MOV.U32 R16, RZ, RZ, RZ ;  /* 0x000000ffff107224 */ /* 0x000fc400078e00ff */
[----:B------:R-:W-:-:S04]  /*68f0*/  ULOP3.LUT UR4, UR36, 0x4000000, URZ, 0xfc, !UPT ;  /* 0x0400000024047892 */ /* 0x000fc8000f8efc3f */
[----:B------:R-:W-:-:S04]  /*6900*/  ULEA UR4, UR6, UR4, 0xb ;  /* 0x0000000406047291 */ /* 0x000fc8000f8e583f */
[----:B------:R-:W-:-:S03]  /*6910*/  UIADD3 UR6, UR4, 0x80, URZ ;  /* 0x0000008004067890 */ /* 0x000fc6000fffe03f */
[----:B------:R-:W-:Y:S02]  /*6920*/  UMOV UR10, UR4 ;  /* 0x00000004000a7c82 */ /* 0x000fe40008000000 */
[----:B------:R-:W-:Y:S01]  /*6930*/  HGMMA.64x128x16.F32.BF16 R88, R152, gdesc[UR8].tnspB, R88, gsb0 ;  /* 0x41e0000898587df0 */ /* 0x000fe20008001858 */
[----:B------:R-:W-:Y:S01]  /*6940*/  UMOV UR11, 0x40000040 ;  /* 0x40000040000b7882 */ /* 0x000fe20000000000 */
[----:B------:R-:W-:Y:S01]  /*6950*/  UMOV UR10, UR6 ;  /* 0x00000006000a7c82 */ /* 0x000fe20008000000 */
[----:B------:R-:W-:Y:S01]  /*6960*/  UIADD3 UR6, UR4, 0x100, URZ ;  /* 0x0000010004067890 */ /* 0x000fe2000fffe03f */
[----:B-1----:R-:W-:Y:S01]  /*6970*/  FADD.FTZ R3, R3, R6 ;  /* 0x0000000603037221 */ /* 0x002fe20000010000 */
[----:B--2---:R-:W-:-:S04]  /*6980*/  FADD.FTZ R5, R5, R8 ;  /* 0x0000000805057221 */ /* 0x004fc80000010000 */
[----:B------:R-:W1:Y:S04]  /*6990*/  SHFL.BFLY PT, R0, R3, 0x1, 0x1f ;  /* 0x0c201f0003007f89 */ /* 0x000e6800000e0000 */
[----:B0-----:R-:W0:Y:S01]  /*69a0*/  SHFL.BFLY PT, R2, R5, 0x1, 0x1f ;  /* 0x0c201f0005027f89 */ /* 0x001e2200000e0000 */
[----:B-1----:R-:W-:Y:S01]  /*69b0*/  FADD.FTZ R11, R3, R0 ;  /* 0x00000000030b7221 */ /* 0x002fe20000010000 */
[----:B------:R-:W-:Y:S01]  /*69c0*/  MOV R3, 0xff800000 ;  /* 0xff80000000037802 */ /* 0x000fe20000000f00 */
[----:B------:R-:W-:Y:S02]  /*69d0*/  IMAD.MOV.U32 R0, RZ, RZ, -0x800000 ;  /* 0xff800000ff007424 */ /* 0x000fe400078e00ff */
[----:B0-----:R-:W-:Y:S01]  /*69e0*/  FADD.FTZ R13, R5, R2 ;  /* 0x00000002050d7221 */ /* 0x001fe20000010000 */
[----:B------:R-:W-:-:S04]  /*69f0*/  FSETP.NE.FTZ.AND P1, PT, R11, RZ, PT ;  /* 0x000000ff0b00720b */ /* 0x000fc80003f35000 */
        /* <DEDUP_REMOVED lines=13> */
[----:B------:R-:W-:Y:S01]  /*6ad0*/  HGMMA.64x128x16.F32.BF16 R88, R156, gdesc[UR8].tnspB, R88, gsb0 ;  /* 0x41e000089c587df0 */ /* 0x000fe20008001858 */
[----:B------:R-:W-:Y:S01]  /*6ae0*/  UMOV UR10, UR6 ;  /* 0x00000006000a7c82 */ /* 0x000fe20008000000 */
[----:B------:R-:W-:Y:S01]  /*6af0*/  UMOV UR11, 0x40000040 ;  /* 0x40000040000b7882 */ /* 0x000fe20000000000 */
[----:B------:R-:W-:Y:S01]  /*6b00*/  UIADD3 UR6, UR4, 0x180, URZ ;  /* 0x0000018004067890 */ /* 0x000fe2000fffe03f */
        /* <DEDUP_REMOVED lines=17> */
[----:B------:R-:W-:Y:S02]  /*6c20*/  UIADD3 UR6, UR4, 0x300, URZ ;  /* 0x0000030004067890 */ /* 0x000fe4000fffe03f */
        /* <DEDUP_REMOVED lines=8> */
[----:B------:R-:W-:Y:S01]  /*6cb0*/  HGMMA.64x128x16.F32.BF16 R88, R176, gdesc[UR8].tnspB, R88, gsb0 ;  /* 0x41e00008b0587df0 */ /* 0x000fe20008001858 */
[----:B------:R-:W-:Y:S01]  /*6cc0*/  UMOV UR10, UR4 ;  /* 0x00000004000a7c82 */ /* 0x000fe20008000000 */
[----:B------:R-:W-:Y:S01]  /*6cd0*/  UMOV UR11, 0x40000040 ;  /* 0x40000040000b7882 */ /* 0x000fe20000000000 */
[----:B------:R-:W-:Y:S02]  /*6ce0*/  WARPGROUP.DEPBAR.LE gsb0, 0x0 ;  /* 0x00008000000079c5 */ /* 0x000fe40000010000 */
[----:B------:R-:W-:-:S07]  /*6cf0*/  WARPGROUP.ARRIVE ;  /* 0x00000000000079c5 */ /* 0x000fce0000000000 */
[----:B------:R-:W-:Y:S03]  /*6d00*/  HGMMA.64x128x16.F32.BF16 R88, R180, gdesc[UR8].tnspB, R88, gsb0 ;  /* 0x41e00008b4587df0 */ /* 0x000fe60008001858 */
[----:B------:R-:W-:Y:S02]  /*6d10*/  WARPGROUP.DEPBAR.LE gsb0, 0x0 ;  /* 0x00008000000079c5 */ /* 0x000fe40000010000 */
[----:B0-23--:R-:W-:Y:S05]  /*6d20*/  @!P0 BRA `(.L_x_6501) ;  /* 0x0000000000048947 */ /* 0x00dfea0003800000 */
[----:B------:R-:W-:Y:S01]  /*6d30*/  BPT.TRAP 0x1 ;  /* 0x000000040000795c */ /* 0x000fe20000300000 */
.L_x_6501:
[----:B------:R-:W-:Y:S01]  /*6d40*/  UIADD3 UR4, UR5, 0x28860, URZ ;  /* 0x0002886005047890 */ /* 0x000fe2000fffe03f */
[-C--:B------:R-:W-:Y:S01]  /*6d50*/  FMUL.FTZ R50, R88, R69.reuse ;  /* 0x0000004558327220 */ /* 0x080fe20000410000 */
[-C--:B------:R-:W-:Y:S01]  /*6d60*/  FMUL.FTZ R51, R89, R69.reuse ;  /* 0x0000004559337220 */ /* 0x080fe20000410000 */
[-C--:B------:R-:W-:Y:S01]  /*6d70*/  FMUL.FTZ R54, R92, R69.reuse ;  /* 0x000000455c367220 */ /* 0x080fe20000410000 */
[----:B------:R-:W-:Y:S01]  /*6d80*/  UPRMT UR4, UR7, 0x654, UR4 ;  /* 0x0000065407047896 */ /* 0x000fe20008000004 */
        /* <DEDUP_REMOVED lines=63> */
.L_x_6477:
[----:B------:R-:W-:Y:S05]  /*7180*/  @P0 BRA `(.L_x_6502) ;  /* 0x00000014004c0947 */ /* 0x000fea0003800000 */
[----:B------:R-:W0:Y:S01]  /*7190*/  S2R R2, SR_TID.X ;  /* 0x0000000000027919 */ /* 0x000e220000002100 */
[----:B------:R-:W1:Y:S01]  /*71a0*/  LDC R78, c[0x0][0xbe8] ;  /* 0x0002fa00ff4e7b82 */ /* 0x000e620000000800 */
[----:B------:R-:W-:Y:S02]  /*71b0*/  USHF.R.S32.HI UR7, URZ, 0x1f, UR37 ;  /* 0x0000001f3f077899 */ /* 0x000fe40008011425 */
[----:B------:R-:W-:Y:S01]  /*71c0*/  IADD3 R76, RZ, -UR37, RZ ;  /* 0x80000025ff4c7c10 */ /* 0x000fe2000fffe0ff */
[----:B------:R-:W2:Y:S01]  /*71d0*/  S2R R72, SR_CTAID.X ;  /* 0x0000000000487919 */ /* 0x000ea20000002500 */
[----:B------:R-:W-:Y:S01]  /*71e0*/  ULDC.64 UR8, c[0x0][0xbd0] ;  /* 0x0002f40000087ab9 */ /* 0x000fe20000000a00 */
[----:B------:R-:W-:Y:S01]  /*71f0*/  BSSY B0, `(.L_x_6503) ;  /* 0x00000e8000007945 */ /* 0x000fe20003800000 */
[----:B------:R-:W-:Y:S01]  /*7200*/  UIMAD UR6, UR7, UR8, URZ ;  /* 0x00000008070672a4 */ /* 0x000fe2000f8e023f */
[----:B------:R-:W3:Y:S01]  /*7210*/  S2UR UR12, SR_CTAID.Z ;  /* 0x00000000000c79c3 */ /* 0x000ee20000002700 */
[----:B------:R-:W-:-:S02]  /*7220*/  UIMAD.WIDE.U32 UR4, UR37, UR8, URZ ;  /* 0x00000008250472a5 */ /* 0x000fc4000f8e003f */
[----:B------:R-:W-:-:S03]  /*7230*/  UIMAD UR6, UR37, UR9, UR6 ;  /* 0x00000009250672a4 */ /* 0x000fc6000f8e0206 */
[----:B------:R-:W-:Y:S01]  /*7240*/  ULDC.64 UR8, c[0x0][0xb38] ;  /* 0x0002ce0000087ab9 */ /* 0x000fe20000000a00 */
[----:B------:R-:W-:Y:S01]  /*7250*/  UIADD3 UR6, UR5, UR6, URZ ;  /* 0x0000000605067290 */ /* 0x000fe2000fffe03f */
[----:B------:R-:W4:Y:S01]  /*7260*/  LDC.64 R74, c[0x0][0xbd8] ;  /* 0x0002f600ff4a7b82 */ /* 0x000f220000000a00 */
[----:B------:R-:W-:-:S07]  /*7270*/  UIMAD UR7, UR7, UR8, URZ ;  /* 0x00000008070772a4 */ /* 0x000fce000f8e023f */
[----:B------:R-:W-:Y:S01]  /*7280*/  BAR.SYNC.DEFER_BLOCKING 0x1, 0x100 ;  /* 0x0044000000007b1d */ /* 0x000fe20000010000 */
[----:B-1----:R-:W-:-:S07]  /*7290*/  ISETP.NE.AND P0, PT, R78, 0x1, PT ;  /* 0x000000014e00780c */ /* 0x002fce0003f05270 */
[----:B------:R-:W1:Y:S01]  /*72a0*/  S2UR UR11, SR_CTAID.Y ;  /* 0x00000000000b79c3 */ /* 0x000e620000002600 */
[----:B0-----:R-:W-:Y:S01]  /*72b0*/  VIADD R19, R2, 0xffffff80 ;  /* 0xffffff8002137836 */ /* 0x001fe20000000000 */
[----:B---3--:R-:W-:-:S06]  /*72c0*/  USHF.R.S32.HI UR10, URZ, 0x1f, UR12 ;  /* 0x0000001f3f0a7899 */ /* 0x008fcc000801140c */
[----:B------:R-:W1:Y:S01]  /*72d0*/  LDC R79, c[0x0][0xc50] ;  /* 0x00031400ff4f7b82 */ /* 0x000e620000000800 */
[----:B------:R-:W-:-:S04]  /*72e0*/  SHF.R.S32.HI R18, RZ, 0x1f, R19 ;  /* 0x0000001fff127819 */ /* 0x000fc80000011413 */
[----:B------:R-:W-:-:S03]  /*72f0*/  LEA.HI R2, R18, R19, RZ, 0x7 ;  /* 0x0000001312027211 */ /* 0x000fc600078f38ff */
[----:B------:R-:W0:Y:S01]  /*7300*/  @P0 LDC R70, c[0x0][0xbec] ;  /* 0x0002fb00ff460b82 */ /* 0x000e220000000800 */
[----:B------:R-:W-:Y:S02]  /*7310*/  LEA.HI R18, R18, R19, RZ, 0x2 ;  /* 0x0000001312127211 */ /* 0x000fe400078f10ff */
[----:B------:R-:W-:Y:S02]  /*7320*/  LOP3.LUT R16, R2, 0xffffff80, RZ, 0xc0, !PT ;  /* 0xffffff8002107812 */ /* 0x000fe400078ec0ff */
[----:B------:R-:W-:Y:S02]  /*7330*/  LOP3.LUT R18, R18, 0xfffffffc, RZ, 0xc0, !PT ;  /* 0xfffffffc12127812 */ /* 0x000fe400078ec0ff */
[C---:B------:R-:W-:Y:S01]  /*7340*/  IADD3 R82, R19.reuse, -R16, RZ ;  /* 0x8000001013527210 */ /* 0x040fe20007ffe0ff */
[----:B------:R-:W3:Y:S01]  /*7350*/  LDC.64 R80, c[0x0][0xb40] ;  /* 0x0002d000ff507b82 */ /* 0x000ee20000000a00 */
[----:B------:R-:W-:Y:S01]  /*7360*/  SHF.R.S32.HI R71, RZ, 0x7, R2 ;  /* 0x00000007ff477819 */ /* 0x000fe20000011402 */
[----:B------:R-:W-:Y:S01]  /*7370*/  IMAD.IADD R18, R19, 0x1, -R18 ;  /* 0x0000000113127824 */ /* 0x000fe200078e0a12 */
[----:B------:R-:W-:-:S02]  /*7380*/  SHF.R.S32.HI R73, RZ, 0x1f, R82 ;  /* 0x0000001fff497819 */ /* 0x000fc40000011452 */
[----:B------:R-:W-:Y:S02]  /*7390*/  LEA.HI R2, R2, R71, RZ, 0x1 ;  /* 0x0000004702027211 */ /* 0x000fe400078f08ff */
[----:B------:R-:W-:Y:S01]  /*73a0*/  LEA.HI R84, R73, R82, RZ, 0x2 ;  /* 0x0000005249547211 */ /* 0x000fe200078f10ff */
[----:B------:R-:W5:Y:S01]  /*73b0*/  @P0 LDC R86, c[0x0][0xbec] ;  /* 0x0002fb00ff560b82 */ /* 0x000f620000000800 */
[----:B------:R-:W-:Y:S01]  /*73c0*/  LEA.HI R19, R18, R18, RZ, 0x1 ;  /* 0x0000001212137211 */ /* 0x000fe200078f08ff */
[----:B-1----:R-:W-:Y:S01]  /*73d0*/  IMAD R83, R79, R76, UR11 ;  /* 0x0000000b4f537e24 */ /* 0x002fe2000f8e024c */
[--C-:B------:R-:W-:Y:S02]  /*73e0*/  SHF.R.S32.HI R16, RZ, 0x2, R84.reuse ;  /* 0x00000002ff107819 */ /* 0x100fe40000011454 */
[----:B------:R-:W-:Y:S02]  /*73f0*/  SHF.R.S32.HI R17, RZ, 0x1f, R84 ;  /* 0x0000001fff117819 */ /* 0x000fe40000011454 */
[----:B------:R-:W-:Y:S01]  /*7400*/  LOP3.LUT R2, R2, 0x3fffffe, RZ, 0xc0, !PT ;  /* 0x03fffffe02027812 */ /* 0x000fe200078ec0ff */
[----:B------:R-:W1:Y:S01]  /*7410*/  @P0 LDC R77, c[0x0][0xbf0] ;  /* 0x0002fc00ff4d0b82 */ /* 0x000e620000000800 */
[----:B------:R-:W-:-:S02]  /*7420*/  LEA.HI R17, R17, R16, RZ, 0x3 ;  /* 0x0000001011117211 */ /* 0x000fc400078f18ff */
[----:B------:R-:W-:Y:S01]  /*7430*/  LOP3.LUT R19, R19, 0x1ffffffe, RZ, 0xc0, !PT ;  /* 0x1ffffffe13137812 */ /* 0x000fe200078ec0ff */
[----:B------:R-:W-:Y:S01]  /*7440*/  IMAD.IADD R2, R71, 0x1, -R2 ;  /* 0x0000000147027824 */ /* 0x000fe200078e0a02 */
[----:B------:R-:W-:Y:S02]  /*7450*/  LOP3.LUT R17, R17, 0xfffffff8, RZ, 0xc0, !PT ;  /* 0xfffffff811117812 */ /* 0x000fe400078ec0ff */
[----:B------:R-:W-:Y:S01]  /*7460*/  SHF.R.S32.HI R76, RZ, 0x1f, R83 ;  /* 0x0000001fff4c7819 */ /* 0x000fe20000011453 */
[----:B------:R-:W-:Y:S01]  /*7470*/  IMAD.IADD R71, R18, 0x1, -R19 ;  /* 0x0000000112477824 */ /* 0x000fe200078e0a13 */
[----:B------:R-:W-:Y:S01]  /*7480*/  IADD3 R17, R16, -R17, RZ ;  /* 0x8000001110117210 */ /* 0x000fe20007ffe0ff */
[----:B------:R-:W1:Y:S01]  /*7490*/  @P0 LDC R85, c[0x0][0xbf0] ;  /* 0x0002fc00ff550b82 */ /* 0x000e620000000800 */
[----:B------:R-:W-:Y:S01]  /*74a0*/  LEA.HI R16, R73, R82, RZ, 0x5 ;  /* 0x0000005249107211 */ /* 0x000fe200078f28ff */
[----:B----4-:R-:W-:-:S03]  /*74b0*/  IMAD R18, R74, UR10, RZ ;  /* 0x0000000a4a127c24 */ /* 0x010fc6000f8e02ff */
[----:B------:R-:W-:Y:S01]  /*74c0*/  SHF.R.S32.HI R16, RZ, 0x5, R16 ;  /* 0x00000005ff107819 */ /* 0x000fe20000011410 */
[----:B------:R-:W-:-:S04]  /*74d0*/  IMAD R75, R75, UR12, R18 ;  /* 0x0000000c4b4b7c24 */ /* 0x000fc8000f8e0212 */
[----:B------:R-:W-:Y:S01]  /*74e0*/  IMAD R19, R16, 0x10, R17 ;  /* 0x0000001010137824 */ /* 0x000fe200078e0211 */
[----:B------:R-:W-:Y:S01]  /*74f0*/  MOV R16, UR4 ;  /* 0x0000000400107c02 */ /* 0x000fe20008000f00 */
[----:B------:R-:W-:Y:S01]  /*7500*/  IMAD.U32 R17, RZ, RZ, UR5 ;  /* 0x00000005ff117e24 */ /* 0x000fe2000f8e00ff */
[----:B------:R-:W-:Y:S01]  /*7510*/  UIMAD.WIDE.U32 UR4, UR37, UR8, URZ ;  /* 0x00000008250472a5 */ /* 0x000fe2000f8e003f */
[----:B------:R-:W-:Y:S01]  /*7520*/  IMAD.U32 R17, RZ, RZ, UR6 ;  /* 0x00000006ff117e24 */ /* 0x000fe2000f8e00ff */
[----:B------:R-:W-:Y:S01]  /*7530*/  LEA R2, R2, R19, 0x6 ;  /* 0x0000001302027211 */ /* 0x000fe200078e30ff */
[----:B------:R-:W-:Y:S01]  /*7540*/  UIMAD UR6, UR37, UR9, UR7 ;  /* 0x00000009250672a4 */ /* 0x000fe2000f8e0207 */
[----:B------:R-:W-:Y:S02]  /*7550*/  IMAD.WIDE.U32 R16, R74, UR12, R16 ;  /* 0x0000000c4a107c25 */ /* 0x000fe4000f8e0010 */
[----:B------:R-:W-:Y:S01]  /*7560*/  MOV R18, UR4 ;  /* 0x0000000400127c02 */ /* 0x000fe20008000f00 */
[----:B------:R-:W-:Y:S01]  /*7570*/  UIADD3 UR6, UR5, UR6, URZ ;  /* 0x0000000605067290 */ /* 0x000fe2000fffe03f */
[----:B------:R-:W-:Y:S01]  /*7580*/  IMAD R71, R71, 0x8, R2 ;  /* 0x0000000847477824 */ /* 0x000fe200078e0202 */
[----:B------:R-:W-:Y:S01]  /*7590*/  ULDC.64 UR8, c[0x0][0xb28] ;  /* 0x0002ca0000087ab9 */ /* 0x000fe20000000a00 */
[----:B------:R-:W-:Y:S01]  /*75a0*/  IMAD.U32 R19, RZ, RZ, UR5 ;  /* 0x00000005ff137e24 */ /* 0x000fe2000f8e00ff */
[----:B------:R-:W-:Y:S01]  /*75b0*/  ULDC.64 UR4, c[0x0][0xbe0] ;  /* 0x0002f80000047ab9 */ /* 0x000fe20000000a00 */
[----:B--2---:R-:W-:-:S02]  /*75c0*/  IMAD R71, R72, 0x80, R71 ;  /* 0x0000008048477824 */ /* 0x004fc400078e0247 */
[----:B------:R-:W-:Y:S01]  /*75d0*/  IMAD.U32 R19, RZ, RZ, UR6 ;  /* 0x00000006ff137e24 */ /* 0x000fe2000f8e00ff */
[----:B------:R-:W-:Y:S01]  /*75e0*/  ULDC.64 UR6, c[0x0][0xb48] ;  /* 0x0002d20000067ab9 */ /* 0x000fe20000000a00 */
[----:B0-----:R-:W-:-:S04]  /*75f0*/  @P0 IMAD.HI.U32 R70, R71, R70, RZ ;  /* 0x0000004647460227 */ /* 0x001fc800078e00ff */
[----:B------:R-:W-:Y:S01]  /*7600*/  IMAD.IADD R17, R17, 0x1, R75 ;  /* 0x0000000111117824 */ /* 0x000fe200078e024b */
[----:B------:R-:W-:Y:S01]  /*7610*/  MOV R75, R71 ;  /* 0x00000047004b7202 */ /* 0x000fe20000000f00 */
[----:B---3--:R-:W-:Y:S02]  /*7620*/  IMAD R74, R80, UR10, RZ ;  /* 0x0000000a504a7c24 */ /* 0x008fe4000f8e02ff */
[----:B-----5:R-:W-:-:S04]  /*7630*/  @P0 IMAD.HI.U32 R86, R71, R86, RZ ;  /* 0x0000005647560227 */ /* 0x020fc800078e00ff */
[----:B------:R-:W-:Y:S01]  /*7640*/  IMAD.MOV.U32 R73, RZ, RZ, R71 ;  /* 0x000000ffff497224 */ /* 0x000fe200078e0047 */
[----:B-1----:R-:W-:Y:S01]  /*7650*/  @P0 SHF.R.U32.HI R73, RZ, R77, R70 ;  /* 0x0000004dff490219 */ /* 0x002fe20000011646 */
[----:B------:R-:W-:Y:S01]  /*7660*/  IMAD R77, R81, UR12, R74 ;  /* 0x0000000c514d7c24 */ /* 0x000fe2000f8e024a */
[----:B------:R-:W-:Y:S01]  /*7670*/  @P0 SHF.R.U32.HI R75, RZ, R85, R86 ;  /* 0x00000055ff4b0219 */ /* 0x000fe20000011656 */
[----:B------:R-:W-:-:S04]  /*7680*/  IMAD.WIDE.U32 R18, R80, UR12, R18 ;  /* 0x0000000c50127c25 */ /* 0x000fc8000f8e0012 */
[----:B------:R-:W-:Y:S02]  /*7690*/  IMAD R70, R76, UR4, RZ ;  /* 0x000000044c467c24 */ /* 0x000fe4000f8e02ff */
[----:B------:R-:W-:-:S04]  /*76a0*/  IMAD.WIDE.U32 R16, R83, UR4, R16 ;  /* 0x0000000453107c25 */ /* 0x000fc8000f8e0010 */
[----:B------:R-:W-:Y:S01]  /*76b0*/  IMAD.IADD R19, R19, 0x1, R77 ;  /* 0x0000000113137824 */ /* 0x000fe200078e024d */
[----:B------:R-:W-:Y:S01]  /*76c0*/  SHF.R.S32.HI R77, RZ, 0x1f, R73 ;  /* 0x0000001fff4d7819 */ /* 0x000fe20000011449 */
[----:B------:R-:W-:Y:S01]  /*76d0*/  IMAD R76, R76, UR6, RZ ;  /* 0x000000064c4c7c24 */ /* 0x000fe2000f8e02ff */
[----:B------:R-:W-:Y:S01]  /*76e0*/  IADD3 R16, P0, R73, R16, RZ ;  /* 0x0000001049107210 */ /* 0x000fe20007f1e0ff */
[C---:B------:R-:W-:Y:S01]  /*76f0*/  IMAD R74, R83.reuse, UR5, R70 ;  /* 0x00000005534a7c24 */ /* 0x040fe2000f8e0246 */
[----:B------:R-:W-:Y:S01]  /*7700*/  SHF.R.S32.HI R70, RZ, 0x1f, R75 ;  /* 0x0000001fff467819 */ /* 0x000fe2000001144b */
[----:B------:R-:W-:Y:S01]  /*7710*/  IMAD.MOV R73, RZ, RZ, -R73 ;  /* 0x000000ffff497224 */ /* 0x000fe200078e0a49 */
[----:B------:R-:W-:Y:S01]  /*7720*/  ULDC.64 UR4, c[0x0][0xb30] ;  /* 0x0002cc0000047ab9 */ /* 0x000fe20000000a00 */
[----:B------:R-:W-:Y:S01]  /*7730*/  IMAD R79, R83, UR7, R76 ;  /* 0x00000007534f7c24 */ /* 0x000fe2000f8e024c */
[----:B------:R-:W-:Y:S01]  /*7740*/  IADD3 R76, -R75, RZ, RZ ;  /* 0x000000ff4b4c7210 */ /* 0x000fe20007ffe1ff */
[----:B------:R-:W-:Y:S01]  /*7750*/  IMAD R70, R70, UR4, RZ ;  /* 0x0000000446467c24 */ /* 0x000fe2000f8e02ff */
[----:B------:R-:W-:Y:S01]  /*7760*/  IADD3.X R17, R77, R17, R74, P0, !PT ;  /* 0x000000114d117210 */ /* 0x000fe200007fe44a */
[----:B------:R-:W-:-:S02]  /*7770*/  IMAD R73, R78, R73, R71 ;  /* 0x000000494e497224 */ /* 0x000fc400078e0247 */
        /* <DEDUP_REMOVED lines=24> */
[----:B------:R-:W-:Y:S01]  /*7900*/  IMAD R2, R72, 0x80, R2 ;  /* 0x0000008048027824 */ /* 0x000fe200078e0202 */
[----:B------:R-:W-:Y:S01]  /*7910*/  LEA.HI.X R75, R16, UR7, R71, 0x2, P0 ;  /* 0x00000007104b7c11 */ /* 0x000fe200080f1447 */
[----:B0-----:R-:W-:Y:S01]  /*7920*/  ULEA UR4, UR5, UR4, 0x18 ;  /* 0x0000000405047291 */ /* 0x001fe2000f8ec03f */
[----:B------:R-:W-:Y:S01]  /*7930*/  LEA.HI.X R80, R18, UR9, R17, 0x2, P1 ;  /* 0x0000000912507c11 */ /* 0x000fe200088f1411 */
[----:B------:R-:W-:Y:S01]  /*7940*/  SHFL.IDX PT, R16, R74, RZ, 0x1c1f ;  /* 0x001c1fff4a107589 */ /* 0x000fe200000e0000 */
[----:B------:R-:W-:Y:S01]  /*7950*/  IMAD R73, R78, UR6, RZ ;  /* 0x000000064e497c24 */ /* 0x000fe2000f8e02ff */
[----:B------:R-:W-:Y:S01]  /*7960*/  LOP3.LUT P0, RZ, R82, 0x3, RZ, 0xc0, !PT ;  /* 0x0000000352ff7812 */ /* 0x000fe2000780c0ff */
[----:B------:R-:W-:Y:S01]  /*7970*/  UIADD3 UR4, UR4, 0x28820, URZ ;  /* 0x0002882004047890 */ /* 0x000fe2000fffe03f */
[----:B------:R-:W0:Y:S01]  /*7980*/  SHFL.IDX PT, R17, R75, RZ, 0x1c1f ;  /* 0x001c1fff4b117589 */ /* 0x000e2200000e0000 */
[----:B------:R-:W-:-:S02]  /*7990*/  IADD3 R72, R2, 0x8, RZ ;  /* 0x0000000802487810 */ /* 0x000fc40007ffe0ff */
[-C--:B------:R-:W-:Y:S01]  /*79a0*/  ISETP.GE.OR P1, PT, R2, R73.reuse, P0 ;  /* 0x000000490200720c */ /* 0x080fe20000726670 */
[----:B------:R-:W-:Y:S01]  /*79b0*/  SHFL.IDX PT, R18, R74, 0x1, 0x1c1f ;  /* 0x003c1f004a127f89 */ /* 0x000fe200000e0000 */
[-C--:B------:R-:W-:Y:S01]  /*79c0*/  ISETP.GE.OR P0, PT, R72, R73.reuse, P0 ;  /* 0x000000494800720c */ /* 0x080fe20000706670 */
[----:B------:R-:W-:Y:S01]  /*79d0*/  UPRMT UR4, URZ, 0x654, UR4 ;  /* 0x000006543f047896 */ /* 0x000fe20008000004 */
[----:B------:R-:W-:Y:S01]  /*79e0*/  ISETP.GE.AND P2, PT, R2, R73, PT ;  /* 0x000000490200720c */ /* 0x000fe20003f46270 */
[----:B------:R1:W2:Y:S04]  /*79f0*/  SHFL.IDX PT, R19, R75, 0x1, 0x1c1f ;  /* 0x003c1f004b137f89 */ /* 0x0002a800000e0000 */
[----:B------:R3:W4:Y:S03]  /*7a00*/  SHFL.IDX PT, R70, R79, RZ, 0x1c1f ;  /* 0x001c1fff4f467589 */ /* 0x00072600000e0000 */
[----:B------:R-:W-:Y:S01]  /*7a10*/  SYNCS.ARRIVE.TRANS64.RED.A1T0 RZ, [UR4], RZ ;  /* 0x000000ffffff79a7 */ /* 0x000fe20008100404 */
[----:B-1----:R-:W-:Y:S01]  /*7a20*/  LOP3.LUT R75, R84, 0x7ffffffc, RZ, 0xc0, !PT ;  /* 0x7ffffffc544b7812 */ /* 0x002fe200078ec0ff */
[----:B------:R3:W1:Y:S04]  /*7a30*/  SHFL.IDX PT, R71, R80, RZ, 0x1c1f ;  /* 0x001c1fff50477589 */ /* 0x00066800000e0000 */
[----:B------:R-:W-:Y:S01]  /*7a40*/  IMAD.IADD R75, R82, 0x1, -R75 ;  /* 0x00000001524b7824 */ /* 0x000fe200078e0a4b */
[----:B0-----:R3:W-:Y:S03]  /*7a50*/  @!P1 ST.E desc[UR38][R16.64], R3 ;  /* 0x0000000310009985 */ /* 0x0017e6000c101926 */
[----:B------:R-:W-:Y:S01]  /*7a60*/  IMAD.SHL.U32 R75, R75, 0x2, RZ ;  /* 0x000000024b4b7824 */ /* 0x000fe200078e00ff */
[----:B--2---:R3:W-:Y:S01]  /*7a70*/  @!P0 ST.E desc[UR38][R18.64], R0 ;  /* 0x0000000012008985 */ /* 0x0047e2000c101926 */
[----:B------:R-:W-:Y:S05]  /*7a80*/  @P2 BRA `(.L_x_6504) ;  /* 0x0000000400782947 */ /* 0x000fea0003800000 */
[C---:B---3--:R-:W-:Y:S01]  /*7a90*/  IADD3 R0, R75.reuse, 0x8, RZ ;  /* 0x000000084b007810 */ /* 0x048fe20007ffe0ff */
[----:B------:R-:W-:Y:S01]  /*7aa0*/  ULDC UR4, c[0x0][0xac8] ;  /* 0x0002b20000047ab9 */ /* 0x000fe20000000800 */
[C---:B------:R-:W-:Y:S01]  /*7ab0*/  VIADD R18, R75.reuse, 0x10 ;  /* 0x000000104b127836 */ /* 0x040fe20000000000 */
[C---:B------:R-:W-:Y:S01]  /*7ac0*/  ISETP.GE.AND P2, PT, R75.reuse, UR4, PT ;  /* 0x000000044b007c0c */ /* 0x040fe2000bf46270 */
        /* <DEDUP_REMOVED lines=8> */
[----:B------:R-:W-:Y:S02]  /*7b50*/  ISETP.GE.AND P4, PT, R76, UR4, PT ;  /* 0x000000044c007c0c */ /* 0x000fe4000bf86270 */
[----:B------:R-:W-:Y:S01]  /*7b60*/  ISETP.GE.AND P5, PT, R77, UR4, PT ;  /* 0x000000044d007c0c */ /* 0x000fe2000bfa6270 */
[----:B-1--4-:R-:W-:Y:S01]  /*7b70*/  @!P2 IMAD.WIDE R2, R75, 0x4, R70 ;  /* 0x000000044b02a825 */ /* 0x012fe200078e0246 */
[----:B------:R-:W-:Y:S02]  /*7b80*/  ISETP.GE.AND P6, PT, R78, UR4, PT ;  /* 0x000000044e007c0c */ /* 0x000fe4000bfc6270 */
[----:B------:R-:W-:Y:S02]  /*7b90*/  @!P3 LEA.HI R0, R0, R0, RZ, 0x1 ;  /* 0x000000000000b211 */ /* 0x000fe400078f08ff */
[----:B------:R0:W-:Y:S01]  /*7ba0*/  @!P2 ST.E.64 desc[UR38][R2.64], R50 ;  /* 0x000000320200a985 */ /* 0x0001e2000c101b26 */
[----:B------:R-:W-:Y:S02]  /*7bb0*/  @!P0 LEA.HI R18, R18, R18, RZ, 0x1 ;  /* 0x0000001212128211 */ /* 0x000fe400078f08ff */
[----:B------:R-:W-:-:S02]  /*7bc0*/  @!P3 LOP3.LUT R17, R0, 0xfffffffe, RZ, 0xc0, !PT ;  /* 0xfffffffe0011b812 */ /* 0x000fc400078ec0ff */
[----:B------:R-:W-:Y:S02]  /*7bd0*/  IADD3 R0, R75, 0x20, RZ ;  /* 0x000000204b007810 */ /* 0x000fe40007ffe0ff */
[----:B------:R-:W-:Y:S01]  /*7be0*/  @!P1 LEA.HI R19, R19, R19, RZ, 0x1 ;  /* 0x0000001313139211 */ /* 0x000fe200078f08ff */
[----:B------:R-:W-:Y:S01]  /*7bf0*/  @!P3 IMAD.WIDE R16, R17, 0x4, R70 ;  /* 0x000000041110b825 */ /* 0x000fe200078e0246 */
[----:B------:R-:W-:Y:S02]  /*7c00*/  ISETP.GE.AND P2, PT, R0, UR4, PT ;  /* 0x0000000400007c0c */ /* 0x000fe4000bf46270 */
[----:B------:R-:W-:Y:S02]  /*7c10*/  @!P4 LEA.HI R76, R76, R76, RZ, 0x1 ;  /* 0x0000004c4c4cc211 */ /* 0x000fe400078f08ff */
[----:B------:R1:W-:Y:S01]  /*7c20*/  @!P3 ST.E.64 desc[UR38][R16.64], R54 ;  /* 0x000000361000b985 */ /* 0x0003e2000c101b26 */
[----:B------:R-:W-:Y:S02]  /*7c30*/  ISETP.GE.AND P3, PT, R74, UR4, PT ;  /* 0x000000044a007c0c */ /* 0x000fe4000bf66270 */
[----:B0-----:R-:W-:-:S02]  /*7c40*/  @!P0 LOP3.LUT R3, R18, 0xfffffffe, RZ, 0xc0, !PT ;  /* 0xfffffffe12038812 */ /* 0x001fc400078ec0ff */
[----:B------:R-:W-:Y:S02]  /*7c50*/  @!P5 LEA.HI R77, R77, R77, RZ, 0x1 ;  /* 0x0000004d4d4dd211 */ /* 0x000fe400078f08ff */
[----:B------:R-:W-:Y:S01]  /*7c60*/  @!P6 LEA.HI R78, R78, R78, RZ, 0x1 ;  /* 0x0000004e4e4ee211 */ /* 0x000fe200078f08ff */
[----:B------:R-:W-:Y:S01]  /*7c70*/  @!P0 IMAD.WIDE R2, R3, 0x4, R70 ;  /* 0x0000000403028825 */ /* 0x000fe200078e0246 */
[----:B------:R-:W-:-:S04]  /*7c80*/  @!P2 LEA.HI R0, R0, R0, RZ, 0x1 ;  /* 0x000000000000a211 */ /* 0x000fc800078f08ff */
[----:B------:R0:W-:Y:S01]  /*7c90*/  @!P0 ST.E.64 desc[UR38][R2.64], R46 ;  /* 0x0000002e02008985 */ /* 0x0001e2000c101b26 */
[----:B------:R-:W-:Y:S02]  /*7ca0*/  @!P3 LEA.HI R74, R74, R74, RZ, 0x1 ;  /* 0x0000004a4a4ab211 */ /* 0x000fe400078f08ff */
[----:B-1----:R-:W-:Y:S02]  /*7cb0*/  @!P1 LOP3.LUT R17, R19, 0xfffffffe, RZ, 0xc0, !PT ;  /* 0xfffffffe13119812 */ /* 0x002fe400078ec0ff */
[----:B------:R-:W-:Y:S01]  /*7cc0*/  @!P2 LOP3.LUT R19, R0, 0xfffffffe, RZ, 0xc0, !PT ;  /* 0xfffffffe0013a812 */ /* 0x000fe200078ec0ff */
[----:B------:R-:W-:Y:S01]  /*7cd0*/  VIADD R0, R75, 0x48 ;  /* 0x000000484b007836 */ /* 0x000fe20000000000 */
[----:B------:R-:W-:Y:S01]  /*7ce0*/  @!P3 LOP3.LUT R51, R74, 0xfffffffe, RZ, 0xc0, !PT ;  /* 0xfffffffe4a33b812 */ /* 0x000fe200078ec0ff */
[--C-:B------:R-:W-:Y:S01]  /*7cf0*/  @!P1 IMAD.WIDE R16, R17, 0x4, R70.reuse ;  /* 0x0000000411109825 */ /* 0x100fe200078e0246 */
[----:B------:R-:W-:Y:S02]  /*7d00*/  @!P4 LOP3.LUT R55, R76, 0xfffffffe, RZ, 0xc0, !PT ;  /* 0xfffffffe4c37c812 */ /* 0x000fe400078ec0ff */
[----:B------:R-:W-:Y:S01]  /*7d10*/  IADD3 R54, R75, 0x50, RZ ;  /* 0x000000504b367810 */ /* 0x000fe20007ffe0ff */
[----:B------:R-:W-:Y:S01]  /*7d20*/  @!P2 IMAD.WIDE R18, R19, 0x4, R70 ;  /* 0x000000041312a825 */ /* 0x000fe200078e0246 */
[----:B------:R1:W-:Y:S01]  /*7d30*/  @!P1 ST.E.64 desc[UR38][R16.64], R58 ;  /* 0x0000003a10009985 */ /* 0x0003e2000c101b26 */
[----:B0-----:R-:W-:-:S02]  /*7d40*/  @!P5 LOP3.LUT R47, R77, 0xfffffffe, RZ, 0xc0, !PT ;  /* 0xfffffffe4d2fd812 */ /* 0x001fc400078ec0ff */
[--C-:B------:R-:W-:Y:S01]  /*7d50*/  @!P3 IMAD.WIDE R2, R51, 0x4, R70.reuse ;  /* 0x000000043302b825 */ /* 0x100fe200078e0246 */
[----:B------:R-:W-:Y:S01]  /*7d60*/  @!P6 LOP3.LUT R51, R78, 0xfffffffe, RZ, 0xc0, !PT ;  /* 0xfffffffe4e33e812 */ /* 0x000fe200078ec0ff */
[----:B------:R0:W-:Y:S01]  /*7d70*/  @!P2 ST.E.64 desc[UR38][R18.64], R34 ;  /* 0x000000221200a985 */ /* 0x0001e2000c101b26 */
[----:B------:R-:W-:Y:S01]  /*7d80*/  ISETP.GE.AND P0, PT, R0, UR4, PT ;  /* 0x0000000400007c0c */ /* 0x000fe2000bf06270 */
[--C-:B------:R-:W-:Y:S01]  /*7d90*/  @!P5 IMAD.WIDE R46, R47, 0x4, R70.reuse ;  /* 0x000000042f2ed825 */ /* 0x100fe200078e0246 */
[----:B------:R-:W-:Y:S01]  /*7da0*/  ISETP.GE.AND P1, PT, R54, UR4, PT ;  /* 0x0000000436007c0c */ /* 0x000fe2000bf26270 */
[----:B------:R2:W-:Y:S02]  /*7db0*/  @!P3 ST.E.64 desc[UR38][R2.64], R32 ;  /* 0x000000200200b985 */ /* 0x0005e4000c101b26 */
[----:B------:R-:W-:-:S04]  /*7dc0*/  @!P6 IMAD.WIDE R50, R51, 0x4, R70 ;  /* 0x000000043332e825 */ /* 0x000fc800078e0246 */
[----:B-1----:R-:W-:-:S04]  /*7dd0*/  @!P4 IMAD.WIDE R16, R55, 0x4, R70 ;  /* 0x000000043710c825 */ /* 0x002fc800078e0246 */
[C---:B------:R-:W-:Y:S01]  /*7de0*/  VIADD R55, R75.reuse, 0x58 ;  /* 0x000000584b377836 */ /* 0x040fe20000000000 */
[----:B------:R1:W-:Y:S01]  /*7df0*/  @!P4 ST.E.64 desc[UR38][R16.64], R28 ;  /* 0x0000001c1000c985 */ /* 0x0003e2000c101b26 */
[C---:B------:R-:W-:Y:S01]  /*7e00*/  VIADD R58, R75.reuse, 0x60 ;  /* 0x000000604b3a7836 */ /* 0x040fe20000000000 */
[C---:B0-----:R-:W-:Y:S01]  /*7e10*/  IADD3 R18, R75.reuse, 0x68, RZ ;  /* 0x000000684b127810 */ /* 0x041fe20007ffe0ff */
[C---:B--2---:R-:W-:Y:S01]  /*7e20*/  VIADD R3, R75.reuse, 0x78 ;  /* 0x000000784b037836 */ /* 0x044fe20000000000 */
[----:B------:R0:W-:Y:S01]  /*7e30*/  @!P5 ST.E.64 desc[UR38][R46.64], R42 ;  /* 0x0000002a2e00d985 */ /* 0x0001e2000c101b26 */
[----:B------:R-:W-:Y:S01]  /*7e40*/  VIADD R19, R75, 0x70 ;  /* 0x000000704b137836 */ /* 0x000fe20000000000 */
[----:B------:R-:W-:Y:S02]  /*7e50*/  ISETP.GE.AND P2, PT, R55, UR4, PT ;  /* 0x0000000437007c0c */ /* 0x000fe4000bf46270 */
        /* <DEDUP_REMOVED lines=15> */
[----:B------:R-:W-:Y:S02]  /*7f50*/  @!P3 LOP3.LUT R29, R58, 0xfffffffe, RZ, 0xc0, !PT ;  /* 0xfffffffe3a1db812 */ /* 0x000fe400078ec0ff */
[----:B------:R-:W-:Y:S01]  /*7f60*/  @!P4 LOP3.LUT R33, R18, 0xfffffffe, RZ, 0xc0, !PT ;  /* 0xfffffffe1221c812 */ /* 0x000fe200078ec0ff */
[--C-:B------:R-:W-:Y:S01]  /*7f70*/  @!P2 IMAD.WIDE R18, R19, 0x4, R70.reuse ;  /* 0x000000041312a825 */ /* 0x100fe200078e0246 */
[----:B------:R-:W-:Y:S02]  /*7f80*/  @!P5 LOP3.LUT R35, R2, 0xfffffffe, RZ, 0xc0, !PT ;  /* 0xfffffffe0223d812 */ /* 0x000fe400078ec0ff */
[----:B0-----:R-:W-:Y:S01]  /*7f90*/  @!P6 LOP3.LUT R43, R16, 0xfffffffe, RZ, 0xc0, !PT ;  /* 0xfffffffe102be812 */ /* 0x001fe200078ec0ff */
        /* <DEDUP_REMOVED lines=13> */
.L_x_6504:
[----:B------:R-:W-:Y:S05]  /*8070*/  BSYNC B0 ;  /* 0x0000000000007941 */ /* 0x000fea0003800000 */
.L_x_6503:
[----:B------:R-:W-:Y:S01]  /*8080*/  ISETP.GE.AND P0, PT, R72, R73, PT ;  /* 0x000000494800720c */ /* 0x000fe20003f06270 */
[----:B--23--:R2:W3:Y:S04]  /*8090*/  SHFL.IDX PT, R17, R80, 0x1, 0x1c1f ;  /* 0x003c1f0050117f89 */ /* 0x00c4e800000e0000 */
[----:B------:R2:W0:Y:S08]  /*80a0*/  SHFL.IDX PT, R16, R79, 0x1, 0x1c1f ;  /* 0x003c1f004f107f89 */ /* 0x00043000000e0000 */
[----:B--2---:R-:W-:Y:S05]  /*80b0*/  @P0 BRA `(.L_x_6475) ;  /* 0x0000004400240947 */ /* 0x004fea0003800000 */
[----:B------:R-:W-:Y:S01]  /*80c0*/  ULDC UR4, c[0x0][0xac8] ;  /* 0x0002b20000047ab9 */ /* 0x000fe20000000800 */
[C---:B------:R-:W-:Y:S01]  /*80d0*/  IADD3 R0, R75.reuse, 0x8, RZ ;  /* 0x000000084b007810 */ /* 0x040fe20007ffe0ff */
        /* <DEDUP_REMOVED lines=16> */
[----:B------:R-:W-:Y:S02]  /*81e0*/  ISETP.GE.AND P1, PT, R15, UR4, PT ;  /* 0x000000040f007c0c */ /* 0x000fe4000bf26270 */
[----:B------:R0:W-:Y:S01]  /*81f0*/  @!P0 ST.E.64 desc[UR38][R2.64], R52 ;  /* 0x0000003402008985 */ /* 0x0001e2000c101b26 */
[----:B------:R-:W-:Y:S02]  /*8200*/  ISETP.GE.AND P0, PT, R6, UR4, PT ;  /* 0x0000000406007c0c */ /* 0x000fe4000bf06270 */
[----:B------:R-:W-:Y:S02]  /*8210*/  @!P5 LEA.HI R0, R0, R0, RZ, 0x1 ;  /* 0x000000000000d211 */ /* 0x000fe400078f08ff */
[----:B------:R-:W-:Y:S02]  /*8220*/  @!P6 LEA.HI R4, R4, R4, RZ, 0x1 ;  /* 0x000000040404e211 */ /* 0x000fe400078f08ff */
[----:B------:R-:W-:Y:S02]  /*8230*/  @!P5 LOP3.LUT R5, R0, 0xfffffffe, RZ, 0xc0, !PT ;  /* 0xfffffffe0005d812 */ /* 0x000fe400078ec0ff */
[----:B------:R-:W-:-:S02]  /*8240*/  @!P6 LOP3.LUT R7, R4, 0xfffffffe, RZ, 0xc0, !PT ;  /* 0xfffffffe0407e812 */ /* 0x000fc400078ec0ff */
[----:B------:R-:W-:Y:S02]  /*8250*/  @!P4 LEA.HI R8, R8, R8, RZ, 0x1 ;  /* 0x000000080808c211 */ /* 0x000fe400078f08ff */
[----:B------:R-:W-:Y:S01]  /*8260*/  @!P3 LEA.HI R0, R9, R9, RZ, 0x1 ;  /* 0x000000090900b211 */ /* 0x000fe200078f08ff */
[--C-:B0-----:R-:W-:Y:S01]  /*8270*/  @!P5 IMAD.WIDE R2, R5, 0x4, R16.reuse ;  /* 0x000000040502d825 */ /* 0x101fe200078e0210 */
[----:B------:R-:W-:Y:S02]  /*8280*/  @!P0 LEA.HI R6, R6, R6, RZ, 0x1 ;  /* 0x0000000606068211 */ /* 0x000fe400078f08ff */
[----:B------:R-:W-:Y:S01]  /*8290*/  @!P2 LEA.HI R14, R14, R14, RZ, 0x1 ;  /* 0x0000000e0e0ea211 */ /* 0x000fe200078f08ff */
[----:B------:R-:W-:Y:S01]  /*82a0*/  @!P6 IMAD.WIDE R4, R7, 0x4, R16 ;  /* 0x000000040704e825 */ /* 0x000fe200078e0210 */
[----:B------:R-:W-:Y:S01]  /*82b0*/  @!P1 LEA.HI R18, R15, R15, RZ, 0x1 ;  /* 0x0000000f0f129211 */ /* 0x000fe200078f08ff */
[----:B------:R0:W-:Y:S01]  /*82c0*/  @!P5 ST.E.64 desc[UR38][R2.64], R48 ;  /* 0x000000300200d985 */ /* 0x0001e2000c101b26 */
[----:B------:R-:W-:-:S02]  /*82d0*/  @!P0 LOP3.LUT R7, R6, 0xfffffffe, RZ, 0xc0, !PT ;  /* 0xfffffffe06078812 */ /* 0x000fc400078ec0ff */
[----:B------:R-:W-:Y:S01]  /*82e0*/  @!P4 LOP3.LUT R9, R8, 0xfffffffe, RZ, 0xc0, !PT ;  /* 0xfffffffe0809c812 */ /* 0x000fe200078ec0ff */
[----:B------:R2:W-:Y:S01]  /*82f0*/  @!P6 ST.E.64 desc[UR38][R4.64], R56 ;  /* 0x000000380400e985 */ /* 0x0005e2000c101b26 */
[----:B------:R-:W-:Y:S02]  /*8300*/  @!P3 LOP3.LUT R15, R0, 0xfffffffe, RZ, 0xc0, !PT ;  /* 0xfffffffe000fb812 */ /* 0x000fe400078ec0ff */
[----:B------:R-:W-:Y:S02]  /*8310*/  @!P2 LOP3.LUT R19, R14, 0xfffffffe, RZ, 0xc0, !PT ;  /* 0xfffffffe0e13a812 */ /* 0x000fe400078ec0ff */
[----:B------:R-:W-:Y:S01]  /*8320*/  @!P1 LOP3.LUT R25, R18, 0xfffffffe, RZ, 0xc0, !PT ;  /* 0xfffffffe12199812 */ /* 0x000fe200078ec0ff */
[----:B------:R-:W-:Y:S01]  /*8330*/  VIADD R18, R75, 0x58 ;  /* 0x000000584b127836 */ /* 0x000fe20000000000 */
[----:B------:R-:W-:Y:S02]  /*8340*/  ISETP.GE.AND P5, PT, R24, UR4, PT ;  /* 0x0000000418007c0c */ /* 0x000fe4000bfa6270 */
[----:B------:R-:W-:Y:S01]  /*8350*/  ISETP.GE.AND P6, PT, R28, UR4, PT ;  /* 0x000000041c007c0c */ /* 0x000fe2000bfc6270 */
[----:B0-----:R-:W-:Y:S01]  /*8360*/  @!P0 IMAD.WIDE R2, R7, 0x4, R16 ;  /* 0x0000000407028825 */ /* 0x001fe200078e0210 */
[----:B------:R-:W-:-:S03]  /*8370*/  IADD3 R0, R75, 0x50, RZ ;  /* 0x000000504b007810 */ /* 0x000fc60007ffe0ff */
[--C-:B--2---:R-:W-:Y:S01]  /*8380*/  @!P4 IMAD.WIDE R4, R9, 0x4, R16.reuse ;  /* 0x000000040904c825 */ /* 0x104fe200078e0210 */
[----:B------:R0:W-:Y:S01]  /*8390*/  @!P0 ST.E.64 desc[UR38][R2.64], R12 ;  /* 0x0000000c02008985 */ /* 0x0001e2000c101b26 */
[----:B------:R-:W-:Y:S02]  /*83a0*/  ISETP.GE.AND P0, PT, R0, UR4, PT ;  /* 0x0000000400007c0c */ /* 0x000fe4000bf06270 */
[--C-:B------:R-:W-:Y:S01]  /*83b0*/  @!P3 IMAD.WIDE R6, R15, 0x4, R16.reuse ;  /* 0x000000040f06b825 */ /* 0x100fe200078e0210 */
[----:B------:R2:W-:Y:S01]  /*83c0*/  @!P4 ST.E.64 desc[UR38][R4.64], R22 ;  /* 0x000000160400c985 */ /* 0x0005e2000c101b26 */
[----:B------:R-:W-:Y:S02]  /*83d0*/  ISETP.GE.AND P4, PT, R29, UR4, PT ;  /* 0x000000041d007c0c */ /* 0x000fe4000bf86270 */
[----:B------:R-:W-:Y:S01]  /*83e0*/  @!P2 IMAD.WIDE R8, R19, 0x4, R16 ;  /* 0x000000041308a825 */ /* 0x000fe200078e0210 */
[----:B------:R3:W-:Y:S01]  /*83f0*/  @!P3 ST.E.64 desc[UR38][R6.64], R30 ;  /* 0x0000001e0600b985 */ /* 0x0007e2000c101b26 */
[----:B------:R-:W-:-:S02]  /*8400*/  @!P5 LEA.HI R24, R24, R24, RZ, 0x1 ;  /* 0x000000181818d211 */ /* 0x000fc400078f08ff */
[----:B------:R-:W-:Y:S01]  /*8410*/  @!P1 IMAD.WIDE R14, R25, 0x4, R16 ;  /* 0x00000004190e9825 */ /* 0x000fe200078e0210 */
[----:B------:R5:W-:Y:S01]  /*8420*/  @!P2 ST.E.64 desc[UR38][R8.64], R44 ;  /* 0x0000002c0800a985 */ /* 0x000be2000c101b26 */
[C---:B------:R-:W-:Y:S02]  /*8430*/  IADD3 R25, R75.reuse, 0x68, RZ ;  /* 0x000000684b197810 */ /* 0x040fe40007ffe0ff */
[C---:B------:R-:W-:Y:S01]  /*8440*/  VIADD R19, R75.reuse, 0x60 ;  /* 0x000000604b137836 */ /* 0x040fe20000000000 */
[----:B------:R-:W-:Y:S01]  /*8450*/  @!P1 ST.E.64 desc[UR38][R14.64], R60 ;  /* 0x0000003c0e009985 */ /* 0x000fe2000c101b26 */
[----:B------:R-:W-:Y:S01]  /*8460*/  ISETP.GE.AND P1, PT, R18, UR4, PT ;  /* 0x0000000412007c0c */ /* 0x000fe2000bf26270 */
[----:B------:R-:W-:Y:S01]  /*8470*/  VIADD R75, R75, 0x78 ;  /* 0x000000784b4b7836 */ /* 0x000fe20000000000 */
[----:B------:R-:W-:Y:S02]  /*8480*/  ISETP.GE.AND P3, PT, R25, UR4, PT ;  /* 0x0000000419007c0c */ /* 0x000fe4000bf66270 */
[----:B------:R-:W-:-:S02]  /*8490*/  ISETP.GE.AND P2, PT, R19, UR4, PT ;  /* 0x0000000413007c0c */ /* 0x000fc4000bf46270 */
[----:B------:R-:W-:Y:S02]  /*84a0*/  @!P6 LEA.HI R28, R28, R28, RZ, 0x1 ;  /* 0x0000001c1c1ce211 */ /* 0x000fe400078f08ff */
[----:B0-----:R-:W-:Y:S02]  /*84b0*/  @!P5 LOP3.LUT R3, R24, 0xfffffffe, RZ, 0xc0, !PT ;  /* 0xfffffffe1803d812 */ /* 0x001fe400078ec0ff */
[----:B--2---:R-:W-:Y:S02]  /*84c0*/  @!P6 LOP3.LUT R5, R28, 0xfffffffe, RZ, 0xc0, !PT ;  /* 0xfffffffe1c05e812 */ /* 0x004fe400078ec0ff */
        /* <DEDUP_REMOVED lines=8> */
[----:B---3--:R-:W-:Y:S01]  /*8550*/  @!P0 LOP3.LUT R7, R0, 0xfffffffe, RZ, 0xc0, !PT ;  /* 0xfffffffe00078812 */ /* 0x008fe200078ec0ff */
[----:B------:R2:W-:Y:S01]  /*8560*/  @!P6 ST.E.64 desc[UR38][R4.64], R64 ;  /* 0x000000400400e985 */ /* 0x0005e2000c101b26 */
[----:B-----5:R-:W-:Y:S02]  /*8570*/  @!P1 LOP3.LUT R9, R18, 0xfffffffe, RZ, 0xc0, !PT ;  /* 0xfffffffe12099812 */ /* 0x020fe400078ec0ff */
[----:B------:R-:W-:Y:S02]  /*8580*/  @!P2 LOP3.LUT R19, R19, 0xfffffffe, RZ, 0xc0, !PT ;  /* 0xfffffffe1313a812 */ /* 0x000fe400078ec0ff */
[----:B------:R-:W-:Y:S02]  /*8590*/  @!P3 LOP3.LUT R25, R25, 0xfffffffe, RZ, 0xc0, !PT ;  /* 0xfffffffe1919b812 */ /* 0x000fe400078ec0ff */
[----:B------:R-:W-:Y:S01]  /*85a0*/  @!P4 LOP3.LUT R13, R29, 0xfffffffe, RZ, 0xc0, !PT ;  /* 0xfffffffe1d0dc812 */ /* 0x000fe200078ec0ff */
[----:B0-----:R-:W-:-:S04]  /*85b0*/  @!P0 IMAD.WIDE R2, R7, 0x4, R16 ;  /* 0x0000000407028825 */ /* 0x001fc800078e0210 */
[--C-:B--2---:R-:W-:Y:S01]  /*85c0*/  @!P1 IMAD.WIDE R4, R9, 0x4, R16.reuse ;  /* 0x0000000409049825 */ /* 0x104fe200078e0210 */
        /* <DEDUP_REMOVED lines=11> */
[----:B--2---:R-:W-:-:S05]  /*8680*/  LOP3.LUT R3, R75, 0xfffffffe, RZ, 0xc0, !PT ;  /* 0xfffffffe4b037812 */ /* 0x004fca00078ec0ff */
[----:B------:R-:W-:-:S05]  /*8690*/  IMAD.WIDE R2, R3, 0x4, R16 ;  /* 0x0000000403027825 */ /* 0x000fca00078e0210 */
[----:B------:R0:W-:Y:S01]  /*86a0*/  ST.E.64 desc[UR38][R2.64], R150 ;  /* 0x0000009602007985 */ /* 0x0001e2000c101b26 */
[----:B------:R-:W-:Y:S05]  /*86b0*/  BRA `(.L_x_6475) ;  /* 0x0000003c00a47947 */ /* 0x000fea0003800000 */
.L_x_6502:
        /* <DEDUP_REMOVED lines=14> */
[----:B------:R-:W-:Y:S01]  /*87a0*/  USHF.R.S32.HI UR6, URZ, 0x1f, UR37 ;  /* 0x0000001f3f067899 */ /* 0x000fe20008011425 */
[----:B------:R-:W-:Y:S01]  /*87b0*/  MOV R5, R0 ;  /* 0x0000000000057202 */ /* 0x000fe20000000f00 */
[----:B------:R-:W-:Y:S02]  /*87c0*/  ULDC.64 UR8, c[0x0][0xbd0] ;  /* 0x0002f40000087ab9 */ /* 0x000fe40000000a00 */
[----:B------:R-:W-:Y:S02]  /*87d0*/  UIMAD UR6, UR6, UR8, URZ ;  /* 0x00000008060672a4 */ /* 0x000fe4000f8e023f */
[----:B------:R-:W-:Y:S01]  /*87e0*/  UIMAD.WIDE.U32 UR4, UR37, UR8, URZ ;  /* 0x00000008250472a5 */ /* 0x000fe2000f8e003f */
[----:B------:R-:W1:Y:S01]  /*87f0*/  LDC.64 R10, c[0x0][0xbd8] ;  /* 0x0002f600ff0a7b82 */ /* 0x000e620000000a00 */
[----:B------:R-:W-:-:S04]  /*8800*/  UIMAD UR6, UR37, UR9, UR6 ;  /* 0x00000009250672a4 */ /* 0x000fc8000f8e0206 */
[----:B------:R-:W-:Y:S02]  /*8810*/  UIADD3 UR6, UR5, UR6, URZ ;  /* 0x0000000605067290 */ /* 0x000fe4000fffe03f */
[----:B------:R-:W-:Y:S01]  /*8820*/  IMAD.U32 R3, RZ, RZ, UR5 ;  /* 0x00000005ff037e24 */ /* 0x000fe2000f8e00ff */
[----:B------:R-:W2:Y:S01]  /*8830*/  @P0 LDC R7, c[0x0][0xbec] ;  /* 0x0002fb00ff070b82 */ /* 0x000ea20000000800 */
[----:B------:R-:W-:Y:S01]  /*8840*/  IMAD.U32 R2, RZ, RZ, UR4 ;  /* 0x00000004ff027e24 */ /* 0x000fe2000f8e00ff */
[----:B------:R-:W-:Y:S01]  /*8850*/  ULDC.64 UR4, c[0x0][0xbe0] ;  /* 0x0002f80000047ab9 */ /* 0x000fe20000000a00 */
[----:B------:R-:W-:-:S05]  /*8860*/  MOV R3, UR6 ;  /* 0x0000000600037c02 */ /* 0x000fca0008000f00 */
[----:B------:R-:W3:Y:S01]  /*8870*/  @P0 LDC R9, c[0x0][0xbf0] ;  /* 0x0002fc00ff090b82 */ /* 0x000ee20000000800 */
[----:B0-----:R-:W-:-:S07]  /*8880*/  USHF.R.S32.HI UR8, URZ, 0x1f, UR7 ;  /* 0x0000001f3f087899 */ /* 0x001fce0008011407 */
[----:B------:R-:W0:Y:S01]  /*8890*/  S2UR UR10, SR_CTAID.Y ;  /* 0x00000000000a79c3 */ /* 0x000e220000002600 */
[C---:B-1----:R-:W-:Y:S02]  /*88a0*/  IMAD R12, R10.reuse, UR8, RZ ;  /* 0x000000080a0c7c24 */ /* 0x042fe4000f8e02ff */
[----:B------:R-:W-:-:S04]  /*88b0*/  IMAD.WIDE.U32 R2, R10, UR7, R2 ;  /* 0x000000070a027c25 */ /* 0x000fc8000f8e0002 */
[----:B------:R-:W-:Y:S01]  /*88c0*/  IMAD R11, R11, UR7, R12 ;  /* 0x000000070b0b7c24 */ /* 0x000fe2000f8e020c */
[----:B------:R-:W0:Y:S01]  /*88d0*/  LDC R8, c[0x0][0xc50] ;  /* 0x00031400ff087b82 */ /* 0x000e220000000800 */
[----:B--2---:R-:W-:-:S03]  /*88e0*/  @P0 IMAD.HI.U32 R4, R0, R7, RZ ;  /* 0x0000000700040227 */ /* 0x004fc600078e00ff */
[----:B------:R-:W-:Y:S01]  /*88f0*/  IADD3 R3, R11, R3, RZ ;  /* 0x000000030b037210 */ /* 0x000fe20007ffe0ff */
[----:B------:R-:W-:Y:S01]  /*8900*/  IMAD R7, RZ, RZ, -UR37 ;  /* 0x80000025ff077e24 */ /* 0x000fe2000f8e02ff */
[----:B---3--:R-:W-:-:S03]  /*8910*/  @P0 SHF.R.U32.HI R5, RZ, R9, R4 ;  /* 0x00000009ff050219 */ /* 0x008fc60000011604 */
        /* <DEDUP_REMOVED lines=22> */
.L_x_6473:
[----:B------:R-:W-:-:S08]  /*8a80*/  NOP ;  /* 0x0000000000007918 */ /* 0x000fd00000000000 */
[----:B------:R-:W0:-:S00]  /*8a90*/  USETMAXREG.DEALLOC.CTAPOOL 0x28 ;  /* 0x00000028000079c8 */ /* 0x000e0000080e0500 */
        /* <DEDUP_REMOVED lines=16> */
.L_x_6505:
[----:B------:R-:W-:Y:S01]  /*8ba0*/  ULDC UR7, c[0x0][0xc50] ;  /* 0x0003140000077ab9 */ /* 0x000fe20000000800 */
[----:B------:R-:W-:Y:S01]  /*8bb0*/  UMOV UR42, UR6 ;  /* 0x00000006002a7c82 */ /* 0x000fe20008000000 */
[----:B------:R-:W-:-:S11]  /*8bc0*/  UISETP.NE.AND UP0, UPT, UR7, 0x1, UPT ;  /* 0x000000010700788c */ /* 0x000fd6000bf05270 */
[----:B------:R-:W-:Y:S01]  /*8bd0*/  @UP0 ULDC UR4, c[0x0][0xc54] ;  /* 0x0003150000040ab9 */ /* 0x000fe20000000800 */
[----:B------:R-:W-:Y:S01]  /*8be0*/  @UP0 ULDC UR8, c[0x0][0xc58] ;  /* 0x0003160000080ab9 */ /* 0x000fe20000000800 */
[----:B------:R-:W-:-:S04]  /*8bf0*/  UIMAD.WIDE.U32 UR4, UR6, UR4, URZ ;  /* 0x00000004060472a5 */ /* 0x000fc8000f8e003f */
[----:B------:R-:W-:-:S12]  /*8c00*/  @UP0 USHF.R.U32.HI UR42, URZ, UR8, UR5 ;  /* 0x000000083f2a0299 */ /* 0x000fd80008011605 */
.L_x_6506:
        /* <DEDUP_REMOVED lines=10> */
[----:B------:R-:W-:Y:S01]  /*8cb0*/  ULDC UR43, c[0x0][0x2f0] ;  /* 0x0000bc00002b7ab9 */ /* 0x000fe20000000800 */
[----:B------:R-:W-:Y:S02]  /*8cc0*/  MOV R33, RZ ;  /* 0x000000ff00217202 */ /* 0x000fe40000000f00 */
[----:B0-----:R-:W-:-:S04]  /*8cd0*/  ISETP.NE.U32.AND P0, PT, R2, RZ, PT ;  /* 0x000000ff0200720c */ /* 0x001fc80003f05070 */
[----:B------:R-:W-:Y:S01]  /*8ce0*/  ISETP.NE.AND.EX P0, PT, R3, RZ, PT, P0 ;  /* 0x000000ff0300720c */ /* 0x000fe20003f05300 */
[----:B------:R-:W-:-:S12]  /*8cf0*/  UISETP.NE.U32.AND UP0, UPT, UR6, URZ, UPT ;  /* 0x0000003f0600728c */ /* 0x000fd8000bf05070 */
        /* <DEDUP_REMOVED lines=10> */
[----:B------:R-:W-:Y:S02]  /*8da0*/  USHF.R.S32.HI UR6, URZ, 0x1f, UR5 ;  /* 0x0000001f3f067899 */ /* 0x000fe40008011405 */
[----:B------:R-:W-:Y:S02]  /*8db0*/  ULOP3.LUT UR47, UR4, 0xffff, URZ, 0xc0, !UPT ;  /* 0x0000ffff042f7892 */ /* 0x000fe4000f8ec03f */
[----:B------:R-:W-:Y:S01]  /*8dc0*/  ULEA.HI UR6, UR6, UR5, URZ, 0x7 ;  /* 0x0000000506067291 */ /* 0x000fe2000f8f383f */
[----:B------:R-:W-:-:S03]  /*8dd0*/  UMOV UR41, URZ ;  /* 0x0000003f00297c82 */ /* 0x000fc60008000000 */
[----:B------:R-:W-:-:S04]  /*8de0*/  USHF.R.S32.HI UR44, URZ, 0x7, UR6 ;  /* 0x000000073f2c7899 */ /* 0x000fc80008011406 */
[----:B01----:R-:W-:Y:S08]  /*8df0*/  @!P0 BRA `(.L_x_6508) ;  /* 0x0000000000848947 */ /* 0x003ff00003800000 */
[----:B------:R-:W-:-:S03]  /*8e00*/  USHF.R.U32.HI UR6, URZ, 0x10, UR4 ;  /* 0x000000103f067899 */ /* 0x000fc60008011604 */
[----:B------:R-:W-:Y:S01]  /*8e10*/  UMOV UR4, URZ ;  /* 0x0000003f00047c82 */ /* 0x000fe20008000000 */
        /* <DEDUP_REMOVED lines=31> */
.L_x_6508:
[----:B------:R-:W-:Y:S02]  /*9010*/  UIMAD UR48, UR47, UR41, URZ ;  /* 0x000000292f3072a4 */ /* 0x000fe4000f8e023f */
[----:B------:R-:W-:Y:S01]  /*9020*/  MOV R3, UR41 ;  /* 0x0000002900037c02 */ /* 0x000fe20008000f00 */
[----:B------:R-:W-:Y:S01]  /*9030*/  IMAD.MOV.U32 R0, RZ, RZ, RZ ;  /* 0x000000ffff007224 */ /* 0x000fe200078e00ff */
[----:B------:R-:W-:Y:S02]  /*9040*/  MOV R10, 0x1 ;  /* 0x00000001000a7802 */ /* 0x000fe40000000f00 */
[----:B------:R-:W-:-:S05]  /*9050*/  IMAD.U32 R32, RZ, RZ, UR48 ;  /* 0x00000030ff207e24 */ /* 0x000fca000f8e00ff */
[----:B------:R-:W-:-:S04]  /*9060*/  VIADDMNMX R32, R32, R3, UR44, PT ;  /* 0x0000002c20207e46 */ /* 0x000fc8000b800103 */
        /* <DEDUP_REMOVED lines=25> */
.L_x_6509:
        /* <DEDUP_REMOVED lines=20> */
.L_x_6511:
        /* <DEDUP_REMOVED lines=15> */
.L_x_6510:
[----:B------:R-:W0:Y:S01]  /*9430*/  LDC.64 R2, c[0x0][0x9f8] ;  /* 0x00027e00ff027b82 */ /* 0x000e220000000a00 */
[----:B------:R-:W-:-:S07]  /*9440*/  IMAD.MOV.U32 R31, RZ, RZ, R35 ;  /* 0x000000ffff1f7224 */ /* 0x000fce00078e0023 */
[----:B------:R-:W1:Y:S01]  /*9450*/  LDC R30, c[0x0][0x430] ;  /* 0x00010c00ff1e7b82 */ /* 0x000e620000000800 */
[C---:B------:R-:W-:Y:S01]  /*9460*/  LOP3.LUT R7, R18.reuse, 0x7f, RZ, 0xc0, !PT ;  /* 0x0000007f12077812 */ /* 0x040fe200078ec0ff */
[----:B------:R-:W-:Y:S01]  /*9470*/  IMAD.SHL.U32 R28, R18, 0x10, RZ ;  /* 0x00000010121c7824 */ /* 0x000fe200078e00ff */
[----:B------:R-:W-:Y:S01]  /*9480*/  IADD3 R22, R32, -0x1, RZ ;  /* 0xffffffff20167810 */ /* 0x000fe20007ffe0ff */
[----:B------:R-:W-:Y:S01]  /*9490*/  ULDC UR4, c[0x0][0x2f4] ;  /* 0x0000bd0000047ab9 */ /* 0x000fe20000000800 */
[----:B0-----:R-:W-:-:S04]  /*94a0*/  ISETP.NE.U32.AND P0, PT, R2, RZ, PT ;  /* 0x000000ff0200720c */ /* 0x001fc80003f05070 */
[----:B------:R-:W-:-:S13]  /*94b0*/  ISETP.NE.AND.EX P0, PT, R3, RZ, PT, P0 ;  /* 0x000000ff0300720c */ /* 0x000fda0003f05300 */
[----:B------:R-:W0:Y:S02]  /*94c0*/  @P0 LDC.64 R2, c[0x0][0x9f8] ;  /* 0x00027e00ff020b82 */ /* 0x000e240000000a00 */
[----:B0-----:R-:W-:-:S05]  /*94d0*/  @P0 IMAD.WIDE R2, R35, 0x4, R2 ;  /* 0x0000000423020825 */ /* 0x001fca00078e0202 */
[----:B------:R0:W2:Y:S01]  /*94e0*/  @P0 LDG.E R31, desc[UR38][R2.64] ;  /* 0x00000026021f0981 */ /* 0x0000a2000c1e1900 */
[----:B------:R-:W-:Y:S02]  /*94f0*/  SHF.R.U32.HI R29, RZ, 0x3, R7 ;  /* 0x00000003ff1d7819 */ /* 0x000fe40000011607 */
[----:B------:R-:W-:Y:S02]  /*9500*/  LOP3.LUT R28, R28, 0x70, RZ, 0xc0, !PT ;  /* 0x000000701c1c7812 */ /* 0x000fe400078ec0ff */
[----:B-1----:R-:W-:Y:S01]  /*9510*/  ISETP.NE.AND P1, PT, R30, 0x1, PT ;  /* 0x000000011e00780c */ /* 0x002fe20003f25270 */
[----:B------:R-:W-:Y:S01]  /*9520*/  IMAD R5, R22, 0x80, R29 ;  /* 0x0000008016057824 */ /* 0x000fe200078e021d */
[----:B------:R-:W-:-:S03]  /*9530*/  LOP3.LUT R23, R23, 0xfffffff7, RZ, 0xc0, !PT ;  /* 0xfffffff717177812 */ /* 0x000fc600078ec0ff */
[----:B------:R-:W-:-:S05]  /*9540*/  IMAD.IADD R6, R28, 0x1, R5 ;  /* 0x000000011c067824 */ /* 0x000fca00078e0205 */
[C---:B------:R-:W-:Y:S02]  /*9550*/  ISETP.GE.AND P0, PT, R6.reuse, UR43, PT ;  /* 0x0000002b06007c0c */ /* 0x040fe4000bf06270 */
[----:B-----5:R-:W-:Y:S01]  /*9560*/  IADD3 R21, R6, R33, RZ ;  /* 0x0000002106157210 */ /* 0x020fe20007ffe0ff */
[----:B------:R-:W1:Y:S01]  /*9570*/  @P1 LDC R0, c[0x0][0x434] ;  /* 0x00010d00ff001b82 */ /* 0x000e620000000800 */
[----:B------:R-:W-:-:S03]  /*9580*/  @P1 LOP3.LUT R23, R23, 0x8, RZ, 0xfc, !PT ;  /* 0x0000000817171812 */ /* 0x000fc600078efcff */
[----:B------:R-:W-:-:S04]  /*9590*/  IMAD.MOV.U32 R37, RZ, RZ, R21 ;  /* 0x000000ffff257224 */ /* 0x000fc800078e0015 */
[----:B0-----:R-:W0:Y:S08]  /*95a0*/  @P1 LDC R3, c[0x0][0x438] ;  /* 0x00010e00ff031b82 */ /* 0x001e300000000800 */
[----:B------:R-:W3:Y:S08]  /*95b0*/  @!P0 LDC.64 R4, c[0x0][0x428] ;  /* 0x00010a00ff048b82 */ /* 0x000ef00000000a00 */
[----:B------:R-:W4:Y:S01]  /*95c0*/  @!P0 LDC.64 R8, c[0x0][0x418] ;  /* 0x00010600ff088b82 */ /* 0x000f220000000a00 */
[----:B-1----:R-:W-:-:S05]  /*95d0*/  @P1 IMAD.HI.U32 R0, R21, R0, RZ ;  /* 0x0000000015001227 */ /* 0x002fca00078e00ff */
[----:B0-----:R-:W-:-:S04]  /*95e0*/  @P1 SHF.R.U32.HI R37, RZ, R3, R0 ;  /* 0x00000003ff251219 */ /* 0x001fc80000011600 */
[--C-:B------:R-:W-:Y:S01]  /*95f0*/  @!P0 SHF.R.S32.HI R3, RZ, 0x1f, R37.reuse ;  /* 0x0000001fff038819 */ /* 0x100fe20000011425 */
[----:B------:R-:W-:Y:S02]  /*9600*/  @!P0 IMAD.MOV.U32 R2, RZ, RZ, R37 ;  /* 0x000000ffff028224 */ /* 0x000fe400078e0025 */
[----:B------:R-:W-:-:S05]  /*9610*/  IMAD.SHL.U32 R6, R18, 0x8, RZ ;  /* 0x0000000812067824 */ /* 0x000fca00078e00ff */
[----:B------:R-:W-:-:S04]  /*9620*/  LOP3.LUT R26, R6, 0x38, RZ, 0xc0, !PT ;  /* 0x00000038061a7812 */ /* 0x000fc800078ec0ff */
[----:B------:R-:W-:Y:S02]  /*9630*/  LOP3.LUT R25, R26, 0x40, RZ, 0xfc, !PT ;  /* 0x000000401a197812 */ /* 0x000fe400078efcff */
[----:B------:R-:W-:Y:S01]  /*9640*/  LOP3.LUT R23, R23, 0xfffffffe, RZ, 0xc0, !PT ;  /* 0xfffffffe17177812 */ /* 0x000fe200078ec0ff */
[----:B------:R-:W-:-:S03]  /*9650*/  UMOV UR5, 0xffffffff ;  /* 0xffffffff00057882 */ /* 0x000fc60000000000 */
[----:B------:R-:W-:Y:S02]  /*9660*/  LOP3.LUT R23, R23, 0xfffffffd, RZ, 0xc0, !PT ;  /* 0xfffffffd17177812 */ /* 0x000fe400078ec0ff */
[----:B--2---:R-:W-:-:S05]  /*9670*/  SHF.R.S32.HI R27, RZ, 0x1f, R31 ;  /* 0x0000001fff1b7819 */ /* 0x004fca000001141f */
[----:B---3--:R-:W-:-:S04]  /*9680*/  @!P0 IMAD R0, R27, R4, RZ ;  /* 0x000000041b008224 */ /* 0x008fc800078e02ff */
[C---:B------:R-:W-:Y:S02]  /*9690*/  @!P0 IMAD R11, R31.reuse, R5, R0 ;  /* 0x000000051f0b8224 */ /* 0x040fe400078e0200 */
[----:B------:R-:W-:-:S05]  /*96a0*/  @!P0 IMAD.WIDE.U32 R4, R31, R4, R2 ;  /* 0x000000041f048225 */ /* 0x000fca00078e0002 */
[----:B------:R-:W-:Y:S02]  /*96b0*/  @!P0 IADD3 R0, R5, R11, RZ ;  /* 0x0000000b05008210 */ /* 0x000fe40007ffe0ff */
[----:B----4-:R-:W-:-:S04]  /*96c0*/  @!P0 LEA R2, P1, R4, R8, 0x2 ;  /* 0x0000000804028211 */ /* 0x010fc800078210ff */
[----:B------:R-:W-:Y:S01]  /*96d0*/  @!P0 LEA.HI.X R3, R4, R9, R0, 0x2, P1 ;  /* 0x0000000904038211 */ /* 0x000fe200008f1400 */
[----:B------:R-:W-:Y:S01]  /*96e0*/  IMAD.MOV.U32 R9, RZ, RZ, RZ ;  /* 0x000000ffff097224 */ /* 0x000fe200078e00ff */
[----:B------:R-:W-:-:S05]  /*96f0*/  ISETP.GE.AND P1, PT, R26, UR4, PT ;  /* 0x000000041a007c0c */ /* 0x000fca000bf26270 */
[----:B------:R0:W5:Y:S01]  /*9700*/  @!P0 LDG.E R9, desc[UR38][R2.64] ;  /* 0x0000002602098981 */ /* 0x000162000c1e1900 */
[----:B------:R-:W-:-:S07]  /*9710*/  ISETP.GE.AND P0, PT, R25, UR4, PT ;  /* 0x0000000419007c0c */ /* 0x000fce000bf06270 */
[----:B------:R-:W-:-:S06]  /*9720*/  @P1 LOP3.LUT R23, R23, 0x2, RZ, 0xfc, !PT ;  /* 0x0000000217171812 */ /* 0x000fcc00078efcff */
[----:B------:R-:W-:Y:S01]  /*9730*/  @P0 LOP3.LUT R23, R23, 0x1, RZ, 0xfc, !PT ;  /* 0x0000000117170812 */ /* 0x000fe200078efcff */
[----:B0-----:R-:W-:Y:S06]  /*9740*/  BRA.DIV UR5, `(.L_x_6512) ;  /* 0x0000003205007947 */ /* 0x001fec000b800000 */
.L_x_6554:
[----:B------:R-:W-:Y:S01]  /*9750*/  ULOP3.LUT UR4, UR40, 0x2, URZ, 0xfc, !UPT ;  /* 0x0000000228047892 */ /* 0x000fe2000f8efc3f */
[----:B------:R-:W-:Y:S01]  /*9760*/  IMAD.U32 R24, RZ, RZ, UR42 ;  /* 0x0000002aff187e24 */ /* 0x000fe2000f8e00ff */
[----:B------:R-:W-:Y:S01]  /*9770*/  LOP3.LUT R23, R23, 0xfffffffb, RZ, 0xc0, !PT ;  /* 0xfffffffb17177812 */ /* 0x000fe200078ec0ff */
[----:B------:R-:W-:-:S03]  /*9780*/  IMAD.MOV R4, RZ, RZ, -R37 ;  /* 0x000000ffff047224 */ /* 0x000fc600078e0a25 */
[----:B------:R-:W-:Y:S01]  /*9790*/  MOV R19, UR4 ;  /* 0x0000000400137c02 */ /* 0x000fe20008000f00 */
[----:B------:R-:W-:Y:S01]  /*97a0*/  IMAD R4, R30, R4, R21 ;  /* 0x000000041e047224 */ /* 0x000fe200078e0215 */
[----:B------:R-:W-:Y:S02]  /*97b0*/  SHF.R.S32.HI R24, RZ, 0x1f, R24 ;  /* 0x0000001fff187819 */ /* 0x000fe40000011418 */
[----:B------:R-:W-:-:S13]  /*97c0*/  ISETP.NE.AND P0, PT, R19, 0x3, PT ;  /* 0x000000031300780c */ /* 0x000fda0003f05270 */
[----:B------:R-:W-:Y:S01]  /*97d0*/  @P0 LOP3.LUT R23, R23, 0x4, RZ, 0xfc, !PT ;  /* 0x0000000417170812 */ /* 0x000fe200078efcff */
[----:B------:R-:W-:Y:S06]  /*97e0*/  @!P0 BRA `(.L_x_6513) ;  /* 0x0000000000048947 */ /* 0x000fec0003800000 */
[----:B------:R-:W-:Y:S01]  /*97f0*/  BPT.TRAP 0x1 ;  /* 0x000000040000795c */ /* 0x000fe20000300000 */
.L_x_6513:
[----:B------:R-:W-:Y:S01]  /*9800*/  IMAD.MOV.U32 R8, RZ, RZ, 0x1 ;  /* 0x00000001ff087424 */ /* 0x000fe200078e00ff */
[----:B------:R-:W-:Y:S01]  /*9810*/  SHF.R.S32.HI R5, RZ, 0x1f, R4 ;  /* 0x0000001fff057819 */ /* 0x000fe20000011404 */
[----:B------:R-:W-:Y:S01]  /*9820*/  ULDC.64 UR4, c[0x0][0x328] ;  /* 0x0000ca0000047ab9 */ /* 0x000fe20000000a00 */
[----:B-----5:R-:W-:Y:S02]  /*9830*/  SHF.R.S32.HI R0, RZ, 0x1f, R9 ;  /* 0x0000001fff007819 */ /* 0x020fe40000011409 */
[----:B------:R-:W-:Y:S01]  /*9840*/  SHF.L.U32 R8, R8, 0x1f, RZ ;  /* 0x0000001f08087819 */ /* 0x000fe200000006ff */
[----:B------:R-:W-:Y:S01]  /*9850*/  IMAD R3, R5, UR4, RZ ;  /* 0x0000000405037c24 */ /* 0x000fe2000f8e02ff */
[----:B------:R-:W-:Y:S02]  /*9860*/  R2UR UR6, R24 ;  /* 0x00000000180672ca */ /* 0x000fe400000e0000 */
[----:B------:R-:W0:Y:S01]  /*9870*/  SYNCS.PHASECHK.TRANS64.TRYWAIT P0, [UR45+0x28840], R8 ;  /* 0x02884008ff0075a7 */ /* 0x000e22000800016d */
[----:B------:R-:W-:-:S02]  /*9880*/  IMAD R11, R4, UR5, R3 ;  /* 0x00000005040b7c24 */ /* 0x000fc4000f8e0203 */
[----:B------:R-:W-:Y:S01]  /*9890*/  IMAD.WIDE.U32 R2, R4, UR4, RZ ;  /* 0x0000000404027c25 */ /* 0x000fe2000f8e00ff */
[----:B------:R-:W-:-:S03]  /*98a0*/  ULDC.64 UR4, c[0x0][0x338] ;  /* 0x0000ce0000047ab9 */ /* 0x000fc60000000a00 */
[----:B------:R-:W-:Y:S01]  /*98b0*/  IMAD R10, R0, UR4, RZ ;  /* 0x00000004000a7c24 */ /* 0x000fe2000f8e02ff */
[----:B------:R-:W-:-:S03]  /*98c0*/  IADD3 R3, R3, R11, RZ ;  /* 0x0000000b03037210 */ /* 0x000fc60007ffe0ff */
        /* <DEDUP_REMOVED lines=10> */
[----:B------:R-:W-:-:S04]  /*9970*/  LEA R16, P1, R2, UR6, 0x1 ;  /* 0x0000000602107c11 */ /* 0x000fc8000f8208ff */
[----:B------:R-:W-:Y:S01]  /*9980*/  LEA.HI.X R2, R2, UR7, R3, 0x1, P1 ;  /* 0x0000000702027c11 */ /* 0x000fe200088f0c03 */
[----:B0-----:R-:W-:Y:S08]  /*9990*/  @!P0 BRA `(.L_x_6514) ;  /* 0x0000002c008c8947 */ /* 0x001ff00003800000 */
.L_x_6555:
[----:B------:R-:W-:Y:S01]  /*99a0*/  ULDC.64 UR4, c[0x0][0x300] ;  /* 0x0000c00000047ab9 */ /* 0x000fe20000000a00 */
[----:B------:R-:W-:Y:S01]  /*99b0*/  R2UR UR6, R24 ;  /* 0x00000000180672ca */ /* 0x000fe200000e0000 */
[----:B------:R-:W-:Y:S01]  /*99c0*/  IMAD R5, R5, UR4, RZ ;  /* 0x0000000405057c24 */ /* 0x000fe2000f8e02ff */
[----:B------:R-:W-:Y:S01]  /*99d0*/  LOP3.LUT P3, RZ, R23, 0x2, RZ, 0xc0, !PT ;  /* 0x0000000217ff7812 */ /* 0x000fe2000786c0ff */
[----:B------:R-:W-:Y:S01]  /*99e0*/  IMAD.SHL.U32 R36, R7, 0x8, RZ ;  /* 0x0000000807247824 */ /* 0x000fe200078e00ff */
[----:B------:R-:W-:Y:S01]  /*99f0*/  LOP3.LUT P2, RZ, R23, 0x1, RZ, 0xc0, !PT ;  /* 0x0000000117ff7812 */ /* 0x000fe2000784c0ff */
        /* <DEDUP_REMOVED lines=16> */
[----:B------:R-:W-:Y:S01]  /*9b00*/  MOV R5, 0xffffff80 ;  /* 0xffffff8000057802 */ /* 0x000fe20000000f00 */
[----:B------:R-:W-:-:S03]  /*9b10*/  UMOV UR4, 0xffffffff ;  /* 0xffffffff00047882 */ /* 0x000fc60000000000 */
[----:B------:R-:W-:Y:S01]  /*9b20*/  LEA.HI.X R3, R4, UR7, R3, 0x1, P0 ;  /* 0x0000000704037c11 */ /* 0x000fe200080f0c03 */
[----:B------:R-:W-:Y:S01]  /*9b30*/  IMAD R4, R22, R5, UR43 ;  /* 0x0000002b16047e24 */ /* 0x000fe2000f8e0205 */
[----:B------:R-:W-:-:S04]  /*9b40*/  LOP3.LUT R5, R6, 0x1c0, RZ, 0xc0, !PT ;  /* 0x000001c006057812 */ /* 0x000fc800078ec0ff */
[----:B------:R-:W-:Y:S01]  /*9b50*/  LOP3.LUT R5, R5, 0x38, R6, 0xf8, !PT ;  /* 0x0000003805057812 */ /* 0x000fe200078ef806 */
[----:B------:R-:W-:-:S03]  /*9b60*/  IMAD.IADD R6, R4, 0x1, -R29 ;  /* 0x0000000104067824 */ /* 0x000fc600078e0a1d */
[----:B------:R-:W-:Y:S02]  /*9b70*/  LOP3.LUT R5, R5, 0x38, R18, 0x78, !PT ;  /* 0x0000003805057812 */ /* 0x000fe400078e7812 */
[----:B------:R-:W-:Y:S02]  /*9b80*/  ISETP.GE.AND P0, PT, R6, 0x1, PT ;  /* 0x000000010600780c */ /* 0x000fe40003f06270 */
[----:B------:R-:W-:Y:S01]  /*9b90*/  LOP3.LUT R36, R5, 0x200, R36, 0xf8, !PT ;  /* 0x0000020005247812 */ /* 0x000fe200078ef824 */
[----:B------:R-:W-:Y:S10]  /*9ba0*/  BRA.DIV UR4, `(.L_x_6515) ;  /* 0x0000002e04207947 */ /* 0x000ff4000b800000 */
[----:B------:R-:W-:Y:S01]  /*9bb0*/  SHFL.IDX PT, R5, R3, RZ, 0x181f ;  /* 0x00181fff03057589 */ /* 0x000fe200000e0000 */
[----:B------:R-:W-:Y:S02]  /*9bc0*/  @P0 LEA R9, R36, UR45, 0x1 ;  /* 0x0000002d24090c11 */ /* 0x000fe4000f8e08ff */
[----:B------:R-:W-:Y:S01]  /*9bd0*/  ISETP.GE.AND P1, PT, R6, 0x21, PT ;  /* 0x000000210600780c */ /* 0x000fe20003f26270 */
[----:B------:R-:W0:Y:S04]  /*9be0*/  SHFL.IDX PT, R4, R0, RZ, 0x181f ;  /* 0x00181fff00047589 */ /* 0x000e2800000e0000 */
[----:B------:R-:W1:Y:S04]  /*9bf0*/  SHFL.IDX PT, R21, R0, 0x1, 0x181f ;  /* 0x00381f0000157f89 */ /* 0x000e6800000e0000 */
[----:B------:R-:W2:Y:S04]  /*9c00*/  SHFL.IDX PT, R10, R3, 0x1, 0x181f ;  /* 0x00381f00030a7f89 */ /* 0x000ea800000e0000 */
[----:B------:R-:W3:Y:S04]  /*9c10*/  SHFL.IDX PT, R8, R3, 0x2, 0x181f ;  /* 0x00581f0003087f89 */ /* 0x000ee800000e0000 */
[----:B------:R-:W4:Y:S04]  /*9c20*/  SHFL.IDX PT, R37, R0, 0x2, 0x181f ;  /* 0x00581f0000257f89 */ /* 0x000f2800000e0000 */
[----:B------:R-:W-:Y:S01]  /*9c30*/  SHFL.IDX PT, R7, R3, 0x3, 0x181f ;  /* 0x00781f0003077f89 */ /* 0x000fe200000e0000 */
[----:B0-----:R-:W-:-:S03]  /*9c40*/  @P0 IMAD.WIDE.U32 R4, R26, 0x2, R4 ;  /* 0x000000021a040825 */ /* 0x001fc600078e0004 */
[----:B------:R-:W0:Y:S04]  /*9c50*/  SHFL.IDX PT, R14, R0, 0x3, 0x181f ;  /* 0x00781f00000e7f89 */ /* 0x000e2800000e0000 */
[----:B------:R-:W-:Y:S04]  /*9c60*/  @P0 LDGSTS.E.BYPASS.LTC128B.128 [R9+0x18400], desc[UR38][R4.64], !P3 ;  /* 0x1840000004090fae */ /* 0x000fe8000d901d66 */
[----:B------:R1:W-:Y:S01]  /*9c70*/  @P0 LDGSTS.E.BYPASS.LTC128B.128 [R9+0x1c400], desc[UR38][R4.64+0x80], !P2 ;  /* 0x1c40008004090fae */ /* 0x0003e2000d101d66 */
[----:B------:R-:W-:Y:S02]  /*9c80*/  ISETP.GE.AND P0, PT, R6, 0x11, PT ;  /* 0x000000110600780c */ /* 0x000fe40003f06270 */
[----:B-1----:R-:W-:Y:S01]  /*9c90*/  MOV R4, R21 ;  /* 0x0000001500047202 */ /* 0x002fe20000000f00 */
[----:B--2---:R-:W-:-:S10]  /*9ca0*/  IMAD.MOV.U32 R5, RZ, RZ, R10 ;  /* 0x000000ffff057224 */ /* 0x004fd400078e000a */
[----:B------:R-:W-:Y:S01]  /*9cb0*/  @P0 LEA R18, R36, UR45, 0x1 ;  /* 0x0000002d24120c11 */ /* 0x000fe2000f8e08ff */
[----:B------:R-:W-:Y:S01]  /*9cc0*/  SHFL.IDX PT, R10, R3, 0x4, 0x181f ;  /* 0x00981f00030a7f89 */ /* 0x000fe200000e0000 */
[----:B------:R-:W-:Y:S01]  /*9cd0*/  @P0 IMAD.WIDE.U32 R20, R26, 0x2, R4 ;  /* 0x000000021a140825 */ /* 0x000fe200078e0004 */
[----:B---3--:R-:W-:-:S03]  /*9ce0*/  MOV R5, R8 ;  /* 0x0000000800057202 */ /* 0x008fc60000000f00 */
[----:B----4-:R-:W-:Y:S01]  /*9cf0*/  IMAD.MOV.U32 R4, RZ, RZ, R37 ;  /* 0x000000ffff047224 */ /* 0x010fe200078e0025 */
[----:B------:R-:W-:Y:S03]  /*9d00*/  @P0 LDGSTS.E.BYPASS.LTC128B.128 [R18+0x18c00], desc[UR38][R20.64], !P3 ;  /* 0x18c0000014120fae */ /* 0x000fe6000d901d66 */
[----:B------:R-:W-:Y:S01]  /*9d10*/  @P1 IMAD.WIDE.U32 R8, R26, 0x2, R4 ;  /* 0x000000021a081825 */ /* 0x000fe200078e0004 */
[----:B------:R1:W-:Y:S01]  /*9d20*/  @P0 LDGSTS.E.BYPASS.LTC128B.128 [R18+0x1cc00], desc[UR38][R20.64+0x80], !P2 ;  /* 0x1cc0008014120fae */ /* 0x0003e2000d101d66 */
[----:B------:R-:W-:Y:S02]  /*9d30*/  ISETP.GE.AND P0, PT, R6, 0x31, PT ;  /* 0x000000310600780c */ /* 0x000fe40003f06270 */
[----:B------:R-:W-:Y:S01]  /*9d40*/  @P1 LEA R5, R36, UR45, 0x1 ;  /* 0x0000002d24051c11 */ /* 0x000fe2000f8e08ff */
[----:B------:R-:W2:Y:S01]  /*9d50*/  SHFL.IDX PT, R37, R0, 0x4, 0x181f ;  /* 0x00981f0000257f89 */ /* 0x000ea200000e0000 */
[----:B0-----:R-:W-:-:S03]  /*9d60*/  IMAD.MOV.U32 R4, RZ, RZ, R14 ;  /* 0x000000ffff047224 */ /* 0x001fc600078e000e */
[----:B------:R-:W-:Y:S04]  /*9d70*/  @P1 LDGSTS.E.BYPASS.LTC128B.128 [R5+0x19400], desc[UR38][R8.64], !P3 ;  /* 0x1940000008051fae */ /* 0x000fe8000d901d66 */
[----:B------:R0:W-:Y:S01]  /*9d80*/  @P1 LDGSTS.E.BYPASS.LTC128B.128 [R5+0x1d400], desc[UR38][R8.64+0x80], !P2 ;  /* 0x1d40008008051fae */ /* 0x0001e2000d101d66 */
[----:B------:R-:W-:-:S03]  /*9d90*/  ISETP.GE.AND P1, PT, R6, 0x51, PT ;  /* 0x000000510600780c */ /* 0x000fc60003f26270 */
[----:B-1----:R-:W1:Y:S04]  /*9da0*/  SHFL.IDX PT, R18, R3, 0x5, 0x181f ;  /* 0x00b81f0003127f89 */ /* 0x002e6800000e0000 */
[----:B------:R-:W-:Y:S01]  /*9db0*/  SHFL.IDX PT, R14, R0, 0x6, 0x181f ;  /* 0x00d81f00000e7f89 */ /* 0x000fe200000e0000 */
[----:B0-----:R-:W-:Y:S01]  /*9dc0*/  IMAD.MOV.U32 R5, RZ, RZ, R7 ;  /* 0x000000ffff057224 */ /* 0x001fe200078e0007 */
[----:B------:R-:W-:Y:S02]  /*9dd0*/  @P0 LEA R7, R36, UR45, 0x1 ;  /* 0x0000002d24070c11 */ /* 0x000fe4000f8e08ff */
[----:B------:R-:W0:Y:S01]  /*9de0*/  SHFL.IDX PT, R9, R0, 0x5, 0x181f ;  /* 0x00b81f0000097f89 */ /* 0x000e2200000e0000 */
[----:B------:R-:W-:-:S05]  /*9df0*/  @P0 IMAD.WIDE.U32 R4, R26, 0x2, R4 ;  /* 0x000000021a040825 */ /* 0x000fca00078e0004 */
[----:B------:R-:W-:Y:S04]  /*9e00*/  @P0 LDGSTS.E.BYPASS.LTC128B.128 [R7+0x19c00], desc[UR38][R4.64], !P3 ;  /* 0x19c0000004070fae */ /* 0x000fe8000d901d66 */
[----:B------:R3:W-:Y:S01]  /*9e10*/  @P0 LDGSTS.E.BYPASS.LTC128B.128 [R7+0x1dc00], desc[UR38][R4.64+0x80], !P2 ;  /* 0x1dc0008004070fae */ /* 0x0007e2000d101d66 */
[----:B------:R-:W-:-:S03]  /*9e20*/  ISETP.GE.AND P0, PT, R6, 0x41, PT ;  /* 0x000000410600780c */ /* 0x000fc60003f06270 */
[----:B---3--:R-:W3:Y:S01]  /*9e30*/  SHFL.IDX PT, R7, R3, 0x6, 0x181f ;  /* 0x00d81f0003077f89 */ /* 0x008ee200000e0000 */
[----:B--2---:R-:W-:Y:S01]  /*9e40*/  MOV R4, R37 ;  /* 0x0000002500047202 */ /* 0x004fe20000000f00 */
[----:B------:R-:W-:-:S08]  /*9e50*/  IMAD.MOV.U32 R5, RZ, RZ, R10 ;  /* 0x000000ffff057224 */ /* 0x000fd000078e000a */
[C---:B------:R-:W-:Y:S01]  /*9e60*/  @P0 LEA R37, R36.reuse, UR45, 0x1 ;  /* 0x0000002d24250c11 */ /* 0x040fe2000f8e08ff */
[----:B------:R-:W2:Y:S01]  /*9e70*/  SHFL.IDX PT, R3, R3, 0x7, 0x181f ;  /* 0x00f81f0003037f89 */ /* 0x000ea200000e0000 */
[----:B------:R-:W-:Y:S01]  /*9e80*/  @P1 LEA R10, R36, UR45, 0x1 ;  /* 0x0000002d240a1c11 */ /* 0x000fe2000f8e08ff */
[----:B------:R-:W-:Y:S01]  /*9e90*/  @P0 IMAD.WIDE.U32 R20, R26, 0x2, R4 ;  /* 0x000000021a140825 */ /* 0x000fe200078e0004 */
[----:B-1----:R-:W-:-:S03]  /*9ea0*/  MOV R5, R18 ;  /* 0x0000001200057202 */ /* 0x002fc60000000f00 */
[----:B0-----:R-:W-:Y:S01]  /*9eb0*/  IMAD.MOV.U32 R4, RZ, RZ, R9 ;  /* 0x000000ffff047224 */ /* 0x001fe200078e0009 */
[----:B------:R0:W-:Y:S03]  /*9ec0*/  @P0 LDGSTS.E.BYPASS.LTC128B.128 [R37+0x1a400], desc[UR38][R20.64], !P3 ;  /* 0x1a40000014250fae */ /* 0x0001e6000d901d66 */
[----:B------:R-:W-:Y:S01]  /*9ed0*/  @P1 IMAD.WIDE.U32 R8, R26, 0x2, R4 ;  /* 0x000000021a081825 */ /* 0x000fe200078e0004 */
[----:B------:R0:W-:Y:S01]  /*9ee0*/  @P0 LDGSTS.E.BYPASS.LTC128B.128 [R37+0x1e400], desc[UR38][R20.64+0x80], !P2 ;  /* 0x1e40008014250fae */ /* 0x0001e2000d101d66 */
[----:B------:R-:W-:Y:S02]  /*9ef0*/  ISETP.GE.AND P0, PT, R6, 0x61, PT ;  /* 0x000000610600780c */ /* 0x000fe40003f06270 */
[----:B------:R-:W-:Y:S01]  /*9f00*/  IMAD.MOV.U32 R4, RZ, RZ, R14 ;  /* 0x000000ffff047224 */ /* 0x000fe200078e000e */
[----:B------:R0:W-:Y:S04]  /*9f10*/  @P1 LDGSTS.E.BYPASS.LTC128B.128 [R10+0x1ac00], desc[UR38][R8.64], !P3 ;  /* 0x1ac00000080a1fae */ /* 0x0001e8000d901d66 */
[----:B------:R0:W-:Y:S01]  /*9f20*/  @P1 LDGSTS.E.BYPASS.LTC128B.128 [R10+0x1ec00], desc[UR38][R8.64+0x80], !P2 ;  /* 0x1ec00080080a1fae */ /* 0x0001e2000d101d66 */
[----:B---3--:R-:W-:-:S03]  /*9f30*/  IMAD.MOV.U32 R5, RZ, RZ, R7 ;  /* 0x000000ffff057224 */ /* 0x008fc600078e0007 */
[----:B------:R0:W1:Y:S02]  /*9f40*/  SHFL.IDX PT, R14, R0, 0x7, 0x181f ;  /* 0x00f81f00000e7f89 */ /* 0x00006400000e0000 */
[----:B------:R-:W-:Y:S01]  /*9f50*/  @P0 IMAD.WIDE.U32 R4, R26, 0x2, R4 ;  /* 0x000000021a040825 */ /* 0x000fe200078e0004 */
[----:B------:R-:W-:-:S05]  /*9f60*/  @P0 LEA R7, R36, UR45, 0x1 ;  /* 0x0000002d24070c11 */ /* 0x000fca000f8e08ff */
[----:B------:R0:W-:Y:S04]  /*9f70*/  @P0 LDGSTS.E.BYPASS.LTC128B.128 [R7+0x1b400], desc[UR38][R4.64], !P3 ;  /* 0x1b40000004070fae */ /* 0x0001e8000d901d66 */
[----:B--2---:R0:W-:Y:S02]  /*9f80*/  @P0 LDGSTS.E.BYPASS.LTC128B.128 [R7+0x1f400], desc[UR38][R4.64+0x80], !P2 ;  /* 0x1f40008004070fae */ /* 0x0041e4000d101d66 */
.L_x_6573:
[----:B------:R-:W-:Y:S01]  /*9f90*/  ISETP.GE.AND P0, PT, R6, 0x71, PT ;  /* 0x000000710600780c */ /* 0x000fe20003f06270 */
[----:B0-----:R-:W-:Y:S01]  /*9fa0*/  IMAD.MOV.U32 R5, RZ, RZ, R3 ;  /* 0x000000ffff057224 */ /* 0x001fe200078e0003 */
[----:B-1----:R-:W-:-:S11]  /*9fb0*/  MOV R4, R14 ;  /* 0x0000000e00047202 */ /* 0x002fd60000000f00 */
[----:B------:R-:W-:Y:S01]  /*9fc0*/  @P0 IMAD.WIDE.U32 R4, R26, 0x2, R4 ;  /* 0x000000021a040825 */ /* 0x000fe200078e0004 */
[----:B------:R-:W-:-:S05]  /*9fd0*/  @P0 LEA R3, R36, UR45, 0x1 ;  /* 0x0000002d24030c11 */ /* 0x000fca000f8e08ff */
[----:B------:R-:W-:Y:S01]  /*9fe0*/  @!PT LDS RZ, [RZ] ;  /* 0x00000000fffff984 */ /* 0x000fe20000000800 */
[----:B------:R-:W-:Y:S01]  /*9ff0*/  @!PT LDS RZ, [RZ] ;  /* 0x00000000fffff984 */ /* 0x000fe20000000800 */
[----:B------:R-:W-:Y:S01]  /*a000*/  @!PT LDS RZ, [RZ] ;  /* 0x00000000fffff984 */ /* 0x000fe20000000800 */
[----:B------:R0:W-:Y:S04]  /*a010*/  @P0 LDGSTS.E.BYPASS.LTC128B.128 [R3+0x1bc00], desc[UR38][R4.64], !P3 ;  /* 0x1bc0000004030fae */ /* 0x0001e8000d901d66 */
[----:B------:R0:W-:Y:S01]  /*a020*/  @P0 LDGSTS.E.BYPASS.LTC128B.128 [R3+0x1fc00], desc[UR38][R4.64+0x80], !P2 ;  /* 0x1fc0008004030fae */ /* 0x0001e2000d101d66 */
[----:B------:R-:W-:Y:S01]  /*a030*/  NOP ;  /* 0x0000000000007918 */ /* 0x000fe20000000000 */
[----:B------:R-:W-:Y:S02]  /*a040*/  SYNCS.ARRIVE.TRANS64.RED.A0T1 RZ, [UR45+0x28830], RZ ;  /* 0x028830ffffff79a7 */ /* 0x000fe4000820042d */
[----:B------:R-:W-:Y:S01]  /*a050*/  ARRIVES.LDGSTSBAR.64.TRANSCNT [UR45+0x28830] ;  /* 0x02883000ff0079b0 */ /* 0x000fe20008000aad */
[----:B------:R-:W-:Y:S01]  /*a060*/  NOP ;  /* 0x0000000000007918 */ /* 0x000fe20000000000 */
[----:B------:R-:W-:-:S13]  /*a070*/  ISETP.NE.AND P1, PT, R19, 0x3, PT ;  /* 0x000000031300780c */ /* 0x000fda0003f25270 */
[----:B0-----:R-:W-:Y:S05]  /*a080*/  @!P1 BRA `(.L_x_6516) ;  /* 0x0000000000049947 */ /* 0x001fea0003800000 */
[----:B------:R-:W-:Y:S01]  /*a090*/  BPT.TRAP 0x1 ;  /* 0x000000040000795c */ /* 0x000fe20000300000 */
.L_x_6516:
        /* <DEDUP_REMOVED lines=30> */
.L_x_6517:
[----:B------:R-:W0:Y:S01]  /*a280*/  LDC R0, c[0x0][0x448] ;  /* 0x00011200ff007b82 */ /* 0x000e220000000800 */
[----:B------:R-:W-:Y:S01]  /*a290*/  IMAD.IADD R3, R28, 0x1, R29 ;  /* 0x000000011c037824 */ /* 0x000fe200078e021d */
[----:B------:R-:W-:Y:S01]  /*a2a0*/  ULDC.64 UR4, c[0x0][0x2e0] ;  /* 0x0000b80000047ab9 */ /* 0x000fe20000000a00 */
[----:B------:R-:W-:Y:S01]  /*a2b0*/  IMAD.U32 R4, RZ, RZ, UR36 ;  /* 0x00000024ff047e24 */ /* 0x000fe2000f8e00ff */
[----:B------:R-:W-:Y:S01]  /*a2c0*/  MOV R5, UR37 ;  /* 0x0000002500057c02 */ /* 0x000fe20008000f00 */
[----:B------:R-:W-:Y:S01]  /*a2d0*/  IMAD R18, R18, UR4, RZ ;  /* 0x0000000412127c24 */ /* 0x000fe2000f8e02ff */
[----:B------:R-:W-:Y:S01]  /*a2e0*/  LEA R3, R34, R3, 0x7 ;  /* 0x0000000322037211 */ /* 0x000fe200078e38ff */
[----:B------:R-:W-:Y:S01]  /*a2f0*/  IMAD.MOV.U32 R6, RZ, RZ, R4 ;  /* 0x000000ffff067224 */ /* 0x000fe200078e0004 */
[----:B------:R-:W-:Y:S01]  /*a300*/  ULDC.64 UR6, c[0x0][0x280] ;  /* 0x0000a00000067ab9 */ /* 0x000fe20000000a00 */
[----:B------:R-:W-:Y:S02]  /*a310*/  IMAD.U32 R7, RZ, RZ, UR46 ;  /* 0x0000002eff077e24 */ /* 0x000fe4000f8e00ff */
[----:B------:R-:W-:-:S02]  /*a320*/  IMAD.MOV.U32 R9, RZ, RZ, R3 ;  /* 0x000000ffff097224 */ /* 0x000fc400078e0003 */
[----:B------:R-:W-:-:S04]  /*a330*/  IMAD.WIDE.U32 R6, R35, UR4, R6 ;  /* 0x0000000423067c25 */ /* 0x000fc8000f8e0006 */
[----:B------:R-:W-:Y:S01]  /*a340*/  IMAD R5, R35, UR5, R18 ;  /* 0x0000000523057c24 */ /* 0x000fe2000f8e0212 */
[----:B------:R-:W-:-:S04]  /*a350*/  ULDC.64 UR4, c[0x0][0x2d0] ;  /* 0x0000b40000047ab9 */ /* 0x000fc80000000a00 */
[----:B------:R-:W-:Y:S02]  /*a360*/  IADD3 R7, R7, R5, RZ ;  /* 0x0000000507077210 */ /* 0x000fe40007ffe0ff */
[----:B0-----:R-:W-:-:S13]  /*a370*/  ISETP.NE.AND P0, PT, R0, 0x1, PT ;  /* 0x000000010000780c */ /* 0x001fda0003f05270 */
[----:B------:R-:W0:Y:S08]  /*a380*/  @P0 LDC R8, c[0x0][0x44c] ;  /* 0x00011300ff080b82 */ /* 0x000e300000000800 */
[----:B------:R-:W1:Y:S01]  /*a390*/  @P0 LDC R11, c[0x0][0x450] ;  /* 0x00011400ff0b0b82 */ /* 0x000e620000000800 */
[----:B0-----:R-:W-:-:S05]  /*a3a0*/  @P0 IMAD.HI.U32 R4, R3, R8, RZ ;  /* 0x0000000803040227 */ /* 0x001fca00078e00ff */
[----:B-1----:R-:W-:-:S05]  /*a3b0*/  @P0 SHF.R.U32.HI R9, RZ, R11, R4 ;  /* 0x0000000bff090219 */ /* 0x002fca0000011604 */
[----:B------:R-:W-:-:S04]  /*a3c0*/  IMAD.MOV R4, RZ, RZ, -R9 ;  /* 0x000000ffff047224 */ /* 0x000fc800078e0a09 */
[----:B------:R-:W-:Y:S01]  /*a3d0*/  IMAD R3, R0, R4, R3 ;  /* 0x0000000400037224 */ /* 0x000fe200078e0203 */
[----:B------:R-:W-:-:S05]  /*a3e0*/  SHF.R.S32.HI R4, RZ, 0x1f, R9 ;  /* 0x0000001fff047819 */ /* 0x000fca0000011409 */
[----:B------:R-:W-:Y:S02]  /*a3f0*/  IMAD R8, R4, UR4, RZ ;  /* 0x0000000404087c24 */ /* 0x000fe4000f8e02ff */
[----:B------:R-:W-:Y:S01]  /*a400*/  IMAD.WIDE.U32 R4, R9, UR4, R6 ;  /* 0x0000000409047c25 */ /* 0x000fe2000f8e0006 */
[----:B------:R-:W-:-:S03]  /*a410*/  SHF.R.S32.HI R6, RZ, 0x1f, R3 ;  /* 0x0000001fff067819 */ /* 0x000fc60000011403 */
[----:B------:R-:W-:Y:S01]  /*a420*/  IMAD R9, R9, UR5, R8 ;  /* 0x0000000509097c24 */ /* 0x000fe2000f8e0208 */
[----:B------:R-:W-:Y:S02]  /*a430*/  ULDC.64 UR4, c[0x0][0x2c8] ;  /* 0x0000b20000047ab9 */ /* 0x000fe40000000a00 */
[----:B------:R-:W-:Y:S02]  /*a440*/  IMAD R6, R6, UR4, RZ ;  /* 0x0000000406067c24 */ /* 0x000fe4000f8e02ff */
[----:B------:R-:W-:Y:S02]  /*a450*/  IMAD.IADD R5, R5, 0x1, R9 ;  /* 0x0000000105057824 */ /* 0x000fe400078e0209 */
[C---:B------:R-:W-:Y:S02]  /*a460*/  IMAD R7, R3.reuse, UR5, R6 ;  /* 0x0000000503077c24 */ /* 0x040fe4000f8e0206 */
[----:B------:R-:W-:Y:S01]  /*a470*/  IMAD.WIDE.U32 R4, R3, UR4, R4 ;  /* 0x0000000403047c25 */ /* 0x000fe2000f8e0004 */
[----:B------:R-:W-:-:S02]  /*a480*/  ULDC UR4, c[0x0][0x2b8] ;  /* 0x0000ae0000047ab9 */ /* 0x000fc40000000800 */
[----:B------:R-:W-:Y:S02]  /*a490*/  ISETP.GE.AND P0, PT, R26, UR4, PT ;  /* 0x000000041a007c0c */ /* 0x000fe4000bf06270 */
[C---:B------:R-:W-:Y:S02]  /*a4a0*/  LEA R6, P2, R4.reuse, UR6, 0x1 ;  /* 0x0000000604067c11 */ /* 0x040fe4000f8408ff */
[----:B------:R-:W-:Y:S02]  /*a4b0*/  IADD3 R7, R5, R7, RZ ;  /* 0x0000000705077210 */ /* 0x000fe40007ffe0ff */
[----:B------:R-:W-:Y:S01]  /*a4c0*/  ISETP.GE.AND P1, PT, R25, UR4, PT ;  /* 0x0000000419007c0c */ /* 0x000fe2000bf26270 */
[----:B------:R-:W-:Y:S01]  /*a4d0*/  UMOV UR4, 0xffffffff ;  /* 0xffffffff00047882 */ /* 0x000fe20000000000 */
[----:B------:R-:W-:Y:S02]  /*a4e0*/  LEA.HI.X R7, R4, UR7, R7, 0x1, P2 ;  /* 0x0000000704077c11 */ /* 0x000fe400090f0c07 */
[----:B------:R-:W-:Y:S09]  /*a4f0*/  BRA.DIV UR4, `(.L_x_6518) ;  /* 0x0000002e044c7947 */ /* 0x000ff2000b800000 */
[----:B------:R-:W-:Y:S01]  /*a500*/  SHFL.IDX PT, R5, R7, RZ, 0x181f ;  /* 0x00181fff07057589 */ /* 0x000fe200000e0000 */
[----:B------:R-:W-:Y:S01]  /*a510*/  ULDC UR4, c[0x0][0x288] ;  /* 0x0000a20000047ab9 */ /* 0x000fe20000000800 */
[----:B------:R-:W-:Y:S02]  /*a520*/  IMAD R3, R34, 0x80, R29 ;  /* 0x0000008022037824 */ /* 0x000fe400078e021d */
[----:B------:R-:W0:Y:S01]  /*a530*/  SHFL.IDX PT, R4, R6, RZ, 0x181f ;  /* 0x00181fff06047589 */ /* 0x000e2200000e0000 */
[----:B------:R-:W-:Y:S02]  /*a540*/  IMAD R0, R0, UR4, RZ ;  /* 0x0000000400007c24 */ /* 0x000fe4000f8e02ff */
[C---:B------:R-:W-:Y:S01]  /*a550*/  VIADD R9, R3.reuse, 0x10 ;  /* 0x0000001003097836 */ /* 0x040fe20000000000 */
[----:B------:R-:W-:Y:S01]  /*a560*/  SHFL.IDX PT, R8, R7, 0x1, 0x181f ;  /* 0x00381f0007087f89 */ /* 0x000fe200000e0000 */
[C---:B------:R-:W-:Y:S01]  /*a570*/  VIADD R11, R3.reuse, 0x20 ;  /* 0x00000020030b7836 */ /* 0x040fe20000000000 */
[----:B------:R-:W-:-:S02]  /*a580*/  ISETP.GE.AND P2, PT, R3, R0, PT ;  /* 0x000000000300720c */ /* 0x000fc40003f46270 */
[----:B------:R-:W1:Y:S04]  /*a590*/  SHFL.IDX PT, R14, R6, 0x1, 0x181f ;  /* 0x00381f00060e7f89 */ /* 0x000e6800000e0000 */
[----:B------:R-:W-:Y:S07]  /*a5a0*/  SHFL.IDX PT, R10, R7, 0x3, 0x181f ;  /* 0x00781f00070a7f89 */ /* 0x000fee00000e0000 */
[----:B------:R-:W-:Y:S01]  /*a5b0*/  @!P2 LEA R21, R36, UR45, 0x1 ;  /* 0x0000002d2415ac11 */ /* 0x000fe2000f8e08ff */
[----:B0-----:R-:W-:-:S05]  /*a5c0*/  @!P2 IMAD.WIDE.U32 R4, R26, 0x2, R4 ;  /* 0x000000021a04a825 */ /* 0x001fca00078e0004 */
[----:B------:R-:W-:Y:S04]  /*a5d0*/  @!P2 LDGSTS.E.BYPASS.LTC128B.128 [R21+0x10400], desc[UR38][R4.64], !P0 ;  /* 0x104000000415afae */ /* 0x000fe8000c101d66 */
[----:B------:R1:W-:Y:S01]  /*a5e0*/  @!P2 LDGSTS.E.BYPASS.LTC128B.128 [R21+0x14400], desc[UR38][R4.64+0x80], !P1 ;  /* 0x144000800415afae */ /* 0x0003e2000c901d66 */
[----:B------:R-:W-:Y:S02]  /*a5f0*/  ISETP.GE.AND P2, PT, R9, R0, PT ;  /* 0x000000000900720c */ /* 0x000fe40003f46270 */
[----:B-1----:R-:W-:Y:S01]  /*a600*/  MOV R4, R14 ;  /* 0x0000000e00047202 */ /* 0x002fe20000000f00 */
[----:B------:R-:W-:-:S10]  /*a610*/  IMAD.MOV.U32 R5, RZ, RZ, R8 ;  /* 0x000000ffff057224 */ /* 0x000fd400078e0008 */
[----:B------:R-:W-:Y:S01]  /*a620*/  @!P2 LEA R35, R36, UR45, 0x1 ;  /* 0x0000002d2423ac11 */ /* 0x000fe2000f8e08ff */
[----:B------:R-:W-:Y:S01]  /*a630*/  SHFL.IDX PT, R14, R6, 0x3, 0x181f ;  /* 0x00781f00060e7f89 */ /* 0x000fe200000e0000 */
[----:B------:R-:W-:-:S03]  /*a640*/  @!P2 IMAD.WIDE.U32 R8, R26, 0x2, R4 ;  /* 0x000000021a08a825 */ /* 0x000fc600078e0004 */
[----:B------:R-:W-:Y:S04]  /*a650*/  SHFL.IDX PT, R5, R7, 0x2, 0x181f ;  /* 0x00581f0007057f89 */ /* 0x000fe800000e0000 */
[----:B------:R-:W0:Y:S04]  /*a660*/  SHFL.IDX PT, R4, R6, 0x2, 0x181f ;  /* 0x00581f0006047f89 */ /* 0x000e2800000e0000 */
[----:B------:R-:W-:Y:S04]  /*a670*/  @!P2 LDGSTS.E.BYPASS.LTC128B.128 [R35+0x10c00], desc[UR38][R8.64], !P0 ;  /* 0x10c000000823afae */ /* 0x000fe8000c101d66 */
[----:B------:R1:W-:Y:S01]  /*a680*/  @!P2 LDGSTS.E.BYPASS.LTC128B.128 [R35+0x14c00], desc[UR38][R8.64+0x80], !P1 ;  /* 0x14c000800823afae */ /* 0x0003e2000c901d66 */
[----:B------:R-:W-:-:S02]  /*a690*/  ISETP.GE.AND P2, PT, R11, R0, PT ;  /* 0x000000000b00720c */ /* 0x000fc40003f46270 */
[C---:B------:R-:W-:Y:S02]  /*a6a0*/  IADD3 R11, R3.reuse, 0x40, RZ ;  /* 0x00000040030b7810 */ /* 0x040fe40007ffe0ff */
[----:B-1----:R-:W-:-:S09]  /*a6b0*/  IADD3 R9, R3, 0x30, RZ ;  /* 0x0000003003097810 */ /* 0x002fd20007ffe0ff */
[----:B------:R-:W-:Y:S01]  /*a6c0*/  @!P2 LEA R21, R36, UR45, 0x1 ;  /* 0x0000002d2415ac11 */ /* 0x000fe2000f8e08ff */
[----:B0-----:R-:W-:-:S05]  /*a6d0*/  @!P2 IMAD.WIDE.U32 R4, R26, 0x2, R4 ;  /* 0x000000021a04a825 */ /* 0x001fca00078e0004 */
[----:B------:R-:W-:Y:S04]  /*a6e0*/  @!P2 LDGSTS.E.BYPASS.LTC128B.128 [R21+0x11400], desc[UR38][R4.64], !P0 ;  /* 0x114000000415afae */ /* 0x000fe8000c101d66 */
[----:B------:R0:W-:Y:S01]  /*a6f0*/  @!P2 LDGSTS.E.BYPASS.LTC128B.128 [R21+0x15400], desc[UR38][R4.64+0x80], !P1 ;  /* 0x154000800415afae */ /* 0x0001e2000c901d66 */
[----:B------:R-:W-:Y:S01]  /*a700*/  ISETP.GE.AND P2, PT, R9, R0, PT ;  /* 0x000000000900720c */ /* 0x000fe20003f46270 */
[----:B0-----:R-:W-:Y:S02]  /*a710*/  IMAD.MOV.U32 R4, RZ, RZ, R14 ;  /* 0x000000ffff047224 */ /* 0x001fe400078e000e */
        /* <DEDUP_REMOVED lines=8> */
[----:B------:R-:W-:Y:S01]  /*a7a0*/  ISETP.GE.AND P2, PT, R11, R0, PT ;  /* 0x000000000b00720c */ /* 0x000fe20003f46270 */
[----:B------:R-:W-:-:S02]  /*a7b0*/  VIADD R11, R3, 0x60 ;  /* 0x00000060030b7836 */ /* 0x000fc40000000000 */
[----:B------:R-:W2:Y:S01]  /*a7c0*/  SHFL.IDX PT, R14, R6, 0x5, 0x181f ;  /* 0x00b81f00060e7f89 */ /* 0x000ea200000e0000 */
[----:B-1----:R-:W-:-:S09]  /*a7d0*/  VIADD R9, R3, 0x50 ;  /* 0x0000005003097836 */ /* 0x002fd20000000000 */
[----:B------:R-:W-:Y:S01]  /*a7e0*/  @!P2 LEA R21, R36, UR45, 0x1 ;  /* 0x0000002d2415ac11 */ /* 0x000fe2000f8e08ff */
[----:B0-----:R-:W-:-:S05]  /*a7f0*/  @!P2 IMAD.WIDE.U32 R4, R26, 0x2, R4 ;  /* 0x000000021a04a825 */ /* 0x001fca00078e0004 */
[----:B------:R-:W-:Y:S04]  /*a800*/  @!P2 LDGSTS.E.BYPASS.LTC128B.128 [R21+0x12400], desc[UR38][R4.64], !P0 ;  /* 0x124000000415afae */ /* 0x000fe8000c101d66 */
[----:B------:R2:W-:Y:S01]  /*a810*/  @!P2 LDGSTS.E.BYPASS.LTC128B.128 [R21+0x16400], desc[UR38][R4.64+0x80], !P1 ;  /* 0x164000800415afae */ /* 0x0005e2000c901d66 */
[----:B------:R-:W-:Y:S01]  /*a820*/  ISETP.GE.AND P2, PT, R9, R0, PT ;  /* 0x000000000900720c */ /* 0x000fe20003f46270 */
[----:B--2---:R-:W-:Y:S01]  /*a830*/  IMAD.MOV.U32 R4, RZ, RZ, R14 ;  /* 0x000000ffff047224 */ /* 0x004fe200078e000e */
[----:B------:R-:W-:Y:S01]  /*a840*/  MOV R5, R10 ;  /* 0x0000000a00057202 */ /* 0x000fe20000000f00 */
[----:B------:R-:W-:Y:S10]  /*a850*/  SHFL.IDX PT, R14, R6, 0x7, 0x181f ;  /* 0x00f81f00060e7f89 */ /* 0x000ff400000e0000 */
[----:B------:R-:W-:Y:S01]  /*a860*/  @!P2 LEA R35, R36, UR45, 0x1 ;  /* 0x0000002d2423ac11 */ /* 0x000fe2000f8e08ff */
[----:B------:R-:W-:Y:S01]  /*a870*/  @!P2 IMAD.WIDE.U32 R8, R26, 0x2, R4 ;  /* 0x000000021a08a825 */ /* 0x000fe200078e0004 */
[----:B------:R-:W-:Y:S04]  /*a880*/  SHFL.IDX PT, R10, R7, 0x7, 0x181f ;  /* 0x00f81f00070a7f89 */ /* 0x000fe800000e0000 */
[----:B------:R-:W-:Y:S04]  /*a890*/  SHFL.IDX PT, R5, R7, 0x6, 0x181f ;  /* 0x00d81f0007057f89 */ /* 0x000fe800000e0000 */
[----:B------:R-:W0:Y:S04]  /*a8a0*/  SHFL.IDX PT, R4, R6, 0x6, 0x181f ;  /* 0x00d81f0006047f89 */ /* 0x000e2800000e0000 */
[----:B------:R1:W-:Y:S04]  /*a8b0*/  @!P2 LDGSTS.E.BYPASS.LTC128B.128 [R35+0x12c00], desc[UR38][R8.64], !P0 ;  /* 0x12c000000823afae */ /* 0x0003e8000c101d66 */
[----:B------:R1:W-:Y:S01]  /*a8c0*/  @!P2 LDGSTS.E.BYPASS.LTC128B.128 [R35+0x16c00], desc[UR38][R8.64+0x80], !P1 ;  /* 0x16c000800823afae */ /* 0x0003e2000c901d66 */
[----:B------:R-:W-:-:S13]  /*a8d0*/  ISETP.GE.AND P2, PT, R11, R0, PT ;  /* 0x000000000b00720c */ /* 0x000fda0003f46270 */
[----:B------:R-:W-:Y:S01]  /*a8e0*/  @!P2 LEA R21, R36, UR45, 0x1 ;  /* 0x0000002d2415ac11 */ /* 0x000fe2000f8e08ff */
[----:B0-----:R-:W-:-:S05]  /*a8f0*/  @!P2 IMAD.WIDE.U32 R4, R26, 0x2, R4 ;  /* 0x000000021a04a825 */ /* 0x001fca00078e0004 */
[----:B------:R1:W-:Y:S04]  /*a900*/  @!P2 LDGSTS.E.BYPASS.LTC128B.128 [R21+0x13400], desc[UR38][R4.64], !P0 ;  /* 0x134000000415afae */ /* 0x0003e8000c101d66 */
[----:B------:R1:W-:Y:S02]  /*a910*/  @!P2 LDGSTS.E.BYPASS.LTC128B.128 [R21+0x17400], desc[UR38][R4.64+0x80], !P1 ;  /* 0x174000800415afae */ /* 0x0003e4000c901d66 */
.L_x_6590:
[----:B------:R-:W-:Y:S01]  /*a920*/  VIADD R3, R3, 0x70 ;  /* 0x0000007003037836 */ /* 0x000fe20000000000 */
[----:B------:R-:W-:Y:S01]  /*a930*/  BSSY B0, `(.L_x_6519) ;  /* 0x000000e000007945 */ /* 0x000fe20003800000 */
[----:B-1----:R-:W-:Y:S02]  /*a940*/  IMAD.MOV.U32 R4, RZ, RZ, R14 ;  /* 0x000000ffff047224 */ /* 0x002fe400078e000e */
[----:B------:R-:W-:Y:S01]  /*a950*/  IMAD.MOV.U32 R5, RZ, RZ, R10 ;  /* 0x000000ffff057224 */ /* 0x000fe200078e000a */
[----:B------:R-:W-:Y:S02]  /*a960*/  ISETP.GE.AND P2, PT, R3, R0, PT ;  /* 0x000000000300720c */ /* 0x000fe40003f46270 */
[----:B------:R-:W-:-:S04]  /*a970*/  MOV R0, 0x1 ;  /* 0x0000000100007802 */ /* 0x000fc80000000f00 */
[----:B------:R-:W-:-:S07]  /*a980*/  SHF.L.U32 R0, R0, 0x1f, RZ ;  /* 0x0000001f00007819 */ /* 0x000fce00000006ff */
[----:B------:R-:W-:Y:S05]  /*a990*/  @P2 BRA `(.L_x_6520) ;  /* 0x00000000001c2947 */ /* 0x000fea0003800000 */
[----:B------:R-:W-:Y:S01]  /*a9a0*/  IMAD.WIDE.U32 R4, R26, 0x2, R4 ;  /* 0x000000021a047825 */ /* 0x000fe200078e0004 */
[----:B------:R-:W-:-:S05]  /*a9b0*/  LEA R3, R36, UR45, 0x1 ;  /* 0x0000002d24037c11 */ /* 0x000fca000f8e08ff */
[----:B------:R-:W-:Y:S01]  /*a9c0*/  @!PT LDS RZ, [RZ] ;  /* 0x00000000fffff984 */ /* 0x000fe20000000800 */
[----:B------:R-:W-:Y:S01]  /*a9d0*/  @!PT LDS RZ, [RZ] ;  /* 0x00000000fffff984 */ /* 0x000fe20000000800 */
[----:B------:R-:W-:Y:S01]  /*a9e0*/  @!PT LDS RZ, [RZ] ;  /* 0x00000000fffff984 */ /* 0x000fe20000000800 */
[----:B------:R0:W-:Y:S04]  /*a9f0*/  LDGSTS.E.BYPASS.LTC128B.128 [R3+0x13c00], desc[UR38][R4.64], !P0 ;  /* 0x13c0000004037fae */ /* 0x0001e8000c101d66 */
[----:B------:R0:W-:Y:S02]  /*aa00*/  LDGSTS.E.BYPASS.LTC128B.128 [R3+0x17c00], desc[UR38][R4.64+0x80], !P1 ;  /* 0x17c0008004037fae */ /* 0x0001e4000c901d66 */
.L_x_6520:
[----:B------:R-:W-:Y:S05]  /*aa10*/  BSYNC B0 ;  /* 0x0000000000007941 */ /* 0x000fea0003800000 */
.L_x_6519:
[----:B------:R-:W-:Y:S01]  /*aa20*/  NOP ;  /* 0x0000000000007918 */ /* 0x000fe20000000000 */
[----:B------:R-:W-:Y:S01]  /*aa30*/  SYNCS.ARRIVE.TRANS64.RED.A0T1 RZ, [UR45+0x28800], RZ ;  /* 0x028800ffffff79a7 */ /* 0x000fe2000820042d */
[----:B------:R-:W-:Y:S01]  /*aa40*/  ARRIVES.LDGSTSBAR.64.TRANSCNT [UR45+0x28800] ;  /* 0x02880000ff0079b0 */ /* 0x000fe20008000aad */
[----:B------:R-:W-:Y:S01]  /*aa50*/  NOP ;  /* 0x0000000000007918 */ /* 0x000fe20000000000 */
[----:B------:R-:W-:Y:S01]  /*aa60*/  SYNCS.ARRIVE.TRANS64.A1T0 RZ, [UR45+0x28800], RZ ;  /* 0x028800ffffff79a7 */ /* 0x000fe2000810002d */
[----:B------:R-:W-:-:S04]  /*aa70*/  IADD3 R32, R32, -0x2, RZ ;  /* 0xfffffffe20207810 */ /* 0x000fc80007ffe0ff */
[----:B------:R-:W-:Y:S01]  /*aa80*/  ISETP.GE.AND P1, PT, R32, UR48, PT ;  /* 0x0000003020007c0c */ /* 0x000fe2000bf26270 */
[----:B------:R-:W1:Y:S02]  /*aa90*/  SYNCS.PHASECHK.TRANS64.TRYWAIT P0, [UR45+0x28820], R0 ;  /* 0x02882000ff0075a7 */ /* 0x000e64000800016d */
[----:B-1----:R-:W-:Y:S10]  /*aaa0*/  @!P0 BRA `(.L_x_6521) ;  /* 0x0000003000588947 */ /* 0x002ff40003800000 */
.L_x_6591:
[----:B------:R-:W-:Y:S02]  /*aab0*/  IMAD.MOV.U32 R8, RZ, RZ, 0x1 ;  /* 0x00000001ff087424 */ /* 0x000fe400078e00ff */
[----:B------:R-:W-:Y:S01]  /*aac0*/  IMAD.MOV.U32 R9, RZ, RZ, RZ ;  /* 0x000000ffff097224 */ /* 0x000fe200078e00ff */
[----:B------:R-:W-:Y:S06]  /*aad0*/  @!P1 BRA `(.L_x_6522) ;  /* 0x0000001000289947 */ /* 0x000fec0003800000 */
[----:B------:R-:W-:Y:S01]  /*aae0*/  UIADD3 UR4, UR47, 0x1, URZ ;  /* 0x000000012f047890 */ /* 0x000fe2000fffe03f */
[----:B0-----:R-:W-:Y:S01]  /*aaf0*/  LOP3.LUT R3, RZ, UR44, RZ, 0x33, !PT ;  /* 0x0000002cff037c12 */ /* 0x001fe2000f8e33ff */
[----:B------:R-:W-:Y:S01]  /*ab00*/  BSSY B0, `(.L_x_6522) ;  /* 0x0000107000007945 */ /* 0x000fe20003800000 */
[----:B------:R-:W-:Y:S01]  /*ab10*/  IADD3 R28, R28, R33, R29 ;  /* 0x000000211c1c7210 */ /* 0x000fe20007ffe01d */
[----:B------:R-:W-:Y:S01]  /*ab20*/  UIMAD UR4, UR4, UR41, URZ ;  /* 0x00000029040472a4 */ /* 0x000fe2000f8e023f */
[----:B------:R-:W-:Y:S01]  /*ab30*/  IMAD.MOV.U32 R10, RZ, RZ, 0x1 ;  /* 0x00000001ff0a7424 */ /* 0x000fe200078e00ff */
[----:B------:R-:W-:Y:S02]  /*ab40*/  MOV R21, RZ ;  /* 0x000000ff00157202 */ /* 0x000fe40000000f00 */
[----:B------:R-:W-:Y:S02]  /*ab50*/  IADD3 R5, R28, -0x180, RZ ;  /* 0xfffffe801c057810 */ /* 0x000fe40007ffe0ff */
[----:B------:R-:W-:Y:S01]  /*ab60*/  LOP3.LUT R0, RZ, UR4, RZ, 0x33, !PT ;  /* 0x00000004ff007c12 */ /* 0x000fe2000f8e33ff */
[----:B------:R-:W-:-:S02]  /*ab70*/  ULDC UR4, c[0x0][0x2f4] ;  /* 0x0000bd0000047ab9 */ /* 0x000fc40000000800 */
[----:B------:R-:W-:Y:S02]  /*ab80*/  ISETP.GE.AND P2, PT, R26, UR4, PT ;  /* 0x000000041a007c0c */ /* 0x000fe4000bf46270 */
[----:B------:R-:W-:Y:S02]  /*ab90*/  VIMNMX R0, R0, R3, !PT ;  /* 0x0000000300007248 */ /* 0x000fe40007fe0100 */
[----:B------:R-:W-:Y:S02]  /*aba0*/  IADD3 R3, -R29, UR43, RZ ;  /* 0x0000002b1d037c10 */ /* 0x000fe4000fffe1ff */
[----:B------:R-:W-:Y:S01]  /*abb0*/  ISETP.GE.AND P1, PT, R25, UR4, PT ;  /* 0x0000000419007c0c */ /* 0x000fe2000bf26270 */
[C---:B------:R-:W-:Y:S01]  /*abc0*/  IMAD R18, R0.reuse, -0x80, R5 ;  /* 0xffffff8000127824 */ /* 0x040fe200078e0205 */
[C---:B------:R-:W-:Y:S01]  /*abd0*/  IADD3 R22, -R0.reuse, -0x2, RZ ;  /* 0xfffffffe00167810 */ /* 0x040fe20007ffe1ff */
[----:B------:R-:W-:-:S04]  /*abe0*/  IMAD R3, R0, 0x80, R3 ;  /* 0x0000008000037824 */ /* 0x000fc800078e0203 */
[----:B------:R-:W-:-:S07]  /*abf0*/  VIADD R20, R3, 0x100 ;  /* 0x0000010003147836 */ /* 0x000fce0000000000 */
.L_x_6535:
[----:B------:R-:W-:Y:S01]  /*ac00*/  ISETP.NE.AND P0, PT, R30, 0x1, PT ;  /* 0x000000011e00780c */ /* 0x000fe20003f05270 */
[----:B------:R-:W-:-:S12]  /*ac10*/  ULDC.64 UR4, c[0x0][0x428] ;  /* 0x00010a0000047ab9 */ /* 0x000fd80000000a00 */
[----:B------:R-:W0:Y:S08]  /*ac20*/  @P0 LDC R3, c[0x0][0x434] ;  /* 0x00010d00ff030b82 */ /* 0x000e300000000800 */
[----:B------:R-:W1:Y:S01]  /*ac30*/  @P0 LDC R5, c[0x0][0x438] ;  /* 0x00010e00ff050b82 */ /* 0x000e620000000800 */
[----:B0-----:R-:W-:-:S04]  /*ac40*/  @P0 IMAD.HI.U32 R0, R18, R3, RZ ;  /* 0x0000000312000227 */ /* 0x001fc800078e00ff */
[----:B------:R-:W-:Y:S01]  /*ac50*/  IMAD.MOV.U32 R3, RZ, RZ, R18 ;  /* 0x000000ffff037224 */ /* 0x000fe200078e0012 */
[----:B-1----:R-:W-:Y:S01]  /*ac60*/  @P0 SHF.R.U32.HI R3, RZ, R5, R0 ;  /* 0x00000005ff030219 */ /* 0x002fe20000011600 */
[----:B------:R-:W-:-:S03]  /*ac70*/  IMAD R0, R27, UR4, RZ ;  /* 0x000000041b007c24 */ /* 0x000fc6000f8e02ff */
[----:B------:R-:W-:Y:S01]  /*ac80*/  SHF.R.S32.HI R5, RZ, 0x1f, R3 ;  /* 0x0000001fff057819 */ /* 0x000fe20000011403 */
[----:B------:R-:W-:Y:S01]  /*ac90*/  IMAD R9, R31, UR5, R0 ;  /* 0x000000051f097c24 */ /* 0x000fe2000f8e0200 */
[----:B------:R-:W-:-:S05]  /*aca0*/  MOV R4, R3 ;  /* 0x0000000300047202 */ /* 0x000fca0000000f00 */
[----:B------:R-:W-:Y:S01]  /*acb0*/  IMAD.WIDE.U32 R6, R31, UR4, R4 ;  /* 0x000000041f067c25 */ /* 0x000fe2000f8e0004 */
[----:B------:R-:W-:-:S03]  /*acc0*/  ULDC.64 UR4, c[0x0][0x418] ;  /* 0x0001060000047ab9 */ /* 0x000fc60000000a00 */
[----:B------:R-:W-:Y:S01]  /*acd0*/  IMAD.IADD R5, R9, 0x1, R7 ;  /* 0x0000000109057824 */ /* 0x000fe200078e0207 */
[----:B------:R-:W-:-:S04]  /*ace0*/  LEA R4, P0, R6, UR4, 0x2 ;  /* 0x0000000406047c11 */ /* 0x000fc8000f8010ff */
[----:B------:R-:W-:-:S05]  /*acf0*/  LEA.HI.X R5, R6, UR5, R5, 0x2, P0 ;  /* 0x0000000506057c11 */ /* 0x000fca00080f1405 */
[----:B--2---:R-:W2:Y:S01]  /*ad00*/  LDG.E R28, desc[UR38][R4.64] ;  /* 0x00000026041c7981 */ /* 0x004ea2000c1e1900 */
[----:B------:R-:W-:Y:S01]  /*ad10*/  ISETP.NE.AND P3, PT, R19, 0x3, PT ;  /* 0x000000031300780c */ /* 0x000fe20003f65270 */
[----:B------:R-:W-:-:S05]  /*ad20*/  VIADD R9, R21, 0x1 ;  /* 0x0000000115097836 */ /* 0x000fca0000000000 */
[----:B------:R-:W-:-:S04]  /*ad30*/  ISETP.NE.AND P0, PT, R9, 0x2, PT ;  /* 0x000000020900780c */ /* 0x000fc80003f05270 */
[----:B------:R-:W-:Y:S02]  /*ad40*/  SEL R7, RZ, 0x1, P0 ;  /* 0x00000001ff077807 */ /* 0x000fe40000000000 */
[----:B------:R-:W-:Y:S02]  /*ad50*/  SEL R9, R9, RZ, P0 ;  /* 0x000000ff09097207 */ /* 0x000fe40000000000 */
[----:B------:R-:W-:Y:S02]  /*ad60*/  LOP3.LUT R8, R10, R7, RZ, 0x3c, !PT ;  /* 0x000000070a087212 */ /* 0x000fe400078e3cff */
[----:B--2---:R-:W-:Y:S01]  /*ad70*/  SHF.R.S32.HI R32, RZ, 0x1f, R28 ;  /* 0x0000001fff207819 */ /* 0x004fe2000001141c */
[----:B------:R-:W-:Y:S06]  /*ad80*/  @!P3 BRA `(.L_x_6523) ;  /* 0x000000000004b947 */ /* 0x000fec0003800000 */
[----:B------:R-:W-:Y:S01]  /*ad90*/  BPT.TRAP 0x1 ;  /* 0x000000040000795c */ /* 0x000fe20000300000 */
.L_x_6523:
[----:B------:R-:W-:Y:S01]  /*ada0*/  LEA R33, R9, UR45, 0x3 ;  /* 0x0000002d09217c11 */ /* 0x000fe2000f8e18ff */
[----:B------:R-:W-:Y:S01]  /*adb0*/  BSSY B1, `(.L_x_6524) ;  /* 0x0000004000017945 */ /* 0x000fe20003800000 */
[----:B------:R-:W-:-:S04]  /*adc0*/  SHF.L.U32 R0, R8, 0x1f, RZ ;  /* 0x0000001f08007819 */ /* 0x000fc800000006ff */
[----:B------:R-:W0:Y:S02]  /*add0*/  SYNCS.PHASECHK.TRANS64.TRYWAIT P0, [R33+URZ+0x28840], R0 ;  /* 0x02884000210075a7 */ /* 0x000e24000800017f */
[----:B0-----:R-:W-:Y:S05]  /*ade0*/  @!P0 BRA `(.L_x_6525) ;  /* 0x0000002c00a08947 */ /* 0x001fea0003800000 */
.L_x_6592:
[----:B------:R-:W-:Y:S05]  /*adf0*/  BSYNC B1 ;  /* 0x0000000000017941 */ /* 0x000fea0003800000 */
.L_x_6524:
[----:B------:R-:W-:Y:S01]  /*ae00*/  ULDC UR4, c[0x0][0x430] ;  /* 0x00010c0000047ab9 */ /* 0x000fe20000000800 */
[----:B------:R-:W-:Y:S01]  /*ae10*/  R2UR UR6, R24 ;  /* 0x00000000180672ca */ /* 0x000fe200000e0000 */
[----:B------:R-:W-:Y:S01]  /*ae20*/  UIADD3 UR4, -UR4, URZ, URZ ;  /* 0x0000003f04047290 */ /* 0x000fe2000fffe13f */
[C---:B------:R-:W-:Y:S02]  /*ae30*/  LOP3.LUT P4, RZ, R23.reuse, 0x2, RZ, 0xc0, !PT ;  /* 0x0000000217ff7812 */ /* 0x040fe4000788c0ff */
[----:B------:R-:W-:-:S03]  /*ae40*/  LOP3.LUT P3, RZ, R23, 0x1, RZ, 0xc0, !PT ;  /* 0x0000000117ff7812 */ /* 0x000fc6000786c0ff */
[----:B------:R-:W-:Y:S01]  /*ae50*/  IMAD R34, R3, UR4, R18 ;  /* 0x0000000403227c24 */ /* 0x000fe2000f8e0212 */
[----:B------:R-:W-:-:S03]  /*ae60*/  ULDC.64 UR4, c[0x0][0x300] ;  /* 0x0000c00000047ab9 */ /* 0x000fc60000000a00 */
[----:B------:R-:W-:Y:S01]  /*ae70*/  IMAD.WIDE.U32 R4, R34, UR4, RZ ;  /* 0x0000000422047c25 */ /* 0x000fe2000f8e00ff */
[----:B------:R-:W-:-:S05]  /*ae80*/  SHF.R.S32.HI R35, RZ, 0x1f, R34 ;  /* 0x0000001fff237819 */ /* 0x000fca0000011422 */
[----:B------:R-:W-:-:S04]  /*ae90*/  IMAD R3, R35, UR4, RZ ;  /* 0x0000000423037c24 */ /* 0x000fc8000f8e02ff */
[----:B------:R-:W-:Y:S01]  /*aea0*/  IMAD R3, R34, UR5, R3 ;  /* 0x0000000522037c24 */ /* 0x000fe2000f8e0203 */
        /* <DEDUP_REMOVED lines=16> */
[----:B------:R-:W-:Y:S01]  /*afb0*/  IMAD R4, R9, 0x4000, R36 ;  /* 0x0000400009047824 */ /* 0x000fe200078e0224 */
[----:B------:R-:W-:Y:S06]  /*afc0*/  BRA.DIV UR4, `(.L_x_6526) ;  /* 0x0000002e043c7947 */ /* 0x000fec000b800000 */
[----:B------:R-:W1:Y:S01]  /*afd0*/  SHFL.IDX PT, R14, R6, RZ, 0x181f ;  /* 0x00181fff060e7589 */ /* 0x000e6200000e0000 */
[----:B------:R-:W-:Y:S01]  /*afe0*/  IMAD.SHL.U32 R3, R26, 0x2, RZ ;  /* 0x000000021a037824 */ /* 0x000fe200078e00ff */
[----:B------:R-:W-:Y:S02]  /*aff0*/  LEA R4, R4, UR45, 0x1 ;  /* 0x0000002d04047c11 */ /* 0x000fe4000f8e08ff */
[----:B0-----:R-:W0:Y:S04]  /*b000*/  SHFL.IDX PT, R0, R5, RZ, 0x181f ;  /* 0x00181fff05007589 */ /* 0x001e2800000e0000 */
[----:B------:R-:W2:Y:S04]  /*b010*/  SHFL.IDX PT, R37, R6, 0x1, 0x181f ;  /* 0x00381f0006257f89 */ /* 0x000ea800000e0000 */
[----:B------:R-:W-:Y:S01]  /*b020*/  SHFL.IDX PT, R7, R5, 0x2, 0x181f ;  /* 0x00581f0005077f89 */ /* 0x000fe200000e0000 */
[----:B-1----:R-:W-:-:S04]  /*b030*/  IADD3 R14, P0, R14, R3, RZ ;  /* 0x000000030e0e7210 */ /* 0x002fc80007f1e0ff */
[----:B0-----:R-:W-:Y:S02]  /*b040*/  IADD3.X R15, RZ, R0, RZ, P0, !PT ;  /* 0x00000000ff0f7210 */ /* 0x001fe400007fe4ff */
[----:B------:R-:W0:Y:S01]  /*b050*/  SHFL.IDX PT, R0, R5, 0x1, 0x181f ;  /* 0x00381f0005007f89 */ /* 0x000e2200000e0000 */
[----:B--2---:R-:W-:-:S03]  /*b060*/  IADD3 R12, P0, R37, R3, RZ ;  /* 0x00000003250c7210 */ /* 0x004fc60007f1e0ff */
[----:B------:R-:W-:Y:S04]  /*b070*/  LDGSTS.E.BYPASS.LTC128B.128 [R4+0x18400], desc[UR38][R14.64], !P4 ;  /* 0x184000000e047fae */ /* 0x000fe8000e101d66 */
[----:B------:R1:W-:Y:S04]  /*b080*/  LDGSTS.E.BYPASS.LTC128B.128 [R4+0x1c400], desc[UR38][R14.64+0x80], !P3 ;  /* 0x1c4000800e047fae */ /* 0x0003e8000d901d66 */
[----:B------:R-:W-:Y:S04]  /*b090*/  SHFL.IDX PT, R37, R6, 0x3, 0x181f ;  /* 0x00781f0006257f89 */ /* 0x000fe800000e0000 */
[----:B-1----:R-:W1:Y:S01]  /*b0a0*/  SHFL.IDX PT, R14, R6, 0x2, 0x181f ;  /* 0x00581f00060e7f89 */ /* 0x002e6200000e0000 */
[----:B0-----:R-:W-:-:S03]  /*b0b0*/  IMAD.X R13, RZ, RZ, R0, P0 ;  /* 0x000000ffff0d7224 */ /* 0x001fc600000e0600 */
[----:B------:R-:W0:Y:S04]  /*b0c0*/  SHFL.IDX PT, R0, R5, 0x3, 0x181f ;  /* 0x00781f0005007f89 */ /* 0x000e2800000e0000 */
[----:B------:R-:W-:Y:S04]  /*b0d0*/  LDGSTS.E.BYPASS.LTC128B.128 [R4+0x18c00], desc[UR38][R12.64], !P4 ;  /* 0x18c000000c047fae */ /* 0x000fe8000e101d66 */
[----:B------:R1:W-:Y:S02]  /*b0e0*/  LDGSTS.E.BYPASS.LTC128B.128 [R4+0x1cc00], desc[UR38][R12.64+0x80], !P3 ;  /* 0x1cc000800c047fae */ /* 0x0003e4000d901d66 */
[----:B-1----:R-:W-:-:S05]  /*b0f0*/  IADD3 R12, P0, R14, R3, RZ ;  /* 0x000000030e0c7210 */ /* 0x002fca0007f1e0ff */
[----:B------:R-:W-:Y:S01]  /*b100*/  IMAD.X R13, RZ, RZ, R7, P0 ;  /* 0x000000ffff0d7224 */ /* 0x000fe200000e0607 */
[-C--:B------:R-:W-:Y:S01]  /*b110*/  IADD3 R14, P0, R37, R3.reuse, RZ ;  /* 0x00000003250e7210 */ /* 0x080fe20007f1e0ff */
[----:B------:R-:W-:Y:S03]  /*b120*/  SHFL.IDX PT, R7, R5, 0x5, 0x181f ;  /* 0x00b81f0005077f89 */ /* 0x000fe600000e0000 */
[----:B0-----:R-:W-:Y:S01]  /*b130*/  IADD3.X R15, RZ, R0, RZ, P0, !PT ;  /* 0x00000000ff0f7210 */ /* 0x001fe200007fe4ff */
[----:B------:R-:W0:Y:S04]  /*b140*/  SHFL.IDX PT, R37, R6, 0x4, 0x181f ;  /* 0x00981f0006257f89 */ /* 0x000e2800000e0000 */
[----:B------:R-:W1:Y:S04]  /*b150*/  SHFL.IDX PT, R0, R5, 0x4, 0x181f ;  /* 0x00981f0005007f89 */ /* 0x000e6800000e0000 */
[----:B------:R-:W-:Y:S04]  /*b160*/  LDGSTS.E.BYPASS.LTC128B.128 [R4+0x19400], desc[UR38][R12.64], !P4 ;  /* 0x194000000c047fae */ /* 0x000fe8000e101d66 */
[----:B------:R0:W-:Y:S04]  /*b170*/  LDGSTS.E.BYPASS.LTC128B.128 [R4+0x1d400], desc[UR38][R12.64+0x80], !P3 ;  /* 0x1d4000800c047fae */ /* 0x0001e8000d901d66 */
[----:B------:R-:W-:Y:S04]  /*b180*/  LDGSTS.E.BYPASS.LTC128B.128 [R4+0x19c00], desc[UR38][R14.64], !P4 ;  /* 0x19c000000e047fae */ /* 0x000fe8000e101d66 */
[----:B------:R2:W-:Y:S01]  /*b190*/  LDGSTS.E.BYPASS.LTC128B.128 [R4+0x1dc00], desc[UR38][R14.64+0x80], !P3 ;  /* 0x1dc000800e047fae */ /* 0x0005e2000d901d66 */
[----:B0-----:R-:W-:-:S03]  /*b1a0*/  IADD3 R12, P0, R37, R3, RZ ;  /* 0x00000003250c7210 */ /* 0x001fc60007f1e0ff */
[----:B------:R-:W-:Y:S02]  /*b1b0*/  SHFL.IDX PT, R37, R6, 0x6, 0x181f ;  /* 0x00d81f0006257f89 */ /* 0x000fe400000e0000 */
[----:B-1----:R-:W-:Y:S02]  /*b1c0*/  IMAD.X R13, RZ, RZ, R0, P0 ;  /* 0x000000ffff0d7224 */ /* 0x002fe400000e0600 */
[----:B------:R-:W-:Y:S04]  /*b1d0*/  SHFL.IDX PT, R0, R5, 0x6, 0x181f ;  /* 0x00d81f0005007f89 */ /* 0x000fe800000e0000 */
[----:B--2---:R-:W0:Y:S04]  /*b1e0*/  SHFL.IDX PT, R14, R6, 0x5, 0x181f ;  /* 0x00b81f00060e7f89 */ /* 0x004e2800000e0000 */
[----:B------:R-:W-:Y:S04]  /*b1f0*/  LDGSTS.E.BYPASS.LTC128B.128 [R4+0x1a400], desc[UR38][R12.64], !P4 ;  /* 0x1a4000000c047fae */ /* 0x000fe8000e101d66 */
[----:B------:R1:W-:Y:S04]  /*b200*/  LDGSTS.E.BYPASS.LTC128B.128 [R4+0x1e400], desc[UR38][R12.64+0x80], !P3 ;  /* 0x1e4000800c047fae */ /* 0x0003e8000d901d66 */
[----:B------:R-:W2:Y:S04]  /*b210*/  SHFL.IDX PT, R6, R6, 0x7, 0x181f ;  /* 0x00f81f0006067f89 */ /* 0x000ea800000e0000 */
[----:B------:R-:W3:Y:S01]  /*b220*/  SHFL.IDX PT, R5, R5, 0x7, 0x181f ;  /* 0x00f81f0005057f89 */ /* 0x000ee200000e0000 */
[----:B0-----:R-:W-:-:S05]  /*b230*/  IADD3 R14, P0, R14, R3, RZ ;  /* 0x000000030e0e7210 */ /* 0x001fca0007f1e0ff */
[----:B------:R-:W-:Y:S01]  /*b240*/  IMAD.X R15, RZ, RZ, R7, P0 ;  /* 0x000000ffff0f7224 */ /* 0x000fe200000e0607 */
[----:B-1----:R-:W-:-:S04]  /*b250*/  IADD3 R12, P0, R37, R3, RZ ;  /* 0x00000003250c7210 */ /* 0x002fc80007f1e0ff */
[----:B------:R-:W-:Y:S01]  /*b260*/  IADD3.X R13, RZ, R0, RZ, P0, !PT ;  /* 0x00000000ff0d7210 */ /* 0x000fe200007fe4ff */
[----:B------:R0:W-:Y:S04]  /*b270*/  LDGSTS.E.BYPASS.LTC128B.128 [R4+0x1ac00], desc[UR38][R14.64], !P4 ;  /* 0x1ac000000e047fae */ /* 0x0001e8000e101d66 */
[----:B------:R0:W-:Y:S04]  /*b280*/  LDGSTS.E.BYPASS.LTC128B.128 [R4+0x1ec00], desc[UR38][R14.64+0x80], !P3 ;  /* 0x1ec000800e047fae */ /* 0x0001e8000d901d66 */
[----:B------:R0:W-:Y:S04]  /*b290*/  LDGSTS.E.BYPASS.LTC128B.128 [R4+0x1b400], desc[UR38][R12.64], !P4 ;  /* 0x1b4000000c047fae */ /* 0x0001e8000e101d66 */
[----:B--23--:R0:W-:Y:S02]  /*b2a0*/  LDGSTS.E.BYPASS.LTC128B.128 [R4+0x1f400], desc[UR38][R12.64+0x80], !P3 ;  /* 0x1f4000800c047fae */ /* 0x00c1e4000d901d66 */
.L_x_6610:
[----:B------:R-:W-:-:S05]  /*b2b0*/  IADD3 R6, P0, R6, R3, RZ ;  /* 0x0000000306067210 */ /* 0x000fca0007f1e0ff */
[----:B------:R-:W-:Y:S01]  /*b2c0*/  IMAD.X R7, RZ, RZ, R5, P0 ;  /* 0x000000ffff077224 */ /* 0x000fe200000e0605 */
[----:B------:R-:W-:-:S04]  /*b2d0*/  PLOP3.LUT P0, PT, PT, PT, PT, 0x80, 0x0 ;  /* 0x000000000000781c */ /* 0x000fc80003f0f070 */
[----:B------:R-:W-:Y:S01]  /*b2e0*/  @!PT LDS RZ, [RZ] ;  /* 0x00000000fffff984 */ /* 0x000fe20000000800 */
[----:B------:R-:W-:Y:S01]  /*b2f0*/  @!PT LDS RZ, [RZ] ;  /* 0x00000000fffff984 */ /* 0x000fe20000000800 */
[----:B------:R-:W-:Y:S01]  /*b300*/  @!PT LDS RZ, [RZ] ;  /* 0x00000000fffff984 */ /* 0x000fe20000000800 */
[----:B------:R1:W-:Y:S04]  /*b310*/  LDGSTS.E.BYPASS.LTC128B.128 [R4+0x1bc00], desc[UR38][R6.64], !P4 ;  /* 0x1bc0000006047fae */ /* 0x0003e8000e101d66 */
[----:B------:R1:W-:Y:S01]  /*b320*/  LDGSTS.E.BYPASS.LTC128B.128 [R4+0x1fc00], desc[UR38][R6.64+0x80], !P3 ;  /* 0x1fc0008006047fae */ /* 0x0003e2000d901d66 */
[----:B------:R-:W-:-:S04]  /*b330*/  NOP ;  /* 0x0000000000007918 */ /* 0x000fc80000000000 */
.L_x_6527:
[----:B------:R-:W-:Y:S02]  /*b340*/  PLOP3.LUT P3, PT, P3, P0, PT, 0xa2, 0x0 ;  /* 0x000000000000781c */ /* 0x000fe40001f61472 */
[----:B------:R-:W-:-:S08]  /*b350*/  @P0 R2UR P3, UR4, R33 ;  /* 0x00000000210402ca */ /* 0x000fd00000060000 */
[----:B------:R-:W-:-:S05]  /*b360*/  @P0 PLOP3.LUT P0, PT, P3, PT, PT, 0x80, 0x0 ;  /* 0x000000000000081c */ /* 0x000fca0001f0f070 */
[----:B------:R-:W-:Y:S01]  /*b370*/  @!P3 SYNCS.ARRIVE.TRANS64.RED.A0T1 RZ, [UR4+0x28830], RZ ;  /* 0x028830ffffffb9a7 */ /* 0x000fe20008200404 */
[----:B------:R-:W-:Y:S07]  /*b380*/  @!P3 ARRIVES.LDGSTSBAR.64.TRANSCNT [UR4+0x28830] ;  /* 0x02883000ff00b9b0 */ /* 0x000fee0008000a84 */
[----:B------:R-:W-:Y:S05]  /*b390*/  @P0 BRA.U.ANY `(.L_x_6527) ;  /* 0xfffffffd00e80947 */ /* 0x000fea000393ffff */
[----:B------:R-:W-:Y:S01]  /*b3a0*/  NOP ;  /* 0x0000000000007918 */ /* 0x000fe20000000000 */
[----:B------:R-:W-:-:S13]  /*b3b0*/  ISETP.NE.AND P4, PT, R19, 0x3, PT ;  /* 0x000000031300780c */ /* 0x000fda0003f85270 */
[----:B------:R-:W-:Y:S05]  /*b3c0*/  @!P4 BRA `(.L_x_6528) ;  /* 0x000000000004c947 */ /* 0x000fea0003800000 */
[----:B------:R-:W-:Y:S01]  /*b3d0*/  BPT.TRAP 0x1 ;  /* 0x000000040000795c */ /* 0x000fe20000300000 */
.L_x_6528:
[----:B------:R2:W-:Y:S01]  /*b3e0*/  SYNCS.ARRIVE.TRANS64.A1T0 RZ, [R33+URZ+0x28830], RZ ;  /* 0x028830ff21ff79a7 */ /* 0x0005e2000810003f */
[----:B------:R-:W-:Y:S05]  /*b3f0*/  @!P4 BRA `(.L_x_6529) ;  /* 0x000000000004c947 */ /* 0x000fea0003800000 */
[----:B------:R-:W-:Y:S01]  /*b400*/  BPT.TRAP 0x1 ;  /* 0x000000040000795c */ /* 0x000fe20000300000 */
.L_x_6529:
[----:B------:R-:W-:Y:S01]  /*b410*/  SHF.L.U32 R5, R10, 0x1f, RZ ;  /* 0x0000001f0a057819 */ /* 0x000fe200000006ff */
[----:B------:R-:W-:Y:S01]  /*b420*/  BSSY B1, `(.L_x_6530) ;  /* 0x0000004000017945 */ /* 0x000fe20003800000 */
[----:B------:R-:W-:-:S04]  /*b430*/  LEA R0, R21, UR45, 0x3 ;  /* 0x0000002d15007c11 */ /* 0x000fc8000f8e18ff */
[----:B------:R-:W3:Y:S02]  /*b440*/  SYNCS.PHASECHK.TRANS64.TRYWAIT P0, [R0+URZ+0x28860], R5 ;  /* 0x02886005000075a7 */ /* 0x000ee4000800017f */
[----:B---3--:R-:W-:Y:S05]  /*b450*/  @!P0 BRA `(.L_x_6531) ;  /* 0x0000003000748947 */ /* 0x008fea0003800000 */
.L_x_6611:
[----:B------:R-:W-:Y:S05]  /*b460*/  BSYNC B1 ;  /* 0x0000000000017941 */ /* 0x000fea0003800000 */
.L_x_6530:
[----:B------:R-:W-:Y:S01]  /*b470*/  UMOV UR4, 0xffffffff ;  /* 0xffffffff00047882 */ /* 0x000fe20000000000 */
[----:B-1----:R-:W-:Y:S02]  /*b480*/  IMAD R7, R21, 0x4000, R36 ;  /* 0x0000400015077824 */ /* 0x002fe400078e0224 */
[----:B------:R-:W-:Y:S05]  /*b490*/  BRA.DIV UR4, `(.L_x_6532) ;  /* 0x0000003204787947 */ /* 0x000fea000b800000 */
[----:B0-----:R-:W0:Y:S01]  /*b4a0*/  SHFL.IDX PT, R14, R16, RZ, 0x181f ;  /* 0x00181fff100e7589 */ /* 0x001e2200000e0000 */
[----:B------:R-:W-:-:S03]  /*b4b0*/  LEA R7, R7, UR45, 0x1 ;  /* 0x0000002d07077c11 */ /* 0x000fc6000f8e08ff */
[----:B---3--:R-:W1:Y:S04]  /*b4c0*/  SHFL.IDX PT, R5, R2, RZ, 0x181f ;  /* 0x00181fff02057589 */ /* 0x008e6800000e0000 */
[----:B------:R-:W-:Y:S01]  /*b4d0*/  SHFL.IDX PT, R6, R2, 0x1, 0x181f ;  /* 0x00381f0002067f89 */ /* 0x000fe200000e0000 */
[----:B0-----:R-:W-:-:S03]  /*b4e0*/  IADD3 R4, P0, R14, R3, RZ ;  /* 0x000000030e047210 */ /* 0x001fc60007f1e0ff */
[----:B------:R-:W0:Y:S01]  /*b4f0*/  SHFL.IDX PT, R14, R16, 0x1, 0x181f ;  /* 0x00381f00100e7f89 */ /* 0x000e2200000e0000 */
[----:B-1----:R-:W-:Y:S02]  /*b500*/  IADD3.X R5, RZ, R5, RZ, P0, !PT ;  /* 0x00000005ff057210 */ /* 0x002fe400007fe4ff */
[----:B------:R-:W-:-:S13]  /*b510*/  ISETP.LT.OR P0, PT, R20, 0x1, P2 ;  /* 0x000000011400780c */ /* 0x000fda0001701670 */
[----:B------:R-:W-:Y:S01]  /*b520*/  LDGSTS.E.BYPASS.LTC128B.128 [R7+0x400], desc[UR38][R4.64], !P0 ;  /* 0x0040000004077fae */ /* 0x000fe2000c101d66 */
[----:B------:R-:W-:-:S13]  /*b530*/  ISETP.LT.OR P0, PT, R20, 0x1, P1 ;  /* 0x000000011400780c */ /* 0x000fda0000f01670 */
[----:B------:R1:W-:Y:S01]  /*b540*/  LDGSTS.E.BYPASS.LTC128B.128 [R7+0x4400], desc[UR38][R4.64+0x80], !P0 ;  /* 0x0440008004077fae */ /* 0x0003e2000c101d66 */
[----:B0-----:R-:W-:-:S03]  /*b550*/  IADD3 R12, P0, R14, R3, RZ ;  /* 0x000000030e0c7210 */ /* 0x001fc60007f1e0ff */
[----:B------:R-:W0:Y:S02]  /*b560*/  SHFL.IDX PT, R14, R16, 0x2, 0x181f ;  /* 0x00581f00100e7f89 */ /* 0x000e2400000e0000 */
[----:B------:R-:W-:Y:S01]  /*b570*/  IMAD.X R13, RZ, RZ, R6, P0 ;  /* 0x000000ffff0d7224 */ /* 0x000fe200000e0606 */
[----:B------:R-:W-:Y:S01]  /*b580*/  ISETP.LT.OR P0, PT, R20, 0x11, P2 ;  /* 0x000000111400780c */ /* 0x000fe20001701670 */
[----:B------:R-:W3:-:S12]  /*b590*/  SHFL.IDX PT, R6, R2, 0x2, 0x181f ;  /* 0x00581f0002067f89 */ /* 0x000ed800000e0000 */
[----:B------:R-:W-:Y:S01]  /*b5a0*/  LDGSTS.E.BYPASS.LTC128B.128 [R7+0xc00], desc[UR38][R12.64], !P0 ;  /* 0x00c000000c077fae */ /* 0x000fe2000c101d66 */
[----:B------:R-:W-:-:S13]  /*b5b0*/  ISETP.LT.OR P0, PT, R20, 0x11, P1 ;  /* 0x000000111400780c */ /* 0x000fda0000f01670 */
[----:B------:R4:W-:Y:S01]  /*b5c0*/  LDGSTS.E.BYPASS.LTC128B.128 [R7+0x4c00], desc[UR38][R12.64+0x80], !P0 ;  /* 0x04c000800c077fae */ /* 0x0009e2000c101d66 */
[----:B0-----:R-:W-:-:S03]  /*b5d0*/  IADD3 R10, P0, R14, R3, RZ ;  /* 0x000000030e0a7210 */ /* 0x001fc60007f1e0ff */
[----:B------:R-:W1:Y:S02]  /*b5e0*/  SHFL.IDX PT, R14, R16, 0x3, 0x181f ;  /* 0x00781f00100e7f89 */ /* 0x000e6400000e0000 */
[----:B---3--:R-:W-:Y:S01]  /*b5f0*/  IMAD.X R11, RZ, RZ, R6, P0 ;  /* 0x000000ffff0b7224 */ /* 0x008fe200000e0606 */
[----:B------:R-:W-:Y:S01]  /*b600*/  ISETP.LT.OR P0, PT, R20, 0x21, P2 ;  /* 0x000000211400780c */ /* 0x000fe20001701670 */
[----:B------:R-:W0:-:S12]  /*b610*/  SHFL.IDX PT, R6, R2, 0x3, 0x181f ;  /* 0x00781f0002067f89 */ /* 0x000e1800000e0000 */
[----:B------:R-:W-:Y:S01]  /*b620*/  LDGSTS.E.BYPASS.LTC128B.128 [R7+0x1400], desc[UR38][R10.64], !P0 ;  /* 0x014000000a077fae */ /* 0x000fe2000c101d66 */
[----:B------:R-:W-:-:S13]  /*b630*/  ISETP.LT.OR P0, PT, R20, 0x21, P1 ;  /* 0x000000211400780c */ /* 0x000fda0000f01670 */
[----:B------:R3:W-:Y:S01]  /*b640*/  LDGSTS.E.BYPASS.LTC128B.128 [R7+0x5400], desc[UR38][R10.64+0x80], !P0 ;  /* 0x054000800a077fae */ /* 0x0007e2000c101d66 */
[----:B-1----:R-:W-:-:S03]  /*b650*/  IADD3 R4, P0, R14, R3, RZ ;  /* 0x000000030e047210 */ /* 0x002fc60007f1e0ff */
[----:B------:R-:W4:Y:S01]  /*b660*/  SHFL.IDX PT, R14, R16, 0x4, 0x181f ;  /* 0x00981f00100e7f89 */ /* 0x000f2200000e0000 */
[----:B0-----:R-:W-:Y:S02]  /*b670*/  IADD3.X R5, RZ, R6, RZ, P0, !PT ;  /* 0x00000006ff057210 */ /* 0x001fe400007fe4ff */
[----:B------:R-:W-:Y:S01]  /*b680*/  ISETP.LT.OR P0, PT, R20, 0x31, P2 ;  /* 0x000000311400780c */ /* 0x000fe20001701670 */
[----:B------:R-:W0:-:S12]  /*b690*/  SHFL.IDX PT, R6, R2, 0x4, 0x181f ;  /* 0x00981f0002067f89 */ /* 0x000e1800000e0000 */
[----:B------:R-:W-:Y:S01]  /*b6a0*/  LDGSTS.E.BYPASS.LTC128B.128 [R7+0x1c00], desc[UR38][R4.64], !P0 ;  /* 0x01c0000004077fae */ /* 0x000fe2000c101d66 */
[----:B------:R-:W-:-:S13]  /*b6b0*/  ISETP.LT.OR P0, PT, R20, 0x31, P1 ;  /* 0x000000311400780c */ /* 0x000fda0000f01670 */
[----:B------:R1:W-:Y:S01]  /*b6c0*/  LDGSTS.E.BYPASS.LTC128B.128 [R7+0x5c00], desc[UR38][R4.64+0x80], !P0 ;  /* 0x05c0008004077fae */ /* 0x0003e2000c101d66 */
[----:B----4-:R-:W-:-:S03]  /*b6d0*/  IADD3 R12, P0, R14, R3, RZ ;  /* 0x000000030e0c7210 */ /* 0x010fc60007f1e0ff */
[----:B------:R-:W3:Y:S02]  /*b6e0*/  SHFL.IDX PT, R14, R16, 0x5, 0x181f ;  /* 0x00b81f00100e7f89 */ /* 0x000ee400000e0000 */
[----:B0-----:R-:W-:Y:S01]  /*b6f0*/  IMAD.X R13, RZ, RZ, R6, P0 ;  /* 0x000000ffff0d7224 */ /* 0x001fe200000e0606 */
[----:B------:R-:W-:Y:S01]  /*b700*/  ISETP.LT.OR P0, PT, R20, 0x41, P2 ;  /* 0x000000411400780c */ /* 0x000fe20001701670 */
[----:B------:R-:W0:-:S12]  /*b710*/  SHFL.IDX PT, R6, R2, 0x5, 0x181f ;  /* 0x00b81f0002067f89 */ /* 0x000e1800000e0000 */
[----:B------:R4:W-:Y:S01]  /*b720*/  LDGSTS.E.BYPASS.LTC128B.128 [R7+0x2400], desc[UR38][R12.64], !P0 ;  /* 0x024000000c077fae */ /* 0x0009e2000c101d66 */
[----:B------:R-:W-:-:S13]  /*b730*/  ISETP.LT.OR P0, PT, R20, 0x41, P1 ;  /* 0x000000411400780c */ /* 0x000fda0000f01670 */
[----:B------:R4:W-:Y:S01]  /*b740*/  LDGSTS.E.BYPASS.LTC128B.128 [R7+0x6400], desc[UR38][R12.64+0x80], !P0 ;  /* 0x064000800c077fae */ /* 0x0009e2000c101d66 */
[----:B---3--:R-:W-:-:S03]  /*b750*/  IADD3 R10, P0, R14, R3, RZ ;  /* 0x000000030e0a7210 */ /* 0x008fc60007f1e0ff */
[----:B------:R-:W1:Y:S02]  /*b760*/  SHFL.IDX PT, R14, R16, 0x6, 0x181f ;  /* 0x00d81f00100e7f89 */ /* 0x000e6400000e0000 */
[----:B0-----:R-:W-:Y:S01]  /*b770*/  IMAD.X R11, RZ, RZ, R6, P0 ;  /* 0x000000ffff0b7224 */ /* 0x001fe200000e0606 */
[----:B------:R-:W-:Y:S01]  /*b780*/  ISETP.LT.OR P0, PT, R20, 0x51, P2 ;  /* 0x000000511400780c */ /* 0x000fe20001701670 */
[----:B------:R-:W0:-:S12]  /*b790*/  SHFL.IDX PT, R6, R2, 0x6, 0x181f ;  /* 0x00d81f0002067f89 */ /* 0x000e1800000e0000 */
[----:B------:R4:W-:Y:S01]  /*b7a0*/  LDGSTS.E.BYPASS.LTC128B.128 [R7+0x2c00], desc[UR38][R10.64], !P0 ;  /* 0x02c000000a077fae */ /* 0x0009e2000c101d66 */
[----:B------:R-:W-:-:S13]  /*b7b0*/  ISETP.LT.OR P0, PT, R20, 0x51, P1 ;  /* 0x000000511400780c */ /* 0x000fda0000f01670 */
[----:B------:R4:W-:Y:S01]  /*b7c0*/  LDGSTS.E.BYPASS.LTC128B.128 [R7+0x6c00], desc[UR38][R10.64+0x80], !P0 ;  /* 0x06c000800a077fae */ /* 0x0009e2000c101d66 */
[----:B-1----:R-:W-:-:S03]  /*b7d0*/  IADD3 R4, P0, R14, R3, RZ ;  /* 0x000000030e047210 */ /* 0x002fc60007f1e0ff */
[----:B------:R4:W1:Y:S01]  /*b7e0*/  SHFL.IDX PT, R14, R16, 0x7, 0x181f ;  /* 0x00f81f00100e7f89 */ /* 0x00086200000e0000 */
[----:B0-----:R-:W-:Y:S02]  /*b7f0*/  IADD3.X R5, RZ, R6, RZ, P0, !PT ;  /* 0x00000006ff057210 */ /* 0x001fe400007fe4ff */
[----:B------:R-:W-:Y:S01]  /*b800*/  ISETP.LT.OR P0, PT, R20, 0x61, P2 ;  /* 0x000000611400780c */ /* 0x000fe20001701670 */
[----:B------:R4:W3:-:S12]  /*b810*/  SHFL.IDX PT, R6, R2, 0x7, 0x181f ;  /* 0x00f81f0002067f89 */ /* 0x0008d800000e0000 */
[----:B------:R4:W-:Y:S01]  /*b820*/  LDGSTS.E.BYPASS.LTC128B.128 [R7+0x3400], desc[UR38][R4.64], !P0 ;  /* 0x0340000004077fae */ /* 0x0009e2000c101d66 */
[----:B------:R-:W-:-:S13]  /*b830*/  ISETP.LT.OR P0, PT, R20, 0x61, P1 ;  /* 0x000000611400780c */ /* 0x000fda0000f01670 */
[----:B-1-3--:R4:W-:Y:S02]  /*b840*/  LDGSTS.E.BYPASS.LTC128B.128 [R7+0x7400], desc[UR38][R4.64+0x80], !P0 ;  /* 0x0740008004077fae */ /* 0x00a9e4000c101d66 */
.L_x_6629:
[----:B----4-:R-:W-:Y:S01]  /*b850*/  IADD3 R2, P0, R14, R3, RZ ;  /* 0x000000030e027210 */ /* 0x010fe20007f1e0ff */
[----:B------:R-:W-:Y:S02]  /*b860*/  ULDC.64 UR4, c[0x0][0x328] ;  /* 0x0000ca0000047ab9 */ /* 0x000fe40000000a00 */
[----:B------:R-:W-:Y:S02]  /*b870*/  IMAD R35, R35, UR4, RZ ;  /* 0x0000000423237c24 */ /* 0x000fe4000f8e02ff */
[----:B------:R-:W-:Y:S01]  /*b880*/  IMAD.X R3, RZ, RZ, R6, P0 ;  /* 0x000000ffff037224 */ /* 0x000fe200000e0606 */
[----:B------:R-:W-:Y:S01]  /*b890*/  ISETP.LT.OR P0, PT, R20, 0x71, P2 ;  /* 0x000000711400780c */ /* 0x000fe20001701670 */
[C---:B------:R-:W-:Y:S02]  /*b8a0*/  IMAD R35, R34.reuse, UR5, R35 ;  /* 0x0000000522237c24 */ /* 0x040fe4000f8e0223 */
[----:B0-----:R-:W-:Y:S01]  /*b8b0*/  IMAD.WIDE.U32 R4, R34, UR4, RZ ;  /* 0x0000000422047c25 */ /* 0x001fe2000f8e00ff */
[----:B------:R-:W-:-:S03]  /*b8c0*/  ULDC.64 UR4, c[0x0][0x338] ;  /* 0x0000ce0000047ab9 */ /* 0x000fc60000000a00 */
[----:B------:R-:W-:Y:S02]  /*b8d0*/  IMAD.IADD R5, R5, 0x1, R35 ;  /* 0x0000000105057824 */ /* 0x000fe400078e0223 */
[----:B------:R-:W-:Y:S02]  /*b8e0*/  IMAD R11, R32, UR4, RZ ;  /* 0x00000004200b7c24 */ /* 0x000fe4000f8e02ff */
[----:B------:R-:W-:Y:S02]  /*b8f0*/  IMAD.WIDE.U32 R4, R28, UR4, R4 ;  /* 0x000000041c047c25 */ /* 0x000fe4000f8e0004 */
[----:B------:R-:W-:Y:S01]  /*b900*/  @!PT LDS RZ, [RZ] ;  /* 0x00000000fffff984 */ /* 0x000fe20000000800 */
[----:B------:R-:W-:Y:S01]  /*b910*/  @!PT LDS RZ, [RZ] ;  /* 0x00000000fffff984 */ /* 0x000fe20000000800 */
[----:B------:R-:W-:Y:S01]  /*b920*/  @!PT LDS RZ, [RZ] ;  /* 0x00000000fffff984 */ /* 0x000fe20000000800 */
[----:B------:R0:W-:Y:S01]  /*b930*/  LDGSTS.E.BYPASS.LTC128B.128 [R7+0x3c00], desc[UR38][R2.64], !P0 ;  /* 0x03c0000002077fae */ /* 0x0001e2000c101d66 */
[----:B------:R-:W-:Y:S01]  /*b940*/  ISETP.LT.OR P0, PT, R20, 0x71, P1 ;  /* 0x000000711400780c */ /* 0x000fe20000f01670 */
[----:B------:R-:W-:-:S05]  /*b950*/  IMAD R11, R28, UR5, R11 ;  /* 0x000000051c0b7c24 */ /* 0x000fca000f8e020b */
[----:B------:R-:W-:-:S07]  /*b960*/  IADD3 R11, R5, R11, RZ ;  /* 0x0000000b050b7210 */ /* 0x000fce0007ffe0ff */
[----:B------:R0:W-:Y:S01]  /*b970*/  LDGSTS.E.BYPASS.LTC128B.128 [R7+0x7c00], desc[UR38][R2.64+0x80], !P0 ;  /* 0x07c0008002077fae */ /* 0x0001e2000c101d66 */
[----:B------:R-:W-:Y:S01]  /*b980*/  PLOP3.LUT P0, PT, PT, PT, PT, 0x80, 0x0 ;  /* 0x000000000000781c */ /* 0x000fe20003f0f070 */
[----:B------:R-:W-:-:S12]  /*b990*/  NOP ;  /* 0x0000000000007918 */ /* 0x000fd80000000000 */
.L_x_6533:
        /* <DEDUP_REMOVED lines=10> */
.L_x_6534:
[----:B------:R-:W-:Y:S01]  /*ba40*/  R2UR UR4, R24 ;  /* 0x00000000180472ca */ /* 0x000fe200000e0000 */
[----:B------:R-:W-:Y:S01]  /*ba50*/  ULDC.64 UR6, c[0x0][0x330] ;  /* 0x0000cc0000067ab9 */ /* 0x000fe20000000a00 */
[----:B------:R-:W-:Y:S01]  /*ba60*/  IMAD.MOV.U32 R5, RZ, RZ, R11 ;  /* 0x000000ffff057224 */ /* 0x000fe200078e000b */
[----:B------:R1:W-:Y:S01]  /*ba70*/  SYNCS.ARRIVE.TRANS64.A1T0 RZ, [R0+URZ+0x28850], RZ ;  /* 0x028850ff00ff79a7 */ /* 0x0003e2000810003f */
[----:B0-----:R-:W-:Y:S01]  /*ba80*/  IMAD.U32 R3, RZ, RZ, UR6 ;  /* 0x00000006ff037e24 */ /* 0x001fe2000f8e00ff */
[----:B------:R-:W-:Y:S01]  /*ba90*/  IADD3 R18, R18, -0x80, RZ ;  /* 0xffffff8012127810 */ /* 0x000fe20007ffe0ff */
        /* <DEDUP_REMOVED lines=8> */
[----:B------:R-:W-:Y:S02]  /*bb20*/  LEA R16, P0, R4, UR6, 0x1 ;  /* 0x0000000604107c11 */ /* 0x000fe4000f8008ff */
[----:B------:R-:W-:-:S04]  /*bb30*/  IADD3 R3, R5, UR4, RZ ;  /* 0x0000000405037c10 */ /* 0x000fc8000fffe0ff */
[----:B------:R-:W-:Y:S02]  /*bb40*/  LEA.HI.X R2, R4, UR7, R3, 0x1, P0 ;  /* 0x0000000704027c11 */ /* 0x000fe400080f0c03 */
[----:B------:R-:W-:-:S13]  /*bb50*/  ISETP.GT.AND P0, PT, R22, UR48, PT ;  /* 0x0000003016007c0c */ /* 0x000fda000bf04270 */
[----:B-1----:R-:W-:Y:S05]  /*bb60*/  @P0 BRA `(.L_x_6535) ;  /* 0xfffffff000240947 */ /* 0x002fea000383ffff */
[----:B------:R-:W-:Y:S05]  /*bb70*/  BSYNC B0 ;  /* 0x0000000000007941 */ /* 0x000fea0003800000 */
.L_x_6522:
[----:B------:R-:W-:-:S13]  /*bb80*/  ISETP.NE.AND P0, PT, R19, 0x3, PT ;  /* 0x000000031300780c */ /* 0x000fda0003f05270 */
[----:B------:R-:W-:Y:S05]  /*bb90*/  @!P0 BRA `(.L_x_6536) ;  /* 0x0000000000048947 */ /* 0x000fea0003800000 */
[----:B------:R-:W-:Y:S01]  /*bba0*/  BPT.TRAP 0x1 ;  /* 0x000000040000795c */ /* 0x000fe20000300000 */
.L_x_6536:
[C---:B0-----:R-:W-:Y:S01]  /*bbb0*/  LEA R0, R9.reuse, UR45, 0x3 ;  /* 0x0000002d09007c11 */ /* 0x041fe2000f8e18ff */
[----:B------:R-:W-:Y:S01]  /*bbc0*/  BSSY B0, `(.L_x_6537) ;  /* 0x0000008000007945 */ /* 0x000fe20003800000 */
[----:B------:R-:W-:Y:S02]  /*bbd0*/  SHF.L.U32 R5, R8, 0x1f, RZ ;  /* 0x0000001f08057819 */ /* 0x000fe400000006ff */
[----:B------:R-:W-:Y:S02]  /*bbe0*/  MOV R3, 0xffffff80 ;  /* 0xffffff8000037802 */ /* 0x000fe40000000f00 */
[----:B------:R-:W0:Y:S03]  /*bbf0*/  SYNCS.PHASECHK.TRANS64.TRYWAIT P0, [R0+URZ+0x28860], R5 ;  /* 0x02886005000075a7 */ /* 0x000e26000800017f */
[----:B------:R-:W-:Y:S02]  /*bc00*/  IMAD R22, R22, R3, UR43 ;  /* 0x0000002b16167e24 */ /* 0x000fe4000f8e0203 */
[----:B------:R-:W-:-:S02]  /*bc10*/  IMAD R3, R9, 0x4000, R36 ;  /* 0x0000400009037824 */ /* 0x000fc400078e0224 */
[----:B------:R-:W-:Y:S01]  /*bc20*/  IMAD.IADD R29, R22, 0x1, -R29 ;  /* 0x00000001161d7824 */ /* 0x000fe200078e0a1d */
[----:B0-----:R-:W-:Y:S06]  /*bc30*/  @!P0 BRA `(.L_x_6538) ;  /* 0x0000003400448947 */ /* 0x001fec0003800000 */
.L_x_6630:
[----:B------:R-:W-:Y:S05]  /*bc40*/  BSYNC B0 ;  /* 0x0000000000007941 */ /* 0x000fea0003800000 */
.L_x_6537:
[----:B------:R-:W-:-:S03]  /*bc50*/  UMOV UR4, 0xffffffff ;  /* 0xffffffff00047882 */ /* 0x000fc60000000000 */
[----:B------:R-:W-:Y:S05]  /*bc60*/  BRA.DIV UR4, `(.L_x_6539) ;  /* 0x00000036044c7947 */ /* 0x000fea000b800000 */
[----:B------:R-:W1:Y:S01]  /*bc70*/  SHFL.IDX PT, R4, R16, RZ, 0x181f ;  /* 0x00181fff10047589 */ /* 0x000e6200000e0000 */
[----:B------:R-:W-:Y:S01]  /*bc80*/  ULDC UR4, c[0x0][0x2f4] ;  /* 0x0000bd0000047ab9 */ /* 0x000fe20000000800 */
[----:B------:R-:W-:Y:S02]  /*bc90*/  LEA R3, R3, UR45, 0x1 ;  /* 0x0000002d03037c11 */ /* 0x000fe4000f8e08ff */
[----:B0-----:R-:W0:Y:S01]  /*bca0*/  SHFL.IDX PT, R5, R2, RZ, 0x181f ;  /* 0x00181fff02057589 */ /* 0x001e2200000e0000 */
[----:B------:R-:W-:Y:S02]  /*bcb0*/  ISETP.GE.AND P1, PT, R26, UR4, PT ;  /* 0x000000041a007c0c */ /* 0x000fe4000bf26270 */
[----:B------:R-:W-:Y:S01]  /*bcc0*/  ISETP.GE.AND P0, PT, R25, UR4, PT ;  /* 0x0000000419007c0c */ /* 0x000fe2000bf06270 */
[----:B------:R-:W3:Y:S01]  /*bcd0*/  SHFL.IDX PT, R20, R2, 0x1, 0x181f ;  /* 0x00381f0002147f89 */ /* 0x000ee200000e0000 */
[C---:B------:R-:W-:Y:S02]  /*bce0*/  ISETP.LT.OR P4, PT, R29.reuse, 0x1, P1 ;  /* 0x000000011d00780c */ /* 0x040fe40000f81670 */
[C---:B------:R-:W-:Y:S01]  /*bcf0*/  ISETP.LT.OR P5, PT, R29.reuse, 0x1, P0 ;  /* 0x000000011d00780c */ /* 0x040fe200007a1670 */
[----:B------:R-:W4:Y:S01]  /*bd00*/  SHFL.IDX PT, R14, R16, 0x1, 0x181f ;  /* 0x00381f00100e7f89 */ /* 0x000f2200000e0000 */
[----:B------:R-:W-:-:S02]  /*bd10*/  ISETP.LT.OR P2, PT, R29, 0x11, P1 ;  /* 0x000000111d00780c */ /* 0x000fc40000f41670 */
[----:B------:R-:W-:Y:S01]  /*bd20*/  ISETP.LT.OR P3, PT, R29, 0x11, P0 ;  /* 0x000000111d00780c */ /* 0x000fe20000761670 */
[----:B------:R-:W5:Y:S04]  /*bd30*/  SHFL.IDX PT, R22, R16, 0x2, 0x181f ;  /* 0x00581f0010167f89 */ /* 0x000f6800000e0000 */
[----:B------:R-:W2:Y:S01]  /*bd40*/  SHFL.IDX PT, R21, R2, 0x2, 0x181f ;  /* 0x00581f0002157f89 */ /* 0x000ea200000e0000 */
[----:B-1----:R-:W-:-:S03]  /*bd50*/  MOV R6, R4 ;  /* 0x0000000400067202 */ /* 0x002fc60000000f00 */
[----:B------:R-:W1:Y:S01]  /*bd60*/  SHFL.IDX PT, R10, R2, 0x3, 0x181f ;  /* 0x00781f00020a7f89 */ /* 0x000e6200000e0000 */
[----:B0-----:R-:W-:-:S03]  /*bd70*/  IMAD.MOV.U32 R7, RZ, RZ, R5 ;  /* 0x000000ffff077224 */ /* 0x001fc600078e0005 */
[----:B------:R-:W0:Y:S01]  /*bd80*/  SHFL.IDX PT, R23, R16, 0x3, 0x181f ;  /* 0x00781f0010177f89 */ /* 0x000e2200000e0000 */
[----:B------:R-:W-:-:S03]  /*bd90*/  IMAD.WIDE.U32 R6, R26, 0x2, R6 ;  /* 0x000000021a067825 */ /* 0x000fc600078e0006 */
[----:B------:R-:W0:Y:S01]  /*bda0*/  SHFL.IDX PT, R18, R2, 0x4, 0x181f ;  /* 0x00981f0002127f89 */ /* 0x000e2200000e0000 */
[----:B---3--:R-:W-:Y:S01]  /*bdb0*/  MOV R5, R20 ;  /* 0x0000001400057202 */ /* 0x008fe20000000f00 */
[----:B----4-:R-:W-:Y:S02]  /*bdc0*/  IMAD.MOV.U32 R4, RZ, RZ, R14 ;  /* 0x000000ffff047224 */ /* 0x010fe400078e000e */
[----:B------:R-:W3:Y:S01]  /*bdd0*/  SHFL.IDX PT, R25, R16, 0x4, 0x181f ;  /* 0x00981f0010197f89 */ /* 0x000ee200000e0000 */
[----:B-----5:R-:W-:-:S03]  /*bde0*/  IMAD.MOV.U32 R20, RZ, RZ, R22 ;  /* 0x000000ffff147224 */ /* 0x020fc600078e0016 */
[----:B------:R-:W-:Y:S01]  /*bdf0*/  LDGSTS.E.BYPASS.LTC128B.128 [R3+0x400], desc[UR38][R6.64], !P4 ;  /* 0x0040000006037fae */ /* 0x000fe2000e101d66 */
[C---:B------:R-:W-:Y:S01]  /*be00*/  ISETP.LT.OR P4, PT, R29.reuse, 0x21, P1 ;  /* 0x000000211d00780c */ /* 0x040fe20000f81670 */
[C---:B------:R-:W-:Y:S02]  /*be10*/  IMAD.WIDE.U32 R4, R26.reuse, 0x2, R4 ;  /* 0x000000021a047825 */ /* 0x040fe400078e0004 */
[----:B------:R4:W-:Y:S01]  /*be20*/  LDGSTS.E.BYPASS.LTC128B.128 [R3+0x4400], desc[UR38][R6.64+0x80], !P5 ;  /* 0x0440008006037fae */ /* 0x0009e2000e901d66 */
[----:B------:R-:W-:Y:S01]  /*be30*/  ISETP.LT.OR P5, PT, R29, 0x21, P0 ;  /* 0x000000211d00780c */ /* 0x000fe200007a1670 */
[----:B--2---:R-:W-:Y:S02]  /*be40*/  IMAD.WIDE.U32 R20, R26, 0x2, R20 ;  /* 0x000000021a147825 */ /* 0x004fe400078e0014 */
[----:B------:R-:W4:Y:S01]  /*be50*/  SHFL.IDX PT, R14, R16, 0x5, 0x181f ;  /* 0x00b81f00100e7f89 */ /* 0x000f2200000e0000 */
[----:B-1----:R-:W-:-:S03]  /*be60*/  MOV R13, R10 ;  /* 0x0000000a000d7202 */ /* 0x002fc60000000f00 */
[----:B------:R-:W1:Y:S01]  /*be70*/  SHFL.IDX PT, R24, R2, 0x5, 0x181f ;  /* 0x00b81f0002187f89 */ /* 0x000e6200000e0000 */
[----:B0-----:R-:W-:-:S03]  /*be80*/  IMAD.MOV.U32 R12, RZ, RZ, R23 ;  /* 0x000000ffff0c7224 */ /* 0x001fc600078e0017 */
[----:B------:R-:W0:Y:S01]  /*be90*/  SHFL.IDX PT, R22, R2, 0x6, 0x181f ;  /* 0x00d81f0002167f89 */ /* 0x000e2200000e0000 */
[----:B------:R-:W-:Y:S02]  /*bea0*/  IMAD.MOV.U32 R11, RZ, RZ, R18 ;  /* 0x000000ffff0b7224 */ /* 0x000fe400078e0012 */
[C---:B------:R-:W-:Y:S01]  /*beb0*/  IMAD.WIDE.U32 R12, R26.reuse, 0x2, R12 ;  /* 0x000000021a0c7825 */ /* 0x040fe200078e000c */
[----:B------:R-:W2:Y:S03]  /*bec0*/  SHFL.IDX PT, R27, R16, 0x6, 0x181f ;  /* 0x00d81f00101b7f89 */ /* 0x000ea600000e0000 */
[----:B---3--:R-:W-:Y:S01]  /*bed0*/  IMAD.MOV.U32 R10, RZ, RZ, R25 ;  /* 0x000000ffff0a7224 */ /* 0x008fe200078e0019 */
[----:B------:R-:W-:Y:S01]  /*bee0*/  LDGSTS.E.BYPASS.LTC128B.128 [R3+0xc00], desc[UR38][R4.64], !P2 ;  /* 0x00c0000004037fae */ /* 0x000fe2000d101d66 */
[C---:B------:R-:W-:Y:S02]  /*bef0*/  ISETP.LT.OR P2, PT, R29.reuse, 0x31, P1 ;  /* 0x000000311d00780c */ /* 0x040fe40000f41670 */
[----:B------:R-:W-:Y:S01]  /*bf00*/  IMAD.WIDE.U32 R10, R26, 0x2, R10 ;  /* 0x000000021a0a7825 */ /* 0x000fe200078e000a */
[----:B------:R0:W-:Y:S01]  /*bf10*/  LDGSTS.E.BYPASS.LTC128B.128 [R3+0x4c00], desc[UR38][R4.64+0x80], !P3 ;  /* 0x04c0008004037fae */ /* 0x0001e2000d901d66 */
[----:B------:R-:W-:-:S03]  /*bf20*/  ISETP.LT.OR P3, PT, R29, 0x31, P0 ;  /* 0x000000311d00780c */ /* 0x000fc60000761670 */
[----:B------:R-:W-:Y:S01]  /*bf30*/  LDGSTS.E.BYPASS.LTC128B.128 [R3+0x1400], desc[UR38][R20.64], !P4 ;  /* 0x0140000014037fae */ /* 0x000fe2000e101d66 */
[C---:B------:R-:W-:Y:S02]  /*bf40*/  ISETP.LT.OR P4, PT, R29.reuse, 0x41, P1 ;  /* 0x000000411d00780c */ /* 0x040fe40000f81670 */
[----:B----4-:R-:W-:Y:S01]  /*bf50*/  MOV R6, R14 ;  /* 0x0000000e00067202 */ /* 0x010fe20000000f00 */
[----:B------:R-:W-:Y:S01]  /*bf60*/  LDGSTS.E.BYPASS.LTC128B.128 [R3+0x5400], desc[UR38][R20.64+0x80], !P5 ;  /* 0x0540008014037fae */ /* 0x000fe2000e901d66 */
[C---:B------:R-:W-:Y:S01]  /*bf70*/  ISETP.LT.OR P5, PT, R29.reuse, 0x41, P0 ;  /* 0x000000411d00780c */ /* 0x040fe200007a1670 */
[----:B-1----:R-:W-:Y:S02]  /*bf80*/  IMAD.MOV.U32 R7, RZ, RZ, R24 ;  /* 0x000000ffff077224 */ /* 0x002fe400078e0018 */
[----:B------:R-:W-:Y:S01]  /*bf90*/  LDGSTS.E.BYPASS.LTC128B.128 [R3+0x1c00], desc[UR38][R12.64], !P2 ;  /* 0x01c000000c037fae */ /* 0x000fe2000d101d66 */
[C---:B------:R-:W-:Y:S01]  /*bfa0*/  ISETP.LT.OR P2, PT, R29.reuse, 0x51, P1 ;  /* 0x000000511d00780c */ /* 0x040fe20000f41670 */
[----:B------:R-:W-:Y:S01]  /*bfb0*/  IMAD.WIDE.U32 R6, R26, 0x2, R6 ;  /* 0x000000021a067825 */ /* 0x000fe200078e0006 */
[----:B0-----:R-:W-:Y:S01]  /*bfc0*/  MOV R5, R22 ;  /* 0x0000001600057202 */ /* 0x001fe20000000f00 */
[----:B------:R-:W-:Y:S01]  /*bfd0*/  LDGSTS.E.BYPASS.LTC128B.128 [R3+0x5c00], desc[UR38][R12.64+0x80], !P3 ;  /* 0x05c000800c037fae */ /* 0x000fe2000d901d66 */
[----:B------:R-:W-:Y:S01]  /*bfe0*/  ISETP.LT.OR P3, PT, R29, 0x51, P0 ;  /* 0x000000511d00780c */ /* 0x000fe20000761670 */
[----:B--2---:R-:W-:-:S02]  /*bff0*/  IMAD.MOV.U32 R4, RZ, RZ, R27 ;  /* 0x000000ffff047224 */ /* 0x004fc400078e001b */
[----:B------:R-:W-:Y:S01]  /*c000*/  LDGSTS.E.BYPASS.LTC128B.128 [R3+0x2400], desc[UR38][R10.64], !P4 ;  /* 0x024000000a037fae */ /* 0x000fe2000e101d66 */
[C---:B------:R-:W-:Y:S01]  /*c010*/  ISETP.LT.OR P4, PT, R29.reuse, 0x61, P1 ;  /* 0x000000611d00780c */ /* 0x040fe20000f81670 */
[----:B------:R-:W-:Y:S02]  /*c020*/  IMAD.WIDE.U32 R4, R26, 0x2, R4 ;  /* 0x000000021a047825 */ /* 0x000fe400078e0004 */
[----:B------:R0:W-:Y:S01]  /*c030*/  LDGSTS.E.BYPASS.LTC128B.128 [R3+0x6400], desc[UR38][R10.64+0x80], !P5 ;  /* 0x064000800a037fae */ /* 0x0001e2000e901d66 */
[----:B------:R-:W-:-:S03]  /*c040*/  ISETP.LT.OR P5, PT, R29, 0x61, P0 ;  /* 0x000000611d00780c */ /* 0x000fc600007a1670 */
[----:B------:R1:W-:Y:S04]  /*c050*/  LDGSTS.E.BYPASS.LTC128B.128 [R3+0x2c00], desc[UR38][R6.64], !P2 ;  /* 0x02c0000006037fae */ /* 0x0003e8000d101d66 */
[----:B------:R1:W-:Y:S04]  /*c060*/  LDGSTS.E.BYPASS.LTC128B.128 [R3+0x6c00], desc[UR38][R6.64+0x80], !P3 ;  /* 0x06c0008006037fae */ /* 0x0003e8000d901d66 */
[----:B------:R1:W-:Y:S01]  /*c070*/  LDGSTS.E.BYPASS.LTC128B.128 [R3+0x3400], desc[UR38][R4.64], !P4 ;  /* 0x0340000004037fae */ /* 0x0003e2000e101d66 */
[----:B0-----:R-:W-:-:S03]  /*c080*/  IMAD.MOV.U32 R10, RZ, RZ, RZ ;  /* 0x000000ffff0a7224 */ /* 0x001fc600078e00ff */
[----:B------:R-:W0:Y:S04]  /*c090*/  SHFL.IDX PT, R2, R2, 0x7, 0x181f ;  /* 0x00f81f0002027f89 */ /* 0x000e2800000e0000 */
[----:B------:R1:W2:Y:S04]  /*c0a0*/  SHFL.IDX PT, R14, R16, 0x7, 0x181f ;  /* 0x00f81f00100e7f89 */ /* 0x0002a800000e0000 */
[----:B------:R1:W-:Y:S02]  /*c0b0*/  LDGSTS.E.BYPASS.LTC128B.128 [R3+0x7400], desc[UR38][R4.64+0x80], !P5 ;  /* 0x0740008004037fae */ /* 0x0003e4000e901d66 */
.L_x_6648:
[C---:B------:R-:W-:Y:S01]  /*c0c0*/  ISETP.LT.OR P1, PT, R29.reuse, 0x71, P1 ;  /* 0x000000711d00780c */ /* 0x040fe20000f21670 */
[----:B-12---:R-:W-:Y:S01]  /*c0d0*/  IMAD.MOV.U32 R4, RZ, RZ, R14 ;  /* 0x000000ffff047224 */ /* 0x006fe200078e000e */
[----:B------:R-:W-:Y:S02]  /*c0e0*/  ISETP.LT.OR P0, PT, R29, 0x71, P0 ;  /* 0x000000711d00780c */ /* 0x000fe40000701670 */
[----:B0-----:R-:W-:-:S03]  /*c0f0*/  MOV R5, R2 ;  /* 0x0000000200057202 */ /* 0x001fc60000000f00 */
[----:B------:R-:W-:-:S06]  /*c100*/  IMAD.WIDE.U32 R4, R26, 0x2, R4 ;  /* 0x000000021a047825 */ /* 0x000fcc00078e0004 */
[----:B------:R-:W-:Y:S01]  /*c110*/  @!PT LDS RZ, [RZ] ;  /* 0x00000000fffff984 */ /* 0x000fe20000000800 */
[----:B------:R-:W-:Y:S01]  /*c120*/  @!PT LDS RZ, [RZ] ;  /* 0x00000000fffff984 */ /* 0x000fe20000000800 */
[----:B------:R-:W-:Y:S01]  /*c130*/  @!PT LDS RZ, [RZ] ;  /* 0x00000000fffff984 */ /* 0x000fe20000000800 */
[----:B------:R0:W-:Y:S04]  /*c140*/  LDGSTS.E.BYPASS.LTC128B.128 [R3+0x3c00], desc[UR38][R4.64], !P1 ;  /* 0x03c0000004037fae */ /* 0x0001e8000c901d66 */
[----:B------:R0:W-:Y:S01]  /*c150*/  LDGSTS.E.BYPASS.LTC128B.128 [R3+0x7c00], desc[UR38][R4.64+0x80], !P0 ;  /* 0x07c0008004037fae */ /* 0x0001e2000c101d66 */
[----:B------:R-:W-:Y:S01]  /*c160*/  PLOP3.LUT P0, PT, PT, PT, PT, 0x80, 0x0 ;  /* 0x000000000000781c */ /* 0x000fe20003f0f070 */
[----:B------:R-:W-:-:S12]  /*c170*/  NOP ;  /* 0x0000000000007918 */ /* 0x000fd80000000000 */
.L_x_6540:
        /* <DEDUP_REMOVED lines=10> */
.L_x_6541:
[----:B------:R1:W-:Y:S02]  /*c220*/  SYNCS.ARRIVE.TRANS64.A1T0 RZ, [R0+URZ+0x28850], RZ ;  /* 0x028850ff00ff79a7 */ /* 0x0003e4000810003f */
[----:B-1----:R-:W-:-:S05]  /*c230*/  VIADD R0, R9, 0x1 ;  /* 0x0000000109007836 */ /* 0x002fca0000000000 */
[----:B------:R-:W-:-:S04]  /*c240*/  ISETP.NE.AND P0, PT, R0, 0x2, PT ;  /* 0x000000020000780c */ /* 0x000fc80003f05270 */
[----:B0-----:R-:W-:Y:S02]  /*c250*/  SEL R3, RZ, 0x1, P0 ;  /* 0x00000001ff037807 */ /* 0x001fe40000000000 */
[----:B------:R-:W-:Y:S02]  /*c260*/  SEL R0, R0, RZ, P0 ;  /* 0x000000ff00007207 */ /* 0x000fe40000000000 */
[----:B------:R-:W-:-:S07]  /*c270*/  LOP3.LUT R8, R8, R3, RZ, 0x3c, !PT ;  /* 0x0000000308087212 */ /* 0x000fce00078e3cff */
.L_x_6507:
[----:B------:R-:W0:Y:S01]  /*c280*/  S2R R3, SR_CgaCtaId ;  /* 0x0000000000037919 */ /* 0x000e220000008800 */
[----:B------:R-:W-:Y:S02]  /*c290*/  MOV R2, 0x400 ;  /* 0x0000040000027802 */ /* 0x000fe40000000f00 */
[----:B------:R-:W-:Y:S02]  /*c2a0*/  SHF.L.U32 R10, R10, 0x1f, RZ ;  /* 0x0000001f0a0a7819 */ /* 0x000fe400000006ff */
[----:B0-----:R-:W-:-:S04]  /*c2b0*/  LEA R7, R3, R2, 0x18 ;  /* 0x0000000203077211 */ /* 0x001fc800078ec0ff */
[----:B------:R-:W0:Y:S02]  /*c2c0*/  SYNCS.PHASECHK.TRANS64.TRYWAIT P0, [R7+URZ+0x28820], R10 ;  /* 0x0288200a070075a7 */ /* 0x000e24000800017f */
[----:B0-----:R-:W-:Y:S05]  /*c2d0*/  @!P0 BRA `(.L_x_6542) ;  /* 0x0000003800488947 */ /* 0x001fea0003800000 */
.L_x_6649:
[----:B------:R-:W-:-:S03]  /*c2e0*/  UMOV UR4, 0xffffffff ;  /* 0xffffffff00047882 */ /* 0x000fc60000000000 */
[----:B------:R-:W-:Y:S05]  /*c2f0*/  BRA.DIV UR4, `(.L_x_6543) ;  /* 0x0000003a04547947 */ /* 0x000fea000b800000 */
[----:B------:R1:W2:Y:S02]  /*c300*/  SHFL.IDX PT, R14, R17, RZ, 0x1f ;  /* 0x00001fff110e7589 */ /* 0x0002a400000e0000 */
.L_x_6652:
[----:B--2---:R-:W-:-:S13]  /*c310*/  ISETP.NE.AND P0, PT, R14, RZ, PT ;  /* 0x000000ff0e00720c */ /* 0x004fda0003f05270 */
[----:B------:R-:W-:Y:S05]  /*c320*/  @P0 BRA `(.L_x_6475) ;  /* 0x0000000000880947 */ /* 0x000fea0003800000 */
[----:B------:R-:W-:-:S03]  /*c330*/  UMOV UR4, 0xffffffff ;  /* 0xffffffff00047882 */ /* 0x000fc60000000000 */
[----:B------:R-:W-:Y:S05]  /*c340*/  BRA.DIV UR4, `(.L_x_6544) ;  /* 0x0000003a04687947 */ /* 0x000fea000b800000 */
[----:B------:R-:W-:-:S13]  /*c350*/  ELECT P6, URZ, PT ;  /* 0x00000000003f782f */ /* 0x000fda00038c0000 */
.L_x_6655:
[----:B------:R-:W-:Y:S05]  /*c360*/  @!P6 BRA `(.L_x_6475) ;  /* 0x000000000078e947 */ /* 0x000fea0003800000 */
[----:B------:R-:W-:-:S06]  /*c370*/  ULOP3.LUT UR4, UR40, 0x2, URZ, 0xfc, !UPT ;  /* 0x0000000228047892 */ /* 0x000fcc000f8efc3f */
[----:B------:R-:W-:-:S05]  /*c380*/  IMAD.U32 R2, RZ, RZ, UR4 ;  /* 0x00000004ff027e24 */ /* 0x000fca000f8e00ff */
[----:B------:R-:W-:-:S13]  /*c390*/  ISETP.NE.AND P0, PT, R2, 0x3, PT ;  /* 0x000000030200780c */ /* 0x000fda0003f05270 */
[----:B------:R-:W-:Y:S05]  /*c3a0*/  @!P0 BRA `(.L_x_6545) ;  /* 0x0000000000048947 */ /* 0x000fea0003800000 */
[----:B------:R-:W-:Y:S01]  /*c3b0*/  BPT.TRAP 0x1 ;  /* 0x000000040000795c */ /* 0x000fe20000300000 */
.L_x_6545:
[C---:B------:R-:W-:Y:S01]  /*c3c0*/  LEA R5, R0.reuse, R7, 0x3 ;  /* 0x0000000700057211 */ /* 0x040fe200078e18ff */
[----:B------:R-:W-:Y:S01]  /*c3d0*/  VIADD R0, R0, 0x1 ;  /* 0x0000000100007836 */ /* 0x000fe20000000000 */
[----:B------:R-:W-:-:S04]  /*c3e0*/  SHF.L.U32 R2, R8, 0x1f, RZ ;  /* 0x0000001f08027819 */ /* 0x000fc800000006ff */
[----:B------:R-:W2:Y:S01]  /*c3f0*/  SYNCS.PHASECHK.TRANS64.TRYWAIT P1, [R5+URZ+0x28840], R2 ;  /* 0x02884002050075a7 */ /* 0x000ea2000802017f */
[----:B------:R-:W-:-:S04]  /*c400*/  ISETP.NE.AND P2, PT, R0, 0x2, PT ;  /* 0x000000020000780c */ /* 0x000fc80003f45270 */
[----:B------:R-:W-:Y:S01]  /*c410*/  SEL R3, RZ, 0x1, P2 ;  /* 0x00000001ff037807 */ /* 0x000fe20001000000 */
[----:B--2---:R-:W-:Y:S08]  /*c420*/  @!P1 BRA `(.L_x_6546) ;  /* 0x0000003800509947 */ /* 0x004ff00003800000 */
.L_x_6656:
[----:B------:R-:W-:Y:S02]  /*c430*/  SEL R0, R0, RZ, P2 ;  /* 0x000000ff00007207 */ /* 0x000fe40001000000 */
[----:B------:R-:W-:Y:S01]  /*c440*/  LOP3.LUT R3, R8, R3, RZ, 0x3c, !PT ;  /* 0x0000000308037212 */ /* 0x000fe200078e3cff */
[----:B------:R-:W-:Y:S06]  /*c450*/  @!P0 BRA `(.L_x_6547) ;  /* 0x0000000000048947 */ /* 0x000fec0003800000 */
[----:B------:R-:W-:Y:S01]  /*c460*/  BPT.TRAP 0x1 ;  /* 0x000000040000795c */ /* 0x000fe20000300000 */
.L_x_6547:
[----:B0-----:R-:W-:Y:S01]  /*c470*/  IMAD R7, R0, 0x8, R7 ;  /* 0x0000000800077824 */ /* 0x001fe200078e0207 */
[----:B------:R-:W-:-:S04]  /*c480*/  SHF.L.U32 R0, R3, 0x1f, RZ ;  /* 0x0000001f03007819 */ /* 0x000fc800000006ff */
[----:B------:R-:W0:Y:S02]  /*c490*/  SYNCS.PHASECHK.TRANS64.TRYWAIT P1, [R7+URZ+0x28840], R0 ;  /* 0x02884000070075a7 */ /* 0x000e24000802017f */
[----:B0-----:R-:W-:Y:S05]  /*c4a0*/  @!P1 BRA `(.L_x_6548) ;  /* 0x0000003800449947 */ /* 0x001fea0003800000 */
.L_x_6657:
[----:B------:R-:W-:Y:S05]  /*c4b0*/  @!P0 BRA `(.L_x_6549) ;  /* 0x0000000000048947 */ /* 0x000fea0003800000 */
[----:B------:R-:W-:Y:S01]  /*c4c0*/  BPT.TRAP 0x1 ;  /* 0x000000040000795c */ /* 0x000fe20000300000 */
.L_x_6549:
[----:B------:R-:W3:Y:S02]  /*c4d0*/  SYNCS.PHASECHK.TRANS64.TRYWAIT P1, [R5+URZ+0x28860], R2 ;  /* 0x02886002050075a7 */ /* 0x000ee4000802017f */
[----:B---3--:R-:W-:Y:S05]  /*c4e0*/  @!P1 BRA `(.L_x_6550) ;  /* 0x0000003800489947 */ /* 0x008fea0003800000 */
.L_x_6658:
[----:B------:R-:W-:Y:S05]  /*c4f0*/  @!P0 BRA `(.L_x_6551) ;  /* 0x0000000000048947 */ /* 0x000fea0003800000 */
[----:B------:R-:W-:Y:S01]  /*c500*/  BPT.TRAP 0x1 ;  /* 0x000000040000795c */ /* 0x000fe20000300000 */
.L_x_6551:
[----:B----4-:R4:W0:Y:S02]  /*c510*/  SYNCS.PHASECHK.TRANS64.TRYWAIT P0, [R7+URZ+0x28860], R0 ;  /* 0x02886000070075a7 */ /* 0x010824000800017f */
[----:B0-----:R-:W-:Y:S05]  /*c520*/  @!P0 NANOSLEEP.SYNCS 0x989680 ;  /* 0x009896800000895d */ /* 0x001fea0003900000 */
[----:B------:R-:W0:Y:S02]  /*c530*/  @!P0 SYNCS.PHASECHK.TRANS64 P0, [R7+URZ+0x28860], R0 ;  /* 0x02886000070085a7 */ /* 0x000e24000800007f */
[----:B0-----:R-:W-:Y:S05]  /*c540*/  @!P0 BRA `(.L_x_6551) ;  /* 0xfffffffc00f08947 */ /* 0x001fea000383ffff */
.L_x_6475:
[----:B------:R-:W-:Y:S05]  /*c550*/  BSYNC B6 ;  /* 0x0000000000067941 */ /* 0x000fea0003800000 */
.L_x_6472:
[----:B------:R-:W-:Y:S05]  /*c560*/  EXIT ;  /* 0x000000000000794d */ /* 0x000fea0003800000 */
.L_x_6479:
[----:B0-----:R-:W-:-:S04]  /*c570*/  MOV R0, UR36 ;  /* 0x0000002400007c02 */ /* 0x001fc80008000f00 */
[----:B------:R0:W1:Y:S03]  /*c580*/  SYNCS.PHASECHK.TRANS64.TRYWAIT P0, [R0+URZ+0x28800], R3 ;  /* 0x02880003000075a7 */ /* 0x000066000800017f */
[----:B-1----:R-:W-:Y:S05]  /*c590*/  @!P0 NANOSLEEP.SYNCS 0x989680 ;  /* 0x009896800000895d */ /* 0x002fea0003900000 */
[----:B------:R-:W1:Y:S02]  /*c5a0*/  @!P0 SYNCS.PHASECHK.TRANS64 P0, [R0+URZ+0x28800], R3 ;  /* 0x02880003000085a7 */ /* 0x000e64000800007f */
[----:B-1----:R-:W-:Y:S05]  /*c5b0*/  @!P0 BRA `(.L_x_6479) ;  /* 0xfffffffc00ec8947 */ /* 0x002fea000383ffff */
[----:B------:R-:W-:Y:S05]  /*c5c0*/  BRA `(.L_x_6552) ;  /* 0xffffff4c00007947 */ /* 0x000fea000383ffff */
.L_x_6483:
[----:B-1----:R-:W-:-:S04]  /*c5d0*/  IMAD.U32 R4, RZ, RZ, UR36 ;  /* 0x00000024ff047e24 */ /* 0x002fc8000f8e00ff */
[----:B------:R1:W2:Y:S03]  /*c5e0*/  SYNCS.PHASECHK.TRANS64.TRYWAIT P1, [R4+URZ+0x28830], R3 ;  /* 0x02883003040075a7 */ /* 0x0002a6000802017f */
[----:B--2---:R-:W-:Y:S05]  /*c5f0*/  @!P1 NANOSLEEP.SYNCS 0x989680 ;  /* 0x009896800000995d */ /* 0x004fea0003900000 */
[----:B------:R-:W2:Y:S02]  /*c600*/  @!P1 SYNCS.PHASECHK.TRANS64 P1, [R4+URZ+0x28830], R3 ;  /* 0x02883003040095a7 */ /* 0x000ea4000802007f */
[----:B--2---:R-:W-:Y:S05]  /*c610*/  @!P1 BRA `(.L_x_6483) ;  /* 0xfffffffc00ec9947 */ /* 0x004fea000383ffff */
[----:B------:R-:W-:Y:S05]  /*c620*/  BRA `(.L_x_6482) ;  /* 0xffffff4c001c7947 */ /* 0x000fea000383ffff */
.L_x_6489:
[----:B-1----:R-:W-:-:S04]  /*c630*/  IMAD.U32 R9, RZ, RZ, UR10 ;  /* 0x0000000aff097e24 */ /* 0x002fc8000f8e00ff */
[----:B------:R1:W2:Y:S03]  /*c640*/  SYNCS.PHASECHK.TRANS64.TRYWAIT P1, [R9+URZ+0x28830], R0 ;  /* 0x02883000090075a7 */ /* 0x0002a6000802017f */
[----:B--2---:R-:W-:Y:S05]  /*c650*/  @!P1 NANOSLEEP.SYNCS 0x989680 ;  /* 0x009896800000995d */ /* 0x004fea0003900000 */
[----:B------:R-:W2:Y:S02]  /*c660*/  @!P1 SYNCS.PHASECHK.TRANS64 P1, [R9+URZ+0x28830], R0 ;  /* 0x02883000090095a7 */ /* 0x000ea4000802007f */
[----:B--2---:R-:W-:Y:S05]  /*c670*/  @!P1 BRA `(.L_x_6489) ;  /* 0xfffffffc00ec9947 */ /* 0x004fea000383ffff */
[----:B------:R-:W-:Y:S05]  /*c680*/  BRA `(.L_x_6486) ;  /* 0xffffff7800747947 */ /* 0x000fea000383ffff */
.L_x_6493:
[----:B-1----:R-:W-:-:S04]  /*c690*/  MOV R10, UR10 ;  /* 0x0000000a000a7c02 */ /* 0x002fc80008000f00 */
[----:B------:R1:W2:Y:S03]  /*c6a0*/  SYNCS.PHASECHK.TRANS64.TRYWAIT P1, [R10+URZ+0x28850], R9 ;  /* 0x028850090a0075a7 */ /* 0x0002a6000802017f */
[----:B--2---:R-:W-:Y:S05]  /*c6b0*/  @!P1 NANOSLEEP.SYNCS 0x989680 ;  /* 0x009896800000995d */ /* 0x004fea0003900000 */
[----:B------:R-:W2:Y:S02]  /*c6c0*/  @!P1 SYNCS.PHASECHK.TRANS64 P1, [R10+URZ+0x28850], R9 ;  /* 0x028850090a0095a7 */ /* 0x000ea4000802007f */
[----:B--2---:R-:W-:Y:S05]  /*c6d0*/  @!P1 BRA `(.L_x_6493) ;  /* 0xfffffffc00ec9947 */ /* 0x004fea000383ffff */
[----:B------:R-:W-:Y:S05]  /*c6e0*/  BRA `(.L_x_6490) ;  /* 0xffffff7c004c7947 */ /* 0x000fea000383ffff */
.L_x_6500:
[----:B-1----:R-:W-:-:S04]  /*c6f0*/  IMAD.U32 R3, RZ, RZ, UR5 ;  /* 0x00000005ff037e24 */ /* 0x002fc8000f8e00ff */
[----:B------:R1:W2:Y:S03]  /*c700*/  SYNCS.PHASECHK.TRANS64.TRYWAIT P1, [R3+URZ+0x28850], R2 ;  /* 0x02885002030075a7 */ /* 0x0002a6000802017f */
[----:B--2---:R-:W-:Y:S05]  /*c710*/  @!P1 NANOSLEEP.SYNCS 0x989680 ;  /* 0x009896800000995d */ /* 0x004fea0003900000 */
[----:B------:R-:W2:Y:S02]  /*c720*/  @!P1 SYNCS.PHASECHK.TRANS64 P1, [R3+URZ+0x28850], R2 ;  /* 0x02885002030095a7 */ /* 0x000ea4000802007f */
[----:B--2---:R-:W-:Y:S05]  /*c730*/  @!P1 BRA `(.L_x_6500) ;  /* 0xfffffffc00ec9947 */ /* 0x004fea000383ffff */
[----:B------:R-:W-:Y:S05]  /*c740*/  BRA `(.L_x_6499) ;  /* 0xffffffa000407947 */ /* 0x000fea000383ffff */
.L_x_6512:
[----:B------:R-:W-:Y:S01]  /*c750*/  IMAD.MOV.U32 R13, RZ, RZ, R17 ;  /* 0x000000ffff0d7224 */ /* 0x000fe200078e0011 */
[----:B------:R-:W-:Y:S01]  /*c760*/  MOV R12, RZ ;  /* 0x000000ff000c7202 */ /* 0x000fe20000000f00 */
[----:B------:R-:W-:Y:S02]  /*c770*/  IMAD.MOV.U32 R11, RZ, RZ, 0x1f ;  /* 0x0000001fff0b7424 */ /* 0x000fe400078e00ff */
[----:B------:R-:W-:-:S07]  /*c780*/  IMAD.MOV.U32 R15, RZ, RZ, -0x1 ;  /* 0xffffffffff0f7424 */ /* 0x000fce00078e00ff */
[----:B-----5:R-:W-:Y:S05]  /*c790*/  WARPSYNC.COLLECTIVE R15, `(.L_x_6553) ;  /* 0x000000000f087348 */ /* 0x020fea0003c00000 */
[----:B------:R0:W1:Y:S02]  /*c7a0*/  SHFL.IDX P6, R14, R13, R12, R11 ;  /* 0x0000000c0d0e7389 */ /* 0x00006400000c000b */
[----:B01---5:R-:W-:Y:S01]  /*c7b0*/  ENDCOLLECTIVE ;  /* 0x000000000000791b */ /* 0x023fe20003800000 */
.L_x_6553:
[----:B------:R-:W-:Y:S05]  /*c7c0*/  BRA `(.L_x_6554) ;  /* 0xffffffcc00e07947 */ /* 0x000fea000383ffff */
.L_x_6514:
[----:B0-----:R-:W-:-:S04]  /*c7d0*/  MOV R3, UR45 ;  /* 0x0000002d00037c02 */ /* 0x001fc80008000f00 */
[----:B------:R0:W1:Y:S03]  /*c7e0*/  SYNCS.PHASECHK.TRANS64.TRYWAIT P0, [R3+URZ+0x28840], R8 ;  /* 0x02884008030075a7 */ /* 0x000066000800017f */
[----:B-1----:R-:W-:Y:S05]  /*c7f0*/  @!P0 NANOSLEEP.SYNCS 0x989680 ;  /* 0x009896800000895d */ /* 0x002fea0003900000 */
[----:B------:R-:W1:Y:S02]  /*c800*/  @!P0 SYNCS.PHASECHK.TRANS64 P0, [R3+URZ+0x28840], R8 ;  /* 0x02884008030085a7 */ /* 0x000e64000800007f */
[----:B-1----:R-:W-:Y:S05]  /*c810*/  @!P0 BRA `(.L_x_6514) ;  /* 0xfffffffc00ec8947 */ /* 0x002fea000383ffff */
[----:B------:R-:W-:Y:S05]  /*c820*/  BRA `(.L_x_6555) ;  /* 0xffffffd0005c7947 */ /* 0x000fea000383ffff */
.L_x_6515:
        /* <DEDUP_REMOVED lines=8> */
.L_x_6557:
[----:B------:R-:W-:Y:S05]  /*c8b0*/  BSYNC B0 ;  /* 0x0000000000007941 */ /* 0x000fea0003800000 */
.L_x_6556:
[----:B------:R-:W-:Y:S01]  /*c8c0*/  MOV R13, R0 ;  /* 0x00000000000d7202 */ /* 0x000fe20000000f00 */
[----:B------:R-:W-:Y:S01]  /*c8d0*/  IMAD.MOV.U32 R12, RZ, RZ, RZ ;  /* 0x000000ffff0c7224 */ /* 0x000fe200078e00ff */
[----:B------:R-:W-:Y:S01]  /*c8e0*/  MOV R15, 0xffffffff ;  /* 0xffffffff000f7802 */ /* 0x000fe20000000f00 */
[----:B------:R-:W-:Y:S01]  /*c8f0*/  IMAD.MOV.U32 R11, RZ, RZ, 0x181f ;  /* 0x0000181fff0b7424 */ /* 0x000fe200078e00ff */
[----:B------:R-:W-:Y:S01]  /*c900*/  @P0 LEA R9, R36, UR45, 0x1 ;  /* 0x0000002d24090c11 */ /* 0x000fe2000f8e08ff */
[----:B------:R-:W-:-:S07]  /*c910*/  IMAD.MOV.U32 R5, RZ, RZ, R14 ;  /* 0x000000ffff057224 */ /* 0x000fce00078e000e */
[----:B------:R-:W-:Y:S05]  /*c920*/  WARPSYNC.COLLECTIVE R15, `(.L_x_6558) ;  /* 0x000000000f087348 */ /* 0x000fea0003c00000 */
[----:B------:R0:W1:Y:S02]  /*c930*/  SHFL.IDX P6, R14, R13, R12, R11 ;  /* 0x0000000c0d0e7389 */ /* 0x00006400000c000b */
[----:B01----:R-:W-:Y:S01]  /*c940*/  ENDCOLLECTIVE ;  /* 0x000000000000791b */ /* 0x003fe20003800000 */
.L_x_6558:
[----:B------:R-:W-:Y:S01]  /*c950*/  IMAD.MOV.U32 R13, RZ, RZ, R3 ;  /* 0x000000ffff0d7224 */ /* 0x000fe200078e0003 */
[----:B------:R-:W-:Y:S01]  /*c960*/  MOV R12, 0x1 ;  /* 0x00000001000c7802 */ /* 0x000fe20000000f00 */
[----:B------:R-:W-:-:S07]  /*c970*/  IMAD.MOV.U32 R4, RZ, RZ, R14 ;  /* 0x000000ffff047224 */ /* 0x000fce00078e000e */
[----:B------:R-:W-:Y:S05]  /*c980*/  WARPSYNC.COLLECTIVE R15, `(.L_x_6559) ;  /* 0x000000000f087348 */ /* 0x000fea0003c00000 */
[----:B------:R0:W1:Y:S02]  /*c990*/  SHFL.IDX P6, R14, R13, R12, R11 ;  /* 0x0000000c0d0e7389 */ /* 0x00006400000c000b */
[----:B01----:R-:W-:Y:S01]  /*c9a0*/  ENDCOLLECTIVE ;  /* 0x000000000000791b */ /* 0x003fe20003800000 */
.L_x_6559:
[----:B------:R-:W-:-:S05]  /*c9b0*/  @P0 IMAD.WIDE.U32 R4, R26, 0x2, R4 ;  /* 0x000000021a040825 */ /* 0x000fca00078e0004 */
[----:B------:R-:W-:Y:S01]  /*c9c0*/  @!PT LDS RZ, [RZ] ;  /* 0x00000000fffff984 */ /* 0x000fe20000000800 */
[----:B------:R-:W-:Y:S01]  /*c9d0*/  @!PT LDS RZ, [RZ] ;  /* 0x00000000fffff984 */ /* 0x000fe20000000800 */
[----:B------:R-:W-:Y:S01]  /*c9e0*/  @!PT LDS RZ, [RZ] ;  /* 0x00000000fffff984 */ /* 0x000fe20000000800 */
[----:B------:R0:W-:Y:S04]  /*c9f0*/  @P0 LDGSTS.E.BYPASS.LTC128B.128 [R9+0x18400], desc[UR38][R4.64], !P3 ;  /* 0x1840000004090fae */ /* 0x0001e8000d901d66 */
[----:B------:R0:W-:Y:S01]  /*ca00*/  @P0 LDGSTS.E.BYPASS.LTC128B.128 [R9+0x1c400], desc[UR38][R4.64+0x80], !P2 ;  /* 0x1c40008004090fae */ /* 0x0001e2000d101d66 */
[----:B------:R-:W-:Y:S01]  /*ca10*/  ISETP.GE.AND P0, PT, R6, 0x11, PT ;  /* 0x000000110600780c */ /* 0x000fe20003f06270 */
[----:B------:R-:W-:Y:S02]  /*ca20*/  IMAD.MOV.U32 R13, RZ, RZ, R0 ;  /* 0x000000ffff0d7224 */ /* 0x000fe400078e0000 */
[----:B------:R-:W-:-:S10]  /*ca30*/  IMAD.MOV.U32 R10, RZ, RZ, R14 ;  /* 0x000000ffff0a7224 */ /* 0x000fd400078e000e */
[----:B0-----:R-:W-:-:S07]  /*ca40*/  @P0 LEA R18, R36, UR45, 0x1 ;  /* 0x0000002d24120c11 */ /* 0x001fce000f8e08ff */
[----:B------:R-:W-:Y:S05]  /*ca50*/  WARPSYNC.COLLECTIVE R15, `(.L_x_6560) ;  /* 0x000000000f087348 */ /* 0x000fea0003c00000 */
[----:B------:R0:W1:Y:S02]  /*ca60*/  SHFL.IDX P6, R14, R13, R12, R11 ;  /* 0x0000000c0d0e7389 */ /* 0x00006400000c000b */
[----:B01----:R-:W-:Y:S01]  /*ca70*/  ENDCOLLECTIVE ;  /* 0x000000000000791b */ /* 0x003fe20003800000 */
.L_x_6560:
[----:B------:R-:W-:Y:S01]  /*ca80*/  IMAD.MOV.U32 R5, RZ, RZ, R10 ;  /* 0x000000ffff057224 */ /* 0x000fe200078e000a */
[----:B------:R-:W-:Y:S01]  /*ca90*/  MOV R13, R3 ;  /* 0x00000003000d7202 */ /* 0x000fe20000000f00 */
[----:B------:R-:W-:Y:S01]  /*caa0*/  IMAD.MOV.U32 R12, RZ, RZ, 0x2 ;  /* 0x00000002ff0c7424 */ /* 0x000fe200078e00ff */
[----:B------:R-:W-:-:S07]  /*cab0*/  MOV R21, R14 ;  /* 0x0000000e00157202 */ /* 0x000fce0000000f00 */
[----:B------:R-:W-:Y:S05]  /*cac0*/  WARPSYNC.COLLECTIVE R15, `(.L_x_6561) ;  /* 0x000000000f087348 */ /* 0x000fea0003c00000 */
[----:B------:R0:W1:Y:S02]  /*cad0*/  SHFL.IDX P6, R14, R13, R12, R11 ;  /* 0x0000000c0d0e7389 */ /* 0x00006400000c000b */
[----:B01----:R-:W-:Y:S01]  /*cae0*/  ENDCOLLECTIVE ;  /* 0x000000000000791b */ /* 0x003fe20003800000 */
.L_x_6561:
[----:B------:R-:W-:-:S04]  /*caf0*/  IMAD.MOV.U32 R4, RZ, RZ, R21 ;  /* 0x000000ffff047224 */ /* 0x000fc800078e0015 */
[----:B------:R-:W-:-:S05]  /*cb00*/  @P0 IMAD.WIDE.U32 R20, R26, 0x2, R4 ;  /* 0x000000021a140825 */ /* 0x000fca00078e0004 */
[----:B------:R-:W-:Y:S01]  /*cb10*/  @!PT LDS RZ, [RZ] ;  /* 0x00000000fffff984 */ /* 0x000fe20000000800 */
[----:B------:R-:W-:Y:S01]  /*cb20*/  @!PT LDS RZ, [RZ] ;  /* 0x00000000fffff984 */ /* 0x000fe20000000800 */
[----:B------:R-:W-:Y:S01]  /*cb30*/  @!PT LDS RZ, [RZ] ;  /* 0x00000000fffff984 */ /* 0x000fe20000000800 */
        /* <DEDUP_REMOVED lines=8> */
.L_x_6562:
[----:B------:R-:W-:Y:S01]  /*cbc0*/  MOV R5, R8 ;  /* 0x0000000800057202 */ /* 0x000fe20000000f00 */
[----:B------:R-:W-:Y:S02]  /*cbd0*/  IMAD.MOV.U32 R13, RZ, RZ, R3 ;  /* 0x000000ffff0d7224 */ /* 0x000fe400078e0003 */
[----:B------:R-:W-:Y:S02]  /*cbe0*/  IMAD.MOV.U32 R12, RZ, RZ, 0x3 ;  /* 0x00000003ff0c7424 */ /* 0x000fe400078e00ff */
[----:B------:R-:W-:-:S07]  /*cbf0*/  IMAD.MOV.U32 R37, RZ, RZ, R14 ;  /* 0x000000ffff257224 */ /* 0x000fce00078e000e */
[----:B------:R-:W-:Y:S05]  /*cc00*/  WARPSYNC.COLLECTIVE R15, `(.L_x_6563) ;  /* 0x000000000f087348 */ /* 0x000fea0003c00000 */
[----:B------:R0:W1:Y:S02]  /*cc10*/  SHFL.IDX P6, R14, R13, R12, R11 ;  /* 0x0000000c0d0e7389 */ /* 0x00006400000c000b */
[----:B01----:R-:W-:Y:S01]  /*cc20*/  ENDCOLLECTIVE ;  /* 0x000000000000791b */ /* 0x003fe20003800000 */
.L_x_6563:
[----:B------:R-:W-:-:S04]  /*cc30*/  IMAD.MOV.U32 R4, RZ, RZ, R37 ;  /* 0x000000ffff047224 */ /* 0x000fc800078e0025 */
[----:B------:R-:W-:Y:S01]  /*cc40*/  @P0 IMAD.WIDE.U32 R8, R26, 0x2, R4 ;  /* 0x000000021a080825 */ /* 0x000fe200078e0004 */
[----:B------:R-:W-:-:S05]  /*cc50*/  @P0 LEA R5, R36, UR45, 0x1 ;  /* 0x0000002d24050c11 */ /* 0x000fca000f8e08ff */
[----:B------:R-:W-:Y:S01]  /*cc60*/  @!PT LDS RZ, [RZ] ;  /* 0x00000000fffff984 */ /* 0x000fe20000000800 */
[----:B------:R-:W-:Y:S01]  /*cc70*/  @!PT LDS RZ, [RZ] ;  /* 0x00000000fffff984 */ /* 0x000fe20000000800 */
[----:B------:R-:W-:Y:S01]  /*cc80*/  @!PT LDS RZ, [RZ] ;  /* 0x00000000fffff984 */ /* 0x000fe20000000800 */
        /* <DEDUP_REMOVED lines=8> */
.L_x_6564:
[----:B------:R-:W-:Y:S02]  /*cd10*/  MOV R5, R7 ;  /* 0x0000000700057202 */ /* 0x000fe40000000f00 */
[----:B------:R-:W-:Y:S01]  /*cd20*/  @P0 LEA R7, R36, UR45, 0x1 ;  /* 0x0000002d24070c11 */ /* 0x000fe2000f8e08ff */
[----:B------:R-:W-:Y:S02]  /*cd30*/  IMAD.MOV.U32 R13, RZ, RZ, R3 ;  /* 0x000000ffff0d7224 */ /* 0x000fe400078e0003 */
[----:B------:R-:W-:Y:S02]  /*cd40*/  IMAD.MOV.U32 R12, RZ, RZ, 0x4 ;  /* 0x00000004ff0c7424 */ /* 0x000fe400078e00ff */
[----:B------:R-:W-:-:S07]  /*cd50*/  IMAD.MOV.U32 R4, RZ, RZ, R14 ;  /* 0x000000ffff047224 */ /* 0x000fce00078e000e */
[----:B------:R-:W-:Y:S05]  /*cd60*/  WARPSYNC.COLLECTIVE R15, `(.L_x_6565) ;  /* 0x000000000f087348 */ /* 0x000fea0003c00000 */
[----:B------:R0:W1:Y:S02]  /*cd70*/  SHFL.IDX P6, R14, R13, R12, R11 ;  /* 0x0000000c0d0e7389 */ /* 0x00006400000c000b */
[----:B01----:R-:W-:Y:S01]  /*cd80*/  ENDCOLLECTIVE ;  /* 0x000000000000791b */ /* 0x003fe20003800000 */
.L_x_6565:
[----:B------:R-:W-:-:S05]  /*cd90*/  @P0 IMAD.WIDE.U32 R4, R26, 0x2, R4 ;  /* 0x000000021a040825 */ /* 0x000fca00078e0004 */
[----:B------:R-:W-:Y:S01]  /*cda0*/  @!PT LDS RZ, [RZ] ;  /* 0x00000000fffff984 */ /* 0x000fe20000000800 */
[----:B------:R-:W-:Y:S01]  /*cdb0*/  @!PT LDS RZ, [RZ] ;  /* 0x00000000fffff984 */ /* 0x000fe20000000800 */
[----:B------:R-:W-:Y:S01]  /*cdc0*/  @!PT LDS RZ, [RZ] ;  /* 0x00000000fffff984 */ /* 0x000fe20000000800 */
[----:B------:R0:W-:Y:S04]  /*cdd0*/  @P0 LDGSTS.E.BYPASS.LTC128B.128 [R7+0x19c00], desc[UR38][R4.64], !P3 ;  /* 0x19c0000004070fae */ /* 0x0001e8000d901d66 */
[----:B------:R0:W-:Y:S01]  /*cde0*/  @P0 LDGSTS.E.BYPASS.LTC128B.128 [R7+0x1dc00], desc[UR38][R4.64+0x80], !P2 ;  /* 0x1dc0008004070fae */ /* 0x0001e2000d101d66 */
[----:B------:R-:W-:Y:S01]  /*cdf0*/  ISETP.GE.AND P0, PT, R6, 0x41, PT ;  /* 0x000000410600780c */ /* 0x000fe20003f06270 */
[----:B------:R-:W-:Y:S01]  /*ce00*/  IMAD.MOV.U32 R13, RZ, RZ, R0 ;  /* 0x000000ffff0d7224 */ /* 0x000fe200078e0000 */
[----:B------:R-:W-:-:S11]  /*ce10*/  MOV R10, R14 ;  /* 0x0000000e000a7202 */ /* 0x000fd60000000f00 */
[----:B0-----:R-:W-:Y:S05]  /*ce20*/  WARPSYNC.COLLECTIVE R15, `(.L_x_6566) ;  /* 0x000000000f087348 */ /* 0x001fea0003c00000 */
[----:B------:R1:W2:Y:S02]  /*ce30*/  SHFL.IDX P6, R14, R13, R12, R11 ;  /* 0x0000000c0d0e7389 */ /* 0x0002a400000c000b */
[----:B012---:R-:W-:Y:S01]  /*ce40*/  ENDCOLLECTIVE ;  /* 0x000000000000791b */ /* 0x007fe20003800000 */
.L_x_6566:
[----:B------:R-:W-:Y:S02]  /*ce50*/  IMAD.MOV.U32 R5, RZ, RZ, R10 ;  /* 0x000000ffff057224 */ /* 0x000fe400078e000a */
[----:B------:R-:W-:Y:S01]  /*ce60*/  IMAD.MOV.U32 R13, RZ, RZ, R3 ;  /* 0x000000ffff0d7224 */ /* 0x000fe200078e0003 */
[----:B------:R-:W-:Y:S01]  /*ce70*/  MOV R12, 0x5 ;  /* 0x00000005000c7802 */ /* 0x000fe20000000f00 */
[----:B------:R-:W-:-:S07]  /*ce80*/  IMAD.MOV.U32 R37, RZ, RZ, R14 ;  /* 0x000000ffff257224 */ /* 0x000fce00078e000e */
[----:B------:R-:W-:Y:S05]  /*ce90*/  WARPSYNC.COLLECTIVE R15, `(.L_x_6567) ;  /* 0x000000000f087348 */ /* 0x000fea0003c00000 */
[----:B------:R0:W1:Y:S02]  /*cea0*/  SHFL.IDX P6, R14, R13, R12, R11 ;  /* 0x0000000c0d0e7389 */ /* 0x00006400000c000b */
[----:B01----:R-:W-:Y:S01]  /*ceb0*/  ENDCOLLECTIVE ;  /* 0x000000000000791b */ /* 0x003fe20003800000 */
.L_x_6567:
[----:B------:R-:W-:Y:S02]  /*cec0*/  MOV R4, R37 ;  /* 0x0000002500047202 */ /* 0x000fe40000000f00 */
[----:B------:R-:W-:-:S03]  /*ced0*/  @P0 LEA R37, R36, UR45, 0x1 ;  /* 0x0000002d24250c11 */ /* 0x000fc6000f8e08ff */
[----:B------:R-:W-:-:S05]  /*cee0*/  @P0 IMAD.WIDE.U32 R20, R26, 0x2, R4 ;  /* 0x000000021a140825 */ /* 0x000fca00078e0004 */
[----:B------:R-:W-:Y:S01]  /*cef0*/  @!PT LDS RZ, [RZ] ;  /* 0x00000000fffff984 */ /* 0x000fe20000000800 */
[----:B------:R-:W-:Y:S01]  /*cf00*/  @!PT LDS RZ, [RZ] ;  /* 0x00000000fffff984 */ /* 0x000fe20000000800 */
[----:B------:R-:W-:Y:S01]  /*cf10*/  @!PT LDS RZ, [RZ] ;  /* 0x00000000fffff984 */ /* 0x000fe20000000800 */
        /* <DEDUP_REMOVED lines=8> */
.L_x_6568:
        /* <DEDUP_REMOVED lines=8> */
.L_x_6569:
        /* <DEDUP_REMOVED lines=13> */
.L_x_6570:
        /* <DEDUP_REMOVED lines=8> */
.L_x_6571:
[----:B------:R-:W-:-:S05]  /*d170*/  @P0 IMAD.WIDE.U32 R4, R26, 0x2, R4 ;  /* 0x000000021a040825 */ /* 0x000fca00078e0004 */
[----:B------:R-:W-:Y:S01]  /*d180*/  @!PT LDS RZ, [RZ] ;  /* 0x00000000fffff984 */ /* 0x000fe20000000800 */
[----:B------:R-:W-:Y:S01]  /*d190*/  @!PT LDS RZ, [RZ] ;  /* 0x00000000fffff984 */ /* 0x000fe20000000800 */
[----:B------:R-:W-:Y:S01]  /*d1a0*/  @!PT LDS RZ, [RZ] ;  /* 0x00000000fffff984 */ /* 0x000fe20000000800 */
[----:B------:R0:W-:Y:S04]  /*d1b0*/  @P0 LDGSTS.E.BYPASS.LTC128B.128 [R7+0x1b400], desc[UR38][R4.64], !P3 ;  /* 0x1b40000004070fae */ /* 0x0001e8000d901d66 */
[----:B------:R0:W-:Y:S01]  /*d1c0*/  @P0 LDGSTS.E.BYPASS.LTC128B.128 [R7+0x1f400], desc[UR38][R4.64+0x80], !P2 ;  /* 0x1f40008004070fae */ /* 0x0001e2000d101d66 */
[----:B------:R-:W-:Y:S01]  /*d1d0*/  MOV R13, R0 ;  /* 0x00000000000d7202 */ /* 0x000fe20000000f00 */
[----:B------:R-:W-:-:S07]  /*d1e0*/  IMAD.MOV.U32 R3, RZ, RZ, R14 ;  /* 0x000000ffff037224 */ /* 0x000fce00078e000e */
[----:B0-----:R-:W-:Y:S05]  /*d1f0*/  WARPSYNC.COLLECTIVE R15, `(.L_x_6572) ;  /* 0x000000000f087348 */ /* 0x001fea0003c00000 */
[----:B------:R1:W2:Y:S02]  /*d200*/  SHFL.IDX P6, R14, R13, R12, R11 ;  /* 0x0000000c0d0e7389 */ /* 0x0002a400000c000b */
[----:B012---:R-:W-:Y:S01]  /*d210*/  ENDCOLLECTIVE ;  /* 0x000000000000791b */ /* 0x007fe20003800000 */
.L_x_6572:
[----:B------:R-:W-:Y:S05]  /*d220*/  BRA `(.L_x_6573) ;  /* 0xffffffcc00587947 */ /* 0x000fea000383ffff */
.L_x_6518:
[----:B------:R-:W-:Y:S01]  /*d230*/  IMAD.MOV.U32 R13, RZ, RZ, R7 ;  /* 0x000000ffff0d7224 */ /* 0x000fe200078e0007 */
[----:B------:R-:W-:Y:S01]  /*d240*/  MOV R11, 0x181f ;  /* 0x0000181f000b7802 */ /* 0x000fe20000000f00 */
[----:B------:R-:W-:Y:S02]  /*d250*/  IMAD.MOV.U32 R12, RZ, RZ, RZ ;  /* 0x000000ffff0c7224 */ /* 0x000fe400078e00ff */
[----:B------:R-:W-:Y:S02]  /*d260*/  IMAD.MOV.U32 R15, RZ, RZ, -0x1 ;  /* 0xffffffffff0f7424 */ /* 0x000fe400078e00ff */
[----:B------:R-:W-:-:S07]  /*d270*/  IMAD R3, R34, 0x80, R29 ;  /* 0x0000008022037824 */ /* 0x000fce00078e021d */
[----:B------:R-:W-:Y:S05]  /*d280*/  WARPSYNC.COLLECTIVE R15, `(.L_x_6574) ;  /* 0x000000000f087348 */ /* 0x000fea0003c00000 */
[----:B------:R0:W1:Y:S02]  /*d290*/  SHFL.IDX P6, R14, R13, R12, R11 ;  /* 0x0000000c0d0e7389 */ /* 0x00006400000c000b */
[----:B01----:R-:W-:Y:S01]  /*d2a0*/  ENDCOLLECTIVE ;  /* 0x000000000000791b */ /* 0x003fe20003800000 */
.L_x_6574:
[----:B------:R-:W-:Y:S02]  /*d2b0*/  IADD3 R9, R3, 0x10, RZ ;  /* 0x0000001003097810 */ /* 0x000fe40007ffe0ff */
[----:B------:R-:W-:Y:S01]  /*d2c0*/  MOV R13, R6 ;  /* 0x00000006000d7202 */ /* 0x000fe20000000f00 */
[----:B------:R-:W-:-:S07]  /*d2d0*/  IMAD.MOV.U32 R5, RZ, RZ, R14 ;  /* 0x000000ffff057224 */ /* 0x000fce00078e000e */
[----:B------:R-:W-:Y:S05]  /*d2e0*/  WARPSYNC.COLLECTIVE R15, `(.L_x_6575) ;  /* 0x000000000f087348 */ /* 0x000fea0003c00000 */
[----:B------:R0:W1:Y:S02]  /*d2f0*/  SHFL.IDX P6, R14, R13, R12, R11 ;  /* 0x0000000c0d0e7389 */ /* 0x00006400000c000b */
[----:B01----:R-:W-:Y:S01]  /*d300*/  ENDCOLLECTIVE ;  /* 0x000000000000791b */ /* 0x003fe20003800000 */
.L_x_6575:
        /* <DEDUP_REMOVED lines=10> */
.L_x_6576:
[----:B------:R-:W-:-:S05]  /*d3b0*/  @!P2 IMAD.WIDE.U32 R4, R26, 0x2, R4 ;  /* 0x000000021a04a825 */ /* 0x000fca00078e0004 */
[----:B------:R-:W-:Y:S01]  /*d3c0*/  @!PT LDS RZ, [RZ] ;  /* 0x00000000fffff984 */ /* 0x000fe20000000800 */
[----:B------:R-:W-:Y:S01]  /*d3d0*/  @!PT LDS RZ, [RZ] ;  /* 0x00000000fffff984 */ /* 0x000fe20000000800 */
[----:B------:R-:W-:Y:S01]  /*d3e0*/  @!PT LDS RZ, [RZ] ;  /* 0x00000000fffff984 */ /* 0x000fe20000000800 */
[----:B------:R0:W-:Y:S04]  /*d3f0*/  @!P2 LDGSTS.E.BYPASS.LTC128B.128 [R21+0x10400], desc[UR38][R4.64], !P0 ;  /* 0x104000000415afae */ /* 0x0001e8000c101d66 */
[----:B------:R0:W-:Y:S01]  /*d400*/  @!P2 LDGSTS.E.BYPASS.LTC128B.128 [R21+0x14400], desc[UR38][R4.64+0x80], !P1 ;  /* 0x144000800415afae */ /* 0x0001e2000c901d66 */
[----:B------:R-:W-:Y:S01]  /*d410*/  ISETP.GE.AND P2, PT, R9, R0, PT ;  /* 0x000000000900720c */ /* 0x000fe20003f46270 */
[----:B------:R-:W-:Y:S01]  /*d420*/  IMAD.MOV.U32 R13, RZ, RZ, R6 ;  /* 0x000000ffff0d7224 */ /* 0x000fe200078e0006 */
[----:B------:R-:W-:-:S11]  /*d430*/  MOV R8, R14 ;  /* 0x0000000e00087202 */ /* 0x000fd60000000f00 */
[----:B0-----:R-:W-:Y:S05]  /*d440*/  WARPSYNC.COLLECTIVE R15, `(.L_x_6577) ;  /* 0x000000000f087348 */ /* 0x001fea0003c00000 */
[----:B------:R1:W2:Y:S02]  /*d450*/  SHFL.IDX P6, R14, R13, R12, R11 ;  /* 0x0000000c0d0e7389 */ /* 0x0002a400000c000b */
[----:B012---:R-:W-:Y:S01]  /*d460*/  ENDCOLLECTIVE ;  /* 0x000000000000791b */ /* 0x007fe20003800000 */
.L_x_6577:
[----:B------:R-:W-:Y:S02]  /*d470*/  @!P2 LEA R35, R36, UR45, 0x1 ;  /* 0x0000002d2423ac11 */ /* 0x000fe4000f8e08ff */
[----:B------:R-:W-:Y:S01]  /*d480*/  MOV R5, R8 ;  /* 0x0000000800057202 */ /* 0x000fe20000000f00 */
[----:B------:R-:W-:Y:S01]  /*d490*/  IMAD.MOV.U32 R13, RZ, RZ, R7 ;  /* 0x000000ffff0d7224 */ /* 0x000fe200078e0007 */
[----:B------:R-:W-:Y:S01]  /*d4a0*/  MOV R12, 0x2 ;  /* 0x00000002000c7802 */ /* 0x000fe20000000f00 */
[----:B------:R-:W-:-:S07]  /*d4b0*/  IMAD.MOV.U32 R4, RZ, RZ, R14 ;  /* 0x000000ffff047224 */ /* 0x000fce00078e000e */
[----:B------:R-:W-:Y:S05]  /*d4c0*/  WARPSYNC.COLLECTIVE R15, `(.L_x_6578) ;  /* 0x000000000f087348 */ /* 0x000fea0003c00000 */
[----:B------:R0:W1:Y:S02]  /*d4d0*/  SHFL.IDX P6, R14, R13, R12, R11 ;  /* 0x0000000c0d0e7389 */ /* 0x00006400000c000b */
[----:B01----:R-:W-:Y:S01]  /*d4e0*/  ENDCOLLECTIVE ;  /* 0x000000000000791b */ /* 0x003fe20003800000 */
.L_x_6578:
[----:B------:R-:W-:-:S04]  /*d4f0*/  @!P2 IMAD.WIDE.U32 R8, R26, 0x2, R4 ;  /* 0x000000021a08a825 */ /* 0x000fc800078e0004 */
[----:B------:R-:W-:Y:S01]  /*d500*/  VIADD R5, R3, 0x20 ;  /* 0x0000002003057836 */ /* 0x000fe20000000000 */
[----:B------:R-:W-:Y:S01]  /*d510*/  @!PT LDS RZ, [RZ] ;  /* 0x00000000fffff984 */ /* 0x000fe20000000800 */
[----:B------:R-:W-:Y:S01]  /*d520*/  @!PT LDS RZ, [RZ] ;  /* 0x00000000fffff984 */ /* 0x000fe20000000800 */
[----:B------:R-:W-:Y:S01]  /*d530*/  @!PT LDS RZ, [RZ] ;  /* 0x00000000fffff984 */ /* 0x000fe20000000800 */
[----:B------:R-:W-:Y:S04]  /*d540*/  @!P2 LDGSTS.E.BYPASS.LTC128B.128 [R35+0x10c00], desc[UR38][R8.64], !P0 ;  /* 0x10c000000823afae */ /* 0x000fe8000c101d66 */
[----:B------:R0:W-:Y:S01]  /*d550*/  @!P2 LDGSTS.E.BYPASS.LTC128B.128 [R35+0x14c00], desc[UR38][R8.64+0x80], !P1 ;  /* 0x14c000800823afae */ /* 0x0001e2000c901d66 */
[----:B------:R-:W-:Y:S01]  /*d560*/  ISETP.GE.AND P2, PT, R5, R0, PT ;  /* 0x000000000500720c */ /* 0x000fe20003f46270 */
[----:B------:R-:W-:Y:S02]  /*d570*/  IMAD.MOV.U32 R13, RZ, RZ, R6 ;  /* 0x000000ffff0d7224 */ /* 0x000fe400078e0006 */
[----:B0-----:R-:W-:Y:S02]  /*d580*/  VIADD R9, R3, 0x30 ;  /* 0x0000003003097836 */ /* 0x001fe40000000000 */
[----:B------:R-:W-:-:S08]  /*d590*/  IMAD.MOV.U32 R5, RZ, RZ, R14 ;  /* 0x000000ffff057224 */ /* 0x000fd000078e000e */
[----:B------:R-:W-:-:S07]  /*d5a0*/  @!P2 LEA R21, R36, UR45, 0x1 ;  /* 0x0000002d2415ac11 */ /* 0x000fce000f8e08ff */
[----:B------:R-:W-:Y:S05]  /*d5b0*/  WARPSYNC.COLLECTIVE R15, `(.L_x_6579) ;  /* 0x000000000f087348 */ /* 0x000fea0003c00000 */
[----:B------:R0:W1:Y:S02]  /*d5c0*/  SHFL.IDX P6, R14, R13, R12, R11 ;  /* 0x0000000c0d0e7389 */ /* 0x00006400000c000b */
[----:B01----:R-:W-:Y:S01]  /*d5d0*/  ENDCOLLECTIVE ;  /* 0x000000000000791b */ /* 0x003fe20003800000 */
.L_x_6579:
[----:B------:R-:W-:Y:S01]  /*d5e0*/  IMAD.MOV.U32 R13, RZ, RZ, R7 ;  /* 0x000000ffff0d7224 */ /* 0x000fe200078e0007 */
[----:B------:R-:W-:Y:S02]  /*d5f0*/  MOV R12, 0x3 ;  /* 0x00000003000c7802 */ /* 0x000fe40000000f00 */
[----:B------:R-:W-:-:S07]  /*d600*/  MOV R4, R14 ;  /* 0x0000000e00047202 */ /* 0x000fce0000000f00 */
[----:B------:R-:W-:Y:S05]  /*d610*/  WARPSYNC.COLLECTIVE R15, `(.L_x_6580) ;  /* 0x000000000f087348 */ /* 0x000fea0003c00000 */
[----:B------:R0:W1:Y:S02]  /*d620*/  SHFL.IDX P6, R14, R13, R12, R11 ;  /* 0x0000000c0d0e7389 */ /* 0x00006400000c000b */
[----:B01----:R-:W-:Y:S01]  /*d630*/  ENDCOLLECTIVE ;  /* 0x000000000000791b */ /* 0x003fe20003800000 */
.L_x_6580:
[----:B------:R-:W-:-:S05]  /*d640*/  @!P2 IMAD.WIDE.U32 R4, R26, 0x2, R4 ;  /* 0x000000021a04a825 */ /* 0x000fca00078e0004 */
[----:B------:R-:W-:Y:S01]  /*d650*/  @!PT LDS RZ, [RZ] ;  /* 0x00000000fffff984 */ /* 0x000fe20000000800 */
[----:B------:R-:W-:Y:S01]  /*d660*/  @!PT LDS RZ, [RZ] ;  /* 0x00000000fffff984 */ /* 0x000fe20000000800 */
[----:B------:R-:W-:Y:S01]  /*d670*/  @!PT LDS RZ, [RZ] ;  /* 0x00000000fffff984 */ /* 0x000fe20000000800 */
[----:B------:R0:W-:Y:S04]  /*d680*/  @!P2 LDGSTS.E.BYPASS.LTC128B.128 [R21+0x11400], desc[UR38][R4.64], !P0 ;  /* 0x114000000415afae */ /* 0x0001e8000c101d66 */
[----:B------:R0:W-:Y:S01]  /*d690*/  @!P2 LDGSTS.E.BYPASS.LTC128B.128 [R21+0x15400], desc[UR38][R4.64+0x80], !P1 ;  /* 0x154000800415afae */ /* 0x0001e2000c901d66 */
[----:B------:R-:W-:Y:S01]  /*d6a0*/  ISETP.GE.AND P2, PT, R9, R0, PT ;  /* 0x000000000900720c */ /* 0x000fe20003f46270 */
[----:B------:R-:W-:Y:S02]  /*d6b0*/  IMAD.MOV.U32 R13, RZ, RZ, R6 ;  /* 0x000000ffff0d7224 */ /* 0x000fe400078e0006 */
[----:B------:R-:W-:-:S10]  /*d6c0*/  IMAD.MOV.U32 R10, RZ, RZ, R14 ;  /* 0x000000ffff0a7224 */ /* 0x000fd400078e000e */
[----:B0-----:R-:W-:Y:S05]  /*d6d0*/  WARPSYNC.COLLECTIVE R15, `(.L_x_6581) ;  /* 0x000000000f087348 */ /* 0x001fea0003c00000 */
[----:B------:R1:W2:Y:S02]  /*d6e0*/  SHFL.IDX P6, R14, R13, R12, R11 ;  /* 0x0000000c0d0e7389 */ /* 0x0002a400000c000b */
[----:B012---:R-:W-:Y:S01]  /*d6f0*/  ENDCOLLECTIVE ;  /* 0x000000000000791b */ /* 0x007fe20003800000 */
.L_x_6581:
[----:B------:R-:W-:Y:S01]  /*d700*/  @!P2 LEA R35, R36, UR45, 0x1 ;  /* 0x0000002d2423ac11 */ /* 0x000fe2000f8e08ff */
[----:B------:R-:W-:Y:S01]  /*d710*/  IMAD.MOV.U32 R5, RZ, RZ, R10 ;  /* 0x000000ffff057224 */ /* 0x000fe200078e000a */
[----:B------:R-:W-:Y:S01]  /*d720*/  MOV R13, R7 ;  /* 0x00000007000d7202 */ /* 0x000fe20000000f00 */
[----:B------:R-:W-:Y:S01]  /*d730*/  IMAD.MOV.U32 R12, RZ, RZ, 0x4 ;  /* 0x00000004ff0c7424 */ /* 0x000fe200078e00ff */
[----:B------:R-:W-:-:S07]  /*d740*/  MOV R4, R14 ;  /* 0x0000000e00047202 */ /* 0x000fce0000000f00 */
[----:B------:R-:W-:Y:S05]  /*d750*/  WARPSYNC.COLLECTIVE R15, `(.L_x_6582) ;  /* 0x000000000f087348 */ /* 0x000fea0003c00000 */
[----:B------:R0:W1:Y:S02]  /*d760*/  SHFL.IDX P6, R14, R13, R12, R11 ;  /* 0x0000000c0d0e7389 */ /* 0x00006400000c000b */
[----:B01----:R-:W-:Y:S01]  /*d770*/  ENDCOLLECTIVE ;  /* 0x000000000000791b */ /* 0x003fe20003800000 */
.L_x_6582:
[----:B------:R-:W-:-:S04]  /*d780*/  @!P2 IMAD.WIDE.U32 R8, R26, 0x2, R4 ;  /* 0x000000021a08a825 */ /* 0x000fc800078e0004 */
[----:B------:R-:W-:Y:S01]  /*d790*/  VIADD R5, R3, 0x40 ;  /* 0x0000004003057836 */ /* 0x000fe20000000000 */
[----:B------:R-:W-:Y:S01]  /*d7a0*/  @!PT LDS RZ, [RZ] ;  /* 0x00000000fffff984 */ /* 0x000fe20000000800 */
[----:B------:R-:W-:Y:S01]  /*d7b0*/  @!PT LDS RZ, [RZ] ;  /* 0x00000000fffff984 */ /* 0x000fe20000000800 */
[----:B------:R-:W-:Y:S01]  /*d7c0*/  @!PT LDS RZ, [RZ] ;  /* 0x00000000fffff984 */ /* 0x000fe20000000800 */
[----:B------:R0:W-:Y:S04]  /*d7d0*/  @!P2 LDGSTS.E.BYPASS.LTC128B.128 [R35+0x11c00], desc[UR38][R8.64], !P0 ;  /* 0x11c000000823afae */ /* 0x0001e8000c101d66 */
[----:B------:R0:W-:Y:S01]  /*d7e0*/  @!P2 LDGSTS.E.BYPASS.LTC128B.128 [R35+0x15c00], desc[UR38][R8.64+0x80], !P1 ;  /* 0x15c000800823afae */ /* 0x0001e2000c901d66 */
[----:B------:R-:W-:Y:S02]  /*d7f0*/  ISETP.GE.AND P2, PT, R5, R0, PT ;  /* 0x000000000500720c */ /* 0x000fe40003f46270 */
[----:B------:R-:W-:Y:S01]  /*d800*/  MOV R13, R6 ;  /* 0x00000006000d7202 */ /* 0x000fe20000000f00 */
[----:B------:R-:W-:-:S10]  /*d810*/  IMAD.MOV.U32 R5, RZ, RZ, R14 ;  /* 0x000000ffff057224 */ /* 0x000fd400078e000e */
[----:B0-----:R-:W-:Y:S05]  /*d820*/  WARPSYNC.COLLECTIVE R15, `(.L_x_6583) ;  /* 0x000000000f087348 */ /* 0x001fea0003c00000 */
[----:B------:R1:W2:Y:S02]  /*d830*/  SHFL.IDX P6, R14, R13, R12, R11 ;  /* 0x0000000c0d0e7389 */ /* 0x0002a400000c000b */
[----:B012---:R-:W-:Y:S01]  /*d840*/  ENDCOLLECTIVE ;  /* 0x000000000000791b */ /* 0x007fe20003800000 */
.L_x_6583:
[----:B------:R-:W-:Y:S01]  /*d850*/  @!P2 LEA R21, R36, UR45, 0x1 ;  /* 0x0000002d2415ac11 */ /* 0x000fe2000f8e08ff */
[----:B------:R-:W-:Y:S01]  /*d860*/  VIADD R9, R3, 0x50 ;  /* 0x0000005003097836 */ /* 0x000fe20000000000 */
[----:B------:R-:W-:Y:S01]  /*d870*/  MOV R13, R7 ;  /* 0x00000007000d7202 */ /* 0x000fe20000000f00 */
[----:B------:R-:W-:Y:S02]  /*d880*/  IMAD.MOV.U32 R12, RZ, RZ, 0x5 ;  /* 0x00000005ff0c7424 */ /* 0x000fe400078e00ff */
[----:B------:R-:W-:-:S07]  /*d890*/  IMAD.MOV.U32 R4, RZ, RZ, R14 ;  /* 0x000000ffff047224 */ /* 0x000fce00078e000e */
[----:B------:R-:W-:Y:S05]  /*d8a0*/  WARPSYNC.COLLECTIVE R15, `(.L_x_6584) ;  /* 0x000000000f087348 */ /* 0x000fea0003c00000 */
[----:B------:R0:W1:Y:S02]  /*d8b0*/  SHFL.IDX P6, R14, R13, R12, R11 ;  /* 0x0000000c0d0e7389 */ /* 0x00006400000c000b */
[----:B01----:R-:W-:Y:S01]  /*d8c0*/  ENDCOLLECTIVE ;  /* 0x000000000000791b */ /* 0x003fe20003800000 */
.L_x_6584:
[----:B------:R-:W-:-:S05]  /*d8d0*/  @!P2 IMAD.WIDE.U32 R4, R26, 0x2, R4 ;  /* 0x000000021a04a825 */ /* 0x000fca00078e0004 */
        /* <DEDUP_REMOVED lines=8> */
[----:B0-----:R-:W-:-:S07]  /*d960*/  @!P2 LEA R35, R36, UR45, 0x1 ;  /* 0x0000002d2423ac11 */ /* 0x001fce000f8e08ff */
[----:B------:R-:W-:Y:S05]  /*d970*/  WARPSYNC.COLLECTIVE R15, `(.L_x_6585) ;  /* 0x000000000f087348 */ /* 0x000fea0003c00000 */
[----:B------:R0:W1:Y:S02]  /*d980*/  SHFL.IDX P6, R14, R13, R12, R11 ;  /* 0x0000000c0d0e7389 */ /* 0x00006400000c000b */
[----:B01----:R-:W-:Y:S01]  /*d990*/  ENDCOLLECTIVE ;  /* 0x000000000000791b */ /* 0x003fe20003800000 */
.L_x_6585:
[----:B------:R-:W-:Y:S02]  /*d9a0*/  IMAD.MOV.U32 R5, RZ, RZ, R10 ;  /* 0x000000ffff057224 */ /* 0x000fe400078e000a */
[----:B------:R-:W-:Y:S02]  /*d9b0*/  IMAD.MOV.U32 R13, RZ, RZ, R7 ;  /* 0x000000ffff0d7224 */ /* 0x000fe400078e0007 */
[----:B------:R-:W-:Y:S02]  /*d9c0*/  IMAD.MOV.U32 R12, RZ, RZ, 0x6 ;  /* 0x00000006ff0c7424 */ /* 0x000fe400078e00ff */
[----:B------:R-:W-:-:S07]  /*d9d0*/  IMAD.MOV.U32 R4, RZ, RZ, R14 ;  /* 0x000000ffff047224 */ /* 0x000fce00078e000e */
[----:B------:R-:W-:Y:S05]  /*d9e0*/  WARPSYNC.COLLECTIVE R15, `(.L_x_6586) ;  /* 0x000000000f087348 */ /* 0x000fea0003c00000 */
[----:B------:R0:W1:Y:S02]  /*d9f0*/  SHFL.IDX P6, R14, R13, R12, R11 ;  /* 0x0000000c0d0e7389 */ /* 0x00006400000c000b */
[----:B01----:R-:W-:Y:S01]  /*da00*/  ENDCOLLECTIVE ;  /* 0x000000000000791b */ /* 0x003fe20003800000 */
.L_x_6586:
[----:B------:R-:W-:Y:S01]  /*da10*/  @!P2 IMAD.WIDE.U32 R8, R26, 0x2, R4 ;  /* 0x000000021a08a825 */ /* 0x000fe200078e0004 */
[----:B------:R-:W-:-:S04]  /*da20*/  IADD3 R5, R3, 0x60, RZ ;  /* 0x0000006003057810 */ /* 0x000fc80007ffe0ff */
        /* <DEDUP_REMOVED lines=11> */
.L_x_6587:
[----:B------:R-:W-:Y:S02]  /*dae0*/  @!P2 LEA R21, R36, UR45, 0x1 ;  /* 0x0000002d2415ac11 */ /* 0x000fe4000f8e08ff */
[----:B------:R-:W-:Y:S01]  /*daf0*/  MOV R13, R7 ;  /* 0x00000007000d7202 */ /* 0x000fe20000000f00 */
[----:B------:R-:W-:Y:S02]  /*db00*/  IMAD.MOV.U32 R12, RZ, RZ, 0x7 ;  /* 0x00000007ff0c7424 */ /* 0x000fe400078e00ff */
[----:B------:R-:W-:-:S07]  /*db10*/  IMAD.MOV.U32 R4, RZ, RZ, R14 ;  /* 0x000000ffff047224 */ /* 0x000fce00078e000e */
[----:B------:R-:W-:Y:S05]  /*db20*/  WARPSYNC.COLLECTIVE R15, `(.L_x_6588) ;  /* 0x000000000f087348 */ /* 0x000fea0003c00000 */
[----:B------:R0:W1:Y:S02]  /*db30*/  SHFL.IDX P6, R14, R13, R12, R11 ;  /* 0x0000000c0d0e7389 */ /* 0x00006400000c000b */
[----:B01----:R-:W-:Y:S01]  /*db40*/  ENDCOLLECTIVE ;  /* 0x000000000000791b */ /* 0x003fe20003800000 */
.L_x_6588:
[----:B------:R-:W-:-:S05]  /*db50*/  @!P2 IMAD.WIDE.U32 R4, R26, 0x2, R4 ;  /* 0x000000021a04a825 */ /* 0x000fca00078e0004 */
[----:B------:R-:W-:Y:S01]  /*db60*/  @!PT LDS RZ, [RZ] ;  /* 0x00000000fffff984 */ /* 0x000fe20000000800 */
[----:B------:R-:W-:Y:S01]  /*db70*/  @!PT LDS RZ, [RZ] ;  /* 0x00000000fffff984 */ /* 0x000fe20000000800 */
[----:B------:R-:W-:Y:S01]  /*db80*/  @!PT LDS RZ, [RZ] ;  /* 0x00000000fffff984 */ /* 0x000fe20000000800 */
[----:B------:R0:W-:Y:S04]  /*db90*/  @!P2 LDGSTS.E.BYPASS.LTC128B.128 [R21+0x13400], desc[UR38][R4.64], !P0 ;  /* 0x134000000415afae */ /* 0x0001e8000c101d66 */
[----:B------:R0:W-:Y:S01]  /*dba0*/  @!P2 LDGSTS.E.BYPASS.LTC128B.128 [R21+0x17400], desc[UR38][R4.64+0x80], !P1 ;  /* 0x174000800415afae */ /* 0x0001e2000c901d66 */
[----:B------:R-:W-:Y:S01]  /*dbb0*/  MOV R13, R6 ;  /* 0x00000006000d7202 */ /* 0x000fe20000000f00 */
[----:B------:R-:W-:-:S07]  /*dbc0*/  IMAD.MOV.U32 R10, RZ, RZ, R14 ;  /* 0x000000ffff0a7224 */ /* 0x000fce00078e000e */
[----:B0-----:R-:W-:Y:S05]  /*dbd0*/  WARPSYNC.COLLECTIVE R15, `(.L_x_6589) ;  /* 0x000000000f087348 */ /* 0x001fea0003c00000 */
[----:B------:R1:W2:Y:S02]  /*dbe0*/  SHFL.IDX P6, R14, R13, R12, R11 ;  /* 0x0000000c0d0e7389 */ /* 0x0002a400000c000b */
[----:B012---:R-:W-:Y:S01]  /*dbf0*/  ENDCOLLECTIVE ;  /* 0x000000000000791b */ /* 0x007fe20003800000 */
.L_x_6589:
[----:B------:R-:W-:Y:S05]  /*dc00*/  BRA `(.L_x_6590) ;  /* 0xffffffcc00447947 */ /* 0x000fea000383ffff */
.L_x_6521:
[----:B0-----:R-:W-:-:S04]  /*dc10*/  IMAD.U32 R3, RZ, RZ, UR45 ;  /* 0x0000002dff037e24 */ /* 0x001fc8000f8e00ff */
[----:B------:R0:W1:Y:S03]  /*dc20*/  SYNCS.PHASECHK.TRANS64.TRYWAIT P0, [R3+URZ+0x28820], R0 ;  /* 0x02882000030075a7 */ /* 0x000066000800017f */
[----:B-1----:R-:W-:Y:S05]  /*dc30*/  @!P0 NANOSLEEP.SYNCS 0x989680 ;  /* 0x009896800000895d */ /* 0x002fea0003900000 */
[----:B------:R-:W1:Y:S02]  /*dc40*/  @!P0 SYNCS.PHASECHK.TRANS64 P0, [R3+URZ+0x28820], R0 ;  /* 0x02882000030085a7 */ /* 0x000e64000800007f */
[----:B-1----:R-:W-:Y:S05]  /*dc50*/  @!P0 BRA `(.L_x_6521) ;  /* 0xfffffffc00ec8947 */ /* 0x002fea000383ffff */
[----:B------:R-:W-:Y:S05]  /*dc60*/  BRA `(.L_x_6591) ;  /* 0xffffffcc00907947 */ /* 0x000fea000383ffff */
.L_x_6525:
[----:B0-----:R0:W1:Y:S02]  /*dc70*/  SYNCS.PHASECHK.TRANS64.TRYWAIT P0, [R33+URZ+0x28840], R0 ;  /* 0x02884000210075a7 */ /* 0x001064000800017f */
[----:B-1----:R-:W-:Y:S05]  /*dc80*/  @!P0 NANOSLEEP.SYNCS 0x989680 ;  /* 0x009896800000895d */ /* 0x002fea0003900000 */
[----:B------:R-:W1:Y:S02]  /*dc90*/  @!P0 SYNCS.PHASECHK.TRANS64 P0, [R33+URZ+0x28840], R0 ;  /* 0x02884000210085a7 */ /* 0x000e64000800007f */
[----:B-1----:R-:W-:Y:S05]  /*dca0*/  @!P0 BRA `(.L_x_6525) ;  /* 0xfffffffc00f08947 */ /* 0x002fea000383ffff */
[----:B------:R-:W-:Y:S05]  /*dcb0*/  BRA `(.L_x_6592) ;  /* 0xffffffd0004c7947 */ /* 0x000fea000383ffff */
.L_x_6526:
[----:B------:R-:W-:Y:S01]  /*dcc0*/  BSSY B1, `(.L_x_6593) ;  /* 0x0000008000017945 */ /* 0x000fe20003800000 */
[----:B------:R-:W-:Y:S01]  /*dcd0*/  IMAD.MOV.U32 R13, RZ, RZ, R5 ;  /* 0x000000ffff0d7224 */ /* 0x000fe200078e0005 */
[----:B------:R-:W-:Y:S01]  /*dce0*/  MOV R12, RZ ;  /* 0x000000ff000c7202 */ /* 0x000fe20000000f00 */
[----:B------:R-:W-:Y:S02]  /*dcf0*/  IMAD.MOV.U32 R11, RZ, RZ, 0x181f ;  /* 0x0000181fff0b7424 */ /* 0x000fe400078e00ff */
[----:B------:R-:W-:-:S07]  /*dd00*/  IMAD.MOV.U32 R15, RZ, RZ, -0x1 ;  /* 0xffffffffff0f7424 */ /* 0x000fce00078e00ff */
[----:B0-----:R-:W-:Y:S05]  /*dd10*/  WARPSYNC.COLLECTIVE R15, `(.L_x_6594) ;  /* 0x000000000f087348 */ /* 0x001fea0003c00000 */
[----:B------:R1:W2:Y:S02]  /*dd20*/  SHFL.IDX P6, R14, R13, R12, R11 ;  /* 0x0000000c0d0e7389 */ /* 0x0002a400000c000b */
[----:B012---:R-:W-:Y:S01]  /*dd30*/  ENDCOLLECTIVE ;  /* 0x000000000000791b */ /* 0x007fe20003800000 */
.L_x_6594:
[----:B------:R-:W-:Y:S05]  /*dd40*/  BSYNC B1 ;  /* 0x0000000000017941 */ /* 0x000fea0003800000 */
.L_x_6593:
[----:B------:R-:W-:Y:S01]  /*dd50*/  IMAD.MOV.U32 R13, RZ, RZ, R6 ;  /* 0x000000ffff0d7224 */ /* 0x000fe200078e0006 */
[----:B------:R-:W-:Y:S01]  /*dd60*/  MOV R11, 0x181f ;  /* 0x0000181f000b7802 */ /* 0x000fe20000000f00 */
[----:B------:R-:W-:Y:S01]  /*dd70*/  IMAD.MOV.U32 R12, RZ, RZ, RZ ;  /* 0x000000ffff0c7224 */ /* 0x000fe200078e00ff */
[----:B------:R-:W-:Y:S01]  /*dd80*/  MOV R0, R14 ;  /* 0x0000000e00007202 */ /* 0x000fe20000000f00 */
[----:B------:R-:W-:Y:S01]  /*dd90*/  IMAD.MOV.U32 R15, RZ, RZ, -0x1 ;  /* 0xffffffffff0f7424 */ /* 0x000fe200078e00ff */
[----:B------:R-:W-:Y:S01]  /*dda0*/  LEA R4, R4, UR45, 0x1 ;  /* 0x0000002d04047c11 */ /* 0x000fe2000f8e08ff */
[----:B------:R-:W-:-:S07]  /*ddb0*/  IMAD.SHL.U32 R3, R26, 0x2, RZ ;  /* 0x000000021a037824 */ /* 0x000fce00078e00ff */
[----:B------:R-:W-:Y:S05]  /*ddc0*/  WARPSYNC.COLLECTIVE R15, `(.L_x_6595) ;  /* 0x000000000f087348 */ /* 0x000fea0003c00000 */
[----:B------:R0:W1:Y:S02]  /*ddd0*/  SHFL.IDX P6, R14, R13, R12, R11 ;  /* 0x0000000c0d0e7389 */ /* 0x00006400000c000b */
[----:B01----:R-:W-:Y:S01]  /*dde0*/  ENDCOLLECTIVE ;  /* 0x000000000000791b */ /* 0x003fe20003800000 */
.L_x_6595:
[----:B------:R-:W-:Y:S01]  /*ddf0*/  IMAD.MOV.U32 R13, RZ, RZ, R5 ;  /* 0x000000ffff0d7224 */ /* 0x000fe200078e0005 */
[----:B------:R-:W-:Y:S02]  /*de00*/  MOV R12, 0x1 ;  /* 0x00000001000c7802 */ /* 0x000fe40000000f00 */
[----:B------:R-:W-:-:S04]  /*de10*/  IADD3 R14, P0, R14, R3, RZ ;  /* 0x000000030e0e7210 */ /* 0x000fc80007f1e0ff */
[----:B------:R-:W-:-:S05]  /*de20*/  IADD3.X R15, RZ, R0, RZ, P0, !PT ;  /* 0x00000000ff0f7210 */ /* 0x000fca00007fe4ff */
[----:B------:R-:W-:Y:S01]  /*de30*/  @!PT LDS RZ, [RZ] ;  /* 0x00000000fffff984 */ /* 0x000fe20000000800 */
[----:B------:R-:W-:Y:S01]  /*de40*/  @!PT LDS RZ, [RZ] ;  /* 0x00000000fffff984 */ /* 0x000fe20000000800 */
[----:B------:R-:W-:Y:S01]  /*de50*/  @!PT LDS RZ, [RZ] ;  /* 0x00000000fffff984 */ /* 0x000fe20000000800 */
[----:B------:R-:W-:Y:S04]  /*de60*/  LDGSTS.E.BYPASS.LTC128B.128 [R4+0x18400], desc[UR38][R14.64], !P4 ;  /* 0x184000000e047fae */ /* 0x000fe8000e101d66 */
[----:B------:R0:W-:Y:S02]  /*de70*/  LDGSTS.E.BYPASS.LTC128B.128 [R4+0x1c400], desc[UR38][R14.64+0x80], !P3 ;  /* 0x1c4000800e047fae */ /* 0x0001e4000d901d66 */
[----:B0-----:R-:W-:-:S07]  /*de80*/  IMAD.MOV.U32 R15, RZ, RZ, -0x1 ;  /* 0xffffffffff0f7424 */ /* 0x001fce00078e00ff */
[----:B------:R-:W-:Y:S05]  /*de90*/  WARPSYNC.COLLECTIVE R15, `(.L_x_6596) ;  /* 0x000000000f087348 */ /* 0x000fea0003c00000 */
[----:B------:R0:W1:Y:S02]  /*dea0*/  SHFL.IDX P6, R14, R13, R12, R11 ;  /* 0x0000000c0d0e7389 */ /* 0x00006400000c000b */
[----:B01----:R-:W-:Y:S01]  /*deb0*/  ENDCOLLECTIVE ;  /* 0x000000000000791b */ /* 0x003fe20003800000 */
.L_x_6596:
[----:B------:R-:W-:Y:S01]  /*dec0*/  IMAD.MOV.U32 R13, RZ, RZ, R6 ;  /* 0x000000ffff0d7224 */ /* 0x000fe200078e0006 */
[----:B------:R-:W-:-:S07]  /*ded0*/  MOV R0, R14 ;  /* 0x0000000e00007202 */ /* 0x000fce0000000f00 */
[----:B------:R-:W-:Y:S05]  /*dee0*/  WARPSYNC.COLLECTIVE R15, `(.L_x_6597) ;  /* 0x000000000f087348 */ /* 0x000fea0003c00000 */
[----:B------:R0:W1:Y:S02]  /*def0*/  SHFL.IDX P6, R14, R13, R12, R11 ;  /* 0x0000000c0d0e7389 */ /* 0x00006400000c000b */
[----:B01----:R-:W-:Y:S01]  /*df00*/  ENDCOLLECTIVE ;  /* 0x000000000000791b */ /* 0x003fe20003800000 */
.L_x_6597:
[----:B------:R-:W-:Y:S01]  /*df10*/  MOV R13, R5 ;  /* 0x00000005000d7202 */ /* 0x000fe20000000f00 */
[----:B------:R-:W-:Y:S01]  /*df20*/  IMAD.MOV.U32 R12, RZ, RZ, 0x2 ;  /* 0x00000002ff0c7424 */ /* 0x000fe200078e00ff */
[----:B------:R-:W-:-:S04]  /*df30*/  MOV R37, R14 ;  /* 0x0000000e00257202 */ /* 0x000fc80000000f00 */
[----:B------:R-:W-:-:S05]  /*df40*/  IADD3 R14, P0, R37, R3, RZ ;  /* 0x00000003250e7210 */ /* 0x000fca0007f1e0ff */
[----:B------:R-:W-:-:S05]  /*df50*/  IMAD.X R15, RZ, RZ, R0, P0 ;  /* 0x000000ffff0f7224 */ /* 0x000fca00000e0600 */
[----:B------:R-:W-:Y:S01]  /*df60*/  @!PT LDS RZ, [RZ] ;  /* 0x00000000fffff984 */ /* 0x000fe20000000800 */
[----:B------:R-:W-:Y:S01]  /*df70*/  @!PT LDS RZ, [RZ] ;  /* 0x00000000fffff984 */ /* 0x000fe20000000800 */
[----:B------:R-:W-:Y:S01]  /*df80*/  @!PT LDS RZ, [RZ] ;  /* 0x00000000fffff984 */ /* 0x000fe20000000800 */
[----:B------:R-:W-:Y:S04]  /*df90*/  LDGSTS.E.BYPASS.LTC128B.128 [R4+0x18c00], desc[UR38][R14.64], !P4 ;  /* 0x18c000000e047fae */ /* 0x000fe8000e101d66 */
[----:B------:R0:W-:Y:S02]  /*dfa0*/  LDGSTS.E.BYPASS.LTC128B.128 [R4+0x1cc00], desc[UR38][R14.64+0x80], !P3 ;  /* 0x1cc000800e047fae */ /* 0x0001e4000d901d66 */
[----:B0-----:R-:W-:-:S07]  /*dfb0*/  MOV R15, 0xffffffff ;  /* 0xffffffff000f7802 */ /* 0x001fce0000000f00 */
[----:B------:R-:W-:Y:S05]  /*dfc0*/  WARPSYNC.COLLECTIVE R15, `(.L_x_6598) ;  /* 0x000000000f087348 */ /* 0x000fea0003c00000 */
[----:B------:R0:W1:Y:S02]  /*dfd0*/  SHFL.IDX P6, R14, R13, R12, R11 ;  /* 0x0000000c0d0e7389 */ /* 0x00006400000c000b */
[----:B01----:R-:W-:Y:S01]  /*dfe0*/  ENDCOLLECTIVE ;  /* 0x000000000000791b */ /* 0x003fe20003800000 */
.L_x_6598:
[----:B------:R-:W-:Y:S01]  /*dff0*/  MOV R13, R6 ;  /* 0x00000006000d7202 */ /* 0x000fe20000000f00 */
[----:B------:R-:W-:-:S07]  /*e000*/  IMAD.MOV.U32 R7, RZ, RZ, R14 ;  /* 0x000000ffff077224 */ /* 0x000fce00078e000e */
[----:B------:R-:W-:Y:S05]  /*e010*/  WARPSYNC.COLLECTIVE R15, `(.L_x_6599) ;  /* 0x000000000f087348 */ /* 0x000fea0003c00000 */
[----:B------:R0:W1:Y:S02]  /*e020*/  SHFL.IDX P6, R14, R13, R12, R11 ;  /* 0x0000000c0d0e7389 */ /* 0x00006400000c000b */
[----:B01----:R-:W-:Y:S01]  /*e030*/  ENDCOLLECTIVE ;  /* 0x000000000000791b */ /* 0x003fe20003800000 */
.L_x_6599:
[----:B------:R-:W-:Y:S01]  /*e040*/  MOV R13, R5 ;  /* 0x00000005000d7202 */ /* 0x000fe20000000f00 */
[----:B------:R-:W-:Y:S01]  /*e050*/  IMAD.MOV.U32 R12, RZ, RZ, 0x3 ;  /* 0x00000003ff0c7424 */ /* 0x000fe200078e00ff */
        /* <DEDUP_REMOVED lines=11> */
.L_x_6600:
[----:B------:R-:W-:Y:S01]  /*e110*/  MOV R13, R6 ;  /* 0x00000006000d7202 */ /* 0x000fe20000000f00 */
[----:B------:R-:W-:-:S07]  /*e120*/  IMAD.MOV.U32 R0, RZ, RZ, R14 ;  /* 0x000000ffff007224 */ /* 0x000fce00078e000e */
[----:B------:R-:W-:Y:S05]  /*e130*/  WARPSYNC.COLLECTIVE R15, `(.L_x_6601) ;  /* 0x000000000f087348 */ /* 0x000fea0003c00000 */
[----:B------:R0:W1:Y:S02]  /*e140*/  SHFL.IDX P6, R14, R13, R12, R11 ;  /* 0x0000000c0d0e7389 */ /* 0x00006400000c000b */
[----:B01----:R-:W-:Y:S01]  /*e150*/  ENDCOLLECTIVE ;  /* 0x000000000000791b */ /* 0x003fe20003800000 */
.L_x_6601:
[----:B------:R-:W-:Y:S01]  /*e160*/  IMAD.MOV.U32 R13, RZ, RZ, R5 ;  /* 0x000000ffff0d7224 */ /* 0x000fe200078e0005 */
[----:B------:R-:W-:Y:S01]  /*e170*/  MOV R12, 0x4 ;  /* 0x00000004000c7802 */ /* 0x000fe20000000f00 */
[----:B------:R-:W-:-:S05]  /*e180*/  IMAD.MOV.U32 R37, RZ, RZ, R14 ;  /* 0x000000ffff257224 */ /* 0x000fca00078e000e */
        /* <DEDUP_REMOVED lines=11> */
.L_x_6602:
[----:B------:R-:W-:Y:S01]  /*e240*/  IMAD.MOV.U32 R13, RZ, RZ, R6 ;  /* 0x000000ffff0d7224 */ /* 0x000fe200078e0006 */
[----:B------:R-:W-:-:S07]  /*e250*/  MOV R0, R14 ;  /* 0x0000000e00007202 */ /* 0x000fce0000000f00 */
[----:B------:R-:W-:Y:S05]  /*e260*/  WARPSYNC.COLLECTIVE R15, `(.L_x_6603) ;  /* 0x000000000f087348 */ /* 0x000fea0003c00000 */
[----:B------:R0:W1:Y:S02]  /*e270*/  SHFL.IDX P6, R14, R13, R12, R11 ;  /* 0x0000000c0d0e7389 */ /* 0x00006400000c000b */
[----:B01----:R-:W-:Y:S01]  /*e280*/  ENDCOLLECTIVE ;  /* 0x000000000000791b */ /* 0x003fe20003800000 */
.L_x_6603:
        /* <DEDUP_REMOVED lines=14> */
.L_x_6604:
[----:B------:R-:W-:Y:S01]  /*e370*/  MOV R13, R6 ;  /* 0x00000006000d7202 */ /* 0x000fe20000000f00 */
[----:B------:R-:W-:-:S07]  /*e380*/  IMAD.MOV.U32 R7, RZ, RZ, R14 ;  /* 0x000000ffff077224 */ /* 0x000fce00078e000e */
[----:B------:R-:W-:Y:S05]  /*e390*/  WARPSYNC.COLLECTIVE R15, `(.L_x_6605) ;  /* 0x000000000f087348 */ /* 0x000fea0003c00000 */
[----:B------:R0:W1:Y:S02]  /*e3a0*/  SHFL.IDX P6, R14, R13, R12, R11 ;  /* 0x0000000c0d0e7389 */ /* 0x00006400000c000b */
[----:B01----:R-:W-:Y:S01]  /*e3b0*/  ENDCOLLECTIVE ;  /* 0x000000000000791b */ /* 0x003fe20003800000 */
.L_x_6605:
        /* <DEDUP_REMOVED lines=13> */
.L_x_6606:
[----:B------:R-:W-:Y:S01]  /*e490*/  MOV R13, R6 ;  /* 0x00000006000d7202 */ /* 0x000fe20000000f00 */
[----:B------:R-:W-:-:S07]  /*e4a0*/  IMAD.MOV.U32 R0, RZ, RZ, R14 ;  /* 0x000000ffff007224 */ /* 0x000fce00078e000e */
[----:B------:R-:W-:Y:S05]  /*e4b0*/  WARPSYNC.COLLECTIVE R15, `(.L_x_6607) ;  /* 0x000000000f087348 */ /* 0x000fea0003c00000 */
[----:B------:R0:W1:Y:S02]  /*e4c0*/  SHFL.IDX P6, R14, R13, R12, R11 ;  /* 0x0000000c0d0e7389 */ /* 0x00006400000c000b */
[----:B01----:R-:W-:Y:S01]  /*e4d0*/  ENDCOLLECTIVE ;  /* 0x000000000000791b */ /* 0x003fe20003800000 */
.L_x_6607:
        /* <DEDUP_REMOVED lines=14> */
.L_x_6608:
[----:B------:R-:W-:Y:S01]  /*e5c0*/  IMAD.MOV.U32 R13, RZ, RZ, R6 ;  /* 0x000000ffff0d7224 */ /* 0x000fe200078e0006 */
[----:B------:R-:W-:-:S07]  /*e5d0*/  MOV R5, R14 ;  /* 0x0000000e00057202 */ /* 0x000fce0000000f00 */
[----:B------:R-:W-:Y:S05]  /*e5e0*/  WARPSYNC.COLLECTIVE R15, `(.L_x_6609) ;  /* 0x000000000f087348 */ /* 0x000fea0003c00000 */
[----:B------:R0:W1:Y:S02]  /*e5f0*/  SHFL.IDX P6, R14, R13, R12, R11 ;  /* 0x0000000c0d0e7389 */ /* 0x00006400000c000b */
[----:B01----:R-:W-:Y:S01]  /*e600*/  ENDCOLLECTIVE ;  /* 0x000000000000791b */ /* 0x003fe20003800000 */
.L_x_6609:
[----:B------:R-:W-:Y:S01]  /*e610*/  MOV R6, R14 ;  /* 0x0000000e00067202 */ /* 0x000fe20000000f00 */
[----:B------:R-:W-:Y:S06]  /*e620*/  BRA `(.L_x_6610) ;  /* 0xffffffcc00207947 */ /* 0x000fec000383ffff */
.L_x_6531:
[----:B---3--:R3:W4:Y:S02]  /*e630*/  SYNCS.PHASECHK.TRANS64.TRYWAIT P0, [R0+URZ+0x28860], R5 ;  /* 0x02886005000075a7 */ /* 0x008724000800017f */
[----:B----4-:R-:W-:Y:S05]  /*e640*/  @!P0 NANOSLEEP.SYNCS 0x989680 ;  /* 0x009896800000895d */ /* 0x010fea0003900000 */
[----:B------:R-:W4:Y:S02]  /*e650*/  @!P0 SYNCS.PHASECHK.TRANS64 P0, [R0+URZ+0x28860], R5 ;  /* 0x02886005000085a7 */ /* 0x000f24000800007f */
[----:B----4-:R-:W-:Y:S05]  /*e660*/  @!P0 BRA `(.L_x_6531) ;  /* 0xfffffffc00f08947 */ /* 0x010fea000383ffff */
[----:B------:R-:W-:Y:S05]  /*e670*/  BRA `(.L_x_6611) ;  /* 0xffffffcc00787947 */ /* 0x000fea000383ffff */
.L_x_6532:
[----:B------:R-:W-:Y:S01]  /*e680*/  BSSY B1, `(.L_x_6612) ;  /* 0x0000008000017945 */ /* 0x000fe20003800000 */
[----:B0-----:R-:W-:Y:S01]  /*e690*/  IMAD.MOV.U32 R13, RZ, RZ, R2 ;  /* 0x000000ffff0d7224 */ /* 0x001fe200078e0002 */
[----:B------:R-:W-:Y:S01]  /*e6a0*/  MOV R12, RZ ;  /* 0x000000ff000c7202 */ /* 0x000fe20000000f00 */
[----:B------:R-:W-:Y:S01]  /*e6b0*/  IMAD.MOV.U32 R11, RZ, RZ, 0x181f ;  /* 0x0000181fff0b7424 */ /* 0x000fe200078e00ff */
[----:B------:R-:W-:-:S07]  /*e6c0*/  MOV R15, 0xffffffff ;  /* 0xffffffff000f7802 */ /* 0x000fce0000000f00 */
[----:B--23--:R-:W-:Y:S05]  /*e6d0*/  WARPSYNC.COLLECTIVE R15, `(.L_x_6613) ;  /* 0x000000000f087348 */ /* 0x00cfea0003c00000 */
[----:B------:R0:W1:Y:S02]  /*e6e0*/  SHFL.IDX P6, R14, R13, R12, R11 ;  /* 0x0000000c0d0e7389 */ /* 0x00006400000c000b */
[----:B0123--:R-:W-:Y:S01]  /*e6f0*/  ENDCOLLECTIVE ;  /* 0x000000000000791b */ /* 0x00ffe20003800000 */
.L_x_6613:
[----:B------:R-:W-:Y:S05]  /*e700*/  BSYNC B1 ;  /* 0x0000000000017941 */ /* 0x000fea0003800000 */
.L_x_6612:
        /* <DEDUP_REMOVED lines=9> */
.L_x_6614:
[----:B------:R-:W-:Y:S01]  /*e7a0*/  IMAD.MOV.U32 R13, RZ, RZ, R2 ;  /* 0x000000ffff0d7224 */ /* 0x000fe200078e0002 */
[----:B------:R-:W-:Y:S02]  /*e7b0*/  MOV R12, 0x1 ;  /* 0x00000001000c7802 */ /* 0x000fe40000000f00 */
[----:B------:R-:W-:-:S13]  /*e7c0*/  IADD3 R4, P0, R14, R3, RZ ;  /* 0x000000030e047210 */ /* 0x000fda0007f1e0ff */
[----:B------:R-:W-:Y:S05]  /*e7d0*/  WARPSYNC.COLLECTIVE R15, `(.L_x_6615) ;  /* 0x000000000f087348 */ /* 0x000fea0003c00000 */
[----:B------:R0:W1:Y:S02]  /*e7e0*/  SHFL.IDX P6, R14, R13, R12, R11 ;  /* 0x0000000c0d0e7389 */ /* 0x00006400000c000b */
[----:B01----:R-:W-:Y:S01]  /*e7f0*/  ENDCOLLECTIVE ;  /* 0x000000000000791b */ /* 0x003fe20003800000 */
.L_x_6615:
        /* <DEDUP_REMOVED lines=12> */
.L_x_6616:
[----:B------:R-:W-:Y:S01]  /*e8c0*/  @!PT LDS RZ, [RZ] ;  /* 0x00000000fffff984 */ /* 0x000fe20000000800 */
[----:B------:R-:W-:Y:S01]  /*e8d0*/  @!PT LDS RZ, [RZ] ;  /* 0x00000000fffff984 */ /* 0x000fe20000000800 */
[----:B------:R-:W-:Y:S01]  /*e8e0*/  @!PT LDS RZ, [RZ] ;  /* 0x00000000fffff984 */ /* 0x000fe20000000800 */
[----:B------:R0:W-:Y:S01]  /*e8f0*/  LDGSTS.E.BYPASS.LTC128B.128 [R7+0x4400], desc[UR38][R4.64+0x80], !P0 ;  /* 0x0440008004077fae */ /* 0x0001e2000c101d66 */
[----:B------:R-:W-:Y:S01]  /*e900*/  MOV R13, R2 ;  /* 0x00000002000d7202 */ /* 0x000fe20000000f00 */
[----:B------:R-:W-:Y:S01]  /*e910*/  IMAD.MOV.U32 R12, RZ, RZ, 0x2 ;  /* 0x00000002ff0c7424 */ /* 0x000fe200078e00ff */
[----:B0-----:R-:W-:-:S13]  /*e920*/  IADD3 R4, P0, R14, R3, RZ ;  /* 0x000000030e047210 */ /* 0x001fda0007f1e0ff */
[----:B------:R-:W-:Y:S05]  /*e930*/  WARPSYNC.COLLECTIVE R15, `(.L_x_6617) ;  /* 0x000000000f087348 */ /* 0x000fea0003c00000 */
[----:B------:R0:W1:Y:S02]  /*e940*/  SHFL.IDX P6, R14, R13, R12, R11 ;  /* 0x0000000c0d0e7389 */ /* 0x00006400000c000b */
[----:B01----:R-:W-:Y:S01]  /*e950*/  ENDCOLLECTIVE ;  /* 0x000000000000791b */ /* 0x003fe20003800000 */
.L_x_6617:
        /* <DEDUP_REMOVED lines=12> */
.L_x_6618:
[----:B------:R-:W-:Y:S01]  /*ea20*/  @!PT LDS RZ, [RZ] ;  /* 0x00000000fffff984 */ /* 0x000fe20000000800 */
[----:B------:R-:W-:Y:S01]  /*ea30*/  @!PT LDS RZ, [RZ] ;  /* 0x00000000fffff984 */ /* 0x000fe20000000800 */
[----:B------:R-:W-:Y:S01]  /*ea40*/  @!PT LDS RZ, [RZ] ;  /* 0x00000000fffff984 */ /* 0x000fe20000000800 */
[----:B------:R0:W-:Y:S01]  /*ea50*/  LDGSTS.E.BYPASS.LTC128B.128 [R7+0x4c00], desc[UR38][R4.64+0x80], !P0 ;  /* 0x04c0008004077fae */ /* 0x0001e2000c101d66 */
[----:B------:R-:W-:Y:S01]  /*ea60*/  IMAD.MOV.U32 R13, RZ, RZ, R2 ;  /* 0x000000ffff0d7224 */ /* 0x000fe200078e0002 */
[----:B------:R-:W-:Y:S02]  /*ea70*/  MOV R12, 0x3 ;  /* 0x00000003000c7802 */ /* 0x000fe40000000f00 */
[----:B0-----:R-:W-:-:S13]  /*ea80*/  IADD3 R4, P0, R14, R3, RZ ;  /* 0x000000030e047210 */ /* 0x001fda0007f1e0ff */
[----:B------:R-:W-:Y:S05]  /*ea90*/  WARPSYNC.COLLECTIVE R15, `(.L_x_6619) ;  /* 0x000000000f087348 */ /* 0x000fea0003c00000 */
[----:B------:R0:W1:Y:S02]  /*eaa0*/  SHFL.IDX P6, R14, R13, R12, R11 ;  /* 0x0000000c0d0e7389 */ /* 0x00006400000c000b */
[----:B01----:R-:W-:Y:S01]  /*eab0*/  ENDCOLLECTIVE ;  /* 0x000000000000791b */ /* 0x003fe20003800000 */
.L_x_6619:
        /* <DEDUP_REMOVED lines=12> */
.L_x_6620:
        /* <DEDUP_REMOVED lines=10> */
.L_x_6621:
        /* <DEDUP_REMOVED lines=12> */
.L_x_6622:
        /* <DEDUP_REMOVED lines=10> */
.L_x_6623:
        /* <DEDUP_REMOVED lines=12> */
.L_x_6624:
        /* <DEDUP_REMOVED lines=10> */
.L_x_6625:
        /* <DEDUP_REMOVED lines=12> */
.L_x_6626:
        /* <DEDUP_REMOVED lines=10> */
.L_x_6627:
        /* <DEDUP_REMOVED lines=12> */
.L_x_6628:
[----:B------:R-:W-:Y:S01]  /*f100*/  @!PT LDS RZ, [RZ] ;  /* 0x00000000fffff984 */ /* 0x000fe20000000800 */
[----:B------:R-:W-:Y:S01]  /*f110*/  @!PT LDS RZ, [RZ] ;  /* 0x00000000fffff984 */ /* 0x000fe20000000800 */
[----:B------:R-:W-:Y:S01]  /*f120*/  @!PT LDS RZ, [RZ] ;  /* 0x00000000fffff984 */ /* 0x000fe20000000800 */
[----:B------:R0:W-:Y:S01]  /*f130*/  LDGSTS.E.BYPASS.LTC128B.128 [R7+0x7400], desc[UR38][R4.64+0x80], !P0 ;  /* 0x0740008004077fae */ /* 0x0001e2000c101d66 */
[----:B------:R-:W-:Y:S05]  /*f140*/  BRA `(.L_x_6629) ;  /* 0xffffffc400c07947 */ /* 0x000fea000383ffff */
.L_x_6538:
[----:B0-----:R0:W1:Y:S02]  /*f150*/  SYNCS.PHASECHK.TRANS64.TRYWAIT P0, [R0+URZ+0x28860], R5 ;  /* 0x02886005000075a7 */ /* 0x001064000800017f */
[----:B-1----:R-:W-:Y:S05]  /*f160*/  @!P0 NANOSLEEP.SYNCS 0x989680 ;  /* 0x009896800000895d */ /* 0x002fea0003900000 */
[----:B------:R-:W1:Y:S02]  /*f170*/  @!P0 SYNCS.PHASECHK.TRANS64 P0, [R0+URZ+0x28860], R5 ;  /* 0x02886005000085a7 */ /* 0x000e64000800007f */
[----:B-1----:R-:W-:Y:S05]  /*f180*/  @!P0 BRA `(.L_x_6538) ;  /* 0xfffffffc00f08947 */ /* 0x002fea000383ffff */
[----:B------:R-:W-:Y:S05]  /*f190*/  BRA `(.L_x_6630) ;  /* 0xffffffc800a87947 */ /* 0x000fea000383ffff */
.L_x_6539:
[----:B------:R-:W-:Y:S01]  /*f1a0*/  BSSY B0, `(.L_x_6631) ;  /* 0x0000008000007945 */ /* 0x000fe20003800000 */
[----:B------:R-:W-:Y:S01]  /*f1b0*/  IMAD.MOV.U32 R13, RZ, RZ, R2 ;  /* 0x000000ffff0d7224 */ /* 0x000fe200078e0002 */
[----:B------:R-:W-:Y:S01]  /*f1c0*/  MOV R12, RZ ;  /* 0x000000ff000c7202 */ /* 0x000fe20000000f00 */
[----:B------:R-:W-:Y:S01]  /*f1d0*/  IMAD.MOV.U32 R11, RZ, RZ, 0x181f ;  /* 0x0000181fff0b7424 */ /* 0x000fe200078e00ff */
[----:B------:R-:W-:-:S07]  /*f1e0*/  MOV R15, 0xffffffff ;  /* 0xffffffff000f7802 */ /* 0x000fce0000000f00 */
[----:B0-2---:R-:W-:Y:S05]  /*f1f0*/  WARPSYNC.COLLECTIVE R15, `(.L_x_6632) ;  /* 0x000000000f087348 */ /* 0x005fea0003c00000 */
[----:B------:R1:W3:Y:S02]  /*f200*/  SHFL.IDX P6, R14, R13, R12, R11 ;  /* 0x0000000c0d0e7389 */ /* 0x0002e400000c000b */
[----:B0123--:R-:W-:Y:S01]  /*f210*/  ENDCOLLECTIVE ;  /* 0x000000000000791b */ /* 0x00ffe20003800000 */
.L_x_6632:
[----:B------:R-:W-:Y:S05]  /*f220*/  BSYNC B0 ;  /* 0x0000000000007941 */ /* 0x000fea0003800000 */
.L_x_6631:
        /* <DEDUP_REMOVED lines=9> */
.L_x_6633:
[----:B------:R-:W-:Y:S02]  /*f2c0*/  ULDC UR4, c[0x0][0x2f4] ;  /* 0x0000bd0000047ab9 */ /* 0x000fe40000000800 */
[----:B------:R-:W-:Y:S02]  /*f2d0*/  ISETP.GE.AND P0, PT, R25, UR4, PT ;  /* 0x0000000419007c0c */ /* 0x000fe4000bf06270 */
[----:B------:R-:W-:Y:S02]  /*f2e0*/  ISETP.GE.AND P1, PT, R26, UR4, PT ;  /* 0x000000041a007c0c */ /* 0x000fe4000bf26270 */
[C---:B------:R-:W-:Y:S02]  /*f2f0*/  ISETP.LT.OR P3, PT, R29.reuse, 0x1, P0 ;  /* 0x000000011d00780c */ /* 0x040fe40000761670 */
[----:B------:R-:W-:Y:S01]  /*f300*/  ISETP.LT.OR P2, PT, R29, 0x1, P1 ;  /* 0x000000011d00780c */ /* 0x000fe20000f41670 */
[----:B------:R-:W-:Y:S01]  /*f310*/  IMAD.MOV.U32 R13, RZ, RZ, R2 ;  /* 0x000000ffff0d7224 */ /* 0x000fe200078e0002 */
[----:B------:R-:W-:-:S02]  /*f320*/  MOV R12, 0x1 ;  /* 0x00000001000c7802 */ /* 0x000fc40000000f00 */
[----:B------:R-:W-:-:S09]  /*f330*/  MOV R4, R14 ;  /* 0x0000000e00047202 */ /* 0x000fd20000000f00 */
[----:B------:R-:W-:Y:S05]  /*f340*/  WARPSYNC.COLLECTIVE R15, `(.L_x_6634) ;  /* 0x000000000f087348 */ /* 0x000fea0003c00000 */
[----:B------:R0:W1:Y:S02]  /*f350*/  SHFL.IDX P6, R14, R13, R12, R11 ;  /* 0x0000000c0d0e7389 */ /* 0x00006400000c000b */
[----:B01----:R-:W-:Y:S01]  /*f360*/  ENDCOLLECTIVE ;  /* 0x000000000000791b */ /* 0x003fe20003800000 */
.L_x_6634:
[----:B------:R-:W-:-:S05]  /*f370*/  IMAD.WIDE.U32 R4, R26, 0x2, R4 ;  /* 0x000000021a047825 */ /* 0x000fca00078e0004 */
[----:B------:R-:W-:Y:S01]  /*f380*/  @!PT LDS RZ, [RZ] ;  /* 0x00000000fffff984 */ /* 0x000fe20000000800 */
[----:B------:R-:W-:Y:S01]  /*f390*/  @!PT LDS RZ, [RZ] ;  /* 0x00000000fffff984 */ /* 0x000fe20000000800 */
[----:B------:R-:W-:Y:S01]  /*f3a0*/  @!PT LDS RZ, [RZ] ;  /* 0x00000000fffff984 */ /* 0x000fe20000000800 */
[----:B------:R0:W-:Y:S01]  /*f3b0*/  LDGSTS.E.BYPASS.LTC128B.128 [R3+0x400], desc[UR38][R4.64], !P2 ;  /* 0x0040000004037fae */ /* 0x0001e2000d101d66 */
[----:B------:R-:W-:-:S03]  /*f3c0*/  ISETP.LT.OR P2, PT, R29, 0x11, P1 ;  /* 0x000000111d00780c */ /* 0x000fc60000f41670 */
[----:B------:R0:W-:Y:S01]  /*f3d0*/  LDGSTS.E.BYPASS.LTC128B.128 [R3+0x4400], desc[UR38][R4.64+0x80], !P3 ;  /* 0x0440008004037fae */ /* 0x0001e2000d901d66 */
[----:B------:R-:W-:Y:S02]  /*f3e0*/  ISETP.LT.OR P3, PT, R29, 0x11, P0 ;  /* 0x000000111d00780c */ /* 0x000fe40000761670 */
[----:B------:R-:W-:Y:S01]  /*f3f0*/  MOV R13, R16 ;  /* 0x00000010000d7202 */ /* 0x000fe20000000f00 */
[----:B------:R-:W-:-:S10]  /*f400*/  IMAD.MOV.U32 R20, RZ, RZ, R14 ;  /* 0x000000ffff147224 */ /* 0x000fd400078e000e */
[----:B0-----:R-:W-:Y:S05]  /*f410*/  WARPSYNC.COLLECTIVE R15, `(.L_x_6635) ;  /* 0x000000000f087348 */ /* 0x001fea0003c00000 */
[----:B------:R1:W2:Y:S02]  /*f420*/  SHFL.IDX P6, R14, R13, R12, R11 ;  /* 0x0000000c0d0e7389 */ /* 0x0002a400000c000b */
[----:B012---:R-:W-:Y:S01]  /*f430*/  ENDCOLLECTIVE ;  /* 0x000000000000791b */ /* 0x007fe20003800000 */
.L_x_6635:
[----:B------:R-:W-:Y:S01]  /*f440*/  MOV R5, R20 ;  /* 0x0000001400057202 */ /* 0x000fe20000000f00 */
[----:B------:R-:W-:Y:S01]  /*f450*/  IMAD.MOV.U32 R13, RZ, RZ, R2 ;  /* 0x000000ffff0d7224 */ /* 0x000fe200078e0002 */
[----:B------:R-:W-:Y:S01]  /*f460*/  MOV R12, 0x2 ;  /* 0x00000002000c7802 */ /* 0x000fe20000000f00 */
[----:B------:R-:W-:-:S07]  /*f470*/  IMAD.MOV.U32 R4, RZ, RZ, R14 ;  /* 0x000000ffff047224 */ /* 0x000fce00078e000e */
[----:B------:R-:W-:Y:S05]  /*f480*/  WARPSYNC.COLLECTIVE R15, `(.L_x_6636) ;  /* 0x000000000f087348 */ /* 0x000fea0003c00000 */
[----:B------:R0:W1:Y:S02]  /*f490*/  SHFL.IDX P6, R14, R13, R12, R11 ;  /* 0x0000000c0d0e7389 */ /* 0x00006400000c000b */
[----:B01----:R-:W-:Y:S01]  /*f4a0*/  ENDCOLLECTIVE ;  /* 0x000000000000791b */ /* 0x003fe20003800000 */
.L_x_6636:
        /* <DEDUP_REMOVED lines=13> */
.L_x_6637:
[----:B------:R-:W-:Y:S01]  /*f580*/  IMAD.MOV.U32 R5, RZ, RZ, R21 ;  /* 0x000000ffff057224 */ /* 0x000fe200078e0015 */
[----:B------:R-:W-:Y:S01]  /*f590*/  MOV R13, R2 ;  /* 0x00000002000d7202 */ /* 0x000fe20000000f00 */
[----:B------:R-:W-:Y:S02]  /*f5a0*/  IMAD.MOV.U32 R12, RZ, RZ, 0x3 ;  /* 0x00000003ff0c7424 */ /* 0x000fe400078e00ff */
[----:B------:R-:W-:-:S07]  /*f5b0*/  IMAD.MOV.U32 R22, RZ, RZ, R14 ;  /* 0x000000ffff167224 */ /* 0x000fce00078e000e */
[----:B------:R-:W-:Y:S05]  /*f5c0*/  WARPSYNC.COLLECTIVE R15, `(.L_x_6638) ;  /* 0x000000000f087348 */ /* 0x000fea0003c00000 */
[----:B------:R0:W1:Y:S02]  /*f5d0*/  SHFL.IDX P6, R14, R13, R12, R11 ;  /* 0x0000000c0d0e7389 */ /* 0x00006400000c000b */
[----:B01----:R-:W-:Y:S01]  /*f5e0*/  ENDCOLLECTIVE ;  /* 0x000000000000791b */ /* 0x003fe20003800000 */
.L_x_6638:
        /* <DEDUP_REMOVED lines=9> */
[----:B------:R-:W-:Y:S02]  /*f680*/  ISETP.LT.OR P3, PT, R29, 0x31, P0 ;  /* 0x000000311d00780c */ /* 0x000fe40000761670 */
[----:B------:R-:W-:-:S11]  /*f690*/  MOV R10, R14 ;  /* 0x0000000e000a7202 */ /* 0x000fd60000000f00 */
[----:B0-----:R-:W-:Y:S05]  /*f6a0*/  WARPSYNC.COLLECTIVE R15, `(.L_x_6639) ;  /* 0x000000000f087348 */ /* 0x001fea0003c00000 */
[----:B------:R1:W2:Y:S02]  /*f6b0*/  SHFL.IDX P6, R14, R13, R12, R11 ;  /* 0x0000000c0d0e7389 */ /* 0x0002a400000c000b */
[----:B012---:R-:W-:Y:S01]  /*f6c0*/  ENDCOLLECTIVE ;  /* 0x000000000000791b */ /* 0x007fe20003800000 */
.L_x_6639:
[----:B------:R-:W-:Y:S01]  /*f6d0*/  MOV R5, R10 ;  /* 0x0000000a00057202 */ /* 0x000fe20000000f00 */
[----:B------:R-:W-:Y:S02]  /*f6e0*/  IMAD.MOV.U32 R10, RZ, RZ, RZ ;  /* 0x000000ffff0a7224 */ /* 0x000fe400078e00ff */
[----:B------:R-:W-:Y:S01]  /*f6f0*/  IMAD.MOV.U32 R13, RZ, RZ, R2 ;  /* 0x000000ffff0d7224 */ /* 0x000fe200078e0002 */
[----:B------:R-:W-:Y:S02]  /*f700*/  MOV R12, 0x4 ;  /* 0x00000004000c7802 */ /* 0x000fe40000000f00 */
[----:B------:R-:W-:-:S07]  /*f710*/  MOV R23, R14 ;  /* 0x0000000e00177202 */ /* 0x000fce0000000f00 */
[----:B------:R-:W-:Y:S05]  /*f720*/  WARPSYNC.COLLECTIVE R15, `(.L_x_6640) ;  /* 0x000000000f087348 */ /* 0x000fea0003c00000 */
[----:B------:R0:W1:Y:S02]  /*f730*/  SHFL.IDX P6, R14, R13, R12, R11 ;  /* 0x0000000c0d0e7389 */ /* 0x00006400000c000b */
[----:B01----:R-:W-:Y:S01]  /*f740*/  ENDCOLLECTIVE ;  /* 0x000000000000791b */ /* 0x003fe20003800000 */
.L_x_6640:
[----:B------:R-:W-:-:S04]  /*f750*/  IMAD.MOV.U32 R4, RZ, RZ, R23 ;  /* 0x000000ffff047224 */ /* 0x000fc800078e0017 */
[----:B------:R-:W-:-:S05]  /*f760*/  IMAD.WIDE.U32 R4, R26, 0x2, R4 ;  /* 0x000000021a047825 */ /* 0x000fca00078e0004 */
[----:B------:R-:W-:Y:S01]  /*f770*/  @!PT LDS RZ, [RZ] ;  /* 0x00000000fffff984 */ /* 0x000fe20000000800 */
[----:B------:R-:W-:Y:S01]  /*f780*/  @!PT LDS RZ, [RZ] ;  /* 0x00000000fffff984 */ /* 0x000fe20000000800 */
[----:B------:R-:W-:Y:S01]  /*f790*/  @!PT LDS RZ, [RZ] ;  /* 0x00000000fffff984 */ /* 0x000fe20000000800 */
        /* <DEDUP_REMOVED lines=9> */
.L_x_6641:
[----:B------:R-:W-:Y:S01]  /*f830*/  IMAD.MOV.U32 R5, RZ, RZ, R18 ;  /* 0x000000ffff057224 */ /* 0x000fe200078e0012 */
[----:B------:R-:W-:Y:S01]  /*f840*/  MOV R13, R2 ;  /* 0x00000002000d7202 */ /* 0x000fe20000000f00 */
[----:B------:R-:W-:Y:S02]  /*f850*/  IMAD.MOV.U32 R12, RZ, RZ, 0x5 ;  /* 0x00000005ff0c7424 */ /* 0x000fe400078e00ff */
[----:B------:R-:W-:-:S07]  /*f860*/  IMAD.MOV.U32 R25, RZ, RZ, R14 ;  /* 0x000000ffff197224 */ /* 0x000fce00078e000e */
[----:B------:R-:W-:Y:S05]  /*f870*/  WARPSYNC.COLLECTIVE R15, `(.L_x_6642) ;  /* 0x000000000f087348 */ /* 0x000fea0003c00000 */
[----:B------:R0:W1:Y:S02]  /*f880*/  SHFL.IDX P6, R14, R13, R12, R11 ;  /* 0x0000000c0d0e7389 */ /* 0x00006400000c000b */
[----:B01----:R-:W-:Y:S01]  /*f890*/  ENDCOLLECTIVE ;  /* 0x000000000000791b */ /* 0x003fe20003800000 */
.L_x_6642:
        /* <DEDUP_REMOVED lines=14> */
.L_x_6643:
[----:B------:R-:W-:Y:S01]  /*f980*/  IMAD.MOV.U32 R5, RZ, RZ, R24 ;  /* 0x000000ffff057224 */ /* 0x000fe200078e0018 */
[----:B------:R-:W-:Y:S01]  /*f990*/  MOV R13, R2 ;  /* 0x00000002000d7202 */ /* 0x000fe20000000f00 */
[----:B------:R-:W-:Y:S01]  /*f9a0*/  IMAD.MOV.U32 R12, RZ, RZ, 0x6 ;  /* 0x00000006ff0c7424 */ /* 0x000fe200078e00ff */
[----:B------:R-:W-:-:S07]  /*f9b0*/  MOV R4, R14 ;  /* 0x0000000e00047202 */ /* 0x000fce0000000f00 */
[----:B------:R-:W-:Y:S05]  /*f9c0*/  WARPSYNC.COLLECTIVE R15, `(.L_x_6644) ;  /* 0x000000000f087348 */ /* 0x000fea0003c00000 */
[----:B------:R0:W1:Y:S02]  /*f9d0*/  SHFL.IDX P6, R14, R13, R12, R11 ;  /* 0x0000000c0d0e7389 */ /* 0x00006400000c000b */
[----:B01----:R-:W-:Y:S01]  /*f9e0*/  ENDCOLLECTIVE ;  /* 0x000000000000791b */ /* 0x003fe20003800000 */
.L_x_6644:
        /* <DEDUP_REMOVED lines=8> */
[----:B------:R-:W-:Y:S01]  /*fa70*/  IMAD.MOV.U32 R13, RZ, RZ, R16 ;  /* 0x000000ffff0d7224 */ /* 0x000fe200078e0010 */
[----:B------:R-:W-:-:S11]  /*fa80*/  MOV R22, R14 ;  /* 0x0000000e00167202 */ /* 0x000fd60000000f00 */
[----:B0-----:R-:W-:Y:S05]  /*fa90*/  WARPSYNC.COLLECTIVE R15, `(.L_x_6645) ;  /* 0x000000000f087348 */ /* 0x001fea0003c00000 */
[----:B------:R1:W2:Y:S02]  /*faa0*/  SHFL.IDX P6, R14, R13, R12, R11 ;  /* 0x0000000c0d0e7389 */ /* 0x0002a400000c000b */
[----:B012---:R-:W-:Y:S01]  /*fab0*/  ENDCOLLECTIVE ;  /* 0x000000000000791b */ /* 0x007fe20003800000 */
.L_x_6645:
[----:B------:R-:W-:Y:S01]  /*fac0*/  MOV R5, R22 ;  /* 0x0000001600057202 */ /* 0x000fe20000000f00 */
[----:B------:R-:W-:Y:S01]  /*fad0*/  IMAD.MOV.U32 R13, RZ, RZ, R2 ;  /* 0x000000ffff0d7224 */ /* 0x000fe200078e0002 */
[----:B------:R-:W-:Y:S02]  /*fae0*/  MOV R12, 0x7 ;  /* 0x00000007000c7802 */ /* 0x000fe40000000f00 */
[----:B------:R-:W-:-:S07]  /*faf0*/  MOV R27, R14 ;  /* 0x0000000e001b7202 */ /* 0x000fce0000000f00 */
[----:B------:R-:W-:Y:S05]  /*fb00*/  WARPSYNC.COLLECTIVE R15, `(.L_x_6646) ;  /* 0x000000000f087348 */ /* 0x000fea0003c00000 */
[----:B------:R0:W1:Y:S02]  /*fb10*/  SHFL.IDX P6, R14, R13, R12, R11 ;  /* 0x0000000c0d0e7389 */ /* 0x00006400000c000b */
[----:B01----:R-:W-:Y:S01]  /*fb20*/  ENDCOLLECTIVE ;  /* 0x000000000000791b */ /* 0x003fe20003800000 */
.L_x_6646:
[----:B------:R-:W-:-:S04]  /*fb30*/  IMAD.MOV.U32 R4, RZ, RZ, R27 ;  /* 0x000000ffff047224 */ /* 0x000fc800078e001b */
[----:B------:R-:W-:-:S05]  /*fb40*/  IMAD.WIDE.U32 R4, R26, 0x2, R4 ;  /* 0x000000021a047825 */ /* 0x000fca00078e0004 */
[----:B------:R-:W-:Y:S01]  /*fb50*/  @!PT LDS RZ, [RZ] ;  /* 0x00000000fffff984 */ /* 0x000fe20000000800 */
[----:B------:R-:W-:Y:S01]  /*fb60*/  @!PT LDS RZ, [RZ] ;  /* 0x00000000fffff984 */ /* 0x000fe20000000800 */
[----:B------:R-:W-:Y:S01]  /*fb70*/  @!PT LDS RZ, [RZ] ;  /* 0x00000000fffff984 */ /* 0x000fe20000000800 */
[----:B------:R0:W-:Y:S01]  /*fb80*/  LDGSTS.E.BYPASS.LTC128B.128 [R3+0x3400], desc[UR38][R4.64], !P2 ;  /* 0x0340000004037fae */ /* 0x0001e2000d101d66 */
[----:B------:R-:W-:-:S03]  /*fb90*/  MOV R13, R16 ;  /* 0x00000010000d7202 */ /* 0x000fc60000000f00 */
[----:B------:R0:W-:Y:S01]  /*fba0*/  LDGSTS.E.BYPASS.LTC128B.128 [R3+0x7400], desc[UR38][R4.64+0x80], !P3 ;  /* 0x0740008004037fae */ /* 0x0001e2000d901d66 */
[----:B------:R-:W-:-:S07]  /*fbb0*/  IMAD.MOV.U32 R2, RZ, RZ, R14 ;  /* 0x000000ffff027224 */ /* 0x000fce00078e000e */
[----:B0-----:R-:W-:Y:S05]  /*fbc0*/  WARPSYNC.COLLECTIVE R15, `(.L_x_6647) ;  /* 0x000000000f087348 */ /* 0x001fea0003c00000 */
[----:B------:R1:W2:Y:S02]  /*fbd0*/  SHFL.IDX P6, R14, R13, R12, R11 ;  /* 0x0000000c0d0e7389 */ /* 0x0002a400000c000b */
[----:B012---:R-:W-:Y:S01]  /*fbe0*/  ENDCOLLECTIVE ;  /* 0x000000000000791b */ /* 0x007fe20003800000 */
.L_x_6647:
[----:B------:R-:W-:Y:S05]  /*fbf0*/  BRA `(.L_x_6648) ;  /* 0xffffffc400307947 */ /* 0x000fea000383ffff */
.L_x_6542:
[----:B0-----:R0:W1:Y:S02]  /*fc00*/  SYNCS.PHASECHK.TRANS64.TRYWAIT P0, [R7+URZ+0x28820], R10 ;  /* 0x0288200a070075a7 */ /* 0x001064000800017f */
[----:B-1----:R-:W-:Y:S05]  /*fc10*/  @!P0 NANOSLEEP.SYNCS 0x989680 ;  /* 0x009896800000895d */ /* 0x002fea0003900000 */
[----:B------:R-:W1:Y:S02]  /*fc20*/  @!P0 SYNCS.PHASECHK.TRANS64 P0, [R7+URZ+0x28820], R10 ;  /* 0x0288200a070085a7 */ /* 0x000e64000800007f */
[----:B-1----:R-:W-:Y:S05]  /*fc30*/  @!P0 BRA `(.L_x_6542) ;  /* 0xfffffffc00f08947 */ /* 0x002fea000383ffff */
[----:B------:R-:W-:Y:S05]  /*fc40*/  BRA `(.L_x_6649) ;  /* 0xffffffc400a47947 */ /* 0x000fea000383ffff */
.L_x_6543:
[----:B------:R-:W-:Y:S01]  /*fc50*/  BSSY B0, `(.L_x_6650) ;  /* 0x0000008000007945 */ /* 0x000fe20003800000 */
[----:B------:R-:W-:Y:S01]  /*fc60*/  MOV R13, R17 ;  /* 0x00000011000d7202 */ /* 0x000fe20000000f00 */
[----:B------:R-:W-:Y:S01]  /*fc70*/  IMAD.MOV.U32 R12, RZ, RZ, RZ ;  /* 0x000000ffff0c7224 */ /* 0x000fe200078e00ff */
[----:B------:R-:W-:Y:S01]  /*fc80*/  MOV R11, 0x1f ;  /* 0x0000001f000b7802 */ /* 0x000fe20000000f00 */
[----:B------:R-:W-:-:S07]  /*fc90*/  IMAD.MOV.U32 R15, RZ, RZ, -0x1 ;  /* 0xffffffffff0f7424 */ /* 0x000fce00078e00ff */
[----:B0----5:R-:W-:Y:S05]  /*fca0*/  WARPSYNC.COLLECTIVE R15, `(.L_x_6651) ;  /* 0x000000000f087348 */ /* 0x021fea0003c00000 */
[----:B------:R1:W2:Y:S02]  /*fcb0*/  SHFL.IDX P6, R14, R13, R12, R11 ;  /* 0x0000000c0d0e7389 */ /* 0x0002a400000c000b */
[----:B012--5:R-:W-:Y:S01]  /*fcc0*/  ENDCOLLECTIVE ;  /* 0x000000000000791b */ /* 0x027fe20003800000 */
.L_x_6651:
[----:B------:R-:W-:Y:S05]  /*fcd0*/  BSYNC B0 ;  /* 0x0000000000007941 */ /* 0x000fea0003800000 */
.L_x_6650:
[----:B------:R-:W-:Y:S05]  /*fce0*/  BRA `(.L_x_6652) ;  /* 0xffffffc400887947 */ /* 0x000fea000383ffff */
.L_x_6544:
[----:B------:R-:W-:Y:S01]  /*fcf0*/  BSSY B0, `(.L_x_6653) ;  /* 0x0000006000007945 */ /* 0x000fe20003800000 */
[----:B------:R-:W-:-:S07]  /*fd00*/  MOV R15, 0xffffffff ;  /* 0xffffffff000f7802 */ /* 0x000fce0000000f00 */
[----:B01---5:R-:W-:Y:S05]  /*fd10*/  WARPSYNC.COLLECTIVE R15, `(.L_x_6654) ;  /* 0x000000000f0c7348 */ /* 0x023fea0003c00000 */
[----:B------:R-:W-:Y:S02]  /*fd20*/  ELECT P6, UR62, PT ;  /* 0x00000000003e782f */ /* 0x000fe400038c0000 */
[----:B------:R-:W-:Y:S01]  /*fd30*/  MOV R14, UR62 ;  /* 0x0000003e000e7c02 */ /* 0x000fe20008000f00 */
[----:B01---5:R-:W-:Y:S10]  /*fd40*/  ENDCOLLECTIVE ;  /* 0x000000000000791b */ /* 0x023ff40003800000 */
.L_x_6654:
[----:B------:R-:W-:Y:S05]  /*fd50*/  BSYNC B0 ;  /* 0x0000000000007941 */ /* 0x000fea0003800000 */
.L_x_6653:
[----:B------:R-:W-:Y:S05]  /*fd60*/  BRA `(.L_x_6655) ;  /* 0xffffffc4007c7947 */ /* 0x000fea000383ffff */
.L_x_6546:
[----:B--2---:R2:W3:Y:S02]  /*fd70*/  SYNCS.PHASECHK.TRANS64.TRYWAIT P1, [R5+URZ+0x28840], R2 ;  /* 0x02884002050075a7 */ /* 0x0044e4000802017f */
[----:B---3--:R-:W-:Y:S05]  /*fd80*/  @!P1 NANOSLEEP.SYNCS 0x989680 ;  /* 0x009896800000995d */ /* 0x008fea0003900000 */
[----:B------:R-:W3:Y:S02]  /*fd90*/  @!P1 SYNCS.PHASECHK.TRANS64 P1, [R5+URZ+0x28840], R2 ;  /* 0x02884002050095a7 */ /* 0x000ee4000802007f */
[----:B---3--:R-:W-:Y:S05]  /*fda0*/  @!P1 BRA `(.L_x_6546) ;  /* 0xfffffffc00f09947 */ /* 0x008fea000383ffff */
[----:B------:R-:W-:Y:S05]  /*fdb0*/  BRA `(.L_x_6656) ;  /* 0xffffffc4009c7947 */ /* 0x000fea000383ffff */
.L_x_6548:
[----:B0-----:R0:W3:Y:S02]  /*fdc0*/  SYNCS.PHASECHK.TRANS64.TRYWAIT P1, [R7+URZ+0x28840], R0 ;  /* 0x02884000070075a7 */ /* 0x0010e4000802017f */
[----:B---3--:R-:W-:Y:S05]  /*fdd0*/  @!P1 NANOSLEEP.SYNCS 0x989680 ;  /* 0x009896800000995d */ /* 0x008fea0003900000 */
[----:B------:R-:W3:Y:S02]  /*fde0*/  @!P1 SYNCS.PHASECHK.TRANS64 P1, [R7+URZ+0x28840], R0 ;  /* 0x02884000070095a7 */ /* 0x000ee4000802007f */
[----:B---3--:R-:W-:Y:S05]  /*fdf0*/  @!P1 BRA `(.L_x_6548) ;  /* 0xfffffffc00f09947 */ /* 0x008fea000383ffff */
[----:B------:R-:W-:Y:S05]  /*fe00*/  BRA `(.L_x_6657) ;  /* 0xffffffc400a87947 */ /* 0x000fea000383ffff */
.L_x_6550:
[----:B---3--:R3:W4:Y:S02]  /*fe10*/  SYNCS.PHASECHK.TRANS64.TRYWAIT P1, [R5+URZ+0x28860], R2 ;  /* 0x02886002050075a7 */ /* 0x008724000802017f */
[----:B----4-:R-:W-:Y:S05]  /*fe20*/  @!P1 NANOSLEEP.SYNCS 0x989680 ;  /* 0x009896800000995d */ /* 0x010fea0003900000 */
[----:B------:R-:W4:Y:S02]  /*fe30*/  @!P1 SYNCS.PHASECHK.TRANS64 P1, [R5+URZ+0x28860], R2 ;  /* 0x02886002050095a7 */ /* 0x000f24000802007f */
[----:B----4-:R-:W-:Y:S05]  /*fe40*/  @!P1 BRA `(.L_x_6550) ;  /* 0xfffffffc00f09947 */ /* 0x010fea000383ffff */
[----:B------:R-:W-:Y:S05]  /*fe50*/  BRA `(.L_x_6658) ;  /* 0xffffffc400a47947 */ /* 0x000fea000383ffff */
.L_x_6659:
        /* <DEDUP_REMOVED lines=10> */
.L_x_15974:


//--------------------- .text._ZN7cutlass13device_kernelIN5flash11enable_sm90INS1_16FlashAttnFwdSm90INS1_25CollectiveMainloopFwdSm90ILi2EN4cute5tupleIJNS5_1CILi1EEES8_S8_EEENS6_IJNS7_ILi128EEESA_SA_EEELi128ENS_10bfloat16_tEfNS_4arch4Sm90ELb0ELb0ELb1ELb1ELb1ELb0ELb0ELb1ELb1ELb1ELb1ELb0EEENS1_21CollectiveEpilogueFwdISB_S9_SC_SE_Li256ELb1ELb1ELb1ELb0EEENS1_36VarlenDynamicPersistentTileSchedulerILi128ELi128ELi256ELi128ELb1ELb1ELb1ELb0ELb1ELb1EEEEEEEEEvNT_6ParamsE --------------------------
	.section	.text._ZN7cutlass13device_kernelIN5flash11enable_sm90INS1_16FlashAttnFwdSm90INS1_25CollectiveMainloopFwdSm90ILi2EN4cute5tupleIJNS5_1CILi1EEES8_S8_EEENS6_IJNS7_ILi128EEESA_SA_EEELi128ENS_10bfloat16_tEfNS_4arch4Sm90ELb0ELb0ELb1ELb1ELb1ELb0ELb0ELb1ELb1ELb1ELb1ELb0EEENS1_21CollectiveEpilogueFwdISB_S9_SC_SE_Li256ELb1ELb1ELb1ELb0EEENS1_36VarlenDynamicPersistentTileSchedulerILi128ELi128ELi256ELi128ELb1ELb1ELb1ELb0ELb1ELb1EEEEEEEEEvNT_6ParamsE,"ax",@progbits
	.align	128
.text._ZN7cutlass13device_kernelIN5flash11enable_sm90INS1_16FlashAttnFwdSm90INS1_25CollectiveMainloopFwdSm90ILi2EN4cute5tupleIJNS5_1CILi1EEES8_S8_EEENS6_IJNS7_ILi128EEESA_SA_EEELi128ENS_10bfloat16_tEfNS_4arch4Sm90ELb0ELb0ELb1ELb1ELb1ELb0ELb0ELb1ELb1ELb1ELb1ELb0EEENS1_21CollectiveEpilogueFwdISB_S9_SC_SE_Li256ELb1ELb1ELb1ELb0EEENS1_36VarlenDynamicPersistentTileSchedulerILi128ELi128ELi256ELi128ELb1ELb1ELb1ELb0ELb1ELb1EEEEEEEEEvNT_6ParamsE:
        .type           _ZN7cutlass13device_kernelIN5flash11enable_sm90INS1_16FlashAttnFwdSm90INS1_25CollectiveMainloopFwdSm90ILi2EN4cute5tupleIJNS5_1CILi1EEES8_S8_EEENS6_IJNS7_ILi128EEESA_SA_EEELi128ENS_10bfloat16_tEfNS_4arch4Sm90ELb0ELb0ELb1ELb1ELb1ELb0ELb0ELb1ELb1ELb1ELb1ELb0EEENS1_21CollectiveEpilogueFwdISB_S9_SC_SE_Li256ELb1ELb1ELb1ELb0EEENS1_36VarlenDynamicPersistentTileSchedulerILi128ELi128ELi256ELi128ELb1ELb1ELb1ELb0ELb1ELb1EEEEEEEEEvNT_6ParamsE,@function
        .size           _ZN7cutlass13device_kernelIN5flash11enable_sm90INS1_16FlashAttnFwdSm90INS1_25CollectiveMainloopFwdSm90ILi2EN4cute5tupleIJNS5_1CILi1EEES8_S8_EEENS6_IJNS7_ILi128EEESA_SA_EEELi128ENS_10bfloat16_tEfNS_4arch4Sm90ELb0ELb0ELb1ELb1ELb1ELb0ELb0ELb1ELb1ELb1ELb1ELb0EEENS1_21CollectiveEpilogueFwdISB_S9_SC_SE_Li256ELb1ELb1ELb1ELb0EEENS1_36VarlenDynamicPersistentTileSchedulerILi128ELi128ELi256ELi128ELb1ELb1ELb1ELb0ELb1ELb1EEEEEEEEEvNT_6ParamsE,(.L_x_15975 - _ZN7cutlass13device_kernelIN5flash11enable_sm90INS1_16FlashAttnFwdSm90INS1_25CollectiveMainloopFwdSm90ILi2EN4cute5tupleIJNS5_1CILi1EEES8_S8_EEENS6_IJNS7_ILi128EEESA_SA_EEELi128ENS_10bfloat16_tEfNS_4arch4Sm90ELb0ELb0ELb1ELb1ELb1ELb0ELb0ELb1ELb1ELb1ELb1ELb0EEENS1_21CollectiveEpilogueFwdISB_S9_SC_SE_Li256ELb1ELb1ELb1ELb0EEENS1_36VarlenDynamicPersistentTileSchedulerILi128ELi128ELi256ELi128ELb1ELb1ELb1ELb0ELb1ELb1EEEEEEEEEvNT_6ParamsE)
        .other          _ZN7cutlass13device_kernelIN5flash11enable_sm90INS1_16FlashAttnFwdSm90INS1_25CollectiveMainloopFwdSm90ILi2EN4cute5tupleIJNS5_1CILi1EEES8_S8_EEENS6_IJNS7_ILi128EEESA_SA_EEELi128ENS_10bfloat16_tEfNS_4arch4Sm90ELb0ELb0ELb1ELb1ELb1ELb0ELb0ELb1ELb1ELb1ELb1ELb0EEENS1_21CollectiveEpilogueFwdISB_S9_SC_SE_Li256ELb1ELb1ELb1ELb0EEENS1_36VarlenDynamicPersistentTileSchedulerILi128ELi128ELi256ELi128ELb1ELb1ELb1ELb0ELb1ELb1EEEEEEEEEvNT_6ParamsE,@"STO_CUDA_ENTRY STV_DEFAULT"
_ZN7cutlass13device_kernelIN5flash11enable_sm90INS1_16FlashAttnFwdSm90INS1_25CollectiveMainloopFwdSm90ILi2EN4cute5tupleIJNS5_1CILi1EEES8_S8_EEENS6_IJNS7_ILi128EEESA_SA_EEELi128ENS_10bfloat16_tEfNS_4arch4Sm90ELb0ELb0ELb1ELb1ELb1ELb0ELb0ELb1ELb1ELb1ELb1ELb0EEENS1_21CollectiveEpilogueFwdISB_S9_SC_SE_Li256ELb1ELb1ELb1ELb0EEENS1_36VarlenDynamicPersistentTileSchedulerILi128ELi128ELi256ELi128ELb1ELb1ELb1ELb0ELb1ELb1EEEEEEEEEvNT_6ParamsE:
[----:B------:R-:W0:Y:S02]  /*0000*/  LDC R1, c[0x0][0x28] ;  /* 0x00000a00ff017b82 */ /* 0x000e240000000800 */
[----:B0-----:R-:W-:Y:S01]  /*0010*/  VIADD R1, R1, 0xffffffd8 ;  /* 0xffffffd801017836 */ /* 0x001fe20000000000 */
[----:B------:R-:W0:Y:S01]  /*0020*/  S2R R3, SR_TID.X ;  /* 0x0000000000037919 */ /* 0x000e220000002100 */
[----:B------:R-:W-:Y:S01]  /*0030*/  ELECT P0, URZ, PT ;  /* 0x00000000003f782f */ /* 0x000fe20003800000 */
[----:B------:R-:W-:Y:S01]  /*0040*/  UMOV UR4, 0x80 ;  /* 0x0000008000047882 */ /* 0x000fe20000000000 */
[----:B------:R-:W-:Y:S01]  /*0050*/  UMOV UR7, 0x100 ;  /* 0x0000010000077882 */ /* 0x000fe20000000000 */
[--C-:B0-----:R-:W-:Y:S02]  /*0060*/  SHF.R.U32.HI R0, RZ, 0x5, R3.reuse ;  /* 0x00000005ff007819 */ /* 0x101fe40000011603 */
[----:B------:R-:W-:-:S03]  /*0070*/  SHF.R.U32.HI R3, RZ, 0x7, R3 ;  /* 0x00000007ff037819 */ /* 0x000fc60000011603 */
[----:B------:R-:W0:Y:S02]  /*0080*/  SHFL.IDX PT, R2, R0, RZ, 0x1f ;  /* 0x00001fff00027589 */ /* 0x000e2400000e0000 */
[C---:B0-----:R-:W-:Y:S02]  /*0090*/  ISETP.NE.OR P0, PT, R2.reuse, RZ, !P0 ;  /* 0x000000ff0200720c */ /* 0x041fe40004705670 */
[----:B------:R-:W-:Y:S02]  /*00a0*/  ISETP.NE.AND P1, PT, R2, RZ, PT ;  /* 0x000000ff0200720c */ /* 0x000fe40003f25270 */
[----:B------:R0:W1:Y:S09]  /*00b0*/  SHFL.IDX PT, R2, R3, RZ, 0x1f ;  /* 0x00001fff03027589 */ /* 0x00007200000e0000 */
[----:B------:R-:W-:Y:S01]  /*00c0*/  VOTEU.ALL UP0, P0 ;  /* 0x00000000003f7886 */ /* 0x000fe20000000000 */
[----:B------:R-:W-:-:S04]  /*00d0*/  VOTEU.ALL UP1, P0 ;  /* 0x00000000003f7886 */ /* 0x000fc80000020000 */
[----:B------:R-:W2:Y:S01]  /*00e0*/  @!UP0 S2UR UR8, SR_CgaCtaId ;  /* 0x00000000000889c3 */ /* 0x000ea20000008800 */
[----:B------:R-:W-:Y:S01]  /*00f0*/  @!UP0 UMOV UR6, 0x400 ;  /* 0x0000040000068882 */ /* 0x000fe20000000000 */
[----:B------:R-:W-:-:S04]  /*0100*/  @!UP0 UIADD3 UR4, -UR4, 0x100000, URZ ;  /* 0x0010000004048890 */ /* 0x000fc8000fffe13f */
[----:B------:R-:W-:Y:S02]  /*0110*/  @!UP0 USHF.L.U32 UR5, UR4, 0xb, URZ ;  /* 0x0000000b04058899 */ /* 0x000fe4000800063f */
[----:B------:R-:W-:Y:S02]  /*0120*/  @!UP0 USHF.L.U32 UR4, UR4, 0x1, URZ ;  /* 0x0000000104048899 */ /* 0x000fe4000800063f */
[----:B--2---:R-:W-:Y:S02]  /*0130*/  @!UP0 ULEA UR8, UR8, UR6, 0x18 ;  /* 0x0000000608088291 */ /* 0x004fe4000f8ec03f */
        /* <DEDUP_REMOVED lines=25> */
.L_x_6660:
        /* <DEDUP_REMOVED lines=22> */
.L_x_6661:
        /* <DEDUP_REMOVED lines=18> */
.L_x_6662:
        /* <DEDUP_REMOVED lines=22> */
.L_x_6663:
        /* <DEDUP_REMOVED lines=22> */
.L_x_6664:
[----:B------:R-:W-:Y:S01]  /*0810*/  ISETP.NE.AND P0, PT, R2, RZ, PT ;  /* 0x000000ff0200720c */ /* 0x000fe20003f05270 */
[----:B------:R-:W-:Y:S01]  /*0820*/  IMAD.MOV.U32 R2, RZ, RZ, 0x1 ;  /* 0x00000001ff027424 */ /* 0x000fe200078e00ff */
[----:B------:R-:W-:Y:S01]  /*0830*/  NOP ;  /* 0x0000000000007918 */ /* 0x000fe20000000000 */
[----:B------:R-:W-:-:S03]  /*0840*/  ULDC.64 UR36, c[0x0][0x208] ;  /* 0x0000820000247ab9 */ /* 0x000fc60000000a00 */
[----:B------:R-:W-:-:S05]  /*0850*/  SEL R2, R2, 0x2, !P0 ;  /* 0x0000000202027807 */ /* 0x000fca0004000000 */
[----:B------:R0:W-:Y:S02]  /*0860*/  STL [R1+0x4], R2 ;  /* 0x0000040201007387 */ /* 0x0001e40000100800 */
[----:B01234-:R-:W-:Y:S06]  /*0870*/  BAR.SYNC.DEFER_BLOCKING 0x0 ;  /* 0x0000000000007b1d */ /* 0x01ffec0000010000 */
[----:B------:R-:W-:Y:S05]  /*0880*/  @!P0 BRA `(.L_x_6665) ;  /* 0x0000009c00388947 */ /* 0x000fea0003800000 */
.L_x_6666:
[----:B------:R-:W-:-:S08]  /*0890*/  NOP ;  /* 0x0000000000007918 */ /* 0x000fd00000000000 */
[----:B------:R-:W0:Y:S02]  /*08a0*/  USETMAXREG.TRY_ALLOC.CTAPOOL UP0, 0xe8 ;  /* 0x000000e8000079c8 */ /* 0x000e240008000600 */
[----:B0-----:R-:W-:-:S13]  /*08b0*/  PLOP3.LUT P0, PT, PT, PT, UP0, 0x80, 0x0 ;  /* 0x000000000000781c */ /* 0x001fda0003f0f008 */
[----:B------:R-:W-:Y:S05]  /*08c0*/  @!P0 BRA `(.L_x_6666) ;  /* 0xfffffffc00f08947 */ /* 0x000fea000383ffff */
[----:B------:R-:W0:Y:S01]  /*08d0*/  S2R R2, SR_TID.X ;  /* 0x0000000000027919 */ /* 0x000e220000002100 */
[----:B------:R-:W1:Y:S01]  /*08e0*/  S2UR UR5, SR_CgaCtaId ;  /* 0x00000000000579c3 */ /* 0x000e620000008800 */
[----:B------:R-:W-:-:S07]  /*08f0*/  UMOV UR4, 0x400 ;  /* 0x0000040000047882 */ /* 0x000fce0000000000 */
[----:B------:R-:W-:Y:S06]  /*0900*/  BAR.ARV 0x8, 0x180 ;  /* 0x0206000000007b1d */ /* 0x000fec0000002000 */
[----:B-1----:R-:W-:Y:S01]  /*0910*/  ULEA UR4, UR5, UR4, 0x18 ;  /* 0x0000000405047291 */ /* 0x002fe2000f8ec03f */
[----:B0-----:R-:W-:-:S04]  /*0920*/  LOP3.LUT R0, R2, 0xffffff80, RZ, 0xc0, !PT ;  /* 0xffffff8002007812 */ /* 0x001fc800078ec0ff */
[----:B------:R-:W-:-:S13]  /*0930*/  ISETP.NE.AND P0, PT, R0, 0x80, PT ;  /* 0x000000800000780c */ /* 0x000fda0003f05270 */
[----:B------:R-:W-:Y:S08]  /*0940*/  @!P0 BAR.ARV 0x9, 0x100 ;  /* 0x0244000000008b1d */ /* 0x000ff00000002000 */
[----:B------:R-:W-:Y:S06]  /*0950*/  BAR.SYNC.DEFER_BLOCKING 0x5, 0x180 ;  /* 0x0146000000007b1d */ /* 0x000fec0000010000 */
[----:B------:R-:W0:Y:S01]  /*0960*/  LDS.128 R16, [UR4+0x288d0] ;  /* 0x0288d004ff107984 */ /* 0x000e220008000c00 */
[----:B------:R-:W-:Y:S01]  /*0970*/  ULDC UR4, c[0x0][0xc3c] ;  /* 0x00030f0000047ab9 */ /* 0x000fe20000000800 */
[----:B------:R-:W-:Y:S06]  /*0980*/  BAR.ARV 0x4, 0x180 ;  /* 0x0106000000007b1d */ /* 0x000fec0000002000 */
[----:B0-----:R-:W-:-:S13]  /*0990*/  ISETP.GE.AND P0, PT, R19, UR4, PT ;  /* 0x0000000413007c0c */ /* 0x001fda000bf06270 */
[----:B------:R-:W-:Y:S05]  /*09a0*/  @P0 EXIT ;  /* 0x000000000000094d */ /* 0x000fea0003800000 */
[----:B------:R-:W2:Y:S01]  /*09b0*/  LDL.LU R10, [R1+0x4] ;  /* 0x00000400010a7983 */ /* 0x000ea20000300800 */
[----:B------:R-:W-:-:S05]  /*09c0*/  VIADD R228, R2, 0xffffff80 ;  /* 0xffffff8002e47836 */ /* 0x000fca0000000000 */
[----:B------:R-:W-:-:S04]  /*09d0*/  SHF.R.S32.HI R3, RZ, 0x1f, R228 ;  /* 0x0000001fff037819 */ /* 0x000fc800000114e4 */
[----:B------:R-:W-:-:S04]  /*09e0*/  LEA.HI R5, R3, R228, RZ, 0x7 ;  /* 0x000000e403057211 */ /* 0x000fc800078f38ff */
[----:B------:R-:W-:-:S05]  /*09f0*/  LOP3.LUT R7, R5, 0xffffff80, RZ, 0xc0, !PT ;  /* 0xffffff8005077812 */ /* 0x000fca00078ec0ff */
[----:B------:R-:W-:-:S05]  /*0a00*/  IMAD.IADD R206, R228, 0x1, -R7 ;  /* 0x00000001e4ce7824 */ /* 0x000fca00078e0a07 */
[----:B------:R-:W-:-:S04]  /*0a10*/  SHF.R.S32.HI R11, RZ, 0x1f, R206 ;  /* 0x0000001fff0b7819 */ /* 0x000fc800000114ce */
[----:B------:R-:W-:-:S04]  /*0a20*/  LEA.HI R4, R11, R206, RZ, 0x2 ;  /* 0x000000ce0b047211 */ /* 0x000fc800078f10ff */
[--C-:B------:R-:W-:Y:S02]  /*0a30*/  SHF.R.S32.HI R6, RZ, 0x2, R4.reuse ;  /* 0x00000002ff067819 */ /* 0x100fe40000011404 */
[----:B------:R-:W-:Y:S02]  /*0a40*/  SHF.R.S32.HI R9, RZ, 0x1f, R4 ;  /* 0x0000001fff097819 */ /* 0x000fe40000011404 */
[----:B------:R-:W-:Y:S02]  /*0a50*/  LEA.HI R0, R3, R228, RZ, 0x4 ;  /* 0x000000e403007211 */ /* 0x000fe400078f20ff */
[----:B------:R-:W-:Y:S02]  /*0a60*/  LEA.HI R9, R9, R6, RZ, 0x3 ;  /* 0x0000000609097211 */ /* 0x000fe400078f18ff */
[----:B------:R-:W-:Y:S02]  /*0a70*/  LEA.HI R2, R3, R228, RZ, 0x5 ;  /* 0x000000e403027211 */ /* 0x000fe400078f28ff */
[----:B------:R-:W-:-:S02]  /*0a80*/  LOP3.LUT R13, R9, 0xfffffff8, RZ, 0xc0, !PT ;  /* 0xfffffff8090d7812 */ /* 0x000fc400078ec0ff */
[----:B------:R-:W-:Y:S01]  /*0a90*/  SHF.R.S32.HI R9, RZ, 0x4, R0 ;  /* 0x00000004ff097819 */ /* 0x000fe20000011400 */
[----:B------:R-:W-:Y:S01]  /*0aa0*/  IMAD.SHL.U32 R2, R2, 0x20, RZ ;  /* 0x0000002002027824 */ /* 0x000fe200078e00ff */
[C---:B------:R-:W-:Y:S02]  /*0ab0*/  LOP3.LUT R7, R0.reuse, 0x3fffff0, RZ, 0xc0, !PT ;  /* 0x03fffff000077812 */ /* 0x040fe400078ec0ff */
[----:B------:R-:W-:Y:S02]  /*0ac0*/  LEA.HI R0, R0, R9, RZ, 0x1 ;  /* 0x0000000900007211 */ /* 0x000fe400078f08ff */
[----:B------:R-:W-:Y:S01]  /*0ad0*/  LOP3.LUT R2, R2, 0xfffffc00, RZ, 0xc0, !PT ;  /* 0xfffffc0002027812 */ /* 0x000fe200078ec0ff */
[----:B------:R-:W-:Y:S01]  /*0ae0*/  IMAD.IADD R7, R228, 0x1, -R7 ;  /* 0x00000001e4077824 */ /* 0x000fe200078e0a07 */
[----:B------:R-:W-:Y:S02]  /*0af0*/  LEA.HI R8, R3, R228, RZ, 0x2 ;  /* 0x000000e403087211 */ /* 0x000fe400078f10ff */
[----:B------:R-:W-:-:S02]  /*0b00*/  LOP3.LUT R0, R0, 0x1ffffffe, RZ, 0xc0, !PT ;  /* 0x1ffffffe00007812 */ /* 0x000fc400078ec0ff */
[----:B------:R-:W-:Y:S01]  /*0b10*/  IADD3 R6, R6, -R13, RZ ;  /* 0x8000000d06067210 */ /* 0x000fe20007ffe0ff */
[----:B------:R-:W-:Y:S01]  /*0b20*/  IMAD R7, R7, 0x40, R2 ;  /* 0x0000004007077824 */ /* 0x000fe200078e0202 */
[----:B------:R-:W-:Y:S01]  /*0b30*/  LOP3.LUT R13, R8, 0xfffffffc, RZ, 0xc0, !PT ;  /* 0xfffffffc080d7812 */ /* 0x000fe200078ec0ff */
[----:B------:R-:W-:Y:S01]  /*0b40*/  IMAD.IADD R0, R9, 0x1, -R0 ;  /* 0x0000000109007824 */ /* 0x000fe200078e0a00 */
[----:B------:R-:W-:Y:S02]  /*0b50*/  SHF.R.S32.HI R222, RZ, 0x7, R5 ;  /* 0x00000007ffde7819 */ /* 0x000fe40000011405 */
[----:B------:R-:W-:Y:S01]  /*0b60*/  LEA.HI R3, R3, R228, RZ, 0x3 ;  /* 0x000000e403037211 */ /* 0x000fe200078f18ff */
[----:B------:R-:W-:Y:S01]  /*0b70*/  IMAD.IADD R13, R228, 0x1, -R13 ;  /* 0x00000001e40d7824 */ /* 0x000fe200078e0a0d */
[----:B------:R-:W-:Y:S01]  /*0b80*/  LOP3.LUT R9, R4, 0x7ffffffc, RZ, 0xc0, !PT ;  /* 0x7ffffffc04097812 */ /* 0x000fe200078ec0ff */
[----:B------:R-:W-:Y:S01]  /*0b90*/  IMAD R225, R0, 0x8, R7 ;  /* 0x0000000800e17824 */ /* 0x000fe200078e0207 */
[----:B------:R-:W-:-:S02]  /*0ba0*/  LEA.HI R11, R11, R206, RZ, 0x5 ;  /* 0x000000ce0b0b7211 */ /* 0x000fc400078f28ff */
[----:B------:R-:W-:Y:S02]  /*0bb0*/  LEA.HI R5, R5, R222, RZ, 0x1 ;  /* 0x000000de05057211 */ /* 0x000fe400078f08ff */
[----:B------:R-:W-:Y:S01]  /*0bc0*/  LOP3.LUT R7, R3, 0xfffffff8, RZ, 0xc0, !PT ;  /* 0xfffffff803077812 */ /* 0x000fe200078ec0ff */
[----:B------:R-:W-:Y:S01]  /*0bd0*/  IMAD.IADD R9, R206, 0x1, -R9 ;  /* 0x00000001ce097824 */ /* 0x000fe200078e0a09 */
[----:B------:R-:W-:Y:S02]  /*0be0*/  SHF.R.S32.HI R11, RZ, 0x5, R11 ;  /* 0x00000005ff0b7819 */ /* 0x000fe4000001140b */
[----:B------:R-:W-:Y:S01]  /*0bf0*/  LEA.HI R2, R13, R13, RZ, 0x1 ;  /* 0x0000000d0d027211 */ /* 0x000fe200078f08ff */
[----:B------:R-:W-:Y:S01]  /*0c00*/  IMAD.IADD R154, R228, 0x1, -R7 ;  /* 0x00000001e49a7824 */ /* 0x000fe200078e0a07 */
[----:B------:R-:W-:Y:S01]  /*0c10*/  LOP3.LUT R5, R5, 0x3fffffe, RZ, 0xc0, !PT ;  /* 0x03fffffe05057812 */ /* 0x000fe200078ec0ff */
[----:B------:R-:W-:Y:S01]  /*0c20*/  IMAD R6, R11, 0x10, R6 ;  /* 0x000000100b067824 */ /* 0x000fe200078e0206 */
[----:B------:R-:W-:Y:S01]  /*0c30*/  LOP3.LUT R2, R2, 0x1ffffffe, RZ, 0xc0, !PT ;  /* 0x1ffffffe02027812 */ /* 0x000fe200078ec0ff */
[----:B------:R-:W-:Y:S01]  /*0c40*/  IMAD.SHL.U32 R153, R154, 0x8, RZ ;  /* 0x000000089a997824 */ /* 0x000fe200078e00ff */
[----:B------:R-:W-:Y:S01]  /*0c50*/  SHF.L.U32 R203, R9, 0x1, RZ ;  /* 0x0000000109cb7819 */ /* 0x000fe200000006ff */
[----:B------:R-:W-:-:S02]  /*0c60*/  IMAD.IADD R5, R222, 0x1, -R5 ;  /* 0x00000001de057824 */ /* 0x000fc400078e0a05 */
[----:B------:R-:W-:Y:S01]  /*0c70*/  IMAD.IADD R2, R13, 0x1, -R2 ;  /* 0x000000010d027824 */ /* 0x000fe200078e0a02 */
[----:B------:R-:W-:Y:S01]  /*0c80*/  IADD3 R194, R203, 0x40, RZ ;  /* 0x00000040cbc27810 */ /* 0x000fe20007ffe0ff */
[----:B------:R-:W-:Y:S02]  /*0c90*/  IMAD R223, R5, 0x40, R6 ;  /* 0x0000004005df7824 */ /* 0x000fe400078e0206 */
[----:B------:R-:W-:Y:S02]  /*0ca0*/  VIADD R23, R153, 0x40 ;  /* 0x0000004099177836 */ /* 0x000fe40000000000 */
        /* <DEDUP_REMOVED lines=14> */
[----:B------:R-:W-:Y:S01]  /*0d90*/  MOV R5, R17 ;  /* 0x0000001100057202 */ /* 0x000fe20000000f00 */
[----:B------:R-:W-:Y:S01]  /*0da0*/  IMAD.MOV.U32 R6, RZ, RZ, R18 ;  /* 0x000000ffff067224 */ /* 0x000fe200078e0012 */
[----:B------:R-:W-:Y:S01]  /*0db0*/  SHF.R.S32.HI R204, RZ, 0x3, R3 ;  /* 0x00000003ffcc7819 */ /* 0x000fe20000011403 */
[----:B------:R-:W-:Y:S01]  /*0dc0*/  IMAD.MOV.U32 R7, RZ, RZ, R19 ;  /* 0x000000ffff077224 */ /* 0x000fe200078e0013 */
[----:B------:R-:W-:Y:S01]  /*0dd0*/  SHF.R.S32.HI R227, RZ, 0x1f, R153 ;  /* 0x0000001fffe37819 */ /* 0x000fe20000011499 */
[----:B------:R-:W-:Y:S01]  /*0de0*/  IMAD.MOV.U32 R205, RZ, RZ, RZ ;  /* 0x000000ffffcd7224 */ /* 0x000fe200078e00ff */
        /* <DEDUP_REMOVED lines=16> */
[----:B------:R-:W-:Y:S01]  /*0ef0*/  LEA R224, R2, R223, 0x3 ;  /* 0x000000df02e07211 */ /* 0x000fe200078e18ff */
[----:B------:R-:W-:Y:S01]  /*0f00*/  UMOV UR38, URZ ;  /* 0x0000003f00267c82 */ /* 0x000fe20008000000 */
[----:B------:R-:W-:Y:S01]  /*0f10*/  UMOV UR39, URZ ;  /* 0x0000003f00277c82 */ /* 0x000fe20008000000 */
[----:B--2---:R-:W-:-:S07]  /*0f20*/  LOP3.LUT R152, R10, 0x1, RZ, 0xfc, !PT ;  /* 0x000000010a987812 */ /* 0x004fce00078efcff */
.L_x_6716:
[----:B0--34-:R-:W0:Y:S01]  /*0f30*/  LDC.64 R2, c[0x0][0xc88] ;  /* 0x00032200ff027b82 */ /* 0x019e220000000a00 */
[----:B------:R-:W-:-:S07]  /*0f40*/  ULDC.64 UR4, c[0x0][0xa28] ;  /* 0x00028a0000047ab9 */ /* 0x000fce0000000a00 */
[----:B--2---:R-:W1:Y:S08]  /*0f50*/  LDC.64 R10, c[0x0][0x418] ;  /* 0x00010600ff0a7b82 */ /* 0x004e700000000a00 */
[----:B------:R-:W2:Y:S01]  /*0f60*/  LDC R0, c[0x0][0x424] ;  /* 0x00010900ff007b82 */ /* 0x000ea20000000800 */
[----:B0-----:R-:W-:-:S07]  /*0f70*/  IMAD.WIDE R2, R7, 0x4, R2 ;  /* 0x0000000407027825 */ /* 0x001fce00078e0202 */
[----:B------:R-:W0:Y:S01]  /*0f80*/  LDC R13, c[0x0][0x2f0] ;  /* 0x0000bc00ff0d7b82 */ /* 0x000e220000000800 */
[----:B------:R-:W3:Y:S01]  /*0f90*/  LDG.E R22, desc[UR36][R2.64] ;  /* 0x0000002402167981 */ /* 0x000ee2000c1e1900 */
[----:B------:R-:W-:Y:S01]  /*0fa0*/  ISETP.NE.U32.AND P0, PT, RZ, UR4, PT ;  /* 0x00000004ff007c0c */ /* 0x000fe2000bf05070 */
[----:B------:R-:W-:-:S03]  /*0fb0*/  IMAD.MOV.U32 R7, RZ, RZ, RZ ;  /* 0x000000ffff077224 */ /* 0x000fc600078e00ff */
[----:B------:R-:W-:Y:S02]  /*0fc0*/  ISETP.NE.AND.EX P0, PT, RZ, UR5, PT, P0 ;  /* 0x00000005ff007c0c */ /* 0x000fe4000bf05300 */
[----:B---3--:R-:W-:-:S11]  /*0fd0*/  SHF.R.S32.HI R19, RZ, 0x1f, R22 ;  /* 0x0000001fff137819 */ /* 0x008fd60000011416 */
[----:B------:R-:W-:-:S04]  /*0fe0*/  @P0 LEA R8, P1, R22, UR4, 0x2 ;  /* 0x0000000416080c11 */ /* 0x000fc8000f8210ff */
[----:B------:R-:W-:Y:S01]  /*0ff0*/  @P0 LEA.HI.X R9, R22, UR5, R19, 0x2, P1 ;  /* 0x0000000516090c11 */ /* 0x000fe200088f1413 */
[----:B------:R-:W-:Y:S02]  /*1000*/  ULDC.64 UR4, c[0x0][0xa20] ;  /* 0x0002880000047ab9 */ /* 0x000fe40000000a00 */
[----:B------:R-:W-:Y:S02]  /*1010*/  ISETP.NE.U32.AND P1, PT, RZ, UR4, PT ;  /* 0x00000004ff007c0c */ /* 0x000fe4000bf25070 */
[----:B------:R3:W5:Y:S01]  /*1020*/  @P0 LDG.E R7, desc[UR36][R8.64] ;  /* 0x0000002408070981 */ /* 0x000762000c1e1900 */
[----:B-1----:R-:W-:Y:S02]  /*1030*/  ISETP.NE.U32.AND P0, PT, R10, RZ, PT ;  /* 0x000000ff0a00720c */ /* 0x002fe40003f05070 */
[----:B------:R-:W-:Y:S02]  /*1040*/  ISETP.NE.AND.EX P1, PT, RZ, UR5, PT, P1 ;  /* 0x00000005ff007c0c */ /* 0x000fe4000bf25310 */
[----:B------:R-:W-:-:S04]  /*1050*/  ISETP.NE.AND.EX P0, PT, R11, RZ, PT, P0 ;  /* 0x000000ff0b00720c */ /* 0x000fc80003f05300 */
[----:B--2---:R-:W-:-:S05]  /*1060*/  SEL R0, R0, 0x1, P0 ;  /* 0x0000000100007807 */ /* 0x004fca0000000000 */
[----:B0-----:R-:W-:Y:S02]  /*1070*/  IMAD R92, R0, R13, RZ ;  /* 0x0000000d005c7224 */ /* 0x001fe400078e02ff */
[----:B------:R-:W-:-:S04]  /*1080*/  @P1 LEA R2, P2, R22, UR4, 0x2 ;  /* 0x0000000416021c11 */ /* 0x000fc8000f8410ff */
[----:B------:R-:W-:-:S05]  /*1090*/  @P1 LEA.HI.X R3, R22, UR5, R19, 0x2, P2 ;  /* 0x0000000516031c11 */ /* 0x000fca00090f1413 */
[----:B------:R3:W5:Y:S01]  /*10a0*/  @P1 LDG.E R92, desc[UR36][R2.64] ;  /* 0x00000024025c1981 */ /* 0x000762000c1e1900 */
[----:B------:R-:W-:Y:S05]  /*10b0*/  @P1 BRA `(.L_x_6667) ;  /* 0x0000000000241947 */ /* 0x000fea0003800000 */
[----:B------:R-:W-:Y:S02]  /*10c0*/  ULDC.64 UR4, c[0x0][0xa08] ;  /* 0x0002820000047ab9 */ /* 0x000fe40000000a00 */
[----:B------:R-:W-:-:S04]  /*10d0*/  ISETP.NE.U32.AND P0, PT, RZ, UR4, PT ;  /* 0x00000004ff007c0c */ /* 0x000fc8000bf05070 */
[----:B------:R-:W-:-:S13]  /*10e0*/  ISETP.NE.AND.EX P0, PT, RZ, UR5, PT, P0 ;  /* 0x00000005ff007c0c */ /* 0x000fda000bf05300 */
[----:B------:R-:W-:Y:S05]  /*10f0*/  @!P0 BRA `(.L_x_6667) ;  /* 0x0000000000148947 */ /* 0x000fea0003800000 */
[----:B---3--:R-:W0:Y:S02]  /*1100*/  LDC.64 R2, c[0x0][0xa08] ;  /* 0x00028200ff027b82 */ /* 0x008e240000000a00 */
[----:B0-----:R-:W-:-:S05]  /*1110*/  IMAD.WIDE R2, R22, 0x4, R2 ;  /* 0x0000000416027825 */ /* 0x001fca00078e0202 */
[----:B-----5:R-:W2:Y:S04]  /*1120*/  LDG.E R92, desc[UR36][R2.64] ;  /* 0x00000024025c7981 */ /* 0x020ea8000c1e1900 */
[----:B------:R-:W2:Y:S02]  /*1130*/  LDG.E R9, desc[UR36][R2.64+0x4] ;  /* 0x0000042402097981 */ /* 0x000ea4000c1e1900 */
[----:B--2---:R-:W-:-:S07]  /*1140*/  IMAD.IADD R92, R9, 0x1, -R92 ;  /* 0x00000001095c7824 */ /* 0x004fce00078e0a5c */
.L_x_6667:
[----:B-----5:R-:W-:Y:S01]  /*1150*/  IMAD.IADD R92, R92, 0x1, -R7 ;  /* 0x000000015c5c7824 */ /* 0x020fe200078e0a07 */
[C---:B---3--:R-:W-:Y:S01]  /*1160*/  LOP3.LUT R2, R6.reuse, 0xff000000, RZ, 0xc0, !PT ;  /* 0xff00000006027812 */ /* 0x048fe200078ec0ff */
[----:B------:R-:W-:Y:S01]  /*1170*/  IMAD.MOV.U32 R88, RZ, RZ, RZ ;  /* 0x000000ffff587224 */ /* 0x000fe200078e00ff */
[----:B------:R-:W-:Y:S01]  /*1180*/  LOP3.LUT R0, R6, 0xff0000, RZ, 0xc0, !PT ;  /* 0x00ff000006007812 */ /* 0x000fe200078ec0ff */
[C---:B------:R-:W-:Y:S01]  /*1190*/  VIADD R4, R92.reuse, 0x7f ;  /* 0x0000007f5c047836 */ /* 0x040fe20000000000 */
[----:B------:R-:W-:Y:S02]  /*11a0*/  ISETP.GE.AND P0, PT, R92, 0x1, PT ;  /* 0x000000015c00780c */ /* 0x000fe40003f06270 */
[----:B------:R-:W-:Y:S02]  /*11b0*/  SHF.R.U32.HI R3, RZ, 0x8, R2 ;  /* 0x00000008ff037819 */ /* 0x000fe40000011602 */
[----:B------:R-:W-:Y:S02]  /*11c0*/  SHF.R.S32.HI R7, RZ, 0x1f, R4 ;  /* 0x0000001fff077819 */ /* 0x000fe40000011404 */
[----:B------:R-:W-:-:S02]  /*11d0*/  LEA.HI R0, R0, R3, RZ, 0x10 ;  /* 0x0000000300007211 */ /* 0x000fc400078f80ff */
[----:B------:R-:W-:Y:S02]  /*11e0*/  LEA.HI R7, R7, R4, RZ, 0x7 ;  /* 0x0000000407077211 */ /* 0x000fe400078f38ff */
[----:B------:R-:W-:Y:S02]  /*11f0*/  LOP3.LUT R202, R0, 0xff, RZ, 0xc0, !PT ;  /* 0x000000ff00ca7812 */ /* 0x000fe400078ec0ff */
[----:B------:R-:W-:Y:S02]  /*1200*/  SHF.R.U32.HI R18, RZ, 0x10, R0 ;  /* 0x00000010ff127819 */ /* 0x000fe40000011600 */
[----:B------:R-:W-:Y:S01]  /*1210*/  SHF.R.S32.HI R8, RZ, 0x7, R7 ;  /* 0x00000007ff087819 */ /* 0x000fe20000011407 */
[----:B------:R-:W-:Y:S06]  /*1220*/  @!P0 BRA `(.L_x_6668) ;  /* 0x0000000000788947 */ /* 0x000fec0003800000 */
[----:B------:R-:W0:Y:S01]  /*1230*/  LDC R3, c[0x0][0x9f0] ;  /* 0x00027c00ff037b82 */ /* 0x000e220000000800 */
[----:B------:R-:W-:-:S04]  /*1240*/  ISETP.NE.AND P0, PT, R18, RZ, PT ;  /* 0x000000ff1200720c */ /* 0x000fc80003f05270 */
[----:B0-----:R-:W-:-:S04]  /*1250*/  SEL R11, R18, R3, P0 ;  /* 0x00000003120b7207 */ /* 0x001fc80000000000 */
[-C--:B------:R-:W-:Y:S02]  /*1260*/  IABS R7, R11.reuse ;  /* 0x0000000b00077213 */ /* 0x080fe40000000000 */
[----:B------:R-:W-:Y:S02]  /*1270*/  IADD3 R0, R8, -0x1, R11 ;  /* 0xffffffff08007810 */ /* 0x000fe40007ffe00b */
[----:B------:R-:W0:Y:S01]  /*1280*/  I2F.RP R4, R7 ;  /* 0x0000000700047306 */ /* 0x000e220000209400 */
[----:B------:R-:W-:-:S04]  /*1290*/  IABS R12, R11 ;  /* 0x0000000b000c7213 */ /* 0x000fc80000000000 */
[----:B------:R-:W-:-:S03]  /*12a0*/  IADD3 R12, RZ, -R12, RZ ;  /* 0x8000000cff0c7210 */ /* 0x000fc60007ffe0ff */
        /* <DEDUP_REMOVED lines=22> */
.L_x_6668:
[-C--:B------:R-:W-:Y:S01]  /*1410*/  IMAD R17, R202, R88.reuse, RZ ;  /* 0x00000058ca117224 */ /* 0x080fe200078e02ff */
[----:B------:R-:W-:Y:S01]  /*1420*/  MOV R16, R5 ;  /* 0x0000000500107202 */ /* 0x000fe20000000f00 */
[----:B------:R-:W-:Y:S01]  /*1430*/  IMAD.MOV.U32 R3, RZ, RZ, RZ ;  /* 0x000000ffff037224 */ /* 0x000fe200078e00ff */
[----:B------:R-:W-:Y:S01]  /*1440*/  LOP3.LUT R2, R6, 0xffff, RZ, 0xc0, !PT ;  /* 0x0000ffff06027812 */ /* 0x000fe200078ec0ff */
[----:B------:R-:W-:Y:S01]  /*1450*/  IMAD.MOV.U32 R0, RZ, RZ, RZ ;  /* 0x000000ffff007224 */ /* 0x000fe200078e00ff */
[----:B------:R-:W-:Y:S02]  /*1460*/  VIADDMNMX R88, R17, R88, R8, PT ;  /* 0x0000005811587246 */ /* 0x000fe40003800108 */
[----:B------:R-:W-:Y:S02]  /*1470*/  CS2R R150, SRZ ;  /* 0x0000000000967805 */ /* 0x000fe4000001ff00 */
[----:B------:R-:W-:Y:S02]  /*1480*/  PLOP3.LUT P0, PT, PT, PT, PT, 0x80, 0x0 ;  /* 0x000000000000781c */ /* 0x000fe40003f0f070 */
[----:B------:R-:W-:-:S02]  /*1490*/  CS2R R64, SRZ ;  /* 0x0000000000407805 */ /* 0x000fc4000001ff00 */
[----:B------:R-:W-:Y:S02]  /*14a0*/  ISETP.GT.AND P1, PT, R88, R17, PT ;  /* 0x000000115800720c */ /* 0x000fe40003f24270 */
        /* <DEDUP_REMOVED lines=31> */
[----:B------:R-:W0:Y:S01]  /*16a0*/  SHFL.IDX PT, R0, R222, RZ, 0x1f ;  /* 0x00001fffde007589 */ /* 0x000e2200000e0000 */
[----:B------:R-:W1:Y:S01]  /*16b0*/  S2UR UR40, SR_CgaCtaId ;  /* 0x00000000002879c3 */ /* 0x000e620000008800 */
[----:B------:R-:W-:Y:S01]  /*16c0*/  UMOV UR5, 0x400 ;  /* 0x0000040000057882 */ /* 0x000fe20000000000 */
[----:B0-----:R-:W-:Y:S01]  /*16d0*/  R2UR UR41, R0 ;  /* 0x00000000002972ca */ /* 0x001fe200000e0000 */
[----:B-1----:R-:W-:-:S04]  /*16e0*/  ULEA UR42, UR40, UR5, 0x18 ;  /* 0x00000005282a7291 */ /* 0x002fc8000f8ec03f */
[----:B------:R-:W-:-:S04]  /*16f0*/  UIADD3 UR5, UR42, 0x10400, URZ ;  /* 0x000104002a057890 */ /* 0x000fc8000fffe03f */
[----:B------:R-:W-:-:S04]  /*1700*/  ULOP3.LUT UP0, URZ, UR5, 0x3ff, URZ, 0xc0, !UPT ;  /* 0x000003ff053f7892 */ /* 0x000fc8000f80c03f */
[----:B------:R-:W-:Y:S02]  /*1710*/  ULEA.HI UR4, UR41, UR41, URZ, 0x1 ;  /* 0x0000002929047291 */ /* 0x000fe4000f8f083f */
[----:B------:R-:W-:Y:S02]  /*1720*/  PLOP3.LUT P0, PT, PT, PT, UP0, 0x80, 0x0 ;  /* 0x000000000000781c */ /* 0x000fe40003f0f008 */
        /* <DEDUP_REMOVED lines=22> */
.L_x_6670:
[----:B------:R-:W-:Y:S02]  /*1890*/  LEA.HI R0, R205, R205, RZ, 0x1 ;  /* 0x000000cdcd007211 */ /* 0x000fe400078f08ff */
[----:B------:R-:W-:Y:S02]  /*18a0*/  ISETP.NE.AND P0, PT, R152, 0x3, PT ;  /* 0x000000039800780c */ /* 0x000fe40003f05270 */
[----:B------:R-:W-:-:S05]  /*18b0*/  LOP3.LUT R0, R0, 0xfffffffe, RZ, 0xc0, !PT ;  /* 0xfffffffe00007812 */ /* 0x000fca00078ec0ff */
[----:B------:R-:W-:-:S05]  /*18c0*/  IMAD.IADD R0, R205, 0x1, -R0 ;  /* 0x00000001cd007824 */ /* 0x000fca00078e0a00 */
[----:B------:R-:W-:-:S04]  /*18d0*/  SHF.L.U32 R0, R0, 0x1f, RZ ;  /* 0x0000001f00007819 */ /* 0x000fc800000006ff */
[----:B------:R-:W0:Y:S02]  /*18e0*/  SYNCS.PHASECHK.TRANS64.TRYWAIT P1, [UR42+0x28800], R0 ;  /* 0x02880000ff0075a7 */ /* 0x000e24000802016a */
[----:B0-----:R-:W-:Y:S05]  /*18f0*/  @!P1 BRA `(.L_x_6671) ;  /* 0x000000e400c09947 */ /* 0x001fea0003800000 */
.L_x_6801:
[----:B------:R-:W-:Y:S05]  /*1900*/  @!P0 BRA `(.L_x_6672) ;  /* 0x0000000000048947 */ /* 0x000fea0003800000 */
[----:B------:R-:W-:Y:S01]  /*1910*/  BPT.TRAP 0x1 ;  /* 0x000000040000795c */ /* 0x000fe20000300000 */
.L_x_6672:
[----:B0-----:R-:W-:Y:S02]  /*1920*/  IMAD.U32 R0, RZ, RZ, UR39 ;  /* 0x00000027ff007e24 */ /* 0x001fe4000f8e00ff */
[----:B------:R-:W-:-:S03]  /*1930*/  IMAD.U32 R3, RZ, RZ, UR38 ;  /* 0x00000026ff037e24 */ /* 0x000fc6000f8e00ff */
[----:B------:R-:W-:Y:S02]  /*1940*/  LEA R0, R0, UR42, 0x3 ;  /* 0x0000002a00007c11 */ /* 0x000fe4000f8e18ff */
[----:B------:R-:W-:-:S04]  /*1950*/  SHF.L.U32 R3, R3, 0x1f, RZ ;  /* 0x0000001f03037819 */ /* 0x000fc800000006ff */
[----:B------:R0:W1:Y:S01]  /*1960*/  SYNCS.PHASECHK.TRANS64.TRYWAIT P1, [R0+URZ+0x28830], R3 ;  /* 0x02883003000075a7 */ /* 0x000062000802017f */
[----:B------:R-:W-:Y:S05]  /*1970*/  @!P0 BRA `(.L_x_6673) ;  /* 0x0000000000048947 */ /* 0x000fea0003800000 */
[----:B------:R-:W-:Y:S01]  /*1980*/  BPT.TRAP 0x1 ;  /* 0x000000040000795c */ /* 0x000fe20000300000 */
.L_x_6673:
[----:B------:R-:W-:Y:S01]  /*1990*/  MOV R151, RZ ;  /* 0x000000ff00977202 */ /* 0x000fe20000000f00 */
[----:B-1----:R-:W-:Y:S06]  /*19a0*/  @P1 BRA `(.L_x_6674) ;  /* 0x0000000000081947 */ /* 0x002fec0003800000 */
[----:B------:R-:W1:Y:S02]  /*19b0*/  SYNCS.PHASECHK.TRANS64.TRYWAIT P1, [R0+URZ+0x28830], R3 ;  /* 0x02883003000075a7 */ /* 0x000e64000802017f */
[----:B-1----:R-:W-:Y:S05]  /*19c0*/  @!P1 BRA `(.L_x_6675) ;  /* 0x000000e400a49947 */ /* 0x002fea0003800000 */
.L_x_6674:
[----:B------:R-:W-:Y:S05]  /*19d0*/  WARPSYNC.ALL ;  /* 0x0000000000007948 */ /* 0x000fea0003800000 */
[----:B------:R-:W-:Y:S01]  /*19e0*/  UIADD3 UR4, UR42, 0x18400, URZ ;  /* 0x000184002a047890 */ /* 0x000fe2000fffe03f */
[----:B------:R-:W-:Y:S01]  /*19f0*/  WARPGROUP.ARRIVE ;  /* 0x00000000000079c5 */ /* 0x000fe20000000000 */
[----:B------:R-:W-:Y:S02]  /*1a00*/  ULOP3.LUT UR32, UR43, 0x10000, URZ, 0xfc, !UPT ;  /* 0x000100002b207892 */ /* 0x000fe4000f8efc3f */
[----:B------:R-:W-:Y:S01]  /*1a10*/  USHF.R.U32.HI UR4, URZ, 0x4, UR4 ;  /* 0x000000043f047899 */ /* 0x000fe20008011604 */
[----:B------:R-:W-:Y:S01]  /*1a20*/  UMOV UR33, 0x40000040 ;  /* 0x4000004000217882 */ /* 0x000fe20000000000 */
[----:B------:R-:W-:-:S02]  /*1a30*/  UMOV UR35, 0x40000040 ;  /* 0x4000004000237882 */ /* 0x000fc40000000000 */
[----:B------:R-:W-:Y:S01]  /*1a40*/  ULOP3.LUT UR4, UR4, 0x3fff, URZ, 0xc0, !UPT ;  /* 0x00003fff04047892 */ /* 0x000fe2000f8ec03f */
[----:B------:R-:W-:Y:S01]  /*1a50*/  UMOV UR5, 0x40000040 ;  /* 0x4000004000057882 */ /* 0x000fe20000000000 */
[----:B------:R-:W-:Y:S02]  /*1a60*/  UMOV UR7, 0x40000040 ;  /* 0x4000004000077882 */ /* 0x000fe40000000000 */
[----:B------:R-:W-:Y:S02]  /*1a70*/  ULOP3.LUT UR42, UR4, 0x10000, URZ, 0xfc, !UPT ;  /* 0x00010000042a7892 */ /* 0x000fe4000f8efc3f */
[----:B------:R-:W-:Y:S02]  /*1a80*/  UIADD3 UR4, UR32, 0x2, URZ ;  /* 0x0000000220047890 */ /* 0x000fe4000fffe03f */
[----:B------:R-:W-:Y:S02]  /*1a90*/  ULEA UR34, UR39, UR42, 0xb ;  /* 0x0000002a27227291 */ /* 0x000fe4000f8e583f */
[----:B------:R-:W-:-:S02]  /*1aa0*/  UIADD3 UR8, UR32, 0x4, URZ ;  /* 0x0000000420087890 */ /* 0x000fc4000fffe03f */
[----:B------:R-:W-:Y:S02]  /*1ab0*/  UIADD3 UR6, UR34, 0x2, URZ ;  /* 0x0000000222067890 */ /* 0x000fe4000fffe03f */
[----:B------:R-:W-:Y:S01]  /*1ac0*/  UIADD3 UR10, UR34, 0x4, URZ ;  /* 0x00000004220a7890 */ /* 0x000fe2000fffe03f */
[----:B------:R-:W-:Y:S02]  /*1ad0*/  UMOV UR9, 0x40000040 ;  /* 0x4000004000097882 */ /* 0x000fe40000000000 */
[----:B------:R-:W-:Y:S01]  /*1ae0*/  HGMMA.64x128x16.F32.BF16 R24, gdesc[UR32], RZ, !UPT, gsb0 ;  /* 0x01e00000201879f0 */ /* 0x000fe2000c0018ff */
        /* <DEDUP_REMOVED lines=43> */
[----:B------:R-:W-:Y:S05]  /*1da0*/  @!P0 BRA `(.L_x_6676) ;  /* 0x0000000000048947 */ /* 0x000fea0003800000 */
[----:B------:R-:W-:Y:S01]  /*1db0*/  BPT.TRAP 0x1 ;  /* 0x000000040000795c */ /* 0x000fe20000300000 */
.L_x_6676:
[----:B------:R-:W-:Y:S01]  /*1dc0*/  ULDC UR6, c[0x0][0x9d8] ;  /* 0x0002760000067ab9 */ /* 0x000fe20000000800 */
[----:B------:R-:W-:Y:S01]  /*1dd0*/  ULDC UR7, c[0x0][0x988] ;  /* 0x0002620000077ab9 */ /* 0x000fe20000000800 */
[----:B------:R-:W-:Y:S01]  /*1de0*/  FMUL.FTZ R5, R24, UR6 ;  /* 0x0000000618057c20 */ /* 0x000fe20008410000 */
[----:B------:R-:W-:Y:S01]  /*1df0*/  FMUL.FTZ R6, R25, UR6 ;  /* 0x0000000619067c20 */ /* 0x000fe20008410000 */
[----:B------:R-:W-:Y:S01]  /*1e00*/  FMUL.FTZ R11, R28, UR6 ;  /* 0x000000061c0b7c20 */ /* 0x000fe20008410000 */
[----:B------:R-:W-:Y:S01]  /*1e10*/  FMUL.FTZ R12, R29, UR6 ;  /* 0x000000061d0c7c20 */ /* 0x000fe20008410000 */
[----:B------:R-:W-:Y:S01]  /*1e20*/  FMUL.FTZ R54, R54, UR6 ;  /* 0x0000000636367c20 */ /* 0x000fe20008410000 */
[----:B------:R-:W-:Y:S01]  /*1e30*/  IADD3 R25, R92, 0x80, -R203 ;  /* 0x000000805c197810 */ /* 0x000fe20007ffe8cb */
[----:B------:R-:W2:Y:S01]  /*1e40*/  MUFU.TANH R5, R5 ;  /* 0x0000000500057308 */ /* 0x000ea20000002400 */
[----:B------:R-:W-:Y:S01]  /*1e50*/  FMUL.FTZ R32, R32, UR6 ;  /* 0x0000000620207c20 */ /* 0x000fe20008410000 */
[----:B------:R-:W-:Y:S01]  /*1e60*/  FMUL.FTZ R10, R35, UR6 ;  /* 0x00000006230a7c20 */ /* 0x000fe20008410000 */
[----:B01----:R-:W-:Y:S01]  /*1e70*/  FMUL.FTZ R3, R26, UR6 ;  /* 0x000000061a037c20 */ /* 0x003fe20008410000 */
        /* <DEDUP_REMOVED lines=29> */
[----:B0-----:R-:W-:-:S02]  /*2050*/  IMAD R54, R88, -0x80, R25 ;  /* 0xffffff8058367824 */ /* 0x001fc400078e0219 */
[----:B------:R-:W-:Y:S01]  /*2060*/  FMUL.FTZ R56, R56, UR6 ;  /* 0x0000000638387c20 */ /* 0x000fe20008410000 */
[----:B------:R-:W-:Y:S01]  /*2070*/  FMUL.FTZ R31, R50, UR6 ;  /* 0x00000006321f7c20 */ /* 0x000fe20008410000 */
[----:B------:R-:W-:Y:S01]  /*2080*/  FMUL.FTZ R57, R57, UR6 ;  /* 0x0000000639397c20 */ /* 0x000fe20008410000 */
[----:B------:R-:W-:Y:S01]  /*2090*/  FMUL.FTZ R28, R51, UR6 ;  /* 0x00000006331c7c20 */ /* 0x000fe20008410000 */
[----:B------:R-:W-:Y:S01]  /*20a0*/  ISETP.GT.AND P2, PT, R54, RZ, PT ;  /* 0x000000ff3600720c */ /* 0x000fe20003f44270 */
[----:B------:R-:W-:Y:S01]  /*20b0*/  FMUL.FTZ R60, R60, UR6 ;  /* 0x000000063c3c7c20 */ /* 0x000fe20008410000 */
[----:B------:R-:W0:Y:S01]  /*20c0*/  MUFU.TANH R32, R32 ;  /* 0x0000002000207308 */ /* 0x000e220000002400 */
[C---:B------:R-:W-:Y:S01]  /*20d0*/  ISETP.GT.AND P1, PT, R54.reuse, 0x1, PT ;  /* 0x000000013600780c */ /* 0x040fe20003f24270 */
[----:B------:R-:W-:Y:S01]  /*20e0*/  FMUL.FTZ R61, R61, UR6 ;  /* 0x000000063d3d7c20 */ /* 0x000fe20008410000 */
[C---:B------:R-:W-:Y:S01]  /*20f0*/  ISETP.GT.AND P6, PT, R54.reuse, 0x8, PT ;  /* 0x000000083600780c */ /* 0x040fe20003fc4270 */
[----:B------:R-:W-:Y:S01]  /*2100*/  FMUL.FTZ R75, R75, UR6 ;  /* 0x000000064b4b7c20 */ /* 0x000fe20008410000 */
[----:B--2---:R-:W-:Y:S01]  /*2110*/  FSEL R30, R5, -INF , P2 ;  /* 0xff800000051e7808 */ /* 0x004fe20001000000 */
[----:B------:R-:W-:Y:S01]  /*2120*/  FMUL.FTZ R39, R55, UR6 ;  /* 0x0000000637277c20 */ /* 0x000fe20008410000 */
[C---:B------:R-:W-:Y:S01]  /*2130*/  ISETP.GT.AND P5, PT, R54.reuse, 0x9, PT ;  /* 0x000000093600780c */ /* 0x040fe20003fa4270 */
[----:B------:R-:W1:Y:S01]  /*2140*/  MUFU.TANH R3, R3 ;  /* 0x0000000300037308 */ /* 0x000e620000002400 */
[----:B------:R-:W-:Y:S01]  /*2150*/  ISETP.GT.AND P4, PT, R54, 0x10, PT ;  /* 0x000000103600780c */ /* 0x000fe20003f84270 */
        /* <DEDUP_REMOVED lines=10> */
[----:B------:R-:W-:Y:S01]  /*2200*/  FMUL.FTZ R69, R69, UR6 ;  /* 0x0000000645457c20 */ /* 0x000fe20008410000 */
[----:B------:R-:W-:Y:S01]  /*2210*/  FMUL.FTZ R63, R63, UR6 ;  /* 0x000000063f3f7c20 */ /* 0x000fe20008410000 */
[----:B------:R-:W-:Y:S01]  /*2220*/  FMUL.FTZ R72, R72, UR6 ;  /* 0x0000000648487c20 */ /* 0x000fe20008410000 */
[----:B------:R-:W-:Y:S01]  /*2230*/  FMUL.FTZ R66, R66, UR6 ;  /* 0x0000000642427c20 */ /* 0x000fe20008410000 */
[----:B------:R0:W-:Y:S01]  /*2240*/  MUFU.TANH R46, R71 ;  /* 0x00000047002e7308 */ /* 0x0001e20000002400 */
        /* <DEDUP_REMOVED lines=8> */
[----:B0-----:R-:W-:Y:S01]  /*22d0*/  FSEL R71, R6, -INF , P1 ;  /* 0xff80000006477808 */ /* 0x001fe20000800000 */
[----:B------:R-:W-:Y:S01]  /*22e0*/  FMUL.FTZ R84, R84, UR6 ;  /* 0x0000000654547c20 */ /* 0x000fe20008410000 */
[----:B--2---:R-:W-:Y:S01]  /*22f0*/  FSEL R89, R15, -INF , P3 ;  /* 0xff8000000f597808 */ /* 0x004fe20001800000 */
[----:B------:R-:W-:Y:S01]  /*2300*/  FMUL.FTZ R78, R78, UR6 ;  /* 0x000000064e4e7c20 */ /* 0x000fe20008410000 */
[----:B------:R-:W-:Y:S01]  /*2310*/  FMNMX.FTZ R6, R30, R71, !PT ;  /* 0x000000471e067209 */ /* 0x000fe20007810000 */
[----:B------:R-:W-:Y:S01]  /*2320*/  FMUL.FTZ R79, R79, UR6 ;  /* 0x000000064f4f7c20 */ /* 0x000fe20008410000 */
[----:B------:R-:W-:Y:S01]  /*2330*/  FMUL.FTZ R82, R82, UR6 ;  /* 0x0000000652527c20 */ /* 0x000fe20008410000 */
[----:B------:R-:W0:Y:S01]  /*2340*/  MUFU.TANH R36, R36 ;  /* 0x0000002400247308 */ /* 0x000e220000002400 */
[----:B------:R-:W-:Y:S01]  /*2350*/  P2R R90, PR, RZ, 0x1 ;  /* 0x00000001ff5a7803 */ /* 0x000fe20000000000 */
[----:B------:R-:W-:Y:S01]  /*2360*/  FMUL.FTZ R83, R83, UR6 ;  /* 0x0000000653537c20 */ /* 0x000fe20008410000 */
[----:B------:R-:W-:Y:S01]  /*2370*/  FMUL.FTZ R86, R86, UR6 ;  /* 0x0000000656567c20 */ /* 0x000fe20008410000 */
[----:B------:R-:W-:Y:S01]  /*2380*/  FMUL.FTZ R87, R87, UR6 ;  /* 0x0000000657577c20 */ /* 0x000fe20008410000 */
[----:B------:R-:W-:Y:S01]  /*2390*/  R2UR UR6, R0 ;  /* 0x00000000000672ca */ /* 0x000fe200000e0000 */
[--C-:B------:R-:W-:Y:S01]  /*23a0*/  IMAD.MOV.U32 R150, RZ, RZ, R151.reuse ;  /* 0x000000ffff967224 */ /* 0x100fe200078e0097 */
[-C--:B------:R-:W-:Y:S01]  /*23b0*/  MOV R146, R151.reuse ;  /* 0x0000009700927202 */ /* 0x080fe20000000f00 */
[----:B------:R2:W-:Y:S01]  /*23c0*/  MUFU.TANH R115, R73 ;  /* 0x0000004900737308 */ /* 0x0005e20000002400 */
        /* <DEDUP_REMOVED lines=9> */
[----:B------:R-:W-:Y:S01]  /*2460*/  UIADD3 UR6, UR6, 0x28840, URZ ;  /* 0x0002884006067890 */ /* 0x000fe2000fffe03f */
[----:B0-----:R-:W-:Y:S01]  /*2470*/  FSEL R105, R36, -INF , P2 ;  /* 0xff80000024697808 */ /* 0x001fe20001000000 */
[----:B------:R-:W-:Y:S01]  /*2480*/  IMAD.U32 R36, RZ, RZ, UR7 ;  /* 0x00000007ff247e24 */ /* 0x000fe2000f8e00ff */
[----:B------:R-:W-:Y:S01]  /*2490*/  FMNMX.FTZ R6, R73, R6, !PT ;  /* 0x0000000649067209 */ /* 0x000fe20007810000 */
[----:B------:R-:W-:Y:S01]  /*24a0*/  UPRMT UR6, UR40, 0x654, UR6 ;  /* 0x0000065428067896 */ /* 0x000fe20008000006 */
[--C-:B------:R-:W-:Y:S01]  /*24b0*/  IMAD.MOV.U32 R145, RZ, RZ, R151.reuse ;  /* 0x000000ffff917224 */ /* 0x100fe200078e0097 */
[----:B------:R-:W0:Y:S01]  /*24c0*/  MUFU.TANH R37, R37 ;  /* 0x0000002500257308 */ /* 0x000e220000002400 */
[--C-:B------:R-:W-:Y:S01]  /*24d0*/  IMAD.MOV.U32 R144, RZ, RZ, R151.reuse ;  /* 0x000000ffff907224 */ /* 0x100fe200078e0097 */
[-C--:B------:R-:W-:Y:S01]  /*24e0*/  MOV R118, R151.reuse ;  /* 0x0000009700767202 */ /* 0x080fe20000000f00 */
[--C-:B------:R-:W-:Y:S01]  /*24f0*/  IMAD.MOV.U32 R143, RZ, RZ, R151.reuse ;  /* 0x000000ffff8f7224 */ /* 0x100fe200078e0097 */
[----:B------:R-:W-:Y:S01]  /*2500*/  MOV R104, R151 ;  /* 0x0000009700687202 */ /* 0x000fe20000000f00 */
[----:B------:R-:W-:-:S02]  /*2510*/  IMAD.MOV.U32 R142, RZ, RZ, R151 ;  /* 0x000000ffff8e7224 */ /* 0x000fc400078e0097 */
[----:B------:R-:W-:Y:S01]  /*2520*/  SYNCS.ARRIVE.TRANS64.RED.A1T0 RZ, [UR6], RZ ;  /* 0x000000ffffff79a7 */ /* 0x000fe20008100406 */
[----:B------:R2:W-:Y:S01]  /*2530*/  MUFU.TANH R123, R81 ;  /* 0x00000051007b7308 */ /* 0x0005e20000002400 */
[----:B-1----:R-:W-:Y:S01]  /*2540*/  FSEL R7, R7, -INF , P6 ;  /* 0xff80000007077808 */ /* 0x002fe20003000000 */
[--C-:B------:R-:W-:Y:S01]  /*2550*/  IMAD.MOV.U32 R141, RZ, RZ, R151.reuse ;  /* 0x000000ffff8d7224 */ /* 0x100fe200078e0097 */
[----:B------:R-:W-:Y:S01]  /*2560*/  ISETP.GT.AND P6, PT, R54, 0x20, PT ;  /* 0x000000203600780c */ /* 0x000fe20003fc4270 */
[--C-:B------:R-:W-:Y:S02]  /*2570*/  IMAD.MOV.U32 R140, RZ, RZ, R151.reuse ;  /* 0x000000ffff8c7224 */ /* 0x100fe400078e0097 */
[--C-:B------:R-:W-:Y:S02]  /*2580*/  IMAD.MOV.U32 R138, RZ, RZ, R151.reuse ;  /* 0x000000ffff8a7224 */ /* 0x100fe400078e0097 */
[----:B------:R-:W1:Y:S01]  /*2590*/  MUFU.TANH R8, R8 ;  /* 0x0000000800087308 */ /* 0x000e620000002400 */
[----:B--2---:R-:W-:Y:S01]  /*25a0*/  FSEL R81, R12, -INF , P5 ;  /* 0xff8000000c517808 */ /* 0x004fe20002800000 */
[--C-:B------:R-:W-:Y:S01]  /*25b0*/  IMAD.MOV.U32 R137, RZ, RZ, R151.reuse ;  /* 0x000000ffff897224 */ /* 0x100fe200078e0097 */
[----:B0-----:R-:W-:Y:S01]  /*25c0*/  FSEL R93, R37, -INF , P1 ;  /* 0xff800000255d7808 */ /* 0x001fe20000800000 */
        /* <DEDUP_REMOVED lines=9> */
[----:B------:R-:W2:Y:S01]  /*2660*/  MUFU.TANH R9, R9 ;  /* 0x0000000900097308 */ /* 0x000ea20000002400 */
[----:B------:R-:W-:Y:S01]  /*2670*/  FMNMX.FTZ R6, R105, R6, !PT ;  /* 0x0000000669067209 */ /* 0x000fe20007810000 */
[--C-:B------:R-:W-:Y:S01]  /*2680*/  IMAD.MOV.U32 R130, RZ, RZ, R151.reuse ;  /* 0x000000ffff827224 */ /* 0x100fe200078e0097 */
[----:B-1----:R-:W-:Y:S01]  /*2690*/  FSEL R5, R8, -INF , P5 ;  /* 0xff80000008057808 */ /* 0x002fe20002800000 */
[--C-:B------:R-:W-:Y:S01]  /*26a0*/  IMAD.MOV.U32 R129, RZ, RZ, R151.reuse ;  /* 0x000000ffff817224 */ /* 0x100fe200078e0097 */
[----:B------:R-:W-:Y:S01]  /*26b0*/  ISETP.GT.AND P5, PT, R54, 0x21, PT ;  /* 0x000000213600780c */ /* 0x000fe20003fa4270 */
[--C-:B------:R-:W-:Y:S01]  /*26c0*/  IMAD.MOV.U32 R128, RZ, RZ, R151.reuse ;  /* 0x000000ffff807224 */ /* 0x100fe200078e0097 */
[----:B------:R-:W-:Y:S01]  /*26d0*/  FMNMX.FTZ R6, R93, R6, !PT ;  /* 0x000000065d067209 */ /* 0x000fe20007810000 */
[----:B------:R-:W-:Y:S01]  /*26e0*/  MUFU.TANH R41, R41 ;  /* 0x0000002900297308 */ /* 0x000fe20000002400 */
[----:B0-----:R-:W-:Y:S01]  /*26f0*/  FSEL R103, R40, -INF , P6 ;  /* 0xff80000028677808 */ /* 0x001fe20003000000 */
[----:B------:R-:W-:-:S02]  /*2700*/  IMAD.MOV.U32 R126, RZ, RZ, R151 ;  /* 0x000000ffff7e7224 */ /* 0x000fc400078e0097 */
[--C-:B------:R-:W-:Y:S01]  /*2710*/  IMAD.MOV.U32 R124, RZ, RZ, R151.reuse ;  /* 0x000000ffff7c7224 */ /* 0x100fe200078e0097 */
[----:B------:R-:W-:Y:S01]  /*2720*/  FMNMX.FTZ R6, R103, R6, !PT ;  /* 0x0000000667067209 */ /* 0x000fe20007810000 */
[--C-:B------:R-:W-:Y:S02]  /*2730*/  IMAD.MOV.U32 R122, RZ, RZ, R151.reuse ;  /* 0x000000ffff7a7224 */ /* 0x100fe400078e0097 */
[----:B------:R-:W0:Y:S01]  /*2740*/  MUFU.TANH R10, R10 ;  /* 0x0000000a000a7308 */ /* 0x000e220000002400 */
[----:B--2---:R-:W-:Y:S01]  /*2750*/  FSEL R9, R9, -INF , P4 ;  /* 0xff80000009097808 */ /* 0x004fe20002000000 */
[--C-:B------:R-:W-:Y:S01]  /*2760*/  IMAD.MOV.U32 R120, RZ, RZ, R151.reuse ;  /* 0x000000ffff787224 */ /* 0x100fe200078e0097 */
[----:B------:R-:W-:Y:S01]  /*2770*/  ISETP.GT.AND P4, PT, R54, 0x28, PT ;  /* 0x000000283600780c */ /* 0x000fe20003f84270 */
[--C-:B------:R-:W-:Y:S02]  /*2780*/  IMAD.MOV.U32 R116, RZ, RZ, R151.reuse ;  /* 0x000000ffff747224 */ /* 0x100fe400078e0097 */
[----:B------:R-:W-:-:S02]  /*2790*/  IMAD.MOV.U32 R114, RZ, RZ, R151 ;  /* 0x000000ffff727224 */ /* 0x000fc400078e0097 */
[----:B------:R-:W1:Y:S01]  /*27a0*/  MUFU.TANH R44, R44 ;  /* 0x0000002c002c7308 */ /* 0x000e620000002400 */
[--C-:B------:R-:W-:Y:S02]  /*27b0*/  IMAD.MOV.U32 R112, RZ, RZ, R151.reuse ;  /* 0x000000ffff707224 */ /* 0x100fe400078e0097 */
[--C-:B------:R-:W-:Y:S02]  /*27c0*/  IMAD.MOV.U32 R110, RZ, RZ, R151.reuse ;  /* 0x000000ffff6e7224 */ /* 0x100fe400078e0097 */
[--C-:B------:R-:W-:Y:S02]  /*27d0*/  IMAD.MOV.U32 R108, RZ, RZ, R151.reuse ;  /* 0x000000ffff6c7224 */ /* 0x100fe400078e0097 */
[--C-:B------:R-:W-:Y:S01]  /*27e0*/  IMAD.MOV.U32 R106, RZ, RZ, R151.reuse ;  /* 0x000000ffff6a7224 */ /* 0x100fe200078e0097 */
[----:B------:R-:W2:Y:S01]  /*27f0*/  MUFU.TANH R13, R13 ;  /* 0x0000000d000d7308 */ /* 0x000ea20000002400 */
[----:B0-----:R-:W-:Y:S01]  /*2800*/  FSEL R11, R10, -INF , P3 ;  /* 0xff8000000a0b7808 */ /* 0x001fe20001800000 */
[--C-:B------:R-:W-:Y:S01]  /*2810*/  IMAD.MOV.U32 R102, RZ, RZ, R151.reuse ;  /* 0x000000ffff667224 */ /* 0x100fe200078e0097 */
[----:B------:R-:W-:Y:S01]  /*2820*/  ISETP.GT.AND P3, PT, R54, 0x29, PT ;  /* 0x000000293600780c */ /* 0x000fe20003f64270 */
[----:B------:R-:W-:-:S02]  /*2830*/  IMAD.MOV.U32 R100, RZ, RZ, R151 ;  /* 0x000000ffff647224 */ /* 0x000fc400078e0097 */
[--C-:B------:R-:W-:Y:S02]  /*2840*/  IMAD.MOV.U32 R98, RZ, RZ, R151.reuse ;  /* 0x000000ffff627224 */ /* 0x100fe400078e0097 */
[----:B------:R-:W0:Y:S01]  /*2850*/  MUFU.TANH R45, R45 ;  /* 0x0000002d002d7308 */ /* 0x000e220000002400 */
[----:B-1----:R-:W-:Y:S01]  /*2860*/  FSEL R101, R44, -INF , P4 ;  /* 0xff8000002c657808 */ /* 0x002fe20002000000 */
[--C-:B------:R-:W-:Y:S02]  /*2870*/  IMAD.MOV.U32 R96, RZ, RZ, R151.reuse ;  /* 0x000000ffff607224 */ /* 0x100fe400078e0097 */
[--C-:B------:R-:W-:Y:S02]  /*2880*/  IMAD.MOV.U32 R94, RZ, RZ, R151.reuse ;  /* 0x000000ffff5e7224 */ /* 0x100fe400078e0097 */
[----:B------:R-:W-:Y:S02]  /*2890*/  IMAD.MOV.U32 R92, RZ, RZ, R151 ;  /* 0x000000ffff5c7224 */ /* 0x000fe400078e0097 */
[----:B------:R-:W1:Y:S01]  /*28a0*/  MUFU.TANH R14, R14 ;  /* 0x0000000e000e7308 */ /* 0x000e620000002400 */
[----:B--2---:R-:W-:-:S02]  /*28b0*/  FSEL R13, R13, -INF , P2 ;  /* 0xff8000000d0d7808 */ /* 0x004fc40001000000 */
[----:B------:R-:W-:-:S05]  /*28c0*/  ISETP.GT.AND P2, PT, R54, 0x30, PT ;  /* 0x000000303600780c */ /* 0x000fca0003f44270 */
[----:B------:R-:W2:Y:S01]  /*28d0*/  MUFU.TANH R48, R48 ;  /* 0x0000003000307308 */ /* 0x000ea20000002400 */
[----:B0-----:R-:W-:-:S07]  /*28e0*/  FSEL R91, R45, -INF , P3 ;  /* 0xff8000002d5b7808 */ /* 0x001fce0001800000 */
[----:B------:R-:W0:Y:S01]  /*28f0*/  MUFU.TANH R20, R20 ;  /* 0x0000001400147308 */ /* 0x000e220000002400 */
[----:B-1----:R-:W-:Y:S02]  /*2900*/  FSEL R15, R14, -INF , P1 ;  /* 0xff8000000e0f7808 */ /* 0x002fe40000800000 */
[----:B------:R-:W-:Y:S02]  /*2910*/  ISETP.GT.AND P1, PT, R54, 0x31, PT ;  /* 0x000000313600780c */ /* 0x000fe40003f24270 */
[----:B------:R-:W-:-:S03]  /*2920*/  FMNMX.FTZ R14, R3, R4, !PT ;  /* 0x00000004030e7209 */ /* 0x000fc60007810000 */
[----:B------:R-:W1:Y:S01]  /*2930*/  MUFU.TANH R49, R49 ;  /* 0x0000003100317308 */ /* 0x000e620000002400 */
[----:B--2---:R-:W-:Y:S02]  /*2940*/  FSEL R99, R48, -INF , P2 ;  /* 0xff80000030637808 */ /* 0x004fe40001000000 */
[----:B------:R-:W-:-:S04]  /*2950*/  FMNMX.FTZ R14, R7, R14, !PT ;  /* 0x0000000e070e7209 */ /* 0x000fc80007810000 */
[----:B------:R-:W-:Y:S01]  /*2960*/  FMNMX.FTZ R14, R5, R14, !PT ;  /* 0x0000000e050e7209 */ /* 0x000fe20007810000 */
[----:B------:R2:W-:Y:S01]  /*2970*/  MUFU.TANH R127, R85 ;  /* 0x00000055007f7308 */ /* 0x0005e20000002400 */
[----:B0-----:R-:W-:Y:S02]  /*2980*/  FSEL R25, R20, -INF , P6 ;  /* 0xff80000014197808 */ /* 0x001fe40003000000 */
[----:B------:R-:W-:Y:S02]  /*2990*/  ISETP.GT.AND P6, PT, R54, 0x38, PT ;  /* 0x000000383600780c */ /* 0x000fe40003fc4270 */
[----:B------:R-:W-:Y:S02]  /*29a0*/  FMNMX.FTZ R14, R9, R14, !PT ;  /* 0x0000000e090e7209 */ /* 0x000fe40007810000 */
[----:B------:R-:W-:Y:S01]  /*29b0*/  FSEL R35, R35, -INF , P6 ;  /* 0xff80000023237808 */ /* 0x000fe20003000000 */
[----:B------:R-:W0:Y:S01]  /*29c0*/  MUFU.TANH R21, R21 ;  /* 0x0000001500157308 */ /* 0x000e220000002400 */
[----:B--2---:R-:W-:-:S02]  /*29d0*/  FSEL R85, R41, -INF , P5 ;  /* 0xff80000029557808 */ /* 0x004fc40002800000 */
[----:B-1----:R-:W-:Y:S02]  /*29e0*/  FSEL R95, R49, -INF , P1 ;  /* 0xff800000315f7808 */ /* 0x002fe40000800000 */
[----:B------:R-:W-:Y:S02]  /*29f0*/  FMNMX.FTZ R6, R85, R6, !PT ;  /* 0x0000000655067209 */ /* 0x000fe40007810000 */
[----:B------:R-:W-:Y:S01]  /*2a00*/  FMNMX.FTZ R14, R11, R14, !PT ;  /* 0x0000000e0b0e7209 */ /* 0x000fe20007810000 */
[----:B------:R-:W1:Y:S01]  /*2a10*/  MUFU.TANH R52, R52 ;  /* 0x0000003400347308 */ /* 0x000e620000002400 */
[----:B------:R-:W-:Y:S02]  /*2a20*/  FMNMX.FTZ R6, R101, R6, !PT ;  /* 0x0000000665067209 */ /* 0x000fe40007810000 */
[----:B------:R-:W-:Y:S02]  /*2a30*/  FMNMX.FTZ R14, R13, R14, !PT ;  /* 0x0000000e0d0e7209 */ /* 0x000fe40007810000 */
[----:B------:R-:W-:-:S02]  /*2a40*/  FMNMX.FTZ R6, R91, R6, !PT ;  /* 0x000000065b067209 */ /* 0x000fc40007810000 */
[----:B------:R-:W-:Y:S01]  /*2a50*/  FMNMX.FTZ R14, R15, R14, !PT ;  /* 0x0000000e0f0e7209 */ /* 0x000fe20007810000 */
[----:B------:R-:W2:Y:S01]  /*2a60*/  MUFU.TANH R26, R26 ;  /* 0x0000001a001a7308 */ /* 0x000ea20000002400 */
[----:B------:R-:W-:Y:S02]  /*2a70*/  FMNMX.FTZ R6, R99, R6, !PT ;  /* 0x0000000663067209 */ /* 0x000fe40007810000 */
[----:B0-----:R-:W-:Y:S02]  /*2a80*/  FSEL R21, R21, -INF , P5 ;  /* 0xff80000015157808 */ /* 0x001fe40002800000 */
[----:B------:R-:W-:Y:S02]  /*2a90*/  ISETP.GT.AND P5, PT, R54, 0x39, PT ;  /* 0x000000393600780c */ /* 0x000fe40003fa4270 */
[----:B------:R-:W-:Y:S01]  /*2aa0*/  FMNMX.FTZ R6, R95, R6, !PT ;  /* 0x000000065f067209 */ /* 0x000fe20007810000 */
[----:B------:R-:W-:Y:S01]  /*2ab0*/  MUFU.TANH R53, R53 ;  /* 0x0000003500357308 */ /* 0x000fe20000002400 */
[----:B-1----:R-:W-:-:S02]  /*2ac0*/  FSEL R97, R52, -INF , P6 ;  /* 0xff80000034617808 */ /* 0x002fc40003000000 */
[----:B------:R-:W-:Y:S02]  /*2ad0*/  ISETP.GT.AND P6, PT, R54, 0x50, PT ;  /* 0x000000503600780c */ /* 0x000fe40003fc4270 */
[----:B------:R-:W-:Y:S02]  /*2ae0*/  FMNMX.FTZ R6, R97, R6, !PT ;  /* 0x0000000661067209 */ /* 0x000fe40007810000 */
[----:B------:R-:W-:Y:S01]  /*2af0*/  FMNMX.FTZ R14, R25, R14, !PT ;  /* 0x0000000e190e7209 */ /* 0x000fe20007810000 */
[----:B------:R-:W0:Y:S01]  /*2b00*/  MUFU.TANH R24, R24 ;  /* 0x0000001800187308 */ /* 0x000e220000002400 */
[----:B--2---:R-:W-:Y:S02]  /*2b10*/  FSEL R27, R26, -INF , P4 ;  /* 0xff8000001a1b7808 */ /* 0x004fe40002000000 */
[----:B------:R-:W-:Y:S02]  /*2b20*/  ISETP.GT.AND P4, PT, R54, 0x40, PT ;  /* 0x000000403600780c */ /* 0x000fe40003f84270 */
[----:B------:R-:W-:-:S03]  /*2b30*/  FMNMX.FTZ R14, R21, R14, !PT ;  /* 0x0000000e150e7209 */ /* 0x000fc60007810000 */
[----:B------:R-:W-:Y:S01]  /*2b40*/  MUFU.TANH R56, R56 ;  /* 0x0000003800387308 */ /* 0x000fe20000002400 */
[----:B------:R-:W-:-:S07]  /*2b50*/  FMNMX.FTZ R14, R27, R14, !PT ;  /* 0x0000000e1b0e7209 */ /* 0x000fce0007810000 */
[----:B------:R-:W1:Y:S01]  /*2b60*/  MUFU.TANH R31, R31 ;  /* 0x0000001f001f7308 */ /* 0x000e620000002400 */
[----:B0-----:R-:W-:Y:S02]  /*2b70*/  FSEL R29, R24, -INF , P3 ;  /* 0xff800000181d7808 */ /* 0x001fe40001800000 */
[----:B------:R-:W-:Y:S02]  /*2b80*/  ISETP.GT.AND P3, PT, R54, 0x41, PT ;  /* 0x000000413600780c */ /* 0x000fe40003f64270 */
[----:B------:R-:W-:-:S03]  /*2b90*/  FMNMX.FTZ R14, R29, R14, !PT ;  /* 0x0000000e1d0e7209 */ /* 0x000fc60007810000 */
[----:B------:R-:W0:Y:S08]  /*2ba0*/  MUFU.TANH R57, R57 ;  /* 0x0000003900397308 */ /* 0x000e300000002400 */
[----:B------:R-:W2:Y:S01]  /*2bb0*/  MUFU.TANH R28, R28 ;  /* 0x0000001c001c7308 */ /* 0x000ea20000002400 */
[----:B-1----:R-:W-:Y:S02]  /*2bc0*/  FSEL R31, R31, -INF , P2 ;  /* 0xff8000001f1f7808 */ /* 0x002fe40001000000 */
[----:B------:R-:W-:-:S02]  /*2bd0*/  ISETP.GT.AND P2, PT, R54, 0x48, PT ;  /* 0x000000483600780c */ /* 0x000fc40003f44270 */
[----:B------:R-:W-:-:S03]  /*2be0*/  FMNMX.FTZ R14, R31, R14, !PT ;  /* 0x0000000e1f0e7209 */ /* 0x000fc60007810000 */
[----:B------:R-:W1:Y:S01]  /*2bf0*/  MUFU.TANH R60, R60 ;  /* 0x0000003c003c7308 */ /* 0x000e620000002400 */
[----:B0-----:R-:W-:-:S07]  /*2c00*/  FSEL R45, R57, -INF , P3 ;  /* 0xff800000392d7808 */ /* 0x001fce0001800000 */
[----:B------:R1:W-:Y:S01]  /*2c10*/  MUFU.TANH R34, R61 ;  /* 0x0000003d00227308 */ /* 0x0003e20000002400 */
[----:B--2---:R-:W-:Y:S02]  /*2c20*/  FSEL R33, R28, -INF , P1 ;  /* 0xff8000001c217808 */ /* 0x004fe40000800000 */
[----:B------:R-:W-:Y:S02]  /*2c30*/  ISETP.GT.AND P1, PT, R54, 0x49, PT ;  /* 0x000000493600780c */ /* 0x000fe40003f24270 */
[----:B------:R-:W-:-:S03]  /*2c40*/  FMNMX.FTZ R14, R33, R14, !PT ;  /* 0x0000000e210e7209 */ /* 0x000fc60007810000 */
[----:B------:R0:W-:Y:S01]  /*2c50*/  MUFU.TANH R50, R75 ;  /* 0x0000004b00327308 */ /* 0x0001e20000002400 */
[----:B-1----:R-:W-:Y:S02]  /*2c60*/  FSEL R61, R60, -INF , P2 ;  /* 0xff8000003c3d7808 */ /* 0x002fe40001000000 */
[----:B------:R-:W-:-:S05]  /*2c70*/  FMNMX.FTZ R14, R35, R14, !PT ;  /* 0x0000000e230e7209 */ /* 0x000fca0007810000 */
[----:B------:R-:W1:Y:S01]  /*2c80*/  MUFU.TANH R39, R39 ;  /* 0x0000002700277308 */ /* 0x000e620000002400 */
[----:B0-----:R-:W-:-:S04]  /*2c90*/  FSEL R75, R53, -INF , P5 ;  /* 0xff800000354b7808 */ /* 0x001fc80002800000 */
[----:B------:R-:W-:-:S03]  /*2ca0*/  FMNMX.FTZ R6, R75, R6, !PT ;  /* 0x000000064b067209 */ /* 0x000fc60007810000 */
[----:B------:R-:W-:Y:S08]  /*2cb0*/  MUFU.TANH R64, R64 ;  /* 0x0000004000407308 */ /* 0x000ff00000002400 */
[----:B------:R0:W2:Y:S01]  /*2cc0*/  MUFU.TANH R42, R67 ;  /* 0x00000043002a7308 */ /* 0x0000a20000002400 */
[----:B-1----:R-:W-:Y:S02]  /*2cd0*/  FSEL R39, R39, -INF , P5 ;  /* 0xff80000027277808 */ /* 0x002fe40002800000 */
[----:B------:R-:W-:-:S02]  /*2ce0*/  ISETP.GT.AND P5, PT, R54, 0x51, PT ;  /* 0x000000513600780c */ /* 0x000fc40003fa4270 */
[----:B------:R-:W-:-:S03]  /*2cf0*/  FMNMX.FTZ R14, R39, R14, !PT ;  /* 0x0000000e270e7209 */ /* 0x000fc60007810000 */
[----:B------:R-:W1:Y:S01]  /*2d00*/  MUFU.TANH R58, R58 ;  /* 0x0000003a003a7308 */ /* 0x000e620000002400 */
[----:B0-----:R-:W-:-:S04]  /*2d10*/  FSEL R67, R56, -INF , P4 ;  /* 0xff80000038437808 */ /* 0x001fc80002000000 */
[----:B------:R-:W-:-:S03]  /*2d20*/  FMNMX.FTZ R6, R67, R6, !PT ;  /* 0x0000000643067209 */ /* 0x000fc60007810000 */
[----:B------:R0:W-:Y:S01]  /*2d30*/  MUFU.TANH R38, R65 ;  /* 0x0000004100267308 */ /* 0x0001e20000002400 */
[----:B------:R-:W-:Y:S02]  /*2d40*/  FMNMX.FTZ R6, R45, R6, !PT ;  /* 0x000000062d067209 */ /* 0x000fe40007810000 */
[----:B--2---:R-:W-:Y:S02]  /*2d50*/  FSEL R53, R42, -INF , P5 ;  /* 0xff8000002a357808 */ /* 0x004fe40002800000 */
[----:B------:R-:W-:-:S03]  /*2d60*/  FMNMX.FTZ R6, R61, R6, !PT ;  /* 0x000000063d067209 */ /* 0x000fc60007810000 */
[----:B------:R-:W2:Y:S01]  /*2d70*/  MUFU.TANH R43, R59 ;  /* 0x0000003b002b7308 */ /* 0x000ea20000002400 */
[----:B0-----:R-:W-:Y:S02]  /*2d80*/  FSEL R65, R34, -INF , P1 ;  /* 0xff80000022417808 */ /* 0x001fe40000800000 */
[----:B-1----:R-:W-:Y:S02]  /*2d90*/  FSEL R41, R58, -INF , P4 ;  /* 0xff8000003a297808 */ /* 0x002fe40002000000 */
[----:B------:R-:W-:Y:S02]  /*2da0*/  FMNMX.FTZ R6, R65, R6, !PT ;  /* 0x0000000641067209 */ /* 0x000fe40007810000 */
[----:B------:R-:W-:Y:S01]  /*2db0*/  ISETP.GT.AND P4, PT, R54, 0x58, PT ;  /* 0x000000583600780c */ /* 0x000fe20003f84270 */
[----:B------:R-:W0:Y:S01]  /*2dc0*/  MUFU.TANH R68, R68 ;  /* 0x0000004400447308 */ /* 0x000e220000002400 */
[----:B------:R-:W-:-:S07]  /*2dd0*/  FMNMX.FTZ R14, R41, R14, !PT ;  /* 0x0000000e290e7209 */ /* 0x000fce0007810000 */
[----:B------:R-:W1:Y:S01]  /*2de0*/  MUFU.TANH R47, R62 ;  /* 0x0000003e002f7308 */ /* 0x000e620000002400 */
[----:B--2---:R-:W-:Y:S02]  /*2df0*/  FSEL R43, R43, -INF , P3 ;  /* 0xff8000002b2b7808 */ /* 0x004fe40001800000 */
[----:B------:R-:W-:Y:S02]  /*2e00*/  ISETP.GT.AND P3, PT, R54, 0x59, PT ;  /* 0x000000593600780c */ /* 0x000fe40003f64270 */
[----:B------:R-:W-:Y:S02]  /*2e10*/  FMNMX.FTZ R14, R43, R14, !PT ;  /* 0x0000000e2b0e7209 */ /* 0x000fe40007810000 */
[----:B------:R-:W-:Y:S01]  /*2e20*/  FSEL R57, R46, -INF , P3 ;  /* 0xff8000002e397808 */ /* 0x000fe20001800000 */
[----:B------:R2:W3:Y:S01]  /*2e30*/  MUFU.TANH R111, R69 ;  /* 0x00000045006f7308 */ /* 0x0004e20000002400 */
[----:B0-----:R-:W-:-:S07]  /*2e40*/  FSEL R109, R68, -INF , P4 ;  /* 0xff800000446d7808 */ /* 0x001fce0002000000 */
[----:B------:R-:W0:Y:S01]  /*2e50*/  MUFU.TANH R63, R63 ;  /* 0x0000003f003f7308 */ /* 0x000e220000002400 */
[----:B--2---:R-:W-:Y:S02]  /*2e60*/  FSEL R69, R64, -INF , P6 ;  /* 0xff80000040457808 */ /* 0x004fe40003000000 */
[----:B-1----:R-:W-:Y:S02]  /*2e70*/  FSEL R47, R47, -INF , P2 ;  /* 0xff8000002f2f7808 */ /* 0x002fe40001000000 */
[----:B------:R-:W-:Y:S02]  /*2e80*/  FMNMX.FTZ R6, R69, R6, !PT ;  /* 0x0000000645067209 */ /* 0x000fe40007810000 */
[C---:B------:R-:W-:Y:S01]  /*2e90*/  ISETP.GT.AND P2, PT, R54.reuse, 0x60, PT ;  /* 0x000000603600780c */ /* 0x040fe20003f44270 */
[----:B------:R-:W1:Y:S01]  /*2ea0*/  MUFU.TANH R72, R72 ;  /* 0x0000004800487308 */ /* 0x000e620000002400 */
[----:B---3--:R-:W-:Y:S02]  /*2eb0*/  FSEL R111, R111, -INF , P3 ;  /* 0xff8000006f6f7808 */ /* 0x008fe40001800000 */
[----:B------:R-:W-:-:S02]  /*2ec0*/  ISETP.GT.AND P3, PT, R54, 0x71, PT ;  /* 0x000000713600780c */ /* 0x000fc40003f64270 */
[----:B------:R-:W-:Y:S02]  /*2ed0*/  FMNMX.FTZ R14, R47, R14, !PT ;  /* 0x0000000e2f0e7209 */ /* 0x000fe40007810000 */
[----:B------:R-:W-:Y:S01]  /*2ee0*/  FSEL R123, R123, -INF , P3 ;  /* 0xff8000007b7b7808 */ /* 0x000fe20001800000 */
[----:B------:R-:W2:Y:S01]  /*2ef0*/  MUFU.TANH R51, R66 ;  /* 0x0000004200337308 */ /* 0x000ea20000002400 */
[----:B0-----:R-:W-:Y:S02]  /*2f00*/  FSEL R49, R63, -INF , P1 ;  /* 0xff8000003f317808 */ /* 0x001fe40000800000 */
[----:B------:R-:W-:Y:S02]  /*2f10*/  ISETP.GT.AND P1, PT, R54, 0x61, PT ;  /* 0x000000613600780c */ /* 0x000fe40003f24270 */
[----:B------:R-:W-:Y:S02]  /*2f20*/  FMNMX.FTZ R14, R49, R14, !PT ;  /* 0x0000000e310e7209 */ /* 0x000fe40007810000 */
[----:B------:R-:W-:Y:S01]  /*2f30*/  FSEL R115, R115, -INF , P1 ;  /* 0xff80000073737808 */ /* 0x000fe20000800000 */
[----:B------:R0:W3:Y:S01]  /*2f40*/  MUFU.TANH R119, R77 ;  /* 0x0000004d00777308 */ /* 0x0000e20000002400 */
[----:B-1----:R-:W-:-:S02]  /*2f50*/  FSEL R113, R72, -INF , P2 ;  /* 0xff80000048717808 */ /* 0x002fc40001000000 */
[----:B------:R-:W-:Y:S02]  /*2f60*/  FSEL R63, R50, -INF , P1 ;  /* 0xff800000323f7808 */ /* 0x000fe40000800000 */
[----:B------:R-:W-:-:S03]  /*2f70*/  ISETP.GT.AND P1, PT, R54, 0x79, PT ;  /* 0x000000793600780c */ /* 0x000fc60003f24270 */
[----:B------:R-:W1:Y:S01]  /*2f80*/  MUFU.TANH R76, R76 ;  /* 0x0000004c004c7308 */ /* 0x000e620000002400 */
[----:B0-----:R-:W-:Y:S02]  /*2f90*/  FSEL R77, R38, -INF , P5 ;  /* 0xff800000264d7808 */ /* 0x001fe40002800000 */
[----:B--2---:R-:W-:Y:S02]  /*2fa0*/  FSEL R51, R51, -INF , P6 ;  /* 0xff80000033337808 */ /* 0x004fe40003000000 */
[----:B------:R-:W-:Y:S02]  /*2fb0*/  FMNMX.FTZ R6, R77, R6, !PT ;  /* 0x000000064d067209 */ /* 0x000fe40007810000 */
[C---:B------:R-:W-:Y:S01]  /*2fc0*/  ISETP.GT.AND P6, PT, R54.reuse, 0x68, PT ;  /* 0x000000683600780c */ /* 0x040fe20003fc4270 */
[----:B------:R-:W0:Y:S01]  /*2fd0*/  MUFU.TANH R55, R70 ;  /* 0x0000004600377308 */ /* 0x000e220000002400 */
[----:B------:R-:W-:Y:S02]  /*2fe0*/  FMNMX.FTZ R6, R109, R6, !PT ;  /* 0x000000066d067209 */ /* 0x000fe40007810000 */
[----:B------:R-:W-:-:S02]  /*2ff0*/  ISETP.GT.AND P5, PT, R54, 0x69, PT ;  /* 0x000000693600780c */ /* 0x000fc40003fa4270 */
[----:B------:R-:W-:Y:S02]  /*3000*/  FMNMX.FTZ R6, R111, R6, !PT ;  /* 0x000000066f067209 */ /* 0x000fe40007810000 */
[----:B---3--:R-:W-:Y:S01]  /*3010*/  FSEL R119, R119, -INF , P5 ;  /* 0xff80000077777808 */ /* 0x008fe20002800000 */
[----:B------:R-:W2:Y:S01]  /*3020*/  MUFU.TANH R80, R80 ;  /* 0x0000005000507308 */ /* 0x000ea20000002400 */
[----:B------:R-:W-:Y:S02]  /*3030*/  FMNMX.FTZ R6, R113, R6, !PT ;  /* 0x0000000671067209 */ /* 0x000fe40007810000 */
[----:B-1----:R-:W-:Y:S02]  /*3040*/  FSEL R117, R76, -INF , P6 ;  /* 0xff8000004c757808 */ /* 0x002fe40003000000 */
[----:B------:R-:W-:Y:S02]  /*3050*/  FMNMX.FTZ R6, R115, R6, !PT ;  /* 0x0000000673067209 */ /* 0x000fe40007810000 */
[----:B------:R-:W-:Y:S01]  /*3060*/  FSEL R127, R127, -INF , P1 ;  /* 0xff8000007f7f7808 */ /* 0x000fe20000800000 */
[----:B------:R-:W1:Y:S01]  /*3070*/  MUFU.TANH R59, R74 ;  /* 0x0000004a003b7308 */ /* 0x000e620000002400 */
[----:B0-----:R-:W-:-:S02]  /*3080*/  FSEL R55, R55, -INF , P4 ;  /* 0xff80000037377808 */ /* 0x001fc40002000000 */
[----:B------:R-:W-:Y:S02]  /*3090*/  ISETP.GT.AND P4, PT, R54, 0x70, PT ;  /* 0x000000703600780c */ /* 0x000fe40003f84270 */
[----:B------:R-:W-:Y:S02]  /*30a0*/  FMNMX.FTZ R6, R117, R6, !PT ;  /* 0x0000000675067209 */ /* 0x000fe40007810000 */
[----:B------:R-:W-:Y:S01]  /*30b0*/  FMNMX.FTZ R14, R51, R14, !PT ;  /* 0x0000000e330e7209 */ /* 0x000fe20007810000 */
[----:B------:R-:W0:Y:S01]  /*30c0*/  MUFU.TANH R84, R84 ;  /* 0x0000005400547308 */ /* 0x000e220000002400 */
[----:B--2---:R-:W-:Y:S02]  /*30d0*/  FSEL R121, R80, -INF , P4 ;  /* 0xff80000050797808 */ /* 0x004fe40002000000 */
[----:B------:R-:W-:Y:S02]  /*30e0*/  FMNMX.FTZ R6, R119, R6, !PT ;  /* 0x0000000677067209 */ /* 0x000fe40007810000 */
[----:B------:R-:W-:-:S02]  /*30f0*/  FMNMX.FTZ R14, R53, R14, !PT ;  /* 0x0000000e350e7209 */ /* 0x000fc40007810000 */
[----:B------:R-:W-:Y:S01]  /*3100*/  FMNMX.FTZ R6, R121, R6, !PT ;  /* 0x0000000679067209 */ /* 0x000fe20007810000 */
[----:B------:R-:W2:Y:S01]  /*3110*/  MUFU.TANH R78, R78 ;  /* 0x0000004e004e7308 */ /* 0x000ea20000002400 */
[----:B-1----:R-:W-:Y:S02]  /*3120*/  FSEL R59, R59, -INF , P2 ;  /* 0xff8000003b3b7808 */ /* 0x002fe40001000000 */
[----:B------:R-:W-:Y:S02]  /*3130*/  ISETP.GT.AND P2, PT, R54, 0x78, PT ;  /* 0x000000783600780c */ /* 0x000fe40003f44270 */
[----:B------:R-:W-:Y:S02]  /*3140*/  FMNMX.FTZ R6, R123, R6, !PT ;  /* 0x000000067b067209 */ /* 0x000fe40007810000 */
[----:B------:R-:W-:Y:S01]  /*3150*/  FMNMX.FTZ R14, R55, R14, !PT ;  /* 0x0000000e370e7209 */ /* 0x000fe20007810000 */
[----:B------:R-:W-:Y:S01]  /*3160*/  MUFU.TANH R82, R82 ;  /* 0x0000005200527308 */ /* 0x000fe20000002400 */
[----:B0-----:R-:W-:-:S02]  /*3170*/  FSEL R125, R84, -INF , P2 ;  /* 0xff800000547d7808 */ /* 0x001fc40001000000 */
[----:B------:R-:W-:Y:S02]  /*3180*/  FMNMX.FTZ R14, R57, R14, !PT ;  /* 0x0000000e390e7209 */ /* 0x000fe40007810000 */
[----:B------:R-:W-:Y:S02]  /*3190*/  FMNMX.FTZ R6, R125, R6, !PT ;  /* 0x000000067d067209 */ /* 0x000fe40007810000 */
[----:B------:R-:W-:Y:S01]  /*31a0*/  FMNMX.FTZ R14, R59, R14, !PT ;  /* 0x0000000e3b0e7209 */ /* 0x000fe20007810000 */
[----:B------:R-:W-:Y:S01]  /*31b0*/  MUFU.TANH R86, R86 ;  /* 0x0000005600567308 */ /* 0x000fe20000002400 */
[----:B------:R-:W-:Y:S02]  /*31c0*/  FMNMX.FTZ R8, R127, R6, !PT ;  /* 0x000000067f087209 */ /* 0x000fe40007810000 */
[----:B------:R-:W-:-:S03]  /*31d0*/  FMNMX.FTZ R14, R63, R14, !PT ;  /* 0x0000000e3f0e7209 */ /* 0x000fc60007810000 */
[----:B------:R-:W0:Y:S02]  /*31e0*/  SHFL.BFLY PT, R37, R8, 0x2, 0x1f ;  /* 0x0c401f0008257f89 */ /* 0x000e2400000e0000 */
[----:B------:R-:W-:Y:S01]  /*31f0*/  MUFU.TANH R12, R87 ;  /* 0x00000057000c7308 */ /* 0x000fe20000002400 */
[----:B0-----:R-:W-:-:S07]  /*3200*/  FMNMX.FTZ R10, R8, R37, !PT ;  /* 0x00000025080a7209 */ /* 0x001fce0007810000 */
[----:B------:R0:W1:Y:S01]  /*3210*/  MUFU.TANH R8, R79 ;  /* 0x0000004f00087308 */ /* 0x0000620000002400 */
[----:B------:R-:W3:Y:S02]  /*3220*/  SHFL.BFLY PT, R37, R10, 0x1, 0x1f ;  /* 0x0c201f000a257f89 */ /* 0x000ee400000e0000 */
[----:B---3--:R-:W-:-:S05]  /*3230*/  FMNMX.FTZ R37, R10, R37, !PT ;  /* 0x000000250a257209 */ /* 0x008fca0007810000 */
[----:B------:R3:W4:Y:S01]  /*3240*/  MUFU.TANH R10, R83 ;  /* 0x00000053000a7308 */ /* 0x0007220000002400 */
[C---:B------:R-:W-:Y:S01]  /*3250*/  FSETP.NEU.FTZ.AND P0, PT, R37.reuse, -INF , PT ;  /* 0xff8000002500780b */ /* 0x040fe20003f1d000 */
[----:B------:R-:W-:-:S05]  /*3260*/  FMUL.FTZ R6, R37, R36 ;  /* 0x0000002425067220 */ /* 0x000fca0000410000 */
[----:B------:R-:W-:Y:S02]  /*3270*/  FSEL R6, R6, RZ, P0 ;  /* 0x000000ff06067208 */ /* 0x000fe40000000000 */
[----:B------:R-:W-:Y:S02]  /*3280*/  ISETP.NE.AND P0, PT, R90, RZ, PT ;  /* 0x000000ff5a00720c */ /* 0x000fe40003f05270 */
[-C--:B------:R-:W-:Y:S01]  /*3290*/  MOV R90, R151.reuse ;  /* 0x00000097005a7202 */ /* 0x080fe20000000f00 */
[-CC-:B0-----:R-:W-:Y:S01]  /*32a0*/  FFMA.FTZ R79, R89, R36.reuse, -R6.reuse ;  /* 0x00000024594f7223 */ /* 0x181fe20000010806 */
[----:B--2---:R-:W-:Y:S01]  /*32b0*/  FSEL R89, R78, -INF , P6 ;  /* 0xff8000004e597808 */ /* 0x004fe20003000000 */
[-CC-:B---3--:R-:W-:Y:S01]  /*32c0*/  FFMA.FTZ R83, R85, R36.reuse, -R6.reuse ;  /* 0x0000002455537223 */ /* 0x188fe20000010806 */
[-CC-:B------:R-:W-:Y:S01]  /*32d0*/  FFMA.FTZ R85, R91, R36.reuse, -R6.reuse ;  /* 0x000000245b557223 */ /* 0x180fe20000010806 */
[----:B-1----:R-:W-:Y:S01]  /*32e0*/  FSEL R91, R8, -INF , P5 ;  /* 0xff800000085b7808 */ /* 0x002fe20002800000 */
[--C-:B------:R-:W-:Y:S01]  /*32f0*/  FFMA.FTZ R158, R73, R36, -R6.reuse ;  /* 0x00000024499e7223 */ /* 0x100fe20000010806 */
[----:B------:R-:W-:Y:S01]  /*3300*/  FMNMX.FTZ R14, R89, R14, !PT ;  /* 0x0000000e590e7209 */ /* 0x000fe20007810000 */
[-CC-:B------:R-:W-:Y:S01]  /*3310*/  FFMA.FTZ R73, R81, R36.reuse, -R6.reuse ;  /* 0x0000002451497223 */ /* 0x180fe20000010806 */
[-CC-:B------:R-:W-:Y:S01]  /*3320*/  FFMA.FTZ R81, R93, R36.reuse, -R6.reuse ;  /* 0x000000245d517223 */ /* 0x180fe20000010806 */
[----:B------:R-:W-:Y:S01]  /*3330*/  FSEL R93, R82, -INF , P4 ;  /* 0xff800000525d7808 */ /* 0x000fe20002000000 */
[--C-:B------:R-:W-:Y:S01]  /*3340*/  FFMA.FTZ R87, R95, R36, -R6.reuse ;  /* 0x000000245f577223 */ /* 0x100fe20000010806 */
[----:B------:R-:W-:Y:S01]  /*3350*/  FMNMX.FTZ R14, R91, R14, !PT ;  /* 0x0000000e5b0e7209 */ /* 0x000fe20007810000 */
[-CC-:B------:R-:W-:Y:S01]  /*3360*/  FFMA.FTZ R170, R97, R36.reuse, -R6.reuse ;  /* 0x0000002461aa7223 */ /* 0x180fe20000010806 */
[----:B----4-:R-:W-:Y:S01]  /*3370*/  FSEL R95, R10, -INF , P3 ;  /* 0xff8000000a5f7808 */ /* 0x010fe20001800000 */
        /* <DEDUP_REMOVED lines=16> */
[-CC-:B------:R-:W-:Y:S01]  /*3480*/  FFMA.FTZ R164, R103, R36.reuse, -R6.reuse ;  /* 0x0000002467a47223 */ /* 0x180fe20000010806 */
[-CC-:B------:R-:W-:Y:S01]  /*3490*/  FFMA.FTZ R166, R101, R36.reuse, -R6.reuse ;  /* 0x0000002465a67223 */ /* 0x180fe20000010806 */
[----:B------:R-:W0:Y:S01]  /*34a0*/  SHFL.BFLY PT, R45, R14, 0x2, 0x1f ;  /* 0x0c401f000e2d7f89 */ /* 0x000e2200000e0000 */
        /* <DEDUP_REMOVED lines=14> */
[----:B------:R-:W-:Y:S01]  /*3590*/  FFMA.FTZ R105, R127, R36, -R6 ;  /* 0x000000247f697223 */ /* 0x000fe20000010806 */
[--C-:B------:R-:W-:Y:S01]  /*35a0*/  IMAD.MOV.U32 R127, RZ, RZ, R151.reuse ;  /* 0x000000ffff7f7224 */ /* 0x100fe200078e0097 */
[----:B------:R-:W2:Y:S01]  /*35b0*/  MUFU.EX2 R73, R73 ;  /* 0x0000004900497308 */ /* 0x000ea20000000800 */
[-C--:B------:R-:W-:Y:S01]  /*35c0*/  MOV R125, R151.reuse ;  /* 0x00000097007d7202 */ /* 0x080fe20000000f00 */
[--C-:B------:R-:W-:Y:S01]  /*35d0*/  IMAD.MOV.U32 R123, RZ, RZ, R151.reuse ;  /* 0x000000ffff7b7224 */ /* 0x100fe200078e0097 */
[----:B------:R-:W-:Y:S01]  /*35e0*/  MOV R111, R151 ;  /* 0x00000097006f7202 */ /* 0x000fe20000000f00 */
[----:B------:R-:W-:-:S02]  /*35f0*/  IMAD.MOV.U32 R121, RZ, RZ, R151 ;  /* 0x000000ffff797224 */ /* 0x000fc400078e0097 */
[--C-:B------:R-:W-:Y:S01]  /*3600*/  IMAD.MOV.U32 R119, RZ, RZ, R151.reuse ;  /* 0x000000ffff777224 */ /* 0x100fe200078e0097 */
[----:B0-----:R-:W-:Y:S01]  /*3610*/  FMNMX.FTZ R8, R14, R45, !PT ;  /* 0x0000002d0e087209 */ /* 0x001fe20007810000 */
[----:B------:R-:W0:Y:S01]  /*3620*/  MUFU.EX2 R160, R160 ;  /* 0x000000a000a07308 */ /* 0x000e220000000800 */
[--C-:B------:R-:W-:Y:S02]  /*3630*/  IMAD.MOV.U32 R117, RZ, RZ, R151.reuse ;  /* 0x000000ffff757224 */ /* 0x100fe400078e0097 */
[--C-:B------:R-:W-:Y:S01]  /*3640*/  IMAD.MOV.U32 R115, RZ, RZ, R151.reuse ;  /* 0x000000ffff737224 */ /* 0x100fe200078e0097 */
[----:B------:R-:W3:Y:S01]  /*3650*/  SHFL.BFLY PT, R45, R8, 0x1, 0x1f ;  /* 0x0c201f00082d7f89 */ /* 0x000ee200000e0000 */
[--C-:B------:R-:W-:Y:S02]  /*3660*/  IMAD.MOV.U32 R113, RZ, RZ, R151.reuse ;  /* 0x000000ffff717224 */ /* 0x100fe400078e0097 */
[--C-:B------:R-:W-:Y:S01]  /*3670*/  IMAD.MOV.U32 R109, RZ, RZ, R151.reuse ;  /* 0x000000ffff6d7224 */ /* 0x100fe200078e0097 */
[----:B------:R-:W4:Y:S01]  /*3680*/  MUFU.EX2 R79, R79 ;  /* 0x0000004f004f7308 */ /* 0x000f220000000800 */
[----:B------:R-:W-:-:S07]  /*3690*/  IMAD.MOV.U32 R107, RZ, RZ, R151 ;  /* 0x000000ffff6b7224 */ /* 0x000fce00078e0097 */
[----:B------:R-:W5:Y:S08]  /*36a0*/  MUFU.EX2 R162, R162 ;  /* 0x000000a200a27308 */ /* 0x000f700000000800 */
[----:B------:R-:W5:Y:S01]  /*36b0*/  MUFU.EX2 R81, R81 ;  /* 0x0000005100517308 */ /* 0x000f620000000800 */
[----:B---3--:R-:W-:-:S04]  /*36c0*/  FMNMX.FTZ R45, R8, R45, !PT ;  /* 0x0000002d082d7209 */ /* 0x008fc80007810000 */
        /* <DEDUP_REMOVED lines=8> */
[----:B-1----:R-:W-:Y:S01]  /*3750*/  FADD.FTZ R3, R156, R71 ;  /* 0x000000479c037221 */ /* 0x002fe20000010000 */
[-CC-:B------:R-:W-:Y:S01]  /*3760*/  FFMA.FTZ R6, R5, R36.reuse, -R28.reuse ;  /* 0x0000002405067223 */ /* 0x180fe2000001081c */
[-CC-:B------:R-:W-:Y:S01]  /*3770*/  FFMA.FTZ R161, R9, R36.reuse, -R28.reuse ;  /* 0x0000002409a17223 */ /* 0x180fe2000001081c */
[-CC-:B------:R-:W-:Y:S01]  /*3780*/  FFMA.FTZ R8, R11, R36.reuse, -R28.reuse ;  /* 0x000000240b087223 */ /* 0x180fe2000001081c */
[----:B------:R-:W-:Y:S01]  /*3790*/  MUFU.EX2 R157, R157 ;  /* 0x0000009d009d7308 */ /* 0x000fe20000000800 */
[----:B------:R-:W-:Y:S01]  /*37a0*/  FADD.FTZ R26, R158, R3 ;  /* 0x000000039e1a7221 */ /* 0x000fe20000010000 */
[-CC-:B------:R-:W-:Y:S01]  /*37b0*/  FFMA.FTZ R163, R13, R36.reuse, -R28.reuse ;  /* 0x000000240da37223 */ /* 0x180fe2000001081c */
[-CC-:B------:R-:W-:Y:S01]  /*37c0*/  FFMA.FTZ R10, R15, R36.reuse, -R28.reuse ;  /* 0x000000240f0a7223 */ /* 0x180fe2000001081c */
[-C--:B------:R-:W-:Y:S01]  /*37d0*/  FFMA.FTZ R165, R25, R36.reuse, -R28 ;  /* 0x0000002419a57223 */ /* 0x080fe2000001081c */
[----:B--2---:R-:W-:Y:S01]  /*37e0*/  FADD.FTZ R3, R73, R26 ;  /* 0x0000001a49037221 */ /* 0x004fe20000010000 */
[-CC-:B------:R-:W-:Y:S01]  /*37f0*/  FFMA.FTZ R12, R21, R36.reuse, -R28.reuse ;  /* 0x00000024150c7223 */ /* 0x180fe2000001081c */
[-CC-:B------:R-:W-:Y:S01]  /*3800*/  FFMA.FTZ R167, R27, R36.reuse, -R28.reuse ;  /* 0x000000241ba77223 */ /* 0x180fe2000001081c */
[----:B------:R-:W1:Y:S01]  /*3810*/  MUFU.EX2 R4, R4 ;  /* 0x0000000400047308 */ /* 0x000e620000000800 */
[----:B0-----:R-:W-:Y:S01]  /*3820*/  FADD.FTZ R30, R160, R3 ;  /* 0x00000003a01e7221 */ /* 0x001fe20000010000 */
[-CC-:B------:R-:W-:Y:S01]  /*3830*/  FFMA.FTZ R14, R29, R36.reuse, -R28.reuse ;  /* 0x000000241d0e7223 */ /* 0x180fe2000001081c */
[-CC-:B------:R-:W-:Y:S01]  /*3840*/  FFMA.FTZ R169, R31, R36.reuse, -R28.reuse ;  /* 0x000000241fa97223 */ /* 0x180fe2000001081c */
[-C--:B------:R-:W-:Y:S01]  /*3850*/  FFMA.FTZ R20, R33, R36.reuse, -R28 ;  /* 0x0000002421147223 */ /* 0x080fe2000001081c */
[----:B----4-:R-:W-:Y:S01]  /*3860*/  FADD.FTZ R3, R79, R30 ;  /* 0x0000001e4f037221 */ /* 0x010fe20000010000 */
[-CC-:B------:R-:W-:Y:S01]  /*3870*/  FFMA.FTZ R171, R35, R36.reuse, -R28.reuse ;  /* 0x0000002423ab7223 */ /* 0x180fe2000001081c */
[-CC-:B------:R-:W-:Y:S01]  /*3880*/  FFMA.FTZ R24, R39, R36.reuse, -R28.reuse ;  /* 0x0000002427187223 */ /* 0x180fe2000001081c */
[----:B------:R-:W0:Y:S01]  /*3890*/  MUFU.EX2 R159, R159 ;  /* 0x0000009f009f7308 */ /* 0x000e220000000800 */
[----:B-----5:R-:W-:Y:S01]  /*38a0*/  FADD.FTZ R32, R162, R3 ;  /* 0x00000003a2207221 */ /* 0x020fe20000010000 */
[-CC-:B------:R-:W-:Y:S01]  /*38b0*/  FFMA.FTZ R173, R41, R36.reuse, -R28.reuse ;  /* 0x0000002429ad7223 */ /* 0x180fe2000001081c */
[-CC-:B------:R-:W-:Y:S01]  /*38c0*/  FFMA.FTZ R26, R43, R36.reuse, -R28.reuse ;  /* 0x000000242b1a7223 */ /* 0x180fe2000001081c */
[-C--:B------:R-:W-:Y:S01]  /*38d0*/  FFMA.FTZ R175, R47, R36.reuse, -R28 ;  /* 0x000000242faf7223 */ /* 0x080fe2000001081c */
[----:B------:R-:W-:Y:S01]  /*38e0*/  FADD.FTZ R5, R81, R32 ;  /* 0x0000002051057221 */ /* 0x000fe20000010000 */
[-CC-:B------:R-:W-:Y:S01]  /*38f0*/  FFMA.FTZ R49, R49, R36.reuse, -R28.reuse ;  /* 0x0000002431317223 */ /* 0x180fe2000001081c */
[-C--:B------:R-:W-:Y:S01]  /*3900*/  FFMA.FTZ R51, R51, R36.reuse, -R28 ;  /* 0x0000002433337223 */ /* 0x080fe2000001081c */
[----:B------:R-:W2:Y:S01]  /*3910*/  MUFU.EX2 R6, R6 ;  /* 0x0000000600067308 */ /* 0x000ea20000000800 */
[----:B-1----:R-:W-:Y:S01]  /*3920*/  FADD.FTZ R30, R157, R4 ;  /* 0x000000049d1e7221 */ /* 0x002fe20000010000 */
[----:B------:R-:W-:Y:S01]  /*3930*/  FADD.FTZ R34, R164, R5 ;  /* 0x00000005a4227221 */ /* 0x000fe20000010000 */
[-CC-:B------:R-:W-:Y:S01]  /*3940*/  FFMA.FTZ R53, R53, R36.reuse, -R28.reuse ;  /* 0x0000002435357223 */ /* 0x180fe2000001081c */
[-CC-:B------:R-:W-:Y:S01]  /*3950*/  FFMA.FTZ R55, R55, R36.reuse, -R28.reuse ;  /* 0x0000002437377223 */ /* 0x180fe2000001081c */
[-C--:B------:R-:W-:Y:S01]  /*3960*/  FFMA.FTZ R57, R57, R36.reuse, -R28 ;  /* 0x0000002439397223 */ /* 0x080fe2000001081c */
[----:B------:R-:W-:Y:S01]  /*3970*/  FADD.FTZ R5, R83, R34 ;  /* 0x0000002253057221 */ /* 0x000fe20000010000 */
[-C--:B------:R-:W-:Y:S01]  /*3980*/  FFMA.FTZ R59, R59, R36.reuse, -R28 ;  /* 0x000000243b3b7223 */ /* 0x080fe2000001081c */
[----:B------:R-:W1:Y:S01]  /*3990*/  MUFU.EX2 R161, R161 ;  /* 0x000000a100a17308 */ /* 0x000e620000000800 */
[----:B0-----:R-:W-:Y:S01]  /*39a0*/  FADD.FTZ R3, R159, R30 ;  /* 0x0000001e9f037221 */ /* 0x001fe20000010000 */
[-CC-:B------:R-:W-:Y:S01]  /*39b0*/  FFMA.FTZ R63, R63, R36.reuse, -R28.reuse ;  /* 0x000000243f3f7223 */ /* 0x180fe2000001081c */
[-CC-:B------:R-:W-:Y:S01]  /*39c0*/  FFMA.FTZ R89, R89, R36.reuse, -R28.reuse ;  /* 0x0000002459597223 */ /* 0x180fe2000001081c */
[-CC-:B------:R-:W-:Y:S01]  /*39d0*/  FFMA.FTZ R91, R91, R36.reuse, -R28.reuse ;  /* 0x000000245b5b7223 */ /* 0x180fe2000001081c */
[-CC-:B------:R-:W-:Y:S01]  /*39e0*/  FFMA.FTZ R93, R93, R36.reuse, -R28.reuse ;  /* 0x000000245d5d7223 */ /* 0x180fe2000001081c */
[-CC-:B------:R-:W-:Y:S01]  /*39f0*/  FFMA.FTZ R95, R95, R36.reuse, -R28.reuse ;  /* 0x000000245f5f7223 */ /* 0x180fe2000001081c */
[-CC-:B------:R-:W-:Y:S01]  /*3a00*/  FFMA.FTZ R97, R97, R36.reuse, -R28.reuse ;  /* 0x0000002461617223 */ /* 0x180fe2000001081c */
[----:B------:R-:W0:Y:S01]  /*3a10*/  MUFU.EX2 R8, R8 ;  /* 0x0000000800087308 */ /* 0x000e220000000800 */
[C---:B--2---:R-:W-:Y:S01]  /*3a20*/  FADD.FTZ R32, R6.reuse, R3 ;  /* 0x0000000306207221 */ /* 0x044fe20000010000 */
[----:B------:R-:W-:Y:S01]  /*3a30*/  FFMA.FTZ R99, R99, R36, -R28 ;  /* 0x0000002463637223 */ /* 0x000fe2000001081c */
[----:B------:R-:W-:-:S02]  /*3a40*/  F2FP.BF16.F32.PACK_AB R159, R6, R159 ;  /* 0x0000009f069f723e */ /* 0x000fc400000010ff */
[----:B------:R-:W-:Y:S02]  /*3a50*/  F2FP.BF16.F32.PACK_AB R157, R4, R157 ;  /* 0x0000009d049d723e */ /* 0x000fe400000010ff */
[----:B------:R-:W-:Y:S01]  /*3a60*/  F2FP.BF16.F32.PACK_AB R156, R71, R156 ;  /* 0x0000009c479c723e */ /* 0x000fe200000010ff */
[----:B------:R-:W2:Y:S01]  /*3a70*/  MUFU.EX2 R166, R166 ;  /* 0x000000a600a67308 */ /* 0x000ea20000000800 */
[----:B-1----:R-:W-:Y:S01]  /*3a80*/  FADD.FTZ R3, R161, R32 ;  /* 0x00000020a1037221 */ /* 0x002fe20000010000 */
[----:B------:R-:W-:Y:S02]  /*3a90*/  F2FP.BF16.F32.PACK_AB R158, R73, R158 ;  /* 0x0000009e499e723e */ /* 0x000fe400000010ff */
[----:B------:R-:W-:Y:S02]  /*3aa0*/  F2FP.BF16.F32.PACK_AB R160, R79, R160 ;  /* 0x000000a04fa0723e */ /* 0x000fe400000010ff */
[----:B------:R-:W-:Y:S02]  /*3ab0*/  F2FP.BF16.F32.PACK_AB R162, R81, R162 ;  /* 0x000000a251a2723e */ /* 0x000fe400000010ff */
[----:B------:R-:W1:Y:S01]  /*3ac0*/  MUFU.EX2 R163, R163 ;  /* 0x000000a300a37308 */ /* 0x000e620000000800 */
[----:B0-----:R-:W-:Y:S01]  /*3ad0*/  FADD.FTZ R32, R8, R3 ;  /* 0x0000000308207221 */ /* 0x001fe20000010000 */
[----:B------:R-:W-:-:S02]  /*3ae0*/  F2FP.BF16.F32.PACK_AB R164, R83, R164 ;  /* 0x000000a453a4723e */ /* 0x000fc400000010ff */
[----:B------:R-:W-:-:S04]  /*3af0*/  F2FP.BF16.F32.PACK_AB R161, R8, R161 ;  /* 0x000000a108a1723e */ /* 0x000fc800000010ff */
        /* <DEDUP_REMOVED lines=86> */
[----:B------:R-:W-:Y:S01]  /*4060*/  F2FP.BF16.F32.PACK_AB R182, R101, R182 ;  /* 0x000000b665b6723e */ /* 0x000fe200000010ff */
[----:B------:R-:W-:-:S05]  /*4070*/  IMAD.MOV.U32 R101, RZ, RZ, R151 ;  /* 0x000000ffff657224 */ /* 0x000fca00078e0097 */
        /* <DEDUP_REMOVED lines=9> */
[----:B------:R-:W-:Y:S01]  /*4110*/  F2FP.BF16.F32.PACK_AB R184, R103, R184 ;  /* 0x000000b867b8723e */ /* 0x000fe200000010ff */
[----:B------:R-:W-:-:S05]  /*4120*/  IMAD.MOV.U32 R103, RZ, RZ, R151 ;  /* 0x000000ffff677224 */ /* 0x000fca00078e0097 */
[----:B------:R0:W3:Y:S01]  /*4130*/  MUFU.EX2 R38, R91 ;  /* 0x0000005b00267308 */ /* 0x0000e20000000800 */
[C---:B--2---:R-:W-:Y:S01]  /*4140*/  FADD.FTZ R42, R28.reuse, R3 ;  /* 0x000000031c2a7221 */ /* 0x044fe20000010000 */
[----:B------:R-:W-:-:S06]  /*4150*/  F2FP.BF16.F32.PACK_AB R181, R28, R59 ;  /* 0x0000003b1cb5723e */ /* 0x000fcc00000010ff */
[----:B------:R-:W2:Y:S01]  /*4160*/  MUFU.EX2 R93, R93 ;  /* 0x0000005d005d7308 */ /* 0x000ea20000000800 */
[----:B-1----:R-:W-:Y:S01]  /*4170*/  FADD.FTZ R3, R89, R42 ;  /* 0x0000002a59037221 */ /* 0x002fe20000010000 */
[----:B0-----:R-:W-:-:S06]  /*4180*/  IMAD.MOV.U32 R91, RZ, RZ, R151 ;  /* 0x000000ffff5b7224 */ /* 0x001fcc00078e0097 */
[----:B------:R0:W1:Y:S01]  /*4190*/  MUFU.EX2 R40, R95 ;  /* 0x0000005f00287308 */ /* 0x0000620000000800 */
[C---:B---3--:R-:W-:Y:S01]  /*41a0*/  FADD.FTZ R6, R38.reuse, R3 ;  /* 0x0000000326067221 */ /* 0x048fe20000010000 */
[----:B------:R-:W-:Y:S01]  /*41b0*/  F2FP.BF16.F32.PACK_AB R183, R38, R89 ;  /* 0x0000005926b7723e */ /* 0x000fe200000010ff */
[----:B------:R-:W-:-:S05]  /*41c0*/  IMAD.MOV.U32 R89, RZ, RZ, R151 ;  /* 0x000000ffff597224 */ /* 0x000fca00078e0097 */
[----:B------:R-:W3:Y:S01]  /*41d0*/  MUFU.EX2 R97, R97 ;  /* 0x0000006100617308 */ /* 0x000ee20000000800 */
[----:B--2---:R-:W-:Y:S01]  /*41e0*/  FADD.FTZ R3, R93, R6 ;  /* 0x000000065d037221 */ /* 0x004fe20000010000 */
[----:B0-----:R-:W-:-:S06]  /*41f0*/  IMAD.MOV.U32 R95, RZ, RZ, R151 ;  /* 0x000000ffff5f7224 */ /* 0x001fcc00078e0097 */
[----:B------:R-:W0:Y:S01]  /*4200*/  MUFU.EX2 R186, R186 ;  /* 0x000000ba00ba7308 */ /* 0x000e220000000800 */
[C---:B-1----:R-:W-:Y:S01]  /*4210*/  FADD.FTZ R6, R40.reuse, R3 ;  /* 0x0000000328067221 */ /* 0x042fe20000010000 */
[----:B------:R-:W-:Y:S01]  /*4220*/  F2FP.BF16.F32.PACK_AB R185, R40, R93 ;  /* 0x0000005d28b9723e */ /* 0x000fe200000010ff */
[----:B------:R-:W-:-:S05]  /*4230*/  IMAD.MOV.U32 R93, RZ, RZ, R151 ;  /* 0x000000ffff5d7224 */ /* 0x000fca00078e0097 */
[----:B------:R-:W1:Y:S01]  /*4240*/  MUFU.EX2 R105, R105 ;  /* 0x0000006900697308 */ /* 0x000e620000000800 */
[----:B---3--:R-:W-:Y:S01]  /*4250*/  FADD.FTZ R3, R97, R6 ;  /* 0x0000000661037221 */ /* 0x008fe20000010000 */
[----:B------:R-:W-:Y:S02]  /*4260*/  VIADD R6, R88, 0xfffffffe ;  /* 0xfffffffe58067836 */ /* 0x000fe40000000000 */
[----:B------:R-:W-:-:S03]  /*4270*/  IMAD.MOV.U32 R88, RZ, RZ, R151 ;  /* 0x000000ffff587224 */ /* 0x000fc600078e0097 */
[----:B------:R-:W-:Y:S01]  /*4280*/  ISETP.GE.AND P1, PT, R6, R17, PT ;  /* 0x000000110600720c */ /* 0x000fe20003f26270 */
[----:B------:R2:W3:Y:S01]  /*4290*/  MUFU.EX2 R4, R99 ;  /* 0x0000006300047308 */ /* 0x0004e20000000800 */
[----:B0-----:R-:W-:-:S04]  /*42a0*/  FADD.FTZ R0, R186, R5 ;  /* 0x00000005ba007221 */ /* 0x001fc80000010000 */
[C---:B-1----:R-:W-:Y:S01]  /*42b0*/  FADD.FTZ R0, R105.reuse, R0 ;  /* 0x0000000069007221 */ /* 0x042fe20000010000 */
[----:B------:R-:W-:Y:S01]  /*42c0*/  F2FP.BF16.F32.PACK_AB R186, R105, R186 ;  /* 0x000000ba69ba723e */ /* 0x000fe200000010ff */
[--C-:B------:R-:W-:Y:S02]  /*42d0*/  IMAD.MOV.U32 R105, RZ, RZ, R151.reuse ;  /* 0x000000ffff697224 */ /* 0x100fe400078e0097 */
[----:B--2---:R-:W-:Y:S01]  /*42e0*/  IMAD.MOV.U32 R99, RZ, RZ, R151 ;  /* 0x000000ffff637224 */ /* 0x004fe200078e0097 */
[C---:B---3--:R-:W-:Y:S01]  /*42f0*/  F2FP.BF16.F32.PACK_AB R187, R4.reuse, R97 ;  /* 0x0000006104bb723e */ /* 0x048fe200000010ff */
[----:B------:R-:W-:Y:S01]  /*4300*/  FADD.FTZ R3, R4, R3 ;  /* 0x0000000304037221 */ /* 0x000fe20000010000 */
[----:B------:R-:W-:Y:S01]  /*4310*/  MOV R97, R151 ;  /* 0x0000009700617202 */ /* 0x000fe20000000f00 */
        /* <DEDUP_REMOVED lines=35> */
[----:B------:R-:W-:Y:S01]  /*4550*/  UMOV UR43, UR38 ;  /* 0x00000026002b7c82 */ /* 0x000fe20008000000 */
[----:B------:R-:W-:Y:S01]  /*4560*/  UMOV UR40, UR39 ;  /* 0x0000002700287c82 */ /* 0x000fe20008000000 */
[----:B------:R-:W-:-:S05]  /*4570*/  ULDC UR44, c[0x0][0x9d8] ;  /* 0x00027600002c7ab9 */ /* 0x000fca0000000800 */
.L_x_6688:
[----:B------:R-:W-:Y:S01]  /*4580*/  ISETP.NE.AND P2, PT, RZ, UR41, PT ;  /* 0x00000029ff007c0c */ /* 0x000fe2000bf45270 */
[----:B------:R-:W-:-:S04]  /*4590*/  UISETP.NE.AND UP0, UPT, UR40, 0x1, UPT ;  /* 0x000000012800788c */ /* 0x000fc8000bf05270 */
[----:B------:R-:W-:-:S04]  /*45a0*/  USEL UR38, URZ, 0x1, UP0 ;  /* 0x000000013f267887 */ /* 0x000fc80008000000 */
[----:B------:R-:W-:-:S04]  /*45b0*/  ULOP3.LUT UR38, UR43, UR38, URZ, 0x3c, !UPT ;  /* 0x000000262b267292 */ /* 0x000fc8000f8e3c3f */
[----:B------:R-:W-:Y:S08]  /*45c0*/  @P2 BRA `(.L_x_6678) ;  /* 0x0000000000442947 */ /* 0x000ff00003800000 */
[----:B------:R-:W-:Y:S05]  /*45d0*/  @!P0 BRA `(.L_x_6679) ;  /* 0x0000000000048947 */ /* 0x000fea0003800000 */
[----:B------:R-:W-:Y:S01]  /*45e0*/  BPT.TRAP 0x1 ;  /* 0x000000040000795c */ /* 0x000fe20000300000 */
.L_x_6679:
[----:B------:R-:W0:Y:S01]  /*45f0*/  S2UR UR10, SR_CgaCtaId ;  /* 0x00000000000a79c3 */ /* 0x000e220000008800 */
[----:B------:R-:W-:Y:S01]  /*4600*/  UIADD3 UR6, UR40, 0x1, URZ ;  /* 0x0000000128067890 */ /* 0x000fe2000fffe03f */
[----:B------:R-:W-:Y:S01]  /*4610*/  IMAD.U32 R7, RZ, RZ, UR38 ;  /* 0x00000026ff077e24 */ /* 0x000fe2000f8e00ff */
[----:B------:R-:W-:Y:S02]  /*4620*/  UMOV UR7, 0x400 ;  /* 0x0000040000077882 */ /* 0x000fe40000000000 */
[----:B------:R-:W-:Y:S02]  /*4630*/  UISETP.NE.AND UP0, UPT, UR6, 0x2, UPT ;  /* 0x000000020600788c */ /* 0x000fe4000bf05270 */
[----:B------:R-:W-:Y:S02]  /*4640*/  SHF.L.U32 R7, R7, 0x1f, RZ ;  /* 0x0000001f07077819 */ /* 0x000fe400000006ff */
[----:B------:R-:W-:Y:S02]  /*4650*/  USEL UR6, UR6, URZ, UP0 ;  /* 0x0000003f06067287 */ /* 0x000fe40008000000 */
[----:B0-----:R-:W-:-:S04]  /*4660*/  ULEA UR7, UR10, UR7, 0x18 ;  /* 0x000000070a077291 */ /* 0x001fc8000f8ec03f */
[----:B------:R-:W-:-:S09]  /*4670*/  ULEA UR6, UR6, UR7, 0x3 ;  /* 0x0000000706067291 */ /* 0x000fd2000f8e183f */
[----:B------:R0:W1:Y:S01]  /*4680*/  SYNCS.PHASECHK.TRANS64.TRYWAIT P1, [UR6+0x28830], R7 ;  /* 0x02883007ff0075a7 */ /* 0x0000620008020146 */
[----:B------:R-:W-:Y:S05]  /*4690*/  @!P0 BRA `(.L_x_6680) ;  /* 0x0000000000048947 */ /* 0x000fea0003800000 */
[----:B------:R-:W-:Y:S01]  /*46a0*/  BPT.TRAP 0x1 ;  /* 0x000000040000795c */ /* 0x000fe20000300000 */
.L_x_6680:
[----:B-1----:R-:W-:Y:S05]  /*46b0*/  @P1 BRA `(.L_x_6678) ;  /* 0x0000000000081947 */ /* 0x002fea0003800000 */
[----:B------:R-:W1:Y:S02]  /*46c0*/  SYNCS.PHASECHK.TRANS64.TRYWAIT P1, [UR6+0x28830], R7 ;  /* 0x02883007ff0075a7 */ /* 0x000e640008020146 */
[----:B-1----:R-:W-:Y:S05]  /*46d0*/  @!P1 BRA `(.L_x_6681) ;  /* 0x000000b800749947 */ /* 0x002fea0003800000 */
.L_x_6678:
[----:B-1----:R-:W1:Y:S01]  /*46e0*/  S2R R8, SR_TID.X ;  /* 0x0000000000087919 */ /* 0x002e620000002100 */
[----:B------:R-:W-:Y:S01]  /*46f0*/  UIADD3 UR39, UR40, 0x1, URZ ;  /* 0x0000000128277890 */ /* 0x000fe2000fffe03f */
[----:B------:R-:W-:Y:S01]  /*4700*/  UMOV UR35, 0x40000040 ;  /* 0x4000004000237882 */ /* 0x000fe20000000000 */
[----:B------:R-:W-:Y:S02]  /*4710*/  UMOV UR7, 0x40000040 ;  /* 0x4000004000077882 */ /* 0x000fe40000000000 */
[----:B------:R-:W-:Y:S01]  /*4720*/  UISETP.NE.AND UP0, UPT, UR39, 0x2, UPT ;  /* 0x000000022700788c */ /* 0x000fe2000bf05270 */
[----:B------:R-:W-:Y:S01]  /*4730*/  UMOV UR11, 0x40000040 ;  /* 0x40000040000b7882 */ /* 0x000fe20000000000 */
[----:B------:R-:W-:Y:S02]  /*4740*/  UMOV UR15, 0x40000040 ;  /* 0x40000040000f7882 */ /* 0x000fe40000000000 */
[----:B------:R-:W-:Y:S01]  /*4750*/  USEL UR39, UR39, URZ, UP0 ;  /* 0x0000003f27277287 */ /* 0x000fe20008000000 */
[----:B------:R-:W-:Y:S01]  /*4760*/  UMOV UR19, 0x40000040 ;  /* 0x4000004000137882 */ /* 0x000fe20000000000 */
[----:B------:R-:W-:-:S02]  /*4770*/  UMOV UR23, 0x40000040 ;  /* 0x4000004000177882 */ /* 0x000fc40000000000 */
[----:B------:R-:W-:Y:S01]  /*4780*/  ULEA UR34, UR39, UR42, 0xb ;  /* 0x0000002a27227291 */ /* 0x000fe2000f8e583f */
[----:B------:R-:W-:Y:S01]  /*4790*/  UMOV UR27, 0x40000040 ;  /* 0x40000040001b7882 */ /* 0x000fe20000000000 */
[----:B------:R-:W-:Y:S02]  /*47a0*/  UMOV UR31, 0x40000040 ;  /* 0x40000040001f7882 */ /* 0x000fe40000000000 */
[----:B------:R-:W-:Y:S02]  /*47b0*/  UIADD3 UR6, UR34, 0x2, URZ ;  /* 0x0000000222067890 */ /* 0x000fe4000fffe03f */
[----:B------:R-:W-:Y:S02]  /*47c0*/  UIADD3 UR10, UR34, 0x4, URZ ;  /* 0x00000004220a7890 */ /* 0x000fe4000fffe03f */
[----:B------:R-:W-:Y:S02]  /*47d0*/  UIADD3 UR14, UR34, 0x6, URZ ;  /* 0x00000006220e7890 */ /* 0x000fe4000fffe03f */
[----:B------:R-:W-:-:S02]  /*47e0*/  UIADD3 UR18, UR34, 0x400, URZ ;  /* 0x0000040022127890 */ /* 0x000fc4000fffe03f */
[----:B------:R-:W-:Y:S02]  /*47f0*/  UIADD3 UR22, UR34, 0x402, URZ ;  /* 0x0000040222167890 */ /* 0x000fe4000fffe03f */
[----:B------:R-:W-:Y:S02]  /*4800*/  UIADD3 UR26, UR34, 0x404, URZ ;  /* 0x00000404221a7890 */ /* 0x000fe4000fffe03f */
[----:B------:R-:W-:Y:S01]  /*4810*/  UIADD3 UR30, UR34, 0x406, URZ ;  /* 0x00000406221e7890 */ /* 0x000fe2000fffe03f */
[----:B-1----:R-:W-:-:S05]  /*4820*/  SHF.R.U32.HI R8, RZ, 0x7, R8 ;  /* 0x00000007ff087819 */ /* 0x002fca0000011608 */
[----:B0-----:R-:W-:-:S05]  /*4830*/  VIADD R7, R8, 0x8 ;  /* 0x0000000808077836 */ /* 0x001fca0000000000 */
[----:B------:R0:W-:Y:S06]  /*4840*/  BAR.SYNC.DEFER_BLOCKING R7, 0x100 ;  /* 0x000400070000751d */ /* 0x0001ec0000010000 */
[----:B------:R-:W-:-:S06]  /*4850*/  WARPGROUP.ARRIVE ;  /* 0x00000000000079c5 */ /* 0x000fcc0000000000 */
[----:B------:R-:W-:Y:S03]  /*4860*/  HGMMA.64x128x16.F32.BF16 R24, gdesc[UR32], RZ, !UPT, gsb0 ;  /* 0x01e00000201879f0 */ /* 0x000fe6000c0018ff */
        /* <DEDUP_REMOVED lines=22> */
[----:B0-----:R-:W-:Y:S05]  /*49d0*/  @P2 BRA `(.L_x_6682) ;  /* 0x0000000000382947 */ /* 0x001fea0003800000 */
[----:B------:R-:W-:Y:S05]  /*49e0*/  @!P0 BRA `(.L_x_6683) ;  /* 0x0000000000048947 */ /* 0x000fea0003800000 */
[----:B------:R-:W-:Y:S01]  /*49f0*/  BPT.TRAP 0x1 ;  /* 0x000000040000795c */ /* 0x000fe20000300000 */
.L_x_6683:
[----:B------:R-:W0:Y:S01]  /*4a00*/  S2UR UR7, SR_CgaCtaId ;  /* 0x00000000000779c3 */ /* 0x000e220000008800 */
[----:B------:R-:W-:Y:S01]  /*4a10*/  UMOV UR6, 0x400 ;  /* 0x0000040000067882 */ /* 0x000fe20000000000 */
[----:B------:R-:W-:-:S04]  /*4a20*/  MOV R7, UR43 ;  /* 0x0000002b00077c02 */ /* 0x000fc80008000f00 */
[----:B------:R-:W-:Y:S01]  /*4a30*/  SHF.L.U32 R7, R7, 0x1f, RZ ;  /* 0x0000001f07077819 */ /* 0x000fe200000006ff */
[----:B0-----:R-:W-:-:S04]  /*4a40*/  ULEA UR6, UR7, UR6, 0x18 ;  /* 0x0000000607067291 */ /* 0x001fc8000f8ec03f */
[----:B------:R-:W-:-:S09]  /*4a50*/  ULEA UR6, UR40, UR6, 0x3 ;  /* 0x0000000628067291 */ /* 0x000fd2000f8e183f */
[----:B------:R0:W1:Y:S01]  /*4a60*/  SYNCS.PHASECHK.TRANS64.TRYWAIT P1, [UR6+0x28850], R7 ;  /* 0x02885007ff0075a7 */ /* 0x0000620008020146 */
[----:B------:R-:W-:Y:S05]  /*4a70*/  @!P0 BRA `(.L_x_6684) ;  /* 0x0000000000048947 */ /* 0x000fea0003800000 */
[----:B------:R-:W-:Y:S01]  /*4a80*/  BPT.TRAP 0x1 ;  /* 0x000000040000795c */ /* 0x000fe20000300000 */
.L_x_6684:
[----:B-1----:R-:W-:Y:S05]  /*4a90*/  @P1 BRA `(.L_x_6682) ;  /* 0x0000000000081947 */ /* 0x002fea0003800000 */
[----:B------:R-:W1:Y:S02]  /*4aa0*/  SYNCS.PHASECHK.TRANS64.TRYWAIT P1, [UR6+0x28850], R7 ;  /* 0x02885007ff0075a7 */ /* 0x000e640008020146 */
[----:B-1----:R-:W-:Y:S05]  /*4ab0*/  @!P1 BRA `(.L_x_6685) ;  /* 0x000000b400949947 */ /* 0x002fea0003800000 */
.L_x_6682:
[----:B------:R-:W2:Y:S01]  /*4ac0*/  S2UR UR6, SR_CgaCtaId ;  /* 0x00000000000679c3 */ /* 0x000ea20000008800 */
[----:B------:R-:W-:Y:S01]  /*4ad0*/  UMOV UR7, 0x400 ;  /* 0x0000040000077882 */ /* 0x000fe20000000000 */
[----:B------:R-:W-:Y:S01]  /*4ae0*/  WARPGROUP.ARRIVE ;  /* 0x00000000000079c5 */ /* 0x000fe20000000000 */
[----:B------:R-:W-:-:S05]  /*4af0*/  UMOV UR15, 0x40000040 ;  /* 0x40000040000f7882 */ /* 0x000fca0000000000 */
[----:B-1----:R-:W1:Y:S01]  /*4b00*/  S2R R8, SR_TID.X ;  /* 0x0000000000087919 */ /* 0x002e620000002100 */
[----:B--2---:R-:W-:-:S04]  /*4b10*/  ULEA UR11, UR6, UR7, 0x18 ;  /* 0x00000007060b7291 */ /* 0x004fc8000f8ec03f */
[----:B------:R-:W-:-:S04]  /*4b20*/  UIADD3 UR7, UR11, 0x400, URZ ;  /* 0x000004000b077890 */ /* 0x000fc8000fffe03f */
[----:B------:R-:W-:-:S04]  /*4b30*/  USHF.R.U32.HI UR7, URZ, 0x4, UR7 ;  /* 0x000000043f077899 */ /* 0x000fc80008011607 */
[----:B------:R-:W-:Y:S01]  /*4b40*/  ULOP3.LUT UR7, UR7, 0x3fff, URZ, 0xc0, !UPT ;  /* 0x00003fff07077892 */ /* 0x000fe2000f8ec03f */
[----:B-1----:R-:W-:-:S03]  /*4b50*/  SHF.R.U32.HI R8, RZ, 0x7, R8 ;  /* 0x00000007ff087819 */ /* 0x002fc60000011608 */
[----:B------:R-:W-:Y:S01]  /*4b60*/  ULOP3.LUT UR7, UR7, 0x4000000, URZ, 0xfc, !UPT ;  /* 0x0400000007077892 */ /* 0x000fe2000f8efc3f */
[----:B0-----:R-:W-:-:S03]  /*4b70*/  IADD3 R7, -R8, 0xb, RZ ;  /* 0x0000000b08077810 */ /* 0x001fc60007ffe1ff */
        /* <DEDUP_REMOVED lines=43> */
.L_x_6686:
[----:B0-----:R-:W-:Y:S01]  /*4e30*/  FMUL.FTZ R7, R24, UR44 ;  /* 0x0000002c18077c20 */ /* 0x001fe20008410000 */
        /* <DEDUP_REMOVED lines=81> */
[----:B------:R-:W-:-:S04]  /*5350*/  ULEA UR7, UR39, UR11, 0x3 ;  /* 0x0000000b27077291 */ /* 0x000fc8000f8e183f */
        /* <DEDUP_REMOVED lines=94> */
[----:B--2---:R-:W-:Y:S02]  /*5940*/  FMNMX.FTZ R37, R77, R36, !PT ;  /* 0x000000244d257209 */ /* 0x004fe40007810000 */
[----:B------:R-:W2:Y:S05]  /*5950*/  LDC R36, c[0x0][0x988] ;  /* 0x00026200ff247b82 */ /* 0x000eaa0000000800 */
        /* <DEDUP_REMOVED lines=16> */
[----:B------:R-:W1:Y:S01]  /*5a60*/  SHFL.BFLY PT, R37, R40, 0x2, 0x1f ;  /* 0x0c401f0028257f89 */ /* 0x000e6200000e0000 */
[----:B---3--:R-:W-:-:S04]  /*5a70*/  FMNMX.FTZ R38, R83, R38, !PT ;  /* 0x0000002653267209 */ /* 0x008fc80007810000 */
[----:B0-----:R-:W-:-:S05]  /*5a80*/  FMNMX.FTZ R38, R85, R38, !PT ;  /* 0x0000002655267209 */ /* 0x001fca0007810000 */
[----:B------:R-:W0:Y:S01]  /*5a90*/  SHFL.BFLY PT, R45, R38, 0x2, 0x1f ;  /* 0x0c401f00262d7f89 */ /* 0x000e2200000e0000 */
[----:B-1----:R-:W-:-:S05]  /*5aa0*/  FMNMX.FTZ R52, R40, R37, !PT ;  /* 0x0000002528347209 */ /* 0x002fca0007810000 */
[----:B------:R-:W1:Y:S01]  /*5ab0*/  SHFL.BFLY PT, R37, R52, 0x1, 0x1f ;  /* 0x0c201f0034257f89 */ /* 0x000e6200000e0000 */
[----:B0-----:R-:W-:-:S05]  /*5ac0*/  FMNMX.FTZ R54, R38, R45, !PT ;  /* 0x0000002d26367209 */ /* 0x001fca0007810000 */
[----:B------:R-:W0:Y:S01]  /*5ad0*/  SHFL.BFLY PT, R45, R54, 0x1, 0x1f ;  /* 0x0c201f00362d7f89 */ /* 0x000e2200000e0000 */
[----:B-1----:R-:W-:-:S05]  /*5ae0*/  FMNMX.FTZ R37, R52, R37, !PT ;  /* 0x0000002534257209 */ /* 0x002fca0007810000 */
[C---:B--2---:R-:W-:Y:S01]  /*5af0*/  FMUL.FTZ R50, R37.reuse, R36 ;  /* 0x0000002425327220 */ /* 0x044fe20000410000 */
[----:B------:R-:W-:-:S03]  /*5b00*/  FADD.FTZ R87, -R37, R4 ;  /* 0x0000000425577221 */ /* 0x000fc60000010100 */
[-CC-:B------:R-:W-:Y:S01]  /*5b10*/  FFMA.FTZ R38, R12, R36.reuse, -R50.reuse ;  /* 0x000000240c267223 */ /* 0x180fe20000010832 */
[-CC-:B------:R-:W-:Y:S01]  /*5b20*/  FFMA.FTZ R12, R26, R36.reuse, -R50.reuse ;  /* 0x000000241a0c7223 */ /* 0x180fe20000010832 */
[-CC-:B------:R-:W-:Y:S01]  /*5b30*/  FFMA.FTZ R168, R157, R36.reuse, -R50.reuse ;  /* 0x000000249da87223 */ /* 0x180fe20000010832 */
[-CC-:B------:R-:W-:Y:S01]  /*5b40*/  FFMA.FTZ R156, R7, R36.reuse, -R50.reuse ;  /* 0x00000024079c7223 */ /* 0x180fe20000010832 */
[-C--:B------:R-:W-:Y:S01]  /*5b50*/  FMUL.FTZ R87, R87, R36.reuse ;  /* 0x0000002457577220 */ /* 0x080fe20000410000 */
[-CC-:B------:R-:W-:Y:S01]  /*5b60*/  FFMA.FTZ R40, R8, R36.reuse, -R50.reuse ;  /* 0x0000002408287223 */ /* 0x180fe20000010832 */
[-CC-:B------:R-:W-:Y:S01]  /*5b70*/  FFMA.FTZ R187, R159, R36.reuse, -R50.reuse ;  /* 0x000000249fbb7223 */ /* 0x180fe20000010832 */
[----:B0-----:R-:W-:Y:S01]  /*5b80*/  FMNMX.FTZ R45, R54, R45, !PT ;  /* 0x0000002d362d7209 */ /* 0x001fe20007810000 */
[-CC-:B------:R-:W-:Y:S01]  /*5b90*/  FFMA.FTZ R158, R11, R36.reuse, -R50.reuse ;  /* 0x000000240b9e7223 */ /* 0x180fe20000010832 */
[----:B------:R-:W-:Y:S01]  /*5ba0*/  MUFU.EX2 R156, R156 ;  /* 0x0000009c009c7308 */ /* 0x000fe20000000800 */
[-CC-:B------:R-:W-:Y:S01]  /*5bb0*/  FFMA.FTZ R170, R161, R36.reuse, -R50.reuse ;  /* 0x00000024a1aa7223 */ /* 0x180fe20000010832 */
[-CC-:B------:R-:W-:Y:S01]  /*5bc0*/  FFMA.FTZ R160, R15, R36.reuse, -R50.reuse ;  /* 0x000000240fa07223 */ /* 0x180fe20000010832 */
[C---:B------:R-:W-:Y:S01]  /*5bd0*/  FADD.FTZ R185, -R45.reuse, R5 ;  /* 0x000000052db97221 */ /* 0x040fe20000010100 */
[-C--:B------:R-:W-:Y:S01]  /*5be0*/  FMUL.FTZ R26, R45, R36.reuse ;  /* 0x000000242d1a7220 */ /* 0x080fe20000410000 */
[-CC-:B------:R-:W-:Y:S01]  /*5bf0*/  FFMA.FTZ R20, R20, R36.reuse, -R50.reuse ;  /* 0x0000002414147223 */ /* 0x180fe20000010832 */
[-C--:B------:R-:W-:Y:S01]  /*5c00*/  FFMA.FTZ R162, R25, R36.reuse, -R50 ;  /* 0x0000002419a27223 */ /* 0x080fe20000010832 */
[-C--:B------:R-:W-:Y:S01]  /*5c10*/  FMUL.FTZ R4, R185, R36.reuse ;  /* 0x00000024b9047220 */ /* 0x080fe20000410000 */
[-CC-:B------:R-:W-:Y:S01]  /*5c20*/  FFMA.FTZ R157, R10, R36.reuse, -R26.reuse ;  /* 0x000000240a9d7223 */ /* 0x180fe2000001081a */
[-CC-:B------:R-:W-:Y:S01]  /*5c30*/  FFMA.FTZ R10, R9, R36.reuse, -R26.reuse ;  /* 0x00000024090a7223 */ /* 0x180fe2000001081a */
[----:B------:R0:W1:Y:S01]  /*5c40*/  MUFU.EX2 R5, R87 ;  /* 0x0000005700057308 */ /* 0x0000620000000800 */
[-CC-:B------:R-:W-:Y:S01]  /*5c50*/  FFMA.FTZ R159, R13, R36.reuse, -R26.reuse ;  /* 0x000000240d9f7223 */ /* 0x180fe2000001081a */
[-CC-:B------:R-:W-:Y:S01]  /*5c60*/  FFMA.FTZ R14, R14, R36.reuse, -R26.reuse ;  /* 0x000000240e0e7223 */ /* 0x180fe2000001081a */
[-CC-:B------:R-:W-:Y:S01]  /*5c70*/  FFMA.FTZ R161, R21, R36.reuse, -R26.reuse ;  /* 0x0000002415a17223 */ /* 0x180fe2000001081a */
[-C--:B------:R-:W-:Y:S01]  /*5c80*/  FFMA.FTZ R24, R24, R36.reuse, -R26 ;  /* 0x0000002418187223 */ /* 0x080fe2000001081a */
[-C--:B------:R-:W-:Y:S01]  /*5c90*/  FFMA.FTZ R185, R163, R36.reuse, -R50 ;  /* 0x00000024a3b97223 */ /* 0x080fe20000010832 */
[-CC-:B------:R-:W-:Y:S01]  /*5ca0*/  FFMA.FTZ R163, R27, R36.reuse, -R26.reuse ;  /* 0x000000241ba37223 */ /* 0x180fe2000001081a */
[-C--:B------:R-:W-:Y:S01]  /*5cb0*/  FFMA.FTZ R28, R28, R36.reuse, -R26 ;  /* 0x000000241c1c7223 */ /* 0x080fe2000001081a */
[----:B------:R-:W-:Y:S01]  /*5cc0*/  MUFU.EX2 R4, R4 ;  /* 0x0000000400047308 */ /* 0x000fe20000000800 */
[-CC-:B------:R-:W-:Y:S01]  /*5cd0*/  FFMA.FTZ R172, R165, R36.reuse, -R50.reuse ;  /* 0x00000024a5ac7223 */ /* 0x180fe20000010832 */
[-C--:B------:R-:W-:Y:S01]  /*5ce0*/  FFMA.FTZ R164, R29, R36.reuse, -R50 ;  /* 0x000000241da47223 */ /* 0x080fe20000010832 */
[-C--:B------:R-:W-:Y:S01]  /*5cf0*/  FFMA.FTZ R165, R31, R36.reuse, -R26 ;  /* 0x000000241fa57223 */ /* 0x080fe2000001081a */
[-C--:B------:R-:W-:Y:S01]  /*5d00*/  FFMA.FTZ R8, R30, R36.reuse, -R50 ;  /* 0x000000241e087223 */ /* 0x080fe20000010832 */
[-C--:B------:R-:W-:Y:S01]  /*5d10*/  FFMA.FTZ R30, R32, R36.reuse, -R26 ;  /* 0x00000024201e7223 */ /* 0x080fe2000001081a */
[-CC-:B0-----:R-:W-:Y:S01]  /*5d20*/  FFMA.FTZ R87, R167, R36.reuse, -R50.reuse ;  /* 0x00000024a7577223 */ /* 0x181fe20000010832 */
[----:B------:R-:W-:Y:S01]  /*5d30*/  FFMA.FTZ R166, R33, R36, -R50 ;  /* 0x0000002421a67223 */ /* 0x000fe20000010832 */
[----:B------:R-:W0:Y:S01]  /*5d40*/  MUFU.EX2 R157, R157 ;  /* 0x0000009d009d7308 */ /* 0x000e220000000800 */
[----:B-1----:R-:W-:Y:S01]  /*5d50*/  FFMA.FTZ R9, R5, R0, R156 ;  /* 0x0000000005097223 */ /* 0x002fe2000001009c */
[-C--:B------:R-:W-:Y:S01]  /*5d60*/  FFMA.FTZ R167, R35, R36.reuse, -R26 ;  /* 0x0000002423a77223 */ /* 0x080fe2000001081a */
[-C--:B------:R-:W-:Y:S01]  /*5d70*/  FFMA.FTZ R229, R34, R36.reuse, -R50 ;  /* 0x0000002422e57223 */ /* 0x080fe20000010832 */
[-C--:B------:R-:W-:Y:S01]  /*5d80*/  FFMA.FTZ R32, R39, R36.reuse, -R26 ;  /* 0x0000002427207223 */ /* 0x080fe2000001081a */
[-C--:B------:R-:W-:Y:S01]  /*5d90*/  FFMA.FTZ R174, R169, R36.reuse, -R50 ;  /* 0x00000024a9ae7223 */ /* 0x080fe20000010832 */
[-CC-:B------:R-:W-:Y:S01]  /*5da0*/  FFMA.FTZ R169, R41, R36.reuse, -R26.reuse ;  /* 0x0000002429a97223 */ /* 0x180fe2000001081a */
[-C--:B------:R-:W-:Y:S01]  /*5db0*/  FFMA.FTZ R34, R43, R36.reuse, -R26 ;  /* 0x000000242b227223 */ /* 0x080fe2000001081a */
[----:B------:R-:W1:Y:S01]  /*5dc0*/  MUFU.EX2 R40, R40 ;  /* 0x0000002800287308 */ /* 0x000e620000000800 */
        /* <DEDUP_REMOVED lines=16> */
[----:B-1----:R-:W-:Y:S01]  /*5ed0*/  FADD.FTZ R9, R40, R9 ;  /* 0x0000000928097221 */ /* 0x002fe20000010000 */
[-C--:B------:R-:W-:Y:S01]  /*5ee0*/  FFMA.FTZ R177, R59, R36.reuse, -R26 ;  /* 0x000000243bb17223 */ /* 0x080fe2000001081a */
[-CC-:B------:R-:W-:Y:S01]  /*5ef0*/  FFMA.FTZ R182, R75, R36.reuse, -R50.reuse ;  /* 0x000000244bb67223 */ /* 0x180fe20000010832 */
[-C--:B------:R-:W-:Y:S01]  /*5f00*/  FFMA.FTZ R75, R48, R36.reuse, -R50 ;  /* 0x00000024304b7223 */ /* 0x080fe20000010832 */
[-C--:B------:R-:W-:Y:S01]  /*5f10*/  FFMA.FTZ R48, R61, R36.reuse, -R26 ;  /* 0x000000243d307223 */ /* 0x080fe2000001081a */
[-C--:B------:R-:W-:Y:S01]  /*5f20*/  FFMA.FTZ R25, R179, R36.reuse, -R50 ;  /* 0x00000024b3197223 */ /* 0x080fe20000010832 */
[-C--:B------:R-:W-:Y:S01]  /*5f30*/  FFMA.FTZ R179, R63, R36.reuse, -R26 ;  /* 0x000000243fb37223 */ /* 0x080fe2000001081a */
[----:B------:R-:W1:Y:S01]  /*5f40*/  MUFU.EX2 R159, R159 ;  /* 0x0000009f009f7308 */ /* 0x000e620000000800 */
[----:B--2---:R-:W-:Y:S01]  /*5f50*/  FADD.FTZ R0, R10, R3 ;  /* 0x000000030a007221 */ /* 0x004fe20000010000 */
[-CC-:B------:R-:W-:Y:S01]  /*5f60*/  FFMA.FTZ R180, R181, R36.reuse, -R50.reuse ;  /* 0x00000024b5b47223 */ /* 0x180fe20000010832 */
[-CC-:B------:R-:W-:Y:S01]  /*5f70*/  FFMA.FTZ R15, R183, R36.reuse, -R50.reuse ;  /* 0x00000024b70f7223 */ /* 0x180fe20000010832 */
[-C--:B------:R-:W-:Y:S01]  /*5f80*/  FFMA.FTZ R11, R77, R36.reuse, -R50 ;  /* 0x000000244d0b7223 */ /* 0x080fe20000010832 */
[-CC-:B------:R-:W-:Y:S01]  /*5f90*/  FFMA.FTZ R50, R65, R36.reuse, -R26.reuse ;  /* 0x0000002441327223 */ /* 0x180fe2000001081a */
[-CC-:B------:R-:W-:Y:S01]  /*5fa0*/  FFMA.FTZ R181, R67, R36.reuse, -R26.reuse ;  /* 0x0000002443b57223 */ /* 0x180fe2000001081a */
[----:B------:R-:W-:Y:S01]  /*5fb0*/  FFMA.FTZ R183, R71, R36, -R26 ;  /* 0x0000002447b77223 */ /* 0x000fe2000001081a */
        /* <DEDUP_REMOVED lines=46> */
[----:B------:R-:W-:-:S06]  /*62a0*/  FFMA.FTZ R52, R69, R36, -R26 ;  /* 0x0000002445347223 */ /* 0x000fcc000001081a */
        /* <DEDUP_REMOVED lines=16> */
[----:B------:R-:W-:-:S06]  /*63b0*/  FFMA.FTZ R54, R73, R36, -R26 ;  /* 0x0000002449367223 */ /* 0x000fcc000001081a */
[----:B------:R-:W0:Y:S01]  /*63c0*/  MUFU.EX2 R175, R175 ;  /* 0x000000af00af7308 */ /* 0x000e220000000800 */
[----:B-1----:R-:W-:-:S07]  /*63d0*/  FADD.FTZ R0, R44, R3 ;  /* 0x000000032c007221 */ /* 0x002fce0000010000 */
[----:B------:R-:W1:Y:S01]  /*63e0*/  MUFU.EX2 R33, R33 ;  /* 0x0000002100217308 */ /* 0x000e620000000800 */
[----:B--2---:R-:W-:Y:S01]  /*63f0*/  FADD.FTZ R56, R174, R9 ;  /* 0x00000009ae387221 */ /* 0x004fe20000010000 */
[----:B------:R-:W-:-:S06]  /*6400*/  FFMA.FTZ R9, R79, R36, -R26 ;  /* 0x000000244f097223 */ /* 0x000fcc000001081a */
        /* <DEDUP_REMOVED lines=16> */
[----:B-1----:R-:W-:Y:S01]  /*6510*/  FADD.FTZ R58, R178, R13 ;  /* 0x0000000db23a7221 */ /* 0x002fe20000010000 */
[-CC-:B------:R-:W-:Y:S01]  /*6520*/  FFMA.FTZ R13, R83, R36.reuse, -R26.reuse ;  /* 0x00000024530d7223 */ /* 0x180fe2000001081a */
[----:B------:R-:W-:-:S05]  /*6530*/  FFMA.FTZ R26, R85, R36, -R26 ;  /* 0x00000024551a7223 */ /* 0x000fca000001081a */
        /* <DEDUP_REMOVED lines=38> */
.L_x_6687:
[----:B------:R-:W-:Y:S01]  /*67a0*/  ULEA UR7, UR40, UR11, 0x3 ;  /* 0x0000000b28077291 */ /* 0x000fe2000f8e183f */
[----:B------:R-:W-:Y:S01]  /*67b0*/  ISETP.GT.AND P1, PT, R6, R17, PT ;  /* 0x000000110600720c */ /* 0x000fe20003f24270 */
[----:B------:R-:W-:Y:S01]  /*67c0*/  UMOV UR43, UR38 ;  /* 0x00000026002b7c82 */ /* 0x000fe20008000000 */
[----:B------:R-:W-:Y:S01]  /*67d0*/  UMOV UR40, UR39 ;  /* 0x0000002700287c82 */ /* 0x000fe20008000000 */
[----:B------:R-:W-:Y:S01]  /*67e0*/  UIADD3 UR7, UR7, 0x28860, URZ ;  /* 0x0002886007077890 */ /* 0x000fe2000fffe03f */
[----:B------:R-:W-:Y:S01]  /*67f0*/  F2FP.BF16.F32.PACK_AB R168, R187, R168 ;  /* 0x000000a8bba8723e */ /* 0x000fe200000010ff */
[-C--:B------:R-:W-:Y:S01]  /*6800*/  FMUL.FTZ R88, R88, R5.reuse ;  /* 0x0000000558587220 */ /* 0x080fe20000410000 */
[----:B------:R-:W-:Y:S01]  /*6810*/  F2FP.BF16.F32.PACK_AB R170, R185, R170 ;  /* 0x000000aab9aa723e */ /* 0x000fe200000010ff */
        /* <DEDUP_REMOVED lines=99> */
.L_x_6677:
[----:B------:R-:W-:Y:S06]  /*6e50*/  BAR.ARV 0x8, 0x180 ;  /* 0x0206000000007b1d */ /* 0x000fec0000002000 */
[----:B------:R-:W-:Y:S05]  /*6e60*/  @!P0 BRA `(.L_x_6689) ;  /* 0x0000000000048947 */ /* 0x000fea0003800000 */
[----:B------:R-:W-:Y:S01]  /*6e70*/  BPT.TRAP 0x1 ;  /* 0x000000040000795c */ /* 0x000fe20000300000 */
.L_x_6689:
[----:B------:R-:W0:Y:S01]  /*6e80*/  S2UR UR7, SR_CgaCtaId ;  /* 0x00000000000779c3 */ /* 0x000e220000008800 */
[----:B------:R-:W-:Y:S01]  /*6e90*/  UMOV UR4, 0x400 ;  /* 0x0000040000047882 */ /* 0x000fe20000000000 */
[----:B------:R-:W-:-:S05]  /*6ea0*/  IMAD.U32 R4, RZ, RZ, UR38 ;  /* 0x00000026ff047e24 */ /* 0x000fca000f8e00ff */
[----:B------:R-:W-:Y:S01]  /*6eb0*/  SHF.L.U32 R4, R4, 0x1f, RZ ;  /* 0x0000001f04047819 */ /* 0x000fe200000006ff */
[----:B0-----:R-:W-:-:S04]  /*6ec0*/  ULEA UR4, UR7, UR4, 0x18 ;  /* 0x0000000407047291 */ /* 0x001fc8000f8ec03f */
[----:B------:R-:W-:-:S09]  /*6ed0*/  ULEA UR5, UR39, UR4, 0x3 ;  /* 0x0000000427057291 */ /* 0x000fd2000f8e183f */
[----:B------:R0:W1:Y:S01]  /*6ee0*/  SYNCS.PHASECHK.TRANS64.TRYWAIT P1, [UR5+0x28850], R4 ;  /* 0x02885004ff0075a7 */ /* 0x0000620008020145 */
[----:B------:R-:W-:Y:S05]  /*6ef0*/  @!P0 BRA `(.L_x_6690) ;  /* 0x0000000000048947 */ /* 0x000fea0003800000 */
[----:B------:R-:W-:Y:S01]  /*6f00*/  BPT.TRAP 0x1 ;  /* 0x000000040000795c */ /* 0x000fe20000300000 */
.L_x_6690:
[----:B-1----:R-:W-:Y:S05]  /*6f10*/  @P1 BRA `(.L_x_6691) ;  /* 0x0000000000081947 */ /* 0x002fea0003800000 */
[----:B------:R-:W1:Y:S02]  /*6f20*/  SYNCS.PHASECHK.TRANS64.TRYWAIT P1, [UR5+0x28850], R4 ;  /* 0x02885004ff0075a7 */ /* 0x000e640008020145 */
[----:B-1----:R-:W-:Y:S05]  /*6f30*/  @!P1 BRA `(.L_x_6692) ;  /* 0x00000090008c9947 */ /* 0x002fea0003800000 */
.L_x_6691:
        /* <DEDUP_REMOVED lines=8> */
[----:B------:R-:W-:-:S03]  /*6fc0*/  IMAD.MOV.U32 R8, RZ, RZ, RZ ;  /* 0x000000ffff087224 */ /* 0x000fc600078e00ff */
        /* <DEDUP_REMOVED lines=9> */
[----:B------:R-:W-:Y:S01]  /*7060*/  MOV R0, 0xff800000 ;  /* 0xff80000000007802 */ /* 0x000fe20000000f00 */
[----:B0-----:R-:W-:Y:S01]  /*7070*/  FADD.FTZ R6, R4, R3 ;  /* 0x0000000304067221 */ /* 0x001fe20000010000 */
[----:B------:R-:W-:Y:S02]  /*7080*/  IMAD.MOV.U32 R3, RZ, RZ, -0x800000 ;  /* 0xff800000ff037424 */ /* 0x000fe400078e00ff */
[----:B------:R-:W0:Y:S04]  /*7090*/  SHFL.BFLY PT, R4, R5, 0x1, 0x1f ;  /* 0x0c201f0005047f89 */ /* 0x000e2800000e0000 */
[----:B------:R-:W1:Y:S01]  /*70a0*/  SHFL.BFLY PT, R7, R6, 0x1, 0x1f ;  /* 0x0c201f0006077f89 */ /* 0x000e6200000e0000 */
[----:B0-----:R-:W-:Y:S01]  /*70b0*/  FADD.FTZ R10, R5, R4 ;  /* 0x00000004050a7221 */ /* 0x001fe20000010000 */
[----:B-1----:R-:W-:-:S04]  /*70c0*/  FADD.FTZ R11, R6, R7 ;  /* 0x00000007060b7221 */ /* 0x002fc80000010000 */
[----:B------:R-:W-:Y:S02]  /*70d0*/  FSETP.NE.FTZ.AND P1, PT, R10, RZ, PT ;  /* 0x000000ff0a00720b */ /* 0x000fe40003f35000 */
        /* <DEDUP_REMOVED lines=52> */
.L_x_6693:
[----:B------:R-:W-:Y:S01]  /*7420*/  UIADD3 UR4, UR5, 0x28860, URZ ;  /* 0x0002886005047890 */ /* 0x000fe2000fffe03f */
[-C--:B------:R-:W-:Y:S01]  /*7430*/  FMUL.FTZ R20, R88, R65.reuse ;  /* 0x0000004158147220 */ /* 0x080fe20000410000 */
[----:B------:R-:W-:Y:S01]  /*7440*/  UIADD3 UR39, UR39, 0x1, URZ ;  /* 0x0000000127277890 */ /* 0x000fe2000fffe03f */
[-C--:B------:R-:W-:Y:S01]  /*7450*/  FMUL.FTZ R21, R89, R65.reuse ;  /* 0x0000004159157220 */ /* 0x080fe20000410000 */
[----:B------:R-:W-:Y:S01]  /*7460*/  UPRMT UR4, UR7, 0x654, UR4 ;  /* 0x0000065407047896 */ /* 0x000fe20008000004 */
        /* <DEDUP_REMOVED lines=37> */
[----:B------:R-:W-:Y:S01]  /*76c0*/  USEL UR4, URZ, 0x1, UP0 ;  /* 0x000000013f047887 */ /* 0x000fe20008000000 */
        /* <DEDUP_REMOVED lines=28> */
[----:B------:R-:W-:Y:S01]  /*7890*/  VIADD R205, R205, 0x1 ;  /* 0x00000001cdcd7836 */ /* 0x000fe20000000000 */
[----:B------:R-:W-:-:S02]  /*78a0*/  USEL UR39, UR39, URZ, UP0 ;  /* 0x0000003f27277287 */ /* 0x000fc40008000000 */
[----:B------:R-:W-:-:S12]  /*78b0*/  ULOP3.LUT UR38, UR38, UR4, URZ, 0x3c, !UPT ;  /* 0x0000000426267292 */ /* 0x000fd8000f8e3c3f */
.L_x_6669:
[----:B------:R-:W0:Y:S01]  /*78c0*/  S2R R4, SR_CgaCtaId ;  /* 0x0000000000047919 */ /* 0x000e220000008800 */
[----:B------:R-:W-:Y:S01]  /*78d0*/  MOV R17, 0x400 ;  /* 0x0000040000117802 */ /* 0x000fe20000000f00 */
[----:B------:R-:W-:Y:S01]  /*78e0*/  BSSY B0, `(.L_x_6694) ;  /* 0x00002c4000007945 */ /* 0x000fe20003800000 */
[----:B------:R-:W-:Y:S02]  /*78f0*/  BAR.SYNC.DEFER_BLOCKING 0x5, 0x180 ;  /* 0x0146000000007b1d */ /* 0x000fe40000010000 */
[----:B0-----:R-:W-:-:S05]  /*7900*/  LEA R17, R4, R17, 0x18 ;  /* 0x0000001104117211 */ /* 0x001fca00078ec0ff */
[----:B------:R0:W1:Y:S01]  /*7910*/  LDS.128 R4, [R17+0x288d0] ;  /* 0x0288d00011047984 */ /* 0x0000620000000c00 */
[----:B------:R-:W-:Y:S06]  /*7920*/  BAR.ARV 0x4, 0x180 ;  /* 0x0106000000007b1d */ /* 0x000fec0000002000 */
[----:B------:R-:W-:Y:S05]  /*7930*/  @P0 BRA `(.L_x_6695) ;  /* 0x00000020001c0947 */ /* 0x000fea0003800000 */
[----:B-1----:R-:W1:Y:S01]  /*7940*/  S2R R4, SR_SWINHI ;  /* 0x0000000000047919 */ /* 0x002e620000002f00 */
[----:B------:R-:W-:Y:S01]  /*7950*/  SHF.L.U64.HI R106, R22, 0x2, R19 ;  /* 0x00000002166a7819 */ /* 0x000fe20000010213 */
[----:B------:R-:W-:Y:S01]  /*7960*/  ULDC.64 UR4, c[0x0][0xc08] ;  /* 0x0003020000047ab9 */ /* 0x000fe20000000a00 */
[----:B------:R-:W-:Y:S02]  /*7970*/  MOV R88, R17 ;  /* 0x0000001100587202 */ /* 0x000fe40000000f00 */
[----:B-1----:R-:W-:-:S03]  /*7980*/  MOV R89, R4 ;  /* 0x0000000400597202 */ /* 0x002fc60000000f00 */
[----:B------:R-:W-:-:S03]  /*7990*/  IMAD.WIDE R12, R225, 0x2, R88 ;  /* 0x00000002e10c7825 */ /* 0x000fc600078e0258 */
[C---:B------:R-:W-:Y:S02]  /*79a0*/  IADD3 R105, P1, R12.reuse, 0x4040, RZ ;  /* 0x000040400c697810 */ /* 0x040fe40007f3e0ff */
[C---:B------:R-:W-:Y:S02]  /*79b0*/  IADD3 R103, P2, R12.reuse, 0x4020, RZ ;  /* 0x000040200c677810 */ /* 0x040fe40007f5e0ff */
[----:B------:R-:W-:Y:S01]  /*79c0*/  IADD3 R15, P3, R12, 0x4000, RZ ;  /* 0x000040000c0f7810 */ /* 0x000fe20007f7e0ff */
[--C-:B------:R-:W-:Y:S01]  /*79d0*/  IMAD.X R27, RZ, RZ, R13.reuse, P1 ;  /* 0x000000ffff1b7224 */ /* 0x100fe200008e060d */
[----:B------:R-:W-:Y:S01]  /*79e0*/  LOP3.LUT R10, R105, 0x380, RZ, 0xc0, !PT ;  /* 0x00000380690a7812 */ /* 0x000fe200078ec0ff */
[--C-:B------:R-:W-:Y:S01]  /*79f0*/  IMAD.X R33, RZ, RZ, R13.reuse, P2 ;  /* 0x000000ffff217224 */ /* 0x100fe200010e060d */
[----:B------:R-:W-:Y:S01]  /*7a00*/  LOP3.LUT R8, R103, 0x380, RZ, 0xc0, !PT ;  /* 0x0000038067087812 */ /* 0x000fe200078ec0ff */
[----:B------:R-:W-:Y:S01]  /*7a10*/  IMAD.X R29, RZ, RZ, R13, P3 ;  /* 0x000000ffff1d7224 */ /* 0x000fe200018e060d */
[----:B------:R-:W-:-:S02]  /*7a20*/  LOP3.LUT R4, R15, 0x380, RZ, 0xc0, !PT ;  /* 0x000003800f047812 */ /* 0x000fc400078ec0ff */
[C---:B------:R-:W-:Y:S02]  /*7a30*/  LOP3.LUT R9, R12.reuse, 0x380, RZ, 0xc0, !PT ;  /* 0x000003800c097812 */ /* 0x040fe400078ec0ff */
[----:B------:R-:W-:Y:S02]  /*7a40*/  IADD3 R107, P0, R12, 0x4060, RZ ;  /* 0x000040600c6b7810 */ /* 0x000fe40007f1e0ff */
[----:B------:R-:W-:Y:S02]  /*7a50*/  SHF.R.U64 R10, R10, 0x3, RZ ;  /* 0x000000030a0a7819 */ /* 0x000fe400000012ff */
[----:B------:R-:W-:Y:S01]  /*7a60*/  SHF.R.U64 R8, R8, 0x3, RZ ;  /* 0x0000000308087819 */ /* 0x000fe200000012ff */
[----:B------:R-:W-:Y:S01]  /*7a70*/  IMAD.X R31, RZ, RZ, R13, P0 ;  /* 0x000000ffff1f7224 */ /* 0x000fe200000e060d */
[C---:B------:R-:W-:Y:S02]  /*7a80*/  IADD3 R101, P4, R12.reuse, 0x60, RZ ;  /* 0x000000600c657810 */ /* 0x040fe40007f9e0ff */
[----:B------:R-:W-:-:S02]  /*7a90*/  IADD3 R93, P5, R12, 0x40, RZ ;  /* 0x000000400c5d7810 */ /* 0x000fc40007fbe0ff */
[----:B------:R-:W-:Y:S01]  /*7aa0*/  SHF.R.U64 R4, R4, 0x3, RZ ;  /* 0x0000000304047819 */ /* 0x000fe200000012ff */
[----:B------:R-:W-:Y:S01]  /*7ab0*/  IMAD.X R11, RZ, RZ, R13, P4 ;  /* 0x000000ffff0b7224 */ /* 0x000fe200020e060d */
[----:B------:R-:W-:Y:S01]  /*7ac0*/  BAR.SYNC.DEFER_BLOCKING 0x1, 0x100 ;  /* 0x0044000000007b1d */ /* 0x000fe20000010000 */
[----:B------:R-:W-:Y:S02]  /*7ad0*/  IADD3 R35, P6, R12, 0x20, RZ ;  /* 0x000000200c237810 */ /* 0x000fe40007fde0ff */
[----:B------:R-:W-:Y:S02]  /*7ae0*/  SHF.R.U64 R9, R9, 0x3, RZ ;  /* 0x0000000309097819 */ /* 0x000fe400000012ff */
[----:B------:R-:W-:Y:S02]  /*7af0*/  LOP3.LUT R14, R107, 0x380, RZ, 0xc0, !PT ;  /* 0x000003806b0e7812 */ /* 0x000fe400078ec0ff */
[----:B------:R-:W-:Y:S02]  /*7b00*/  LOP3.LUT R26, R10, R105, RZ, 0x3c, !PT ;  /* 0x000000690a1a7212 */ /* 0x000fe400078e3cff */
[----:B------:R-:W-:-:S02]  /*7b10*/  LOP3.LUT R32, R8, R103, RZ, 0x3c, !PT ;  /* 0x0000006708207212 */ /* 0x000fc400078e3cff */
[----:B------:R-:W-:Y:S02]  /*7b20*/  LOP3.LUT R28, R4, R15, RZ, 0x3c, !PT ;  /* 0x0000000f041c7212 */ /* 0x000fe400078e3cff */
[----:B------:R-:W-:Y:S02]  /*7b30*/  LOP3.LUT R10, R101, 0x380, RZ, 0xc0, !PT ;  /* 0x00000380650a7812 */ /* 0x000fe400078ec0ff */
[----:B------:R-:W-:Y:S02]  /*7b40*/  LOP3.LUT R8, R93, 0x380, RZ, 0xc0, !PT ;  /* 0x000003805d087812 */ /* 0x000fe400078ec0ff */
[----:B------:R-:W-:Y:S02]  /*7b50*/  LOP3.LUT R4, R35, 0x380, RZ, 0xc0, !PT ;  /* 0x0000038023047812 */ /* 0x000fe400078ec0ff */
[----:B------:R-:W-:Y:S01]  /*7b60*/  LOP3.LUT R12, R9, R12, RZ, 0x3c, !PT ;  /* 0x0000000c090c7212 */ /* 0x000fe200078e3cff */
[----:B------:R-:W-:Y:S01]  /*7b70*/  IMAD.X R9, RZ, RZ, R13, P5 ;  /* 0x000000ffff097224 */ /* 0x000fe200028e060d */
[----:B------:R-:W-:-:S02]  /*7b80*/  SHF.R.U64 R14, R14, 0x3, RZ ;  /* 0x000000030e0e7819 */ /* 0x000fc400000012ff */
[----:B------:R-:W-:Y:S02]  /*7b90*/  SHF.R.U64 R10, R10, 0x3, RZ ;  /* 0x000000030a0a7819 */ /* 0x000fe400000012ff */
[----:B------:R-:W-:Y:S02]  /*7ba0*/  SHF.R.U64 R8, R8, 0x3, RZ ;  /* 0x0000000308087819 */ /* 0x000fe400000012ff */
[----:B------:R-:W-:Y:S02]  /*7bb0*/  SHF.R.U64 R4, R4, 0x3, RZ ;  /* 0x0000000304047819 */ /* 0x000fe400000012ff */
[----:B------:R-:W-:Y:S02]  /*7bc0*/  IADD3.X R25, RZ, R13, RZ, P6, !PT ;  /* 0x0000000dff197210 */ /* 0x000fe400037fe4ff */
[----:B------:R-:W-:Y:S01]  /*7bd0*/  LOP3.LUT R30, R14, R107, RZ, 0x3c, !PT ;  /* 0x0000006b0e1e7212 */ /* 0x000fe200078e3cff */
[----:B------:R-:W-:Y:S01]  /*7be0*/  IMAD.SHL.U32 R107, R22, 0x4, RZ ;  /* 0x00000004166b7824 */ /* 0x000fe200078e00ff */
[----:B------:R-:W-:-:S02]  /*7bf0*/  MOV R34, R12 ;  /* 0x0000000c00227202 */ /* 0x000fc40000000f00 */
[----:B------:R-:W-:Y:S02]  /*7c00*/  F2FP.BF16.F32.PACK_AB R12, R21, R20 ;  /* 0x00000014150c723e */ /* 0x000fe400000010ff */
[----:B------:R-:W-:Y:S02]  /*7c10*/  F2FP.BF16.F32.PACK_AB R13, R67, R66 ;  /* 0x00000042430d723e */ /* 0x000fe400000010ff */
[----:B------:R-:W-:Y:S02]  /*7c20*/  F2FP.BF16.F32.PACK_AB R14, R37, R36 ;  /* 0x00000024250e723e */ /* 0x000fe400000010ff */
[----:B------:R-:W-:Y:S02]  /*7c30*/  F2FP.BF16.F32.PACK_AB R15, R69, R68 ;  /* 0x00000044450f723e */ /* 0x000fe400000010ff */
[----:B------:R-:W-:Y:S02]  /*7c40*/  LOP3.LUT R10, R10, R101, RZ, 0x3c, !PT ;  /* 0x000000650a0a7212 */ /* 0x000fe400078e3cff */
[----:B------:R-:W-:Y:S01]  /*7c50*/  LOP3.LUT R8, R8, R93, RZ, 0x3c, !PT ;  /* 0x0000005d08087212 */ /* 0x000fe200078e3cff */
[----:B------:R1:W-:Y:S01]  /*7c60*/  STSM.16.M88.4 [R34], R12 ;  /* 0x0000000c22007844 */ /* 0x0003e20000000200 */
[----:B------:R-:W-:Y:S01]  /*7c70*/  LOP3.LUT R24, R4, R35, RZ, 0x3c, !PT ;  /* 0x0000002304187212 */ /* 0x000fe200078e3cff */
[----:B------:R-:W2:Y:S01]  /*7c80*/  LDC.64 R92, c[0x0][0xc00] ;  /* 0x00030000ff5c7b82 */ /* 0x000ea20000000a00 */
[----:B------:R-:W-:-:S02]  /*7c90*/  MOV R103, R10 ;  /* 0x0000000a00677202 */ /* 0x000fc40000000f00 */
[----:B------:R-:W-:Y:S02]  /*7ca0*/  MOV R104, R8 ;  /* 0x0000000800687202 */ /* 0x000fe40000000f00 */
[----:B------:R-:W-:Y:S02]  /*7cb0*/  MOV R105, R24 ;  /* 0x0000001800697202 */ /* 0x000fe40000000f00 */
[----:B------:R-:W-:Y:S02]  /*7cc0*/  F2FP.BF16.F32.PACK_AB R8, R39, R38 ;  /* 0x000000262708723e */ /* 0x000fe400000010ff */
[----:B------:R-:W-:Y:S02]  /*7cd0*/  F2FP.BF16.F32.PACK_AB R9, R71, R70 ;  /* 0x000000464709723e */ /* 0x000fe400000010ff */
[----:B------:R-:W-:Y:S02]  /*7ce0*/  F2FP.BF16.F32.PACK_AB R10, R41, R40 ;  /* 0x00000028290a723e */ /* 0x000fe400000010ff */
[----:B------:R-:W-:-:S02]  /*7cf0*/  F2FP.BF16.F32.PACK_AB R11, R73, R72 ;  /* 0x00000048490b723e */ /* 0x000fc400000010ff */
[----:B-1----:R-:W-:Y:S02]  /*7d00*/  F2FP.BF16.F32.PACK_AB R12, R43, R42 ;  /* 0x0000002a2b0c723e */ /* 0x002fe400000010ff */
        /* <DEDUP_REMOVED lines=23> */
[----:B-1----:R-:W-:Y:S02]  /*7e80*/  F2FP.BF16.F32.PACK_AB R8, R59, R58 ;  /* 0x0000003a3b08723e */ /* 0x002fe400000010ff */
[----:B------:R-:W-:Y:S01]  /*7e90*/  F2FP.BF16.F32.PACK_AB R9, R95, R94 ;  /* 0x0000005e5f09723e */ /* 0x000fe200000010ff */
[----:B------:R-:W-:Y:S01]  /*7ea0*/  STSM.16.M88.4 [R102], R32 ;  /* 0x0000002066007844 */ /* 0x000fe20000000200 */
[----:B------:R-:W-:Y:S02]  /*7eb0*/  F2FP.BF16.F32.PACK_AB R10, R61, R60 ;  /* 0x0000003c3d0a723e */ /* 0x000fe400000010ff */
[----:B------:R-:W-:Y:S02]  /*7ec0*/  F2FP.BF16.F32.PACK_AB R11, R97, R96 ;  /* 0x00000060610b723e */ /* 0x000fe400000010ff */
[----:B---3--:R-:W-:Y:S01]  /*7ed0*/  F2FP.BF16.F32.PACK_AB R12, R63, R62 ;  /* 0x0000003e3f0c723e */ /* 0x008fe200000010ff */
[----:B----4-:R-:W-:Y:S01]  /*7ee0*/  IMAD.MOV.U32 R100, RZ, RZ, RZ ;  /* 0x000000ffff647224 */ /* 0x010fe200078e00ff */
[----:B------:R-:W-:Y:S01]  /*7ef0*/  F2FP.BF16.F32.PACK_AB R13, R99, R98 ;  /* 0x00000062630d723e */ /* 0x000fe200000010ff */
[----:B------:R1:W-:Y:S01]  /*7f00*/  STSM.16.M88.4 [R101], R8 ;  /* 0x0000000865007844 */ /* 0x0003e20000000200 */
[----:B------:R-:W-:-:S02]  /*7f10*/  F2FP.BF16.F32.PACK_AB R14, R65, R64 ;  /* 0x00000040410e723e */ /* 0x000fc400000010ff */
[----:B------:R-:W-:Y:S02]  /*7f20*/  F2FP.BF16.F32.PACK_AB R15, R151, R150 ;  /* 0x00000096970f723e */ /* 0x000fe400000010ff */
[----:B--2---:R-:W-:Y:S02]  /*7f30*/  ISETP.NE.U32.AND P0, PT, R92, RZ, PT ;  /* 0x000000ff5c00720c */ /* 0x004fe40003f05070 */
[----:B------:R-:W-:Y:S01]  /*7f40*/  IADD3 R24, P1, R107, R92, RZ ;  /* 0x0000005c6b187210 */ /* 0x000fe20007f3e0ff */
[----:B------:R2:W-:Y:S01]  /*7f50*/  STSM.16.M88.4 [R4], R12 ;  /* 0x0000000c04007844 */ /* 0x0005e20000000200 */
[----:B------:R-:W-:Y:S01]  /*7f60*/  BAR.SYNC.DEFER_BLOCKING 0x1, 0x100 ;  /* 0x0044000000007b1d */ /* 0x000fe20000010000 */
[----:B------:R-:W-:Y:S02]  /*7f70*/  ISETP.NE.AND.EX P0, PT, R93, RZ, PT, P0 ;  /* 0x000000ff5d00720c */ /* 0x000fe40003f05300 */
[----:B------:R-:W-:-:S05]  /*7f80*/  IMAD.X R25, R106, 0x1, R93, P1 ;  /* 0x000000016a197824 */ /* 0x000fca00008e065d */
[----:B-1----:R-:W1:Y:S08]  /*7f90*/  LDC R9, c[0x0][0xad4] ;  /* 0x0002b500ff097b82 */ /* 0x002e700000000800 */
[----:B--2---:R-:W2:Y:S01]  /*7fa0*/  LDC R4, c[0x0][0xbe8] ;  /* 0x0002fa00ff047b82 */ /* 0x004ea20000000800 */
[----:B------:R-:W3:Y:S01]  /*7fb0*/  @P0 LDG.E R100, desc[UR36][R24.64] ;  /* 0x0000002418640981 */ /* 0x000ee2000c1e1900 */
[----:B------:R-:W-:-:S04]  /*7fc0*/  ISETP.NE.U32.AND P1, PT, RZ, UR4, PT ;  /* 0x00000004ff007c0c */ /* 0x000fc8000bf25070 */
[----:B------:R-:W-:-:S13]  /*7fd0*/  ISETP.NE.AND.EX P1, PT, RZ, UR5, PT, P1 ;  /* 0x00000005ff007c0c */ /* 0x000fda000bf25310 */
[----:B------:R-:W-:Y:S01]  /*7fe0*/  @P1 IADD3 R26, P2, R107, UR4, RZ ;  /* 0x000000046b1a1c10 */ /* 0x000fe2000ff5e0ff */
[----:B------:R-:W-:Y:S01]  /*7ff0*/  ULDC UR4, c[0x0][0xa88] ;  /* 0x0002a20000047ab9 */ /* 0x000fe20000000800 */
[----:B------:R-:W-:Y:S01]  /*8000*/  MOV R28, 0x9b8 ;  /* 0x000009b8001c7802 */ /* 0x000fe20000000f00 */
[----:B------:R-:W-:Y:S01]  /*8010*/  IMAD.U32 R29, RZ, RZ, UR4 ;  /* 0x00000004ff1d7e24 */ /* 0x000fe2000f8e00ff */
[----:B------:R-:W-:Y:S02]  /*8020*/  @P1 IADD3.X R27, R106, UR5, RZ, P2, !PT ;  /* 0x000000056a1b1c10 */ /* 0x000fe400097fe4ff */
[----:B------:R-:W-:Y:S02]  /*8030*/  ISETP.NE.AND P2, PT, R18, RZ, PT ;  /* 0x000000ff1200720c */ /* 0x000fe40003f45270 */
[----:B--2---:R-:W-:Y:S01]  /*8040*/  ISETP.NE.AND P4, PT, R4, 0x1, PT ;  /* 0x000000010400780c */ /* 0x004fe20003f85270 */
[----:B------:R2:W5:Y:S01]  /*8050*/  @P1 LDG.E R29, desc[UR36][R26.64] ;  /* 0x000000241a1d1981 */ /* 0x000562000c1e1900 */
[----:B-1----:R-:W-:-:S02]  /*8060*/  SEL R9, R18, R9, P2 ;  /* 0x0000000912097207 */ /* 0x002fc40001000000 */
[----:B------:R-:W-:Y:S02]  /*8070*/  ISETP.NE.U32.AND P2, PT, R92, RZ, PT ;  /* 0x000000ff5c00720c */ /* 0x000fe40003f45070 */
[----:B------:R-:W-:Y:S02]  /*8080*/  ISETP.GT.AND P3, PT, R9, 0x1, PT ;  /* 0x000000010900780c */ /* 0x000fe40003f64270 */
[----:B------:R-:W-:Y:S01]  /*8090*/  ISETP.NE.AND.EX P2, PT, R93, RZ, PT, P2 ;  /* 0x000000ff5d00720c */ /* 0x000fe20003f45320 */
[----:B------:R-:W1:Y:S01]  /*80a0*/  LDC.64 R8, c[0x0][0xba8] ;  /* 0x0002ea00ff087b82 */ /* 0x000e620000000a00 */
[----:B------:R-:W-:Y:S01]  /*80b0*/  SEL R28, R28, 0x978, P3 ;  /* 0x000009781c1c7807 */ /* 0x000fe20001800000 */
[----:B------:R-:W-:Y:S01]  /*80c0*/  IMAD R93, R16, 0x80, R224 ;  /* 0x00000080105d7824 */ /* 0x000fe200078e02e0 */
[----:B------:R-:W-:Y:S02]  /*80d0*/  SEL R22, R22, RZ, !P2 ;  /* 0x000000ff16167207 */ /* 0x000fe40005000000 */
[----:B------:R-:W-:-:S02]  /*80e0*/  SEL R19, R19, RZ, !P2 ;  /* 0x000000ff13137207 */ /* 0x000fc40005000000 */
[----:B--2---:R-:W-:Y:S01]  /*80f0*/  SEL R27, R202, RZ, P3 ;  /* 0x000000ffca1b7207 */ /* 0x004fe20001800000 */
[----:B------:R-:W2:Y:S08]  /*8100*/  LDC.64 R14, c[0x0][R28+0x220] ;  /* 0x000088001c0e7b82 */ /* 0x000eb00000000a00 */
[----:B------:R-:W4:Y:S08]  /*8110*/  LDC.64 R10, c[0x0][R28+0x218] ;  /* 0x000086001c0a7b82 */ /* 0x000f300000000a00 */
[----:B------:R-:W0:Y:S08]  /*8120*/  @P4 LDC R26, c[0x0][0xbec] ;  /* 0x0002fb00ff1a4b82 */ /* 0x000e300000000800 */
[----:B------:R-:W0:Y:S01]  /*8130*/  @P4 LDC R35, c[0x0][0xbf0] ;  /* 0x0002fc00ff234b82 */ /* 0x000e220000000800 */
[----:B--2---:R-:W-:-:S04]  /*8140*/  IMAD R15, R15, R22, RZ ;  /* 0x000000160f0f7224 */ /* 0x004fc800078e02ff */
[C---:B------:R-:W-:Y:S02]  /*8150*/  IMAD R33, R14.reuse, R19, R15 ;  /* 0x000000130e217224 */ /* 0x040fe400078e020f */
[----:B------:R-:W-:Y:S01]  /*8160*/  IMAD.WIDE.U32 R14, R14, R22, RZ ;  /* 0x000000160e0e7225 */ /* 0x000fe200078e00ff */
[----:B------:R-:W2:Y:S03]  /*8170*/  LDC.64 R12, c[0x0][R28+0x228] ;  /* 0x00008a001c0c7b82 */ /* 0x000ea60000000a00 */
[----:B----4-:R-:W-:-:S04]  /*8180*/  IMAD.WIDE.U32 R18, R10, R2, RZ ;  /* 0x000000020a127225 */ /* 0x010fc800078e00ff */
[----:B------:R-:W-:Y:S01]  /*8190*/  IMAD R31, R11, R2, RZ ;  /* 0x000000020b1f7224 */ /* 0x000fe200078e02ff */
[----:B-1----:R-:W1:Y:S01]  /*81a0*/  @!P3 LDC R8, c[0x0][0xb50] ;  /* 0x0002d400ff08bb82 */ /* 0x002e620000000800 */
[----:B------:R-:W-:Y:S02]  /*81b0*/  IMAD.IADD R33, R15, 0x1, R33 ;  /* 0x000000010f217824 */ /* 0x000fe400078e0221 */
[----:B------:R-:W-:Y:S02]  /*81c0*/  IMAD.MOV.U32 R15, RZ, RZ, R93 ;  /* 0x000000ffff0f7224 */ /* 0x000fe400078e005d */
[----:B------:R-:W-:-:S03]  /*81d0*/  IMAD.IADD R30, R19, 0x1, R31 ;  /* 0x00000001131e7824 */ /* 0x000fc600078e021f */
[----:B------:R-:W4:Y:S01]  /*81e0*/  LDC.64 R10, c[0x0][R28+0x210] ;  /* 0x000084001c0a7b82 */ /* 0x000f220000000a00 */
[----:B--2---:R-:W-:-:S07]  /*81f0*/  IMAD R31, R13, R27, RZ ;  /* 0x0000001b0d1f7224 */ /* 0x004fce00078e02ff */
[----:B------:R-:W2:Y:S01]  /*8200*/  @!P3 LDC R9, c[0x0][0xb54] ;  /* 0x0002d500ff09bb82 */ /* 0x000ea20000000800 */
[----:B------:R-:W-:-:S04]  /*8210*/  IMAD.WIDE.U32 R12, R12, R27, RZ ;  /* 0x0000001b0c0c7225 */ /* 0x000fc800078e00ff */
[----:B------:R-:W-:Y:S01]  /*8220*/  IMAD.IADD R31, R13, 0x1, R31 ;  /* 0x000000010d1f7824 */ /* 0x000fe200078e021f */
[--C-:B---3--:R-:W-:Y:S01]  /*8230*/  IADD3 R18, P2, P5, R14, R18, R100.reuse ;  /* 0x000000120e127210 */ /* 0x108fe20007d5e064 */
[----:B0-----:R-:W-:Y:S01]  /*8240*/  @P4 IMAD.HI.U32 R14, R93, R26, RZ ;  /* 0x0000001a5d0e4227 */ /* 0x001fe200078e00ff */
        /* <DEDUP_REMOVED lines=8> */
[----:B----4-:R-:W-:Y:S01]  /*82d0*/  IMAD R11, R11, R15, RZ ;  /* 0x0000000f0b0b7224 */ /* 0x010fe200078e02ff */
[----:B------:R-:W-:-:S05]  /*82e0*/  SHF.R.S32.HI R27, RZ, 0x1f, R15 ;  /* 0x0000001fff1b7819 */ /* 0x000fca000001140f */
[C---:B------:R-:W-:Y:S02]  /*82f0*/  IMAD R27, R10.reuse, R27, R11 ;  /* 0x0000001b0a1b7224 */ /* 0x040fe400078e020b */
[----:B------:R-:W-:-:S05]  /*8300*/  IMAD.WIDE.U32 R10, R10, R15, R12 ;  /* 0x0000000f0a0a7225 */ /* 0x000fca00078e000c */
[----:B------:R-:W-:Y:S02]  /*8310*/  IADD3 R11, R11, R27, RZ ;  /* 0x0000001b0b0b7210 */ /* 0x000fe40007ffe0ff */
[----:B-1----:R-:W-:-:S04]  /*8320*/  LEA R12, P2, R10, R8, 0x2 ;  /* 0x000000080a0c7211 */ /* 0x002fc800078410ff */
[----:B--2---:R-:W-:Y:S01]  /*8330*/  LEA.HI.X R14, R10, R9, R11, 0x2, P2 ;  /* 0x000000090a0e7211 */ /* 0x004fe200010f140b */
[----:B------:R-:W-:Y:S08]  /*8340*/  @P1 BRA `(.L_x_6696) ;  /* 0x0000000000101947 */ /* 0x000ff00003800000 */
[----:B------:R-:W-:Y:S05]  /*8350*/  @!P0 BRA `(.L_x_6696) ;  /* 0x00000000000c8947 */ /* 0x000fea0003800000 */
[----:B------:R-:W2:Y:S04]  /*8360*/  LDG.E R8, desc[UR36][R24.64] ;  /* 0x0000002418087981 */ /* 0x000ea8000c1e1900 */
[----:B-----5:R-:W2:Y:S02]  /*8370*/  LDG.E R29, desc[UR36][R24.64+0x4] ;  /* 0x00000424181d7981 */ /* 0x020ea4000c1e1900 */
[----:B--2---:R-:W-:-:S07]  /*8380*/  IMAD.IADD R29, R29, 0x1, -R8 ;  /* 0x000000011d1d7824 */ /* 0x004fce00078e0a08 */
.L_x_6696:
[----:B------:R-:W-:Y:S01]  /*8390*/  SHFL.IDX PT, R8, R12, RZ, 0x1c1f ;  /* 0x001c1fff0c087589 */ /* 0x000fe200000e0000 */
[----:B------:R-:W-:Y:S01]  /*83a0*/  IMAD R15, R16, 0x80, R223 ;  /* 0x00000080100f7824 */ /* 0x000fe200078e02df */
[----:B------:R-:W-:Y:S01]  /*83b0*/  LOP3.LUT P0, RZ, R206, 0x3, RZ, 0xc0, !PT ;  /* 0x00000003ceff7812 */ /* 0x000fe2000780c0ff */
[----:B-----5:R-:W-:Y:S01]  /*83c0*/  IMAD R18, R29, R4, RZ ;  /* 0x000000041d127224 */ /* 0x020fe200078e02ff */
[----:B------:R-:W0:Y:S01]  /*83d0*/  SHFL.IDX PT, R9, R14, RZ, 0x1c1f ;  /* 0x001c1fff0e097589 */ /* 0x000e2200000e0000 */
[----:B------:R-:W-:-:S03]  /*83e0*/  VIADD R13, R15, 0x8 ;  /* 0x000000080f0d7836 */ /* 0x000fc60000000000 */
[----:B------:R-:W-:Y:S01]  /*83f0*/  SHFL.IDX PT, R10, R12, 0x1, 0x1c1f ;  /* 0x003c1f000c0a7f89 */ /* 0x000fe200000e0000 */
[-C--:B------:R-:W-:Y:S02]  /*8400*/  ISETP.GE.OR P1, PT, R15, R18.reuse, P0 ;  /* 0x000000120f00720c */ /* 0x080fe40000726670 */
[-C--:B------:R-:W-:Y:S01]  /*8410*/  ISETP.GE.OR P0, PT, R13, R18.reuse, P0 ;  /* 0x000000120d00720c */ /* 0x080fe20000706670 */
[----:B------:R-:W1:Y:S01]  /*8420*/  SHFL.IDX PT, R11, R14, 0x1, 0x1c1f ;  /* 0x003c1f000e0b7f89 */ /* 0x000e6200000e0000 */
[----:B------:R-:W-:-:S09]  /*8430*/  ISETP.GE.AND P2, PT, R15, R18, PT ;  /* 0x000000120f00720c */ /* 0x000fd20003f46270 */
[----:B0-----:R0:W-:Y:S04]  /*8440*/  @!P1 ST.E desc[UR36][R8.64], R0 ;  /* 0x0000000008009985 */ /* 0x0011e8000c101924 */
[----:B-1----:R0:W-:Y:S01]  /*8450*/  @!P0 ST.E desc[UR36][R10.64], R3 ;  /* 0x000000030a008985 */ /* 0x0021e2000c101924 */
[----:B------:R-:W-:Y:S01]  /*8460*/  ISETP.GE.AND P0, PT, R13, R18, PT ;  /* 0x000000120d00720c */ /* 0x000fe20003f06270 */
[----:B------:R-:W-:-:S12]  /*8470*/  @P3 BRA `(.L_x_6697) ;  /* 0x00000008007c3947 */ /* 0x000fd80003800000 */
[----:B0-----:R-:W-:Y:S01]  /*8480*/  IMAD R3, R204, 0x40, R153 ;  /* 0x00000040cc037824 */ /* 0x001fe200078e0299 */
[----:B------:R-:W0:Y:S01]  /*8490*/  @P4 LDC R49, c[0x0][0xbec] ;  /* 0x0002fb00ff314b82 */ /* 0x000e220000000800 */
[----:B------:R-:W-:Y:S02]  /*84a0*/  ULDC.64 UR4, c[0x0][0xaa0] ;  /* 0x0002a80000047ab9 */ /* 0x000fe40000000a00 */
[----:B------:R-:W-:-:S03]  /*84b0*/  IMAD.WIDE R88, R3, 0x2, R88 ;  /* 0x0000000203587825 */ /* 0x000fc600078e0258 */
[C---:B------:R-:W-:Y:S02]  /*84c0*/  IADD3 R13, P6, R88.reuse, 0x1000, RZ ;  /* 0x00001000580d7810 */ /* 0x040fe40007fde0ff */
[----:B------:R-:W1:Y:S01]  /*84d0*/  @P4 LDC R51, c[0x0][0xbf0] ;  /* 0x0002fc00ff334b82 */ /* 0x000e620000000800 */
[----:B------:R-:W-:Y:S01]  /*84e0*/  IMAD R19, R19, UR4, RZ ;  /* 0x0000000413137c24 */ /* 0x000fe2000f8e02ff */
[----:B------:R-:W-:Y:S02]  /*84f0*/  IADD3 R25, P5, R88, 0x2000, RZ ;  /* 0x0000200058197810 */ /* 0x000fe40007fbe0ff */
[----:B------:R-:W-:Y:S01]  /*8500*/  LOP3.LUT R12, R13, 0x380, RZ, 0xc0, !PT ;  /* 0x000003800d0c7812 */ /* 0x000fe200078ec0ff */
[----:B------:R-:W-:Y:S01]  /*8510*/  IMAD R19, R100, UR5, R19 ;  /* 0x0000000564137c24 */ /* 0x000fe2000f8e0213 */
[----:B------:R-:W-:Y:S02]  /*8520*/  IADD3 R29, P3, R88, 0x3000, RZ ;  /* 0x00003000581d7810 */ /* 0x000fe40007f7e0ff */
[----:B------:R-:W-:Y:S01]  /*8530*/  SHF.R.U64 R12, R12, 0x3, RZ ;  /* 0x000000030c0c7819 */ /* 0x000fe200000012ff */
[----:B------:R-:W-:Y:S01]  /*8540*/  IMAD.WIDE.U32 R20, R100, UR4, RZ ;  /* 0x0000000464147c25 */ /* 0x000fe2000f8e00ff */
[----:B------:R-:W-:Y:S01]  /*8550*/  ULDC.64 UR4, c[0x0][0xae8] ;  /* 0x0002ba0000047ab9 */ /* 0x000fe20000000a00 */
[----:B------:R-:W-:-:S02]  /*8560*/  IADD3 R33, P2, R88, 0x4000, RZ ;  /* 0x0000400058217810 */ /* 0x000fc40007f5e0ff */
[----:B------:R-:W-:Y:S01]  /*8570*/  LOP3.LUT R12, R12, R13, RZ, 0x3c, !PT ;  /* 0x0000000d0c0c7212 */ /* 0x000fe200078e3cff */
[----:B------:R-:W-:Y:S01]  /*8580*/  IMAD.X R13, RZ, RZ, R89, P6 ;  /* 0x000000ffff0d7224 */ /* 0x000fe200030e0659 */
[C---:B------:R-:W-:Y:S01]  /*8590*/  IADD3 R3, P6, R88.reuse, 0x7000, RZ ;  /* 0x0000700058037810 */ /* 0x040fe20007fde0ff */
[----:B------:R-:W-:Y:S01]  /*85a0*/  IMAD.IADD R21, R21, 0x1, R19 ;  /* 0x0000000115157824 */ /* 0x000fe200078e0213 */
[----:B------:R-:W-:Y:S02]  /*85b0*/  IADD3 R37, P1, R88, 0x5000, RZ ;  /* 0x0000500058257810 */ /* 0x000fe40007f3e0ff */
[----:B------:R-:W-:Y:S01]  /*85c0*/  LOP3.LUT R0, R3, 0x380, RZ, 0xc0, !PT ;  /* 0x0000038003007812 */ /* 0x000fe200078ec0ff */
[----:B------:R-:W-:Y:S01]  /*85d0*/  IMAD.WIDE.U32 R20, R2, UR4, R20 ;  /* 0x0000000402147c25 */ /* 0x000fe2000f8e0014 */
[----:B------:R-:W-:Y:S01]  /*85e0*/  IADD3 R41, P0, R88, 0x6000, RZ ;  /* 0x0000600058297810 */ /* 0x000fe20007f1e0ff */
[----:B------:R-:W5:Y:S01]  /*85f0*/  LD.E.128 R12, desc[UR36][R12.64] ;  /* 0x000000240c0c7980 */ /* 0x000f62000c101d00 */
[----:B------:R-:W-:Y:S01]  /*8600*/  SHF.R.U64 R0, R0, 0x3, RZ ;  /* 0x0000000300007819 */ /* 0x000fe200000012ff */
[----:B------:R-:W-:Y:S01]  /*8610*/  IMAD R21, R2, UR5, R21 ;  /* 0x0000000502157c24 */ /* 0x000fe2000f8e0215 */
[----:B------:R-:W-:Y:S01]  /*8620*/  LOP3.LUT R24, R25, 0x380, RZ, 0xc0, !PT ;  /* 0x0000038019187812 */ /* 0x000fe200078ec0ff */
[----:B------:R-:W-:Y:S01]  /*8630*/  ULDC.64 UR4, c[0x0][0xaf0] ;  /* 0x0002bc0000047ab9 */ /* 0x000fe20000000a00 */
[----:B------:R-:W-:Y:S01]  /*8640*/  LOP3.LUT R44, R0, R3, RZ, 0x3c, !PT ;  /* 0x00000003002c7212 */ /* 0x000fe200078e3cff */
[----:B------:R-:W-:Y:S01]  /*8650*/  IMAD R3, R154, 0x20, R204 ;  /* 0x000000209a037824 */ /* 0x000fe200078e02cc */
[----:B------:R-:W-:Y:S01]  /*8660*/  LOP3.LUT R28, R29, 0x380, RZ, 0xc0, !PT ;  /* 0x000003801d1c7812 */ /* 0x000fe200078ec0ff */
[----:B------:R-:W-:Y:S01]  /*8670*/  IMAD.X R45, RZ, RZ, R89, P6 ;  /* 0x000000ffff2d7224 */ /* 0x000fe200030e0659 */
[----:B------:R-:W-:-:S02]  /*8680*/  LOP3.LUT R32, R33, 0x380, RZ, 0xc0, !PT ;  /* 0x0000038021207812 */ /* 0x000fc400078ec0ff */
[----:B------:R-:W-:Y:S02]  /*8690*/  LEA R48, R16, R3, 0x7 ;  /* 0x0000000310307211 */ /* 0x000fe400078e38ff */
[----:B------:R-:W-:Y:S01]  /*86a0*/  SHF.R.S32.HI R3, RZ, 0x1f, R22 ;  /* 0x0000001fff037819 */ /* 0x000fe20000011416 */
[----:B------:R-:W5:Y:S01]  /*86b0*/  LD.E.128 R44, desc[UR36][R44.64] ;  /* 0x000000242c2c7980 */ /* 0x000f62000c101d00 */
[----:B------:R-:W-:Y:S01]  /*86c0*/  LOP3.LUT R36, R37, 0x380, RZ, 0xc0, !PT ;  /* 0x0000038025247812 */ /* 0x000fe200078ec0ff */
[----:B0-----:R-:W-:Y:S01]  /*86d0*/  @P4 IMAD.HI.U32 R0, R48, R49, RZ ;  /* 0x0000003130004227 */ /* 0x001fe200078e00ff */
[----:B------:R-:W-:Y:S02]  /*86e0*/  LOP3.LUT R40, R41, 0x380, RZ, 0xc0, !PT ;  /* 0x0000038029287812 */ /* 0x000fe400078ec0ff */
[----:B------:R-:W-:Y:S01]  /*86f0*/  LOP3.LUT R9, R88, 0x380, RZ, 0xc0, !PT ;  /* 0x0000038058097812 */ /* 0x000fe200078ec0ff */
[----:B------:R-:W-:Y:S01]  /*8700*/  IMAD.MOV.U32 R19, RZ, RZ, R48 ;  /* 0x000000ffff137224 */ /* 0x000fe200078e0030 */
[----:B-1----:R-:W-:Y:S01]  /*8710*/  @P4 SHF.R.U32.HI R19, RZ, R51, R0 ;  /* 0x00000033ff134219 */ /* 0x002fe20000011600 */
[----:B------:R-:W-:Y:S01]  /*8720*/  IMAD R3, R3, UR4, RZ ;  /* 0x0000000403037c24 */ /* 0x000fe2000f8e02ff */
[----:B------:R-:W-:-:S02]  /*8730*/  SHF.R.U64 R24, R24, 0x3, RZ ;  /* 0x0000000318187819 */ /* 0x000fc400000012ff */
[----:B------:R-:W-:Y:S02]  /*8740*/  SHF.R.U64 R28, R28, 0x3, RZ ;  /* 0x000000031c1c7819 */ /* 0x000fe400000012ff */
[----:B------:R-:W-:Y:S02]  /*8750*/  SHF.R.U64 R32, R32, 0x3, RZ ;  /* 0x0000000320207819 */ /* 0x000fe400000012ff */
[----:B------:R-:W-:Y:S02]  /*8760*/  SHF.R.U64 R36, R36, 0x3, RZ ;  /* 0x0000000324247819 */ /* 0x000fe400000012ff */
[----:B------:R-:W-:Y:S01]  /*8770*/  SHF.R.U64 R40, R40, 0x3, RZ ;  /* 0x0000000328287819 */ /* 0x000fe200000012ff */
[C---:B------:R-:W-:Y:S01]  /*8780*/  IMAD R49, R22.reuse, UR5, R3 ;  /* 0x0000000516317c24 */ /* 0x040fe2000f8e0203 */
[----:B------:R-:W-:Y:S01]  /*8790*/  SHF.R.U64 R9, R9, 0x3, RZ ;  /* 0x0000000309097819 */ /* 0x000fe200000012ff */
[----:B------:R-:W-:Y:S01]  /*87a0*/  IMAD.WIDE.U32 R2, R22, UR4, R20 ;  /* 0x0000000416027c25 */ /* 0x000fe2000f8e0014 */
[--C-:B------:R-:W-:Y:S01]  /*87b0*/  SHF.R.S32.HI R0, RZ, 0x1f, R19.reuse ;  /* 0x0000001fff007819 */ /* 0x100fe20000011413 */
[----:B------:R-:W-:Y:S01]  /*87c0*/  ULDC.64 UR4, c[0x0][0xae0] ;  /* 0x0002b80000047ab9 */ /* 0x000fe20000000a00 */
[----:B------:R-:W-:Y:S01]  /*87d0*/  LOP3.LUT R24, R24, R25, RZ, 0x3c, !PT ;  /* 0x0000001918187212 */ /* 0x000fe200078e3cff */
        /* <DEDUP_REMOVED lines=9> */
[----:B------:R-:W-:-:S02]  /*8870*/  IADD3.X R29, RZ, R89, RZ, P3, !PT ;  /* 0x00000059ff1d7210 */ /* 0x000fc40001ffe4ff */
[----:B------:R-:W-:Y:S01]  /*8880*/  LOP3.LUT R88, R9, R88, RZ, 0x3c, !PT ;  /* 0x0000005809587212 */ /* 0x000fe200078e3cff */
[----:B------:R-:W-:Y:S01]  /*8890*/  IMAD R0, R0, UR4, RZ ;  /* 0x0000000400007c24 */ /* 0x000fe2000f8e02ff */
[----:B------:R-:W5:Y:S01]  /*88a0*/  LD.E.128 R24, desc[UR36][R24.64] ;  /* 0x0000002418187980 */ /* 0x000f62000c101d00 */
[----:B------:R-:W-:Y:S02]  /*88b0*/  IMAD R21, R4, R21, R48 ;  /* 0x0000001504157224 */ /* 0x000fe400078e0230 */
[----:B------:R-:W-:Y:S01]  /*88c0*/  IMAD.IADD R3, R3, 0x1, R49 ;  /* 0x0000000103037824 */ /* 0x000fe200078e0231 */
[----:B------:R0:W5:Y:S01]  /*88d0*/  LD.E.128 R8, desc[UR36][R88.64] ;  /* 0x0000002458087980 */ /* 0x000162000c101d00 */
[C---:B------:R-:W-:Y:S01]  /*88e0*/  IMAD R49, R19.reuse, UR5, R0 ;  /* 0x0000000513317c24 */ /* 0x040fe2000f8e0200 */
[----:B------:R-:W-:Y:S02]  /*88f0*/  SHF.R.S32.HI R0, RZ, 0x1f, R21 ;  /* 0x0000001fff007819 */ /* 0x000fe40000011415 */
[----:B------:R-:W5:Y:S01]  /*8900*/  LD.E.128 R28, desc[UR36][R28.64] ;  /* 0x000000241c1c7980 */ /* 0x000f62000c101d00 */
[----:B------:R-:W-:Y:S01]  /*8910*/  IMAD.WIDE.U32 R2, R19, UR4, R2 ;  /* 0x0000000413027c25 */ /* 0x000fe2000f8e0002 */
[----:B------:R-:W-:-:S02]  /*8920*/  ULDC.64 UR4, c[0x0][0xad8] ;  /* 0x0002b60000047ab9 */ /* 0x000fc40000000a00 */
        /* <DEDUP_REMOVED lines=9> */
[----:B------:R-:W-:-:S02]  /*89c0*/  IMAD.IADD R3, R3, 0x1, R49 ;  /* 0x0000000103037824 */ /* 0x000fc400078e0231 */
[----:B------:R-:W-:Y:S02]  /*89d0*/  IMAD R0, R0, UR4, RZ ;  /* 0x0000000400007c24 */ /* 0x000fe4000f8e02ff */
[----:B------:R-:W-:Y:S02]  /*89e0*/  IMAD R51, R16, 0x80, R204 ;  /* 0x0000008010337824 */ /* 0x000fe400078e02cc */
[C---:B------:R-:W-:Y:S02]  /*89f0*/  IMAD R49, R21.reuse, UR5, R0 ;  /* 0x0000000515317c24 */ /* 0x040fe4000f8e0200 */
[----:B------:R-:W-:Y:S01]  /*8a00*/  IMAD.WIDE.U32 R2, R21, UR4, R2 ;  /* 0x0000000415027c25 */ /* 0x000fe2000f8e0002 */
[----:B------:R-:W-:Y:S01]  /*8a10*/  ISETP.GE.AND P2, PT, R51, R18, PT ;  /* 0x000000123300720c */ /* 0x000fe20003f46270 */
[----:B------:R-:W-:Y:S02]  /*8a20*/  ULDC.64 UR4, c[0x0][0xa80] ;  /* 0x0002a00000047ab9 */ /* 0x000fe40000000a00 */
[----:B------:R-:W-:Y:S01]  /*8a30*/  IMAD.IADD R3, R3, 0x1, R49 ;  /* 0x0000000103037824 */ /* 0x000fe200078e0231 */
[----:B------:R-:W-:Y:S01]  /*8a40*/  LEA R0, P3, R2, UR4, 0x1 ;  /* 0x0000000402007c11 */ /* 0x000fe2000f8608ff */
[----:B------:R-:W-:Y:S01]  /*8a50*/  VIADD R19, R51, 0x20 ;  /* 0x0000002033137836 */ /* 0x000fe20000000000 */
[----:B------:R-:W-:-:S02]  /*8a60*/  IADD3 R17, R17, 0x28820, RZ ;  /* 0x0002882011117810 */ /* 0x000fc40007ffe0ff */
[----:B------:R-:W-:Y:S02]  /*8a70*/  LEA.HI.X R4, R2, UR5, R3, 0x1, P3 ;  /* 0x0000000502047c11 */ /* 0x000fe400098f0c03 */
[----:B------:R-:W-:Y:S02]  /*8a80*/  PRMT R17, RZ, 0x654, R17 ;  /* 0x00000654ff117816 */ /* 0x000fe40000000011 */
[-C--:B------:R-:W-:Y:S01]  /*8a90*/  ISETP.GE.AND P0, PT, R19, R18.reuse, PT ;  /* 0x000000121300720c */ /* 0x080fe20003f06270 */
[----:B------:R-:W-:Y:S01]  /*8aa0*/  VIADD R19, R51, 0x40 ;  /* 0x0000004033137836 */ /* 0x000fe20000000000 */
[----:B-1----:R0:W-:Y:S01]  /*8ab0*/  SYNCS.ARRIVE.TRANS64.RED.A1T0 RZ, [R17+URZ], RZ ;  /* 0x000000ff11ff79a7 */ /* 0x0021e2000810043f */
[----:B------:R0:W1:Y:S01]  /*8ac0*/  SHFL.IDX PT, R16, R0, RZ, 0x181f ;  /* 0x00181fff00107589 */ /* 0x00006200000e0000 */
[----:B------:R-:W-:Y:S03]  /*8ad0*/  BSSY B1, `(.L_x_6698) ;  /* 0x000000d000017945 */ /* 0x000fe60003800000 */
[----:B------:R0:W2:Y:S01]  /*8ae0*/  SHFL.IDX PT, R20, R4, RZ, 0x181f ;  /* 0x00181fff04147589 */ /* 0x0000a200000e0000 */
[----:B------:R-:W-:Y:S01]  /*8af0*/  ISETP.GE.AND P1, PT, R19, R18, PT ;  /* 0x000000121300720c */ /* 0x000fe20003f26270 */
[----:B------:R-:W-:-:S12]  /*8b00*/  @P2 BRA `(.L_x_6699) ;  /* 0x0000000000242947 */ /* 0x000fd80003800000 */
[----:B------:R-:W-:Y:S02]  /*8b10*/  ULDC UR4, c[0x0][0xac8] ;  /* 0x0002b20000047ab9 */ /* 0x000fe40000000800 */
[----:B------:R-:W-:Y:S02]  /*8b20*/  ISETP.GE.AND P2, PT, R153, UR4, PT ;  /* 0x0000000499007c0c */ /* 0x000fe4000bf46270 */
[----:B------:R-:W-:-:S11]  /*8b30*/  ISETP.GE.AND P3, PT, R23, UR4, PT ;  /* 0x0000000417007c0c */ /* 0x000fd6000bf66270 */
[-C--:B-1----:R-:W-:Y:S02]  /*8b40*/  @!P2 LEA R2, P4, R153, R16.reuse, 0x1 ;  /* 0x000000109902a211 */ /* 0x082fe400078808ff */
[----:B------:R-:W-:Y:S02]  /*8b50*/  @!P3 LEA R16, P5, R23, R16, 0x1 ;  /* 0x000000101710b211 */ /* 0x000fe400078a08ff */
[-C--:B--2---:R-:W-:Y:S02]  /*8b60*/  @!P2 LEA.HI.X R3, R153, R20.reuse, R227, 0x1, P4 ;  /* 0x000000149903a211 */ /* 0x084fe400020f0ce3 */
[----:B0-----:R-:W-:-:S03]  /*8b70*/  @!P3 LEA.HI.X R17, R23, R20, R226, 0x1, P5 ;  /* 0x000000141711b211 */ /* 0x001fc600028f0ce2 */
[----:B-----5:R3:W-:Y:S04]  /*8b80*/  @!P2 ST.E.128 desc[UR36][R2.64], R8 ;  /* 0x000000080200a985 */ /* 0x0207e8000c101d24 */
[----:B------:R3:W-:Y:S02]  /*8b90*/  @!P3 ST.E.128 desc[UR36][R16.64], R32 ;  /* 0x000000201000b985 */ /* 0x0007e4000c101d24 */
.L_x_6699:
[----:B------:R-:W-:Y:S05]  /*8ba0*/  BSYNC B1 ;  /* 0x0000000000017941 */ /* 0x000fea0003800000 */
.L_x_6698:
[----:B---3-5:R3:W4:Y:S01]  /*8bb0*/  SHFL.IDX PT, R10, R4, 0x1, 0x181f ;  /* 0x00381f00040a7f89 */ /* 0x02872200000e0000 */
[----:B------:R-:W-:Y:S03]  /*8bc0*/  BSSY B1, `(.L_x_6700) ;  /* 0x000000c000017945 */ /* 0x000fe60003800000 */
[----:B------:R3:W0:Y:S01]  /*8bd0*/  SHFL.IDX PT, R8, R0, 0x1, 0x181f ;  /* 0x00381f0000087f89 */ /* 0x00062200000e0000 */
[----:B------:R-:W-:Y:S05]  /*8be0*/  @P0 BRA `(.L_x_6701) ;  /* 0x0000000000240947 */ /* 0x000fea0003800000 */
[----:B------:R-:W-:Y:S02]  /*8bf0*/  ULDC UR4, c[0x0][0xac8] ;  /* 0x0002b20000047ab9 */ /* 0x000fe40000000800 */
[----:B------:R-:W-:Y:S02]  /*8c00*/  ISETP.GE.AND P3, PT, R153, UR4, PT ;  /* 0x0000000499007c0c */ /* 0x000fe4000bf66270 */
[----:B------:R-:W-:-:S11]  /*8c10*/  ISETP.GE.AND P4, PT, R23, UR4, PT ;  /* 0x0000000417007c0c */ /* 0x000fd6000bf86270 */
[-C--:B0-----:R-:W-:Y:S02]  /*8c20*/  @!P3 LEA R2, P0, R153, R8.reuse, 0x1 ;  /* 0x000000089902b211 */ /* 0x081fe400078008ff */
[----:B------:R-:W-:Y:S02]  /*8c30*/  @!P4 LEA R8, P2, R23, R8, 0x1 ;  /* 0x000000081708c211 */ /* 0x000fe400078408ff */
[-C--:B----4-:R-:W-:Y:S02]  /*8c40*/  @!P3 LEA.HI.X R3, R153, R10.reuse, R227, 0x1, P0 ;  /* 0x0000000a9903b211 */ /* 0x090fe400000f0ce3 */
[----:B------:R-:W-:-:S03]  /*8c50*/  @!P4 LEA.HI.X R9, R23, R10, R226, 0x1, P2 ;  /* 0x0000000a1709c211 */ /* 0x000fc600010f0ce2 */
[----:B------:R0:W-:Y:S04]  /*8c60*/  @!P3 ST.E.128 desc[UR36][R2.64], R12 ;  /* 0x0000000c0200b985 */ /* 0x0001e8000c101d24 */
[----:B------:R0:W-:Y:S02]  /*8c70*/  @!P4 ST.E.128 desc[UR36][R8.64], R36 ;  /* 0x000000240800c985 */ /* 0x0001e4000c101d24 */
.L_x_6701:
[----:B------:R-:W-:Y:S05]  /*8c80*/  BSYNC B1 ;  /* 0x0000000000017941 */ /* 0x000fea0003800000 */
.L_x_6700:
[----:B----4-:R4:W1:Y:S01]  /*8c90*/  SHFL.IDX PT, R10, R4, 0x2, 0x181f ;  /* 0x00581f00040a7f89 */ /* 0x01086200000e0000 */
[----:B------:R-:W-:Y:S03]  /*8ca0*/  BSSY B1, `(.L_x_6702) ;  /* 0x000000c000017945 */ /* 0x000fe60003800000 */
[----:B0-----:R4:W0:Y:S01]  /*8cb0*/  SHFL.IDX PT, R8, R0, 0x2, 0x181f ;  /* 0x00581f0000087f89 */ /* 0x00182200000e0000 */
[----:B------:R-:W-:Y:S05]  /*8cc0*/  @P1 BRA `(.L_x_6703) ;  /* 0x0000000000241947 */ /* 0x000fea0003800000 */
[----:B------:R-:W-:Y:S02]  /*8cd0*/  ULDC UR4, c[0x0][0xac8] ;  /* 0x0002b20000047ab9 */ /* 0x000fe40000000800 */
[----:B------:R-:W-:Y:S02]  /*8ce0*/  ISETP.GE.AND P2, PT, R153, UR4, PT ;  /* 0x0000000499007c0c */ /* 0x000fe4000bf46270 */
[----:B------:R-:W-:-:S11]  /*8cf0*/  ISETP.GE.AND P3, PT, R23, UR4, PT ;  /* 0x0000000417007c0c */ /* 0x000fd6000bf66270 */
[-C--:B0-----:R-:W-:Y:S02]  /*8d00*/  @!P2 LEA R2, P0, R153, R8.reuse, 0x1 ;  /* 0x000000089902a211 */ /* 0x081fe400078008ff */
[----:B------:R-:W-:Y:S02]  /*8d10*/  @!P3 LEA R8, P1, R23, R8, 0x1 ;  /* 0x000000081708b211 */ /* 0x000fe400078208ff */
[-C--:B-1----:R-:W-:Y:S02]  /*8d20*/  @!P2 LEA.HI.X R3, R153, R10.reuse, R227, 0x1, P0 ;  /* 0x0000000a9903a211 */ /* 0x082fe400000f0ce3 */
[----:B------:R-:W-:-:S03]  /*8d30*/  @!P3 LEA.HI.X R9, R23, R10, R226, 0x1, P1 ;  /* 0x0000000a1709b211 */ /* 0x000fc600008f0ce2 */
[----:B------:R0:W-:Y:S04]  /*8d40*/  @!P2 ST.E.128 desc[UR36][R2.64], R24 ;  /* 0x000000180200a985 */ /* 0x0001e8000c101d24 */
[----:B------:R0:W-:Y:S02]  /*8d50*/  @!P3 ST.E.128 desc[UR36][R8.64], R40 ;  /* 0x000000280800b985 */ /* 0x0001e4000c101d24 */
.L_x_6703:
[----:B------:R-:W-:Y:S05]  /*8d60*/  BSYNC B1 ;  /* 0x0000000000017941 */ /* 0x000fea0003800000 */
.L_x_6702:
[----:B0-----:R-:W-:Y:S01]  /*8d70*/  VIADD R3, R51, 0x60 ;  /* 0x0000006033037836 */ /* 0x001fe20000000000 */
[----:B---34-:R-:W0:Y:S04]  /*8d80*/  SHFL.IDX PT, R4, R4, 0x3, 0x181f ;  /* 0x00781f0004047f89 */ /* 0x018e2800000e0000 */
[----:B------:R-:W-:Y:S01]  /*8d90*/  ISETP.GE.AND P0, PT, R3, R18, PT ;  /* 0x000000120300720c */ /* 0x000fe20003f06270 */
[----:B------:R-:W3:-:S12]  /*8da0*/  SHFL.IDX PT, R0, R0, 0x3, 0x181f ;  /* 0x00781f0000007f89 */ /* 0x000ed800000e0000 */
[----:B------:R-:W-:Y:S05]  /*8db0*/  @P0 BRA `(.L_x_6704) ;  /* 0x0000001400d80947 */ /* 0x000fea0003800000 */
[----:B------:R-:W-:Y:S02]  /*8dc0*/  ULDC UR4, c[0x0][0xac8] ;  /* 0x0002b20000047ab9 */ /* 0x000fe40000000800 */
[----:B------:R-:W-:-:S13]  /*8dd0*/  ISETP.GE.AND P1, PT, R153, UR4, PT ;  /* 0x0000000499007c0c */ /* 0x000fda000bf26270 */
[----:B---3--:R-:W-:-:S04]  /*8de0*/  @!P1 LEA R2, P0, R153, R0, 0x1 ;  /* 0x0000000099029211 */ /* 0x008fc800078008ff */
[----:B0-----:R-:W-:Y:S02]  /*8df0*/  @!P1 LEA.HI.X R3, R153, R4, R227, 0x1, P0 ;  /* 0x0000000499039211 */ /* 0x001fe400000f0ce3 */
[----:B------:R-:W-:-:S03]  /*8e00*/  ISETP.GE.AND P0, PT, R23, UR4, PT ;  /* 0x0000000417007c0c */ /* 0x000fc6000bf06270 */
[----:B------:R0:W-:Y:S10]  /*8e10*/  @!P1 ST.E.128 desc[UR36][R2.64], R28 ;  /* 0x0000001c02009985 */ /* 0x0001f4000c101d24 */
[----:B------:R-:W-:Y:S05]  /*8e20*/  @P0 BRA `(.L_x_6704) ;  /* 0x0000001400bc0947 */ /* 0x000fea0003800000 */
[----:B0-----:R-:W-:-:S04]  /*8e30*/  LEA R2, P0, R23, R0, 0x1 ;  /* 0x0000000017027211 */ /* 0x001fc800078008ff */
[----:B------:R-:W-:-:S05]  /*8e40*/  LEA.HI.X R3, R23, R4, R226, 0x1, P0 ;  /* 0x0000000417037211 */ /* 0x000fca00000f0ce2 */
[----:B------:R0:W-:Y:S01]  /*8e50*/  ST.E.128 desc[UR36][R2.64], R44 ;  /* 0x0000002c02007985 */ /* 0x0001e2000c101d24 */
[----:B------:R-:W-:Y:S05]  /*8e60*/  BRA `(.L_x_6704) ;  /* 0x0000001400ac7947 */ /* 0x000fea0003800000 */
.L_x_6697:
[----:B0-----:R-:W0:Y:S01]  /*8e70*/  @P4 LDC R0, c[0x0][0xbec] ;  /* 0x0002fb00ff004b82 */ /* 0x001e220000000800 */
[----:B------:R-:W-:Y:S01]  /*8e80*/  ULDC.64 UR4, c[0x0][0xb08] ;  /* 0x0002c20000047ab9 */ /* 0x000fe20000000a00 */
[----:B------:R-:W-:Y:S01]  /*8e90*/  SHF.R.S32.HI R3, RZ, 0x1f, R22 ;  /* 0x0000001fff037819 */ /* 0x000fe20000011416 */
[----:B------:R-:W-:Y:S01]  /*8ea0*/  IMAD R19, R19, UR4, RZ ;  /* 0x0000000413137c24 */ /* 0x000fe2000f8e02ff */
[----:B------:R-:W-:Y:S01]  /*8eb0*/  ULDC.64 UR6, c[0x0][0xb30] ;  /* 0x0002cc0000067ab9 */ /* 0x000fe20000000a00 */
[C---:B------:R-:W-:Y:S01]  /*8ec0*/  IMAD.WIDE.U32 R8, R100.reuse, UR4, RZ ;  /* 0x0000000464087c25 */ /* 0x040fe2000f8e00ff */
[----:B------:R-:W-:Y:S02]  /*8ed0*/  BSSY B1, `(.L_x_6705) ;  /* 0x0000068000017945 */ /* 0x000fe40003800000 */
[----:B------:R-:W1:Y:S01]  /*8ee0*/  @P4 LDC R13, c[0x0][0xbf0] ;  /* 0x0002fc00ff0d4b82 */ /* 0x000e620000000800 */
[----:B------:R-:W-:Y:S01]  /*8ef0*/  IMAD R19, R100, UR5, R19 ;  /* 0x0000000564137c24 */ /* 0x000fe2000f8e0213 */
[----:B------:R-:W-:Y:S01]  /*8f00*/  ULDC.64 UR4, c[0x0][0xb38] ;  /* 0x0002ce0000047ab9 */ /* 0x000fe20000000a00 */
[----:B------:R-:W-:-:S02]  /*8f10*/  VIADD R17, R17, 0x28820 ;  /* 0x0002882011117836 */ /* 0x000fc40000000000 */
[----:B------:R-:W-:-:S03]  /*8f20*/  IMAD.IADD R9, R9, 0x1, R19 ;  /* 0x0000000109097824 */ /* 0x000fc600078e0213 */
[----:B------:R-:W-:Y:S01]  /*8f30*/  PRMT R17, RZ, 0x654, R17 ;  /* 0x00000654ff117816 */ /* 0x000fe20000000011 */
[----:B------:R-:W-:-:S03]  /*8f40*/  IMAD.WIDE.U32 R8, R2, UR4, R8 ;  /* 0x0000000402087c25 */ /* 0x000fc6000f8e0008 */
[----:B------:R2:W-:Y:S01]  /*8f50*/  SYNCS.ARRIVE.TRANS64.RED.A1T0 RZ, [R17+URZ], RZ ;  /* 0x000000ff11ff79a7 */ /* 0x0005e2000810043f */
[----:B------:R-:W-:Y:S01]  /*8f60*/  IMAD R9, R2, UR5, R9 ;  /* 0x0000000502097c24 */ /* 0x000fe2000f8e0209 */
[----:B------:R-:W-:Y:S02]  /*8f70*/  ULDC.64 UR4, c[0x0][0xb40] ;  /* 0x0002d00000047ab9 */ /* 0x000fe40000000a00 */
[----:B------:R-:W-:Y:S02]  /*8f80*/  IMAD R3, R3, UR4, RZ ;  /* 0x0000000403037c24 */ /* 0x000fe4000f8e02ff */
[----:B0-----:R-:W-:-:S04]  /*8f90*/  @P4 IMAD.HI.U32 R0, R93, R0, RZ ;  /* 0x000000005d004227 */ /* 0x001fc800078e00ff */
[C---:B------:R-:W-:Y:S02]  /*8fa0*/  IMAD R11, R22.reuse, UR5, R3 ;  /* 0x00000005160b7c24 */ /* 0x040fe4000f8e0203 */
[----:B------:R-:W-:Y:S01]  /*8fb0*/  IMAD.WIDE.U32 R2, R22, UR4, R8 ;  /* 0x0000000416027c25 */ /* 0x000fe2000f8e0008 */
[----:B------:R-:W-:-:S03]  /*8fc0*/  ULDC.64 UR4, c[0x0][0xb48] ;  /* 0x0002d20000047ab9 */ /* 0x000fc60000000a00 */
[----:B------:R-:W-:Y:S01]  /*8fd0*/  IMAD.MOV.U32 R9, RZ, RZ, R93 ;  /* 0x000000ffff097224 */ /* 0x000fe200078e005d */
[----:B-1----:R-:W-:Y:S01]  /*8fe0*/  @P4 SHF.R.U32.HI R9, RZ, R13, R0 ;  /* 0x0000000dff094219 */ /* 0x002fe20000011600 */
[----:B------:R-:W-:-:S03]  /*8ff0*/  IMAD.IADD R3, R3, 0x1, R11 ;  /* 0x0000000103037824 */ /* 0x000fc600078e020b */
[----:B------:R-:W-:Y:S01]  /*9000*/  IADD3 R11, -R9, RZ, RZ ;  /* 0x000000ff090b7210 */ /* 0x000fe20007ffe1ff */
[----:B------:R-:W-:Y:S01]  /*9010*/  IMAD.WIDE.U32 R2, R202, UR4, R2 ;  /* 0x00000004ca027c25 */ /* 0x000fe2000f8e0002 */
[----:B------:R-:W-:-:S03]  /*9020*/  SHF.R.S32.HI R0, RZ, 0x1f, R9 ;  /* 0x0000001fff007819 */ /* 0x000fc60000011409 */
        /* <DEDUP_REMOVED lines=14> */
[----:B------:R-:W-:Y:S01]  /*9110*/  LEA.HI.X R4, R2, UR5, R3, 0x2, P1 ;  /* 0x0000000502047c11 */ /* 0x000fe200088f1403 */
[----:B------:R2:W0:Y:S04]  /*9120*/  SHFL.IDX PT, R8, R0, RZ, 0x1c1f ;  /* 0x001c1fff00087589 */ /* 0x00042800000e0000 */
[----:B------:R2:W1:Y:S01]  /*9130*/  SHFL.IDX PT, R9, R4, RZ, 0x1c1f ;  /* 0x001c1fff04097589 */ /* 0x00046200000e0000 */
[----:B------:R-:W-:Y:S05]  /*9140*/  @P2 BRA `(.L_x_6706) ;  /* 0x0000000400002947 */ /* 0x000fea0003800000 */
[----:B------:R-:W-:Y:S02]  /*9150*/  ULDC UR4, c[0x0][0xac8] ;  /* 0x0002b20000047ab9 */ /* 0x000fe40000000800 */
[----:B------:R-:W-:Y:S02]  /*9160*/  ISETP.GE.AND P3, PT, R201, UR4, PT ;  /* 0x00000004c9007c0c */ /* 0x000fe4000bf66270 */
[----:B------:R-:W-:Y:S02]  /*9170*/  ISETP.GE.AND P1, PT, R203, UR4, PT ;  /* 0x00000004cb007c0c */ /* 0x000fe4000bf26270 */
[----:B------:R-:W-:Y:S02]  /*9180*/  ISETP.GE.AND P4, PT, R200, UR4, PT ;  /* 0x00000004c8007c0c */ /* 0x000fe4000bf86270 */
[----:B------:R-:W-:-:S07]  /*9190*/  ISETP.GE.AND P2, PT, R199, UR4, PT ;  /* 0x00000004c7007c0c */ /* 0x000fce000bf46270 */
[-C--:B0-----:R-:W-:Y:S02]  /*91a0*/  @!P3 LEA R10, P5, R201, R8.reuse, 0x2 ;  /* 0x00000008c90ab211 */ /* 0x081fe400078a10ff */
[----:B-1----:R-:W-:Y:S02]  /*91b0*/  @!P1 IMAD.WIDE R2, R203, 0x4, R8 ;  /* 0x00000004cb029825 */ /* 0x002fe400078e0208 */
[----:B------:R-:W-:Y:S02]  /*91c0*/  @!P3 LEA.HI.X R11, R201, R9, R221, 0x2, P5 ;  /* 0x00000009c90bb211 */ /* 0x000fe400028f14dd */
[-C--:B------:R-:W-:Y:S01]  /*91d0*/  @!P4 LEA R12, P5, R200, R8.reuse, 0x2 ;  /* 0x00000008c80cc211 */ /* 0x080fe200078a10ff */
[----:B------:R0:W-:Y:S01]  /*91e0*/  @!P1 ST.E.64 desc[UR36][R2.64], R20 ;  /* 0x0000001402009985 */ /* 0x0001e2000c101b24 */
[----:B------:R-:W-:Y:S02]  /*91f0*/  ISETP.GE.AND P1, PT, R198, UR4, PT ;  /* 0x00000004c6007c0c */ /* 0x000fe4000bf26270 */
[----:B------:R-:W-:Y:S01]  /*9200*/  @!P2 LEA R14, P6, R199, R8, 0x2 ;  /* 0x00000008c70ea211 */ /* 0x000fe200078c10ff */
[----:B------:R1:W-:Y:S01]  /*9210*/  @!P3 ST.E.64 desc[UR36][R10.64], R36 ;  /* 0x000000240a00b985 */ /* 0x0003e2000c101b24 */
[----:B------:R-:W-:-:S02]  /*9220*/  ISETP.GE.AND P3, PT, R197, UR4, PT ;  /* 0x00000004c5007c0c */ /* 0x000fc4000bf66270 */
[-C--:B------:R-:W-:Y:S02]  /*9230*/  @!P4 LEA.HI.X R13, R200, R9.reuse, R220, 0x2, P5 ;  /* 0x00000009c80dc211 */ /* 0x080fe400028f14dc */
[----:B------:R-:W-:Y:S02]  /*9240*/  @!P2 LEA.HI.X R15, R199, R9, R219, 0x2, P6 ;  /* 0x00000009c70fa211 */ /* 0x000fe400030f14db */
[----:B------:R-:W-:Y:S01]  /*9250*/  ISETP.GE.AND P5, PT, R196, UR4, PT ;  /* 0x00000004c4007c0c */ /* 0x000fe2000bfa6270 */
[----:B------:R3:W-:Y:S02]  /*9260*/  @!P4 ST.E.64 desc[UR36][R12.64], R38 ;  /* 0x000000260c00c985 */ /* 0x0007e4000c101b24 */
[----:B------:R-:W-:Y:S02]  /*9270*/  @!P1 LEA R16, P4, R198, R8, 0x2 ;  /* 0x00000008c6109211 */ /* 0x000fe400078810ff */
[----:B------:R4:W-:Y:S01]  /*9280*/  @!P2 ST.E.64 desc[UR36][R14.64], R40 ;  /* 0x000000280e00a985 */ /* 0x0009e2000c101b24 */
[----:B------:R-:W-:-:S02]  /*9290*/  ISETP.GE.AND P2, PT, R195, UR4, PT ;  /* 0x00000004c3007c0c */ /* 0x000fc4000bf46270 */
[CC--:B0-----:R-:W-:Y:S02]  /*92a0*/  @!P3 LEA R2, P6, R197.reuse, R8.reuse, 0x2 ;  /* 0x00000008c502b211 */ /* 0x0c1fe400078c10ff */
[-C--:B--2---:R-:W-:Y:S02]  /*92b0*/  @!P1 LEA.HI.X R17, R198, R9.reuse, R218, 0x2, P4 ;  /* 0x00000009c6119211 */ /* 0x084fe400020f14da */
[----:B------:R-:W-:Y:S02]  /*92c0*/  @!P3 LEA.HI.X R3, R197, R9, R217, 0x2, P6 ;  /* 0x00000009c503b211 */ /* 0x000fe400030f14d9 */
[----:B------:R-:W-:Y:S01]  /*92d0*/  ISETP.GE.AND P4, PT, R194, UR4, PT ;  /* 0x00000004c2007c0c */ /* 0x000fe2000bf86270 */
[----:B------:R0:W-:Y:S01]  /*92e0*/  @!P1 ST.E.64 desc[UR36][R16.64], R42 ;  /* 0x0000002a10009985 */ /* 0x0001e2000c101b24 */
[----:B-1----:R-:W-:-:S03]  /*92f0*/  @!P5 LEA R10, P1, R196, R8, 0x2 ;  /* 0x00000008c40ad211 */ /* 0x002fc600078210ff */
[----:B------:R1:W-:Y:S01]  /*9300*/  @!P3 ST.E.64 desc[UR36][R2.64], R44 ;  /* 0x0000002c0200b985 */ /* 0x0003e2000c101b24 */
[-C--:B---3--:R-:W-:Y:S02]  /*9310*/  @!P2 LEA R12, P6, R195, R8.reuse, 0x2 ;  /* 0x00000008c30ca211 */ /* 0x088fe400078c10ff */
[----:B------:R-:W-:Y:S02]  /*9320*/  ISETP.GE.AND P3, PT, R193, UR4, PT ;  /* 0x00000004c1007c0c */ /* 0x000fe4000bf66270 */
[-C--:B------:R-:W-:Y:S02]  /*9330*/  @!P5 LEA.HI.X R11, R196, R9.reuse, R216, 0x2, P1 ;  /* 0x00000009c40bd211 */ /* 0x080fe400008f14d8 */
[----:B------:R-:W-:Y:S02]  /*9340*/  ISETP.GE.AND P1, PT, R192, UR4, PT ;  /* 0x00000004c0007c0c */ /* 0x000fe4000bf26270 */
[----:B------:R-:W-:Y:S01]  /*9350*/  @!P2 LEA.HI.X R13, R195, R9, R215, 0x2, P6 ;  /* 0x00000009c30da211 */ /* 0x000fe200030f14d7 */
[----:B------:R2:W-:Y:S01]  /*9360*/  @!P5 ST.E.64 desc[UR36][R10.64], R46 ;  /* 0x0000002e0a00d985 */ /* 0x0005e2000c101b24 */
[----:B----4-:R-:W-:-:S03]  /*9370*/  @!P4 LEA R14, P6, R194, R8, 0x2 ;  /* 0x00000008c20ec211 */ /* 0x010fc600078c10ff */
[----:B------:R3:W-:Y:S01]  /*9380*/  @!P2 ST.E.64 desc[UR36][R12.64], R48 ;  /* 0x000000300c00a985 */ /* 0x0007e2000c101b24 */
[----:B------:R-:W-:Y:S02]  /*9390*/  ISETP.GE.AND P2, PT, R191, UR4, PT ;  /* 0x00000004bf007c0c */ /* 0x000fe4000bf46270 */
[-C--:B------:R-:W-:Y:S02]  /*93a0*/  @!P4 LEA.HI.X R15, R194, R9.reuse, R214, 0x2, P6 ;  /* 0x00000009c20fc211 */ /* 0x080fe400030f14d6 */
[CC--:B0-----:R-:W-:Y:S02]  /*93b0*/  @!P3 LEA R16, P5, R193.reuse, R8.reuse, 0x2 ;  /* 0x00000008c110b211 */ /* 0x0c1fe400078a10ff */
        /* <DEDUP_REMOVED lines=12> */
[----:B---3--:R-:W-:-:S03]  /*9480*/  @!P4 LEA R12, P6, R190, R8, 0x2 ;  /* 0x00000008be0cc211 */ /* 0x008fc600078c10ff */
[----:B------:R4:W-:Y:S01]  /*9490*/  @!P2 ST.E.64 desc[UR36][R10.64], R56 ;  /* 0x000000380a00a985 */ /* 0x0009e2000c101b24 */
[CC--:B0-----:R-:W-:Y:S02]  /*94a0*/  @!P5 LEA R14, P2, R189.reuse, R8.reuse, 0x2 ;  /* 0x00000008bd0ed211 */ /* 0x0c1fe400078410ff */
[-C--:B------:R-:W-:Y:S02]  /*94b0*/  @!P4 LEA.HI.X R13, R190, R9.reuse, R210, 0x2, P6 ;  /* 0x00000009be0dc211 */ /* 0x080fe400030f14d2 */
[CC--:B-1----:R-:W-:Y:S02]  /*94c0*/  @!P3 LEA R16, P6, R188.reuse, R8.reuse, 0x2 ;  /* 0x00000008bc10b211 */ /* 0x0c2fe400078c10ff */
        /* <DEDUP_REMOVED lines=8> */
.L_x_6706:
[----:B------:R-:W-:Y:S05]  /*9550*/  BSYNC B1 ;  /* 0x0000000000017941 */ /* 0x000fea0003800000 */
.L_x_6705:
[----:B-1--4-:R1:W3:Y:S04]  /*9560*/  SHFL.IDX PT, R9, R4, 0x1, 0x1c1f ;  /* 0x003c1f0004097f89 */ /* 0x0122e800000e0000 */
[----:B0-----:R1:W0:Y:S01]  /*9570*/  SHFL.IDX PT, R8, R0, 0x1, 0x1c1f ;  /* 0x003c1f0000087f89 */ /* 0x00122200000e0000 */
[----:B------:R-:W-:Y:S05]  /*9580*/  @P0 BRA `(.L_x_6704) ;  /* 0x0000000c00e40947 */ /* 0x000fea0003800000 */
[----:B------:R-:W-:Y:S02]  /*9590*/  ULDC UR4, c[0x0][0xac8] ;  /* 0x0002b20000047ab9 */ /* 0x000fe40000000800 */
[----:B------:R-:W-:Y:S02]  /*95a0*/  ISETP.GE.AND P1, PT, R201, UR4, PT ;  /* 0x00000004c9007c0c */ /* 0x000fe4000bf26270 */
[----:B------:R-:W-:Y:S02]  /*95b0*/  ISETP.GE.AND P0, PT, R200, UR4, PT ;  /* 0x00000004c8007c0c */ /* 0x000fe4000bf06270 */
[----:B------:R-:W-:Y:S02]  /*95c0*/  ISETP.GE.AND P2, PT, R203, UR4, PT ;  /* 0x00000004cb007c0c */ /* 0x000fe4000bf46270 */
[----:B------:R-:W-:Y:S02]  /*95d0*/  ISETP.GE.AND P4, PT, R198, UR4, PT ;  /* 0x00000004c6007c0c */ /* 0x000fe4000bf86270 */
[----:B------:R-:W-:-:S05]  /*95e0*/  ISETP.GE.AND P3, PT, R199, UR4, PT ;  /* 0x00000004c7007c0c */ /* 0x000fca000bf66270 */
[CC--:B0-----:R-:W-:Y:S02]  /*95f0*/  @!P1 LEA R10, P5, R201.reuse, R8.reuse, 0x2 ;  /* 0x00000008c90a9211 */ /* 0x0c1fe400078a10ff */
[CC--:B------:R-:W-:Y:S02]  /*9600*/  @!P0 LEA R12, P6, R200.reuse, R8.reuse, 0x2 ;  /* 0x00000008c80c8211 */ /* 0x0c0fe400078c10ff */
[-C--:B---3--:R-:W-:Y:S01]  /*9610*/  @!P1 LEA.HI.X R11, R201, R9.reuse, R221, 0x2, P5 ;  /* 0x00000009c90b9211 */ /* 0x088fe200028f14dd */
[----:B------:R-:W-:Y:S01]  /*9620*/  @!P2 IMAD.WIDE R2, R203, 0x4, R8 ;  /* 0x00000004cb02a825 */ /* 0x000fe200078e0208 */
[----:B------:R-:W-:Y:S02]  /*9630*/  ISETP.GE.AND P5, PT, R197, UR4, PT ;  /* 0x00000004c5007c0c */ /* 0x000fe4000bfa6270 */
[----:B------:R-:W-:Y:S02]  /*9640*/  @!P0 LEA.HI.X R13, R200, R9, R220, 0x2, P6 ;  /* 0x00000009c80d8211 */ /* 0x000fe400030f14dc */
[----:B------:R0:W-:Y:S01]  /*9650*/  @!P2 ST.E.64 desc[UR36][R2.64], R66 ;  /* 0x000000420200a985 */ /* 0x0001e2000c101b24 */
[----:B------:R-:W-:-:S02]  /*9660*/  @!P4 LEA R16, P2, R198, R8, 0x2 ;  /* 0x00000008c610c211 */ /* 0x000fc400078410ff */
[----:B------:R-:W-:Y:S01]  /*9670*/  @!P3 LEA R14, P6, R199, R8, 0x2 ;  /* 0x00000008c70eb211 */ /* 0x000fe200078c10ff */
[----:B------:R-:W-:Y:S01]  /*9680*/  @!P1 ST.E.64 desc[UR36][R10.64], R68 ;  /* 0x000000440a009985 */ /* 0x000fe2000c101b24 */
[----:B------:R-:W-:Y:S02]  /*9690*/  ISETP.GE.AND P1, PT, R195, UR4, PT ;  /* 0x00000004c3007c0c */ /* 0x000fe4000bf26270 */
[-C--:B--2---:R-:W-:Y:S01]  /*96a0*/  @!P4 LEA.HI.X R17, R198, R9.reuse, R218, 0x2, P2 ;  /* 0x00000009c611c211 */ /* 0x084fe200010f14da */
        /* <DEDUP_REMOVED lines=10> */
[-C--:B--2---:R-:W-:Y:S01]  /*9750*/  @!P2 LEA R12, P6, R194, R8.reuse, 0x2 ;  /* 0x00000008c20ca211 */ /* 0x084fe200078c10ff */
[----:B------:R-:W-:Y:S01]  /*9760*/  @!P5 ST.E.64 desc[UR36][R18.64], R76 ;  /* 0x0000004c1200d985 */ /* 0x000fe2000c101b24 */
[----:B------:R-:W-:Y:S02]  /*9770*/  @!P1 LEA R10, P5, R195, R8, 0x2 ;  /* 0x00000008c30a9211 */ /* 0x000fe400078a10ff */
[----:B------:R-:W-:-:S02]  /*9780*/  @!P0 LEA.HI.X R3, R196, R9, R216, 0x2, P4 ;  /* 0x00000009c4038211 */ /* 0x000fc400020f14d8 */
[-C--:B------:R-:W-:Y:S02]  /*9790*/  @!P1 LEA.HI.X R11, R195, R9.reuse, R215, 0x2, P5 ;  /* 0x00000009c30b9211 */ /* 0x080fe400028f14d7 */
[----:B------:R-:W-:Y:S01]  /*97a0*/  ISETP.GE.AND P4, PT, R192, UR4, PT ;  /* 0x00000004c0007c0c */ /* 0x000fe2000bf86270 */
[----:B------:R-:W-:Y:S01]  /*97b0*/  @!P0 ST.E.64 desc[UR36][R2.64], R78 ;  /* 0x0000004e02008985 */ /* 0x000fe2000c101b24 */
[----:B------:R-:W-:Y:S02]  /*97c0*/  @!P2 LEA.HI.X R13, R194, R9, R214, 0x2, P6 ;  /* 0x00000009c20da211 */ /* 0x000fe400030f14d6 */
[----:B---3--:R-:W-:Y:S01]  /*97d0*/  @!P3 LEA R14, P5, R193, R8, 0x2 ;  /* 0x00000008c10eb211 */ /* 0x008fe200078a10ff */
[----:B------:R0:W-:Y:S01]  /*97e0*/  @!P1 ST.E.64 desc[UR36][R10.64], R80 ;  /* 0x000000500a009985 */ /* 0x0001e2000c101b24 */
[----:B------:R-:W-:Y:S02]  /*97f0*/  ISETP.GE.AND P1, PT, R190, UR4, PT ;  /* 0x00000004be007c0c */ /* 0x000fe4000bf26270 */
[----:B------:R-:W-:Y:S01]  /*9800*/  ISETP.GE.AND P0, PT, R189, UR4, PT ;  /* 0x00000004bd007c0c */ /* 0x000fe2000bf06270 */
[----:B------:R2:W-:Y:S01]  /*9810*/  @!P2 ST.E.64 desc[UR36][R12.64], R82 ;  /* 0x000000520c00a985 */ /* 0x0005e2000c101b24 */
[----:B------:R-:W-:-:S02]  /*9820*/  ISETP.GE.AND P2, PT, R191, UR4, PT ;  /* 0x00000004bf007c0c */ /* 0x000fc4000bf46270 */
[-C--:B------:R-:W-:Y:S02]  /*9830*/  @!P3 LEA.HI.X R15, R193, R9.reuse, R213, 0x2, P5 ;  /* 0x00000009c10fb211 */ /* 0x080fe400028f14d5 */
[----:B------:R-:W-:Y:S02]  /*9840*/  ISETP.GE.AND P5, PT, R188, UR4, PT ;  /* 0x00000004bc007c0c */ /* 0x000fe4000bfa6270 */
[CC--:B----4-:R-:W-:Y:S01]  /*9850*/  @!P4 LEA R16, P6, R192.reuse, R8.reuse, 0x2 ;  /* 0x00000008c010c211 */ /* 0x0d0fe200078c10ff */
[----:B------:R4:W-:Y:S03]  /*9860*/  @!P3 ST.E.64 desc[UR36][R14.64], R84 ;  /* 0x000000540e00b985 */ /* 0x0009e6000c101b24 */
[----:B------:R-:W-:Y:S02]  /*9870*/  @!P4 LEA.HI.X R17, R192, R9, R212, 0x2, P6 ;  /* 0x00000009c011c211 */ /* 0x000fe400030f14d4 */
[----:B0-----:R-:W-:-:S02]  /*9880*/  @!P1 LEA R10, P6, R190, R8, 0x2 ;  /* 0x00000008be0a9211 */ /* 0x001fc400078c10ff */
[-C--:B------:R-:W-:Y:S01]  /*9890*/  @!P2 LEA R2, P3, R191, R8.reuse, 0x2 ;  /* 0x00000008bf02a211 */ /* 0x080fe200078610ff */
[----:B------:R4:W-:Y:S01]  /*98a0*/  @!P4 ST.E.64 desc[UR36][R16.64], R86 ;  /* 0x000000561000c985 */ /* 0x0009e2000c101b24 */
[-C--:B--2---:R-:W-:Y:S02]  /*98b0*/  @!P0 LEA R12, P4, R189, R8.reuse, 0x2 ;  /* 0x00000008bd0c8211 */ /* 0x084fe400078810ff */
[-C--:B------:R-:W-:Y:S02]  /*98c0*/  @!P2 LEA.HI.X R3, R191, R9.reuse, R211, 0x2, P3 ;  /* 0x00000009bf03a211 */ /* 0x080fe400018f14d3 */
[----:B------:R-:W-:Y:S02]  /*98d0*/  @!P5 LEA R18, P3, R188, R8, 0x2 ;  /* 0x00000008bc12d211 */ /* 0x000fe400078610ff */
[-C--:B------:R-:W-:Y:S01]  /*98e0*/  @!P1 LEA.HI.X R11, R190, R9.reuse, R210, 0x2, P6 ;  /* 0x00000009be0b9211 */ /* 0x080fe200030f14d2 */
[----:B------:R4:W-:Y:S01]  /*98f0*/  @!P2 ST.E.64 desc[UR36][R2.64], R90 ;  /* 0x0000005a0200a985 */ /* 0x0009e2000c101b24 */
[----:B------:R-:W-:-:S02]  /*9900*/  @!P0 LEA.HI.X R13, R189, R9, R209, 0x2, P4 ;  /* 0x00000009bd0d8211 */ /* 0x000fc400020f14d1 */
[----:B------:R-:W-:Y:S01]  /*9910*/  @!P5 LEA.HI.X R19, R188, R9, R208, 0x2, P3 ;  /* 0x00000009bc13d211 */ /* 0x000fe200018f14d0 */
[----:B------:R4:W-:Y:S04]  /*9920*/  @!P1 ST.E.64 desc[UR36][R10.64], R94 ;  /* 0x0000005e0a009985 */ /* 0x0009e8000c101b24 */
[----:B------:R4:W-:Y:S01]  /*9930*/  @!P0 ST.E.64 desc[UR36][R12.64], R96 ;  /* 0x000000600c008985 */ /* 0x0009e2000c101b24 */
[----:B------:R-:W-:-:S03]  /*9940*/  ISETP.GE.AND P0, PT, R155, UR4, PT ;  /* 0x000000049b007c0c */ /* 0x000fc6000bf06270 */
[----:B------:R4:W-:Y:S10]  /*9950*/  @!P5 ST.E.64 desc[UR36][R18.64], R98 ;  /* 0x000000621200d985 */ /* 0x0009f4000c101b24 */
[----:B------:R-:W-:Y:S05]  /*9960*/  @P0 BRA `(.L_x_6704) ;  /* 0x0000000800ec0947 */ /* 0x000fea0003800000 */
[----:B----4-:R-:W-:-:S04]  /*9970*/  LEA R2, P0, R155, R8, 0x2 ;  /* 0x000000089b027211 */ /* 0x010fc800078010ff */
[----:B------:R-:W-:-:S05]  /*9980*/  LEA.HI.X R3, R155, R9, R207, 0x2, P0 ;  /* 0x000000099b037211 */ /* 0x000fca00000f14cf */
[----:B------:R0:W-:Y:S01]  /*9990*/  ST.E.64 desc[UR36][R2.64], R150 ;  /* 0x0000009602007985 */ /* 0x0001e2000c101b24 */
[----:B------:R-:W-:Y:S05]  /*99a0*/  BRA `(.L_x_6704) ;  /* 0x0000000800dc7947 */ /* 0x000fea0003800000 */
.L_x_6695:
[----:B------:R-:W2:Y:S01]  /*99b0*/  LDC.64 R10, c[0x0][0xc00] ;  /* 0x00030000ff0a7b82 */ /* 0x000ea20000000a00 */
[----:B------:R-:W-:Y:S01]  /*99c0*/  ULDC.64 UR4, c[0x0][0xc08] ;  /* 0x0003020000047ab9 */ /* 0x000fe20000000a00 */
[----:B------:R-:W-:Y:S01]  /*99d0*/  IMAD.MOV.U32 R3, RZ, RZ, RZ ;  /* 0x000000ffff037224 */ /* 0x000fe200078e00ff */
[----:B------:R-:W-:-:S04]  /*99e0*/  ISETP.NE.U32.AND P1, PT, RZ, UR4, PT ;  /* 0x00000004ff007c0c */ /* 0x000fc8000bf25070 */
[----:B------:R-:W-:Y:S01]  /*99f0*/  ISETP.NE.AND.EX P1, PT, RZ, UR5, PT, P1 ;  /* 0x00000005ff007c0c */ /* 0x000fe2000bf25310 */
[----:B------:R-:W3:Y:S01]  /*9a00*/  LDC.64 R8, c[0x0][0xc00] ;  /* 0x00030000ff087b82 */ /* 0x000ee20000000a00 */
[----:B--2---:R-:W-:-:S04]  /*9a10*/  ISETP.NE.U32.AND P0, PT, R10, RZ, PT ;  /* 0x000000ff0a00720c */ /* 0x004fc80003f05070 */
[----:B------:R-:W-:Y:S01]  /*9a20*/  ISETP.NE.AND.EX P0, PT, R11, RZ, PT, P0 ;  /* 0x000000ff0b00720c */ /* 0x000fe20003f05300 */
[----:B---3--:R-:W-:-:S06]  /*9a30*/  IMAD.WIDE R10, R22, 0x4, R8 ;  /* 0x00000004160a7825 */ /* 0x008fcc00078e0208 */
[C---:B------:R-:W-:Y:S01]  /*9a40*/  @P1 LEA R8, P2, R22.reuse, UR4, 0x2 ;  /* 0x0000000416081c11 */ /* 0x040fe2000f8410ff */
[----:B------:R-:W-:Y:S02]  /*9a50*/  ULDC UR4, c[0x0][0xa88] ;  /* 0x0002a20000047ab9 */ /* 0x000fe40000000800 */
[----:B------:R-:W-:Y:S01]  /*9a60*/  IMAD.U32 R0, RZ, RZ, UR4 ;  /* 0x00000004ff007e24 */ /* 0x000fe2000f8e00ff */
[----:B------:R-:W-:Y:S02]  /*9a70*/  @P1 LEA.HI.X R9, R22, UR5, R19, 0x2, P2 ;  /* 0x0000000516091c11 */ /* 0x000fe400090f1413 */
[----:B------:R2:W5:Y:S04]  /*9a80*/  @P0 LDG.E R3, desc[UR36][R10.64] ;  /* 0x000000240a030981 */ /* 0x000568000c1e1900 */
[----:B------:R2:W5:Y:S01]  /*9a90*/  @P1 LDG.E R0, desc[UR36][R8.64] ;  /* 0x0000002408001981 */ /* 0x000562000c1e1900 */
[----:B------:R-:W-:-:S02]  /*9aa0*/  ISETP.NE.AND P2, PT, R18, RZ, PT ;  /* 0x000000ff1200720c */ /* 0x000fc40003f45270 */
[----:B------:R-:W-:-:S11]  /*9ab0*/  ISETP.GT.AND P3, PT, R228, 0x7f, PT ;  /* 0x0000007fe400780c */ /* 0x000fd60003f64270 */
[----:B------:R-:W3:Y:S02]  /*9ac0*/  @!P2 LDC R18, c[0x0][0xad4] ;  /* 0x0002b500ff12ab82 */ /* 0x000ee40000000800 */
[----:B---3--:R-:W-:Y:S01]  /*9ad0*/  ISETP.GT.AND P2, PT, R18, 0x1, PT ;  /* 0x000000011200780c */ /* 0x008fe20003f44270 */
[----:B--2---:R-:W-:-:S12]  /*9ae0*/  @P1 BRA `(.L_x_6707) ;  /* 0x0000000000101947 */ /* 0x004fd80003800000 */
[----:B------:R-:W-:Y:S05]  /*9af0*/  @!P0 BRA `(.L_x_6707) ;  /* 0x00000000000c8947 */ /* 0x000fea0003800000 */
[----:B------:R-:W2:Y:S04]  /*9b00*/  LDG.E R9, desc[UR36][R10.64] ;  /* 0x000000240a097981 */ /* 0x000ea8000c1e1900 */
[----:B-----5:R-:W2:Y:S02]  /*9b10*/  LDG.E R0, desc[UR36][R10.64+0x4] ;  /* 0x000004240a007981 */ /* 0x020ea4000c1e1900 */
[----:B--2---:R-:W-:-:S07]  /*9b20*/  IMAD.IADD R0, R0, 0x1, -R9 ;  /* 0x0000000100007824 */ /* 0x004fce00078e0a09 */
.L_x_6707:
[----:B------:R-:W-:Y:S01]  /*9b30*/  BSSY B1, `(.L_x_6708) ;  /* 0x0000037000017945 */ /* 0x000fe20003800000 */
[----:B------:R-:W-:Y:S02]  /*9b40*/  SEL R27, R22, RZ, !P0 ;  /* 0x000000ff161b7207 */ /* 0x000fe40004000000 */
[----:B------:R-:W-:Y:S02]  /*9b50*/  SEL R24, R19, RZ, !P0 ;  /* 0x000000ff13187207 */ /* 0x000fe40004000000 */
[----:B-----5:R-:W-:Y:S01]  /*9b60*/  SHF.R.S32.HI R22, RZ, 0x1f, R3 ;  /* 0x0000001fff167819 */ /* 0x020fe20000011403 */
[----:B------:R-:W-:Y:S06]  /*9b70*/  @P3 BRA `(.L_x_6709) ;  /* 0x0000000000c83947 */ /* 0x000fec0003800000 */
[----:B-1----:R-:W1:Y:S01]  /*9b80*/  S2R R4, SR_TID.X ;  /* 0x0000000000047919 */ /* 0x002e620000002100 */
[----:B------:R-:W2:Y:S02]  /*9b90*/  LDC R33, c[0x0][0xbe8] ;  /* 0x0002fa00ff217b82 */ /* 0x000ea40000000800 */
[----:B--2---:R-:W-:Y:S01]  /*9ba0*/  IMAD R8, R0, R33, RZ ;  /* 0x0000002100087224 */ /* 0x004fe200078e02ff */
[----:B-1----:R-:W-:-:S05]  /*9bb0*/  LEA R4, R16, R4, 0x7 ;  /* 0x0000000410047211 */ /* 0x002fca00078e38ff */
[----:B------:R-:W-:-:S05]  /*9bc0*/  VIADD R29, R4, 0xffffff80 ;  /* 0xffffff80041d7836 */ /* 0x000fca0000000000 */
[----:B------:R-:W-:-:S13]  /*9bd0*/  ISETP.GE.AND P0, PT, R29, R8, PT ;  /* 0x000000081d00720c */ /* 0x000fda0003f06270 */
[----:B------:R-:W-:Y:S05]  /*9be0*/  @P0 BRA `(.L_x_6709) ;  /* 0x0000000000ac0947 */ /* 0x000fea0003800000 */
[----:B------:R-:W-:Y:S01]  /*9bf0*/  ISETP.NE.AND P1, PT, R33, 0x1, PT ;  /* 0x000000012100780c */ /* 0x000fe20003f25270 */
[----:B------:R-:W-:Y:S01]  /*9c00*/  IMAD.MOV.U32 R20, RZ, RZ, 0x9b8 ;  /* 0x000009b8ff147424 */ /* 0x000fe200078e00ff */
[----:B------:R-:W-:Y:S01]  /*9c10*/  ISETP.GT.AND P0, PT, R18, 0x1, PT ;  /* 0x000000011200780c */ /* 0x000fe20003f04270 */
[----:B------:R-:W1:Y:S01]  /*9c20*/  LDC.64 R30, c[0x0][0xba8] ;  /* 0x0002ea00ff1e7b82 */ /* 0x000e620000000a00 */
[----:B0-----:R-:W-:Y:S02]  /*9c30*/  IMAD.MOV.U32 R17, RZ, RZ, R29 ;  /* 0x000000ffff117224 */ /* 0x001fe400078e001d */
[----:B------:R-:W-:-:S05]  /*9c40*/  SEL R20, R20, 0x978, P0 ;  /* 0x0000097814147807 */ /* 0x000fca0000000000 */
[----:B------:R-:W0:Y:S08]  /*9c50*/  LDC.64 R10, c[0x0][R20+0x220] ;  /* 0x00008800140a7b82 */ /* 0x000e300000000a00 */
[----:B------:R-:W2:Y:S08]  /*9c60*/  @P1 LDC R4, c[0x0][0xbec] ;  /* 0x0002fb00ff041b82 */ /* 0x000eb00000000800 */
[----:B------:R-:W3:Y:S08]  /*9c70*/  LDC.64 R8, c[0x0][R20+0x218] ;  /* 0x0000860014087b82 */ /* 0x000ef00000000a00 */
[----:B------:R-:W4:Y:S01]  /*9c80*/  @P1 LDC R25, c[0x0][0xbf0] ;  /* 0x0002fc00ff191b82 */ /* 0x000f220000000800 */
[----:B0-----:R-:W-:-:S02]  /*9c90*/  IMAD R11, R11, R27, RZ ;  /* 0x0000001b0b0b7224 */ /* 0x001fc400078e02ff */
[----:B------:R-:W-:-:S05]  /*9ca0*/  IMAD.WIDE.U32 R18, R10, R27, RZ ;  /* 0x0000001b0a127225 */ /* 0x000fca00078e00ff */
[----:B------:R-:W0:Y:S01]  /*9cb0*/  LDC.64 R12, c[0x0][R20+0x228] ;  /* 0x00008a00140c7b82 */ /* 0x000e220000000a00 */
[----:B--2---:R-:W-:-:S07]  /*9cc0*/  @P1 IMAD.HI.U32 R4, R29, R4, RZ ;  /* 0x000000041d041227 */ /* 0x004fce00078e00ff */
[----:B------:R-:W2:Y:S01]  /*9cd0*/  LDC.64 R14, c[0x0][R20+0x210] ;  /* 0x00008400140e7b82 */ /* 0x000ea20000000a00 */
[-C--:B---3--:R-:W-:Y:S02]  /*9ce0*/  IMAD R21, R9, R2.reuse, RZ ;  /* 0x0000000209157224 */ /* 0x088fe400078e02ff */
[----:B------:R-:W-:-:S04]  /*9cf0*/  IMAD.WIDE.U32 R8, R8, R2, RZ ;  /* 0x0000000208087225 */ /* 0x000fc800078e00ff */
[----:B------:R-:W-:Y:S01]  /*9d00*/  IMAD.IADD R21, R9, 0x1, R21 ;  /* 0x0000000109157824 */ /* 0x000fe200078e0215 */
[----:B----4-:R-:W-:Y:S01]  /*9d10*/  @P1 SHF.R.U32.HI R17, RZ, R25, R4 ;  /* 0x00000019ff111219 */ /* 0x010fe20000011604 */
[----:B------:R-:W-:Y:S01]  /*9d20*/  IMAD R25, R10, R24, R11 ;  /* 0x000000180a197224 */ /* 0x000fe200078e020b */
[----:B------:R-:W-:Y:S01]  /*9d30*/  SEL R11, R202, RZ, P0 ;  /* 0x000000ffca0b7207 */ /* 0x000fe20000000000 */
[----:B-1----:R-:W1:Y:S01]  /*9d40*/  @!P0 LDC R30, c[0x0][0xb50] ;  /* 0x0002d400ff1e8b82 */ /* 0x002e620000000800 */
[----:B------:R-:W-:Y:S01]  /*9d50*/  IADD3 R4, P1, P3, R18, R8, R3 ;  /* 0x0000000812047210 */ /* 0x000fe20007b3e003 */
[----:B------:R-:W-:Y:S02]  /*9d60*/  IMAD.MOV R10, RZ, RZ, -R17 ;  /* 0x000000ffff0a7224 */ /* 0x000fe400078e0a11 */
[----:B------:R-:W-:Y:S02]  /*9d70*/  IMAD.IADD R25, R19, 0x1, R25 ;  /* 0x0000000113197824 */ /* 0x000fe400078e0219 */
[----:B0-----:R-:W-:-:S02]  /*9d80*/  IMAD.WIDE.U32 R8, R12, R11, RZ ;  /* 0x0000000b0c087225 */ /* 0x001fc400078e00ff */
[----:B------:R-:W0:Y:S02]  /*9d90*/  @!P0 LDC R31, c[0x0][0xb54] ;  /* 0x0002d500ff1f8b82 */ /* 0x000e240000000800 */
[----:B------:R-:W-:Y:S02]  /*9da0*/  IMAD R13, R13, R11, RZ ;  /* 0x0000000b0d0d7224 */ /* 0x000fe400078e02ff */
[----:B------:R-:W-:Y:S01]  /*9db0*/  IMAD R11, R33, R10, R29 ;  /* 0x0000000a210b7224 */ /* 0x000fe200078e021d */
[----:B------:R-:W-:Y:S02]  /*9dc0*/  IADD3.X R10, R25, R21, R22, P1, P3 ;  /* 0x00000015190a7210 */ /* 0x000fe40000fe6416 */
[----:B------:R-:W-:Y:S01]  /*9dd0*/  IADD3 R8, P0, P1, R17, R4, R8 ;  /* 0x0000000411087210 */ /* 0x000fe2000791e008 */
[----:B--2---:R-:W-:Y:S01]  /*9de0*/  IMAD R4, R15, R11, RZ ;  /* 0x0000000b0f047224 */ /* 0x004fe200078e02ff */
[----:B------:R-:W-:Y:S02]  /*9df0*/  IADD3 R13, R9, R13, RZ ;  /* 0x0000000d090d7210 */ /* 0x000fe40007ffe0ff */
[----:B------:R-:W-:-:S04]  /*9e00*/  SHF.R.S32.HI R17, RZ, 0x1f, R17 ;  /* 0x0000001fff117819 */ /* 0x000fc80000011411 */
[----:B------:R-:W-:Y:S02]  /*9e10*/  IADD3.X R9, R17, R10, R13, P0, P1 ;  /* 0x0000000a11097210 */ /* 0x000fe400007e240d */
[----:B------:R-:W-:Y:S01]  /*9e20*/  SHF.R.S32.HI R13, RZ, 0x1f, R11 ;  /* 0x0000001fff0d7819 */ /* 0x000fe2000001140b */
[----:B------:R-:W-:-:S04]  /*9e30*/  IMAD.WIDE.U32 R8, R14, R11, R8 ;  /* 0x0000000b0e087225 */ /* 0x000fc800078e0008 */
[----:B------:R-:W-:Y:S01]  /*9e40*/  IMAD R13, R14, R13, R4 ;  /* 0x0000000d0e0d7224 */ /* 0x000fe200078e0204 */
[----:B-1----:R-:W-:-:S03]  /*9e50*/  LEA R10, P0, R8, R30, 0x2 ;  /* 0x0000001e080a7211 */ /* 0x002fc600078010ff */
[----:B------:R-:W-:Y:S02]  /*9e60*/  IMAD.IADD R4, R9, 0x1, R13 ;  /* 0x0000000109047824 */ /* 0x000fe400078e020d */
[----:B------:R-:W-:-:S03]  /*9e70*/  IMAD.MOV.U32 R9, RZ, RZ, -0x800000 ;  /* 0xff800000ff097424 */ /* 0x000fc600078e00ff */
[----:B0-----:R-:W-:-:S05]  /*9e80*/  LEA.HI.X R11, R8, R31, R4, 0x2, P0 ;  /* 0x0000001f080b7211 */ /* 0x001fca00000f1404 */
[----:B------:R2:W-:Y:S02]  /*9e90*/  STG.E desc[UR36][R10.64], R9 ;  /* 0x000000090a007986 */ /* 0x0005e4000c101924 */
.L_x_6709:
[----:B------:R-:W-:Y:S05]  /*9ea0*/  BSYNC B1 ;  /* 0x0000000000017941 */ /* 0x000fea0003800000 */
.L_x_6708:
[----:B------:R-:W-:Y:S05]  /*9eb0*/  @P2 BRA `(.L_x_6704) ;  /* 0x0000000400982947 */ /* 0x000fea0003800000 */
[----:B------:R-:W3:Y:S01]  /*9ec0*/  LDC R15, c[0x0][0xbe8] ;  /* 0x0002fa00ff0f7b82 */ /* 0x000ee20000000800 */
[----:B------:R-:W-:Y:S01]  /*9ed0*/  ULDC.64 UR4, c[0x0][0xaa0] ;  /* 0x0002a80000047ab9 */ /* 0x000fe20000000a00 */
[----:B------:R-:W-:Y:S01]  /*9ee0*/  ULDC.64 UR6, c[0x0][0xaf0] ;  /* 0x0002bc0000067ab9 */ /* 0x000fe20000000a00 */
[----:B-1----:R-:W-:Y:S01]  /*9ef0*/  IMAD R4, R22, UR4, RZ ;  /* 0x0000000416047c24 */ /* 0x002fe2000f8e02ff */
[----:B------:R-:W-:Y:S01]  /*9f00*/  BSSY B1, `(.L_x_6710) ;  /* 0x0000037000017945 */ /* 0x000fe20003800000 */
[----:B--2---:R-:W-:-:S04]  /*9f10*/  IMAD.WIDE.U32 R8, R3, UR4, RZ ;  /* 0x0000000403087c25 */ /* 0x004fc8000f8e00ff */
[----:B------:R-:W-:Y:S01]  /*9f20*/  IMAD R11, R3, UR5, R4 ;  /* 0x00000005030b7c24 */ /* 0x000fe2000f8e0204 */
[----:B------:R-:W-:Y:S01]  /*9f30*/  ULDC.64 UR4, c[0x0][0xae8] ;  /* 0x0002ba0000047ab9 */ /* 0x000fe20000000a00 */
[----:B------:R-:W-:Y:S02]  /*9f40*/  IMAD R3, R154, 0x20, R204 ;  /* 0x000000209a037824 */ /* 0x000fe400078e02cc */
[----:B------:R-:W-:Y:S02]  /*9f50*/  IMAD.IADD R9, R9, 0x1, R11 ;  /* 0x0000000109097824 */ /* 0x000fe400078e020b */
[----:B------:R-:W-:Y:S02]  /*9f60*/  IMAD R10, R16, 0x80, R3 ;  /* 0x00000080100a7824 */ /* 0x000fe400078e0203 */
[----:B------:R-:W-:-:S04]  /*9f70*/  IMAD.WIDE.U32 R8, R2, UR4, R8 ;  /* 0x0000000402087c25 */ /* 0x000fc8000f8e0008 */
[----:B------:R-:W-:Y:S02]  /*9f80*/  IMAD.MOV.U32 R11, RZ, RZ, R10 ;  /* 0x000000ffff0b7224 */ /* 0x000fe400078e000a */
[----:B------:R-:W-:Y:S01]  /*9f90*/  IMAD R4, R24, UR6, RZ ;  /* 0x0000000618047c24 */ /* 0x000fe2000f8e02ff */
[----:B---3--:R-:W-:Y:S01]  /*9fa0*/  ISETP.NE.AND P0, PT, R15, 0x1, PT ;  /* 0x000000010f00780c */ /* 0x008fe20003f05270 */
[----:B------:R-:W-:Y:S01]  /*9fb0*/  IMAD R9, R2, UR5, R9 ;  /* 0x0000000502097c24 */ /* 0x000fe2000f8e0209 */
[----:B------:R-:W-:-:S11]  /*9fc0*/  ULDC.64 UR4, c[0x0][0xae0] ;  /* 0x0002b80000047ab9 */ /* 0x000fd60000000a00 */
[----:B------:R-:W1:Y:S08]  /*9fd0*/  @P0 LDC R13, c[0x0][0xbec] ;  /* 0x0002fb00ff0d0b82 */ /* 0x000e700000000800 */
[----:B------:R-:W2:Y:S01]  /*9fe0*/  @P0 LDC R12, c[0x0][0xbf0] ;  /* 0x0002fc00ff0c0b82 */ /* 0x000ea20000000800 */
[----:B-1----:R-:W-:-:S04]  /*9ff0*/  @P0 IMAD.HI.U32 R3, R10, R13, RZ ;  /* 0x0000000d0a030227 */ /* 0x002fc800078e00ff */
[C---:B------:R-:W-:Y:S01]  /*a000*/  IMAD R13, R27.reuse, UR7, R4 ;  /* 0x000000071b0d7c24 */ /* 0x040fe2000f8e0204 */
[----:B--2---:R-:W-:Y:S01]  /*a010*/  @P0 SHF.R.U32.HI R11, RZ, R12, R3 ;  /* 0x0000000cff0b0219 */ /* 0x004fe20000011603 */
[----:B------:R-:W-:-:S03]  /*a020*/  IMAD.WIDE.U32 R2, R27, UR6, R8 ;  /* 0x000000061b027c25 */ /* 0x000fc6000f8e0008 */
[----:B------:R-:W-:Y:S01]  /*a030*/  SHF.R.S32.HI R4, RZ, 0x1f, R11 ;  /* 0x0000001fff047819 */ /* 0x000fe2000001140b */
[----:B------:R-:W-:Y:S01]  /*a040*/  IMAD.IADD R3, R3, 0x1, R13 ;  /* 0x0000000103037824 */ /* 0x000fe200078e020d */
[----:B------:R-:W-:-:S03]  /*a050*/  IADD3 R9, -R11, RZ, RZ ;  /* 0x000000ff0b097210 */ /* 0x000fc60007ffe1ff */
[----:B------:R-:W-:Y:S02]  /*a060*/  IMAD R4, R4, UR4, RZ ;  /* 0x0000000404047c24 */ /* 0x000fe4000f8e02ff */
[----:B------:R-:W-:Y:S02]  /*a070*/  IMAD R9, R15, R9, R10 ;  /* 0x000000090f097224 */ /* 0x000fe400078e020a */
[C---:B------:R-:W-:Y:S02]  /*a080*/  IMAD R13, R11.reuse, UR5, R4 ;  /* 0x000000050b0d7c24 */ /* 0x040fe4000f8e0204 */
[----:B------:R-:W-:Y:S01]  /*a090*/  IMAD.WIDE.U32 R2, R11, UR4, R2 ;  /* 0x000000040b027c25 */ /* 0x000fe2000f8e0002 */
[----:B------:R-:W-:Y:S01]  /*a0a0*/  SHF.R.S32.HI R4, RZ, 0x1f, R9 ;  /* 0x0000001fff047819 */ /* 0x000fe20000011409 */
[----:B------:R-:W-:Y:S02]  /*a0b0*/  ULDC.64 UR4, c[0x0][0xad8] ;  /* 0x0002b60000047ab9 */ /* 0x000fe40000000a00 */
[----:B------:R-:W-:-:S02]  /*a0c0*/  IMAD.IADD R3, R3, 0x1, R13 ;  /* 0x0000000103037824 */ /* 0x000fc400078e020d */
[----:B------:R-:W-:Y:S02]  /*a0d0*/  IMAD R4, R4, UR4, RZ ;  /* 0x0000000404047c24 */ /* 0x000fe4000f8e02ff */
[----:B------:R-:W-:Y:S02]  /*a0e0*/  IMAD R10, R16, 0x80, R204 ;  /* 0x00000080100a7824 */ /* 0x000fe400078e02cc */
[----:B------:R-:W-:Y:S02]  /*a0f0*/  IMAD R15, R0, R15, RZ ;  /* 0x0000000f000f7224 */ /* 0x000fe400078e02ff */
[C---:B------:R-:W-:Y:S02]  /*a100*/  IMAD R11, R9.reuse, UR5, R4 ;  /* 0x00000005090b7c24 */ /* 0x040fe4000f8e0204 */
[----:B------:R-:W-:Y:S01]  /*a110*/  IMAD.WIDE.U32 R2, R9, UR4, R2 ;  /* 0x0000000409027c25 */ /* 0x000fe2000f8e0002 */
[----:B------:R-:W-:Y:S01]  /*a120*/  ISETP.GE.AND P2, PT, R10, R15, PT ;  /* 0x0000000f0a00720c */ /* 0x000fe20003f46270 */
[----:B------:R-:W-:-:S02]  /*a130*/  ULDC.64 UR4, c[0x0][0xa80] ;  /* 0x0002a00000047ab9 */ /* 0x000fc40000000a00 */
[----:B------:R-:W-:Y:S01]  /*a140*/  VIADD R0, R10, 0x20 ;  /* 0x000000200a007836 */ /* 0x000fe20000000000 */
[----:B------:R-:W-:Y:S01]  /*a150*/  LEA R4, P3, R2, UR4, 0x1 ;  /* 0x0000000402047c11 */ /* 0x000fe2000f8608ff */
[----:B------:R-:W-:-:S03]  /*a160*/  IMAD.IADD R3, R3, 0x1, R11 ;  /* 0x0000000103037824 */ /* 0x000fc600078e020b */
[-C--:B------:R-:W-:Y:S01]  /*a170*/  ISETP.GE.AND P1, PT, R0, R15.reuse, PT ;  /* 0x0000000f0000720c */ /* 0x080fe20003f26270 */
[----:B------:R-:W-:Y:S01]  /*a180*/  VIADD R0, R10, 0x40 ;  /* 0x000000400a007836 */ /* 0x000fe20000000000 */
[----:B------:R-:W-:Y:S02]  /*a190*/  LEA.HI.X R8, R2, UR5, R3, 0x1, P3 ;  /* 0x0000000502087c11 */ /* 0x000fe400098f0c03 */
[----:B------:R1:W2:Y:S02]  /*a1a0*/  SHFL.IDX PT, R2, R4, RZ, 0x181f ;  /* 0x00181fff04027589 */ /* 0x0002a400000e0000 */
[----:B------:R-:W-:Y:S02]  /*a1b0*/  ISETP.GE.AND P0, PT, R0, R15, PT ;  /* 0x0000000f0000720c */ /* 0x000fe40003f06270 */
[----:B------:R1:W3:Y:S01]  /*a1c0*/  SHFL.IDX PT, R0, R8, RZ, 0x181f ;  /* 0x00181fff08007589 */ /* 0x0002e200000e0000 */
[----:B------:R-:W-:Y:S10]  /*a1d0*/  @P2 BRA `(.L_x_6711) ;  /* 0x0000000000242947 */ /* 0x000ff40003800000 */
[----:B------:R-:W-:Y:S02]  /*a1e0*/  ULDC UR4, c[0x0][0xac8] ;  /* 0x0002b20000047ab9 */ /* 0x000fe40000000800 */
[----:B------:R-:W-:Y:S02]  /*a1f0*/  ISETP.GE.AND P4, PT, R153, UR4, PT ;  /* 0x0000000499007c0c */ /* 0x000fe4000bf86270 */
[----:B------:R-:W-:-:S11]  /*a200*/  ISETP.GE.AND P5, PT, R23, UR4, PT ;  /* 0x0000000417007c0c */ /* 0x000fd6000bfa6270 */
[-C--:B--2---:R-:W-:Y:S02]  /*a210*/  @!P4 LEA R12, P2, R153, R2.reuse, 0x1 ;  /* 0x00000002990cc211 */ /* 0x084fe400078408ff */
[----:B------:R-:W-:Y:S02]  /*a220*/  @!P5 LEA R2, P3, R23, R2, 0x1 ;  /* 0x000000021702d211 */ /* 0x000fe400078608ff */
[-C--:B---3--:R-:W-:Y:S02]  /*a230*/  @!P4 LEA.HI.X R13, R153, R0.reuse, R227, 0x1, P2 ;  /* 0x00000000990dc211 */ /* 0x088fe400010f0ce3 */
[----:B------:R-:W-:-:S03]  /*a240*/  @!P5 LEA.HI.X R3, R23, R0, R226, 0x1, P3 ;  /* 0x000000001703d211 */ /* 0x000fc600018f0ce2 */
[----:B------:R4:W-:Y:S04]  /*a250*/  @!P4 ST.E.128 desc[UR36][R12.64], RZ ;  /* 0x000000ff0c00c985 */ /* 0x0009e8000c101d24 */
[----:B------:R4:W-:Y:S02]  /*a260*/  @!P5 ST.E.128 desc[UR36][R2.64], RZ ;  /* 0x000000ff0200d985 */ /* 0x0009e4000c101d24 */
.L_x_6711:
[----:B------:R-:W-:Y:S05]  /*a270*/  BSYNC B1 ;  /* 0x0000000000017941 */ /* 0x000fea0003800000 */
.L_x_6710:
[----:B---3--:R3:W0:Y:S01]  /*a280*/  SHFL.IDX PT, R0, R8, 0x1, 0x181f ;  /* 0x00381f0008007f89 */ /* 0x00862200000e0000 */
[----:B------:R-:W-:Y:S03]  /*a290*/  BSSY B1, `(.L_x_6712) ;  /* 0x000000c000017945 */ /* 0x000fe60003800000 */
[----:B--2-4-:R3:W2:Y:S01]  /*a2a0*/  SHFL.IDX PT, R2, R4, 0x1, 0x181f ;  /* 0x00381f0004027f89 */ /* 0x0146a200000e0000 */
[----:B------:R-:W-:Y:S05]  /*a2b0*/  @P1 BRA `(.L_x_6713) ;  /* 0x0000000000241947 */ /* 0x000fea0003800000 */
[----:B------:R-:W-:Y:S02]  /*a2c0*/  ULDC UR4, c[0x0][0xac8] ;  /* 0x0002b20000047ab9 */ /* 0x000fe40000000800 */
[----:B------:R-:W-:Y:S02]  /*a2d0*/  ISETP.GE.AND P3, PT, R153, UR4, PT ;  /* 0x0000000499007c0c */ /* 0x000fe4000bf66270 */
[----:B------:R-:W-:-:S11]  /*a2e0*/  ISETP.GE.AND P4, PT, R23, UR4, PT ;  /* 0x0000000417007c0c */ /* 0x000fd6000bf86270 */
[-C--:B--2---:R-:W-:Y:S02]  /*a2f0*/  @!P3 LEA R12, P1, R153, R2.reuse, 0x1 ;  /* 0x00000002990cb211 */ /* 0x084fe400078208ff */
[----:B------:R-:W-:Y:S02]  /*a300*/  @!P4 LEA R2, P2, R23, R2, 0x1 ;  /* 0x000000021702c211 */ /* 0x000fe400078408ff */
[-C--:B0-----:R-:W-:Y:S02]  /*a310*/  @!P3 LEA.HI.X R13, R153, R0.reuse, R227, 0x1, P1 ;  /* 0x00000000990db211 */ /* 0x081fe400008f0ce3 */
[----:B------:R-:W-:-:S03]  /*a320*/  @!P4 LEA.HI.X R3, R23, R0, R226, 0x1, P2 ;  /* 0x000000001703c211 */ /* 0x000fc600010f0ce2 */
[----:B------:R4:W-:Y:S04]  /*a330*/  @!P3 ST.E.128 desc[UR36][R12.64], RZ ;  /* 0x000000ff0c00b985 */ /* 0x0009e8000c101d24 */
[----:B------:R4:W-:Y:S02]  /*a340*/  @!P4 ST.E.128 desc[UR36][R2.64], RZ ;  /* 0x000000ff0200c985 */ /* 0x0009e4000c101d24 */
.L_x_6713:
[----:B------:R-:W-:Y:S05]  /*a350*/  BSYNC B1 ;  /* 0x0000000000017941 */ /* 0x000fea0003800000 */
.L_x_6712:
[----:B0-----:R0:W0:Y:S01]  /*a360*/  SHFL.IDX PT, R0, R8, 0x2, 0x181f ;  /* 0x00581f0008007f89 */ /* 0x00102200000e0000 */
[----:B------:R-:W-:Y:S03]  /*a370*/  BSSY B1, `(.L_x_6714) ;  /* 0x000000c000017945 */ /* 0x000fe60003800000 */
[----:B--2-4-:R2:W4:Y:S01]  /*a380*/  SHFL.IDX PT, R2, R4, 0x2, 0x181f ;  /* 0x00581f0004027f89 */ /* 0x01452200000e0000 */
[----:B------:R-:W-:Y:S05]  /*a390*/  @P0 BRA `(.L_x_6715) ;  /* 0x0000000000240947 */ /* 0x000fea0003800000 */
[----:B------:R-:W-:Y:S02]  /*a3a0*/  ULDC UR4, c[0x0][0xac8] ;  /* 0x0002b20000047ab9 */ /* 0x000fe40000000800 */
[----:B------:R-:W-:Y:S02]  /*a3b0*/  ISETP.GE.AND P2, PT, R153, UR4, PT ;  /* 0x0000000499007c0c */ /* 0x000fe4000bf46270 */
[----:B------:R-:W-:-:S11]  /*a3c0*/  ISETP.GE.AND P3, PT, R23, UR4, PT ;  /* 0x0000000417007c0c */ /* 0x000fd6000bf66270 */
[-C--:B----4-:R-:W-:Y:S02]  /*a3d0*/  @!P2 LEA R12, P0, R153, R2.reuse, 0x1 ;  /* 0x00000002990ca211 */ /* 0x090fe400078008ff */
[----:B------:R-:W-:Y:S02]  /*a3e0*/  @!P3 LEA R2, P1, R23, R2, 0x1 ;  /* 0x000000021702b211 */ /* 0x000fe400078208ff */
[-C--:B0-----:R-:W-:Y:S02]  /*a3f0*/  @!P2 LEA.HI.X R13, R153, R0.reuse, R227, 0x1, P0 ;  /* 0x00000000990da211 */ /* 0x081fe400000f0ce3 */
[----:B------:R-:W-:-:S03]  /*a400*/  @!P3 LEA.HI.X R3, R23, R0, R226, 0x1, P1 ;  /* 0x000000001703b211 */ /* 0x000fc600008f0ce2 */
[----:B------:R0:W-:Y:S04]  /*a410*/  @!P2 ST.E.128 desc[UR36][R12.64], RZ ;  /* 0x000000ff0c00a985 */ /* 0x0001e8000c101d24 */
[----:B------:R0:W-:Y:S02]  /*a420*/  @!P3 ST.E.128 desc[UR36][R2.64], RZ ;  /* 0x000000ff0200b985 */ /* 0x0001e4000c101d24 */
.L_x_6715:
[----:B------:R-:W-:Y:S05]  /*a430*/  BSYNC B1 ;  /* 0x0000000000017941 */ /* 0x000fea0003800000 */
.L_x_6714:
[----:B0-----:R-:W-:Y:S01]  /*a440*/  IADD3 R0, R10, 0x60, RZ ;  /* 0x000000600a007810 */ /* 0x001fe20007ffe0ff */
[----:B-1-3--:R-:W0:Y:S03]  /*a450*/  SHFL.IDX PT, R8, R8, 0x3, 0x181f ;  /* 0x00781f0008087f89 */ /* 0x00ae2600000e0000 */
[----:B------:R-:W-:Y:S01]  /*a460*/  ISETP.GE.AND P0, PT, R0, R15, PT ;  /* 0x0000000f0000720c */ /* 0x000fe20003f06270 */
[----:B----4-:R1:W3:-:S12]  /*a470*/  SHFL.IDX PT, R2, R4, 0x3, 0x181f ;  /* 0x00781f0004027f89 */ /* 0x0102d800000e0000 */
[----:B-1----:R-:W-:Y:S05]  /*a480*/  @P0 BRA `(.L_x_6704) ;  /* 0x0000000000240947 */ /* 0x002fea0003800000 */
[----:B------:R-:W-:Y:S02]  /*a490*/  ULDC UR4, c[0x0][0xac8] ;  /* 0x0002b20000047ab9 */ /* 0x000fe40000000800 */
[----:B------:R-:W-:Y:S02]  /*a4a0*/  ISETP.GE.AND P2, PT, R153, UR4, PT ;  /* 0x0000000499007c0c */ /* 0x000fe4000bf46270 */
[----:B------:R-:W-:-:S11]  /*a4b0*/  ISETP.GE.AND P3, PT, R23, UR4, PT ;  /* 0x0000000417007c0c */ /* 0x000fd6000bf66270 */
[-C--:B---3--:R-:W-:Y:S02]  /*a4c0*/  @!P2 LEA R10, P0, R153, R2.reuse, 0x1 ;  /* 0x00000002990aa211 */ /* 0x088fe400078008ff */
[----:B------:R-:W-:Y:S02]  /*a4d0*/  @!P3 LEA R2, P1, R23, R2, 0x1 ;  /* 0x000000021702b211 */ /* 0x000fe400078208ff */
[-C--:B0-----:R-:W-:Y:S02]  /*a4e0*/  @!P2 LEA.HI.X R11, R153, R8.reuse, R227, 0x1, P0 ;  /* 0x00000008990ba211 */ /* 0x081fe400000f0ce3 */
[----:B------:R-:W-:-:S03]  /*a4f0*/  @!P3 LEA.HI.X R3, R23, R8, R226, 0x1, P1 ;  /* 0x000000081703b211 */ /* 0x000fc600008f0ce2 */
[----:B------:R0:W-:Y:S04]  /*a500*/  @!P2 ST.E.128 desc[UR36][R10.64], RZ ;  /* 0x000000ff0a00a985 */ /* 0x0001e8000c101d24 */
[----:B------:R0:W-:Y:S02]  /*a510*/  @!P3 ST.E.128 desc[UR36][R2.64], RZ ;  /* 0x000000ff0200b985 */ /* 0x0001e4000c101d24 */
.L_x_6704:
[----:B------:R-:W-:Y:S05]  /*a520*/  BSYNC B0 ;  /* 0x0000000000007941 */ /* 0x000fea0003800000 */
.L_x_6694:
[----:B------:R-:W-:Y:S02]  /*a530*/  ULDC UR4, c[0x0][0xc3c] ;  /* 0x00030f0000047ab9 */ /* 0x000fe40000000800 */
[----:B-1----:R-:W-:-:S13]  /*a540*/  ISETP.GE.AND P0, PT, R7, UR4, PT ;  /* 0x0000000407007c0c */ /* 0x002fda000bf06270 */
[----:B------:R-:W-:Y:S05]  /*a550*/  @!P0 BRA `(.L_x_6716) ;  /* 0xffffff6800748947 */ /* 0x000fea000383ffff */
[----:B------:R-:W-:Y:S05]  /*a560*/  EXIT ;  /* 0x000000000000794d */ /* 0x000fea0003800000 */
.L_x_6665:
[----:B------:R-:W-:-:S08]  /*a570*/  NOP ;  /* 0x0000000000007918 */ /* 0x000fd00000000000 */
[----:B------:R-:W0:-:S00]  /*a580*/  USETMAXREG.DEALLOC.CTAPOOL 0x28 ;  /* 0x00000028000079c8 */ /* 0x000e0000080e0500 */
[----:B0-----:R-:W-:Y:S02]  /*a590*/  LOP3.LUT R0, R0, 0x3, RZ, 0xc0, !PT ;  /* 0x0000000300007812 */ /* 0x001fe400078ec0ff */
[----:B------:R-:W-:-:S04]  /*a5a0*/  LOP3.LUT R27, R27, 0xffffffdf, RZ, 0xc0, !PT ;  /* 0xffffffdf1b1b7812 */ /* 0x000fc800078ec0ff */
[----:B------:R-:W0:Y:S02]  /*a5b0*/  SHFL.IDX PT, R0, R0, RZ, 0x1f ;  /* 0x00001fff00007589 */ /* 0x000e2400000e0000 */
[----:B0-----:R-:W-:Y:S01]  /*a5c0*/  ISETP.NE.AND P0, PT, R0, RZ, PT ;  /* 0x000000ff0000720c */ /* 0x001fe20003f05270 */
[----:B------:R-:W-:-:S12]  /*a5d0*/  IMAD.MOV.U32 R0, RZ, RZ, RZ ;  /* 0x000000ffff007224 */ /* 0x000fd800078e00ff */
        /* <DEDUP_REMOVED lines=9> */
.L_x_6717:
        /* <DEDUP_REMOVED lines=44> */
.L_x_6721:
[----:B------:R-:W0:Y:S01]  /*a930*/  LDC R0, c[0x0][0xc3c] ;  /* 0x00030f00ff007b82 */ /* 0x000e220000000800 */
[----:B------:R-:W-:-:S06]  /*a940*/  UIADD3 UR4, UR4, 0x1f, URZ ;  /* 0x0000001f04047890 */ /* 0x000fcc000fffe03f */
[----:B0-----:R-:W-:-:S13]  /*a950*/  ISETP.LE.AND P6, PT, R0, UR4, PT ;  /* 0x0000000400007c0c */ /* 0x001fda000bfc3270 */
[----:B------:R-:W-:Y:S05]  /*a960*/  @P6 BRA `(.L_x_6720) ;  /* 0x0000000400a86947 */ /* 0x000fea0003800000 */
[----:B------:R-:W-:-:S05]  /*a970*/  VIADD R9, R7, UR4 ;  /* 0x0000000407097c36 */ /* 0x000fca0008000000 */
[----:B------:R-:W-:Y:S01]  /*a980*/  ISETP.GE.OR P6, PT, R9, R0, !P0 ;  /* 0x000000000900720c */ /* 0x000fe200047c6670 */
[----:B------:R-:W-:-:S12]  /*a990*/  IMAD.MOV.U32 R0, RZ, RZ, RZ ;  /* 0x000000ffff007224 */ /* 0x000fd800078e00ff */
        /* <DEDUP_REMOVED lines=28> */
.L_x_6719:
        /* <DEDUP_REMOVED lines=14> */
[----:B0-----:R-:W-:Y:S01]  /*ac40*/  IADD3 R11, RZ, -R3, RZ ;  /* 0x80000003ff0b7210 */ /* 0x001fe20007ffe0ff */
[----:B-12---:R-:W-:Y:S06]  /*ac50*/  @!P0 BRA `(.L_x_6722) ;  /* 0x0000000000088947 */ /* 0x006fec0003800000 */
[----:B------:R-:W-:-:S06]  /*ac60*/  VIADD R16, R19, 0xffffffff ;  /* 0xffffffff13107836 */ /* 0x000fcc0000000000 */
[----:B------:R0:W1:Y:S02]  /*ac70*/  SHFL.IDX PT, R16, R5, R16, 0x1f ;  /* 0x00001f1005107589 */ /* 0x00006400000e0000 */
.L_x_6722:
[----:B-1----:R-:W-:Y:S01]  /*ac80*/  IMAD R16, R16, UR5, R10 ;  /* 0x0000000510107c24 */ /* 0x002fe2000f8e020a */
[----:B0-----:R-:W-:Y:S01]  /*ac90*/  IABS R5, R9 ;  /* 0x0000000900057213 */ /* 0x001fe20000000000 */
[----:B------:R-:W-:Y:S01]  /*aca0*/  IMAD R11, R11, R4, RZ ;  /* 0x000000040b0b7224 */ /* 0x000fe200078e02ff */
[----:B------:R-:W-:Y:S01]  /*acb0*/  IABS R10, R0 ;  /* 0x00000000000a7213 */ /* 0x000fe20000000000 */
[----:B------:R-:W-:Y:S01]  /*acc0*/  IMAD.MOV.U32 R2, RZ, RZ, RZ ;  /* 0x000000ffff027224 */ /* 0x000fe200078e00ff */
[----:B------:R-:W-:Y:S01]  /*acd0*/  IADD3 R17, -R16, UR6, RZ ;  /* 0x0000000610117c10 */ /* 0x000fe2000fffe1ff */
[----:B------:R-:W0:Y:S01]  /*ace0*/  I2F.RP R6, R5 ;  /* 0x0000000500067306 */ /* 0x000e220000209400 */
[----:B------:R-:W-:Y:S02]  /*acf0*/  VIADD R19, R19, UR4 ;  /* 0x0000000413137c36 */ /* 0x000fe40008000000 */
[----:B------:R-:W-:Y:S01]  /*ad00*/  IABS R8, R17 ;  /* 0x0000001100087213 */ /* 0x000fe20000000000 */
[----:B------:R-:W-:-:S04]  /*ad10*/  IMAD.HI.U32 R2, R3, R11, R2 ;  /* 0x0000000b03027227 */ /* 0x000fc800078e0002 */
[----:B------:R-:W-:Y:S02]  /*ad20*/  IMAD.MOV R10, RZ, RZ, -R10 ;  /* 0x000000ffff0a7224 */ /* 0x000fe400078e0a0a */
[----:B------:R-:W-:Y:S02]  /*ad30*/  IMAD.MOV.U32 R3, RZ, RZ, R8 ;  /* 0x000000ffff037224 */ /* 0x000fe400078e0008 */
[----:B------:R-:W-:Y:S02]  /*ad40*/  IMAD.MOV.U32 R8, RZ, RZ, R10 ;  /* 0x000000ffff087224 */ /* 0x000fe400078e000a */
[----:B------:R-:W-:Y:S01]  /*ad50*/  IMAD.HI.U32 R2, R2, R3, RZ ;  /* 0x0000000302027227 */ /* 0x000fe200078e00ff */
[----:B0-----:R-:W0:Y:S03]  /*ad60*/  MUFU.RCP R6, R6 ;  /* 0x0000000600067308 */ /* 0x001e260000001000 */
[----:B------:R-:W-:-:S05]  /*ad70*/  IMAD R3, R2, R8, R3 ;  /* 0x0000000802037224 */ /* 0x000fca00078e0203 */
[----:B------:R-:W-:Y:S01]  /*ad80*/  ISETP.GT.U32.AND P1, PT, R4, R3, PT ;  /* 0x000000030400720c */ /* 0x000fe20003f24070 */
[----:B0-----:R-:W-:-:S12]  /*ad90*/  VIADD R8, R6, 0xffffffe ;  /* 0x0ffffffe06087836 */ /* 0x001fd80000000000 */
[-C--:B------:R-:W-:Y:S01]  /*ada0*/  @!P1 IADD3 R3, R3, -R4.reuse, RZ ;  /* 0x8000000403039210 */ /* 0x080fe20007ffe0ff */
[----:B------:R-:W-:Y:S01]  /*adb0*/  @!P1 VIADD R2, R2, 0x1 ;  /* 0x0000000102029836 */ /* 0x000fe20000000000 */
[----:B------:R-:W-:Y:S02]  /*adc0*/  ISETP.NE.AND P1, PT, R0, RZ, PT ;  /* 0x000000ff0000720c */ /* 0x000fe40003f25270 */
[----:B------:R-:W-:Y:S02]  /*add0*/  ISETP.GE.U32.AND P0, PT, R3, R4, PT ;  /* 0x000000040300720c */ /* 0x000fe40003f06070 */
[----:B------:R-:W-:Y:S01]  /*ade0*/  LOP3.LUT R4, R17, R0, RZ, 0x3c, !PT ;  /* 0x0000000011047212 */ /* 0x000fe200078e3cff */
[----:B------:R0:W1:Y:S03]  /*adf0*/  F2I.FTZ.U32.TRUNC.NTZ R3, R8 ;  /* 0x0000000800037305 */ /* 0x000066000021f000 */
[----:B------:R-:W-:-:S02]  /*ae00*/  ISETP.GE.AND P2, PT, R4, RZ, PT ;  /* 0x000000ff0400720c */ /* 0x000fc40003f46270 */
[----:B0-----:R-:W-:-:S05]  /*ae10*/  IABS R8, R9 ;  /* 0x0000000900087213 */ /* 0x001fca0000000000 */
[----:B------:R-:W-:Y:S01]  /*ae20*/  @P0 VIADD R2, R2, 0x1 ;  /* 0x0000000102020836 */ /* 0x000fe20000000000 */
[----:B------:R-:W-:-:S03]  /*ae30*/  IADD3 R8, RZ, -R8, RZ ;  /* 0x80000008ff087210 */ /* 0x000fc60007ffe0ff */
[----:B------:R-:W-:Y:S02]  /*ae40*/  IMAD.MOV.U32 R6, RZ, RZ, R2 ;  /* 0x000000ffff067224 */ /* 0x000fe400078e0002 */
[----:B-1----:R-:W-:Y:S02]  /*ae50*/  IMAD.MOV R2, RZ, RZ, -R3 ;  /* 0x000000ffff027224 */ /* 0x002fe400078e0a03 */
[----:B------:R-:W-:Y:S01]  /*ae60*/  @!P2 IMAD.MOV R6, RZ, RZ, -R6 ;  /* 0x000000ffff06a224 */ /* 0x000fe200078e0a06 */
[----:B------:R-:W-:Y:S01]  /*ae70*/  @!P1 LOP3.LUT R6, RZ, R0, RZ, 0x33, !PT ;  /* 0x00000000ff069212 */ /* 0x000fe200078e33ff */
[----:B------:R-:W-:Y:S02]  /*ae80*/  IMAD R11, R2, R5, RZ ;  /* 0x00000005020b7224 */ /* 0x000fe400078e02ff */
[----:B------:R-:W-:Y:S01]  /*ae90*/  IMAD.MOV.U32 R2, RZ, RZ, RZ ;  /* 0x000000ffff027224 */ /* 0x000fe200078e00ff */
[-C--:B------:R-:W-:Y:S01]  /*aea0*/  IABS R4, R6.reuse ;  /* 0x0000000600047213 */ /* 0x080fe20000000000 */
[----:B------:R-:W-:-:S02]  /*aeb0*/  IMAD R0, R0, R6, RZ ;  /* 0x0000000600007224 */ /* 0x000fc400078e02ff */
        /* <DEDUP_REMOVED lines=13> */
[----:B------:R-:W-:-:S05]  /*af90*/  @P0 VIADD R2, R2, 0x1 ;  /* 0x0000000102020836 */ /* 0x000fca0000000000 */
[----:B------:R-:W-:Y:S02]  /*afa0*/  @!P2 IADD3 R2, -R2, RZ, RZ ;  /* 0x000000ff0202a210 */ /* 0x000fe40007ffe1ff */
[----:B------:R-:W-:-:S05]  /*afb0*/  @!P1 LOP3.LUT R2, RZ, R9, RZ, 0x33, !PT ;  /* 0x00000009ff029212 */ /* 0x000fca00078e33ff */
[----:B------:R-:W-:-:S04]  /*afc0*/  IMAD.MOV R18, RZ, RZ, -R2 ;  /* 0x000000ffff127224 */ /* 0x000fc800078e0a02 */
[C---:B------:R-:W-:Y:S02]  /*afd0*/  IMAD R18, R9.reuse, R18, R6 ;  /* 0x0000001209127224 */ /* 0x040fe400078e0206 */
[----:B------:R-:W-:-:S04]  /*afe0*/  IMAD R9, R9, 0x1000000, R2 ;  /* 0x0100000009097824 */ /* 0x000fc800078e0202 */
[----:B------:R-:W-:Y:S01]  /*aff0*/  IMAD R18, R18, 0x10000, R9 ;  /* 0x0001000012127824 */ /* 0x000fe200078e0209 */
[----:B------:R-:W-:Y:S06]  /*b000*/  BRA `(.L_x_6723) ;  /* 0x0000000000147947 */ /* 0x000fec0003800000 */
.L_x_6720:
[----:B------:R-:W-:Y:S01]  /*b010*/  ULDC UR4, c[0x0][0xc3c] ;  /* 0x00030f0000047ab9 */ /* 0x000fe20000000800 */
[----:B------:R-:W-:Y:S01]  /*b020*/  IMAD.MOV.U32 R17, RZ, RZ, RZ ;  /* 0x000000ffff117224 */ /* 0x000fe200078e00ff */
[----:B------:R-:W-:Y:S01]  /*b030*/  MOV R16, UR6 ;  /* 0x0000000600107c02 */ /* 0x000fe20008000f00 */
[----:B------:R-:W-:Y:S02]  /*b040*/  IMAD.MOV.U32 R18, RZ, RZ, RZ ;  /* 0x000000ffff127224 */ /* 0x000fe400078e00ff */
[----:B------:R-:W-:-:S07]  /*b050*/  IMAD.U32 R19, RZ, RZ, UR4 ;  /* 0x00000004ff137e24 */ /* 0x000fce000f8e00ff */
.L_x_6723:
[----:B------:R-:W-:-:S13]  /*b060*/  ISETP.NE.AND P0, PT, R7, RZ, PT ;  /* 0x000000ff0700720c */ /* 0x000fda0003f05270 */
[----:B------:R-:W0:Y:S01]  /*b070*/  @!P0 S2R R3, SR_CgaCtaId ;  /* 0x0000000000038919 */ /* 0x000e220000008800 */
[----:B------:R-:W-:-:S04]  /*b080*/  @!P0 MOV R0, 0x400 ;  /* 0x0000040000008802 */ /* 0x000fc80000000f00 */
[----:B0-----:R-:W-:-:S05]  /*b090*/  @!P0 LEA R0, R3, R0, 0x18 ;  /* 0x0000000003008211 */ /* 0x001fca00078ec0ff */
[----:B------:R0:W-:Y:S01]  /*b0a0*/  @!P0 STS.128 [R0+0x288d0], R16 ;  /* 0x0288d01000008388 */ /* 0x0001e20000000c00 */
[----:B------:R-:W-:Y:S06]  /*b0b0*/  BAR.ARV 0x5, 0x180 ;  /* 0x0146000000007b1d */ /* 0x000fec0000002000 */
.L_x_6718:
[----:B------:R2:W-:Y:S01]  /*b0c0*/  STL [R1+0x20], RZ ;  /* 0x000020ff01007387 */ /* 0x0005e20000100800 */
[----:B------:R-:W-:Y:S01]  /*b0d0*/  ULDC UR4, c[0x0][0xc3c] ;  /* 0x00030f0000047ab9 */ /* 0x000fe20000000800 */
[----:B------:R-:W-:Y:S01]  /*b0e0*/  IMAD.MOV.U32 R28, RZ, RZ, 0x1 ;  /* 0x00000001ff1c7424 */ /* 0x000fe200078e00ff */
[----:B-1----:R-:W-:Y:S01]  /*b0f0*/  ISETP.GE.AND P0, PT, R19, UR4, PT ;  /* 0x0000000413007c0c */ /* 0x002fe2000bf06270 */
[----:B------:R-:W-:-:S12]  /*b100*/  IMAD.MOV.U32 R25, RZ, RZ, RZ ;  /* 0x000000ffff197224 */ /* 0x000fd800078e00ff */
[----:B--2---:R-:W-:Y:S05]  /*b110*/  @P0 BRA `(.L_x_6724) ;  /* 0x0000004800d00947 */ /* 0x004fea0003800000 */
[----:B------:R-:W2:Y:S01]  /*b120*/  LDL R3, [R1+0x4] ;  /* 0x0000040001037983 */ /* 0x000ea20000100800 */
[----:B------:R-:W1:Y:S01]  /*b130*/  S2R R4, SR_TID.X ;  /* 0x0000000000047919 */ /* 0x000e620000002100 */
[----:B------:R-:W3:Y:S01]  /*b140*/  S2UR UR5, SR_CgaCtaId ;  /* 0x00000000000579c3 */ /* 0x000ee20000008800 */
[----:B------:R-:W-:Y:S01]  /*b150*/  UMOV UR4, 0x400 ;  /* 0x0000040000047882 */ /* 0x000fe20000000000 */
[----:B-1----:R-:W-:Y:S01]  /*b160*/  IMAD.SHL.U32 R30, R4, 0x8, RZ ;  /* 0x00000008041e7824 */ /* 0x002fe200078e00ff */
[----:B---3--:R-:W-:-:S04]  /*b170*/  ULEA UR4, UR5, UR4, 0x18 ;  /* 0x0000000405047291 */ /* 0x008fc8000f8ec03f */
[----:B0-----:R-:W-:-:S04]  /*b180*/  LOP3.LUT R0, R30, 0x1f8, RZ, 0xc0, !PT ;  /* 0x000001f81e007812 */ /* 0x001fc800078ec0ff */
[----:B------:R-:W-:Y:S01]  /*b190*/  LOP3.LUT R33, R0, 0x38, R4, 0x78, !PT ;  /* 0x0000003800217812 */ /* 0x000fe200078e7804 */
[----:B------:R-:W-:-:S03]  /*b1a0*/  IMAD.U32 R22, RZ, RZ, UR4 ;  /* 0x00000004ff167e24 */ /* 0x000fc6000f8e00ff */
[----:B------:R-:W-:Y:S02]  /*b1b0*/  LOP3.LUT R33, R33, 0x200, R30, 0xf8, !PT ;  /* 0x0000020021217812 */ /* 0x000fe400078ef81e */
[----:B------:R-:W-:Y:S01]  /*b1c0*/  LOP3.LUT R30, R30, 0x38, RZ, 0xc0, !PT ;  /* 0x000000381e1e7812 */ /* 0x000fe200078ec0ff */
[----:B------:R-:W-:Y:S01]  /*b1d0*/  BSSY B8, `(.L_x_6724) ;  /* 0x00004a8000087945 */ /* 0x000fe20003800000 */
[----:B------:R-:W-:Y:S01]  /*b1e0*/  IMAD.MOV.U32 R28, RZ, RZ, 0x1 ;  /* 0x00000001ff1c7424 */ /* 0x000fe200078e00ff */
[----:B------:R-:W-:Y:S02]  /*b1f0*/  MOV R25, RZ ;  /* 0x000000ff00197202 */ /* 0x000fe40000000f00 */
[----:B------:R-:W-:Y:S01]  /*b200*/  LOP3.LUT R29, R30, 0x40, RZ, 0xfc, !PT ;  /* 0x000000401e1d7812 */ /* 0x000fe200078efcff */
[----:B------:R-:W-:Y:S01]  /*b210*/  ULDC UR38, c[0x0][0xc] ;  /* 0x0000030000267ab9 */ /* 0x000fe20000000800 */
[----:B--2---:R-:W-:-:S05]  /*b220*/  LOP3.LUT R0, R3, 0x2, RZ, 0xfc, !PT ;  /* 0x0000000203007812 */ /* 0x004fca00078efcff */
[----:B------:R0:W-:Y:S04]  /*b230*/  STL [R1+0x24], R0 ;  /* 0x0000240001007387 */ /* 0x0001e80000100800 */
[----:B------:R1:W-:Y:S01]  /*b240*/  STL [R1+0x20], RZ ;  /* 0x000020ff01007387 */ /* 0x0003e20000100800 */
[----:B0-----:R-:W-:-:S05]  /*b250*/  IMAD R0, R33, 0x2, R22 ;  /* 0x0000000221007824 */ /* 0x001fca00078e0216 */
[----:B------:R1:W-:Y:S02]  /*b260*/  STL [R1], R0 ;  /* 0x0000000001007387 */ /* 0x0003e40000100800 */
.L_x_6787:
[----:B0-----:R-:W0:Y:S02]  /*b270*/  LDC.64 R2, c[0x0][0xc88] ;  /* 0x00032200ff027b82 */ /* 0x001e240000000a00 */
[----:B0-----:R-:W-:-:S05]  /*b280*/  IMAD.WIDE R2, R19, 0x4, R2 ;  /* 0x0000000413027825 */ /* 0x001fca00078e0202 */
[----:B-1----:R-:W1:Y:S01]  /*b290*/  LDG.E R31, desc[UR36][R2.64] ;  /* 0x00000024021f7981 */ /* 0x002e62000c1e1900 */
[----:B------:R-:W-:Y:S05]  /*b2a0*/  YIELD ;  /* 0x0000000000007946 */ /* 0x000fea0003800000 */
[----:B------:R-:W-:Y:S01]  /*b2b0*/  ULDC.64 UR4, c[0x0][0xa28] ;  /* 0x00028a0000047ab9 */ /* 0x000fe20000000a00 */
[----:B------:R-:W-:Y:S01]  /*b2c0*/  IMAD.MOV.U32 R36, RZ, RZ, RZ ;  /* 0x000000ffff247224 */ /* 0x000fe200078e00ff */
[----:B------:R-:W-:Y:S01]  /*b2d0*/  ISETP.NE.U32.AND P0, PT, RZ, UR4, PT ;  /* 0x00000004ff007c0c */ /* 0x000fe2000bf05070 */
[----:B------:R-:W-:-:S03]  /*b2e0*/  ULDC.64 UR6, c[0x0][0xa18] ;  /* 0x0002860000067ab9 */ /* 0x000fc60000000a00 */
[----:B------:R-:W-:Y:S02]  /*b2f0*/  ISETP.NE.AND.EX P0, PT, RZ, UR5, PT, P0 ;  /* 0x00000005ff007c0c */ /* 0x000fe4000bf05300 */
[----:B-1----:R-:W-:-:S11]  /*b300*/  SHF.R.S32.HI R0, RZ, 0x1f, R31 ;  /* 0x0000001fff007819 */ /* 0x002fd6000001141f */
[C---:B------:R-:W-:Y:S01]  /*b310*/  @P0 LEA R2, P1, R31.reuse, UR4, 0x2 ;  /* 0x000000041f020c11 */ /* 0x040fe2000f8210ff */
[C---:B------:R-:W-:Y:S01]  /*b320*/  IMAD.SHL.U32 R23, R31.reuse, 0x4, RZ ;  /* 0x000000041f177824 */ /* 0x040fe200078e00ff */
[C-C-:B------:R-:W-:Y:S01]  /*b330*/  SHF.L.U64.HI R24, R31.reuse, 0x2, R0.reuse ;  /* 0x000000021f187819 */ /* 0x140fe20000010200 */
[----:B------:R0:W-:Y:S01]  /*b340*/  STL [R1+0x10], R0 ;  /* 0x0000100001007387 */ /* 0x0001e20000100800 */
[----:B------:R-:W-:Y:S01]  /*b350*/  @P0 LEA.HI.X R3, R31, UR5, R0, 0x2, P1 ;  /* 0x000000051f030c11 */ /* 0x000fe200088f1400 */
[----:B------:R-:W-:-:S04]  /*b360*/  ULDC.64 UR4, c[0x0][0xa00] ;  /* 0x0002800000047ab9 */ /* 0x000fc80000000a00 */
[----:B------:R1:W5:Y:S01]  /*b370*/  @P0 LDG.E R36, desc[UR36][R2.64] ;  /* 0x0000002402240981 */ /* 0x000362000c1e1900 */
[----:B------:R-:W-:Y:S02]  /*b380*/  ISETP.NE.U32.AND P0, PT, RZ, UR4, PT ;  /* 0x00000004ff007c0c */ /* 0x000fe4000bf05070 */
[----:B------:R-:W-:Y:S01]  /*b390*/  LOP3.LUT R27, R27, 0xffffffef, RZ, 0xc0, !PT ;  /* 0xffffffef1b1b7812 */ /* 0x000fe200078ec0ff */
[----:B0-----:R-:W-:Y:S01]  /*b3a0*/  IMAD.MOV.U32 R0, RZ, RZ, RZ ;  /* 0x000000ffff007224 */ /* 0x001fe200078e00ff */
[----:B------:R-:W-:Y:S02]  /*b3b0*/  ISETP.NE.AND.EX P2, PT, RZ, UR5, PT, P0 ;  /* 0x00000005ff007c0c */ /* 0x000fe4000bf45300 */
[----:B------:R-:W-:Y:S02]  /*b3c0*/  ISETP.NE.U32.AND P0, PT, RZ, UR6, PT ;  /* 0x00000006ff007c0c */ /* 0x000fe4000bf05070 */
[----:B-1----:R-:W-:Y:S02]  /*b3d0*/  IADD3 R2, P1, R23, UR4, RZ ;  /* 0x0000000417027c10 */ /* 0x002fe4000ff3e0ff */
[----:B------:R-:W-:-:S02]  /*b3e0*/  ISETP.NE.AND.EX P0, PT, RZ, UR7, PT, P0 ;  /* 0x00000007ff007c0c */ /* 0x000fc4000bf05300 */
[----:B------:R-:W-:Y:S01]  /*b3f0*/  IADD3.X R3, R24, UR5, RZ, P1, !PT ;  /* 0x0000000518037c10 */ /* 0x000fe20008ffe4ff */
[----:B------:R-:W-:-:S04]  /*b400*/  ULDC.64 UR4, c[0x0][0x418] ;  /* 0x0001060000047ab9 */ /* 0x000fc80000000a00 */
[----:B------:R-:W-:Y:S01]  /*b410*/  @P2 LOP3.LUT R27, R27, 0x10, RZ, 0xfc, !PT ;  /* 0x000000101b1b2812 */ /* 0x000fe200078efcff */
[----:B--2---:R-:W2:Y:S05]  /*b420*/  @P2 LDG.E R0, desc[UR36][R2.64] ;  /* 0x0000002402002981 */ /* 0x004eaa000c1e1900 */
[----:B------:R-:W-:-:S04]  /*b430*/  @P0 IADD3 R4, P1, R23, UR6, RZ ;  /* 0x0000000617040c10 */ /* 0x000fc8000ff3e0ff */
[----:B------:R-:W-:Y:S01]  /*b440*/  @P0 IADD3.X R5, R24, UR7, RZ, P1, !PT ;  /* 0x0000000718050c10 */ /* 0x000fe20008ffe4ff */
[----:B--2---:R0:W-:Y:S04]  /*b450*/  STL [R1+0x8], R0 ;  /* 0x0000080001007387 */ /* 0x0041e80000100800 */
[----:B0-----:R-:W2:Y:S01]  /*b460*/  @P0 LDG.E R0, desc[UR36][R4.64] ;  /* 0x0000002404000981 */ /* 0x001ea2000c1e1900 */
[----:B------:R-:W-:-:S03]  /*b470*/  UISETP.NE.U32.AND UP0, UPT, UR4, URZ, UPT ;  /* 0x0000003f0400728c */ /* 0x000fc6000bf05070 */
[----:B------:R-:W-:Y:S01]  /*b480*/  ULDC UR4, c[0x0][0x424] ;  /* 0x0001090000047ab9 */ /* 0x000fe20000000800 */
[----:B------:R-:W-:-:S03]  /*b490*/  UISETP.NE.AND.EX UP0, UPT, UR5, URZ, UPT, UP0 ;  /* 0x0000003f0500728c */ /* 0x000fc6000bf05300 */
[----:B------:R-:W-:Y:S01]  /*b4a0*/  ULDC UR5, c[0x0][0x2f0] ;  /* 0x0000bc0000057ab9 */ /* 0x000fe20000000800 */
[----:B------:R-:W-:-:S04]  /*b4b0*/  USEL UR4, UR4, 0x1, UP0 ;  /* 0x0000000104047887 */ /* 0x000fc80008000000 */
[----:B------:R-:W-:-:S06]  /*b4c0*/  UIMAD UR4, UR4, UR5, URZ ;  /* 0x00000005040472a4 */ /* 0x000fcc000f8e023f */
[----:B------:R-:W-:Y:S01]  /*b4d0*/  IMAD.U32 R7, RZ, RZ, UR4 ;  /* 0x00000004ff077e24 */ /* 0x000fe2000f8e00ff */
[----:B--2---:R0:W-:Y:S01]  /*b4e0*/  @P0 STL [R1+0x14], R0 ;  /* 0x0000140001000387 */ /* 0x0041e20000100800 */
[----:B------:R-:W-:Y:S05]  /*b4f0*/  @P0 BRA `(.L_x_6725) ;  /* 0x0000000000200947 */ /* 0x000fea0003800000 */
[----:B------:R-:W-:Y:S02]  /*b500*/  ULDC UR4, c[0x0][0x288] ;  /* 0x0000a20000047ab9 */ /* 0x000fe40000000800 */
[----:B0-----:R-:W-:-:S05]  /*b510*/  MOV R0, UR4 ;  /* 0x0000000400007c02 */ /* 0x001fca0008000f00 */
[----:B------:R1:W-:Y:S01]  /*b520*/  STL [R1+0x14], R0 ;  /* 0x0000140001007387 */ /* 0x0003e20000100800 */
[----:B------:R-:W-:Y:S05]  /*b530*/  @!P2 BRA `(.L_x_6725) ;  /* 0x000000000010a947 */ /* 0x000fea0003800000 */
[----:B------:R-:W2:Y:S04]  /*b540*/  LDG.E R5, desc[UR36][R2.64] ;  /* 0x0000002402057981 */ /* 0x000ea8000c1e1900 */
[----:B-1----:R-:W2:Y:S02]  /*b550*/  LDG.E R0, desc[UR36][R2.64+0x4] ;  /* 0x0000042402007981 */ /* 0x002ea4000c1e1900 */
[----:B--2---:R-:W-:-:S05]  /*b560*/  IMAD.IADD R0, R0, 0x1, -R5 ;  /* 0x0000000100007824 */ /* 0x004fca00078e0a05 */
[----:B------:R2:W-:Y:S02]  /*b570*/  STL [R1+0x14], R0 ;  /* 0x0000140001007387 */ /* 0x0005e40000100800 */
.L_x_6725:
[----:B------:R-:W-:Y:S01]  /*b580*/  ULDC.64 UR4, c[0x0][0xa20] ;  /* 0x0002880000047ab9 */ /* 0x000fe20000000a00 */
[----:B------:R-:W-:Y:S01]  /*b590*/  IMAD.MOV.U32 R32, RZ, RZ, R31 ;  /* 0x000000ffff207224 */ /* 0x000fe200078e001f */
[----:B------:R-:W-:-:S04]  /*b5a0*/  ISETP.NE.U32.AND P0, PT, RZ, UR4, PT ;  /* 0x00000004ff007c0c */ /* 0x000fc8000bf05070 */
[----:B------:R-:W-:-:S13]  /*b5b0*/  ISETP.NE.AND.EX P0, PT, RZ, UR5, PT, P0 ;  /* 0x00000005ff007c0c */ /* 0x000fda000bf05300 */
[----:B------:R-:W-:Y:S05]  /*b5c0*/  @!P0 BRA `(.L_x_6726) ;  /* 0x0000000000108947 */ /* 0x000fea0003800000 */
[----:B------:R-:W-:-:S04]  /*b5d0*/  IADD3 R2, P0, R23, UR4, RZ ;  /* 0x0000000417027c10 */ /* 0x000fc8000ff1e0ff */
[----:B------:R-:W-:-:S05]  /*b5e0*/  IADD3.X R3, R24, UR5, RZ, P0, !PT ;  /* 0x0000000518037c10 */ /* 0x000fca00087fe4ff */
[----:B------:R3:W5:Y:S01]  /*b5f0*/  LDG.E R7, desc[UR36][R2.64] ;  /* 0x0000002402077981 */ /* 0x000762000c1e1900 */
[----:B------:R-:W-:Y:S05]  /*b600*/  BRA `(.L_x_6727) ;  /* 0x0000000000247947 */ /* 0x000fea0003800000 */
.L_x_6726:
[----:B------:R-:W-:Y:S02]  /*b610*/  ULDC.64 UR4, c[0x0][0xa08] ;  /* 0x0002820000047ab9 */ /* 0x000fe40000000a00 */
[----:B------:R-:W-:-:S04]  /*b620*/  ISETP.NE.U32.AND P0, PT, RZ, UR4, PT ;  /* 0x00000004ff007c0c */ /* 0x000fc8000bf05070 */
[----:B------:R-:W-:-:S13]  /*b630*/  ISETP.NE.AND.EX P0, PT, RZ, UR5, PT, P0 ;  /* 0x00000005ff007c0c */ /* 0x000fda000bf05300 */
[----:B------:R-:W-:Y:S05]  /*b640*/  @!P0 BRA `(.L_x_6727) ;  /* 0x0000000000148947 */ /* 0x000fea0003800000 */
[----:B------:R-:W3:Y:S02]  /*b650*/  LDC.64 R2, c[0x0][0xa08] ;  /* 0x00028200ff027b82 */ /* 0x000ee40000000a00 */
[----:B---3--:R-:W-:-:S05]  /*b660*/  IMAD.WIDE R2, R32, 0x4, R2 ;  /* 0x0000000420027825 */ /* 0x008fca00078e0202 */
[----:B------:R-:W3:Y:S04]  /*b670*/  LDG.E R7, desc[UR36][R2.64] ;  /* 0x0000002402077981 */ /* 0x000ee8000c1e1900 */
[----:B012---:R-:W3:Y:S02]  /*b680*/  LDG.E R0, desc[UR36][R2.64+0x4] ;  /* 0x0000042402007981 */ /* 0x007ee4000c1e1900 */
[----:B---3--:R-:W-:-:S07]  /*b690*/  IMAD.IADD R7, R0, 0x1, -R7 ;  /* 0x0000000100077824 */ /* 0x008fce00078e0a07 */
.L_x_6727:
[----:B-----5:R-:W-:Y:S01]  /*b6a0*/  IMAD.IADD R34, R7, 0x1, -R36 ;  /* 0x0000000107227824 */ /* 0x020fe200078e0a24 */
[----:B------:R-:W-:Y:S03]  /*b6b0*/  BSSY B0, `(.L_x_6728) ;  /* 0x0000029000007945 */ /* 0x000fe60003800000 */
[C---:B012---:R-:W-:Y:S01]  /*b6c0*/  VIADD R0, R34.reuse, 0x7f ;  /* 0x0000007f22007836 */ /* 0x047fe20000000000 */
[----:B------:R-:W-:-:S04]  /*b6d0*/  ISETP.GE.AND P0, PT, R34, 0x1, PT ;  /* 0x000000012200780c */ /* 0x000fc80003f06270 */
[----:B---3--:R-:W-:-:S04]  /*b6e0*/  SHF.R.S32.HI R3, RZ, 0x1f, R0 ;  /* 0x0000001fff037819 */ /* 0x008fc80000011400 */
[----:B------:R-:W-:Y:S02]  /*b6f0*/  LEA.HI R2, R3, R0, RZ, 0x7 ;  /* 0x0000000003027211 */ /* 0x000fe400078f38ff */
[----:B------:R-:W-:-:S04]  /*b700*/  LOP3.LUT R0, R18, 0xff000000, RZ, 0xc0, !PT ;  /* 0xff00000012007812 */ /* 0x000fc800078ec0ff */
[----:B------:R-:W-:Y:S02]  /*b710*/  SHF.R.U32.HI R3, RZ, 0x8, R0 ;  /* 0x00000008ff037819 */ /* 0x000fe40000011600 */
[----:B------:R-:W-:-:S04]  /*b720*/  LOP3.LUT R0, R18, 0xff0000, RZ, 0xc0, !PT ;  /* 0x00ff000012007812 */ /* 0x000fc800078ec0ff */
[----:B------:R-:W-:Y:S02]  /*b730*/  LEA.HI R3, R0, R3, RZ, 0x10 ;  /* 0x0000000300037211 */ /* 0x000fe400078f80ff */
[----:B------:R-:W-:Y:S01]  /*b740*/  SHF.R.S32.HI R0, RZ, 0x7, R2 ;  /* 0x00000007ff007819 */ /* 0x000fe20000011402 */
[----:B------:R-:W-:Y:S01]  /*b750*/  IMAD.MOV.U32 R2, RZ, RZ, RZ ;  /* 0x000000ffff027224 */ /* 0x000fe200078e00ff */
[----:B------:R-:W-:Y:S01]  /*b760*/  LOP3.LUT R35, R3, 0xff, RZ, 0xc0, !PT ;  /* 0x000000ff03237812 */ /* 0x000fe200078ec0ff */
        /* <DEDUP_REMOVED lines=11> */
[----:B0-----:R-:W-:-:S06]  /*b820*/  IADD3 R3, R7, 0xffffffe, RZ ;  /* 0x0ffffffe07037810 */ /* 0x001fcc0007ffe0ff */
        /* <DEDUP_REMOVED lines=14> */
[----:B------:R-:W-:-:S05]  /*b910*/  @P0 VIADD R2, R2, 0x1 ;  /* 0x0000000102020836 */ /* 0x000fca0000000000 */
[----:B------:R-:W-:Y:S02]  /*b920*/  @!P2 IADD3 R2, -R2, RZ, RZ ;  /* 0x000000ff0202a210 */ /* 0x000fe40007ffe1ff */
[----:B------:R-:W-:-:S07]  /*b930*/  @!P1 LOP3.LUT R2, RZ, R5, RZ, 0x33, !PT ;  /* 0x00000005ff029212 */ /* 0x000fce00078e33ff */
.L_x_6729:
[----:B------:R-:W-:Y:S05]  /*b940*/  BSYNC B0 ;  /* 0x0000000000007941 */ /* 0x000fea0003800000 */
.L_x_6728:
[-C--:B------:R-:W-:Y:S01]  /*b950*/  IMAD R35, R35, R2.reuse, RZ ;  /* 0x0000000223237224 */ /* 0x080fe200078e02ff */
[----:B------:R-:W-:Y:S04]  /*b960*/  BSSY B7, `(.L_x_6730) ;  /* 0x000036c000077945 */ /* 0x000fe80003800000 */
[----:B------:R-:W-:-:S04]  /*b970*/  VIADDMNMX R0, R35, R2, R0, PT ;  /* 0x0000000223007246 */ /* 0x000fc80003800100 */
        /* <DEDUP_REMOVED lines=20> */
.L_x_6731:
        /* <DEDUP_REMOVED lines=20> */
.L_x_6734:
[----:B------:R-:W-:Y:S05]  /*bc00*/  BSYNC B6 ;  /* 0x0000000000067941 */ /* 0x000fea0003800000 */
.L_x_6733:
        /* <DEDUP_REMOVED lines=20> */
.L_x_6737:
[----:B------:R0:W1:Y:S01]  /*bd50*/  LDC.64 R2, c[0x4][R26] ;  /* 0x010000001a027b82 */ /* 0x0000620000000a00 */
[----:B------:R-:W-:Y:S01]  /*bd60*/  ULDC.64 UR6, c[0x4][0x138] ;  /* 0x01004e0000067ab9 */ /* 0x000fe20000000a00 */
[----:B------:R-:W-:Y:S01]  /*bd70*/  ULDC.64 UR8, c[0x4][0x140] ;  /* 0x0100500000087ab9 */ /* 0x000fe20000000a00 */
[----:B------:R-:W-:Y:S01]  /*bd80*/  ULDC.64 UR4, c[0x4][0x60] ;  /* 0x0100180000047ab9 */ /* 0x000fe20000000a00 */
[----:B------:R-:W-:Y:S01]  /*bd90*/  MOV R4, UR6 ;  /* 0x0000000600047c02 */ /* 0x000fe20008000f00 */
[----:B------:R-:W-:Y:S01]  /*bda0*/  IMAD.U32 R5, RZ, RZ, UR7 ;  /* 0x00000007ff057e24 */ /* 0x000fe2000f8e00ff */
[----:B------:R-:W-:Y:S01]  /*bdb0*/  MOV R12, 0x1 ;  /* 0x00000001000c7802 */ /* 0x000fe20000000f00 */
[----:B------:R-:W-:Y:S02]  /*bdc0*/  IMAD.U32 R6, RZ, RZ, UR8 ;  /* 0x00000008ff067e24 */ /* 0x000fe4000f8e00ff */
[----:B------:R-:W-:Y:S02]  /*bdd0*/  IMAD.U32 R7, RZ, RZ, UR9 ;  /* 0x00000009ff077e24 */ /* 0x000fe4000f8e00ff */
[----:B------:R-:W-:-:S02]  /*bde0*/  IMAD.U32 R10, RZ, RZ, UR4 ;  /* 0x00000004ff0a7e24 */ /* 0x000fc4000f8e00ff */
[----:B------:R-:W-:Y:S02]  /*bdf0*/  IMAD.U32 R11, RZ, RZ, UR5 ;  /* 0x00000005ff0b7e24 */ /* 0x000fe4000f8e00ff */
[----:B------:R-:W-:Y:S02]  /*be00*/  IMAD.MOV.U32 R8, RZ, RZ, 0x70 ;  /* 0x00000070ff087424 */ /* 0x000fe400078e00ff */
[----:B0-----:R-:W-:-:S07]  /*be10*/  IMAD.MOV.U32 R13, RZ, RZ, RZ ;  /* 0x000000ffff0d7224 */ /* 0x001fce00078e00ff */
[----:B------:R-:W-:-:S07]  /*be20*/  LEPC R20, `(.L_x_6736) ;  /* 0x000000001014794e */ /* 0x000fce0000000000 */
[----:B-1----:R-:W-:Y:S05]  /*be30*/  CALL.ABS.NOINC R2 ;  /* 0x0000000002007343 */ /* 0x002fea0003c00000 */
.L_x_6736:
[----:B------:R-:W-:Y:S05]  /*be40*/  BSYNC B6 ;  /* 0x0000000000067941 */ /* 0x000fea0003800000 */
.L_x_6735:
[----:B------:R-:W2:Y:S01]  /*be50*/  LDL R26, [R1+0x18] ;  /* 0x00001800011a7983 */ /* 0x000ea20000100800 */
[----:B------:R-:W-:Y:S01]  /*be60*/  ULDC.64 UR4, c[0x0][0x9f8] ;  /* 0x00027e0000047ab9 */ /* 0x000fe20000000a00 */
[----:B------:R-:W0:Y:S01]  /*be70*/  LDC R10, c[0x0][0x430] ;  /* 0x00010c00ff0a7b82 */ /* 0x000e220000000800 */
[----:B------:R-:W-:Y:S01]  /*be80*/  ISETP.NE.U32.AND P0, PT, RZ, UR4, PT ;  /* 0x00000004ff007c0c */ /* 0x000fe2000bf05070 */
[----:B------:R-:W3:Y:S03]  /*be90*/  LDL R20, [R1+0x24] ;  /* 0x0000240001147983 */ /* 0x000ee60000100800 */
[----:B------:R-:W-:-:S13]  /*bea0*/  ISETP.NE.AND.EX P0, PT, RZ, UR5, PT, P0 ;  /* 0x00000005ff007c0c */ /* 0x000fda000bf05300 */
[----:B------:R-:W-:Y:S01]  /*beb0*/  @P0 IADD3 R2, P1, R23, UR4, RZ ;  /* 0x0000000417020c10 */ /* 0x000fe2000ff3e0ff */
[----:B------:R-:W1:Y:S01]  /*bec0*/  S2R R0, SR_TID.X ;  /* 0x0000000000007919 */ /* 0x000e620000002100 */
[----:B------:R-:W4:Y:S02]  /*bed0*/  S2R R21, SR_TID.X ;  /* 0x0000000000157919 */ /* 0x000f240000002100 */
[----:B------:R-:W-:Y:S01]  /*bee0*/  @P0 IADD3.X R3, R24, UR5, RZ, P1, !PT ;  /* 0x0000000518030c10 */ /* 0x000fe20008ffe4ff */
[----:B------:R-:W-:-:S04]  /*bef0*/  ULDC UR4, c[0x0][0x2f4] ;  /* 0x0000bd0000047ab9 */ /* 0x000fc80000000800 */
[----:B------:R2:W3:Y:S01]  /*bf00*/  @P0 LDG.E R32, desc[UR36][R2.64] ;  /* 0x0000002402200981 */ /* 0x0004e2000c1e1900 */
[----:B0-----:R-:W-:Y:S02]  /*bf10*/  ISETP.NE.AND P2, PT, R10, 0x1, PT ;  /* 0x000000010a00780c */ /* 0x001fe40003f45270 */
[----:B------:R-:W-:-:S11]  /*bf20*/  LOP3.LUT R27, R27, 0xfffffff7, RZ, 0xc0, !PT ;  /* 0xfffffff71b1b7812 */ /* 0x000fd600078ec0ff */
[----:B------:R-:W0:Y:S01]  /*bf30*/  @P2 LDC R7, c[0x0][0x434] ;  /* 0x00010d00ff072b82 */ /* 0x000e220000000800 */
[----:B------:R-:W-:Y:S01]  /*bf40*/  @P2 LOP3.LUT R27, R27, 0x8, RZ, 0xfc, !PT ;  /* 0x000000081b1b2812 */ /* 0x000fe200078efcff */
[----:B-1----:R-:W-:-:S06]  /*bf50*/  IMAD.SHL.U32 R0, R0, 0x10, RZ ;  /* 0x0000001000007824 */ /* 0x002fcc00078e00ff */
[----:B------:R-:W1:Y:S01]  /*bf60*/  @P2 LDC R5, c[0x0][0x438] ;  /* 0x00010e00ff052b82 */ /* 0x000e620000000800 */
[----:B----4-:R-:W-:Y:S02]  /*bf70*/  LOP3.LUT R21, R21, 0x7f, RZ, 0xc0, !PT ;  /* 0x0000007f15157812 */ /* 0x010fe400078ec0ff */
[----:B------:R-:W-:Y:S02]  /*bf80*/  LOP3.LUT R0, R0, 0x70, RZ, 0xc0, !PT ;  /* 0x0000007000007812 */ /* 0x000fe400078ec0ff */
[----:B------:R-:W-:Y:S02]  /*bf90*/  SHF.R.U32.HI R21, RZ, 0x3, R21 ;  /* 0x00000003ff157819 */ /* 0x000fe40000011615 */
[----:B------:R-:W-:Y:S01]  /*bfa0*/  LOP3.LUT R27, R27, 0xfffffffb, RZ, 0xc0, !PT ;  /* 0xfffffffb1b1b7812 */ /* 0x000fe200078ec0ff */
[----:B------:R-:W-:Y:S01]  /*bfb0*/  UMOV UR5, 0xffffffff ;  /* 0xffffffff00057882 */ /* 0x000fe20000000000 */
[----:B--2---:R-:W-:-:S04]  /*bfc0*/  VIADD R26, R26, 0xffffffff ;  /* 0xffffffff1a1a7836 */ /* 0x004fc80000000000 */
[----:B------:R-:W-:-:S05]  /*bfd0*/  IMAD.SHL.U32 R8, R26, 0x80, RZ ;  /* 0x000000801a087824 */ /* 0x000fca00078e00ff */
[----:B------:R-:W-:-:S04]  /*bfe0*/  LOP3.LUT R9, R8, R21, R0, 0xfe, !PT ;  /* 0x0000001508097212 */ /* 0x000fc800078efe00 */
[C---:B------:R-:W-:Y:S01]  /*bff0*/  ISETP.GE.AND P0, PT, R9.reuse, R34, PT ;  /* 0x000000220900720c */ /* 0x040fe20003f06270 */
[----:B------:R-:W-:-:S04]  /*c000*/  IMAD.IADD R0, R9, 0x1, R36 ;  /* 0x0000000109007824 */ /* 0x000fc800078e0224 */
[----:B0-----:R-:W-:-:S04]  /*c010*/  @P2 IMAD.HI.U32 R6, R0, R7, RZ ;  /* 0x0000000700062227 */ /* 0x001fc800078e00ff */
[----:B------:R-:W-:Y:S01]  /*c020*/  IMAD.MOV.U32 R4, RZ, RZ, R0 ;  /* 0x000000ffff047224 */ /* 0x000fe200078e0000 */
[----:B-1----:R-:W-:-:S03]  /*c030*/  @P2 SHF.R.U32.HI R4, RZ, R5, R6 ;  /* 0x00000005ff042219 */ /* 0x002fc60000011606 */
[----:B------:R-:W0:Y:S01]  /*c040*/  @!P0 LDC.64 R2, c[0x0][0x428] ;  /* 0x00010a00ff028b82 */ /* 0x000e220000000a00 */
[----:B------:R-:W-:Y:S02]  /*c050*/  IADD3 R5, -R4, RZ, RZ ;  /* 0x000000ff04057210 */ /* 0x000fe40007ffe1ff */
[----:B---3--:R-:W-:-:S03]  /*c060*/  SHF.R.S32.HI R37, RZ, 0x1f, R32 ;  /* 0x0000001fff257819 */ /* 0x008fc60000011420 */
[----:B------:R-:W-:Y:S01]  /*c070*/  IMAD R0, R10, R5, R0 ;  /* 0x000000050a007224 */ /* 0x000fe200078e0200 */
[--C-:B------:R-:W-:Y:S01]  /*c080*/  @!P0 SHF.R.S32.HI R5, RZ, 0x1f, R4.reuse ;  /* 0x0000001fff058819 */ /* 0x100fe20000011404 */
[-C--:B0-----:R-:W-:Y:S02]  /*c090*/  @!P0 IMAD R6, R37, R2.reuse, RZ ;  /* 0x0000000225068224 */ /* 0x081fe400078e02ff */
[----:B------:R-:W-:-:S04]  /*c0a0*/  @!P0 IMAD.WIDE.U32 R4, R32, R2, R4 ;  /* 0x0000000220048225 */ /* 0x000fc800078e0004 */
[----:B------:R-:W-:Y:S02]  /*c0b0*/  @!P0 IMAD R6, R32, R3, R6 ;  /* 0x0000000320068224 */ /* 0x000fe400078e0206 */
[----:B------:R-:W0:Y:S02]  /*c0c0*/  @!P0 LDC.64 R2, c[0x0][0x418] ;  /* 0x00010600ff028b82 */ /* 0x000e240000000a00 */
[----:B------:R-:W-:Y:S01]  /*c0d0*/  @!P0 IMAD.IADD R6, R5, 0x1, R6 ;  /* 0x0000000105068824 */ /* 0x000fe200078e0206 */
[----:B------:R-:W-:Y:S02]  /*c0e0*/  ISETP.NE.AND P2, PT, R20, 0x3, PT ;  /* 0x000000031400780c */ /* 0x000fe40003f45270 */
[----:B0-----:R-:W-:-:S04]  /*c0f0*/  @!P0 LEA R2, P1, R4, R2, 0x2 ;  /* 0x0000000204028211 */ /* 0x001fc800078210ff */
[----:B------:R-:W-:Y:S01]  /*c100*/  @!P0 LEA.HI.X R3, R4, R3, R6, 0x2, P1 ;  /* 0x0000000304038211 */ /* 0x000fe200008f1406 */
[----:B------:R-:W-:-:S06]  /*c110*/  IMAD.MOV.U32 R4, RZ, RZ, RZ ;  /* 0x000000ffff047224 */ /* 0x000fcc00078e00ff */
[----:B------:R0:W5:Y:S01]  /*c120*/  @!P0 LDG.E R4, desc[UR36][R2.64] ;  /* 0x0000002402048981 */ /* 0x000162000c1e1900 */
[----:B------:R-:W-:Y:S02]  /*c130*/  ISETP.GE.AND P0, PT, R30, UR4, PT ;  /* 0x000000041e007c0c */ /* 0x000fe4000bf06270 */
[----:B------:R-:W-:-:S04]  /*c140*/  @P2 LOP3.LUT R27, R27, 0x4, RZ, 0xfc, !PT ;  /* 0x000000041b1b2812 */ /* 0x000fc800078efcff */
[----:B------:R-:W-:-:S07]  /*c150*/  LOP3.LUT R27, R27, 0xfffffffd, RZ, 0xc0, !PT ;  /* 0xfffffffd1b1b7812 */ /* 0x000fce00078ec0ff */
[----:B------:R-:W-:Y:S02]  /*c160*/  @P0 LOP3.LUT R27, R27, 0x2, RZ, 0xfc, !PT ;  /* 0x000000021b1b0812 */ /* 0x000fe400078efcff */
[----:B------:R-:W-:Y:S02]  /*c170*/  ISETP.GE.AND P0, PT, R29, UR4, PT ;  /* 0x000000041d007c0c */ /* 0x000fe4000bf06270 */
[----:B------:R-:W-:-:S11]  /*c180*/  LOP3.LUT R27, R27, 0xfffffffe, RZ, 0xc0, !PT ;  /* 0xfffffffe1b1b7812 */ /* 0x000fd600078ec0ff */
[----:B------:R-:W-:Y:S01]  /*c190*/  @P0 LOP3.LUT R27, R27, 0x1, RZ, 0xfc, !PT ;  /* 0x000000011b1b0812 */ /* 0x000fe200078efcff */
[----:B0-----:R-:W-:Y:S06]  /*c1a0*/  BRA.DIV UR5, `(.L_x_6738) ;  /* 0x0000004205087947 */ /* 0x001fec000b800000 */
.L_x_6804:
[----:B------:R-:W-:Y:S01]  /*c1b0*/  LOP3.LUT R24, R18, 0xffff, RZ, 0xc0, !PT ;  /* 0x0000ffff12187812 */ /* 0x000fe200078ec0ff */
[----:B------:R-:W-:Y:S06]  /*c1c0*/  @!P2 BRA `(.L_x_6739) ;  /* 0x000000000004a947 */ /* 0x000fec0003800000 */
[----:B------:R-:W-:Y:S01]  /*c1d0*/  BPT.TRAP 0x1 ;  /* 0x000000040000795c */ /* 0x000fe20000300000 */
.L_x_6739:
        /* <DEDUP_REMOVED lines=23> */
.L_x_6805:
[----:B------:R-:W-:Y:S05]  /*c350*/  BSYNC B0 ;  /* 0x0000000000007941 */ /* 0x000fea0003800000 */
.L_x_6740:
[----:B------:R-:W1:Y:S01]  /*c360*/  S2R R9, SR_TID.X ;  /* 0x0000000000097919 */ /* 0x000e620000002100 */
[----:B------:R-:W-:Y:S01]  /*c370*/  ULDC.64 UR4, c[0x0][0x300] ;  /* 0x0000c00000047ab9 */ /* 0x000fe20000000a00 */
[----:B------:R-:W-:Y:S01]  /*c380*/  ULDC.64 UR6, c[0x0][0x2e8] ;  /* 0x0000ba0000067ab9 */ /* 0x000fe20000000a00 */
[----:B------:R-:W-:Y:S01]  /*c390*/  IMAD R5, R5, UR4, RZ ;  /* 0x0000000405057c24 */ /* 0x000fe2000f8e02ff */
[C---:B------:R-:W-:Y:S01]  /*c3a0*/  LOP3.LUT P3, RZ, R27.reuse, 0x2, RZ, 0xc0, !PT ;  /* 0x000000021bff7812 */ /* 0x040fe2000786c0ff */
[----:B0-----:R-:W-:Y:S01]  /*c3b0*/  IMAD.WIDE.U32 R2, R0, UR4, RZ ;  /* 0x0000000400027c25 */ /* 0x001fe2000f8e00ff */
[----:B------:R-:W-:-:S03]  /*c3c0*/  LOP3.LUT P2, RZ, R27, 0x1, RZ, 0xc0, !PT ;  /* 0x000000011bff7812 */ /* 0x000fc6000784c0ff */
[----:B------:R-:W-:Y:S01]  /*c3d0*/  IMAD R5, R0, UR5, R5 ;  /* 0x0000000500057c24 */ /* 0x000fe2000f8e0205 */
[----:B------:R-:W-:Y:S02]  /*c3e0*/  ULDC.64 UR4, c[0x0][0x310] ;  /* 0x0000c40000047ab9 */ /* 0x000fe40000000a00 */
[----:B------:R-:W-:Y:S02]  /*c3f0*/  IMAD R6, R6, UR4, RZ ;  /* 0x0000000406067c24 */ /* 0x000fe4000f8e02ff */
[----:B------:R-:W-:Y:S02]  /*c400*/  IMAD.IADD R3, R3, 0x1, R5 ;  /* 0x0000000103037824 */ /* 0x000fe400078e0205 */
[C---:B------:R-:W-:Y:S02]  /*c410*/  IMAD R6, R4.reuse, UR5, R6 ;  /* 0x0000000504067c24 */ /* 0x040fe4000f8e0206 */
[----:B------:R-:W-:Y:S01]  /*c420*/  IMAD.WIDE.U32 R2, R4, UR4, R2 ;  /* 0x0000000404027c25 */ /* 0x000fe2000f8e0002 */
[----:B------:R-:W-:-:S03]  /*c430*/  ULDC.64 UR4, c[0x0][0x308] ;  /* 0x0000c20000047ab9 */ /* 0x000fc60000000a00 */
[----:B------:R-:W-:Y:S01]  /*c440*/  IMAD R5, R25, 0x4000, R33 ;  /* 0x0000400019057824 */ /* 0x000fe200078e0221 */
[----:B------:R-:W-:-:S03]  /*c450*/  IADD3 R3, R3, R6, RZ ;  /* 0x0000000603037210 */ /* 0x000fc60007ffe0ff */
[C---:B------:R-:W-:Y:S01]  /*c460*/  IMAD.WIDE.U32 R2, R24.reuse, UR4, R2 ;  /* 0x0000000418027c25 */ /* 0x040fe2000f8e0002 */
[----:B------:R-:W-:Y:S01]  /*c470*/  UMOV UR4, 0xffffffff ;  /* 0xffffffff00047882 */ /* 0x000fe20000000000 */
[----:B-1----:R-:W-:Y:S02]  /*c480*/  LOP3.LUT R9, R9, 0x7f, RZ, 0xc0, !PT ;  /* 0x0000007f09097812 */ /* 0x002fe400078ec0ff */
[----:B------:R-:W-:Y:S01]  /*c490*/  IMAD R0, R24, UR5, R3 ;  /* 0x0000000518007c24 */ /* 0x000fe2000f8e0203 */
[C---:B------:R-:W-:Y:S02]  /*c4a0*/  LEA R4, P0, R2.reuse, UR6, 0x1 ;  /* 0x0000000602047c11 */ /* 0x040fe4000f8008ff */
[----:B------:R-:W-:Y:S02]  /*c4b0*/  SHF.R.U32.HI R9, RZ, 0x3, R9 ;  /* 0x00000003ff097819 */ /* 0x000fe40000011609 */
[----:B------:R-:W-:Y:S02]  /*c4c0*/  LEA.HI.X R0, R2, UR7, R0, 0x1, P0 ;  /* 0x0000000702007c11 */ /* 0x000fe400080f0c00 */
[----:B------:R-:W-:-:S04]  /*c4d0*/  IADD3 R6, -R9, R34, -R8 ;  /* 0x0000002209067210 */ /* 0x000fc80007ffe908 */
        /* <DEDUP_REMOVED lines=71> */
[----:B------:R-:W1:Y:S04]  /*c950*/  SHFL.IDX PT, R2, R0, 0x6, 0x181f ;  /* 0x00d81f0000027f89 */ /* 0x000e6800000e0000 */
[----:B------:R-:W2:Y:S01]  /*c960*/  SHFL.IDX PT, R0, R0, 0x7, 0x181f ;  /* 0x00f81f0000007f89 */ /* 0x000ea200000e0000 */
[----:B0-----:R-:W-:-:S04]  /*c970*/  @P1 LEA R3, P0, R30, R3, 0x1 ;  /* 0x000000031e031211 */ /* 0x001fc800078008ff */
[----:B-1----:R-:W-:-:S04]  /*c980*/  @P1 IADD3.X R2, RZ, R2, RZ, P0, !PT ;  /* 0x00000002ff021210 */ /* 0x002fc800007fe4ff */
[----:B------:R-:W-:-:S04]  /*c990*/  @P1 LOP3.LUT R3, R3, R2, RZ, 0x3c, !PT ;  /* 0x0000000203031212 */ /* 0x000fc800078e3cff */
[----:B------:R-:W-:-:S04]  /*c9a0*/  @P1 LOP3.LUT R2, R3, R2, RZ, 0x3c, !PT ;  /* 0x0000000203021212 */ /* 0x000fc800078e3cff */
[----:B------:R-:W-:-:S05]  /*c9b0*/  @P1 LOP3.LUT R3, R3, R2, RZ, 0x3c, !PT ;  /* 0x0000000203031212 */ /* 0x000fca00078e3cff */
[----:B------:R-:W-:Y:S04]  /*c9c0*/  @P1 LDGSTS.E.BYPASS.LTC128B.128 [R8+0x1b400], desc[UR36][R2.64], !P3 ;  /* 0x1b40000002081fae */ /* 0x000fe8000d901d64 */
[----:B------:R0:W-:Y:S04]  /*c9d0*/  @P1 LDGSTS.E.BYPASS.LTC128B.128 [R8+0x1f400], desc[UR36][R2.64+0x80], !P2 ;  /* 0x1f40008002081fae */ /* 0x0001e8000d101d64 */
[----:B0-2---:R0:W1:Y:S02]  /*c9e0*/  SHFL.IDX PT, R2, R4, 0x7, 0x181f ;  /* 0x00f81f0004027f89 */ /* 0x00506400000e0000 */
.L_x_6823:
        /* <DEDUP_REMOVED lines=8> */
[----:B------:R1:W-:Y:S01]  /*ca70*/  @P0 LDGSTS.E.BYPASS.LTC128B.128 [R5+0x1fc00], desc[UR36][R2.64+0x80], !P2 ;  /* 0x1fc0008002050fae */ /* 0x0003e2000d101d64 */
[----:B------:R-:W-:Y:S01]  /*ca80*/  PLOP3.LUT P0, PT, PT, PT, PT, 0x80, 0x0 ;  /* 0x000000000000781c */ /* 0x000fe20003f0f070 */
[----:B------:R-:W-:-:S12]  /*ca90*/  NOP ;  /* 0x0000000000007918 */ /* 0x000fd80000000000 */
.L_x_6743:
        /* <DEDUP_REMOVED lines=11> */
.L_x_6744:
[----:B-1----:R1:W5:Y:S01]  /*cb50*/  LDL.LU R3, [R1+0x8] ;  /* 0x0000080001037983 */ /* 0x0023620000300800 */
[----:B------:R1:W-:Y:S03]  /*cb60*/  SYNCS.ARRIVE.TRANS64.A1T0 RZ, [R7+URZ+0x28830], RZ ;  /* 0x028830ff07ff79a7 */ /* 0x0003e6000810003f */
[----:B0-----:R1:W5:Y:S02]  /*cb70*/  LDL.LU R4, [R1+0x10] ;  /* 0x0000100001047983 */ /* 0x0013640000300800 */
[----:B------:R-:W-:Y:S05]  /*cb80*/  WARPSYNC.ALL ;  /* 0x0000000000007948 */ /* 0x000fea0003800000 */
[----:B------:R-:W-:Y:S01]  /*cb90*/  ULDC.64 UR4, c[0x0][0x298] ;  /* 0x0000a60000047ab9 */ /* 0x000fe20000000a00 */
[----:B------:R-:W-:Y:S01]  /*cba0*/  VIADD R2, R22, 0x10400 ;  /* 0x0001040016027836 */ /* 0x000fe20000000000 */
[----:B------:R-:W-:Y:S01]  /*cbb0*/  BAR.SYNC.DEFER_BLOCKING 0x8, 0x180 ;  /* 0x0206000000007b1d */ /* 0x000fe20000010000 */
[----:B------:R-:W-:-:S03]  /*cbc0*/  LOP3.LUT P1, RZ, R27, 0x10, RZ, 0xc0, !PT ;  /* 0x000000101bff7812 */ /* 0x000fc6000782c0ff */
[----:B------:R-:W-:Y:S02]  /*cbd0*/  LOP3.LUT P0, RZ, R2, 0x3ff, RZ, 0xc0, !PT ;  /* 0x000003ff02ff7812 */ /* 0x000fe4000780c0ff */
[----:B------:R-:W-:Y:S01]  /*cbe0*/  BSSY B6, `(.L_x_6745) ;  /* 0x000001c000067945 */ /* 0x000fe20003800000 */
[----:B------:R-:W-:Y:S02]  /*cbf0*/  SEL R31, R31, RZ, !P1 ;  /* 0x000000ff1f1f7207 */ /* 0x000fe40004800000 */
[----:B-----5:R-:W-:Y:S02]  /*cc00*/  SHF.R.S32.HI R0, RZ, 0x1f, R3 ;  /* 0x0000001fff007819 */ /* 0x020fe40000011403 */
[----:B------:R-:W-:-:S03]  /*cc10*/  SEL R4, R4, RZ, !P1 ;  /* 0x000000ff04047207 */ /* 0x000fc60004800000 */
[----:B------:R-:W-:-:S04]  /*cc20*/  IMAD R0, R0, UR4, RZ ;  /* 0x0000000400007c24 */ /* 0x000fc8000f8e02ff */
[C---:B------:R-:W-:Y:S02]  /*cc30*/  IMAD R0, R3.reuse, UR5, R0 ;  /* 0x0000000503007c24 */ /* 0x040fe4000f8e0200 */
[----:B------:R-:W-:-:S04]  /*cc40*/  IMAD.WIDE.U32 R2, R3, UR4, RZ ;  /* 0x0000000403027c25 */ /* 0x000fc8000f8e00ff */
[----:B------:R-:W-:Y:S01]  /*cc50*/  IMAD.IADD R0, R3, 0x1, R0 ;  /* 0x0000000103007824 */ /* 0x000fe200078e0200 */
[----:B------:R0:W-:Y:S04]  /*cc60*/  STL.64 [R1+0x8], R2 ;  /* 0x0000080201007387 */ /* 0x0001e80000100a00 */
[----:B------:R0:W-:Y:S04]  /*cc70*/  STL [R1+0x1c], R4 ;  /* 0x00001c0401007387 */ /* 0x0001e80000100800 */
[----:B------:R0:W-:Y:S01]  /*cc80*/  STL [R1+0x10], R0 ;  /* 0x0000100001007387 */ /* 0x0001e20000100800 */
[----:B------:R-:W-:Y:S05]  /*cc90*/  @!P0 BRA `(.L_x_6746) ;  /* 0x0000000000408947 */ /* 0x000fea0003800000 */
        /* <DEDUP_REMOVED lines=8> */
[----:B------:R-:W-:Y:S01]  /*cd20*/  MOV R13, RZ ;  /* 0x000000ff000d7202 */ /* 0x000fe20000000f00 */
[----:B-1----:R-:W-:Y:S02]  /*cd30*/  IMAD.U32 R7, RZ, RZ, UR7 ;  /* 0x00000007ff077e24 */ /* 0x002fe4000f8e00ff */
[----:B------:R-:W-:-:S02]  /*cd40*/  IMAD.U32 R10, RZ, RZ, UR8 ;  /* 0x00000008ff0a7e24 */ /* 0x000fc4000f8e00ff */
[----:B------:R-:W-:Y:S02]  /*cd50*/  IMAD.U32 R11, RZ, RZ, UR9 ;  /* 0x00000009ff0b7e24 */ /* 0x000fe4000f8e00ff */
[----:B------:R-:W-:Y:S02]  /*cd60*/  IMAD.MOV.U32 R8, RZ, RZ, 0x70 ;  /* 0x00000070ff087424 */ /* 0x000fe400078e00ff */
[----:B------:R-:W-:-:S07]  /*cd70*/  IMAD.MOV.U32 R12, RZ, RZ, 0x1 ;  /* 0x00000001ff0c7424 */ /* 0x000fce00078e00ff */
[----:B------:R-:W-:-:S07]  /*cd80*/  LEPC R20, `(.L_x_6746) ;  /* 0x000000001014794e */ /* 0x000fce0000000000 */
[----:B0-----:R-:W-:Y:S05]  /*cd90*/  CALL.ABS.NOINC R2 ;  /* 0x0000000002007343 */ /* 0x001fea0003c00000 */
.L_x_6746:
[----:B------:R-:W-:Y:S05]  /*cda0*/  BSYNC B6 ;  /* 0x0000000000067941 */ /* 0x000fea0003800000 */
.L_x_6745:
[----:B------:R-:W2:Y:S01]  /*cdb0*/  LDL.LU R20, [R1+0x1c] ;  /* 0x00001c0001147983 */ /* 0x000ea20000300800 */
[----:B------:R-:W-:Y:S01]  /*cdc0*/  ULDC.64 UR4, c[0x0][0x2d8] ;  /* 0x0000b60000047ab9 */ /* 0x000fe20000000a00 */
[----:B------:R-:W3:Y:S02]  /*cdd0*/  LDC R6, c[0x0][0x448] ;  /* 0x00011200ff067b82 */ /* 0x000ee40000000800 */
[----:B------:R-:W4:Y:S04]  /*cde0*/  LDL.LU R21, [R1+0x10] ;  /* 0x0000100001157983 */ /* 0x000f280000300800 */
[----:B0-----:R-:W4:Y:S04]  /*cdf0*/  LDL.LU.64 R2, [R1+0x8] ;  /* 0x0000080001027983 */ /* 0x001f280000300a00 */
[----:B------:R0:W5:Y:S01]  /*ce00*/  LDL R9, [R1] ;  /* 0x0000000001097983 */ /* 0x0001620000100800 */
[----:B---3--:R-:W-:Y:S01]  /*ce10*/  ISETP.NE.AND P0, PT, R6, 0x1, PT ;  /* 0x000000010600780c */ /* 0x008fe20003f05270 */
[----:B------:R-:W-:-:S12]  /*ce20*/  IMAD.SHL.U32 R4, R17, 0x80, RZ ;  /* 0x0000008011047824 */ /* 0x000fd800078e00ff */
[----:B-1----:R-:W1:Y:S01]  /*ce30*/  @P0 LDC R7, c[0x0][0x450] ;  /* 0x00011400ff070b82 */ /* 0x002e620000000800 */
[----:B----4-:R-:W-:Y:S02]  /*ce40*/  IMAD.MOV.U32 R3, RZ, RZ, R21 ;  /* 0x000000ffff037224 */ /* 0x010fe400078e0015 */
[----:B------:R-:W3:Y:S01]  /*ce50*/  S2R R21, SR_TID.X ;  /* 0x0000000000157919 */ /* 0x000ee20000002100 */
[----:B------:R-:W-:-:S04]  /*ce60*/  IMAD.WIDE.U32 R2, R24, UR4, R2 ;  /* 0x0000000418027c25 */ /* 0x000fc8000f8e0002 */
[----:B------:R-:W-:Y:S01]  /*ce70*/  IMAD R3, R24, UR5, R3 ;  /* 0x0000000518037c24 */ /* 0x000fe2000f8e0203 */
[----:B------:R-:W-:Y:S02]  /*ce80*/  ULDC.64 UR4, c[0x0][0x2e0] ;  /* 0x0000b80000047ab9 */ /* 0x000fe40000000a00 */
[----:B--2---:R-:W-:Y:S02]  /*ce90*/  IMAD R0, R20, UR4, RZ ;  /* 0x0000000414007c24 */ /* 0x004fe4000f8e02ff */
[----:B------:R-:W2:Y:S01]  /*cea0*/  S2R R20, SR_TID.X ;  /* 0x0000000000147919 */ /* 0x000ea20000002100 */
[----:B------:R-:W-:-:S04]  /*ceb0*/  IMAD.WIDE.U32 R2, R31, UR4, R2 ;  /* 0x000000041f027c25 */ /* 0x000fc8000f8e0002 */
[----:B------:R-:W-:Y:S01]  /*cec0*/  IMAD R0, R31, UR5, R0 ;  /* 0x000000051f007c24 */ /* 0x000fe2000f8e0200 */
[----:B------:R-:W-:-:S03]  /*ced0*/  ULDC.64 UR4, c[0x0][0x2d0] ;  /* 0x0000b40000047ab9 */ /* 0x000fc60000000a00 */
[----:B------:R-:W-:Y:S02]  /*cee0*/  IMAD.IADD R3, R3, 0x1, R0 ;  /* 0x0000000103037824 */ /* 0x000fe400078e0200 */
[----:B------:R-:W4:Y:S01]  /*cef0*/  @P0 LDC R0, c[0x0][0x44c] ;  /* 0x00011300ff000b82 */ /* 0x000f220000000800 */
[----:B--2---:R-:W-:-:S04]  /*cf00*/  LOP3.LUT R20, R20, 0x7f, RZ, 0xc0, !PT ;  /* 0x0000007f14147812 */ /* 0x004fc800078ec0ff */
[----:B------:R-:W-:Y:S02]  /*cf10*/  SHF.R.U32.HI R10, RZ, 0x3, R20 ;  /* 0x00000003ff0a7819 */ /* 0x000fe40000011614 */
[----:B------:R0:W5:Y:S01]  /*cf20*/  LDL R20, [R1+0x14] ;  /* 0x0000140001147983 */ /* 0x0001620000100800 */
[----:B---3--:R-:W-:-:S05]  /*cf30*/  IMAD.SHL.U32 R5, R21, 0x10, RZ ;  /* 0x0000001015057824 */ /* 0x008fca00078e00ff */
[----:B------:R-:W-:-:S04]  /*cf40*/  LOP3.LUT R5, R5, 0x70, RZ, 0xc0, !PT ;  /* 0x0000007005057812 */ /* 0x000fc800078ec0ff */
[----:B------:R-:W-:-:S05]  /*cf50*/  LOP3.LUT R8, R4, R10, R5, 0xfe, !PT ;  /* 0x0000000a04087212 */ /* 0x000fca00078efe05 */
[----:B----4-:R-:W-:-:S04]  /*cf60*/  @P0 IMAD.HI.U32 R0, R8, R0, RZ ;  /* 0x0000000008000227 */ /* 0x010fc800078e00ff */
[----:B------:R-:W-:Y:S01]  /*cf70*/  IMAD.MOV.U32 R5, RZ, RZ, R8 ;  /* 0x000000ffff057224 */ /* 0x000fe200078e0008 */
[----:B-1----:R-:W-:-:S05]  /*cf80*/  @P0 SHF.R.U32.HI R5, RZ, R7, R0 ;  /* 0x00000007ff050219 */ /* 0x002fca0000011600 */
[----:B------:R-:W-:-:S04]  /*cf90*/  IMAD.MOV R7, RZ, RZ, -R5 ;  /* 0x000000ffff077224 */ /* 0x000fc800078e0a05 */
[----:B------:R-:W-:Y:S01]  /*cfa0*/  IMAD R0, R6, R7, R8 ;  /* 0x0000000706007224 */ /* 0x000fe200078e0208 */
[----:B------:R-:W-:Y:S01]  /*cfb0*/  SHF.R.S32.HI R7, RZ, 0x1f, R5 ;  /* 0x0000001fff077819 */ /* 0x000fe20000011405 */
[----:B------:R-:W-:-:S04]  /*cfc0*/  IMAD.WIDE.U32 R2, R5, UR4, R2 ;  /* 0x0000000405027c25 */ /* 0x000fc8000f8e0002 */
        /* <DEDUP_REMOVED lines=13> */
[----:B------:R-:W-:Y:S02]  /*d0a0*/  LEA.HI.X R5, R2, UR5, R5, 0x1, P0 ;  /* 0x0000000502057c11 */ /* 0x000fe400080f0c05 */
[----:B------:R-:W-:Y:S01]  /*d0b0*/  ISETP.GE.AND P0, PT, R30, UR4, PT ;  /* 0x000000041e007c0c */ /* 0x000fe2000bf06270 */
[----:B------:R-:W-:-:S03]  /*d0c0*/  UMOV UR4, 0xffffffff ;  /* 0xffffffff00047882 */ /* 0x000fc60000000000 */
[----:B0-----:R-:W-:Y:S09]  /*d0d0*/  BRA.DIV UR4, `(.L_x_6747) ;  /* 0x0000003e04507947 */ /* 0x001ff2000b800000 */
        /* <DEDUP_REMOVED lines=11> */
[----:B------:R1:W-:Y:S01]  /*d190*/  @!P2 LDGSTS.E.BYPASS.LTC128B.128 [R9+0x14400], desc[UR36][R2.64+0x80], !P1 ;  /* 0x144000800209afae */ /* 0x0003e2000c901d64 */
[----:B------:R-:W-:-:S03]  /*d1a0*/  ISETP.GE.AND P2, PT, R7, R6, PT ;  /* 0x000000060700720c */ /* 0x000fc60003f46270 */
[----:B-1----:R-:W1:Y:S10]  /*d1b0*/  SHFL.IDX PT, R2, R5, 0x1, 0x181f ;  /* 0x00381f0005027f89 */ /* 0x002e7400000e0000 */
[----:B0-----:R-:W-:-:S05]  /*d1c0*/  @!P2 LEA R14, P3, R30, R14, 0x1 ;  /* 0x0000000e1e0ea211 */ /* 0x001fca00078608ff */
[----:B-1----:R-:W-:Y:S01]  /*d1d0*/  @!P2 IMAD.X R7, RZ, RZ, R2, P3 ;  /* 0x000000ffff07a224 */ /* 0x002fe200018e0602 */
[----:B------:R-:W-:Y:S02]  /*d1e0*/  @!P2 MOV R2, R14 ;  /* 0x0000000e0002a202 */ /* 0x000fe40000000f00 */
[----:B------:R-:W0:Y:S01]  /*d1f0*/  SHFL.IDX PT, R14, R0, 0x2, 0x181f ;  /* 0x00581f00000e7f89 */ /* 0x000e2200000e0000 */
[----:B------:R-:W-:Y:S02]  /*d200*/  @!P2 IMAD.MOV.U32 R3, RZ, RZ, R7 ;  /* 0x000000ffff03a224 */ /* 0x000fe400078e0007 */
[----:B------:R-:W-:-:S03]  /*d210*/  VIADD R7, R4, 0x20 ;  /* 0x0000002004077836 */ /* 0x000fc60000000000 */
        /* <DEDUP_REMOVED lines=11> */
[----:B------:R1:W-:Y:S01]  /*d2d0*/  @!P2 LDGSTS.E.BYPASS.LTC128B.128 [R9+0x15400], desc[UR36][R2.64+0x80], !P1 ;  /* 0x154000800209afae */ /* 0x0003e2000c901d64 */
[----:B------:R-:W-:-:S03]  /*d2e0*/  ISETP.GE.AND P2, PT, R7, R6, PT ;  /* 0x000000060700720c */ /* 0x000fc60003f46270 */
[----:B-1----:R-:W1:Y:S10]  /*d2f0*/  SHFL.IDX PT, R2, R5, 0x3, 0x181f ;  /* 0x00781f0005027f89 */ /* 0x002e7400000e0000 */
[----:B0-----:R-:W-:-:S04]  /*d300*/  @!P2 LEA R14, P3, R30, R14, 0x1 ;  /* 0x0000000e1e0ea211 */ /* 0x001fc800078608ff */
[----:B-1----:R-:W-:Y:S01]  /*d310*/  @!P2 IADD3.X R7, RZ, R2, RZ, P3, !PT ;  /* 0x00000002ff07a210 */ /* 0x002fe20001ffe4ff */
[----:B------:R-:W-:Y:S02]  /*d320*/  @!P2 IMAD.MOV.U32 R2, RZ, RZ, R14 ;  /* 0x000000ffff02a224 */ /* 0x000fe400078e000e */
[----:B------:R-:W0:Y:S02]  /*d330*/  SHFL.IDX PT, R14, R0, 0x4, 0x181f ;  /* 0x00981f00000e7f89 */ /* 0x000e2400000e0000 */
        /* <DEDUP_REMOVED lines=30> */
[----:B------:R1:W2:Y:S01]  /*d520*/  SHFL.IDX PT, R14, R0, 0x7, 0x181f ;  /* 0x00f81f00000e7f89 */ /* 0x0002a200000e0000 */
[----:B------:R-:W-:-:S05]  /*d530*/  @!P2 MOV R3, R7 ;  /* 0x000000070003a202 */ /* 0x000fca0000000f00 */
[----:B------:R1:W-:Y:S04]  /*d540*/  @!P2 LDGSTS.E.BYPASS.LTC128B.128 [R9+0x13400], desc[UR36][R2.64], !P0 ;  /* 0x134000000209afae */ /* 0x0003e8000c101d64 */
[----:B0-----:R1:W-:Y:S02]  /*d550*/  @!P2 LDGSTS.E.BYPASS.LTC128B.128 [R9+0x17400], desc[UR36][R2.64+0x80], !P1 ;  /* 0x174000800209afae */ /* 0x0013e4000c901d64 */
.L_x_6840:
        /* <DEDUP_REMOVED lines=10> */
[----:B------:R0:W-:Y:S02]  /*d600*/  LDGSTS.E.BYPASS.LTC128B.128 [R9+0x17c00], desc[UR36][R2.64+0x80], !P1 ;  /* 0x17c0008002097fae */ /* 0x0001e4000c901d64 */
.L_x_6749:
[----:B------:R-:W-:Y:S05]  /*d610*/  BSYNC B0 ;  /* 0x0000000000007941 */ /* 0x000fea0003800000 */
.L_x_6748:
[----:B------:R-:W-:Y:S01]  /*d620*/  NOP ;  /* 0x0000000000007918 */ /* 0x000fe20000000000 */
[----:B------:R-:W-:-:S13]  /*d630*/  PLOP3.LUT P0, PT, PT, PT, PT, 0x80, 0x0 ;  /* 0x000000000000781c */ /* 0x000fda0003f0f070 */
.L_x_6750:
        /* <DEDUP_REMOVED lines=18> */
[----:B---3--:R-:W-:-:S05]  /*d760*/  VIADD R6, R2, 0xfffffffe ;  /* 0xfffffffe02067836 */ /* 0x008fca0000000000 */
[----:B------:R-:W-:Y:S01]  /*d770*/  ISETP.GE.AND P0, PT, R6, R35, PT ;  /* 0x000000230600720c */ /* 0x000fe20003f06270 */
[----:B01----:R-:W-:-:S12]  /*d780*/  @!P1 BRA `(.L_x_6752) ;  /* 0x0000004000249947 */ /* 0x003fd80003800000 */
.L_x_6841:
[----:B------:R-:W-:Y:S05]  /*d790*/  BSYNC B0 ;  /* 0x0000000000007941 */ /* 0x000fea0003800000 */
.L_x_6751:
[----:B------:R-:W-:Y:S04]  /*d7a0*/  BSSY B0, `(.L_x_6753) ;  /* 0x0000108000007945 */ /* 0x000fe80003800000 */
[----:B------:R-:W-:Y:S05]  /*d7b0*/  @!P0 BRA `(.L_x_6754) ;  /* 0x0000001000188947 */ /* 0x000fea0003800000 */
[----:B------:R-:W-:Y:S01]  /*d7c0*/  ULDC UR4, c[0x0][0x2f4] ;  /* 0x0000bd0000047ab9 */ /* 0x000fe20000000800 */
[----:B------:R-:W-:Y:S01]  /*d7d0*/  IMAD.MOV.U32 R10, RZ, RZ, R25 ;  /* 0x000000ffff0a7224 */ /* 0x000fe200078e0019 */
[----:B------:R-:W-:Y:S01]  /*d7e0*/  ISETP.GE.AND P2, PT, R30, UR4, PT ;  /* 0x000000041e007c0c */ /* 0x000fe2000bf46270 */
[----:B------:R-:W-:Y:S01]  /*d7f0*/  IMAD.MOV.U32 R31, RZ, RZ, R26 ;  /* 0x000000ffff1f7224 */ /* 0x000fe200078e001a */
[----:B------:R-:W-:Y:S02]  /*d800*/  ISETP.GE.AND P1, PT, R29, UR4, PT ;  /* 0x000000041d007c0c */ /* 0x000fe4000bf26270 */
[----:B------:R-:W-:-:S11]  /*d810*/  MOV R17, R28 ;  /* 0x0000001c00117202 */ /* 0x000fd60000000f00 */
.L_x_6767:
[----:B0-----:R-:W0:Y:S01]  /*d820*/  S2R R3, SR_TID.X ;  /* 0x0000000000037919 */ /* 0x001e220000002100 */
[----:B------:R-:W1:Y:S01]  /*d830*/  LDC R4, c[0x0][0x430] ;  /* 0x00010c00ff047b82 */ /* 0x000e620000000800 */
[----:B------:R-:W3:Y:S01]  /*d840*/  LDL R9, [R1+0x24] ;  /* 0x0000240001097983 */ /* 0x000ee20000100800 */
[----:B-1----:R-:W-:Y:S02]  /*d850*/  ISETP.NE.AND P0, PT, R4, 0x1, PT ;  /* 0x000000010400780c */ /* 0x002fe40003f05270 */
[----:B0-----:R-:W-:-:S04]  /*d860*/  LOP3.LUT R0, R3, 0x7f, RZ, 0xc0, !PT ;  /* 0x0000007f03007812 */ /* 0x001fc800078ec0ff */
[----:B------:R-:W-:-:S07]  /*d870*/  SHF.R.U32.HI R5, RZ, 0x3, R0 ;  /* 0x00000003ff057819 */ /* 0x000fce0000011600 */
[----:B------:R-:W0:Y:S01]  /*d880*/  @P0 LDC R0, c[0x0][0x434] ;  /* 0x00010d00ff000b82 */ /* 0x000e220000000800 */
[----:B------:R-:W-:-:S07]  /*d890*/  IMAD.SHL.U32 R4, R3, 0x10, RZ ;  /* 0x0000001003047824 */ /* 0x000fce00078e00ff */
[----:B------:R-:W1:Y:S01]  /*d8a0*/  @P0 LDC R3, c[0x0][0x438] ;  /* 0x00010e00ff030b82 */ /* 0x000e620000000800 */
[----:B------:R-:W-:Y:S01]  /*d8b0*/  IMAD R7, R6, 0x80, R5 ;  /* 0x0000008006077824 */ /* 0x000fe200078e0205 */
[----:B------:R-:W-:-:S04]  /*d8c0*/  LOP3.LUT R4, R4, 0x70, RZ, 0xc0, !PT ;  /* 0x0000007004047812 */ /* 0x000fc800078ec0ff */
[----:B------:R-:W-:Y:S01]  /*d8d0*/  IADD3 R7, R4, R7, R36 ;  /* 0x0000000704077210 */ /* 0x000fe20007ffe024 */
[----:B------:R-:W-:Y:S05]  /*d8e0*/  YIELD ;  /* 0x0000000000007946 */ /* 0x000fea0003800000 */
[----:B------:R-:W-:Y:S01]  /*d8f0*/  IMAD.MOV.U32 R8, RZ, RZ, R7 ;  /* 0x000000ffff087224 */ /* 0x000fe200078e0007 */
[----:B------:R-:W-:Y:S01]  /*d900*/  ULDC.64 UR4, c[0x0][0x428] ;  /* 0x00010a0000047ab9 */ /* 0x000fe20000000a00 */
[----:B0-----:R-:W-:-:S05]  /*d910*/  @P0 IMAD.HI.U32 R0, R7, R0, RZ ;  /* 0x0000000007000227 */ /* 0x001fca00078e00ff */
[----:B-1----:R-:W-:Y:S01]  /*d920*/  @P0 SHF.R.U32.HI R8, RZ, R3, R0 ;  /* 0x00000003ff080219 */ /* 0x002fe20000011600 */
[----:B------:R-:W-:-:S03]  /*d930*/  IMAD R5, R37, UR4, RZ ;  /* 0x0000000425057c24 */ /* 0x000fc6000f8e02ff */
[--C-:B------:R-:W-:Y:S01]  /*d940*/  SHF.R.S32.HI R3, RZ, 0x1f, R8.reuse ;  /* 0x0000001fff037819 */ /* 0x100fe20000011408 */
[----:B------:R-:W-:Y:S02]  /*d950*/  IMAD.MOV.U32 R2, RZ, RZ, R8 ;  /* 0x000000ffff027224 */ /* 0x000fe400078e0008 */
[C---:B------:R-:W-:Y:S02]  /*d960*/  IMAD R5, R32.reuse, UR5, R5 ;  /* 0x0000000520057c24 */ /* 0x040fe4000f8e0205 */
[----:B------:R-:W-:Y:S01]  /*d970*/  IMAD.WIDE.U32 R2, R32, UR4, R2 ;  /* 0x0000000420027c25 */ /* 0x000fe2000f8e0002 */
[----:B------:R-:W-:-:S03]  /*d980*/  ULDC.64 UR4, c[0x0][0x418] ;  /* 0x0001060000047ab9 */ /* 0x000fc60000000a00 */
[----:B------:R-:W-:Y:S01]  /*d990*/  IMAD.IADD R3, R5, 0x1, R3 ;  /* 0x0000000105037824 */ /* 0x000fe200078e0203 */
[----:B------:R-:W-:Y:S01]  /*d9a0*/  LEA R4, P0, R2, UR4, 0x2 ;  /* 0x0000000402047c11 */ /* 0x000fe2000f8010ff */
[----:B------:R-:W-:-:S03]  /*d9b0*/  ULDC UR4, c[0x0][0x430] ;  /* 0x00010c0000047ab9 */ /* 0x000fc60000000800 */
[----:B------:R-:W-:-:S05]  /*d9c0*/  LEA.HI.X R5, R2, UR5, R3, 0x2, P0 ;  /* 0x0000000502057c11 */ /* 0x000fca00080f1403 */
[----:B------:R0:W4:Y:S01]  /*d9d0*/  LDG.E R0, desc[UR36][R4.64] ;  /* 0x0000002404007981 */ /* 0x000122000c1e1900 */
[----:B------:R-:W-:Y:S01]  /*d9e0*/  IADD3 R25, R10, 0x1, RZ ;  /* 0x000000010a197810 */ /* 0x000fe20007ffe0ff */
[----:B------:R-:W-:-:S03]  /*d9f0*/  IMAD.MOV R2, RZ, RZ, -R8 ;  /* 0x000000ffff027224 */ /* 0x000fc600078e0a08 */
[----:B------:R-:W-:-:S04]  /*da00*/  ISETP.NE.AND P0, PT, R25, 0x2, PT ;  /* 0x000000021900780c */ /* 0x000fc80003f05270 */
[----:B------:R-:W-:Y:S01]  /*da10*/  SEL R28, RZ, 0x1, P0 ;  /* 0x00000001ff1c7807 */ /* 0x000fe20000000000 */
[----:B0-----:R-:W-:Y:S01]  /*da20*/  IMAD R4, R2, UR4, R7 ;  /* 0x0000000402047c24 */ /* 0x001fe2000f8e0207 */
[----:B------:R-:W-:Y:S01]  /*da30*/  SEL R25, R25, RZ, P0 ;  /* 0x000000ff19197207 */ /* 0x000fe20000000000 */
[----:B------:R-:W-:Y:S01]  /*da40*/  IMAD.MOV.U32 R26, RZ, RZ, R6 ;  /* 0x000000ffff1a7224 */ /* 0x000fe200078e0006 */
[----:B------:R-:W-:Y:S02]  /*da50*/  LOP3.LUT R28, R17, R28, RZ, 0x3c, !PT ;  /* 0x0000001c111c7212 */ /* 0x000fe400078e3cff */
[----:B---3--:R-:W-:Y:S02]  /*da60*/  ISETP.NE.AND P3, PT, R9, 0x3, PT ;  /* 0x000000030900780c */ /* 0x008fe40003f65270 */
[----:B----4-:R-:W-:-:S11]  /*da70*/  SHF.R.S32.HI R21, RZ, 0x1f, R0 ;  /* 0x0000001fff157819 */ /* 0x010fd60000011400 */
[----:B------:R-:W-:Y:S05]  /*da80*/  @!P3 BRA `(.L_x_6755) ;  /* 0x000000000004b947 */ /* 0x000fea0003800000 */
[----:B------:R-:W-:Y:S01]  /*da90*/  BPT.TRAP 0x1 ;  /* 0x000000040000795c */ /* 0x000fe20000300000 */
.L_x_6755:
[----:B------:R-:W-:Y:S01]  /*daa0*/  IMAD R6, R25, 0x8, R22 ;  /* 0x0000000819067824 */ /* 0x000fe200078e0216 */
[----:B------:R-:W-:Y:S01]  /*dab0*/  SHF.L.U32 R3, R28, 0x1f, RZ ;  /* 0x0000001f1c037819 */ /* 0x000fe200000006ff */
[----:B------:R-:W-:Y:S03]  /*dac0*/  BSSY B1, `(.L_x_6756) ;  /* 0x0000003000017945 */ /* 0x000fe60003800000 */
[----:B------:R-:W0:Y:S02]  /*dad0*/  SYNCS.PHASECHK.TRANS64.TRYWAIT P0, [R6+URZ+0x28840], R3 ;  /* 0x02884003060075a7 */ /* 0x000e24000800017f */
[----:B0-----:R-:W-:Y:S05]  /*dae0*/  @!P0 BRA `(.L_x_6757) ;  /* 0x0000003c00608947 */ /* 0x001fea0003800000 */
.L_x_6842:
[----:B------:R-:W-:Y:S05]  /*daf0*/  BSYNC B1 ;  /* 0x0000000000017941 */ /* 0x000fea0003800000 */
.L_x_6756:
[----:B------:R-:W-:Y:S01]  /*db00*/  SHF.R.S32.HI R20, RZ, 0x1f, R4 ;  /* 0x0000001fff147819 */ /* 0x000fe20000011404 */
[----:B------:R-:W-:Y:S01]  /*db10*/  ULDC.64 UR4, c[0x0][0x300] ;  /* 0x0000c00000047ab9 */ /* 0x000fe20000000a00 */
[----:B------:R-:W-:Y:S01]  /*db20*/  ULDC.64 UR6, c[0x0][0x2e8] ;  /* 0x0000ba0000067ab9 */ /* 0x000fe20000000a00 */
[----:B0-----:R-:W-:Y:S01]  /*db30*/  IMAD.WIDE.U32 R2, R4, UR4, RZ ;  /* 0x0000000404027c25 */ /* 0x001fe2000f8e00ff */
[C---:B------:R-:W-:Y:S02]  /*db40*/  LOP3.LUT P4, RZ, R27.reuse, 0x2, RZ, 0xc0, !PT ;  /* 0x000000021bff7812 */ /* 0x040fe4000788c0ff */
[----:B------:R-:W-:Y:S01]  /*db50*/  LOP3.LUT P3, RZ, R27, 0x1, RZ, 0xc0, !PT ;  /* 0x000000011bff7812 */ /* 0x000fe2000786c0ff */
        /* <DEDUP_REMOVED lines=17> */
[----:B------:R-:W-:Y:S01]  /*dc70*/  SHF.L.U32 R5, R30, 0x1, RZ ;  /* 0x000000011e057819 */ /* 0x000fe200000006ff */
[----:B------:R-:W-:Y:S02]  /*dc80*/  IMAD R7, R7, 0x2, R22 ;  /* 0x0000000207077824 */ /* 0x000fe400078e0216 */
[----:B------:R-:W1:Y:S01]  /*dc90*/  SHFL.IDX PT, R3, R9, RZ, 0x181f ;  /* 0x00181fff09037589 */ /* 0x000e6200000e0000 */
[----:B0-----:R-:W-:-:S05]  /*dca0*/  IADD3 R2, P0, R2, R5, RZ ;  /* 0x0000000502027210 */ /* 0x001fca0007f1e0ff */
[----:B-1----:R-:W-:-:S05]  /*dcb0*/  IMAD.X R3, RZ, RZ, R3, P0 ;  /* 0x000000ffff037224 */ /* 0x002fca00000e0603 */
[----:B------:R-:W-:Y:S01]  /*dcc0*/  @!PT LDS RZ, [RZ] ;  /* 0x00000000fffff984 */ /* 0x000fe20000000800 */
[----:B------:R-:W-:Y:S04]  /*dcd0*/  LDGSTS.E.BYPASS.LTC128B.128 [R7+0x18400], desc[UR36][R2.64], !P4 ;  /* 0x1840000002077fae */ /* 0x000fe8000e101d64 */
[----:B------:R0:W-:Y:S04]  /*dce0*/  LDGSTS.E.BYPASS.LTC128B.128 [R7+0x1c400], desc[UR36][R2.64+0x80], !P3 ;  /* 0x1c40008002077fae */ /* 0x0001e8000d901d64 */
[----:B0-----:R-:W0:Y:S04]  /*dcf0*/  SHFL.IDX PT, R2, R8, 0x1, 0x181f ;  /* 0x00381f0008027f89 */ /* 0x001e2800000e0000 */
[----:B------:R-:W1:Y:S01]  /*dd00*/  SHFL.IDX PT, R3, R9, 0x1, 0x181f ;  /* 0x00381f0009037f89 */ /* 0x000e6200000e0000 */
[----:B0-----:R-:W-:-:S05]  /*dd10*/  IADD3 R2, P0, R2, R5, RZ ;  /* 0x0000000502027210 */ /* 0x001fca0007f1e0ff */
[----:B-1----:R-:W-:-:S05]  /*dd20*/  IMAD.X R3, RZ, RZ, R3, P0 ;  /* 0x000000ffff037224 */ /* 0x002fca00000e0603 */
        /* <DEDUP_REMOVED lines=22> */
[----:B0-----:R-:W-:-:S04]  /*de90*/  IADD3 R2, P0, R2, R5, RZ ;  /* 0x0000000502027210 */ /* 0x001fc80007f1e0ff */
[----:B-1----:R-:W-:-:S05]  /*dea0*/  IADD3.X R3, RZ, R3, RZ, P0, !PT ;  /* 0x00000003ff037210 */ /* 0x002fca00007fe4ff */
[----:B------:R-:W-:Y:S04]  /*deb0*/  LDGSTS.E.BYPASS.LTC128B.128 [R7+0x1ac00], desc[UR36][R2.64], !P4 ;  /* 0x1ac0000002077fae */ /* 0x000fe8000e101d64 */
[----:B------:R0:W-:Y:S04]  /*dec0*/  LDGSTS.E.BYPASS.LTC128B.128 [R7+0x1ec00], desc[UR36][R2.64+0x80], !P3 ;  /* 0x1ec0008002077fae */ /* 0x0001e8000d901d64 */
[----:B0-----:R-:W0:Y:S04]  /*ded0*/  SHFL.IDX PT, R2, R8, 0x6, 0x181f ;  /* 0x00d81f0008027f89 */ /* 0x001e2800000e0000 */
[----:B------:R-:W1:Y:S04]  /*dee0*/  SHFL.IDX PT, R3, R9, 0x6, 0x181f ;  /* 0x00d81f0009037f89 */ /* 0x000e6800000e0000 */
[----:B------:R-:W3:Y:S01]  /*def0*/  SHFL.IDX PT, R9, R9, 0x7, 0x181f ;  /* 0x00f81f0009097f89 */ /* 0x000ee200000e0000 */
[----:B0-----:R-:W-:-:S05]  /*df00*/  IADD3 R2, P0, R2, R5, RZ ;  /* 0x0000000502027210 */ /* 0x001fca0007f1e0ff */
[----:B-1----:R-:W-:-:S05]  /*df10*/  IMAD.X R3, RZ, RZ, R3, P0 ;  /* 0x000000ffff037224 */ /* 0x002fca00000e0603 */
[----:B------:R-:W-:Y:S04]  /*df20*/  LDGSTS.E.BYPASS.LTC128B.128 [R7+0x1b400], desc[UR36][R2.64], !P4 ;  /* 0x1b40000002077fae */ /* 0x000fe8000e101d64 */
[----:B------:R0:W-:Y:S04]  /*df30*/  LDGSTS.E.BYPASS.LTC128B.128 [R7+0x1f400], desc[UR36][R2.64+0x80], !P3 ;  /* 0x1f40008002077fae */ /* 0x0001e8000d901d64 */
[----:B0--3--:R0:W1:Y:S02]  /*df40*/  SHFL.IDX PT, R2, R8, 0x7, 0x181f ;  /* 0x00f81f0008027f89 */ /* 0x00906400000e0000 */
.L_x_6860:
[----:B-1----:R-:W-:-:S05]  /*df50*/  IADD3 R2, P0, R2, R5, RZ ;  /* 0x0000000502027210 */ /* 0x002fca0007f1e0ff */
        /* <DEDUP_REMOVED lines=8> */
.L_x_6759:
[----:B------:R-:W-:Y:S02]  /*dfe0*/  PLOP3.LUT P3, PT, P3, P0, PT, 0xa2, 0x0 ;  /* 0x000000000000781c */ /* 0x000fe40001f61472 */
[----:B------:R-:W-:-:S08]  /*dff0*/  @P0 R2UR P3, UR4, R6 ;  /* 0x00000000060402ca */ /* 0x000fd00000060000 */
[----:B------:R-:W-:-:S05]  /*e000*/  @P0 PLOP3.LUT P0, PT, P3, PT, PT, 0x80, 0x0 ;  /* 0x000000000000081c */ /* 0x000fca0001f0f070 */
[----:B------:R-:W-:Y:S01]  /*e010*/  @!P3 SYNCS.ARRIVE.TRANS64.RED.A0T1 RZ, [UR4+0x28830], RZ ;  /* 0x028830ffffffb9a7 */ /* 0x000fe20008200404 */
[----:B------:R-:W-:Y:S07]  /*e020*/  @!P3 ARRIVES.LDGSTSBAR.64.TRANSCNT [UR4+0x28830] ;  /* 0x02883000ff00b9b0 */ /* 0x000fee0008000a84 */
[----:B------:R-:W-:Y:S05]  /*e030*/  @P0 BRA.U.ANY `(.L_x_6759) ;  /* 0xfffffffd00e80947 */ /* 0x000fea000393ffff */
[----:B------:R-:W-:Y:S01]  /*e040*/  NOP ;  /* 0x0000000000007918 */ /* 0x000fe20000000000 */
[----:B-1----:R-:W3:Y:S02]  /*e050*/  LDL R2, [R1+0x24] ;  /* 0x0000240001027983 */ /* 0x002ee40000100800 */
[----:B---3--:R-:W-:-:S13]  /*e060*/  ISETP.NE.AND P4, PT, R2, 0x3, PT ;  /* 0x000000030200780c */ /* 0x008fda0003f85270 */
[----:B------:R-:W-:Y:S05]  /*e070*/  @!P4 BRA `(.L_x_6760) ;  /* 0x000000000004c947 */ /* 0x000fea0003800000 */
[----:B------:R-:W-:Y:S01]  /*e080*/  BPT.TRAP 0x1 ;  /* 0x000000040000795c */ /* 0x000fe20000300000 */
.L_x_6760:
[----:B------:R1:W-:Y:S01]  /*e090*/  SYNCS.ARRIVE.TRANS64.A1T0 RZ, [R6+URZ+0x28830], RZ ;  /* 0x028830ff06ff79a7 */ /* 0x0003e2000810003f */
[----:B------:R-:W-:Y:S05]  /*e0a0*/  @!P4 BRA `(.L_x_6761) ;  /* 0x000000000004c947 */ /* 0x000fea0003800000 */
[----:B------:R-:W-:Y:S01]  /*e0b0*/  BPT.TRAP 0x1 ;  /* 0x000000040000795c */ /* 0x000fe20000300000 */
.L_x_6761:
[----:B------:R-:W-:Y:S01]  /*e0c0*/  SHF.L.U32 R3, R17, 0x1f, RZ ;  /* 0x0000001f11037819 */ /* 0x000fe200000006ff */
[----:B-1----:R-:W-:Y:S01]  /*e0d0*/  IMAD R6, R10, 0x8, R22 ;  /* 0x000000080a067824 */ /* 0x002fe200078e0216 */
[----:B------:R-:W-:Y:S03]  /*e0e0*/  BSSY B1, `(.L_x_6762) ;  /* 0x0000003000017945 */ /* 0x000fe60003800000 */
[----:B------:R-:W1:Y:S02]  /*e0f0*/  SYNCS.PHASECHK.TRANS64.TRYWAIT P0, [R6+URZ+0x28860], R3 ;  /* 0x02886003060075a7 */ /* 0x000e64000800017f */
[----:B-1----:R-:W-:Y:S05]  /*e100*/  @!P0 BRA `(.L_x_6763) ;  /* 0x0000004000388947 */ /* 0x002fea0003800000 */
.L_x_6861:
[----:B------:R-:W-:Y:S05]  /*e110*/  BSYNC B1 ;  /* 0x0000000000017941 */ /* 0x000fea0003800000 */
.L_x_6762:
[----:B------:R-:W3:Y:S01]  /*e120*/  S2R R2, SR_TID.X ;  /* 0x0000000000027919 */ /* 0x000ee20000002100 */
[----:B------:R-:W-:Y:S01]  /*e130*/  UMOV UR4, 0xffffffff ;  /* 0xffffffff00047882 */ /* 0x000fe20000000000 */
[----:B0-----:R-:W-:Y:S02]  /*e140*/  IMAD R8, R31, -0x80, R34 ;  /* 0xffffff801f087824 */ /* 0x001fe400078e0222 */
[----:B------:R-:W-:Y:S01]  /*e150*/  IMAD R7, R10, 0x4000, R33 ;  /* 0x000040000a077824 */ /* 0x000fe200078e0221 */
[----:B---3--:R-:W-:-:S04]  /*e160*/  LOP3.LUT R2, R2, 0x7f, RZ, 0xc0, !PT ;  /* 0x0000007f02027812 */ /* 0x008fc800078ec0ff */
[----:B------:R-:W-:-:S05]  /*e170*/  SHF.R.U32.HI R2, RZ, 0x3, R2 ;  /* 0x00000003ff027819 */ /* 0x000fca0000011602 */
[----:B------:R-:W-:Y:S01]  /*e180*/  IMAD.IADD R8, R8, 0x1, -R2 ;  /* 0x0000000108087824 */ /* 0x000fe200078e0a02 */
[----:B------:R-:W-:Y:S06]  /*e190*/  BRA.DIV UR4, `(.L_x_6764) ;  /* 0x0000004204287947 */ /* 0x000fec000b800000 */
[----:B------:R-:W0:Y:S01]  /*e1a0*/  SHFL.IDX PT, R2, R18, RZ, 0x181f ;  /* 0x00181fff12027589 */ /* 0x000e2200000e0000 */
[----:B------:R-:W-:-:S03]  /*e1b0*/  LEA R7, R7, R22, 0x1 ;  /* 0x0000001607077211 */ /* 0x000fc600078e08ff */
[----:B-1----:R-:W1:Y:S04]  /*e1c0*/  SHFL.IDX PT, R3, R23, RZ, 0x181f ;  /* 0x00181fff17037589 */ /* 0x002e6800000e0000 */
[----:B--2---:R-:W-:Y:S01]  /*e1d0*/  SHFL.IDX PT, R14, R18, 0x7, 0x181f ;  /* 0x00f81f00120e7f89 */ /* 0x004fe200000e0000 */
[----:B0-----:R-:W-:-:S05]  /*e1e0*/  IADD3 R2, P0, R2, R5, RZ ;  /* 0x0000000502027210 */ /* 0x001fca0007f1e0ff */
[----:B-1----:R-:W-:Y:S01]  /*e1f0*/  IMAD.X R3, RZ, RZ, R3, P0 ;  /* 0x000000ffff037224 */ /* 0x002fe200000e0603 */
        /* <DEDUP_REMOVED lines=52> */
[----:B--2---:R1:W-:Y:S02]  /*e540*/  LDGSTS.E.BYPASS.LTC128B.128 [R7+0x7400], desc[UR36][R2.64+0x80], !P0 ;  /* 0x0740008002077fae */ /* 0x0043e4000c101d64 */
.L_x_6879:
[----:B01----:R-:W-:Y:S01]  /*e550*/  IADD3 R2, P0, R14, R5, RZ ;  /* 0x000000050e027210 */ /* 0x003fe20007f1e0ff */
[----:B------:R-:W-:Y:S01]  /*e560*/  ULDC.64 UR4, c[0x0][0x328] ;  /* 0x0000ca0000047ab9 */ /* 0x000fe20000000a00 */
[----:B------:R-:W-:Y:S01]  /*e570*/  ULDC.64 UR6, c[0x0][0x318] ;  /* 0x0000c60000067ab9 */ /* 0x000fe20000000a00 */
[----:B------:R-:W-:Y:S01]  /*e580*/  IMAD R5, R20, UR4, RZ ;  /* 0x0000000414057c24 */ /* 0x000fe2000f8e02ff */
[----:B------:R-:W-:Y:S02]  /*e590*/  IADD3.X R3, RZ, R23, RZ, P0, !PT ;  /* 0x00000017ff037210 */ /* 0x000fe400007fe4ff */
[----:B------:R-:W-:Y:S01]  /*e5a0*/  ISETP.LT.OR P0, PT, R8, 0x71, P2 ;  /* 0x000000710800780c */ /* 0x000fe20001701670 */
[----:B------:R-:W-:-:S12]  /*e5b0*/  IMAD R5, R4, UR5, R5 ;  /* 0x0000000504057c24 */ /* 0x000fd8000f8e0205 */
[----:B------:R-:W-:Y:S01]  /*e5c0*/  @!PT LDS RZ, [RZ] ;  /* 0x00000000fffff984 */ /* 0x000fe20000000800 */
[----:B------:R-:W-:Y:S01]  /*e5d0*/  @!PT LDS RZ, [RZ] ;  /* 0x00000000fffff984 */ /* 0x000fe20000000800 */
[----:B------:R-:W-:Y:S01]  /*e5e0*/  @!PT LDS RZ, [RZ] ;  /* 0x00000000fffff984 */ /* 0x000fe20000000800 */
[----:B------:R-:W-:Y:S01]  /*e5f0*/  LDGSTS.E.BYPASS.LTC128B.128 [R7+0x3c00], desc[UR36][R2.64], !P0 ;  /* 0x03c0000002077fae */ /* 0x000fe2000c101d64 */
[----:B------:R-:W-:-:S13]  /*e600*/  ISETP.LT.OR P0, PT, R8, 0x71, P1 ;  /* 0x000000710800780c */ /* 0x000fda0000f01670 */
        /* <DEDUP_REMOVED lines=15> */
.L_x_6765:
        /* <DEDUP_REMOVED lines=11> */
.L_x_6766:
[C---:B------:R-:W-:Y:S01]  /*e7b0*/  ISETP.GT.AND P0, PT, R26.reuse, R35, PT ;  /* 0x000000231a00720c */ /* 0x040fe20003f04270 */
[----:B------:R0:W-:Y:S01]  /*e7c0*/  SYNCS.ARRIVE.TRANS64.A1T0 RZ, [R6+URZ+0x28850], RZ ;  /* 0x028850ff06ff79a7 */ /* 0x0001e2000810003f */
[----:B------:R-:W-:Y:S02]  /*e7d0*/  IMAD.MOV.U32 R10, RZ, RZ, R25 ;  /* 0x000000ffff0a7224 */ /* 0x000fe400078e0019 */
[----:B------:R-:W-:Y:S02]  /*e7e0*/  IMAD.MOV.U32 R17, RZ, RZ, R28 ;  /* 0x000000ffff117224 */ /* 0x000fe400078e001c */
[----:B------:R-:W-:Y:S02]  /*e7f0*/  IMAD.MOV.U32 R31, RZ, RZ, R26 ;  /* 0x000000ffff1f7224 */ /* 0x000fe400078e001a */
[----:B0-----:R-:W-:-:S05]  /*e800*/  VIADD R6, R26, 0xffffffff ;  /* 0xffffffff1a067836 */ /* 0x001fca0000000000 */
[----:B------:R-:W-:Y:S05]  /*e810*/  @P0 BRA `(.L_x_6767) ;  /* 0xfffffff000000947 */ /* 0x000fea000383ffff */
.L_x_6754:
[----:B------:R-:W-:Y:S05]  /*e820*/  BSYNC B0 ;  /* 0x0000000000007941 */ /* 0x000fea0003800000 */
.L_x_6753:
        /* <DEDUP_REMOVED lines=17> */
.L_x_6769:
[----:B------:R-:W-:Y:S05]  /*e940*/  BSYNC B0 ;  /* 0x0000000000007941 */ /* 0x000fea0003800000 */
.L_x_6768:
[----:B------:R-:W3:Y:S02]  /*e950*/  LDL R0, [R1+0x24] ;  /* 0x0000240001007983 */ /* 0x000ee40000100800 */
[----:B---3--:R-:W-:-:S13]  /*e960*/  ISETP.NE.AND P0, PT, R0, 0x3, PT ;  /* 0x000000030000780c */ /* 0x008fda0003f05270 */
[----:B------:R-:W-:Y:S05]  /*e970*/  @!P0 BRA `(.L_x_6770) ;  /* 0x0000000000048947 */ /* 0x000fea0003800000 */
[----:B------:R-:W-:Y:S01]  /*e980*/  BPT.TRAP 0x1 ;  /* 0x000000040000795c */ /* 0x000fe20000300000 */
.L_x_6770:
[----:B------:R-:W-:Y:S01]  /*e990*/  LEA R0, R25, R22, 0x3 ;  /* 0x0000001619007211 */ /* 0x000fe200078e18ff */
[----:B------:R-:W-:Y:S01]  /*e9a0*/  BSSY B0, `(.L_x_6771) ;  /* 0x0000005000007945 */ /* 0x000fe20003800000 */
[----:B0-----:R-:W-:Y:S01]  /*e9b0*/  SHF.L.U32 R3, R28, 0x1f, RZ ;  /* 0x0000001f1c037819 */ /* 0x001fe200000006ff */
[----:B------:R-:W-:-:S03]  /*e9c0*/  IMAD R6, R26, -0x80, R34 ;  /* 0xffffff801a067824 */ /* 0x000fc600078e0222 */
[----:B------:R-:W0:Y:S02]  /*e9d0*/  SYNCS.PHASECHK.TRANS64.TRYWAIT P0, [R0+URZ+0x28860], R3 ;  /* 0x02886003000075a7 */ /* 0x000e24000800017f */
[----:B0-----:R-:W-:Y:S05]  /*e9e0*/  @!P0 BRA `(.L_x_6772) ;  /* 0x00000040009c8947 */ /* 0x001fea0003800000 */
.L_x_6880:
[----:B------:R-:W-:Y:S05]  /*e9f0*/  BSYNC B0 ;  /* 0x0000000000007941 */ /* 0x000fea0003800000 */
.L_x_6771:
        /* <DEDUP_REMOVED lines=12> */
[----:B------:R-:W-:Y:S01]  /*eac0*/  ISETP.GE.AND P0, PT, R29, UR4, PT ;  /* 0x000000041d007c0c */ /* 0x000fe2000bf06270 */
[----:B------:R-:W-:Y:S01]  /*ead0*/  IMAD R4, R9, 0x2, R22 ;  /* 0x0000000209047824 */ /* 0x000fe200078e0216 */
[C---:B------:R-:W-:Y:S01]  /*eae0*/  ISETP.LT.OR P2, PT, R6.reuse, 0x1, P1 ;  /* 0x000000010600780c */ /* 0x040fe20000f41670 */
[----:B------:R-:W2:Y:S01]  /*eaf0*/  SHFL.IDX PT, R10, R18, 0x1, 0x181f ;  /* 0x00381f00120a7f89 */ /* 0x000ea200000e0000 */
[----:B------:R-:W-:-:S03]  /*eb00*/  ISETP.LT.OR P3, PT, R6, 0x1, P0 ;  /* 0x000000010600780c */ /* 0x000fc60000761670 */
[----:B------:R-:W3:Y:S04]  /*eb10*/  SHFL.IDX PT, R7, R23, 0x1, 0x181f ;  /* 0x00381f0017077f89 */ /* 0x000ee800000e0000 */
[----:B------:R-:W-:Y:S01]  /*eb20*/  SHFL.IDX PT, R8, R23, 0x2, 0x181f ;  /* 0x00581f0017087f89 */ /* 0x000fe200000e0000 */
[----:B-1----:R-:W-:-:S03]  /*eb30*/  IADD3 R2, P4, R14, R5, RZ ;  /* 0x000000050e027210 */ /* 0x002fc60007f9e0ff */
[----:B------:R-:W1:Y:S02]  /*eb40*/  SHFL.IDX PT, R14, R18, 0x2, 0x181f ;  /* 0x00581f00120e7f89 */ /* 0x000e6400000e0000 */
[----:B0-----:R-:W-:-:S05]  /*eb50*/  IMAD.X R3, RZ, RZ, R3, P4 ;  /* 0x000000ffff037224 */ /* 0x001fca00020e0603 */
[----:B------:R-:W-:Y:S01]  /*eb60*/  LDGSTS.E.BYPASS.LTC128B.128 [R4+0x400], desc[UR36][R2.64], !P2 ;  /* 0x0040000002047fae */ /* 0x000fe2000d101d64 */
[----:B------:R-:W-:-:S03]  /*eb70*/  ISETP.LT.OR P2, PT, R6, 0x11, P1 ;  /* 0x000000110600780c */ /* 0x000fc60000f41670 */
[----:B------:R2:W-:Y:S01]  /*eb80*/  LDGSTS.E.BYPASS.LTC128B.128 [R4+0x4400], desc[UR36][R2.64+0x80], !P3 ;  /* 0x0440008002047fae */ /* 0x0005e2000d901d64 */
[----:B------:R-:W-:Y:S02]  /*eb90*/  ISETP.LT.OR P3, PT, R6, 0x11, P0 ;  /* 0x000000110600780c */ /* 0x000fe40000761670 */
[----:B--2---:R-:W-:Y:S02]  /*eba0*/  IADD3 R2, P4, R10, R5, RZ ;  /* 0x000000050a027210 */ /* 0x004fe40007f9e0ff */
[----:B------:R-:W-:Y:S03]  /*ebb0*/  SHFL.IDX PT, R10, R18, 0x4, 0x181f ;  /* 0x00981f00120a7f89 */ /* 0x000fe600000e0000 */
[----:B---3--:R-:W-:Y:S02]  /*ebc0*/  IMAD.X R3, RZ, RZ, R7, P4 ;  /* 0x000000ffff037224 */ /* 0x008fe400020e0607 */
[----:B------:R-:W-:Y:S04]  /*ebd0*/  SHFL.IDX PT, R7, R23, 0x3, 0x181f ;  /* 0x00781f0017077f89 */ /* 0x000fe800000e0000 */
[----:B------:R-:W-:Y:S01]  /*ebe0*/  LDGSTS.E.BYPASS.LTC128B.128 [R4+0xc00], desc[UR36][R2.64], !P2 ;  /* 0x00c0000002047fae */ /* 0x000fe2000d101d64 */
[----:B------:R-:W-:-:S03]  /*ebf0*/  ISETP.LT.OR P2, PT, R6, 0x21, P1 ;  /* 0x000000210600780c */ /* 0x000fc60000f41670 */
[----:B------:R1:W-:Y:S01]  /*ec00*/  LDGSTS.E.BYPASS.LTC128B.128 [R4+0x4c00], desc[UR36][R2.64+0x80], !P3 ;  /* 0x04c0008002047fae */ /* 0x0003e2000d901d64 */
[----:B------:R-:W-:Y:S02]  /*ec10*/  ISETP.LT.OR P3, PT, R6, 0x21, P0 ;  /* 0x000000210600780c */ /* 0x000fe40000761670 */
[----:B-1----:R-:W-:Y:S02]  /*ec20*/  IADD3 R2, P4, R14, R5, RZ ;  /* 0x000000050e027210 */ /* 0x002fe40007f9e0ff */
[----:B------:R-:W0:Y:S02]  /*ec30*/  SHFL.IDX PT, R14, R18, 0x3, 0x181f ;  /* 0x00781f00120e7f89 */ /* 0x000e2400000e0000 */
[----:B------:R-:W-:Y:S02]  /*ec40*/  IADD3.X R3, RZ, R8, RZ, P4, !PT ;  /* 0x00000008ff037210 */ /* 0x000fe400027fe4ff */
[----:B------:R-:W1:Y:S04]  /*ec50*/  SHFL.IDX PT, R8, R23, 0x4, 0x181f ;  /* 0x00981f0017087f89 */ /* 0x000e6800000e0000 */
[----:B------:R-:W-:Y:S01]  /*ec60*/  LDGSTS.E.BYPASS.LTC128B.128 [R4+0x1400], desc[UR36][R2.64], !P2 ;  /* 0x0140000002047fae */ /* 0x000fe2000d101d64 */
[----:B------:R-:W-:-:S03]  /*ec70*/  ISETP.LT.OR P2, PT, R6, 0x31, P1 ;  /* 0x000000310600780c */ /* 0x000fc60000f41670 */
[----:B------:R0:W-:Y:S01]  /*ec80*/  LDGSTS.E.BYPASS.LTC128B.128 [R4+0x5400], desc[UR36][R2.64+0x80], !P3 ;  /* 0x0540008002047fae */ /* 0x0001e2000d901d64 */
[----:B------:R-:W-:Y:S02]  /*ec90*/  ISETP.LT.OR P3, PT, R6, 0x31, P0 ;  /* 0x000000310600780c */ /* 0x000fe40000761670 */
[----:B0-----:R-:W-:Y:S02]  /*eca0*/  IADD3 R2, P4, R14, R5, RZ ;  /* 0x000000050e027210 */ /* 0x001fe40007f9e0ff */
[----:B------:R-:W0:Y:S03]  /*ecb0*/  SHFL.IDX PT, R14, R18, 0x5, 0x181f ;  /* 0x00b81f00120e7f89 */ /* 0x000e2600000e0000 */
[----:B------:R-:W-:Y:S02]  /*ecc0*/  IMAD.X R3, RZ, RZ, R7, P4 ;  /* 0x000000ffff037224 */ /* 0x000fe400020e0607 */
[----:B------:R-:W2:Y:S04]  /*ecd0*/  SHFL.IDX PT, R7, R23, 0x5, 0x181f ;  /* 0x00b81f0017077f89 */ /* 0x000ea800000e0000 */
[----:B------:R-:W-:Y:S01]  /*ece0*/  LDGSTS.E.BYPASS.LTC128B.128 [R4+0x1c00], desc[UR36][R2.64], !P2 ;  /* 0x01c0000002047fae */ /* 0x000fe2000d101d64 */
[----:B------:R-:W-:-:S03]  /*ecf0*/  ISETP.LT.OR P2, PT, R6, 0x41, P1 ;  /* 0x000000410600780c */ /* 0x000fc60000f41670 */
[----:B------:R3:W-:Y:S01]  /*ed00*/  LDGSTS.E.BYPASS.LTC128B.128 [R4+0x5c00], desc[UR36][R2.64+0x80], !P3 ;  /* 0x05c0008002047fae */ /* 0x0007e2000d901d64 */
[----:B------:R-:W-:Y:S02]  /*ed10*/  ISETP.LT.OR P3, PT, R6, 0x41, P0 ;  /* 0x000000410600780c */ /* 0x000fe40000761670 */
[----:B---3--:R-:W-:Y:S02]  /*ed20*/  IADD3 R2, P4, R10, R5, RZ ;  /* 0x000000050a027210 */ /* 0x008fe40007f9e0ff */
[----:B------:R-:W3:Y:S03]  /*ed30*/  SHFL.IDX PT, R10, R18, 0x6, 0x181f ;  /* 0x00d81f00120a7f89 */ /* 0x000ee600000e0000 */
[----:B-1----:R-:W-:Y:S02]  /*ed40*/  IMAD.X R3, RZ, RZ, R8, P4 ;  /* 0x000000ffff037224 */ /* 0x002fe400020e0608 */
[----:B------:R-:W1:Y:S04]  /*ed50*/  SHFL.IDX PT, R8, R23, 0x6, 0x181f ;  /* 0x00d81f0017087f89 */ /* 0x000e6800000e0000 */
[----:B------:R-:W-:Y:S01]  /*ed60*/  LDGSTS.E.BYPASS.LTC128B.128 [R4+0x2400], desc[UR36][R2.64], !P2 ;  /* 0x0240000002047fae */ /* 0x000fe2000d101d64 */
[----:B------:R-:W-:-:S03]  /*ed70*/  ISETP.LT.OR P2, PT, R6, 0x51, P1 ;  /* 0x000000510600780c */ /* 0x000fc60000f41670 */
[----:B------:R0:W-:Y:S01]  /*ed80*/  LDGSTS.E.BYPASS.LTC128B.128 [R4+0x6400], desc[UR36][R2.64+0x80], !P3 ;  /* 0x0640008002047fae */ /* 0x0001e2000d901d64 */
[----:B------:R-:W-:-:S03]  /*ed90*/  ISETP.LT.OR P3, PT, R6, 0x51, P0 ;  /* 0x000000510600780c */ /* 0x000fc60000761670 */
[----:B------:R-:W4:Y:S01]  /*eda0*/  SHFL.IDX PT, R23, R23, 0x7, 0x181f ;  /* 0x00f81f0017177f89 */ /* 0x000f2200000e0000 */
[----:B0-----:R-:W-:-:S03]  /*edb0*/  IADD3 R2, P4, R14, R5, RZ ;  /* 0x000000050e027210 */ /* 0x001fc60007f9e0ff */
[----:B------:R0:W0:Y:S02]  /*edc0*/  SHFL.IDX PT, R14, R18, 0x7, 0x181f ;  /* 0x00f81f00120e7f89 */ /* 0x00002400000e0000 */
[----:B--2---:R-:W-:-:S05]  /*edd0*/  IMAD.X R3, RZ, RZ, R7, P4 ;  /* 0x000000ffff037224 */ /* 0x004fca00020e0607 */
[----:B------:R-:W-:Y:S01]  /*ede0*/  LDGSTS.E.BYPASS.LTC128B.128 [R4+0x2c00], desc[UR36][R2.64], !P2 ;  /* 0x02c0000002047fae */ /* 0x000fe2000d101d64 */
[----:B------:R-:W-:-:S03]  /*edf0*/  ISETP.LT.OR P2, PT, R6, 0x61, P1 ;  /* 0x000000610600780c */ /* 0x000fc60000f41670 */
[----:B------:R3:W-:Y:S01]  /*ee00*/  LDGSTS.E.BYPASS.LTC128B.128 [R4+0x6c00], desc[UR36][R2.64+0x80], !P3 ;  /* 0x06c0008002047fae */ /* 0x0007e2000d901d64 */
[----:B------:R-:W-:Y:S02]  /*ee10*/  ISETP.LT.OR P3, PT, R6, 0x61, P0 ;  /* 0x000000610600780c */ /* 0x000fe40000761670 */
[----:B---3--:R-:W-:-:S05]  /*ee20*/  IADD3 R2, P4, R10, R5, RZ ;  /* 0x000000050a027210 */ /* 0x008fca0007f9e0ff */
[----:B-1----:R-:W-:-:S05]  /*ee30*/  IMAD.X R3, RZ, RZ, R8, P4 ;  /* 0x000000ffff037224 */ /* 0x002fca00020e0608 */
[----:B------:R1:W-:Y:S04]  /*ee40*/  LDGSTS.E.BYPASS.LTC128B.128 [R4+0x3400], desc[UR36][R2.64], !P2 ;  /* 0x0340000002047fae */ /* 0x0003e8000d101d64 */
[----:B0---4-:R1:W-:Y:S02]  /*ee50*/  LDGSTS.E.BYPASS.LTC128B.128 [R4+0x7400], desc[UR36][R2.64+0x80], !P3 ;  /* 0x0740008002047fae */ /* 0x0113e4000d901d64 */
.L_x_6898:
[C---:B------:R-:W-:Y:S02]  /*ee60*/  ISETP.LT.OR P1, PT, R6.reuse, 0x71, P1 ;  /* 0x000000710600780c */ /* 0x040fe40000f21670 */
[----:B------:R-:W-:Y:S02]  /*ee70*/  ISETP.LT.OR P0, PT, R6, 0x71, P0 ;  /* 0x000000710600780c */ /* 0x000fe40000701670 */
[----:B-1----:R-:W-:-:S05]  /*ee80*/  IADD3 R2, P2, R14, R5, RZ ;  /* 0x000000050e027210 */ /* 0x002fca0007f5e0ff */
[----:B------:R-:W-:-:S05]  /*ee90*/  IMAD.X R3, RZ, RZ, R23, P2 ;  /* 0x000000ffff037224 */ /* 0x000fca00010e0617 */
[----:B------:R-:W-:Y:S01]  /*eea0*/  @!PT LDS RZ, [RZ] ;  /* 0x00000000fffff984 */ /* 0x000fe20000000800 */
[----:B------:R-:W-:Y:S01]  /*eeb0*/  @!PT LDS RZ, [RZ] ;  /* 0x00000000fffff984 */ /* 0x000fe20000000800 */
[----:B------:R-:W-:Y:S01]  /*eec0*/  @!PT LDS RZ, [RZ] ;  /* 0x00000000fffff984 */ /* 0x000fe20000000800 */
[----:B------:R0:W-:Y:S04]  /*eed0*/  LDGSTS.E.BYPASS.LTC128B.128 [R4+0x3c00], desc[UR36][R2.64], !P1 ;  /* 0x03c0000002047fae */ /* 0x0001e8000c901d64 */
[----:B------:R0:W-:Y:S01]  /*eee0*/  LDGSTS.E.BYPASS.LTC128B.128 [R4+0x7c00], desc[UR36][R2.64+0x80], !P0 ;  /* 0x07c0008002047fae */ /* 0x0001e2000c101d64 */
[----:B------:R-:W-:Y:S01]  /*eef0*/  PLOP3.LUT P0, PT, PT, PT, PT, 0x80, 0x0 ;  /* 0x000000000000781c */ /* 0x000fe20003f0f070 */
[----:B------:R-:W-:-:S12]  /*ef00*/  NOP ;  /* 0x0000000000007918 */ /* 0x000fd80000000000 */
.L_x_6774:
        /* <DEDUP_REMOVED lines=11> */
.L_x_6775:
[----:B------:R0:W-:Y:S01]  /*efc0*/  SYNCS.ARRIVE.TRANS64.A1T0 RZ, [R0+URZ+0x28850], RZ ;  /* 0x028850ff00ff79a7 */ /* 0x0001e2000810003f */
[----:B------:R-:W-:-:S05]  /*efd0*/  VIADD R25, R25, 0x1 ;  /* 0x0000000119197836 */ /* 0x000fca0000000000 */
[----:B------:R-:W-:-:S04]  /*efe0*/  ISETP.NE.AND P0, PT, R25, 0x2, PT ;  /* 0x000000021900780c */ /* 0x000fc80003f05270 */
[----:B------:R-:W-:Y:S02]  /*eff0*/  SEL R3, RZ, 0x1, P0 ;  /* 0x00000001ff037807 */ /* 0x000fe40000000000 */
[----:B------:R-:W-:Y:S02]  /*f000*/  SEL R25, R25, RZ, P0 ;  /* 0x000000ff19197207 */ /* 0x000fe40000000000 */
[----:B0-----:R-:W-:-:S07]  /*f010*/  LOP3.LUT R28, R28, R3, RZ, 0x3c, !PT ;  /* 0x000000031c1c7212 */ /* 0x001fce00078e3cff */
.L_x_6732:
[----:B------:R-:W-:Y:S05]  /*f020*/  BSYNC B7 ;  /* 0x0000000000077941 */ /* 0x000fea0003800000 */
.L_x_6730:
[----:B------:R-:W-:-:S13]  /*f030*/  LOP3.LUT P0, RZ, R27, 0x20, RZ, 0xc0, !PT ;  /* 0x000000201bff7812 */ /* 0x000fda000780c0ff */
[----:B------:R-:W-:Y:S05]  /*f040*/  @!P0 BRA `(.L_x_6776) ;  /* 0x0000000000248947 */ /* 0x000fea0003800000 */
[----:B------:R-:W-:Y:S05]  /*f050*/  WARPSYNC.ALL ;  /* 0x0000000000007948 */ /* 0x000fea0003800000 */
[----:B------:R-:W0:Y:S08]  /*f060*/  S2UR UR5, SR_CgaCtaId ;  /* 0x00000000000579c3 */ /* 0x000e300000008800 */
[----:B------:R-:W-:Y:S06]  /*f070*/  BAR.SYNC.DEFER_BLOCKING 0x5, 0x180 ;  /* 0x0146000000007b1d */ /* 0x000fec0000010000 */
[----:B------:R-:W-:-:S02]  /*f080*/  UMOV UR4, 0x400 ;  /* 0x0000040000047882 */ /* 0x000fc40000000000 */
[----:B0-----:R-:W-:-:S06]  /*f090*/  ULEA UR4, UR5, UR4, 0x18 ;  /* 0x0000000405047291 */ /* 0x001fcc000f8ec03f */
[----:B------:R-:W-:-:S05]  /*f0a0*/  MOV R22, UR4 ;  /* 0x0000000400167c02 */ /* 0x000fca0008000f00 */
[----:B------:R2:W3:Y:S01]  /*f0b0*/  LDS.128 R16, [R22+0x288d0] ;  /* 0x0288d00016107984 */ /* 0x0004e20000000c00 */
[----:B------:R-:W-:Y:S06]  /*f0c0*/  BAR.ARV 0x4, 0x180 ;  /* 0x0106000000007b1d */ /* 0x000fec0000002000 */
[----:B------:R-:W-:Y:S05]  /*f0d0*/  BRA `(.L_x_6777) ;  /* 0x0000000800d07947 */ /* 0x000fea0003800000 */
.L_x_6776:
        /* <DEDUP_REMOVED lines=43> */
.L_x_6908:
[----:B------:R-:W-:Y:S02]  /*f390*/  ULDC UR4, c[0x0][0xc38] ;  /* 0x00030e0000047ab9 */ /* 0x000fe40000000800 */
[----:B------:R-:W-:-:S04]  /*f3a0*/  IMAD.U32 R5, RZ, RZ, UR4 ;  /* 0x00000004ff057e24 */ /* 0x000fc8000f8e00ff */
[----:B-1----:R-:W-:-:S04]  /*f3b0*/  IMAD R14, R14, R5, RZ ;  /* 0x000000050e0e7224 */ /* 0x002fc800078e02ff */
[----:B------:R-:W-:-:S05]  /*f3c0*/  IMAD.IADD R9, R8, 0x1, R14 ;  /* 0x0000000108097824 */ /* 0x000fca00078e020e */
[----:B------:R-:W-:-:S13]  /*f3d0*/  ISETP.GT.AND P6, PT, R9, R0, PT ;  /* 0x000000000900720c */ /* 0x000fda0003fc4270 */
[----:B------:R-:W-:Y:S05]  /*f3e0*/  @P6 BRA `(.L_x_6779) ;  /* 0x0000000000a46947 */ /* 0x000fea0003800000 */
.L_x_6782:
[----:B0-----:R-:W0:Y:S01]  /*f3f0*/  LDC R2, c[0x0][0xc3c] ;  /* 0x00030f00ff027b82 */ /* 0x001e220000000800 */
[----:B------:R-:W-:-:S04]  /*f400*/  IADD3 R19, R19, 0x1f, RZ ;  /* 0x0000001f13137810 */ /* 0x000fc80007ffe0ff */
        /* <DEDUP_REMOVED lines=33> */
.L_x_6916:
[----:B------:R-:W-:Y:S02]  /*f620*/  ULDC UR4, c[0x0][0xc38] ;  /* 0x00030e0000047ab9 */ /* 0x000fe40000000800 */
[----:B------:R-:W-:-:S04]  /*f630*/  IMAD.U32 R5, RZ, RZ, UR4 ;  /* 0x00000004ff057e24 */ /* 0x000fc8000f8e00ff */
[----:B-1----:R-:W-:-:S04]  /*f640*/  IMAD R14, R14, R5, RZ ;  /* 0x000000050e0e7224 */ /* 0x002fc800078e02ff */
[----:B------:R-:W-:-:S05]  /*f650*/  IMAD.IADD R9, R14, 0x1, R9 ;  /* 0x000000010e097824 */ /* 0x000fca00078e0209 */
[----:B------:R-:W-:-:S13]  /*f660*/  ISETP.GT.AND P6, PT, R9, R0, PT ;  /* 0x000000000900720c */ /* 0x000fda0003fc4270 */
[----:B------:R-:W-:Y:S05]  /*f670*/  @!P6 BRA `(.L_x_6782) ;  /* 0xfffffffc005ce947 */ /* 0x000fea000383ffff */
.L_x_6779:
        /* <DEDUP_REMOVED lines=9> */
.L_x_6921:
[----:B------:R-:W-:-:S13]  /*f710*/  ISETP.NE.AND P0, PT, R3, RZ, PT ;  /* 0x000000ff0300720c */ /* 0x000fda0003f05270 */
[----:B------:R-:W-:Y:S05]  /*f720*/  @!P0 BRA `(.L_x_6784) ;  /* 0x0000000000108947 */ /* 0x000fea0003800000 */
[----:B------:R-:W-:Y:S01]  /*f730*/  UMOV UR4, 0xffffffff ;  /* 0xffffffff00047882 */ /* 0x000fe20000000000 */
[----:B------:R-:W-:Y:S02]  /*f740*/  VIADD R12, R8, 0xffffffff ;  /* 0xffffffff080c7836 */ /* 0x000fe40000000000 */
[----:B------:R-:W-:Y:S05]  /*f750*/  BRA.DIV UR4, `(.L_x_6785) ;  /* 0x0000004a04207947 */ /* 0x000fea000b800000 */
[----:B------:R4:W0:Y:S02]  /*f760*/  SHFL.IDX PT, R6, R2, R12, 0x1f ;  /* 0x00001f0c02067589 */ /* 0x00082400000e0000 */
.L_x_6784:
        /* <DEDUP_REMOVED lines=11> */
[----:B0-----:R-:W-:Y:S01]  /*f820*/  IMAD.MOV.U32 R2, RZ, RZ, RZ ;  /* 0x000000ffff027224 */ /* 0x001fe200078e00ff */
[----:B--2---:R-:W-:-:S05]  /*f830*/  IADD3 R9, RZ, -R3, RZ ;  /* 0x80000003ff097210 */ /* 0x004fca0007ffe0ff */
        /* <DEDUP_REMOVED lines=15> */
[----:B------:R-:W-:Y:S02]  /*f930*/  MOV R2, RZ ;  /* 0x000000ff00027202 */ /* 0x000fe40000000f00 */
[----:B------:R-:W-:-:S03]  /*f940*/  ISETP.NE.AND P1, PT, R7, RZ, PT ;  /* 0x000000ff0700720c */ /* 0x000fc60003f25270 */
        /* <DEDUP_REMOVED lines=23> */
[--C-:B------:R-:W-:Y:S02]  /*fac0*/  IMAD.MOV R3, RZ, RZ, -R9.reuse ;  /* 0x000000ffff037224 */ /* 0x100fe400078e0a09 */
[C---:B------:R-:W-:Y:S02]  /*fad0*/  IMAD R9, R4.reuse, 0x1000000, R9 ;  /* 0x0100000004097824 */ /* 0x040fe400078e0209 */
[----:B------:R-:W-:-:S04]  /*fae0*/  IMAD R18, R4, R3, R6 ;  /* 0x0000000304127224 */ /* 0x000fc800078e0206 */
[----:B------:R-:W-:Y:S01]  /*faf0*/  IMAD R18, R18, 0x10000, R9 ;  /* 0x0001000012127824 */ /* 0x000fe200078e0209 */
[----:B------:R-:W-:Y:S06]  /*fb00*/  BRA `(.L_x_6786) ;  /* 0x00000000001c7947 */ /* 0x000fec0003800000 */
.L_x_6780:
[----:B------:R-:W-:Y:S01]  /*fb10*/  UMOV UR4, URZ ;  /* 0x0000003f00047c82 */ /* 0x000fe20008000000 */
[----:B------:R-:W-:Y:S01]  /*fb20*/  UMOV UR5, URZ ;  /* 0x0000003f00057c82 */ /* 0x000fe20008000000 */
[----:B------:R-:W-:Y:S01]  /*fb30*/  ULDC UR6, c[0x0][0xc3c] ;  /* 0x00030f0000067ab9 */ /* 0x000fe20000000800 */
[----:B------:R-:W-:Y:S01]  /*fb40*/  MOV R16, R0 ;  /* 0x0000000000107202 */ /* 0x000fe20000000f00 */
[----:B------:R-:W-:Y:S02]  /*fb50*/  IMAD.U32 R17, RZ, RZ, UR4 ;  /* 0x00000004ff117e24 */ /* 0x000fe4000f8e00ff */
[----:B------:R-:W-:Y:S02]  /*fb60*/  IMAD.U32 R18, RZ, RZ, UR5 ;  /* 0x00000005ff127e24 */ /* 0x000fe4000f8e00ff */
[----:B------:R-:W-:-:S07]  /*fb70*/  IMAD.U32 R19, RZ, RZ, UR6 ;  /* 0x00000006ff137e24 */ /* 0x000fce000f8e00ff */
.L_x_6786:
        /* <DEDUP_REMOVED lines=10> */
.L_x_6777:
[----:B------:R-:W-:Y:S02]  /*fc20*/  ULDC UR4, c[0x0][0xc3c] ;  /* 0x00030f0000047ab9 */ /* 0x000fe40000000800 */
[----:B---3--:R-:W-:-:S13]  /*fc30*/  ISETP.GE.AND P0, PT, R19, UR4, PT ;  /* 0x0000000413007c0c */ /* 0x008fda000bf06270 */
[----:B------:R-:W-:Y:S05]  /*fc40*/  @!P0 BRA `(.L_x_6787) ;  /* 0xffffffb400888947 */ /* 0x000fea000383ffff */
[----:B------:R-:W-:Y:S05]  /*fc50*/  BSYNC B8 ;  /* 0x0000000000087941 */ /* 0x000fea0003800000 */
.L_x_6724:
[----:B0-----:R-:W3:Y:S01]  /*fc60*/  LDL.LU R0, [R1+0x20] ;  /* 0x0000200001007983 */ /* 0x001ee20000300800 */
[----:B------:R-:W-:Y:S01]  /*fc70*/  BSSY B0, `(.L_x_6788) ;  /* 0x000000b000007945 */ /* 0x000fe20003800000 */
[----:B------:R-:W0:Y:S01]  /*fc80*/  S2R R5, SR_CgaCtaId ;  /* 0x0000000000057919 */ /* 0x000e220000008800 */
[----:B---3--:R-:W-:-:S05]  /*fc90*/  VIADD R0, R0, 0x1 ;  /* 0x0000000100007836 */ /* 0x008fca0000000000 */
[----:B------:R-:W-:-:S04]  /*fca0*/  LEA.HI R2, R0, R0, RZ, 0x1 ;  /* 0x0000000000027211 */ /* 0x000fc800078f08ff */
[----:B------:R-:W-:Y:S02]  /*fcb0*/  LOP3.LUT R3, R2, 0xfffffffe, RZ, 0xc0, !PT ;  /* 0xfffffffe02037812 */ /* 0x000fe400078ec0ff */
[----:B------:R-:W-:-:S03]  /*fcc0*/  MOV R2, 0x400 ;  /* 0x0000040000027802 */ /* 0x000fc60000000f00 */
[----:B------:R-:W-:Y:S01]  /*fcd0*/  IMAD.IADD R0, R0, 0x1, -R3 ;  /* 0x0000000100007824 */ /* 0x000fe200078e0a03 */
[----:B0-----:R-:W-:-:S04]  /*fce0*/  LEA R4, R5, R2, 0x18 ;  /* 0x0000000205047211 */ /* 0x001fc800078ec0ff */
[----:B------:R-:W-:-:S04]  /*fcf0*/  SHF.L.U32 R0, R0, 0x1f, RZ ;  /* 0x0000001f00007819 */ /* 0x000fc800000006ff */
[----:B------:R-:W0:Y:S02]  /*fd00*/  SYNCS.PHASECHK.TRANS64.TRYWAIT P0, [R4+URZ+0x28820], R0 ;  /* 0x02882000040075a7 */ /* 0x000e24000800017f */
[----:B0-----:R-:W-:Y:S05]  /*fd10*/  @!P0 BRA `(.L_x_6789) ;  /* 0x0000004000d88947 */ /* 0x001fea0003800000 */
.L_x_6924:
[----:B------:R-:W-:Y:S05]  /*fd20*/  BSYNC B0 ;  /* 0x0000000000007941 */ /* 0x000fea0003800000 */
.L_x_6788:
[----:B------:R-:W-:-:S03]  /*fd30*/  UMOV UR4, 0xffffffff ;  /* 0xffffffff00047882 */ /* 0x000fc60000000000 */
[----:B------:R-:W-:Y:S05]  /*fd40*/  BRA.DIV UR4, `(.L_x_6790) ;  /* 0x0000004204e07947 */ /* 0x000fea000b800000 */
[----:B0-----:R-:W0:Y:S02]  /*fd50*/  S2R R0, SR_TID.X ;  /* 0x0000000000007919 */ /* 0x001e240000002100 */
[----:B0-----:R-:W-:-:S04]  /*fd60*/  SHF.R.U32.HI R0, RZ, 0x5, R0 ;  /* 0x00000005ff007819 */ /* 0x001fc80000011600 */
[----:B------:R-:W-:-:S05]  /*fd70*/  LOP3.LUT R0, R0, 0x3, RZ, 0xc0, !PT ;  /* 0x0000000300007812 */ /* 0x000fca00078ec0ff */
[----:B------:R0:W3:Y:S02]  /*fd80*/  SHFL.IDX PT, R14, R0, RZ, 0x1f ;  /* 0x00001fff000e7589 */ /* 0x0000e400000e0000 */
.L_x_6927:
[----:B---3--:R-:W-:Y:S01]  /*fd90*/  ISETP.NE.AND P0, PT, R14, RZ, PT ;  /* 0x000000ff0e00720c */ /* 0x008fe20003f05270 */
[----:B------:R-:W-:-:S12]  /*fda0*/  BSSY B0, `(.L_x_6791) ;  /* 0x0000024000007945 */ /* 0x000fd80003800000 */
[----:B------:R-:W-:Y:S05]  /*fdb0*/  @P0 BRA `(.L_x_6792) ;  /* 0x0000000000880947 */ /* 0x000fea0003800000 */
[----:B------:R-:W-:-:S03]  /*fdc0*/  UMOV UR4, 0xffffffff ;  /* 0xffffffff00047882 */ /* 0x000fc60000000000 */
[----:B------:R-:W-:Y:S05]  /*fdd0*/  BRA.DIV UR4, `(.L_x_6793) ;  /* 0x0000004204f07947 */ /* 0x000fea000b800000 */
[----:B------:R-:W-:-:S13]  /*fde0*/  ELECT P6, URZ, PT ;  /* 0x00000000003f782f */ /* 0x000fda00038c0000 */
.L_x_6930:
[----:B------:R-:W-:Y:S05]  /*fdf0*/  @!P6 BRA `(.L_x_6792) ;  /* 0x000000000078e947 */ /* 0x000fea0003800000 */
[----:B0-----:R-:W3:Y:S02]  /*fe00*/  LDL.LU R0, [R1+0x4] ;  /* 0x0000040001007983 */ /* 0x001ee40000300800 */
[----:B---3--:R-:W-:-:S04]  /*fe10*/  LOP3.LUT R0, R0, 0x2, RZ, 0xfc, !PT ;  /* 0x0000000200007812 */ /* 0x008fc800078efcff */
[----:B------:R-:W-:-:S13]  /*fe20*/  ISETP.NE.AND P0, PT, R0, 0x3, PT ;  /* 0x000000030000780c */ /* 0x000fda0003f05270 */
[----:B------:R-:W-:Y:S05]  /*fe30*/  @!P0 BRA `(.L_x_6794) ;  /* 0x0000000000048947 */ /* 0x000fea0003800000 */
[----:B------:R-:W-:Y:S01]  /*fe40*/  BPT.TRAP 0x1 ;  /* 0x000000040000795c */ /* 0x000fe20000300000 */
.L_x_6794:
[C---:B------:R-:W-:Y:S01]  /*fe50*/  IMAD R5, R25.reuse, 0x8, R4 ;  /* 0x0000000819057824 */ /* 0x040fe200078e0204 */
[----:B------:R-:W-:Y:S02]  /*fe60*/  SHF.L.U32 R0, R28, 0x1f, RZ ;  /* 0x0000001f1c007819 */ /* 0x000fe400000006ff */
[----:B------:R-:W-:Y:S02]  /*fe70*/  IADD3 R25, R25, 0x1, RZ ;  /* 0x0000000119197810 */ /* 0x000fe40007ffe0ff */
[----:B------:R-:W0:Y:S02]  /*fe80*/  SYNCS.PHASECHK.TRANS64.TRYWAIT P1, [R5+URZ+0x28840], R0 ;  /* 0x02884000050075a7 */ /* 0x000e24000802017f */
[----:B------:R-:W-:-:S04]  /*fe90*/  ISETP.NE.AND P2, PT, R25, 0x2, PT ;  /* 0x000000021900780c */ /* 0x000fc80003f45270 */
[----:B------:R-:W-:Y:S01]  /*fea0*/  SEL R3, RZ, 0x1, P2 ;  /* 0x00000001ff037807 */ /* 0x000fe20001000000 */
[----:B0-----:R-:W-:Y:S08]  /*feb0*/  @!P1 BRA `(.L_x_6795) ;  /* 0x0000004000d89947 */ /* 0x001ff00003800000 */
.L_x_6931:
[----:B------:R-:W-:Y:S02]  /*fec0*/  SEL R25, R25, RZ, P2 ;  /* 0x000000ff19197207 */ /* 0x000fe40001000000 */
[----:B------:R-:W-:Y:S01]  /*fed0*/  LOP3.LUT R2, R28, R3, RZ, 0x3c, !PT ;  /* 0x000000031c027212 */ /* 0x000fe200078e3cff */
[----:B------:R-:W-:Y:S06]  /*fee0*/  @!P0 BRA `(.L_x_6796) ;  /* 0x0000000000048947 */ /* 0x000fec0003800000 */
[----:B------:R-:W-:Y:S01]  /*fef0*/  BPT.TRAP 0x1 ;  /* 0x000000040000795c */ /* 0x000fe20000300000 */
.L_x_6796:
[----:B------:R-:W-:Y:S01]  /*ff00*/  IMAD R25, R25, 0x8, R4 ;  /* 0x0000000819197824 */ /* 0x000fe200078e0204 */
[----:B------:R-:W-:-:S04]  /*ff10*/  SHF.L.U32 R2, R2, 0x1f, RZ ;  /* 0x0000001f02027819 */ /* 0x000fc800000006ff */
[----:B------:R-:W3:Y:S02]  /*ff20*/  SYNCS.PHASECHK.TRANS64.TRYWAIT P1, [R25+URZ+0x28840], R2 ;  /* 0x02884002190075a7 */ /* 0x000ee4000802017f */
[----:B---3--:R-:W-:Y:S05]  /*ff30*/  @!P1 BRA `(.L_x_6797) ;  /* 0x0000004000cc9947 */ /* 0x008fea0003800000 */
.L_x_6932:
[----:B------:R-:W-:Y:S05]  /*ff40*/  @!P0 BRA `(.L_x_6798) ;  /* 0x0000000000048947 */ /* 0x000fea0003800000 */
[----:B------:R-:W-:Y:S01]  /*ff50*/  BPT.TRAP 0x1 ;  /* 0x000000040000795c */ /* 0x000fe20000300000 */
.L_x_6798:
[----:B------:R-:W4:Y:S02]  /*ff60*/  SYNCS.PHASECHK.TRANS64.TRYWAIT P1, [R5+URZ+0x28860], R0 ;  /* 0x02886000050075a7 */ /* 0x000f24000802017f */
[----:B----4-:R-:W-:Y:S05]  /*ff70*/  @!P1 BRA `(.L_x_6799) ;  /* 0x0000004000d09947 */ /* 0x010fea0003800000 */
.L_x_6933:
[----:B------:R-:W-:Y:S05]  /*ff80*/  @!P0 BRA `(.L_x_6800) ;  /* 0x0000000000048947 */ /* 0x000fea0003800000 */
[----:B------:R-:W-:Y:S01]  /*ff90*/  BPT.TRAP 0x1 ;  /* 0x000000040000795c */ /* 0x000fe20000300000 */
.L_x_6800:
[----:B------:R0:W0:Y:S02]  /*ffa0*/  SYNCS.PHASECHK.TRANS64.TRYWAIT P0, [R25+URZ+0x28860], R2 ;  /* 0x02886002190075a7 */ /* 0x000024000800017f */
[----:B0-----:R-:W-:Y:S05]  /*ffb0*/  @!P0 NANOSLEEP.SYNCS 0x989680 ;  /* 0x009896800000895d */ /* 0x001fea0003900000 */
[----:B------:R-:W0:Y:S02]  /*ffc0*/  @!P0 SYNCS.PHASECHK.TRANS64 P0, [R25+URZ+0x28860], R2 ;  /* 0x02886002190085a7 */ /* 0x000e24000800007f */
[----:B0-----:R-:W-:Y:S05]  /*ffd0*/  @!P0 BRA `(.L_x_6800) ;  /* 0xfffffffc00f08947 */ /* 0x001fea000383ffff */
.L_x_6792:
[----:B------:R-:W-:Y:S05]  /*ffe0*/  BSYNC B0 ;  /* 0x0000000000007941 */ /* 0x000fea0003800000 */
.L_x_6791:
[----:B------:R-:W-:Y:S05]  /*fff0*/  EXIT ;  /* 0x000000000000794d */ /* 0x000fea0003800000 */
.L_x_6671:
[----:B0-----:R-:W-:-:S04]  /*10000*/  IMAD.U32 R3, RZ, RZ, UR42 ;  /* 0x0000002aff037e24 */ /* 0x001fc8000f8e00ff */
[----:B------:R0:W1:Y:S03]  /*10010*/  SYNCS.PHASECHK.TRANS64.TRYWAIT P1, [R3+URZ+0x28800], R0 ;  /* 0x02880000030075a7 */ /* 0x000066000802017f */
[----:B-1----:R-:W-:Y:S05]  /*10020*/  @!P1 NANOSLEEP.SYNCS 0x989680 ;  /* 0x009896800000995d */ /* 0x002fea0003900000 */
[----:B------:R-:W1:Y:S02]  /*10030*/  @!P1 SYNCS.PHASECHK.TRANS64 P1, [R3+URZ+0x28800], R0 ;  /* 0x02880000030095a7 */ /* 0x000e64000802007f */
[----:B-1----:R-:W-:Y:S05]  /*10040*/  @!P1 BRA `(.L_x_6671) ;  /* 0xfffffffc00ec9947 */ /* 0x002fea000383ffff */
[----:B------:R-:W-:Y:S05]  /*10050*/  BRA `(.L_x_6801) ;  /* 0xffffff1800287947 */ /* 0x000fea000383ffff */
.L_x_6675:
[----:B-1----:R1:W2:Y:S02]  /*10060*/  SYNCS.PHASECHK.TRANS64.TRYWAIT P1, [R0+URZ+0x28830], R3 ;  /* 0x02883003000075a7 */ /* 0x0022a4000802017f */
[----:B--2---:R-:W-:Y:S05]  /*10070*/  @!P1 NANOSLEEP.SYNCS 0x989680 ;  /* 0x009896800000995d */ /* 0x004fea0003900000 */
[----:B------:R-:W2:Y:S02]  /*10080*/  @!P1 SYNCS.PHASECHK.TRANS64 P1, [R0+URZ+0x28830], R3 ;  /* 0x02883003000095a7 */ /* 0x000ea4000802007f */
[----:B--2---:R-:W-:Y:S05]  /*10090*/  @!P1 BRA `(.L_x_6675) ;  /* 0xfffffffc00f09947 */ /* 0x004fea000383ffff */
[----:B------:R-:W-:Y:S05]  /*100a0*/  BRA `(.L_x_6674) ;  /* 0xffffff1800487947 */ /* 0x000fea000383ffff */
.L_x_6681:
[----:B-1----:R-:W-:-:S04]  /*100b0*/  IMAD.U32 R8, RZ, RZ, UR6 ;  /* 0x00000006ff087e24 */ /* 0x002fc8000f8e00ff */
[----:B------:R1:W2:Y:S03]  /*100c0*/  SYNCS.PHASECHK.TRANS64.TRYWAIT P1, [R8+URZ+0x28830], R7 ;  /* 0x02883007080075a7 */ /* 0x0002a6000802017f */
[----:B--2---:R-:W-:Y:S05]  /*100d0*/  @!P1 NANOSLEEP.SYNCS 0x989680 ;  /* 0x009896800000995d */ /* 0x004fea0003900000 */
[----:B------:R-:W2:Y:S02]  /*100e0*/  @!P1 SYNCS.PHASECHK.TRANS64 P1, [R8+URZ+0x28830], R7 ;  /* 0x02883007080095a7 */ /* 0x000ea4000802007f */
[----:B--2---:R-:W-:Y:S05]  /*100f0*/  @!P1 BRA `(.L_x_6681) ;  /* 0xfffffffc00ec9947 */ /* 0x004fea000383ffff */
[----:B------:R-:W-:Y:S05]  /*10100*/  BRA `(.L_x_6678) ;  /* 0xffffff4400747947 */ /* 0x000fea000383ffff */
.L_x_6685:
[----:B-1----:R-:W-:-:S04]  /*10110*/  IMAD.U32 R8, RZ, RZ, UR6 ;  /* 0x00000006ff087e24 */ /* 0x002fc8000f8e00ff */
[----:B------:R1:W2:Y:S03]  /*10120*/  SYNCS.PHASECHK.TRANS64.TRYWAIT P1, [R8+URZ+0x28850], R7 ;  /* 0x02885007080075a7 */ /* 0x0002a6000802017f */
[----:B--2---:R-:W-:Y:S05]  /*10130*/  @!P1 NANOSLEEP.SYNCS 0x989680 ;  /* 0x009896800000995d */ /* 0x004fea0003900000 */
[----:B------:R-:W2:Y:S02]  /*10140*/  @!P1 SYNCS.PHASECHK.TRANS64 P1, [R8+URZ+0x28850], R7 ;  /* 0x02885007080095a7 */ /* 0x000ea4000802007f */
[----:B--2---:R-:W-:Y:S05]  /*10150*/  @!P1 BRA `(.L_x_6685) ;  /* 0xfffffffc00ec9947 */ /* 0x004fea000383ffff */
[----:B------:R-:W-:Y:S05]  /*10160*/  BRA `(.L_x_6682) ;  /* 0xffffff4800547947 */ /* 0x000fea000383ffff */
.L_x_6692:
[----:B-1----:R-:W-:-:S04]  /*10170*/  IMAD.U32 R5, RZ, RZ, UR5 ;  /* 0x00000005ff057e24 */ /* 0x002fc8000f8e00ff */
[----:B------:R1:W2:Y:S03]  /*10180*/  SYNCS.PHASECHK.TRANS64.TRYWAIT P1, [R5+URZ+0x28850], R4 ;  /* 0x02885004050075a7 */ /* 0x0002a6000802017f */
[----:B--2---:R-:W-:Y:S05]  /*10190*/  @!P1 NANOSLEEP.SYNCS 0x989680 ;  /* 0x009896800000995d */ /* 0x004fea0003900000 */
[----:B------:R-:W2:Y:S02]  /*101a0*/  @!P1 SYNCS.PHASECHK.TRANS64 P1, [R5+URZ+0x28850], R4 ;  /* 0x02885004050095a7 */ /* 0x000ea4000802007f */
[----:B--2---:R-:W-:Y:S05]  /*101b0*/  @!P1 BRA `(.L_x_6692) ;  /* 0xfffffffc00ec9947 */ /* 0x004fea000383ffff */
[----:B------:R-:W-:Y:S05]  /*101c0*/  BRA `(.L_x_6691) ;  /* 0xffffff6c005c7947 */ /* 0x000fea000383ffff */
.L_x_6738:
        /* <DEDUP_REMOVED lines=11> */
.L_x_6803:
[----:B------:R-:W-:Y:S05]  /*10280*/  BSYNC B0 ;  /* 0x0000000000007941 */ /* 0x000fea0003800000 */
.L_x_6802:
[----:B------:R-:W-:Y:S05]  /*10290*/  BRA `(.L_x_6804) ;  /* 0xffffffbc00c47947 */ /* 0x000fea000383ffff */
.L_x_6741:
[----:B0-----:R0:W1:Y:S02]  /*102a0*/  SYNCS.PHASECHK.TRANS64.TRYWAIT P0, [R7+URZ+0x28840], R2 ;  /* 0x02884002070075a7 */ /* 0x001064000800017f */
[----:B-1----:R-:W-:Y:S05]  /*102b0*/  @!P0 NANOSLEEP.SYNCS 0x989680 ;  /* 0x009896800000895d */ /* 0x002fea0003900000 */
[----:B------:R-:W1:Y:S02]  /*102c0*/  @!P0 SYNCS.PHASECHK.TRANS64 P0, [R7+URZ+0x28840], R2 ;  /* 0x02884002070085a7 */ /* 0x000e64000800007f */
[----:B-1----:R-:W-:Y:S05]  /*102d0*/  @!P0 BRA `(.L_x_6741) ;  /* 0xfffffffc00f08947 */ /* 0x002fea000383ffff */
[----:B------:R-:W-:Y:S05]  /*102e0*/  BRA `(.L_x_6805) ;  /* 0xffffffc000187947 */ /* 0x000fea000383ffff */
.L_x_6742:
        /* <DEDUP_REMOVED lines=8> */
.L_x_6807:
[----:B------:R-:W-:Y:S05]  /*10370*/  BSYNC B0 ;  /* 0x0000000000007941 */ /* 0x000fea0003800000 */
.L_x_6806:
[----:B------:R-:W-:Y:S01]  /*10380*/  IMAD.MOV.U32 R13, RZ, RZ, R4 ;  /* 0x000000ffff0d7224 */ /* 0x000fe200078e0004 */
[----:B------:R-:W-:Y:S01]  /*10390*/  MOV R2, R14 ;  /* 0x0000000e00027202 */ /* 0x000fe20000000f00 */
[----:B------:R-:W-:Y:S01]  /*103a0*/  IMAD.MOV.U32 R12, RZ, RZ, RZ ;  /* 0x000000ffff0c7224 */ /* 0x000fe200078e00ff */
[----:B------:R-:W-:Y:S01]  /*103b0*/  @P0 LEA R8, R5, R22, 0x1 ;  /* 0x0000001605080211 */ /* 0x000fe200078e08ff */
[----:B------:R-:W-:Y:S02]  /*103c0*/  IMAD.MOV.U32 R11, RZ, RZ, 0x181f ;  /* 0x0000181fff0b7424 */ /* 0x000fe400078e00ff */
[----:B------:R-:W-:-:S07]  /*103d0*/  IMAD.MOV.U32 R15, RZ, RZ, -0x1 ;  /* 0xffffffffff0f7424 */ /* 0x000fce00078e00ff */
[----:B------:R-:W-:Y:S05]  /*103e0*/  WARPSYNC.COLLECTIVE R15, `(.L_x_6808) ;  /* 0x000000000f087348 */ /* 0x000fea0003c00000 */
[----:B------:R0:W1:Y:S02]  /*103f0*/  SHFL.IDX P6, R14, R13, R12, R11 ;  /* 0x0000000c0d0e7389 */ /* 0x00006400000c000b */
[----:B01----:R-:W-:Y:S01]  /*10400*/  ENDCOLLECTIVE ;  /* 0x000000000000791b */ /* 0x003fe20003800000 */
.L_x_6808:
[----:B------:R-:W-:Y:S02]  /*10410*/  IMAD.MOV.U32 R13, RZ, RZ, R0 ;  /* 0x000000ffff0d7224 */ /* 0x000fe400078e0000 */
[----:B------:R-:W-:Y:S02]  /*10420*/  IMAD.MOV.U32 R12, RZ, RZ, 0x1 ;  /* 0x00000001ff0c7424 */ /* 0x000fe400078e00ff */
[----:B------:R-:W-:-:S07]  /*10430*/  IMAD.MOV.U32 R3, RZ, RZ, R14 ;  /* 0x000000ffff037224 */ /* 0x000fce00078e000e */
[----:B------:R-:W-:Y:S05]  /*10440*/  WARPSYNC.COLLECTIVE R15, `(.L_x_6809) ;  /* 0x000000000f087348 */ /* 0x000fea0003c00000 */
[----:B------:R0:W1:Y:S02]  /*10450*/  SHFL.IDX P6, R14, R13, R12, R11 ;  /* 0x0000000c0d0e7389 */ /* 0x00006400000c000b */
[----:B01----:R-:W-:Y:S01]  /*10460*/  ENDCOLLECTIVE ;  /* 0x000000000000791b */ /* 0x003fe20003800000 */
.L_x_6809:
        /* <DEDUP_REMOVED lines=11> */
[----:B------:R0:W-:Y:S02]  /*10520*/  @P0 LDGSTS.E.BYPASS.LTC128B.128 [R8+0x1c400], desc[UR36][R2.64+0x80], !P2 ;  /* 0x1c40008002080fae */ /* 0x0001e4000d101d64 */
[----:B0-----:R-:W-:Y:S01]  /*10530*/  IMAD.MOV.U32 R2, RZ, RZ, R14 ;  /* 0x000000ffff027224 */ /* 0x001fe200078e000e */
[----:B------:R-:W-:-:S07]  /*10540*/  @P1 LEA R8, R5, R22, 0x1 ;  /* 0x0000001605081211 */ /* 0x000fce00078e08ff */
[----:B------:R-:W-:Y:S05]  /*10550*/  WARPSYNC.COLLECTIVE R15, `(.L_x_6810) ;  /* 0x000000000f087348 */ /* 0x000fea0003c00000 */
[----:B------:R0:W1:Y:S02]  /*10560*/  SHFL.IDX P6, R14, R13, R12, R11 ;  /* 0x0000000c0d0e7389 */ /* 0x00006400000c000b */
[----:B01----:R-:W-:Y:S01]  /*10570*/  ENDCOLLECTIVE ;  /* 0x000000000000791b */ /* 0x003fe20003800000 */
.L_x_6810:
[----:B------:R-:W-:Y:S02]  /*10580*/  IMAD.MOV.U32 R13, RZ, RZ, R0 ;  /* 0x000000ffff0d7224 */ /* 0x000fe400078e0000 */
[----:B------:R-:W-:Y:S02]  /*10590*/  IMAD.MOV.U32 R12, RZ, RZ, 0x2 ;  /* 0x00000002ff0c7424 */ /* 0x000fe400078e00ff */
[----:B------:R-:W-:-:S07]  /*105a0*/  IMAD.MOV.U32 R3, RZ, RZ, R14 ;  /* 0x000000ffff037224 */ /* 0x000fce00078e000e */
[----:B------:R-:W-:Y:S05]  /*105b0*/  WARPSYNC.COLLECTIVE R15, `(.L_x_6811) ;  /* 0x000000000f087348 */ /* 0x000fea0003c00000 */
[----:B------:R0:W1:Y:S02]  /*105c0*/  SHFL.IDX P6, R14, R13, R12, R11 ;  /* 0x0000000c0d0e7389 */ /* 0x00006400000c000b */
[----:B01----:R-:W-:Y:S01]  /*105d0*/  ENDCOLLECTIVE ;  /* 0x000000000000791b */ /* 0x003fe20003800000 */
.L_x_6811:
        /* <DEDUP_REMOVED lines=10> */
[----:B------:R0:W-:Y:S01]  /*10680*/  @P1 LDGSTS.E.BYPASS.LTC128B.128 [R8+0x1cc00], desc[UR36][R2.64+0x80], !P2 ;  /* 0x1cc0008002081fae */ /* 0x0001e2000d101d64 */
[----:B------:R-:W-:Y:S01]  /*10690*/  ISETP.GE.AND P1, PT, R6, 0x21, PT ;  /* 0x000000210600780c */ /* 0x000fe20003f26270 */
[----:B0-----:R-:W-:-:S12]  /*106a0*/  IMAD.MOV.U32 R2, RZ, RZ, R14 ;  /* 0x000000ffff027224 */ /* 0x001fd800078e000e */
[----:B------:R-:W-:Y:S05]  /*106b0*/  WARPSYNC.COLLECTIVE R15, `(.L_x_6812) ;  /* 0x000000000f087348 */ /* 0x000fea0003c00000 */
[----:B------:R0:W1:Y:S02]  /*106c0*/  SHFL.IDX P6, R14, R13, R12, R11 ;  /* 0x0000000c0d0e7389 */ /* 0x00006400000c000b */
[----:B01----:R-:W-:Y:S01]  /*106d0*/  ENDCOLLECTIVE ;  /* 0x000000000000791b */ /* 0x003fe20003800000 */
.L_x_6812:
[----:B------:R-:W-:Y:S01]  /*106e0*/  @P1 LEA R8, R5, R22, 0x1 ;  /* 0x0000001605081211 */ /* 0x000fe200078e08ff */
[----:B------:R-:W-:Y:S02]  /*106f0*/  IMAD.MOV.U32 R13, RZ, RZ, R0 ;  /* 0x000000ffff0d7224 */ /* 0x000fe400078e0000 */
[----:B------:R-:W-:Y:S02]  /*10700*/  IMAD.MOV.U32 R12, RZ, RZ, 0x3 ;  /* 0x00000003ff0c7424 */ /* 0x000fe400078e00ff */
[----:B------:R-:W-:-:S07]  /*10710*/  IMAD.MOV.U32 R3, RZ, RZ, R14 ;  /* 0x000000ffff037224 */ /* 0x000fce00078e000e */
[----:B------:R-:W-:Y:S05]  /*10720*/  WARPSYNC.COLLECTIVE R15, `(.L_x_6813) ;  /* 0x000000000f087348 */ /* 0x000fea0003c00000 */
[----:B------:R0:W1:Y:S02]  /*10730*/  SHFL.IDX P6, R14, R13, R12, R11 ;  /* 0x0000000c0d0e7389 */ /* 0x00006400000c000b */
[----:B01----:R-:W-:Y:S01]  /*10740*/  ENDCOLLECTIVE ;  /* 0x000000000000791b */ /* 0x003fe20003800000 */
.L_x_6813:
        /* <DEDUP_REMOVED lines=16> */
.L_x_6814:
[----:B------:R-:W-:Y:S01]  /*10850*/  @P1 LEA R8, R5, R22, 0x1 ;  /* 0x0000001605081211 */ /* 0x000fe200078e08ff */
[----:B------:R-:W-:Y:S02]  /*10860*/  IMAD.MOV.U32 R13, RZ, RZ, R0 ;  /* 0x000000ffff0d7224 */ /* 0x000fe400078e0000 */
[----:B------:R-:W-:Y:S02]  /*10870*/  IMAD.MOV.U32 R12, RZ, RZ, 0x4 ;  /* 0x00000004ff0c7424 */ /* 0x000fe400078e00ff */
[----:B------:R-:W-:-:S07]  /*10880*/  IMAD.MOV.U32 R3, RZ, RZ, R14 ;  /* 0x000000ffff037224 */ /* 0x000fce00078e000e */
[----:B------:R-:W-:Y:S05]  /*10890*/  WARPSYNC.COLLECTIVE R15, `(.L_x_6815) ;  /* 0x000000000f087348 */ /* 0x000fea0003c00000 */
[----:B------:R0:W1:Y:S02]  /*108a0*/  SHFL.IDX P6, R14, R13, R12, R11 ;  /* 0x0000000c0d0e7389 */ /* 0x00006400000c000b */
[----:B01----:R-:W-:Y:S01]  /*108b0*/  ENDCOLLECTIVE ;  /* 0x000000000000791b */ /* 0x003fe20003800000 */
.L_x_6815:
        /* <DEDUP_REMOVED lines=16> */
.L_x_6816:
[----:B------:R-:W-:Y:S01]  /*109c0*/  @P1 LEA R8, R5, R22, 0x1 ;  /* 0x0000001605081211 */ /* 0x000fe200078e08ff */
[----:B------:R-:W-:Y:S02]  /*109d0*/  IMAD.MOV.U32 R13, RZ, RZ, R0 ;  /* 0x000000ffff0d7224 */ /* 0x000fe400078e0000 */
[----:B------:R-:W-:Y:S02]  /*109e0*/  IMAD.MOV.U32 R12, RZ, RZ, 0x5 ;  /* 0x00000005ff0c7424 */ /* 0x000fe400078e00ff */
[----:B------:R-:W-:-:S07]  /*109f0*/  IMAD.MOV.U32 R3, RZ, RZ, R14 ;  /* 0x000000ffff037224 */ /* 0x000fce00078e000e */
[----:B------:R-:W-:Y:S05]  /*10a00*/  WARPSYNC.COLLECTIVE R15, `(.L_x_6817) ;  /* 0x000000000f087348 */ /* 0x000fea0003c00000 */
[----:B------:R0:W1:Y:S02]  /*10a10*/  SHFL.IDX P6, R14, R13, R12, R11 ;  /* 0x0000000c0d0e7389 */ /* 0x00006400000c000b */
[----:B01----:R-:W-:Y:S01]  /*10a20*/  ENDCOLLECTIVE ;  /* 0x000000000000791b */ /* 0x003fe20003800000 */
.L_x_6817:
        /* <DEDUP_REMOVED lines=16> */
.L_x_6818:
[----:B------:R-:W-:Y:S01]  /*10b30*/  @P1 LEA R8, R5, R22, 0x1 ;  /* 0x0000001605081211 */ /* 0x000fe200078e08ff */
[----:B------:R-:W-:Y:S02]  /*10b40*/  IMAD.MOV.U32 R13, RZ, RZ, R0 ;  /* 0x000000ffff0d7224 */ /* 0x000fe400078e0000 */
[----:B------:R-:W-:Y:S02]  /*10b50*/  IMAD.MOV.U32 R12, RZ, RZ, 0x6 ;  /* 0x00000006ff0c7424 */ /* 0x000fe400078e00ff */
[----:B------:R-:W-:-:S07]  /*10b60*/  IMAD.MOV.U32 R3, RZ, RZ, R14 ;  /* 0x000000ffff037224 */ /* 0x000fce00078e000e */
[----:B------:R-:W-:Y:S05]  /*10b70*/  WARPSYNC.COLLECTIVE R15, `(.L_x_6819) ;  /* 0x000000000f087348 */ /* 0x000fea0003c00000 */
[----:B------:R0:W1:Y:S02]  /*10b80*/  SHFL.IDX P6, R14, R13, R12, R11 ;  /* 0x0000000c0d0e7389 */ /* 0x00006400000c000b */
[----:B01----:R-:W-:Y:S01]  /*10b90*/  ENDCOLLECTIVE ;  /* 0x000000000000791b */ /* 0x003fe20003800000 */
.L_x_6819:
        /* <DEDUP_REMOVED lines=16> */
.L_x_6820:
[----:B------:R-:W-:Y:S01]  /*10ca0*/  @P1 LEA R8, R5, R22, 0x1 ;  /* 0x0000001605081211 */ /* 0x000fe200078e08ff */
[----:B------:R-:W-:Y:S02]  /*10cb0*/  IMAD.MOV.U32 R13, RZ, RZ, R0 ;  /* 0x000000ffff0d7224 */ /* 0x000fe400078e0000 */
[----:B------:R-:W-:Y:S02]  /*10cc0*/  IMAD.MOV.U32 R12, RZ, RZ, 0x7 ;  /* 0x00000007ff0c7424 */ /* 0x000fe400078e00ff */
[----:B------:R-:W-:-:S07]  /*10cd0*/  IMAD.MOV.U32 R3, RZ, RZ, R14 ;  /* 0x000000ffff037224 */ /* 0x000fce00078e000e */
[----:B------:R-:W-:Y:S05]  /*10ce0*/  WARPSYNC.COLLECTIVE R15, `(.L_x_6821) ;  /* 0x000000000f087348 */ /* 0x000fea0003c00000 */
[----:B------:R0:W1:Y:S02]  /*10cf0*/  SHFL.IDX P6, R14, R13, R12, R11 ;  /* 0x0000000c0d0e7389 */ /* 0x00006400000c000b */
[----:B01----:R-:W-:Y:S01]  /*10d00*/  ENDCOLLECTIVE ;  /* 0x000000000000791b */ /* 0x003fe20003800000 */
.L_x_6821:
        /* <DEDUP_REMOVED lines=10> */
.L_x_6822:
[----:B------:R-:W-:Y:S01]  /*10db0*/  @!PT LDS RZ, [RZ] ;  /* 0x00000000fffff984 */ /* 0x000fe20000000800 */
[----:B------:R-:W-:Y:S01]  /*10dc0*/  @!PT LDS RZ, [RZ] ;  /* 0x00000000fffff984 */ /* 0x000fe20000000800 */
[----:B------:R-:W-:Y:S01]  /*10dd0*/  @!PT LDS RZ, [RZ] ;  /* 0x00000000fffff984 */ /* 0x000fe20000000800 */
[----:B------:R-:W-:Y:S04]  /*10de0*/  @P1 LDGSTS.E.BYPASS.LTC128B.128 [R8+0x1b400], desc[UR36][R2.64], !P3 ;  /* 0x1b40000002081fae */ /* 0x000fe8000d901d64 */
[----:B------:R0:W-:Y:S02]  /*10df0*/  @P1 LDGSTS.E.BYPASS.LTC128B.128 [R8+0x1f400], desc[UR36][R2.64+0x80], !P2 ;  /* 0x1f40008002081fae */ /* 0x0001e4000d101d64 */
[----:B0-----:R-:W-:Y:S01]  /*10e00*/  IMAD.MOV.U32 R2, RZ, RZ, R14 ;  /* 0x000000ffff027224 */ /* 0x001fe200078e000e */
[----:B------:R-:W-:Y:S06]  /*10e10*/  BRA `(.L_x_6823) ;  /* 0xffffffb800f47947 */ /* 0x000fec000383ffff */
.L_x_6747:
        /* <DEDUP_REMOVED lines=9> */
.L_x_6824:
[C---:B------:R-:W-:Y:S01]  /*10eb0*/  VIADD R7, R4.reuse, 0x10 ;  /* 0x0000001004077836 */ /* 0x040fe20000000000 */
[----:B------:R-:W-:Y:S01]  /*10ec0*/  ISETP.GE.AND P2, PT, R4, R6, PT ;  /* 0x000000060400720c */ /* 0x000fe20003f46270 */
[----:B------:R-:W-:Y:S02]  /*10ed0*/  IMAD.MOV.U32 R13, RZ, RZ, R0 ;  /* 0x000000ffff0d7224 */ /* 0x000fe400078e0000 */
[----:B------:R-:W-:-:S10]  /*10ee0*/  IMAD.MOV.U32 R2, RZ, RZ, R14 ;  /* 0x000000ffff027224 */ /* 0x000fd400078e000e */
[----:B------:R-:W-:Y:S05]  /*10ef0*/  WARPSYNC.COLLECTIVE R15, `(.L_x_6825) ;  /* 0x000000000f087348 */ /* 0x000fea0003c00000 */
[----:B------:R0:W1:Y:S02]  /*10f00*/  SHFL.IDX P6, R14, R13, R12, R11 ;  /* 0x0000000c0d0e7389 */ /* 0x00006400000c000b */
[----:B01----:R-:W-:Y:S01]  /*10f10*/  ENDCOLLECTIVE ;  /* 0x000000000000791b */ /* 0x003fe20003800000 */
.L_x_6825:
        /* <DEDUP_REMOVED lines=8> */
.L_x_6826:
[----:B------:R-:W-:Y:S01]  /*10fa0*/  @!PT LDS RZ, [RZ] ;  /* 0x00000000fffff984 */ /* 0x000fe20000000800 */
[----:B------:R-:W-:Y:S01]  /*10fb0*/  @!PT LDS RZ, [RZ] ;  /* 0x00000000fffff984 */ /* 0x000fe20000000800 */
[----:B------:R-:W-:Y:S01]  /*10fc0*/  @!PT LDS RZ, [RZ] ;  /* 0x00000000fffff984 */ /* 0x000fe20000000800 */
[----:B------:R-:W-:Y:S04]  /*10fd0*/  @!P2 LDGSTS.E.BYPASS.LTC128B.128 [R9+0x10400], desc[UR36][R2.64], !P0 ;  /* 0x104000000209afae */ /* 0x000fe8000c101d64 */
[----:B------:R0:W-:Y:S01]  /*10fe0*/  @!P2 LDGSTS.E.BYPASS.LTC128B.128 [R9+0x14400], desc[UR36][R2.64+0x80], !P1 ;  /* 0x144000800209afae */ /* 0x0001e2000c901d64 */
[----:B------:R-:W-:Y:S01]  /*10ff0*/  ISETP.GE.AND P2, PT, R7, R6, PT ;  /* 0x000000060700720c */ /* 0x000fe20003f46270 */
[----:B------:R-:W-:Y:S02]  /*11000*/  IMAD.MOV.U32 R13, RZ, RZ, R0 ;  /* 0x000000ffff0d7224 */ /* 0x000fe400078e0000 */
[----:B0-----:R-:W-:-:S10]  /*11010*/  IMAD.MOV.U32 R2, RZ, RZ, R14 ;  /* 0x000000ffff027224 */ /* 0x001fd400078e000e */
[----:B------:R-:W-:Y:S05]  /*11020*/  WARPSYNC.COLLECTIVE R15, `(.L_x_6827) ;  /* 0x000000000f087348 */ /* 0x000fea0003c00000 */
[----:B------:R0:W1:Y:S02]  /*11030*/  SHFL.IDX P6, R14, R13, R12, R11 ;  /* 0x0000000c0d0e7389 */ /* 0x00006400000c000b */
[----:B01----:R-:W-:Y:S01]  /*11040*/  ENDCOLLECTIVE ;  /* 0x000000000000791b */ /* 0x003fe20003800000 */
.L_x_6827:
        /* <DEDUP_REMOVED lines=8> */
.L_x_6828:
[----:B------:R-:W-:Y:S02]  /*110d0*/  @!P2 IMAD.MOV.U32 R3, RZ, RZ, R7 ;  /* 0x000000ffff03a224 */ /* 0x000fe400078e0007 */
[----:B------:R-:W-:-:S03]  /*110e0*/  VIADD R7, R4, 0x20 ;  /* 0x0000002004077836 */ /* 0x000fc60000000000 */
        /* <DEDUP_REMOVED lines=11> */
.L_x_6829:
        /* <DEDUP_REMOVED lines=8> */
.L_x_6830:
[----:B------:R-:W-:Y:S02]  /*11220*/  @!P2 IMAD.MOV.U32 R3, RZ, RZ, R7 ;  /* 0x000000ffff03a224 */ /* 0x000fe400078e0007 */
[----:B------:R-:W-:-:S03]  /*11230*/  VIADD R7, R4, 0x30 ;  /* 0x0000003004077836 */ /* 0x000fc60000000000 */
[----:B------:R-:W-:Y:S01]  /*11240*/  @!PT LDS RZ, [RZ] ;  /* 0x00000000fffff984 */ /* 0x000fe20000000800 */
[----:B------:R-:W-:Y:S01]  /*11250*/  @!PT LDS RZ, [RZ] ;  /* 0x00000000fffff984 */ /* 0x000fe20000000800 */
[----:B------:R-:W-:Y:S01]  /*11260*/  @!PT LDS RZ, [RZ] ;  /* 0x00000000fffff984 */ /* 0x000fe20000000800 */
        /* <DEDUP_REMOVED lines=8> */
.L_x_6831:
        /* <DEDUP_REMOVED lines=8> */
.L_x_6832:
        /* <DEDUP_REMOVED lines=8> */
[----:B------:R-:W-:Y:S01]  /*113f0*/  IMAD.MOV.U32 R13, RZ, RZ, R0 ;  /* 0x000000ffff0d7224 */ /* 0x000fe200078e0000 */
[----:B0-----:R-:W-:-:S11]  /*11400*/  MOV R2, R14 ;  /* 0x0000000e00027202 */ /* 0x001fd60000000f00 */
[----:B------:R-:W-:Y:S05]  /*11410*/  WARPSYNC.COLLECTIVE R15, `(.L_x_6833) ;  /* 0x000000000f087348 */ /* 0x000fea0003c00000 */
[----:B------:R0:W1:Y:S02]  /*11420*/  SHFL.IDX P6, R14, R13, R12, R11 ;  /* 0x0000000c0d0e7389 */ /* 0x00006400000c000b */
[----:B01----:R-:W-:Y:S01]  /*11430*/  ENDCOLLECTIVE ;  /* 0x000000000000791b */ /* 0x003fe20003800000 */
.L_x_6833:
        /* <DEDUP_REMOVED lines=8> */
.L_x_6834:
        /* <DEDUP_REMOVED lines=13> */
.L_x_6835:
        /* <DEDUP_REMOVED lines=8> */
.L_x_6836:
        /* <DEDUP_REMOVED lines=13> */
.L_x_6837:
        /* <DEDUP_REMOVED lines=8> */
.L_x_6838:
[----:B------:R-:W-:-:S05]  /*11760*/  @!P2 IMAD.MOV.U32 R3, RZ, RZ, R7 ;  /* 0x000000ffff03a224 */ /* 0x000fca00078e0007 */
[----:B------:R-:W-:Y:S01]  /*11770*/  @!PT LDS RZ, [RZ] ;  /* 0x00000000fffff984 */ /* 0x000fe20000000800 */
[----:B------:R-:W-:Y:S01]  /*11780*/  @!PT LDS RZ, [RZ] ;  /* 0x00000000fffff984 */ /* 0x000fe20000000800 */
[----:B------:R-:W-:Y:S01]  /*11790*/  @!PT LDS RZ, [RZ] ;  /* 0x00000000fffff984 */ /* 0x000fe20000000800 */
[----:B------:R0:W-:Y:S04]  /*117a0*/  @!P2 LDGSTS.E.BYPASS.LTC128B.128 [R9+0x13400], desc[UR36][R2.64], !P0 ;  /* 0x134000000209afae */ /* 0x0001e8000c101d64 */
[----:B------:R0:W-:Y:S01]  /*117b0*/  @!P2 LDGSTS.E.BYPASS.LTC128B.128 [R9+0x17400], desc[UR36][R2.64+0x80], !P1 ;  /* 0x174000800209afae */ /* 0x0001e2000c901d64 */
[----:B------:R-:W-:Y:S02]  /*117c0*/  IMAD.MOV.U32 R13, RZ, RZ, R0 ;  /* 0x000000ffff0d7224 */ /* 0x000fe400078e0000 */
[----:B------:R-:W-:-:S07]  /*117d0*/  IMAD.MOV.U32 R5, RZ, RZ, R14 ;  /* 0x000000ffff057224 */ /* 0x000fce00078e000e */
[----:B0-----:R-:W-:Y:S05]  /*117e0*/  WARPSYNC.COLLECTIVE R15, `(.L_x_6839) ;  /* 0x000000000f087348 */ /* 0x001fea0003c00000 */
[----:B------:R1:W2:Y:S02]  /*117f0*/  SHFL.IDX P6, R14, R13, R12, R11 ;  /* 0x0000000c0d0e7389 */ /* 0x0002a400000c000b */
[----:B012---:R-:W-:Y:S01]  /*11800*/  ENDCOLLECTIVE ;  /* 0x000000000000791b */ /* 0x007fe20003800000 */
.L_x_6839:
[----:B------:R-:W-:Y:S05]  /*11810*/  BRA `(.L_x_6840) ;  /* 0xffffffbc00507947 */ /* 0x000fea000383ffff */
.L_x_6752:
[----:B0-----:R0:W1:Y:S02]  /*11820*/  SYNCS.PHASECHK.TRANS64.TRYWAIT P1, [R22+URZ+0x28820], R3 ;  /* 0x02882003160075a7 */ /* 0x001064000802017f */
[----:B-1----:R-:W-:Y:S05]  /*11830*/  @!P1 NANOSLEEP.SYNCS 0x989680 ;  /* 0x009896800000995d */ /* 0x002fea0003900000 */
[----:B------:R-:W1:Y:S02]  /*11840*/  @!P1 SYNCS.PHASECHK.TRANS64 P1, [R22+URZ+0x28820], R3 ;  /* 0x02882003160095a7 */ /* 0x000e64000802007f */
[----:B-1----:R-:W-:Y:S05]  /*11850*/  @!P1 BRA `(.L_x_6752) ;  /* 0xfffffffc00f09947 */ /* 0x002fea000383ffff */
[----:B------:R-:W-:Y:S05]  /*11860*/  BRA `(.L_x_6841) ;  /* 0xffffffbc00c87947 */ /* 0x000fea000383ffff */
.L_x_6757:
[----:B0-----:R0:W1:Y:S02]  /*11870*/  SYNCS.PHASECHK.TRANS64.TRYWAIT P0, [R6+URZ+0x28840], R3 ;  /* 0x02884003060075a7 */ /* 0x001064000800017f */
[----:B-1----:R-:W-:Y:S05]  /*11880*/  @!P0 NANOSLEEP.SYNCS 0x989680 ;  /* 0x009896800000895d */ /* 0x002fea0003900000 */
[----:B------:R-:W1:Y:S02]  /*11890*/  @!P0 SYNCS.PHASECHK.TRANS64 P0, [R6+URZ+0x28840], R3 ;  /* 0x02884003060085a7 */ /* 0x000e64000800007f */
[----:B-1----:R-:W-:Y:S05]  /*118a0*/  @!P0 BRA `(.L_x_6757) ;  /* 0xfffffffc00f08947 */ /* 0x002fea000383ffff */
[----:B------:R-:W-:Y:S05]  /*118b0*/  BRA `(.L_x_6842) ;  /* 0xffffffc0008c7947 */ /* 0x000fea000383ffff */
.L_x_6758:
[----:B------:R-:W-:Y:S01]  /*118c0*/  BSSY B1, `(.L_x_6843) ;  /* 0x0000008000017945 */ /* 0x000fe20003800000 */
[----:B------:R-:W-:Y:S01]  /*118d0*/  IMAD.MOV.U32 R13, RZ, RZ, R9 ;  /* 0x000000ffff0d7224 */ /* 0x000fe200078e0009 */
[----:B------:R-:W-:Y:S01]  /*118e0*/  MOV R15, 0xffffffff ;  /* 0xffffffff000f7802 */ /* 0x000fe20000000f00 */
[----:B------:R-:W-:Y:S02]  /*118f0*/  IMAD.MOV.U32 R12, RZ, RZ, RZ ;  /* 0x000000ffff0c7224 */ /* 0x000fe400078e00ff */
[----:B------:R-:W-:-:S07]  /*11900*/  IMAD.MOV.U32 R11, RZ, RZ, 0x181f ;  /* 0x0000181fff0b7424 */ /* 0x000fce00078e00ff */
[----:B--2---:R-:W-:Y:S05]  /*11910*/  WARPSYNC.COLLECTIVE R15, `(.L_x_6844) ;  /* 0x000000000f087348 */ /* 0x004fea0003c00000 */
[----:B--2---:R0:W1:Y:S02]  /*11920*/  SHFL.IDX P6, R14, R13, R12, R11 ;  /* 0x0000000c0d0e7389 */ /* 0x00406400000c000b */
[----:B01----:R-:W-:Y:S01]  /*11930*/  ENDCOLLECTIVE ;  /* 0x000000000000791b */ /* 0x003fe20003800000 */
.L_x_6844:
[----:B------:R-:W-:Y:S05]  /*11940*/  BSYNC B1 ;  /* 0x0000000000017941 */ /* 0x000fea0003800000 */
.L_x_6843:
[----:B------:R-:W-:Y:S01]  /*11950*/  IMAD.MOV.U32 R13, RZ, RZ, R8 ;  /* 0x000000ffff0d7224 */ /* 0x000fe200078e0008 */
[----:B------:R-:W-:Y:S01]  /*11960*/  SHF.L.U32 R5, R30, 0x1, RZ ;  /* 0x000000011e057819 */ /* 0x000fe200000006ff */
        /* <DEDUP_REMOVED lines=8> */
.L_x_6845:
[----:B------:R-:W-:Y:S02]  /*119f0*/  IMAD.MOV.U32 R13, RZ, RZ, R9 ;  /* 0x000000ffff0d7224 */ /* 0x000fe400078e0009 */
[----:B------:R-:W-:Y:S02]  /*11a00*/  IMAD.MOV.U32 R12, RZ, RZ, 0x1 ;  /* 0x00000001ff0c7424 */ /* 0x000fe400078e00ff */
[----:B------:R-:W-:-:S07]  /*11a10*/  IMAD.MOV.U32 R2, RZ, RZ, R14 ;  /* 0x000000ffff027224 */ /* 0x000fce00078e000e */
[----:B------:R-:W-:Y:S05]  /*11a20*/  WARPSYNC.COLLECTIVE R15, `(.L_x_6846) ;  /* 0x000000000f087348 */ /* 0x000fea0003c00000 */
[----:B------:R0:W1:Y:S02]  /*11a30*/  SHFL.IDX P6, R14, R13, R12, R11 ;  /* 0x0000000c0d0e7389 */ /* 0x00006400000c000b */
[----:B01----:R-:W-:Y:S01]  /*11a40*/  ENDCOLLECTIVE ;  /* 0x000000000000791b */ /* 0x003fe20003800000 */
.L_x_6846:
[----:B------:R-:W-:-:S05]  /*11a50*/  IADD3 R2, P0, R2, R5, RZ ;  /* 0x0000000502027210 */ /* 0x000fca0007f1e0ff */
[----:B------:R-:W-:-:S05]  /*11a60*/  IMAD.X R3, RZ, RZ, R3, P0 ;  /* 0x000000ffff037224 */ /* 0x000fca00000e0603 */
[----:B------:R-:W-:Y:S01]  /*11a70*/  @!PT LDS RZ, [RZ] ;  /* 0x00000000fffff984 */ /* 0x000fe20000000800 */
[----:B------:R-:W-:Y:S01]  /*11a80*/  @!PT LDS RZ, [RZ] ;  /* 0x00000000fffff984 */ /* 0x000fe20000000800 */
[----:B------:R-:W-:Y:S01]  /*11a90*/  @!PT LDS RZ, [RZ] ;  /* 0x00000000fffff984 */ /* 0x000fe20000000800 */
[----:B------:R-:W-:Y:S01]  /*11aa0*/  LDGSTS.E.BYPASS.LTC128B.128 [R7+0x18400], desc[UR36][R2.64], !P4 ;  /* 0x1840000002077fae */ /* 0x000fe2000e101d64 */
[----:B------:R-:W-:-:S03]  /*11ab0*/  IMAD.MOV.U32 R13, RZ, RZ, R8 ;  /* 0x000000ffff0d7224 */ /* 0x000fc600078e0008 */
[----:B------:R0:W-:Y:S02]  /*11ac0*/  LDGSTS.E.BYPASS.LTC128B.128 [R7+0x1c400], desc[UR36][R2.64+0x80], !P3 ;  /* 0x1c40008002077fae */ /* 0x0001e4000d901d64 */
[----:B0-----:R-:W-:-:S07]  /*11ad0*/  IMAD.MOV.U32 R3, RZ, RZ, R14 ;  /* 0x000000ffff037224 */ /* 0x001fce00078e000e */
[----:B------:R-:W-:Y:S05]  /*11ae0*/  WARPSYNC.COLLECTIVE R15, `(.L_x_6847) ;  /* 0x000000000f087348 */ /* 0x000fea0003c00000 */
[----:B------:R0:W1:Y:S02]  /*11af0*/  SHFL.IDX P6, R14, R13, R12, R11 ;  /* 0x0000000c0d0e7389 */ /* 0x00006400000c000b */
[----:B01----:R-:W-:Y:S01]  /*11b00*/  ENDCOLLECTIVE ;  /* 0x000000000000791b */ /* 0x003fe20003800000 */
.L_x_6847:
[----:B------:R-:W-:Y:S02]  /*11b10*/  IMAD.MOV.U32 R13, RZ, RZ, R9 ;  /* 0x000000ffff0d7224 */ /* 0x000fe400078e0009 */
[----:B------:R-:W-:Y:S01]  /*11b20*/  IMAD.MOV.U32 R12, RZ, RZ, 0x2 ;  /* 0x00000002ff0c7424 */ /* 0x000fe200078e00ff */
[----:B------:R-:W-:-:S07]  /*11b30*/  MOV R2, R14 ;  /* 0x0000000e00027202 */ /* 0x000fce0000000f00 */
[----:B------:R-:W-:Y:S05]  /*11b40*/  WARPSYNC.COLLECTIVE R15, `(.L_x_6848) ;  /* 0x000000000f087348 */ /* 0x000fea0003c00000 */
[----:B------:R0:W1:Y:S02]  /*11b50*/  SHFL.IDX P6, R14, R13, R12, R11 ;  /* 0x0000000c0d0e7389 */ /* 0x00006400000c000b */
[----:B01----:R-:W-:Y:S01]  /*11b60*/  ENDCOLLECTIVE ;  /* 0x000000000000791b */ /* 0x003fe20003800000 */
.L_x_6848:
        /* <DEDUP_REMOVED lines=12> */
.L_x_6849:
[----:B------:R-:W-:Y:S02]  /*11c30*/  IMAD.MOV.U32 R13, RZ, RZ, R9 ;  /* 0x000000ffff0d7224 */ /* 0x000fe400078e0009 */
[----:B------:R-:W-:Y:S02]  /*11c40*/  IMAD.MOV.U32 R12, RZ, RZ, 0x3 ;  /* 0x00000003ff0c7424 */ /* 0x000fe400078e00ff */
[----:B------:R-:W-:-:S07]  /*11c50*/  IMAD.MOV.U32 R2, RZ, RZ, R14 ;  /* 0x000000ffff027224 */ /* 0x000fce00078e000e */
[----:B------:R-:W-:Y:S05]  /*11c60*/  WARPSYNC.COLLECTIVE R15, `(.L_x_6850) ;  /* 0x000000000f087348 */ /* 0x000fea0003c00000 */
[----:B------:R0:W1:Y:S02]  /*11c70*/  SHFL.IDX P6, R14, R13, R12, R11 ;  /* 0x0000000c0d0e7389 */ /* 0x00006400000c000b */
[----:B01----:R-:W-:Y:S01]  /*11c80*/  ENDCOLLECTIVE ;  /* 0x000000000000791b */ /* 0x003fe20003800000 */
.L_x_6850:
[----:B------:R-:W-:-:S04]  /*11c90*/  IADD3 R2, P0, R2, R5, RZ ;  /* 0x0000000502027210 */ /* 0x000fc80007f1e0ff */
[----:B------:R-:W-:-:S05]  /*11ca0*/  IADD3.X R3, RZ, R3, RZ, P0, !PT ;  /* 0x00000003ff037210 */ /* 0x000fca00007fe4ff */
        /* <DEDUP_REMOVED lines=10> */
.L_x_6851:
[----:B------:R-:W-:Y:S01]  /*11d50*/  MOV R13, R9 ;  /* 0x00000009000d7202 */ /* 0x000fe20000000f00 */
[----:B------:R-:W-:Y:S02]  /*11d60*/  IMAD.MOV.U32 R12, RZ, RZ, 0x4 ;  /* 0x00000004ff0c7424 */ /* 0x000fe400078e00ff */
[----:B------:R-:W-:-:S07]  /*11d70*/  IMAD.MOV.U32 R2, RZ, RZ, R14 ;  /* 0x000000ffff027224 */ /* 0x000fce00078e000e */
[----:B------:R-:W-:Y:S05]  /*11d80*/  WARPSYNC.COLLECTIVE R15, `(.L_x_6852) ;  /* 0x000000000f087348 */ /* 0x000fea0003c00000 */
[----:B------:R0:W1:Y:S02]  /*11d90*/  SHFL.IDX P6, R14, R13, R12, R11 ;  /* 0x0000000c0d0e7389 */ /* 0x00006400000c000b */
[----:B01----:R-:W-:Y:S01]  /*11da0*/  ENDCOLLECTIVE ;  /* 0x000000000000791b */ /* 0x003fe20003800000 */
.L_x_6852:
        /* <DEDUP_REMOVED lines=12> */
.L_x_6853:
[----:B------:R-:W-:Y:S01]  /*11e70*/  IMAD.MOV.U32 R13, RZ, RZ, R9 ;  /* 0x000000ffff0d7224 */ /* 0x000fe200078e0009 */
[----:B------:R-:W-:Y:S01]  /*11e80*/  MOV R12, 0x5 ;  /* 0x00000005000c7802 */ /* 0x000fe20000000f00 */
[----:B------:R-:W-:-:S07]  /*11e90*/  IMAD.MOV.U32 R2, RZ, RZ, R14 ;  /* 0x000000ffff027224 */ /* 0x000fce00078e000e */
[----:B------:R-:W-:Y:S05]  /*11ea0*/  WARPSYNC.COLLECTIVE R15, `(.L_x_6854) ;  /* 0x000000000f087348 */ /* 0x000fea0003c00000 */
[----:B------:R0:W1:Y:S02]  /*11eb0*/  SHFL.IDX P6, R14, R13, R12, R11 ;  /* 0x0000000c0d0e7389 */ /* 0x00006400000c000b */
[----:B01----:R-:W-:Y:S01]  /*11ec0*/  ENDCOLLECTIVE ;  /* 0x000000000000791b */ /* 0x003fe20003800000 */
.L_x_6854:
        /* <DEDUP_REMOVED lines=12> */
.L_x_6855:
[----:B------:R-:W-:Y:S02]  /*11f90*/  IMAD.MOV.U32 R13, RZ, RZ, R9 ;  /* 0x000000ffff0d7224 */ /* 0x000fe400078e0009 */
[----:B------:R-:W-:Y:S02]  /*11fa0*/  IMAD.MOV.U32 R12, RZ, RZ, 0x6 ;  /* 0x00000006ff0c7424 */ /* 0x000fe400078e00ff */
[----:B------:R-:W-:-:S07]  /*11fb0*/  IMAD.MOV.U32 R2, RZ, RZ, R14 ;  /* 0x000000ffff027224 */ /* 0x000fce00078e000e */
[----:B------:R-:W-:Y:S05]  /*11fc0*/  WARPSYNC.COLLECTIVE R15, `(.L_x_6856) ;  /* 0x000000000f087348 */ /* 0x000fea0003c00000 */
[----:B------:R0:W1:Y:S02]  /*11fd0*/  SHFL.IDX P6, R14, R13, R12, R11 ;  /* 0x0000000c0d0e7389 */ /* 0x00006400000c000b */
[----:B01----:R-:W-:Y:S01]  /*11fe0*/  ENDCOLLECTIVE ;  /* 0x000000000000791b */ /* 0x003fe20003800000 */
.L_x_6856:
        /* <DEDUP_REMOVED lines=8> */
[----:B0-----:R-:W-:-:S07]  /*12070*/  MOV R3, R14 ;  /* 0x0000000e00037202 */ /* 0x001fce0000000f00 */
[----:B------:R-:W-:Y:S05]  /*12080*/  WARPSYNC.COLLECTIVE R15, `(.L_x_6857) ;  /* 0x000000000f087348 */ /* 0x000fea0003c00000 */
[----:B------:R0:W1:Y:S02]  /*12090*/  SHFL.IDX P6, R14, R13, R12, R11 ;  /* 0x0000000c0d0e7389 */ /* 0x00006400000c000b */
[----:B01----:R-:W-:Y:S01]  /*120a0*/  ENDCOLLECTIVE ;  /* 0x000000000000791b */ /* 0x003fe20003800000 */
.L_x_6857:
[----:B------:R-:W-:Y:S02]  /*120b0*/  IMAD.MOV.U32 R13, RZ, RZ, R9 ;  /* 0x000000ffff0d7224 */ /* 0x000fe400078e0009 */
[----:B------:R-:W-:Y:S02]  /*120c0*/  IMAD.MOV.U32 R12, RZ, RZ, 0x7 ;  /* 0x00000007ff0c7424 */ /* 0x000fe400078e00ff */
[----:B------:R-:W-:-:S07]  /*120d0*/  IMAD.MOV.U32 R2, RZ, RZ, R14 ;  /* 0x000000ffff027224 */ /* 0x000fce00078e000e */
[----:B------:R-:W-:Y:S05]  /*120e0*/  WARPSYNC.COLLECTIVE R15, `(.L_x_6858) ;  /* 0x000000000f087348 */ /* 0x000fea0003c00000 */
[----:B------:R0:W1:Y:S02]  /*120f0*/  SHFL.IDX P6, R14, R13, R12, R11 ;  /* 0x0000000c0d0e7389 */ /* 0x00006400000c000b */
[----:B01----:R-:W-:Y:S01]  /*12100*/  ENDCOLLECTIVE ;  /* 0x000000000000791b */ /* 0x003fe20003800000 */
.L_x_6858:
[----:B------:R-:W-:-:S05]  /*12110*/  IADD3 R2, P0, R2, R5, RZ ;  /* 0x0000000502027210 */ /* 0x000fca0007f1e0ff */
[----:B------:R-:W-:-:S05]  /*12120*/  IMAD.X R3, RZ, RZ, R3, P0 ;  /* 0x000000ffff037224 */ /* 0x000fca00000e0603 */
        /* <DEDUP_REMOVED lines=10> */
.L_x_6859:
[----:B------:R-:W-:Y:S01]  /*121d0*/  IMAD.MOV.U32 R2, RZ, RZ, R14 ;  /* 0x000000ffff027224 */ /* 0x000fe200078e000e */
[----:B------:R-:W-:Y:S06]  /*121e0*/  BRA `(.L_x_6860) ;  /* 0xffffffbc00587947 */ /* 0x000fec000383ffff */
.L_x_6763:
[----:B-1----:R1:W3:Y:S02]  /*121f0*/  SYNCS.PHASECHK.TRANS64.TRYWAIT P0, [R6+URZ+0x28860], R3 ;  /* 0x02886003060075a7 */ /* 0x0022e4000800017f */
[----:B---3--:R-:W-:Y:S05]  /*12200*/  @!P0 NANOSLEEP.SYNCS 0x989680 ;  /* 0x009896800000895d */ /* 0x008fea0003900000 */
[----:B------:R-:W3:Y:S02]  /*12210*/  @!P0 SYNCS.PHASECHK.TRANS64 P0, [R6+URZ+0x28860], R3 ;  /* 0x02886003060085a7 */ /* 0x000ee4000800007f */
[----:B---3--:R-:W-:Y:S05]  /*12220*/  @!P0 BRA `(.L_x_6763) ;  /* 0xfffffffc00f08947 */ /* 0x008fea000383ffff */
[----:B------:R-:W-:Y:S05]  /*12230*/  BRA `(.L_x_6861) ;  /* 0xffffffbc00b47947 */ /* 0x000fea000383ffff */
.L_x_6764:
[----:B------:R-:W-:Y:S01]  /*12240*/  BSSY B1, `(.L_x_6862) ;  /* 0x0000008000017945 */ /* 0x000fe20003800000 */
[----:B------:R-:W-:Y:S02]  /*12250*/  IMAD.MOV.U32 R13, RZ, RZ, R23 ;  /* 0x000000ffff0d7224 */ /* 0x000fe400078e0017 */
[----:B------:R-:W-:Y:S02]  /*12260*/  IMAD.MOV.U32 R12, RZ, RZ, RZ ;  /* 0x000000ffff0c7224 */ /* 0x000fe400078e00ff */
[----:B------:R-:W-:Y:S02]  /*12270*/  IMAD.MOV.U32 R11, RZ, RZ, 0x181f ;  /* 0x0000181fff0b7424 */ /* 0x000fe400078e00ff */
[----:B------:R-:W-:-:S07]  /*12280*/  IMAD.MOV.U32 R15, RZ, RZ, -0x1 ;  /* 0xffffffffff0f7424 */ /* 0x000fce00078e00ff */
[----:B-12---:R-:W-:Y:S05]  /*12290*/  WARPSYNC.COLLECTIVE R15, `(.L_x_6863) ;  /* 0x000000000f087348 */ /* 0x006fea0003c00000 */
[----:B--2---:R0:W2:Y:S02]  /*122a0*/  SHFL.IDX P6, R14, R13, R12, R11 ;  /* 0x0000000c0d0e7389 */ /* 0x0040a400000c000b */
[----:B012---:R-:W-:Y:S01]  /*122b0*/  ENDCOLLECTIVE ;  /* 0x000000000000791b */ /* 0x007fe20003800000 */
.L_x_6863:
[----:B------:R-:W-:Y:S05]  /*122c0*/  BSYNC B1 ;  /* 0x0000000000017941 */ /* 0x000fea0003800000 */
.L_x_6862:
        /* <DEDUP_REMOVED lines=9> */
.L_x_6864:
[----:B------:R-:W-:Y:S01]  /*12360*/  MOV R13, R23 ;  /* 0x00000017000d7202 */ /* 0x000fe20000000f00 */
[----:B------:R-:W-:Y:S02]  /*12370*/  IMAD.MOV.U32 R12, RZ, RZ, 0x1 ;  /* 0x00000001ff0c7424 */ /* 0x000fe400078e00ff */
[----:B------:R-:W-:-:S07]  /*12380*/  IMAD.MOV.U32 R2, RZ, RZ, R14 ;  /* 0x000000ffff027224 */ /* 0x000fce00078e000e */
[----:B------:R-:W-:Y:S05]  /*12390*/  WARPSYNC.COLLECTIVE R15, `(.L_x_6865) ;  /* 0x000000000f087348 */ /* 0x000fea0003c00000 */
[----:B------:R0:W1:Y:S02]  /*123a0*/  SHFL.IDX P6, R14, R13, R12, R11 ;  /* 0x0000000c0d0e7389 */ /* 0x00006400000c000b */
[----:B01----:R-:W-:Y:S01]  /*123b0*/  ENDCOLLECTIVE ;  /* 0x000000000000791b */ /* 0x003fe20003800000 */
.L_x_6865:
        /* <DEDUP_REMOVED lines=9> */
[----:B------:R0:W-:Y:S02]  /*12450*/  LDGSTS.E.BYPASS.LTC128B.128 [R7+0x4400], desc[UR36][R2.64+0x80], !P0 ;  /* 0x0440008002077fae */ /* 0x0001e4000c101d64 */
[----:B0-----:R-:W-:-:S07]  /*12460*/  IMAD.MOV.U32 R3, RZ, RZ, R14 ;  /* 0x000000ffff037224 */ /* 0x001fce00078e000e */
[----:B------:R-:W-:Y:S05]  /*12470*/  WARPSYNC.COLLECTIVE R15, `(.L_x_6866) ;  /* 0x000000000f087348 */ /* 0x000fea0003c00000 */
[----:B------:R0:W1:Y:S02]  /*12480*/  SHFL.IDX P6, R14, R13, R12, R11 ;  /* 0x0000000c0d0e7389 */ /* 0x00006400000c000b */
[----:B01----:R-:W-:Y:S01]  /*12490*/  ENDCOLLECTIVE ;  /* 0x000000000000791b */ /* 0x003fe20003800000 */
.L_x_6866:
[----:B------:R-:W-:Y:S01]  /*124a0*/  IMAD.MOV.U32 R13, RZ, RZ, R23 ;  /* 0x000000ffff0d7224 */ /* 0x000fe200078e0017 */
[----:B------:R-:W-:Y:S01]  /*124b0*/  MOV R12, 0x2 ;  /* 0x00000002000c7802 */ /* 0x000fe20000000f00 */
[----:B------:R-:W-:-:S07]  /*124c0*/  IMAD.MOV.U32 R2, RZ, RZ, R14 ;  /* 0x000000ffff027224 */ /* 0x000fce00078e000e */
[----:B------:R-:W-:Y:S05]  /*124d0*/  WARPSYNC.COLLECTIVE R15, `(.L_x_6867) ;  /* 0x000000000f087348 */ /* 0x000fea0003c00000 */
[----:B------:R0:W1:Y:S02]  /*124e0*/  SHFL.IDX P6, R14, R13, R12, R11 ;  /* 0x0000000c0d0e7389 */ /* 0x00006400000c000b */
[----:B01----:R-:W-:Y:S01]  /*124f0*/  ENDCOLLECTIVE ;  /* 0x000000000000791b */ /* 0x003fe20003800000 */
.L_x_6867:
        /* <DEDUP_REMOVED lines=14> */
.L_x_6868:
[----:B------:R-:W-:Y:S02]  /*125e0*/  IMAD.MOV.U32 R13, RZ, RZ, R23 ;  /* 0x000000ffff0d7224 */ /* 0x000fe400078e0017 */
[----:B------:R-:W-:Y:S02]  /*125f0*/  IMAD.MOV.U32 R12, RZ, RZ, 0x3 ;  /* 0x00000003ff0c7424 */ /* 0x000fe400078e00ff */
[----:B------:R-:W-:-:S07]  /*12600*/  IMAD.MOV.U32 R2, RZ, RZ, R14 ;  /* 0x000000ffff027224 */ /* 0x000fce00078e000e */
[----:B------:R-:W-:Y:S05]  /*12610*/  WARPSYNC.COLLECTIVE R15, `(.L_x_6869) ;  /* 0x000000000f087348 */ /* 0x000fea0003c00000 */
[----:B------:R0:W1:Y:S02]  /*12620*/  SHFL.IDX P6, R14, R13, R12, R11 ;  /* 0x0000000c0d0e7389 */ /* 0x00006400000c000b */
[----:B01----:R-:W-:Y:S01]  /*12630*/  ENDCOLLECTIVE ;  /* 0x000000000000791b */ /* 0x003fe20003800000 */
.L_x_6869:
        /* <DEDUP_REMOVED lines=10> */
[----:B0-----:R-:W-:-:S07]  /*126e0*/  MOV R3, R14 ;  /* 0x0000000e00037202 */ /* 0x001fce0000000f00 */
[----:B------:R-:W-:Y:S05]  /*126f0*/  WARPSYNC.COLLECTIVE R15, `(.L_x_6870) ;  /* 0x000000000f087348 */ /* 0x000fea0003c00000 */
[----:B------:R0:W1:Y:S02]  /*12700*/  SHFL.IDX P6, R14, R13, R12, R11 ;  /* 0x0000000c0d0e7389 */ /* 0x00006400000c000b */
[----:B01----:R-:W-:Y:S01]  /*12710*/  ENDCOLLECTIVE ;  /* 0x000000000000791b */ /* 0x003fe20003800000 */
.L_x_6870:
[----:B------:R-:W-:Y:S02]  /*12720*/  IMAD.MOV.U32 R13, RZ, RZ, R23 ;  /* 0x000000ffff0d7224 */ /* 0x000fe400078e0017 */
[----:B------:R-:W-:Y:S02]  /*12730*/  IMAD.MOV.U32 R12, RZ, RZ, 0x4 ;  /* 0x00000004ff0c7424 */ /* 0x000fe400078e00ff */
[----:B------:R-:W-:-:S07]  /*12740*/  IMAD.MOV.U32 R2, RZ, RZ, R14 ;  /* 0x000000ffff027224 */ /* 0x000fce00078e000e */
[----:B------:R-:W-:Y:S05]  /*12750*/  WARPSYNC.COLLECTIVE R15, `(.L_x_6871) ;  /* 0x000000000f087348 */ /* 0x000fea0003c00000 */
[----:B------:R0:W1:Y:S02]  /*12760*/  SHFL.IDX P6, R14, R13, R12, R11 ;  /* 0x0000000c0d0e7389 */ /* 0x00006400000c000b */
[----:B01----:R-:W-:Y:S01]  /*12770*/  ENDCOLLECTIVE ;  /* 0x000000000000791b */ /* 0x003fe20003800000 */
.L_x_6871:
        /* <DEDUP_REMOVED lines=14> */
.L_x_6872:
[----:B------:R-:W-:Y:S02]  /*12860*/  IMAD.MOV.U32 R13, RZ, RZ, R23 ;  /* 0x000000ffff0d7224 */ /* 0x000fe400078e0017 */
[----:B------:R-:W-:Y:S02]  /*12870*/  IMAD.MOV.U32 R12, RZ, RZ, 0x5 ;  /* 0x00000005ff0c7424 */ /* 0x000fe400078e00ff */
[----:B------:R-:W-:-:S07]  /*12880*/  IMAD.MOV.U32 R2, RZ, RZ, R14 ;  /* 0x000000ffff027224 */ /* 0x000fce00078e000e */
[----:B------:R-:W-:Y:S05]  /*12890*/  WARPSYNC.COLLECTIVE R15, `(.L_x_6873) ;  /* 0x000000000f087348 */ /* 0x000fea0003c00000 */
[----:B------:R0:W1:Y:S02]  /*128a0*/  SHFL.IDX P6, R14, R13, R12, R11 ;  /* 0x0000000c0d0e7389 */ /* 0x00006400000c000b */
[----:B01----:R-:W-:Y:S01]  /*128b0*/  ENDCOLLECTIVE ;  /* 0x000000000000791b */ /* 0x003fe20003800000 */
.L_x_6873:
        /* <DEDUP_REMOVED lines=14> */
.L_x_6874:
[----:B------:R-:W-:Y:S02]  /*129a0*/  IMAD.MOV.U32 R13, RZ, RZ, R23 ;  /* 0x000000ffff0d7224 */ /* 0x000fe400078e0017 */
[----:B------:R-:W-:Y:S01]  /*129b0*/  IMAD.MOV.U32 R12, RZ, RZ, 0x6 ;  /* 0x00000006ff0c7424 */ /* 0x000fe200078e00ff */
[----:B------:R-:W-:-:S07]  /*129c0*/  MOV R2, R14 ;  /* 0x0000000e00027202 */ /* 0x000fce0000000f00 */
[----:B------:R-:W-:Y:S05]  /*129d0*/  WARPSYNC.COLLECTIVE R15, `(.L_x_6875) ;  /* 0x000000000f087348 */ /* 0x000fea0003c00000 */
[----:B------:R0:W1:Y:S02]  /*129e0*/  SHFL.IDX P6, R14, R13, R12, R11 ;  /* 0x0000000c0d0e7389 */ /* 0x00006400000c000b */
[----:B01----:R-:W-:Y:S01]  /*129f0*/  ENDCOLLECTIVE ;  /* 0x000000000000791b */ /* 0x003fe20003800000 */
.L_x_6875:
        /* <DEDUP_REMOVED lines=14> */
.L_x_6876:
[----:B------:R-:W-:Y:S02]  /*12ae0*/  IMAD.MOV.U32 R13, RZ, RZ, R23 ;  /* 0x000000ffff0d7224 */ /* 0x000fe400078e0017 */
[----:B------:R-:W-:Y:S02]  /*12af0*/  IMAD.MOV.U32 R12, RZ, RZ, 0x7 ;  /* 0x00000007ff0c7424 */ /* 0x000fe400078e00ff */
[----:B------:R-:W-:-:S07]  /*12b00*/  IMAD.MOV.U32 R2, RZ, RZ, R14 ;  /* 0x000000ffff027224 */ /* 0x000fce00078e000e */
[----:B------:R-:W-:Y:S05]  /*12b10*/  WARPSYNC.COLLECTIVE R15, `(.L_x_6877) ;  /* 0x000000000f087348 */ /* 0x000fea0003c00000 */
[----:B------:R0:W1:Y:S02]  /*12b20*/  SHFL.IDX P6, R14, R13, R12, R11 ;  /* 0x0000000c0d0e7389 */ /* 0x00006400000c000b */
[----:B01----:R-:W-:Y:S01]  /*12b30*/  ENDCOLLECTIVE ;  /* 0x000000000000791b */ /* 0x003fe20003800000 */
.L_x_6877:
        /* <DEDUP_REMOVED lines=13> */
.L_x_6878:
[----:B------:R-:W-:Y:S01]  /*12c10*/  @!PT LDS RZ, [RZ] ;  /* 0x00000000fffff984 */ /* 0x000fe20000000800 */
[----:B------:R-:W-:Y:S01]  /*12c20*/  @!PT LDS RZ, [RZ] ;  /* 0x00000000fffff984 */ /* 0x000fe20000000800 */
[----:B------:R-:W-:Y:S01]  /*12c30*/  @!PT LDS RZ, [RZ] ;  /* 0x00000000fffff984 */ /* 0x000fe20000000800 */
[----:B------:R0:W-:Y:S01]  /*12c40*/  LDGSTS.E.BYPASS.LTC128B.128 [R7+0x7400], desc[UR36][R2.64+0x80], !P0 ;  /* 0x0740008002077fae */ /* 0x0001e2000c101d64 */
[----:B------:R-:W-:Y:S05]  /*12c50*/  BRA `(.L_x_6879) ;  /* 0xffffffb8003c7947 */ /* 0x000fea000383ffff */
.L_x_6772:
[----:B0-----:R0:W1:Y:S02]  /*12c60*/  SYNCS.PHASECHK.TRANS64.TRYWAIT P0, [R0+URZ+0x28860], R3 ;  /* 0x02886003000075a7 */ /* 0x001064000800017f */
[----:B-1----:R-:W-:Y:S05]  /*12c70*/  @!P0 NANOSLEEP.SYNCS 0x989680 ;  /* 0x009896800000895d */ /* 0x002fea0003900000 */
[----:B------:R-:W1:Y:S02]  /*12c80*/  @!P0 SYNCS.PHASECHK.TRANS64 P0, [R0+URZ+0x28860], R3 ;  /* 0x02886003000085a7 */ /* 0x000e64000800007f */
[----:B-1----:R-:W-:Y:S05]  /*12c90*/  @!P0 BRA `(.L_x_6772) ;  /* 0xfffffffc00f08947 */ /* 0x002fea000383ffff */
[----:B------:R-:W-:Y:S05]  /*12ca0*/  BRA `(.L_x_6880) ;  /* 0xffffffbc00507947 */ /* 0x000fea000383ffff */
.L_x_6773:
[----:B------:R-:W-:Y:S01]  /*12cb0*/  BSSY B0, `(.L_x_6881) ;  /* 0x0000008000007945 */ /* 0x000fe20003800000 */
[----:B------:R-:W-:Y:S01]  /*12cc0*/  IMAD.MOV.U32 R13, RZ, RZ, R23 ;  /* 0x000000ffff0d7224 */ /* 0x000fe200078e0017 */
[----:B------:R-:W-:Y:S01]  /*12cd0*/  MOV R11, 0x181f ;  /* 0x0000181f000b7802 */ /* 0x000fe20000000f00 */
[----:B------:R-:W-:Y:S02]  /*12ce0*/  IMAD.MOV.U32 R12, RZ, RZ, RZ ;  /* 0x000000ffff0c7224 */ /* 0x000fe400078e00ff */
[----:B------:R-:W-:-:S07]  /*12cf0*/  IMAD.MOV.U32 R15, RZ, RZ, -0x1 ;  /* 0xffffffffff0f7424 */ /* 0x000fce00078e00ff */
[----:B0-2---:R-:W-:Y:S05]  /*12d00*/  WARPSYNC.COLLECTIVE R15, `(.L_x_6882) ;  /* 0x000000000f087348 */ /* 0x005fea0003c00000 */
[----:B--2---:R1:W2:Y:S02]  /*12d10*/  SHFL.IDX P6, R14, R13, R12, R11 ;  /* 0x0000000c0d0e7389 */ /* 0x0042a400000c000b */
[----:B012---:R-:W-:Y:S01]  /*12d20*/  ENDCOLLECTIVE ;  /* 0x000000000000791b */ /* 0x007fe20003800000 */
.L_x_6882:
[----:B------:R-:W-:Y:S05]  /*12d30*/  BSYNC B0 ;  /* 0x0000000000007941 */ /* 0x000fea0003800000 */
.L_x_6881:
        /* <DEDUP_REMOVED lines=10> */
.L_x_6883:
[----:B------:R-:W-:Y:S02]  /*12de0*/  ULDC UR4, c[0x0][0x2f4] ;  /* 0x0000bd0000047ab9 */ /* 0x000fe40000000800 */
[----:B------:R-:W-:Y:S02]  /*12df0*/  ISETP.GE.AND P1, PT, R30, UR4, PT ;  /* 0x000000041e007c0c */ /* 0x000fe4000bf26270 */
[----:B------:R-:W-:Y:S02]  /*12e00*/  ISETP.GE.AND P0, PT, R29, UR4, PT ;  /* 0x000000041d007c0c */ /* 0x000fe4000bf06270 */
[C---:B------:R-:W-:Y:S02]  /*12e10*/  ISETP.LT.OR P3, PT, R6.reuse, 0x1, P1 ;  /* 0x000000010600780c */ /* 0x040fe40000f61670 */
[----:B------:R-:W-:Y:S01]  /*12e20*/  ISETP.LT.OR P4, PT, R6, 0x1, P0 ;  /* 0x000000010600780c */ /* 0x000fe20000781670 */
[----:B------:R-:W-:Y:S02]  /*12e30*/  IMAD.MOV.U32 R13, RZ, RZ, R23 ;  /* 0x000000ffff0d7224 */ /* 0x000fe400078e0017 */
[----:B------:R-:W-:Y:S01]  /*12e40*/  IMAD.MOV.U32 R12, RZ, RZ, 0x1 ;  /* 0x00000001ff0c7424 */ /* 0x000fe200078e00ff */
[----:B------:R-:W-:-:S13]  /*12e50*/  IADD3 R2, P2, R14, R5, RZ ;  /* 0x000000050e027210 */ /* 0x000fda0007f5e0ff */
[----:B------:R-:W-:Y:S05]  /*12e60*/  WARPSYNC.COLLECTIVE R15, `(.L_x_6884) ;  /* 0x000000000f087348 */ /* 0x000fea0003c00000 */
[----:B------:R0:W1:Y:S02]  /*12e70*/  SHFL.IDX P6, R14, R13, R12, R11 ;  /* 0x0000000c0d0e7389 */ /* 0x00006400000c000b */
[----:B01----:R-:W-:Y:S01]  /*12e80*/  ENDCOLLECTIVE ;  /* 0x000000000000791b */ /* 0x003fe20003800000 */
.L_x_6884:
[----:B------:R-:W-:-:S05]  /*12e90*/  IMAD.X R3, RZ, RZ, R3, P2 ;  /* 0x000000ffff037224 */ /* 0x000fca00010e0603 */
[----:B------:R-:W-:Y:S01]  /*12ea0*/  @!PT LDS RZ, [RZ] ;  /* 0x00000000fffff984 */ /* 0x000fe20000000800 */
[----:B------:R-:W-:Y:S01]  /*12eb0*/  @!PT LDS RZ, [RZ] ;  /* 0x00000000fffff984 */ /* 0x000fe20000000800 */
[----:B------:R-:W-:Y:S01]  /*12ec0*/  @!PT LDS RZ, [RZ] ;  /* 0x00000000fffff984 */ /* 0x000fe20000000800 */
[----:B------:R0:W-:Y:S01]  /*12ed0*/  LDGSTS.E.BYPASS.LTC128B.128 [R4+0x400], desc[UR36][R2.64], !P3 ;  /* 0x0040000002047fae */ /* 0x0001e2000d901d64 */
[----:B------:R-:W-:-:S03]  /*12ee0*/  ISETP.LT.OR P3, PT, R6, 0x11, P1 ;  /* 0x000000110600780c */ /* 0x000fc60000f61670 */
[----:B------:R0:W-:Y:S01]  /*12ef0*/  LDGSTS.E.BYPASS.LTC128B.128 [R4+0x4400], desc[UR36][R2.64+0x80], !P4 ;  /* 0x0440008002047fae */ /* 0x0001e2000e101d64 */
[----:B------:R-:W-:Y:S01]  /*12f00*/  ISETP.LT.OR P4, PT, R6, 0x11, P0 ;  /* 0x000000110600780c */ /* 0x000fe20000781670 */
[----:B------:R-:W-:Y:S02]  /*12f10*/  IMAD.MOV.U32 R13, RZ, RZ, R18 ;  /* 0x000000ffff0d7224 */ /* 0x000fe400078e0012 */
[----:B------:R-:W-:-:S10]  /*12f20*/  IMAD.MOV.U32 R7, RZ, RZ, R14 ;  /* 0x000000ffff077224 */ /* 0x000fd400078e000e */
[----:B0-----:R-:W-:Y:S05]  /*12f30*/  WARPSYNC.COLLECTIVE R15, `(.L_x_6885) ;  /* 0x000000000f087348 */ /* 0x001fea0003c00000 */
[----:B------:R1:W2:Y:S02]  /*12f40*/  SHFL.IDX P6, R14, R13, R12, R11 ;  /* 0x0000000c0d0e7389 */ /* 0x0002a400000c000b */
[----:B012---:R-:W-:Y:S01]  /*12f50*/  ENDCOLLECTIVE ;  /* 0x000000000000791b */ /* 0x007fe20003800000 */
.L_x_6885:
[----:B------:R-:W-:Y:S02]  /*12f60*/  IMAD.MOV.U32 R13, RZ, RZ, R23 ;  /* 0x000000ffff0d7224 */ /* 0x000fe400078e0017 */
[----:B------:R-:W-:Y:S01]  /*12f70*/  IMAD.MOV.U32 R12, RZ, RZ, 0x2 ;  /* 0x00000002ff0c7424 */ /* 0x000fe200078e00ff */
[----:B------:R-:W-:-:S07]  /*12f80*/  MOV R10, R14 ;  /* 0x0000000e000a7202 */ /* 0x000fce0000000f00 */
[----:B------:R-:W-:Y:S05]  /*12f90*/  WARPSYNC.COLLECTIVE R15, `(.L_x_6886) ;  /* 0x000000000f087348 */ /* 0x000fea0003c00000 */
[----:B------:R0:W1:Y:S02]  /*12fa0*/  SHFL.IDX P6, R14, R13, R12, R11 ;  /* 0x0000000c0d0e7389 */ /* 0x00006400000c000b */
[----:B01----:R-:W-:Y:S01]  /*12fb0*/  ENDCOLLECTIVE ;  /* 0x000000000000791b */ /* 0x003fe20003800000 */
.L_x_6886:
[----:B------:R-:W-:-:S05]  /*12fc0*/  IADD3 R2, P2, R10, R5, RZ ;  /* 0x000000050a027210 */ /* 0x000fca0007f5e0ff */
[----:B------:R-:W-:-:S05]  /*12fd0*/  IMAD.X R3, RZ, RZ, R7, P2 ;  /* 0x000000ffff037224 */ /* 0x000fca00010e0607 */
[----:B------:R-:W-:Y:S01]  /*12fe0*/  @!PT LDS RZ, [RZ] ;  /* 0x00000000fffff984 */ /* 0x000fe20000000800 */
[----:B------:R-:W-:Y:S01]  /*12ff0*/  @!PT LDS RZ, [RZ] ;  /* 0x00000000fffff984 */ /* 0x000fe20000000800 */
[----:B------:R-:W-:Y:S01]  /*13000*/  @!PT LDS RZ, [RZ] ;  /* 0x00000000fffff984 */ /* 0x000fe20000000800 */
        /* <DEDUP_REMOVED lines=9> */
.L_x_6887:
[----:B------:R-:W-:Y:S01]  /*130a0*/  MOV R13, R23 ;  /* 0x00000017000d7202 */ /* 0x000fe20000000f00 */
[----:B------:R-:W-:Y:S01]  /*130b0*/  IMAD.MOV.U32 R12, RZ, RZ, 0x3 ;  /* 0x00000003ff0c7424 */ /* 0x000fe200078e00ff */
[----:B------:R-:W-:-:S13]  /*130c0*/  IADD3 R2, P2, R14, R5, RZ ;  /* 0x000000050e027210 */ /* 0x000fda0007f5e0ff */
[----:B------:R-:W-:Y:S05]  /*130d0*/  WARPSYNC.COLLECTIVE R15, `(.L_x_6888) ;  /* 0x000000000f087348 */ /* 0x000fea0003c00000 */
[----:B------:R0:W1:Y:S02]  /*130e0*/  SHFL.IDX P6, R14, R13, R12, R11 ;  /* 0x0000000c0d0e7389 */ /* 0x00006400000c000b */
[----:B01----:R-:W-:Y:S01]  /*130f0*/  ENDCOLLECTIVE ;  /* 0x000000000000791b */ /* 0x003fe20003800000 */
.L_x_6888:
        /* <DEDUP_REMOVED lines=13> */
.L_x_6889:
[----:B------:R-:W-:Y:S02]  /*131d0*/  IMAD.MOV.U32 R13, RZ, RZ, R23 ;  /* 0x000000ffff0d7224 */ /* 0x000fe400078e0017 */
[----:B------:R-:W-:Y:S01]  /*131e0*/  IMAD.MOV.U32 R12, RZ, RZ, 0x4 ;  /* 0x00000004ff0c7424 */ /* 0x000fe200078e00ff */
[----:B------:R-:W-:-:S13]  /*131f0*/  IADD3 R2, P2, R14, R5, RZ ;  /* 0x000000050e027210 */ /* 0x000fda0007f5e0ff */
[----:B------:R-:W-:Y:S05]  /*13200*/  WARPSYNC.COLLECTIVE R15, `(.L_x_6890) ;  /* 0x000000000f087348 */ /* 0x000fea0003c00000 */
[----:B------:R0:W1:Y:S02]  /*13210*/  SHFL.IDX P6, R14, R13, R12, R11 ;  /* 0x0000000c0d0e7389 */ /* 0x00006400000c000b */
[----:B01----:R-:W-:Y:S01]  /*13220*/  ENDCOLLECTIVE ;  /* 0x000000000000791b */ /* 0x003fe20003800000 */
.L_x_6890:
        /* <DEDUP_REMOVED lines=13> */
.L_x_6891:
[----:B------:R-:W-:Y:S02]  /*13300*/  IMAD.MOV.U32 R13, RZ, RZ, R23 ;  /* 0x000000ffff0d7224 */ /* 0x000fe400078e0017 */
[----:B------:R-:W-:Y:S02]  /*13310*/  IMAD.MOV.U32 R12, RZ, RZ, 0x5 ;  /* 0x00000005ff0c7424 */ /* 0x000fe400078e00ff */
[----:B------:R-:W-:-:S07]  /*13320*/  IMAD.MOV.U32 R10, RZ, RZ, R14 ;  /* 0x000000ffff0a7224 */ /* 0x000fce00078e000e */
[----:B------:R-:W-:Y:S05]  /*13330*/  WARPSYNC.COLLECTIVE R15, `(.L_x_6892) ;  /* 0x000000000f087348 */ /* 0x000fea0003c00000 */
[----:B------:R0:W1:Y:S02]  /*13340*/  SHFL.IDX P6, R14, R13, R12, R11 ;  /* 0x0000000c0d0e7389 */ /* 0x00006400000c000b */
[----:B01----:R-:W-:Y:S01]  /*13350*/  ENDCOLLECTIVE ;  /* 0x000000000000791b */ /* 0x003fe20003800000 */
.L_x_6892:
[----:B------:R-:W-:-:S05]  /*13360*/  IADD3 R2, P2, R10, R5, RZ ;  /* 0x000000050a027210 */ /* 0x000fca0007f5e0ff */
[----:B------:R-:W-:-:S05]  /*13370*/  IMAD.X R3, RZ, RZ, R8, P2 ;  /* 0x000000ffff037224 */ /* 0x000fca00010e0608 */
[----:B------:R-:W-:Y:S01]  /*13380*/  @!PT LDS RZ, [RZ] ;  /* 0x00000000fffff984 */ /* 0x000fe20000000800 */
[----:B------:R-:W-:Y:S01]  /*13390*/  @!PT LDS RZ, [RZ] ;  /* 0x00000000fffff984 */ /* 0x000fe20000000800 */
[----:B------:R-:W-:Y:S01]  /*133a0*/  @!PT LDS RZ, [RZ] ;  /* 0x00000000fffff984 */ /* 0x000fe20000000800 */
[----:B------:R0:W-:Y:S01]  /*133b0*/  LDGSTS.E.BYPASS.LTC128B.128 [R4+0x2400], desc[UR36][R2.64], !P3 ;  /* 0x0240000002047fae */ /* 0x0001e2000d901d64 */
[----:B------:R-:W-:Y:S02]  /*133c0*/  MOV R13, R18 ;  /* 0x00000012000d7202 */ /* 0x000fe40000000f00 */
[C---:B------:R-:W-:Y:S01]  /*133d0*/  ISETP.LT.OR P3, PT, R6.reuse, 0x51, P1 ;  /* 0x000000510600780c */ /* 0x040fe20000f61670 */
[----:B------:R0:W-:Y:S01]  /*133e0*/  LDGSTS.E.BYPASS.LTC128B.128 [R4+0x6400], desc[UR36][R2.64+0x80], !P4 ;  /* 0x0640008002047fae */ /* 0x0001e2000e101d64 */
[----:B------:R-:W-:Y:S01]  /*133f0*/  ISETP.LT.OR P4, PT, R6, 0x51, P0 ;  /* 0x000000510600780c */ /* 0x000fe20000781670 */
[----:B------:R-:W-:-:S12]  /*13400*/  IMAD.MOV.U32 R7, RZ, RZ, R14 ;  /* 0x000000ffff077224 */ /* 0x000fd800078e000e */
[----:B0-----:R-:W-:Y:S05]  /*13410*/  WARPSYNC.COLLECTIVE R15, `(.L_x_6893) ;  /* 0x000000000f087348 */ /* 0x001fea0003c00000 */
[----:B------:R1:W2:Y:S02]  /*13420*/  SHFL.IDX P6, R14, R13, R12, R11 ;  /* 0x0000000c0d0e7389 */ /* 0x0002a400000c000b */
[----:B012---:R-:W-:Y:S01]  /*13430*/  ENDCOLLECTIVE ;  /* 0x000000000000791b */ /* 0x007fe20003800000 */
.L_x_6893:
[----:B------:R-:W-:Y:S02]  /*13440*/  IMAD.MOV.U32 R13, RZ, RZ, R23 ;  /* 0x000000ffff0d7224 */ /* 0x000fe400078e0017 */
[----:B------:R-:W-:Y:S01]  /*13450*/  IMAD.MOV.U32 R12, RZ, RZ, 0x6 ;  /* 0x00000006ff0c7424 */ /* 0x000fe200078e00ff */
[----:B------:R-:W-:-:S13]  /*13460*/  IADD3 R2, P2, R14, R5, RZ ;  /* 0x000000050e027210 */ /* 0x000fda0007f5e0ff */
[----:B------:R-:W-:Y:S05]  /*13470*/  WARPSYNC.COLLECTIVE R15, `(.L_x_6894) ;  /* 0x000000000f087348 */ /* 0x000fea0003c00000 */
[----:B------:R0:W1:Y:S02]  /*13480*/  SHFL.IDX P6, R14, R13, R12, R11 ;  /* 0x0000000c0d0e7389 */ /* 0x00006400000c000b */
[----:B01----:R-:W-:Y:S01]  /*13490*/  ENDCOLLECTIVE ;  /* 0x000000000000791b */ /* 0x003fe20003800000 */
.L_x_6894:
        /* <DEDUP_REMOVED lines=13> */
.L_x_6895:
[----:B------:R-:W-:Y:S02]  /*13570*/  IMAD.MOV.U32 R13, RZ, RZ, R23 ;  /* 0x000000ffff0d7224 */ /* 0x000fe400078e0017 */
[----:B------:R-:W-:Y:S02]  /*13580*/  IMAD.MOV.U32 R12, RZ, RZ, 0x7 ;  /* 0x00000007ff0c7424 */ /* 0x000fe400078e00ff */
[----:B------:R-:W-:-:S07]  /*13590*/  IMAD.MOV.U32 R10, RZ, RZ, R14 ;  /* 0x000000ffff0a7224 */ /* 0x000fce00078e000e */
[----:B------:R-:W-:Y:S05]  /*135a0*/  WARPSYNC.COLLECTIVE R15, `(.L_x_6896) ;  /* 0x000000000f087348 */ /* 0x000fea0003c00000 */
[----:B------:R0:W1:Y:S02]  /*135b0*/  SHFL.IDX P6, R14, R13, R12, R11 ;  /* 0x0000000c0d0e7389 */ /* 0x00006400000c000b */
[----:B01----:R-:W-:Y:S01]  /*135c0*/  ENDCOLLECTIVE ;  /* 0x000000000000791b */ /* 0x003fe20003800000 */
.L_x_6896:
[----:B------:R-:W-:-:S04]  /*135d0*/  IADD3 R2, P2, R10, R5, RZ ;  /* 0x000000050a027210 */ /* 0x000fc80007f5e0ff */
[----:B------:R-:W-:-:S05]  /*135e0*/  IADD3.X R3, RZ, R8, RZ, P2, !PT ;  /* 0x00000008ff037210 */ /* 0x000fca00017fe4ff */
[----:B------:R-:W-:Y:S01]  /*135f0*/  @!PT LDS RZ, [RZ] ;  /* 0x00000000fffff984 */ /* 0x000fe20000000800 */
[----:B------:R-:W-:Y:S01]  /*13600*/  @!PT LDS RZ, [RZ] ;  /* 0x00000000fffff984 */ /* 0x000fe20000000800 */
[----:B------:R-:W-:Y:S01]  /*13610*/  @!PT LDS RZ, [RZ] ;  /* 0x00000000fffff984 */ /* 0x000fe20000000800 */
[----:B------:R0:W-:Y:S01]  /*13620*/  LDGSTS.E.BYPASS.LTC128B.128 [R4+0x3400], desc[UR36][R2.64], !P3 ;  /* 0x0340000002047fae */ /* 0x0001e2000d901d64 */
[----:B------:R-:W-:-:S03]  /*13630*/  IMAD.MOV.U32 R13, RZ, RZ, R18 ;  /* 0x000000ffff0d7224 */ /* 0x000fc600078e0012 */
[----:B------:R0:W-:Y:S01]  /*13640*/  LDGSTS.E.BYPASS.LTC128B.128 [R4+0x7400], desc[UR36][R2.64+0x80], !P4 ;  /* 0x0740008002047fae */ /* 0x0001e2000e101d64 */
[----:B------:R-:W-:-:S07]  /*13650*/  IMAD.MOV.U32 R23, RZ, RZ, R14 ;  /* 0x000000ffff177224 */ /* 0x000fce00078e000e */
[----:B0-----:R-:W-:Y:S05]  /*13660*/  WARPSYNC.COLLECTIVE R15, `(.L_x_6897) ;  /* 0x000000000f087348 */ /* 0x001fea0003c00000 */
[----:B------:R1:W2:Y:S02]  /*13670*/  SHFL.IDX P6, R14, R13, R12, R11 ;  /* 0x0000000c0d0e7389 */ /* 0x0002a400000c000b */
[----:B012---:R-:W-:Y:S01]  /*13680*/  ENDCOLLECTIVE ;  /* 0x000000000000791b */ /* 0x007fe20003800000 */
.L_x_6897:
[----:B------:R-:W-:Y:S05]  /*13690*/  BRA `(.L_x_6898) ;  /* 0xffffffb400f07947 */ /* 0x000fea000383ffff */
.L_x_6778:
        /* <DEDUP_REMOVED lines=8> */
.L_x_6900:
[----:B------:R-:W-:Y:S05]  /*13720*/  BSYNC B0 ;  /* 0x0000000000007941 */ /* 0x000fea0003800000 */
.L_x_6899:
        /* <DEDUP_REMOVED lines=9> */
.L_x_6901:
[----:B------:R-:W-:Y:S02]  /*137c0*/  ULDC UR4, c[0x0][0xc3c] ;  /* 0x00030f0000047ab9 */ /* 0x000fe40000000800 */
[----:B------:R-:W-:-:S13]  /*137d0*/  ISETP.GE.OR P1, PT, R7, UR4, !P0 ;  /* 0x0000000407007c0c */ /* 0x000fda000c726670 */
[----:B------:R-:W0:Y:S08]  /*137e0*/  @!P1 LDC.64 R2, c[0x0][0xc80] ;  /* 0x00032000ff029b82 */ /* 0x000e300000000a00 */
[----:B------:R-:W1:Y:S01]  /*137f0*/  @!P1 LDC.64 R4, c[0x0][0xc78] ;  /* 0x00031e00ff049b82 */ /* 0x000e620000000a00 */
[----:B------:R-:W-:Y:S01]  /*13800*/  IMAD.MOV.U32 R11, RZ, RZ, RZ ;  /* 0x000000ffff0b7224 */ /* 0x000fe200078e00ff */
[----:B------:R-:W-:Y:S01]  /*13810*/  MOV R8, R14 ;  /* 0x0000000e00087202 */ /* 0x000fe20000000f00 */
        /* <DEDUP_REMOVED lines=18> */
.L_x_6902:
[----:B------:R-:W-:Y:S01]  /*13940*/  IMAD.MOV.U32 R12, RZ, RZ, 0x2 ;  /* 0x00000002ff0c7424 */ /* 0x000fe200078e00ff */
[----:B------:R-:W-:-:S04]  /*13950*/  SEL R14, R14, RZ, P1 ;  /* 0x000000ff0e0e7207 */ /* 0x000fc80000800000 */
[----:B------:R-:W-:-:S05]  /*13960*/  IADD3 R5, R13, R14, RZ ;  /* 0x0000000e0d057210 */ /* 0x000fca0007ffe0ff */
[----:B------:R-:W-:-:S07]  /*13970*/  IMAD.MOV.U32 R13, RZ, RZ, R5 ;  /* 0x000000ffff0d7224 */ /* 0x000fce00078e0005 */
[----:B------:R-:W-:Y:S05]  /*13980*/  WARPSYNC.COLLECTIVE R15, `(.L_x_6903) ;  /* 0x000000000f087348 */ /* 0x000fea0003c00000 */
[----:B------:R0:W1:Y:S02]  /*13990*/  SHFL.UP P6, R14, R13, R12, R11 ;  /* 0x0400000c0d0e7389 */ /* 0x00006400000c000b */
[----:B01----:R-:W-:Y:S01]  /*139a0*/  ENDCOLLECTIVE ;  /* 0x000000000000791b */ /* 0x003fe20003800000 */
.L_x_6903:
[----:B------:R-:W-:Y:S01]  /*139b0*/  IMAD.MOV.U32 R12, RZ, RZ, 0x4 ;  /* 0x00000004ff0c7424 */ /* 0x000fe200078e00ff */
[----:B------:R-:W-:-:S05]  /*139c0*/  SEL R2, R14, RZ, P2 ;  /* 0x000000ff0e027207 */ /* 0x000fca0001000000 */
[----:B------:R-:W-:-:S04]  /*139d0*/  IMAD.IADD R2, R5, 0x1, R2 ;  /* 0x0000000105027824 */ /* 0x000fc800078e0202 */
[----:B------:R-:W-:-:S07]  /*139e0*/  IMAD.MOV.U32 R13, RZ, RZ, R2 ;  /* 0x000000ffff0d7224 */ /* 0x000fce00078e0002 */
[----:B------:R-:W-:Y:S05]  /*139f0*/  WARPSYNC.COLLECTIVE R15, `(.L_x_6904) ;  /* 0x000000000f087348 */ /* 0x000fea0003c00000 */
[----:B------:R0:W1:Y:S02]  /*13a00*/  SHFL.UP P6, R14, R13, R12, R11 ;  /* 0x0400000c0d0e7389 */ /* 0x00006400000c000b */
[----:B01----:R-:W-:Y:S01]  /*13a10*/  ENDCOLLECTIVE ;  /* 0x000000000000791b */ /* 0x003fe20003800000 */
.L_x_6904:
[----:B------:R-:W-:Y:S01]  /*13a20*/  IMAD.MOV.U32 R12, RZ, RZ, 0x8 ;  /* 0x00000008ff0c7424 */ /* 0x000fe200078e00ff */
[----:B------:R-:W-:-:S05]  /*13a30*/  SEL R3, R14, RZ, P3 ;  /* 0x000000ff0e037207 */ /* 0x000fca0001800000 */
[----:B------:R-:W-:-:S05]  /*13a40*/  IMAD.IADD R3, R2, 0x1, R3 ;  /* 0x0000000102037824 */ /* 0x000fca00078e0203 */
[----:B------:R-:W-:-:S07]  /*13a50*/  MOV R13, R3 ;  /* 0x00000003000d7202 */ /* 0x000fce0000000f00 */
[----:B------:R-:W-:Y:S05]  /*13a60*/  WARPSYNC.COLLECTIVE R15, `(.L_x_6905) ;  /* 0x000000000f087348 */ /* 0x000fea0003c00000 */
[----:B------:R0:W1:Y:S02]  /*13a70*/  SHFL.UP P6, R14, R13, R12, R11 ;  /* 0x0400000c0d0e7389 */ /* 0x00006400000c000b */
[----:B01----:R-:W-:Y:S01]  /*13a80*/  ENDCOLLECTIVE ;  /* 0x000000000000791b */ /* 0x003fe20003800000 */
.L_x_6905:
[----:B------:R-:W-:Y:S01]  /*13a90*/  IMAD.MOV.U32 R12, RZ, RZ, 0x10 ;  /* 0x00000010ff0c7424 */ /* 0x000fe200078e00ff */
[----:B------:R-:W-:-:S05]  /*13aa0*/  SEL R14, R14, RZ, P4 ;  /* 0x000000ff0e0e7207 */ /* 0x000fca0002000000 */
[----:B------:R-:W-:-:S04]  /*13ab0*/  IMAD.IADD R5, R3, 0x1, R14 ;  /* 0x0000000103057824 */ /* 0x000fc800078e020e */
[----:B------:R-:W-:-:S07]  /*13ac0*/  IMAD.MOV.U32 R13, RZ, RZ, R5 ;  /* 0x000000ffff0d7224 */ /* 0x000fce00078e0005 */
[----:B------:R-:W-:Y:S05]  /*13ad0*/  WARPSYNC.COLLECTIVE R15, `(.L_x_6906) ;  /* 0x000000000f087348 */ /* 0x000fea0003c00000 */
[----:B------:R0:W1:Y:S02]  /*13ae0*/  SHFL.UP P6, R14, R13, R12, R11 ;  /* 0x0400000c0d0e7389 */ /* 0x00006400000c000b */
[----:B01----:R-:W-:Y:S01]  /*13af0*/  ENDCOLLECTIVE ;  /* 0x000000000000791b */ /* 0x003fe20003800000 */
.L_x_6906:
[----:B------:R-:W-:Y:S01]  /*13b00*/  MOV R12, 0x1f ;  /* 0x0000001f000c7802 */ /* 0x000fe20000000f00 */
[----:B------:R-:W-:Y:S01]  /*13b10*/  IMAD.MOV.U32 R11, RZ, RZ, 0x1f ;  /* 0x0000001fff0b7424 */ /* 0x000fe200078e00ff */
[----:B------:R-:W-:-:S05]  /*13b20*/  SEL R2, R14, RZ, P5 ;  /* 0x000000ff0e027207 */ /* 0x000fca0002800000 */
[----:B------:R-:W-:-:S04]  /*13b30*/  IMAD.IADD R2, R5, 0x1, R2 ;  /* 0x0000000105027824 */ /* 0x000fc800078e0202 */
[----:B------:R-:W-:-:S07]  /*13b40*/  IMAD.MOV.U32 R13, RZ, RZ, R2 ;  /* 0x000000ffff0d7224 */ /* 0x000fce00078e0002 */
[----:B------:R-:W-:Y:S05]  /*13b50*/  WARPSYNC.COLLECTIVE R15, `(.L_x_6907) ;  /* 0x000000000f087348 */ /* 0x000fea0003c00000 */
[----:B------:R0:W1:Y:S02]  /*13b60*/  SHFL.IDX P6, R14, R13, R12, R11 ;  /* 0x0000000c0d0e7389 */ /* 0x00006400000c000b */
[----:B01----:R-:W-:Y:S01]  /*13b70*/  ENDCOLLECTIVE ;  /* 0x000000000000791b */ /* 0x003fe20003800000 */
.L_x_6907:
[----:B------:R-:W-:Y:S05]  /*13b80*/  BRA `(.L_x_6908) ;  /* 0xffffffb800007947 */ /* 0x000fea000383ffff */
.L_x_6781:
[----:B------:R-:W-:Y:S01]  /*13b90*/  BSSY B0, `(.L_x_6909) ;  /* 0x0000007000007945 */ /* 0x000fe20003800000 */
[----:B------:R-:W-:Y:S02]  /*13ba0*/  IMAD.MOV.U32 R12, RZ, RZ, 0x1 ;  /* 0x00000001ff0c7424 */ /* 0x000fe400078e00ff */
[----:B------:R-:W-:Y:S02]  /*13bb0*/  IMAD.MOV.U32 R11, RZ, RZ, RZ ;  /* 0x000000ffff0b7224 */ /* 0x000fe400078e00ff */
[----:B------:R-:W-:-:S07]  /*13bc0*/  IMAD.MOV.U32 R15, RZ, RZ, -0x1 ;  /* 0xffffffffff0f7424 */ /* 0x000fce00078e00ff */
[----:B------:R-:W-:Y:S05]  /*13bd0*/  WARPSYNC.COLLECTIVE R15, `(.L_x_6910) ;  /* 0x000000000f087348 */ /* 0x000fea0003c00000 */
[----:B------:R0:W1:Y:S02]  /*13be0*/  SHFL.UP P6, R14, R13, R12, R11 ;  /* 0x0400000c0d0e7389 */ /* 0x00006400000c000b */
[----:B01----:R-:W-:Y:S01]  /*13bf0*/  ENDCOLLECTIVE ;  /* 0x000000000000791b */ /* 0x003fe20003800000 */
.L_x_6910:
[----:B------:R-:W-:Y:S05]  /*13c00*/  BSYNC B0 ;  /* 0x0000000000007941 */ /* 0x000fea0003800000 */
.L_x_6909:
[----:B------:R-:W-:Y:S01]  /*13c10*/  SEL R14, R14, RZ, P1 ;  /* 0x000000ff0e0e7207 */ /* 0x000fe20000800000 */
[----:B------:R-:W-:Y:S01]  /*13c20*/  IMAD.MOV.U32 R11, RZ, RZ, RZ ;  /* 0x000000ffff0b7224 */ /* 0x000fe200078e00ff */
[----:B------:R-:W-:Y:S01]  /*13c30*/  MOV R12, 0x2 ;  /* 0x00000002000c7802 */ /* 0x000fe20000000f00 */
[----:B------:R-:W-:Y:S02]  /*13c40*/  IMAD.MOV.U32 R15, RZ, RZ, -0x1 ;  /* 0xffffffffff0f7424 */ /* 0x000fe400078e00ff */
[----:B------:R-:W-:-:S07]  /*13c50*/  IMAD.IADD R13, R13, 0x1, R14 ;  /* 0x000000010d0d7824 */ /* 0x000fce00078e020e */
[----:B------:R-:W-:Y:S05]  /*13c60*/  WARPSYNC.COLLECTIVE R15, `(.L_x_6911) ;  /* 0x000000000f087348 */ /* 0x000fea0003c00000 */
[----:B------:R0:W1:Y:S02]  /*13c70*/  SHFL.UP P6, R14, R13, R12, R11 ;  /* 0x0400000c0d0e7389 */ /* 0x00006400000c000b */
[----:B01----:R-:W-:Y:S01]  /*13c80*/  ENDCOLLECTIVE ;  /* 0x000000000000791b */ /* 0x003fe20003800000 */
.L_x_6911:
[----:B------:R-:W-:Y:S01]  /*13c90*/  IMAD.MOV.U32 R12, RZ, RZ, 0x4 ;  /* 0x00000004ff0c7424 */ /* 0x000fe200078e00ff */
[----:B------:R-:W-:-:S05]  /*13ca0*/  SEL R2, R14, RZ, P2 ;  /* 0x000000ff0e027207 */ /* 0x000fca0001000000 */
[----:B------:R-:W-:-:S04]  /*13cb0*/  IMAD.IADD R2, R13, 0x1, R2 ;  /* 0x000000010d027824 */ /* 0x000fc800078e0202 */
[----:B------:R-:W-:-:S07]  /*13cc0*/  IMAD.MOV.U32 R13, RZ, RZ, R2 ;  /* 0x000000ffff0d7224 */ /* 0x000fce00078e0002 */
[----:B------:R-:W-:Y:S05]  /*13cd0*/  WARPSYNC.COLLECTIVE R15, `(.L_x_6912) ;  /* 0x000000000f087348 */ /* 0x000fea0003c00000 */
[----:B------:R0:W1:Y:S02]  /*13ce0*/  SHFL.UP P6, R14, R13, R12, R11 ;  /* 0x0400000c0d0e7389 */ /* 0x00006400000c000b */
[----:B01----:R-:W-:Y:S01]  /*13cf0*/  ENDCOLLECTIVE ;  /* 0x000000000000791b */ /* 0x003fe20003800000 */
.L_x_6912:
[----:B------:R-:W-:Y:S01]  /*13d00*/  IMAD.MOV.U32 R12, RZ, RZ, 0x8 ;  /* 0x00000008ff0c7424 */ /* 0x000fe200078e00ff */
[----:B------:R-:W-:-:S05]  /*13d10*/  SEL R3, R14, RZ, P3 ;  /* 0x000000ff0e037207 */ /* 0x000fca0001800000 */
[----:B------:R-:W-:-:S05]  /*13d20*/  IMAD.IADD R3, R2, 0x1, R3 ;  /* 0x0000000102037824 */ /* 0x000fca00078e0203 */
[----:B------:R-:W-:-:S07]  /*13d30*/  MOV R13, R3 ;  /* 0x00000003000d7202 */ /* 0x000fce0000000f00 */
[----:B------:R-:W-:Y:S05]  /*13d40*/  WARPSYNC.COLLECTIVE R15, `(.L_x_6913) ;  /* 0x000000000f087348 */ /* 0x000fea0003c00000 */
[----:B------:R0:W1:Y:S02]  /*13d50*/  SHFL.UP P6, R14, R13, R12, R11 ;  /* 0x0400000c0d0e7389 */ /* 0x00006400000c000b */
[----:B01----:R-:W-:Y:S01]  /*13d60*/  ENDCOLLECTIVE ;  /* 0x000000000000791b */ /* 0x003fe20003800000 */
.L_x_6913:
[----:B------:R-:W-:Y:S01]  /*13d70*/  IMAD.MOV.U32 R12, RZ, RZ, 0x10 ;  /* 0x00000010ff0c7424 */ /* 0x000fe200078e00ff */
[----:B------:R-:W-:-:S05]  /*13d80*/  SEL R14, R14, RZ, P4 ;  /* 0x000000ff0e0e7207 */ /* 0x000fca0002000000 */
[----:B------:R-:W-:-:S04]  /*13d90*/  IMAD.IADD R5, R3, 0x1, R14 ;  /* 0x0000000103057824 */ /* 0x000fc800078e020e */
[----:B------:R-:W-:-:S07]  /*13da0*/  IMAD.MOV.U32 R13, RZ, RZ, R5 ;  /* 0x000000ffff0d7224 */ /* 0x000fce00078e0005 */
[----:B------:R-:W-:Y:S05]  /*13db0*/  WARPSYNC.COLLECTIVE R15, `(.L_x_6914) ;  /* 0x000000000f087348 */ /* 0x000fea0003c00000 */
[----:B------:R0:W1:Y:S02]  /*13dc0*/  SHFL.UP P6, R14, R13, R12, R11 ;  /* 0x0400000c0d0e7389 */ /* 0x00006400000c000b */
[----:B01----:R-:W-:Y:S01]  /*13dd0*/  ENDCOLLECTIVE ;  /* 0x000000000000791b */ /* 0x003fe20003800000 */
.L_x_6914:
        /* <DEDUP_REMOVED lines=8> */
.L_x_6915:
[----:B------:R-:W-:Y:S05]  /*13e60*/  BRA `(.L_x_6916) ;  /* 0xffffffb400ec7947 */ /* 0x000fea000383ffff */
.L_x_6783:
[----:B------:R-:W-:Y:S01]  /*13e70*/  BSSY B0, `(.L_x_6917) ;  /* 0x0000006000007945 */ /* 0x000fe20003800000 */
[----:B------:R-:W-:Y:S01]  /*13e80*/  PLOP3.LUT P6, PT, P6, PT, PT, 0x8, 0x0 ;  /* 0x000000000000781c */ /* 0x000fe200037ce170 */
[----:B------:R-:W-:-:S12]  /*13e90*/  IMAD.MOV.U32 R15, RZ, RZ, -0x1 ;  /* 0xffffffffff0f7424 */ /* 0x000fd800078e00ff */
[----:B0-----:R-:W-:Y:S05]  /*13ea0*/  WARPSYNC.COLLECTIVE R15, `(.L_x_6918) ;  /* 0x000000000f087348 */ /* 0x001fea0003c00000 */
[----:B------:R-:W-:Y:S01]  /*13eb0*/  VOTE.ANY R14, PT, P6 ;  /* 0x00000000000e7806 */ /* 0x000fe200030e0100 */
[----:B0-----:R-:W-:Y:S06]  /*13ec0*/  ENDCOLLECTIVE ;  /* 0x000000000000791b */ /* 0x001fec0003800000 */
.L_x_6918:
[----:B------:R-:W-:Y:S05]  /*13ed0*/  BSYNC B0 ;  /* 0x0000000000007941 */ /* 0x000fea0003800000 */
.L_x_6917:
[----:B------:R-:W-:Y:S01]  /*13ee0*/  IMAD.MOV.U32 R3, RZ, RZ, R14 ;  /* 0x000000ffff037224 */ /* 0x000fe200078e000e */
[----:B------:R-:W-:Y:S01]  /*13ef0*/  MOV R15, 0xffffffff ;  /* 0xffffffff000f7802 */ /* 0x000fe20000000f00 */
[----:B------:R-:W-:Y:S02]  /*13f00*/  IMAD.MOV.U32 R13, RZ, RZ, R7 ;  /* 0x000000ffff0d7224 */ /* 0x000fe400078e0007 */
[----:B------:R-:W0:Y:S01]  /*13f10*/  POPC R8, R3 ;  /* 0x0000000300087309 */ /* 0x000e220000000000 */
[----:B------:R-:W-:Y:S02]  /*13f20*/  IMAD.MOV.U32 R11, RZ, RZ, 0x1f ;  /* 0x0000001fff0b7424 */ /* 0x000fe400078e00ff */
[----:B0-----:R-:W-:-:S07]  /*13f30*/  IMAD.MOV.U32 R12, RZ, RZ, R8 ;  /* 0x000000ffff0c7224 */ /* 0x001fce00078e0008 */
[----:B------:R-:W-:Y:S05]  /*13f40*/  WARPSYNC.COLLECTIVE R15, `(.L_x_6919) ;  /* 0x000000000f087348 */ /* 0x000fea0003c00000 */
[----:B------:R0:W1:Y:S02]  /*13f50*/  SHFL.IDX P6, R14, R13, R12, R11 ;  /* 0x0000000c0d0e7389 */ /* 0x00006400000c000b */
[----:B01----:R-:W-:Y:S01]  /*13f60*/  ENDCOLLECTIVE ;  /* 0x000000000000791b */ /* 0x003fe20003800000 */
.L_x_6919:
[----:B------:R-:W-:Y:S02]  /*13f70*/  IMAD.MOV.U32 R13, RZ, RZ, R4 ;  /* 0x000000ffff0d7224 */ /* 0x000fe400078e0004 */
[----:B------:R-:W-:-:S07]  /*13f80*/  IMAD.MOV.U32 R7, RZ, RZ, R14 ;  /* 0x000000ffff077224 */ /* 0x000fce00078e000e */
[----:B------:R-:W-:Y:S05]  /*13f90*/  WARPSYNC.COLLECTIVE R15, `(.L_x_6920) ;  /* 0x000000000f087348 */ /* 0x000fea0003c00000 */
[----:B------:R0:W1:Y:S02]  /*13fa0*/  SHFL.IDX P6, R14, R13, R12, R11 ;  /* 0x0000000c0d0e7389 */ /* 0x00006400000c000b */
[----:B01----:R-:W-:Y:S01]  /*13fb0*/  ENDCOLLECTIVE ;  /* 0x000000000000791b */ /* 0x003fe20003800000 */
.L_x_6920:
[----:B------:R-:W-:Y:S01]  /*13fc0*/  IMAD.MOV.U32 R4, RZ, RZ, R14 ;  /* 0x000000ffff047224 */ /* 0x000fe200078e000e */
[----:B------:R-:W-:Y:S06]  /*13fd0*/  BRA `(.L_x_6921) ;  /* 0xffffffb400cc7947 */ /* 0x000fec000383ffff */
.L_x_6785:
[----:B------:R-:W-:Y:S01]  /*13fe0*/  BSSY B0, `(.L_x_6922) ;  /* 0x0000007000007945 */ /* 0x000fe20003800000 */
[----:B------:R-:W-:Y:S02]  /*13ff0*/  IMAD.MOV.U32 R13, RZ, RZ, R2 ;  /* 0x000000ffff0d7224 */ /* 0x000fe400078e0002 */
[----:B------:R-:W-:Y:S02]  /*14000*/  IMAD.MOV.U32 R11, RZ, RZ, 0x1f ;  /* 0x0000001fff0b7424 */ /* 0x000fe400078e00ff */
[----:B------:R-:W-:-:S07]  /*14010*/  IMAD.MOV.U32 R15, RZ, RZ, -0x1 ;  /* 0xffffffffff0f7424 */ /* 0x000fce00078e00ff */
[----:B0123--:R-:W-:Y:S05]  /*14020*/  WARPSYNC.COLLECTIVE R15, `(.L_x_6923) ;  /* 0x000000000f087348 */ /* 0x00ffea0003c00000 */
[----:B------:R4:W0:Y:S02]  /*14030*/  SHFL.IDX P6, R14, R13, R12, R11 ;  /* 0x0000000c0d0e7389 */ /* 0x00082400000c000b */
[----:B01234-:R-:W-:Y:S01]  /*14040*/  ENDCOLLECTIVE ;  /* 0x000000000000791b */ /* 0x01ffe20003800000 */
.L_x_6923:
[----:B------:R-:W-:Y:S05]  /*14050*/  BSYNC B0 ;  /* 0x0000000000007941 */ /* 0x000fea0003800000 */
.L_x_6922:
[----:B------:R-:W-:Y:S01]  /*14060*/  MOV R6, R14 ;  /* 0x0000000e00067202 */ /* 0x000fe20000000f00 */
[----:B------:R-:W-:Y:S06]  /*14070*/  BRA `(.L_x_6784) ;  /* 0xffffffb400bc7947 */ /* 0x000fec000383ffff */
.L_x_6789:
[----:B0-----:R0:W3:Y:S02]  /*14080*/  SYNCS.PHASECHK.TRANS64.TRYWAIT P0, [R4+URZ+0x28820], R0 ;  /* 0x02882000040075a7 */ /* 0x0010e4000800017f */
[----:B---3--:R-:W-:Y:S05]  /*14090*/  @!P0 NANOSLEEP.SYNCS 0x989680 ;  /* 0x009896800000895d */ /* 0x008fea0003900000 */
[----:B------:R-:W3:Y:S02]  /*140a0*/  @!P0 SYNCS.PHASECHK.TRANS64 P0, [R4+URZ+0x28820], R0 ;  /* 0x02882000040085a7 */ /* 0x000ee4000800007f */
[----:B---3--:R-:W-:Y:S05]  /*140b0*/  @!P0 BRA `(.L_x_6789) ;  /* 0xfffffffc00f08947 */ /* 0x008fea000383ffff */
[----:B------:R-:W-:Y:S05]  /*140c0*/  BRA `(.L_x_6924) ;  /* 0xffffffbc00147947 */ /* 0x000fea000383ffff */
.L_x_6790:
        /* <DEDUP_REMOVED lines=11> */
.L_x_6926:
[----:B------:R-:W-:Y:S05]  /*14180*/  BSYNC B0 ;  /* 0x0000000000007941 */ /* 0x000fea0003800000 */
.L_x_6925:
[----:B------:R-:W-:Y:S05]  /*14190*/  BRA `(.L_x_6927) ;  /* 0xffffffb800fc7947 */ /* 0x000fea000383ffff */
.L_x_6793:
[----:B------:R-:W-:Y:S01]  /*141a0*/  BSSY B1, `(.L_x_6928) ;  /* 0x0000006000017945 */ /* 0x000fe20003800000 */
[----:B------:R-:W-:-:S07]  /*141b0*/  IMAD.MOV.U32 R15, RZ, RZ, -0x1 ;  /* 0xffffffffff0f7424 */ /* 0x000fce00078e00ff */
[----:B012---:R-:W-:Y:S05]  /*141c0*/  WARPSYNC.COLLECTIVE R15, `(.L_x_6929) ;  /* 0x000000000f0c7348 */ /* 0x007fea0003c00000 */
[----:B------:R-:W-:Y:S02]  /*141d0*/  ELECT P6, UR62, PT ;  /* 0x00000000003e782f */ /* 0x000fe400038c0000 */
[----:B------:R-:W-:Y:S01]  /*141e0*/  MOV R14, UR62 ;  /* 0x0000003e000e7c02 */ /* 0x000fe20008000f00 */
[----:B012---:R-:W-:Y:S10]  /*141f0*/  ENDCOLLECTIVE ;  /* 0x000000000000791b */ /* 0x007ff40003800000 */
.L_x_6929:
[----:B------:R-:W-:Y:S05]  /*14200*/  BSYNC B1 ;  /* 0x0000000000017941 */ /* 0x000fea0003800000 */
.L_x_6928:
[----:B------:R-:W-:Y:S05]  /*14210*/  BRA `(.L_x_6930) ;  /* 0xffffffb800f47947 */ /* 0x000fea000383ffff */
.L_x_6795:
[----:B0-----:R0:W3:Y:S02]  /*14220*/  SYNCS.PHASECHK.TRANS64.TRYWAIT P1, [R5+URZ+0x28840], R0 ;  /* 0x02884000050075a7 */ /* 0x0010e4000802017f */
[----:B---3--:R-:W-:Y:S05]  /*14230*/  @!P1 NANOSLEEP.SYNCS 0x989680 ;  /* 0x009896800000995d */ /* 0x008fea0003900000 */
[----:B------:R-:W3:Y:S02]  /*14240*/  @!P1 SYNCS.PHASECHK.TRANS64 P1, [R5+URZ+0x28840], R0 ;  /* 0x02884000050095a7 */ /* 0x000ee4000802007f */
[----:B---3--:R-:W-:Y:S05]  /*14250*/  @!P1 BRA `(.L_x_6795) ;  /* 0xfffffffc00f09947 */ /* 0x008fea000383ffff */
[----:B------:R-:W-:Y:S05]  /*14260*/  BRA `(.L_x_6931) ;  /* 0xffffffbc00147947 */ /* 0x000fea000383ffff */
.L_x_6797:
[----:B---3--:R3:W4:Y:S02]  /*14270*/  SYNCS.PHASECHK.TRANS64.TRYWAIT P1, [R25+URZ+0x28840], R2 ;  /* 0x02884002190075a7 */ /* 0x008724000802017f */
[----:B----4-:R-:W-:Y:S05]  /*14280*/  @!P1 NANOSLEEP.SYNCS 0x989680 ;  /* 0x009896800000995d */ /* 0x010fea0003900000 */
[----:B------:R-:W4:Y:S02]  /*14290*/  @!P1 SYNCS.PHASECHK.TRANS64 P1, [R25+URZ+0x28840], R2 ;  /* 0x02884002190095a7 */ /* 0x000f24000802007f */
[----:B----4-:R-:W-:Y:S05]  /*142a0*/  @!P1 BRA `(.L_x_6797) ;  /* 0xfffffffc00f09947 */ /* 0x010fea000383ffff */
[----:B------:R-:W-:Y:S05]  /*142b0*/  BRA `(.L_x_6932) ;  /* 0xffffffbc00207947 */ /* 0x000fea000383ffff */
.L_x_6799:
[----:B----4-:R4:W0:Y:S02]  /*142c0*/  SYNCS.PHASECHK.TRANS64.TRYWAIT P1, [R5+URZ+0x28860], R0 ;  /* 0x02886000050075a7 */ /* 0x010824000802017f */
[----:B0-----:R-:W-:Y:S05]  /*142d0*/  @!P1 NANOSLEEP.SYNCS 0x989680 ;  /* 0x009896800000995d */ /* 0x001fea0003900000 */
[----:B------:R-:W0:Y:S02]  /*142e0*/  @!P1 SYNCS.PHASECHK.TRANS64 P1, [R5+URZ+0x28860], R0 ;  /* 0x02886000050095a7 */ /* 0x000e24000802007f */
[----:B0-----:R-:W-:Y:S05]  /*142f0*/  @!P1 BRA `(.L_x_6799) ;  /* 0xfffffffc00f09947 */ /* 0x001fea000383ffff */
[----:B------:R-:W-:Y:S05]  /*14300*/  BRA `(.L_x_6933) ;  /* 0xffffffbc001c7947 */ /* 0x000fea000383ffff */
.L_x_6934:
        /* <DEDUP_REMOVED lines=15> */
.L_x_15975:


//--------------------- .text._ZN7cutlass13device_kernelIN5flash11enable_sm90INS1_16FlashAttnFwdSm90INS1_25CollectiveMainloopFwdSm90ILi2EN4cute5tupleIJNS5_1CILi1EEES8_S8_EEENS6_IJNS7_ILi128EEESA_SA_EEELi128ENS_10bfloat16_tEfNS_4arch4Sm90ELb0ELb0ELb1ELb1ELb1ELb1ELb0ELb1ELb1ELb1ELb1ELb0EEENS1_21CollectiveEpilogueFwdISB_S9_SC_SE_Li256ELb1ELb1ELb1ELb0EEENS1_36VarlenDynamicPersistentTileSchedulerILi128ELi128ELi256ELi128ELb1ELb1ELb1ELb0ELb1ELb1EEEEEEEEEvNT_6ParamsE --------------------------
	.section	.text._ZN7cutlass13device_kernelIN5flash11enable_sm90INS1_16FlashAttnFwdSm90INS1_25CollectiveMainloopFwdSm90ILi2EN4cute5tupleIJNS5_1CILi1EEES8_S8_EEENS6_IJNS7_ILi128EEESA_SA_EEELi128ENS_10bfloat16_tEfNS_4arch4Sm90ELb0ELb0ELb1ELb1ELb1ELb1ELb0ELb1ELb1ELb1ELb1ELb0EEENS1_21CollectiveEpilogueFwdISB_S9_SC_SE_Li256ELb1ELb1ELb1ELb0EEENS1_36VarlenDynamicPersistentTileSchedulerILi128ELi128ELi256ELi128ELb1ELb1ELb1ELb0ELb1ELb1EEEEEEEEEvNT_6ParamsE,"ax",@progbits
	.align	128
.text._ZN7cutlass13device_kernelIN5flash11enable_sm90INS1_16FlashAttnFwdSm90INS1_25CollectiveMainloopFwdSm90ILi2EN4cute5tupleIJNS5_1CILi1EEES8_S8_EEENS6_IJNS7_ILi128EEESA_SA_EEELi128ENS_10bfloat16_tEfNS_4arch4Sm90ELb0ELb0ELb1ELb1ELb1ELb1ELb0ELb1ELb1ELb1ELb1ELb0EEENS1_21CollectiveEpilogueFwdISB_S9_SC_SE_Li256ELb1ELb1ELb1ELb0EEENS1_36VarlenDynamicPersistentTileSchedulerILi128ELi128ELi256ELi128ELb1ELb1ELb1ELb0ELb1ELb1EEEEEEEEEvNT_6ParamsE:
        .type           _ZN7cutlass13device_kernelIN5flash11enable_sm90INS1_16FlashAttnFwdSm90INS1_25CollectiveMainloopFwdSm90ILi2EN4cute5tupleIJNS5_1CILi1EEES8_S8_EEENS6_IJNS7_ILi128EEESA_SA_EEELi128ENS_10bfloat16_tEfNS_4arch4Sm90ELb0ELb0ELb1ELb1ELb1ELb1ELb0ELb1ELb1ELb1ELb1ELb0EEENS1_21CollectiveEpilogueFwdISB_S9_SC_SE_Li256ELb1ELb1ELb1ELb0EEENS1_36VarlenDynamicPersistentTileSchedulerILi128ELi128ELi256ELi128ELb1ELb1ELb1ELb0ELb1ELb1EEEEEEEEEvNT_6ParamsE,@function
        .size           _ZN7cutlass13device_kernelIN5flash11enable_sm90INS1_16FlashAttnFwdSm90INS1_25CollectiveMainloopFwdSm90ILi2EN4cute5tupleIJNS5_1CILi1EEES8_S8_EEENS6_IJNS7_ILi128EEESA_SA_EEELi128ENS_10bfloat16_tEfNS_4arch4Sm90ELb0ELb0ELb1ELb1ELb1ELb1ELb0ELb1ELb1ELb1ELb1ELb0EEENS1_21CollectiveEpilogueFwdISB_S9_SC_SE_Li256ELb1ELb1ELb1ELb0EEENS1_36VarlenDynamicPersistentTileSchedulerILi128ELi128ELi256ELi128ELb1ELb1ELb1ELb0ELb1ELb1EEEEEEEEEvNT_6ParamsE,(.L_x_15976 - _ZN7cutlass13device_kernelIN5flash11enable_sm90INS1_16FlashAttnFwdSm90INS1_25CollectiveMainloopFwdSm90ILi2EN4cute5tupleIJNS5_1CILi1EEES8_S8_EEENS6_IJNS7_ILi128EEESA_SA_EEELi128ENS_10bfloat16_tEfNS_4arch4Sm90ELb0ELb0ELb1ELb1ELb1ELb1ELb0ELb1ELb1ELb1ELb1ELb0EEENS1_21CollectiveEpilogueFwdISB_S9_SC_SE_Li256ELb1ELb1ELb1ELb0EEENS1_36VarlenDynamicPersistentTileSchedulerILi128ELi128ELi256ELi128ELb1ELb1ELb1ELb0ELb1ELb1EEEEEEEEEvNT_6ParamsE)
        .other          _ZN7cutlass13device_kernelIN5flash11enable_sm90INS1_16FlashAttnFwdSm90INS1_25CollectiveMainloopFwdSm90ILi2EN4cute5tupleIJNS5_1CILi1EEES8_S8_EEENS6_IJNS7_ILi128EEESA_SA_EEELi128ENS_10bfloat16_tEfNS_4arch4Sm90ELb0ELb0ELb1ELb1ELb1ELb1ELb0ELb1ELb1ELb1ELb1ELb0EEENS1_21CollectiveEpilogueFwdISB_S9_SC_SE_Li256ELb1ELb1ELb1ELb0EEENS1_36VarlenDynamicPersistentTileSchedulerILi128ELi128ELi256ELi128ELb1ELb1ELb1ELb0ELb1ELb1EEEEEEEEEvNT_6ParamsE,@"STO_CUDA_ENTRY STV_DEFAULT"
_ZN7cutlass13device_kernelIN5flash11enable_sm90INS1_16FlashAttnFwdSm90INS1_25CollectiveMainloopFwdSm90ILi2EN4cute5tupleIJNS5_1CILi1EEES8_S8_EEENS6_IJNS7_ILi128EEESA_SA_EEELi128ENS_10bfloat16_tEfNS_4arch4Sm90ELb0ELb0ELb1ELb1ELb1ELb1ELb0ELb1ELb1ELb1ELb1ELb0EEENS1_21CollectiveEpilogueFwdISB_S9_SC_SE_Li256ELb1ELb1ELb1ELb0EEENS1_36VarlenDynamicPersistentTileSchedulerILi128ELi128ELi256ELi128ELb1ELb1ELb1ELb0ELb1ELb1EEEEEEEEEvNT_6ParamsE:
[----:B------:R-:W0:Y:S02]  /*0000*/  LDC R1, c[0x0][0x28] ;  /* 0x00000a00ff017b82 */ /* 0x000e240000000800 */
[----:B0-----:R-:W-:Y:S01]  /*0010*/  VIADD R1, R1, 0xffffffd8 ;  /* 0xffffffd801017836 */ /* 0x001fe20000000000 */
[----:B------:R-:W0:Y:S01]  /*0020*/  S2R R0, SR_TID.X ;  /* 0x0000000000007919 */ /* 0x000e220000002100 */
[----:B------:R-:W-:Y:S01]  /*0030*/  ELECT P0, URZ, PT ;  /* 0x00000000003f782f */ /* 0x000fe20003800000 */
[----:B------:R-:W-:Y:S01]  /*0040*/  BSSY B0, `(.L_x_6935) ;  /* 0x000000e000007945 */ /* 0x000fe20003800000 */
[--C-:B0-----:R-:W-:Y:S02]  /*0050*/  SHF.R.U32.HI R2, RZ, 0x5, R0.reuse ;  /* 0x00000005ff027819 */ /* 0x101fe40000011600 */
[----:B------:R-:W-:-:S03]  /*0060*/  SHF.R.U32.HI R4, RZ, 0x7, R0 ;  /* 0x00000007ff047819 */ /* 0x000fc60000011600 */
        /* <DEDUP_REMOVED lines=11> */
.L_x_6936:
[----:B------:R-:W-:Y:S05]  /*0120*/  BSYNC B0 ;  /* 0x0000000000007941 */ /* 0x000fea0003800000 */
.L_x_6935:
        /* <DEDUP_REMOVED lines=41> */
.L_x_6937:
        /* <DEDUP_REMOVED lines=22> */
.L_x_6938:
        /* <DEDUP_REMOVED lines=18> */
.L_x_6939:
        /* <DEDUP_REMOVED lines=22> */
.L_x_6940:
        /* <DEDUP_REMOVED lines=22> */
.L_x_6941:
[----:B------:R-:W-:Y:S01]  /*0900*/  PLOP3.LUT P0, PT, PT, PT, UP0, 0x80, 0x0 ;  /* 0x000000000000781c */ /* 0x000fe20003f0f008 */
[----:B------:R-:W-:Y:S01]  /*0910*/  UMOV UR36, 0x1 ;  /* 0x0000000100247882 */ /* 0x000fe20000000000 */
[----:B------:R-:W-:Y:S01]  /*0920*/  NOP ;  /* 0x0000000000007918 */ /* 0x000fe20000000000 */
[----:B------:R-:W-:Y:S01]  /*0930*/  USEL UR36, UR36, 0x2, !UP0 ;  /* 0x0000000224247887 */ /* 0x000fe2000c000000 */
[----:B------:R-:W-:Y:S01]  /*0940*/  BSSY B9, `(.L_x_6942) ;  /* 0x0001c3d000097945 */ /* 0x000fe20003800000 */
[----:B------:R-:W-:Y:S01]  /*0950*/  ULDC.64 UR42, c[0x0][0x208] ;  /* 0x00008200002a7ab9 */ /* 0x000fe20000000a00 */
[----:B012-4-:R-:W-:Y:S07]  /*0960*/  BAR.SYNC.DEFER_BLOCKING 0x0 ;  /* 0x0000000000007b1d */ /* 0x017fee0000010000 */
[----:B------:R-:W-:Y:S05]  /*0970*/  @!P0 BRA `(.L_x_6943) ;  /* 0x0000015400148947 */ /* 0x000fea0003800000 */
.L_x_6944:
[----:B------:R-:W-:-:S08]  /*0980*/  NOP ;  /* 0x0000000000007918 */ /* 0x000fd00000000000 */
[----:B------:R-:W0:Y:S02]  /*0990*/  USETMAXREG.TRY_ALLOC.CTAPOOL UP0, 0xe8 ;  /* 0x000000e8000079c8 */ /* 0x000e240008000600 */
[----:B0-----:R-:W-:-:S13]  /*09a0*/  PLOP3.LUT P0, PT, PT, PT, UP0, 0x80, 0x0 ;  /* 0x000000000000781c */ /* 0x001fda0003f0f008 */
[----:B------:R-:W-:Y:S05]  /*09b0*/  @!P0 BRA `(.L_x_6944) ;  /* 0xfffffffc00f08947 */ /* 0x000fea000383ffff */
[----:B------:R-:W2:Y:S01]  /*09c0*/  LDL.LU R2, [R1] ;  /* 0x0000000001027983 */ /* 0x000ea20000300800 */
[----:B------:R-:W-:Y:S01]  /*09d0*/  SHF.R.U32.HI R3, RZ, 0x7, R0 ;  /* 0x00000007ff037819 */ /* 0x000fe20000011600 */
[----:B------:R-:W0:Y:S01]  /*09e0*/  S2UR UR38, SR_CgaCtaId ;  /* 0x00000000002679c3 */ /* 0x000e220000008800 */
[----:B------:R-:W-:-:S07]  /*09f0*/  UMOV UR4, 0x400 ;  /* 0x0000040000047882 */ /* 0x000fce0000000000 */
[----:B------:R-:W-:Y:S06]  /*0a00*/  BAR.ARV 0x8, 0x180 ;  /* 0x0206000000007b1d */ /* 0x000fec0000002000 */
[----:B------:R-:W-:-:S13]  /*0a10*/  ISETP.NE.AND P0, PT, R3, 0x1, PT ;  /* 0x000000010300780c */ /* 0x000fda0003f05270 */
[----:B------:R-:W-:Y:S06]  /*0a20*/  @!P0 BAR.ARV 0x9, 0x100 ;  /* 0x0244000000008b1d */ /* 0x000fec0000002000 */
[----:B0-----:R-:W-:Y:S02]  /*0a30*/  ULEA UR4, UR38, UR4, 0x18 ;  /* 0x0000000426047291 */ /* 0x001fe4000f8ec03f */
[----:B------:R-:W-:Y:S04]  /*0a40*/  BAR.SYNC.DEFER_BLOCKING 0x5, 0x180 ;  /* 0x0146000000007b1d */ /* 0x000fe80000010000 */
[----:B------:R-:W-:-:S02]  /*0a50*/  IMAD.U32 R156, RZ, RZ, UR4 ;  /* 0x00000004ff9c7e24 */ /* 0x000fc4000f8e00ff */
[----:B------:R-:W-:-:S03]  /*0a60*/  ULDC UR4, c[0x0][0xc3c] ;  /* 0x00030f0000047ab9 */ /* 0x000fc60000000800 */
[----:B------:R-:W0:Y:S01]  /*0a70*/  LDS.128 R28, [R156+0x288d0] ;  /* 0x0288d0009c1c7984 */ /* 0x000e220000000c00 */
[----:B------:R-:W-:Y:S06]  /*0a80*/  BAR.ARV 0x4, 0x180 ;  /* 0x0106000000007b1d */ /* 0x000fec0000002000 */
[----:B--2---:R-:W-:-:S04]  /*0a90*/  LOP3.LUT R2, R2, 0xfffffff7, RZ, 0xc0, !PT ;  /* 0xfffffff702027812 */ /* 0x004fc800078ec0ff */
[----:B------:R-:W-:Y:S02]  /*0aa0*/  @P0 LOP3.LUT R2, R2, 0x8, RZ, 0xfc, !PT ;  /* 0x0000000802020812 */ /* 0x000fe400078efcff */
[----:B0-----:R-:W-:-:S03]  /*0ab0*/  ISETP.GE.AND P0, PT, R31, UR4, PT ;  /* 0x000000041f007c0c */ /* 0x001fc6000bf06270 */
[----:B------:R0:W-:Y:S10]  /*0ac0*/  STL [R1], R2 ;  /* 0x0000000201007387 */ /* 0x0001f40000100800 */
[----:B0-----:R-:W-:Y:S05]  /*0ad0*/  @P0 BRA `(.L_x_6945) ;  /* 0x000001c0008c0947 */ /* 0x001fea0003800000 */
[----:B------:R-:W-:Y:S01]  /*0ae0*/  VIADD R12, R0, 0xffffff80 ;  /* 0xffffff80000c7836 */ /* 0x000fe20000000000 */
[----:B------:R-:W-:Y:S02]  /*0af0*/  R2UR UR40, R156 ;  /* 0x000000009c2872ca */ /* 0x000fe400000e0000 */
[----:B------:R-:W-:Y:S01]  /*0b00*/  CS2R R154, SRZ ;  /* 0x00000000009a7805 */ /* 0x000fe2000001ff00 */
[----:B------:R-:W-:Y:S01]  /*0b10*/  IMAD.MOV.U32 R158, RZ, RZ, RZ ;  /* 0x000000ffff9e7224 */ /* 0x000fe200078e00ff */
[----:B------:R-:W-:Y:S01]  /*0b20*/  ULOP3.LUT UR41, UR36, 0x1, URZ, 0xfc, !UPT ;  /* 0x0000000124297892 */ /* 0x000fe2000f8efc3f */
[----:B------:R-:W-:Y:S01]  /*0b30*/  SHF.R.S32.HI R0, RZ, 0x1f, R12 ;  /* 0x0000001fff007819 */ /* 0x000fe2000001140c */
[----:B------:R-:W-:Y:S01]  /*0b40*/  IMAD.MOV.U32 R157, RZ, RZ, RZ ;  /* 0x000000ffff9d7224 */ /* 0x000fe200078e00ff */
[----:B------:R-:W-:Y:S02]  /*0b50*/  UMOV UR39, URZ ;  /* 0x0000003f00277c82 */ /* 0x000fe40008000000 */
[----:B------:R-:W-:-:S02]  /*0b60*/  LEA.HI R2, R0, R12, RZ, 0x7 ;  /* 0x0000000c00027211 */ /* 0x000fc400078f38ff */
[-C--:B------:R-:W-:Y:S02]  /*0b70*/  LEA.HI R4, R0, R12.reuse, RZ, 0x5 ;  /* 0x0000000c00047211 */ /* 0x080fe400078f28ff */
[----:B------:R-:W-:Y:S01]  /*0b80*/  LOP3.LUT R218, R2, 0xffffff80, RZ, 0xc0, !PT ;  /* 0xffffff8002da7812 */ /* 0x000fe200078ec0ff */
[----:B------:R-:W-:Y:S01]  /*0b90*/  UIADD3 UR40, UR40, 0x10400, URZ ;  /* 0x0001040028287890 */ /* 0x000fe2000fffe03f */
[-C--:B------:R-:W-:Y:S01]  /*0ba0*/  LEA.HI R3, R0, R12.reuse, RZ, 0x4 ;  /* 0x0000000c00037211 */ /* 0x080fe200078f20ff */
[----:B------:R-:W-:Y:S01]  /*0bb0*/  IMAD.SHL.U32 R5, R4, 0x20, RZ ;  /* 0x0000002004057824 */ /* 0x000fe200078e00ff */
[----:B------:R-:W-:Y:S01]  /*0bc0*/  LEA.HI R153, R0, R12, RZ, 0x3 ;  /* 0x0000000c00997211 */ /* 0x000fe200078f18ff */
[----:B------:R-:W-:Y:S01]  /*0bd0*/  IMAD.IADD R218, R12, 0x1, -R218 ;  /* 0x000000010cda7824 */ /* 0x000fe200078e0ada */
[----:B------:R-:W-:Y:S02]  /*0be0*/  LOP3.LUT R4, R3, 0x3fffff0, RZ, 0xc0, !PT ;  /* 0x03fffff003047812 */ /* 0x000fe400078ec0ff */
[----:B------:R-:W-:-:S02]  /*0bf0*/  LOP3.LUT R5, R5, 0xfffffc00, RZ, 0xc0, !PT ;  /* 0xfffffc0005057812 */ /* 0x000fc400078ec0ff */
[----:B------:R-:W-:Y:S01]  /*0c00*/  SHF.R.S32.HI R7, RZ, 0x1f, R218 ;  /* 0x0000001fff077819 */ /* 0x000fe200000114da */
[C---:B------:R-:W-:Y:S01]  /*0c10*/  IMAD.IADD R4, R12.reuse, 0x1, -R4 ;  /* 0x000000010c047824 */ /* 0x040fe200078e0a04 */
[----:B------:R-:W-:Y:S02]  /*0c20*/  LOP3.LUT R203, R153, 0xfffffff8, RZ, 0xc0, !PT ;  /* 0xfffffff899cb7812 */ /* 0x000fe400078ec0ff */
[CC--:B------:R-:W-:Y:S02]  /*0c30*/  LEA.HI R8, R7.reuse, R218.reuse, RZ, 0x2 ;  /* 0x000000da07087211 */ /* 0x0c0fe400078f10ff */
[----:B------:R-:W-:Y:S01]  /*0c40*/  LEA.HI R7, R7, R218, RZ, 0x5 ;  /* 0x000000da07077211 */ /* 0x000fe200078f28ff */
[----:B------:R-:W-:Y:S01]  /*0c50*/  IMAD.IADD R203, R12, 0x1, -R203 ;  /* 0x000000010ccb7824 */ /* 0x000fe200078e0acb */
[--C-:B------:R-:W-:Y:S02]  /*0c60*/  SHF.R.S32.HI R9, RZ, 0x2, R8.reuse ;  /* 0x00000002ff097819 */ /* 0x100fe40000011408 */
[----:B------:R-:W-:Y:S01]  /*0c70*/  SHF.R.S32.HI R6, RZ, 0x1f, R8 ;  /* 0x0000001fff067819 */ /* 0x000fe20000011408 */
[C---:B------:R-:W-:Y:S01]  /*0c80*/  IMAD.SHL.U32 R16, R203.reuse, 0x8, RZ ;  /* 0x00000008cb107824 */ /* 0x040fe200078e00ff */
[----:B------:R-:W-:Y:S01]  /*0c90*/  SHF.R.S32.HI R7, RZ, 0x5, R7 ;  /* 0x00000005ff077819 */ /* 0x000fe20000011407 */
[----:B------:R-:W-:Y:S01]  /*0ca0*/  IMAD.SHL.U32 R18, R203, 0x4, RZ ;  /* 0x00000004cb127824 */ /* 0x000fe200078e00ff */
[----:B------:R-:W-:Y:S01]  /*0cb0*/  LEA.HI R6, R6, R9, RZ, 0x3 ;  /* 0x0000000906067211 */ /* 0x000fe200078f18ff */
[----:B------:R-:W-:Y:S01]  /*0cc0*/  VIADD R23, R16, 0x40 ;  /* 0x0000004010177836 */ /* 0x000fe20000000000 */
[-C--:B------:R-:W-:Y:S01]  /*0cd0*/  LEA.HI R11, R0, R12.reuse, RZ, 0x2 ;  /* 0x0000000c000b7211 */ /* 0x080fe200078f10ff */
[----:B------:R-:W-:Y:S01]  /*0ce0*/  VIADD R152, R18, 0x20 ;  /* 0x0000002012987836 */ /* 0x000fe20000000000 */
[----:B------:R-:W-:Y:S01]  /*0cf0*/  LOP3.LUT R10, R6, 0xfffffff8, RZ, 0xc0, !PT ;  /* 0xfffffff8060a7812 */ /* 0x000fe200078ec0ff */
[----:B------:R-:W-:Y:S01]  /*0d00*/  IMAD R6, R4, 0x40, R5 ;  /* 0x0000004004067824 */ /* 0x000fe200078e0205 */
[----:B------:R-:W-:Y:S01]  /*0d10*/  SHF.R.S32.HI R153, RZ, 0x3, R153 ;  /* 0x00000003ff997819 */ /* 0x000fe20000011499 */
[----:B------:R-:W-:Y:S01]  /*0d20*/  IMAD.SHL.U32 R220, R152, 0x2, RZ ;  /* 0x0000000298dc7824 */ /* 0x000fe200078e00ff */
[----:B------:R-:W-:Y:S01]  /*0d30*/  LEA.HI R0, R0, R12, RZ, 0x6 ;  /* 0x0000000c00007211 */ /* 0x000fe200078f30ff */
[----:B------:R-:W-:Y:S01]  /*0d40*/  IMAD.IADD R10, R9, 0x1, -R10 ;  /* 0x00000001090a7824 */ /* 0x000fe200078e0a0a */
[----:B------:R-:W-:-:S02]  /*0d50*/  SHF.R.S32.HI R4, RZ, 0x4, R3 ;  /* 0x00000004ff047819 */ /* 0x000fc40000011403 */
[----:B------:R-:W-:Y:S01]  /*0d60*/  SHF.R.S32.HI R13, RZ, 0x7, R2 ;  /* 0x00000007ff0d7819 */ /* 0x000fe20000011402 */
[----:B------:R-:W-:Y:S01]  /*0d70*/  IMAD R7, R7, 0x10, R10 ;  /* 0x0000001007077824 */ /* 0x000fe200078e020a */
[----:B------:R-:W-:Y:S01]  /*0d80*/  LOP3.LUT R11, R11, 0xfffffffc, RZ, 0xc0, !PT ;  /* 0xfffffffc0b0b7812 */ /* 0x000fe200078ec0ff */
[----:B------:R-:W-:Y:S01]  /*0d90*/  VIADD R10, R153, 0x20 ;  /* 0x00000020990a7836 */ /* 0x000fe20000000000 */
[----:B------:R-:W-:Y:S02]  /*0da0*/  SHF.L.U32 R0, R0, 0x3, RZ ;  /* 0x0000000300007819 */ /* 0x000fe400000006ff */
[----:B------:R-:W-:Y:S01]  /*0db0*/  LEA.HI R3, R3, R4, RZ, 0x1 ;  /* 0x0000000403037211 */ /* 0x000fe200078f08ff */
[----:B------:R-:W-:Y:S01]  /*0dc0*/  IMAD.SHL.U32 R193, R10, 0x40, RZ ;  /* 0x000000400ac17824 */ /* 0x000fe200078e00ff */
[----:B------:R-:W-:Y:S02]  /*0dd0*/  LEA.HI R2, R2, R13, RZ, 0x1 ;  /* 0x0000000d02027211 */ /* 0x000fe400078f08ff */
[----:B------:R-:W-:-:S02]  /*0de0*/  IADD3 R11, R12, -R11, RZ ;  /* 0x8000000b0c0b7210 */ /* 0x000fc40007ffe0ff */
[----:B------:R-:W-:Y:S02]  /*0df0*/  LOP3.LUT R201, R0, 0xfffffe00, RZ, 0xc0, !PT ;  /* 0xfffffe0000c97812 */ /* 0x000fe400078ec0ff */
[----:B------:R-:W-:Y:S02]  /*0e00*/  LOP3.LUT R3, R3, 0x1ffffffe, RZ, 0xc0, !PT ;  /* 0x1ffffffe03037812 */ /* 0x000fe400078ec0ff */
[----:B------:R-:W-:Y:S02]  /*0e10*/  LOP3.LUT R2, R2, 0x3fffffe, RZ, 0xc0, !PT ;  /* 0x03fffffe02027812 */ /* 0x000fe400078ec0ff */
[----:B------:R-:W-:Y:S01]  /*0e20*/  SHF.R.S32.HI R0, RZ, 0x1f, R10 ;  /* 0x0000001fff007819 */ /* 0x000fe2000001140a */
[----:B------:R-:W-:Y:S01]  /*0e30*/  IMAD.IADD R3, R4, 0x1, -R3 ;  /* 0x0000000104037824 */ /* 0x000fe200078e0a03 */
[----:B------:R-:W-:Y:S01]  /*0e40*/  LEA.HI R5, R11, R11, RZ, 0x1 ;  /* 0x0000000b0b057211 */ /* 0x000fe200078f08ff */
[----:B------:R-:W-:Y:S01]  /*0e50*/  IMAD.IADD R2, R13, 0x1, -R2 ;  /* 0x000000010d027824 */ /* 0x000fe200078e0a02 */
[----:B------:R-:W-:Y:S01]  /*0e60*/  LEA.HI R0, R0, R10, RZ, 0x3 ;  /* 0x0000000a00007211 */ /* 0x000fe200078f18ff */
[----:B------:R-:W-:Y:S01]  /*0e70*/  IMAD R3, R3, 0x8, R6 ;  /* 0x0000000803037824 */ /* 0x000fe200078e0206 */
[----:B------:R-:W-:Y:S01]  /*0e80*/  LOP3.LUT R4, R5, 0x1ffffffe, RZ, 0xc0, !PT ;  /* 0x1ffffffe05047812 */ /* 0x000fe200078ec0ff */
[----:B------:R-:W-:Y:S01]  /*0e90*/  IMAD R9, R2, 0x40, R7 ;  /* 0x0000004002097824 */ /* 0x000fe200078e0207 */
[----:B------:R-:W-:Y:S01]  /*0ea0*/  LOP3.LUT R193, R193, 0x1c0, RZ, 0xc0, !PT ;  /* 0x000001c0c1c17812 */ /* 0x000fe200078ec0ff */
[----:B------:R-:W-:Y:S01]  /*0eb0*/  IMAD.SHL.U32 R0, R0, 0x40, RZ ;  /* 0x0000004000007824 */ /* 0x000fe200078e00ff */
[----:B------:R0:W-:Y:S01]  /*0ec0*/  STL [R1+0x20], R3 ;  /* 0x0000200301007387 */ /* 0x0001e20000100800 */
[----:B------:R-:W-:Y:S01]  /*0ed0*/  IMAD.SHL.U32 R2, R153, 0x40, RZ ;  /* 0x0000004099027824 */ /* 0x000fe200078e00ff */
[----:B------:R-:W-:Y:S01]  /*0ee0*/  SHF.R.U32.HI R12, RZ, 0x3, R193 ;  /* 0x00000003ff0c7819 */ /* 0x000fe200000116c1 */
[----:B------:R-:W-:Y:S01]  /*0ef0*/  IMAD.IADD R4, R11, 0x1, -R4 ;  /* 0x000000010b047824 */ /* 0x000fe200078e0a04 */
[----:B------:R-:W-:Y:S01]  /*0f00*/  LOP3.LUT R199, R0, 0xfffffe00, RZ, 0xc0, !PT ;  /* 0xfffffe0000c77812 */ /* 0x000fe200078ec0ff */
[C---:B------:R-:W-:Y:S01]  /*0f10*/  VIADD R7, R153.reuse, 0x40 ;  /* 0x0000004099077836 */ /* 0x040fe20000000000 */
[----:B------:R1:W-:Y:S01]  /*0f20*/  STL [R1+0x18], R9 ;  /* 0x0000180901007387 */ /* 0x0003e20000100800 */
[----:B------:R-:W-:Y:S01]  /*0f30*/  VIADD R6, R153, 0x60 ;  /* 0x0000006099067836 */ /* 0x000fe20000000000 */
[----:B------:R-:W-:Y:S01]  /*0f40*/  SHF.R.S32.HI R219, RZ, 0x1f, R152 ;  /* 0x0000001fffdb7819 */ /* 0x000fe20000011498 */
[----:B------:R-:W-:Y:S01]  /*0f50*/  IMAD R0, R4, 0x8, R9 ;  /* 0x0000000804007824 */ /* 0x000fe200078e0209 */
[----:B0-----:R-:W-:Y:S01]  /*0f60*/  LOP3.LUT R3, R2, 0x1c0, RZ, 0xc0, !PT ;  /* 0x000001c002037812 */ /* 0x001fe200078ec0ff */
[----:B------:R-:W-:Y:S01]  /*0f70*/  IMAD.SHL.U32 R192, R7, 0x40, RZ ;  /* 0x0000004007c07824 */ /* 0x000fe200078e00ff */
[----:B------:R-:W-:-:S02]  /*0f80*/  SHF.R.S32.HI R2, RZ, 0x1f, R7 ;  /* 0x0000001fff027819 */ /* 0x000fc40000011407 */
[----:B------:R-:W-:Y:S01]  /*0f90*/  SHF.R.S32.HI R5, RZ, 0x1f, R6 ;  /* 0x0000001fff057819 */ /* 0x000fe20000011406 */
[----:B------:R1:W-:Y:S01]  /*0fa0*/  STL [R1+0x1c], R0 ;  /* 0x00001c0001007387 */ /* 0x0003e20000100800 */
[----:B------:R-:W-:Y:S02]  /*0fb0*/  SHF.R.U32.HI R200, RZ, 0x3, R3 ;  /* 0x00000003ffc87819 */ /* 0x000fe40000011603 */
[----:B------:R-:W-:Y:S02]  /*0fc0*/  LOP3.LUT R196, R3, 0x38, R16, 0xf8, !PT ;  /* 0x0000003803c47812 */ /* 0x000fe400078ef810 */
[----:B------:R-:W-:Y:S02]  /*0fd0*/  LOP3.LUT R3, R8, 0x7ffffffc, RZ, 0xc0, !PT ;  /* 0x7ffffffc08037812 */ /* 0x000fe400078ec0ff */
[----:B------:R-:W-:Y:S02]  /*0fe0*/  LEA.HI R2, R2, R7, RZ, 0x3 ;  /* 0x0000000702027211 */ /* 0x000fe400078f18ff */
[----:B------:R-:W-:Y:S01]  /*0ff0*/  LEA.HI R5, R5, R6, RZ, 0x3 ;  /* 0x0000000605057211 */ /* 0x000fe200078f18ff */
[----:B------:R-:W-:Y:S01]  /*1000*/  IMAD.IADD R3, R218, 0x1, -R3 ;  /* 0x00000001da037824 */ /* 0x000fe200078e0a03 */
[----:B------:R-:W-:Y:S01]  /*1010*/  SHF.L.U32 R159, R6, 0x6, RZ ;  /* 0x00000006069f7819 */ /* 0x000fe200000006ff */
[----:B------:R-:W-:Y:S01]  /*1020*/  IMAD.SHL.U32 R2, R2, 0x40, RZ ;  /* 0x0000004002027824 */ /* 0x000fe200078e00ff */
[----:B------:R-:W-:Y:S01]  /*1030*/  LOP3.LUT R192, R192, 0x1c0, RZ, 0xc0, !PT ;  /* 0x000001c0c0c07812 */ /* 0x000fe200078ec0ff */
[----:B------:R-:W-:Y:S01]  /*1040*/  IMAD.SHL.U32 R5, R5, 0x40, RZ ;  /* 0x0000004005057824 */ /* 0x000fe200078e00ff */
[----:B------:R-:W-:-:S02]  /*1050*/  LOP3.LUT R159, R159, 0x1c0, RZ, 0xc0, !PT ;  /* 0x000001c09f9f7812 */ /* 0x000fc400078ec0ff */
[----:B------:R-:W-:Y:S02]  /*1060*/  SHF.L.U32 R202, R3, 0x1, RZ ;  /* 0x0000000103ca7819 */ /* 0x000fe400000006ff */
[----:B------:R-:W-:Y:S02]  /*1070*/  LOP3.LUT R6, R193, 0x38, R16, 0xf8, !PT ;  /* 0x00000038c1067812 */ /* 0x000fe400078ef810 */
[----:B------:R-:W-:Y:S01]  /*1080*/  SHF.R.U32.HI R11, RZ, 0x3, R192 ;  /* 0x00000003ff0b7819 */ /* 0x000fe200000116c0 */
[----:B------:R-:W-:Y:S01]  /*1090*/  VIADD R216, R202, 0x50 ;  /* 0x00000050cad87836 */ /* 0x000fe20000000000 */
[--C-:B------:R-:W-:Y:S01]  /*10a0*/  LOP3.LUT R7, R192, 0x38, R16.reuse, 0xf8, !PT ;  /* 0x00000038c0077812 */ /* 0x100fe200078ef810 */
[C---:B------:R-:W-:Y:S01]  /*10b0*/  VIADD R215, R202.reuse, 0x58 ;  /* 0x00000058cad77836 */ /* 0x040fe20000000000 */
[----:B------:R-:W-:Y:S01]  /*10c0*/  SHF.R.U32.HI R10, RZ, 0x3, R159 ;  /* 0x00000003ff0a7819 */ /* 0x000fe2000001169f */
[C---:B------:R-:W-:Y:S01]  /*10d0*/  VIADD R214, R202.reuse, 0x60 ;  /* 0x00000060cad67836 */ /* 0x040fe20000000000 */
[----:B------:R-:W-:Y:S01]  /*10e0*/  LOP3.LUT R8, R159, 0x38, R16, 0xf8, !PT ;  /* 0x000000389f087812 */ /* 0x000fe200078ef810 */
[----:B------:R-:W-:Y:S01]  /*10f0*/  VIADD R213, R202, 0x68 ;  /* 0x00000068cad57836 */ /* 0x000fe20000000000 */
[----:B------:R-:W-:Y:S01]  /*1100*/  LOP3.LUT R198, R2, 0xfffffe00, RZ, 0xc0, !PT ;  /* 0xfffffe0002c67812 */ /* 0x000fe200078ec0ff */
[C---:B------:R-:W-:Y:S01]  /*1110*/  VIADD R212, R202.reuse, 0x70 ;  /* 0x00000070cad47836 */ /* 0x040fe20000000000 */
[----:B------:R-:W-:Y:S01]  /*1120*/  LOP3.LUT R197, R5, 0xfffffe00, RZ, 0xc0, !PT ;  /* 0xfffffe0005c57812 */ /* 0x000fe200078ec0ff */
[C---:B------:R-:W-:Y:S01]  /*1130*/  VIADD R211, R202.reuse, 0x78 ;  /* 0x00000078cad37836 */ /* 0x040fe20000000000 */
[----:B------:R-:W-:Y:S01]  /*1140*/  LOP3.LUT R6, R199, R6, R12, 0xf6, !PT ;  /* 0x00000006c7067212 */ /* 0x000fe200078ef60c */
[----:B------:R-:W-:Y:S01]  /*1150*/  VIADD R210, R202, 0x48 ;  /* 0x00000048cad27836 */ /* 0x000fe20000000000 */
[----:B------:R-:W-:-:S02]  /*1160*/  LOP3.LUT R7, R198, R7, R11, 0xf6, !PT ;  /* 0x00000007c6077212 */ /* 0x000fc400078ef60b */
[----:B------:R-:W-:Y:S02]  /*1170*/  LOP3.LUT R8, R197, R8, R10, 0xf6, !PT ;  /* 0x00000008c5087212 */ /* 0x000fe400078ef60a */
[----:B------:R-:W-:Y:S02]  /*1180*/  SHF.R.S32.HI R19, RZ, 0x1f, R18 ;  /* 0x0000001fff137819 */ /* 0x000fe40000011412 */
[----:B------:R-:W-:Y:S02]  /*1190*/  SHF.R.S32.HI R17, RZ, 0x1f, R16 ;  /* 0x0000001fff117819 */ /* 0x000fe40000011410 */
[----:B------:R-:W-:Y:S02]  /*11a0*/  LOP3.LUT R196, R201, R196, R200, 0xf6, !PT ;  /* 0x000000c4c9c47212 */ /* 0x000fe400078ef6c8 */
[----:B------:R-:W-:Y:S02]  /*11b0*/  SHF.R.S32.HI R22, RZ, 0x1f, R23 ;  /* 0x0000001fff167819 */ /* 0x000fe40000011417 */
[----:B------:R-:W-:-:S02]  /*11c0*/  SHF.L.U64.HI R219, R152, 0x1, R219 ;  /* 0x0000000198db7819 */ /* 0x000fc400000102db */
[----:B------:R-:W-:Y:S02]  /*11d0*/  LEA R229, R6, UR40, 0x1 ;  /* 0x0000002806e57c11 */ /* 0x000fe4000f8e08ff */
[----:B------:R-:W-:Y:S02]  /*11e0*/  LEA R228, R7, UR40, 0x1 ;  /* 0x0000002807e47c11 */ /* 0x000fe4000f8e08ff */
[----:B------:R-:W-:Y:S02]  /*11f0*/  LEA R227, R8, UR40, 0x1 ;  /* 0x0000002808e37c11 */ /* 0x000fe4000f8e08ff */
[----:B------:R-:W-:Y:S02]  /*1200*/  SHF.R.S32.HI R226, RZ, 0x1f, R216 ;  /* 0x0000001fffe27819 */ /* 0x000fe400000114d8 */
[----:B------:R-:W-:Y:S02]  /*1210*/  SHF.R.S32.HI R225, RZ, 0x1f, R215 ;  /* 0x0000001fffe17819 */ /* 0x000fe400000114d7 */
[----:B------:R-:W-:-:S02]  /*1220*/  SHF.R.S32.HI R224, RZ, 0x1f, R214 ;  /* 0x0000001fffe07819 */ /* 0x000fc400000114d6 */
[----:B------:R-:W-:Y:S02]  /*1230*/  SHF.R.S32.HI R223, RZ, 0x1f, R213 ;  /* 0x0000001fffdf7819 */ /* 0x000fe400000114d5 */
[----:B------:R-:W-:Y:S02]  /*1240*/  SHF.R.S32.HI R222, RZ, 0x1f, R212 ;  /* 0x0000001fffde7819 */ /* 0x000fe400000114d4 */
[----:B-1----:R-:W-:-:S07]  /*1250*/  SHF.R.S32.HI R221, RZ, 0x1f, R211 ;  /* 0x0000001fffdd7819 */ /* 0x002fce00000114d3 */
.L_x_7154:
[----:B01--4-:R-:W0:Y:S02]  /*1260*/  LDC.64 R2, c[0x0][0xc88] ;  /* 0x00032200ff027b82 */ /* 0x013e240000000a00 */
[----:B0-----:R-:W-:-:S05]  /*1270*/  IMAD.WIDE R2, R31, 0x4, R2 ;  /* 0x000000041f027825 */ /* 0x001fca00078e0202 */
[----:B--2---:R-:W2:Y:S01]  /*1280*/  LDG.E R205, desc[UR42][R2.64] ;  /* 0x0000002a02cd7981 */ /* 0x004ea2000c1e1900 */
[----:B------:R-:W-:Y:S05]  /*1290*/  YIELD ;  /* 0x0000000000007946 */ /* 0x000fea0003800000 */
[----:B------:R-:W-:Y:S01]  /*12a0*/  ULDC.64 UR4, c[0x0][0xa28] ;  /* 0x00028a0000047ab9 */ /* 0x000fe20000000a00 */
[----:B------:R-:W-:Y:S01]  /*12b0*/  ULDC.64 UR8, c[0x0][0xa18] ;  /* 0x0002860000087ab9 */ /* 0x000fe20000000a00 */
[----:B------:R-:W-:Y:S01]  /*12c0*/  ISETP.NE.U32.AND P1, PT, RZ, UR4, PT ;  /* 0x00000004ff007c0c */ /* 0x000fe2000bf25070 */
[----:B------:R-:W-:Y:S01]  /*12d0*/  ULDC.64 UR6, c[0x0][0xa08] ;  /* 0x0002820000067ab9 */ /* 0x000fe20000000a00 */
[----:B------:R-:W-:Y:S01]  /*12e0*/  IMAD.MOV.U32 R9, RZ, RZ, RZ ;  /* 0x000000ffff097224 */ /* 0x000fe200078e00ff */
[----:B------:R-:W-:Y:S01]  /*12f0*/  ISETP.NE.U32.AND P0, PT, RZ, UR6, PT ;  /* 0x00000006ff007c0c */ /* 0x000fe2000bf05070 */
[----:B------:R-:W-:Y:S01]  /*1300*/  IMAD.MOV.U32 R31, RZ, RZ, RZ ;  /* 0x000000ffff1f7224 */ /* 0x000fe200078e00ff */
[----:B------:R-:W-:-:S02]  /*1310*/  ISETP.NE.AND.EX P1, PT, RZ, UR5, PT, P1 ;  /* 0x00000005ff007c0c */ /* 0x000fc4000bf25310 */
[----:B------:R-:W-:Y:S02]  /*1320*/  ISETP.NE.AND.EX P0, PT, RZ, UR7, PT, P0 ;  /* 0x00000007ff007c0c */ /* 0x000fe4000bf05300 */
[----:B--2---:R-:W-:-:S09]  /*1330*/  SHF.R.S32.HI R217, RZ, 0x1f, R205 ;  /* 0x0000001fffd97819 */ /* 0x004fd200000114cd */
[C---:B------:R-:W-:Y:S02]  /*1340*/  @P1 LEA R4, P2, R205.reuse, UR4, 0x2 ;  /* 0x00000004cd041c11 */ /* 0x040fe4000f8410ff */
[C---:B------:R-:W-:Y:S02]  /*1350*/  SHF.L.U32 R206, R205.reuse, 0x2, RZ ;  /* 0x00000002cdce7819 */ /* 0x040fe400000006ff */
[C-C-:B------:R-:W-:Y:S02]  /*1360*/  @P1 LEA.HI.X R5, R205.reuse, UR5, R217.reuse, 0x2, P2 ;  /* 0x00000005cd051c11 */ /* 0x140fe400090f14d9 */
[----:B------:R-:W-:Y:S01]  /*1370*/  ISETP.NE.U32.AND P2, PT, RZ, UR8, PT ;  /* 0x00000008ff007c0c */ /* 0x000fe2000bf45070 */
[----:B------:R-:W-:Y:S01]  /*1380*/  ULDC UR4, c[0x0][0x288] ;  /* 0x0000a20000047ab9 */ /* 0x000fe20000000800 */
[----:B------:R-:W-:Y:S01]  /*1390*/  SHF.L.U64.HI R207, R205, 0x2, R217 ;  /* 0x00000002cdcf7819 */ /* 0x000fe200000102d9 */
[----:B------:R0:W5:Y:S01]  /*13a0*/  @P1 LDG.E R9, desc[UR42][R4.64] ;  /* 0x0000002a04091981 */ /* 0x000162000c1e1900 */
[----:B------:R-:W-:-:S02]  /*13b0*/  ISETP.NE.AND.EX P2, PT, RZ, UR9, PT, P2 ;  /* 0x00000009ff007c0c */ /* 0x000fc4000bf45320 */
[----:B------:R-:W-:Y:S01]  /*13c0*/  IADD3 R6, P3, R206, UR6, RZ ;  /* 0x00000006ce067c10 */ /* 0x000fe2000ff7e0ff */
[----:B------:R-:W-:Y:S01]  /*13d0*/  IMAD.U32 R93, RZ, RZ, UR4 ;  /* 0x00000004ff5d7e24 */ /* 0x000fe2000f8e00ff */
[----:B------:R-:W-:Y:S02]  /*13e0*/  ULDC.64 UR4, c[0x0][0x418] ;  /* 0x0001060000047ab9 */ /* 0x000fe40000000a00 */
[----:B------:R-:W-:-:S05]  /*13f0*/  IADD3.X R7, R207, UR7, RZ, P3, !PT ;  /* 0x00000007cf077c10 */ /* 0x000fca0009ffe4ff */
[----:B------:R0:W5:Y:S02]  /*1400*/  @P0 LDG.E R31, desc[UR42][R6.64] ;  /* 0x0000002a061f0981 */ /* 0x000164000c1e1900 */
[----:B------:R-:W-:-:S04]  /*1410*/  @P2 IADD3 R2, P1, R206, UR8, RZ ;  /* 0x00000008ce022c10 */ /* 0x000fc8000ff3e0ff */
[----:B------:R-:W-:-:S05]  /*1420*/  @P2 IADD3.X R3, R207, UR9, RZ, P1, !PT ;  /* 0x00000009cf032c10 */ /* 0x000fca0008ffe4ff */
[----:B------:R0:W5:Y:S01]  /*1430*/  @P2 LDG.E R93, desc[UR42][R2.64] ;  /* 0x0000002a025d2981 */ /* 0x000162000c1e1900 */
[----:B------:R-:W-:-:S03]  /*1440*/  UISETP.NE.U32.AND UP0, UPT, UR4, URZ, UPT ;  /* 0x0000003f0400728c */ /* 0x000fc6000bf05070 */
[----:B------:R-:W-:Y:S01]  /*1450*/  ULDC UR4, c[0x0][0x424] ;  /* 0x0001090000047ab9 */ /* 0x000fe20000000800 */
[----:B------:R-:W-:-:S03]  /*1460*/  UISETP.NE.AND.EX UP0, UPT, UR5, URZ, UPT, UP0 ;  /* 0x0000003f0500728c */ /* 0x000fc6000bf05300 */
[----:B------:R-:W-:Y:S01]  /*1470*/  ULDC UR5, c[0x0][0x2f0] ;  /* 0x0000bc0000057ab9 */ /* 0x000fe20000000800 */
[----:B------:R-:W-:-:S04]  /*1480*/  USEL UR4, UR4, 0x1, UP0 ;  /* 0x0000000104047887 */ /* 0x000fc80008000000 */
[----:B------:R-:W-:-:S03]  /*1490*/  UIMAD UR4, UR4, UR5, URZ ;  /* 0x00000005040472a4 */ /* 0x000fc6000f8e023f */
[----:B------:R-:W-:Y:S02]  /*14a0*/  ULDC UR5, c[0x0][0x348] ;  /* 0x0000d20000057ab9 */ /* 0x000fe40000000800 */
[----:B------:R-:W-:Y:S02]  /*14b0*/  IMAD.U32 R25, RZ, RZ, UR5 ;  /* 0x00000005ff197e24 */ /* 0x000fe4000f8e00ff */
[----:B------:R-:W-:Y:S01]  /*14c0*/  IMAD.U32 R28, RZ, RZ, UR4 ;  /* 0x00000004ff1c7e24 */ /* 0x000fe2000f8e00ff */
[----:B0-----:R-:W-:Y:S06]  /*14d0*/  @P2 BRA `(.L_x_6946) ;  /* 0x0000000000242947 */ /* 0x001fec0003800000 */
        /* <DEDUP_REMOVED lines=9> */
.L_x_6946:
[----:B------:R-:W-:Y:S01]  /*1570*/  ULDC.64 UR4, c[0x0][0xa20] ;  /* 0x0002880000047ab9 */ /* 0x000fe20000000a00 */
[C---:B------:R-:W-:Y:S01]  /*1580*/  LOP3.LUT R2, R30.reuse, 0xff000000, RZ, 0xc0, !PT ;  /* 0xff0000001e027812 */ /* 0x040fe200078ec0ff */
[----:B------:R-:W-:Y:S01]  /*1590*/  IMAD.MOV.U32 R208, RZ, RZ, R29 ;  /* 0x000000ffffd07224 */ /* 0x000fe200078e001d */
[----:B------:R-:W-:Y:S02]  /*15a0*/  ISETP.NE.U32.AND P1, PT, RZ, UR4, PT ;  /* 0x00000004ff007c0c */ /* 0x000fe4000bf25070 */
[C---:B------:R-:W-:Y:S02]  /*15b0*/  LOP3.LUT R0, R30.reuse, 0xff0000, RZ, 0xc0, !PT ;  /* 0x00ff00001e007812 */ /* 0x040fe400078ec0ff */
[----:B------:R-:W-:Y:S02]  /*15c0*/  ISETP.NE.AND.EX P1, PT, RZ, UR5, PT, P1 ;  /* 0x00000005ff007c0c */ /* 0x000fe4000bf25310 */
[----:B------:R-:W-:Y:S02]  /*15d0*/  SHF.R.U32.HI R3, RZ, 0x8, R2 ;  /* 0x00000008ff037819 */ /* 0x000fe40000011602 */
[----:B------:R-:W-:-:S02]  /*15e0*/  LOP3.LUT R2, R30, 0xffff, RZ, 0xc0, !PT ;  /* 0x0000ffff1e027812 */ /* 0x000fc400078ec0ff */
[----:B------:R-:W-:-:S07]  /*15f0*/  LEA.HI R204, R0, R3, RZ, 0x10 ;  /* 0x0000000300cc7211 */ /* 0x000fce00078f80ff */
[----:B------:R-:W-:Y:S05]  /*1600*/  @!P1 BRA `(.L_x_6947) ;  /* 0x0000000000109947 */ /* 0x000fea0003800000 */
[----:B------:R-:W-:-:S04]  /*1610*/  IADD3 R4, P0, R206, UR4, RZ ;  /* 0x00000004ce047c10 */ /* 0x000fc8000ff1e0ff */
[----:B------:R-:W-:-:S05]  /*1620*/  IADD3.X R5, R207, UR5, RZ, P0, !PT ;  /* 0x00000005cf057c10 */ /* 0x000fca00087fe4ff */
[----:B------:R0:W5:Y:S01]  /*1630*/  LDG.E R28, desc[UR42][R4.64] ;  /* 0x0000002a041c7981 */ /* 0x000162000c1e1900 */
[----:B------:R-:W-:Y:S05]  /*1640*/  BRA `(.L_x_6948) ;  /* 0x0000000000107947 */ /* 0x000fea0003800000 */
.L_x_6947:
[----:B------:R-:W-:Y:S05]  /*1650*/  @!P0 BRA `(.L_x_6948) ;  /* 0x00000000000c8947 */ /* 0x000fea0003800000 */
[----:B------:R-:W2:Y:S04]  /*1660*/  LDG.E R3, desc[UR42][R6.64] ;  /* 0x0000002a06037981 */ /* 0x000ea8000c1e1900 */
[----:B------:R-:W2:Y:S02]  /*1670*/  LDG.E R28, desc[UR42][R6.64+0x4] ;  /* 0x0000042a061c7981 */ /* 0x000ea4000c1e1900 */
[----:B--2---:R-:W-:-:S07]  /*1680*/  IMAD.IADD R28, R28, 0x1, -R3 ;  /* 0x000000011c1c7824 */ /* 0x004fce00078e0a03 */
.L_x_6948:
[----:B------:R-:W-:Y:S01]  /*1690*/  ULDC.64 UR4, c[0x0][0xa10] ;  /* 0x0002840000047ab9 */ /* 0x000fe20000000a00 */
[----:B------:R-:W2:Y:S01]  /*16a0*/  LDL.LU R8, [R1] ;  /* 0x0000000001087983 */ /* 0x000ea20000300800 */
[----:B------:R-:W-:-:S04]  /*16b0*/  ISETP.NE.U32.AND P0, PT, RZ, UR4, PT ;  /* 0x00000004ff007c0c */ /* 0x000fc8000bf05070 */
[----:B------:R-:W-:Y:S01]  /*16c0*/  ISETP.NE.AND.EX P0, PT, RZ, UR5, PT, P0 ;  /* 0x00000005ff007c0c */ /* 0x000fe2000bf05300 */
[----:B------:R-:W-:Y:S02]  /*16d0*/  ULDC.64 UR4, c[0x0][0xa30] ;  /* 0x00028c0000047ab9 */ /* 0x000fe40000000a00 */
[----:B------:R-:W-:-:S10]  /*16e0*/  ISETP.NE.U32.AND P1, PT, RZ, UR4, PT ;  /* 0x00000004ff007c0c */ /* 0x000fd4000bf25070 */
[----:B0-----:R-:W0:Y:S02]  /*16f0*/  @P0 LDC.64 R4, c[0x0][0xa10] ;  /* 0x00028400ff040b82 */ /* 0x001e240000000a00 */
[----:B0-----:R-:W-:-:S05]  /*1700*/  @P0 IMAD.WIDE R4, R205, 0x4, R4 ;  /* 0x00000004cd040825 */ /* 0x001fca00078e0204 */
[----:B------:R-:W3:Y:S04]  /*1710*/  @P0 LDG.E R0, desc[UR42][R4.64] ;  /* 0x0000002a04000981 */ /* 0x000ee8000c1e1900 */
[----:B------:R-:W3:Y:S01]  /*1720*/  @P0 LDG.E R3, desc[UR42][R4.64+0x4] ;  /* 0x0000042a04030981 */ /* 0x000ee2000c1e1900 */
[----:B------:R-:W-:Y:S02]  /*1730*/  ISETP.NE.AND.EX P1, PT, RZ, UR5, PT, P1 ;  /* 0x00000005ff007c0c */ /* 0x000fe4000bf25310 */
[----:B-----5:R-:W-:-:S11]  /*1740*/  MOV R24, R28 ;  /* 0x0000001c00187202 */ /* 0x020fd60000000f00 */
[----:B------:R-:W-:-:S04]  /*1750*/  @P1 IADD3 R6, P2, R206, UR4, RZ ;  /* 0x00000004ce061c10 */ /* 0x000fc8000ff5e0ff */
[----:B------:R-:W-:-:S05]  /*1760*/  @P1 IADD3.X R7, R207, UR5, RZ, P2, !PT ;  /* 0x00000005cf071c10 */ /* 0x000fca00097fe4ff */
[----:B------:R0:W5:Y:S01]  /*1770*/  @P1 LDG.E R24, desc[UR42][R6.64] ;  /* 0x0000002a06181981 */ /* 0x000162000c1e1900 */
[----:B------:R-:W-:Y:S01]  /*1780*/  IMAD.IADD R10, R28, 0x1, -R9 ;  /* 0x000000011c0a7824 */ /* 0x000fe200078e0a09 */
[----:B------:R-:W-:Y:S01]  /*1790*/  BSSY B0, `(.L_x_6949) ;  /* 0x000002c000007945 */ /* 0x000fe20003800000 */
[----:B------:R-:W-:Y:S02]  /*17a0*/  LOP3.LUT R209, R204, 0xff, RZ, 0xc0, !PT ;  /* 0x000000ffccd17812 */ /* 0x000fe400078ec0ff */
[----:B------:R-:W-:Y:S02]  /*17b0*/  SHF.R.U32.HI R204, RZ, 0x10, R204 ;  /* 0x00000010ffcc7819 */ /* 0x000fe400000116cc */
[----:B--2---:R-:W-:Y:S01]  /*17c0*/  LOP3.LUT R8, R8, 0xffffffef, RZ, 0xc0, !PT ;  /* 0xffffffef08087812 */ /* 0x004fe200078ec0ff */
[----:B---3--:R-:W-:-:S04]  /*17d0*/  @P0 IMAD.IADD R25, R3, 0x1, -R0 ;  /* 0x0000000103190824 */ /* 0x008fc800078e0a00 */
[----:B------:R-:W-:-:S04]  /*17e0*/  IMAD.IADD R95, R10, 0x1, R25 ;  /* 0x000000010a5f7824 */ /* 0x000fc800078e0219 */
[C---:B------:R-:W-:Y:S01]  /*17f0*/  VIADD R0, R95.reuse, 0x7f ;  /* 0x0000007f5f007836 */ /* 0x040fe20000000000 */
[----:B------:R-:W-:-:S04]  /*1800*/  ISETP.GE.AND P3, PT, R95, 0x1, PT ;  /* 0x000000015f00780c */ /* 0x000fc80003f66270 */
[----:B------:R-:W-:-:S04]  /*1810*/  SHF.R.S32.HI R3, RZ, 0x1f, R0 ;  /* 0x0000001fff037819 */ /* 0x000fc80000011400 */
[----:B------:R-:W-:Y:S01]  /*1820*/  LEA.HI R3, R3, R0, RZ, 0x7 ;  /* 0x0000000003037211 */ /* 0x000fe200078f38ff */
[----:B------:R-:W-:-:S03]  /*1830*/  IMAD.MOV.U32 R0, RZ, RZ, RZ ;  /* 0x000000ffff007224 */ /* 0x000fc600078e00ff */
[----:B------:R-:W-:Y:S02]  /*1840*/  SHF.R.S32.HI R92, RZ, 0x7, R3 ;  /* 0x00000007ff5c7819 */ /* 0x000fe40000011403 */
        /* <DEDUP_REMOVED lines=17> */
[----:B0-----:R-:W-:Y:S01]  /*1960*/  MOV R4, RZ ;  /* 0x000000ff00047202 */ /* 0x001fe20000000f00 */
        /* <DEDUP_REMOVED lines=14> */
.L_x_6950:
[----:B------:R-:W-:Y:S05]  /*1a50*/  BSYNC B0 ;  /* 0x0000000000007941 */ /* 0x000fea0003800000 */
.L_x_6949:
[----:B------:R-:W-:-:S05]  /*1a60*/  IMAD R3, R209, R0, RZ ;  /* 0x00000000d1037224 */ /* 0x000fca00078e02ff */
[C---:B------:R-:W-:Y:S01]  /*1a70*/  VIADDMNMX R0, R3.reuse, R0, R92, PT ;  /* 0x0000000003007246 */ /* 0x040fe2000380015c */
[----:B------:R-:W-:-:S04]  /*1a80*/  IMAD R3, R3, 0x80, -R10 ;  /* 0x0000008003037824 */ /* 0x000fc800078e0a0a */
[----:B------:R-:W-:Y:S01]  /*1a90*/  IMAD R0, R0, 0x80, -R10 ;  /* 0x0000008000007824 */ /* 0x000fe200078e0a0a */
[----:B------:R-:W-:-:S04]  /*1aa0*/  VIMNMX R3, RZ, R3, !PT ;  /* 0x00000003ff037248 */ /* 0x000fc80007fe0100 */
[----:B------:R-:W-:Y:S02]  /*1ab0*/  VIMNMX R0, R0, R25, PT ;  /* 0x0000001900007248 */ /* 0x000fe40003fe0100 */
[----:B------:R-:W-:Y:S02]  /*1ac0*/  SHF.R.U32.HI R26, RZ, 0x7, R3 ;  /* 0x00000007ff1a7819 */ /* 0x000fe40000011603 */
[----:B------:R-:W-:Y:S02]  /*1ad0*/  ISETP.GT.AND P0, PT, R0, R3, PT ;  /* 0x000000030000720c */ /* 0x000fe40003f04270 */
[----:B------:R-:W-:-:S11]  /*1ae0*/  MOV R27, R26 ;  /* 0x0000001a001b7202 */ /* 0x000fd60000000f00 */
        /* <DEDUP_REMOVED lines=18> */
[----:B------:R-:W-:Y:S01]  /*1c10*/  IMAD.U32 R10, RZ, RZ, UR6 ;  /* 0x00000006ff0a7e24 */ /* 0x000fe2000f8e00ff */
[----:B------:R-:W-:Y:S01]  /*1c20*/  MOV R12, 0x1 ;  /* 0x00000001000c7802 */ /* 0x000fe20000000f00 */
[----:B0-----:R-:W-:Y:S02]  /*1c30*/  IMAD.U32 R6, RZ, RZ, UR4 ;  /* 0x00000004ff067e24 */ /* 0x001fe4000f8e00ff */
[----:B------:R-:W-:-:S02]  /*1c40*/  IMAD.U32 R7, RZ, RZ, UR5 ;  /* 0x00000005ff077e24 */ /* 0x000fc4000f8e00ff */
[----:B------:R-:W-:Y:S02]  /*1c50*/  IMAD.U32 R11, RZ, RZ, UR7 ;  /* 0x00000007ff0b7e24 */ /* 0x000fe4000f8e00ff */
[----:B------:R-:W-:Y:S02]  /*1c60*/  IMAD.MOV.U32 R8, RZ, RZ, 0x70 ;  /* 0x00000070ff087424 */ /* 0x000fe400078e00ff */
[----:B-1----:R-:W-:-:S07]  /*1c70*/  IMAD.MOV.U32 R13, RZ, RZ, RZ ;  /* 0x000000ffff0d7224 */ /* 0x002fce00078e00ff */
[----:B------:R-:W-:-:S07]  /*1c80*/  LEPC R20, `(.L_x_6953) ;  /* 0x000000001014794e */ /* 0x000fce0000000000 */
[----:B--2--5:R-:W-:Y:S05]  /*1c90*/  CALL.ABS.NOINC R14 ;  /* 0x000000000e007343 */ /* 0x024fea0003c00000 */
.L_x_6953:
[----:B------:R-:W-:Y:S05]  /*1ca0*/  BSYNC B6 ;  /* 0x0000000000067941 */ /* 0x000fea0003800000 */
.L_x_6952:
        /* <DEDUP_REMOVED lines=12> */
[----:B0-----:R-:W-:Y:S01]  /*1d70*/  MOV R8, 0x70 ;  /* 0x0000007000087802 */ /* 0x001fe20000000f00 */
[----:B------:R-:W-:Y:S02]  /*1d80*/  IMAD.U32 R6, RZ, RZ, UR4 ;  /* 0x00000004ff067e24 */ /* 0x000fe4000f8e00ff */
[----:B------:R-:W-:-:S02]  /*1d90*/  IMAD.U32 R7, RZ, RZ, UR5 ;  /* 0x00000005ff077e24 */ /* 0x000fc4000f8e00ff */
[----:B------:R-:W-:Y:S02]  /*1da0*/  IMAD.U32 R11, RZ, RZ, UR7 ;  /* 0x00000007ff0b7e24 */ /* 0x000fe4000f8e00ff */
[----:B------:R-:W-:Y:S02]  /*1db0*/  IMAD.MOV.U32 R12, RZ, RZ, 0x1 ;  /* 0x00000001ff0c7424 */ /* 0x000fe400078e00ff */
[----:B-1----:R-:W-:-:S07]  /*1dc0*/  IMAD.MOV.U32 R13, RZ, RZ, RZ ;  /* 0x000000ffff0d7224 */ /* 0x002fce00078e00ff */
[----:B------:R-:W-:-:S07]  /*1dd0*/  LEPC R20, `(.L_x_6955) ;  /* 0x000000001014794e */ /* 0x000fce0000000000 */
[----:B--2--5:R-:W-:Y:S05]  /*1de0*/  CALL.ABS.NOINC R14 ;  /* 0x000000000e007343 */ /* 0x024fea0003c00000 */
.L_x_6955:
[----:B------:R-:W-:Y:S05]  /*1df0*/  BSYNC B6 ;  /* 0x0000000000067941 */ /* 0x000fea0003800000 */
.L_x_6954:
[----:B------:R-:W-:Y:S01]  /*1e00*/  ULDC.64 UR4, c[0x0][0x9f8] ;  /* 0x00027e0000047ab9 */ /* 0x000fe20000000a00 */
[----:B------:R-:W-:Y:S01]  /*1e10*/  IMAD.MOV.U32 R0, RZ, RZ, R205 ;  /* 0x000000ffff007224 */ /* 0x000fe200078e00cd */
[----:B------:R-:W-:Y:S01]  /*1e20*/  ISETP.NE.U32.AND P0, PT, RZ, UR4, PT ;  /* 0x00000004ff007c0c */ /* 0x000fe2000bf05070 */
[----:B------:R-:W1:Y:S03]  /*1e30*/  LDC R37, c[0x0][0x3f4] ;  /* 0x0000fd00ff257b82 */ /* 0x000e660000000800 */
[----:B------:R-:W-:-:S05]  /*1e40*/  ISETP.NE.AND.EX P0, PT, RZ, UR5, PT, P0 ;  /* 0x00000005ff007c0c */ /* 0x000fca000bf05300 */
[----:B------:R-:W0:Y:S08]  /*1e50*/  LDC.64 R14, c[0x0][0x3f8] ;  /* 0x0000fe00ff0e7b82 */ /* 0x000e300000000a00 */
[----:B------:R-:W-:Y:S01]  /*1e60*/  @P0 IADD3 R4, P1, R206, UR4, RZ ;  /* 0x00000004ce040c10 */ /* 0x000fe2000ff3e0ff */
[----:B------:R-:W2:Y:S03]  /*1e70*/  LDC.64 R12, c[0x0][0x408] ;  /* 0x00010200ff0c7b82 */ /* 0x000ea60000000a00 */
[----:B------:R-:W-:-:S05]  /*1e80*/  @P0 IADD3.X R5, R207, UR5, RZ, P1, !PT ;  /* 0x00000005cf050c10 */ /* 0x000fca0008ffe4ff */
[----:B------:R3:W4:Y:S01]  /*1e90*/  @P0 LDG.E R0, desc[UR42][R4.64] ;  /* 0x0000002a04000981 */ /* 0x000722000c1e1900 */
[----:B-1----:R-:W-:Y:S01]  /*1ea0*/  ISETP.GE.AND P0, PT, R16, R37, PT ;  /* 0x000000251000720c */ /* 0x002fe20003f06270 */
[----:B------:R-:W-:Y:S01]  /*1eb0*/  IMAD.SHL.U32 R33, R153, 0x40, RZ ;  /* 0x0000004099217824 */ /* 0x000fe200078e00ff */
[----:B------:R-:W-:Y:S01]  /*1ec0*/  SHF.R.S32.HI R9, RZ, 0x1f, R153 ;  /* 0x0000001fff097819 */ /* 0x000fe20000011499 */
[----:B------:R-:W1:Y:S01]  /*1ed0*/  S2R R38, SR_TID.X ;  /* 0x0000000000267919 */ /* 0x000e620000002100 */
[----:B-----5:R-:W-:Y:S01]  /*1ee0*/  SHF.R.S32.HI R11, RZ, 0x1f, R24 ;  /* 0x0000001fff0b7819 */ /* 0x020fe20000011418 */
[----:B------:R-:W-:Y:S01]  /*1ef0*/  IMAD.IADD R3, R31, 0x1, R28 ;  /* 0x000000011f037824 */ /* 0x000fe200078e021c */
[----:B------:R-:W-:Y:S01]  /*1f00*/  SHF.R.U32.HI R32, RZ, 0x3, R193 ;  /* 0x00000003ff207819 */ /* 0x000fe200000116c1 */
[-C--:B0-----:R-:W-:Y:S01]  /*1f10*/  IMAD R6, R9, R14.reuse, RZ ;  /* 0x0000000e09067224 */ /* 0x081fe200078e02ff */
[----:B------:R-:W-:Y:S01]  /*1f20*/  SHF.R.U32.HI R30, RZ, 0x3, R192 ;  /* 0x00000003ff1e7819 */ /* 0x000fe200000116c0 */
[----:B------:R-:W-:Y:S01]  /*1f30*/  IMAD.WIDE.U32 R80, R153, R14, R18 ;  /* 0x0000000e99507225 */ /* 0x000fe200078e0012 */
[----:B---3--:R-:W-:-:S02]  /*1f40*/  SEL R5, R37, RZ, P0 ;  /* 0x000000ff25057207 */ /* 0x008fc40000000000 */
[----:B------:R-:W-:Y:S01]  /*1f50*/  SHF.R.U32.HI R21, RZ, 0x3, R159 ;  /* 0x00000003ff157819 */ /* 0x000fe2000001169f */
[----:B------:R-:W-:Y:S02]  /*1f60*/  IMAD R83, R153, R15, R6 ;  /* 0x0000000f99537224 */ /* 0x000fe400078e0206 */
[----:B--2---:R-:W-:Y:S01]  /*1f70*/  IMAD R4, R9, R12, RZ ;  /* 0x0000000c09047224 */ /* 0x004fe200078e02ff */
[----:B------:R-:W-:Y:S01]  /*1f80*/  SHF.L.U64.HI R31, R12, 0x6, R13 ;  /* 0x000000060c1f7819 */ /* 0x000fe2000001020d */
[----:B------:R-:W-:Y:S01]  /*1f90*/  IMAD.IADD R5, R16, 0x1, R5 ;  /* 0x0000000110057824 */ /* 0x000fe200078e0205 */
[----:B------:R-:W-:Y:S01]  /*1fa0*/  SHF.L.U32 R35, R12, 0x7, RZ ;  /* 0x000000070c237819 */ /* 0x000fe200000006ff */
[----:B------:R-:W-:-:S04]  /*1fb0*/  IMAD.WIDE.U32 R6, R153, R14, R16 ;  /* 0x0000000e99067225 */ /* 0x000fc800078e0010 */
[C---:B------:R-:W-:Y:S01]  /*1fc0*/  IMAD R9, R153.reuse, R13, R4 ;  /* 0x0000000d99097224 */ /* 0x040fe200078e0204 */
[----:B------:R-:W-:Y:S01]  /*1fd0*/  SHF.R.S32.HI R4, RZ, 0x1f, R5 ;  /* 0x0000001fff047819 */ /* 0x000fe20000011405 */
[C---:B------:R-:W-:Y:S01]  /*1fe0*/  IMAD.WIDE.U32 R84, R153.reuse, R12, R18 ;  /* 0x0000000c99547225 */ /* 0x040fe200078e0012 */
[----:B------:R-:W-:Y:S02]  /*1ff0*/  MOV R82, R6 ;  /* 0x0000000600527202 */ /* 0x000fe40000000f00 */
[CC--:B------:R-:W-:Y:S01]  /*2000*/  LEA.HI R40, R4.reuse, R5.reuse, RZ, 0x3 ;  /* 0x0000000504287211 */ /* 0x0c0fe200078f18ff */
[----:B------:R-:W-:Y:S01]  /*2010*/  IMAD.WIDE.U32 R86, R153, R12, R16 ;  /* 0x0000000c99567225 */ /* 0x000fe200078e0010 */
[----:B------:R-:W-:Y:S02]  /*2020*/  LEA.HI R6, R4, R5, RZ, 0x6 ;  /* 0x0000000504067211 */ /* 0x000fe400078f30ff */
[----:B------:R-:W-:Y:S01]  /*2030*/  LOP3.LUT R4, R40, 0x38, RZ, 0xc0, !PT ;  /* 0x0000003828047812 */ /* 0x000fe200078ec0ff */
[----:B------:R-:W-:Y:S01]  /*2040*/  IMAD.IADD R81, R81, 0x1, R83 ;  /* 0x0000000151517824 */ /* 0x000fe200078e0253 */
[----:B------:R-:W-:Y:S01]  /*2050*/  LOP3.LUT R10, R159, 0x38, R40, 0xf8, !PT ;  /* 0x000000389f0a7812 */ /* 0x000fe200078ef828 */
[----:B------:R-:W-:Y:S01]  /*2060*/  IMAD.IADD R83, R83, 0x1, R7 ;  /* 0x0000000153537824 */ /* 0x000fe200078e0207 */
[----:B-1----:R-:W-:Y:S01]  /*2070*/  SHF.R.U32.HI R38, RZ, 0x7, R38 ;  /* 0x00000007ff267819 */ /* 0x002fe20000011626 */
[----:B------:R-:W-:Y:S01]  /*2080*/  IMAD.SHL.U32 R6, R6, 0x80, RZ ;  /* 0x0000008006067824 */ /* 0x000fe200078e00ff */
[--C-:B------:R-:W-:Y:S01]  /*2090*/  LOP3.LUT R7, R193, 0x38, R40.reuse, 0xf8, !PT ;  /* 0x00000038c1077812 */ /* 0x100fe200078ef828 */
[----:B------:R-:W-:Y:S01]  /*20a0*/  IMAD.IADD R85, R85, 0x1, R9 ;  /* 0x0000000155557824 */ /* 0x000fe200078e0209 */
[----:B------:R-:W-:Y:S01]  /*20b0*/  ISETP.NE.AND P6, PT, R38, 0x1, PT ;  /* 0x000000012600780c */ /* 0x000fe20003fc5270 */
[----:B------:R-:W-:Y:S01]  /*20c0*/  IMAD.IADD R87, R9, 0x1, R87 ;  /* 0x0000000109577824 */ /* 0x000fe200078e0257 */
[----:B------:R-:W-:Y:S01]  /*20d0*/  LOP3.LUT R9, R192, 0x38, R40, 0xf8, !PT ;  /* 0x00000038c0097812 */ /* 0x000fe200078ef828 */
[C---:B------:R-:W-:Y:S01]  /*20e0*/  IMAD R20, R11.reuse, R14, RZ ;  /* 0x0000000e0b147224 */ /* 0x040fe200078e02ff */
[----:B------:R-:W-:Y:S01]  /*20f0*/  LOP3.LUT R5, R4, 0x1c0, R33, 0xf8, !PT ;  /* 0x000001c004057812 */ /* 0x000fe200078ef821 */
[----:B------:R-:W-:Y:S01]  /*2100*/  IMAD R11, R11, R12, RZ ;  /* 0x0000000c0b0b7224 */ /* 0x000fe200078e02ff */
[----:B------:R-:W-:Y:S01]  /*2110*/  LOP3.LUT R8, R6, 0xffffe000, RZ, 0xc0, !PT ;  /* 0xffffe00006087812 */ /* 0x000fe200078ec0ff */
[C---:B------:R-:W-:Y:S01]  /*2120*/  IMAD R39, R24.reuse, R15, R20 ;  /* 0x0000000f18277224 */ /* 0x040fe200078e0214 */
[----:B------:R-:W-:Y:S01]  /*2130*/  LOP3.LUT R4, R7, R32, RZ, 0x3c, !PT ;  /* 0x0000002007047212 */ /* 0x000fe200078e3cff */
[----:B------:R-:W-:Y:S01]  /*2140*/  IMAD.WIDE.U32 R80, R24, R14, R80 ;  /* 0x0000000e18507225 */ /* 0x000fe200078e0050 */
[----:B------:R-:W-:-:S02]  /*2150*/  LOP3.LUT R9, R9, R30, RZ, 0x3c, !PT ;  /* 0x0000001e09097212 */ /* 0x000fc400078e3cff */
[----:B------:R-:W-:Y:S01]  /*2160*/  LOP3.LUT R6, R10, R21, RZ, 0x3c, !PT ;  /* 0x000000150a067212 */ /* 0x000fe200078e3cff */
[----:B------:R-:W-:Y:S05]  /*2170*/  @!P6 WARPSYNC.ALL ;  /* 0x000000000000e948 */ /* 0x000fea0003800000 */
[----:B------:R-:W-:Y:S01]  /*2180*/  LOP3.LUT R7, R5, R200, RZ, 0x3c, !PT ;  /* 0x000000c805077212 */ /* 0x000fe200078e3cff */
[----:B------:R-:W-:Y:S01]  /*2190*/  IMAD.WIDE.U32 R82, R24, R14, R82 ;  /* 0x0000000e18527225 */ /* 0x000fe200078e0052 */
[----:B------:R-:W-:Y:S01]  /*21a0*/  LOP3.LUT R77, R40, 0xfffffff8, RZ, 0xc0, !PT ;  /* 0xfffffff8284d7812 */ /* 0x000fe200078ec0ff */
[----:B------:R-:W-:Y:S01]  /*21b0*/  ULDC UR4, c[0x0][0x2f4] ;  /* 0x0000bd0000047ab9 */ /* 0x000fe20000000800 */
[-C--:B------:R-:W-:Y:S01]  /*21c0*/  IADD3 R4, R4, R8.reuse, R199 ;  /* 0x0000000804047210 */ /* 0x080fe20007ffe0c7 */
[C---:B------:R-:W-:Y:S01]  /*21d0*/  IMAD R11, R24.reuse, R13, R11 ;  /* 0x0000000d180b7224 */ /* 0x040fe200078e020b */
[----:B------:R-:W-:Y:S01]  /*21e0*/  IADD3 R5, R9, R8, R198 ;  /* 0x0000000809057210 */ /* 0x000fe20007ffe0c6 */
[----:B------:R-:W-:Y:S01]  /*21f0*/  IMAD.WIDE.U32 R84, R24, R12, R84 ;  /* 0x0000000c18547225 */ /* 0x000fe200078e0054 */
[----:B------:R-:W-:-:S02]  /*2200*/  IADD3 R6, R6, R8, R197 ;  /* 0x0000000806067210 */ /* 0x000fc40007ffe0c5 */
[----:B------:R-:W-:Y:S01]  /*2210*/  IADD3 R7, R7, R8, R201 ;  /* 0x0000000807077210 */ /* 0x000fe20007ffe0c9 */
[----:B------:R-:W-:Y:S01]  /*2220*/  IMAD.WIDE.U32 R86, R24, R12, R86 ;  /* 0x0000000c18567225 */ /* 0x000fe200078e0056 */
[C-C-:B------:R-:W-:Y:S02]  /*2230*/  SHF.L.U64.HI R8, R14.reuse, 0x5, R15.reuse ;  /* 0x000000050e087819 */ /* 0x140fe4000001020f */
[--C-:B------:R-:W-:Y:S01]  /*2240*/  SHF.L.U64.HI R9, R14, 0x6, R15.reuse ;  /* 0x000000060e097819 */ /* 0x100fe2000001020f */
[----:B------:R-:W-:Y:S01]  /*2250*/  VIADD R94, R38, 0x8 ;  /* 0x00000008265e7836 */ /* 0x000fe20000000000 */
[----:B------:R-:W-:Y:S01]  /*2260*/  SHF.L.U64.HI R10, R14, 0x7, R15 ;  /* 0x000000070e0a7819 */ /* 0x000fe2000001020f */
[----:B------:R-:W-:Y:S01]  /*2270*/  IMAD.IADD R38, R81, 0x1, R39 ;  /* 0x0000000151267824 */ /* 0x000fe200078e0227 */
[--C-:B------:R-:W-:Y:S01]  /*2280*/  SHF.L.U64.HI R30, R12, 0x5, R13.reuse ;  /* 0x000000050c1e7819 */ /* 0x100fe2000001020d */
[----:B------:R-:W-:Y:S01]  /*2290*/  IMAD.SHL.U32 R20, R14, 0x20, RZ ;  /* 0x000000200e147824 */ /* 0x000fe200078e00ff */
[----:B------:R-:W-:Y:S01]  /*22a0*/  SHF.L.U64.HI R32, R12, 0x7, R13 ;  /* 0x000000070c207819 */ /* 0x000fe2000001020d */
[----:B------:R-:W-:Y:S01]  /*22b0*/  IMAD.SHL.U32 R21, R14, 0x40, RZ ;  /* 0x000000400e157824 */ /* 0x000fe200078e00ff */
[----:B------:R-:W-:Y:S01]  /*22c0*/  ISETP.GE.AND P1, PT, R16, UR4, PT ;  /* 0x0000000410007c0c */ /* 0x000fe2000bf26270 */
[----:B------:R-:W-:Y:S01]  /*22d0*/  IMAD.SHL.U32 R28, R14, 0x80, RZ ;  /* 0x000000800e1c7824 */ /* 0x000fe200078e00ff */
[----:B------:R-:W-:Y:S01]  /*22e0*/  ISETP.GE.AND P2, PT, R23, UR4, PT ;  /* 0x0000000417007c0c */ /* 0x000fe2000bf46270 */
[C---:B------:R-:W-:Y:S01]  /*22f0*/  IMAD.SHL.U32 R33, R12.reuse, 0x20, RZ ;  /* 0x000000200c217824 */ /* 0x040fe200078e00ff */
[----:B------:R-:W-:Y:S01]  /*2300*/  SHF.R.S32.HI R79, RZ, 0x3, R40 ;  /* 0x00000003ff4f7819 */ /* 0x000fe20000011428 */
[----:B------:R-:W-:Y:S01]  /*2310*/  IMAD.SHL.U32 R34, R12, 0x40, RZ ;  /* 0x000000400c227824 */ /* 0x000fe200078e00ff */
[----:B------:R-:W-:Y:S01]  /*2320*/  SHF.R.S32.HI R89, RZ, 0x1f, R77 ;  /* 0x0000001fff597819 */ /* 0x000fe2000001144d */
[----:B------:R-:W-:-:S02]  /*2330*/  IMAD R36, R203, 0x20, R153 ;  /* 0x00000020cb247824 */ /* 0x000fc400078e0299 */
[----:B------:R-:W-:Y:S02]  /*2340*/  IMAD.SHL.U32 R37, R37, 0x2, RZ ;  /* 0x0000000225257824 */ /* 0x000fe400078e00ff */
[----:B------:R-:W-:Y:S02]  /*2350*/  IMAD.IADD R39, R39, 0x1, R83 ;  /* 0x0000000127277824 */ /* 0x000fe400078e0253 */
[----:B------:R-:W-:Y:S02]  /*2360*/  IMAD.IADD R76, R85, 0x1, R11 ;  /* 0x00000001554c7824 */ /* 0x000fe400078e020b */
[----:B------:R-:W-:Y:S01]  /*2370*/  IMAD.IADD R78, R11, 0x1, R87 ;  /* 0x000000010b4e7824 */ /* 0x000fe200078e0257 */
[----:B------:R-:W-:Y:S01]  /*2380*/  @!P6 BAR.SYNC.DEFER_BLOCKING 0x9, 0x100 ;  /* 0x024400000000eb1d */ /* 0x000fe20000010000 */
[----:B----4-:R-:W-:-:S07]  /*2390*/  SHF.R.S32.HI R88, RZ, 0x1f, R0 ;  /* 0x0000001fff587819 */ /* 0x010fce0000011400 */
.L_x_7053:
[----:B--2-4-:R-:W2:Y:S01]  /*23a0*/  LDL.LU R43, [R1] ;  /* 0x00000000012b7983 */ /* 0x014ea20000300800 */
[----:B------:R-:W0:Y:S01]  /*23b0*/  LDC R99, c[0x0][0x430] ;  /* 0x00010c00ff637b82 */ /* 0x000e220000000800 */
[----:B------:R-:W-:Y:S02]  /*23c0*/  VIADD R27, R27, 0xffffffff ;  /* 0xffffffff1b1b7836 */ /* 0x000fe40000000000 */
[----:B------:R-:W-:-:S03]  /*23d0*/  IMAD.MOV.U32 R100, RZ, RZ, RZ ;  /* 0x000000ffff647224 */ /* 0x000fc600078e00ff */
[----:B------:R-:W-:Y:S02]  /*23e0*/  LEA R12, R27, R36, 0x7 ;  /* 0x000000241b0c7211 */ /* 0x000fe400078e38ff */
[----:B-1----:R-:W1:Y:S02]  /*23f0*/  LDC R102, c[0x0][0x3f4] ;  /* 0x0000fd00ff667b82 */ /* 0x002e640000000800 */
[----:B------:R-:W-:Y:S01]  /*2400*/  ISETP.GE.AND P3, PT, R12, R25, PT ;  /* 0x000000190c00720c */ /* 0x000fe20003f66270 */
[----:B------:R-:W-:-:S03]  /*2410*/  IMAD.IADD R44, R3, 0x1, R12 ;  /* 0x00000001032c7824 */ /* 0x000fc600078e020c */
[----:B------:R-:W-:Y:S01]  /*2420*/  ISETP.GT.OR P3, PT, R36, 0x7f, P3 ;  /* 0x0000007f2400780c */ /* 0x000fe20001f64670 */
[----:B------:R-:W-:Y:S01]  /*2430*/  IMAD.MOV.U32 R40, RZ, RZ, R44 ;  /* 0x000000ffff287224 */ /* 0x000fe200078e002c */
        /* <DEDUP_REMOVED lines=18> */
[----:B------:R-:W-:Y:S05]  /*2560*/  YIELD ;  /* 0x0000000000007946 */ /* 0x000fea0003800000 */
[----:B------:R-:W-:Y:S01]  /*2570*/  IMAD R91, R155, 0x4000, R196 ;  /* 0x000040009b5b7824 */ /* 0x000fe200078e02c4 */
[----:B------:R-:W-:Y:S01]  /*2580*/  BSSY B0, `(.L_x_6956) ;  /* 0x00005d8000007945 */ /* 0x000fe20003800000 */
[----:B------:R-:W-:-:S02]  /*2590*/  IMAD R99, R99, R14, R44 ;  /* 0x0000000e63637224 */ /* 0x000fc400078e022c */
[----:B------:R-:W-:Y:S01]  /*25a0*/  IMAD R91, R91, 0x2, R156 ;  /* 0x000000025b5b7824 */ /* 0x000fe200078e029c */
[----:B--2---:R-:W-:-:S04]  /*25b0*/  LOP3.LUT R43, R43, 0xfffffffb, RZ, 0xc0, !PT ;  /* 0xfffffffb2b2b7812 */ /* 0x004fc800078ec0ff */
[----:B------:R-:W-:-:S05]  /*25c0*/  @P4 LOP3.LUT R43, R43, 0x4, RZ, 0xfc, !PT ;  /* 0x000000042b2b4812 */ /* 0x000fca00078efcff */
[----:B------:R0:W-:Y:S01]  /*25d0*/  STL [R1], R43 ;  /* 0x0000002b01007387 */ /* 0x0001e20000100800 */
[----:B------:R-:W-:Y:S05]  /*25e0*/  @!P3 BRA `(.L_x_6957) ;  /* 0x0000005400a0b947 */ /* 0x000fea0003800000 */
[----:B------:R-:W-:Y:S01]  /*25f0*/  SHF.R.S32.HI R98, RZ, 0x1f, R99 ;  /* 0x0000001fff627819 */ /* 0x000fe20000011463 */
[----:B------:R-:W-:Y:S01]  /*2600*/  ULDC.64 UR4, c[0x0][0x300] ;  /* 0x0000c00000047ab9 */ /* 0x000fe20000000a00 */
[----:B-----5:R-:W-:Y:S01]  /*2610*/  SHF.R.S32.HI R97, RZ, 0x1f, R100 ;  /* 0x0000001fff617819 */ /* 0x020fe20000011464 */
[----:B0-----:R-:W-:-:S04]  /*2620*/  IMAD.WIDE.U32 R12, R99, UR4, RZ ;  /* 0x00000004630c7c25 */ /* 0x001fc8000f8e00ff */
[----:B------:R-:W-:Y:S02]  /*2630*/  IMAD R14, R98, UR4, RZ ;  /* 0x00000004620e7c24 */ /* 0x000fe4000f8e02ff */
[----:B------:R-:W-:Y:S02]  /*2640*/  IMAD R96, R27, -0x80, R25 ;  /* 0xffffff801b607824 */ /* 0x000fe400078e0219 */
[----:B------:R-:W-:Y:S01]  /*2650*/  IMAD R11, R99, UR5, R14 ;  /* 0x00000005630b7c24 */ /* 0x000fe2000f8e020e */
[----:B------:R-:W-:Y:S01]  /*2660*/  ULDC.64 UR4, c[0x0][0x310] ;  /* 0x0000c40000047ab9 */ /* 0x000fe20000000a00 */
[----:B------:R-:W-:Y:S01]  /*2670*/  IMAD R14, R32, R27, RZ ;  /* 0x0000001b200e7224 */ /* 0x000fe200078e02ff */
[----:B------:R-:W-:Y:S01]  /*2680*/  VIMNMX R96, R96, 0x80, PT ;  /* 0x0000008060607848 */ /* 0x000fe20003fe0100 */
[----:B------:R-:W-:Y:S02]  /*2690*/  IMAD R15, R97, UR4, RZ ;  /* 0x00000004610f7c24 */ /* 0x000fe4000f8e02ff */
[----:B------:R-:W-:Y:S01]  /*26a0*/  IMAD.IADD R13, R13, 0x1, R11 ;  /* 0x000000010d0d7824 */ /* 0x000fe200078e020b */
[----:B------:R-:W-:Y:S01]  /*26b0*/  SHF.R.S32.HI R11, RZ, 0x1f, R27 ;  /* 0x0000001fff0b7819 */ /* 0x000fe2000001141b */
[----:B------:R-:W-:-:S02]  /*26c0*/  IMAD R15, R100, UR5, R15 ;  /* 0x00000005640f7c24 */ /* 0x000fc4000f8e020f */
[----:B------:R-:W-:Y:S01]  /*26d0*/  IMAD.WIDE.U32 R12, R100, UR4, R12 ;  /* 0x00000004640c7c25 */ /* 0x000fe2000f8e000c */
[----:B------:R-:W-:-:S04]  /*26e0*/  ULDC.64 UR4, c[0x0][0x308] ;  /* 0x0000c20000047ab9 */ /* 0x000fc80000000a00 */
[----:B------:R-:W-:-:S03]  /*26f0*/  IADD3 R13, R13, R15, RZ ;  /* 0x0000000f0d0d7210 */ /* 0x000fc60007ffe0ff */
[----:B------:R-:W-:-:S04]  /*2700*/  IMAD.WIDE.U32 R106, R2, UR4, R12 ;  /* 0x00000004026a7c25 */ /* 0x000fc8000f8e000c */
[----:B------:R-:W-:Y:S01]  /*2710*/  IMAD R13, R2, UR5, R107 ;  /* 0x00000005020d7c24 */ /* 0x000fe2000f8e026b */
[----:B------:R-:W-:Y:S01]  /*2720*/  ULDC.64 UR4, c[0x0][0x2e8] ;  /* 0x0000ba0000047ab9 */ /* 0x000fe20000000a00 */
[----:B------:R-:W-:Y:S01]  /*2730*/  IMAD R12, R10, R27, RZ ;  /* 0x0000001b0a0c7224 */ /* 0x000fe200078e02ff */
[C---:B------:R-:W-:Y:S01]  /*2740*/  LEA R107, P3, R106.reuse, UR4, 0x1 ;  /* 0x000000046a6b7c11 */ /* 0x040fe2000f8608ff */
[----:B------:R-:W-:Y:S02]  /*2750*/  ULDC.U8 UR4, c[0x0][0x410] ;  /* 0x0001040000047ab9 */ /* 0x000fe40000000000 */
[C---:B------:R-:W-:Y:S01]  /*2760*/  IMAD R41, R11.reuse, R28, R12 ;  /* 0x0000001c0b297224 */ /* 0x040fe200078e020c */
        /* <DEDUP_REMOVED lines=13> */
[----:B------:R-:W-:Y:S02]  /*2840*/  P2R R138, PR, RZ, 0x8 ;  /* 0x00000008ff8a7803 */ /* 0x000fe40000000000 */
        /* <DEDUP_REMOVED lines=23> */
.L_x_6960:
[----:B------:R-:W-:Y:S05]  /*29c0*/  BSYNC B1 ;  /* 0x0000000000017941 */ /* 0x000fea0003800000 */
.L_x_6959:
[----:B------:R-:W-:Y:S01]  /*29d0*/  VIADD R44, R153, 0x20 ;  /* 0x00000020992c7836 */ /* 0x000fe20000000000 */
[----:B------:R-:W-:Y:S01]  /*29e0*/  BSSY B1, `(.L_x_6961) ;  /* 0x000002b000017945 */ /* 0x000fe20003800000 */
[----:B0----5:R-:W-:Y:S01]  /*29f0*/  IMAD.MOV.U32 R41, RZ, RZ, R65 ;  /* 0x000000ffff297224 */ /* 0x021fe200078e0041 */
[----:B------:R-:W-:Y:S01]  /*2a00*/  CS2R R60, SRZ ;  /* 0x00000000003c7805 */ /* 0x000fe2000001ff00 */
        /* <DEDUP_REMOVED lines=12> */
[----:B------:R-:W-:Y:S02]  /*2ad0*/  CS2R R58, SRZ ;  /* 0x00000000003a7805 */ /* 0x000fe4000001ff00 */
[----:B------:R-:W-:Y:S02]  /*2ae0*/  PRMT R124, R41, 0x7610, R124 ;  /* 0x00007610297c7816 */ /* 0x000fe4000000007c */
[----:B------:R-:W-:Y:S02]  /*2af0*/  CS2R R62, SRZ ;  /* 0x00000000003e7805 */ /* 0x000fe4000001ff00 */
[----:B------:R-:W-:Y:S02]  /*2b00*/  PRMT R123, R40, 0x7610, R123 ;  /* 0x00007610287b7816 */ /* 0x000fe4000000007b */
[----:B------:R-:W-:Y:S02]  /*2b10*/  PRMT R135, R42, 0x7610, R135 ;  /* 0x000076102a877816 */ /* 0x000fe40000000087 */
[----:B------:R-:W-:-:S02]  /*2b20*/  PRMT R134, R43, 0x7610, R134 ;  /* 0x000076102b867816 */ /* 0x000fc40000000086 */
[----:B------:R-:W-:Y:S01]  /*2b30*/  P2R R128, PR, RZ, 0x8 ;  /* 0x00000008ff807803 */ /* 0x000fe20000000000 */
        /* <DEDUP_REMOVED lines=21> */
.L_x_6962:
[----:B------:R-:W-:Y:S05]  /*2c90*/  BSYNC B1 ;  /* 0x0000000000017941 */ /* 0x000fea0003800000 */
.L_x_6961:
        /* <DEDUP_REMOVED lines=20> */
[----:B------:R-:W-:Y:S02]  /*2de0*/  CS2R R40, SRZ ;  /* 0x0000000000287805 */ /* 0x000fe4000001ff00 */
[----:B------:R-:W-:-:S02]  /*2df0*/  PRMT R119, R42, 0x7610, R119 ;  /* 0x000076102a777816 */ /* 0x000fc40000000077 */
[----:B------:R-:W-:Y:S02]  /*2e00*/  CS2R R54, SRZ ;  /* 0x0000000000367805 */ /* 0x000fe4000001ff00 */
[----:B------:R-:W-:Y:S02]  /*2e10*/  PRMT R120, R43, 0x7610, R120 ;  /* 0x000076102b787816 */ /* 0x000fe40000000078 */
[----:B------:R-:W-:Y:S02]  /*2e20*/  CS2R R44, SRZ ;  /* 0x00000000002c7805 */ /* 0x000fe4000001ff00 */
[----:B------:R-:W-:Y:S02]  /*2e30*/  CS2R R42, SRZ ;  /* 0x00000000002a7805 */ /* 0x000fe4000001ff00 */
        /* <DEDUP_REMOVED lines=22> */
.L_x_6964:
[----:B------:R-:W-:Y:S05]  /*2fa0*/  BSYNC B1 ;  /* 0x0000000000017941 */ /* 0x000fea0003800000 */
.L_x_6963:
[----:B0-----:R-:W-:Y:S01]  /*2fb0*/  VIADD R72, R153, 0x60 ;  /* 0x0000006099487836 */ /* 0x001fe20000000000 */
[----:B------:R-:W-:Y:S04]  /*2fc0*/  BSSY B1, `(.L_x_6965) ;  /* 0x000001f000017945 */ /* 0x000fe80003800000 */
[----:B------:R-:W-:-:S13]  /*2fd0*/  ISETP.GE.AND P4, PT, R72, R96, PT ;  /* 0x000000604800720c */ /* 0x000fda0003f86270 */
[----:B------:R-:W-:Y:S05]  /*2fe0*/  @P4 BRA `(.L_x_6966) ;  /* 0x0000000000704947 */ /* 0x000fea0003800000 */
[----:B------:R-:W0:Y:S01]  /*2ff0*/  LDC.64 R40, c[0x0][0x3f8] ;  /* 0x0000fe00ff287b82 */ /* 0x000e220000000a00 */
[----:B------:R-:W-:Y:S01]  /*3000*/  IMAD.MOV.U32 R15, RZ, RZ, R90 ;  /* 0x000000ffff0f7224 */ /* 0x000fe200078e005a */
[----:B------:R-:W-:Y:S01]  /*3010*/  ULDC.64 UR4, c[0x0][0x3e8] ;  /* 0x0000fa0000047ab9 */ /* 0x000fe20000000a00 */
[----:B------:R-:W-:Y:S02]  /*3020*/  CS2R R44, SRZ ;  /* 0x00000000002c7805 */ /* 0x000fe4000001ff00 */
[----:B------:R-:W-:Y:S01]  /*3030*/  CS2R R46, SRZ ;  /* 0x00000000002e7805 */ /* 0x000fe2000001ff00 */
[----:B0-----:R-:W-:-:S04]  /*3040*/  IMAD.WIDE.U32 R14, R40, 0x60, R14 ;  /* 0x00000060280e7825 */ /* 0x001fc800078e000e */
[----:B------:R-:W-:Y:S01]  /*3050*/  IMAD R13, R41, 0x60, RZ ;  /* 0x00000060290d7824 */ /* 0x000fe200078e02ff */
[----:B------:R-:W-:-:S04]  /*3060*/  IADD3 R41, P5, R80, R14, RZ ;  /* 0x0000000e50297210 */ /* 0x000fc80007fbe0ff */
[----:B------:R-:W-:Y:S01]  /*3070*/  IADD3.X R42, R38, R15, R13, P5, !PT ;  /* 0x0000000f262a7210 */ /* 0x000fe20002ffe40d */
[----:B------:R-:W-:Y:S01]  /*3080*/  IMAD.MOV.U32 R13, RZ, RZ, R11 ;  /* 0x000000ffff0d7224 */ /* 0x000fe200078e000b */
[----:B------:R-:W0:Y:S02]  /*3090*/  LDC.64 R14, c[0x0][0x408] ;  /* 0x00010200ff0e7b82 */ /* 0x000e240000000a00 */
[----:B0-----:R-:W-:-:S04]  /*30a0*/  IMAD.WIDE.U32 R12, R14, 0x60, R12 ;  /* 0x000000600e0c7825 */ /* 0x001fc800078e000c */
[----:B------:R-:W-:Y:S01]  /*30b0*/  IMAD R15, R15, 0x60, RZ ;  /* 0x000000600f0f7824 */ /* 0x000fe200078e02ff */
[----:B------:R-:W-:-:S04]  /*30c0*/  IADD3 R11, P5, R84, R12, RZ ;  /* 0x0000000c540b7210 */ /* 0x000fc80007fbe0ff */
[----:B------:R-:W-:Y:S02]  /*30d0*/  IADD3.X R40, R76, R13, R15, P5, !PT ;  /* 0x0000000d4c287210 */ /* 0x000fe40002ffe40f */
        /* <DEDUP_REMOVED lines=13> */
.L_x_6966:
[----:B------:R-:W-:Y:S05]  /*31b0*/  BSYNC B1 ;  /* 0x0000000000017941 */ /* 0x000fea0003800000 */
.L_x_6965:
[----:B-----5:R-:W-:Y:S01]  /*31c0*/  IMAD.MOV.U32 R11, RZ, RZ, R48 ;  /* 0x000000ffff0b7224 */ /* 0x020fe200078e0030 */
[----:B0-----:R-:W-:Y:S01]  /*31d0*/  MOV R12, R49 ;  /* 0x00000031000c7202 */ /* 0x001fe20000000f00 */
[----:B------:R-:W-:Y:S01]  /*31e0*/  IMAD.MOV.U32 R14, RZ, RZ, R53 ;  /* 0x000000ffff0e7224 */ /* 0x000fe200078e0035 */
[----:B------:R-:W-:Y:S01]  /*31f0*/  UISETP.NE.AND UP0, UPT, UR41, 0x3, UPT ;  /* 0x000000032900788c */ /* 0x000fe2000bf05270 */
        /* <DEDUP_REMOVED lines=9> */
[----:B------:R-:W-:-:S02]  /*3290*/  PLOP3.LUT P5, PT, PT, PT, UP0, 0x80, 0x0 ;  /* 0x000000000000781c */ /* 0x000fc40003faf008 */
[----:B------:R-:W-:Y:S01]  /*32a0*/  PRMT R127, R11, 0x7610, R127 ;  /* 0x000076100b7f7816 */ /* 0x000fe2000000007f */
[----:B------:R-:W-:Y:S01]  /*32b0*/  IMAD.MOV.U32 R11, RZ, RZ, R40 ;  /* 0x000000ffff0b7224 */ /* 0x000fe200078e0028 */
[----:B------:R-:W-:Y:S01]  /*32c0*/  PRMT R129, R12, 0x7610, R129 ;  /* 0x000076100c817816 */ /* 0x000fe20000000081 */
[----:B------:R-:W-:Y:S01]  /*32d0*/  IMAD.MOV.U32 R12, RZ, RZ, R41 ;  /* 0x000000ffff0c7224 */ /* 0x000fe200078e0029 */
[----:B------:R-:W-:Y:S01]  /*32e0*/  PRMT R133, R14, 0x7610, R133 ;  /* 0x000076100e857816 */ /* 0x000fe20000000085 */
[----:B------:R-:W-:Y:S01]  /*32f0*/  IMAD.MOV.U32 R14, RZ, RZ, R45 ;  /* 0x000000ffff0e7224 */ /* 0x000fe200078e002d */
[----:B------:R-:W-:Y:S02]  /*3300*/  PRMT R132, R13, 0x7610, R132 ;  /* 0x000076100d847816 */ /* 0x000fe40000000084 */
[----:B------:R-:W-:Y:S02]  /*3310*/  MOV R13, R44 ;  /* 0x0000002c000d7202 */ /* 0x000fe40000000f00 */
        /* <DEDUP_REMOVED lines=10> */
[----:B------:R-:W-:Y:S02]  /*33c0*/  PRMT R115, R13, 0x7610, R115 ;  /* 0x000076100d737816 */ /* 0x000fe40000000073 */
[----:B------:R-:W-:Y:S01]  /*33d0*/  PRMT R116, R14, 0x7610, R116 ;  /* 0x000076100e747816 */ /* 0x000fe20000000074 */
[----:B------:R-:W-:Y:S06]  /*33e0*/  @!P5 BRA `(.L_x_6967) ;  /* 0x000000000004d947 */ /* 0x000fec0003800000 */
[----:B------:R-:W-:Y:S01]  /*33f0*/  BPT.TRAP 0x1 ;  /* 0x000000040000795c */ /* 0x000fe20000300000 */
.L_x_6967:
[----:B------:R-:W-:Y:S01]  /*3400*/  IMAD R90, R155, 0x8, R156 ;  /* 0x000000089b5a7824 */ /* 0x000fe200078e029c */
[----:B------:R-:W-:Y:S01]  /*3410*/  SHF.L.U32 R101, R154, 0x1f, RZ ;  /* 0x0000001f9a657819 */ /* 0x000fe200000006ff */
[----:B------:R-:W-:Y:S03]  /*3420*/  BSSY B1, `(.L_x_6968) ;  /* 0x0000003000017945 */ /* 0x000fe60003800000 */
[----:B------:R-:W0:Y:S02]  /*3430*/  SYNCS.PHASECHK.TRANS64.TRYWAIT P6, [R90+URZ+0x28890], R101 ;  /* 0x028890655a0075a7 */ /* 0x000e2400080c017f */
[----:B0-----:R-:W-:Y:S05]  /*3440*/  @!P6 BRA `(.L_x_6969) ;  /* 0x000001980038e947 */ /* 0x001fea0003800000 */
.L_x_7275:
[----:B------:R-:W-:Y:S05]  /*3450*/  BSYNC B1 ;  /* 0x0000000000017941 */ /* 0x000fea0003800000 */
.L_x_6968:
[----:B------:R-:W-:-:S03]  /*3460*/  UMOV UR4, 0xffffffff ;  /* 0xffffffff00047882 */ /* 0x000fc60000000000 */
[----:B------:R-:W-:Y:S05]  /*3470*/  BRA.DIV UR4, `(.L_x_6970) ;  /* 0x0000019a04407947 */ /* 0x000fea000b800000 */
[----:B------:R1:W2:Y:S04]  /*3480*/  SHFL.IDX PT, R75, R106, RZ, 0x181f ;  /* 0x00181fff6a4b7589 */ /* 0x0002a800000e0000 */
[----:B------:R1:W3:Y:S02]  /*3490*/  SHFL.IDX PT, R74, R107, RZ, 0x181f ;  /* 0x00181fff6b4a7589 */ /* 0x0002e400000e0000 */
.L_x_7279:
[----:B------:R-:W-:Y:S01]  /*34a0*/  ISETP.NE.AND P6, PT, R138, RZ, PT ;  /* 0x000000ff8a00720c */ /* 0x000fe20003fc5270 */
[----:B------:R-:W-:-:S12]  /*34b0*/  BSSY B1, `(.L_x_6971) ;  /* 0x0000071000017945 */ /* 0x000fd80003800000 */
[----:B------:R-:W-:Y:S05]  /*34c0*/  @P6 BRA `(.L_x_6972) ;  /* 0x0000000400bc6947 */ /* 0x000fea0003800000 */
[----:B------:R-:W-:Y:S04]  /*34d0*/  BSSY B2, `(.L_x_6973) ;  /* 0x0000037000027945 */ /* 0x000fe80003800000 */
[----:B------:R-:W-:Y:S05]  /*34e0*/  @P1 BRA `(.L_x_6974) ;  /* 0x0000000000d41947 */ /* 0x000fea0003800000 */
[----:B------:R4:W0:Y:S01]  /*34f0*/  LDS.128 R12, [R91+0x18400] ;  /* 0x018400005b0c7984 */ /* 0x0008220000000c00 */
[C---:B---3--:R-:W-:Y:S01]  /*3500*/  LEA R72, P6, R16.reuse, R74, 0x1 ;  /* 0x0000004a10487211 */ /* 0x048fe200078c08ff */
[----:B------:R-:W-:Y:S03]  /*3510*/  BSSY B3, `(.L_x_6975) ;  /* 0x0000031000037945 */ /* 0x000fe60003800000 */
[----:B--2---:R-:W-:Y:S02]  /*3520*/  LEA.HI.X R73, R16, R75, R17, 0x1, P6 ;  /* 0x0000004b10497211 */ /* 0x004fe400030f0c11 */
[----:B------:R-:W-:-:S13]  /*3530*/  ISETP.GE.AND P6, PT, R18, R102, PT ;  /* 0x000000661200720c */ /* 0x000fda0003fc6270 */
[----:B----4-:R-:W-:Y:S05]  /*3540*/  @P6 BRA `(.L_x_6976) ;  /* 0x0000000000b46947 */ /* 0x010fea0003800000 */
[----:B------:R-:W-:Y:S02]  /*3550*/  SHF.R.U64 R138, R70, 0x10, R71 ;  /* 0x00000010468a7819 */ /* 0x000fe40000001247 */
[----:B------:R-:W-:Y:S01]  /*3560*/  SHF.R.U64 R140, R68, 0x10, R69 ;  /* 0x00000010448c7819 */ /* 0x000fe20000001245 */
[----:B0-----:R-:W-:Y:S01]  /*3570*/  IMAD.U32 R68, R14, 0x10000, RZ ;  /* 0x000100000e447824 */ /* 0x001fe200078e00ff */
[----:B------:R-:W-:Y:S02]  /*3580*/  SHF.R.U32.HI R139, RZ, 0x10, R71 ;  /* 0x00000010ff8b7819 */ /* 0x000fe40000011647 */
[----:B------:R-:W-:Y:S02]  /*3590*/  SHF.R.U32.HI R11, RZ, 0x10, R69 ;  /* 0x00000010ff0b7819 */ /* 0x000fe40000011645 */
[----:B------:R-:W-:Y:S02]  /*35a0*/  PRMT R135, R135, 0x5410, R138 ;  /* 0x0000541087877816 */ /* 0x000fe4000000008a */
[----:B------:R-:W-:-:S02]  /*35b0*/  PRMT R137, R137, 0x5410, R140 ;  /* 0x0000541089897816 */ /* 0x000fc4000000008c */
[----:B------:R-:W-:Y:S02]  /*35c0*/  LOP3.LUT R69, R14, 0xffff0000, RZ, 0xc0, !PT ;  /* 0xffff00000e457812 */ /* 0x000fe400078ec0ff */
[----:B------:R-:W-:Y:S02]  /*35d0*/  PRMT R139, R134, 0x5410, R139 ;  /* 0x00005410868b7816 */ /* 0x000fe4000000008b */
[----:B------:R-:W-:Y:S01]  /*35e0*/  PRMT R136, R136, 0x5410, R11 ;  /* 0x0000541088887816 */ /* 0x000fe2000000000b */
[----:B------:R-:W-:Y:S01]  /*35f0*/  IMAD.U32 R11, R12, 0x10000, RZ ;  /* 0x000100000c0b7824 */ /* 0x000fe200078e00ff */
[----:B------:R-:W-:Y:S01]  /*3600*/  SHF.L.U32 R14, R13, 0x10, RZ ;  /* 0x000000100d0e7819 */ /* 0x000fe200000006ff */
[----:B------:R-:W-:Y:S01]  /*3610*/  IMAD.U32 R140, R139, 0x10000, RZ ;  /* 0x000100008b8c7824 */ /* 0x000fe200078e00ff */
        /* <DEDUP_REMOVED lines=14> */
[C---:B------:R-:W-:Y:S01]  /*3700*/  FFMA.FTZ R141, R14.reuse, R71, -R141 ;  /* 0x000000470e8d7223 */ /* 0x040fe2000001088d */
[----:B------:R-:W-:Y:S01]  /*3710*/  FFMA.FTZ R138, R14, R138, R13 ;  /* 0x0000008a0e8a7223 */ /* 0x000fe2000001000d */
[----:B------:R-:W-:Y:S01]  /*3720*/  FFMA.FTZ R143, R68, R134, -R143 ;  /* 0x00000086448f7223 */ /* 0x000fe2000001088f */
[----:B------:R-:W-:Y:S01]  /*3730*/  FMUL.FTZ R14, R12, R135 ;  /* 0x000000870c0e7220 */ /* 0x000fe20000410000 */
[----:B------:R-:W-:Y:S02]  /*3740*/  IMAD.U32 R15, R15, 0x10000, RZ ;  /* 0x000100000f0f7824 */ /* 0x000fe400078e00ff */
[----:B------:R-:W-:Y:S01]  /*3750*/  FFMA.FTZ R68, R68, R140, R69 ;  /* 0x0000008c44447223 */ /* 0x000fe20000010045 */
[----:B------:R-:W-:Y:S01]  /*3760*/  FMUL.FTZ R134, R70, R139 ;  /* 0x0000008b46867220 */ /* 0x000fe20000410000 */
[-C--:B------:R-:W-:Y:S01]  /*3770*/  FMUL.FTZ R12, R12, R137.reuse ;  /* 0x000000890c0c7220 */ /* 0x080fe20000410000 */
[-C--:B------:R-:W-:Y:S01]  /*3780*/  FMUL.FTZ R70, R70, R136.reuse ;  /* 0x0000008846467220 */ /* 0x080fe20000410000 */
[----:B------:R-:W-:Y:S01]  /*3790*/  FFMA.FTZ R14, R11, R137, -R14 ;  /* 0x000000890b0e7223 */ /* 0x000fe2000001080e */
[----:B------:R-:W-:Y:S01]  /*37a0*/  FFMA.FTZ R134, R15, R136, -R134 ;  /* 0x000000880f867223 */ /* 0x000fe20000010886 */
[----:B------:R-:W-:Y:S01]  /*37b0*/  FFMA.FTZ R11, R11, R135, R12 ;  /* 0x000000870b0b7223 */ /* 0x000fe2000001000c */
[----:B------:R-:W-:Y:S01]  /*37c0*/  FFMA.FTZ R15, R15, R139, R70 ;  /* 0x0000008b0f0f7223 */ /* 0x000fe20000010046 */
[----:B------:R-:W-:-:S02]  /*37d0*/  F2FP.BF16.F32.PACK_AB R68, R68, R143 ;  /* 0x0000008f4444723e */ /* 0x000fc400000010ff */
[----:B------:R-:W-:Y:S02]  /*37e0*/  F2FP.BF16.F32.PACK_AB R13, R138, R141 ;  /* 0x0000008d8a0d723e */ /* 0x000fe400000010ff */
[----:B------:R-:W-:Y:S01]  /*37f0*/  F2FP.BF16.F32.PACK_AB R12, R11, R14 ;  /* 0x0000000e0b0c723e */ /* 0x000fe200000010ff */
[----:B------:R-:W-:Y:S01]  /*3800*/  IMAD.MOV.U32 R14, RZ, RZ, R68 ;  /* 0x000000ffff0e7224 */ /* 0x000fe200078e0044 */
[----:B------:R-:W-:-:S07]  /*3810*/  F2FP.BF16.F32.PACK_AB R15, R15, R134 ;  /* 0x000000860f0f723e */ /* 0x000fce00000010ff */
.L_x_6976:
[----:B------:R-:W-:Y:S05]  /*3820*/  BSYNC B3 ;  /* 0x0000000000037941 */ /* 0x000fea0003800000 */
.L_x_6975:
[----:B0-----:R4:W-:Y:S02]  /*3830*/  ST.E.128 desc[UR42][R72.64], R12 ;  /* 0x0000000c48007985 */ /* 0x0019e4000c101d2a */
.L_x_6974:
[----:B------:R-:W-:Y:S05]  /*3840*/  BSYNC B2 ;  /* 0x0000000000027941 */ /* 0x000fea0003800000 */
.L_x_6973:
[----:B------:R-:W-:Y:S05]  /*3850*/  @P2 BRA `(.L_x_6972) ;  /* 0x0000000000d82947 */ /* 0x000fea0003800000 */
[----:B----4-:R4:W0:Y:S01]  /*3860*/  LDS.128 R12, [R91+0x1c400] ;  /* 0x01c400005b0c7984 */ /* 0x0108220000000c00 */
[C---:B---3--:R-:W-:Y:S01]  /*3870*/  LEA R68, P6, R23.reuse, R74, 0x1 ;  /* 0x0000004a17447211 */ /* 0x048fe200078c08ff */
[----:B------:R-:W-:Y:S03]  /*3880*/  BSSY B2, `(.L_x_6977) ;  /* 0x0000032000027945 */ /* 0x000fe60003800000 */
[----:B--2---:R-:W-:Y:S02]  /*3890*/  LEA.HI.X R69, R23, R75, R22, 0x1, P6 ;  /* 0x0000004b17457211 */ /* 0x004fe400030f0c16 */
[----:B------:R-:W-:-:S13]  /*38a0*/  ISETP.GE.AND P6, PT, R152, R102, PT ;  /* 0x000000669800720c */ /* 0x000fda0003fc6270 */
[----:B----4-:R-:W-:Y:S05]  /*38b0*/  @P6 BRA `(.L_x_6978) ;  /* 0x0000000000b86947 */ /* 0x010fea0003800000 */
[----:B------:R-:W-:Y:S01]  /*38c0*/  SHF.R.U64 R72, R64, 0x10, R65 ;  /* 0x0000001040487819 */ /* 0x000fe20000001241 */
[----:B0-----:R-:W-:Y:S01]  /*38d0*/  IMAD.U32 R64, R14, 0x10000, RZ ;  /* 0x000100000e407824 */ /* 0x001fe200078e00ff */
[--C-:B------:R-:W-:Y:S02]  /*38e0*/  SHF.R.U64 R70, R66, 0x10, R67.reuse ;  /* 0x0000001042467819 */ /* 0x100fe40000001243 */
        /* <DEDUP_REMOVED lines=8> */
[C---:B------:R-:W-:Y:S01]  /*3970*/  SHF.L.U32 R14, R13.reuse, 0x10, RZ ;  /* 0x000000100d0e7819 */ /* 0x040fe200000006ff */
[----:B------:R-:W-:Y:S01]  /*3980*/  IMAD.U32 R11, R12, 0x10000, RZ ;  /* 0x000100000c0b7824 */ /* 0x000fe200078e00ff */
[----:B------:R-:W-:Y:S01]  /*3990*/  LOP3.LUT R13, R13, 0xffff0000, RZ, 0xc0, !PT ;  /* 0xffff00000d0d7812 */ /* 0x000fe200078ec0ff */
[----:B------:R-:W-:Y:S01]  /*39a0*/  IMAD.U32 R70, R122, 0x10000, RZ ;  /* 0x000100007a467824 */ /* 0x000fe200078e00ff */
[C---:B------:R-:W-:Y:S01]  /*39b0*/  LOP3.LUT R71, R123.reuse, 0xffff0000, RZ, 0xc0, !PT ;  /* 0xffff00007b477812 */ /* 0x040fe200078ec0ff */
[----:B------:R-:W-:Y:S01]  /*39c0*/  IMAD.U32 R123, R123, 0x10000, RZ ;  /* 0x000100007b7b7824 */ /* 0x000fe200078e00ff */
[C---:B------:R-:W-:Y:S01]  /*39d0*/  LOP3.LUT R67, R121.reuse, 0xffff0000, RZ, 0xc0, !PT ;  /* 0xffff000079437812 */ /* 0x040fe200078ec0ff */
        /* <DEDUP_REMOVED lines=8> */
[----:B------:R-:W-:Y:S01]  /*3a60*/  FFMA.FTZ R73, R14, R67, -R73 ;  /* 0x000000430e497223 */ /* 0x000fe20000010849 */
[----:B------:R-:W-:Y:S01]  /*3a70*/  LOP3.LUT R122, R122, 0xffff0000, RZ, 0xc0, !PT ;  /* 0xffff00007a7a7812 */ /* 0x000fe200078ec0ff */
[----:B------:R-:W-:Y:S01]  /*3a80*/  FFMA.FTZ R74, R14, R71, R74 ;  /* 0x000000470e4a7223 */ /* 0x000fe2000001004a */
[----:B------:R-:W-:Y:S01]  /*3a90*/  FFMA.FTZ R13, R64, R70, -R13 ;  /* 0x00000046400d7223 */ /* 0x000fe2000001080d */
[----:B------:R-:W-:Y:S01]  /*3aa0*/  FMUL.FTZ R14, R12, R123 ;  /* 0x0000007b0c0e7220 */ /* 0x000fe20000410000 */
[----:B------:R-:W-:Y:S01]  /*3ab0*/  FFMA.FTZ R64, R64, R72, R65 ;  /* 0x0000004840407223 */ /* 0x000fe20000010041 */
[----:B------:R-:W-:Y:S01]  /*3ac0*/  FMUL.FTZ R12, R12, R121 ;  /* 0x000000790c0c7220 */ /* 0x000fe20000410000 */
[----:B------:R-:W-:-:S02]  /*3ad0*/  IMAD.U32 R15, R15, 0x10000, RZ ;  /* 0x000100000f0f7824 */ /* 0x000fc400078e00ff */
[C---:B------:R-:W-:Y:S01]  /*3ae0*/  FMUL.FTZ R70, R66.reuse, R124 ;  /* 0x0000007c42467220 */ /* 0x040fe20000410000 */
[-C--:B------:R-:W-:Y:S01]  /*3af0*/  FMUL.FTZ R65, R66, R122.reuse ;  /* 0x0000007a42417220 */ /* 0x080fe20000410000 */
        /* <DEDUP_REMOVED lines=10> */
.L_x_6978:
[----:B------:R-:W-:Y:S05]  /*3ba0*/  BSYNC B2 ;  /* 0x0000000000027941 */ /* 0x000fea0003800000 */
.L_x_6977:
[----:B0-----:R0:W-:Y:S02]  /*3bb0*/  ST.E.128 desc[UR42][R68.64], R12 ;  /* 0x0000000c44007985 */ /* 0x0011e4000c101d2a */
.L_x_6972:
[----:B------:R-:W-:Y:S05]  /*3bc0*/  BSYNC B1 ;  /* 0x0000000000017941 */ /* 0x000fea0003800000 */
.L_x_6971:
[----:B------:R-:W-:-:S03]  /*3bd0*/  UMOV UR4, 0xffffffff ;  /* 0xffffffff00047882 */ /* 0x000fc60000000000 */
[----:B------:R-:W-:Y:S05]  /*3be0*/  BRA.DIV UR4, `(.L_x_6979) ;  /* 0x0000019204b07947 */ /* 0x000fea000b800000 */
[----:B------:R0:W0:Y:S04]  /*3bf0*/  SHFL.IDX PT, R67, R106, 0x1, 0x181f ;  /* 0x00381f006a437f89 */ /* 0x00002800000e0000 */
[----:B------:R0:W0:Y:S02]  /*3c00*/  SHFL.IDX PT, R66, R107, 0x1, 0x181f ;  /* 0x00381f006b427f89 */ /* 0x00002400000e0000 */
.L_x_7283:
[----:B------:R-:W-:Y:S01]  /*3c10*/  ISETP.NE.AND P6, PT, R128, RZ, PT ;  /* 0x000000ff8000720c */ /* 0x000fe20003fc5270 */
[----:B------:R-:W-:-:S12]  /*3c20*/  BSSY B1, `(.L_x_6980) ;  /* 0x0000072000017945 */ /* 0x000fd80003800000 */
[----:B------:R-:W-:Y:S05]  /*3c30*/  @P6 BRA `(.L_x_6981) ;  /* 0x0000000400c06947 */ /* 0x000fea0003800000 */
[----:B------:R-:W-:Y:S04]  /*3c40*/  BSSY B2, `(.L_x_6982) ;  /* 0x0000038000027945 */ /* 0x000fe80003800000 */
[----:B------:R-:W-:Y:S05]  /*3c50*/  @P1 BRA `(.L_x_6983) ;  /* 0x0000000000d81947 */ /* 0x000fea0003800000 */
[----:B0---4-:R0:W4:Y:S01]  /*3c60*/  LDS.128 R12, [R91+0x19400] ;  /* 0x019400005b0c7984 */ /* 0x0111220000000c00 */
[C---:B------:R-:W-:Y:S01]  /*3c70*/  LEA R64, P6, R16.reuse, R66, 0x1 ;  /* 0x0000004210407211 */ /* 0x040fe200078c08ff */
[----:B------:R-:W-:Y:S03]  /*3c80*/  BSSY B3, `(.L_x_6984) ;  /* 0x0000032000037945 */ /* 0x000fe60003800000 */
[----:B------:R-:W-:Y:S02]  /*3c90*/  LEA.HI.X R65, R16, R67, R17, 0x1, P6 ;  /* 0x0000004310417211 */ /* 0x000fe400030f0c11 */
[----:B------:R-:W-:-:S13]  /*3ca0*/  ISETP.GE.AND P6, PT, R18, R102, PT ;  /* 0x000000661200720c */ /* 0x000fda0003fc6270 */
[----:B0-----:R-:W-:Y:S05]  /*3cb0*/  @P6 BRA `(.L_x_6985) ;  /* 0x0000000000b86947 */ /* 0x001fea0003800000 */
[----:B------:R-:W-:Y:S01]  /*3cc0*/  SHF.R.U64 R70, R60, 0x10, R61 ;  /* 0x000000103c467819 */ /* 0x000fe2000000123d */
[----:B----4-:R-:W-:Y:S01]  /*3cd0*/  IMAD.U32 R60, R14, 0x10000, RZ ;  /* 0x000100000e3c7824 */ /* 0x010fe200078e00ff */
        /* <DEDUP_REMOVED lines=29> */
[----:B------:R-:W-:Y:S01]  /*3eb0*/  SHF.L.U32 R15, R15, 0x10, RZ ;  /* 0x000000100f0f7819 */ /* 0x000fe200000006ff */
[----:B------:R-:W-:Y:S01]  /*3ec0*/  FFMA.FTZ R60, R60, R70, R61 ;  /* 0x000000463c3c7223 */ /* 0x000fe2000001003d */
        /* <DEDUP_REMOVED lines=13> */
.L_x_6985:
[----:B------:R-:W-:Y:S05]  /*3fa0*/  BSYNC B3 ;  /* 0x0000000000037941 */ /* 0x000fea0003800000 */
.L_x_6984:
[----:B----4-:R0:W-:Y:S02]  /*3fb0*/  ST.E.128 desc[UR42][R64.64], R12 ;  /* 0x0000000c40007985 */ /* 0x0101e4000c101d2a */
.L_x_6983:
[----:B------:R-:W-:Y:S05]  /*3fc0*/  BSYNC B2 ;  /* 0x0000000000027941 */ /* 0x000fea0003800000 */
.L_x_6982:
[----:B------:R-:W-:Y:S05]  /*3fd0*/  @P2 BRA `(.L_x_6981) ;  /* 0x0000000000d82947 */ /* 0x000fea0003800000 */
[----:B0---4-:R0:W4:Y:S01]  /*3fe0*/  LDS.128 R12, [R91+0x1d400] ;  /* 0x01d400005b0c7984 */ /* 0x0111220000000c00 */
[C---:B------:R-:W-:Y:S01]  /*3ff0*/  LEA R60, P6, R23.reuse, R66, 0x1 ;  /* 0x00000042173c7211 */ /* 0x040fe200078c08ff */
[----:B------:R-:W-:Y:S03]  /*4000*/  BSSY B2, `(.L_x_6986) ;  /* 0x0000032000027945 */ /* 0x000fe60003800000 */
[----:B------:R-:W-:Y:S02]  /*4010*/  LEA.HI.X R61, R23, R67, R22, 0x1, P6 ;  /* 0x00000043173d7211 */ /* 0x000fe400030f0c16 */
[----:B------:R-:W-:-:S13]  /*4020*/  ISETP.GE.AND P6, PT, R152, R102, PT ;  /* 0x000000669800720c */ /* 0x000fda0003fc6270 */
[----:B0-----:R-:W-:Y:S05]  /*4030*/  @P6 BRA `(.L_x_6987) ;  /* 0x0000000000b86947 */ /* 0x001fea0003800000 */
[----:B------:R-:W-:Y:S02]  /*4040*/  SHF.R.U64 R64, R56, 0x10, R57 ;  /* 0x0000001038407819 */ /* 0x000fe40000001239 */
[--C-:B------:R-:W-:Y:S02]  /*4050*/  SHF.R.U64 R62, R58, 0x10, R59.reuse ;  /* 0x000000103a3e7819 */ /* 0x100fe4000000123b */
[----:B------:R-:W-:Y:S02]  /*4060*/  SHF.R.U32.HI R59, RZ, 0x10, R59 ;  /* 0x00000010ff3b7819 */ /* 0x000fe4000001163b */
[----:B------:R-:W-:Y:S02]  /*4070*/  SHF.R.U32.HI R11, RZ, 0x10, R57 ;  /* 0x00000010ff0b7819 */ /* 0x000fe40000011639 */
[----:B------:R-:W-:Y:S02]  /*4080*/  PRMT R109, R109, 0x5410, R64 ;  /* 0x000054106d6d7816 */ /* 0x000fe40000000040 */
[----:B------:R-:W-:-:S02]  /*4090*/  PRMT R111, R111, 0x5410, R62 ;  /* 0x000054106f6f7816 */ /* 0x000fc4000000003e */
[----:B------:R-:W-:Y:S02]  /*40a0*/  PRMT R112, R112, 0x5410, R59 ;  /* 0x0000541070707816 */ /* 0x000fe4000000003b */
[C---:B----4-:R-:W-:Y:S02]  /*40b0*/  SHF.L.U32 R56, R14.reuse, 0x10, RZ ;  /* 0x000000100e387819 */ /* 0x050fe400000006ff */
        /* <DEDUP_REMOVED lines=38> */
.L_x_6987:
[----:B------:R-:W-:Y:S05]  /*4320*/  BSYNC B2 ;  /* 0x0000000000027941 */ /* 0x000fea0003800000 */
.L_x_6986:
[----:B----4-:R0:W-:Y:S02]  /*4330*/  ST.E.128 desc[UR42][R60.64], R12 ;  /* 0x0000000c3c007985 */ /* 0x0101e4000c101d2a */
.L_x_6981:
[----:B------:R-:W-:Y:S05]  /*4340*/  BSYNC B1 ;  /* 0x0000000000017941 */ /* 0x000fea0003800000 */
.L_x_6980:
[----:B------:R-:W-:-:S03]  /*4350*/  UMOV UR4, 0xffffffff ;  /* 0xffffffff00047882 */ /* 0x000fc60000000000 */
[----:B------:R-:W-:Y:S05]  /*4360*/  BRA.DIV UR4, `(.L_x_6988) ;  /* 0x0000018e041c7947 */ /* 0x000fea000b800000 */
[----:B------:R0:W0:Y:S04]  /*4370*/  SHFL.IDX PT, R59, R106, 0x2, 0x181f ;  /* 0x00581f006a3b7f89 */ /* 0x00002800000e0000 */
[----:B------:R0:W0:Y:S02]  /*4380*/  SHFL.IDX PT, R58, R107, 0x2, 0x181f ;  /* 0x00581f006b3a7f89 */ /* 0x00002400000e0000 */
.L_x_7287:
[----:B------:R-:W-:Y:S04]  /*4390*/  BSSY B1, `(.L_x_6989) ;  /* 0x0000072000017945 */ /* 0x000fe80003800000 */
        /* <DEDUP_REMOVED lines=15> */
[----:B------:R-:W-:Y:S01]  /*4490*/  PRMT R132, R132, 0x5410, R11 ;  /* 0x0000541084847816 */ /* 0x000fe2000000000b */
[----:B------:R-:W-:Y:S01]  /*44a0*/  IMAD.U32 R11, R12, 0x10000, RZ ;  /* 0x000100000c0b7824 */ /* 0x000fe200078e00ff */
[----:B------:R-:W-:-:S02]  /*44b0*/  PRMT R133, R133, 0x5410, R60 ;  /* 0x0000541085857816 */ /* 0x000fc4000000003c */
[----:B------:R-:W-:Y:S01]  /*44c0*/  LOP3.LUT R53, R14, 0xffff0000, RZ, 0xc0, !PT ;  /* 0xffff00000e357812 */ /* 0x000fe200078ec0ff */
[----:B------:R-:W-:Y:S01]  /*44d0*/  IMAD.U32 R14, R13, 0x10000, RZ ;  /* 0x000100000d0e7824 */ /* 0x000fe200078e00ff */
        /* <DEDUP_REMOVED lines=18> */
[C---:B------:R-:W-:Y:S01]  /*4600*/  FFMA.FTZ R60, R52.reuse, R60, -R13 ;  /* 0x0000003c343c7223 */ /* 0x040fe2000001080d */
[----:B------:R-:W-:Y:S01]  /*4610*/  FFMA.FTZ R53, R52, R62, R53 ;  /* 0x0000003e34357223 */ /* 0x000fe20000010035 */
[----:B------:R-:W-:-:S02]  /*4620*/  IMAD.U32 R15, R15, 0x10000, RZ ;  /* 0x000100000f0f7824 */ /* 0x000fc400078e00ff */
        /* <DEDUP_REMOVED lines=8> */
[----:B------:R-:W-:Y:S02]  /*46b0*/  F2FP.BF16.F32.PACK_AB R63, R64, R63 ;  /* 0x0000003f403f723e */ /* 0x000fe400000010ff */
[----:B------:R-:W-:-:S02]  /*46c0*/  F2FP.BF16.F32.PACK_AB R60, R53, R60 ;  /* 0x0000003c353c723e */ /* 0x000fc400000010ff */
[----:B------:R-:W-:Y:S01]  /*46d0*/  F2FP.BF16.F32.PACK_AB R12, R13, R14 ;  /* 0x0000000e0d0c723e */ /* 0x000fe200000010ff */
[----:B------:R-:W-:Y:S01]  /*46e0*/  IMAD.MOV.U32 R13, RZ, RZ, R63 ;  /* 0x000000ffff0d7224 */ /* 0x000fe200078e003f */
[----:B------:R-:W-:Y:S02]  /*46f0*/  F2FP.BF16.F32.PACK_AB R15, R15, R52 ;  /* 0x000000340f0f723e */ /* 0x000fe400000010ff */
[----:B------:R-:W-:-:S07]  /*4700*/  MOV R14, R60 ;  /* 0x0000003c000e7202 */ /* 0x000fce0000000f00 */
.L_x_6994:
[----:B------:R-:W-:Y:S05]  /*4710*/  BSYNC B3 ;  /* 0x0000000000037941 */ /* 0x000fea0003800000 */
.L_x_6993:
[----:B----4-:R0:W-:Y:S02]  /*4720*/  ST.E.128 desc[UR42][R56.64], R12 ;  /* 0x0000000c38007985 */ /* 0x0101e4000c101d2a */
.L_x_6992:
[----:B------:R-:W-:Y:S05]  /*4730*/  BSYNC B2 ;  /* 0x0000000000027941 */ /* 0x000fea0003800000 */
.L_x_6991:
        /* <DEDUP_REMOVED lines=29> */
[----:B------:R-:W-:Y:S01]  /*4910*/  FMUL.FTZ R13, R49, R56 ;  /* 0x00000038310d7220 */ /* 0x000fe20000410000 */
[----:B------:R-:W-:Y:S01]  /*4920*/  LOP3.LUT R129, R129, 0xffff0000, RZ, 0xc0, !PT ;  /* 0xffff000081817812 */ /* 0x000fe200078ec0ff */
[-C--:B------:R-:W-:Y:S01]  /*4930*/  FMUL.FTZ R49, R49, R54.reuse ;  /* 0x0000003631317220 */ /* 0x080fe20000410000 */
[----:B------:R-:W-:Y:S01]  /*4940*/  SHF.L.U32 R125, R125, 0x10, RZ ;  /* 0x000000107d7d7819 */ /* 0x000fe200000006ff */
[----:B------:R-:W-:Y:S01]  /*4950*/  FFMA.FTZ R57, R14, R51, -R57 ;  /* 0x000000330e397223 */ /* 0x000fe20000010839 */
[----:B------:R-:W-:Y:S01]  /*4960*/  LOP3.LUT R126, R126, 0xffff0000, RZ, 0xc0, !PT ;  /* 0xffff00007e7e7812 */ /* 0x000fe200078ec0ff */
[----:B------:R-:W-:Y:S01]  /*4970*/  FFMA.FTZ R58, R14, R55, R58 ;  /* 0x000000370e3a7223 */ /* 0x000fe2000001003a */
[----:B------:R-:W-:Y:S01]  /*4980*/  FFMA.FTZ R13, R48, R54, -R13 ;  /* 0x00000036300d7223 */ /* 0x000fe2000001080d */
[----:B------:R-:W-:Y:S01]  /*4990*/  FMUL.FTZ R14, R12, R127 ;  /* 0x0000007f0c0e7220 */ /* 0x000fe20000410000 */
[----:B------:R-:W-:-:S02]  /*49a0*/  IMAD.U32 R15, R15, 0x10000, RZ ;  /* 0x000100000f0f7824 */ /* 0x000fc400078e00ff */
        /* <DEDUP_REMOVED lines=8> */
[----:B------:R-:W-:Y:S02]  /*4a30*/  F2FP.BF16.F32.PACK_AB R57, R58, R57 ;  /* 0x000000393a39723e */ /* 0x000fe400000010ff */
[----:B------:R-:W-:-:S02]  /*4a40*/  F2FP.BF16.F32.PACK_AB R48, R48, R13 ;  /* 0x0000000d3030723e */ /* 0x000fc400000010ff */
[----:B------:R-:W-:Y:S01]  /*4a50*/  F2FP.BF16.F32.PACK_AB R12, R11, R14 ;  /* 0x0000000e0b0c723e */ /* 0x000fe200000010ff */
[----:B------:R-:W-:Y:S01]  /*4a60*/  IMAD.MOV.U32 R13, RZ, RZ, R57 ;  /* 0x000000ffff0d7224 */ /* 0x000fe200078e0039 */
[----:B------:R-:W-:Y:S01]  /*4a70*/  F2FP.BF16.F32.PACK_AB R15, R15, R54 ;  /* 0x000000360f0f723e */ /* 0x000fe200000010ff */
[----:B------:R-:W-:-:S07]  /*4a80*/  IMAD.MOV.U32 R14, RZ, RZ, R48 ;  /* 0x000000ffff0e7224 */ /* 0x000fce00078e0030 */
.L_x_6996:
[----:B------:R-:W-:Y:S05]  /*4a90*/  BSYNC B2 ;  /* 0x0000000000027941 */ /* 0x000fea0003800000 */
.L_x_6995:
[----:B----4-:R0:W-:Y:S02]  /*4aa0*/  ST.E.128 desc[UR42][R52.64], R12 ;  /* 0x0000000c34007985 */ /* 0x0101e4000c101d2a */
.L_x_6990:
[----:B------:R-:W-:Y:S05]  /*4ab0*/  BSYNC B1 ;  /* 0x0000000000017941 */ /* 0x000fea0003800000 */
.L_x_6989:
[----:B------:R-:W-:-:S03]  /*4ac0*/  UMOV UR4, 0xffffffff ;  /* 0xffffffff00047882 */ /* 0x000fc60000000000 */
[----:B------:R-:W-:Y:S05]  /*4ad0*/  BRA.DIV UR4, `(.L_x_6997) ;  /* 0x00000186048c7947 */ /* 0x000fea000b800000 */
[----:B------:R2:W2:Y:S04]  /*4ae0*/  SHFL.IDX PT, R51, R106, 0x3, 0x181f ;  /* 0x00781f006a337f89 */ /* 0x0004a800000e0000 */
[----:B01----:R-:W0:Y:S02]  /*4af0*/  SHFL.IDX PT, R107, R107, 0x3, 0x181f ;  /* 0x00781f006b6b7f89 */ /* 0x003e2400000e0000 */
.L_x_7291:
[----:B------:R-:W-:Y:S05]  /*4b00*/  @P4 BRA `(.L_x_6998) ;  /* 0x0000003400fc4947 */ /* 0x000fea0003800000 */
[----:B------:R-:W-:Y:S04]  /*4b10*/  BSSY B1, `(.L_x_6999) ;  /* 0x0000038000017945 */ /* 0x000fe80003800000 */
[----:B------:R-:W-:Y:S05]  /*4b20*/  @P1 BRA `(.L_x_7000) ;  /* 0x0000000000d81947 */ /* 0x000fea0003800000 */
[----:B----4-:R1:W4:Y:S01]  /*4b30*/  LDS.128 R12, [R91+0x1b400] ;  /* 0x01b400005b0c7984 */ /* 0x0103220000000c00 */
[C---:B0-----:R-:W-:Y:S01]  /*4b40*/  LEA R48, P3, R16.reuse, R107, 0x1 ;  /* 0x0000006b10307211 */ /* 0x041fe200078608ff */
[----:B------:R-:W-:Y:S03]  /*4b50*/  BSSY B2, `(.L_x_7001) ;  /* 0x0000032000027945 */ /* 0x000fe60003800000 */
[----:B--2---:R-:W-:Y:S02]  /*4b60*/  LEA.HI.X R49, R16, R51, R17, 0x1, P3 ;  /* 0x0000003310317211 */ /* 0x004fe400018f0c11 */
[----:B------:R-:W-:-:S13]  /*4b70*/  ISETP.GE.AND P3, PT, R18, R102, PT ;  /* 0x000000661200720c */ /* 0x000fda0003f66270 */
[----:B-1----:R-:W-:Y:S05]  /*4b80*/  @P3 BRA `(.L_x_7002) ;  /* 0x0000000000b83947 */ /* 0x002fea0003800000 */
[----:B------:R-:W-:Y:S02]  /*4b90*/  SHF.R.U64 R50, R46, 0x10, R47 ;  /* 0x000000102e327819 */ /* 0x000fe4000000122f */
[----:B------:R-:W-:Y:S01]  /*4ba0*/  SHF.R.U64 R52, R44, 0x10, R45 ;  /* 0x000000102c347819 */ /* 0x000fe2000000122d */
[----:B----4-:R-:W-:Y:S01]  /*4bb0*/  IMAD.U32 R44, R14, 0x10000, RZ ;  /* 0x000100000e2c7824 */ /* 0x010fe200078e00ff */
[----:B------:R-:W-:Y:S02]  /*4bc0*/  SHF.R.U32.HI R47, RZ, 0x10, R47 ;  /* 0x00000010ff2f7819 */ /* 0x000fe4000001162f */
[----:B------:R-:W-:Y:S02]  /*4bd0*/  SHF.R.U32.HI R11, RZ, 0x10, R45 ;  /* 0x00000010ff0b7819 */ /* 0x000fe4000001162d */
[----:B------:R-:W-:Y:S02]  /*4be0*/  PRMT R115, R115, 0x5410, R50 ;  /* 0x0000541073737816 */ /* 0x000fe40000000032 */
[----:B------:R-:W-:-:S02]  /*4bf0*/  PRMT R113, R113, 0x5410, R52 ;  /* 0x0000541071717816 */ /* 0x000fc40000000034 */
[----:B------:R-:W-:Y:S01]  /*4c00*/  LOP3.LUT R45, R14, 0xffff0000, RZ, 0xc0, !PT ;  /* 0xffff00000e2d7812 */ /* 0x000fe200078ec0ff */
[C---:B------:R-:W-:Y:S01]  /*4c10*/  IMAD.U32 R14, R13.reuse, 0x10000, RZ ;  /* 0x000100000d0e7824 */ /* 0x040fe200078e00ff */
[----:B------:R-:W-:Y:S02]  /*4c20*/  PRMT R116, R116, 0x5410, R47 ;  /* 0x0000541074747816 */ /* 0x000fe4000000002f */
        /* <DEDUP_REMOVED lines=10> */
[----:B------:R-:W-:Y:S01]  /*4cd0*/  SHF.L.U32 R115, R115, 0x10, RZ ;  /* 0x0000001073737819 */ /* 0x000fe200000006ff */
[-C--:B------:R-:W-:Y:S01]  /*4ce0*/  FMUL.FTZ R13, R13, R47.reuse ;  /* 0x0000002f0d0d7220 */ /* 0x080fe20000410000 */
[----:B------:R-:W-:Y:S01]  /*4cf0*/  LOP3.LUT R46, R15, 0xffff0000, RZ, 0xc0, !PT ;  /* 0xffff00000f2e7812 */ /* 0x000fe200078ec0ff */
[----:B------:R-:W-:Y:S01]  /*4d00*/  FMUL.FTZ R45, R45, R50 ;  /* 0x000000322d2d7220 */ /* 0x000fe20000410000 */
[----:B------:R-:W-:Y:S01]  /*4d10*/  LOP3.LUT R116, R116, 0xffff0000, RZ, 0xc0, !PT ;  /* 0xffff000074747812 */ /* 0x000fe200078ec0ff */
[----:B------:R-:W-:Y:S01]  /*4d20*/  IMAD.U32 R113, R113, 0x10000, RZ ;  /* 0x0001000071717824 */ /* 0x000fe200078e00ff */
[----:B------:R-:W-:Y:S01]  /*4d30*/  LOP3.LUT R114, R114, 0xffff0000, RZ, 0xc0, !PT ;  /* 0xffff000072727812 */ /* 0x000fe200078ec0ff */
[C---:B------:R-:W-:Y:S01]  /*4d40*/  FFMA.FTZ R55, R14.reuse, R47, -R55 ;  /* 0x0000002f0e377223 */ /* 0x040fe20000010837 */
[----:B------:R-:W-:Y:S01]  /*4d50*/  FFMA.FTZ R52, R14, R52, R13 ;  /* 0x000000340e347223 */ /* 0x000fe2000001000d */
[----:B------:R-:W-:Y:S01]  /*4d60*/  FFMA.FTZ R57, R44, R50, -R57 ;  /* 0x000000322c397223 */ /* 0x000fe20000010839 */
[----:B------:R-:W-:Y:S01]  /*4d70*/  FMUL.FTZ R14, R12, R115 ;  /* 0x000000730c0e7220 */ /* 0x000fe20000410000 */
[----:B------:R-:W-:-:S02]  /*4d80*/  IMAD.U32 R15, R15, 0x10000, RZ ;  /* 0x000100000f0f7824 */ /* 0x000fc400078e00ff */
[----:B------:R-:W-:Y:S01]  /*4d90*/  FFMA.FTZ R44, R44, R53, R45 ;  /* 0x000000352c2c7223 */ /* 0x000fe2000001002d */
        /* <DEDUP_REMOVED lines=13> */
.L_x_7002:
[----:B------:R-:W-:Y:S05]  /*4e70*/  BSYNC B2 ;  /* 0x0000000000027941 */ /* 0x000fea0003800000 */
.L_x_7001:
[----:B----4-:R1:W-:Y:S02]  /*4e80*/  ST.E.128 desc[UR42][R48.64], R12 ;  /* 0x0000000c30007985 */ /* 0x0103e4000c101d2a */
.L_x_7000:
[----:B------:R-:W-:Y:S05]  /*4e90*/  BSYNC B1 ;  /* 0x0000000000017941 */ /* 0x000fea0003800000 */
.L_x_6999:
[----:B------:R-:W-:Y:S05]  /*4ea0*/  @P2 BRA `(.L_x_6998) ;  /* 0x0000003400142947 */ /* 0x000fea0003800000 */
[----:B-1--4-:R1:W4:Y:S01]  /*4eb0*/  LDS.128 R12, [R91+0x1f400] ;  /* 0x01f400005b0c7984 */ /* 0x0123220000000c00 */
[C---:B0-----:R-:W-:Y:S01]  /*4ec0*/  LEA R44, P3, R23.reuse, R107, 0x1 ;  /* 0x0000006b172c7211 */ /* 0x041fe200078608ff */
[----:B------:R-:W-:Y:S03]  /*4ed0*/  BSSY B1, `(.L_x_7003) ;  /* 0x0000032000017945 */ /* 0x000fe60003800000 */
[----:B--2---:R-:W-:Y:S02]  /*4ee0*/  LEA.HI.X R45, R23, R51, R22, 0x1, P3 ;  /* 0x00000033172d7211 */ /* 0x004fe400018f0c16 */
[----:B------:R-:W-:-:S13]  /*4ef0*/  ISETP.GE.AND P3, PT, R152, R102, PT ;  /* 0x000000669800720c */ /* 0x000fda0003f66270 */
[----:B-1----:R-:W-:Y:S05]  /*4f00*/  @P3 BRA `(.L_x_7004) ;  /* 0x0000000000b83947 */ /* 0x002fea0003800000 */
        /* <DEDUP_REMOVED lines=16> */
[C---:B------:R-:W-:Y:S01]  /*5010*/  LOP3.LUT R43, R103.reuse, 0xffff0000, RZ, 0xc0, !PT ;  /* 0xffff0000672b7812 */ /* 0x040fe200078ec0ff */
[----:B------:R-:W-:Y:S01]  /*5020*/  IMAD.U32 R103, R103, 0x10000, RZ ;  /* 0x0001000067677824 */ /* 0x000fe200078e00ff */
[----:B------:R-:W-:Y:S01]  /*5030*/  SHF.L.U32 R46, R104, 0x10, RZ ;  /* 0x00000010682e7819 */ /* 0x000fe200000006ff */
[C---:B------:R-:W-:Y:S01]  /*5040*/  FMUL.FTZ R49, R13.reuse, R47 ;  /* 0x0000002f0d317220 */ /* 0x040fe20000410000 */
[----:B------:R-:W-:Y:S01]  /*5050*/  LOP3.LUT R12, R12, 0xffff0000, RZ, 0xc0, !PT ;  /* 0xffff00000c0c7812 */ /* 0x000fe200078ec0ff */
[-C--:B------:R-:W-:Y:S01]  /*5060*/  FMUL.FTZ R50, R13, R43.reuse ;  /* 0x0000002b0d327220 */ /* 0x080fe20000410000 */
[----:B------:R-:W-:Y:S01]  /*5070*/  FMUL.FTZ R13, R41, R48 ;  /* 0x00000030290d7220 */ /* 0x000fe20000410000 */
[----:B------:R-:W-:Y:S01]  /*5080*/  LOP3.LUT R42, R15, 0xffff0000, RZ, 0xc0, !PT ;  /* 0xffff00000f2a7812 */ /* 0x000fe200078ec0ff */
        /* <DEDUP_REMOVED lines=22> */
.L_x_7004:
[----:B------:R-:W-:Y:S05]  /*51f0*/  BSYNC B1 ;  /* 0x0000000000017941 */ /* 0x000fea0003800000 */
.L_x_7003:
[----:B----4-:R0:W-:Y:S01]  /*5200*/  ST.E.128 desc[UR42][R44.64], R12 ;  /* 0x0000000c2c007985 */ /* 0x0101e2000c101d2a */
[----:B------:R-:W-:Y:S05]  /*5210*/  BRA `(.L_x_6998) ;  /* 0x0000003000387947 */ /* 0x000fea0003800000 */
.L_x_6958:
[----:B------:R-:W-:-:S05]  /*5220*/  VIADD R40, R153, 0x20 ;  /* 0x0000002099287836 */ /* 0x000fca0000000000 */
[----:B------:R-:W-:Y:S01]  /*5230*/  ISETP.GE.AND P4, PT, R40, R96, PT ;  /* 0x000000602800720c */ /* 0x000fe20003f86270 */
[----:B------:R-:W-:-:S03]  /*5240*/  VIADD R40, R153, 0x40 ;  /* 0x0000004099287836 */ /* 0x000fc60000000000 */
[----:B------:R-:W-:-:S13]  /*5250*/  ISETP.GE.OR P4, PT, R16, R102, P4 ;  /* 0x000000661000720c */ /* 0x000fda0002786670 */
[----:B------:R-:W-:Y:S01]  /*5260*/  @!P4 IADD3 R46, P3, P5, R82, R14, R20 ;  /* 0x0000000e522ec210 */ /* 0x000fe20007d7e014 */
[----:B------:R-:W0:Y:S03]  /*5270*/  @!P4 LDC.64 R56, c[0x0][0x3e8] ;  /* 0x0000fa00ff38cb82 */ /* 0x000e260000000a00 */
[----:B------:R-:W-:Y:S02]  /*5280*/  @!P4 IADD3.X R47, R39, R90, R8, P3, P5 ;  /* 0x0000005a272fc210 */ /* 0x000fe40001fea408 */
[----:B------:R-:W-:-:S03]  /*5290*/  @!P4 IADD3 R44, P3, P5, R86, R12, R33 ;  /* 0x0000000c562cc210 */ /* 0x000fc60007d7e021 */
[----:B------:R-:W1:Y:S01]  /*52a0*/  @!P4 LDC.64 R58, c[0x0][0x400] ;  /* 0x00010000ff3acb82 */ /* 0x000e620000000a00 */
[----:B------:R-:W-:Y:S02]  /*52b0*/  @!P4 IADD3.X R45, R78, R11, R30, P3, P5 ;  /* 0x0000000b4e2dc210 */ /* 0x000fe40001fea41e */
[----:B------:R-:W-:-:S04]  /*52c0*/  ISETP.GE.AND P3, PT, R40, R96, PT ;  /* 0x000000602800720c */ /* 0x000fc80003f66270 */
[----:B------:R-:W-:-:S13]  /*52d0*/  ISETP.GE.OR P3, PT, R16, R102, P3 ;  /* 0x000000661000720c */ /* 0x000fda0001f66670 */
[----:B------:R-:W-:Y:S01]  /*52e0*/  @!P3 IADD3 R42, P5, P6, R82, R21, R14 ;  /* 0x00000015522ab210 */ /* 0x000fe20007ebe00e */
[----:B------:R-:W2:Y:S03]  /*52f0*/  @!P3 LDC.64 R64, c[0x0][0x3e8] ;  /* 0x0000fa00ff40bb82 */ /* 0x000ea60000000a00 */
[----:B------:R-:W-:Y:S02]  /*5300*/  @!P3 IADD3.X R43, R39, R9, R90, P5, P6 ;  /* 0x00000009272bb210 */ /* 0x000fe40002fec45a */
[----:B------:R-:W-:-:S03]  /*5310*/  @!P3 IADD3 R40, P5, P6, R86, R34, R12 ;  /* 0x000000225628b210 */ /* 0x000fc60007ebe00c */
[----:B------:R-:W3:Y:S01]  /*5320*/  @!P3 LDC.64 R66, c[0x0][0x400] ;  /* 0x00010000ff42bb82 */ /* 0x000ee20000000a00 */
[----:B------:R-:W-:Y:S02]  /*5330*/  @!P3 IADD3.X R41, R78, R31, R11, P5, P6 ;  /* 0x0000001f4e29b210 */ /* 0x000fe40002fec40b */
[----:B------:R-:W-:-:S04]  /*5340*/  ISETP.GE.AND P5, PT, R153, R96, PT ;  /* 0x000000609900720c */ /* 0x000fc80003fa6270 */
[----:B------:R-:W-:-:S13]  /*5350*/  ISETP.GE.OR P5, PT, R16, R102, P5 ;  /* 0x000000661000720c */ /* 0x000fda0002fa6670 */
[----:B------:R-:W4:Y:S01]  /*5360*/  @!P5 LDC.64 R48, c[0x0][0x3e8] ;  /* 0x0000fa00ff30db82 */ /* 0x000f220000000a00 */
[----:B------:R-:W-:-:S05]  /*5370*/  @!P5 IADD3 R50, P6, R82, R14, RZ ;  /* 0x0000000e5232d210 */ /* 0x000fca0007fde0ff */
[----:B------:R-:W-:Y:S01]  /*5380*/  @!P5 IMAD.X R51, R90, 0x1, R39, P6 ;  /* 0x000000015a33d824 */ /* 0x000fe200030e0627 */
[----:B----4-:R-:W-:-:S04]  /*5390*/  @!P5 LEA R48, P6, R50, R48, 0x1 ;  /* 0x000000303230d211 */ /* 0x010fc800078c08ff */
[----:B------:R-:W-:Y:S02]  /*53a0*/  @!P5 LEA.HI.X R49, R50, R49, R51, 0x1, P6 ;  /* 0x000000313231d211 */ /* 0x000fe400030f0c33 */
[----:B------:R-:W4:Y:S01]  /*53b0*/  @!P5 LDC.64 R50, c[0x0][0x400] ;  /* 0x00010000ff32db82 */ /* 0x000f220000000a00 */
[----:B------:R-:W-:-:S05]  /*53c0*/  @!P5 IADD3 R52, P6, R86, R12, RZ ;  /* 0x0000000c5634d210 */ /* 0x000fca0007fde0ff */
[----:B------:R-:W-:Y:S01]  /*53d0*/  @!P5 IMAD.X R53, R11, 0x1, R78, P6 ;  /* 0x000000010b35d824 */ /* 0x000fe200030e064e */
[----:B----4-:R-:W-:-:S04]  /*53e0*/  @!P5 LEA R50, P6, R52, R50, 0x1 ;  /* 0x000000323432d211 */ /* 0x010fc800078c08ff */
[----:B------:R-:W-:Y:S02]  /*53f0*/  @!P5 LEA.HI.X R51, R52, R51, R53, 0x1, P6 ;  /* 0x000000333433d211 */ /* 0x000fe400030f0c35 */
[----:B0-----:R-:W-:-:S04]  /*5400*/  @!P4 LEA R56, P6, R46, R56, 0x1 ;  /* 0x000000382e38c211 */ /* 0x001fc800078c08ff */
[----:B------:R-:W-:Y:S02]  /*5410*/  @!P4 LEA.HI.X R57, R46, R57, R47, 0x1, P6 ;  /* 0x000000392e39c211 */ /* 0x000fe400030f0c2f */
[----:B------:R-:W-:Y:S02]  /*5420*/  CS2R R46, SRZ ;  /* 0x00000000002e7805 */ /* 0x000fe4000001ff00 */
[----:B-1----:R-:W-:-:S04]  /*5430*/  @!P4 LEA R58, P6, R44, R58, 0x1 ;  /* 0x0000003a2c3ac211 */ /* 0x002fc800078c08ff */
[----:B------:R-:W-:Y:S02]  /*5440*/  @!P4 LEA.HI.X R59, R44, R59, R45, 0x1, P6 ;  /* 0x0000003b2c3bc211 */ /* 0x000fe400030f0c2d */
[----:B------:R-:W-:Y:S02]  /*5450*/  CS2R R44, SRZ ;  /* 0x00000000002c7805 */ /* 0x000fe4000001ff00 */
[----:B--2---:R-:W-:-:S04]  /*5460*/  @!P3 LEA R64, P6, R42, R64, 0x1 ;  /* 0x000000402a40b211 */ /* 0x004fc800078c08ff */
[----:B------:R-:W-:Y:S02]  /*5470*/  @!P3 LEA.HI.X R65, R42, R65, R43, 0x1, P6 ;  /* 0x000000412a41b211 */ /* 0x000fe400030f0c2b */
[----:B------:R-:W-:Y:S02]  /*5480*/  CS2R R42, SRZ ;  /* 0x00000000002a7805 */ /* 0x000fe4000001ff00 */
[C---:B---3--:R-:W-:Y:S01]  /*5490*/  @!P3 LEA R66, P6, R40.reuse, R66, 0x1 ;  /* 0x000000422842b211 */ /* 0x048fe200078c08ff */
[----:B------:R0:W5:Y:S03]  /*54a0*/  @!P5 LDG.E.128 R44, desc[UR42][R50.64] ;  /* 0x0000002a322cd981 */ /* 0x000166000c1e1d00 */
[----:B------:R-:W-:Y:S02]  /*54b0*/  @!P3 LEA.HI.X R67, R40, R67, R41, 0x1, P6 ;  /* 0x000000432843b211 */ /* 0x000fe400030f0c29 */
[----:B------:R-:W-:-:S02]  /*54c0*/  CS2R R40, SRZ ;  /* 0x0000000000287805 */ /* 0x000fc4000001ff00 */
[----:B------:R-:W-:Y:S02]  /*54d0*/  CS2R R54, SRZ ;  /* 0x0000000000367805 */ /* 0x000fe4000001ff00 */
[----:B------:R-:W-:Y:S02]  /*54e0*/  CS2R R52, SRZ ;  /* 0x0000000000347805 */ /* 0x000fe4000001ff00 */
[----:B------:R1:W5:Y:S01]  /*54f0*/  @!P5 LDG.E.128 R40, desc[UR42][R48.64] ;  /* 0x0000002a3028d981 */ /* 0x000362000c1e1d00 */
[----:B0-----:R-:W-:Y:S02]  /*5500*/  CS2R R50, SRZ ;  /* 0x0000000000327805 */ /* 0x001fe4000001ff00 */
[----:B------:R-:W-:Y:S01]  /*5510*/  IADD3 R68, R153, 0x60, RZ ;  /* 0x0000006099447810 */ /* 0x000fe20007ffe0ff */
[----:B------:R0:W5:Y:S01]  /*5520*/  @!P4 LDG.E.128 R52, desc[UR42][R58.64] ;  /* 0x0000002a3a34c981 */ /* 0x000162000c1e1d00 */
[----:B-1----:R-:W-:-:S06]  /*5530*/  CS2R R48, SRZ ;  /* 0x0000000000307805 */ /* 0x002fcc000001ff00 */
[----:B------:R1:W5:Y:S01]  /*5540*/  @!P4 LDG.E.128 R48, desc[UR42][R56.64] ;  /* 0x0000002a3830c981 */ /* 0x000362000c1e1d00 */
[----:B------:R-:W-:-:S04]  /*5550*/  ISETP.GE.AND P4, PT, R68, R96, PT ;  /* 0x000000604400720c */ /* 0x000fc80003f86270 */
[----:B------:R-:W-:Y:S02]  /*5560*/  ISETP.GE.OR P4, PT, R16, R102, P4 ;  /* 0x000000661000720c */ /* 0x000fe40002786670 */
[----:B0-----:R-:W-:Y:S02]  /*5570*/  CS2R R58, SRZ ;  /* 0x00000000003a7805 */ /* 0x001fe4000001ff00 */
[----:B------:R-:W-:Y:S02]  /*5580*/  CS2R R62, SRZ ;  /* 0x00000000003e7805 */ /* 0x000fe4000001ff00 */
[----:B------:R-:W-:Y:S02]  /*5590*/  CS2R R60, SRZ ;  /* 0x00000000003c7805 */ /* 0x000fe4000001ff00 */
[----:B-1----:R-:W-:Y:S01]  /*55a0*/  CS2R R56, SRZ ;  /* 0x0000000000387805 */ /* 0x002fe2000001ff00 */
[----:B------:R-:W-:Y:S01]  /*55b0*/  BSSY B1, `(.L_x_7005) ;  /* 0x000001d000017945 */ /* 0x000fe20003800000 */
[----:B------:R-:W-:-:S02]  /*55c0*/  CS2R R70, SRZ ;  /* 0x0000000000467805 */ /* 0x000fc4000001ff00 */
[----:B------:R-:W-:Y:S01]  /*55d0*/  CS2R R68, SRZ ;  /* 0x0000000000447805 */ /* 0x000fe2000001ff00 */
[----:B------:R0:W5:Y:S04]  /*55e0*/  @!P3 LDG.E.128 R60, desc[UR42][R66.64] ;  /* 0x0000002a423cb981 */ /* 0x000168000c1e1d00 */
[----:B------:R1:W5:Y:S01]  /*55f0*/  @!P3 LDG.E.128 R56, desc[UR42][R64.64] ;  /* 0x0000002a4038b981 */ /* 0x000362000c1e1d00 */
[----:B------:R-:W-:Y:S02]  /*5600*/  ISETP.GE.AND P3, PT, R16, R102, PT ;  /* 0x000000661000720c */ /* 0x000fe40003f66270 */
[----:B0-----:R-:W-:Y:S02]  /*5610*/  CS2R R66, SRZ ;  /* 0x0000000000427805 */ /* 0x001fe4000001ff00 */
[----:B-1----:R-:W-:Y:S01]  /*5620*/  CS2R R64, SRZ ;  /* 0x0000000000407805 */ /* 0x002fe2000001ff00 */
[----:B------:R-:W-:Y:S08]  /*5630*/  @P4 BRA `(.L_x_7006) ;  /* 0x0000000000504947 */ /* 0x000ff00003800000 */
[----:B------:R-:W0:Y:S01]  /*5640*/  LDC.64 R64, c[0x0][0x3f8] ;  /* 0x0000fe00ff407b82 */ /* 0x000e220000000a00 */
[----:B------:R-:W-:Y:S01]  /*5650*/  IMAD.MOV.U32 R15, RZ, RZ, R90 ;  /* 0x000000ffff0f7224 */ /* 0x000fe200078e005a */
[----:B------:R-:W-:Y:S01]  /*5660*/  ULDC.64 UR4, c[0x0][0x3e8] ;  /* 0x0000fa0000047ab9 */ /* 0x000fe20000000a00 */
[----:B------:R-:W-:Y:S02]  /*5670*/  IMAD.MOV.U32 R13, RZ, RZ, R11 ;  /* 0x000000ffff0d7224 */ /* 0x000fe400078e000b */
[----:B0-----:R-:W-:-:S04]  /*5680*/  IMAD.WIDE.U32 R14, R64, 0x60, R14 ;  /* 0x00000060400e7825 */ /* 0x001fc800078e000e */
[----:B------:R-:W-:Y:S01]  /*5690*/  IMAD R66, R65, 0x60, RZ ;  /* 0x0000006041427824 */ /* 0x000fe200078e02ff */
[----:B------:R-:W-:-:S04]  /*56a0*/  IADD3 R65, P4, R82, R14, RZ ;  /* 0x0000000e52417210 */ /* 0x000fc80007f9e0ff */
[----:B------:R-:W-:Y:S02]  /*56b0*/  IADD3.X R66, R39, R15, R66, P4, !PT ;  /* 0x0000000f27427210 */ /* 0x000fe400027fe442 */
        /* <DEDUP_REMOVED lines=8> */
[----:B------:R-:W-:-:S03]  /*5740*/  LEA R68, P4, R11, UR4, 0x1 ;  /* 0x000000040b447c11 */ /* 0x000fc6000f8808ff */
[----:B------:R-:W5:Y:S01]  /*5750*/  LDG.E.128 R64, desc[UR42][R64.64] ;  /* 0x0000002a40407981 */ /* 0x000f62000c1e1d00 */
[----:B------:R-:W-:-:S06]  /*5760*/  LEA.HI.X R69, R11, UR5, R12, 0x1, P4 ;  /* 0x000000050b457c11 */ /* 0x000fcc000a0f0c0c */
[----:B------:R-:W5:Y:S03]  /*5770*/  LDG.E.128 R68, desc[UR42][R68.64] ;  /* 0x0000002a44447981 */ /* 0x000f66000c1e1d00 */
.L_x_7006:
[----:B------:R-:W-:Y:S05]  /*5780*/  BSYNC B1 ;  /* 0x0000000000017941 */ /* 0x000fea0003800000 */
.L_x_7005:
[----:B-----5:R-:W-:Y:S01]  /*5790*/  IMAD.MOV.U32 R12, RZ, RZ, R67 ;  /* 0x000000ffff0c7224 */ /* 0x020fe200078e0043 */
[----:B------:R-:W-:Y:S01]  /*57a0*/  UISETP.NE.AND UP0, UPT, UR41, 0x3, UPT ;  /* 0x000000032900788c */ /* 0x000fe2000bf05270 */
        /* <DEDUP_REMOVED lines=66> */
.L_x_7007:
[----:B------:R-:W-:Y:S01]  /*5bd0*/  IMAD R90, R155, 0x8, R156 ;  /* 0x000000089b5a7824 */ /* 0x000fe200078e029c */
[----:B------:R-:W-:Y:S01]  /*5be0*/  SHF.L.U32 R101, R154, 0x1f, RZ ;  /* 0x0000001f9a657819 */ /* 0x000fe200000006ff */
[----:B------:R-:W0:Y:S01]  /*5bf0*/  LDC R108, c[0x0][0x2f4] ;  /* 0x0000bd00ff6c7b82 */ /* 0x000e220000000800 */
[----:B------:R-:W-:Y:S02]  /*5c00*/  BSSY B1, `(.L_x_7008) ;  /* 0x0000003000017945 */ /* 0x000fe40003800000 */
[----:B------:R-:W1:Y:S02]  /*5c10*/  SYNCS.PHASECHK.TRANS64.TRYWAIT P4, [R90+URZ+0x28890], R101 ;  /* 0x028890655a0075a7 */ /* 0x000e64000808017f */
[----:B-1----:R-:W-:Y:S05]  /*5c20*/  @!P4 BRA `(.L_x_7009) ;  /* 0x000001740084c947 */ /* 0x002fea0003800000 */
.L_x_7292:
[----:B------:R-:W-:Y:S05]  /*5c30*/  BSYNC B1 ;  /* 0x0000000000017941 */ /* 0x000fea0003800000 */
.L_x_7008:
[----:B------:R-:W-:Y:S01]  /*5c40*/  UMOV UR4, 0xffffffff ;  /* 0xffffffff00047882 */ /* 0x000fe20000000000 */
[----:B0-----:R-:W-:Y:S02]  /*5c50*/  IADD3 R110, -R37, R108, RZ ;  /* 0x0000006c256e7210 */ /* 0x001fe40007ffe1ff */
[----:B------:R-:W-:Y:S05]  /*5c60*/  BRA.DIV UR4, `(.L_x_7010) ;  /* 0x0000017604887947 */ /* 0x000fea000b800000 */
[----:B------:R0:W2:Y:S04]  /*5c70*/  SHFL.IDX PT, R105, R106, RZ, 0x181f ;  /* 0x00181fff6a697589 */ /* 0x0000a800000e0000 */
[----:B------:R0:W3:Y:S02]  /*5c80*/  SHFL.IDX PT, R104, R107, RZ, 0x181f ;  /* 0x00181fff6b687589 */ /* 0x0000e400000e0000 */
.L_x_7296:
[----:B------:R-:W-:Y:S01]  /*5c90*/  ISETP.GE.OR P4, PT, R153, R96, P1 ;  /* 0x000000609900720c */ /* 0x000fe20000f86670 */
[----:B------:R-:W-:-:S12]  /*5ca0*/  BSSY B1, `(.L_x_7011) ;  /* 0x000007a000017945 */ /* 0x000fd80003800000 */
[----:B------:R-:W-:Y:S05]  /*5cb0*/  @P4 BRA `(.L_x_7012) ;  /* 0x0000000400e04947 */ /* 0x000fea0003800000 */
[----:B------:R-:W-:Y:S01]  /*5cc0*/  SEL R11, R37, R110, !P0 ;  /* 0x0000006e250b7207 */ /* 0x000fe20004000000 */
[----:B------:R-:W-:Y:S01]  /*5cd0*/  IMAD.SHL.U32 R15, R153, 0x40, RZ ;  /* 0x00000040990f7824 */ /* 0x000fe200078e00ff */
[C---:B---3--:R-:W-:Y:S01]  /*5ce0*/  LEA R102, P4, R77.reuse, R104, 0x1 ;  /* 0x000000684d667211 */ /* 0x048fe200078808ff */
[----:B------:R-:W-:Y:S01]  /*5cf0*/  BSSY B2, `(.L_x_7013) ;  /* 0x0000070000027945 */ /* 0x000fe20003800000 */
[----:B------:R-:W-:Y:S02]  /*5d00*/  SHF.R.S32.HI R12, RZ, 0x1f, R11 ;  /* 0x0000001fff0c7819 */ /* 0x000fe4000001140b */
[----:B--2---:R-:W-:Y:S02]  /*5d10*/  LEA.HI.X R103, R77, R105, R89, 0x1, P4 ;  /* 0x000000694d677211 */ /* 0x004fe400020f0c59 */
[----:B------:R-:W-:-:S04]  /*5d20*/  LEA.HI R12, R12, R11, RZ, 0x4 ;  /* 0x0000000b0c0c7211 */ /* 0x000fc800078f20ff */
[----:B------:R-:W-:-:S04]  /*5d30*/  LEA.HI.SX32 R12, R12, R79, 0x1c ;  /* 0x0000004f0c0c7211 */ /* 0x000fc800078fe2ff */
[----:B------:R-:W-:Y:S01]  /*5d40*/  SHF.R.S32.HI R13, RZ, 0x1f, R12 ;  /* 0x0000001fff0d7819 */ /* 0x000fe2000001140c */
[----:B------:R-:W-:-:S03]  /*5d50*/  IMAD.SHL.U32 R11, R12, 0x8, RZ ;  /* 0x000000080c0b7824 */ /* 0x000fc600078e00ff */
[----:B------:R-:W-:Y:S02]  /*5d60*/  LEA.HI R13, R13, R12, RZ, 0x3 ;  /* 0x0000000c0d0d7211 */ /* 0x000fe400078f18ff */
[----:B------:R-:W-:-:S03]  /*5d70*/  LOP3.LUT R12, R11, 0x38, RZ, 0xc0, !PT ;  /* 0x000000380b0c7812 */ /* 0x000fc600078ec0ff */
[----:B------:R-:W-:Y:S01]  /*5d80*/  IMAD.SHL.U32 R14, R13, 0x400, RZ ;  /* 0x000004000d0e7824 */ /* 0x000fe200078e00ff */
[----:B------:R-:W-:-:S04]  /*5d90*/  LOP3.LUT R13, R12, 0x1c0, R15, 0xf8, !PT ;  /* 0x000001c00c0d7812 */ /* 0x000fc800078ef80f */
[----:B------:R-:W-:Y:S02]  /*5da0*/  LOP3.LUT R14, R14, 0x7fffe000, RZ, 0xc0, !PT ;  /* 0x7fffe0000e0e7812 */ /* 0x000fe400078ec0ff */
[----:B------:R-:W-:-:S04]  /*5db0*/  LOP3.LUT R13, R13, R200, RZ, 0x3c, !PT ;  /* 0x000000c80d0d7212 */ /* 0x000fc800078e3cff */
[----:B------:R-:W-:Y:S01]  /*5dc0*/  IADD3 R14, R13, R14, R201 ;  /* 0x0000000e0d0e7210 */ /* 0x000fe20007ffe0c9 */
        /* <DEDUP_REMOVED lines=9> */
[----:B------:R-:W-:Y:S02]  /*5e60*/  SHF.R.U32.HI R148, RZ, 0x10, R41 ;  /* 0x00000010ff947819 */ /* 0x000fe40000011629 */
[----:B------:R-:W-:Y:S02]  /*5e70*/  SHF.R.U64 R144, R42, 0x10, R43 ;  /* 0x000000102a907819 */ /* 0x000fe4000000122b */
[----:B------:R-:W-:Y:S02]  /*5e80*/  PRMT R143, R138, 0x5410, R143 ;  /* 0x000054108a8f7816 */ /* 0x000fe4000000008f */
[----:B------:R-:W-:Y:S02]  /*5e90*/  SHF.R.U32.HI R142, RZ, 0x10, R43 ;  /* 0x00000010ff8e7819 */ /* 0x000fe4000001162b */
[----:B------:R-:W-:Y:S01]  /*5ea0*/  SHF.R.U64 R147, R44, 0x10, R45 ;  /* 0x000000102c937819 */ /* 0x000fe2000000122d */
[----:B------:R-:W-:Y:S01]  /*5eb0*/  IMAD.U32 R45, R73, 0x10000, RZ ;  /* 0x00010000492d7824 */ /* 0x000fe200078e00ff */
[----:B------:R-:W-:-:S02]  /*5ec0*/  PRMT R139, R139, 0x5410, R148 ;  /* 0x000054108b8b7816 */ /* 0x000fc40000000094 */
[----:B------:R-:W-:Y:S02]  /*5ed0*/  SHF.R.U32.HI R145, RZ, 0x10, R47 ;  /* 0x00000010ff917819 */ /* 0x000fe4000001162f */
[----:B------:R-:W-:Y:S01]  /*5ee0*/  PRMT R43, R109, 0x5432, R144 ;  /* 0x000054326d2b7816 */ /* 0x000fe20000000090 */
[----:B------:R-:W-:Y:S01]  /*5ef0*/  IMAD.U32 R144, R143, 0x10000, RZ ;  /* 0x000100008f907824 */ /* 0x000fe200078e00ff */
[----:B------:R-:W-:Y:S02]  /*5f00*/  PRMT R138, R137, 0x5410, R142 ;  /* 0x00005410898a7816 */ /* 0x000fe4000000008e */
[----:B------:R-:W-:Y:S01]  /*5f10*/  PRMT R142, R136, 0x5410, R147 ;  /* 0x00005410888e7816 */ /* 0x000fe20000000093 */
[----:B------:R-:W-:Y:S01]  /*5f20*/  IMAD.U32 R136, R139, 0x10000, RZ ;  /* 0x000100008b887824 */ /* 0x000fe200078e00ff */
[----:B------:R-:W-:Y:S01]  /*5f30*/  SHF.R.U64 R146, R46, 0x10, R47 ;  /* 0x000000102e927819 */ /* 0x000fe2000000122f */
[----:B--2---:R-:W-:Y:S01]  /*5f40*/  IMAD.U32 R46, R13, 0x10000, RZ ;  /* 0x000100000d2e7824 */ /* 0x004fe200078e00ff */
[----:B------:R-:W-:Y:S01]  /*5f50*/  PRMT R145, R134, 0x5410, R145 ;  /* 0x0000541086917816 */ /* 0x000fe20000000091 */
[----:B------:R-:W-:Y:S01]  /*5f60*/  FMUL.FTZ R147, R45, R144 ;  /* 0x000000902d937220 */ /* 0x000fe20000410000 */
[----:B------:R-:W-:Y:S01]  /*5f70*/  LOP3.LUT R137, R143, 0xffff0000, RZ, 0xc0, !PT ;  /* 0xffff00008f897812 */ /* 0x000fe200078ec0ff */
[-C--:B------:R-:W-:Y:S01]  /*5f80*/  FMUL.FTZ R143, R45, R136.reuse ;  /* 0x000000882d8f7220 */ /* 0x080fe20000410000 */
[----:B------:R-:W-:Y:S01]  /*5f90*/  LOP3.LUT R140, R73, 0xffff0000, RZ, 0xc0, !PT ;  /* 0xffff0000498c7812 */ /* 0x000fe200078ec0ff */
[----:B------:R-:W-:Y:S01]  /*5fa0*/  FFMA.FTZ R45, R46, R136, -R147 ;  /* 0x000000882e2d7223 */ /* 0x000fe20000010893 */
[----:B------:R-:W-:Y:S01]  /*5fb0*/  PRMT R135, R135, 0x5410, R146 ;  /* 0x0000541087877816 */ /* 0x000fe20000000092 */
[----:B------:R-:W-:Y:S01]  /*5fc0*/  IMAD.U32 R136, R138, 0x10000, RZ ;  /* 0x000100008a887824 */ /* 0x000fe200078e00ff */
[----:B------:R-:W-:Y:S01]  /*5fd0*/  LOP3.LUT R139, R139, 0xffff0000, RZ, 0xc0, !PT ;  /* 0xffff00008b8b7812 */ /* 0x000fe200078ec0ff */
[----:B------:R-:W-:Y:S01]  /*5fe0*/  FFMA.FTZ R46, R46, R144, R143 ;  /* 0x000000902e2e7223 */ /* 0x000fe2000001008f */
[----:B------:R-:W-:Y:S01]  /*5ff0*/  SHF.L.U32 R146, R145, 0x10, RZ ;  /* 0x0000001091927819 */ /* 0x000fe200000006ff */
[----:B------:R-:W-:Y:S01]  /*6000*/  FMUL.FTZ R147, R140, R137 ;  /* 0x000000898c937220 */ /* 0x000fe20000410000 */
[----:B------:R-:W-:Y:S01]  /*6010*/  SHF.R.U64 R150, R40, 0x10, R41 ;  /* 0x0000001028967819 */ /* 0x000fe20000001229 */
[-C--:B------:R-:W-:Y:S01]  /*6020*/  FMUL.FTZ R143, R140, R139.reuse ;  /* 0x0000008b8c8f7220 */ /* 0x080fe20000410000 */
[----:B------:R-:W-:Y:S01]  /*6030*/  LOP3.LUT R44, R13, 0xffff0000, RZ, 0xc0, !PT ;  /* 0xffff00000d2c7812 */ /* 0x000fe200078ec0ff */
[----:B------:R-:W-:Y:S01]  /*6040*/  FMUL.FTZ R140, R141, R146 ;  /* 0x000000928d8c7220 */ /* 0x000fe20000410000 */
[----:B------:R-:W-:Y:S01]  /*6050*/  IMAD.U32 R73, R15, 0x10000, RZ ;  /* 0x000100000f497824 */ /* 0x000fe200078e00ff */
[----:B------:R-:W-:Y:S01]  /*6060*/  LOP3.LUT R47, R75, 0xffff0000, RZ, 0xc0, !PT ;  /* 0xffff00004b2f7812 */ /* 0x000fe200078ec0ff */
[-C--:B------:R-:W-:Y:S01]  /*6070*/  FMUL.FTZ R141, R141, R136.reuse ;  /* 0x000000888d8d7220 */ /* 0x080fe20000410000 */
[----:B------:R-:W-:Y:S01]  /*6080*/  LOP3.LUT R145, R145, 0xffff0000, RZ, 0xc0, !PT ;  /* 0xffff000091917812 */ /* 0x000fe200078ec0ff */
[C---:B------:R-:W-:Y:S01]  /*6090*/  FFMA.FTZ R134, R44.reuse, R139, -R147 ;  /* 0x0000008b2c867223 */ /* 0x040fe20000010893 */
[----:B------:R-:W-:Y:S01]  /*60a0*/  PRMT R75, R111, 0x5432, R150 ;  /* 0x000054326f4b7816 */ /* 0x000fe20000000096 */
[----:B------:R-:W-:Y:S01]  /*60b0*/  FFMA.FTZ R137, R44, R137, R143 ;  /* 0x000000892c897223 */ /* 0x000fe2000001008f */
[----:B------:R-:W-:Y:S01]  /*60c0*/  LOP3.LUT R42, R15, 0xffff0000, RZ, 0xc0, !PT ;  /* 0xffff00000f2a7812 */ /* 0x000fe200078ec0ff */
[C---:B------:R-:W-:Y:S01]  /*60d0*/  FFMA.FTZ R44, R73.reuse, R136, -R140 ;  /* 0x00000088492c7223 */ /* 0x040fe2000001088c */
[----:B------:R-:W-:Y:S01]  /*60e0*/  LOP3.LUT R138, R138, 0xffff0000, RZ, 0xc0, !PT ;  /* 0xffff00008a8a7812 */ /* 0x000fe200078ec0ff */
[----:B------:R-:W-:Y:S01]  /*60f0*/  FFMA.FTZ R141, R73, R146, R141 ;  /* 0x00000092498d7223 */ /* 0x000fe2000001008d */
[----:B------:R-:W-:Y:S01]  /*6100*/  FMUL.FTZ R73, R47, R145 ;  /* 0x000000912f497220 */ /* 0x000fe20000410000 */
[----:B------:R-:W-:Y:S01]  /*6110*/  IMAD.U32 R41, R72, 0x10000, RZ ;  /* 0x0001000048297824 */ /* 0x000fe200078e00ff */
[----:B------:R-:W-:Y:S01]  /*6120*/  SHF.L.U32 R13, R12, 0x10, RZ ;  /* 0x000000100c0d7819 */ /* 0x000fe200000006ff */
[----:B------:R-:W-:-:S02]  /*6130*/  IMAD.U32 R140, R142, 0x10000, RZ ;  /* 0x000100008e8c7824 */ /* 0x000fc400078e00ff */
[-C--:B------:R-:W-:Y:S01]  /*6140*/  FMUL.FTZ R139, R47, R138.reuse ;  /* 0x0000008a2f8b7220 */ /* 0x080fe20000410000 */
[----:B------:R-:W-:Y:S02]  /*6150*/  IMAD.U32 R136, R75, 0x10000, RZ ;  /* 0x000100004b887824 */ /* 0x000fe400078e00ff */
[----:B------:R-:W-:Y:S01]  /*6160*/  FFMA.FTZ R143, R42, R138, -R73 ;  /* 0x0000008a2a8f7223 */ /* 0x000fe20000010849 */
[C---:B------:R-:W-:Y:S01]  /*6170*/  FMUL.FTZ R138, R41.reuse, R140 ;  /* 0x0000008c298a7220 */ /* 0x040fe20000410000 */
[----:B------:R-:W-:Y:S01]  /*6180*/  LOP3.LUT R72, R72, 0xffff0000, RZ, 0xc0, !PT ;  /* 0xffff000048487812 */ /* 0x000fe200078ec0ff */
[----:B------:R-:W-:Y:S01]  /*6190*/  FMUL.FTZ R41, R41, R136 ;  /* 0x0000008829297220 */ /* 0x000fe20000410000 */
[----:B------:R-:W-:Y:S01]  /*61a0*/  LOP3.LUT R47, R142, 0xffff0000, RZ, 0xc0, !PT ;  /* 0xffff00008e2f7812 */ /* 0x000fe200078ec0ff */
[C---:B------:R-:W-:Y:S01]  /*61b0*/  IMAD.U32 R15, R14.reuse, 0x10000, RZ ;  /* 0x000100000e0f7824 */ /* 0x040fe200078e00ff */
[----:B------:R-:W-:Y:S01]  /*61c0*/  LOP3.LUT R75, R75, 0xffff0000, RZ, 0xc0, !PT ;  /* 0xffff00004b4b7812 */ /* 0x000fe200078ec0ff */
[----:B------:R-:W-:Y:S01]  /*61d0*/  FFMA.FTZ R140, R13, R140, R41 ;  /* 0x0000008c0d8c7223 */ /* 0x000fe20000010029 */
[----:B------:R-:W-:Y:S01]  /*61e0*/  LOP3.LUT R40, R14, 0xffff0000, RZ, 0xc0, !PT ;  /* 0xffff00000e287812 */ /* 0x000fe200078ec0ff */
[----:B------:R-:W-:Y:S01]  /*61f0*/  IMAD.U32 R14, R74, 0x10000, RZ ;  /* 0x000100004a0e7824 */ /* 0x000fe200078e00ff */
[----:B------:R-:W-:Y:S01]  /*6200*/  LOP3.LUT R12, R12, 0xffff0000, RZ, 0xc0, !PT ;  /* 0xffff00000c0c7812 */ /* 0x000fe200078ec0ff */
[----:B------:R-:W-:Y:S01]  /*6210*/  FFMA.FTZ R42, R42, R145, R139 ;  /* 0x000000912a2a7223 */ /* 0x000fe2000001008b */
[C---:B------:R-:W-:Y:S01]  /*6220*/  IMAD.U32 R41, R135.reuse, 0x10000, RZ ;  /* 0x0001000087297824 */ /* 0x040fe200078e00ff */
[----:B------:R-:W-:Y:S01]  /*6230*/  LOP3.LUT R74, R74, 0xffff0000, RZ, 0xc0, !PT ;  /* 0xffff00004a4a7812 */ /* 0x000fe200078ec0ff */
[C---:B------:R-:W-:Y:S01]  /*6240*/  FMUL.FTZ R73, R72.reuse, R47 ;  /* 0x0000002f48497220 */ /* 0x040fe20000410000 */
[----:B------:R-:W-:Y:S01]  /*6250*/  FMUL.FTZ R139, R72, R75 ;  /* 0x0000004b488b7220 */ /* 0x000fe20000410000 */
[----:B------:R-:W-:Y:S01]  /*6260*/  LOP3.LUT R135, R135, 0xffff0000, RZ, 0xc0, !PT ;  /* 0xffff000087877812 */ /* 0x000fe200078ec0ff */
[----:B------:R-:W-:Y:S01]  /*6270*/  FFMA.FTZ R138, R13, R136, -R138 ;  /* 0x000000880d8a7223 */ /* 0x000fe2000001088a */
[----:B------:R-:W-:-:S02]  /*6280*/  IMAD.U32 R13, R43, 0x10000, RZ ;  /* 0x000100002b0d7824 */ /* 0x000fc400078e00ff */
[C---:B------:R-:W-:Y:S01]  /*6290*/  FFMA.FTZ R73, R12.reuse, R75, -R73 ;  /* 0x0000004b0c497223 */ /* 0x040fe20000010849 */
[----:B------:R-:W-:Y:S01]  /*62a0*/  LOP3.LUT R43, R43, 0xffff0000, RZ, 0xc0, !PT ;  /* 0xffff00002b2b7812 */ /* 0x000fe200078ec0ff */
[----:B------:R-:W-:Y:S01]  /*62b0*/  FFMA.FTZ R139, R12, R47, R139 ;  /* 0x0000002f0c8b7223 */ /* 0x000fe2000001008b */
[----:B------:R-:W-:Y:S01]  /*62c0*/  FMUL.FTZ R12, R14, R41 ;  /* 0x000000290e0c7220 */ /* 0x000fe20000410000 */
[----:B------:R-:W-:Y:S01]  /*62d0*/  FMUL.FTZ R47, R74, R135 ;  /* 0x000000874a2f7220 */ /* 0x000fe20000410000 */
        /* <DEDUP_REMOVED lines=11> */
[----:B------:R-:W-:Y:S01]  /*6390*/  IMAD.MOV.U32 R12, RZ, RZ, R138 ;  /* 0x000000ffff0c7224 */ /* 0x000fe200078e008a */
[----:B------:R-:W-:Y:S01]  /*63a0*/  F2FP.BF16.F32.PACK_AB R13, R134, R45 ;  /* 0x0000002d860d723e */ /* 0x000fe200000010ff */
[----:B------:R-:W-:Y:S01]  /*63b0*/  IMAD.MOV.U32 R14, RZ, RZ, R40 ;  /* 0x000000ffff0e7224 */ /* 0x000fe200078e0028 */
[----:B------:R-:W-:Y:S02]  /*63c0*/  F2FP.BF16.F32.PACK_AB R15, R143, R44 ;  /* 0x0000002c8f0f723e */ /* 0x000fe400000010ff */
[----:B------:R-:W-:-:S02]  /*63d0*/  F2FP.BF16.F32.PACK_AB R75, R42, R141 ;  /* 0x0000008d2a4b723e */ /* 0x000fc400000010ff */
[----:B------:R-:W-:-:S07]  /*63e0*/  F2FP.BF16.F32.PACK_AB R72, R139, R140 ;  /* 0x0000008c8b48723e */ /* 0x000fce00000010ff */
.L_x_7014:
[----:B------:R-:W-:Y:S05]  /*63f0*/  BSYNC B2 ;  /* 0x0000000000027941 */ /* 0x000fea0003800000 */
.L_x_7013:
[----:B------:R-:W-:Y:S01]  /*6400*/  ISETP.GE.AND P4, PT, R11, R108, PT ;  /* 0x0000006c0b00720c */ /* 0x000fe20003f86270 */
[----:B--2---:R4:W-:-:S12]  /*6410*/  ST.E.128 desc[UR42][R102.64], R12 ;  /* 0x0000000c66007985 */ /* 0x0049d8000c101d2a */
[----:B------:R-:W-:-:S05]  /*6420*/  @!P4 IMAD.WIDE R104, R11, 0x2, R104 ;  /* 0x000000020b68c825 */ /* 0x000fca00078e0268 */
[----:B---3--:R4:W-:Y:S02]  /*6430*/  @!P4 ST.E.128 desc[UR42][R104.64], R72 ;  /* 0x000000486800c985 */ /* 0x0089e4000c101d2a */
.L_x_7012:
[----:B------:R-:W-:Y:S05]  /*6440*/  BSYNC B1 ;  /* 0x0000000000017941 */ /* 0x000fea0003800000 */
.L_x_7011:
[----:B------:R-:W-:-:S03]  /*6450*/  UMOV UR4, 0xffffffff ;  /* 0xffffffff00047882 */ /* 0x000fc60000000000 */
[----:B------:R-:W-:Y:S05]  /*6460*/  BRA.DIV UR4, `(.L_x_7015) ;  /* 0x0000016e04d47947 */ /* 0x000fea000b800000 */
[----:B------:R0:W0:Y:S04]  /*6470*/  SHFL.IDX PT, R47, R106, 0x1, 0x181f ;  /* 0x00381f006a2f7f89 */ /* 0x00002800000e0000 */
[----:B------:R0:W0:Y:S02]  /*6480*/  SHFL.IDX PT, R46, R107, 0x1, 0x181f ;  /* 0x00381f006b2e7f89 */ /* 0x00002400000e0000 */
.L_x_7300:
[----:B------:R-:W-:Y:S01]  /*6490*/  IADD3 R11, R153, 0x20, RZ ;  /* 0x00000020990b7810 */ /* 0x000fe20007ffe0ff */
[----:B------:R-:W-:Y:S03]  /*64a0*/  BSSY B1, `(.L_x_7016) ;  /* 0x000007a000017945 */ /* 0x000fe60003800000 */
[----:B------:R-:W-:-:S13]  /*64b0*/  ISETP.GE.OR P4, PT, R11, R96, P1 ;  /* 0x000000600b00720c */ /* 0x000fda0000f86670 */
[----:B------:R-:W-:Y:S05]  /*64c0*/  @P4 BRA `(.L_x_7017) ;  /* 0x0000000400dc4947 */ /* 0x000fea0003800000 */
[----:B------:R-:W-:Y:S01]  /*64d0*/  SEL R11, R37, R110, !P0 ;  /* 0x0000006e250b7207 */ /* 0x000fe20004000000 */
[----:B------:R-:W-:Y:S01]  /*64e0*/  BSSY B2, `(.L_x_7018) ;  /* 0x0000071000027945 */ /* 0x000fe20003800000 */
[----:B----4-:R-:W-:Y:S02]  /*64f0*/  SHF.R.U32.HI R14, RZ, 0x3, R193 ;  /* 0x00000003ff0e7819 */ /* 0x010fe400000116c1 */
[----:B------:R-:W-:Y:S02]  /*6500*/  SHF.R.S32.HI R12, RZ, 0x1f, R11 ;  /* 0x0000001fff0c7819 */ /* 0x000fe4000001140b */
[C---:B0-----:R-:W-:Y:S02]  /*6510*/  LEA R44, P4, R77.reuse, R46, 0x1 ;  /* 0x0000002e4d2c7211 */ /* 0x041fe400078808ff */
[----:B------:R-:W-:Y:S02]  /*6520*/  LEA.HI R12, R12, R11, RZ, 0x4 ;  /* 0x0000000b0c0c7211 */ /* 0x000fe400078f20ff */
[----:B------:R-:W-:-:S02]  /*6530*/  LEA.HI.X R45, R77, R47, R89, 0x1, P4 ;  /* 0x0000002f4d2d7211 */ /* 0x000fc400020f0c59 */
[----:B------:R-:W-:-:S04]  /*6540*/  LEA.HI.SX32 R12, R12, R79, 0x1c ;  /* 0x0000004f0c0c7211 */ /* 0x000fc800078fe2ff */
[----:B------:R-:W-:Y:S01]  /*6550*/  SHF.R.S32.HI R13, RZ, 0x1f, R12 ;  /* 0x0000001fff0d7819 */ /* 0x000fe2000001140c */
[----:B------:R-:W-:-:S03]  /*6560*/  IMAD.SHL.U32 R11, R12, 0x8, RZ ;  /* 0x000000080c0b7824 */ /* 0x000fc600078e00ff */
[----:B------:R-:W-:Y:S02]  /*6570*/  LEA.HI R13, R13, R12, RZ, 0x3 ;  /* 0x0000000c0d0d7211 */ /* 0x000fe400078f18ff */
[----:B------:R-:W-:-:S03]  /*6580*/  LOP3.LUT R12, R193, 0x38, R11, 0xf8, !PT ;  /* 0x00000038c10c7812 */ /* 0x000fc600078ef80b */
[----:B------:R-:W-:Y:S01]  /*6590*/  IMAD.SHL.U32 R13, R13, 0x400, RZ ;  /* 0x000004000d0d7824 */ /* 0x000fe200078e00ff */
[----:B------:R-:W-:-:S04]  /*65a0*/  LOP3.LUT R12, R12, R14, RZ, 0x3c, !PT ;  /* 0x0000000e0c0c7212 */ /* 0x000fc800078e3cff */
[----:B------:R-:W-:-:S04]  /*65b0*/  LOP3.LUT R13, R13, 0x7fffe000, RZ, 0xc0, !PT ;  /* 0x7fffe0000d0d7812 */ /* 0x000fc800078ec0ff */
[----:B------:R-:W-:Y:S01]  /*65c0*/  IADD3 R12, R12, R13, R199 ;  /* 0x0000000d0c0c7210 */ /* 0x000fe20007ffe0c7 */
[----:B------:R-:W-:-:S04]  /*65d0*/  IMAD R13, R155, 0x4000, R4 ;  /* 0x000040009b0d7824 */ /* 0x000fc800078e0204 */
[----:B------:R-:W-:Y:S02]  /*65e0*/  IMAD R15, R155, 0x4000, R12 ;  /* 0x000040009b0f7824 */ /* 0x000fe400078e020c */
[--C-:B------:R-:W-:Y:S02]  /*65f0*/  IMAD R13, R13, 0x2, R156.reuse ;  /* 0x000000020d0d7824 */ /* 0x100fe400078e029c */
[----:B------:R-:W-:-:S04]  /*6600*/  IMAD R40, R15, 0x2, R156 ;  /* 0x000000020f287824 */ /* 0x000fc800078e029c */
[----:B------:R-:W0:Y:S04]  /*6610*/  LDS.128 R12, [R13+0x18400] ;  /* 0x018400000d0c7984 */ /* 0x000e280000000c00 */
[----:B------:R-:W4:Y:S01]  /*6620*/  LDS.128 R40, [R40+0x18400] ;  /* 0x0184000028287984 */ /* 0x000f220000000c00 */
[----:B------:R-:W-:Y:S05]  /*6630*/  @P3 BRA `(.L_x_7019) ;  /* 0x00000004006c3947 */ /* 0x000fea0003800000 */
[----:B--2---:R-:W-:Y:S02]  /*6640*/  SHF.R.U32.HI R105, RZ, 0x10, R49 ;  /* 0x00000010ff697819 */ /* 0x004fe40000011631 */
[--C-:B------:R-:W-:Y:S02]  /*6650*/  SHF.R.U32.HI R73, RZ, 0x10, R53.reuse ;  /* 0x00000010ff497819 */ /* 0x100fe40000011635 */
[----:B------:R-:W-:Y:S01]  /*6660*/  SHF.R.U64 R72, R52, 0x10, R53 ;  /* 0x0000001034487819 */ /* 0x000fe20000001235 */
[----:B0-----:R-:W-:Y:S01]  /*6670*/  IMAD.U32 R52, R15, 0x10000, RZ ;  /* 0x000100000f347824 */ /* 0x001fe200078e00ff */
[----:B------:R-:W-:Y:S02]  /*6680*/  PRMT R132, R132, 0x5410, R105 ;  /* 0x0000541084847816 */ /* 0x000fe40000000069 */
[----:B------:R-:W-:Y:S02]  /*6690*/  PRMT R130, R130, 0x5410, R73 ;  /* 0x0000541082827816 */ /* 0x000fe40000000049 */
[----:B------:R-:W-:-:S02]  /*66a0*/  SHF.R.U32.HI R75, RZ, 0x10, R51 ;  /* 0x00000010ff4b7819 */ /* 0x000fc40000011633 */
[----:B------:R-:W-:Y:S01]  /*66b0*/  SHF.R.U32.HI R103, RZ, 0x10, R55 ;  /* 0x00000010ff677819 */ /* 0x000fe20000011637 */
[----:B------:R-:W-:Y:S01]  /*66c0*/  IMAD.U32 R73, R130, 0x10000, RZ ;  /* 0x0001000082497824 */ /* 0x000fe200078e00ff */
[----:B----4-:R-:W-:Y:S02]  /*66d0*/  SHF.L.U32 R53, R41, 0x10, RZ ;  /* 0x0000001029357819 */ /* 0x010fe400000006ff */
[----:B------:R-:W-:Y:S01]  /*66e0*/  PRMT R129, R129, 0x5410, R72 ;  /* 0x0000541081817816 */ /* 0x000fe20000000048 */
[----:B------:R-:W-:Y:S01]  /*66f0*/  IMAD.U32 R72, R132, 0x10000, RZ ;  /* 0x0001000084487824 */ /* 0x000fe200078e00ff */
[----:B------:R-:W-:Y:S01]  /*6700*/  SHF.R.U64 R102, R50, 0x10, R51 ;  /* 0x0000001032667819 */ /* 0x000fe20000001233 */
[----:B------:R-:W-:Y:S01]  /*6710*/  IMAD.U32 R50, R13, 0x10000, RZ ;  /* 0x000100000d327824 */ /* 0x000fe200078e00ff */
[----:B------:R-:W-:Y:S01]  /*6720*/  PRMT R126, R126, 0x5410, R75 ;  /* 0x000054107e7e7816 */ /* 0x000fe2000000004b */
[CC--:B------:R-:W-:Y:S01]  /*6730*/  FMUL.FTZ R75, R53.reuse, R73.reuse ;  /* 0x00000049354b7220 */ /* 0x0c0fe20000410000 */
[----:B------:R-:W-:Y:S01]  /*6740*/  PRMT R128, R128, 0x5410, R103 ;  /* 0x0000541080807816 */ /* 0x000fe20000000067 */
[-C--:B------:R-:W-:Y:S01]  /*6750*/  FMUL.FTZ R103, R53, R72.reuse ;  /* 0x0000004835677220 */ /* 0x080fe20000410000 */
[----:B------:R-:W-:Y:S01]  /*6760*/  SHF.R.U64 R74, R54, 0x10, R55 ;  /* 0x00000010364a7819 */ /* 0x000fe20000001237 */
[C---:B------:R-:W-:Y:S01]  /*6770*/  FFMA.FTZ R75, R50.reuse, R72, -R75 ;  /* 0x00000048324b7223 */ /* 0x040fe2000001084b */
[----:B------:R-:W-:Y:S01]  /*6780*/  LOP3.LUT R54, R41, 0xffff0000, RZ, 0xc0, !PT ;  /* 0xffff000029367812 */ /* 0x000fe200078ec0ff */
[----:B------:R-:W-:Y:S01]  /*6790*/  FFMA.FTZ R103, R50, R73, R103 ;  /* 0x0000004932677223 */ /* 0x000fe20000010067 */
[----:B------:R-:W-:Y:S01]  /*67a0*/  LOP3.LUT R130, R130, 0xffff0000, RZ, 0xc0, !PT ;  /* 0xffff000082827812 */ /* 0x000fe200078ec0ff */
[----:B------:R-:W-:Y:S01]  /*67b0*/  IMAD.U32 R55, R43, 0x10000, RZ ;  /* 0x000100002b377824 */ /* 0x000fe200078e00ff */
[----:B------:R-:W-:Y:S01]  /*67c0*/  SHF.L.U32 R50, R126, 0x10, RZ ;  /* 0x000000107e327819 */ /* 0x000fe200000006ff */
[----:B------:R-:W-:Y:S01]  /*67d0*/  IMAD.U32 R53, R128, 0x10000, RZ ;  /* 0x0001000080357824 */ /* 0x000fe200078e00ff */
[----:B------:R-:W-:Y:S01]  /*67e0*/  LOP3.LUT R132, R132, 0xffff0000, RZ, 0xc0, !PT ;  /* 0xffff000084847812 */ /* 0x000fe200078ec0ff */
[----:B------:R-:W-:Y:S01]  /*67f0*/  FMUL.FTZ R72, R54, R130 ;  /* 0x0000008236487220 */ /* 0x000fe20000410000 */
[----:B---3--:R-:W-:Y:S01]  /*6800*/  SHF.R.U64 R104, R48, 0x10, R49 ;  /* 0x0000001030687819 */ /* 0x008fe20000001231 */
[-C--:B------:R-:W-:Y:S01]  /*6810*/  FMUL.FTZ R73, R55, R53.reuse ;  /* 0x0000003537497220 */ /* 0x080fe20000410000 */
[----:B------:R-:W-:Y:S01]  /*6820*/  PRMT R127, R127, 0x5410, R74 ;  /* 0x000054107f7f7816 */ /* 0x000fe2000000004a */
[----:B------:R-:W-:Y:S01]  /*6830*/  FMUL.FTZ R74, R55, R50 ;  /* 0x00000032374a7220 */ /* 0x000fe20000410000 */
[----:B------:R-:W-:Y:S01]  /*6840*/  LOP3.LUT R51, R13, 0xffff0000, RZ, 0xc0, !PT ;  /* 0xffff00000d337812 */ /* 0x000fe200078ec0ff */
[----:B------:R-:W-:Y:S01]  /*6850*/  FMUL.FTZ R54, R54, R132 ;  /* 0x0000008436367220 */ /* 0x000fe20000410000 */
[----:B------:R-:W-:Y:S01]  /*6860*/  LOP3.LUT R43, R43, 0xffff0000, RZ, 0xc0, !PT ;  /* 0xffff00002b2b7812 */ /* 0x000fe200078ec0ff */
[----:B------:R-:W-:Y:S01]  /*6870*/  FFMA.FTZ R73, R52, R50, -R73 ;  /* 0x0000003234497223 */ /* 0x000fe20000010849 */
[----:B------:R-:W-:Y:S01]  /*6880*/  LOP3.LUT R128, R128, 0xffff0000, RZ, 0xc0, !PT ;  /* 0xffff000080807812 */ /* 0x000fe200078ec0ff */
[----:B------:R-:W-:Y:S01]  /*6890*/  FFMA.FTZ R74, R52, R53, R74 ;  /* 0x00000035344a7223 */ /* 0x000fe2000001004a */
[----:B------:R-:W-:Y:S01]  /*68a0*/  PRMT R133, R133, 0x5410, R104 ;  /* 0x0000541085857816 */ /* 0x000fe20000000068 */
[C---:B------:R-:W-:Y:S01]  /*68b0*/  FFMA.FTZ R72, R51.reuse, R132, -R72 ;  /* 0x0000008433487223 */ /* 0x040fe20000010848 */
[----:B------:R-:W-:Y:S01]  /*68c0*/  LOP3.LUT R126, R126, 0xffff0000, RZ, 0xc0, !PT ;  /* 0xffff00007e7e7812 */ /* 0x000fe200078ec0ff */
[----:B------:R-:W-:Y:S01]  /*68d0*/  FFMA.FTZ R130, R51, R130, R54 ;  /* 0x0000008233827223 */ /* 0x000fe20000010036 */
[----:B------:R-:W-:Y:S01]  /*68e0*/  LOP3.LUT R49, R15, 0xffff0000, RZ, 0xc0, !PT ;  /* 0xffff00000f317812 */ /* 0x000fe200078ec0ff */
[----:B------:R-:W-:Y:S01]  /*68f0*/  FMUL.FTZ R52, R43, R128 ;  /* 0x000000802b347220 */ /* 0x000fe20000410000 */
[----:B------:R-:W-:-:S02]  /*6900*/  IMAD.U32 R41, R40, 0x10000, RZ ;  /* 0x0001000028297824 */ /* 0x000fc400078e00ff */
[-C--:B------:R-:W-:Y:S01]  /*6910*/  FMUL.FTZ R54, R43, R126.reuse ;  /* 0x0000007e2b367220 */ /* 0x080fe20000410000 */
[----:B------:R-:W-:Y:S01]  /*6920*/  IMAD.U32 R50, R133, 0x10000, RZ ;  /* 0x0001000085327824 */ /* 0x000fe200078e00ff */
[----:B------:R-:W-:Y:S01]  /*6930*/  LOP3.LUT R40, R40, 0xffff0000, RZ, 0xc0, !PT ;  /* 0xffff000028287812 */ /* 0x000fe200078ec0ff */
[----:B------:R-:W-:Y:S02]  /*6940*/  IMAD.U32 R51, R129, 0x10000, RZ ;  /* 0x0001000081337824 */ /* 0x000fe400078e00ff */
[----:B------:R-:W-:Y:S01]  /*6950*/  FFMA.FTZ R126, R49, R126, -R52 ;  /* 0x0000007e317e7223 */ /* 0x000fe20000010834 */
[----:B------:R-:W-:Y:S01]  /*6960*/  LOP3.LUT R129, R129, 0xffff0000, RZ, 0xc0, !PT ;  /* 0xffff000081817812 */ /* 0x000fe200078ec0ff */
[C---:B------:R-:W-:Y:S01]  /*6970*/  IMAD.U32 R48, R12.reuse, 0x10000, RZ ;  /* 0x000100000c307824 */ /* 0x040fe200078e00ff */
[----:B------:R-:W-:Y:S01]  /*6980*/  LOP3.LUT R133, R133, 0xffff0000, RZ, 0xc0, !PT ;  /* 0xffff000085857812 */ /* 0x000fe200078ec0ff */
[C---:B------:R-:W-:Y:S01]  /*6990*/  FMUL.FTZ R43, R41.reuse, R51 ;  /* 0x00000033292b7220 */ /* 0x040fe20000410000 */
[----:B------:R-:W-:Y:S01]  /*69a0*/  FMUL.FTZ R52, R41, R50 ;  /* 0x0000003229347220 */ /* 0x000fe20000410000 */
[----:B------:R-:W-:Y:S01]  /*69b0*/  PRMT R131, R131, 0x5410, R102 ;  /* 0x0000541083837816 */ /* 0x000fe20000000066 */
[----:B------:R-:W-:Y:S01]  /*69c0*/  FFMA.FTZ R53, R49, R128, R54 ;  /* 0x0000008031357223 */ /* 0x000fe20000010036 */
        /* <DEDUP_REMOVED lines=10> */
[----:B------:R-:W-:Y:S01]  /*6a70*/  FFMA.FTZ R54, R13, R133, -R54 ;  /* 0x000000850d367223 */ /* 0x000fe20000010836 */
[----:B------:R-:W-:Y:S01]  /*6a80*/  LOP3.LUT R131, R131, 0xffff0000, RZ, 0xc0, !PT ;  /* 0xffff000083837812 */ /* 0x000fe200078ec0ff */
[C---:B------:R-:W-:Y:S02]  /*6a90*/  IMAD.U32 R12, R14.reuse, 0x10000, RZ ;  /* 0x000100000e0c7824 */ /* 0x040fe400078e00ff */
        /* <DEDUP_REMOVED lines=8> */
[----:B------:R-:W-:Y:S01]  /*6b20*/  FFMA.FTZ R12, R14, R131, -R15 ;  /* 0x000000830e0c7223 */ /* 0x000fe2000001080f */
[----:B------:R-:W-:Y:S01]  /*6b30*/  F2FP.BF16.F32.PACK_AB R43, R54, R43 ;  /* 0x0000002b362b723e */ /* 0x000fe200000010ff */
        /* <DEDUP_REMOVED lines=10> */
[----:B------:R-:W-:-:S07]  /*6be0*/  F2FP.BF16.F32.PACK_AB R42, R127, R48 ;  /* 0x000000307f2a723e */ /* 0x000fce00000010ff */
.L_x_7019:
[----:B------:R-:W-:Y:S05]  /*6bf0*/  BSYNC B2 ;  /* 0x0000000000027941 */ /* 0x000fea0003800000 */
.L_x_7018:
[----:B------:R-:W-:Y:S01]  /*6c00*/  ISETP.GE.AND P4, PT, R11, R108, PT ;  /* 0x0000006c0b00720c */ /* 0x000fe20003f86270 */
[----:B0-----:R0:W-:-:S12]  /*6c10*/  ST.E.128 desc[UR42][R44.64], R12 ;  /* 0x0000000c2c007985 */ /* 0x0011d8000c101d2a */
[----:B------:R-:W-:-:S05]  /*6c20*/  @!P4 IMAD.WIDE R46, R11, 0x2, R46 ;  /* 0x000000020b2ec825 */ /* 0x000fca00078e022e */
[----:B----4-:R0:W-:Y:S02]  /*6c30*/  @!P4 ST.E.128 desc[UR42][R46.64], R40 ;  /* 0x000000282e00c985 */ /* 0x0101e4000c101d2a */
.L_x_7017:
[----:B------:R-:W-:Y:S05]  /*6c40*/  BSYNC B1 ;  /* 0x0000000000017941 */ /* 0x000fea0003800000 */
.L_x_7016:
[----:B------:R-:W-:-:S03]  /*6c50*/  UMOV UR4, 0xffffffff ;  /* 0xffffffff00047882 */ /* 0x000fc60000000000 */
[----:B------:R-:W-:Y:S05]  /*6c60*/  BRA.DIV UR4, `(.L_x_7020) ;  /* 0x0000016a04207947 */ /* 0x000fea000b800000 */
[----:B0-----:R0:W0:Y:S04]  /*6c70*/  SHFL.IDX PT, R47, R106, 0x2, 0x181f ;  /* 0x00581f006a2f7f89 */ /* 0x00102800000e0000 */
[----:B------:R0:W0:Y:S02]  /*6c80*/  SHFL.IDX PT, R46, R107, 0x2, 0x181f ;  /* 0x00581f006b2e7f89 */ /* 0x00002400000e0000 */
.L_x_7304:
[----:B------:R-:W-:Y:S01]  /*6c90*/  VIADD R11, R153, 0x40 ;  /* 0x00000040990b7836 */ /* 0x000fe20000000000 */
[----:B------:R-:W-:Y:S04]  /*6ca0*/  BSSY B1, `(.L_x_7021) ;  /* 0x0000079000017945 */ /* 0x000fe80003800000 */
        /* <DEDUP_REMOVED lines=10> */
[----:B------:R-:W-:Y:S02]  /*6d50*/  SHF.R.S32.HI R13, RZ, 0x1f, R12 ;  /* 0x0000001fff0d7819 */ /* 0x000fe4000001140c */
[----:B------:R-:W-:Y:S02]  /*6d60*/  SHF.L.U32 R11, R12, 0x3, RZ ;  /* 0x000000030c0b7819 */ /* 0x000fe400000006ff */
        /* <DEDUP_REMOVED lines=13> */
[----:B------:R-:W-:Y:S01]  /*6e40*/  SHF.R.U64 R73, R60, 0x10, R61 ;  /* 0x000000103c497819 */ /* 0x000fe2000000123d */
[----:B----4-:R-:W-:Y:S01]  /*6e50*/  IMAD.U32 R52, R41, 0x10000, RZ ;  /* 0x0001000029347824 */ /* 0x010fe200078e00ff */
[----:B------:R-:W-:Y:S01]  /*6e60*/  SHF.R.U64 R75, R56, 0x10, R57 ;  /* 0x00000010384b7819 */ /* 0x000fe20000001239 */
[----:B0-----:R-:W-:Y:S01]  /*6e70*/  IMAD.U32 R49, R13, 0x10000, RZ ;  /* 0x000100000d317824 */ /* 0x001fe200078e00ff */
[----:B------:R-:W-:Y:S01]  /*6e80*/  SHF.R.U32.HI R60, RZ, 0x10, R61 ;  /* 0x00000010ff3c7819 */ /* 0x000fe2000001163d */
[----:B------:R-:W-:Y:S01]  /*6e90*/  IMAD.U32 R54, R43, 0x10000, RZ ;  /* 0x000100002b367824 */ /* 0x000fe200078e00ff */
[----:B------:R-:W-:Y:S02]  /*6ea0*/  SHF.R.U32.HI R56, RZ, 0x10, R57 ;  /* 0x00000010ff387819 */ /* 0x000fe40000011639 */
[----:B------:R-:W-:Y:S02]  /*6eb0*/  SHF.R.U64 R57, R58, 0x10, R59 ;  /* 0x000000103a397819 */ /* 0x000fe4000000123b */
[----:B------:R-:W-:-:S02]  /*6ec0*/  PRMT R125, R125, 0x5410, R60 ;  /* 0x000054107d7d7816 */ /* 0x000fc4000000003c */
[----:B------:R-:W-:Y:S02]  /*6ed0*/  PRMT R121, R121, 0x5410, R56 ;  /* 0x0000541079797816 */ /* 0x000fe40000000038 */
[----:B------:R-:W-:Y:S02]  /*6ee0*/  SHF.R.U32.HI R58, RZ, 0x10, R59 ;  /* 0x00000010ff3a7819 */ /* 0x000fe4000001163b */
[----:B------:R-:W-:Y:S01]  /*6ef0*/  PRMT R118, R118, 0x5410, R57 ;  /* 0x0000541076767816 */ /* 0x000fe20000000039 */
[----:B------:R-:W-:Y:S01]  /*6f00*/  IMAD.U32 R57, R125, 0x10000, RZ ;  /* 0x000100007d397824 */ /* 0x000fe200078e00ff */
[--C-:B------:R-:W-:Y:S01]  /*6f10*/  SHF.R.U64 R59, R62, 0x10, R63.reuse ;  /* 0x000000103e3b7819 */ /* 0x100fe2000000123f */
[----:B------:R-:W-:Y:S01]  /*6f20*/  IMAD.U32 R56, R121, 0x10000, RZ ;  /* 0x0001000079387824 */ /* 0x000fe200078e00ff */
[----:B------:R-:W-:Y:S02]  /*6f30*/  SHF.R.U32.HI R62, RZ, 0x10, R63 ;  /* 0x00000010ff3e7819 */ /* 0x000fe4000001163f */
[----:B------:R-:W-:Y:S01]  /*6f40*/  PRMT R119, R119, 0x5410, R58 ;  /* 0x0000541077777816 */ /* 0x000fe2000000003a */
[CC--:B------:R-:W-:Y:S01]  /*6f50*/  FMUL.FTZ R58, R52.reuse, R57.reuse ;  /* 0x00000039343a7220 */ /* 0x0c0fe20000410000 */
[----:B------:R-:W-:Y:S01]  /*6f60*/  LOP3.LUT R53, R41, 0xffff0000, RZ, 0xc0, !PT ;  /* 0xffff000029357812 */ /* 0x000fe200078ec0ff */
[-C--:B------:R-:W-:Y:S01]  /*6f70*/  FMUL.FTZ R52, R52, R56.reuse ;  /* 0x0000003834347220 */ /* 0x080fe20000410000 */
[----:B------:R-:W-:Y:S01]  /*6f80*/  PRMT R123, R123, 0x5410, R62 ;  /* 0x000054107b7b7816 */ /* 0x000fe2000000003e */
[----:B------:R-:W-:Y:S01]  /*6f90*/  FFMA.FTZ R58, R49, R56, -R58 ;  /* 0x00000038313a7223 */ /* 0x000fe2000001083a */
[----:B------:R-:W-:Y:S01]  /*6fa0*/  LOP3.LUT R125, R125, 0xffff0000, RZ, 0xc0, !PT ;  /* 0xffff00007d7d7812 */ /* 0x000fe200078ec0ff */
[----:B------:R-:W-:Y:S01]  /*6fb0*/  FFMA.FTZ R57, R49, R57, R52 ;  /* 0x0000003931397223 */ /* 0x000fe20000010034 */
[----:B------:R-:W-:Y:S01]  /*6fc0*/  LOP3.LUT R121, R121, 0xffff0000, RZ, 0xc0, !PT ;  /* 0xffff000079797812 */ /* 0x000fe200078ec0ff */
[----:B------:R-:W-:Y:S01]  /*6fd0*/  IMAD.U32 R49, R119, 0x10000, RZ ;  /* 0x0001000077317824 */ /* 0x000fe200078e00ff */
[----:B------:R-:W-:Y:S01]  /*6fe0*/  PRMT R122, R122, 0x5410, R59 ;  /* 0x000054107a7a7816 */ /* 0x000fe2000000003b */
[----:B------:R-:W-:Y:S01]  /*6ff0*/  IMAD.U32 R59, R123, 0x10000, RZ ;  /* 0x000100007b3b7824 */ /* 0x000fe200078e00ff */
[----:B------:R-:W-:Y:S01]  /*7000*/  LOP3.LUT R50, R13, 0xffff0000, RZ, 0xc0, !PT ;  /* 0xffff00000d327812 */ /* 0x000fe200078ec0ff */
[C---:B------:R-:W-:Y:S01]  /*7010*/  FMUL.FTZ R61, R53.reuse, R125 ;  /* 0x0000007d353d7220 */ /* 0x040fe20000410000 */
[----:B------:R-:W-:Y:S01]  /*7020*/  FMUL.FTZ R53, R53, R121 ;  /* 0x0000007935357220 */ /* 0x000fe20000410000 */
[----:B------:R-:W-:Y:S01]  /*7030*/  SHF.L.U32 R41, R40, 0x10, RZ ;  /* 0x0000001028297819 */ /* 0x000fe200000006ff */
[----:B------:R-:W-:Y:S01]  /*7040*/  FMUL.FTZ R63, R54, R59 ;  /* 0x0000003b363f7220 */ /* 0x000fe20000410000 */
[----:B------:R-:W-:Y:S01]  /*7050*/  LOP3.LUT R51, R40, 0xffff0000, RZ, 0xc0, !PT ;  /* 0xffff000028337812 */ /* 0x000fe200078ec0ff */
[----:B------:R-:W-:Y:S01]  /*7060*/  FMUL.FTZ R52, R54, R49 ;  /* 0x0000003136347220 */ /* 0x000fe20000410000 */
[----:B------:R-:W-:Y:S01]  /*7070*/  LOP3.LUT R55, R43, 0xffff0000, RZ, 0xc0, !PT ;  /* 0xffff00002b377812 */ /* 0x000fe200078ec0ff */
[----:B------:R-:W-:Y:S01]  /*7080*/  IMAD.U32 R40, R15, 0x10000, RZ ;  /* 0x000100000f287824 */ /* 0x000fe200078e00ff */
[----:B------:R-:W-:Y:S01]  /*7090*/  LOP3.LUT R56, R123, 0xffff0000, RZ, 0xc0, !PT ;  /* 0xffff00007b387812 */ /* 0x000fe200078ec0ff */
[----:B------:R-:W-:Y:S01]  /*70a0*/  FFMA.FTZ R61, R50, R121, -R61 ;  /* 0x00000079323d7223 */ /* 0x000fe2000001083d */
[----:B------:R-:W-:Y:S01]  /*70b0*/  PRMT R124, R124, 0x5410, R73 ;  /* 0x000054107c7c7816 */ /* 0x000fe20000000049 */
[----:B------:R-:W-:Y:S01]  /*70c0*/  FFMA.FTZ R54, R50, R125, R53 ;  /* 0x0000007d32367223 */ /* 0x000fe20000010035 */
[----:B------:R-:W-:Y:S01]  /*70d0*/  PRMT R120, R120, 0x5410, R75 ;  /* 0x0000541078787816 */ /* 0x000fe2000000004b */
[C---:B------:R-:W-:Y:S01]  /*70e0*/  FFMA.FTZ R63, R40.reuse, R49, -R63 ;  /* 0x00000031283f7223 */ /* 0x040fe2000001083f */
[----:B------:R-:W-:Y:S01]  /*70f0*/  LOP3.LUT R50, R119, 0xffff0000, RZ, 0xc0, !PT ;  /* 0xffff000077327812 */ /* 0x000fe200078ec0ff */
[----:B------:R-:W-:Y:S01]  /*7100*/  FFMA.FTZ R59, R40, R59, R52 ;  /* 0x0000003b283b7223 */ /* 0x000fe20000010034 */
[----:B------:R-:W-:Y:S01]  /*7110*/  LOP3.LUT R15, R15, 0xffff0000, RZ, 0xc0, !PT ;  /* 0xffff00000f0f7812 */ /* 0x000fe200078ec0ff */
[----:B------:R-:W-:Y:S01]  /*7120*/  FMUL.FTZ R60, R55, R56 ;  /* 0x00000038373c7220 */ /* 0x000fe20000410000 */
[----:B------:R-:W-:Y:S01]  /*7130*/  SHF.L.U32 R40, R120, 0x10, RZ ;  /* 0x0000001078287819 */ /* 0x000fe200000006ff */
[----:B------:R-:W-:-:S02]  /*7140*/  IMAD.U32 R52, R124, 0x10000, RZ ;  /* 0x000100007c347824 */ /* 0x000fc400078e00ff */
[-C--:B------:R-:W-:Y:S01]  /*7150*/  FMUL.FTZ R62, R55, R50.reuse ;  /* 0x00000032373e7220 */ /* 0x080fe20000410000 */
[----:B------:R-:W-:Y:S01]  /*7160*/  LOP3.LUT R124, R124, 0xffff0000, RZ, 0xc0, !PT ;  /* 0xffff00007c7c7812 */ /* 0x000fe200078ec0ff */
[----:B------:R-:W-:Y:S01]  /*7170*/  FFMA.FTZ R60, R15, R50, -R60 ;  /* 0x000000320f3c7223 */ /* 0x000fe2000001083c */
[C---:B------:R-:W-:Y:S01]  /*7180*/  FMUL.FTZ R50, R41.reuse, R52 ;  /* 0x0000003429327220 */ /* 0x040fe20000410000 */
[C---:B------:R-:W-:Y:S01]  /*7190*/  IMAD.U32 R13, R12.reuse, 0x10000, RZ ;  /* 0x000100000c0d7824 */ /* 0x040fe200078e00ff */
[----:B------:R-:W-:Y:S01]  /*71a0*/  LOP3.LUT R48, R12, 0xffff0000, RZ, 0xc0, !PT ;  /* 0xffff00000c307812 */ /* 0x000fe200078ec0ff */
[----:B------:R-:W-:Y:S01]  /*71b0*/  FMUL.FTZ R41, R41, R40 ;  /* 0x0000002829297220 */ /* 0x000fe20000410000 */
[----:B------:R-:W-:Y:S01]  /*71c0*/  LOP3.LUT R120, R120, 0xffff0000, RZ, 0xc0, !PT ;  /* 0xffff000078787812 */ /* 0x000fe200078ec0ff */
[----:B------:R-:W-:Y:S01]  /*71d0*/  FFMA.FTZ R62, R15, R56, R62 ;  /* 0x000000380f3e7223 */ /* 0x000fe2000001003e */
[----:B------:R-:W-:Y:S01]  /*71e0*/  FMUL.FTZ R15, R51, R124 ;  /* 0x0000007c330f7220 */ /* 0x000fe20000410000 */
[----:B------:R-:W-:-:S02]  /*71f0*/  IMAD.U32 R43, R42, 0x10000, RZ ;  /* 0x000100002a2b7824 */ /* 0x000fc400078e00ff */
[C---:B------:R-:W-:Y:S01]  /*7200*/  FFMA.FTZ R50, R13.reuse, R40, -R50 ;  /* 0x000000280d327223 */ /* 0x040fe20000010832 */
[----:B------:R-:W-:Y:S01]  /*7210*/  FFMA.FTZ R52, R13, R52, R41 ;  /* 0x000000340d347223 */ /* 0x000fe20000010029 */
[----:B------:R-:W-:Y:S01]  /*7220*/  LOP3.LUT R42, R42, 0xffff0000, RZ, 0xc0, !PT ;  /* 0xffff00002a2a7812 */ /* 0x000fe200078ec0ff */
[----:B------:R-:W-:Y:S01]  /*7230*/  FFMA.FTZ R49, R48, R120, -R15 ;  /* 0x0000007830317223 */ /* 0x000fe2000001080f */
[C---:B------:R-:W-:Y:S01]  /*7240*/  IMAD.U32 R40, R122.reuse, 0x10000, RZ ;  /* 0x000100007a287824 */ /* 0x040fe200078e00ff */
[----:B------:R-:W-:Y:S01]  /*7250*/  LOP3.LUT R41, R122, 0xffff0000, RZ, 0xc0, !PT ;  /* 0xffff00007a297812 */ /* 0x000fe200078ec0ff */
[C---:B------:R-:W-:Y:S01]  /*7260*/  IMAD.U32 R13, R118.reuse, 0x10000, RZ ;  /* 0x00010000760d7824 */ /* 0x040fe200078e00ff */
[----:B------:R-:W-:Y:S01]  /*7270*/  LOP3.LUT R15, R118, 0xffff0000, RZ, 0xc0, !PT ;  /* 0xffff0000760f7812 */ /* 0x000fe200078ec0ff */
[C---:B------:R-:W-:Y:S02]  /*7280*/  IMAD.U32 R12, R14.reuse, 0x10000, RZ ;  /* 0x000100000e0c7824 */ /* 0x040fe400078e00ff */
[C---:B------:R-:W-:Y:S01]  /*7290*/  FMUL.FTZ R53, R43.reuse, R40 ;  /* 0x000000282b357220 */ /* 0x040fe20000410000 */
[----:B------:R-:W-:Y:S01]  /*72a0*/  LOP3.LUT R14, R14, 0xffff0000, RZ, 0xc0, !PT ;  /* 0xffff00000e0e7812 */ /* 0x000fe200078ec0ff */
[----:B------:R-:W-:Y:S01]  /*72b0*/  FMUL.FTZ R43, R43, R13 ;  /* 0x0000000d2b2b7220 */ /* 0x000fe20000410000 */
[C---:B------:R-:W-:Y:S01]  /*72c0*/  FMUL.FTZ R55, R42.reuse, R41 ;  /* 0x000000292a377220 */ /* 0x040fe20000410000 */
[----:B------:R-:W-:Y:S01]  /*72d0*/  FMUL.FTZ R42, R42, R15 ;  /* 0x0000000f2a2a7220 */ /* 0x000fe20000410000 */
[----:B------:R-:W-:Y:S01]  /*72e0*/  FMUL.FTZ R51, R51, R120 ;  /* 0x0000007833337220 */ /* 0x000fe20000410000 */
[C---:B------:R-:W-:Y:S01]  /*72f0*/  FFMA.FTZ R53, R12.reuse, R13, -R53 ;  /* 0x0000000d0c357223 */ /* 0x040fe20000010835 */
[----:B------:R-:W-:Y:S01]  /*7300*/  FFMA.FTZ R43, R12, R40, R43 ;  /* 0x000000280c2b7223 */ /* 0x000fe2000001002b */
        /* <DEDUP_REMOVED lines=13> */
.L_x_7024:
[----:B------:R-:W-:Y:S05]  /*73e0*/  BSYNC B2 ;  /* 0x0000000000027941 */ /* 0x000fea0003800000 */
.L_x_7023:
[----:B------:R-:W-:Y:S01]  /*73f0*/  ISETP.GE.AND P4, PT, R11, R108, PT ;  /* 0x0000006c0b00720c */ /* 0x000fe20003f86270 */
[----:B0-----:R0:W-:-:S12]  /*7400*/  ST.E.128 desc[UR42][R44.64], R12 ;  /* 0x0000000c2c007985 */ /* 0x0011d8000c101d2a */
[----:B------:R-:W-:-:S05]  /*7410*/  @!P4 IMAD.WIDE R46, R11, 0x2, R46 ;  /* 0x000000020b2ec825 */ /* 0x000fca00078e022e */
[----:B----4-:R0:W-:Y:S02]  /*7420*/  @!P4 ST.E.128 desc[UR42][R46.64], R40 ;  /* 0x000000282e00c985 */ /* 0x0101e4000c101d2a */
.L_x_7022:
[----:B------:R-:W-:Y:S05]  /*7430*/  BSYNC B1 ;  /* 0x0000000000017941 */ /* 0x000fea0003800000 */
.L_x_7021:
[----:B------:R-:W-:-:S03]  /*7440*/  UMOV UR4, 0xffffffff ;  /* 0xffffffff00047882 */ /* 0x000fc60000000000 */
[----:B------:R-:W-:Y:S05]  /*7450*/  BRA.DIV UR4, `(.L_x_7025) ;  /* 0x0000016204707947 */ /* 0x000fea000b800000 */
[----:B0-----:R-:W0:Y:S04]  /*7460*/  SHFL.IDX PT, R106, R106, 0x3, 0x181f ;  /* 0x00781f006a6a7f89 */ /* 0x001e2800000e0000 */
[----:B------:R-:W0:Y:S02]  /*7470*/  SHFL.IDX PT, R107, R107, 0x3, 0x181f ;  /* 0x00781f006b6b7f89 */ /* 0x000e2400000e0000 */
.L_x_7308:
[----:B------:R-:W-:-:S05]  /*7480*/  VIADD R11, R153, 0x60 ;  /* 0x00000060990b7836 */ /* 0x000fca0000000000 */
[----:B------:R-:W-:-:S13]  /*7490*/  ISETP.GE.OR P4, PT, R11, R96, P1 ;  /* 0x000000600b00720c */ /* 0x000fda0000f86670 */
[----:B------:R-:W-:Y:S05]  /*74a0*/  @P4 BRA `(.L_x_6998) ;  /* 0x0000000c00944947 */ /* 0x000fea0003800000 */
[----:B------:R-:W-:Y:S01]  /*74b0*/  SEL R110, R37, R110, !P0 ;  /* 0x0000006e256e7207 */ /* 0x000fe20004000000 */
[----:B------:R-:W-:Y:S01]  /*74c0*/  BSSY B1, `(.L_x_7026) ;  /* 0x0000072000017945 */ /* 0x000fe20003800000 */
[----:B----4-:R-:W-:Y:S02]  /*74d0*/  SHF.R.U32.HI R14, RZ, 0x3, R159 ;  /* 0x00000003ff0e7819 */ /* 0x010fe4000001169f */
[----:B------:R-:W-:Y:S02]  /*74e0*/  SHF.R.S32.HI R11, RZ, 0x1f, R110 ;  /* 0x0000001fff0b7819 */ /* 0x000fe4000001146e */
[----:B0-----:R-:W-:Y:S02]  /*74f0*/  LEA R44, P4, R77, R107, 0x1 ;  /* 0x0000006b4d2c7211 */ /* 0x001fe400078808ff */
        /* <DEDUP_REMOVED lines=10> */
[----:B------:R-:W-:Y:S02]  /*75a0*/  IADD3 R12, R12, R13, R197 ;  /* 0x0000000d0c0c7210 */ /* 0x000fe40007ffe0c5 */
[----:B------:R-:W-:-:S03]  /*75b0*/  LEA R13, R155, R6, 0xe ;  /* 0x000000069b0d7211 */ /* 0x000fc600078e70ff */
[----:B------:R-:W-:Y:S02]  /*75c0*/  IMAD R15, R155, 0x4000, R12 ;  /* 0x000040009b0f7824 */ /* 0x000fe400078e020c */
[--C-:B------:R-:W-:Y:S02]  /*75d0*/  IMAD R13, R13, 0x2, R156.reuse ;  /* 0x000000020d0d7824 */ /* 0x100fe400078e029c */
[----:B------:R-:W-:-:S04]  /*75e0*/  IMAD R40, R15, 0x2, R156 ;  /* 0x000000020f287824 */ /* 0x000fc800078e029c */
[----:B------:R-:W0:Y:S04]  /*75f0*/  LDS.128 R12, [R13+0x18400] ;  /* 0x018400000d0c7984 */ /* 0x000e280000000c00 */
[----:B------:R-:W4:Y:S01]  /*7600*/  LDS.128 R40, [R40+0x18400] ;  /* 0x0184000028287984 */ /* 0x000f220000000c00 */
[----:B------:R-:W-:Y:S05]  /*7610*/  @P3 BRA `(.L_x_7027) ;  /* 0x0000000400703947 */ /* 0x000fea0003800000 */
[--C-:B------:R-:W-:Y:S01]  /*7620*/  SHF.R.U64 R56, R68, 0x10, R69.reuse ;  /* 0x0000001044387819 */ /* 0x100fe20000001245 */
[----:B----4-:R-:W-:Y:S01]  /*7630*/  IMAD.U32 R50, R41, 0x10000, RZ ;  /* 0x0001000029327824 */ /* 0x010fe200078e00ff */
[----:B------:R-:W-:Y:S01]  /*7640*/  SHF.R.U32.HI R68, RZ, 0x10, R69 ;  /* 0x00000010ff447819 */ /* 0x000fe20000011645 */
[----:B0-----:R-:W-:Y:S01]  /*7650*/  IMAD.U32 R46, R13, 0x10000, RZ ;  /* 0x000100000d2e7824 */ /* 0x001fe200078e00ff */
[--C-:B------:R-:W-:Y:S01]  /*7660*/  SHF.R.U64 R60, R64, 0x10, R65.reuse ;  /* 0x00000010403c7819 */ /* 0x100fe20000001241 */
[----:B------:R-:W-:Y:S01]  /*7670*/  IMAD.U32 R52, R43, 0x10000, RZ ;  /* 0x000100002b347824 */ /* 0x000fe200078e00ff */
[----:B------:R-:W-:Y:S01]  /*7680*/  SHF.R.U32.HI R65, RZ, 0x10, R65 ;  /* 0x00000010ff417819 */ /* 0x000fe20000011641 */
[----:B------:R-:W-:Y:S01]  /*7690*/  IMAD.U32 R48, R40, 0x10000, RZ ;  /* 0x0001000028307824 */ /* 0x000fe200078e00ff */
[----:B------:R-:W-:Y:S02]  /*76a0*/  PRMT R109, R109, 0x5410, R68 ;  /* 0x000054106d6d7816 */ /* 0x000fe40000000044 */
[----:B------:R-:W-:-:S02]  /*76b0*/  SHF.R.U64 R54, R70, 0x10, R71 ;  /* 0x0000001046367819 */ /* 0x000fc40000001247 */
[----:B------:R-:W-:Y:S01]  /*76c0*/  PRMT R114, R114, 0x5410, R65 ;  /* 0x0000541072727816 */ /* 0x000fe20000000041 */
[----:B------:R-:W-:Y:S01]  /*76d0*/  IMAD.U32 R57, R109, 0x10000, RZ ;  /* 0x000100006d397824 */ /* 0x000fe200078e00ff */
[----:B------:R-:W-:Y:S02]  /*76e0*/  SHF.R.U64 R58, R66, 0x10, R67 ;  /* 0x00000010423a7819 */ /* 0x000fe40000001243 */
        /* <DEDUP_REMOVED lines=9> */
[----:B------:R-:W-:Y:S01]  /*7780*/  PRMT R113, R113, 0x5410, R54 ;  /* 0x0000541071717816 */ /* 0x000fe20000000036 */
        /* <DEDUP_REMOVED lines=10> */
[----:B------:R-:W-:Y:S01]  /*7830*/  IMAD.U32 R40, R15, 0x10000, RZ ;  /* 0x000100000f287824 */ /* 0x000fe200078e00ff */
[----:B------:R-:W-:Y:S01]  /*7840*/  LOP3.LUT R53, R43, 0xffff0000, RZ, 0xc0, !PT ;  /* 0xffff00002b357812 */ /* 0x000fe200078ec0ff */
[-C--:B------:R-:W-:Y:S01]  /*7850*/  FMUL.FTZ R52, R52, R55.reuse ;  /* 0x0000003734347220 */ /* 0x080fe20000410000 */
[----:B------:R-:W-:Y:S01]  /*7860*/  PRMT R115, R115, 0x5410, R60 ;  /* 0x0000541073737816 */ /* 0x000fe2000000003c */
[-C--:B------:R-:W-:Y:S01]  /*7870*/  FMUL.FTZ R46, R51, R114.reuse ;  /* 0x00000072332e7220 */ /* 0x080fe20000410000 */
[----:B------:R-:W-:Y:S01]  /*7880*/  LOP3.LUT R112, R112, 0xffff0000, RZ, 0xc0, !PT ;  /* 0xffff000070707812 */ /* 0x000fe200078ec0ff */
[----:B------:R-:W-:Y:S01]  /*7890*/  FFMA.FTZ R51, R47, R114, -R50 ;  /* 0x000000722f337223 */ /* 0x000fe20000010832 */
[----:B------:R-:W-:Y:S01]  /*78a0*/  LOP3.LUT R116, R116, 0xffff0000, RZ, 0xc0, !PT ;  /* 0xffff000074747812 */ /* 0x000fe200078ec0ff */
[C---:B------:R-:W-:Y:S01]  /*78b0*/  FFMA.FTZ R57, R40.reuse, R55, -R57 ;  /* 0x0000003728397223 */ /* 0x040fe20000010839 */
[----:B------:R-:W-:Y:S01]  /*78c0*/  LOP3.LUT R41, R15, 0xffff0000, RZ, 0xc0, !PT ;  /* 0xffff00000f297812 */ /* 0x000fe200078ec0ff */
[----:B------:R-:W-:Y:S01]  /*78d0*/  FFMA.FTZ R52, R40, R59, R52 ;  /* 0x0000003b28347223 */ /* 0x000fe20000010034 */
[----:B------:R-:W-:Y:S01]  /*78e0*/  FFMA.FTZ R54, R47, R54, R46 ;  /* 0x000000362f367223 */ /* 0x000fe2000001002e */
[----:B------:R-:W-:Y:S01]  /*78f0*/  FMUL.FTZ R50, R53, R112 ;  /* 0x0000007035327220 */ /* 0x000fe20000410000 */
[----:B------:R-:W-:Y:S01]  /*7900*/  IMAD.U32 R40, R115, 0x10000, RZ ;  /* 0x0001000073287824 */ /* 0x000fe200078e00ff */
[----:B------:R-:W-:Y:S01]  /*7910*/  PRMT R117, R117, 0x5410, R58 ;  /* 0x0000541075757816 */ /* 0x000fe2000000003a */
[----:B------:R-:W-:-:S02]  /*7920*/  IMAD.U32 R46, R111, 0x10000, RZ ;  /* 0x000100006f2e7824 */ /* 0x000fc400078e00ff */
[-C--:B------:R-:W-:Y:S01]  /*7930*/  FMUL.FTZ R58, R53, R116.reuse ;  /* 0x00000074353a7220 */ /* 0x080fe20000410000 */
[----:B------:R-:W-:Y:S02]  /*7940*/  IMAD.U32 R13, R12, 0x10000, RZ ;  /* 0x000100000c0d7824 */ /* 0x000fe400078e00ff */
[----:B------:R-:W-:Y:S01]  /*7950*/  FFMA.FTZ R116, R41, R116, -R50 ;  /* 0x0000007429747223 */ /* 0x000fe20000010832 */
[C---:B------:R-:W-:Y:S01]  /*7960*/  FMUL.FTZ R47, R48.reuse, R40 ;  /* 0x00000028302f7220 */ /* 0x040fe20000410000 */
[-C--:B------:R-:W-:Y:S01]  /*7970*/  FMUL.FTZ R50, R48, R46.reuse ;  /* 0x0000002e30327220 */ /* 0x080fe20000410000 */
[----:B------:R-:W-:Y:S01]  /*7980*/  LOP3.LUT R111, R111, 0xffff0000, RZ, 0xc0, !PT ;  /* 0xffff00006f6f7812 */ /* 0x000fe200078ec0ff */
[C---:B------:R-:W-:Y:S02]  /*7990*/  IMAD.U32 R43, R42.reuse, 0x10000, RZ ;  /* 0x000100002a2b7824 */ /* 0x040fe400078e00ff */
[C---:B------:R-:W-:Y:S01]  /*79a0*/  FFMA.FTZ R47, R13.reuse, R46, R47 ;  /* 0x0000002e0d2f7223 */ /* 0x040fe2000001002f */
[----:B------:R-:W-:Y:S01]  /*79b0*/  FFMA.FTZ R50, R13, R40, -R50 ;  /* 0x000000280d327223 */ /* 0x000fe20000010832 */
[----:B------:R-:W-:Y:S01]  /*79c0*/  SHF.L.U32 R46, R113, 0x10, RZ ;  /* 0x00000010712e7819 */ /* 0x000fe200000006ff */
        /* <DEDUP_REMOVED lines=11> */
[C---:B------:R-:W-:Y:S01]  /*7a80*/  SHF.L.U32 R15, R14.reuse, 0x10, RZ ;  /* 0x000000100e0f7819 */ /* 0x040fe200000006ff */
[-C--:B------:R-:W-:Y:S01]  /*7a90*/  FMUL.FTZ R49, R49, R115.reuse ;  /* 0x0000007331317220 */ /* 0x080fe20000410000 */
[----:B------:R-:W-:Y:S01]  /*7aa0*/  LOP3.LUT R14, R14, 0xffff0000, RZ, 0xc0, !PT ;  /* 0xffff00000e0e7812 */ /* 0x000fe200078ec0ff */
[----:B------:R-:W-:Y:S01]  /*7ab0*/  FFMA.FTZ R41, R12, R115, -R41 ;  /* 0x000000730c297223 */ /* 0x000fe20000010829 */
[----:B------:R-:W-:Y:S01]  /*7ac0*/  FMUL.FTZ R42, R42, R117 ;  /* 0x000000752a2a7220 */ /* 0x000fe20000410000 */
        /* <DEDUP_REMOVED lines=11> */
[----:B------:R-:W-:Y:S01]  /*7b80*/  F2FP.BF16.F32.PACK_AB R14, R13, R48 ;  /* 0x000000300d0e723e */ /* 0x000fe200000010ff */
[----:B------:R-:W-:Y:S01]  /*7b90*/  IMAD.MOV.U32 R12, RZ, RZ, R50 ;  /* 0x000000ffff0c7224 */ /* 0x000fe200078e0032 */
[----:B------:R-:W-:Y:S01]  /*7ba0*/  F2FP.BF16.F32.PACK_AB R42, R42, R43 ;  /* 0x0000002b2a2a723e */ /* 0x000fe200000010ff */
[----:B------:R-:W-:Y:S01]  /*7bb0*/  IMAD.MOV.U32 R13, RZ, RZ, R51 ;  /* 0x000000ffff0d7224 */ /* 0x000fe200078e0033 */
[----:B------:R-:W-:Y:S01]  /*7bc0*/  F2FP.BF16.F32.PACK_AB R15, R116, R57 ;  /* 0x00000039740f723e */ /* 0x000fe200000010ff */
[----:B------:R-:W-:-:S07]  /*7bd0*/  IMAD.MOV.U32 R43, RZ, RZ, R52 ;  /* 0x000000ffff2b7224 */ /* 0x000fce00078e0034 */
.L_x_7027:
[----:B------:R-:W-:Y:S05]  /*7be0*/  BSYNC B1 ;  /* 0x0000000000017941 */ /* 0x000fea0003800000 */
.L_x_7026:
[----:B------:R-:W-:Y:S01]  /*7bf0*/  ISETP.GE.AND P3, PT, R11, R108, PT ;  /* 0x0000006c0b00720c */ /* 0x000fe20003f66270 */
[----:B0-----:R0:W-:Y:S02]  /*7c00*/  ST.E.128 desc[UR42][R44.64], R12 ;  /* 0x0000000c2c007985 */ /* 0x0011e4000c101d2a */
[----:B0-----:R-:W-:Y:S02]  /*7c10*/  IMAD.MOV.U32 R12, RZ, RZ, R107 ;  /* 0x000000ffff0c7224 */ /* 0x001fe400078e006b */
[----:B------:R-:W-:-:S08]  /*7c20*/  IMAD.MOV.U32 R13, RZ, RZ, R106 ;  /* 0x000000ffff0d7224 */ /* 0x000fd000078e006a */
[----:B------:R-:W-:Y:S05]  /*7c30*/  @P3 BRA `(.L_x_6998) ;  /* 0x0000000400b03947 */ /* 0x000fea0003800000 */
[----:B------:R-:W-:-:S05]  /*7c40*/  IMAD.WIDE R12, R11, 0x2, R12 ;  /* 0x000000020b0c7825 */ /* 0x000fca00078e020c */
[----:B----4-:R0:W-:Y:S01]  /*7c50*/  ST.E.128 desc[UR42][R12.64], R40 ;  /* 0x000000280c007985 */ /* 0x0101e2000c101d2a */
[----:B------:R-:W-:Y:S05]  /*7c60*/  BRA `(.L_x_6998) ;  /* 0x0000000400a47947 */ /* 0x000fea0003800000 */
.L_x_6957:
[----:B------:R-:W-:-:S06]  /*7c70*/  UISETP.NE.AND UP0, UPT, UR41, 0x3, UPT ;  /* 0x000000032900788c */ /* 0x000fcc000bf05270 */
[----:B------:R-:W-:-:S13]  /*7c80*/  PLOP3.LUT P5, PT, PT, PT, UP0, 0x80, 0x0 ;  /* 0x000000000000781c */ /* 0x000fda0003faf008 */
[----:B------:R-:W-:Y:S05]  /*7c90*/  @!P5 BRA `(.L_x_7028) ;  /* 0x000000000004d947 */ /* 0x000fea0003800000 */
[----:B------:R-:W-:Y:S01]  /*7ca0*/  BPT.TRAP 0x1 ;  /* 0x000000040000795c */ /* 0x000fe20000300000 */
.L_x_7028:
[----:B------:R-:W-:Y:S01]  /*7cb0*/  IMAD R90, R155, 0x8, R156 ;  /* 0x000000089b5a7824 */ /* 0x000fe200078e029c */
[----:B------:R-:W-:Y:S01]  /*7cc0*/  SHF.L.U32 R101, R154, 0x1f, RZ ;  /* 0x0000001f9a657819 */ /* 0x000fe200000006ff */
[----:B------:R-:W-:Y:S01]  /*7cd0*/  BSSY B1, `(.L_x_7029) ;  /* 0x0000004000017945 */ /* 0x000fe20003800000 */
[----:B------:R-:W-:Y:S02]  /*7ce0*/  SHF.R.S32.HI R98, RZ, 0x1f, R99 ;  /* 0x0000001fff627819 */ /* 0x000fe40000011463 */
[----:B------:R-:W1:Y:S02]  /*7cf0*/  SYNCS.PHASECHK.TRANS64.TRYWAIT P3, [R90+URZ+0x28890], R101 ;  /* 0x028890655a0075a7 */ /* 0x000e64000806017f */
[----:B-1----:R-:W-:Y:S05]  /*7d00*/  @!P3 BRA `(.L_x_7030) ;  /* 0x000001580090b947 */ /* 0x002fea0003800000 */
.L_x_7309:
[----:B------:R-:W-:Y:S05]  /*7d10*/  BSYNC B1 ;  /* 0x0000000000017941 */ /* 0x000fea0003800000 */
.L_x_7029:
[----:B------:R-:W-:Y:S01]  /*7d20*/  ULDC.64 UR4, c[0x0][0x300] ;  /* 0x0000c00000047ab9 */ /* 0x000fe20000000a00 */
[----:B-----5:R-:W-:Y:S01]  /*7d30*/  SHF.R.S32.HI R97, RZ, 0x1f, R100 ;  /* 0x0000001fff617819 */ /* 0x020fe20000011464 */
[----:B------:R-:W-:Y:S01]  /*7d40*/  IMAD R14, R98, UR4, RZ ;  /* 0x00000004620e7c24 */ /* 0x000fe2000f8e02ff */
[----:B------:R-:W-:Y:S01]  /*7d50*/  ULDC.64 UR6, c[0x0][0x2e8] ;  /* 0x0000ba0000067ab9 */ /* 0x000fe20000000a00 */
[----:B0-----:R-:W-:-:S04]  /*7d60*/  IMAD.WIDE.U32 R12, R99, UR4, RZ ;  /* 0x00000004630c7c25 */ /* 0x001fc8000f8e00ff */
[----:B------:R-:W-:Y:S01]  /*7d70*/  IMAD R11, R99, UR5, R14 ;  /* 0x00000005630b7c24 */ /* 0x000fe2000f8e020e */
[----:B------:R-:W-:Y:S01]  /*7d80*/  ULDC.64 UR4, c[0x0][0x310] ;  /* 0x0000c40000047ab9 */ /* 0x000fe20000000a00 */
[----:B------:R-:W-:Y:S02]  /*7d90*/  IMAD R96, R27, -0x80, R25 ;  /* 0xffffff801b607824 */ /* 0x000fe400078e0219 */
[----:B------:R-:W-:Y:S01]  /*7da0*/  IMAD R15, R97, UR4, RZ ;  /* 0x00000004610f7c24 */ /* 0x000fe2000f8e02ff */
[----:B------:R-:W-:Y:S02]  /*7db0*/  IADD3 R13, R13, R11, RZ ;  /* 0x0000000b0d0d7210 */ /* 0x000fe40007ffe0ff */
        /* <DEDUP_REMOVED lines=15> */
.L_x_7313:
[----:B------:R-:W-:Y:S04]  /*7eb0*/  BSSY B1, `(.L_x_7032) ;  /* 0x000000d000017945 */ /* 0x000fe80003800000 */
[----:B------:R-:W-:Y:S05]  /*7ec0*/  @!P3 BRA `(.L_x_7033) ;  /* 0x00000000002cb947 */ /* 0x000fea0003800000 */
[----:B------:R-:W-:Y:S02]  /*7ed0*/  ULDC UR4, c[0x0][0x2f4] ;  /* 0x0000bd0000047ab9 */ /* 0x000fe40000000800 */
[----:B------:R-:W-:-:S13]  /*7ee0*/  ISETP.GE.AND P3, PT, R16, UR4, PT ;  /* 0x0000000410007c0c */ /* 0x000fda000bf66270 */
[----:B---3--:R-:W-:-:S04]  /*7ef0*/  @!P3 LEA R42, P4, R16, R14, 0x1 ;  /* 0x0000000e102ab211 */ /* 0x008fc800078808ff */
[----:B--2---:R-:W-:Y:S02]  /*7f00*/  @!P3 LEA.HI.X R43, R16, R41, R17, 0x1, P4 ;  /* 0x00000029102bb211 */ /* 0x004fe400020f0c11 */
[----:B------:R-:W-:-:S13]  /*7f10*/  ISETP.GE.AND P4, PT, R23, UR4, PT ;  /* 0x0000000417007c0c */ /* 0x000fda000bf86270 */
[C---:B------:R-:W-:Y:S02]  /*7f20*/  @!P4 LEA R40, P6, R23.reuse, R14, 0x1 ;  /* 0x0000000e1728c211 */ /* 0x040fe400078c08ff */
[----:B------:R-:W2:Y:S02]  /*7f30*/  @!P3 LDS.128 R12, [R91+0x18400] ;  /* 0x018400005b0cb984 */ /* 0x000ea40000000c00 */
[----:B------:R-:W-:Y:S02]  /*7f40*/  @!P4 LEA.HI.X R41, R23, R41, R22, 0x1, P6 ;  /* 0x000000291729c211 */ /* 0x000fe400030f0c16 */
[----:B--2---:R-:W-:Y:S04]  /*7f50*/  @!P3 ST.E.128 desc[UR42][R42.64], R12 ;  /* 0x0000000c2a00b985 */ /* 0x004fe8000c101d2a */
[----:B------:R-:W2:Y:S04]  /*7f60*/  @!P4 LDS.128 R12, [R91+0x1c400] ;  /* 0x01c400005b0cc984 */ /* 0x000ea80000000c00 */
[----:B--2---:R4:W-:Y:S02]  /*7f70*/  @!P4 ST.E.128 desc[UR42][R40.64], R12 ;  /* 0x0000000c2800c985 */ /* 0x0049e4000c101d2a */
.L_x_7033:
[----:B------:R-:W-:Y:S05]  /*7f80*/  BSYNC B1 ;  /* 0x0000000000017941 */ /* 0x000fea0003800000 */
.L_x_7032:
[----:B------:R-:W-:-:S03]  /*7f90*/  UMOV UR4, 0xffffffff ;  /* 0xffffffff00047882 */ /* 0x000fc60000000000 */
[----:B------:R-:W-:Y:S05]  /*7fa0*/  BRA.DIV UR4, `(.L_x_7034) ;  /* 0x0000015a04447947 */ /* 0x000fea000b800000 */
[----:B--2-4-:R2:W4:Y:S04]  /*7fb0*/  SHFL.IDX PT, R41, R45, 0x1, 0x181f ;  /* 0x00381f002d297f89 */ /* 0x01452800000e0000 */
[----:B---3--:R2:W3:Y:S02]  /*7fc0*/  SHFL.IDX PT, R14, R44, 0x1, 0x181f ;  /* 0x00381f002c0e7f89 */ /* 0x0084e400000e0000 */
.L_x_7317:
[----:B------:R-:W-:Y:S01]  /*7fd0*/  ISETP.GE.AND P3, PT, R46, 0x21, PT ;  /* 0x000000212e00780c */ /* 0x000fe20003f66270 */
[----:B------:R-:W-:-:S12]  /*7fe0*/  BSSY B1, `(.L_x_7035) ;  /* 0x000000d000017945 */ /* 0x000fd80003800000 */
[----:B------:R-:W-:Y:S05]  /*7ff0*/  @!P3 BRA `(.L_x_7036) ;  /* 0x00000000002cb947 */ /* 0x000fea0003800000 */
[----:B------:R-:W-:Y:S02]  /*8000*/  ULDC UR4, c[0x0][0x2f4] ;  /* 0x0000bd0000047ab9 */ /* 0x000fe40000000800 */
[----:B------:R-:W-:-:S13]  /*8010*/  ISETP.GE.AND P3, PT, R16, UR4, PT ;  /* 0x0000000410007c0c */ /* 0x000fda000bf66270 */
[----:B---3--:R-:W-:-:S04]  /*8020*/  @!P3 LEA R42, P4, R16, R14, 0x1 ;  /* 0x0000000e102ab211 */ /* 0x008fc800078808ff */
[----:B----4-:R-:W-:Y:S02]  /*8030*/  @!P3 LEA.HI.X R43, R16, R41, R17, 0x1, P4 ;  /* 0x00000029102bb211 */ /* 0x010fe400020f0c11 */
[----:B------:R-:W-:-:S13]  /*8040*/  ISETP.GE.AND P4, PT, R23, UR4, PT ;  /* 0x0000000417007c0c */ /* 0x000fda000bf86270 */
[C---:B------:R-:W-:Y:S02]  /*8050*/  @!P4 LEA R40, P6, R23.reuse, R14, 0x1 ;  /* 0x0000000e1728c211 */ /* 0x040fe400078c08ff */
[----:B------:R-:W3:Y:S02]  /*8060*/  @!P3 LDS.128 R12, [R91+0x19400] ;  /* 0x019400005b0cb984 */ /* 0x000ee40000000c00 */
[----:B------:R-:W-:Y:S02]  /*8070*/  @!P4 LEA.HI.X R41, R23, R41, R22, 0x1, P6 ;  /* 0x000000291729c211 */ /* 0x000fe400030f0c16 */
[----:B---3--:R-:W-:Y:S04]  /*8080*/  @!P3 ST.E.128 desc[UR42][R42.64], R12 ;  /* 0x0000000c2a00b985 */ /* 0x008fe8000c101d2a */
[----:B------:R-:W3:Y:S04]  /*8090*/  @!P4 LDS.128 R12, [R91+0x1d400] ;  /* 0x01d400005b0cc984 */ /* 0x000ee80000000c00 */
[----:B---3--:R3:W-:Y:S02]  /*80a0*/  @!P4 ST.E.128 desc[UR42][R40.64], R12 ;  /* 0x0000000c2800c985 */ /* 0x0087e4000c101d2a */
.L_x_7036:
[----:B------:R-:W-:Y:S05]  /*80b0*/  BSYNC B1 ;  /* 0x0000000000017941 */ /* 0x000fea0003800000 */
.L_x_7035:
[----:B------:R-:W-:-:S03]  /*80c0*/  UMOV UR4, 0xffffffff ;  /* 0xffffffff00047882 */ /* 0x000fc60000000000 */
[----:B------:R-:W-:Y:S05]  /*80d0*/  BRA.DIV UR4, `(.L_x_7037) ;  /* 0x0000015a04407947 */ /* 0x000fea000b800000 */
[----:B---34-:R3:W4:Y:S04]  /*80e0*/  SHFL.IDX PT, R41, R45, 0x2, 0x181f ;  /* 0x00581f002d297f89 */ /* 0x01872800000e0000 */
[----:B------:R3:W0:Y:S02]  /*80f0*/  SHFL.IDX PT, R14, R44, 0x2, 0x181f ;  /* 0x00581f002c0e7f89 */ /* 0x00062400000e0000 */
.L_x_7321:
[----:B------:R-:W-:Y:S01]  /*8100*/  ISETP.GE.AND P3, PT, R46, 0x41, PT ;  /* 0x000000412e00780c */ /* 0x000fe20003f66270 */
[----:B------:R-:W-:-:S12]  /*8110*/  BSSY B1, `(.L_x_7038) ;  /* 0x000000d000017945 */ /* 0x000fd80003800000 */
[----:B------:R-:W-:Y:S05]  /*8120*/  @!P3 BRA `(.L_x_7039) ;  /* 0x00000000002cb947 */ /* 0x000fea0003800000 */
[----:B------:R-:W-:Y:S02]  /*8130*/  ULDC UR4, c[0x0][0x2f4] ;  /* 0x0000bd0000047ab9 */ /* 0x000fe40000000800 */
[----:B------:R-:W-:-:S13]  /*8140*/  ISETP.GE.AND P3, PT, R16, UR4, PT ;  /* 0x0000000410007c0c */ /* 0x000fda000bf66270 */
[----:B0-----:R-:W-:-:S04]  /*8150*/  @!P3 LEA R42, P4, R16, R14, 0x1 ;  /* 0x0000000e102ab211 */ /* 0x001fc800078808ff */
[----:B----4-:R-:W-:Y:S02]  /*8160*/  @!P3 LEA.HI.X R43, R16, R41, R17, 0x1, P4 ;  /* 0x00000029102bb211 */ /* 0x010fe400020f0c11 */
[----:B------:R-:W-:-:S13]  /*8170*/  ISETP.GE.AND P4, PT, R23, UR4, PT ;  /* 0x0000000417007c0c */ /* 0x000fda000bf86270 */
[C---:B------:R-:W-:Y:S02]  /*8180*/  @!P4 LEA R40, P6, R23.reuse, R14, 0x1 ;  /* 0x0000000e1728c211 */ /* 0x040fe400078c08ff */
[----:B------:R-:W0:Y:S02]  /*8190*/  @!P3 LDS.128 R12, [R91+0x1a400] ;  /* 0x01a400005b0cb984 */ /* 0x000e240000000c00 */
[----:B------:R-:W-:Y:S02]  /*81a0*/  @!P4 LEA.HI.X R41, R23, R41, R22, 0x1, P6 ;  /* 0x000000291729c211 */ /* 0x000fe400030f0c16 */
[----:B0-----:R-:W-:Y:S04]  /*81b0*/  @!P3 ST.E.128 desc[UR42][R42.64], R12 ;  /* 0x0000000c2a00b985 */ /* 0x001fe8000c101d2a */
[----:B------:R-:W0:Y:S04]  /*81c0*/  @!P4 LDS.128 R12, [R91+0x1e400] ;  /* 0x01e400005b0cc984 */ /* 0x000e280000000c00 */
[----:B0-----:R0:W-:Y:S02]  /*81d0*/  @!P4 ST.E.128 desc[UR42][R40.64], R12 ;  /* 0x0000000c2800c985 */ /* 0x0011e4000c101d2a */
.L_x_7039:
[----:B------:R-:W-:Y:S05]  /*81e0*/  BSYNC B1 ;  /* 0x0000000000017941 */ /* 0x000fea0003800000 */
.L_x_7038:
[----:B------:R-:W-:-:S03]  /*81f0*/  UMOV UR4, 0xffffffff ;  /* 0xffffffff00047882 */ /* 0x000fc60000000000 */
[----:B------:R-:W-:Y:S05]  /*8200*/  BRA.DIV UR4, `(.L_x_7040) ;  /* 0x0000015a043c7947 */ /* 0x000fea000b800000 */
[----:B0---4-:R0:W4:Y:S04]  /*8210*/  SHFL.IDX PT, R41, R45, 0x3, 0x181f ;  /* 0x00781f002d297f89 */ /* 0x01112800000e0000 */
[----:B------:R0:W0:Y:S02]  /*8220*/  SHFL.IDX PT, R14, R44, 0x3, 0x181f ;  /* 0x00781f002c0e7f89 */ /* 0x00002400000e0000 */
.L_x_7325:
[----:B------:R-:W-:-:S13]  /*8230*/  ISETP.GE.AND P3, PT, R46, 0x61, PT ;  /* 0x000000612e00780c */ /* 0x000fda0003f66270 */
        /* <DEDUP_REMOVED lines=12> */
.L_x_6998:
[----:B------:R-:W-:Y:S05]  /*8300*/  BSYNC B0 ;  /* 0x0000000000007941 */ /* 0x000fea0003800000 */
.L_x_6956:
[----:B------:R-:W5:Y:S01]  /*8310*/  S2R R11, SR_TID.X ;  /* 0x00000000000b7919 */ /* 0x000f620000002100 */
        /* <DEDUP_REMOVED lines=8> */
[----:B-----5:R-:W-:Y:S01]  /*83a0*/  LOP3.LUT R11, R11, 0x7f, RZ, 0xc0, !PT ;  /* 0x0000007f0b0b7812 */ /* 0x020fe200078ec0ff */
[----:B---3--:R3:W-:Y:S03]  /*83b0*/  BAR.SYNC.DEFER_BLOCKING R94, 0x80 ;  /* 0x0002005e0000751d */ /* 0x0087e60000010000 */
[----:B------:R-:W-:-:S13]  /*83c0*/  ISETP.NE.AND P3, PT, R11, RZ, PT ;  /* 0x000000ff0b00720c */ /* 0x000fda0003f65270 */
[----:B------:R-:W-:-:S05]  /*83d0*/  @!P3 VIADD R11, R90, 0x288a0 ;  /* 0x000288a05a0bb836 */ /* 0x000fca0000000000 */
[----:B------:R-:W-:-:S04]  /*83e0*/  @!P3 PRMT R11, RZ, 0x654, R11 ;  /* 0x00000654ff0bb816 */ /* 0x000fc8000000000b */
[----:B------:R3:W-:Y:S01]  /*83f0*/  @!P3 SYNCS.ARRIVE.TRANS64.RED.A1T0 RZ, [R11+URZ], RZ ;  /* 0x000000ff0bffb9a7 */ /* 0x0007e2000810043f */
[----:B------:R-:W-:Y:S05]  /*8400*/  @!P5 BRA `(.L_x_7042) ;  /* 0x000000000004d947 */ /* 0x000fea0003800000 */
[----:B------:R-:W-:Y:S01]  /*8410*/  BPT.TRAP 0x1 ;  /* 0x000000040000795c */ /* 0x000fe20000300000 */
.L_x_7042:
[----:B------:R-:W-:Y:S05]  /*8420*/  BSYNC B0 ;  /* 0x0000000000007941 */ /* 0x000fea0003800000 */
.L_x_7041:
[----:B------:R-:W5:Y:S01]  /*8430*/  SYNCS.PHASECHK.TRANS64.TRYWAIT P4, [R90+URZ+0x288b0], R101 ;  /* 0x0288b0655a0075a7 */ /* 0x000f62000808017f */
[----:B------:R-:W-:Y:S01]  /*8440*/  ULDC UR37, c[0x0][0x2f4] ;  /* 0x0000bd0000257ab9 */ /* 0x000fe20000000800 */
[----:B------:R-:W-:Y:S04]  /*8450*/  BSSY B0, `(.L_x_7043) ;  /* 0x0000002000007945 */ /* 0x000fe80003800000 */
[----:B-----5:R-:W-:Y:S05]  /*8460*/  @!P4 BRA `(.L_x_7044) ;  /* 0x0000015400ecc947 */ /* 0x020fea0003800000 */
.L_x_7326:
[----:B------:R-:W-:Y:S05]  /*8470*/  BSYNC B0 ;  /* 0x0000000000007941 */ /* 0x000fea0003800000 */
.L_x_7043:
[----:B------:R-:W-:Y:S01]  /*8480*/  ULDC.64 UR4, c[0x0][0x328] ;  /* 0x0000ca0000047ab9 */ /* 0x000fe20000000a00 */
[----:B------:R-:W-:Y:S01]  /*8490*/  ULDC.64 UR6, c[0x0][0x318] ;  /* 0x0000c60000067ab9 */ /* 0x000fe20000000a00 */
[----:B------:R-:W-:Y:S01]  /*84a0*/  IMAD R98, R98, UR4, RZ ;  /* 0x0000000462627c24 */ /* 0x000fe2000f8e02ff */
[----:B------:R-:W-:Y:S01]  /*84b0*/  BSSY B0, `(.L_x_7045) ;  /* 0x000001d000007945 */ /* 0x000fe20003800000 */
[----:B01--4-:R-:W-:-:S04]  /*84c0*/  IMAD.WIDE.U32 R12, R99, UR4, RZ ;  /* 0x00000004630c7c25 */ /* 0x013fc8000f8e00ff */
[----:B------:R-:W-:Y:S01]  /*84d0*/  IMAD R99, R99, UR5, R98 ;  /* 0x0000000563637c24 */ /* 0x000fe2000f8e0262 */
[----:B------:R-:W-:Y:S01]  /*84e0*/  ULDC.64 UR4, c[0x0][0x338] ;  /* 0x0000ce0000047ab9 */ /* 0x000fe20000000a00 */
[----:B------:R-:W-:Y:S02]  /*84f0*/  IMAD.IADD R96, R96, 0x1, -R153 ;  /* 0x0000000160607824 */ /* 0x000fe400078e0a99 */
[----:B------:R-:W-:Y:S02]  /*8500*/  IMAD R97, R97, UR4, RZ ;  /* 0x0000000461617c24 */ /* 0x000fe4000f8e02ff */
[----:B------:R-:W-:Y:S02]  /*8510*/  IMAD.IADD R13, R13, 0x1, R99 ;  /* 0x000000010d0d7824 */ /* 0x000fe400078e0263 */
[C---:B------:R-:W-:Y:S02]  /*8520*/  IMAD R97, R100.reuse, UR5, R97 ;  /* 0x0000000564617c24 */ /* 0x040fe4000f8e0261 */
[----:B------:R-:W-:Y:S01]  /*8530*/  IMAD.WIDE.U32 R100, R100, UR4, R12 ;  /* 0x0000000464647c25 */ /* 0x000fe2000f8e000c */
[----:B------:R-:W-:-:S03]  /*8540*/  ULDC.64 UR4, c[0x0][0x330] ;  /* 0x0000cc0000047ab9 */ /* 0x000fc60000000a00 */
[----:B------:R-:W-:Y:S02]  /*8550*/  IMAD.IADD R101, R101, 0x1, R97 ;  /* 0x0000000165657824 */ /* 0x000fe400078e0261 */
[----:B------:R-:W-:-:S04]  /*8560*/  IMAD.WIDE.U32 R12, R2, UR4, R100 ;  /* 0x00000004020c7c25 */ /* 0x000fc8000f8e0064 */
[----:B---3--:R-:W-:Y:S01]  /*8570*/  IMAD R11, R2, UR5, R13 ;  /* 0x00000005020b7c24 */ /* 0x008fe2000f8e020d */
[----:B--2---:R-:W-:-:S04]  /*8580*/  LEA R44, P4, R12, UR6, 0x1 ;  /* 0x000000060c2c7c11 */ /* 0x004fc8000f8808ff */
[----:B------:R-:W-:Y:S01]  /*8590*/  LEA.HI.X R11, R12, UR7, R11, 0x1, P4 ;  /* 0x000000070c0b7c11 */ /* 0x000fe2000a0f0c0b */
[----:B------:R0:W1:Y:S01]  /*85a0*/  SHFL.IDX PT, R40, R44, RZ, 0x181f ;  /* 0x00181fff2c287589 */ /* 0x00006200000e0000 */
[----:B------:R-:W-:-:S03]  /*85b0*/  ISETP.GE.AND P4, PT, R96, 0x1, PT ;  /* 0x000000016000780c */ /* 0x000fc60003f86270 */
[----:B------:R0:W2:Y:S10]  /*85c0*/  SHFL.IDX PT, R13, R11, RZ, 0x181f ;  /* 0x00181fff0b0d7589 */ /* 0x0000b400000e0000 */
[----:B0-----:R-:W-:Y:S05]  /*85d0*/  @!P4 BRA `(.L_x_7046) ;  /* 0x000000000028c947 */ /* 0x001fea0003800000 */
[----:B------:R-:W-:-:S13]  /*85e0*/  ISETP.GE.AND P4, PT, R16, UR37, PT ;  /* 0x0000002510007c0c */ /* 0x000fda000bf86270 */
[----:B-1----:R-:W-:-:S04]  /*85f0*/  @!P4 LEA R42, P5, R16, R40, 0x1 ;  /* 0x00000028102ac211 */ /* 0x002fc800078a08ff */
[----:B--2---:R-:W-:Y:S02]  /*8600*/  @!P4 LEA.HI.X R43, R16, R13, R17, 0x1, P5 ;  /* 0x0000000d102bc211 */ /* 0x004fe400028f0c11 */
[----:B------:R-:W-:-:S13]  /*8610*/  ISETP.GE.AND P5, PT, R23, UR37, PT ;  /* 0x0000002517007c0c */ /* 0x000fda000bfa6270 */
[----:B------:R-:W-:-:S04]  /*8620*/  @!P5 LEA R40, P6, R23, R40, 0x1 ;  /* 0x000000281728d211 */ /* 0x000fc800078c08ff */
[----:B------:R-:W-:Y:S02]  /*8630*/  @!P5 LEA.HI.X R41, R23, R13, R22, 0x1, P6 ;  /* 0x0000000d1729d211 */ /* 0x000fe400030f0c16 */
[----:B------:R-:W0:Y:S04]  /*8640*/  @!P4 LDS.128 R12, [R91+0x400] ;  /* 0x000400005b0cc984 */ /* 0x000e280000000c00 */
[----:B0-----:R-:W-:Y:S04]  /*8650*/  @!P4 ST.E.128 desc[UR42][R42.64], R12 ;  /* 0x0000000c2a00c985 */ /* 0x001fe8000c101d2a */
[----:B------:R-:W0:Y:S04]  /*8660*/  @!P5 LDS.128 R12, [R91+0x4400] ;  /* 0x004400005b0cd984 */ /* 0x000e280000000c00 */
[----:B0-----:R0:W-:Y:S02]  /*8670*/  @!P5 ST.E.128 desc[UR42][R40.64], R12 ;  /* 0x0000000c2800d985 */ /* 0x0011e4000c101d2a */
.L_x_7046:
[----:B------:R-:W-:Y:S05]  /*8680*/  BSYNC B0 ;  /* 0x0000000000007941 */ /* 0x000fea0003800000 */
.L_x_7045:
[----:B------:R-:W-:Y:S01]  /*8690*/  ISETP.GE.AND P4, PT, R96, 0x21, PT ;  /* 0x000000216000780c */ /* 0x000fe20003f86270 */
[----:B0-2---:R0:W2:Y:S01]  /*86a0*/  SHFL.IDX PT, R13, R11, 0x1, 0x181f ;  /* 0x00381f000b0d7f89 */ /* 0x0050a200000e0000 */
[----:B------:R-:W-:Y:S03]  /*86b0*/  BSSY B0, `(.L_x_7047) ;  /* 0x000000d000007945 */ /* 0x000fe60003800000 */
[----:B-1----:R0:W1:Y:S08]  /*86c0*/  SHFL.IDX PT, R40, R44, 0x1, 0x181f ;  /* 0x00381f002c287f89 */ /* 0x00207000000e0000 */
        /* <DEDUP_REMOVED lines=11> */
.L_x_7048:
[----:B------:R-:W-:Y:S05]  /*8780*/  BSYNC B0 ;  /* 0x0000000000007941 */ /* 0x000fea0003800000 */
.L_x_7047:
        /* <DEDUP_REMOVED lines=15> */
.L_x_7050:
[----:B------:R-:W-:Y:S05]  /*8880*/  BSYNC B0 ;  /* 0x0000000000007941 */ /* 0x000fea0003800000 */
.L_x_7049:
[----:B------:R-:W-:Y:S01]  /*8890*/  ISETP.GE.AND P4, PT, R96, 0x61, PT ;  /* 0x000000616000780c */ /* 0x000fe20003f86270 */
[----:B------:R-:W3:Y:S01]  /*88a0*/  SHFL.IDX PT, R11, R11, 0x3, 0x181f ;  /* 0x00781f000b0b7f89 */ /* 0x000ee200000e0000 */
[----:B------:R-:W-:Y:S03]  /*88b0*/  BSSY B0, `(.L_x_7051) ;  /* 0x000000d000007945 */ /* 0x000fe60003800000 */
[----:B------:R4:W0:Y:S08]  /*88c0*/  SHFL.IDX PT, R42, R44, 0x3, 0x181f ;  /* 0x00781f002c2a7f89 */ /* 0x00083000000e0000 */
[----:B----4-:R-:W-:Y:S05]  /*88d0*/  @!P4 BRA `(.L_x_7052) ;  /* 0x000000000028c947 */ /* 0x010fea0003800000 */
[----:B------:R-:W-:-:S13]  /*88e0*/  ISETP.GE.AND P4, PT, R16, UR37, PT ;  /* 0x0000002510007c0c */ /* 0x000fda000bf86270 */
[----:B0-2---:R-:W0:Y:S01]  /*88f0*/  @!P4 LDS.128 R12, [R91+0x3400] ;  /* 0x003400005b0cc984 */ /* 0x005e220000000c00 */
[----:B-1----:R-:W-:-:S04]  /*8900*/  @!P4 LEA R40, P5, R16, R42, 0x1 ;  /* 0x0000002a1028c211 */ /* 0x002fc800078a08ff */
[----:B---3--:R-:W-:Y:S02]  /*8910*/  @!P4 LEA.HI.X R41, R16, R11, R17, 0x1, P5 ;  /* 0x0000000b1029c211 */ /* 0x008fe400028f0c11 */
[----:B------:R-:W-:-:S13]  /*8920*/  ISETP.GE.AND P5, PT, R23, UR37, PT ;  /* 0x0000002517007c0c */ /* 0x000fda000bfa6270 */
[----:B------:R-:W-:-:S04]  /*8930*/  @!P5 LEA R42, P6, R23, R42, 0x1 ;  /* 0x0000002a172ad211 */ /* 0x000fc800078c08ff */
[----:B------:R-:W-:Y:S01]  /*8940*/  @!P5 LEA.HI.X R43, R23, R11, R22, 0x1, P6 ;  /* 0x0000000b172bd211 */ /* 0x000fe200030f0c16 */
[----:B0-----:R-:W-:Y:S04]  /*8950*/  @!P4 ST.E.128 desc[UR42][R40.64], R12 ;  /* 0x0000000c2800c985 */ /* 0x001fe8000c101d2a */
[----:B------:R-:W0:Y:S04]  /*8960*/  @!P5 LDS.128 R12, [R91+0x7400] ;  /* 0x007400005b0cd984 */ /* 0x000e280000000c00 */
[----:B0-----:R4:W-:Y:S02]  /*8970*/  @!P5 ST.E.128 desc[UR42][R42.64], R12 ;  /* 0x0000000c2a00d985 */ /* 0x0019e4000c101d2a */
.L_x_7052:
[----:B------:R-:W-:Y:S05]  /*8980*/  BSYNC B0 ;  /* 0x0000000000007941 */ /* 0x000fea0003800000 */
.L_x_7051:
[----:B---3--:R-:W3:Y:S01]  /*8990*/  LDL R11, [R1] ;  /* 0x00000000010b7983 */ /* 0x008ee20000100800 */
[----:B------:R-:W-:Y:S02]  /*89a0*/  @!P3 VIADD R90, R90, 0x288c0 ;  /* 0x000288c05a5ab836 */ /* 0x000fe40000000000 */
[----:B------:R-:W-:Y:S01]  /*89b0*/  VIADD R155, R155, 0x1 ;  /* 0x000000019b9b7836 */ /* 0x000fe20000000000 */
[----:B------:R-:W-:Y:S01]  /*89c0*/  @!PT LDS RZ, [RZ] ;  /* 0x00000000fffff984 */ /* 0x000fe20000000800 */
[----:B------:R-:W-:Y:S01]  /*89d0*/  @!PT LDS RZ, [RZ] ;  /* 0x00000000fffff984 */ /* 0x000fe20000000800 */
[----:B------:R-:W-:Y:S01]  /*89e0*/  @!PT LDS RZ, [RZ] ;  /* 0x00000000fffff984 */ /* 0x000fe20000000800 */
[----:B------:R-:W-:Y:S01]  /*89f0*/  @!PT LDS RZ, [RZ] ;  /* 0x00000000fffff984 */ /* 0x000fe20000000800 */
[----:B------:R5:W-:Y:S06]  /*8a00*/  MEMBAR.ALL.CTA ;  /* 0x0000000000007992 */ /* 0x000bec0000008000 */
[----:B-----5:R-:W5:Y:S01]  /*8a10*/  FENCE.VIEW.ASYNC.S ;  /* 0x00000000000073c6 */ /* 0x020f620000000000 */
[----:B------:R-:W-:Y:S01]  /*8a20*/  @!P3 PRMT R90, RZ, 0x654, R90 ;  /* 0x00000654ff5ab816 */ /* 0x000fe2000000005a */
[----:B-----5:R0:W-:Y:S06]  /*8a30*/  BAR.SYNC.DEFER_BLOCKING R94, 0x80 ;  /* 0x0002005e0000751d */ /* 0x0201ec0000010000 */
[----:B------:R0:W-:Y:S01]  /*8a40*/  @!P3 SYNCS.ARRIVE.TRANS64.RED.A1T0 RZ, [R90+URZ], RZ ;  /* 0x000000ff5affb9a7 */ /* 0x0001e2000810043f */
[----:B------:R-:W-:-:S04]  /*8a50*/  ISETP.NE.AND P3, PT, R155, 0x2, PT ;  /* 0x000000029b00780c */ /* 0x000fc80003f65270 */
[----:B------:R-:W-:Y:S02]  /*8a60*/  SEL R155, R155, RZ, P3 ;  /* 0x000000ff9b9b7207 */ /* 0x000fe40001800000 */
[----:B---3--:R-:W-:Y:S02]  /*8a70*/  LOP3.LUT P4, RZ, R11, 0x4, RZ, 0xc0, !PT ;  /* 0x000000040bff7812 */ /* 0x008fe4000788c0ff */
[----:B------:R-:W-:-:S04]  /*8a80*/  SEL R11, RZ, 0x1, P3 ;  /* 0x00000001ff0b7807 */ /* 0x000fc80001800000 */
[----:B------:R-:W-:-:S07]  /*8a90*/  LOP3.LUT R154, R154, R11, RZ, 0x3c, !PT ;  /* 0x0000000b9a9a7212 */ /* 0x000fce00078e3cff */
[----:B0-----:R-:W-:Y:S05]  /*8aa0*/  @P4 BRA `(.L_x_7053) ;  /* 0xffffff98003c4947 */ /* 0x001fea000383ffff */
[----:B----4-:R-:W0:Y:S01]  /*8ab0*/  S2R R12, SR_TID.X ;  /* 0x00000000000c7919 */ /* 0x010e220000002100 */
[----:B------:R-:W-:Y:S02]  /*8ac0*/  PLOP3.LUT P0, PT, PT, PT, PT, 0x8, 0x0 ;  /* 0x000000000000781c */ /* 0x000fe40003f0e170 */
[----:B0-----:R-:W-:-:S04]  /*8ad0*/  SHF.R.U32.HI R12, RZ, 0x7, R12 ;  /* 0x00000007ff0c7819 */ /* 0x001fc8000001160c */
[----:B------:R-:W-:-:S13]  /*8ae0*/  ISETP.NE.AND P4, PT, R12, 0x1, PT ;  /* 0x000000010c00780c */ /* 0x000fda0003f85270 */
[----:B------:R-:W-:Y:S06]  /*8af0*/  @!P4 BAR.ARV 0x9, 0x100 ;  /* 0x024400000000cb1d */ /* 0x000fec0000002000 */
.L_x_6951:
[----:B------:R-:W-:Y:S01]  /*8b00*/  MOV R3, RZ ;  /* 0x000000ff00037202 */ /* 0x000fe20000000f00 */
[----:B------:R-:W-:Y:S06]  /*8b10*/  @P0 BRA `(.L_x_7054) ;  /* 0x00000000000c0947 */ /* 0x000fec0003800000 */
[----:B------:R-:W3:Y:S01]  /*8b20*/  FENCE.VIEW.ASYNC.G ;  /* 0x00000000000073c6 */ /* 0x000ee20000000100 */
[----:B------:R-:W-:Y:S05]  /*8b30*/  WARPSYNC.ALL ;  /* 0x0000000000007948 */ /* 0x000fea0003800000 */
[----:B---3--:R-:W-:Y:S06]  /*8b40*/  BAR.ARV 0xc, 0x180 ;  /* 0x0306000000007b1d */ /* 0x008fec0000002000 */
.L_x_7054:
        /* <DEDUP_REMOVED lines=30> */
[----:B------:R-:W-:-:S05]  /*8d30*/  IMAD.MOV.U32 R3, RZ, RZ, R5 ;  /* 0x000000ffff037224 */ /* 0x000fca00078e0005 */
[----:B------:R-:W-:Y:S02]  /*8d40*/  @!P2 IADD3 R3, -R3, RZ, RZ ;  /* 0x000000ff0303a210 */ /* 0x000fe40007ffe1ff */
[----:B------:R-:W-:-:S07]  /*8d50*/  @!P1 LOP3.LUT R3, RZ, R9, RZ, 0x33, !PT ;  /* 0x00000009ff039212 */ /* 0x000fce00078e33ff */
.L_x_7056:
[----:B------:R-:W-:Y:S05]  /*8d60*/  BSYNC B0 ;  /* 0x0000000000007941 */ /* 0x000fea0003800000 */
.L_x_7055:
[-C--:B------:R-:W-:Y:S01]  /*8d70*/  IMAD R194, R209, R3.reuse, RZ ;  /* 0x00000003d1c27224 */ /* 0x080fe200078e02ff */
[----:B------:R-:W-:Y:S01]  /*8d80*/  PLOP3.LUT P0, PT, PT, PT, PT, 0x80, 0x0 ;  /* 0x000000000000781c */ /* 0x000fe20003f0f070 */
[----:B------:R-:W-:Y:S01]  /*8d90*/  IMAD.MOV.U32 R0, RZ, RZ, RZ ;  /* 0x000000ffff007224 */ /* 0x000fe200078e00ff */
[----:B------:R-:W-:Y:S02]  /*8da0*/  CS2R R150, SRZ ;  /* 0x0000000000967805 */ /* 0x000fe4000001ff00 */
[----:B------:R-:W-:Y:S02]  /*8db0*/  CS2R R68, SRZ ;  /* 0x0000000000447805 */ /* 0x000fe4000001ff00 */
[----:B------:R-:W-:Y:S01]  /*8dc0*/  VIADDMNMX R92, R194, R3, R92, PT ;  /* 0x00000003c25c7246 */ /* 0x000fe2000380015c */
[----:B------:R-:W-:Y:S01]  /*8dd0*/  IMAD.MOV.U32 R3, RZ, RZ, RZ ;  /* 0x000000ffff037224 */ /* 0x000fe200078e00ff */
[----:B------:R-:W-:Y:S02]  /*8de0*/  CS2R R102, SRZ ;  /* 0x0000000000667805 */ /* 0x000fe4000001ff00 */
        /* <DEDUP_REMOVED lines=27> */
[----:B-1----:R-:W-:Y:S02]  /*8fa0*/  CS2R R40, SRZ ;  /* 0x0000000000287805 */ /* 0x002fe4000001ff00 */
[----:B------:R-:W-:Y:S02]  /*8fb0*/  CS2R R70, SRZ ;  /* 0x0000000000467805 */ /* 0x000fe4000001ff00 */
[----:B------:R-:W-:Y:S01]  /*8fc0*/  CS2R R20, SRZ ;  /* 0x0000000000147805 */ /* 0x000fe2000001ff00 */
[----:B------:R-:W-:Y:S06]  /*8fd0*/  @!P1 BRA `(.L_x_7057) ;  /* 0x0000009c00989947 */ /* 0x000fec0003800000 */
[----:B------:R-:W-:-:S03]  /*8fe0*/  UMOV UR4, 0xffffffff ;  /* 0xffffffff00047882 */ /* 0x000fc60000000000 */
[----:B------:R-:W-:Y:S05]  /*8ff0*/  BRA.DIV UR4, `(.L_x_7058) ;  /* 0x0000014e041c7947 */ /* 0x000fea000b800000 */
[----:B------:R-:W1:Y:S02]  /*9000*/  S2R R3, SR_TID.X ;  /* 0x0000000000037919 */ /* 0x000e640000002100 */
[----:B-1----:R-:W-:-:S05]  /*9010*/  VIADD R3, R3, 0xffffff80 ;  /* 0xffffff8003037836 */ /* 0x002fca0000000000 */
[----:B------:R-:W-:-:S04]  /*9020*/  SHF.R.S32.HI R0, RZ, 0x1f, R3 ;  /* 0x0000001fff007819 */ /* 0x000fc80000011403 */
[----:B------:R-:W-:-:S04]  /*9030*/  LEA.HI R0, R0, R3, RZ, 0x7 ;  /* 0x0000000300007211 */ /* 0x000fc800078f38ff */
[----:B------:R-:W-:-:S05]  /*9040*/  SHF.R.S32.HI R0, RZ, 0x7, R0 ;  /* 0x00000007ff007819 */ /* 0x000fca0000011400 */
[----:B------:R1:W3:Y:S02]  /*9050*/  SHFL.IDX PT, R195, R0, RZ, 0x1f ;  /* 0x00001fff00c37589 */ /* 0x0002e400000e0000 */
.L_x_7329:
[----:B-1-3--:R-:W-:Y:S01]  /*9060*/  LEA.HI R0, R195, R195, RZ, 0x1 ;  /* 0x000000c3c3007211 */ /* 0x00afe200078f08ff */
[----:B------:R-:W-:-:S03]  /*9070*/  IMAD.U32 R3, RZ, RZ, UR40 ;  /* 0x00000028ff037e24 */ /* 0x000fc6000f8e00ff */
[----:B------:R-:W-:Y:S02]  /*9080*/  LOP3.LUT R0, R0, 0x1e, RZ, 0xc0, !PT ;  /* 0x0000001e00007812 */ /* 0x000fe400078ec0ff */
[----:B------:R-:W-:-:S03]  /*9090*/  LOP3.LUT P0, RZ, R3, 0x3ff, RZ, 0xc0, !PT ;  /* 0x000003ff03ff7812 */ /* 0x000fc6000780c0ff */
[----:B------:R-:W-:Y:S01]  /*90a0*/  IMAD.IADD R0, R195, 0x1, -R0 ;  /* 0x00000001c3007824 */ /* 0x000fe200078e0a00 */
[----:B------:R-:W-:-:S04]  /*90b0*/  P2R R26, PR, RZ, 0x1 ;  /* 0x00000001ff1a7803 */ /* 0x000fc80000000000 */
[----:B------:R-:W-:-:S04]  /*90c0*/  LEA R0, R0, UR40, 0xd ;  /* 0x0000002800007c11 */ /* 0x000fc8000f8e68ff */
[----:B------:R-:W-:-:S04]  /*90d0*/  SHF.R.U32.HI R0, RZ, 0x4, R0 ;  /* 0x00000004ff007819 */ /* 0x000fc80000011600 */
[----:B------:R-:W-:Y:S01]  /*90e0*/  LOP3.LUT R25, R0, 0x3fff, RZ, 0xc0, !PT ;  /* 0x00003fff00197812 */ /* 0x000fe200078ec0ff */
[----:B------:R-:W-:Y:S06]  /*90f0*/  @!P0 BRA `(.L_x_7059) ;  /* 0x0000000000408947 */ /* 0x000fec0003800000 */
[----:B------:R-:W-:Y:S01]  /*9100*/  MOV R0, 0x0 ;  /* 0x0000000000007802 */ /* 0x000fe20000000f00 */
[----:B------:R-:W-:Y:S01]  /*9110*/  ULDC.64 UR4, c[0x4][0x138] ;  /* 0x01004e0000047ab9 */ /* 0x000fe20000000a00 */
[----:B------:R-:W-:Y:S01]  /*9120*/  ULDC.64 UR6, c[0x4][0x140] ;  /* 0x0100500000067ab9 */ /* 0x000fe20000000a00 */
[----:B------:R-:W-:Y:S01]  /*9130*/  IMAD.U32 R4, RZ, RZ, UR4 ;  /* 0x00000004ff047e24 */ /* 0x000fe2000f8e00ff */
[----:B------:R1:W3:Y:S01]  /*9140*/  LDC.64 R14, c[0x4][R0] ;  /* 0x01000000000e7b82 */ /* 0x0002e20000000a00 */
[----:B------:R-:W-:Y:S01]  /*9150*/  IMAD.U32 R5, RZ, RZ, UR5 ;  /* 0x00000005ff057e24 */ /* 0x000fe2000f8e00ff */
[----:B------:R-:W-:Y:S01]  /*9160*/  ULDC.64 UR4, c[0x4][0x68] ;  /* 0x01001a0000047ab9 */ /* 0x000fe20000000a00 */
[----:B0-----:R-:W-:Y:S01]  /*9170*/  IMAD.U32 R6, RZ, RZ, UR6 ;  /* 0x00000006ff067e24 */ /* 0x001fe2000f8e00ff */
[----:B------:R-:W-:Y:S01]  /*9180*/  MOV R7, UR7 ;  /* 0x0000000700077c02 */ /* 0x000fe20008000f00 */
[----:B------:R-:W-:Y:S02]  /*9190*/  IMAD.U32 R10, RZ, RZ, UR4 ;  /* 0x00000004ff0a7e24 */ /* 0x000fe4000f8e00ff */
[----:B------:R-:W-:-:S02]  /*91a0*/  IMAD.U32 R11, RZ, RZ, UR5 ;  /* 0x00000005ff0b7e24 */ /* 0x000fc4000f8e00ff */
[----:B------:R-:W-:Y:S02]  /*91b0*/  IMAD.MOV.U32 R8, RZ, RZ, 0x70 ;  /* 0x00000070ff087424 */ /* 0x000fe400078e00ff */
[----:B------:R-:W-:Y:S02]  /*91c0*/  IMAD.MOV.U32 R12, RZ, RZ, 0x1 ;  /* 0x00000001ff0c7424 */ /* 0x000fe400078e00ff */
[----:B-12---:R-:W-:-:S07]  /*91d0*/  IMAD.MOV.U32 R13, RZ, RZ, RZ ;  /* 0x000000ffff0d7224 */ /* 0x006fce00078e00ff */
[----:B------:R-:W-:-:S07]  /*91e0*/  LEPC R20, `(.L_x_7059) ;  /* 0x000000001014794e */ /* 0x000fce0000000000 */
[----:B---3-5:R-:W-:Y:S05]  /*91f0*/  CALL.ABS.NOINC R14 ;  /* 0x000000000e007343 */ /* 0x028fea0003c00000 */
.L_x_7059:
[----:B------:R-:W-:Y:S02]  /*9200*/  ULDC UR4, c[0x0][0x3f4] ;  /* 0x0000fd0000047ab9 */ /* 0x000fe40000000800 */
[----:B------:R-:W-:-:S13]  /*9210*/  ISETP.LT.AND P0, PT, RZ, UR4, PT ;  /* 0x00000004ff007c0c */ /* 0x000fda000bf01270 */
[----:B------:R-:W-:Y:S05]  /*9220*/  @P0 BRA `(.L_x_7060) ;  /* 0x0000000000400947 */ /* 0x000fea0003800000 */
[----:B------:R-:W-:-:S04]  /*9230*/  ULEA.HI UR4, UR39, UR39, URZ, 0x1 ;  /* 0x0000002727047291 */ /* 0x000fc8000f8f083f */
[----:B------:R-:W-:-:S04]  /*9240*/  ULOP3.LUT UR4, UR4, 0xfffffffe, URZ, 0xc0, !UPT ;  /* 0xfffffffe04047892 */ /* 0x000fc8000f8ec03f */
[----:B------:R-:W-:-:S06]  /*9250*/  UIADD3 UR4, UR39, -UR4, URZ ;  /* 0x8000000427047290 */ /* 0x000fcc000fffe03f */
[----:B------:R-:W-:-:S05]  /*9260*/  IMAD.U32 R3, RZ, RZ, UR4 ;  /* 0x00000004ff037e24 */ /* 0x000fca000f8e00ff */
[----:B------:R-:W-:-:S04]  /*9270*/  SHF.L.U32 R3, R3, 0x1f, RZ ;  /* 0x0000001f03037819 */ /* 0x000fc800000006ff */
[----:B------:R1:W3:Y:S03]  /*9280*/  SYNCS.PHASECHK.TRANS64.TRYWAIT P0, [R156+URZ+0x28800], R3 ;  /* 0x028800039c0075a7 */ /* 0x0002e6000800017f */
[----:B---3--:R-:W-:Y:S05]  /*9290*/  @!P0 NANOSLEEP.SYNCS 0x989680 ;  /* 0x009896800000895d */ /* 0x008fea0003900000 */
[----:B------:R-:W3:Y:S01]  /*92a0*/  @!P0 SYNCS.PHASECHK.TRANS64 P0, [R156+URZ+0x28800], R3 ;  /* 0x028800039c0085a7 */ /* 0x000ee2000800007f */
[----:B------:R-:W-:Y:S04]  /*92b0*/  BSSY B0, `(.L_x_7061) ;  /* 0x0000006000007945 */ /* 0x000fe80003800000 */
[----:B---3--:R-:W-:Y:S05]  /*92c0*/  @P0 BRA `(.L_x_7062) ;  /* 0x0000000000100947 */ /* 0x008fea0003800000 */
.L_x_7063:
[----:B---3--:R3:W4:Y:S02]  /*92d0*/  SYNCS.PHASECHK.TRANS64.TRYWAIT P0, [R156+URZ+0x28800], R3 ;  /* 0x028800039c0075a7 */ /* 0x008724000800017f */
[----:B----4-:R-:W-:Y:S05]  /*92e0*/  @!P0 NANOSLEEP.SYNCS 0x989680 ;  /* 0x009896800000895d */ /* 0x010fea0003900000 */
[----:B------:R-:W4:Y:S02]  /*92f0*/  @!P0 SYNCS.PHASECHK.TRANS64 P0, [R156+URZ+0x28800], R3 ;  /* 0x028800039c0085a7 */ /* 0x000f24000800007f */
[----:B----4-:R-:W-:Y:S05]  /*9300*/  @!P0 BRA `(.L_x_7063) ;  /* 0xfffffffc00f08947 */ /* 0x010fea000383ffff */
.L_x_7062:
[----:B------:R-:W-:Y:S05]  /*9310*/  BSYNC B0 ;  /* 0x0000000000007941 */ /* 0x000fea0003800000 */
.L_x_7061:
[----:B------:R-:W-:Y:S05]  /*9320*/  BRA `(.L_x_7064) ;  /* 0x00000038001c7947 */ /* 0x000fea0003800000 */
.L_x_7060:
[----:B-----5:R-:W-:Y:S01]  /*9330*/  SHF.R.S32.HI R0, RZ, 0x1f, R24 ;  /* 0x0000001fff007819 */ /* 0x020fe20000011418 */
[----:B------:R-:W-:Y:S01]  /*9340*/  ULDC.64 UR4, c[0x0][0x3f8] ;  /* 0x0000fe0000047ab9 */ /* 0x000fe20000000a00 */
[----:B------:R-:W-:Y:S01]  /*9350*/  ULDC.64 UR6, c[0x0][0x408] ;  /* 0x0001020000067ab9 */ /* 0x000fe20000000a00 */
[----:B------:R-:W-:Y:S01]  /*9360*/  ISETP.NE.AND P2, PT, R26, RZ, PT ;  /* 0x000000ff1a00720c */ /* 0x000fe20003f45270 */
[----:B------:R-:W-:-:S04]  /*9370*/  IMAD.WIDE.U32 R4, R24, UR4, RZ ;  /* 0x0000000418047c25 */ /* 0x000fc8000f8e00ff */
[C---:B------:R-:W-:Y:S02]  /*9380*/  IMAD R3, R0.reuse, UR4, RZ ;  /* 0x0000000400037c24 */ /* 0x040fe4000f8e02ff */
[----:B------:R-:W-:Y:S02]  /*9390*/  IMAD R9, R0, UR6, RZ ;  /* 0x0000000600097c24 */ /* 0x000fe4000f8e02ff */
[C---:B------:R-:W-:Y:S01]  /*93a0*/  IMAD R3, R24.reuse, UR5, R3 ;  /* 0x0000000518037c24 */ /* 0x040fe2000f8e0203 */
[----:B------:R-:W-:Y:S01]  /*93b0*/  ULDC.64 UR4, c[0x0][0x3e8] ;  /* 0x0000fa0000047ab9 */ /* 0x000fe20000000a00 */
[----:B0-----:R-:W-:-:S04]  /*93c0*/  IMAD.WIDE.U32 R6, R24, UR6, RZ ;  /* 0x0000000618067c25 */ /* 0x001fc8000f8e00ff */
[----:B------:R-:W-:Y:S01]  /*93d0*/  IMAD R9, R24, UR7, R9 ;  /* 0x0000000718097c24 */ /* 0x000fe2000f8e0209 */
[----:B------:R-:W-:Y:S01]  /*93e0*/  ULDC.64 UR6, c[0x0][0x400] ;  /* 0x0001000000067ab9 */ /* 0x000fe20000000a00 */
[----:B------:R-:W-:Y:S01]  /*93f0*/  IMAD.IADD R5, R3, 0x1, R5 ;  /* 0x0000000103057824 */ /* 0x000fe200078e0205 */
[----:B------:R-:W-:Y:S01]  /*9400*/  LEA R24, P0, R4, UR4, 0x1 ;  /* 0x0000000404187c11 */ /* 0x000fe2000f8008ff */
[----:B------:R-:W-:Y:S01]  /*9410*/  IMAD.IADD R3, R9, 0x1, R7 ;  /* 0x0000000109037824 */ /* 0x000fe200078e0207 */
[----:B------:R-:W-:Y:S02]  /*9420*/  LEA R27, P1, R6, UR6, 0x1 ;  /* 0x00000006061b7c11 */ /* 0x000fe4000f8208ff */
[----:B------:R-:W-:Y:S02]  /*9430*/  LEA.HI.X R26, R4, UR5, R5, 0x1, P0 ;  /* 0x00000005041a7c11 */ /* 0x000fe400080f0c05 */
[----:B------:R-:W-:Y:S01]  /*9440*/  LEA.HI.X R28, R6, UR7, R3, 0x1, P1 ;  /* 0x00000007061c7c11 */ /* 0x000fe200088f0c03 */
[----:B------:R-:W-:Y:S08]  /*9450*/  @!P2 BRA `(.L_x_7065) ;  /* 0x000000000040a947 */ /* 0x000ff00003800000 */
[----:B------:R-:W-:Y:S01]  /*9460*/  MOV R0, 0x0 ;  /* 0x0000000000007802 */ /* 0x000fe20000000f00 */
[----:B------:R-:W-:Y:S01]  /*9470*/  ULDC.64 UR4, c[0x4][0x138] ;  /* 0x01004e0000047ab9 */ /* 0x000fe20000000a00 */
[----:B------:R-:W-:Y:S01]  /*9480*/  ULDC.64 UR6, c[0x4][0x68] ;  /* 0x01001a0000067ab9 */ /* 0x000fe20000000a00 */
[----:B------:R-:W-:Y:S01]  /*9490*/  MOV R4, UR4 ;  /* 0x0000000400047c02 */ /* 0x000fe20008000f00 */
        /* <DEDUP_REMOVED lines=9> */
[----:B0-2---:R-:W-:-:S07]  /*9530*/  IMAD.MOV.U32 R13, RZ, RZ, RZ ;  /* 0x000000ffff0d7224 */ /* 0x005fce00078e00ff */
[----:B------:R-:W-:-:S07]  /*9540*/  LEPC R20, `(.L_x_7065) ;  /* 0x000000001014794e */ /* 0x000fce0000000000 */
[----:B-1----:R-:W-:Y:S05]  /*9550*/  CALL.ABS.NOINC R14 ;  /* 0x000000000e007343 */ /* 0x002fea0003c00000 */
.L_x_7065:
[----:B------:R-:W-:Y:S01]  /*9560*/  ULDC.U8 UR4, c[0x0][0x410] ;  /* 0x0001040000047ab9 */ /* 0x000fe20000000000 */
[----:B------:R-:W-:Y:S01]  /*9570*/  BSSY B0, `(.L_x_7066) ;  /* 0x000035a000007945 */ /* 0x000fe20003800000 */
[----:B------:R-:W-:Y:S02]  /*9580*/  ISETP.NE.AND P0, PT, RZ, UR4, PT ;  /* 0x00000004ff007c0c */ /* 0x000fe4000bf05270 */
[----:B------:R-:W-:Y:S02]  /*9590*/  LEA R21, R196, UR40, 0x1 ;  /* 0x00000028c4157c11 */ /* 0x000fe4000f8e08ff */
[----:B------:R-:W-:-:S09]  /*95a0*/  LEA R5, R29, R153, 0x7 ;  /* 0x000000991d057211 */ /* 0x000fd200078e38ff */
[----:B------:R-:W-:Y:S05]  /*95b0*/  @!P0 BRA `(.L_x_7067) ;  /* 0x0000001800988947 */ /* 0x000fea0003800000 */
[----:B------:R-:W-:-:S03]  /*95c0*/  UMOV UR4, 0xffffffff ;  /* 0xffffffff00047882 */ /* 0x000fc60000000000 */
[----:B------:R-:W-:Y:S05]  /*95d0*/  BRA.DIV UR4, `(.L_x_7068) ;  /* 0x0000014604e47947 */ /* 0x000fea000b800000 */
[----:B------:R0:W1:Y:S04]  /*95e0*/  SHFL.IDX PT, R0, R26, RZ, 0x181f ;  /* 0x00181fff1a007589 */ /* 0x00006800000e0000 */
[----:B------:R0:W3:Y:S04]  /*95f0*/  SHFL.IDX PT, R3, R24, RZ, 0x181f ;  /* 0x00181fff18037589 */ /* 0x0000e800000e0000 */
[----:B------:R0:W4:Y:S04]  /*9600*/  SHFL.IDX PT, R4, R28, RZ, 0x181f ;  /* 0x00181fff1c047589 */ /* 0x00012800000e0000 */
[----:B------:R0:W0:Y:S02]  /*9610*/  SHFL.IDX PT, R14, R27, RZ, 0x181f ;  /* 0x00181fff1b0e7589 */ /* 0x00002400000e0000 */
.L_x_7335:
[----:B------:R-:W-:Y:S01]  /*9620*/  ULDC UR4, c[0x0][0x448] ;  /* 0x0001120000047ab9 */ /* 0x000fe20000000800 */
[----:B------:R-:W-:Y:S01]  /*9630*/  BSSY B1, `(.L_x_7069) ;  /* 0x000001d000017945 */ /* 0x000fe20003800000 */
[----:B------:R-:W-:Y:S01]  /*9640*/  IMAD R20, R93, UR4, RZ ;  /* 0x000000045d147c24 */ /* 0x000fe2000f8e02ff */
[----:B------:R-:W-:Y:S02]  /*9650*/  CS2R R6, SRZ ;  /* 0x0000000000067805 */ /* 0x000fe4000001ff00 */
[----:B------:R-:W-:Y:S02]  /*9660*/  CS2R R8, SRZ ;  /* 0x0000000000087805 */ /* 0x000fe4000001ff00 */
[----:B------:R-:W-:Y:S02]  /*9670*/  CS2R R10, SRZ ;  /* 0x00000000000a7805 */ /* 0x000fe4000001ff00 */
[----:B--2---:R-:W-:Y:S02]  /*9680*/  CS2R R12, SRZ ;  /* 0x00000000000c7805 */ /* 0x004fe4000001ff00 */
[----:B------:R-:W-:-:S13]  /*9690*/  ISETP.GE.AND P0, PT, R5, R20, PT ;  /* 0x000000140500720c */ /* 0x000fda0003f06270 */
[----:B------:R-:W-:Y:S05]  /*96a0*/  @P0 BRA `(.L_x_7070) ;  /* 0x0000000000540947 */ /* 0x000fea0003800000 */
[----:B------:R-:W-:Y:S01]  /*96b0*/  ULDC UR4, c[0x0][0x3f4] ;  /* 0x0000fd0000047ab9 */ /* 0x000fe20000000800 */
[----:B------:R-:W-:Y:S02]  /*96c0*/  CS2R R12, SRZ ;  /* 0x00000000000c7805 */ /* 0x000fe4000001ff00 */
[----:B------:R-:W-:Y:S02]  /*96d0*/  ISETP.GE.AND P4, PT, R18, UR4, PT ;  /* 0x0000000412007c0c */ /* 0x000fe4000bf86270 */
[----:B------:R-:W-:Y:S02]  /*96e0*/  CS2R R8, SRZ ;  /* 0x0000000000087805 */ /* 0x000fe4000001ff00 */
[----:B------:R-:W-:-:S09]  /*96f0*/  ISETP.GE.AND P5, PT, R152, UR4, PT ;  /* 0x0000000498007c0c */ /* 0x000fd2000bfa6270 */
[C---:B------:R-:W-:Y:S01]  /*9700*/  @!P4 IMAD.SHL.U32 R30, R18.reuse, 0x2, RZ ;  /* 0x00000002121ec824 */ /* 0x040fe200078e00ff */
[----:B------:R-:W-:-:S03]  /*9710*/  @!P4 SHF.L.U64.HI R5, R18, 0x1, R19 ;  /* 0x000000011205c819 */ /* 0x000fc60000010213 */
[C---:B---3--:R-:W-:Y:S02]  /*9720*/  @!P5 IADD3 R32, P2, R3.reuse, R220, RZ ;  /* 0x000000dc0320d210 */ /* 0x048fe40007f5e0ff */
[-C--:B0-----:R-:W-:Y:S02]  /*9730*/  @!P4 IADD3 R26, P0, R3, R30.reuse, RZ ;  /* 0x0000001e031ac210 */ /* 0x081fe40007f1e0ff */
[C---:B------:R-:W-:Y:S02]  /*9740*/  @!P4 IADD3 R30, P1, R14.reuse, R30, RZ ;  /* 0x0000001e0e1ec210 */ /* 0x040fe40007f3e0ff */
[----:B------:R-:W-:Y:S02]  /*9750*/  CS2R R10, SRZ ;  /* 0x00000000000a7805 */ /* 0x000fe4000001ff00 */
[----:B------:R-:W-:Y:S02]  /*9760*/  @!P5 IADD3 R14, P3, R14, R220, RZ ;  /* 0x000000dc0e0ed210 */ /* 0x000fe40007f7e0ff */
[----:B------:R-:W-:Y:S01]  /*9770*/  CS2R R6, SRZ ;  /* 0x0000000000067805 */ /* 0x000fe2000001ff00 */
[----:B-1----:R-:W-:-:S02]  /*9780*/  @!P5 IMAD.X R33, R0, 0x1, R219, P2 ;  /* 0x000000010021d824 */ /* 0x002fc400010e06db */
[--C-:B------:R-:W-:Y:S02]  /*9790*/  @!P4 IMAD.X R27, R0, 0x1, R5.reuse, P0 ;  /* 0x00000001001bc824 */ /* 0x100fe400000e0605 */
[C---:B----4-:R-:W-:Y:S01]  /*97a0*/  @!P4 IMAD.X R31, R4.reuse, 0x1, R5, P1 ;  /* 0x00000001041fc824 */ /* 0x050fe200008e0605 */
[----:B------:R2:W5:Y:S01]  /*97b0*/  @!P5 LD.E.64 R12, desc[UR42][R32.64] ;  /* 0x0000002a200cd980 */ /* 0x000562000c101b00 */
[----:B------:R-:W-:-:S03]  /*97c0*/  @!P5 IMAD.X R15, R4, 0x1, R219, P3 ;  /* 0x00000001040fd824 */ /* 0x000fc600018e06db */
[----:B------:R2:W5:Y:S04]  /*97d0*/  @!P4 LD.E.64 R10, desc[UR42][R26.64] ;  /* 0x0000002a1a0ac980 */ /* 0x000568000c101b00 */
[----:B------:R2:W5:Y:S04]  /*97e0*/  @!P5 LD.E.64 R8, desc[UR42][R14.64] ;  /* 0x0000002a0e08d980 */ /* 0x000568000c101b00 */
[----:B------:R2:W5:Y:S02]  /*97f0*/  @!P4 LD.E.64 R6, desc[UR42][R30.64] ;  /* 0x0000002a1e06c980 */ /* 0x000564000c101b00 */
.L_x_7070:
[----:B------:R-:W-:Y:S05]  /*9800*/  BSYNC B1 ;  /* 0x0000000000017941 */ /* 0x000fea0003800000 */
.L_x_7069:
[----:B------:R-:W-:Y:S01]  /*9810*/  ULEA.HI UR4, UR39, UR39, URZ, 0x1 ;  /* 0x0000002727047291 */ /* 0x000fe2000f8f083f */
[----:B-1----:R-:W-:Y:S01]  /*9820*/  IMAD R0, R29, -0x80, R20 ;  /* 0xffffff801d007824 */ /* 0x002fe200078e0214 */
[--C-:B--2--5:R-:W-:Y:S01]  /*9830*/  SHF.R.U64 R30, R10, 0x10, R11.reuse ;  /* 0x000000100a1e7819 */ /* 0x124fe2000000120b */
[----:B---3--:R-:W-:Y:S01]  /*9840*/  IMAD.MOV.U32 R3, RZ, RZ, R10 ;  /* 0x000000ffff037224 */ /* 0x008fe200078e000a */
[----:B------:R-:W-:Y:S01]  /*9850*/  ULOP3.LUT UR4, UR4, 0xfffffffe, URZ, 0xc0, !UPT ;  /* 0xfffffffe04047892 */ /* 0x000fe2000f8ec03f */
[--C-:B------:R-:W-:Y:S01]  /*9860*/  IMAD.MOV.U32 R15, RZ, RZ, R11.reuse ;  /* 0x000000ffff0f7224 */ /* 0x100fe200078e000b */
[----:B0-----:R-:W-:Y:S01]  /*9870*/  SHF.R.U32.HI R28, RZ, 0x10, R11 ;  /* 0x00000010ff1c7819 */ /* 0x001fe2000001160b */
[--C-:B------:R-:W-:Y:S01]  /*9880*/  IMAD.MOV.U32 R24, RZ, RZ, R13.reuse ;  /* 0x000000ffff187224 */ /* 0x100fe200078e000d */
[----:B------:R-:W-:Y:S01]  /*9890*/  UIADD3 UR4, UR39, -UR4, URZ ;  /* 0x8000000427047290 */ /* 0x000fe2000fffe03f */
[----:B------:R-:W-:Y:S01]  /*98a0*/  MOV R20, R12 ;  /* 0x0000000c00147202 */ /* 0x000fe20000000f00 */
[----:B------:R-:W-:Y:S01]  /*98b0*/  BSSY B1, `(.L_x_7071) ;  /* 0x0000015000017945 */ /* 0x000fe20003800000 */
[----:B------:R-:W-:Y:S01]  /*98c0*/  SHF.R.U64 R31, R12, 0x10, R13 ;  /* 0x000000100c1f7819 */ /* 0x000fe2000000120d */
[----:B------:R-:W-:Y:S01]  /*98d0*/  IMAD.MOV.U32 R14, RZ, RZ, R7 ;  /* 0x000000ffff0e7224 */ /* 0x000fe200078e0007 */
[----:B------:R-:W-:Y:S01]  /*98e0*/  SHF.R.U32.HI R29, RZ, 0x10, R13 ;  /* 0x00000010ff1d7819 */ /* 0x000fe2000001160d */
[----:B------:R-:W-:Y:S01]  /*98f0*/  IMAD.U32 R5, RZ, RZ, UR4 ;  /* 0x00000004ff057e24 */ /* 0x000fe2000f8e00ff */
[----:B------:R-:W-:Y:S01]  /*9900*/  VIMNMX R10, R0, 0x80, PT ;  /* 0x00000080000a7848 */ /* 0x000fe20003fe0100 */
[----:B------:R-:W-:Y:S01]  /*9910*/  IMAD.MOV.U32 R13, RZ, RZ, R6 ;  /* 0x000000ffff0d7224 */ /* 0x000fe200078e0006 */
[----:B------:R-:W-:Y:S01]  /*9920*/  SHF.R.U64 R26, R6, 0x10, R7 ;  /* 0x00000010061a7819 */ /* 0x000fe20000001207 */
[----:B------:R-:W-:Y:S01]  /*9930*/  IMAD.MOV.U32 R6, RZ, RZ, R9 ;  /* 0x000000ffff067224 */ /* 0x000fe200078e0009 */
[----:B------:R-:W-:Y:S01]  /*9940*/  SHF.L.U32 R5, R5, 0x1f, RZ ;  /* 0x0000001f05057819 */ /* 0x000fe200000006ff */
[----:B----4-:R-:W-:Y:S01]  /*9950*/  IMAD.MOV.U32 R4, RZ, RZ, R8 ;  /* 0x000000ffff047224 */ /* 0x010fe200078e0008 */
[----:B------:R-:W-:-:S02]  /*9960*/  SHF.R.U32.HI R27, RZ, 0x10, R7 ;  /* 0x00000010ff1b7819 */ /* 0x000fc40000011607 */
[----:B------:R-:W0:Y:S01]  /*9970*/  SYNCS.PHASECHK.TRANS64.TRYWAIT P0, [R156+URZ+0x28800], R5 ;  /* 0x028800059c0075a7 */ /* 0x000e22000800017f */
[--C-:B------:R-:W-:Y:S02]  /*9980*/  SHF.R.U64 R7, R8, 0x10, R9.reuse ;  /* 0x0000001008077819 */ /* 0x100fe40000001209 */
[----:B------:R-:W-:Y:S02]  /*9990*/  PRMT R11, R3, 0x5410, R30 ;  /* 0x00005410030b7816 */ /* 0x000fe4000000001e */
[----:B------:R-:W-:Y:S02]  /*99a0*/  ISETP.GE.AND P1, PT, R153, R10, PT ;  /* 0x0000000a9900720c */ /* 0x000fe40003f26270 */
[----:B------:R-:W-:Y:S02]  /*99b0*/  SHF.R.U32.HI R9, RZ, 0x10, R9 ;  /* 0x00000010ff097819 */ /* 0x000fe40000011609 */
[----:B------:R-:W-:Y:S02]  /*99c0*/  PRMT R12, R15, 0x5410, R28 ;  /* 0x000054100f0c7816 */ /* 0x000fe4000000001c */
[----:B------:R-:W-:-:S02]  /*99d0*/  PRMT R0, R20, 0x5410, R31 ;  /* 0x0000541014007816 */ /* 0x000fc4000000001f */
[----:B------:R-:W-:Y:S01]  /*99e0*/  PRMT R3, R24, 0x5410, R29 ;  /* 0x0000541018037816 */ /* 0x000fe2000000001d */
[----:B0-----:R-:W-:Y:S06]  /*99f0*/  @!P0 BRA `(.L_x_7072) ;  /* 0x00000144004c8947 */ /* 0x001fec0003800000 */
.L_x_7336:
[----:B------:R-:W-:Y:S05]  /*9a00*/  BSYNC B1 ;  /* 0x0000000000017941 */ /* 0x000fea0003800000 */
.L_x_7071:
[----:B------:R-:W-:Y:S01]  /*9a10*/  BSSY B1, `(.L_x_7073) ;  /* 0x0000059000017945 */ /* 0x000fe20003800000 */
[----:B------:R-:W-:Y:S02]  /*9a20*/  PRMT R13, R13, 0x5410, R26 ;  /* 0x000054100d0d7816 */ /* 0x000fe4000000001a */
[----:B------:R-:W-:Y:S02]  /*9a30*/  PRMT R14, R14, 0x5410, R27 ;  /* 0x000054100e0e7816 */ /* 0x000fe4000000001b */
[----:B------:R-:W-:Y:S02]  /*9a40*/  PRMT R8, R4, 0x5410, R7 ;  /* 0x0000541004087816 */ /* 0x000fe40000000007 */
[----:B------:R-:W-:Y:S01]  /*9a50*/  PRMT R9, R6, 0x5410, R9 ;  /* 0x0000541006097816 */ /* 0x000fe20000000009 */
[----:B------:R-:W-:Y:S06]  /*9a60*/  @P1 BRA `(.L_x_7074) ;  /* 0x00000004004c1947 */ /* 0x000fec0003800000 */
[----:B0-----:R-:W0:Y:S01]  /*9a70*/  LDC R5, c[0x0][0x3f4] ;  /* 0x0000fd00ff057b82 */ /* 0x001e220000000800 */
[----:B------:R-:W-:Y:S01]  /*9a80*/  BSSY B2, `(.L_x_7075) ;  /* 0x000002a000027945 */ /* 0x000fe20003800000 */
[-C--:B0-----:R-:W-:Y:S02]  /*9a90*/  ISETP.GE.AND P0, PT, R18, R5.reuse, PT ;  /* 0x000000051200720c */ /* 0x081fe40003f06270 */
[----:B------:R-:W-:-:S11]  /*9aa0*/  ISETP.GE.AND P1, PT, R152, R5, PT ;  /* 0x000000059800720c */ /* 0x000fd60003f26270 */
[----:B------:R-:W-:Y:S05]  /*9ab0*/  @P0 BRA `(.L_x_7076) ;  /* 0x0000000000980947 */ /* 0x000fea0003800000 */
[----:B------:R-:W0:Y:S01]  /*9ac0*/  LDS.128 R4, [R21] ;  /* 0x0000000015047984 */ /* 0x000e220000000c00 */
[----:B------:R-:W-:Y:S01]  /*9ad0*/  SHF.L.U32 R29, R13, 0x10, RZ ;  /* 0x000000100d1d7819 */ /* 0x000fe200000006ff */
        /* <DEDUP_REMOVED lines=24> */
[----:B------:R-:W-:Y:S01]  /*9c60*/  FMUL.FTZ R28, R6, R5 ;  /* 0x00000005061c7220 */ /* 0x000fe20000410000 */
        /* <DEDUP_REMOVED lines=11> */
.L_x_7076:
[----:B------:R-:W-:Y:S05]  /*9d20*/  BSYNC B2 ;  /* 0x0000000000027941 */ /* 0x000fea0003800000 */
.L_x_7075:
[----:B------:R-:W-:Y:S05]  /*9d30*/  @P1 BRA `(.L_x_7074) ;  /* 0x0000000000981947 */ /* 0x000fea0003800000 */
[----:B0-----:R-:W0:Y:S01]  /*9d40*/  LDS.128 R4, [R21+0x4000] ;  /* 0x0040000015047984 */ /* 0x001e220000000c00 */
        /* <DEDUP_REMOVED lines=8> */
[----:B------:R-:W-:Y:S01]  /*9dd0*/  IMAD.U32 R26, R7, 0x10000, RZ ;  /* 0x00010000071a7824 */ /* 0x000fe200078e00ff */
[----:B------:R-:W-:Y:S01]  /*9de0*/  SHF.L.U32 R24, R6, 0x10, RZ ;  /* 0x0000001006187819 */ /* 0x000fe200000006ff */
[C---:B------:R-:W-:Y:S01]  /*9df0*/  FMUL.FTZ R32, R4.reuse, R29 ;  /* 0x0000001d04207220 */ /* 0x040fe20000410000 */
[-C--:B------:R-:W-:Y:S01]  /*9e00*/  FMUL.FTZ R4, R4, R27.reuse ;  /* 0x0000001b04047220 */ /* 0x080fe20000410000 */
[----:B------:R-:W-:Y:S01]  /*9e10*/  FMUL.FTZ R31, R5, R30 ;  /* 0x0000001e051f7220 */ /* 0x000fe20000410000 */
[----:B------:R-:W-:Y:S01]  /*9e20*/  LOP3.LUT R6, R6, 0xffff0000, RZ, 0xc0, !PT ;  /* 0xffff000006067812 */ /* 0x000fe200078ec0ff */
[C---:B------:R-:W-:Y:S01]  /*9e30*/  FFMA.FTZ R32, R15.reuse, R27, -R32 ;  /* 0x0000001b0f207223 */ /* 0x040fe20000010820 */
[----:B------:R-:W-:Y:S01]  /*9e40*/  FFMA.FTZ R29, R15, R29, R4 ;  /* 0x0000001d0f1d7223 */ /* 0x000fe20000010004 */
[----:B------:R-:W-:Y:S01]  /*9e50*/  LOP3.LUT R7, R7, 0xffff0000, RZ, 0xc0, !PT ;  /* 0xffff000007077812 */ /* 0x000fe200078ec0ff */
        /* <DEDUP_REMOVED lines=20> */
.L_x_7074:
[----:B------:R-:W-:Y:S05]  /*9fa0*/  BSYNC B1 ;  /* 0x0000000000017941 */ /* 0x000fea0003800000 */
.L_x_7073:
[----:B01----:R-:W-:Y:S01]  /*9fb0*/  VIADD R4, R153, 0x20 ;  /* 0x0000002099047836 */ /* 0x003fe20000000000 */
[----:B------:R-:W-:Y:S04]  /*9fc0*/  BSSY B1, `(.L_x_7077) ;  /* 0x0000056000017945 */ /* 0x000fe80003800000 */
[----:B------:R-:W-:-:S13]  /*9fd0*/  ISETP.GE.AND P0, PT, R4, R10, PT ;  /* 0x0000000a0400720c */ /* 0x000fda0003f06270 */
[----:B------:R-:W-:Y:S05]  /*9fe0*/  @P0 BRA `(.L_x_7078) ;  /* 0x00000004004c0947 */ /* 0x000fea0003800000 */
[----:B------:R-:W0:Y:S01]  /*9ff0*/  LDC R5, c[0x0][0x3f4] ;  /* 0x0000fd00ff057b82 */ /* 0x000e220000000800 */
[----:B------:R-:W-:Y:S01]  /*a000*/  BSSY B2, `(.L_x_7079) ;  /* 0x000002a000027945 */ /* 0x000fe20003800000 */
[-C--:B0-----:R-:W-:Y:S02]  /*a010*/  ISETP.GE.AND P0, PT, R18, R5.reuse, PT ;  /* 0x000000051200720c */ /* 0x081fe40003f06270 */
[----:B------:R-:W-:-:S11]  /*a020*/  ISETP.GE.AND P1, PT, R152, R5, PT ;  /* 0x000000059800720c */ /* 0x000fd60003f26270 */
[----:B------:R-:W-:Y:S05]  /*a030*/  @P0 BRA `(.L_x_7080) ;  /* 0x0000000000980947 */ /* 0x000fea0003800000 */
        /* <DEDUP_REMOVED lines=10> */
[----:B------:R-:W-:Y:S01]  /*a0e0*/  IMAD.U32 R26, R7, 0x10000, RZ ;  /* 0x00010000071a7824 */ /* 0x000fe200078e00ff */
[----:B------:R-:W-:Y:S01]  /*a0f0*/  SHF.L.U32 R24, R6, 0x10, RZ ;  /* 0x0000001006187819 */ /* 0x000fe200000006ff */
[-C--:B------:R-:W-:Y:S01]  /*a100*/  FMUL.FTZ R28, R31, R4.reuse ;  /* 0x000000041f1c7220 */ /* 0x080fe20000410000 */
        /* <DEDUP_REMOVED lines=25> */
.L_x_7080:
[----:B------:R-:W-:Y:S05]  /*a2a0*/  BSYNC B2 ;  /* 0x0000000000027941 */ /* 0x000fea0003800000 */
.L_x_7079:
[----:B------:R-:W-:Y:S05]  /*a2b0*/  @P1 BRA `(.L_x_7078) ;  /* 0x0000000000981947 */ /* 0x000fea0003800000 */
[----:B0-----:R-:W0:Y:S01]  /*a2c0*/  LDS.128 R4, [R21+0x5000] ;  /* 0x0050000015047984 */ /* 0x001e220000000c00 */
        /* <DEDUP_REMOVED lines=37> */
.L_x_7078:
[----:B------:R-:W-:Y:S05]  /*a520*/  BSYNC B1 ;  /* 0x0000000000017941 */ /* 0x000fea0003800000 */
.L_x_7077:
        /* <DEDUP_REMOVED lines=47> */
.L_x_7084:
[----:B------:R-:W-:Y:S05]  /*a820*/  BSYNC B2 ;  /* 0x0000000000027941 */ /* 0x000fea0003800000 */
.L_x_7083:
        /* <DEDUP_REMOVED lines=17> */
[----:B------:R-:W-:Y:S01]  /*a940*/  FFMA.FTZ R4, R29, R15, -R28 ;  /* 0x0000000f1d047223 */ /* 0x000fe2000001081c */
[C---:B------:R-:W-:Y:S01]  /*a950*/  FMUL.FTZ R29, R32.reuse, R5 ;  /* 0x00000005201d7220 */ /* 0x040fe20000410000 */
[----:B------:R-:W-:Y:S01]  /*a960*/  FFMA.FTZ R15, R31, R15, R30 ;  /* 0x0000000f1f0f7223 */ /* 0x000fe2000001001e */
[-C--:B------:R-:W-:Y:S01]  /*a970*/  FFMA.FTZ R5, R32, R20.reuse, -R27 ;  /* 0x0000001420057223 */ /* 0x080fe2000001081b */
[----:B------:R-:W-:Y:S01]  /*a980*/  LOP3.LUT R6, R6, 0xffff0000, RZ, 0xc0, !PT ;  /* 0xffff000006067812 */ /* 0x000fe200078ec0ff */
[----:B------:R-:W-:Y:S01]  /*a990*/  IMAD.U32 R28, R3, 0x10000, RZ ;  /* 0x00010000031c7824 */ /* 0x000fe200078e00ff */
[----:B------:R-:W-:Y:S01]  /*a9a0*/  SHF.L.U32 R32, R9, 0x10, RZ ;  /* 0x0000001009207819 */ /* 0x000fe200000006ff */
[----:B------:R-:W-:Y:S01]  /*a9b0*/  FFMA.FTZ R20, R34, R20, R29 ;  /* 0x0000001422147223 */ /* 0x000fe2000001001d */
[----:B------:R-:W-:Y:S01]  /*a9c0*/  LOP3.LUT R30, R3, 0xffff0000, RZ, 0xc0, !PT ;  /* 0xffff0000031e7812 */ /* 0x000fe200078ec0ff */
[-C--:B------:R-:W-:Y:S01]  /*a9d0*/  FMUL.FTZ R31, R36, R7.reuse ;  /* 0x00000007241f7220 */ /* 0x080fe20000410000 */
[-C--:B------:R-:W-:Y:S01]  /*a9e0*/  FMUL.FTZ R29, R28, R6.reuse ;  /* 0x000000061c1d7220 */ /* 0x080fe20000410000 */
[----:B------:R-:W-:Y:S01]  /*a9f0*/  FMUL.FTZ R27, R32, R6 ;  /* 0x00000006201b7220 */ /* 0x000fe20000410000 */
[----:B------:R-:W-:Y:S01]  /*aa00*/  F2FP.BF16.F32.PACK_AB R4, R15, R4 ;  /* 0x000000040f04723e */ /* 0x000fe200000010ff */
[C---:B------:R-:W-:Y:S01]  /*aa10*/  FMUL.FTZ R33, R30.reuse, R7 ;  /* 0x000000071e217220 */ /* 0x040fe20000410000 */
[----:B------:R-:W-:Y:S01]  /*aa20*/  FFMA.FTZ R7, R30, R26, -R31 ;  /* 0x0000001a1e077223 */ /* 0x000fe2000001081f */
[-C--:B------:R-:W-:Y:S01]  /*aa30*/  FFMA.FTZ R6, R28, R24.reuse, -R27 ;  /* 0x000000181c067223 */ /* 0x080fe2000001081b */
[----:B------:R-:W-:Y:S01]  /*aa40*/  FFMA.FTZ R29, R32, R24, R29 ;  /* 0x00000018201d7223 */ /* 0x000fe2000001001d */
[----:B------:R-:W-:Y:S01]  /*aa50*/  FFMA.FTZ R26, R36, R26, R33 ;  /* 0x0000001a241a7223 */ /* 0x000fe20000010021 */
[----:B------:R-:W-:-:S03]  /*aa60*/  F2FP.BF16.F32.PACK_AB R5, R20, R5 ;  /* 0x000000051405723e */ /* 0x000fc600000010ff */
[----:B------:R-:W-:Y:S02]  /*aa70*/  F2FP.BF16.F32.PACK_AB R6, R29, R6 ;  /* 0x000000061d06723e */ /* 0x000fe400000010ff */
[----:B------:R-:W-:-:S05]  /*aa80*/  F2FP.BF16.F32.PACK_AB R7, R26, R7 ;  /* 0x000000071a07723e */ /* 0x000fca00000010ff */
[----:B------:R1:W-:Y:S02]  /*aa90*/  STS.128 [R21+0x6000], R4 ;  /* 0x0060000415007388 */ /* 0x0003e40000000c00 */
.L_x_7082:
[----:B------:R-:W-:Y:S05]  /*aaa0*/  BSYNC B1 ;  /* 0x0000000000017941 */ /* 0x000fea0003800000 */
.L_x_7081:
[----:B01----:R-:W-:-:S05]  /*aab0*/  VIADD R4, R153, 0x60 ;  /* 0x0000006099047836 */ /* 0x003fca0000000000 */
        /* <DEDUP_REMOVED lines=8> */
[----:B------:R-:W-:Y:S01]  /*ab40*/  IMAD.U32 R24, R11, 0x10000, RZ ;  /* 0x000100000b187824 */ /* 0x000fe200078e00ff */
[C---:B------:R-:W-:Y:S01]  /*ab50*/  LOP3.LUT R33, R13.reuse, 0xffff0000, RZ, 0xc0, !PT ;  /* 0xffff00000d217812 */ /* 0x040fe200078ec0ff */
[----:B------:R-:W-:Y:S01]  /*ab60*/  IMAD.U32 R26, R13, 0x10000, RZ ;  /* 0x000100000d1a7824 */ /* 0x000fe200078e00ff */
[----:B------:R-:W-:Y:S02]  /*ab70*/  LOP3.LUT R31, R11, 0xffff0000, RZ, 0xc0, !PT ;  /* 0xffff00000b1f7812 */ /* 0x000fe400078ec0ff */
[C---:B------:R-:W-:Y:S02]  /*ab80*/  SHF.L.U32 R35, R14.reuse, 0x10, RZ ;  /* 0x000000100e237819 */ /* 0x040fe400000006ff */
        /* <DEDUP_REMOVED lines=14> */
[-C--:B------:R-:W-:Y:S01]  /*ac70*/  FFMA.FTZ R5, R31, R15.reuse, -R20 ;  /* 0x0000000f1f057223 */ /* 0x080fe20000010814 */
[----:B------:R-:W-:Y:S01]  /*ac80*/  LOP3.LUT R7, R7, 0xffff0000, RZ, 0xc0, !PT ;  /* 0xffff000007077812 */ /* 0x000fe200078ec0ff */
[C---:B------:R-:W-:Y:S01]  /*ac90*/  IMAD.U32 R27, R12.reuse, 0x10000, RZ ;  /* 0x000100000c1b7824 */ /* 0x040fe200078e00ff */
[----:B------:R-:W-:Y:S01]  /*aca0*/  LOP3.LUT R31, R12, 0xffff0000, RZ, 0xc0, !PT ;  /* 0xffff00000c1f7812 */ /* 0x000fe200078ec0ff */
[-C--:B------:R-:W-:Y:S01]  /*acb0*/  FMUL.FTZ R12, R35, R6.reuse ;  /* 0x00000006230c7220 */ /* 0x080fe20000410000 */
[----:B------:R-:W-:Y:S01]  /*acc0*/  FFMA.FTZ R10, R33, R15, R10 ;  /* 0x0000000f210a7223 */ /* 0x000fe2000001000a */
[----:B------:R-:W-:Y:S01]  /*acd0*/  FMUL.FTZ R14, R27, R6 ;  /* 0x000000061b0e7220 */ /* 0x000fe20000410000 */
[-C--:B------:R-:W-:Y:S01]  /*ace0*/  FMUL.FTZ R20, R37, R7.reuse ;  /* 0x0000000725147220 */ /* 0x080fe20000410000 */
[----:B------:R-:W-:Y:S01]  /*acf0*/  FMUL.FTZ R24, R31, R7 ;  /* 0x000000071f187220 */ /* 0x000fe20000410000 */
[-C--:B------:R-:W-:Y:S01]  /*ad00*/  FFMA.FTZ R6, R27, R11.reuse, -R12 ;  /* 0x0000000b1b067223 */ /* 0x080fe2000001080c */
[----:B------:R-:W-:Y:S01]  /*ad10*/  FFMA.FTZ R11, R35, R11, R14 ;  /* 0x0000000b230b7223 */ /* 0x000fe2000001000e */
[-C--:B------:R-:W-:Y:S01]  /*ad20*/  FFMA.FTZ R7, R31, R13.reuse, -R20 ;  /* 0x0000000d1f077223 */ /* 0x080fe20000010814 */
[----:B------:R-:W-:Y:S01]  /*ad30*/  FFMA.FTZ R24, R37, R13, R24 ;  /* 0x0000000d25187223 */ /* 0x000fe20000010018 */
[----:B------:R-:W-:-:S02]  /*ad40*/  F2FP.BF16.F32.PACK_AB R4, R29, R4 ;  /* 0x000000041d04723e */ /* 0x000fc400000010ff */
[----:B------:R-:W-:Y:S02]  /*ad50*/  F2FP.BF16.F32.PACK_AB R5, R10, R5 ;  /* 0x000000050a05723e */ /* 0x000fe400000010ff */
[----:B------:R-:W-:Y:S02]  /*ad60*/  F2FP.BF16.F32.PACK_AB R6, R11, R6 ;  /* 0x000000060b06723e */ /* 0x000fe400000010ff */
[----:B------:R-:W-:-:S05]  /*ad70*/  F2FP.BF16.F32.PACK_AB R7, R24, R7 ;  /* 0x000000071807723e */ /* 0x000fca00000010ff */
[----:B------:R0:W-:Y:S02]  /*ad80*/  STS.128 [R21+0x3000], R4 ;  /* 0x0030000415007388 */ /* 0x0001e40000000c00 */
.L_x_7087:
[----:B------:R-:W-:Y:S05]  /*ad90*/  BSYNC B1 ;  /* 0x0000000000017941 */ /* 0x000fea0003800000 */
.L_x_7086:
        /* <DEDUP_REMOVED lines=38> */
[----:B------:R1:W-:Y:S01]  /*b000*/  STS.128 [R21+0x7000], R4 ;  /* 0x0070000415007388 */ /* 0x0003e20000000c00 */
[----:B------:R-:W-:Y:S05]  /*b010*/  BRA `(.L_x_7085) ;  /* 0x0000001800bc7947 */ /* 0x000fea0003800000 */
.L_x_7067:
[----:B------:R-:W-:-:S03]  /*b020*/  UMOV UR4, 0xffffffff ;  /* 0xffffffff00047882 */ /* 0x000fc60000000000 */
[----:B------:R-:W-:Y:S05]  /*b030*/  BRA.DIV UR4, `(.L_x_7088) ;  /* 0x0000012e04d07947 */ /* 0x000fea000b800000 */
[----:B------:R0:W1:Y:S04]  /*b040*/  SHFL.IDX PT, R0, R26, RZ, 0x181f ;  /* 0x00181fff1a007589 */ /* 0x00006800000e0000 */
[----:B------:R0:W3:Y:S04]  /*b050*/  SHFL.IDX PT, R3, R24, RZ, 0x181f ;  /* 0x00181fff18037589 */ /* 0x0000e800000e0000 */
[----:B------:R0:W4:Y:S04]  /*b060*/  SHFL.IDX PT, R20, R28, RZ, 0x181f ;  /* 0x00181fff1c147589 */ /* 0x00012800000e0000 */
[----:B------:R0:W0:Y:S02]  /*b070*/  SHFL.IDX PT, R14, R27, RZ, 0x181f ;  /* 0x00181fff1b0e7589 */ /* 0x00002400000e0000 */
.L_x_7342:
[----:B------:R-:W-:Y:S01]  /*b080*/  ULDC UR4, c[0x0][0x448] ;  /* 0x0001120000047ab9 */ /* 0x000fe20000000800 */
[----:B------:R-:W-:Y:S01]  /*b090*/  BSSY B1, `(.L_x_7089) ;  /* 0x0000014000017945 */ /* 0x000fe20003800000 */
[----:B0-----:R-:W-:Y:S01]  /*b0a0*/  IMAD R24, R93, UR4, RZ ;  /* 0x000000045d187c24 */ /* 0x001fe2000f8e02ff */
[----:B------:R-:W-:Y:S02]  /*b0b0*/  CS2R R6, SRZ ;  /* 0x0000000000067805 */ /* 0x000fe4000001ff00 */
[----:B------:R-:W-:Y:S02]  /*b0c0*/  CS2R R8, SRZ ;  /* 0x0000000000087805 */ /* 0x000fe4000001ff00 */
[----:B------:R-:W-:Y:S02]  /*b0d0*/  CS2R R10, SRZ ;  /* 0x00000000000a7805 */ /* 0x000fe4000001ff00 */
[----:B------:R-:W-:Y:S02]  /*b0e0*/  ISETP.GE.AND P0, PT, R5, R24, PT ;  /* 0x000000180500720c */ /* 0x000fe40003f06270 */
[----:B------:R-:W-:-:S11]  /*b0f0*/  CS2R R4, SRZ ;  /* 0x0000000000047805 */ /* 0x000fd6000001ff00 */
[----:B------:R-:W-:Y:S05]  /*b100*/  @P0 BRA `(.L_x_7090) ;  /* 0x0000000000300947 */ /* 0x000fea0003800000 */
[----:B------:R-:W-:Y:S01]  /*b110*/  ULDC UR4, c[0x0][0x3f4] ;  /* 0x0000fd0000047ab9 */ /* 0x000fe20000000800 */
[C---:B------:R-:W-:Y:S01]  /*b120*/  IMAD.SHL.U32 R15, R16.reuse, 0x2, RZ ;  /* 0x00000002100f7824 */ /* 0x040fe200078e00ff */
[C---:B------:R-:W-:Y:S02]  /*b130*/  ISETP.GE.AND P2, PT, R16.reuse, UR4, PT ;  /* 0x0000000410007c0c */ /* 0x040fe4000bf46270 */
[----:B------:R-:W-:Y:S02]  /*b140*/  SHF.L.U64.HI R5, R16, 0x1, R17 ;  /* 0x0000000110057819 */ /* 0x000fe40000010211 */
[-C--:B---3--:R-:W-:Y:S02]  /*b150*/  IADD3 R12, P0, R3, R15.reuse, RZ ;  /* 0x0000000f030c7210 */ /* 0x088fe40007f1e0ff */
[----:B------:R-:W-:-:S03]  /*b160*/  IADD3 R14, P1, R14, R15, RZ ;  /* 0x0000000f0e0e7210 */ /* 0x000fc60007f3e0ff */
[--C-:B-12---:R-:W-:Y:S02]  /*b170*/  IMAD.X R13, R0, 0x1, R5.reuse, P0 ;  /* 0x00000001000d7824 */ /* 0x106fe400000e0605 */
[----:B----4-:R-:W-:Y:S01]  /*b180*/  IMAD.X R15, R20, 0x1, R5, P1 ;  /* 0x00000001140f7824 */ /* 0x010fe200008e0605 */
[----:B------:R-:W-:Y:S01]  /*b190*/  CS2R R4, SRZ ;  /* 0x0000000000047805 */ /* 0x000fe2000001ff00 */
[----:B------:R-:W-:Y:S06]  /*b1a0*/  @P2 BRA `(.L_x_7090) ;  /* 0x0000000000082947 */ /* 0x000fec0003800000 */
[----:B------:R0:W5:Y:S04]  /*b1b0*/  LD.E.128 R4, desc[UR42][R12.64] ;  /* 0x0000002a0c047980 */ /* 0x000168000c101d00 */
[----:B------:R0:W5:Y:S02]  /*b1c0*/  LD.E.128 R8, desc[UR42][R14.64] ;  /* 0x0000002a0e087980 */ /* 0x000164000c101d00 */
.L_x_7090:
[----:B------:R-:W-:Y:S05]  /*b1d0*/  BSYNC B1 ;  /* 0x0000000000017941 */ /* 0x000fea0003800000 */
.L_x_7089:
[----:B------:R-:W-:Y:S01]  /*b1e0*/  ULEA.HI UR4, UR39, UR39, URZ, 0x1 ;  /* 0x0000002727047291 */ /* 0x000fe2000f8f083f */
[----:B-1----:R-:W1:Y:S01]  /*b1f0*/  LDC R0, c[0x0][0x3f4] ;  /* 0x0000fd00ff007b82 */ /* 0x002e620000000800 */
[----:B---3--:R-:W-:Y:S01]  /*b200*/  IMAD R3, R29, -0x80, R24 ;  /* 0xffffff801d037824 */ /* 0x008fe200078e0218 */
[----:B-----5:R-:W-:Y:S01]  /*b210*/  SHF.R.U64 R33, R4, 0x10, R5 ;  /* 0x0000001004217819 */ /* 0x020fe20000001205 */
[----:B------:R-:W-:Y:S01]  /*b220*/  ULOP3.LUT UR4, UR4, 0xfffffffe, URZ, 0xc0, !UPT ;  /* 0xfffffffe04047892 */ /* 0x000fe2000f8ec03f */
[----:B0-----:R-:W-:Y:S01]  /*b230*/  IMAD.MOV.U32 R12, RZ, RZ, R4 ;  /* 0x000000ffff0c7224 */ /* 0x001fe200078e0004 */
[----:B------:R-:W-:Y:S01]  /*b240*/  SHF.R.U64 R31, R6, 0x10, R7 ;  /* 0x00000010061f7819 */ /* 0x000fe20000001207 */
[----:B------:R-:W-:Y:S01]  /*b250*/  IMAD.MOV.U32 R4, RZ, RZ, R6 ;  /* 0x000000ffff047224 */ /* 0x000fe200078e0006 */
[----:B------:R-:W-:Y:S01]  /*b260*/  UIADD3 UR4, UR39, -UR4, URZ ;  /* 0x8000000427047290 */ /* 0x000fe2000fffe03f */
[----:B--2---:R-:W-:Y:S01]  /*b270*/  IMAD.MOV.U32 R13, RZ, RZ, R5 ;  /* 0x000000ffff0d7224 */ /* 0x004fe200078e0005 */
[----:B------:R-:W-:Y:S01]  /*b280*/  MOV R15, R8 ;  /* 0x00000008000f7202 */ /* 0x000fe20000000f00 */
[C---:B------:R-:W-:Y:S01]  /*b290*/  VIADD R34, R153.reuse, 0x20 ;  /* 0x0000002099227836 */ /* 0x040fe20000000000 */
[----:B------:R-:W-:Y:S01]  /*b2a0*/  SHF.R.U64 R6, R8, 0x10, R9 ;  /* 0x0000001008067819 */ /* 0x000fe20000001209 */
[----:B------:R-:W-:Y:S01]  /*b2b0*/  VIADD R32, R153, 0x40 ;  /* 0x0000004099207836 */ /* 0x000fe20000000000 */
[----:B------:R-:W-:Y:S01]  /*b2c0*/  SHF.R.U32.HI R28, RZ, 0x10, R5 ;  /* 0x00000010ff1c7819 */ /* 0x000fe20000011605 */
[----:B------:R-:W-:Y:S01]  /*b2d0*/  IMAD.U32 R27, RZ, RZ, UR4 ;  /* 0x00000004ff1b7e24 */ /* 0x000fe2000f8e00ff */
[--C-:B------:R-:W-:Y:S01]  /*b2e0*/  SHF.R.U32.HI R29, RZ, 0x10, R7.reuse ;  /* 0x00000010ff1d7819 */ /* 0x100fe20000011607 */
[----:B------:R-:W-:Y:S01]  /*b2f0*/  IMAD.MOV.U32 R14, RZ, RZ, R7 ;  /* 0x000000ffff0e7224 */ /* 0x000fe200078e0007 */
[----:B------:R-:W-:Y:S01]  /*b300*/  VIMNMX R8, R3, 0x80, PT ;  /* 0x0000008003087848 */ /* 0x000fe20003fe0100 */
[--C-:B----4-:R-:W-:Y:S01]  /*b310*/  IMAD.MOV.U32 R20, RZ, RZ, R9.reuse ;  /* 0x000000ffff147224 */ /* 0x110fe200078e0009 */
[----:B------:R-:W-:Y:S01]  /*b320*/  SHF.L.U32 R27, R27, 0x1f, RZ ;  /* 0x0000001f1b1b7819 */ /* 0x000fe200000006ff */
[----:B------:R-:W-:Y:S01]  /*b330*/  IMAD.MOV.U32 R24, RZ, RZ, R10 ;  /* 0x000000ffff187224 */ /* 0x000fe200078e000a */
[----:B------:R-:W-:Y:S01]  /*b340*/  SHF.R.U32.HI R9, RZ, 0x10, R9 ;  /* 0x00000010ff097819 */ /* 0x000fe20000011609 */
[--C-:B------:R-:W-:Y:S01]  /*b350*/  IMAD.MOV.U32 R26, RZ, RZ, R11.reuse ;  /* 0x000000ffff1a7224 */ /* 0x100fe200078e000b */
[----:B------:R-:W0:Y:S01]  /*b360*/  SYNCS.PHASECHK.TRANS64.TRYWAIT P4, [R156+URZ+0x28800], R27 ;  /* 0x0288001b9c0075a7 */ /* 0x000e22000808017f */
[----:B-1----:R-:W-:Y:S01]  /*b370*/  ISETP.GE.AND P0, PT, R16, R0, PT ;  /* 0x000000001000720c */ /* 0x002fe20003f06270 */
[----:B------:R-:W-:Y:S01]  /*b380*/  VIADD R30, R153, 0x60 ;  /* 0x00000060991e7836 */ /* 0x000fe20000000000 */
[--C-:B------:R-:W-:Y:S01]  /*b390*/  SHF.R.U64 R7, R10, 0x10, R11.reuse ;  /* 0x000000100a077819 */ /* 0x100fe2000000120b */
[----:B------:R-:W-:Y:S01]  /*b3a0*/  BSSY B1, `(.L_x_7091) ;  /* 0x000000f000017945 */ /* 0x000fe20003800000 */
[----:B------:R-:W-:-:S02]  /*b3b0*/  SHF.R.U32.HI R5, RZ, 0x10, R11 ;  /* 0x00000010ff057819 */ /* 0x000fc4000001160b */
[----:B------:R-:W-:Y:S02]  /*b3c0*/  PRMT R3, R12, 0x5410, R33 ;  /* 0x000054100c037816 */ /* 0x000fe40000000021 */
[-C--:B------:R-:W-:Y:S02]  /*b3d0*/  ISETP.GE.OR P3, PT, R153, R8.reuse, P0 ;  /* 0x000000089900720c */ /* 0x080fe40000766670 */
[-C--:B------:R-:W-:Y:S02]  /*b3e0*/  ISETP.GE.OR P2, PT, R34, R8.reuse, P0 ;  /* 0x000000082200720c */ /* 0x080fe40000746670 */
[-C--:B------:R-:W-:Y:S02]  /*b3f0*/  ISETP.GE.OR P1, PT, R32, R8.reuse, P0 ;  /* 0x000000082000720c */ /* 0x080fe40000726670 */
[----:B------:R-:W-:Y:S02]  /*b400*/  PRMT R12, R13, 0x5410, R28 ;  /* 0x000054100d0c7816 */ /* 0x000fe4000000001c */
[----:B------:R-:W-:-:S02]  /*b410*/  ISETP.GE.OR P0, PT, R30, R8, P0 ;  /* 0x000000081e00720c */ /* 0x000fc40000706670 */
[----:B------:R-:W-:Y:S02]  /*b420*/  PRMT R13, R4, 0x5410, R31 ;  /* 0x00005410040d7816 */ /* 0x000fe4000000001f */
[----:B------:R-:W-:Y:S02]  /*b430*/  PRMT R14, R14, 0x5410, R29 ;  /* 0x000054100e0e7816 */ /* 0x000fe4000000001d */
[----:B------:R-:W-:Y:S02]  /*b440*/  PRMT R15, R15, 0x5410, R6 ;  /* 0x000054100f0f7816 */ /* 0x000fe40000000006 */
[----:B------:R-:W-:Y:S02]  /*b450*/  PRMT R20, R20, 0x5410, R9 ;  /* 0x0000541014147816 */ /* 0x000fe40000000009 */
[----:B------:R-:W-:Y:S02]  /*b460*/  PRMT R24, R24, 0x5410, R7 ;  /* 0x0000541018187816 */ /* 0x000fe40000000007 */
[----:B------:R-:W-:Y:S01]  /*b470*/  PRMT R26, R26, 0x5410, R5 ;  /* 0x000054101a1a7816 */ /* 0x000fe20000000005 */
[----:B0-----:R-:W-:Y:S06]  /*b480*/  @!P4 BRA `(.L_x_7092) ;  /* 0x0000012c002cc947 */ /* 0x001fec0003800000 */
.L_x_7343:
[----:B------:R-:W-:Y:S05]  /*b490*/  BSYNC B1 ;  /* 0x0000000000017941 */ /* 0x000fea0003800000 */
.L_x_7091:
[----:B------:R-:W-:Y:S04]  /*b4a0*/  BSSY B1, `(.L_x_7093) ;  /* 0x000005a000017945 */ /* 0x000fe80003800000 */
[----:B------:R-:W-:Y:S05]  /*b4b0*/  @P3 BRA `(.L_x_7094) ;  /* 0x0000000400603947 */ /* 0x000fea0003800000 */
[----:B------:R-:W-:Y:S01]  /*b4c0*/  LEA.HI R4, R0, R203, RZ, 0x1d ;  /* 0x000000cb00047211 */ /* 0x000fe200078fe8ff */
[----:B------:R-:W-:Y:S01]  /*b4d0*/  IMAD.SHL.U32 R6, R153, 0x40, RZ ;  /* 0x0000004099067824 */ /* 0x000fe200078e00ff */
[----:B------:R-:W-:Y:S01]  /*b4e0*/  SHF.L.U32 R37, R3, 0x10, RZ ;  /* 0x0000001003257819 */ /* 0x000fe200000006ff */
[C---:B------:R-:W-:Y:S01]  /*b4f0*/  IMAD.U32 R39, R15.reuse, 0x10000, RZ ;  /* 0x000100000f277824 */ /* 0x040fe200078e00ff */
[----:B------:R-:W-:Y:S01]  /*b500*/  SHF.R.S32.HI R7, RZ, 0x1f, R4 ;  /* 0x0000001fff077819 */ /* 0x000fe20000011404 */
[----:B------:R-:W-:Y:S01]  /*b510*/  IMAD.SHL.U32 R5, R4, 0x8, RZ ;  /* 0x0000000804057824 */ /* 0x000fe200078e00ff */
[----:B------:R-:W-:Y:S02]  /*b520*/  LOP3.LUT R41, R15, 0xffff0000, RZ, 0xc0, !PT ;  /* 0xffff00000f297812 */ /* 0x000fe400078ec0ff */
[----:B------:R-:W-:Y:S02]  /*b530*/  LEA.HI R7, R7, R4, RZ, 0x3 ;  /* 0x0000000407077211 */ /* 0x000fe400078f18ff */
[----:B------:R-:W-:-:S02]  /*b540*/  LOP3.LUT R5, R5, 0x38, RZ, 0xc0, !PT ;  /* 0x0000003805057812 */ /* 0x000fc400078ec0ff */
[----:B------:R-:W-:Y:S02]  /*b550*/  SHF.L.U32 R7, R7, 0xa, RZ ;  /* 0x0000000a07077819 */ /* 0x000fe400000006ff */
[----:B------:R-:W-:Y:S02]  /*b560*/  LOP3.LUT R5, R5, 0x1c0, R6, 0xf8, !PT ;  /* 0x000001c005057812 */ /* 0x000fe400078ef806 */
[----:B------:R-:W-:Y:S02]  /*b570*/  LOP3.LUT R4, R7, 0x7fffe000, RZ, 0xc0, !PT ;  /* 0x7fffe00007047812 */ /* 0x000fe400078ec0ff */
[----:B------:R-:W-:-:S04]  /*b580*/  LOP3.LUT R5, R5, R200, RZ, 0x3c, !PT ;  /* 0x000000c805057212 */ /* 0x000fc800078e3cff */
[----:B------:R-:W-:Y:S02]  /*b590*/  IADD3 R9, R5, R4, R201 ;  /* 0x0000000405097210 */ /* 0x000fe40007ffe0c9 */
[----:B------:R-:W1:Y:S03]  /*b5a0*/  LDS.128 R4, [R21] ;  /* 0x0000000015047984 */ /* 0x000e660000000c00 */
[----:B0-----:R-:W-:-:S05]  /*b5b0*/  IMAD R27, R9, 0x2, R156 ;  /* 0x00000002091b7824 */ /* 0x001fca00078e029c */
[----:B------:R-:W0:Y:S01]  /*b5c0*/  LDS.128 R8, [R27+0x10400] ;  /* 0x010400001b087984 */ /* 0x000e220000000c00 */
[C---:B-1----:R-:W-:Y:S01]  /*b5d0*/  IMAD.U32 R28, R4.reuse, 0x10000, RZ ;  /* 0x00010000041c7824 */ /* 0x042fe200078e00ff */
[----:B------:R-:W-:Y:S01]  /*b5e0*/  LOP3.LUT R4, R4, 0xffff0000, RZ, 0xc0, !PT ;  /* 0xffff000004047812 */ /* 0x000fe200078ec0ff */
[C---:B------:R-:W-:Y:S01]  /*b5f0*/  IMAD.U32 R29, R5.reuse, 0x10000, RZ ;  /* 0x00010000051d7824 */ /* 0x040fe200078e00ff */
[----:B------:R-:W-:Y:S01]  /*b600*/  LOP3.LUT R5, R5, 0xffff0000, RZ, 0xc0, !PT ;  /* 0xffff000005057812 */ /* 0x000fe200078ec0ff */
        /* <DEDUP_REMOVED lines=24> */
[----:B------:R-:W-:Y:S01]  /*b790*/  FFMA.FTZ R40, R29, R28, -R8 ;  /* 0x0000001c1d287223 */ /* 0x000fe20000010808 */
        /* <DEDUP_REMOVED lines=9> */
[----:B------:R-:W-:Y:S01]  /*b830*/  FMUL.FTZ R33, R10, R39 ;  /* 0x000000270a217220 */ /* 0x000fe20000410000 */
[----:B------:R-:W-:Y:S02]  /*b840*/  IMAD.U32 R4, R14, 0x10000, RZ ;  /* 0x000100000e047824 */ /* 0x000fe400078e00ff */
        /* <DEDUP_REMOVED lines=31> */
.L_x_7094:
[----:B------:R-:W-:Y:S05]  /*ba40*/  BSYNC B1 ;  /* 0x0000000000017941 */ /* 0x000fea0003800000 */
.L_x_7093:
[----:B------:R-:W-:Y:S04]  /*ba50*/  BSSY B1, `(.L_x_7095) ;  /* 0x0000059000017945 */ /* 0x000fe80003800000 */
[----:B------:R-:W-:Y:S05]  /*ba60*/  @P2 BRA `(.L_x_7096) ;  /* 0x00000004005c2947 */ /* 0x000fea0003800000 */
[----:B-1----:R-:W-:Y:S01]  /*ba70*/  LEA.HI R4, R0, R203, RZ, 0x1d ;  /* 0x000000cb00047211 */ /* 0x002fe200078fe8ff */
[----:B------:R-:W-:Y:S01]  /*ba80*/  IMAD.U32 R35, R3, 0x10000, RZ ;  /* 0x0001000003237824 */ /* 0x000fe200078e00ff */
[----:B------:R-:W-:Y:S01]  /*ba90*/  SHF.R.U32.HI R7, RZ, 0x3, R193 ;  /* 0x00000003ff077819 */ /* 0x000fe200000116c1 */
[----:B------:R-:W-:Y:S01]  /*baa0*/  IMAD.U32 R46, R20, 0x10000, RZ ;  /* 0x00010000142e7824 */ /* 0x000fe200078e00ff */
[----:B------:R-:W-:Y:S01]  /*bab0*/  SHF.R.S32.HI R5, RZ, 0x1f, R4 ;  /* 0x0000001fff057819 */ /* 0x000fe20000011404 */
[----:B------:R-:W-:Y:S01]  /*bac0*/  IMAD.U32 R42, R12, 0x10000, RZ ;  /* 0x000100000c2a7824 */ /* 0x000fe200078e00ff */
[----:B------:R-:W-:Y:S01]  /*bad0*/  SHF.L.U32 R6, R4, 0x3, RZ ;  /* 0x0000000304067819 */ /* 0x000fe200000006ff */
[----:B------:R-:W-:Y:S01]  /*bae0*/  IMAD.U32 R41, R24, 0x10000, RZ ;  /* 0x0001000018297824 */ /* 0x000fe200078e00ff */
[----:B------:R-:W-:Y:S01]  /*baf0*/  LEA.HI R5, R5, R4, RZ, 0x3 ;  /* 0x0000000405057211 */ /* 0x000fe200078f18ff */
[----:B------:R-:W-:Y:S01]  /*bb00*/  IMAD.U32 R39, R13, 0x10000, RZ ;  /* 0x000100000d277824 */ /* 0x000fe200078e00ff */
[----:B------:R-:W-:-:S02]  /*bb10*/  LOP3.LUT R4, R193, 0x38, R6, 0xf8, !PT ;  /* 0x00000038c1047812 */ /* 0x000fc400078ef806 */
[----:B------:R-:W-:Y:S01]  /*bb20*/  SHF.L.U32 R37, R15, 0x10, RZ ;  /* 0x000000100f257819 */ /* 0x000fe200000006ff */
[----:B------:R-:W-:Y:S01]  /*bb30*/  IMAD.SHL.U32 R5, R5, 0x400, RZ ;  /* 0x0000040005057824 */ /* 0x000fe200078e00ff */
[----:B------:R-:W-:Y:S02]  /*bb40*/  LOP3.LUT R4, R4, R7, RZ, 0x3c, !PT ;  /* 0x0000000704047212 */ /* 0x000fe400078e3cff */
[----:B------:R-:W-:Y:S02]  /*bb50*/  LOP3.LUT R44, R15, 0xffff0000, RZ, 0xc0, !PT ;  /* 0xffff00000f2c7812 */ /* 0x000fe400078ec0ff */
        /* <DEDUP_REMOVED lines=29> */
[-C--:B------:R-:W-:Y:S01]  /*bd30*/  FMUL.FTZ R35, R46, R32.reuse ;  /* 0x000000202e237220 */ /* 0x080fe20000410000 */
[----:B------:R-:W-:Y:S01]  /*bd40*/  FMUL.FTZ R37, R42, R32 ;  /* 0x000000202a257220 */ /* 0x000fe20000410000 */
[-C--:B------:R-:W-:Y:S01]  /*bd50*/  FFMA.FTZ R31, R40, R4.reuse, -R31 ;  /* 0x00000004281f7223 */ /* 0x080fe2000001081f */
[----:B------:R-:W-:Y:S01]  /*bd60*/  FFMA.FTZ R27, R44, R4, R27 ;  /* 0x000000042c1b7223 */ /* 0x000fe2000001001b */
[----:B------:R-:W-:Y:S01]  /*bd70*/  LOP3.LUT R10, R10, 0xffff0000, RZ, 0xc0, !PT ;  /* 0xffff00000a0a7812 */ /* 0x000fe200078ec0ff */
[-C--:B------:R-:W-:Y:S01]  /*bd80*/  FMUL.FTZ R4, R41, R33.reuse ;  /* 0x0000002129047220 */ /* 0x080fe20000410000 */
[----:B------:R-:W-:Y:S01]  /*bd90*/  LOP3.LUT R32, R13, 0xffff0000, RZ, 0xc0, !PT ;  /* 0xffff00000d207812 */ /* 0x000fe200078ec0ff */
[-C--:B------:R-:W-:Y:S01]  /*bda0*/  FFMA.FTZ R35, R42, R28.reuse, -R35 ;  /* 0x0000001c2a237223 */ /* 0x080fe20000010823 */
[----:B------:R-:W-:Y:S01]  /*bdb0*/  LOP3.LUT R40, R24, 0xffff0000, RZ, 0xc0, !PT ;  /* 0xffff000018287812 */ /* 0x000fe200078ec0ff */
[----:B------:R-:W-:Y:S01]  /*bdc0*/  FFMA.FTZ R37, R46, R28, R37 ;  /* 0x0000001c2e257223 */ /* 0x000fe20000010025 */
[----:B------:R-:W-:Y:S01]  /*bdd0*/  FMUL.FTZ R28, R39, R33 ;  /* 0x00000021271c7220 */ /* 0x000fe20000410000 */
[----:B------:R-:W-:-:S02]  /*bde0*/  IMAD.U32 R34, R11, 0x10000, RZ ;  /* 0x000100000b227824 */ /* 0x000fc400078e00ff */
[-C--:B------:R-:W-:Y:S01]  /*bdf0*/  FFMA.FTZ R8, R39, R29.reuse, -R4 ;  /* 0x0000001d27087223 */ /* 0x080fe20000010804 */
[----:B------:R-:W-:Y:S02]  /*be00*/  IMAD.U32 R42, R26, 0x10000, RZ ;  /* 0x000100001a2a7824 */ /* 0x000fe400078e00ff */
[-C--:B------:R-:W-:Y:S01]  /*be10*/  FMUL.FTZ R33, R40, R10.reuse ;  /* 0x0000000a28217220 */ /* 0x080fe20000410000 */
[----:B------:R-:W-:Y:S01]  /*be20*/  FMUL.FTZ R39, R32, R10 ;  /* 0x0000000a20277220 */ /* 0x000fe20000410000 */
[----:B------:R-:W-:Y:S01]  /*be30*/  SHF.L.U32 R4, R14, 0x10, RZ ;  /* 0x000000100e047819 */ /* 0x000fe200000006ff */
[----:B------:R-:W-:Y:S01]  /*be40*/  FFMA.FTZ R10, R41, R29, R28 ;  /* 0x0000001d290a7223 */ /* 0x000fe2000001001c */
[----:B------:R-:W-:Y:S01]  /*be50*/  LOP3.LUT R11, R11, 0xffff0000, RZ, 0xc0, !PT ;  /* 0xffff00000b0b7812 */ /* 0x000fe200078ec0ff */
[----:B------:R-:W-:Y:S01]  /*be60*/  FMUL.FTZ R29, R42, R34 ;  /* 0x000000222a1d7220 */ /* 0x000fe20000410000 */
[----:B------:R-:W-:Y:S01]  /*be70*/  FFMA.FTZ R33, R32, R6, -R33 ;  /* 0x0000000620217223 */ /* 0x000fe20000010821 */
[----:B------:R-:W-:Y:S01]  /*be80*/  FMUL.FTZ R41, R4, R34 ;  /* 0x0000002204297220 */ /* 0x000fe20000410000 */
[----:B------:R-:W-:Y:S01]  /*be90*/  FFMA.FTZ R39, R40, R6, R39 ;  /* 0x0000000628277223 */ /* 0x000fe20000010027 */
[-C--:B------:R-:W-:Y:S01]  /*bea0*/  FFMA.FTZ R29, R4, R30.reuse, -R29 ;  /* 0x0000001e041d7223 */ /* 0x080fe2000001081d */
        /* <DEDUP_REMOVED lines=19> */
.L_x_7096:
[----:B------:R-:W-:Y:S05]  /*bfe0*/  BSYNC B1 ;  /* 0x0000000000017941 */ /* 0x000fea0003800000 */
.L_x_7095:
[----:B------:R-:W-:Y:S04]  /*bff0*/  BSSY B1, `(.L_x_7097) ;  /* 0x0000059000017945 */ /* 0x000fe80003800000 */
[----:B------:R-:W-:Y:S05]  /*c000*/  @P1 BRA `(.L_x_7098) ;  /* 0x00000004005c1947 */ /* 0x000fea0003800000 */
[----:B-12---:R-:W-:Y:S01]  /*c010*/  LEA.HI R4, R0, R203, RZ, 0x1d ;  /* 0x000000cb00047211 */ /* 0x006fe200078fe8ff */
[----:B------:R-:W-:Y:S01]  /*c020*/  IMAD.U32 R37, R15, 0x10000, RZ ;  /* 0x000100000f257824 */ /* 0x000fe200078e00ff */
[----:B------:R-:W-:Y:S01]  /*c030*/  SHF.R.U32.HI R6, RZ, 0x3, R192 ;  /* 0x00000003ff067819 */ /* 0x000fe200000116c0 */
[----:B------:R-:W-:Y:S01]  /*c040*/  IMAD.U32 R35, R3, 0x10000, RZ ;  /* 0x0001000003237824 */ /* 0x000fe200078e00ff */
[----:B------:R-:W-:Y:S01]  /*c050*/  SHF.R.S32.HI R7, RZ, 0x1f, R4 ;  /* 0x0000001fff077819 */ /* 0x000fe20000011404 */
[----:B------:R-:W-:Y:S01]  /*c060*/  IMAD.SHL.U32 R5, R4, 0x8, RZ ;  /* 0x0000000804057824 */ /* 0x000fe200078e00ff */
[----:B------:R-:W-:Y:S01]  /*c070*/  LOP3.LUT R44, R15, 0xffff0000, RZ, 0xc0, !PT ;  /* 0xffff00000f2c7812 */ /* 0x000fe200078ec0ff */
[----:B------:R-:W-:Y:S01]  /*c080*/  IMAD.U32 R46, R20, 0x10000, RZ ;  /* 0x00010000142e7824 */ /* 0x000fe200078e00ff */
[----:B------:R-:W-:Y:S01]  /*c090*/  LEA.HI R7, R7, R4, RZ, 0x3 ;  /* 0x0000000407077211 */ /* 0x000fe200078f18ff */
[----:B------:R-:W-:Y:S01]  /*c0a0*/  IMAD.U32 R42, R12, 0x10000, RZ ;  /* 0x000100000c2a7824 */ /* 0x000fe200078e00ff */
[----:B------:R-:W-:Y:S01]  /*c0b0*/  LOP3.LUT R4, R192, 0x38, R5, 0xf8, !PT ;  /* 0x00000038c0047812 */ /* 0x000fe200078ef805 */
[----:B------:R-:W-:Y:S01]  /*c0c0*/  IMAD.U32 R41, R24, 0x10000, RZ ;  /* 0x0001000018297824 */ /* 0x000fe200078e00ff */
[----:B------:R-:W-:Y:S01]  /*c0d0*/  LOP3.LUT R40, R3, 0xffff0000, RZ, 0xc0, !PT ;  /* 0xffff000003287812 */ /* 0x000fe200078ec0ff */
[----:B------:R-:W-:Y:S01]  /*c0e0*/  IMAD.SHL.U32 R7, R7, 0x400, RZ ;  /* 0x0000040007077824 */ /* 0x000fe200078e00ff */
[----:B------:R-:W-:Y:S01]  /*c0f0*/  LOP3.LUT R5, R4, R6, RZ, 0x3c, !PT ;  /* 0x0000000604057212 */ /* 0x000fe200078e3cff */
[----:B------:R-:W-:Y:S01]  /*c100*/  IMAD.U32 R39, R13, 0x10000, RZ ;  /* 0x000100000d277824 */ /* 0x000fe200078e00ff */
[----:B------:R-:W-:-:S02]  /*c110*/  LOP3.LUT R47, R20, 0xffff0000, RZ, 0xc0, !PT ;  /* 0xffff0000142f7812 */ /* 0x000fc400078ec0ff */
[----:B------:R-:W-:Y:S02]  /*c120*/  LOP3.LUT R7, R7, 0x7fffe000, RZ, 0xc0, !PT ;  /* 0x7fffe00007077812 */ /* 0x000fe400078ec0ff */
[----:B------:R-:W-:Y:S02]  /*c130*/  LOP3.LUT R49, R26, 0xffff0000, RZ, 0xc0, !PT ;  /* 0xffff00001a317812 */ /* 0x000fe400078ec0ff */
[----:B------:R-:W-:Y:S02]  /*c140*/  IADD3 R9, R5, R7, R198 ;  /* 0x0000000705097210 */ /* 0x000fe40007ffe0c6 */
[----:B------:R-:W0:Y:S01]  /*c150*/  LDS.128 R4, [R228] ;  /* 0x00000000e4047984 */ /* 0x000e220000000c00 */
[----:B------:R-:W-:Y:S02]  /*c160*/  LOP3.LUT R43, R12, 0xffff0000, RZ, 0xc0, !PT ;  /* 0xffff00000c2b7812 */ /* 0x000fe400078ec0ff */
[----:B------:R-:W-:Y:S01]  /*c170*/  IMAD R21, R9, 0x2, R156 ;  /* 0x0000000209157824 */ /* 0x000fe200078e029c */
[----:B------:R-:W-:-:S04]  /*c180*/  LOP3.LUT R45, R14, 0xffff0000, RZ, 0xc0, !PT ;  /* 0xffff00000e2d7812 */ /* 0x000fc800078ec0ff */
        /* <DEDUP_REMOVED lines=19> */
[----:B------:R-:W-:Y:S01]  /*c2c0*/  FMUL.FTZ R27, R40, R8 ;  /* 0x00000008281b7220 */ /* 0x000fe20000410000 */
[-C--:B------:R-:W-:Y:S01]  /*c2d0*/  FMUL.FTZ R35, R46, R32.reuse ;  /* 0x000000202e237220 */ /* 0x080fe20000410000 */
[----:B------:R-:W-:Y:S01]  /*c2e0*/  FMUL.FTZ R37, R42, R32 ;  /* 0x000000202a257220 */ /* 0x000fe20000410000 */
[-C--:B------:R-:W-:Y:S01]  /*c2f0*/  FFMA.FTZ R31, R40, R4.reuse, -R31 ;  /* 0x00000004281f7223 */ /* 0x080fe2000001081f */
[----:B------:R-:W-:Y:S01]  /*c300*/  FFMA.FTZ R27, R44, R4, R27 ;  /* 0x000000042c1b7223 */ /* 0x000fe2000001001b */
[-C--:B------:R-:W-:Y:S01]  /*c310*/  FMUL.FTZ R4, R41, R33.reuse ;  /* 0x0000002129047220 */ /* 0x080fe20000410000 */
[----:B------:R-:W-:Y:S01]  /*c320*/  LOP3.LUT R32, R13, 0xffff0000, RZ, 0xc0, !PT ;  /* 0xffff00000d207812 */ /* 0x000fe200078ec0ff */
[-C--:B------:R-:W-:Y:S01]  /*c330*/  FFMA.FTZ R35, R42, R28.reuse, -R35 ;  /* 0x0000001c2a237223 */ /* 0x080fe20000010823 */
[----:B------:R-:W-:Y:S01]  /*c340*/  LOP3.LUT R40, R24, 0xffff0000, RZ, 0xc0, !PT ;  /* 0xffff000018287812 */ /* 0x000fe200078ec0ff */
[----:B------:R-:W-:Y:S01]  /*c350*/  FFMA.FTZ R37, R46, R28, R37 ;  /* 0x0000001c2e257223 */ /* 0x000fe20000010025 */
[----:B------:R-:W-:Y:S01]  /*c360*/  FMUL.FTZ R28, R39, R33 ;  /* 0x00000021271c7220 */ /* 0x000fe20000410000 */
[----:B------:R-:W-:Y:S01]  /*c370*/  SHF.L.U32 R42, R26, 0x10, RZ ;  /* 0x000000101a2a7819 */ /* 0x000fe200000006ff */
[----:B------:R-:W-:-:S02]  /*c380*/  IMAD.U32 R34, R11, 0x10000, RZ ;  /* 0x000100000b227824 */ /* 0x000fc400078e00ff */
[-C--:B------:R-:W-:Y:S01]  /*c390*/  FFMA.FTZ R8, R39, R29.reuse, -R4 ;  /* 0x0000001d27087223 */ /* 0x080fe20000010804 */
[-C--:B------:R-:W-:Y:S01]  /*c3a0*/  FMUL.FTZ R33, R40, R10.reuse ;  /* 0x0000000a28217220 */ /* 0x080fe20000410000 */
[----:B------:R-:W-:Y:S01]  /*c3b0*/  FMUL.FTZ R39, R32, R10 ;  /* 0x0000000a20277220 */ /* 0x000fe20000410000 */
[----:B------:R-:W-:Y:S01]  /*c3c0*/  FFMA.FTZ R10, R41, R29, R28 ;  /* 0x0000001d290a7223 */ /* 0x000fe2000001001c */
[----:B------:R-:W-:Y:S01]  /*c3d0*/  LOP3.LUT R9, R9, 0xffff0000, RZ, 0xc0, !PT ;  /* 0xffff000009097812 */ /* 0x000fe200078ec0ff */
[----:B------:R-:W-:Y:S01]  /*c3e0*/  IMAD.U32 R4, R14, 0x10000, RZ ;  /* 0x000100000e047824 */ /* 0x000fe200078e00ff */
        /* <DEDUP_REMOVED lines=25> */
.L_x_7098:
[----:B------:R-:W-:Y:S05]  /*c580*/  BSYNC B1 ;  /* 0x0000000000017941 */ /* 0x000fea0003800000 */
.L_x_7097:
[----:B------:R-:W-:Y:S05]  /*c590*/  @P0 BRA `(.L_x_7085) ;  /* 0x00000004005c0947 */ /* 0x000fea0003800000 */
[----:B------:R-:W-:Y:S01]  /*c5a0*/  LEA.HI R0, R0, R203, RZ, 0x1d ;  /* 0x000000cb00007211 */ /* 0x000fe200078fe8ff */
[----:B------:R-:W-:Y:S01]  /*c5b0*/  IMAD.U32 R37, R15, 0x10000, RZ ;  /* 0x000100000f257824 */ /* 0x000fe200078e00ff */
[----:B-123--:R-:W-:Y:S01]  /*c5c0*/  SHF.R.U32.HI R6, RZ, 0x3, R159 ;  /* 0x00000003ff067819 */ /* 0x00efe2000001169f */
[----:B------:R-:W-:Y:S01]  /*c5d0*/  IMAD.U32 R35, R3, 0x10000, RZ ;  /* 0x0001000003237824 */ /* 0x000fe200078e00ff */
[----:B------:R-:W-:Y:S01]  /*c5e0*/  SHF.R.S32.HI R5, RZ, 0x1f, R0 ;  /* 0x0000001fff057819 */ /* 0x000fe20000011400 */
[----:B------:R-:W-:Y:S01]  /*c5f0*/  IMAD.SHL.U32 R4, R0, 0x8, RZ ;  /* 0x0000000800047824 */ /* 0x000fe200078e00ff */
[----:B------:R-:W-:Y:S01]  /*c600*/  LOP3.LUT R38, R15, 0xffff0000, RZ, 0xc0, !PT ;  /* 0xffff00000f267812 */ /* 0x000fe200078ec0ff */
[----:B------:R-:W-:Y:S01]  /*c610*/  IMAD.U32 R40, R24, 0x10000, RZ ;  /* 0x0001000018287824 */ /* 0x000fe200078e00ff */
[----:B------:R-:W-:Y:S01]  /*c620*/  LEA.HI R5, R5, R0, RZ, 0x3 ;  /* 0x0000000005057211 */ /* 0x000fe200078f18ff */
[----:B------:R-:W-:Y:S01]  /*c630*/  IMAD.U32 R39, R26, 0x10000, RZ ;  /* 0x000100001a277824 */ /* 0x000fe200078e00ff */
[----:B------:R-:W-:-:S02]  /*c640*/  LOP3.LUT R0, R159, 0x38, R4, 0xf8, !PT ;  /* 0x000000389f007812 */ /* 0x000fc400078ef804 */
[----:B------:R-:W-:Y:S01]  /*c650*/  LOP3.LUT R36, R3, 0xffff0000, RZ, 0xc0, !PT ;  /* 0xffff000003247812 */ /* 0x000fe200078ec0ff */
[----:B------:R-:W-:Y:S01]  /*c660*/  IMAD.SHL.U32 R5, R5, 0x400, RZ ;  /* 0x0000040005057824 */ /* 0x000fe200078e00ff */
[----:B------:R-:W-:Y:S02]  /*c670*/  LOP3.LUT R0, R0, R6, RZ, 0x3c, !PT ;  /* 0x0000000600007212 */ /* 0x000fe400078e3cff */
[----:B------:R-:W-:Y:S02]  /*c680*/  LOP3.LUT R24, R24, 0xffff0000, RZ, 0xc0, !PT ;  /* 0xffff000018187812 */ /* 0x000fe400078ec0ff */
[----:B------:R-:W-:Y:S02]  /*c690*/  LOP3.LUT R5, R5, 0x7fffe000, RZ, 0xc0, !PT ;  /* 0x7fffe00005057812 */ /* 0x000fe400078ec0ff */
[----:B------:R-:W-:Y:S02]  /*c6a0*/  LOP3.LUT R41, R26, 0xffff0000, RZ, 0xc0, !PT ;  /* 0xffff00001a297812 */ /* 0x000fe400078ec0ff */
[----:B------:R-:W-:-:S02]  /*c6b0*/  IADD3 R9, R0, R5, R197 ;  /* 0x0000000500097210 */ /* 0x000fc40007ffe0c5 */
[----:B------:R-:W1:Y:S03]  /*c6c0*/  LDS.128 R4, [R227] ;  /* 0x00000000e3047984 */ /* 0x000e660000000c00 */
[----:B------:R-:W-:-:S05]  /*c6d0*/  IMAD R0, R9, 0x2, R156 ;  /* 0x0000000209007824 */ /* 0x000fca00078e029c */
[----:B------:R-:W2:Y:S01]  /*c6e0*/  LDS.128 R8, [R0+0x10400] ;  /* 0x0104000000087984 */ /* 0x000ea20000000c00 */
[C---:B-1----:R-:W-:Y:S01]  /*c6f0*/  IMAD.U32 R21, R4.reuse, 0x10000, RZ ;  /* 0x0001000004157824 */ /* 0x042fe200078e00ff */
[----:B------:R-:W-:Y:S01]  /*c700*/  LOP3.LUT R4, R4, 0xffff0000, RZ, 0xc0, !PT ;  /* 0xffff000004047812 */ /* 0x000fe200078ec0ff */
[C---:B0-----:R-:W-:Y:S01]  /*c710*/  IMAD.U32 R27, R5.reuse, 0x10000, RZ ;  /* 0x00010000051b7824 */ /* 0x041fe200078e00ff */
[----:B------:R-:W-:Y:S01]  /*c720*/  LOP3.LUT R5, R5, 0xffff0000, RZ, 0xc0, !PT ;  /* 0xffff000005057812 */ /* 0x000fe200078ec0ff */
[C---:B------:R-:W-:Y:S01]  /*c730*/  IMAD.U32 R28, R6.reuse, 0x10000, RZ ;  /* 0x00010000061c7824 */ /* 0x040fe200078e00ff */
[----:B------:R-:W-:Y:S01]  /*c740*/  LOP3.LUT R6, R6, 0xffff0000, RZ, 0xc0, !PT ;  /* 0xffff000006067812 */ /* 0x000fe200078ec0ff */
[C---:B------:R-:W-:Y:S01]  /*c750*/  IMAD.U32 R29, R7.reuse, 0x10000, RZ ;  /* 0x00010000071d7824 */ /* 0x040fe200078e00ff */
[----:B------:R-:W-:Y:S01]  /*c760*/  LOP3.LUT R7, R7, 0xffff0000, RZ, 0xc0, !PT ;  /* 0xffff000007077812 */ /* 0x000fe200078ec0ff */
[----:B--2---:R-:W-:Y:S01]  /*c770*/  IMAD.U32 R31, R9, 0x10000, RZ ;  /* 0x00010000091f7824 */ /* 0x004fe200078e00ff */
[----:B------:R-:W-:Y:S01]  /*c780*/  SHF.L.U32 R30, R8, 0x10, RZ ;  /* 0x00000010081e7819 */ /* 0x000fe200000006ff */
[----:B------:R-:W-:Y:S01]  /*c790*/  IMAD.U32 R32, R10, 0x10000, RZ ;  /* 0x000100000a207824 */ /* 0x000fe200078e00ff */
[----:B------:R-:W-:Y:S01]  /*c7a0*/  LOP3.LUT R8, R8, 0xffff0000, RZ, 0xc0, !PT ;  /* 0xffff000008087812 */ /* 0x000fe200078ec0ff */
[----:B------:R-:W-:Y:S01]  /*c7b0*/  IMAD.U32 R33, R11, 0x10000, RZ ;  /* 0x000100000b217824 */ /* 0x000fe200078e00ff */
[----:B------:R-:W-:Y:S01]  /*c7c0*/  LOP3.LUT R10, R10, 0xffff0000, RZ, 0xc0, !PT ;  /* 0xffff00000a0a7812 */ /* 0x000fe200078ec0ff */
[-C--:B------:R-:W-:Y:S01]  /*c7d0*/  FMUL.FTZ R34, R37, R30.reuse ;  /* 0x0000001e25227220 */ /* 0x080fe20000410000 */
[C---:B------:R-:W-:Y:S01]  /*c7e0*/  FMUL.FTZ R30, R35.reuse, R30 ;  /* 0x0000001e231e7220 */ /* 0x040fe20000410000 */
[-C--:B------:R-:W-:Y:S01]  /*c7f0*/  FMUL.FTZ R3, R38, R8.reuse ;  /* 0x0000000826037220 */ /* 0x080fe20000410000 */
[----:B------:R-:W-:Y:S01]  /*c800*/  FMUL.FTZ R15, R36, R8 ;  /* 0x00000008240f7220 */ /* 0x000fe20000410000 */
[----:B------:R-:W-:Y:S01]  /*c810*/  FFMA.FTZ R34, R35, R21, -R34 ;  /* 0x0000001523227223 */ /* 0x000fe20000010822 */
[----:B------:R-:W-:-:S02]  /*c820*/  IMAD.U32 R35, R20, 0x10000, RZ ;  /* 0x0001000014237824 */ /* 0x000fc400078e00ff */
[----:B------:R-:W-:Y:S01]  /*c830*/  FFMA.FTZ R30, R37, R21, R30 ;  /* 0x00000015251e7223 */ /* 0x000fe2000001001e */
[----:B------:R-:W-:Y:S02]  /*c840*/  IMAD.U32 R21, R12, 0x10000, RZ ;  /* 0x000100000c157824 */ /* 0x000fe400078e00ff */
[-C--:B------:R-:W-:Y:S01]  /*c850*/  FFMA.FTZ R3, R36, R4.reuse, -R3 ;  /* 0x0000000424037223 */ /* 0x080fe20000010803 */
[-C--:B------:R-:W-:Y:S01]  /*c860*/  FMUL.FTZ R8, R35, R31.reuse ;  /* 0x0000001f23087220 */ /* 0x080fe20000410000 */
[----:B------:R-:W-:Y:S01]  /*c870*/  FFMA.FTZ R15, R38, R4, R15 ;  /* 0x00000004260f7223 */ /* 0x000fe2000001000f */
[----:B------:R-:W-:Y:S01]  /*c880*/  FMUL.FTZ R36, R21, R31 ;  /* 0x0000001f15247220 */ /* 0x000fe20000410000 */
[----:B------:R-:W-:Y:S01]  /*c890*/  SHF.L.U32 R4, R13, 0x10, RZ ;  /* 0x000000100d047819 */ /* 0x000fe200000006ff */
[-C--:B------:R-:W-:Y:S01]  /*c8a0*/  FFMA.FTZ R21, R21, R27.reuse, -R8 ;  /* 0x0000001b15157223 */ /* 0x080fe20000010808 */
[----:B------:R-:W-:Y:S01]  /*c8b0*/  LOP3.LUT R8, R13, 0xffff0000, RZ, 0xc0, !PT ;  /* 0xffff00000d087812 */ /* 0x000fe200078ec0ff */
[----:B------:R-:W-:Y:S01]  /*c8c0*/  FFMA.FTZ R36, R35, R27, R36 ;  /* 0x0000001b23247223 */ /* 0x000fe20000010024 */
[-C--:B------:R-:W-:Y:S01]  /*c8d0*/  FMUL.FTZ R27, R40, R32.reuse ;  /* 0x00000020281b7220 */ /* 0x080fe20000410000 */
[----:B------:R-:W-:Y:S01]  /*c8e0*/  FMUL.FTZ R13, R4, R32 ;  /* 0x00000020040d7220 */ /* 0x000fe20000410000 */
[-C--:B------:R-:W-:Y:S01]  /*c8f0*/  FMUL.FTZ R31, R24, R10.reuse ;  /* 0x0000000a181f7220 */ /* 0x080fe20000410000 */
[----:B------:R-:W-:Y:S01]  /*c900*/  FMUL.FTZ R35, R8, R10 ;  /* 0x0000000a08237220 */ /* 0x000fe20000410000 */
[----:B------:R-:W-:Y:S01]  /*c910*/  FFMA.FTZ R27, R4, R28, -R27 ;  /* 0x0000001c041b7223 */ /* 0x000fe2000001081b */
[----:B------:R-:W-:-:S02]  /*c920*/  IMAD.U32 R37, R14, 0x10000, RZ ;  /* 0x000100000e257824 */ /* 0x000fc400078e00ff */
[-C--:B------:R-:W-:Y:S01]  /*c930*/  FMUL.FTZ R4, R39, R33.reuse ;  /* 0x0000002127047220 */ /* 0x080fe20000410000 */
[----:B------:R-:W-:Y:S01]  /*c940*/  FFMA.FTZ R10, R40, R28, R13 ;  /* 0x0000001c280a7223 */ /* 0x000fe2000001000d */
[-C--:B------:R-:W-:Y:S01]  /*c950*/  FFMA.FTZ R8, R8, R6.reuse, -R31 ;  /* 0x0000000608087223 */ /* 0x080fe2000001081f */
[----:B------:R-:W-:Y:S01]  /*c960*/  FFMA.FTZ R35, R24, R6, R35 ;  /* 0x0000000618237223 */ /* 0x000fe20000010023 */
[C---:B------:R-:W-:Y:S01]  /*c970*/  FMUL.FTZ R6, R37.reuse, R33 ;  /* 0x0000002125067220 */ /* 0x040fe20000410000 */
[-C--:B------:R-:W-:Y:S01]  /*c980*/  FFMA.FTZ R13, R37, R29.reuse, -R4 ;  /* 0x0000001d250d7223 */ /* 0x080fe20000010804 */
[----:B------:R-:W-:Y:S02]  /*c990*/  LOP3.LUT R9, R9, 0xffff0000, RZ, 0xc0, !PT ;  /* 0xffff000009097812 */ /* 0x000fe400078ec0ff */
[----:B------:R-:W-:Y:S01]  /*c9a0*/  LOP3.LUT R11, R11, 0xffff0000, RZ, 0xc0, !PT ;  /* 0xffff00000b0b7812 */ /* 0x000fe200078ec0ff */
[----:B------:R-:W-:Y:S01]  /*c9b0*/  FFMA.FTZ R29, R39, R29, R6 ;  /* 0x0000001d271d7223 */ /* 0x000fe20000010006 */
[----:B------:R-:W-:-:S02]  /*c9c0*/  LOP3.LUT R37, R20, 0xffff0000, RZ, 0xc0, !PT ;  /* 0xffff000014257812 */ /* 0x000fc400078ec0ff */
[----:B------:R-:W-:Y:S02]  /*c9d0*/  LOP3.LUT R31, R12, 0xffff0000, RZ, 0xc0, !PT ;  /* 0xffff00000c1f7812 */ /* 0x000fe400078ec0ff */
        /* <DEDUP_REMOVED lines=19> */
.L_x_7085:
[----:B------:R-:W-:Y:S05]  /*cb10*/  BSYNC B0 ;  /* 0x0000000000007941 */ /* 0x000fea0003800000 */
.L_x_7066:
        /* <DEDUP_REMOVED lines=8> */
.L_x_7064:
[----:B----4-:R-:W-:-:S05]  /*cba0*/  IMAD.U32 R0, RZ, RZ, UR41 ;  /* 0x00000029ff007e24 */ /* 0x010fca000f8e00ff */
[----:B------:R-:W-:-:S13]  /*cbb0*/  ISETP.NE.AND P0, PT, R0, 0x3, PT ;  /* 0x000000030000780c */ /* 0x000fda0003f05270 */
[----:B------:R-:W-:Y:S05]  /*cbc0*/  @!P0 BRA `(.L_x_7099) ;  /* 0x0000000000048947 */ /* 0x000fea0003800000 */
[----:B------:R-:W-:Y:S01]  /*cbd0*/  BPT.TRAP 0x1 ;  /* 0x000000040000795c */ /* 0x000fe20000300000 */
.L_x_7099:
[----:B-1-3--:R-:W-:Y:S01]  /*cbe0*/  IMAD R3, R157, 0x8, R156 ;  /* 0x000000089d037824 */ /* 0x00afe200078e029c */
[----:B------:R-:W-:-:S04]  /*cbf0*/  SHF.L.U32 R0, R158, 0x1f, RZ ;  /* 0x0000001f9e007819 */ /* 0x000fc800000006ff */
[----:B------:R1:W3:Y:S01]  /*cc00*/  SYNCS.PHASECHK.TRANS64.TRYWAIT P1, [R3+URZ+0x28830], R0 ;  /* 0x02883000030075a7 */ /* 0x0002e2000802017f */
[----:B------:R-:W-:Y:S05]  /*cc10*/  @!P0 BRA `(.L_x_7100) ;  /* 0x0000000000048947 */ /* 0x000fea0003800000 */
[----:B------:R-:W-:Y:S01]  /*cc20*/  BPT.TRAP 0x1 ;  /* 0x000000040000795c */ /* 0x000fe20000300000 */
.L_x_7100:
[----:B------:R-:W-:Y:S01]  /*cc30*/  IMAD.MOV.U32 R151, RZ, RZ, RZ ;  /* 0x000000ffff977224 */ /* 0x000fe200078e00ff */
[----:B---3--:R-:W-:Y:S06]  /*cc40*/  @P1 BRA `(.L_x_7101) ;  /* 0x0000000000081947 */ /* 0x008fec0003800000 */
[----:B------:R-:W3:Y:S02]  /*cc50*/  SYNCS.PHASECHK.TRANS64.TRYWAIT P1, [R3+URZ+0x28830], R0 ;  /* 0x02883000030075a7 */ /* 0x000ee4000802017f */
[----:B---3--:R-:W-:Y:S05]  /*cc60*/  @!P1 BRA `(.L_x_7102) ;  /* 0x0000011400489947 */ /* 0x008fea0003800000 */
.L_x_7101:
[----:B------:R-:W-:Y:S05]  /*cc70*/  WARPSYNC.ALL ;  /* 0x0000000000007948 */ /* 0x000fea0003800000 */
[----:B-1-3--:R-:W-:Y:S01]  /*cc80*/  VIADD R0, R156, 0x18400 ;  /* 0x000184009c007836 */ /* 0x00afe20000000000 */
[----:B------:R-:W-:Y:S01]  /*cc90*/  R2UR UR4, R25 ;  /* 0x00000000190472ca */ /* 0x000fe200000e0000 */
[----:B0-2---:R-:W-:Y:S01]  /*cca0*/  IMAD.MOV.U32 R5, RZ, RZ, 0x40000040 ;  /* 0x40000040ff057424 */ /* 0x005fe200078e00ff */
[----:B-----5:R-:W-:Y:S01]  /*ccb0*/  WARPGROUP.ARRIVE ;  /* 0x00000000000079c5 */ /* 0x020fe20000000000 */
[----:B------:R-:W-:Y:S01]  /*ccc0*/  UMOV UR5, 0x40000040 ;  /* 0x4000004000057882 */ /* 0x000fe20000000000 */
[----:B------:R-:W-:Y:S01]  /*ccd0*/  SHF.R.U32.HI R0, RZ, 0x4, R0 ;  /* 0x00000004ff007819 */ /* 0x000fe20000011600 */
[----:B------:R-:W-:Y:S01]  /*cce0*/  IMAD.MOV.U32 R7, RZ, RZ, 0x40000040 ;  /* 0x40000040ff077424 */ /* 0x000fe200078e00ff */
[----:B------:R-:W-:Y:S01]  /*ccf0*/  R2UR UR7, R5 ;  /* 0x00000000050772ca */ /* 0x000fe200000e0000 */
[----:B------:R-:W-:Y:S01]  /*cd00*/  UMOV UR9, 0x40000040 ;  /* 0x4000004000097882 */ /* 0x000fe20000000000 */
[----:B------:R-:W-:Y:S01]  /*cd10*/  LOP3.LUT R0, R0, 0x3fff, RZ, 0xc0, !PT ;  /* 0x00003fff00007812 */ /* 0x000fe200078ec0ff */
[----:B------:R-:W-:Y:S01]  /*cd20*/  UMOV UR13, 0x40000040 ;  /* 0x40000040000d7882 */ /* 0x000fe20000000000 */
[----:B------:R-:W-:Y:S01]  /*cd30*/  R2UR UR11, R7 ;  /* 0x00000000070b72ca */ /* 0x000fe200000e0000 */
[----:B------:R-:W-:Y:S01]  /*cd40*/  IMAD.MOV.U32 R7, RZ, RZ, 0x40000040 ;  /* 0x40000040ff077424 */ /* 0x000fe200078e00ff */
[----:B------:R-:W-:Y:S01]  /*cd50*/  LOP3.LUT R0, R0, 0x10000, RZ, 0xfc, !PT ;  /* 0x0001000000007812 */ /* 0x000fe200078efcff */
[----:B------:R-:W-:Y:S01]  /*cd60*/  ULOP3.LUT UR4, UR4, 0x10000, URZ, 0xfc, !UPT ;  /* 0x0001000004047892 */ /* 0x000fe2000f8efc3f */
[----:B------:R-:W-:Y:S01]  /*cd70*/  IMAD.MOV.U32 R5, RZ, RZ, 0x40000040 ;  /* 0x40000040ff057424 */ /* 0x000fe200078e00ff */
[----:B------:R-:W-:Y:S01]  /*cd80*/  UMOV UR17, 0x40000040 ;  /* 0x4000004000117882 */ /* 0x000fe20000000000 */
[----:B------:R-:W-:Y:S01]  /*cd90*/  R2UR UR15, R7 ;  /* 0x00000000070f72ca */ /* 0x000fe200000e0000 */
[----:B------:R-:W-:Y:S01]  /*cda0*/  IMAD R4, R157, 0x800, R0 ;  /* 0x000008009d047824 */ /* 0x000fe200078e0200 */
[----:B------:R-:W-:Y:S01]  /*cdb0*/  UIADD3 UR8, UR4, 0x2, URZ ;  /* 0x0000000204087890 */ /* 0x000fe2000fffe03f */
[----:B------:R-:W-:Y:S01]  /*cdc0*/  IMAD.MOV.U32 R7, RZ, RZ, 0x40000040 ;  /* 0x40000040ff077424 */ /* 0x000fe200078e00ff */
[----:B------:R-:W-:Y:S01]  /*cdd0*/  UIADD3 UR12, UR4, 0x4, URZ ;  /* 0x00000004040c7890 */ /* 0x000fe2000fffe03f */
[----:B------:R-:W-:Y:S01]  /*cde0*/  R2UR UR35, R5 ;  /* 0x00000000052372ca */ /* 0x000fe200000e0000 */
[----:B------:R-:W-:Y:S01]  /*cdf0*/  UIADD3 UR16, UR4, 0x6, URZ ;  /* 0x0000000604107890 */ /* 0x000fe2000fffe03f */
[C---:B------:R-:W-:Y:S01]  /*ce00*/  R2UR UR6, R4.reuse ;  /* 0x00000000040672ca */ /* 0x040fe200000e0000 */
[----:B------:R-:W-:Y:S01]  /*ce10*/  UIADD3 UR20, UR4, 0x400, URZ ;  /* 0x0000040004147890 */ /* 0x000fe2000fffe03f */
[----:B------:R-:W-:Y:S01]  /*ce20*/  IADD3 R6, R4, 0x2, RZ ;  /* 0x0000000204067810 */ /* 0x000fe20007ffe0ff */
[----:B------:R-:W-:Y:S01]  /*ce30*/  UMOV UR21, 0x40000040 ;  /* 0x4000004000157882 */ /* 0x000fe20000000000 */
[----:B------:R-:W-:Y:S01]  /*ce40*/  R2UR UR19, R7 ;  /* 0x00000000071372ca */ /* 0x000fe200000e0000 */
[----:B------:R-:W-:Y:S01]  /*ce50*/  IMAD.MOV.U32 R7, RZ, RZ, 0x40000040 ;  /* 0x40000040ff077424 */ /* 0x000fe200078e00ff */
[----:B------:R-:W-:Y:S01]  /*ce60*/  R2UR UR10, R6 ;  /* 0x00000000060a72ca */ /* 0x000fe200000e0000 */
[----:B------:R-:W-:Y:S01]  /*ce70*/  VIADD R6, R4, 0x4 ;  /* 0x0000000404067836 */ /* 0x000fe20000000000 */
[----:B------:R-:W-:-:S02]  /*ce80*/  UIADD3 UR24, UR4, 0x402, URZ ;  /* 0x0000040204187890 */ /* 0x000fc4000fffe03f */
[----:B------:R-:W-:Y:S01]  /*ce90*/  R2UR UR23, R7 ;  /* 0x00000000071772ca */ /* 0x000fe200000e0000 */
[----:B------:R-:W-:Y:S01]  /*cea0*/  UMOV UR25, 0x40000040 ;  /* 0x4000004000197882 */ /* 0x000fe20000000000 */
[----:B------:R-:W-:Y:S01]  /*ceb0*/  R2UR UR14, R6 ;  /* 0x00000000060e72ca */ /* 0x000fe200000e0000 */
[----:B------:R-:W-:Y:S01]  /*cec0*/  HGMMA.64x128x16.F32.BF16 R24, gdesc[UR4], RZ, !UPT, gsb0 ;  /* 0x01e00000041879f0 */ /* 0x000fe2000c0018ff */
[----:B------:R-:W-:Y:S01]  /*ced0*/  VIADD R6, R4, 0x6 ;  /* 0x0000000604067836 */ /* 0x000fe20000000000 */
[----:B------:R-:W-:Y:S01]  /*cee0*/  MOV R7, 0x40000040 ;  /* 0x4000004000077802 */ /* 0x000fe20000000f00 */
[----:B------:R-:W-:Y:S01]  /*cef0*/  UIADD3 UR28, UR4, 0x404, URZ ;  /* 0x00000404041c7890 */ /* 0x000fe2000fffe03f */
[----:B------:R-:W-:Y:S02]  /*cf00*/  UMOV UR29, 0x40000040 ;  /* 0x40000040001d7882 */ /* 0x000fe40000000000 */
[----:B------:R-:W-:Y:S01]  /*cf10*/  R2UR UR18, R6 ;  /* 0x00000000061272ca */ /* 0x000fe200000e0000 */
[----:B------:R-:W-:Y:S01]  /*cf20*/  VIADD R6, R4, 0x400 ;  /* 0x0000040004067836 */ /* 0x000fe20000000000 */
[----:B------:R-:W-:Y:S01]  /*cf30*/  R2UR UR27, R7 ;  /* 0x00000000071b72ca */ /* 0x000fe200000e0000 */
[----:B------:R-:W-:Y:S01]  /*cf40*/  IMAD.MOV.U32 R7, RZ, RZ, 0x40000040 ;  /* 0x40000040ff077424 */ /* 0x000fe200078e00ff */
[----:B------:R-:W-:-:S02]  /*cf50*/  UIADD3 UR32, UR4, 0x406, URZ ;  /* 0x0000040604207890 */ /* 0x000fc4000fffe03f */
[----:B------:R-:W-:Y:S01]  /*cf60*/  R2UR UR22, R6 ;  /* 0x00000000061672ca */ /* 0x000fe200000e0000 */
[----:B------:R-:W-:Y:S01]  /*cf70*/  VIADD R6, R4, 0x402 ;  /* 0x0000040204067836 */ /* 0x000fe20000000000 */
[----:B------:R-:W-:Y:S01]  /*cf80*/  R2UR UR31, R7 ;  /* 0x00000000071f72ca */ /* 0x000fe200000e0000 */
[----:B------:R-:W-:-:S03]  /*cf90*/  UMOV UR33, 0x40000040 ;  /* 0x4000004000217882 */ /* 0x000fc60000000000 */
[----:B------:R-:W-:Y:S01]  /*cfa0*/  R2UR UR26, R6 ;  /* 0x00000000061a72ca */ /* 0x000fe200000e0000 */
[C---:B------:R-:W-:Y:S02]  /*cfb0*/  VIADD R6, R4.reuse, 0x404 ;  /* 0x0000040404067836 */ /* 0x040fe40000000000 */
[----:B------:R-:W-:-:S03]  /*cfc0*/  VIADD R4, R4, 0x406 ;  /* 0x0000040604047836 */ /* 0x000fc60000000000 */
[----:B------:R-:W-:Y:S02]  /*cfd0*/  R2UR UR30, R6 ;  /* 0x00000000061e72ca */ /* 0x000fe400000e0000 */
[----:B------:R-:W-:Y:S01]  /*cfe0*/  R2UR UR34, R4 ;  /* 0x00000000042272ca */ /* 0x000fe200000e0000 */
        /* <DEDUP_REMOVED lines=24> */
.L_x_7103:
[----:B------:R-:W-:Y:S01]  /*d170*/  ULDC UR6, c[0x0][0x9d8] ;  /* 0x0002760000067ab9 */ /* 0x000fe20000000800 */
[----:B------:R-:W-:Y:S01]  /*d180*/  IADD3 R95, R95, 0x80, -R202 ;  /* 0x000000805f5f7810 */ /* 0x000fe20007ffe8ca */
[----:B------:R-:W-:Y:S01]  /*d190*/  FMUL.FTZ R5, R24, UR6 ;  /* 0x0000000618057c20 */ /* 0x000fe20008410000 */
[----:B------:R-:W-:Y:S01]  /*d1a0*/  FMUL.FTZ R7, R25, UR6 ;  /* 0x0000000619077c20 */ /* 0x000fe20008410000 */
[----:B------:R-:W-:Y:S01]  /*d1b0*/  FMUL.FTZ R10, R28, UR6 ;  /* 0x000000061c0a7c20 */ /* 0x000fe20008410000 */
[----:B------:R-:W-:Y:S01]  /*d1c0*/  FMUL.FTZ R11, R29, UR6 ;  /* 0x000000061d0b7c20 */ /* 0x000fe20008410000 */
[----:B------:R-:W-:Y:S01]  /*d1d0*/  FMUL.FTZ R6, R26, UR6 ;  /* 0x000000061a067c20 */ /* 0x000fe20008410000 */
[----:B------:R-:W-:Y:S01]  /*d1e0*/  FMUL.FTZ R14, R32, UR6 ;  /* 0x00000006200e7c20 */ /* 0x000fe20008410000 */
[----:B------:R-:W0:Y:S01]  /*d1f0*/  MUFU.TANH R5, R5 ;  /* 0x0000000500057308 */ /* 0x000e220000002400 */
[----:B------:R-:W-:Y:S02]  /*d200*/  IMAD R95, R92, -0x80, R95 ;  /* 0xffffff805c5f7824 */ /* 0x000fe400078e025f */
[----:B------:R-:W-:Y:S01]  /*d210*/  FMUL.FTZ R4, R27, UR6 ;  /* 0x000000061b047c20 */ /* 0x000fe20008410000 */
[----:B------:R-:W-:Y:S01]  /*d220*/  FMUL.FTZ R15, R33, UR6 ;  /* 0x00000006210f7c20 */ /* 0x000fe20008410000 */
[----:B------:R-:W-:Y:S01]  /*d230*/  FMUL.FTZ R9, R30, UR6 ;  /* 0x000000061e097c20 */ /* 0x000fe20008410000 */
[----:B------:R-:W-:Y:S01]  /*d240*/  FMUL.FTZ R24, R36, UR6 ;  /* 0x0000000624187c20 */ /* 0x000fe20008410000 */
[C---:B------:R-:W-:Y:S01]  /*d250*/  ISETP.GT.AND P4, PT, R95.reuse, RZ, PT ;  /* 0x000000ff5f00720c */ /* 0x040fe20003f84270 */
[----:B------:R-:W-:Y:S01]  /*d260*/  FMUL.FTZ R32, R44, UR6 ;  /* 0x000000062c207c20 */ /* 0x000fe20008410000 */
[----:B------:R-:W1:Y:S01]  /*d270*/  MUFU.TANH R7, R7 ;  /* 0x0000000700077308 */ /* 0x000e620000002400 */
[----:B------:R-:W-:Y:S01]  /*d280*/  ISETP.GT.AND P5, PT, R95, 0x1, PT ;  /* 0x000000015f00780c */ /* 0x000fe20003fa4270 */
[----:B------:R-:W-:Y:S01]  /*d290*/  FMUL.FTZ R33, R45, UR6 ;  /* 0x000000062d217c20 */ /* 0x000fe20008410000 */
[----:B------:R-:W-:Y:S01]  /*d2a0*/  FMUL.FTZ R44, R56, UR6 ;  /* 0x00000006382c7c20 */ /* 0x000fe20008410000 */
[----:B------:R-:W-:Y:S01]  /*d2b0*/  FMUL.FTZ R45, R57, UR6 ;  /* 0x00000006392d7c20 */ /* 0x000fe20008410000 */
[----:B------:R-:W-:Y:S01]  /*d2c0*/  FMUL.FTZ R8, R31, UR6 ;  /* 0x000000061f087c20 */ /* 0x000fe20008410000 */
[----:B------:R-:W-:Y:S01]  /*d2d0*/  ISETP.GT.AND P1, PT, R95, 0x8, PT ;  /* 0x000000085f00780c */ /* 0x000fe20003f24270 */
[----:B------:R-:W-:Y:S01]  /*d2e0*/  FMUL.FTZ R25, R37, UR6 ;  /* 0x0000000625197c20 */ /* 0x000fe20008410000 */
[----:B------:R-:W2:Y:S01]  /*d2f0*/  MUFU.TANH R10, R10 ;  /* 0x0000000a000a7308 */ /* 0x000ea20000002400 */
[----:B0-----:R-:W-:Y:S01]  /*d300*/  FSEL R57, R5, -INF , P4 ;  /* 0xff80000005397808 */ /* 0x001fe20002000000 */
[----:B------:R-:W-:Y:S01]  /*d310*/  FMUL.FTZ R27, R42, UR6 ;  /* 0x000000062a1b7c20 */ /* 0x000fe20008410000 */
[----:B------:R-:W-:Y:S01]  /*d320*/  FMUL.FTZ R42, R58, UR6 ;  /* 0x000000063a2a7c20 */ /* 0x000fe20008410000 */
[----:B------:R-:W-:Y:S01]  /*d330*/  FMUL.FTZ R13, R34, UR6 ;  /* 0x00000006220d7c20 */ /* 0x000fe20008410000 */
[----:B------:R-:W-:Y:S01]  /*d340*/  ISETP.GT.AND P2, PT, R95, 0x9, PT ;  /* 0x000000095f00780c */ /* 0x000fe20003f44270 */
[----:B------:R-:W-:Y:S01]  /*d350*/  FMUL.FTZ R28, R40, UR6 ;  /* 0x00000006281c7c20 */ /* 0x000fe20008410000 */
[----:B------:R-:W-:Y:S01]  /*d360*/  FMUL.FTZ R26, R43, UR6 ;  /* 0x000000062b1a7c20 */ /* 0x000fe20008410000 */
[----:B------:R-:W0:Y:S01]  /*d370*/  MUFU.TANH R11, R11 ;  /* 0x0000000b000b7308 */ /* 0x000e220000002400 */
[----:B-1----:R-:W-:Y:S01]  /*d380*/  FSEL R56, R7, -INF , P5 ;  /* 0xff80000007387808 */ /* 0x002fe20002800000 */
[----:B------:R-:W-:Y:S01]  /*d390*/  FMUL.FTZ R43, R59, UR6 ;  /* 0x000000063b2b7c20 */ /* 0x000fe20008410000 */
[----:B------:R-:W-:Y:S01]  /*d3a0*/  FMUL.FTZ R12, R35, UR6 ;  /* 0x00000006230c7c20 */ /* 0x000fe20008410000 */
[----:B------:R-:W-:Y:S01]  /*d3b0*/  ISETP.GT.AND P3, PT, R95, 0x10, PT ;  /* 0x000000105f00780c */ /* 0x000fe20003f64270 */
[----:B------:R-:W-:Y:S01]  /*d3c0*/  FMUL.FTZ R21, R38, UR6 ;  /* 0x0000000626157c20 */ /* 0x000fe20008410000 */
[----:B------:R-:W-:Y:S01]  /*d3d0*/  FMNMX.FTZ R5, R57, R56, !PT ;  /* 0x0000003839057209 */ /* 0x000fe20007810000 */
[----:B------:R-:W-:Y:S01]  /*d3e0*/  FMUL.FTZ R29, R41, UR6 ;  /* 0x00000006291d7c20 */ /* 0x000fe20008410000 */
        /* <DEDUP_REMOVED lines=11> */
[----:B------:R-:W-:Y:S01]  /*d4a0*/  FMUL.FTZ R36, R48, UR6 ;  /* 0x0000000630247c20 */ /* 0x000fe20008410000 */
[----:B------:R-:W-:Y:S01]  /*d4b0*/  FMUL.FTZ R41, R53, UR6 ;  /* 0x0000000635297c20 */ /* 0x000fe20008410000 */
[----:B------:R-:W-:Y:S01]  /*d4c0*/  FMNMX.FTZ R7, R59, R10, !PT ;  /* 0x0000000a3b077209 */ /* 0x000fe20007810000 */
[----:B------:R-:W-:Y:S01]  /*d4d0*/  FMUL.FTZ R53, R64, UR6 ;  /* 0x0000000640357c20 */ /* 0x000fe20008410000 */
[----:B------:R-:W-:Y:S01]  /*d4e0*/  FMUL.FTZ R68, R68, UR6 ;  /* 0x0000000644447c20 */ /* 0x000fe20008410000 */
        /* <DEDUP_REMOVED lines=10> */
[----:B------:R-:W-:Y:S01]  /*d590*/  FMUL.FTZ R50, R67, UR6 ;  /* 0x0000000643327c20 */ /* 0x000fe20008410000 */
[----:B------:R-:W-:Y:S01]  /*d5a0*/  FMUL.FTZ R46, R62, UR6 ;  /* 0x000000063e2e7c20 */ /* 0x000fe20008410000 */
[----:B------:R-:W-:Y:S01]  /*d5b0*/  FMUL.FTZ R34, R51, UR6 ;  /* 0x0000000633227c20 */ /* 0x000fe20008410000 */
[----:B------:R-:W-:Y:S01]  /*d5c0*/  FMUL.FTZ R51, R66, UR6 ;  /* 0x0000000642337c20 */ /* 0x000fe20008410000 */
[----:B------:R-:W-:Y:S01]  /*d5d0*/  FMUL.FTZ R39, R55, UR6 ;  /* 0x0000000637277c20 */ /* 0x000fe20008410000 */
[----:B------:R-:W-:Y:S01]  /*d5e0*/  FMUL.FTZ R52, R65, UR6 ;  /* 0x0000000641347c20 */ /* 0x000fe20008410000 */
[----:B------:R-:W2:Y:S01]  /*d5f0*/  MUFU.TANH R9, R9 ;  /* 0x0000000900097308 */ /* 0x000ea20000002400 */
[----:B0-----:R-:W-:Y:S01]  /*d600*/  FSEL R5, R4, -INF , P5 ;  /* 0xff80000004057808 */ /* 0x001fe20002800000 */
[----:B------:R-:W-:Y:S01]  /*d610*/  FMUL.FTZ R47, R63, UR6 ;  /* 0x000000063f2f7c20 */ /* 0x000fe20008410000 */
[----:B------:R-:W-:Y:S01]  /*d620*/  ISETP.GT.AND P5, PT, R95, 0x18, PT ;  /* 0x000000185f00780c */ /* 0x000fe20003fa4270 */
[----:B------:R-:W-:Y:S01]  /*d630*/  FMUL.FTZ R72, R72, UR6 ;  /* 0x0000000648487c20 */ /* 0x000fe20008410000 */
[----:B------:R-:W-:Y:S01]  /*d640*/  FMNMX.FTZ R4, R70, R7, !PT ;  /* 0x0000000746047209 */ /* 0x000fe20007810000 */
[----:B------:R-:W-:Y:S01]  /*d650*/  FMUL.FTZ R73, R73, UR6 ;  /* 0x0000000649497c20 */ /* 0x000fe20008410000 */
[----:B------:R-:W-:Y:S01]  /*d660*/  FMUL.FTZ R76, R76, UR6 ;  /* 0x000000064c4c7c20 */ /* 0x000fe20008410000 */
[----:B------:R-:W-:Y:S01]  /*d670*/  MUFU.TANH R24, R24 ;  /* 0x0000001800187308 */ /* 0x000fe20000002400 */
[----:B-1----:R-:W-:Y:S01]  /*d680*/  FSEL R61, R15, -INF , P4 ;  /* 0xff8000000f3d7808 */ /* 0x002fe20002000000 */
[----:B------:R-:W-:Y:S01]  /*d690*/  FMUL.FTZ R55, R71, UR6 ;  /* 0x0000000647377c20 */ /* 0x000fe20008410000 */
[----:B------:R-:W-:Y:S01]  /*d6a0*/  FMUL.FTZ R77, R77, UR6 ;  /* 0x000000064d4d7c20 */ /* 0x000fe20008410000 */
[----:B------:R-:W-:Y:S01]  /*d6b0*/  FMUL.FTZ R63, R74, UR6 ;  /* 0x000000064a3f7c20 */ /* 0x000fe20008410000 */
[----:B------:R-:W-:Y:S01]  /*d6c0*/  FMNMX.FTZ R4, R61, R4, !PT ;  /* 0x000000043d047209 */ /* 0x000fe20007810000 */
[----:B------:R-:W-:Y:S01]  /*d6d0*/  FMUL.FTZ R80, R80, UR6 ;  /* 0x0000000650507c20 */ /* 0x000fe20008410000 */
[----:B------:R-:W-:Y:S01]  /*d6e0*/  FMUL.FTZ R65, R75, UR6 ;  /* 0x000000064b417c20 */ /* 0x000fe20008410000 */
[----:B------:R-:W0:Y:S01]  /*d6f0*/  MUFU.TANH R8, R8 ;  /* 0x0000000800087308 */ /* 0x000e220000002400 */
[----:B--2---:R-:W-:Y:S01]  /*d700*/  FSEL R9, R9, -INF , P1 ;  /* 0xff80000009097808 */ /* 0x004fe20000800000 */
[----:B------:R-:W-:Y:S01]  /*d710*/  FMUL.FTZ R81, R81, UR6 ;  /* 0x0000000651517c20 */ /* 0x000fe20008410000 */
[----:B------:R-:W-:Y:S01]  /*d720*/  ISETP.GT.AND P1, PT, R95, 0x19, PT ;  /* 0x000000195f00780c */ /* 0x000fe20003f24270 */
[----:B------:R-:W-:Y:S01]  /*d730*/  FMUL.FTZ R71, R78, UR6 ;  /* 0x000000064e477c20 */ /* 0x000fe20008410000 */
[----:B------:R-:W-:Y:S01]  /*d740*/  FMUL.FTZ R84, R84, UR6 ;  /* 0x0000000654547c20 */ /* 0x000fe20008410000 */
[----:B------:R-:W-:Y:S01]  /*d750*/  FMUL.FTZ R85, R85, UR6 ;  /* 0x0000000655557c20 */ /* 0x000fe20008410000 */
[----:B------:R-:W-:Y:S01]  /*d760*/  ULDC UR46, c[0x0][0x988] ;  /* 0x00026200002e7ab9 */ /* 0x000fe20000000800 */
[----:B------:R-:W1:Y:S01]  /*d770*/  MUFU.TANH R25, R25 ;  /* 0x0000001900197308 */ /* 0x000e620000002400 */
[----:B------:R-:W-:Y:S01]  /*d780*/  FMUL.FTZ R79, R79, UR6 ;  /* 0x000000064f4f7c20 */ /* 0x000fe20008410000 */
[----:B------:R-:W-:Y:S01]  /*d790*/  FMUL.FTZ R82, R82, UR6 ;  /* 0x0000000652527c20 */ /* 0x000fe20008410000 */
[----:B------:R-:W-:Y:S01]  /*d7a0*/  FMUL.FTZ R83, R83, UR6 ;  /* 0x0000000653537c20 */ /* 0x000fe20008410000 */
[----:B------:R-:W-:Y:S01]  /*d7b0*/  FMUL.FTZ R86, R86, UR6 ;  /* 0x0000000656567c20 */ /* 0x000fe20008410000 */
[----:B------:R-:W-:Y:S01]  /*d7c0*/  FMUL.FTZ R87, R87, UR6 ;  /* 0x0000000657577c20 */ /* 0x000fe20008410000 */
[----:B------:R-:W-:Y:S01]  /*d7d0*/  VIADD R3, R3, 0x28840 ;  /* 0x0002884003037836 */ /* 0x000fe20000000000 */
[----:B------:R-:W-:Y:S01]  /*d7e0*/  ULDC UR45, c[0x0][0x9d8] ;  /* 0x00027600002d7ab9 */ /* 0x000fe20000000800 */
[----:B------:R-:W2:Y:S01]  /*d7f0*/  MUFU.TANH R13, R13 ;  /* 0x0000000d000d7308 */ /* 0x000ea20000002400 */
[----:B0-----:R-:W-:Y:S01]  /*d800*/  FSEL R8, R8, -INF , P2 ;  /* 0xff80000008087808 */ /* 0x001fe20001000000 */
[----:B------:R-:W-:Y:S01]  /*d810*/  ULDC UR44, c[0x0][0x988] ;  /* 0x00026200002c7ab9 */ /* 0x000fe20000000800 */
[----:B------:R-:W-:Y:S01]  /*d820*/  ISETP.GT.AND P2, PT, R95, 0x20, PT ;  /* 0x000000205f00780c */ /* 0x000fe20003f44270 */
[--C-:B------:R-:W-:Y:S01]  /*d830*/  IMAD.MOV.U32 R150, RZ, RZ, R151.reuse ;  /* 0x000000ffff967224 */ /* 0x100fe200078e0097 */
[-C--:B------:R-:W-:Y:S01]  /*d840*/  MOV R149, R151.reuse ;  /* 0x0000009700957202 */ /* 0x080fe20000000f00 */
[--C-:B------:R-:W-:Y:S01]  /*d850*/  IMAD.MOV.U32 R148, RZ, RZ, R151.reuse ;  /* 0x000000ffff947224 */ /* 0x100fe200078e0097 */
[-C--:B------:R-:W-:Y:S01]  /*d860*/  MOV R140, R151.reuse ;  /* 0x00000097008c7202 */ /* 0x080fe20000000f00 */
[----:B------:R-:W-:Y:S01]  /*d870*/  MUFU.TANH R28, R28 ;  /* 0x0000001c001c7308 */ /* 0x000fe20000002400 */
[----:B-1----:R-:W-:Y:S01]  /*d880*/  FSEL R64, R25, -INF , P1 ;  /* 0xff80000019407808 */ /* 0x002fe20000800000 */
[--C-:B------:R-:W-:Y:S01]  /*d890*/  IMAD.MOV.U32 R147, RZ, RZ, R151.reuse ;  /* 0x000000ffff937224 */ /* 0x100fe200078e0097 */
[-C--:B------:R-:W-:Y:S01]  /*d8a0*/  MOV R131, R151.reuse ;  /* 0x0000009700837202 */ /* 0x080fe20000000f00 */
[--C-:B------:R-:W-:Y:S01]  /*d8b0*/  IMAD.MOV.U32 R146, RZ, RZ, R151.reuse ;  /* 0x000000ffff927224 */ /* 0x100fe200078e0097 */
[-C--:B------:R-:W-:Y:S01]  /*d8c0*/  MOV R122, R151.reuse ;  /* 0x00000097007a7202 */ /* 0x080fe20000000f00 */
[--C-:B------:R-:W-:Y:S01]  /*d8d0*/  IMAD.MOV.U32 R145, RZ, RZ, R151.reuse ;  /* 0x000000ffff917224 */ /* 0x100fe200078e0097 */
[-C--:B------:R-:W-:Y:S01]  /*d8e0*/  MOV R113, R151.reuse ;  /* 0x0000009700717202 */ /* 0x080fe20000000f00 */
[----:B------:R-:W0:Y:S01]  /*d8f0*/  MUFU.TANH R12, R12 ;  /* 0x0000000c000c7308 */ /* 0x000e220000002400 */
[----:B--2---:R-:W-:Y:S01]  /*d900*/  FSEL R13, R13, -INF , P3 ;  /* 0xff8000000d0d7808 */ /* 0x004fe20001800000 */
[--C-:B------:R-:W-:Y:S01]  /*d910*/  IMAD.MOV.U32 R144, RZ, RZ, R151.reuse ;  /* 0x000000ffff907224 */ /* 0x100fe200078e0097 */
[----:B------:R-:W-:Y:S01]  /*d920*/  ISETP.GT.AND P3, PT, R95, 0x21, PT ;  /* 0x000000215f00780c */ /* 0x000fe20003f64270 */
[--C-:B------:R-:W-:Y:S01]  /*d930*/  IMAD.MOV.U32 R143, RZ, RZ, R151.reuse ;  /* 0x000000ffff8f7224 */ /* 0x100fe200078e0097 */
[----:B------:R-:W-:Y:S01]  /*d940*/  MOV R104, R151 ;  /* 0x0000009700687202 */ /* 0x000fe20000000f00 */
        /* <DEDUP_REMOVED lines=16> */
[--C-:B------:R-:W-:Y:S02]  /*da50*/  IMAD.MOV.U32 R130, RZ, RZ, R151.reuse ;  /* 0x000000ffff827224 */ /* 0x100fe400078e0097 */
[----:B------:R1:W-:Y:S01]  /*da60*/  MUFU.TANH R89, R69 ;  /* 0x0000004500597308 */ /* 0x0003e20000002400 */
[----:B--2---:R-:W-:Y:S01]  /*da70*/  FSEL R21, R21, -INF , P5 ;  /* 0xff80000015157808 */ /* 0x004fe20002800000 */
[----:B------:R-:W-:-:S02]  /*da80*/  IMAD.MOV.U32 R129, RZ, RZ, R151 ;  /* 0x000000ffff817224 */ /* 0x000fc400078e0097 */
[--C-:B------:R-:W-:Y:S02]  /*da90*/  IMAD.MOV.U32 R128, RZ, RZ, R151.reuse ;  /* 0x000000ffff807224 */ /* 0x100fe400078e0097 */
[--C-:B------:R-:W-:Y:S02]  /*daa0*/  IMAD.MOV.U32 R127, RZ, RZ, R151.reuse ;  /* 0x000000ffff7f7224 */ /* 0x100fe400078e0097 */
[----:B------:R-:W2:Y:S01]  /*dab0*/  MUFU.TANH R20, R20 ;  /* 0x0000001400147308 */ /* 0x000ea20000002400 */
[----:B-1----:R-:W-:Y:S01]  /*dac0*/  FSEL R69, R24, -INF , P5 ;  /* 0xff80000018457808 */ /* 0x002fe20002800000 */
[--C-:B------:R-:W-:Y:S01]  /*dad0*/  IMAD.MOV.U32 R126, RZ, RZ, R151.reuse ;  /* 0x000000ffff7e7224 */ /* 0x100fe200078e0097 */
[----:B------:R-:W-:Y:S01]  /*dae0*/  ISETP.GT.AND P5, PT, R95, 0x29, PT ;  /* 0x000000295f00780c */ /* 0x000fe20003fa4270 */
[--C-:B------:R-:W-:Y:S01]  /*daf0*/  IMAD.MOV.U32 R125, RZ, RZ, R151.reuse ;  /* 0x000000ffff7d7224 */ /* 0x100fe200078e0097 */
[----:B------:R-:W-:Y:S01]  /*db00*/  FMNMX.FTZ R7, R69, R4, !PT ;  /* 0x0000000445077209 */ /* 0x000fe20007810000 */
[--C-:B------:R-:W-:Y:S01]  /*db10*/  IMAD.MOV.U32 R124, RZ, RZ, R151.reuse ;  /* 0x000000ffff7c7224 */ /* 0x100fe200078e0097 */
[----:B0-----:R-:W-:Y:S01]  /*db20*/  FSEL R67, R32, -INF , P4 ;  /* 0xff80000020437808 */ /* 0x001fe20002000000 */
[----:B------:R-:W0:Y:S01]  /*db30*/  MUFU.TANH R33, R33 ;  /* 0x0000002100217308 */ /* 0x000e220000002400 */
[----:B------:R-:W-:Y:S01]  /*db40*/  FMNMX.FTZ R7, R64, R7, !PT ;  /* 0x0000000740077209 */ /* 0x000fe20007810000 */
[----:B------:R-:W-:-:S02]  /*db50*/  IMAD.MOV.U32 R123, RZ, RZ, R151 ;  /* 0x000000ffff7b7224 */ /* 0x000fc400078e0097 */
[--C-:B------:R-:W-:Y:S02]  /*db60*/  IMAD.MOV.U32 R121, RZ, RZ, R151.reuse ;  /* 0x000000ffff797224 */ /* 0x100fe400078e0097 */
        /* <DEDUP_REMOVED lines=10> */
[--C-:B------:R-:W-:Y:S02]  /*dc10*/  IMAD.MOV.U32 R115, RZ, RZ, R151.reuse ;  /* 0x000000ffff737224 */ /* 0x100fe400078e0097 */
[--C-:B------:R-:W-:Y:S02]  /*dc20*/  IMAD.MOV.U32 R114, RZ, RZ, R151.reuse ;  /* 0x000000ffff727224 */ /* 0x100fe400078e0097 */
[----:B------:R0:W-:Y:S01]  /*dc30*/  MUFU.TANH R88, R68 ;  /* 0x0000004400587308 */ /* 0x0001e20000002400 */
[----:B-1----:R-:W-:Y:S01]  /*dc40*/  FSEL R27, R27, -INF , P2 ;  /* 0xff8000001b1b7808 */ /* 0x002fe20001000000 */
[----:B------:R-:W-:-:S02]  /*dc50*/  IMAD.MOV.U32 R112, RZ, RZ, R151 ;  /* 0x000000ffff707224 */ /* 0x000fc400078e0097 */
[--C-:B------:R-:W-:Y:S02]  /*dc60*/  IMAD.MOV.U32 R111, RZ, RZ, R151.reuse ;  /* 0x000000ffff6f7224 */ /* 0x100fe400078e0097 */
[--C-:B------:R-:W-:Y:S02]  /*dc70*/  IMAD.MOV.U32 R110, RZ, RZ, R151.reuse ;  /* 0x000000ffff6e7224 */ /* 0x100fe400078e0097 */
[----:B------:R-:W1:Y:S01]  /*dc80*/  MUFU.TANH R26, R26 ;  /* 0x0000001a001a7308 */ /* 0x000e620000002400 */
[----:B0-----:R-:W-:Y:S01]  /*dc90*/  FSEL R68, R28, -INF , P2 ;  /* 0xff8000001c447808 */ /* 0x001fe20001000000 */
[--C-:B------:R-:W-:Y:S01]  /*dca0*/  IMAD.MOV.U32 R109, RZ, RZ, R151.reuse ;  /* 0x000000ffff6d7224 */ /* 0x100fe200078e0097 */
[----:B------:R-:W-:Y:S01]  /*dcb0*/  ISETP.GT.AND P2, PT, R95, 0x31, PT ;  /* 0x000000315f00780c */ /* 0x000fe20003f44270 */
[--C-:B------:R-:W-:Y:S01]  /*dcc0*/  IMAD.MOV.U32 R108, RZ, RZ, R151.reuse ;  /* 0x000000ffff6c7224 */ /* 0x100fe200078e0097 */
[----:B------:R-:W-:Y:S01]  /*dcd0*/  FMNMX.FTZ R7, R68, R7, !PT ;  /* 0x0000000744077209 */ /* 0x000fe20007810000 */
[--C-:B------:R-:W-:Y:S01]  /*dce0*/  IMAD.MOV.U32 R107, RZ, RZ, R151.reuse ;  /* 0x000000ffff6b7224 */ /* 0x100fe200078e0097 */
[----:B--2---:R-:W-:Y:S01]  /*dcf0*/  FSEL R66, R36, -INF , P1 ;  /* 0xff80000024427808 */ /* 0x004fe20000800000 */
[----:B------:R-:W0:Y:S01]  /*dd00*/  MUFU.TANH R37, R37 ;  /* 0x0000002500257308 */ /* 0x000e220000002400 */
[----:B------:R-:W-:Y:S01]  /*dd10*/  FMNMX.FTZ R4, R60, R7, !PT ;  /* 0x000000073c047209 */ /* 0x000fe20007810000 */
[----:B------:R-:W-:-:S02]  /*dd20*/  IMAD.MOV.U32 R106, RZ, RZ, R151 ;  /* 0x000000ffff6a7224 */ /* 0x000fc400078e0097 */
        /* <DEDUP_REMOVED lines=11> */
[----:B------:R-:W1:Y:S01]  /*dde0*/  MUFU.TANH R40, R40 ;  /* 0x0000002800287308 */ /* 0x000e620000002400 */
        /* <DEDUP_REMOVED lines=11> */
[----:B------:R-:W2:Y:S01]  /*dea0*/  MUFU.TANH R41, R41 ;  /* 0x0000002900297308 */ /* 0x000ea20000002400 */
[----:B-1----:R-:W-:Y:S01]  /*deb0*/  FSEL R40, R40, -INF , P3 ;  /* 0xff80000028287808 */ /* 0x002fe20001800000 */
[--C-:B------:R-:W-:Y:S02]  /*dec0*/  IMAD.MOV.U32 R91, RZ, RZ, R151.reuse ;  /* 0x000000ffff5b7224 */ /* 0x100fe400078e0097 */
[----:B------:R-:W-:Y:S01]  /*ded0*/  IMAD.MOV.U32 R90, RZ, RZ, R151 ;  /* 0x000000ffff5a7224 */ /* 0x000fe200078e0097 */
[----:B------:R-:W-:-:S03]  /*dee0*/  FMNMX.FTZ R4, R40, R7, !PT ;  /* 0x0000000728047209 */ /* 0x000fc60007810000 */
[----:B------:R-:W1:Y:S01]  /*def0*/  MUFU.TANH R35, R35 ;  /* 0x0000002300237308 */ /* 0x000e620000002400 */
[----:B0-----:R-:W-:Y:S02]  /*df00*/  FSEL R30, R30, -INF , P5 ;  /* 0xff8000001e1e7808 */ /* 0x001fe40002800000 */
[----:B------:R-:W-:-:S05]  /*df10*/  ISETP.GT.AND P5, PT, R95, 0x40, PT ;  /* 0x000000405f00780c */ /* 0x000fca0003fa4270 */
[----:B------:R-:W0:Y:S01]  /*df20*/  MUFU.TANH R44, R44 ;  /* 0x0000002c002c7308 */ /* 0x000e220000002400 */
[----:B--2---:R-:W-:-:S04]  /*df30*/  FSEL R41, R41, -INF , P4 ;  /* 0xff80000029297808 */ /* 0x004fc80002000000 */
[----:B------:R-:W-:-:S03]  /*df40*/  FMNMX.FTZ R7, R41, R4, !PT ;  /* 0x0000000429077209 */ /* 0x000fc60007810000 */
[----:B------:R-:W2:Y:S01]  /*df50*/  MUFU.TANH R34, R34 ;  /* 0x0000002200227308 */ /* 0x000ea20000002400 */
[----:B-1----:R-:W-:Y:S02]  /*df60*/  FSEL R35, R35, -INF , P1 ;  /* 0xff80000023237808 */ /* 0x002fe40000800000 */
[----:B------:R-:W-:-:S05]  /*df70*/  ISETP.GT.AND P1, PT, R95, 0x41, PT ;  /* 0x000000415f00780c */ /* 0x000fca0003f24270 */
[----:B------:R-:W1:Y:S01]  /*df80*/  MUFU.TANH R45, R45 ;  /* 0x0000002d002d7308 */ /* 0x000e620000002400 */
[----:B0-----:R-:W-:-:S04]  /*df90*/  FSEL R44, R44, -INF , P5 ;  /* 0xff8000002c2c7808 */ /* 0x001fc80002800000 */
[----:B------:R-:W-:-:S03]  /*dfa0*/  FMNMX.FTZ R10, R44, R7, !PT ;  /* 0x000000072c0a7209 */ /* 0x000fc60007810000 */
[----:B------:R-:W0:Y:S01]  /*dfb0*/  MUFU.TANH R38, R38 ;  /* 0x0000002600267308 */ /* 0x000e220000002400 */
[----:B--2---:R-:W-:Y:S02]  /*dfc0*/  FSEL R34, R34, -INF , P2 ;  /* 0xff80000022227808 */ /* 0x004fe40001000000 */
[----:B------:R-:W-:-:S05]  /*dfd0*/  ISETP.GT.AND P2, PT, R95, 0x48, PT ;  /* 0x000000485f00780c */ /* 0x000fca0003f44270 */
[----:B------:R-:W2:Y:S01]  /*dfe0*/  MUFU.TANH R48, R48 ;  /* 0x0000003000307308 */ /* 0x000ea20000002400 */
[----:B-1----:R-:W-:-:S04]  /*dff0*/  FSEL R45, R45, -INF , P1 ;  /* 0xff8000002d2d7808 */ /* 0x002fc80000800000 */
        /* <DEDUP_REMOVED lines=21> */
[----:B------:R-:W-:-:S04]  /*e150*/  ISETP.GT.AND P1, PT, R95, 0x58, PT ;  /* 0x000000585f00780c */ /* 0x000fc80003f24270 */
[----:B------:R-:W-:Y:S01]  /*e160*/  FSEL R38, R88, -INF , P1 ;  /* 0xff80000058267808 */ /* 0x000fe20000800000 */
[----:B------:R-:W0:Y:S01]  /*e170*/  MUFU.TANH R47, R47 ;  /* 0x0000002f002f7308 */ /* 0x000e220000002400 */
[----:B--2---:R-:W-:Y:S01]  /*e180*/  FSEL R52, R52, -INF , P5 ;  /* 0xff80000034347808 */ /* 0x004fe20002800000 */
[----:B------:R-:W-:-:S03]  /*e190*/  IMAD.MOV.U32 R88, RZ, RZ, R151 ;  /* 0x000000ffff587224 */ /* 0x000fc600078e0097 */
[----:B------:R-:W-:-:S03]  /*e1a0*/  FMNMX.FTZ R15, R52, R15, !PT ;  /* 0x0000000f340f7209 */ /* 0x000fc60007810000 */
[----:B------:R-:W2:Y:S01]  /*e1b0*/  MUFU.TANH R51, R51 ;  /* 0x0000003300337308 */ /* 0x000ea20000002400 */
[----:B-1----:R-:W-:Y:S02]  /*e1c0*/  FSEL R11, R46, -INF , P2 ;  /* 0xff8000002e0b7808 */ /* 0x002fe40001000000 */
[----:B------:R-:W-:Y:S02]  /*e1d0*/  ISETP.GT.AND P2, PT, R95, 0x59, PT ;  /* 0x000000595f00780c */ /* 0x000fe40003f44270 */
[----:B------:R-:W-:Y:S02]  /*e1e0*/  FMNMX.FTZ R15, R38, R15, !PT ;  /* 0x0000000f260f7209 */ /* 0x000fe40007810000 */
[----:B------:R-:W-:Y:S01]  /*e1f0*/  FSEL R42, R89, -INF , P2 ;  /* 0xff800000592a7808 */ /* 0x000fe20001000000 */
[----:B------:R-:W1:Y:S01]  /*e200*/  MUFU.TANH R72, R72 ;  /* 0x0000004800487308 */ /* 0x000e620000002400 */
[----:B0-----:R-:W-:Y:S01]  /*e210*/  FSEL R14, R47, -INF , P3 ;  /* 0xff8000002f0e7808 */ /* 0x001fe20001800000 */
[----:B------:R-:W-:Y:S01]  /*e220*/  IMAD.MOV.U32 R89, RZ, RZ, R151 ;  /* 0x000000ffff597224 */ /* 0x000fe200078e0097 */
[----:B------:R-:W-:-:S02]  /*e230*/  ISETP.GT.AND P3, PT, R95, 0x60, PT ;  /* 0x000000605f00780c */ /* 0x000fc40003f64270 */
        /* <DEDUP_REMOVED lines=39> */
[----:B------:R-:W-:Y:S02]  /*e4b0*/  ISETP.GT.AND P5, PT, R95, 0x79, PT ;  /* 0x000000795f00780c */ /* 0x000fe40003fa4270 */
[----:B------:R-:W-:-:S03]  /*e4c0*/  MOV R95, R151 ;  /* 0x00000097005f7202 */ /* 0x000fc60000000f00 */
[----:B------:R-:W-:Y:S01]  /*e4d0*/  MUFU.TANH R79, R79 ;  /* 0x0000004f004f7308 */ /* 0x000fe20000002400 */
[----:B-1----:R-:W-:-:S04]  /*e4e0*/  FSEL R65, R84, -INF , P4 ;  /* 0xff80000054417808 */ /* 0x002fc80002000000 */
[----:B------:R-:W-:-:S03]  /*e4f0*/  FMNMX.FTZ R72, R65, R72, !PT ;  /* 0x0000004841487209 */ /* 0x000fc60007810000 */
[----:B------:R-:W-:Y:S01]  /*e500*/  MUFU.TANH R82, R82 ;  /* 0x0000005200527308 */ /* 0x000fe20000002400 */
[----:B0-----:R-:W-:-:S04]  /*e510*/  FSEL R71, R85, -INF , P5 ;  /* 0xff80000055477808 */ /* 0x001fc80002800000 */
[----:B------:R-:W-:-:S03]  /*e520*/  FMNMX.FTZ R72, R71, R72, !PT ;  /* 0x0000004847487209 */ /* 0x000fc60007810000 */
[----:B------:R-:W0:Y:S02]  /*e530*/  MUFU.TANH R83, R83 ;  /* 0x0000005300537308 */ /* 0x000e240000002400 */
[----:B------:R-:W1:Y:S06]  /*e540*/  SHFL.BFLY PT, R37, R72, 0x2, 0x1f ;  /* 0x0c401f0048257f89 */ /* 0x000e6c00000e0000 */
[----:B------:R-:W-:Y:S08]  /*e550*/  MUFU.TANH R86, R86 ;  /* 0x0000005600567308 */ /* 0x000ff00000002400 */
[----:B------:R-:W2:Y:S01]  /*e560*/  MUFU.TANH R87, R87 ;  /* 0x0000005700577308 */ /* 0x000ea20000002400 */
[----:B-1----:R-:W-:-:S05]  /*e570*/  FMNMX.FTZ R47, R72, R37, !PT ;  /* 0x00000025482f7209 */ /* 0x002fca0007810000 */
[----:B------:R-:W1:Y:S02]  /*e580*/  SHFL.BFLY PT, R74, R47, 0x1, 0x1f ;  /* 0x0c201f002f4a7f89 */ /* 0x000e6400000e0000 */
[----:B-1----:R-:W-:-:S04]  /*e590*/  FMNMX.FTZ R37, R47, R74, !PT ;  /* 0x0000004a2f257209 */ /* 0x002fc80007810000 */
[C---:B------:R-:W-:Y:S01]  /*e5a0*/  FSETP.NEU.FTZ.AND P6, PT, R37.reuse, -INF , PT ;  /* 0xff8000002500780b */ /* 0x040fe20003fdd000 */
[----:B------:R-:W-:-:S05]  /*e5b0*/  FMUL.FTZ R73, R37, UR46 ;  /* 0x0000002e25497c20 */ /* 0x000fca0008410000 */
[----:B------:R-:W-:-:S05]  /*e5c0*/  FSEL R73, R73, RZ, P6 ;  /* 0x000000ff49497208 */ /* 0x000fca0003000000 */
        /* <DEDUP_REMOVED lines=12> */
[----:B0-----:R-:W-:Y:S01]  /*e690*/  FSEL R44, R83, -INF , P3 ;  /* 0xff800000532c7808 */ /* 0x001fe20001800000 */
        /* <DEDUP_REMOVED lines=23> */
[----:B--2---:R-:W-:Y:S01]  /*e810*/  FSEL R58, R87, -INF , P5 ;  /* 0xff800000573a7808 */ /* 0x004fe20002800000 */
[--C-:B------:R-:W-:Y:S01]  /*e820*/  FFMA.FTZ R53, R52, UR46, -R73.reuse ;  /* 0x0000002e34357c23 */ /* 0x100fe20008010849 */
[----:B------:R-:W-:Y:S01]  /*e830*/  FMNMX.FTZ R61, R31, R56, !PT ;  /* 0x000000381f3d7209 */ /* 0x000fe20007810000 */
[--C-:B------:R-:W-:Y:S01]  /*e840*/  FFMA.FTZ R186, R50, UR46, -R73.reuse ;  /* 0x0000002e32ba7c23 */ /* 0x100fe20008010849 */
[--C-:B------:R-:W-:Y:S01]  /*e850*/  FFMA.FTZ R188, R55, UR46, -R73.reuse ;  /* 0x0000002e37bc7c23 */ /* 0x100fe20008010849 */
[--C-:B------:R-:W-:Y:S01]  /*e860*/  FFMA.FTZ R55, R63, UR46, -R73.reuse ;  /* 0x0000002e3f377c23 */ /* 0x100fe20008010849 */
[----:B------:R-:W-:Y:S01]  /*e870*/  FMNMX.FTZ R56, R30, R61, !PT ;  /* 0x0000003d1e387209 */ /* 0x000fe20007810000 */
[----:B------:R-:W1:Y:S01]  /*e880*/  MUFU.EX2 R162, R162 ;  /* 0x000000a200a27308 */ /* 0x000e620000000800 */
[----:B------:R-:W-:-:S02]  /*e890*/  FFMA.FTZ R63, R71, UR46, -R73 ;  /* 0x0000002e473f7c23 */ /* 0x000fc40008010849 */
[----:B------:R-:W-:-:S04]  /*e8a0*/  FMNMX.FTZ R61, R35, R56, !PT ;  /* 0x00000038233d7209 */ /* 0x000fc80007810000 */
[----:B------:R-:W-:Y:S01]  /*e8b0*/  FMNMX.FTZ R69, R34, R61, !PT ;  /* 0x0000003d22457209 */ /* 0x000fe20007810000 */
[----:B------:R-:W2:Y:S03]  /*e8c0*/  MUFU.EX2 R51, R51 ;  /* 0x0000003300337308 */ /* 0x000ea60000000800 */
[----:B------:R-:W-:-:S04]  /*e8d0*/  FMNMX.FTZ R56, R4, R69, !PT ;  /* 0x0000004504387209 */ /* 0x000fc80007810000 */
[----:B------:R-:W-:Y:S01]  /*e8e0*/  FMNMX.FTZ R56, R39, R56, !PT ;  /* 0x0000003827387209 */ /* 0x000fe20007810000 */
[----:B------:R-:W3:Y:S03]  /*e8f0*/  MUFU.EX2 R164, R164 ;  /* 0x000000a400a47308 */ /* 0x000ee60000000800 */
[----:B------:R-:W-:-:S04]  /*e900*/  FMNMX.FTZ R67, R7, R56, !PT ;  /* 0x0000003807437209 */ /* 0x000fc80007810000 */
[----:B------:R-:W-:Y:S01]  /*e910*/  FMNMX.FTZ R56, R10, R67, !PT ;  /* 0x000000430a387209 */ /* 0x000fe20007810000 */
[----:B------:R-:W4:Y:S03]  /*e920*/  MUFU.EX2 R166, R166 ;  /* 0x000000a600a67308 */ /* 0x000f260000000800 */
[----:B------:R-:W-:-:S04]  /*e930*/  FMNMX.FTZ R69, R11, R56, !PT ;  /* 0x000000380b457209 */ /* 0x000fc80007810000 */
[----:B------:R-:W-:Y:S01]  /*e940*/  FMNMX.FTZ R56, R14, R69, !PT ;  /* 0x000000450e387209 */ /* 0x000fe20007810000 */
[----:B------:R-:W5:Y:S03]  /*e950*/  MUFU.EX2 R59, R64 ;  /* 0x00000040003b7308 */ /* 0x000f660000000800 */
[----:B------:R-:W-:Y:S01]  /*e960*/  FMNMX.FTZ R69, R25, R56, !PT ;  /* 0x0000003819457209 */ /* 0x000fe20007810000 */
[----:B------:R-:W-:-:S03]  /*e970*/  FFMA.FTZ R56, R36, UR46, -R73 ;  /* 0x0000002e24387c23 */ /* 0x000fc60008010849 */
[----:B------:R-:W-:Y:S01]  /*e980*/  FMNMX.FTZ R36, R24, R69, !PT ;  /* 0x0000004518247209 */ /* 0x000fe20007810000 */
[----:B------:R-:W-:Y:S03]  /*e990*/  MUFU.EX2 R168, R168 ;  /* 0x000000a800a87308 */ /* 0x000fe60000000800 */
[----:B------:R-:W-:-:S04]  /*e9a0*/  FMNMX.FTZ R75, R15, R36, !PT ;  /* 0x000000240f4b7209 */ /* 0x000fc80007810000 */
[----:B------:R-:W-:Y:S01]  /*e9b0*/  FMNMX.FTZ R36, R28, R75, !PT ;  /* 0x0000004b1c247209 */ /* 0x000fe20007810000 */
[----:B------:R0:W-:Y:S03]  /*e9c0*/  MUFU.EX2 R69, R56 ;  /* 0x0000003800457308 */ /* 0x0001e60000000800 */
[----:B------:R-:W-:Y:S02]  /*e9d0*/  FMNMX.FTZ R75, R29, R36, !PT ;  /* 0x000000241d4b7209 */ /* 0x000fe40007810000 */
[----:B------:R-:W-:Y:S01]  /*e9e0*/  FSEL R36, R79, -INF , P1 ;  /* 0xff8000004f247808 */ /* 0x000fe20000800000 */
[----:B------:R-:W-:Y:S01]  /*e9f0*/  FFMA.FTZ R79, R54, UR46, -R73 ;  /* 0x0000002e364f7c23 */ /* 0x000fe20008010849 */
[----:B------:R-:W-:Y:S01]  /*ea00*/  FMNMX.FTZ R40, R32, R75, !PT ;  /* 0x0000004b20287209 */ /* 0x000fe20007810000 */
[----:B------:R-:W-:Y:S01]  /*ea10*/  MUFU.EX2 R61, R60 ;  /* 0x0000003c003d7308 */ /* 0x000fe20000000800 */
[----:B0-----:R-:W-:-:S02]  /*ea20*/  FSEL R56, R86, -INF , P4 ;  /* 0xff80000056387808 */ /* 0x001fc40002000000 */
[----:B------:R-:W-:Y:S02]  /*ea30*/  FMNMX.FTZ R75, R33, R40, !PT ;  /* 0x00000028214b7209 */ /* 0x000fe40007810000 */
[----:B------:R-:W-:Y:S02]  /*ea40*/  FSEL R40, R82, -INF , P2 ;  /* 0xff80000052287808 */ /* 0x000fe40001000000 */
[----:B------:R-:W-:Y:S01]  /*ea50*/  FMNMX.FTZ R75, R36, R75, !PT ;  /* 0x0000004b244b7209 */ /* 0x000fe20007810000 */
[----:B------:R-:W-:Y:S03]  /*ea60*/  MUFU.EX2 R170, R170 ;  /* 0x000000aa00aa7308 */ /* 0x000fe60000000800 */
[----:B------:R-:W-:-:S04]  /*ea70*/  FMNMX.FTZ R75, R40, R75, !PT ;  /* 0x0000004b284b7209 */ /* 0x000fc80007810000 */
[----:B------:R-:W-:Y:S01]  /*ea80*/  FMNMX.FTZ R75, R44, R75, !PT ;  /* 0x0000004b2c4b7209 */ /* 0x000fe20007810000 */
[----:B------:R-:W-:Y:S03]  /*ea90*/  MUFU.EX2 R67, R62 ;  /* 0x0000003e00437308 */ /* 0x000fe60000000800 */
[----:B------:R-:W-:-:S04]  /*eaa0*/  FMNMX.FTZ R75, R56, R75, !PT ;  /* 0x0000004b384b7209 */ /* 0x000fc80007810000 */
[----:B------:R-:W-:Y:S01]  /*eab0*/  FMNMX.FTZ R48, R58, R75, !PT ;  /* 0x0000004b3a307209 */ /* 0x000fe20007810000 */
[--C-:B------:R-:W-:Y:S01]  /*eac0*/  FFMA.FTZ R75, R42, UR46, -R73.reuse ;  /* 0x0000002e2a4b7c23 */ /* 0x100fe20008010849 */
[----:B------:R-:W-:Y:S03]  /*ead0*/  MUFU.EX2 R172, R172 ;  /* 0x000000ac00ac7308 */ /* 0x000fe60000000800 */
[----:B------:R-:W0:Y:S05]  /*eae0*/  SHFL.BFLY PT, R77, R48, 0x2, 0x1f ;  /* 0x0c401f00304d7f89 */ /* 0x000e2a00000e0000 */
[----:B------:R-:W-:Y:S08]  /*eaf0*/  MUFU.EX2 R174, R174 ;  /* 0x000000ae00ae7308 */ /* 0x000ff00000000800 */
[----:B------:R-:W-:Y:S08]  /*eb00*/  MUFU.EX2 R41, R41 ;  /* 0x0000002900297308 */ /* 0x000ff00000000800 */
[----:B------:R-:W-:Y:S01]  /*eb10*/  MUFU.EX2 R176, R176 ;  /* 0x000000b000b07308 */ /* 0x000fe20000000800 */
[----:B0-----:R-:W-:Y:S01]  /*eb20*/  FMNMX.FTZ R38, R48, R77, !PT ;  /* 0x0000004d30267209 */ /* 0x001fe20007810000 */
[----:B------:R-:W-:Y:S01]  /*eb30*/  FFMA.FTZ R77, R46, UR46, -R73 ;  /* 0x0000002e2e4d7c23 */ /* 0x000fe20008010849 */
[----:B------:R-:W-:-:S03]  /*eb40*/  IMAD.U32 R46, RZ, RZ, UR38 ;  /* 0x00000026ff2e7e24 */ /* 0x000fc6000f8e00ff */
[----:B------:R-:W0:Y:S02]  /*eb50*/  SHFL.BFLY PT, R43, R38, 0x1, 0x1f ;  /* 0x0c201f00262b7f89 */ /* 0x000e2400000e0000 */
[----:B------:R-:W-:Y:S01]  /*eb60*/  MUFU.EX2 R45, R45 ;  /* 0x0000002d002d7308 */ /* 0x000fe20000000800 */
[----:B------:R-:W-:-:S04]  /*eb70*/  PRMT R3, R46, 0x654, R3 ;  /* 0x000006542e037816 */ /* 0x000fc80000000003 */
[----:B------:R5:W-:Y:S03]  /*eb80*/  SYNCS.ARRIVE.TRANS64.RED.A1T0 RZ, [R3+URZ], RZ ;  /* 0x000000ff03ff79a7 */ /* 0x000be6000810043f */
[----:B------:R-:W-:Y:S08]  /*eb90*/  MUFU.EX2 R178, R178 ;  /* 0x000000b200b27308 */ /* 0x000ff00000000800 */
[----:B------:R-:W-:Y:S01]  /*eba0*/  MUFU.EX2 R49, R49 ;  /* 0x0000003100317308 */ /* 0x000fe20000000800 */
[----:B0-----:R-:W-:-:S07]  /*ebb0*/  FMNMX.FTZ R43, R38, R43, !PT ;  /* 0x0000002b262b7209 */ /* 0x001fce0007810000 */
[----:B------:R-:W-:Y:S01]  /*ebc0*/  MUFU.EX2 R180, R180 ;  /* 0x000000b400b47308 */ /* 0x000fe20000000800 */
[C---:B------:R-:W-:Y:S01]  /*ebd0*/  FSETP.NEU.FTZ.AND P1, PT, R43.reuse, -INF , PT ;  /* 0xff8000002b00780b */ /* 0x040fe20003f3d000 */
[----:B------:R-:W-:-:S06]  /*ebe0*/  FMUL.FTZ R65, R43, UR46 ;  /* 0x0000002e2b417c20 */ /* 0x000fcc0008410000 */
[----:B------:R-:W-:Y:S01]  /*ebf0*/  MUFU.EX2 R53, R53 ;  /* 0x0000003500357308 */ /* 0x000fe20000000800 */
[----:B------:R-:W-:-:S05]  /*ec00*/  FSEL R65, R65, RZ, P1 ;  /* 0x000000ff41417208 */ /* 0x000fca0000800000 */
[--C-:B------:R-:W-:Y:S01]  /*ec10*/  FFMA.FTZ R161, R6, UR46, -R65.reuse ;  /* 0x0000002e06a17c23 */ /* 0x100fe20008010841 */
[--C-:B------:R-:W-:Y:S01]  /*ec20*/  FFMA.FTZ R6, R5, UR46, -R65.reuse ;  /* 0x0000002e05067c23 */ /* 0x100fe20008010841 */
[----:B------:R-:W-:Y:S01]  /*ec30*/  FFMA.FTZ R163, R9, UR46, -R65 ;  /* 0x0000002e09a37c23 */ /* 0x000fe20008010841 */
[----:B------:R-:W-:Y:S01]  /*ec40*/  FADD.FTZ R5, R160, R47 ;  /* 0x0000002fa0057221 */ /* 0x000fe20000010000 */
[--C-:B------:R-:W-:Y:S01]  /*ec50*/  FFMA.FTZ R8, R8, UR46, -R65.reuse ;  /* 0x0000002e08087c23 */ /* 0x100fe20008010841 */
[----:B------:R-:W-:Y:S01]  /*ec60*/  FFMA.FTZ R165, R13, UR46, -R65 ;  /* 0x0000002e0da57c23 */ /* 0x000fe20008010841 */
[----:B------:R-:W-:Y:S01]  /*ec70*/  MUFU.EX2 R161, R161 ;  /* 0x000000a100a17308 */ /* 0x000fe20000000800 */
[----:B-1----:R-:W-:Y:S01]  /*ec80*/  FADD.FTZ R38, R162, R5 ;  /* 0x00000005a2267221 */ /* 0x002fe20000010000 */
[--C-:B------:R-:W-:Y:S01]  /*ec90*/  FFMA.FTZ R12, R12, UR46, -R65.reuse ;  /* 0x0000002e0c0c7c23 */ /* 0x100fe20008010841 */
[--C-:B------:R-:W-:Y:S01]  /*eca0*/  FFMA.FTZ R167, R21, UR46, -R65.reuse ;  /* 0x0000002e15a77c23 */ /* 0x100fe20008010841 */
[--C-:B------:R-:W-:Y:S01]  /*ecb0*/  FFMA.FTZ R20, R20, UR46, -R65.reuse ;  /* 0x0000002e14147c23 */ /* 0x100fe20008010841 */
[----:B--2---:R-:W-:Y:S01]  /*ecc0*/  FADD.FTZ R5, R51, R38 ;  /* 0x0000002633057221 */ /* 0x004fe20000010000 */
[--C-:B------:R-:W-:Y:S01]  /*ecd0*/  FFMA.FTZ R169, R27, UR46, -R65.reuse ;  /* 0x0000002e1ba97c23 */ /* 0x100fe20008010841 */
[----:B------:R-:W-:Y:S01]  /*ece0*/  FFMA.FTZ R177, R7, UR46, -R65 ;  /* 0x0000002e07b17c23 */ /* 0x000fe20008010841 */
[----:B------:R-:W0:Y:S01]  /*ecf0*/  MUFU.EX2 R6, R6 ;  /* 0x0000000600067308 */ /* 0x000e220000000800 */
[----:B---3--:R-:W-:Y:S01]  /*ed00*/  FADD.FTZ R38, R164, R5 ;  /* 0x00000005a4267221 */ /* 0x008fe20000010000 */
[--C-:B------:R-:W-:Y:S01]  /*ed10*/  FFMA.FTZ R26, R26, UR46, -R65.reuse ;  /* 0x0000002e1a1a7c23 */ /* 0x100fe20008010841 */
[--C-:B------:R-:W-:Y:S01]  /*ed20*/  FFMA.FTZ R171, R31, UR46, -R65.reuse ;  /* 0x0000002e1fab7c23 */ /* 0x100fe20008010841 */
[--C-:B------:R-:W-:Y:S01]  /*ed30*/  FFMA.FTZ R30, R30, UR46, -R65.reuse ;  /* 0x0000002e1e1e7c23 */ /* 0x100fe20008010841 */
[----:B------:R-:W-:Y:S01]  /*ed40*/  FADD.FTZ R5, R57, R38 ;  /* 0x0000002639057221 */ /* 0x000fe20000010000 */
[--C-:B------:R-:W-:Y:S01]  /*ed50*/  FFMA.FTZ R173, R35, UR46, -R65.reuse ;  /* 0x0000002e23ad7c23 */ /* 0x100fe20008010841 */
[----:B------:R-:W-:Y:S01]  /*ed60*/  FFMA.FTZ R34, R34, UR46, -R65 ;  /* 0x0000002e22227c23 */ /* 0x000fe20008010841 */
[----:B------:R-:W1:Y:S01]  /*ed70*/  MUFU.EX2 R163, R163 ;  /* 0x000000a300a37308 */ /* 0x000e620000000800 */
[----:B----4-:R-:W-:Y:S01]  /*ed80*/  FADD.FTZ R42, R166, R5 ;  /* 0x00000005a62a7221 */ /* 0x010fe20000010000 */
[--C-:B------:R-:W-:Y:S01]  /*ed90*/  FFMA.FTZ R175, R4, UR46, -R65.reuse ;  /* 0x0000002e04af7c23 */ /* 0x100fe20008010841 */
[--C-:B------:R-:W-:Y:S01]  /*eda0*/  FFMA.FTZ R4, R39, UR46, -R65.reuse ;  /* 0x0000002e27047c23 */ /* 0x100fe20008010841 */
[--C-:B------:R-:W-:Y:S01]  /*edb0*/  FFMA.FTZ R10, R10, UR46, -R65.reuse ;  /* 0x0000002e0a0a7c23 */ /* 0x100fe20008010841 */
[----:B-----5:R-:W-:Y:S01]  /*edc0*/  FADD.FTZ R7, R59, R42 ;  /* 0x0000002a3b077221 */ /* 0x020fe20000010000 */
        /* <DEDUP_REMOVED lines=13> */
[--C-:B------:R-:W-:Y:S01]  /*eea0*/  FFMA.FTZ R29, R29, UR46, -R65.reuse ;  /* 0x0000002e1d1d7c23 */ /* 0x100fe20008010841 */
[--C-:B------:R-:W-:Y:S01]  /*eeb0*/  FFMA.FTZ R32, R32, UR46, -R65.reuse ;  /* 0x0000002e20207c23 */ /* 0x100fe20008010841 */
[--C-:B------:R-:W-:Y:S01]  /*eec0*/  FFMA.FTZ R33, R33, UR46, -R65.reuse ;  /* 0x0000002e21217c23 */ /* 0x100fe20008010841 */
[----:B------:R-:W-:Y:S01]  /*eed0*/  FADD.FTZ R7, R67, R42 ;  /* 0x0000002a43077221 */ /* 0x000fe20000010000 */
[----:B------:R-:W-:Y:S01]  /*eee0*/  FFMA.FTZ R36, R36, UR46, -R65 ;  /* 0x0000002e24247c23 */ /* 0x000fe20008010841 */
[----:B------:R-:W1:Y:S01]  /*eef0*/  MUFU.EX2 R12, R12 ;  /* 0x0000000c000c7308 */ /* 0x000e620000000800 */
[----:B--2---:R-:W-:Y:S01]  /*ef00*/  FADD.FTZ R38, R8, R5 ;  /* 0x0000000508267221 */ /* 0x004fe20000010000 */
[----:B------:R-:W-:Y:S01]  /*ef10*/  FADD.FTZ R42, R172, R7 ;  /* 0x00000007ac2a7221 */ /* 0x000fe20000010000 */
[--C-:B------:R-:W-:Y:S01]  /*ef20*/  FFMA.FTZ R40, R40, UR46, -R65.reuse ;  /* 0x0000002e28287c23 */ /* 0x100fe20008010841 */
[--C-:B------:R-:W-:Y:S01]  /*ef30*/  FFMA.FTZ R44, R44, UR46, -R65.reuse ;  /* 0x0000002e2c2c7c23 */ /* 0x100fe20008010841 */
[--C-:B------:R-:W-:Y:S01]  /*ef40*/  FFMA.FTZ R56, R56, UR46, -R65.reuse ;  /* 0x0000002e38387c23 */ /* 0x100fe20008010841 */
[----:B------:R-:W-:Y:S01]  /*ef50*/  FADD.FTZ R7, R69, R42 ;  /* 0x0000002a45077221 */ /* 0x000fe20000010000 */
[----:B------:R-:W-:Y:S01]  /*ef60*/  FFMA.FTZ R58, R58, UR46, -R65 ;  /* 0x0000002e3a3a7c23 */ /* 0x000fe20008010841 */
[----:B------:R-:W2:Y:S01]  /*ef70*/  MUFU.EX2 R167, R167 ;  /* 0x000000a700a77308 */ /* 0x000ea20000000800 */
[----:B0-----:R-:W-:Y:S01]  /*ef80*/  FADD.FTZ R5, R165, R38 ;  /* 0x00000026a5057221 */ /* 0x001fe20000010000 */
[----:B------:R-:W-:Y:S01]  /*ef90*/  FADD.FTZ R42, R174, R7 ;  /* 0x00000007ae2a7221 */ /* 0x000fe20000010000 */
[----:B------:R-:W-:Y:S01]  /*efa0*/  VIADD R9, R92, 0xfffffffe ;  /* 0xfffffffe5c097836 */ /* 0x000fe20000000000 */
[----:B------:R-:W-:Y:S01]  /*efb0*/  F2FP.BF16.F32.PACK_AB R161, R6, R161 ;  /* 0x000000a106a1723e */ /* 0x000fe200000010ff */
[----:B------:R-:W-:Y:S01]  /*efc0*/  IMAD.MOV.U32 R92, RZ, RZ, R151 ;  /* 0x000000ffff5c7224 */ /* 0x000fe200078e0097 */
[----:B------:R-:W-:-:S02]  /*efd0*/  F2FP.BF16.F32.PACK_AB R163, R8, R163 ;  /* 0x000000a308a3723e */ /* 0x000fc400000010ff */
[----:B------:R-:W0:Y:S01]  /*efe0*/  MUFU.EX2 R20, R20 ;  /* 0x0000001400147308 */ /* 0x000e220000000800 */
[----:B-1----:R-:W-:Y:S01]  /*eff0*/  FADD.FTZ R38, R12, R5 ;  /* 0x000000050c267221 */ /* 0x002fe20000010000 */
[----:B------:R-:W-:Y:S02]  /*f000*/  ISETP.GE.AND P1, PT, R9, R194, PT ;  /* 0x000000c20900720c */ /* 0x000fe40003f26270 */
[----:B------:R-:W-:Y:S02]  /*f010*/  F2FP.BF16.F32.PACK_AB R160, R47, R160 ;  /* 0x000000a02fa0723e */ /* 0x000fe400000010ff */
[----:B------:R-:W-:Y:S02]  /*f020*/  F2FP.BF16.F32.PACK_AB R162, R51, R162 ;  /* 0x000000a233a2723e */ /* 0x000fe400000010ff */
[----:B------:R-:W1:Y:S01]  /*f030*/  MUFU.EX2 R169, R169 ;  /* 0x000000a900a97308 */ /* 0x000e620000000800 */
[----:B--2---:R-:W-:Y:S01]  /*f040*/  FADD.FTZ R5, R167, R38 ;  /* 0x00000026a7057221 */ /* 0x004fe20000010000 */
[----:B------:R-:W-:-:S02]  /*f050*/  F2FP.BF16.F32.PACK_AB R164, R57, R164 ;  /* 0x000000a439a4723e */ /* 0x000fc400000010ff */
[----:B------:R-:W-:Y:S02]  /*f060*/  F2FP.BF16.F32.PACK_AB R166, R59, R166 ;  /* 0x000000a63ba6723e */ /* 0x000fe400000010ff */
[----:B------:R-:W-:Y:S02]  /*f070*/  F2FP.BF16.F32.PACK_AB R168, R61, R168 ;  /* 0x000000a83da8723e */ /* 0x000fe400000010ff */
[----:B------:R-:W2:Y:S01]  /*f080*/  MUFU.EX2 R26, R26 ;  /* 0x0000001a001a7308 */ /* 0x000ea20000000800 */
[----:B0-----:R-:W-:Y:S01]  /*f090*/  FADD.FTZ R38, R20, R5 ;  /* 0x0000000514267221 */ /* 0x001fe20000010000 */
[----:B------:R-:W-:Y:S02]  /*f0a0*/  F2FP.BF16.F32.PACK_AB R170, R67, R170 ;  /* 0x000000aa43aa723e */ /* 0x000fe400000010ff */
[----:B------:R-:W-:Y:S02]  /*f0b0*/  F2FP.BF16.F32.PACK_AB R172, R69, R172 ;  /* 0x000000ac45ac723e */ /* 0x000fe400000010ff */
[----:B------:R-:W-:-:S02]  /*f0c0*/  F2FP.BF16.F32.PACK_AB R174, R41, R174 ;  /* 0x000000ae29ae723e */ /* 0x000fc400000010ff */
[----:B------:R-:W0:Y:S01]  /*f0d0*/  MUFU.EX2 R171, R171 ;  /* 0x000000ab00ab7308 */ /* 0x000e220000000800 */
[----:B-1----:R-:W-:Y:S01]  /*f0e0*/  FADD.FTZ R5, R169, R38 ;  /* 0x00000026a9057221 */ /* 0x002fe20000010000 */
[----:B------:R-:W-:Y:S02]  /*f0f0*/  F2FP.BF16.F32.PACK_AB R165, R12, R165 ;  /* 0x000000a50ca5723e */ /* 0x000fe400000010ff */
[----:B------:R-:W-:-:S04]  /*f100*/  F2FP.BF16.F32.PACK_AB R167, R20, R167 ;  /* 0x000000a714a7723e */ /* 0x000fc800000010ff */
[----:B------:R-:W1:Y:S01]  /*f110*/  MUFU.EX2 R30, R30 ;  /* 0x0000001e001e7308 */ /* 0x000e620000000800 */
[C---:B--2---:R-:W-:Y:S01]  /*f120*/  FADD.FTZ R38, R26.reuse, R5 ;  /* 0x000000051a267221 */ /* 0x044fe20000010000 */
[----:B------:R-:W-:Y:S01]  /*f130*/  FADD.FTZ R5, R41, R42 ;  /* 0x0000002a29057221 */ /* 0x000fe20000010000 */
[----:B------:R-:W-:-:S03]  /*f140*/  F2FP.BF16.F32.PACK_AB R169, R26, R169 ;  /* 0x000000a91aa9723e */ /* 0x000fc600000010ff */
[----:B------:R-:W-:Y:S01]  /*f150*/  FADD.FTZ R42, R176, R5 ;  /* 0x00000005b02a7221 */ /* 0x000fe20000010000 */
[----:B------:R-:W-:Y:S01]  /*f160*/  F2FP.BF16.F32.PACK_AB R176, R45, R176 ;  /* 0x000000b02db0723e */ /* 0x000fe200000010ff */
[----:B------:R-:W2:Y:S01]  /*f170*/  MUFU.EX2 R173, R173 ;  /* 0x000000ad00ad7308 */ /* 0x000ea20000000800 */
[----:B0-----:R-:W-:Y:S01]  /*f180*/  FADD.FTZ R3, R171, R38 ;  /* 0x00000026ab037221 */ /* 0x001fe20000010000 */
[----:B------:R-:W-:-:S04]  /*f190*/  FADD.FTZ R5, R45, R42 ;  /* 0x0000002a2d057221 */ /* 0x000fc80000010000 */
[----:B------:R-:W-:Y:S01]  /*f1a0*/  FADD.FTZ R42, R178, R5 ;  /* 0x00000005b22a7221 */ /* 0x000fe20000010000 */
[C---:B------:R-:W-:Y:S01]  /*f1b0*/  F2FP.BF16.F32.PACK_AB R178, R49.reuse, R178 ;  /* 0x000000b231b2723e */ /* 0x040fe200000010ff */
[----:B------:R-:W0:Y:S01]  /*f1c0*/  MUFU.EX2 R34, R34 ;  /* 0x0000002200227308 */ /* 0x000e220000000800 */
[C---:B-1----:R-:W-:Y:S01]  /*f1d0*/  FADD.FTZ R38, R30.reuse, R3 ;  /* 0x000000031e267221 */ /* 0x042fe20000010000 */
[----:B------:R-:W-:Y:S01]  /*f1e0*/  FADD.FTZ R5, R49, R42 ;  /* 0x0000002a31057221 */ /* 0x000fe20000010000 */
[----:B------:R-:W-:-:S03]  /*f1f0*/  F2FP.BF16.F32.PACK_AB R171, R30, R171 ;  /* 0x000000ab1eab723e */ /* 0x000fc600000010ff */
[----:B------:R-:W-:Y:S01]  /*f200*/  FADD.FTZ R42, R180, R5 ;  /* 0x00000005b42a7221 */ /* 0x000fe20000010000 */
[----:B------:R-:W-:Y:S01]  /*f210*/  F2FP.BF16.F32.PACK_AB R180, R53, R180 ;  /* 0x000000b435b4723e */ /* 0x000fe200000010ff */
[----:B------:R-:W1:Y:S01]  /*f220*/  MUFU.EX2 R175, R175 ;  /* 0x000000af00af7308 */ /* 0x000e620000000800 */
[----:B--2---:R-:W-:Y:S01]  /*f230*/  FADD.FTZ R3, R173, R38 ;  /* 0x00000026ad037221 */ /* 0x004fe20000010000 */
[----:B------:R-:W-:-:S06]  /*f240*/  FADD.FTZ R5, R53, R42 ;  /* 0x0000002a35057221 */ /* 0x000fcc0000010000 */
        /* <DEDUP_REMOVED lines=29> */
[----:B------:R-:W-:-:S06]  /*f420*/  F2FP.BF16.F32.PACK_AB R184, R77, R184 ;  /* 0x000000b84db8723e */ /* 0x000fcc00000010ff */
[----:B------:R-:W2:Y:S01]  /*f430*/  MUFU.EX2 R15, R15 ;  /* 0x0000000f000f7308 */ /* 0x000ea20000000800 */
[C---:B0-----:R-:W-:Y:S01]  /*f440*/  FADD.FTZ R38, R24.reuse, R3 ;  /* 0x0000000318267221 */ /* 0x041fe20000010000 */
[----:B------:R-:W-:-:S06]  /*f450*/  F2FP.BF16.F32.PACK_AB R181, R24, R181 ;  /* 0x000000b518b5723e */ /* 0x000fcc00000010ff */
[----:B------:R-:W0:Y:S01]  /*f460*/  MUFU.EX2 R79, R79 ;  /* 0x0000004f004f7308 */ /* 0x000e220000000800 */
[----:B-1----:R-:W-:-:S07]  /*f470*/  FADD.FTZ R42, R186, R5 ;  /* 0x00000005ba2a7221 */ /* 0x002fce0000010000 */
[----:B------:R-:W1:Y:S01]  /*f480*/  MUFU.EX2 R28, R28 ;  /* 0x0000001c001c7308 */ /* 0x000e620000000800 */
[----:B--2---:R-:W-:-:S07]  /*f490*/  FADD.FTZ R3, R15, R38 ;  /* 0x000000260f037221 */ /* 0x004fce0000010000 */
[----:B------:R-:W2:Y:S01]  /*f4a0*/  MUFU.EX2 R188, R188 ;  /* 0x000000bc00bc7308 */ /* 0x000ea20000000800 */
[C---:B0-----:R-:W-:Y:S01]  /*f4b0*/  FADD.FTZ R5, R79.reuse, R42 ;  /* 0x0000002a4f057221 */ /* 0x041fe20000010000 */
[----:B------:R-:W-:-:S06]  /*f4c0*/  F2FP.BF16.F32.PACK_AB R186, R79, R186 ;  /* 0x000000ba4fba723e */ /* 0x000fcc00000010ff */
        /* <DEDUP_REMOVED lines=26> */
[----:B--2---:R-:W-:-:S04]  /*f670*/  FADD.FTZ R8, R56, R5 ;  /* 0x0000000538087221 */ /* 0x004fc80000010000 */
[C---:B0-----:R-:W-:Y:S01]  /*f680*/  FADD.FTZ R8, R191.reuse, R8 ;  /* 0x00000008bf087221 */ /* 0x041fe20000010000 */
[----:B------:R-:W-:Y:S01]  /*f690*/  F2FP.BF16.F32.PACK_AB R191, R191, R56 ;  /* 0x00000038bfbf723e */ /* 0x000fe200000010ff */
[C---:B-1----:R-:W-:Y:S01]  /*f6a0*/  FADD.FTZ R3, R63.reuse, R42 ;  /* 0x0000002a3f037221 */ /* 0x042fe20000010000 */
[----:B------:R-:W-:Y:S01]  /*f6b0*/  F2FP.BF16.F32.PACK_AB R190, R63, R190 ;  /* 0x000000be3fbe723e */ /* 0x000fe200000010ff */
[----:B------:R-:W-:Y:S06]  /*f6c0*/  @!P1 BRA `(.L_x_7104) ;  /* 0x0000002c001c9947 */ /* 0x000fec0003800000 */
[----:B------:R-:W-:Y:S01]  /*f6d0*/  IMAD.MOV.U32 R10, RZ, RZ, R43 ;  /* 0x000000ffff0a7224 */ /* 0x000fe200078e002b */
[----:B------:R-:W-:Y:S01]  /*f6e0*/  MOV R11, R37 ;  /* 0x00000025000b7202 */ /* 0x000fe20000000f00 */
[----:B------:R-:W-:Y:S01]  /*f6f0*/  IMAD.MOV.U32 R4, RZ, RZ, R158 ;  /* 0x000000ffff047224 */ /* 0x000fe200078e009e */
[----:B------:R-:W-:Y:S01]  /*f700*/  CS2R R150, SRZ ;  /* 0x0000000000967805 */ /* 0x000fe2000001ff00 */
[----:B------:R-:W-:Y:S01]  /*f710*/  IMAD.MOV.U32 R12, RZ, RZ, R157 ;  /* 0x000000ffff0c7224 */ /* 0x000fe200078e009d */
        /* <DEDUP_REMOVED lines=30> */
[----:B------:R-:W-:-:S07]  /*f900*/  CS2R R88, SRZ ;  /* 0x0000000000587805 */ /* 0x000fce000001ff00 */
.L_x_7116:
[----:B------:R-:W-:Y:S01]  /*f910*/  ISETP.NE.AND P1, PT, R12, 0x1, PT ;  /* 0x000000010c00780c */ /* 0x000fe20003f25270 */
[----:B------:R-:W-:Y:S05]  /*f920*/  YIELD ;  /* 0x0000000000007946 */ /* 0x000fea0003800000 */
[----:B------:R-:W-:Y:S02]  /*f930*/  SEL R5, RZ, 0x1, P1 ;  /* 0x00000001ff057807 */ /* 0x000fe40000800000 */
[----:B------:R-:W-:Y:S02]  /*f940*/  ISETP.NE.AND P1, PT, R195, RZ, PT ;  /* 0x000000ffc300720c */ /* 0x000fe40003f25270 */
[----:B------:R-:W-:-:S11]  /*f950*/  LOP3.LUT R158, R4, R5, RZ, 0x3c, !PT ;  /* 0x00000005049e7212 */ /* 0x000fd600078e3cff */
[----:B------:R-:W-:Y:S05]  /*f960*/  @P1 BRA `(.L_x_7105) ;  /* 0x00000000003c1947 */ /* 0x000fea0003800000 */
[----:B------:R-:W-:Y:S05]  /*f970*/  @!P0 BRA `(.L_x_7106) ;  /* 0x0000000000048947 */ /* 0x000fea0003800000 */
[----:B------:R-:W-:Y:S01]  /*f980*/  BPT.TRAP 0x1 ;  /* 0x000000040000795c */ /* 0x000fe20000300000 */
.L_x_7106:
        /* <DEDUP_REMOVED lines=8> */
.L_x_7107:
[----:B------:R-:W-:Y:S04]  /*fa10*/  BSSY B0, `(.L_x_7105) ;  /* 0x0000004000007945 */ /* 0x000fe80003800000 */
[----:B-1----:R-:W-:Y:S05]  /*fa20*/  @P2 BRA `(.L_x_7108) ;  /* 0x0000000000082947 */ /* 0x002fea0003800000 */
[----:B------:R-:W1:Y:S02]  /*fa30*/  SYNCS.PHASECHK.TRANS64.TRYWAIT P2, [R5+URZ+0x28830], R6 ;  /* 0x02883006050075a7 */ /* 0x000e64000804017f */
[----:B-1----:R-:W-:Y:S05]  /*fa40*/  @!P2 BRA `(.L_x_7109) ;  /* 0x000000e400e4a947 */ /* 0x002fea0003800000 */
.L_x_7108:
[----:B------:R-:W-:Y:S05]  /*fa50*/  BSYNC B0 ;  /* 0x0000000000007941 */ /* 0x000fea0003800000 */
.L_x_7105:
[----:B01----:R-:W0:Y:S01]  /*fa60*/  S2R R5, SR_TID.X ;  /* 0x0000000000057919 */ /* 0x003e220000002100 */
[----:B------:R-:W-:Y:S01]  /*fa70*/  VIADD R157, R12, 0x1 ;  /* 0x000000010c9d7836 */ /* 0x000fe20000000000 */
[----:B------:R-:W-:Y:S05]  /*fa80*/  WARPSYNC.ALL ;  /* 0x0000000000007948 */ /* 0x000fea0003800000 */
[C---:B------:R-:W-:Y:S01]  /*fa90*/  ISETP.NE.AND P2, PT, R157.reuse, 0x2, PT ;  /* 0x000000029d00780c */ /* 0x040fe20003f45270 */
[----:B------:R-:W-:Y:S02]  /*faa0*/  IMAD.MOV.U32 R7, RZ, RZ, 0x40000040 ;  /* 0x40000040ff077424 */ /* 0x000fe400078e00ff */
[----:B------:R-:W-:Y:S01]  /*fab0*/  IMAD.MOV.U32 R25, RZ, RZ, 0x40000040 ;  /* 0x40000040ff197424 */ /* 0x000fe200078e00ff */
[----:B------:R-:W-:Y:S01]  /*fac0*/  SEL R157, R157, RZ, P2 ;  /* 0x000000ff9d9d7207 */ /* 0x000fe20001000000 */
[----:B------:R-:W-:Y:S01]  /*fad0*/  IMAD.MOV.U32 R21, RZ, RZ, 0x40000040 ;  /* 0x40000040ff157424 */ /* 0x000fe200078e00ff */
[----:B------:R-:W-:Y:S01]  /*fae0*/  R2UR UR7, R7 ;  /* 0x00000000070772ca */ /* 0x000fe200000e0000 */
[----:B------:R-:W-:Y:S01]  /*faf0*/  IMAD.MOV.U32 R15, RZ, RZ, 0x40000040 ;  /* 0x40000040ff0f7424 */ /* 0x000fe200078e00ff */
[----:B------:R-:W-:Y:S01]  /*fb00*/  R2UR UR15, R25 ;  /* 0x00000000190f72ca */ /* 0x000fe200000e0000 */
[----:B------:R-:W-:Y:S01]  /*fb10*/  IMAD R6, R157, 0x800, R0 ;  /* 0x000008009d067824 */ /* 0x000fe200078e0200 */
[----:B------:R-:W-:-:S02]  /*fb20*/  R2UR UR31, R25 ;  /* 0x00000000191f72ca */ /* 0x000fc400000e0000 */
[----:B------:R-:W-:Y:S01]  /*fb30*/  R2UR UR11, R21 ;  /* 0x00000000150b72ca */ /* 0x000fe200000e0000 */
[C---:B------:R-:W-:Y:S01]  /*fb40*/  VIADD R20, R6.reuse, 0x2 ;  /* 0x0000000206147836 */ /* 0x040fe20000000000 */
[C---:B------:R-:W-:Y:S01]  /*fb50*/  IADD3 R24, R6.reuse, 0x4, RZ ;  /* 0x0000000406187810 */ /* 0x040fe20007ffe0ff */
[C---:B------:R-:W-:Y:S01]  /*fb60*/  VIADD R14, R6.reuse, 0x6 ;  /* 0x00000006060e7836 */ /* 0x040fe20000000000 */
[----:B------:R-:W-:Y:S02]  /*fb70*/  R2UR UR6, R6 ;  /* 0x00000000060672ca */ /* 0x000fe400000e0000 */
[----:B------:R-:W-:Y:S01]  /*fb80*/  R2UR UR14, R24 ;  /* 0x00000000180e72ca */ /* 0x000fe200000e0000 */
[----:B------:R-:W-:Y:S01]  /*fb90*/  VIADD R24, R6, 0x404 ;  /* 0x0000040406187836 */ /* 0x000fe20000000000 */
[----:B------:R-:W-:Y:S01]  /*fba0*/  R2UR UR10, R20 ;  /* 0x00000000140a72ca */ /* 0x000fe200000e0000 */
[----:B------:R-:W-:Y:S01]  /*fbb0*/  VIADD R20, R6, 0x400 ;  /* 0x0000040006147836 */ /* 0x000fe20000000000 */
[----:B------:R-:W-:Y:S01]  /*fbc0*/  R2UR UR18, R14 ;  /* 0x000000000e1272ca */ /* 0x000fe200000e0000 */
[----:B------:R-:W-:Y:S01]  /*fbd0*/  VIADD R14, R6, 0x402 ;  /* 0x00000402060e7836 */ /* 0x000fe20000000000 */
[----:B------:R-:W-:-:S02]  /*fbe0*/  R2UR UR30, R24 ;  /* 0x00000000181e72ca */ /* 0x000fc400000e0000 */
[----:B0-----:R-:W-:Y:S02]  /*fbf0*/  SHF.R.U32.HI R5, RZ, 0x7, R5 ;  /* 0x00000007ff057819 */ /* 0x001fe40000011605 */
[----:B------:R-:W-:Y:S02]  /*fc00*/  R2UR UR19, R15 ;  /* 0x000000000f1372ca */ /* 0x000fe400000e0000 */
[----:B------:R-:W-:Y:S01]  /*fc10*/  R2UR UR22, R20 ;  /* 0x00000000141672ca */ /* 0x000fe200000e0000 */
[----:B------:R-:W-:Y:S01]  /*fc20*/  VIADD R5, R5, 0x8 ;  /* 0x0000000805057836 */ /* 0x000fe20000000000 */
[----:B------:R-:W-:Y:S02]  /*fc30*/  R2UR UR23, R21 ;  /* 0x00000000151772ca */ /* 0x000fe400000e0000 */
[----:B------:R-:W-:Y:S02]  /*fc40*/  R2UR UR26, R14 ;  /* 0x000000000e1a72ca */ /* 0x000fe400000e0000 */
[----:B------:R0:W-:Y:S01]  /*fc50*/  BAR.SYNC.DEFER_BLOCKING R5, 0x100 ;  /* 0x000400050000751d */ /* 0x0001e20000010000 */
[----:B------:R-:W-:-:S02]  /*fc60*/  R2UR UR27, R15 ;  /* 0x000000000f1b72ca */ /* 0x000fc400000e0000 */
[----:B------:R-:W-:Y:S02]  /*fc70*/  IADD3 R6, R6, 0x406, RZ ;  /* 0x0000040606067810 */ /* 0x000fe40007ffe0ff */
[----:B------:R-:W-:Y:S02]  /*fc80*/  R2UR UR35, R7 ;  /* 0x00000000072372ca */ /* 0x000fe400000e0000 */
[----:B------:R-:W-:Y:S01]  /*fc90*/  R2UR UR34, R6 ;  /* 0x00000000062272ca */ /* 0x000fe200000e0000 */
        /* <DEDUP_REMOVED lines=27> */
.L_x_7111:
[----:B------:R-:W-:Y:S01]  /*fe50*/  SHF.L.U32 R4, R4, 0x1f, RZ ;  /* 0x0000001f04047819 */ /* 0x000fe200000006ff */
[----:B------:R-:W-:-:S04]  /*fe60*/  IMAD R5, R12, 0x8, R156 ;  /* 0x000000080c057824 */ /* 0x000fc800078e029c */
[----:B------:R0:W1:Y:S01]  /*fe70*/  SYNCS.PHASECHK.TRANS64.TRYWAIT P1, [R5+URZ+0x28850], R4 ;  /* 0x02885004050075a7 */ /* 0x000062000802017f */
[----:B------:R-:W-:Y:S05]  /*fe80*/  @!P0 BRA `(.L_x_7112) ;  /* 0x0000000000048947 */ /* 0x000fea0003800000 */
[----:B------:R-:W-:Y:S01]  /*fe90*/  BPT.TRAP 0x1 ;  /* 0x000000040000795c */ /* 0x000fe20000300000 */
.L_x_7112:
[----:B-1----:R-:W-:Y:S05]  /*fea0*/  @P1 BRA `(.L_x_7110) ;  /* 0x0000000000081947 */ /* 0x002fea0003800000 */
[----:B------:R-:W1:Y:S02]  /*feb0*/  SYNCS.PHASECHK.TRANS64.TRYWAIT P1, [R5+URZ+0x28850], R4 ;  /* 0x02885004050075a7 */ /* 0x000e64000802017f */
[----:B-1----:R-:W-:Y:S05]  /*fec0*/  @!P1 BRA `(.L_x_7113) ;  /* 0x000000e000d89947 */ /* 0x002fea0003800000 */
.L_x_7110:
[----:B01----:R-:W-:Y:S01]  /*fed0*/  VIADD R4, R156, 0x400 ;  /* 0x000004009c047836 */ /* 0x003fe20000000000 */
[----:B------:R-:W-:Y:S05]  /*fee0*/  WARPSYNC.ALL ;  /* 0x0000000000007948 */ /* 0x000fea0003800000 */
[----:B------:R-:W-:Y:S01]  /*fef0*/  SHF.R.U32.HI R4, RZ, 0x4, R4 ;  /* 0x00000004ff047819 */ /* 0x000fe20000011604 */
[----:B------:R-:W-:Y:S01]  /*ff00*/  IMAD.MOV.U32 R5, RZ, RZ, 0x40000040 ;  /* 0x40000040ff057424 */ /* 0x000fe200078e00ff */
[----:B------:R-:W-:Y:S01]  /*ff10*/  WARPGROUP.ARRIVE ;  /* 0x00000000000079c5 */ /* 0x000fe20000000000 */
[----:B------:R-:W-:Y:S01]  /*ff20*/  IMAD.MOV.U32 R7, RZ, RZ, 0x40000040 ;  /* 0x40000040ff077424 */ /* 0x000fe200078e00ff */
[----:B------:R-:W-:-:S04]  /*ff30*/  LOP3.LUT R4, R4, 0x3fff, RZ, 0xc0, !PT ;  /* 0x00003fff04047812 */ /* 0x000fc800078ec0ff */
[----:B------:R-:W0:Y:S01]  /*ff40*/  S2R R13, SR_TID.X ;  /* 0x00000000000d7919 */ /* 0x000e220000002100 */
[----:B------:R-:W-:Y:S02]  /*ff50*/  R2UR UR7, R5 ;  /* 0x00000000050772ca */ /* 0x000fe400000e0000 */
[----:B------:R-:W-:Y:S02]  /*ff60*/  LOP3.LUT R4, R4, 0x4000000, RZ, 0xfc, !PT ;  /* 0x0400000004047812 */ /* 0x000fe400078efcff */
[----:B------:R-:W-:-:S03]  /*ff70*/  MOV R5, 0x40000040 ;  /* 0x4000004000057802 */ /* 0x000fc60000000f00 */
[----:B------:R-:W-:-:S04]  /*ff80*/  IMAD R4, R12, 0x800, R4 ;  /* 0x000008000c047824 */ /* 0x000fc800078e0204 */
[C---:B------:R-:W-:Y:S01]  /*ff90*/  VIADD R6, R4.reuse, 0x80 ;  /* 0x0000008004067836 */ /* 0x040fe20000000000 */
[----:B------:R-:W-:-:S13]  /*ffa0*/  R2UR UR6, R4 ;  /* 0x00000000040672ca */ /* 0x000fda00000e0000 */
[----:B------:R-:W-:Y:S01]  /*ffb0*/  HGMMA.64x128x16.F32.BF16 R88, R160, gdesc[UR4].tnspB, R88, gsb0 ;  /* 0x41e00004a0587df0 */ /* 0x000fe20008001858 */
[----:B------:R-:W-:Y:S01]  /*ffc0*/  R2UR UR6, R6 ;  /* 0x00000000060672ca */ /* 0x000fe200000e0000 */
[----:B------:R-:W-:Y:S01]  /*ffd0*/  VIADD R6, R4, 0x100 ;  /* 0x0000010004067836 */ /* 0x000fe20000000000 */
[----:B------:R-:W-:Y:S01]  /*ffe0*/  R2UR UR7, R7 ;  /* 0x00000000070772ca */ /* 0x000fe200000e0000 */
[----:B------:R-:W-:Y:S01]  /*fff0*/  IMAD.MOV.U32 R7, RZ, RZ, 0x40000040 ;  /* 0x40000040ff077424 */ /* 0x000fe200078e00ff */
[----:B0-----:R-:W-:Y:S01]  /*10000*/  SHF.R.U32.HI R13, RZ, 0x7, R13 ;  /* 0x00000007ff0d7819 */ /* 0x001fe2000001160d */
[----:B------:R-:W-:Y:S02]  /*10010*/  WARPGROUP.DEPBAR.LE gsb0, 0x0 ;  /* 0x00008000000079c5 */ /* 0x000fe40000010000 */
[----:B------:R-:W-:-:S08]  /*10020*/  WARPGROUP.ARRIVE ;  /* 0x00000000000079c5 */ /* 0x000fd00000000000 */
[----:B------:R-:W-:Y:S01]  /*10030*/  HGMMA.64x128x16.F32.BF16 R88, R164, gdesc[UR4].tnspB, R88, gsb0 ;  /* 0x41e00004a4587df0 */ /* 0x000fe20008001858 */
[----:B------:R-:W-:Y:S02]  /*10040*/  R2UR UR6, R6 ;  /* 0x00000000060672ca */ /* 0x000fe400000e0000 */
[----:B------:R-:W-:Y:S01]  /*10050*/  R2UR UR7, R7 ;  /* 0x00000000070772ca */ /* 0x000fe200000e0000 */
[----:B------:R-:W-:Y:S01]  /*10060*/  IMAD.MOV.U32 R7, RZ, RZ, 0x40000040 ;  /* 0x40000040ff077424 */ /* 0x000fe200078e00ff */
[----:B------:R-:W-:Y:S01]  /*10070*/  IADD3 R6, R4, 0x180, RZ ;  /* 0x0000018004067810 */ /* 0x000fe20007ffe0ff */
[----:B------:R-:W-:Y:S02]  /*10080*/  WARPGROUP.DEPBAR.LE gsb0, 0x0 ;  /* 0x00008000000079c5 */ /* 0x000fe40000010000 */
[----:B------:R-:W-:-:S08]  /*10090*/  WARPGROUP.ARRIVE ;  /* 0x00000000000079c5 */ /* 0x000fd00000000000 */
[----:B------:R-:W-:Y:S01]  /*100a0*/  HGMMA.64x128x16.F32.BF16 R88, R168, gdesc[UR4].tnspB, R88, gsb0 ;  /* 0x41e00004a8587df0 */ /* 0x000fe20008001858 */
[----:B------:R-:W-:Y:S01]  /*100b0*/  R2UR UR6, R6 ;  /* 0x00000000060672ca */ /* 0x000fe200000e0000 */
[----:B------:R-:W-:Y:S01]  /*100c0*/  VIADD R6, R4, 0x200 ;  /* 0x0000020004067836 */ /* 0x000fe20000000000 */
[----:B------:R-:W-:Y:S01]  /*100d0*/  R2UR UR7, R7 ;  /* 0x00000000070772ca */ /* 0x000fe200000e0000 */
[----:B------:R-:W-:Y:S01]  /*100e0*/  IMAD.MOV.U32 R7, RZ, RZ, 0x40000040 ;  /* 0x40000040ff077424 */ /* 0x000fe200078e00ff */
[----:B------:R-:W-:Y:S02]  /*100f0*/  WARPGROUP.DEPBAR.LE gsb0, 0x0 ;  /* 0x00008000000079c5 */ /* 0x000fe40000010000 */
[----:B------:R-:W-:-:S09]  /*10100*/  WARPGROUP.ARRIVE ;  /* 0x00000000000079c5 */ /* 0x000fd20000000000 */
        /* <DEDUP_REMOVED lines=9> */
[C---:B------:R-:W-:Y:S01]  /*101a0*/  VIADD R6, R4.reuse, 0x300 ;  /* 0x0000030004067836 */ /* 0x040fe20000000000 */
[----:B------:R-:W-:Y:S01]  /*101b0*/  R2UR UR7, R7 ;  /* 0x00000000070772ca */ /* 0x000fe200000e0000 */
[----:B------:R-:W-:Y:S02]  /*101c0*/  IMAD.MOV.U32 R7, RZ, RZ, 0x40000040 ;  /* 0x40000040ff077424 */ /* 0x000fe400078e00ff */
[----:B------:R-:W-:Y:S01]  /*101d0*/  VIADD R4, R4, 0x380 ;  /* 0x0000038004047836 */ /* 0x000fe20000000000 */
[----:B------:R-:W-:Y:S02]  /*101e0*/  WARPGROUP.DEPBAR.LE gsb0, 0x0 ;  /* 0x00008000000079c5 */ /* 0x000fe40000010000 */
[----:B------:R-:W-:-:S07]  /*101f0*/  WARPGROUP.ARRIVE ;  /* 0x00000000000079c5 */ /* 0x000fce0000000000 */
[----:B------:R-:W-:Y:S01]  /*10200*/  HGMMA.64x128x16.F32.BF16 R88, R180, gdesc[UR4].tnspB, R88, gsb0 ;  /* 0x41e00004b4587df0 */ /* 0x000fe20008001858 */
[----:B------:R-:W-:Y:S02]  /*10210*/  R2UR UR6, R6 ;  /* 0x00000000060672ca */ /* 0x000fe400000e0000 */
[----:B------:R-:W-:Y:S01]  /*10220*/  R2UR UR7, R7 ;  /* 0x00000000070772ca */ /* 0x000fe200000e0000 */
[----:B------:R-:W-:Y:S02]  /*10230*/  WARPGROUP.DEPBAR.LE gsb0, 0x0 ;  /* 0x00008000000079c5 */ /* 0x000fe40000010000 */
[----:B------:R-:W-:-:S10]  /*10240*/  WARPGROUP.ARRIVE ;  /* 0x00000000000079c5 */ /* 0x000fd40000000000 */
[----:B------:R-:W-:Y:S01]  /*10250*/  HGMMA.64x128x16.F32.BF16 R88, R184, gdesc[UR4].tnspB, R88, gsb0 ;  /* 0x41e00004b8587df0 */ /* 0x000fe20008001858 */
[----:B------:R-:W-:Y:S02]  /*10260*/  R2UR UR6, R4 ;  /* 0x00000000040672ca */ /* 0x000fe400000e0000 */
[----:B------:R-:W-:Y:S02]  /*10270*/  R2UR UR7, R5 ;  /* 0x00000000050772ca */ /* 0x000fe400000e0000 */
[----:B------:R-:W-:Y:S01]  /*10280*/  IADD3 R4, -R13, 0xb, RZ ;  /* 0x0000000b0d047810 */ /* 0x000fe20007ffe1ff */
[----:B------:R-:W-:Y:S02]  /*10290*/  WARPGROUP.DEPBAR.LE gsb0, 0x0 ;  /* 0x00008000000079c5 */ /* 0x000fe40000010000 */
[----:B------:R-:W-:-:S08]  /*102a0*/  WARPGROUP.ARRIVE ;  /* 0x00000000000079c5 */ /* 0x000fd00000000000 */
[----:B------:R-:W-:Y:S03]  /*102b0*/  HGMMA.64x128x16.F32.BF16 R88, R188, gdesc[UR4].tnspB, R88, gsb0 ;  /* 0x41e00004bc587df0 */ /* 0x000fe60008001858 */
[----:B------:R-:W-:Y:S02]  /*102c0*/  WARPGROUP.DEPBAR.LE gsb0, 0x0 ;  /* 0x00008000000079c5 */ /* 0x000fe40000010000 */
[----:B------:R0:W-:Y:S06]  /*102d0*/  BAR.ARV R4, 0x100 ;  /* 0x000400040000751d */ /* 0x0001ec0000002000 */
[----:B------:R-:W-:Y:S05]  /*102e0*/  @!P0 BRA `(.L_x_7114) ;  /* 0x0000000000048947 */ /* 0x000fea0003800000 */
[----:B------:R-:W-:Y:S01]  /*102f0*/  BPT.TRAP 0x1 ;  /* 0x000000040000795c */ /* 0x000fe20000300000 */
.L_x_7114:
        /* <DEDUP_REMOVED lines=72> */
[----:B------:R-:W-:-:S06]  /*10780*/  UMOV UR46, UR44 ;  /* 0x0000002c002e7c82 */ /* 0x000fcc0008000000 */
        /* <DEDUP_REMOVED lines=118> */
[----:B--2---:R-:W-:-:S03]  /*10ef0*/  FMNMX.FTZ R43, R79, R84, !PT ;  /* 0x000000544f2b7209 */ /* 0x004fc60007810000 */
[----:B------:R-:W1:Y:S01]  /*10f00*/  SHFL.BFLY PT, R84, R81, 0x2, 0x1f ;  /* 0x0c401f0051547f89 */ /* 0x000e6200000e0000 */
[----:B0-----:R-:W-:-:S05]  /*10f10*/  FMNMX.FTZ R82, R80, R43, !PT ;  /* 0x0000002b50527209 */ /* 0x001fca0007810000 */
[----:B------:R-:W0:Y:S01]  /*10f20*/  SHFL.BFLY PT, R37, R82, 0x2, 0x1f ;  /* 0x0c401f0052257f89 */ /* 0x000e2200000e0000 */
[----:B-1----:R-:W-:Y:S02]  /*10f30*/  FMNMX.FTZ R84, R81, R84, !PT ;  /* 0x0000005451547209 */ /* 0x002fe40007810000 */
[----:B0-----:R-:W-:-:S03]  /*10f40*/  FMNMX.FTZ R83, R82, R37, !PT ;  /* 0x0000002552537209 */ /* 0x001fc60007810000 */
        /* <DEDUP_REMOVED lines=8> */
[C---:B------:R-:W-:Y:S01]  /*10fd0*/  FADD.FTZ R10, -R43.reuse, R10 ;  /* 0x0000000a2b0a7221 */ /* 0x040fe20000010100 */
[----:B------:R-:W-:Y:S01]  /*10fe0*/  FMUL.FTZ R41, R43, UR46 ;  /* 0x0000002e2b297c20 */ /* 0x000fe20008410000 */
[----:B------:R-:W-:Y:S01]  /*10ff0*/  FMUL.FTZ R11, R11, UR46 ;  /* 0x0000002e0b0b7c20 */ /* 0x000fe20008410000 */
[----:B------:R-:W-:Y:S01]  /*11000*/  FFMA.FTZ R160, R4, UR46, -R81 ;  /* 0x0000002e04a07c23 */ /* 0x000fe20008010851 */
[----:B------:R-:W-:Y:S01]  /*11010*/  FMUL.FTZ R10, R10, UR46 ;  /* 0x0000002e0a0a7c20 */ /* 0x000fe20008410000 */
[----:B------:R-:W-:Y:S01]  /*11020*/  FFMA.FTZ R161, R6, UR46, -R41 ;  /* 0x0000002e06a17c23 */ /* 0x000fe20008010829 */
[--C-:B------:R-:W-:Y:S01]  /*11030*/  FFMA.FTZ R86, R5, UR46, -R81.reuse ;  /* 0x0000002e05567c23 */ /* 0x100fe20008010851 */
        /* <DEDUP_REMOVED lines=11> */
[----:B------:R-:W-:Y:S01]  /*110f0*/  FFMA.FTZ R165, R25, UR46, -R41 ;  /* 0x0000002e19a57c23 */ /* 0x000fe20008010829 */
[--C-:B------:R-:W-:Y:S01]  /*11100*/  FFMA.FTZ R84, R24, UR46, -R81.reuse ;  /* 0x0000002e18547c23 */ /* 0x100fe20008010851 */
[----:B------:R-:W-:Y:S01]  /*11110*/  FFMA.FTZ R174, R45, UR46, -R81 ;  /* 0x0000002e2dae7c23 */ /* 0x000fe20008010851 */
[----:B------:R-:W-:Y:S01]  /*11120*/  FFMA.FTZ R45, R26, UR46, -R41 ;  /* 0x0000002e1a2d7c23 */ /* 0x000fe20008010829 */
[----:B------:R-:W-:Y:S01]  /*11130*/  FFMA.FTZ R166, R27, UR46, -R81 ;  /* 0x0000002e1ba67c23 */ /* 0x000fe20008010851 */
[----:B------:R-:W-:Y:S01]  /*11140*/  FFMA.FTZ R167, R29, UR46, -R41 ;  /* 0x0000002e1da77c23 */ /* 0x000fe20008010829 */
[----:B------:R-:W-:Y:S01]  /*11150*/  FFMA.FTZ R172, R40, UR46, -R81 ;  /* 0x0000002e28ac7c23 */ /* 0x000fe20008010851 */
[----:B------:R-:W-:Y:S01]  /*11160*/  MUFU.EX2 R10, R10 ;  /* 0x0000000a000a7308 */ /* 0x000fe20000000800 */
[--C-:B------:R-:W-:Y:S01]  /*11170*/  FFMA.FTZ R40, R30, UR46, -R41.reuse ;  /* 0x0000002e1e287c23 */ /* 0x100fe20008010829 */
[----:B------:R-:W-:Y:S01]  /*11180*/  FFMA.FTZ R169, R33, UR46, -R41 ;  /* 0x0000002e21a97c23 */ /* 0x000fe20008010829 */
[--C-:B------:R-:W-:Y:S01]  /*11190*/  FFMA.FTZ R82, R32, UR46, -R81.reuse ;  /* 0x0000002e20527c23 */ /* 0x100fe20008010851 */
[----:B------:R-:W-:Y:S01]  /*111a0*/  FFMA.FTZ R32, R36, UR46, -R81 ;  /* 0x0000002e24207c23 */ /* 0x000fe20008010851 */
[----:B------:R-:W-:Y:S01]  /*111b0*/  FFMA.FTZ R36, R34, UR46, -R41 ;  /* 0x0000002e22247c23 */ /* 0x000fe20008010829 */
        /* <DEDUP_REMOVED lines=8> */
[--C-:B------:R-:W-:Y:S01]  /*11240*/  FFMA.FTZ R30, R48, UR46, -R41.reuse ;  /* 0x0000002e301e7c23 */ /* 0x100fe20008010829 */
[----:B------:R-:W-:Y:S01]  /*11250*/  FFMA.FTZ R177, R51, UR46, -R41 ;  /* 0x0000002e33b17c23 */ /* 0x000fe20008010829 */
[----:B------:R-:W0:Y:S01]  /*11260*/  MUFU.EX2 R86, R86 ;  /* 0x0000005600567308 */ /* 0x000e220000000800 */
[----:B------:R-:W-:Y:S01]  /*11270*/  FFMA.FTZ R27, R50, UR46, -R81 ;  /* 0x0000002e321b7c23 */ /* 0x000fe20008010851 */
[----:B------:R-:W-:Y:S01]  /*11280*/  FFMA.FTZ R29, R52, UR46, -R41 ;  /* 0x0000002e341d7c23 */ /* 0x000fe20008010829 */
[----:B------:R-:W-:Y:S01]  /*11290*/  FFMA.FTZ R178, R53, UR46, -R81 ;  /* 0x0000002e35b27c23 */ /* 0x000fe20008010851 */
[----:B------:R-:W-:Y:S01]  /*112a0*/  FFMA.FTZ R179, R55, UR46, -R41 ;  /* 0x0000002e37b37c23 */ /* 0x000fe20008010829 */
[----:B------:R-:W-:Y:S01]  /*112b0*/  FFMA.FTZ R24, R54, UR46, -R81 ;  /* 0x0000002e36187c23 */ /* 0x000fe20008010851 */
[----:B------:R-:W-:Y:S01]  /*112c0*/  FFMA.FTZ R26, R56, UR46, -R41 ;  /* 0x0000002e381a7c23 */ /* 0x000fe20008010829 */
[----:B------:R-:W-:Y:S01]  /*112d0*/  FFMA.FTZ R180, R57, UR46, -R81 ;  /* 0x0000002e39b47c23 */ /* 0x000fe20008010851 */
[----:B------:R-:W2:Y:S01]  /*112e0*/  MUFU.EX2 R49, R49 ;  /* 0x0000003100317308 */ /* 0x000ea20000000800 */
[----:B-1----:R-:W-:Y:S01]  /*112f0*/  FFMA.FTZ R8, R10, R8, R161 ;  /* 0x000000080a087223 */ /* 0x002fe200000100a1 */
[----:B------:R-:W-:Y:S01]  /*11300*/  FFMA.FTZ R181, R59, UR46, -R41 ;  /* 0x0000002e3bb57c23 */ /* 0x000fe20008010829 */
[----:B------:R-:W-:Y:S01]  /*11310*/  FFMA.FTZ R21, R58, UR46, -R81 ;  /* 0x0000002e3a157c23 */ /* 0x000fe20008010851 */
[----:B------:R-:W-:Y:S01]  /*11320*/  FFMA.FTZ R25, R60, UR46, -R41 ;  /* 0x0000002e3c197c23 */ /* 0x000fe20008010829 */
[----:B------:R-:W-:Y:S01]  /*11330*/  FFMA.FTZ R182, R61, UR46, -R81 ;  /* 0x0000002e3db67c23 */ /* 0x000fe20008010851 */
[----:B------:R-:W-:Y:S01]  /*11340*/  FFMA.FTZ R183, R63, UR46, -R41 ;  /* 0x0000002e3fb77c23 */ /* 0x000fe20008010829 */
[----:B------:R-:W-:Y:S01]  /*11350*/  FFMA.FTZ R14, R62, UR46, -R81 ;  /* 0x0000002e3e0e7c23 */ /* 0x000fe20008010851 */
[----:B------:R-:W1:Y:S01]  /*11360*/  MUFU.EX2 R162, R162 ;  /* 0x000000a200a27308 */ /* 0x000e620000000800 */
[----:B0-----:R-:W-:Y:S01]  /*11370*/  FADD.FTZ R3, R86, R3 ;  /* 0x0000000356037221 */ /* 0x001fe20000010000 */
[----:B------:R-:W-:Y:S01]  /*11380*/  FFMA.FTZ R20, R64, UR46, -R41 ;  /* 0x0000002e40147c23 */ /* 0x000fe20008010829 */
[----:B------:R-:W-:Y:S01]  /*11390*/  FFMA.FTZ R184, R65, UR46, -R81 ;  /* 0x0000002e41b87c23 */ /* 0x000fe20008010851 */
[----:B------:R-:W-:Y:S01]  /*113a0*/  FFMA.FTZ R185, R67, UR46, -R41 ;  /* 0x0000002e43b97c23 */ /* 0x000fe20008010829 */
[----:B------:R-:W-:Y:S01]  /*113b0*/  FFMA.FTZ R13, R66, UR46, -R81 ;  /* 0x0000002e420d7c23 */ /* 0x000fe20008010851 */
[----:B------:R-:W-:Y:S01]  /*113c0*/  FFMA.FTZ R15, R68, UR46, -R41 ;  /* 0x0000002e440f7c23 */ /* 0x000fe20008010829 */
[----:B------:R-:W-:Y:S01]  /*113d0*/  FFMA.FTZ R186, R69, UR46, -R81 ;  /* 0x0000002e45ba7c23 */ /* 0x000fe20008010851 */
[----:B------:R-:W0:Y:S01]  /*113e0*/  MUFU.EX2 R163, R163 ;  /* 0x000000a300a37308 */ /* 0x000e220000000800 */
[----:B--2---:R-:W-:Y:S01]  /*113f0*/  FADD.FTZ R8, R49, R8 ;  /* 0x0000000831087221 */ /* 0x004fe20000010000 */
[----:B------:R-:W-:Y:S01]  /*11400*/  FFMA.FTZ R187, R71, UR46, -R41 ;  /* 0x0000002e47bb7c23 */ /* 0x000fe20008010829 */
[--C-:B------:R-:W-:Y:S01]  /*11410*/  FFMA.FTZ R5, R70, UR46, -R81.reuse ;  /* 0x0000002e46057c23 */ /* 0x100fe20008010851 */
[----:B------:R-:W-:Y:S01]  /*11420*/  FFMA.FTZ R188, R73, UR46, -R81 ;  /* 0x0000002e49bc7c23 */ /* 0x000fe20008010851 */
[----:B------:R-:W-:Y:S01]  /*11430*/  FFMA.FTZ R189, R75, UR46, -R41 ;  /* 0x0000002e4bbd7c23 */ /* 0x000fe20008010829 */
[----:B------:R-:W-:Y:S01]  /*11440*/  FFMA.FTZ R4, R74, UR46, -R81 ;  /* 0x0000002e4a047c23 */ /* 0x000fe20008010851 */
[----:B------:R-:W-:Y:S01]  /*11450*/  IMAD R42, R157, 0x8, R156 ;  /* 0x000000089d2a7824 */ /* 0x000fe200078e029c */
[----:B------:R-:W2:Y:S01]  /*11460*/  MUFU.EX2 R85, R85 ;  /* 0x0000005500557308 */ /* 0x000ea20000000800 */
[----:B-1----:R-:W-:Y:S01]  /*11470*/  FADD.FTZ R6, R162, R3 ;  /* 0x00000003a2067221 */ /* 0x002fe20000010000 */
[----:B------:R-:W-:Y:S01]  /*11480*/  FFMA.FTZ R190, R77, UR46, -R81 ;  /* 0x0000002e4dbe7c23 */ /* 0x000fe20008010851 */
[----:B------:R-:W-:Y:S01]  /*11490*/  FFMA.FTZ R191, R79, UR46, -R41 ;  /* 0x0000002e4fbf7c23 */ /* 0x000fe20008010829 */
[----:B------:R-:W-:-:S02]  /*114a0*/  IMAD.U32 R44, RZ, RZ, UR38 ;  /* 0x00000026ff2c7e24 */ /* 0x000fc4000f8e00ff */
[----:B------:R-:W-:Y:S02]  /*114b0*/  FFMA.FTZ R35, R78, UR46, -R81 ;  /* 0x0000002e4e237c23 */ /* 0x000fe40008010851 */
        /* <DEDUP_REMOVED lines=90> */
[----:B------:R-:W-:-:S05]  /*11a60*/  VIADD R3, R42, 0x28840 ;  /* 0x000288402a037836 */ /* 0x000fca0000000000 */
[----:B------:R-:W-:Y:S01]  /*11a70*/  PRMT R3, R44, 0x654, R3 ;  /* 0x000006542c037816 */ /* 0x000fe20000000003 */
[----:B------:R-:W2:Y:S01]  /*11a80*/  MUFU.EX2 R15, R15 ;  /* 0x0000000f000f7308 */ /* 0x000ea20000000800 */
[----:B-1----:R-:W-:Y:S02]  /*11a90*/  FADD.FTZ R8, R185, R8 ;  /* 0x00000008b9087221 */ /* 0x002fe40000010000 */
[----:B------:R1:W-:Y:S05]  /*11aa0*/  SYNCS.ARRIVE.TRANS64.RED.A1T0 RZ, [R3+URZ], RZ ;  /* 0x000000ff03ff79a7 */ /* 0x0003ea000810043f */
[----:B------:R-:W3:Y:S01]  /*11ab0*/  MUFU.EX2 R186, R186 ;  /* 0x000000ba00ba7308 */ /* 0x000ee20000000800 */
[----:B0-----:R-:W-:Y:S01]  /*11ac0*/  FADD.FTZ R39, R13, R38 ;  /* 0x000000260d277221 */ /* 0x001fe20000010000 */
[----:B------:R-:W-:-:S06]  /*11ad0*/  FFMA.FTZ R38, R80, UR46, -R41 ;  /* 0x0000002e50267c23 */ /* 0x000fcc0008010829 */
[----:B------:R-:W0:Y:S01]  /*11ae0*/  MUFU.EX2 R187, R187 ;  /* 0x000000bb00bb7308 */ /* 0x000e220000000800 */
[----:B--2---:R-:W-:-:S07]  /*11af0*/  FADD.FTZ R8, R15, R8 ;  /* 0x000000080f087221 */ /* 0x004fce0000010000 */
[----:B------:R-:W1:Y:S01]  /*11b00*/  MUFU.EX2 R5, R5 ;  /* 0x0000000500057308 */ /* 0x000e620000000800 */
[----:B---3--:R-:W-:-:S07]  /*11b10*/  FADD.FTZ R42, R186, R39 ;  /* 0x00000027ba2a7221 */ /* 0x008fce0000010000 */
        /* <DEDUP_REMOVED lines=22> */
.L_x_7115:
[----:B------:R-:W-:Y:S01]  /*11c80*/  IMAD R12, R12, 0x8, R156 ;  /* 0x000000080c0c7824 */ /* 0x000fe200078e029c */
[----:B------:R-:W-:Y:S01]  /*11c90*/  ISETP.GT.AND P1, PT, R9, R194, PT ;  /* 0x000000c20900720c */ /* 0x000fe20003f24270 */
[----:B------:R-:W-:Y:S01]  /*11ca0*/  IMAD.U32 R39, RZ, RZ, UR38 ;  /* 0x00000026ff277e24 */ /* 0x000fe2000f8e00ff */
[----:B------:R-:W-:Y:S01]  /*11cb0*/  F2FP.BF16.F32.PACK_AB R188, R4, R188 ;  /* 0x000000bc04bc723e */ /* 0x000fe200000010ff */
[----:B------:R-:W-:Y:S02]  /*11cc0*/  VIADD R12, R12, 0x28860 ;  /* 0x000288600c0c7836 */ /* 0x000fe40000000000 */
[-C--:B------:R-:W-:Y:S01]  /*11cd0*/  FMUL.FTZ R88, R88, R11.reuse ;  /* 0x0000000b58587220 */ /* 0x080fe20000410000 */
[-C--:B------:R-:W-:Y:S01]  /*11ce0*/  FMUL.FTZ R89, R89, R11.reuse ;  /* 0x0000000b59597220 */ /* 0x080fe20000410000 */
[-C--:B------:R-:W-:Y:S01]  /*11cf0*/  FMUL.FTZ R92, R92, R11.reuse ;  /* 0x0000000b5c5c7220 */ /* 0x080fe20000410000 */
[-C--:B------:R-:W-:Y:S01]  /*11d00*/  FMUL.FTZ R93, R93, R11.reuse ;  /* 0x0000000b5d5d7220 */ /* 0x080fe20000410000 */
[----:B------:R-:W-:Y:S01]  /*11d10*/  PRMT R12, R39, 0x654, R12 ;  /* 0x00000654270c7816 */ /* 0x000fe2000000000c */
[-C--:B------:R-:W-:Y:S01]  /*11d20*/  FMUL.FTZ R96, R96, R11.reuse ;  /* 0x0000000b60607220 */ /* 0x080fe20000410000 */
[-C--:B------:R-:W-:Y:S01]  /*11d30*/  FMUL.FTZ R97, R97, R11.reuse ;  /* 0x0000000b61617220 */ /* 0x080fe20000410000 */
        /* <DEDUP_REMOVED lines=65> */
[----:B------:R-:W-:Y:S01]  /*12150*/  F2FP.BF16.F32.PACK_AB R163, R46, R163 ;  /* 0x000000a32ea3723e */ /* 0x000fe200000010ff */
[----:B0-----:R-:W-:Y:S01]  /*12160*/  IMAD.MOV.U32 R12, RZ, RZ, R157 ;  /* 0x000000ffff0c7224 */ /* 0x001fe200078e009d */
        /* <DEDUP_REMOVED lines=29> */
.L_x_7104:
[----:B------:R-:W-:Y:S05]  /*12340*/  WARPSYNC.ALL ;  /* 0x0000000000007948 */ /* 0x000fea0003800000 */
[----:B------:R-:W-:Y:S06]  /*12350*/  BAR.ARV 0x8, 0x180 ;  /* 0x0206000000007b1d */ /* 0x000fec0000002000 */
[----:B------:R-:W-:Y:S05]  /*12360*/  @!P0 BRA `(.L_x_7117) ;  /* 0x0000000000048947 */ /* 0x000fea0003800000 */
[----:B------:R-:W-:Y:S01]  /*12370*/  BPT.TRAP 0x1 ;  /* 0x000000040000795c */ /* 0x000fe20000300000 */
.L_x_7117:
[----:B------:R-:W-:Y:S01]  /*12380*/  IMAD R9, R157, 0x8, R156 ;  /* 0x000000089d097824 */ /* 0x000fe200078e029c */
[----:B------:R-:W-:-:S04]  /*12390*/  SHF.L.U32 R0, R158, 0x1f, RZ ;  /* 0x0000001f9e007819 */ /* 0x000fc800000006ff */
[----:B------:R0:W1:Y:S01]  /*123a0*/  SYNCS.PHASECHK.TRANS64.TRYWAIT P1, [R9+URZ+0x28850], R0 ;  /* 0x02885000090075a7 */ /* 0x000062000802017f */
[----:B------:R-:W-:Y:S05]  /*123b0*/  @!P0 BRA `(.L_x_7118) ;  /* 0x0000000000048947 */ /* 0x000fea0003800000 */
[----:B------:R-:W-:Y:S01]  /*123c0*/  BPT.TRAP 0x1 ;  /* 0x000000040000795c */ /* 0x000fe20000300000 */
.L_x_7118:
[----:B------:R-:W-:-:S05]  /*123d0*/  VIADD R156, R156, 0x400 ;  /* 0x000004009c9c7836 */ /* 0x000fca0000000000 */
[----:B------:R-:W-:-:S04]  /*123e0*/  SHF.R.U32.HI R156, RZ, 0x4, R156 ;  /* 0x00000004ff9c7819 */ /* 0x000fc8000001169c */
[----:B------:R-:W-:-:S04]  /*123f0*/  LOP3.LUT R156, R156, 0x3fff, RZ, 0xc0, !PT ;  /* 0x00003fff9c9c7812 */ /* 0x000fc800078ec0ff */
[----:B------:R-:W-:Y:S01]  /*12400*/  LOP3.LUT R156, R156, 0x4000000, RZ, 0xfc, !PT ;  /* 0x040000009c9c7812 */ /* 0x000fe200078efcff */
[----:B-1----:R-:W-:Y:S06]  /*12410*/  @P1 BRA `(.L_x_7119) ;  /* 0x0000000000081947 */ /* 0x002fec0003800000 */
[----:B------:R-:W1:Y:S02]  /*12420*/  SYNCS.PHASECHK.TRANS64.TRYWAIT P1, [R9+URZ+0x28850], R0 ;  /* 0x02885000090075a7 */ /* 0x000e64000802017f */
[----:B-1----:R-:W-:Y:S05]  /*12430*/  @!P1 BRA `(.L_x_7120) ;  /* 0x000000bc00909947 */ /* 0x002fea0003800000 */
.L_x_7119:
        /* <DEDUP_REMOVED lines=10> */
[----:B------:R-:W-:Y:S02]  /*124e0*/  IMAD.MOV.U32 R69, RZ, RZ, RZ ;  /* 0x000000ffff457224 */ /* 0x000fe400078e00ff */
[----:B------:R-:W-:-:S06]  /*124f0*/  IMAD.U32 R13, RZ, RZ, UR46 ;  /* 0x0000002eff0d7e24 */ /* 0x000fcc000f8e00ff */
[----:B------:R-:W-:Y:S01]  /*12500*/  HGMMA.64x128x16.F32.BF16 R88, R160, gdesc[UR4].tnspB, R88, gsb0 ;  /* 0x41e00004a0587df0 */ /* 0x000fe20008001858 */
[----:B------:R-:W-:Y:S02]  /*12510*/  R2UR UR6, R6 ;  /* 0x00000000060672ca */ /* 0x000fe400000e0000 */
[----:B------:R-:W-:Y:S01]  /*12520*/  R2UR UR7, R7 ;  /* 0x00000000070772ca */ /* 0x000fe200000e0000 */
[----:B------:R-:W-:Y:S01]  /*12530*/  IMAD.MOV.U32 R7, RZ, RZ, 0x40000040 ;  /* 0x40000040ff077424 */ /* 0x000fe200078e00ff */
[----:B------:R-:W-:Y:S01]  /*12540*/  IADD3 R6, R4, 0x100, RZ ;  /* 0x0000010004067810 */ /* 0x000fe20007ffe0ff */
[----:B0-----:R-:W-:Y:S01]  /*12550*/  FADD.FTZ R0, R0, R3 ;  /* 0x0000000300007221 */ /* 0x001fe20000010000 */
[----:B------:R-:W-:Y:S01]  /*12560*/  IMAD.MOV.U32 R3, RZ, RZ, -0x800000 ;  /* 0xff800000ff037424 */ /* 0x000fe200078e00ff */
[----:B------:R-:W-:Y:S02]  /*12570*/  WARPGROUP.DEPBAR.LE gsb0, 0x0 ;  /* 0x00008000000079c5 */ /* 0x000fe40000010000 */
[----:B------:R-:W-:-:S06]  /*12580*/  WARPGROUP.ARRIVE ;  /* 0x00000000000079c5 */ /* 0x000fcc0000000000 */
        /* <DEDUP_REMOVED lines=25> */
[----:B------:R-:W-:Y:S01]  /*12720*/  VIADD R4, R4, 0x380 ;  /* 0x0000038004047836 */ /* 0x000fe20000000000 */
[----:B------:R-:W-:Y:S01]  /*12730*/  MOV R7, 0x40000040 ;  /* 0x4000004000077802 */ /* 0x000fe20000000f00 */
[----:B------:R-:W-:Y:S02]  /*12740*/  WARPGROUP.DEPBAR.LE gsb0, 0x0 ;  /* 0x00008000000079c5 */ /* 0x000fe40000010000 */
[----:B------:R-:W-:-:S08]  /*12750*/  WARPGROUP.ARRIVE ;  /* 0x00000000000079c5 */ /* 0x000fd00000000000 */
[----:B------:R-:W-:Y:S01]  /*12760*/  HGMMA.64x128x16.F32.BF16 R88, R180, gdesc[UR4].tnspB, R88, gsb0 ;  /* 0x41e00004b4587df0 */ /* 0x000fe20008001858 */
[----:B------:R-:W-:Y:S01]  /*12770*/  R2UR UR6, R6 ;  /* 0x00000000060672ca */ /* 0x000fe200000e0000 */
[----:B------:R-:W-:Y:S01]  /*12780*/  IMAD.MOV.U32 R6, RZ, RZ, RZ ;  /* 0x000000ffff067224 */ /* 0x000fe200078e00ff */
[----:B------:R-:W-:Y:S01]  /*12790*/  R2UR UR7, R7 ;  /* 0x00000000070772ca */ /* 0x000fe200000e0000 */
[----:B------:R-:W-:Y:S02]  /*127a0*/  WARPGROUP.DEPBAR.LE gsb0, 0x0 ;  /* 0x00008000000079c5 */ /* 0x000fe40000010000 */
[----:B------:R-:W-:-:S10]  /*127b0*/  WARPGROUP.ARRIVE ;  /* 0x00000000000079c5 */ /* 0x000fd40000000000 */
[----:B------:R-:W-:Y:S01]  /*127c0*/  HGMMA.64x128x16.F32.BF16 R88, R184, gdesc[UR4].tnspB, R88, gsb0 ;  /* 0x41e00004b8587df0 */ /* 0x000fe20008001858 */
[----:B------:R-:W-:Y:S02]  /*127d0*/  R2UR UR6, R4 ;  /* 0x00000000040672ca */ /* 0x000fe400000e0000 */
[----:B------:R-:W-:Y:S02]  /*127e0*/  R2UR UR7, R5 ;  /* 0x00000000050772ca */ /* 0x000fe400000e0000 */
[----:B------:R-:W0:Y:S02]  /*127f0*/  SHFL.BFLY PT, R5, R8, 0x2, 0x1f ;  /* 0x0c401f0008057f89 */ /* 0x000e2400000e0000 */
[----:B0-----:R-:W-:Y:S01]  /*12800*/  FADD.FTZ R4, R5, R8 ;  /* 0x0000000805047221 */ /* 0x001fe20000010000 */
[----:B------:R-:W-:Y:S01]  /*12810*/  IMAD.U32 R8, RZ, RZ, UR46 ;  /* 0x0000002eff087e24 */ /* 0x000fe2000f8e00ff */
[----:B------:R-:W0:Y:S04]  /*12820*/  SHFL.BFLY PT, R5, R0, 0x1, 0x1f ;  /* 0x0c201f0000057f89 */ /* 0x000e2800000e0000 */
[----:B------:R-:W1:Y:S01]  /*12830*/  SHFL.BFLY PT, R7, R4, 0x1, 0x1f ;  /* 0x0c201f0004077f89 */ /* 0x000e6200000e0000 */
[----:B0-----:R-:W-:Y:S01]  /*12840*/  FADD.FTZ R10, R0, R5 ;  /* 0x00000005000a7221 */ /* 0x001fe20000010000 */
[----:B------:R-:W-:-:S02]  /*12850*/  IMAD.MOV.U32 R0, RZ, RZ, -0x800000 ;  /* 0xff800000ff007424 */ /* 0x000fc400078e00ff */
[----:B-1----:R-:W-:Y:S02]  /*12860*/  FADD.FTZ R11, R4, R7 ;  /* 0x00000007040b7221 */ /* 0x002fe40000010000 */
[----:B------:R-:W-:-:S03]  /*12870*/  FSETP.NE.FTZ.AND P1, PT, R10, RZ, PT ;  /* 0x000000ff0a00720b */ /* 0x000fc60003f35000 */
        /* <DEDUP_REMOVED lines=13> */
[----:B------:R-:W-:Y:S03]  /*12950*/  HGMMA.64x128x16.F32.BF16 R88, R188, gdesc[UR4].tnspB, R88, gsb0 ;  /* 0x41e00004bc587df0 */ /* 0x000fe60008001858 */
[----:B------:R-:W-:Y:S02]  /*12960*/  WARPGROUP.DEPBAR.LE gsb0, 0x0 ;  /* 0x00008000000079c5 */ /* 0x000fe40000010000 */
[----:B--23--:R-:W-:Y:S05]  /*12970*/  @!P0 BRA `(.L_x_7121) ;  /* 0x0000000000048947 */ /* 0x00cfea0003800000 */
[----:B------:R-:W-:Y:S01]  /*12980*/  BPT.TRAP 0x1 ;  /* 0x000000040000795c */ /* 0x000fe20000300000 */
.L_x_7121:
[----:B------:R-:W-:Y:S01]  /*12990*/  IMAD.U32 R5, RZ, RZ, UR38 ;  /* 0x00000026ff057e24 */ /* 0x000fe2000f8e00ff */
[----:B------:R-:W-:Y:S01]  /*129a0*/  IADD3 R4, R9, 0x28860, RZ ;  /* 0x0002886009047810 */ /* 0x000fe20007ffe0ff */
        /* <DEDUP_REMOVED lines=36> */
[-C--:B0-----:R-:W-:Y:S01]  /*12bf0*/  FMUL.FTZ R70, R90, R6.reuse ;  /* 0x000000065a467220 */ /* 0x081fe20000410000 */
        /* <DEDUP_REMOVED lines=34> */
[----:B------:R-:W-:Y:S01]  /*12e20*/  UIADD3 UR39, UR39, 0x1, URZ ;  /* 0x0000000127277890 */ /* 0x000fe2000fffe03f */
[----:B-1----:R-:W-:-:S11]  /*12e30*/  SEL R157, R157, RZ, P1 ;  /* 0x000000ff9d9d7207 */ /* 0x002fd60000800000 */
.L_x_7057:
[----:B------:R-:W-:Y:S05]  /*12e40*/  WARPSYNC.ALL ;  /* 0x0000000000007948 */ /* 0x000fea0003800000 */
[----:B------:R-:W1:Y:S08]  /*12e50*/  S2UR UR38, SR_CgaCtaId ;  /* 0x00000000002679c3 */ /* 0x000e700000008800 */
[----:B------:R-:W-:Y:S06]  /*12e60*/  BAR.SYNC.DEFER_BLOCKING 0x5, 0x180 ;  /* 0x0146000000007b1d */ /* 0x000fec0000010000 */
[----:B------:R-:W-:Y:S01]  /*12e70*/  UMOV UR4, 0x400 ;  /* 0x0000040000047882 */ /* 0x000fe20000000000 */
[----:B------:R-:W-:Y:S01]  /*12e80*/  BSSY B0, `(.L_x_7122) ;  /* 0x00002f0000007945 */ /* 0x000fe20003800000 */
[----:B-1----:R-:W-:-:S06]  /*12e90*/  ULEA UR4, UR38, UR4, 0x18 ;  /* 0x0000000426047291 */ /* 0x002fcc000f8ec03f */
[----:B------:R-:W-:-:S05]  /*12ea0*/  IMAD.U32 R156, RZ, RZ, UR4 ;  /* 0x00000004ff9c7e24 */ /* 0x000fca000f8e00ff */
[----:B------:R1:W3:Y:S01]  /*12eb0*/  LDS.128 R28, [R156+0x288d0] ;  /* 0x0288d0009c1c7984 */ /* 0x0002e20000000c00 */
[----:B------:R-:W-:Y:S06]  /*12ec0*/  BAR.ARV 0x4, 0x180 ;  /* 0x0106000000007b1d */ /* 0x000fec0000002000 */
[----:B------:R-:W-:Y:S05]  /*12ed0*/  @P0 BRA `(.L_x_7123) ;  /* 0x0000002000a40947 */ /* 0x000fea0003800000 */
[----:B------:R-:W0:Y:S01]  /*12ee0*/  LDL R4, [R1+0x20] ;  /* 0x0000200001047983 */ /* 0x000e220000100800 */
[----:B------:R-:W-:Y:S01]  /*12ef0*/  ULDC UR4, c[0x0][0xad4] ;  /* 0x0002b50000047ab9 */ /* 0x000fe20000000800 */
[----:B------:R-:W-:Y:S01]  /*12f00*/  F2FP.BF16.F32.PACK_AB R34, R61, R60 ;  /* 0x0000003c3d22723e */ /* 0x000fe200000010ff */
[----:B------:R-:W4:Y:S01]  /*12f10*/  S2R R5, SR_SWINHI ;  /* 0x0000000000057919 */ /* 0x000f220000002f00 */
[----:B------:R-:W-:Y:S02]  /*12f20*/  F2FP.BF16.F32.PACK_AB R36, R63, R62 ;  /* 0x0000003e3f24723e */ /* 0x000fe400000010ff */
[----:B------:R-:W-:Y:S02]  /*12f30*/  MOV R92, R156 ;  /* 0x0000009c005c7202 */ /* 0x000fe40000000f00 */
[----:B----4-:R-:W-:-:S03]  /*12f40*/  MOV R93, R5 ;  /* 0x00000005005d7202 */ /* 0x010fc60000000f00 */
[----:B0-----:R-:W-:-:S03]  /*12f50*/  IMAD.WIDE R8, R4, 0x2, R92 ;  /* 0x0000000204087825 */ /* 0x001fc600078e025c */
[C---:B------:R-:W-:Y:S02]  /*12f60*/  IADD3 R37, P0, R8.reuse, 0x40, RZ ;  /* 0x0000004008257810 */ /* 0x040fe40007f1e0ff */
[C---:B------:R-:W-:Y:S02]  /*12f70*/  IADD3 R35, P5, R8.reuse, 0x20, RZ ;  /* 0x0000002008237810 */ /* 0x040fe40007fbe0ff */
[----:B------:R-:W-:Y:S01]  /*12f80*/  IADD3 R39, P1, R8, 0x60, RZ ;  /* 0x0000006008277810 */ /* 0x000fe20007f3e0ff */
[--C-:B------:R-:W-:Y:S01]  /*12f90*/  IMAD.X R25, RZ, RZ, R9.reuse, P0 ;  /* 0x000000ffff197224 */ /* 0x100fe200000e0609 */
[----:B------:R-:W-:Y:S01]  /*12fa0*/  ISETP.NE.AND P0, PT, R204, RZ, PT ;  /* 0x000000ffcc00720c */ /* 0x000fe20003f05270 */
[--C-:B------:R-:W-:Y:S01]  /*12fb0*/  IMAD.X R27, RZ, RZ, R9.reuse, P5 ;  /* 0x000000ffff1b7224 */ /* 0x100fe200028e0609 */
[----:B------:R-:W-:Y:S01]  /*12fc0*/  LOP3.LUT R11, R8, 0x380, RZ, 0xc0, !PT ;  /* 0x00000380080b7812 */ /* 0x000fe200078ec0ff */
[----:B------:R-:W-:Y:S01]  /*12fd0*/  IMAD.X R15, RZ, RZ, R9, P1 ;  /* 0x000000ffff0f7224 */ /* 0x000fe200008e0609 */
[----:B------:R-:W-:Y:S01]  /*12fe0*/  SEL R204, R204, UR4, P0 ;  /* 0x00000004cccc7c07 */ /* 0x000fe20008000000 */
[----:B------:R-:W-:Y:S05]  /*12ff0*/  WARPSYNC.ALL ;  /* 0x0000000000007948 */ /* 0x000fea0003800000 */
[----:B------:R-:W-:Y:S01]  /*13000*/  LOP3.LUT R4, R35, 0x380, RZ, 0xc0, !PT ;  /* 0x0000038023047812 */ /* 0x000fe200078ec0ff */
[----:B------:R-:W-:Y:S01]  /*13010*/  ULDC.64 UR6, c[0x0][0xc08] ;  /* 0x0003020000067ab9 */ /* 0x000fe20000000a00 */
[----:B------:R-:W-:Y:S01]  /*13020*/  LOP3.LUT R10, R39, 0x380, RZ, 0xc0, !PT ;  /* 0x00000380270a7812 */ /* 0x000fe200078ec0ff */
[----:B------:R-:W-:Y:S01]  /*13030*/  ULDC.64 UR4, c[0x0][0xc00] ;  /* 0x0003000000047ab9 */ /* 0x000fe20000000a00 */
[----:B------:R-:W-:-:S02]  /*13040*/  LOP3.LUT R6, R37, 0x380, RZ, 0xc0, !PT ;  /* 0x0000038025067812 */ /* 0x000fc400078ec0ff */
[----:B------:R-:W-:Y:S02]  /*13050*/  SHF.R.U64 R11, R11, 0x3, RZ ;  /* 0x000000030b0b7819 */ /* 0x000fe400000012ff */
[----:B------:R-:W-:Y:S02]  /*13060*/  SHF.R.U64 R4, R4, 0x3, RZ ;  /* 0x0000000304047819 */ /* 0x000fe400000012ff */
[C---:B------:R-:W-:Y:S02]  /*13070*/  IADD3 R95, P2, R8.reuse, 0x4000, RZ ;  /* 0x00004000085f7810 */ /* 0x040fe40007f5e0ff */
[----:B---3--:R-:W-:Y:S02]  /*13080*/  IADD3 R28, P5, R8, 0x4060, RZ ;  /* 0x00004060081c7810 */ /* 0x008fe40007fbe0ff */
[----:B------:R-:W-:Y:S01]  /*13090*/  SHF.R.U64 R10, R10, 0x3, RZ ;  /* 0x000000030a0a7819 */ /* 0x000fe200000012ff */
[--C-:B--2---:R-:W-:Y:S01]  /*130a0*/  IMAD.X R13, RZ, RZ, R9.reuse, P2 ;  /* 0x000000ffff0d7224 */ /* 0x104fe200010e0609 */
[----:B------:R-:W-:Y:S01]  /*130b0*/  IADD3 R107, P4, R8, 0x4040, RZ ;  /* 0x00004040086b7810 */ /* 0x000fe20007f9e0ff */
[----:B------:R-:W-:Y:S01]  /*130c0*/  IMAD.X R33, RZ, RZ, R9, P5 ;  /* 0x000000ffff217224 */ /* 0x000fe200028e0609 */
[----:B------:R-:W-:Y:S01]  /*130d0*/  SHF.R.U64 R6, R6, 0x3, RZ ;  /* 0x0000000306067819 */ /* 0x000fe200000012ff */
[----:B------:R-:W-:Y:S01]  /*130e0*/  BAR.SYNC.DEFER_BLOCKING 0x1, 0x100 ;  /* 0x0044000000007b1d */ /* 0x000fe20000010000 */
[----:B------:R-:W-:-:S02]  /*130f0*/  IADD3 R105, P3, R8, 0x4020, RZ ;  /* 0x0000402008697810 */ /* 0x000fc40007f7e0ff */
[----:B------:R-:W-:Y:S02]  /*13100*/  LOP3.LUT R8, R11, R8, RZ, 0x3c, !PT ;  /* 0x000000080b087212 */ /* 0x000fe400078e3cff */
[----:B------:R-:W-:Y:S01]  /*13110*/  LOP3.LUT R26, R4, R35, RZ, 0x3c, !PT ;  /* 0x00000023041a7212 */ /* 0x000fe200078e3cff */
[----:B------:R-:W-:Y:S01]  /*13120*/  IMAD.X R7, RZ, RZ, R9, P3 ;  /* 0x000000ffff077224 */ /* 0x000fe200018e0609 */
[----:B------:R-:W-:Y:S02]  /*13130*/  LOP3.LUT R14, R10, R39, RZ, 0x3c, !PT ;  /* 0x000000270a0e7212 */ /* 0x000fe400078e3cff */
[----:B------:R-:W-:Y:S02]  /*13140*/  LOP3.LUT R4, R95, 0x380, RZ, 0xc0, !PT ;  /* 0x000003805f047812 */ /* 0x000fe400078ec0ff */
[----:B------:R-:W-:Y:S02]  /*13150*/  LOP3.LUT R11, R28, 0x380, RZ, 0xc0, !PT ;  /* 0x000003801c0b7812 */ /* 0x000fe400078ec0ff */
[----:B-----5:R-:W-:-:S02]  /*13160*/  LOP3.LUT R24, R6, R37, RZ, 0x3c, !PT ;  /* 0x0000002506187212 */ /* 0x020fc400078e3cff */
[----:B------:R-:W-:Y:S02]  /*13170*/  LOP3.LUT R10, R107, 0x380, RZ, 0xc0, !PT ;  /* 0x000003806b0a7812 */ /* 0x000fe400078ec0ff */
[----:B------:R-:W-:Y:S02]  /*13180*/  LOP3.LUT R6, R105, 0x380, RZ, 0xc0, !PT ;  /* 0x0000038069067812 */ /* 0x000fe400078ec0ff */
[----:B------:R-:W-:Y:S02]  /*13190*/  SHF.R.U64 R4, R4, 0x3, RZ ;  /* 0x0000000304047819 */ /* 0x000fe400000012ff */
[----:B------:R-:W-:Y:S02]  /*131a0*/  SHF.R.U64 R11, R11, 0x3, RZ ;  /* 0x000000030b0b7819 */ /* 0x000fe400000012ff */
[----:B------:R-:W-:Y:S02]  /*131b0*/  SHF.R.U64 R10, R10, 0x3, RZ ;  /* 0x000000030a0a7819 */ /* 0x000fe400000012ff */
[----:B------:R-:W-:-:S02]  /*131c0*/  SHF.R.U64 R6, R6, 0x3, RZ ;  /* 0x0000000306067819 */ /* 0x000fc400000012ff */
[----:B------:R-:W-:Y:S02]  /*131d0*/  LOP3.LUT R12, R4, R95, RZ, 0x3c, !PT ;  /* 0x0000005f040c7212 */ /* 0x000fe400078e3cff */
[----:B------:R-:W-:Y:S02]  /*131e0*/  LOP3.LUT R32, R11, R28, RZ, 0x3c, !PT ;  /* 0x0000001c0b207212 */ /* 0x000fe400078e3cff */
[----:B------:R-:W-:Y:S02]  /*131f0*/  IADD3.X R5, RZ, R9, RZ, P4, !PT ;  /* 0x00000009ff057210 */ /* 0x000fe400027fe4ff */
[----:B------:R-:W-:Y:S02]  /*13200*/  LOP3.LUT R4, R10, R107, RZ, 0x3c, !PT ;  /* 0x0000006b0a047212 */ /* 0x000fe400078e3cff */
[----:B------:R-:W-:Y:S02]  /*13210*/  MOV R28, R8 ;  /* 0x00000008001c7202 */ /* 0x000fe40000000f00 */
[----:B------:R-:W-:-:S02]  /*13220*/  LOP3.LUT R6, R6, R105, RZ, 0x3c, !PT ;  /* 0x0000006906067212 */ /* 0x000fc400078e3cff */
[----:B------:R-:W-:Y:S02]  /*13230*/  F2FP.BF16.F32.PACK_AB R8, R21, R20 ;  /* 0x000000141508723e */ /* 0x000fe400000010ff */
        /* <DEDUP_REMOVED lines=12> */
[----:B------:R-:W-:Y:S01]  /*13300*/  MOV R39, R14 ;  /* 0x0000000e00277202 */ /* 0x000fe20000000f00 */
[----:B------:R-:W-:Y:S01]  /*13310*/  STSM.16.M88.4 [R37], R4 ;  /* 0x0000000425007844 */ /* 0x000fe20000000200 */
[----:B------:R-:W-:-:S02]  /*13320*/  MOV R104, R12 ;  /* 0x0000000c00687202 */ /* 0x000fc40000000f00 */
[----:B0-----:R-:W-:Y:S02]  /*13330*/  F2FP.BF16.F32.PACK_AB R8, R47, R46 ;  /* 0x0000002e2f08723e */ /* 0x001fe400000010ff */
        /* <DEDUP_REMOVED lines=11> */
[----:B------:R-:W-:Y:S02]  /*133f0*/  F2FP.BF16.F32.PACK_AB R26, R57, R56 ;  /* 0x00000038391a723e */ /* 0x000fe400000010ff */
[----:B------:R-:W-:Y:S02]  /*13400*/  F2FP.BF16.F32.PACK_AB R27, R89, R88 ;  /* 0x00000058591b723e */ /* 0x000fe400000010ff */
[----:B------:R-:W-:-:S02]  /*13410*/  MOV R28, R32 ;  /* 0x00000020001c7202 */ /* 0x000fc40000000f00 */
[----:B------:R-:W-:Y:S01]  /*13420*/  F2FP.BF16.F32.PACK_AB R32, R59, R58 ;  /* 0x0000003a3b20723e */ /* 0x000fe200000010ff */
[----:B------:R-:W-:Y:S01]  /*13430*/  STSM.16.M88.4 [R104], R24 ;  /* 0x0000001868007844 */ /* 0x000fe20000000200 */
[----:B------:R-:W-:Y:S01]  /*13440*/  F2FP.BF16.F32.PACK_AB R33, R91, R90 ;  /* 0x0000005a5b21723e */ /* 0x000fe200000010ff */
[----:B0-----:R-:W-:Y:S01]  /*13450*/  IMAD.MOV.U32 R10, RZ, RZ, RZ ;  /* 0x000000ffff0a7224 */ /* 0x001fe200078e00ff */
[----:B------:R-:W-:Y:S01]  /*13460*/  F2FP.BF16.F32.PACK_AB R35, R97, R96 ;  /* 0x000000606123723e */ /* 0x000fe200000010ff */
[----:B------:R-:W0:Y:S01]  /*13470*/  LDC R9, c[0x0][0xbe8] ;  /* 0x0002fa00ff097b82 */ /* 0x000e220000000800 */
[----:B------:R-:W-:Y:S02]  /*13480*/  F2FP.BF16.F32.PACK_AB R37, R99, R98 ;  /* 0x000000626325723e */ /* 0x000fe400000010ff */
[----:B------:R-:W-:Y:S01]  /*13490*/  F2FP.BF16.F32.PACK_AB R38, R65, R64 ;  /* 0x000000404126723e */ /* 0x000fe200000010ff */
[----:B------:R-:W-:Y:S01]  /*134a0*/  STSM.16.M88.4 [R95], R32 ;  /* 0x000000205f007844 */ /* 0x000fe20000000200 */
[----:B--2---:R-:W-:-:S02]  /*134b0*/  F2FP.BF16.F32.PACK_AB R39, R101, R100 ;  /* 0x000000646527723e */ /* 0x004fc400000010ff */
[----:B------:R-:W-:Y:S02]  /*134c0*/  F2FP.BF16.F32.PACK_AB R4, R67, R66 ;  /* 0x000000424304723e */ /* 0x000fe400000010ff */
[----:B------:R-:W-:Y:S01]  /*134d0*/  F2FP.BF16.F32.PACK_AB R5, R103, R102 ;  /* 0x000000666705723e */ /* 0x000fe200000010ff */
[----:B------:R-:W-:Y:S01]  /*134e0*/  STSM.16.M88.4 [R94], R36 ;  /* 0x000000245e007844 */ /* 0x000fe20000000200 */
[----:B------:R-:W-:Y:S02]  /*134f0*/  F2FP.BF16.F32.PACK_AB R6, R69, R68 ;  /* 0x000000444506723e */ /* 0x000fe400000010ff */
[----:B------:R-:W-:Y:S02]  /*13500*/  F2FP.BF16.F32.PACK_AB R7, R151, R150 ;  /* 0x000000969707723e */ /* 0x000fe400000010ff */
[----:B------:R-:W-:Y:S02]  /*13510*/  ISETP.NE.U32.AND P3, PT, RZ, UR6, PT ;  /* 0x00000006ff007c0c */ /* 0x000fe4000bf65070 */
[----:B------:R-:W-:Y:S01]  /*13520*/  ISETP.NE.U32.AND P0, PT, RZ, UR4, PT ;  /* 0x00000004ff007c0c */ /* 0x000fe2000bf05070 */
[----:B------:R2:W-:Y:S01]  /*13530*/  STSM.16.M88.4 [R28], R4 ;  /* 0x000000041c007844 */ /* 0x0005e20000000200 */
[----:B------:R-:W-:Y:S01]  /*13540*/  BAR.SYNC.DEFER_BLOCKING 0x1, 0x100 ;  /* 0x0044000000007b1d */ /* 0x000fe20000010000 */
[----:B------:R-:W-:-:S02]  /*13550*/  ISETP.NE.AND.EX P3, PT, RZ, UR7, PT, P3 ;  /* 0x00000007ff007c0c */ /* 0x000fc4000bf65330 */
[----:B------:R-:W-:Y:S02]  /*13560*/  IADD3 R14, P1, R206, UR4, RZ ;  /* 0x00000004ce0e7c10 */ /* 0x000fe4000ff3e0ff */
[----:B------:R-:W-:Y:S02]  /*13570*/  ISETP.NE.AND.EX P0, PT, RZ, UR5, PT, P0 ;  /* 0x00000005ff007c0c */ /* 0x000fe4000bf05300 */
[----:B------:R-:W-:-:S07]  /*13580*/  IADD3.X R15, R207, UR5, RZ, P1, !PT ;  /* 0x00000005cf0f7c10 */ /* 0x000fce0008ffe4ff */
[----:B------:R-:W-:Y:S01]  /*13590*/  @P3 IADD3 R206, P1, R206, UR6, RZ ;  /* 0x00000006cece3c10 */ /* 0x000fe2000ff3e0ff */
[----:B------:R-:W-:Y:S02]  /*135a0*/  ULDC UR6, c[0x0][0xa88] ;  /* 0x0002a20000067ab9 */ /* 0x000fe40000000800 */
[----:B------:R-:W-:Y:S01]  /*135b0*/  IMAD.U32 R8, RZ, RZ, UR6 ;  /* 0x00000006ff087e24 */ /* 0x000fe2000f8e00ff */
[----:B------:R-:W-:Y:S01]  /*135c0*/  @P3 IADD3.X R207, R207, UR7, RZ, P1, !PT ;  /* 0x00000007cfcf3c10 */ /* 0x000fe20008ffe4ff */
[----:B------:R3:W5:Y:S04]  /*135d0*/  @P0 LDG.E R10, desc[UR42][R14.64] ;  /* 0x0000002a0e0a0981 */ /* 0x000768000c1e1900 */
[----:B------:R3:W5:Y:S01]  /*135e0*/  @P3 LDG.E R8, desc[UR42][R206.64] ;  /* 0x0000002ace083981 */ /* 0x000762000c1e1900 */
[----:B--2---:R-:W-:Y:S01]  /*135f0*/  IMAD.MOV.U32 R6, RZ, RZ, 0x9b8 ;  /* 0x000009b8ff067424 */ /* 0x004fe200078e00ff */
[----:B------:R-:W-:-:S02]  /*13600*/  ISETP.GT.AND P2, PT, R204, 0x1, PT ;  /* 0x00000001cc00780c */ /* 0x000fc40003f44270 */
[----:B0-----:R-:W-:Y:S02]  /*13610*/  ISETP.NE.AND P1, PT, R9, 0x1, PT ;  /* 0x000000010900780c */ /* 0x001fe40003f25270 */
[----:B------:R-:W-:-:S04]  /*13620*/  SEL R6, R6, 0x978, P2 ;  /* 0x0000097806067807 */ /* 0x000fc80001000000 */
[----:B------:R3:W0:Y:S08]  /*13630*/  LDC.64 R24, c[0x0][R6+0x220] ;  /* 0x0000880006187b82 */ /* 0x0006300000000a00 */
[----:B------:R3:W2:Y:S08]  /*13640*/  LDC.64 R26, c[0x0][R6+0x218] ;  /* 0x00008600061a7b82 */ /* 0x0006b00000000a00 */
[----:B------:R3:W4:Y:S01]  /*13650*/  LDC.64 R12, c[0x0][R6+0x228] ;  /* 0x00008a00060c7b82 */ /* 0x0007220000000a00 */
[----:B------:R-:W-:Y:S05]  /*13660*/  @P3 BRA `(.L_x_7124) ;  /* 0x0000000000103947 */ /* 0x000fea0003800000 */
[----:B------:R-:W-:Y:S05]  /*13670*/  @!P0 BRA `(.L_x_7124) ;  /* 0x00000000000c8947 */ /* 0x000fea0003800000 */
[----:B------:R-:W3:Y:S04]  /*13680*/  LDG.E R5, desc[UR42][R14.64] ;  /* 0x0000002a0e057981 */ /* 0x000ee8000c1e1900 */
[----:B-----5:R-:W3:Y:S02]  /*13690*/  LDG.E R8, desc[UR42][R14.64+0x4] ;  /* 0x0000042a0e087981 */ /* 0x020ee4000c1e1900 */
[----:B---3--:R-:W-:-:S07]  /*136a0*/  IMAD.IADD R8, R8, 0x1, -R5 ;  /* 0x0000000108087824 */ /* 0x008fce00078e0a05 */
.L_x_7124:
[----:B---3--:R-:W3:Y:S01]  /*136b0*/  LDL R15, [R1+0x1c] ;  /* 0x00001c00010f7983 */ /* 0x008ee20000100800 */
[----:B------:R-:W1:Y:S01]  /*136c0*/  LDC.64 R6, c[0x0][R6+0x210] ;  /* 0x0000840006067b82 */ /* 0x000e620000000a00 */
[----:B------:R-:W-:Y:S02]  /*136d0*/  ISETP.NE.U32.AND P0, PT, RZ, UR4, PT ;  /* 0x00000004ff007c0c */ /* 0x000fe4000bf05070 */
[----:B------:R-:W4:Y:S02]  /*136e0*/  LDL R32, [R1+0x18] ;  /* 0x0000180001207983 */ /* 0x000f240000100800 */
[----:B------:R-:W-:-:S03]  /*136f0*/  ISETP.NE.AND.EX P0, PT, RZ, UR5, PT, P0 ;  /* 0x00000005ff007c0c */ /* 0x000fc6000bf05300 */
[----:B------:R-:W1:Y:S01]  /*13700*/  @P1 LDC R14, c[0x0][0xbec] ;  /* 0x0002fb00ff0e1b82 */ /* 0x000e620000000800 */
[----:B------:R-:W-:Y:S02]  /*13710*/  SEL R205, R205, RZ, !P0 ;  /* 0x000000ffcdcd7207 */ /* 0x000fe40004000000 */
[----:B------:R-:W-:-:S03]  /*13720*/  SEL R217, R217, RZ, !P0 ;  /* 0x000000ffd9d97207 */ /* 0x000fc60004000000 */
[----:B0-----:R-:W-:Y:S02]  /*13730*/  IMAD R11, R25, R205, RZ ;  /* 0x000000cd190b7224 */ /* 0x001fe400078e02ff */
[----:B------:R-:W0:Y:S02]  /*13740*/  @P1 LDC R33, c[0x0][0xbf0] ;  /* 0x0002fc00ff211b82 */ /* 0x000e240000000800 */
[C---:B------:R-:W-:Y:S02]  /*13750*/  IMAD R217, R24.reuse, R217, R11 ;  /* 0x000000d918d97224 */ /* 0x040fe400078e020b */
[----:B------:R-:W-:-:S04]  /*13760*/  IMAD.WIDE.U32 R24, R24, R205, RZ ;  /* 0x000000cd18187225 */ /* 0x000fc800078e00ff */
[----:B------:R-:W1:Y:S01]  /*13770*/  LDC.64 R4, c[0x0][0xba8] ;  /* 0x0002ea00ff047b82 */ /* 0x000e620000000a00 */
[-C--:B--2---:R-:W-:Y:S02]  /*13780*/  IMAD R11, R27, R2.reuse, RZ ;  /* 0x000000021b0b7224 */ /* 0x084fe400078e02ff */
[----:B------:R-:W-:Y:S02]  /*13790*/  IMAD.IADD R217, R25, 0x1, R217 ;  /* 0x0000000119d97824 */ /* 0x000fe400078e02d9 */
[----:B------:R-:W-:-:S04]  /*137a0*/  IMAD.WIDE.U32 R26, R26, R2, RZ ;  /* 0x000000021a1a7225 */ /* 0x000fc800078e00ff */
[----:B------:R-:W-:Y:S01]  /*137b0*/  IMAD.IADD R28, R27, 0x1, R11 ;  /* 0x000000011b1c7824 */ /* 0x000fe200078e020b */
[--C-:B-----5:R-:W-:Y:S02]  /*137c0*/  IADD3 R24, P0, P3, R24, R26, R10.reuse ;  /* 0x0000001a18187210 */ /* 0x120fe40007b1e00a */
[----:B------:R-:W-:Y:S01]  /*137d0*/  SHF.R.S32.HI R11, RZ, 0x1f, R10 ;  /* 0x0000001fff0b7819 */ /* 0x000fe2000001140a */
[----:B-1----:R-:W1:Y:S08]  /*137e0*/  @!P2 LDC R4, c[0x0][0xb50] ;  /* 0x0002d400ff04ab82 */ /* 0x002e700000000800 */
[----:B------:R-:W2:Y:S01]  /*137f0*/  @!P2 LDC R5, c[0x0][0xb54] ;  /* 0x0002d500ff05ab82 */ /* 0x000ea20000000800 */
[----:B------:R-:W-:-:S02]  /*13800*/  IMAD R8, R8, R9, RZ ;  /* 0x0000000908087224 */ /* 0x000fc400078e02ff */
[----:B---3--:R-:W-:-:S04]  /*13810*/  IMAD R35, R208, 0x80, R15 ;  /* 0x00000080d0237824 */ /* 0x008fc800078e020f */
[----:B------:R-:W-:Y:S01]  /*13820*/  @P1 IMAD.HI.U32 R14, R35, R14, RZ ;  /* 0x0000000e230e1227 */ /* 0x000fe200078e00ff */
[----:B------:R-:W-:Y:S02]  /*13830*/  MOV R25, R35 ;  /* 0x0000002300197202 */ /* 0x000fe40000000f00 */
[----:B------:R-:W-:Y:S02]  /*13840*/  SEL R15, R209, RZ, P2 ;  /* 0x000000ffd10f7207 */ /* 0x000fe40001000000 */
[----:B0-----:R-:W-:-:S03]  /*13850*/  @P1 SHF.R.U32.HI R25, RZ, R33, R14 ;  /* 0x00000021ff191219 */ /* 0x001fc6000001160e */
[-C--:B----4-:R-:W-:Y:S02]  /*13860*/  IMAD R27, R13, R15.reuse, RZ ;  /* 0x0000000f0d1b7224 */ /* 0x090fe400078e02ff */
[----:B------:R-:W-:Y:S02]  /*13870*/  IMAD.MOV R26, RZ, RZ, -R25 ;  /* 0x000000ffff1a7224 */ /* 0x000fe400078e0a19 */
[----:B------:R-:W-:Y:S01]  /*13880*/  IMAD.WIDE.U32 R12, R12, R15, RZ ;  /* 0x0000000f0c0c7225 */ /* 0x000fe200078e00ff */
[----:B------:R-:W-:-:S03]  /*13890*/  IADD3.X R14, R217, R28, R11, P0, P3 ;  /* 0x0000001cd90e7210 */ /* 0x000fc600007e640b */
[----:B------:R-:W-:Y:S01]  /*138a0*/  IMAD R15, R9, R26, R35 ;  /* 0x0000001a090f7224 */ /* 0x000fe200078e0223 */
[----:B------:R-:W-:Y:S01]  /*138b0*/  IADD3 R12, P0, P3, R25, R24, R12 ;  /* 0x00000018190c7210 */ /* 0x000fe20007b1e00c */
[----:B------:R-:W-:Y:S01]  /*138c0*/  IMAD.IADD R27, R13, 0x1, R27 ;  /* 0x000000010d1b7824 */ /* 0x000fe200078e021b */
[----:B------:R-:W-:Y:S01]  /*138d0*/  SHF.R.S32.HI R13, RZ, 0x1f, R25 ;  /* 0x0000001fff0d7819 */ /* 0x000fe20000011419 */
[----:B------:R-:W-:Y:S01]  /*138e0*/  IMAD R7, R7, R15, RZ ;  /* 0x0000000f07077224 */ /* 0x000fe200078e02ff */
[----:B------:R-:W-:Y:S02]  /*138f0*/  SHF.R.S32.HI R25, RZ, 0x1f, R15 ;  /* 0x0000001fff197819 */ /* 0x000fe4000001140f */
[----:B------:R-:W-:-:S03]  /*13900*/  IADD3.X R13, R13, R14, R27, P0, P3 ;  /* 0x0000000e0d0d7210 */ /* 0x000fc600007e641b */
[C---:B------:R-:W-:Y:S02]  /*13910*/  IMAD R25, R6.reuse, R25, R7 ;  /* 0x0000001906197224 */ /* 0x040fe400078e0207 */
[----:B------:R-:W-:-:S04]  /*13920*/  IMAD.WIDE.U32 R6, R6, R15, R12 ;  /* 0x0000000f06067225 */ /* 0x000fc800078e000c */
[----:B------:R-:W-:Y:S01]  /*13930*/  IMAD.IADD R7, R7, 0x1, R25 ;  /* 0x0000000107077824 */ /* 0x000fe200078e0219 */
[----:B-1----:R-:W-:-:S04]  /*13940*/  LEA R4, P0, R6, R4, 0x2 ;  /* 0x0000000406047211 */ /* 0x002fc800078010ff */
[----:B--2---:R-:W-:Y:S01]  /*13950*/  LEA.HI.X R14, R6, R5, R7, 0x2, P0 ;  /* 0x00000005060e7211 */ /* 0x004fe200000f1407 */
[----:B------:R-:W-:Y:S01]  /*13960*/  SHFL.IDX PT, R12, R4, 0x1, 0x1c1f ;  /* 0x003c1f00040c7f89 */ /* 0x000fe200000e0000 */
[----:B------:R-:W-:-:S03]  /*13970*/  IMAD R25, R208, 0x80, R32 ;  /* 0x00000080d0197824 */ /* 0x000fc600078e0220 */
[----:B------:R-:W-:Y:S04]  /*13980*/  SHFL.IDX PT, R6, R4, RZ, 0x1c1f ;  /* 0x001c1fff04067589 */ /* 0x000fe800000e0000 */
[----:B------:R-:W0:Y:S04]  /*13990*/  SHFL.IDX PT, R7, R14, RZ, 0x1c1f ;  /* 0x001c1fff0e077589 */ /* 0x000e2800000e0000 */
[----:B------:R-:W1:Y:S01]  /*139a0*/  SHFL.IDX PT, R13, R14, 0x1, 0x1c1f ;  /* 0x003c1f000e0d7f89 */ /* 0x000e6200000e0000 */
[----:B------:R-:W-:Y:S01]  /*139b0*/  LOP3.LUT P0, RZ, R218, 0x3, RZ, 0xc0, !PT ;  /* 0x00000003daff7812 */ /* 0x000fe2000780c0ff */
[----:B------:R-:W-:-:S03]  /*139c0*/  VIADD R5, R25, 0x8 ;  /* 0x0000000819057836 */ /* 0x000fc60000000000 */
[-C--:B------:R-:W-:Y:S02]  /*139d0*/  ISETP.GE.OR P3, PT, R25, R8.reuse, P0 ;  /* 0x000000081900720c */ /* 0x080fe40000766670 */
[----:B------:R-:W-:-:S11]  /*139e0*/  ISETP.GE.OR P0, PT, R5, R8, P0 ;  /* 0x000000080500720c */ /* 0x000fd60000706670 */
[----:B0-----:R0:W-:Y:S04]  /*139f0*/  @!P3 ST.E desc[UR42][R6.64], R3 ;  /* 0x000000030600b985 */ /* 0x0011e8000c10192a */
[----:B-1----:R0:W-:Y:S01]  /*13a00*/  @!P0 ST.E desc[UR42][R12.64], R0 ;  /* 0x000000000c008985 */ /* 0x0021e2000c10192a */
[----:B------:R-:W-:Y:S05]  /*13a10*/  @P2 BRA `(.L_x_7125) ;  /* 0x0000000800a02947 */ /* 0x000fea0003800000 */
[----:B------:R-:W-:Y:S01]  /*13a20*/  IMAD.SHL.U32 R32, R153, 0x40, RZ ;  /* 0x0000004099207824 */ /* 0x000fe200078e00ff */
[----:B0-----:R-:W0:Y:S01]  /*13a30*/  @P1 LDC R13, c[0x0][0xbec] ;  /* 0x0002fb00ff0d1b82 */ /* 0x001e220000000800 */
[----:B------:R-:W-:Y:S02]  /*13a40*/  ULDC.64 UR4, c[0x0][0xaa0] ;  /* 0x0002a80000047ab9 */ /* 0x000fe40000000a00 */
[----:B------:R-:W-:-:S04]  /*13a50*/  IMAD.IADD R3, R16, 0x1, R32 ;  /* 0x0000000110037824 */ /* 0x000fc800078e0220 */
[----:B------:R-:W-:Y:S01]  /*13a60*/  IMAD.WIDE R92, R3, 0x2, R92 ;  /* 0x00000002035c7825 */ /* 0x000fe200078e025c */
[----:B------:R-:W1:Y:S02]  /*13a70*/  @P1 LDC R21, c[0x0][0xbf0] ;  /* 0x0002fc00ff151b82 */ /* 0x000e640000000800 */
[C---:B------:R-:W-:Y:S02]  /*13a80*/  IADD3 R33, P0, R92.reuse, 0x2000, RZ ;  /* 0x000020005c217810 */ /* 0x040fe40007f1e0ff */
[----:B------:R-:W-:Y:S02]  /*13a90*/  IADD3 R25, P5, R92, 0x1000, RZ ;  /* 0x000010005c197810 */ /* 0x000fe40007fbe0ff */
[----:B------:R-:W-:Y:S02]  /*13aa0*/  LOP3.LUT R32, R33, 0x380, RZ, 0xc0, !PT ;  /* 0x0000038021207812 */ /* 0x000fe400078ec0ff */
[----:B------:R-:W-:Y:S02]  /*13ab0*/  LOP3.LUT R24, R25, 0x380, RZ, 0xc0, !PT ;  /* 0x0000038019187812 */ /* 0x000fe400078ec0ff */
[----:B------:R-:W-:-:S02]  /*13ac0*/  SHF.R.U64 R32, R32, 0x3, RZ ;  /* 0x0000000320207819 */ /* 0x000fc400000012ff */
[----:B------:R-:W-:Y:S02]  /*13ad0*/  SHF.R.U64 R24, R24, 0x3, RZ ;  /* 0x0000000318187819 */ /* 0x000fe400000012ff */
[----:B------:R-:W-:Y:S02]  /*13ae0*/  LOP3.LUT R32, R32, R33, RZ, 0x3c, !PT ;  /* 0x0000002120207212 */ /* 0x000fe400078e3cff */
[----:B------:R-:W-:Y:S02]  /*13af0*/  IADD3.X R33, RZ, R93, RZ, P0, !PT ;  /* 0x0000005dff217210 */ /* 0x000fe400007fe4ff */
[----:B------:R-:W-:Y:S02]  /*13b00*/  IADD3 R3, P0, R92, 0x7000, RZ ;  /* 0x000070005c037810 */ /* 0x000fe40007f1e0ff */
[----:B------:R-:W-:Y:S01]  /*13b10*/  LOP3.LUT R24, R24, R25, RZ, 0x3c, !PT ;  /* 0x0000001918187212 */ /* 0x000fe200078e3cff */
[--C-:B------:R-:W-:Y:S01]  /*13b20*/  IMAD.X R25, RZ, RZ, R93.reuse, P5 ;  /* 0x000000ffff197224 */ /* 0x100fe200028e065d */
[C---:B------:R-:W-:Y:S01]  /*13b30*/  IADD3 R37, P2, R92.reuse, 0x3000, RZ ;  /* 0x000030005c257810 */ /* 0x040fe20007f5e0ff */
[----:B------:R-:W-:Y:S01]  /*13b40*/  IMAD R11, R11, UR4, RZ ;  /* 0x000000040b0b7c24 */ /* 0x000fe2000f8e02ff */
[C---:B------:R-:W-:Y:S01]  /*13b50*/  IADD3 R41, P3, R92.reuse, 0x4000, RZ ;  /* 0x000040005c297810 */ /* 0x040fe20007f7e0ff */
[----:B------:R-:W-:Y:S01]  /*13b60*/  IMAD.X R53, RZ, RZ, R93, P0 ;  /* 0x000000ffff357224 */ /* 0x000fe200000e065d */
[C---:B------:R-:W-:Y:S01]  /*13b70*/  IADD3 R45, P4, R92.reuse, 0x5000, RZ ;  /* 0x000050005c2d7810 */ /* 0x040fe20007f9e0ff */
[----:B------:R-:W5:Y:S01]  /*13b80*/  LD.E.128 R24, desc[UR42][R24.64] ;  /* 0x0000002a18187980 */ /* 0x000f62000c101d00 */
[----:B------:R-:W-:-:S02]  /*13b90*/  IADD3 R49, P5, R92, 0x6000, RZ ;  /* 0x000060005c317810 */ /* 0x000fc40007fbe0ff */
[----:B------:R-:W-:Y:S01]  /*13ba0*/  LOP3.LUT R0, R3, 0x380, RZ, 0xc0, !PT ;  /* 0x0000038003007812 */ /* 0x000fe200078ec0ff */
[----:B------:R-:W5:Y:S01]  /*13bb0*/  LD.E.128 R32, desc[UR42][R32.64] ;  /* 0x0000002a20207980 */ /* 0x000f62000c101d00 */
[----:B------:R-:W-:Y:S02]  /*13bc0*/  LOP3.LUT R36, R37, 0x380, RZ, 0xc0, !PT ;  /* 0x0000038025247812 */ /* 0x000fe400078ec0ff */
[----:B------:R-:W-:Y:S02]  /*13bd0*/  LOP3.LUT R40, R41, 0x380, RZ, 0xc0, !PT ;  /* 0x0000038029287812 */ /* 0x000fe400078ec0ff */
[----:B------:R-:W-:Y:S02]  /*13be0*/  LOP3.LUT R44, R45, 0x380, RZ, 0xc0, !PT ;  /* 0x000003802d2c7812 */ /* 0x000fe400078ec0ff */
[----:B------:R-:W-:Y:S02]  /*13bf0*/  LOP3.LUT R48, R49, 0x380, RZ, 0xc0, !PT ;  /* 0x0000038031307812 */ /* 0x000fe400078ec0ff */
[----:B------:R-:W-:-:S02]  /*13c00*/  SHF.R.U64 R0, R0, 0x3, RZ ;  /* 0x0000000300007819 */ /* 0x000fc400000012ff */
[----:B------:R-:W-:Y:S02]  /*13c10*/  LOP3.LUT R5, R92, 0x380, RZ, 0xc0, !PT ;  /* 0x000003805c057812 */ /* 0x000fe400078ec0ff */
[----:B------:R-:W-:Y:S02]  /*13c20*/  SHF.R.U64 R36, R36, 0x3, RZ ;  /* 0x0000000324247819 */ /* 0x000fe400000012ff */
[----:B------:R-:W-:Y:S02]  /*13c30*/  SHF.R.U64 R40, R40, 0x3, RZ ;  /* 0x0000000328287819 */ /* 0x000fe400000012ff */
[----:B------:R-:W-:Y:S02]  /*13c40*/  SHF.R.U64 R44, R44, 0x3, RZ ;  /* 0x000000032c2c7819 */ /* 0x000fe400000012ff */
[----:B------:R-:W-:Y:S02]  /*13c50*/  SHF.R.U64 R48, R48, 0x3, RZ ;  /* 0x0000000330307819 */ /* 0x000fe400000012ff */
[----:B------:R-:W-:Y:S01]  /*13c60*/  LOP3.LUT R52, R0, R3, RZ, 0x3c, !PT ;  /* 0x0000000300347212 */ /* 0x000fe200078e3cff */
[C---:B------:R-:W-:Y:S01]  /*13c70*/  IMAD R3, R10.reuse, UR5, R11 ;  /* 0x000000050a037c24 */ /* 0x040fe2000f8e020b */
[----:B------:R-:W-:Y:S01]  /*13c80*/  SHF.R.U64 R5, R5, 0x3, RZ ;  /* 0x0000000305057819 */ /* 0x000fe200000012ff */
[----:B------:R-:W-:Y:S01]  /*13c90*/  IMAD.WIDE.U32 R10, R10, UR4, RZ ;  /* 0x000000040a0a7c25 */ /* 0x000fe2000f8e00ff */
        /* <DEDUP_REMOVED lines=11> */
[----:B------:R-:W-:-:S02]  /*13d50*/  IMAD.IADD R11, R11, 0x1, R3 ;  /* 0x000000010b0b7824 */ /* 0x000fc400078e0203 */
[----:B------:R-:W-:Y:S01]  /*13d60*/  IMAD R3, R203, 0x20, R153 ;  /* 0x00000020cb037824 */ /* 0x000fe200078e0299 */
[----:B------:R2:W5:Y:S01]  /*13d70*/  LD.E.128 R4, desc[UR42][R92.64] ;  /* 0x0000002a5c047980 */ /* 0x000562000c101d00 */
[----:B------:R-:W-:Y:S01]  /*13d80*/  IMAD.WIDE.U32 R10, R2, UR4, R10 ;  /* 0x00000004020a7c25 */ /* 0x000fe2000f8e000a */
[----:B------:R-:W-:Y:S02]  /*13d90*/  SHF.R.S32.HI R0, RZ, 0x1f, R205 ;  /* 0x0000001fff007819 */ /* 0x000fe400000114cd */
[----:B------:R-:W5:Y:S01]  /*13da0*/  LD.E.128 R40, desc[UR42][R40.64] ;  /* 0x0000002a28287980 */ /* 0x000f62000c101d00 */
[----:B------:R-:W-:-:S03]  /*13db0*/  IMAD R14, R208, 0x80, R3 ;  /* 0x00000080d00e7824 */ /* 0x000fc600078e0203 */
[----:B------:R-:W5:Y:S01]  /*13dc0*/  LD.E.128 R44, desc[UR42][R44.64] ;  /* 0x0000002a2c2c7980 */ /* 0x000f62000c101d00 */
[----:B------:R-:W-:Y:S01]  /*13dd0*/  IMAD R11, R2, UR5, R11 ;  /* 0x00000005020b7c24 */ /* 0x000fe2000f8e020b */
[----:B------:R-:W-:Y:S02]  /*13de0*/  ULDC.64 UR4, c[0x0][0xaf0] ;  /* 0x0002bc0000047ab9 */ /* 0x000fe40000000a00 */
[----:B------:R-:W5:Y:S04]  /*13df0*/  LD.E.128 R48, desc[UR42][R48.64] ;  /* 0x0000002a30307980 */ /* 0x000f68000c101d00 */
[----:B------:R-:W5:Y:S01]  /*13e00*/  LD.E.128 R52, desc[UR42][R52.64] ;  /* 0x0000002a34347980 */ /* 0x000f62000c101d00 */
[----:B------:R-:W-:Y:S01]  /*13e10*/  @!PT LDS RZ, [RZ] ;  /* 0x00000000fffff984 */ /* 0x000fe20000000800 */
[----:B------:R-:W-:Y:S01]  /*13e20*/  @!PT LDS RZ, [RZ] ;  /* 0x00000000fffff984 */ /* 0x000fe20000000800 */
[----:B------:R-:W-:Y:S01]  /*13e30*/  @!PT LDS RZ, [RZ] ;  /* 0x00000000fffff984 */ /* 0x000fe20000000800 */
[----:B------:R-:W-:Y:S01]  /*13e40*/  @!PT LDS RZ, [RZ] ;  /* 0x00000000fffff984 */ /* 0x000fe20000000800 */
[----:B------:R3:W-:Y:S06]  /*13e50*/  MEMBAR.ALL.CTA ;  /* 0x0000000000007992 */ /* 0x0007ec0000008000 */
[----:B---3--:R-:W3:Y:S01]  /*13e60*/  FENCE.VIEW.ASYNC.S ;  /* 0x00000000000073c6 */ /* 0x008ee20000000000 */
[----:B------:R-:W-:-:S02]  /*13e70*/  IMAD R2, R0, UR4, RZ ;  /* 0x0000000400027c24 */ /* 0x000fc4000f8e02ff */
[----:B0-----:R-:W-:Y:S01]  /*13e80*/  @P1 IMAD.HI.U32 R0, R14, R13, RZ ;  /* 0x0000000d0e001227 */ /* 0x001fe200078e00ff */
[----:B------:R-:W-:-:S04]  /*13e90*/  MOV R13, R14 ;  /* 0x0000000e000d7202 */ /* 0x000fc80000000f00 */
[----:B-1----:R-:W-:Y:S01]  /*13ea0*/  @P1 SHF.R.U32.HI R13, RZ, R21, R0 ;  /* 0x00000015ff0d1219 */ /* 0x002fe20000011600 */
[C---:B------:R-:W-:Y:S02]  /*13eb0*/  IMAD R15, R205.reuse, UR5, R2 ;  /* 0x00000005cd0f7c24 */ /* 0x040fe4000f8e0202 */
[----:B------:R-:W-:Y:S01]  /*13ec0*/  IMAD.WIDE.U32 R2, R205, UR4, R10 ;  /* 0x00000004cd027c25 */ /* 0x000fe2000f8e000a */
[--C-:B------:R-:W-:Y:S01]  /*13ed0*/  SHF.R.S32.HI R10, RZ, 0x1f, R13.reuse ;  /* 0x0000001fff0a7819 */ /* 0x100fe2000001140d */
[----:B------:R-:W-:Y:S02]  /*13ee0*/  ULDC.64 UR4, c[0x0][0xae0] ;  /* 0x0002b80000047ab9 */ /* 0x000fe40000000a00 */
[----:B------:R-:W-:Y:S02]  /*13ef0*/  VIADD R0, R156, 0x28820 ;  /* 0x000288209c007836 */ /* 0x000fe40000000000 */
[----:B------:R-:W-:Y:S02]  /*13f00*/  IMAD.MOV R12, RZ, RZ, -R13 ;  /* 0x000000ffff0c7224 */ /* 0x000fe400078e0a0d */
[----:B------:R-:W-:Y:S01]  /*13f10*/  IMAD.IADD R3, R3, 0x1, R15 ;  /* 0x0000000103037824 */ /* 0x000fe200078e020f */
[----:B------:R-:W-:Y:S01]  /*13f20*/  PRMT R0, RZ, 0x654, R0 ;  /* 0x00000654ff007816 */ /* 0x000fe20000000000 */
[----:B------:R-:W-:-:S02]  /*13f30*/  IMAD R9, R9, R12, R14 ;  /* 0x0000000c09097224 */ /* 0x000fc400078e020e */
[----:B------:R-:W-:Y:S01]  /*13f40*/  IMAD R10, R10, UR4, RZ ;  /* 0x000000040a0a7c24 */ /* 0x000fe2000f8e02ff */
[----:B---3--:R0:W-:Y:S01]  /*13f50*/  SYNCS.ARRIVE.TRANS64.RED.A1T0 RZ, [R0+URZ], RZ ;  /* 0x000000ff00ff79a7 */ /* 0x0081e2000810043f */
[----:B------:R-:W-:-:S04]  /*13f60*/  IMAD.WIDE.U32 R2, R13, UR4, R2 ;  /* 0x000000040d027c25 */ /* 0x000fc8000f8e0002 */
[----:B------:R-:W-:Y:S01]  /*13f70*/  IMAD R11, R13, UR5, R10 ;  /* 0x000000050d0b7c24 */ /* 0x000fe2000f8e020a */
[----:B------:R-:W-:Y:S01]  /*13f80*/  ULDC.64 UR4, c[0x0][0xad8] ;  /* 0x0002b60000047ab9 */ /* 0x000fe20000000a00 */
[----:B0-----:R-:W-:Y:S02]  /*13f90*/  SHF.R.S32.HI R0, RZ, 0x1f, R9 ;  /* 0x0000001fff007819 */ /* 0x001fe40000011409 */
[----:B------:R-:W-:-:S03]  /*13fa0*/  IMAD.IADD R3, R3, 0x1, R11 ;  /* 0x0000000103037824 */ /* 0x000fc600078e020b */
[----:B------:R-:W-:Y:S02]  /*13fb0*/  IMAD R0, R0, UR4, RZ ;  /* 0x0000000400007c24 */ /* 0x000fe4000f8e02ff */
[----:B------:R-:W-:-:S04]  /*13fc0*/  IMAD.WIDE.U32 R2, R9, UR4, R2 ;  /* 0x0000000409027c25 */ /* 0x000fc8000f8e0002 */
[----:B------:R-:W-:Y:S01]  /*13fd0*/  IMAD R9, R9, UR5, R0 ;  /* 0x0000000509097c24 */ /* 0x000fe2000f8e0200 */
[----:B------:R-:W-:Y:S02]  /*13fe0*/  ULDC.64 UR4, c[0x0][0xa80] ;  /* 0x0002a00000047ab9 */ /* 0x000fe40000000a00 */
[----:B------:R-:W-:Y:S01]  /*13ff0*/  LEA R0, P0, R2, UR4, 0x1 ;  /* 0x0000000402007c11 */ /* 0x000fe2000f8008ff */
[----:B------:R-:W-:Y:S01]  /*14000*/  IMAD.IADD R3, R3, 0x1, R9 ;  /* 0x0000000103037824 */ /* 0x000fe200078e0209 */
[----:B------:R-:W-:Y:S01]  /*14010*/  UMOV UR4, 0xffffffff ;  /* 0xffffffff00047882 */ /* 0x000fe20000000000 */
[----:B------:R-:W-:-:S03]  /*14020*/  IMAD R9, R208, 0x80, R153 ;  /* 0x00000080d0097824 */ /* 0x000fc600078e0299 */
[----:B------:R-:W-:Y:S01]  /*14030*/  LEA.HI.X R2, R2, UR5, R3, 0x1, P0 ;  /* 0x0000000502027c11 */ /* 0x000fe200080f0c03 */
[----:B--2---:R-:W-:Y:S06]  /*14040*/  BRA.DIV UR4, `(.L_x_7126) ;  /* 0x000000a204a07947 */ /* 0x004fec000b800000 */
[----:B------:R0:W1:Y:S04]  /*14050*/  SHFL.IDX PT, R3, R2, RZ, 0x181f ;  /* 0x00181fff02037589 */ /* 0x00006800000e0000 */
[----:B------:R0:W2:Y:S02]  /*14060*/  SHFL.IDX PT, R14, R0, RZ, 0x181f ;  /* 0x00181fff000e7589 */ /* 0x0000a400000e0000 */
.L_x_7346:
[----:B------:R-:W-:Y:S01]  /*14070*/  ISETP.GE.AND P0, PT, R9, R8, PT ;  /* 0x000000080900720c */ /* 0x000fe20003f06270 */
[----:B------:R-:W-:-:S12]  /*14080*/  BSSY B1, `(.L_x_7127) ;  /* 0x000000b000017945 */ /* 0x000fd80003800000 */
[----:B------:R-:W-:Y:S05]  /*14090*/  @P0 BRA `(.L_x_7128) ;  /* 0x0000000000240947 */ /* 0x000fea0003800000 */
[----:B------:R-:W-:Y:S02]  /*140a0*/  ULDC UR4, c[0x0][0xac8] ;  /* 0x0002b20000047ab9 */ /* 0x000fe40000000800 */
[----:B------:R-:W-:Y:S02]  /*140b0*/  ISETP.GE.AND P0, PT, R16, UR4, PT ;  /* 0x0000000410007c0c */ /* 0x000fe4000bf06270 */
[----:B------:R-:W-:-:S11]  /*140c0*/  ISETP.GE.AND P1, PT, R23, UR4, PT ;  /* 0x0000000417007c0c */ /* 0x000fd6000bf26270 */
[CC--:B--2---:R-:W-:Y:S02]  /*140d0*/  @!P0 LEA R10, P2, R16.reuse, R14.reuse, 0x1 ;  /* 0x0000000e100a8211 */ /* 0x0c4fe400078408ff */
[C---:B------:R-:W-:Y:S02]  /*140e0*/  @!P1 LEA R14, P3, R23.reuse, R14, 0x1 ;  /* 0x0000000e170e9211 */ /* 0x040fe400078608ff */
[-C--:B-1----:R-:W-:Y:S02]  /*140f0*/  @!P0 LEA.HI.X R11, R16, R3.reuse, R17, 0x1, P2 ;  /* 0x00000003100b8211 */ /* 0x082fe400010f0c11 */
[----:B------:R-:W-:-:S03]  /*14100*/  @!P1 LEA.HI.X R15, R23, R3, R22, 0x1, P3 ;  /* 0x00000003170f9211 */ /* 0x000fc600018f0c16 */
[----:B-----5:R3:W-:Y:S04]  /*14110*/  @!P0 ST.E.128 desc[UR42][R10.64], R4 ;  /* 0x000000040a008985 */ /* 0x0207e8000c101d2a */
[----:B------:R3:W-:Y:S02]  /*14120*/  @!P1 ST.E.128 desc[UR42][R14.64], R40 ;  /* 0x000000280e009985 */ /* 0x0007e4000c101d2a */
.L_x_7128:
[----:B------:R-:W-:Y:S05]  /*14130*/  BSYNC B1 ;  /* 0x0000000000017941 */ /* 0x000fea0003800000 */
.L_x_7127:
[----:B------:R-:W-:-:S03]  /*14140*/  UMOV UR4, 0xffffffff ;  /* 0xffffffff00047882 */ /* 0x000fc60000000000 */
[----:B------:R-:W-:Y:S05]  /*14150*/  BRA.DIV UR4, `(.L_x_7129) ;  /* 0x000000a204907947 */ /* 0x000fea000b800000 */
[----:B-1----:R1:W4:Y:S04]  /*14160*/  SHFL.IDX PT, R3, R2, 0x1, 0x181f ;  /* 0x00381f0002037f89 */ /* 0x00232800000e0000 */
[----:B--23--:R1:W2:Y:S02]  /*14170*/  SHFL.IDX PT, R14, R0, 0x1, 0x181f ;  /* 0x00381f00000e7f89 */ /* 0x00c2a400000e0000 */
.L_x_7350:
[----:B-----5:R-:W-:Y:S01]  /*14180*/  VIADD R5, R9, 0x20 ;  /* 0x0000002009057836 */ /* 0x020fe20000000000 */
[----:B------:R-:W-:Y:S04]  /*14190*/  BSSY B1, `(.L_x_7130) ;  /* 0x000000c000017945 */ /* 0x000fe80003800000 */
[----:B------:R-:W-:-:S13]  /*141a0*/  ISETP.GE.AND P0, PT, R5, R8, PT ;  /* 0x000000080500720c */ /* 0x000fda0003f06270 */
[----:B------:R-:W-:Y:S05]  /*141b0*/  @P0 BRA `(.L_x_7131) ;  /* 0x0000000000240947 */ /* 0x000fea0003800000 */
[----:B------:R-:W-:Y:S02]  /*141c0*/  ULDC UR4, c[0x0][0xac8] ;  /* 0x0002b20000047ab9 */ /* 0x000fe40000000800 */
[----:B------:R-:W-:Y:S02]  /*141d0*/  ISETP.GE.AND P2, PT, R16, UR4, PT ;  /* 0x0000000410007c0c */ /* 0x000fe4000bf46270 */
[----:B------:R-:W-:-:S11]  /*141e0*/  ISETP.GE.AND P3, PT, R23, UR4, PT ;  /* 0x0000000417007c0c */ /* 0x000fd6000bf66270 */
[CC--:B--2---:R-:W-:Y:S02]  /*141f0*/  @!P2 LEA R4, P0, R16.reuse, R14.reuse, 0x1 ;  /* 0x0000000e1004a211 */ /* 0x0c4fe400078008ff */
[C---:B------:R-:W-:Y:S02]  /*14200*/  @!P3 LEA R14, P1, R23.reuse, R14, 0x1 ;  /* 0x0000000e170eb211 */ /* 0x040fe400078208ff */
[-C--:B----4-:R-:W-:Y:S02]  /*14210*/  @!P2 LEA.HI.X R5, R16, R3.reuse, R17, 0x1, P0 ;  /* 0x000000031005a211 */ /* 0x090fe400000f0c11 */
[----:B------:R-:W-:-:S03]  /*14220*/  @!P3 LEA.HI.X R15, R23, R3, R22, 0x1, P1 ;  /* 0x00000003170fb211 */ /* 0x000fc600008f0c16 */
[----:B------:R3:W-:Y:S04]  /*14230*/  @!P2 ST.E.128 desc[UR42][R4.64], R24 ;  /* 0x000000180400a985 */ /* 0x0007e8000c101d2a */
[----:B------:R3:W-:Y:S02]  /*14240*/  @!P3 ST.E.128 desc[UR42][R14.64], R44 ;  /* 0x0000002c0e00b985 */ /* 0x0007e4000c101d2a */
.L_x_7131:
[----:B------:R-:W-:Y:S05]  /*14250*/  BSYNC B1 ;  /* 0x0000000000017941 */ /* 0x000fea0003800000 */
.L_x_7130:
[----:B------:R-:W-:-:S03]  /*14260*/  UMOV UR4, 0xffffffff ;  /* 0xffffffff00047882 */ /* 0x000fc60000000000 */
[----:B------:R-:W-:Y:S05]  /*14270*/  BRA.DIV UR4, `(.L_x_7132) ;  /* 0x000000a204907947 */ /* 0x000fea000b800000 */
[----:B----4-:R4:W0:Y:S04]  /*14280*/  SHFL.IDX PT, R3, R2, 0x2, 0x181f ;  /* 0x00581f0002037f89 */ /* 0x01082800000e0000 */
[----:B--23--:R4:W2:Y:S02]  /*14290*/  SHFL.IDX PT, R14, R0, 0x2, 0x181f ;  /* 0x00581f00000e7f89 */ /* 0x00c8a400000e0000 */
.L_x_7354:
[----:B------:R-:W-:Y:S01]  /*142a0*/  VIADD R5, R9, 0x40 ;  /* 0x0000004009057836 */ /* 0x000fe20000000000 */
        /* <DEDUP_REMOVED lines=8> */
[-C--:B0-----:R-:W-:Y:S02]  /*14330*/  @!P2 LEA.HI.X R5, R16, R3.reuse, R17, 0x1, P0 ;  /* 0x000000031005a211 */ /* 0x081fe400000f0c11 */
[----:B------:R-:W-:-:S03]  /*14340*/  @!P3 LEA.HI.X R15, R23, R3, R22, 0x1, P1 ;  /* 0x00000003170fb211 */ /* 0x000fc600008f0c16 */
[----:B------:R3:W-:Y:S04]  /*14350*/  @!P2 ST.E.128 desc[UR42][R4.64], R32 ;  /* 0x000000200400a985 */ /* 0x0007e8000c101d2a */
[----:B------:R3:W-:Y:S02]  /*14360*/  @!P3 ST.E.128 desc[UR42][R14.64], R48 ;  /* 0x000000300e00b985 */ /* 0x0007e4000c101d2a */
.L_x_7134:
[----:B------:R-:W-:Y:S05]  /*14370*/  BSYNC B1 ;  /* 0x0000000000017941 */ /* 0x000fea0003800000 */
.L_x_7133:
[----:B------:R-:W-:-:S03]  /*14380*/  UMOV UR4, 0xffffffff ;  /* 0xffffffff00047882 */ /* 0x000fc60000000000 */
[----:B------:R-:W-:Y:S05]  /*14390*/  BRA.DIV UR4, `(.L_x_7135) ;  /* 0x000000a204907947 */ /* 0x000fea000b800000 */
[----:B0-----:R0:W0:Y:S04]  /*143a0*/  SHFL.IDX PT, R3, R2, 0x3, 0x181f ;  /* 0x00781f0002037f89 */ /* 0x00102800000e0000 */
[----:B--23--:R2:W3:Y:S02]  /*143b0*/  SHFL.IDX PT, R14, R0, 0x3, 0x181f ;  /* 0x00781f00000e7f89 */ /* 0x00c4e400000e0000 */
.L_x_7358:
[----:B------:R-:W-:-:S04]  /*143c0*/  IADD3 R5, R9, 0x60, RZ ;  /* 0x0000006009057810 */ /* 0x000fc80007ffe0ff */
[----:B------:R-:W-:-:S13]  /*143d0*/  ISETP.GE.AND P0, PT, R5, R8, PT ;  /* 0x000000080500720c */ /* 0x000fda0003f06270 */
        /* <DEDUP_REMOVED lines=8> */
[----:B------:R-:W-:-:S04]  /*14460*/  LEA R14, P0, R23, R14, 0x1 ;  /* 0x0000000e170e7211 */ /* 0x000fc800078008ff */
[----:B------:R-:W-:-:S05]  /*14470*/  LEA.HI.X R15, R23, R3, R22, 0x1, P0 ;  /* 0x00000003170f7211 */ /* 0x000fca00000f0c16 */
[----:B------:R3:W-:Y:S01]  /*14480*/  ST.E.128 desc[UR42][R14.64], R52 ;  /* 0x000000340e007985 */ /* 0x0007e2000c101d2a */
[----:B------:R-:W-:Y:S05]  /*14490*/  BRA `(.L_x_7136) ;  /* 0x0000001800387947 */ /* 0x000fea0003800000 */
.L_x_7125:
[----:B------:R-:W1:Y:S01]  /*144a0*/  @P1 LDC R4, c[0x0][0xbec] ;  /* 0x0002fb00ff041b82 */ /* 0x000e620000000800 */
[----:B------:R-:W-:Y:S01]  /*144b0*/  ULDC.64 UR4, c[0x0][0xb08] ;  /* 0x0002c20000047ab9 */ /* 0x000fe20000000a00 */
[----:B0-----:R-:W-:Y:S01]  /*144c0*/  SHF.R.S32.HI R0, RZ, 0x1f, R205 ;  /* 0x0000001fff007819 */ /* 0x001fe200000114cd */
[----:B------:R-:W-:Y:S01]  /*144d0*/  IMAD R11, R11, UR4, RZ ;  /* 0x000000040b0b7c24 */ /* 0x000fe2000f8e02ff */
[----:B------:R-:W-:Y:S01]  /*144e0*/  ULDC.64 UR6, c[0x0][0xb30] ;  /* 0x0002cc0000067ab9 */ /* 0x000fe20000000a00 */
[----:B------:R-:W-:Y:S01]  /*144f0*/  IMAD.WIDE.U32 R6, R10, UR4, RZ ;  /* 0x000000040a067c25 */ /* 0x000fe2000f8e00ff */
[----:B------:R-:W-:Y:S02]  /*14500*/  IADD3 R28, R202, 0x10, RZ ;  /* 0x00000010ca1c7810 */ /* 0x000fe40007ffe0ff */
[----:B------:R-:W0:Y:S01]  /*14510*/  @P1 LDC R13, c[0x0][0xbf0] ;  /* 0x0002fc00ff0d1b82 */ /* 0x000e220000000800 */
[----:B------:R-:W-:Y:S01]  /*14520*/  IMAD R11, R10, UR5, R11 ;  /* 0x000000050a0b7c24 */ /* 0x000fe2000f8e020b */
[----:B------:R-:W-:Y:S01]  /*14530*/  ULDC.64 UR4, c[0x0][0xb38] ;  /* 0x0002ce0000047ab9 */ /* 0x000fe20000000a00 */
[C---:B------:R-:W-:Y:S01]  /*14540*/  VIADD R33, R202.reuse, 0x18 ;  /* 0x00000018ca217836 */ /* 0x040fe20000000000 */
[----:B------:R-:W-:Y:S01]  /*14550*/  SHF.R.S32.HI R105, RZ, 0x1f, R210 ;  /* 0x0000001fff697819 */ /* 0x000fe200000114d2 */
[----:B------:R-:W-:Y:S01]  /*14560*/  IMAD.IADD R7, R7, 0x1, R11 ;  /* 0x0000000107077824 */ /* 0x000fe200078e020b */
[----:B------:R-:W-:Y:S01]  /*14570*/  SHF.R.S32.HI R32, RZ, 0x1f, R28 ;  /* 0x0000001fff207819 */ /* 0x000fe2000001141c */
[----:B------:R-:W-:Y:S01]  /*14580*/  VIADD R37, R202, 0x28 ;  /* 0x00000028ca257836 */ /* 0x000fe20000000000 */
[----:B------:R-:W-:Y:S01]  /*14590*/  SHF.R.S32.HI R34, RZ, 0x1f, R33 ;  /* 0x0000001fff227819 */ /* 0x000fe20000011421 */
[----:B------:R-:W-:-:S03]  /*145a0*/  IMAD.WIDE.U32 R6, R2, UR4, R6 ;  /* 0x0000000402067c25 */ /* 0x000fc6000f8e0006 */
[----:B------:R-:W-:Y:S01]  /*145b0*/  SHF.R.S32.HI R38, RZ, 0x1f, R37 ;  /* 0x0000001fff267819 */ /* 0x000fe20000011425 */
[----:B------:R-:W-:Y:S01]  /*145c0*/  IMAD R7, R2, UR5, R7 ;  /* 0x0000000502077c24 */ /* 0x000fe2000f8e0207 */
[----:B------:R-:W-:Y:S01]  /*145d0*/  ULDC.64 UR4, c[0x0][0xb40] ;  /* 0x0002d00000047ab9 */ /* 0x000fe20000000a00 */
[----:B------:R-:W-:Y:S02]  /*145e0*/  VIADD R39, R202, 0x30 ;  /* 0x00000030ca277836 */ /* 0x000fe40000000000 */
[----:B------:R-:W-:Y:S02]  /*145f0*/  IMAD R0, R0, UR4, RZ ;  /* 0x0000000400007c24 */ /* 0x000fe4000f8e02ff */
[----:B-1----:R-:W-:Y:S01]  /*14600*/  @P1 IMAD.HI.U32 R4, R35, R4, RZ ;  /* 0x0000000423041227 */ /* 0x002fe200078e00ff */
[----:B------:R-:W-:-:S03]  /*14610*/  SHF.R.S32.HI R92, RZ, 0x1f, R39 ;  /* 0x0000001fff5c7819 */ /* 0x000fc60000011427 */
        /* <DEDUP_REMOVED lines=20> */
[----:B------:R-:W-:Y:S02]  /*14760*/  VIADD R4, R156, 0x28820 ;  /* 0x000288209c047836 */ /* 0x000fe40000000000 */
[C---:B------:R-:W-:Y:S02]  /*14770*/  IMAD R7, R9.reuse, UR5, R0 ;  /* 0x0000000509077c24 */ /* 0x040fe4000f8e0200 */
[----:B------:R-:W-:Y:S01]  /*14780*/  IMAD.WIDE.U32 R2, R9, UR4, R2 ;  /* 0x0000000409027c25 */ /* 0x000fe2000f8e0002 */
[----:B------:R-:W-:Y:S01]  /*14790*/  PRMT R4, RZ, 0x654, R4 ;  /* 0x00000654ff047816 */ /* 0x000fe20000000004 */
[----:B------:R-:W-:-:S02]  /*147a0*/  ULDC.64 UR4, c[0x0][0xb00] ;  /* 0x0002c00000047ab9 */ /* 0x000fc40000000a00 */
[----:B------:R-:W-:Y:S01]  /*147b0*/  IMAD.IADD R3, R3, 0x1, R7 ;  /* 0x0000000103037824 */ /* 0x000fe200078e0207 */
[----:B------:R-:W-:Y:S01]  /*147c0*/  LEA R0, P0, R2, UR4, 0x2 ;  /* 0x0000000402007c11 */ /* 0x000fe2000f8010ff */
[----:B------:R0:W-:Y:S01]  /*147d0*/  SYNCS.ARRIVE.TRANS64.RED.A1T0 RZ, [R4+URZ], RZ ;  /* 0x000000ff04ff79a7 */ /* 0x0001e2000810043f */
[C---:B------:R-:W-:Y:S01]  /*147e0*/  VIADD R35, R202.reuse, 0x20 ;  /* 0x00000020ca237836 */ /* 0x040fe20000000000 */
[----:B------:R-:W-:Y:S01]  /*147f0*/  UMOV UR4, 0xffffffff ;  /* 0xffffffff00047882 */ /* 0x000fe20000000000 */
[----:B------:R-:W-:Y:S01]  /*14800*/  VIADD R95, R202, 0x40 ;  /* 0x00000040ca5f7836 */ /* 0x000fe20000000000 */
[----:B------:R-:W-:Y:S02]  /*14810*/  LEA.HI.X R2, R2, UR5, R3, 0x2, P0 ;  /* 0x0000000502027c11 */ /* 0x000fe400080f1403 */
[----:B------:R-:W-:Y:S01]  /*14820*/  SHF.R.S32.HI R36, RZ, 0x1f, R35 ;  /* 0x0000001fff247819 */ /* 0x000fe20000011423 */
[----:B0-----:R-:W-:Y:S01]  /*14830*/  VIADD R4, R202, 0x8 ;  /* 0x00000008ca047836 */ /* 0x001fe20000000000 */
[----:B------:R-:W-:-:S04]  /*14840*/  SHF.R.S32.HI R104, RZ, 0x1f, R95 ;  /* 0x0000001fff687819 */ /* 0x000fc8000001145f */
[----:B------:R-:W-:Y:S01]  /*14850*/  SHF.R.S32.HI R9, RZ, 0x1f, R4 ;  /* 0x0000001fff097819 */ /* 0x000fe20000011404 */
[----:B------:R-:W-:Y:S06]  /*14860*/  BRA.DIV UR4, `(.L_x_7137) ;  /* 0x0000009e04a47947 */ /* 0x000fec000b800000 */
[----:B------:R0:W1:Y:S04]  /*14870*/  SHFL.IDX PT, R3, R2, RZ, 0x1c1f ;  /* 0x001c1fff02037589 */ /* 0x00006800000e0000 */
[----:B------:R0:W2:Y:S02]  /*14880*/  SHFL.IDX PT, R14, R0, RZ, 0x1c1f ;  /* 0x001c1fff000e7589 */ /* 0x0000a400000e0000 */
.L_x_7361:
[----:B------:R-:W-:Y:S01]  /*14890*/  ISETP.GE.AND P0, PT, R25, R8, PT ;  /* 0x000000081900720c */ /* 0x000fe20003f06270 */
[----:B------:R-:W-:-:S12]  /*148a0*/  BSSY B1, `(.L_x_7138) ;  /* 0x0000043000017945 */ /* 0x000fd80003800000 */
[----:B------:R-:W-:Y:S05]  /*148b0*/  @P0 BRA `(.L_x_7139) ;  /* 0x0000000400040947 */ /* 0x000fea0003800000 */
[----:B------:R-:W-:Y:S02]  /*148c0*/  ULDC UR4, c[0x0][0xac8] ;  /* 0x0002b20000047ab9 */ /* 0x000fe40000000800 */
[----:B------:R-:W-:Y:S02]  /*148d0*/  ISETP.GE.AND P0, PT, R202, UR4, PT ;  /* 0x00000004ca007c0c */ /* 0x000fe4000bf06270 */
[----:B------:R-:W-:Y:S02]  /*148e0*/  ISETP.GE.AND P2, PT, R4, UR4, PT ;  /* 0x0000000404007c0c */ /* 0x000fe4000bf46270 */
[----:B------:R-:W-:Y:S02]  /*148f0*/  ISETP.GE.AND P3, PT, R28, UR4, PT ;  /* 0x000000041c007c0c */ /* 0x000fe4000bf66270 */
[----:B------:R-:W-:-:S07]  /*14900*/  ISETP.GE.AND P1, PT, R33, UR4, PT ;  /* 0x0000000421007c0c */ /* 0x000fce000bf26270 */
[----:B-1----:R-:W-:Y:S02]  /*14910*/  @!P0 IMAD.MOV.U32 R15, RZ, RZ, R3 ;  /* 0x000000ffff0f8224 */ /* 0x002fe400078e0003 */
[----:B--2---:R-:W-:Y:S01]  /*14920*/  @!P2 LEA R6, P4, R4, R14, 0x2 ;  /* 0x0000000e0406a211 */ /* 0x004fe200078810ff */
[----:B------:R-:W-:-:S03]  /*14930*/  @!P0 IMAD.WIDE R10, R202, 0x4, R14 ;  /* 0x00000004ca0a8825 */ /* 0x000fc600078e020e */
[-C--:B------:R-:W-:Y:S02]  /*14940*/  @!P2 LEA.HI.X R7, R4, R3.reuse, R9, 0x2, P4 ;  /* 0x000000030407a211 */ /* 0x080fe400020f1409 */
[CC--:B------:R-:W-:Y:S01]  /*14950*/  @!P3 LEA R12, P4, R28.reuse, R14.reuse, 0x2 ;  /* 0x0000000e1c0cb211 */ /* 0x0c0fe200078810ff */
[----:B------:R1:W-:Y:S01]  /*14960*/  @!P0 ST.E.64 desc[UR42][R10.64], R20 ;  /* 0x000000140a008985 */ /* 0x0003e2000c101b2a */
[----:B------:R-:W-:Y:S02]  /*14970*/  ISETP.GE.AND P0, PT, R35, UR4, PT ;  /* 0x0000000423007c0c */ /* 0x000fe4000bf06270 */
[----:B------:R-:W-:Y:S01]  /*14980*/  @!P1 LEA R24, P5, R33, R14, 0x2 ;  /* 0x0000000e21189211 */ /* 0x000fe200078a10ff */
[----:B------:R2:W-:Y:S01]  /*14990*/  @!P2 ST.E.64 desc[UR42][R6.64], R40 ;  /* 0x000000280600a985 */ /* 0x0005e2000c101b2a */
[----:B------:R-:W-:Y:S02]  /*149a0*/  ISETP.GE.AND P2, PT, R37, UR4, PT ;  /* 0x0000000425007c0c */ /* 0x000fe4000bf46270 */
[----:B------:R-:W-:-:S02]  /*149b0*/  @!P3 LEA.HI.X R13, R28, R3, R32, 0x2, P4 ;  /* 0x000000031c0db211 */ /* 0x000fc400020f1420 */
[----:B------:R-:W-:Y:S02]  /*149c0*/  @!P1 LEA.HI.X R25, R33, R3, R34, 0x2, P5 ;  /* 0x0000000321199211 */ /* 0x000fe400028f1422 */
[----:B------:R-:W-:Y:S01]  /*149d0*/  ISETP.GE.AND P4, PT, R39, UR4, PT ;  /* 0x0000000427007c0c */ /* 0x000fe2000bf86270 */
[----:B------:R3:W-:Y:S02]  /*149e0*/  @!P3 ST.E.64 desc[UR42][R12.64], R42 ;  /* 0x0000002a0c00b985 */ /* 0x0007e4000c101b2a */
[-C--:B------:R-:W-:Y:S02]  /*149f0*/  @!P0 LEA R26, P3, R35, R14.reuse, 0x2 ;  /* 0x0000000e231a8211 */ /* 0x080fe400078610ff */
[----:B------:R4:W-:Y:S01]  /*14a00*/  @!P1 ST.E.64 desc[UR42][R24.64], R44 ;  /* 0x0000002c18009985 */ /* 0x0009e2000c101b2a */
[----:B------:R-:W-:Y:S02]  /*14a10*/  ISETP.GE.AND P1, PT, R93, UR4, PT ;  /* 0x000000045d007c0c */ /* 0x000fe4000bf26270 */
[----:B-1----:R-:W-:-:S02]  /*14a20*/  @!P2 LEA R10, P5, R37, R14, 0x2 ;  /* 0x0000000e250aa211 */ /* 0x002fc400078a10ff */
[-C--:B------:R-:W-:Y:S02]  /*14a30*/  @!P0 LEA.HI.X R27, R35, R3.reuse, R36, 0x2, P3 ;  /* 0x00000003231b8211 */ /* 0x080fe400018f1424 */
[----:B------:R-:W-:Y:S02]  /*14a40*/  @!P2 LEA.HI.X R11, R37, R3, R38, 0x2, P5 ;  /* 0x00000003250ba211 */ /* 0x000fe400028f1426 */
[----:B------:R-:W-:Y:S01]  /*14a50*/  ISETP.GE.AND P3, PT, R95, UR4, PT ;  /* 0x000000045f007c0c */ /* 0x000fe2000bf66270 */
[----:B------:R-:W-:Y:S01]  /*14a60*/  @!P0 ST.E.64 desc[UR42][R26.64], R46 ;  /* 0x0000002e1a008985 */ /* 0x000fe2000c101b2a */
[----:B--2---:R-:W-:-:S03]  /*14a70*/  @!P4 LEA R6, P0, R39, R14, 0x2 ;  /* 0x0000000e2706c211 */ /* 0x004fc600078010ff */
[----:B------:R1:W-:Y:S01]  /*14a80*/  @!P2 ST.E.64 desc[UR42][R10.64], R48 ;  /* 0x000000300a00a985 */ /* 0x0003e2000c101b2a */
[-C--:B---3--:R-:W-:Y:S02]  /*14a90*/  @!P1 LEA R12, P5, R93, R14.reuse, 0x2 ;  /* 0x0000000e5d0c9211 */ /* 0x088fe400078a10ff */
[----:B------:R-:W-:Y:S02]  /*14aa0*/  ISETP.GE.AND P2, PT, R210, UR4, PT ;  /* 0x00000004d2007c0c */ /* 0x000fe4000bf46270 */
[-C--:B------:R-:W-:Y:S02]  /*14ab0*/  @!P4 LEA.HI.X R7, R39, R3.reuse, R92, 0x2, P0 ;  /* 0x000000032707c211 */ /* 0x080fe400000f145c */
[----:B------:R-:W-:Y:S02]  /*14ac0*/  ISETP.GE.AND P0, PT, R216, UR4, PT ;  /* 0x00000004d8007c0c */ /* 0x000fe4000bf06270 */
[----:B------:R-:W-:Y:S01]  /*14ad0*/  @!P1 LEA.HI.X R13, R93, R3, R94, 0x2, P5 ;  /* 0x000000035d0d9211 */ /* 0x000fe200028f145e */
[----:B------:R2:W-:Y:S01]  /*14ae0*/  @!P4 ST.E.64 desc[UR42][R6.64], R50 ;  /* 0x000000320600c985 */ /* 0x0005e2000c101b2a */
[----:B------:R-:W-:-:S03]  /*14af0*/  @!P3 LEA R20, P5, R95, R14, 0x2 ;  /* 0x0000000e5f14b211 */ /* 0x000fc600078a10ff */
[----:B------:R3:W-:Y:S01]  /*14b00*/  @!P1 ST.E.64 desc[UR42][R12.64], R52 ;  /* 0x000000340c009985 */ /* 0x0007e2000c101b2a */
[----:B------:R-:W-:Y:S02]  /*14b10*/  ISETP.GE.AND P1, PT, R215, UR4, PT ;  /* 0x00000004d7007c0c */ /* 0x000fe4000bf26270 */
[-C--:B------:R-:W-:Y:S02]  /*14b20*/  @!P3 LEA.HI.X R21, R95, R3.reuse, R104, 0x2, P5 ;  /* 0x000000035f15b211 */ /* 0x080fe400028f1468 */
[-C--:B----4-:R-:W-:Y:S02]  /*14b30*/  @!P2 LEA R24, P4, R210, R14.reuse, 0x2 ;  /* 0x0000000ed218a211 */ /* 0x090fe400078810ff */
        /* <DEDUP_REMOVED lines=14> */
[CC--:B-1----:R-:W-:Y:S02]  /*14c20*/  @!P4 LEA R20, P1, R213.reuse, R14.reuse, 0x2 ;  /* 0x0000000ed514c211 */ /* 0x0c2fe400078210ff */
[-C--:B------:R-:W-:Y:S02]  /*14c30*/  @!P3 LEA.HI.X R13, R214, R3.reuse, R224, 0x2, P5 ;  /* 0x00000003d60db211 */ /* 0x080fe400028f14e0 */
[CC--:B----4-:R-:W-:Y:S02]  /*14c40*/  @!P2 LEA R24, P5, R212.reuse, R14.reuse, 0x2 ;  /* 0x0000000ed418a211 */ /* 0x0d0fe400078a10ff */
        /* <DEDUP_REMOVED lines=8> */
.L_x_7139:
[----:B------:R-:W-:Y:S05]  /*14cd0*/  BSYNC B1 ;  /* 0x0000000000017941 */ /* 0x000fea0003800000 */
.L_x_7138:
[----:B------:R-:W-:-:S03]  /*14ce0*/  UMOV UR4, 0xffffffff ;  /* 0xffffffff00047882 */ /* 0x000fc60000000000 */
[----:B------:R-:W-:Y:S05]  /*14cf0*/  BRA.DIV UR4, `(.L_x_7140) ;  /* 0x0000009a04b47947 */ /* 0x000fea000b800000 */
[----:B-1----:R1:W3:Y:S04]  /*14d00*/  SHFL.IDX PT, R3, R2, 0x1, 0x1c1f ;  /* 0x003c1f0002037f89 */ /* 0x0022e800000e0000 */
[----:B--2---:R1:W2:Y:S02]  /*14d10*/  SHFL.IDX PT, R14, R0, 0x1, 0x1c1f ;  /* 0x003c1f00000e7f89 */ /* 0x0042a400000e0000 */
.L_x_7365:
[----:B------:R-:W-:-:S13]  /*14d20*/  ISETP.GE.AND P0, PT, R5, R8, PT ;  /* 0x000000080500720c */ /* 0x000fda0003f06270 */
[----:B------:R-:W-:Y:S05]  /*14d30*/  @P0 BRA `(.L_x_7136) ;  /* 0x0000001000100947 */ /* 0x000fea0003800000 */
[----:B------:R-:W-:Y:S02]  /*14d40*/  ULDC UR4, c[0x0][0xac8] ;  /* 0x0002b20000047ab9 */ /* 0x000fe40000000800 */
[----:B------:R-:W-:Y:S02]  /*14d50*/  ISETP.GE.AND P3, PT, R4, UR4, PT ;  /* 0x0000000404007c0c */ /* 0x000fe4000bf66270 */
[----:B------:R-:W-:Y:S02]  /*14d60*/  ISETP.GE.AND P1, PT, R202, UR4, PT ;  /* 0x00000004ca007c0c */ /* 0x000fe4000bf26270 */
[----:B------:R-:W-:Y:S02]  /*14d70*/  ISETP.GE.AND P4, PT, R28, UR4, PT ;  /* 0x000000041c007c0c */ /* 0x000fe4000bf86270 */
[----:B------:R-:W-:-:S07]  /*14d80*/  ISETP.GE.AND P2, PT, R33, UR4, PT ;  /* 0x0000000421007c0c */ /* 0x000fce000bf46270 */
[CC--:B--2---:R-:W-:Y:S02]  /*14d90*/  @!P3 LEA R6, P0, R4.reuse, R14.reuse, 0x2 ;  /* 0x0000000e0406b211 */ /* 0x0c4fe400078010ff */
[----:B01----:R-:W-:Y:S02]  /*14da0*/  @!P1 IMAD.MOV.U32 R2, RZ, RZ, R14 ;  /* 0x000000ffff029224 */ /* 0x003fe400078e000e */
[----:B---3--:R-:W-:Y:S02]  /*14db0*/  @!P3 LEA.HI.X R7, R4, R3, R9, 0x2, P0 ;  /* 0x000000030407b211 */ /* 0x008fe400000f1409 */
[----:B------:R-:W-:Y:S01]  /*14dc0*/  @!P1 IMAD.WIDE R4, R202, 0x4, R2 ;  /* 0x00000004ca049825 */ /* 0x000fe200078e0202 */
[----:B------:R-:W-:Y:S02]  /*14dd0*/  ISETP.GE.AND P0, PT, R35, UR4, PT ;  /* 0x0000000423007c0c */ /* 0x000fe4000bf06270 */
[----:B------:R-:W-:Y:S02]  /*14de0*/  @!P4 LEA R8, P5, R28, R14, 0x2 ;  /* 0x0000000e1c08c211 */ /* 0x000fe400078a10ff */
[----:B------:R0:W-:Y:S01]  /*14df0*/  @!P1 ST.E.64 desc[UR42][R4.64], R70 ;  /* 0x0000004604009985 */ /* 0x0001e2000c101b2a */
[----:B------:R-:W-:-:S02]  /*14e00*/  ISETP.GE.AND P1, PT, R37, UR4, PT ;  /* 0x0000000425007c0c */ /* 0x000fc4000bf26270 */
[-C--:B------:R-:W-:Y:S01]  /*14e10*/  @!P4 LEA.HI.X R9, R28, R3.reuse, R32, 0x2, P5 ;  /* 0x000000031c09c211 */ /* 0x080fe200028f1420 */
[----:B------:R1:W-:Y:S01]  /*14e20*/  @!P3 ST.E.64 desc[UR42][R6.64], R72 ;  /* 0x000000480600b985 */ /* 0x0003e2000c101b2a */
[-C--:B------:R-:W-:Y:S02]  /*14e30*/  @!P2 LEA R10, P5, R33, R14.reuse, 0x2 ;  /* 0x0000000e210aa211 */ /* 0x080fe400078a10ff */
[----:B------:R-:W-:Y:S01]  /*14e40*/  ISETP.GE.AND P3, PT, R93, UR4, PT ;  /* 0x000000045d007c0c */ /* 0x000fe2000bf66270 */
[----:B------:R2:W-:Y:S01]  /*14e50*/  @!P4 ST.E.64 desc[UR42][R8.64], R74 ;  /* 0x0000004a0800c985 */ /* 0x0005e2000c101b2a */
[-C--:B------:R-:W-:Y:S02]  /*14e60*/  @!P2 LEA.HI.X R11, R33, R3.reuse, R34, 0x2, P5 ;  /* 0x00000003210ba211 */ /* 0x080fe400028f1422 */
[----:B------:R-:W-:Y:S02]  /*14e70*/  @!P0 LEA R12, P5, R35, R14, 0x2 ;  /* 0x0000000e230c8211 */ /* 0x000fe400078a10ff */
[----:B------:R-:W-:Y:S01]  /*14e80*/  ISETP.GE.AND P4, PT, R39, UR4, PT ;  /* 0x0000000427007c0c */ /* 0x000fe2000bf86270 */
[----:B------:R3:W-:Y:S01]  /*14e90*/  @!P2 ST.E.64 desc[UR42][R10.64], R76 ;  /* 0x0000004c0a00a985 */ /* 0x0007e2000c101b2a */
[----:B------:R-:W-:-:S02]  /*14ea0*/  @!P0 LEA.HI.X R13, R35, R3, R36, 0x2, P5 ;  /* 0x00000003230d8211 */ /* 0x000fc400028f1424 */
[----:B------:R-:W-:Y:S02]  /*14eb0*/  @!P1 LEA R20, P5, R37, R14, 0x2 ;  /* 0x0000000e25149211 */ /* 0x000fe400078a10ff */
[----:B------:R-:W-:Y:S01]  /*14ec0*/  ISETP.GE.AND P2, PT, R95, UR4, PT ;  /* 0x000000045f007c0c */ /* 0x000fe2000bf46270 */
[----:B------:R4:W-:Y:S01]  /*14ed0*/  @!P0 ST.E.64 desc[UR42][R12.64], R78 ;  /* 0x0000004e0c008985 */ /* 0x0009e2000c101b2a */
[----:B------:R-:W-:Y:S02]  /*14ee0*/  @!P1 LEA.HI.X R21, R37, R3, R38, 0x2, P5 ;  /* 0x0000000325159211 */ /* 0x000fe400028f1426 */
[----:B------:R-:W-:-:S03]  /*14ef0*/  ISETP.GE.AND P0, PT, R210, UR4, PT ;  /* 0x00000004d2007c0c */ /* 0x000fc6000bf06270 */
[----:B------:R-:W-:Y:S01]  /*14f00*/  @!P1 ST.E.64 desc[UR42][R20.64], R80 ;  /* 0x0000005014009985 */ /* 0x000fe2000c101b2a */
[-C--:B0-----:R-:W-:Y:S02]  /*14f10*/  @!P4 LEA R4, P5, R39, R14.reuse, 0x2 ;  /* 0x0000000e2704c211 */ /* 0x081fe400078a10ff */
[-C--:B-1----:R-:W-:Y:S02]  /*14f20*/  @!P3 LEA R6, P1, R93, R14.reuse, 0x2 ;  /* 0x0000000e5d06b211 */ /* 0x082fe400078210ff */
[-C--:B------:R-:W-:Y:S02]  /*14f30*/  @!P4 LEA.HI.X R5, R39, R3.reuse, R92, 0x2, P5 ;  /* 0x000000032705c211 */ /* 0x080fe400028f145c */
[----:B------:R-:W-:Y:S02]  /*14f40*/  @!P3 LEA.HI.X R7, R93, R3, R94, 0x2, P1 ;  /* 0x000000035d07b211 */ /* 0x000fe400008f145e */
[----:B------:R-:W-:Y:S01]  /*14f50*/  ISETP.GE.AND P1, PT, R216, UR4, PT ;  /* 0x00000004d8007c0c */ /* 0x000fe2000bf26270 */
[----:B------:R0:W-:Y:S01]  /*14f60*/  @!P4 ST.E.64 desc[UR42][R4.64], R82 ;  /* 0x000000520400c985 */ /* 0x0001e2000c101b2a */
[----:B--2---:R-:W-:-:S02]  /*14f70*/  @!P2 LEA R8, P5, R95, R14, 0x2 ;  /* 0x0000000e5f08a211 */ /* 0x004fc400078a10ff */
[CC--:B---3--:R-:W-:Y:S01]  /*14f80*/  @!P0 LEA R10, P4, R210.reuse, R14.reuse, 0x2 ;  /* 0x0000000ed20a8211 */ /* 0x0c8fe200078810ff */
[----:B------:R1:W-:Y:S01]  /*14f90*/  @!P3 ST.E.64 desc[UR42][R6.64], R84 ;  /* 0x000000540600b985 */ /* 0x0003e2000c101b2a */
[-C--:B------:R-:W-:Y:S02]  /*14fa0*/  @!P2 LEA.HI.X R9, R95, R3.reuse, R104, 0x2, P5 ;  /* 0x000000035f09a211 */ /* 0x080fe400028f1468 */
[----:B------:R-:W-:Y:S02]  /*14fb0*/  ISETP.GE.AND P3, PT, R215, UR4, PT ;  /* 0x00000004d7007c0c */ /* 0x000fe4000bf66270 */
[----:B------:R-:W-:Y:S01]  /*14fc0*/  @!P0 LEA.HI.X R11, R210, R3, R105, 0x2, P4 ;  /* 0x00000003d20b8211 */ /* 0x000fe200020f1469 */
[----:B------:R2:W-:Y:S01]  /*14fd0*/  @!P2 ST.E.64 desc[UR42][R8.64], R86 ;  /* 0x000000560800a985 */ /* 0x0005e2000c101b2a */
[----:B------:R-:W-:Y:S02]  /*14fe0*/  ISETP.GE.AND P4, PT, R214, UR4, PT ;  /* 0x00000004d6007c0c */ /* 0x000fe4000bf86270 */
[----:B----4-:R-:W-:Y:S01]  /*14ff0*/  @!P1 LEA R12, P5, R216, R14, 0x2 ;  /* 0x0000000ed80c9211 */ /* 0x010fe200078a10ff */
[----:B------:R3:W-:Y:S01]  /*15000*/  @!P0 ST.E.64 desc[UR42][R10.64], R88 ;  /* 0x000000580a008985 */ /* 0x0007e2000c101b2a */
[----:B------:R-:W-:-:S02]  /*15010*/  ISETP.GE.AND P2, PT, R213, UR4, PT ;  /* 0x00000004d5007c0c */ /* 0x000fc4000bf46270 */
[----:B------:R-:W-:Y:S02]  /*15020*/  ISETP.GE.AND P0, PT, R212, UR4, PT ;  /* 0x00000004d4007c0c */ /* 0x000fe4000bf06270 */
[----:B------:R-:W-:Y:S02]  /*15030*/  @!P1 LEA.HI.X R13, R216, R3, R226, 0x2, P5 ;  /* 0x00000003d80d9211 */ /* 0x000fe400028f14e2 */
[----:B0-----:R-:W-:-:S03]  /*15040*/  @!P3 LEA R4, P5, R215, R14, 0x2 ;  /* 0x0000000ed704b211 */ /* 0x001fc600078a10ff */
[----:B------:R3:W-:Y:S01]  /*15050*/  @!P1 ST.E.64 desc[UR42][R12.64], R90 ;  /* 0x0000005a0c009985 */ /* 0x0007e2000c101b2a */
[CC--:B-1----:R-:W-:Y:S02]  /*15060*/  @!P4 LEA R6, P1, R214.reuse, R14.reuse, 0x2 ;  /* 0x0000000ed606c211 */ /* 0x0c2fe400078210ff */
[-C--:B------:R-:W-:Y:S02]  /*15070*/  @!P3 LEA.HI.X R5, R215, R3.reuse, R225, 0x2, P5 ;  /* 0x00000003d705b211 */ /* 0x080fe400028f14e1 */
[CC--:B--2---:R-:W-:Y:S02]  /*15080*/  @!P2 LEA R8, P5, R213.reuse, R14.reuse, 0x2 ;  /* 0x0000000ed508a211 */ /* 0x0c4fe400078a10ff */
[-C--:B------:R-:W-:Y:S01]  /*15090*/  @!P4 LEA.HI.X R7, R214, R3.reuse, R224, 0x2, P1 ;  /* 0x00000003d607c211 */ /* 0x080fe200008f14e0 */
[----:B------:R3:W-:Y:S01]  /*150a0*/  @!P3 ST.E.64 desc[UR42][R4.64], R96 ;  /* 0x000000600400b985 */ /* 0x0007e2000c101b2a */
[C---:B------:R-:W-:Y:S02]  /*150b0*/  @!P0 LEA R20, P1, R212.reuse, R14, 0x2 ;  /* 0x0000000ed4148211 */ /* 0x040fe400078210ff */
[-C--:B------:R-:W-:Y:S01]  /*150c0*/  @!P2 LEA.HI.X R9, R213, R3.reuse, R223, 0x2, P5 ;  /* 0x00000003d509a211 */ /* 0x080fe200028f14df */
[----:B------:R3:W-:Y:S01]  /*150d0*/  @!P4 ST.E.64 desc[UR42][R6.64], R98 ;  /* 0x000000620600c985 */ /* 0x0007e2000c101b2a */
[----:B------:R-:W-:-:S03]  /*150e0*/  @!P0 LEA.HI.X R21, R212, R3, R222, 0x2, P1 ;  /* 0x00000003d4158211 */ /* 0x000fc600008f14de */
[----:B------:R3:W-:Y:S04]  /*150f0*/  @!P2 ST.E.64 desc[UR42][R8.64], R100 ;  /* 0x000000640800a985 */ /* 0x0007e8000c101b2a */
[----:B------:R3:W-:Y:S01]  /*15100*/  @!P0 ST.E.64 desc[UR42][R20.64], R102 ;  /* 0x0000006614008985 */ /* 0x0007e2000c101b2a */
[----:B------:R-:W-:-:S13]  /*15110*/  ISETP.GE.AND P0, PT, R211, UR4, PT ;  /* 0x00000004d3007c0c */ /* 0x000fda000bf06270 */
[----:B---3--:R-:W-:Y:S05]  /*15120*/  @P0 BRA `(.L_x_7136) ;  /* 0x0000000c00140947 */ /* 0x008fea0003800000 */
[----:B------:R-:W-:-:S04]  /*15130*/  LEA R14, P0, R211, R14, 0x2 ;  /* 0x0000000ed30e7211 */ /* 0x000fc800078010ff */
[----:B------:R-:W-:-:S05]  /*15140*/  LEA.HI.X R15, R211, R3, R221, 0x2, P0 ;  /* 0x00000003d30f7211 */ /* 0x000fca00000f14dd */
[----:B------:R0:W-:Y:S01]  /*15150*/  ST.E.64 desc[UR42][R14.64], R150 ;  /* 0x000000960e007985 */ /* 0x0001e2000c101b2a */
[----:B------:R-:W-:Y:S05]  /*15160*/  BRA `(.L_x_7136) ;  /* 0x0000000c00047947 */ /* 0x000fea0003800000 */
.L_x_7123:
[----:B------:R-:W-:Y:S01]  /*15170*/  ULDC.64 UR6, c[0x0][0xc08] ;  /* 0x0003020000067ab9 */ /* 0x000fe20000000a00 */
[----:B------:R-:W-:Y:S01]  /*15180*/  ULDC.64 UR4, c[0x0][0xc00] ;  /* 0x0003000000047ab9 */ /* 0x000fe20000000a00 */
[----:B------:R-:W-:Y:S02]  /*15190*/  ISETP.NE.U32.AND P1, PT, RZ, UR6, PT ;  /* 0x00000006ff007c0c */ /* 0x000fe4000bf25070 */
[----:B------:R-:W-:Y:S02]  /*151a0*/  ISETP.NE.U32.AND P0, PT, RZ, UR4, PT ;  /* 0x00000004ff007c0c */ /* 0x000fe4000bf05070 */
[----:B------:R-:W-:Y:S02]  /*151b0*/  ISETP.NE.AND.EX P1, PT, RZ, UR7, PT, P1 ;  /* 0x00000007ff007c0c */ /* 0x000fe4000bf25310 */
[----:B------:R-:W-:Y:S02]  /*151c0*/  IADD3 R4, P2, R206, UR4, RZ ;  /* 0x00000004ce047c10 */ /* 0x000fe4000ff5e0ff */
[----:B------:R-:W-:-:S02]  /*151d0*/  ISETP.NE.AND.EX P0, PT, RZ, UR5, PT, P0 ;  /* 0x00000005ff007c0c */ /* 0x000fc4000bf05300 */
[----:B------:R-:W-:Y:S01]  /*151e0*/  IADD3.X R5, R207, UR5, RZ, P2, !PT ;  /* 0x00000005cf057c10 */ /* 0x000fe200097fe4ff */
[----:B------:R-:W-:Y:S01]  /*151f0*/  ULDC UR4, c[0x0][0xa88] ;  /* 0x0002a20000047ab9 */ /* 0x000fe20000000800 */
[----:B------:R-:W-:Y:S01]  /*15200*/  MOV R3, RZ ;  /* 0x000000ff00037202 */ /* 0x000fe20000000f00 */
[----:B------:R-:W-:-:S04]  /*15210*/  IMAD.U32 R20, RZ, RZ, UR4 ;  /* 0x00000004ff147e24 */ /* 0x000fc8000f8e00ff */
[----:B------:R-:W-:-:S04]  /*15220*/  @P1 IADD3 R206, P2, R206, UR6, RZ ;  /* 0x00000006cece1c10 */ /* 0x000fc8000ff5e0ff */
[----:B------:R-:W-:Y:S01]  /*15230*/  @P1 IADD3.X R207, R207, UR7, RZ, P2, !PT ;  /* 0x00000007cfcf1c10 */ /* 0x000fe200097fe4ff */
[----:B------:R4:W5:Y:S04]  /*15240*/  @P0 LDG.E R3, desc[UR42][R4.64] ;  /* 0x0000002a04030981 */ /* 0x000968000c1e1900 */
[----:B------:R4:W5:Y:S01]  /*15250*/  @P1 LDG.E R20, desc[UR42][R206.64] ;  /* 0x0000002ace141981 */ /* 0x000962000c1e1900 */
[----:B------:R-:W-:Y:S01]  /*15260*/  ISETP.NE.AND P2, PT, R204, RZ, PT ;  /* 0x000000ffcc00720c */ /* 0x000fe20003f45270 */
[----:B------:R-:W0:-:S12]  /*15270*/  S2R R0, SR_TID.X ;  /* 0x0000000000007919 */ /* 0x000e180000002100 */
[----:B------:R-:W2:Y:S01]  /*15280*/  @!P2 LDC R204, c[0x0][0xad4] ;  /* 0x0002b500ffccab82 */ /* 0x000ea20000000800 */
[----:B0-----:R-:W-:Y:S01]  /*15290*/  VIADD R0, R0, 0xffffff80 ;  /* 0xffffff8000007836 */ /* 0x001fe20000000000 */
[----:B--2---:R-:W-:-:S04]  /*152a0*/  ISETP.GT.AND P2, PT, R204, 0x1, PT ;  /* 0x00000001cc00780c */ /* 0x004fc80003f44270 */
[----:B------:R-:W-:Y:S01]  /*152b0*/  ISETP.GT.AND P3, PT, R0, 0x7f, PT ;  /* 0x0000007f0000780c */ /* 0x000fe20003f64270 */
[----:B----4-:R-:W-:-:S12]  /*152c0*/  @P1 BRA `(.L_x_7141) ;  /* 0x0000000000101947 */ /* 0x010fd80003800000 */
[----:B------:R-:W-:Y:S05]  /*152d0*/  @!P0 BRA `(.L_x_7141) ;  /* 0x00000000000c8947 */ /* 0x000fea0003800000 */
[----:B------:R-:W2:Y:S04]  /*152e0*/  LDG.E R7, desc[UR42][R4.64] ;  /* 0x0000002a04077981 */ /* 0x000ea8000c1e1900 */
[----:B-----5:R-:W2:Y:S02]  /*152f0*/  LDG.E R20, desc[UR42][R4.64+0x4] ;  /* 0x0000042a04147981 */ /* 0x020ea4000c1e1900 */
[----:B--2---:R-:W-:-:S07]  /*15300*/  IMAD.IADD R20, R20, 0x1, -R7 ;  /* 0x0000000114147824 */ /* 0x004fce00078e0a07 */
.L_x_7141:
[----:B------:R-:W-:Y:S01]  /*15310*/  BSSY B1, `(.L_x_7142) ;  /* 0x0000037000017945 */ /* 0x000fe20003800000 */
[----:B------:R-:W-:Y:S02]  /*15320*/  SEL R205, R205, RZ, !P0 ;  /* 0x000000ffcdcd7207 */ /* 0x000fe40004000000 */
[----:B------:R-:W-:Y:S02]  /*15330*/  SEL R217, R217, RZ, !P0 ;  /* 0x000000ffd9d97207 */ /* 0x000fe40004000000 */
[----:B-----5:R-:W-:Y:S01]  /*15340*/  SHF.R.S32.HI R24, RZ, 0x1f, R3 ;  /* 0x0000001fff187819 */ /* 0x020fe20000011403 */
[----:B------:R-:W-:Y:S06]  /*15350*/  @P3 BRA `(.L_x_7143) ;  /* 0x0000000000c83947 */ /* 0x000fec0003800000 */
[----:B------:R-:W0:Y:S01]  /*15360*/  S2R R5, SR_TID.X ;  /* 0x0000000000057919 */ /* 0x000e220000002100 */
[----:B------:R-:W2:Y:S02]  /*15370*/  LDC R33, c[0x0][0xbe8] ;  /* 0x0002fa00ff217b82 */ /* 0x000ea40000000800 */
[----:B--2---:R-:W-:Y:S02]  /*15380*/  IMAD R4, R20, R33, RZ ;  /* 0x0000002114047224 */ /* 0x004fe400078e02ff */
[----:B0-----:R-:W-:-:S04]  /*15390*/  IMAD R0, R208, 0x80, R5 ;  /* 0x00000080d0007824 */ /* 0x001fc800078e0205 */
[----:B------:R-:W-:-:S05]  /*153a0*/  VIADD R25, R0, 0xffffff80 ;  /* 0xffffff8000197836 */ /* 0x000fca0000000000 */
[----:B------:R-:W-:-:S13]  /*153b0*/  ISETP.GE.AND P0, PT, R25, R4, PT ;  /* 0x000000041900720c */ /* 0x000fda0003f06270 */
[----:B------:R-:W-:Y:S05]  /*153c0*/  @P0 BRA `(.L_x_7143) ;  /* 0x0000000000ac0947 */ /* 0x000fea0003800000 */
[----:B------:R-:W-:Y:S01]  /*153d0*/  IMAD.MOV.U32 R14, RZ, RZ, 0x9b8 ;  /* 0x000009b8ff0e7424 */ /* 0x000fe200078e00ff */
[----:B------:R-:W-:Y:S01]  /*153e0*/  ISETP.GT.AND P0, PT, R204, 0x1, PT ;  /* 0x00000001cc00780c */ /* 0x000fe20003f04270 */
[----:B------:R-:W0:Y:S01]  /*153f0*/  LDC.64 R26, c[0x0][0xba8] ;  /* 0x0002ea00ff1a7b82 */ /* 0x000e220000000a00 */
[----:B------:R-:W-:Y:S01]  /*15400*/  ISETP.NE.AND P1, PT, R33, 0x1, PT ;  /* 0x000000012100780c */ /* 0x000fe20003f25270 */
[----:B------:R-:W-:Y:S01]  /*15410*/  IMAD.MOV.U32 R15, RZ, RZ, R25 ;  /* 0x000000ffff0f7224 */ /* 0x000fe200078e0019 */
[----:B------:R-:W-:Y:S02]  /*15420*/  SEL R14, R14, 0x978, P0 ;  /* 0x000009780e0e7807 */ /* 0x000fe40000000000 */
[----:B------:R-:W-:-:S03]  /*15430*/  SEL R209, R209, RZ, P0 ;  /* 0x000000ffd1d17207 */ /* 0x000fc60000000000 */
[----:B------:R-:W2:Y:S08]  /*15440*/  LDC.64 R6, c[0x0][R14+0x220] ;  /* 0x000088000e067b82 */ /* 0x000eb00000000a00 */
[----:B------:R-:W4:Y:S08]  /*15450*/  LDC.64 R4, c[0x0][R14+0x218] ;  /* 0x000086000e047b82 */ /* 0x000f300000000a00 */
[----:B------:R-:W5:Y:S08]  /*15460*/  LDC.64 R8, c[0x0][R14+0x228] ;  /* 0x00008a000e087b82 */ /* 0x000f700000000a00 */
[----:B------:R-:W1:Y:S08]  /*15470*/  LDC.64 R10, c[0x0][R14+0x210] ;  /* 0x000084000e0a7b82 */ /* 0x000e700000000a00 */
[----:B------:R-:W3:Y:S08]  /*15480*/  @P1 LDC R0, c[0x0][0xbec] ;  /* 0x0002fb00ff001b82 */ /* 0x000ef00000000800 */
[----:B------:R-:W5:Y:S01]  /*15490*/  @P1 LDC R35, c[0x0][0xbf0] ;  /* 0x0002fc00ff231b82 */ /* 0x000f620000000800 */
[----:B--2---:R-:W-:-:S07]  /*154a0*/  IMAD R7, R7, R205, RZ ;  /* 0x000000cd07077224 */ /* 0x004fce00078e02ff */
[----:B0-----:R-:W0:Y:S01]  /*154b0*/  @!P0 LDC R26, c[0x0][0xb50] ;  /* 0x0002d400ff1a8b82 */ /* 0x001e220000000800 */
[----:B------:R-:W-:-:S04]  /*154c0*/  IMAD.WIDE.U32 R12, R6, R205, RZ ;  /* 0x000000cd060c7225 */ /* 0x000fc800078e00ff */
[----:B------:R-:W-:Y:S02]  /*154d0*/  IMAD R7, R6, R217, R7 ;  /* 0x000000d906077224 */ /* 0x000fe400078e0207 */
[----:B---3--:R-:W-:Y:S01]  /*154e0*/  @P1 IMAD.HI.U32 R0, R25, R0, RZ ;  /* 0x0000000019001227 */ /* 0x008fe200078e00ff */
[----:B------:R-:W2:Y:S03]  /*154f0*/  @!P0 LDC R27, c[0x0][0xb54] ;  /* 0x0002d500ff1b8b82 */ /* 0x000ea60000000800 */
[-C--:B----4-:R-:W-:Y:S02]  /*15500*/  IMAD R21, R5, R2.reuse, RZ ;  /* 0x0000000205157224 */ /* 0x090fe400078e02ff */
[----:B------:R-:W-:Y:S01]  /*15510*/  IMAD.WIDE.U32 R4, R4, R2, RZ ;  /* 0x0000000204047225 */ /* 0x000fe200078e00ff */
[----:B-----5:R-:W-:-:S03]  /*15520*/  @P1 SHF.R.U32.HI R15, RZ, R35, R0 ;  /* 0x00000023ff0f1219 */ /* 0x020fc60000011600 */
[----:B------:R-:W-:Y:S01]  /*15530*/  IMAD.IADD R21, R5, 0x1, R21 ;  /* 0x0000000105157824 */ /* 0x000fe200078e0215 */
[----:B------:R-:W-:Y:S01]  /*15540*/  IADD3 R0, P1, P3, R12, R4, R3 ;  /* 0x000000040c007210 */ /* 0x000fe20007b3e003 */
[----:B------:R-:W-:Y:S01]  /*15550*/  IMAD.IADD R12, R13, 0x1, R7 ;  /* 0x000000010d0c7824 */ /* 0x000fe200078e0207 */
[----:B------:R-:W-:Y:S01]  /*15560*/  IADD3 R6, -R15, RZ, RZ ;  /* 0x000000ff0f067210 */ /* 0x000fe20007ffe1ff */
[----:B------:R-:W-:-:S04]  /*15570*/  IMAD.WIDE.U32 R4, R8, R209, RZ ;  /* 0x000000d108047225 */ /* 0x000fc800078e00ff */
[----:B------:R-:W-:Y:S02]  /*15580*/  IMAD R9, R9, R209, RZ ;  /* 0x000000d109097224 */ /* 0x000fe400078e02ff */
[----:B------:R-:W-:Y:S01]  /*15590*/  IMAD R7, R33, R6, R25 ;  /* 0x0000000621077224 */ /* 0x000fe200078e0219 */
[----:B------:R-:W-:Y:S01]  /*155a0*/  IADD3.X R6, R12, R21, R24, P1, P3 ;  /* 0x000000150c067210 */ /* 0x000fe20000fe6418 */
[----:B------:R-:W-:Y:S01]  /*155b0*/  IMAD.IADD R9, R5, 0x1, R9 ;  /* 0x0000000105097824 */ /* 0x000fe200078e0209 */
[----:B------:R-:W-:Y:S01]  /*155c0*/  IADD3 R4, P0, P1, R15, R0, R4 ;  /* 0x000000000f047210 */ /* 0x000fe2000791e004 */
[----:B-1----:R-:W-:Y:S01]  /*155d0*/  IMAD R0, R11, R7, RZ ;  /* 0x000000070b007224 */ /* 0x002fe200078e02ff */
[----:B------:R-:W-:-:S04]  /*155e0*/  SHF.R.S32.HI R15, RZ, 0x1f, R15 ;  /* 0x0000001fff0f7819 */ /* 0x000fc8000001140f */
[----:B------:R-:W-:Y:S02]  /*155f0*/  IADD3.X R5, R15, R6, R9, P0, P1 ;  /* 0x000000060f057210 */ /* 0x000fe400007e2409 */
[----:B------:R-:W-:Y:S01]  /*15600*/  SHF.R.S32.HI R9, RZ, 0x1f, R7 ;  /* 0x0000001fff097819 */ /* 0x000fe20000011407 */
[----:B------:R-:W-:-:S04]  /*15610*/  IMAD.WIDE.U32 R4, R10, R7, R4 ;  /* 0x000000070a047225 */ /* 0x000fc800078e0004 */
[----:B------:R-:W-:Y:S01]  /*15620*/  IMAD R9, R10, R9, R0 ;  /* 0x000000090a097224 */ /* 0x000fe200078e0200 */
[----:B0-----:R-:W-:-:S03]  /*15630*/  LEA R6, P0, R4, R26, 0x2 ;  /* 0x0000001a04067211 */ /* 0x001fc600078010ff */
[----:B------:R-:W-:Y:S02]  /*15640*/  IMAD.IADD R0, R5, 0x1, R9 ;  /* 0x0000000105007824 */ /* 0x000fe400078e0209 */
[----:B------:R-:W-:-:S03]  /*15650*/  IMAD.MOV.U32 R5, RZ, RZ, -0x800000 ;  /* 0xff800000ff057424 */ /* 0x000fc600078e00ff */
[----:B--2---:R-:W-:-:S05]  /*15660*/  LEA.HI.X R7, R4, R27, R0, 0x2, P0 ;  /* 0x0000001b04077211 */ /* 0x004fca00000f1400 */
[----:B------:R0:W-:Y:S02]  /*15670*/  STG.E desc[UR42][R6.64], R5 ;  /* 0x0000000506007986 */ /* 0x0001e4000c10192a */
.L_x_7143:
[----:B------:R-:W-:Y:S05]  /*15680*/  BSYNC B1 ;  /* 0x0000000000017941 */ /* 0x000fea0003800000 */
.L_x_7142:
[----:B------:R-:W-:Y:S05]  /*15690*/  @P2 BRA `(.L_x_7136) ;  /* 0x0000000400b82947 */ /* 0x000fea0003800000 */
[----:B------:R-:W2:Y:S01]  /*156a0*/  LDC R21, c[0x0][0xbe8] ;  /* 0x0002fa00ff157b82 */ /* 0x000ea20000000800 */
[----:B------:R-:W-:Y:S01]  /*156b0*/  ULDC.64 UR4, c[0x0][0xaa0] ;  /* 0x0002a80000047ab9 */ /* 0x000fe20000000a00 */
[----:B------:R-:W-:Y:S01]  /*156c0*/  ULDC.64 UR6, c[0x0][0xaf0] ;  /* 0x0002bc0000067ab9 */ /* 0x000fe20000000a00 */
[----:B------:R-:W-:Y:S02]  /*156d0*/  IMAD R0, R24, UR4, RZ ;  /* 0x0000000418007c24 */ /* 0x000fe4000f8e02ff */
[----:B0-----:R-:W-:-:S04]  /*156e0*/  IMAD.WIDE.U32 R4, R3, UR4, RZ ;  /* 0x0000000403047c25 */ /* 0x001fc8000f8e00ff */
[----:B------:R-:W-:Y:S01]  /*156f0*/  IMAD R7, R3, UR5, R0 ;  /* 0x0000000503077c24 */ /* 0x000fe2000f8e0200 */
[----:B------:R-:W-:Y:S01]  /*15700*/  ULDC.64 UR4, c[0x0][0xae8] ;  /* 0x0002ba0000047ab9 */ /* 0x000fe20000000a00 */
[----:B------:R-:W-:Y:S02]  /*15710*/  IMAD R3, R203, 0x20, R153 ;  /* 0x00000020cb037824 */ /* 0x000fe400078e0299 */
[----:B------:R-:W-:Y:S02]  /*15720*/  IMAD.IADD R5, R5, 0x1, R7 ;  /* 0x0000000105057824 */ /* 0x000fe400078e0207 */
[----:B------:R-:W-:Y:S02]  /*15730*/  IMAD R6, R208, 0x80, R3 ;  /* 0x00000080d0067824 */ /* 0x000fe400078e0203 */
[----:B------:R-:W-:-:S04]  /*15740*/  IMAD.WIDE.U32 R4, R2, UR4, R4 ;  /* 0x0000000402047c25 */ /* 0x000fc8000f8e0004 */
[----:B------:R-:W-:Y:S02]  /*15750*/  IMAD R3, R217, UR6, RZ ;  /* 0x00000006d9037c24 */ /* 0x000fe4000f8e02ff */
[----:B------:R-:W-:Y:S01]  /*15760*/  IMAD.MOV.U32 R7, RZ, RZ, R6 ;  /* 0x000000ffff077224 */ /* 0x000fe200078e0006 */
[----:B--2---:R-:W-:Y:S01]  /*15770*/  ISETP.NE.AND P0, PT, R21, 0x1, PT ;  /* 0x000000011500780c */ /* 0x004fe20003f05270 */
[----:B------:R-:W-:Y:S01]  /*15780*/  IMAD R5, R2, UR5, R5 ;  /* 0x0000000502057c24 */ /* 0x000fe2000f8e0205 */
[----:B------:R-:W-:-:S11]  /*15790*/  ULDC.64 UR4, c[0x0][0xae0] ;  /* 0x0002b80000047ab9 */ /* 0x000fd60000000a00 */
[----:B------:R-:W0:Y:S08]  /*157a0*/  @P0 LDC R9, c[0x0][0xbec] ;  /* 0x0002fb00ff090b82 */ /* 0x000e300000000800 */
[----:B------:R-:W2:Y:S01]  /*157b0*/  @P0 LDC R11, c[0x0][0xbf0] ;  /* 0x0002fc00ff0b0b82 */ /* 0x000ea20000000800 */
[----:B0-----:R-:W-:-:S04]  /*157c0*/  @P0 IMAD.HI.U32 R0, R6, R9, RZ ;  /* 0x0000000906000227 */ /* 0x001fc800078e00ff */
[C---:B------:R-:W-:Y:S02]  /*157d0*/  IMAD R9, R205.reuse, UR7, R3 ;  /* 0x00000007cd097c24 */ /* 0x040fe4000f8e0203 */
[----:B------:R-:W-:Y:S01]  /*157e0*/  IMAD.WIDE.U32 R2, R205, UR6, R4 ;  /* 0x00000006cd027c25 */ /* 0x000fe2000f8e0004 */
[----:B--2---:R-:W-:-:S03]  /*157f0*/  @P0 SHF.R.U32.HI R7, RZ, R11, R0 ;  /* 0x0000000bff070219 */ /* 0x004fc60000011600 */
[----:B------:R-:W-:Y:S01]  /*15800*/  IMAD.IADD R3, R3, 0x1, R9 ;  /* 0x0000000103037824 */ /* 0x000fe200078e0209 */
[----:B------:R-:W-:Y:S02]  /*15810*/  SHF.R.S32.HI R0, RZ, 0x1f, R7 ;  /* 0x0000001fff007819 */ /* 0x000fe40000011407 */
[C---:B------:R-:W-:Y:S01]  /*15820*/  IADD3 R5, -R7.reuse, RZ, RZ ;  /* 0x000000ff07057210 */ /* 0x040fe20007ffe1ff */
[----:B------:R-:W-:-:S04]  /*15830*/  IMAD.WIDE.U32 R2, R7, UR4, R2 ;  /* 0x0000000407027c25 */ /* 0x000fc8000f8e0002 */
[----:B------:R-:W-:Y:S02]  /*15840*/  IMAD R0, R0, UR4, RZ ;  /* 0x0000000400007c24 */ /* 0x000fe4000f8e02ff */
[----:B------:R-:W-:Y:S02]  /*15850*/  IMAD R5, R21, R5, R6 ;  /* 0x0000000515057224 */ /* 0x000fe400078e0206 */
[----:B------:R-:W-:Y:S01]  /*15860*/  IMAD R9, R7, UR5, R0 ;  /* 0x0000000507097c24 */ /* 0x000fe2000f8e0200 */
[----:B------:R-:W-:Y:S02]  /*15870*/  ULDC.64 UR4, c[0x0][0xad8] ;  /* 0x0002b60000047ab9 */ /* 0x000fe40000000a00 */
[----:B------:R-:W-:Y:S01]  /*15880*/  SHF.R.S32.HI R0, RZ, 0x1f, R5 ;  /* 0x0000001fff007819 */ /* 0x000fe20000011405 */
[----:B------:R-:W-:-:S04]  /*15890*/  IMAD.IADD R3, R3, 0x1, R9 ;  /* 0x0000000103037824 */ /* 0x000fc800078e0209 */
        /* <DEDUP_REMOVED lines=9> */
[----:B------:R-:W-:Y:S06]  /*15930*/  BRA.DIV UR4, `(.L_x_7144) ;  /* 0x0000008e04ec7947 */ /* 0x000fec000b800000 */
[----:B------:R0:W2:Y:S04]  /*15940*/  SHFL.IDX PT, R3, R2, RZ, 0x181f ;  /* 0x00181fff02037589 */ /* 0x0000a800000e0000 */
[----:B------:R0:W4:Y:S02]  /*15950*/  SHFL.IDX PT, R14, R0, RZ, 0x181f ;  /* 0x00181fff000e7589 */ /* 0x00012400000e0000 */
.L_x_7368:
[----:B------:R-:W-:Y:S01]  /*15960*/  IMAD R21, R20, R21, RZ ;  /* 0x0000001514157224 */ /* 0x000fe200078e02ff */
[----:B------:R-:W-:Y:S04]  /*15970*/  BSSY B1, `(.L_x_7145) ;  /* 0x000000c000017945 */ /* 0x000fe80003800000 */
[----:B------:R-:W-:-:S13]  /*15980*/  ISETP.GE.AND P0, PT, R5, R21, PT ;  /* 0x000000150500720c */ /* 0x000fda0003f06270 */
[----:B------:R-:W-:Y:S05]  /*15990*/  @P0 BRA `(.L_x_7146) ;  /* 0x0000000000240947 */ /* 0x000fea0003800000 */
[----:B------:R-:W-:Y:S02]  /*159a0*/  ULDC UR4, c[0x0][0xac8] ;  /* 0x0002b20000047ab9 */ /* 0x000fe40000000800 */
[----:B------:R-:W-:Y:S02]  /*159b0*/  ISETP.GE.AND P2, PT, R16, UR4, PT ;  /* 0x0000000410007c0c */ /* 0x000fe4000bf46270 */
[----:B------:R-:W-:-:S11]  /*159c0*/  ISETP.GE.AND P3, PT, R23, UR4, PT ;  /* 0x0000000417007c0c */ /* 0x000fd6000bf66270 */
[CC--:B----4-:R-:W-:Y:S02]  /*159d0*/  @!P2 LEA R6, P0, R16.reuse, R14.reuse, 0x1 ;  /* 0x0000000e1006a211 */ /* 0x0d0fe400078008ff */
[C---:B------:R-:W-:Y:S02]  /*159e0*/  @!P3 LEA R14, P1, R23.reuse, R14, 0x1 ;  /* 0x0000000e170eb211 */ /* 0x040fe400078208ff */
[-C--:B--2---:R-:W-:Y:S02]  /*159f0*/  @!P2 LEA.HI.X R7, R16, R3.reuse, R17, 0x1, P0 ;  /* 0x000000031007a211 */ /* 0x084fe400000f0c11 */
[----:B------:R-:W-:-:S03]  /*15a00*/  @!P3 LEA.HI.X R15, R23, R3, R22, 0x1, P1 ;  /* 0x00000003170fb211 */ /* 0x000fc600008f0c16 */
[----:B------:R2:W-:Y:S04]  /*15a10*/  @!P2 ST.E.128 desc[UR42][R6.64], RZ ;  /* 0x000000ff0600a985 */ /* 0x0005e8000c101d2a */
[----:B------:R2:W-:Y:S02]  /*15a20*/  @!P3 ST.E.128 desc[UR42][R14.64], RZ ;  /* 0x000000ff0e00b985 */ /* 0x0005e4000c101d2a */
.L_x_7146:
[----:B------:R-:W-:Y:S05]  /*15a30*/  BSYNC B1 ;  /* 0x0000000000017941 */ /* 0x000fea0003800000 */
.L_x_7145:
[----:B------:R-:W-:-:S03]  /*15a40*/  UMOV UR4, 0xffffffff ;  /* 0xffffffff00047882 */ /* 0x000fc60000000000 */
[----:B------:R-:W-:Y:S05]  /*15a50*/  BRA.DIV UR4, `(.L_x_7147) ;  /* 0x0000008e04d87947 */ /* 0x000fea000b800000 */
[----:B--2---:R2:W0:Y:S04]  /*15a60*/  SHFL.IDX PT, R3, R2, 0x1, 0x181f ;  /* 0x00381f0002037f89 */ /* 0x00442800000e0000 */
[----:B----4-:R2:W4:Y:S02]  /*15a70*/  SHFL.IDX PT, R14, R0, 0x1, 0x181f ;  /* 0x00381f00000e7f89 */ /* 0x01052400000e0000 */
.L_x_7372:
[----:B------:R-:W-:Y:S01]  /*15a80*/  VIADD R4, R5, 0x20 ;  /* 0x0000002005047836 */ /* 0x000fe20000000000 */
        /* <DEDUP_REMOVED lines=8> */
[-C--:B0-----:R-:W-:Y:S02]  /*15b10*/  @!P2 LEA.HI.X R7, R16, R3.reuse, R17, 0x1, P0 ;  /* 0x000000031007a211 */ /* 0x081fe400000f0c11 */
[----:B------:R-:W-:-:S03]  /*15b20*/  @!P3 LEA.HI.X R15, R23, R3, R22, 0x1, P1 ;  /* 0x00000003170fb211 */ /* 0x000fc600008f0c16 */
[----:B------:R0:W-:Y:S04]  /*15b30*/  @!P2 ST.E.128 desc[UR42][R6.64], RZ ;  /* 0x000000ff0600a985 */ /* 0x0001e8000c101d2a */
[----:B------:R0:W-:Y:S02]  /*15b40*/  @!P3 ST.E.128 desc[UR42][R14.64], RZ ;  /* 0x000000ff0e00b985 */ /* 0x0001e4000c101d2a */
.L_x_7149:
[----:B------:R-:W-:Y:S05]  /*15b50*/  BSYNC B1 ;  /* 0x0000000000017941 */ /* 0x000fea0003800000 */
.L_x_7148:
[----:B------:R-:W-:-:S03]  /*15b60*/  UMOV UR4, 0xffffffff ;  /* 0xffffffff00047882 */ /* 0x000fc60000000000 */
[----:B------:R-:W-:Y:S05]  /*15b70*/  BRA.DIV UR4, `(.L_x_7150) ;  /* 0x0000008e04d87947 */ /* 0x000fea000b800000 */
[----:B0-----:R0:W0:Y:S04]  /*15b80*/  SHFL.IDX PT, R3, R2, 0x2, 0x181f ;  /* 0x00581f0002037f89 */ /* 0x00102800000e0000 */
[----:B----4-:R4:W0:Y:S02]  /*15b90*/  SHFL.IDX PT, R14, R0, 0x2, 0x181f ;  /* 0x00581f00000e7f89 */ /* 0x01082400000e0000 */
.L_x_7376:
[----:B------:R-:W-:Y:S01]  /*15ba0*/  VIADD R4, R5, 0x40 ;  /* 0x0000004005047836 */ /* 0x000fe20000000000 */
[----:B------:R-:W-:Y:S04]  /*15bb0*/  BSSY B1, `(.L_x_7151) ;  /* 0x000000c000017945 */ /* 0x000fe80003800000 */
[----:B------:R-:W-:-:S13]  /*15bc0*/  ISETP.GE.AND P0, PT, R4, R21, PT ;  /* 0x000000150400720c */ /* 0x000fda0003f06270 */
[----:B------:R-:W-:Y:S05]  /*15bd0*/  @P0 BRA `(.L_x_7152) ;  /* 0x0000000000240947 */ /* 0x000fea0003800000 */
[----:B------:R-:W-:Y:S02]  /*15be0*/  ULDC UR4, c[0x0][0xac8] ;  /* 0x0002b20000047ab9 */ /* 0x000fe40000000800 */
[----:B------:R-:W-:Y:S02]  /*15bf0*/  ISETP.GE.AND P2, PT, R16, UR4, PT ;  /* 0x0000000410007c0c */ /* 0x000fe4000bf46270 */
[----:B------:R-:W-:-:S11]  /*15c00*/  ISETP.GE.AND P3, PT, R23, UR4, PT ;  /* 0x0000000417007c0c */ /* 0x000fd6000bf66270 */
[CC--:B0-----:R-:W-:Y:S02]  /*15c10*/  @!P2 LEA R6, P0, R16.reuse, R14.reuse, 0x1 ;  /* 0x0000000e1006a211 */ /* 0x0c1fe400078008ff */
[C---:B------:R-:W-:Y:S02]  /*15c20*/  @!P3 LEA R14, P1, R23.reuse, R14, 0x1 ;  /* 0x0000000e170eb211 */ /* 0x040fe400078208ff */
[-C--:B------:R-:W-:Y:S02]  /*15c30*/  @!P2 LEA.HI.X R7, R16, R3.reuse, R17, 0x1, P0 ;  /* 0x000000031007a211 */ /* 0x080fe400000f0c11 */
[----:B------:R-:W-:-:S03]  /*15c40*/  @!P3 LEA.HI.X R15, R23, R3, R22, 0x1, P1 ;  /* 0x00000003170fb211 */ /* 0x000fc600008f0c16 */
[----:B------:R0:W-:Y:S04]  /*15c50*/  @!P2 ST.E.128 desc[UR42][R6.64], RZ ;  /* 0x000000ff0600a985 */ /* 0x0001e8000c101d2a */
[----:B------:R0:W-:Y:S02]  /*15c60*/  @!P3 ST.E.128 desc[UR42][R14.64], RZ ;  /* 0x000000ff0e00b985 */ /* 0x0001e4000c101d2a */
.L_x_7152:
[----:B------:R-:W-:Y:S05]  /*15c70*/  BSYNC B1 ;  /* 0x0000000000017941 */ /* 0x000fea0003800000 */
.L_x_7151:
[----:B------:R-:W-:-:S03]  /*15c80*/  UMOV UR4, 0xffffffff ;  /* 0xffffffff00047882 */ /* 0x000fc60000000000 */
[----:B------:R-:W-:Y:S05]  /*15c90*/  BRA.DIV UR4, `(.L_x_7153) ;  /* 0x0000008e04d87947 */ /* 0x000fea000b800000 */
[----:B0-----:R0:W0:Y:S04]  /*15ca0*/  SHFL.IDX PT, R3, R2, 0x3, 0x181f ;  /* 0x00781f0002037f89 */ /* 0x00102800000e0000 */
[----:B------:R0:W0:Y:S02]  /*15cb0*/  SHFL.IDX PT, R14, R0, 0x3, 0x181f ;  /* 0x00781f00000e7f89 */ /* 0x00002400000e0000 */
.L_x_7380:
[----:B0-2-4-:R-:W-:-:S05]  /*15cc0*/  VIADD R0, R5, 0x60 ;  /* 0x0000006005007836 */ /* 0x015fca0000000000 */
[----:B------:R-:W-:-:S13]  /*15cd0*/  ISETP.GE.AND P0, PT, R0, R21, PT ;  /* 0x000000150000720c */ /* 0x000fda0003f06270 */
[----:B------:R-:W-:Y:S05]  /*15ce0*/  @P0 BRA `(.L_x_7136) ;  /* 0x0000000000240947 */ /* 0x000fea0003800000 */
[----:B------:R-:W-:Y:S02]  /*15cf0*/  ULDC UR4, c[0x0][0xac8] ;  /* 0x0002b20000047ab9 */ /* 0x000fe40000000800 */
[----:B------:R-:W-:Y:S02]  /*15d00*/  ISETP.GE.AND P2, PT, R16, UR4, PT ;  /* 0x0000000410007c0c */ /* 0x000fe4000bf46270 */
[----:B------:R-:W-:-:S11]  /*15d10*/  ISETP.GE.AND P3, PT, R23, UR4, PT ;  /* 0x0000000417007c0c */ /* 0x000fd6000bf66270 */
[CC--:B------:R-:W-:Y:S02]  /*15d20*/  @!P2 LEA R4, P0, R16.reuse, R14.reuse, 0x1 ;  /* 0x0000000e1004a211 */ /* 0x0c0fe400078008ff */
[C---:B------:R-:W-:Y:S02]  /*15d30*/  @!P3 LEA R14, P1, R23.reuse, R14, 0x1 ;  /* 0x0000000e170eb211 */ /* 0x040fe400078208ff */
[-C--:B------:R-:W-:Y:S02]  /*15d40*/  @!P2 LEA.HI.X R5, R16, R3.reuse, R17, 0x1, P0 ;  /* 0x000000031005a211 */ /* 0x080fe400000f0c11 */
[----:B------:R-:W-:-:S03]  /*15d50*/  @!P3 LEA.HI.X R15, R23, R3, R22, 0x1, P1 ;  /* 0x00000003170fb211 */ /* 0x000fc600008f0c16 */
[----:B------:R2:W-:Y:S04]  /*15d60*/  @!P2 ST.E.128 desc[UR42][R4.64], RZ ;  /* 0x000000ff0400a985 */ /* 0x0005e8000c101d2a */
[----:B------:R2:W-:Y:S02]  /*15d70*/  @!P3 ST.E.128 desc[UR42][R14.64], RZ ;  /* 0x000000ff0e00b985 */ /* 0x0005e4000c101d2a */
.L_x_7136:
[----:B------:R-:W-:Y:S05]  /*15d80*/  BSYNC B0 ;  /* 0x0000000000007941 */ /* 0x000fea0003800000 */
.L_x_7122:
[----:B------:R-:W-:Y:S02]  /*15d90*/  ULDC UR4, c[0x0][0xc3c] ;  /* 0x00030f0000047ab9 */ /* 0x000fe40000000800 */
[----:B---3--:R-:W-:-:S13]  /*15da0*/  ISETP.GE.AND P0, PT, R31, UR4, PT ;  /* 0x000000041f007c0c */ /* 0x008fda000bf06270 */
[----:B------:R-:W-:Y:S05]  /*15db0*/  @!P0 BRA `(.L_x_7154) ;  /* 0xfffffeb400288947 */ /* 0x000fea000383ffff */
[----:B------:R-:W-:Y:S05]  /*15dc0*/  BRA `(.L_x_6945) ;  /* 0x0000006c00d07947 */ /* 0x000fea0003800000 */
.L_x_6943:
[----:B------:R-:W-:-:S08]  /*15dd0*/  NOP ;  /* 0x0000000000007918 */ /* 0x000fd00000000000 */
[----:B------:R-:W0:-:S00]  /*15de0*/  USETMAXREG.DEALLOC.CTAPOOL 0x28 ;  /* 0x00000028000079c8 */ /* 0x000e0000080e0500 */
        /* <DEDUP_REMOVED lines=16> */
.L_x_7155:
[----:B------:R-:W-:Y:S01]  /*15ef0*/  LOP3.LUT R7, R0, 0x1f, RZ, 0xc0, !PT ;  /* 0x0000001f00077812 */ /* 0x000fe200078ec0ff */
[----:B------:R-:W-:Y:S01]  /*15f00*/  ULDC UR4, c[0x0][0xc3c] ;  /* 0x00030f0000047ab9 */ /* 0x000fe20000000800 */
[----:B------:R-:W-:Y:S01]  /*15f10*/  MOV R9, RZ ;  /* 0x000000ff00097202 */ /* 0x000fe20000000f00 */
        /* <DEDUP_REMOVED lines=40> */
.L_x_7159:
[----:B------:R-:W0:Y:S01]  /*161a0*/  LDC R2, c[0x0][0xc3c] ;  /* 0x00030f00ff027b82 */ /* 0x000e220000000800 */
[----:B------:R-:W-:Y:S01]  /*161b0*/  UIADD3 UR4, UR4, 0x1f, URZ ;  /* 0x0000001f04047890 */ /* 0x000fe2000fffe03f */
[----:B------:R-:W-:Y:S02]  /*161c0*/  ULDC UR7, c[0x0][0xc3c] ;  /* 0x00030f0000077ab9 */ /* 0x000fe40000000800 */
[----:B------:R-:W-:-:S03]  /*161d0*/  IMAD.U32 R19, RZ, RZ, UR7 ;  /* 0x00000007ff137e24 */ /* 0x000fc6000f8e00ff */
[----:B0-----:R-:W-:-:S13]  /*161e0*/  ISETP.LE.AND P6, PT, R2, UR4, PT ;  /* 0x0000000402007c0c */ /* 0x001fda000bfc3270 */
[----:B------:R-:W-:Y:S05]  /*161f0*/  @P6 BRA `(.L_x_7158) ;  /* 0x0000000400ac6947 */ /* 0x000fea0003800000 */
[----:B------:R-:W-:Y:S01]  /*16200*/  IADD3 R9, R7, UR4, RZ ;  /* 0x0000000407097c10 */ /* 0x000fe2000fffe0ff */
        /* <DEDUP_REMOVED lines=30> */
.L_x_7157:
[----:B------:R-:W-:Y:S01]  /*163f0*/  IADD3 R11, -R3, R8, RZ ;  /* 0x00000008030b7210 */ /* 0x000fe20007ffe1ff */
[----:B------:R-:W-:-:S04]  /*16400*/  IMAD.MOV.U32 R16, RZ, RZ, RZ ;  /* 0x000000ffff107224 */ /* 0x000fc800078e00ff */
        /* <DEDUP_REMOVED lines=16> */
.L_x_7160:
        /* <DEDUP_REMOVED lines=11> */
[----:B------:R-:W-:Y:S01]  /*165c0*/  IMAD.MOV.U32 R3, RZ, RZ, R10 ;  /* 0x000000ffff037224 */ /* 0x000fe200078e000a */
[----:B------:R-:W-:Y:S01]  /*165d0*/  MOV R10, R12 ;  /* 0x0000000c000a7202 */ /* 0x000fe20000000f00 */
[----:B------:R-:W-:Y:S02]  /*165e0*/  VIADD R19, R19, UR4 ;  /* 0x0000000413137c36 */ /* 0x000fe40008000000 */
[----:B------:R-:W-:-:S04]  /*165f0*/  IMAD.HI.U32 R2, R2, R3, RZ ;  /* 0x0000000302027227 */ /* 0x000fc800078e00ff */
[----:B------:R-:W-:Y:S01]  /*16600*/  IMAD R3, R2, R10, R3 ;  /* 0x0000000a02037224 */ /* 0x000fe200078e0203 */
[----:B0-----:R-:W0:Y:S04]  /*16610*/  MUFU.RCP R8, R8 ;  /* 0x0000000800087308 */ /* 0x001e280000001000 */
        /* <DEDUP_REMOVED lines=12> */
[----:B------:R-:W-:Y:S02]  /*166e0*/  IMAD.MOV.U32 R8, RZ, RZ, R2 ;  /* 0x000000ffff087224 */ /* 0x000fe400078e0002 */
[----:B-1----:R-:W-:Y:S02]  /*166f0*/  IMAD.MOV R2, RZ, RZ, -R3 ;  /* 0x000000ffff027224 */ /* 0x002fe400078e0a03 */
[----:B------:R-:W-:Y:S01]  /*16700*/  @!P2 IMAD.MOV R8, RZ, RZ, -R8 ;  /* 0x000000ffff08a224 */ /* 0x000fe200078e0a08 */
[----:B------:R-:W-:Y:S01]  /*16710*/  @!P1 LOP3.LUT R8, RZ, R6, RZ, 0x33, !PT ;  /* 0x00000006ff089212 */ /* 0x000fe200078e33ff */
[----:B------:R-:W-:Y:S01]  /*16720*/  IMAD R11, R2, R5, RZ ;  /* 0x00000005020b7224 */ /* 0x000fe200078e02ff */
[----:B------:R-:W-:-:S02]  /*16730*/  MOV R2, RZ ;  /* 0x000000ff00027202 */ /* 0x000fc40000000f00 */
[-C--:B------:R-:W-:Y:S01]  /*16740*/  IABS R4, R8.reuse ;  /* 0x0000000800047213 */ /* 0x080fe20000000000 */
[----:B------:R-:W-:Y:S02]  /*16750*/  IMAD R6, R6, R8, RZ ;  /* 0x0000000806067224 */ /* 0x000fe400078e02ff */
[----:B------:R-:W-:-:S03]  /*16760*/  IMAD.HI.U32 R2, R3, R11, R2 ;  /* 0x0000000b03027227 */ /* 0x000fc600078e0002 */
[----:B------:R-:W-:Y:S01]  /*16770*/  IADD3 R17, R17, -R6, RZ ;  /* 0x8000000611117210 */ /* 0x000fe20007ffe0ff */
        /* <DEDUP_REMOVED lines=19> */
.L_x_7158:
[----:B------:R-:W-:Y:S02]  /*168b0*/  IMAD.MOV.U32 R17, RZ, RZ, RZ ;  /* 0x000000ffff117224 */ /* 0x000fe400078e00ff */
[----:B------:R-:W-:Y:S02]  /*168c0*/  IMAD.U32 R16, RZ, RZ, UR6 ;  /* 0x00000006ff107e24 */ /* 0x000fe4000f8e00ff */
[----:B------:R-:W-:-:S07]  /*168d0*/  IMAD.MOV.U32 R18, RZ, RZ, RZ ;  /* 0x000000ffff127224 */ /* 0x000fce00078e00ff */
.L_x_7161:
[----:B------:R-:W-:-:S13]  /*168e0*/  ISETP.NE.AND P0, PT, R7, RZ, PT ;  /* 0x000000ff0700720c */ /* 0x000fda0003f05270 */
[----:B------:R-:W0:Y:S01]  /*168f0*/  @!P0 S2R R3, SR_CgaCtaId ;  /* 0x0000000000038919 */ /* 0x000e220000008800 */
[----:B------:R-:W-:-:S04]  /*16900*/  @!P0 MOV R2, 0x400 ;  /* 0x0000040000028802 */ /* 0x000fc80000000f00 */
[----:B0-----:R-:W-:-:S05]  /*16910*/  @!P0 LEA R2, R3, R2, 0x18 ;  /* 0x0000000203028211 */ /* 0x001fca00078ec0ff */
[----:B------:R0:W-:Y:S01]  /*16920*/  @!P0 STS.128 [R2+0x288d0], R16 ;  /* 0x0288d01002008388 */ /* 0x0001e20000000c00 */
[----:B------:R-:W-:Y:S06]  /*16930*/  BAR.ARV 0x5, 0x180 ;  /* 0x0146000000007b1d */ /* 0x000fec0000002000 */
.L_x_7156:
[----:B------:R2:W-:Y:S01]  /*16940*/  STL [R1+0x24], RZ ;  /* 0x000024ff01007387 */ /* 0x0005e20000100800 */
[----:B------:R-:W-:Y:S01]  /*16950*/  ULDC UR4, c[0x0][0xc3c] ;  /* 0x00030f0000047ab9 */ /* 0x000fe20000000800 */
[----:B------:R-:W-:Y:S01]  /*16960*/  IMAD.MOV.U32 R28, RZ, RZ, 0x1 ;  /* 0x00000001ff1c7424 */ /* 0x000fe200078e00ff */
[----:B-1----:R-:W-:Y:S01]  /*16970*/  ISETP.GE.AND P0, PT, R19, UR4, PT ;  /* 0x0000000413007c0c */ /* 0x002fe2000bf06270 */
[----:B------:R-:W-:-:S12]  /*16980*/  IMAD.MOV.U32 R25, RZ, RZ, RZ ;  /* 0x000000ffff197224 */ /* 0x000fd800078e00ff */
[----:B--2---:R-:W-:Y:S05]  /*16990*/  @P0 BRA `(.L_x_7162) ;  /* 0x0000006000000947 */ /* 0x004fea0003800000 */
[----:B------:R-:W1:Y:S01]  /*169a0*/  S2UR UR5, SR_CgaCtaId ;  /* 0x00000000000579c3 */ /* 0x000e620000008800 */
[C---:B------:R-:W-:Y:S01]  /*169b0*/  IMAD.SHL.U32 R31, R0.reuse, 0x8, RZ ;  /* 0x00000008001f7824 */ /* 0x040fe200078e00ff */
[----:B0-----:R-:W-:Y:S01]  /*169c0*/  LOP3.LUT R2, R0, 0x7f, RZ, 0xc0, !PT ;  /* 0x0000007f00027812 */ /* 0x001fe200078ec0ff */
[----:B------:R-:W-:Y:S01]  /*169d0*/  UMOV UR4, 0x400 ;  /* 0x0000040000047882 */ /* 0x000fe20000000000 */
[----:B------:R0:W-:Y:S01]  /*169e0*/  STL [R1+0x24], RZ ;  /* 0x000024ff01007387 */ /* 0x0001e20000100800 */
[----:B------:R-:W-:Y:S01]  /*169f0*/  BSSY B8, `(.L_x_7162) ;  /* 0x00005fa000087945 */ /* 0x000fe20003800000 */
[----:B------:R-:W-:Y:S01]  /*16a00*/  LOP3.LUT R3, R31, 0x1f8, RZ, 0xc0, !PT ;  /* 0x000001f81f037812 */ /* 0x000fe200078ec0ff */
[----:B------:R-:W-:Y:S01]  /*16a10*/  IMAD.MOV.U32 R29, RZ, RZ, 0x1 ;  /* 0x00000001ff1d7424 */ /* 0x000fe200078e00ff */
[----:B------:R-:W-:Y:S01]  /*16a20*/  SHF.L.U32 R34, R2, 0x3, RZ ;  /* 0x0000000302227819 */ /* 0x000fe200000006ff */
[----:B------:R-:W-:Y:S01]  /*16a30*/  IMAD.MOV.U32 R27, RZ, RZ, RZ ;  /* 0x000000ffff1b7224 */ /* 0x000fe200078e00ff */
[----:B------:R-:W-:Y:S01]  /*16a40*/  LOP3.LUT R3, R3, 0x38, R0, 0x78, !PT ;  /* 0x0000003803037812 */ /* 0x000fe200078e7800 */
[----:B------:R-:W-:Y:S01]  /*16a50*/  IMAD.MOV.U32 R25, RZ, RZ, RZ ;  /* 0x000000ffff197224 */ /* 0x000fe200078e00ff */
[----:B------:R-:W-:Y:S01]  /*16a60*/  LOP3.LUT R31, R31, 0x38, RZ, 0xc0, !PT ;  /* 0x000000381f1f7812 */ /* 0x000fe200078ec0ff */
[----:B------:R-:W-:Y:S01]  /*16a70*/  IMAD.MOV.U32 R28, RZ, RZ, 0x1 ;  /* 0x00000001ff1c7424 */ /* 0x000fe200078e00ff */
[----:B------:R-:W-:Y:S01]  /*16a80*/  LOP3.LUT R34, R3, 0x200, R34, 0xf8, !PT ;  /* 0x0000020003227812 */ /* 0x000fe200078ef822 */
[----:B------:R-:W-:Y:S01]  /*16a90*/  ULOP3.LUT UR38, UR36, 0x2, URZ, 0xfc, !UPT ;  /* 0x0000000224267892 */ /* 0x000fe2000f8efc3f */
[----:B------:R-:W-:Y:S01]  /*16aa0*/  LOP3.LUT R30, R31, 0x40, RZ, 0xfc, !PT ;  /* 0x000000401f1e7812 */ /* 0x000fe200078efcff */
[----:B------:R-:W-:Y:S01]  /*16ab0*/  ULDC.64 UR40, c[0x0][0x198] ;  /* 0x0000660000287ab9 */ /* 0x000fe20000000a00 */
[----:B------:R-:W-:Y:S01]  /*16ac0*/  ULDC UR37, c[0x0][0xc] ;  /* 0x0000030000257ab9 */ /* 0x000fe20000000800 */
[----:B-1----:R-:W-:-:S06]  /*16ad0*/  ULEA UR4, UR5, UR4, 0x18 ;  /* 0x0000000405047291 */ /* 0x002fcc000f8ec03f */
[----:B------:R-:W-:-:S04]  /*16ae0*/  IMAD.U32 R22, RZ, RZ, UR4 ;  /* 0x00000004ff167e24 */ /* 0x000fc8000f8e00ff */
[----:B------:R-:W-:-:S05]  /*16af0*/  IMAD R0, R34, 0x2, R22 ;  /* 0x0000000222007824 */ /* 0x000fca00078e0216 */
[----:B------:R0:W-:Y:S02]  /*16b00*/  STL [R1+0x8], R0 ;  /* 0x0000080001007387 */ /* 0x0001e40000100800 */
.L_x_7263:
[----:B------:R-:W1:Y:S02]  /*16b10*/  LDC.64 R32, c[0x0][0xc88] ;  /* 0x00032200ff207b82 */ /* 0x000e640000000a00 */
[----:B-1----:R-:W-:-:S06]  /*16b20*/  IMAD.WIDE R32, R19, 0x4, R32 ;  /* 0x0000000413207825 */ /* 0x002fcc00078e0220 */
[----:B0-----:R-:W0:Y:S01]  /*16b30*/  LDG.E R32, desc[UR42][R32.64] ;  /* 0x0000002a20207981 */ /* 0x001e22000c1e1900 */
[----:B------:R-:W-:Y:S05]  /*16b40*/  YIELD ;  /* 0x0000000000007946 */ /* 0x000fea0003800000 */
[----:B------:R-:W-:Y:S01]  /*16b50*/  ULDC.64 UR4, c[0x0][0xa28] ;  /* 0x00028a0000047ab9 */ /* 0x000fe20000000a00 */
[----:B------:R-:W-:Y:S01]  /*16b60*/  IMAD.MOV.U32 R37, RZ, RZ, RZ ;  /* 0x000000ffff257224 */ /* 0x000fe200078e00ff */
[----:B------:R-:W-:Y:S01]  /*16b70*/  ISETP.NE.U32.AND P0, PT, RZ, UR4, PT ;  /* 0x00000004ff007c0c */ /* 0x000fe2000bf05070 */
[----:B------:R-:W-:Y:S01]  /*16b80*/  ULDC.64 UR8, c[0x0][0xa18] ;  /* 0x0002860000087ab9 */ /* 0x000fe20000000a00 */
[----:B------:R-:W-:Y:S01]  /*16b90*/  MOV R6, RZ ;  /* 0x000000ff00067202 */ /* 0x000fe20000000f00 */
[----:B------:R-:W-:Y:S01]  /*16ba0*/  ULDC.64 UR6, c[0x0][0xa10] ;  /* 0x0002840000067ab9 */ /* 0x000fe20000000a00 */
[----:B------:R-:W-:-:S02]  /*16bb0*/  ISETP.NE.AND.EX P0, PT, RZ, UR5, PT, P0 ;  /* 0x00000005ff007c0c */ /* 0x000fc4000bf05300 */
[----:B0-----:R-:W-:-:S11]  /*16bc0*/  SHF.R.S32.HI R0, RZ, 0x1f, R32 ;  /* 0x0000001fff007819 */ /* 0x001fd60000011420 */
        /* <DEDUP_REMOVED lines=8> */
[----:B------:R-:W-:Y:S01]  /*16c50*/  ISETP.NE.U32.AND P1, PT, RZ, UR8, PT ;  /* 0x00000008ff007c0c */ /* 0x000fe2000bf25070 */
[----:B0-----:R-:W-:Y:S01]  /*16c60*/  IMAD.MOV.U32 R0, RZ, RZ, RZ ;  /* 0x000000ffff007224 */ /* 0x001fe200078e00ff */
[----:B------:R-:W-:Y:S02]  /*16c70*/  ISETP.NE.AND.EX P0, PT, RZ, UR5, PT, P0 ;  /* 0x00000005ff007c0c */ /* 0x000fe4000bf05300 */
[----:B------:R-:W-:Y:S02]  /*16c80*/  ISETP.NE.AND.EX P1, PT, RZ, UR9, PT, P1 ;  /* 0x00000009ff007c0c */ /* 0x000fe4000bf25310 */
[----:B------:R-:W-:Y:S02]  /*16c90*/  ISETP.NE.U32.AND P2, PT, RZ, UR6, PT ;  /* 0x00000006ff007c0c */ /* 0x000fe4000bf45070 */
[----:B-1----:R-:W-:-:S02]  /*16ca0*/  IADD3 R2, P3, R23, UR4, RZ ;  /* 0x0000000417027c10 */ /* 0x002fc4000ff7e0ff */
[----:B------:R-:W-:Y:S02]  /*16cb0*/  ISETP.NE.AND.EX P2, PT, RZ, UR7, PT, P2 ;  /* 0x00000007ff007c0c */ /* 0x000fe4000bf45320 */
[----:B------:R-:W-:Y:S02]  /*16cc0*/  IADD3.X R3, R24, UR5, RZ, P3, !PT ;  /* 0x0000000518037c10 */ /* 0x000fe40009ffe4ff */
[----:B------:R-:W-:-:S03]  /*16cd0*/  IADD3 R4, P4, R23, UR6, RZ ;  /* 0x0000000617047c10 */ /* 0x000fc6000ff9e0ff */
[----:B--2---:R-:W2:Y:S01]  /*16ce0*/  @P0 LDG.E R6, desc[UR42][R2.64] ;  /* 0x0000002a02060981 */ /* 0x004ea2000c1e1900 */
[----:B------:R-:W-:Y:S01]  /*16cf0*/  ULDC UR4, c[0x0][0x288] ;  /* 0x0000a20000047ab9 */ /* 0x000fe20000000800 */
[----:B------:R-:W-:Y:S01]  /*16d00*/  IADD3.X R5, R24, UR7, RZ, P4, !PT ;  /* 0x0000000718057c10 */ /* 0x000fe2000a7fe4ff */
[----:B------:R-:W-:Y:S01]  /*16d10*/  IMAD.U32 R8, RZ, RZ, UR4 ;  /* 0x00000004ff087e24 */ /* 0x000fe2000f8e00ff */
[----:B------:R-:W-:-:S03]  /*16d20*/  ULDC.64 UR4, c[0x0][0x418] ;  /* 0x0001060000047ab9 */ /* 0x000fc60000000a00 */
[----:B------:R-:W5:Y:S04]  /*16d30*/  @P2 LDG.E R0, desc[UR42][R4.64] ;  /* 0x0000002a04002981 */ /* 0x000f68000c1e1900 */
[----:B--2---:R0:W-:Y:S02]  /*16d40*/  STL [R1+0xc], R6 ;  /* 0x00000c0601007387 */ /* 0x0041e40000100800 */
[----:B0-----:R-:W-:-:S04]  /*16d50*/  @P1 IADD3 R6, P3, R23, UR8, RZ ;  /* 0x0000000817061c10 */ /* 0x001fc8000ff7e0ff */
[----:B------:R-:W-:-:S05]  /*16d60*/  @P1 IADD3.X R7, R24, UR9, RZ, P3, !PT ;  /* 0x0000000918071c10 */ /* 0x000fca0009ffe4ff */
[----:B------:R0:W2:Y:S01]  /*16d70*/  @P1 LDG.E R8, desc[UR42][R6.64] ;  /* 0x0000002a06081981 */ /* 0x0000a2000c1e1900 */
        /* <DEDUP_REMOVED lines=8> */
[----:B--2---:R0:W-:Y:S02]  /*16e00*/  STL [R1+0x20], R8 ;  /* 0x0000200801007387 */ /* 0x0041e40000100800 */
[----:B0-----:R-:W-:Y:S01]  /*16e10*/  IMAD.U32 R8, RZ, RZ, UR4 ;  /* 0x00000004ff087e24 */ /* 0x001fe2000f8e00ff */
[----:B------:R-:W-:Y:S06]  /*16e20*/  @P1 BRA `(.L_x_7163) ;  /* 0x0000000000141947 */ /* 0x000fec0003800000 */
[----:B------:R-:W-:Y:S05]  /*16e30*/  @!P0 BRA `(.L_x_7163) ;  /* 0x0000000000108947 */ /* 0x000fea0003800000 */
[----:B------:R-:W2:Y:S04]  /*16e40*/  LDG.E R10, desc[UR42][R2.64] ;  /* 0x0000002a020a7981 */ /* 0x000ea8000c1e1900 */
[----:B------:R-:W2:Y:S02]  /*16e50*/  LDG.E R7, desc[UR42][R2.64+0x4] ;  /* 0x0000042a02077981 */ /* 0x000ea4000c1e1900 */
[----:B--2---:R-:W-:-:S05]  /*16e60*/  IMAD.IADD R2, R7, 0x1, -R10 ;  /* 0x0000000107027824 */ /* 0x004fca00078e0a0a */
[----:B------:R0:W-:Y:S02]  /*16e70*/  STL [R1+0x20], R2 ;  /* 0x0000200201007387 */ /* 0x0001e40000100800 */
.L_x_7163:
[----:B------:R-:W-:Y:S01]  /*16e80*/  ULDC.64 UR4, c[0x0][0xa20] ;  /* 0x0002880000047ab9 */ /* 0x000fe20000000a00 */
[C---:B0-----:R-:W-:Y:S01]  /*16e90*/  LOP3.LUT R2, R18.reuse, 0xff000000, RZ, 0xc0, !PT ;  /* 0xff00000012027812 */ /* 0x041fe200078ec0ff */
        /* <DEDUP_REMOVED lines=12> */
.L_x_7164:
        /* <DEDUP_REMOVED lines=9> */
.L_x_7165:
[----:B0-----:R-:W2:Y:S04]  /*16ff0*/  @P2 LDG.E R3, desc[UR42][R4.64] ;  /* 0x0000002a04032981 */ /* 0x001ea8000c1e1900 */
[----:B------:R0:W2:Y:S01]  /*17000*/  @P2 LDG.E R2, desc[UR42][R4.64+0x4] ;  /* 0x0000042a04022981 */ /* 0x0000a2000c1e1900 */
[----:B-----5:R-:W-:Y:S01]  /*17010*/  IADD3 R8, -R37, R8, RZ ;  /* 0x0000000825087210 */ /* 0x020fe20007ffe1ff */
[----:B------:R-:W-:Y:S01]  /*17020*/  BSSY B0, `(.L_x_7166) ;  /* 0x0000029000007945 */ /* 0x000fe20003800000 */
[----:B------:R-:W-:Y:S02]  /*17030*/  LOP3.LUT R36, R7, 0xff, RZ, 0xc0, !PT ;  /* 0x000000ff07247812 */ /* 0x000fe400078ec0ff */
[----:B0-----:R-:W-:Y:S01]  /*17040*/  SHF.R.U32.HI R5, RZ, 0x10, R7 ;  /* 0x00000010ff057819 */ /* 0x001fe20000011607 */
[----:B--2---:R-:W-:-:S04]  /*17050*/  @P2 IMAD.IADD R6, R2, 0x1, -R3 ;  /* 0x0000000102062824 */ /* 0x004fc800078e0a03 */
[----:B------:R-:W-:-:S04]  /*17060*/  IMAD.IADD R35, R8, 0x1, R6 ;  /* 0x0000000108237824 */ /* 0x000fc800078e0206 */
[C---:B------:R-:W-:Y:S01]  /*17070*/  VIADD R2, R35.reuse, 0x7f ;  /* 0x0000007f23027836 */ /* 0x040fe20000000000 */
[----:B------:R-:W-:-:S04]  /*17080*/  ISETP.GE.AND P1, PT, R35, 0x1, PT ;  /* 0x000000012300780c */ /* 0x000fc80003f26270 */
[----:B------:R-:W-:-:S04]  /*17090*/  SHF.R.S32.HI R3, RZ, 0x1f, R2 ;  /* 0x0000001fff037819 */ /* 0x000fc80000011402 */
[----:B------:R-:W-:-:S04]  /*170a0*/  LEA.HI R3, R3, R2, RZ, 0x7 ;  /* 0x0000000203037211 */ /* 0x000fc800078f38ff */
[----:B------:R-:W-:Y:S01]  /*170b0*/  SHF.R.S32.HI R4, RZ, 0x7, R3 ;  /* 0x00000007ff047819 */ /* 0x000fe20000011403 */
        /* <DEDUP_REMOVED lines=23> */
[----:B------:R-:W-:Y:S01]  /*17230*/  @!P3 IMAD.IADD R2, R2, 0x1, -R10 ;  /* 0x000000010202b824 */ /* 0x000fe200078e0a0a */
[----:B------:R-:W-:Y:S02]  /*17240*/  @!P3 IADD3 R11, R11, 0x1, RZ ;  /* 0x000000010b0bb810 */ /* 0x000fe40007ffe0ff */
[----:B------:R-:W-:Y:S02]  /*17250*/  ISETP.NE.AND P3, PT, R7, RZ, PT ;  /* 0x000000ff0700720c */ /* 0x000fe40003f65270 */
[----:B------:R-:W-:-:S13]  /*17260*/  ISETP.GE.U32.AND P0, PT, R2, R10, PT ;  /* 0x0000000a0200720c */ /* 0x000fda0003f06070 */
[----:B------:R-:W-:-:S04]  /*17270*/  @P0 VIADD R11, R11, 0x1 ;  /* 0x000000010b0b0836 */ /* 0x000fc80000000000 */
[----:B------:R-:W-:-:S04]  /*17280*/  IMAD.MOV.U32 R3, RZ, RZ, R11 ;  /* 0x000000ffff037224 */ /* 0x000fc800078e000b */
[----:B------:R-:W-:Y:S01]  /*17290*/  @!P4 IMAD.MOV R3, RZ, RZ, -R3 ;  /* 0x000000ffff03c224 */ /* 0x000fe200078e0a03 */
[----:B------:R-:W-:-:S07]  /*172a0*/  @!P3 LOP3.LUT R3, RZ, R7, RZ, 0x33, !PT ;  /* 0x00000007ff03b212 */ /* 0x000fce00078e33ff */
.L_x_7167:
[----:B------:R-:W-:Y:S05]  /*172b0*/  BSYNC B0 ;  /* 0x0000000000007941 */ /* 0x000fea0003800000 */
.L_x_7166:
[-C--:B------:R-:W-:Y:S01]  /*172c0*/  IMAD R7, R36, R3.reuse, RZ ;  /* 0x0000000324077224 */ /* 0x080fe200078e02ff */
[----:B------:R-:W-:Y:S04]  /*172d0*/  BSSY B0, `(.L_x_7168) ;  /* 0x0000114000007945 */ /* 0x000fe80003800000 */
[C---:B------:R-:W-:Y:S01]  /*172e0*/  VIADDMNMX R3, R7.reuse, R3, R4, PT ;  /* 0x0000000307037246 */ /* 0x040fe20003800104 */
[----:B------:R-:W-:-:S04]  /*172f0*/  IMAD R7, R7, 0x80, -R8 ;  /* 0x0000008007077824 */ /* 0x000fc800078e0a08 */
[----:B------:R-:W-:Y:S01]  /*17300*/  IMAD R3, R3, 0x80, -R8 ;  /* 0x0000008003037824 */ /* 0x000fe200078e0a08 */
[----:B------:R-:W-:-:S04]  /*17310*/  VIMNMX R7, RZ, R7, !PT ;  /* 0x00000007ff077248 */ /* 0x000fc80007fe0100 */
[----:B------:R-:W-:Y:S02]  /*17320*/  VIMNMX R2, R3, R6, PT ;  /* 0x0000000603027248 */ /* 0x000fe40003fe0100 */
[----:B------:R-:W-:Y:S02]  /*17330*/  SHF.R.U32.HI R6, RZ, 0x7, R7 ;  /* 0x00000007ff067819 */ /* 0x000fe40000011607 */
[----:B------:R-:W-:-:S13]  /*17340*/  ISETP.GT.AND P0, PT, R2, R7, PT ;  /* 0x000000070200720c */ /* 0x000fda0003f04270 */
        /* <DEDUP_REMOVED lines=15> */
.L_x_7383:
[----:B-1----:R-:W-:Y:S02]  /*17440*/  ISETP.NE.AND P0, PT, R14, RZ, PT ;  /* 0x000000ff0e00720c */ /* 0x002fe40003f05270 */
[----:B------:R-:W-:-:S11]  /*17450*/  PLOP3.LUT P6, PT, PT, PT, PT, 0x8, 0x0 ;  /* 0x000000000000781c */ /* 0x000fd60003fce170 */
[----:B------:R-:W-:Y:S05]  /*17460*/  @P0 BRA `(.L_x_7171) ;  /* 0x00000000000c0947 */ /* 0x000fea0003800000 */
[----:B------:R-:W-:-:S03]  /*17470*/  UMOV UR4, 0xffffffff ;  /* 0xffffffff00047882 */ /* 0x000fc60000000000 */
[----:B------:R-:W-:Y:S05]  /*17480*/  BRA.DIV UR4, `(.L_x_7172) ;  /* 0x0000007a04587947 */ /* 0x000fea000b800000 */
[----:B------:R-:W-:-:S13]  /*17490*/  ELECT P6, URZ, PT ;  /* 0x00000000003f782f */ /* 0x000fda00038c0000 */
.L_x_7171:
[----:B0-----:R-:W2:Y:S01]  /*174a0*/  LDL R7, [R1+0x24] ;  /* 0x0000240001077983 */ /* 0x001ea20000100800 */
[----:B------:R-:W-:Y:S01]  /*174b0*/  BSSY B1, `(.L_x_7173) ;  /* 0x0000008000017945 */ /* 0x000fe20003800000 */
[----:B--2---:R-:W-:-:S05]  /*174c0*/  VIADD R7, R7, 0x1 ;  /* 0x0000000107077836 */ /* 0x004fca0000000000 */
[----:B------:R-:W-:-:S04]  /*174d0*/  LEA.HI R8, R7, R7, RZ, 0x1 ;  /* 0x0000000707087211 */ /* 0x000fc800078f08ff */
[----:B------:R-:W-:-:S04]  /*174e0*/  LOP3.LUT R8, R8, 0xfffffffe, RZ, 0xc0, !PT ;  /* 0xfffffffe08087812 */ /* 0x000fc800078ec0ff */
[----:B------:R-:W-:-:S04]  /*174f0*/  IADD3 R7, R7, -R8, RZ ;  /* 0x8000000807077210 */ /* 0x000fc80007ffe0ff */
[----:B------:R-:W-:-:S04]  /*17500*/  SHF.L.U32 R7, R7, 0x1f, RZ ;  /* 0x0000001f07077819 */ /* 0x000fc800000006ff */
[----:B------:R-:W0:Y:S02]  /*17510*/  SYNCS.PHASECHK.TRANS64.TRYWAIT P0, [R22+URZ+0x28820], R7 ;  /* 0x02882007160075a7 */ /* 0x000e24000800017f */
[----:B0-----:R-:W-:Y:S05]  /*17520*/  @!P0 BRA `(.L_x_7174) ;  /* 0x0000007800508947 */ /* 0x001fea0003800000 */
.L_x_7386:
[----:B------:R-:W-:Y:S05]  /*17530*/  BSYNC B1 ;  /* 0x0000000000017941 */ /* 0x000fea0003800000 */
.L_x_7173:
        /* <DEDUP_REMOVED lines=10> */
.L_x_7387:
[----:B------:R-:W-:Y:S05]  /*175e0*/  BSYNC B2 ;  /* 0x0000000000027941 */ /* 0x000fea0003800000 */
.L_x_7177:
        /* <DEDUP_REMOVED lines=9> */
.L_x_7180:
[----:B------:R-:W-:Y:S05]  /*17680*/  BSYNC B2 ;  /* 0x0000000000027941 */ /* 0x000fea0003800000 */
.L_x_7179:
[----:B------:R-:W-:Y:S01]  /*17690*/  IMAD.MOV.U32 R20, RZ, RZ, RZ ;  /* 0x000000ffff147224 */ /* 0x000fe200078e00ff */
[----:B------:R-:W-:Y:S01]  /*176a0*/  UIADD3 UR4, UP0, UR40, 0x570, URZ ;  /* 0x0000057028047890 */ /* 0x000fe2000ff1e03f */
[----:B0-----:R-:W-:Y:S01]  /*176b0*/  IMAD R7, R27, 0x8000, R22 ;  /* 0x000080001b077824 */ /* 0x001fe200078e0216 */
[----:B------:R-:W-:Y:S01]  /*176c0*/  PLOP3.LUT P0, PT, PT, PT, PT, 0x80, 0x0 ;  /* 0x000000000000781c */ /* 0x000fe20003f0f070 */
[----:B------:R-:W-:Y:S01]  /*176d0*/  IMAD R8, R3, 0x80, R0 ;  /* 0x0000008003087824 */ /* 0x000fe200078e0200 */
[----:B------:R-:W-:Y:S01]  /*176e0*/  R2UR UR10, R20 ;  /* 0x00000000140a72ca */ /* 0x000fe200000e0000 */
[----:B------:R-:W-:Y:S01]  /*176f0*/  IMAD.SHL.U32 R13, R27, 0x4000, RZ ;  /* 0x000040001b0d7824 */ /* 0x000fe200078e00ff */
[----:B------:R-:W-:Y:S01]  /*17700*/  IADD3 R12, R7, 0x18400, RZ ;  /* 0x00018400070c7810 */ /* 0x000fe20007ffe0ff */
[----:B------:R-:W-:Y:S01]  /*17710*/  VIADD R8, R8, 0xffffff80 ;  /* 0xffffff8008087836 */ /* 0x000fe20000000000 */
[----:B------:R-:W-:Y:S01]  /*17720*/  UIADD3.X UR5, URZ, UR41, URZ, UP0, !UPT ;  /* 0x000000293f057290 */ /* 0x000fe200087fe43f */
[----:B------:R-:W-:Y:S01]  /*17730*/  VIADD R11, R10, 0x28890 ;  /* 0x000288900a0b7836 */ /* 0x000fe20000000000 */
[----:B------:R-:W-:Y:S01]  /*17740*/  UMOV UR6, 0x0 ;  /* 0x0000000000067882 */ /* 0x000fe20000000000 */
[----:B------:R-:W-:-:S09]  /*17750*/  UMOV UR7, 0x12f00000 ;  /* 0x12f0000000077882 */ /* 0x000fd20000000000 */
.L_x_7181:
        /* <DEDUP_REMOVED lines=16> */
.L_x_7182:
        /* <DEDUP_REMOVED lines=13> */
.L_x_7388:
[----:B------:R-:W-:Y:S05]  /*17930*/  BSYNC B2 ;  /* 0x0000000000027941 */ /* 0x000fea0003800000 */
.L_x_7183:
        /* <DEDUP_REMOVED lines=11> */
.L_x_7186:
[----:B------:R-:W-:Y:S05]  /*179f0*/  BSYNC B2 ;  /* 0x0000000000027941 */ /* 0x000fea0003800000 */
.L_x_7185:
        /* <DEDUP_REMOVED lines=9> */
.L_x_7187:
        /* <DEDUP_REMOVED lines=10> */
[----:B------:R-:W-:Y:S02]  /*17b30*/  R2UR UR10, R12 ;  /* 0x000000000c0a72ca */ /* 0x000fe400000e0000 */
[----:B------:R-:W-:Y:S02]  /*17b40*/  R2UR UR6, R14 ;  /* 0x000000000e0672ca */ /* 0x000fe400000e0000 */
[----:B------:R-:W-:Y:S02]  /*17b50*/  R2UR UR7, R15 ;  /* 0x000000000f0772ca */ /* 0x000fe400000e0000 */
[----:B------:R-:W-:Y:S02]  /*17b60*/  PLOP3.LUT P0, PT, PT, PT, PT, 0x80, 0x0 ;  /* 0x000000000000781c */ /* 0x000fe40003f0f070 */
[----:B------:R-:W-:-:S11]  /*17b70*/  IADD3 R13, R13, 0x4400, RZ ;  /* 0x000044000d0d7810 */ /* 0x000fd60007ffe0ff */
.L_x_7188:
        /* <DEDUP_REMOVED lines=10> */
.L_x_7176:
[----:B------:R-:W-:Y:S05]  /*17c20*/  BSYNC B1 ;  /* 0x0000000000017941 */ /* 0x000fea0003800000 */
.L_x_7175:
        /* <DEDUP_REMOVED lines=9> */
.L_x_7203:
        /* <DEDUP_REMOVED lines=11> */
.L_x_7389:
[----:B------:R-:W-:Y:S05]  /*17d70*/  BSYNC B2 ;  /* 0x0000000000027941 */ /* 0x000fea0003800000 */
.L_x_7191:
        /* <DEDUP_REMOVED lines=9> */
.L_x_7194:
[----:B------:R-:W-:Y:S05]  /*17e10*/  BSYNC B2 ;  /* 0x0000000000027941 */ /* 0x000fea0003800000 */
.L_x_7193:
[----:B------:R-:W-:Y:S01]  /*17e20*/  IMAD.MOV.U32 R14, RZ, RZ, RZ ;  /* 0x000000ffff0e7224 */ /* 0x000fe200078e00ff */
[----:B------:R-:W-:Y:S01]  /*17e30*/  UIADD3 UR4, UP0, UR40, 0x570, URZ ;  /* 0x0000057028047890 */ /* 0x000fe2000ff1e03f */
[----:B------:R-:W-:Y:S01]  /*17e40*/  IMAD R8, R27, 0x8000, R22 ;  /* 0x000080001b087824 */ /* 0x000fe200078e0216 */
[----:B------:R-:W-:Y:S01]  /*17e50*/  PLOP3.LUT P2, PT, PT, PT, PT, 0x80, 0x0 ;  /* 0x000000000000781c */ /* 0x000fe20003f4f070 */
[----:B0-----:R-:W-:Y:S01]  /*17e60*/  IMAD R7, R11, 0x80, R0 ;  /* 0x000000800b077824 */ /* 0x001fe200078e0200 */
[----:B------:R-:W-:Y:S01]  /*17e70*/  R2UR UR10, R14 ;  /* 0x000000000e0a72ca */ /* 0x000fe200000e0000 */
[----:B------:R-:W-:Y:S01]  /*17e80*/  VIADD R3, R10, 0x28890 ;  /* 0x000288900a037836 */ /* 0x000fe20000000000 */
[----:B------:R-:W-:Y:S01]  /*17e90*/  IADD3 R12, R8, 0x18400, RZ ;  /* 0x00018400080c7810 */ /* 0x000fe20007ffe0ff */
[----:B------:R-:W-:Y:S01]  /*17ea0*/  UIADD3.X UR5, URZ, UR41, URZ, UP0, !UPT ;  /* 0x000000293f057290 */ /* 0x000fe200087fe43f */
[----:B------:R-:W-:Y:S01]  /*17eb0*/  UMOV UR6, 0x0 ;  /* 0x0000000000067882 */ /* 0x000fe20000000000 */
[----:B------:R-:W-:-:S10]  /*17ec0*/  UMOV UR7, 0x12f00000 ;  /* 0x12f0000000077882 */ /* 0x000fd40000000000 */
.L_x_7195:
        /* <DEDUP_REMOVED lines=16> */
.L_x_7196:
        /* <DEDUP_REMOVED lines=13> */
.L_x_7390:
[----:B------:R-:W-:Y:S05]  /*180a0*/  BSYNC B2 ;  /* 0x0000000000027941 */ /* 0x000fea0003800000 */
.L_x_7197:
        /* <DEDUP_REMOVED lines=11> */
.L_x_7200:
[----:B------:R-:W-:Y:S05]  /*18160*/  BSYNC B2 ;  /* 0x0000000000027941 */ /* 0x000fea0003800000 */
.L_x_7199:
        /* <DEDUP_REMOVED lines=8> */
.L_x_7201:
        /* <DEDUP_REMOVED lines=15> */
.L_x_7202:
        /* <DEDUP_REMOVED lines=10> */
.L_x_7190:
[----:B------:R-:W-:Y:S05]  /*18380*/  BSYNC B1 ;  /* 0x0000000000017941 */ /* 0x000fea0003800000 */
.L_x_7189:
[C---:B------:R-:W-:Y:S01]  /*18390*/  ISETP.GT.AND P3, PT, R11.reuse, R6, PT ;  /* 0x000000060b00720c */ /* 0x040fe20003f64270 */
[----:B------:R-:W-:Y:S01]  /*183a0*/  VIADD R11, R11, 0xffffffff ;  /* 0xffffffff0b0b7836 */ /* 0x000fe20000000000 */
[----:B------:R-:W-:-:S04]  /*183b0*/  IADD3 R27, R27, 0x1, RZ ;  /* 0x000000011b1b7810 */ /* 0x000fc80007ffe0ff */
[----:B------:R-:W-:-:S04]  /*183c0*/  ISETP.NE.AND P2, PT, R27, 0x2, PT ;  /* 0x000000021b00780c */ /* 0x000fc80003f45270 */
[----:B------:R-:W-:Y:S02]  /*183d0*/  SEL R8, RZ, 0x1, P2 ;  /* 0x00000001ff087807 */ /* 0x000fe40001000000 */
[----:B------:R-:W-:Y:S02]  /*183e0*/  SEL R27, R27, RZ, P2 ;  /* 0x000000ff1b1b7207 */ /* 0x000fe40001000000 */
[----:B------:R-:W-:Y:S01]  /*183f0*/  LOP3.LUT R29, R29, R8, RZ, 0x3c, !PT ;  /* 0x000000081d1d7212 */ /* 0x000fe200078e3cff */
[----:B------:R-:W-:Y:S06]  /*18400*/  @P3 BRA `(.L_x_7203) ;  /* 0xfffffff8002c3947 */ /* 0x000fec000383ffff */
.L_x_7169:
[----:B------:R-:W-:Y:S05]  /*18410*/  BSYNC B0 ;  /* 0x0000000000007941 */ /* 0x000fea0003800000 */
.L_x_7168:
[----:B------:R-:W-:Y:S05]  /*18420*/  @!P0 WARPSYNC.ALL ;  /* 0x0000000000008948 */ /* 0x000fea0003800000 */
[----:B------:R-:W-:Y:S01]  /*18430*/  @!P0 BAR.SYNC.DEFER_BLOCKING 0xc, 0x180 ;  /* 0x0306000000008b1d */ /* 0x000fe20000010000 */
[----:B------:R-:W-:-:S05]  /*18440*/  IMAD.MOV.U32 R3, RZ, RZ, RZ ;  /* 0x000000ffff037224 */ /* 0x000fca00078e00ff */
[----:B------:R-:W-:Y:S04]  /*18450*/  BSSY B0, `(.L_x_7204) ;  /* 0x000001d000007945 */ /* 0x000fe80003800000 */
[----:B------:R-:W-:Y:S05]  /*18460*/  @!P1 BRA `(.L_x_7205) ;  /* 0x00000000006c9947 */ /* 0x000fea0003800000 */
[----:B------:R-:W-:Y:S01]  /*18470*/  ISETP.NE.AND P0, PT, R5, RZ, PT ;  /* 0x000000ff0500720c */ /* 0x000fe20003f05270 */
[----:B------:R-:W-:-:S12]  /*18480*/  IMAD.MOV.U32 R2, RZ, RZ, RZ ;  /* 0x000000ffff027224 */ /* 0x000fd800078e00ff */
[----:B------:R-:W1:Y:S02]  /*18490*/  @!P0 LDC R5, c[0x0][0x9f0] ;  /* 0x00027c00ff058b82 */ /* 0x000e640000000800 */
[----:B-1----:R-:W-:-:S04]  /*184a0*/  IABS R0, R5 ;  /* 0x0000000500007213 */ /* 0x002fc80000000000 */
[----:B0-----:R-:W0:Y:S08]  /*184b0*/  I2F.RP R7, R0 ;  /* 0x0000000000077306 */ /* 0x001e300000209400 */
[----:B0-----:R-:W0:Y:S02]  /*184c0*/  MUFU.RCP R7, R7 ;  /* 0x0000000700077308 */ /* 0x001e240000001000 */
[----:B0-----:R-:W-:-:S06]  /*184d0*/  VIADD R8, R7, 0xffffffe ;  /* 0x0ffffffe07087836 */ /* 0x001fcc0000000000 */
[----:B------:R-:W0:Y:S02]  /*184e0*/  F2I.FTZ.U32.TRUNC.NTZ R3, R8 ;  /* 0x0000000800037305 */ /* 0x000e24000021f000 */
[----:B0-----:R-:W-:-:S04]  /*184f0*/  IMAD.MOV R9, RZ, RZ, -R3 ;  /* 0x000000ffff097224 */ /* 0x001fc800078e0a03 */
[----:B------:R-:W-:-:S04]  /*18500*/  IMAD R9, R9, R0, RZ ;  /* 0x0000000009097224 */ /* 0x000fc800078e02ff */
[----:B------:R-:W-:Y:S01]  /*18510*/  IMAD.HI.U32 R3, R3, R9, R2 ;  /* 0x0000000903037227 */ /* 0x000fe200078e0002 */
[----:B------:R-:W-:Y:S02]  /*18520*/  IADD3 R2, R4, -0x1, R5 ;  /* 0xffffffff04027810 */ /* 0x000fe40007ffe005 */
[-C--:B------:R-:W-:Y:S02]  /*18530*/  IABS R9, R5.reuse ;  /* 0x0000000500097213 */ /* 0x080fe40000000000 */
[----:B------:R-:W-:Y:S02]  /*18540*/  IABS R6, R2 ;  /* 0x0000000200067213 */ /* 0x000fe40000000000 */
[----:B------:R-:W-:Y:S01]  /*18550*/  LOP3.LUT R2, R2, R5, RZ, 0x3c, !PT ;  /* 0x0000000502027212 */ /* 0x000fe200078e3cff */
[----:B------:R-:W-:Y:S02]  /*18560*/  IMAD.MOV R7, RZ, RZ, -R9 ;  /* 0x000000ffff077224 */ /* 0x000fe400078e0a09 */
        /* <DEDUP_REMOVED lines=8> */
[----:B------:R-:W-:-:S05]  /*185f0*/  @P0 IADD3 R3, R3, 0x1, RZ ;  /* 0x0000000103030810 */ /* 0x000fca0007ffe0ff */
[----:B------:R-:W-:Y:S01]  /*18600*/  @!P2 IMAD.MOV R3, RZ, RZ, -R3 ;  /* 0x000000ffff03a224 */ /* 0x000fe200078e0a03 */
[----:B------:R-:W-:-:S07]  /*18610*/  @!P1 LOP3.LUT R3, RZ, R5, RZ, 0x33, !PT ;  /* 0x00000005ff039212 */ /* 0x000fce00078e33ff */
.L_x_7205:
[----:B------:R-:W-:Y:S05]  /*18620*/  BSYNC B0 ;  /* 0x0000000000007941 */ /* 0x000fea0003800000 */
.L_x_7204:
[-C--:B------:R-:W-:Y:S01]  /*18630*/  IMAD R36, R36, R3.reuse, RZ ;  /* 0x0000000324247224 */ /* 0x080fe200078e02ff */
[----:B------:R-:W-:Y:S04]  /*18640*/  BSSY B7, `(.L_x_7206) ;  /* 0x0000371000077945 */ /* 0x000fe80003800000 */
[----:B------:R-:W-:-:S04]  /*18650*/  VIADDMNMX R0, R36, R3, R4, PT ;  /* 0x0000000324007246 */ /* 0x000fc80003800104 */
        /* <DEDUP_REMOVED lines=16> */
[----:B0-----:R-:W0:Y:S01]  /*18760*/  POPC R7, R4 ;  /* 0x0000000400077309 */ /* 0x001e220000000000 */
[----:B--2---:R-:W0:Y:S02]  /*18770*/  SHFL.IDX PT, R0, R3, R0, 0x1f ;  /* 0x00001f0003007589 */ /* 0x004e2400000e0000 */
[----:B0-----:R-:W-:Y:S01]  /*18780*/  IADD3 R16, R0, UR37, R7 ;  /* 0x0000002500107c10 */ /* 0x001fe2000fffe007 */
[----:B------:R-:W-:Y:S06]  /*18790*/  BRA `(.L_x_7208) ;  /* 0x00000034006c7947 */ /* 0x000fec0003800000 */
.L_x_7207:
        /* <DEDUP_REMOVED lines=10> */
[----:B------:R-:W1:Y:S01]  /*18840*/  LDC.64 R2, c[0x4][R2] ;  /* 0x0100000002027b82 */ /* 0x000e620000000a00 */
[----:B------:R-:W-:Y:S02]  /*18850*/  IMAD.U32 R5, RZ, RZ, UR7 ;  /* 0x00000007ff057e24 */ /* 0x000fe4000f8e00ff */
[----:B------:R-:W-:Y:S02]  /*18860*/  IMAD.U32 R6, RZ, RZ, UR8 ;  /* 0x00000008ff067e24 */ /* 0x000fe4000f8e00ff */
[----:B0-----:R-:W-:-:S02]  /*18870*/  IMAD.U32 R7, RZ, RZ, UR9 ;  /* 0x00000009ff077e24 */ /* 0x001fc4000f8e00ff */
[----:B------:R-:W-:Y:S02]  /*18880*/  IMAD.U32 R10, RZ, RZ, UR4 ;  /* 0x00000004ff0a7e24 */ /* 0x000fe4000f8e00ff */
[----:B------:R-:W-:Y:S02]  /*18890*/  IMAD.U32 R11, RZ, RZ, UR5 ;  /* 0x00000005ff0b7e24 */ /* 0x000fe4000f8e00ff */
[----:B------:R-:W-:Y:S02]  /*188a0*/  IMAD.MOV.U32 R12, RZ, RZ, 0x1 ;  /* 0x00000001ff0c7424 */ /* 0x000fe400078e00ff */
[----:B------:R-:W-:-:S07]  /*188b0*/  IMAD.MOV.U32 R13, RZ, RZ, RZ ;  /* 0x000000ffff0d7224 */ /* 0x000fce00078e00ff */
[----:B------:R-:W-:-:S07]  /*188c0*/  LEPC R20, `(.L_x_7210) ;  /* 0x000000001014794e */ /* 0x000fce0000000000 */
[----:B-1----:R-:W-:Y:S05]  /*188d0*/  CALL.ABS.NOINC R2 ;  /* 0x0000000002007343 */ /* 0x002fea0003c00000 */
.L_x_7210:
[----:B------:R-:W-:Y:S05]  /*188e0*/  BSYNC B6 ;  /* 0x0000000000067941 */ /* 0x000fea0003800000 */
.L_x_7209:
        /* <DEDUP_REMOVED lines=10> */
[----:B------:R-:W-:Y:S01]  /*18990*/  MOV R11, UR5 ;  /* 0x00000005000b7c02 */ /* 0x000fe20008000f00 */
[----:B------:R-:W-:Y:S02]  /*189a0*/  IMAD.U32 R5, RZ, RZ, UR7 ;  /* 0x00000007ff057e24 */ /* 0x000fe4000f8e00ff */
[----:B------:R-:W-:Y:S02]  /*189b0*/  IMAD.U32 R6, RZ, RZ, UR8 ;  /* 0x00000008ff067e24 */ /* 0x000fe4000f8e00ff */
[----:B0-----:R-:W-:-:S02]  /*189c0*/  IMAD.U32 R7, RZ, RZ, UR9 ;  /* 0x00000009ff077e24 */ /* 0x001fc4000f8e00ff */
[----:B------:R-:W-:Y:S02]  /*189d0*/  IMAD.U32 R10, RZ, RZ, UR4 ;  /* 0x00000004ff0a7e24 */ /* 0x000fe4000f8e00ff */
[----:B------:R-:W-:Y:S02]  /*189e0*/  IMAD.MOV.U32 R8, RZ, RZ, 0x70 ;  /* 0x00000070ff087424 */ /* 0x000fe400078e00ff */
[----:B------:R-:W-:Y:S02]  /*189f0*/  IMAD.MOV.U32 R12, RZ, RZ, 0x1 ;  /* 0x00000001ff0c7424 */ /* 0x000fe400078e00ff */
[----:B-1----:R-:W-:-:S07]  /*18a00*/  IMAD.MOV.U32 R13, RZ, RZ, RZ ;  /* 0x000000ffff0d7224 */ /* 0x002fce00078e00ff */
[----:B------:R-:W-:-:S07]  /*18a10*/  LEPC R20, `(.L_x_7213) ;  /* 0x000000001014794e */ /* 0x000fce0000000000 */
[----:B--2---:R-:W-:Y:S05]  /*18a20*/  CALL.ABS.NOINC R2 ;  /* 0x0000000002007343 */ /* 0x004fea0003c00000 */
.L_x_7213:
        /* <DEDUP_REMOVED lines=15> */
.L_x_7212:
[----:B------:R-:W-:Y:S05]  /*18b20*/  BSYNC B6 ;  /* 0x0000000000067941 */ /* 0x000fea0003800000 */
.L_x_7211:
[----:B------:R-:W2:Y:S01]  /*18b30*/  LDL R26, [R1+0x1c] ;  /* 0x00001c00011a7983 */ /* 0x000ea20000100800 */
[----:B------:R-:W-:Y:S01]  /*18b40*/  ULDC.64 UR4, c[0x0][0x9f8] ;  /* 0x00027e0000047ab9 */ /* 0x000fe20000000a00 */
[----:B------:R-:W1:Y:S01]  /*18b50*/  LDC R0, c[0x0][0x430] ;  /* 0x00010c00ff007b82 */ /* 0x000e620000000800 */
[----:B------:R-:W-:Y:S01]  /*18b60*/  ISETP.NE.U32.AND P0, PT, RZ, UR4, PT ;  /* 0x00000004ff007c0c */ /* 0x000fe2000bf05070 */
[----:B------:R-:W3:Y:S03]  /*18b70*/  LDL.LU R20, [R1] ;  /* 0x0000000001147983 */ /* 0x000ee60000300800 */
[----:B------:R-:W-:-:S13]  /*18b80*/  ISETP.NE.AND.EX P0, PT, RZ, UR5, PT, P0 ;  /* 0x00000005ff007c0c */ /* 0x000fda000bf05300 */
[----:B------:R-:W-:Y:S01]  /*18b90*/  @P0 IADD3 R2, P1, R23, UR4, RZ ;  /* 0x0000000417020c10 */ /* 0x000fe2000ff3e0ff */
[----:B------:R-:W4:Y:S01]  /*18ba0*/  S2R R4, SR_TID.X ;  /* 0x0000000000047919 */ /* 0x000f220000002100 */
[----:B------:R-:W-:Y:S02]  /*18bb0*/  ULDC UR4, c[0x0][0x2f4] ;  /* 0x0000bd0000047ab9 */ /* 0x000fe40000000800 */
[----:B------:R-:W-:-:S05]  /*18bc0*/  @P0 IADD3.X R3, R24, UR5, RZ, P1, !PT ;  /* 0x0000000518030c10 */ /* 0x000fca0008ffe4ff */
[----:B------:R0:W3:Y:S01]  /*18bd0*/  @P0 LDG.E R33, desc[UR42][R2.64] ;  /* 0x0000002a02210981 */ /* 0x0000e2000c1e1900 */
[----:B-1----:R-:W-:Y:S01]  /*18be0*/  ISETP.NE.AND P1, PT, R0, 0x1, PT ;  /* 0x000000010000780c */ /* 0x002fe20003f25270 */
[----:B------:R-:W1:-:S12]  /*18bf0*/  S2R R21, SR_TID.X ;  /* 0x0000000000157919 */ /* 0x000e580000002100 */
[----:B------:R-:W0:Y:S08]  /*18c00*/  @P1 LDC R10, c[0x0][0x434] ;  /* 0x00010d00ff0a1b82 */ /* 0x000e300000000800 */
[----:B------:R-:W0:Y:S01]  /*18c10*/  @P1 LDC R6, c[0x0][0x438] ;  /* 0x00010e00ff061b82 */ /* 0x000e220000000800 */
[----:B----4-:R-:W-:-:S05]  /*18c20*/  IMAD.SHL.U32 R4, R4, 0x10, RZ ;  /* 0x0000001004047824 */ /* 0x010fca00078e00ff */
[----:B------:R-:W-:Y:S02]  /*18c30*/  LOP3.LUT R4, R4, 0x70, RZ, 0xc0, !PT ;  /* 0x0000007004047812 */ /* 0x000fe400078ec0ff */
[----:B-1----:R-:W-:-:S04]  /*18c40*/  LOP3.LUT R21, R21, 0x7f, RZ, 0xc0, !PT ;  /* 0x0000007f15157812 */ /* 0x002fc800078ec0ff */
[----:B------:R-:W-:Y:S01]  /*18c50*/  SHF.R.U32.HI R21, RZ, 0x3, R21 ;  /* 0x00000003ff157819 */ /* 0x000fe20000011615 */
        /* <DEDUP_REMOVED lines=8> */
[----:B------:R-:W-:-:S03]  /*18ce0*/  @P1 SHF.R.U32.HI R4, RZ, R6, R7 ;  /* 0x00000006ff041219 */ /* 0x000fc60000011607 */
[----:B------:R-:W0:Y:S01]  /*18cf0*/  @!P0 LDC.64 R2, c[0x0][0x428] ;  /* 0x00010a00ff028b82 */ /* 0x000e220000000a00 */
[----:B------:R-:W-:Y:S02]  /*18d00*/  IADD3 R6, -R4, RZ, RZ ;  /* 0x000000ff04067210 */ /* 0x000fe40007ffe1ff */
[----:B---3--:R-:W-:-:S03]  /*18d10*/  SHF.R.S32.HI R9, RZ, 0x1f, R33 ;  /* 0x0000001fff097819 */ /* 0x008fc60000011421 */
[----:B------:R-:W-:Y:S01]  /*18d20*/  IMAD R0, R0, R6, R5 ;  /* 0x0000000600007224 */ /* 0x000fe200078e0205 */
[--C-:B------:R-:W-:Y:S01]  /*18d30*/  @!P0 SHF.R.S32.HI R5, RZ, 0x1f, R4.reuse ;  /* 0x0000001fff058819 */ /* 0x100fe20000011404 */
[----:B------:R-:W-:Y:S01]  /*18d40*/  IMAD.U32 R7, RZ, RZ, UR38 ;  /* 0x00000026ff077e24 */ /* 0x000fe2000f8e00ff */
[----:B------:R-:W-:Y:S01]  /*18d50*/  LOP3.LUT R20, R20, 0xfffffffb, RZ, 0xc0, !PT ;  /* 0xfffffffb14147812 */ /* 0x000fe200078ec0ff */
[----:B------:R1:W-:Y:S01]  /*18d60*/  STL [R1+0x4], R9 ;  /* 0x0000040901007387 */ /* 0x0003e20000100800 */
        /* <DEDUP_REMOVED lines=16> */
[----:B------:R-:W-:-:S05]  /*18e70*/  @P0 LOP3.LUT R20, R20, 0x1, RZ, 0xfc, !PT ;  /* 0x0000000114140812 */ /* 0x000fca00078efcff */
[----:B------:R1:W-:Y:S01]  /*18e80*/  STL [R1], R20 ;  /* 0x0000001401007387 */ /* 0x0003e20000100800 */
[----:B------:R-:W-:Y:S05]  /*18e90*/  BRA.DIV UR5, `(.L_x_7214) ;  /* 0x0000006205587947 */ /* 0x000fea000b800000 */
.L_x_7393:
[----:B------:R-:W-:Y:S05]  /*18ea0*/  @!P2 BRA `(.L_x_7215) ;  /* 0x000000000004a947 */ /* 0x000fea0003800000 */
[----:B------:R-:W-:Y:S01]  /*18eb0*/  BPT.TRAP 0x1 ;  /* 0x000000040000795c */ /* 0x000fe20000300000 */
.L_x_7215:
[----:B------:R-:W-:Y:S01]  /*18ec0*/  SHF.R.S32.HI R5, RZ, 0x1f, R0 ;  /* 0x0000001fff057819 */ /* 0x000fe20000011400 */
[----:B------:R-:W-:Y:S01]  /*18ed0*/  ULDC.64 UR4, c[0x0][0x328] ;  /* 0x0000ca0000047ab9 */ /* 0x000fe20000000a00 */
[----:B------:R-:W-:Y:S01]  /*18ee0*/  ULDC.64 UR6, c[0x0][0x318] ;  /* 0x0000c60000067ab9 */ /* 0x000fe20000000a00 */
[----:B------:R-:W-:Y:S02]  /*18ef0*/  BSSY B0, `(.L_x_7216) ;  /* 0x0000014000007945 */ /* 0x000fe40003800000 */
[----:B-1----:R-:W-:-:S04]  /*18f00*/  IMAD R3, R5, UR4, RZ ;  /* 0x0000000405037c24 */ /* 0x002fc8000f8e02ff */
        /* <DEDUP_REMOVED lines=18> */
.L_x_7394:
[----:B------:R-:W-:Y:S05]  /*19030*/  BSYNC B0 ;  /* 0x0000000000007941 */ /* 0x000fea0003800000 */
.L_x_7216:
[----:B------:R-:W2:Y:S01]  /*19040*/  LDL R3, [R1] ;  /* 0x0000000001037983 */ /* 0x000ea20000100800 */
[----:B------:R-:W-:Y:S01]  /*19050*/  ULDC.64 UR4, c[0x0][0x300] ;  /* 0x0000c00000047ab9 */ /* 0x000fe20000000a00 */
[----:B------:R-:W-:Y:S01]  /*19060*/  ULDC.64 UR6, c[0x0][0x2e8] ;  /* 0x0000ba0000067ab9 */ /* 0x000fe20000000a00 */
[----:B------:R-:W-:Y:S01]  /*19070*/  IMAD R5, R5, UR4, RZ ;  /* 0x0000000405057c24 */ /* 0x000fe2000f8e02ff */
[----:B------:R-:W1:Y:S03]  /*19080*/  S2R R9, SR_TID.X ;  /* 0x0000000000097919 */ /* 0x000e660000002100 */
[----:B------:R-:W-:Y:S01]  /*19090*/  IMAD R5, R0, UR5, R5 ;  /* 0x0000000500057c24 */ /* 0x000fe2000f8e0205 */
[----:B-1----:R-:W-:-:S04]  /*190a0*/  LOP3.LUT R9, R9, 0x7f, RZ, 0xc0, !PT ;  /* 0x0000007f09097812 */ /* 0x002fc800078ec0ff */
[----:B------:R-:W-:Y:S02]  /*190b0*/  SHF.R.U32.HI R9, RZ, 0x3, R9 ;  /* 0x00000003ff097819 */ /* 0x000fe40000011609 */
[C---:B--2---:R-:W-:Y:S02]  /*190c0*/  LOP3.LUT P3, RZ, R3.reuse, 0x2, RZ, 0xc0, !PT ;  /* 0x0000000203ff7812 */ /* 0x044fe4000786c0ff */
[----:B------:R-:W-:Y:S01]  /*190d0*/  LOP3.LUT P2, RZ, R3, 0x1, RZ, 0xc0, !PT ;  /* 0x0000000103ff7812 */ /* 0x000fe2000784c0ff */
[----:B0-----:R-:W-:Y:S01]  /*190e0*/  IMAD.WIDE.U32 R2, R0, UR4, RZ ;  /* 0x0000000400027c25 */ /* 0x001fe2000f8e00ff */
[----:B------:R-:W-:-:S03]  /*190f0*/  ULDC.64 UR4, c[0x0][0x310] ;  /* 0x0000c40000047ab9 */ /* 0x000fc60000000a00 */
[----:B------:R-:W-:Y:S01]  /*19100*/  IMAD.IADD R3, R3, 0x1, R5 ;  /* 0x0000000103037824 */ /* 0x000fe200078e0205 */
[----:B------:R-:W-:Y:S01]  /*19110*/  LEA R5, R25, R34, 0xe ;  /* 0x0000002219057211 */ /* 0x000fe200078e70ff */
[----:B------:R-:W-:Y:S02]  /*19120*/  IMAD R6, R6, UR4, RZ ;  /* 0x0000000406067c24 */ /* 0x000fe4000f8e02ff */
[----:B------:R-:W-:-:S04]  /*19130*/  IMAD.WIDE.U32 R2, R4, UR4, R2 ;  /* 0x0000000404027c25 */ /* 0x000fc8000f8e0002 */
[----:B------:R-:W-:Y:S01]  /*19140*/  IMAD R6, R4, UR5, R6 ;  /* 0x0000000504067c24 */ /* 0x000fe2000f8e0206 */
[----:B------:R-:W-:-:S03]  /*19150*/  ULDC.64 UR4, c[0x0][0x308] ;  /* 0x0000c20000047ab9 */ /* 0x000fc60000000a00 */
[----:B------:R-:W-:Y:S01]  /*19160*/  IMAD.IADD R3, R3, 0x1, R6 ;  /* 0x0000000103037824 */ /* 0x000fe200078e0206 */
[----:B------:R-:W-:Y:S01]  /*19170*/  IADD3 R6, -R9, R35, -R8 ;  /* 0x0000002309067210 */ /* 0x000fe20007ffe908 */
[----:B------:R-:W-:Y:S01]  /*19180*/  IMAD.WIDE.U32 R2, R18, UR4, R2 ;  /* 0x0000000412027c25 */ /* 0x000fe2000f8e0002 */
[----:B------:R-:W-:-:S03]  /*19190*/  UMOV UR4, 0xffffffff ;  /* 0xffffffff00047882 */ /* 0x000fc60000000000 */
[----:B------:R-:W-:Y:S01]  /*191a0*/  IMAD R0, R18, UR5, R3 ;  /* 0x0000000512007c24 */ /* 0x000fe2000f8e0203 */
[----:B------:R-:W-:-:S04]  /*191b0*/  LEA R4, P0, R2, UR6, 0x1 ;  /* 0x0000000602047c11 */ /* 0x000fc8000f8008ff */
[----:B------:R-:W-:Y:S02]  /*191c0*/  LEA.HI.X R0, R2, UR7, R0, 0x1, P0 ;  /* 0x0000000702007c11 */ /* 0x000fe400080f0c00 */
[----:B------:R-:W-:Y:S01]  /*191d0*/  ISETP.GE.AND P0, PT, R6, 0x1, PT ;  /* 0x000000010600780c */ /* 0x000fe20003f06270 */
[----:B------:R-:W-:-:S12]  /*191e0*/  BRA.DIV UR4, `(.L_x_7218) ;  /* 0x0000005e04cc7947 */ /* 0x000fd8000b800000 */
[----:B------:R-:W0:Y:S01]  /*191f0*/  SHFL.IDX PT, R3, R4, RZ, 0x181f ;  /* 0x00181fff04037589 */ /* 0x000e2200000e0000 */
[----:B------:R-:W-:-:S03]  /*19200*/  @P0 IMAD R8, R5, 0x2, R22 ;  /* 0x0000000205080824 */ /* 0x000fc600078e0216 */
[----:B------:R-:W1:Y:S01]  /*19210*/  SHFL.IDX PT, R2, R0, RZ, 0x181f ;  /* 0x00181fff00027589 */ /* 0x000e6200000e0000 */
[----:B0-----:R-:W-:-:S05]  /*19220*/  @P0 LEA R3, P1, R31, R3, 0x1 ;  /* 0x000000031f030211 */ /* 0x001fca00078208ff */
[----:B-1----:R-:W-:-:S05]  /*19230*/  @P0 IMAD.X R2, RZ, RZ, R2, P1 ;  /* 0x000000ffff020224 */ /* 0x002fca00008e0602 */
[----:B------:R-:W-:-:S04]  /*19240*/  @P0 LOP3.LUT R3, R3, R2, RZ, 0x3c, !PT ;  /* 0x0000000203030212 */ /* 0x000fc800078e3cff */
[----:B------:R-:W-:-:S04]  /*19250*/  @P0 LOP3.LUT R2, R3, R2, RZ, 0x3c, !PT ;  /* 0x0000000203020212 */ /* 0x000fc800078e3cff */
[----:B------:R-:W-:-:S05]  /*19260*/  @P0 LOP3.LUT R3, R3, R2, RZ, 0x3c, !PT ;  /* 0x0000000203030212 */ /* 0x000fca00078e3cff */
[----:B------:R-:W-:Y:S01]  /*19270*/  @!PT LDS RZ, [RZ] ;  /* 0x00000000fffff984 */ /* 0x000fe20000000800 */
        /* <DEDUP_REMOVED lines=39> */
[----:B0-----:R-:W-:-:S04]  /*194f0*/  @P0 LEA R3, P1, R31, R3, 0x1 ;  /* 0x000000031f030211 */ /* 0x001fc800078208ff */
[----:B-1----:R-:W-:-:S04]  /*19500*/  @P0 IADD3.X R2, RZ, R2, RZ, P1, !PT ;  /* 0x00000002ff020210 */ /* 0x002fc80000ffe4ff */
        /* <DEDUP_REMOVED lines=27> */
[----:B------:R0:W-:Y:S04]  /*196c0*/  @P0 LDGSTS.E.BYPASS.LTC128B.128 [R8+0x1f400], desc[UR42][R2.64+0x80], !P2 ;  /* 0x1f40008002080fae */ /* 0x0001e8000d101d6a */
[----:B0-2---:R0:W1:Y:S02]  /*196d0*/  SHFL.IDX PT, R2, R4, 0x7, 0x181f ;  /* 0x00f81f0004027f89 */ /* 0x00506400000e0000 */
.L_x_7412:
        /* <DEDUP_REMOVED lines=11> */
.L_x_7219:
        /* <DEDUP_REMOVED lines=11> */
.L_x_7220:
[----:B-1----:R1:W5:Y:S01]  /*19840*/  LDL.LU R3, [R1+0xc] ;  /* 0x00000c0001037983 */ /* 0x0023620000300800 */
[----:B------:R1:W-:Y:S03]  /*19850*/  SYNCS.ARRIVE.TRANS64.A1T0 RZ, [R7+URZ+0x28830], RZ ;  /* 0x028830ff07ff79a7 */ /* 0x0003e6000810003f */
[----:B0-----:R1:W5:Y:S02]  /*19860*/  LDL.LU R4, [R1+0x18] ;  /* 0x0000180001047983 */ /* 0x0013640000300800 */
[----:B------:R-:W-:Y:S05]  /*19870*/  WARPSYNC.ALL ;  /* 0x0000000000007948 */ /* 0x000fea0003800000 */
[----:B------:R-:W-:Y:S01]  /*19880*/  ULDC.64 UR4, c[0x0][0x298] ;  /* 0x0000a60000047ab9 */ /* 0x000fe20000000a00 */
[----:B------:R-:W-:Y:S01]  /*19890*/  ULDC.64 UR6, c[0x0][0xa00] ;  /* 0x0002800000067ab9 */ /* 0x000fe20000000a00 */
[----:B------:R-:W-:Y:S01]  /*198a0*/  IADD3 R2, R22, 0x10400, RZ ;  /* 0x0001040016027810 */ /* 0x000fe20007ffe0ff */
[----:B------:R-:W-:Y:S01]  /*198b0*/  BSSY B6, `(.L_x_7221) ;  /* 0x0000020000067945 */ /* 0x000fe20003800000 */
[----:B------:R-:W-:Y:S01]  /*198c0*/  BAR.SYNC.DEFER_BLOCKING 0x8, 0x180 ;  /* 0x0206000000007b1d */ /* 0x000fe20000010000 */
[----:B------:R-:W-:-:S02]  /*198d0*/  ISETP.NE.U32.AND P0, PT, RZ, UR6, PT ;  /* 0x00000006ff007c0c */ /* 0x000fc4000bf05070 */
[----:B------:R-:W-:Y:S02]  /*198e0*/  LOP3.LUT P1, RZ, R2, 0x3ff, RZ, 0xc0, !PT ;  /* 0x000003ff02ff7812 */ /* 0x000fe4000782c0ff */
[----:B------:R-:W-:-:S04]  /*198f0*/  ISETP.NE.AND.EX P0, PT, RZ, UR7, PT, P0 ;  /* 0x00000007ff007c0c */ /* 0x000fc8000bf05300 */
        /* <DEDUP_REMOVED lines=20> */
[----:B-1----:R-:W-:-:S02]  /*19a40*/  IMAD.U32 R7, RZ, RZ, UR7 ;  /* 0x00000007ff077e24 */ /* 0x002fc4000f8e00ff */
[----:B------:R-:W-:Y:S02]  /*19a50*/  IMAD.U32 R10, RZ, RZ, UR8 ;  /* 0x00000008ff0a7e24 */ /* 0x000fe4000f8e00ff */
[----:B------:R-:W-:Y:S02]  /*19a60*/  IMAD.U32 R11, RZ, RZ, UR9 ;  /* 0x00000009ff0b7e24 */ /* 0x000fe4000f8e00ff */
[----:B------:R-:W-:Y:S02]  /*19a70*/  IMAD.MOV.U32 R8, RZ, RZ, 0x70 ;  /* 0x00000070ff087424 */ /* 0x000fe400078e00ff */
[----:B------:R-:W-:-:S07]  /*19a80*/  IMAD.MOV.U32 R13, RZ, RZ, RZ ;  /* 0x000000ffff0d7224 */ /* 0x000fce00078e00ff */
[----:B------:R-:W-:-:S07]  /*19a90*/  LEPC R20, `(.L_x_7222) ;  /* 0x000000001014794e */ /* 0x000fce0000000000 */
[----:B0-----:R-:W-:Y:S05]  /*19aa0*/  CALL.ABS.NOINC R2 ;  /* 0x0000000002007343 */ /* 0x001fea0003c00000 */
.L_x_7222:
[----:B------:R-:W-:Y:S05]  /*19ab0*/  BSYNC B6 ;  /* 0x0000000000067941 */ /* 0x000fea0003800000 */
.L_x_7221:
[----:B------:R-:W2:Y:S01]  /*19ac0*/  LDL.LU R20, [R1+0x18] ;  /* 0x0000180001147983 */ /* 0x000ea20000300800 */
[----:B------:R-:W-:Y:S01]  /*19ad0*/  ULDC.64 UR4, c[0x0][0x2d8] ;  /* 0x0000b60000047ab9 */ /* 0x000fe20000000a00 */
[----:B-1----:R-:W1:Y:S01]  /*19ae0*/  LDC R7, c[0x0][0x448] ;  /* 0x00011200ff077b82 */ /* 0x002e620000000800 */
[----:B------:R-:W3:Y:S01]  /*19af0*/  S2R R6, SR_TID.X ;  /* 0x0000000000067919 */ /* 0x000ee20000002100 */
[----:B0-----:R-:W-:Y:S01]  /*19b00*/  IMAD.SHL.U32 R4, R17, 0x80, RZ ;  /* 0x0000008011047824 */ /* 0x001fe200078e00ff */
[----:B------:R-:W-:Y:S01]  /*19b10*/  ULDC.64 UR6, c[0x0][0x280] ;  /* 0x0000a00000067ab9 */ /* 0x000fe20000000a00 */
[----:B------:R-:W4:Y:S04]  /*19b20*/  LDL.LU R21, [R1+0xc] ;  /* 0x00000c0001157983 */ /* 0x000f280000300800 */
[----:B------:R-:W4:Y:S04]  /*19b30*/  LDL.LU.64 R2, [R1+0x10] ;  /* 0x0000100001027983 */ /* 0x000f280000300a00 */
[----:B------:R0:W5:Y:S01]  /*19b40*/  LDL R9, [R1+0x8] ;  /* 0x0000080001097983 */ /* 0x0001620000100800 */
[----:B-1----:R-:W-:Y:S01]  /*19b50*/  ISETP.NE.AND P0, PT, R7, 0x1, PT ;  /* 0x000000010700780c */ /* 0x002fe20003f05270 */
[----:B----4-:R-:W-:-:S02]  /*19b60*/  IMAD.MOV.U32 R3, RZ, RZ, R21 ;  /* 0x000000ffff037224 */ /* 0x010fc400078e0015 */
[----:B------:R-:W-:-:S04]  /*19b70*/  IMAD.WIDE.U32 R2, R18, UR4, R2 ;  /* 0x0000000412027c25 */ /* 0x000fc8000f8e0002 */
[----:B------:R-:W-:Y:S01]  /*19b80*/  IMAD R3, R18, UR5, R3 ;  /* 0x0000000512037c24 */ /* 0x000fe2000f8e0203 */
[----:B------:R-:W-:Y:S02]  /*19b90*/  ULDC.64 UR4, c[0x0][0x2e0] ;  /* 0x0000b80000047ab9 */ /* 0x000fe40000000a00 */
[----:B--2---:R-:W-:Y:S02]  /*19ba0*/  IMAD R5, R20, UR4, RZ ;  /* 0x0000000414057c24 */ /* 0x004fe4000f8e02ff */
[----:B------:R-:W1:Y:S01]  /*19bb0*/  S2R R20, SR_TID.X ;  /* 0x0000000000147919 */ /* 0x000e620000002100 */
[----:B------:R-:W-:-:S04]  /*19bc0*/  IMAD.WIDE.U32 R2, R32, UR4, R2 ;  /* 0x0000000420027c25 */ /* 0x000fc8000f8e0002 */
[----:B------:R-:W-:Y:S01]  /*19bd0*/  IMAD R0, R32, UR5, R5 ;  /* 0x0000000520007c24 */ /* 0x000fe2000f8e0205 */
[----:B------:R-:W-:Y:S01]  /*19be0*/  ULDC.64 UR4, c[0x0][0x2d0] ;  /* 0x0000b40000047ab9 */ /* 0x000fe20000000a00 */
[----:B------:R-:W2:Y:S02]  /*19bf0*/  @P0 LDC R5, c[0x0][0x44c] ;  /* 0x00011300ff050b82 */ /* 0x000ea40000000800 */
[----:B------:R-:W-:-:S06]  /*19c00*/  IMAD.IADD R3, R3, 0x1, R0 ;  /* 0x0000000103037824 */ /* 0x000fcc00078e0200 */
[----:B------:R-:W4:Y:S01]  /*19c10*/  @P0 LDC R0, c[0x0][0x450] ;  /* 0x00011400ff000b82 */ /* 0x000f220000000800 */
[----:B-1----:R-:W-:-:S04]  /*19c20*/  LOP3.LUT R20, R20, 0x7f, RZ, 0xc0, !PT ;  /* 0x0000007f14147812 */ /* 0x002fc800078ec0ff */
[----:B------:R-:W-:Y:S02]  /*19c30*/  SHF.R.U32.HI R10, RZ, 0x3, R20 ;  /* 0x00000003ff0a7819 */ /* 0x000fe40000011614 */
[----:B------:R0:W5:Y:S01]  /*19c40*/  LDL R20, [R1+0x20] ;  /* 0x0000200001147983 */ /* 0x0001620000100800 */
[----:B---3--:R-:W-:-:S05]  /*19c50*/  IMAD.SHL.U32 R6, R6, 0x10, RZ ;  /* 0x0000001006067824 */ /* 0x008fca00078e00ff */
[----:B------:R-:W-:-:S04]  /*19c60*/  LOP3.LUT R6, R6, 0x70, RZ, 0xc0, !PT ;  /* 0x0000007006067812 */ /* 0x000fc800078ec0ff */
[----:B------:R-:W-:-:S05]  /*19c70*/  LOP3.LUT R6, R4, R10, R6, 0xfe, !PT ;  /* 0x0000000a04067212 */ /* 0x000fca00078efe06 */
[----:B--2---:R-:W-:-:S04]  /*19c80*/  @P0 IMAD.HI.U32 R8, R6, R5, RZ ;  /* 0x0000000506080227 */ /* 0x004fc800078e00ff */
[----:B------:R-:W-:Y:S01]  /*19c90*/  IMAD.MOV.U32 R5, RZ, RZ, R6 ;  /* 0x000000ffff057224 */ /* 0x000fe200078e0006 */
[----:B----4-:R-:W-:-:S05]  /*19ca0*/  @P0 SHF.R.U32.HI R5, RZ, R0, R8 ;  /* 0x00000000ff050219 */ /* 0x010fca0000011608 */
[----:B------:R-:W-:-:S04]  /*19cb0*/  IMAD.MOV R0, RZ, RZ, -R5 ;  /* 0x000000ffff007224 */ /* 0x000fc800078e0a05 */
[----:B------:R-:W-:Y:S01]  /*19cc0*/  IMAD R0, R7, R0, R6 ;  /* 0x0000000007007224 */ /* 0x000fe200078e0206 */
[----:B------:R-:W-:Y:S01]  /*19cd0*/  SHF.R.S32.HI R6, RZ, 0x1f, R5 ;  /* 0x0000001fff067819 */ /* 0x000fe20000011405 */
[----:B------:R-:W-:-:S04]  /*19ce0*/  IMAD.WIDE.U32 R2, R5, UR4, R2 ;  /* 0x0000000405027c25 */ /* 0x000fc8000f8e0002 */
[----:B------:R-:W-:-:S04]  /*19cf0*/  IMAD R6, R6, UR4, RZ ;  /* 0x0000000406067c24 */ /* 0x000fc8000f8e02ff */
[----:B------:R-:W-:Y:S01]  /*19d00*/  IMAD R5, R5, UR5, R6 ;  /* 0x0000000505057c24 */ /* 0x000fe2000f8e0206 */
[----:B------:R-:W-:-:S03]  /*19d10*/  ULDC.64 UR4, c[0x0][0x2c8] ;  /* 0x0000b20000047ab9 */ /* 0x000fc60000000a00 */
[----:B------:R-:W-:Y:S01]  /*19d20*/  IMAD.IADD R3, R3, 0x1, R5 ;  /* 0x0000000103037824 */ /* 0x000fe200078e0205 */
[----:B------:R-:W-:-:S05]  /*19d30*/  SHF.R.S32.HI R5, RZ, 0x1f, R0 ;  /* 0x0000001fff057819 */ /* 0x000fca0000011400 */
[----:B------:R-:W-:Y:S02]  /*19d40*/  IMAD R5, R5, UR4, RZ ;  /* 0x0000000405057c24 */ /* 0x000fe4000f8e02ff */
[----:B------:R-:W-:Y:S01]  /*19d50*/  IMAD.WIDE.U32 R2, R0, UR4, R2 ;  /* 0x0000000400027c25 */ /* 0x000fe2000f8e0002 */
[----:B------:R-:W-:-:S03]  /*19d60*/  ULDC UR4, c[0x0][0x2b8] ;  /* 0x0000ae0000047ab9 */ /* 0x000fc60000000800 */
[----:B------:R-:W-:Y:S01]  /*19d70*/  IMAD R5, R0, UR5, R5 ;  /* 0x0000000500057c24 */ /* 0x000fe2000f8e0205 */
[----:B------:R-:W-:Y:S02]  /*19d80*/  LEA R0, P2, R2, UR6, 0x1 ;  /* 0x0000000602007c11 */ /* 0x000fe4000f8408ff */
[----:B------:R-:W-:Y:S02]  /*19d90*/  ISETP.GE.AND P0, PT, R31, UR4, PT ;  /* 0x000000041f007c0c */ /* 0x000fe4000bf06270 */
[----:B------:R-:W-:Y:S02]  /*19da0*/  IADD3 R5, R3, R5, RZ ;  /* 0x0000000503057210 */ /* 0x000fe40007ffe0ff */
[----:B------:R-:W-:Y:S01]  /*19db0*/  ISETP.GE.AND P1, PT, R30, UR4, PT ;  /* 0x000000041e007c0c */ /* 0x000fe2000bf26270 */
[----:B------:R-:W-:Y:S01]  /*19dc0*/  UMOV UR4, 0xffffffff ;  /* 0xffffffff00047882 */ /* 0x000fe20000000000 */
[----:B------:R-:W-:Y:S02]  /*19dd0*/  LEA.HI.X R5, R2, UR7, R5, 0x1, P2 ;  /* 0x0000000702057c11 */ /* 0x000fe400090f0c05 */
        /* <DEDUP_REMOVED lines=73> */
.L_x_7429:
        /* <DEDUP_REMOVED lines=11> */
.L_x_7225:
[----:B------:R-:W-:Y:S05]  /*1a320*/  BSYNC B0 ;  /* 0x0000000000007941 */ /* 0x000fea0003800000 */
.L_x_7224:
[----:B------:R-:W-:Y:S01]  /*1a330*/  NOP ;  /* 0x0000000000007918 */ /* 0x000fe20000000000 */
[----:B------:R-:W-:-:S13]  /*1a340*/  PLOP3.LUT P0, PT, PT, PT, PT, 0x80, 0x0 ;  /* 0x000000000000781c */ /* 0x000fda0003f0f070 */
.L_x_7226:
        /* <DEDUP_REMOVED lines=21> */
.L_x_7430:
[----:B------:R-:W-:Y:S05]  /*1a4a0*/  BSYNC B0 ;  /* 0x0000000000007941 */ /* 0x000fea0003800000 */
.L_x_7227:
[----:B------:R-:W-:Y:S04]  /*1a4b0*/  BSSY B0, `(.L_x_7229) ;  /* 0x000010a000007945 */ /* 0x000fe80003800000 */
[----:B------:R-:W-:Y:S05]  /*1a4c0*/  @!P1 BRA `(.L_x_7230) ;  /* 0x0000001000209947 */ /* 0x000fea0003800000 */
[----:B------:R-:W-:Y:S01]  /*1a4d0*/  ULDC UR4, c[0x0][0x2f4] ;  /* 0x0000bd0000047ab9 */ /* 0x000fe20000000800 */
[----:B------:R-:W-:Y:S01]  /*1a4e0*/  IMAD.MOV.U32 R10, RZ, RZ, R25 ;  /* 0x000000ffff0a7224 */ /* 0x000fe200078e0019 */
[----:B------:R-:W-:Y:S01]  /*1a4f0*/  ISETP.GE.AND P2, PT, R31, UR4, PT ;  /* 0x000000041f007c0c */ /* 0x000fe2000bf46270 */
[----:B------:R-:W-:Y:S01]  /*1a500*/  IMAD.MOV.U32 R17, RZ, RZ, R28 ;  /* 0x000000ffff117224 */ /* 0x000fe200078e001c */
[----:B------:R-:W-:Y:S01]  /*1a510*/  ISETP.GE.AND P1, PT, R30, UR4, PT ;  /* 0x000000041e007c0c */ /* 0x000fe2000bf26270 */
[----:B------:R-:W-:-:S12]  /*1a520*/  IMAD.MOV.U32 R32, RZ, RZ, R26 ;  /* 0x000000ffff207224 */ /* 0x000fd800078e001a */
.L_x_7243:
[----:B------:R-:W3:Y:S01]  /*1a530*/  LDL R4, [R1+0x4] ;  /* 0x0000040001047983 */ /* 0x000ee20000100800 */
[----:B------:R-:W1:Y:S01]  /*1a540*/  LDC R7, c[0x0][0x430] ;  /* 0x00010c00ff077b82 */ /* 0x000e620000000800 */
[----:B------:R-:W-:Y:S05]  /*1a550*/  YIELD ;  /* 0x0000000000007946 */ /* 0x000fea0003800000 */
[----:B0-----:R-:W0:Y:S01]  /*1a560*/  S2R R3, SR_TID.X ;  /* 0x0000000000037919 */ /* 0x001e220000002100 */
[----:B------:R-:W-:Y:S01]  /*1a570*/  ULDC.64 UR4, c[0x0][0x428] ;  /* 0x00010a0000047ab9 */ /* 0x000fe20000000a00 */
[----:B------:R-:W4:Y:S01]  /*1a580*/  S2R R0, SR_TID.X ;  /* 0x0000000000007919 */ /* 0x000f220000002100 */
[----:B-1----:R-:W-:-:S13]  /*1a590*/  ISETP.NE.AND P0, PT, R7, 0x1, PT ;  /* 0x000000010700780c */ /* 0x002fda0003f05270 */
[----:B------:R-:W1:Y:S01]  /*1a5a0*/  @P0 LDC R5, c[0x0][0x438] ;  /* 0x00010e00ff050b82 */ /* 0x000e620000000800 */
[----:B0-----:R-:W-:-:S04]  /*1a5b0*/  LOP3.LUT R3, R3, 0x7f, RZ, 0xc0, !PT ;  /* 0x0000007f03037812 */ /* 0x001fc800078ec0ff */
[----:B------:R-:W-:Y:S02]  /*1a5c0*/  SHF.R.U32.HI R8, RZ, 0x3, R3 ;  /* 0x00000003ff087819 */ /* 0x000fe40000011603 */
[----:B----4-:R-:W-:Y:S01]  /*1a5d0*/  SHF.L.U32 R0, R0, 0x4, RZ ;  /* 0x0000000400007819 */ /* 0x010fe200000006ff */
[----:B------:R-:W0:Y:S02]  /*1a5e0*/  @P0 LDC R3, c[0x0][0x434] ;  /* 0x00010d00ff030b82 */ /* 0x000e240000000800 */
[----:B------:R-:W-:Y:S01]  /*1a5f0*/  IMAD R8, R6, 0x80, R8 ;  /* 0x0000008006087824 */ /* 0x000fe200078e0208 */
[----:B------:R-:W-:-:S04]  /*1a600*/  LOP3.LUT R0, R0, 0x70, RZ, 0xc0, !PT ;  /* 0x0000007000007812 */ /* 0x000fc800078ec0ff */
[----:B------:R-:W-:-:S05]  /*1a610*/  IADD3 R8, R0, R8, R37 ;  /* 0x0000000800087210 */ /* 0x000fca0007ffe025 */
[----:B------:R-:W-:Y:S02]  /*1a620*/  IMAD.MOV.U32 R9, RZ, RZ, R8 ;  /* 0x000000ffff097224 */ /* 0x000fe400078e0008 */
[----:B0-----:R-:W-:-:S05]  /*1a630*/  @P0 IMAD.HI.U32 R0, R8, R3, RZ ;  /* 0x0000000308000227 */ /* 0x001fca00078e00ff */
[----:B-1----:R-:W-:-:S04]  /*1a640*/  @P0 SHF.R.U32.HI R9, RZ, R5, R0 ;  /* 0x00000005ff090219 */ /* 0x002fc80000011600 */
[--C-:B------:R-:W-:Y:S01]  /*1a650*/  SHF.R.S32.HI R3, RZ, 0x1f, R9.reuse ;  /* 0x0000001fff037819 */ /* 0x100fe20000011409 */
[----:B------:R-:W-:-:S04]  /*1a660*/  IMAD.MOV.U32 R2, RZ, RZ, R9 ;  /* 0x000000ffff027224 */ /* 0x000fc800078e0009 */
[----:B------:R-:W-:-:S04]  /*1a670*/  IMAD.WIDE.U32 R2, R33, UR4, R2 ;  /* 0x0000000421027c25 */ /* 0x000fc8000f8e0002 */
[----:B---3--:R-:W-:-:S04]  /*1a680*/  IMAD R0, R4, UR4, RZ ;  /* 0x0000000404007c24 */ /* 0x008fc8000f8e02ff */
[----:B------:R-:W-:Y:S01]  /*1a690*/  IMAD R5, R33, UR5, R0 ;  /* 0x0000000521057c24 */ /* 0x000fe2000f8e0200 */
[----:B------:R-:W-:Y:S02]  /*1a6a0*/  ULDC.64 UR4, c[0x0][0x418] ;  /* 0x0001060000047ab9 */ /* 0x000fe40000000a00 */
[----:B------:R-:W-:Y:S01]  /*1a6b0*/  LEA R4, P0, R2, UR4, 0x2 ;  /* 0x0000000402047c11 */ /* 0x000fe2000f8010ff */
[----:B------:R-:W-:-:S05]  /*1a6c0*/  IMAD.IADD R3, R5, 0x1, R3 ;  /* 0x0000000105037824 */ /* 0x000fca00078e0203 */
[----:B------:R-:W-:-:S05]  /*1a6d0*/  LEA.HI.X R5, R2, UR5, R3, 0x2, P0 ;  /* 0x0000000502057c11 */ /* 0x000fca00080f1403 */
[----:B------:R0:W3:Y:S01]  /*1a6e0*/  LDG.E R0, desc[UR42][R4.64] ;  /* 0x0000002a04007981 */ /* 0x0000e2000c1e1900 */
[----:B------:R-:W-:Y:S02]  /*1a6f0*/  IMAD.U32 R11, RZ, RZ, UR38 ;  /* 0x00000026ff0b7e24 */ /* 0x000fe4000f8e00ff */
[----:B------:R-:W-:Y:S02]  /*1a700*/  VIADD R25, R10, 0x1 ;  /* 0x000000010a197836 */ /* 0x000fe40000000000 */
[----:B------:R-:W-:Y:S01]  /*1a710*/  IMAD.MOV R2, RZ, RZ, -R9 ;  /* 0x000000ffff027224 */ /* 0x000fe200078e0a09 */
[----:B------:R-:W-:Y:S01]  /*1a720*/  ISETP.NE.AND P3, PT, R11, 0x3, PT ;  /* 0x000000030b00780c */ /* 0x000fe20003f65270 */
[----:B------:R-:W-:Y:S01]  /*1a730*/  IMAD.MOV.U32 R26, RZ, RZ, R6 ;  /* 0x000000ffff1a7224 */ /* 0x000fe200078e0006 */
[----:B------:R-:W-:Y:S01]  /*1a740*/  ISETP.NE.AND P0, PT, R25, 0x2, PT ;  /* 0x000000021900780c */ /* 0x000fe20003f05270 */
[----:B0-----:R-:W-:-:S03]  /*1a750*/  IMAD R4, R7, R2, R8 ;  /* 0x0000000207047224 */ /* 0x001fc600078e0208 */
[----:B------:R-:W-:Y:S02]  /*1a760*/  SEL R28, RZ, 0x1, P0 ;  /* 0x00000001ff1c7807 */ /* 0x000fe40000000000 */
[----:B------:R-:W-:Y:S02]  /*1a770*/  SEL R25, R25, RZ, P0 ;  /* 0x000000ff19197207 */ /* 0x000fe40000000000 */
[----:B------:R-:W-:Y:S02]  /*1a780*/  LOP3.LUT R28, R17, R28, RZ, 0x3c, !PT ;  /* 0x0000001c111c7212 */ /* 0x000fe400078e3cff */
[----:B---3--:R-:W-:Y:S01]  /*1a790*/  SHF.R.S32.HI R21, RZ, 0x1f, R0 ;  /* 0x0000001fff157819 */ /* 0x008fe20000011400 */
[----:B------:R-:W-:Y:S06]  /*1a7a0*/  @!P3 BRA `(.L_x_7231) ;  /* 0x000000000004b947 */ /* 0x000fec0003800000 */
[----:B------:R-:W-:Y:S01]  /*1a7b0*/  BPT.TRAP 0x1 ;  /* 0x000000040000795c */ /* 0x000fe20000300000 */
.L_x_7231:
[----:B------:R-:W-:Y:S01]  /*1a7c0*/  LEA R6, R25, R22, 0x3 ;  /* 0x0000001619067211 */ /* 0x000fe200078e18ff */
[----:B------:R-:W-:Y:S01]  /*1a7d0*/  BSSY B1, `(.L_x_7232) ;  /* 0x0000004000017945 */ /* 0x000fe20003800000 */
[----:B------:R-:W-:-:S04]  /*1a7e0*/  SHF.L.U32 R3, R28, 0x1f, RZ ;  /* 0x0000001f1c037819 */ /* 0x000fc800000006ff */
[----:B------:R-:W0:Y:S02]  /*1a7f0*/  SYNCS.PHASECHK.TRANS64.TRYWAIT P0, [R6+URZ+0x28840], R3 ;  /* 0x02884003060075a7 */ /* 0x000e24000800017f */
[----:B0-----:R-:W-:Y:S05]  /*1a800*/  @!P0 BRA `(.L_x_7233) ;  /* 0x0000005c00a48947 */ /* 0x001fea0003800000 */
.L_x_7431:
[----:B------:R-:W-:Y:S05]  /*1a810*/  BSYNC B1 ;  /* 0x0000000000017941 */ /* 0x000fea0003800000 */
.L_x_7232:
[----:B------:R-:W3:Y:S01]  /*1a820*/  LDL R2, [R1] ;  /* 0x0000000001027983 */ /* 0x000ee20000100800 */
[----:B------:R-:W-:Y:S01]  /*1a830*/  SHF.R.S32.HI R20, RZ, 0x1f, R4 ;  /* 0x0000001fff147819 */ /* 0x000fe20000011404 */
[----:B------:R-:W-:Y:S01]  /*1a840*/  ULDC.64 UR4, c[0x0][0x300] ;  /* 0x0000c00000047ab9 */ /* 0x000fe20000000a00 */
[----:B------:R-:W-:Y:S01]  /*1a850*/  ULDC.64 UR6, c[0x0][0x2e8] ;  /* 0x0000ba0000067ab9 */ /* 0x000fe20000000a00 */
[----:B------:R-:W-:Y:S02]  /*1a860*/  IMAD R8, R25, 0x4000, R34 ;  /* 0x0000400019087824 */ /* 0x000fe400078e0222 */
[----:B------:R-:W-:-:S04]  /*1a870*/  IMAD R5, R20, UR4, RZ ;  /* 0x0000000414057c24 */ /* 0x000fc8000f8e02ff */
[----:B------:R-:W-:Y:S01]  /*1a880*/  IMAD R5, R4, UR5, R5 ;  /* 0x0000000504057c24 */ /* 0x000fe2000f8e0205 */
[C---:B---3--:R-:W-:Y:S02]  /*1a890*/  LOP3.LUT P4, RZ, R2.reuse, 0x2, RZ, 0xc0, !PT ;  /* 0x0000000202ff7812 */ /* 0x048fe4000788c0ff */
        /* <DEDUP_REMOVED lines=16> */
[----:B------:R-:W-:Y:S02]  /*1a9a0*/  IMAD.SHL.U32 R5, R31, 0x2, RZ ;  /* 0x000000021f057824 */ /* 0x000fe400078e00ff */
[----:B------:R-:W-:Y:S01]  /*1a9b0*/  IMAD R8, R8, 0x2, R22 ;  /* 0x0000000208087824 */ /* 0x000fe200078e0216 */
[----:B------:R-:W1:Y:S02]  /*1a9c0*/  SHFL.IDX PT, R3, R9, RZ, 0x181f ;  /* 0x00181fff09037589 */ /* 0x000e6400000e0000 */
        /* <DEDUP_REMOVED lines=43> */
.L_x_7449:
        /* <DEDUP_REMOVED lines=9> */
.L_x_7235:
        /* <DEDUP_REMOVED lines=11> */
.L_x_7236:
[----:B------:R1:W-:Y:S01]  /*1adc0*/  SYNCS.ARRIVE.TRANS64.A1T0 RZ, [R6+URZ+0x28830], RZ ;  /* 0x028830ff06ff79a7 */ /* 0x0003e2000810003f */
[----:B------:R-:W-:Y:S05]  /*1add0*/  @!P4 BRA `(.L_x_7237) ;  /* 0x000000000004c947 */ /* 0x000fea0003800000 */
[----:B------:R-:W-:Y:S01]  /*1ade0*/  BPT.TRAP 0x1 ;  /* 0x000000040000795c */ /* 0x000fe20000300000 */
.L_x_7237:
[----:B------:R-:W-:Y:S01]  /*1adf0*/  SHF.L.U32 R3, R17, 0x1f, RZ ;  /* 0x0000001f11037819 */ /* 0x000fe200000006ff */
[----:B-1----:R-:W-:Y:S01]  /*1ae00*/  IMAD R6, R10, 0x8, R22 ;  /* 0x000000080a067824 */ /* 0x002fe200078e0216 */
[----:B------:R-:W-:Y:S03]  /*1ae10*/  BSSY B1, `(.L_x_7238) ;  /* 0x0000003000017945 */ /* 0x000fe60003800000 */
[----:B------:R-:W1:Y:S02]  /*1ae20*/  SYNCS.PHASECHK.TRANS64.TRYWAIT P0, [R6+URZ+0x28860], R3 ;  /* 0x02886003060075a7 */ /* 0x000e64000800017f */
[----:B-1----:R-:W-:Y:S05]  /*1ae30*/  @!P0 BRA `(.L_x_7239) ;  /* 0x0000006000788947 */ /* 0x002fea0003800000 */
.L_x_7450:
[----:B------:R-:W-:Y:S05]  /*1ae40*/  BSYNC B1 ;  /* 0x0000000000017941 */ /* 0x000fea0003800000 */
.L_x_7238:
[----:B------:R-:W3:Y:S01]  /*1ae50*/  S2R R2, SR_TID.X ;  /* 0x0000000000027919 */ /* 0x000ee20000002100 */
[----:B------:R-:W-:Y:S01]  /*1ae60*/  UMOV UR4, 0xffffffff ;  /* 0xffffffff00047882 */ /* 0x000fe20000000000 */
[----:B------:R-:W-:Y:S02]  /*1ae70*/  IMAD R8, R32, -0x80, R35 ;  /* 0xffffff8020087824 */ /* 0x000fe400078e0223 */
[----:B0-----:R-:W-:Y:S01]  /*1ae80*/  IMAD R7, R10, 0x4000, R34 ;  /* 0x000040000a077824 */ /* 0x001fe200078e0222 */
[----:B---3--:R-:W-:-:S04]  /*1ae90*/  LOP3.LUT R2, R2, 0x7f, RZ, 0xc0, !PT ;  /* 0x0000007f02027812 */ /* 0x008fc800078ec0ff */
[----:B------:R-:W-:-:S05]  /*1aea0*/  SHF.R.U32.HI R2, RZ, 0x3, R2 ;  /* 0x00000003ff027819 */ /* 0x000fca0000011602 */
[----:B------:R-:W-:Y:S01]  /*1aeb0*/  IMAD.IADD R8, R8, 0x1, -R2 ;  /* 0x0000000108087824 */ /* 0x000fe200078e0a02 */
[----:B------:R-:W-:Y:S06]  /*1aec0*/  BRA.DIV UR4, `(.L_x_7240) ;  /* 0x0000006204687947 */ /* 0x000fec000b800000 */
[----:B------:R-:W0:Y:S01]  /*1aed0*/  SHFL.IDX PT, R2, R23, RZ, 0x181f ;  /* 0x00181fff17027589 */ /* 0x000e2200000e0000 */
[----:B------:R-:W-:-:S03]  /*1aee0*/  IMAD R7, R7, 0x2, R22 ;  /* 0x0000000207077824 */ /* 0x000fc600078e0216 */
[----:B-1----:R-:W1:Y:S04]  /*1aef0*/  SHFL.IDX PT, R3, R24, RZ, 0x181f ;  /* 0x00181fff18037589 */ /* 0x002e6800000e0000 */
[----:B--2---:R-:W-:Y:S01]  /*1af00*/  SHFL.IDX PT, R14, R23, 0x7, 0x181f ;  /* 0x00f81f00170e7f89 */ /* 0x004fe200000e0000 */
[----:B0-----:R-:W-:-:S04]  /*1af10*/  IADD3 R2, P0, R2, R5, RZ ;  /* 0x0000000502027210 */ /* 0x001fc80007f1e0ff */
[----:B-1----:R-:W-:Y:S02]  /*1af20*/  IADD3.X R3, RZ, R3, RZ, P0, !PT ;  /* 0x00000003ff037210 */ /* 0x002fe400007fe4ff */
        /* <DEDUP_REMOVED lines=53> */
.L_x_7468:
        /* <DEDUP_REMOVED lines=12> */
[----:B------:R0:W-:Y:S01]  /*1b340*/  LDGSTS.E.BYPASS.LTC128B.128 [R7+0x7c00], desc[UR42][R2.64+0x80], !P0 ;  /* 0x07c0008002077fae */ /* 0x0001e2000c101d6a */
[----:B------:R-:W-:Y:S01]  /*1b350*/  NOP ;  /* 0x0000000000007918 */ /* 0x000fe20000000000 */
[----:B0-----:R-:W-:Y:S01]  /*1b360*/  IMAD.WIDE.U32 R2, R4, UR4, RZ ;  /* 0x0000000404027c25 */ /* 0x001fe2000f8e00ff */
[----:B------:R-:W-:-:S03]  /*1b370*/  ULDC.64 UR4, c[0x0][0x338] ;  /* 0x0000ce0000047ab9 */ /* 0x000fc60000000a00 */
[----:B------:R-:W-:Y:S01]  /*1b380*/  IMAD R21, R21, UR4, RZ ;  /* 0x0000000415157c24 */ /* 0x000fe2000f8e02ff */
[----:B------:R-:W-:-:S03]  /*1b390*/  IADD3 R3, R3, R5, RZ ;  /* 0x0000000503037210 */ /* 0x000fc60007ffe0ff */
[C---:B------:R-:W-:Y:S02]  /*1b3a0*/  IMAD R21, R0.reuse, UR5, R21 ;  /* 0x0000000500157c24 */ /* 0x040fe4000f8e0215 */
[----:B------:R-:W-:Y:S01]  /*1b3b0*/  IMAD.WIDE.U32 R2, R0, UR4, R2 ;  /* 0x0000000400027c25 */ /* 0x000fe2000f8e0002 */
[----:B------:R-:W-:-:S03]  /*1b3c0*/  ULDC.64 UR4, c[0x0][0x330] ;  /* 0x0000cc0000047ab9 */ /* 0x000fc60000000a00 */
[----:B------:R-:W-:Y:S02]  /*1b3d0*/  IMAD.IADD R3, R3, 0x1, R21 ;  /* 0x0000000103037824 */ /* 0x000fe400078e0215 */
[----:B------:R-:W-:-:S04]  /*1b3e0*/  IMAD.WIDE.U32 R2, R18, UR4, R2 ;  /* 0x0000000412027c25 */ /* 0x000fc8000f8e0002 */
[----:B------:R-:W-:Y:S01]  /*1b3f0*/  IMAD R3, R18, UR5, R3 ;  /* 0x0000000512037c24 */ /* 0x000fe2000f8e0203 */
[----:B------:R-:W-:-:S04]  /*1b400*/  LEA R23, P0, R2, UR6, 0x1 ;  /* 0x0000000602177c11 */ /* 0x000fc8000f8008ff */
[----:B------:R-:W-:Y:S02]  /*1b410*/  LEA.HI.X R24, R2, UR7, R3, 0x1, P0 ;  /* 0x0000000702187c11 */ /* 0x000fe400080f0c03 */
[----:B------:R-:W-:-:S13]  /*1b420*/  PLOP3.LUT P0, PT, PT, PT, PT, 0x80, 0x0 ;  /* 0x000000000000781c */ /* 0x000fda0003f0f070 */
.L_x_7241:
        /* <DEDUP_REMOVED lines=11> */
.L_x_7242:
[C---:B------:R-:W-:Y:S01]  /*1b4e0*/  ISETP.GT.AND P0, PT, R26.reuse, R36, PT ;  /* 0x000000241a00720c */ /* 0x040fe20003f04270 */
[----:B------:R0:W-:Y:S01]  /*1b4f0*/  SYNCS.ARRIVE.TRANS64.A1T0 RZ, [R6+URZ+0x28850], RZ ;  /* 0x028850ff06ff79a7 */ /* 0x0001e2000810003f */
[----:B------:R-:W-:Y:S02]  /*1b500*/  IMAD.MOV.U32 R10, RZ, RZ, R25 ;  /* 0x000000ffff0a7224 */ /* 0x000fe400078e0019 */
[----:B------:R-:W-:Y:S02]  /*1b510*/  IMAD.MOV.U32 R17, RZ, RZ, R28 ;  /* 0x000000ffff117224 */ /* 0x000fe400078e001c */
[----:B------:R-:W-:Y:S02]  /*1b520*/  IMAD.MOV.U32 R32, RZ, RZ, R26 ;  /* 0x000000ffff207224 */ /* 0x000fe400078e001a */
[----:B0-----:R-:W-:-:S05]  /*1b530*/  VIADD R6, R26, 0xffffffff ;  /* 0xffffffff1a067836 */ /* 0x001fca0000000000 */
[----:B------:R-:W-:Y:S05]  /*1b540*/  @P0 BRA `(.L_x_7243) ;  /* 0xffffffec00f80947 */ /* 0x000fea000383ffff */
.L_x_7230:
[----:B------:R-:W-:Y:S05]  /*1b550*/  BSYNC B0 ;  /* 0x0000000000007941 */ /* 0x000fea0003800000 */
.L_x_7229:
        /* <DEDUP_REMOVED lines=17> */
.L_x_7245:
[----:B------:R-:W-:Y:S05]  /*1b670*/  BSYNC B0 ;  /* 0x0000000000007941 */ /* 0x000fea0003800000 */
.L_x_7244:
[----:B------:R-:W-:-:S05]  /*1b680*/  IMAD.U32 R0, RZ, RZ, UR38 ;  /* 0x00000026ff007e24 */ /* 0x000fca000f8e00ff */
[----:B------:R-:W-:-:S13]  /*1b690*/  ISETP.NE.AND P0, PT, R0, 0x3, PT ;  /* 0x000000030000780c */ /* 0x000fda0003f05270 */
[----:B------:R-:W-:Y:S05]  /*1b6a0*/  @!P0 BRA `(.L_x_7246) ;  /* 0x0000000000048947 */ /* 0x000fea0003800000 */
[----:B------:R-:W-:Y:S01]  /*1b6b0*/  BPT.TRAP 0x1 ;  /* 0x000000040000795c */ /* 0x000fe20000300000 */
.L_x_7246:
[----:B------:R-:W-:Y:S01]  /*1b6c0*/  IMAD R0, R25, 0x8, R22 ;  /* 0x0000000819007824 */ /* 0x000fe200078e0216 */
[----:B0-----:R-:W-:Y:S01]  /*1b6d0*/  SHF.L.U32 R3, R28, 0x1f, RZ ;  /* 0x0000001f1c037819 */ /* 0x001fe200000006ff */
[----:B------:R-:W-:Y:S01]  /*1b6e0*/  BSSY B0, `(.L_x_7247) ;  /* 0x0000004000007945 */ /* 0x000fe20003800000 */
[----:B------:R-:W-:Y:S02]  /*1b6f0*/  IMAD R6, R26, -0x80, R35 ;  /* 0xffffff801a067824 */ /* 0x000fe400078e0223 */
[----:B------:R-:W0:Y:S02]  /*1b700*/  SYNCS.PHASECHK.TRANS64.TRYWAIT P0, [R0+URZ+0x28860], R3 ;  /* 0x02886003000075a7 */ /* 0x000e24000800017f */
[----:B0-----:R-:W-:Y:S05]  /*1b710*/  @!P0 BRA `(.L_x_7248) ;  /* 0x0000006000dc8947 */ /* 0x001fea0003800000 */
.L_x_7469:
[----:B------:R-:W-:Y:S05]  /*1b720*/  BSYNC B0 ;  /* 0x0000000000007941 */ /* 0x000fea0003800000 */
.L_x_7247:
[----:B------:R-:W1:Y:S01]  /*1b730*/  S2R R2, SR_TID.X ;  /* 0x0000000000027919 */ /* 0x000e620000002100 */
[----:B------:R-:W-:Y:S01]  /*1b740*/  UMOV UR4, 0xffffffff ;  /* 0xffffffff00047882 */ /* 0x000fe20000000000 */
[----:B------:R-:W-:Y:S01]  /*1b750*/  IMAD R9, R25, 0x4000, R34 ;  /* 0x0000400019097824 */ /* 0x000fe200078e0222 */
[----:B-1----:R-:W-:-:S04]  /*1b760*/  LOP3.LUT R2, R2, 0x7f, RZ, 0xc0, !PT ;  /* 0x0000007f02027812 */ /* 0x002fc800078ec0ff */
[----:B------:R-:W-:-:S04]  /*1b770*/  SHF.R.U32.HI R2, RZ, 0x3, R2 ;  /* 0x00000003ff027819 */ /* 0x000fc80000011602 */
[----:B------:R-:W-:Y:S01]  /*1b780*/  IADD3 R6, -R2, R6, RZ ;  /* 0x0000000602067210 */ /* 0x000fe20007ffe1ff */
        /* <DEDUP_REMOVED lines=29> */
[----:B------:R-:W0:Y:S03]  /*1b960*/  SHFL.IDX PT, R14, R23, 0x3, 0x181f ;  /* 0x00781f00170e7f89 */ /* 0x000e2600000e0000 */
[----:B------:R-:W-:Y:S02]  /*1b970*/  IMAD.X R3, RZ, RZ, R8, P4 ;  /* 0x000000ffff037224 */ /* 0x000fe400020e0608 */
        /* <DEDUP_REMOVED lines=23> */
[----:B------:R0:W0:Y:S01]  /*1baf0*/  SHFL.IDX PT, R14, R23, 0x7, 0x181f ;  /* 0x00f81f00170e7f89 */ /* 0x00002200000e0000 */
[----:B--2---:R-:W-:-:S05]  /*1bb00*/  IADD3.X R3, RZ, R7, RZ, P4, !PT ;  /* 0x00000007ff037210 */ /* 0x004fca00027fe4ff */
        /* <DEDUP_REMOVED lines=8> */
.L_x_7487:
        /* <DEDUP_REMOVED lines=11> */
.L_x_7250:
        /* <DEDUP_REMOVED lines=11> */
.L_x_7251:
[----:B------:R0:W-:Y:S01]  /*1bcf0*/  SYNCS.ARRIVE.TRANS64.A1T0 RZ, [R0+URZ+0x28850], RZ ;  /* 0x028850ff00ff79a7 */ /* 0x0001e2000810003f */
[----:B------:R-:W-:-:S05]  /*1bd00*/  VIADD R25, R25, 0x1 ;  /* 0x0000000119197836 */ /* 0x000fca0000000000 */
[----:B------:R-:W-:-:S04]  /*1bd10*/  ISETP.NE.AND P0, PT, R25, 0x2, PT ;  /* 0x000000021900780c */ /* 0x000fc80003f05270 */
[----:B------:R-:W-:Y:S02]  /*1bd20*/  SEL R3, RZ, 0x1, P0 ;  /* 0x00000001ff037807 */ /* 0x000fe40000000000 */
[----:B------:R-:W-:Y:S02]  /*1bd30*/  SEL R25, R25, RZ, P0 ;  /* 0x000000ff19197207 */ /* 0x000fe40000000000 */
[----:B0-----:R-:W-:-:S07]  /*1bd40*/  LOP3.LUT R28, R28, R3, RZ, 0x3c, !PT ;  /* 0x000000031c1c7212 */ /* 0x001fce00078e3cff */
.L_x_7208:
[----:B------:R-:W-:Y:S05]  /*1bd50*/  BSYNC B7 ;  /* 0x0000000000077941 */ /* 0x000fea0003800000 */
.L_x_7206:
        /* <DEDUP_REMOVED lines=12> */
.L_x_7252:
[----:B------:R-:W1:Y:S01]  /*1be20*/  S2R R9, SR_TID.X ;  /* 0x0000000000097919 */ /* 0x000e620000002100 */
[----:B------:R-:W-:Y:S01]  /*1be30*/  UMOV UR4, 0xffffffff ;  /* 0xffffffff00047882 */ /* 0x000fe20000000000 */
[----:B-1----:R-:W-:-:S04]  /*1be40*/  LOP3.LUT R9, R9, 0x1f, RZ, 0xc0, !PT ;  /* 0x0000001f09097812 */ /* 0x002fc800078ec0ff */
[----:B------:R-:W-:Y:S01]  /*1be50*/  ISETP.NE.AND P0, PT, R9, 0x1f, PT ;  /* 0x0000001f0900780c */ /* 0x000fe20003f05270 */
[----:B------:R-:W-:-:S12]  /*1be60*/  BRA.DIV UR4, `(.L_x_7254) ;  /* 0x0000006604987947 */ /* 0x000fd8000b800000 */
[----:B0-----:R-:W-:Y:S01]  /*1be70*/  IMAD.IADD R7, R19, 0x1, R9 ;  /* 0x0000000113077824 */ /* 0x001fe200078e0209 */
        /* <DEDUP_REMOVED lines=9> */
[----:B------:R-:W-:Y:S02]  /*1bf10*/  MOV R4, RZ ;  /* 0x000000ff00047202 */ /* 0x000fe40000000f00 */
[C---:B------:R-:W-:Y:S01]  /*1bf20*/  ISETP.GE.U32.AND P2, PT, R9.reuse, 0x2, PT ;  /* 0x000000020900780c */ /* 0x040fe20003f46070 */
[----:B------:R-:W-:Y:S01]  /*1bf30*/  SHFL.IDX PT, R0, R16, RZ, 0x1f ;  /* 0x00001fff10007589 */ /* 0x000fe200000e0000 */
[C---:B------:R-:W-:Y:S02]  /*1bf40*/  ISETP.GE.U32.AND P3, PT, R9.reuse, 0x4, PT ;  /* 0x000000040900780c */ /* 0x040fe40003f66070 */
[C---:B------:R-:W-:Y:S01]  /*1bf50*/  ISETP.GE.U32.AND P4, PT, R9.reuse, 0x8, PT ;  /* 0x000000080900780c */ /* 0x040fe20003f86070 */
[----:B------:R-:W-:Y:S01]  /*1bf60*/  SHFL.IDX PT, R8, R16, 0x1, 0x1f ;  /* 0x00201f0010087f89 */ /* 0x000fe200000e0000 */
[----:B------:R-:W-:Y:S01]  /*1bf70*/  ISETP.GE.U32.AND P5, PT, R9, 0x10, PT ;  /* 0x000000100900780c */ /* 0x000fe20003fa6070 */
        /* <DEDUP_REMOVED lines=21> */
.L_x_7497:
[----:B------:R-:W-:Y:S02]  /*1c0d0*/  ULDC UR4, c[0x0][0xc38] ;  /* 0x00030e0000047ab9 */ /* 0x000fe40000000800 */
[----:B------:R-:W-:-:S04]  /*1c0e0*/  IMAD.U32 R5, RZ, RZ, UR4 ;  /* 0x00000004ff057e24 */ /* 0x000fc8000f8e00ff */
[----:B-1----:R-:W-:-:S05]  /*1c0f0*/  IMAD R14, R14, R5, RZ ;  /* 0x000000050e0e7224 */ /* 0x002fca00078e02ff */
[----:B------:R-:W-:-:S04]  /*1c100*/  IADD3 R9, R8, R14, RZ ;  /* 0x0000000e08097210 */ /* 0x000fc80007ffe0ff */
[----:B------:R-:W-:-:S13]  /*1c110*/  ISETP.GT.AND P6, PT, R9, R0, PT ;  /* 0x000000000900720c */ /* 0x000fda0003fc4270 */
[----:B------:R-:W-:Y:S05]  /*1c120*/  @P6 BRA `(.L_x_7255) ;  /* 0x0000000000a46947 */ /* 0x000fea0003800000 */
.L_x_7258:
        /* <DEDUP_REMOVED lines=35> */
.L_x_7505:
[----:B------:R-:W-:Y:S02]  /*1c360*/  ULDC UR4, c[0x0][0xc38] ;  /* 0x00030e0000047ab9 */ /* 0x000fe40000000800 */
[----:B------:R-:W-:-:S04]  /*1c370*/  IMAD.U32 R5, RZ, RZ, UR4 ;  /* 0x00000004ff057e24 */ /* 0x000fc8000f8e00ff */
[----:B-1----:R-:W-:-:S04]  /*1c380*/  IMAD R14, R14, R5, RZ ;  /* 0x000000050e0e7224 */ /* 0x002fc800078e02ff */
[----:B------:R-:W-:-:S05]  /*1c390*/  IMAD.IADD R9, R14, 0x1, R9 ;  /* 0x000000010e097824 */ /* 0x000fca00078e0209 */
[----:B------:R-:W-:-:S13]  /*1c3a0*/  ISETP.GT.AND P6, PT, R9, R0, PT ;  /* 0x000000000900720c */ /* 0x000fda0003fc4270 */
[----:B------:R-:W-:Y:S05]  /*1c3b0*/  @!P6 BRA `(.L_x_7258) ;  /* 0xfffffffc005ce947 */ /* 0x000fea000383ffff */
.L_x_7255:
        /* <DEDUP_REMOVED lines=9> */
.L_x_7510:
[----:B------:R-:W-:-:S13]  /*1c450*/  ISETP.NE.AND P0, PT, R3, RZ, PT ;  /* 0x000000ff0300720c */ /* 0x000fda0003f05270 */
[----:B------:R-:W-:Y:S05]  /*1c460*/  @!P0 BRA `(.L_x_7260) ;  /* 0x0000000000108947 */ /* 0x000fea0003800000 */
[----:B------:R-:W-:Y:S01]  /*1c470*/  UMOV UR4, 0xffffffff ;  /* 0xffffffff00047882 */ /* 0x000fe20000000000 */
[----:B------:R-:W-:Y:S02]  /*1c480*/  VIADD R12, R8, 0xffffffff ;  /* 0xffffffff080c7836 */ /* 0x000fe40000000000 */
[----:B------:R-:W-:Y:S05]  /*1c490*/  BRA.DIV UR4, `(.L_x_7261) ;  /* 0x0000006a045c7947 */ /* 0x000fea000b800000 */
[----:B------:R4:W0:Y:S02]  /*1c4a0*/  SHFL.IDX PT, R6, R2, R12, 0x1f ;  /* 0x00001f0c02067589 */ /* 0x00082400000e0000 */
.L_x_7260:
        /* <DEDUP_REMOVED lines=16> */
[----:B------:R-:W-:Y:S02]  /*1c5b0*/  IABS R9, R0 ;  /* 0x0000000000097213 */ /* 0x000fe40000000000 */
[----:B------:R-:W-:-:S03]  /*1c5c0*/  IADD3 R2, RZ, -R2, RZ ;  /* 0x80000002ff027210 */ /* 0x000fc60007ffe0ff */
        /* <DEDUP_REMOVED lines=40> */
.L_x_7256:
[----:B------:R-:W-:Y:S01]  /*1c850*/  UMOV UR4, URZ ;  /* 0x0000003f00047c82 */ /* 0x000fe20008000000 */
[----:B------:R-:W-:Y:S01]  /*1c860*/  UMOV UR5, URZ ;  /* 0x0000003f00057c82 */ /* 0x000fe20008000000 */
[----:B------:R-:W-:Y:S01]  /*1c870*/  ULDC UR6, c[0x0][0xc3c] ;  /* 0x00030f0000067ab9 */ /* 0x000fe20000000800 */
[----:B------:R-:W-:Y:S01]  /*1c880*/  MOV R16, R0 ;  /* 0x0000000000107202 */ /* 0x000fe20000000f00 */
[----:B------:R-:W-:Y:S02]  /*1c890*/  IMAD.U32 R17, RZ, RZ, UR4 ;  /* 0x00000004ff117e24 */ /* 0x000fe4000f8e00ff */
[----:B------:R-:W-:Y:S02]  /*1c8a0*/  IMAD.U32 R18, RZ, RZ, UR5 ;  /* 0x00000005ff127e24 */ /* 0x000fe4000f8e00ff */
[----:B------:R-:W-:-:S07]  /*1c8b0*/  IMAD.U32 R19, RZ, RZ, UR6 ;  /* 0x00000006ff137e24 */ /* 0x000fce000f8e00ff */
.L_x_7262:
        /* <DEDUP_REMOVED lines=10> */
.L_x_7253:
[----:B------:R-:W-:Y:S02]  /*1c960*/  ULDC UR4, c[0x0][0xc3c] ;  /* 0x00030f0000047ab9 */ /* 0x000fe40000000800 */
[----:B-1----:R-:W-:-:S13]  /*1c970*/  ISETP.GE.AND P0, PT, R19, UR4, PT ;  /* 0x0000000413007c0c */ /* 0x002fda000bf06270 */
[----:B------:R-:W-:Y:S05]  /*1c980*/  @!P0 BRA `(.L_x_7263) ;  /* 0xffffffa000608947 */ /* 0x000fea000383ffff */
[----:B------:R-:W-:Y:S05]  /*1c990*/  BSYNC B8 ;  /* 0x0000000000087941 */ /* 0x000fea0003800000 */
.L_x_7162:
        /* <DEDUP_REMOVED lines=12> */
.L_x_7513:
[----:B------:R-:W-:Y:S05]  /*1ca60*/  BSYNC B0 ;  /* 0x0000000000007941 */ /* 0x000fea0003800000 */
.L_x_7264:
[----:B------:R-:W-:-:S03]  /*1ca70*/  UMOV UR4, 0xffffffff ;  /* 0xffffffff00047882 */ /* 0x000fc60000000000 */
[----:B------:R-:W-:Y:S05]  /*1ca80*/  BRA.DIV UR4, `(.L_x_7266) ;  /* 0x00000066041c7947 */ /* 0x000fea000b800000 */
[----:B0-----:R-:W0:Y:S02]  /*1ca90*/  S2R R0, SR_TID.X ;  /* 0x0000000000007919 */ /* 0x001e240000002100 */
[----:B0-----:R-:W-:-:S04]  /*1caa0*/  SHF.R.U32.HI R0, RZ, 0x5, R0 ;  /* 0x00000005ff007819 */ /* 0x001fc80000011600 */
[----:B------:R-:W-:-:S05]  /*1cab0*/  LOP3.LUT R0, R0, 0x3, RZ, 0xc0, !PT ;  /* 0x0000000300007812 */ /* 0x000fca00078ec0ff */
[----:B------:R0:W1:Y:S02]  /*1cac0*/  SHFL.IDX PT, R14, R0, RZ, 0x1f ;  /* 0x00001fff000e7589 */ /* 0x00006400000e0000 */
.L_x_7516:
[----:B-1----:R-:W-:-:S13]  /*1cad0*/  ISETP.NE.AND P0, PT, R14, RZ, PT ;  /* 0x000000ff0e00720c */ /* 0x002fda0003f05270 */
[----:B------:R-:W-:Y:S05]  /*1cae0*/  @P0 BRA `(.L_x_6945) ;  /* 0x0000000000880947 */ /* 0x000fea0003800000 */
[----:B------:R-:W-:-:S03]  /*1caf0*/  UMOV UR4, 0xffffffff ;  /* 0xffffffff00047882 */ /* 0x000fc60000000000 */
[----:B------:R-:W-:Y:S05]  /*1cb00*/  BRA.DIV UR4, `(.L_x_7267) ;  /* 0x0000006604307947 */ /* 0x000fea000b800000 */
[----:B------:R-:W-:-:S13]  /*1cb10*/  ELECT P6, URZ, PT ;  /* 0x00000000003f782f */ /* 0x000fda00038c0000 */
.L_x_7519:
[----:B------:R-:W-:Y:S05]  /*1cb20*/  @!P6 BRA `(.L_x_6945) ;  /* 0x000000000078e947 */ /* 0x000fea0003800000 */
[----:B------:R-:W-:-:S06]  /*1cb30*/  ULOP3.LUT UR4, UR36, 0x2, URZ, 0xfc, !UPT ;  /* 0x0000000224047892 */ /* 0x000fcc000f8efc3f */
[----:B0-----:R-:W-:-:S05]  /*1cb40*/  IMAD.U32 R0, RZ, RZ, UR4 ;  /* 0x00000004ff007e24 */ /* 0x001fca000f8e00ff */
[----:B------:R-:W-:-:S13]  /*1cb50*/  ISETP.NE.AND P0, PT, R0, 0x3, PT ;  /* 0x000000030000780c */ /* 0x000fda0003f05270 */
[----:B------:R-:W-:Y:S05]  /*1cb60*/  @!P0 BRA `(.L_x_7268) ;  /* 0x0000000000048947 */ /* 0x000fea0003800000 */
[----:B------:R-:W-:Y:S01]  /*1cb70*/  BPT.TRAP 0x1 ;  /* 0x000000040000795c */ /* 0x000fe20000300000 */
.L_x_7268:
[C---:B------:R-:W-:Y:S01]  /*1cb80*/  IMAD R5, R25.reuse, 0x8, R4 ;  /* 0x0000000819057824 */ /* 0x040fe200078e0204 */
[----:B------:R-:W-:Y:S01]  /*1cb90*/  SHF.L.U32 R0, R28, 0x1f, RZ ;  /* 0x0000001f1c007819 */ /* 0x000fe200000006ff */
[----:B------:R-:W-:-:S03]  /*1cba0*/  VIADD R25, R25, 0x1 ;  /* 0x0000000119197836 */ /* 0x000fc60000000000 */
[----:B------:R-:W0:Y:S02]  /*1cbb0*/  SYNCS.PHASECHK.TRANS64.TRYWAIT P1, [R5+URZ+0x28840], R0 ;  /* 0x02884000050075a7 */ /* 0x000e24000802017f */
[----:B------:R-:W-:-:S04]  /*1cbc0*/  ISETP.NE.AND P2, PT, R25, 0x2, PT ;  /* 0x000000021900780c */ /* 0x000fc80003f45270 */
[----:B------:R-:W-:Y:S01]  /*1cbd0*/  SEL R3, RZ, 0x1, P2 ;  /* 0x00000001ff037807 */ /* 0x000fe20001000000 */
[----:B0-----:R-:W-:Y:S08]  /*1cbe0*/  @!P1 BRA `(.L_x_7269) ;  /* 0x0000006400189947 */ /* 0x001ff00003800000 */
.L_x_7520:
[----:B------:R-:W-:Y:S02]  /*1cbf0*/  SEL R25, R25, RZ, P2 ;  /* 0x000000ff19197207 */ /* 0x000fe40001000000 */
[----:B------:R-:W-:Y:S01]  /*1cc00*/  LOP3.LUT R2, R28, R3, RZ, 0x3c, !PT ;  /* 0x000000031c027212 */ /* 0x000fe200078e3cff */
[----:B------:R-:W-:Y:S06]  /*1cc10*/  @!P0 BRA `(.L_x_7270) ;  /* 0x0000000000048947 */ /* 0x000fec0003800000 */
[----:B------:R-:W-:Y:S01]  /*1cc20*/  BPT.TRAP 0x1 ;  /* 0x000000040000795c */ /* 0x000fe20000300000 */
.L_x_7270:
[----:B------:R-:W-:Y:S02]  /*1cc30*/  LEA R25, R25, R4, 0x3 ;  /* 0x0000000419197211 */ /* 0x000fe400078e18ff */
[----:B------:R-:W-:-:S04]  /*1cc40*/  SHF.L.U32 R2, R2, 0x1f, RZ ;  /* 0x0000001f02027819 */ /* 0x000fc800000006ff */
[----:B------:R-:W1:Y:S02]  /*1cc50*/  SYNCS.PHASECHK.TRANS64.TRYWAIT P1, [R25+URZ+0x28840], R2 ;  /* 0x02884002190075a7 */ /* 0x000e64000802017f */
[----:B-1----:R-:W-:Y:S05]  /*1cc60*/  @!P1 BRA `(.L_x_7271) ;  /* 0x00000064000c9947 */ /* 0x002fea0003800000 */
.L_x_7521:
[----:B------:R-:W-:Y:S05]  /*1cc70*/  @!P0 BRA `(.L_x_7272) ;  /* 0x0000000000048947 */ /* 0x000fea0003800000 */
[----:B------:R-:W-:Y:S01]  /*1cc80*/  BPT.TRAP 0x1 ;  /* 0x000000040000795c */ /* 0x000fe20000300000 */
.L_x_7272:
[----:B------:R-:W3:Y:S02]  /*1cc90*/  SYNCS.PHASECHK.TRANS64.TRYWAIT P1, [R5+URZ+0x28860], R0 ;  /* 0x02886000050075a7 */ /* 0x000ee4000802017f */
[----:B---3--:R-:W-:Y:S05]  /*1cca0*/  @!P1 BRA `(.L_x_7273) ;  /* 0x0000006400109947 */ /* 0x008fea0003800000 */
.L_x_7522:
[----:B------:R-:W-:Y:S05]  /*1ccb0*/  @!P0 BRA `(.L_x_7274) ;  /* 0x0000000000048947 */ /* 0x000fea0003800000 */
[----:B------:R-:W-:Y:S01]  /*1ccc0*/  BPT.TRAP 0x1 ;  /* 0x000000040000795c */ /* 0x000fe20000300000 */
.L_x_7274:
[----:B----4-:R4:W0:Y:S02]  /*1ccd0*/  SYNCS.PHASECHK.TRANS64.TRYWAIT P0, [R25+URZ+0x28860], R2 ;  /* 0x02886002190075a7 */ /* 0x010824000800017f */
[----:B0-----:R-:W-:Y:S05]  /*1cce0*/  @!P0 NANOSLEEP.SYNCS 0x989680 ;  /* 0x009896800000895d */ /* 0x001fea0003900000 */
[----:B------:R-:W0:Y:S02]  /*1ccf0*/  @!P0 SYNCS.PHASECHK.TRANS64 P0, [R25+URZ+0x28860], R2 ;  /* 0x02886002190085a7 */ /* 0x000e24000800007f */
[----:B0-----:R-:W-:Y:S05]  /*1cd00*/  @!P0 BRA `(.L_x_7274) ;  /* 0xfffffffc00f08947 */ /* 0x001fea000383ffff */
.L_x_6945:
[----:B------:R-:W-:Y:S05]  /*1cd10*/  BSYNC B9 ;  /* 0x0000000000097941 */ /* 0x000fea0003800000 */
.L_x_6942:
[----:B------:R-:W-:Y:S05]  /*1cd20*/  EXIT ;  /* 0x000000000000794d */ /* 0x000fea0003800000 */
.L_x_6969:
[----:B0-----:R0:W1:Y:S02]  /*1cd30*/  SYNCS.PHASECHK.TRANS64.TRYWAIT P6, [R90+URZ+0x28890], R101 ;  /* 0x028890655a0075a7 */ /* 0x00106400080c017f */
[----:B-1----:R-:W-:Y:S05]  /*1cd40*/  @!P6 NANOSLEEP.SYNCS 0x989680 ;  /* 0x009896800000e95d */ /* 0x002fea0003900000 */
[----:B------:R-:W1:Y:S02]  /*1cd50*/  @!P6 SYNCS.PHASECHK.TRANS64 P6, [R90+URZ+0x28890], R101 ;  /* 0x028890655a00e5a7 */ /* 0x000e6400080c007f */
[----:B-1----:R-:W-:Y:S05]  /*1cd60*/  @!P6 BRA `(.L_x_6969) ;  /* 0xfffffffc00f0e947 */ /* 0x002fea000383ffff */
[----:B------:R-:W-:Y:S05]  /*1cd70*/  BRA `(.L_x_7275) ;  /* 0xfffffe6400b47947 */ /* 0x000fea000383ffff */
.L_x_6970:
        /* <DEDUP_REMOVED lines=8> */
.L_x_7277:
[----:B------:R-:W-:Y:S05]  /*1ce00*/  BSYNC B1 ;  /* 0x0000000000017941 */ /* 0x000fea0003800000 */
.L_x_7276:
[----:B------:R-:W-:Y:S01]  /*1ce10*/  IMAD.MOV.U32 R13, RZ, RZ, R107 ;  /* 0x000000ffff0d7224 */ /* 0x000fe200078e006b */
[----:B------:R-:W-:Y:S01]  /*1ce20*/  MOV R15, 0xffffffff ;  /* 0xffffffff000f7802 */ /* 0x000fe20000000f00 */
[----:B------:R-:W-:Y:S02]  /*1ce30*/  IMAD.MOV.U32 R12, RZ, RZ, RZ ;  /* 0x000000ffff0c7224 */ /* 0x000fe400078e00ff */
[----:B------:R-:W-:Y:S02]  /*1ce40*/  IMAD.MOV.U32 R11, RZ, RZ, 0x181f ;  /* 0x0000181fff0b7424 */ /* 0x000fe400078e00ff */
[----:B------:R-:W-:-:S07]  /*1ce50*/  IMAD.MOV.U32 R75, RZ, RZ, R14 ;  /* 0x000000ffff4b7224 */ /* 0x000fce00078e000e */
[----:B------:R-:W-:Y:S05]  /*1ce60*/  WARPSYNC.COLLECTIVE R15, `(.L_x_7278) ;  /* 0x000000000f087348 */ /* 0x000fea0003c00000 */
[----:B------:R0:W1:Y:S02]  /*1ce70*/  SHFL.IDX P6, R14, R13, R12, R11 ;  /* 0x0000000c0d0e7389 */ /* 0x00006400000c000b */
[----:B01----:R-:W-:Y:S01]  /*1ce80*/  ENDCOLLECTIVE ;  /* 0x000000000000791b */ /* 0x003fe20003800000 */
.L_x_7278:
[----:B------:R-:W-:Y:S01]  /*1ce90*/  IMAD.MOV.U32 R74, RZ, RZ, R14 ;  /* 0x000000ffff4a7224 */ /* 0x000fe200078e000e */
[----:B------:R-:W-:Y:S06]  /*1cea0*/  BRA `(.L_x_7279) ;  /* 0xfffffe64007c7947 */ /* 0x000fec000383ffff */
.L_x_6979:
        /* <DEDUP_REMOVED lines=8> */
.L_x_7281:
[----:B------:R-:W-:Y:S05]  /*1cf30*/  BSYNC B1 ;  /* 0x0000000000017941 */ /* 0x000fea0003800000 */
.L_x_7280:
        /* <DEDUP_REMOVED lines=8> */
.L_x_7282:
[----:B------:R-:W-:Y:S01]  /*1cfc0*/  IMAD.MOV.U32 R66, RZ, RZ, R14 ;  /* 0x000000ffff427224 */ /* 0x000fe200078e000e */
[----:B------:R-:W-:Y:S06]  /*1cfd0*/  BRA `(.L_x_7283) ;  /* 0xfffffe6c000c7947 */ /* 0x000fec000383ffff */
.L_x_6988:
        /* <DEDUP_REMOVED lines=8> */
.L_x_7285:
[----:B------:R-:W-:Y:S05]  /*1d060*/  BSYNC B1 ;  /* 0x0000000000017941 */ /* 0x000fea0003800000 */
.L_x_7284:
        /* <DEDUP_REMOVED lines=8> */
.L_x_7286:
[----:B------:R-:W-:Y:S01]  /*1d0f0*/  IMAD.MOV.U32 R58, RZ, RZ, R14 ;  /* 0x000000ffff3a7224 */ /* 0x000fe200078e000e */
[----:B------:R-:W-:Y:S06]  /*1d100*/  BRA `(.L_x_7287) ;  /* 0xfffffe7000a07947 */ /* 0x000fec000383ffff */
.L_x_6997:
        /* <DEDUP_REMOVED lines=8> */
.L_x_7289:
[----:B------:R-:W-:Y:S05]  /*1d190*/  BSYNC B1 ;  /* 0x0000000000017941 */ /* 0x000fea0003800000 */
.L_x_7288:
[----:B------:R-:W-:Y:S01]  /*1d1a0*/  MOV R13, R107 ;  /* 0x0000006b000d7202 */ /* 0x000fe20000000f00 */
[----:B------:R-:W-:Y:S02]  /*1d1b0*/  IMAD.MOV.U32 R12, RZ, RZ, 0x3 ;  /* 0x00000003ff0c7424 */ /* 0x000fe400078e00ff */
[----:B------:R-:W-:Y:S02]  /*1d1c0*/  IMAD.MOV.U32 R11, RZ, RZ, 0x181f ;  /* 0x0000181fff0b7424 */ /* 0x000fe400078e00ff */
[----:B------:R-:W-:Y:S02]  /*1d1d0*/  IMAD.MOV.U32 R15, RZ, RZ, -0x1 ;  /* 0xffffffffff0f7424 */ /* 0x000fe400078e00ff */
[----:B------:R-:W-:-:S07]  /*1d1e0*/  IMAD.MOV.U32 R51, RZ, RZ, R14 ;  /* 0x000000ffff337224 */ /* 0x000fce00078e000e */
[----:B------:R-:W-:Y:S05]  /*1d1f0*/  WARPSYNC.COLLECTIVE R15, `(.L_x_7290) ;  /* 0x000000000f087348 */ /* 0x000fea0003c00000 */
[----:B------:R0:W1:Y:S02]  /*1d200*/  SHFL.IDX P6, R14, R13, R12, R11 ;  /* 0x0000000c0d0e7389 */ /* 0x00006400000c000b */
[----:B01----:R-:W-:Y:S01]  /*1d210*/  ENDCOLLECTIVE ;  /* 0x000000000000791b */ /* 0x003fe20003800000 */
.L_x_7290:
[----:B------:R-:W-:Y:S01]  /*1d220*/  IMAD.MOV.U32 R107, RZ, RZ, R14 ;  /* 0x000000ffff6b7224 */ /* 0x000fe200078e000e */
[----:B------:R-:W-:Y:S06]  /*1d230*/  BRA `(.L_x_7291) ;  /* 0xfffffe7800307947 */ /* 0x000fec000383ffff */
.L_x_7009:
[----:B-1----:R1:W2:Y:S02]  /*1d240*/  SYNCS.PHASECHK.TRANS64.TRYWAIT P4, [R90+URZ+0x28890], R101 ;  /* 0x028890655a0075a7 */ /* 0x0022a4000808017f */
[----:B--2---:R-:W-:Y:S05]  /*1d250*/  @!P4 NANOSLEEP.SYNCS 0x989680 ;  /* 0x009896800000c95d */ /* 0x004fea0003900000 */
[----:B------:R-:W2:Y:S02]  /*1d260*/  @!P4 SYNCS.PHASECHK.TRANS64 P4, [R90+URZ+0x28890], R101 ;  /* 0x028890655a00c5a7 */ /* 0x000ea4000808007f */
[----:B--2---:R-:W-:Y:S05]  /*1d270*/  @!P4 BRA `(.L_x_7009) ;  /* 0xfffffffc00f0c947 */ /* 0x004fea000383ffff */
[----:B------:R-:W-:Y:S05]  /*1d280*/  BRA `(.L_x_7292) ;  /* 0xfffffe8800687947 */ /* 0x000fea000383ffff */
.L_x_7010:
        /* <DEDUP_REMOVED lines=8> */
.L_x_7294:
[----:B------:R-:W-:Y:S05]  /*1d310*/  BSYNC B1 ;  /* 0x0000000000017941 */ /* 0x000fea0003800000 */
.L_x_7293:
        /* <DEDUP_REMOVED lines=8> */
.L_x_7295:
[----:B------:R-:W-:Y:S01]  /*1d3a0*/  IMAD.MOV.U32 R104, RZ, RZ, R14 ;  /* 0x000000ffff687224 */ /* 0x000fe200078e000e */
[----:B------:R-:W-:Y:S06]  /*1d3b0*/  BRA `(.L_x_7296) ;  /* 0xfffffe8800347947 */ /* 0x000fec000383ffff */
.L_x_7015:
[----:B------:R-:W-:Y:S01]  /*1d3c0*/  BSSY B1, `(.L_x_7297) ;  /* 0x0000008000017945 */ /* 0x000fe20003800000 */
[----:B----4-:R-:W-:Y:S01]  /*1d3d0*/  IMAD.MOV.U32 R13, RZ, RZ, R106 ;  /* 0x000000ffff0d7224 */ /* 0x010fe200078e006a */
[----:B------:R-:W-:Y:S01]  /*1d3e0*/  MOV R15, 0xffffffff ;  /* 0xffffffff000f7802 */ /* 0x000fe20000000f00 */
[----:B------:R-:W-:Y:S02]  /*1d3f0*/  IMAD.MOV.U32 R12, RZ, RZ, 0x1 ;  /* 0x00000001ff0c7424 */ /* 0x000fe400078e00ff */
[----:B------:R-:W-:-:S07]  /*1d400*/  IMAD.MOV.U32 R11, RZ, RZ, 0x181f ;  /* 0x0000181fff0b7424 */ /* 0x000fce00078e00ff */
[----:B0123--:R-:W-:Y:S05]  /*1d410*/  WARPSYNC.COLLECTIVE R15, `(.L_x_7298) ;  /* 0x000000000f087348 */ /* 0x00ffea0003c00000 */
[----:B------:R4:W0:Y:S02]  /*1d420*/  SHFL.IDX P6, R14, R13, R12, R11 ;  /* 0x0000000c0d0e7389 */ /* 0x00082400000c000b */
[----:B01234-:R-:W-:Y:S01]  /*1d430*/  ENDCOLLECTIVE ;  /* 0x000000000000791b */ /* 0x01ffe20003800000 */
.L_x_7298:
[----:B------:R-:W-:Y:S05]  /*1d440*/  BSYNC B1 ;  /* 0x0000000000017941 */ /* 0x000fea0003800000 */
.L_x_7297:
        /* <DEDUP_REMOVED lines=8> */
.L_x_7299:
[----:B------:R-:W-:Y:S01]  /*1d4d0*/  IMAD.MOV.U32 R46, RZ, RZ, R14 ;  /* 0x000000ffff2e7224 */ /* 0x000fe200078e000e */
[----:B------:R-:W-:Y:S06]  /*1d4e0*/  BRA `(.L_x_7300) ;  /* 0xfffffe8c00e87947 */ /* 0x000fec000383ffff */
.L_x_7020:
[----:B------:R-:W-:Y:S01]  /*1d4f0*/  BSSY B1, `(.L_x_7301) ;  /* 0x0000008000017945 */ /* 0x000fe20003800000 */
[----:B0---4-:R-:W-:Y:S01]  /*1d500*/  IMAD.MOV.U32 R13, RZ, RZ, R106 ;  /* 0x000000ffff0d7224 */ /* 0x011fe200078e006a */
[----:B------:R-:W-:Y:S01]  /*1d510*/  MOV R11, 0x181f ;  /* 0x0000181f000b7802 */ /* 0x000fe20000000f00 */
[----:B------:R-:W-:Y:S02]  /*1d520*/  IMAD.MOV.U32 R12, RZ, RZ, 0x2 ;  /* 0x00000002ff0c7424 */ /* 0x000fe400078e00ff */
[----:B------:R-:W-:-:S07]  /*1d530*/  IMAD.MOV.U32 R15, RZ, RZ, -0x1 ;  /* 0xffffffffff0f7424 */ /* 0x000fce00078e00ff */
[----:B-123--:R-:W-:Y:S05]  /*1d540*/  WARPSYNC.COLLECTIVE R15, `(.L_x_7302) ;  /* 0x000000000f087348 */ /* 0x00efea0003c00000 */
[----:B------:R0:W4:Y:S02]  /*1d550*/  SHFL.IDX P6, R14, R13, R12, R11 ;  /* 0x0000000c0d0e7389 */ /* 0x00012400000c000b */
[----:B01234-:R-:W-:Y:S01]  /*1d560*/  ENDCOLLECTIVE ;  /* 0x000000000000791b */ /* 0x01ffe20003800000 */
.L_x_7302:
[----:B------:R-:W-:Y:S05]  /*1d570*/  BSYNC B1 ;  /* 0x0000000000017941 */ /* 0x000fea0003800000 */
.L_x_7301:
        /* <DEDUP_REMOVED lines=8> */
.L_x_7303:
[----:B------:R-:W-:Y:S01]  /*1d600*/  IMAD.MOV.U32 R46, RZ, RZ, R14 ;  /* 0x000000ffff2e7224 */ /* 0x000fe200078e000e */
[----:B------:R-:W-:Y:S06]  /*1d610*/  BRA `(.L_x_7304) ;  /* 0xfffffe94009c7947 */ /* 0x000fec000383ffff */
.L_x_7025:
        /* <DEDUP_REMOVED lines=8> */
.L_x_7306:
[----:B------:R-:W-:Y:S05]  /*1d6a0*/  BSYNC B1 ;  /* 0x0000000000017941 */ /* 0x000fea0003800000 */
.L_x_7305:
        /* <DEDUP_REMOVED lines=8> */
.L_x_7307:
[----:B------:R-:W-:Y:S01]  /*1d730*/  IMAD.MOV.U32 R107, RZ, RZ, R14 ;  /* 0x000000ffff6b7224 */ /* 0x000fe200078e000e */
[----:B------:R-:W-:Y:S06]  /*1d740*/  BRA `(.L_x_7308) ;  /* 0xfffffe9c004c7947 */ /* 0x000fec000383ffff */
.L_x_7030:
[----:B-1----:R1:W2:Y:S02]  /*1d750*/  SYNCS.PHASECHK.TRANS64.TRYWAIT P3, [R90+URZ+0x28890], R101 ;  /* 0x028890655a0075a7 */ /* 0x0022a4000806017f */
[----:B--2---:R-:W-:Y:S05]  /*1d760*/  @!P3 NANOSLEEP.SYNCS 0x989680 ;  /* 0x009896800000b95d */ /* 0x004fea0003900000 */
[----:B------:R-:W2:Y:S02]  /*1d770*/  @!P3 SYNCS.PHASECHK.TRANS64 P3, [R90+URZ+0x28890], R101 ;  /* 0x028890655a00b5a7 */ /* 0x000ea4000806007f */
[----:B--2---:R-:W-:Y:S05]  /*1d780*/  @!P3 BRA `(.L_x_7030) ;  /* 0xfffffffc00f0b947 */ /* 0x004fea000383ffff */
[----:B------:R-:W-:Y:S05]  /*1d790*/  BRA `(.L_x_7309) ;  /* 0xfffffea4005c7947 */ /* 0x000fea000383ffff */
.L_x_7031:
[----:B------:R-:W-:Y:S01]  /*1d7a0*/  BSSY B1, `(.L_x_7310) ;  /* 0x0000008000017945 */ /* 0x000fe20003800000 */
[----:B------:R-:W-:Y:S01]  /*1d7b0*/  MOV R13, R45 ;  /* 0x0000002d000d7202 */ /* 0x000fe20000000f00 */
[----:B------:R-:W-:Y:S02]  /*1d7c0*/  IMAD.MOV.U32 R12, RZ, RZ, RZ ;  /* 0x000000ffff0c7224 */ /* 0x000fe400078e00ff */
[----:B------:R-:W-:Y:S02]  /*1d7d0*/  IMAD.MOV.U32 R11, RZ, RZ, 0x181f ;  /* 0x0000181fff0b7424 */ /* 0x000fe400078e00ff */
[----:B------:R-:W-:-:S07]  /*1d7e0*/  IMAD.MOV.U32 R15, RZ, RZ, -0x1 ;  /* 0xffffffffff0f7424 */ /* 0x000fce00078e00ff */
[----:B-1----:R-:W-:Y:S05]  /*1d7f0*/  WARPSYNC.COLLECTIVE R15, `(.L_x_7311) ;  /* 0x000000000f087348 */ /* 0x002fea0003c00000 */
[----:B------:R0:W2:Y:S02]  /*1d800*/  SHFL.IDX P6, R14, R13, R12, R11 ;  /* 0x0000000c0d0e7389 */ /* 0x0000a400000c000b */
[----:B012---:R-:W-:Y:S01]  /*1d810*/  ENDCOLLECTIVE ;  /* 0x000000000000791b */ /* 0x007fe20003800000 */
.L_x_7311:
[----:B------:R-:W-:Y:S05]  /*1d820*/  BSYNC B1 ;  /* 0x0000000000017941 */ /* 0x000fea0003800000 */
.L_x_7310:
        /* <DEDUP_REMOVED lines=8> */
.L_x_7312:
[----:B------:R-:W-:Y:S05]  /*1d8b0*/  BRA `(.L_x_7313) ;  /* 0xfffffea4007c7947 */ /* 0x000fea000383ffff */
.L_x_7034:
[----:B------:R-:W-:Y:S01]  /*1d8c0*/  BSSY B1, `(.L_x_7314) ;  /* 0x0000008000017945 */ /* 0x000fe20003800000 */
[----:B----4-:R-:W-:Y:S01]  /*1d8d0*/  MOV R13, R45 ;  /* 0x0000002d000d7202 */ /* 0x010fe20000000f00 */
[----:B------:R-:W-:Y:S02]  /*1d8e0*/  IMAD.MOV.U32 R12, RZ, RZ, 0x1 ;  /* 0x00000001ff0c7424 */ /* 0x000fe400078e00ff */
[----:B------:R-:W-:Y:S02]  /*1d8f0*/  IMAD.MOV.U32 R11, RZ, RZ, 0x181f ;  /* 0x0000181fff0b7424 */ /* 0x000fe400078e00ff */
[----:B------:R-:W-:-:S07]  /*1d900*/  IMAD.MOV.U32 R15, RZ, RZ, -0x1 ;  /* 0xffffffffff0f7424 */ /* 0x000fce00078e00ff */
[----:B0123--:R-:W-:Y:S05]  /*1d910*/  WARPSYNC.COLLECTIVE R15, `(.L_x_7315) ;  /* 0x000000000f087348 */ /* 0x00ffea0003c00000 */
[----:B---3--:R3:W4:Y:S02]  /*1d920*/  SHFL.IDX P6, R14, R13, R12, R11 ;  /* 0x0000000c0d0e7389 */ /* 0x00872400000c000b */
[----:B01234-:R-:W-:Y:S01]  /*1d930*/  ENDCOLLECTIVE ;  /* 0x000000000000791b */ /* 0x01ffe20003800000 */
.L_x_7315:
[----:B------:R-:W-:Y:S05]  /*1d940*/  BSYNC B1 ;  /* 0x0000000000017941 */ /* 0x000fea0003800000 */
.L_x_7314:
        /* <DEDUP_REMOVED lines=8> */
.L_x_7316:
[----:B------:R-:W-:Y:S05]  /*1d9d0*/  BRA `(.L_x_7317) ;  /* 0xfffffea4007c7947 */ /* 0x000fea000383ffff */
.L_x_7037:
[----:B------:R-:W-:Y:S01]  /*1d9e0*/  BSSY B1, `(.L_x_7318) ;  /* 0x0000008000017945 */ /* 0x000fe20003800000 */
[----:B---3--:R-:W-:Y:S01]  /*1d9f0*/  MOV R13, R45 ;  /* 0x0000002d000d7202 */ /* 0x008fe20000000f00 */
[----:B------:R-:W-:Y:S02]  /*1da00*/  IMAD.MOV.U32 R12, RZ, RZ, 0x2 ;  /* 0x00000002ff0c7424 */ /* 0x000fe400078e00ff */
[----:B------:R-:W-:Y:S02]  /*1da10*/  IMAD.MOV.U32 R11, RZ, RZ, 0x181f ;  /* 0x0000181fff0b7424 */ /* 0x000fe400078e00ff */
[----:B------:R-:W-:-:S07]  /*1da20*/  IMAD.MOV.U32 R15, RZ, RZ, -0x1 ;  /* 0xffffffffff0f7424 */ /* 0x000fce00078e00ff */
[----:B012-4-:R-:W-:Y:S05]  /*1da30*/  WARPSYNC.COLLECTIVE R15, `(.L_x_7319) ;  /* 0x000000000f087348 */ /* 0x017fea0003c00000 */
[----:B------:R3:W0:Y:S02]  /*1da40*/  SHFL.IDX P6, R14, R13, R12, R11 ;  /* 0x0000000c0d0e7389 */ /* 0x00062400000c000b */
[----:B01234-:R-:W-:Y:S01]  /*1da50*/  ENDCOLLECTIVE ;  /* 0x000000000000791b */ /* 0x01ffe20003800000 */
.L_x_7319:
[----:B------:R-:W-:Y:S05]  /*1da60*/  BSYNC B1 ;  /* 0x0000000000017941 */ /* 0x000fea0003800000 */
.L_x_7318:
        /* <DEDUP_REMOVED lines=8> */
.L_x_7320:
[----:B------:R-:W-:Y:S05]  /*1daf0*/  BRA `(.L_x_7321) ;  /* 0xfffffea400807947 */ /* 0x000fea000383ffff */
.L_x_7040:
[----:B------:R-:W-:Y:S01]  /*1db00*/  BSSY B1, `(.L_x_7322) ;  /* 0x0000008000017945 */ /* 0x000fe20003800000 */
[----:B0-----:R-:W-:Y:S01]  /*1db10*/  MOV R13, R45 ;  /* 0x0000002d000d7202 */ /* 0x001fe20000000f00 */
[----:B------:R-:W-:Y:S02]  /*1db20*/  IMAD.MOV.U32 R12, RZ, RZ, 0x3 ;  /* 0x00000003ff0c7424 */ /* 0x000fe400078e00ff */
[----:B------:R-:W-:Y:S02]  /*1db30*/  IMAD.MOV.U32 R11, RZ, RZ, 0x181f ;  /* 0x0000181fff0b7424 */ /* 0x000fe400078e00ff */
[----:B------:R-:W-:-:S07]  /*1db40*/  IMAD.MOV.U32 R15, RZ, RZ, -0x1 ;  /* 0xffffffffff0f7424 */ /* 0x000fce00078e00ff */
[----:B-1234-:R-:W-:Y:S05]  /*1db50*/  WARPSYNC.COLLECTIVE R15, `(.L_x_7323) ;  /* 0x000000000f087348 */ /* 0x01efea0003c00000 */
[----:B------:R0:W0:Y:S02]  /*1db60*/  SHFL.IDX P6, R14, R13, R12, R11 ;  /* 0x0000000c0d0e7389 */ /* 0x00002400000c000b */
[----:B01234-:R-:W-:Y:S01]  /*1db70*/  ENDCOLLECTIVE ;  /* 0x000000000000791b */ /* 0x01ffe20003800000 */
.L_x_7323:
[----:B------:R-:W-:Y:S05]  /*1db80*/  BSYNC B1 ;  /* 0x0000000000017941 */ /* 0x000fea0003800000 */
.L_x_7322:
        /* <DEDUP_REMOVED lines=8> */
.L_x_7324:
[----:B------:R-:W-:Y:S05]  /*1dc10*/  BRA `(.L_x_7325) ;  /* 0xfffffea400847947 */ /* 0x000fea000383ffff */
.L_x_7044:
[----:B------:R0:W0:Y:S02]  /*1dc20*/  SYNCS.PHASECHK.TRANS64.TRYWAIT P4, [R90+URZ+0x288b0], R101 ;  /* 0x0288b0655a0075a7 */ /* 0x000024000808017f */
[----:B0-----:R-:W-:Y:S05]  /*1dc30*/  @!P4 NANOSLEEP.SYNCS 0x989680 ;  /* 0x009896800000c95d */ /* 0x001fea0003900000 */
[----:B------:R-:W0:Y:S02]  /*1dc40*/  @!P4 SYNCS.PHASECHK.TRANS64 P4, [R90+URZ+0x288b0], R101 ;  /* 0x0288b0655a00c5a7 */ /* 0x000e24000808007f */
[----:B0-----:R-:W-:Y:S05]  /*1dc50*/  @!P4 BRA `(.L_x_7044) ;  /* 0xfffffffc00f0c947 */ /* 0x001fea000383ffff */
[----:B------:R-:W-:Y:S05]  /*1dc60*/  BRA `(.L_x_7326) ;  /* 0xfffffea800007947 */ /* 0x000fea000383ffff */
.L_x_7058:
[----:B------:R-:W1:Y:S01]  /*1dc70*/  S2R R5, SR_TID.X ;  /* 0x0000000000057919 */ /* 0x000e620000002100 */
[----:B------:R-:W-:Y:S01]  /*1dc80*/  BSSY B0, `(.L_x_7327) ;  /* 0x000000c000007945 */ /* 0x000fe20003800000 */
[----:B------:R-:W-:Y:S02]  /*1dc90*/  IMAD.MOV.U32 R12, RZ, RZ, RZ ;  /* 0x000000ffff0c7224 */ /* 0x000fe400078e00ff */
[----:B------:R-:W-:Y:S02]  /*1dca0*/  IMAD.MOV.U32 R11, RZ, RZ, 0x1f ;  /* 0x0000001fff0b7424 */ /* 0x000fe400078e00ff */
[----:B------:R-:W-:Y:S01]  /*1dcb0*/  IMAD.MOV.U32 R15, RZ, RZ, -0x1 ;  /* 0xffffffffff0f7424 */ /* 0x000fe200078e00ff */
[----:B-1----:R-:W-:-:S04]  /*1dcc0*/  IADD3 R5, R5, -0x80, RZ ;  /* 0xffffff8005057810 */ /* 0x002fc80007ffe0ff */
[----:B------:R-:W-:-:S04]  /*1dcd0*/  SHF.R.S32.HI R4, RZ, 0x1f, R5 ;  /* 0x0000001fff047819 */ /* 0x000fc80000011405 */
[----:B------:R-:W-:-:S04]  /*1dce0*/  LEA.HI R4, R4, R5, RZ, 0x7 ;  /* 0x0000000504047211 */ /* 0x000fc800078f38ff */
[----:B------:R-:W-:-:S05]  /*1dcf0*/  SHF.R.S32.HI R4, RZ, 0x7, R4 ;  /* 0x00000007ff047819 */ /* 0x000fca0000011404 */
[----:B--2---:R-:W-:-:S07]  /*1dd00*/  IMAD.MOV.U32 R13, RZ, RZ, R4 ;  /* 0x000000ffff0d7224 */ /* 0x004fce00078e0004 */
[----:B0----5:R-:W-:Y:S05]  /*1dd10*/  WARPSYNC.COLLECTIVE R15, `(.L_x_7328) ;  /* 0x000000000f087348 */ /* 0x021fea0003c00000 */
[----:B------:R1:W2:Y:S02]  /*1dd20*/  SHFL.IDX P6, R14, R13, R12, R11 ;  /* 0x0000000c0d0e7389 */ /* 0x0002a400000c000b */
[----:B012--5:R-:W-:Y:S01]  /*1dd30*/  ENDCOLLECTIVE ;  /* 0x000000000000791b */ /* 0x027fe20003800000 */
.L_x_7328:
[----:B------:R-:W-:Y:S05]  /*1dd40*/  BSYNC B0 ;  /* 0x0000000000007941 */ /* 0x000fea0003800000 */
.L_x_7327:
[----:B------:R-:W-:Y:S01]  /*1dd50*/  IMAD.MOV.U32 R195, RZ, RZ, R14 ;  /* 0x000000ffffc37224 */ /* 0x000fe200078e000e */
[----:B------:R-:W-:Y:S06]  /*1dd60*/  BRA `(.L_x_7329) ;  /* 0xfffffeb000bc7947 */ /* 0x000fec000383ffff */
.L_x_7068:
[----:B------:R-:W-:Y:S01]  /*1dd70*/  BSSY B1, `(.L_x_7330) ;  /* 0x0000008000017945 */ /* 0x000fe20003800000 */
[----:B--2---:R-:W-:Y:S01]  /*1dd80*/  IMAD.MOV.U32 R13, RZ, RZ, R26 ;  /* 0x000000ffff0d7224 */ /* 0x004fe200078e001a */
[----:B------:R-:W-:Y:S01]  /*1dd90*/  MOV R15, 0xffffffff ;  /* 0xffffffff000f7802 */ /* 0x000fe20000000f00 */
[----:B------:R-:W-:Y:S02]  /*1dda0*/  IMAD.MOV.U32 R12, RZ, RZ, RZ ;  /* 0x000000ffff0c7224 */ /* 0x000fe400078e00ff */
[----:B------:R-:W-:-:S07]  /*1ddb0*/  IMAD.MOV.U32 R11, RZ, RZ, 0x181f ;  /* 0x0000181fff0b7424 */ /* 0x000fce00078e00ff */
[----:B------:R-:W-:Y:S05]  /*1ddc0*/  WARPSYNC.COLLECTIVE R15, `(.L_x_7331) ;  /* 0x000000000f087348 */ /* 0x000fea0003c00000 */
[----:B------:R0:W1:Y:S02]  /*1ddd0*/  SHFL.IDX P6, R14, R13, R12, R11 ;  /* 0x0000000c0d0e7389 */ /* 0x00006400000c000b */
[----:B01----:R-:W-:Y:S01]  /*1dde0*/  ENDCOLLECTIVE ;  /* 0x000000000000791b */ /* 0x003fe20003800000 */
.L_x_7331:
[----:B------:R-:W-:Y:S05]  /*1ddf0*/  BSYNC B1 ;  /* 0x0000000000017941 */ /* 0x000fea0003800000 */
.L_x_7330:
        /* <DEDUP_REMOVED lines=8> */
.L_x_7332:
[----:B------:R-:W-:Y:S02]  /*1de80*/  IMAD.MOV.U32 R13, RZ, RZ, R28 ;  /* 0x000000ffff0d7224 */ /* 0x000fe400078e001c */
[----:B------:R-:W-:-:S07]  /*1de90*/  IMAD.MOV.U32 R3, RZ, RZ, R14 ;  /* 0x000000ffff037224 */ /* 0x000fce00078e000e */
[----:B------:R-:W-:Y:S05]  /*1dea0*/  WARPSYNC.COLLECTIVE R15, `(.L_x_7333) ;  /* 0x000000000f087348 */ /* 0x000fea0003c00000 */
[----:B------:R0:W1:Y:S02]  /*1deb0*/  SHFL.IDX P6, R14, R13, R12, R11 ;  /* 0x0000000c0d0e7389 */ /* 0x00006400000c000b */
[----:B01----:R-:W-:Y:S01]  /*1dec0*/  ENDCOLLECTIVE ;  /* 0x000000000000791b */ /* 0x003fe20003800000 */
.L_x_7333:
[----:B------:R-:W-:Y:S01]  /*1ded0*/  MOV R13, R27 ;  /* 0x0000001b000d7202 */ /* 0x000fe20000000f00 */
[----:B------:R-:W-:-:S07]  /*1dee0*/  IMAD.MOV.U32 R4, RZ, RZ, R14 ;  /* 0x000000ffff047224 */ /* 0x000fce00078e000e */
[----:B------:R-:W-:Y:S05]  /*1def0*/  WARPSYNC.COLLECTIVE R15, `(.L_x_7334) ;  /* 0x000000000f087348 */ /* 0x000fea0003c00000 */
[----:B------:R0:W1:Y:S02]  /*1df00*/  SHFL.IDX P6, R14, R13, R12, R11 ;  /* 0x0000000c0d0e7389 */ /* 0x00006400000c000b */
[----:B01----:R-:W-:Y:S01]  /*1df10*/  ENDCOLLECTIVE ;  /* 0x000000000000791b */ /* 0x003fe20003800000 */
.L_x_7334:
[----:B------:R-:W-:Y:S05]  /*1df20*/  BRA `(.L_x_7335) ;  /* 0xfffffeb400bc7947 */ /* 0x000fea000383ffff */
.L_x_7072:
[----:B0-----:R0:W1:Y:S02]  /*1df30*/  SYNCS.PHASECHK.TRANS64.TRYWAIT P0, [R156+URZ+0x28800], R5 ;  /* 0x028800059c0075a7 */ /* 0x001064000800017f */
[----:B-1----:R-:W-:Y:S05]  /*1df40*/  @!P0 NANOSLEEP.SYNCS 0x989680 ;  /* 0x009896800000895d */ /* 0x002fea0003900000 */
[----:B------:R-:W1:Y:S02]  /*1df50*/  @!P0 SYNCS.PHASECHK.TRANS64 P0, [R156+URZ+0x28800], R5 ;  /* 0x028800059c0085a7 */ /* 0x000e64000800007f */
[----:B-1----:R-:W-:Y:S05]  /*1df60*/  @!P0 BRA `(.L_x_7072) ;  /* 0xfffffffc00f08947 */ /* 0x002fea000383ffff */
[----:B------:R-:W-:Y:S05]  /*1df70*/  BRA `(.L_x_7336) ;  /* 0xfffffeb800a07947 */ /* 0x000fea000383ffff */
.L_x_7088:
[----:B------:R-:W-:Y:S01]  /*1df80*/  BSSY B1, `(.L_x_7337) ;  /* 0x0000008000017945 */ /* 0x000fe20003800000 */
[----:B--2---:R-:W-:Y:S02]  /*1df90*/  IMAD.MOV.U32 R13, RZ, RZ, R26 ;  /* 0x000000ffff0d7224 */ /* 0x004fe400078e001a */
[----:B------:R-:W-:Y:S02]  /*1dfa0*/  IMAD.MOV.U32 R12, RZ, RZ, RZ ;  /* 0x000000ffff0c7224 */ /* 0x000fe400078e00ff */
[----:B------:R-:W-:Y:S02]  /*1dfb0*/  IMAD.MOV.U32 R11, RZ, RZ, 0x181f ;  /* 0x0000181fff0b7424 */ /* 0x000fe400078e00ff */
[----:B------:R-:W-:-:S07]  /*1dfc0*/  IMAD.MOV.U32 R15, RZ, RZ, -0x1 ;  /* 0xffffffffff0f7424 */ /* 0x000fce00078e00ff */
[----:B------:R-:W-:Y:S05]  /*1dfd0*/  WARPSYNC.COLLECTIVE R15, `(.L_x_7338) ;  /* 0x000000000f087348 */ /* 0x000fea0003c00000 */
[----:B------:R0:W1:Y:S02]  /*1dfe0*/  SHFL.IDX P6, R14, R13, R12, R11 ;  /* 0x0000000c0d0e7389 */ /* 0x00006400000c000b */
[----:B01----:R-:W-:Y:S01]  /*1dff0*/  ENDCOLLECTIVE ;  /* 0x000000000000791b */ /* 0x003fe20003800000 */
.L_x_7338:
[----:B------:R-:W-:Y:S05]  /*1e000*/  BSYNC B1 ;  /* 0x0000000000017941 */ /* 0x000fea0003800000 */
.L_x_7337:
        /* <DEDUP_REMOVED lines=8> */
.L_x_7339:
[----:B------:R-:W-:Y:S02]  /*1e090*/  IMAD.MOV.U32 R13, RZ, RZ, R28 ;  /* 0x000000ffff0d7224 */ /* 0x000fe400078e001c */
[----:B------:R-:W-:-:S07]  /*1e0a0*/  IMAD.MOV.U32 R3, RZ, RZ, R14 ;  /* 0x000000ffff037224 */ /* 0x000fce00078e000e */
[----:B------:R-:W-:Y:S05]  /*1e0b0*/  WARPSYNC.COLLECTIVE R15, `(.L_x_7340) ;  /* 0x000000000f087348 */ /* 0x000fea0003c00000 */
[----:B------:R0:W1:Y:S02]  /*1e0c0*/  SHFL.IDX P6, R14, R13, R12, R11 ;  /* 0x0000000c0d0e7389 */ /* 0x00006400000c000b */
[----:B01----:R-:W-:Y:S01]  /*1e0d0*/  ENDCOLLECTIVE ;  /* 0x000000000000791b */ /* 0x003fe20003800000 */
.L_x_7340:
[----:B------:R-:W-:Y:S02]  /*1e0e0*/  IMAD.MOV.U32 R13, RZ, RZ, R27 ;  /* 0x000000ffff0d7224 */ /* 0x000fe400078e001b */
[----:B------:R-:W-:-:S07]  /*1e0f0*/  IMAD.MOV.U32 R20, RZ, RZ, R14 ;  /* 0x000000ffff147224 */ /* 0x000fce00078e000e */
[----:B------:R-:W-:Y:S05]  /*1e100*/  WARPSYNC.COLLECTIVE R15, `(.L_x_7341) ;  /* 0x000000000f087348 */ /* 0x000fea0003c00000 */
[----:B------:R0:W1:Y:S02]  /*1e110*/  SHFL.IDX P6, R14, R13, R12, R11 ;  /* 0x0000000c0d0e7389 */ /* 0x00006400000c000b */
[----:B01----:R-:W-:Y:S01]  /*1e120*/  ENDCOLLECTIVE ;  /* 0x000000000000791b */ /* 0x003fe20003800000 */
.L_x_7341:
[----:B------:R-:W-:Y:S05]  /*1e130*/  BRA `(.L_x_7342) ;  /* 0xfffffecc00d07947 */ /* 0x000fea000383ffff */
.L_x_7092:
[----:B0-----:R0:W1:Y:S02]  /*1e140*/  SYNCS.PHASECHK.TRANS64.TRYWAIT P4, [R156+URZ+0x28800], R27 ;  /* 0x0288001b9c0075a7 */ /* 0x001064000808017f */
[----:B-1----:R-:W-:Y:S05]  /*1e150*/  @!P4 NANOSLEEP.SYNCS 0x989680 ;  /* 0x009896800000c95d */ /* 0x002fea0003900000 */
[----:B------:R-:W1:Y:S02]  /*1e160*/  @!P4 SYNCS.PHASECHK.TRANS64 P4, [R156+URZ+0x28800], R27 ;  /* 0x0288001b9c00c5a7 */ /* 0x000e64000808007f */
[----:B-1----:R-:W-:Y:S05]  /*1e170*/  @!P4 BRA `(.L_x_7092) ;  /* 0xfffffffc00f0c947 */ /* 0x002fea000383ffff */
[----:B------:R-:W-:Y:S05]  /*1e180*/  BRA `(.L_x_7343) ;  /* 0xfffffed000c07947 */ /* 0x000fea000383ffff */
.L_x_7102:
[----:B---3--:R3:W4:Y:S02]  /*1e190*/  SYNCS.PHASECHK.TRANS64.TRYWAIT P1, [R3+URZ+0x28830], R0 ;  /* 0x02883000030075a7 */ /* 0x008724000802017f */
[----:B----4-:R-:W-:Y:S05]  /*1e1a0*/  @!P1 NANOSLEEP.SYNCS 0x989680 ;  /* 0x009896800000995d */ /* 0x010fea0003900000 */
[----:B------:R-:W4:Y:S02]  /*1e1b0*/  @!P1 SYNCS.PHASECHK.TRANS64 P1, [R3+URZ+0x28830], R0 ;  /* 0x02883000030095a7 */ /* 0x000f24000802007f */
[----:B----4-:R-:W-:Y:S05]  /*1e1c0*/  @!P1 BRA `(.L_x_7102) ;  /* 0xfffffffc00f09947 */ /* 0x010fea000383ffff */
[----:B------:R-:W-:Y:S05]  /*1e1d0*/  BRA `(.L_x_7101) ;  /* 0xfffffee800a47947 */ /* 0x000fea000383ffff */
.L_x_7109:
[----:B-1----:R1:W2:Y:S02]  /*1e1e0*/  SYNCS.PHASECHK.TRANS64.TRYWAIT P2, [R5+URZ+0x28830], R6 ;  /* 0x02883006050075a7 */ /* 0x0022a4000804017f */
[----:B--2---:R-:W-:Y:S05]  /*1e1f0*/  @!P2 NANOSLEEP.SYNCS 0x989680 ;  /* 0x009896800000a95d */ /* 0x004fea0003900000 */
[----:B------:R-:W2:Y:S02]  /*1e200*/  @!P2 SYNCS.PHASECHK.TRANS64 P2, [R5+URZ+0x28830], R6 ;  /* 0x028830060500a5a7 */ /* 0x000ea4000804007f */
[----:B--2---:R-:W-:Y:S05]  /*1e210*/  @!P2 BRA `(.L_x_7109) ;  /* 0xfffffffc00f0a947 */ /* 0x004fea000383ffff */
[----:B------:R-:W-:Y:S05]  /*1e220*/  BRA `(.L_x_7108) ;  /* 0xffffff1800087947 */ /* 0x000fea000383ffff */
.L_x_7113:
[----:B-1----:R1:W2:Y:S02]  /*1e230*/  SYNCS.PHASECHK.TRANS64.TRYWAIT P1, [R5+URZ+0x28850], R4 ;  /* 0x02885004050075a7 */ /* 0x0022a4000802017f */
[----:B--2---:R-:W-:Y:S05]  /*1e240*/  @!P1 NANOSLEEP.SYNCS 0x989680 ;  /* 0x009896800000995d */ /* 0x004fea0003900000 */
[----:B------:R-:W2:Y:S02]  /*1e250*/  @!P1 SYNCS.PHASECHK.TRANS64 P1, [R5+URZ+0x28850], R4 ;  /* 0x02885004050095a7 */ /* 0x000ea4000802007f */
[----:B--2---:R-:W-:Y:S05]  /*1e260*/  @!P1 BRA `(.L_x_7113) ;  /* 0xfffffffc00f09947 */ /* 0x004fea000383ffff */
[----:B------:R-:W-:Y:S05]  /*1e270*/  BRA `(.L_x_7110) ;  /* 0xffffff1c00147947 */ /* 0x000fea000383ffff */
.L_x_7120:
[----:B-1----:R1:W2:Y:S02]  /*1e280*/  SYNCS.PHASECHK.TRANS64.TRYWAIT P1, [R9+URZ+0x28850], R0 ;  /* 0x02885000090075a7 */ /* 0x0022a4000802017f */
[----:B--2---:R-:W-:Y:S05]  /*1e290*/  @!P1 NANOSLEEP.SYNCS 0x989680 ;  /* 0x009896800000995d */ /* 0x004fea0003900000 */
[----:B------:R-:W2:Y:S02]  /*1e2a0*/  @!P1 SYNCS.PHASECHK.TRANS64 P1, [R9+URZ+0x28850], R0 ;  /* 0x02885000090095a7 */ /* 0x000ea4000802007f */
[----:B--2---:R-:W-:Y:S05]  /*1e2b0*/  @!P1 BRA `(.L_x_7120) ;  /* 0xfffffffc00f09947 */ /* 0x004fea000383ffff */
[----:B------:R-:W-:Y:S05]  /*1e2c0*/  BRA `(.L_x_7119) ;  /* 0xffffff40005c7947 */ /* 0x000fea000383ffff */
.L_x_7126:
[----:B------:R-:W-:Y:S02]  /*1e2d0*/  IMAD.MOV.U32 R13, RZ, RZ, R2 ;  /* 0x000000ffff0d7224 */ /* 0x000fe400078e0002 */
[----:B------:R-:W-:Y:S02]  /*1e2e0*/  IMAD.MOV.U32 R12, RZ, RZ, RZ ;  /* 0x000000ffff0c7224 */ /* 0x000fe400078e00ff */
[----:B------:R-:W-:Y:S02]  /*1e2f0*/  IMAD.MOV.U32 R11, RZ, RZ, 0x181f ;  /* 0x0000181fff0b7424 */ /* 0x000fe400078e00ff */
[----:B------:R-:W-:-:S07]  /*1e300*/  IMAD.MOV.U32 R15, RZ, RZ, -0x1 ;  /* 0xffffffffff0f7424 */ /* 0x000fce00078e00ff */
[----:B-----5:R-:W-:Y:S05]  /*1e310*/  WARPSYNC.COLLECTIVE R15, `(.L_x_7344) ;  /* 0x000000000f087348 */ /* 0x020fea0003c00000 */
[----:B------:R0:W1:Y:S02]  /*1e320*/  SHFL.IDX P6, R14, R13, R12, R11 ;  /* 0x0000000c0d0e7389 */ /* 0x00006400000c000b */
[----:B01---5:R-:W-:Y:S01]  /*1e330*/  ENDCOLLECTIVE ;  /* 0x000000000000791b */ /* 0x023fe20003800000 */
.L_x_7344:
[----:B------:R-:W-:Y:S01]  /*1e340*/  IMAD.MOV.U32 R13, RZ, RZ, R0 ;  /* 0x000000ffff0d7224 */ /* 0x000fe200078e0000 */
[----:B------:R-:W-:-:S07]  /*1e350*/  MOV R3, R14 ;  /* 0x0000000e00037202 */ /* 0x000fce0000000f00 */
[----:B------:R-:W-:Y:S05]  /*1e360*/  WARPSYNC.COLLECTIVE R15, `(.L_x_7345) ;  /* 0x000000000f087348 */ /* 0x000fea0003c00000 */
[----:B------:R0:W1:Y:S02]  /*1e370*/  SHFL.IDX P6, R14, R13, R12, R11 ;  /* 0x0000000c0d0e7389 */ /* 0x00006400000c000b */
[----:B01----:R-:W-:Y:S01]  /*1e380*/  ENDCOLLECTIVE ;  /* 0x000000000000791b */ /* 0x003fe20003800000 */
.L_x_7345:
[----:B------:R-:W-:Y:S05]  /*1e390*/  BRA `(.L_x_7346) ;  /* 0xffffff5c00347947 */ /* 0x000fea000383ffff */
.L_x_7129:
[----:B------:R-:W-:Y:S01]  /*1e3a0*/  BSSY B1, `(.L_x_7347) ;  /* 0x0000008000017945 */ /* 0x000fe20003800000 */
[----:B------:R-:W-:Y:S02]  /*1e3b0*/  IMAD.MOV.U32 R13, RZ, RZ, R2 ;  /* 0x000000ffff0d7224 */ /* 0x000fe400078e0002 */
[----:B------:R-:W-:Y:S02]  /*1e3c0*/  IMAD.MOV.U32 R12, RZ, RZ, 0x1 ;  /* 0x00000001ff0c7424 */ /* 0x000fe400078e00ff */
[----:B---3--:R-:W-:Y:S02]  /*1e3d0*/  IMAD.MOV.U32 R11, RZ, RZ, 0x181f ;  /* 0x0000181fff0b7424 */ /* 0x008fe400078e00ff */
[----:B------:R-:W-:-:S07]  /*1e3e0*/  IMAD.MOV.U32 R15, RZ, RZ, -0x1 ;  /* 0xffffffffff0f7424 */ /* 0x000fce00078e00ff */
[----:B012--5:R-:W-:Y:S05]  /*1e3f0*/  WARPSYNC.COLLECTIVE R15, `(.L_x_7348) ;  /* 0x000000000f087348 */ /* 0x027fea0003c00000 */
[----:B--2---:R2:W3:Y:S02]  /*1e400*/  SHFL.IDX P6, R14, R13, R12, R11 ;  /* 0x0000000c0d0e7389 */ /* 0x0044e400000c000b */
[----:B0123-5:R-:W-:Y:S01]  /*1e410*/  ENDCOLLECTIVE ;  /* 0x000000000000791b */ /* 0x02ffe20003800000 */
.L_x_7348:
[----:B------:R-:W-:Y:S05]  /*1e420*/  BSYNC B1 ;  /* 0x0000000000017941 */ /* 0x000fea0003800000 */
.L_x_7347:
        /* <DEDUP_REMOVED lines=8> */
.L_x_7349:
[----:B------:R-:W-:Y:S05]  /*1e4b0*/  BRA `(.L_x_7350) ;  /* 0xffffff5c00307947 */ /* 0x000fea000383ffff */
.L_x_7132:
[----:B------:R-:W-:Y:S01]  /*1e4c0*/  BSSY B1, `(.L_x_7351) ;  /* 0x0000008000017945 */ /* 0x000fe20003800000 */
[----:B------:R-:W-:Y:S02]  /*1e4d0*/  IMAD.MOV.U32 R13, RZ, RZ, R2 ;  /* 0x000000ffff0d7224 */ /* 0x000fe400078e0002 */
[----:B------:R-:W-:Y:S02]  /*1e4e0*/  IMAD.MOV.U32 R12, RZ, RZ, 0x2 ;  /* 0x00000002ff0c7424 */ /* 0x000fe400078e00ff */
[----:B------:R-:W-:Y:S02]  /*1e4f0*/  IMAD.MOV.U32 R11, RZ, RZ, 0x181f ;  /* 0x0000181fff0b7424 */ /* 0x000fe400078e00ff */
[----:B---3--:R-:W-:-:S07]  /*1e500*/  IMAD.MOV.U32 R15, RZ, RZ, -0x1 ;  /* 0xffffffffff0f7424 */ /* 0x008fce00078e00ff */
[----:B012-4-:R-:W-:Y:S05]  /*1e510*/  WARPSYNC.COLLECTIVE R15, `(.L_x_7352) ;  /* 0x000000000f087348 */ /* 0x017fea0003c00000 */
[----:B--2---:R2:W3:Y:S02]  /*1e520*/  SHFL.IDX P6, R14, R13, R12, R11 ;  /* 0x0000000c0d0e7389 */ /* 0x0044e400000c000b */
[----:B01234-:R-:W-:Y:S01]  /*1e530*/  ENDCOLLECTIVE ;  /* 0x000000000000791b */ /* 0x01ffe20003800000 */
.L_x_7352:
[----:B------:R-:W-:Y:S05]  /*1e540*/  BSYNC B1 ;  /* 0x0000000000017941 */ /* 0x000fea0003800000 */
.L_x_7351:
        /* <DEDUP_REMOVED lines=8> */
.L_x_7353:
[----:B------:R-:W-:Y:S05]  /*1e5d0*/  BRA `(.L_x_7354) ;  /* 0xffffff5c00307947 */ /* 0x000fea000383ffff */
.L_x_7135:
        /* <DEDUP_REMOVED lines=8> */
.L_x_7356:
[----:B------:R-:W-:Y:S05]  /*1e660*/  BSYNC B1 ;  /* 0x0000000000017941 */ /* 0x000fea0003800000 */
.L_x_7355:
        /* <DEDUP_REMOVED lines=8> */
.L_x_7357:
[----:B------:R-:W-:Y:S05]  /*1e6f0*/  BRA `(.L_x_7358) ;  /* 0xffffff5c00307947 */ /* 0x000fea000383ffff */
.L_x_7137:
[----:B------:R-:W-:Y:S02]  /*1e700*/  IMAD.MOV.U32 R13, RZ, RZ, R2 ;  /* 0x000000ffff0d7224 */ /* 0x000fe400078e0002 */
[----:B------:R-:W-:Y:S02]  /*1e710*/  IMAD.MOV.U32 R12, RZ, RZ, RZ ;  /* 0x000000ffff0c7224 */ /* 0x000fe400078e00ff */
[----:B------:R-:W-:Y:S02]  /*1e720*/  IMAD.MOV.U32 R11, RZ, RZ, 0x1c1f ;  /* 0x00001c1fff0b7424 */ /* 0x000fe400078e00ff */
[----:B------:R-:W-:-:S07]  /*1e730*/  IMAD.MOV.U32 R15, RZ, RZ, -0x1 ;  /* 0xffffffffff0f7424 */ /* 0x000fce00078e00ff */
[----:B------:R-:W-:Y:S05]  /*1e740*/  WARPSYNC.COLLECTIVE R15, `(.L_x_7359) ;  /* 0x000000000f087348 */ /* 0x000fea0003c00000 */
[----:B------:R0:W1:Y:S02]  /*1e750*/  SHFL.IDX P6, R14, R13, R12, R11 ;  /* 0x0000000c0d0e7389 */ /* 0x00006400000c000b */
[----:B01----:R-:W-:Y:S01]  /*1e760*/  ENDCOLLECTIVE ;  /* 0x000000000000791b */ /* 0x003fe20003800000 */
.L_x_7359:
[----:B------:R-:W-:Y:S02]  /*1e770*/  IMAD.MOV.U32 R13, RZ, RZ, R0 ;  /* 0x000000ffff0d7224 */ /* 0x000fe400078e0000 */
[----:B------:R-:W-:-:S07]  /*1e780*/  IMAD.MOV.U32 R3, RZ, RZ, R14 ;  /* 0x000000ffff037224 */ /* 0x000fce00078e000e */
[----:B------:R-:W-:Y:S05]  /*1e790*/  WARPSYNC.COLLECTIVE R15, `(.L_x_7360) ;  /* 0x000000000f087348 */ /* 0x000fea0003c00000 */
[----:B------:R0:W1:Y:S02]  /*1e7a0*/  SHFL.IDX P6, R14, R13, R12, R11 ;  /* 0x0000000c0d0e7389 */ /* 0x00006400000c000b */
[----:B01----:R-:W-:Y:S01]  /*1e7b0*/  ENDCOLLECTIVE ;  /* 0x000000000000791b */ /* 0x003fe20003800000 */
.L_x_7360:
[----:B------:R-:W-:Y:S05]  /*1e7c0*/  BRA `(.L_x_7361) ;  /* 0xffffff6000307947 */ /* 0x000fea000383ffff */
.L_x_7140:
[----:B------:R-:W-:Y:S01]  /*1e7d0*/  BSSY B1, `(.L_x_7362) ;  /* 0x0000008000017945 */ /* 0x000fe20003800000 */
[----:B--2---:R-:W-:Y:S01]  /*1e7e0*/  IMAD.MOV.U32 R13, RZ, RZ, R2 ;  /* 0x000000ffff0d7224 */ /* 0x004fe200078e0002 */
[----:B------:R-:W-:Y:S01]  /*1e7f0*/  MOV R12, 0x1 ;  /* 0x00000001000c7802 */ /* 0x000fe20000000f00 */
[----:B------:R-:W-:Y:S02]  /*1e800*/  IMAD.MOV.U32 R11, RZ, RZ, 0x1c1f ;  /* 0x00001c1fff0b7424 */ /* 0x000fe400078e00ff */
[----:B------:R-:W-:-:S07]  /*1e810*/  IMAD.MOV.U32 R15, RZ, RZ, -0x1 ;  /* 0xffffffffff0f7424 */ /* 0x000fce00078e00ff */
[----:B01----:R-:W-:Y:S05]  /*1e820*/  WARPSYNC.COLLECTIVE R15, `(.L_x_7363) ;  /* 0x000000000f087348 */ /* 0x003fea0003c00000 */
[----:B------:R2:W3:Y:S02]  /*1e830*/  SHFL.IDX P6, R14, R13, R12, R11 ;  /* 0x0000000c0d0e7389 */ /* 0x0004e400000c000b */
[----:B0123--:R-:W-:Y:S01]  /*1e840*/  ENDCOLLECTIVE ;  /* 0x000000000000791b */ /* 0x00ffe20003800000 */
.L_x_7363:
[----:B------:R-:W-:Y:S05]  /*1e850*/  BSYNC B1 ;  /* 0x0000000000017941 */ /* 0x000fea0003800000 */
.L_x_7362:
        /* <DEDUP_REMOVED lines=8> */
.L_x_7364:
[----:B------:R-:W-:Y:S05]  /*1e8e0*/  BRA `(.L_x_7365) ;  /* 0xffffff64000c7947 */ /* 0x000fea000383ffff */
.L_x_7144:
[----:B------:R-:W-:Y:S01]  /*1e8f0*/  IMAD.MOV.U32 R13, RZ, RZ, R2 ;  /* 0x000000ffff0d7224 */ /* 0x000fe200078e0002 */
[----:B------:R-:W-:Y:S01]  /*1e900*/  MOV R12, RZ ;  /* 0x000000ff000c7202 */ /* 0x000fe20000000f00 */
[----:B------:R-:W-:Y:S02]  /*1e910*/  IMAD.MOV.U32 R11, RZ, RZ, 0x181f ;  /* 0x0000181fff0b7424 */ /* 0x000fe400078e00ff */
[----:B------:R-:W-:-:S07]  /*1e920*/  IMAD.MOV.U32 R15, RZ, RZ, -0x1 ;  /* 0xffffffffff0f7424 */ /* 0x000fce00078e00ff */
[----:B-1-3--:R-:W-:Y:S05]  /*1e930*/  WARPSYNC.COLLECTIVE R15, `(.L_x_7366) ;  /* 0x000000000f087348 */ /* 0x00afea0003c00000 */
[----:B------:R0:W2:Y:S02]  /*1e940*/  SHFL.IDX P6, R14, R13, R12, R11 ;  /* 0x0000000c0d0e7389 */ /* 0x0000a400000c000b */
[----:B0123--:R-:W-:Y:S01]  /*1e950*/  ENDCOLLECTIVE ;  /* 0x000000000000791b */ /* 0x00ffe20003800000 */
.L_x_7366:
[----:B------:R-:W-:Y:S02]  /*1e960*/  IMAD.MOV.U32 R13, RZ, RZ, R0 ;  /* 0x000000ffff0d7224 */ /* 0x000fe400078e0000 */
[----:B------:R-:W-:-:S07]  /*1e970*/  IMAD.MOV.U32 R3, RZ, RZ, R14 ;  /* 0x000000ffff037224 */ /* 0x000fce00078e000e */
[----:B------:R-:W-:Y:S05]  /*1e980*/  WARPSYNC.COLLECTIVE R15, `(.L_x_7367) ;  /* 0x000000000f087348 */ /* 0x000fea0003c00000 */
[----:B------:R0:W1:Y:S02]  /*1e990*/  SHFL.IDX P6, R14, R13, R12, R11 ;  /* 0x0000000c0d0e7389 */ /* 0x00006400000c000b */
[----:B01----:R-:W-:Y:S01]  /*1e9a0*/  ENDCOLLECTIVE ;  /* 0x000000000000791b */ /* 0x003fe20003800000 */
.L_x_7367:
[----:B------:R-:W-:Y:S05]  /*1e9b0*/  BRA `(.L_x_7368) ;  /* 0xffffff6c00e87947 */ /* 0x000fea000383ffff */
.L_x_7147:
[----:B------:R-:W-:Y:S01]  /*1e9c0*/  BSSY B1, `(.L_x_7369) ;  /* 0x0000008000017945 */ /* 0x000fe20003800000 */
[----:B------:R-:W-:Y:S02]  /*1e9d0*/  IMAD.MOV.U32 R13, RZ, RZ, R2 ;  /* 0x000000ffff0d7224 */ /* 0x000fe400078e0002 */
[----:B------:R-:W-:Y:S02]  /*1e9e0*/  IMAD.MOV.U32 R12, RZ, RZ, 0x1 ;  /* 0x00000001ff0c7424 */ /* 0x000fe400078e00ff */
[----:B------:R-:W-:Y:S02]  /*1e9f0*/  IMAD.MOV.U32 R11, RZ, RZ, 0x181f ;  /* 0x0000181fff0b7424 */ /* 0x000fe400078e00ff */
[----:B--2---:R-:W-:-:S07]  /*1ea00*/  IMAD.MOV.U32 R15, RZ, RZ, -0x1 ;  /* 0xffffffffff0f7424 */ /* 0x004fce00078e00ff */
[----:B01-34-:R-:W-:Y:S05]  /*1ea10*/  WARPSYNC.COLLECTIVE R15, `(.L_x_7370) ;  /* 0x000000000f087348 */ /* 0x01bfea0003c00000 */
[----:B----4-:R2:W4:Y:S02]  /*1ea20*/  SHFL.IDX P6, R14, R13, R12, R11 ;  /* 0x0000000c0d0e7389 */ /* 0x01052400000c000b */
[----:B01234-:R-:W-:Y:S01]  /*1ea30*/  ENDCOLLECTIVE ;  /* 0x000000000000791b */ /* 0x01ffe20003800000 */
.L_x_7370:
[----:B------:R-:W-:Y:S05]  /*1ea40*/  BSYNC B1 ;  /* 0x0000000000017941 */ /* 0x000fea0003800000 */
.L_x_7369:
[----:B------:R-:W-:Y:S01]  /*1ea50*/  IMAD.MOV.U32 R13, RZ, RZ, R0 ;  /* 0x000000ffff0d7224 */ /* 0x000fe200078e0000 */
[----:B------:R-:W-:Y:S01]  /*1ea60*/  MOV R3, R14 ;  /* 0x0000000e00037202 */ /* 0x000fe20000000f00 */
[----:B------:R-:W-:Y:S02]  /*1ea70*/  IMAD.MOV.U32 R12, RZ, RZ, 0x1 ;  /* 0x00000001ff0c7424 */ /* 0x000fe400078e00ff */
[----:B------:R-:W-:Y:S02]  /*1ea80*/  IMAD.MOV.U32 R11, RZ, RZ, 0x181f ;  /* 0x0000181fff0b7424 */ /* 0x000fe400078e00ff */
[----:B------:R-:W-:-:S07]  /*1ea90*/  IMAD.MOV.U32 R15, RZ, RZ, -0x1 ;  /* 0xffffffffff0f7424 */ /* 0x000fce00078e00ff */
[----:B------:R-:W-:Y:S05]  /*1eaa0*/  WARPSYNC.COLLECTIVE R15, `(.L_x_7371) ;  /* 0x000000000f087348 */ /* 0x000fea0003c00000 */
[----:B------:R0:W1:Y:S02]  /*1eab0*/  SHFL.IDX P6, R14, R13, R12, R11 ;  /* 0x0000000c0d0e7389 */ /* 0x00006400000c000b */
[----:B01----:R-:W-:Y:S01]  /*1eac0*/  ENDCOLLECTIVE ;  /* 0x000000000000791b */ /* 0x003fe20003800000 */
.L_x_7371:
[----:B------:R-:W-:Y:S05]  /*1ead0*/  BRA `(.L_x_7372) ;  /* 0xffffff6c00e87947 */ /* 0x000fea000383ffff */
.L_x_7150:
[----:B------:R-:W-:Y:S01]  /*1eae0*/  BSSY B1, `(.L_x_7373) ;  /* 0x0000008000017945 */ /* 0x000fe20003800000 */
[----:B------:R-:W-:Y:S02]  /*1eaf0*/  IMAD.MOV.U32 R13, RZ, RZ, R2 ;  /* 0x000000ffff0d7224 */ /* 0x000fe400078e0002 */
[----:B------:R-:W-:Y:S02]  /*1eb00*/  IMAD.MOV.U32 R12, RZ, RZ, 0x2 ;  /* 0x00000002ff0c7424 */ /* 0x000fe400078e00ff */
[----:B------:R-:W-:Y:S02]  /*1eb10*/  IMAD.MOV.U32 R11, RZ, RZ, 0x181f ;  /* 0x0000181fff0b7424 */ /* 0x000fe400078e00ff */
[----:B0-----:R-:W-:-:S07]  /*1eb20*/  IMAD.MOV.U32 R15, RZ, RZ, -0x1 ;  /* 0xffffffffff0f7424 */ /* 0x001fce00078e00ff */
[----:B-1234-:R-:W-:Y:S05]  /*1eb30*/  WARPSYNC.COLLECTIVE R15, `(.L_x_7374) ;  /* 0x000000000f087348 */ /* 0x01efea0003c00000 */
[----:B----4-:R0:W4:Y:S02]  /*1eb40*/  SHFL.IDX P6, R14, R13, R12, R11 ;  /* 0x0000000c0d0e7389 */ /* 0x01012400000c000b */
[----:B01234-:R-:W-:Y:S01]  /*1eb50*/  ENDCOLLECTIVE ;  /* 0x000000000000791b */ /* 0x01ffe20003800000 */
.L_x_7374:
[----:B------:R-:W-:Y:S05]  /*1eb60*/  BSYNC B1 ;  /* 0x0000000000017941 */ /* 0x000fea0003800000 */
.L_x_7373:
        /* <DEDUP_REMOVED lines=8> */
.L_x_7375:
[----:B------:R-:W-:Y:S05]  /*1ebf0*/  BRA `(.L_x_7376) ;  /* 0xffffff6c00e87947 */ /* 0x000fea000383ffff */
.L_x_7153:
[----:B------:R-:W-:Y:S01]  /*1ec00*/  BSSY B1, `(.L_x_7377) ;  /* 0x0000008000017945 */ /* 0x000fe20003800000 */
[----:B------:R-:W-:Y:S02]  /*1ec10*/  IMAD.MOV.U32 R13, RZ, RZ, R2 ;  /* 0x000000ffff0d7224 */ /* 0x000fe400078e0002 */
[----:B------:R-:W-:Y:S02]  /*1ec20*/  IMAD.MOV.U32 R12, RZ, RZ, 0x3 ;  /* 0x00000003ff0c7424 */ /* 0x000fe400078e00ff */
[----:B------:R-:W-:Y:S02]  /*1ec30*/  IMAD.MOV.U32 R11, RZ, RZ, 0x181f ;  /* 0x0000181fff0b7424 */ /* 0x000fe400078e00ff */
[----:B0-----:R-:W-:-:S07]  /*1ec40*/  IMAD.MOV.U32 R15, RZ, RZ, -0x1 ;  /* 0xffffffffff0f7424 */ /* 0x001fce00078e00ff */
[----:B-1234-:R-:W-:Y:S05]  /*1ec50*/  WARPSYNC.COLLECTIVE R15, `(.L_x_7378) ;  /* 0x000000000f087348 */ /* 0x01efea0003c00000 */
[----:B------:R0:W0:Y:S02]  /*1ec60*/  SHFL.IDX P6, R14, R13, R12, R11 ;  /* 0x0000000c0d0e7389 */ /* 0x00002400000c000b */
[----:B01234-:R-:W-:Y:S01]  /*1ec70*/  ENDCOLLECTIVE ;  /* 0x000000000000791b */ /* 0x01ffe20003800000 */
.L_x_7378:
[----:B------:R-:W-:Y:S05]  /*1ec80*/  BSYNC B1 ;  /* 0x0000000000017941 */ /* 0x000fea0003800000 */
.L_x_7377:
        /* <DEDUP_REMOVED lines=8> */
.L_x_7379:
[----:B------:R-:W-:Y:S05]  /*1ed10*/  BRA `(.L_x_7380) ;  /* 0xffffff6c00e87947 */ /* 0x000fea000383ffff */
.L_x_7170:
        /* <DEDUP_REMOVED lines=11> */
.L_x_7382:
[----:B------:R-:W-:Y:S05]  /*1edd0*/  BSYNC B1 ;  /* 0x0000000000017941 */ /* 0x000fea0003800000 */
.L_x_7381:
[----:B------:R-:W-:Y:S05]  /*1ede0*/  BRA `(.L_x_7383) ;  /* 0xffffff8400947947 */ /* 0x000fea000383ffff */
.L_x_7172:
[----:B------:R-:W-:Y:S01]  /*1edf0*/  BSSY B1, `(.L_x_7384) ;  /* 0x0000006000017945 */ /* 0x000fe20003800000 */
[----:B------:R-:W-:-:S07]  /*1ee00*/  MOV R15, 0xffffffff ;  /* 0xffffffff000f7802 */ /* 0x000fce0000000f00 */
[----:B0-----:R-:W-:Y:S05]  /*1ee10*/  WARPSYNC.COLLECTIVE R15, `(.L_x_7385) ;  /* 0x000000000f0c7348 */ /* 0x001fea0003c00000 */
[----:B------:R-:W-:Y:S02]  /*1ee20*/  ELECT P6, UR62, PT ;  /* 0x00000000003e782f */ /* 0x000fe400038c0000 */
[----:B------:R-:W-:Y:S01]  /*1ee30*/  MOV R14, UR62 ;  /* 0x0000003e000e7c02 */ /* 0x000fe20008000f00 */
[----:B0-----:R-:W-:Y:S10]  /*1ee40*/  ENDCOLLECTIVE ;  /* 0x000000000000791b */ /* 0x001ff40003800000 */
.L_x_7385:
[----:B------:R-:W-:Y:S05]  /*1ee50*/  BSYNC B1 ;  /* 0x0000000000017941 */ /* 0x000fea0003800000 */
.L_x_7384:
[----:B------:R-:W-:Y:S05]  /*1ee60*/  BRA `(.L_x_7171) ;  /* 0xffffff84008c7947 */ /* 0x000fea000383ffff */
.L_x_7174:
[----:B0-----:R0:W1:Y:S02]  /*1ee70*/  SYNCS.PHASECHK.TRANS64.TRYWAIT P0, [R22+URZ+0x28820], R7 ;  /* 0x02882007160075a7 */ /* 0x001064000800017f */
[----:B-1----:R-:W-:Y:S05]  /*1ee80*/  @!P0 NANOSLEEP.SYNCS 0x989680 ;  /* 0x009896800000895d */ /* 0x002fea0003900000 */
[----:B------:R-:W1:Y:S02]  /*1ee90*/  @!P0 SYNCS.PHASECHK.TRANS64 P0, [R22+URZ+0x28820], R7 ;  /* 0x02882007160085a7 */ /* 0x000e64000800007f */
[----:B-1----:R-:W-:Y:S05]  /*1eea0*/  @!P0 BRA `(.L_x_7174) ;  /* 0xfffffffc00f08947 */ /* 0x002fea000383ffff */
[----:B------:R-:W-:Y:S05]  /*1eeb0*/  BRA `(.L_x_7386) ;  /* 0xffffff84009c7947 */ /* 0x000fea000383ffff */
.L_x_7178:
[----:B-1----:R1:W2:Y:S02]  /*1eec0*/  SYNCS.PHASECHK.TRANS64.TRYWAIT P0, [R10+URZ+0x288a0], R9 ;  /* 0x0288a0090a0075a7 */ /* 0x0022a4000800017f */
[----:B--2---:R-:W-:Y:S05]  /*1eed0*/  @!P0 NANOSLEEP.SYNCS 0x989680 ;  /* 0x009896800000895d */ /* 0x004fea0003900000 */
[----:B------:R-:W2:Y:S02]  /*1eee0*/  @!P0 SYNCS.PHASECHK.TRANS64 P0, [R10+URZ+0x288a0], R9 ;  /* 0x0288a0090a0085a7 */ /* 0x000ea4000800007f */
[----:B--2---:R-:W-:Y:S05]  /*1eef0*/  @!P0 BRA `(.L_x_7178) ;  /* 0xfffffffc00f08947 */ /* 0x004fea000383ffff */
[----:B------:R-:W-:Y:S05]  /*1ef00*/  BRA `(.L_x_7387) ;  /* 0xffffff8400b47947 */ /* 0x000fea000383ffff */
.L_x_7184:
[----:B0-----:R0:W2:Y:S02]  /*1ef10*/  SYNCS.PHASECHK.TRANS64.TRYWAIT P0, [R10+URZ+0x288c0], R9 ;  /* 0x0288c0090a0075a7 */ /* 0x0010a4000800017f */
[----:B--2---:R-:W-:Y:S05]  /*1ef20*/  @!P0 NANOSLEEP.SYNCS 0x989680 ;  /* 0x009896800000895d */ /* 0x004fea0003900000 */
[----:B------:R-:W2:Y:S02]  /*1ef30*/  @!P0 SYNCS.PHASECHK.TRANS64 P0, [R10+URZ+0x288c0], R9 ;  /* 0x0288c0090a0085a7 */ /* 0x000ea4000800007f */
[----:B--2---:R-:W-:Y:S05]  /*1ef40*/  @!P0 BRA `(.L_x_7184) ;  /* 0xfffffffc00f08947 */ /* 0x004fea000383ffff */
[----:B------:R-:W-:Y:S05]  /*1ef50*/  BRA `(.L_x_7388) ;  /* 0xffffff8800747947 */ /* 0x000fea000383ffff */
.L_x_7192:
[----:B-1----:R1:W2:Y:S02]  /*1ef60*/  SYNCS.PHASECHK.TRANS64.TRYWAIT P2, [R10+URZ+0x288a0], R9 ;  /* 0x0288a0090a0075a7 */ /* 0x0022a4000804017f */
[----:B--2---:R-:W-:Y:S05]  /*1ef70*/  @!P2 NANOSLEEP.SYNCS 0x989680 ;  /* 0x009896800000a95d */ /* 0x004fea0003900000 */
[----:B------:R-:W2:Y:S02]  /*1ef80*/  @!P2 SYNCS.PHASECHK.TRANS64 P2, [R10+URZ+0x288a0], R9 ;  /* 0x0288a0090a00a5a7 */ /* 0x000ea4000804007f */
[----:B--2---:R-:W-:Y:S05]  /*1ef90*/  @!P2 BRA `(.L_x_7192) ;  /* 0xfffffffc00f0a947 */ /* 0x004fea000383ffff */
[----:B------:R-:W-:Y:S05]  /*1efa0*/  BRA `(.L_x_7389) ;  /* 0xffffff8c00707947 */ /* 0x000fea000383ffff */
.L_x_7198:
[----:B0-----:R0:W2:Y:S02]  /*1efb0*/  SYNCS.PHASECHK.TRANS64.TRYWAIT P2, [R10+URZ+0x288c0], R9 ;  /* 0x0288c0090a0075a7 */ /* 0x0010a4000804017f */
[----:B--2---:R-:W-:Y:S05]  /*1efc0*/  @!P2 NANOSLEEP.SYNCS 0x989680 ;  /* 0x009896800000a95d */ /* 0x004fea0003900000 */
[----:B------:R-:W2:Y:S02]  /*1efd0*/  @!P2 SYNCS.PHASECHK.TRANS64 P2, [R10+URZ+0x288c0], R9 ;  /* 0x0288c0090a00a5a7 */ /* 0x000ea4000804007f */
[----:B--2---:R-:W-:Y:S05]  /*1efe0*/  @!P2 BRA `(.L_x_7198) ;  /* 0xfffffffc00f0a947 */ /* 0x004fea000383ffff */
[----:B------:R-:W-:Y:S05]  /*1eff0*/  BRA `(.L_x_7390) ;  /* 0xffffff9000287947 */ /* 0x000fea000383ffff */
.L_x_7214:
[----:B-1----:R-:W0:Y:S01]  /*1f000*/  S2R R9, SR_TID.X ;  /* 0x0000000000097919 */ /* 0x002e220000002100 */
        /* <DEDUP_REMOVED lines=10> */
.L_x_7392:
[----:B------:R-:W-:Y:S05]  /*1f0b0*/  BSYNC B0 ;  /* 0x0000000000007941 */ /* 0x000fea0003800000 */
.L_x_7391:
[----:B------:R-:W-:Y:S05]  /*1f0c0*/  BRA `(.L_x_7393) ;  /* 0xffffff9c00747947 */ /* 0x000fea000383ffff */
.L_x_7217:
[----:B0-----:R0:W1:Y:S02]  /*1f0d0*/  SYNCS.PHASECHK.TRANS64.TRYWAIT P0, [R7+URZ+0x28840], R2 ;  /* 0x02884002070075a7 */ /* 0x001064000800017f */
[----:B-1----:R-:W-:Y:S05]  /*1f0e0*/  @!P0 NANOSLEEP.SYNCS 0x989680 ;  /* 0x009896800000895d */ /* 0x002fea0003900000 */
[----:B------:R-:W1:Y:S02]  /*1f0f0*/  @!P0 SYNCS.PHASECHK.TRANS64 P0, [R7+URZ+0x28840], R2 ;  /* 0x02884002070085a7 */ /* 0x000e64000800007f */
[----:B-1----:R-:W-:Y:S05]  /*1f100*/  @!P0 BRA `(.L_x_7217) ;  /* 0xfffffffc00f08947 */ /* 0x002fea000383ffff */
[----:B------:R-:W-:Y:S05]  /*1f110*/  BRA `(.L_x_7394) ;  /* 0xffffff9c00c47947 */ /* 0x000fea000383ffff */
.L_x_7218:
        /* <DEDUP_REMOVED lines=8> */
.L_x_7396:
[----:B------:R-:W-:Y:S05]  /*1f1a0*/  BSYNC B0 ;  /* 0x0000000000007941 */ /* 0x000fea0003800000 */
.L_x_7395:
        /* <DEDUP_REMOVED lines=9> */
.L_x_7397:
[----:B------:R-:W-:Y:S01]  /*1f240*/  IMAD.MOV.U32 R13, RZ, RZ, R0 ;  /* 0x000000ffff0d7224 */ /* 0x000fe200078e0000 */
[----:B------:R-:W-:Y:S01]  /*1f250*/  MOV R12, 0x1 ;  /* 0x00000001000c7802 */ /* 0x000fe20000000f00 */
[----:B------:R-:W-:-:S07]  /*1f260*/  IMAD.MOV.U32 R3, RZ, RZ, R14 ;  /* 0x000000ffff037224 */ /* 0x000fce00078e000e */
[----:B------:R-:W-:Y:S05]  /*1f270*/  WARPSYNC.COLLECTIVE R15, `(.L_x_7398) ;  /* 0x000000000f087348 */ /* 0x000fea0003c00000 */
[----:B------:R0:W1:Y:S02]  /*1f280*/  SHFL.IDX P6, R14, R13, R12, R11 ;  /* 0x0000000c0d0e7389 */ /* 0x00006400000c000b */
[----:B01----:R-:W-:Y:S01]  /*1f290*/  ENDCOLLECTIVE ;  /* 0x000000000000791b */ /* 0x003fe20003800000 */
.L_x_7398:
        /* <DEDUP_REMOVED lines=16> */
.L_x_7399:
[----:B------:R-:W-:Y:S02]  /*1f3a0*/  @P0 IMAD R8, R5, 0x2, R22 ;  /* 0x0000000205080824 */ /* 0x000fe400078e0216 */
[----:B------:R-:W-:Y:S02]  /*1f3b0*/  IMAD.MOV.U32 R13, RZ, RZ, R0 ;  /* 0x000000ffff0d7224 */ /* 0x000fe400078e0000 */
[----:B------:R-:W-:Y:S02]  /*1f3c0*/  IMAD.MOV.U32 R12, RZ, RZ, 0x2 ;  /* 0x00000002ff0c7424 */ /* 0x000fe400078e00ff */
[----:B------:R-:W-:-:S07]  /*1f3d0*/  IMAD.MOV.U32 R3, RZ, RZ, R14 ;  /* 0x000000ffff037224 */ /* 0x000fce00078e000e */
[----:B------:R-:W-:Y:S05]  /*1f3e0*/  WARPSYNC.COLLECTIVE R15, `(.L_x_7400) ;  /* 0x000000000f087348 */ /* 0x000fea0003c00000 */
[----:B------:R0:W1:Y:S02]  /*1f3f0*/  SHFL.IDX P6, R14, R13, R12, R11 ;  /* 0x0000000c0d0e7389 */ /* 0x00006400000c000b */
[----:B01----:R-:W-:Y:S01]  /*1f400*/  ENDCOLLECTIVE ;  /* 0x000000000000791b */ /* 0x003fe20003800000 */
.L_x_7400:
        /* <DEDUP_REMOVED lines=16> */
.L_x_7401:
[----:B------:R-:W-:Y:S02]  /*1f510*/  @P0 IMAD R8, R5, 0x2, R22 ;  /* 0x0000000205080824 */ /* 0x000fe400078e0216 */
[----:B------:R-:W-:Y:S02]  /*1f520*/  IMAD.MOV.U32 R13, RZ, RZ, R0 ;  /* 0x000000ffff0d7224 */ /* 0x000fe400078e0000 */
[----:B------:R-:W-:Y:S02]  /*1f530*/  IMAD.MOV.U32 R12, RZ, RZ, 0x3 ;  /* 0x00000003ff0c7424 */ /* 0x000fe400078e00ff */
[----:B------:R-:W-:-:S07]  /*1f540*/  IMAD.MOV.U32 R3, RZ, RZ, R14 ;  /* 0x000000ffff037224 */ /* 0x000fce00078e000e */
[----:B------:R-:W-:Y:S05]  /*1f550*/  WARPSYNC.COLLECTIVE R15, `(.L_x_7402) ;  /* 0x000000000f087348 */ /* 0x000fea0003c00000 */
[----:B------:R0:W1:Y:S02]  /*1f560*/  SHFL.IDX P6, R14, R13, R12, R11 ;  /* 0x0000000c0d0e7389 */ /* 0x00006400000c000b */
[----:B01----:R-:W-:Y:S01]  /*1f570*/  ENDCOLLECTIVE ;  /* 0x000000000000791b */ /* 0x003fe20003800000 */
.L_x_7402:
        /* <DEDUP_REMOVED lines=16> */
.L_x_7403:
[----:B------:R-:W-:Y:S02]  /*1f680*/  @P0 IMAD R8, R5, 0x2, R22 ;  /* 0x0000000205080824 */ /* 0x000fe400078e0216 */
[----:B------:R-:W-:Y:S02]  /*1f690*/  IMAD.MOV.U32 R13, RZ, RZ, R0 ;  /* 0x000000ffff0d7224 */ /* 0x000fe400078e0000 */
[----:B------:R-:W-:Y:S02]  /*1f6a0*/  IMAD.MOV.U32 R12, RZ, RZ, 0x4 ;  /* 0x00000004ff0c7424 */ /* 0x000fe400078e00ff */
[----:B------:R-:W-:-:S07]  /*1f6b0*/  IMAD.MOV.U32 R3, RZ, RZ, R14 ;  /* 0x000000ffff037224 */ /* 0x000fce00078e000e */
[----:B------:R-:W-:Y:S05]  /*1f6c0*/  WARPSYNC.COLLECTIVE R15, `(.L_x_7404) ;  /* 0x000000000f087348 */ /* 0x000fea0003c00000 */
[----:B------:R0:W1:Y:S02]  /*1f6d0*/  SHFL.IDX P6, R14, R13, R12, R11 ;  /* 0x0000000c0d0e7389 */ /* 0x00006400000c000b */
[----:B01----:R-:W-:Y:S01]  /*1f6e0*/  ENDCOLLECTIVE ;  /* 0x000000000000791b */ /* 0x003fe20003800000 */
.L_x_7404:
        /* <DEDUP_REMOVED lines=16> */
.L_x_7405:
[----:B------:R-:W-:Y:S01]  /*1f7f0*/  @P0 IMAD R8, R5, 0x2, R22 ;  /* 0x0000000205080824 */ /* 0x000fe200078e0216 */
[----:B------:R-:W-:Y:S01]  /*1f800*/  MOV R13, R0 ;  /* 0x00000000000d7202 */ /* 0x000fe20000000f00 */
[----:B------:R-:W-:Y:S02]  /*1f810*/  IMAD.MOV.U32 R12, RZ, RZ, 0x5 ;  /* 0x00000005ff0c7424 */ /* 0x000fe400078e00ff */
[----:B------:R-:W-:-:S07]  /*1f820*/  IMAD.MOV.U32 R3, RZ, RZ, R14 ;  /* 0x000000ffff037224 */ /* 0x000fce00078e000e */
[----:B------:R-:W-:Y:S05]  /*1f830*/  WARPSYNC.COLLECTIVE R15, `(.L_x_7406) ;  /* 0x000000000f087348 */ /* 0x000fea0003c00000 */
[----:B------:R0:W1:Y:S02]  /*1f840*/  SHFL.IDX P6, R14, R13, R12, R11 ;  /* 0x0000000c0d0e7389 */ /* 0x00006400000c000b */
[----:B01----:R-:W-:Y:S01]  /*1f850*/  ENDCOLLECTIVE ;  /* 0x000000000000791b */ /* 0x003fe20003800000 */
.L_x_7406:
        /* <DEDUP_REMOVED lines=16> */
.L_x_7407:
[----:B------:R-:W-:Y:S02]  /*1f960*/  @P0 IMAD R8, R5, 0x2, R22 ;  /* 0x0000000205080824 */ /* 0x000fe400078e0216 */
[----:B------:R-:W-:Y:S02]  /*1f970*/  IMAD.MOV.U32 R13, RZ, RZ, R0 ;  /* 0x000000ffff0d7224 */ /* 0x000fe400078e0000 */
[----:B------:R-:W-:Y:S02]  /*1f980*/  IMAD.MOV.U32 R12, RZ, RZ, 0x6 ;  /* 0x00000006ff0c7424 */ /* 0x000fe400078e00ff */
[----:B------:R-:W-:-:S07]  /*1f990*/  IMAD.MOV.U32 R3, RZ, RZ, R14 ;  /* 0x000000ffff037224 */ /* 0x000fce00078e000e */
[----:B------:R-:W-:Y:S05]  /*1f9a0*/  WARPSYNC.COLLECTIVE R15, `(.L_x_7408) ;  /* 0x000000000f087348 */ /* 0x000fea0003c00000 */
[----:B------:R0:W1:Y:S02]  /*1f9b0*/  SHFL.IDX P6, R14, R13, R12, R11 ;  /* 0x0000000c0d0e7389 */ /* 0x00006400000c000b */
[----:B01----:R-:W-:Y:S01]  /*1f9c0*/  ENDCOLLECTIVE ;  /* 0x000000000000791b */ /* 0x003fe20003800000 */
.L_x_7408:
        /* <DEDUP_REMOVED lines=11> */
[----:B------:R-:W-:Y:S02]  /*1fa80*/  ISETP.GE.AND P0, PT, R6, 0x61, PT ;  /* 0x000000610600780c */ /* 0x000fe40003f06270 */
[----:B0-----:R-:W-:-:S11]  /*1fa90*/  MOV R2, R14 ;  /* 0x0000000e00027202 */ /* 0x001fd60000000f00 */
[----:B------:R-:W-:Y:S05]  /*1faa0*/  WARPSYNC.COLLECTIVE R15, `(.L_x_7409) ;  /* 0x000000000f087348 */ /* 0x000fea0003c00000 */
[----:B------:R0:W1:Y:S02]  /*1fab0*/  SHFL.IDX P6, R14, R13, R12, R11 ;  /* 0x0000000c0d0e7389 */ /* 0x00006400000c000b */
[----:B01----:R-:W-:Y:S01]  /*1fac0*/  ENDCOLLECTIVE ;  /* 0x000000000000791b */ /* 0x003fe20003800000 */
.L_x_7409:
[----:B------:R-:W-:Y:S02]  /*1fad0*/  @P0 IMAD R8, R5, 0x2, R22 ;  /* 0x0000000205080824 */ /* 0x000fe400078e0216 */
[----:B------:R-:W-:Y:S02]  /*1fae0*/  IMAD.MOV.U32 R13, RZ, RZ, R0 ;  /* 0x000000ffff0d7224 */ /* 0x000fe400078e0000 */
[----:B------:R-:W-:Y:S02]  /*1faf0*/  IMAD.MOV.U32 R12, RZ, RZ, 0x7 ;  /* 0x00000007ff0c7424 */ /* 0x000fe400078e00ff */
[----:B------:R-:W-:-:S07]  /*1fb00*/  IMAD.MOV.U32 R3, RZ, RZ, R14 ;  /* 0x000000ffff037224 */ /* 0x000fce00078e000e */
[----:B------:R-:W-:Y:S05]  /*1fb10*/  WARPSYNC.COLLECTIVE R15, `(.L_x_7410) ;  /* 0x000000000f087348 */ /* 0x000fea0003c00000 */
[----:B------:R0:W1:Y:S02]  /*1fb20*/  SHFL.IDX P6, R14, R13, R12, R11 ;  /* 0x0000000c0d0e7389 */ /* 0x00006400000c000b */
[----:B01----:R-:W-:Y:S01]  /*1fb30*/  ENDCOLLECTIVE ;  /* 0x000000000000791b */ /* 0x003fe20003800000 */
.L_x_7410:
        /* <DEDUP_REMOVED lines=10> */
.L_x_7411:
[----:B------:R-:W-:Y:S01]  /*1fbe0*/  @!PT LDS RZ, [RZ] ;  /* 0x00000000fffff984 */ /* 0x000fe20000000800 */
[----:B------:R-:W-:Y:S01]  /*1fbf0*/  @!PT LDS RZ, [RZ] ;  /* 0x00000000fffff984 */ /* 0x000fe20000000800 */
[----:B------:R-:W-:Y:S01]  /*1fc00*/  @!PT LDS RZ, [RZ] ;  /* 0x00000000fffff984 */ /* 0x000fe20000000800 */
[----:B------:R-:W-:Y:S04]  /*1fc10*/  @P0 LDGSTS.E.BYPASS.LTC128B.128 [R8+0x1b400], desc[UR42][R2.64], !P3 ;  /* 0x1b40000002080fae */ /* 0x000fe8000d901d6a */
[----:B------:R0:W-:Y:S02]  /*1fc20*/  @P0 LDGSTS.E.BYPASS.LTC128B.128 [R8+0x1f400], desc[UR42][R2.64+0x80], !P2 ;  /* 0x1f40008002080fae */ /* 0x0001e4000d101d6a */
[----:B0-----:R-:W-:Y:S01]  /*1fc30*/  MOV R2, R14 ;  /* 0x0000000e00027202 */ /* 0x001fe20000000f00 */
[----:B------:R-:W-:Y:S06]  /*1fc40*/  BRA `(.L_x_7412) ;  /* 0xffffff9800a47947 */ /* 0x000fec000383ffff */
.L_x_7223:
        /* <DEDUP_REMOVED lines=9> */
.L_x_7413:
[C---:B------:R-:W-:Y:S01]  /*1fce0*/  VIADD R7, R4.reuse, 0x10 ;  /* 0x0000001004077836 */ /* 0x040fe20000000000 */
[----:B------:R-:W-:Y:S01]  /*1fcf0*/  ISETP.GE.AND P3, PT, R4, R6, PT ;  /* 0x000000060400720c */ /* 0x000fe20003f66270 */
[----:B------:R-:W-:Y:S02]  /*1fd00*/  IMAD.MOV.U32 R13, RZ, RZ, R0 ;  /* 0x000000ffff0d7224 */ /* 0x000fe400078e0000 */
[----:B------:R-:W-:-:S10]  /*1fd10*/  IMAD.MOV.U32 R2, RZ, RZ, R14 ;  /* 0x000000ffff027224 */ /* 0x000fd400078e000e */
[----:B------:R-:W-:Y:S05]  /*1fd20*/  WARPSYNC.COLLECTIVE R15, `(.L_x_7414) ;  /* 0x000000000f087348 */ /* 0x000fea0003c00000 */
[----:B------:R0:W1:Y:S02]  /*1fd30*/  SHFL.IDX P6, R14, R13, R12, R11 ;  /* 0x0000000c0d0e7389 */ /* 0x00006400000c000b */
[----:B01----:R-:W-:Y:S01]  /*1fd40*/  ENDCOLLECTIVE ;  /* 0x000000000000791b */ /* 0x003fe20003800000 */
.L_x_7414:
        /* <DEDUP_REMOVED lines=8> */
.L_x_7415:
        /* <DEDUP_REMOVED lines=11> */
.L_x_7416:
        /* <DEDUP_REMOVED lines=8> */
.L_x_7417:
[----:B------:R-:W-:Y:S01]  /*1ff00*/  @!P3 IMAD.MOV.U32 R3, RZ, RZ, R7 ;  /* 0x000000ffff03b224 */ /* 0x000fe200078e0007 */
[----:B------:R-:W-:-:S04]  /*1ff10*/  IADD3 R7, R4, 0x20, RZ ;  /* 0x0000002004077810 */ /* 0x000fc80007ffe0ff */
        /* <DEDUP_REMOVED lines=11> */
.L_x_7418:
        /* <DEDUP_REMOVED lines=8> */
.L_x_7419:
        /* <DEDUP_REMOVED lines=13> */
.L_x_7420:
        /* <DEDUP_REMOVED lines=8> */
.L_x_7421:
        /* <DEDUP_REMOVED lines=13> */
.L_x_7422:
        /* <DEDUP_REMOVED lines=8> */
.L_x_7423:
        /* <DEDUP_REMOVED lines=13> */
.L_x_7424:
        /* <DEDUP_REMOVED lines=8> */
.L_x_7425:
[----:B------:R-:W-:-:S05]  /*20440*/  @!P3 IMAD.MOV.U32 R3, RZ, RZ, R7 ;  /* 0x000000ffff03b224 */ /* 0x000fca00078e0007 */
[----:B------:R-:W-:Y:S01]  /*20450*/  @!PT LDS RZ, [RZ] ;  /* 0x00000000fffff984 */ /* 0x000fe20000000800 */
[----:B------:R-:W-:Y:S01]  /*20460*/  @!PT LDS RZ, [RZ] ;  /* 0x00000000fffff984 */ /* 0x000fe20000000800 */
[----:B------:R-:W-:Y:S01]  /*20470*/  @!PT LDS RZ, [RZ] ;  /* 0x00000000fffff984 */ /* 0x000fe20000000800 */
[----:B------:R-:W-:Y:S04]  /*20480*/  @!P3 LDGSTS.E.BYPASS.LTC128B.128 [R9+0x12c00], desc[UR42][R2.64], !P0 ;  /* 0x12c000000209bfae */ /* 0x000fe8000c101d6a */
[----:B------:R0:W-:Y:S01]  /*20490*/  @!P3 LDGSTS.E.BYPASS.LTC128B.128 [R9+0x16c00], desc[UR42][R2.64+0x80], !P1 ;  /* 0x16c000800209bfae */ /* 0x0001e2000c901d6a */
[----:B------:R-:W-:Y:S01]  /*204a0*/  IMAD.MOV.U32 R13, RZ, RZ, R0 ;  /* 0x000000ffff0d7224 */ /* 0x000fe200078e0000 */
[----:B0-----:R-:W-:Y:S01]  /*204b0*/  IADD3 R3, R4, 0x60, RZ ;  /* 0x0000006004037810 */ /* 0x001fe20007ffe0ff */
[----:B------:R-:W-:-:S07]  /*204c0*/  IMAD.MOV.U32 R2, RZ, RZ, R14 ;  /* 0x000000ffff027224 */ /* 0x000fce00078e000e */
[----:B------:R-:W-:Y:S05]  /*204d0*/  WARPSYNC.COLLECTIVE R15, `(.L_x_7426) ;  /* 0x000000000f087348 */ /* 0x000fea0003c00000 */
[----:B------:R0:W1:Y:S02]  /*204e0*/  SHFL.IDX P6, R14, R13, R12, R11 ;  /* 0x0000000c0d0e7389 */ /* 0x00006400000c000b */
[----:B01----:R-:W-:Y:S01]  /*204f0*/  ENDCOLLECTIVE ;  /* 0x000000000000791b */ /* 0x003fe20003800000 */
.L_x_7426:
[----:B------:R-:W-:Y:S01]  /*20500*/  ISETP.GE.AND P3, PT, R3, R6, PT ;  /* 0x000000060300720c */ /* 0x000fe20003f66270 */
[----:B------:R-:W-:Y:S02]  /*20510*/  IMAD.MOV.U32 R13, RZ, RZ, R5 ;  /* 0x000000ffff0d7224 */ /* 0x000fe400078e0005 */
[----:B------:R-:W-:-:S10]  /*20520*/  IMAD.MOV.U32 R12, RZ, RZ, 0x7 ;  /* 0x00000007ff0c7424 */ /* 0x000fd400078e00ff */
[----:B------:R-:W-:-:S05]  /*20530*/  @!P3 LEA R14, P2, R31, R14, 0x1 ;  /* 0x0000000e1f0eb211 */ /* 0x000fca00078408ff */
[----:B------:R-:W-:Y:S02]  /*20540*/  @!P3 IMAD.X R7, RZ, RZ, R2, P2 ;  /* 0x000000ffff07b224 */ /* 0x000fe400010e0602 */
[----:B------:R-:W-:-:S07]  /*20550*/  @!P3 IMAD.MOV.U32 R2, RZ, RZ, R14 ;  /* 0x000000ffff02b224 */ /* 0x000fce00078e000e */
[----:B------:R-:W-:Y:S05]  /*20560*/  WARPSYNC.COLLECTIVE R15, `(.L_x_7427) ;  /* 0x000000000f087348 */ /* 0x000fea0003c00000 */
[----:B------:R0:W1:Y:S02]  /*20570*/  SHFL.IDX P6, R14, R13, R12, R11 ;  /* 0x0000000c0d0e7389 */ /* 0x00006400000c000b */
[----:B01----:R-:W-:Y:S01]  /*20580*/  ENDCOLLECTIVE ;  /* 0x000000000000791b */ /* 0x003fe20003800000 */
.L_x_7427:
        /* <DEDUP_REMOVED lines=11> */
.L_x_7428:
[----:B------:R-:W-:Y:S05]  /*20640*/  BRA `(.L_x_7429) ;  /* 0xffffff9c00087947 */ /* 0x000fea000383ffff */
.L_x_7228:
[----:B0-----:R0:W1:Y:S02]  /*20650*/  SYNCS.PHASECHK.TRANS64.TRYWAIT P0, [R22+URZ+0x28820], R3 ;  /* 0x02882003160075a7 */ /* 0x001064000800017f */
[----:B-1----:R-:W-:Y:S05]  /*20660*/  @!P0 NANOSLEEP.SYNCS 0x989680 ;  /* 0x009896800000895d */ /* 0x002fea0003900000 */
[----:B------:R-:W1:Y:S02]  /*20670*/  @!P0 SYNCS.PHASECHK.TRANS64 P0, [R22+URZ+0x28820], R3 ;  /* 0x02882003160085a7 */ /* 0x000e64000800007f */
[----:B-1----:R-:W-:Y:S05]  /*20680*/  @!P0 BRA `(.L_x_7228) ;  /* 0xfffffffc00f08947 */ /* 0x002fea000383ffff */
[----:B------:R-:W-:Y:S05]  /*20690*/  BRA `(.L_x_7430) ;  /* 0xffffff9c00807947 */ /* 0x000fea000383ffff */
.L_x_7233:
[----:B0-----:R0:W1:Y:S02]  /*206a0*/  SYNCS.PHASECHK.TRANS64.TRYWAIT P0, [R6+URZ+0x28840], R3 ;  /* 0x02884003060075a7 */ /* 0x001064000800017f */
[----:B-1----:R-:W-:Y:S05]  /*206b0*/  @!P0 NANOSLEEP.SYNCS 0x989680 ;  /* 0x009896800000895d */ /* 0x002fea0003900000 */
[----:B------:R-:W1:Y:S02]  /*206c0*/  @!P0 SYNCS.PHASECHK.TRANS64 P0, [R6+URZ+0x28840], R3 ;  /* 0x02884003060085a7 */ /* 0x000e64000800007f */
[----:B-1----:R-:W-:Y:S05]  /*206d0*/  @!P0 BRA `(.L_x_7233) ;  /* 0xfffffffc00f08947 */ /* 0x002fea000383ffff */
[----:B------:R-:W-:Y:S05]  /*206e0*/  BRA `(.L_x_7431) ;  /* 0xffffffa000487947 */ /* 0x000fea000383ffff */
.L_x_7234:
[----:B------:R-:W-:Y:S01]  /*206f0*/  BSSY B1, `(.L_x_7432) ;  /* 0x0000008000017945 */ /* 0x000fe20003800000 */
[----:B------:R-:W-:Y:S01]  /*20700*/  IMAD.MOV.U32 R13, RZ, RZ, R9 ;  /* 0x000000ffff0d7224 */ /* 0x000fe200078e0009 */
[----:B------:R-:W-:Y:S01]  /*20710*/  MOV R12, RZ ;  /* 0x000000ff000c7202 */ /* 0x000fe20000000f00 */
[----:B------:R-:W-:Y:S02]  /*20720*/  IMAD.MOV.U32 R11, RZ, RZ, 0x181f ;  /* 0x0000181fff0b7424 */ /* 0x000fe400078e00ff */
[----:B------:R-:W-:-:S07]  /*20730*/  IMAD.MOV.U32 R15, RZ, RZ, -0x1 ;  /* 0xffffffffff0f7424 */ /* 0x000fce00078e00ff */
[----:B--2---:R-:W-:Y:S05]  /*20740*/  WARPSYNC.COLLECTIVE R15, `(.L_x_7433) ;  /* 0x000000000f087348 */ /* 0x004fea0003c00000 */
[----:B--2---:R0:W1:Y:S02]  /*20750*/  SHFL.IDX P6, R14, R13, R12, R11 ;  /* 0x0000000c0d0e7389 */ /* 0x00406400000c000b */
[----:B01----:R-:W-:Y:S01]  /*20760*/  ENDCOLLECTIVE ;  /* 0x000000000000791b */ /* 0x003fe20003800000 */
.L_x_7433:
[----:B------:R-:W-:Y:S05]  /*20770*/  BSYNC B1 ;  /* 0x0000000000017941 */ /* 0x000fea0003800000 */
.L_x_7432:
        /* <DEDUP_REMOVED lines=10> */
.L_x_7434:
[----:B------:R-:W-:Y:S02]  /*20820*/  IMAD.MOV.U32 R13, RZ, RZ, R9 ;  /* 0x000000ffff0d7224 */ /* 0x000fe400078e0009 */
[----:B------:R-:W-:Y:S02]  /*20830*/  IMAD.MOV.U32 R12, RZ, RZ, 0x1 ;  /* 0x00000001ff0c7424 */ /* 0x000fe400078e00ff */
[----:B------:R-:W-:-:S07]  /*20840*/  IMAD.MOV.U32 R2, RZ, RZ, R14 ;  /* 0x000000ffff027224 */ /* 0x000fce00078e000e */
[----:B------:R-:W-:Y:S05]  /*20850*/  WARPSYNC.COLLECTIVE R15, `(.L_x_7435) ;  /* 0x000000000f087348 */ /* 0x000fea0003c00000 */
[----:B------:R0:W1:Y:S02]  /*20860*/  SHFL.IDX P6, R14, R13, R12, R11 ;  /* 0x0000000c0d0e7389 */ /* 0x00006400000c000b */
[----:B01----:R-:W-:Y:S01]  /*20870*/  ENDCOLLECTIVE ;  /* 0x000000000000791b */ /* 0x003fe20003800000 */
.L_x_7435:
        /* <DEDUP_REMOVED lines=12> */
.L_x_7436:
[----:B------:R-:W-:Y:S01]  /*20940*/  MOV R13, R9 ;  /* 0x00000009000d7202 */ /* 0x000fe20000000f00 */
[----:B------:R-:W-:Y:S02]  /*20950*/  IMAD.MOV.U32 R12, RZ, RZ, 0x2 ;  /* 0x00000002ff0c7424 */ /* 0x000fe400078e00ff */
[----:B------:R-:W-:-:S07]  /*20960*/  IMAD.MOV.U32 R2, RZ, RZ, R14 ;  /* 0x000000ffff027224 */ /* 0x000fce00078e000e */
[----:B------:R-:W-:Y:S05]  /*20970*/  WARPSYNC.COLLECTIVE R15, `(.L_x_7437) ;  /* 0x000000000f087348 */ /* 0x000fea0003c00000 */
[----:B------:R0:W1:Y:S02]  /*20980*/  SHFL.IDX P6, R14, R13, R12, R11 ;  /* 0x0000000c0d0e7389 */ /* 0x00006400000c000b */
[----:B01----:R-:W-:Y:S01]  /*20990*/  ENDCOLLECTIVE ;  /* 0x000000000000791b */ /* 0x003fe20003800000 */
.L_x_7437:
        /* <DEDUP_REMOVED lines=12> */
.L_x_7438:
[----:B------:R-:W-:Y:S02]  /*20a60*/  IMAD.MOV.U32 R13, RZ, RZ, R9 ;  /* 0x000000ffff0d7224 */ /* 0x000fe400078e0009 */
[----:B------:R-:W-:Y:S02]  /*20a70*/  IMAD.MOV.U32 R12, RZ, RZ, 0x3 ;  /* 0x00000003ff0c7424 */ /* 0x000fe400078e00ff */
[----:B------:R-:W-:-:S07]  /*20a80*/  IMAD.MOV.U32 R2, RZ, RZ, R14 ;  /* 0x000000ffff027224 */ /* 0x000fce00078e000e */
[----:B------:R-:W-:Y:S05]  /*20a90*/  WARPSYNC.COLLECTIVE R15, `(.L_x_7439) ;  /* 0x000000000f087348 */ /* 0x000fea0003c00000 */
[----:B------:R0:W1:Y:S02]  /*20aa0*/  SHFL.IDX P6, R14, R13, R12, R11 ;  /* 0x0000000c0d0e7389 */ /* 0x00006400000c000b */
[----:B01----:R-:W-:Y:S01]  /*20ab0*/  ENDCOLLECTIVE ;  /* 0x000000000000791b */ /* 0x003fe20003800000 */
.L_x_7439:
[----:B------:R-:W-:-:S05]  /*20ac0*/  IADD3 R2, P0, R2, R5, RZ ;  /* 0x0000000502027210 */ /* 0x000fca0007f1e0ff */
[----:B------:R-:W-:-:S05]  /*20ad0*/  IMAD.X R3, RZ, RZ, R3, P0 ;  /* 0x000000ffff037224 */ /* 0x000fca00000e0603 */
[----:B------:R-:W-:Y:S01]  /*20ae0*/  @!PT LDS RZ, [RZ] ;  /* 0x00000000fffff984 */ /* 0x000fe20000000800 */
[----:B------:R-:W-:Y:S01]  /*20af0*/  @!PT LDS RZ, [RZ] ;  /* 0x00000000fffff984 */ /* 0x000fe20000000800 */
[----:B------:R-:W-:Y:S01]  /*20b00*/  @!PT LDS RZ, [RZ] ;  /* 0x00000000fffff984 */ /* 0x000fe20000000800 */
[----:B------:R-:W-:Y:S01]  /*20b10*/  LDGSTS.E.BYPASS.LTC128B.128 [R8+0x19400], desc[UR42][R2.64], !P4 ;  /* 0x1940000002087fae */ /* 0x000fe2000e101d6a */
[----:B------:R-:W-:-:S03]  /*20b20*/  MOV R13, R7 ;  /* 0x00000007000d7202 */ /* 0x000fc60000000f00 */
[----:B------:R0:W-:Y:S02]  /*20b30*/  LDGSTS.E.BYPASS.LTC128B.128 [R8+0x1d400], desc[UR42][R2.64+0x80], !P3 ;  /* 0x1d40008002087fae */ /* 0x0001e4000d901d6a */
[----:B0-----:R-:W-:-:S07]  /*20b40*/  IMAD.MOV.U32 R3, RZ, RZ, R14 ;  /* 0x000000ffff037224 */ /* 0x001fce00078e000e */
[----:B------:R-:W-:Y:S05]  /*20b50*/  WARPSYNC.COLLECTIVE R15, `(.L_x_7440) ;  /* 0x000000000f087348 */ /* 0x000fea0003c00000 */
[----:B------:R0:W1:Y:S02]  /*20b60*/  SHFL.IDX P6, R14, R13, R12, R11 ;  /* 0x0000000c0d0e7389 */ /* 0x00006400000c000b */
[----:B01----:R-:W-:Y:S01]  /*20b70*/  ENDCOLLECTIVE ;  /* 0x000000000000791b */ /* 0x003fe20003800000 */
.L_x_7440:
[----:B------:R-:W-:Y:S02]  /*20b80*/  IMAD.MOV.U32 R13, RZ, RZ, R9 ;  /* 0x000000ffff0d7224 */ /* 0x000fe400078e0009 */
[----:B------:R-:W-:Y:S02]  /*20b90*/  IMAD.MOV.U32 R12, RZ, RZ, 0x4 ;  /* 0x00000004ff0c7424 */ /* 0x000fe400078e00ff */
[----:B------:R-:W-:-:S07]  /*20ba0*/  IMAD.MOV.U32 R2, RZ, RZ, R14 ;  /* 0x000000ffff027224 */ /* 0x000fce00078e000e */
[----:B------:R-:W-:Y:S05]  /*20bb0*/  WARPSYNC.COLLECTIVE R15, `(.L_x_7441) ;  /* 0x000000000f087348 */ /* 0x000fea0003c00000 */
[----:B------:R0:W1:Y:S02]  /*20bc0*/  SHFL.IDX P6, R14, R13, R12, R11 ;  /* 0x0000000c0d0e7389 */ /* 0x00006400000c000b */
[----:B01----:R-:W-:Y:S01]  /*20bd0*/  ENDCOLLECTIVE ;  /* 0x000000000000791b */ /* 0x003fe20003800000 */
.L_x_7441:
        /* <DEDUP_REMOVED lines=12> */
.L_x_7442:
[----:B------:R-:W-:Y:S01]  /*20ca0*/  MOV R13, R9 ;  /* 0x00000009000d7202 */ /* 0x000fe20000000f00 */
[----:B------:R-:W-:Y:S02]  /*20cb0*/  IMAD.MOV.U32 R12, RZ, RZ, 0x5 ;  /* 0x00000005ff0c7424 */ /* 0x000fe400078e00ff */
[----:B------:R-:W-:-:S07]  /*20cc0*/  IMAD.MOV.U32 R2, RZ, RZ, R14 ;  /* 0x000000ffff027224 */ /* 0x000fce00078e000e */
[----:B------:R-:W-:Y:S05]  /*20cd0*/  WARPSYNC.COLLECTIVE R15, `(.L_x_7443) ;  /* 0x000000000f087348 */ /* 0x000fea0003c00000 */
[----:B------:R0:W1:Y:S02]  /*20ce0*/  SHFL.IDX P6, R14, R13, R12, R11 ;  /* 0x0000000c0d0e7389 */ /* 0x00006400000c000b */
[----:B01----:R-:W-:Y:S01]  /*20cf0*/  ENDCOLLECTIVE ;  /* 0x000000000000791b */ /* 0x003fe20003800000 */
.L_x_7443:
        /* <DEDUP_REMOVED lines=12> */
.L_x_7444:
[----:B------:R-:W-:Y:S02]  /*20dc0*/  IMAD.MOV.U32 R13, RZ, RZ, R9 ;  /* 0x000000ffff0d7224 */ /* 0x000fe400078e0009 */
[----:B------:R-:W-:Y:S02]  /*20dd0*/  IMAD.MOV.U32 R12, RZ, RZ, 0x6 ;  /* 0x00000006ff0c7424 */ /* 0x000fe400078e00ff */
[----:B------:R-:W-:-:S07]  /*20de0*/  IMAD.MOV.U32 R2, RZ, RZ, R14 ;  /* 0x000000ffff027224 */ /* 0x000fce00078e000e */
[----:B------:R-:W-:Y:S05]  /*20df0*/  WARPSYNC.COLLECTIVE R15, `(.L_x_7445) ;  /* 0x000000000f087348 */ /* 0x000fea0003c00000 */
[----:B------:R0:W1:Y:S02]  /*20e00*/  SHFL.IDX P6, R14, R13, R12, R11 ;  /* 0x0000000c0d0e7389 */ /* 0x00006400000c000b */
[----:B01----:R-:W-:Y:S01]  /*20e10*/  ENDCOLLECTIVE ;  /* 0x000000000000791b */ /* 0x003fe20003800000 */
.L_x_7445:
        /* <DEDUP_REMOVED lines=12> */
.L_x_7446:
[----:B------:R-:W-:Y:S02]  /*20ee0*/  IMAD.MOV.U32 R13, RZ, RZ, R9 ;  /* 0x000000ffff0d7224 */ /* 0x000fe400078e0009 */
[----:B------:R-:W-:Y:S02]  /*20ef0*/  IMAD.MOV.U32 R12, RZ, RZ, 0x7 ;  /* 0x00000007ff0c7424 */ /* 0x000fe400078e00ff */
[----:B------:R-:W-:-:S07]  /*20f00*/  IMAD.MOV.U32 R2, RZ, RZ, R14 ;  /* 0x000000ffff027224 */ /* 0x000fce00078e000e */
[----:B------:R-:W-:Y:S05]  /*20f10*/  WARPSYNC.COLLECTIVE R15, `(.L_x_7447) ;  /* 0x000000000f087348 */ /* 0x000fea0003c00000 */
[----:B------:R0:W1:Y:S02]  /*20f20*/  SHFL.IDX P6, R14, R13, R12, R11 ;  /* 0x0000000c0d0e7389 */ /* 0x00006400000c000b */
[----:B01----:R-:W-:Y:S01]  /*20f30*/  ENDCOLLECTIVE ;  /* 0x000000000000791b */ /* 0x003fe20003800000 */
.L_x_7447:
[----:B------:R-:W-:-:S05]  /*20f40*/  IADD3 R2, P0, R2, R5, RZ ;  /* 0x0000000502027210 */ /* 0x000fca0007f1e0ff */
[----:B------:R-:W-:-:S05]  /*20f50*/  IMAD.X R3, RZ, RZ, R3, P0 ;  /* 0x000000ffff037224 */ /* 0x000fca00000e0603 */
        /* <DEDUP_REMOVED lines=10> */
.L_x_7448:
[----:B------:R-:W-:Y:S01]  /*21000*/  IMAD.MOV.U32 R2, RZ, RZ, R14 ;  /* 0x000000ffff027224 */ /* 0x000fe200078e000e */
[----:B------:R-:W-:Y:S06]  /*21010*/  BRA `(.L_x_7449) ;  /* 0xffffff9c00187947 */ /* 0x000fec000383ffff */
.L_x_7239:
[----:B-1----:R1:W3:Y:S02]  /*21020*/  SYNCS.PHASECHK.TRANS64.TRYWAIT P0, [R6+URZ+0x28860], R3 ;  /* 0x02886003060075a7 */ /* 0x0022e4000800017f */
[----:B---3--:R-:W-:Y:S05]  /*21030*/  @!P0 NANOSLEEP.SYNCS 0x989680 ;  /* 0x009896800000895d */ /* 0x008fea0003900000 */
[----:B------:R-:W3:Y:S02]  /*21040*/  @!P0 SYNCS.PHASECHK.TRANS64 P0, [R6+URZ+0x28860], R3 ;  /* 0x02886003060085a7 */ /* 0x000ee4000800007f */
[----:B---3--:R-:W-:Y:S05]  /*21050*/  @!P0 BRA `(.L_x_7239) ;  /* 0xfffffffc00f08947 */ /* 0x008fea000383ffff */
[----:B------:R-:W-:Y:S05]  /*21060*/  BRA `(.L_x_7450) ;  /* 0xffffff9c00747947 */ /* 0x000fea000383ffff */
.L_x_7240:
[----:B------:R-:W-:Y:S01]  /*21070*/  BSSY B1, `(.L_x_7451) ;  /* 0x0000008000017945 */ /* 0x000fe20003800000 */
[----:B------:R-:W-:Y:S01]  /*21080*/  IMAD.MOV.U32 R13, RZ, RZ, R24 ;  /* 0x000000ffff0d7224 */ /* 0x000fe200078e0018 */
[----:B------:R-:W-:Y:S01]  /*21090*/  MOV R12, RZ ;  /* 0x000000ff000c7202 */ /* 0x000fe20000000f00 */
[----:B------:R-:W-:Y:S02]  /*210a0*/  IMAD.MOV.U32 R11, RZ, RZ, 0x181f ;  /* 0x0000181fff0b7424 */ /* 0x000fe400078e00ff */
[----:B------:R-:W-:-:S07]  /*210b0*/  IMAD.MOV.U32 R15, RZ, RZ, -0x1 ;  /* 0xffffffffff0f7424 */ /* 0x000fce00078e00ff */
[----:B-12---:R-:W-:Y:S05]  /*210c0*/  WARPSYNC.COLLECTIVE R15, `(.L_x_7452) ;  /* 0x000000000f087348 */ /* 0x006fea0003c00000 */
[----:B--2---:R0:W2:Y:S02]  /*210d0*/  SHFL.IDX P6, R14, R13, R12, R11 ;  /* 0x0000000c0d0e7389 */ /* 0x0040a400000c000b */
[----:B012---:R-:W-:Y:S01]  /*210e0*/  ENDCOLLECTIVE ;  /* 0x000000000000791b */ /* 0x007fe20003800000 */
.L_x_7452:
[----:B------:R-:W-:Y:S05]  /*210f0*/  BSYNC B1 ;  /* 0x0000000000017941 */ /* 0x000fea0003800000 */
.L_x_7451:
        /* <DEDUP_REMOVED lines=9> */
.L_x_7453:
[----:B------:R-:W-:Y:S02]  /*21190*/  IMAD.MOV.U32 R13, RZ, RZ, R24 ;  /* 0x000000ffff0d7224 */ /* 0x000fe400078e0018 */
[----:B------:R-:W-:Y:S02]  /*211a0*/  IMAD.MOV.U32 R12, RZ, RZ, 0x1 ;  /* 0x00000001ff0c7424 */ /* 0x000fe400078e00ff */
[----:B------:R-:W-:-:S07]  /*211b0*/  IMAD.MOV.U32 R2, RZ, RZ, R14 ;  /* 0x000000ffff027224 */ /* 0x000fce00078e000e */
[----:B------:R-:W-:Y:S05]  /*211c0*/  WARPSYNC.COLLECTIVE R15, `(.L_x_7454) ;  /* 0x000000000f087348 */ /* 0x000fea0003c00000 */
[----:B------:R0:W1:Y:S02]  /*211d0*/  SHFL.IDX P6, R14, R13, R12, R11 ;  /* 0x0000000c0d0e7389 */ /* 0x00006400000c000b */
[----:B01----:R-:W-:Y:S01]  /*211e0*/  ENDCOLLECTIVE ;  /* 0x000000000000791b */ /* 0x003fe20003800000 */
.L_x_7454:
[----:B------:R-:W-:-:S04]  /*211f0*/  IADD3 R2, P0, R2, R5, RZ ;  /* 0x0000000502027210 */ /* 0x000fc80007f1e0ff */
        /* <DEDUP_REMOVED lines=13> */
.L_x_7455:
[----:B------:R-:W-:Y:S01]  /*212d0*/  IMAD.MOV.U32 R13, RZ, RZ, R24 ;  /* 0x000000ffff0d7224 */ /* 0x000fe200078e0018 */
[----:B------:R-:W-:Y:S01]  /*212e0*/  MOV R12, 0x2 ;  /* 0x00000002000c7802 */ /* 0x000fe20000000f00 */
[----:B------:R-:W-:-:S07]  /*212f0*/  IMAD.MOV.U32 R2, RZ, RZ, R14 ;  /* 0x000000ffff027224 */ /* 0x000fce00078e000e */
[----:B------:R-:W-:Y:S05]  /*21300*/  WARPSYNC.COLLECTIVE R15, `(.L_x_7456) ;  /* 0x000000000f087348 */ /* 0x000fea0003c00000 */
[----:B------:R0:W1:Y:S02]  /*21310*/  SHFL.IDX P6, R14, R13, R12, R11 ;  /* 0x0000000c0d0e7389 */ /* 0x00006400000c000b */
[----:B01----:R-:W-:Y:S01]  /*21320*/  ENDCOLLECTIVE ;  /* 0x000000000000791b */ /* 0x003fe20003800000 */
.L_x_7456:
        /* <DEDUP_REMOVED lines=14> */
.L_x_7457:
[----:B------:R-:W-:Y:S02]  /*21410*/  IMAD.MOV.U32 R13, RZ, RZ, R24 ;  /* 0x000000ffff0d7224 */ /* 0x000fe400078e0018 */
[----:B------:R-:W-:Y:S02]  /*21420*/  IMAD.MOV.U32 R12, RZ, RZ, 0x3 ;  /* 0x00000003ff0c7424 */ /* 0x000fe400078e00ff */
[----:B------:R-:W-:-:S07]  /*21430*/  IMAD.MOV.U32 R2, RZ, RZ, R14 ;  /* 0x000000ffff027224 */ /* 0x000fce00078e000e */
[----:B------:R-:W-:Y:S05]  /*21440*/  WARPSYNC.COLLECTIVE R15, `(.L_x_7458) ;  /* 0x000000000f087348 */ /* 0x000fea0003c00000 */
[----:B------:R0:W1:Y:S02]  /*21450*/  SHFL.IDX P6, R14, R13, R12, R11 ;  /* 0x0000000c0d0e7389 */ /* 0x00006400000c000b */
[----:B01----:R-:W-:Y:S01]  /*21460*/  ENDCOLLECTIVE ;  /* 0x000000000000791b */ /* 0x003fe20003800000 */
.L_x_7458:
        /* <DEDUP_REMOVED lines=14> */
.L_x_7459:
[----:B------:R-:W-:Y:S02]  /*21550*/  IMAD.MOV.U32 R13, RZ, RZ, R24 ;  /* 0x000000ffff0d7224 */ /* 0x000fe400078e0018 */
[----:B------:R-:W-:Y:S01]  /*21560*/  IMAD.MOV.U32 R12, RZ, RZ, 0x4 ;  /* 0x00000004ff0c7424 */ /* 0x000fe200078e00ff */
[----:B------:R-:W-:-:S07]  /*21570*/  MOV R2, R14 ;  /* 0x0000000e00027202 */ /* 0x000fce0000000f00 */
[----:B------:R-:W-:Y:S05]  /*21580*/  WARPSYNC.COLLECTIVE R15, `(.L_x_7460) ;  /* 0x000000000f087348 */ /* 0x000fea0003c00000 */
[----:B------:R0:W1:Y:S02]  /*21590*/  SHFL.IDX P6, R14, R13, R12, R11 ;  /* 0x0000000c0d0e7389 */ /* 0x00006400000c000b */
[----:B01----:R-:W-:Y:S01]  /*215a0*/  ENDCOLLECTIVE ;  /* 0x000000000000791b */ /* 0x003fe20003800000 */
.L_x_7460:
        /* <DEDUP_REMOVED lines=14> */
.L_x_7461:
[----:B------:R-:W-:Y:S01]  /*21690*/  IMAD.MOV.U32 R13, RZ, RZ, R24 ;  /* 0x000000ffff0d7224 */ /* 0x000fe200078e0018 */
[----:B------:R-:W-:Y:S01]  /*216a0*/  MOV R12, 0x5 ;  /* 0x00000005000c7802 */ /* 0x000fe20000000f00 */
[----:B------:R-:W-:-:S07]  /*216b0*/  IMAD.MOV.U32 R2, RZ, RZ, R14 ;  /* 0x000000ffff027224 */ /* 0x000fce00078e000e */
[----:B------:R-:W-:Y:S05]  /*216c0*/  WARPSYNC.COLLECTIVE R15, `(.L_x_7462) ;  /* 0x000000000f087348 */ /* 0x000fea0003c00000 */
[----:B------:R0:W1:Y:S02]  /*216d0*/  SHFL.IDX P6, R14, R13, R12, R11 ;  /* 0x0000000c0d0e7389 */ /* 0x00006400000c000b */
[----:B01----:R-:W-:Y:S01]  /*216e0*/  ENDCOLLECTIVE ;  /* 0x000000000000791b */ /* 0x003fe20003800000 */
.L_x_7462:
        /* <DEDUP_REMOVED lines=14> */
.L_x_7463:
[----:B------:R-:W-:Y:S02]  /*217d0*/  IMAD.MOV.U32 R13, RZ, RZ, R24 ;  /* 0x000000ffff0d7224 */ /* 0x000fe400078e0018 */
[----:B------:R-:W-:Y:S02]  /*217e0*/  IMAD.MOV.U32 R12, RZ, RZ, 0x6 ;  /* 0x00000006ff0c7424 */ /* 0x000fe400078e00ff */
[----:B------:R-:W-:-:S07]  /*217f0*/  IMAD.MOV.U32 R2, RZ, RZ, R14 ;  /* 0x000000ffff027224 */ /* 0x000fce00078e000e */
[----:B------:R-:W-:Y:S05]  /*21800*/  WARPSYNC.COLLECTIVE R15, `(.L_x_7464) ;  /* 0x000000000f087348 */ /* 0x000fea0003c00000 */
[----:B------:R0:W1:Y:S02]  /*21810*/  SHFL.IDX P6, R14, R13, R12, R11 ;  /* 0x0000000c0d0e7389 */ /* 0x00006400000c000b */
[----:B01----:R-:W-:Y:S01]  /*21820*/  ENDCOLLECTIVE ;  /* 0x000000000000791b */ /* 0x003fe20003800000 */
.L_x_7464:
        /* <DEDUP_REMOVED lines=14> */
.L_x_7465:
[----:B------:R-:W-:Y:S02]  /*21910*/  IMAD.MOV.U32 R13, RZ, RZ, R24 ;  /* 0x000000ffff0d7224 */ /* 0x000fe400078e0018 */
[----:B------:R-:W-:Y:S01]  /*21920*/  IMAD.MOV.U32 R12, RZ, RZ, 0x7 ;  /* 0x00000007ff0c7424 */ /* 0x000fe200078e00ff */
[----:B------:R-:W-:-:S07]  /*21930*/  MOV R2, R14 ;  /* 0x0000000e00027202 */ /* 0x000fce0000000f00 */
[----:B------:R-:W-:Y:S05]  /*21940*/  WARPSYNC.COLLECTIVE R15, `(.L_x_7466) ;  /* 0x000000000f087348 */ /* 0x000fea0003c00000 */
[----:B------:R0:W1:Y:S02]  /*21950*/  SHFL.IDX P6, R14, R13, R12, R11 ;  /* 0x0000000c0d0e7389 */ /* 0x00006400000c000b */
[----:B01----:R-:W-:Y:S01]  /*21960*/  ENDCOLLECTIVE ;  /* 0x000000000000791b */ /* 0x003fe20003800000 */
.L_x_7466:
        /* <DEDUP_REMOVED lines=13> */
.L_x_7467:
[----:B------:R-:W-:Y:S01]  /*21a40*/  @!PT LDS RZ, [RZ] ;  /* 0x00000000fffff984 */ /* 0x000fe20000000800 */
[----:B------:R-:W-:Y:S01]  /*21a50*/  @!PT LDS RZ, [RZ] ;  /* 0x00000000fffff984 */ /* 0x000fe20000000800 */
[----:B------:R-:W-:Y:S01]  /*21a60*/  @!PT LDS RZ, [RZ] ;  /* 0x00000000fffff984 */ /* 0x000fe20000000800 */
[----:B------:R1:W-:Y:S01]  /*21a70*/  LDGSTS.E.BYPASS.LTC128B.128 [R7+0x7400], desc[UR42][R2.64+0x80], !P0 ;  /* 0x0740008002077fae */ /* 0x0003e2000c101d6a */
[----:B------:R-:W-:Y:S05]  /*21a80*/  BRA `(.L_x_7468) ;  /* 0xffffff9400fc7947 */ /* 0x000fea000383ffff */
.L_x_7248:
[----:B0-----:R0:W1:Y:S02]  /*21a90*/  SYNCS.PHASECHK.TRANS64.TRYWAIT P0, [R0+URZ+0x28860], R3 ;  /* 0x02886003000075a7 */ /* 0x001064000800017f */
[----:B-1----:R-:W-:Y:S05]  /*21aa0*/  @!P0 NANOSLEEP.SYNCS 0x989680 ;  /* 0x009896800000895d */ /* 0x002fea0003900000 */
[----:B------:R-:W1:Y:S02]  /*21ab0*/  @!P0 SYNCS.PHASECHK.TRANS64 P0, [R0+URZ+0x28860], R3 ;  /* 0x02886003000085a7 */ /* 0x000e64000800007f */
[----:B-1----:R-:W-:Y:S05]  /*21ac0*/  @!P0 BRA `(.L_x_7248) ;  /* 0xfffffffc00f08947 */ /* 0x002fea000383ffff */
[----:B------:R-:W-:Y:S05]  /*21ad0*/  BRA `(.L_x_7469) ;  /* 0xffffff9c00107947 */ /* 0x000fea000383ffff */
.L_x_7249:
[----:B------:R-:W-:Y:S01]  /*21ae0*/  BSSY B0, `(.L_x_7470) ;  /* 0x0000008000007945 */ /* 0x000fe20003800000 */
[----:B------:R-:W-:Y:S01]  /*21af0*/  IMAD.MOV.U32 R13, RZ, RZ, R24 ;  /* 0x000000ffff0d7224 */ /* 0x000fe200078e0018 */
[----:B------:R-:W-:Y:S01]  /*21b00*/  MOV R15, 0xffffffff ;  /* 0xffffffff000f7802 */ /* 0x000fe20000000f00 */
[----:B------:R-:W-:Y:S02]  /*21b10*/  IMAD.MOV.U32 R12, RZ, RZ, RZ ;  /* 0x000000ffff0c7224 */ /* 0x000fe400078e00ff */
[----:B------:R-:W-:-:S07]  /*21b20*/  IMAD.MOV.U32 R11, RZ, RZ, 0x181f ;  /* 0x0000181fff0b7424 */ /* 0x000fce00078e00ff */
[----:B0-2---:R-:W-:Y:S05]  /*21b30*/  WARPSYNC.COLLECTIVE R15, `(.L_x_7471) ;  /* 0x000000000f087348 */ /* 0x005fea0003c00000 */
[----:B--2---:R1:W2:Y:S02]  /*21b40*/  SHFL.IDX P6, R14, R13, R12, R11 ;  /* 0x0000000c0d0e7389 */ /* 0x0042a400000c000b */
[----:B012---:R-:W-:Y:S01]  /*21b50*/  ENDCOLLECTIVE ;  /* 0x000000000000791b */ /* 0x007fe20003800000 */
.L_x_7471:
[----:B------:R-:W-:Y:S05]  /*21b60*/  BSYNC B0 ;  /* 0x0000000000007941 */ /* 0x000fea0003800000 */
.L_x_7470:
        /* <DEDUP_REMOVED lines=9> */
.L_x_7472:
[----:B------:R-:W-:Y:S01]  /*21c00*/  ULDC UR4, c[0x0][0x2f4] ;  /* 0x0000bd0000047ab9 */ /* 0x000fe20000000800 */
[----:B------:R-:W-:Y:S01]  /*21c10*/  IMAD R4, R9, 0x2, R22 ;  /* 0x0000000209047824 */ /* 0x000fe200078e0216 */
[----:B------:R-:W-:Y:S02]  /*21c20*/  ISETP.GE.AND P1, PT, R31, UR4, PT ;  /* 0x000000041f007c0c */ /* 0x000fe4000bf26270 */
[----:B------:R-:W-:Y:S02]  /*21c30*/  ISETP.GE.AND P0, PT, R30, UR4, PT ;  /* 0x000000041e007c0c */ /* 0x000fe4000bf06270 */
[C---:B------:R-:W-:Y:S02]  /*21c40*/  ISETP.LT.OR P3, PT, R6.reuse, 0x1, P1 ;  /* 0x000000010600780c */ /* 0x040fe40000f61670 */
[----:B------:R-:W-:Y:S02]  /*21c50*/  ISETP.LT.OR P4, PT, R6, 0x1, P0 ;  /* 0x000000010600780c */ /* 0x000fe40000781670 */
[----:B------:R-:W-:Y:S01]  /*21c60*/  MOV R13, R24 ;  /* 0x00000018000d7202 */ /* 0x000fe20000000f00 */
[----:B------:R-:W-:Y:S01]  /*21c70*/  IMAD.MOV.U32 R12, RZ, RZ, 0x1 ;  /* 0x00000001ff0c7424 */ /* 0x000fe200078e00ff */
[----:B------:R-:W-:-:S13]  /*21c80*/  IADD3 R2, P2, R14, R5, RZ ;  /* 0x000000050e027210 */ /* 0x000fda0007f5e0ff */
[----:B------:R-:W-:Y:S05]  /*21c90*/  WARPSYNC.COLLECTIVE R15, `(.L_x_7473) ;  /* 0x000000000f087348 */ /* 0x000fea0003c00000 */
[----:B------:R0:W1:Y:S02]  /*21ca0*/  SHFL.IDX P6, R14, R13, R12, R11 ;  /* 0x0000000c0d0e7389 */ /* 0x00006400000c000b */
[----:B01----:R-:W-:Y:S01]  /*21cb0*/  ENDCOLLECTIVE ;  /* 0x000000000000791b */ /* 0x003fe20003800000 */
.L_x_7473:
        /* <DEDUP_REMOVED lines=13> */
.L_x_7474:
[----:B------:R-:W-:Y:S02]  /*21d90*/  IMAD.MOV.U32 R13, RZ, RZ, R24 ;  /* 0x000000ffff0d7224 */ /* 0x000fe400078e0018 */
[----:B------:R-:W-:Y:S02]  /*21da0*/  IMAD.MOV.U32 R12, RZ, RZ, 0x2 ;  /* 0x00000002ff0c7424 */ /* 0x000fe400078e00ff */
[----:B------:R-:W-:-:S07]  /*21db0*/  IMAD.MOV.U32 R10, RZ, RZ, R14 ;  /* 0x000000ffff0a7224 */ /* 0x000fce00078e000e */
[----:B------:R-:W-:Y:S05]  /*21dc0*/  WARPSYNC.COLLECTIVE R15, `(.L_x_7475) ;  /* 0x000000000f087348 */ /* 0x000fea0003c00000 */
[----:B------:R0:W1:Y:S02]  /*21dd0*/  SHFL.IDX P6, R14, R13, R12, R11 ;  /* 0x0000000c0d0e7389 */ /* 0x00006400000c000b */
[----:B01----:R-:W-:Y:S01]  /*21de0*/  ENDCOLLECTIVE ;  /* 0x000000000000791b */ /* 0x003fe20003800000 */
.L_x_7475:
        /* <DEDUP_REMOVED lines=14> */
.L_x_7476:
[----:B------:R-:W-:Y:S02]  /*21ed0*/  IMAD.MOV.U32 R13, RZ, RZ, R24 ;  /* 0x000000ffff0d7224 */ /* 0x000fe400078e0018 */
[----:B------:R-:W-:Y:S01]  /*21ee0*/  IMAD.MOV.U32 R12, RZ, RZ, 0x3 ;  /* 0x00000003ff0c7424 */ /* 0x000fe200078e00ff */
[----:B------:R-:W-:-:S13]  /*21ef0*/  IADD3 R2, P2, R14, R5, RZ ;  /* 0x000000050e027210 */ /* 0x000fda0007f5e0ff */
[----:B------:R-:W-:Y:S05]  /*21f00*/  WARPSYNC.COLLECTIVE R15, `(.L_x_7477) ;  /* 0x000000000f087348 */ /* 0x000fea0003c00000 */
[----:B------:R0:W1:Y:S02]  /*21f10*/  SHFL.IDX P6, R14, R13, R12, R11 ;  /* 0x0000000c0d0e7389 */ /* 0x00006400000c000b */
[----:B01----:R-:W-:Y:S01]  /*21f20*/  ENDCOLLECTIVE ;  /* 0x000000000000791b */ /* 0x003fe20003800000 */
.L_x_7477:
        /* <DEDUP_REMOVED lines=13> */
.L_x_7478:
[----:B------:R-:W-:Y:S02]  /*22000*/  IMAD.MOV.U32 R13, RZ, RZ, R24 ;  /* 0x000000ffff0d7224 */ /* 0x000fe400078e0018 */
[----:B------:R-:W-:Y:S01]  /*22010*/  IMAD.MOV.U32 R12, RZ, RZ, 0x4 ;  /* 0x00000004ff0c7424 */ /* 0x000fe200078e00ff */
[----:B------:R-:W-:-:S13]  /*22020*/  IADD3 R2, P2, R14, R5, RZ ;  /* 0x000000050e027210 */ /* 0x000fda0007f5e0ff */
[----:B------:R-:W-:Y:S05]  /*22030*/  WARPSYNC.COLLECTIVE R15, `(.L_x_7479) ;  /* 0x000000000f087348 */ /* 0x000fea0003c00000 */
[----:B------:R0:W1:Y:S02]  /*22040*/  SHFL.IDX P6, R14, R13, R12, R11 ;  /* 0x0000000c0d0e7389 */ /* 0x00006400000c000b */
[----:B01----:R-:W-:Y:S01]  /*22050*/  ENDCOLLECTIVE ;  /* 0x000000000000791b */ /* 0x003fe20003800000 */
.L_x_7479:
        /* <DEDUP_REMOVED lines=13> */
.L_x_7480:
[----:B------:R-:W-:Y:S02]  /*22130*/  IMAD.MOV.U32 R13, RZ, RZ, R24 ;  /* 0x000000ffff0d7224 */ /* 0x000fe400078e0018 */
[----:B------:R-:W-:Y:S02]  /*22140*/  IMAD.MOV.U32 R12, RZ, RZ, 0x5 ;  /* 0x00000005ff0c7424 */ /* 0x000fe400078e00ff */
[----:B------:R-:W-:-:S07]  /*22150*/  IMAD.MOV.U32 R10, RZ, RZ, R14 ;  /* 0x000000ffff0a7224 */ /* 0x000fce00078e000e */
[----:B------:R-:W-:Y:S05]  /*22160*/  WARPSYNC.COLLECTIVE R15, `(.L_x_7481) ;  /* 0x000000000f087348 */ /* 0x000fea0003c00000 */
[----:B------:R0:W1:Y:S02]  /*22170*/  SHFL.IDX P6, R14, R13, R12, R11 ;  /* 0x0000000c0d0e7389 */ /* 0x00006400000c000b */
[----:B01----:R-:W-:Y:S01]  /*22180*/  ENDCOLLECTIVE ;  /* 0x000000000000791b */ /* 0x003fe20003800000 */
.L_x_7481:
[----:B------:R-:W-:-:S05]  /*22190*/  IADD3 R2, P2, R10, R5, RZ ;  /* 0x000000050a027210 */ /* 0x000fca0007f5e0ff */
[----:B------:R-:W-:-:S05]  /*221a0*/  IMAD.X R3, RZ, RZ, R8, P2 ;  /* 0x000000ffff037224 */ /* 0x000fca00010e0608 */
[----:B------:R-:W-:Y:S01]  /*221b0*/  @!PT LDS RZ, [RZ] ;  /* 0x00000000fffff984 */ /* 0x000fe20000000800 */
[----:B------:R-:W-:Y:S01]  /*221c0*/  @!PT LDS RZ, [RZ] ;  /* 0x00000000fffff984 */ /* 0x000fe20000000800 */
[----:B------:R-:W-:Y:S01]  /*221d0*/  @!PT LDS RZ, [RZ] ;  /* 0x00000000fffff984 */ /* 0x000fe20000000800 */
[----:B------:R0:W-:Y:S01]  /*221e0*/  LDGSTS.E.BYPASS.LTC128B.128 [R4+0x2400], desc[UR42][R2.64], !P3 ;  /* 0x0240000002047fae */ /* 0x0001e2000d901d6a */
[----:B------:R-:W-:Y:S01]  /*221f0*/  IMAD.MOV.U32 R13, RZ, RZ, R23 ;  /* 0x000000ffff0d7224 */ /* 0x000fe200078e0017 */
[C---:B------:R-:W-:Y:S02]  /*22200*/  ISETP.LT.OR P3, PT, R6.reuse, 0x51, P1 ;  /* 0x000000510600780c */ /* 0x040fe40000f61670 */
[----:B------:R0:W-:Y:S01]  /*22210*/  LDGSTS.E.BYPASS.LTC128B.128 [R4+0x6400], desc[UR42][R2.64+0x80], !P4 ;  /* 0x0640008002047fae */ /* 0x0001e2000e101d6a */
[----:B------:R-:W-:Y:S01]  /*22220*/  ISETP.LT.OR P4, PT, R6, 0x51, P0 ;  /* 0x000000510600780c */ /* 0x000fe20000781670 */
[----:B------:R-:W-:-:S12]  /*22230*/  IMAD.MOV.U32 R7, RZ, RZ, R14 ;  /* 0x000000ffff077224 */ /* 0x000fd800078e000e */
[----:B0-----:R-:W-:Y:S05]  /*22240*/  WARPSYNC.COLLECTIVE R15, `(.L_x_7482) ;  /* 0x000000000f087348 */ /* 0x001fea0003c00000 */
[----:B------:R1:W2:Y:S02]  /*22250*/  SHFL.IDX P6, R14, R13, R12, R11 ;  /* 0x0000000c0d0e7389 */ /* 0x0002a400000c000b */
[----:B012---:R-:W-:Y:S01]  /*22260*/  ENDCOLLECTIVE ;  /* 0x000000000000791b */ /* 0x007fe20003800000 */
.L_x_7482:
[----:B------:R-:W-:Y:S01]  /*22270*/  MOV R13, R24 ;  /* 0x00000018000d7202 */ /* 0x000fe20000000f00 */
[----:B------:R-:W-:Y:S01]  /*22280*/  IMAD.MOV.U32 R12, RZ, RZ, 0x6 ;  /* 0x00000006ff0c7424 */ /* 0x000fe200078e00ff */
[----:B------:R-:W-:-:S13]  /*22290*/  IADD3 R2, P2, R14, R5, RZ ;  /* 0x000000050e027210 */ /* 0x000fda0007f5e0ff */
[----:B------:R-:W-:Y:S05]  /*222a0*/  WARPSYNC.COLLECTIVE R15, `(.L_x_7483) ;  /* 0x000000000f087348 */ /* 0x000fea0003c00000 */
[----:B------:R0:W1:Y:S02]  /*222b0*/  SHFL.IDX P6, R14, R13, R12, R11 ;  /* 0x0000000c0d0e7389 */ /* 0x00006400000c000b */
[----:B01----:R-:W-:Y:S01]  /*222c0*/  ENDCOLLECTIVE ;  /* 0x000000000000791b */ /* 0x003fe20003800000 */
.L_x_7483:
        /* <DEDUP_REMOVED lines=13> */
.L_x_7484:
[----:B------:R-:W-:Y:S02]  /*223a0*/  IMAD.MOV.U32 R13, RZ, RZ, R24 ;  /* 0x000000ffff0d7224 */ /* 0x000fe400078e0018 */
[----:B------:R-:W-:Y:S02]  /*223b0*/  IMAD.MOV.U32 R12, RZ, RZ, 0x7 ;  /* 0x00000007ff0c7424 */ /* 0x000fe400078e00ff */
[----:B------:R-:W-:-:S07]  /*223c0*/  IMAD.MOV.U32 R10, RZ, RZ, R14 ;  /* 0x000000ffff0a7224 */ /* 0x000fce00078e000e */
[----:B------:R-:W-:Y:S05]  /*223d0*/  WARPSYNC.COLLECTIVE R15, `(.L_x_7485) ;  /* 0x000000000f087348 */ /* 0x000fea0003c00000 */
[----:B------:R0:W1:Y:S02]  /*223e0*/  SHFL.IDX P6, R14, R13, R12, R11 ;  /* 0x0000000c0d0e7389 */ /* 0x00006400000c000b */
[----:B01----:R-:W-:Y:S01]  /*223f0*/  ENDCOLLECTIVE ;  /* 0x000000000000791b */ /* 0x003fe20003800000 */
.L_x_7485:
        /* <DEDUP_REMOVED lines=12> */
.L_x_7486:
[----:B------:R-:W-:Y:S05]  /*224c0*/  BRA `(.L_x_7487) ;  /* 0xffffff9400b07947 */ /* 0x000fea000383ffff */
.L_x_7254:
        /* <DEDUP_REMOVED lines=8> */
.L_x_7489:
[----:B------:R-:W-:Y:S05]  /*22550*/  BSYNC B0 ;  /* 0x0000000000007941 */ /* 0x000fea0003800000 */
.L_x_7488:
        /* <DEDUP_REMOVED lines=9> */
.L_x_7490:
        /* <DEDUP_REMOVED lines=15> */
[C---:B------:R-:W-:Y:S01]  /*226e0*/  ISETP.GE.U32.AND P5, PT, R9.reuse, 0x10, PT ;  /* 0x000000100900780c */ /* 0x040fe20003fa6070 */
[----:B--2---:R-:W-:Y:S01]  /*226f0*/  @!P1 IMAD.MOV.U32 R7, RZ, RZ, R6 ;  /* 0x000000ffff079224 */ /* 0x004fe200078e0006 */
[----:B------:R-:W-:Y:S01]  /*22700*/  MOV R6, RZ ;  /* 0x000000ff00067202 */ /* 0x000fe20000000f00 */
[----:B---3--:R-:W-:Y:S01]  /*22710*/  @!P1 IMAD.MOV.U32 R4, RZ, RZ, R5 ;  /* 0x000000ffff049224 */ /* 0x008fe200078e0005 */
[----:B------:R-:W-:-:S03]  /*22720*/  ISETP.NE.AND P1, PT, R9, RZ, PT ;  /* 0x000000ff0900720c */ /* 0x000fc60003f25270 */
[----:B------:R-:W-:-:S10]  /*22730*/  IMAD R13, R4, R7, RZ ;  /* 0x00000007040d7224 */ /* 0x000fd400078e02ff */
[----:B------:R-:W-:Y:S05]  /*22740*/  WARPSYNC.COLLECTIVE R15, `(.L_x_7491) ;  /* 0x000000000f087348 */ /* 0x000fea0003c00000 */
[----:B------:R0:W1:Y:S02]  /*22750*/  SHFL.UP P6, R14, R13, R12, R11 ;  /* 0x0400000c0d0e7389 */ /* 0x00006400000c000b */
[----:B01----:R-:W-:Y:S01]  /*22760*/  ENDCOLLECTIVE ;  /* 0x000000000000791b */ /* 0x003fe20003800000 */
.L_x_7491:
[----:B------:R-:W-:Y:S01]  /*22770*/  IMAD.MOV.U32 R12, RZ, RZ, 0x2 ;  /* 0x00000002ff0c7424 */ /* 0x000fe200078e00ff */
[----:B------:R-:W-:-:S04]  /*22780*/  SEL R14, R14, RZ, P1 ;  /* 0x000000ff0e0e7207 */ /* 0x000fc80000800000 */
[----:B------:R-:W-:-:S05]  /*22790*/  IADD3 R5, R13, R14, RZ ;  /* 0x0000000e0d057210 */ /* 0x000fca0007ffe0ff */
[----:B------:R-:W-:-:S07]  /*227a0*/  IMAD.MOV.U32 R13, RZ, RZ, R5 ;  /* 0x000000ffff0d7224 */ /* 0x000fce00078e0005 */
[----:B------:R-:W-:Y:S05]  /*227b0*/  WARPSYNC.COLLECTIVE R15, `(.L_x_7492) ;  /* 0x000000000f087348 */ /* 0x000fea0003c00000 */
[----:B------:R0:W1:Y:S02]  /*227c0*/  SHFL.UP P6, R14, R13, R12, R11 ;  /* 0x0400000c0d0e7389 */ /* 0x00006400000c000b */
[----:B01----:R-:W-:Y:S01]  /*227d0*/  ENDCOLLECTIVE ;  /* 0x000000000000791b */ /* 0x003fe20003800000 */
.L_x_7492:
[----:B------:R-:W-:Y:S01]  /*227e0*/  IMAD.MOV.U32 R12, RZ, RZ, 0x4 ;  /* 0x00000004ff0c7424 */ /* 0x000fe200078e00ff */
[----:B------:R-:W-:-:S05]  /*227f0*/  SEL R2, R14, RZ, P2 ;  /* 0x000000ff0e027207 */ /* 0x000fca0001000000 */
[----:B------:R-:W-:-:S04]  /*22800*/  IMAD.IADD R2, R5, 0x1, R2 ;  /* 0x0000000105027824 */ /* 0x000fc800078e0202 */
[----:B------:R-:W-:-:S07]  /*22810*/  IMAD.MOV.U32 R13, RZ, RZ, R2 ;  /* 0x000000ffff0d7224 */ /* 0x000fce00078e0002 */
[----:B------:R-:W-:Y:S05]  /*22820*/  WARPSYNC.COLLECTIVE R15, `(.L_x_7493) ;  /* 0x000000000f087348 */ /* 0x000fea0003c00000 */
[----:B------:R0:W1:Y:S02]  /*22830*/  SHFL.UP P6, R14, R13, R12, R11 ;  /* 0x0400000c0d0e7389 */ /* 0x00006400000c000b */
[----:B01----:R-:W-:Y:S01]  /*22840*/  ENDCOLLECTIVE ;  /* 0x000000000000791b */ /* 0x003fe20003800000 */
.L_x_7493:
[----:B------:R-:W-:Y:S02]  /*22850*/  MOV R12, 0x8 ;  /* 0x00000008000c7802 */ /* 0x000fe40000000f00 */
[----:B------:R-:W-:-:S05]  /*22860*/  SEL R3, R14, RZ, P3 ;  /* 0x000000ff0e037207 */ /* 0x000fca0001800000 */
[----:B------:R-:W-:-:S04]  /*22870*/  IMAD.IADD R3, R2, 0x1, R3 ;  /* 0x0000000102037824 */ /* 0x000fc800078e0203 */
[----:B------:R-:W-:-:S07]  /*22880*/  IMAD.MOV.U32 R13, RZ, RZ, R3 ;  /* 0x000000ffff0d7224 */ /* 0x000fce00078e0003 */
[----:B------:R-:W-:Y:S05]  /*22890*/  WARPSYNC.COLLECTIVE R15, `(.L_x_7494) ;  /* 0x000000000f087348 */ /* 0x000fea0003c00000 */
[----:B------:R0:W1:Y:S02]  /*228a0*/  SHFL.UP P6, R14, R13, R12, R11 ;  /* 0x0400000c0d0e7389 */ /* 0x00006400000c000b */
[----:B01----:R-:W-:Y:S01]  /*228b0*/  ENDCOLLECTIVE ;  /* 0x000000000000791b */ /* 0x003fe20003800000 */
.L_x_7494:
[----:B------:R-:W-:Y:S01]  /*228c0*/  IMAD.MOV.U32 R12, RZ, RZ, 0x10 ;  /* 0x00000010ff0c7424 */ /* 0x000fe200078e00ff */
[----:B------:R-:W-:-:S05]  /*228d0*/  SEL R14, R14, RZ, P4 ;  /* 0x000000ff0e0e7207 */ /* 0x000fca0002000000 */
[----:B------:R-:W-:-:S04]  /*228e0*/  IMAD.IADD R5, R3, 0x1, R14 ;  /* 0x0000000103057824 */ /* 0x000fc800078e020e */
[----:B------:R-:W-:-:S07]  /*228f0*/  IMAD.MOV.U32 R13, RZ, RZ, R5 ;  /* 0x000000ffff0d7224 */ /* 0x000fce00078e0005 */
[----:B------:R-:W-:Y:S05]  /*22900*/  WARPSYNC.COLLECTIVE R15, `(.L_x_7495) ;  /* 0x000000000f087348 */ /* 0x000fea0003c00000 */
[----:B------:R0:W1:Y:S02]  /*22910*/  SHFL.UP P6, R14, R13, R12, R11 ;  /* 0x0400000c0d0e7389 */ /* 0x00006400000c000b */
[----:B01----:R-:W-:Y:S01]  /*22920*/  ENDCOLLECTIVE ;  /* 0x000000000000791b */ /* 0x003fe20003800000 */
.L_x_7495:
        /* <DEDUP_REMOVED lines=8> */
.L_x_7496:
[----:B------:R-:W-:Y:S05]  /*229b0*/  BRA `(.L_x_7497) ;  /* 0xffffff9400c47947 */ /* 0x000fea000383ffff */
.L_x_7257:
[----:B------:R-:W-:Y:S01]  /*229c0*/  BSSY B0, `(.L_x_7498) ;  /* 0x0000007000007945 */ /* 0x000fe20003800000 */
[----:B------:R-:W-:Y:S02]  /*229d0*/  IMAD.MOV.U32 R12, RZ, RZ, 0x1 ;  /* 0x00000001ff0c7424 */ /* 0x000fe400078e00ff */
[----:B------:R-:W-:Y:S02]  /*229e0*/  IMAD.MOV.U32 R11, RZ, RZ, RZ ;  /* 0x000000ffff0b7224 */ /* 0x000fe400078e00ff */
[----:B------:R-:W-:-:S07]  /*229f0*/  IMAD.MOV.U32 R15, RZ, RZ, -0x1 ;  /* 0xffffffffff0f7424 */ /* 0x000fce00078e00ff */
[----:B------:R-:W-:Y:S05]  /*22a00*/  WARPSYNC.COLLECTIVE R15, `(.L_x_7499) ;  /* 0x000000000f087348 */ /* 0x000fea0003c00000 */
[----:B------:R0:W1:Y:S02]  /*22a10*/  SHFL.UP P6, R14, R13, R12, R11 ;  /* 0x0400000c0d0e7389 */ /* 0x00006400000c000b */
[----:B01----:R-:W-:Y:S01]  /*22a20*/  ENDCOLLECTIVE ;  /* 0x000000000000791b */ /* 0x003fe20003800000 */
.L_x_7499:
[----:B------:R-:W-:Y:S05]  /*22a30*/  BSYNC B0 ;  /* 0x0000000000007941 */ /* 0x000fea0003800000 */
.L_x_7498:
        /* <DEDUP_REMOVED lines=8> */
.L_x_7500:
[----:B------:R-:W-:Y:S01]  /*22ac0*/  IMAD.MOV.U32 R12, RZ, RZ, 0x4 ;  /* 0x00000004ff0c7424 */ /* 0x000fe200078e00ff */
[----:B------:R-:W-:-:S04]  /*22ad0*/  SEL R2, R14, RZ, P2 ;  /* 0x000000ff0e027207 */ /* 0x000fc80001000000 */
[----:B------:R-:W-:-:S05]  /*22ae0*/  IADD3 R2, R13, R2, RZ ;  /* 0x000000020d027210 */ /* 0x000fca0007ffe0ff */
[----:B------:R-:W-:-:S07]  /*22af0*/  IMAD.MOV.U32 R13, RZ, RZ, R2 ;  /* 0x000000ffff0d7224 */ /* 0x000fce00078e0002 */
[----:B------:R-:W-:Y:S05]  /*22b00*/  WARPSYNC.COLLECTIVE R15, `(.L_x_7501) ;  /* 0x000000000f087348 */ /* 0x000fea0003c00000 */
[----:B------:R0:W1:Y:S02]  /*22b10*/  SHFL.UP P6, R14, R13, R12, R11 ;  /* 0x0400000c0d0e7389 */ /* 0x00006400000c000b */
[----:B01----:R-:W-:Y:S01]  /*22b20*/  ENDCOLLECTIVE ;  /* 0x000000000000791b */ /* 0x003fe20003800000 */
.L_x_7501:
[----:B------:R-:W-:Y:S01]  /*22b30*/  IMAD.MOV.U32 R12, RZ, RZ, 0x8 ;  /* 0x00000008ff0c7424 */ /* 0x000fe200078e00ff */
[----:B------:R-:W-:-:S05]  /*22b40*/  SEL R3, R14, RZ, P3 ;  /* 0x000000ff0e037207 */ /* 0x000fca0001800000 */
[----:B------:R-:W-:-:S04]  /*22b50*/  IMAD.IADD R3, R2, 0x1, R3 ;  /* 0x0000000102037824 */ /* 0x000fc800078e0203 */
[----:B------:R-:W-:-:S07]  /*22b60*/  IMAD.MOV.U32 R13, RZ, RZ, R3 ;  /* 0x000000ffff0d7224 */ /* 0x000fce00078e0003 */
[----:B------:R-:W-:Y:S05]  /*22b70*/  WARPSYNC.COLLECTIVE R15, `(.L_x_7502) ;  /* 0x000000000f087348 */ /* 0x000fea0003c00000 */
[----:B------:R0:W1:Y:S02]  /*22b80*/  SHFL.UP P6, R14, R13, R12, R11 ;  /* 0x0400000c0d0e7389 */ /* 0x00006400000c000b */
[----:B01----:R-:W-:Y:S01]  /*22b90*/  ENDCOLLECTIVE ;  /* 0x000000000000791b */ /* 0x003fe20003800000 */
.L_x_7502:
[----:B------:R-:W-:Y:S02]  /*22ba0*/  MOV R12, 0x10 ;  /* 0x00000010000c7802 */ /* 0x000fe40000000f00 */
[----:B------:R-:W-:-:S05]  /*22bb0*/  SEL R14, R14, RZ, P4 ;  /* 0x000000ff0e0e7207 */ /* 0x000fca0002000000 */
[----:B------:R-:W-:-:S04]  /*22bc0*/  IMAD.IADD R5, R3, 0x1, R14 ;  /* 0x0000000103057824 */ /* 0x000fc800078e020e */
[----:B------:R-:W-:-:S07]  /*22bd0*/  IMAD.MOV.U32 R13, RZ, RZ, R5 ;  /* 0x000000ffff0d7224 */ /* 0x000fce00078e0005 */
[----:B------:R-:W-:Y:S05]  /*22be0*/  WARPSYNC.COLLECTIVE R15, `(.L_x_7503) ;  /* 0x000000000f087348 */ /* 0x000fea0003c00000 */
[----:B------:R0:W1:Y:S02]  /*22bf0*/  SHFL.UP P6, R14, R13, R12, R11 ;  /* 0x0400000c0d0e7389 */ /* 0x00006400000c000b */
[----:B01----:R-:W-:Y:S01]  /*22c00*/  ENDCOLLECTIVE ;  /* 0x000000000000791b */ /* 0x003fe20003800000 */
.L_x_7503:
        /* <DEDUP_REMOVED lines=8> */
.L_x_7504:
[----:B------:R-:W-:Y:S05]  /*22c90*/  BRA `(.L_x_7505) ;  /* 0xffffff9400b07947 */ /* 0x000fea000383ffff */
.L_x_7259:
[----:B------:R-:W-:Y:S01]  /*22ca0*/  BSSY B0, `(.L_x_7506) ;  /* 0x0000006000007945 */ /* 0x000fe20003800000 */
[----:B------:R-:W-:Y:S01]  /*22cb0*/  PLOP3.LUT P6, PT, P6, PT, PT, 0x8, 0x0 ;  /* 0x000000000000781c */ /* 0x000fe200037ce170 */
[----:B------:R-:W-:-:S12]  /*22cc0*/  IMAD.MOV.U32 R15, RZ, RZ, -0x1 ;  /* 0xffffffffff0f7424 */ /* 0x000fd800078e00ff */
[----:B0-----:R-:W-:Y:S05]  /*22cd0*/  WARPSYNC.COLLECTIVE R15, `(.L_x_7507) ;  /* 0x000000000f087348 */ /* 0x001fea0003c00000 */
[----:B------:R-:W-:Y:S01]  /*22ce0*/  VOTE.ANY R14, PT, P6 ;  /* 0x00000000000e7806 */ /* 0x000fe200030e0100 */
[----:B0-----:R-:W-:Y:S06]  /*22cf0*/  ENDCOLLECTIVE ;  /* 0x000000000000791b */ /* 0x001fec0003800000 */
.L_x_7507:
[----:B------:R-:W-:Y:S05]  /*22d00*/  BSYNC B0 ;  /* 0x0000000000007941 */ /* 0x000fea0003800000 */
.L_x_7506:
        /* <DEDUP_REMOVED lines=9> */
.L_x_7508:
[----:B------:R-:W-:Y:S02]  /*22da0*/  IMAD.MOV.U32 R13, RZ, RZ, R4 ;  /* 0x000000ffff0d7224 */ /* 0x000fe400078e0004 */
[----:B------:R-:W-:-:S07]  /*22db0*/  IMAD.MOV.U32 R7, RZ, RZ, R14 ;  /* 0x000000ffff077224 */ /* 0x000fce00078e000e */
[----:B------:R-:W-:Y:S05]  /*22dc0*/  WARPSYNC.COLLECTIVE R15, `(.L_x_7509) ;  /* 0x000000000f087348 */ /* 0x000fea0003c00000 */
[----:B------:R0:W1:Y:S02]  /*22dd0*/  SHFL.IDX P6, R14, R13, R12, R11 ;  /* 0x0000000c0d0e7389 */ /* 0x00006400000c000b */
[----:B01----:R-:W-:Y:S01]  /*22de0*/  ENDCOLLECTIVE ;  /* 0x000000000000791b */ /* 0x003fe20003800000 */
.L_x_7509:
[----:B------:R-:W-:Y:S01]  /*22df0*/  IMAD.MOV.U32 R4, RZ, RZ, R14 ;  /* 0x000000ffff047224 */ /* 0x000fe200078e000e */
[----:B------:R-:W-:Y:S06]  /*22e00*/  BRA `(.L_x_7510) ;  /* 0xffffff9400907947 */ /* 0x000fec000383ffff */
.L_x_7261:
[----:B------:R-:W-:Y:S01]  /*22e10*/  BSSY B0, `(.L_x_7511) ;  /* 0x0000007000007945 */ /* 0x000fe20003800000 */
[----:B------:R-:W-:Y:S01]  /*22e20*/  IMAD.MOV.U32 R13, RZ, RZ, R2 ;  /* 0x000000ffff0d7224 */ /* 0x000fe200078e0002 */
[----:B------:R-:W-:Y:S01]  /*22e30*/  MOV R15, 0xffffffff ;  /* 0xffffffff000f7802 */ /* 0x000fe20000000f00 */
[----:B------:R-:W-:-:S07]  /*22e40*/  IMAD.MOV.U32 R11, RZ, RZ, 0x1f ;  /* 0x0000001fff0b7424 */ /* 0x000fce00078e00ff */
[----:B0123--:R-:W-:Y:S05]  /*22e50*/  WARPSYNC.COLLECTIVE R15, `(.L_x_7512) ;  /* 0x000000000f087348 */ /* 0x00ffea0003c00000 */
[----:B------:R4:W0:Y:S02]  /*22e60*/  SHFL.IDX P6, R14, R13, R12, R11 ;  /* 0x0000000c0d0e7389 */ /* 0x00082400000c000b */
[----:B01234-:R-:W-:Y:S01]  /*22e70*/  ENDCOLLECTIVE ;  /* 0x000000000000791b */ /* 0x01ffe20003800000 */
.L_x_7512:
[----:B------:R-:W-:Y:S05]  /*22e80*/  BSYNC B0 ;  /* 0x0000000000007941 */ /* 0x000fea0003800000 */
.L_x_7511:
[----:B------:R-:W-:Y:S01]  /*22e90*/  IMAD.MOV.U32 R6, RZ, RZ, R14 ;  /* 0x000000ffff067224 */ /* 0x000fe200078e000e */
[----:B------:R-:W-:Y:S06]  /*22ea0*/  BRA `(.L_x_7260) ;  /* 0xffffff9400807947 */ /* 0x000fec000383ffff */
.L_x_7265:
[----:B0-----:R0:W1:Y:S02]  /*22eb0*/  SYNCS.PHASECHK.TRANS64.TRYWAIT P0, [R4+URZ+0x28820], R0 ;  /* 0x02882000040075a7 */ /* 0x001064000800017f */
[----:B-1----:R-:W-:Y:S05]  /*22ec0*/  @!P0 NANOSLEEP.SYNCS 0x989680 ;  /* 0x009896800000895d */ /* 0x002fea0003900000 */
[----:B------:R-:W1:Y:S02]  /*22ed0*/  @!P0 SYNCS.PHASECHK.TRANS64 P0, [R4+URZ+0x28820], R0 ;  /* 0x02882000040085a7 */ /* 0x000e64000800007f */
[----:B-1----:R-:W-:Y:S05]  /*22ee0*/  @!P0 BRA `(.L_x_7265) ;  /* 0xfffffffc00f08947 */ /* 0x002fea000383ffff */
[----:B------:R-:W-:Y:S05]  /*22ef0*/  BRA `(.L_x_7513) ;  /* 0xffffff9800d87947 */ /* 0x000fea000383ffff */
.L_x_7266:
        /* <DEDUP_REMOVED lines=11> */
.L_x_7515:
[----:B------:R-:W-:Y:S05]  /*22fb0*/  BSYNC B0 ;  /* 0x0000000000007941 */ /* 0x000fea0003800000 */
.L_x_7514:
[----:B------:R-:W-:Y:S05]  /*22fc0*/  BRA `(.L_x_7516) ;  /* 0xffffff9800c07947 */ /* 0x000fea000383ffff */
.L_x_7267:
[----:B------:R-:W-:Y:S01]  /*22fd0*/  BSSY B0, `(.L_x_7517) ;  /* 0x0000006000007945 */ /* 0x000fe20003800000 */
[----:B------:R-:W-:-:S07]  /*22fe0*/  IMAD.MOV.U32 R15, RZ, RZ, -0x1 ;  /* 0xffffffffff0f7424 */ /* 0x000fce00078e00ff */
[----:B0-2---:R-:W-:Y:S05]  /*22ff0*/  WARPSYNC.COLLECTIVE R15, `(.L_x_7518) ;  /* 0x000000000f0c7348 */ /* 0x005fea0003c00000 */
[----:B------:R-:W-:Y:S02]  /*23000*/  ELECT P6, UR62, PT ;  /* 0x00000000003e782f */ /* 0x000fe400038c0000 */
[----:B------:R-:W-:Y:S01]  /*23010*/  MOV R14, UR62 ;  /* 0x0000003e000e7c02 */ /* 0x000fe20008000f00 */
[----:B0-2---:R-:W-:Y:S10]  /*23020*/  ENDCOLLECTIVE ;  /* 0x000000000000791b */ /* 0x005ff40003800000 */
.L_x_7518:
[----:B------:R-:W-:Y:S05]  /*23030*/  BSYNC B0 ;  /* 0x0000000000007941 */ /* 0x000fea0003800000 */
.L_x_7517:
[----:B------:R-:W-:Y:S05]  /*23040*/  BRA `(.L_x_7519) ;  /* 0xffffff9800b47947 */ /* 0x000fea000383ffff */
.L_x_7269:
[----:B0-----:R0:W1:Y:S02]  /*23050*/  SYNCS.PHASECHK.TRANS64.TRYWAIT P1, [R5+URZ+0x28840], R0 ;  /* 0x02884000050075a7 */ /* 0x001064000802017f */
[----:B-1----:R-:W-:Y:S05]  /*23060*/  @!P1 NANOSLEEP.SYNCS 0x989680 ;  /* 0x009896800000995d */ /* 0x002fea0003900000 */
[----:B------:R-:W1:Y:S02]  /*23070*/  @!P1 SYNCS.PHASECHK.TRANS64 P1, [R5+URZ+0x28840], R0 ;  /* 0x02884000050095a7 */ /* 0x000e64000802007f */
[----:B-1----:R-:W-:Y:S05]  /*23080*/  @!P1 BRA `(.L_x_7269) ;  /* 0xfffffffc00f09947 */ /* 0x002fea000383ffff */
[----:B------:R-:W-:Y:S05]  /*23090*/  BRA `(.L_x_7520) ;  /* 0xffffff9800d47947 */ /* 0x000fea000383ffff */
.L_x_7271:
[----:B-1----:R1:W3:Y:S02]  /*230a0*/  SYNCS.PHASECHK.TRANS64.TRYWAIT P1, [R25+URZ+0x28840], R2 ;  /* 0x02884002190075a7 */ /* 0x0022e4000802017f */
[----:B---3--:R-:W-:Y:S05]  /*230b0*/  @!P1 NANOSLEEP.SYNCS 0x989680 ;  /* 0x009896800000995d */ /* 0x008fea0003900000 */
[----:B------:R-:W3:Y:S02]  /*230c0*/  @!P1 SYNCS.PHASECHK.TRANS64 P1, [R25+URZ+0x28840], R2 ;  /* 0x02884002190095a7 */ /* 0x000ee4000802007f */
[----:B---3--:R-:W-:Y:S05]  /*230d0*/  @!P1 BRA `(.L_x_7271) ;  /* 0xfffffffc00f09947 */ /* 0x008fea000383ffff */
[----:B------:R-:W-:Y:S05]  /*230e0*/  BRA `(.L_x_7521) ;  /* 0xffffff9800e07947 */ /* 0x000fea000383ffff */
.L_x_7273:
[----:B---3--:R3:W4:Y:S02]  /*230f0*/  SYNCS.PHASECHK.TRANS64.TRYWAIT P1, [R5+URZ+0x28860], R0 ;  /* 0x02886000050075a7 */ /* 0x008724000802017f */
[----:B----4-:R-:W-:Y:S05]  /*23100*/  @!P1 NANOSLEEP.SYNCS 0x989680 ;  /* 0x009896800000995d */ /* 0x010fea0003900000 */
[----:B------:R-:W4:Y:S02]  /*23110*/  @!P1 SYNCS.PHASECHK.TRANS64 P1, [R5+URZ+0x28860], R0 ;  /* 0x02886000050095a7 */ /* 0x000f24000802007f */
[----:B----4-:R-:W-:Y:S05]  /*23120*/  @!P1 BRA `(.L_x_7273) ;  /* 0xfffffffc00f09947 */ /* 0x010fea000383ffff */
[----:B------:R-:W-:Y:S05]  /*23130*/  BRA `(.L_x_7522) ;  /* 0xffffff9800dc7947 */ /* 0x000fea000383ffff */
.L_x_7523:
        /* <DEDUP_REMOVED lines=12> */
.L_x_15976:


//--------------------- .text._ZN7cutlass13device_kernelIN5flash11enable_sm90INS1_16FlashAttnFwdSm90INS1_25CollectiveMainloopFwdSm90ILi2EN4cute5tupleIJNS5_1CILi1EEES8_S8_EEENS6_IJNS7_ILi128EEESA_SA_EEELi128ENS_10bfloat16_tEfNS_4arch4Sm90ELb0ELb1ELb1ELb0ELb1ELb0ELb0ELb1ELb1ELb1ELb1ELb0EEENS1_21CollectiveEpilogueFwdISB_S9_SC_SE_Li256ELb0ELb1ELb1ELb0EEENS1_19SingleTileSchedulerILb0ELb1ELb1ELi128EEEEEEEEEvNT_6ParamsE --------------------------
	.section	.text._ZN7cutlass13device_kernelIN5flash11enable_sm90INS1_16FlashAttnFwdSm90INS1_25CollectiveMainloopFwdSm90ILi2EN4cute5tupleIJNS5_1CILi1EEES8_S8_EEENS6_IJNS7_ILi128EEESA_SA_EEELi128ENS_10bfloat16_tEfNS_4arch4Sm90ELb0ELb1ELb1ELb0ELb1ELb0ELb0ELb1ELb1ELb1ELb1ELb0EEENS1_21CollectiveEpilogueFwdISB_S9_SC_SE_Li256ELb0ELb1ELb1ELb0EEENS1_19SingleTileSchedulerILb0ELb1ELb1ELi128EEEEEEEEEvNT_6ParamsE,"ax",@progbits
	.align	128
.text._ZN7cutlass13device_kernelIN5flash11enable_sm90INS1_16FlashAttnFwdSm90INS1_25CollectiveMainloopFwdSm90ILi2EN4cute5tupleIJNS5_1CILi1EEES8_S8_EEENS6_IJNS7_ILi128EEESA_SA_EEELi128ENS_10bfloat16_tEfNS_4arch4Sm90ELb0ELb1ELb1ELb0ELb1ELb0ELb0ELb1ELb1ELb1ELb1ELb0EEENS1_21CollectiveEpilogueFwdISB_S9_SC_SE_Li256ELb0ELb1ELb1ELb0EEENS1_19SingleTileSchedulerILb0ELb1ELb1ELi128EEEEEEEEEvNT_6ParamsE:
        .type           _ZN7cutlass13device_kernelIN5flash11enable_sm90INS1_16FlashAttnFwdSm90INS1_25CollectiveMainloopFwdSm90ILi2EN4cute5tupleIJNS5_1CILi1EEES8_S8_EEENS6_IJNS7_ILi128EEESA_SA_EEELi128ENS_10bfloat16_tEfNS_4arch4Sm90ELb0ELb1ELb1ELb0ELb1ELb0ELb0ELb1ELb1ELb1ELb1ELb0EEENS1_21CollectiveEpilogueFwdISB_S9_SC_SE_Li256ELb0ELb1ELb1ELb0EEENS1_19SingleTileSchedulerILb0ELb1ELb1ELi128EEEEEEEEEvNT_6ParamsE,@function
        .size           _ZN7cutlass13device_kernelIN5flash11enable_sm90INS1_16FlashAttnFwdSm90INS1_25CollectiveMainloopFwdSm90ILi2EN4cute5tupleIJNS5_1CILi1EEES8_S8_EEENS6_IJNS7_ILi128EEESA_SA_EEELi128ENS_10bfloat16_tEfNS_4arch4Sm90ELb0ELb1ELb1ELb0ELb1ELb0ELb0ELb1ELb1ELb1ELb1ELb0EEENS1_21CollectiveEpilogueFwdISB_S9_SC_SE_Li256ELb0ELb1ELb1ELb0EEENS1_19SingleTileSchedulerILb0ELb1ELb1ELi128EEEEEEEEEvNT_6ParamsE,(.L_x_15977 - _ZN7cutlass13device_kernelIN5flash11enable_sm90INS1_16FlashAttnFwdSm90INS1_25CollectiveMainloopFwdSm90ILi2EN4cute5tupleIJNS5_1CILi1EEES8_S8_EEENS6_IJNS7_ILi128EEESA_SA_EEELi128ENS_10bfloat16_tEfNS_4arch4Sm90ELb0ELb1ELb1ELb0ELb1ELb0ELb0ELb1ELb1ELb1ELb1ELb0EEENS1_21CollectiveEpilogueFwdISB_S9_SC_SE_Li256ELb0ELb1ELb1ELb0EEENS1_19SingleTileSchedulerILb0ELb1ELb1ELi128EEEEEEEEEvNT_6ParamsE)
        .other          _ZN7cutlass13device_kernelIN5flash11enable_sm90INS1_16FlashAttnFwdSm90INS1_25CollectiveMainloopFwdSm90ILi2EN4cute5tupleIJNS5_1CILi1EEES8_S8_EEENS6_IJNS7_ILi128EEESA_SA_EEELi128ENS_10bfloat16_tEfNS_4arch4Sm90ELb0ELb1ELb1ELb0ELb1ELb0ELb0ELb1ELb1ELb1ELb1ELb0EEENS1_21CollectiveEpilogueFwdISB_S9_SC_SE_Li256ELb0ELb1ELb1ELb0EEENS1_19SingleTileSchedulerILb0ELb1ELb1ELi128EEEEEEEEEvNT_6ParamsE,@"STO_CUDA_ENTRY STV_DEFAULT"
_ZN7cutlass13device_kernelIN5flash11enable_sm90INS1_16FlashAttnFwdSm90INS1_25CollectiveMainloopFwdSm90ILi2EN4cute5tupleIJNS5_1CILi1EEES8_S8_EEENS6_IJNS7_ILi128EEESA_SA_EEELi128ENS_10bfloat16_tEfNS_4arch4Sm90ELb0ELb1ELb1ELb0ELb1ELb0ELb0ELb1ELb1ELb1ELb1ELb0EEENS1_21CollectiveEpilogueFwdISB_S9_SC_SE_Li256ELb0ELb1ELb1ELb0EEENS1_19SingleTileSchedulerILb0ELb1ELb1ELi128EEEEEEEEEvNT_6ParamsE:
        /* <DEDUP_REMOVED lines=44> */
.L_x_7524:
        /* <DEDUP_REMOVED lines=22> */
.L_x_7525:
        /* <DEDUP_REMOVED lines=18> */
.L_x_7526:
        /* <DEDUP_REMOVED lines=22> */
.L_x_7527:
        /* <DEDUP_REMOVED lines=23> */
.L_x_7528:
        /* <DEDUP_REMOVED lines=9> */
.L_x_7531:
        /* <DEDUP_REMOVED lines=21> */
[----:B------:R-:W0:Y:S01]  /*09f0*/  LDC.64 R8, c[0x0][0x418] ;  /* 0x00010600ff087b82 */ /* 0x000e220000000a00 */
[----:B------:R-:W-:Y:S01]  /*0a00*/  ULDC UR4, c[0x0][0x448] ;  /* 0x0001120000047ab9 */ /* 0x000fe20000000800 */
[----:B------:R-:W-:Y:S01]  /*0a10*/  VIADD R19, R19, 0xffffff80 ;  /* 0xffffff8013137836 */ /* 0x000fe20000000000 */
[----:B------:R-:W-:-:S03]  /*0a20*/  UISETP.NE.AND UP0, UPT, UR4, 0x1, UPT ;  /* 0x000000010400788c */ /* 0x000fc6000bf05270 */
[----:B------:R-:W-:Y:S01]  /*0a30*/  ULDC.64 UR4, c[0x0][0x9e0] ;  /* 0x0002780000047ab9 */ /* 0x000fe20000000a00 */
[----:B------:R-:W-:Y:S01]  /*0a40*/  UP2UR UR42, UPR, URZ, 0x1 ;  /* 0x000000013f2a7883 */ /* 0x000fe20008000000 */
[----:B------:R-:W1:Y:S06]  /*0a50*/  LDC R5, c[0x0][0x288] ;  /* 0x0000a200ff057b82 */ /* 0x000e6c0000000800 */
[----:B------:R-:W-:Y:S01]  /*0a60*/  @UP0 ULDC UR9, c[0x0][0x44c] ;  /* 0x0001130000090ab9 */ /* 0x000fe20000000800 */
[----:B------:R-:W-:Y:S01]  /*0a70*/  @UP0 ULDC UR11, c[0x0][0x450] ;  /* 0x00011400000b0ab9 */ /* 0x000fe20000000800 */
[----:B------:R-:W2:Y:S08]  /*0a80*/  LDC R2, c[0x0][0x424] ;  /* 0x00010900ff027b82 */ /* 0x000eb00000000800 */
        /* <DEDUP_REMOVED lines=16> */
[----:B------:R-:W-:-:S04]  /*0b90*/  UIADD3 UR7, UR10, UR7, URZ ;  /* 0x000000070a077290 */ /* 0x000fc8000fffe03f */
        /* <DEDUP_REMOVED lines=13> */
.L_x_7534:
[----:B------:R-:W-:-:S11]  /*0c70*/  UISETP.NE.AND UP0, UPT, UR5, 0x1, UPT ;  /* 0x000000010500788c */ /* 0x000fd6000bf05270 */
[----:B------:R-:W-:Y:S02]  /*0c80*/  @UP0 ULDC.64 UR10, c[0x0][0x9e8] ;  /* 0x00027a00000a0ab9 */ /* 0x000fe40000000a00 */
[----:B------:R-:W-:-:S04]  /*0c90*/  UIMAD.WIDE.U32 UR8, UR4, UR10, URZ ;  /* 0x0000000a040872a5 */ /* 0x000fc8000f8e003f */
[----:B------:R-:W-:-:S12]  /*0ca0*/  @UP0 USHF.R.U32.HI UR4, URZ, UR11, UR9 ;  /* 0x0000000b3f040299 */ /* 0x000fd80008011609 */
.L_x_7535:
[----:B------:R-:W-:-:S06]  /*0cb0*/  UIMAD UR4, UR4, UR5, UR5 ;  /* 0x00000005040472a4 */ /* 0x000fcc000f8e0205 */
[----:B------:R-:W-:-:S07]  /*0cc0*/  VIMNMX R0, R0, UR4, PT ;  /* 0x0000000400007c48 */ /* 0x000fce000bfe0100 */
.L_x_7533:
[----:B------:R-:W-:Y:S01]  /*0cd0*/  UISETP.NE.AND UP0, UPT, UR42, URZ, UPT ;  /* 0x0000003f2a00728c */ /* 0x000fe2000bf05270 */
[-C--:B------:R-:W-:Y:S01]  /*0ce0*/  IMAD R18, R2, R7.reuse, -R5 ;  /* 0x0000000702127224 */ /* 0x080fe200078e0a05 */
[----:B------:R-:W-:Y:S01]  /*0cf0*/  UMOV UR4, UR45 ;  /* 0x0000002d00047c82 */ /* 0x000fe20008000000 */
[----:B------:R-:W-:Y:S02]  /*0d00*/  VIADD R4, R0, 0x7f ;  /* 0x0000007f00047836 */ /* 0x000fe40000000000 */
[----:B------:R-:W-:Y:S01]  /*0d10*/  IMAD R0, R2, R7, 0x7f ;  /* 0x0000007f02007424 */ /* 0x000fe200078e0207 */
[----:B------:R-:W-:Y:S02]  /*0d20*/  R2UR UR7, R18 ;  /* 0x00000000120772ca */ /* 0x000fe400000e0000 */
[----:B------:R-:W-:Y:S02]  /*0d30*/  SHF.R.S32.HI R5, RZ, 0x1f, R4 ;  /* 0x0000001fff057819 */ /* 0x000fe40000011404 */
[----:B------:R-:W-:Y:S01]  /*0d40*/  SHF.R.S32.HI R3, RZ, 0x1f, R0 ;  /* 0x0000001fff037819 */ /* 0x000fe20000011400 */
[----:B------:R-:W-:Y:S01]  /*0d50*/  @UP0 ULDC UR8, c[0x0][0x44c] ;  /* 0x0001130000080ab9 */ /* 0x000fe20000000800 */
[----:B------:R-:W-:Y:S01]  /*0d60*/  @UP0 ULDC UR10, c[0x0][0x450] ;  /* 0x00011400000a0ab9 */ /* 0x000fe20000000800 */
[----:B------:R-:W-:Y:S01]  /*0d70*/  UIMAD.WIDE.U32 UR8, UR45, UR8, URZ ;  /* 0x000000082d0872a5 */ /* 0x000fe2000f8e003f */
[----:B------:R-:W-:-:S02]  /*0d80*/  LEA.HI R5, R5, R4, RZ, 0x7 ;  /* 0x0000000405057211 */ /* 0x000fc400078f38ff */
[----:B------:R-:W-:Y:S01]  /*0d90*/  LEA.HI R3, R3, R0, RZ, 0x7 ;  /* 0x0000000003037211 */ /* 0x000fe200078f38ff */
[----:B------:R-:W-:Y:S01]  /*0da0*/  @UP0 USHF.R.U32.HI UR4, URZ, UR10, UR9 ;  /* 0x0000000a3f040299 */ /* 0x000fe20008011609 */
[----:B------:R-:W-:Y:S01]  /*0db0*/  SHF.R.S32.HI R0, RZ, 0x7, R5 ;  /* 0x00000007ff007819 */ /* 0x000fe20000011405 */
[----:B------:R-:W-:Y:S01]  /*0dc0*/  UISETP.GE.AND UP0, UPT, UR5, 0x1, UPT ;  /* 0x000000010500788c */ /* 0x000fe2000bf06270 */
[----:B------:R-:W-:Y:S01]  /*0dd0*/  SHF.R.S32.HI R3, RZ, 0x7, R3 ;  /* 0x00000007ff037819 */ /* 0x000fe20000011403 */
[----:B------:R-:W-:-:S03]  /*0de0*/  UIADD3 UR4, UR7, UR4, URZ ;  /* 0x0000000407047290 */ /* 0x000fc6000fffe03f */
[----:B------:R-:W-:Y:S01]  /*0df0*/  ULDC UR7, c[0x0][0x9dc] ;  /* 0x0002770000077ab9 */ /* 0x000fe20000000800 */
[----:B------:R-:W-:Y:S01]  /*0e00*/  PLOP3.LUT P0, PT, PT, PT, UP0, 0x40, 0x0 ;  /* 0x000000000000781c */ /* 0x000fe20003f0e808 */
[----:B------:R-:W-:Y:S01]  /*0e10*/  UIADD3 UR7, UR4, -UR7, URZ ;  /* 0x8000000704077290 */ /* 0x000fe2000fffe03f */
[----:B------:R-:W-:-:S11]  /*0e20*/  VIMNMX R17, R3, R0, PT ;  /* 0x0000000003117248 */ /* 0x000fd60003fe0100 */
        /* <DEDUP_REMOVED lines=11> */
.L_x_7537:
[----:B------:R-:W-:-:S11]  /*0ee0*/  UISETP.NE.AND UP0, UPT, UR5, 0x1, UPT ;  /* 0x000000010500788c */ /* 0x000fd6000bf05270 */
[----:B------:R-:W-:Y:S02]  /*0ef0*/  @UP0 ULDC.64 UR10, c[0x0][0x9e8] ;  /* 0x00027a00000a0ab9 */ /* 0x000fe40000000a00 */
[----:B------:R-:W-:-:S04]  /*0f00*/  UIMAD.WIDE.U32 UR8, UR4, UR10, URZ ;  /* 0x0000000a040872a5 */ /* 0x000fc8000f8e003f */
[----:B------:R-:W-:-:S12]  /*0f10*/  @UP0 USHF.R.U32.HI UR4, URZ, UR11, UR9 ;  /* 0x0000000b3f040299 */ /* 0x000fd80008011609 */
.L_x_7538:
[----:B------:R-:W-:-:S04]  /*0f20*/  UIMAD UR4, UR4, UR5, URZ ;  /* 0x00000005040472a4 */ /* 0x000fc8000f8e023f */
[----:B------:R-:W-:-:S04]  /*0f30*/  UISETP.LT.AND UP0, UPT, UR7, UR4, UPT ;  /* 0x000000040700728c */ /* 0x000fc8000bf01270 */
[----:B------:R-:W-:-:S12]  /*0f40*/  USEL UR7, UR7, UR4, !UP0 ;  /* 0x0000000407077287 */ /* 0x000fd8000c000000 */
.L_x_7536:
        /* <DEDUP_REMOVED lines=47> */
.L_x_7539:
[----:B------:R-:W-:Y:S02]  /*1240*/  UIMAD UR38, UR38, UR4, UR9 ;  /* 0x00000004262672a4 */ /* 0x000fe4000f8e0209 */
[----:B------:R-:W-:Y:S01]  /*1250*/  IMAD.U32 R4, RZ, RZ, UR4 ;  /* 0x00000004ff047e24 */ /* 0x000fe2000f8e00ff */
[----:B------:R-:W-:Y:S01]  /*1260*/  PLOP3.LUT P0, PT, PT, PT, PT, 0x80, 0x0 ;  /* 0x000000000000781c */ /* 0x000fe20003f0f070 */
[----:B------:R-:W-:Y:S01]  /*1270*/  IMAD.MOV.U32 R3, RZ, RZ, RZ ;  /* 0x000000ffff037224 */ /* 0x000fe200078e00ff */
[----:B------:R-:W-:Y:S02]  /*1280*/  MOV R0, RZ ;  /* 0x000000ff00007202 */ /* 0x000fe40000000f00 */
[----:B------:R-:W-:Y:S02]  /*1290*/  CS2R R150, SRZ ;  /* 0x0000000000967805 */ /* 0x000fe4000001ff00 */
[----:B------:R-:W-:Y:S02]  /*12a0*/  VIADDMNMX R17, R4, UR38, R17, PT ;  /* 0x0000002604117c46 */ /* 0x000fe4000b800111 */
[----:B------:R-:W-:-:S02]  /*12b0*/  CS2R R148, SRZ ;  /* 0x0000000000947805 */ /* 0x000fc4000001ff00 */
[----:B------:R-:W-:Y:S02]  /*12c0*/  CS2R R146, SRZ ;  /* 0x0000000000927805 */ /* 0x000fe4000001ff00 */
[----:B------:R-:W-:Y:S02]  /*12d0*/  CS2R R144, SRZ ;  /* 0x0000000000907805 */ /* 0x000fe4000001ff00 */
[----:B------:R-:W-:Y:S02]  /*12e0*/  ISETP.GT.AND P1, PT, R17, UR38, PT ;  /* 0x0000002611007c0c */ /* 0x000fe4000bf24270 */
        /* <DEDUP_REMOVED lines=63> */
.L_x_7541:
[----:B------:R-:W-:-:S04]  /*16e0*/  SHF.L.U32 R0, RZ, 0x1f, RZ ;  /* 0x0000001fff007819 */ /* 0x000fc800000006ff */
[----:B------:R-:W0:Y:S02]  /*16f0*/  SYNCS.PHASECHK.TRANS64.TRYWAIT P0, [UR40+0x28800], R0 ;  /* 0x02880000ff0075a7 */ /* 0x000e240008000168 */
[----:B0-----:R-:W-:Y:S05]  /*1700*/  @!P0 BRA `(.L_x_7542) ;  /* 0x0000013c00708947 */ /* 0x001fea0003800000 */
.L_x_7675:
[----:B------:R-:W-:-:S06]  /*1710*/  ULOP3.LUT UR4, UR36, 0x1, URZ, 0xfc, !UPT ;  /* 0x0000000124047892 */ /* 0x000fcc000f8efc3f */
[----:B0-----:R-:W-:-:S05]  /*1720*/  IMAD.U32 R3, RZ, RZ, UR4 ;  /* 0x00000004ff037e24 */ /* 0x001fca000f8e00ff */
[----:B------:R-:W-:-:S13]  /*1730*/  ISETP.NE.AND P0, PT, R3, 0x3, PT ;  /* 0x000000030300780c */ /* 0x000fda0003f05270 */
[----:B------:R-:W-:Y:S05]  /*1740*/  @!P0 BRA `(.L_x_7543) ;  /* 0x0000000000048947 */ /* 0x000fea0003800000 */
[----:B------:R-:W-:Y:S01]  /*1750*/  BPT.TRAP 0x1 ;  /* 0x000000040000795c */ /* 0x000fe20000300000 */
.L_x_7543:
[----:B------:R0:W1:Y:S01]  /*1760*/  SYNCS.PHASECHK.TRANS64.TRYWAIT P1, [UR40+0x28830], R0 ;  /* 0x02883000ff0075a7 */ /* 0x0000620008020168 */
[----:B------:R-:W-:Y:S05]  /*1770*/  @!P0 BRA `(.L_x_7544) ;  /* 0x0000000000048947 */ /* 0x000fea0003800000 */
[----:B------:R-:W-:Y:S01]  /*1780*/  BPT.TRAP 0x1 ;  /* 0x000000040000795c */ /* 0x000fe20000300000 */
.L_x_7544:
[----:B------:R-:W-:-:S05]  /*1790*/  IMAD.U32 R6, RZ, RZ, UR43 ;  /* 0x0000002bff067e24 */ /* 0x000fca000f8e00ff */
[----:B------:R-:W-:Y:S01]  /*17a0*/  LOP3.LUT R6, R6, 0x10000, RZ, 0xfc, !PT ;  /* 0x0001000006067812 */ /* 0x000fe200078efcff */
[----:B-1----:R-:W-:Y:S06]  /*17b0*/  @P1 BRA `(.L_x_7545) ;  /* 0x0000000000081947 */ /* 0x002fec0003800000 */
[----:B------:R-:W1:Y:S02]  /*17c0*/  SYNCS.PHASECHK.TRANS64.TRYWAIT P1, [UR40+0x28830], R0 ;  /* 0x02883000ff0075a7 */ /* 0x000e640008020168 */
[----:B-1----:R-:W-:Y:S05]  /*17d0*/  @!P1 BRA `(.L_x_7546) ;  /* 0x0000013c00549947 */ /* 0x002fea0003800000 */
.L_x_7545:
[----:B------:R-:W-:Y:S05]  /*17e0*/  WARPSYNC.ALL ;  /* 0x0000000000007948 */ /* 0x000fea0003800000 */
[----:B------:R-:W-:Y:S01]  /*17f0*/  IMAD.MOV.U32 R7, RZ, RZ, 0x40000040 ;  /* 0x40000040ff077424 */ /* 0x000fe200078e00ff */
[----:B------:R-:W-:Y:S01]  /*1800*/  UIADD3 UR4, UR40, 0x18400, URZ ;  /* 0x0001840028047890 */ /* 0x000fe2000fffe03f */
[C---:B------:R-:W-:Y:S01]  /*1810*/  R2UR UR8, R6.reuse ;  /* 0x00000000060872ca */ /* 0x040fe200000e0000 */
[----:B------:R-:W-:Y:S02]  /*1820*/  WARPGROUP.ARRIVE ;  /* 0x00000000000079c5 */ /* 0x000fe40000000000 */
[----:B------:R-:W-:Y:S01]  /*1830*/  R2UR UR9, R7 ;  /* 0x00000000070972ca */ /* 0x000fe200000e0000 */
[----:B------:R-:W-:Y:S01]  /*1840*/  USHF.R.U32.HI UR4, URZ, 0x4, UR4 ;  /* 0x000000043f047899 */ /* 0x000fe20008011604 */
[----:B------:R-:W-:Y:S01]  /*1850*/  R2UR UR6, R6 ;  /* 0x00000000060672ca */ /* 0x000fe200000e0000 */
[----:B------:R-:W-:Y:S01]  /*1860*/  UMOV UR11, 0x40000040 ;  /* 0x40000040000b7882 */ /* 0x000fe20000000000 */
[----:B------:R-:W-:Y:S01]  /*1870*/  UMOV UR5, 0x40000040 ;  /* 0x4000004000057882 */ /* 0x000fe20000000000 */
[----:B------:R-:W-:Y:S01]  /*1880*/  ULOP3.LUT UR4, UR4, 0x3fff, URZ, 0xc0, !UPT ;  /* 0x00003fff04047892 */ /* 0x000fe2000f8ec03f */
[----:B------:R-:W2:Y:S01]  /*1890*/  S2UR UR43, SR_CgaCtaId ;  /* 0x00000000002b79c3 */ /* 0x000ea20000008800 */
        /* <DEDUP_REMOVED lines=10> */
[----:B------:R-:W-:-:S03]  /*1940*/  UIADD3 UR10, UR44, 0x2, URZ ;  /* 0x000000022c0a7890 */ /* 0x000fc6000fffe03f */
[----:B------:R-:W-:Y:S01]  /*1950*/  UMOV UR8, UR4 ;  /* 0x0000000400087c82 */ /* 0x000fe20008000000 */
[----:B------:R-:W-:Y:S01]  /*1960*/  UMOV UR9, UR5 ;  /* 0x0000000500097c82 */ /* 0x000fe20008000000 */
[----:B------:R-:W-:Y:S01]  /*1970*/  UMOV UR11, 0x40000040 ;  /* 0x40000040000b7882 */ /* 0x000fe20000000000 */
        /* <DEDUP_REMOVED lines=16> */
[----:B------:R-:W-:Y:S01]  /*1a80*/  HGMMA.64x128x16.F32.BF16 R24, gdesc[UR8], R24, gsb0 ;  /* 0x01e00000081879f0 */ /* 0x000fe20008001818 */
[----:B------:R-:W-:Y:S02]  /*1a90*/  UIADD3 UR8, UR6, 0x4, URZ ;  /* 0x0000000406087890 */ /* 0x000fe4000fffe03f */
        /* <DEDUP_REMOVED lines=22> */
[----:B--2---:R-:W-:Y:S05]  /*1c00*/  @!P0 BRA `(.L_x_7547) ;  /* 0x0000000000048947 */ /* 0x004fea0003800000 */
[----:B------:R-:W-:Y:S01]  /*1c10*/  BPT.TRAP 0x1 ;  /* 0x000000040000795c */ /* 0x000fe20000300000 */
.L_x_7547:
[----:B01----:R-:W-:Y:S01]  /*1c20*/  LOP3.LUT R0, R23, 0xffffff80, RZ, 0xc0, !PT ;  /* 0xffffff8017007812 */ /* 0x003fe200078ec0ff */
[----:B------:R-:W-:Y:S01]  /*1c30*/  ULDC UR7, c[0x0][0x9d8] ;  /* 0x0002760000077ab9 */ /* 0x000fe20000000800 */
[----:B------:R-:W-:Y:S01]  /*1c40*/  LEA.HI R90, R90, R19, RZ, 0x2 ;  /* 0x000000135a5a7211 */ /* 0x000fe200078f10ff */
[----:B------:R-:W-:Y:S01]  /*1c50*/  FMUL.FTZ R5, R24, UR7 ;  /* 0x0000000718057c20 */ /* 0x000fe20008410000 */
[----:B------:R-:W-:Y:S01]  /*1c60*/  FMUL.FTZ R61, R61, UR7 ;  /* 0x000000073d3d7c20 */ /* 0x000fe20008410000 */
[C---:B------:R-:W-:Y:S01]  /*1c70*/  IMAD.IADD R3, R19.reuse, 0x1, -R0 ;  /* 0x0000000113037824 */ /* 0x040fe200078e0a00 */
[----:B------:R-:W-:Y:S01]  /*1c80*/  LOP3.LUT R90, R90, 0xfffffffc, RZ, 0xc0, !PT ;  /* 0xfffffffc5a5a7812 */ /* 0x000fe200078ec0ff */
[----:B------:R-:W-:Y:S01]  /*1c90*/  FMUL.FTZ R4, R26, UR7 ;  /* 0x000000071a047c20 */ /* 0x000fe20008410000 */
[----:B------:R-:W-:Y:S01]  /*1ca0*/  LEA.HI R24, R22, R22, RZ, 0x1 ;  /* 0x0000001616187211 */ /* 0x000fe200078f08ff */
[----:B------:R-:W-:Y:S01]  /*1cb0*/  FMUL.FTZ R26, R28, UR7 ;  /* 0x000000071c1a7c20 */ /* 0x000fe20008410000 */
[----:B------:R-:W-:Y:S01]  /*1cc0*/  SHF.R.S32.HI R0, RZ, 0x1f, R3 ;  /* 0x0000001fff007819 */ /* 0x000fe20000011403 */
[----:B------:R-:W-:-:S02]  /*1cd0*/  IMAD.IADD R90, R19, 0x1, -R90 ;  /* 0x00000001135a7824 */ /* 0x000fc400078e0a5a */
[----:B------:R-:W-:Y:S01]  /*1ce0*/  FMUL.FTZ R28, R29, UR7 ;  /* 0x000000071d1c7c20 */ /* 0x000fe20008410000 */
[----:B------:R-:W-:Y:S01]  /*1cf0*/  UISETP.NE.AND UP1, UPT, UR42, URZ, UPT ;  /* 0x0000003f2a00728c */ /* 0x000fe2000bf25270 */
[-C--:B------:R-:W-:Y:S01]  /*1d00*/  LEA.HI R8, R0, R3.reuse, RZ, 0x2 ;  /* 0x0000000300087211 */ /* 0x080fe200078f10ff */
[----:B------:R-:W-:Y:S01]  /*1d10*/  FMUL.FTZ R29, R46, UR7 ;  /* 0x000000072e1d7c20 */ /* 0x000fe20008410000 */
[----:B------:R-:W-:Y:S01]  /*1d20*/  LEA.HI R19, R0, R3, RZ, 0x5 ;  /* 0x0000000300137211 */ /* 0x000fe200078f28ff */
[----:B------:R0:W1:Y:S01]  /*1d30*/  MUFU.TANH R98, R61 ;  /* 0x0000003d00627308 */ /* 0x0000620000002400 */
[--C-:B------:R-:W-:Y:S01]  /*1d40*/  SHF.R.S32.HI R0, RZ, 0x2, R8.reuse ;  /* 0x00000002ff007819 */ /* 0x100fe20000011408 */
[----:B------:R-:W-:Y:S01]  /*1d50*/  FMUL.FTZ R48, R48, UR7 ;  /* 0x0000000730307c20 */ /* 0x000fe20008410000 */
[----:B------:R-:W-:Y:S01]  /*1d60*/  SHF.R.S32.HI R23, RZ, 0x1f, R8 ;  /* 0x0000001fff177819 */ /* 0x000fe20000011408 */
[----:B------:R-:W-:Y:S01]  /*1d70*/  FMUL.FTZ R11, R31, UR7 ;  /* 0x000000071f0b7c20 */ /* 0x000fe20008410000 */
[----:B------:R-:W-:Y:S01]  /*1d80*/  SHF.R.S32.HI R19, RZ, 0x5, R19 ;  /* 0x00000005ff137819 */ /* 0x000fe20000011413 */
[----:B------:R-:W-:Y:S01]  /*1d90*/  FMUL.FTZ R15, R39, UR7 ;  /* 0x00000007270f7c20 */ /* 0x000fe20008410000 */
[----:B------:R-:W-:Y:S01]  /*1da0*/  LEA.HI R23, R23, R0, RZ, 0x3 ;  /* 0x0000000017177211 */ /* 0x000fe200078f18ff */
[----:B------:R-:W-:Y:S01]  /*1db0*/  @UP1 ULDC UR6, c[0x0][0x44c] ;  /* 0x0001130000061ab9 */ /* 0x000fe20000000800 */
[----:B0-----:R-:W-:Y:S01]  /*1dc0*/  LOP3.LUT R61, R24, 0x3fffffe, RZ, 0xc0, !PT ;  /* 0x03fffffe183d7812 */ /* 0x001fe200078ec0ff */
[----:B------:R0:W2:Y:S01]  /*1dd0*/  MUFU.TANH R112, R48 ;  /* 0x0000003000707308 */ /* 0x0000a20000002400 */
[----:B------:R-:W-:Y:S01]  /*1de0*/  LEA R46, R19, UR45, 0x4 ;  /* 0x0000002d132e7c11 */ /* 0x000fe2000f8e20ff */
[----:B------:R-:W-:Y:S01]  /*1df0*/  @UP1 ULDC UR10, c[0x0][0x450] ;  /* 0x00011400000a1ab9 */ /* 0x000fe20000000800 */
[----:B------:R-:W-:Y:S01]  /*1e00*/  LOP3.LUT R23, R23, 0xfffffff8, RZ, 0xc0, !PT ;  /* 0xfffffff817177812 */ /* 0x000fe200078ec0ff */
[----:B------:R-:W-:Y:S01]  /*1e10*/  IMAD.IADD R61, R22, 0x1, -R61 ;  /* 0x00000001163d7824 */ /* 0x000fe200078e0a3d */
[----:B------:R-:W-:Y:S01]  /*1e20*/  LEA.HI R24, R90, R90, RZ, 0x1 ;  /* 0x0000005a5a187211 */ /* 0x000fe200078f08ff */
[----:B------:R-:W-:Y:S01]  /*1e30*/  FMUL.FTZ R31, R47, UR7 ;  /* 0x000000072f1f7c20 */ /* 0x000fe20008410000 */
[----:B------:R-:W-:Y:S01]  /*1e40*/  IADD3 R46, R46, R0, -R23 ;  /* 0x000000002e2e7210 */ /* 0x000fe20007ffe817 */
[----:B------:R-:W-:Y:S01]  /*1e50*/  FMUL.FTZ R39, R55, UR7 ;  /* 0x0000000737277c20 */ /* 0x000fe20008410000 */
[----:B------:R-:W-:Y:S01]  /*1e60*/  LOP3.LUT R23, R24, 0x1ffffffe, RZ, 0xc0, !PT ;  /* 0x1ffffffe18177812 */ /* 0x000fe200078ec0ff */
[----:B------:R-:W-:Y:S01]  /*1e70*/  IMAD.MOV.U32 R24, RZ, RZ, -0x80 ;  /* 0xffffff80ff187424 */ /* 0x000fe200078e00ff */
[----:B------:R-:W-:Y:S01]  /*1e80*/  PLOP3.LUT P1, PT, PT, PT, UP1, 0x80, 0x0 ;  /* 0x000000000000781c */ /* 0x000fe20003f2f018 */
[----:B------:R-:W-:Y:S01]  /*1e90*/  IMAD R61, R61, 0x40, R46 ;  /* 0x000000403d3d7824 */ /* 0x000fe200078e022e */
[----:B------:R-:W-:Y:S01]  /*1ea0*/  PLOP3.LUT P2, PT, PT, PT, UP1, 0x80, 0x0 ;  /* 0x000000000000781c */ /* 0x000fe20003f4f018 */
[----:B------:R-:W-:Y:S01]  /*1eb0*/  IMAD.IADD R0, R90, 0x1, -R23 ;  /* 0x000000015a007824 */ /* 0x000fe200078e0a17 */
[----:B------:R-:W-:Y:S01]  /*1ec0*/  LOP3.LUT R8, R8, 0x7ffffffc, RZ, 0xc0, !PT ;  /* 0x7ffffffc08087812 */ /* 0x000fe200078ec0ff */
[----:B------:R-:W-:Y:S01]  /*1ed0*/  FMUL.FTZ R47, R63, UR7 ;  /* 0x000000073f2f7c20 */ /* 0x000fe20008410000 */
[----:B------:R-:W-:Y:S01]  /*1ee0*/  FMUL.FTZ R55, R71, UR7 ;  /* 0x0000000747377c20 */ /* 0x000fe20008410000 */
[----:B------:R-:W-:-:S02]  /*1ef0*/  IMAD R0, R0, 0x8, R61 ;  /* 0x0000000800007824 */ /* 0x000fc400078e023d */
[----:B------:R-:W-:Y:S01]  /*1f00*/  FMUL.FTZ R49, R49, UR7 ;  /* 0x0000000731317c20 */ /* 0x000fe20008410000 */
[----:B------:R-:W-:Y:S02]  /*1f10*/  IMAD R63, R17, R24, 0x80 ;  /* 0x00000080113f7424 */ /* 0x000fe400078e0218 */
[----:B------:R-:W-:Y:S01]  /*1f20*/  FMUL.FTZ R53, R53, UR7 ;  /* 0x0000000735357c20 */ /* 0x000fe20008410000 */
[----:B------:R-:W-:Y:S01]  /*1f30*/  FMUL.FTZ R57, R57, UR7 ;  /* 0x0000000739397c20 */ /* 0x000fe20008410000 */
[----:B0-----:R-:W-:Y:S01]  /*1f40*/  MOV R48, R0 ;  /* 0x0000000000307202 */ /* 0x001fe20000000f00 */
[----:B------:R-:W-:Y:S01]  /*1f50*/  @P1 IMAD.HI.U32 R23, R0, UR6, RZ ;  /* 0x0000000600171c27 */ /* 0x000fe2000f8e00ff */
[----:B------:R-:W-:-:S03]  /*1f60*/  UIADD3 UR6, UR40, 0x28840, URZ ;  /* 0x0002884028067890 */ /* 0x000fc6000fffe03f */
[----:B------:R-:W-:Y:S01]  /*1f70*/  FMUL.FTZ R88, R25, UR7 ;  /* 0x0000000719587c20 */ /* 0x000fe20008410000 */
[----:B------:R-:W-:Y:S01]  /*1f80*/  UISETP.NE.AND UP0, UPT, UR41, URZ, UPT ;  /* 0x0000003f2900728c */ /* 0x000fe2000bf05270 */
[----:B------:R-:W-:Y:S01]  /*1f90*/  IMAD.IADD R3, R3, 0x1, -R8 ;  /* 0x0000000103037824 */ /* 0x000fe200078e0a08 */
[----:B------:R-:W-:Y:S01]  /*1fa0*/  @P2 SHF.R.U32.HI R48, RZ, UR10, R23 ;  /* 0x0000000aff302c19 */ /* 0x000fe20008011617 */
[----:B------:R-:W-:Y:S01]  /*1fb0*/  UPRMT UR6, UR43, 0x654, UR6 ;  /* 0x000006542b067896 */ /* 0x000fe20008000006 */
[----:B------:R-:W-:Y:S01]  /*1fc0*/  FMUL.FTZ R9, R27, UR7 ;  /* 0x000000071b097c20 */ /* 0x000fe20008410000 */
[----:B------:R-:W-:Y:S01]  /*1fd0*/  FMUL.FTZ R10, R30, UR7 ;  /* 0x000000071e0a7c20 */ /* 0x000fe20008410000 */
[----:B------:R-:W-:Y:S01]  /*1fe0*/  FMUL.FTZ R12, R34, UR7 ;  /* 0x00000007220c7c20 */ /* 0x000fe20008410000 */
[----:B------:R-:W0:Y:S01]  /*1ff0*/  SHFL.IDX PT, R71, R48, RZ, 0x1c1f ;  /* 0x001c1fff30477589 */ /* 0x000e2200000e0000 */
[----:B------:R-:W-:Y:S01]  /*2000*/  FMUL.FTZ R14, R38, UR7 ;  /* 0x00000007260e7c20 */ /* 0x000fe20008410000 */
[----:B------:R-:W-:Y:S01]  /*2010*/  FMUL.FTZ R25, R42, UR7 ;  /* 0x000000072a197c20 */ /* 0x000fe20008410000 */
[----:B------:R-:W-:-:S02]  /*2020*/  VIADD R8, R63, 0x1 ;  /* 0x000000013f087836 */ /* 0x000fc40000000000 */
        /* <DEDUP_REMOVED lines=21> */
[----:B------:R-:W-:Y:S01]  /*2180*/  FMUL.FTZ R65, R65, UR7 ;  /* 0x0000000741417c20 */ /* 0x000fe20008410000 */
[----:B---3--:R-:W-:Y:S01]  /*2190*/  FMUL.FTZ R49, R66, UR7 ;  /* 0x0000000742317c20 */ /* 0x008fe20008410000 */
[----:B------:R-:W-:Y:S01]  /*21a0*/  FMUL.FTZ R51, R67, UR7 ;  /* 0x0000000743337c20 */ /* 0x000fe20008410000 */
[----:B------:R-:W-:Y:S01]  /*21b0*/  FMUL.FTZ R68, R68, UR7 ;  /* 0x0000000744447c20 */ /* 0x000fe20008410000 */
[----:B------:R-:W-:Y:S01]  /*21c0*/  FMUL.FTZ R69, R69, UR7 ;  /* 0x0000000745457c20 */ /* 0x000fe20008410000 */
[----:B------:R3:W0:Y:S01]  /*21d0*/  MUFU.TANH R102, R57 ;  /* 0x0000003900667308 */ /* 0x0006220000002400 */
        /* <DEDUP_REMOVED lines=8> */
[----:B---3--:R-:W-:Y:S01]  /*2260*/  FMUL.FTZ R57, R74, UR7 ;  /* 0x000000074a397c20 */ /* 0x008fe20008410000 */
        /* <DEDUP_REMOVED lines=10> */
[----:B------:R-:W-:Y:S01]  /*2310*/  SYNCS.ARRIVE.TRANS64.RED.A1T0 RZ, [UR6], RZ ;  /* 0x000000ffffff79a7 */ /* 0x000fe20008100406 */
[----:B------:R-:W-:Y:S01]  /*2320*/  ULDC UR51, c[0x0][0x2f0] ;  /* 0x0000bc0000337ab9 */ /* 0x000fe20000000800 */
[----:B------:R-:W-:Y:S01]  /*2330*/  ULDC UR6, c[0x0][0x288] ;  /* 0x0000a20000067ab9 */ /* 0x000fe20000000800 */
[----:B------:R-:W-:Y:S01]  /*2340*/  PLOP3.LUT P1, PT, PT, PT, UP0, 0x40, 0x0 ;  /* 0x000000000000781c */ /* 0x000fe20003f2e808 */
[C---:B------:R-:W-:Y:S01]  /*2350*/  IMAD R61, R2.reuse, UR51, R61 ;  /* 0x00000033023d7c24 */ /* 0x040fe2000f8e023d */
[----:B------:R-:W3:Y:S01]  /*2360*/  MUFU.TANH R5, R5 ;  /* 0x0000000500057308 */ /* 0x000ee20000002400 */
[----:B------:R-:W-:Y:S01]  /*2370*/  IMAD.U32 R8, RZ, RZ, UR6 ;  /* 0x00000006ff087e24 */ /* 0x000fe2000f8e00ff */
[----:B------:R-:W-:Y:S01]  /*2380*/  ULDC UR47, c[0x0][0x9dc] ;  /* 0x00027700002f7ab9 */ /* 0x000fe20000000800 */
[----:B------:R-:W-:Y:S01]  /*2390*/  IMAD R46, R2, UR51, R63 ;  /* 0x00000033022e7c24 */ /* 0x000fe2000f8e023f */
[----:B------:R-:W-:Y:S01]  /*23a0*/  ULOP3.LUT UR47, URZ, UR47, URZ, 0x33, !UPT ;  /* 0x0000002f3f2f7292 */ /* 0x000fe2000f8e333f */
[----:B------:R-:W-:Y:S01]  /*23b0*/  IMAD.IADD R61, R61, 0x1, -R8 ;  /* 0x000000013d3d7824 */ /* 0x000fe200078e0a08 */
[----:B------:R-:W-:Y:S01]  /*23c0*/  ULDC UR10, c[0x0][0x9e0] ;  /* 0x00027800000a7ab9 */ /* 0x000fe20000000800 */
[----:B------:R-:W-:Y:S01]  /*23d0*/  IMAD R58, R3, -0x2, R46 ;  /* 0xfffffffe033a7824 */ /* 0x000fe200078e022e */
[----:B------:R-:W1:Y:S01]  /*23e0*/  MUFU.TANH R88, R88 ;  /* 0x0000005800587308 */ /* 0x000e620000002400 */
[----:B------:R-:W-:Y:S01]  /*23f0*/  VIADD R67, R61, UR10 ;  /* 0x0000000a3d437c36 */ /* 0x000fe20008000000 */
[----:B------:R-:W-:Y:S01]  /*2400*/  LEA R54, R17, 0xffffff80, 0x7 ;  /* 0xffffff8011367811 */ /* 0x000fe200078e38ff */
[----:B------:R-:W-:-:S03]  /*2410*/  VIADD R62, R61, UR47 ;  /* 0x0000002f3d3e7c36 */ /* 0x000fc60008000000 */
[----:B0-----:R-:W-:Y:S01]  /*2420*/  VIADDMNMX R46, R71, R67, R58, PT ;  /* 0x00000043472e7246 */ /* 0x001fe2000380013a */
[----:B------:R-:W-:Y:S01]  /*2430*/  IMAD.IADD R50, R62, 0x1, R71 ;  /* 0x000000013e327824 */ /* 0x000fe200078e0247 */
        /* <DEDUP_REMOVED lines=67> */
[----:B------:R-:W0:Y:S02]  /*2870*/  @P1 LDC.64 R70, c[0x0][0x9e8] ;  /* 0x00027a00ff461b82 */ /* 0x000e240000000a00 */
[----:B0-----:R-:W-:-:S05]  /*2880*/  @P1 IMAD.HI.U32 R52, R61, R70, RZ ;  /* 0x000000463d341227 */ /* 0x001fca00078e00ff */
[----:B------:R-:W-:-:S04]  /*2890*/  @P1 SHF.R.U32.HI R61, RZ, R71, R52 ;  /* 0x00000047ff3d1219 */ /* 0x000fc80000011634 */
[----:B------:R-:W-:Y:S01]  /*28a0*/  LOP3.LUT R61, RZ, R61, RZ, 0x33, !PT ;  /* 0x0000003dff3d7212 */ /* 0x000fe200078e33ff */
[----:B------:R-:W-:Y:S06]  /*28b0*/  BRA `(.L_x_7551) ;  /* 0x0000000000187947 */ /* 0x000fec0003800000 */
.L_x_7550:
[----:B------:R-:W-:Y:S02]  /*28c0*/  ULDC UR6, c[0x0][0x9e4] ;  /* 0x0002790000067ab9 */ /* 0x000fe40000000800 */
[----:B------:R-:W-:-:S05]  /*28d0*/  IMAD.U32 R66, RZ, RZ, UR6 ;  /* 0x00000006ff427e24 */ /* 0x000fca000f8e00ff */
[----:B------:R-:W-:-:S13]  /*28e0*/  ISETP.NE.AND P1, PT, R66, 0x1, PT ;  /* 0x000000014200780c */ /* 0x000fda0003f25270 */
[----:B------:R-:W0:Y:S02]  /*28f0*/  @P1 LDC.64 R70, c[0x0][0x9e8] ;  /* 0x00027a00ff461b82 */ /* 0x000e240000000a00 */
[----:B0-----:R-:W-:-:S05]  /*2900*/  @P1 IMAD.HI.U32 R52, R61, R70, RZ ;  /* 0x000000463d341227 */ /* 0x001fca00078e00ff */
[----:B------:R-:W-:-:S07]  /*2910*/  @P1 SHF.R.U32.HI R61, RZ, R71, R52 ;  /* 0x00000047ff3d1219 */ /* 0x000fce0000011634 */
.L_x_7551:
[----:B------:R-:W-:Y:S05]  /*2920*/  BSYNC B0 ;  /* 0x0000000000007941 */ /* 0x000fea0003800000 */
.L_x_7549:
[----:B------:R-:W-:-:S04]  /*2930*/  IMAD R52, R61, R66, -R54 ;  /* 0x000000423d347224 */ /* 0x000fc800078e0a36 */
[----:B------:R-:W-:-:S05]  /*2940*/  IMAD R61, R3, -0x2, R52 ;  /* 0xfffffffe033d7824 */ /* 0x000fca00078e0234 */
[----:B------:R-:W-:Y:S02]  /*2950*/  VIADDMNMX R46, R61, R66, R46, PT ;  /* 0x000000423d2e7246 */ /* 0x000fe4000380012e */
[----:B------:R-:W-:-:S07]  /*2960*/  VIMNMX R50, R50, R61, !PT ;  /* 0x0000003d32327248 */ /* 0x000fce0007fe0100 */
.L_x_7548:
[C---:B------:R-:W-:Y:S01]  /*2970*/  ISETP.GE.AND P2, PT, R63.reuse, 0x9, PT ;  /* 0x000000093f00780c */ /* 0x040fe20003f46270 */
[----:B------:R-:W-:Y:S01]  /*2980*/  UISETP.NE.AND UP0, UPT, UR41, URZ, UPT ;  /* 0x0000003f2900728c */ /* 0x000fe2000bf05270 */
        /* <DEDUP_REMOVED lines=129> */
[----:B------:R-:W-:Y:S02]  /*31a0*/  P2R R70, PR, RZ, 0x20 ;  /* 0x00000020ff467803 */ /* 0x000fe40000000000 */
[----:B------:R-:W-:-:S02]  /*31b0*/  FSEL R34, R77, -INF , !P3 ;  /* 0xff8000004d227808 */ /* 0x000fc40005800000 */
        /* <DEDUP_REMOVED lines=42> */
.L_x_7554:
[----:B------:R-:W-:Y:S02]  /*3460*/  ULDC UR6, c[0x0][0x9e4] ;  /* 0x0002790000067ab9 */ /* 0x000fe40000000800 */
[----:B------:R-:W-:-:S05]  /*3470*/  IMAD.U32 R44, RZ, RZ, UR6 ;  /* 0x00000006ff2c7e24 */ /* 0x000fca000f8e00ff */
[----:B------:R-:W-:-:S13]  /*3480*/  ISETP.NE.AND P6, PT, R44, 0x1, PT ;  /* 0x000000012c00780c */ /* 0x000fda0003fc5270 */
[----:B------:R-:W0:Y:S02]  /*3490*/  @P6 LDC.64 R64, c[0x0][0x9e8] ;  /* 0x00027a00ff406b82 */ /* 0x000e240000000a00 */
[----:B0-----:R-:W-:-:S05]  /*34a0*/  @P6 IMAD.HI.U32 R42, R5, R64, RZ ;  /* 0x00000040052a6227 */ /* 0x001fca00078e00ff */
[----:B------:R-:W-:-:S07]  /*34b0*/  @P6 SHF.R.U32.HI R5, RZ, R65, R42 ;  /* 0x00000041ff056219 */ /* 0x000fce000001162a */
.L_x_7555:
[----:B------:R-:W-:Y:S05]  /*34c0*/  BSYNC B0 ;  /* 0x0000000000007941 */ /* 0x000fea0003800000 */
.L_x_7553:
[----:B------:R-:W-:-:S04]  /*34d0*/  IMAD R42, R5, R44, -R54 ;  /* 0x0000002c052a7224 */ /* 0x000fc800078e0a36 */
[----:B------:R-:W-:-:S05]  /*34e0*/  IMAD R42, R3, -0x2, R42 ;  /* 0xfffffffe032a7824 */ /* 0x000fca00078e022a */
[----:B------:R-:W-:Y:S02]  /*34f0*/  VIADDMNMX R61, R42, R44, R61, PT ;  /* 0x0000002c2a3d7246 */ /* 0x000fe4000380013d */
[----:B------:R-:W-:-:S07]  /*3500*/  VIMNMX R63, R63, R42, !PT ;  /* 0x0000002a3f3f7248 */ /* 0x000fce0007fe0100 */
.L_x_7552:
[----:B------:R-:W-:Y:S01]  /*3510*/  ISETP.GT.AND P1, PT, R63, 0x1, !P1 ;  /* 0x000000013f00780c */ /* 0x000fe20004f24270 */
[----:B------:R-:W-:Y:S01]  /*3520*/  ULDC UR6, c[0x0][0x988] ;  /* 0x0002620000067ab9 */ /* 0x000fe20000000800 */
[----:B------:R-:W-:Y:S01]  /*3530*/  ISETP.NE.AND P6, PT, R52, RZ, PT ;  /* 0x000000ff3400720c */ /* 0x000fe20003fc5270 */
[----:B------:R-:W-:Y:S01]  /*3540*/  UISETP.NE.AND UP1, UPT, UR42, URZ, UPT ;  /* 0x0000003f2a00728c */ /* 0x000fe2000bf25270 */
[----:B------:R-:W-:Y:S01]  /*3550*/  ISETP.LT.OR P1, PT, R61, 0x2, P1 ;  /* 0x000000023d00780c */ /* 0x000fe20000f21670 */
[----:B------:R-:W-:Y:S01]  /*3560*/  UISETP.NE.AND UP0, UPT, UR41, URZ, UPT ;  /* 0x0000003f2900728c */ /* 0x000fe2000bf05270 */
[----:B------:R-:W-:Y:S02]  /*3570*/  FMNMX.FTZ R5, R180, R126, !PT ;  /* 0x0000007eb4057209 */ /* 0x000fe40007810000 */
[----:B------:R-:W-:Y:S01]  /*3580*/  FSEL R42, R9, -INF , !P1 ;  /* 0xff800000092a7808 */ /* 0x000fe20004800000 */
[----:B------:R-:W-:Y:S01]  /*3590*/  IMAD.U32 R9, RZ, RZ, UR6 ;  /* 0x00000006ff097e24 */ /* 0x000fe2000f8e00ff */
[----:B------:R-:W-:-:S02]  /*35a0*/  ISETP.GT.AND P1, PT, R63, 0x9, !P6 ;  /* 0x000000093f00780c */ /* 0x000fc40007724270 */
[----:B------:R-:W-:Y:S02]  /*35b0*/  FMNMX.FTZ R5, R182, R5, !PT ;  /* 0x00000005b6057209 */ /* 0x000fe40007810000 */
[----:B------:R-:W-:Y:S01]  /*35c0*/  ISETP.LT.OR P1, PT, R61, 0xa, P1 ;  /* 0x0000000a3d00780c */ /* 0x000fe20000f21670 */
[----:B------:R-:W-:Y:S01]  /*35d0*/  @UP1 ULDC UR6, c[0x0][0x44c] ;  /* 0x0001130000061ab9 */ /* 0x000fe20000000800 */
[----:B------:R-:W-:Y:S01]  /*35e0*/  FMNMX.FTZ R5, R128, R5, !PT ;  /* 0x0000000580057209 */ /* 0x000fe20007810000 */
[----:B------:R-:W-:Y:S01]  /*35f0*/  UIMAD.WIDE.U32 UR6, UR45, UR6, URZ ;  /* 0x000000062d0672a5 */ /* 0x000fe2000f8e003f */
[----:B------:R-:W-:Y:S01]  /*3600*/  FSEL R46, R11, -INF , !P1 ;  /* 0xff8000000b2e7808 */ /* 0x000fe20004800000 */
[----:B------:R-:W-:Y:S01]  /*3610*/  @UP1 ULDC UR14, c[0x0][0x450] ;  /* 0x00011400000e1ab9 */ /* 0x000fe20000000800 */
[----:B------:R-:W-:Y:S01]  /*3620*/  ISETP.NE.AND P1, PT, R66, RZ, PT ;  /* 0x000000ff4200720c */ /* 0x000fe20003f25270 */
[----:B------:R-:W-:Y:S01]  /*3630*/  @UP1 USHF.R.U32.HI UR45, URZ, UR14, UR7 ;  /* 0x0000000e3f2d1299 */ /* 0x000fe20008011607 */
[----:B------:R-:W-:-:S02]  /*3640*/  FMNMX.FTZ R5, R176, R5, !PT ;  /* 0x00000005b0057209 */ /* 0x000fc40007810000 */
[----:B------:R-:W-:Y:S02]  /*3650*/  ISETP.GT.AND P1, PT, R63, 0x10, !P1 ;  /* 0x000000103f00780c */ /* 0x000fe40004f24270 */
[----:B------:R-:W-:Y:S02]  /*3660*/  FMNMX.FTZ R5, R130, R5, !PT ;  /* 0x0000000582057209 */ /* 0x000fe40007810000 */
[----:B------:R-:W-:Y:S02]  /*3670*/  ISETP.LT.OR P1, PT, R61, 0x11, P1 ;  /* 0x000000113d00780c */ /* 0x000fe40000f21670 */
[----:B------:R-:W-:Y:S02]  /*3680*/  ISETP.GT.AND P2, PT, R63, 0x8, !P2 ;  /* 0x000000083f00780c */ /* 0x000fe40005744270 */
[----:B------:R-:W-:Y:S02]  /*3690*/  FSEL R12, R12, -INF , !P1 ;  /* 0xff8000000c0c7808 */ /* 0x000fe40004800000 */
[----:B------:R-:W-:-:S02]  /*36a0*/  ISETP.NE.AND P1, PT, R70, RZ, PT ;  /* 0x000000ff4600720c */ /* 0x000fc40003f25270 */
[----:B------:R-:W-:Y:S02]  /*36b0*/  FMNMX.FTZ R5, R124, R5, !PT ;  /* 0x000000057c057209 */ /* 0x000fe40007810000 */
[----:B------:R-:W-:Y:S02]  /*36c0*/  ISETP.GT.AND P1, PT, R63, 0x11, !P1 ;  /* 0x000000113f00780c */ /* 0x000fe40004f24270 */
[C---:B------:R-:W-:Y:S02]  /*36d0*/  ISETP.LT.OR P2, PT, R61.reuse, 0x9, P2 ;  /* 0x000000093d00780c */ /* 0x040fe40001741670 */
[----:B------:R-:W-:Y:S02]  /*36e0*/  ISETP.LT.OR P1, PT, R61, 0x12, P1 ;  /* 0x000000123d00780c */ /* 0x000fe40000f21670 */
[----:B------:R-:W-:Y:S02]  /*36f0*/  FMNMX.FTZ R5, R122, R5, !PT ;  /* 0x000000057a057209 */ /* 0x000fe40007810000 */
[----:B------:R-:W-:-:S02]  /*3700*/  FSEL R48, R13, -INF , !P1 ;  /* 0xff8000000d307808 */ /* 0x000fc40004800000 */
[----:B------:R-:W-:Y:S02]  /*3710*/  ISETP.NE.AND P1, PT, R71, RZ, PT ;  /* 0x000000ff4700720c */ /* 0x000fe40003f25270 */
[----:B------:R-:W-:Y:S02]  /*3720*/  FSEL R44, R10, -INF , !P2 ;  /* 0xff8000000a2c7808 */ /* 0x000fe40005000000 */
        /* <DEDUP_REMOVED lines=8> */
[----:B------:R-:W-:Y:S02]  /*37b0*/  ISETP.NE.AND P6, PT, R87, RZ, PT ;  /* 0x000000ff5700720c */ /* 0x000fe40003fc5270 */
        /* <DEDUP_REMOVED lines=15> */
[----:B------:R-:W-:Y:S02]  /*38b0*/  FMNMX.FTZ R5, R104, R5, !PT ;  /* 0x0000000568057209 */ /* 0x000fe40007810000 */
        /* <DEDUP_REMOVED lines=22> */
[----:B------:R-:W-:Y:S02]  /*3a20*/  ISETP.GT.AND P1, PT, R63, 0x31, !P2 ;  /* 0x000000313f00780c */ /* 0x000fe40005724270 */
[----:B------:R-:W-:Y:S02]  /*3a30*/  ISETP.NE.AND P2, PT, R68, RZ, PT ;  /* 0x000000ff4400720c */ /* 0x000fe40003f45270 */
[----:B------:R-:W-:Y:S02]  /*3a40*/  ISETP.LT.OR P1, PT, R61, 0x32, P1 ;  /* 0x000000323d00780c */ /* 0x000fe40000f21670 */
[----:B------:R-:W-:Y:S02]  /*3a50*/  FMNMX.FTZ R5, R28, R5, !PT ;  /* 0x000000051c057209 */ /* 0x000fe40007810000 */
[----:B------:R-:W-:-:S02]  /*3a60*/  FSEL R64, R35, -INF , !P1 ;  /* 0xff80000023407808 */ /* 0x000fc40004800000 */
[----:B------:R-:W-:Y:S02]  /*3a70*/  ISETP.GT.AND P1, PT, R63, 0x38, !P6 ;  /* 0x000000383f00780c */ /* 0x000fe40007724270 */
[----:B------:R-:W-:Y:S02]  /*3a80*/  ISETP.NE.AND P6, PT, R72, RZ, PT ;  /* 0x000000ff4800720c */ /* 0x000fe40003fc5270 */
        /* <DEDUP_REMOVED lines=12> */
[C---:B------:R-:W-:Y:S02]  /*3b50*/  ISETP.GT.AND P1, PT, R63.reuse, 0x40, !P1 ;  /* 0x000000403f00780c */ /* 0x040fe40004f24270 */
[----:B------:R-:W-:Y:S01]  /*3b60*/  ISETP.GT.AND P3, PT, R63, 0x70, !P3 ;  /* 0x000000703f00780c */ /* 0x000fe20005f64270 */
[----:B------:R-:W0:Y:S01]  /*3b70*/  SHFL.BFLY PT, R10, R5, 0x2, 0x1f ;  /* 0x0c401f00050a7f89 */ /* 0x000e2200000e0000 */
[----:B------:R-:W-:Y:S02]  /*3b80*/  ISETP.LT.OR P1, PT, R61, 0x41, P1 ;  /* 0x000000413d00780c */ /* 0x000fe40000f21670 */
[----:B------:R-:W-:-:S02]  /*3b90*/  ISETP.GT.AND P4, PT, R63, 0x71, !P4 ;  /* 0x000000713f00780c */ /* 0x000fc40006784270 */
[----:B------:R-:W-:Y:S02]  /*3ba0*/  FSEL R70, R41, -INF , !P1 ;  /* 0xff80000029467808 */ /* 0x000fe40004800000 */
[----:B------:R-:W-:Y:S02]  /*3bb0*/  ISETP.NE.AND P1, PT, R91, RZ, PT ;  /* 0x000000ff5b00720c */ /* 0x000fe40003f25270 */
[----:B------:R-:W-:Y:S02]  /*3bc0*/  ISETP.LT.OR P3, PT, R61, 0x71, P3 ;  /* 0x000000713d00780c */ /* 0x000fe40001f61670 */
[C---:B------:R-:W-:Y:S02]  /*3bd0*/  ISETP.GT.AND P1, PT, R63.reuse, 0x41, !P1 ;  /* 0x000000413f00780c */ /* 0x040fe40004f24270 */
[----:B------:R-:W-:Y:S02]  /*3be0*/  ISETP.GT.AND P5, PT, R63, 0x78, !P5 ;  /* 0x000000783f00780c */ /* 0x000fe40006fa4270 */
[----:B------:R-:W-:-:S02]  /*3bf0*/  ISETP.LT.OR P1, PT, R61, 0x42, P1 ;  /* 0x000000423d00780c */ /* 0x000fc40000f21670 */
[----:B------:R-:W-:Y:S02]  /*3c00*/  ISETP.LT.OR P4, PT, R61, 0x72, P4 ;  /* 0x000000723d00780c */ /* 0x000fe40002781670 */
[----:B------:R-:W-:Y:S02]  /*3c10*/  FSEL R72, R43, -INF , !P1 ;  /* 0xff8000002b487808 */ /* 0x000fe40004800000 */
[----:B------:R-:W-:Y:S02]  /*3c20*/  ISETP.NE.AND P1, PT, R93, RZ, PT ;  /* 0x000000ff5d00720c */ /* 0x000fe40003f25270 */
[----:B------:R-:W-:Y:S02]  /*3c30*/  ISETP.LT.OR P5, PT, R61, 0x79, P5 ;  /* 0x000000793d00780c */ /* 0x000fe40002fa1670 */
[----:B------:R-:W-:Y:S02]  /*3c40*/  ISETP.GT.AND P1, PT, R63, 0x48, !P1 ;  /* 0x000000483f00780c */ /* 0x000fe40004f24270 */
[----:B0-----:R-:W-:-:S02]  /*3c50*/  FMNMX.FTZ R11, R5, R10, !PT ;  /* 0x0000000a050b7209 */ /* 0x001fc40007810000 */
[----:B------:R-:W-:Y:S02]  /*3c60*/  ISETP.LT.OR P1, PT, R61, 0x49, P1 ;  /* 0x000000493d00780c */ /* 0x000fe40000f21670 */
[----:B------:R-:W-:Y:S01]  /*3c70*/  FSEL R22, R22, -INF , !P4 ;  /* 0xff80000016167808 */ /* 0x000fe20006000000 */
[----:B------:R-:W0:Y:S01]  /*3c80*/  SHFL.BFLY PT, R10, R11, 0x1, 0x1f ;  /* 0x0c201f000b0a7f89 */ /* 0x000e2200000e0000 */
[----:B------:R-:W-:Y:S02]  /*3c90*/  FSEL R74, R45, -INF , !P1 ;  /* 0xff8000002d4a7808 */ /* 0x000fe40004800000 */
[----:B------:R-:W-:Y:S02]  /*3ca0*/  ISETP.NE.AND P1, PT, R95, RZ, PT ;  /* 0x000000ff5f00720c */ /* 0x000fe40003f25270 */
[----:B------:R-:W-:Y:S02]  /*3cb0*/  R2UR UR11, R18 ;  /* 0x00000000120b72ca */ /* 0x000fe400000e0000 */
[----:B------:R-:W-:-:S04]  /*3cc0*/  ISETP.GT.AND P1, PT, R63, 0x49, !P1 ;  /* 0x000000493f00780c */ /* 0x000fc80004f24270 */
[----:B------:R-:W-:-:S04]  /*3cd0*/  ISETP.LT.OR P1, PT, R61, 0x4a, P1 ;  /* 0x0000004a3d00780c */ /* 0x000fc80000f21670 */
[----:B------:R-:W-:Y:S02]  /*3ce0*/  FSEL R76, R47, -INF , !P1 ;  /* 0xff8000002f4c7808 */ /* 0x000fe40004800000 */
[----:B------:R-:W-:Y:S01]  /*3cf0*/  ISETP.NE.AND P1, PT, R97, RZ, PT ;  /* 0x000000ff6100720c */ /* 0x000fe20003f25270 */
[----:B------:R-:W-:-:S03]  /*3d00*/  UIADD3 UR45, UR11, UR45, URZ ;  /* 0x0000002d0b2d7290 */ /* 0x000fc6000fffe03f */
[----:B------:R-:W-:Y:S01]  /*3d10*/  ISETP.GT.AND P1, PT, R63, 0x50, !P1 ;  /* 0x000000503f00780c */ /* 0x000fe20004f24270 */
[----:B------:R-:W-:Y:S01]  /*3d20*/  UIADD3 UR10, UR45, UR10, URZ ;  /* 0x0000000a2d0a7290 */ /* 0x000fe2000fffe03f */
[----:B0-----:R-:W-:Y:S02]  /*3d30*/  FMNMX.FTZ R10, R11, R10, !PT ;  /* 0x0000000a0b0a7209 */ /* 0x001fe40007810000 */
[----:B------:R-:W-:-:S03]  /*3d40*/  ISETP.LT.OR P1, PT, R61, 0x51, P1 ;  /* 0x000000513d00780c */ /* 0x000fc60000f21670 */
[----:B------:R-:W-:Y:S01]  /*3d50*/  FMUL.FTZ R13, R10, R9 ;  /* 0x000000090a0d7220 */ /* 0x000fe20000410000 */
        /* <DEDUP_REMOVED lines=23> */
[----:B------:R-:W-:-:S04]  /*3ed0*/  FSETP.NEU.FTZ.AND P1, PT, R10, -INF , PT ;  /* 0xff8000000a00780b */ /* 0x000fc80003f3d000 */
[----:B------:R-:W-:Y:S02]  /*3ee0*/  FSEL R35, R13, RZ, P1 ;  /* 0x000000ff0d237208 */ /* 0x000fe40000800000 */
[----:B------:R-:W-:Y:S02]  /*3ef0*/  ISETP.GT.AND P1, PT, R63, RZ, !P6 ;  /* 0x000000ff3f00720c */ /* 0x000fe40007724270 */
[----:B------:R-:W-:Y:S01]  /*3f00*/  ISETP.NE.AND P6, PT, R77, RZ, PT ;  /* 0x000000ff4d00720c */ /* 0x000fe20003fc5270 */
[-CC-:B------:R-:W-:Y:S01]  /*3f10*/  FFMA.FTZ R14, R130, R9.reuse, -R35.reuse ;  /* 0x00000009820e7223 */ /* 0x180fe20000010823 */
[----:B------:R-:W-:Y:S01]  /*3f20*/  ISETP.LT.OR P1, PT, R61, 0x1, P1 ;  /* 0x000000013d00780c */ /* 0x000fe20000f21670 */
[-CC-:B------:R-:W-:Y:S01]  /*3f30*/  FFMA.FTZ R164, R104, R9.reuse, -R35.reuse ;  /* 0x0000000968a47223 */ /* 0x180fe20000010823 */
[----:B------:R-:W-:Y:S01]  /*3f40*/  FSEL R104, R19, -INF , !P3 ;  /* 0xff80000013687808 */ /* 0x000fe20005800000 */
[-CC-:B------:R-:W-:Y:S01]  /*3f50*/  FFMA.FTZ R19, R102, R9.reuse, -R35.reuse ;  /* 0x0000000966137223 */ /* 0x180fe20000010823 */
[----:B------:R-:W-:Y:S01]  /*3f60*/  FSEL R4, R4, -INF , !P1 ;  /* 0xff80000004047808 */ /* 0x000fe20004800000 */
[-CC-:B------:R-:W-:Y:S01]  /*3f70*/  FFMA.FTZ R180, R180, R9.reuse, -R35.reuse ;  /* 0x00000009b4b47223 */ /* 0x180fe20000010823 */
[----:B------:R-:W-:Y:S01]  /*3f80*/  ISETP.NE.AND P1, PT, R73, RZ, PT ;  /* 0x000000ff4900720c */ /* 0x000fe20003f25270 */
[-CC-:B------:R-:W-:Y:S01]  /*3f90*/  FFMA.FTZ R5, R126, R9.reuse, -R35.reuse ;  /* 0x000000097e057223 */ /* 0x180fe20000010823 */
[----:B------:R-:W-:Y:S01]  /*3fa0*/  FMNMX.FTZ R13, R4, R42, !PT ;  /* 0x0000002a040d7209 */ /* 0x000fe20007810000 */
[--C-:B------:R-:W-:Y:S01]  /*3fb0*/  FFMA.FTZ R182, R182, R9, -R35.reuse ;  /* 0x00000009b6b67223 */ /* 0x100fe20000010823 */
[----:B------:R-:W-:Y:S01]  /*3fc0*/  ISETP.GT.AND P1, PT, R63, 0x68, !P1 ;  /* 0x000000683f00780c */ /* 0x000fe20004f24270 */
        /* <DEDUP_REMOVED lines=8> */
[----:B------:R-:W0:Y:S01]  /*4050*/  MUFU.EX2 R5, R5 ;  /* 0x0000000500057308 */ /* 0x000e220000000800 */
[----:B------:R-:W-:Y:S01]  /*4060*/  FMNMX.FTZ R15, R12, R13, !PT ;  /* 0x0000000d0c0f7209 */ /* 0x000fe20007810000 */
[-CC-:B------:R-:W-:Y:S01]  /*4070*/  FFMA.FTZ R32, R32, R9.reuse, -R35.reuse ;  /* 0x0000000920207223 */ /* 0x180fe20000010823 */
        /* <DEDUP_REMOVED lines=12> */
[----:B------:R-:W-:Y:S01]  /*4140*/  FSEL R24, R24, -INF , !P6 ;  /* 0xff80000018187808 */ /* 0x000fe20007000000 */
[----:B------:R-:W2:Y:S01]  /*4150*/  MUFU.EX2 R182, R182 ;  /* 0x000000b600b67308 */ /* 0x000ea20000000800 */
[----:B------:R-:W-:Y:S01]  /*4160*/  FMNMX.FTZ R25, R54, R15, !PT ;  /* 0x0000000f36197209 */ /* 0x000fe20007810000 */
[----:B-1----:R-:W-:Y:S01]  /*4170*/  FFMA.FTZ R14, R106, R9, -R35 ;  /* 0x000000096a0e7223 */ /* 0x002fe20000010823 */
[----:B------:R-:W-:Y:S01]  /*4180*/  FSEL R106, R21, -INF , !P2 ;  /* 0xff800000156a7808 */ /* 0x000fe20005000000 */
[----:B0-----:R-:W-:Y:S01]  /*4190*/  FADD.FTZ R45, R180, R5 ;  /* 0x00000005b42d7221 */ /* 0x001fe20000010000 */
        /* <DEDUP_REMOVED lines=22> */
[----:B------:R-:W-:Y:S01]  /*4300*/  F2FP.BF16.F32.PACK_AB R180, R5, R180 ;  /* 0x000000b405b4723e */ /* 0x000fe200000010ff */
[--C-:B------:R-:W-:Y:S01]  /*4310*/  FFMA.FTZ R30, R30, R9, -R35.reuse ;  /* 0x000000091e1e7223 */ /* 0x100fe20000010823 */
[----:B------:R-:W-:Y:S01]  /*4320*/  FMNMX.FTZ R27, R68, R27, !PT ;  /* 0x0000001b441b7209 */ /* 0x000fe20007810000 */
[-CC-:B------:R-:W-:Y:S01]  /*4330*/  FFMA.FTZ R26, R26, R9.reuse, -R35.reuse ;  /* 0x000000091a1a7223 */ /* 0x180fe20000010823 */
[----:B------:R-:W-:Y:S01]  /*4340*/  FFMA.FTZ R35, R38, R9, -R35 ;  /* 0x0000000926237223 */ /* 0x000fe20000010823 */
[----:B------:R-:W3:Y:S01]  /*4350*/  MUFU.EX2 R178, R178 ;  /* 0x000000b200b27308 */ /* 0x000ee20000000800 */
[----:B------:R-:W-:-:S04]  /*4360*/  FMNMX.FTZ R29, R70, R27, !PT ;  /* 0x0000001b461d7209 */ /* 0x000fc80007810000 */
[----:B------:R-:W-:-:S03]  /*4370*/  FMNMX.FTZ R29, R72, R29, !PT ;  /* 0x0000001d481d7209 */ /* 0x000fc60007810000 */
[----:B------:R2:W-:Y:S01]  /*4380*/  MUFU.EX2 R43, R32 ;  /* 0x00000020002b7308 */ /* 0x0005e20000000800 */
[----:B------:R-:W-:-:S04]  /*4390*/  FMNMX.FTZ R29, R74, R29, !PT ;  /* 0x0000001d4a1d7209 */ /* 0x000fc80007810000 */
[----:B------:R-:W-:-:S03]  /*43a0*/  FMNMX.FTZ R29, R76, R29, !PT ;  /* 0x0000001d4c1d7209 */ /* 0x000fc60007810000 */
[----:B------:R-:W4:Y:S01]  /*43b0*/  MUFU.EX2 R15, R122 ;  /* 0x0000007a000f7308 */ /* 0x000f220000000800 */
[----:B------:R-:W-:Y:S01]  /*43c0*/  FMNMX.FTZ R31, R78, R29, !PT ;  /* 0x0000001d4e1f7209 */ /* 0x000fe20007810000 */
[----:B--2---:R-:W-:Y:S01]  /*43d0*/  FADD.FTZ R32, R182, R45 ;  /* 0x0000002db6207221 */ /* 0x004fe20000010000 */
[C---:B0-----:R-:W-:Y:S02]  /*43e0*/  F2FP.BF16.F32.PACK_AB R182, R11.reuse, R182 ;  /* 0x000000b60bb6723e */ /* 0x041fe400000010ff */
[----:B------:R-:W-:Y:S01]  /*43f0*/  FMNMX.FTZ R31, R80, R31, !PT ;  /* 0x0000001f501f7209 */ /* 0x000fe20007810000 */
[----:B------:R-:W-:Y:S02]  /*4400*/  FADD.FTZ R45, R11, R32 ;  /* 0x000000200b2d7221 */ /* 0x000fe40000010000 */
[----:B------:R-:W0:Y:S01]  /*4410*/  MUFU.EX2 R172, R172 ;  /* 0x000000ac00ac7308 */ /* 0x000e220000000800 */
[----:B------:R-:W-:Y:S01]  /*4420*/  FMNMX.FTZ R31, R82, R31, !PT ;  /* 0x0000001f521f7209 */ /* 0x000fe20007810000 */
[----:B-1----:R-:W-:Y:S01]  /*4430*/  FADD.FTZ R32, R176, R45 ;  /* 0x0000002db0207221 */ /* 0x002fe20000010000 */
[----:B------:R-:W-:-:S02]  /*4440*/  F2FP.BF16.F32.PACK_AB R176, R13, R176 ;  /* 0x000000b00db0723e */ /* 0x000fc400000010ff */
[----:B------:R-:W-:Y:S01]  /*4450*/  FMNMX.FTZ R31, R84, R31, !PT ;  /* 0x0000001f541f7209 */ /* 0x000fe20007810000 */
[----:B------:R-:W-:Y:S02]  /*4460*/  FADD.FTZ R45, R13, R32 ;  /* 0x000000200d2d7221 */ /* 0x000fe40000010000 */
[----:B------:R-:W1:Y:S01]  /*4470*/  MUFU.EX2 R25, R118 ;  /* 0x0000007600197308 */ /* 0x000e620000000800 */
[----:B------:R-:W-:Y:S01]  /*4480*/  FMNMX.FTZ R33, R86, R31, !PT ;  /* 0x0000001f56217209 */ /* 0x000fe20007810000 */
[----:B---3--:R-:W-:Y:S01]  /*4490*/  FADD.FTZ R32, R178, R45 ;  /* 0x0000002db2207221 */ /* 0x008fe20000010000 */
[C---:B----4-:R-:W-:Y:S02]  /*44a0*/  F2FP.BF16.F32.PACK_AB R178, R15.reuse, R178 ;  /* 0x000000b20fb2723e */ /* 0x050fe400000010ff */
[----:B------:R-:W-:Y:S01]  /*44b0*/  FMNMX.FTZ R33, R88, R33, !PT ;  /* 0x0000002158217209 */ /* 0x000fe20007810000 */
[----:B------:R-:W-:Y:S01]  /*44c0*/  FADD.FTZ R45, R15, R32 ;  /* 0x000000200f2d7221 */ /* 0x000fe20000010000 */
[----:B------:R-:W-:Y:S01]  /*44d0*/  VIADD R15, R17, 0xfffffffe ;  /* 0xfffffffe110f7836 */ /* 0x000fe20000000000 */
[----:B------:R2:W-:Y:S01]  /*44e0*/  MUFU.EX2 R31, R14 ;  /* 0x0000000e001f7308 */ /* 0x0005e20000000800 */
[----:B------:R-:W-:Y:S01]  /*44f0*/  FMNMX.FTZ R33, R20, R33, !PT ;  /* 0x0000002114217209 */ /* 0x000fe20007810000 */
[----:B0-----:R-:W-:-:S03]  /*4500*/  FADD.FTZ R32, R172, R45 ;  /* 0x0000002dac207221 */ /* 0x001fc60000010000 */
[----:B------:R-:W-:-:S03]  /*4510*/  FMNMX.FTZ R33, R106, R33, !PT ;  /* 0x000000216a217209 */ /* 0x000fc60007810000 */
[----:B------:R-:W0:Y:S01]  /*4520*/  MUFU.EX2 R174, R174 ;  /* 0x000000ae00ae7308 */ /* 0x000e220000000800 */
[----:B------:R-:W-:Y:S01]  /*4530*/  FMNMX.FTZ R33, R104, R33, !PT ;  /* 0x0000002168217209 */ /* 0x000fe20007810000 */
[C---:B-1----:R-:W-:Y:S01]  /*4540*/  FADD.FTZ R47, R25.reuse, R32 ;  /* 0x00000020192f7221 */ /* 0x042fe20000010000 */
[----:B------:R-:W-:Y:S02]  /*4550*/  F2FP.BF16.F32.PACK_AB R172, R25, R172 ;  /* 0x000000ac19ac723e */ /* 0x000fe400000010ff */
[----:B------:R-:W-:-:S03]  /*4560*/  FMNMX.FTZ R33, R22, R33, !PT ;  /* 0x0000002116217209 */ /* 0x000fc60007810000 */
[----:B------:R-:W1:Y:S01]  /*4570*/  MUFU.EX2 R27, R114 ;  /* 0x00000072001b7308 */ /* 0x000e620000000800 */
[----:B------:R-:W-:-:S04]  /*4580*/  FMNMX.FTZ R33, R102, R33, !PT ;  /* 0x0000002166217209 */ /* 0x000fc80007810000 */
[----:B------:R-:W-:-:S03]  /*4590*/  FMNMX.FTZ R33, R24, R33, !PT ;  /* 0x0000002118217209 */ /* 0x000fc60007810000 */
[----:B------:R-:W3:Y:S02]  /*45a0*/  MUFU.EX2 R168, R168 ;  /* 0x000000a800a87308 */ /* 0x000ee40000000800 */
[----:B--2---:R-:W2:Y:S06]  /*45b0*/  SHFL.BFLY PT, R14, R33, 0x2, 0x1f ;  /* 0x0c401f00210e7f89 */ /* 0x004eac00000e0000 */
[----:B------:R-:W4:Y:S08]  /*45c0*/  MUFU.EX2 R29, R110 ;  /* 0x0000006e001d7308 */ /* 0x000f300000000800 */
[----:B------:R-:W-:Y:S08]  /*45d0*/  MUFU.EX2 R170, R170 ;  /* 0x000000aa00aa7308 */ /* 0x000ff00000000800 */
[----:B------:R0:W-:Y:S01]  /*45e0*/  MUFU.EX2 R41, R34 ;  /* 0x0000002200297308 */ /* 0x0001e20000000800 */
[----:B--2---:R-:W-:-:S05]  /*45f0*/  FMNMX.FTZ R19, R33, R14, !PT ;  /* 0x0000000e21137209 */ /* 0x004fca0007810000 */
[----:B------:R-:W2:Y:S02]  /*4600*/  SHFL.BFLY PT, R14, R19, 0x1, 0x1f ;  /* 0x0c201f00130e7f89 */ /* 0x000ea400000e0000 */
[----:B------:R-:W-:Y:S01]  /*4610*/  MUFU.EX2 R164, R164 ;  /* 0x000000a400a47308 */ /* 0x000fe20000000800 */
[----:B0-----:R-:W-:Y:S01]  /*4620*/  FADD.FTZ R34, R174, R47 ;  /* 0x0000002fae227221 */ /* 0x001fe20000010000 */
[----:B-1----:R-:W-:-:S03]  /*4630*/  F2FP.BF16.F32.PACK_AB R174, R27, R174 ;  /* 0x000000ae1bae723e */ /* 0x002fc600000010ff */
[----:B------:R-:W-:-:S03]  /*4640*/  FADD.FTZ R47, R27, R34 ;  /* 0x000000221b2f7221 */ /* 0x000fc60000010000 */
[----:B------:R-:W-:Y:S01]  /*4650*/  MUFU.EX2 R100, R100 ;  /* 0x0000006400647308 */ /* 0x000fe20000000800 */
[----:B---3--:R-:W-:Y:S01]  /*4660*/  FADD.FTZ R34, R168, R47 ;  /* 0x0000002fa8227221 */ /* 0x008fe20000010000 */
[----:B----4-:R-:W-:-:S03]  /*4670*/  F2FP.BF16.F32.PACK_AB R168, R29, R168 ;  /* 0x000000a81da8723e */ /* 0x010fc600000010ff */
[----:B------:R-:W-:-:S03]  /*4680*/  FADD.FTZ R47, R29, R34 ;  /* 0x000000221d2f7221 */ /* 0x000fc60000010000 */
[----:B------:R-:W0:Y:S01]  /*4690*/  MUFU.EX2 R23, R98 ;  /* 0x0000006200177308 */ /* 0x000e220000000800 */
[----:B--2---:R-:W-:-:S07]  /*46a0*/  FMNMX.FTZ R14, R19, R14, !PT ;  /* 0x0000000e130e7209 */ /* 0x004fce0007810000 */
[----:B------:R-:W-:Y:S01]  /*46b0*/  MUFU.EX2 R96, R96 ;  /* 0x0000006000607308 */ /* 0x000fe20000000800 */
[C---:B------:R-:W-:Y:S01]  /*46c0*/  FSETP.NEU.FTZ.AND P1, PT, R14.reuse, -INF , PT ;  /* 0xff8000000e00780b */ /* 0x040fe20003f3d000 */
[----:B------:R-:W-:-:S06]  /*46d0*/  FMUL.FTZ R19, R14, R9 ;  /* 0x000000090e137220 */ /* 0x000fcc0000410000 */
[----:B------:R-:W-:Y:S01]  /*46e0*/  MUFU.EX2 R37, R94 ;  /* 0x0000005e00257308 */ /* 0x000fe20000000800 */
[----:B------:R-:W-:Y:S02]  /*46f0*/  FSEL R19, R19, RZ, P1 ;  /* 0x000000ff13137208 */ /* 0x000fe40000800000 */
[----:B------:R-:W-:Y:S02]  /*4700*/  PLOP3.LUT P1, PT, PT, PT, UP0, 0x40, 0x0 ;  /* 0x000000000000781c */ /* 0x000fe40003f2e808 */
[----:B0-----:R-:W-:Y:S01]  /*4710*/  F2FP.BF16.F32.PACK_AB R166, R23, R100 ;  /* 0x0000006417a6723e */ /* 0x001fe200000010ff */
        /* <DEDUP_REMOVED lines=31> */
[-CC-:B------:R-:W-:Y:S01]  /*4910*/  FFMA.FTZ R20, R20, R9.reuse, -R19.reuse ;  /* 0x0000000914147223 */ /* 0x180fe20000010813 */
[-CC-:B------:R-:W-:Y:S01]  /*4920*/  FFMA.FTZ R106, R106, R9.reuse, -R19.reuse ;  /* 0x000000096a6a7223 */ /* 0x180fe20000010813 */
[-CC-:B------:R-:W-:Y:S01]  /*4930*/  FFMA.FTZ R104, R104, R9.reuse, -R19.reuse ;  /* 0x0000000968687223 */ /* 0x180fe20000010813 */
[-CC-:B------:R-:W-:Y:S01]  /*4940*/  FFMA.FTZ R22, R22, R9.reuse, -R19.reuse ;  /* 0x0000000916167223 */ /* 0x180fe20000010813 */
[-CC-:B------:R-:W-:Y:S01]  /*4950*/  FFMA.FTZ R102, R102, R9.reuse, -R19.reuse ;  /* 0x0000000966667223 */ /* 0x180fe20000010813 */
[----:B------:R-:W-:Y:S01]  /*4960*/  FFMA.FTZ R19, R24, R9, -R19 ;  /* 0x0000000918137223 */ /* 0x000fe20000010813 */
[----:B------:R-:W0:Y:S01]  /*4970*/  MUFU.EX2 R12, R12 ;  /* 0x0000000c000c7308 */ /* 0x000e220000000800 */
[----:B-1----:R-:W-:Y:S01]  /*4980*/  FADD.FTZ R32, R44, R45 ;  /* 0x0000002d2c207221 */ /* 0x002fe20000010000 */
[----:B------:R-:W-:-:S02]  /*4990*/  F2FP.BF16.F32.PACK_AB R181, R181, R4 ;  /* 0x00000004b5b5723e */ /* 0x000fc400000010ff */
[----:B------:R-:W-:-:S04]  /*49a0*/  F2FP.BF16.F32.PACK_AB R160, R37, R96 ;  /* 0x0000006025a0723e */ /* 0x000fc800000010ff */
[----:B------:R-:W1:Y:S01]  /*49b0*/  MUFU.EX2 R177, R48 ;  /* 0x0000003000b17308 */ /* 0x000e620000000800 */
[C---:B--2---:R-:W-:Y:S01]  /*49c0*/  FADD.FTZ R45, R183.reuse, R32 ;  /* 0x00000020b72d7221 */ /* 0x044fe20000010000 */
[----:B------:R-:W-:-:S06]  /*49d0*/  F2FP.BF16.F32.PACK_AB R183, R183, R44 ;  /* 0x0000002cb7b7723e */ /* 0x000fcc00000010ff */
[----:B------:R-:W2:Y:S01]  /*49e0*/  MUFU.EX2 R50, R50 ;  /* 0x0000003200327308 */ /* 0x000ea20000000800 */
[----:B0-----:R-:W-:-:S07]  /*49f0*/  FADD.FTZ R32, R12, R45 ;  /* 0x0000002d0c207221 */ /* 0x001fce0000010000 */
[----:B------:R-:W0:Y:S01]  /*4a00*/  MUFU.EX2 R179, R52 ;  /* 0x0000003400b37308 */ /* 0x000e220000000800 */
[----:B-1----:R-:W-:Y:S01]  /*4a10*/  FADD.FTZ R45, R177, R32 ;  /* 0x00000020b12d7221 */ /* 0x002fe20000010000 */
[----:B------:R-:W-:Y:S01]  /*4a20*/  FADD.FTZ R32, R170, R47 ;  /* 0x0000002faa207221 */ /* 0x000fe20000010000 */
[----:B------:R-:W-:Y:S02]  /*4a30*/  F2FP.BF16.F32.PACK_AB R170, R31, R170 ;  /* 0x000000aa1faa723e */ /* 0x000fe400000010ff */
[----:B------:R-:W-:Y:S01]  /*4a40*/  F2FP.BF16.F32.PACK_AB R177, R177, R12 ;  /* 0x0000000cb1b1723e */ /* 0x000fe200000010ff */
[----:B------:R-:W-:Y:S02]  /*4a50*/  FADD.FTZ R47, R31, R32 ;  /* 0x000000201f2f7221 */ /* 0x000fe40000010000 */
[----:B------:R-:W1:Y:S01]  /*4a60*/  MUFU.EX2 R54, R54 ;  /* 0x0000003600367308 */ /* 0x000e620000000800 */
[----:B--2---:R-:W-:Y:S01]  /*4a70*/  FADD.FTZ R18, R50, R45 ;  /* 0x0000002d32127221 */ /* 0x004fe20000010000 */
[----:B------:R-:W-:Y:S01]  /*4a80*/  FADD.FTZ R32, R164, R47 ;  /* 0x0000002fa4207221 */ /* 0x000fe20000010000 */
[----:B------:R-:W-:-:S03]  /*4a90*/  F2FP.BF16.F32.PACK_AB R164, R21, R164 ;  /* 0x000000a415a4723e */ /* 0x000fc600000010ff */
[----:B------:R-:W-:Y:S02]  /*4aa0*/  FADD.FTZ R47, R21, R32 ;  /* 0x00000020152f7221 */ /* 0x000fe40000010000 */
[----:B------:R-:W2:Y:S01]  /*4ab0*/  MUFU.EX2 R173, R56 ;  /* 0x0000003800ad7308 */ /* 0x000ea20000000800 */
[C---:B0-----:R-:W-:Y:S01]  /*4ac0*/  FADD.FTZ R45, R179.reuse, R18 ;  /* 0x00000012b32d7221 */ /* 0x041fe20000010000 */
[----:B------:R-:W-:Y:S01]  /*4ad0*/  FADD.FTZ R32, R100, R47 ;  /* 0x0000002f64207221 */ /* 0x000fe20000010000 */
[----:B------:R-:W-:-:S03]  /*4ae0*/  F2FP.BF16.F32.PACK_AB R179, R179, R50 ;  /* 0x00000032b3b3723e */ /* 0x000fc600000010ff */
[----:B------:R-:W-:Y:S02]  /*4af0*/  FADD.FTZ R47, R23, R32 ;  /* 0x00000020172f7221 */ /* 0x000fe40000010000 */
[----:B------:R-:W0:Y:S01]  /*4b00*/  MUFU.EX2 R58, R58 ;  /* 0x0000003a003a7308 */ /* 0x000e220000000800 */
[----:B-1----:R-:W-:Y:S01]  /*4b10*/  FADD.FTZ R18, R54, R45 ;  /* 0x0000002d36127221 */ /* 0x002fe20000010000 */
[----:B------:R-:W-:-:S06]  /*4b20*/  FADD.FTZ R32, R96, R47 ;  /* 0x0000002f60207221 */ /* 0x000fcc0000010000 */
        /* <DEDUP_REMOVED lines=39> */
[----:B------:R-:W-:-:S03]  /*4da0*/  FADD.FTZ R11, R41, R24 ;  /* 0x00000018290b7221 */ /* 0x000fc60000010000 */
        /* <DEDUP_REMOVED lines=35> */
[----:B0-----:R-:W-:Y:S01]  /*4fe0*/  FADD.FTZ R4, R102, R11 ;  /* 0x0000000b66047221 */ /* 0x001fe20000010000 */
[C---:B-1----:R-:W-:Y:S01]  /*4ff0*/  FADD.FTZ R5, R35.reuse, R24 ;  /* 0x0000001823057221 */ /* 0x042fe20000010000 */
[----:B------:R-:W-:Y:S02]  /*5000*/  F2FP.BF16.F32.PACK_AB R154, R35, R26 ;  /* 0x0000001a239a723e */ /* 0x000fe400000010ff */
        /* <DEDUP_REMOVED lines=14> */
.L_x_7557:
[----:B------:R-:W-:Y:S02]  /*50f0*/  ULDC UR14, c[0x0][0x9e4] ;  /* 0x00027900000e7ab9 */ /* 0x000fe40000000800 */
[----:B------:R-:W-:-:S11]  /*5100*/  UISETP.NE.AND UP0, UPT, UR14, 0x1, UPT ;  /* 0x000000010e00788c */ /* 0x000fd6000bf05270 */
[----:B------:R-:W-:Y:S02]  /*5110*/  @UP0 ULDC.64 UR18, c[0x0][0x9e8] ;  /* 0x00027a0000120ab9 */ /* 0x000fe40000000a00 */
[----:B------:R-:W-:-:S04]  /*5120*/  UIMAD.WIDE.U32 UR6, UR11, UR18, URZ ;  /* 0x000000120b0672a5 */ /* 0x000fc8000f8e003f */
[----:B------:R-:W-:-:S12]  /*5130*/  @UP0 USHF.R.U32.HI UR11, URZ, UR19, UR7 ;  /* 0x000000133f0b0299 */ /* 0x000fd80008011607 */
.L_x_7558:
[----:B------:R-:W-:-:S04]  /*5140*/  UIMAD UR11, UR11, UR14, UR14 ;  /* 0x0000000e0b0b72a4 */ /* 0x000fc8000f8e020e */
[----:B------:R-:W-:-:S04]  /*5150*/  UISETP.LT.AND UP0, UPT, UR10, UR11, UPT ;  /* 0x0000000b0a00728c */ /* 0x000fc8000bf01270 */
[----:B------:R-:W-:-:S12]  /*5160*/  USEL UR10, UR10, UR11, UP0 ;  /* 0x0000000b0a0a7287 */ /* 0x000fd80008000000 */
.L_x_7556:
[----:B------:R-:W-:Y:S01]  /*5170*/  USHF.R.S32.HI UR6, URZ, 0x1f, UR10 ;  /* 0x0000001f3f067899 */ /* 0x000fe2000801140a */
[----:B------:R-:W-:Y:S01]  /*5180*/  CS2R R150, SRZ ;  /* 0x0000000000967805 */ /* 0x000fe2000001ff00 */
[----:B------:R-:W-:Y:S01]  /*5190*/  UMOV UR46, URZ ;  /* 0x0000003f002e7c82 */ /* 0x000fe20008000000 */
[----:B------:R-:W-:Y:S01]  /*51a0*/  UMOV UR45, URZ ;  /* 0x0000003f002d7c82 */ /* 0x000fe20008000000 */
        /* <DEDUP_REMOVED lines=37> */
[----:B------:R-:W-:Y:S01]  /*5400*/  IMAD.MOV.U32 R12, RZ, RZ, R14 ;  /* 0x000000ffff0c7224 */ /* 0x000fe200078e000e */
[----:B------:R-:W-:Y:S01]  /*5410*/  MOV R13, R15 ;  /* 0x0000000f000d7202 */ /* 0x000fe20000000f00 */
[----:B------:R-:W-:Y:S01]  /*5420*/  IMAD.MOV.U32 R11, RZ, RZ, R10 ;  /* 0x000000ffff0b7224 */ /* 0x000fe200078e000a */
[----:B------:R-:W-:Y:S01]  /*5430*/  UMOV UR56, URZ ;  /* 0x0000003f00387c82 */ /* 0x000fe20008000000 */
[----:B------:R-:W-:Y:S01]  /*5440*/  IMAD.MOV.U32 R151, RZ, RZ, RZ ;  /* 0x000000ffff977224 */ /* 0x000fe200078e00ff */
[----:B------:R-:W-:Y:S01]  /*5450*/  UMOV UR55, URZ ;  /* 0x0000003f00377c82 */ /* 0x000fe20008000000 */
[----:B------:R-:W-:Y:S01]  /*5460*/  ULDC UR50, c[0x0][0x9e4] ;  /* 0x0002790000327ab9 */ /* 0x000fe20000000800 */
[----:B------:R-:W-:Y:S01]  /*5470*/  ULDC UR51, c[0x0][0x2f0] ;  /* 0x0000bc0000337ab9 */ /* 0x000fe20000000800 */
[----:B------:R-:W-:Y:S01]  /*5480*/  ULDC UR53, c[0x0][0x9d8] ;  /* 0x0002760000357ab9 */ /* 0x000fe20000000800 */
[----:B------:R-:W-:-:S05]  /*5490*/  ULDC UR52, c[0x0][0x9e0] ;  /* 0x0002780000347ab9 */ /* 0x000fca0000000800 */
.L_x_7578:
[----:B------:R-:W-:Y:S01]  /*54a0*/  ISETP.NE.AND P2, PT, RZ, UR39, PT ;  /* 0x00000027ff007c0c */ /* 0x000fe2000bf45270 */
[----:B------:R-:W-:-:S04]  /*54b0*/  UISETP.NE.AND UP0, UPT, UR55, 0x1, UPT ;  /* 0x000000013700788c */ /* 0x000fc8000bf05270 */
[----:B------:R-:W-:-:S04]  /*54c0*/  USEL UR45, URZ, 0x1, UP0 ;  /* 0x000000013f2d7887 */ /* 0x000fc80008000000 */
[----:B------:R-:W-:-:S04]  /*54d0*/  ULOP3.LUT UR45, UR56, UR45, URZ, 0x3c, !UPT ;  /* 0x0000002d382d7292 */ /* 0x000fc8000f8e3c3f */
[----:B------:R-:W-:Y:S08]  /*54e0*/  @P2 BRA `(.L_x_7560) ;  /* 0x0000000000382947 */ /* 0x000ff00003800000 */
[----:B------:R-:W-:Y:S05]  /*54f0*/  @!P0 BRA `(.L_x_7561) ;  /* 0x0000000000048947 */ /* 0x000fea0003800000 */
[----:B------:R-:W-:Y:S01]  /*5500*/  BPT.TRAP 0x1 ;  /* 0x000000040000795c */ /* 0x000fe20000300000 */
.L_x_7561:
        /* <DEDUP_REMOVED lines=9> */
.L_x_7562:
[----:B-1----:R-:W-:Y:S05]  /*55a0*/  @P1 BRA `(.L_x_7560) ;  /* 0x0000000000081947 */ /* 0x002fea0003800000 */
[----:B------:R-:W1:Y:S02]  /*55b0*/  SYNCS.PHASECHK.TRANS64.TRYWAIT P1, [UR6+0x28830], R8 ;  /* 0x02883008ff0075a7 */ /* 0x000e640008020146 */
[----:B-1----:R-:W-:Y:S05]  /*55c0*/  @!P1 BRA `(.L_x_7563) ;  /* 0x000000fc00f09947 */ /* 0x002fea0003800000 */
.L_x_7560:
        /* <DEDUP_REMOVED lines=13> */
[----:B------:R-:W-:Y:S02]  /*56a0*/  UIADD3 UR6, UR34, 0x2, URZ ;  /* 0x0000000222067890 */ /* 0x000fe4000fffe03f */
        /* <DEDUP_REMOVED lines=36> */
.L_x_7565:
[----:B------:R-:W-:Y:S01]  /*58f0*/  ULEA UR6, UR55, UR40, 0x3 ;  /* 0x0000002837067291 */ /* 0x000fe2000f8e183f */
[----:B------:R-:W-:-:S05]  /*5900*/  IMAD.U32 R8, RZ, RZ, UR56 ;  /* 0x00000038ff087e24 */ /* 0x000fca000f8e00ff */
[----:B------:R-:W-:-:S04]  /*5910*/  SHF.L.U32 R8, R8, 0x1f, RZ ;  /* 0x0000001f08087819 */ /* 0x000fc800000006ff */
[----:B------:R0:W1:Y:S01]  /*5920*/  SYNCS.PHASECHK.TRANS64.TRYWAIT P1, [UR6+0x28850], R8 ;  /* 0x02885008ff0075a7 */ /* 0x0000620008020146 */
[----:B------:R-:W-:Y:S05]  /*5930*/  @!P0 BRA `(.L_x_7566) ;  /* 0x0000000000048947 */ /* 0x000fea0003800000 */
[----:B------:R-:W-:Y:S01]  /*5940*/  BPT.TRAP 0x1 ;  /* 0x000000040000795c */ /* 0x000fe20000300000 */
.L_x_7566:
[----:B-1----:R-:W-:Y:S05]  /*5950*/  @P1 BRA `(.L_x_7564) ;  /* 0x0000000000081947 */ /* 0x002fea0003800000 */
[----:B------:R-:W1:Y:S02]  /*5960*/  SYNCS.PHASECHK.TRANS64.TRYWAIT P1, [UR6+0x28850], R8 ;  /* 0x02885008ff0075a7 */ /* 0x000e640008020146 */
[----:B-1----:R-:W-:Y:S05]  /*5970*/  @!P1 BRA `(.L_x_7567) ;  /* 0x000000fc001c9947 */ /* 0x002fea0003800000 */
.L_x_7564:
        /* <DEDUP_REMOVED lines=49> */
.L_x_7568:
[----:B------:R-:W-:Y:S01]  /*5c90*/  UISETP.NE.AND UP1, UPT, UR42, URZ, UPT ;  /* 0x0000003f2a00728c */ /* 0x000fe2000bf25270 */
[----:B------:R-:W-:Y:S01]  /*5ca0*/  FMUL.FTZ R152, R28, UR53 ;  /* 0x000000351c987c20 */ /* 0x000fe20008410000 */
[----:B------:R-:W-:Y:S01]  /*5cb0*/  FMUL.FTZ R159, R49, UR53 ;  /* 0x00000035319f7c20 */ /* 0x000fe20008410000 */
[----:B------:R-:W-:Y:S01]  /*5cc0*/  FMUL.FTZ R28, R51, UR53 ;  /* 0x00000035331c7c20 */ /* 0x000fe20008410000 */
[----:B------:R-:W-:Y:S01]  /*5cd0*/  FMUL.FTZ R51, R52, UR53 ;  /* 0x0000003534337c20 */ /* 0x000fe20008410000 */
[----:B------:R-:W-:Y:S01]  /*5ce0*/  FMUL.FTZ R52, R53, UR53 ;  /* 0x0000003535347c20 */ /* 0x000fe20008410000 */
[----:B------:R-:W-:Y:S01]  /*5cf0*/  PLOP3.LUT P1, PT, PT, PT, UP1, 0x80, 0x0 ;  /* 0x000000000000781c */ /* 0x000fe20003f2f018 */
[----:B0-----:R-:W0:Y:S01]  /*5d00*/  LDC R8, c[0x0][0x288] ;  /* 0x0000a200ff087b82 */ /* 0x001e220000000800 */
[----:B------:R-:W-:Y:S01]  /*5d10*/  PLOP3.LUT P2, PT, PT, PT, UP1, 0x80, 0x0 ;  /* 0x000000000000781c */ /* 0x000fe20003f4f018 */
[----:B------:R-:W-:Y:S01]  /*5d20*/  FMUL.FTZ R53, R56, UR53 ;  /* 0x0000003538357c20 */ /* 0x000fe20008410000 */
[----:B------:R-:W-:Y:S01]  /*5d30*/  FMUL.FTZ R56, R61, UR53 ;  /* 0x000000353d387c20 */ /* 0x000fe20008410000 */
[----:B------:R-:W-:Y:S01]  /*5d40*/  @UP1 ULDC UR7, c[0x0][0x44c] ;  /* 0x0001130000071ab9 */ /* 0x000fe20000000800 */
[----:B------:R-:W-:-:S02]  /*5d50*/  IMAD.MOV.U32 R61, RZ, RZ, R0 ;  /* 0x000000ffff3d7224 */ /* 0x000fc400078e0000 */
[----:B------:R-:W-:Y:S01]  /*5d60*/  FMUL.FTZ R15, R27, UR53 ;  /* 0x000000351b0f7c20 */ /* 0x000fe20008410000 */
[----:B------:R-:W-:Y:S02]  /*5d70*/  IMAD.SHL.U32 R180, R13, 0x80, RZ ;  /* 0x000000800db47824 */ /* 0x000fe400078e00ff */
[----:B------:R-:W-:Y:S01]  /*5d80*/  FMUL.FTZ R17, R31, UR53 ;  /* 0x000000351f117c20 */ /* 0x000fe20008410000 */
[----:B------:R-:W-:Y:S01]  /*5d90*/  FMUL.FTZ R27, R50, UR53 ;  /* 0x00000035321b7c20 */ /* 0x000fe20008410000 */
[----:B------:R-:W-:Y:S01]  /*5da0*/  FMUL.FTZ R31, R58, UR53 ;  /* 0x000000353a1f7c20 */ /* 0x000fe20008410000 */
[----:B------:R-:W-:Y:S01]  /*5db0*/  UISETP.NE.AND UP0, UPT, UR41, URZ, UPT ;  /* 0x0000003f2900728c */ /* 0x000fe2000bf05270 */
[----:B------:R-:W-:Y:S01]  /*5dc0*/  @P1 IMAD.HI.U32 R49, R0, UR7, RZ ;  /* 0x0000000700311c27 */ /* 0x000fe2000f8e00ff */
[----:B------:R-:W-:Y:S01]  /*5dd0*/  @UP1 ULDC UR7, c[0x0][0x450] ;  /* 0x0001140000071ab9 */ /* 0x000fe20000000800 */
[----:B------:R-:W-:Y:S02]  /*5de0*/  IADD3 R50, -R180, 0x1, RZ ;  /* 0x00000001b4327810 */ /* 0x000fe40007ffe1ff */
[----:B------:R-:W-:Y:S01]  /*5df0*/  FMUL.FTZ R153, R29, UR53 ;  /* 0x000000351d997c20 */ /* 0x000fe20008410000 */
[----:B------:R-:W-:Y:S01]  /*5e00*/  FMUL.FTZ R18, R30, UR53 ;  /* 0x000000351e127c20 */ /* 0x000fe20008410000 */
[----:B------:R-:W-:Y:S01]  /*5e10*/  @P2 SHF.R.U32.HI R61, RZ, UR7, R49 ;  /* 0x00000007ff3d2c19 */ /* 0x000fe20008011631 */
        /* <DEDUP_REMOVED lines=8> */
[----:B------:R-:W-:Y:S01]  /*5ea0*/  ULEA UR6, UR46, UR40, 0x3 ;  /* 0x000000282e067291 */ /* 0x000fe2000f8e183f */
        /* <DEDUP_REMOVED lines=45> */
[----:B------:R-:W-:Y:S01]  /*6180*/  UIADD3 UR6, UR6, 0x28840, URZ ;  /* 0x0002884006067890 */ /* 0x000fe2000fffe03f */
[----:B------:R-:W-:Y:S01]  /*6190*/  PLOP3.LUT P1, PT, PT, PT, UP0, 0x40, 0x0 ;  /* 0x000000000000781c */ /* 0x000fe20003f2e808 */
[----:B------:R2:W3:Y:S01]  /*61a0*/  MUFU.TANH R64, R69 ;  /* 0x0000004500407308 */ /* 0x0004e20000002400 */
[----:B------:R-:W-:Y:S01]  /*61b0*/  IMAD R59, R2, UR51, R59 ;  /* 0x00000033023b7c24 */ /* 0x000fe2000f8e023b */
[----:B------:R-:W-:-:S03]  /*61c0*/  UPRMT UR6, UR43, 0x654, UR6 ;  /* 0x000006542b067896 */ /* 0x000fc60008000006 */
[----:B0-----:R-:W-:-:S03]  /*61d0*/  IMAD.IADD R59, R59, 0x1, -R8 ;  /* 0x000000013b3b7824 */ /* 0x001fc600078e0a08 */
[----:B------:R-:W0:Y:S01]  /*61e0*/  MUFU.TANH R9, R9 ;  /* 0x0000000900097308 */ /* 0x000e220000002400 */
[C---:B------:R-:W-:Y:S02]  /*61f0*/  VIADD R79, R59.reuse, UR52 ;  /* 0x000000343b4f7c36 */ /* 0x040fe40008000000 */
[----:B------:R-:W-:Y:S01]  /*6200*/  VIADD R83, R59, UR47 ;  /* 0x0000002f3b537c36 */ /* 0x000fe20008000000 */
[----:B------:R-:W-:Y:S02]  /*6210*/  SYNCS.ARRIVE.TRANS64.RED.A1T0 RZ, [UR6], RZ ;  /* 0x000000ffffff79a7 */ /* 0x000fe40008100406 */
[----:B-1----:R-:W-:Y:S01]  /*6220*/  IADD3 R63, R79, R58, RZ ;  /* 0x0000003a4f3f7210 */ /* 0x002fe20007ffe0ff */
[----:B------:R-:W-:Y:S01]  /*6230*/  IMAD.IADD R65, R83, 0x1, R58 ;  /* 0x0000000153417824 */ /* 0x000fe200078e023a */
[----:B------:R-:W1:Y:S08]  /*6240*/  MUFU.TANH R10, R10 ;  /* 0x0000000a000a7308 */ /* 0x000e700000002400 */
        /* <DEDUP_REMOVED lines=75> */
.L_x_7571:
[----:B------:R-:W-:-:S05]  /*6700*/  IMAD.U32 R68, RZ, RZ, UR50 ;  /* 0x00000032ff447e24 */ /* 0x000fca000f8e00ff */
[----:B------:R-:W-:-:S13]  /*6710*/  ISETP.NE.AND P1, PT, R68, 0x1, PT ;  /* 0x000000014400780c */ /* 0x000fda0003f25270 */
[----:B------:R-:W1:Y:S02]  /*6720*/  @P1 LDC.64 R58, c[0x0][0x9e8] ;  /* 0x00027a00ff3a1b82 */ /* 0x000e640000000a00 */
[----:B-1----:R-:W-:-:S05]  /*6730*/  @P1 IMAD.HI.U32 R58, R67, R58, RZ ;  /* 0x0000003a433a1227 */ /* 0x002fca00078e00ff */
[----:B------:R-:W-:-:S07]  /*6740*/  @P1 SHF.R.U32.HI R67, RZ, R59, R58 ;  /* 0x0000003bff431219 */ /* 0x000fce000001163a */
.L_x_7572:
[----:B------:R-:W-:Y:S05]  /*6750*/  BSYNC B0 ;  /* 0x0000000000007941 */ /* 0x000fea0003800000 */
.L_x_7570:
[----:B------:R-:W-:-:S04]  /*6760*/  IMAD R58, R67, R68, -R180 ;  /* 0x00000044433a7224 */ /* 0x000fc800078e0ab4 */
[----:B------:R-:W-:-:S05]  /*6770*/  IMAD R58, R3, -0x2, R58 ;  /* 0xfffffffe033a7824 */ /* 0x000fca00078e023a */
[----:B------:R-:W-:Y:S02]  /*6780*/  VIADDMNMX R63, R58, R68, R63, PT ;  /* 0x000000443a3f7246 */ /* 0x000fe4000380013f */
[----:B------:R-:W-:-:S07]  /*6790*/  VIMNMX R65, R65, R58, !PT ;  /* 0x0000003a41417248 */ /* 0x000fce0007fe0100 */
.L_x_7569:
[----:B------:R-:W-:Y:S01]  /*67a0*/  ISETP.GT.AND P1, PT, R13, -0x1, PT ;  /* 0xffffffff0d00780c */ /* 0x000fe20003f24270 */
[----:B------:R-:W1:Y:S01]  /*67b0*/  SHFL.IDX PT, R182, R61, 0x1, 0x1c1f ;  /* 0x003c1f003db67f89 */ /* 0x000e6200000e0000 */
[----:B------:R-:W-:Y:S02]  /*67c0*/  UISETP.NE.AND UP0, UPT, UR41, URZ, UPT ;  /* 0x0000003f2900728c */ /* 0x000fe4000bf05270 */
[C---:B------:R-:W-:Y:S02]  /*67d0*/  ISETP.GT.AND P3, PT, R65.reuse, 0x8, P1 ;  /* 0x000000084100780c */ /* 0x040fe40000f64270 */
[----:B------:R-:W-:Y:S02]  /*67e0*/  ISETP.GT.AND P6, PT, R65, RZ, P1 ;  /* 0x000000ff4100720c */ /* 0x000fe40000fc4270 */
        /* <DEDUP_REMOVED lines=8> */
[----:B------:R-:W-:Y:S02]  /*6870*/  FSEL R162, R10, -INF , !P2 ;  /* 0xff8000000aa27808 */ /* 0x000fe40005000000 */
[C---:B------:R-:W-:Y:S02]  /*6880*/  ISETP.GT.AND P5, PT, R65.reuse, 0x9, P1 ;  /* 0x000000094100780c */ /* 0x040fe40000fa4270 */
[C---:B------:R-:W-:Y:S02]  /*6890*/  ISETP.GT.AND P4, PT, R65.reuse, 0x10, P1 ;  /* 0x000000104100780c */ /* 0x040fe40000f84270 */
[C---:B------:R-:W-:Y:S02]  /*68a0*/  ISETP.GT.AND P6, PT, R65.reuse, 0x11, P1 ;  /* 0x000000114100780c */ /* 0x040fe40000fc4270 */
[----:B------:R-:W-:Y:S02]  /*68b0*/  ISETP.GT.AND P2, PT, R65, 0x18, P1 ;  /* 0x000000184100780c */ /* 0x000fe40000f44270 */
[----:B------:R-:W-:Y:S01]  /*68c0*/  FSEL R174, R37, -INF , !P3 ;  /* 0xff80000025ae7808 */ /* 0x000fe20005800000 */
[----:B-1----:R-:W-:Y:S01]  /*68d0*/  IMAD.IADD R37, R79, 0x1, R182 ;  /* 0x000000014f257824 */ /* 0x002fe200078e02b6 */
[----:B------:R-:W-:-:S02]  /*68e0*/  ISETP.GT.AND P3, PT, R65, 0x30, P1 ;  /* 0x000000304100780c */ /* 0x000fc40000f64270 */
[C---:B------:R-:W-:Y:S02]  /*68f0*/  ISETP.LT.OR P5, PT, R63.reuse, 0xa, P5 ;  /* 0x0000000a3f00780c */ /* 0x040fe40002fa1670 */
        /* <DEDUP_REMOVED lines=11> */
[C---:B------:R-:W-:Y:S02]  /*69b0*/  ISETP.GT.AND P2, PT, R65.reuse, 0x29, P1 ;  /* 0x000000294100780c */ /* 0x040fe40000f44270 */
[----:B------:R-:W-:Y:S02]  /*69c0*/  FSEL R86, R48, -INF , !P3 ;  /* 0xff80000030567808 */ /* 0x000fe40005800000 */
[----:B------:R-:W-:Y:S02]  /*69d0*/  ISETP.GT.AND P3, PT, R65, 0x41, P1 ;  /* 0x000000414100780c */ /* 0x000fe40000f64270 */
[C---:B------:R-:W-:Y:S02]  /*69e0*/  ISETP.LT.OR P5, PT, R63.reuse, 0x21, P5 ;  /* 0x000000213f00780c */ /* 0x040fe40002fa1670 */
[C---:B------:R-:W-:Y:S02]  /*69f0*/  ISETP.LT.OR P4, PT, R63.reuse, 0x22, P4 ;  /* 0x000000223f00780c */ /* 0x040fe40002781670 */
[----:B------:R-:W-:-:S02]  /*6a00*/  ISETP.LT.OR P6, PT, R63, 0x29, P6 ;  /* 0x000000293f00780c */ /* 0x000fc400037c1670 */
[C---:B------:R-:W-:Y:S02]  /*6a10*/  ISETP.LT.OR P2, PT, R63.reuse, 0x2a, P2 ;  /* 0x0000002a3f00780c */ /* 0x040fe40001741670 */
[----:B------:R-:W-:Y:S02]  /*6a20*/  ISETP.LT.OR P3, PT, R63, 0x42, P3 ;  /* 0x000000423f00780c */ /* 0x000fe40001f61670 */
[----:B------:R-:W-:Y:S02]  /*6a30*/  FSEL R172, R157, -INF , !P5 ;  /* 0xff8000009dac7808 */ /* 0x000fe40006800000 */
[----:B------:R-:W-:Y:S02]  /*6a40*/  FSEL R166, R158, -INF , !P4 ;  /* 0xff8000009ea67808 */ /* 0x000fe40006000000 */
[----:B------:R-:W-:Y:S02]  /*6a50*/  FSEL R164, R44, -INF , !P6 ;  /* 0xff8000002ca47808 */ /* 0x000fe40007000000 */
[----:B------:R-:W-:Y:S01]  /*6a60*/  FSEL R152, R45, -INF , !P2 ;  /* 0xff8000002d987808 */ /* 0x000fe20005000000 */
[----:B------:R-:W-:Y:S01]  /*6a70*/  IMAD.IADD R45, R83, 0x1, R182 ;  /* 0x00000001532d7824 */ /* 0x000fe200078e02b6 */
[----:B------:R-:W-:-:S02]  /*6a80*/  ISETP.GT.AND P5, PT, R65, 0x31, P1 ;  /* 0x000000314100780c */ /* 0x000fc40000fa4270 */
[C---:B------:R-:W-:Y:S02]  /*6a90*/  ISETP.GT.AND P4, PT, R65.reuse, 0x38, P1 ;  /* 0x000000384100780c */ /* 0x040fe40000f84270 */
[C---:B------:R-:W-:Y:S02]  /*6aa0*/  ISETP.GT.AND P6, PT, R65.reuse, 0x39, P1 ;  /* 0x000000394100780c */ /* 0x040fe40000fc4270 */
[C---:B------:R-:W-:Y:S02]  /*6ab0*/  ISETP.GT.AND P2, PT, R65.reuse, 0x40, P1 ;  /* 0x000000404100780c */ /* 0x040fe40000f44270 */
[----:B------:R-:W-:Y:S02]  /*6ac0*/  FSEL R76, R54, -INF , !P3 ;  /* 0xff800000364c7808 */ /* 0x000fe40005800000 */
[----:B------:R-:W-:Y:S02]  /*6ad0*/  ISETP.GT.AND P3, PT, R65, 0x58, P1 ;  /* 0x000000584100780c */ /* 0x000fe40000f64270 */
[----:B------:R-:W-:-:S02]  /*6ae0*/  ISETP.LT.OR P5, PT, R63, 0x32, P5 ;  /* 0x000000323f00780c */ /* 0x000fc40002fa1670 */
[C---:B------:R-:W-:Y:S02]  /*6af0*/  ISETP.LT.OR P4, PT, R63.reuse, 0x39, P4 ;  /* 0x000000393f00780c */ /* 0x040fe40002781670 */
[C---:B------:R-:W-:Y:S02]  /*6b00*/  ISETP.LT.OR P6, PT, R63.reuse, 0x3a, P6 ;  /* 0x0000003a3f00780c */ /* 0x040fe400037c1670 */
[C---:B------:R-:W-:Y:S02]  /*6b10*/  ISETP.LT.OR P2, PT, R63.reuse, 0x41, P2 ;  /* 0x000000413f00780c */ /* 0x040fe40001741670 */
[----:B------:R-:W-:Y:S02]  /*6b20*/  ISETP.LT.OR P3, PT, R63, 0x59, P3 ;  /* 0x000000593f00780c */ /* 0x000fe40001f61670 */
[----:B------:R-:W-:Y:S02]  /*6b30*/  FSEL R84, R159, -INF , !P5 ;  /* 0xff8000009f547808 */ /* 0x000fe40006800000 */
[----:B------:R-:W-:-:S02]  /*6b40*/  FSEL R82, R51, -INF , !P4 ;  /* 0xff80000033527808 */ /* 0x000fc40006000000 */
[----:B------:R-:W-:Y:S02]  /*6b50*/  FSEL R80, R52, -INF , !P6 ;  /* 0xff80000034507808 */ /* 0x000fe40007000000 */
[----:B------:R-:W-:Y:S02]  /*6b60*/  FSEL R78, R53, -INF , !P2 ;  /* 0xff800000354e7808 */ /* 0x000fe40005000000 */
[C---:B------:R-:W-:Y:S02]  /*6b70*/  ISETP.GT.AND P5, PT, R65.reuse, 0x48, P1 ;  /* 0x000000484100780c */ /* 0x040fe40000fa4270 */
[C---:B------:R-:W-:Y:S02]  /*6b80*/  ISETP.GT.AND P4, PT, R65.reuse, 0x49, P1 ;  /* 0x000000494100780c */ /* 0x040fe40000f84270 */
[C---:B------:R-:W-:Y:S02]  /*6b90*/  ISETP.GT.AND P6, PT, R65.reuse, 0x50, P1 ;  /* 0x000000504100780c */ /* 0x040fe40000fc4270 */
[----:B------:R-:W-:-:S02]  /*6ba0*/  ISETP.GT.AND P2, PT, R65, 0x51, P1 ;  /* 0x000000514100780c */ /* 0x000fc40000f44270 */
[----:B------:R-:W-:Y:S02]  /*6bb0*/  FSEL R66, R66, -INF , !P3 ;  /* 0xff80000042427808 */ /* 0x000fe40005800000 */
[----:B------:R-:W-:Y:S02]  /*6bc0*/  ISETP.GT.AND P3, PT, R65, 0x69, P1 ;  /* 0x000000694100780c */ /* 0x000fe40000f64270 */
[C---:B------:R-:W-:Y:S02]  /*6bd0*/  ISETP.LT.OR P5, PT, R63.reuse, 0x49, P5 ;  /* 0x000000493f00780c */ /* 0x040fe40002fa1670 */
[C---:B------:R-:W-:Y:S02]  /*6be0*/  ISETP.LT.OR P4, PT, R63.reuse, 0x4a, P4 ;  /* 0x0000004a3f00780c */ /* 0x040fe40002781670 */
[C---:B------:R-:W-:Y:S02]  /*6bf0*/  ISETP.LT.OR P6, PT, R63.reuse, 0x51, P6 ;  /* 0x000000513f00780c */ /* 0x040fe400037c1670 */
[----:B------:R-:W-:-:S02]  /*6c00*/  ISETP.LT.OR P2, PT, R63, 0x52, P2 ;  /* 0x000000523f00780c */ /* 0x000fc40001741670 */
[----:B------:R-:W-:Y:S02]  /*6c10*/  ISETP.LT.OR P3, PT, R63, 0x6a, P3 ;  /* 0x0000006a3f00780c */ /* 0x000fe40001f61670 */
[----:B------:R-:W-:Y:S02]  /*6c20*/  FSEL R74, R55, -INF , !P5 ;  /* 0xff800000374a7808 */ /* 0x000fe40006800000 */
[----:B------:R-:W-:Y:S02]  /*6c30*/  FSEL R72, R56, -INF , !P4 ;  /* 0xff80000038487808 */ /* 0x000fe40006000000 */
[----:B------:R-:W-:Y:S02]  /*6c40*/  FSEL R68, R57, -INF , !P6 ;  /* 0xff80000039447808 */ /* 0x000fe40007000000 */
[----:B------:R-:W-:Y:S02]  /*6c50*/  FSEL R70, R60, -INF , !P2 ;  /* 0xff8000003c467808 */ /* 0x000fe40005000000 */
[----:B------:R-:W-:-:S02]  /*6c60*/  ISETP.GT.AND P5, PT, R65, 0x59, P1 ;  /* 0x000000594100780c */ /* 0x000fc40000fa4270 */
[C---:B------:R-:W-:Y:S02]  /*6c70*/  ISETP.GT.AND P4, PT, R65.reuse, 0x60, P1 ;  /* 0x000000604100780c */ /* 0x040fe40000f84270 */
[C---:B------:R-:W-:Y:S02]  /*6c80*/  ISETP.GT.AND P6, PT, R65.reuse, 0x61, P1 ;  /* 0x000000614100780c */ /* 0x040fe40000fc4270 */
[----:B------:R-:W-:Y:S02]  /*6c90*/  ISETP.GT.AND P2, PT, R65, 0x68, P1 ;  /* 0x000000684100780c */ /* 0x000fe40000f44270 */
[----:B------:R-:W-:Y:S02]  /*6ca0*/  FSEL R58, R77, -INF , !P3 ;  /* 0xff8000004d3a7808 */ /* 0x000fe40005800000 */
[----:B------:R-:W-:Y:S02]  /*6cb0*/  PLOP3.LUT P3, PT, PT, PT, UP0, 0x40, 0x0 ;  /* 0x000000000000781c */ /* 0x000fe40003f6e808 */
        /* <DEDUP_REMOVED lines=12> */
[----:B------:R-:W-:-:S02]  /*6d80*/  ISETP.LT.OR P5, PT, R63, 0x71, P5 ;  /* 0x000000713f00780c */ /* 0x000fc40002fa1670 */
[C---:B------:R-:W-:Y:S02]  /*6d90*/  ISETP.LT.OR P4, PT, R63.reuse, 0x72, P4 ;  /* 0x000000723f00780c */ /* 0x040fe40002781670 */
[C---:B------:R-:W-:Y:S02]  /*6da0*/  ISETP.LT.OR P6, PT, R63.reuse, 0x79, P6 ;  /* 0x000000793f00780c */ /* 0x040fe400037c1670 */
[----:B------:R-:W-:Y:S02]  /*6db0*/  ISETP.LT.OR P2, PT, R63, 0x7a, P2 ;  /* 0x0000007a3f00780c */ /* 0x000fe40001741670 */
[----:B------:R-:W-:Y:S02]  /*6dc0*/  FSEL R56, R71, -INF , !P5 ;  /* 0xff80000047387808 */ /* 0x000fe40006800000 */
[----:B------:R-:W-:Y:S02]  /*6dd0*/  FSEL R52, R81, -INF , !P4 ;  /* 0xff80000051347808 */ /* 0x000fe40006000000 */
[----:B------:R-:W-:-:S02]  /*6de0*/  FSEL R48, R75, -INF , !P6 ;  /* 0xff8000004b307808 */ /* 0x000fc40007000000 */
[----:B------:R-:W-:Y:S01]  /*6df0*/  FSEL R44, R85, -INF , !P2 ;  /* 0xff800000552c7808 */ /* 0x000fe20005000000 */
[----:B------:R-:W-:Y:S06]  /*6e00*/  @P3 BRA `(.L_x_7573) ;  /* 0x00000000005c3947 */ /* 0x000fec0003800000 */
        /* <DEDUP_REMOVED lines=13> */
.L_x_7575:
[----:B------:R-:W-:-:S05]  /*6ee0*/  IMAD.U32 R51, RZ, RZ, UR50 ;  /* 0x00000032ff337e24 */ /* 0x000fca000f8e00ff */
[----:B------:R-:W-:-:S13]  /*6ef0*/  ISETP.NE.AND P2, PT, R51, 0x1, PT ;  /* 0x000000013300780c */ /* 0x000fda0003f45270 */
[----:B------:R-:W0:Y:S02]  /*6f00*/  @P2 LDC.64 R154, c[0x0][0x9e8] ;  /* 0x00027a00ff9a2b82 */ /* 0x000e240000000a00 */
[----:B0-----:R-:W-:-:S05]  /*6f10*/  @P2 IMAD.HI.U32 R10, R9, R154, RZ ;  /* 0x0000009a090a2227 */ /* 0x001fca00078e00ff */
[----:B------:R-:W-:-:S07]  /*6f20*/  @P2 SHF.R.U32.HI R9, RZ, R155, R10 ;  /* 0x0000009bff092219 */ /* 0x000fce000001160a */
.L_x_7576:
[----:B------:R-:W-:Y:S05]  /*6f30*/  BSYNC B0 ;  /* 0x0000000000007941 */ /* 0x000fea0003800000 */
.L_x_7574:
[----:B------:R-:W-:-:S04]  /*6f40*/  IMAD R10, R9, R51, -R180 ;  /* 0x00000033090a7224 */ /* 0x000fc800078e0ab4 */
[----:B------:R-:W-:-:S05]  /*6f50*/  IMAD R10, R3, -0x2, R10 ;  /* 0xfffffffe030a7824 */ /* 0x000fca00078e020a */
[----:B------:R-:W-:Y:S02]  /*6f60*/  VIADDMNMX R37, R10, R51, R37, PT ;  /* 0x000000330a257246 */ /* 0x000fe40003800125 */
[----:B------:R-:W-:-:S07]  /*6f70*/  VIMNMX R45, R45, R10, !PT ;  /* 0x0000000a2d2d7248 */ /* 0x000fce0007fe0100 */
.L_x_7573:
[----:B------:R-:W-:Y:S02]  /*6f80*/  FMNMX.FTZ R9, R160, R11, !PT ;  /* 0x0000000ba0097209 */ /* 0x000fe40007810000 */
[C---:B------:R-:W-:Y:S02]  /*6f90*/  ISETP.GT.AND P6, PT, R45.reuse, 0x1, P1 ;  /* 0x000000012d00780c */ /* 0x040fe40000fc4270 */
[----:B------:R-:W-:Y:S02]  /*6fa0*/  FMNMX.FTZ R9, R162, R9, !PT ;  /* 0x00000009a2097209 */ /* 0x000fe40007810000 */
[----:B------:R-:W-:Y:S02]  /*6fb0*/  ISETP.GT.AND P5, PT, R45, 0x10, P1 ;  /* 0x000000102d00780c */ /* 0x000fe40000fa4270 */
[----:B------:R-:W-:Y:S02]  /*6fc0*/  FMNMX.FTZ R9, R176, R9, !PT ;  /* 0x00000009b0097209 */ /* 0x000fe40007810000 */
[----:B------:R-:W-:-:S02]  /*6fd0*/  ISETP.LT.OR P6, PT, R37, 0x2, P6 ;  /* 0x000000022500780c */ /* 0x000fc400037c1670 */
[----:B------:R-:W-:Y:S02]  /*6fe0*/  FMNMX.FTZ R9, R170, R9, !PT ;  /* 0x00000009aa097209 */ /* 0x000fe40007810000 */
[----:B------:R-:W-:Y:S02]  /*6ff0*/  ISETP.LT.OR P5, PT, R37, 0x11, P5 ;  /* 0x000000112500780c */ /* 0x000fe40002fa1670 */
[----:B------:R-:W-:Y:S02]  /*7000*/  FMNMX.FTZ R9, R168, R9, !PT ;  /* 0x00000009a8097209 */ /* 0x000fe40007810000 */
[----:B------:R-:W-:Y:S02]  /*7010*/  FSEL R154, R15, -INF , !P6 ;  /* 0xff8000000f9a7808 */ /* 0x000fe40007000000 */
[----:B------:R-:W-:Y:S02]  /*7020*/  FMNMX.FTZ R9, R184, R9, !PT ;  /* 0x00000009b8097209 */ /* 0x000fe40007810000 */
[----:B------:R-:W-:-:S02]  /*7030*/  FSEL R158, R19, -INF , !P5 ;  /* 0xff800000139e7808 */ /* 0x000fc40006800000 */
        /* <DEDUP_REMOVED lines=9> */
[----:B------:R-:W-:Y:S02]  /*70d0*/  ISETP.GT.AND P4, PT, R45, 0x9, P1 ;  /* 0x000000092d00780c */ /* 0x000fe40000f84270 */
[----:B------:R-:W-:Y:S02]  /*70e0*/  FMNMX.FTZ R9, R152, R9, !PT ;  /* 0x0000000998097209 */ /* 0x000fe40007810000 */
[----:B------:R-:W-:-:S02]  /*70f0*/  FSEL R18, R18, -INF , !P3 ;  /* 0xff80000012127808 */ /* 0x000fc40005800000 */
[----:B------:R-:W-:Y:S02]  /*7100*/  FMNMX.FTZ R9, R86, R9, !PT ;  /* 0x0000000956097209 */ /* 0x000fe40007810000 */
[----:B------:R-:W-:Y:S02]  /*7110*/  ISETP.GT.AND P3, PT, R45, 0x18, P1 ;  /* 0x000000182d00780c */ /* 0x000fe40000f64270 */
[----:B------:R-:W-:Y:S02]  /*7120*/  FMNMX.FTZ R9, R84, R9, !PT ;  /* 0x0000000954097209 */ /* 0x000fe40007810000 */
[C---:B------:R-:W-:Y:S02]  /*7130*/  ISETP.LT.OR P4, PT, R37.reuse, 0xa, P4 ;  /* 0x0000000a2500780c */ /* 0x040fe40002781670 */
[----:B------:R-:W-:Y:S02]  /*7140*/  FMNMX.FTZ R9, R82, R9, !PT ;  /* 0x0000000952097209 */ /* 0x000fe40007810000 */
[----:B------:R-:W-:-:S02]  /*7150*/  ISETP.LT.OR P3, PT, R37, 0x19, P3 ;  /* 0x000000192500780c */ /* 0x000fc40001f61670 */
[----:B------:R-:W-:Y:S02]  /*7160*/  FMNMX.FTZ R9, R80, R9, !PT ;  /* 0x0000000950097209 */ /* 0x000fe40007810000 */
[----:B------:R-:W-:Y:S02]  /*7170*/  ISETP.GT.AND P2, PT, R45, 0x11, P1 ;  /* 0x000000112d00780c */ /* 0x000fe40000f44270 */
[----:B------:R-:W-:Y:S02]  /*7180*/  FMNMX.FTZ R9, R78, R9, !PT ;  /* 0x000000094e097209 */ /* 0x000fe40007810000 */
[----:B------:R-:W-:Y:S02]  /*7190*/  FSEL R156, R17, -INF , !P4 ;  /* 0xff800000119c7808 */ /* 0x000fe40006000000 */
        /* <DEDUP_REMOVED lines=16> */
[----:B------:R-:W-:Y:S02]  /*72a0*/  FMNMX.FTZ R9, R60, R9, !PT ;  /* 0x000000093c097209 */ /* 0x000fe40007810000 */
[----:B------:R-:W-:Y:S02]  /*72b0*/  FSEL R24, R24, -INF , !P2 ;  /* 0xff80000018187808 */ /* 0x000fe40005000000 */
[----:B------:R-:W-:Y:S02]  /*72c0*/  FMNMX.FTZ R9, R54, R9, !PT ;  /* 0x0000000936097209 */ /* 0x000fe40007810000 */
[----:B------:R-:W-:-:S02]  /*72d0*/  ISETP.GT.AND P2, PT, R45, 0x30, P1 ;  /* 0x000000302d00780c */ /* 0x000fc40000f44270 */
[----:B------:R-:W-:Y:S02]  /*72e0*/  FMNMX.FTZ R9, R58, R9, !PT ;  /* 0x000000093a097209 */ /* 0x000fe40007810000 */
[C---:B------:R-:W-:Y:S02]  /*72f0*/  ISETP.LT.OR P4, PT, R37.reuse, 0x2a, P4 ;  /* 0x0000002a2500780c */ /* 0x040fe40002781670 */
[----:B------:R-:W-:Y:S02]  /*7300*/  FMNMX.FTZ R9, R56, R9, !PT ;  /* 0x0000000938097209 */ /* 0x000fe40007810000 */
[----:B------:R-:W-:Y:S02]  /*7310*/  ISETP.LT.OR P2, PT, R37, 0x31, P2 ;  /* 0x000000312500780c */ /* 0x000fe40001741670 */
[----:B------:R-:W-:-:S04]  /*7320*/  FMNMX.FTZ R9, R52, R9, !PT ;  /* 0x0000000934097209 */ /* 0x000fc80007810000 */
[----:B------:R-:W-:-:S04]  /*7330*/  FMNMX.FTZ R9, R48, R9, !PT ;  /* 0x0000000930097209 */ /* 0x000fc80007810000 */
[----:B------:R-:W-:Y:S02]  /*7340*/  FMNMX.FTZ R51, R44, R9, !PT ;  /* 0x000000092c337209 */ /* 0x000fe40007810000 */
[----:B------:R-:W0:Y:S03]  /*7350*/  LDC R9, c[0x0][0x988] ;  /* 0x00026200ff097b82 */ /* 0x000e260000000800 */
[----:B------:R-:W1:Y:S02]  /*7360*/  SHFL.BFLY PT, R10, R51, 0x2, 0x1f ;  /* 0x0c401f00330a7f89 */ /* 0x000e6400000e0000 */
[----:B-1----:R-:W-:-:S05]  /*7370*/  FMNMX.FTZ R53, R51, R10, !PT ;  /* 0x0000000a33357209 */ /* 0x002fca0007810000 */
[----:B------:R-:W1:Y:S02]  /*7380*/  SHFL.BFLY PT, R10, R53, 0x1, 0x1f ;  /* 0x0c201f00350a7f89 */ /* 0x000e6400000e0000 */
[----:B-1----:R-:W-:-:S04]  /*7390*/  FMNMX.FTZ R10, R53, R10, !PT ;  /* 0x0000000a350a7209 */ /* 0x002fc80007810000 */
[C---:B------:R-:W-:Y:S01]  /*73a0*/  FSETP.NEU.FTZ.AND P6, PT, R10.reuse, -INF , PT ;  /* 0xff8000000a00780b */ /* 0x040fe20003fdd000 */
[----:B0-----:R-:W-:-:S05]  /*73b0*/  FMUL.FTZ R51, R10, R9 ;  /* 0x000000090a337220 */ /* 0x001fca0000410000 */
[----:B------:R-:W-:-:S05]  /*73c0*/  FSEL R51, R51, RZ, P6 ;  /* 0x000000ff33337208 */ /* 0x000fca0003000000 */
[-CC-:B------:R-:W-:Y:S01]  /*73d0*/  FFMA.FTZ R15, R162, R9.reuse, -R51.reuse ;  /* 0x00000009a20f7223 */ /* 0x180fe20000010833 */
[----:B------:R-:W-:Y:S01]  /*73e0*/  FSEL R162, R23, -INF , !P5 ;  /* 0xff80000017a27808 */ /* 0x000fe20006800000 */
[-CC-:B------:R-:W-:Y:S01]  /*73f0*/  FFMA.FTZ R180, R160, R9.reuse, -R51.reuse ;  /* 0x00000009a0b47223 */ /* 0x180fe20000010833 */
[----:B------:R-:W-:Y:S01]  /*7400*/  ISETP.GT.AND P5, PT, R45, RZ, P1 ;  /* 0x000000ff2d00720c */ /* 0x000fe20000fa4270 */
[-CC-:B------:R-:W-:Y:S01]  /*7410*/  FFMA.FTZ R182, R176, R9.reuse, -R51.reuse ;  /* 0x00000009b0b67223 */ /* 0x180fe20000010833 */
[----:B------:R-:W-:Y:S01]  /*7420*/  FSEL R160, R21, -INF , !P3 ;  /* 0xff80000015a07808 */ /* 0x000fe20005800000 */
[-CC-:B------:R-:W-:Y:S01]  /*7430*/  FFMA.FTZ R176, R168, R9.reuse, -R51.reuse ;  /* 0x00000009a8b07223 */ /* 0x180fe20000010833 */
[----:B------:R-:W-:Y:S01]  /*7440*/  ISETP.LT.OR P5, PT, R37, 0x1, P5 ;  /* 0x000000012500780c */ /* 0x000fe20002fa1670 */
[-CC-:B------:R-:W-:Y:S01]  /*7450*/  FFMA.FTZ R17, R170, R9.reuse, -R51.reuse ;  /* 0x00000009aa117223 */ /* 0x180fe20000010833 */
[----:B------:R-:W-:Y:S01]  /*7460*/  ISETP.GT.AND P3, PT, R45, 0x28, P1 ;  /* 0x000000282d00780c */ /* 0x000fe20000f64270 */
[-CC-:B------:R-:W-:Y:S01]  /*7470*/  FFMA.FTZ R174, R174, R9.reuse, -R51.reuse ;  /* 0x00000009aeae7223 */ /* 0x180fe20000010833 */
[----:B------:R-:W-:Y:S01]  /*7480*/  FSEL R53, R14, -INF , !P5 ;  /* 0xff8000000e357808 */ /* 0x000fe20006800000 */
[-CC-:B------:R-:W-:Y:S01]  /*7490*/  FFMA.FTZ R14, R184, R9.reuse, -R51.reuse ;  /* 0x00000009b80e7223 */ /* 0x180fe20000010833 */
[----:B------:R-:W-:Y:S01]  /*74a0*/  ISETP.LT.OR P3, PT, R37, 0x29, P3 ;  /* 0x000000292500780c */ /* 0x000fe20001f61670 */
[-CC-:B------:R-:W-:Y:S01]  /*74b0*/  FFMA.FTZ R152, R152, R9.reuse, -R51.reuse ;  /* 0x0000000998987223 */ /* 0x180fe20000010833 */
[----:B------:R-:W-:Y:S01]  /*74c0*/  FMNMX.FTZ R19, R53, R12, !PT ;  /* 0x0000000c35137209 */ /* 0x000fe20007810000 */
[--C-:B------:R-:W-:Y:S01]  /*74d0*/  FFMA.FTZ R48, R48, R9, -R51.reuse ;  /* 0x0000000930307223 */ /* 0x100fe20000010833 */
[----:B------:R-:W-:Y:S01]  /*74e0*/  FSEL R26, R26, -INF , !P3 ;  /* 0xff8000001a1a7808 */ /* 0x000fe20005800000 */
[----:B------:R-:W-:Y:S01]  /*74f0*/  MUFU.EX2 R180, R180 ;  /* 0x000000b400b47308 */ /* 0x000fe20000000800 */
[----:B------:R-:W-:Y:S01]  /*7500*/  FMNMX.FTZ R19, R154, R19, !PT ;  /* 0x000000139a137209 */ /* 0x000fe20007810000 */
[-CC-:B------:R-:W-:Y:S01]  /*7510*/  FFMA.FTZ R178, R178, R9.reuse, -R51.reuse ;  /* 0x00000009b2b27223 */ /* 0x180fe20000010833 */
[----:B------:R-:W-:Y:S01]  /*7520*/  ISETP.GT.AND P3, PT, R45, 0x31, P1 ;  /* 0x000000312d00780c */ /* 0x000fe20000f64270 */
[--C-:B------:R-:W-:Y:S01]  /*7530*/  FFMA.FTZ R172, R172, R9, -R51.reuse ;  /* 0x00000009acac7223 */ /* 0x100fe20000010833 */
        /* <DEDUP_REMOVED lines=11> */
[----:B------:R0:W-:Y:S01]  /*75f0*/  MUFU.EX2 R19, R14 ;  /* 0x0000000e00137308 */ /* 0x0001e20000000800 */
[----:B------:R-:W-:Y:S01]  /*7600*/  FMNMX.FTZ R21, R20, R21, !PT ;  /* 0x0000001514157209 */ /* 0x000fe20007810000 */
[----:B------:R-:W-:Y:S01]  /*7610*/  FFMA.FTZ R44, R44, R9, -R51 ;  /* 0x000000092c2c7223 */ /* 0x000fe20000010833 */
[----:B------:R-:W-:-:S02]  /*7620*/  ISETP.LT.OR P3, PT, R37, 0x32, P3 ;  /* 0x000000322500780c */ /* 0x000fc40001f61670 */
[----:B------:R-:W-:Y:S02]  /*7630*/  FMNMX.FTZ R21, R160, R21, !PT ;  /* 0x00000015a0157209 */ /* 0x000fe40007810000 */
[----:B------:R-:W-:Y:S01]  /*7640*/  ISETP.GT.AND P4, PT, R45, 0x39, P1 ;  /* 0x000000392d00780c */ /* 0x000fe20000f84270 */
[----:B------:R-:W-:Y:S01]  /*7650*/  MUFU.EX2 R182, R182 ;  /* 0x000000b600b67308 */ /* 0x000fe20000000800 */
[----:B------:R-:W-:Y:S01]  /*7660*/  FMNMX.FTZ R23, R22, R21, !PT ;  /* 0x0000001516177209 */ /* 0x000fe20007810000 */
[----:B0-----:R-:W-:Y:S01]  /*7670*/  FFMA.FTZ R14, R166, R9, -R51 ;  /* 0x00000009a60e7223 */ /* 0x001fe20000010833 */
[----:B------:R-:W-:Y:S02]  /*7680*/  ISETP.LT.OR P5, PT, R37, 0x39, P5 ;  /* 0x000000392500780c */ /* 0x000fe40002fa1670 */
[----:B------:R-:W-:Y:S02]  /*7690*/  FMNMX.FTZ R23, R162, R23, !PT ;  /* 0x00000017a2177209 */ /* 0x000fe40007810000 */
[----:B------:R-:W-:Y:S01]  /*76a0*/  FSEL R28, R28, -INF , !P3 ;  /* 0xff8000001c1c7808 */ /* 0x000fe20005800000 */
[----:B------:R0:W-:Y:S01]  /*76b0*/  MUFU.EX2 R21, R174 ;  /* 0x000000ae00157308 */ /* 0x0001e20000000800 */
[----:B------:R-:W-:-:S02]  /*76c0*/  FMNMX.FTZ R23, R24, R23, !PT ;  /* 0x0000001718177209 */ /* 0x000fc40007810000 */
[----:B------:R-:W-:Y:S02]  /*76d0*/  ISETP.GT.AND P2, PT, R45, 0x40, P1 ;  /* 0x000000402d00780c */ /* 0x000fe40000f44270 */
[----:B------:R-:W-:Y:S02]  /*76e0*/  FMNMX.FTZ R23, R26, R23, !PT ;  /* 0x000000171a177209 */ /* 0x000fe40007810000 */
[----:B------:R-:W-:Y:S01]  /*76f0*/  FSEL R184, R29, -INF , !P5 ;  /* 0xff8000001db87808 */ /* 0x000fe20006800000 */
[----:B------:R-:W-:Y:S01]  /*7700*/  MUFU.EX2 R17, R17 ;  /* 0x0000001100117308 */ /* 0x000fe20000000800 */
[----:B------:R-:W-:Y:S01]  /*7710*/  FMNMX.FTZ R25, R168, R23, !PT ;  /* 0x00000017a8197209 */ /* 0x000fe20007810000 */
[----:B0-----:R-:W-:Y:S01]  /*7720*/  FFMA.FTZ R174, R164, R9, -R51 ;  /* 0x00000009a4ae7223 */ /* 0x001fe20000010833 */
[----:B------:R-:W-:Y:S02]  /*7730*/  ISETP.LT.OR P4, PT, R37, 0x3a, P4 ;  /* 0x0000003a2500780c */ /* 0x000fe40002781670 */
[----:B------:R-:W-:-:S02]  /*7740*/  FMNMX.FTZ R25, R170, R25, !PT ;  /* 0x00000019aa197209 */ /* 0x000fc40007810000 */
[----:B------:R-:W-:Y:S01]  /*7750*/  ISETP.GT.AND P3, PT, R45, 0x41, P1 ;  /* 0x000000412d00780c */ /* 0x000fe20000f64270 */
[----:B------:R0:W-:Y:S01]  /*7760*/  MUFU.EX2 R23, R14 ;  /* 0x0000000e00177308 */ /* 0x0001e20000000800 */
[----:B------:R-:W-:Y:S02]  /*7770*/  FMNMX.FTZ R25, R28, R25, !PT ;  /* 0x000000191c197209 */ /* 0x000fe40007810000 */
[----:B------:R-:W-:Y:S02]  /*7780*/  ISETP.LT.OR P2, PT, R37, 0x41, P2 ;  /* 0x000000412500780c */ /* 0x000fe40001741670 */
[----:B------:R-:W-:Y:S02]  /*7790*/  FSEL R30, R30, -INF , !P4 ;  /* 0xff8000001e1e7808 */ /* 0x000fe40006000000 */
[----:B------:R-:W-:Y:S01]  /*77a0*/  FMNMX.FTZ R25, R184, R25, !PT ;  /* 0x00000019b8197209 */ /* 0x000fe20007810000 */
[----:B------:R-:W-:Y:S01]  /*77b0*/  MUFU.EX2 R176, R176 ;  /* 0x000000b000b07308 */ /* 0x000fe20000000800 */
[----:B------:R-:W-:Y:S01]  /*77c0*/  ISETP.GT.AND P5, PT, R45, 0x48, P1 ;  /* 0x000000482d00780c */ /* 0x000fe20000fa4270 */
[----:B0-----:R-:W-:Y:S01]  /*77d0*/  FFMA.FTZ R14, R86, R9, -R51 ;  /* 0x00000009560e7223 */ /* 0x001fe20000010833 */
[----:B------:R-:W-:-:S02]  /*77e0*/  FSEL R186, R31, -INF , !P2 ;  /* 0xff8000001fba7808 */ /* 0x000fc40005000000 */
[----:B------:R-:W-:Y:S02]  /*77f0*/  ISETP.LT.OR P3, PT, R37, 0x42, P3 ;  /* 0x000000422500780c */ /* 0x000fe40001f61670 */
[----:B------:R-:W-:Y:S01]  /*7800*/  FMNMX.FTZ R27, R30, R25, !PT ;  /* 0x000000191e1b7209 */ /* 0x000fe20007810000 */
[----:B------:R-:W-:Y:S01]  /*7810*/  MUFU.EX2 R178, R178 ;  /* 0x000000b200b27308 */ /* 0x000fe20000000800 */
[----:B------:R-:W-:Y:S02]  /*7820*/  ISETP.GT.AND P4, PT, R45, 0x49, P1 ;  /* 0x000000492d00780c */ /* 0x000fe40000f84270 */
[----:B------:R-:W-:Y:S02]  /*7830*/  ISETP.LT.OR P5, PT, R37, 0x49, P5 ;  /* 0x000000492500780c */ /* 0x000fe40002fa1670 */
[----:B------:R-:W-:Y:S02]  /*7840*/  FSEL R32, R32, -INF , !P3 ;  /* 0xff80000020207808 */ /* 0x000fe40005800000 */
[----:B------:R-:W-:Y:S01]  /*7850*/  FMNMX.FTZ R27, R186, R27, !PT ;  /* 0x0000001bba1b7209 */ /* 0x000fe20007810000 */
[----:B------:R-:W-:Y:S01]  /*7860*/  MUFU.EX2 R25, R152 ;  /* 0x0000009800197308 */ /* 0x000fe20000000800 */
[----:B------:R-:W-:-:S02]  /*7870*/  ISETP.GT.AND P2, PT, R45, 0x50, P1 ;  /* 0x000000502d00780c */ /* 0x000fc40000f44270 */
[----:B------:R-:W-:Y:S02]  /*7880*/  FSEL R166, R33, -INF , !P5 ;  /* 0xff80000021a67808 */ /* 0x000fe40006800000 */
[----:B------:R-:W-:Y:S02]  /*7890*/  ISETP.LT.OR P4, PT, R37, 0x4a, P4 ;  /* 0x0000004a2500780c */ /* 0x000fe40002781670 */
[----:B------:R-:W-:Y:S01]  /*78a0*/  FMNMX.FTZ R29, R32, R27, !PT ;  /* 0x0000001b201d7209 */ /* 0x000fe20007810000 */
[----:B------:R-:W-:Y:S01]  /*78b0*/  MUFU.EX2 R172, R172 ;  /* 0x000000ac00ac7308 */ /* 0x000fe20000000800 */
[----:B------:R-:W-:Y:S02]  /*78c0*/  ISETP.GT.AND P3, PT, R45, 0x51, P1 ;  /* 0x000000512d00780c */ /* 0x000fe40000f64270 */
[----:B------:R-:W-:Y:S02]  /*78d0*/  ISETP.LT.OR P2, PT, R37, 0x51, P2 ;  /* 0x000000512500780c */ /* 0x000fe40001741670 */
[----:B------:R-:W-:Y:S01]  /*78e0*/  FSEL R164, R34, -INF , !P4 ;  /* 0xff80000022a47808 */ /* 0x000fe20006000000 */
[----:B------:R-:W-:Y:S01]  /*78f0*/  FFMA.FTZ R34, R84, R9, -R51 ;  /* 0x0000000954227223 */ /* 0x000fe20000010833 */
[----:B------:R-:W-:Y:S01]  /*7900*/  FMNMX.FTZ R29, R166, R29, !PT ;  /* 0x0000001da61d7209 */ /* 0x000fe20007810000 */
[----:B------:R0:W-:Y:S01]  /*7910*/  MUFU.EX2 R27, R14 ;  /* 0x0000000e001b7308 */ /* 0x0001e20000000800 */
[----:B------:R-:W-:-:S02]  /*7920*/  ISETP.GT.AND P5, PT, R45, 0x58, P1 ;  /* 0x000000582d00780c */ /* 0x000fc40000fa4270 */
[----:B------:R-:W-:Y:S02]  /*7930*/  FSEL R188, R35, -INF , !P2 ;  /* 0xff80000023bc7808 */ /* 0x000fe40005000000 */
[----:B------:R-:W-:Y:S02]  /*7940*/  ISETP.LT.OR P3, PT, R37, 0x52, P3 ;  /* 0x000000522500780c */ /* 0x000fe40001f61670 */
[----:B------:R-:W-:Y:S01]  /*7950*/  FMNMX.FTZ R29, R164, R29, !PT ;  /* 0x0000001da41d7209 */ /* 0x000fe20007810000 */
[----:B------:R-:W-:Y:S01]  /*7960*/  MUFU.EX2 R174, R174 ;  /* 0x000000ae00ae7308 */ /* 0x000fe20000000800 */
[----:B------:R-:W-:Y:S01]  /*7970*/  ISETP.GT.AND P4, PT, R45, 0x59, P1 ;  /* 0x000000592d00780c */ /* 0x000fe20000f84270 */
[----:B0-----:R-:W-:Y:S01]  /*7980*/  FFMA.FTZ R14, R82, R9, -R51 ;  /* 0x00000009520e7223 */ /* 0x001fe20000010833 */
[----:B------:R-:W-:Y:S02]  /*7990*/  ISETP.LT.OR P5, PT, R37, 0x59, P5 ;  /* 0x000000592500780c */ /* 0x000fe40002fa1670 */
[----:B------:R-:W-:-:S02]  /*79a0*/  FSEL R36, R36, -INF , !P3 ;  /* 0xff80000024247808 */ /* 0x000fc40005800000 */
[----:B------:R-:W-:Y:S01]  /*79b0*/  FMNMX.FTZ R29, R188, R29, !PT ;  /* 0x0000001dbc1d7209 */ /* 0x000fe20007810000 */
[----:B------:R-:W-:Y:S01]  /*79c0*/  MUFU.EX2 R34, R34 ;  /* 0x0000002200227308 */ /* 0x000fe20000000800 */
[----:B------:R-:W-:Y:S02]  /*79d0*/  ISETP.GT.AND P2, PT, R45, 0x60, P1 ;  /* 0x000000602d00780c */ /* 0x000fe40000f44270 */
[----:B------:R-:W-:Y:S02]  /*79e0*/  FSEL R38, R38, -INF , !P5 ;  /* 0xff80000026267808 */ /* 0x000fe40006800000 */
[----:B------:R-:W-:Y:S02]  /*79f0*/  ISETP.LT.OR P4, PT, R37, 0x5a, P4 ;  /* 0x0000005a2500780c */ /* 0x000fe40002781670 */
[----:B------:R-:W-:Y:S01]  /*7a00*/  FMNMX.FTZ R31, R36, R29, !PT ;  /* 0x0000001d241f7209 */ /* 0x000fe20007810000 */
[----:B------:R-:W-:Y:S01]  /*7a10*/  MUFU.EX2 R64, R64 ;  /* 0x0000004000407308 */ /* 0x000fe20000000800 */
[----:B------:R-:W-:-:S02]  /*7a20*/  ISETP.GT.AND P3, PT, R45, 0x61, P1 ;  /* 0x000000612d00780c */ /* 0x000fc40000f64270 */
[----:B------:R-:W-:Y:S02]  /*7a30*/  ISETP.LT.OR P2, PT, R37, 0x61, P2 ;  /* 0x000000612500780c */ /* 0x000fe40001741670 */
[----:B------:R-:W-:Y:S01]  /*7a40*/  FSEL R84, R39, -INF , !P4 ;  /* 0xff80000027547808 */ /* 0x000fe20006000000 */
[--C-:B------:R-:W-:Y:S01]  /*7a50*/  FFMA.FTZ R39, R62, R9, -R51.reuse ;  /* 0x000000093e277223 */ /* 0x100fe20000010833 */
[----:B------:R-:W-:Y:S01]  /*7a60*/  FMNMX.FTZ R31, R38, R31, !PT ;  /* 0x0000001f261f7209 */ /* 0x000fe20007810000 */
[----:B------:R0:W-:Y:S01]  /*7a70*/  MUFU.EX2 R29, R14 ;  /* 0x0000000e001d7308 */ /* 0x0001e20000000800 */
[----:B------:R-:W-:Y:S02]  /*7a80*/  ISETP.GT.AND P5, PT, R45, 0x68, P1 ;  /* 0x000000682d00780c */ /* 0x000fe40000fa4270 */
[----:B------:R-:W-:Y:S01]  /*7a90*/  FSEL R86, R40, -INF , !P2 ;  /* 0xff80000028567808 */ /* 0x000fe20005000000 */
[----:B------:R-:W-:Y:S01]  /*7aa0*/  FFMA.FTZ R40, R80, R9, -R51 ;  /* 0x0000000950287223 */ /* 0x000fe20000010833 */
[----:B------:R-:W-:-:S02]  /*7ab0*/  ISETP.LT.OR P3, PT, R37, 0x62, P3 ;  /* 0x000000622500780c */ /* 0x000fc40001f61670 */
[----:B------:R-:W-:Y:S01]  /*7ac0*/  FMNMX.FTZ R31, R84, R31, !PT ;  /* 0x0000001f541f7209 */ /* 0x000fe20007810000 */
[----:B------:R-:W-:Y:S01]  /*7ad0*/  MUFU.EX2 R39, R39 ;  /* 0x0000002700277308 */ /* 0x000fe20000000800 */
[----:B------:R-:W-:Y:S01]  /*7ae0*/  ISETP.GT.AND P4, PT, R45, 0x69, P1 ;  /* 0x000000692d00780c */ /* 0x000fe20000f84270 */
[----:B0-----:R-:W-:Y:S01]  /*7af0*/  FFMA.FTZ R14, R78, R9, -R51 ;  /* 0x000000094e0e7223 */ /* 0x001fe20000010833 */
[----:B------:R-:W-:Y:S02]  /*7b00*/  ISETP.LT.OR P5, PT, R37, 0x69, P5 ;  /* 0x000000692500780c */ /* 0x000fe40002fa1670 */
[----:B------:R-:W-:Y:S02]  /*7b10*/  FSEL R82, R41, -INF , !P3 ;  /* 0xff80000029527808 */ /* 0x000fe40005800000 */
[----:B------:R-:W-:Y:S01]  /*7b20*/  FMNMX.FTZ R31, R86, R31, !PT ;  /* 0x0000001f561f7209 */ /* 0x000fe20007810000 */
[----:B------:R-:W-:Y:S01]  /*7b30*/  MUFU.EX2 R40, R40 ;  /* 0x0000002800287308 */ /* 0x000fe20000000800 */
[----:B------:R-:W-:-:S02]  /*7b40*/  ISETP.GT.AND P2, PT, R45, 0x70, P1 ;  /* 0x000000702d00780c */ /* 0x000fc40000f44270 */
[----:B------:R-:W-:Y:S01]  /*7b50*/  FSEL R80, R42, -INF , !P5 ;  /* 0xff8000002a507808 */ /* 0x000fe20006800000 */
[--C-:B------:R-:W-:Y:S01]  /*7b60*/  FFMA.FTZ R42, R76, R9, -R51.reuse ;  /* 0x000000094c2a7223 */ /* 0x100fe20000010833 */
        /* <DEDUP_REMOVED lines=10> */
[----:B------:R-:W-:Y:S02]  /*7c10*/  ISETP.LT.OR P3, PT, R37, 0x72, P3 ;  /* 0x000000722500780c */ /* 0x000fe40001f61670 */
[----:B------:R-:W-:Y:S01]  /*7c20*/  FSEL R152, R46, -INF , !P2 ;  /* 0xff8000002e987808 */ /* 0x000fe20005000000 */
[----:B------:R-:W-:Y:S01]  /*7c30*/  FFMA.FTZ R46, R72, R9, -R51 ;  /* 0x00000009482e7223 */ /* 0x000fe20000010833 */
[----:B------:R-:W-:Y:S01]  /*7c40*/  FMNMX.FTZ R33, R78, R33, !PT ;  /* 0x000000214e217209 */ /* 0x000fe20007810000 */
[----:B------:R-:W-:Y:S01]  /*7c50*/  MUFU.EX2 R42, R42 ;  /* 0x0000002a002a7308 */ /* 0x000fe20000000800 */
[----:B------:R-:W-:Y:S02]  /*7c60*/  ISETP.GT.AND P1, PT, R45, 0x79, P1 ;  /* 0x000000792d00780c */ /* 0x000fe40000f24270 */
[----:B------:R-:W-:Y:S02]  /*7c70*/  ISETP.LT.OR P5, PT, R37, 0x79, P5 ;  /* 0x000000792500780c */ /* 0x000fe40002fa1670 */
[----:B------:R-:W-:-:S02]  /*7c80*/  FSEL R76, R47, -INF , !P3 ;  /* 0xff8000002f4c7808 */ /* 0x000fc40005800000 */
[----:B------:R-:W-:Y:S01]  /*7c90*/  FMNMX.FTZ R33, R152, R33, !PT ;  /* 0x0000002198217209 */ /* 0x000fe20007810000 */
[----:B------:R-:W-:Y:S01]  /*7ca0*/  MUFU.EX2 R46, R46 ;  /* 0x0000002e002e7308 */ /* 0x000fe20000000800 */
[----:B------:R-:W-:Y:S01]  /*7cb0*/  ISETP.LT.OR P1, PT, R37, 0x7a, P1 ;  /* 0x0000007a2500780c */ /* 0x000fe20000f21670 */
[--C-:B------:R-:W-:Y:S01]  /*7cc0*/  FFMA.FTZ R37, R74, R9, -R51.reuse ;  /* 0x000000094a257223 */ /* 0x100fe20000010833 */
[----:B------:R-:W-:Y:S02]  /*7cd0*/  FSEL R190, R49, -INF , !P5 ;  /* 0xff80000031be7808 */ /* 0x000fe40006800000 */
[----:B------:R-:W-:Y:S02]  /*7ce0*/  FMNMX.FTZ R35, R76, R33, !PT ;  /* 0x000000214c237209 */ /* 0x000fe40007810000 */
[----:B------:R-:W-:Y:S01]  /*7cf0*/  FSEL R74, R50, -INF , !P1 ;  /* 0xff800000324a7808 */ /* 0x000fe20004800000 */
[----:B------:R-:W-:Y:S01]  /*7d00*/  MUFU.EX2 R33, R37 ;  /* 0x0000002500217308 */ /* 0x000fe20000000800 */
[----:B------:R-:W-:Y:S01]  /*7d10*/  FMNMX.FTZ R35, R190, R35, !PT ;  /* 0x00000023be237209 */ /* 0x000fe20007810000 */
[----:B------:R-:W-:Y:S01]  /*7d20*/  FFMA.FTZ R50, R70, R9, -R51 ;  /* 0x0000000946327223 */ /* 0x000fe20000010833 */
[----:B------:R-:W-:-:S02]  /*7d30*/  FSEL R56, R10, RZ, P6 ;  /* 0x000000ff0a387208 */ /* 0x000fc40003000000 */
[----:B0-----:R-:W-:Y:S01]  /*7d40*/  FMNMX.FTZ R14, R74, R35, !PT ;  /* 0x000000234a0e7209 */ /* 0x001fe20007810000 */
[-C--:B------:R-:W-:Y:S02]  /*7d50*/  FFMA.FTZ R35, R68, R9.reuse, -R51 ;  /* 0x0000000944237223 */ /* 0x080fe40000010833 */
[----:B------:R-:W-:Y:S01]  /*7d60*/  FADD.FTZ R56, -R56, R11 ;  /* 0x0000000b38387221 */ /* 0x000fe20000010100 */
[----:B------:R-:W-:Y:S01]  /*7d70*/  MUFU.EX2 R50, R50 ;  /* 0x0000003200327308 */ /* 0x000fe20000000800 */
[----:B------:R-:W0:Y:S02]  /*7d80*/  SHFL.BFLY PT, R41, R14, 0x2, 0x1f ;  /* 0x0c401f000e297f89 */ /* 0x000e2400000e0000 */
[----:B------:R-:W-:-:S05]  /*7d90*/  FMUL.FTZ R11, R56, R9 ;  /* 0x00000009380b7220 */ /* 0x000fca0000410000 */
[----:B------:R-:W-:Y:S08]  /*7da0*/  MUFU.EX2 R35, R35 ;  /* 0x0000002300237308 */ /* 0x000ff00000000800 */
[----:B------:R-:W1:Y:S08]  /*7db0*/  MUFU.EX2 R11, R11 ;  /* 0x0000000b000b7308 */ /* 0x000e700000000800 */
[----:B------:R-:W-:Y:S01]  /*7dc0*/  MUFU.EX2 R37, R66 ;  /* 0x0000004200257308 */ /* 0x000fe20000000800 */
[----:B0-----:R-:W-:Y:S01]  /*7dd0*/  FMNMX.FTZ R45, R14, R41, !PT ;  /* 0x000000290e2d7209 */ /* 0x001fe20007810000 */
[-CC-:B------:R-:W-:Y:S01]  /*7de0*/  FFMA.FTZ R41, R54, R9.reuse, -R51.reuse ;  /* 0x0000000936297223 */ /* 0x180fe20000010833 */
[----:B------:R-:W-:-:S03]  /*7df0*/  FFMA.FTZ R54, R58, R9, -R51 ;  /* 0x000000093a367223 */ /* 0x000fc60000010833 */
[----:B------:R-:W0:Y:S02]  /*7e00*/  SHFL.BFLY PT, R14, R45, 0x1, 0x1f ;  /* 0x0c201f002d0e7f89 */ /* 0x000e2400000e0000 */
[----:B------:R-:W-:Y:S01]  /*7e10*/  MUFU.EX2 R41, R41 ;  /* 0x0000002900297308 */ /* 0x000fe20000000800 */
[----:B-1----:R-:W-:-:S07]  /*7e20*/  FFMA.FTZ R56, R11, R5, R180 ;  /* 0x000000050b387223 */ /* 0x002fce00000100b4 */
[----:B------:R-:W-:Y:S08]  /*7e30*/  MUFU.EX2 R54, R54 ;  /* 0x0000003600367308 */ /* 0x000ff00000000800 */
[----:B------:R-:W-:Y:S01]  /*7e40*/  MUFU.EX2 R43, R43 ;  /* 0x0000002b002b7308 */ /* 0x000fe20000000800 */
[----:B0-----:R-:W-:-:S07]  /*7e50*/  FMNMX.FTZ R14, R45, R14, !PT ;  /* 0x0000000e2d0e7209 */ /* 0x001fce0007810000 */
[----:B------:R0:W-:Y:S01]  /*7e60*/  MUFU.EX2 R45, R48 ;  /* 0x00000030002d7308 */ /* 0x0001e20000000800 */
[C---:B------:R-:W-:Y:S01]  /*7e70*/  FSETP.NEU.FTZ.AND P1, PT, R14.reuse, -INF , PT ;  /* 0xff8000000e00780b */ /* 0x040fe20003f3d000 */
[----:B------:R-:W-:-:S03]  /*7e80*/  FMUL.FTZ R47, R14, R9 ;  /* 0x000000090e2f7220 */ /* 0x000fc60000410000 */
[----:B------:R-:W-:Y:S02]  /*7e90*/  FSEL R49, R14, RZ, P1 ;  /* 0x000000ff0e317208 */ /* 0x000fe40000800000 */
[----:B------:R-:W-:Y:S01]  /*7ea0*/  FSEL R47, R47, RZ, P1 ;  /* 0x000000ff2f2f7208 */ /* 0x000fe20000800000 */
[----:B------:R-:W-:Y:S02]  /*7eb0*/  MUFU.EX2 R52, R52 ;  /* 0x0000003400347308 */ /* 0x000fe40000000800 */
[----:B------:R-:W-:Y:S01]  /*7ec0*/  FADD.FTZ R12, -R49, R12 ;  /* 0x0000000c310c7221 */ /* 0x000fe20000010100 */
[----:B------:R-:W-:Y:S01]  /*7ed0*/  FADD.FTZ R49, R15, R56 ;  /* 0x000000380f317221 */ /* 0x000fe20000010000 */
[-CC-:B------:R-:W-:Y:S01]  /*7ee0*/  FFMA.FTZ R181, R53, R9.reuse, -R47.reuse ;  /* 0x0000000935b57223 */ /* 0x180fe2000001082f */
[-CC-:B0-----:R-:W-:Y:S01]  /*7ef0*/  FFMA.FTZ R48, R154, R9.reuse, -R47.reuse ;  /* 0x000000099a307223 */ /* 0x181fe2000001082f */
[-C--:B------:R-:W-:Y:S01]  /*7f00*/  FMUL.FTZ R12, R12, R9.reuse ;  /* 0x000000090c0c7220 */ /* 0x080fe20000410000 */
[-CC-:B------:R-:W-:Y:S01]  /*7f10*/  FFMA.FTZ R183, R18, R9.reuse, -R47.reuse ;  /* 0x0000000912b77223 */ /* 0x180fe2000001082f */
[-CC-:B------:R-:W-:Y:S01]  /*7f20*/  FFMA.FTZ R18, R156, R9.reuse, -R47.reuse ;  /* 0x000000099c127223 */ /* 0x180fe2000001082f */
[-CC-:B------:R-:W-:Y:S01]  /*7f30*/  FFMA.FTZ R177, R158, R9.reuse, -R47.reuse ;  /* 0x000000099eb17223 */ /* 0x180fe2000001082f */
[----:B------:R-:W-:Y:S01]  /*7f40*/  MUFU.EX2 R181, R181 ;  /* 0x000000b500b57308 */ /* 0x000fe20000000800 */
[-CC-:B------:R-:W-:Y:S01]  /*7f50*/  FFMA.FTZ R20, R20, R9.reuse, -R47.reuse ;  /* 0x0000000914147223 */ /* 0x180fe2000001082f */
[-CC-:B------:R-:W-:Y:S01]  /*7f60*/  FFMA.FTZ R179, R160, R9.reuse, -R47.reuse ;  /* 0x00000009a0b37223 */ /* 0x180fe2000001082f */
[-C--:B------:R-:W-:Y:S01]  /*7f70*/  FFMA.FTZ R22, R22, R9.reuse, -R47 ;  /* 0x0000000916167223 */ /* 0x080fe2000001082f */
[----:B------:R-:W-:Y:S01]  /*7f80*/  FADD.FTZ R58, R182, R49 ;  /* 0x00000031b63a7221 */ /* 0x000fe20000010000 */
[-CC-:B------:R-:W-:Y:S01]  /*7f90*/  FFMA.FTZ R173, R162, R9.reuse, -R47.reuse ;  /* 0x00000009a2ad7223 */ /* 0x180fe2000001082f */
[-CC-:B------:R-:W-:Y:S01]  /*7fa0*/  FFMA.FTZ R24, R24, R9.reuse, -R47.reuse ;  /* 0x0000000918187223 */ /* 0x180fe2000001082f */
[-CC-:B------:R-:W-:Y:S01]  /*7fb0*/  FFMA.FTZ R175, R26, R9.reuse, -R47.reuse ;  /* 0x000000091aaf7223 */ /* 0x180fe2000001082f */
[----:B------:R-:W0:Y:S01]  /*7fc0*/  MUFU.EX2 R12, R12 ;  /* 0x0000000c000c7308 */ /* 0x000e220000000800 */
[----:B------:R-:W-:Y:S01]  /*7fd0*/  FADD.FTZ R49, R17, R58 ;  /* 0x0000003a11317221 */ /* 0x000fe20000010000 */
[-CC-:B------:R-:W-:Y:S01]  /*7fe0*/  FFMA.FTZ R26, R168, R9.reuse, -R47.reuse ;  /* 0x00000009a81a7223 */ /* 0x180fe2000001082f */
[-CC-:B------:R-:W-:Y:S01]  /*7ff0*/  FFMA.FTZ R169, R170, R9.reuse, -R47.reuse ;  /* 0x00000009aaa97223 */ /* 0x180fe2000001082f */
[-C--:B------:R-:W-:Y:S01]  /*8000*/  FFMA.FTZ R28, R28, R9.reuse, -R47 ;  /* 0x000000091c1c7223 */ /* 0x080fe2000001082f */
[----:B------:R-:W-:Y:S01]  /*8010*/  FADD.FTZ R58, R176, R49 ;  /* 0x00000031b03a7221 */ /* 0x000fe20000010000 */
[-CC-:B------:R-:W-:Y:S01]  /*8020*/  FFMA.FTZ R163, R38, R9.reuse, -R47.reuse ;  /* 0x0000000926a37223 */ /* 0x180fe2000001082f */
[-CC-:B------:R-:W-:Y:S01]  /*8030*/  FFMA.FTZ R171, R184, R9.reuse, -R47.reuse ;  /* 0x00000009b8ab7223 */ /* 0x180fe2000001082f */
[----:B------:R-:W1:Y:S01]  /*8040*/  MUFU.EX2 R48, R48 ;  /* 0x0000003000307308 */ /* 0x000e620000000800 */
[----:B------:R-:W-:Y:S01]  /*8050*/  FADD.FTZ R49, R19, R58 ;  /* 0x0000003a13317221 */ /* 0x000fe20000010000 */
[-CC-:B------:R-:W-:Y:S01]  /*8060*/  FFMA.FTZ R30, R30, R9.reuse, -R47.reuse ;  /* 0x000000091e1e7223 */ /* 0x180fe2000001082f */
[-CC-:B------:R-:W-:Y:S01]  /*8070*/  FFMA.FTZ R165, R186, R9.reuse, -R47.reuse ;  /* 0x00000009baa57223 */ /* 0x180fe2000001082f */
[-C--:B------:R-:W-:Y:S01]  /*8080*/  FFMA.FTZ R32, R32, R9.reuse, -R47 ;  /* 0x0000000920207223 */ /* 0x080fe2000001082f */
[----:B------:R-:W-:Y:S01]  /*8090*/  FADD.FTZ R58, R178, R49 ;  /* 0x00000031b23a7221 */ /* 0x000fe20000010000 */
[-CC-:B------:R-:W-:Y:S01]  /*80a0*/  FFMA.FTZ R167, R166, R9.reuse, -R47.reuse ;  /* 0x00000009a6a77223 */ /* 0x180fe2000001082f */
[-C--:B------:R-:W-:Y:S01]  /*80b0*/  FFMA.FTZ R56, R164, R9.reuse, -R47 ;  /* 0x00000009a4387223 */ /* 0x080fe2000001082f */
[----:B------:R-:W2:Y:S01]  /*80c0*/  MUFU.EX2 R183, R183 ;  /* 0x000000b700b77308 */ /* 0x000ea20000000800 */
[----:B0-----:R-:W-:Y:S01]  /*80d0*/  FFMA.FTZ R5, R12, R4, R181 ;  /* 0x000000040c057223 */ /* 0x001fe200000100b5 */
[----:B------:R-:W-:Y:S01]  /*80e0*/  FADD.FTZ R49, R21, R58 ;  /* 0x0000003a15317221 */ /* 0x000fe20000010000 */
[-CC-:B------:R-:W-:Y:S01]  /*80f0*/  FFMA.FTZ R161, R188, R9.reuse, -R47.reuse ;  /* 0x00000009bca17223 */ /* 0x180fe2000001082f */
[-CC-:B------:R-:W-:Y:S01]  /*8100*/  FFMA.FTZ R36, R36, R9.reuse, -R47.reuse ;  /* 0x0000000924247223 */ /* 0x180fe2000001082f */
[-C--:B------:R-:W-:Y:S01]  /*8110*/  FFMA.FTZ R84, R84, R9.reuse, -R47 ;  /* 0x0000000954547223 */ /* 0x080fe2000001082f */
[----:B------:R-:W-:Y:S01]  /*8120*/  FADD.FTZ R38, R172, R49 ;  /* 0x00000031ac267221 */ /* 0x000fe20000010000 */
[-C--:B------:R-:W-:Y:S01]  /*8130*/  FFMA.FTZ R86, R86, R9.reuse, -R47 ;  /* 0x0000000956567223 */ /* 0x080fe2000001082f */
[----:B------:R-:W0:Y:S01]  /*8140*/  MUFU.EX2 R18, R18 ;  /* 0x0000001200127308 */ /* 0x000e220000000800 */
[----:B-1----:R-:W-:Y:S01]  /*8150*/  FADD.FTZ R4, R48, R5 ;  /* 0x0000000530047221 */ /* 0x002fe20000010000 */
[----:B------:R-:W-:Y:S01]  /*8160*/  FADD.FTZ R49, R23, R38 ;  /* 0x0000002617317221 */ /* 0x000fe20000010000 */
[-CC-:B------:R-:W-:Y:S01]  /*8170*/  FFMA.FTZ R82, R82, R9.reuse, -R47.reuse ;  /* 0x0000000952527223 */ /* 0x180fe2000001082f */
[-CC-:B------:R-:W-:Y:S01]  /*8180*/  FFMA.FTZ R80, R80, R9.reuse, -R47.reuse ;  /* 0x0000000950507223 */ /* 0x180fe2000001082f */
[-C--:B------:R-:W-:Y:S01]  /*8190*/  FFMA.FTZ R78, R78, R9.reuse, -R47 ;  /* 0x000000094e4e7223 */ /* 0x080fe2000001082f */
[----:B------:R-:W-:Y:S01]  /*81a0*/  FADD.FTZ R38, R174, R49 ;  /* 0x00000031ae267221 */ /* 0x000fe20000010000 */
[-CC-:B------:R-:W-:Y:S01]  /*81b0*/  FFMA.FTZ R152, R152, R9.reuse, -R47.reuse ;  /* 0x0000000998987223 */ /* 0x180fe2000001082f */
[----:B------:R-:W1:Y:S01]  /*81c0*/  MUFU.EX2 R177, R177 ;  /* 0x000000b100b17308 */ /* 0x000e620000000800 */
[----:B--2---:R-:W-:Y:S01]  /*81d0*/  FADD.FTZ R5, R183, R4 ;  /* 0x00000004b7057221 */ /* 0x004fe20000010000 */
[----:B------:R-:W-:Y:S01]  /*81e0*/  FADD.FTZ R38, R25, R38 ;  /* 0x0000002619267221 */ /* 0x000fe20000010000 */
[-CC-:B------:R-:W-:Y:S01]  /*81f0*/  FFMA.FTZ R76, R76, R9.reuse, -R47.reuse ;  /* 0x000000094c4c7223 */ /* 0x180fe2000001082f */
[-CC-:B------:R-:W-:Y:S01]  /*8200*/  FFMA.FTZ R190, R190, R9.reuse, -R47.reuse ;  /* 0x00000009bebe7223 */ /* 0x180fe2000001082f */
[----:B------:R-:W-:-:S03]  /*8210*/  FFMA.FTZ R47, R74, R9, -R47 ;  /* 0x000000094a2f7223 */ /* 0x000fc6000001082f */
        /* <DEDUP_REMOVED lines=79> */
.L_x_7577:
[----:B------:R-:W-:Y:S01]  /*8710*/  ULEA UR6, UR55, UR40, 0x3 ;  /* 0x0000002837067291 */ /* 0x000fe2000f8e183f */
[----:B------:R-:W-:Y:S01]  /*8720*/  ISETP.GT.AND P1, PT, R13, UR54, PT ;  /* 0x000000360d007c0c */ /* 0x000fe2000bf24270 */
[----:B------:R-:W-:Y:S01]  /*8730*/  UMOV UR56, UR45 ;  /* 0x0000002d00387c82 */ /* 0x000fe20008000000 */
[----:B------:R-:W-:Y:S01]  /*8740*/  UMOV UR55, UR46 ;  /* 0x0000002e00377c82 */ /* 0x000fe20008000000 */
        /* <DEDUP_REMOVED lines=101> */
[----:B------:R-:W-:Y:S01]  /*8da0*/  IADD3 R13, R13, -0x1, RZ ;  /* 0xffffffff0d0d7810 */ /* 0x000fe20007ffe0ff */
[----:B------:R-:W-:Y:S06]  /*8db0*/  @P1 BRA `(.L_x_7578) ;  /* 0xffffffc400b81947 */ /* 0x000fec000383ffff */
[----:B------:R-:W-:-:S07]  /*8dc0*/  IMAD.MOV.U32 R15, RZ, RZ, R13 ;  /* 0x000000ffff0f7224 */ /* 0x000fce00078e000d */
.L_x_7559:
[----:B------:R-:W0:Y:S01]  /*8dd0*/  S2UR UR6, SR_CTAID.X ;  /* 0x00000000000679c3 */ /* 0x000e220000002500 */
[----:B------:R-:W-:Y:S01]  /*8de0*/  IADD3 R11, -R8, 0x1, RZ ;  /* 0x00000001080b7810 */ /* 0x000fe20007ffe1ff */
[----:B------:R-:W-:Y:S02]  /*8df0*/  UISETP.NE.AND UP1, UPT, UR42, URZ, UPT ;  /* 0x0000003f2a00728c */ /* 0x000fe4000bf25270 */
[----:B------:R-:W-:Y:S02]  /*8e00*/  UISETP.NE.AND UP0, UPT, UR41, URZ, UPT ;  /* 0x0000003f2900728c */ /* 0x000fe4000bf05270 */
[----:B------:R-:W-:-:S04]  /*8e10*/  IMAD R11, R2, UR51, R11 ;  /* 0x00000033020b7c24 */ /* 0x000fc8000f8e020b */
[----:B------:R-:W-:Y:S02]  /*8e20*/  PLOP3.LUT P1, PT, PT, PT, UP0, 0x40, 0x0 ;  /* 0x000000000000781c */ /* 0x000fe40003f2e808 */
[----:B------:R-:W-:Y:S01]  /*8e30*/  R2UR UR11, R11 ;  /* 0x000000000b0b72ca */ /* 0x000fe200000e0000 */
[----:B------:R-:W-:Y:S01]  /*8e40*/  @UP1 ULDC UR14, c[0x0][0x450] ;  /* 0x00011400000e1ab9 */ /* 0x000fe20000000800 */
[----:B0-----:R-:W-:-:S03]  /*8e50*/  ULEA UR10, UR6, 0x7f, 0x7 ;  /* 0x0000007f060a7891 */ /* 0x001fc6000f8e383f */
[----:B------:R-:W-:Y:S02]  /*8e60*/  @UP1 ULDC UR6, c[0x0][0x44c] ;  /* 0x0001130000061ab9 */ /* 0x000fe40000000800 */
        /* <DEDUP_REMOVED lines=17> */
.L_x_7580:
[----:B------:R-:W-:Y:S02]  /*8f80*/  ULDC UR14, c[0x0][0x9e4] ;  /* 0x00027900000e7ab9 */ /* 0x000fe40000000800 */
[----:B------:R-:W-:-:S11]  /*8f90*/  UISETP.NE.AND UP0, UPT, UR14, 0x1, UPT ;  /* 0x000000010e00788c */ /* 0x000fd6000bf05270 */
[----:B------:R-:W-:Y:S02]  /*8fa0*/  @UP0 ULDC.64 UR18, c[0x0][0x9e8] ;  /* 0x00027a0000120ab9 */ /* 0x000fe40000000a00 */
[----:B------:R-:W-:-:S04]  /*8fb0*/  UIMAD.WIDE.U32 UR6, UR10, UR18, URZ ;  /* 0x000000120a0672a5 */ /* 0x000fc8000f8e003f */
[----:B------:R-:W-:-:S12]  /*8fc0*/  @UP0 USHF.R.U32.HI UR10, URZ, UR19, UR7 ;  /* 0x000000133f0a0299 */ /* 0x000fd80008011607 */
.L_x_7581:
[----:B------:R-:W-:-:S04]  /*8fd0*/  UIMAD UR10, UR10, UR14, URZ ;  /* 0x0000000e0a0a72a4 */ /* 0x000fc8000f8e023f */
[----:B------:R-:W-:-:S04]  /*8fe0*/  UISETP.LT.AND UP0, UPT, UR11, UR10, UPT ;  /* 0x0000000a0b00728c */ /* 0x000fc8000bf01270 */
[----:B------:R-:W-:-:S12]  /*8ff0*/  USEL UR11, UR11, UR10, !UP0 ;  /* 0x0000000a0b0b7287 */ /* 0x000fd8000c000000 */
.L_x_7579:
[----:B------:R-:W-:-:S04]  /*9000*/  UIADD3 UR11, UR11, 0x7f, URZ ;  /* 0x0000007f0b0b7890 */ /* 0x000fc8000fffe03f */
        /* <DEDUP_REMOVED lines=13> */
.L_x_7593:
[----:B------:R-:W-:Y:S01]  /*90e0*/  ISETP.NE.AND P2, PT, RZ, UR39, PT ;  /* 0x00000027ff007c0c */ /* 0x000fe2000bf45270 */
[----:B------:R-:W-:-:S04]  /*90f0*/  UISETP.NE.AND UP0, UPT, UR52, 0x1, UPT ;  /* 0x000000013400788c */ /* 0x000fc8000bf05270 */
[----:B------:R-:W-:-:S04]  /*9100*/  USEL UR45, URZ, 0x1, UP0 ;  /* 0x000000013f2d7887 */ /* 0x000fc80008000000 */
[----:B------:R-:W-:-:S04]  /*9110*/  ULOP3.LUT UR45, UR53, UR45, URZ, 0x3c, !UPT ;  /* 0x0000002d352d7292 */ /* 0x000fc8000f8e3c3f */
[----:B------:R-:W-:Y:S08]  /*9120*/  @P2 BRA `(.L_x_7583) ;  /* 0x0000000000382947 */ /* 0x000ff00003800000 */
[----:B------:R-:W-:Y:S05]  /*9130*/  @!P0 BRA `(.L_x_7584) ;  /* 0x0000000000048947 */ /* 0x000fea0003800000 */
[----:B------:R-:W-:Y:S01]  /*9140*/  BPT.TRAP 0x1 ;  /* 0x000000040000795c */ /* 0x000fe20000300000 */
.L_x_7584:
        /* <DEDUP_REMOVED lines=9> */
.L_x_7585:
[----:B-1----:R-:W-:Y:S05]  /*91e0*/  @P1 BRA `(.L_x_7583) ;  /* 0x0000000000081947 */ /* 0x002fea0003800000 */
[----:B------:R-:W1:Y:S02]  /*91f0*/  SYNCS.PHASECHK.TRANS64.TRYWAIT P1, [UR6+0x28830], R9 ;  /* 0x02883009ff0075a7 */ /* 0x000e640008020146 */
[----:B-1----:R-:W-:Y:S05]  /*9200*/  @!P1 BRA `(.L_x_7586) ;  /* 0x000000c400109947 */ /* 0x002fea0003800000 */
.L_x_7583:
        /* <DEDUP_REMOVED lines=50> */
.L_x_7588:
[----:B------:R-:W-:Y:S01]  /*9530*/  ULEA UR6, UR52, UR40, 0x3 ;  /* 0x0000002834067291 */ /* 0x000fe2000f8e183f */
[----:B------:R-:W-:-:S05]  /*9540*/  IMAD.U32 R9, RZ, RZ, UR53 ;  /* 0x00000035ff097e24 */ /* 0x000fca000f8e00ff */
[----:B------:R-:W-:-:S04]  /*9550*/  SHF.L.U32 R9, R9, 0x1f, RZ ;  /* 0x0000001f09097819 */ /* 0x000fc800000006ff */
[----:B------:R0:W1:Y:S01]  /*9560*/  SYNCS.PHASECHK.TRANS64.TRYWAIT P1, [UR6+0x28850], R9 ;  /* 0x02885009ff0075a7 */ /* 0x0000620008020146 */
[----:B------:R-:W-:Y:S05]  /*9570*/  @!P0 BRA `(.L_x_7589) ;  /* 0x0000000000048947 */ /* 0x000fea0003800000 */
[----:B------:R-:W-:Y:S01]  /*9580*/  BPT.TRAP 0x1 ;  /* 0x000000040000795c */ /* 0x000fe20000300000 */
.L_x_7589:
[----:B-1----:R-:W-:Y:S05]  /*9590*/  @P1 BRA `(.L_x_7587) ;  /* 0x0000000000081947 */ /* 0x002fea0003800000 */
[----:B------:R-:W1:Y:S02]  /*95a0*/  SYNCS.PHASECHK.TRANS64.TRYWAIT P1, [UR6+0x28850], R9 ;  /* 0x02885009ff0075a7 */ /* 0x000e640008020146 */
[----:B-1----:R-:W-:Y:S05]  /*95b0*/  @!P1 BRA `(.L_x_7590) ;  /* 0x000000c0003c9947 */ /* 0x002fea0003800000 */
.L_x_7587:
        /* <DEDUP_REMOVED lines=49> */
.L_x_7591:
        /* <DEDUP_REMOVED lines=194> */
[----:B--2---:R-:W-:Y:S02]  /*a4f0*/  FMNMX.FTZ R17, R210, R9, !PT ;  /* 0x00000009d2117209 */ /* 0x004fe40007810000 */
[----:B------:R-:W1:Y:S03]  /*a500*/  LDC R9, c[0x0][0x988] ;  /* 0x00026200ff097b82 */ /* 0x000e660000000800 */
[----:B------:R-:W2:Y:S01]  /*a510*/  SHFL.BFLY PT, R10, R17, 0x2, 0x1f ;  /* 0x0c401f00110a7f89 */ /* 0x000ea200000e0000 */
[----:B0-----:R-:W-:-:S05]  /*a520*/  FMNMX.FTZ R15, R84, R15, !PT ;  /* 0x0000000f540f7209 */ /* 0x001fca0007810000 */
[----:B------:R-:W0:Y:S01]  /*a530*/  SHFL.BFLY PT, R14, R15, 0x2, 0x1f ;  /* 0x0c401f000f0e7f89 */ /* 0x000e2200000e0000 */
[----:B--2---:R-:W-:-:S05]  /*a540*/  FMNMX.FTZ R19, R17, R10, !PT ;  /* 0x0000000a11137209 */ /* 0x004fca0007810000 */
[----:B------:R-:W2:Y:S01]  /*a550*/  SHFL.BFLY PT, R10, R19, 0x1, 0x1f ;  /* 0x0c201f00130a7f89 */ /* 0x000ea200000e0000 */
[----:B0-----:R-:W-:-:S05]  /*a560*/  FMNMX.FTZ R21, R15, R14, !PT ;  /* 0x0000000e0f157209 */ /* 0x001fca0007810000 */
[----:B------:R-:W0:Y:S01]  /*a570*/  SHFL.BFLY PT, R14, R21, 0x1, 0x1f ;  /* 0x0c201f00150e7f89 */ /* 0x000e2200000e0000 */
[----:B--2---:R-:W-:-:S05]  /*a580*/  FMNMX.FTZ R10, R19, R10, !PT ;  /* 0x0000000a130a7209 */ /* 0x004fca0007810000 */
[CC--:B-1----:R-:W-:Y:S01]  /*a590*/  FMUL.FTZ R45, R10.reuse, R9.reuse ;  /* 0x000000090a2d7220 */ /* 0x0c2fe20000410000 */
[----:B------:R-:W-:Y:S01]  /*a5a0*/  FADD.FTZ R36, -R10, R11 ;  /* 0x0000000b0a247221 */ /* 0x000fe20000010100 */
[----:B0-----:R-:W-:Y:S02]  /*a5b0*/  FMNMX.FTZ R14, R21, R14, !PT ;  /* 0x0000000e150e7209 */ /* 0x001fe40007810000 */
[-CC-:B------:R-:W-:Y:S01]  /*a5c0*/  FFMA.FTZ R15, R156, R9.reuse, -R45.reuse ;  /* 0x000000099c0f7223 */ /* 0x180fe2000001082d */
[-CC-:B------:R-:W-:Y:S01]  /*a5d0*/  FFMA.FTZ R19, R164, R9.reuse, -R45.reuse ;  /* 0x00000009a4137223 */ /* 0x180fe2000001082d */
[-CC-:B------:R-:W-:Y:S01]  /*a5e0*/  FFMA.FTZ R17, R160, R9.reuse, -R45.reuse ;  /* 0x00000009a0117223 */ /* 0x180fe2000001082d */
[-C--:B------:R-:W-:Y:S01]  /*a5f0*/  FFMA.FTZ R156, R166, R9.reuse, -R45 ;  /* 0x00000009a69c7223 */ /* 0x080fe2000001082d */
[----:B------:R-:W-:Y:S01]  /*a600*/  FADD.FTZ R86, -R14, R13 ;  /* 0x0000000d0e567221 */ /* 0x000fe20000010100 */
[-CC-:B------:R-:W-:Y:S01]  /*a610*/  FFMA.FTZ R13, R152, R9.reuse, -R45.reuse ;  /* 0x00000009980d7223 */ /* 0x180fe2000001082d */
        /* <DEDUP_REMOVED lines=65> */
[----:B------:R-:W-:-:S04]  /*aa30*/  FFMA.FTZ R82, R82, R9, -R45 ;  /* 0x0000000952527223 */ /* 0x000fc8000001082d */
        /* <DEDUP_REMOVED lines=18> */
[-CC-:B------:R-:W-:Y:S01]  /*ab60*/  FFMA.FTZ R38, R60, R9.reuse, -R45.reuse ;  /* 0x000000093c267223 */ /* 0x180fe2000001082d */
[----:B------:R-:W-:-:S05]  /*ab70*/  FFMA.FTZ R45, R84, R9, -R45 ;  /* 0x00000009542d7223 */ /* 0x000fca000001082d */
        /* <DEDUP_REMOVED lines=108> */
.L_x_7592:
[----:B------:R-:W-:Y:S01]  /*b240*/  ULEA UR6, UR52, UR40, 0x3 ;  /* 0x0000002834067291 */ /* 0x000fe2000f8e183f */
[----:B------:R-:W-:Y:S01]  /*b250*/  ISETP.GT.AND P1, PT, R8, UR51, PT ;  /* 0x0000003308007c0c */ /* 0x000fe2000bf24270 */
[----:B------:R-:W-:Y:S01]  /*b260*/  UMOV UR53, UR45 ;  /* 0x0000002d00357c82 */ /* 0x000fe20008000000 */
[----:B------:R-:W-:Y:S01]  /*b270*/  UMOV UR52, UR46 ;  /* 0x0000002e00347c82 */ /* 0x000fe20008000000 */
[----:B------:R-:W-:Y:S01]  /*b280*/  UIADD3 UR6, UR6, 0x28860, URZ ;  /* 0x0002886006067890 */ /* 0x000fe2000fffe03f */
[----:B------:R-:W-:Y:S01]  /*b290*/  F2FP.BF16.F32.PACK_AB R180, R86, R13 ;  /* 0x0000000d56b4723e */ /* 0x000fe200000010ff */
[----:B------:R-:W-:Y:S01]  /*b2a0*/  FMUL.FTZ R90, R90, R11 ;  /* 0x0000000b5a5a7220 */ /* 0x000fe20000410000 */
[----:B------:R-:W-:Y:S01]  /*b2b0*/  F2FP.BF16.F32.PACK_AB R182, R152, R15 ;  /* 0x0000000f98b6723e */ /* 0x000fe200000010ff */
[----:B------:R-:W-:Y:S01]  /*b2c0*/  UPRMT UR6, UR43, 0x654, UR6 ;  /* 0x000006542b067896 */ /* 0x000fe20008000006 */
[----:B------:R-:W-:Y:S01]  /*b2d0*/  F2FP.BF16.F32.PACK_AB R176, R154, R17 ;  /* 0x000000119ab0723e */ /* 0x000fe200000010ff */
[----:B------:R-:W-:Y:S01]  /*b2e0*/  FMUL.FTZ R91, R91, R11 ;  /* 0x0000000b5b5b7220 */ /* 0x000fe20000410000 */
[----:B------:R-:W-:Y:S01]  /*b2f0*/  F2FP.BF16.F32.PACK_AB R178, R156, R19 ;  /* 0x000000139cb2723e */ /* 0x000fe200000010ff */
[----:B------:R-:W-:Y:S01]  /*b300*/  FMUL.FTZ R94, R94, R11 ;  /* 0x0000000b5e5e7220 */ /* 0x000fe20000410000 */
[----:B------:R-:W-:Y:S01]  /*b310*/  F2FP.BF16.F32.PACK_AB R172, R158, R21 ;  /* 0x000000159eac723e */ /* 0x000fe200000010ff */
        /* <DEDUP_REMOVED lines=31> */
[-C--:B------:R-:W-:Y:S01]  /*b510*/  FMUL.FTZ R88, R88, R36.reuse ;  /* 0x0000002458587220 */ /* 0x080fe20000410000 */
        /* <DEDUP_REMOVED lines=11> */
[----:B------:R-:W-:Y:S01]  /*b5d0*/  FMUL.FTZ R100, R100, R36 ;  /* 0x0000002464647220 */ /* 0x000fe20000410000 */
        /* <DEDUP_REMOVED lines=40> */
[-C--:B------:R-:W-:Y:S01]  /*b860*/  FMUL.FTZ R141, R141, R36.reuse ;  /* 0x000000248d8d7220 */ /* 0x080fe20000410000 */
[-C--:B------:R-:W-:Y:S01]  /*b870*/  FMUL.FTZ R144, R144, R36.reuse ;  /* 0x0000002490907220 */ /* 0x080fe20000410000 */
[-C--:B------:R-:W-:Y:S01]  /*b880*/  FMUL.FTZ R145, R145, R36.reuse ;  /* 0x0000002491917220 */ /* 0x080fe20000410000 */
[-C--:B------:R-:W-:Y:S01]  /*b890*/  FMUL.FTZ R148, R148, R36.reuse ;  /* 0x0000002494947220 */ /* 0x080fe20000410000 */
[----:B------:R-:W-:Y:S01]  /*b8a0*/  FMUL.FTZ R149, R149, R36 ;  /* 0x0000002495957220 */ /* 0x000fe20000410000 */
[----:B------:R-:W-:Y:S01]  /*b8b0*/  IADD3 R8, R8, -0x1, RZ ;  /* 0xffffffff08087810 */ /* 0x000fe20007ffe0ff */
[----:B------:R-:W-:-:S02]  /*b8c0*/  IMAD.MOV.U32 R13, RZ, RZ, R14 ;  /* 0x000000ffff0d7224 */ /* 0x000fc400078e000e */
[----:B------:R-:W-:Y:S01]  /*b8d0*/  IMAD.MOV.U32 R11, RZ, RZ, R10 ;  /* 0x000000ffff0b7224 */ /* 0x000fe200078e000a */
[----:B------:R-:W-:Y:S06]  /*b8e0*/  @P1 BRA `(.L_x_7593) ;  /* 0xffffffd400fc1947 */ /* 0x000fec000383ffff */
[----:B------:R-:W-:-:S07]  /*b8f0*/  IMAD.MOV.U32 R15, RZ, RZ, R8 ;  /* 0x000000ffff0f7224 */ /* 0x000fce00078e0008 */
.L_x_7582:
[----:B------:R-:W-:-:S13]  /*b900*/  ISETP.GE.AND P1, PT, R15, UR38, PT ;  /* 0x000000260f007c0c */ /* 0x000fda000bf26270 */
[----:B------:R-:W-:Y:S05]  /*b910*/  @!P1 BRA `(.L_x_7594) ;  /* 0x0000003800589947 */ /* 0x000fea0003800000 */
[C---:B------:R-:W-:Y:S01]  /*b920*/  VIADD R8, R16.reuse, 0x8 ;  /* 0x0000000810087836 */ /* 0x040fe20000000000 */
[----:B------:R-:W-:Y:S01]  /*b930*/  IADD3 R16, -R16, 0xb, RZ ;  /* 0x0000000b10107810 */ /* 0x000fe20007ffe1ff */
        /* <DEDUP_REMOVED lines=9> */
.L_x_7613:
[----:B------:R-:W-:Y:S01]  /*b9d0*/  UIADD3 UR46, UR55, 0x1, URZ ;  /* 0x00000001372e7890 */ /* 0x000fe2000fffe03f */
[----:B------:R-:W-:-:S03]  /*b9e0*/  ISETP.NE.AND P2, PT, RZ, UR39, PT ;  /* 0x00000027ff007c0c */ /* 0x000fc6000bf45270 */
[----:B------:R-:W-:-:S04]  /*b9f0*/  UISETP.NE.AND UP0, UPT, UR46, 0x2, UPT ;  /* 0x000000022e00788c */ /* 0x000fc8000bf05270 */
[----:B------:R-:W-:Y:S02]  /*ba00*/  USEL UR45, URZ, 0x1, UP0 ;  /* 0x000000013f2d7887 */ /* 0x000fe40008000000 */
[----:B------:R-:W-:Y:S02]  /*ba10*/  USEL UR46, UR46, URZ, UP0 ;  /* 0x0000003f2e2e7287 */ /* 0x000fe40008000000 */
[----:B------:R-:W-:Y:S02]  /*ba20*/  ULOP3.LUT UR45, UR56, UR45, URZ, 0x3c, !UPT ;  /* 0x0000002d382d7292 */ /* 0x000fe4000f8e3c3f */
[----:B--2---:R-:W-:Y:S10]  /*ba30*/  @P2 BRA `(.L_x_7595) ;  /* 0x00000000002c2947 */ /* 0x004ff40003800000 */
[----:B------:R-:W-:Y:S05]  /*ba40*/  @!P0 BRA `(.L_x_7596) ;  /* 0x0000000000048947 */ /* 0x000fea0003800000 */
[----:B------:R-:W-:Y:S01]  /*ba50*/  BPT.TRAP 0x1 ;  /* 0x000000040000795c */ /* 0x000fe20000300000 */
.L_x_7596:
[----:B------:R-:W-:Y:S01]  /*ba60*/  ULEA UR6, UR46, UR40, 0x3 ;  /* 0x000000282e067291 */ /* 0x000fe2000f8e183f */
[----:B------:R-:W-:-:S05]  /*ba70*/  IMAD.U32 R9, RZ, RZ, UR45 ;  /* 0x0000002dff097e24 */ /* 0x000fca000f8e00ff */
[----:B------:R-:W-:-:S04]  /*ba80*/  SHF.L.U32 R9, R9, 0x1f, RZ ;  /* 0x0000001f09097819 */ /* 0x000fc800000006ff */
[----:B------:R0:W1:Y:S01]  /*ba90*/  SYNCS.PHASECHK.TRANS64.TRYWAIT P1, [UR6+0x28830], R9 ;  /* 0x02883009ff0075a7 */ /* 0x0000620008020146 */
[----:B------:R-:W-:Y:S05]  /*baa0*/  @!P0 BRA `(.L_x_7597) ;  /* 0x0000000000048947 */ /* 0x000fea0003800000 */
[----:B------:R-:W-:Y:S01]  /*bab0*/  BPT.TRAP 0x1 ;  /* 0x000000040000795c */ /* 0x000fe20000300000 */
.L_x_7597:
[----:B-1----:R-:W-:Y:S05]  /*bac0*/  @P1 BRA `(.L_x_7595) ;  /* 0x0000000000081947 */ /* 0x002fea0003800000 */
[----:B------:R-:W1:Y:S02]  /*bad0*/  SYNCS.PHASECHK.TRANS64.TRYWAIT P1, [UR6+0x28830], R9 ;  /* 0x02883009ff0075a7 */ /* 0x000e640008020146 */
[----:B-1----:R-:W-:Y:S05]  /*bae0*/  @!P1 BRA `(.L_x_7598) ;  /* 0x0000009c00089947 */ /* 0x002fea0003800000 */
.L_x_7595:
[----:B------:R2:W-:Y:S01]  /*baf0*/  BAR.SYNC.DEFER_BLOCKING R8, 0x100 ;  /* 0x000400080000751d */ /* 0x0005e20000010000 */
[----:B------:R-:W-:Y:S01]  /*bb00*/  R2UR UR32, R6 ;  /* 0x00000000062072ca */ /* 0x000fe200000e0000 */
[----:B------:R-:W-:Y:S01]  /*bb10*/  ULEA UR34, UR46, UR44, 0xb ;  /* 0x0000002c2e227291 */ /* 0x000fe2000f8e583f */
[----:B------:R-:W-:-:S03]  /*bb20*/  R2UR UR33, R7 ;  /* 0x00000000072172ca */ /* 0x000fc600000e0000 */
        /* <DEDUP_REMOVED lines=12> */
[----:B------:R-:W-:Y:S01]  /*bbf0*/  WARPGROUP.ARRIVE ;  /* 0x00000000000079c5 */ /* 0x000fe20000000000 */
[----:B------:R-:W-:Y:S01]  /*bc00*/  UMOV UR27, 0x40000040 ;  /* 0x40000040001b7882 */ /* 0x000fe20000000000 */
[----:B------:R-:W-:Y:S01]  /*bc10*/  UIADD3 UR30, UR34, 0x406, URZ ;  /* 0x00000406221e7890 */ /* 0x000fe2000fffe03f */
[----:B------:R-:W-:-:S03]  /*bc20*/  UMOV UR31, 0x40000040 ;  /* 0x40000040001f7882 */ /* 0x000fc60000000000 */
        /* <DEDUP_REMOVED lines=23> */
[----:B--2---:R-:W-:Y:S05]  /*bda0*/  @P2 BRA `(.L_x_7599) ;  /* 0x00000000002c2947 */ /* 0x004fea0003800000 */
[----:B------:R-:W-:Y:S05]  /*bdb0*/  @!P0 BRA `(.L_x_7600) ;  /* 0x0000000000048947 */ /* 0x000fea0003800000 */
[----:B------:R-:W-:Y:S01]  /*bdc0*/  BPT.TRAP 0x1 ;  /* 0x000000040000795c */ /* 0x000fe20000300000 */
.L_x_7600:
[----:B------:R-:W-:Y:S01]  /*bdd0*/  ULEA UR6, UR55, UR40, 0x3 ;  /* 0x0000002837067291 */ /* 0x000fe2000f8e183f */
[----:B01----:R-:W-:-:S05]  /*bde0*/  IMAD.U32 R9, RZ, RZ, UR56 ;  /* 0x00000038ff097e24 */ /* 0x003fca000f8e00ff */
[----:B------:R-:W-:-:S04]  /*bdf0*/  SHF.L.U32 R9, R9, 0x1f, RZ ;  /* 0x0000001f09097819 */ /* 0x000fc800000006ff */
[----:B------:R0:W1:Y:S01]  /*be00*/  SYNCS.PHASECHK.TRANS64.TRYWAIT P1, [UR6+0x28850], R9 ;  /* 0x02885009ff0075a7 */ /* 0x0000620008020146 */
[----:B------:R-:W-:Y:S05]  /*be10*/  @!P0 BRA `(.L_x_7601) ;  /* 0x0000000000048947 */ /* 0x000fea0003800000 */
[----:B------:R-:W-:Y:S01]  /*be20*/  BPT.TRAP 0x1 ;  /* 0x000000040000795c */ /* 0x000fe20000300000 */
.L_x_7601:
[----:B-1----:R-:W-:Y:S05]  /*be30*/  @P1 BRA `(.L_x_7599) ;  /* 0x0000000000081947 */ /* 0x002fea0003800000 */
[----:B------:R-:W1:Y:S02]  /*be40*/  SYNCS.PHASECHK.TRANS64.TRYWAIT P1, [UR6+0x28850], R9 ;  /* 0x02885009ff0075a7 */ /* 0x000e640008020146 */
[----:B-1----:R-:W-:Y:S05]  /*be50*/  @!P1 BRA `(.L_x_7602) ;  /* 0x0000009800449947 */ /* 0x002fea0003800000 */
.L_x_7599:
        /* <DEDUP_REMOVED lines=48> */
.L_x_7603:
        /* <DEDUP_REMOVED lines=10> */
[----:B------:R-:W-:Y:S01]  /*c200*/  IMAD.MOV.U32 R61, RZ, RZ, R0 ;  /* 0x000000ffff3d7224 */ /* 0x000fe200078e0000 */
[----:B------:R-:W-:Y:S01]  /*c210*/  @UP1 ULDC UR7, c[0x0][0x44c] ;  /* 0x0001130000071ab9 */ /* 0x000fe20000000800 */
[----:B------:R-:W-:Y:S01]  /*c220*/  SHF.L.U32 R180, R15, 0x7, RZ ;  /* 0x000000070fb47819 */ /* 0x000fe200000006ff */
[----:B------:R-:W-:Y:S01]  /*c230*/  FMUL.FTZ R14, R27, UR54 ;  /* 0x000000361b0e7c20 */ /* 0x000fe20008410000 */
[----:B------:R-:W-:Y:S01]  /*c240*/  FMUL.FTZ R17, R31, UR54 ;  /* 0x000000361f117c20 */ /* 0x000fe20008410000 */
[----:B------:R-:W-:Y:S01]  /*c250*/  FMUL.FTZ R27, R50, UR54 ;  /* 0x00000036321b7c20 */ /* 0x000fe20008410000 */
[----:B------:R-:W-:Y:S01]  /*c260*/  FMUL.FTZ R31, R58, UR54 ;  /* 0x000000363a1f7c20 */ /* 0x000fe20008410000 */
[----:B------:R-:W-:Y:S01]  /*c270*/  IADD3 R50, -R180, 0x1, RZ ;  /* 0x00000001b4327810 */ /* 0x000fe20007ffe1ff */
[----:B------:R-:W-:Y:S01]  /*c280*/  UISETP.NE.AND UP0, UPT, UR41, URZ, UPT ;  /* 0x0000003f2900728c */ /* 0x000fe2000bf05270 */
[----:B------:R-:W-:Y:S01]  /*c290*/  @P1 IMAD.HI.U32 R49, R0, UR7, RZ ;  /* 0x0000000700311c27 */ /* 0x000fe2000f8e00ff */
[----:B------:R-:W-:-:S03]  /*c2a0*/  @UP1 ULDC UR7, c[0x0][0x450] ;  /* 0x0001140000071ab9 */ /* 0x000fc60000000800 */
[----:B------:R-:W-:Y:S01]  /*c2b0*/  FMUL.FTZ R153, R29, UR54 ;  /* 0x000000361d997c20 */ /* 0x000fe20008410000 */
[----:B------:R-:W-:Y:S01]  /*c2c0*/  FMUL.FTZ R18, R30, UR54 ;  /* 0x000000361e127c20 */ /* 0x000fe20008410000 */
[----:B------:R-:W-:Y:S01]  /*c2d0*/  FMUL.FTZ R154, R32, UR54 ;  /* 0x00000036209a7c20 */ /* 0x000fe20008410000 */
[----:B------:R-:W-:Y:S01]  /*c2e0*/  @P2 SHF.R.U32.HI R61, RZ, UR7, R49 ;  /* 0x00000007ff3d2c19 */ /* 0x000fe20008011631 */
[----:B01----:R-:W-:Y:S01]  /*c2f0*/  FMUL.FTZ R9, R24, UR54 ;  /* 0x0000003618097c20 */ /* 0x003fe20008410000 */
[----:B------:R-:W-:Y:S01]  /*c300*/  FMUL.FTZ R10, R25, UR54 ;  /* 0x00000036190a7c20 */ /* 0x000fe20008410000 */
[----:B------:R-:W-:Y:S01]  /*c310*/  FMUL.FTZ R13, R26, UR54 ;  /* 0x000000361a0d7c20 */ /* 0x000fe20008410000 */
[----:B------:R-:W-:Y:S01]  /*c320*/  FMUL.FTZ R29, R54, UR54 ;  /* 0x00000036361d7c20 */ /* 0x000fe20008410000 */
[----:B------:R-:W0:Y:S01]  /*c330*/  SHFL.IDX PT, R58, R61, RZ, 0x1c1f ;  /* 0x001c1fff3d3a7589 */ /* 0x000e2200000e0000 */
        /* <DEDUP_REMOVED lines=53> */
[----:B------:R-:W-:-:S03]  /*c690*/  VIADD R59, R59, -UR52 ;  /* 0x800000343b3b7c36 */ /* 0x000fc60008000000 */
[----:B------:R-:W4:Y:S01]  /*c6a0*/  MUFU.TANH R9, R9 ;  /* 0x0000000900097308 */ /* 0x000f220000002400 */
[C---:B------:R-:W-:Y:S02]  /*c6b0*/  VIADD R79, R59.reuse, UR51 ;  /* 0x000000333b4f7c36 */ /* 0x040fe40008000000 */
[----:B------:R-:W-:Y:S01]  /*c6c0*/  VIADD R83, R59, UR47 ;  /* 0x0000002f3b537c36 */ /* 0x000fe20008000000 */
[----:B------:R-:W-:Y:S01]  /*c6d0*/  SYNCS.ARRIVE.TRANS64.RED.A1T0 RZ, [UR6], RZ ;  /* 0x000000ffffff79a7 */ /* 0x000fe20008100406 */
[--C-:B0-----:R-:W-:Y:S02]  /*c6e0*/  IMAD.IADD R63, R79, 0x1, R58.reuse ;  /* 0x000000014f3f7824 */ /* 0x101fe400078e023a */
        /* <DEDUP_REMOVED lines=63> */
[----:B-1-34-:R-:W-:Y:S05]  /*cae0*/  @P1 BRA `(.L_x_7604) ;  /* 0x00000000005c1947 */ /* 0x01afea0003800000 */
[----:B------:R-:W-:Y:S01]  /*caf0*/  IMAD R58, R2, UR53, R58 ;  /* 0x00000035023a7c24 */ /* 0x000fe2000f8e023a */
[----:B------:R-:W-:Y:S03]  /*cb00*/  BSSY B0, `(.L_x_7605) ;  /* 0x0000011000007945 */ /* 0x000fe60003800000 */
[----:B------:R-:W-:-:S05]  /*cb10*/  VIADD R67, R58, -UR52 ;  /* 0x800000343a437c36 */ /* 0x000fca0008000000 */
        /* <DEDUP_REMOVED lines=10> */
.L_x_7606:
[----:B------:R-:W-:-:S05]  /*cbc0*/  IMAD.U32 R68, RZ, RZ, UR50 ;  /* 0x00000032ff447e24 */ /* 0x000fca000f8e00ff */
[----:B------:R-:W-:-:S13]  /*cbd0*/  ISETP.NE.AND P1, PT, R68, 0x1, PT ;  /* 0x000000014400780c */ /* 0x000fda0003f25270 */
[----:B------:R-:W1:Y:S02]  /*cbe0*/  @P1 LDC.64 R58, c[0x0][0x9e8] ;  /* 0x00027a00ff3a1b82 */ /* 0x000e640000000a00 */
[----:B-1----:R-:W-:-:S05]  /*cbf0*/  @P1 IMAD.HI.U32 R58, R67, R58, RZ ;  /* 0x0000003a433a1227 */ /* 0x002fca00078e00ff */
[----:B------:R-:W-:-:S07]  /*cc00*/  @P1 SHF.R.U32.HI R67, RZ, R59, R58 ;  /* 0x0000003bff431219 */ /* 0x000fce000001163a */
.L_x_7607:
[----:B------:R-:W-:Y:S05]  /*cc10*/  BSYNC B0 ;  /* 0x0000000000007941 */ /* 0x000fea0003800000 */
.L_x_7605:
[----:B------:R-:W-:-:S04]  /*cc20*/  IMAD R58, R67, R68, -R180 ;  /* 0x00000044433a7224 */ /* 0x000fc800078e0ab4 */
[----:B------:R-:W-:-:S05]  /*cc30*/  IMAD R58, R3, -0x2, R58 ;  /* 0xfffffffe033a7824 */ /* 0x000fca00078e023a */
[----:B------:R-:W-:Y:S02]  /*cc40*/  VIADDMNMX R63, R58, R68, R63, PT ;  /* 0x000000443a3f7246 */ /* 0x000fe4000380013f */
[----:B------:R-:W-:-:S07]  /*cc50*/  VIMNMX R65, R65, R58, !PT ;  /* 0x0000003a41417248 */ /* 0x000fce0007fe0100 */
.L_x_7604:
        /* <DEDUP_REMOVED lines=44> */
[----:B------:R-:W-:-:S02]  /*cf20*/  FSEL R152, R45, -INF , !P2 ;  /* 0xff8000002d987808 */ /* 0x000fc40005000000 */
[C---:B------:R-:W-:Y:S02]  /*cf30*/  ISETP.GT.AND P5, PT, R65.reuse, 0x31, P1 ;  /* 0x000000314100780c */ /* 0x040fe40000fa4270 */
[C---:B------:R-:W-:Y:S02]  /*cf40*/  ISETP.GT.AND P4, PT, R65.reuse, 0x38, P1 ;  /* 0x000000384100780c */ /* 0x040fe40000f84270 */
[C---:B------:R-:W-:Y:S02]  /*cf50*/  ISETP.GT.AND P6, PT, R65.reuse, 0x39, P1 ;  /* 0x000000394100780c */ /* 0x040fe40000fc4270 */
[C---:B------:R-:W-:Y:S02]  /*cf60*/  ISETP.GT.AND P2, PT, R65.reuse, 0x40, P1 ;  /* 0x000000404100780c */ /* 0x040fe40000f44270 */
[----:B------:R-:W-:Y:S02]  /*cf70*/  FSEL R76, R54, -INF , !P3 ;  /* 0xff800000364c7808 */ /* 0x000fe40005800000 */
        /* <DEDUP_REMOVED lines=28> */
[----:B------:R-:W-:Y:S02]  /*d140*/  ISETP.GT.AND P2, PT, R65, 0x68, P1 ;  /* 0x000000684100780c */ /* 0x000fe40000f44270 */
[----:B------:R-:W-:Y:S02]  /*d150*/  FSEL R58, R77, -INF , !P3 ;  /* 0xff8000004d3a7808 */ /* 0x000fe40005800000 */
[----:B------:R-:W-:-:S02]  /*d160*/  PLOP3.LUT P3, PT, PT, PT, UP0, 0x40, 0x0 ;  /* 0x000000000000781c */ /* 0x000fc40003f6e808 */
        /* <DEDUP_REMOVED lines=12> */
[C---:B------:R-:W-:Y:S02]  /*d230*/  ISETP.LT.OR P5, PT, R63.reuse, 0x71, P5 ;  /* 0x000000713f00780c */ /* 0x040fe40002fa1670 */
[C---:B------:R-:W-:Y:S02]  /*d240*/  ISETP.LT.OR P4, PT, R63.reuse, 0x72, P4 ;  /* 0x000000723f00780c */ /* 0x040fe40002781670 */
[C---:B------:R-:W-:Y:S02]  /*d250*/  ISETP.LT.OR P6, PT, R63.reuse, 0x79, P6 ;  /* 0x000000793f00780c */ /* 0x040fe400037c1670 */
[----:B------:R-:W-:Y:S02]  /*d260*/  ISETP.LT.OR P2, PT, R63, 0x7a, P2 ;  /* 0x0000007a3f00780c */ /* 0x000fe40001741670 */
[----:B------:R-:W-:Y:S02]  /*d270*/  IADD3 R45, R83, R182, RZ ;  /* 0x000000b6532d7210 */ /* 0x000fe40007ffe0ff */
[----:B------:R-:W-:-:S02]  /*d280*/  FSEL R56, R71, -INF , !P5 ;  /* 0xff80000047387808 */ /* 0x000fc40006800000 */
[----:B------:R-:W-:Y:S02]  /*d290*/  FSEL R52, R81, -INF , !P4 ;  /* 0xff80000051347808 */ /* 0x000fe40006000000 */
[----:B------:R-:W-:Y:S02]  /*d2a0*/  FSEL R48, R75, -INF , !P6 ;  /* 0xff8000004b307808 */ /* 0x000fe40007000000 */
[----:B------:R-:W-:Y:S01]  /*d2b0*/  FSEL R44, R85, -INF , !P2 ;  /* 0xff800000552c7808 */ /* 0x000fe20005000000 */
[----:B------:R-:W-:Y:S06]  /*d2c0*/  @P3 BRA `(.L_x_7608) ;  /* 0x00000000005c3947 */ /* 0x000fec0003800000 */
        /* <DEDUP_REMOVED lines=13> */
.L_x_7610:
[----:B------:R-:W-:-:S05]  /*d3a0*/  IMAD.U32 R51, RZ, RZ, UR50 ;  /* 0x00000032ff337e24 */ /* 0x000fca000f8e00ff */
[----:B------:R-:W-:-:S13]  /*d3b0*/  ISETP.NE.AND P2, PT, R51, 0x1, PT ;  /* 0x000000013300780c */ /* 0x000fda0003f45270 */
[----:B------:R-:W0:Y:S02]  /*d3c0*/  @P2 LDC.64 R154, c[0x0][0x9e8] ;  /* 0x00027a00ff9a2b82 */ /* 0x000e240000000a00 */
[----:B0-----:R-:W-:-:S05]  /*d3d0*/  @P2 IMAD.HI.U32 R10, R9, R154, RZ ;  /* 0x0000009a090a2227 */ /* 0x001fca00078e00ff */
[----:B------:R-:W-:-:S07]  /*d3e0*/  @P2 SHF.R.U32.HI R9, RZ, R155, R10 ;  /* 0x0000009bff092219 */ /* 0x000fce000001160a */
.L_x_7611:
[----:B------:R-:W-:Y:S05]  /*d3f0*/  BSYNC B0 ;  /* 0x0000000000007941 */ /* 0x000fea0003800000 */
.L_x_7609:
[----:B------:R-:W-:-:S04]  /*d400*/  IMAD R10, R9, R51, -R180 ;  /* 0x00000033090a7224 */ /* 0x000fc800078e0ab4 */
[----:B------:R-:W-:-:S05]  /*d410*/  IMAD R10, R3, -0x2, R10 ;  /* 0xfffffffe030a7824 */ /* 0x000fca00078e020a */
[----:B------:R-:W-:Y:S02]  /*d420*/  VIADDMNMX R37, R10, R51, R37, PT ;  /* 0x000000330a257246 */ /* 0x000fe40003800125 */
[----:B------:R-:W-:-:S07]  /*d430*/  VIMNMX R45, R45, R10, !PT ;  /* 0x0000000a2d2d7248 */ /* 0x000fce0007fe0100 */
.L_x_7608:
        /* <DEDUP_REMOVED lines=33> */
[----:B------:R-:W-:Y:S02]  /*d650*/  ISETP.GT.AND P2, PT, R45, 0x11, P1 ;  /* 0x000000112d00780c */ /* 0x000fe40000f44270 */
        /* <DEDUP_REMOVED lines=56> */
[----:B------:R-:W-:Y:S01]  /*d9e0*/  ISETP.GT.AND P3, PT, R45, 0x31, P1 ;  /* 0x000000312d00780c */ /* 0x000fe20000f64270 */
[----:B------:R-:W-:Y:S01]  /*d9f0*/  MUFU.EX2 R180, R180 ;  /* 0x000000b400b47308 */ /* 0x000fe20000000800 */
[----:B------:R-:W-:Y:S01]  /*da00*/  FMNMX.FTZ R19, R18, R19, !PT ;  /* 0x0000001312137209 */ /* 0x000fe20007810000 */
[-CC-:B0-----:R-:W-:Y:S01]  /*da10*/  FFMA.FTZ R14, R184, R9.reuse, -R51.reuse ;  /* 0x00000009b80e7223 */ /* 0x181fe20000010833 */
[----:B------:R-:W-:Y:S01]  /*da20*/  FSEL R168, R25, -INF , !P4 ;  /* 0xff80000019a87808 */ /* 0x000fe20006000000 */
[--C-:B------:R-:W-:Y:S01]  /*da30*/  FFMA.FTZ R66, R66, R9, -R51.reuse ;  /* 0x0000000942427223 */ /* 0x100fe20000010833 */
[----:B------:R-:W-:Y:S01]  /*da40*/  FMNMX.FTZ R21, R156, R19, !PT ;  /* 0x000000139c157209 */ /* 0x000fe20007810000 */
[--C-:B------:R-:W-:Y:S01]  /*da50*/  FFMA.FTZ R64, R64, R9, -R51.reuse ;  /* 0x0000000940407223 */ /* 0x100fe20000010833 */
[----:B------:R-:W-:Y:S01]  /*da60*/  ISETP.GT.AND P5, PT, R45, 0x38, P1 ;  /* 0x000000382d00780c */ /* 0x000fe20000fa4270 */
[----:B------:R0:W-:Y:S01]  /*da70*/  MUFU.EX2 R19, R14 ;  /* 0x0000000e00137308 */ /* 0x0001e20000000800 */
[----:B------:R-:W-:Y:S01]  /*da80*/  FMNMX.FTZ R21, R158, R21, !PT ;  /* 0x000000159e157209 */ /* 0x000fe20007810000 */
[-CC-:B------:R-:W-:Y:S01]  /*da90*/  FFMA.FTZ R60, R60, R9.reuse, -R51.reuse ;  /* 0x000000093c3c7223 */ /* 0x180fe20000010833 */
[----:B------:R-:W-:Y:S01]  /*daa0*/  FSEL R170, R27, -INF , !P2 ;  /* 0xff8000001baa7808 */ /* 0x000fe20005000000 */
[--C-:B------:R-:W-:Y:S01]  /*dab0*/  FFMA.FTZ R52, R52, R9, -R51.reuse ;  /* 0x0000000934347223 */ /* 0x100fe20000010833 */
[----:B------:R-:W-:Y:S01]  /*dac0*/  FMNMX.FTZ R21, R20, R21, !PT ;  /* 0x0000001514157209 */ /* 0x000fe20007810000 */
[--C-:B------:R-:W-:Y:S01]  /*dad0*/  FFMA.FTZ R44, R44, R9, -R51.reuse ;  /* 0x000000092c2c7223 */ /* 0x100fe20000010833 */
[----:B------:R-:W-:Y:S01]  /*dae0*/  ISETP.LT.OR P3, PT, R37, 0x32, P3 ;  /* 0x000000322500780c */ /* 0x000fe20001f61670 */
[----:B------:R-:W-:Y:S01]  /*daf0*/  MUFU.EX2 R17, R17 ;  /* 0x0000001100117308 */ /* 0x000fe20000000800 */
[----:B------:R-:W-:Y:S01]  /*db00*/  FMNMX.FTZ R21, R160, R21, !PT ;  /* 0x00000015a0157209 */ /* 0x000fe20007810000 */
[----:B0-----:R-:W-:Y:S01]  /*db10*/  FFMA.FTZ R14, R166, R9, -R51 ;  /* 0x00000009a60e7223 */ /* 0x001fe20000010833 */
[----:B------:R-:W-:-:S02]  /*db20*/  ISETP.GT.AND P4, PT, R45, 0x39, P1 ;  /* 0x000000392d00780c */ /* 0x000fc40000f84270 */
[----:B------:R-:W-:Y:S02]  /*db30*/  FMNMX.FTZ R23, R22, R21, !PT ;  /* 0x0000001516177209 */ /* 0x000fe40007810000 */
[----:B------:R-:W-:Y:S01]  /*db40*/  ISETP.LT.OR P5, PT, R37, 0x39, P5 ;  /* 0x000000392500780c */ /* 0x000fe20002fa1670 */
[----:B------:R0:W-:Y:S01]  /*db50*/  MUFU.EX2 R21, R174 ;  /* 0x000000ae00157308 */ /* 0x0001e20000000800 */
[----:B------:R-:W-:Y:S02]  /*db60*/  FMNMX.FTZ R23, R162, R23, !PT ;  /* 0x00000017a2177209 */ /* 0x000fe40007810000 */
[----:B------:R-:W-:Y:S02]  /*db70*/  FSEL R28, R28, -INF , !P3 ;  /* 0xff8000001c1c7808 */ /* 0x000fe40005800000 */
[----:B------:R-:W-:Y:S02]  /*db80*/  FMNMX.FTZ R23, R24, R23, !PT ;  /* 0x0000001718177209 */ /* 0x000fe40007810000 */
[----:B------:R-:W-:Y:S01]  /*db90*/  ISETP.GT.AND P2, PT, R45, 0x40, P1 ;  /* 0x000000402d00780c */ /* 0x000fe20000f44270 */
[----:B------:R-:W-:Y:S01]  /*dba0*/  MUFU.EX2 R182, R182 ;  /* 0x000000b600b67308 */ /* 0x000fe20000000800 */
[----:B------:R-:W-:Y:S01]  /*dbb0*/  FMNMX.FTZ R23, R26, R23, !PT ;  /* 0x000000171a177209 */ /* 0x000fe20007810000 */
[----:B0-----:R-:W-:Y:S01]  /*dbc0*/  FFMA.FTZ R174, R164, R9, -R51 ;  /* 0x00000009a4ae7223 */ /* 0x001fe20000010833 */
[----:B------:R-:W-:-:S02]  /*dbd0*/  FSEL R184, R29, -INF , !P5 ;  /* 0xff8000001db87808 */ /* 0x000fc40006800000 */
[----:B------:R-:W-:Y:S02]  /*dbe0*/  FMNMX.FTZ R25, R168, R23, !PT ;  /* 0x00000017a8197209 */ /* 0x000fe40007810000 */
[----:B------:R-:W-:Y:S01]  /*dbf0*/  ISETP.LT.OR P4, PT, R37, 0x3a, P4 ;  /* 0x0000003a2500780c */ /* 0x000fe20002781670 */
[----:B------:R0:W-:Y:S01]  /*dc00*/  MUFU.EX2 R23, R14 ;  /* 0x0000000e00177308 */ /* 0x0001e20000000800 */
[----:B------:R-:W-:Y:S02]  /*dc10*/  FMNMX.FTZ R25, R170, R25, !PT ;  /* 0x00000019aa197209 */ /* 0x000fe40007810000 */
[----:B------:R-:W-:Y:S02]  /*dc20*/  ISETP.GT.AND P3, PT, R45, 0x41, P1 ;  /* 0x000000412d00780c */ /* 0x000fe40000f64270 */
[----:B------:R-:W-:Y:S02]  /*dc30*/  FMNMX.FTZ R25, R28, R25, !PT ;  /* 0x000000191c197209 */ /* 0x000fe40007810000 */
[----:B------:R-:W-:Y:S01]  /*dc40*/  ISETP.LT.OR P2, PT, R37, 0x41, P2 ;  /* 0x000000412500780c */ /* 0x000fe20001741670 */
[----:B------:R-:W-:Y:S01]  /*dc50*/  MUFU.EX2 R176, R176 ;  /* 0x000000b000b07308 */ /* 0x000fe20000000800 */
[----:B------:R-:W-:Y:S01]  /*dc60*/  FSEL R30, R30, -INF , !P4 ;  /* 0xff8000001e1e7808 */ /* 0x000fe20006000000 */
[----:B0-----:R-:W-:Y:S01]  /*dc70*/  FFMA.FTZ R14, R86, R9, -R51 ;  /* 0x00000009560e7223 */ /* 0x001fe20000010833 */
[----:B------:R-:W-:-:S02]  /*dc80*/  FMNMX.FTZ R25, R184, R25, !PT ;  /* 0x00000019b8197209 */ /* 0x000fc40007810000 */
[----:B------:R-:W-:Y:S02]  /*dc90*/  ISETP.GT.AND P5, PT, R45, 0x48, P1 ;  /* 0x000000482d00780c */ /* 0x000fe40000fa4270 */
[----:B------:R-:W-:Y:S01]  /*dca0*/  FSEL R186, R31, -INF , !P2 ;  /* 0xff8000001fba7808 */ /* 0x000fe20005000000 */
[----:B------:R-:W-:Y:S01]  /*dcb0*/  MUFU.EX2 R178, R178 ;  /* 0x000000b200b27308 */ /* 0x000fe20000000800 */
[----:B------:R-:W-:Y:S02]  /*dcc0*/  ISETP.LT.OR P3, PT, R37, 0x42, P3 ;  /* 0x000000422500780c */ /* 0x000fe40001f61670 */
[----:B------:R-:W-:Y:S02]  /*dcd0*/  FMNMX.FTZ R27, R30, R25, !PT ;  /* 0x000000191e1b7209 */ /* 0x000fe40007810000 */
[----:B------:R-:W-:Y:S02]  /*dce0*/  ISETP.GT.AND P4, PT, R45, 0x49, P1 ;  /* 0x000000492d00780c */ /* 0x000fe40000f84270 */
[----:B------:R-:W-:Y:S01]  /*dcf0*/  ISETP.LT.OR P5, PT, R37, 0x49, P5 ;  /* 0x000000492500780c */ /* 0x000fe20002fa1670 */
[----:B------:R-:W-:Y:S01]  /*dd00*/  MUFU.EX2 R25, R152 ;  /* 0x0000009800197308 */ /* 0x000fe20000000800 */
[----:B------:R-:W-:-:S02]  /*dd10*/  FSEL R32, R32, -INF , !P3 ;  /* 0xff80000020207808 */ /* 0x000fc40005800000 */
[----:B------:R-:W-:Y:S02]  /*dd20*/  FMNMX.FTZ R27, R186, R27, !PT ;  /* 0x0000001bba1b7209 */ /* 0x000fe40007810000 */
[----:B------:R-:W-:Y:S02]  /*dd30*/  ISETP.GT.AND P2, PT, R45, 0x50, P1 ;  /* 0x000000502d00780c */ /* 0x000fe40000f44270 */
[----:B------:R-:W-:Y:S01]  /*dd40*/  FSEL R166, R33, -INF , !P5 ;  /* 0xff80000021a67808 */ /* 0x000fe20006800000 */
[----:B------:R-:W-:Y:S01]  /*dd50*/  MUFU.EX2 R172, R172 ;  /* 0x000000ac00ac7308 */ /* 0x000fe20000000800 */
[----:B------:R-:W-:Y:S02]  /*dd60*/  ISETP.LT.OR P4, PT, R37, 0x4a, P4 ;  /* 0x0000004a2500780c */ /* 0x000fe40002781670 */
[----:B------:R-:W-:Y:S02]  /*dd70*/  FMNMX.FTZ R29, R32, R27, !PT ;  /* 0x0000001b201d7209 */ /* 0x000fe40007810000 */
[----:B------:R-:W-:-:S02]  /*dd80*/  ISETP.GT.AND P3, PT, R45, 0x51, P1 ;  /* 0x000000512d00780c */ /* 0x000fc40000f64270 */
[----:B------:R-:W-:Y:S01]  /*dd90*/  ISETP.LT.OR P2, PT, R37, 0x51, P2 ;  /* 0x000000512500780c */ /* 0x000fe20001741670 */
[----:B------:R0:W-:Y:S01]  /*dda0*/  MUFU.EX2 R27, R14 ;  /* 0x0000000e001b7308 */ /* 0x0001e20000000800 */
[----:B------:R-:W-:Y:S01]  /*ddb0*/  FSEL R164, R34, -INF , !P4 ;  /* 0xff80000022a47808 */ /* 0x000fe20006000000 */
[--C-:B------:R-:W-:Y:S01]  /*ddc0*/  FFMA.FTZ R34, R84, R9, -R51.reuse ;  /* 0x0000000954227223 */ /* 0x100fe20000010833 */
[----:B------:R-:W-:Y:S02]  /*ddd0*/  FMNMX.FTZ R29, R166, R29, !PT ;  /* 0x0000001da61d7209 */ /* 0x000fe40007810000 */
[----:B------:R-:W-:Y:S02]  /*dde0*/  ISETP.GT.AND P5, PT, R45, 0x58, P1 ;  /* 0x000000582d00780c */ /* 0x000fe40000fa4270 */
[----:B------:R-:W-:Y:S01]  /*ddf0*/  FSEL R188, R35, -INF , !P2 ;  /* 0xff80000023bc7808 */ /* 0x000fe20005000000 */
[----:B------:R-:W-:Y:S01]  /*de00*/  MUFU.EX2 R174, R174 ;  /* 0x000000ae00ae7308 */ /* 0x000fe20000000800 */
[----:B------:R-:W-:Y:S01]  /*de10*/  ISETP.LT.OR P3, PT, R37, 0x52, P3 ;  /* 0x000000522500780c */ /* 0x000fe20001f61670 */
[----:B0-----:R-:W-:Y:S01]  /*de20*/  FFMA.FTZ R14, R82, R9, -R51 ;  /* 0x00000009520e7223 */ /* 0x001fe20000010833 */
[----:B------:R-:W-:-:S02]  /*de30*/  FMNMX.FTZ R29, R164, R29, !PT ;  /* 0x0000001da41d7209 */ /* 0x000fc40007810000 */
[----:B------:R-:W-:Y:S02]  /*de40*/  ISETP.GT.AND P4, PT, R45, 0x59, P1 ;  /* 0x000000592d00780c */ /* 0x000fe40000f84270 */
[----:B------:R-:W-:Y:S01]  /*de50*/  ISETP.LT.OR P5, PT, R37, 0x59, P5 ;  /* 0x000000592500780c */ /* 0x000fe20002fa1670 */
[----:B------:R-:W-:Y:S01]  /*de60*/  MUFU.EX2 R34, R34 ;  /* 0x0000002200227308 */ /* 0x000fe20000000800 */
[----:B------:R-:W-:Y:S02]  /*de70*/  FSEL R36, R36, -INF , !P3 ;  /* 0xff80000024247808 */ /* 0x000fe40005800000 */
[----:B------:R-:W-:Y:S02]  /*de80*/  FMNMX.FTZ R29, R188, R29, !PT ;  /* 0x0000001dbc1d7209 */ /* 0x000fe40007810000 */
[----:B------:R-:W-:Y:S02]  /*de90*/  ISETP.GT.AND P2, PT, R45, 0x60, P1 ;  /* 0x000000602d00780c */ /* 0x000fe40000f44270 */
[----:B------:R-:W-:Y:S01]  /*dea0*/  FSEL R38, R38, -INF , !P5 ;  /* 0xff80000026267808 */ /* 0x000fe20006800000 */
[----:B------:R-:W-:Y:S01]  /*deb0*/  MUFU.EX2 R64, R64 ;  /* 0x0000004000407308 */ /* 0x000fe20000000800 */
[----:B------:R-:W-:-:S02]  /*dec0*/  ISETP.LT.OR P4, PT, R37, 0x5a, P4 ;  /* 0x0000005a2500780c */ /* 0x000fc40002781670 */
[----:B------:R-:W-:Y:S02]  /*ded0*/  FMNMX.FTZ R31, R36, R29, !PT ;  /* 0x0000001d241f7209 */ /* 0x000fe40007810000 */
[----:B------:R-:W-:Y:S02]  /*dee0*/  ISETP.GT.AND P3, PT, R45, 0x61, P1 ;  /* 0x000000612d00780c */ /* 0x000fe40000f64270 */
[----:B------:R-:W-:Y:S01]  /*def0*/  ISETP.LT.OR P2, PT, R37, 0x61, P2 ;  /* 0x000000612500780c */ /* 0x000fe20001741670 */
[----:B------:R0:W-:Y:S01]  /*df00*/  MUFU.EX2 R29, R14 ;  /* 0x0000000e001d7308 */ /* 0x0001e20000000800 */
[----:B------:R-:W-:Y:S01]  /*df10*/  FSEL R84, R39, -INF , !P4 ;  /* 0xff80000027547808 */ /* 0x000fe20006000000 */
[----:B------:R-:W-:Y:S01]  /*df20*/  FFMA.FTZ R39, R62, R9, -R51 ;  /* 0x000000093e277223 */ /* 0x000fe20000010833 */
[----:B------:R-:W-:Y:S02]  /*df30*/  FMNMX.FTZ R31, R38, R31, !PT ;  /* 0x0000001f261f7209 */ /* 0x000fe40007810000 */
[----:B------:R-:W-:-:S02]  /*df40*/  ISETP.GT.AND P5, PT, R45, 0x68, P1 ;  /* 0x000000682d00780c */ /* 0x000fc40000fa4270 */
[----:B------:R-:W-:Y:S01]  /*df50*/  FSEL R86, R40, -INF , !P2 ;  /* 0xff80000028567808 */ /* 0x000fe20005000000 */
[-CC-:B------:R-:W-:Y:S01]  /*df60*/  FFMA.FTZ R40, R80, R9.reuse, -R51.reuse ;  /* 0x0000000950287223 */ /* 0x180fe20000010833 */
[----:B------:R-:W-:Y:S01]  /*df70*/  ISETP.LT.OR P3, PT, R37, 0x62, P3 ;  /* 0x000000622500780c */ /* 0x000fe20001f61670 */
[----:B0-----:R-:W-:Y:S01]  /*df80*/  FFMA.FTZ R14, R78, R9, -R51 ;  /* 0x000000094e0e7223 */ /* 0x001fe20000010833 */
[----:B------:R-:W-:Y:S01]  /*df90*/  FMNMX.FTZ R31, R84, R31, !PT ;  /* 0x0000001f541f7209 */ /* 0x000fe20007810000 */
[----:B------:R-:W-:Y:S01]  /*dfa0*/  MUFU.EX2 R39, R39 ;  /* 0x0000002700277308 */ /* 0x000fe20000000800 */
[----:B------:R-:W-:Y:S02]  /*dfb0*/  ISETP.GT.AND P4, PT, R45, 0x69, P1 ;  /* 0x000000692d00780c */ /* 0x000fe40000f84270 */
[----:B------:R-:W-:Y:S02]  /*dfc0*/  ISETP.LT.OR P5, PT, R37, 0x69, P5 ;  /* 0x000000692500780c */ /* 0x000fe40002fa1670 */
[----:B------:R-:W-:-:S02]  /*dfd0*/  FSEL R82, R41, -INF , !P3 ;  /* 0xff80000029527808 */ /* 0x000fc40005800000 */
[----:B------:R-:W-:Y:S01]  /*dfe0*/  FMNMX.FTZ R31, R86, R31, !PT ;  /* 0x0000001f561f7209 */ /* 0x000fe20007810000 */
[----:B------:R-:W-:Y:S01]  /*dff0*/  MUFU.EX2 R40, R40 ;  /* 0x0000002800287308 */ /* 0x000fe20000000800 */
[----:B------:R-:W-:Y:S02]  /*e000*/  ISETP.GT.AND P2, PT, R45, 0x70, P1 ;  /* 0x000000702d00780c */ /* 0x000fe40000f44270 */
[----:B------:R-:W-:Y:S01]  /*e010*/  FSEL R80, R42, -INF , !P5 ;  /* 0xff8000002a507808 */ /* 0x000fe20006800000 */
[----:B------:R-:W-:Y:S01]  /*e020*/  FFMA.FTZ R42, R76, R9, -R51 ;  /* 0x000000094c2a7223 */ /* 0x000fe20000010833 */
        /* <DEDUP_REMOVED lines=10> */
[----:B------:R-:W-:Y:S02]  /*e0d0*/  ISETP.LT.OR P3, PT, R37, 0x72, P3 ;  /* 0x000000722500780c */ /* 0x000fe40001f61670 */
[----:B------:R-:W-:Y:S01]  /*e0e0*/  FSEL R152, R46, -INF , !P2 ;  /* 0xff8000002e987808 */ /* 0x000fe20005000000 */
[----:B------:R-:W-:Y:S01]  /*e0f0*/  FFMA.FTZ R46, R72, R9, -R51 ;  /* 0x00000009482e7223 */ /* 0x000fe20000010833 */
[----:B------:R-:W-:Y:S01]  /*e100*/  FMNMX.FTZ R33, R78, R33, !PT ;  /* 0x000000214e217209 */ /* 0x000fe20007810000 */
[----:B------:R-:W-:Y:S01]  /*e110*/  MUFU.EX2 R42, R42 ;  /* 0x0000002a002a7308 */ /* 0x000fe20000000800 */
[----:B------:R-:W-:-:S02]  /*e120*/  ISETP.GT.AND P1, PT, R45, 0x79, P1 ;  /* 0x000000792d00780c */ /* 0x000fc40000f24270 */
[----:B------:R-:W-:Y:S02]  /*e130*/  ISETP.LT.OR P5, PT, R37, 0x79, P5 ;  /* 0x000000792500780c */ /* 0x000fe40002fa1670 */
[----:B------:R-:W-:Y:S02]  /*e140*/  FSEL R76, R47, -INF , !P3 ;  /* 0xff8000002f4c7808 */ /* 0x000fe40005800000 */
[----:B------:R-:W-:Y:S01]  /*e150*/  FMNMX.FTZ R33, R152, R33, !PT ;  /* 0x0000002198217209 */ /* 0x000fe20007810000 */
[----:B------:R-:W-:Y:S01]  /*e160*/  MUFU.EX2 R46, R46 ;  /* 0x0000002e002e7308 */ /* 0x000fe20000000800 */
[----:B------:R-:W-:Y:S01]  /*e170*/  ISETP.LT.OR P1, PT, R37, 0x7a, P1 ;  /* 0x0000007a2500780c */ /* 0x000fe20000f21670 */
[----:B------:R-:W-:Y:S01]  /*e180*/  FFMA.FTZ R37, R74, R9, -R51 ;  /* 0x000000094a257223 */ /* 0x000fe20000010833 */
[----:B------:R-:W-:Y:S02]  /*e190*/  FSEL R190, R49, -INF , !P5 ;  /* 0xff80000031be7808 */ /* 0x000fe40006800000 */
[----:B------:R-:W-:-:S02]  /*e1a0*/  FMNMX.FTZ R35, R76, R33, !PT ;  /* 0x000000214c237209 */ /* 0x000fc40007810000 */
[----:B------:R-:W-:Y:S01]  /*e1b0*/  FSEL R74, R50, -INF , !P1 ;  /* 0xff800000324a7808 */ /* 0x000fe20004800000 */
[----:B------:R-:W-:Y:S01]  /*e1c0*/  MUFU.EX2 R33, R37 ;  /* 0x0000002500217308 */ /* 0x000fe20000000800 */
[----:B------:R-:W-:Y:S01]  /*e1d0*/  FMNMX.FTZ R35, R190, R35, !PT ;  /* 0x00000023be237209 */ /* 0x000fe20007810000 */
[--C-:B------:R-:W-:Y:S01]  /*e1e0*/  FFMA.FTZ R50, R70, R9, -R51.reuse ;  /* 0x0000000946327223 */ /* 0x100fe20000010833 */
[----:B------:R-:W-:Y:S02]  /*e1f0*/  FSEL R56, R10, RZ, P6 ;  /* 0x000000ff0a387208 */ /* 0x000fe40003000000 */
        /* <DEDUP_REMOVED lines=56> */
[----:B------:R-:W3:Y:S01]  /*e580*/  MUFU.EX2 R183, R183 ;  /* 0x000000b700b77308 */ /* 0x000ee20000000800 */
        /* <DEDUP_REMOVED lines=16> */
[----:B---3--:R-:W-:Y:S01]  /*e690*/  FADD.FTZ R5, R183, R4 ;  /* 0x00000004b7057221 */ /* 0x008fe20000010000 */
[----:B------:R-:W-:Y:S01]  /*e6a0*/  FADD.FTZ R38, R25, R38 ;  /* 0x0000002619267221 */ /* 0x000fe20000010000 */
[-CC-:B------:R-:W-:Y:S01]  /*e6b0*/  FFMA.FTZ R76, R76, R9.reuse, -R47.reuse ;  /* 0x000000094c4c7223 */ /* 0x180fe2000001082f */
[-CC-:B------:R-:W-:Y:S01]  /*e6c0*/  FFMA.FTZ R190, R190, R9.reuse, -R47.reuse ;  /* 0x00000009bebe7223 */ /* 0x180fe2000001082f */
[----:B------:R-:W-:-:S03]  /*e6d0*/  FFMA.FTZ R47, R74, R9, -R47 ;  /* 0x000000094a2f7223 */ /* 0x000fc6000001082f */
[----:B------:R-:W3:Y:S01]  /*e6e0*/  MUFU.EX2 R20, R20 ;  /* 0x0000001400147308 */ /* 0x000ee20000000800 */
[----:B0-----:R-:W-:-:S07]  /*e6f0*/  FADD.FTZ R4, R18, R5 ;  /* 0x0000000512047221 */ /* 0x001fce0000010000 */
[----:B------:R-:W0:Y:S01]  /*e700*/  MUFU.EX2 R179, R179 ;  /* 0x000000b300b37308 */ /* 0x000e220000000800 */
[----:B-1----:R-:W-:-:S07]  /*e710*/  FADD.FTZ R5, R177, R4 ;  /* 0x00000004b1057221 */ /* 0x002fce0000010000 */
[----:B------:R-:W1:Y:S01]  /*e720*/  MUFU.EX2 R22, R22 ;  /* 0x0000001600167308 */ /* 0x000e620000000800 */
[----:B---3--:R-:W-:-:S07]  /*e730*/  FADD.FTZ R4, R20, R5 ;  /* 0x0000000514047221 */ /* 0x008fce0000010000 */
        /* <DEDUP_REMOVED lines=11> */
[----:B---3--:R-:W-:Y:S01]  /*e7f0*/  FADD.FTZ R4, R26, R5 ;  /* 0x000000051a047221 */ /* 0x008fe20000010000 */
[----:B------:R-:W-:-:S06]  /*e800*/  FADD.FTZ R5, R27, R38 ;  /* 0x000000261b057221 */ /* 0x000fcc0000010000 */
[----:B------:R-:W3:Y:S01]  /*e810*/  MUFU.EX2 R171, R171 ;  /* 0x000000ab00ab7308 */ /* 0x000ee20000000800 */
        /* <DEDUP_REMOVED lines=8> */
[----:B---3--:R-:W-:Y:S01]  /*e8a0*/  FADD.FTZ R49, R171, R38 ;  /* 0x00000026ab317221 */ /* 0x008fe20000010000 */
[----:B------:R-:W-:-:S04]  /*e8b0*/  FADD.FTZ R4, R42, R5 ;  /* 0x000000052a047221 */ /* 0x000fc80000010000 */
[----:B------:R-:W-:Y:S02]  /*e8c0*/  FADD.FTZ R5, R33, R4 ;  /* 0x0000000421057221 */ /* 0x000fe40000010000 */
        /* <DEDUP_REMOVED lines=43> */
[----:B0-----:R-:W-:Y:S01]  /*eb80*/  FADD.FTZ R38, R155, R38 ;  /* 0x000000269b267221 */ /* 0x001fe20000010000 */
[----:B-1----:R-:W-:-:S03]  /*eb90*/  FADD.FTZ R5, R44, R5 ;  /* 0x000000052c057221 */ /* 0x002fc60000010000 */
[----:B---3--:R-:W-:Y:S01]  /*eba0*/  FADD.FTZ R4, R47, R38 ;  /* 0x000000262f047221 */ /* 0x008fe20000010000 */
[----:B------:R-:W-:Y:S06]  /*ebb0*/  @!P0 BRA `(.L_x_7612) ;  /* 0x0000000000048947 */ /* 0x000fec0003800000 */
[----:B------:R-:W-:Y:S01]  /*ebc0*/  BPT.TRAP 0x1 ;  /* 0x000000040000795c */ /* 0x000fe20000300000 */
.L_x_7612:
        /* <DEDUP_REMOVED lines=105> */
[----:B------:R-:W-:Y:S01]  /*f260*/  F2FP.BF16.F32.PACK_AB R155, R47, R155 ;  /* 0x0000009b2f9b723e */ /* 0x000fe200000010ff */
[----:B------:R-:W-:Y:S06]  /*f270*/  @P1 BRA `(.L_x_7613) ;  /* 0xffffffc400d41947 */ /* 0x000fec000383ffff */
.L_x_7594:
[----:B------:R-:W-:Y:S06]  /*f280*/  BAR.ARV 0x8, 0x180 ;  /* 0x0206000000007b1d */ /* 0x000fec0000002000 */
[----:B------:R-:W-:Y:S05]  /*f290*/  @!P0 BRA `(.L_x_7614) ;  /* 0x0000000000048947 */ /* 0x000fea0003800000 */
[----:B------:R-:W-:Y:S01]  /*f2a0*/  BPT.TRAP 0x1 ;  /* 0x000000040000795c */ /* 0x000fe20000300000 */
.L_x_7614:
[----:B------:R-:W-:Y:S01]  /*f2b0*/  ULEA UR5, UR46, UR40, 0x3 ;  /* 0x000000282e057291 */ /* 0x000fe2000f8e183f */
[----:B------:R-:W-:-:S05]  /*f2c0*/  IMAD.U32 R0, RZ, RZ, UR45 ;  /* 0x0000002dff007e24 */ /* 0x000fca000f8e00ff */
[----:B------:R-:W-:-:S04]  /*f2d0*/  SHF.L.U32 R0, R0, 0x1f, RZ ;  /* 0x0000001f00007819 */ /* 0x000fc800000006ff */
[----:B------:R0:W1:Y:S01]  /*f2e0*/  SYNCS.PHASECHK.TRANS64.TRYWAIT P1, [UR5+0x28850], R0 ;  /* 0x02885000ff0075a7 */ /* 0x0000620008020145 */
[----:B------:R-:W-:Y:S05]  /*f2f0*/  @!P0 BRA `(.L_x_7615) ;  /* 0x0000000000048947 */ /* 0x000fea0003800000 */
[----:B------:R-:W-:Y:S01]  /*f300*/  BPT.TRAP 0x1 ;  /* 0x000000040000795c */ /* 0x000fe20000300000 */
.L_x_7615:
[----:B-1----:R-:W-:Y:S05]  /*f310*/  @P1 BRA `(.L_x_7616) ;  /* 0x0000000000081947 */ /* 0x002fea0003800000 */
[----:B------:R-:W1:Y:S02]  /*f320*/  SYNCS.PHASECHK.TRANS64.TRYWAIT P1, [UR5+0x28850], R0 ;  /* 0x02885000ff0075a7 */ /* 0x000e640008020145 */
[----:B-1----:R-:W-:Y:S05]  /*f330*/  @!P1 BRA `(.L_x_7617) ;  /* 0x0000006400249947 */ /* 0x002fea0003800000 */
.L_x_7616:
[----:B------:R-:W-:Y:S01]  /*f340*/  UIADD3 UR40, UR40, 0x400, URZ ;  /* 0x0000040028287890 */ /* 0x000fe2000fffe03f */
[----:B------:R-:W-:Y:S01]  /*f350*/  WARPGROUP.ARRIVE ;  /* 0x00000000000079c5 */ /* 0x000fe20000000000 */
[----:B------:R-:W-:Y:S01]  /*f360*/  UMOV UR47, 0x40000040 ;  /* 0x40000040002f7882 */ /* 0x000fe20000000000 */
[----:B------:R-:W-:Y:S01]  /*f370*/  UMOV UR7, 0x40000040 ;  /* 0x4000004000077882 */ /* 0x000fe20000000000 */
[----:B------:R-:W-:Y:S01]  /*f380*/  USHF.R.U32.HI UR40, URZ, 0x4, UR40 ;  /* 0x000000043f287899 */ /* 0x000fe20008011628 */
[----:B01----:R-:W0:Y:S03]  /*f390*/  SHFL.BFLY PT, R0, R5, 0x2, 0x1f ;  /* 0x0c401f0005007f89 */ /* 0x003e2600000e0000 */
[----:B------:R-:W-:Y:S01]  /*f3a0*/  ULOP3.LUT UR40, UR40, 0x3fff, URZ, 0xc0, !UPT ;  /* 0x00003fff28287892 */ /* 0x000fe2000f8ec03f */
[----:B------:R-:W1:Y:S03]  /*f3b0*/  SHFL.BFLY PT, R3, R4, 0x2, 0x1f ;  /* 0x0c401f0004037f89 */ /* 0x000e6600000e0000 */
[----:B------:R-:W-:-:S04]  /*f3c0*/  ULOP3.LUT UR40, UR40, 0x4000000, URZ, 0xfc, !UPT ;  /* 0x0400000028287892 */ /* 0x000fc8000f8efc3f */
[----:B------:R-:W-:-:S04]  /*f3d0*/  ULEA UR46, UR46, UR40, 0xb ;  /* 0x000000282e2e7291 */ /* 0x000fc8000f8e583f */
[----:B------:R-:W-:-:S05]  /*f3e0*/  UIADD3 UR4, UR46, 0x80, URZ ;  /* 0x000000802e047890 */ /* 0x000fca000fffe03f */
[----:B------:R-:W-:Y:S01]  /*f3f0*/  HGMMA.64x128x16.F32.BF16 R88, R180, gdesc[UR44].tnspB, R88, gsb0 ;  /* 0x41e0002cb4587df0 */ /* 0x000fe20008001858 */
[----:B------:R-:W-:Y:S01]  /*f400*/  UMOV UR47, 0x40000040 ;  /* 0x40000040002f7882 */ /* 0x000fe20000000000 */
[----:B------:R-:W-:Y:S01]  /*f410*/  UMOV UR6, UR4 ;  /* 0x0000000400067c82 */ /* 0x000fe20008000000 */
[----:B------:R-:W-:Y:S01]  /*f420*/  UIADD3 UR4, UR46, 0x100, URZ ;  /* 0x000001002e047890 */ /* 0x000fe2000fffe03f */
[----:B0-----:R-:W-:Y:S01]  /*f430*/  FADD.FTZ R0, R0, R5 ;  /* 0x0000000500007221 */ /* 0x001fe20000010000 */
[----:B-1----:R-:W-:Y:S01]  /*f440*/  FADD.FTZ R2, R3, R4 ;  /* 0x0000000403027221 */ /* 0x002fe20000010000 */
[----:B------:R-:W-:-:S03]  /*f450*/  IMAD.MOV.U32 R4, RZ, RZ, RZ ;  /* 0x000000ffff047224 */ /* 0x000fc600078e00ff */
[----:B------:R-:W0:Y:S04]  /*f460*/  SHFL.BFLY PT, R3, R0, 0x1, 0x1f ;  /* 0x0c201f0000037f89 */ /* 0x000e2800000e0000 */
[----:B------:R-:W1:Y:S01]  /*f470*/  SHFL.BFLY PT, R7, R2, 0x1, 0x1f ;  /* 0x0c201f0002077f89 */ /* 0x000e6200000e0000 */
[----:B0-----:R-:W-:Y:S01]  /*f480*/  FADD.FTZ R11, R0, R3 ;  /* 0x00000003000b7221 */ /* 0x001fe20000010000 */
[----:B------:R-:W-:Y:S01]  /*f490*/  MOV R3, 0xff800000 ;  /* 0xff80000000037802 */ /* 0x000fe20000000f00 */
[----:B------:R-:W-:Y:S02]  /*f4a0*/  IMAD.MOV.U32 R0, RZ, RZ, -0x800000 ;  /* 0xff800000ff007424 */ /* 0x000fe400078e00ff */
[----:B-1----:R-:W-:Y:S01]  /*f4b0*/  FADD.FTZ R12, R2, R7 ;  /* 0x00000007020c7221 */ /* 0x002fe20000010000 */
[----:B------:R-:W-:Y:S01]  /*f4c0*/  FSETP.NE.FTZ.AND P1, PT, R11, RZ, PT ;  /* 0x000000ff0b00720b */ /* 0x000fe20003f35000 */
[----:B------:R-:W-:-:S03]  /*f4d0*/  IMAD.MOV.U32 R7, RZ, RZ, RZ ;  /* 0x000000ffff077224 */ /* 0x000fc600078e00ff */
[----:B------:R-:W-:-:S09]  /*f4e0*/  FSETP.NE.FTZ.AND P2, PT, R12, RZ, PT ;  /* 0x000000ff0c00720b */ /* 0x000fd20003f55000 */
[----:B------:R-:W0:Y:S01]  /*f4f0*/  @P1 MUFU.LG2 R6, R11 ;  /* 0x0000000b00061308 */ /* 0x000e220000000c00 */
[----:B------:R-:W-:-:S03]  /*f500*/  @P1 FMUL.FTZ R5, R9, 0.69314718246459960938 ;  /* 0x3f31721809051820 */ /* 0x000fc60000410000 */
[----:B------:R-:W-:-:S04]  /*f510*/  @P2 FMUL.FTZ R2, R9, 0.69314718246459960938 ;  /* 0x3f31721809022820 */ /* 0x000fc80000410000 */
[----:B------:R-:W1:Y:S08]  /*f520*/  @P2 MUFU.LG2 R8, R12 ;  /* 0x0000000c00082308 */ /* 0x000e700000000c00 */
[----:B------:R3:W4:Y:S01]  /*f530*/  @P1 MUFU.RCP R4, R11 ;  /* 0x0000000b00041308 */ /* 0x0007220000001000 */
        /* <DEDUP_REMOVED lines=39> */
[----:B------:R-:W-:-:S07]  /*f7b0*/  WARPGROUP.ARRIVE ;  /* 0x00000000000079c5 */ /* 0x000fce0000000000 */
[----:B------:R-:W-:Y:S03]  /*f7c0*/  HGMMA.64x128x16.F32.BF16 R88, R152, gdesc[UR44].tnspB, R88, gsb0 ;  /* 0x41e0002c98587df0 */ /* 0x000fe60008001858 */
[----:B------:R-:W-:Y:S02]  /*f7d0*/  WARPGROUP.DEPBAR.LE gsb0, 0x0 ;  /* 0x00008000000079c5 */ /* 0x000fe40000010000 */
[----:B0--34-:R-:W-:Y:S05]  /*f7e0*/  @!P0 BRA `(.L_x_7618) ;  /* 0x0000000000048947 */ /* 0x019fea0003800000 */
[----:B------:R-:W-:Y:S01]  /*f7f0*/  BPT.TRAP 0x1 ;  /* 0x000000040000795c */ /* 0x000fe20000300000 */
.L_x_7618:
        /* <DEDUP_REMOVED lines=68> */
.L_x_7540:
[----:B------:R-:W-:Y:S05]  /*fc40*/  @P0 BRA `(.L_x_7619) ;  /* 0x00000014004c0947 */ /* 0x000fea0003800000 */
[----:B------:R-:W0:Y:S01]  /*fc50*/  S2R R2, SR_TID.X ;  /* 0x0000000000027919 */ /* 0x000e220000002100 */
[----:B------:R-:W1:Y:S01]  /*fc60*/  LDC R17, c[0x0][0xbe8] ;  /* 0x0002fa00ff117b82 */ /* 0x000e620000000800 */
[----:B------:R-:W-:Y:S02]  /*fc70*/  USHF.R.S32.HI UR7, URZ, 0x1f, UR37 ;  /* 0x0000001f3f077899 */ /* 0x000fe40008011425 */
[----:B--2---:R-:W-:Y:S01]  /*fc80*/  IMAD R16, RZ, RZ, -UR37 ;  /* 0x80000025ff107e24 */ /* 0x004fe2000f8e02ff */
        /* <DEDUP_REMOVED lines=9> */
[----:B------:R-:W4:Y:S01]  /*fd20*/  S2UR UR11, SR_CTAID.Y ;  /* 0x00000000000b79c3 */ /* 0x000f220000002600 */
[----:B------:R-:W-:-:S07]  /*fd30*/  UIMAD UR7, UR7, UR8, URZ ;  /* 0x00000008070772a4 */ /* 0x000fce000f8e023f */
[----:B------:R-:W-:Y:S01]  /*fd40*/  BAR.SYNC.DEFER_BLOCKING 0x1, 0x100 ;  /* 0x0044000000007b1d */ /* 0x000fe20000010000 */
[----:B-1----:R-:W-:-:S07]  /*fd50*/  ISETP.NE.AND P0, PT, R17, 0x1, PT ;  /* 0x000000011100780c */ /* 0x002fce0003f05270 */
[----:B------:R-:W4:Y:S01]  /*fd60*/  LDC R21, c[0x0][0xc50] ;  /* 0x00031400ff157b82 */ /* 0x000f220000000800 */
[----:B0-----:R-:W-:Y:S01]  /*fd70*/  VIADD R4, R2, 0xffffff80 ;  /* 0xffffff8002047836 */ /* 0x001fe20000000000 */
[----:B---3--:R-:W-:-:S06]  /*fd80*/  USHF.R.S32.HI UR10, URZ, 0x1f, UR12 ;  /* 0x0000001f3f0a7899 */ /* 0x008fcc000801140c */
[----:B------:R-:W0:Y:S01]  /*fd90*/  LDC.64 R14, c[0x0][0xb40] ;  /* 0x0002d000ff0e7b82 */ /* 0x000e220000000a00 */
[----:B------:R-:W-:-:S04]  /*fda0*/  SHF.R.S32.HI R5, RZ, 0x1f, R4 ;  /* 0x0000001fff057819 */ /* 0x000fc80000011404 */
[----:B------:R-:W-:-:S03]  /*fdb0*/  LEA.HI R2, R5, R4, RZ, 0x7 ;  /* 0x0000000405027211 */ /* 0x000fc600078f38ff */
[----:B------:R-:W1:Y:S01]  /*fdc0*/  @P0 LDC R13, c[0x0][0xbf0] ;  /* 0x0002fc00ff0d0b82 */ /* 0x000e620000000800 */
[----:B------:R-:W-:Y:S02]  /*fdd0*/  LEA.HI R5, R5, R4, RZ, 0x2 ;  /* 0x0000000405057211 */ /* 0x000fe400078f10ff */
[----:B------:R-:W-:Y:S02]  /*fde0*/  LOP3.LUT R7, R2, 0xffffff80, RZ, 0xc0, !PT ;  /* 0xffffff8002077812 */ /* 0x000fe400078ec0ff */
[----:B------:R-:W-:-:S03]  /*fdf0*/  LOP3.LUT R5, R5, 0xfffffffc, RZ, 0xc0, !PT ;  /* 0xfffffffc05057812 */ /* 0x000fc600078ec0ff */
[C---:B------:R-:W-:Y:S01]  /*fe00*/  IMAD.IADD R18, R4.reuse, 0x1, -R7 ;  /* 0x0000000104127824 */ /* 0x040fe200078e0a07 */
[----:B------:R-:W-:Y:S01]  /*fe10*/  SHF.R.S32.HI R7, RZ, 0x7, R2 ;  /* 0x00000007ff077819 */ /* 0x000fe20000011402 */
[----:B------:R-:W-:Y:S01]  /*fe20*/  IMAD.IADD R5, R4, 0x1, -R5 ;  /* 0x0000000104057824 */ /* 0x000fe200078e0a05 */
[----:B------:R-:W3:Y:S01]  /*fe30*/  @P0 LDC R27, c[0x0][0xbec] ;  /* 0x0002fb00ff1b0b82 */ /* 0x000ee20000000800 */
[----:B----4-:R-:W-:Y:S01]  /*fe40*/  IMAD R21, R21, R16, UR11 ;  /* 0x0000000b15157e24 */ /* 0x010fe2000f8e0210 */
[----:B------:R-:W-:Y:S02]  /*fe50*/  SHF.R.S32.HI R9, RZ, 0x1f, R18 ;  /* 0x0000001fff097819 */ /* 0x000fe40000011412 */
[----:B------:R-:W-:Y:S01]  /*fe60*/  LEA.HI R2, R2, R7, RZ, 0x1 ;  /* 0x0000000702027211 */ /* 0x000fe200078f08ff */
[----:B0-----:R-:W-:Y:S01]  /*fe70*/  IMAD R12, R14, UR10, RZ ;  /* 0x0000000a0e0c7c24 */ /* 0x001fe2000f8e02ff */
[----:B------:R-:W-:Y:S02]  /*fe80*/  LEA.HI R23, R9, R18, RZ, 0x2 ;  /* 0x0000001209177211 */ /* 0x000fe400078f10ff */
[----:B------:R-:W-:Y:S01]  /*fe90*/  LOP3.LUT R2, R2, 0x3fffffe, RZ, 0xc0, !PT ;  /* 0x03fffffe02027812 */ /* 0x000fe200078ec0ff */
[----:B------:R-:W0:Y:S01]  /*fea0*/  @P0 LDC R20, c[0x0][0xbf0] ;  /* 0x0002fc00ff140b82 */ /* 0x000e220000000800 */
[----:B------:R-:W-:-:S02]  /*feb0*/  SHF.R.S32.HI R6, RZ, 0x2, R23 ;  /* 0x00000002ff067819 */ /* 0x000fc40000011417 */
[----:B------:R-:W-:Y:S01]  /*fec0*/  SHF.R.S32.HI R11, RZ, 0x1f, R23 ;  /* 0x0000001fff0b7819 */ /* 0x000fe20000011417 */
[----:B------:R-:W-:Y:S01]  /*fed0*/  IMAD.IADD R2, R7, 0x1, -R2 ;  /* 0x0000000107027824 */ /* 0x000fe200078e0a02 */
[----:B------:R-:W-:Y:S02]  /*fee0*/  LEA.HI R9, R9, R18, RZ, 0x5 ;  /* 0x0000001209097211 */ /* 0x000fe400078f28ff */
[----:B------:R-:W-:Y:S02]  /*fef0*/  LEA.HI R11, R11, R6, RZ, 0x3 ;  /* 0x000000060b0b7211 */ /* 0x000fe400078f18ff */
[----:B------:R-:W-:Y:S02]  /*ff00*/  SHF.R.S32.HI R7, RZ, 0x5, R9 ;  /* 0x00000005ff077819 */ /* 0x000fe40000011409 */
[----:B------:R-:W-:Y:S01]  /*ff10*/  LOP3.LUT R11, R11, 0xfffffff8, RZ, 0xc0, !PT ;  /* 0xfffffff80b0b7812 */ /* 0x000fe200078ec0ff */
[----:B------:R-:W4:Y:S01]  /*ff20*/  @P0 LDC R9, c[0x0][0xbec] ;  /* 0x0002fb00ff090b82 */ /* 0x000f220000000800 */
[----:B------:R-:W-:-:S03]  /*ff30*/  LOP3.LUT R23, R23, 0x7ffffffc, RZ, 0xc0, !PT ;  /* 0x7ffffffc17177812 */ /* 0x000fc600078ec0ff */
[----:B------:R-:W-:Y:S01]  /*ff40*/  IMAD.IADD R4, R6, 0x1, -R11 ;  /* 0x0000000106047824 */ /* 0x000fe200078e0a0b */
[----:B------:R-:W-:-:S03]  /*ff50*/  LEA.HI R6, R5, R5, RZ, 0x1 ;  /* 0x0000000505067211 */ /* 0x000fc600078f08ff */
[----:B------:R-:W5:Y:S01]  /*ff60*/  LDC.64 R10, c[0x0][0xbd8] ;  /* 0x0002f600ff0a7b82 */ /* 0x000f620000000a00 */
[----:B------:R-:W-:Y:S01]  /*ff70*/  LOP3.LUT R6, R6, 0x1ffffffe, RZ, 0xc0, !PT ;  /* 0x1ffffffe06067812 */ /* 0x000fe200078ec0ff */
[----:B------:R-:W-:Y:S02]  /*ff80*/  IMAD R7, R7, 0x10, R4 ;  /* 0x0000001007077824 */ /* 0x000fe400078e0204 */
[----:B------:R-:W-:Y:S02]  /*ff90*/  IMAD.U32 R4, RZ, RZ, UR4 ;  /* 0x00000004ff047e24 */ /* 0x000fe4000f8e00ff */
[----:B------:R-:W-:Y:S01]  /*ffa0*/  IMAD.IADD R25, R5, 0x1, -R6 ;  /* 0x0000000105197824 */ /* 0x000fe200078e0a06 */
[----:B------:R-:W-:Y:S01]  /*ffb0*/  MOV R5, UR5 ;  /* 0x0000000500057c02 */ /* 0x000fe20008000f00 */
[----:B------:R-:W-:Y:S01]  /*ffc0*/  IMAD R2, R2, 0x40, R7 ;  /* 0x0000004002027824 */ /* 0x000fe200078e0207 */
[----:B------:R-:W-:Y:S01]  /*ffd0*/  UIMAD.WIDE.U32 UR4, UR37, UR8, URZ ;  /* 0x00000008250472a5 */ /* 0x000fe2000f8e003f */
[----:B------:R-:W-:Y:S01]  /*ffe0*/  IMAD.U32 R5, RZ, RZ, UR6 ;  /* 0x00000006ff057e24 */ /* 0x000fe2000f8e00ff */
[----:B------:R-:W-:Y:S01]  /*fff0*/  UIMAD UR6, UR37, UR9, UR7 ;  /* 0x00000009250672a4 */ /* 0x000fe2000f8e0207 */
[----:B------:R-:W-:-:S02]  /*10000*/  IMAD R6, R25, 0x8, R2 ;  /* 0x0000000819067824 */ /* 0x000fc400078e0202 */
[----:B------:R-:W-:Y:S01]  /*10010*/  ULDC.64 UR8, c[0x0][0xb28] ;  /* 0x0002ca0000087ab9 */ /* 0x000fe20000000a00 */
[----:B------:R-:W-:Y:S02]  /*10020*/  UIADD3 UR6, UR5, UR6, URZ ;  /* 0x0000000605067290 */ /* 0x000fe4000fffe03f */
[----:B------:R-:W-:Y:S02]  /*10030*/  IMAD.U32 R7, RZ, RZ, UR5 ;  /* 0x00000005ff077e24 */ /* 0x000fe4000f8e00ff */
[----:B--2---:R-:W-:Y:S02]  /*10040*/  IMAD R2, R19, 0x80, R2 ;  /* 0x0000008013027824 */ /* 0x004fe400078e0202 */
[----:B------:R-:W-:Y:S01]  /*10050*/  IMAD.U32 R7, RZ, RZ, UR6 ;  /* 0x00000006ff077e24 */ /* 0x000fe2000f8e00ff */
[----:B------:R-:W-:Y:S02]  /*10060*/  ULDC.64 UR6, c[0x0][0xb48] ;  /* 0x0002d20000067ab9 */ /* 0x000fe40000000a00 */
[----:B------:R-:W-:Y:S01]  /*10070*/  IADD3 R16, R2, 0x8, RZ ;  /* 0x0000000802107810 */ /* 0x000fe20007ffe0ff */
[----:B-----5:R-:W-:-:S02]  /*10080*/  IMAD R8, R10, UR10, RZ ;  /* 0x0000000a0a087c24 */ /* 0x020fc4000f8e02ff */
[----:B------:R-:W-:-:S04]  /*10090*/  IMAD.WIDE.U32 R4, R10, UR12, R4 ;  /* 0x0000000c0a047c25 */ /* 0x000fc8000f8e0004 */
[----:B------:R-:W-:Y:S02]  /*100a0*/  IMAD R11, R11, UR12, R8 ;  /* 0x0000000c0b0b7c24 */ /* 0x000fe4000f8e0208 */
[----:B------:R-:W-:Y:S02]  /*100b0*/  IMAD R8, R19, 0x80, R6 ;  /* 0x0000008013087824 */ /* 0x000fe400078e0206 */
[----:B------:R-:W-:Y:S01]  /*100c0*/  IMAD.U32 R6, RZ, RZ, UR4 ;  /* 0x00000004ff067e24 */ /* 0x000fe2000f8e00ff */
[----:B------:R-:W-:Y:S01]  /*100d0*/  IADD3 R5, R5, R11, RZ ;  /* 0x0000000b05057210 */ /* 0x000fe20007ffe0ff */
[----:B----4-:R-:W-:Y:S01]  /*100e0*/  @P0 IMAD.HI.U32 R10, R8, R9, RZ ;  /* 0x00000009080a0227 */ /* 0x010fe200078e00ff */
[----:B------:R-:W-:-:S03]  /*100f0*/  ULDC.64 UR4, c[0x0][0xbe0] ;  /* 0x0002f80000047ab9 */ /* 0x000fc60000000a00 */
[----:B------:R-:W-:Y:S01]  /*10100*/  IMAD.MOV.U32 R9, RZ, RZ, R8 ;  /* 0x000000ffff097224 */ /* 0x000fe200078e0008 */
[----:B-1----:R-:W-:Y:S01]  /*10110*/  @P0 SHF.R.U32.HI R9, RZ, R13, R10 ;  /* 0x0000000dff090219 */ /* 0x002fe2000001160a */
[----:B------:R-:W-:Y:S01]  /*10120*/  IMAD R13, R15, UR12, R12 ;  /* 0x0000000c0f0d7c24 */ /* 0x000fe2000f8e020c */
[----:B------:R-:W-:Y:S01]  /*10130*/  SHF.R.S32.HI R12, RZ, 0x1f, R21 ;  /* 0x0000001fff0c7819 */ /* 0x000fe20000011415 */
[----:B------:R-:W-:-:S04]  /*10140*/  IMAD.WIDE.U32 R6, R14, UR12, R6 ;  /* 0x0000000c0e067c25 */ /* 0x000fc8000f8e0006 */
[----:B---3--:R-:W-:-:S04]  /*10150*/  @P0 IMAD.HI.U32 R27, R8, R27, RZ ;  /* 0x0000001b081b0227 */ /* 0x008fc800078e00ff */
[----:B------:R-:W-:Y:S02]  /*10160*/  IMAD.IADD R7, R7, 0x1, R13 ;  /* 0x0000000107077824 */ /* 0x000fe400078e020d */
[----:B------:R-:W-:Y:S02]  /*10170*/  IMAD R13, R12, UR6, RZ ;  /* 0x000000060c0d7c24 */ /* 0x000fe4000f8e02ff */
[----:B------:R-:W-:-:S04]  /*10180*/  IMAD.WIDE.U32 R4, R21, UR4, R4 ;  /* 0x0000000415047c25 */ /* 0x000fc8000f8e0004 */
[----:B------:R-:W-:Y:S01]  /*10190*/  IMAD.MOV.U32 R11, RZ, RZ, R8 ;  /* 0x000000ffff0b7224 */ /* 0x000fe200078e0008 */
[----:B0-----:R-:W-:Y:S01]  /*101a0*/  @P0 SHF.R.U32.HI R11, RZ, R20, R27 ;  /* 0x00000014ff0b0219 */ /* 0x001fe2000001161b */
        /* <DEDUP_REMOVED lines=16> */
[----:B------:R-:W-:Y:S02]  /*102b0*/  IMAD.IADD R7, R7, 0x1, R15 ;  /* 0x0000000107077824 */ /* 0x000fe400078e020f */
        /* <DEDUP_REMOVED lines=17> */
[----:B------:R-:W-:Y:S01]  /*103d0*/  LEA R20, P1, R6, UR8, 0x2 ;  /* 0x0000000806147c11 */ /* 0x000fe2000f8210ff */
[----:B------:R-:W-:Y:S01]  /*103e0*/  IMAD.IADD R5, R7, 0x1, R15 ;  /* 0x0000000107057824 */ /* 0x000fe200078e020f */
[----:B0-----:R-:W-:Y:S01]  /*103f0*/  ULEA UR4, UR5, UR4, 0x18 ;  /* 0x0000000405047291 */ /* 0x001fe2000f8ec03f */
[----:B------:R-:W-:Y:S01]  /*10400*/  IMAD R17, R17, UR6, RZ ;  /* 0x0000000611117c24 */ /* 0x000fe2000f8e02ff */
[----:B------:R-:W-:Y:S01]  /*10410*/  LEA.HI.X R9, R4, UR7, R9, 0x2, P0 ;  /* 0x0000000704097c11 */ /* 0x000fe200080f1409 */
[----:B------:R-:W-:Y:S01]  /*10420*/  IMAD.IADD R19, R18, 0x1, -R23 ;  /* 0x0000000112137824 */ /* 0x000fe200078e0a17 */
[----:B------:R-:W-:Y:S01]  /*10430*/  LEA.HI.X R22, R6, UR9, R5, 0x2, P1 ;  /* 0x0000000906167c11 */ /* 0x000fe200088f1405 */
        /* <DEDUP_REMOVED lines=8> */
[----:B------:R-:W-:Y:S01]  /*104c0*/  SHFL.IDX PT, R6, R8, 0x1, 0x1c1f ;  /* 0x003c1f0008067f89 */ /* 0x000fe200000e0000 */
[----:B------:R-:W-:-:S03]  /*104d0*/  IMAD.SHL.U32 R19, R19, 0x2, RZ ;  /* 0x0000000213137824 */ /* 0x000fc600078e00ff */
[----:B------:R-:W1:Y:S03]  /*104e0*/  SHFL.IDX PT, R7, R9, 0x1, 0x1c1f ;  /* 0x003c1f0009077f89 */ /* 0x000e6600000e0000 */
[----:B------:R-:W-:Y:S01]  /*104f0*/  SYNCS.ARRIVE.TRANS64.RED.A1T0 RZ, [UR4], RZ ;  /* 0x000000ffffff79a7 */ /* 0x000fe20008100404 */
[----:B------:R2:W3:Y:S04]  /*10500*/  SHFL.IDX PT, R14, R20, RZ, 0x1c1f ;  /* 0x001c1fff140e7589 */ /* 0x0004e800000e0000 */
[----:B------:R2:W4:Y:S04]  /*10510*/  SHFL.IDX PT, R15, R22, RZ, 0x1c1f ;  /* 0x001c1fff160f7589 */ /* 0x00052800000e0000 */
        /* <DEDUP_REMOVED lines=14> */
[C---:B------:R-:W-:Y:S01]  /*10600*/  IADD3 R11, R19.reuse, 0x40, RZ ;  /* 0x00000040130b7810 */ /* 0x040fe20007ffe0ff */
[----:B------:R-:W-:Y:S01]  /*10610*/  VIADD R12, R19, 0x50 ;  /* 0x00000050130c7836 */ /* 0x000fe20000000000 */
[----:B------:R-:W-:Y:S01]  /*10620*/  ISETP.GE.AND P4, PT, R9, UR4, PT ;  /* 0x0000000409007c0c */ /* 0x000fe2000bf86270 */
[C---:B------:R-:W-:Y:S01]  /*10630*/  VIADD R18, R19.reuse, 0x60 ;  /* 0x0000006013127836 */ /* 0x040fe20000000000 */
[----:B------:R-:W-:Y:S01]  /*10640*/  ISETP.GE.AND P5, PT, R10, UR4, PT ;  /* 0x000000040a007c0c */ /* 0x000fe2000bfa6270 */
[----:B---34-:R-:W-:Y:S01]  /*10650*/  @!P2 IMAD.WIDE R2, R19, 0x4, R14 ;  /* 0x000000041302a825 */ /* 0x018fe200078e020e */
[----:B------:R-:W-:-:S02]  /*10660*/  ISETP.GE.AND P6, PT, R11, UR4, PT ;  /* 0x000000040b007c0c */ /* 0x000fc4000bfc6270 */
[----:B------:R-:W-:Y:S02]  /*10670*/  @!P3 LEA.HI R0, R0, R0, RZ, 0x1 ;  /* 0x000000000000b211 */ /* 0x000fe400078f08ff */
        /* <DEDUP_REMOVED lines=8> */
[----:B------:R-:W-:Y:S02]  /*10700*/  @!P5 LOP3.LUT R13, R10, 0xfffffffe, RZ, 0xc0, !PT ;  /* 0xfffffffe0a0dd812 */ /* 0x000fe400078ec0ff */
[----:B------:R1:W-:Y:S01]  /*10710*/  @!P3 ST.E.64 desc[UR48][R4.64], R92 ;  /* 0x0000005c0400b985 */ /* 0x0003e2000c101b30 */
[----:B------:R-:W-:Y:S02]  /*10720*/  ISETP.GE.AND P3, PT, R8, UR4, PT ;  /* 0x0000000408007c0c */ /* 0x000fe4000bf66270 */
[----:B0-----:R-:W-:Y:S02]  /*10730*/  @!P0 LOP3.LUT R3, R6, 0xfffffffe, RZ, 0xc0, !PT ;  /* 0xfffffffe06038812 */ /* 0x001fe400078ec0ff */
[----:B------:R-:W-:-:S03]  /*10740*/  @!P4 LEA.HI R6, R9, R9, RZ, 0x1 ;  /* 0x000000090906c211 */ /* 0x000fc600078f08ff */
[----:B------:R-:W-:Y:S01]  /*10750*/  @!P0 IMAD.WIDE R2, R3, 0x4, R14 ;  /* 0x0000000403028825 */ /* 0x000fe200078e020e */
[----:B------:R-:W-:-:S04]  /*10760*/  @!P2 LEA.HI R0, R0, R0, RZ, 0x1 ;  /* 0x000000000000a211 */ /* 0x000fc800078f08ff */
[----:B------:R0:W-:Y:S01]  /*10770*/  @!P0 ST.E.64 desc[UR48][R2.64], R96 ;  /* 0x0000006002008985 */ /* 0x0001e2000c101b30 */
[----:B------:R-:W-:Y:S02]  /*10780*/  @!P3 LEA.HI R8, R8, R8, RZ, 0x1 ;  /* 0x000000080808b211 */ /* 0x000fe400078f08ff */
[----:B-1----:R-:W-:Y:S02]  /*10790*/  @!P1 LOP3.LUT R5, R7, 0xfffffffe, RZ, 0xc0, !PT ;  /* 0xfffffffe07059812 */ /* 0x002fe400078ec0ff */
[----:B------:R-:W-:Y:S02]  /*107a0*/  @!P2 LOP3.LUT R7, R0, 0xfffffffe, RZ, 0xc0, !PT ;  /* 0xfffffffe0007a812 */ /* 0x000fe400078ec0ff */
[----:B------:R-:W-:Y:S01]  /*107b0*/  @!P3 LOP3.LUT R9, R8, 0xfffffffe, RZ, 0xc0, !PT ;  /* 0xfffffffe0809b812 */ /* 0x000fe200078ec0ff */
[--C-:B------:R-:W-:Y:S01]  /*107c0*/  @!P1 IMAD.WIDE R4, R5, 0x4, R14.reuse ;  /* 0x0000000405049825 */ /* 0x100fe200078e020e */
[----:B------:R-:W-:Y:S02]  /*107d0*/  @!P6 LEA.HI R0, R11, R11, RZ, 0x1 ;  /* 0x0000000b0b00e211 */ /* 0x000fe400078f08ff */
[----:B------:R-:W-:Y:S01]  /*107e0*/  @!P4 LOP3.LUT R11, R6, 0xfffffffe, RZ, 0xc0, !PT ;  /* 0xfffffffe060bc812 */ /* 0x000fe200078ec0ff */
[--C-:B------:R-:W-:Y:S01]  /*107f0*/  @!P2 IMAD.WIDE R6, R7, 0x4, R14.reuse ;  /* 0x000000040706a825 */ /* 0x100fe200078e020e */
[----:B------:R-:W-:Y:S01]  /*10800*/  @!P6 LOP3.LUT R21, R0, 0xfffffffe, RZ, 0xc0, !PT ;  /* 0xfffffffe0015e812 */ /* 0x000fe200078ec0ff */
[----:B------:R1:W-:Y:S01]  /*10810*/  @!P1 ST.E.64 desc[UR48][R4.64], R100 ;  /* 0x0000006404009985 */ /* 0x0003e2000c101b30 */
[----:B------:R-:W-:Y:S01]  /*10820*/  ISETP.GE.AND P1, PT, R12, UR4, PT ;  /* 0x000000040c007c0c */ /* 0x000fe2000bf26270 */
[----:B0-----:R-:W-:-:S02]  /*10830*/  @!P3 IMAD.WIDE R2, R9, 0x4, R14 ;  /* 0x000000040902b825 */ /* 0x001fc400078e020e */
[----:B------:R0:W-:Y:S02]  /*10840*/  @!P2 ST.E.64 desc[UR48][R6.64], R104 ;  /* 0x000000680600a985 */ /* 0x0001e4000c101b30 */
[----:B------:R-:W-:Y:S02]  /*10850*/  VIADD R0, R19, 0x48 ;  /* 0x0000004813007836 */ /* 0x000fe40000000000 */
[--C-:B------:R-:W-:Y:S01]  /*10860*/  @!P5 IMAD.WIDE R8, R13, 0x4, R14.reuse ;  /* 0x000000040d08d825 */ /* 0x100fe200078e020e */
[----:B------:R2:W-:Y:S01]  /*10870*/  @!P3 ST.E.64 desc[UR48][R2.64], R108 ;  /* 0x0000006c0200b985 */ /* 0x0005e2000c101b30 */
[----:B------:R-:W-:Y:S02]  /*10880*/  ISETP.GE.AND P3, PT, R18, UR4, PT ;  /* 0x0000000412007c0c */ /* 0x000fe4000bf66270 */
[----:B------:R-:W-:Y:S01]  /*10890*/  VIADD R13, R19, 0x58 ;  /* 0x00000058130d7836 */ /* 0x000fe20000000000 */
[----:B------:R-:W-:Y:S01]  /*108a0*/  ISETP.GE.AND P0, PT, R0, UR4, PT ;  /* 0x0000000400007c0c */ /* 0x000fe2000bf06270 */
[----:B-1----:R-:W-:Y:S01]  /*108b0*/  @!P4 IMAD.WIDE R4, R11, 0x4, R14 ;  /* 0x000000040b04c825 */ /* 0x002fe200078e020e */
[----:B------:R-:W-:-:S02]  /*108c0*/  @!P1 LEA.HI R12, R12, R12, RZ, 0x1 ;  /* 0x0000000c0c0c9211 */ /* 0x000fc400078f08ff */
[----:B------:R-:W-:Y:S01]  /*108d0*/  ISETP.GE.AND P2, PT, R13, UR4, PT ;  /* 0x000000040d007c0c */ /* 0x000fe2000bf46270 */
[----:B------:R-:W-:Y:S01]  /*108e0*/  @!P6 IMAD.WIDE R10, R21, 0x4, R14 ;  /* 0x00000004150ae825 */ /* 0x000fe200078e020e */
[----:B------:R1:W-:Y:S03]  /*108f0*/  @!P4 ST.E.64 desc[UR48][R4.64], R112 ;  /* 0x000000700400c985 */ /* 0x0003e6000c101b30 */
[C---:B0-----:R-:W-:Y:S01]  /*10900*/  VIADD R6, R19.reuse, 0x68 ;  /* 0x0000006813067836 */ /* 0x041fe20000000000 */
[----:B------:R0:W-:Y:S01]  /*10910*/  @!P5 ST.E.64 desc[UR48][R8.64], R116 ;  /* 0x000000740800d985 */ /* 0x0001e2000c101b30 */
[C---:B--2---:R-:W-:Y:S01]  /*10920*/  VIADD R3, R19.reuse, 0x78 ;  /* 0x0000007813037836 */ /* 0x044fe20000000000 */
[----:B------:R-:W-:Y:S01]  /*10930*/  @!P3 LEA.HI R18, R18, R18, RZ, 0x1 ;  /* 0x000000121212b211 */ /* 0x000fe200078f08ff */
[----:B------:R-:W-:Y:S01]  /*10940*/  VIADD R7, R19, 0x70 ;  /* 0x0000007013077836 */ /* 0x000fe20000000000 */
[----:B------:R2:W-:Y:S01]  /*10950*/  @!P6 ST.E.64 desc[UR48][R10.64], R120 ;  /* 0x000000780a00e985 */ /* 0x0005e2000c101b30 */
[----:B------:R-:W-:-:S02]  /*10960*/  ISETP.GE.AND P4, PT, R6, UR4, PT ;  /* 0x0000000406007c0c */ /* 0x000fc4000bf86270 */
[----:B------:R-:W-:Y:S02]  /*10970*/  ISETP.GE.AND P6, PT, R3, UR4, PT ;  /* 0x0000000403007c0c */ /* 0x000fe4000bfc6270 */
[----:B------:R-:W-:Y:S02]  /*10980*/  ISETP.GE.AND P5, PT, R7, UR4, PT ;  /* 0x0000000407007c0c */ /* 0x000fe4000bfa6270 */
[----:B------:R-:W-:Y:S02]  /*10990*/  @!P0 LEA.HI R0, R0, R0, RZ, 0x1 ;  /* 0x0000000000008211 */ /* 0x000fe400078f08ff */
[----:B------:R-:W-:Y:S02]  /*109a0*/  @!P2 LEA.HI R13, R13, R13, RZ, 0x1 ;  /* 0x0000000d0d0da211 */ /* 0x000fe400078f08ff */
[----:B-1----:R-:W-:Y:S02]  /*109b0*/  @!P1 LOP3.LUT R5, R12, 0xfffffffe, RZ, 0xc0, !PT ;  /* 0xfffffffe0c059812 */ /* 0x002fe400078ec0ff */
[----:B0-----:R-:W-:-:S02]  /*109c0*/  @!P3 LOP3.LUT R9, R18, 0xfffffffe, RZ, 0xc0, !PT ;  /* 0xfffffffe1209b812 */ /* 0x001fc400078ec0ff */
[----:B------:R-:W-:Y:S02]  /*109d0*/  @!P4 LEA.HI R6, R6, R6, RZ, 0x1 ;  /* 0x000000060606c211 */ /* 0x000fe400078f08ff */
[----:B------:R-:W-:Y:S01]  /*109e0*/  @!P6 LEA.HI R4, R3, R3, RZ, 0x1 ;  /* 0x000000030304e211 */ /* 0x000fe200078f08ff */
[----:B------:R-:W-:Y:S01]  /*109f0*/  @!P3 IMAD.WIDE R8, R9, 0x4, R14 ;  /* 0x000000040908b825 */ /* 0x000fe200078e020e */
[----:B------:R-:W-:Y:S02]  /*10a00*/  @!P5 LEA.HI R2, R7, R7, RZ, 0x1 ;  /* 0x000000070702d211 */ /* 0x000fe400078f08ff */
[----:B------:R-:W-:Y:S02]  /*10a10*/  @!P0 LOP3.LUT R3, R0, 0xfffffffe, RZ, 0xc0, !PT ;  /* 0xfffffffe00038812 */ /* 0x000fe400078ec0ff */
[----:B------:R-:W-:Y:S02]  /*10a20*/  @!P2 LOP3.LUT R7, R13, 0xfffffffe, RZ, 0xc0, !PT ;  /* 0xfffffffe0d07a812 */ /* 0x000fe400078ec0ff */
[----:B--2---:R-:W-:-:S02]  /*10a30*/  @!P4 LOP3.LUT R11, R6, 0xfffffffe, RZ, 0xc0, !PT ;  /* 0xfffffffe060bc812 */ /* 0x004fc400078ec0ff */
[----:B------:R-:W-:Y:S01]  /*10a40*/  @!P5 LOP3.LUT R13, R2, 0xfffffffe, RZ, 0xc0, !PT ;  /* 0xfffffffe020dd812 */ /* 0x000fe200078ec0ff */
[----:B------:R-:W-:Y:S01]  /*10a50*/  @!P0 IMAD.WIDE R2, R3, 0x4, R14 ;  /* 0x0000000403028825 */ /* 0x000fe200078e020e */
[----:B------:R-:W-:-:S03]  /*10a60*/  @!P6 LOP3.LUT R21, R4, 0xfffffffe, RZ, 0xc0, !PT ;  /* 0xfffffffe0415e812 */ /* 0x000fc600078ec0ff */
        /* <DEDUP_REMOVED lines=12> */
.L_x_7621:
[----:B------:R-:W-:Y:S05]  /*10b30*/  BSYNC B0 ;  /* 0x0000000000007941 */ /* 0x000fea0003800000 */
.L_x_7620:
[----:B------:R-:W-:Y:S01]  /*10b40*/  ISETP.GE.AND P0, PT, R16, R17, PT ;  /* 0x000000111000720c */ /* 0x000fe20003f06270 */
[----:B0-----:R0:W1:Y:S04]  /*10b50*/  SHFL.IDX PT, R13, R22, 0x1, 0x1c1f ;  /* 0x003c1f00160d7f89 */ /* 0x00106800000e0000 */
[----:B------:R0:W0:Y:S08]  /*10b60*/  SHFL.IDX PT, R12, R20, 0x1, 0x1c1f ;  /* 0x003c1f00140c7f89 */ /* 0x00003000000e0000 */
[----:B------:R-:W-:Y:S05]  /*10b70*/  @P0 BRA `(.L_x_7532) ;  /* 0x00000048004c0947 */ /* 0x000fea0003800000 */
[----:B------:R-:W-:Y:S01]  /*10b80*/  ULDC UR4, c[0x0][0xac8] ;  /* 0x0002b20000047ab9 */ /* 0x000fe20000000800 */
[C---:B--2---:R-:W-:Y:S01]  /*10b90*/  VIADD R0, R19.reuse, 0x8 ;  /* 0x0000000813007836 */ /* 0x044fe20000000000 */
[C---:B------:R-:W-:Y:S01]  /*10ba0*/  ISETP.GE.AND P0, PT, R19.reuse, UR4, PT ;  /* 0x0000000413007c0c */ /* 0x040fe2000bf06270 */
        /* <DEDUP_REMOVED lines=11> */
[----:B------:R-:W-:Y:S01]  /*10c60*/  ISETP.GE.AND P2, PT, R10, UR4, PT ;  /* 0x000000040a007c0c */ /* 0x000fe2000bf46270 */
[----:B01----:R-:W-:Y:S01]  /*10c70*/  @!P0 IMAD.WIDE R2, R19, 0x4, R12 ;  /* 0x0000000413028825 */ /* 0x003fe200078e020c */
[----:B------:R-:W-:-:S03]  /*10c80*/  ISETP.GE.AND P1, PT, R11, UR4, PT ;  /* 0x000000040b007c0c */ /* 0x000fc6000bf26270 */
[----:B------:R-:W-:Y:S01]  /*10c90*/  @!P5 LEA.HI R0, R0, R0, RZ, 0x1 ;  /* 0x000000000000d211 */ /* 0x000fe200078f08ff */
[----:B------:R0:W-:Y:S01]  /*10ca0*/  @!P0 ST.E.64 desc[UR48][R2.64], R90 ;  /* 0x0000005a02008985 */ /* 0x0001e2000c101b30 */
[----:B------:R-:W-:Y:S01]  /*10cb0*/  ISETP.GE.AND P0, PT, R6, UR4, PT ;  /* 0x0000000406007c0c */ /* 0x000fe2000bf06270 */
[C---:B------:R-:W-:Y:S01]  /*10cc0*/  VIADD R18, R19.reuse, 0x48 ;  /* 0x0000004813127836 */ /* 0x040fe20000000000 */
[----:B------:R-:W-:Y:S01]  /*10cd0*/  @!P6 LEA.HI R4, R4, R4, RZ, 0x1 ;  /* 0x000000040404e211 */ /* 0x000fe200078f08ff */
[----:B------:R-:W-:Y:S01]  /*10ce0*/  VIADD R20, R19, 0x70 ;  /* 0x0000007013147836 */ /* 0x000fe20000000000 */
[----:B------:R-:W-:Y:S02]  /*10cf0*/  @!P5 LOP3.LUT R5, R0, 0xfffffffe, RZ, 0xc0, !PT ;  /* 0xfffffffe0005d812 */ /* 0x000fe400078ec0ff */
[----:B------:R-:W-:Y:S02]  /*10d00*/  @!P6 LOP3.LUT R7, R4, 0xfffffffe, RZ, 0xc0, !PT ;  /* 0xfffffffe0407e812 */ /* 0x000fe400078ec0ff */
[----:B------:R-:W-:-:S02]  /*10d10*/  @!P4 LEA.HI R8, R8, R8, RZ, 0x1 ;  /* 0x000000080808c211 */ /* 0x000fc400078f08ff */
[----:B------:R-:W-:Y:S02]  /*10d20*/  @!P3 LEA.HI R0, R9, R9, RZ, 0x1 ;  /* 0x000000090900b211 */ /* 0x000fe400078f08ff */
[----:B------:R-:W-:Y:S01]  /*10d30*/  @!P2 LEA.HI R10, R10, R10, RZ, 0x1 ;  /* 0x0000000a0a0aa211 */ /* 0x000fe200078f08ff */
[--C-:B0-----:R-:W-:Y:S01]  /*10d40*/  @!P5 IMAD.WIDE R2, R5, 0x4, R12.reuse ;  /* 0x000000040502d825 */ /* 0x101fe200078e020c */
[----:B------:R-:W-:Y:S02]  /*10d50*/  @!P0 LEA.HI R6, R6, R6, RZ, 0x1 ;  /* 0x0000000606068211 */ /* 0x000fe400078f08ff */
[----:B---3--:R-:W-:Y:S01]  /*10d60*/  @!P1 LEA.HI R14, R11, R11, RZ, 0x1 ;  /* 0x0000000b0b0e9211 */ /* 0x008fe200078f08ff */
[----:B------:R-:W-:Y:S01]  /*10d70*/  @!P6 IMAD.WIDE R4, R7, 0x4, R12 ;  /* 0x000000040704e825 */ /* 0x000fe200078e020c */
[----:B------:R-:W-:Y:S01]  /*10d80*/  @!P0 LOP3.LUT R7, R6, 0xfffffffe, RZ, 0xc0, !PT ;  /* 0xfffffffe06078812 */ /* 0x000fe200078ec0ff */
[----:B------:R0:W-:Y:S01]  /*10d90*/  @!P5 ST.E.64 desc[UR48][R2.64], R94 ;  /* 0x0000005e0200d985 */ /* 0x0001e2000c101b30 */
[----:B------:R-:W-:-:S02]  /*10da0*/  @!P4 LOP3.LUT R9, R8, 0xfffffffe, RZ, 0xc0, !PT ;  /* 0xfffffffe0809c812 */ /* 0x000fc400078ec0ff */
[----:B------:R-:W-:Y:S01]  /*10db0*/  @!P3 LOP3.LUT R11, R0, 0xfffffffe, RZ, 0xc0, !PT ;  /* 0xfffffffe000bb812 */ /* 0x000fe200078ec0ff */
[----:B------:R1:W-:Y:S01]  /*10dc0*/  @!P6 ST.E.64 desc[UR48][R4.64], R98 ;  /* 0x000000620400e985 */ /* 0x0003e2000c101b30 */
[----:B----4-:R-:W-:Y:S01]  /*10dd0*/  @!P2 LOP3.LUT R15, R10, 0xfffffffe, RZ, 0xc0, !PT ;  /* 0xfffffffe0a0fa812 */ /* 0x010fe200078ec0ff */
[C---:B------:R-:W-:Y:S01]  /*10de0*/  VIADD R0, R19.reuse, 0x50 ;  /* 0x0000005013007836 */ /* 0x040fe20000000000 */
[----:B------:R-:W-:Y:S01]  /*10df0*/  @!P1 LOP3.LUT R17, R14, 0xfffffffe, RZ, 0xc0, !PT ;  /* 0xfffffffe0e119812 */ /* 0x000fe200078ec0ff */
[----:B------:R-:W-:Y:S01]  /*10e00*/  VIADD R14, R19, 0x58 ;  /* 0x00000058130e7836 */ /* 0x000fe20000000000 */
[----:B------:R-:W-:Y:S02]  /*10e10*/  ISETP.GE.AND P5, PT, R16, UR4, PT ;  /* 0x0000000410007c0c */ /* 0x000fe4000bfa6270 */
[----:B------:R-:W-:Y:S01]  /*10e20*/  ISETP.GE.AND P6, PT, R18, UR4, PT ;  /* 0x0000000412007c0c */ /* 0x000fe2000bfc6270 */
[----:B0-----:R-:W-:-:S04]  /*10e30*/  @!P0 IMAD.WIDE R2, R7, 0x4, R12 ;  /* 0x0000000407028825 */ /* 0x001fc800078e020c */
        /* <DEDUP_REMOVED lines=13> */
[----:B------:R4:W-:Y:S01]  /*10f10*/  @!P1 ST.E.64 desc[UR48][R10.64], R118 ;  /* 0x000000760a009985 */ /* 0x0009e2000c101b30 */
[----:B------:R-:W-:Y:S01]  /*10f20*/  ISETP.GE.AND P1, PT, R14, UR4, PT ;  /* 0x000000040e007c0c */ /* 0x000fe2000bf26270 */
[----:B------:R-:W-:Y:S01]  /*10f30*/  VIADD R19, R19, 0x78 ;  /* 0x0000007813137836 */ /* 0x000fe20000000000 */
[----:B------:R-:W-:Y:S02]  /*10f40*/  ISETP.GE.AND P3, PT, R17, UR4, PT ;  /* 0x0000000411007c0c */ /* 0x000fe4000bf66270 */
[----:B------:R-:W-:-:S02]  /*10f50*/  ISETP.GE.AND P2, PT, R15, UR4, PT ;  /* 0x000000040f007c0c */ /* 0x000fc4000bf46270 */
[----:B------:R-:W-:Y:S02]  /*10f60*/  @!P6 LEA.HI R18, R18, R18, RZ, 0x1 ;  /* 0x000000121212e211 */ /* 0x000fe400078f08ff */
        /* <DEDUP_REMOVED lines=14> */
[----:B------:R-:W-:Y:S02]  /*11050*/  @!P3 LOP3.LUT R17, R17, 0xfffffffe, RZ, 0xc0, !PT ;  /* 0xfffffffe1111b812 */ /* 0x000fe400078ec0ff */
[----:B----4-:R-:W-:Y:S01]  /*11060*/  @!P4 LOP3.LUT R11, R20, 0xfffffffe, RZ, 0xc0, !PT ;  /* 0xfffffffe140bc812 */ /* 0x010fe200078ec0ff */
        /* <DEDUP_REMOVED lines=13> */
[----:B0-----:R-:W-:-:S05]  /*11140*/  LOP3.LUT R3, R19, 0xfffffffe, RZ, 0xc0, !PT ;  /* 0xfffffffe13037812 */ /* 0x001fca00078ec0ff */
[----:B------:R-:W-:-:S05]  /*11150*/  IMAD.WIDE R2, R3, 0x4, R12 ;  /* 0x0000000403027825 */ /* 0x000fca00078e020c */
[----:B------:R0:W-:Y:S01]  /*11160*/  ST.E.64 desc[UR48][R2.64], R150 ;  /* 0x0000009602007985 */ /* 0x0001e2000c101b30 */
[----:B------:R-:W-:Y:S05]  /*11170*/  BRA `(.L_x_7532) ;  /* 0x0000004000cc7947 */ /* 0x000fea0003800000 */
.L_x_7619:
        /* <DEDUP_REMOVED lines=15> */
[----:B------:R-:W-:Y:S01]  /*11270*/  IMAD.MOV.U32 R5, RZ, RZ, R0 ;  /* 0x000000ffff057224 */ /* 0x000fe200078e0000 */
[----:B------:R-:W-:Y:S02]  /*11280*/  ULDC.64 UR8, c[0x0][0xbd0] ;  /* 0x0002f40000087ab9 */ /* 0x000fe40000000a00 */
[----:B------:R-:W-:Y:S02]  /*11290*/  UIMAD UR6, UR6, UR8, URZ ;  /* 0x00000008060672a4 */ /* 0x000fe4000f8e023f */
[----:B------:R-:W-:Y:S01]  /*112a0*/  UIMAD.WIDE.U32 UR4, UR37, UR8, URZ ;  /* 0x00000008250472a5 */ /* 0x000fe2000f8e003f */
[----:B------:R-:W1:Y:S01]  /*112b0*/  LDC.64 R10, c[0x0][0xbd8] ;  /* 0x0002f600ff0a7b82 */ /* 0x000e620000000a00 */
[----:B------:R-:W-:-:S04]  /*112c0*/  UIMAD UR6, UR37, UR9, UR6 ;  /* 0x00000009250672a4 */ /* 0x000fc8000f8e0206 */
[----:B------:R-:W-:Y:S02]  /*112d0*/  UIADD3 UR6, UR5, UR6, URZ ;  /* 0x0000000605067290 */ /* 0x000fe4000fffe03f */
[----:B------:R-:W-:Y:S01]  /*112e0*/  IMAD.U32 R3, RZ, RZ, UR5 ;  /* 0x00000005ff037e24 */ /* 0x000fe2000f8e00ff */
[----:B------:R-:W3:Y:S01]  /*112f0*/  @P0 LDC R7, c[0x0][0xbec] ;  /* 0x0002fb00ff070b82 */ /* 0x000ee20000000800 */
[----:B------:R-:W-:Y:S01]  /*11300*/  IMAD.U32 R2, RZ, RZ, UR4 ;  /* 0x00000004ff027e24 */ /* 0x000fe2000f8e00ff */
[----:B------:R-:W-:Y:S01]  /*11310*/  ULDC.64 UR4, c[0x0][0xbe0] ;  /* 0x0002f80000047ab9 */ /* 0x000fe20000000a00 */
[----:B------:R-:W-:-:S05]  /*11320*/  IMAD.U32 R3, RZ, RZ, UR6 ;  /* 0x00000006ff037e24 */ /* 0x000fca000f8e00ff */
[----:B------:R-:W4:Y:S01]  /*11330*/  @P0 LDC R9, c[0x0][0xbf0] ;  /* 0x0002fc00ff090b82 */ /* 0x000f220000000800 */
[----:B0-----:R-:W-:-:S07]  /*11340*/  USHF.R.S32.HI UR8, URZ, 0x1f, UR7 ;  /* 0x0000001f3f087899 */ /* 0x001fce0008011407 */
[----:B------:R-:W0:Y:S01]  /*11350*/  S2UR UR10, SR_CTAID.Y ;  /* 0x00000000000a79c3 */ /* 0x000e220000002600 */
[C---:B-1----:R-:W-:Y:S02]  /*11360*/  IMAD R12, R10.reuse, UR8, RZ ;  /* 0x000000080a0c7c24 */ /* 0x042fe4000f8e02ff */
[----:B------:R-:W-:-:S04]  /*11370*/  IMAD.WIDE.U32 R2, R10, UR7, R2 ;  /* 0x000000070a027c25 */ /* 0x000fc8000f8e0002 */
[----:B------:R-:W-:Y:S01]  /*11380*/  IMAD R11, R11, UR7, R12 ;  /* 0x000000070b0b7c24 */ /* 0x000fe2000f8e020c */
[----:B------:R-:W0:Y:S01]  /*11390*/  LDC R8, c[0x0][0xc50] ;  /* 0x00031400ff087b82 */ /* 0x000e220000000800 */
[----:B---3--:R-:W-:Y:S01]  /*113a0*/  @P0 IMAD.HI.U32 R4, R0, R7, RZ ;  /* 0x0000000700040227 */ /* 0x008fe200078e00ff */
[----:B------:R-:W-:-:S03]  /*113b0*/  IADD3 R7, RZ, -UR37, RZ ;  /* 0x80000025ff077c10 */ /* 0x000fc6000fffe0ff */
[----:B------:R-:W-:Y:S01]  /*113c0*/  IMAD.IADD R3, R11, 0x1, R3 ;  /* 0x000000010b037824 */ /* 0x000fe200078e0203 */
[----:B----4-:R-:W-:Y:S01]  /*113d0*/  @P0 SHF.R.U32.HI R5, RZ, R9, R4 ;  /* 0x00000009ff050219 */ /* 0x010fe20000011604 */
[----:B0-----:R-:W-:-:S04]  /*113e0*/  IMAD R9, R8, R7, UR10 ;  /* 0x0000000a08097e24 */ /* 0x001fc8000f8e0207 */
        /* <DEDUP_REMOVED lines=21> */
.L_x_7530:
        /* <DEDUP_REMOVED lines=18> */
.L_x_7622:
[----:B------:R-:W-:Y:S01]  /*11660*/  ULDC UR7, c[0x0][0xc50] ;  /* 0x0003140000077ab9 */ /* 0x000fe20000000800 */
[----:B------:R-:W-:Y:S01]  /*11670*/  UMOV UR40, UR6 ;  /* 0x0000000600287c82 */ /* 0x000fe20008000000 */
[----:B------:R-:W-:-:S11]  /*11680*/  UISETP.NE.AND UP0, UPT, UR7, 0x1, UPT ;  /* 0x000000010700788c */ /* 0x000fd6000bf05270 */
[----:B------:R-:W-:Y:S01]  /*11690*/  @UP0 ULDC UR4, c[0x0][0xc54] ;  /* 0x0003150000040ab9 */ /* 0x000fe20000000800 */
[----:B------:R-:W-:Y:S01]  /*116a0*/  @UP0 ULDC UR8, c[0x0][0xc58] ;  /* 0x0003160000080ab9 */ /* 0x000fe20000000800 */
[----:B------:R-:W-:-:S04]  /*116b0*/  UIMAD.WIDE.U32 UR4, UR6, UR4, URZ ;  /* 0x00000004060472a5 */ /* 0x000fc8000f8e003f */
[----:B------:R-:W-:-:S12]  /*116c0*/  @UP0 USHF.R.U32.HI UR40, URZ, UR8, UR5 ;  /* 0x000000083f280299 */ /* 0x000fd80008011605 */
.L_x_7623:
        /* <DEDUP_REMOVED lines=53> */
.L_x_7626:
[----:B------:R-:W-:-:S11]  /*11a20*/  UISETP.NE.AND UP0, UPT, UR5, 0x1, UPT ;  /* 0x000000010500788c */ /* 0x000fd6000bf05270 */
[----:B------:R-:W-:Y:S02]  /*11a30*/  @UP0 ULDC.64 UR12, c[0x0][0x9e8] ;  /* 0x00027a00000c0ab9 */ /* 0x000fe40000000a00 */
[----:B------:R-:W-:-:S04]  /*11a40*/  UIMAD.WIDE.U32 UR6, UR8, UR12, URZ ;  /* 0x0000000c080672a5 */ /* 0x000fc8000f8e003f */
[----:B------:R-:W-:-:S12]  /*11a50*/  @UP0 USHF.R.U32.HI UR8, URZ, UR13, UR7 ;  /* 0x0000000d3f080299 */ /* 0x000fd80008011607 */
.L_x_7627:
[----:B------:R-:W-:-:S04]  /*11a60*/  UIMAD UR8, UR8, UR5, UR5 ;  /* 0x00000005080872a4 */ /* 0x000fc8000f8e0205 */
[----:B------:R-:W-:-:S04]  /*11a70*/  UISETP.LT.AND UP0, UPT, UR4, UR8, UPT ;  /* 0x000000080400728c */ /* 0x000fc8000bf01270 */
[----:B------:R-:W-:-:S12]  /*11a80*/  USEL UR4, UR4, UR8, UP0 ;  /* 0x0000000804047287 */ /* 0x000fd80008000000 */
.L_x_7625:
        /* <DEDUP_REMOVED lines=26> */
.L_x_7629:
[----:B------:R-:W-:-:S11]  /*11c30*/  UISETP.NE.AND UP0, UPT, UR5, 0x1, UPT ;  /* 0x000000010500788c */ /* 0x000fd6000bf05270 */
[----:B------:R-:W-:Y:S02]  /*11c40*/  @UP0 ULDC.64 UR10, c[0x0][0x9e8] ;  /* 0x00027a00000a0ab9 */ /* 0x000fe40000000a00 */
[----:B------:R-:W-:-:S04]  /*11c50*/  UIMAD.WIDE.U32 UR6, UR4, UR10, URZ ;  /* 0x0000000a040672a5 */ /* 0x000fc8000f8e003f */
[----:B------:R-:W-:-:S12]  /*11c60*/  @UP0 USHF.R.U32.HI UR4, URZ, UR11, UR7 ;  /* 0x0000000b3f040299 */ /* 0x000fd80008011607 */
.L_x_7630:
[----:B------:R-:W-:-:S04]  /*11c70*/  UIMAD UR4, UR4, UR5, URZ ;  /* 0x00000005040472a4 */ /* 0x000fc8000f8e023f */
[----:B------:R-:W-:-:S04]  /*11c80*/  UISETP.LT.AND UP0, UPT, UR8, UR4, UPT ;  /* 0x000000040800728c */ /* 0x000fc8000bf01270 */
[----:B------:R-:W-:-:S12]  /*11c90*/  USEL UR8, UR8, UR4, !UP0 ;  /* 0x0000000408087287 */ /* 0x000fd8000c000000 */
.L_x_7628:
        /* <DEDUP_REMOVED lines=44> */
.L_x_7631:
[----:B------:R-:W-:Y:S02]  /*11f60*/  UIMAD UR52, UR45, UR37, UR44 ;  /* 0x000000252d3472a4 */ /* 0x000fe4000f8e022c */
[----:B------:R-:W-:Y:S02]  /*11f70*/  IMAD.U32 R3, RZ, RZ, UR37 ;  /* 0x00000025ff037e24 */ /* 0x000fe4000f8e00ff */
[----:B------:R-:W-:Y:S02]  /*11f80*/  IMAD.MOV.U32 R0, RZ, RZ, RZ ;  /* 0x000000ffff007224 */ /* 0x000fe400078e00ff */
[----:B------:R-:W-:Y:S02]  /*11f90*/  IMAD.MOV.U32 R8, RZ, RZ, 0x1 ;  /* 0x00000001ff087424 */ /* 0x000fe400078e00ff */
[----:B------:R-:W-:Y:S02]  /*11fa0*/  IMAD.U32 R32, RZ, RZ, UR52 ;  /* 0x00000034ff207e24 */ /* 0x000fe4000f8e00ff */
[----:B------:R-:W-:-:S03]  /*11fb0*/  IMAD.MOV.U32 R9, RZ, RZ, 0x1 ;  /* 0x00000001ff097424 */ /* 0x000fc600078e00ff */
        /* <DEDUP_REMOVED lines=17> */
[----:B------:R-:W-:Y:S01]  /*120d0*/  IMAD.U32 R6, RZ, RZ, UR6 ;  /* 0x00000006ff067e24 */ /* 0x000fe2000f8e00ff */
[----:B------:R-:W-:Y:S01]  /*120e0*/  MOV R10, UR4 ;  /* 0x00000004000a7c02 */ /* 0x000fe20008000f00 */
[----:B------:R-:W-:-:S02]  /*120f0*/  IMAD.U32 R7, RZ, RZ, UR7 ;  /* 0x00000007ff077e24 */ /* 0x000fc4000f8e00ff */
[----:B------:R-:W-:Y:S02]  /*12100*/  IMAD.U32 R11, RZ, RZ, UR5 ;  /* 0x00000005ff0b7e24 */ /* 0x000fe4000f8e00ff */
[----:B------:R-:W-:Y:S02]  /*12110*/  IMAD.MOV.U32 R8, RZ, RZ, 0x70 ;  /* 0x00000070ff087424 */ /* 0x000fe400078e00ff */
[----:B------:R-:W-:Y:S02]  /*12120*/  IMAD.MOV.U32 R12, RZ, RZ, 0x1 ;  /* 0x00000001ff0c7424 */ /* 0x000fe400078e00ff */
[----:B------:R-:W-:-:S07]  /*12130*/  IMAD.MOV.U32 R13, RZ, RZ, RZ ;  /* 0x000000ffff0d7224 */ /* 0x000fce00078e00ff */
[----:B------:R-:W-:-:S07]  /*12140*/  LEPC R20, `(.L_x_7632) ;  /* 0x000000001014794e */ /* 0x000fce0000000000 */
[----:B0----5:R-:W-:Y:S05]  /*12150*/  CALL.ABS.NOINC R2 ;  /* 0x0000000002007343 */ /* 0x021fea0003c00000 */
.L_x_7632:
        /* <DEDUP_REMOVED lines=19> */
[----:B-1---5:R-:W-:Y:S05]  /*12290*/  CALL.ABS.NOINC R2 ;  /* 0x0000000002007343 */ /* 0x022fea0003c00000 */
.L_x_7634:
[----:B------:R0:W1:Y:S01]  /*122a0*/  LDC.64 R2, c[0x4][R16] ;  /* 0x0100000010027b82 */ /* 0x0000620000000a00 */
[----:B------:R-:W-:Y:S01]  /*122b0*/  ULDC.64 UR4, c[0x4][0x138] ;  /* 0x01004e0000047ab9 */ /* 0x000fe20000000a00 */
[----:B------:R-:W-:Y:S01]  /*122c0*/  ULDC.64 UR6, c[0x4][0x140] ;  /* 0x0100500000067ab9 */ /* 0x000fe20000000a00 */
[----:B------:R-:W-:Y:S01]  /*122d0*/  IMAD.U32 R4, RZ, RZ, UR4 ;  /* 0x00000004ff047e24 */ /* 0x000fe2000f8e00ff */
[----:B------:R-:W-:Y:S01]  /*122e0*/  MOV R8, 0x70 ;  /* 0x0000007000087802 */ /* 0x000fe20000000f00 */
[----:B------:R-:W-:Y:S01]  /*122f0*/  IMAD.U32 R5, RZ, RZ, UR5 ;  /* 0x00000005ff057e24 */ /* 0x000fe2000f8e00ff */
[----:B------:R-:W-:Y:S01]  /*12300*/  ULDC.64 UR4, c[0x4][0x60] ;  /* 0x0100180000047ab9 */ /* 0x000fe20000000a00 */
        /* <DEDUP_REMOVED lines=8> */
.L_x_7633:
[----:B------:R-:W0:Y:S01]  /*12390*/  LDC.64 R2, c[0x0][0x9f8] ;  /* 0x00027e00ff027b82 */ /* 0x000e220000000a00 */
[----:B------:R-:W-:-:S07]  /*123a0*/  IMAD.MOV.U32 R30, RZ, RZ, R34 ;  /* 0x000000ffff1e7224 */ /* 0x000fce00078e0022 */
[----:B------:R-:W1:Y:S01]  /*123b0*/  LDC R29, c[0x0][0x430] ;  /* 0x00010c00ff1d7b82 */ /* 0x000e620000000800 */
[C---:B------:R-:W-:Y:S01]  /*123c0*/  LOP3.LUT R0, R19.reuse, 0x7f, RZ, 0xc0, !PT ;  /* 0x0000007f13007812 */ /* 0x040fe200078ec0ff */
[----:B------:R-:W-:Y:S02]  /*123d0*/  IMAD.SHL.U32 R33, R19, 0x10, RZ ;  /* 0x0000001013217824 */ /* 0x000fe400078e00ff */
        /* <DEDUP_REMOVED lines=11> */
[----:B------:R-:W-:-:S04]  /*12490*/  IMAD R4, R22, 0x80, R28 ;  /* 0x0000008016047824 */ /* 0x000fc800078e021c */
[----:B------:R-:W-:-:S05]  /*124a0*/  IMAD.IADD R8, R33, 0x1, R4 ;  /* 0x0000000121087824 */ /* 0x000fca00078e0204 */
[C---:B------:R-:W-:Y:S01]  /*124b0*/  ISETP.GE.AND P0, PT, R8.reuse, UR50, PT ;  /* 0x0000003208007c0c */ /* 0x040fe2000bf06270 */
[----:B-----5:R-:W-:Y:S02]  /*124c0*/  IMAD.IADD R8, R8, 0x1, R31 ;  /* 0x0000000108087824 */ /* 0x020fe400078e021f */
[----:B0-----:R-:W0:Y:S01]  /*124d0*/  @P1 LDC R3, c[0x0][0x434] ;  /* 0x00010d00ff031b82 */ /* 0x001e220000000800 */
[----:B------:R-:W-:Y:S01]  /*124e0*/  @P1 LOP3.LUT R23, R23, 0x8, RZ, 0xfc, !PT ;  /* 0x0000000817171812 */ /* 0x000fe200078efcff */
[----:B------:R-:W-:-:S06]  /*124f0*/  IMAD.MOV.U32 R9, RZ, RZ, R8 ;  /* 0x000000ffff097224 */ /* 0x000fcc00078e0008 */
[----:B------:R-:W1:Y:S08]  /*12500*/  @P1 LDC R11, c[0x0][0x438] ;  /* 0x00010e00ff0b1b82 */ /* 0x000e700000000800 */
[----:B------:R-:W3:Y:S08]  /*12510*/  @!P0 LDC.64 R4, c[0x0][0x428] ;  /* 0x00010a00ff048b82 */ /* 0x000ef00000000a00 */
[----:B------:R-:W4:Y:S01]  /*12520*/  @!P0 LDC.64 R6, c[0x0][0x418] ;  /* 0x00010600ff068b82 */ /* 0x000f220000000a00 */
[----:B0-----:R-:W-:-:S05]  /*12530*/  @P1 IMAD.HI.U32 R2, R8, R3, RZ ;  /* 0x0000000308021227 */ /* 0x001fca00078e00ff */
[----:B-1----:R-:W-:-:S04]  /*12540*/  @P1 SHF.R.U32.HI R9, RZ, R11, R2 ;  /* 0x0000000bff091219 */ /* 0x002fc80000011602 */
[----:B------:R-:W-:Y:S02]  /*12550*/  @!P0 SHF.R.S32.HI R3, RZ, 0x1f, R9 ;  /* 0x0000001fff038819 */ /* 0x000fe40000011409 */
[----:B------:R-:W-:Y:S01]  /*12560*/  LOP3.LUT R23, R23, 0xfffffffe, RZ, 0xc0, !PT ;  /* 0xfffffffe17177812 */ /* 0x000fe200078ec0ff */
[----:B------:R-:W-:-:S03]  /*12570*/  UMOV UR5, 0xffffffff ;  /* 0xffffffff00057882 */ /* 0x000fc60000000000 */
[----:B------:R-:W-:Y:S02]  /*12580*/  LOP3.LUT R23, R23, 0xfffffffd, RZ, 0xc0, !PT ;  /* 0xfffffffd17177812 */ /* 0x000fe400078ec0ff */
[----:B--2---:R-:W-:-:S05]  /*12590*/  SHF.R.S32.HI R27, RZ, 0x1f, R30 ;  /* 0x0000001fff1b7819 */ /* 0x004fca000001141e */
[----:B---3--:R-:W-:-:S04]  /*125a0*/  @!P0 IMAD R2, R27, R4, RZ ;  /* 0x000000041b028224 */ /* 0x008fc800078e02ff */
[----:B------:R-:W-:Y:S01]  /*125b0*/  @!P0 IMAD R11, R30, R5, R2 ;  /* 0x000000051e0b8224 */ /* 0x000fe200078e0202 */
[----:B------:R-:W-:-:S05]  /*125c0*/  @!P0 MOV R2, R9 ;  /* 0x0000000900028202 */ /* 0x000fca0000000f00 */
[----:B------:R-:W-:-:S04]  /*125d0*/  @!P0 IMAD.WIDE.U32 R4, R30, R4, R2 ;  /* 0x000000041e048225 */ /* 0x000fc800078e0002 */
[----:B------:R-:W-:Y:S01]  /*125e0*/  @!P0 IMAD.IADD R3, R5, 0x1, R11 ;  /* 0x0000000105038824 */ /* 0x000fe200078e020b */
[----:B----4-:R-:W-:Y:S01]  /*125f0*/  @!P0 LEA R2, P1, R4, R6, 0x2 ;  /* 0x0000000604028211 */ /* 0x010fe200078210ff */
[----:B------:R-:W-:-:S03]  /*12600*/  IMAD.SHL.U32 R6, R19, 0x8, RZ ;  /* 0x0000000813067824 */ /* 0x000fc600078e00ff */
[----:B------:R-:W-:Y:S01]  /*12610*/  @!P0 LEA.HI.X R3, R4, R7, R3, 0x2, P1 ;  /* 0x0000000704038211 */ /* 0x000fe200008f1403 */
[----:B------:R-:W-:Y:S01]  /*12620*/  IMAD.MOV.U32 R7, RZ, RZ, RZ ;  /* 0x000000ffff077224 */ /* 0x000fe200078e00ff */
[----:B------:R-:W-:-:S04]  /*12630*/  LOP3.LUT R26, R6, 0x38, RZ, 0xc0, !PT ;  /* 0x00000038061a7812 */ /* 0x000fc800078ec0ff */
[C---:B------:R-:W-:Y:S01]  /*12640*/  LOP3.LUT R25, R26.reuse, 0x40, RZ, 0xfc, !PT ;  /* 0x000000401a197812 */ /* 0x040fe200078efcff */
[----:B------:R0:W5:Y:S01]  /*12650*/  @!P0 LDG.E R7, desc[UR48][R2.64] ;  /* 0x0000003002078981 */ /* 0x000162000c1e1900 */
[----:B------:R-:W-:Y:S02]  /*12660*/  ISETP.GE.AND P1, PT, R26, UR4, PT ;  /* 0x000000041a007c0c */ /* 0x000fe4000bf26270 */
[----:B------:R-:W-:-:S11]  /*12670*/  ISETP.GE.AND P0, PT, R25, UR4, PT ;  /* 0x0000000419007c0c */ /* 0x000fd6000bf06270 */
[----:B------:R-:W-:-:S04]  /*12680*/  @P1 LOP3.LUT R23, R23, 0x2, RZ, 0xfc, !PT ;  /* 0x0000000217171812 */ /* 0x000fc800078efcff */
[----:B------:R-:W-:Y:S01]  /*12690*/  @P0 LOP3.LUT R23, R23, 0x1, RZ, 0xfc, !PT ;  /* 0x0000000117170812 */ /* 0x000fe200078efcff */
[----:B0-----:R-:W-:Y:S06]  /*126a0*/  BRA.DIV UR5, `(.L_x_7635) ;  /* 0x0000003205607947 */ /* 0x001fec000b800000 */
.L_x_7677:
[----:B------:R-:W-:Y:S01]  /*126b0*/  ULOP3.LUT UR4, UR36, 0x2, URZ, 0xfc, !UPT ;  /* 0x0000000224047892 */ /* 0x000fe2000f8efc3f */
[----:B------:R-:W-:Y:S01]  /*126c0*/  IMAD.U32 R24, RZ, RZ, UR40 ;  /* 0x00000028ff187e24 */ /* 0x000fe2000f8e00ff */
[----:B------:R-:W-:Y:S01]  /*126d0*/  LOP3.LUT R23, R23, 0xfffffffb, RZ, 0xc0, !PT ;  /* 0xfffffffb17177812 */ /* 0x000fe200078ec0ff */
[----:B------:R-:W-:-:S03]  /*126e0*/  IMAD.MOV R4, RZ, RZ, -R9 ;  /* 0x000000ffff047224 */ /* 0x000fc600078e0a09 */
[----:B------:R-:W-:Y:S01]  /*126f0*/  IMAD.U32 R18, RZ, RZ, UR4 ;  /* 0x00000004ff127e24 */ /* 0x000fe2000f8e00ff */
[----:B------:R-:W-:Y:S01]  /*12700*/  SHF.R.S32.HI R24, RZ, 0x1f, R24 ;  /* 0x0000001fff187819 */ /* 0x000fe20000011418 */
[----:B------:R-:W-:-:S03]  /*12710*/  IMAD R4, R29, R4, R8 ;  /* 0x000000041d047224 */ /* 0x000fc600078e0208 */
[----:B------:R-:W-:-:S13]  /*12720*/  ISETP.NE.AND P0, PT, R18, 0x3, PT ;  /* 0x000000031200780c */ /* 0x000fda0003f05270 */
[----:B------:R-:W-:Y:S01]  /*12730*/  @P0 LOP3.LUT R23, R23, 0x4, RZ, 0xfc, !PT ;  /* 0x0000000417170812 */ /* 0x000fe200078efcff */
[----:B------:R-:W-:Y:S06]  /*12740*/  @!P0 BRA `(.L_x_7636) ;  /* 0x0000000000048947 */ /* 0x000fec0003800000 */
[----:B------:R-:W-:Y:S01]  /*12750*/  BPT.TRAP 0x1 ;  /* 0x000000040000795c */ /* 0x000fe20000300000 */
.L_x_7636:
        /* <DEDUP_REMOVED lines=9> */
[----:B------:R-:W-:Y:S02]  /*127f0*/  IMAD.MOV.U32 R9, RZ, RZ, 0x1 ;  /* 0x00000001ff097424 */ /* 0x000fe400078e00ff */
[----:B------:R-:W-:Y:S02]  /*12800*/  IMAD R10, R8, UR4, RZ ;  /* 0x00000004080a7c24 */ /* 0x000fe4000f8e02ff */
[----:B------:R-:W-:Y:S01]  /*12810*/  IMAD.WIDE.U32 R2, R7, UR4, R2 ;  /* 0x0000000407027c25 */ /* 0x000fe2000f8e0002 */
[----:B------:R-:W-:-:S03]  /*12820*/  SHF.L.U32 R9, R9, 0x1f, RZ ;  /* 0x0000001f09097819 */ /* 0x000fc600000006ff */
[----:B------:R-:W-:Y:S01]  /*12830*/  IMAD R11, R7, UR5, R10 ;  /* 0x00000005070b7c24 */ /* 0x000fe2000f8e020a */
[----:B------:R-:W0:Y:S01]  /*12840*/  SYNCS.PHASECHK.TRANS64.TRYWAIT P0, [UR46+0x28840], R9 ;  /* 0x02884009ff0075a7 */ /* 0x000e22000800016e */
[----:B------:R-:W-:Y:S02]  /*12850*/  ULDC.64 UR4, c[0x0][0x330] ;  /* 0x0000cc0000047ab9 */ /* 0x000fe40000000a00 */
        /* <DEDUP_REMOVED lines=10> */
.L_x_7678:
[----:B------:R-:W-:Y:S01]  /*12900*/  ULDC.64 UR4, c[0x0][0x300] ;  /* 0x0000c00000047ab9 */ /* 0x000fe20000000a00 */
[----:B------:R-:W-:Y:S01]  /*12910*/  R2UR UR6, R24 ;  /* 0x00000000180672ca */ /* 0x000fe200000e0000 */
[----:B------:R-:W-:Y:S01]  /*12920*/  IMAD R5, R5, UR4, RZ ;  /* 0x0000000405057c24 */ /* 0x000fe2000f8e02ff */
[C---:B------:R-:W-:Y:S02]  /*12930*/  LOP3.LUT P3, RZ, R23.reuse, 0x2, RZ, 0xc0, !PT ;  /* 0x0000000217ff7812 */ /* 0x040fe4000786c0ff */
[----:B------:R-:W-:Y:S01]  /*12940*/  LOP3.LUT P2, RZ, R23, 0x1, RZ, 0xc0, !PT ;  /* 0x0000000117ff7812 */ /* 0x000fe2000784c0ff */
[C---:B------:R-:W-:Y:S02]  /*12950*/  IMAD R3, R4.reuse, UR5, R5 ;  /* 0x0000000504037c24 */ /* 0x040fe4000f8e0205 */
[----:B------:R-:W-:Y:S01]  /*12960*/  IMAD.WIDE.U32 R4, R4, UR4, RZ ;  /* 0x0000000404047c25 */ /* 0x000fe2000f8e00ff */
[----:B------:R-:W-:-:S03]  /*12970*/  ULDC.64 UR4, c[0x0][0x310] ;  /* 0x0000c40000047ab9 */ /* 0x000fc60000000a00 */
[----:B------:R-:W-:Y:S01]  /*12980*/  IMAD.IADD R5, R5, 0x1, R3 ;  /* 0x0000000105057824 */ /* 0x000fe200078e0203 */
[----:B------:R-:W-:Y:S01]  /*12990*/  LOP3.LUT R3, R6, 0x1c0, RZ, 0xc0, !PT ;  /* 0x000001c006037812 */ /* 0x000fe200078ec0ff */
[----:B------:R-:W-:Y:S02]  /*129a0*/  IMAD R8, R8, UR4, RZ ;  /* 0x0000000408087c24 */ /* 0x000fe4000f8e02ff */
[----:B------:R-:W-:Y:S01]  /*129b0*/  IMAD.WIDE.U32 R4, R7, UR4, R4 ;  /* 0x0000000407047c25 */ /* 0x000fe2000f8e0004 */
[----:B------:R-:W-:-:S03]  /*129c0*/  LOP3.LUT R6, R3, 0x38, R6, 0xf8, !PT ;  /* 0x0000003803067812 */ /* 0x000fc600078ef806 */
[----:B0-----:R-:W-:Y:S01]  /*129d0*/  IMAD R9, R7, UR5, R8 ;  /* 0x0000000507097c24 */ /* 0x001fe2000f8e0208 */
[----:B------:R-:W-:Y:S01]  /*129e0*/  ULDC.64 UR4, c[0x0][0x308] ;  /* 0x0000c20000047ab9 */ /* 0x000fe20000000a00 */
[----:B------:R-:W-:Y:S01]  /*129f0*/  IMAD.MOV.U32 R3, RZ, RZ, -0x80 ;  /* 0xffffff80ff037424 */ /* 0x000fe200078e00ff */
[----:B------:R-:W-:Y:S01]  /*12a00*/  LOP3.LUT R8, R6, 0x38, R19, 0x78, !PT ;  /* 0x0000003806087812 */ /* 0x000fe200078e7813 */
[----:B------:R-:W-:Y:S01]  /*12a10*/  IMAD.U32 R7, RZ, RZ, UR4 ;  /* 0x00000004ff077e24 */ /* 0x000fe2000f8e00ff */
[----:B------:R-:W-:Y:S01]  /*12a20*/  UIMAD UR4, UR6, UR4, URZ ;  /* 0x00000004060472a4 */ /* 0x000fe2000f8e023f */
[----:B------:R-:W-:Y:S02]  /*12a30*/  IMAD.IADD R5, R5, 0x1, R9 ;  /* 0x0000000105057824 */ /* 0x000fe400078e0209 */
[----:B------:R-:W-:Y:S01]  /*12a40*/  IMAD R3, R22, R3, UR50 ;  /* 0x0000003216037e24 */ /* 0x000fe2000f8e0203 */
[----:B------:R-:W-:Y:S02]  /*12a50*/  UIMAD UR4, UR40, UR5, UR4 ;  /* 0x00000005280472a4 */ /* 0x000fe4000f8e0204 */
[----:B------:R-:W-:Y:S01]  /*12a60*/  IMAD.WIDE.U32 R4, R7, UR40, R4 ;  /* 0x0000002807047c25 */ /* 0x000fe2000f8e0004 */
[----:B------:R-:W-:-:S03]  /*12a70*/  ULDC.64 UR6, c[0x0][0x2e8] ;  /* 0x0000ba0000067ab9 */ /* 0x000fc60000000a00 */
[----:B------:R-:W-:Y:S02]  /*12a80*/  IMAD.IADD R6, R3, 0x1, -R28 ;  /* 0x0000000103067824 */ /* 0x000fe400078e0a1c */
[----:B------:R-:W-:Y:S01]  /*12a90*/  IMAD.SHL.U32 R19, R0, 0x8, RZ ;  /* 0x0000000800137824 */ /* 0x000fe200078e00ff */
[----:B------:R-:W-:Y:S01]  /*12aa0*/  LEA R0, P1, R4, UR6, 0x1 ;  /* 0x0000000604007c11 */ /* 0x000fe2000f8208ff */
[----:B------:R-:W-:Y:S01]  /*12ab0*/  VIADD R3, R5, UR4 ;  /* 0x0000000405037c36 */ /* 0x000fe20008000000 */
[----:B------:R-:W-:Y:S01]  /*12ac0*/  UMOV UR4, 0xffffffff ;  /* 0xffffffff00047882 */ /* 0x000fe20000000000 */
[----:B------:R-:W-:Y:S02]  /*12ad0*/  ISETP.GE.AND P0, PT, R6, 0x1, PT ;  /* 0x000000010600780c */ /* 0x000fe40003f06270 */
[----:B------:R-:W-:Y:S02]  /*12ae0*/  LOP3.LUT R19, R8, 0x200, R19, 0xf8, !PT ;  /* 0x0000020008137812 */ /* 0x000fe400078ef813 */
[----:B------:R-:W-:Y:S01]  /*12af0*/  LEA.HI.X R3, R4, UR7, R3, 0x1, P1 ;  /* 0x0000000704037c11 */ /* 0x000fe200088f0c03 */
[----:B------:R-:W-:Y:S08]  /*12b00*/  BRA.DIV UR4, `(.L_x_7638) ;  /* 0x0000002e04807947 */ /* 0x000ff0000b800000 */
[----:B------:R-:W-:Y:S01]  /*12b10*/  SHFL.IDX PT, R5, R3, RZ, 0x181f ;  /* 0x00181fff03057589 */ /* 0x000fe200000e0000 */
[----:B------:R-:W-:Y:S02]  /*12b20*/  @P0 LEA R9, R19, UR46, 0x1 ;  /* 0x0000002e13090c11 */ /* 0x000fe4000f8e08ff */
[----:B------:R-:W-:Y:S01]  /*12b30*/  ISETP.GE.AND P1, PT, R6, 0x21, PT ;  /* 0x000000210600780c */ /* 0x000fe20003f26270 */
[----:B------:R-:W0:Y:S04]  /*12b40*/  SHFL.IDX PT, R4, R0, RZ, 0x181f ;  /* 0x00181fff00047589 */ /* 0x000e2800000e0000 */
[----:B------:R-:W1:Y:S04]  /*12b50*/  SHFL.IDX PT, R8, R3, 0x1, 0x181f ;  /* 0x00381f0003087f89 */ /* 0x000e6800000e0000 */
[----:B------:R-:W2:Y:S04]  /*12b60*/  SHFL.IDX PT, R14, R0, 0x1, 0x181f ;  /* 0x00381f00000e7f89 */ /* 0x000ea800000e0000 */
[----:B------:R-:W-:Y:S04]  /*12b70*/  SHFL.IDX PT, R10, R3, 0x2, 0x181f ;  /* 0x00581f00030a7f89 */ /* 0x000fe800000e0000 */
[----:B------:R-:W3:Y:S04]  /*12b80*/  SHFL.IDX PT, R35, R0, 0x2, 0x181f ;  /* 0x00581f0000237f89 */ /* 0x000ee800000e0000 */
        /* <DEDUP_REMOVED lines=9> */
[----:B------:R-:W1:Y:S01]  /*12c20*/  SHFL.IDX PT, R14, R0, 0x4, 0x181f ;  /* 0x00981f00000e7f89 */ /* 0x000e6200000e0000 */
[----:B------:R-:W-:-:S04]  /*12c30*/  @P0 IMAD.WIDE.U32 R20, R26, 0x2, R4 ;  /* 0x000000021a140825 */ /* 0x000fc800078e0004 */
[----:B---3--:R-:W-:Y:S01]  /*12c40*/  IMAD.MOV.U32 R4, RZ, RZ, R35 ;  /* 0x000000ffff047224 */ /* 0x008fe200078e0023 */
[----:B------:R-:W-:Y:S01]  /*12c50*/  @P0 LDGSTS.E.BYPASS.LTC128B.128 [R37+0x18c00], desc[UR48][R20.64], !P3 ;  /* 0x18c0000014250fae */ /* 0x000fe2000d901d70 */
[----:B------:R-:W-:-:S03]  /*12c60*/  IMAD.MOV.U32 R5, RZ, RZ, R10 ;  /* 0x000000ffff057224 */ /* 0x000fc600078e000a */
[----:B------:R-:W-:Y:S01]  /*12c70*/  @P0 LDGSTS.E.BYPASS.LTC128B.128 [R37+0x1cc00], desc[UR48][R20.64+0x80], !P2 ;  /* 0x1cc0008014250fae */ /* 0x000fe2000d101d70 */
[----:B------:R-:W-:Y:S01]  /*12c80*/  ISETP.GE.AND P0, PT, R6, 0x31, PT ;  /* 0x000000310600780c */ /* 0x000fe20003f06270 */
[----:B------:R-:W-:Y:S01]  /*12c90*/  @P1 IMAD.WIDE.U32 R8, R26, 0x2, R4 ;  /* 0x000000021a081825 */ /* 0x000fe200078e0004 */
[----:B------:R-:W-:Y:S01]  /*12ca0*/  @P1 LEA R5, R19, UR46, 0x1 ;  /* 0x0000002e13051c11 */ /* 0x000fe2000f8e08ff */
[----:B------:R-:W2:Y:S02]  /*12cb0*/  SHFL.IDX PT, R10, R3, 0x4, 0x181f ;  /* 0x00981f00030a7f89 */ /* 0x000ea400000e0000 */
[----:B0-----:R-:W-:Y:S02]  /*12cc0*/  IMAD.MOV.U32 R4, RZ, RZ, R36 ;  /* 0x000000ffff047224 */ /* 0x001fe400078e0024 */
[----:B------:R-:W-:Y:S04]  /*12cd0*/  @P1 LDGSTS.E.BYPASS.LTC128B.128 [R5+0x19400], desc[UR48][R8.64], !P3 ;  /* 0x1940000008051fae */ /* 0x000fe8000d901d70 */
[----:B------:R0:W-:Y:S01]  /*12ce0*/  @P1 LDGSTS.E.BYPASS.LTC128B.128 [R5+0x1d400], desc[UR48][R8.64+0x80], !P2 ;  /* 0x1d40008008051fae */ /* 0x0001e2000d101d70 */
[----:B------:R-:W-:-:S03]  /*12cf0*/  ISETP.GE.AND P1, PT, R6, 0x51, PT ;  /* 0x000000510600780c */ /* 0x000fc60003f26270 */
[----:B------:R-:W-:Y:S04]  /*12d00*/  SHFL.IDX PT, R35, R3, 0x5, 0x181f ;  /* 0x00b81f0003237f89 */ /* 0x000fe800000e0000 */
[----:B------:R-:W3:Y:S01]  /*12d10*/  SHFL.IDX PT, R36, R0, 0x5, 0x181f ;  /* 0x00b81f0000247f89 */ /* 0x000ee200000e0000 */
[----:B0-----:R-:W-:Y:S01]  /*12d20*/  IMAD.MOV.U32 R5, RZ, RZ, R7 ;  /* 0x000000ffff057224 */ /* 0x001fe200078e0007 */
[----:B------:R-:W-:Y:S02]  /*12d30*/  @P0 LEA R7, R19, UR46, 0x1 ;  /* 0x0000002e13070c11 */ /* 0x000fe4000f8e08ff */
[----:B------:R-:W0:Y:S01]  /*12d40*/  SHFL.IDX PT, R37, R0, 0x6, 0x181f ;  /* 0x00d81f0000257f89 */ /* 0x000e2200000e0000 */
[----:B------:R-:W-:-:S05]  /*12d50*/  @P0 IMAD.WIDE.U32 R4, R26, 0x2, R4 ;  /* 0x000000021a040825 */ /* 0x000fca00078e0004 */
[----:B------:R-:W-:Y:S04]  /*12d60*/  @P0 LDGSTS.E.BYPASS.LTC128B.128 [R7+0x19c00], desc[UR48][R4.64], !P3 ;  /* 0x19c0000004070fae */ /* 0x000fe8000d901d70 */
[----:B------:R4:W-:Y:S01]  /*12d70*/  @P0 LDGSTS.E.BYPASS.LTC128B.128 [R7+0x1dc00], desc[UR48][R4.64+0x80], !P2 ;  /* 0x1dc0008004070fae */ /* 0x0009e2000d101d70 */
[----:B------:R-:W-:-:S03]  /*12d80*/  ISETP.GE.AND P0, PT, R6, 0x41, PT ;  /* 0x000000410600780c */ /* 0x000fc60003f06270 */
[----:B----4-:R-:W4:Y:S01]  /*12d90*/  SHFL.IDX PT, R7, R3, 0x6, 0x181f ;  /* 0x00d81f0003077f89 */ /* 0x010f2200000e0000 */
[----:B-1----:R-:W-:Y:S02]  /*12da0*/  IMAD.MOV.U32 R4, RZ, RZ, R14 ;  /* 0x000000ffff047224 */ /* 0x002fe400078e000e */
[----:B--2---:R-:W-:-:S07]  /*12db0*/  IMAD.MOV.U32 R5, RZ, RZ, R10 ;  /* 0x000000ffff057224 */ /* 0x004fce00078e000a */
[----:B------:R-:W-:Y:S01]  /*12dc0*/  @P0 LEA R10, R19, UR46, 0x1 ;  /* 0x0000002e130a0c11 */ /* 0x000fe2000f8e08ff */
[----:B------:R-:W1:Y:S01]  /*12dd0*/  SHFL.IDX PT, R3, R3, 0x7, 0x181f ;  /* 0x00f81f0003037f89 */ /* 0x000e6200000e0000 */
[----:B------:R-:W-:-:S03]  /*12de0*/  @P0 IMAD.WIDE.U32 R20, R26, 0x2, R4 ;  /* 0x000000021a140825 */ /* 0x000fc600078e0004 */
[----:B------:R2:W1:Y:S01]  /*12df0*/  SHFL.IDX PT, R14, R0, 0x7, 0x181f ;  /* 0x00f81f00000e7f89 */ /* 0x00046200000e0000 */
[----:B---3--:R-:W-:-:S03]  /*12e00*/  IMAD.MOV.U32 R4, RZ, RZ, R36 ;  /* 0x000000ffff047224 */ /* 0x008fc600078e0024 */
[----:B------:R2:W-:Y:S01]  /*12e10*/  @P0 LDGSTS.E.BYPASS.LTC128B.128 [R10+0x1a400], desc[UR48][R20.64], !P3 ;  /* 0x1a400000140a0fae */ /* 0x0005e2000d901d70 */
[----:B------:R-:W-:Y:S01]  /*12e20*/  IMAD.MOV.U32 R5, RZ, RZ, R35 ;  /* 0x000000ffff057224 */ /* 0x000fe200078e0023 */
[----:B------:R-:W-:Y:S02]  /*12e30*/  @P1 LEA R35, R19, UR46, 0x1 ;  /* 0x0000002e13231c11 */ /* 0x000fe4000f8e08ff */
[----:B------:R2:W-:Y:S01]  /*12e40*/  @P0 LDGSTS.E.BYPASS.LTC128B.128 [R10+0x1e400], desc[UR48][R20.64+0x80], !P2 ;  /* 0x1e400080140a0fae */ /* 0x0005e2000d101d70 */
[----:B------:R-:W-:Y:S01]  /*12e50*/  ISETP.GE.AND P0, PT, R6, 0x61, PT ;  /* 0x000000610600780c */ /* 0x000fe20003f06270 */
[----:B------:R-:W-:-:S04]  /*12e60*/  @P1 IMAD.WIDE.U32 R8, R26, 0x2, R4 ;  /* 0x000000021a081825 */ /* 0x000fc800078e0004 */
[----:B0-----:R-:W-:Y:S01]  /*12e70*/  IMAD.MOV.U32 R4, RZ, RZ, R37 ;  /* 0x000000ffff047224 */ /* 0x001fe200078e0025 */
[----:B----4-:R-:W-:Y:S01]  /*12e80*/  MOV R5, R7 ;  /* 0x0000000700057202 */ /* 0x010fe20000000f00 */
[----:B------:R2:W-:Y:S04]  /*12e90*/  @P1 LDGSTS.E.BYPASS.LTC128B.128 [R35+0x1ac00], desc[UR48][R8.64], !P3 ;  /* 0x1ac0000008231fae */ /* 0x0005e8000d901d70 */
[----:B------:R2:W-:Y:S02]  /*12ea0*/  @P1 LDGSTS.E.BYPASS.LTC128B.128 [R35+0x1ec00], desc[UR48][R8.64+0x80], !P2 ;  /* 0x1ec0008008231fae */ /* 0x0005e4000d101d70 */
[----:B------:R-:W-:Y:S01]  /*12eb0*/  @P0 IMAD.WIDE.U32 R4, R26, 0x2, R4 ;  /* 0x000000021a040825 */ /* 0x000fe200078e0004 */
[----:B------:R-:W-:-:S05]  /*12ec0*/  @P0 LEA R7, R19, UR46, 0x1 ;  /* 0x0000002e13070c11 */ /* 0x000fca000f8e08ff */
[----:B------:R2:W-:Y:S04]  /*12ed0*/  @P0 LDGSTS.E.BYPASS.LTC128B.128 [R7+0x1b400], desc[UR48][R4.64], !P3 ;  /* 0x1b40000004070fae */ /* 0x0005e8000d901d70 */
[----:B-1----:R2:W-:Y:S02]  /*12ee0*/  @P0 LDGSTS.E.BYPASS.LTC128B.128 [R7+0x1f400], desc[UR48][R4.64+0x80], !P2 ;  /* 0x1f40008004070fae */ /* 0x0025e4000d101d70 */
.L_x_7696:
[----:B------:R-:W-:Y:S01]  /*12ef0*/  ISETP.GE.AND P0, PT, R6, 0x71, PT ;  /* 0x000000710600780c */ /* 0x000fe20003f06270 */
[----:B--2---:R-:W-:Y:S02]  /*12f00*/  IMAD.MOV.U32 R4, RZ, RZ, R14 ;  /* 0x000000ffff047224 */ /* 0x004fe400078e000e */
[----:B------:R-:W-:-:S10]  /*12f10*/  IMAD.MOV.U32 R5, RZ, RZ, R3 ;  /* 0x000000ffff057224 */ /* 0x000fd400078e0003 */
        /* <DEDUP_REMOVED lines=14> */
.L_x_7639:
        /* <DEDUP_REMOVED lines=30> */
.L_x_7640:
[----:B------:R-:W-:Y:S01]  /*131e0*/  UISETP.NE.AND UP0, UPT, UR51, URZ, UPT ;  /* 0x0000003f3300728c */ /* 0x000fe2000bf05270 */
[----:B------:R-:W-:Y:S01]  /*131f0*/  IMAD.U32 R4, RZ, RZ, UR38 ;  /* 0x00000026ff047e24 */ /* 0x000fe2000f8e00ff */
[----:B------:R-:W0:Y:S01]  /*13200*/  LDC R0, c[0x0][0x448] ;  /* 0x00011200ff007b82 */ /* 0x000e220000000800 */
[----:B------:R-:W-:Y:S01]  /*13210*/  IMAD.U32 R7, RZ, RZ, UR47 ;  /* 0x0000002fff077e24 */ /* 0x000fe2000f8e00ff */
[----:B------:R-:W-:Y:S01]  /*13220*/  ULDC.64 UR4, c[0x0][0x2e0] ;  /* 0x0000b80000047ab9 */ /* 0x000fe20000000a00 */
[----:B------:R-:W-:Y:S01]  /*13230*/  IMAD.MOV.U32 R6, RZ, RZ, R4 ;  /* 0x000000ffff067224 */ /* 0x000fe200078e0004 */
[----:B------:R-:W-:Y:S01]  /*13240*/  PLOP3.LUT P0, PT, PT, PT, UP0, 0x80, 0x0 ;  /* 0x000000000000781c */ /* 0x000fe20003f0f008 */
[----:B------:R-:W-:Y:S01]  /*13250*/  IMAD R35, R35, UR4, RZ ;  /* 0x0000000423237c24 */ /* 0x000fe2000f8e02ff */
[----:B------:R-:W-:Y:S01]  /*13260*/  PLOP3.LUT P1, PT, PT, PT, UP0, 0x80, 0x0 ;  /* 0x000000000000781c */ /* 0x000fe20003f2f008 */
[----:B------:R-:W-:Y:S01]  /*13270*/  IMAD.WIDE.U32 R6, R34, UR4, R6 ;  /* 0x0000000422067c25 */ /* 0x000fe2000f8e0006 */
[----:B------:R-:W-:Y:S01]  /*13280*/  IADD3 R3, R28, UR41, R33 ;  /* 0x000000291c037c10 */ /* 0x000fe2000fffe021 */
[----:B------:R-:W-:Y:S01]  /*13290*/  @UP0 ULDC UR4, c[0x0][0x44c] ;  /* 0x0001130000040ab9 */ /* 0x000fe20000000800 */
[----:B------:R-:W-:Y:S01]  /*132a0*/  ULDC.64 UR6, c[0x0][0x280] ;  /* 0x0000a00000067ab9 */ /* 0x000fe20000000a00 */
[----:B------:R-:W-:-:S02]  /*132b0*/  IMAD R35, R34, UR5, R35 ;  /* 0x0000000522237c24 */ /* 0x000fc4000f8e0223 */
[----:B------:R-:W-:Y:S02]  /*132c0*/  IMAD.MOV.U32 R9, RZ, RZ, R3 ;  /* 0x000000ffff097224 */ /* 0x000fe400078e0003 */
[----:B------:R-:W-:Y:S02]  /*132d0*/  IMAD.IADD R7, R7, 0x1, R35 ;  /* 0x0000000107077824 */ /* 0x000fe400078e0223 */
[----:B------:R-:W-:Y:S01]  /*132e0*/  @P0 IMAD.HI.U32 R4, R3, UR4, RZ ;  /* 0x0000000403040c27 */ /* 0x000fe2000f8e00ff */
[----:B------:R-:W-:-:S03]  /*132f0*/  @UP0 ULDC UR4, c[0x0][0x450] ;  /* 0x0001140000040ab9 */ /* 0x000fc60000000800 */
[----:B------:R-:W-:Y:S01]  /*13300*/  IMAD.U32 R5, RZ, RZ, UR39 ;  /* 0x00000027ff057e24 */ /* 0x000fe2000f8e00ff */
[----:B------:R-:W-:Y:S01]  /*13310*/  @P1 SHF.R.U32.HI R9, RZ, UR4, R4 ;  /* 0x00000004ff091c19 */ /* 0x000fe20008011604 */
[----:B------:R-:W-:-:S04]  /*13320*/  ULDC.64 UR4, c[0x0][0x2d0] ;  /* 0x0000b40000047ab9 */ /* 0x000fc80000000a00 */
[----:B------:R-:W-:-:S04]  /*13330*/  IMAD.MOV R4, RZ, RZ, -R9 ;  /* 0x000000ffff047224 */ /* 0x000fc800078e0a09 */
[----:B0-----:R-:W-:Y:S01]  /*13340*/  IMAD R3, R0, R4, R3 ;  /* 0x0000000400037224 */ /* 0x001fe200078e0203 */
        /* <DEDUP_REMOVED lines=12> */
[----:B------:R-:W-:Y:S02]  /*13410*/  IADD3 R7, R5, R7, RZ ;  /* 0x0000000705077210 */ /* 0x000fe40007ffe0ff */
[C---:B------:R-:W-:Y:S02]  /*13420*/  LEA R6, P2, R4.reuse, UR6, 0x1 ;  /* 0x0000000604067c11 */ /* 0x040fe4000f8408ff */
[----:B------:R-:W-:Y:S01]  /*13430*/  ISETP.GE.AND P1, PT, R25, UR4, PT ;  /* 0x0000000419007c0c */ /* 0x000fe2000bf26270 */
[----:B------:R-:W-:Y:S01]  /*13440*/  UMOV UR4, 0xffffffff ;  /* 0xffffffff00047882 */ /* 0x000fe20000000000 */
[----:B------:R-:W-:Y:S02]  /*13450*/  LEA.HI.X R7, R4, UR7, R7, 0x1, P2 ;  /* 0x0000000704077c11 */ /* 0x000fe400090f0c07 */
[----:B------:R-:W-:Y:S09]  /*13460*/  BRA.DIV UR4, `(.L_x_7641) ;  /* 0x0000002e04a87947 */ /* 0x000ff2000b800000 */
[----:B------:R-:W-:Y:S01]  /*13470*/  SHFL.IDX PT, R5, R7, RZ, 0x181f ;  /* 0x00181fff07057589 */ /* 0x000fe200000e0000 */
[----:B------:R-:W-:Y:S01]  /*13480*/  ULDC UR4, c[0x0][0x288] ;  /* 0x0000a20000047ab9 */ /* 0x000fe20000000800 */
[----:B------:R-:W-:Y:S02]  /*13490*/  VIADD R3, R28, UR41 ;  /* 0x000000291c037c36 */ /* 0x000fe40008000000 */
        /* <DEDUP_REMOVED lines=12> */
[----:B------:R-:W-:Y:S01]  /*13560*/  ISETP.GE.AND P2, PT, R9, R0, PT ;  /* 0x000000000900720c */ /* 0x000fe20003f46270 */
[----:B-1----:R-:W-:Y:S02]  /*13570*/  IMAD.MOV.U32 R4, RZ, RZ, R14 ;  /* 0x000000ffff047224 */ /* 0x002fe400078e000e */
        /* <DEDUP_REMOVED lines=10> */
[----:B-1----:R-:W-:-:S10]  /*13620*/  VIADD R9, R3, 0x30 ;  /* 0x0000003003097836 */ /* 0x002fd40000000000 */
        /* <DEDUP_REMOVED lines=17> */
[----:B-1----:R-:W-:-:S09]  /*13740*/  IADD3 R9, R3, 0x50, RZ ;  /* 0x0000005003097810 */ /* 0x002fd20007ffe0ff */
[----:B------:R-:W-:Y:S01]  /*13750*/  @!P2 LEA R21, R19, UR46, 0x1 ;  /* 0x0000002e1315ac11 */ /* 0x000fe2000f8e08ff */
[----:B0-----:R-:W-:-:S05]  /*13760*/  @!P2 IMAD.WIDE.U32 R4, R26, 0x2, R4 ;  /* 0x000000021a04a825 */ /* 0x001fca00078e0004 */
[----:B------:R-:W-:Y:S04]  /*13770*/  @!P2 LDGSTS.E.BYPASS.LTC128B.128 [R21+0x12400], desc[UR48][R4.64], !P0 ;  /* 0x124000000415afae */ /* 0x000fe8000c101d70 */
[----:B------:R2:W-:Y:S01]  /*13780*/  @!P2 LDGSTS.E.BYPASS.LTC128B.128 [R21+0x16400], desc[UR48][R4.64+0x80], !P1 ;  /* 0x164000800415afae */ /* 0x0005e2000c901d70 */
[----:B------:R-:W-:Y:S01]  /*13790*/  ISETP.GE.AND P2, PT, R9, R0, PT ;  /* 0x000000000900720c */ /* 0x000fe20003f46270 */
[----:B--2---:R-:W-:Y:S02]  /*137a0*/  IMAD.MOV.U32 R4, RZ, RZ, R14 ;  /* 0x000000ffff047224 */ /* 0x004fe400078e000e */
[----:B------:R-:W-:-:S10]  /*137b0*/  IMAD.MOV.U32 R5, RZ, RZ, R10 ;  /* 0x000000ffff057224 */ /* 0x000fd400078e000a */
[----:B------:R-:W-:Y:S01]  /*137c0*/  @!P2 LEA R35, R19, UR46, 0x1 ;  /* 0x0000002e1323ac11 */ /* 0x000fe2000f8e08ff */
[----:B------:R-:W-:Y:S01]  /*137d0*/  SHFL.IDX PT, R10, R7, 0x7, 0x181f ;  /* 0x00f81f00070a7f89 */ /* 0x000fe200000e0000 */
[----:B------:R-:W-:-:S03]  /*137e0*/  @!P2 IMAD.WIDE.U32 R8, R26, 0x2, R4 ;  /* 0x000000021a08a825 */ /* 0x000fc600078e0004 */
[----:B------:R-:W-:Y:S04]  /*137f0*/  SHFL.IDX PT, R5, R7, 0x6, 0x181f ;  /* 0x00d81f0007057f89 */ /* 0x000fe800000e0000 */
[----:B------:R-:W0:Y:S04]  /*13800*/  SHFL.IDX PT, R4, R6, 0x6, 0x181f ;  /* 0x00d81f0006047f89 */ /* 0x000e2800000e0000 */
[----:B------:R1:W-:Y:S04]  /*13810*/  @!P2 LDGSTS.E.BYPASS.LTC128B.128 [R35+0x12c00], desc[UR48][R8.64], !P0 ;  /* 0x12c000000823afae */ /* 0x0003e8000c101d70 */
[----:B------:R1:W-:Y:S01]  /*13820*/  @!P2 LDGSTS.E.BYPASS.LTC128B.128 [R35+0x16c00], desc[UR48][R8.64+0x80], !P1 ;  /* 0x16c000800823afae */ /* 0x0003e2000c901d70 */
[----:B------:R-:W-:-:S03]  /*13830*/  ISETP.GE.AND P2, PT, R11, R0, PT ;  /* 0x000000000b00720c */ /* 0x000fc60003f46270 */
[----:B------:R1:W2:Y:S10]  /*13840*/  SHFL.IDX PT, R14, R6, 0x7, 0x181f ;  /* 0x00f81f00060e7f89 */ /* 0x0002b400000e0000 */
[----:B------:R-:W-:Y:S01]  /*13850*/  @!P2 LEA R21, R19, UR46, 0x1 ;  /* 0x0000002e1315ac11 */ /* 0x000fe2000f8e08ff */
[----:B0-----:R-:W-:-:S05]  /*13860*/  @!P2 IMAD.WIDE.U32 R4, R26, 0x2, R4 ;  /* 0x000000021a04a825 */ /* 0x001fca00078e0004 */
[----:B------:R1:W-:Y:S04]  /*13870*/  @!P2 LDGSTS.E.BYPASS.LTC128B.128 [R21+0x13400], desc[UR48][R4.64], !P0 ;  /* 0x134000000415afae */ /* 0x0003e8000c101d70 */
[----:B------:R1:W-:Y:S02]  /*13880*/  @!P2 LDGSTS.E.BYPASS.LTC128B.128 [R21+0x17400], desc[UR48][R4.64+0x80], !P1 ;  /* 0x174000800415afae */ /* 0x0003e4000c901d70 */
.L_x_7713:
[----:B------:R-:W-:Y:S01]  /*13890*/  VIADD R3, R3, 0x70 ;  /* 0x0000007003037836 */ /* 0x000fe20000000000 */
[----:B------:R-:W-:Y:S01]  /*138a0*/  BSSY B0, `(.L_x_7642) ;  /* 0x000000e000007945 */ /* 0x000fe20003800000 */
[----:B-12---:R-:W-:Y:S02]  /*138b0*/  IMAD.MOV.U32 R4, RZ, RZ, R14 ;  /* 0x000000ffff047224 */ /* 0x006fe400078e000e */
[----:B------:R-:W-:Y:S01]  /*138c0*/  IMAD.MOV.U32 R5, RZ, RZ, R10 ;  /* 0x000000ffff057224 */ /* 0x000fe200078e000a */
[----:B------:R-:W-:Y:S01]  /*138d0*/  ISETP.GE.AND P2, PT, R3, R0, PT ;  /* 0x000000000300720c */ /* 0x000fe20003f46270 */
[----:B------:R-:W-:-:S05]  /*138e0*/  IMAD.MOV.U32 R0, RZ, RZ, 0x1 ;  /* 0x00000001ff007424 */ /* 0x000fca00078e00ff */
        /* <DEDUP_REMOVED lines=9> */
.L_x_7643:
[----:B------:R-:W-:Y:S05]  /*13980*/  BSYNC B0 ;  /* 0x0000000000007941 */ /* 0x000fea0003800000 */
.L_x_7642:
[----:B------:R-:W-:Y:S01]  /*13990*/  NOP ;  /* 0x0000000000007918 */ /* 0x000fe20000000000 */
[----:B------:R-:W-:Y:S01]  /*139a0*/  SYNCS.ARRIVE.TRANS64.RED.A0T1 RZ, [UR46+0x28800], RZ ;  /* 0x028800ffffff79a7 */ /* 0x000fe2000820042e */
[----:B------:R-:W-:Y:S01]  /*139b0*/  ARRIVES.LDGSTSBAR.64.TRANSCNT [UR46+0x28800] ;  /* 0x02880000ff0079b0 */ /* 0x000fe20008000aae */
[----:B------:R-:W-:Y:S01]  /*139c0*/  NOP ;  /* 0x0000000000007918 */ /* 0x000fe20000000000 */
[----:B------:R-:W-:Y:S01]  /*139d0*/  SYNCS.ARRIVE.TRANS64.A1T0 RZ, [UR46+0x28800], RZ ;  /* 0x028800ffffff79a7 */ /* 0x000fe2000810002e */
[----:B------:R-:W-:-:S05]  /*139e0*/  VIADD R32, R32, 0xfffffffe ;  /* 0xfffffffe20207836 */ /* 0x000fca0000000000 */
[----:B------:R-:W-:Y:S01]  /*139f0*/  ISETP.GE.AND P1, PT, R32, UR52, PT ;  /* 0x0000003420007c0c */ /* 0x000fe2000bf26270 */
[----:B------:R-:W1:Y:S02]  /*13a00*/  SYNCS.PHASECHK.TRANS64.TRYWAIT P0, [UR46+0x28820], R0 ;  /* 0x02882000ff0075a7 */ /* 0x000e64000800016e */
[----:B-1----:R-:W-:Y:S10]  /*13a10*/  @!P0 BRA `(.L_x_7644) ;  /* 0x0000003000b48947 */ /* 0x002ff40003800000 */
.L_x_7714:
[----:B------:R-:W-:Y:S01]  /*13a20*/  IMAD.MOV.U32 R8, RZ, RZ, 0x1 ;  /* 0x00000001ff087424 */ /* 0x000fe200078e00ff */
[----:B------:R-:W-:Y:S01]  /*13a30*/  MOV R10, RZ ;  /* 0x000000ff000a7202 */ /* 0x000fe20000000f00 */
[----:B------:R-:W-:Y:S06]  /*13a40*/  @!P1 BRA `(.L_x_7645) ;  /* 0x0000001000309947 */ /* 0x000fec0003800000 */
[----:B------:R-:W-:Y:S01]  /*13a50*/  UIADD3 UR4, UR45, 0x1, URZ ;  /* 0x000000012d047890 */ /* 0x000fe2000fffe03f */
[----:B0-----:R-:W-:Y:S01]  /*13a60*/  LOP3.LUT R3, RZ, UR43, RZ, 0x33, !PT ;  /* 0x0000002bff037c12 */ /* 0x001fe2000f8e33ff */
[----:B------:R-:W-:Y:S01]  /*13a70*/  BSSY B0, `(.L_x_7645) ;  /* 0x0000109000007945 */ /* 0x000fe20003800000 */
[----:B------:R-:W-:Y:S01]  /*13a80*/  LOP3.LUT R5, RZ, UR42, RZ, 0x33, !PT ;  /* 0x0000002aff057c12 */ /* 0x000fe2000f8e33ff */
[----:B------:R-:W-:Y:S01]  /*13a90*/  UIMAD UR4, UR4, UR37, URZ ;  /* 0x00000025040472a4 */ /* 0x000fe2000f8e023f */
[----:B------:R-:W-:Y:S01]  /*13aa0*/  IADD3 R31, R33, R31, R28 ;  /* 0x0000001f211f7210 */ /* 0x000fe20007ffe01c */
[----:B------:R-:W-:Y:S02]  /*13ab0*/  IMAD.MOV.U32 R9, RZ, RZ, 0x1 ;  /* 0x00000001ff097424 */ /* 0x000fe400078e00ff */
[----:B------:R-:W-:Y:S02]  /*13ac0*/  IMAD.MOV.U32 R20, RZ, RZ, RZ ;  /* 0x000000ffff147224 */ /* 0x000fe400078e00ff */
[----:B------:R-:W-:Y:S01]  /*13ad0*/  LOP3.LUT R0, RZ, UR4, RZ, 0x33, !PT ;  /* 0x00000004ff007c12 */ /* 0x000fe2000f8e33ff */
[----:B------:R-:W-:Y:S01]  /*13ae0*/  VIADD R31, R31, 0xfffffe80 ;  /* 0xfffffe801f1f7836 */ /* 0x000fe20000000000 */
[----:B------:R-:W-:-:S02]  /*13af0*/  ULDC UR4, c[0x0][0x2f4] ;  /* 0x0000bd0000047ab9 */ /* 0x000fc40000000800 */
[----:B------:R-:W-:Y:S02]  /*13b00*/  VIADDMNMX R0, R0, -UR44, R3, !PT ;  /* 0x8000002c00007c46 */ /* 0x000fe4000f800103 */
[----:B------:R-:W-:Y:S02]  /*13b10*/  IADD3 R3, -R28, UR50, RZ ;  /* 0x000000321c037c10 */ /* 0x000fe4000fffe1ff */
[----:B------:R-:W-:Y:S02]  /*13b20*/  VIMNMX R0, R0, R5, !PT ;  /* 0x0000000500007248 */ /* 0x000fe40007fe0100 */
[----:B------:R-:W-:Y:S02]  /*13b30*/  ISETP.GE.AND P2, PT, R26, UR4, PT ;  /* 0x000000041a007c0c */ /* 0x000fe4000bf46270 */
[----:B------:R-:W-:Y:S01]  /*13b40*/  ISETP.GE.AND P1, PT, R25, UR4, PT ;  /* 0x0000000419007c0c */ /* 0x000fe2000bf26270 */
[C---:B------:R-:W-:Y:S01]  /*13b50*/  IMAD R3, R0.reuse, 0x80, R3 ;  /* 0x0000008000037824 */ /* 0x040fe200078e0203 */
[C---:B------:R-:W-:Y:S01]  /*13b60*/  IADD3 R22, -R0.reuse, -0x2, RZ ;  /* 0xfffffffe00167810 */ /* 0x040fe20007ffe1ff */
[----:B------:R-:W-:-:S02]  /*13b70*/  IMAD R21, R0, -0x80, R31 ;  /* 0xffffff8000157824 */ /* 0x000fc400078e021f */
[----:B------:R-:W-:-:S08]  /*13b80*/  VIADD R31, R3, 0x100 ;  /* 0x00000100031f7836 */ /* 0x000fd00000000000 */
.L_x_7658:
        /* <DEDUP_REMOVED lines=26> */
.L_x_7646:
[----:B------:R-:W-:Y:S01]  /*13d30*/  LEA R34, R10, UR46, 0x3 ;  /* 0x0000002e0a227c11 */ /* 0x000fe2000f8e18ff */
[----:B------:R-:W-:Y:S01]  /*13d40*/  BSSY B1, `(.L_x_7647) ;  /* 0x0000004000017945 */ /* 0x000fe20003800000 */
[----:B------:R-:W-:-:S04]  /*13d50*/  SHF.L.U32 R3, R8, 0x1f, RZ ;  /* 0x0000001f08037819 */ /* 0x000fc800000006ff */
[----:B------:R-:W0:Y:S02]  /*13d60*/  SYNCS.PHASECHK.TRANS64.TRYWAIT P0, [R34+URZ+0x28840], R3 ;  /* 0x02884003220075a7 */ /* 0x000e24000800017f */
[----:B0-----:R-:W-:Y:S05]  /*13d70*/  @!P0 BRA `(.L_x_7648) ;  /* 0x0000002c00f48947 */ /* 0x001fea0003800000 */
.L_x_7715:
[----:B------:R-:W-:Y:S05]  /*13d80*/  BSYNC B1 ;  /* 0x0000000000017941 */ /* 0x000fea0003800000 */
.L_x_7647:
        /* <DEDUP_REMOVED lines=10> */
[----:B0-----:R-:W-:Y:S01]  /*13e30*/  IMAD R3, R35, UR5, R0 ;  /* 0x0000000523037c24 */ /* 0x001fe2000f8e0200 */
        /* <DEDUP_REMOVED lines=16> */
[----:B------:R-:W-:Y:S01]  /*13f40*/  IMAD R4, R10, 0x4000, R19 ;  /* 0x000040000a047824 */ /* 0x000fe200078e0213 */
[----:B------:R-:W-:Y:S06]  /*13f50*/  BRA.DIV UR4, `(.L_x_7649) ;  /* 0x0000002e04907947 */ /* 0x000fec000b800000 */
[----:B------:R-:W0:Y:S01]  /*13f60*/  SHFL.IDX PT, R14, R6, RZ, 0x181f ;  /* 0x00181fff060e7589 */ /* 0x000e2200000e0000 */
[----:B------:R-:W-:Y:S01]  /*13f70*/  IMAD.SHL.U32 R3, R26, 0x2, RZ ;  /* 0x000000021a037824 */ /* 0x000fe200078e00ff */
[----:B------:R-:W-:Y:S02]  /*13f80*/  LEA R4, R4, UR46, 0x1 ;  /* 0x0000002e04047c11 */ /* 0x000fe4000f8e08ff */
[----:B------:R-:W1:Y:S04]  /*13f90*/  SHFL.IDX PT, R0, R5, RZ, 0x181f ;  /* 0x00181fff05007589 */ /* 0x000e6800000e0000 */
[----:B------:R-:W2:Y:S04]  /*13fa0*/  SHFL.IDX PT, R37, R6, 0x1, 0x181f ;  /* 0x00381f0006257f89 */ /* 0x000ea800000e0000 */
[----:B------:R-:W-:Y:S01]  /*13fb0*/  SHFL.IDX PT, R7, R5, 0x2, 0x181f ;  /* 0x00581f0005077f89 */ /* 0x000fe200000e0000 */
[----:B0-----:R-:W-:-:S05]  /*13fc0*/  IADD3 R14, P0, R14, R3, RZ ;  /* 0x000000030e0e7210 */ /* 0x001fca0007f1e0ff */
[----:B-1----:R-:W-:Y:S02]  /*13fd0*/  IMAD.X R15, RZ, RZ, R0, P0 ;  /* 0x000000ffff0f7224 */ /* 0x002fe400000e0600 */
        /* <DEDUP_REMOVED lines=12> */
[----:B------:R-:W-:Y:S01]  /*140a0*/  IADD3 R14, P0, R37, R3, RZ ;  /* 0x00000003250e7210 */ /* 0x000fe20007f1e0ff */
[----:B------:R-:W-:Y:S04]  /*140b0*/  SHFL.IDX PT, R7, R5, 0x5, 0x181f ;  /* 0x00b81f0005077f89 */ /* 0x000fe800000e0000 */
[----:B------:R-:W1:Y:S01]  /*140c0*/  SHFL.IDX PT, R37, R6, 0x4, 0x181f ;  /* 0x00981f0006257f89 */ /* 0x000e6200000e0000 */
[----:B0-----:R-:W-:-:S03]  /*140d0*/  IMAD.X R15, RZ, RZ, R0, P0 ;  /* 0x000000ffff0f7224 */ /* 0x001fc600000e0600 */
[----:B------:R-:W0:Y:S04]  /*140e0*/  SHFL.IDX PT, R0, R5, 0x4, 0x181f ;  /* 0x00981f0005007f89 */ /* 0x000e2800000e0000 */
[----:B------:R-:W-:Y:S04]  /*140f0*/  LDGSTS.E.BYPASS.LTC128B.128 [R4+0x19400], desc[UR48][R12.64], !P4 ;  /* 0x194000000c047fae */ /* 0x000fe8000e101d70 */
[----:B------:R1:W-:Y:S04]  /*14100*/  LDGSTS.E.BYPASS.LTC128B.128 [R4+0x1d400], desc[UR48][R12.64+0x80], !P3 ;  /* 0x1d4000800c047fae */ /* 0x0003e8000d901d70 */
[----:B------:R-:W-:Y:S04]  /*14110*/  LDGSTS.E.BYPASS.LTC128B.128 [R4+0x19c00], desc[UR48][R14.64], !P4 ;  /* 0x19c000000e047fae */ /* 0x000fe8000e101d70 */
[----:B------:R2:W-:Y:S01]  /*14120*/  LDGSTS.E.BYPASS.LTC128B.128 [R4+0x1dc00], desc[UR48][R14.64+0x80], !P3 ;  /* 0x1dc000800e047fae */ /* 0x0005e2000d901d70 */
[----:B-1----:R-:W-:-:S03]  /*14130*/  IADD3 R12, P0, R37, R3, RZ ;  /* 0x00000003250c7210 */ /* 0x002fc60007f1e0ff */
[----:B------:R-:W-:Y:S01]  /*14140*/  SHFL.IDX PT, R37, R6, 0x6, 0x181f ;  /* 0x00d81f0006257f89 */ /* 0x000fe200000e0000 */
[----:B0-----:R-:W-:-:S03]  /*14150*/  IADD3.X R13, RZ, R0, RZ, P0, !PT ;  /* 0x00000000ff0d7210 */ /* 0x001fc600007fe4ff */
        /* <DEDUP_REMOVED lines=9> */
[----:B------:R0:W-:Y:S01]  /*141f0*/  LDGSTS.E.BYPASS.LTC128B.128 [R4+0x1ac00], desc[UR48][R14.64], !P4 ;  /* 0x1ac000000e047fae */ /* 0x0001e2000e101d70 */
[----:B------:R-:W-:-:S03]  /*14200*/  IMAD.X R13, RZ, RZ, R0, P0 ;  /* 0x000000ffff0d7224 */ /* 0x000fc600000e0600 */
[----:B------:R0:W-:Y:S04]  /*14210*/  LDGSTS.E.BYPASS.LTC128B.128 [R4+0x1ec00], desc[UR48][R14.64+0x80], !P3 ;  /* 0x1ec000800e047fae */ /* 0x0001e8000d901d70 */
[----:B------:R0:W-:Y:S04]  /*14220*/  LDGSTS.E.BYPASS.LTC128B.128 [R4+0x1b400], desc[UR48][R12.64], !P4 ;  /* 0x1b4000000c047fae */ /* 0x0001e8000e101d70 */
[----:B--23--:R0:W-:Y:S02]  /*14230*/  LDGSTS.E.BYPASS.LTC128B.128 [R4+0x1f400], desc[UR48][R12.64+0x80], !P3 ;  /* 0x1f4000800c047fae */ /* 0x00c1e4000d901d70 */
.L_x_7733:
        /* <DEDUP_REMOVED lines=9> */
.L_x_7650:
        /* <DEDUP_REMOVED lines=10> */
.L_x_7651:
[----:B------:R2:W-:Y:S01]  /*14370*/  SYNCS.ARRIVE.TRANS64.A1T0 RZ, [R34+URZ+0x28830], RZ ;  /* 0x028830ff22ff79a7 */ /* 0x0005e2000810003f */
[----:B------:R-:W-:Y:S05]  /*14380*/  @!P4 BRA `(.L_x_7652) ;  /* 0x000000000004c947 */ /* 0x000fea0003800000 */
[----:B------:R-:W-:Y:S01]  /*14390*/  BPT.TRAP 0x1 ;  /* 0x000000040000795c */ /* 0x000fe20000300000 */
.L_x_7652:
[----:B------:R-:W-:Y:S01]  /*143a0*/  SHF.L.U32 R5, R9, 0x1f, RZ ;  /* 0x0000001f09057819 */ /* 0x000fe200000006ff */
[----:B------:R-:W-:Y:S01]  /*143b0*/  BSSY B1, `(.L_x_7653) ;  /* 0x0000004000017945 */ /* 0x000fe20003800000 */
[----:B------:R-:W-:-:S04]  /*143c0*/  LEA R0, R20, UR46, 0x3 ;  /* 0x0000002e14007c11 */ /* 0x000fc8000f8e18ff */
[----:B------:R-:W3:Y:S02]  /*143d0*/  SYNCS.PHASECHK.TRANS64.TRYWAIT P0, [R0+URZ+0x28860], R5 ;  /* 0x02886005000075a7 */ /* 0x000ee4000800017f */
[----:B---3--:R-:W-:Y:S05]  /*143e0*/  @!P0 BRA `(.L_x_7654) ;  /* 0x0000003000c88947 */ /* 0x008fea0003800000 */
.L_x_7734:
[----:B------:R-:W-:Y:S05]  /*143f0*/  BSYNC B1 ;  /* 0x0000000000017941 */ /* 0x000fea0003800000 */
.L_x_7653:
        /* <DEDUP_REMOVED lines=8> */
[----:B------:R-:W0:Y:S02]  /*14480*/  SHFL.IDX PT, R14, R16, 0x1, 0x181f ;  /* 0x00381f00100e7f89 */ /* 0x000e2400000e0000 */
[----:B-1----:R-:W-:Y:S01]  /*14490*/  IMAD.X R5, RZ, RZ, R5, P0 ;  /* 0x000000ffff057224 */ /* 0x002fe200000e0605 */
[----:B------:R-:W-:-:S13]  /*144a0*/  ISETP.LT.OR P0, PT, R31, 0x1, P2 ;  /* 0x000000011f00780c */ /* 0x000fda0001701670 */
[----:B------:R-:W-:Y:S01]  /*144b0*/  LDGSTS.E.BYPASS.LTC128B.128 [R7+0x400], desc[UR48][R4.64], !P0 ;  /* 0x0040000004077fae */ /* 0x000fe2000c101d70 */
[----:B------:R-:W-:-:S13]  /*144c0*/  ISETP.LT.OR P0, PT, R31, 0x1, P1 ;  /* 0x000000011f00780c */ /* 0x000fda0000f01670 */
[----:B------:R1:W-:Y:S01]  /*144d0*/  LDGSTS.E.BYPASS.LTC128B.128 [R7+0x4400], desc[UR48][R4.64+0x80], !P0 ;  /* 0x0440008004077fae */ /* 0x0003e2000c101d70 */
[----:B0-----:R-:W-:-:S03]  /*144e0*/  IADD3 R12, P0, R14, R3, RZ ;  /* 0x000000030e0c7210 */ /* 0x001fc60007f1e0ff */
[----:B------:R-:W1:Y:S02]  /*144f0*/  SHFL.IDX PT, R14, R16, 0x2, 0x181f ;  /* 0x00581f00100e7f89 */ /* 0x000e6400000e0000 */
[----:B------:R-:W-:Y:S01]  /*14500*/  IMAD.X R13, RZ, RZ, R6, P0 ;  /* 0x000000ffff0d7224 */ /* 0x000fe200000e0606 */
[----:B------:R-:W-:Y:S01]  /*14510*/  ISETP.LT.OR P0, PT, R31, 0x11, P2 ;  /* 0x000000111f00780c */ /* 0x000fe20001701670 */
[----:B------:R-:W0:-:S12]  /*14520*/  SHFL.IDX PT, R6, R2, 0x2, 0x181f ;  /* 0x00581f0002067f89 */ /* 0x000e1800000e0000 */
[----:B------:R-:W-:Y:S01]  /*14530*/  LDGSTS.E.BYPASS.LTC128B.128 [R7+0xc00], desc[UR48][R12.64], !P0 ;  /* 0x00c000000c077fae */ /* 0x000fe2000c101d70 */
[----:B------:R-:W-:-:S13]  /*14540*/  ISETP.LT.OR P0, PT, R31, 0x11, P1 ;  /* 0x000000111f00780c */ /* 0x000fda0000f01670 */
[----:B------:R3:W-:Y:S01]  /*14550*/  LDGSTS.E.BYPASS.LTC128B.128 [R7+0x4c00], desc[UR48][R12.64+0x80], !P0 ;  /* 0x04c000800c077fae */ /* 0x0007e2000c101d70 */
[----:B-1----:R-:W-:-:S03]  /*14560*/  IADD3 R4, P0, R14, R3, RZ ;  /* 0x000000030e047210 */ /* 0x002fc60007f1e0ff */
[----:B------:R-:W3:Y:S02]  /*14570*/  SHFL.IDX PT, R14, R16, 0x3, 0x181f ;  /* 0x00781f00100e7f89 */ /* 0x000ee400000e0000 */
[----:B0-----:R-:W-:Y:S01]  /*14580*/  IMAD.X R5, RZ, RZ, R6, P0 ;  /* 0x000000ffff057224 */ /* 0x001fe200000e0606 */
[----:B------:R-:W-:Y:S01]  /*14590*/  ISETP.LT.OR P0, PT, R31, 0x21, P2 ;  /* 0x000000211f00780c */ /* 0x000fe20001701670 */
[----:B------:R-:W0:-:S12]  /*145a0*/  SHFL.IDX PT, R6, R2, 0x3, 0x181f ;  /* 0x00781f0002067f89 */ /* 0x000e1800000e0000 */
[----:B------:R-:W-:Y:S01]  /*145b0*/  LDGSTS.E.BYPASS.LTC128B.128 [R7+0x1400], desc[UR48][R4.64], !P0 ;  /* 0x0140000004077fae */ /* 0x000fe2000c101d70 */
[----:B------:R-:W-:-:S13]  /*145c0*/  ISETP.LT.OR P0, PT, R31, 0x21, P1 ;  /* 0x000000211f00780c */ /* 0x000fda0000f01670 */
[----:B------:R1:W-:Y:S01]  /*145d0*/  LDGSTS.E.BYPASS.LTC128B.128 [R7+0x5400], desc[UR48][R4.64+0x80], !P0 ;  /* 0x0540008004077fae */ /* 0x0003e2000c101d70 */
[----:B---3--:R-:W-:-:S03]  /*145e0*/  IADD3 R12, P0, R14, R3, RZ ;  /* 0x000000030e0c7210 */ /* 0x008fc60007f1e0ff */
[----:B------:R-:W1:Y:S02]  /*145f0*/  SHFL.IDX PT, R14, R16, 0x4, 0x181f ;  /* 0x00981f00100e7f89 */ /* 0x000e6400000e0000 */
[----:B0-----:R-:W-:Y:S01]  /*14600*/  IMAD.X R13, RZ, RZ, R6, P0 ;  /* 0x000000ffff0d7224 */ /* 0x001fe200000e0606 */
        /* <DEDUP_REMOVED lines=14> */
[----:B------:R-:W1:Y:S01]  /*146f0*/  SHFL.IDX PT, R14, R16, 0x6, 0x181f ;  /* 0x00d81f00100e7f89 */ /* 0x000e6200000e0000 */
[----:B0-----:R-:W-:Y:S02]  /*14700*/  IADD3.X R13, RZ, R6, RZ, P0, !PT ;  /* 0x00000006ff0d7210 */ /* 0x001fe400007fe4ff */
[----:B------:R-:W-:Y:S01]  /*14710*/  ISETP.LT.OR P0, PT, R31, 0x51, P2 ;  /* 0x000000511f00780c */ /* 0x000fe20001701670 */
[----:B------:R-:W0:-:S12]  /*14720*/  SHFL.IDX PT, R6, R2, 0x6, 0x181f ;  /* 0x00d81f0002067f89 */ /* 0x000e1800000e0000 */
[----:B------:R3:W-:Y:S01]  /*14730*/  LDGSTS.E.BYPASS.LTC128B.128 [R7+0x2c00], desc[UR48][R12.64], !P0 ;  /* 0x02c000000c077fae */ /* 0x0007e2000c101d70 */
[----:B------:R-:W-:-:S13]  /*14740*/  ISETP.LT.OR P0, PT, R31, 0x51, P1 ;  /* 0x000000511f00780c */ /* 0x000fda0000f01670 */
[----:B------:R3:W-:Y:S01]  /*14750*/  LDGSTS.E.BYPASS.LTC128B.128 [R7+0x6c00], desc[UR48][R12.64+0x80], !P0 ;  /* 0x06c000800c077fae */ /* 0x0007e2000c101d70 */
[----:B-1----:R-:W-:-:S03]  /*14760*/  IADD3 R4, P0, R14, R3, RZ ;  /* 0x000000030e047210 */ /* 0x002fc60007f1e0ff */
[----:B------:R3:W1:Y:S02]  /*14770*/  SHFL.IDX PT, R14, R16, 0x7, 0x181f ;  /* 0x00f81f00100e7f89 */ /* 0x00066400000e0000 */
[----:B0-----:R-:W-:Y:S01]  /*14780*/  IMAD.X R5, RZ, RZ, R6, P0 ;  /* 0x000000ffff057224 */ /* 0x001fe200000e0606 */
[----:B------:R-:W-:Y:S01]  /*14790*/  ISETP.LT.OR P0, PT, R31, 0x61, P2 ;  /* 0x000000611f00780c */ /* 0x000fe20001701670 */
[----:B------:R3:W4:-:S12]  /*147a0*/  SHFL.IDX PT, R6, R2, 0x7, 0x181f ;  /* 0x00f81f0002067f89 */ /* 0x00071800000e0000 */
[----:B------:R3:W-:Y:S01]  /*147b0*/  LDGSTS.E.BYPASS.LTC128B.128 [R7+0x3400], desc[UR48][R4.64], !P0 ;  /* 0x0340000004077fae */ /* 0x0007e2000c101d70 */
[----:B------:R-:W-:-:S13]  /*147c0*/  ISETP.LT.OR P0, PT, R31, 0x61, P1 ;  /* 0x000000611f00780c */ /* 0x000fda0000f01670 */
[----:B-1--4-:R3:W-:Y:S02]  /*147d0*/  LDGSTS.E.BYPASS.LTC128B.128 [R7+0x7400], desc[UR48][R4.64+0x80], !P0 ;  /* 0x0740008004077fae */ /* 0x0127e4000c101d70 */
.L_x_7752:
[----:B---3--:R-:W-:Y:S01]  /*147e0*/  IADD3 R2, P0, R14, R3, RZ ;  /* 0x000000030e027210 */ /* 0x008fe20007f1e0ff */
        /* <DEDUP_REMOVED lines=9> */
[C---:B------:R-:W-:Y:S02]  /*14880*/  IMAD.WIDE.U32 R4, R32.reuse, UR4, R4 ;  /* 0x0000000420047c25 */ /* 0x040fe4000f8e0004 */
[----:B------:R-:W-:Y:S01]  /*14890*/  @!PT LDS RZ, [RZ] ;  /* 0x00000000fffff984 */ /* 0x000fe20000000800 */
[----:B------:R-:W-:Y:S01]  /*148a0*/  @!PT LDS RZ, [RZ] ;  /* 0x00000000fffff984 */ /* 0x000fe20000000800 */
[----:B------:R-:W-:Y:S01]  /*148b0*/  @!PT LDS RZ, [RZ] ;  /* 0x00000000fffff984 */ /* 0x000fe20000000800 */
[----:B------:R0:W-:Y:S01]  /*148c0*/  LDGSTS.E.BYPASS.LTC128B.128 [R7+0x3c00], desc[UR48][R2.64], !P0 ;  /* 0x03c0000002077fae */ /* 0x0001e2000c101d70 */
[----:B------:R-:W-:Y:S01]  /*148d0*/  ISETP.LT.OR P0, PT, R31, 0x71, P1 ;  /* 0x000000711f00780c */ /* 0x000fe20000f01670 */
[----:B------:R-:W-:-:S04]  /*148e0*/  IMAD R33, R32, UR5, R33 ;  /* 0x0000000520217c24 */ /* 0x000fc8000f8e0221 */
[----:B------:R-:W-:-:S08]  /*148f0*/  IMAD.IADD R33, R5, 0x1, R33 ;  /* 0x0000000105217824 */ /* 0x000fd000078e0221 */
[----:B------:R0:W-:Y:S01]  /*14900*/  LDGSTS.E.BYPASS.LTC128B.128 [R7+0x7c00], desc[UR48][R2.64+0x80], !P0 ;  /* 0x07c0008002077fae */ /* 0x0001e2000c101d70 */
[----:B------:R-:W-:Y:S01]  /*14910*/  PLOP3.LUT P0, PT, PT, PT, PT, 0x80, 0x0 ;  /* 0x000000000000781c */ /* 0x000fe20003f0f070 */
[----:B------:R-:W-:-:S12]  /*14920*/  NOP ;  /* 0x0000000000007918 */ /* 0x000fd80000000000 */
.L_x_7656:
        /* <DEDUP_REMOVED lines=10> */
.L_x_7657:
        /* <DEDUP_REMOVED lines=18> */
[----:B-1----:R-:W-:Y:S05]  /*14af0*/  @P0 BRA `(.L_x_7658) ;  /* 0xfffffff000240947 */ /* 0x002fea000383ffff */
[----:B------:R-:W-:Y:S05]  /*14b00*/  BSYNC B0 ;  /* 0x0000000000007941 */ /* 0x000fea0003800000 */
.L_x_7645:
[----:B------:R-:W-:-:S13]  /*14b10*/  ISETP.NE.AND P0, PT, R18, 0x3, PT ;  /* 0x000000031200780c */ /* 0x000fda0003f05270 */
[----:B------:R-:W-:Y:S05]  /*14b20*/  @!P0 BRA `(.L_x_7659) ;  /* 0x0000000000048947 */ /* 0x000fea0003800000 */
[----:B------:R-:W-:Y:S01]  /*14b30*/  BPT.TRAP 0x1 ;  /* 0x000000040000795c */ /* 0x000fe20000300000 */
.L_x_7659:
[----:B0-----:R-:W-:Y:S01]  /*14b40*/  LEA R0, R10, UR46, 0x3 ;  /* 0x0000002e0a007c11 */ /* 0x001fe2000f8e18ff */
[----:B------:R-:W-:Y:S01]  /*14b50*/  IMAD.MOV.U32 R3, RZ, RZ, -0x80 ;  /* 0xffffff80ff037424 */ /* 0x000fe200078e00ff */
[----:B------:R-:W-:Y:S01]  /*14b60*/  SHF.L.U32 R5, R8, 0x1f, RZ ;  /* 0x0000001f08057819 */ /* 0x000fe200000006ff */
[----:B------:R-:W-:Y:S01]  /*14b70*/  BSSY B0, `(.L_x_7660) ;  /* 0x0000006000007945 */ /* 0x000fe20003800000 */
[----:B------:R-:W-:Y:S02]  /*14b80*/  IMAD R6, R10, 0x4000, R19 ;  /* 0x000040000a067824 */ /* 0x000fe400078e0213 */
[----:B------:R-:W0:Y:S01]  /*14b90*/  SYNCS.PHASECHK.TRANS64.TRYWAIT P0, [R0+URZ+0x28860], R5 ;  /* 0x02886005000075a7 */ /* 0x000e22000800017f */
[----:B------:R-:W-:-:S04]  /*14ba0*/  IMAD R3, R22, R3, UR50 ;  /* 0x0000003216037e24 */ /* 0x000fc8000f8e0203 */
[----:B------:R-:W-:Y:S01]  /*14bb0*/  IMAD.IADD R28, R3, 0x1, -R28 ;  /* 0x00000001031c7824 */ /* 0x000fe200078e0a1c */
[----:B0-----:R-:W-:Y:S06]  /*14bc0*/  @!P0 BRA `(.L_x_7661) ;  /* 0x0000003400988947 */ /* 0x001fec0003800000 */
.L_x_7753:
[----:B------:R-:W-:Y:S05]  /*14bd0*/  BSYNC B0 ;  /* 0x0000000000007941 */ /* 0x000fea0003800000 */
.L_x_7660:
[----:B------:R-:W-:-:S03]  /*14be0*/  UMOV UR4, 0xffffffff ;  /* 0xffffffff00047882 */ /* 0x000fc60000000000 */
[----:B------:R-:W-:Y:S05]  /*14bf0*/  BRA.DIV UR4, `(.L_x_7662) ;  /* 0x0000003604a07947 */ /* 0x000fea000b800000 */
[----:B0-----:R-:W0:Y:S01]  /*14c00*/  SHFL.IDX PT, R5, R2, RZ, 0x181f ;  /* 0x00181fff02057589 */ /* 0x001e2200000e0000 */
[----:B------:R-:W-:Y:S01]  /*14c10*/  ULDC UR4, c[0x0][0x2f4] ;  /* 0x0000bd0000047ab9 */ /* 0x000fe20000000800 */
[----:B------:R-:W-:Y:S02]  /*14c20*/  LEA R3, R6, UR46, 0x1 ;  /* 0x0000002e06037c11 */ /* 0x000fe4000f8e08ff */
[----:B------:R-:W1:Y:S01]  /*14c30*/  SHFL.IDX PT, R4, R16, RZ, 0x181f ;  /* 0x00181fff10047589 */ /* 0x000e6200000e0000 */
[----:B------:R-:W-:Y:S02]  /*14c40*/  ISETP.GE.AND P1, PT, R26, UR4, PT ;  /* 0x000000041a007c0c */ /* 0x000fe4000bf26270 */
[----:B------:R-:W-:Y:S01]  /*14c50*/  ISETP.GE.AND P0, PT, R25, UR4, PT ;  /* 0x0000000419007c0c */ /* 0x000fe2000bf06270 */
[----:B------:R-:W-:Y:S01]  /*14c60*/  SHFL.IDX PT, R19, R2, 0x1, 0x181f ;  /* 0x00381f0002137f89 */ /* 0x000fe200000e0000 */
[C---:B------:R-:W-:Y:S02]  /*14c70*/  ISETP.LT.OR P4, PT, R28.reuse, 0x1, P1 ;  /* 0x000000011c00780c */ /* 0x040fe40000f81670 */
[C---:B------:R-:W-:Y:S01]  /*14c80*/  ISETP.LT.OR P5, PT, R28.reuse, 0x1, P0 ;  /* 0x000000011c00780c */ /* 0x040fe200007a1670 */
[----:B------:R-:W3:Y:S01]  /*14c90*/  SHFL.IDX PT, R14, R16, 0x1, 0x181f ;  /* 0x00381f00100e7f89 */ /* 0x000ee200000e0000 */
[----:B------:R-:W-:-:S02]  /*14ca0*/  ISETP.LT.OR P2, PT, R28, 0x11, P1 ;  /* 0x000000111c00780c */ /* 0x000fc40000f41670 */
[----:B------:R-:W-:Y:S01]  /*14cb0*/  ISETP.LT.OR P3, PT, R28, 0x11, P0 ;  /* 0x000000111c00780c */ /* 0x000fe20000761670 */
[----:B------:R-:W-:Y:S04]  /*14cc0*/  SHFL.IDX PT, R23, R2, 0x2, 0x181f ;  /* 0x00581f0002177f89 */ /* 0x000fe800000e0000 */
[----:B------:R-:W4:Y:S01]  /*14cd0*/  SHFL.IDX PT, R22, R16, 0x2, 0x181f ;  /* 0x00581f0010167f89 */ /* 0x000f2200000e0000 */
[----:B0-----:R-:W-:-:S03]  /*14ce0*/  IMAD.MOV.U32 R7, RZ, RZ, R5 ;  /* 0x000000ffff077224 */ /* 0x001fc600078e0005 */
[----:B------:R-:W0:Y:S01]  /*14cf0*/  SHFL.IDX PT, R24, R16, 0x4, 0x181f ;  /* 0x00981f0010187f89 */ /* 0x000e2200000e0000 */
[----:B-1----:R-:W-:-:S03]  /*14d00*/  IMAD.MOV.U32 R6, RZ, RZ, R4 ;  /* 0x000000ffff067224 */ /* 0x002fc600078e0004 */
[----:B------:R-:W1:Y:S01]  /*14d10*/  SHFL.IDX PT, R9, R2, 0x4, 0x181f ;  /* 0x00981f0002097f89 */ /* 0x000e6200000e0000 */
[----:B------:R-:W-:-:S03]  /*14d20*/  IMAD.WIDE.U32 R6, R26, 0x2, R6 ;  /* 0x000000021a067825 */ /* 0x000fc600078e0006 */
[----:B------:R-:W-:Y:S01]  /*14d30*/  SHFL.IDX PT, R21, R2, 0x3, 0x181f ;  /* 0x00781f0002157f89 */ /* 0x000fe200000e0000 */
[----:B---3--:R-:W-:-:S03]  /*14d40*/  IMAD.MOV.U32 R4, RZ, RZ, R14 ;  /* 0x000000ffff047224 */ /* 0x008fc600078e000e */
[----:B------:R-:W3:Y:S01]  /*14d50*/  SHFL.IDX PT, R20, R16, 0x3, 0x181f ;  /* 0x00781f0010147f89 */ /* 0x000ee200000e0000 */
[----:B------:R-:W-:-:S03]  /*14d60*/  IMAD.MOV.U32 R5, RZ, RZ, R19 ;  /* 0x000000ffff057224 */ /* 0x000fc600078e0013 */
[----:B------:R-:W-:Y:S01]  /*14d70*/  LDGSTS.E.BYPASS.LTC128B.128 [R3+0x400], desc[UR48][R6.64], !P4 ;  /* 0x0040000006037fae */ /* 0x000fe2000e101d70 */
[----:B------:R-:W-:Y:S01]  /*14d80*/  ISETP.LT.OR P4, PT, R28, 0x21, P1 ;  /* 0x000000211c00780c */ /* 0x000fe20000f81670 */
[----:B------:R-:W-:Y:S02]  /*14d90*/  IMAD.WIDE.U32 R4, R26, 0x2, R4 ;  /* 0x000000021a047825 */ /* 0x000fe400078e0004 */
[----:B------:R5:W-:Y:S01]  /*14da0*/  LDGSTS.E.BYPASS.LTC128B.128 [R3+0x4400], desc[UR48][R6.64+0x80], !P5 ;  /* 0x0440008006037fae */ /* 0x000be2000e901d70 */
[----:B------:R-:W-:Y:S01]  /*14db0*/  ISETP.LT.OR P5, PT, R28, 0x21, P0 ;  /* 0x000000211c00780c */ /* 0x000fe200007a1670 */
[----:B----4-:R-:W-:Y:S02]  /*14dc0*/  IMAD.WIDE.U32 R22, R26, 0x2, R22 ;  /* 0x000000021a167825 */ /* 0x010fe400078e0016 */
[----:B------:R-:W5:Y:S01]  /*14dd0*/  SHFL.IDX PT, R19, R2, 0x5, 0x181f ;  /* 0x00b81f0002137f89 */ /* 0x000f6200000e0000 */
[----:B0-----:R-:W-:-:S03]  /*14de0*/  MOV R12, R24 ;  /* 0x00000018000c7202 */ /* 0x001fc60000000f00 */
[----:B------:R-:W0:Y:S01]  /*14df0*/  SHFL.IDX PT, R14, R16, 0x5, 0x181f ;  /* 0x00b81f00100e7f89 */ /* 0x000e2200000e0000 */
[----:B-1----:R-:W-:Y:S02]  /*14e00*/  IMAD.MOV.U32 R13, RZ, RZ, R9 ;  /* 0x000000ffff0d7224 */ /* 0x002fe400078e0009 */
[----:B------:R-:W-:Y:S01]  /*14e10*/  IMAD.MOV.U32 R9, RZ, RZ, RZ ;  /* 0x000000ffff097224 */ /* 0x000fe200078e00ff */
[----:B------:R-:W1:Y:S01]  /*14e20*/  SHFL.IDX PT, R25, R2, 0x6, 0x181f ;  /* 0x00d81f0002197f89 */ /* 0x000e6200000e0000 */
[----:B------:R-:W-:-:S03]  /*14e30*/  IMAD.WIDE.U32 R12, R26, 0x2, R12 ;  /* 0x000000021a0c7825 */ /* 0x000fc600078e000c */
[----:B------:R-:W4:Y:S01]  /*14e40*/  SHFL.IDX PT, R30, R16, 0x6, 0x181f ;  /* 0x00d81f00101e7f89 */ /* 0x000f2200000e0000 */
[----:B---3--:R-:W-:-:S03]  /*14e50*/  IMAD.WIDE.U32 R20, R26, 0x2, R20 ;  /* 0x000000021a147825 */ /* 0x008fc600078e0014 */
[----:B------:R-:W-:Y:S01]  /*14e60*/  LDGSTS.E.BYPASS.LTC128B.128 [R3+0xc00], desc[UR48][R4.64], !P2 ;  /* 0x00c0000004037fae */ /* 0x000fe2000d101d70 */
[----:B------:R-:W-:-:S03]  /*14e70*/  ISETP.LT.OR P2, PT, R28, 0x31, P1 ;  /* 0x000000311c00780c */ /* 0x000fc60000f41670 */
[----:B------:R1:W-:Y:S01]  /*14e80*/  LDGSTS.E.BYPASS.LTC128B.128 [R3+0x4c00], desc[UR48][R4.64+0x80], !P3 ;  /* 0x04c0008004037fae */ /* 0x0003e2000d901d70 */
[----:B------:R-:W-:-:S03]  /*14e90*/  ISETP.LT.OR P3, PT, R28, 0x31, P0 ;  /* 0x000000311c00780c */ /* 0x000fc60000761670 */
[----:B------:R3:W-:Y:S01]  /*14ea0*/  LDGSTS.E.BYPASS.LTC128B.128 [R3+0x1400], desc[UR48][R22.64], !P4 ;  /* 0x0140000016037fae */ /* 0x0007e2000e101d70 */
[C---:B------:R-:W-:Y:S01]  /*14eb0*/  ISETP.LT.OR P4, PT, R28.reuse, 0x41, P1 ;  /* 0x000000411c00780c */ /* 0x040fe20000f81670 */
[----:B-----5:R-:W-:Y:S02]  /*14ec0*/  IMAD.MOV.U32 R7, RZ, RZ, R19 ;  /* 0x000000ffff077224 */ /* 0x020fe400078e0013 */
[----:B------:R3:W-:Y:S01]  /*14ed0*/  LDGSTS.E.BYPASS.LTC128B.128 [R3+0x5400], desc[UR48][R22.64+0x80], !P5 ;  /* 0x0540008016037fae */ /* 0x0007e2000e901d70 */
[C---:B------:R-:W-:Y:S01]  /*14ee0*/  ISETP.LT.OR P5, PT, R28.reuse, 0x41, P0 ;  /* 0x000000411c00780c */ /* 0x040fe200007a1670 */
[----:B0-----:R-:W-:Y:S02]  /*14ef0*/  IMAD.MOV.U32 R6, RZ, RZ, R14 ;  /* 0x000000ffff067224 */ /* 0x001fe400078e000e */
[----:B------:R3:W-:Y:S01]  /*14f00*/  LDGSTS.E.BYPASS.LTC128B.128 [R3+0x1c00], desc[UR48][R20.64], !P2 ;  /* 0x01c0000014037fae */ /* 0x0007e2000d101d70 */
[----:B------:R-:W-:Y:S01]  /*14f10*/  ISETP.LT.OR P2, PT, R28, 0x51, P1 ;  /* 0x000000511c00780c */ /* 0x000fe20000f41670 */
[----:B-1----:R-:W-:-:S02]  /*14f20*/  IMAD.MOV.U32 R5, RZ, RZ, R25 ;  /* 0x000000ffff057224 */ /* 0x002fc400078e0019 */
[----:B------:R3:W-:Y:S01]  /*14f30*/  LDGSTS.E.BYPASS.LTC128B.128 [R3+0x5c00], desc[UR48][R20.64+0x80], !P3 ;  /* 0x05c0008014037fae */ /* 0x0007e2000d901d70 */
[C---:B------:R-:W-:Y:S01]  /*14f40*/  ISETP.LT.OR P3, PT, R28.reuse, 0x51, P0 ;  /* 0x000000511c00780c */ /* 0x040fe20000761670 */
[----:B----4-:R-:W-:Y:S02]  /*14f50*/  IMAD.MOV.U32 R4, RZ, RZ, R30 ;  /* 0x000000ffff047224 */ /* 0x010fe400078e001e */
[----:B------:R3:W-:Y:S01]  /*14f60*/  LDGSTS.E.BYPASS.LTC128B.128 [R3+0x2400], desc[UR48][R12.64], !P4 ;  /* 0x024000000c037fae */ /* 0x0007e2000e101d70 */
[----:B------:R-:W-:Y:S01]  /*14f70*/  ISETP.LT.OR P4, PT, R28, 0x61, P1 ;  /* 0x000000611c00780c */ /* 0x000fe20000f81670 */
[----:B------:R-:W-:Y:S02]  /*14f80*/  IMAD.WIDE.U32 R6, R26, 0x2, R6 ;  /* 0x000000021a067825 */ /* 0x000fe400078e0006 */
[----:B------:R3:W-:Y:S01]  /*14f90*/  LDGSTS.E.BYPASS.LTC128B.128 [R3+0x6400], desc[UR48][R12.64+0x80], !P5 ;  /* 0x064000800c037fae */ /* 0x0007e2000e901d70 */
[----:B------:R-:W-:Y:S01]  /*14fa0*/  ISETP.LT.OR P5, PT, R28, 0x61, P0 ;  /* 0x000000611c00780c */ /* 0x000fe200007a1670 */
[----:B------:R-:W-:-:S02]  /*14fb0*/  IMAD.WIDE.U32 R4, R26, 0x2, R4 ;  /* 0x000000021a047825 */ /* 0x000fc400078e0004 */
[----:B------:R3:W-:Y:S04]  /*14fc0*/  LDGSTS.E.BYPASS.LTC128B.128 [R3+0x2c00], desc[UR48][R6.64], !P2 ;  /* 0x02c0000006037fae */ /* 0x0007e8000d101d70 */
[----:B------:R3:W-:Y:S04]  /*14fd0*/  LDGSTS.E.BYPASS.LTC128B.128 [R3+0x6c00], desc[UR48][R6.64+0x80], !P3 ;  /* 0x06c0008006037fae */ /* 0x0007e8000d901d70 */
[----:B------:R3:W-:Y:S04]  /*14fe0*/  LDGSTS.E.BYPASS.LTC128B.128 [R3+0x3400], desc[UR48][R4.64], !P4 ;  /* 0x0340000004037fae */ /* 0x0007e8000e101d70 */
[----:B------:R-:W0:Y:S04]  /*14ff0*/  SHFL.IDX PT, R2, R2, 0x7, 0x181f ;  /* 0x00f81f0002027f89 */ /* 0x000e2800000e0000 */
[----:B------:R3:W1:Y:S04]  /*15000*/  SHFL.IDX PT, R14, R16, 0x7, 0x181f ;  /* 0x00f81f00100e7f89 */ /* 0x00066800000e0000 */
[----:B------:R3:W-:Y:S02]  /*15010*/  LDGSTS.E.BYPASS.LTC128B.128 [R3+0x7400], desc[UR48][R4.64+0x80], !P5 ;  /* 0x0740008004037fae */ /* 0x0007e4000e901d70 */
.L_x_7771:
[C---:B------:R-:W-:Y:S01]  /*15020*/  ISETP.LT.OR P1, PT, R28.reuse, 0x71, P1 ;  /* 0x000000711c00780c */ /* 0x040fe20000f21670 */
[----:B-1-3--:R-:W-:Y:S01]  /*15030*/  IMAD.MOV.U32 R4, RZ, RZ, R14 ;  /* 0x000000ffff047224 */ /* 0x00afe200078e000e */
[----:B------:R-:W-:Y:S01]  /*15040*/  ISETP.LT.OR P0, PT, R28, 0x71, P0 ;  /* 0x000000711c00780c */ /* 0x000fe20000701670 */
[----:B0-----:R-:W-:Y:S02]  /*15050*/  IMAD.MOV.U32 R5, RZ, RZ, R2 ;  /* 0x000000ffff057224 */ /* 0x001fe400078e0002 */
[----:B------:R-:W-:-:S08]  /*15060*/  IMAD.WIDE.U32 R4, R26, 0x2, R4 ;  /* 0x000000021a047825 */ /* 0x000fd000078e0004 */
[----:B------:R-:W-:Y:S01]  /*15070*/  @!PT LDS RZ, [RZ] ;  /* 0x00000000fffff984 */ /* 0x000fe20000000800 */
[----:B------:R-:W-:Y:S01]  /*15080*/  @!PT LDS RZ, [RZ] ;  /* 0x00000000fffff984 */ /* 0x000fe20000000800 */
[----:B------:R-:W-:Y:S01]  /*15090*/  @!PT LDS RZ, [RZ] ;  /* 0x00000000fffff984 */ /* 0x000fe20000000800 */
[----:B------:R0:W-:Y:S04]  /*150a0*/  LDGSTS.E.BYPASS.LTC128B.128 [R3+0x3c00], desc[UR48][R4.64], !P1 ;  /* 0x03c0000004037fae */ /* 0x0001e8000c901d70 */
[----:B------:R0:W-:Y:S01]  /*150b0*/  LDGSTS.E.BYPASS.LTC128B.128 [R3+0x7c00], desc[UR48][R4.64+0x80], !P0 ;  /* 0x07c0008004037fae */ /* 0x0001e2000c101d70 */
[----:B------:R-:W-:Y:S01]  /*150c0*/  PLOP3.LUT P0, PT, PT, PT, PT, 0x80, 0x0 ;  /* 0x000000000000781c */ /* 0x000fe20003f0f070 */
[----:B------:R-:W-:-:S12]  /*150d0*/  NOP ;  /* 0x0000000000007918 */ /* 0x000fd80000000000 */
.L_x_7663:
        /* <DEDUP_REMOVED lines=10> */
.L_x_7664:
[----:B------:R1:W-:Y:S02]  /*15180*/  SYNCS.ARRIVE.TRANS64.A1T0 RZ, [R0+URZ+0x28850], RZ ;  /* 0x028850ff00ff79a7 */ /* 0x0003e4000810003f */
[----:B-1----:R-:W-:-:S05]  /*15190*/  VIADD R0, R10, 0x1 ;  /* 0x000000010a007836 */ /* 0x002fca0000000000 */
[----:B------:R-:W-:-:S04]  /*151a0*/  ISETP.NE.AND P0, PT, R0, 0x2, PT ;  /* 0x000000020000780c */ /* 0x000fc80003f05270 */
[----:B0-----:R-:W-:Y:S02]  /*151b0*/  SEL R3, RZ, 0x1, P0 ;  /* 0x00000001ff037807 */ /* 0x001fe40000000000 */
[----:B------:R-:W-:Y:S02]  /*151c0*/  SEL R0, R0, RZ, P0 ;  /* 0x000000ff00007207 */ /* 0x000fe40000000000 */
[----:B------:R-:W-:-:S07]  /*151d0*/  LOP3.LUT R8, R8, R3, RZ, 0x3c, !PT ;  /* 0x0000000308087212 */ /* 0x000fce00078e3cff */
.L_x_7624:
[----:B------:R-:W0:Y:S01]  /*151e0*/  S2R R3, SR_CgaCtaId ;  /* 0x0000000000037919 */ /* 0x000e220000008800 */
[----:B------:R-:W-:Y:S02]  /*151f0*/  MOV R2, 0x400 ;  /* 0x0000040000027802 */ /* 0x000fe40000000f00 */
[----:B------:R-:W-:Y:S02]  /*15200*/  SHF.L.U32 R9, R9, 0x1f, RZ ;  /* 0x0000001f09097819 */ /* 0x000fe400000006ff */
[----:B0-----:R-:W-:-:S04]  /*15210*/  LEA R7, R3, R2, 0x18 ;  /* 0x0000000203077211 */ /* 0x001fc800078ec0ff */
[----:B------:R-:W0:Y:S02]  /*15220*/  SYNCS.PHASECHK.TRANS64.TRYWAIT P0, [R7+URZ+0x28820], R9 ;  /* 0x02882009070075a7 */ /* 0x000e24000800017f */
[----:B0-----:R-:W-:Y:S05]  /*15230*/  @!P0 BRA `(.L_x_7665) ;  /* 0x0000003800a88947 */ /* 0x001fea0003800000 */
.L_x_7772:
[----:B------:R-:W-:-:S03]  /*15240*/  UMOV UR4, 0xffffffff ;  /* 0xffffffff00047882 */ /* 0x000fc60000000000 */
[----:B------:R-:W-:Y:S05]  /*15250*/  BRA.DIV UR4, `(.L_x_7666) ;  /* 0x0000003a04b47947 */ /* 0x000fea000b800000 */
[----:B------:R1:W3:Y:S02]  /*15260*/  SHFL.IDX PT, R14, R17, RZ, 0x1f ;  /* 0x00001fff110e7589 */ /* 0x0002e400000e0000 */
.L_x_7775:
[----:B---3--:R-:W-:-:S13]  /*15270*/  ISETP.NE.AND P0, PT, R14, RZ, PT ;  /* 0x000000ff0e00720c */ /* 0x008fda0003f05270 */
[----:B------:R-:W-:Y:S05]  /*15280*/  @P0 BRA `(.L_x_7532) ;  /* 0x0000000000880947 */ /* 0x000fea0003800000 */
[----:B------:R-:W-:-:S03]  /*15290*/  UMOV UR4, 0xffffffff ;  /* 0xffffffff00047882 */ /* 0x000fc60000000000 */
[----:B------:R-:W-:Y:S05]  /*152a0*/  BRA.DIV UR4, `(.L_x_7667) ;  /* 0x0000003a04c87947 */ /* 0x000fea000b800000 */
[----:B------:R-:W-:-:S13]  /*152b0*/  ELECT P6, URZ, PT ;  /* 0x00000000003f782f */ /* 0x000fda00038c0000 */
.L_x_7778:
[----:B------:R-:W-:Y:S05]  /*152c0*/  @!P6 BRA `(.L_x_7532) ;  /* 0x000000000078e947 */ /* 0x000fea0003800000 */
[----:B------:R-:W-:-:S06]  /*152d0*/  ULOP3.LUT UR4, UR36, 0x2, URZ, 0xfc, !UPT ;  /* 0x0000000224047892 */ /* 0x000fcc000f8efc3f */
[----:B------:R-:W-:-:S04]  /*152e0*/  MOV R2, UR4 ;  /* 0x0000000400027c02 */ /* 0x000fc80008000f00 */
[----:B------:R-:W-:-:S13]  /*152f0*/  ISETP.NE.AND P0, PT, R2, 0x3, PT ;  /* 0x000000030200780c */ /* 0x000fda0003f05270 */
[----:B------:R-:W-:Y:S05]  /*15300*/  @!P0 BRA `(.L_x_7668) ;  /* 0x0000000000048947 */ /* 0x000fea0003800000 */
[----:B------:R-:W-:Y:S01]  /*15310*/  BPT.TRAP 0x1 ;  /* 0x000000040000795c */ /* 0x000fe20000300000 */
.L_x_7668:
[----:B------:R-:W-:Y:S01]  /*15320*/  IMAD R5, R0, 0x8, R7 ;  /* 0x0000000800057824 */ /* 0x000fe200078e0207 */
[----:B------:R-:W-:Y:S01]  /*15330*/  SHF.L.U32 R2, R8, 0x1f, RZ ;  /* 0x0000001f08027819 */ /* 0x000fe200000006ff */
[----:B------:R-:W-:-:S03]  /*15340*/  VIADD R0, R0, 0x1 ;  /* 0x0000000100007836 */ /* 0x000fc60000000000 */
[----:B------:R-:W3:Y:S02]  /*15350*/  SYNCS.PHASECHK.TRANS64.TRYWAIT P1, [R5+URZ+0x28840], R2 ;  /* 0x02884002050075a7 */ /* 0x000ee4000802017f */
[----:B------:R-:W-:-:S04]  /*15360*/  ISETP.NE.AND P2, PT, R0, 0x2, PT ;  /* 0x000000020000780c */ /* 0x000fc80003f45270 */
[----:B------:R-:W-:Y:S01]  /*15370*/  SEL R3, RZ, 0x1, P2 ;  /* 0x00000001ff037807 */ /* 0x000fe20001000000 */
[----:B---3--:R-:W-:Y:S08]  /*15380*/  @!P1 BRA `(.L_x_7669) ;  /* 0x0000003800b09947 */ /* 0x008ff00003800000 */
.L_x_7779:
[----:B------:R-:W-:Y:S02]  /*15390*/  SEL R0, R0, RZ, P2 ;  /* 0x000000ff00007207 */ /* 0x000fe40001000000 */
[----:B------:R-:W-:Y:S01]  /*153a0*/  LOP3.LUT R3, R8, R3, RZ, 0x3c, !PT ;  /* 0x0000000308037212 */ /* 0x000fe200078e3cff */
[----:B------:R-:W-:Y:S06]  /*153b0*/  @!P0 BRA `(.L_x_7670) ;  /* 0x0000000000048947 */ /* 0x000fec0003800000 */
[----:B------:R-:W-:Y:S01]  /*153c0*/  BPT.TRAP 0x1 ;  /* 0x000000040000795c */ /* 0x000fe20000300000 */
.L_x_7670:
[----:B0-----:R-:W-:Y:S01]  /*153d0*/  IMAD R7, R0, 0x8, R7 ;  /* 0x0000000800077824 */ /* 0x001fe200078e0207 */
[----:B------:R-:W-:-:S04]  /*153e0*/  SHF.L.U32 R0, R3, 0x1f, RZ ;  /* 0x0000001f03007819 */ /* 0x000fc800000006ff */
[----:B------:R-:W0:Y:S02]  /*153f0*/  SYNCS.PHASECHK.TRANS64.TRYWAIT P1, [R7+URZ+0x28840], R0 ;  /* 0x02884000070075a7 */ /* 0x000e24000802017f */
[----:B0-----:R-:W-:Y:S05]  /*15400*/  @!P1 BRA `(.L_x_7671) ;  /* 0x0000003800a49947 */ /* 0x001fea0003800000 */
.L_x_7780:
[----:B------:R-:W-:Y:S05]  /*15410*/  @!P0 BRA `(.L_x_7672) ;  /* 0x0000000000048947 */ /* 0x000fea0003800000 */
[----:B------:R-:W-:Y:S01]  /*15420*/  BPT.TRAP 0x1 ;  /* 0x000000040000795c */ /* 0x000fe20000300000 */
.L_x_7672:
[----:B------:R-:W4:Y:S02]  /*15430*/  SYNCS.PHASECHK.TRANS64.TRYWAIT P1, [R5+URZ+0x28860], R2 ;  /* 0x02886002050075a7 */ /* 0x000f24000802017f */
[----:B----4-:R-:W-:Y:S05]  /*15440*/  @!P1 BRA `(.L_x_7673) ;  /* 0x0000003800a89947 */ /* 0x010fea0003800000 */
.L_x_7781:
[----:B------:R-:W-:Y:S05]  /*15450*/  @!P0 BRA `(.L_x_7674) ;  /* 0x0000000000048947 */ /* 0x000fea0003800000 */
[----:B------:R-:W-:Y:S01]  /*15460*/  BPT.TRAP 0x1 ;  /* 0x000000040000795c */ /* 0x000fe20000300000 */
.L_x_7674:
[----:B------:R0:W0:Y:S02]  /*15470*/  SYNCS.PHASECHK.TRANS64.TRYWAIT P0, [R7+URZ+0x28860], R0 ;  /* 0x02886000070075a7 */ /* 0x000024000800017f */
[----:B0-----:R-:W-:Y:S05]  /*15480*/  @!P0 NANOSLEEP.SYNCS 0x989680 ;  /* 0x009896800000895d */ /* 0x001fea0003900000 */
[----:B------:R-:W0:Y:S02]  /*15490*/  @!P0 SYNCS.PHASECHK.TRANS64 P0, [R7+URZ+0x28860], R0 ;  /* 0x02886000070085a7 */ /* 0x000e24000800007f */
[----:B0-----:R-:W-:Y:S05]  /*154a0*/  @!P0 BRA `(.L_x_7674) ;  /* 0xfffffffc00f08947 */ /* 0x001fea000383ffff */
.L_x_7532:
[----:B------:R-:W-:Y:S05]  /*154b0*/  BSYNC B6 ;  /* 0x0000000000067941 */ /* 0x000fea0003800000 */
.L_x_7529:
[----:B------:R-:W-:Y:S05]  /*154c0*/  EXIT ;  /* 0x000000000000794d */ /* 0x000fea0003800000 */
.L_x_7542:
[----:B0-----:R-:W-:-:S04]  /*154d0*/  IMAD.U32 R3, RZ, RZ, UR40 ;  /* 0x00000028ff037e24 */ /* 0x001fc8000f8e00ff */
[----:B------:R0:W1:Y:S03]  /*154e0*/  SYNCS.PHASECHK.TRANS64.TRYWAIT P0, [R3+URZ+0x28800], R0 ;  /* 0x02880000030075a7 */ /* 0x000066000800017f */
[----:B-1----:R-:W-:Y:S05]  /*154f0*/  @!P0 NANOSLEEP.SYNCS 0x989680 ;  /* 0x009896800000895d */ /* 0x002fea0003900000 */
[----:B------:R-:W1:Y:S02]  /*15500*/  @!P0 SYNCS.PHASECHK.TRANS64 P0, [R3+URZ+0x28800], R0 ;  /* 0x02880000030085a7 */ /* 0x000e64000800007f */
[----:B-1----:R-:W-:Y:S05]  /*15510*/  @!P0 BRA `(.L_x_7542) ;  /* 0xfffffffc00ec8947 */ /* 0x002fea000383ffff */
[----:B------:R-:W-:Y:S05]  /*15520*/  BRA `(.L_x_7675) ;  /* 0xfffffec000787947 */ /* 0x000fea000383ffff */
.L_x_7546:
[----:B-1----:R-:W-:-:S04]  /*15530*/  IMAD.U32 R3, RZ, RZ, UR40 ;  /* 0x00000028ff037e24 */ /* 0x002fc8000f8e00ff */
[----:B------:R1:W2:Y:S03]  /*15540*/  SYNCS.PHASECHK.TRANS64.TRYWAIT P1, [R3+URZ+0x28830], R0 ;  /* 0x02883000030075a7 */ /* 0x0002a6000802017f */
[----:B--2---:R-:W-:Y:S05]  /*15550*/  @!P1 NANOSLEEP.SYNCS 0x989680 ;  /* 0x009896800000995d */ /* 0x004fea0003900000 */
[----:B------:R-:W2:Y:S02]  /*15560*/  @!P1 SYNCS.PHASECHK.TRANS64 P1, [R3+URZ+0x28830], R0 ;  /* 0x02883000030095a7 */ /* 0x000ea4000802007f */
[----:B--2---:R-:W-:Y:S05]  /*15570*/  @!P1 BRA `(.L_x_7546) ;  /* 0xfffffffc00ec9947 */ /* 0x004fea000383ffff */
[----:B------:R-:W-:Y:S05]  /*15580*/  BRA `(.L_x_7545) ;  /* 0xfffffec000947947 */ /* 0x000fea000383ffff */
.L_x_7563:
[----:B-1----:R-:W-:-:S04]  /*15590*/  IMAD.U32 R9, RZ, RZ, UR6 ;  /* 0x00000006ff097e24 */ /* 0x002fc8000f8e00ff */
[----:B------:R1:W2:Y:S03]  /*155a0*/  SYNCS.PHASECHK.TRANS64.TRYWAIT P1, [R9+URZ+0x28830], R8 ;  /* 0x02883008090075a7 */ /* 0x0002a6000802017f */
[----:B--2---:R-:W-:Y:S05]  /*155b0*/  @!P1 NANOSLEEP.SYNCS 0x989680 ;  /* 0x009896800000995d */ /* 0x004fea0003900000 */
[----:B------:R-:W2:Y:S02]  /*155c0*/  @!P1 SYNCS.PHASECHK.TRANS64 P1, [R9+URZ+0x28830], R8 ;  /* 0x02883008090095a7 */ /* 0x000ea4000802007f */
[----:B--2---:R-:W-:Y:S05]  /*155d0*/  @!P1 BRA `(.L_x_7563) ;  /* 0xfffffffc00ec9947 */ /* 0x004fea000383ffff */
[----:B------:R-:W-:Y:S05]  /*155e0*/  BRA `(.L_x_7560) ;  /* 0xfffffefc00f87947 */ /* 0x000fea000383ffff */
.L_x_7567:
[----:B-1----:R-:W-:-:S04]  /*155f0*/  IMAD.U32 R9, RZ, RZ, UR6 ;  /* 0x00000006ff097e24 */ /* 0x002fc8000f8e00ff */
[----:B------:R1:W2:Y:S03]  /*15600*/  SYNCS.PHASECHK.TRANS64.TRYWAIT P1, [R9+URZ+0x28850], R8 ;  /* 0x02885008090075a7 */ /* 0x0002a6000802017f */
[----:B--2---:R-:W-:Y:S05]  /*15610*/  @!P1 NANOSLEEP.SYNCS 0x989680 ;  /* 0x009896800000995d */ /* 0x004fea0003900000 */
[----:B------:R-:W2:Y:S02]  /*15620*/  @!P1 SYNCS.PHASECHK.TRANS64 P1, [R9+URZ+0x28850], R8 ;  /* 0x02885008090095a7 */ /* 0x000ea4000802007f */
[----:B--2---:R-:W-:Y:S05]  /*15630*/  @!P1 BRA `(.L_x_7567) ;  /* 0xfffffffc00ec9947 */ /* 0x004fea000383ffff */
[----:B------:R-:W-:Y:S05]  /*15640*/  BRA `(.L_x_7564) ;  /* 0xffffff0000cc7947 */ /* 0x000fea000383ffff */
.L_x_7586:
[----:B-1----:R-:W-:-:S04]  /*15650*/  IMAD.U32 R10, RZ, RZ, UR6 ;  /* 0x00000006ff0a7e24 */ /* 0x002fc8000f8e00ff */
[----:B------:R1:W2:Y:S03]  /*15660*/  SYNCS.PHASECHK.TRANS64.TRYWAIT P1, [R10+URZ+0x28830], R9 ;  /* 0x028830090a0075a7 */ /* 0x0002a6000802017f */
[----:B--2---:R-:W-:Y:S05]  /*15670*/  @!P1 NANOSLEEP.SYNCS 0x989680 ;  /* 0x009896800000995d */ /* 0x004fea0003900000 */
[----:B------:R-:W2:Y:S02]  /*15680*/  @!P1 SYNCS.PHASECHK.TRANS64 P1, [R10+URZ+0x28830], R9 ;  /* 0x028830090a0095a7 */ /* 0x000ea4000802007f */
[----:B--2---:R-:W-:Y:S05]  /*15690*/  @!P1 BRA `(.L_x_7586) ;  /* 0xfffffffc00ec9947 */ /* 0x004fea000383ffff */
[----:B------:R-:W-:Y:S05]  /*156a0*/  BRA `(.L_x_7583) ;  /* 0xffffff3800d87947 */ /* 0x000fea000383ffff */
.L_x_7590:
[----:B-1----:R-:W-:-:S04]  /*156b0*/  IMAD.U32 R10, RZ, RZ, UR6 ;  /* 0x00000006ff0a7e24 */ /* 0x002fc8000f8e00ff */
[----:B------:R1:W2:Y:S03]  /*156c0*/  SYNCS.PHASECHK.TRANS64.TRYWAIT P1, [R10+URZ+0x28850], R9 ;  /* 0x028850090a0075a7 */ /* 0x0002a6000802017f */
[----:B--2---:R-:W-:Y:S05]  /*156d0*/  @!P1 NANOSLEEP.SYNCS 0x989680 ;  /* 0x009896800000995d */ /* 0x004fea0003900000 */
[----:B------:R-:W2:Y:S02]  /*156e0*/  @!P1 SYNCS.PHASECHK.TRANS64 P1, [R10+URZ+0x28850], R9 ;  /* 0x028850090a0095a7 */ /* 0x000ea4000802007f */
[----:B--2---:R-:W-:Y:S05]  /*156f0*/  @!P1 BRA `(.L_x_7590) ;  /* 0xfffffffc00ec9947 */ /* 0x004fea000383ffff */
[----:B------:R-:W-:Y:S05]  /*15700*/  BRA `(.L_x_7587) ;  /* 0xffffff3c00ac7947 */ /* 0x000fea000383ffff */
.L_x_7598:
[----:B-1----:R-:W-:-:S04]  /*15710*/  MOV R10, UR6 ;  /* 0x00000006000a7c02 */ /* 0x002fc80008000f00 */
[----:B------:R1:W2:Y:S03]  /*15720*/  SYNCS.PHASECHK.TRANS64.TRYWAIT P1, [R10+URZ+0x28830], R9 ;  /* 0x028830090a0075a7 */ /* 0x0002a6000802017f */
[----:B--2---:R-:W-:Y:S05]  /*15730*/  @!P1 NANOSLEEP.SYNCS 0x989680 ;  /* 0x009896800000995d */ /* 0x004fea0003900000 */
[----:B------:R-:W2:Y:S02]  /*15740*/  @!P1 SYNCS.PHASECHK.TRANS64 P1, [R10+URZ+0x28830], R9 ;  /* 0x028830090a0095a7 */ /* 0x000ea4000802007f */
[----:B--2---:R-:W-:Y:S05]  /*15750*/  @!P1 BRA `(.L_x_7598) ;  /* 0xfffffffc00ec9947 */ /* 0x004fea000383ffff */
[----:B------:R-:W-:Y:S05]  /*15760*/  BRA `(.L_x_7595) ;  /* 0xffffff6000e07947 */ /* 0x000fea000383ffff */
.L_x_7602:
[----:B-1----:R-:W-:-:S04]  /*15770*/  IMAD.U32 R10, RZ, RZ, UR6 ;  /* 0x00000006ff0a7e24 */ /* 0x002fc8000f8e00ff */
[----:B------:R1:W2:Y:S03]  /*15780*/  SYNCS.PHASECHK.TRANS64.TRYWAIT P1, [R10+URZ+0x28850], R9 ;  /* 0x028850090a0075a7 */ /* 0x0002a6000802017f */
[----:B--2---:R-:W-:Y:S05]  /*15790*/  @!P1 NANOSLEEP.SYNCS 0x989680 ;  /* 0x009896800000995d */ /* 0x004fea0003900000 */
[----:B------:R-:W2:Y:S02]  /*157a0*/  @!P1 SYNCS.PHASECHK.TRANS64 P1, [R10+URZ+0x28850], R9 ;  /* 0x028850090a0095a7 */ /* 0x000ea4000802007f */
[----:B--2---:R-:W-:Y:S05]  /*157b0*/  @!P1 BRA `(.L_x_7602) ;  /* 0xfffffffc00ec9947 */ /* 0x004fea000383ffff */
[----:B------:R-:W-:Y:S05]  /*157c0*/  BRA `(.L_x_7599) ;  /* 0xffffff6400a47947 */ /* 0x000fea000383ffff */
.L_x_7617:
[----:B-1----:R-:W-:-:S04]  /*157d0*/  IMAD.U32 R3, RZ, RZ, UR5 ;  /* 0x00000005ff037e24 */ /* 0x002fc8000f8e00ff */
[----:B------:R1:W3:Y:S03]  /*157e0*/  SYNCS.PHASECHK.TRANS64.TRYWAIT P1, [R3+URZ+0x28850], R0 ;  /* 0x02885000030075a7 */ /* 0x0002e6000802017f */
[----:B---3--:R-:W-:Y:S05]  /*157f0*/  @!P1 NANOSLEEP.SYNCS 0x989680 ;  /* 0x009896800000995d */ /* 0x008fea0003900000 */
[----:B------:R-:W3:Y:S02]  /*15800*/  @!P1 SYNCS.PHASECHK.TRANS64 P1, [R3+URZ+0x28850], R0 ;  /* 0x02885000030095a7 */ /* 0x000ee4000802007f */
[----:B---3--:R-:W-:Y:S05]  /*15810*/  @!P1 BRA `(.L_x_7617) ;  /* 0xfffffffc00ec9947 */ /* 0x008fea000383ffff */
[----:B------:R-:W-:Y:S05]  /*15820*/  BRA `(.L_x_7616) ;  /* 0xffffff9800c47947 */ /* 0x000fea000383ffff */
.L_x_7635:
[----:B------:R-:W-:Y:S02]  /*15830*/  IMAD.MOV.U32 R13, RZ, RZ, R17 ;  /* 0x000000ffff0d7224 */ /* 0x000fe400078e0011 */
[----:B------:R-:W-:Y:S02]  /*15840*/  IMAD.MOV.U32 R12, RZ, RZ, RZ ;  /* 0x000000ffff0c7224 */ /* 0x000fe400078e00ff */
[----:B------:R-:W-:Y:S02]  /*15850*/  IMAD.MOV.U32 R11, RZ, RZ, 0x1f ;  /* 0x0000001fff0b7424 */ /* 0x000fe400078e00ff */
[----:B------:R-:W-:-:S07]  /*15860*/  IMAD.MOV.U32 R15, RZ, RZ, -0x1 ;  /* 0xffffffffff0f7424 */ /* 0x000fce00078e00ff */
[----:B-----5:R-:W-:Y:S05]  /*15870*/  WARPSYNC.COLLECTIVE R15, `(.L_x_7676) ;  /* 0x000000000f087348 */ /* 0x020fea0003c00000 */
[----:B------:R0:W1:Y:S02]  /*15880*/  SHFL.IDX P6, R14, R13, R12, R11 ;  /* 0x0000000c0d0e7389 */ /* 0x00006400000c000b */
[----:B01---5:R-:W-:Y:S01]  /*15890*/  ENDCOLLECTIVE ;  /* 0x000000000000791b */ /* 0x023fe20003800000 */
.L_x_7676:
[----:B------:R-:W-:Y:S05]  /*158a0*/  BRA `(.L_x_7677) ;  /* 0xffffffcc00807947 */ /* 0x000fea000383ffff */
.L_x_7637:
[----:B0-----:R-:W-:-:S04]  /*158b0*/  IMAD.U32 R10, RZ, RZ, UR46 ;  /* 0x0000002eff0a7e24 */ /* 0x001fc8000f8e00ff */
[----:B------:R0:W1:Y:S03]  /*158c0*/  SYNCS.PHASECHK.TRANS64.TRYWAIT P0, [R10+URZ+0x28840], R9 ;  /* 0x028840090a0075a7 */ /* 0x000066000800017f */
[----:B-1----:R-:W-:Y:S05]  /*158d0*/  @!P0 NANOSLEEP.SYNCS 0x989680 ;  /* 0x009896800000895d */ /* 0x002fea0003900000 */
[----:B------:R-:W1:Y:S02]  /*158e0*/  @!P0 SYNCS.PHASECHK.TRANS64 P0, [R10+URZ+0x28840], R9 ;  /* 0x028840090a0085a7 */ /* 0x000e64000800007f */
[----:B-1----:R-:W-:Y:S05]  /*158f0*/  @!P0 BRA `(.L_x_7637) ;  /* 0xfffffffc00ec8947 */ /* 0x002fea000383ffff */
[----:B------:R-:W-:Y:S05]  /*15900*/  BRA `(.L_x_7678) ;  /* 0xffffffcc00fc7947 */ /* 0x000fea000383ffff */
.L_x_7638:
        /* <DEDUP_REMOVED lines=8> */
.L_x_7680:
[----:B------:R-:W-:Y:S05]  /*15990*/  BSYNC B0 ;  /* 0x0000000000007941 */ /* 0x000fea0003800000 */
.L_x_7679:
[----:B------:R-:W-:Y:S01]  /*159a0*/  IMAD.MOV.U32 R13, RZ, RZ, R0 ;  /* 0x000000ffff0d7224 */ /* 0x000fe200078e0000 */
[----:B------:R-:W-:Y:S01]  /*159b0*/  @P0 LEA R9, R19, UR46, 0x1 ;  /* 0x0000002e13090c11 */ /* 0x000fe2000f8e08ff */
[----:B------:R-:W-:Y:S02]  /*159c0*/  IMAD.MOV.U32 R12, RZ, RZ, RZ ;  /* 0x000000ffff0c7224 */ /* 0x000fe400078e00ff */
[----:B------:R-:W-:Y:S02]  /*159d0*/  IMAD.MOV.U32 R11, RZ, RZ, 0x181f ;  /* 0x0000181fff0b7424 */ /* 0x000fe400078e00ff */
[----:B------:R-:W-:Y:S02]  /*159e0*/  IMAD.MOV.U32 R15, RZ, RZ, -0x1 ;  /* 0xffffffffff0f7424 */ /* 0x000fe400078e00ff */
[----:B------:R-:W-:-:S07]  /*159f0*/  IMAD.MOV.U32 R5, RZ, RZ, R14 ;  /* 0x000000ffff057224 */ /* 0x000fce00078e000e */
[----:B------:R-:W-:Y:S05]  /*15a00*/  WARPSYNC.COLLECTIVE R15, `(.L_x_7681) ;  /* 0x000000000f087348 */ /* 0x000fea0003c00000 */
[----:B------:R0:W1:Y:S02]  /*15a10*/  SHFL.IDX P6, R14, R13, R12, R11 ;  /* 0x0000000c0d0e7389 */ /* 0x00006400000c000b */
[----:B01----:R-:W-:Y:S01]  /*15a20*/  ENDCOLLECTIVE ;  /* 0x000000000000791b */ /* 0x003fe20003800000 */
.L_x_7681:
[----:B------:R-:W-:Y:S02]  /*15a30*/  IMAD.MOV.U32 R13, RZ, RZ, R3 ;  /* 0x000000ffff0d7224 */ /* 0x000fe400078e0003 */
[----:B------:R-:W-:Y:S02]  /*15a40*/  IMAD.MOV.U32 R12, RZ, RZ, 0x1 ;  /* 0x00000001ff0c7424 */ /* 0x000fe400078e00ff */
[----:B------:R-:W-:-:S07]  /*15a50*/  IMAD.MOV.U32 R4, RZ, RZ, R14 ;  /* 0x000000ffff047224 */ /* 0x000fce00078e000e */
[----:B------:R-:W-:Y:S05]  /*15a60*/  WARPSYNC.COLLECTIVE R15, `(.L_x_7682) ;  /* 0x000000000f087348 */ /* 0x000fea0003c00000 */
[----:B------:R0:W1:Y:S02]  /*15a70*/  SHFL.IDX P6, R14, R13, R12, R11 ;  /* 0x0000000c0d0e7389 */ /* 0x00006400000c000b */
[----:B01----:R-:W-:Y:S01]  /*15a80*/  ENDCOLLECTIVE ;  /* 0x000000000000791b */ /* 0x003fe20003800000 */
.L_x_7682:
        /* <DEDUP_REMOVED lines=12> */
.L_x_7683:
[----:B------:R-:W-:Y:S01]  /*15b50*/  @P0 LEA R37, R19, UR46, 0x1 ;  /* 0x0000002e13250c11 */ /* 0x000fe2000f8e08ff */
[----:B------:R-:W-:Y:S02]  /*15b60*/  IMAD.MOV.U32 R5, RZ, RZ, R8 ;  /* 0x000000ffff057224 */ /* 0x000fe400078e0008 */
[----:B------:R-:W-:Y:S02]  /*15b70*/  IMAD.MOV.U32 R13, RZ, RZ, R3 ;  /* 0x000000ffff0d7224 */ /* 0x000fe400078e0003 */
[----:B------:R-:W-:Y:S02]  /*15b80*/  IMAD.MOV.U32 R12, RZ, RZ, 0x2 ;  /* 0x00000002ff0c7424 */ /* 0x000fe400078e00ff */
[----:B------:R-:W-:-:S07]  /*15b90*/  IMAD.MOV.U32 R4, RZ, RZ, R14 ;  /* 0x000000ffff047224 */ /* 0x000fce00078e000e */
[----:B------:R-:W-:Y:S05]  /*15ba0*/  WARPSYNC.COLLECTIVE R15, `(.L_x_7684) ;  /* 0x000000000f087348 */ /* 0x000fea0003c00000 */
[----:B------:R0:W1:Y:S02]  /*15bb0*/  SHFL.IDX P6, R14, R13, R12, R11 ;  /* 0x0000000c0d0e7389 */ /* 0x00006400000c000b */
[----:B01----:R-:W-:Y:S01]  /*15bc0*/  ENDCOLLECTIVE ;  /* 0x000000000000791b */ /* 0x003fe20003800000 */
.L_x_7684:
        /* <DEDUP_REMOVED lines=9> */
[----:B0-----:R-:W-:Y:S05]  /*15c60*/  WARPSYNC.COLLECTIVE R15, `(.L_x_7685) ;  /* 0x000000000f087348 */ /* 0x001fea0003c00000 */
[----:B------:R1:W2:Y:S02]  /*15c70*/  SHFL.IDX P6, R14, R13, R12, R11 ;  /* 0x0000000c0d0e7389 */ /* 0x0002a400000c000b */
[----:B012---:R-:W-:Y:S01]  /*15c80*/  ENDCOLLECTIVE ;  /* 0x000000000000791b */ /* 0x007fe20003800000 */
.L_x_7685:
[----:B------:R-:W-:Y:S01]  /*15c90*/  MOV R5, R10 ;  /* 0x0000000a00057202 */ /* 0x000fe20000000f00 */
[----:B------:R-:W-:Y:S02]  /*15ca0*/  IMAD.MOV.U32 R13, RZ, RZ, R3 ;  /* 0x000000ffff0d7224 */ /* 0x000fe400078e0003 */
[----:B------:R-:W-:Y:S02]  /*15cb0*/  IMAD.MOV.U32 R12, RZ, RZ, 0x3 ;  /* 0x00000003ff0c7424 */ /* 0x000fe400078e00ff */
[----:B------:R-:W-:-:S07]  /*15cc0*/  IMAD.MOV.U32 R35, RZ, RZ, R14 ;  /* 0x000000ffff237224 */ /* 0x000fce00078e000e */
[----:B------:R-:W-:Y:S05]  /*15cd0*/  WARPSYNC.COLLECTIVE R15, `(.L_x_7686) ;  /* 0x000000000f087348 */ /* 0x000fea0003c00000 */
[----:B------:R0:W1:Y:S02]  /*15ce0*/  SHFL.IDX P6, R14, R13, R12, R11 ;  /* 0x0000000c0d0e7389 */ /* 0x00006400000c000b */
[----:B01----:R-:W-:Y:S01]  /*15cf0*/  ENDCOLLECTIVE ;  /* 0x000000000000791b */ /* 0x003fe20003800000 */
.L_x_7686:
        /* <DEDUP_REMOVED lines=14> */
.L_x_7687:
        /* <DEDUP_REMOVED lines=8> */
.L_x_7688:
[----:B------:R-:W-:-:S04]  /*15e60*/  IMAD.MOV.U32 R4, RZ, RZ, R36 ;  /* 0x000000ffff047224 */ /* 0x000fc800078e0024 */
[----:B------:R-:W-:-:S05]  /*15e70*/  @P0 IMAD.WIDE.U32 R4, R26, 0x2, R4 ;  /* 0x000000021a040825 */ /* 0x000fca00078e0004 */
        /* <DEDUP_REMOVED lines=11> */
.L_x_7689:
        /* <DEDUP_REMOVED lines=8> */
.L_x_7690:
        /* <DEDUP_REMOVED lines=12> */
.L_x_7691:
        /* <DEDUP_REMOVED lines=8> */
.L_x_7692:
        /* <DEDUP_REMOVED lines=13> */
.L_x_7693:
        /* <DEDUP_REMOVED lines=8> */
.L_x_7694:
        /* <DEDUP_REMOVED lines=8> */
[----:B------:R-:W-:-:S07]  /*162c0*/  MOV R3, R14 ;  /* 0x0000000e00037202 */ /* 0x000fce0000000f00 */
[----:B0-----:R-:W-:Y:S05]  /*162d0*/  WARPSYNC.COLLECTIVE R15, `(.L_x_7695) ;  /* 0x000000000f087348 */ /* 0x001fea0003c00000 */
[----:B------:R1:W2:Y:S02]  /*162e0*/  SHFL.IDX P6, R14, R13, R12, R11 ;  /* 0x0000000c0d0e7389 */ /* 0x0002a400000c000b */
[----:B012---:R-:W-:Y:S01]  /*162f0*/  ENDCOLLECTIVE ;  /* 0x000000000000791b */ /* 0x007fe20003800000 */
.L_x_7695:
[----:B------:R-:W-:Y:S05]  /*16300*/  BRA `(.L_x_7696) ;  /* 0xffffffc800f87947 */ /* 0x000fea000383ffff */
.L_x_7641:
[----:B------:R-:W-:Y:S01]  /*16310*/  IMAD.MOV.U32 R13, RZ, RZ, R7 ;  /* 0x000000ffff0d7224 */ /* 0x000fe200078e0007 */
[----:B------:R-:W-:Y:S01]  /*16320*/  IADD3 R3, R28, UR41, RZ ;  /* 0x000000291c037c10 */ /* 0x000fe2000fffe0ff */
[----:B------:R-:W-:Y:S02]  /*16330*/  IMAD.MOV.U32 R12, RZ, RZ, RZ ;  /* 0x000000ffff0c7224 */ /* 0x000fe400078e00ff */
[----:B------:R-:W-:Y:S02]  /*16340*/  IMAD.MOV.U32 R11, RZ, RZ, 0x181f ;  /* 0x0000181fff0b7424 */ /* 0x000fe400078e00ff */
[----:B------:R-:W-:Y:S02]  /*16350*/  IMAD.MOV.U32 R15, RZ, RZ, -0x1 ;  /* 0xffffffffff0f7424 */ /* 0x000fe400078e00ff */
[----:B------:R-:W-:-:S07]  /*16360*/  VIADD R9, R3, 0x10 ;  /* 0x0000001003097836 */ /* 0x000fce0000000000 */
[----:B------:R-:W-:Y:S05]  /*16370*/  WARPSYNC.COLLECTIVE R15, `(.L_x_7697) ;  /* 0x000000000f087348 */ /* 0x000fea0003c00000 */
[----:B------:R0:W1:Y:S02]  /*16380*/  SHFL.IDX P6, R14, R13, R12, R11 ;  /* 0x0000000c0d0e7389 */ /* 0x00006400000c000b */
[----:B01----:R-:W-:Y:S01]  /*16390*/  ENDCOLLECTIVE ;  /* 0x000000000000791b */ /* 0x003fe20003800000 */
.L_x_7697:
[----:B------:R-:W-:Y:S02]  /*163a0*/  IMAD.MOV.U32 R13, RZ, RZ, R6 ;  /* 0x000000ffff0d7224 */ /* 0x000fe400078e0006 */
[----:B------:R-:W-:-:S07]  /*163b0*/  IMAD.MOV.U32 R5, RZ, RZ, R14 ;  /* 0x000000ffff057224 */ /* 0x000fce00078e000e */
[----:B------:R-:W-:Y:S05]  /*163c0*/  WARPSYNC.COLLECTIVE R15, `(.L_x_7698) ;  /* 0x000000000f087348 */ /* 0x000fea0003c00000 */
[----:B------:R0:W1:Y:S02]  /*163d0*/  SHFL.IDX P6, R14, R13, R12, R11 ;  /* 0x0000000c0d0e7389 */ /* 0x00006400000c000b */
[----:B01----:R-:W-:Y:S01]  /*163e0*/  ENDCOLLECTIVE ;  /* 0x000000000000791b */ /* 0x003fe20003800000 */
.L_x_7698:
        /* <DEDUP_REMOVED lines=10> */
.L_x_7699:
        /* <DEDUP_REMOVED lines=9> */
[----:B0-----:R-:W-:-:S07]  /*16520*/  @!P2 LEA R35, R19, UR46, 0x1 ;  /* 0x0000002e1323ac11 */ /* 0x001fce000f8e08ff */
[----:B------:R-:W-:Y:S05]  /*16530*/  WARPSYNC.COLLECTIVE R15, `(.L_x_7700) ;  /* 0x000000000f087348 */ /* 0x000fea0003c00000 */
[----:B------:R0:W1:Y:S02]  /*16540*/  SHFL.IDX P6, R14, R13, R12, R11 ;  /* 0x0000000c0d0e7389 */ /* 0x00006400000c000b */
[----:B01----:R-:W-:Y:S01]  /*16550*/  ENDCOLLECTIVE ;  /* 0x000000000000791b */ /* 0x003fe20003800000 */
.L_x_7700:
[----:B------:R-:W-:Y:S01]  /*16560*/  IMAD.MOV.U32 R5, RZ, RZ, R8 ;  /* 0x000000ffff057224 */ /* 0x000fe200078e0008 */
[----:B------:R-:W-:Y:S01]  /*16570*/  MOV R13, R7 ;  /* 0x00000007000d7202 */ /* 0x000fe20000000f00 */
[----:B------:R-:W-:Y:S02]  /*16580*/  IMAD.MOV.U32 R12, RZ, RZ, 0x2 ;  /* 0x00000002ff0c7424 */ /* 0x000fe400078e00ff */
[----:B------:R-:W-:-:S07]  /*16590*/  IMAD.MOV.U32 R4, RZ, RZ, R14 ;  /* 0x000000ffff047224 */ /* 0x000fce00078e000e */
[----:B------:R-:W-:Y:S05]  /*165a0*/  WARPSYNC.COLLECTIVE R15, `(.L_x_7701) ;  /* 0x000000000f087348 */ /* 0x000fea0003c00000 */
[----:B------:R0:W1:Y:S02]  /*165b0*/  SHFL.IDX P6, R14, R13, R12, R11 ;  /* 0x0000000c0d0e7389 */ /* 0x00006400000c000b */
[----:B01----:R-:W-:Y:S01]  /*165c0*/  ENDCOLLECTIVE ;  /* 0x000000000000791b */ /* 0x003fe20003800000 */
.L_x_7701:
        /* <DEDUP_REMOVED lines=15> */
.L_x_7702:
[----:B------:R-:W-:Y:S02]  /*166c0*/  IMAD.MOV.U32 R13, RZ, RZ, R7 ;  /* 0x000000ffff0d7224 */ /* 0x000fe400078e0007 */
[----:B------:R-:W-:Y:S02]  /*166d0*/  IMAD.MOV.U32 R12, RZ, RZ, 0x3 ;  /* 0x00000003ff0c7424 */ /* 0x000fe400078e00ff */
[----:B------:R-:W-:-:S07]  /*166e0*/  IMAD.MOV.U32 R4, RZ, RZ, R14 ;  /* 0x000000ffff047224 */ /* 0x000fce00078e000e */
[----:B------:R-:W-:Y:S05]  /*166f0*/  WARPSYNC.COLLECTIVE R15, `(.L_x_7703) ;  /* 0x000000000f087348 */ /* 0x000fea0003c00000 */
[----:B------:R0:W1:Y:S02]  /*16700*/  SHFL.IDX P6, R14, R13, R12, R11 ;  /* 0x0000000c0d0e7389 */ /* 0x00006400000c000b */
[----:B01----:R-:W-:Y:S01]  /*16710*/  ENDCOLLECTIVE ;  /* 0x000000000000791b */ /* 0x003fe20003800000 */
.L_x_7703:
        /* <DEDUP_REMOVED lines=13> */
.L_x_7704:
[----:B------:R-:W-:Y:S02]  /*167f0*/  IMAD.MOV.U32 R5, RZ, RZ, R10 ;  /* 0x000000ffff057224 */ /* 0x000fe400078e000a */
[----:B------:R-:W-:Y:S02]  /*16800*/  IMAD.MOV.U32 R13, RZ, RZ, R7 ;  /* 0x000000ffff0d7224 */ /* 0x000fe400078e0007 */
[----:B------:R-:W-:Y:S02]  /*16810*/  IMAD.MOV.U32 R12, RZ, RZ, 0x4 ;  /* 0x00000004ff0c7424 */ /* 0x000fe400078e00ff */
[----:B------:R-:W-:-:S07]  /*16820*/  IMAD.MOV.U32 R4, RZ, RZ, R14 ;  /* 0x000000ffff047224 */ /* 0x000fce00078e000e */
[----:B------:R-:W-:Y:S05]  /*16830*/  WARPSYNC.COLLECTIVE R15, `(.L_x_7705) ;  /* 0x000000000f087348 */ /* 0x000fea0003c00000 */
[----:B------:R0:W1:Y:S02]  /*16840*/  SHFL.IDX P6, R14, R13, R12, R11 ;  /* 0x0000000c0d0e7389 */ /* 0x00006400000c000b */
[----:B01----:R-:W-:Y:S01]  /*16850*/  ENDCOLLECTIVE ;  /* 0x000000000000791b */ /* 0x003fe20003800000 */
.L_x_7705:
        /* <DEDUP_REMOVED lines=8> */
[----:B------:R-:W-:Y:S01]  /*168e0*/  IMAD.MOV.U32 R13, RZ, RZ, R6 ;  /* 0x000000ffff0d7224 */ /* 0x000fe200078e0006 */
[----:B0-----:R-:W-:Y:S01]  /*168f0*/  IADD3 R9, R3, 0x50, RZ ;  /* 0x0000005003097810 */ /* 0x001fe20007ffe0ff */
[----:B------:R-:W-:-:S10]  /*16900*/  IMAD.MOV.U32 R5, RZ, RZ, R14 ;  /* 0x000000ffff057224 */ /* 0x000fd400078e000e */
[----:B------:R-:W-:-:S07]  /*16910*/  @!P2 LEA R21, R19, UR46, 0x1 ;  /* 0x0000002e1315ac11 */ /* 0x000fce000f8e08ff */
[----:B------:R-:W-:Y:S05]  /*16920*/  WARPSYNC.COLLECTIVE R15, `(.L_x_7706) ;  /* 0x000000000f087348 */ /* 0x000fea0003c00000 */
[----:B------:R0:W1:Y:S02]  /*16930*/  SHFL.IDX P6, R14, R13, R12, R11 ;  /* 0x0000000c0d0e7389 */ /* 0x00006400000c000b */
[----:B01----:R-:W-:Y:S01]  /*16940*/  ENDCOLLECTIVE ;  /* 0x000000000000791b */ /* 0x003fe20003800000 */
.L_x_7706:
[----:B------:R-:W-:Y:S02]  /*16950*/  IMAD.MOV.U32 R13, RZ, RZ, R7 ;  /* 0x000000ffff0d7224 */ /* 0x000fe400078e0007 */
[----:B------:R-:W-:Y:S02]  /*16960*/  IMAD.MOV.U32 R12, RZ, RZ, 0x5 ;  /* 0x00000005ff0c7424 */ /* 0x000fe400078e00ff */
[----:B------:R-:W-:-:S07]  /*16970*/  IMAD.MOV.U32 R4, RZ, RZ, R14 ;  /* 0x000000ffff047224 */ /* 0x000fce00078e000e */
[----:B------:R-:W-:Y:S05]  /*16980*/  WARPSYNC.COLLECTIVE R15, `(.L_x_7707) ;  /* 0x000000000f087348 */ /* 0x000fea0003c00000 */
[----:B------:R0:W1:Y:S02]  /*16990*/  SHFL.IDX P6, R14, R13, R12, R11 ;  /* 0x0000000c0d0e7389 */ /* 0x00006400000c000b */
[----:B01----:R-:W-:Y:S01]  /*169a0*/  ENDCOLLECTIVE ;  /* 0x000000000000791b */ /* 0x003fe20003800000 */
.L_x_7707:
        /* <DEDUP_REMOVED lines=13> */
.L_x_7708:
[----:B------:R-:W-:Y:S02]  /*16a80*/  IMAD.MOV.U32 R5, RZ, RZ, R10 ;  /* 0x000000ffff057224 */ /* 0x000fe400078e000a */
[----:B------:R-:W-:Y:S01]  /*16a90*/  IMAD.MOV.U32 R13, RZ, RZ, R7 ;  /* 0x000000ffff0d7224 */ /* 0x000fe200078e0007 */
[----:B------:R-:W-:Y:S01]  /*16aa0*/  MOV R12, 0x6 ;  /* 0x00000006000c7802 */ /* 0x000fe20000000f00 */
[----:B------:R-:W-:-:S07]  /*16ab0*/  IMAD.MOV.U32 R4, RZ, RZ, R14 ;  /* 0x000000ffff047224 */ /* 0x000fce00078e000e */
[----:B------:R-:W-:Y:S05]  /*16ac0*/  WARPSYNC.COLLECTIVE R15, `(.L_x_7709) ;  /* 0x000000000f087348 */ /* 0x000fea0003c00000 */
[----:B------:R0:W1:Y:S02]  /*16ad0*/  SHFL.IDX P6, R14, R13, R12, R11 ;  /* 0x0000000c0d0e7389 */ /* 0x00006400000c000b */
[----:B01----:R-:W-:Y:S01]  /*16ae0*/  ENDCOLLECTIVE ;  /* 0x000000000000791b */ /* 0x003fe20003800000 */
.L_x_7709:
[----:B------:R-:W-:-:S04]  /*16af0*/  @!P2 IMAD.WIDE.U32 R8, R26, 0x2, R4 ;  /* 0x000000021a08a825 */ /* 0x000fc800078e0004 */
[----:B------:R-:W-:Y:S01]  /*16b00*/  VIADD R5, R3, 0x60 ;  /* 0x0000006003057836 */ /* 0x000fe20000000000 */
        /* <DEDUP_REMOVED lines=12> */
.L_x_7710:
[----:B------:R-:W-:Y:S02]  /*16bd0*/  IMAD.MOV.U32 R13, RZ, RZ, R7 ;  /* 0x000000ffff0d7224 */ /* 0x000fe400078e0007 */
[----:B------:R-:W-:Y:S02]  /*16be0*/  IMAD.MOV.U32 R12, RZ, RZ, 0x7 ;  /* 0x00000007ff0c7424 */ /* 0x000fe400078e00ff */
[----:B------:R-:W-:-:S07]  /*16bf0*/  IMAD.MOV.U32 R4, RZ, RZ, R14 ;  /* 0x000000ffff047224 */ /* 0x000fce00078e000e */
[----:B------:R-:W-:Y:S05]  /*16c00*/  WARPSYNC.COLLECTIVE R15, `(.L_x_7711) ;  /* 0x000000000f087348 */ /* 0x000fea0003c00000 */
[----:B------:R0:W1:Y:S02]  /*16c10*/  SHFL.IDX P6, R14, R13, R12, R11 ;  /* 0x0000000c0d0e7389 */ /* 0x00006400000c000b */
[----:B01----:R-:W-:Y:S01]  /*16c20*/  ENDCOLLECTIVE ;  /* 0x000000000000791b */ /* 0x003fe20003800000 */
.L_x_7711:
[----:B------:R-:W-:-:S05]  /*16c30*/  @!P2 IMAD.WIDE.U32 R4, R26, 0x2, R4 ;  /* 0x000000021a04a825 */ /* 0x000fca00078e0004 */
        /* <DEDUP_REMOVED lines=10> */
.L_x_7712:
[----:B------:R-:W-:Y:S05]  /*16ce0*/  BRA `(.L_x_7713) ;  /* 0xffffffc800e87947 */ /* 0x000fea000383ffff */
.L_x_7644:
[----:B0-----:R-:W-:-:S04]  /*16cf0*/  IMAD.U32 R3, RZ, RZ, UR46 ;  /* 0x0000002eff037e24 */ /* 0x001fc8000f8e00ff */
[----:B------:R0:W1:Y:S03]  /*16d00*/  SYNCS.PHASECHK.TRANS64.TRYWAIT P0, [R3+URZ+0x28820], R0 ;  /* 0x02882000030075a7 */ /* 0x000066000800017f */
[----:B-1----:R-:W-:Y:S05]  /*16d10*/  @!P0 NANOSLEEP.SYNCS 0x989680 ;  /* 0x009896800000895d */ /* 0x002fea0003900000 */
[----:B------:R-:W1:Y:S02]  /*16d20*/  @!P0 SYNCS.PHASECHK.TRANS64 P0, [R3+URZ+0x28820], R0 ;  /* 0x02882000030085a7 */ /* 0x000e64000800007f */
[----:B-1----:R-:W-:Y:S05]  /*16d30*/  @!P0 BRA `(.L_x_7644) ;  /* 0xfffffffc00ec8947 */ /* 0x002fea000383ffff */
[----:B------:R-:W-:Y:S05]  /*16d40*/  BRA `(.L_x_7714) ;  /* 0xffffffcc00347947 */ /* 0x000fea000383ffff */
.L_x_7648:
[----:B0-----:R0:W1:Y:S02]  /*16d50*/  SYNCS.PHASECHK.TRANS64.TRYWAIT P0, [R34+URZ+0x28840], R3 ;  /* 0x02884003220075a7 */ /* 0x001064000800017f */
[----:B-1----:R-:W-:Y:S05]  /*16d60*/  @!P0 NANOSLEEP.SYNCS 0x989680 ;  /* 0x009896800000895d */ /* 0x002fea0003900000 */
[----:B------:R-:W1:Y:S02]  /*16d70*/  @!P0 SYNCS.PHASECHK.TRANS64 P0, [R34+URZ+0x28840], R3 ;  /* 0x02884003220085a7 */ /* 0x000e64000800007f */
[----:B-1----:R-:W-:Y:S05]  /*16d80*/  @!P0 BRA `(.L_x_7648) ;  /* 0xfffffffc00f08947 */ /* 0x002fea000383ffff */
[----:B------:R-:W-:Y:S05]  /*16d90*/  BRA `(.L_x_7715) ;  /* 0xffffffcc00f87947 */ /* 0x000fea000383ffff */
.L_x_7649:
        /* <DEDUP_REMOVED lines=8> */
.L_x_7717:
[----:B------:R-:W-:Y:S05]  /*16e20*/  BSYNC B1 ;  /* 0x0000000000017941 */ /* 0x000fea0003800000 */
.L_x_7716:
[----:B------:R-:W-:Y:S01]  /*16e30*/  IMAD.MOV.U32 R13, RZ, RZ, R6 ;  /* 0x000000ffff0d7224 */ /* 0x000fe200078e0006 */
[----:B------:R-:W-:Y:S01]  /*16e40*/  SHF.L.U32 R3, R26, 0x1, RZ ;  /* 0x000000011a037819 */ /* 0x000fe200000006ff */
[----:B------:R-:W-:Y:S01]  /*16e50*/  IMAD.MOV.U32 R12, RZ, RZ, RZ ;  /* 0x000000ffff0c7224 */ /* 0x000fe200078e00ff */
[----:B------:R-:W-:Y:S01]  /*16e60*/  LEA R4, R4, UR46, 0x1 ;  /* 0x0000002e04047c11 */ /* 0x000fe2000f8e08ff */
[----:B------:R-:W-:Y:S02]  /*16e70*/  IMAD.MOV.U32 R11, RZ, RZ, 0x181f ;  /* 0x0000181fff0b7424 */ /* 0x000fe400078e00ff */
[----:B------:R-:W-:Y:S02]  /*16e80*/  IMAD.MOV.U32 R15, RZ, RZ, -0x1 ;  /* 0xffffffffff0f7424 */ /* 0x000fe400078e00ff */
[----:B------:R-:W-:-:S07]  /*16e90*/  IMAD.MOV.U32 R0, RZ, RZ, R14 ;  /* 0x000000ffff007224 */ /* 0x000fce00078e000e */
[----:B------:R-:W-:Y:S05]  /*16ea0*/  WARPSYNC.COLLECTIVE R15, `(.L_x_7718) ;  /* 0x000000000f087348 */ /* 0x000fea0003c00000 */
[----:B------:R0:W1:Y:S02]  /*16eb0*/  SHFL.IDX P6, R14, R13, R12, R11 ;  /* 0x0000000c0d0e7389 */ /* 0x00006400000c000b */
[----:B01----:R-:W-:Y:S01]  /*16ec0*/  ENDCOLLECTIVE ;  /* 0x000000000000791b */ /* 0x003fe20003800000 */
.L_x_7718:
[----:B------:R-:W-:Y:S02]  /*16ed0*/  IMAD.MOV.U32 R13, RZ, RZ, R5 ;  /* 0x000000ffff0d7224 */ /* 0x000fe400078e0005 */
        /* <DEDUP_REMOVED lines=12> */
.L_x_7719:
[----:B------:R-:W-:Y:S02]  /*16fa0*/  IMAD.MOV.U32 R13, RZ, RZ, R6 ;  /* 0x000000ffff0d7224 */ /* 0x000fe400078e0006 */
[----:B------:R-:W-:-:S07]  /*16fb0*/  IMAD.MOV.U32 R0, RZ, RZ, R14 ;  /* 0x000000ffff007224 */ /* 0x000fce00078e000e */
[----:B------:R-:W-:Y:S05]  /*16fc0*/  WARPSYNC.COLLECTIVE R15, `(.L_x_7720) ;  /* 0x000000000f087348 */ /* 0x000fea0003c00000 */
[----:B------:R0:W1:Y:S02]  /*16fd0*/  SHFL.IDX P6, R14, R13, R12, R11 ;  /* 0x0000000c0d0e7389 */ /* 0x00006400000c000b */
[----:B01----:R-:W-:Y:S01]  /*16fe0*/  ENDCOLLECTIVE ;  /* 0x000000000000791b */ /* 0x003fe20003800000 */
.L_x_7720:
        /* <DEDUP_REMOVED lines=14> */
.L_x_7721:
[----:B------:R-:W-:Y:S02]  /*170d0*/  IMAD.MOV.U32 R13, RZ, RZ, R6 ;  /* 0x000000ffff0d7224 */ /* 0x000fe400078e0006 */
[----:B------:R-:W-:-:S07]  /*170e0*/  IMAD.MOV.U32 R7, RZ, RZ, R14 ;  /* 0x000000ffff077224 */ /* 0x000fce00078e000e */
[----:B------:R-:W-:Y:S05]  /*170f0*/  WARPSYNC.COLLECTIVE R15, `(.L_x_7722) ;  /* 0x000000000f087348 */ /* 0x000fea0003c00000 */
[----:B------:R0:W1:Y:S02]  /*17100*/  SHFL.IDX P6, R14, R13, R12, R11 ;  /* 0x0000000c0d0e7389 */ /* 0x00006400000c000b */
[----:B01----:R-:W-:Y:S01]  /*17110*/  ENDCOLLECTIVE ;  /* 0x000000000000791b */ /* 0x003fe20003800000 */
.L_x_7722:
        /* <DEDUP_REMOVED lines=13> */
.L_x_7723:
[----:B------:R-:W-:Y:S01]  /*171f0*/  IMAD.MOV.U32 R13, RZ, RZ, R6 ;  /* 0x000000ffff0d7224 */ /* 0x000fe200078e0006 */
[----:B------:R-:W-:-:S07]  /*17200*/  MOV R0, R14 ;  /* 0x0000000e00007202 */ /* 0x000fce0000000f00 */
[----:B------:R-:W-:Y:S05]  /*17210*/  WARPSYNC.COLLECTIVE R15, `(.L_x_7724) ;  /* 0x000000000f087348 */ /* 0x000fea0003c00000 */
[----:B------:R0:W1:Y:S02]  /*17220*/  SHFL.IDX P6, R14, R13, R12, R11 ;  /* 0x0000000c0d0e7389 */ /* 0x00006400000c000b */
[----:B01----:R-:W-:Y:S01]  /*17230*/  ENDCOLLECTIVE ;  /* 0x000000000000791b */ /* 0x003fe20003800000 */
.L_x_7724:
        /* <DEDUP_REMOVED lines=14> */
.L_x_7725:
[----:B------:R-:W-:Y:S02]  /*17320*/  IMAD.MOV.U32 R13, RZ, RZ, R6 ;  /* 0x000000ffff0d7224 */ /* 0x000fe400078e0006 */
[----:B------:R-:W-:-:S07]  /*17330*/  IMAD.MOV.U32 R0, RZ, RZ, R14 ;  /* 0x000000ffff007224 */ /* 0x000fce00078e000e */
[----:B------:R-:W-:Y:S05]  /*17340*/  WARPSYNC.COLLECTIVE R15, `(.L_x_7726) ;  /* 0x000000000f087348 */ /* 0x000fea0003c00000 */
[----:B------:R0:W1:Y:S02]  /*17350*/  SHFL.IDX P6, R14, R13, R12, R11 ;  /* 0x0000000c0d0e7389 */ /* 0x00006400000c000b */
[----:B01----:R-:W-:Y:S01]  /*17360*/  ENDCOLLECTIVE ;  /* 0x000000000000791b */ /* 0x003fe20003800000 */
.L_x_7726:
[----:B------:R-:W-:Y:S02]  /*17370*/  IMAD.MOV.U32 R13, RZ, RZ, R5 ;  /* 0x000000ffff0d7224 */ /* 0x000fe400078e0005 */
        /* <DEDUP_REMOVED lines=13> */
.L_x_7727:
[----:B------:R-:W-:Y:S02]  /*17450*/  IMAD.MOV.U32 R13, RZ, RZ, R6 ;  /* 0x000000ffff0d7224 */ /* 0x000fe400078e0006 */
[----:B------:R-:W-:-:S07]  /*17460*/  IMAD.MOV.U32 R7, RZ, RZ, R14 ;  /* 0x000000ffff077224 */ /* 0x000fce00078e000e */
[----:B------:R-:W-:Y:S05]  /*17470*/  WARPSYNC.COLLECTIVE R15, `(.L_x_7728) ;  /* 0x000000000f087348 */ /* 0x000fea0003c00000 */
[----:B------:R0:W1:Y:S02]  /*17480*/  SHFL.IDX P6, R14, R13, R12, R11 ;  /* 0x0000000c0d0e7389 */ /* 0x00006400000c000b */
[----:B01----:R-:W-:Y:S01]  /*17490*/  ENDCOLLECTIVE ;  /* 0x000000000000791b */ /* 0x003fe20003800000 */
.L_x_7728:
[----:B------:R-:W-:Y:S01]  /*174a0*/  IMAD.MOV.U32 R13, RZ, RZ, R5 ;  /* 0x000000ffff0d7224 */ /* 0x000fe200078e0005 */
[----:B------:R-:W-:Y:S02]  /*174b0*/  MOV R12, 0x6 ;  /* 0x00000006000c7802 */ /* 0x000fe40000000f00 */
        /* <DEDUP_REMOVED lines=11> */
.L_x_7729:
[----:B------:R-:W-:Y:S02]  /*17570*/  IMAD.MOV.U32 R13, RZ, RZ, R6 ;  /* 0x000000ffff0d7224 */ /* 0x000fe400078e0006 */
[----:B------:R-:W-:-:S07]  /*17580*/  IMAD.MOV.U32 R0, RZ, RZ, R14 ;  /* 0x000000ffff007224 */ /* 0x000fce00078e000e */
[----:B------:R-:W-:Y:S05]  /*17590*/  WARPSYNC.COLLECTIVE R15, `(.L_x_7730) ;  /* 0x000000000f087348 */ /* 0x000fea0003c00000 */
[----:B------:R0:W1:Y:S02]  /*175a0*/  SHFL.IDX P6, R14, R13, R12, R11 ;  /* 0x0000000c0d0e7389 */ /* 0x00006400000c000b */
[----:B01----:R-:W-:Y:S01]  /*175b0*/  ENDCOLLECTIVE ;  /* 0x000000000000791b */ /* 0x003fe20003800000 */
.L_x_7730:
        /* <DEDUP_REMOVED lines=14> */
.L_x_7731:
[----:B------:R-:W-:Y:S01]  /*176a0*/  IMAD.MOV.U32 R13, RZ, RZ, R6 ;  /* 0x000000ffff0d7224 */ /* 0x000fe200078e0006 */
[----:B------:R-:W-:-:S07]  /*176b0*/  MOV R5, R14 ;  /* 0x0000000e00057202 */ /* 0x000fce0000000f00 */
[----:B------:R-:W-:Y:S05]  /*176c0*/  WARPSYNC.COLLECTIVE R15, `(.L_x_7732) ;  /* 0x000000000f087348 */ /* 0x000fea0003c00000 */
[----:B------:R0:W1:Y:S02]  /*176d0*/  SHFL.IDX P6, R14, R13, R12, R11 ;  /* 0x0000000c0d0e7389 */ /* 0x00006400000c000b */
[----:B01----:R-:W-:Y:S01]  /*176e0*/  ENDCOLLECTIVE ;  /* 0x000000000000791b */ /* 0x003fe20003800000 */
.L_x_7732:
[----:B------:R-:W-:Y:S01]  /*176f0*/  IMAD.MOV.U32 R6, RZ, RZ, R14 ;  /* 0x000000ffff067224 */ /* 0x000fe200078e000e */
[----:B------:R-:W-:Y:S06]  /*17700*/  BRA `(.L_x_7733) ;  /* 0xffffffc800cc7947 */ /* 0x000fec000383ffff */
.L_x_7654:
[----:B---3--:R3:W4:Y:S02]  /*17710*/  SYNCS.PHASECHK.TRANS64.TRYWAIT P0, [R0+URZ+0x28860], R5 ;  /* 0x02886005000075a7 */ /* 0x008724000800017f */
[----:B----4-:R-:W-:Y:S05]  /*17720*/  @!P0 NANOSLEEP.SYNCS 0x989680 ;  /* 0x009896800000895d */ /* 0x010fea0003900000 */
[----:B------:R-:W4:Y:S02]  /*17730*/  @!P0 SYNCS.PHASECHK.TRANS64 P0, [R0+URZ+0x28860], R5 ;  /* 0x02886005000085a7 */ /* 0x000f24000800007f */
[----:B----4-:R-:W-:Y:S05]  /*17740*/  @!P0 BRA `(.L_x_7654) ;  /* 0xfffffffc00f08947 */ /* 0x010fea000383ffff */
[----:B------:R-:W-:Y:S05]  /*17750*/  BRA `(.L_x_7734) ;  /* 0xffffffcc00247947 */ /* 0x000fea000383ffff */
.L_x_7655:
[----:B------:R-:W-:Y:S01]  /*17760*/  BSSY B1, `(.L_x_7735) ;  /* 0x0000008000017945 */ /* 0x000fe20003800000 */
[----:B0-----:R-:W-:Y:S02]  /*17770*/  IMAD.MOV.U32 R13, RZ, RZ, R2 ;  /* 0x000000ffff0d7224 */ /* 0x001fe400078e0002 */
[----:B------:R-:W-:Y:S02]  /*17780*/  IMAD.MOV.U32 R12, RZ, RZ, RZ ;  /* 0x000000ffff0c7224 */ /* 0x000fe400078e00ff */
[----:B------:R-:W-:Y:S02]  /*17790*/  IMAD.MOV.U32 R11, RZ, RZ, 0x181f ;  /* 0x0000181fff0b7424 */ /* 0x000fe400078e00ff */
[----:B------:R-:W-:-:S07]  /*177a0*/  IMAD.MOV.U32 R15, RZ, RZ, -0x1 ;  /* 0xffffffffff0f7424 */ /* 0x000fce00078e00ff */
[----:B--23--:R-:W-:Y:S05]  /*177b0*/  WARPSYNC.COLLECTIVE R15, `(.L_x_7736) ;  /* 0x000000000f087348 */ /* 0x00cfea0003c00000 */
[----:B------:R0:W1:Y:S02]  /*177c0*/  SHFL.IDX P6, R14, R13, R12, R11 ;  /* 0x0000000c0d0e7389 */ /* 0x00006400000c000b */
[----:B0123--:R-:W-:Y:S01]  /*177d0*/  ENDCOLLECTIVE ;  /* 0x000000000000791b */ /* 0x00ffe20003800000 */
.L_x_7736:
[----:B------:R-:W-:Y:S05]  /*177e0*/  BSYNC B1 ;  /* 0x0000000000017941 */ /* 0x000fea0003800000 */
.L_x_7735:
        /* <DEDUP_REMOVED lines=9> */
.L_x_7737:
[----:B------:R-:W-:Y:S02]  /*17880*/  IMAD.MOV.U32 R13, RZ, RZ, R2 ;  /* 0x000000ffff0d7224 */ /* 0x000fe400078e0002 */
[----:B------:R-:W-:Y:S01]  /*17890*/  IMAD.MOV.U32 R12, RZ, RZ, 0x1 ;  /* 0x00000001ff0c7424 */ /* 0x000fe200078e00ff */
[----:B------:R-:W-:-:S13]  /*178a0*/  IADD3 R4, P0, R14, R3, RZ ;  /* 0x000000030e047210 */ /* 0x000fda0007f1e0ff */
[----:B------:R-:W-:Y:S05]  /*178b0*/  WARPSYNC.COLLECTIVE R15, `(.L_x_7738) ;  /* 0x000000000f087348 */ /* 0x000fea0003c00000 */
[----:B------:R0:W1:Y:S02]  /*178c0*/  SHFL.IDX P6, R14, R13, R12, R11 ;  /* 0x0000000c0d0e7389 */ /* 0x00006400000c000b */
[----:B01----:R-:W-:Y:S01]  /*178d0*/  ENDCOLLECTIVE ;  /* 0x000000000000791b */ /* 0x003fe20003800000 */
.L_x_7738:
        /* <DEDUP_REMOVED lines=12> */
.L_x_7739:
        /* <DEDUP_REMOVED lines=10> */
.L_x_7740:
        /* <DEDUP_REMOVED lines=12> */
.L_x_7741:
[----:B------:R-:W-:Y:S01]  /*17b00*/  @!PT LDS RZ, [RZ] ;  /* 0x00000000fffff984 */ /* 0x000fe20000000800 */
[----:B------:R-:W-:Y:S01]  /*17b10*/  @!PT LDS RZ, [RZ] ;  /* 0x00000000fffff984 */ /* 0x000fe20000000800 */
[----:B------:R-:W-:Y:S01]  /*17b20*/  @!PT LDS RZ, [RZ] ;  /* 0x00000000fffff984 */ /* 0x000fe20000000800 */
[----:B------:R0:W-:Y:S01]  /*17b30*/  LDGSTS.E.BYPASS.LTC128B.128 [R7+0x4c00], desc[UR48][R4.64+0x80], !P0 ;  /* 0x04c0008004077fae */ /* 0x0001e2000c101d70 */
[----:B------:R-:W-:Y:S02]  /*17b40*/  IMAD.MOV.U32 R13, RZ, RZ, R2 ;  /* 0x000000ffff0d7224 */ /* 0x000fe400078e0002 */
[----:B------:R-:W-:Y:S01]  /*17b50*/  IMAD.MOV.U32 R12, RZ, RZ, 0x3 ;  /* 0x00000003ff0c7424 */ /* 0x000fe200078e00ff */
[----:B0-----:R-:W-:-:S13]  /*17b60*/  IADD3 R4, P0, R14, R3, RZ ;  /* 0x000000030e047210 */ /* 0x001fda0007f1e0ff */
[----:B------:R-:W-:Y:S05]  /*17b70*/  WARPSYNC.COLLECTIVE R15, `(.L_x_7742) ;  /* 0x000000000f087348 */ /* 0x000fea0003c00000 */
[----:B------:R0:W1:Y:S02]  /*17b80*/  SHFL.IDX P6, R14, R13, R12, R11 ;  /* 0x0000000c0d0e7389 */ /* 0x00006400000c000b */
[----:B01----:R-:W-:Y:S01]  /*17b90*/  ENDCOLLECTIVE ;  /* 0x000000000000791b */ /* 0x003fe20003800000 */
.L_x_7742:
        /* <DEDUP_REMOVED lines=12> */
.L_x_7743:
        /* <DEDUP_REMOVED lines=10> */
.L_x_7744:
        /* <DEDUP_REMOVED lines=12> */
.L_x_7745:
        /* <DEDUP_REMOVED lines=10> */
.L_x_7746:
[----:B------:R-:W-:Y:S01]  /*17e60*/  IMAD.X R5, RZ, RZ, R6, P0 ;  /* 0x000000ffff057224 */ /* 0x000fe200000e0606 */
        /* <DEDUP_REMOVED lines=11> */
.L_x_7747:
        /* <DEDUP_REMOVED lines=10> */
.L_x_7748:
        /* <DEDUP_REMOVED lines=12> */
.L_x_7749:
        /* <DEDUP_REMOVED lines=10> */
.L_x_7750:
        /* <DEDUP_REMOVED lines=12> */
.L_x_7751:
[----:B------:R-:W-:Y:S01]  /*181e0*/  @!PT LDS RZ, [RZ] ;  /* 0x00000000fffff984 */ /* 0x000fe20000000800 */
[----:B------:R-:W-:Y:S01]  /*181f0*/  @!PT LDS RZ, [RZ] ;  /* 0x00000000fffff984 */ /* 0x000fe20000000800 */
[----:B------:R-:W-:Y:S01]  /*18200*/  @!PT LDS RZ, [RZ] ;  /* 0x00000000fffff984 */ /* 0x000fe20000000800 */
[----:B------:R0:W-:Y:S01]  /*18210*/  LDGSTS.E.BYPASS.LTC128B.128 [R7+0x7400], desc[UR48][R4.64+0x80], !P0 ;  /* 0x0740008004077fae */ /* 0x0001e2000c101d70 */
[----:B------:R-:W-:Y:S05]  /*18220*/  BRA `(.L_x_7752) ;  /* 0xffffffc4006c7947 */ /* 0x000fea000383ffff */
.L_x_7661:
[----:B0-----:R0:W1:Y:S02]  /*18230*/  SYNCS.PHASECHK.TRANS64.TRYWAIT P0, [R0+URZ+0x28860], R5 ;  /* 0x02886005000075a7 */ /* 0x001064000800017f */
[----:B-1----:R-:W-:Y:S05]  /*18240*/  @!P0 NANOSLEEP.SYNCS 0x989680 ;  /* 0x009896800000895d */ /* 0x002fea0003900000 */
[----:B------:R-:W1:Y:S02]  /*18250*/  @!P0 SYNCS.PHASECHK.TRANS64 P0, [R0+URZ+0x28860], R5 ;  /* 0x02886005000085a7 */ /* 0x000e64000800007f */
[----:B-1----:R-:W-:Y:S05]  /*18260*/  @!P0 BRA `(.L_x_7661) ;  /* 0xfffffffc00f08947 */ /* 0x002fea000383ffff */
[----:B------:R-:W-:Y:S05]  /*18270*/  BRA `(.L_x_7753) ;  /* 0xffffffc800547947 */ /* 0x000fea000383ffff */
.L_x_7662:
[----:B------:R-:W-:Y:S01]  /*18280*/  BSSY B0, `(.L_x_7754) ;  /* 0x0000008000007945 */ /* 0x000fe20003800000 */
[----:B------:R-:W-:Y:S02]  /*18290*/  IMAD.MOV.U32 R13, RZ, RZ, R2 ;  /* 0x000000ffff0d7224 */ /* 0x000fe400078e0002 */
[----:B------:R-:W-:Y:S02]  /*182a0*/  IMAD.MOV.U32 R12, RZ, RZ, RZ ;  /* 0x000000ffff0c7224 */ /* 0x000fe400078e00ff */
[----:B------:R-:W-:Y:S02]  /*182b0*/  IMAD.MOV.U32 R11, RZ, RZ, 0x181f ;  /* 0x0000181fff0b7424 */ /* 0x000fe400078e00ff */
[----:B------:R-:W-:-:S07]  /*182c0*/  IMAD.MOV.U32 R15, RZ, RZ, -0x1 ;  /* 0xffffffffff0f7424 */ /* 0x000fce00078e00ff */
[----:B0-2---:R-:W-:Y:S05]  /*182d0*/  WARPSYNC.COLLECTIVE R15, `(.L_x_7755) ;  /* 0x000000000f087348 */ /* 0x005fea0003c00000 */
[----:B------:R1:W3:Y:S02]  /*182e0*/  SHFL.IDX P6, R14, R13, R12, R11 ;  /* 0x0000000c0d0e7389 */ /* 0x0002e400000c000b */
[----:B0123--:R-:W-:Y:S01]  /*182f0*/  ENDCOLLECTIVE ;  /* 0x000000000000791b */ /* 0x00ffe20003800000 */
.L_x_7755:
[----:B------:R-:W-:Y:S05]  /*18300*/  BSYNC B0 ;  /* 0x0000000000007941 */ /* 0x000fea0003800000 */
.L_x_7754:
[----:B------:R-:W-:Y:S01]  /*18310*/  IMAD.MOV.U32 R13, RZ, RZ, R16 ;  /* 0x000000ffff0d7224 */ /* 0x000fe200078e0010 */
[----:B------:R-:W-:Y:S01]  /*18320*/  MOV R11, 0x181f ;  /* 0x0000181f000b7802 */ /* 0x000fe20000000f00 */
[----:B------:R-:W-:Y:S01]  /*18330*/  IMAD.MOV.U32 R12, RZ, RZ, RZ ;  /* 0x000000ffff0c7224 */ /* 0x000fe200078e00ff */
[----:B------:R-:W-:Y:S01]  /*18340*/  LEA R3, R6, UR46, 0x1 ;  /* 0x0000002e06037c11 */ /* 0x000fe2000f8e08ff */
[----:B------:R-:W-:Y:S02]  /*18350*/  IMAD.MOV.U32 R15, RZ, RZ, -0x1 ;  /* 0xffffffffff0f7424 */ /* 0x000fe400078e00ff */
[----:B------:R-:W-:-:S07]  /*18360*/  IMAD.MOV.U32 R5, RZ, RZ, R14 ;  /* 0x000000ffff057224 */ /* 0x000fce00078e000e */
[----:B------:R-:W-:Y:S05]  /*18370*/  WARPSYNC.COLLECTIVE R15, `(.L_x_7756) ;  /* 0x000000000f087348 */ /* 0x000fea0003c00000 */
[----:B------:R0:W1:Y:S02]  /*18380*/  SHFL.IDX P6, R14, R13, R12, R11 ;  /* 0x0000000c0d0e7389 */ /* 0x00006400000c000b */
[----:B01----:R-:W-:Y:S01]  /*18390*/  ENDCOLLECTIVE ;  /* 0x000000000000791b */ /* 0x003fe20003800000 */
.L_x_7756:
[----:B------:R-:W-:Y:S02]  /*183a0*/  ULDC UR4, c[0x0][0x2f4] ;  /* 0x0000bd0000047ab9 */ /* 0x000fe40000000800 */
[----:B------:R-:W-:Y:S02]  /*183b0*/  ISETP.GE.AND P0, PT, R25, UR4, PT ;  /* 0x0000000419007c0c */ /* 0x000fe4000bf06270 */
[----:B------:R-:W-:Y:S02]  /*183c0*/  ISETP.GE.AND P1, PT, R26, UR4, PT ;  /* 0x000000041a007c0c */ /* 0x000fe4000bf26270 */
[C---:B------:R-:W-:Y:S02]  /*183d0*/  ISETP.LT.OR P3, PT, R28.reuse, 0x1, P0 ;  /* 0x000000011c00780c */ /* 0x040fe40000761670 */
[----:B------:R-:W-:Y:S01]  /*183e0*/  ISETP.LT.OR P2, PT, R28, 0x1, P1 ;  /* 0x000000011c00780c */ /* 0x000fe20000f41670 */
[----:B------:R-:W-:Y:S02]  /*183f0*/  IMAD.MOV.U32 R13, RZ, RZ, R2 ;  /* 0x000000ffff0d7224 */ /* 0x000fe400078e0002 */
[----:B------:R-:W-:-:S02]  /*18400*/  IMAD.MOV.U32 R12, RZ, RZ, 0x1 ;  /* 0x00000001ff0c7424 */ /* 0x000fc400078e00ff */
[----:B------:R-:W-:-:S08]  /*18410*/  IMAD.MOV.U32 R4, RZ, RZ, R14 ;  /* 0x000000ffff047224 */ /* 0x000fd000078e000e */
[----:B------:R-:W-:Y:S05]  /*18420*/  WARPSYNC.COLLECTIVE R15, `(.L_x_7757) ;  /* 0x000000000f087348 */ /* 0x000fea0003c00000 */
[----:B------:R0:W1:Y:S02]  /*18430*/  SHFL.IDX P6, R14, R13, R12, R11 ;  /* 0x0000000c0d0e7389 */ /* 0x00006400000c000b */
[----:B01----:R-:W-:Y:S01]  /*18440*/  ENDCOLLECTIVE ;  /* 0x000000000000791b */ /* 0x003fe20003800000 */
.L_x_7757:
        /* <DEDUP_REMOVED lines=13> */
.L_x_7758:
[----:B------:R-:W-:Y:S01]  /*18520*/  IMAD.MOV.U32 R5, RZ, RZ, R19 ;  /* 0x000000ffff057224 */ /* 0x000fe200078e0013 */
[----:B------:R-:W-:Y:S01]  /*18530*/  MOV R13, R2 ;  /* 0x00000002000d7202 */ /* 0x000fe20000000f00 */
[----:B------:R-:W-:Y:S02]  /*18540*/  IMAD.MOV.U32 R12, RZ, RZ, 0x2 ;  /* 0x00000002ff0c7424 */ /* 0x000fe400078e00ff */
[----:B------:R-:W-:-:S07]  /*18550*/  IMAD.MOV.U32 R4, RZ, RZ, R14 ;  /* 0x000000ffff047224 */ /* 0x000fce00078e000e */
[----:B------:R-:W-:Y:S05]  /*18560*/  WARPSYNC.COLLECTIVE R15, `(.L_x_7759) ;  /* 0x000000000f087348 */ /* 0x000fea0003c00000 */
[----:B------:R0:W1:Y:S02]  /*18570*/  SHFL.IDX P6, R14, R13, R12, R11 ;  /* 0x0000000c0d0e7389 */ /* 0x00006400000c000b */
[----:B01----:R-:W-:Y:S01]  /*18580*/  ENDCOLLECTIVE ;  /* 0x000000000000791b */ /* 0x003fe20003800000 */
.L_x_7759:
        /* <DEDUP_REMOVED lines=13> */
.L_x_7760:
[----:B------:R-:W-:Y:S02]  /*18660*/  IMAD.MOV.U32 R5, RZ, RZ, R23 ;  /* 0x000000ffff057224 */ /* 0x000fe400078e0017 */
[----:B------:R-:W-:Y:S02]  /*18670*/  IMAD.MOV.U32 R13, RZ, RZ, R2 ;  /* 0x000000ffff0d7224 */ /* 0x000fe400078e0002 */
[----:B------:R-:W-:Y:S02]  /*18680*/  IMAD.MOV.U32 R12, RZ, RZ, 0x3 ;  /* 0x00000003ff0c7424 */ /* 0x000fe400078e00ff */
[----:B------:R-:W-:-:S07]  /*18690*/  IMAD.MOV.U32 R22, RZ, RZ, R14 ;  /* 0x000000ffff167224 */ /* 0x000fce00078e000e */
[----:B------:R-:W-:Y:S05]  /*186a0*/  WARPSYNC.COLLECTIVE R15, `(.L_x_7761) ;  /* 0x000000000f087348 */ /* 0x000fea0003c00000 */
[----:B------:R0:W1:Y:S02]  /*186b0*/  SHFL.IDX P6, R14, R13, R12, R11 ;  /* 0x0000000c0d0e7389 */ /* 0x00006400000c000b */
[----:B01----:R-:W-:Y:S01]  /*186c0*/  ENDCOLLECTIVE ;  /* 0x000000000000791b */ /* 0x003fe20003800000 */
.L_x_7761:
        /* <DEDUP_REMOVED lines=14> */
.L_x_7762:
[----:B------:R-:W-:Y:S02]  /*187b0*/  IMAD.MOV.U32 R5, RZ, RZ, R21 ;  /* 0x000000ffff057224 */ /* 0x000fe400078e0015 */
[----:B------:R-:W-:Y:S02]  /*187c0*/  IMAD.MOV.U32 R13, RZ, RZ, R2 ;  /* 0x000000ffff0d7224 */ /* 0x000fe400078e0002 */
[----:B------:R-:W-:Y:S02]  /*187d0*/  IMAD.MOV.U32 R12, RZ, RZ, 0x4 ;  /* 0x00000004ff0c7424 */ /* 0x000fe400078e00ff */
[----:B------:R-:W-:-:S07]  /*187e0*/  IMAD.MOV.U32 R20, RZ, RZ, R14 ;  /* 0x000000ffff147224 */ /* 0x000fce00078e000e */
[----:B------:R-:W-:Y:S05]  /*187f0*/  WARPSYNC.COLLECTIVE R15, `(.L_x_7763) ;  /* 0x000000000f087348 */ /* 0x000fea0003c00000 */
[----:B------:R0:W1:Y:S02]  /*18800*/  SHFL.IDX P6, R14, R13, R12, R11 ;  /* 0x0000000c0d0e7389 */ /* 0x00006400000c000b */
[----:B01----:R-:W-:Y:S01]  /*18810*/  ENDCOLLECTIVE ;  /* 0x000000000000791b */ /* 0x003fe20003800000 */
.L_x_7763:
        /* <DEDUP_REMOVED lines=14> */
.L_x_7764:
[----:B------:R-:W-:Y:S02]  /*18900*/  IMAD.MOV.U32 R5, RZ, RZ, R9 ;  /* 0x000000ffff057224 */ /* 0x000fe400078e0009 */
[----:B------:R-:W-:Y:S02]  /*18910*/  IMAD.MOV.U32 R9, RZ, RZ, RZ ;  /* 0x000000ffff097224 */ /* 0x000fe400078e00ff */
[----:B------:R-:W-:Y:S02]  /*18920*/  IMAD.MOV.U32 R13, RZ, RZ, R2 ;  /* 0x000000ffff0d7224 */ /* 0x000fe400078e0002 */
[----:B------:R-:W-:Y:S01]  /*18930*/  IMAD.MOV.U32 R12, RZ, RZ, 0x5 ;  /* 0x00000005ff0c7424 */ /* 0x000fe200078e00ff */
[----:B------:R-:W-:-:S07]  /*18940*/  MOV R24, R14 ;  /* 0x0000000e00187202 */ /* 0x000fce0000000f00 */
[----:B------:R-:W-:Y:S05]  /*18950*/  WARPSYNC.COLLECTIVE R15, `(.L_x_7765) ;  /* 0x000000000f087348 */ /* 0x000fea0003c00000 */
[----:B------:R0:W1:Y:S02]  /*18960*/  SHFL.IDX P6, R14, R13, R12, R11 ;  /* 0x0000000c0d0e7389 */ /* 0x00006400000c000b */
[----:B01----:R-:W-:Y:S01]  /*18970*/  ENDCOLLECTIVE ;  /* 0x000000000000791b */ /* 0x003fe20003800000 */
.L_x_7765:
        /* <DEDUP_REMOVED lines=14> */
.L_x_7766:
[----:B------:R-:W-:Y:S01]  /*18a60*/  IMAD.MOV.U32 R5, RZ, RZ, R19 ;  /* 0x000000ffff057224 */ /* 0x000fe200078e0013 */
[----:B------:R-:W-:Y:S01]  /*18a70*/  MOV R13, R2 ;  /* 0x00000002000d7202 */ /* 0x000fe20000000f00 */
[----:B------:R-:W-:Y:S02]  /*18a80*/  IMAD.MOV.U32 R12, RZ, RZ, 0x6 ;  /* 0x00000006ff0c7424 */ /* 0x000fe400078e00ff */
[----:B------:R-:W-:-:S07]  /*18a90*/  IMAD.MOV.U32 R4, RZ, RZ, R14 ;  /* 0x000000ffff047224 */ /* 0x000fce00078e000e */
[----:B------:R-:W-:Y:S05]  /*18aa0*/  WARPSYNC.COLLECTIVE R15, `(.L_x_7767) ;  /* 0x000000000f087348 */ /* 0x000fea0003c00000 */
[----:B------:R0:W1:Y:S02]  /*18ab0*/  SHFL.IDX P6, R14, R13, R12, R11 ;  /* 0x0000000c0d0e7389 */ /* 0x00006400000c000b */
[----:B01----:R-:W-:Y:S01]  /*18ac0*/  ENDCOLLECTIVE ;  /* 0x000000000000791b */ /* 0x003fe20003800000 */
.L_x_7767:
        /* <DEDUP_REMOVED lines=13> */
.L_x_7768:
[----:B------:R-:W-:Y:S02]  /*18ba0*/  IMAD.MOV.U32 R5, RZ, RZ, R25 ;  /* 0x000000ffff057224 */ /* 0x000fe400078e0019 */
[----:B------:R-:W-:Y:S02]  /*18bb0*/  IMAD.MOV.U32 R13, RZ, RZ, R2 ;  /* 0x000000ffff0d7224 */ /* 0x000fe400078e0002 */
[----:B------:R-:W-:Y:S02]  /*18bc0*/  IMAD.MOV.U32 R12, RZ, RZ, 0x7 ;  /* 0x00000007ff0c7424 */ /* 0x000fe400078e00ff */
[----:B------:R-:W-:-:S07]  /*18bd0*/  IMAD.MOV.U32 R30, RZ, RZ, R14 ;  /* 0x000000ffff1e7224 */ /* 0x000fce00078e000e */
[----:B------:R-:W-:Y:S05]  /*18be0*/  WARPSYNC.COLLECTIVE R15, `(.L_x_7769) ;  /* 0x000000000f087348 */ /* 0x000fea0003c00000 */
[----:B------:R0:W1:Y:S02]  /*18bf0*/  SHFL.IDX P6, R14, R13, R12, R11 ;  /* 0x0000000c0d0e7389 */ /* 0x00006400000c000b */
[----:B01----:R-:W-:Y:S01]  /*18c00*/  ENDCOLLECTIVE ;  /* 0x000000000000791b */ /* 0x003fe20003800000 */
.L_x_7769:
[----:B------:R-:W-:-:S04]  /*18c10*/  IMAD.MOV.U32 R4, RZ, RZ, R30 ;  /* 0x000000ffff047224 */ /* 0x000fc800078e001e */
[----:B------:R-:W-:-:S05]  /*18c20*/  IMAD.WIDE.U32 R4, R26, 0x2, R4 ;  /* 0x000000021a047825 */ /* 0x000fca00078e0004 */
[----:B------:R-:W-:Y:S01]  /*18c30*/  @!PT LDS RZ, [RZ] ;  /* 0x00000000fffff984 */ /* 0x000fe20000000800 */
[----:B------:R-:W-:Y:S01]  /*18c40*/  @!PT LDS RZ, [RZ] ;  /* 0x00000000fffff984 */ /* 0x000fe20000000800 */
[----:B------:R-:W-:Y:S01]  /*18c50*/  @!PT LDS RZ, [RZ] ;  /* 0x00000000fffff984 */ /* 0x000fe20000000800 */
[----:B------:R0:W-:Y:S01]  /*18c60*/  LDGSTS.E.BYPASS.LTC128B.128 [R3+0x3400], desc[UR48][R4.64], !P2 ;  /* 0x0340000004037fae */ /* 0x0001e2000d101d70 */
[----:B------:R-:W-:-:S03]  /*18c70*/  IMAD.MOV.U32 R13, RZ, RZ, R16 ;  /* 0x000000ffff0d7224 */ /* 0x000fc600078e0010 */
[----:B------:R0:W-:Y:S01]  /*18c80*/  LDGSTS.E.BYPASS.LTC128B.128 [R3+0x7400], desc[UR48][R4.64+0x80], !P3 ;  /* 0x0740008004037fae */ /* 0x0001e2000d901d70 */
[----:B------:R-:W-:-:S07]  /*18c90*/  MOV R2, R14 ;  /* 0x0000000e00027202 */ /* 0x000fce0000000f00 */
[----:B0-----:R-:W-:Y:S05]  /*18ca0*/  WARPSYNC.COLLECTIVE R15, `(.L_x_7770) ;  /* 0x000000000f087348 */ /* 0x001fea0003c00000 */
[----:B------:R1:W2:Y:S02]  /*18cb0*/  SHFL.IDX P6, R14, R13, R12, R11 ;  /* 0x0000000c0d0e7389 */ /* 0x0002a400000c000b */
[----:B012---:R-:W-:Y:S01]  /*18cc0*/  ENDCOLLECTIVE ;  /* 0x000000000000791b */ /* 0x007fe20003800000 */
.L_x_7770:
[----:B------:R-:W-:Y:S05]  /*18cd0*/  BRA `(.L_x_7771) ;  /* 0xffffffc000d07947 */ /* 0x000fea000383ffff */
.L_x_7665:
[----:B0-----:R0:W1:Y:S02]  /*18ce0*/  SYNCS.PHASECHK.TRANS64.TRYWAIT P0, [R7+URZ+0x28820], R9 ;  /* 0x02882009070075a7 */ /* 0x001064000800017f */
[----:B-1----:R-:W-:Y:S05]  /*18cf0*/  @!P0 NANOSLEEP.SYNCS 0x989680 ;  /* 0x009896800000895d */ /* 0x002fea0003900000 */
[----:B------:R-:W1:Y:S02]  /*18d00*/  @!P0 SYNCS.PHASECHK.TRANS64 P0, [R7+URZ+0x28820], R9 ;  /* 0x02882009070085a7 */ /* 0x000e64000800007f */
[----:B-1----:R-:W-:Y:S05]  /*18d10*/  @!P0 BRA `(.L_x_7665) ;  /* 0xfffffffc00f08947 */ /* 0x002fea000383ffff */
[----:B------:R-:W-:Y:S05]  /*18d20*/  BRA `(.L_x_7772) ;  /* 0xffffffc400447947 */ /* 0x000fea000383ffff */
.L_x_7666:
[----:B------:R-:W-:Y:S01]  /*18d30*/  BSSY B0, `(.L_x_7773) ;  /* 0x0000008000007945 */ /* 0x000fe20003800000 */
[----:B------:R-:W-:Y:S02]  /*18d40*/  IMAD.MOV.U32 R13, RZ, RZ, R17 ;  /* 0x000000ffff0d7224 */ /* 0x000fe400078e0011 */
[----:B------:R-:W-:Y:S02]  /*18d50*/  IMAD.MOV.U32 R12, RZ, RZ, RZ ;  /* 0x000000ffff0c7224 */ /* 0x000fe400078e00ff */
[----:B------:R-:W-:Y:S02]  /*18d60*/  IMAD.MOV.U32 R11, RZ, RZ, 0x1f ;  /* 0x0000001fff0b7424 */ /* 0x000fe400078e00ff */
[----:B------:R-:W-:-:S07]  /*18d70*/  IMAD.MOV.U32 R15, RZ, RZ, -0x1 ;  /* 0xffffffffff0f7424 */ /* 0x000fce00078e00ff */
[----:B0-2--5:R-:W-:Y:S05]  /*18d80*/  WARPSYNC.COLLECTIVE R15, `(.L_x_7774) ;  /* 0x000000000f087348 */ /* 0x025fea0003c00000 */
[----:B------:R1:W3:Y:S02]  /*18d90*/  SHFL.IDX P6, R14, R13, R12, R11 ;  /* 0x0000000c0d0e7389 */ /* 0x0002e400000c000b */
[----:B0123-5:R-:W-:Y:S01]  /*18da0*/  ENDCOLLECTIVE ;  /* 0x000000000000791b */ /* 0x02ffe20003800000 */
.L_x_7774:
[----:B------:R-:W-:Y:S05]  /*18db0*/  BSYNC B0 ;  /* 0x0000000000007941 */ /* 0x000fea0003800000 */
.L_x_7773:
[----:B------:R-:W-:Y:S05]  /*18dc0*/  BRA `(.L_x_7775) ;  /* 0xffffffc400287947 */ /* 0x000fea000383ffff */
.L_x_7667:
[----:B------:R-:W-:Y:S01]  /*18dd0*/  BSSY B0, `(.L_x_7776) ;  /* 0x0000006000007945 */ /* 0x000fe20003800000 */
[----:B------:R-:W-:-:S07]  /*18de0*/  IMAD.MOV.U32 R15, RZ, RZ, -0x1 ;  /* 0xffffffffff0f7424 */ /* 0x000fce00078e00ff */
[----:B012--5:R-:W-:Y:S05]  /*18df0*/  WARPSYNC.COLLECTIVE R15, `(.L_x_7777) ;  /* 0x000000000f0c7348 */ /* 0x027fea0003c00000 */
[----:B------:R-:W-:Y:S02]  /*18e00*/  ELECT P6, UR62, PT ;  /* 0x00000000003e782f */ /* 0x000fe400038c0000 */
[----:B------:R-:W-:Y:S01]  /*18e10*/  MOV R14, UR62 ;  /* 0x0000003e000e7c02 */ /* 0x000fe20008000f00 */
[----:B012--5:R-:W-:Y:S10]  /*18e20*/  ENDCOLLECTIVE ;  /* 0x000000000000791b */ /* 0x027ff40003800000 */
.L_x_7777:
[----:B------:R-:W-:Y:S05]  /*18e30*/  BSYNC B0 ;  /* 0x0000000000007941 */ /* 0x000fea0003800000 */
.L_x_7776:
[----:B------:R-:W-:Y:S05]  /*18e40*/  BRA `(.L_x_7778) ;  /* 0xffffffc4001c7947 */ /* 0x000fea000383ffff */
.L_x_7669:
[----:B---3--:R3:W4:Y:S02]  /*18e50*/  SYNCS.PHASECHK.TRANS64.TRYWAIT P1, [R5+URZ+0x28840], R2 ;  /* 0x02884002050075a7 */ /* 0x008724000802017f */
[----:B----4-:R-:W-:Y:S05]  /*18e60*/  @!P1 NANOSLEEP.SYNCS 0x989680 ;  /* 0x009896800000995d */ /* 0x010fea0003900000 */
[----:B------:R-:W4:Y:S02]  /*18e70*/  @!P1 SYNCS.PHASECHK.TRANS64 P1, [R5+URZ+0x28840], R2 ;  /* 0x02884002050095a7 */ /* 0x000f24000802007f */
[----:B----4-:R-:W-:Y:S05]  /*18e80*/  @!P1 BRA `(.L_x_7669) ;  /* 0xfffffffc00f09947 */ /* 0x010fea000383ffff */
[----:B------:R-:W-:Y:S05]  /*18e90*/  BRA `(.L_x_7779) ;  /* 0xffffffc4003c7947 */ /* 0x000fea000383ffff */
.L_x_7671:
[----:B0-----:R0:W4:Y:S02]  /*18ea0*/  SYNCS.PHASECHK.TRANS64.TRYWAIT P1, [R7+URZ+0x28840], R0 ;  /* 0x02884000070075a7 */ /* 0x001124000802017f */
[----:B----4-:R-:W-:Y:S05]  /*18eb0*/  @!P1 NANOSLEEP.SYNCS 0x989680 ;  /* 0x009896800000995d */ /* 0x010fea0003900000 */
[----:B------:R-:W4:Y:S02]  /*18ec0*/  @!P1 SYNCS.PHASECHK.TRANS64 P1, [R7+URZ+0x28840], R0 ;  /* 0x02884000070095a7 */ /* 0x000f24000802007f */
[----:B----4-:R-:W-:Y:S05]  /*18ed0*/  @!P1 BRA `(.L_x_7671) ;  /* 0xfffffffc00f09947 */ /* 0x010fea000383ffff */
[----:B------:R-:W-:Y:S05]  /*18ee0*/  BRA `(.L_x_7780) ;  /* 0xffffffc400487947 */ /* 0x000fea000383ffff */
.L_x_7673:
[----:B----4-:R4:W0:Y:S02]  /*18ef0*/  SYNCS.PHASECHK.TRANS64.TRYWAIT P1, [R5+URZ+0x28860], R2 ;  /* 0x02886002050075a7 */ /* 0x010824000802017f */
[----:B0-----:R-:W-:Y:S05]  /*18f00*/  @!P1 NANOSLEEP.SYNCS 0x989680 ;  /* 0x009896800000995d */ /* 0x001fea0003900000 */
[----:B------:R-:W0:Y:S02]  /*18f10*/  @!P1 SYNCS.PHASECHK.TRANS64 P1, [R5+URZ+0x28860], R2 ;  /* 0x02886002050095a7 */ /* 0x000e24000802007f */
[----:B0-----:R-:W-:Y:S05]  /*18f20*/  @!P1 BRA `(.L_x_7673) ;  /* 0xfffffffc00f09947 */ /* 0x001fea000383ffff */
[----:B------:R-:W-:Y:S05]  /*18f30*/  BRA `(.L_x_7781) ;  /* 0xffffffc400447947 */ /* 0x000fea000383ffff */
.L_x_7782:
        /* <DEDUP_REMOVED lines=12> */
.L_x_15977:


//--------------------- .text._ZN7cutlass13device_kernelIN5flash11enable_sm90INS1_16FlashAttnFwdSm90INS1_25CollectiveMainloopFwdSm90ILi2EN4cute5tupleIJNS5_1CILi1EEES8_S8_EEENS6_IJNS7_ILi128EEESA_SA_EEELi128ENS_10bfloat16_tEfNS_4arch4Sm90ELb0ELb1ELb1ELb1ELb1ELb0ELb0ELb1ELb1ELb1ELb1ELb0EEENS1_21CollectiveEpilogueFwdISB_S9_SC_SE_Li256ELb1ELb1ELb1ELb0EEENS1_36VarlenDynamicPersistentTileSchedulerILi128ELi128ELi256ELi128ELb1ELb1ELb1ELb1ELb0ELb1EEEEEEEEEvNT_6ParamsE --------------------------
	.section	.text._ZN7cutlass13device_kernelIN5flash11enable_sm90INS1_16FlashAttnFwdSm90INS1_25CollectiveMainloopFwdSm90ILi2EN4cute5tupleIJNS5_1CILi1EEES8_S8_EEENS6_IJNS7_ILi128EEESA_SA_EEELi128ENS_10bfloat16_tEfNS_4arch4Sm90ELb0ELb1ELb1ELb1ELb1ELb0ELb0ELb1ELb1ELb1ELb1ELb0EEENS1_21CollectiveEpilogueFwdISB_S9_SC_SE_Li256ELb1ELb1ELb1ELb0EEENS1_36VarlenDynamicPersistentTileSchedulerILi128ELi128ELi256ELi128ELb1ELb1ELb1ELb1ELb0ELb1EEEEEEEEEvNT_6ParamsE,"ax",@progbits
	.align	128
.text._ZN7cutlass13device_kernelIN5flash11enable_sm90INS1_16FlashAttnFwdSm90INS1_25CollectiveMainloopFwdSm90ILi2EN4cute5tupleIJNS5_1CILi1EEES8_S8_EEENS6_IJNS7_ILi128EEESA_SA_EEELi128ENS_10bfloat16_tEfNS_4arch4Sm90ELb0ELb1ELb1ELb1ELb1ELb0ELb0ELb1ELb1ELb1ELb1ELb0EEENS1_21CollectiveEpilogueFwdISB_S9_SC_SE_Li256ELb1ELb1ELb1ELb0EEENS1_36VarlenDynamicPersistentTileSchedulerILi128ELi128ELi256ELi128ELb1ELb1ELb1ELb1ELb0ELb1EEEEEEEEEvNT_6ParamsE:
        .type           _ZN7cutlass13device_kernelIN5flash11enable_sm90INS1_16FlashAttnFwdSm90INS1_25CollectiveMainloopFwdSm90ILi2EN4cute5tupleIJNS5_1CILi1EEES8_S8_EEENS6_IJNS7_ILi128EEESA_SA_EEELi128ENS_10bfloat16_tEfNS_4arch4Sm90ELb0ELb1ELb1ELb1ELb1ELb0ELb0ELb1ELb1ELb1ELb1ELb0EEENS1_21CollectiveEpilogueFwdISB_S9_SC_SE_Li256ELb1ELb1ELb1ELb0EEENS1_36VarlenDynamicPersistentTileSchedulerILi128ELi128ELi256ELi128ELb1ELb1ELb1ELb1ELb0ELb1EEEEEEEEEvNT_6ParamsE,@function
        .size           _ZN7cutlass13device_kernelIN5flash11enable_sm90INS1_16FlashAttnFwdSm90INS1_25CollectiveMainloopFwdSm90ILi2EN4cute5tupleIJNS5_1CILi1EEES8_S8_EEENS6_IJNS7_ILi128EEESA_SA_EEELi128ENS_10bfloat16_tEfNS_4arch4Sm90ELb0ELb1ELb1ELb1ELb1ELb0ELb0ELb1ELb1ELb1ELb1ELb0EEENS1_21CollectiveEpilogueFwdISB_S9_SC_SE_Li256ELb1ELb1ELb1ELb0EEENS1_36VarlenDynamicPersistentTileSchedulerILi128ELi128ELi256ELi128ELb1ELb1ELb1ELb1ELb0ELb1EEEEEEEEEvNT_6ParamsE,(.L_x_15978 - _ZN7cutlass13device_kernelIN5flash11enable_sm90INS1_16FlashAttnFwdSm90INS1_25CollectiveMainloopFwdSm90ILi2EN4cute5tupleIJNS5_1CILi1EEES8_S8_EEENS6_IJNS7_ILi128EEESA_SA_EEELi128ENS_10bfloat16_tEfNS_4arch4Sm90ELb0ELb1ELb1ELb1ELb1ELb0ELb0ELb1ELb1ELb1ELb1ELb0EEENS1_21CollectiveEpilogueFwdISB_S9_SC_SE_Li256ELb1ELb1ELb1ELb0EEENS1_36VarlenDynamicPersistentTileSchedulerILi128ELi128ELi256ELi128ELb1ELb1ELb1ELb1ELb0ELb1EEEEEEEEEvNT_6ParamsE)
        .other          _ZN7cutlass13device_kernelIN5flash11enable_sm90INS1_16FlashAttnFwdSm90INS1_25CollectiveMainloopFwdSm90ILi2EN4cute5tupleIJNS5_1CILi1EEES8_S8_EEENS6_IJNS7_ILi128EEESA_SA_EEELi128ENS_10bfloat16_tEfNS_4arch4Sm90ELb0ELb1ELb1ELb1ELb1ELb0ELb0ELb1ELb1ELb1ELb1ELb0EEENS1_21CollectiveEpilogueFwdISB_S9_SC_SE_Li256ELb1ELb1ELb1ELb0EEENS1_36VarlenDynamicPersistentTileSchedulerILi128ELi128ELi256ELi128ELb1ELb1ELb1ELb1ELb0ELb1EEEEEEEEEvNT_6ParamsE,@"STO_CUDA_ENTRY STV_DEFAULT"
_ZN7cutlass13device_kernelIN5flash11enable_sm90INS1_16FlashAttnFwdSm90INS1_25CollectiveMainloopFwdSm90ILi2EN4cute5tupleIJNS5_1CILi1EEES8_S8_EEENS6_IJNS7_ILi128EEESA_SA_EEELi128ENS_10bfloat16_tEfNS_4arch4Sm90ELb0ELb1ELb1ELb1ELb1ELb0ELb0ELb1ELb1ELb1ELb1ELb0EEENS1_21CollectiveEpilogueFwdISB_S9_SC_SE_Li256ELb1ELb1ELb1ELb0EEENS1_36VarlenDynamicPersistentTileSchedulerILi128ELi128ELi256ELi128ELb1ELb1ELb1ELb1ELb0ELb1EEEEEEEEEvNT_6ParamsE:
        /* <DEDUP_REMOVED lines=8> */
[----:B------:R-:W0:Y:S04]  /*0080*/  SHFL.IDX PT, R3, R2, RZ, 0x1f ;  /* 0x00001fff02037589 */ /* 0x000e2800000e0000 */
[----:B------:R-:W1:Y:S01]  /*0090*/  SHFL.IDX PT, R4, R4, RZ, 0x1f ;  /* 0x00001fff04047589 */ /* 0x000e6200000e0000 */
[C---:B0-----:R-:W-:Y:S02]  /*00a0*/  ISETP.NE.OR P0, PT, R3.reuse, RZ, !P0 ;  /* 0x000000ff0300720c */ /* 0x041fe40004705670 */
[----:B------:R-:W-:-:S11]  /*00b0*/  ISETP.NE.AND P1, PT, R3, RZ, PT ;  /* 0x000000ff0300720c */ /* 0x000fd60003f25270 */
[----:B------:R-:W-:Y:S01]  /*00c0*/  VOTEU.ALL UP0, P0 ;  /* 0x00000000003f7886 */ /* 0x000fe20000000000 */
[----:B------:R-:W-:-:S04]  /*00d0*/  VOTEU.ALL UP1, P0 ;  /* 0x00000000003f7886 */ /* 0x000fc80000020000 */
[----:B------:R-:W0:Y:S01]  /*00e0*/  @!UP0 S2UR UR8, SR_CgaCtaId ;  /* 0x00000000000889c3 */ /* 0x000e220000008800 */
[----:B------:R-:W-:Y:S01]  /*00f0*/  @!UP0 UMOV UR6, 0x400 ;  /* 0x0000040000068882 */ /* 0x000fe20000000000 */
[----:B------:R-:W-:-:S04]  /*0100*/  @!UP0 UIADD3 UR4, -UR4, 0x100000, URZ ;  /* 0x0010000004048890 */ /* 0x000fc8000fffe13f */
[----:B------:R-:W-:Y:S02]  /*0110*/  @!UP0 USHF.L.U32 UR5, UR4, 0xb, URZ ;  /* 0x0000000b04058899 */ /* 0x000fe4000800063f */
[----:B------:R-:W-:Y:S02]  /*0120*/  @!UP0 USHF.L.U32 UR4, UR4, 0x1, URZ ;  /* 0x0000000104048899 */ /* 0x000fe4000800063f */
[----:B0-----:R-:W-:Y:S02]  /*0130*/  @!UP0 ULEA UR8, UR8, UR6, 0x18 ;  /* 0x0000000608088291 */ /* 0x001fe4000f8ec03f */
        /* <DEDUP_REMOVED lines=25> */
.L_x_7783:
        /* <DEDUP_REMOVED lines=22> */
.L_x_7784:
        /* <DEDUP_REMOVED lines=18> */
.L_x_7785:
        /* <DEDUP_REMOVED lines=22> */
.L_x_7786:
        /* <DEDUP_REMOVED lines=23> */
.L_x_7787:
        /* <DEDUP_REMOVED lines=10> */
.L_x_7789:
[----:B------:R-:W-:-:S08]  /*08c0*/  NOP ;  /* 0x0000000000007918 */ /* 0x000fd00000000000 */
[----:B------:R-:W1:Y:S02]  /*08d0*/  USETMAXREG.TRY_ALLOC.CTAPOOL UP0, 0xe8 ;  /* 0x000000e8000079c8 */ /* 0x000e640008000600 */
[----:B-1----:R-:W-:-:S13]  /*08e0*/  PLOP3.LUT P0, PT, PT, PT, UP0, 0x80, 0x0 ;  /* 0x000000000000781c */ /* 0x002fda0003f0f008 */
[----:B------:R-:W-:Y:S05]  /*08f0*/  @!P0 BRA `(.L_x_7789) ;  /* 0xfffffffc00f08947 */ /* 0x000fea000383ffff */
[----:B------:R-:W-:Y:S01]  /*0900*/  LOP3.LUT R2, R0, 0xffffff80, RZ, 0xc0, !PT ;  /* 0xffffff8000027812 */ /* 0x000fe200078ec0ff */
[----:B------:R-:W1:Y:S08]  /*0910*/  S2UR UR5, SR_CgaCtaId ;  /* 0x00000000000579c3 */ /* 0x000e700000008800 */
[----:B------:R-:W-:Y:S06]  /*0920*/  BAR.ARV 0x8, 0x180 ;  /* 0x0206000000007b1d */ /* 0x000fec0000002000 */
[----:B------:R-:W-:Y:S01]  /*0930*/  ISETP.NE.AND P0, PT, R2, 0x80, PT ;  /* 0x000000800200780c */ /* 0x000fe20003f05270 */
[----:B------:R-:W-:-:S12]  /*0940*/  UMOV UR4, 0x400 ;  /* 0x0000040000047882 */ /* 0x000fd80000000000 */
[----:B------:R-:W-:Y:S06]  /*0950*/  @!P0 BAR.ARV 0x9, 0x100 ;  /* 0x0244000000008b1d */ /* 0x000fec0000002000 */
[----:B-1----:R-:W-:Y:S02]  /*0960*/  ULEA UR4, UR5, UR4, 0x18 ;  /* 0x0000000405047291 */ /* 0x002fe4000f8ec03f */
[----:B------:R-:W-:Y:S07]  /*0970*/  BAR.SYNC.DEFER_BLOCKING 0x5, 0x180 ;  /* 0x0146000000007b1d */ /* 0x000fee0000010000 */
[----:B------:R-:W1:Y:S01]  /*0980*/  LDS.128 R12, [UR4+0x288d0] ;  /* 0x0288d004ff0c7984 */ /* 0x000e620008000c00 */
[----:B------:R-:W-:Y:S01]  /*0990*/  ULDC UR4, c[0x0][0xc3c] ;  /* 0x00030f0000047ab9 */ /* 0x000fe20000000800 */
[----:B------:R-:W-:Y:S06]  /*09a0*/  BAR.ARV 0x4, 0x180 ;  /* 0x0106000000007b1d */ /* 0x000fec0000002000 */
[----:B-1----:R-:W-:-:S13]  /*09b0*/  ISETP.GE.AND P0, PT, R15, UR4, PT ;  /* 0x000000040f007c0c */ /* 0x002fda000bf06270 */
[----:B------:R-:W-:Y:S05]  /*09c0*/  @P0 EXIT ;  /* 0x000000000000094d */ /* 0x000fea0003800000 */
[----:B0-----:R-:W2:Y:S01]  /*09d0*/  LDL R3, [R1+0x18] ;  /* 0x0000180001037983 */ /* 0x001ea20000100800 */
[----:B------:R-:W-:Y:S01]  /*09e0*/  VIADD R223, R0, 0xffffff80 ;  /* 0xffffff8000df7836 */ /* 0x000fe20000000000 */
[----:B------:R-:W-:Y:S01]  /*09f0*/  R2UR UR6, R13 ;  /* 0x000000000d0672ca */ /* 0x000fe200000e0000 */
[----:B------:R-:W-:Y:S01]  /*0a00*/  UMOV UR39, URZ ;  /* 0x0000003f00277c82 */ /* 0x000fe20008000000 */
[----:B------:R-:W-:Y:S01]  /*0a10*/  R2UR UR5, R14 ;  /* 0x000000000e0572ca */ /* 0x000fe200000e0000 */
[----:B------:R-:W-:Y:S01]  /*0a20*/  UMOV UR38, URZ ;  /* 0x0000003f00267c82 */ /* 0x000fe20008000000 */
[----:B------:R-:W-:Y:S02]  /*0a30*/  SHF.R.S32.HI R0, RZ, 0x1f, R223 ;  /* 0x0000001fff007819 */ /* 0x000fe400000114df */
[----:B------:R-:W-:Y:S02]  /*0a40*/  R2UR UR7, R15 ;  /* 0x000000000f0772ca */ /* 0x000fe400000e0000 */
[----:B------:R-:W-:-:S02]  /*0a50*/  LEA.HI R2, R0, R223, RZ, 0x7 ;  /* 0x000000df00027211 */ /* 0x000fc400078f38ff */
[----:B------:R-:W-:Y:S02]  /*0a60*/  LEA.HI R4, R0, R223, RZ, 0x5 ;  /* 0x000000df00047211 */ /* 0x000fe400078f28ff */
[----:B------:R-:W-:Y:S02]  /*0a70*/  LOP3.LUT R200, R2, 0xffffff80, RZ, 0xc0, !PT ;  /* 0xffffff8002c87812 */ /* 0x000fe400078ec0ff */
[----:B------:R-:W-:Y:S01]  /*0a80*/  SHF.R.S32.HI R217, RZ, 0x7, R2 ;  /* 0x00000007ffd97819 */ /* 0x000fe20000011402 */
[----:B------:R-:W-:Y:S02]  /*0a90*/  IMAD.SHL.U32 R5, R4, 0x20, RZ ;  /* 0x0000002004057824 */ /* 0x000fe400078e00ff */
[----:B------:R-:W-:Y:S01]  /*0aa0*/  IMAD.IADD R200, R223, 0x1, -R200 ;  /* 0x00000001dfc87824 */ /* 0x000fe200078e0ac8 */
[----:B------:R-:W-:Y:S02]  /*0ab0*/  LEA.HI R2, R2, R217, RZ, 0x1 ;  /* 0x000000d902027211 */ /* 0x000fe400078f08ff */
[----:B------:R-:W-:-:S02]  /*0ac0*/  LOP3.LUT R5, R5, 0xfffffc00, RZ, 0xc0, !PT ;  /* 0xfffffc0005057812 */ /* 0x000fc400078ec0ff */
[----:B------:R-:W-:Y:S02]  /*0ad0*/  SHF.R.S32.HI R7, RZ, 0x1f, R200 ;  /* 0x0000001fff077819 */ /* 0x000fe400000114c8 */
[----:B------:R-:W-:Y:S02]  /*0ae0*/  LOP3.LUT R2, R2, 0x3fffffe, RZ, 0xc0, !PT ;  /* 0x03fffffe02027812 */ /* 0x000fe400078ec0ff */
[CC--:B------:R-:W-:Y:S02]  /*0af0*/  LEA.HI R8, R7.reuse, R200.reuse, RZ, 0x2 ;  /* 0x000000c807087211 */ /* 0x0c0fe400078f10ff */
[----:B------:R-:W-:Y:S01]  /*0b00*/  LEA.HI R7, R7, R200, RZ, 0x5 ;  /* 0x000000c807077211 */ /* 0x000fe200078f28ff */
[----:B------:R-:W-:Y:S01]  /*0b10*/  IMAD.IADD R2, R217, 0x1, -R2 ;  /* 0x00000001d9027824 */ /* 0x000fe200078e0a02 */
[--C-:B------:R-:W-:Y:S02]  /*0b20*/  SHF.R.S32.HI R9, RZ, 0x2, R8.reuse ;  /* 0x00000002ff097819 */ /* 0x100fe40000011408 */
[----:B------:R-:W-:-:S02]  /*0b30*/  SHF.R.S32.HI R10, RZ, 0x1f, R8 ;  /* 0x0000001fff0a7819 */ /* 0x000fc40000011408 */
[----:B------:R-:W-:Y:S02]  /*0b40*/  SHF.R.S32.HI R7, RZ, 0x5, R7 ;  /* 0x00000005ff077819 */ /* 0x000fe40000011407 */
[----:B------:R-:W-:-:S04]  /*0b50*/  LEA.HI R10, R10, R9, RZ, 0x3 ;  /* 0x000000090a0a7211 */ /* 0x000fc800078f18ff */
[----:B------:R-:W-:-:S05]  /*0b60*/  LOP3.LUT R10, R10, 0xfffffff8, RZ, 0xc0, !PT ;  /* 0xfffffff80a0a7812 */ /* 0x000fca00078ec0ff */
[----:B------:R-:W-:-:S04]  /*0b70*/  IMAD.IADD R10, R9, 0x1, -R10 ;  /* 0x00000001090a7824 */ /* 0x000fc800078e0a0a */
[----:B------:R-:W-:-:S04]  /*0b80*/  IMAD R7, R7, 0x10, R10 ;  /* 0x0000001007077824 */ /* 0x000fc800078e020a */
[----:B------:R-:W-:Y:S01]  /*0b90*/  IMAD R218, R2, 0x40, R7 ;  /* 0x0000004002da7824 */ /* 0x000fe200078e0207 */
[----:B--2---:R-:W-:Y:S02]  /*0ba0*/  R2UR UR4, R3 ;  /* 0x00000000030472ca */ /* 0x004fe400000e0000 */
[----:B------:R-:W-:-:S04]  /*0bb0*/  LEA.HI R3, R0, R223, RZ, 0x4 ;  /* 0x000000df00037211 */ /* 0x000fc800078f20ff */
[----:B------:R-:W-:Y:S02]  /*0bc0*/  SHF.R.S32.HI R6, RZ, 0x4, R3 ;  /* 0x00000004ff067819 */ /* 0x000fe40000011403 */
[C---:B------:R-:W-:Y:S02]  /*0bd0*/  LOP3.LUT R4, R3.reuse, 0x3fffff0, RZ, 0xc0, !PT ;  /* 0x03fffff003047812 */ /* 0x040fe400078ec0ff */
[----:B------:R-:W-:-:S03]  /*0be0*/  LEA.HI R3, R3, R6, RZ, 0x1 ;  /* 0x0000000603037211 */ /* 0x000fc600078f08ff */
[----:B------:R-:W-:Y:S01]  /*0bf0*/  IMAD.IADD R4, R223, 0x1, -R4 ;  /* 0x00000001df047824 */ /* 0x000fe200078e0a04 */
[----:B------:R-:W-:Y:S01]  /*0c00*/  LOP3.LUT R3, R3, 0x1ffffffe, RZ, 0xc0, !PT ;  /* 0x1ffffffe03037812 */ /* 0x000fe200078ec0ff */
[----:B------:R-:W-:Y:S02]  /*0c10*/  ULOP3.LUT UR8, UR4, 0x1, URZ, 0xfc, !UPT ;  /* 0x0000000104087892 */ /* 0x000fe4000f8efc3f */
[----:B------:R-:W-:Y:S01]  /*0c20*/  IMAD R4, R4, 0x40, R5 ;  /* 0x0000004004047824 */ /* 0x000fe200078e0205 */
[-C--:B------:R-:W-:Y:S01]  /*0c30*/  LEA.HI R5, R0, R223.reuse, RZ, 0x2 ;  /* 0x000000df00057211 */ /* 0x080fe200078f10ff */
[----:B------:R-:W-:Y:S01]  /*0c40*/  IMAD.IADD R3, R6, 0x1, -R3 ;  /* 0x0000000106037824 */ /* 0x000fe200078e0a03 */
[----:B------:R-:W-:Y:S01]  /*0c50*/  LEA.HI R0, R0, R223, RZ, 0x3 ;  /* 0x000000df00007211 */ /* 0x000fe200078f18ff */
[----:B------:R-:W-:Y:S01]  /*0c60*/  UMOV UR4, URZ ;  /* 0x0000003f00047c82 */ /* 0x000fe20008000000 */
[----:B------:R-:W-:Y:S02]  /*0c70*/  IMAD.U32 R220, RZ, RZ, UR8 ;  /* 0x00000008ffdc7e24 */ /* 0x000fe4000f8e00ff */
[----:B------:R-:W-:Y:S01]  /*0c80*/  IMAD R219, R3, 0x8, R4 ;  /* 0x0000000803db7824 */ /* 0x000fe200078e0204 */
[----:B------:R-:W-:Y:S01]  /*0c90*/  LOP3.LUT R4, R5, 0xfffffffc, RZ, 0xc0, !PT ;  /* 0xfffffffc05047812 */ /* 0x000fe200078ec0ff */
[----:B------:R-:W-:Y:S01]  /*0ca0*/  IMAD.U32 R199, RZ, RZ, UR4 ;  /* 0x00000004ffc77e24 */ /* 0x000fe2000f8e00ff */
[----:B------:R-:W-:-:S02]  /*0cb0*/  LOP3.LUT R22, R0, 0xfffffff8, RZ, 0xc0, !PT ;  /* 0xfffffff800167812 */ /* 0x000fc400078ec0ff */
[----:B------:R-:W-:Y:S01]  /*0cc0*/  LOP3.LUT R5, R8, 0x7ffffffc, RZ, 0xc0, !PT ;  /* 0x7ffffffc08057812 */ /* 0x000fe200078ec0ff */
[C---:B------:R-:W-:Y:S01]  /*0cd0*/  IMAD.IADD R4, R223.reuse, 0x1, -R4 ;  /* 0x00000001df047824 */ /* 0x040fe200078e0a04 */
[----:B------:R-:W-:Y:S01]  /*0ce0*/  SHF.R.S32.HI R198, RZ, 0x3, R0 ;  /* 0x00000003ffc67819 */ /* 0x000fe20000011400 */
[----:B------:R-:W-:Y:S02]  /*0cf0*/  IMAD.IADD R22, R223, 0x1, -R22 ;  /* 0x00000001df167824 */ /* 0x000fe400078e0a16 */
[----:B------:R-:W-:Y:S01]  /*0d00*/  IMAD.IADD R5, R200, 0x1, -R5 ;  /* 0x00000001c8057824 */ /* 0x000fe200078e0a05 */
[----:B------:R-:W-:Y:S01]  /*0d10*/  LEA.HI R3, R4, R4, RZ, 0x1 ;  /* 0x0000000404037211 */ /* 0x000fe200078f08ff */
[----:B------:R-:W-:Y:S02]  /*0d20*/  IMAD.SHL.U32 R18, R22, 0x8, RZ ;  /* 0x0000000816127824 */ /* 0x000fe400078e00ff */
[----:B------:R-:W-:Y:S01]  /*0d30*/  IMAD.SHL.U32 R16, R5, 0x2, RZ ;  /* 0x0000000205107824 */ /* 0x000fe200078e00ff */
[----:B------:R-:W-:Y:S01]  /*0d40*/  LOP3.LUT R3, R3, 0x1ffffffe, RZ, 0xc0, !PT ;  /* 0x1ffffffe03037812 */ /* 0x000fe200078ec0ff */
[----:B------:R-:W-:Y:S01]  /*0d50*/  VIADD R19, R18, 0x40 ;  /* 0x0000004012137836 */ /* 0x000fe20000000000 */
        /* <DEDUP_REMOVED lines=31> */
[----:B------:R-:W-:Y:S01]  /*0f50*/  IMAD.IADD R3, R4, 0x1, -R3 ;  /* 0x0000000104037824 */ /* 0x000fe200078e0a03 */
[----:B------:R-:W-:-:S02]  /*0f60*/  SHF.R.S32.HI R202, RZ, 0x1f, R184 ;  /* 0x0000001fffca7819 */ /* 0x000fc400000114b8 */
[----:B------:R-:W-:Y:S01]  /*0f70*/  SHF.R.S32.HI R201, RZ, 0x1f, R23 ;  /* 0x0000001fffc97819 */ /* 0x000fe20000011417 */
[----:B------:R-:W-:-:S07]  /*0f80*/  IMAD R17, R3, 0x8, R218 ;  /* 0x0000000803117824 */ /* 0x000fce00078e02da */
.L_x_7901:
        /* <DEDUP_REMOVED lines=11> */
[----:B0-23--:R-:W-:Y:S02]  /*1040*/  IMAD.U32 R2, RZ, RZ, UR8 ;  /* 0x00000008ff027e24 */ /* 0x00dfe4000f8e00ff */
[----:B------:R-:W-:Y:S01]  /*1050*/  IMAD.U32 R3, RZ, RZ, UR9 ;  /* 0x00000009ff037e24 */ /* 0x000fe2000f8e00ff */
[----:B------:R-:W-:Y:S02]  /*1060*/  @UP1 ULDC.64 UR8, c[0x0][0xa18] ;  /* 0x0002860000081ab9 */ /* 0x000fe40000000a00 */
[----:B------:R-:W-:Y:S02]  /*1070*/  @UP1 UIMAD.WIDE UR8, UR7, 0x4, UR8 ;  /* 0x00000004070818a5 */ /* 0x000fe4000f8e0208 */
[----:B------:R-:W2:Y:S04]  /*1080*/  @P0 LDG.E R2, desc[UR36][R2.64] ;  /* 0x0000002402020981 */ /* 0x000ea8000c1e1900 */
[----:B------:R-:W-:-:S02]  /*1090*/  IMAD.U32 R4, RZ, RZ, UR8 ;  /* 0x00000008ff047e24 */ /* 0x000fc4000f8e00ff */
[----:B----4-:R-:W-:Y:S01]  /*10a0*/  IMAD.U32 R5, RZ, RZ, UR9 ;  /* 0x00000009ff057e24 */ /* 0x010fe2000f8e00ff */
[----:B------:R-:W-:-:S04]  /*10b0*/  ULDC.64 UR8, c[0x0][0x418] ;  /* 0x0001060000087ab9 */ /* 0x000fc80000000a00 */
[----:B------:R-:W3:Y:S01]  /*10c0*/  @P2 LDG.E R4, desc[UR36][R4.64] ;  /* 0x0000002404042981 */ /* 0x000ee2000c1e1900 */
[----:B------:R-:W-:Y:S01]  /*10d0*/  UISETP.NE.U32.AND UP0, UPT, UR8, URZ, UPT ;  /* 0x0000003f0800728c */ /* 0x000fe2000bf05070 */
[----:B------:R-:W-:Y:S01]  /*10e0*/  UMOV UR41, URZ ;  /* 0x0000003f00297c82 */ /* 0x000fe20008000000 */
[----:B------:R-:W-:Y:S02]  /*10f0*/  ULOP3.LUT UR56, UR5, 0xffff, URZ, 0xc0, !UPT ;  /* 0x0000ffff05387892 */ /* 0x000fe4000f8ec03f */
[----:B------:R-:W-:-:S03]  /*1100*/  UISETP.NE.AND.EX UP0, UPT, UR9, URZ, UPT, UP0 ;  /* 0x0000003f0900728c */ /* 0x000fc6000bf05300 */
[----:B------:R-:W-:Y:S01]  /*1110*/  ULDC.64 UR8, c[0x0][0xa20] ;  /* 0x0002880000087ab9 */ /* 0x000fe20000000a00 */
[----:B------:R-:W-:Y:S01]  /*1120*/  USEL UR4, UR4, 0x1, UP0 ;  /* 0x0000000104047887 */ /* 0x000fe20008000000 */
[----:B------:R-:W-:Y:S01]  /*1130*/  ISETP.NE.U32.AND P1, PT, RZ, UR8, PT ;  /* 0x00000008ff007c0c */ /* 0x000fe2000bf25070 */
[----:B------:R-:W-:Y:S02]  /*1140*/  ULDC UR8, c[0x0][0x2f0] ;  /* 0x0000bc0000087ab9 */ /* 0x000fe40000000800 */
[----:B------:R-:W-:Y:S01]  /*1150*/  UIMAD UR4, UR4, UR8, URZ ;  /* 0x00000008040472a4 */ /* 0x000fe2000f8e023f */
[----:B------:R-:W-:Y:S02]  /*1160*/  ISETP.NE.AND.EX P1, PT, RZ, UR9, PT, P1 ;  /* 0x00000009ff007c0c */ /* 0x000fe4000bf25310 */
[----:B--2---:R-:W-:Y:S02]  /*1170*/  @P0 R2UR UR41, R2 ;  /* 0x00000000022902ca */ /* 0x004fe400000e0000 */
[----:B---3--:R-:W-:Y:S01]  /*1180*/  @P2 R2UR UR42, R4 ;  /* 0x00000000042a22ca */ /* 0x008fe200000e0000 */
[----:B-1---5:R-:W-:-:S14]  /*1190*/  @P2 BRA `(.L_x_7790) ;  /* 0x0000000000382947 */ /* 0x022fdc0003800000 */
        /* <DEDUP_REMOVED lines=14> */
.L_x_7790:
[----:B------:R-:W-:Y:S01]  /*1280*/  UMOV UR58, UR7 ;  /* 0x00000007003a7c82 */ /* 0x000fe20008000000 */
        /* <DEDUP_REMOVED lines=8> */
.L_x_7791:
        /* <DEDUP_REMOVED lines=13> */
.L_x_7792:
[----:B------:R-:W-:Y:S01]  /*13e0*/  ULDC UR7, c[0x0][0x448] ;  /* 0x0001120000077ab9 */ /* 0x000fe20000000800 */
[----:B------:R-:W-:Y:S02]  /*13f0*/  USHF.L.U32 UR47, UR6, 0x7, URZ ;  /* 0x00000007062f7899 */ /* 0x000fe4000800063f */
[----:B------:R-:W-:Y:S02]  /*1400*/  UISETP.NE.AND UP0, UPT, UR7, 0x1, UPT ;  /* 0x000000010700788c */ /* 0x000fe4000bf05270 */
[----:B------:R-:W-:Y:S01]  /*1410*/  UIADD3 UR10, UR47, 0x7f, URZ ;  /* 0x0000007f2f0a7890 */ /* 0x000fe2000fffe03f */
[----:B------:R-:W-:Y:S01]  /*1420*/  ULDC.64 UR6, c[0x0][0x9e0] ;  /* 0x0002780000067ab9 */ /* 0x000fe20000000a00 */
[----:B------:R-:W-:Y:S02]  /*1430*/  UP2UR UR51, UPR, URZ, 0x1 ;  /* 0x000000013f337883 */ /* 0x000fe40008000000 */
[----:B------:R-:W-:-:S05]  /*1440*/  UIADD3 UR41, -UR41, UR4, URZ ;  /* 0x0000000429297290 */ /* 0x000fca000fffe13f */
[----:B------:R-:W-:Y:S01]  /*1450*/  @UP0 ULDC UR8, c[0x0][0x44c] ;  /* 0x0001130000080ab9 */ /* 0x000fe20000000800 */
[----:B------:R-:W-:Y:S01]  /*1460*/  @UP0 ULDC UR11, c[0x0][0x450] ;  /* 0x00011400000b0ab9 */ /* 0x000fe20000000800 */
[----:B------:R-:W-:Y:S02]  /*1470*/  UIMAD.WIDE.U32 UR8, UR10, UR8, URZ ;  /* 0x000000080a0872a5 */ /* 0x000fe4000f8e003f */
        /* <DEDUP_REMOVED lines=18> */
.L_x_7794:
[----:B------:R-:W-:-:S11]  /*15a0*/  UISETP.NE.AND UP0, UPT, UR7, 0x1, UPT ;  /* 0x000000010700788c */ /* 0x000fd6000bf05270 */
[----:B------:R-:W-:Y:S02]  /*15b0*/  @UP0 ULDC.64 UR10, c[0x0][0x9e8] ;  /* 0x00027a00000a0ab9 */ /* 0x000fe40000000a00 */
[----:B------:R-:W-:-:S04]  /*15c0*/  UIMAD.WIDE.U32 UR8, UR4, UR10, URZ ;  /* 0x0000000a040872a5 */ /* 0x000fc8000f8e003f */
[----:B------:R-:W-:-:S12]  /*15d0*/  @UP0 USHF.R.U32.HI UR4, URZ, UR11, UR9 ;  /* 0x0000000b3f040299 */ /* 0x000fd80008011609 */
.L_x_7795:
[----:B------:R-:W-:-:S04]  /*15e0*/  UIMAD UR4, UR4, UR7, UR7 ;  /* 0x00000007040472a4 */ /* 0x000fc8000f8e0207 */
[----:B------:R-:W-:-:S04]  /*15f0*/  UISETP.LT.AND UP0, UPT, UR6, UR4, UPT ;  /* 0x000000040600728c */ /* 0x000fc8000bf01270 */
[----:B------:R-:W-:-:S12]  /*1600*/  USEL UR6, UR6, UR4, UP0 ;  /* 0x0000000406067287 */ /* 0x000fd80008000000 */
.L_x_7793:
[----:B------:R-:W-:Y:S02]  /*1610*/  UISETP.NE.AND UP0, UPT, UR51, URZ, UPT ;  /* 0x0000003f3300728c */ /* 0x000fe4000bf05270 */
[----:B------:R-:W-:Y:S02]  /*1620*/  UIADD3 UR4, UR41, 0x7f, URZ ;  /* 0x0000007f29047890 */ /* 0x000fe4000fffe03f */
[----:B------:R-:W-:Y:S02]  /*1630*/  UIADD3 UR10, UR6, 0x7f, URZ ;  /* 0x0000007f060a7890 */ /* 0x000fe4000fffe03f */
[----:B------:R-:W-:Y:S02]  /*1640*/  UISETP.GE.AND UP1, UPT, UR7, 0x1, UPT ;  /* 0x000000010700788c */ /* 0x000fe4000bf26270 */
[----:B------:R-:W-:Y:S02]  /*1650*/  USHF.R.S32.HI UR6, URZ, 0x1f, UR4 ;  /* 0x0000001f3f067899 */ /* 0x000fe40008011404 */
[----:B------:R-:W-:Y:S01]  /*1660*/  USHF.R.S32.HI UR11, URZ, 0x1f, UR10 ;  /* 0x0000001f3f0b7899 */ /* 0x000fe2000801140a */
[----:B------:R-:W-:Y:S01]  /*1670*/  @UP0 ULDC UR8, c[0x0][0x44c] ;  /* 0x0001130000080ab9 */ /* 0x000fe20000000800 */
[----:B------:R-:W-:Y:S01]  /*1680*/  ULEA.HI UR6, UR6, UR4, URZ, 0x7 ;  /* 0x0000000406067291 */ /* 0x000fe2000f8f383f */
[----:B------:R-:W-:Y:S01]  /*1690*/  PLOP3.LUT P0, PT, PT, PT, UP1, 0x40, 0x0 ;  /* 0x000000000000781c */ /* 0x000fe20003f0e818 */
[----:B------:R-:W-:-:S02]  /*16a0*/  UIMAD.WIDE.U32 UR8, UR47, UR8, URZ ;  /* 0x000000082f0872a5 */ /* 0x000fc4000f8e003f */
[----:B------:R-:W-:Y:S01]  /*16b0*/  ULEA.HI UR11, UR11, UR10, URZ, 0x7 ;  /* 0x0000000a0b0b7291 */ /* 0x000fe2000f8f383f */
[----:B------:R-:W-:Y:S01]  /*16c0*/  @UP0 ULDC UR13, c[0x0][0x450] ;  /* 0x00011400000d0ab9 */ /* 0x000fe20000000800 */
[----:B------:R-:W-:Y:S01]  /*16d0*/  UMOV UR12, UR47 ;  /* 0x0000002f000c7c82 */ /* 0x000fe20008000000 */
[----:B------:R-:W-:Y:S02]  /*16e0*/  UIADD3 UR43, UR41, -UR42, URZ ;  /* 0x8000002a292b7290 */ /* 0x000fe4000fffe03f */
[----:B------:R-:W-:Y:S02]  /*16f0*/  USHF.R.S32.HI UR6, URZ, 0x7, UR6 ;  /* 0x000000073f067899 */ /* 0x000fe40008011406 */
[----:B------:R-:W-:Y:S02]  /*1700*/  USHF.R.S32.HI UR11, URZ, 0x7, UR11 ;  /* 0x000000073f0b7899 */ /* 0x000fe4000801140b */
[----:B------:R-:W-:Y:S02]  /*1710*/  @UP0 USHF.R.U32.HI UR12, URZ, UR13, UR9 ;  /* 0x0000000d3f0c0299 */ /* 0x000fe40008011609 */
[----:B------:R-:W-:-:S02]  /*1720*/  UISETP.LT.AND UP0, UPT, UR6, UR11, UPT ;  /* 0x0000000b0600728c */ /* 0x000fc4000bf01270 */
[----:B------:R-:W-:Y:S01]  /*1730*/  UIADD3 UR4, UR43, UR12, URZ ;  /* 0x0000000c2b047290 */ /* 0x000fe2000fffe03f */
[----:B------:R-:W-:Y:S01]  /*1740*/  ULDC UR10, c[0x0][0x9dc] ;  /* 0x00027700000a7ab9 */ /* 0x000fe20000000800 */
        /* <DEDUP_REMOVED lines=13> */
.L_x_7797:
[----:B------:R-:W-:-:S11]  /*1820*/  UISETP.NE.AND UP0, UPT, UR7, 0x1, UPT ;  /* 0x000000010700788c */ /* 0x000fd6000bf05270 */
[----:B------:R-:W-:Y:S02]  /*1830*/  @UP0 ULDC.64 UR12, c[0x0][0x9e8] ;  /* 0x00027a00000c0ab9 */ /* 0x000fe40000000a00 */
[----:B------:R-:W-:-:S04]  /*1840*/  UIMAD.WIDE.U32 UR8, UR4, UR12, URZ ;  /* 0x0000000c040872a5 */ /* 0x000fc8000f8e003f */
[----:B------:R-:W-:-:S12]  /*1850*/  @UP0 USHF.R.U32.HI UR4, URZ, UR13, UR9 ;  /* 0x0000000d3f040299 */ /* 0x000fd80008011609 */
.L_x_7798:
[----:B------:R-:W-:-:S04]  /*1860*/  UIMAD UR4, UR4, UR7, URZ ;  /* 0x00000007040472a4 */ /* 0x000fc8000f8e023f */
[----:B------:R-:W-:-:S04]  /*1870*/  UISETP.LT.AND UP0, UPT, UR10, UR4, UPT ;  /* 0x000000040a00728c */ /* 0x000fc8000bf01270 */
[----:B------:R-:W-:-:S12]  /*1880*/  USEL UR10, UR10, UR4, !UP0 ;  /* 0x000000040a0a7287 */ /* 0x000fd8000c000000 */
.L_x_7796:
        /* <DEDUP_REMOVED lines=13> */
[----:B------:R-:W-:-:S10]  /*1960*/  USHF.R.U32.HI UR55, URZ, 0x10, UR5 ;  /* 0x000000103f377899 */ /* 0x000fd40008011605 */
[----:B------:R-:W-:Y:S05]  /*1970*/  @!P0 BRA `(.L_x_7799) ;  /* 0x0000000000948947 */ /* 0x000fea0003800000 */
[----:B------:R-:W-:Y:S01]  /*1980*/  UISETP.NE.AND UP0, UPT, UR55, URZ, UPT ;  /* 0x0000003f3700728c */ /* 0x000fe2000bf05270 */
[----:B------:R-:W-:-:S03]  /*1990*/  ULDC UR4, c[0x0][0x9f0] ;  /* 0x00027c0000047ab9 */ /* 0x000fc60000000800 */
[----:B------:R-:W-:-:S04]  /*19a0*/  USEL UR10, UR55, UR4, UP0 ;  /* 0x00000004370a7287 */ /* 0x000fc80008000000 */
[----:B------:R-:W-:Y:S02]  /*19b0*/  UIADD3 UR4, UR10, -0x1, UR6 ;  /* 0xffffffff0a047890 */ /* 0x000fe4000fffe006 */
[----:B------:R-:W-:Y:S02]  /*19c0*/  IMAD.U32 R3, RZ, RZ, UR10 ;  /* 0x0000000aff037e24 */ /* 0x000fe4000f8e00ff */
[----:B------:R-:W-:-:S03]  /*19d0*/  UIADD3 UR7, -UR53, UR4, URZ ;  /* 0x0000000435077290 */ /* 0x000fc6000fffe13f */
[-C--:B------:R-:W-:Y:S01]  /*19e0*/  IABS R0, R3.reuse ;  /* 0x0000000300007213 */ /* 0x080fe20000000000 */
        /* <DEDUP_REMOVED lines=30> */
.L_x_7799:
[----:B------:R-:W-:Y:S01]  /*1bd0*/  UIMAD UR53, UR57, UR4, UR53 ;  /* 0x00000004393572a4 */ /* 0x000fe2000f8e0235 */
[----:B------:R-:W-:Y:S01]  /*1be0*/  IMAD.U32 R90, RZ, RZ, UR6 ;  /* 0x00000006ff5a7e24 */ /* 0x000fe2000f8e00ff */
[----:B------:R-:W-:Y:S01]  /*1bf0*/  PLOP3.LUT P0, PT, PT, PT, PT, 0x80, 0x0 ;  /* 0x000000000000781c */ /* 0x000fe20003f0f070 */
[----:B------:R-:W-:Y:S01]  /*1c00*/  IMAD.U32 R3, RZ, RZ, UR4 ;  /* 0x00000004ff037e24 */ /* 0x000fe2000f8e00ff */
[----:B------:R-:W-:Y:S01]  /*1c10*/  CS2R R150, SRZ ;  /* 0x0000000000967805 */ /* 0x000fe2000001ff00 */
[----:B------:R-:W-:Y:S01]  /*1c20*/  IMAD.MOV.U32 R0, RZ, RZ, RZ ;  /* 0x000000ffff007224 */ /* 0x000fe200078e00ff */
[----:B------:R-:W-:Y:S01]  /*1c30*/  CS2R R148, SRZ ;  /* 0x0000000000947805 */ /* 0x000fe2000001ff00 */
[----:B------:R-:W-:Y:S01]  /*1c40*/  IMAD.MOV.U32 R20, RZ, RZ, RZ ;  /* 0x000000ffff147224 */ /* 0x000fe200078e00ff */
        /* <DEDUP_REMOVED lines=64> */
.L_x_7801:
[----:B------:R-:W-:Y:S02]  /*2050*/  R2UR UR6, R199 ;  /* 0x00000000c70672ca */ /* 0x000fe400000e0000 */
[----:B------:R-:W-:-:S11]  /*2060*/  R2UR UR5, R220 ;  /* 0x00000000dc0572ca */ /* 0x000fd600000e0000 */
[----:B------:R-:W-:Y:S02]  /*2070*/  ULEA.HI UR4, UR6, UR6, URZ, 0x1 ;  /* 0x0000000606047291 */ /* 0x000fe4000f8f083f */
[----:B------:R-:W-:Y:S02]  /*2080*/  IMAD.U32 R2, RZ, RZ, UR5 ;  /* 0x00000005ff027e24 */ /* 0x000fe4000f8e00ff */
[----:B------:R-:W-:-:S03]  /*2090*/  ULOP3.LUT UR4, UR4, 0xfffffffe, URZ, 0xc0, !UPT ;  /* 0xfffffffe04047892 */ /* 0x000fc6000f8ec03f */
[----:B------:R-:W-:Y:S01]  /*20a0*/  ISETP.NE.AND P0, PT, R2, 0x3, PT ;  /* 0x000000030200780c */ /* 0x000fe20003f05270 */
[----:B------:R-:W-:-:S06]  /*20b0*/  UIADD3 UR4, UR6, -UR4, URZ ;  /* 0x8000000406047290 */ /* 0x000fcc000fffe03f */
[----:B------:R-:W-:-:S05]  /*20c0*/  IMAD.U32 R0, RZ, RZ, UR4 ;  /* 0x00000004ff007e24 */ /* 0x000fca000f8e00ff */
[----:B------:R-:W-:-:S04]  /*20d0*/  SHF.L.U32 R0, R0, 0x1f, RZ ;  /* 0x0000001f00007819 */ /* 0x000fc800000006ff */
[----:B------:R-:W0:Y:S02]  /*20e0*/  SYNCS.PHASECHK.TRANS64.TRYWAIT P1, [UR40+0x28800], R0 ;  /* 0x02880000ff0075a7 */ /* 0x000e240008020168 */
[----:B0-----:R-:W-:Y:S05]  /*20f0*/  @!P1 BRA `(.L_x_7802) ;  /* 0x0000017800449947 */ /* 0x001fea0003800000 */
.L_x_7998:
[----:B------:R-:W-:Y:S05]  /*2100*/  @!P0 BRA `(.L_x_7803) ;  /* 0x0000000000048947 */ /* 0x000fea0003800000 */
[----:B------:R-:W-:Y:S01]  /*2110*/  BPT.TRAP 0x1 ;  /* 0x000000040000795c */ /* 0x000fe20000300000 */
.L_x_7803:
[----:B------:R-:W-:Y:S02]  /*2120*/  IMAD.U32 R89, RZ, RZ, UR38 ;  /* 0x00000026ff597e24 */ /* 0x000fe4000f8e00ff */
[----:B0-----:R-:W-:-:S03]  /*2130*/  IMAD.U32 R0, RZ, RZ, UR39 ;  /* 0x00000027ff007e24 */ /* 0x001fc6000f8e00ff */
[----:B------:R-:W-:Y:S02]  /*2140*/  LEA R89, R89, UR40, 0x3 ;  /* 0x0000002859597c11 */ /* 0x000fe4000f8e18ff */
[----:B------:R-:W-:-:S04]  /*2150*/  SHF.L.U32 R0, R0, 0x1f, RZ ;  /* 0x0000001f00007819 */ /* 0x000fc800000006ff */
[----:B------:R0:W1:Y:S01]  /*2160*/  SYNCS.PHASECHK.TRANS64.TRYWAIT P1, [R89+URZ+0x28830], R0 ;  /* 0x02883000590075a7 */ /* 0x000062000802017f */
[----:B------:R-:W-:Y:S05]  /*2170*/  @!P0 BRA `(.L_x_7804) ;  /* 0x0000000000048947 */ /* 0x000fea0003800000 */
[----:B------:R-:W-:Y:S01]  /*2180*/  BPT.TRAP 0x1 ;  /* 0x000000040000795c */ /* 0x000fe20000300000 */
.L_x_7804:
[----:B-1----:R-:W-:Y:S05]  /*2190*/  @P1 BRA `(.L_x_7805) ;  /* 0x0000000000081947 */ /* 0x002fea0003800000 */
[----:B------:R-:W1:Y:S02]  /*21a0*/  SYNCS.PHASECHK.TRANS64.TRYWAIT P1, [R89+URZ+0x28830], R0 ;  /* 0x02883000590075a7 */ /* 0x000e64000802017f */
[----:B-1----:R-:W-:Y:S05]  /*21b0*/  @!P1 BRA `(.L_x_7806) ;  /* 0x00000178002c9947 */ /* 0x002fea0003800000 */
.L_x_7805:
        /* <DEDUP_REMOVED lines=63> */
.L_x_7807:
[----:B------:R-:W-:Y:S01]  /*25b0*/  UISETP.NE.AND UP1, UPT, UR51, URZ, UPT ;  /* 0x0000003f3300728c */ /* 0x000fe2000bf25270 */
[----:B------:R-:W-:Y:S01]  /*25c0*/  R2UR UR6, R89 ;  /* 0x00000000590672ca */ /* 0x000fe200000e0000 */
[----:B------:R-:W-:Y:S01]  /*25d0*/  ULDC UR7, c[0x0][0x9d8] ;  /* 0x0002760000077ab9 */ /* 0x000fe20000000800 */
[----:B------:R-:W-:Y:S01]  /*25e0*/  UISETP.NE.AND UP0, UPT, UR46, URZ, UPT ;  /* 0x0000003f2e00728c */ /* 0x000fe2000bf05270 */
[----:B------:R-:W-:Y:S01]  /*25f0*/  FMUL.FTZ R7, R34, UR7 ;  /* 0x0000000722077c20 */ /* 0x000fe20008410000 */
[----:B------:R-:W-:Y:S01]  /*2600*/  VIADD R34, R17, UR47 ;  /* 0x0000002f11227c36 */ /* 0x000fe20008000000 */
[----:B------:R-:W-:Y:S01]  /*2610*/  PLOP3.LUT P1, PT, PT, PT, UP1, 0x80, 0x0 ;  /* 0x000000000000781c */ /* 0x000fe20003f2f018 */
[----:B------:R-:W-:Y:S01]  /*2620*/  FMUL.FTZ R8, R35, UR7 ;  /* 0x0000000723087c20 */ /* 0x000fe20008410000 */
[----:B------:R-:W-:Y:S01]  /*2630*/  PLOP3.LUT P2, PT, PT, PT, UP1, 0x80, 0x0 ;  /* 0x000000000000781c */ /* 0x000fe20003f4f018 */
[----:B------:R-:W-:Y:S01]  /*2640*/  FMUL.FTZ R73, R73, UR7 ;  /* 0x0000000749497c20 */ /* 0x000fe20008410000 */
[----:B------:R-:W-:Y:S01]  /*2650*/  FMUL.FTZ R21, R28, UR7 ;  /* 0x000000071c157c20 */ /* 0x000fe20008410000 */
[----:B------:R-:W-:Y:S01]  /*2660*/  @UP1 ULDC UR10, c[0x0][0x44c] ;  /* 0x00011300000a1ab9 */ /* 0x000fe20000000800 */
[----:B------:R-:W-:Y:S01]  /*2670*/  FMUL.FTZ R28, R58, UR7 ;  /* 0x000000073a1c7c20 */ /* 0x000fe20008410000 */
[----:B------:R2:W3:Y:S01]  /*2680*/  MUFU.TANH R98, R73 ;  /* 0x0000004900627308 */ /* 0x0004e20000002400 */
[----:B------:R-:W-:Y:S01]  /*2690*/  FMUL.FTZ R10, R39, UR7 ;  /* 0x00000007270a7c20 */ /* 0x000fe20008410000 */
[----:B------:R-:W-:Y:S01]  /*26a0*/  UIADD3 UR6, UR6, 0x28840, URZ ;  /* 0x0002884006067890 */ /* 0x000fe2000fffe03f */
[----:B------:R-:W-:-:S02]  /*26b0*/  IMAD.MOV.U32 R39, RZ, RZ, -0x80 ;  /* 0xffffff80ff277424 */ /* 0x000fc400078e00ff */
[----:B------:R-:W-:Y:S01]  /*26c0*/  FMUL.FTZ R20, R51, UR7 ;  /* 0x0000000733147c20 */ /* 0x000fe20008410000 */
[----:B01----:R-:W-:Y:S01]  /*26d0*/  FMUL.FTZ R0, R26, UR7 ;  /* 0x000000071a007c20 */ /* 0x003fe20008410000 */
[----:B------:R-:W-:Y:S01]  /*26e0*/  @P1 IMAD.HI.U32 R35, R34, UR10, RZ ;  /* 0x0000000a22231c27 */ /* 0x000fe2000f8e00ff */
[----:B------:R-:W-:-:S03]  /*26f0*/  @UP1 ULDC UR10, c[0x0][0x450] ;  /* 0x00011400000a1ab9 */ /* 0x000fc60000000800 */
[----:B------:R-:W-:Y:S01]  /*2700*/  FMUL.FTZ R11, R42, UR7 ;  /* 0x000000072a0b7c20 */ /* 0x000fe20008410000 */
[----:B------:R-:W-:Y:S01]  /*2710*/  FMUL.FTZ R12, R43, UR7 ;  /* 0x000000072b0c7c20 */ /* 0x000fe20008410000 */
[----:B--2---:R-:W-:Y:S01]  /*2720*/  IMAD.MOV.U32 R73, RZ, RZ, R34 ;  /* 0x000000ffff497224 */ /* 0x004fe200078e0022 */
        /* <DEDUP_REMOVED lines=12> */
[----:B------:R-:W-:Y:S01]  /*27f0*/  UPRMT UR6, UR54, 0x654, UR6 ;  /* 0x0000065436067896 */ /* 0x000fe20008000006 */
        /* <DEDUP_REMOVED lines=44> */
[----:B------:R-:W-:Y:S01]  /*2ac0*/  IMAD.U32 R39, RZ, RZ, UR42 ;  /* 0x0000002aff277e24 */ /* 0x000fe2000f8e00ff */
[----:B------:R-:W-:Y:S01]  /*2ad0*/  PLOP3.LUT P1, PT, PT, PT, UP0, 0x40, 0x0 ;  /* 0x000000000000781c */ /* 0x000fe20003f2e808 */
[----:B------:R-:W-:Y:S01]  /*2ae0*/  FMUL.FTZ R61, R61, UR7 ;  /* 0x000000073d3d7c20 */ /* 0x000fe20008410000 */
[C-C-:B------:R-:W-:Y:S01]  /*2af0*/  IADD3 R38, -R16.reuse, 0x1, R75.reuse ;  /* 0x0000000110267810 */ /* 0x140fe20007ffe14b */
[----:B------:R-:W1:Y:S01]  /*2b00*/  MUFU.TANH R2, R2 ;  /* 0x0000000200027308 */ /* 0x000e620000002400 */
[----:B------:R-:W-:Y:S01]  /*2b10*/  ULDC UR7, c[0x0][0x9dc] ;  /* 0x0002770000077ab9 */ /* 0x000fe20000000800 */
[----:B------:R-:W-:Y:S01]  /*2b20*/  SYNCS.ARRIVE.TRANS64.RED.A1T0 RZ, [UR6], RZ ;  /* 0x000000ffffff79a7 */ /* 0x000fe20008100406 */
[----:B------:R-:W-:Y:S01]  /*2b30*/  ULOP3.LUT UR6, URZ, UR7, URZ, 0x33, !UPT ;  /* 0x000000073f067292 */ /* 0x000fe2000f8e333f */
[----:B------:R-:W-:Y:S01]  /*2b40*/  IADD3 R38, -R39, UR41, R38 ;  /* 0x0000002927267c10 */ /* 0x000fe2000fffe126 */
[----:B------:R-:W-:Y:S01]  /*2b50*/  ULDC UR18, c[0x0][0x9e0] ;  /* 0x0002780000127ab9 */ /* 0x000fe20000000800 */
[----:B------:R-:W-:-:S02]  /*2b60*/  IADD3 R79, -R16, UR41, R75 ;  /* 0x00000029104f7c10 */ /* 0x000fc4000fffe14b */
[----:B------:R-:W2:Y:S01]  /*2b70*/  MUFU.TANH R3, R3 ;  /* 0x0000000300037308 */ /* 0x000ea20000002400 */
[----:B------:R-:W-:Y:S01]  /*2b80*/  VIADD R82, R38, UR18 ;  /* 0x0000001226527c36 */ /* 0x000fe20008000000 */
[----:B------:R-:W-:Y:S01]  /*2b90*/  LEA R78, R90, 0xffffff80, 0x7 ;  /* 0xffffff805a4e7811 */ /* 0x000fe200078e38ff */
[----:B------:R-:W-:-:S04]  /*2ba0*/  VIADD R83, R38, UR6 ;  /* 0x0000000626537c36 */ /* 0x000fc80008000000 */
[----:B0-----:R-:W-:Y:S01]  /*2bb0*/  IMAD.IADD R74, R83, 0x1, R58 ;  /* 0x00000001534a7824 */ /* 0x001fe200078e023a */
[----:B------:R-:W0:Y:S08]  /*2bc0*/  MUFU.TANH R0, R0 ;  /* 0x0000000000007308 */ /* 0x000e300000002400 */
        /* <DEDUP_REMOVED lines=60> */
[----:B-----5:R-:W-:Y:S01]  /*2f90*/  VIADDMNMX R61, R58, R82, R79, PT ;  /* 0x000000523a3d7246 */ /* 0x020fe2000380014f */
[----:B-1234-:R-:W-:Y:S06]  /*2fa0*/  @P1 BRA `(.L_x_7808) ;  /* 0x0000000000641947 */ /* 0x01efec0003800000 */
        /* <DEDUP_REMOVED lines=14> */
.L_x_7810:
[----:B------:R-:W-:Y:S02]  /*3090*/  ULDC UR6, c[0x0][0x9e4] ;  /* 0x0002790000067ab9 */ /* 0x000fe40000000800 */
[----:B------:R-:W-:-:S05]  /*30a0*/  IMAD.U32 R58, RZ, RZ, UR6 ;  /* 0x00000006ff3a7e24 */ /* 0x000fca000f8e00ff */
[----:B------:R-:W-:-:S13]  /*30b0*/  ISETP.NE.AND P1, PT, R58, 0x1, PT ;  /* 0x000000013a00780c */ /* 0x000fda0003f25270 */
[----:B------:R-:W1:Y:S02]  /*30c0*/  @P1 LDC.64 R38, c[0x0][0x9e8] ;  /* 0x00027a00ff261b82 */ /* 0x000e640000000a00 */
[----:B-1----:R-:W-:-:S05]  /*30d0*/  @P1 IMAD.HI.U32 R38, R59, R38, RZ ;  /* 0x000000263b261227 */ /* 0x002fca00078e00ff */
[----:B------:R-:W-:-:S07]  /*30e0*/  @P1 SHF.R.U32.HI R59, RZ, R39, R38 ;  /* 0x00000027ff3b1219 */ /* 0x000fce0000011626 */
.L_x_7811:
[----:B------:R-:W-:Y:S05]  /*30f0*/  BSYNC B0 ;  /* 0x0000000000007941 */ /* 0x000fea0003800000 */
.L_x_7809:
[----:B------:R-:W-:-:S04]  /*3100*/  IMAD R59, R59, R58, -R78 ;  /* 0x0000003a3b3b7224 */ /* 0x000fc800078e0a4e */
[----:B------:R-:W-:-:S05]  /*3110*/  IMAD.IADD R59, R59, 0x1, -R16 ;  /* 0x000000013b3b7824 */ /* 0x000fca00078e0a10 */
[----:B------:R-:W-:Y:S02]  /*3120*/  VIADDMNMX R61, R59, R58, R61, PT ;  /* 0x0000003a3b3d7246 */ /* 0x000fe4000380013d */
[----:B------:R-:W-:-:S07]  /*3130*/  VIMNMX R74, R74, R59, !PT ;  /* 0x0000003b4a4a7248 */ /* 0x000fce0007fe0100 */
.L_x_7808:
[C---:B------:R-:W-:Y:S01]  /*3140*/  ISETP.GE.AND P2, PT, R75.reuse, 0x9, PT ;  /* 0x000000094b00780c */ /* 0x040fe20003f46270 */
[----:B------:R-:W-:Y:S01]  /*3150*/  UISETP.NE.AND UP0, UPT, UR46, URZ, UPT ;  /* 0x0000003f2e00728c */ /* 0x000fe2000bf05270 */
[----:B------:R-:W-:Y:S02]  /*3160*/  ISETP.GE.AND P1, PT, R75, 0x2, PT ;  /* 0x000000024b00780c */ /* 0x000fe40003f26270 */
        /* <DEDUP_REMOVED lines=11> */
[C---:B------:R-:W-:Y:S02]  /*3220*/  ISETP.GT.AND P4, PT, R74.reuse, 0x9, !P6 ;  /* 0x000000094a00780c */ /* 0x040fe40007784270 */
        /* <DEDUP_REMOVED lines=160> */
.L_x_7814:
[----:B------:R-:W-:Y:S02]  /*3c30*/  ULDC UR6, c[0x0][0x9e4] ;  /* 0x0002790000067ab9 */ /* 0x000fe40000000800 */
[----:B------:R-:W-:-:S05]  /*3c40*/  IMAD.U32 R74, RZ, RZ, UR6 ;  /* 0x00000006ff4a7e24 */ /* 0x000fca000f8e00ff */
[----:B------:R-:W-:-:S13]  /*3c50*/  ISETP.NE.AND P6, PT, R74, 0x1, PT ;  /* 0x000000014a00780c */ /* 0x000fda0003fc5270 */
[----:B------:R-:W0:Y:S02]  /*3c60*/  @P6 LDC.64 R2, c[0x0][0x9e8] ;  /* 0x00027a00ff026b82 */ /* 0x000e240000000a00 */
[----:B0-----:R-:W-:-:S05]  /*3c70*/  @P6 IMAD.HI.U32 R2, R73, R2, RZ ;  /* 0x0000000249026227 */ /* 0x001fca00078e00ff */
[----:B------:R-:W-:-:S07]  /*3c80*/  @P6 SHF.R.U32.HI R73, RZ, R3, R2 ;  /* 0x00000003ff496219 */ /* 0x000fce0000011602 */
.L_x_7815:
[----:B------:R-:W-:Y:S05]  /*3c90*/  BSYNC B0 ;  /* 0x0000000000007941 */ /* 0x000fea0003800000 */
.L_x_7813:
[----:B------:R-:W-:-:S04]  /*3ca0*/  IMAD R73, R73, R74, -R78 ;  /* 0x0000004a49497224 */ /* 0x000fc800078e0a4e */
[----:B------:R-:W-:-:S05]  /*3cb0*/  IMAD.IADD R2, R73, 0x1, -R16 ;  /* 0x0000000149027824 */ /* 0x000fca00078e0a10 */
[----:B------:R-:W-:Y:S02]  /*3cc0*/  VIADDMNMX R51, R2, R74, R51, PT ;  /* 0x0000004a02337246 */ /* 0x000fe40003800133 */
[----:B------:R-:W-:-:S07]  /*3cd0*/  VIMNMX R61, R61, R2, !PT ;  /* 0x000000023d3d7248 */ /* 0x000fce0007fe0100 */
.L_x_7812:
[----:B------:R-:W-:Y:S01]  /*3ce0*/  ISETP.GT.AND P1, PT, R61, 0x1, !P1 ;  /* 0x000000013d00780c */ /* 0x000fe20004f24270 */
[----:B------:R-:W-:Y:S01]  /*3cf0*/  ULDC UR6, c[0x0][0x988] ;  /* 0x0002620000067ab9 */ /* 0x000fe20000000800 */
[----:B------:R-:W-:Y:S01]  /*3d00*/  ISETP.NE.AND P6, PT, R87, RZ, PT ;  /* 0x000000ff5700720c */ /* 0x000fe20003fc5270 */
[----:B------:R-:W-:Y:S01]  /*3d10*/  UISETP.NE.AND UP1, UPT, UR51, URZ, UPT ;  /* 0x0000003f3300728c */ /* 0x000fe2000bf25270 */
[----:B------:R-:W-:Y:S01]  /*3d20*/  ISETP.LT.OR P1, PT, R51, 0x2, P1 ;  /* 0x000000023300780c */ /* 0x000fe20000f21670 */
[----:B------:R-:W-:Y:S01]  /*3d30*/  UISETP.NE.AND UP0, UPT, UR46, URZ, UPT ;  /* 0x0000003f2e00728c */ /* 0x000fe2000bf05270 */
[C---:B------:R-:W-:Y:S01]  /*3d40*/  ISETP.GT.AND P2, PT, R61.reuse, 0x8, !P2 ;  /* 0x000000083d00780c */ /* 0x040fe20005744270 */
[----:B------:R-:W-:Y:S01]  /*3d50*/  UMOV UR14, UR47 ;  /* 0x0000002f000e7c82 */ /* 0x000fe20008000000 */
[----:B------:R-:W-:Y:S02]  /*3d60*/  FSEL R4, R4, -INF , !P1 ;  /* 0xff80000004047808 */ /* 0x000fe40004800000 */
[----:B------:R-:W-:-:S02]  /*3d70*/  ISETP.GT.AND P1, PT, R61, 0x9, !P6 ;  /* 0x000000093d00780c */ /* 0x000fc40007724270 */
[C---:B------:R-:W-:Y:S02]  /*3d80*/  ISETP.LT.OR P2, PT, R51.reuse, 0x9, P2 ;  /* 0x000000093300780c */ /* 0x040fe40001741670 */
[----:B------:R-:W-:Y:S01]  /*3d90*/  ISETP.LT.OR P1, PT, R51, 0xa, P1 ;  /* 0x0000000a3300780c */ /* 0x000fe20000f21670 */
[----:B------:R-:W-:Y:S01]  /*3da0*/  @UP1 ULDC UR10, c[0x0][0x44c] ;  /* 0x00011300000a1ab9 */ /* 0x000fe20000000800 */
[----:B------:R-:W-:Y:S01]  /*3db0*/  FSEL R5, R5, -INF , !P2 ;  /* 0xff80000005057808 */ /* 0x000fe20005000000 */
[----:B------:R-:W-:Y:S01]  /*3dc0*/  UIMAD.WIDE.U32 UR10, UR47, UR10, URZ ;  /* 0x0000000a2f0a72a5 */ /* 0x000fe2000f8e003f */
[----:B------:R-:W-:Y:S01]  /*3dd0*/  FSEL R3, R6, -INF , !P1 ;  /* 0xff80000006037808 */ /* 0x000fe20004800000 */
[----:B------:R-:W-:Y:S01]  /*3de0*/  @UP1 ULDC UR15, c[0x0][0x450] ;  /* 0x00011400000f1ab9 */ /* 0x000fe20000000800 */
[----:B------:R-:W-:Y:S01]  /*3df0*/  ISETP.NE.AND P1, PT, R89, RZ, PT ;  /* 0x000000ff5900720c */ /* 0x000fe20003f25270 */
[----:B------:R-:W-:Y:S01]  /*3e00*/  @UP1 USHF.R.U32.HI UR14, URZ, UR15, UR11 ;  /* 0x0000000f3f0e1299 */ /* 0x000fe2000801160b */
[----:B------:R-:W-:-:S02]  /*3e10*/  ISETP.NE.AND P2, PT, R107, RZ, PT ;  /* 0x000000ff6b00720c */ /* 0x000fc40003f45270 */
[----:B------:R-:W-:Y:S01]  /*3e20*/  ISETP.GT.AND P1, PT, R61, 0x10, !P1 ;  /* 0x000000103d00780c */ /* 0x000fe20004f24270 */
[----:B------:R-:W-:Y:S01]  /*3e30*/  UIADD3 UR43, UR43, UR14, URZ ;  /* 0x0000000e2b2b7290 */ /* 0x000fe2000fffe03f */
[----:B------:R-:W-:Y:S02]  /*3e40*/  ISETP.NE.AND P6, PT, R108, RZ, PT ;  /* 0x000000ff6c00720c */ /* 0x000fe40003fc5270 */
[----:B------:R-:W-:Y:S01]  /*3e50*/  ISETP.LT.OR P1, PT, R51, 0x11, P1 ;  /* 0x000000113300780c */ /* 0x000fe20000f21670 */
[----:B------:R-:W-:Y:S01]  /*3e60*/  UIADD3 UR18, UR43, UR18, URZ ;  /* 0x000000122b127290 */ /* 0x000fe2000fffe03f */
[----:B------:R-:W-:Y:S02]  /*3e70*/  ISETP.GT.AND P3, PT, R61, 0x70, !P3 ;  /* 0x000000703d00780c */ /* 0x000fe40005f64270 */
        /* <DEDUP_REMOVED lines=74> */
[----:B------:R-:W-:Y:S01]  /*4320*/  ISETP.NE.AND P1, PT, R110, RZ, PT ;  /* 0x000000ff6e00720c */ /* 0x000fe20003f25270 */
[----:B------:R-:W0:Y:S01]  /*4330*/  SHFL.BFLY PT, R6, R7, 0x2, 0x1f ;  /* 0x0c401f0007067f89 */ /* 0x000e2200000e0000 */
[----:B------:R-:W-:Y:S02]  /*4340*/  ISETP.NE.AND P2, PT, R96, RZ, PT ;  /* 0x000000ff6000720c */ /* 0x000fe40003f45270 */
[----:B------:R-:W-:Y:S02]  /*4350*/  ISETP.GT.AND P1, PT, R61, 0x40, !P1 ;  /* 0x000000403d00780c */ /* 0x000fe40004f24270 */
[----:B------:R-:W-:Y:S02]  /*4360*/  ISETP.NE.AND P6, PT, R97, RZ, PT ;  /* 0x000000ff6100720c */ /* 0x000fe40003fc5270 */
        /* <DEDUP_REMOVED lines=11> */
[----:B0-----:R-:W-:Y:S02]  /*4420*/  FMNMX.FTZ R73, R7, R6, !PT ;  /* 0x0000000607497209 */ /* 0x001fe40007810000 */
[----:B------:R-:W-:Y:S02]  /*4430*/  ISETP.GT.AND P1, PT, R61, 0x48, !P1 ;  /* 0x000000483d00780c */ /* 0x000fe40004f24270 */
[----:B------:R-:W-:Y:S01]  /*4440*/  FSEL R32, R32, -INF , !P3 ;  /* 0xff80000020207808 */ /* 0x000fe20005800000 */
[----:B------:R-:W0:Y:S01]  /*4450*/  SHFL.BFLY PT, R6, R73, 0x1, 0x1f ;  /* 0x0c201f0049067f89 */ /* 0x000e2200000e0000 */
[----:B------:R-:W-:-:S02]  /*4460*/  ISETP.LT.OR P1, PT, R51, 0x49, P1 ;  /* 0x000000493300780c */ /* 0x000fc40000f21670 */
[----:B------:R-:W-:Y:S02]  /*4470*/  ISETP.LT.OR P5, PT, R51, 0x79, P5 ;  /* 0x000000793300780c */ /* 0x000fe40002fa1670 */
[----:B------:R-:W-:Y:S02]  /*4480*/  FSEL R48, R48, -INF , !P1 ;  /* 0xff80000030307808 */ /* 0x000fe40004800000 */
[----:B------:R-:W-:-:S04]  /*4490*/  ISETP.NE.AND P1, PT, R91, RZ, PT ;  /* 0x000000ff5b00720c */ /* 0x000fc80003f25270 */
[----:B------:R-:W-:-:S04]  /*44a0*/  ISETP.GT.AND P1, PT, R61, 0x49, !P1 ;  /* 0x000000493d00780c */ /* 0x000fc80004f24270 */
[----:B------:R-:W-:-:S04]  /*44b0*/  ISETP.LT.OR P1, PT, R51, 0x4a, P1 ;  /* 0x0000004a3300780c */ /* 0x000fc80000f21670 */
[----:B------:R-:W-:Y:S02]  /*44c0*/  FSEL R49, R49, -INF , !P1 ;  /* 0xff80000031317808 */ /* 0x000fe40004800000 */
[----:B------:R-:W-:Y:S02]  /*44d0*/  ISETP.NE.AND P1, PT, R92, RZ, PT ;  /* 0x000000ff5c00720c */ /* 0x000fe40003f25270 */
[----:B0-----:R-:W-:Y:S02]  /*44e0*/  FMNMX.FTZ R6, R73, R6, !PT ;  /* 0x0000000649067209 */ /* 0x001fe40007810000 */
[----:B------:R-:W-:-:S03]  /*44f0*/  ISETP.GT.AND P1, PT, R61, 0x50, !P1 ;  /* 0x000000503d00780c */ /* 0x000fc60004f24270 */
[----:B------:R-:W-:Y:S01]  /*4500*/  FMUL.FTZ R74, R6, UR6 ;  /* 0x00000006064a7c20 */ /* 0x000fe20008410000 */
        /* <DEDUP_REMOVED lines=24> */
[----:B------:R-:W-:-:S02]  /*4690*/  FSETP.NEU.FTZ.AND P1, PT, R6, -INF , PT ;  /* 0xff8000000600780b */ /* 0x000fc40003f3d000 */
[----:B------:R-:W-:Y:S02]  /*46a0*/  FSEL R30, R30, -INF , !P2 ;  /* 0xff8000001e1e7808 */ /* 0x000fe40005000000 */
[----:B------:R-:W-:Y:S02]  /*46b0*/  FSEL R79, R74, RZ, P1 ;  /* 0x000000ff4a4f7208 */ /* 0x000fe40000800000 */
[----:B------:R-:W-:Y:S02]  /*46c0*/  ISETP.GT.AND P1, PT, R61, RZ, !P6 ;  /* 0x000000ff3d00720c */ /* 0x000fe40007724270 */
[----:B------:R-:W-:Y:S01]  /*46d0*/  ISETP.NE.AND P6, PT, R75, RZ, PT ;  /* 0x000000ff4b00720c */ /* 0x000fe20003fc5270 */
[--C-:B------:R-:W-:Y:S01]  /*46e0*/  FFMA.FTZ R170, R59, UR6, -R79.reuse ;  /* 0x000000063baa7c23 */ /* 0x100fe2000801084f */
[----:B------:R-:W-:Y:S01]  /*46f0*/  ISETP.LT.OR P1, PT, R51, 0x1, P1 ;  /* 0x000000013300780c */ /* 0x000fe20000f21670 */
[--C-:B------:R-:W-:Y:S01]  /*4700*/  FFMA.FTZ R59, R58, UR6, -R79.reuse ;  /* 0x000000063a3b7c23 */ /* 0x100fe2000801084f */
[--C-:B------:R-:W-:Y:S01]  /*4710*/  FFMA.FTZ R164, R55, UR6, -R79.reuse ;  /* 0x0000000637a47c23 */ /* 0x100fe2000801084f */
[----:B------:R-:W-:Y:S01]  /*4720*/  ISETP.GT.AND P6, PT, R61, 0x79, !P6 ;  /* 0x000000793d00780c */ /* 0x000fe200077c4270 */
[--C-:B------:R-:W-:Y:S01]  /*4730*/  FFMA.FTZ R166, R46, UR6, -R79.reuse ;  /* 0x000000062ea67c23 */ /* 0x100fe2000801084f */
[----:B------:R-:W-:Y:S01]  /*4740*/  FSEL R77, R0, -INF , !P1 ;  /* 0xff800000004d7808 */ /* 0x000fe20004800000 */
[--C-:B------:R-:W-:Y:S01]  /*4750*/  FFMA.FTZ R180, R180, UR6, -R79.reuse ;  /* 0x00000006b4b47c23 */ /* 0x100fe2000801084f */
[----:B------:R-:W-:Y:S01]  /*4760*/  ISETP.NE.AND P1, PT, R86, RZ, PT ;  /* 0x000000ff5600720c */ /* 0x000fe20003f25270 */
[--C-:B------:R-:W-:Y:S01]  /*4770*/  FFMA.FTZ R65, R65, UR6, -R79.reuse ;  /* 0x0000000641417c23 */ /* 0x100fe2000801084f */
[----:B------:R-:W-:Y:S01]  /*4780*/  FMNMX.FTZ R0, R77, R4, !PT ;  /* 0x000000044d007209 */ /* 0x000fe20007810000 */
[--C-:B------:R-:W-:Y:S01]  /*4790*/  FFMA.FTZ R182, R72, UR6, -R79.reuse ;  /* 0x0000000648b67c23 */ /* 0x100fe2000801084f */
[----:B------:R-:W-:Y:S01]  /*47a0*/  ISETP.GT.AND P1, PT, R61, 0x68, !P1 ;  /* 0x000000683d00780c */ /* 0x000fe20004f24270 */
[----:B------:R-:W-:Y:S01]  /*47b0*/  MUFU.EX2 R180, R180 ;  /* 0x000000b400b47308 */ /* 0x000fe20000000800 */
        /* <DEDUP_REMOVED lines=17> */
[----:B------:R-:W1:Y:S01]  /*48d0*/  MUFU.EX2 R182, R182 ;  /* 0x000000b600b67308 */ /* 0x000e620000000800 */
[----:B------:R-:W-:Y:S01]  /*48e0*/  FSEL R34, R34, -INF , !P6 ;  /* 0xff80000022227808 */ /* 0x000fe20007000000 */
[--C-:B------:R-:W-:Y:S01]  /*48f0*/  FFMA.FTZ R154, R21, UR6, -R79.reuse ;  /* 0x00000006159a7c23 */ /* 0x100fe2000801084f */
[----:B------:R-:W-:Y:S01]  /*4900*/  FMNMX.FTZ R0, R10, R7, !PT ;  /* 0x000000070a007209 */ /* 0x000fe20007810000 */
[--C-:B------:R-:W-:Y:S01]  /*4910*/  FFMA.FTZ R21, R24, UR6, -R79.reuse ;  /* 0x0000000618157c23 */ /* 0x100fe2000801084f */
[--C-:B------:R-:W-:Y:S01]  /*4920*/  FFMA.FTZ R71, R70, UR6, -R79.reuse ;  /* 0x0000000646477c23 */ /* 0x100fe2000801084f */
[--C-:B------:R-:W-:Y:S01]  /*4930*/  FFMA.FTZ R172, R68, UR6, -R79.reuse ;  /* 0x0000000644ac7c23 */ /* 0x100fe2000801084f */
[----:B------:R-:W-:Y:S01]  /*4940*/  FMNMX.FTZ R7, R11, R0, !PT ;  /* 0x000000000b077209 */ /* 0x000fe20007810000 */
[----:B------:R-:W2:Y:S01]  /*4950*/  MUFU.EX2 R67, R67 ;  /* 0x0000004300437308 */ /* 0x000ea20000000800 */
[--C-:B------:R-:W-:Y:S01]  /*4960*/  FFMA.FTZ R73, R66, UR6, -R79.reuse ;  /* 0x0000000642497c23 */ /* 0x100fe2000801084f */
[--C-:B------:R-:W-:Y:S01]  /*4970*/  FFMA.FTZ R174, R64, UR6, -R79.reuse ;  /* 0x0000000640ae7c23 */ /* 0x100fe2000801084f */
[----:B------:R-:W-:Y:S01]  /*4980*/  FMNMX.FTZ R0, R12, R7, !PT ;  /* 0x000000070c007209 */ /* 0x000fe20007810000 */
[--C-:B------:R-:W-:Y:S01]  /*4990*/  FFMA.FTZ R63, R63, UR6, -R79.reuse ;  /* 0x000000063f3f7c23 */ /* 0x100fe2000801084f */
[--C-:B------:R-:W-:Y:S01]  /*49a0*/  FFMA.FTZ R168, R62, UR6, -R79.reuse ;  /* 0x000000063ea87c23 */ /* 0x100fe2000801084f */
[--C-:B------:R-:W-:Y:S01]  /*49b0*/  FFMA.FTZ R75, R60, UR6, -R79.reuse ;  /* 0x000000063c4b7c23 */ /* 0x100fe2000801084f */
[----:B------:R-:W-:Y:S01]  /*49c0*/  FMNMX.FTZ R7, R13, R0, !PT ;  /* 0x000000000d077209 */ /* 0x000fe20007810000 */
[----:B------:R-:W3:Y:S01]  /*49d0*/  MUFU.EX2 R176, R176 ;  /* 0x000000b000b07308 */ /* 0x000ee20000000800 */
[--C-:B------:R-:W-:Y:S01]  /*49e0*/  FFMA.FTZ R160, R44, UR6, -R79.reuse ;  /* 0x000000062ca07c23 */ /* 0x100fe2000801084f */
[--C-:B------:R-:W-:Y:S01]  /*49f0*/  FFMA.FTZ R43, R43, UR6, -R79.reuse ;  /* 0x000000062b2b7c23 */ /* 0x100fe2000801084f */
[----:B------:R-:W-:Y:S01]  /*4a00*/  FMNMX.FTZ R0, R14, R7, !PT ;  /* 0x000000070e007209 */ /* 0x000fe20007810000 */
[--C-:B------:R-:W-:Y:S01]  /*4a10*/  FFMA.FTZ R162, R42, UR6, -R79.reuse ;  /* 0x000000062aa27c23 */ /* 0x100fe2000801084f */
[--C-:B------:R-:W-:Y:S01]  /*4a20*/  FFMA.FTZ R41, R41, UR6, -R79.reuse ;  /* 0x0000000629297c23 */ /* 0x100fe2000801084f */
[--C-:B------:R-:W-:Y:S01]  /*4a30*/  FFMA.FTZ R156, R40, UR6, -R79.reuse ;  /* 0x00000006289c7c23 */ /* 0x100fe2000801084f */
[----:B------:R-:W-:Y:S01]  /*4a40*/  FMNMX.FTZ R7, R15, R0, !PT ;  /* 0x000000000f077209 */ /* 0x000fe20007810000 */
[----:B------:R-:W4:Y:S01]  /*4a50*/  MUFU.EX2 R69, R69 ;  /* 0x0000004500457308 */ /* 0x000f220000000800 */
[--C-:B------:R-:W-:Y:S01]  /*4a60*/  FFMA.FTZ R39, R39, UR6, -R79.reuse ;  /* 0x0000000627277c23 */ /* 0x100fe2000801084f */
[--C-:B------:R-:W-:Y:S01]  /*4a70*/  FFMA.FTZ R158, R38, UR6, -R79.reuse ;  /* 0x00000006269e7c23 */ /* 0x100fe2000801084f */
[----:B------:R-:W-:Y:S01]  /*4a80*/  FMNMX.FTZ R0, R20, R7, !PT ;  /* 0x0000000714007209 */ /* 0x000fe20007810000 */
[--C-:B------:R-:W-:Y:S01]  /*4a90*/  FFMA.FTZ R37, R37, UR6, -R79.reuse ;  /* 0x0000000625257c23 */ /* 0x100fe2000801084f */
[----:B------:R-:W-:-:S02]  /*4aa0*/  FFMA.FTZ R27, R27, UR6, -R79 ;  /* 0x000000061b1b7c23 */ /* 0x000fc4000801084f */
[----:B------:R-:W-:Y:S01]  /*4ab0*/  FMNMX.FTZ R7, R25, R0, !PT ;  /* 0x0000000019077209 */ /* 0x000fe20007810000 */
[----:B------:R-:W5:Y:S03]  /*4ac0*/  MUFU.EX2 R178, R178 ;  /* 0x000000b200b27308 */ /* 0x000f660000000800 */
[----:B------:R-:W-:-:S04]  /*4ad0*/  FMNMX.FTZ R7, R26, R7, !PT ;  /* 0x000000071a077209 */ /* 0x000fc80007810000 */
        /* <DEDUP_REMOVED lines=10> */
[----:B------:R-:W5:Y:S01]  /*4b80*/  MUFU.EX2 R174, R174 ;  /* 0x000000ae00ae7308 */ /* 0x000f620000000800 */
[----:B------:R-:W-:Y:S02]  /*4b90*/  FSEL R0, R31, -INF , !P1 ;  /* 0xff8000001f007808 */ /* 0x000fe40004800000 */
        /* <DEDUP_REMOVED lines=26> */
[----:B------:R-:W-:Y:S03]  /*4d40*/  MUFU.EX2 R162, R162 ;  /* 0x000000a200a27308 */ /* 0x000fe60000000800 */
[----:B------:R-:W-:Y:S02]  /*4d50*/  FSEL R45, R36, RZ, P1 ;  /* 0x000000ff242d7208 */ /* 0x000fe40000800000 */
[----:B------:R-:W-:-:S03]  /*4d60*/  PLOP3.LUT P1, PT, PT, PT, UP0, 0x40, 0x0 ;  /* 0x000000000000781c */ /* 0x000fc60003f2e808 */
[----:B------:R-:W-:Y:S01]  /*4d70*/  MUFU.EX2 R41, R41 ;  /* 0x0000002900297308 */ /* 0x000fe20000000800 */
[----:B------:R-:W-:Y:S01]  /*4d80*/  FFMA.FTZ R24, R3, UR6, -R45 ;  /* 0x0000000603187c23 */ /* 0x000fe2000801082d */
[----:B------:R-:W-:Y:S01]  /*4d90*/  FADD.FTZ R3, R180, R65 ;  /* 0x00000041b4037221 */ /* 0x000fe20000010000 */
[--C-:B------:R-:W-:Y:S01]  /*4da0*/  FFMA.FTZ R177, R2, UR6, -R45.reuse ;  /* 0x0000000602b17c23 */ /* 0x100fe2000801082d */
[--C-:B------:R-:W-:Y:S01]  /*4db0*/  FFMA.FTZ R181, R77, UR6, -R45.reuse ;  /* 0x000000064db57c23 */ /* 0x100fe2000801082d */
[----:B------:R-:W-:Y:S01]  /*4dc0*/  FFMA.FTZ R4, R4, UR6, -R45 ;  /* 0x0000000604047c23 */ /* 0x000fe2000801082d */
[----:B-1----:R-:W-:Y:S01]  /*4dd0*/  FADD.FTZ R2, R182, R3 ;  /* 0x00000003b6027221 */ /* 0x002fe20000010000 */
[--C-:B------:R-:W-:Y:S01]  /*4de0*/  FFMA.FTZ R183, R5, UR6, -R45.reuse ;  /* 0x0000000605b77c23 */ /* 0x100fe2000801082d */
[----:B------:R-:W-:Y:S01]  /*4df0*/  MUFU.EX2 R24, R24 ;  /* 0x0000001800187308 */ /* 0x000fe20000000800 */
[--C-:B------:R-:W-:Y:S01]  /*4e00*/  FFMA.FTZ R8, R8, UR6, -R45.reuse ;  /* 0x0000000608087c23 */ /* 0x100fe2000801082d */
[----:B--2---:R-:W-:Y:S01]  /*4e10*/  FADD.FTZ R3, R67, R2 ;  /* 0x0000000243037221 */ /* 0x004fe20000010000 */
[--C-:B------:R-:W-:Y:S01]  /*4e20*/  FFMA.FTZ R179, R9, UR6, -R45.reuse ;  /* 0x0000000609b37c23 */ /* 0x100fe2000801082d */
[--C-:B------:R-:W-:Y:S01]  /*4e30*/  FFMA.FTZ R10, R10, UR6, -R45.reuse ;  /* 0x000000060a0a7c23 */ /* 0x100fe2000801082d */
[----:B------:R-:W-:Y:S01]  /*4e40*/  FFMA.FTZ R173, R11, UR6, -R45 ;  /* 0x000000060bad7c23 */ /* 0x000fe2000801082d */
[----:B---3--:R-:W-:Y:S01]  /*4e50*/  FADD.FTZ R2, R176, R3 ;  /* 0x00000003b0027221 */ /* 0x008fe20000010000 */
[--C-:B------:R-:W-:Y:S01]  /*4e60*/  FFMA.FTZ R12, R12, UR6, -R45.reuse ;  /* 0x000000060c0c7c23 */ /* 0x100fe2000801082d */
[----:B------:R-:W-:Y:S01]  /*4e70*/  MUFU.EX2 R181, R181 ;  /* 0x000000b500b57308 */ /* 0x000fe20000000800 */
[--C-:B------:R-:W-:Y:S01]  /*4e80*/  FFMA.FTZ R175, R13, UR6, -R45.reuse ;  /* 0x000000060daf7c23 */ /* 0x100fe2000801082d */
[----:B----4-:R-:W-:Y:S01]  /*4e90*/  FADD.FTZ R3, R69, R2 ;  /* 0x0000000245037221 */ /* 0x010fe20000010000 */
[--C-:B------:R-:W-:Y:S01]  /*4ea0*/  FFMA.FTZ R14, R14, UR6, -R45.reuse ;  /* 0x000000060e0e7c23 */ /* 0x100fe2000801082d */
[--C-:B------:R-:W-:Y:S01]  /*4eb0*/  FFMA.FTZ R15, R15, UR6, -R45.reuse ;  /* 0x000000060f0f7c23 */ /* 0x100fe2000801082d */
[----:B------:R-:W-:Y:S01]  /*4ec0*/  FFMA.FTZ R20, R20, UR6, -R45 ;  /* 0x0000000614147c23 */ /* 0x000fe2000801082d */
[----:B-----5:R-:W-:Y:S01]  /*4ed0*/  FADD.FTZ R2, R178, R3 ;  /* 0x00000003b2027221 */ /* 0x020fe20000010000 */
[--C-:B------:R-:W-:Y:S01]  /*4ee0*/  FFMA.FTZ R25, R25, UR6, -R45.reuse ;  /* 0x0000000619197c23 */ /* 0x100fe2000801082d */
[----:B------:R-:W0:Y:S01]  /*4ef0*/  MUFU.EX2 R4, R4 ;  /* 0x0000000400047308 */ /* 0x000e220000000800 */
[--C-:B------:R-:W-:Y:S01]  /*4f00*/  FFMA.FTZ R26, R26, UR6, -R45.reuse ;  /* 0x000000061a1a7c23 */ /* 0x100fe2000801082d */
[----:B------:R-:W-:Y:S01]  /*4f10*/  FADD.FTZ R3, R71, R2 ;  /* 0x0000000247037221 */ /* 0x000fe20000010000 */
[--C-:B------:R-:W-:Y:S01]  /*4f20*/  FFMA.FTZ R28, R28, UR6, -R45.reuse ;  /* 0x000000061c1c7c23 */ /* 0x100fe2000801082d */
[--C-:B------:R-:W-:Y:S01]  /*4f30*/  FFMA.FTZ R29, R29, UR6, -R45.reuse ;  /* 0x000000061d1d7c23 */ /* 0x100fe2000801082d */
[----:B------:R-:W-:Y:S01]  /*4f40*/  FFMA.FTZ R48, R48, UR6, -R45 ;  /* 0x0000000630307c23 */ /* 0x000fe2000801082d */
[----:B------:R-:W-:Y:S01]  /*4f50*/  FADD.FTZ R2, R172, R3 ;  /* 0x00000003ac027221 */ /* 0x000fe20000010000 */
[--C-:B------:R-:W-:Y:S01]  /*4f60*/  FFMA.FTZ R49, R49, UR6, -R45.reuse ;  /* 0x0000000631317c23 */ /* 0x100fe2000801082d */
[----:B------:R-:W1:Y:S01]  /*4f70*/  MUFU.EX2 R183, R183 ;  /* 0x000000b700b77308 */ /* 0x000e620000000800 */
[--C-:B------:R-:W-:Y:S01]  /*4f80*/  FFMA.FTZ R50, R50, UR6, -R45.reuse ;  /* 0x0000000632327c23 */ /* 0x100fe2000801082d */
[----:B------:R-:W-:Y:S01]  /*4f90*/  FADD.FTZ R3, R73, R2 ;  /* 0x0000000249037221 */ /* 0x000fe20000010000 */
[--C-:B------:R-:W-:Y:S01]  /*4fa0*/  FFMA.FTZ R52, R52, UR6, -R45.reuse ;  /* 0x0000000634347c23 */ /* 0x100fe2000801082d */
[--C-:B------:R-:W-:Y:S01]  /*4fb0*/  FFMA.FTZ R53, R53, UR6, -R45.reuse ;  /* 0x0000000635357c23 */ /* 0x100fe2000801082d */
[----:B------:R-:W-:Y:S01]  /*4fc0*/  FFMA.FTZ R54, R54, UR6, -R45 ;  /* 0x0000000636367c23 */ /* 0x000fe2000801082d */
[----:B------:R-:W-:Y:S01]  /*4fd0*/  FADD.FTZ R36, R174, R3 ;  /* 0x00000003ae247221 */ /* 0x000fe20000010000 */
[--C-:B------:R-:W-:Y:S01]  /*4fe0*/  FFMA.FTZ R56, R56, UR6, -R45.reuse ;  /* 0x0000000638387c23 */ /* 0x100fe2000801082d */
[----:B------:R-:W2:Y:S01]  /*4ff0*/  MUFU.EX2 R177, R177 ;  /* 0x000000b100b17308 */ /* 0x000ea20000000800 */
[----:B0-----:R-:W-:Y:S01]  /*5000*/  FADD.FTZ R2, R181, R4 ;  /* 0x00000004b5027221 */ /* 0x001fe20000010000 */
[----:B------:R-:W-:Y:S01]  /*5010*/  FADD.FTZ R5, R63, R36 ;  /* 0x000000243f057221 */ /* 0x000fe20000010000 */
[--C-:B------:R-:W-:Y:S01]  /*5020*/  FFMA.FTZ R57, R57, UR6, -R45.reuse ;  /* 0x0000000639397c23 */ /* 0x100fe2000801082d */
[--C-:B------:R-:W-:Y:S01]  /*5030*/  FFMA.FTZ R0, R0, UR6, -R45.reuse ;  /* 0x0000000600007c23 */ /* 0x100fe2000801082d */
[----:B------:R-:W-:Y:S01]  /*5040*/  FFMA.FTZ R30, R30, UR6, -R45 ;  /* 0x000000061e1e7c23 */ /* 0x000fe2000801082d */
[----:B------:R-:W-:Y:S01]  /*5050*/  FADD.FTZ R36, R168, R5 ;  /* 0x00000005a8247221 */ /* 0x000fe20000010000 */
[--C-:B------:R-:W-:Y:S01]  /*5060*/  FFMA.FTZ R32, R32, UR6, -R45.reuse ;  /* 0x0000000620207c23 */ /* 0x100fe2000801082d */
[----:B------:R-:W0:Y:S01]  /*5070*/  MUFU.EX2 R8, R8 ;  /* 0x0000000800087308 */ /* 0x000e220000000800 */
[----:B-1----:R-:W-:Y:S01]  /*5080*/  FADD.FTZ R3, R183, R2 ;  /* 0x00000002b7037221 */ /* 0x002fe20000010000 */
[----:B------:R-:W-:Y:S01]  /*5090*/  FADD.FTZ R5, R75, R36 ;  /* 0x000000244b057221 */ /* 0x000fe20000010000 */
[----:B------:R-:W-:Y:S01]  /*50a0*/  FFMA.FTZ R55, R55, UR6, -R45 ;  /* 0x0000000637377c23 */ /* 0x000fe2000801082d */
[----:B------:R-:W-:Y:S01]  /*50b0*/  F2FP.BF16.F32.PACK_AB R181, R4, R181 ;  /* 0x000000b504b5723e */ /* 0x000fe200000010ff */
[----:B------:R-:W-:Y:S01]  /*50c0*/  FADD.FTZ R2, R24, R3 ;  /* 0x0000000318027221 */ /* 0x000fe20000010000 */
[----:B------:R-:W-:Y:S01]  /*50d0*/  FADD.FTZ R36, R170, R5 ;  /* 0x00000005aa247221 */ /* 0x000fe20000010000 */
[--C-:B------:R-:W-:Y:S01]  /*50e0*/  FFMA.FTZ R47, R47, UR6, -R45.reuse ;  /* 0x000000062f2f7c23 */ /* 0x100fe2000801082d */
[----:B------:R-:W1:Y:S01]  /*50f0*/  MUFU.EX2 R179, R179 ;  /* 0x000000b300b37308 */ /* 0x000e620000000800 */
[----:B--2---:R-:W-:Y:S01]  /*5100*/  FADD.FTZ R3, R177, R2 ;  /* 0x00000002b1037221 */ /* 0x004fe20000010000 */
[----:B------:R-:W-:Y:S01]  /*5110*/  FADD.FTZ R5, R31, R36 ;  /* 0x000000241f057221 */ /* 0x000fe20000010000 */
[----:B------:R-:W-:Y:S01]  /*5120*/  FFMA.FTZ R34, R34, UR6, -R45 ;  /* 0x0000000622227c23 */ /* 0x000fe2000801082d */
[----:B------:R-:W-:-:S02]  /*5130*/  F2FP.BF16.F32.PACK_AB R180, R65, R180 ;  /* 0x000000b441b4723e */ /* 0x000fc400000010ff */
        /* <DEDUP_REMOVED lines=21> */
[----:B------:R-:W-:Y:S01]  /*5290*/  FADD.FTZ R36, R162, R5 ;  /* 0x00000005a2247221 */ /* 0x000fe20000010000 */
[----:B------:R-:W-:Y:S01]  /*52a0*/  F2FP.BF16.F32.PACK_AB R160, R43, R160 ;  /* 0x000000a02ba0723e */ /* 0x000fe200000010ff */
[----:B------:R-:W2:Y:S01]  /*52b0*/  MUFU.EX2 R175, R175 ;  /* 0x000000af00af7308 */ /* 0x000ea20000000800 */
[----:B0-----:R-:W-:Y:S01]  /*52c0*/  FADD.FTZ R3, R173, R2 ;  /* 0x00000002ad037221 */ /* 0x001fe20000010000 */
[C---:B------:R-:W-:Y:S01]  /*52d0*/  FADD.FTZ R5, R41.reuse, R36 ;  /* 0x0000002429057221 */ /* 0x040fe20000010000 */
[----:B------:R-:W-:-:S02]  /*52e0*/  F2FP.BF16.F32.PACK_AB R162, R41, R162 ;  /* 0x000000a229a2723e */ /* 0x000fc400000010ff */
[----:B------:R-:W-:Y:S02]  /*52f0*/  F2FP.BF16.F32.PACK_AB R183, R24, R183 ;  /* 0x000000b718b7723e */ /* 0x000fe400000010ff */
[----:B------:R-:W-:Y:S01]  /*5300*/  F2FP.BF16.F32.PACK_AB R177, R8, R177 ;  /* 0x000000b108b1723e */ /* 0x000fe200000010ff */
[----:B------:R-:W0:Y:S01]  /*5310*/  MUFU.EX2 R14, R14 ;  /* 0x0000000e000e7308 */ /* 0x000e220000000800 */
[----:B-1----:R-:W-:Y:S01]  /*5320*/  FADD.FTZ R2, R12, R3 ;  /* 0x000000030c027221 */ /* 0x002fe20000010000 */
[----:B------:R-:W-:Y:S02]  /*5330*/  F2FP.BF16.F32.PACK_AB R179, R10, R179 ;  /* 0x000000b30ab3723e */ /* 0x000fe400000010ff */
[----:B------:R-:W-:-:S04]  /*5340*/  F2FP.BF16.F32.PACK_AB R173, R12, R173 ;  /* 0x000000ad0cad723e */ /* 0x000fc800000010ff */
        /* <DEDUP_REMOVED lines=66> */
[----:B-1----:R-:W-:Y:S01]  /*5770*/  FADD.FTZ R38, R154, R5 ;  /* 0x000000059a267221 */ /* 0x002fe20000010000 */
[----:B------:R-:W-:-:S06]  /*5780*/  VIADD R5, R90, 0xfffffffe ;  /* 0xfffffffe5a057836 */ /* 0x000fcc0000000000 */
[----:B------:R-:W1:Y:S01]  /*5790*/  MUFU.EX2 R34, R34 ;  /* 0x0000002200227308 */ /* 0x000e620000000800 */
[----:B--2---:R-:W-:Y:S01]  /*57a0*/  FADD.FTZ R3, R47, R4 ;  /* 0x000000042f037221 */ /* 0x004fe20000010000 */
[C---:B0-----:R-:W-:Y:S01]  /*57b0*/  FADD.FTZ R2, R21.reuse, R38 ;  /* 0x0000002615027221 */ /* 0x041fe20000010000 */
[----:B------:R-:W-:Y:S02]  /*57c0*/  F2FP.BF16.F32.PACK_AB R154, R21, R154 ;  /* 0x0000009a159a723e */ /* 0x000fe400000010ff */
[C---:B-1----:R-:W-:Y:S01]  /*57d0*/  FADD.FTZ R0, R34.reuse, R3 ;  /* 0x0000000322007221 */ /* 0x042fe20000010000 */
        /* <DEDUP_REMOVED lines=13> */
.L_x_7817:
[----:B------:R-:W-:Y:S02]  /*58b0*/  ULDC UR22, c[0x0][0x9e4] ;  /* 0x0002790000167ab9 */ /* 0x000fe40000000800 */
[----:B------:R-:W-:-:S11]  /*58c0*/  UISETP.NE.AND UP0, UPT, UR22, 0x1, UPT ;  /* 0x000000011600788c */ /* 0x000fd6000bf05270 */
[----:B------:R-:W-:Y:S02]  /*58d0*/  @UP0 ULDC.64 UR10, c[0x0][0x9e8] ;  /* 0x00027a00000a0ab9 */ /* 0x000fe40000000a00 */
[----:B------:R-:W-:-:S04]  /*58e0*/  UIMAD.WIDE.U32 UR14, UR19, UR10, URZ ;  /* 0x0000000a130e72a5 */ /* 0x000fc8000f8e003f */
[----:B------:R-:W-:-:S12]  /*58f0*/  @UP0 USHF.R.U32.HI UR19, URZ, UR11, UR15 ;  /* 0x0000000b3f130299 */ /* 0x000fd8000801160f */
.L_x_7818:
[----:B------:R-:W-:-:S04]  /*5900*/  UIMAD UR19, UR19, UR22, UR22 ;  /* 0x00000016131372a4 */ /* 0x000fc8000f8e0216 */
[----:B------:R-:W-:-:S04]  /*5910*/  UISETP.LT.AND UP0, UPT, UR18, UR19, UPT ;  /* 0x000000131200728c */ /* 0x000fc8000bf01270 */
[----:B------:R-:W-:-:S12]  /*5920*/  USEL UR18, UR18, UR19, UP0 ;  /* 0x0000001312127287 */ /* 0x000fd80008000000 */
.L_x_7816:
[----:B------:R-:W-:Y:S01]  /*5930*/  USHF.R.S32.HI UR10, URZ, 0x1f, UR18 ;  /* 0x0000001f3f0a7899 */ /* 0x000fe20008011412 */
[----:B------:R-:W-:Y:S02]  /*5940*/  CS2R R150, SRZ ;  /* 0x0000000000967805 */ /* 0x000fe4000001ff00 */
[----:B------:R-:W-:Y:S02]  /*5950*/  CS2R R148, SRZ ;  /* 0x0000000000947805 */ /* 0x000fe4000001ff00 */
[----:B------:R-:W-:Y:S01]  /*5960*/  CS2R R146, SRZ ;  /* 0x0000000000927805 */ /* 0x000fe2000001ff00 */
        /* <DEDUP_REMOVED lines=39> */
[----:B------:R-:W-:Y:S01]  /*5be0*/  IMAD.MOV.U32 R151, RZ, RZ, RZ ;  /* 0x000000ffff977224 */ /* 0x000fe200078e00ff */
[----:B------:R-:W-:Y:S01]  /*5bf0*/  ULDC UR52, c[0x0][0x9e4] ;  /* 0x0002790000347ab9 */ /* 0x000fe20000000800 */
[----:B------:R-:W-:Y:S01]  /*5c00*/  ULDC UR60, c[0x0][0x9dc] ;  /* 0x00027700003c7ab9 */ /* 0x000fe20000000800 */
[----:B------:R-:W-:Y:S01]  /*5c10*/  ULDC UR45, c[0x0][0x9d8] ;  /* 0x00027600002d7ab9 */ /* 0x000fe20000000800 */
[----:B------:R-:W-:Y:S01]  /*5c20*/  ULDC UR59, c[0x0][0x988] ;  /* 0x00026200003b7ab9 */ /* 0x000fe20000000800 */
[----:B------:R-:W-:-:S05]  /*5c30*/  ULDC UR61, c[0x0][0x9e0] ;  /* 0x00027800003d7ab9 */ /* 0x000fca0000000800 */
.L_x_7838:
[----:B------:R-:W-:Y:S01]  /*5c40*/  ISETP.NE.AND P2, PT, RZ, UR50, PT ;  /* 0x00000032ff007c0c */ /* 0x000fe2000bf45270 */
[----:B------:R-:W-:-:S04]  /*5c50*/  UISETP.NE.AND UP0, UPT, UR44, 0x1, UPT ;  /* 0x000000012c00788c */ /* 0x000fc8000bf05270 */
[----:B------:R-:W-:-:S04]  /*5c60*/  USEL UR39, URZ, 0x1, UP0 ;  /* 0x000000013f277887 */ /* 0x000fc80008000000 */
[----:B------:R-:W-:-:S04]  /*5c70*/  ULOP3.LUT UR39, UR43, UR39, URZ, 0x3c, !UPT ;  /* 0x000000272b277292 */ /* 0x000fc8000f8e3c3f */
[----:B------:R-:W-:Y:S08]  /*5c80*/  @P2 BRA `(.L_x_7820) ;  /* 0x0000000000382947 */ /* 0x000ff00003800000 */
[----:B------:R-:W-:Y:S05]  /*5c90*/  @!P0 BRA `(.L_x_7821) ;  /* 0x0000000000048947 */ /* 0x000fea0003800000 */
[----:B------:R-:W-:Y:S01]  /*5ca0*/  BPT.TRAP 0x1 ;  /* 0x000000040000795c */ /* 0x000fe20000300000 */
.L_x_7821:
        /* <DEDUP_REMOVED lines=9> */
.L_x_7822:
[----:B-1----:R-:W-:Y:S05]  /*5d40*/  @P1 BRA `(.L_x_7820) ;  /* 0x0000000000081947 */ /* 0x002fea0003800000 */
[----:B------:R-:W1:Y:S02]  /*5d50*/  SYNCS.PHASECHK.TRANS64.TRYWAIT P1, [UR6+0x28830], R6 ;  /* 0x02883006ff0075a7 */ /* 0x000e640008020146 */
[----:B-1----:R-:W-:Y:S05]  /*5d60*/  @!P1 BRA `(.L_x_7823) ;  /* 0x0000013c00549947 */ /* 0x002fea0003800000 */
.L_x_7820:
        /* <DEDUP_REMOVED lines=15> */
[----:B------:R-:W-:Y:S01]  /*5e60*/  UMOV UR34, UR30 ;  /* 0x0000001e00227c82 */ /* 0x000fe20008000000 */
        /* <DEDUP_REMOVED lines=35> */
.L_x_7825:
[----:B------:R-:W-:Y:S01]  /*60a0*/  ULEA UR6, UR44, UR40, 0x3 ;  /* 0x000000282c067291 */ /* 0x000fe2000f8e183f */
[----:B------:R-:W-:-:S05]  /*60b0*/  IMAD.U32 R6, RZ, RZ, UR43 ;  /* 0x0000002bff067e24 */ /* 0x000fca000f8e00ff */
[----:B------:R-:W-:-:S04]  /*60c0*/  SHF.L.U32 R6, R6, 0x1f, RZ ;  /* 0x0000001f06067819 */ /* 0x000fc800000006ff */
[----:B------:R0:W1:Y:S01]  /*60d0*/  SYNCS.PHASECHK.TRANS64.TRYWAIT P1, [UR6+0x28850], R6 ;  /* 0x02885006ff0075a7 */ /* 0x0000620008020146 */
[----:B------:R-:W-:Y:S05]  /*60e0*/  @!P0 BRA `(.L_x_7826) ;  /* 0x0000000000048947 */ /* 0x000fea0003800000 */
[----:B------:R-:W-:Y:S01]  /*60f0*/  BPT.TRAP 0x1 ;  /* 0x000000040000795c */ /* 0x000fe20000300000 */
.L_x_7826:
[----:B-1----:R-:W-:Y:S05]  /*6100*/  @P1 BRA `(.L_x_7824) ;  /* 0x0000000000081947 */ /* 0x002fea0003800000 */
[----:B------:R-:W1:Y:S02]  /*6110*/  SYNCS.PHASECHK.TRANS64.TRYWAIT P1, [UR6+0x28850], R6 ;  /* 0x02885006ff0075a7 */ /* 0x000e640008020146 */
[----:B-1----:R-:W-:Y:S05]  /*6120*/  @!P1 BRA `(.L_x_7827) ;  /* 0x00000138007c9947 */ /* 0x002fea0003800000 */
.L_x_7824:
[----:B------:R-:W-:Y:S01]  /*6130*/  UIADD3 UR6, UR40, 0x400, URZ ;  /* 0x0000040028067890 */ /* 0x000fe2000fffe03f */
[----:B------:R-:W-:Y:S01]  /*6140*/  WARPGROUP.ARRIVE ;  /* 0x00000000000079c5 */ /* 0x000fe20000000000 */
[----:B------:R-:W-:-:S05]  /*6150*/  UMOV UR7, 0x40000040 ;  /* 0x4000004000077882 */ /* 0x000fca0000000000 */
[----:B-1----:R-:W1:Y:S01]  /*6160*/  S2R R7, SR_TID.X ;  /* 0x0000000000077919 */ /* 0x002e620000002100 */
        /* <DEDUP_REMOVED lines=8> */
[----:B-1----:R-:W-:-:S04]  /*61f0*/  SHF.R.U32.HI R7, RZ, 0x7, R7 ;  /* 0x00000007ff077819 */ /* 0x002fc80000011607 */
[----:B0-----:R-:W-:Y:S01]  /*6200*/  IADD3 R6, -R7, 0xb, RZ ;  /* 0x0000000b07067810 */ /* 0x001fe20007ffe1ff */
[----:B------:R-:W-:Y:S02]  /*6210*/  WARPGROUP.DEPBAR.LE gsb0, 0x0 ;  /* 0x00008000000079c5 */ /* 0x000fe40000010000 */
[----:B------:R-:W-:-:S06]  /*6220*/  WARPGROUP.ARRIVE ;  /* 0x00000000000079c5 */ /* 0x000fcc0000000000 */
        /* <DEDUP_REMOVED lines=35> */
.L_x_7828:
[----:B------:R-:W-:Y:S01]  /*6460*/  UISETP.NE.AND UP1, UPT, UR51, URZ, UPT ;  /* 0x0000003f3300728c */ /* 0x000fe2000bf25270 */
[----:B------:R-:W-:Y:S01]  /*6470*/  FMUL.FTZ R13, R34, UR45 ;  /* 0x0000002d220d7c20 */ /* 0x000fe20008410000 */
[----:B------:R-:W-:Y:S01]  /*6480*/  FMUL.FTZ R34, R66, UR45 ;  /* 0x0000002d42227c20 */ /* 0x000fe20008410000 */
[----:B------:R-:W-:Y:S02]  /*6490*/  VIADD R66, R17, UR47 ;  /* 0x0000002f11427c36 */ /* 0x000fe40008000000 */
[----:B------:R-:W-:Y:S01]  /*64a0*/  FMUL.FTZ R152, R24, UR45 ;  /* 0x0000002d18987c20 */ /* 0x000fe20008410000 */
[----:B------:R-:W-:Y:S01]  /*64b0*/  FMUL.FTZ R24, R47, UR45 ;  /* 0x0000002d2f187c20 */ /* 0x000fe20008410000 */
[----:B------:R-:W-:Y:S01]  /*64c0*/  PLOP3.LUT P1, PT, PT, PT, UP1, 0x80, 0x0 ;  /* 0x000000000000781c */ /* 0x000fe20003f2f018 */
[----:B------:R-:W-:Y:S01]  /*64d0*/  FMUL.FTZ R47, R48, UR45 ;  /* 0x0000002d302f7c20 */ /* 0x000fe20008410000 */
[----:B------:R-:W-:Y:S01]  /*64e0*/  PLOP3.LUT P2, PT, PT, PT, UP1, 0x80, 0x0 ;  /* 0x000000000000781c */ /* 0x000fe20003f4f018 */
[----:B------:R-:W-:Y:S01]  /*64f0*/  ULEA UR6, UR38, UR40, 0x3 ;  /* 0x0000002826067291 */ /* 0x000fe2000f8e183f */
[----:B------:R-:W-:Y:S01]  /*6500*/  FMUL.FTZ R48, R53, UR45 ;  /* 0x0000002d35307c20 */ /* 0x000fe20008410000 */
[----:B------:R-:W-:Y:S01]  /*6510*/  @UP1 ULDC UR7, c[0x0][0x44c] ;  /* 0x0001130000071ab9 */ /* 0x000fe20000000800 */
[----:B------:R-:W-:Y:S01]  /*6520*/  FMUL.FTZ R53, R60, UR45 ;  /* 0x0000002d3c357c20 */ /* 0x000fe20008410000 */
[----:B------:R-:W-:Y:S01]  /*6530*/  FMUL.FTZ R60, R68, UR45 ;  /* 0x0000002d443c7c20 */ /* 0x000fe20008410000 */
[----:B------:R-:W-:Y:S01]  /*6540*/  UIADD3 UR6, UR6, 0x28840, URZ ;  /* 0x0002884006067890 */ /* 0x000fe2000fffe03f */
[----:B------:R-:W-:Y:S01]  /*6550*/  FMUL.FTZ R153, R25, UR45 ;  /* 0x0000002d19997c20 */ /* 0x000fe20008410000 */
[----:B------:R-:W-:Y:S01]  /*6560*/  UISETP.NE.AND UP0, UPT, UR46, URZ, UPT ;  /* 0x0000003f2e00728c */ /* 0x000fe2000bf05270 */
[----:B------:R-:W-:Y:S01]  /*6570*/  FMUL.FTZ R8, R26, UR45 ;  /* 0x0000002d1a087c20 */ /* 0x000fe20008410000 */
[----:B------:R-:W-:Y:S01]  /*6580*/  FMUL.FTZ R9, R27, UR45 ;  /* 0x0000002d1b097c20 */ /* 0x000fe20008410000 */
[----:B0-----:R-:W-:Y:S01]  /*6590*/  @P1 IMAD.HI.U32 R6, R66, UR7, RZ ;  /* 0x0000000742061c27 */ /* 0x001fe2000f8e00ff */
        /* <DEDUP_REMOVED lines=58> */
[----:B------:R-:W-:Y:S01]  /*6940*/  PLOP3.LUT P1, PT, PT, PT, UP0, 0x40, 0x0 ;  /* 0x000000000000781c */ /* 0x000fe20003f2e808 */
[----:B------:R-:W-:Y:S01]  /*6950*/  IMAD.U32 R7, RZ, RZ, UR42 ;  /* 0x0000002aff077e24 */ /* 0x000fe2000f8e00ff */
[----:B------:R-:W1:Y:S01]  /*6960*/  MUFU.TANH R152, R152 ;  /* 0x0000009800987308 */ /* 0x000e620000002400 */
[----:B------:R-:W-:Y:S01]  /*6970*/  IADD3 R6, -R16, 0x1, -R65 ;  /* 0x0000000110067810 */ /* 0x000fe20007ffe941 */
[----:B------:R-:W-:Y:S01]  /*6980*/  UMOV UR7, UR60 ;  /* 0x0000003c00077c82 */ /* 0x000fe20008000000 */
        /* <DEDUP_REMOVED lines=84> */
.L_x_7831:
[----:B------:R-:W-:-:S05]  /*6ed0*/  IMAD.U32 R70, RZ, RZ, UR52 ;  /* 0x00000034ff467e24 */ /* 0x000fca000f8e00ff */
[----:B------:R-:W-:-:S13]  /*6ee0*/  ISETP.NE.AND P1, PT, R70, 0x1, PT ;  /* 0x000000014600780c */ /* 0x000fda0003f25270 */
[----:B------:R-:W1:Y:S02]  /*6ef0*/  @P1 LDC.64 R6, c[0x0][0x9e8] ;  /* 0x00027a00ff061b82 */ /* 0x000e640000000a00 */
[----:B-1----:R-:W-:-:S05]  /*6f00*/  @P1 IMAD.HI.U32 R6, R68, R6, RZ ;  /* 0x0000000644061227 */ /* 0x002fca00078e00ff */
[----:B------:R-:W-:-:S07]  /*6f10*/  @P1 SHF.R.U32.HI R68, RZ, R7, R6 ;  /* 0x00000007ff441219 */ /* 0x000fce0000011606 */
.L_x_7832:
[----:B------:R-:W-:Y:S05]  /*6f20*/  BSYNC B0 ;  /* 0x0000000000007941 */ /* 0x000fea0003800000 */
.L_x_7830:
[----:B------:R-:W-:-:S04]  /*6f30*/  IMAD R7, R68, R70, -R65 ;  /* 0x0000004644077224 */ /* 0x000fc800078e0a41 */
[----:B------:R-:W-:-:S05]  /*6f40*/  IMAD.IADD R6, R7, 0x1, -R16 ;  /* 0x0000000107067824 */ /* 0x000fca00078e0a10 */
[----:B------:R-:W-:Y:S02]  /*6f50*/  VIADDMNMX R73, R6, R70, R73, PT ;  /* 0x0000004606497246 */ /* 0x000fe40003800149 */
[----:B------:R-:W-:-:S07]  /*6f60*/  VIMNMX R75, R75, R6, !PT ;  /* 0x000000064b4b7248 */ /* 0x000fce0007fe0100 */
.L_x_7829:
[----:B------:R-:W-:Y:S01]  /*6f70*/  ISETP.GT.AND P1, PT, R5, -0x1, PT ;  /* 0xffffffff0500780c */ /* 0x000fe20003f24270 */
[----:B------:R1:W2:Y:S01]  /*6f80*/  SHFL.IDX PT, R6, R66, 0x1, 0x1c1f ;  /* 0x003c1f0042067f89 */ /* 0x0002a200000e0000 */
[----:B------:R-:W-:Y:S02]  /*6f90*/  UISETP.NE.AND UP0, UPT, UR46, URZ, UPT ;  /* 0x0000003f2e00728c */ /* 0x000fe4000bf05270 */
[C---:B------:R-:W-:Y:S02]  /*6fa0*/  ISETP.GT.AND P3, PT, R75.reuse, 0x8, P1 ;  /* 0x000000084b00780c */ /* 0x040fe40000f64270 */
[----:B------:R-:W-:Y:S02]  /*6fb0*/  ISETP.GT.AND P6, PT, R75, RZ, P1 ;  /* 0x000000ff4b00720c */ /* 0x000fe40000fc4270 */
        /* <DEDUP_REMOVED lines=13> */
[----:B0-----:R-:W-:-:S02]  /*7090*/  FSEL R158, R158, -INF , !P3 ;  /* 0xff8000009e9e7808 */ /* 0x001fc40005800000 */
[----:B------:R-:W-:Y:S02]  /*70a0*/  ISETP.GT.AND P3, PT, R75, 0x30, P1 ;  /* 0x000000304b00780c */ /* 0x000fe40000f64270 */
[C---:B------:R-:W-:Y:S02]  /*70b0*/  ISETP.LT.OR P5, PT, R73.reuse, 0xa, P5 ;  /* 0x0000000a4900780c */ /* 0x040fe40002fa1670 */
[C---:B------:R-:W-:Y:S02]  /*70c0*/  ISETP.LT.OR P4, PT, R73.reuse, 0x11, P4 ;  /* 0x000000114900780c */ /* 0x040fe40002781670 */
[C---:B------:R-:W-:Y:S02]  /*70d0*/  ISETP.LT.OR P6, PT, R73.reuse, 0x12, P6 ;  /* 0x000000124900780c */ /* 0x040fe400037c1670 */
[C---:B------:R-:W-:Y:S02]  /*70e0*/  ISETP.LT.OR P2, PT, R73.reuse, 0x19, P2 ;  /* 0x000000194900780c */ /* 0x040fe40001741670 */
[----:B------:R-:W-:-:S02]  /*70f0*/  ISETP.LT.OR P3, PT, R73, 0x31, P3 ;  /* 0x000000314900780c */ /* 0x000fc40001f61670 */
[----:B------:R-:W-:Y:S02]  /*7100*/  FSEL R164, R155, -INF , !P5 ;  /* 0xff8000009ba47808 */ /* 0x000fe40006800000 */
[----:B------:R-:W-:Y:S02]  /*7110*/  FSEL R154, R157, -INF , !P4 ;  /* 0xff8000009d9a7808 */ /* 0x000fe40006000000 */
[----:B------:R-:W-:Y:S02]  /*7120*/  FSEL R156, R156, -INF , !P6 ;  /* 0xff8000009c9c7808 */ /* 0x000fe40007000000 */
[----:B------:R-:W-:Y:S02]  /*7130*/  FSEL R152, R159, -INF , !P2 ;  /* 0xff8000009f987808 */ /* 0x000fe40005000000 */
[C---:B------:R-:W-:Y:S02]  /*7140*/  ISETP.GT.AND P5, PT, R75.reuse, 0x20, P1 ;  /* 0x000000204b00780c */ /* 0x040fe40000fa4270 */
[----:B------:R-:W-:-:S02]  /*7150*/  ISETP.GT.AND P4, PT, R75, 0x21, P1 ;  /* 0x000000214b00780c */ /* 0x000fc40000f84270 */
[C---:B------:R-:W-:Y:S02]  /*7160*/  ISETP.GT.AND P6, PT, R75.reuse, 0x28, P1 ;  /* 0x000000284b00780c */ /* 0x040fe40000fc4270 */
[----:B------:R-:W-:Y:S02]  /*7170*/  ISETP.GT.AND P2, PT, R75, 0x29, P1 ;  /* 0x000000294b00780c */ /* 0x000fe40000f44270 */
        /* <DEDUP_REMOVED lines=37> */
[----:B-1----:R-:W-:Y:S02]  /*73d0*/  FSEL R66, R53, -INF , !P5 ;  /* 0xff80000035427808 */ /* 0x002fe40006800000 */
[----:B------:R-:W-:Y:S02]  /*73e0*/  FSEL R68, R52, -INF , !P4 ;  /* 0xff80000034447808 */ /* 0x000fe40006000000 */
[----:B------:R-:W-:-:S02]  /*73f0*/  FSEL R64, R64, -INF , !P6 ;  /* 0xff80000040407808 */ /* 0x000fc40007000000 */
[----:B------:R-:W-:Y:S02]  /*7400*/  FSEL R62, R62, -INF , !P2 ;  /* 0xff8000003e3e7808 */ /* 0x000fe40005000000 */
[C---:B------:R-:W-:Y:S02]  /*7410*/  ISETP.GT.AND P5, PT, R75.reuse, 0x59, P1 ;  /* 0x000000594b00780c */ /* 0x040fe40000fa4270 */
[C---:B------:R-:W-:Y:S02]  /*7420*/  ISETP.GT.AND P4, PT, R75.reuse, 0x60, P1 ;  /* 0x000000604b00780c */ /* 0x040fe40000f84270 */
[C---:B------:R-:W-:Y:S02]  /*7430*/  ISETP.GT.AND P6, PT, R75.reuse, 0x61, P1 ;  /* 0x000000614b00780c */ /* 0x040fe40000fc4270 */
[----:B------:R-:W-:Y:S02]  /*7440*/  ISETP.GT.AND P2, PT, R75, 0x68, P1 ;  /* 0x000000684b00780c */ /* 0x000fe40000f44270 */
[----:B------:R-:W-:Y:S01]  /*7450*/  FSEL R49, R57, -INF , !P3 ;  /* 0xff80000039317808 */ /* 0x000fe20005800000 */
[--C-:B--2---:R-:W-:Y:S01]  /*7460*/  IMAD.IADD R57, R61, 0x1, R6.reuse ;  /* 0x000000013d397824 */ /* 0x104fe200078e0206 */
[----:B------:R-:W-:Y:S01]  /*7470*/  PLOP3.LUT P3, PT, PT, PT, UP0, 0x40, 0x0 ;  /* 0x000000000000781c */ /* 0x000fe20003f6e808 */
[----:B------:R-:W-:Y:S01]  /*7480*/  IMAD.IADD R61, R71, 0x1, R6 ;  /* 0x00000001473d7824 */ /* 0x000fe200078e0206 */
        /* <DEDUP_REMOVED lines=34> */
.L_x_7835:
[----:B------:R-:W-:-:S05]  /*76b0*/  IMAD.U32 R162, RZ, RZ, UR52 ;  /* 0x00000034ffa27e24 */ /* 0x000fca000f8e00ff */
[----:B------:R-:W-:-:S13]  /*76c0*/  ISETP.NE.AND P2, PT, R162, 0x1, PT ;  /* 0x00000001a200780c */ /* 0x000fda0003f45270 */
[----:B------:R-:W0:Y:S02]  /*76d0*/  @P2 LDC.64 R6, c[0x0][0x9e8] ;  /* 0x00027a00ff062b82 */ /* 0x000e240000000a00 */
[----:B0-----:R-:W-:-:S05]  /*76e0*/  @P2 IMAD.HI.U32 R6, R51, R6, RZ ;  /* 0x0000000633062227 */ /* 0x001fca00078e00ff */
[----:B------:R-:W-:-:S07]  /*76f0*/  @P2 SHF.R.U32.HI R51, RZ, R7, R6 ;  /* 0x00000007ff332219 */ /* 0x000fce0000011606 */
.L_x_7836:
[----:B------:R-:W-:Y:S05]  /*7700*/  BSYNC B0 ;  /* 0x0000000000007941 */ /* 0x000fea0003800000 */
.L_x_7834:
[----:B------:R-:W-:-:S04]  /*7710*/  IMAD R51, R51, R162, -R65 ;  /* 0x000000a233337224 */ /* 0x000fc800078e0a41 */
[----:B------:R-:W-:-:S05]  /*7720*/  IMAD.IADD R6, R51, 0x1, -R16 ;  /* 0x0000000133067824 */ /* 0x000fca00078e0a10 */
[----:B------:R-:W-:Y:S02]  /*7730*/  VIADDMNMX R57, R6, R162, R57, PT ;  /* 0x000000a206397246 */ /* 0x000fe40003800139 */
[----:B------:R-:W-:-:S07]  /*7740*/  VIMNMX R61, R61, R6, !PT ;  /* 0x000000063d3d7248 */ /* 0x000fce0007fe0100 */
.L_x_7833:
[----:B------:R-:W-:Y:S01]  /*7750*/  FMNMX.FTZ R7, R170, R3, !PT ;  /* 0x00000003aa077209 */ /* 0x000fe20007810000 */
[----:B------:R-:W-:Y:S01]  /*7760*/  UMOV UR6, UR59 ;  /* 0x0000003b00067c82 */ /* 0x000fe20008000000 */
[----:B------:R-:W-:Y:S02]  /*7770*/  ISETP.GT.AND P5, PT, R61, 0x10, P1 ;  /* 0x000000103d00780c */ /* 0x000fe40000fa4270 */
[----:B------:R-:W-:Y:S02]  /*7780*/  FMNMX.FTZ R7, R168, R7, !PT ;  /* 0x00000007a8077209 */ /* 0x000fe40007810000 */
[----:B------:R-:W-:Y:S02]  /*7790*/  ISETP.LT.OR P5, PT, R57, 0x11, P5 ;  /* 0x000000113900780c */ /* 0x000fe40002fa1670 */
[----:B------:R-:W-:Y:S02]  /*77a0*/  FMNMX.FTZ R7, R166, R7, !PT ;  /* 0x00000007a6077209 */ /* 0x000fe40007810000 */
[----:B------:R-:W-:-:S02]  /*77b0*/  FSEL R13, R13, -INF , !P5 ;  /* 0xff8000000d0d7808 */ /* 0x000fc40006800000 */
        /* <DEDUP_REMOVED lines=13> */
[C---:B------:R-:W-:Y:S02]  /*7890*/  ISETP.GT.AND P5, PT, R61.reuse, RZ, P1 ;  /* 0x000000ff3d00720c */ /* 0x040fe40000fa4270 */
[----:B------:R-:W-:Y:S02]  /*78a0*/  FMNMX.FTZ R7, R84, R7, !PT ;  /* 0x0000000754077209 */ /* 0x000fe40007810000 */
[----:B------:R-:W-:Y:S02]  /*78b0*/  ISETP.GT.AND P2, PT, R61, 0x11, P1 ;  /* 0x000000113d00780c */ /* 0x000fe40000f44270 */
[----:B------:R-:W-:Y:S02]  /*78c0*/  FMNMX.FTZ R7, R82, R7, !PT ;  /* 0x0000000752077209 */ /* 0x000fe40007810000 */
[----:B------:R-:W-:-:S02]  /*78d0*/  ISETP.LT.OR P5, PT, R57, 0x1, P5 ;  /* 0x000000013900780c */ /* 0x000fc40002fa1670 */
[----:B------:R-:W-:Y:S02]  /*78e0*/  FMNMX.FTZ R7, R80, R7, !PT ;  /* 0x0000000750077209 */ /* 0x000fe40007810000 */
[----:B------:R-:W-:Y:S02]  /*78f0*/  ISETP.LT.OR P2, PT, R57, 0x12, P2 ;  /* 0x000000123900780c */ /* 0x000fe40001741670 */
[----:B------:R-:W-:Y:S02]  /*7900*/  FMNMX.FTZ R7, R78, R7, !PT ;  /* 0x000000074e077209 */ /* 0x000fe40007810000 */
[C---:B------:R-:W-:Y:S02]  /*7910*/  ISETP.GT.AND P3, PT, R61.reuse, 0x8, P1 ;  /* 0x000000083d00780c */ /* 0x040fe40000f64270 */
[----:B------:R-:W-:Y:S02]  /*7920*/  FMNMX.FTZ R7, R76, R7, !PT ;  /* 0x000000074c077209 */ /* 0x000fe40007810000 */
[----:B------:R-:W-:-:S02]  /*7930*/  ISETP.GT.AND P4, PT, R61, 0x9, P1 ;  /* 0x000000093d00780c */ /* 0x000fc40000f84270 */
[----:B------:R-:W-:Y:S02]  /*7940*/  FMNMX.FTZ R7, R74, R7, !PT ;  /* 0x000000074a077209 */ /* 0x000fe40007810000 */
[----:B------:R-:W-:Y:S02]  /*7950*/  FSEL R59, R8, -INF , !P5 ;  /* 0xff800000083b7808 */ /* 0x000fe40006800000 */
        /* <DEDUP_REMOVED lines=8> */
[----:B------:R-:W-:Y:S02]  /*79e0*/  FMNMX.FTZ R7, R64, R7, !PT ;  /* 0x0000000740077209 */ /* 0x000fe40007810000 */
[----:B------:R-:W-:-:S02]  /*79f0*/  FMNMX.FTZ R8, R59, R4, !PT ;  /* 0x000000043b087209 */ /* 0x000fc40007810000 */
[----:B------:R-:W-:Y:S02]  /*7a00*/  FMNMX.FTZ R7, R62, R7, !PT ;  /* 0x000000073e077209 */ /* 0x000fe40007810000 */
[----:B------:R-:W-:Y:S02]  /*7a10*/  ISETP.LT.OR P2, PT, R57, 0x22, P2 ;  /* 0x000000223900780c */ /* 0x000fe40001741670 */
[----:B------:R-:W-:Y:S02]  /*7a20*/  FMNMX.FTZ R7, R60, R7, !PT ;  /* 0x000000073c077209 */ /* 0x000fe40007810000 */
[----:B------:R-:W-:Y:S02]  /*7a30*/  FSEL R11, R11, -INF , !P3 ;  /* 0xff8000000b0b7808 */ /* 0x000fe40005800000 */
[----:B------:R-:W-:Y:S02]  /*7a40*/  FMNMX.FTZ R7, R58, R7, !PT ;  /* 0x000000073a077209 */ /* 0x000fe40007810000 */
[----:B------:R-:W-:-:S02]  /*7a50*/  FSEL R10, R10, -INF , !P4 ;  /* 0xff8000000a0a7808 */ /* 0x000fc40006000000 */
[----:B------:R-:W-:Y:S02]  /*7a60*/  FMNMX.FTZ R7, R56, R7, !PT ;  /* 0x0000000738077209 */ /* 0x000fe40007810000 */
[----:B------:R-:W-:Y:S02]  /*7a70*/  FMNMX.FTZ R8, R9, R8, !PT ;  /* 0x0000000809087209 */ /* 0x000fe40007810000 */
[----:B------:R-:W-:Y:S02]  /*7a80*/  FMNMX.FTZ R7, R54, R7, !PT ;  /* 0x0000000736077209 */ /* 0x000fe40007810000 */
[----:B------:R-:W-:Y:S02]  /*7a90*/  ISETP.GT.AND P4, PT, R61, 0x19, P1 ;  /* 0x000000193d00780c */ /* 0x000fe40000f84270 */
[----:B------:R-:W-:Y:S02]  /*7aa0*/  FMNMX.FTZ R6, R52, R7, !PT ;  /* 0x0000000734067209 */ /* 0x000fe40007810000 */
[----:B------:R-:W-:-:S02]  /*7ab0*/  FSEL R14, R14, -INF , !P2 ;  /* 0xff8000000e0e7808 */ /* 0x000fc40005000000 */
[----:B------:R-:W-:Y:S02]  /*7ac0*/  FMNMX.FTZ R7, R49, R6, !PT ;  /* 0x0000000631077209 */ /* 0x000fe40007810000 */
[C---:B------:R-:W-:Y:S02]  /*7ad0*/  ISETP.GT.AND P2, PT, R61.reuse, 0x30, P1 ;  /* 0x000000303d00780c */ /* 0x040fe40000f44270 */
[----:B------:R-:W-:Y:S02]  /*7ae0*/  FMNMX.FTZ R7, R50, R7, !PT ;  /* 0x0000000732077209 */ /* 0x000fe40007810000 */
[----:B------:R-:W-:Y:S02]  /*7af0*/  ISETP.GT.AND P3, PT, R61, 0x18, P1 ;  /* 0x000000183d00780c */ /* 0x000fe40000f64270 */
[----:B------:R-:W-:Y:S02]  /*7b00*/  FMNMX.FTZ R6, R48, R7, !PT ;  /* 0x0000000730067209 */ /* 0x000fe40007810000 */
[----:B------:R-:W-:-:S02]  /*7b10*/  FMNMX.FTZ R63, R11, R8, !PT ;  /* 0x000000080b3f7209 */ /* 0x000fc40007810000 */
[----:B------:R-:W-:Y:S02]  /*7b20*/  FMNMX.FTZ R7, R47, R6, !PT ;  /* 0x000000062f077209 */ /* 0x000fe40007810000 */
[C---:B------:R-:W-:Y:S02]  /*7b30*/  ISETP.LT.OR P4, PT, R57.reuse, 0x1a, P4 ;  /* 0x0000001a3900780c */ /* 0x040fe40002781670 */
[----:B------:R-:W-:Y:S02]  /*7b40*/  FMNMX.FTZ R7, R46, R7, !PT ;  /* 0x000000072e077209 */ /* 0x000fe40007810000 */
[C---:B------:R-:W-:Y:S02]  /*7b50*/  ISETP.LT.OR P2, PT, R57.reuse, 0x31, P2 ;  /* 0x000000313900780c */ /* 0x040fe40001741670 */
[----:B------:R-:W-:Y:S01]  /*7b60*/  ISETP.LT.OR P3, PT, R57, 0x19, P3 ;  /* 0x000000193900780c */ /* 0x000fe20001f61670 */
[----:B------:R-:W0:Y:S01]  /*7b70*/  SHFL.BFLY PT, R6, R7, 0x2, 0x1f ;  /* 0x0c401f0007067f89 */ /* 0x000e2200000e0000 */
[----:B------:R-:W-:-:S02]  /*7b80*/  FSEL R8, R27, -INF , !P2 ;  /* 0xff8000001b087808 */ /* 0x000fc40005000000 */
[----:B------:R-:W-:Y:S02]  /*7b90*/  FSEL R20, R20, -INF , !P3 ;  /* 0xff80000014147808 */ /* 0x000fe40005800000 */
[C---:B------:R-:W-:Y:S02]  /*7ba0*/  ISETP.GT.AND P3, PT, R61.reuse, 0x28, P1 ;  /* 0x000000283d00780c */ /* 0x040fe40000f64270 */
[----:B------:R-:W-:Y:S02]  /*7bb0*/  ISETP.GT.AND P5, PT, R61, 0x38, P1 ;  /* 0x000000383d00780c */ /* 0x000fe40000fa4270 */
[C---:B------:R-:W-:Y:S02]  /*7bc0*/  ISETP.LT.OR P3, PT, R57.reuse, 0x29, P3 ;  /* 0x000000293900780c */ /* 0x040fe40001f61670 */
[----:B------:R-:W-:Y:S02]  /*7bd0*/  ISETP.LT.OR P5, PT, R57, 0x39, P5 ;  /* 0x000000393900780c */ /* 0x000fe40002fa1670 */
[----:B------:R-:W-:-:S02]  /*7be0*/  FSEL R55, R25, -INF , !P3 ;  /* 0xff80000019377808 */ /* 0x000fc40005800000 */
[----:B------:R-:W-:Y:S02]  /*7bf0*/  ISETP.GT.AND P3, PT, R61, 0x31, P1 ;  /* 0x000000313d00780c */ /* 0x000fe40000f64270 */
[----:B------:R-:W-:Y:S02]  /*7c00*/  FSEL R28, R28, -INF , !P5 ;  /* 0xff8000001c1c7808 */ /* 0x000fe40006800000 */
[----:B------:R-:W-:Y:S02]  /*7c10*/  ISETP.LT.OR P3, PT, R57, 0x32, P3 ;  /* 0x000000323900780c */ /* 0x000fe40001f61670 */
[----:B------:R-:W-:Y:S02]  /*7c20*/  ISETP.GT.AND P5, PT, R61, 0x48, P1 ;  /* 0x000000483d00780c */ /* 0x000fe40000fa4270 */
[----:B------:R-:W-:Y:S02]  /*7c30*/  FSEL R26, R26, -INF , !P3 ;  /* 0xff8000001a1a7808 */ /* 0x000fe40005800000 */
[----:B0-----:R-:W-:-:S02]  /*7c40*/  FMNMX.FTZ R51, R7, R6, !PT ;  /* 0x0000000607337209 */ /* 0x001fc40007810000 */
[----:B------:R-:W-:Y:S02]  /*7c50*/  ISETP.GT.AND P3, PT, R61, 0x41, P1 ;  /* 0x000000413d00780c */ /* 0x000fe40000f64270 */
[C---:B------:R-:W-:Y:S01]  /*7c60*/  ISETP.LT.OR P5, PT, R57.reuse, 0x49, P5 ;  /* 0x000000493900780c */ /* 0x040fe20002fa1670 */
[----:B------:R-:W0:Y:S01]  /*7c70*/  SHFL.BFLY PT, R6, R51, 0x1, 0x1f ;  /* 0x0c201f0033067f89 */ /* 0x000e2200000e0000 */
[----:B------:R-:W-:Y:S02]  /*7c80*/  ISETP.LT.OR P3, PT, R57, 0x42, P3 ;  /* 0x000000423900780c */ /* 0x000fe40001f61670 */
[----:B------:R-:W-:Y:S02]  /*7c90*/  ISETP.GT.AND P2, PT, R61, 0x40, P1 ;  /* 0x000000403d00780c */ /* 0x000fe40000f44270 */
[----:B------:R-:W-:Y:S02]  /*7ca0*/  FSEL R65, R31, -INF , !P3 ;  /* 0xff8000001f417808 */ /* 0x000fe40005800000 */
[----:B------:R-:W-:-:S02]  /*7cb0*/  ISETP.LT.OR P2, PT, R57, 0x41, P2 ;  /* 0x000000413900780c */ /* 0x000fc40001741670 */
[----:B------:R-:W-:Y:S02]  /*7cc0*/  ISETP.GT.AND P3, PT, R61, 0x51, P1 ;  /* 0x000000513d00780c */ /* 0x000fe40000f64270 */
[----:B------:R-:W-:Y:S02]  /*7cd0*/  FSEL R30, R30, -INF , !P2 ;  /* 0xff8000001e1e7808 */ /* 0x000fe40005000000 */
[----:B------:R-:W-:Y:S02]  /*7ce0*/  ISETP.LT.OR P3, PT, R57, 0x52, P3 ;  /* 0x000000523900780c */ /* 0x000fe40001f61670 */
[----:B------:R-:W-:Y:S02]  /*7cf0*/  ISETP.GT.AND P2, PT, R61, 0x50, P1 ;  /* 0x000000503d00780c */ /* 0x000fe40000f44270 */
[----:B------:R-:W-:Y:S02]  /*7d00*/  FSEL R69, R35, -INF , !P3 ;  /* 0xff80000023457808 */ /* 0x000fe40005800000 */
[----:B------:R-:W-:-:S02]  /*7d10*/  ISETP.LT.OR P2, PT, R57, 0x51, P2 ;  /* 0x000000513900780c */ /* 0x000fc40001741670 */
[----:B------:R-:W-:Y:S02]  /*7d20*/  ISETP.GT.AND P3, PT, R61, 0x61, P1 ;  /* 0x000000613d00780c */ /* 0x000fe40000f64270 */
[----:B------:R-:W-:Y:S02]  /*7d30*/  FSEL R34, R34, -INF , !P2 ;  /* 0xff80000022227808 */ /* 0x000fe40005000000 */
[----:B0-----:R-:W-:Y:S02]  /*7d40*/  FMNMX.FTZ R6, R51, R6, !PT ;  /* 0x0000000633067209 */ /* 0x001fe40007810000 */
[----:B------:R-:W-:Y:S02]  /*7d50*/  ISETP.GT.AND P2, PT, R61, 0x60, P1 ;  /* 0x000000603d00780c */ /* 0x000fe40000f44270 */
[C---:B------:R-:W-:Y:S01]  /*7d60*/  FSETP.NEU.FTZ.AND P6, PT, R6.reuse, -INF , PT ;  /* 0xff8000000600780b */ /* 0x040fe20003fdd000 */
[----:B------:R-:W-:Y:S01]  /*7d70*/  FMUL.FTZ R53, R6, UR6 ;  /* 0x0000000606357c20 */ /* 0x000fe20008410000 */
[----:B------:R-:W-:-:S02]  /*7d80*/  ISETP.LT.OR P2, PT, R57, 0x61, P2 ;  /* 0x000000613900780c */ /* 0x000fc40001741670 */
[----:B------:R-:W-:Y:S02]  /*7d90*/  ISETP.LT.OR P3, PT, R57, 0x62, P3 ;  /* 0x000000623900780c */ /* 0x000fe40001f61670 */
[----:B------:R-:W-:Y:S02]  /*7da0*/  FSEL R7, R53, RZ, P6 ;  /* 0x000000ff35077208 */ /* 0x000fe40003000000 */
[----:B------:R-:W-:Y:S02]  /*7db0*/  FSEL R53, R15, -INF , !P4 ;  /* 0xff8000000f357808 */ /* 0x000fe40006000000 */
        /* <DEDUP_REMOVED lines=27> */
[----:B------:R0:W-:Y:S01]  /*7f70*/  MUFU.EX2 R27, R158 ;  /* 0x0000009e001b7308 */ /* 0x0001e20000000800 */
[----:B------:R-:W-:Y:S01]  /*7f80*/  ISETP.LT.OR P4, PT, R57, 0x4a, P4 ;  /* 0x0000004a3900780c */ /* 0x000fe20002781670 */
[--C-:B------:R-:W-:Y:S01]  /*7f90*/  FFMA.FTZ R174, R84, UR6, -R7.reuse ;  /* 0x0000000654ae7c23 */ /* 0x100fe20008010807 */
[----:B------:R-:W-:Y:S01]  /*7fa0*/  FMNMX.FTZ R67, R55, R86, !PT ;  /* 0x0000005637437209 */ /* 0x000fe20007810000 */
[--C-:B------:R-:W-:Y:S01]  /*7fb0*/  FFMA.FTZ R170, R76, UR6, -R7.reuse ;  /* 0x000000064caa7c23 */ /* 0x100fe20008010807 */
[----:B------:R-:W-:Y:S01]  /*7fc0*/  FSEL R32, R32, -INF , !P4 ;  /* 0xff80000020207808 */ /* 0x000fe20006000000 */
[--C-:B------:R-:W-:Y:S01]  /*7fd0*/  FFMA.FTZ R164, R72, UR6, -R7.reuse ;  /* 0x0000000648a47c23 */ /* 0x100fe20008010807 */
[----:B------:R-:W-:Y:S01]  /*7fe0*/  FMNMX.FTZ R31, R24, R67, !PT ;  /* 0x00000043181f7209 */ /* 0x000fe20007810000 */
[----:B------:R1:W-:Y:S01]  /*7ff0*/  MUFU.EX2 R29, R160 ;  /* 0x000000a0001d7308 */ /* 0x0003e20000000800 */
[----:B------:R-:W-:Y:S01]  /*8000*/  FSEL R67, R33, -INF , !P5 ;  /* 0xff80000021437808 */ /* 0x000fe20006800000 */
[--C-:B------:R-:W-:Y:S01]  /*8010*/  FFMA.FTZ R162, R60, UR6, -R7.reuse ;  /* 0x000000063ca27c23 */ /* 0x100fe20008010807 */
[----:B------:R-:W-:Y:S01]  /*8020*/  FMNMX.FTZ R31, R8, R31, !PT ;  /* 0x0000001f081f7209 */ /* 0x000fe20007810000 */
[--C-:B------:R-:W-:Y:S01]  /*8030*/  FFMA.FTZ R156, R56, UR6, -R7.reuse ;  /* 0x00000006389c7c23 */ /* 0x100fe20008010807 */
[----:B------:R-:W-:Y:S01]  /*8040*/  ISETP.GT.AND P5, PT, R61, 0x58, P1 ;  /* 0x000000583d00780c */ /* 0x000fe20000fa4270 */
[--C-:B0-----:R-:W-:Y:S01]  /*8050*/  FFMA.FTZ R158, R52, UR6, -R7.reuse ;  /* 0x00000006349e7c23 */ /* 0x101fe20008010807 */
[----:B------:R-:W-:Y:S01]  /*8060*/  FMNMX.FTZ R33, R26, R31, !PT ;  /* 0x0000001f1a217209 */ /* 0x000fe20007810000 */
[--C-:B------:R-:W-:Y:S01]  /*8070*/  FFMA.FTZ R152, R50, UR6, -R7.reuse ;  /* 0x0000000632987c23 */ /* 0x100fe20008010807 */
[----:B------:R-:W-:Y:S01]  /*8080*/  ISETP.LT.OR P5, PT, R57, 0x59, P5 ;  /* 0x000000593900780c */ /* 0x000fe20002fa1670 */
[----:B------:R0:W-:Y:S01]  /*8090*/  MUFU.EX2 R31, R71 ;  /* 0x00000047001f7308 */ /* 0x0001e20000000800 */
[----:B------:R-:W-:Y:S01]  /*80a0*/  FMNMX.FTZ R82, R28, R33, !PT ;  /* 0x000000211c527209 */ /* 0x000fe20007810000 */
[--C-:B-1----:R-:W-:Y:S01]  /*80b0*/  FFMA.FTZ R160, R64, UR6, -R7.reuse ;  /* 0x0000000640a07c23 */ /* 0x102fe20008010807 */
[----:B------:R-:W-:Y:S01]  /*80c0*/  ISETP.GT.AND P4, PT, R61, 0x59, P1 ;  /* 0x000000593d00780c */ /* 0x000fe20000f84270 */
[----:B------:R-:W-:Y:S01]  /*80d0*/  FFMA.FTZ R154, R47, UR6, -R7 ;  /* 0x000000062f9a7c23 */ /* 0x000fe20008010807 */
[----:B------:R-:W-:-:S02]  /*80e0*/  FMNMX.FTZ R33, R63, R82, !PT ;  /* 0x000000523f217209 */ /* 0x000fc40007810000 */
[----:B------:R-:W-:Y:S01]  /*80f0*/  ISETP.LT.OR P4, PT, R57, 0x5a, P4 ;  /* 0x0000005a3900780c */ /* 0x000fe20002781670 */
[----:B------:R-:W-:Y:S01]  /*8100*/  MUFU.EX2 R51, R51 ;  /* 0x0000003300337308 */ /* 0x000fe20000000800 */
[----:B------:R-:W-:Y:S01]  /*8110*/  FMNMX.FTZ R80, R30, R33, !PT ;  /* 0x000000211e507209 */ /* 0x000fe20007810000 */
[----:B------:R-:W-:Y:S01]  /*8120*/  FFMA.FTZ R33, R78, UR6, -R7 ;  /* 0x000000064e217c23 */ /* 0x000fe20008010807 */
[----:B0-----:R-:W-:Y:S02]  /*8130*/  FSEL R71, R36, -INF , !P5 ;  /* 0xff80000024477808 */ /* 0x001fe40006800000 */
[----:B------:R-:W-:Y:S02]  /*8140*/  FMNMX.FTZ R80, R65, R80, !PT ;  /* 0x0000005041507209 */ /* 0x000fe40007810000 */
[----:B------:R-:W-:Y:S01]  /*8150*/  FSEL R73, R37, -INF , !P4 ;  /* 0xff80000025497808 */ /* 0x000fe20006000000 */
[----:B------:R-:W-:Y:S01]  /*8160*/  MUFU.EX2 R180, R180 ;  /* 0x000000b400b47308 */ /* 0x000fe20000000800 */
[----:B------:R-:W-:-:S02]  /*8170*/  FMNMX.FTZ R35, R67, R80, !PT ;  /* 0x0000005043237209 */ /* 0x000fc40007810000 */
[C---:B------:R-:W-:Y:S02]  /*8180*/  ISETP.GT.AND P5, PT, R61.reuse, 0x68, P1 ;  /* 0x000000683d00780c */ /* 0x040fe40000fa4270 */
[----:B------:R-:W-:Y:S02]  /*8190*/  FMNMX.FTZ R35, R32, R35, !PT ;  /* 0x0000002320237209 */ /* 0x000fe40007810000 */
[----:B------:R-:W-:Y:S01]  /*81a0*/  FSEL R38, R38, -INF , !P2 ;  /* 0xff80000026267808 */ /* 0x000fe20005000000 */
[----:B------:R-:W-:Y:S01]  /*81b0*/  MUFU.EX2 R182, R182 ;  /* 0x000000b600b67308 */ /* 0x000fe20000000800 */
[----:B------:R-:W-:Y:S01]  /*81c0*/  FMNMX.FTZ R36, R34, R35, !PT ;  /* 0x0000002322247209 */ /* 0x000fe20007810000 */
[----:B------:R-:W-:Y:S01]  /*81d0*/  FFMA.FTZ R35, R74, UR6, -R7 ;  /* 0x000000064a237c23 */ /* 0x000fe20008010807 */
[----:B------:R-:W-:Y:S02]  /*81e0*/  ISETP.GT.AND P4, PT, R61, 0x69, P1 ;  /* 0x000000693d00780c */ /* 0x000fe40000f84270 */
[----:B------:R-:W-:-:S02]  /*81f0*/  FMNMX.FTZ R36, R69, R36, !PT ;  /* 0x0000002445247209 */ /* 0x000fc40007810000 */
[----:B------:R-:W-:Y:S01]  /*8200*/  ISETP.LT.OR P5, PT, R57, 0x69, P5 ;  /* 0x000000693900780c */ /* 0x000fe20002fa1670 */
[----:B------:R-:W-:Y:S01]  /*8210*/  MUFU.EX2 R15, R15 ;  /* 0x0000000f000f7308 */ /* 0x000fe20000000800 */
[----:B------:R-:W-:Y:S02]  /*8220*/  FMNMX.FTZ R36, R71, R36, !PT ;  /* 0x0000002447247209 */ /* 0x000fe40007810000 */
[----:B------:R-:W-:Y:S02]  /*8230*/  FSEL R74, R39, -INF , !P3 ;  /* 0xff800000274a7808 */ /* 0x000fe40005800000 */
[----:B------:R-:W-:Y:S01]  /*8240*/  FMNMX.FTZ R37, R73, R36, !PT ;  /* 0x0000002449257209 */ /* 0x000fe20007810000 */
[----:B------:R-:W-:Y:S01]  /*8250*/  FFMA.FTZ R36, R70, UR6, -R7 ;  /* 0x0000000646247c23 */ /* 0x000fe20008010807 */
[----:B------:R-:W-:Y:S01]  /*8260*/  ISETP.GT.AND P2, PT, R61, 0x70, P1 ;  /* 0x000000703d00780c */ /* 0x000fe20000f44270 */
[----:B------:R-:W-:Y:S01]  /*8270*/  MUFU.EX2 R176, R176 ;  /* 0x000000b000b07308 */ /* 0x000fe20000000800 */
[----:B------:R-:W-:-:S02]  /*8280*/  FMNMX.FTZ R37, R38, R37, !PT ;  /* 0x0000002526257209 */ /* 0x000fc40007810000 */
[----:B------:R-:W-:Y:S02]  /*8290*/  FSEL R40, R40, -INF , !P5 ;  /* 0xff80000028287808 */ /* 0x000fe40006800000 */
[----:B------:R-:W-:Y:S02]  /*82a0*/  ISETP.LT.OR P4, PT, R57, 0x6a, P4 ;  /* 0x0000006a3900780c */ /* 0x000fe40002781670 */
[----:B------:R-:W-:Y:S01]  /*82b0*/  FMNMX.FTZ R39, R74, R37, !PT ;  /* 0x000000254a277209 */ /* 0x000fe20007810000 */
[----:B------:R-:W-:Y:S01]  /*82c0*/  MUFU.EX2 R25, R25 ;  /* 0x0000001900197308 */ /* 0x000fe20000000800 */
[----:B------:R-:W-:Y:S02]  /*82d0*/  ISETP.GT.AND P3, PT, R61, 0x71, P1 ;  /* 0x000000713d00780c */ /* 0x000fe40000f64270 */
[----:B------:R-:W-:Y:S02]  /*82e0*/  ISETP.LT.OR P2, PT, R57, 0x71, P2 ;  /* 0x000000713900780c */ /* 0x000fe40001741670 */
[----:B------:R-:W-:Y:S01]  /*82f0*/  FSEL R70, R41, -INF , !P4 ;  /* 0xff80000029467808 */ /* 0x000fe20006000000 */
[--C-:B------:R-:W-:Y:S01]  /*8300*/  FFMA.FTZ R41, R49, UR6, -R7.reuse ;  /* 0x0000000631297c23 */ /* 0x100fe20008010807 */
[----:B------:R-:W-:Y:S01]  /*8310*/  FMNMX.FTZ R39, R40, R39, !PT ;  /* 0x0000002728277209 */ /* 0x000fe20007810000 */
[----:B------:R0:W-:Y:S01]  /*8320*/  MUFU.EX2 R37, R36 ;  /* 0x0000002400257308 */ /* 0x0001e20000000800 */
[----:B------:R-:W-:Y:S01]  /*8330*/  ISETP.GT.AND P5, PT, R61, 0x78, P1 ;  /* 0x000000783d00780c */ /* 0x000fe20000fa4270 */
[----:B------:R-:W-:Y:S01]  /*8340*/  FFMA.FTZ R49, R46, UR6, -R7 ;  /* 0x000000062e317c23 */ /* 0x000fe20008010807 */
[----:B------:R-:W-:-:S02]  /*8350*/  ISETP.LT.OR P3, PT, R57, 0x72, P3 ;  /* 0x000000723900780c */ /* 0x000fc40001f61670 */
[----:B------:R-:W-:Y:S02]  /*8360*/  FSEL R42, R42, -INF , !P2 ;  /* 0xff8000002a2a7808 */ /* 0x000fe40005000000 */
[----:B------:R-:W-:Y:S01]  /*8370*/  FMNMX.FTZ R39, R70, R39, !PT ;  /* 0x0000002746277209 */ /* 0x000fe20007810000 */
[----:B------:R-:W-:Y:S01]  /*8380*/  MUFU.EX2 R178, R178 ;  /* 0x000000b200b27308 */ /* 0x000fe20000000800 */
[----:B------:R-:W-:Y:S01]  /*8390*/  ISETP.GT.AND P1, PT, R61, 0x79, P1 ;  /* 0x000000793d00780c */ /* 0x000fe20000f24270 */
[--C-:B------:R-:W-:Y:S01]  /*83a0*/  FFMA.FTZ R61, R68, UR6, -R7.reuse ;  /* 0x00000006443d7c23 */ /* 0x100fe20008010807 */
[----:B------:R-:W-:Y:S02]  /*83b0*/  ISETP.LT.OR P5, PT, R57, 0x79, P5 ;  /* 0x000000793900780c */ /* 0x000fe40002fa1670 */
[----:B------:R-:W-:Y:S01]  /*83c0*/  FSEL R66, R43, -INF , !P3 ;  /* 0xff8000002b427808 */ /* 0x000fe20005800000 */
[--C-:B------:R-:W-:Y:S01]  /*83d0*/  FFMA.FTZ R43, R54, UR6, -R7.reuse ;  /* 0x00000006362b7c23 */ /* 0x100fe20008010807 */
[----:B------:R-:W-:Y:S01]  /*83e0*/  FMNMX.FTZ R39, R42, R39, !PT ;  /* 0x000000272a277209 */ /* 0x000fe20007810000 */
[----:B------:R-:W-:Y:S01]  /*83f0*/  MUFU.EX2 R172, R172 ;  /* 0x000000ac00ac7308 */ /* 0x000fe20000000800 */
[----:B------:R-:W-:Y:S01]  /*8400*/  ISETP.LT.OR P1, PT, R57, 0x7a, P1 ;  /* 0x0000007a3900780c */ /* 0x000fe20000f21670 */
[----:B------:R-:W-:Y:S01]  /*8410*/  FFMA.FTZ R57, R62, UR6, -R7 ;  /* 0x000000063e397c23 */ /* 0x000fe20008010807 */
[----:B------:R-:W-:-:S02]  /*8420*/  FSEL R44, R44, -INF , !P5 ;  /* 0xff8000002c2c7808 */ /* 0x000fc40006800000 */
[----:B------:R-:W-:Y:S02]  /*8430*/  FMNMX.FTZ R39, R66, R39, !PT ;  /* 0x0000002742277209 */ /* 0x000fe40007810000 */
[----:B------:R-:W-:Y:S01]  /*8440*/  FSEL R68, R45, -INF , !P1 ;  /* 0xff8000002d447808 */ /* 0x000fe20004800000 */
[----:B------:R-:W-:Y:S01]  /*8450*/  FFMA.FTZ R45, R58, UR6, -R7 ;  /* 0x000000063a2d7c23 */ /* 0x000fe20008010807 */
[----:B------:R-:W-:Y:S01]  /*8460*/  FMNMX.FTZ R39, R44, R39, !PT ;  /* 0x000000272c277209 */ /* 0x000fe20007810000 */
[----:B------:R-:W-:Y:S03]  /*8470*/  MUFU.EX2 R174, R174 ;  /* 0x000000ae00ae7308 */ /* 0x000fe60000000800 */
[----:B------:R-:W-:-:S05]  /*8480*/  FMNMX.FTZ R39, R68, R39, !PT ;  /* 0x0000002744277209 */ /* 0x000fca0007810000 */
[----:B0-----:R-:W0:Y:S01]  /*8490*/  SHFL.BFLY PT, R36, R39, 0x2, 0x1f ;  /* 0x0c401f0027247f89 */ /* 0x001e2200000e0000 */
        /* <DEDUP_REMOVED lines=8> */
[----:B------:R-:W-:-:S06]  /*8520*/  FADD.FTZ R48, -R48, R3 ;  /* 0x0000000330307221 */ /* 0x000fcc0000010100 */
[----:B------:R-:W-:Y:S08]  /*8530*/  MUFU.EX2 R164, R164 ;  /* 0x000000a400a47308 */ /* 0x000ff00000000800 */
[----:B------:R-:W-:Y:S08]  /*8540*/  MUFU.EX2 R166, R166 ;  /* 0x000000a600a67308 */ /* 0x000ff00000000800 */
[----:B------:R-:W-:Y:S01]  /*8550*/  MUFU.EX2 R61, R61 ;  /* 0x0000003d003d7308 */ /* 0x000fe20000000800 */
[----:B0-----:R-:W-:Y:S01]  /*8560*/  FMNMX.FTZ R7, R36, R75, !PT ;  /* 0x0000004b24077209 */ /* 0x001fe20007810000 */
[----:B------:R-:W-:-:S03]  /*8570*/  FMUL.FTZ R36, R48, UR6 ;  /* 0x0000000630247c20 */ /* 0x000fc60008410000 */
[C---:B------:R-:W-:Y:S01]  /*8580*/  FSETP.NEU.FTZ.AND P1, PT, R7.reuse, -INF , PT ;  /* 0xff8000000700780b */ /* 0x040fe20003f3d000 */
[----:B------:R-:W-:Y:S02]  /*8590*/  FMUL.FTZ R47, R7, UR6 ;  /* 0x00000006072f7c20 */ /* 0x000fe40008410000 */
[----:B------:R-:W-:Y:S03]  /*85a0*/  MUFU.EX2 R160, R160 ;  /* 0x000000a000a07308 */ /* 0x000fe60000000800 */
[----:B------:R-:W-:-:S05]  /*85b0*/  FSEL R47, R47, RZ, P1 ;  /* 0x000000ff2f2f7208 */ /* 0x000fca0000800000 */
[----:B------:R-:W0:Y:S01]  /*85c0*/  MUFU.EX2 R36, R36 ;  /* 0x0000002400247308 */ /* 0x000e220000000800 */
        /* <DEDUP_REMOVED lines=14> */
[----:B------:R-:W-:Y:S01]  /*86b0*/  FFMA.FTZ R175, R55, UR6, -R47 ;  /* 0x0000000637af7c23 */ /* 0x000fe2000801082f */
[----:B------:R-:W-:Y:S01]  /*86c0*/  MUFU.EX2 R46, R46 ;  /* 0x0000002e002e7308 */ /* 0x000fe20000000800 */
[----:B0-----:R-:W-:Y:S01]  /*86d0*/  FFMA.FTZ R11, R36, R2, R51 ;  /* 0x00000002240b7223 */ /* 0x001fe20000010033 */
[--C-:B------:R-:W-:Y:S01]  /*86e0*/  FFMA.FTZ R24, R24, UR6, -R47.reuse ;  /* 0x0000000618187c23 */ /* 0x100fe2000801082f */
[--C-:B------:R-:W-:Y:S01]  /*86f0*/  FFMA.FTZ R169, R8, UR6, -R47.reuse ;  /* 0x0000000608a97c23 */ /* 0x100fe2000801082f */
[----:B------:R-:W-:Y:S01]  /*8700*/  FFMA.FTZ R8, R26, UR6, -R47 ;  /* 0x000000061a087c23 */ /* 0x000fe2000801082f */
[----:B------:R-:W-:Y:S01]  /*8710*/  FADD.FTZ R11, R180, R11 ;  /* 0x0000000bb40b7221 */ /* 0x000fe20000010000 */
[--C-:B------:R-:W-:Y:S01]  /*8720*/  FFMA.FTZ R171, R28, UR6, -R47.reuse ;  /* 0x000000061cab7c23 */ /* 0x100fe2000801082f */
[----:B------:R-:W-:Y:S01]  /*8730*/  FFMA.FTZ R4, R63, UR6, -R47 ;  /* 0x000000063f047c23 */ /* 0x000fe2000801082f */
[----:B------:R-:W0:Y:S01]  /*8740*/  MUFU.EX2 R9, R9 ;  /* 0x0000000900097308 */ /* 0x000e220000000800 */
[----:B------:R-:W-:Y:S01]  /*8750*/  FADD.FTZ R2, R182, R11 ;  /* 0x0000000bb6027221 */ /* 0x000fe20000010000 */
        /* <DEDUP_REMOVED lines=15> */
[----:B0-----:R-:W-:Y:S01]  /*8850*/  FFMA.FTZ R0, R9, R0, R46 ;  /* 0x0000000009007223 */ /* 0x001fe2000001002e */
[----:B------:R-:W-:Y:S01]  /*8860*/  FADD.FTZ R2, R178, R13 ;  /* 0x0000000db2027221 */ /* 0x000fe20000010000 */
[--C-:B------:R-:W-:Y:S01]  /*8870*/  FFMA.FTZ R159, R40, UR6, -R47.reuse ;  /* 0x00000006289f7c23 */ /* 0x100fe2000801082f */
[--C-:B------:R-:W-:Y:S01]  /*8880*/  FFMA.FTZ R38, R70, UR6, -R47.reuse ;  /* 0x0000000646267c23 */ /* 0x100fe2000801082f */
[----:B------:R-:W-:Y:S01]  /*8890*/  FADD.FTZ R0, R181, R0 ;  /* 0x00000000b5007221 */ /* 0x000fe20000010000 */
[----:B------:R-:W-:Y:S01]  /*88a0*/  FADD.FTZ R13, R27, R2 ;  /* 0x000000021b0d7221 */ /* 0x000fe20000010000 */
[----:B------:R-:W-:Y:S01]  /*88b0*/  FFMA.FTZ R153, R42, UR6, -R47 ;  /* 0x000000062a997c23 */ /* 0x000fe2000801082f */
[----:B------:R-:W0:Y:S01]  /*88c0*/  MUFU.EX2 R177, R177 ;  /* 0x000000b100b17308 */ /* 0x000e220000000800 */
[----:B-1----:R-:W-:Y:S01]  /*88d0*/  FADD.FTZ R11, R183, R0 ;  /* 0x00000000b70b7221 */ /* 0x002fe20000010000 */
[----:B------:R-:W-:Y:S01]  /*88e0*/  FADD.FTZ R2, R172, R13 ;  /* 0x0000000dac027221 */ /* 0x000fe20000010000 */
[--C-:B------:R-:W-:Y:S01]  /*88f0*/  FFMA.FTZ R40, R66, UR6, -R47.reuse ;  /* 0x0000000642287c23 */ /* 0x100fe2000801082f */
[--C-:B------:R-:W-:Y:S01]  /*8900*/  FFMA.FTZ R155, R44, UR6, -R47.reuse ;  /* 0x000000062c9b7c23 */ /* 0x100fe2000801082f */
[----:B------:R-:W-:Y:S01]  /*8910*/  FFMA.FTZ R47, R68, UR6, -R47 ;  /* 0x00000006442f7c23 */ /* 0x000fe2000801082f */
[----:B------:R-:W-:-:S02]  /*8920*/  FADD.FTZ R13, R29, R2 ;  /* 0x000000021d0d7221 */ /* 0x000fc40000010000 */
        /* <DEDUP_REMOVED lines=91> */
.L_x_7837:
        /* <DEDUP_REMOVED lines=15> */
[----:B------:R-:W-:Y:S01]  /*8fd0*/  F2FP.BF16.F32.PACK_AB R183, R10, R183 ;  /* 0x000000b70ab7723e */ /* 0x000fe200000010ff */
[----:B------:R-:W-:Y:S01]  /*8fe0*/  FMUL.FTZ R96, R96, R36 ;  /* 0x0000002460607220 */ /* 0x000fe20000410000 */
[----:B------:R-:W-:Y:S01]  /*8ff0*/  SYNCS.ARRIVE.TRANS64.RED.A1T0 RZ, [UR10], RZ ;  /* 0x000000ffffff79a7 */ /* 0x000fe2000810040a */
        /* <DEDUP_REMOVED lines=52> */
[----:B------:R-:W-:Y:S01]  /*9340*/  FMUL.FTZ R149, R149, R36 ;  /* 0x0000002495957220 */ /* 0x000fe20000410000 */
        /* <DEDUP_REMOVED lines=33> */
[----:B------:R-:W-:-:S02]  /*9560*/  IMAD.MOV.U32 R4, RZ, RZ, R7 ;  /* 0x000000ffff047224 */ /* 0x000fc400078e0007 */
[----:B------:R-:W-:Y:S01]  /*9570*/  IMAD.MOV.U32 R3, RZ, RZ, R6 ;  /* 0x000000ffff037224 */ /* 0x000fe200078e0006 */
[----:B------:R-:W-:Y:S06]  /*9580*/  @P1 BRA `(.L_x_7838) ;  /* 0xffffffc400ac1947 */ /* 0x000fec000383ffff */
.L_x_7819:
[----:B------:R-:W-:Y:S02]  /*9590*/  UISETP.NE.AND UP1, UPT, UR51, URZ, UPT ;  /* 0x0000003f3300728c */ /* 0x000fe4000bf25270 */
[----:B------:R-:W-:Y:S02]  /*95a0*/  UISETP.NE.AND UP0, UPT, UR46, URZ, UPT ;  /* 0x0000003f2e00728c */ /* 0x000fe4000bf05270 */
[----:B------:R-:W-:Y:S02]  /*95b0*/  UIADD3 UR14, UR47, 0x7f, URZ ;  /* 0x0000007f2f0e7890 */ /* 0x000fe4000fffe03f */
[----:B------:R-:W-:Y:S02]  /*95c0*/  UIADD3 UR15, UR41, 0x1, -UR42 ;  /* 0x00000001290f7890 */ /* 0x000fe4000fffe82a */
[----:B------:R-:W-:-:S03]  /*95d0*/  PLOP3.LUT P1, PT, PT, PT, UP0, 0x40, 0x0 ;  /* 0x000000000000781c */ /* 0x000fc60003f2e808 */
        /* <DEDUP_REMOVED lines=19> */
.L_x_7840:
[----:B------:R-:W-:Y:S02]  /*9710*/  ULDC UR19, c[0x0][0x9e4] ;  /* 0x0002790000137ab9 */ /* 0x000fe40000000800 */
[----:B------:R-:W-:-:S11]  /*9720*/  UISETP.NE.AND UP0, UPT, UR19, 0x1, UPT ;  /* 0x000000011300788c */ /* 0x000fd6000bf05270 */
[----:B------:R-:W-:Y:S02]  /*9730*/  @UP0 ULDC.64 UR10, c[0x0][0x9e8] ;  /* 0x00027a00000a0ab9 */ /* 0x000fe40000000a00 */
[----:B------:R-:W-:-:S04]  /*9740*/  UIMAD.WIDE.U32 UR14, UR7, UR10, URZ ;  /* 0x0000000a070e72a5 */ /* 0x000fc8000f8e003f */
[----:B------:R-:W-:-:S12]  /*9750*/  @UP0 USHF.R.U32.HI UR7, URZ, UR11, UR15 ;  /* 0x0000000b3f070299 */ /* 0x000fd8000801160f */
.L_x_7841:
[----:B------:R-:W-:-:S04]  /*9760*/  UIMAD UR7, UR7, UR19, URZ ;  /* 0x00000013070772a4 */ /* 0x000fc8000f8e023f */
[----:B------:R-:W-:-:S04]  /*9770*/  UISETP.LT.AND UP0, UPT, UR18, UR7, UPT ;  /* 0x000000071200728c */ /* 0x000fc8000bf01270 */
[----:B------:R-:W-:-:S12]  /*9780*/  USEL UR18, UR18, UR7, !UP0 ;  /* 0x0000000712127287 */ /* 0x000fd8000c000000 */
.L_x_7839:
        /* <DEDUP_REMOVED lines=14> */
.L_x_7853:
[----:B------:R-:W-:Y:S01]  /*9870*/  ISETP.NE.AND P2, PT, RZ, UR50, PT ;  /* 0x00000032ff007c0c */ /* 0x000fe2000bf45270 */
[----:B------:R-:W-:-:S04]  /*9880*/  UISETP.NE.AND UP0, UPT, UR44, 0x1, UPT ;  /* 0x000000012c00788c */ /* 0x000fc8000bf05270 */
[----:B------:R-:W-:-:S04]  /*9890*/  USEL UR39, URZ, 0x1, UP0 ;  /* 0x000000013f277887 */ /* 0x000fc80008000000 */
[----:B------:R-:W-:-:S04]  /*98a0*/  ULOP3.LUT UR39, UR43, UR39, URZ, 0x3c, !UPT ;  /* 0x000000272b277292 */ /* 0x000fc8000f8e3c3f */
[----:B------:R-:W-:Y:S08]  /*98b0*/  @P2 BRA `(.L_x_7843) ;  /* 0x0000000000382947 */ /* 0x000ff00003800000 */
[----:B------:R-:W-:Y:S05]  /*98c0*/  @!P0 BRA `(.L_x_7844) ;  /* 0x0000000000048947 */ /* 0x000fea0003800000 */
[----:B------:R-:W-:Y:S01]  /*98d0*/  BPT.TRAP 0x1 ;  /* 0x000000040000795c */ /* 0x000fe20000300000 */
.L_x_7844:
        /* <DEDUP_REMOVED lines=9> */
.L_x_7845:
[----:B-1----:R-:W-:Y:S05]  /*9970*/  @P1 BRA `(.L_x_7843) ;  /* 0x0000000000081947 */ /* 0x002fea0003800000 */
[----:B------:R-:W1:Y:S02]  /*9980*/  SYNCS.PHASECHK.TRANS64.TRYWAIT P1, [UR6+0x28830], R6 ;  /* 0x02883006ff0075a7 */ /* 0x000e640008020146 */
[----:B-1----:R-:W-:Y:S05]  /*9990*/  @!P1 BRA `(.L_x_7846) ;  /* 0x0000010000789947 */ /* 0x002fea0003800000 */
.L_x_7843:
        /* <DEDUP_REMOVED lines=51> */
.L_x_7848:
[----:B------:R-:W-:Y:S01]  /*9cd0*/  ULEA UR6, UR44, UR40, 0x3 ;  /* 0x000000282c067291 */ /* 0x000fe2000f8e183f */
[----:B------:R-:W-:-:S05]  /*9ce0*/  IMAD.U32 R6, RZ, RZ, UR43 ;  /* 0x0000002bff067e24 */ /* 0x000fca000f8e00ff */
[----:B------:R-:W-:-:S04]  /*9cf0*/  SHF.L.U32 R6, R6, 0x1f, RZ ;  /* 0x0000001f06067819 */ /* 0x000fc800000006ff */
[----:B------:R0:W1:Y:S01]  /*9d00*/  SYNCS.PHASECHK.TRANS64.TRYWAIT P1, [UR6+0x28850], R6 ;  /* 0x02885006ff0075a7 */ /* 0x0000620008020146 */
[----:B------:R-:W-:Y:S05]  /*9d10*/  @!P0 BRA `(.L_x_7849) ;  /* 0x0000000000048947 */ /* 0x000fea0003800000 */
[----:B------:R-:W-:Y:S01]  /*9d20*/  BPT.TRAP 0x1 ;  /* 0x000000040000795c */ /* 0x000fe20000300000 */
.L_x_7849:
[----:B-1----:R-:W-:Y:S05]  /*9d30*/  @P1 BRA `(.L_x_7847) ;  /* 0x0000000000081947 */ /* 0x002fea0003800000 */
[----:B------:R-:W1:Y:S02]  /*9d40*/  SYNCS.PHASECHK.TRANS64.TRYWAIT P1, [UR6+0x28850], R6 ;  /* 0x02885006ff0075a7 */ /* 0x000e640008020146 */
[----:B-1----:R-:W-:Y:S05]  /*9d50*/  @!P1 BRA `(.L_x_7850) ;  /* 0x000000fc00a09947 */ /* 0x002fea0003800000 */
.L_x_7847:
        /* <DEDUP_REMOVED lines=51> */
.L_x_7851:
        /* <DEDUP_REMOVED lines=73> */
[----:B------:R-:W-:Y:S01]  /*a520*/  UMOV UR6, UR52 ;  /* 0x0000003400067c82 */ /* 0x000fe20008000000 */
[----:B------:R-:W-:-:S04]  /*a530*/  ULEA UR7, UR38, UR40, 0x3 ;  /* 0x0000002826077291 */ /* 0x000fc8000f8e183f */
[----:B------:R-:W0:Y:S01]  /*a540*/  MUFU.TANH R20, R20 ;  /* 0x0000001400147308 */ /* 0x000e220000002400 */
[----:B-1----:R-:W-:Y:S01]  /*a550*/  FMNMX.FTZ R37, R15, R58, !PT ;  /* 0x0000003a0f257209 */ /* 0x002fe20007810000 */
[----:B------:R-:W-:-:S04]  /*a560*/  UIADD3 UR7, UR7, 0x28840, URZ ;  /* 0x0002884007077890 */ /* 0x000fc8000fffe03f */
[----:B------:R-:W-:Y:S02]  /*a570*/  UPRMT UR7, UR54, 0x654, UR7 ;  /* 0x0000065436077896 */ /* 0x000fe40008000007 */
[----:B------:R-:W1:Y:S01]  /*a580*/  MUFU.TANH R29, R29 ;  /* 0x0000001d001d7308 */ /* 0x000e620000002400 */
[----:B--2---:R-:W-:-:S06]  /*a590*/  FMNMX.FTZ R6, R28, R7, !PT ;  /* 0x000000071c067209 */ /* 0x004fcc0007810000 */
[----:B------:R-:W-:Y:S01]  /*a5a0*/  SYNCS.ARRIVE.TRANS64.RED.A1T0 RZ, [UR7], RZ ;  /* 0x000000ffffff79a7 */ /* 0x000fe20008100407 */
        /* <DEDUP_REMOVED lines=15> */
[----:B------:R-:W-:Y:S01]  /*a6a0*/  FMUL.FTZ R78, R80, UR45 ;  /* 0x0000002d504e7c20 */ /* 0x000fe20008410000 */
[----:B------:R-:W-:Y:S01]  /*a6b0*/  FMUL.FTZ R80, R81, UR45 ;  /* 0x0000002d51507c20 */ /* 0x000fe20008410000 */
[----:B------:R-:W-:-:S03]  /*a6c0*/  FMUL.FTZ R81, R84, UR45 ;  /* 0x0000002d54517c20 */ /* 0x000fc60008410000 */
        /* <DEDUP_REMOVED lines=96> */
[----:B0-----:R-:W-:-:S03]  /*acd0*/  FMNMX.FTZ R65, R63, R6, !PT ;  /* 0x000000063f417209 */ /* 0x001fc60007810000 */
        /* <DEDUP_REMOVED lines=11> */
[----:B------:R-:W-:Y:S01]  /*ad90*/  FMUL.FTZ R69, R3, UR6 ;  /* 0x0000000603457c20 */ /* 0x000fe20008410000 */
[--C-:B------:R-:W-:Y:S01]  /*ada0*/  FFMA.FTZ R47, R55, UR6, -R83.reuse ;  /* 0x00000006372f7c23 */ /* 0x100fe20008010853 */
[C---:B------:R-:W-:Y:S01]  /*adb0*/  FADD.FTZ R3, -R7.reuse, R4 ;  /* 0x0000000407037221 */ /* 0x040fe20000010100 */
[----:B------:R-:W-:Y:S01]  /*adc0*/  FMUL.FTZ R55, R7, UR6 ;  /* 0x0000000607377c20 */ /* 0x000fe20008410000 */
[--C-:B------:R-:W-:Y:S01]  /*add0*/  FFMA.FTZ R180, R8, UR6, -R83.reuse ;  /* 0x0000000608b47c23 */ /* 0x100fe20008010853 */
[----:B------:R-:W-:Y:S01]  /*ade0*/  FFMA.FTZ R79, R9, UR6, -R83 ;  /* 0x00000006094f7c23 */ /* 0x000fe20008010853 */
[----:B------:R-:W-:Y:S01]  /*adf0*/  FMUL.FTZ R3, R3, UR6 ;  /* 0x0000000603037c20 */ /* 0x000fe20008410000 */
[--C-:B------:R-:W-:Y:S01]  /*ae00*/  FFMA.FTZ R4, R11, UR6, -R55.reuse ;  /* 0x000000060b047c23 */ /* 0x100fe20008010837 */
[----:B------:R-:W-:Y:S01]  /*ae10*/  FFMA.FTZ R181, R10, UR6, -R55 ;  /* 0x000000060ab57c23 */ /* 0x000fe20008010837 */
[----:B------:R0:W-:Y:S01]  /*ae20*/  MUFU.EX2 R37, R69 ;  /* 0x0000004500257308 */ /* 0x0001e20000000800 */
[----:B------:R-:W-:Y:S01]  /*ae30*/  FFMA.FTZ R182, R12, UR6, -R83 ;  /* 0x000000060cb67c23 */ /* 0x000fe20008010853 */
[----:B------:R-:W-:Y:S01]  /*ae40*/  FFMA.FTZ R183, R14, UR6, -R55 ;  /* 0x000000060eb77c23 */ /* 0x000fe20008010837 */
[----:B------:R-:W-:Y:S01]  /*ae50*/  FFMA.FTZ R77, R13, UR6, -R83 ;  /* 0x000000060d4d7c23 */ /* 0x000fe20008010853 */
[----:B------:R-:W-:Y:S01]  /*ae60*/  FFMA.FTZ R8, R15, UR6, -R55 ;  /* 0x000000060f087c23 */ /* 0x000fe20008010837 */
[----:B------:R-:W-:Y:S01]  /*ae70*/  FFMA.FTZ R176, R28, UR6, -R83 ;  /* 0x000000061cb07c23 */ /* 0x000fe20008010853 */
[----:B------:R-:W-:Y:S01]  /*ae80*/  FFMA.FTZ R177, R20, UR6, -R55 ;  /* 0x0000000614b17c23 */ /* 0x000fe20008010837 */
[----:B------:R-:W-:Y:S01]  /*ae90*/  FFMA.FTZ R75, R29, UR6, -R83 ;  /* 0x000000061d4b7c23 */ /* 0x000fe20008010853 */
[----:B------:R-:W1:Y:S01]  /*aea0*/  MUFU.EX2 R180, R180 ;  /* 0x000000b400b47308 */ /* 0x000e620000000800 */
[----:B------:R-:W-:Y:S01]  /*aeb0*/  FFMA.FTZ R10, R21, UR6, -R55 ;  /* 0x00000006150a7c23 */ /* 0x000fe20008010837 */
[----:B------:R-:W-:Y:S01]  /*aec0*/  FFMA.FTZ R178, R152, UR6, -R83 ;  /* 0x0000000698b27c23 */ /* 0x000fe20008010853 */
[----:B------:R-:W-:Y:S01]  /*aed0*/  FFMA.FTZ R179, R24, UR6, -R55 ;  /* 0x0000000618b37c23 */ /* 0x000fe20008010837 */
[----:B------:R-:W-:Y:S01]  /*aee0*/  FFMA.FTZ R73, R153, UR6, -R83 ;  /* 0x0000000699497c23 */ /* 0x000fe20008010853 */
[----:B------:R-:W-:Y:S01]  /*aef0*/  FFMA.FTZ R12, R25, UR6, -R55 ;  /* 0x00000006190c7c23 */ /* 0x000fe20008010837 */
[----:B------:R-:W-:Y:S01]  /*af00*/  FFMA.FTZ R172, R154, UR6, -R83 ;  /* 0x000000069aac7c23 */ /* 0x000fe20008010853 */
[----:B------:R-:W-:Y:S01]  /*af10*/  FFMA.FTZ R173, R26, UR6, -R55 ;  /* 0x000000061aad7c23 */ /* 0x000fe20008010837 */
[----:B------:R-:W-:Y:S01]  /*af20*/  MUFU.EX2 R3, R3 ;  /* 0x0000000300037308 */ /* 0x000fe20000000800 */
[----:B------:R-:W-:Y:S01]  /*af30*/  FFMA.FTZ R71, R41, UR6, -R83 ;  /* 0x0000000629477c23 */ /* 0x000fe20008010853 */
[----:B------:R-:W-:Y:S01]  /*af40*/  FFMA.FTZ R14, R27, UR6, -R55 ;  /* 0x000000061b0e7c23 */ /* 0x000fe20008010837 */
[----:B------:R-:W-:Y:S01]  /*af50*/  FFMA.FTZ R174, R42, UR6, -R83 ;  /* 0x000000062aae7c23 */ /* 0x000fe20008010853 */
[----:B------:R-:W-:Y:S01]  /*af60*/  FFMA.FTZ R175, R30, UR6, -R55 ;  /* 0x000000061eaf7c23 */ /* 0x000fe20008010837 */
[----:B0-----:R-:W-:Y:S01]  /*af70*/  FFMA.FTZ R69, R43, UR6, -R83 ;  /* 0x000000062b457c23 */ /* 0x001fe20008010853 */
[----:B------:R-:W-:Y:S01]  /*af80*/  FFMA.FTZ R20, R31, UR6, -R55 ;  /* 0x000000061f147c23 */ /* 0x000fe20008010837 */
[----:B------:R-:W-:Y:S01]  /*af90*/  FFMA.FTZ R168, R46, UR6, -R83 ;  /* 0x000000062ea87c23 */ /* 0x000fe20008010853 */
[----:B------:R-:W0:Y:S01]  /*afa0*/  MUFU.EX2 R4, R4 ;  /* 0x0000000400047308 */ /* 0x000e220000000800 */
[----:B-1----:R-:W-:Y:S01]  /*afb0*/  FFMA.FTZ R2, R37, R2, R180 ;  /* 0x0000000225027223 */ /* 0x002fe200000100b4 */
[--C-:B------:R-:W-:Y:S01]  /*afc0*/  FFMA.FTZ R169, R32, UR6, -R55.reuse ;  /* 0x0000000620a97c23 */ /* 0x100fe20008010837 */
        /* <DEDUP_REMOVED lines=11> */
[--C-:B------:R-:W-:Y:S01]  /*b080*/  FFMA.FTZ R167, R39, UR6, -R55.reuse ;  /* 0x0000000627a77c23 */ /* 0x100fe20008010837 */
[----:B------:R-:W-:Y:S01]  /*b090*/  FFMA.FTZ R30, R40, UR6, -R55 ;  /* 0x00000006281e7c23 */ /* 0x000fe20008010837 */
[----:B------:R-:W2:Y:S01]  /*b0a0*/  MUFU.EX2 R181, R181 ;  /* 0x000000b500b57308 */ /* 0x000ea20000000800 */
[----:B0-----:R-:W-:Y:S01]  /*b0b0*/  FFMA.FTZ R0, R3, R0, R4 ;  /* 0x0000000003007223 */ /* 0x001fe20000010004 */
[----:B------:R-:W-:Y:S01]  /*b0c0*/  FFMA.FTZ R160, R64, UR6, -R83 ;  /* 0x0000000640a07c23 */ /* 0x000fe20008010853 */
[----:B------:R-:W-:Y:S01]  /*b0d0*/  FFMA.FTZ R161, R44, UR6, -R55 ;  /* 0x000000062ca17c23 */ /* 0x000fe20008010837 */
[----:B------:R-:W-:Y:S01]  /*b0e0*/  FFMA.FTZ R43, R155, UR6, -R83 ;  /* 0x000000069b2b7c23 */ /* 0x000fe20008010853 */
[----:B------:R-:W-:Y:S01]  /*b0f0*/  FFMA.FTZ R32, R45, UR6, -R55 ;  /* 0x000000062d207c23 */ /* 0x000fe20008010837 */
[----:B------:R-:W-:Y:S01]  /*b100*/  FFMA.FTZ R162, R66, UR6, -R83 ;  /* 0x0000000642a27c23 */ /* 0x000fe20008010853 */
[----:B------:R-:W-:Y:S01]  /*b110*/  FFMA.FTZ R163, R50, UR6, -R55 ;  /* 0x0000000632a37c23 */ /* 0x000fe20008010837 */
[----:B------:R-:W0:Y:S01]  /*b120*/  MUFU.EX2 R182, R182 ;  /* 0x000000b600b67308 */ /* 0x000e220000000800 */
[----:B-1----:R-:W-:Y:S01]  /*b130*/  FADD.FTZ R11, R79, R2 ;  /* 0x000000024f0b7221 */ /* 0x002fe20000010000 */
[----:B------:R-:W-:Y:S01]  /*b140*/  FFMA.FTZ R41, R68, UR6, -R83 ;  /* 0x0000000644297c23 */ /* 0x000fe20008010853 */
[----:B------:R-:W-:Y:S01]  /*b150*/  FFMA.FTZ R34, R51, UR6, -R55 ;  /* 0x0000000633227c23 */ /* 0x000fe20008010837 */
[----:B------:R-:W-:Y:S01]  /*b160*/  FFMA.FTZ R156, R70, UR6, -R83 ;  /* 0x00000006469c7c23 */ /* 0x000fe20008010853 */
[----:B------:R-:W-:Y:S01]  /*b170*/  FFMA.FTZ R157, R56, UR6, -R55 ;  /* 0x00000006389d7c23 */ /* 0x000fe20008010837 */
[----:B------:R-:W-:Y:S01]  /*b180*/  FFMA.FTZ R29, R72, UR6, -R83 ;  /* 0x00000006481d7c23 */ /* 0x000fe20008010853 */
[----:B------:R-:W-:Y:S01]  /*b190*/  FFMA.FTZ R36, R57, UR6, -R55 ;  /* 0x0000000639247c23 */ /* 0x000fe20008010837 */
[----:B------:R-:W1:Y:S01]  /*b1a0*/  MUFU.EX2 R183, R183 ;  /* 0x000000b700b77308 */ /* 0x000e620000000800 */
[----:B--2---:R-:W-:Y:S01]  /*b1b0*/  FADD.FTZ R0, R181, R0 ;  /* 0x00000000b5007221 */ /* 0x004fe20000010000 */
[----:B------:R-:W-:Y:S01]  /*b1c0*/  FFMA.FTZ R158, R74, UR6, -R83 ;  /* 0x000000064a9e7c23 */ /* 0x000fe20008010853 */
[----:B------:R-:W-:Y:S01]  /*b1d0*/  FFMA.FTZ R159, R58, UR6, -R55 ;  /* 0x000000063a9f7c23 */ /* 0x000fe20008010837 */
[----:B------:R-:W-:Y:S01]  /*b1e0*/  FFMA.FTZ R13, R76, UR6, -R83 ;  /* 0x000000064c0d7c23 */ /* 0x000fe20008010853 */
[----:B------:R-:W-:Y:S01]  /*b1f0*/  FFMA.FTZ R38, R59, UR6, -R55 ;  /* 0x000000063b267c23 */ /* 0x000fe20008010837 */
[----:B------:R-:W-:Y:S01]  /*b200*/  FFMA.FTZ R152, R78, UR6, -R83 ;  /* 0x000000064e987c23 */ /* 0x000fe20008010853 */
[----:B------:R-:W-:Y:S01]  /*b210*/  FFMA.FTZ R153, R60, UR6, -R55 ;  /* 0x000000063c997c23 */ /* 0x000fe20008010837 */
[----:B------:R-:W2:Y:S01]  /*b220*/  MUFU.EX2 R77, R77 ;  /* 0x0000004d004d7308 */ /* 0x000ea20000000800 */
        /* <DEDUP_REMOVED lines=125> */
.L_x_7852:
[----:B------:R-:W-:Y:S01]  /*ba00*/  ULEA UR7, UR44, UR40, 0x3 ;  /* 0x000000282c077291 */ /* 0x000fe2000f8e183f */
[----:B------:R-:W-:Y:S01]  /*ba10*/  ISETP.GT.AND P1, PT, R5, UR49, PT ;  /* 0x0000003105007c0c */ /* 0x000fe2000bf24270 */
[----:B------:R-:W-:Y:S01]  /*ba20*/  UMOV UR43, UR39 ;  /* 0x00000027002b7c82 */ /* 0x000fe20008000000 */
[----:B------:R-:W-:Y:S01]  /*ba30*/  UMOV UR44, UR38 ;  /* 0x00000026002c7c82 */ /* 0x000fe20008000000 */
[----:B------:R-:W-:Y:S01]  /*ba40*/  UIADD3 UR7, UR7, 0x28860, URZ ;  /* 0x0002886007077890 */ /* 0x000fe2000fffe03f */
[----:B------:R-:W-:Y:S01]  /*ba50*/  F2FP.BF16.F32.PACK_AB R181, R181, R4 ;  /* 0x00000004b5b5723e */ /* 0x000fe200000010ff */
        /* <DEDUP_REMOVED lines=96> */
[----:B------:R-:W-:Y:S01]  /*c060*/  FMUL.FTZ R149, R149, R37 ;  /* 0x0000002595957220 */ /* 0x000fe20000410000 */
[----:B------:R-:W-:-:S02]  /*c070*/  VIADD R5, R5, 0xffffffff ;  /* 0xffffffff05057836 */ /* 0x000fc40000000000 */
[----:B------:R-:W-:Y:S02]  /*c080*/  IMAD.MOV.U32 R4, RZ, RZ, R7 ;  /* 0x000000ffff047224 */ /* 0x000fe400078e0007 */
[----:B------:R-:W-:Y:S01]  /*c090*/  IMAD.MOV.U32 R3, RZ, RZ, R6 ;  /* 0x000000ffff037224 */ /* 0x000fe200078e0006 */
[----:B------:R-:W-:Y:S06]  /*c0a0*/  @P1 BRA `(.L_x_7853) ;  /* 0xffffffd400f01947 */ /* 0x000fec000383ffff */
.L_x_7842:
        /* <DEDUP_REMOVED lines=11> */
.L_x_7873:
[----:B------:R-:W-:Y:S01]  /*c160*/  UIADD3 UR38, UR44, 0x1, URZ ;  /* 0x000000012c267890 */ /* 0x000fe2000fffe03f */
[----:B------:R-:W-:-:S03]  /*c170*/  ISETP.NE.AND P2, PT, RZ, UR50, PT ;  /* 0x00000032ff007c0c */ /* 0x000fc6000bf45270 */
[----:B------:R-:W-:-:S04]  /*c180*/  UISETP.NE.AND UP0, UPT, UR38, 0x2, UPT ;  /* 0x000000022600788c */ /* 0x000fc8000bf05270 */
[----:B------:R-:W-:Y:S02]  /*c190*/  USEL UR39, URZ, 0x1, UP0 ;  /* 0x000000013f277887 */ /* 0x000fe40008000000 */
[----:B------:R-:W-:Y:S02]  /*c1a0*/  USEL UR38, UR38, URZ, UP0 ;  /* 0x0000003f26267287 */ /* 0x000fe40008000000 */
[----:B------:R-:W-:Y:S02]  /*c1b0*/  ULOP3.LUT UR39, UR43, UR39, URZ, 0x3c, !UPT ;  /* 0x000000272b277292 */ /* 0x000fe4000f8e3c3f */
[----:B------:R-:W-:Y:S10]  /*c1c0*/  @P2 BRA `(.L_x_7855) ;  /* 0x00000000002c2947 */ /* 0x000ff40003800000 */
[----:B------:R-:W-:Y:S05]  /*c1d0*/  @!P0 BRA `(.L_x_7856) ;  /* 0x0000000000048947 */ /* 0x000fea0003800000 */
[----:B------:R-:W-:Y:S01]  /*c1e0*/  BPT.TRAP 0x1 ;  /* 0x000000040000795c */ /* 0x000fe20000300000 */
.L_x_7856:
[----:B------:R-:W-:Y:S01]  /*c1f0*/  ULEA UR6, UR38, UR40, 0x3 ;  /* 0x0000002826067291 */ /* 0x000fe2000f8e183f */
[----:B------:R-:W-:-:S05]  /*c200*/  IMAD.U32 R6, RZ, RZ, UR39 ;  /* 0x00000027ff067e24 */ /* 0x000fca000f8e00ff */
[----:B------:R-:W-:-:S04]  /*c210*/  SHF.L.U32 R6, R6, 0x1f, RZ ;  /* 0x0000001f06067819 */ /* 0x000fc800000006ff */
[----:B------:R0:W1:Y:S01]  /*c220*/  SYNCS.PHASECHK.TRANS64.TRYWAIT P1, [UR6+0x28830], R6 ;  /* 0x02883006ff0075a7 */ /* 0x0000620008020146 */
[----:B------:R-:W-:Y:S05]  /*c230*/  @!P0 BRA `(.L_x_7857) ;  /* 0x0000000000048947 */ /* 0x000fea0003800000 */
[----:B------:R-:W-:Y:S01]  /*c240*/  BPT.TRAP 0x1 ;  /* 0x000000040000795c */ /* 0x000fe20000300000 */
.L_x_7857:
[----:B-1----:R-:W-:Y:S05]  /*c250*/  @P1 BRA `(.L_x_7855) ;  /* 0x0000000000081947 */ /* 0x002fea0003800000 */
[----:B------:R-:W1:Y:S02]  /*c260*/  SYNCS.PHASECHK.TRANS64.TRYWAIT P1, [UR6+0x28830], R6 ;  /* 0x02883006ff0075a7 */ /* 0x000e640008020146 */
[----:B-1----:R-:W-:Y:S05]  /*c270*/  @!P1 BRA `(.L_x_7858) ;  /* 0x000000d800709947 */ /* 0x002fea0003800000 */
.L_x_7855:
[----:B-1----:R-:W1:Y:S01]  /*c280*/  S2R R7, SR_TID.X ;  /* 0x0000000000077919 */ /* 0x002e620000002100 */
[----:B------:R-:W-:Y:S01]  /*c290*/  ULEA UR30, UR38, UR48, 0xb ;  /* 0x00000030261e7291 */ /* 0x000fe2000f8e583f */
[----:B------:R-:W-:Y:S01]  /*c2a0*/  UMOV UR35, 0x40000040 ;  /* 0x4000004000237882 */ /* 0x000fe20000000000 */
[----:B------:R-:W-:Y:S02]  /*c2b0*/  UMOV UR7, 0x40000040 ;  /* 0x4000004000077882 */ /* 0x000fe40000000000 */
[----:B------:R-:W-:Y:S02]  /*c2c0*/  UIADD3 UR6, UR30, 0x2, URZ ;  /* 0x000000021e067890 */ /* 0x000fe4000fffe03f */
[----:B------:R-:W-:Y:S02]  /*c2d0*/  UIADD3 UR10, UR30, 0x4, URZ ;  /* 0x000000041e0a7890 */ /* 0x000fe4000fffe03f */
[----:B------:R-:W-:Y:S01]  /*c2e0*/  UMOV UR34, UR30 ;  /* 0x0000001e00227c82 */ /* 0x000fe20008000000 */
        /* <DEDUP_REMOVED lines=41> */
.L_x_7860:
[----:B------:R-:W-:Y:S01]  /*c580*/  ULEA UR6, UR44, UR40, 0x3 ;  /* 0x000000282c067291 */ /* 0x000fe2000f8e183f */
[----:B------:R-:W-:-:S05]  /*c590*/  IMAD.U32 R6, RZ, RZ, UR43 ;  /* 0x0000002bff067e24 */ /* 0x000fca000f8e00ff */
[----:B------:R-:W-:-:S04]  /*c5a0*/  SHF.L.U32 R6, R6, 0x1f, RZ ;  /* 0x0000001f06067819 */ /* 0x000fc800000006ff */
[----:B------:R0:W1:Y:S01]  /*c5b0*/  SYNCS.PHASECHK.TRANS64.TRYWAIT P1, [UR6+0x28850], R6 ;  /* 0x02885006ff0075a7 */ /* 0x0000620008020146 */
[----:B------:R-:W-:Y:S05]  /*c5c0*/  @!P0 BRA `(.L_x_7861) ;  /* 0x0000000000048947 */ /* 0x000fea0003800000 */
[----:B------:R-:W-:Y:S01]  /*c5d0*/  BPT.TRAP 0x1 ;  /* 0x000000040000795c */ /* 0x000fe20000300000 */
.L_x_7861:
[----:B-1----:R-:W-:Y:S05]  /*c5e0*/  @P1 BRA `(.L_x_7859) ;  /* 0x0000000000081947 */ /* 0x002fea0003800000 */
[----:B------:R-:W1:Y:S02]  /*c5f0*/  SYNCS.PHASECHK.TRANS64.TRYWAIT P1, [UR6+0x28850], R6 ;  /* 0x02885006ff0075a7 */ /* 0x000e640008020146 */
[----:B-1----:R-:W-:Y:S05]  /*c600*/  @!P1 BRA `(.L_x_7862) ;  /* 0x000000d400a49947 */ /* 0x002fea0003800000 */
.L_x_7859:
        /* <DEDUP_REMOVED lines=51> */
.L_x_7863:
        /* <DEDUP_REMOVED lines=82> */
[----:B------:R-:W-:Y:S01]  /*ce60*/  SYNCS.ARRIVE.TRANS64.RED.A1T0 RZ, [UR6], RZ ;  /* 0x000000ffffff79a7 */ /* 0x000fe20008100406 */
[----:B------:R-:W-:Y:S02]  /*ce70*/  ULOP3.LUT UR6, URZ, UR52, URZ, 0x33, !UPT ;  /* 0x000000343f067292 */ /* 0x000fe4000f8e333f */
        /* <DEDUP_REMOVED lines=82> */
.L_x_7866:
[----:B------:R-:W-:-:S05]  /*d3a0*/  IMAD.U32 R70, RZ, RZ, UR49 ;  /* 0x00000031ff467e24 */ /* 0x000fca000f8e00ff */
[----:B------:R-:W-:-:S13]  /*d3b0*/  ISETP.NE.AND P1, PT, R70, 0x1, PT ;  /* 0x000000014600780c */ /* 0x000fda0003f25270 */
[----:B------:R-:W1:Y:S02]  /*d3c0*/  @P1 LDC.64 R6, c[0x0][0x9e8] ;  /* 0x00027a00ff061b82 */ /* 0x000e640000000a00 */
[----:B-1----:R-:W-:-:S05]  /*d3d0*/  @P1 IMAD.HI.U32 R6, R68, R6, RZ ;  /* 0x0000000644061227 */ /* 0x002fca00078e00ff */
[----:B------:R-:W-:-:S07]  /*d3e0*/  @P1 SHF.R.U32.HI R68, RZ, R7, R6 ;  /* 0x00000007ff441219 */ /* 0x000fce0000011606 */
.L_x_7867:
[----:B------:R-:W-:Y:S05]  /*d3f0*/  BSYNC B0 ;  /* 0x0000000000007941 */ /* 0x000fea0003800000 */
.L_x_7865:
[----:B------:R-:W-:-:S04]  /*d400*/  IMAD R7, R68, R70, -R65 ;  /* 0x0000004644077224 */ /* 0x000fc800078e0a41 */
[----:B------:R-:W-:-:S05]  /*d410*/  IMAD.IADD R6, R7, 0x1, -R16 ;  /* 0x0000000107067824 */ /* 0x000fca00078e0a10 */
[----:B------:R-:W-:Y:S02]  /*d420*/  VIADDMNMX R73, R6, R70, R73, PT ;  /* 0x0000004606497246 */ /* 0x000fe40003800149 */
[----:B------:R-:W-:-:S07]  /*d430*/  VIMNMX R75, R75, R6, !PT ;  /* 0x000000064b4b7248 */ /* 0x000fce0007fe0100 */
.L_x_7864:
        /* <DEDUP_REMOVED lines=116> */
.L_x_7870:
[----:B------:R-:W-:-:S05]  /*db80*/  IMAD.U32 R162, RZ, RZ, UR49 ;  /* 0x00000031ffa27e24 */ /* 0x000fca000f8e00ff */
[----:B------:R-:W-:-:S13]  /*db90*/  ISETP.NE.AND P2, PT, R162, 0x1, PT ;  /* 0x00000001a200780c */ /* 0x000fda0003f45270 */
[----:B------:R-:W0:Y:S02]  /*dba0*/  @P2 LDC.64 R6, c[0x0][0x9e8] ;  /* 0x00027a00ff062b82 */ /* 0x000e240000000a00 */
[----:B0-----:R-:W-:-:S05]  /*dbb0*/  @P2 IMAD.HI.U32 R6, R51, R6, RZ ;  /* 0x0000000633062227 */ /* 0x001fca00078e00ff */
[----:B------:R-:W-:-:S07]  /*dbc0*/  @P2 SHF.R.U32.HI R51, RZ, R7, R6 ;  /* 0x00000007ff332219 */ /* 0x000fce0000011606 */
.L_x_7871:
[----:B------:R-:W-:Y:S05]  /*dbd0*/  BSYNC B0 ;  /* 0x0000000000007941 */ /* 0x000fea0003800000 */
.L_x_7869:
[----:B------:R-:W-:-:S04]  /*dbe0*/  IMAD R51, R51, R162, -R65 ;  /* 0x000000a233337224 */ /* 0x000fc800078e0a41 */
[----:B------:R-:W-:-:S05]  /*dbf0*/  IMAD.IADD R6, R51, 0x1, -R16 ;  /* 0x0000000133067824 */ /* 0x000fca00078e0a10 */
[----:B------:R-:W-:Y:S02]  /*dc00*/  VIADDMNMX R57, R6, R162, R57, PT ;  /* 0x000000a206397246 */ /* 0x000fe40003800139 */
[----:B------:R-:W-:-:S07]  /*dc10*/  VIMNMX R61, R61, R6, !PT ;  /* 0x000000063d3d7248 */ /* 0x000fce0007fe0100 */
.L_x_7868:
        /* <DEDUP_REMOVED lines=377> */
.L_x_7872:
        /* <DEDUP_REMOVED lines=107> */
.L_x_7854:
[----:B------:R-:W-:Y:S06]  /*fa60*/  BAR.ARV 0x8, 0x180 ;  /* 0x0206000000007b1d */ /* 0x000fec0000002000 */
[----:B------:R-:W-:Y:S05]  /*fa70*/  @!P0 BRA `(.L_x_7874) ;  /* 0x0000000000048947 */ /* 0x000fea0003800000 */
[----:B------:R-:W-:Y:S01]  /*fa80*/  BPT.TRAP 0x1 ;  /* 0x000000040000795c */ /* 0x000fe20000300000 */
.L_x_7874:
[----:B------:R-:W-:Y:S01]  /*fa90*/  ULEA UR5, UR38, UR40, 0x3 ;  /* 0x0000002826057291 */ /* 0x000fe2000f8e183f */
[----:B------:R-:W-:-:S05]  /*faa0*/  IMAD.U32 R3, RZ, RZ, UR39 ;  /* 0x00000027ff037e24 */ /* 0x000fca000f8e00ff */
[----:B------:R-:W-:-:S04]  /*fab0*/  SHF.L.U32 R3, R3, 0x1f, RZ ;  /* 0x0000001f03037819 */ /* 0x000fc800000006ff */
[----:B------:R0:W1:Y:S01]  /*fac0*/  SYNCS.PHASECHK.TRANS64.TRYWAIT P1, [UR5+0x28850], R3 ;  /* 0x02885003ff0075a7 */ /* 0x0000620008020145 */
[----:B------:R-:W-:Y:S05]  /*fad0*/  @!P0 BRA `(.L_x_7875) ;  /* 0x0000000000048947 */ /* 0x000fea0003800000 */
[----:B------:R-:W-:Y:S01]  /*fae0*/  BPT.TRAP 0x1 ;  /* 0x000000040000795c */ /* 0x000fe20000300000 */
.L_x_7875:
[----:B-1----:R-:W-:Y:S05]  /*faf0*/  @P1 BRA `(.L_x_7876) ;  /* 0x0000000000081947 */ /* 0x002fea0003800000 */
[----:B------:R-:W1:Y:S02]  /*fb00*/  SYNCS.PHASECHK.TRANS64.TRYWAIT P1, [UR5+0x28850], R3 ;  /* 0x02885003ff0075a7 */ /* 0x000e640008020145 */
[----:B-1----:R-:W-:Y:S05]  /*fb10*/  @!P1 BRA `(.L_x_7877) ;  /* 0x000000a000789947 */ /* 0x002fea0003800000 */
.L_x_7876:
[----:B------:R-:W-:Y:S01]  /*fb20*/  UIADD3 UR40, UR40, 0x400, URZ ;  /* 0x0000040028287890 */ /* 0x000fe2000fffe03f */
[----:B------:R-:W-:Y:S01]  /*fb30*/  WARPGROUP.ARRIVE ;  /* 0x00000000000079c5 */ /* 0x000fe20000000000 */
[----:B------:R-:W-:Y:S01]  /*fb40*/  UMOV UR11, 0x40000040 ;  /* 0x40000040000b7882 */ /* 0x000fe20000000000 */
[----:B01----:R-:W0:Y:S01]  /*fb50*/  SHFL.BFLY PT, R3, R2, 0x2, 0x1f ;  /* 0x0c401f0002037f89 */ /* 0x003e2200000e0000 */
[----:B------:R-:W-:Y:S01]  /*fb60*/  USHF.R.U32.HI UR40, URZ, 0x4, UR40 ;  /* 0x000000043f287899 */ /* 0x000fe20008011628 */
[----:B------:R-:W-:Y:S02]  /*fb70*/  IMAD.MOV.U32 R20, RZ, RZ, -0x800000 ;  /* 0xff800000ff147424 */ /* 0x000fe400078e00ff */
[----:B------:R-:W1:Y:S01]  /*fb80*/  SHFL.BFLY PT, R5, R0, 0x2, 0x1f ;  /* 0x0c401f0000057f89 */ /* 0x000e6200000e0000 */
[----:B------:R-:W-:-:S04]  /*fb90*/  ULOP3.LUT UR40, UR40, 0x3fff, URZ, 0xc0, !UPT ;  /* 0x00003fff28287892 */ /* 0x000fc8000f8ec03f */
[----:B------:R-:W-:-:S04]  /*fba0*/  ULOP3.LUT UR4, UR40, 0x4000000, URZ, 0xfc, !UPT ;  /* 0x0400000028047892 */ /* 0x000fc8000f8efc3f */
[----:B------:R-:W-:-:S07]  /*fbb0*/  ULEA UR4, UR38, UR4, 0xb ;  /* 0x0000000426047291 */ /* 0x000fce000f8e583f */
[----:B------:R-:W-:Y:S02]  /*fbc0*/  UMOV UR10, UR4 ;  /* 0x00000004000a7c82 */ /* 0x000fe40008000000 */
[----:B------:R-:W-:Y:S01]  /*fbd0*/  HGMMA.64x128x16.F32.BF16 R88, R180, gdesc[UR8].tnspB, R88, gsb0 ;  /* 0x41e00008b4587df0 */ /* 0x000fe20008001858 */
[----:B------:R-:W-:Y:S01]  /*fbe0*/  UIADD3 UR10, UR4, 0x80, URZ ;  /* 0x00000080040a7890 */ /* 0x000fe2000fffe03f */
[----:B0-----:R-:W-:Y:S01]  /*fbf0*/  FADD.FTZ R3, R3, R2 ;  /* 0x0000000203037221 */ /* 0x001fe20000010000 */
[----:B------:R-:W-:Y:S01]  /*fc00*/  UMOV UR11, 0x40000040 ;  /* 0x40000040000b7882 */ /* 0x000fe20000000000 */
[----:B------:R-:W-:Y:S02]  /*fc10*/  IMAD.MOV.U32 R2, RZ, RZ, RZ ;  /* 0x000000ffff027224 */ /* 0x000fe400078e00ff */
[----:B-1----:R-:W-:Y:S01]  /*fc20*/  FADD.FTZ R5, R5, R0 ;  /* 0x0000000005057221 */ /* 0x002fe20000010000 */
[----:B------:R-:W0:Y:S01]  /*fc30*/  SHFL.BFLY PT, R4, R3, 0x1, 0x1f ;  /* 0x0c201f0003047f89 */ /* 0x000e2200000e0000 */
[----:B------:R-:W-:-:S03]  /*fc40*/  IMAD.MOV.U32 R0, RZ, RZ, -0x800000 ;  /* 0xff800000ff007424 */ /* 0x000fc600078e00ff */
[----:B------:R-:W1:Y:S01]  /*fc50*/  SHFL.BFLY PT, R8, R5, 0x1, 0x1f ;  /* 0x0c201f0005087f89 */ /* 0x000e6200000e0000 */
[----:B0-----:R-:W-:Y:S01]  /*fc60*/  FADD.FTZ R11, R3, R4 ;  /* 0x00000004030b7221 */ /* 0x001fe20000010000 */
[----:B------:R-:W-:Y:S02]  /*fc70*/  IMAD.U32 R3, RZ, RZ, UR6 ;  /* 0x00000006ff037e24 */ /* 0x000fe4000f8e00ff */
[----:B-1----:R-:W-:Y:S02]  /*fc80*/  FADD.FTZ R12, R5, R8 ;  /* 0x00000008050c7221 */ /* 0x002fe40000010000 */
[----:B------:R-:W-:Y:S01]  /*fc90*/  FSETP.NE.FTZ.AND P1, PT, R11, RZ, PT ;  /* 0x000000ff0b00720b */ /* 0x000fe20003f35000 */
[----:B------:R-:W-:Y:S02]  /*fca0*/  IMAD.MOV.U32 R8, RZ, RZ, RZ ;  /* 0x000000ffff087224 */ /* 0x000fe400078e00ff */
        /* <DEDUP_REMOVED lines=49> */
.L_x_7878:
[----:B------:R-:W-:Y:S01]  /*ffc0*/  R2UR UR6, R199 ;  /* 0x00000000c70672ca */ /* 0x000fe200000e0000 */
        /* <DEDUP_REMOVED lines=38> */
[----:B------:R-:W-:Y:S01]  /*10230*/  USEL UR4, URZ, 0x1, UP0 ;  /* 0x000000013f047887 */ /* 0x000fe20008000000 */
        /* <DEDUP_REMOVED lines=36> */
.L_x_7800:
[----:B------:R-:W0:Y:S01]  /*10480*/  S2R R4, SR_CgaCtaId ;  /* 0x0000000000047919 */ /* 0x000e220000008800 */
[----:B------:R-:W-:Y:S01]  /*10490*/  MOV R21, 0x400 ;  /* 0x0000040000157802 */ /* 0x000fe20000000f00 */
[----:B------:R-:W-:Y:S01]  /*104a0*/  BSSY B0, `(.L_x_7879) ;  /* 0x00002e8000007945 */ /* 0x000fe20003800000 */
[----:B------:R-:W-:Y:S02]  /*104b0*/  BAR.SYNC.DEFER_BLOCKING 0x5, 0x180 ;  /* 0x0146000000007b1d */ /* 0x000fe40000010000 */
[----:B0-----:R-:W-:-:S05]  /*104c0*/  LEA R21, R4, R21, 0x18 ;  /* 0x0000001504157211 */ /* 0x001fca00078ec0ff */
[----:B------:R-:W0:Y:S02]  /*104d0*/  LDS.128 R4, [R21+0x288d0] ;  /* 0x0288d00015047984 */ /* 0x000e240000000c00 */
[----:B0-----:R-:W-:Y:S02]  /*104e0*/  R2UR UR6, R5 ;  /* 0x00000000050672ca */ /* 0x001fe400000e0000 */
[----:B------:R-:W-:Y:S02]  /*104f0*/  R2UR UR5, R6 ;  /* 0x00000000060572ca */ /* 0x000fe400000e0000 */
[----:B------:R-:W-:Y:S01]  /*10500*/  R2UR UR7, R7 ;  /* 0x00000000070772ca */ /* 0x000fe200000e0000 */
[----:B------:R-:W-:Y:S06]  /*10510*/  BAR.ARV 0x4, 0x180 ;  /* 0x0106000000007b1d */ /* 0x000fec0000002000 */
[----:B------:R-:W-:Y:S08]  /*10520*/  @P0 BRA `(.L_x_7880) ;  /* 0x0000002000640947 */ /* 0x000ff00003800000 */
[----:B------:R-:W0:Y:S01]  /*10530*/  S2R R4, SR_SWINHI ;  /* 0x0000000000047919 */ /* 0x000e220000002f00 */
[----:B------:R-:W-:Y:S01]  /*10540*/  ULDC.64 UR10, c[0x0][0xc00] ;  /* 0x00030000000a7ab9 */ /* 0x000fe20000000a00 */
[----:B------:R-:W-:Y:S01]  /*10550*/  ULDC.64 UR8, c[0x0][0xc00] ;  /* 0x0003000000087ab9 */ /* 0x000fe20000000a00 */
[----:B------:R-:W1:Y:S01]  /*10560*/  LDC R45, c[0x0][0xbe8] ;  /* 0x0002fa00ff2d7b82 */ /* 0x000e620000000800 */
[----:B------:R-:W-:Y:S01]  /*10570*/  UIMAD.WIDE UR8, UR58, 0x4, UR8 ;  /* 0x000000043a0878a5 */ /* 0x000fe2000f8e0208 */
[----:B------:R-:W-:Y:S02]  /*10580*/  MOV R32, R21 ;  /* 0x0000001500207202 */ /* 0x000fe40000000f00 */
[----:B0-----:R-:W-:-:S03]  /*10590*/  MOV R33, R4 ;  /* 0x0000000400217202 */ /* 0x001fc60000000f00 */
[----:B------:R-:W-:-:S03]  /*105a0*/  IMAD.WIDE R4, R219, 0x2, R32 ;  /* 0x00000002db047825 */ /* 0x000fc600078e0220 */
[C---:B------:R-:W-:Y:S02]  /*105b0*/  LOP3.LUT R7, R4.reuse, 0x380, RZ, 0xc0, !PT ;  /* 0x0000038004077812 */ /* 0x040fe400078ec0ff */
[C---:B------:R-:W-:Y:S02]  /*105c0*/  IADD3 R8, P5, R4.reuse, 0x40, RZ ;  /* 0x0000004004087810 */ /* 0x040fe40007fbe0ff */
[----:B------:R-:W-:Y:S02]  /*105d0*/  SHF.R.U64 R7, R7, 0x3, RZ ;  /* 0x0000000307077819 */ /* 0x000fe400000012ff */
[C---:B------:R-:W-:Y:S01]  /*105e0*/  IADD3 R31, P6, R4.reuse, 0x20, RZ ;  /* 0x00000020041f7810 */ /* 0x040fe20007fde0ff */
[--C-:B------:R-:W-:Y:S01]  /*105f0*/  IMAD.X R27, RZ, RZ, R5.reuse, P5 ;  /* 0x000000ffff1b7224 */ /* 0x100fe200028e0605 */
[C---:B------:R-:W-:Y:S02]  /*10600*/  IADD3 R35, P4, R4.reuse, 0x60, RZ ;  /* 0x0000006004237810 */ /* 0x040fe40007f9e0ff */
        /* <DEDUP_REMOVED lines=14> */
[----:B------:R-:W-:Y:S02]  /*106f0*/  LOP3.LUT R10, R35, 0x380, RZ, 0xc0, !PT ;  /* 0x00000380230a7812 */ /* 0x000fe400078ec0ff */
[----:B------:R-:W-:Y:S02]  /*10700*/  LOP3.LUT R12, R37, 0x380, RZ, 0xc0, !PT ;  /* 0x00000380250c7812 */ /* 0x000fe400078ec0ff */
[----:B------:R-:W-:Y:S02]  /*10710*/  LOP3.LUT R26, R7, R8, RZ, 0x3c, !PT ;  /* 0x00000008071a7212 */ /* 0x000fe400078e3cff */
[----:B------:R-:W-:Y:S02]  /*10720*/  SHF.R.U64 R6, R6, 0x3, RZ ;  /* 0x0000000306067819 */ /* 0x000fe400000012ff */
[----:B------:R-:W-:-:S02]  /*10730*/  SHF.R.U64 R10, R10, 0x3, RZ ;  /* 0x000000030a0a7819 */ /* 0x000fc400000012ff */
[----:B------:R-:W-:Y:S02]  /*10740*/  LOP3.LUT R8, R39, 0x380, RZ, 0xc0, !PT ;  /* 0x0000038027087812 */ /* 0x000fe400078ec0ff */
[----:B------:R-:W-:Y:S02]  /*10750*/  SHF.R.U64 R12, R12, 0x3, RZ ;  /* 0x000000030c0c7819 */ /* 0x000fe400000012ff */
[----:B------:R-:W-:Y:S02]  /*10760*/  LOP3.LUT R28, R6, R31, RZ, 0x3c, !PT ;  /* 0x0000001f061c7212 */ /* 0x000fe400078e3cff */
[----:B------:R-:W-:Y:S02]  /*10770*/  LOP3.LUT R24, R10, R35, RZ, 0x3c, !PT ;  /* 0x000000230a187212 */ /* 0x000fe400078e3cff */
[----:B------:R-:W-:Y:S02]  /*10780*/  SHF.R.U64 R8, R8, 0x3, RZ ;  /* 0x0000000308087819 */ /* 0x000fe400000012ff */
[----:B------:R-:W-:-:S02]  /*10790*/  LOP3.LUT R10, R41, 0x380, RZ, 0xc0, !PT ;  /* 0x00000380290a7812 */ /* 0x000fc400078ec0ff */
[----:B------:R-:W-:Y:S02]  /*107a0*/  LOP3.LUT R31, R34, 0x380, RZ, 0xc0, !PT ;  /* 0x00000380221f7812 */ /* 0x000fe400078ec0ff */
[----:B------:R-:W-:Y:S02]  /*107b0*/  LOP3.LUT R14, R12, R37, RZ, 0x3c, !PT ;  /* 0x000000250c0e7212 */ /* 0x000fe400078e3cff */
[----:B------:R-:W-:Y:S02]  /*107c0*/  LOP3.LUT R12, R8, R39, RZ, 0x3c, !PT ;  /* 0x00000027080c7212 */ /* 0x000fe400078e3cff */
[----:B------:R-:W-:Y:S02]  /*107d0*/  MOV R30, R4 ;  /* 0x00000004001e7202 */ /* 0x000fe40000000f00 */
[----:B------:R-:W-:Y:S02]  /*107e0*/  SHF.R.U64 R10, R10, 0x3, RZ ;  /* 0x000000030a0a7819 */ /* 0x000fe400000012ff */
[----:B------:R-:W-:-:S02]  /*107f0*/  SHF.R.U64 R31, R31, 0x3, RZ ;  /* 0x000000031f1f7819 */ /* 0x000fc400000012ff */
[----:B------:R-:W-:Y:S02]  /*10800*/  F2FP.BF16.F32.PACK_AB R4, R89, R88 ;  /* 0x000000585904723e */ /* 0x000fe400000010ff */
[----:B------:R-:W-:Y:S02]  /*10810*/  F2FP.BF16.F32.PACK_AB R5, R3, R2 ;  /* 0x000000020305723e */ /* 0x000fe400000010ff */
[----:B------:R-:W-:Y:S02]  /*10820*/  F2FP.BF16.F32.PACK_AB R6, R93, R92 ;  /* 0x0000005c5d06723e */ /* 0x000fe400000010ff */
[----:B------:R-:W-:Y:S01]  /*10830*/  F2FP.BF16.F32.PACK_AB R7, R95, R94 ;  /* 0x0000005e5f07723e */ /* 0x000fe200000010ff */
[----:B------:R-:W-:Y:S01]  /*10840*/  BAR.SYNC.DEFER_BLOCKING 0x1, 0x100 ;  /* 0x0044000000007b1d */ /* 0x000fe20000010000 */
[----:B------:R-:W-:Y:S02]  /*10850*/  MOV R37, R14 ;  /* 0x0000000e00257202 */ /* 0x000fe40000000f00 */
[----:B------:R-:W-:-:S02]  /*10860*/  MOV R36, R12 ;  /* 0x0000000c00247202 */ /* 0x000fc40000000f00 */
[----:B------:R-:W-:Y:S02]  /*10870*/  LOP3.LUT R10, R10, R41, RZ, 0x3c, !PT ;  /* 0x000000290a0a7212 */ /* 0x000fe400078e3cff */
[----:B------:R-:W-:Y:S02]  /*10880*/  LOP3.LUT R8, R31, R34, RZ, 0x3c, !PT ;  /* 0x000000221f087212 */ /* 0x000fe400078e3cff */
[----:B------:R-:W-:Y:S02]  /*10890*/  MOV R40, R28 ;  /* 0x0000001c00287202 */ /* 0x000fe40000000f00 */
[----:B------:R-:W-:Y:S02]  /*108a0*/  MOV R39, R26 ;  /* 0x0000001a00277202 */ /* 0x000fe40000000f00 */
[----:B------:R-:W-:Y:S02]  /*108b0*/  MOV R38, R24 ;  /* 0x0000001800267202 */ /* 0x000fe40000000f00 */
[----:B------:R-:W-:-:S02]  /*108c0*/  F2FP.BF16.F32.PACK_AB R12, R97, R96 ;  /* 0x00000060610c723e */ /* 0x000fc400000010ff */
[----:B------:R-:W-:Y:S02]  /*108d0*/  F2FP.BF16.F32.PACK_AB R13, R99, R98 ;  /* 0x00000062630d723e */ /* 0x000fe400000010ff */
[----:B------:R-:W-:Y:S02]  /*108e0*/  F2FP.BF16.F32.PACK_AB R14, R101, R100 ;  /* 0x00000064650e723e */ /* 0x000fe400000010ff */
[----:B------:R-:W-:Y:S02]  /*108f0*/  F2FP.BF16.F32.PACK_AB R15, R103, R102 ;  /* 0x00000066670f723e */ /* 0x000fe400000010ff */
[----:B------:R-:W-:Y:S01]  /*10900*/  F2FP.BF16.F32.PACK_AB R24, R105, R104 ;  /* 0x000000686918723e */ /* 0x000fe200000010ff */
[----:B------:R0:W-:Y:S01]  /*10910*/  STSM.16.M88.4 [R30], R4 ;  /* 0x000000041e007844 */ /* 0x0001e20000000200 */
[----:B------:R-:W-:Y:S02]  /*10920*/  F2FP.BF16.F32.PACK_AB R25, R107, R106 ;  /* 0x0000006a6b19723e */ /* 0x000fe400000010ff */
[----:B------:R-:W-:Y:S01]  /*10930*/  F2FP.BF16.F32.PACK_AB R26, R109, R108 ;  /* 0x0000006c6d1a723e */ /* 0x000fe200000010ff */
[----:B------:R2:W-:Y:S01]  /*10940*/  STSM.16.M88.4 [R40], R12 ;  /* 0x0000000c28007844 */ /* 0x0005e20000000200 */
[----:B------:R-:W-:-:S02]  /*10950*/  F2FP.BF16.F32.PACK_AB R27, R111, R110 ;  /* 0x0000006e6f1b723e */ /* 0x000fc400000010ff */
[----:B------:R-:W-:Y:S02]  /*10960*/  F2FP.BF16.F32.PACK_AB R28, R113, R112 ;  /* 0x00000070711c723e */ /* 0x000fe400000010ff */
[----:B------:R-:W-:Y:S01]  /*10970*/  F2FP.BF16.F32.PACK_AB R29, R115, R114 ;  /* 0x00000072731d723e */ /* 0x000fe200000010ff */
[----:B------:R-:W-:Y:S01]  /*10980*/  STSM.16.M88.4 [R39], R24 ;  /* 0x0000001827007844 */ /* 0x000fe20000000200 */
[----:B------:R-:W-:Y:S02]  /*10990*/  F2FP.BF16.F32.PACK_AB R31, R119, R118 ;  /* 0x00000076771f723e */ /* 0x000fe400000010ff */
[----:B------:R-:W-:Y:S02]  /*109a0*/  MOV R35, R10 ;  /* 0x0000000a00237202 */ /* 0x000fe40000000f00 */
[----:B------:R-:W-:Y:S02]  /*109b0*/  MOV R34, R8 ;  /* 0x0000000800227202 */ /* 0x000fe40000000f00 */
[----:B0-----:R-:W-:-:S02]  /*109c0*/  F2FP.BF16.F32.PACK_AB R30, R117, R116 ;  /* 0x00000074751e723e */ /* 0x001fc400000010ff */
[----:B------:R-:W-:Y:S02]  /*109d0*/  F2FP.BF16.F32.PACK_AB R4, R121, R120 ;  /* 0x000000787904723e */ /* 0x000fe400000010ff */
[----:B------:R-:W-:Y:S01]  /*109e0*/  F2FP.BF16.F32.PACK_AB R5, R123, R122 ;  /* 0x0000007a7b05723e */ /* 0x000fe200000010ff */
[----:B------:R0:W-:Y:S01]  /*109f0*/  STSM.16.M88.4 [R38], R28 ;  /* 0x0000001c26007844 */ /* 0x0001e20000000200 */
[----:B------:R-:W-:Y:S02]  /*10a00*/  F2FP.BF16.F32.PACK_AB R6, R125, R124 ;  /* 0x0000007c7d06723e */ /* 0x000fe400000010ff */
[----:B------:R-:W-:Y:S02]  /*10a10*/  F2FP.BF16.F32.PACK_AB R7, R127, R126 ;  /* 0x0000007e7f07723e */ /* 0x000fe400000010ff */
[----:B------:R-:W-:Y:S02]  /*10a20*/  F2FP.BF16.F32.PACK_AB R8, R129, R128 ;  /* 0x000000808108723e */ /* 0x000fe400000010ff */
[----:B------:R-:W-:Y:S01]  /*10a30*/  F2FP.BF16.F32.PACK_AB R9, R131, R130 ;  /* 0x000000828309723e */ /* 0x000fe200000010ff */
[----:B------:R3:W-:Y:S01]  /*10a40*/  STSM.16.M88.4 [R37], R4 ;  /* 0x0000000425007844 */ /* 0x0007e20000000200 */
[----:B------:R-:W-:-:S02]  /*10a50*/  F2FP.BF16.F32.PACK_AB R10, R133, R132 ;  /* 0x00000084850a723e */ /* 0x000fc400000010ff */
[----:B------:R-:W-:Y:S02]  /*10a60*/  F2FP.BF16.F32.PACK_AB R11, R135, R134 ;  /* 0x00000086870b723e */ /* 0x000fe400000010ff */
[----:B--2---:R-:W-:Y:S02]  /*10a70*/  F2FP.BF16.F32.PACK_AB R12, R137, R136 ;  /* 0x00000088890c723e */ /* 0x004fe400000010ff */
[----:B------:R-:W-:Y:S01]  /*10a80*/  F2FP.BF16.F32.PACK_AB R13, R139, R138 ;  /* 0x0000008a8b0d723e */ /* 0x000fe200000010ff */
[----:B------:R2:W-:Y:S01]  /*10a90*/  STSM.16.M88.4 [R36], R8 ;  /* 0x0000000824007844 */ /* 0x0005e20000000200 */
[----:B------:R-:W-:Y:S01]  /*10aa0*/  F2FP.BF16.F32.PACK_AB R14, R141, R140 ;  /* 0x0000008c8d0e723e */ /* 0x000fe200000010ff */
[----:B0-----:R-:W-:Y:S01]  /*10ab0*/  IMAD.U32 R28, RZ, RZ, UR8 ;  /* 0x00000008ff1c7e24 */ /* 0x001fe2000f8e00ff */
[----:B------:R-:W-:Y:S01]  /*10ac0*/  F2FP.BF16.F32.PACK_AB R15, R143, R142 ;  /* 0x0000008e8f0f723e */ /* 0x000fe200000010ff */
[----:B------:R-:W-:Y:S01]  /*10ad0*/  IMAD.U32 R29, RZ, RZ, UR9 ;  /* 0x00000009ff1d7e24 */ /* 0x000fe2000f8e00ff */
[----:B------:R-:W-:Y:S01]  /*10ae0*/  F2FP.BF16.F32.PACK_AB R24, R145, R144 ;  /* 0x000000909118723e */ /* 0x000fe200000010ff */
[----:B------:R-:W-:Y:S01]  /*10af0*/  ULDC.64 UR8, c[0x0][0xc08] ;  /* 0x0003020000087ab9 */ /* 0x000fe20000000a00 */
[----:B------:R-:W-:Y:S01]  /*10b00*/  F2FP.BF16.F32.PACK_AB R25, R147, R146 ;  /* 0x000000929319723e */ /* 0x000fe200000010ff */
[----:B------:R0:W-:Y:S01]  /*10b10*/  STSM.16.M88.4 [R35], R12 ;  /* 0x0000000c23007844 */ /* 0x0001e20000000200 */
[----:B------:R-:W-:-:S02]  /*10b20*/  F2FP.BF16.F32.PACK_AB R26, R149, R148 ;  /* 0x00000094951a723e */ /* 0x000fc400000010ff */
[----:B------:R-:W-:Y:S02]  /*10b30*/  F2FP.BF16.F32.PACK_AB R27, R151, R150 ;  /* 0x00000096971b723e */ /* 0x000fe400000010ff */
[----:B------:R-:W-:-:S03]  /*10b40*/  ISETP.NE.U32.AND P0, PT, RZ, UR10, PT ;  /* 0x0000000aff007c0c */ /* 0x000fc6000bf05070 */
[----:B------:R4:W-:Y:S01]  /*10b50*/  STSM.16.M88.4 [R34], R24 ;  /* 0x0000001822007844 */ /* 0x0009e20000000200 */
[----:B------:R-:W-:Y:S01]  /*10b60*/  BAR.SYNC.DEFER_BLOCKING 0x1, 0x100 ;  /* 0x0044000000007b1d */ /* 0x000fe20000010000 */
[----:B------:R-:W-:-:S13]  /*10b70*/  ISETP.NE.AND.EX P0, PT, RZ, UR11, PT, P0 ;  /* 0x0000000bff007c0c */ /* 0x000fda000bf05300 */
[----:B------:R-:W4:Y:S01]  /*10b80*/  @P0 LDG.E R30, desc[UR36][R28.64] ;  /* 0x000000241c1e0981 */ /* 0x000f22000c1e1900 */
[----:B------:R-:W-:Y:S01]  /*10b90*/  UISETP.NE.U32.AND UP0, UPT, UR8, URZ, UPT ;  /* 0x0000003f0800728c */ /* 0x000fe2000bf05070 */
[----:B-1----:R-:W-:Y:S01]  /*10ba0*/  ISETP.NE.AND P1, PT, R45, 0x1, PT ;  /* 0x000000012d00780c */ /* 0x002fe20003f25270 */
[----:B------:R-:W-:Y:S02]  /*10bb0*/  ULDC UR4, c[0x0][0xa88] ;  /* 0x0002a20000047ab9 */ /* 0x000fe40000000800 */
[----:B------:R-:W-:Y:S01]  /*10bc0*/  UISETP.NE.AND.EX UP0, UPT, UR9, URZ, UPT, UP0 ;  /* 0x0000003f0900728c */ /* 0x000fe2000bf05300 */
[----:B------:R-:W-:Y:S01]  /*10bd0*/  IMAD.U32 R44, RZ, RZ, UR4 ;  /* 0x00000004ff2c7e24 */ /* 0x000fe2000f8e00ff */
[----:B------:R-:W-:-:S04]  /*10be0*/  ULDC UR4, c[0x0][0xad4] ;  /* 0x0002b50000047ab9 */ /* 0x000fc80000000800 */
[----:B------:R-:W-:-:S04]  /*10bf0*/  PLOP3.LUT P4, PT, PT, PT, UP0, 0x80, 0x0 ;  /* 0x000000000000781c */ /* 0x000fc80003f8f008 */
[----:B---3--:R-:W1:Y:S01]  /*10c00*/  @P1 LDC R6, c[0x0][0xbec] ;  /* 0x0002fb00ff061b82 */ /* 0x008e620000000800 */
[----:B------:R-:W-:Y:S02]  /*10c10*/  @UP0 ULDC.64 UR8, c[0x0][0xc08] ;  /* 0x0003020000080ab9 */ /* 0x000fe40000000a00 */
[----:B------:R-:W-:Y:S02]  /*10c20*/  @UP0 UIMAD.WIDE UR8, UR58, 0x4, UR8 ;  /* 0x000000043a0808a5 */ /* 0x000fe4000f8e0208 */
[----:B------:R-:W-:-:S03]  /*10c30*/  UISETP.NE.AND UP0, UPT, UR55, URZ, UPT ;  /* 0x0000003f3700728c */ /* 0x000fc6000bf05270 */
[----:B--2---:R-:W2:Y:S01]  /*10c40*/  @P1 LDC R9, c[0x0][0xbf0] ;  /* 0x0002fc00ff091b82 */ /* 0x004ea20000000800 */
[----:B------:R-:W-:Y:S01]  /*10c50*/  USEL UR4, UR55, UR4, UP0 ;  /* 0x0000000437047287 */ /* 0x000fe20008000000 */
[----:B------:R-:W-:Y:S01]  /*10c60*/  IMAD.U32 R4, RZ, RZ, UR8 ;  /* 0x00000008ff047e24 */ /* 0x000fe2000f8e00ff */
[----:B------:R-:W-:Y:S01]  /*10c70*/  UMOV UR19, 0x9b8 ;  /* 0x000009b800137882 */ /* 0x000fe20000000000 */
[----:B------:R-:W-:Y:S01]  /*10c80*/  IMAD.U32 R5, RZ, RZ, UR9 ;  /* 0x00000009ff057e24 */ /* 0x000fe2000f8e00ff */
[----:B------:R-:W-:Y:S02]  /*10c90*/  UISETP.GT.AND UP1, UPT, UR4, 0x1, UPT ;  /* 0x000000010400788c */ /* 0x000fe4000bf24270 */
[----:B------:R-:W-:Y:S02]  /*10ca0*/  UISETP.NE.U32.AND UP0, UPT, UR10, URZ, UPT ;  /* 0x0000003f0a00728c */ /* 0x000fe4000bf05070 */
[----:B------:R-:W-:Y:S01]  /*10cb0*/  USEL UR19, UR19, 0x978, UP1 ;  /* 0x0000097813137887 */ /* 0x000fe20008800000 */
[----:B0-----:R-:W-:Y:S01]  /*10cc0*/  VIADD R13, R17, UR47 ;  /* 0x0000002f110d7c36 */ /* 0x001fe20008000000 */
[----:B------:R-:W-:Y:S01]  /*10cd0*/  UISETP.NE.AND.EX UP0, UPT, UR11, URZ, UPT, UP0 ;  /* 0x0000003f0b00728c */ /* 0x000fe2000bf05300 */
[----:B------:R1:W5:Y:S01]  /*10ce0*/  @P4 LDG.E R44, desc[UR36][R4.64] ;  /* 0x00000024042c4981 */ /* 0x000362000c1e1900 */
[----:B------:R-:W-:Y:S01]  /*10cf0*/  UMOV UR4, URZ ;  /* 0x0000003f00047c82 */ /* 0x000fe20008000000 */
[----:B------:R-:W-:Y:S01]  /*10d00*/  USHF.R.S32.HI UR10, URZ, 0x1f, UR58 ;  /* 0x0000001f3f0a7899 */ /* 0x000fe2000801143a */
[----:B------:R-:W-:Y:S01]  /*10d10*/  IMAD.MOV.U32 R7, RZ, RZ, R13 ;  /* 0x000000ffff077224 */ /* 0x000fe200078e000d */
[----:B------:R-:W-:-:S02]  /*10d20*/  USEL UR8, UR58, URZ, !UP0 ;  /* 0x0000003f3a087287 */ /* 0x000fc4000c000000 */
[----:B------:R-:W-:Y:S02]  /*10d30*/  USEL UR9, UR57, URZ, UP1 ;  /* 0x0000003f39097287 */ /* 0x000fe40008800000 */
[----:B------:R-:W-:Y:S01]  /*10d40*/  USEL UR18, UR10, URZ, !UP0 ;  /* 0x0000003f0a127287 */ /* 0x000fe2000c000000 */
[----:B------:R-:W-:Y:S02]  /*10d50*/  ULDC.64 UR12, c[0x0][UR19+0x220] ;  /* 0x00008800130c7abb */ /* 0x000fe40008000a00 */
[----:B------:R-:W-:Y:S01]  /*10d60*/  ULDC.64 UR10, c[0x0][UR19+0x218] ;  /* 0x00008600130a7abb */ /* 0x000fe20008000a00 */
[----:B-1----:R-:W-:Y:S01]  /*10d70*/  @P1 IMAD.HI.U32 R4, R13, R6, RZ ;  /* 0x000000060d041227 */ /* 0x002fe200078e00ff */
[----:B------:R-:W-:Y:S01]  /*10d80*/  ULDC.64 UR14, c[0x0][UR19+0x228] ;  /* 0x00008a00130e7abb */ /* 0x000fe20008000a00 */
[----:B------:R-:W-:Y:S02]  /*10d90*/  UIMAD UR13, UR13, UR8, URZ ;  /* 0x000000080d0d72a4 */ /* 0x000fe4000f8e023f */
[----:B------:R-:W-:Y:S01]  /*10da0*/  UIMAD.WIDE.U32 UR16, UR10, UR56, URZ ;  /* 0x000000380a1072a5 */ /* 0x000fe2000f8e003f */
[----:B--2---:R-:W-:Y:S01]  /*10db0*/  @P1 SHF.R.U32.HI R7, RZ, R9, R4 ;  /* 0x00000009ff071219 */ /* 0x004fe20000011604 */
[----:B------:R-:W-:-:S02]  /*10dc0*/  UIMAD UR20, UR11, UR56, URZ ;  /* 0x000000380b1472a4 */ /* 0x000fc4000f8e023f */
[----:B------:R-:W-:Y:S02]  /*10dd0*/  UIMAD.WIDE.U32 UR10, UR12, UR8, URZ ;  /* 0x000000080c0a72a5 */ /* 0x000fe4000f8e003f */
[----:B------:R-:W-:Y:S01]  /*10de0*/  UIMAD.WIDE.U32 UR22, UR14, UR9, URZ ;  /* 0x000000090e1672a5 */ /* 0x000fe2000f8e003f */
[----:B------:R-:W-:Y:S01]  /*10df0*/  IMAD.MOV R6, RZ, RZ, -R7 ;  /* 0x000000ffff067224 */ /* 0x000fe200078e0a07 */
[----:B------:R-:W-:Y:S02]  /*10e00*/  UIMAD UR9, UR15, UR9, URZ ;  /* 0x000000090f0972a4 */ /* 0x000fe4000f8e023f */
[----:B------:R-:W-:Y:S01]  /*10e10*/  UIMAD UR13, UR12, UR18, UR13 ;  /* 0x000000120c0d72a4 */ /* 0x000fe2000f8e020d */
[----:B------:R-:W-:Y:S01]  /*10e20*/  IMAD R9, R45, R6, R13 ;  /* 0x000000062d097224 */ /* 0x000fe200078e020d */
[----:B------:R-:W-:Y:S01]  /*10e30*/  UIADD3 UR20, UR17, UR20, URZ ;  /* 0x0000001411147290 */ /* 0x000fe2000fffe03f */
[----:B------:R-:W-:Y:S02]  /*10e40*/  IMAD.U32 R4, RZ, RZ, UR22 ;  /* 0x00000016ff047e24 */ /* 0x000fe4000f8e00ff */
[----:B------:R-:W-:Y:S01]  /*10e50*/  IMAD.U32 R5, RZ, RZ, UR23 ;  /* 0x00000017ff057e24 */ /* 0x000fe2000f8e00ff */
[----:B------:R-:W-:-:S02]  /*10e60*/  SHF.R.S32.HI R5, RZ, 0x1f, R7 ;  /* 0x0000001fff057819 */ /* 0x000fc40000011407 */
[----:B------:R-:W-:Y:S02]  /*10e70*/  SHF.R.S32.HI R6, RZ, 0x1f, R9 ;  /* 0x0000001fff067819 */ /* 0x000fe40000011409 */
[----:B----4-:R-:W-:-:S13]  /*10e80*/  @P0 R2UR UR4, R30 ;  /* 0x000000001e0402ca */ /* 0x010fda00000e0000 */
        /* <DEDUP_REMOVED lines=8> */
[----:B------:R-:W-:Y:S01]  /*10f10*/  IMAD R7, R9, UR11, RZ ;  /* 0x0000000b09077c24 */ /* 0x000fe2000f8e02ff */
[----:B------:R-:W-:Y:S01]  /*10f20*/  ULDC.64 UR12, c[0x0][0xba8] ;  /* 0x0002ea00000c7ab9 */ /* 0x000fe20000000a00 */
[----:B------:R-:W-:Y:S01]  /*10f30*/  @!UP1 ULDC UR12, c[0x0][0xb50] ;  /* 0x0002d400000c9ab9 */ /* 0x000fe20000000800 */
[----:B------:R-:W-:Y:S01]  /*10f40*/  @!UP1 ULDC UR13, c[0x0][0xb54] ;  /* 0x0002d500000d9ab9 */ /* 0x000fe20000000800 */
[----:B------:R-:W-:Y:S01]  /*10f50*/  IMAD R7, R6, UR10, R7 ;  /* 0x0000000a06077c24 */ /* 0x000fe2000f8e0207 */
[----:B------:R-:W-:-:S03]  /*10f60*/  IADD3.X R5, R5, UR9, R8, P2, P3 ;  /* 0x0000000905057c10 */ /* 0x000fc600097e6408 */
        /* <DEDUP_REMOVED lines=9> */
.L_x_7881:
[----:B------:R-:W-:Y:S01]  /*11000*/  SHFL.IDX PT, R4, R8, RZ, 0x1c1f ;  /* 0x001c1fff08047589 */ /* 0x000fe200000e0000 */
[----:B------:R-:W-:Y:S01]  /*11010*/  VIADD R11, R218, UR47 ;  /* 0x0000002fda0b7c36 */ /* 0x000fe20008000000 */
[----:B------:R-:W-:Y:S01]  /*11020*/  LOP3.LUT P0, RZ, R200, 0x3, RZ, 0xc0, !PT ;  /* 0x00000003c8ff7812 */ /* 0x000fe2000780c0ff */
[----:B-----5:R-:W-:Y:S01]  /*11030*/  IMAD R44, R44, R45, RZ ;  /* 0x0000002d2c2c7224 */ /* 0x020fe200078e02ff */
[----:B------:R-:W0:Y:S01]  /*11040*/  SHFL.IDX PT, R5, R10, RZ, 0x1c1f ;  /* 0x001c1fff0a057589 */ /* 0x000e2200000e0000 */
[C---:B------:R-:W-:Y:S01]  /*11050*/  VIADD R9, R11.reuse, 0x8 ;  /* 0x000000080b097836 */ /* 0x040fe20000000000 */
[----:B------:R-:W-:Y:S02]  /*11060*/  PLOP3.LUT P3, PT, PT, PT, UP1, 0x80, 0x0 ;  /* 0x000000000000781c */ /* 0x000fe40003f6f018 */
[----:B------:R-:W-:Y:S01]  /*11070*/  SHFL.IDX PT, R6, R8, 0x1, 0x1c1f ;  /* 0x003c1f0008067f89 */ /* 0x000fe200000e0000 */
[-C--:B------:R-:W-:Y:S02]  /*11080*/  ISETP.GE.OR P2, PT, R11, R44.reuse, P0 ;  /* 0x0000002c0b00720c */ /* 0x080fe40000746670 */
[-C--:B------:R-:W-:Y:S01]  /*11090*/  ISETP.GE.OR P0, PT, R9, R44.reuse, P0 ;  /* 0x0000002c0900720c */ /* 0x080fe20000706670 */
[----:B------:R-:W1:Y:S10]  /*110a0*/  SHFL.IDX PT, R7, R10, 0x1, 0x1c1f ;  /* 0x003c1f000a077f89 */ /* 0x000e7400000e0000 */
[----:B0-----:R0:W-:Y:S01]  /*110b0*/  @!P2 ST.E desc[UR36][R4.64], R20 ;  /* 0x000000140400a985 */ /* 0x0011e2000c101924 */
[----:B------:R-:W-:-:S03]  /*110c0*/  ISETP.GE.AND P2, PT, R11, R44, PT ;  /* 0x0000002c0b00720c */ /* 0x000fc60003f46270 */
[----:B-1----:R0:W-:Y:S01]  /*110d0*/  @!P0 ST.E desc[UR36][R6.64], R0 ;  /* 0x0000000006008985 */ /* 0x0021e2000c101924 */
[----:B------:R-:W-:Y:S01]  /*110e0*/  ISETP.GE.AND P0, PT, R9, R44, PT ;  /* 0x0000002c0900720c */ /* 0x000fe20003f06270 */
[----:B------:R-:W-:-:S12]  /*110f0*/  @P3 BRA `(.L_x_7882) ;  /* 0x00000008008c3947 */ /* 0x000fd80003800000 */
[----:B------:R-:W-:Y:S01]  /*11100*/  IMAD R3, R198, 0x40, R18 ;  /* 0x00000040c6037824 */ /* 0x000fe200078e0212 */
[----:B------:R-:W-:Y:S01]  /*11110*/  ULDC.64 UR12, c[0x0][0xaa0] ;  /* 0x0002a800000c7ab9 */ /* 0x000fe20000000a00 */
[----:B------:R-:W1:Y:S02]  /*11120*/  @P1 LDC R49, c[0x0][0xbf0] ;  /* 0x0002fc00ff311b82 */ /* 0x000e640000000800 */
[----:B------:R-:W-:-:S03]  /*11130*/  IMAD.WIDE R32, R3, 0x2, R32 ;  /* 0x0000000203207825 */ /* 0x000fc600078e0220 */
[C---:B------:R-:W-:Y:S01]  /*11140*/  IADD3 R9, P6, R32.reuse, 0x1000, RZ ;  /* 0x0000100020097810 */ /* 0x040fe20007fde0ff */
[----:B------:R-:W-:Y:S01]  /*11150*/  UIMAD UR9, UR14, UR12, URZ ;  /* 0x0000000c0e0972a4 */ /* 0x000fe2000f8e023f */
[C---:B------:R-:W-:Y:S02]  /*11160*/  IADD3 R13, P5, R32.reuse, 0x2000, RZ ;  /* 0x00002000200d7810 */ /* 0x040fe40007fbe0ff */
[----:B------:R-:W-:Y:S01]  /*11170*/  LOP3.LUT R8, R9, 0x380, RZ, 0xc0, !PT ;  /* 0x0000038009087812 */ /* 0x000fe200078ec0ff */
[----:B------:R-:W-:Y:S01]  /*11180*/  UIMAD.WIDE.U32 UR10, UR4, UR12, URZ ;  /* 0x0000000c040a72a5 */ /* 0x000fe2000f8e003f */
[----:B------:R-:W-:Y:S02]  /*11190*/  IADD3 R25, P4, R32, 0x3000, RZ ;  /* 0x0000300020197810 */ /* 0x000fe40007f9e0ff */
[----:B------:R-:W-:Y:S01]  /*111a0*/  SHF.R.U64 R8, R8, 0x3, RZ ;  /* 0x0000000308087819 */ /* 0x000fe200000012ff */
[----:B------:R-:W-:Y:S01]  /*111b0*/  UIMAD UR9, UR4, UR13, UR9 ;  /* 0x0000000d040972a4 */ /* 0x000fe2000f8e0209 */
[----:B------:R-:W-:-:S02]  /*111c0*/  IADD3 R29, P3, R32, 0x4000, RZ ;  /* 0x00004000201d7810 */ /* 0x000fc40007f7e0ff */
[----:B------:R-:W-:Y:S01]  /*111d0*/  LOP3.LUT R8, R8, R9, RZ, 0x3c, !PT ;  /* 0x0000000908087212 */ /* 0x000fe200078e3cff */
[--C-:B------:R-:W-:Y:S01]  /*111e0*/  IMAD.X R9, RZ, RZ, R33.reuse, P6 ;  /* 0x000000ffff097224 */ /* 0x100fe200030e0621 */
[C---:B------:R-:W-:Y:S01]  /*111f0*/  IADD3 R3, P6, R32.reuse, 0x7000, RZ ;  /* 0x0000700020037810 */ /* 0x040fe20007fde0ff */
[----:B------:R-:W-:Y:S01]  /*11200*/  UIADD3 UR11, UR11, UR9, URZ ;  /* 0x000000090b0b7290 */ /* 0x000fe2000fffe03f */
[C---:B------:R-:W-:Y:S01]  /*11210*/  IADD3 R35, P2, R32.reuse, 0x5000, RZ ;  /* 0x0000500020237810 */ /* 0x040fe20007f5e0ff */
[----:B------:R-:W-:Y:S01]  /*11220*/  ULDC.64 UR12, c[0x0][0xae8] ;  /* 0x0002ba00000c7ab9 */ /* 0x000fe20000000a00 */
[----:B0-----:R-:W-:Y:S01]  /*11230*/  LOP3.LUT R0, R3, 0x380, RZ, 0xc0, !PT ;  /* 0x0000038003007812 */ /* 0x001fe200078ec0ff */
[----:B------:R-:W-:Y:S01]  /*11240*/  USHF.R.S32.HI UR4, URZ, 0x1f, UR8 ;  /* 0x0000001f3f047899 */ /* 0x000fe20008011408 */
[----:B------:R-:W-:Y:S01]  /*11250*/  IADD3 R37, P0, R32, 0x6000, RZ ;  /* 0x0000600020257810 */ /* 0x000fe20007f1e0ff */
[----:B------:R-:W-:Y:S01]  /*11260*/  IMAD.X R41, RZ, RZ, R33, P6 ;  /* 0x000000ffff297224 */ /* 0x000fe200030e0621 */
[----:B------:R-:W-:Y:S01]  /*11270*/  SHF.R.U64 R0, R0, 0x3, RZ ;  /* 0x0000000300007819 */ /* 0x000fe200000012ff */
[----:B------:R-:W-:Y:S01]  /*11280*/  UIMAD.WIDE.U32 UR10, UR56, UR12, UR10 ;  /* 0x0000000c380a72a5 */ /* 0x000fe2000f8e000a */
[----:B------:R-:W-:Y:S01]  /*11290*/  LOP3.LUT R12, R13, 0x380, RZ, 0xc0, !PT ;  /* 0x000003800d0c7812 */ /* 0x000fe200078ec0ff */
[----:B------:R-:W5:Y:S01]  /*112a0*/  LD.E.128 R8, desc[UR36][R8.64] ;  /* 0x0000002408087980 */ /* 0x000f62000c101d00 */
[----:B------:R-:W-:-:S02]  /*112b0*/  LOP3.LUT R40, R0, R3, RZ, 0x3c, !PT ;  /* 0x0000000300287212 */ /* 0x000fc400078e3cff */
[----:B------:R-:W0:Y:S01]  /*112c0*/  @P1 LDC R3, c[0x0][0xbec] ;  /* 0x0002fb00ff031b82 */ /* 0x000e220000000800 */
[----:B------:R-:W-:Y:S01]  /*112d0*/  IMAD R0, R22, 0x20, R198 ;  /* 0x0000002016007824 */ /* 0x000fe200078e02c6 */
[----:B------:R-:W-:Y:S01]  /*112e0*/  UIMAD UR11, UR56, UR13, UR11 ;  /* 0x0000000d380b72a4 */ /* 0x000fe2000f8e020b */
[----:B------:R-:W-:Y:S01]  /*112f0*/  LOP3.LUT R24, R25, 0x380, RZ, 0xc0, !PT ;  /* 0x0000038019187812 */ /* 0x000fe200078ec0ff */
[----:B------:R-:W5:Y:S01]  /*11300*/  LD.E.128 R40, desc[UR36][R40.64] ;  /* 0x0000002428287980 */ /* 0x000f62000c101d00 */
[----:B------:R-:W-:Y:S01]  /*11310*/  VIADD R46, R0, UR47 ;  /* 0x0000002f002e7c36 */ /* 0x000fe20008000000 */
[----:B------:R-:W-:Y:S01]  /*11320*/  ULDC.64 UR12, c[0x0][0xaf0] ;  /* 0x0002bc00000c7ab9 */ /* 0x000fe20000000a00 */
[----:B------:R-:W-:Y:S01]  /*11330*/  LOP3.LUT R28, R29, 0x380, RZ, 0xc0, !PT ;  /* 0x000003801d1c7812 */ /* 0x000fe200078ec0ff */
[----:B------:R-:W-:Y:S01]  /*11340*/  UIMAD UR4, UR4, UR12, URZ ;  /* 0x0000000c040472a4 */ /* 0x000fe2000f8e023f */
[----:B------:R-:W-:Y:S02]  /*11350*/  LOP3.LUT R34, R35, 0x380, RZ, 0xc0, !PT ;  /* 0x0000038023227812 */ /* 0x000fe400078ec0ff */
[----:B------:R-:W-:-:S02]  /*11360*/  LOP3.LUT R36, R37, 0x380, RZ, 0xc0, !PT ;  /* 0x0000038025247812 */ /* 0x000fc400078ec0ff */
[----:B------:R-:W-:Y:S01]  /*11370*/  LOP3.LUT R5, R32, 0x380, RZ, 0xc0, !PT ;  /* 0x0000038020057812 */ /* 0x000fe200078ec0ff */
[----:B------:R-:W-:Y:S01]  /*11380*/  IMAD.MOV.U32 R47, RZ, RZ, R46 ;  /* 0x000000ffff2f7224 */ /* 0x000fe200078e002e */
[----:B------:R-:W-:Y:S01]  /*11390*/  SHF.R.U64 R12, R12, 0x3, RZ ;  /* 0x000000030c0c7819 */ /* 0x000fe200000012ff */
[----:B------:R-:W-:Y:S01]  /*113a0*/  UIMAD UR4, UR8, UR13, UR4 ;  /* 0x0000000d080472a4 */ /* 0x000fe2000f8e0204 */
[----:B------:R-:W-:Y:S01]  /*113b0*/  SHF.R.U64 R24, R24, 0x3, RZ ;  /* 0x0000000318187819 */ /* 0x000fe200000012ff */
[----:B------:R-:W-:Y:S01]  /*113c0*/  UIMAD.WIDE.U32 UR8, UR8, UR12, UR10 ;  /* 0x0000000c080872a5 */ /* 0x000fe2000f8e000a */
[----:B------:R-:W-:Y:S02]  /*113d0*/  SHF.R.U64 R28, R28, 0x3, RZ ;  /* 0x000000031c1c7819 */ /* 0x000fe400000012ff */
[----:B------:R-:W-:Y:S02]  /*113e0*/  SHF.R.U64 R34, R34, 0x3, RZ ;  /* 0x0000000322227819 */ /* 0x000fe400000012ff */
[----:B------:R-:W-:Y:S01]  /*113f0*/  SHF.R.U64 R36, R36, 0x3, RZ ;  /* 0x0000000324247819 */ /* 0x000fe200000012ff */
[----:B0-----:R-:W-:Y:S01]  /*11400*/  @P1 IMAD.HI.U32 R0, R46, R3, RZ ;  /* 0x000000032e001227 */ /* 0x001fe200078e00ff */
[----:B------:R-:W-:Y:S01]  /*11410*/  SHF.R.U64 R5, R5, 0x3, RZ ;  /* 0x0000000305057819 */ /* 0x000fe200000012ff */
[----:B------:R-:W-:Y:S01]  /*11420*/  UIADD3 UR4, UR9, UR4, URZ ;  /* 0x0000000409047290 */ /* 0x000fe2000fffe03f */
[----:B------:R-:W-:Y:S01]  /*11430*/  LOP3.LUT R12, R12, R13, RZ, 0x3c, !PT ;  /* 0x0000000d0c0c7212 */ /* 0x000fe200078e3cff */
[--C-:B------:R-:W-:Y:S01]  /*11440*/  IMAD.X R13, RZ, RZ, R33.reuse, P5 ;  /* 0x000000ffff0d7224 */ /* 0x100fe200028e0621 */
[----:B-1----:R-:W-:Y:S01]  /*11450*/  @P1 SHF.R.U32.HI R47, RZ, R49, R0 ;  /* 0x00000031ff2f1219 */ /* 0x002fe20000011600 */
        /* <DEDUP_REMOVED lines=11> */
[--C-:B------:R-:W-:Y:S01]  /*11510*/  SHF.R.S32.HI R0, RZ, 0x1f, R47.reuse ;  /* 0x0000001fff007819 */ /* 0x100fe2000001142f */
[----:B------:R-:W-:Y:S01]  /*11520*/  IMAD.MOV R20, RZ, RZ, -R47 ;  /* 0x000000ffff147224 */ /* 0x000fe200078e0a2f */
[----:B------:R-:W5:Y:S01]  /*11530*/  LD.E.128 R12, desc[UR36][R12.64] ;  /* 0x000000240c0c7980 */ /* 0x000f62000c101d00 */
[----:B------:R-:W-:-:S02]  /*11540*/  IMAD.U32 R3, RZ, RZ, UR9 ;  /* 0x00000009ff037e24 */ /* 0x000fc4000f8e00ff */
[----:B------:R-:W-:Y:S01]  /*11550*/  IMAD R0, R0, UR10, RZ ;  /* 0x0000000a00007c24 */ /* 0x000fe2000f8e02ff */
[----:B------:R-:W5:Y:S01]  /*11560*/  LD.E.128 R4, desc[UR36][R4.64] ;  /* 0x0000002404047980 */ /* 0x000f62000c101d00 */
[----:B------:R-:W-:Y:S02]  /*11570*/  IMAD R45, R45, R20, R46 ;  /* 0x000000142d2d7224 */ /* 0x000fe400078e022e */
[----:B------:R-:W-:Y:S01]  /*11580*/  IMAD.U32 R2, RZ, RZ, UR8 ;  /* 0x00000008ff027e24 */ /* 0x000fe2000f8e00ff */
[----:B------:R-:W5:Y:S01]  /*11590*/  LD.E.128 R24, desc[UR36][R24.64] ;  /* 0x0000002418187980 */ /* 0x000f62000c101d00 */
[----:B------:R-:W-:Y:S01]  /*115a0*/  IMAD.U32 R3, RZ, RZ, UR4 ;  /* 0x00000004ff037e24 */ /* 0x000fe2000f8e00ff */
[----:B------:R-:W-:Y:S02]  /*115b0*/  ULDC.64 UR8, c[0x0][0xad8] ;  /* 0x0002b60000087ab9 */ /* 0x000fe40000000a00 */
[----:B------:R-:W5:Y:S01]  /*115c0*/  LD.E.128 R28, desc[UR36][R28.64] ;  /* 0x000000241c1c7980 */ /* 0x000f62000c101d00 */
[----:B------:R-:W-:-:S03]  /*115d0*/  IMAD R49, R47, UR11, R0 ;  /* 0x0000000b2f317c24 */ /* 0x000fc6000f8e0200 */
[----:B------:R-:W5:Y:S01]  /*115e0*/  LD.E.128 R32, desc[UR36][R34.64] ;  /* 0x0000002422207980 */ /* 0x000f62000c101d00 */
[----:B------:R-:W-:-:S03]  /*115f0*/  SHF.R.S32.HI R0, RZ, 0x1f, R45 ;  /* 0x0000001fff007819 */ /* 0x000fc6000001142d */
[----:B------:R-:W5:Y:S01]  /*11600*/  LD.E.128 R36, desc[UR36][R36.64] ;  /* 0x0000002424247980 */ /* 0x000f62000c101d00 */
[----:B------:R-:W-:Y:S01]  /*11610*/  IMAD.WIDE.U32 R2, R47, UR10, R2 ;  /* 0x0000000a2f027c25 */ /* 0x000fe2000f8e0002 */
[----:B------:R-:W-:Y:S01]  /*11620*/  @!PT LDS RZ, [RZ] ;  /* 0x00000000fffff984 */ /* 0x000fe20000000800 */
[----:B------:R-:W-:Y:S01]  /*11630*/  @!PT LDS RZ, [RZ] ;  /* 0x00000000fffff984 */ /* 0x000fe20000000800 */
[----:B------:R-:W-:Y:S01]  /*11640*/  @!PT LDS RZ, [RZ] ;  /* 0x00000000fffff984 */ /* 0x000fe20000000800 */
[----:B------:R-:W-:Y:S01]  /*11650*/  @!PT LDS RZ, [RZ] ;  /* 0x00000000fffff984 */ /* 0x000fe20000000800 */
[----:B------:R0:W-:Y:S06]  /*11660*/  MEMBAR.ALL.CTA ;  /* 0x0000000000007992 */ /* 0x0001ec0000008000 */
[----:B0-----:R-:W0:Y:S01]  /*11670*/  FENCE.VIEW.ASYNC.S ;  /* 0x00000000000073c6 */ /* 0x001e220000000000 */
[----:B------:R-:W-:Y:S02]  /*11680*/  IMAD.IADD R3, R3, 0x1, R49 ;  /* 0x0000000103037824 */ /* 0x000fe400078e0231 */
[----:B------:R-:W-:-:S02]  /*11690*/  IMAD R0, R0, UR8, RZ ;  /* 0x0000000800007c24 */ /* 0x000fc4000f8e02ff */
[----:B------:R-:W-:Y:S02]  /*116a0*/  VIADD R51, R198, UR47 ;  /* 0x0000002fc6337c36 */ /* 0x000fe40008000000 */
[C---:B------:R-:W-:Y:S02]  /*116b0*/  IMAD R49, R45.reuse, UR9, R0 ;  /* 0x000000092d317c24 */ /* 0x040fe4000f8e0200 */
[----:B------:R-:W-:Y:S01]  /*116c0*/  IMAD.WIDE.U32 R2, R45, UR8, R2 ;  /* 0x000000082d027c25 */ /* 0x000fe2000f8e0002 */
[----:B------:R-:W-:Y:S01]  /*116d0*/  ISETP.GE.AND P2, PT, R51, R44, PT ;  /* 0x0000002c3300720c */ /* 0x000fe20003f46270 */
[----:B------:R-:W-:Y:S02]  /*116e0*/  ULDC.64 UR8, c[0x0][0xa80] ;  /* 0x0002a00000087ab9 */ /* 0x000fe40000000a00 */
[----:B------:R-:W-:Y:S02]  /*116f0*/  VIADD R21, R21, 0x28820 ;  /* 0x0002882015157836 */ /* 0x000fe40000000000 */
[----:B------:R-:W-:Y:S01]  /*11700*/  VIADD R45, R51, 0x40 ;  /* 0x00000040332d7836 */ /* 0x000fe20000000000 */
[----:B------:R-:W-:Y:S01]  /*11710*/  LEA R0, P3, R2, UR8, 0x1 ;  /* 0x0000000802007c11 */ /* 0x000fe2000f8608ff */
[----:B------:R-:W-:Y:S01]  /*11720*/  IMAD.IADD R3, R3, 0x1, R49 ;  /* 0x0000000103037824 */ /* 0x000fe200078e0231 */
[----:B------:R-:W-:-:S02]  /*11730*/  PRMT R21, RZ, 0x654, R21 ;  /* 0x00000654ff157816 */ /* 0x000fc40000000015 */
[-C--:B------:R-:W-:Y:S02]  /*11740*/  ISETP.GE.AND P1, PT, R45, R44.reuse, PT ;  /* 0x0000002c2d00720c */ /* 0x080fe40003f26270 */
[----:B------:R-:W-:Y:S01]  /*11750*/  LEA.HI.X R45, R2, UR9, R3, 0x1, P3 ;  /* 0x00000009022d7c11 */ /* 0x000fe200098f0c03 */
[----:B------:R-:W-:Y:S01]  /*11760*/  VIADD R47, R51, 0x20 ;  /* 0x00000020332f7836 */ /* 0x000fe20000000000 */
[----:B0-----:R0:W-:Y:S01]  /*11770*/  SYNCS.ARRIVE.TRANS64.RED.A1T0 RZ, [R21+URZ], RZ ;  /* 0x000000ff15ff79a7 */ /* 0x0011e2000810043f */
[----:B------:R1:W2:Y:S01]  /*11780*/  SHFL.IDX PT, R20, R0, RZ, 0x181f ;  /* 0x00181fff00147589 */ /* 0x0002a200000e0000 */
[----:B------:R-:W-:Y:S02]  /*11790*/  BSSY B1, `(.L_x_7883) ;  /* 0x000000d000017945 */ /* 0x000fe40003800000 */
[----:B------:R-:W-:Y:S01]  /*117a0*/  ISETP.GE.AND P0, PT, R47, R44, PT ;  /* 0x0000002c2f00720c */ /* 0x000fe20003f06270 */
[----:B0-----:R1:W0:Y:S01]  /*117b0*/  SHFL.IDX PT, R21, R45, RZ, 0x181f ;  /* 0x00181fff2d157589 */ /* 0x00122200000e0000 */
[----:B------:R-:W-:Y:S11]  /*117c0*/  @P2 BRA `(.L_x_7884) ;  /* 0x0000000000242947 */ /* 0x000ff60003800000 */
[----:B------:R-:W-:Y:S02]  /*117d0*/  ULDC UR4, c[0x0][0xac8] ;  /* 0x0002b20000047ab9 */ /* 0x000fe40000000800 */
[----:B------:R-:W-:Y:S02]  /*117e0*/  ISETP.GE.AND P2, PT, R18, UR4, PT ;  /* 0x0000000412007c0c */ /* 0x000fe4000bf46270 */
[----:B------:R-:W-:-:S11]  /*117f0*/  ISETP.GE.AND P3, PT, R19, UR4, PT ;  /* 0x0000000413007c0c */ /* 0x000fd6000bf66270 */
[CC--:B--2---:R-:W-:Y:S02]  /*11800*/  @!P2 LEA R2, P4, R18.reuse, R20.reuse, 0x1 ;  /* 0x000000141202a211 */ /* 0x0c4fe400078808ff */
[C---:B------:R-:W-:Y:S02]  /*11810*/  @!P3 LEA R20, P5, R19.reuse, R20, 0x1 ;  /* 0x000000141314b211 */ /* 0x040fe400078a08ff */
[-C--:B0-----:R-:W-:Y:S02]  /*11820*/  @!P2 LEA.HI.X R3, R18, R21.reuse, R222, 0x1, P4 ;  /* 0x000000151203a211 */ /* 0x081fe400020f0cde */
[----:B------:R-:W-:-:S03]  /*11830*/  @!P3 LEA.HI.X R21, R19, R21, R221, 0x1, P5 ;  /* 0x000000151315b211 */ /* 0x000fc600028f0cdd */
[----:B-----5:R3:W-:Y:S04]  /*11840*/  @!P2 ST.E.128 desc[UR36][R2.64], R4 ;  /* 0x000000040200a985 */ /* 0x0207e8000c101d24 */
[----:B------:R3:W-:Y:S02]  /*11850*/  @!P3 ST.E.128 desc[UR36][R20.64], R28 ;  /* 0x0000001c1400b985 */ /* 0x0007e4000c101d24 */
.L_x_7884:
[----:B------:R-:W-:Y:S05]  /*11860*/  BSYNC B1 ;  /* 0x0000000000017941 */ /* 0x000fea0003800000 */
.L_x_7883:
[----:B---3-5:R3:W4:Y:S01]  /*11870*/  SHFL.IDX PT, R5, R45, 0x1, 0x181f ;  /* 0x00381f002d057f89 */ /* 0x02872200000e0000 */
[----:B------:R-:W-:Y:S03]  /*11880*/  BSSY B1, `(.L_x_7885) ;  /* 0x000000c000017945 */ /* 0x000fe60003800000 */
[----:B------:R3:W0:Y:S01]  /*11890*/  SHFL.IDX PT, R4, R0, 0x1, 0x181f ;  /* 0x00381f0000047f89 */ /* 0x00062200000e0000 */
[----:B------:R-:W-:Y:S05]  /*118a0*/  @P0 BRA `(.L_x_7886) ;  /* 0x0000000000240947 */ /* 0x000fea0003800000 */
[----:B------:R-:W-:Y:S02]  /*118b0*/  ULDC UR4, c[0x0][0xac8] ;  /* 0x0002b20000047ab9 */ /* 0x000fe40000000800 */
[----:B------:R-:W-:Y:S02]  /*118c0*/  ISETP.GE.AND P3, PT, R18, UR4, PT ;  /* 0x0000000412007c0c */ /* 0x000fe4000bf66270 */
[----:B------:R-:W-:-:S11]  /*118d0*/  ISETP.GE.AND P4, PT, R19, UR4, PT ;  /* 0x0000000413007c0c */ /* 0x000fd6000bf86270 */
[CC--:B0-----:R-:W-:Y:S02]  /*118e0*/  @!P3 LEA R2, P0, R18.reuse, R4.reuse, 0x1 ;  /* 0x000000041202b211 */ /* 0x0c1fe400078008ff */
[C---:B------:R-:W-:Y:S02]  /*118f0*/  @!P4 LEA R4, P2, R19.reuse, R4, 0x1 ;  /* 0x000000041304c211 */ /* 0x040fe400078408ff */
[-C--:B----4-:R-:W-:Y:S02]  /*11900*/  @!P3 LEA.HI.X R3, R18, R5.reuse, R222, 0x1, P0 ;  /* 0x000000051203b211 */ /* 0x090fe400000f0cde */
[----:B------:R-:W-:-:S03]  /*11910*/  @!P4 LEA.HI.X R5, R19, R5, R221, 0x1, P2 ;  /* 0x000000051305c211 */ /* 0x000fc600010f0cdd */
[----:B------:R0:W-:Y:S04]  /*11920*/  @!P3 ST.E.128 desc[UR36][R2.64], R8 ;  /* 0x000000080200b985 */ /* 0x0001e8000c101d24 */
[----:B------:R0:W-:Y:S02]  /*11930*/  @!P4 ST.E.128 desc[UR36][R4.64], R32 ;  /* 0x000000200400c985 */ /* 0x0001e4000c101d24 */
.L_x_7886:
[----:B------:R-:W-:Y:S05]  /*11940*/  BSYNC B1 ;  /* 0x0000000000017941 */ /* 0x000fea0003800000 */
.L_x_7885:
[----:B0---4-:R0:W4:Y:S01]  /*11950*/  SHFL.IDX PT, R5, R45, 0x2, 0x181f ;  /* 0x00581f002d057f89 */ /* 0x01112200000e0000 */
        /* <DEDUP_REMOVED lines=12> */
.L_x_7888:
[----:B------:R-:W-:Y:S05]  /*11a20*/  BSYNC B1 ;  /* 0x0000000000017941 */ /* 0x000fea0003800000 */
.L_x_7887:
[----:B0-----:R-:W-:Y:S01]  /*11a30*/  VIADD R3, R51, 0x60 ;  /* 0x0000006033037836 */ /* 0x001fe20000000000 */
[----:B-1-3--:R-:W0:Y:S04]  /*11a40*/  SHFL.IDX PT, R45, R45, 0x3, 0x181f ;  /* 0x00781f002d2d7f89 */ /* 0x00ae2800000e0000 */
[----:B------:R-:W-:Y:S01]  /*11a50*/  ISETP.GE.AND P0, PT, R3, R44, PT ;  /* 0x0000002c0300720c */ /* 0x000fe20003f06270 */
[----:B------:R-:W1:-:S12]  /*11a60*/  SHFL.IDX PT, R0, R0, 0x3, 0x181f ;  /* 0x00781f0000007f89 */ /* 0x000e5800000e0000 */
[----:B------:R-:W-:Y:S05]  /*11a70*/  @P0 BRA `(.L_x_7889) ;  /* 0x0000001800280947 */ /* 0x000fea0003800000 */
[----:B------:R-:W-:Y:S02]  /*11a80*/  ULDC UR4, c[0x0][0xac8] ;  /* 0x0002b20000047ab9 */ /* 0x000fe40000000800 */
[----:B------:R-:W-:-:S13]  /*11a90*/  ISETP.GE.AND P1, PT, R18, UR4, PT ;  /* 0x0000000412007c0c */ /* 0x000fda000bf26270 */
[----:B-1----:R-:W-:-:S04]  /*11aa0*/  @!P1 LEA R2, P0, R18, R0, 0x1 ;  /* 0x0000000012029211 */ /* 0x002fc800078008ff */
[----:B0-----:R-:W-:Y:S02]  /*11ab0*/  @!P1 LEA.HI.X R3, R18, R45, R222, 0x1, P0 ;  /* 0x0000002d12039211 */ /* 0x001fe400000f0cde */
[----:B------:R-:W-:-:S03]  /*11ac0*/  ISETP.GE.AND P0, PT, R19, UR4, PT ;  /* 0x0000000413007c0c */ /* 0x000fc6000bf06270 */
[----:B------:R3:W-:Y:S10]  /*11ad0*/  @!P1 ST.E.128 desc[UR36][R2.64], R24 ;  /* 0x0000001802009985 */ /* 0x0007f4000c101d24 */
[----:B------:R-:W-:Y:S05]  /*11ae0*/  @P0 BRA `(.L_x_7889) ;  /* 0x00000018000c0947 */ /* 0x000fea0003800000 */
[----:B---3--:R-:W-:-:S04]  /*11af0*/  LEA R2, P0, R19, R0, 0x1 ;  /* 0x0000000013027211 */ /* 0x008fc800078008ff */
[----:B------:R-:W-:-:S05]  /*11b00*/  LEA.HI.X R3, R19, R45, R221, 0x1, P0 ;  /* 0x0000002d13037211 */ /* 0x000fca00000f0cdd */
[----:B------:R0:W-:Y:S01]  /*11b10*/  ST.E.128 desc[UR36][R2.64], R40 ;  /* 0x0000002802007985 */ /* 0x0001e2000c101d24 */
[----:B------:R-:W-:Y:S05]  /*11b20*/  BRA `(.L_x_7889) ;  /* 0x0000001400fc7947 */ /* 0x000fea0003800000 */
.L_x_7882:
[----:B------:R-:W-:Y:S01]  /*11b30*/  ULDC.64 UR12, c[0x0][0xb08] ;  /* 0x0002c200000c7ab9 */ /* 0x000fe20000000a00 */
[----:B0-----:R-:W0:Y:S01]  /*11b40*/  @P1 LDC R0, c[0x0][0xbec] ;  /* 0x0002fb00ff001b82 */ /* 0x001e220000000800 */
[----:B------:R-:W-:Y:S01]  /*11b50*/  UIMAD UR9, UR14, UR12, URZ ;  /* 0x0000000c0e0972a4 */ /* 0x000fe2000f8e023f */
[----:B------:R-:W-:Y:S01]  /*11b60*/  IMAD.MOV.U32 R7, RZ, RZ, R13 ;  /* 0x000000ffff077224 */ /* 0x000fe200078e000d */
[----:B------:R-:W-:Y:S01]  /*11b70*/  UIMAD.WIDE.U32 UR10, UR4, UR12, URZ ;  /* 0x0000000c040a72a5 */ /* 0x000fe2000f8e003f */
[----:B------:R-:W-:Y:S01]  /*11b80*/  VIADD R21, R21, 0x28820 ;  /* 0x0002882015157836 */ /* 0x000fe20000000000 */
[----:B------:R-:W-:Y:S01]  /*11b90*/  UIMAD UR9, UR4, UR13, UR9 ;  /* 0x0000000d040972a4 */ /* 0x000fe2000f8e0209 */
[----:B------:R-:W-:Y:S01]  /*11ba0*/  BSSY B1, `(.L_x_7890) ;  /* 0x000006b000017945 */ /* 0x000fe20003800000 */
[----:B------:R-:W-:Y:S01]  /*11bb0*/  USHF.R.S32.HI UR4, URZ, 0x1f, UR8 ;  /* 0x0000001f3f047899 */ /* 0x000fe20008011408 */
[----:B------:R-:W1:Y:S01]  /*11bc0*/  @P1 LDC R5, c[0x0][0xbf0] ;  /* 0x0002fc00ff051b82 */ /* 0x000e620000000800 */
[----:B------:R-:W-:Y:S01]  /*11bd0*/  UIADD3 UR11, UR11, UR9, URZ ;  /* 0x000000090b0b7290 */ /* 0x000fe2000fffe03f */
[----:B------:R-:W-:Y:S01]  /*11be0*/  PRMT R21, RZ, 0x654, R21 ;  /* 0x00000654ff157816 */ /* 0x000fe20000000015 */
[----:B------:R-:W-:-:S02]  /*11bf0*/  ULDC.64 UR12, c[0x0][0xb38] ;  /* 0x0002ce00000c7ab9 */ /* 0x000fc40000000a00 */
[----:B------:R-:W-:Y:S01]  /*11c00*/  UIMAD.WIDE.U32 UR10, UR56, UR12, UR10 ;  /* 0x0000000c380a72a5 */ /* 0x000fe2000f8e000a */
[----:B------:R2:W-:Y:S03]  /*11c10*/  SYNCS.ARRIVE.TRANS64.RED.A1T0 RZ, [R21+URZ], RZ ;  /* 0x000000ff15ff79a7 */ /* 0x0005e6000810043f */
[----:B------:R-:W-:-:S03]  /*11c20*/  UIMAD UR11, UR56, UR13, UR11 ;  /* 0x0000000d380b72a4 */ /* 0x000fc6000f8e020b */
[----:B------:R-:W-:Y:S02]  /*11c30*/  ULDC.64 UR12, c[0x0][0xb40] ;  /* 0x0002d000000c7ab9 */ /* 0x000fe40000000a00 */
[----:B------:R-:W-:Y:S01]  /*11c40*/  UIMAD UR4, UR4, UR12, URZ ;  /* 0x0000000c040472a4 */ /* 0x000fe2000f8e023f */
[----:B0-----:R-:W-:-:S03]  /*11c50*/  @P1 IMAD.HI.U32 R0, R13, R0, RZ ;  /* 0x000000000d001227 */ /* 0x001fc600078e00ff */
[----:B------:R-:W-:Y:S02]  /*11c60*/  UIMAD UR4, UR8, UR13, UR4 ;  /* 0x0000000d080472a4 */ /* 0x000fe4000f8e0204 */
[----:B------:R-:W-:-:S03]  /*11c70*/  UIMAD.WIDE.U32 UR8, UR8, UR12, UR10 ;  /* 0x0000000c080872a5 */ /* 0x000fc6000f8e000a */
[----:B------:R-:W-:Y:S01]  /*11c80*/  ULDC.64 UR10, c[0x0][0xb48] ;  /* 0x0002d200000a7ab9 */ /* 0x000fe20000000a00 */
[----:B------:R-:W-:Y:S01]  /*11c90*/  UIADD3 UR9, UR9, UR4, URZ ;  /* 0x0000000409097290 */ /* 0x000fe2000fffe03f */
[----:B-1----:R-:W-:-:S03]  /*11ca0*/  @P1 SHF.R.U32.HI R7, RZ, R5, R0 ;  /* 0x00000005ff071219 */ /* 0x002fc60000011600 */
[----:B------:R-:W-:Y:S01]  /*11cb0*/  UIMAD.WIDE.U32 UR8, UR57, UR10, UR8 ;  /* 0x0000000a390872a5 */ /* 0x000fe2000f8e0008 */
[--C-:B------:R-:W-:Y:S01]  /*11cc0*/  SHF.R.S32.HI R0, RZ, 0x1f, R7.reuse ;  /* 0x0000001fff007819 */ /* 0x100fe20000011407 */
[----:B------:R-:W-:Y:S02]  /*11cd0*/  IMAD.MOV R4, RZ, RZ, -R7 ;  /* 0x000000ffff047224 */ /* 0x000fe400078e0a07 */
[----:B------:R-:W-:Y:S02]  /*11ce0*/  UIMAD UR57, UR57, UR11, UR9 ;  /* 0x0000000b393972a4 */ /* 0x000fe4000f8e0209 */
[----:B------:R-:W-:Y:S01]  /*11cf0*/  IMAD R45, R45, R4, R13 ;  /* 0x000000042d2d7224 */ /* 0x000fe200078e020d */
[----:B------:R-:W-:Y:S01]  /*11d00*/  ULDC.64 UR10, c[0x0][0xb30] ;  /* 0x0002cc00000a7ab9 */ /* 0x000fe20000000a00 */
[----:B------:R-:W-:Y:S02]  /*11d10*/  IMAD.U32 R5, RZ, RZ, UR9 ;  /* 0x00000009ff057e24 */ /* 0x000fe4000f8e00ff */
        /* <DEDUP_REMOVED lines=23> */
[CC--:B0-----:R-:W-:Y:S02]  /*11e90*/  @!P1 LEA R4, P5, R16.reuse, R14.reuse, 0x2 ;  /* 0x0000000e10049211 */ /* 0x0c1fe400078a10ff */
[CC--:B------:R-:W-:Y:S02]  /*11ea0*/  @!P3 LEA R6, P6, R197.reuse, R14.reuse, 0x2 ;  /* 0x0000000ec506b211 */ /* 0x0c0fe400078c10ff */
[-C--:B-1----:R-:W-:Y:S02]  /*11eb0*/  @!P1 LEA.HI.X R5, R16, R15.reuse, R216, 0x2, P5 ;  /* 0x0000000f10059211 */ /* 0x082fe400028f14d8 */
[----:B------:R-:W-:Y:S02]  /*11ec0*/  @!P3 LEA.HI.X R7, R197, R15, R215, 0x2, P6 ;  /* 0x0000000fc507b211 */ /* 0x000fe400030f14d7 */
[----:B------:R-:W-:Y:S01]  /*11ed0*/  @!P4 LEA R8, P5, R196, R14, 0x2 ;  /* 0x0000000ec408c211 */ /* 0x000fe200078a10ff */
[----:B------:R0:W-:Y:S01]  /*11ee0*/  @!P1 ST.E.64 desc[UR36][R4.64], R88 ;  /* 0x0000005804009985 */ /* 0x0001e2000c101b24 */
[----:B------:R-:W-:-:S02]  /*11ef0*/  ISETP.GE.AND P1, PT, R194, UR4, PT ;  /* 0x00000004c2007c0c */ /* 0x000fc4000bf26270 */
[-C--:B------:R-:W-:Y:S01]  /*11f00*/  @!P2 LEA R10, P6, R195, R14.reuse, 0x2 ;  /* 0x0000000ec30aa211 */ /* 0x080fe200078c10ff */
[----:B------:R1:W-:Y:S01]  /*11f10*/  @!P3 ST.E.64 desc[UR36][R6.64], R92 ;  /* 0x0000005c0600b985 */ /* 0x0003e2000c101b24 */
[----:B------:R-:W-:Y:S02]  /*11f20*/  ISETP.GE.AND P3, PT, R193, UR4, PT ;  /* 0x00000004c1007c0c */ /* 0x000fe4000bf66270 */
[-C--:B------:R-:W-:Y:S02]  /*11f30*/  @!P4 LEA.HI.X R9, R196, R15.reuse, R214, 0x2, P5 ;  /* 0x0000000fc409c211 */ /* 0x080fe400028f14d6 */
[----:B------:R-:W-:Y:S02]  /*11f40*/  @!P2 LEA.HI.X R11, R195, R15, R213, 0x2, P6 ;  /* 0x0000000fc30ba211 */ /* 0x000fe400030f14d5 */
[----:B------:R-:W-:Y:S01]  /*11f50*/  ISETP.GE.AND P5, PT, R192, UR4, PT ;  /* 0x00000004c0007c0c */ /* 0x000fe2000bfa6270 */
[----:B------:R3:W-:Y:S02]  /*11f60*/  @!P4 ST.E.64 desc[UR36][R8.64], R96 ;  /* 0x000000600800c985 */ /* 0x0007e4000c101b24 */
[----:B------:R-:W-:-:S02]  /*11f70*/  @!P1 LEA R12, P4, R194, R14, 0x2 ;  /* 0x0000000ec20c9211 */ /* 0x000fc400078810ff */
[----:B------:R4:W-:Y:S01]  /*11f80*/  @!P2 ST.E.64 desc[UR36][R10.64], R100 ;  /* 0x000000640a00a985 */ /* 0x0009e2000c101b24 */
[----:B------:R-:W-:Y:S02]  /*11f90*/  ISETP.GE.AND P2, PT, R191, UR4, PT ;  /* 0x00000004bf007c0c */ /* 0x000fe4000bf46270 */
[CC--:B0-----:R-:W-:Y:S02]  /*11fa0*/  @!P3 LEA R4, P6, R193.reuse, R14.reuse, 0x2 ;  /* 0x0000000ec104b211 */ /* 0x0c1fe400078c10ff */
[-C--:B------:R-:W-:Y:S02]  /*11fb0*/  @!P1 LEA.HI.X R13, R194, R15.reuse, R212, 0x2, P4 ;  /* 0x0000000fc20d9211 */ /* 0x080fe400020f14d4 */
        /* <DEDUP_REMOVED lines=23> */
[----:B---3--:R-:W-:Y:S01]  /*12130*/  @!P2 LEA R6, P6, R187, R14, 0x2 ;  /* 0x0000000ebb06a211 */ /* 0x008fe200078c10ff */
[----:B------:R3:W-:Y:S01]  /*12140*/  @!P1 ST.E.64 desc[UR36][R4.64], R128 ;  /* 0x0000008004009985 */ /* 0x0007e2000c101b24 */
[----:B------:R-:W-:Y:S02]  /*12150*/  ISETP.GE.AND P3, PT, R184, UR4, PT ;  /* 0x00000004b8007c0c */ /* 0x000fe4000bf66270 */
[----:B------:R-:W-:Y:S02]  /*12160*/  ISETP.GE.AND P1, PT, R23, UR4, PT ;  /* 0x0000000417007c0c */ /* 0x000fe4000bf26270 */
[----:B------:R-:W-:-:S02]  /*12170*/  @!P2 LEA.HI.X R7, R187, R15, R205, 0x2, P6 ;  /* 0x0000000fbb07a211 */ /* 0x000fc400030f14cd */
[----:B----4-:R-:W-:-:S03]  /*12180*/  @!P4 LEA R8, P6, R186, R14, 0x2 ;  /* 0x0000000eba08c211 */ /* 0x010fc600078c10ff */
        /* <DEDUP_REMOVED lines=12> */
.L_x_7891:
[----:B------:R-:W-:Y:S05]  /*12250*/  BSYNC B1 ;  /* 0x0000000000017941 */ /* 0x000fea0003800000 */
.L_x_7890:
[----:B--2---:R-:W2:Y:S04]  /*12260*/  SHFL.IDX PT, R20, R20, 0x1, 0x1c1f ;  /* 0x003c1f0014147f89 */ /* 0x004ea800000e0000 */
[----:B------:R-:W4:Y:S01]  /*12270*/  SHFL.IDX PT, R0, R0, 0x1, 0x1c1f ;  /* 0x003c1f0000007f89 */ /* 0x000f2200000e0000 */
[----:B------:R-:W-:Y:S05]  /*12280*/  @P0 BRA `(.L_x_7889) ;  /* 0x0000001000240947 */ /* 0x000fea0003800000 */
[----:B------:R-:W-:Y:S02]  /*12290*/  ULDC UR4, c[0x0][0xac8] ;  /* 0x0002b20000047ab9 */ /* 0x000fe40000000800 */
[----:B------:R-:W-:Y:S02]  /*122a0*/  ISETP.GE.AND P2, PT, R16, UR4, PT ;  /* 0x0000000410007c0c */ /* 0x000fe4000bf46270 */
[----:B------:R-:W-:Y:S02]  /*122b0*/  ISETP.GE.AND P1, PT, R197, UR4, PT ;  /* 0x00000004c5007c0c */ /* 0x000fe4000bf26270 */
[----:B------:R-:W-:Y:S02]  /*122c0*/  ISETP.GE.AND P0, PT, R196, UR4, PT ;  /* 0x00000004c4007c0c */ /* 0x000fe4000bf06270 */
[----:B------:R-:W-:Y:S02]  /*122d0*/  ISETP.GE.AND P4, PT, R194, UR4, PT ;  /* 0x00000004c2007c0c */ /* 0x000fe4000bf86270 */
[----:B------:R-:W-:-:S05]  /*122e0*/  ISETP.GE.AND P3, PT, R195, UR4, PT ;  /* 0x00000004c3007c0c */ /* 0x000fca000bf66270 */
[CC--:B---34-:R-:W-:Y:S02]  /*122f0*/  @!P2 LEA R4, P6, R16.reuse, R0.reuse, 0x2 ;  /* 0x000000001004a211 */ /* 0x0d8fe400078c10ff */
[C---:B------:R-:W-:Y:S02]  /*12300*/  @!P1 LEA R6, P5, R197.reuse, R0, 0x2 ;  /* 0x00000000c5069211 */ /* 0x040fe400078a10ff */
[----:B--2---:R-:W-:Y:S02]  /*12310*/  @!P2 LEA.HI.X R5, R16, R20, R216, 0x2, P6 ;  /* 0x000000141005a211 */ /* 0x004fe400030f14d8 */
[----:B------:R-:W-:Y:S02]  /*12320*/  @!P0 LEA R8, P6, R196, R0, 0x2 ;  /* 0x00000000c4088211 */ /* 0x000fe400078c10ff */
[----:B------:R-:W-:Y:S01]  /*12330*/  @!P1 LEA.HI.X R7, R197, R20, R215, 0x2, P5 ;  /* 0x00000014c5079211 */ /* 0x000fe200028f14d7 */
[----:B------:R2:W-:Y:S01]  /*12340*/  @!P2 ST.E.64 desc[UR36][R4.64], R2 ;  /* 0x000000020400a985 */ /* 0x0005e2000c101b24 */
[----:B------:R-:W-:-:S02]  /*12350*/  ISETP.GE.AND P5, PT, R193, UR4, PT ;  /* 0x00000004c1007c0c */ /* 0x000fc4000bfa6270 */
[----:B------:R-:W-:Y:S01]  /*12360*/  @!P0 LEA.HI.X R9, R196, R20, R214, 0x2, P6 ;  /* 0x00000014c4098211 */ /* 0x000fe200030f14d6 */
[----:B------:R3:W-:Y:S01]  /*12370*/  @!P1 ST.E.64 desc[UR36][R6.64], R94 ;  /* 0x0000005e06009985 */ /* 0x0007e2000c101b24 */
[----:B------:R-:W-:Y:S02]  /*12380*/  ISETP.GE.AND P2, PT, R192, UR4, PT ;  /* 0x00000004c0007c0c */ /* 0x000fe4000bf46270 */
[-C--:B------:R-:W-:Y:S01]  /*12390*/  @!P3 LEA R10, P6, R195, R0.reuse, 0x2 ;  /* 0x00000000c30ab211 */ /* 0x080fe200078c10ff */
[----:B------:R4:W-:Y:S01]  /*123a0*/  @!P0 ST.E.64 desc[UR36][R8.64], R98 ;  /* 0x0000006208008985 */ /* 0x0009e2000c101b24 */
[C---:B------:R-:W-:Y:S02]  /*123b0*/  @!P4 LEA R12, P0, R194.reuse, R0, 0x2 ;  /* 0x00000000c20cc211 */ /* 0x040fe400078010ff */
[----:B------:R-:W-:Y:S02]  /*123c0*/  ISETP.GE.AND P1, PT, R191, UR4, PT ;  /* 0x00000004bf007c0c */ /* 0x000fe4000bf26270 */
[----:B------:R-:W-:-:S02]  /*123d0*/  @!P4 LEA.HI.X R13, R194, R20, R212, 0x2, P0 ;  /* 0x00000014c20dc211 */ /* 0x000fc400000f14d4 */
[----:B------:R-:W-:Y:S02]  /*123e0*/  @!P3 LEA.HI.X R11, R195, R20, R213, 0x2, P6 ;  /* 0x00000014c30bb211 */ /* 0x000fe400030f14d5 */
[----:B------:R-:W-:Y:S02]  /*123f0*/  ISETP.GE.AND P0, PT, R190, UR4, PT ;  /* 0x00000004be007c0c */ /* 0x000fe4000bf06270 */
[----:B0-----:R-:W-:Y:S01]  /*12400*/  @!P5 LEA R14, P6, R193, R0, 0x2 ;  /* 0x00000000c10ed211 */ /* 0x001fe200078c10ff */
[----:B------:R0:W-:Y:S01]  /*12410*/  @!P3 ST.E.64 desc[UR36][R10.64], R102 ;  /* 0x000000660a00b985 */ /* 0x0001e2000c101b24 */
[----:B------:R-:W-:Y:S02]  /*12420*/  ISETP.GE.AND P3, PT, R189, UR4, PT ;  /* 0x00000004bd007c0c */ /* 0x000fe4000bf66270 */
[----:B-1----:R-:W-:Y:S01]  /*12430*/  @!P5 LEA.HI.X R15, R193, R20, R211, 0x2, P6 ;  /* 0x00000014c10fd211 */ /* 0x002fe200030f14d3 */
[----:B------:R-:W-:Y:S01]  /*12440*/  @!P4 ST.E.64 desc[UR36][R12.64], R106 ;  /* 0x0000006a0c00c985 */ /* 0x000fe2000c101b24 */
[----:B--2---:R-:W-:-:S03]  /*12450*/  @!P2 LEA R2, P4, R192, R0, 0x2 ;  /* 0x00000000c002a211 */ /* 0x004fc600078810ff */
[----:B------:R-:W-:Y:S01]  /*12460*/  @!P5 ST.E.64 desc[UR36][R14.64], R110 ;  /* 0x0000006e0e00d985 */ /* 0x000fe2000c101b24 */
[C---:B------:R-:W-:Y:S02]  /*12470*/  @!P1 LEA R4, P5, R191.reuse, R0, 0x2 ;  /* 0x00000000bf049211 */ /* 0x040fe400078a10ff */
[----:B------:R-:W-:Y:S02]  /*12480*/  @!P2 LEA.HI.X R3, R192, R20, R210, 0x2, P4 ;  /* 0x00000014c003a211 */ /* 0x000fe400020f14d2 */
[----:B---3--:R-:W-:Y:S02]  /*12490*/  @!P0 LEA R6, P6, R190, R0, 0x2 ;  /* 0x00000000be068211 */ /* 0x008fe400078c10ff */
[----:B------:R-:W-:Y:S01]  /*124a0*/  ISETP.GE.AND P4, PT, R188, UR4, PT ;  /* 0x00000004bc007c0c */ /* 0x000fe2000bf86270 */
[----:B------:R1:W-:Y:S01]  /*124b0*/  @!P2 ST.E.64 desc[UR36][R2.64], R114 ;  /* 0x000000720200a985 */ /* 0x0003e2000c101b24 */
[-C--:B------:R-:W-:Y:S02]  /*124c0*/  @!P1 LEA.HI.X R5, R191, R20.reuse, R209, 0x2, P5 ;  /* 0x00000014bf059211 */ /* 0x080fe400028f14d1 */
[----:B------:R-:W-:-:S02]  /*124d0*/  @!P0 LEA.HI.X R7, R190, R20, R208, 0x2, P6 ;  /* 0x00000014be078211 */ /* 0x000fc400030f14d0 */
[----:B------:R-:W-:Y:S01]  /*124e0*/  ISETP.GE.AND P2, PT, R187, UR4, PT ;  /* 0x00000004bb007c0c */ /* 0x000fe2000bf46270 */
[----:B------:R2:W-:Y:S01]  /*124f0*/  @!P1 ST.E.64 desc[UR36][R4.64], R118 ;  /* 0x0000007604009985 */ /* 0x0005e2000c101b24 */
[----:B----4-:R-:W-:Y:S02]  /*12500*/  @!P3 LEA R8, P5, R189, R0, 0x2 ;  /* 0x00000000bd08b211 */ /* 0x010fe400078a10ff */
[----:B------:R-:W-:Y:S01]  /*12510*/  ISETP.GE.AND P1, PT, R186, UR4, PT ;  /* 0x00000004ba007c0c */ /* 0x000fe2000bf26270 */
[----:B------:R3:W-:Y:S01]  /*12520*/  @!P0 ST.E.64 desc[UR36][R6.64], R122 ;  /* 0x0000007a06008985 */ /* 0x0007e2000c101b24 */
[----:B------:R-:W-:Y:S02]  /*12530*/  ISETP.GE.AND P0, PT, R185, UR4, PT ;  /* 0x00000004b9007c0c */ /* 0x000fe4000bf06270 */
[----:B------:R-:W-:Y:S02]  /*12540*/  @!P3 LEA.HI.X R9, R189, R20, R207, 0x2, P5 ;  /* 0x00000014bd09b211 */ /* 0x000fe400028f14cf */
[----:B------:R-:W-:-:S02]  /*12550*/  ISETP.GE.AND P5, PT, R184, UR4, PT ;  /* 0x00000004b8007c0c */ /* 0x000fc4000bfa6270 */
[CC--:B0-----:R-:W-:Y:S01]  /*12560*/  @!P4 LEA R10, P6, R188.reuse, R0.reuse, 0x2 ;  /* 0x00000000bc0ac211 */ /* 0x0c1fe200078c10ff */
[----:B------:R0:W-:Y:S01]  /*12570*/  @!P3 ST.E.64 desc[UR36][R8.64], R126 ;  /* 0x0000007e0800b985 */ /* 0x0001e2000c101b24 */
[C---:B-1----:R-:W-:Y:S02]  /*12580*/  @!P2 LEA R2, P3, R187.reuse, R0, 0x2 ;  /* 0x00000000bb02a211 */ /* 0x042fe400078610ff */
[----:B------:R-:W-:Y:S02]  /*12590*/  @!P4 LEA.HI.X R11, R188, R20, R206, 0x2, P6 ;  /* 0x00000014bc0bc211 */ /* 0x000fe400030f14ce */
[----:B--2---:R-:W-:Y:S02]  /*125a0*/  @!P1 LEA R4, P6, R186, R0, 0x2 ;  /* 0x00000000ba049211 */ /* 0x004fe400078c10ff */
[----:B------:R-:W-:Y:S01]  /*125b0*/  @!P2 LEA.HI.X R3, R187, R20, R205, 0x2, P3 ;  /* 0x00000014bb03a211 */ /* 0x000fe200018f14cd */
[----:B------:R0:W-:Y:S01]  /*125c0*/  @!P4 ST.E.64 desc[UR36][R10.64], R130 ;  /* 0x000000820a00c985 */ /* 0x0001e2000c101b24 */
[----:B---3--:R-:W-:-:S02]  /*125d0*/  @!P0 LEA R6, P4, R185, R0, 0x2 ;  /* 0x00000000b9068211 */ /* 0x008fc400078810ff */
        /* <DEDUP_REMOVED lines=10> */
[----:B0-----:R-:W-:-:S04]  /*12680*/  LEA R2, P0, R23, R0, 0x2 ;  /* 0x0000000017027211 */ /* 0x001fc800078010ff */
[----:B------:R-:W-:-:S05]  /*12690*/  LEA.HI.X R3, R23, R20, R201, 0x2, P0 ;  /* 0x0000001417037211 */ /* 0x000fca00000f14c9 */
[----:B------:R0:W-:Y:S01]  /*126a0*/  ST.E.64 desc[UR36][R2.64], R150 ;  /* 0x0000009602007985 */ /* 0x0001e2000c101b24 */
[----:B------:R-:W-:Y:S05]  /*126b0*/  BRA `(.L_x_7889) ;  /* 0x0000000c00187947 */ /* 0x000fea0003800000 */
.L_x_7880:
[----:B------:R-:W-:Y:S02]  /*126c0*/  ULDC.64 UR8, c[0x0][0xc00] ;  /* 0x0003000000087ab9 */ /* 0x000fe40000000a00 */
[----:B------:R-:W-:-:S04]  /*126d0*/  UISETP.NE.U32.AND UP0, UPT, UR8, URZ, UPT ;  /* 0x0000003f0800728c */ /* 0x000fc8000bf05070 */
[----:B------:R-:W-:-:S03]  /*126e0*/  UISETP.NE.AND.EX UP0, UPT, UR9, URZ, UPT, UP0 ;  /* 0x0000003f0900728c */ /* 0x000fc6000bf05300 */
[----:B------:R-:W-:Y:S02]  /*126f0*/  ULDC.64 UR8, c[0x0][0xc00] ;  /* 0x0003000000087ab9 */ /* 0x000fe40000000a00 */
[----:B------:R-:W-:Y:S01]  /*12700*/  UIMAD.WIDE UR8, UR58, 0x4, UR8 ;  /* 0x000000043a0878a5 */ /* 0x000fe2000f8e0208 */
[----:B------:R-:W-:-:S05]  /*12710*/  PLOP3.LUT P1, PT, PT, PT, UP0, 0x80, 0x0 ;  /* 0x000000000000781c */ /* 0x000fca0003f2f008 */
[----:B------:R-:W-:Y:S02]  /*12720*/  IMAD.U32 R2, RZ, RZ, UR8 ;  /* 0x00000008ff027e24 */ /* 0x000fe4000f8e00ff */
[----:B------:R-:W-:Y:S01]  /*12730*/  IMAD.U32 R3, RZ, RZ, UR9 ;  /* 0x00000009ff037e24 */ /* 0x000fe2000f8e00ff */
[----:B------:R-:W-:Y:S02]  /*12740*/  ULDC.64 UR8, c[0x0][0xc08] ;  /* 0x0003020000087ab9 */ /* 0x000fe40000000a00 */
[----:B------:R-:W-:Y:S01]  /*12750*/  UISETP.NE.U32.AND UP1, UPT, UR8, URZ, UPT ;  /* 0x0000003f0800728c */ /* 0x000fe2000bf25070 */
[----:B------:R-:W-:Y:S02]  /*12760*/  ULDC UR4, c[0x0][0xa88] ;  /* 0x0002a20000047ab9 */ /* 0x000fe40000000800 */
[----:B------:R-:W2:Y:S01]  /*12770*/  @P1 LDG.E R6, desc[UR36][R2.64] ;  /* 0x0000002402061981 */ /* 0x000ea2000c1e1900 */
[----:B------:R-:W-:Y:S01]  /*12780*/  UISETP.NE.AND.EX UP1, UPT, UR9, URZ, UPT, UP1 ;  /* 0x0000003f0900728c */ /* 0x000fe2000bf25310 */
[----:B------:R-:W-:-:S05]  /*12790*/  IMAD.U32 R0, RZ, RZ, UR4 ;  /* 0x00000004ff007e24 */ /* 0x000fca000f8e00ff */
[----:B------:R-:W-:-:S05]  /*127a0*/  PLOP3.LUT P2, PT, PT, PT, UP1, 0x80, 0x0 ;  /* 0x000000000000781c */ /* 0x000fca0003f4f018 */
[----:B------:R-:W-:Y:S02]  /*127b0*/  @UP1 ULDC.64 UR8, c[0x0][0xc08] ;  /* 0x0003020000081ab9 */ /* 0x000fe40000000a00 */
[----:B------:R-:W-:-:S06]  /*127c0*/  @UP1 UIMAD.WIDE UR8, UR58, 0x4, UR8 ;  /* 0x000000043a0818a5 */ /* 0x000fcc000f8e0208 */
[----:B------:R-:W-:Y:S02]  /*127d0*/  IMAD.U32 R4, RZ, RZ, UR8 ;  /* 0x00000008ff047e24 */ /* 0x000fe4000f8e00ff */
[----:B------:R-:W-:-:S05]  /*127e0*/  IMAD.U32 R5, RZ, RZ, UR9 ;  /* 0x00000009ff057e24 */ /* 0x000fca000f8e00ff */
[----:B------:R0:W5:Y:S01]  /*127f0*/  @P2 LDG.E R0, desc[UR36][R4.64] ;  /* 0x0000002404002981 */ /* 0x000162000c1e1900 */
[----:B------:R-:W-:Y:S01]  /*12800*/  UISETP.NE.AND UP1, UPT, UR55, URZ, UPT ;  /* 0x0000003f3700728c */ /* 0x000fe2000bf25270 */
[----:B------:R-:W-:Y:S01]  /*12810*/  ISETP.GT.AND P0, PT, R223, 0x7f, PT ;  /* 0x0000007fdf00780c */ /* 0x000fe20003f04270 */
[----:B------:R-:W-:-:S09]  /*12820*/  UMOV UR4, URZ ;  /* 0x0000003f00047c82 */ /* 0x000fd20008000000 */
[----:B------:R-:W-:Y:S01]  /*12830*/  @!UP1 ULDC UR55, c[0x0][0xad4] ;  /* 0x0002b50000379ab9 */ /* 0x000fe20000000800 */
[----:B--2---:R-:W-:Y:S01]  /*12840*/  @P1 R2UR UR4, R6 ;  /* 0x00000000060412ca */ /* 0x004fe200000e0000 */
[----:B0-----:R-:W-:-:S14]  /*12850*/  @P2 BRA `(.L_x_7892) ;  /* 0x0000000000102947 */ /* 0x001fdc0003800000 */
[----:B------:R-:W-:Y:S05]  /*12860*/  @!P1 BRA `(.L_x_7892) ;  /* 0x00000000000c9947 */ /* 0x000fea0003800000 */
[----:B------:R-:W2:Y:S04]  /*12870*/  LDG.E R5, desc[UR36][R2.64] ;  /* 0x0000002402057981 */ /* 0x000ea8000c1e1900 */
[----:B-----5:R-:W2:Y:S02]  /*12880*/  LDG.E R0, desc[UR36][R2.64+0x4] ;  /* 0x0000042402007981 */ /* 0x020ea4000c1e1900 */
[----:B--2---:R-:W-:-:S07]  /*12890*/  IMAD.IADD R0, R0, 0x1, -R5 ;  /* 0x0000000100007824 */ /* 0x004fce00078e0a05 */
.L_x_7892:
[----:B------:R-:W-:Y:S01]  /*128a0*/  USHF.R.S32.HI UR13, URZ, 0x1f, UR58 ;  /* 0x0000001f3f0d7899 */ /* 0x000fe2000801143a */
[----:B------:R-:W-:Y:S01]  /*128b0*/  BSSY B1, `(.L_x_7893) ;  /* 0x000003a000017945 */ /* 0x000fe20003800000 */
[----:B------:R-:W-:Y:S02]  /*128c0*/  USHF.R.S32.HI UR21, URZ, 0x1f, UR4 ;  /* 0x0000001f3f157899 */ /* 0x000fe40008011404 */
        /* <DEDUP_REMOVED lines=11> */
[----:B------:R-:W-:Y:S01]  /*12980*/  UISETP.GT.AND UP0, UPT, UR55, 0x1, UPT ;  /* 0x000000013700788c */ /* 0x000fe2000bf04270 */
[----:B------:R-:W-:Y:S01]  /*12990*/  IMAD.MOV.U32 R5, RZ, RZ, R4 ;  /* 0x000000ffff057224 */ /* 0x000fe200078e0004 */
[----:B------:R-:W-:Y:S02]  /*129a0*/  UMOV UR19, 0x9b8 ;  /* 0x000009b800137882 */ /* 0x000fe40000000000 */
[----:B------:R-:W-:Y:S02]  /*129b0*/  USEL UR19, UR19, 0x978, UP0 ;  /* 0x0000097813137887 */ /* 0x000fe40008000000 */
[----:B------:R-:W-:-:S06]  /*129c0*/  USEL UR18, UR57, URZ, UP0 ;  /* 0x0000003f39127287 */ /* 0x000fcc0008000000 */
[----:B------:R-:W0:Y:S04]  /*129d0*/  @P0 LDC R3, c[0x0][0xbec] ;  /* 0x0002fb00ff030b82 */ /* 0x000e280000000800 */
[----:B------:R-:W-:Y:S01]  /*129e0*/  ULDC.64 UR8, c[0x0][UR19+0x218] ;  /* 0x0000860013087abb */ /* 0x000fe20008000a00 */
[----:B------:R-:W-:Y:S01]  /*129f0*/  ULDC.64 UR14, c[0x0][UR19+0x220] ;  /* 0x00008800130e7abb */ /* 0x000fe20008000a00 */
[----:B------:R-:W-:Y:S01]  /*12a00*/  ULDC.64 UR16, c[0x0][UR19+0x228] ;  /* 0x00008a0013107abb */ /* 0x000fe20008000a00 */
[----:B------:R-:W-:Y:S01]  /*12a10*/  UIMAD.WIDE.U32 UR10, UR8, UR56, URZ ;  /* 0x00000038080a72a5 */ /* 0x000fe2000f8e003f */
[----:B------:R-:W1:Y:S01]  /*12a20*/  @P0 LDC R7, c[0x0][0xbf0] ;  /* 0x0002fc00ff070b82 */ /* 0x000e620000000800 */
[----:B------:R-:W-:Y:S02]  /*12a30*/  UIMAD UR20, UR9, UR56, URZ ;  /* 0x00000038091472a4 */ /* 0x000fe4000f8e023f */
[----:B------:R-:W-:-:S02]  /*12a40*/  UIMAD UR15, UR15, UR12, URZ ;  /* 0x0000000c0f0f72a4 */ /* 0x000fc4000f8e023f */
[----:B------:R-:W-:Y:S02]  /*12a50*/  UIMAD.WIDE.U32 UR22, UR16, UR18, URZ ;  /* 0x00000012101672a5 */ /* 0x000fe4000f8e003f */
[----:B------:R-:W-:Y:S02]  /*12a60*/  UIMAD.WIDE.U32 UR8, UR14, UR12, URZ ;  /* 0x0000000c0e0872a5 */ /* 0x000fe4000f8e003f */
[----:B------:R-:W-:Y:S02]  /*12a70*/  UIMAD UR16, UR17, UR18, URZ ;  /* 0x00000012111072a4 */ /* 0x000fe4000f8e023f */
[----:B------:R-:W-:Y:S02]  /*12a80*/  UIMAD UR15, UR14, UR13, UR15 ;  /* 0x0000000d0e0f72a4 */ /* 0x000fe4000f8e020f */
[----:B------:R-:W-:Y:S02]  /*12a90*/  UIADD3 UR10, UP1, UP2, UR8, UR10, UR4 ;  /* 0x0000000a080a7290 */ /* 0x000fe4000fa3e004 */
[----:B------:R-:W-:Y:S01]  /*12aa0*/  UIADD3 UR16, UR23, UR16, URZ ;  /* 0x0000001017107290 */ /* 0x000fe2000fffe03f */
[----:B0-----:R-:W-:Y:S01]  /*12ab0*/  @P0 IMAD.HI.U32 R2, R4, R3, RZ ;  /* 0x0000000304020227 */ /* 0x001fe200078e00ff */
[----:B------:R-:W-:-:S02]  /*12ac0*/  UIADD3 UR20, UR11, UR20, URZ ;  /* 0x000000140b147290 */ /* 0x000fc4000fffe03f */
[----:B------:R-:W-:Y:S01]  /*12ad0*/  UIADD3 UR15, UR9, UR15, URZ ;  /* 0x0000000f090f7290 */ /* 0x000fe2000fffe03f */
[----:B------:R-:W-:Y:S02]  /*12ae0*/  IMAD.U32 R3, RZ, RZ, UR23 ;  /* 0x00000017ff037e24 */ /* 0x000fe4000f8e00ff */
[----:B------:R-:W-:Y:S01]  /*12af0*/  IMAD.U32 R6, RZ, RZ, UR16 ;  /* 0x00000010ff067e24 */ /* 0x000fe2000f8e00ff */
[----:B------:R-:W-:Y:S01]  /*12b00*/  ULDC.64 UR8, c[0x0][UR19+0x210] ;  /* 0x0000840013087abb */ /* 0x000fe20008000a00 */
[----:B-1----:R-:W-:Y:S01]  /*12b10*/  @P0 SHF.R.U32.HI R5, RZ, R7, R2 ;  /* 0x00000007ff050219 */ /* 0x002fe20000011602 */
[----:B------:R-:W-:-:S04]  /*12b20*/  IMAD.U32 R2, RZ, RZ, UR22 ;  /* 0x00000016ff027e24 */ /* 0x000fc8000f8e00ff */
[--C-:B------:R-:W-:Y:S01]  /*12b30*/  IMAD.MOV R7, RZ, RZ, -R5.reuse ;  /* 0x000000ffff077224 */ /* 0x100fe200078e0a05 */
[----:B------:R-:W-:Y:S01]  /*12b40*/  IADD3 R2, P0, P1, R5, UR10, R2 ;  /* 0x0000000a05027c10 */ /* 0x000fe2000f91e002 */
[----:B------:R-:W-:Y:S01]  /*12b50*/  UIADD3.X UR10, UR15, UR20, UR21, UP1, UP2 ;  /* 0x000000140f0a7290 */ /* 0x000fe20008fe4415 */
[----:B------:R-:W-:Y:S01]  /*12b60*/  SHF.R.S32.HI R5, RZ, 0x1f, R5 ;  /* 0x0000001fff057819 */ /* 0x000fe20000011405 */
[----:B------:R-:W-:-:S04]  /*12b70*/  IMAD R7, R9, R7, R4 ;  /* 0x0000000709077224 */ /* 0x000fc800078e0204 */
[----:B------:R-:W-:Y:S01]  /*12b80*/  IADD3.X R3, R5, UR10, R6, P0, P1 ;  /* 0x0000000a05037c10 */ /* 0x000fe200087e2406 */
[C---:B------:R-:W-:Y:S01]  /*12b90*/  IMAD R9, R7.reuse, UR9, RZ ;  /* 0x0000000907097c24 */ /* 0x040fe2000f8e02ff */
[----:B------:R-:W-:Y:S01]  /*12ba0*/  SHF.R.S32.HI R4, RZ, 0x1f, R7 ;  /* 0x0000001fff047819 */ /* 0x000fe20000011407 */
[----:B------:R-:W-:Y:S01]  /*12bb0*/  ULDC.64 UR10, c[0x0][0xba8] ;  /* 0x0002ea00000a7ab9 */ /* 0x000fe20000000a00 */
[----:B------:R-:W-:Y:S01]  /*12bc0*/  @!UP0 ULDC UR10, c[0x0][0xb50] ;  /* 0x0002d400000a8ab9 */ /* 0x000fe20000000800 */
[----:B------:R-:W-:Y:S01]  /*12bd0*/  IMAD.WIDE.U32 R2, R7, UR8, R2 ;  /* 0x0000000807027c25 */ /* 0x000fe2000f8e0002 */
[----:B------:R-:W-:-:S03]  /*12be0*/  @!UP0 ULDC UR11, c[0x0][0xb54] ;  /* 0x0002d500000b8ab9 */ /* 0x000fc60000000800 */
[----:B------:R-:W-:Y:S01]  /*12bf0*/  IMAD R9, R4, UR8, R9 ;  /* 0x0000000804097c24 */ /* 0x000fe2000f8e0209 */
[----:B------:R-:W-:-:S03]  /*12c00*/  LEA R4, P0, R2, UR10, 0x2 ;  /* 0x0000000a02047c11 */ /* 0x000fc6000f8010ff */
[----:B------:R-:W-:-:S05]  /*12c10*/  IMAD.IADD R3, R3, 0x1, R9 ;  /* 0x0000000103037824 */ /* 0x000fca00078e0209 */
[----:B------:R-:W-:Y:S01]  /*12c20*/  LEA.HI.X R5, R2, UR11, R3, 0x2, P0 ;  /* 0x0000000b02057c11 */ /* 0x000fe200080f1403 */
[----:B------:R-:W-:-:S05]  /*12c30*/  IMAD.MOV.U32 R3, RZ, RZ, -0x800000 ;  /* 0xff800000ff037424 */ /* 0x000fca00078e00ff */
[----:B------:R0:W-:Y:S02]  /*12c40*/  STG.E desc[UR36][R4.64], R3 ;  /* 0x0000000304007986 */ /* 0x0001e4000c101924 */
.L_x_7894:
[----:B------:R-:W-:Y:S05]  /*12c50*/  BSYNC B1 ;  /* 0x0000000000017941 */ /* 0x000fea0003800000 */
.L_x_7893:
[----:B------:R-:W-:-:S06]  /*12c60*/  UISETP.GT.AND UP0, UPT, UR55, 0x1, UPT ;  /* 0x000000013700788c */ /* 0x000fcc000bf04270 */
[----:B------:R-:W-:-:S13]  /*12c70*/  PLOP3.LUT P0, PT, PT, PT, UP0, 0x80, 0x0 ;  /* 0x000000000000781c */ /* 0x000fda0003f0f008 */
[----:B------:R-:W-:Y:S05]  /*12c80*/  @P0 BRA `(.L_x_7889) ;  /* 0x0000000400a40947 */ /* 0x000fea0003800000 */
[----:B------:R-:W1:Y:S01]  /*12c90*/  LDC R11, c[0x0][0xbe8] ;  /* 0x0002fa00ff0b7b82 */ /* 0x000e620000000800 */
[----:B------:R-:W-:Y:S01]  /*12ca0*/  ULDC.64 UR14, c[0x0][0xaa0] ;  /* 0x0002a800000e7ab9 */ /* 0x000fe20000000a00 */
[----:B------:R-:W-:Y:S01]  /*12cb0*/  IMAD R2, R22, 0x20, R198 ;  /* 0x0000002016027824 */ /* 0x000fe200078e02c6 */
[----:B------:R-:W-:Y:S01]  /*12cc0*/  UIMAD UR10, UR21, UR14, URZ ;  /* 0x0000000e150a72a4 */ /* 0x000fe2000f8e023f */
[----:B------:R-:W-:Y:S01]  /*12cd0*/  BSSY B1, `(.L_x_7895) ;  /* 0x000003a000017945 */ /* 0x000fe20003800000 */
[----:B------:R-:W-:Y:S01]  /*12ce0*/  UIMAD.WIDE.U32 UR8, UR4, UR14, URZ ;  /* 0x0000000e040872a5 */ /* 0x000fe2000f8e003f */
[----:B------:R-:W-:Y:S01]  /*12cf0*/  VIADD R6, R2, UR47 ;  /* 0x0000002f02067c36 */ /* 0x000fe20008000000 */
[----:B------:R-:W-:-:S03]  /*12d00*/  UIMAD UR10, UR4, UR15, UR10 ;  /* 0x0000000f040a72a4 */ /* 0x000fc6000f8e020a */
[----:B0-----:R-:W-:Y:S01]  /*12d10*/  IMAD.MOV.U32 R5, RZ, RZ, R6 ;  /* 0x000000ffff057224 */ /* 0x001fe200078e0006 */
        /* <DEDUP_REMOVED lines=28> */
[----:B------:R-:W-:Y:S02]  /*12ee0*/  VIADD R6, R198, UR47 ;  /* 0x0000002fc6067c36 */ /* 0x000fe40008000000 */
[----:B-----5:R-:W-:Y:S02]  /*12ef0*/  IMAD R11, R0, R11, RZ ;  /* 0x0000000b000b7224 */ /* 0x020fe400078e02ff */
        /* <DEDUP_REMOVED lines=10> */
[----:B------:R0:W1:Y:S02]  /*12fa0*/  SHFL.IDX PT, R2, R4, RZ, 0x181f ;  /* 0x00181fff04027589 */ /* 0x00006400000e0000 */
[----:B------:R-:W-:Y:S02]  /*12fb0*/  ISETP.GE.AND P0, PT, R0, R11, PT ;  /* 0x0000000b0000720c */ /* 0x000fe40003f06270 */
[----:B------:R0:W2:Y:S01]  /*12fc0*/  SHFL.IDX PT, R0, R5, RZ, 0x181f ;  /* 0x00181fff05007589 */ /* 0x0000a200000e0000 */
[----:B------:R-:W-:Y:S10]  /*12fd0*/  @P2 BRA `(.L_x_7896) ;  /* 0x0000000000242947 */ /* 0x000ff40003800000 */
[----:B------:R-:W-:Y:S02]  /*12fe0*/  ULDC UR4, c[0x0][0xac8] ;  /* 0x0002b20000047ab9 */ /* 0x000fe40000000800 */
[----:B------:R-:W-:Y:S02]  /*12ff0*/  ISETP.GE.AND P4, PT, R18, UR4, PT ;  /* 0x0000000412007c0c */ /* 0x000fe4000bf86270 */
[----:B------:R-:W-:-:S11]  /*13000*/  ISETP.GE.AND P5, PT, R19, UR4, PT ;  /* 0x0000000413007c0c */ /* 0x000fd6000bfa6270 */
[CC--:B-1----:R-:W-:Y:S02]  /*13010*/  @!P4 LEA R8, P2, R18.reuse, R2.reuse, 0x1 ;  /* 0x000000021208c211 */ /* 0x0c2fe400078408ff */
[C---:B------:R-:W-:Y:S02]  /*13020*/  @!P5 LEA R2, P3, R19.reuse, R2, 0x1 ;  /* 0x000000021302d211 */ /* 0x040fe400078608ff */
[-C--:B--2---:R-:W-:Y:S02]  /*13030*/  @!P4 LEA.HI.X R9, R18, R0.reuse, R222, 0x1, P2 ;  /* 0x000000001209c211 */ /* 0x084fe400010f0cde */
[----:B------:R-:W-:-:S03]  /*13040*/  @!P5 LEA.HI.X R3, R19, R0, R221, 0x1, P3 ;  /* 0x000000001303d211 */ /* 0x000fc600018f0cdd */
[----:B------:R3:W-:Y:S04]  /*13050*/  @!P4 ST.E.128 desc[UR36][R8.64], RZ ;  /* 0x000000ff0800c985 */ /* 0x0007e8000c101d24 */
[----:B------:R3:W-:Y:S02]  /*13060*/  @!P5 ST.E.128 desc[UR36][R2.64], RZ ;  /* 0x000000ff0200d985 */ /* 0x0007e4000c101d24 */
.L_x_7896:
[----:B------:R-:W-:Y:S05]  /*13070*/  BSYNC B1 ;  /* 0x0000000000017941 */ /* 0x000fea0003800000 */
.L_x_7895:
[----:B--2---:R2:W4:Y:S01]  /*13080*/  SHFL.IDX PT, R0, R5, 0x1, 0x181f ;  /* 0x00381f0005007f89 */ /* 0x00452200000e0000 */
[----:B------:R-:W-:Y:S03]  /*13090*/  BSSY B1, `(.L_x_7897) ;  /* 0x000000c000017945 */ /* 0x000fe60003800000 */
[----:B-1-3--:R2:W1:Y:S01]  /*130a0*/  SHFL.IDX PT, R2, R4, 0x1, 0x181f ;  /* 0x00381f0004027f89 */ /* 0x00a46200000e0000 */
[----:B------:R-:W-:Y:S05]  /*130b0*/  @P1 BRA `(.L_x_7898) ;  /* 0x0000000000241947 */ /* 0x000fea0003800000 */
[----:B------:R-:W-:Y:S02]  /*130c0*/  ULDC UR4, c[0x0][0xac8] ;  /* 0x0002b20000047ab9 */ /* 0x000fe40000000800 */
[----:B------:R-:W-:Y:S02]  /*130d0*/  ISETP.GE.AND P3, PT, R18, UR4, PT ;  /* 0x0000000412007c0c */ /* 0x000fe4000bf66270 */
[----:B------:R-:W-:-:S11]  /*130e0*/  ISETP.GE.AND P4, PT, R19, UR4, PT ;  /* 0x0000000413007c0c */ /* 0x000fd6000bf86270 */
[CC--:B-1----:R-:W-:Y:S02]  /*130f0*/  @!P3 LEA R8, P1, R18.reuse, R2.reuse, 0x1 ;  /* 0x000000021208b211 */ /* 0x0c2fe400078208ff */
[C---:B------:R-:W-:Y:S02]  /*13100*/  @!P4 LEA R2, P2, R19.reuse, R2, 0x1 ;  /* 0x000000021302c211 */ /* 0x040fe400078408ff */
[-C--:B----4-:R-:W-:Y:S02]  /*13110*/  @!P3 LEA.HI.X R9, R18, R0.reuse, R222, 0x1, P1 ;  /* 0x000000001209b211 */ /* 0x090fe400008f0cde */
[----:B------:R-:W-:-:S03]  /*13120*/  @!P4 LEA.HI.X R3, R19, R0, R221, 0x1, P2 ;  /* 0x000000001303c211 */ /* 0x000fc600010f0cdd */
[----:B------:R3:W-:Y:S04]  /*13130*/  @!P3 ST.E.128 desc[UR36][R8.64], RZ ;  /* 0x000000ff0800b985 */ /* 0x0007e8000c101d24 */
[----:B------:R3:W-:Y:S02]  /*13140*/  @!P4 ST.E.128 desc[UR36][R2.64], RZ ;  /* 0x000000ff0200c985 */ /* 0x0007e4000c101d24 */
.L_x_7898:
[----:B------:R-:W-:Y:S05]  /*13150*/  BSYNC B1 ;  /* 0x0000000000017941 */ /* 0x000fea0003800000 */
.L_x_7897:
[----:B----4-:R4:W0:Y:S01]  /*13160*/  SHFL.IDX PT, R0, R5, 0x2, 0x181f ;  /* 0x00581f0005007f89 */ /* 0x01082200000e0000 */
        /* <DEDUP_REMOVED lines=8> */
[-C--:B0-----:R-:W-:Y:S02]  /*131f0*/  @!P2 LEA.HI.X R9, R18, R0.reuse, R222, 0x1, P0 ;  /* 0x000000001209a211 */ /* 0x081fe400000f0cde */
[----:B------:R-:W-:-:S03]  /*13200*/  @!P3 LEA.HI.X R3, R19, R0, R221, 0x1, P1 ;  /* 0x000000001303b211 */ /* 0x000fc600008f0cdd */
[----:B------:R3:W-:Y:S04]  /*13210*/  @!P2 ST.E.128 desc[UR36][R8.64], RZ ;  /* 0x000000ff0800a985 */ /* 0x0007e8000c101d24 */
[----:B------:R3:W-:Y:S02]  /*13220*/  @!P3 ST.E.128 desc[UR36][R2.64], RZ ;  /* 0x000000ff0200b985 */ /* 0x0007e4000c101d24 */
.L_x_7900:
[----:B------:R-:W-:Y:S05]  /*13230*/  BSYNC B1 ;  /* 0x0000000000017941 */ /* 0x000fea0003800000 */
.L_x_7899:
[----:B0-----:R-:W-:Y:S01]  /*13240*/  VIADD R0, R6, 0x60 ;  /* 0x0000006006007836 */ /* 0x001fe20000000000 */
[----:B--2-4-:R-:W0:Y:S04]  /*13250*/  SHFL.IDX PT, R5, R5, 0x3, 0x181f ;  /* 0x00781f0005057f89 */ /* 0x014e2800000e0000 */
[----:B------:R-:W-:Y:S01]  /*13260*/  ISETP.GE.AND P0, PT, R0, R11, PT ;  /* 0x0000000b0000720c */ /* 0x000fe20003f06270 */
[----:B-1-3--:R1:W2:-:S12]  /*13270*/  SHFL.IDX PT, R2, R4, 0x3, 0x181f ;  /* 0x00781f0004027f89 */ /* 0x00a29800000e0000 */
[----:B-1----:R-:W-:Y:S05]  /*13280*/  @P0 BRA `(.L_x_7889) ;  /* 0x0000000000240947 */ /* 0x002fea0003800000 */
[----:B------:R-:W-:Y:S02]  /*13290*/  ULDC UR4, c[0x0][0xac8] ;  /* 0x0002b20000047ab9 */ /* 0x000fe40000000800 */
[----:B------:R-:W-:Y:S02]  /*132a0*/  ISETP.GE.AND P2, PT, R18, UR4, PT ;  /* 0x0000000412007c0c */ /* 0x000fe4000bf46270 */
[----:B------:R-:W-:-:S11]  /*132b0*/  ISETP.GE.AND P3, PT, R19, UR4, PT ;  /* 0x0000000413007c0c */ /* 0x000fd6000bf66270 */
[CC--:B--2---:R-:W-:Y:S02]  /*132c0*/  @!P2 LEA R6, P0, R18.reuse, R2.reuse, 0x1 ;  /* 0x000000021206a211 */ /* 0x0c4fe400078008ff */
[C---:B------:R-:W-:Y:S02]  /*132d0*/  @!P3 LEA R2, P1, R19.reuse, R2, 0x1 ;  /* 0x000000021302b211 */ /* 0x040fe400078208ff */
[-C--:B0-----:R-:W-:Y:S02]  /*132e0*/  @!P2 LEA.HI.X R7, R18, R5.reuse, R222, 0x1, P0 ;  /* 0x000000051207a211 */ /* 0x081fe400000f0cde */
[----:B------:R-:W-:-:S03]  /*132f0*/  @!P3 LEA.HI.X R3, R19, R5, R221, 0x1, P1 ;  /* 0x000000051303b211 */ /* 0x000fc600008f0cdd */
[----:B------:R0:W-:Y:S04]  /*13300*/  @!P2 ST.E.128 desc[UR36][R6.64], RZ ;  /* 0x000000ff0600a985 */ /* 0x0001e8000c101d24 */
[----:B------:R0:W-:Y:S02]  /*13310*/  @!P3 ST.E.128 desc[UR36][R2.64], RZ ;  /* 0x000000ff0200b985 */ /* 0x0001e4000c101d24 */
.L_x_7889:
[----:B------:R-:W-:Y:S05]  /*13320*/  BSYNC B0 ;  /* 0x0000000000007941 */ /* 0x000fea0003800000 */
.L_x_7879:
[----:B------:R-:W-:Y:S02]  /*13330*/  ULDC UR4, c[0x0][0xc3c] ;  /* 0x00030f0000047ab9 */ /* 0x000fe40000000800 */
[----:B------:R-:W-:-:S06]  /*13340*/  UISETP.GE.AND UP0, UPT, UR7, UR4, UPT ;  /* 0x000000040700728c */ /* 0x000fcc000bf06270 */
[----:B------:R-:W-:-:S13]  /*13350*/  PLOP3.LUT P0, PT, PT, PT, UP0, 0x80, 0x0 ;  /* 0x000000000000781c */ /* 0x000fda0003f0f008 */
[----:B------:R-:W-:Y:S05]  /*13360*/  @!P0 BRA `(.L_x_7901) ;  /* 0xfffffedc00088947 */ /* 0x000fea000383ffff */
[----:B------:R-:W-:Y:S05]  /*13370*/  EXIT ;  /* 0x000000000000794d */ /* 0x000fea0003800000 */
.L_x_7788:
        /* <DEDUP_REMOVED lines=16> */
.L_x_7902:
        /* <DEDUP_REMOVED lines=43> */
.L_x_7906:
        /* <DEDUP_REMOVED lines=35> */
.L_x_7904:
        /* <DEDUP_REMOVED lines=13> */
.L_x_7907:
        /* <DEDUP_REMOVED lines=62> */
.L_x_7908:
        /* <DEDUP_REMOVED lines=61> */
.L_x_7909:
[----:B------:R-:W-:-:S05]  /*141e0*/  LOP3.LUT R17, RZ, R2, RZ, 0x33, !PT ;  /* 0x00000002ff117212 */ /* 0x000fca00078e33ff */
[----:B------:R-:W-:Y:S01]  /*141f0*/  IMAD.IADD R17, R6, 0x1, R17 ;  /* 0x0000000106117824 */ /* 0x000fe200078e0211 */
[----:B------:R-:W-:Y:S06]  /*14200*/  BRA `(.L_x_7910) ;  /* 0x0000000000147947 */ /* 0x000fec0003800000 */
.L_x_7905:
[----:B------:R-:W-:Y:S01]  /*14210*/  ULDC UR4, c[0x0][0xc3c] ;  /* 0x00030f0000047ab9 */ /* 0x000fe20000000800 */
[----:B------:R-:W-:Y:S02]  /*14220*/  IMAD.MOV.U32 R17, RZ, RZ, RZ ;  /* 0x000000ffff117224 */ /* 0x000fe400078e00ff */
[----:B------:R-:W-:Y:S02]  /*14230*/  IMAD.U32 R16, RZ, RZ, UR6 ;  /* 0x00000006ff107e24 */ /* 0x000fe4000f8e00ff */
[----:B------:R-:W-:Y:S02]  /*14240*/  IMAD.MOV.U32 R18, RZ, RZ, RZ ;  /* 0x000000ffff127224 */ /* 0x000fe400078e00ff */
[----:B------:R-:W-:-:S07]  /*14250*/  IMAD.U32 R19, RZ, RZ, UR4 ;  /* 0x00000004ff137e24 */ /* 0x000fce000f8e00ff */
.L_x_7910:
[----:B------:R-:W-:-:S13]  /*14260*/  ISETP.NE.AND P0, PT, R7, RZ, PT ;  /* 0x000000ff0700720c */ /* 0x000fda0003f05270 */
[----:B------:R-:W0:Y:S01]  /*14270*/  @!P0 S2R R3, SR_CgaCtaId ;  /* 0x0000000000038919 */ /* 0x000e220000008800 */
[----:B------:R-:W-:-:S04]  /*14280*/  @!P0 MOV R2, 0x400 ;  /* 0x0000040000028802 */ /* 0x000fc80000000f00 */
[----:B0-----:R-:W-:-:S05]  /*14290*/  @!P0 LEA R2, R3, R2, 0x18 ;  /* 0x0000000203028211 */ /* 0x001fca00078ec0ff */
[----:B------:R1:W-:Y:S01]  /*142a0*/  @!P0 STS.128 [R2+0x288d0], R16 ;  /* 0x0288d01002008388 */ /* 0x0003e20000000c00 */
[----:B------:R-:W-:Y:S06]  /*142b0*/  BAR.ARV 0x5, 0x180 ;  /* 0x0146000000007b1d */ /* 0x000fec0000002000 */
.L_x_7903:
        /* <DEDUP_REMOVED lines=18> */
[----:B------:R-:W-:Y:S02]  /*143e0*/  LOP3.LUT R29, R30, 0x40, RZ, 0xfc, !PT ;  /* 0x000000401e1d7812 */ /* 0x000fe400078efcff */
[----:B--2---:R-:W-:Y:S02]  /*143f0*/  R2UR UR4, R2 ;  /* 0x00000000020472ca */ /* 0x004fe400000e0000 */
[C---:B------:R-:W-:Y:S01]  /*14400*/  LOP3.LUT R2, R0.reuse, 0x7f, RZ, 0xc0, !PT ;  /* 0x0000007f00027812 */ /* 0x040fe200078ec0ff */
[----:B------:R-:W-:-:S03]  /*14410*/  IMAD.SHL.U32 R0, R0, 0x10, RZ ;  /* 0x0000001000007824 */ /* 0x000fc600078e00ff */
[----:B------:R-:W-:Y:S02]  /*14420*/  SHF.R.U32.HI R2, RZ, 0x3, R2 ;  /* 0x00000003ff027819 */ /* 0x000fe40000011602 */
[----:B------:R-:W-:-:S04]  /*14430*/  LOP3.LUT R0, R0, 0x70, RZ, 0xc0, !PT ;  /* 0x0000007000007812 */ /* 0x000fc800078ec0ff */
[----:B------:R-:W-:Y:S01]  /*14440*/  LOP3.LUT R2, R2, R0, RZ, 0xfc, !PT ;  /* 0x0000000002027212 */ /* 0x000fe200078efcff */
[----:B------:R-:W-:-:S03]  /*14450*/  ULOP3.LUT UR38, UR4, 0x2, URZ, 0xfc, !UPT ;  /* 0x0000000204267892 */ /* 0x000fc6000f8efc3f */
[----:B------:R-:W-:Y:S02]  /*14460*/  UMOV UR4, 0x400 ;  /* 0x0000040000047882 */ /* 0x000fe40000000000 */
[----:B0-----:R-:W-:-:S06]  /*14470*/  ULEA UR4, UR5, UR4, 0x18 ;  /* 0x0000000405047291 */ /* 0x001fcc000f8ec03f */
[----:B------:R-:W-:-:S04]  /*14480*/  IMAD.U32 R22, RZ, RZ, UR4 ;  /* 0x00000004ff167e24 */ /* 0x000fc8000f8e00ff */
[----:B------:R-:W-:-:S05]  /*14490*/  IMAD R0, R33, 0x2, R22 ;  /* 0x0000000221007824 */ /* 0x000fca00078e0216 */
[----:B------:R1:W-:Y:S02]  /*144a0*/  STL [R1], R0 ;  /* 0x0000000001007387 */ /* 0x0003e40000100800 */
.L_x_7984:
        /* <DEDUP_REMOVED lines=8> */
[----:B------:R0:W5:Y:S01]  /*14530*/  @P0 LDG.E R36, desc[UR36][R2.64] ;  /* 0x0000002402240981 */ /* 0x000162000c1e1900 */
[----:B------:R-:W-:Y:S01]  /*14540*/  ISETP.NE.U32.AND P0, PT, RZ, UR4, PT ;  /* 0x00000004ff007c0c */ /* 0x000fe2000bf05070 */
[----:B-1----:R-:W-:Y:S01]  /*14550*/  IMAD.MOV.U32 R0, RZ, RZ, RZ ;  /* 0x000000ffff007224 */ /* 0x002fe200078e00ff */
        /* <DEDUP_REMOVED lines=10> */
[----:B--2---:R-:W2:Y:S01]  /*14600*/  @P2 LDG.E R0, desc[UR36][R2.64] ;  /* 0x0000002402002981 */ /* 0x004ea2000c1e1900 */
        /* <DEDUP_REMOVED lines=17> */
.L_x_7912:
[----:B------:R-:W-:Y:S02]  /*14720*/  ULDC.64 UR4, c[0x0][0xa20] ;  /* 0x0002880000047ab9 */ /* 0x000fe40000000a00 */
[----:B------:R-:W-:-:S04]  /*14730*/  ISETP.NE.U32.AND P0, PT, RZ, UR4, PT ;  /* 0x00000004ff007c0c */ /* 0x000fc8000bf05070 */
[----:B------:R-:W-:-:S13]  /*14740*/  ISETP.NE.AND.EX P0, PT, RZ, UR5, PT, P0 ;  /* 0x00000005ff007c0c */ /* 0x000fda000bf05300 */
[----:B------:R-:W-:Y:S05]  /*14750*/  @!P0 BRA `(.L_x_7913) ;  /* 0x0000000000108947 */ /* 0x000fea0003800000 */
[----:B------:R-:W1:Y:S02]  /*14760*/  LDC.64 R2, c[0x0][0xa20] ;  /* 0x00028800ff027b82 */ /* 0x000e640000000a00 */
[----:B-1----:R-:W-:-:S05]  /*14770*/  IMAD.WIDE R2, R19, 0x4, R2 ;  /* 0x0000000413027825 */ /* 0x002fca00078e0202 */
[----:B------:R1:W5:Y:S01]  /*14780*/  LDG.E R7, desc[UR36][R2.64] ;  /* 0x0000002402077981 */ /* 0x000362000c1e1900 */
[----:B------:R-:W-:Y:S05]  /*14790*/  BRA `(.L_x_7914) ;  /* 0x0000000000247947 */ /* 0x000fea0003800000 */
.L_x_7913:
[----:B------:R-:W-:Y:S02]  /*147a0*/  ULDC.64 UR4, c[0x0][0xa08] ;  /* 0x0002820000047ab9 */ /* 0x000fe40000000a00 */
[----:B------:R-:W-:-:S04]  /*147b0*/  ISETP.NE.U32.AND P0, PT, RZ, UR4, PT ;  /* 0x00000004ff007c0c */ /* 0x000fc8000bf05070 */
[----:B------:R-:W-:-:S13]  /*147c0*/  ISETP.NE.AND.EX P0, PT, RZ, UR5, PT, P0 ;  /* 0x00000005ff007c0c */ /* 0x000fda000bf05300 */
[----:B------:R-:W-:Y:S05]  /*147d0*/  @!P0 BRA `(.L_x_7914) ;  /* 0x0000000000148947 */ /* 0x000fea0003800000 */
[----:B------:R-:W1:Y:S02]  /*147e0*/  LDC.64 R2, c[0x0][0xa08] ;  /* 0x00028200ff027b82 */ /* 0x000e640000000a00 */
[----:B-1----:R-:W-:-:S05]  /*147f0*/  IMAD.WIDE R2, R19, 0x4, R2 ;  /* 0x0000000413027825 */ /* 0x002fca00078e0202 */
[----:B------:R-:W2:Y:S04]  /*14800*/  LDG.E R7, desc[UR36][R2.64] ;  /* 0x0000002402077981 */ /* 0x000ea8000c1e1900 */
[----:B0-----:R-:W2:Y:S02]  /*14810*/  LDG.E R0, desc[UR36][R2.64+0x4] ;  /* 0x0000042402007981 */ /* 0x001ea4000c1e1900 */
[----:B--2---:R-:W-:-:S07]  /*14820*/  IMAD.IADD R7, R0, 0x1, -R7 ;  /* 0x0000000100077824 */ /* 0x004fce00078e0a07 */
.L_x_7914:
[----:B0-----:R-:W0:Y:S01]  /*14830*/  LDC R0, c[0x0][0x448] ;  /* 0x00011200ff007b82 */ /* 0x001e220000000800 */
[----:B------:R-:W-:Y:S01]  /*14840*/  IMAD.SHL.U32 R27, R17, 0x80, RZ ;  /* 0x00000080111b7824 */ /* 0x000fe200078e00ff */
[----:B------:R-:W-:Y:S01]  /*14850*/  LOP3.LUT R23, R23, 0xffffffef, RZ, 0xc0, !PT ;  /* 0xffffffef17177812 */ /* 0x000fe200078ec0ff */
[----:B-----5:R-:W-:-:S05]  /*14860*/  IMAD.IADD R34, R7, 0x1, -R36 ;  /* 0x0000000107227824 */ /* 0x020fca00078e0a24 */
[----:B-1----:R-:W1:Y:S01]  /*14870*/  LDC.64 R2, c[0x0][0x9e0] ;  /* 0x00027800ff027b82 */ /* 0x002e620000000a00 */
[----:B0-----:R-:W-:Y:S01]  /*14880*/  ISETP.NE.AND P2, PT, R0, 0x1, PT ;  /* 0x000000010000780c */ /* 0x001fe20003f45270 */
[----:B------:R-:W-:Y:S01]  /*14890*/  VIADD R0, R27, 0x7f ;  /* 0x0000007f1b007836 */ /* 0x000fe20000000000 */
[----:B-1----:R-:W-:-:S11]  /*148a0*/  ISETP.GE.AND P1, PT, R3, 0x1, PT ;  /* 0x000000010300780c */ /* 0x002fd60003f26270 */
        /* <DEDUP_REMOVED lines=20> */
.L_x_7917:
[----:B------:R-:W-:-:S13]  /*149f0*/  ISETP.NE.AND P0, PT, R3, 0x1, PT ;  /* 0x000000010300780c */ /* 0x000fda0003f05270 */
[----:B------:R-:W0:Y:S02]  /*14a00*/  @P0 LDC.64 R4, c[0x0][0x9e8] ;  /* 0x00027a00ff040b82 */ /* 0x000e240000000a00 */
[----:B0-----:R-:W-:-:S05]  /*14a10*/  @P0 IMAD.HI.U32 R4, R0, R4, RZ ;  /* 0x0000000400040227 */ /* 0x001fca00078e00ff */
[----:B------:R-:W-:-:S07]  /*14a20*/  @P0 SHF.R.U32.HI R0, RZ, R5, R4 ;  /* 0x00000005ff000219 */ /* 0x000fce0000011604 */
.L_x_7918:
[----:B------:R-:W-:Y:S05]  /*14a30*/  BSYNC B0 ;  /* 0x0000000000007941 */ /* 0x000fea0003800000 */
.L_x_7916:
[----:B------:R-:W-:-:S05]  /*14a40*/  IMAD R5, R0, R3, R3 ;  /* 0x0000000300057224 */ /* 0x000fca00078e0203 */
[----:B------:R-:W-:-:S07]  /*14a50*/  VIMNMX R2, R2, R5, PT ;  /* 0x0000000502027248 */ /* 0x000fce0003fe0100 */
.L_x_7915:
        /* <DEDUP_REMOVED lines=29> */
.L_x_7921:
[----:B------:R-:W-:-:S13]  /*14c30*/  ISETP.NE.AND P0, PT, R3, 0x1, PT ;  /* 0x000000010300780c */ /* 0x000fda0003f05270 */
[----:B------:R-:W0:Y:S02]  /*14c40*/  @P0 LDC.64 R4, c[0x0][0x9e8] ;  /* 0x00027a00ff040b82 */ /* 0x000e240000000a00 */
[----:B0-----:R-:W-:-:S05]  /*14c50*/  @P0 IMAD.HI.U32 R4, R6, R4, RZ ;  /* 0x0000000406040227 */ /* 0x001fca00078e00ff */
[----:B------:R-:W-:-:S07]  /*14c60*/  @P0 SHF.R.U32.HI R6, RZ, R5, R4 ;  /* 0x00000005ff060219 */ /* 0x000fce0000011604 */
.L_x_7922:
[----:B------:R-:W-:Y:S05]  /*14c70*/  BSYNC B0 ;  /* 0x0000000000007941 */ /* 0x000fea0003800000 */
.L_x_7920:
[----:B------:R-:W-:-:S05]  /*14c80*/  IMAD R3, R6, R3, RZ ;  /* 0x0000000306037224 */ /* 0x000fca00078e02ff */
[----:B------:R-:W-:-:S07]  /*14c90*/  VIMNMX R2, R2, R3, !PT ;  /* 0x0000000302027248 */ /* 0x000fce0007fe0100 */
.L_x_7919:
        /* <DEDUP_REMOVED lines=17> */
[----:B0-----:R-:W-:-:S04]  /*14db0*/  IABS R6, R5 ;  /* 0x0000000500067213 */ /* 0x001fc80000000000 */
[----:B------:R-:W0:Y:S08]  /*14dc0*/  I2F.RP R7, R6 ;  /* 0x0000000600077306 */ /* 0x000e300000209400 */
[----:B0-----:R-:W0:Y:S02]  /*14dd0*/  MUFU.RCP R7, R7 ;  /* 0x0000000700077308 */ /* 0x001e240000001000 */
[----:B0-----:R-:W-:-:S06]  /*14de0*/  VIADD R8, R7, 0xffffffe ;  /* 0x0ffffffe07087836 */ /* 0x001fcc0000000000 */
[----:B------:R-:W0:Y:S02]  /*14df0*/  F2I.FTZ.U32.TRUNC.NTZ R3, R8 ;  /* 0x0000000800037305 */ /* 0x000e24000021f000 */
[----:B0-----:R-:W-:-:S04]  /*14e00*/  IMAD.MOV R9, RZ, RZ, -R3 ;  /* 0x000000ffff097224 */ /* 0x001fc800078e0a03 */
[----:B------:R-:W-:-:S04]  /*14e10*/  IMAD R9, R9, R6, RZ ;  /* 0x0000000609097224 */ /* 0x000fc800078e02ff */
[----:B------:R-:W-:Y:S01]  /*14e20*/  IMAD.HI.U32 R3, R3, R9, R2 ;  /* 0x0000000903037227 */ /* 0x000fe200078e0002 */
[----:B------:R-:W-:Y:S02]  /*14e30*/  IADD3 R2, R5, -0x1, R0 ;  /* 0xffffffff05027810 */ /* 0x000fe40007ffe000 */
[----:B------:R-:W-:-:S03]  /*14e40*/  IABS R9, R5 ;  /* 0x0000000500097213 */ /* 0x000fc60000000000 */
[----:B------:R-:W-:Y:S02]  /*14e50*/  IMAD.IADD R2, R2, 0x1, -R35 ;  /* 0x0000000102027824 */ /* 0x000fe400078e0a23 */
[----:B------:R-:W-:-:S03]  /*14e60*/  IMAD.MOV R7, RZ, RZ, -R9 ;  /* 0x000000ffff077224 */ /* 0x000fc600078e0a09 */
        /* <DEDUP_REMOVED lines=14> */
.L_x_7924:
[----:B------:R-:W-:Y:S05]  /*14f50*/  BSYNC B0 ;  /* 0x0000000000007941 */ /* 0x000fea0003800000 */
.L_x_7923:
[-C--:B------:R-:W-:Y:S01]  /*14f60*/  IMAD R35, R4, R2.reuse, R35 ;  /* 0x0000000204237224 */ /* 0x080fe200078e0223 */
        /* <DEDUP_REMOVED lines=22> */
.L_x_7926:
        /* <DEDUP_REMOVED lines=20> */
.L_x_7929:
[----:B------:R-:W-:Y:S05]  /*15210*/  BSYNC B6 ;  /* 0x0000000000067941 */ /* 0x000fea0003800000 */
.L_x_7928:
        /* <DEDUP_REMOVED lines=20> */
.L_x_7932:
        /* <DEDUP_REMOVED lines=15> */
.L_x_7931:
[----:B------:R-:W-:Y:S05]  /*15450*/  BSYNC B6 ;  /* 0x0000000000067941 */ /* 0x000fea0003800000 */
.L_x_7930:
[----:B------:R-:W-:Y:S01]  /*15460*/  ULDC.64 UR4, c[0x0][0x9f8] ;  /* 0x00027e0000047ab9 */ /* 0x000fe20000000a00 */
[----:B------:R-:W-:Y:S01]  /*15470*/  IMAD.MOV.U32 R32, RZ, RZ, R19 ;  /* 0x000000ffff207224 */ /* 0x000fe200078e0013 */
[----:B------:R-:W-:Y:S01]  /*15480*/  ISETP.NE.U32.AND P0, PT, RZ, UR4, PT ;  /* 0x00000004ff007c0c */ /* 0x000fe2000bf05070 */
[----:B------:R-:W0:Y:S01]  /*15490*/  S2R R20, SR_TID.X ;  /* 0x0000000000147919 */ /* 0x000e220000002100 */
[----:B------:R-:W1:Y:S01]  /*154a0*/  LDC R6, c[0x0][0x430] ;  /* 0x00010c00ff067b82 */ /* 0x000e620000000800 */
[----:B------:R-:W2:Y:S01]  /*154b0*/  S2R R17, SR_TID.X ;  /* 0x0000000000117919 */ /* 0x000ea20000002100 */
[----:B------:R-:W-:Y:S01]  /*154c0*/  ISETP.NE.AND.EX P0, PT, RZ, UR5, PT, P0 ;  /* 0x00000005ff007c0c */ /* 0x000fe2000bf05300 */
[----:B------:R-:W-:Y:S01]  /*154d0*/  VIADD R26, R24, 0xffffffff ;  /* 0xffffffff181a7836 */ /* 0x000fe20000000000 */
[----:B------:R-:W-:Y:S01]  /*154e0*/  LOP3.LUT R23, R23, 0xfffffff7, RZ, 0xc0, !PT ;  /* 0xfffffff717177812 */ /* 0x000fe200078ec0ff */
[----:B------:R-:W-:-:S10]  /*154f0*/  ULDC UR4, c[0x0][0x2f4] ;  /* 0x0000bd0000047ab9 */ /* 0x000fd40000000800 */
[----:B------:R-:W3:Y:S02]  /*15500*/  @P0 LDC.64 R2, c[0x0][0x9f8] ;  /* 0x00027e00ff020b82 */ /* 0x000ee40000000a00 */
[----:B---3--:R-:W-:-:S05]  /*15510*/  @P0 IMAD.WIDE R2, R19, 0x4, R2 ;  /* 0x0000000413020825 */ /* 0x008fca00078e0202 */
[----:B------:R3:W4:Y:S01]  /*15520*/  @P0 LDG.E R32, desc[UR36][R2.64] ;  /* 0x0000002402200981 */ /* 0x000722000c1e1900 */
[----:B-1----:R-:W-:Y:S01]  /*15530*/  ISETP.NE.AND P1, PT, R6, 0x1, PT ;  /* 0x000000010600780c */ /* 0x002fe20003f25270 */
[----:B0-----:R-:W-:Y:S01]  /*15540*/  IMAD.SHL.U32 R20, R20, 0x10, RZ ;  /* 0x0000001014147824 */ /* 0x001fe200078e00ff */
[----:B--2---:R-:W-:Y:S01]  /*15550*/  LOP3.LUT R17, R17, 0x7f, RZ, 0xc0, !PT ;  /* 0x0000007f11117812 */ /* 0x004fe200078ec0ff */
[----:B------:R-:W-:-:S03]  /*15560*/  IMAD.SHL.U32 R8, R26, 0x80, RZ ;  /* 0x000000801a087824 */ /* 0x000fc600078e00ff */
[----:B------:R-:W-:Y:S02]  /*15570*/  SHF.R.U32.HI R17, RZ, 0x3, R17 ;  /* 0x00000003ff117819 */ /* 0x000fe40000011611 */
[----:B------:R-:W-:-:S04]  /*15580*/  LOP3.LUT R20, R20, 0x70, RZ, 0xc0, !PT ;  /* 0x0000007014147812 */ /* 0x000fc800078ec0ff */
[----:B------:R-:W-:Y:S01]  /*15590*/  LOP3.LUT R5, R8, R17, R20, 0xfe, !PT ;  /* 0x0000001108057212 */ /* 0x000fe200078efe14 */
[----:B------:R-:W0:Y:S01]  /*155a0*/  @P1 LDC R4, c[0x0][0x434] ;  /* 0x00010d00ff041b82 */ /* 0x000e220000000800 */
[----:B------:R-:W-:Y:S02]  /*155b0*/  @P1 LOP3.LUT R23, R23, 0x8, RZ, 0xfc, !PT ;  /* 0x0000000817171812 */ /* 0x000fe400078efcff */
[C---:B------:R-:W-:Y:S01]  /*155c0*/  ISETP.GE.AND P0, PT, R5.reuse, R34, PT ;  /* 0x000000220500720c */ /* 0x040fe20003f06270 */
[----:B------:R-:W-:-:S04]  /*155d0*/  IMAD.IADD R5, R5, 0x1, R36 ;  /* 0x0000000105057824 */ /* 0x000fc800078e0224 */
[----:B------:R-:W1:Y:S08]  /*155e0*/  @P1 LDC R0, c[0x0][0x438] ;  /* 0x00010e00ff001b82 */ /* 0x000e700000000800 */
[----:B---3--:R-:W2:Y:S01]  /*155f0*/  @!P0 LDC.64 R2, c[0x0][0x428] ;  /* 0x00010a00ff028b82 */ /* 0x008ea20000000a00 */
[----:B0-----:R-:W-:-:S04]  /*15600*/  @P1 IMAD.HI.U32 R7, R5, R4, RZ ;  /* 0x0000000405071227 */ /* 0x001fc800078e00ff */
[----:B------:R-:W-:Y:S01]  /*15610*/  IMAD.MOV.U32 R4, RZ, RZ, R5 ;  /* 0x000000ffff047224 */ /* 0x000fe200078e0005 */
[----:B-1----:R-:W-:-:S05]  /*15620*/  @P1 SHF.R.U32.HI R4, RZ, R0, R7 ;  /* 0x00000000ff041219 */ /* 0x002fca0000011607 */
[----:B------:R-:W-:-:S04]  /*15630*/  IMAD.MOV R0, RZ, RZ, -R4 ;  /* 0x000000ffff007224 */ /* 0x000fc800078e0a04 */
[----:B------:R-:W-:Y:S01]  /*15640*/  IMAD R0, R6, R0, R5 ;  /* 0x0000000006007224 */ /* 0x000fe200078e0205 */
[----:B------:R-:W-:Y:S02]  /*15650*/  @!P0 SHF.R.S32.HI R5, RZ, 0x1f, R4 ;  /* 0x0000001fff058819 */ /* 0x000fe40000011404 */
[----:B------:R-:W-:Y:S01]  /*15660*/  LOP3.LUT R23, R23, 0xfffffffb, RZ, 0xc0, !PT ;  /* 0xfffffffb17177812 */ /* 0x000fe200078ec0ff */
[----:B------:R-:W-:Y:S01]  /*15670*/  UMOV UR5, 0xffffffff ;  /* 0xffffffff00057882 */ /* 0x000fe20000000000 */
[----:B----4-:R-:W-:Y:S01]  /*15680*/  SHF.R.S32.HI R37, RZ, 0x1f, R32 ;  /* 0x0000001fff257819 */ /* 0x010fe20000011420 */
[----:B--2---:R-:W-:-:S04]  /*15690*/  @!P0 IMAD.WIDE.U32 R4, R32, R2, R4 ;  /* 0x0000000220048225 */ /* 0x004fc800078e0004 */
[----:B------:R-:W-:-:S04]  /*156a0*/  @!P0 IMAD R6, R37, R2, RZ ;  /* 0x0000000225068224 */ /* 0x000fc800078e02ff */
[----:B------:R-:W-:Y:S02]  /*156b0*/  @!P0 IMAD R6, R32, R3, R6 ;  /* 0x0000000320068224 */ /* 0x000fe400078e0206 */
[----:B------:R-:W0:Y:S02]  /*156c0*/  @!P0 LDC.64 R2, c[0x0][0x418] ;  /* 0x00010600ff028b82 */ /* 0x000e240000000a00 */
[----:B------:R-:W-:Y:S01]  /*156d0*/  @!P0 IMAD.IADD R5, R5, 0x1, R6 ;  /* 0x0000000105058824 */ /* 0x000fe200078e0206 */
[----:B0-----:R-:W-:-:S04]  /*156e0*/  @!P0 LEA R2, P1, R4, R2, 0x2 ;  /* 0x0000000204028211 */ /* 0x001fc800078210ff */
[----:B------:R-:W-:Y:S01]  /*156f0*/  @!P0 LEA.HI.X R3, R4, R3, R5, 0x2, P1 ;  /* 0x0000000304038211 */ /* 0x000fe200008f1405 */
[----:B------:R-:W-:Y:S02]  /*15700*/  IMAD.U32 R5, RZ, RZ, UR38 ;  /* 0x00000026ff057e24 */ /* 0x000fe4000f8e00ff */
[----:B------:R-:W-:-:S03]  /*15710*/  IMAD.MOV.U32 R4, RZ, RZ, RZ ;  /* 0x000000ffff047224 */ /* 0x000fc600078e00ff */
[----:B------:R-:W-:-:S03]  /*15720*/  ISETP.NE.AND P2, PT, R5, 0x3, PT ;  /* 0x000000030500780c */ /* 0x000fc60003f45270 */
[----:B------:R0:W5:Y:S01]  /*15730*/  @!P0 LDG.E R4, desc[UR36][R2.64] ;  /* 0x0000002402048981 */ /* 0x000162000c1e1900 */
[----:B------:R-:W-:-:S09]  /*15740*/  ISETP.GE.AND P0, PT, R30, UR4, PT ;  /* 0x000000041e007c0c */ /* 0x000fd2000bf06270 */
[----:B------:R-:W-:-:S04]  /*15750*/  @P2 LOP3.LUT R23, R23, 0x4, RZ, 0xfc, !PT ;  /* 0x0000000417172812 */ /* 0x000fc800078efcff */
[----:B------:R-:W-:-:S04]  /*15760*/  LOP3.LUT R23, R23, 0xfffffffd, RZ, 0xc0, !PT ;  /* 0xfffffffd17177812 */ /* 0x000fc800078ec0ff */
[----:B------:R-:W-:Y:S02]  /*15770*/  @P0 LOP3.LUT R23, R23, 0x2, RZ, 0xfc, !PT ;  /* 0x0000000217170812 */ /* 0x000fe400078efcff */
[----:B------:R-:W-:Y:S02]  /*15780*/  ISETP.GE.AND P0, PT, R29, UR4, PT ;  /* 0x000000041d007c0c */ /* 0x000fe4000bf06270 */
[----:B------:R-:W-:-:S11]  /*15790*/  LOP3.LUT R23, R23, 0xfffffffe, RZ, 0xc0, !PT ;  /* 0xfffffffe17177812 */ /* 0x000fd600078ec0ff */
[----:B------:R-:W-:Y:S01]  /*157a0*/  @P0 LOP3.LUT R23, R23, 0x1, RZ, 0xfc, !PT ;  /* 0x0000000117170812 */ /* 0x000fe200078efcff */
[----:B0-----:R-:W-:Y:S06]  /*157b0*/  BRA.DIV UR5, `(.L_x_7933) ;  /* 0x0000004605687947 */ /* 0x001fec000b800000 */
.L_x_8001:
[----:B------:R-:W-:Y:S01]  /*157c0*/  LOP3.LUT R24, R18, 0xffff, RZ, 0xc0, !PT ;  /* 0x0000ffff12187812 */ /* 0x000fe200078ec0ff */
[----:B------:R-:W-:Y:S06]  /*157d0*/  @!P2 BRA `(.L_x_7934) ;  /* 0x000000000004a947 */ /* 0x000fec0003800000 */
[----:B------:R-:W-:Y:S01]  /*157e0*/  BPT.TRAP 0x1 ;  /* 0x000000040000795c */ /* 0x000fe20000300000 */
.L_x_7934:
[----:B------:R-:W-:Y:S01]  /*157f0*/  SHF.R.S32.HI R6, RZ, 0x1f, R0 ;  /* 0x0000001fff067819 */ /* 0x000fe20000011400 */
[----:B------:R-:W-:Y:S01]  /*15800*/  ULDC.64 UR4, c[0x0][0x328] ;  /* 0x0000ca0000047ab9 */ /* 0x000fe20000000a00 */
[----:B------:R-:W-:Y:S01]  /*15810*/  ULDC.64 UR6, c[0x0][0x318] ;  /* 0x0000c60000067ab9 */ /* 0x000fe20000000a00 */
[----:B------:R-:W-:Y:S01]  /*15820*/  IMAD.WIDE.U32 R2, R0, UR4, RZ ;  /* 0x0000000400027c25 */ /* 0x000fe2000f8e00ff */
        /* <DEDUP_REMOVED lines=19> */
.L_x_8002:
[----:B------:R-:W-:Y:S05]  /*15960*/  BSYNC B0 ;  /* 0x0000000000007941 */ /* 0x000fea0003800000 */
.L_x_7935:
        /* <DEDUP_REMOVED lines=19> */
[C---:B------:R-:W-:Y:S02]  /*15aa0*/  LEA R4, P0, R2.reuse, UR6, 0x1 ;  /* 0x0000000602047c11 */ /* 0x040fe4000f8008ff */
[----:B-1----:R-:W-:Y:S02]  /*15ab0*/  LOP3.LUT R9, R9, 0x7f, RZ, 0xc0, !PT ;  /* 0x0000007f09097812 */ /* 0x002fe400078ec0ff */
[----:B------:R-:W-:Y:S02]  /*15ac0*/  LEA.HI.X R0, R2, UR7, R0, 0x1, P0 ;  /* 0x0000000702007c11 */ /* 0x000fe400080f0c00 */
[----:B------:R-:W-:-:S04]  /*15ad0*/  SHF.R.U32.HI R9, RZ, 0x3, R9 ;  /* 0x00000003ff097819 */ /* 0x000fc80000011609 */
        /* <DEDUP_REMOVED lines=82> */
.L_x_8020:
        /* <DEDUP_REMOVED lines=11> */
.L_x_7938:
        /* <DEDUP_REMOVED lines=10> */
.L_x_7939:
[----:B-1----:R1:W5:Y:S01]  /*16150*/  LDL.LU R2, [R1+0x4] ;  /* 0x0000040001027983 */ /* 0x0023620000300800 */
[----:B------:R1:W-:Y:S02]  /*16160*/  SYNCS.ARRIVE.TRANS64.A1T0 RZ, [R7+URZ+0x28830], RZ ;  /* 0x028830ff07ff79a7 */ /* 0x0003e4000810003f */
[----:B------:R-:W-:Y:S05]  /*16170*/  WARPSYNC.ALL ;  /* 0x0000000000007948 */ /* 0x000fea0003800000 */
[----:B------:R-:W-:Y:S01]  /*16180*/  ULDC.64 UR4, c[0x0][0x298] ;  /* 0x0000a60000047ab9 */ /* 0x000fe20000000a00 */
[----:B------:R-:W-:Y:S01]  /*16190*/  BSSY B6, `(.L_x_7940) ;  /* 0x000001c000067945 */ /* 0x000fe20003800000 */
[----:B------:R-:W-:Y:S01]  /*161a0*/  BAR.SYNC.DEFER_BLOCKING 0x8, 0x180 ;  /* 0x0206000000007b1d */ /* 0x000fe20000010000 */
[----:B-----5:R-:W-:Y:S01]  /*161b0*/  SHF.R.S32.HI R0, RZ, 0x1f, R2 ;  /* 0x0000001fff007819 */ /* 0x020fe20000011402 */
[----:B0-----:R-:W-:-:S04]  /*161c0*/  IMAD.WIDE.U32 R4, R2, UR4, RZ ;  /* 0x0000000402047c25 */ /* 0x001fc8000f8e00ff */
[----:B------:R-:W-:Y:S01]  /*161d0*/  IMAD R0, R0, UR4, RZ ;  /* 0x0000000400007c24 */ /* 0x000fe2000f8e02ff */
[----:B------:R0:W-:Y:S03]  /*161e0*/  STL.64 [R1+0x8], R4 ;  /* 0x0000080401007387 */ /* 0x0001e60000100a00 */
[----:B------:R-:W-:Y:S02]  /*161f0*/  IMAD R0, R2, UR5, R0 ;  /* 0x0000000502007c24 */ /* 0x000fe4000f8e0200 */
[----:B------:R-:W-:Y:S02]  /*16200*/  VIADD R2, R22, 0x10400 ;  /* 0x0001040016027836 */ /* 0x000fe40000000000 */
[----:B------:R-:W-:-:S03]  /*16210*/  IMAD.IADD R0, R5, 0x1, R0 ;  /* 0x0000000105007824 */ /* 0x000fc600078e0200 */
[----:B------:R-:W-:Y:S02]  /*16220*/  LOP3.LUT P0, RZ, R2, 0x3ff, RZ, 0xc0, !PT ;  /* 0x000003ff02ff7812 */ /* 0x000fe4000780c0ff */
[----:B------:R0:W-:Y:S11]  /*16230*/  STL [R1+0x4], R0 ;  /* 0x0000040001007387 */ /* 0x0001f60000100800 */
[----:B0-----:R-:W-:Y:S05]  /*16240*/  @!P0 BRA `(.L_x_7941) ;  /* 0x0000000000408947 */ /* 0x001fea0003800000 */
        /* <DEDUP_REMOVED lines=16> */
.L_x_7941:
[----:B------:R-:W-:Y:S05]  /*16350*/  BSYNC B6 ;  /* 0x0000000000067941 */ /* 0x000fea0003800000 */
.L_x_7940:
[----:B------:R-:W2:Y:S01]  /*16360*/  LDL.LU R2, [R1+0x4] ;  /* 0x0000040001027983 */ /* 0x000ea20000300800 */
[----:B------:R-:W-:Y:S01]  /*16370*/  LOP3.LUT P6, RZ, R23, 0x20, RZ, 0xc0, !PT ;  /* 0x0000002017ff7812 */ /* 0x000fe200078cc0ff */
[----:B------:R-:W-:Y:S01]  /*16380*/  ULDC.64 UR6, c[0x0][0x2e0] ;  /* 0x0000b80000067ab9 */ /* 0x000fe20000000a00 */
[----:B------:R-:W-:Y:S01]  /*16390*/  SHF.R.S32.HI R0, RZ, 0x1f, R19 ;  /* 0x0000001fff007819 */ /* 0x000fe20000011413 */
[----:B------:R-:W3:Y:S01]  /*163a0*/  LDL.LU.64 R20, [R1+0x8] ;  /* 0x0000080001147983 */ /* 0x000ee20000300a00 */
[----:B------:R-:W-:Y:S02]  /*163b0*/  ULDC.64 UR4, c[0x0][0x2d8] ;  /* 0x0000b60000047ab9 */ /* 0x000fe40000000a00 */
[----:B------:R-:W-:Y:S01]  /*163c0*/  SEL R0, R0, RZ, !P6 ;  /* 0x000000ff00007207 */ /* 0x000fe20007000000 */
[----:B------:R0:W5:Y:S04]  /*163d0*/  LDL R8, [R1] ;  /* 0x0000000001087983 */ /* 0x0001680000100800 */
[----:B------:R-:W-:Y:S01]  /*163e0*/  IMAD R4, R0, UR6, RZ ;  /* 0x0000000600047c24 */ /* 0x000fe2000f8e02ff */
[----:B------:R-:W-:-:S05]  /*163f0*/  SEL R0, R19, RZ, !P6 ;  /* 0x000000ff13007207 */ /* 0x000fca0007000000 */
[----:B------:R-:W-:Y:S02]  /*16400*/  IMAD R4, R0, UR7, R4 ;  /* 0x0000000700047c24 */ /* 0x000fe4000f8e0204 */
[----:B--2---:R-:W-:Y:S01]  /*16410*/  IMAD.MOV.U32 R3, RZ, RZ, R2 ;  /* 0x000000ffff037224 */ /* 0x004fe200078e0002 */
[----:B---3--:R-:W2:Y:S01]  /*16420*/  LDC R21, c[0x0][0x448] ;  /* 0x00011200ff157b82 */ /* 0x008ea20000000800 */
[----:B------:R-:W-:Y:S02]  /*16430*/  IMAD.MOV.U32 R2, RZ, RZ, R20 ;  /* 0x000000ffff027224 */ /* 0x000fe400078e0014 */
[----:B------:R-:W3:Y:S02]  /*16440*/  S2R R20, SR_TID.X ;  /* 0x0000000000147919 */ /* 0x000ee40000002100 */
[----:B------:R-:W-:-:S04]  /*16450*/  IMAD.WIDE.U32 R2, R24, UR4, R2 ;  /* 0x0000000418027c25 */ /* 0x000fc8000f8e0002 */
[----:B------:R-:W-:Y:S01]  /*16460*/  IMAD R3, R24, UR5, R3 ;  /* 0x0000000518037c24 */ /* 0x000fe2000f8e0203 */
[----:B------:R-:W-:Y:S01]  /*16470*/  ULDC.64 UR4, c[0x0][0x2d0] ;  /* 0x0000b40000047ab9 */ /* 0x000fe20000000a00 */
[----:B------:R-:W-:-:S04]  /*16480*/  IMAD.WIDE.U32 R2, R0, UR6, R2 ;  /* 0x0000000600027c25 */ /* 0x000fc8000f8e0002 */
[----:B------:R-:W-:Y:S01]  /*16490*/  IMAD.IADD R3, R3, 0x1, R4 ;  /* 0x0000000103037824 */ /* 0x000fe200078e0204 */
[----:B--2---:R-:W-:Y:S02]  /*164a0*/  ISETP.NE.AND P6, PT, R21, 0x1, PT ;  /* 0x000000011500780c */ /* 0x004fe40003fc5270 */
[----:B------:R-:W2:Y:S01]  /*164b0*/  S2R R21, SR_TID.X ;  /* 0x0000000000157919 */ /* 0x000ea20000002100 */
[----:B---3--:R-:W-:-:S10]  /*164c0*/  LOP3.LUT R20, R20, 0x7f, RZ, 0xc0, !PT ;  /* 0x0000007f14147812 */ /* 0x008fd400078ec0ff */
[----:B------:R-:W3:Y:S01]  /*164d0*/  @P6 LDC R5, c[0x0][0x44c] ;  /* 0x00011300ff056b82 */ /* 0x000ee20000000800 */
[----:B------:R-:W-:-:S07]  /*164e0*/  SHF.R.U32.HI R20, RZ, 0x3, R20 ;  /* 0x00000003ff147819 */ /* 0x000fce0000011614 */
[----:B------:R-:W4:Y:S01]  /*164f0*/  @P6 LDC R0, c[0x0][0x450] ;  /* 0x00011400ff006b82 */ /* 0x000f220000000800 */
[----:B--2---:R-:W-:-:S05]  /*16500*/  IMAD.SHL.U32 R21, R21, 0x10, RZ ;  /* 0x0000001015157824 */ /* 0x004fca00078e00ff */
[----:B------:R-:W-:-:S04]  /*16510*/  LOP3.LUT R21, R21, 0x70, RZ, 0xc0, !PT ;  /* 0x0000007015157812 */ /* 0x000fc800078ec0ff */
[----:B------:R-:W-:-:S05]  /*16520*/  LOP3.LUT R20, R20, R21, RZ, 0xfc, !PT ;  /* 0x0000001514147212 */ /* 0x000fca00078efcff */
[----:B------:R-:W-:-:S04]  /*16530*/  IMAD.IADD R4, R20, 0x1, R27 ;  /* 0x0000000114047824 */ /* 0x000fc800078e021b */
[----:B---3--:R-:W-:-:S04]  /*16540*/  @P6 IMAD.HI.U32 R5, R4, R5, RZ ;  /* 0x0000000504056227 */ /* 0x008fc800078e00ff */
[----:B------:R-:W-:Y:S01]  /*16550*/  IMAD.MOV.U32 R6, RZ, RZ, R4 ;  /* 0x000000ffff067224 */ /* 0x000fe200078e0004 */
[----:B----4-:R-:W-:Y:S02]  /*16560*/  @P6 SHF.R.U32.HI R6, RZ, R0, R5 ;  /* 0x00000000ff066219 */ /* 0x010fe40000011605 */
[----:B------:R-:W2:Y:S03]  /*16570*/  LDC R5, c[0x0][0x448] ;  /* 0x00011200ff057b82 */ /* 0x000ea60000000800 */
[----:B------:R-:W-:Y:S01]  /*16580*/  IMAD.MOV R0, RZ, RZ, -R6 ;  /* 0x000000ffff007224 */ /* 0x000fe200078e0a06 */
[----:B------:R-:W3:Y:S01]  /*16590*/  S2R R20, SR_TID.X ;  /* 0x0000000000147919 */ /* 0x000ee20000002100 */
[----:B------:R-:W-:-:S04]  /*165a0*/  IMAD.WIDE.U32 R2, R6, UR4, R2 ;  /* 0x0000000406027c25 */ /* 0x000fc8000f8e0002 */
[----:B--2---:R-:W-:Y:S01]  /*165b0*/  IMAD R0, R5, R0, R4 ;  /* 0x0000000005007224 */ /* 0x004fe200078e0204 */
[----:B------:R-:W-:-:S05]  /*165c0*/  SHF.R.S32.HI R4, RZ, 0x1f, R6 ;  /* 0x0000001fff047819 */ /* 0x000fca0000011406 */
[----:B-1----:R-:W-:-:S04]  /*165d0*/  IMAD R7, R4, UR4, RZ ;  /* 0x0000000404077c24 */ /* 0x002fc8000f8e02ff */
        /* <DEDUP_REMOVED lines=12> */
[----:B------:R-:W-:Y:S02]  /*166a0*/  LEA.HI.X R4, R2, UR5, R3, 0x1, P0 ;  /* 0x0000000502047c11 */ /* 0x000fe400080f0c03 */
[----:B------:R-:W-:Y:S01]  /*166b0*/  ISETP.GE.AND P0, PT, R30, UR4, PT ;  /* 0x000000041e007c0c */ /* 0x000fe2000bf06270 */
[----:B------:R-:W-:Y:S01]  /*166c0*/  UMOV UR4, 0xffffffff ;  /* 0xffffffff00047882 */ /* 0x000fe20000000000 */
[----:B---3--:R-:W-:-:S04]  /*166d0*/  LOP3.LUT R20, R20, 0x7f, RZ, 0xc0, !PT ;  /* 0x0000007f14147812 */ /* 0x008fc800078ec0ff */
[----:B------:R-:W-:Y:S01]  /*166e0*/  SHF.R.U32.HI R9, RZ, 0x3, R20 ;  /* 0x00000003ff097819 */ /* 0x000fe20000011614 */
[----:B0-----:R-:W-:Y:S06]  /*166f0*/  BRA.DIV UR4, `(.L_x_7942) ;  /* 0x0000004204ac7947 */ /* 0x001fec000b800000 */
        /* <DEDUP_REMOVED lines=71> */
[----:B0-----:R1:W-:Y:S02]  /*16b70*/  @!P2 LDGSTS.E.BYPASS.LTC128B.128 [R8+0x17400], desc[UR36][R2.64+0x80], !P1 ;  /* 0x174000800208afae */ /* 0x0013e4000c901d64 */
.L_x_8037:
        /* <DEDUP_REMOVED lines=11> */
.L_x_7944:
[----:B------:R-:W-:Y:S05]  /*16c30*/  BSYNC B0 ;  /* 0x0000000000007941 */ /* 0x000fea0003800000 */
.L_x_7943:
[----:B------:R-:W-:Y:S01]  /*16c40*/  NOP ;  /* 0x0000000000007918 */ /* 0x000fe20000000000 */
[----:B------:R-:W-:-:S13]  /*16c50*/  PLOP3.LUT P0, PT, PT, PT, PT, 0x80, 0x0 ;  /* 0x000000000000781c */ /* 0x000fda0003f0f070 */
.L_x_7945:
        /* <DEDUP_REMOVED lines=21> */
.L_x_8038:
[----:B------:R-:W-:Y:S05]  /*16db0*/  BSYNC B0 ;  /* 0x0000000000007941 */ /* 0x000fea0003800000 */
.L_x_7946:
        /* <DEDUP_REMOVED lines=8> */
.L_x_7962:
[----:B------:R-:W1:Y:S01]  /*16e40*/  LDC R0, c[0x0][0x430] ;  /* 0x00010c00ff007b82 */ /* 0x000e620000000800 */
[----:B------:R-:W3:Y:S01]  /*16e50*/  S2R R4, SR_TID.X ;  /* 0x0000000000047919 */ /* 0x000ee20000002100 */
[----:B------:R-:W-:Y:S05]  /*16e60*/  YIELD ;  /* 0x0000000000007946 */ /* 0x000fea0003800000 */
[----:B------:R-:W-:Y:S01]  /*16e70*/  ULDC.64 UR4, c[0x0][0x428] ;  /* 0x00010a0000047ab9 */ /* 0x000fe20000000a00 */
[----:B------:R-:W-:Y:S01]  /*16e80*/  LOP3.LUT P3, RZ, R23, 0x4, RZ, 0xc0, !PT ;  /* 0x0000000417ff7812 */ /* 0x000fe2000786c0ff */
[----:B------:R-:W-:Y:S01]  /*16e90*/  VIADD R25, R10, 0x1 ;  /* 0x000000010a197836 */ /* 0x000fe20000000000 */
[----:B-1----:R-:W-:-:S02]  /*16ea0*/  ISETP.NE.AND P0, PT, R0, 0x1, PT ;  /* 0x000000010000780c */ /* 0x002fc40003f05270 */
[----:B------:R-:W1:Y:S01]  /*16eb0*/  S2R R0, SR_TID.X ;  /* 0x0000000000007919 */ /* 0x000e620000002100 */
[----:B---3--:R-:W-:-:S10]  /*16ec0*/  IMAD.SHL.U32 R4, R4, 0x10, RZ ;  /* 0x0000001004047824 */ /* 0x008fd400078e00ff */
[----:B0-----:R-:W0:Y:S01]  /*16ed0*/  @P0 LDC R3, c[0x0][0x438] ;  /* 0x00010e00ff030b82 */ /* 0x001e220000000800 */
[----:B------:R-:W-:Y:S02]  /*16ee0*/  LOP3.LUT R4, R4, 0x70, RZ, 0xc0, !PT ;  /* 0x0000007004047812 */ /* 0x000fe400078ec0ff */
[----:B-1----:R-:W-:-:S04]  /*16ef0*/  LOP3.LUT R0, R0, 0x7f, RZ, 0xc0, !PT ;  /* 0x0000007f00007812 */ /* 0x002fc800078ec0ff */
[----:B------:R-:W-:Y:S02]  /*16f00*/  SHF.R.U32.HI R5, RZ, 0x3, R0 ;  /* 0x00000003ff057819 */ /* 0x000fe40000011600 */
[----:B------:R-:W1:Y:S03]  /*16f10*/  @P0 LDC R0, c[0x0][0x434] ;  /* 0x00010d00ff000b82 */ /* 0x000e660000000800 */
[----:B------:R-:W-:Y:S02]  /*16f20*/  IMAD R7, R6, 0x80, R5 ;  /* 0x0000008006077824 */ /* 0x000fe400078e0205 */
[----:B------:R-:W-:-:S03]  /*16f30*/  IMAD R5, R37, UR4, RZ ;  /* 0x0000000425057c24 */ /* 0x000fc6000f8e02ff */
[----:B------:R-:W-:Y:S01]  /*16f40*/  IADD3 R7, R4, R7, R36 ;  /* 0x0000000704077210 */ /* 0x000fe20007ffe024 */
[----:B------:R-:W-:-:S04]  /*16f50*/  IMAD R5, R32, UR5, R5 ;  /* 0x0000000520057c24 */ /* 0x000fc8000f8e0205 */
[----:B------:R-:W-:Y:S02]  /*16f60*/  IMAD.MOV.U32 R8, RZ, RZ, R7 ;  /* 0x000000ffff087224 */ /* 0x000fe400078e0007 */
[----:B-1----:R-:W-:-:S05]  /*16f70*/  @P0 IMAD.HI.U32 R0, R7, R0, RZ ;  /* 0x0000000007000227 */ /* 0x002fca00078e00ff */
[----:B0-----:R-:W-:-:S04]  /*16f80*/  @P0 SHF.R.U32.HI R8, RZ, R3, R0 ;  /* 0x00000003ff080219 */ /* 0x001fc80000011600 */
[--C-:B------:R-:W-:Y:S01]  /*16f90*/  SHF.R.S32.HI R3, RZ, 0x1f, R8.reuse ;  /* 0x0000001fff037819 */ /* 0x100fe20000011408 */
[----:B------:R-:W-:-:S04]  /*16fa0*/  IMAD.MOV.U32 R2, RZ, RZ, R8 ;  /* 0x000000ffff027224 */ /* 0x000fc800078e0008 */
[----:B------:R-:W-:Y:S01]  /*16fb0*/  IMAD.WIDE.U32 R2, R32, UR4, R2 ;  /* 0x0000000420027c25 */ /* 0x000fe2000f8e0002 */
[----:B------:R-:W-:-:S03]  /*16fc0*/  ULDC.64 UR4, c[0x0][0x418] ;  /* 0x0001060000047ab9 */ /* 0x000fc60000000a00 */
[----:B------:R-:W-:Y:S01]  /*16fd0*/  IMAD.IADD R3, R5, 0x1, R3 ;  /* 0x0000000105037824 */ /* 0x000fe200078e0203 */
[----:B------:R-:W-:Y:S01]  /*16fe0*/  LEA R4, P0, R2, UR4, 0x2 ;  /* 0x0000000402047c11 */ /* 0x000fe2000f8010ff */
[----:B------:R-:W-:-:S03]  /*16ff0*/  ULDC UR4, c[0x0][0x430] ;  /* 0x00010c0000047ab9 */ /* 0x000fc60000000800 */
[----:B------:R-:W-:Y:S01]  /*17000*/  LEA.HI.X R5, R2, UR5, R3, 0x2, P0 ;  /* 0x0000000502057c11 */ /* 0x000fe200080f1403 */
[----:B------:R-:W-:Y:S01]  /*17010*/  IMAD.MOV R2, RZ, RZ, -R8 ;  /* 0x000000ffff027224 */ /* 0x000fe200078e0a08 */
[----:B------:R-:W-:-:S03]  /*17020*/  ISETP.NE.AND P0, PT, R25, 0x2, PT ;  /* 0x000000021900780c */ /* 0x000fc60003f05270 */
[----:B------:R0:W3:Y:S01]  /*17030*/  LDG.E R0, desc[UR36][R4.64] ;  /* 0x0000002404007981 */ /* 0x0000e2000c1e1900 */
[----:B------:R-:W-:Y:S01]  /*17040*/  SEL R28, RZ, 0x1, P0 ;  /* 0x00000001ff1c7807 */ /* 0x000fe20000000000 */
[----:B------:R-:W-:Y:S01]  /*17050*/  IMAD.MOV.U32 R26, RZ, RZ, R6 ;  /* 0x000000ffff1a7224 */ /* 0x000fe200078e0006 */
[----:B------:R-:W-:Y:S02]  /*17060*/  SEL R25, R25, RZ, P0 ;  /* 0x000000ff19197207 */ /* 0x000fe40000000000 */
[----:B------:R-:W-:Y:S01]  /*17070*/  LOP3.LUT R28, R20, R28, RZ, 0x3c, !PT ;  /* 0x0000001c141c7212 */ /* 0x000fe200078e3cff */
[----:B0-----:R-:W-:Y:S01]  /*17080*/  IMAD R4, R2, UR4, R7 ;  /* 0x0000000402047c24 */ /* 0x001fe2000f8e0207 */
[----:B---3--:R-:W-:Y:S01]  /*17090*/  SHF.R.S32.HI R27, RZ, 0x1f, R0 ;  /* 0x0000001fff1b7819 */ /* 0x008fe20000011400 */
[----:B------:R-:W-:Y:S06]  /*170a0*/  @!P3 BRA `(.L_x_7950) ;  /* 0x000000000004b947 */ /* 0x000fec0003800000 */
[----:B------:R-:W-:Y:S01]  /*170b0*/  BPT.TRAP 0x1 ;  /* 0x000000040000795c */ /* 0x000fe20000300000 */
.L_x_7950:
[----:B------:R-:W-:Y:S01]  /*170c0*/  IMAD R6, R25, 0x8, R22 ;  /* 0x0000000819067824 */ /* 0x000fe200078e0216 */
[----:B------:R-:W-:Y:S01]  /*170d0*/  SHF.L.U32 R3, R28, 0x1f, RZ ;  /* 0x0000001f1c037819 */ /* 0x000fe200000006ff */
[----:B------:R-:W-:Y:S03]  /*170e0*/  BSSY B1, `(.L_x_7951) ;  /* 0x0000003000017945 */ /* 0x000fe60003800000 */
[----:B------:R-:W0:Y:S02]  /*170f0*/  SYNCS.PHASECHK.TRANS64.TRYWAIT P0, [R6+URZ+0x28840], R3 ;  /* 0x02884003060075a7 */ /* 0x000e24000800017f */
[----:B0-----:R-:W-:Y:S05]  /*17100*/  @!P0 BRA `(.L_x_7952) ;  /* 0x0000004000bc8947 */ /* 0x001fea0003800000 */
.L_x_8039:
[----:B------:R-:W-:Y:S05]  /*17110*/  BSYNC B1 ;  /* 0x0000000000017941 */ /* 0x000fea0003800000 */
.L_x_7951:
[----:B------:R-:W-:Y:S01]  /*17120*/  SHF.R.S32.HI R21, RZ, 0x1f, R4 ;  /* 0x0000001fff157819 */ /* 0x000fe20000011404 */
[----:B------:R-:W-:Y:S01]  /*17130*/  ULDC.64 UR4, c[0x0][0x300] ;  /* 0x0000c00000047ab9 */ /* 0x000fe20000000a00 */
[----:B------:R-:W-:Y:S01]  /*17140*/  ULDC.64 UR6, c[0x0][0x2e8] ;  /* 0x0000ba0000067ab9 */ /* 0x000fe20000000a00 */
[C---:B0-----:R-:W-:Y:S01]  /*17150*/  IMAD.WIDE.U32 R2, R4.reuse, UR4, RZ ;  /* 0x0000000404027c25 */ /* 0x041fe2000f8e00ff */
        /* <DEDUP_REMOVED lines=65> */
.L_x_8057:
        /* <DEDUP_REMOVED lines=9> */
.L_x_7954:
        /* <DEDUP_REMOVED lines=10> */
.L_x_7955:
[----:B------:R3:W-:Y:S01]  /*176a0*/  SYNCS.ARRIVE.TRANS64.A1T0 RZ, [R6+URZ+0x28830], RZ ;  /* 0x028830ff06ff79a7 */ /* 0x0007e2000810003f */
[----:B------:R-:W-:Y:S05]  /*176b0*/  @!P4 BRA `(.L_x_7956) ;  /* 0x000000000004c947 */ /* 0x000fea0003800000 */
[----:B------:R-:W-:Y:S01]  /*176c0*/  BPT.TRAP 0x1 ;  /* 0x000000040000795c */ /* 0x000fe20000300000 */
.L_x_7956:
[----:B-1----:R-:W-:Y:S01]  /*176d0*/  SHF.L.U32 R2, R20, 0x1f, RZ ;  /* 0x0000001f14027819 */ /* 0x002fe200000006ff */
[----:B---3--:R-:W-:Y:S01]  /*176e0*/  IMAD R6, R10, 0x8, R22 ;  /* 0x000000080a067824 */ /* 0x008fe200078e0216 */
[----:B------:R-:W-:Y:S01]  /*176f0*/  BSSY B1, `(.L_x_7957) ;  /* 0x0000004000017945 */ /* 0x000fe20003800000 */
[----:B------:R-:W-:Y:S02]  /*17700*/  IMAD R8, R31, -0x80, R34 ;  /* 0xffffff801f087824 */ /* 0x000fe400078e0222 */
[----:B------:R-:W1:Y:S02]  /*17710*/  SYNCS.PHASECHK.TRANS64.TRYWAIT P0, [R6+URZ+0x28860], R2 ;  /* 0x02886002060075a7 */ /* 0x000e64000800017f */
[----:B-1----:R-:W-:Y:S05]  /*17720*/  @!P0 BRA `(.L_x_7958) ;  /* 0x0000004400948947 */ /* 0x002fea0003800000 */
.L_x_8058:
[----:B------:R-:W-:Y:S05]  /*17730*/  BSYNC B1 ;  /* 0x0000000000017941 */ /* 0x000fea0003800000 */
.L_x_7957:
[----:B------:R-:W3:Y:S01]  /*17740*/  S2R R3, SR_TID.X ;  /* 0x0000000000037919 */ /* 0x000ee20000002100 */
[----:B------:R-:W-:Y:S01]  /*17750*/  UMOV UR4, 0xffffffff ;  /* 0xffffffff00047882 */ /* 0x000fe20000000000 */
[----:B0-----:R-:W-:Y:S01]  /*17760*/  IMAD R7, R10, 0x4000, R33 ;  /* 0x000040000a077824 */ /* 0x001fe200078e0221 */
[----:B---3--:R-:W-:-:S04]  /*17770*/  LOP3.LUT R3, R3, 0x7f, RZ, 0xc0, !PT ;  /* 0x0000007f03037812 */ /* 0x008fc800078ec0ff */
[----:B------:R-:W-:-:S05]  /*17780*/  SHF.R.U32.HI R3, RZ, 0x3, R3 ;  /* 0x00000003ff037819 */ /* 0x000fca0000011603 */
[----:B------:R-:W-:Y:S01]  /*17790*/  IMAD.IADD R8, R8, 0x1, -R3 ;  /* 0x0000000108087824 */ /* 0x000fe200078e0a03 */
[----:B------:R-:W-:Y:S06]  /*177a0*/  BRA.DIV UR4, `(.L_x_7959) ;  /* 0x0000004604887947 */ /* 0x000fec000b800000 */
[----:B-1----:R-:W0:Y:S01]  /*177b0*/  SHFL.IDX PT, R2, R17, RZ, 0x181f ;  /* 0x00181fff11027589 */ /* 0x002e2200000e0000 */
        /* <DEDUP_REMOVED lines=58> */
.L_x_8076:
        /* <DEDUP_REMOVED lines=27> */
.L_x_7960:
        /* <DEDUP_REMOVED lines=10> */
.L_x_7961:
[C---:B------:R-:W-:Y:S01]  /*17db0*/  ISETP.GT.AND P0, PT, R26.reuse, R35, PT ;  /* 0x000000231a00720c */ /* 0x040fe20003f04270 */
[----:B------:R0:W-:Y:S01]  /*17dc0*/  SYNCS.ARRIVE.TRANS64.A1T0 RZ, [R6+URZ+0x28850], RZ ;  /* 0x028850ff06ff79a7 */ /* 0x0001e2000810003f */
[----:B------:R-:W-:Y:S02]  /*17dd0*/  IMAD.MOV.U32 R10, RZ, RZ, R25 ;  /* 0x000000ffff0a7224 */ /* 0x000fe400078e0019 */
[----:B------:R-:W-:Y:S02]  /*17de0*/  IMAD.MOV.U32 R20, RZ, RZ, R28 ;  /* 0x000000ffff147224 */ /* 0x000fe400078e001c */
[----:B------:R-:W-:Y:S02]  /*17df0*/  IMAD.MOV.U32 R31, RZ, RZ, R26 ;  /* 0x000000ffff1f7224 */ /* 0x000fe400078e001a */
[----:B0-----:R-:W-:-:S05]  /*17e00*/  VIADD R6, R26, 0xffffffff ;  /* 0xffffffff1a067836 */ /* 0x001fca0000000000 */
[----:B------:R-:W-:Y:S05]  /*17e10*/  @P0 BRA `(.L_x_7962) ;  /* 0xfffffff000080947 */ /* 0x000fea000383ffff */
.L_x_7949:
[----:B------:R-:W-:Y:S05]  /*17e20*/  BSYNC B0 ;  /* 0x0000000000007941 */ /* 0x000fea0003800000 */
.L_x_7948:
        /* <DEDUP_REMOVED lines=17> */
.L_x_7964:
[----:B------:R-:W-:Y:S05]  /*17f40*/  BSYNC B0 ;  /* 0x0000000000007941 */ /* 0x000fea0003800000 */
.L_x_7963:
[----:B------:R-:W-:-:S13]  /*17f50*/  LOP3.LUT P0, RZ, R23, 0x4, RZ, 0xc0, !PT ;  /* 0x0000000417ff7812 */ /* 0x000fda000780c0ff */
[----:B------:R-:W-:Y:S05]  /*17f60*/  @!P0 BRA `(.L_x_7965) ;  /* 0x0000000000048947 */ /* 0x000fea0003800000 */
[----:B------:R-:W-:Y:S01]  /*17f70*/  BPT.TRAP 0x1 ;  /* 0x000000040000795c */ /* 0x000fe20000300000 */
.L_x_7965:
[----:B------:R-:W-:Y:S01]  /*17f80*/  IMAD R0, R25, 0x8, R22 ;  /* 0x0000000819007824 */ /* 0x000fe200078e0216 */
[----:B0-----:R-:W-:Y:S01]  /*17f90*/  SHF.L.U32 R3, R28, 0x1f, RZ ;  /* 0x0000001f1c037819 */ /* 0x001fe200000006ff */
[----:B------:R-:W-:Y:S01]  /*17fa0*/  BSSY B0, `(.L_x_7966) ;  /* 0x0000004000007945 */ /* 0x000fe20003800000 */
[----:B------:R-:W-:Y:S02]  /*17fb0*/  IMAD R6, R26, -0x80, R34 ;  /* 0xffffff801a067824 */ /* 0x000fe400078e0222 */
[----:B------:R-:W0:Y:S02]  /*17fc0*/  SYNCS.PHASECHK.TRANS64.TRYWAIT P0, [R0+URZ+0x28860], R3 ;  /* 0x02886003000075a7 */ /* 0x000e24000800017f */
[----:B0-----:R-:W-:Y:S05]  /*17fd0*/  @!P0 BRA `(.L_x_7967) ;  /* 0x0000004800048947 */ /* 0x001fea0003800000 */
.L_x_8077:
[----:B------:R-:W-:Y:S05]  /*17fe0*/  BSYNC B0 ;  /* 0x0000000000007941 */ /* 0x000fea0003800000 */
.L_x_7966:
        /* <DEDUP_REMOVED lines=70> */
.L_x_8095:
        /* <DEDUP_REMOVED lines=11> */
.L_x_7969:
        /* <DEDUP_REMOVED lines=10> */
.L_x_7970:
[----:B------:R1:W-:Y:S01]  /*185a0*/  SYNCS.ARRIVE.TRANS64.A1T0 RZ, [R0+URZ+0x28850], RZ ;  /* 0x028850ff00ff79a7 */ /* 0x0003e2000810003f */
[----:B------:R-:W-:-:S05]  /*185b0*/  VIADD R25, R25, 0x1 ;  /* 0x0000000119197836 */ /* 0x000fca0000000000 */
[----:B------:R-:W-:-:S04]  /*185c0*/  ISETP.NE.AND P0, PT, R25, 0x2, PT ;  /* 0x000000021900780c */ /* 0x000fc80003f05270 */
[----:B0-----:R-:W-:Y:S02]  /*185d0*/  SEL R3, RZ, 0x1, P0 ;  /* 0x00000001ff037807 */ /* 0x001fe40000000000 */
[----:B------:R-:W-:Y:S02]  /*185e0*/  SEL R25, R25, RZ, P0 ;  /* 0x000000ff19197207 */ /* 0x000fe40000000000 */
[----:B-1----:R-:W-:-:S07]  /*185f0*/  LOP3.LUT R28, R28, R3, RZ, 0x3c, !PT ;  /* 0x000000031c1c7212 */ /* 0x002fce00078e3cff */
.L_x_7927:
[----:B------:R-:W-:Y:S05]  /*18600*/  BSYNC B7 ;  /* 0x0000000000077941 */ /* 0x000fea0003800000 */
.L_x_7925:
        /* <DEDUP_REMOVED lines=11> */
.L_x_7971:
        /* <DEDUP_REMOVED lines=43> */
.L_x_8105:
[----:B------:R-:W-:Y:S02]  /*18970*/  ULDC UR4, c[0x0][0xc38] ;  /* 0x00030e0000047ab9 */ /* 0x000fe40000000800 */
[----:B------:R-:W-:-:S04]  /*18980*/  IMAD.U32 R5, RZ, RZ, UR4 ;  /* 0x00000004ff057e24 */ /* 0x000fc8000f8e00ff */
[----:B-1----:R-:W-:-:S04]  /*18990*/  IMAD R14, R14, R5, RZ ;  /* 0x000000050e0e7224 */ /* 0x002fc800078e02ff */
[----:B------:R-:W-:-:S05]  /*189a0*/  IMAD.IADD R7, R7, 0x1, R14 ;  /* 0x0000000107077824 */ /* 0x000fca00078e020e */
[----:B------:R-:W-:-:S13]  /*189b0*/  ISETP.GT.AND P6, PT, R7, R0, PT ;  /* 0x000000000700720c */ /* 0x000fda0003fc4270 */
[----:B------:R-:W-:Y:S05]  /*189c0*/  @P6 BRA `(.L_x_7974) ;  /* 0x0000000000a46947 */ /* 0x000fea0003800000 */
.L_x_7977:
        /* <DEDUP_REMOVED lines=35> */
.L_x_8113:
[----:B------:R-:W-:Y:S02]  /*18c00*/  ULDC UR4, c[0x0][0xc38] ;  /* 0x00030e0000047ab9 */ /* 0x000fe40000000800 */
[----:B------:R-:W-:-:S04]  /*18c10*/  IMAD.U32 R5, RZ, RZ, UR4 ;  /* 0x00000004ff057e24 */ /* 0x000fc8000f8e00ff */
[----:B-1----:R-:W-:-:S04]  /*18c20*/  IMAD R14, R14, R5, RZ ;  /* 0x000000050e0e7224 */ /* 0x002fc800078e02ff */
[----:B------:R-:W-:-:S05]  /*18c30*/  IMAD.IADD R7, R14, 0x1, R7 ;  /* 0x000000010e077824 */ /* 0x000fca00078e0207 */
[----:B------:R-:W-:-:S13]  /*18c40*/  ISETP.GT.AND P6, PT, R7, R0, PT ;  /* 0x000000000700720c */ /* 0x000fda0003fc4270 */
[----:B------:R-:W-:Y:S05]  /*18c50*/  @!P6 BRA `(.L_x_7977) ;  /* 0xfffffffc005ce947 */ /* 0x000fea000383ffff */
.L_x_7974:
        /* <DEDUP_REMOVED lines=10> */
.L_x_8118:
[----:B------:R-:W-:-:S13]  /*18d00*/  ISETP.NE.AND P0, PT, R3, RZ, PT ;  /* 0x000000ff0300720c */ /* 0x000fda0003f05270 */
[----:B------:R-:W-:Y:S05]  /*18d10*/  @!P0 BRA `(.L_x_7979) ;  /* 0x0000000000108947 */ /* 0x000fea0003800000 */
[----:B------:R-:W-:Y:S01]  /*18d20*/  UMOV UR4, 0xffffffff ;  /* 0xffffffff00047882 */ /* 0x000fe20000000000 */
[----:B-1----:R-:W-:Y:S02]  /*18d30*/  VIADD R12, R12, 0xffffffff ;  /* 0xffffffff0c0c7836 */ /* 0x002fe40000000000 */
[----:B------:R-:W-:Y:S05]  /*18d40*/  BRA.DIV UR4, `(.L_x_7980) ;  /* 0x0000004e04887947 */ /* 0x000fea000b800000 */
[----:B------:R4:W1:Y:S02]  /*18d50*/  SHFL.IDX PT, R6, R2, R12, 0x1f ;  /* 0x00001f0c02067589 */ /* 0x00086400000e0000 */
.L_x_7979:
        /* <DEDUP_REMOVED lines=59> */
.L_x_7981:
        /* <DEDUP_REMOVED lines=60> */
.L_x_7982:
[----:B------:R-:W-:-:S05]  /*194d0*/  LOP3.LUT R2, RZ, R2, RZ, 0x33, !PT ;  /* 0x00000002ff027212 */ /* 0x000fca00078e33ff */
[----:B------:R-:W-:Y:S01]  /*194e0*/  IMAD.IADD R17, R17, 0x1, R2 ;  /* 0x0000000111117824 */ /* 0x000fe200078e0202 */
[----:B------:R-:W-:Y:S06]  /*194f0*/  BRA `(.L_x_7983) ;  /* 0x00000000001c7947 */ /* 0x000fec0003800000 */
.L_x_7975:
[----:B------:R-:W-:Y:S01]  /*19500*/  UMOV UR4, URZ ;  /* 0x0000003f00047c82 */ /* 0x000fe20008000000 */
[----:B------:R-:W-:Y:S01]  /*19510*/  UMOV UR5, URZ ;  /* 0x0000003f00057c82 */ /* 0x000fe20008000000 */
[----:B------:R-:W-:Y:S01]  /*19520*/  ULDC UR6, c[0x0][0xc3c] ;  /* 0x00030f0000067ab9 */ /* 0x000fe20000000800 */
[----:B------:R-:W-:Y:S02]  /*19530*/  IMAD.MOV.U32 R16, RZ, RZ, R0 ;  /* 0x000000ffff107224 */ /* 0x000fe400078e0000 */
[----:B------:R-:W-:Y:S02]  /*19540*/  IMAD.U32 R17, RZ, RZ, UR4 ;  /* 0x00000004ff117e24 */ /* 0x000fe4000f8e00ff */
[----:B------:R-:W-:Y:S02]  /*19550*/  IMAD.U32 R18, RZ, RZ, UR5 ;  /* 0x00000005ff127e24 */ /* 0x000fe4000f8e00ff */
[----:B------:R-:W-:-:S07]  /*19560*/  IMAD.U32 R19, RZ, RZ, UR6 ;  /* 0x00000006ff137e24 */ /* 0x000fce000f8e00ff */
.L_x_7983:
        /* <DEDUP_REMOVED lines=10> */
.L_x_7972:
[----:B------:R-:W-:Y:S02]  /*19610*/  ULDC UR4, c[0x0][0xc3c] ;  /* 0x00030f0000047ab9 */ /* 0x000fe40000000800 */
[----:B-1----:R-:W-:-:S13]  /*19620*/  ISETP.GE.AND P0, PT, R19, UR4, PT ;  /* 0x0000000413007c0c */ /* 0x002fda000bf06270 */
[----:B------:R-:W-:Y:S05]  /*19630*/  @!P0 BRA `(.L_x_7984) ;  /* 0xffffffac009c8947 */ /* 0x000fea000383ffff */
[----:B------:R-:W-:Y:S05]  /*19640*/  BSYNC B8 ;  /* 0x0000000000087941 */ /* 0x000fea0003800000 */
.L_x_7911:
        /* <DEDUP_REMOVED lines=12> */
.L_x_8121:
[----:B------:R-:W-:Y:S05]  /*19710*/  BSYNC B0 ;  /* 0x0000000000007941 */ /* 0x000fea0003800000 */
.L_x_7985:
[----:B------:R-:W-:-:S03]  /*19720*/  UMOV UR4, 0xffffffff ;  /* 0xffffffff00047882 */ /* 0x000fc60000000000 */
[----:B------:R-:W-:Y:S05]  /*19730*/  BRA.DIV UR4, `(.L_x_7987) ;  /* 0x0000004604487947 */ /* 0x000fea000b800000 */
[----:B-1----:R-:W1:Y:S02]  /*19740*/  S2R R0, SR_TID.X ;  /* 0x0000000000007919 */ /* 0x002e640000002100 */
[----:B-1----:R-:W-:-:S04]  /*19750*/  SHF.R.U32.HI R0, RZ, 0x5, R0 ;  /* 0x00000005ff007819 */ /* 0x002fc80000011600 */
[----:B------:R-:W-:-:S05]  /*19760*/  LOP3.LUT R0, R0, 0x3, RZ, 0xc0, !PT ;  /* 0x0000000300007812 */ /* 0x000fca00078ec0ff */
[----:B------:R1:W3:Y:S02]  /*19770*/  SHFL.IDX PT, R14, R0, RZ, 0x1f ;  /* 0x00001fff000e7589 */ /* 0x0002e400000e0000 */
.L_x_8124:
[----:B---3--:R-:W-:Y:S01]  /*19780*/  ISETP.NE.AND P0, PT, R14, RZ, PT ;  /* 0x000000ff0e00720c */ /* 0x008fe20003f05270 */
[----:B------:R-:W-:-:S12]  /*19790*/  BSSY B0, `(.L_x_7988) ;  /* 0x0000026000007945 */ /* 0x000fd80003800000 */
[----:B------:R-:W-:Y:S05]  /*197a0*/  @P0 BRA `(.L_x_7989) ;  /* 0x0000000000900947 */ /* 0x000fea0003800000 */
[----:B------:R-:W-:-:S03]  /*197b0*/  UMOV UR4, 0xffffffff ;  /* 0xffffffff00047882 */ /* 0x000fc60000000000 */
[----:B------:R-:W-:Y:S05]  /*197c0*/  BRA.DIV UR4, `(.L_x_7990) ;  /* 0x0000004604587947 */ /* 0x000fea000b800000 */
[----:B------:R-:W-:-:S13]  /*197d0*/  ELECT P6, URZ, PT ;  /* 0x00000000003f782f */ /* 0x000fda00038c0000 */
.L_x_8127:
        /* <DEDUP_REMOVED lines=8> */
.L_x_7991:
[C---:B------:R-:W-:Y:S01]  /*19860*/  IMAD R5, R25.reuse, 0x8, R4 ;  /* 0x0000000819057824 */ /* 0x040fe200078e0204 */
[----:B------:R-:W-:Y:S01]  /*19870*/  SHF.L.U32 R0, R28, 0x1f, RZ ;  /* 0x0000001f1c007819 */ /* 0x000fe200000006ff */
[----:B------:R-:W-:-:S03]  /*19880*/  VIADD R25, R25, 0x1 ;  /* 0x0000000119197836 */ /* 0x000fc60000000000 */
[----:B------:R-:W1:Y:S02]  /*19890*/  SYNCS.PHASECHK.TRANS64.TRYWAIT P1, [R5+URZ+0x28840], R0 ;  /* 0x02884000050075a7 */ /* 0x000e64000802017f */
[----:B------:R-:W-:-:S04]  /*198a0*/  ISETP.NE.AND P2, PT, R25, 0x2, PT ;  /* 0x000000021900780c */ /* 0x000fc80003f45270 */
[----:B------:R-:W-:Y:S01]  /*198b0*/  SEL R3, RZ, 0x1, P2 ;  /* 0x00000001ff037807 */ /* 0x000fe20001000000 */
[----:B-1----:R-:W-:Y:S08]  /*198c0*/  @!P1 BRA `(.L_x_7992) ;  /* 0x0000004400389947 */ /* 0x002ff00003800000 */
.L_x_8128:
[----:B------:R-:W-:Y:S02]  /*198d0*/  SEL R25, R25, RZ, P2 ;  /* 0x000000ff19197207 */ /* 0x000fe40001000000 */
[----:B------:R-:W-:Y:S01]  /*198e0*/  LOP3.LUT R2, R28, R3, RZ, 0x3c, !PT ;  /* 0x000000031c027212 */ /* 0x000fe200078e3cff */
[----:B------:R-:W-:Y:S06]  /*198f0*/  @!P0 BRA `(.L_x_7993) ;  /* 0x0000000000048947 */ /* 0x000fec0003800000 */
[----:B------:R-:W-:Y:S01]  /*19900*/  BPT.TRAP 0x1 ;  /* 0x000000040000795c */ /* 0x000fe20000300000 */
.L_x_7993:
[----:B------:R-:W-:Y:S01]  /*19910*/  IMAD R25, R25, 0x8, R4 ;  /* 0x0000000819197824 */ /* 0x000fe200078e0204 */
[----:B------:R-:W-:-:S04]  /*19920*/  SHF.L.U32 R2, R2, 0x1f, RZ ;  /* 0x0000001f02027819 */ /* 0x000fc800000006ff */
[----:B------:R-:W3:Y:S02]  /*19930*/  SYNCS.PHASECHK.TRANS64.TRYWAIT P1, [R25+URZ+0x28840], R2 ;  /* 0x02884002190075a7 */ /* 0x000ee4000802017f */
[----:B---3--:R-:W-:Y:S05]  /*19940*/  @!P1 BRA `(.L_x_7994) ;  /* 0x00000044002c9947 */ /* 0x008fea0003800000 */
.L_x_8129:
[----:B------:R-:W-:Y:S05]  /*19950*/  @!P0 BRA `(.L_x_7995) ;  /* 0x0000000000048947 */ /* 0x000fea0003800000 */
[----:B------:R-:W-:Y:S01]  /*19960*/  BPT.TRAP 0x1 ;  /* 0x000000040000795c */ /* 0x000fe20000300000 */
.L_x_7995:
[----:B------:R-:W4:Y:S02]  /*19970*/  SYNCS.PHASECHK.TRANS64.TRYWAIT P1, [R5+URZ+0x28860], R0 ;  /* 0x02886000050075a7 */ /* 0x000f24000802017f */
[----:B----4-:R-:W-:Y:S05]  /*19980*/  @!P1 BRA `(.L_x_7996) ;  /* 0x0000004400309947 */ /* 0x010fea0003800000 */
.L_x_8130:
[----:B------:R-:W-:Y:S05]  /*19990*/  @!P0 BRA `(.L_x_7997) ;  /* 0x0000000000048947 */ /* 0x000fea0003800000 */
[----:B------:R-:W-:Y:S01]  /*199a0*/  BPT.TRAP 0x1 ;  /* 0x000000040000795c */ /* 0x000fe20000300000 */
.L_x_7997:
[----:B------:R0:W0:Y:S02]  /*199b0*/  SYNCS.PHASECHK.TRANS64.TRYWAIT P0, [R25+URZ+0x28860], R2 ;  /* 0x02886002190075a7 */ /* 0x000024000800017f */
[----:B0-----:R-:W-:Y:S05]  /*199c0*/  @!P0 NANOSLEEP.SYNCS 0x989680 ;  /* 0x009896800000895d */ /* 0x001fea0003900000 */
[----:B------:R-:W0:Y:S02]  /*199d0*/  @!P0 SYNCS.PHASECHK.TRANS64 P0, [R25+URZ+0x28860], R2 ;  /* 0x02886002190085a7 */ /* 0x000e24000800007f */
[----:B0-----:R-:W-:Y:S05]  /*199e0*/  @!P0 BRA `(.L_x_7997) ;  /* 0xfffffffc00f08947 */ /* 0x001fea000383ffff */
.L_x_7989:
[----:B------:R-:W-:Y:S05]  /*199f0*/  BSYNC B0 ;  /* 0x0000000000007941 */ /* 0x000fea0003800000 */
.L_x_7988:
[----:B------:R-:W-:Y:S05]  /*19a00*/  EXIT ;  /* 0x000000000000794d */ /* 0x000fea0003800000 */
.L_x_7802:
[----:B0-----:R-:W-:-:S04]  /*19a10*/  IMAD.U32 R3, RZ, RZ, UR40 ;  /* 0x00000028ff037e24 */ /* 0x001fc8000f8e00ff */
[----:B------:R0:W1:Y:S03]  /*19a20*/  SYNCS.PHASECHK.TRANS64.TRYWAIT P1, [R3+URZ+0x28800], R0 ;  /* 0x02880000030075a7 */ /* 0x000066000802017f */
[----:B-1----:R-:W-:Y:S05]  /*19a30*/  @!P1 NANOSLEEP.SYNCS 0x989680 ;  /* 0x009896800000995d */ /* 0x002fea0003900000 */
[----:B------:R-:W1:Y:S02]  /*19a40*/  @!P1 SYNCS.PHASECHK.TRANS64 P1, [R3+URZ+0x28800], R0 ;  /* 0x02880000030095a7 */ /* 0x000e64000802007f */
[----:B-1----:R-:W-:Y:S05]  /*19a50*/  @!P1 BRA `(.L_x_7802) ;  /* 0xfffffffc00ec9947 */ /* 0x002fea000383ffff */
[----:B------:R-:W-:Y:S05]  /*19a60*/  BRA `(.L_x_7998) ;  /* 0xfffffe8400a47947 */ /* 0x000fea000383ffff */
.L_x_7806:
[----:B-1----:R1:W2:Y:S02]  /*19a70*/  SYNCS.PHASECHK.TRANS64.TRYWAIT P1, [R89+URZ+0x28830], R0 ;  /* 0x02883000590075a7 */ /* 0x0022a4000802017f */
[----:B--2---:R-:W-:Y:S05]  /*19a80*/  @!P1 NANOSLEEP.SYNCS 0x989680 ;  /* 0x009896800000995d */ /* 0x004fea0003900000 */
[----:B------:R-:W2:Y:S02]  /*19a90*/  @!P1 SYNCS.PHASECHK.TRANS64 P1, [R89+URZ+0x28830], R0 ;  /* 0x02883000590095a7 */ /* 0x000ea4000802007f */
[----:B--2---:R-:W-:Y:S05]  /*19aa0*/  @!P1 BRA `(.L_x_7806) ;  /* 0xfffffffc00f09947 */ /* 0x004fea000383ffff */
[----:B------:R-:W-:Y:S05]  /*19ab0*/  BRA `(.L_x_7805) ;  /* 0xfffffe8400c07947 */ /* 0x000fea000383ffff */
.L_x_7823:
[----:B-1----:R-:W-:-:S04]  /*19ac0*/  IMAD.U32 R7, RZ, RZ, UR6 ;  /* 0x00000006ff077e24 */ /* 0x002fc8000f8e00ff */
[----:B------:R1:W2:Y:S03]  /*19ad0*/  SYNCS.PHASECHK.TRANS64.TRYWAIT P1, [R7+URZ+0x28830], R6 ;  /* 0x02883006070075a7 */ /* 0x0002a6000802017f */
[----:B--2---:R-:W-:Y:S05]  /*19ae0*/  @!P1 NANOSLEEP.SYNCS 0x989680 ;  /* 0x009896800000995d */ /* 0x004fea0003900000 */
[----:B------:R-:W2:Y:S02]  /*19af0*/  @!P1 SYNCS.PHASECHK.TRANS64 P1, [R7+URZ+0x28830], R6 ;  /* 0x02883006070095a7 */ /* 0x000ea4000802007f */
[----:B--2---:R-:W-:Y:S05]  /*19b00*/  @!P1 BRA `(.L_x_7823) ;  /* 0xfffffffc00ec9947 */ /* 0x004fea000383ffff */
[----:B------:R-:W-:Y:S05]  /*19b10*/  BRA `(.L_x_7820) ;  /* 0xfffffec000947947 */ /* 0x000fea000383ffff */
.L_x_7827:
[----:B-1----:R-:W-:-:S04]  /*19b20*/  IMAD.U32 R7, RZ, RZ, UR6 ;  /* 0x00000006ff077e24 */ /* 0x002fc8000f8e00ff */
[----:B------:R1:W2:Y:S03]  /*19b30*/  SYNCS.PHASECHK.TRANS64.TRYWAIT P1, [R7+URZ+0x28850], R6 ;  /* 0x02885006070075a7 */ /* 0x0002a6000802017f */
[----:B--2---:R-:W-:Y:S05]  /*19b40*/  @!P1 NANOSLEEP.SYNCS 0x989680 ;  /* 0x009896800000995d */ /* 0x004fea0003900000 */
[----:B------:R-:W2:Y:S02]  /*19b50*/  @!P1 SYNCS.PHASECHK.TRANS64 P1, [R7+URZ+0x28850], R6 ;  /* 0x02885006070095a7 */ /* 0x000ea4000802007f */
[----:B--2---:R-:W-:Y:S05]  /*19b60*/  @!P1 BRA `(.L_x_7827) ;  /* 0xfffffffc00ec9947 */ /* 0x004fea000383ffff */
[----:B------:R-:W-:Y:S05]  /*19b70*/  BRA `(.L_x_7824) ;  /* 0xfffffec4006c7947 */ /* 0x000fea000383ffff */
.L_x_7846:
[----:B-1----:R-:W-:-:S04]  /*19b80*/  IMAD.U32 R7, RZ, RZ, UR6 ;  /* 0x00000006ff077e24 */ /* 0x002fc8000f8e00ff */
[----:B------:R1:W2:Y:S03]  /*19b90*/  SYNCS.PHASECHK.TRANS64.TRYWAIT P1, [R7+URZ+0x28830], R6 ;  /* 0x02883006070075a7 */ /* 0x0002a6000802017f */
[----:B--2---:R-:W-:Y:S05]  /*19ba0*/  @!P1 NANOSLEEP.SYNCS 0x989680 ;  /* 0x009896800000995d */ /* 0x004fea0003900000 */
[----:B------:R-:W2:Y:S02]  /*19bb0*/  @!P1 SYNCS.PHASECHK.TRANS64 P1, [R7+URZ+0x28830], R6 ;  /* 0x02883006070095a7 */ /* 0x000ea4000802007f */
[----:B--2---:R-:W-:Y:S05]  /*19bc0*/  @!P1 BRA `(.L_x_7846) ;  /* 0xfffffffc00ec9947 */ /* 0x004fea000383ffff */
[----:B------:R-:W-:Y:S05]  /*19bd0*/  BRA `(.L_x_7843) ;  /* 0xfffffefc00707947 */ /* 0x000fea000383ffff */
.L_x_7850:
[----:B-1----:R-:W-:-:S04]  /*19be0*/  IMAD.U32 R7, RZ, RZ, UR6 ;  /* 0x00000006ff077e24 */ /* 0x002fc8000f8e00ff */
[----:B------:R1:W2:Y:S03]  /*19bf0*/  SYNCS.PHASECHK.TRANS64.TRYWAIT P1, [R7+URZ+0x28850], R6 ;  /* 0x02885006070075a7 */ /* 0x0002a6000802017f */
[----:B--2---:R-:W-:Y:S05]  /*19c00*/  @!P1 NANOSLEEP.SYNCS 0x989680 ;  /* 0x009896800000995d */ /* 0x004fea0003900000 */
[----:B------:R-:W2:Y:S02]  /*19c10*/  @!P1 SYNCS.PHASECHK.TRANS64 P1, [R7+URZ+0x28850], R6 ;  /* 0x02885006070095a7 */ /* 0x000ea4000802007f */
[----:B--2---:R-:W-:Y:S05]  /*19c20*/  @!P1 BRA `(.L_x_7850) ;  /* 0xfffffffc00ec9947 */ /* 0x004fea000383ffff */
[----:B------:R-:W-:Y:S05]  /*19c30*/  BRA `(.L_x_7847) ;  /* 0xffffff0000487947 */ /* 0x000fea000383ffff */
.L_x_7858:
[----:B-1----:R-:W-:-:S04]  /*19c40*/  IMAD.U32 R7, RZ, RZ, UR6 ;  /* 0x00000006ff077e24 */ /* 0x002fc8000f8e00ff */
[----:B------:R1:W2:Y:S03]  /*19c50*/  SYNCS.PHASECHK.TRANS64.TRYWAIT P1, [R7+URZ+0x28830], R6 ;  /* 0x02883006070075a7 */ /* 0x0002a6000802017f */
[----:B--2---:R-:W-:Y:S05]  /*19c60*/  @!P1 NANOSLEEP.SYNCS 0x989680 ;  /* 0x009896800000995d */ /* 0x004fea0003900000 */
[----:B------:R-:W2:Y:S02]  /*19c70*/  @!P1 SYNCS.PHASECHK.TRANS64 P1, [R7+URZ+0x28830], R6 ;  /* 0x02883006070095a7 */ /* 0x000ea4000802007f */
[----:B--2---:R-:W-:Y:S05]  /*19c80*/  @!P1 BRA `(.L_x_7858) ;  /* 0xfffffffc00ec9947 */ /* 0x004fea000383ffff */
[----:B------:R-:W-:Y:S05]  /*19c90*/  BRA `(.L_x_7855) ;  /* 0xffffff2400787947 */ /* 0x000fea000383ffff */
.L_x_7862:
[----:B-1----:R-:W-:-:S04]  /*19ca0*/  IMAD.U32 R7, RZ, RZ, UR6 ;  /* 0x00000006ff077e24 */ /* 0x002fc8000f8e00ff */
[----:B------:R1:W2:Y:S03]  /*19cb0*/  SYNCS.PHASECHK.TRANS64.TRYWAIT P1, [R7+URZ+0x28850], R6 ;  /* 0x02885006070075a7 */ /* 0x0002a6000802017f */
[----:B--2---:R-:W-:Y:S05]  /*19cc0*/  @!P1 NANOSLEEP.SYNCS 0x989680 ;  /* 0x009896800000995d */ /* 0x004fea0003900000 */
[----:B------:R-:W2:Y:S02]  /*19cd0*/  @!P1 SYNCS.PHASECHK.TRANS64 P1, [R7+URZ+0x28850], R6 ;  /* 0x02885006070095a7 */ /* 0x000ea4000802007f */
[----:B--2---:R-:W-:Y:S05]  /*19ce0*/  @!P1 BRA `(.L_x_7862) ;  /* 0xfffffffc00ec9947 */ /* 0x004fea000383ffff */
[----:B------:R-:W-:Y:S05]  /*19cf0*/  BRA `(.L_x_7859) ;  /* 0xffffff2800447947 */ /* 0x000fea000383ffff */
.L_x_7877:
[----:B-1----:R-:W-:-:S04]  /*19d00*/  IMAD.U32 R4, RZ, RZ, UR5 ;  /* 0x00000005ff047e24 */ /* 0x002fc8000f8e00ff */
[----:B------:R1:W2:Y:S03]  /*19d10*/  SYNCS.PHASECHK.TRANS64.TRYWAIT P1, [R4+URZ+0x28850], R3 ;  /* 0x02885003040075a7 */ /* 0x0002a6000802017f */
[----:B--2---:R-:W-:Y:S05]  /*19d20*/  @!P1 NANOSLEEP.SYNCS 0x989680 ;  /* 0x009896800000995d */ /* 0x004fea0003900000 */
[----:B------:R-:W2:Y:S02]  /*19d30*/  @!P1 SYNCS.PHASECHK.TRANS64 P1, [R4+URZ+0x28850], R3 ;  /* 0x02885003040095a7 */ /* 0x000ea4000802007f */
[----:B--2---:R-:W-:Y:S05]  /*19d40*/  @!P1 BRA `(.L_x_7877) ;  /* 0xfffffffc00ec9947 */ /* 0x004fea000383ffff */
[----:B------:R-:W-:Y:S05]  /*19d50*/  BRA `(.L_x_7876) ;  /* 0xffffff5c00707947 */ /* 0x000fea000383ffff */
.L_x_7933:
        /* <DEDUP_REMOVED lines=11> */
.L_x_8000:
[----:B------:R-:W-:Y:S05]  /*19e10*/  BSYNC B0 ;  /* 0x0000000000007941 */ /* 0x000fea0003800000 */
.L_x_7999:
[----:B------:R-:W-:Y:S05]  /*19e20*/  BRA `(.L_x_8001) ;  /* 0xffffffb800647947 */ /* 0x000fea000383ffff */
.L_x_7936:
[----:B0-----:R0:W1:Y:S02]  /*19e30*/  SYNCS.PHASECHK.TRANS64.TRYWAIT P0, [R7+URZ+0x28840], R2 ;  /* 0x02884002070075a7 */ /* 0x001064000800017f */
[----:B-1----:R-:W-:Y:S05]  /*19e40*/  @!P0 NANOSLEEP.SYNCS 0x989680 ;  /* 0x009896800000895d */ /* 0x002fea0003900000 */
[----:B------:R-:W1:Y:S02]  /*19e50*/  @!P0 SYNCS.PHASECHK.TRANS64 P0, [R7+URZ+0x28840], R2 ;  /* 0x02884002070085a7 */ /* 0x000e64000800007f */
[----:B-1----:R-:W-:Y:S05]  /*19e60*/  @!P0 BRA `(.L_x_7936) ;  /* 0xfffffffc00f08947 */ /* 0x002fea000383ffff */
[----:B------:R-:W-:Y:S05]  /*19e70*/  BRA `(.L_x_8002) ;  /* 0xffffffb800b87947 */ /* 0x000fea000383ffff */
.L_x_7937:
        /* <DEDUP_REMOVED lines=8> */
.L_x_8004:
[----:B------:R-:W-:Y:S05]  /*19f00*/  BSYNC B0 ;  /* 0x0000000000007941 */ /* 0x000fea0003800000 */
.L_x_8003:
        /* <DEDUP_REMOVED lines=9> */
.L_x_8005:
[----:B------:R-:W-:Y:S02]  /*19fa0*/  IMAD.MOV.U32 R13, RZ, RZ, R0 ;  /* 0x000000ffff0d7224 */ /* 0x000fe400078e0000 */
[----:B------:R-:W-:Y:S02]  /*19fb0*/  IMAD.MOV.U32 R12, RZ, RZ, 0x1 ;  /* 0x00000001ff0c7424 */ /* 0x000fe400078e00ff */
[----:B------:R-:W-:-:S07]  /*19fc0*/  IMAD.MOV.U32 R3, RZ, RZ, R14 ;  /* 0x000000ffff037224 */ /* 0x000fce00078e000e */
[----:B------:R-:W-:Y:S05]  /*19fd0*/  WARPSYNC.COLLECTIVE R15, `(.L_x_8006) ;  /* 0x000000000f087348 */ /* 0x000fea0003c00000 */
[----:B------:R0:W1:Y:S02]  /*19fe0*/  SHFL.IDX P6, R14, R13, R12, R11 ;  /* 0x0000000c0d0e7389 */ /* 0x00006400000c000b */
[----:B01----:R-:W-:Y:S01]  /*19ff0*/  ENDCOLLECTIVE ;  /* 0x000000000000791b */ /* 0x003fe20003800000 */
.L_x_8006:
        /* <DEDUP_REMOVED lines=12> */
[----:B0-----:R-:W-:-:S07]  /*1a0c0*/  IMAD.MOV.U32 R2, RZ, RZ, R14 ;  /* 0x000000ffff027224 */ /* 0x001fce00078e000e */
[----:B------:R-:W-:Y:S05]  /*1a0d0*/  WARPSYNC.COLLECTIVE R15, `(.L_x_8007) ;  /* 0x000000000f087348 */ /* 0x000fea0003c00000 */
[----:B------:R0:W1:Y:S02]  /*1a0e0*/  SHFL.IDX P6, R14, R13, R12, R11 ;  /* 0x0000000c0d0e7389 */ /* 0x00006400000c000b */
[----:B01----:R-:W-:Y:S01]  /*1a0f0*/  ENDCOLLECTIVE ;  /* 0x000000000000791b */ /* 0x003fe20003800000 */
.L_x_8007:
[----:B------:R-:W-:Y:S02]  /*1a100*/  @P1 IMAD R8, R5, 0x2, R22 ;  /* 0x0000000205081824 */ /* 0x000fe400078e0216 */
[----:B------:R-:W-:Y:S02]  /*1a110*/  IMAD.MOV.U32 R13, RZ, RZ, R0 ;  /* 0x000000ffff0d7224 */ /* 0x000fe400078e0000 */
[----:B------:R-:W-:Y:S02]  /*1a120*/  IMAD.MOV.U32 R12, RZ, RZ, 0x2 ;  /* 0x00000002ff0c7424 */ /* 0x000fe400078e00ff */
[----:B------:R-:W-:-:S07]  /*1a130*/  IMAD.MOV.U32 R3, RZ, RZ, R14 ;  /* 0x000000ffff037224 */ /* 0x000fce00078e000e */
[----:B------:R-:W-:Y:S05]  /*1a140*/  WARPSYNC.COLLECTIVE R15, `(.L_x_8008) ;  /* 0x000000000f087348 */ /* 0x000fea0003c00000 */
[----:B------:R0:W1:Y:S02]  /*1a150*/  SHFL.IDX P6, R14, R13, R12, R11 ;  /* 0x0000000c0d0e7389 */ /* 0x00006400000c000b */
[----:B01----:R-:W-:Y:S01]  /*1a160*/  ENDCOLLECTIVE ;  /* 0x000000000000791b */ /* 0x003fe20003800000 */
.L_x_8008:
        /* <DEDUP_REMOVED lines=16> */
.L_x_8009:
[----:B------:R-:W-:Y:S02]  /*1a270*/  @P1 IMAD R8, R5, 0x2, R22 ;  /* 0x0000000205081824 */ /* 0x000fe400078e0216 */
[----:B------:R-:W-:Y:S02]  /*1a280*/  IMAD.MOV.U32 R13, RZ, RZ, R0 ;  /* 0x000000ffff0d7224 */ /* 0x000fe400078e0000 */
[----:B------:R-:W-:Y:S02]  /*1a290*/  IMAD.MOV.U32 R12, RZ, RZ, 0x3 ;  /* 0x00000003ff0c7424 */ /* 0x000fe400078e00ff */
[----:B------:R-:W-:-:S07]  /*1a2a0*/  IMAD.MOV.U32 R3, RZ, RZ, R14 ;  /* 0x000000ffff037224 */ /* 0x000fce00078e000e */
[----:B------:R-:W-:Y:S05]  /*1a2b0*/  WARPSYNC.COLLECTIVE R15, `(.L_x_8010) ;  /* 0x000000000f087348 */ /* 0x000fea0003c00000 */
[----:B------:R0:W1:Y:S02]  /*1a2c0*/  SHFL.IDX P6, R14, R13, R12, R11 ;  /* 0x0000000c0d0e7389 */ /* 0x00006400000c000b */
[----:B01----:R-:W-:Y:S01]  /*1a2d0*/  ENDCOLLECTIVE ;  /* 0x000000000000791b */ /* 0x003fe20003800000 */
.L_x_8010:
        /* <DEDUP_REMOVED lines=16> */
.L_x_8011:
[----:B------:R-:W-:Y:S02]  /*1a3e0*/  @P1 IMAD R8, R5, 0x2, R22 ;  /* 0x0000000205081824 */ /* 0x000fe400078e0216 */
[----:B------:R-:W-:Y:S02]  /*1a3f0*/  IMAD.MOV.U32 R13, RZ, RZ, R0 ;  /* 0x000000ffff0d7224 */ /* 0x000fe400078e0000 */
[----:B------:R-:W-:Y:S02]  /*1a400*/  IMAD.MOV.U32 R12, RZ, RZ, 0x4 ;  /* 0x00000004ff0c7424 */ /* 0x000fe400078e00ff */
[----:B------:R-:W-:-:S07]  /*1a410*/  IMAD.MOV.U32 R3, RZ, RZ, R14 ;  /* 0x000000ffff037224 */ /* 0x000fce00078e000e */
[----:B------:R-:W-:Y:S05]  /*1a420*/  WARPSYNC.COLLECTIVE R15, `(.L_x_8012) ;  /* 0x000000000f087348 */ /* 0x000fea0003c00000 */
[----:B------:R0:W1:Y:S02]  /*1a430*/  SHFL.IDX P6, R14, R13, R12, R11 ;  /* 0x0000000c0d0e7389 */ /* 0x00006400000c000b */
[----:B01----:R-:W-:Y:S01]  /*1a440*/  ENDCOLLECTIVE ;  /* 0x000000000000791b */ /* 0x003fe20003800000 */
.L_x_8012:
        /* <DEDUP_REMOVED lines=16> */
.L_x_8013:
[----:B------:R-:W-:Y:S02]  /*1a550*/  @P1 IMAD R8, R5, 0x2, R22 ;  /* 0x0000000205081824 */ /* 0x000fe400078e0216 */
[----:B------:R-:W-:Y:S02]  /*1a560*/  IMAD.MOV.U32 R13, RZ, RZ, R0 ;  /* 0x000000ffff0d7224 */ /* 0x000fe400078e0000 */
[----:B------:R-:W-:Y:S02]  /*1a570*/  IMAD.MOV.U32 R12, RZ, RZ, 0x5 ;  /* 0x00000005ff0c7424 */ /* 0x000fe400078e00ff */
[----:B------:R-:W-:-:S07]  /*1a580*/  IMAD.MOV.U32 R3, RZ, RZ, R14 ;  /* 0x000000ffff037224 */ /* 0x000fce00078e000e */
[----:B------:R-:W-:Y:S05]  /*1a590*/  WARPSYNC.COLLECTIVE R15, `(.L_x_8014) ;  /* 0x000000000f087348 */ /* 0x000fea0003c00000 */
[----:B------:R0:W1:Y:S02]  /*1a5a0*/  SHFL.IDX P6, R14, R13, R12, R11 ;  /* 0x0000000c0d0e7389 */ /* 0x00006400000c000b */
[----:B01----:R-:W-:Y:S01]  /*1a5b0*/  ENDCOLLECTIVE ;  /* 0x000000000000791b */ /* 0x003fe20003800000 */
.L_x_8014:
        /* <DEDUP_REMOVED lines=16> */
.L_x_8015:
[----:B------:R-:W-:Y:S02]  /*1a6c0*/  @P1 IMAD R8, R5, 0x2, R22 ;  /* 0x0000000205081824 */ /* 0x000fe400078e0216 */
[----:B------:R-:W-:Y:S02]  /*1a6d0*/  IMAD.MOV.U32 R13, RZ, RZ, R0 ;  /* 0x000000ffff0d7224 */ /* 0x000fe400078e0000 */
[----:B------:R-:W-:Y:S02]  /*1a6e0*/  IMAD.MOV.U32 R12, RZ, RZ, 0x6 ;  /* 0x00000006ff0c7424 */ /* 0x000fe400078e00ff */
[----:B------:R-:W-:-:S07]  /*1a6f0*/  IMAD.MOV.U32 R3, RZ, RZ, R14 ;  /* 0x000000ffff037224 */ /* 0x000fce00078e000e */
[----:B------:R-:W-:Y:S05]  /*1a700*/  WARPSYNC.COLLECTIVE R15, `(.L_x_8016) ;  /* 0x000000000f087348 */ /* 0x000fea0003c00000 */
[----:B------:R0:W1:Y:S02]  /*1a710*/  SHFL.IDX P6, R14, R13, R12, R11 ;  /* 0x0000000c0d0e7389 */ /* 0x00006400000c000b */
[----:B01----:R-:W-:Y:S01]  /*1a720*/  ENDCOLLECTIVE ;  /* 0x000000000000791b */ /* 0x003fe20003800000 */
.L_x_8016:
        /* <DEDUP_REMOVED lines=16> */
.L_x_8017:
[----:B------:R-:W-:Y:S02]  /*1a830*/  @P1 IMAD R8, R5, 0x2, R22 ;  /* 0x0000000205081824 */ /* 0x000fe400078e0216 */
[----:B------:R-:W-:Y:S02]  /*1a840*/  IMAD.MOV.U32 R13, RZ, RZ, R0 ;  /* 0x000000ffff0d7224 */ /* 0x000fe400078e0000 */
[----:B------:R-:W-:Y:S02]  /*1a850*/  IMAD.MOV.U32 R12, RZ, RZ, 0x7 ;  /* 0x00000007ff0c7424 */ /* 0x000fe400078e00ff */
[----:B------:R-:W-:-:S07]  /*1a860*/  IMAD.MOV.U32 R3, RZ, RZ, R14 ;  /* 0x000000ffff037224 */ /* 0x000fce00078e000e */
[----:B------:R-:W-:Y:S05]  /*1a870*/  WARPSYNC.COLLECTIVE R15, `(.L_x_8018) ;  /* 0x000000000f087348 */ /* 0x000fea0003c00000 */
[----:B------:R0:W1:Y:S02]  /*1a880*/  SHFL.IDX P6, R14, R13, R12, R11 ;  /* 0x0000000c0d0e7389 */ /* 0x00006400000c000b */
[----:B01----:R-:W-:Y:S01]  /*1a890*/  ENDCOLLECTIVE ;  /* 0x000000000000791b */ /* 0x003fe20003800000 */
.L_x_8018:
        /* <DEDUP_REMOVED lines=10> */
.L_x_8019:
[----:B------:R-:W-:Y:S01]  /*1a940*/  @!PT LDS RZ, [RZ] ;  /* 0x00000000fffff984 */ /* 0x000fe20000000800 */
[----:B------:R-:W-:Y:S01]  /*1a950*/  @!PT LDS RZ, [RZ] ;  /* 0x00000000fffff984 */ /* 0x000fe20000000800 */
[----:B------:R-:W-:Y:S01]  /*1a960*/  @!PT LDS RZ, [RZ] ;  /* 0x00000000fffff984 */ /* 0x000fe20000000800 */
[----:B------:R-:W-:Y:S04]  /*1a970*/  @P1 LDGSTS.E.BYPASS.LTC128B.128 [R8+0x1b400], desc[UR36][R2.64], !P3 ;  /* 0x1b40000002081fae */ /* 0x000fe8000d901d64 */
[----:B------:R0:W-:Y:S02]  /*1a980*/  @P1 LDGSTS.E.BYPASS.LTC128B.128 [R8+0x1f400], desc[UR36][R2.64+0x80], !P2 ;  /* 0x1f40008002081fae */ /* 0x0001e4000d101d64 */
[----:B0-----:R-:W-:Y:S01]  /*1a990*/  IMAD.MOV.U32 R2, RZ, RZ, R14 ;  /* 0x000000ffff027224 */ /* 0x001fe200078e000e */
[----:B------:R-:W-:Y:S06]  /*1a9a0*/  BRA `(.L_x_8020) ;  /* 0xffffffb400947947 */ /* 0x000fec000383ffff */
.L_x_7942:
        /* <DEDUP_REMOVED lines=9> */
.L_x_8021:
[C---:B------:R-:W-:Y:S01]  /*1aa40*/  VIADD R6, R27.reuse, 0x10 ;  /* 0x000000101b067836 */ /* 0x040fe20000000000 */
[----:B------:R-:W-:Y:S01]  /*1aa50*/  ISETP.GE.AND P2, PT, R27, R31, PT ;  /* 0x0000001f1b00720c */ /* 0x000fe20003f46270 */
[----:B------:R-:W-:Y:S02]  /*1aa60*/  IMAD.MOV.U32 R13, RZ, RZ, R0 ;  /* 0x000000ffff0d7224 */ /* 0x000fe400078e0000 */
[----:B------:R-:W-:-:S10]  /*1aa70*/  IMAD.MOV.U32 R2, RZ, RZ, R14 ;  /* 0x000000ffff027224 */ /* 0x000fd400078e000e */
[----:B------:R-:W-:Y:S05]  /*1aa80*/  WARPSYNC.COLLECTIVE R15, `(.L_x_8022) ;  /* 0x000000000f087348 */ /* 0x000fea0003c00000 */
[----:B------:R0:W1:Y:S02]  /*1aa90*/  SHFL.IDX P6, R14, R13, R12, R11 ;  /* 0x0000000c0d0e7389 */ /* 0x00006400000c000b */
[----:B01----:R-:W-:Y:S01]  /*1aaa0*/  ENDCOLLECTIVE ;  /* 0x000000000000791b */ /* 0x003fe20003800000 */
.L_x_8022:
        /* <DEDUP_REMOVED lines=8> */
.L_x_8023:
[----:B------:R-:W-:Y:S01]  /*1ab30*/  @!PT LDS RZ, [RZ] ;  /* 0x00000000fffff984 */ /* 0x000fe20000000800 */
[----:B------:R-:W-:Y:S01]  /*1ab40*/  @!PT LDS RZ, [RZ] ;  /* 0x00000000fffff984 */ /* 0x000fe20000000800 */
[----:B------:R-:W-:Y:S01]  /*1ab50*/  @!PT LDS RZ, [RZ] ;  /* 0x00000000fffff984 */ /* 0x000fe20000000800 */
[----:B------:R-:W-:Y:S04]  /*1ab60*/  @!P2 LDGSTS.E.BYPASS.LTC128B.128 [R8+0x10400], desc[UR36][R2.64], !P0 ;  /* 0x104000000208afae */ /* 0x000fe8000c101d64 */
[----:B------:R0:W-:Y:S01]  /*1ab70*/  @!P2 LDGSTS.E.BYPASS.LTC128B.128 [R8+0x14400], desc[UR36][R2.64+0x80], !P1 ;  /* 0x144000800208afae */ /* 0x0001e2000c901d64 */
[----:B------:R-:W-:Y:S01]  /*1ab80*/  ISETP.GE.AND P2, PT, R6, R31, PT ;  /* 0x0000001f0600720c */ /* 0x000fe20003f46270 */
[----:B------:R-:W-:Y:S02]  /*1ab90*/  VIADD R6, R27, 0x20 ;  /* 0x000000201b067836 */ /* 0x000fe40000000000 */
[----:B------:R-:W-:Y:S02]  /*1aba0*/  IMAD.MOV.U32 R13, RZ, RZ, R0 ;  /* 0x000000ffff0d7224 */ /* 0x000fe400078e0000 */
[----:B0-----:R-:W-:-:S08]  /*1abb0*/  IMAD.MOV.U32 R2, RZ, RZ, R14 ;  /* 0x000000ffff027224 */ /* 0x001fd000078e000e */
[----:B------:R-:W-:Y:S05]  /*1abc0*/  WARPSYNC.COLLECTIVE R15, `(.L_x_8024) ;  /* 0x000000000f087348 */ /* 0x000fea0003c00000 */
[----:B------:R0:W1:Y:S02]  /*1abd0*/  SHFL.IDX P6, R14, R13, R12, R11 ;  /* 0x0000000c0d0e7389 */ /* 0x00006400000c000b */
[----:B01----:R-:W-:Y:S01]  /*1abe0*/  ENDCOLLECTIVE ;  /* 0x000000000000791b */ /* 0x003fe20003800000 */
.L_x_8024:
        /* <DEDUP_REMOVED lines=8> */
.L_x_8025:
[----:B------:R-:W-:-:S05]  /*1ac70*/  @!P2 IMAD.MOV.U32 R3, RZ, RZ, R5 ;  /* 0x000000ffff03a224 */ /* 0x000fca00078e0005 */
        /* <DEDUP_REMOVED lines=12> */
.L_x_8026:
        /* <DEDUP_REMOVED lines=8> */
.L_x_8027:
        /* <DEDUP_REMOVED lines=13> */
.L_x_8028:
        /* <DEDUP_REMOVED lines=8> */
.L_x_8029:
        /* <DEDUP_REMOVED lines=13> */
.L_x_8030:
        /* <DEDUP_REMOVED lines=8> */
.L_x_8031:
        /* <DEDUP_REMOVED lines=13> */
.L_x_8032:
        /* <DEDUP_REMOVED lines=8> */
.L_x_8033:
[----:B------:R-:W-:-:S05]  /*1b1b0*/  @!P2 IMAD.MOV.U32 R3, RZ, RZ, R5 ;  /* 0x000000ffff03a224 */ /* 0x000fca00078e0005 */
        /* <DEDUP_REMOVED lines=11> */
.L_x_8034:
        /* <DEDUP_REMOVED lines=8> */
.L_x_8035:
        /* <DEDUP_REMOVED lines=11> */
.L_x_8036:
[----:B------:R-:W-:Y:S05]  /*1b3a0*/  BRA `(.L_x_8037) ;  /* 0xffffffb400f47947 */ /* 0x000fea000383ffff */
.L_x_7947:
[----:B0-----:R0:W1:Y:S02]  /*1b3b0*/  SYNCS.PHASECHK.TRANS64.TRYWAIT P1, [R22+URZ+0x28820], R3 ;  /* 0x02882003160075a7 */ /* 0x001064000802017f */
[----:B-1----:R-:W-:Y:S05]  /*1b3c0*/  @!P1 NANOSLEEP.SYNCS 0x989680 ;  /* 0x009896800000995d */ /* 0x002fea0003900000 */
[----:B------:R-:W1:Y:S02]  /*1b3d0*/  @!P1 SYNCS.PHASECHK.TRANS64 P1, [R22+URZ+0x28820], R3 ;  /* 0x02882003160095a7 */ /* 0x000e64000802007f */
[----:B-1----:R-:W-:Y:S05]  /*1b3e0*/  @!P1 BRA `(.L_x_7947) ;  /* 0xfffffffc00f09947 */ /* 0x002fea000383ffff */
[----:B------:R-:W-:Y:S05]  /*1b3f0*/  BRA `(.L_x_8038) ;  /* 0xffffffb8006c7947 */ /* 0x000fea000383ffff */
.L_x_7952:
[----:B0-----:R0:W1:Y:S02]  /*1b400*/  SYNCS.PHASECHK.TRANS64.TRYWAIT P0, [R6+URZ+0x28840], R3 ;  /* 0x02884003060075a7 */ /* 0x001064000800017f */
[----:B-1----:R-:W-:Y:S05]  /*1b410*/  @!P0 NANOSLEEP.SYNCS 0x989680 ;  /* 0x009896800000895d */ /* 0x002fea0003900000 */
[----:B------:R-:W1:Y:S02]  /*1b420*/  @!P0 SYNCS.PHASECHK.TRANS64 P0, [R6+URZ+0x28840], R3 ;  /* 0x02884003060085a7 */ /* 0x000e64000800007f */
[----:B-1----:R-:W-:Y:S05]  /*1b430*/  @!P0 BRA `(.L_x_7952) ;  /* 0xfffffffc00f08947 */ /* 0x002fea000383ffff */
[----:B------:R-:W-:Y:S05]  /*1b440*/  BRA `(.L_x_8039) ;  /* 0xffffffbc00307947 */ /* 0x000fea000383ffff */
.L_x_7953:
        /* <DEDUP_REMOVED lines=8> */
.L_x_8041:
[----:B------:R-:W-:Y:S05]  /*1b4d0*/  BSYNC B1 ;  /* 0x0000000000017941 */ /* 0x000fea0003800000 */
.L_x_8040:
        /* <DEDUP_REMOVED lines=9> */
.L_x_8042:
[----:B------:R-:W-:Y:S02]  /*1b570*/  IMAD R8, R8, 0x2, R22 ;  /* 0x0000000208087824 */ /* 0x000fe400078e0216 */
[----:B------:R-:W-:Y:S02]  /*1b580*/  IMAD.MOV.U32 R13, RZ, RZ, R9 ;  /* 0x000000ffff0d7224 */ /* 0x000fe400078e0009 */
[----:B------:R-:W-:Y:S02]  /*1b590*/  IMAD.MOV.U32 R12, RZ, RZ, 0x1 ;  /* 0x00000001ff0c7424 */ /* 0x000fe400078e00ff */
[----:B------:R-:W-:-:S07]  /*1b5a0*/  IMAD.MOV.U32 R2, RZ, RZ, R14 ;  /* 0x000000ffff027224 */ /* 0x000fce00078e000e */
[----:B------:R-:W-:Y:S05]  /*1b5b0*/  WARPSYNC.COLLECTIVE R15, `(.L_x_8043) ;  /* 0x000000000f087348 */ /* 0x000fea0003c00000 */
[----:B------:R0:W1:Y:S02]  /*1b5c0*/  SHFL.IDX P6, R14, R13, R12, R11 ;  /* 0x0000000c0d0e7389 */ /* 0x00006400000c000b */
[----:B01----:R-:W-:Y:S01]  /*1b5d0*/  ENDCOLLECTIVE ;  /* 0x000000000000791b */ /* 0x003fe20003800000 */
.L_x_8043:
        /* <DEDUP_REMOVED lines=12> */
.L_x_8044:
[----:B------:R-:W-:Y:S02]  /*1b6a0*/  IMAD.MOV.U32 R13, RZ, RZ, R9 ;  /* 0x000000ffff0d7224 */ /* 0x000fe400078e0009 */
[----:B------:R-:W-:Y:S02]  /*1b6b0*/  IMAD.MOV.U32 R12, RZ, RZ, 0x2 ;  /* 0x00000002ff0c7424 */ /* 0x000fe400078e00ff */
[----:B------:R-:W-:-:S07]  /*1b6c0*/  IMAD.MOV.U32 R2, RZ, RZ, R14 ;  /* 0x000000ffff027224 */ /* 0x000fce00078e000e */
[----:B------:R-:W-:Y:S05]  /*1b6d0*/  WARPSYNC.COLLECTIVE R15, `(.L_x_8045) ;  /* 0x000000000f087348 */ /* 0x000fea0003c00000 */
[----:B------:R0:W1:Y:S02]  /*1b6e0*/  SHFL.IDX P6, R14, R13, R12, R11 ;  /* 0x0000000c0d0e7389 */ /* 0x00006400000c000b */
[----:B01----:R-:W-:Y:S01]  /*1b6f0*/  ENDCOLLECTIVE ;  /* 0x000000000000791b */ /* 0x003fe20003800000 */
.L_x_8045:
        /* <DEDUP_REMOVED lines=12> */
.L_x_8046:
[----:B------:R-:W-:Y:S02]  /*1b7c0*/  IMAD.MOV.U32 R13, RZ, RZ, R9 ;  /* 0x000000ffff0d7224 */ /* 0x000fe400078e0009 */
[----:B------:R-:W-:Y:S02]  /*1b7d0*/  IMAD.MOV.U32 R12, RZ, RZ, 0x3 ;  /* 0x00000003ff0c7424 */ /* 0x000fe400078e00ff */
[----:B------:R-:W-:-:S07]  /*1b7e0*/  IMAD.MOV.U32 R2, RZ, RZ, R14 ;  /* 0x000000ffff027224 */ /* 0x000fce00078e000e */
[----:B------:R-:W-:Y:S05]  /*1b7f0*/  WARPSYNC.COLLECTIVE R15, `(.L_x_8047) ;  /* 0x000000000f087348 */ /* 0x000fea0003c00000 */
[----:B------:R0:W1:Y:S02]  /*1b800*/  SHFL.IDX P6, R14, R13, R12, R11 ;  /* 0x0000000c0d0e7389 */ /* 0x00006400000c000b */
[----:B01----:R-:W-:Y:S01]  /*1b810*/  ENDCOLLECTIVE ;  /* 0x000000000000791b */ /* 0x003fe20003800000 */
.L_x_8047:
        /* <DEDUP_REMOVED lines=12> */
.L_x_8048:
[----:B------:R-:W-:Y:S02]  /*1b8e0*/  IMAD.MOV.U32 R13, RZ, RZ, R9 ;  /* 0x000000ffff0d7224 */ /* 0x000fe400078e0009 */
[----:B------:R-:W-:Y:S02]  /*1b8f0*/  IMAD.MOV.U32 R12, RZ, RZ, 0x4 ;  /* 0x00000004ff0c7424 */ /* 0x000fe400078e00ff */
[----:B------:R-:W-:-:S07]  /*1b900*/  IMAD.MOV.U32 R2, RZ, RZ, R14 ;  /* 0x000000ffff027224 */ /* 0x000fce00078e000e */
[----:B------:R-:W-:Y:S05]  /*1b910*/  WARPSYNC.COLLECTIVE R15, `(.L_x_8049) ;  /* 0x000000000f087348 */ /* 0x000fea0003c00000 */
[----:B------:R0:W1:Y:S02]  /*1b920*/  SHFL.IDX P6, R14, R13, R12, R11 ;  /* 0x0000000c0d0e7389 */ /* 0x00006400000c000b */
[----:B01----:R-:W-:Y:S01]  /*1b930*/  ENDCOLLECTIVE ;  /* 0x000000000000791b */ /* 0x003fe20003800000 */
.L_x_8049:
        /* <DEDUP_REMOVED lines=12> */
.L_x_8050:
[----:B------:R-:W-:Y:S02]  /*1ba00*/  IMAD.MOV.U32 R13, RZ, RZ, R9 ;  /* 0x000000ffff0d7224 */ /* 0x000fe400078e0009 */
[----:B------:R-:W-:Y:S02]  /*1ba10*/  IMAD.MOV.U32 R12, RZ, RZ, 0x5 ;  /* 0x00000005ff0c7424 */ /* 0x000fe400078e00ff */
[----:B------:R-:W-:-:S07]  /*1ba20*/  IMAD.MOV.U32 R2, RZ, RZ, R14 ;  /* 0x000000ffff027224 */ /* 0x000fce00078e000e */
[----:B------:R-:W-:Y:S05]  /*1ba30*/  WARPSYNC.COLLECTIVE R15, `(.L_x_8051) ;  /* 0x000000000f087348 */ /* 0x000fea0003c00000 */
[----:B------:R0:W1:Y:S02]  /*1ba40*/  SHFL.IDX P6, R14, R13, R12, R11 ;  /* 0x0000000c0d0e7389 */ /* 0x00006400000c000b */
[----:B01----:R-:W-:Y:S01]  /*1ba50*/  ENDCOLLECTIVE ;  /* 0x000000000000791b */ /* 0x003fe20003800000 */
.L_x_8051:
        /* <DEDUP_REMOVED lines=12> */
.L_x_8052:
[----:B------:R-:W-:Y:S02]  /*1bb20*/  IMAD.MOV.U32 R13, RZ, RZ, R9 ;  /* 0x000000ffff0d7224 */ /* 0x000fe400078e0009 */
[----:B------:R-:W-:Y:S02]  /*1bb30*/  IMAD.MOV.U32 R12, RZ, RZ, 0x6 ;  /* 0x00000006ff0c7424 */ /* 0x000fe400078e00ff */
[----:B------:R-:W-:-:S07]  /*1bb40*/  IMAD.MOV.U32 R2, RZ, RZ, R14 ;  /* 0x000000ffff027224 */ /* 0x000fce00078e000e */
[----:B------:R-:W-:Y:S05]  /*1bb50*/  WARPSYNC.COLLECTIVE R15, `(.L_x_8053) ;  /* 0x000000000f087348 */ /* 0x000fea0003c00000 */
[----:B------:R0:W1:Y:S02]  /*1bb60*/  SHFL.IDX P6, R14, R13, R12, R11 ;  /* 0x0000000c0d0e7389 */ /* 0x00006400000c000b */
[----:B01----:R-:W-:Y:S01]  /*1bb70*/  ENDCOLLECTIVE ;  /* 0x000000000000791b */ /* 0x003fe20003800000 */
.L_x_8053:
        /* <DEDUP_REMOVED lines=12> */
.L_x_8054:
[----:B------:R-:W-:Y:S02]  /*1bc40*/  IMAD.MOV.U32 R13, RZ, RZ, R9 ;  /* 0x000000ffff0d7224 */ /* 0x000fe400078e0009 */
[----:B------:R-:W-:Y:S02]  /*1bc50*/  IMAD.MOV.U32 R12, RZ, RZ, 0x7 ;  /* 0x00000007ff0c7424 */ /* 0x000fe400078e00ff */
[----:B------:R-:W-:-:S07]  /*1bc60*/  IMAD.MOV.U32 R2, RZ, RZ, R14 ;  /* 0x000000ffff027224 */ /* 0x000fce00078e000e */
[----:B------:R-:W-:Y:S05]  /*1bc70*/  WARPSYNC.COLLECTIVE R15, `(.L_x_8055) ;  /* 0x000000000f087348 */ /* 0x000fea0003c00000 */
[----:B------:R0:W1:Y:S02]  /*1bc80*/  SHFL.IDX P6, R14, R13, R12, R11 ;  /* 0x0000000c0d0e7389 */ /* 0x00006400000c000b */
[----:B01----:R-:W-:Y:S01]  /*1bc90*/  ENDCOLLECTIVE ;  /* 0x000000000000791b */ /* 0x003fe20003800000 */
.L_x_8055:
        /* <DEDUP_REMOVED lines=12> */
.L_x_8056:
[----:B------:R-:W-:Y:S01]  /*1bd60*/  IMAD.MOV.U32 R2, RZ, RZ, R14 ;  /* 0x000000ffff027224 */ /* 0x000fe200078e000e */
[----:B------:R-:W-:Y:S06]  /*1bd70*/  BRA `(.L_x_8057) ;  /* 0xffffffb400fc7947 */ /* 0x000fec000383ffff */
.L_x_7958:
[----:B-1----:R1:W3:Y:S02]  /*1bd80*/  SYNCS.PHASECHK.TRANS64.TRYWAIT P0, [R6+URZ+0x28860], R2 ;  /* 0x02886002060075a7 */ /* 0x0022e4000800017f */
[----:B---3--:R-:W-:Y:S05]  /*1bd90*/  @!P0 NANOSLEEP.SYNCS 0x989680 ;  /* 0x009896800000895d */ /* 0x008fea0003900000 */
[----:B------:R-:W3:Y:S02]  /*1bda0*/  @!P0 SYNCS.PHASECHK.TRANS64 P0, [R6+URZ+0x28860], R2 ;  /* 0x02886002060085a7 */ /* 0x000ee4000800007f */
[----:B---3--:R-:W-:Y:S05]  /*1bdb0*/  @!P0 BRA `(.L_x_7958) ;  /* 0xfffffffc00f08947 */ /* 0x008fea000383ffff */
[----:B------:R-:W-:Y:S05]  /*1bdc0*/  BRA `(.L_x_8058) ;  /* 0xffffffb800587947 */ /* 0x000fea000383ffff */
.L_x_7959:
        /* <DEDUP_REMOVED lines=8> */
.L_x_8060:
[----:B------:R-:W-:Y:S05]  /*1be50*/  BSYNC B1 ;  /* 0x0000000000017941 */ /* 0x000fea0003800000 */
.L_x_8059:
        /* <DEDUP_REMOVED lines=9> */
.L_x_8061:
[----:B------:R-:W-:Y:S02]  /*1bef0*/  IMAD.MOV.U32 R13, RZ, RZ, R18 ;  /* 0x000000ffff0d7224 */ /* 0x000fe400078e0012 */
[----:B------:R-:W-:Y:S02]  /*1bf00*/  IMAD.MOV.U32 R12, RZ, RZ, 0x1 ;  /* 0x00000001ff0c7424 */ /* 0x000fe400078e00ff */
[----:B------:R-:W-:-:S07]  /*1bf10*/  IMAD.MOV.U32 R2, RZ, RZ, R14 ;  /* 0x000000ffff027224 */ /* 0x000fce00078e000e */
[----:B------:R-:W-:Y:S05]  /*1bf20*/  WARPSYNC.COLLECTIVE R15, `(.L_x_8062) ;  /* 0x000000000f087348 */ /* 0x000fea0003c00000 */
[----:B------:R0:W1:Y:S02]  /*1bf30*/  SHFL.IDX P6, R14, R13, R12, R11 ;  /* 0x0000000c0d0e7389 */ /* 0x00006400000c000b */
[----:B01----:R-:W-:Y:S01]  /*1bf40*/  ENDCOLLECTIVE ;  /* 0x000000000000791b */ /* 0x003fe20003800000 */
.L_x_8062:
        /* <DEDUP_REMOVED lines=14> */
.L_x_8063:
[----:B------:R-:W-:Y:S02]  /*1c030*/  IMAD.MOV.U32 R13, RZ, RZ, R18 ;  /* 0x000000ffff0d7224 */ /* 0x000fe400078e0012 */
[----:B------:R-:W-:Y:S02]  /*1c040*/  IMAD.MOV.U32 R12, RZ, RZ, 0x2 ;  /* 0x00000002ff0c7424 */ /* 0x000fe400078e00ff */
[----:B------:R-:W-:-:S07]  /*1c050*/  IMAD.MOV.U32 R2, RZ, RZ, R14 ;  /* 0x000000ffff027224 */ /* 0x000fce00078e000e */
[----:B------:R-:W-:Y:S05]  /*1c060*/  WARPSYNC.COLLECTIVE R15, `(.L_x_8064) ;  /* 0x000000000f087348 */ /* 0x000fea0003c00000 */
[----:B------:R0:W1:Y:S02]  /*1c070*/  SHFL.IDX P6, R14, R13, R12, R11 ;  /* 0x0000000c0d0e7389 */ /* 0x00006400000c000b */
[----:B01----:R-:W-:Y:S01]  /*1c080*/  ENDCOLLECTIVE ;  /* 0x000000000000791b */ /* 0x003fe20003800000 */
.L_x_8064:
        /* <DEDUP_REMOVED lines=14> */
.L_x_8065:
[----:B------:R-:W-:Y:S02]  /*1c170*/  IMAD.MOV.U32 R13, RZ, RZ, R18 ;  /* 0x000000ffff0d7224 */ /* 0x000fe400078e0012 */
[----:B------:R-:W-:Y:S02]  /*1c180*/  IMAD.MOV.U32 R12, RZ, RZ, 0x3 ;  /* 0x00000003ff0c7424 */ /* 0x000fe400078e00ff */
[----:B------:R-:W-:-:S07]  /*1c190*/  IMAD.MOV.U32 R2, RZ, RZ, R14 ;  /* 0x000000ffff027224 */ /* 0x000fce00078e000e */
[----:B------:R-:W-:Y:S05]  /*1c1a0*/  WARPSYNC.COLLECTIVE R15, `(.L_x_8066) ;  /* 0x000000000f087348 */ /* 0x000fea0003c00000 */
[----:B------:R0:W1:Y:S02]  /*1c1b0*/  SHFL.IDX P6, R14, R13, R12, R11 ;  /* 0x0000000c0d0e7389 */ /* 0x00006400000c000b */
[----:B01----:R-:W-:Y:S01]  /*1c1c0*/  ENDCOLLECTIVE ;  /* 0x000000000000791b */ /* 0x003fe20003800000 */
.L_x_8066:
        /* <DEDUP_REMOVED lines=14> */
.L_x_8067:
[----:B------:R-:W-:Y:S02]  /*1c2b0*/  IMAD.MOV.U32 R13, RZ, RZ, R18 ;  /* 0x000000ffff0d7224 */ /* 0x000fe400078e0012 */
[----:B------:R-:W-:Y:S02]  /*1c2c0*/  IMAD.MOV.U32 R12, RZ, RZ, 0x4 ;  /* 0x00000004ff0c7424 */ /* 0x000fe400078e00ff */
[----:B------:R-:W-:-:S07]  /*1c2d0*/  IMAD.MOV.U32 R2, RZ, RZ, R14 ;  /* 0x000000ffff027224 */ /* 0x000fce00078e000e */
[----:B------:R-:W-:Y:S05]  /*1c2e0*/  WARPSYNC.COLLECTIVE R15, `(.L_x_8068) ;  /* 0x000000000f087348 */ /* 0x000fea0003c00000 */
[----:B------:R0:W1:Y:S02]  /*1c2f0*/  SHFL.IDX P6, R14, R13, R12, R11 ;  /* 0x0000000c0d0e7389 */ /* 0x00006400000c000b */
[----:B01----:R-:W-:Y:S01]  /*1c300*/  ENDCOLLECTIVE ;  /* 0x000000000000791b */ /* 0x003fe20003800000 */
.L_x_8068:
        /* <DEDUP_REMOVED lines=14> */
.L_x_8069:
[----:B------:R-:W-:Y:S02]  /*1c3f0*/  IMAD.MOV.U32 R13, RZ, RZ, R18 ;  /* 0x000000ffff0d7224 */ /* 0x000fe400078e0012 */
[----:B------:R-:W-:Y:S02]  /*1c400*/  IMAD.MOV.U32 R12, RZ, RZ, 0x5 ;  /* 0x00000005ff0c7424 */ /* 0x000fe400078e00ff */
[----:B------:R-:W-:-:S07]  /*1c410*/  IMAD.MOV.U32 R2, RZ, RZ, R14 ;  /* 0x000000ffff027224 */ /* 0x000fce00078e000e */
[----:B------:R-:W-:Y:S05]  /*1c420*/  WARPSYNC.COLLECTIVE R15, `(.L_x_8070) ;  /* 0x000000000f087348 */ /* 0x000fea0003c00000 */
[----:B------:R0:W1:Y:S02]  /*1c430*/  SHFL.IDX P6, R14, R13, R12, R11 ;  /* 0x0000000c0d0e7389 */ /* 0x00006400000c000b */
[----:B01----:R-:W-:Y:S01]  /*1c440*/  ENDCOLLECTIVE ;  /* 0x000000000000791b */ /* 0x003fe20003800000 */
.L_x_8070:
        /* <DEDUP_REMOVED lines=14> */
.L_x_8071:
[----:B------:R-:W-:Y:S02]  /*1c530*/  IMAD.MOV.U32 R13, RZ, RZ, R18 ;  /* 0x000000ffff0d7224 */ /* 0x000fe400078e0012 */
[----:B------:R-:W-:Y:S02]  /*1c540*/  IMAD.MOV.U32 R12, RZ, RZ, 0x6 ;  /* 0x00000006ff0c7424 */ /* 0x000fe400078e00ff */
[----:B------:R-:W-:-:S07]  /*1c550*/  IMAD.MOV.U32 R2, RZ, RZ, R14 ;  /* 0x000000ffff027224 */ /* 0x000fce00078e000e */
[----:B------:R-:W-:Y:S05]  /*1c560*/  WARPSYNC.COLLECTIVE R15, `(.L_x_8072) ;  /* 0x000000000f087348 */ /* 0x000fea0003c00000 */
[----:B------:R0:W1:Y:S02]  /*1c570*/  SHFL.IDX P6, R14, R13, R12, R11 ;  /* 0x0000000c0d0e7389 */ /* 0x00006400000c000b */
[----:B01----:R-:W-:Y:S01]  /*1c580*/  ENDCOLLECTIVE ;  /* 0x000000000000791b */ /* 0x003fe20003800000 */
.L_x_8072:
        /* <DEDUP_REMOVED lines=14> */
.L_x_8073:
[----:B------:R-:W-:Y:S02]  /*1c670*/  IMAD.MOV.U32 R13, RZ, RZ, R18 ;  /* 0x000000ffff0d7224 */ /* 0x000fe400078e0012 */
[----:B------:R-:W-:Y:S02]  /*1c680*/  IMAD.MOV.U32 R12, RZ, RZ, 0x7 ;  /* 0x00000007ff0c7424 */ /* 0x000fe400078e00ff */
[----:B------:R-:W-:-:S07]  /*1c690*/  IMAD.MOV.U32 R2, RZ, RZ, R14 ;  /* 0x000000ffff027224 */ /* 0x000fce00078e000e */
[----:B------:R-:W-:Y:S05]  /*1c6a0*/  WARPSYNC.COLLECTIVE R15, `(.L_x_8074) ;  /* 0x000000000f087348 */ /* 0x000fea0003c00000 */
[----:B------:R0:W1:Y:S02]  /*1c6b0*/  SHFL.IDX P6, R14, R13, R12, R11 ;  /* 0x0000000c0d0e7389 */ /* 0x00006400000c000b */
[----:B01----:R-:W-:Y:S01]  /*1c6c0*/  ENDCOLLECTIVE ;  /* 0x000000000000791b */ /* 0x003fe20003800000 */
.L_x_8074:
        /* <DEDUP_REMOVED lines=13> */
.L_x_8075:
[----:B------:R-:W-:Y:S01]  /*1c7a0*/  @!PT LDS RZ, [RZ] ;  /* 0x00000000fffff984 */ /* 0x000fe20000000800 */
[----:B------:R-:W-:Y:S01]  /*1c7b0*/  @!PT LDS RZ, [RZ] ;  /* 0x00000000fffff984 */ /* 0x000fe20000000800 */
[----:B------:R-:W-:Y:S01]  /*1c7c0*/  @!PT LDS RZ, [RZ] ;  /* 0x00000000fffff984 */ /* 0x000fe20000000800 */
[----:B------:R0:W-:Y:S01]  /*1c7d0*/  LDGSTS.E.BYPASS.LTC128B.128 [R7+0x7400], desc[UR36][R2.64+0x80], !P0 ;  /* 0x0740008002077fae */ /* 0x0001e2000c101d64 */
[----:B------:R-:W-:Y:S05]  /*1c7e0*/  BRA `(.L_x_8076) ;  /* 0xffffffb000dc7947 */ /* 0x000fea000383ffff */
.L_x_7967:
[----:B0-----:R0:W1:Y:S02]  /*1c7f0*/  SYNCS.PHASECHK.TRANS64.TRYWAIT P0, [R0+URZ+0x28860], R3 ;  /* 0x02886003000075a7 */ /* 0x001064000800017f */
[----:B-1----:R-:W-:Y:S05]  /*1c800*/  @!P0 NANOSLEEP.SYNCS 0x989680 ;  /* 0x009896800000895d */ /* 0x002fea0003900000 */
[----:B------:R-:W1:Y:S02]  /*1c810*/  @!P0 SYNCS.PHASECHK.TRANS64 P0, [R0+URZ+0x28860], R3 ;  /* 0x02886003000085a7 */ /* 0x000e64000800007f */
[----:B-1----:R-:W-:Y:S05]  /*1c820*/  @!P0 BRA `(.L_x_7967) ;  /* 0xfffffffc00f08947 */ /* 0x002fea000383ffff */
[----:B------:R-:W-:Y:S05]  /*1c830*/  BRA `(.L_x_8077) ;  /* 0xffffffb400e87947 */ /* 0x000fea000383ffff */
.L_x_7968:
        /* <DEDUP_REMOVED lines=8> */
.L_x_8079:
[----:B------:R-:W-:Y:S05]  /*1c8c0*/  BSYNC B0 ;  /* 0x0000000000007941 */ /* 0x000fea0003800000 */
.L_x_8078:
        /* <DEDUP_REMOVED lines=9> */
.L_x_8080:
        /* <DEDUP_REMOVED lines=12> */
.L_x_8081:
        /* <DEDUP_REMOVED lines=13> */
.L_x_8082:
[----:B------:R-:W-:Y:S02]  /*1caf0*/  IMAD.MOV.U32 R13, RZ, RZ, R18 ;  /* 0x000000ffff0d7224 */ /* 0x000fe400078e0012 */
[----:B------:R-:W-:Y:S02]  /*1cb00*/  IMAD.MOV.U32 R12, RZ, RZ, 0x2 ;  /* 0x00000002ff0c7424 */ /* 0x000fe400078e00ff */
[----:B------:R-:W-:-:S07]  /*1cb10*/  IMAD.MOV.U32 R10, RZ, RZ, R14 ;  /* 0x000000ffff0a7224 */ /* 0x000fce00078e000e */
[----:B------:R-:W-:Y:S05]  /*1cb20*/  WARPSYNC.COLLECTIVE R15, `(.L_x_8083) ;  /* 0x000000000f087348 */ /* 0x000fea0003c00000 */
[----:B------:R0:W1:Y:S02]  /*1cb30*/  SHFL.IDX P6, R14, R13, R12, R11 ;  /* 0x0000000c0d0e7389 */ /* 0x00006400000c000b */
[----:B01----:R-:W-:Y:S01]  /*1cb40*/  ENDCOLLECTIVE ;  /* 0x000000000000791b */ /* 0x003fe20003800000 */
.L_x_8083:
        /* <DEDUP_REMOVED lines=14> */
.L_x_8084:
[----:B------:R-:W-:Y:S02]  /*1cc30*/  IMAD.MOV.U32 R13, RZ, RZ, R18 ;  /* 0x000000ffff0d7224 */ /* 0x000fe400078e0012 */
[----:B------:R-:W-:Y:S01]  /*1cc40*/  IMAD.MOV.U32 R12, RZ, RZ, 0x3 ;  /* 0x00000003ff0c7424 */ /* 0x000fe200078e00ff */
[----:B------:R-:W-:-:S13]  /*1cc50*/  IADD3 R2, P2, R14, R5, RZ ;  /* 0x000000050e027210 */ /* 0x000fda0007f5e0ff */
[----:B------:R-:W-:Y:S05]  /*1cc60*/  WARPSYNC.COLLECTIVE R15, `(.L_x_8085) ;  /* 0x000000000f087348 */ /* 0x000fea0003c00000 */
[----:B------:R0:W1:Y:S02]  /*1cc70*/  SHFL.IDX P6, R14, R13, R12, R11 ;  /* 0x0000000c0d0e7389 */ /* 0x00006400000c000b */
[----:B01----:R-:W-:Y:S01]  /*1cc80*/  ENDCOLLECTIVE ;  /* 0x000000000000791b */ /* 0x003fe20003800000 */
.L_x_8085:
        /* <DEDUP_REMOVED lines=13> */
.L_x_8086:
[----:B------:R-:W-:Y:S02]  /*1cd60*/  IMAD.MOV.U32 R13, RZ, RZ, R18 ;  /* 0x000000ffff0d7224 */ /* 0x000fe400078e0012 */
[----:B------:R-:W-:Y:S01]  /*1cd70*/  IMAD.MOV.U32 R12, RZ, RZ, 0x4 ;  /* 0x00000004ff0c7424 */ /* 0x000fe200078e00ff */
[----:B------:R-:W-:-:S13]  /*1cd80*/  IADD3 R2, P2, R14, R5, RZ ;  /* 0x000000050e027210 */ /* 0x000fda0007f5e0ff */
[----:B------:R-:W-:Y:S05]  /*1cd90*/  WARPSYNC.COLLECTIVE R15, `(.L_x_8087) ;  /* 0x000000000f087348 */ /* 0x000fea0003c00000 */
[----:B------:R0:W1:Y:S02]  /*1cda0*/  SHFL.IDX P6, R14, R13, R12, R11 ;  /* 0x0000000c0d0e7389 */ /* 0x00006400000c000b */
[----:B01----:R-:W-:Y:S01]  /*1cdb0*/  ENDCOLLECTIVE ;  /* 0x000000000000791b */ /* 0x003fe20003800000 */
.L_x_8087:
        /* <DEDUP_REMOVED lines=13> */
.L_x_8088:
[----:B------:R-:W-:Y:S02]  /*1ce90*/  IMAD.MOV.U32 R13, RZ, RZ, R18 ;  /* 0x000000ffff0d7224 */ /* 0x000fe400078e0012 */
[----:B------:R-:W-:Y:S02]  /*1cea0*/  IMAD.MOV.U32 R12, RZ, RZ, 0x5 ;  /* 0x00000005ff0c7424 */ /* 0x000fe400078e00ff */
[----:B------:R-:W-:-:S07]  /*1ceb0*/  IMAD.MOV.U32 R10, RZ, RZ, R14 ;  /* 0x000000ffff0a7224 */ /* 0x000fce00078e000e */
[----:B------:R-:W-:Y:S05]  /*1cec0*/  WARPSYNC.COLLECTIVE R15, `(.L_x_8089) ;  /* 0x000000000f087348 */ /* 0x000fea0003c00000 */
[----:B------:R0:W1:Y:S02]  /*1ced0*/  SHFL.IDX P6, R14, R13, R12, R11 ;  /* 0x0000000c0d0e7389 */ /* 0x00006400000c000b */
[----:B01----:R-:W-:Y:S01]  /*1cee0*/  ENDCOLLECTIVE ;  /* 0x000000000000791b */ /* 0x003fe20003800000 */
.L_x_8089:
        /* <DEDUP_REMOVED lines=14> */
.L_x_8090:
[----:B------:R-:W-:Y:S02]  /*1cfd0*/  IMAD.MOV.U32 R13, RZ, RZ, R18 ;  /* 0x000000ffff0d7224 */ /* 0x000fe400078e0012 */
[----:B------:R-:W-:Y:S01]  /*1cfe0*/  IMAD.MOV.U32 R12, RZ, RZ, 0x6 ;  /* 0x00000006ff0c7424 */ /* 0x000fe200078e00ff */
[----:B------:R-:W-:-:S13]  /*1cff0*/  IADD3 R2, P2, R14, R5, RZ ;  /* 0x000000050e027210 */ /* 0x000fda0007f5e0ff */
[----:B------:R-:W-:Y:S05]  /*1d000*/  WARPSYNC.COLLECTIVE R15, `(.L_x_8091) ;  /* 0x000000000f087348 */ /* 0x000fea0003c00000 */
[----:B------:R0:W1:Y:S02]  /*1d010*/  SHFL.IDX P6, R14, R13, R12, R11 ;  /* 0x0000000c0d0e7389 */ /* 0x00006400000c000b */
[----:B01----:R-:W-:Y:S01]  /*1d020*/  ENDCOLLECTIVE ;  /* 0x000000000000791b */ /* 0x003fe20003800000 */
.L_x_8091:
        /* <DEDUP_REMOVED lines=13> */
.L_x_8092:
[----:B------:R-:W-:Y:S02]  /*1d100*/  IMAD.MOV.U32 R13, RZ, RZ, R18 ;  /* 0x000000ffff0d7224 */ /* 0x000fe400078e0012 */
[----:B------:R-:W-:Y:S02]  /*1d110*/  IMAD.MOV.U32 R12, RZ, RZ, 0x7 ;  /* 0x00000007ff0c7424 */ /* 0x000fe400078e00ff */
[----:B------:R-:W-:-:S07]  /*1d120*/  IMAD.MOV.U32 R10, RZ, RZ, R14 ;  /* 0x000000ffff0a7224 */ /* 0x000fce00078e000e */
[----:B------:R-:W-:Y:S05]  /*1d130*/  WARPSYNC.COLLECTIVE R15, `(.L_x_8093) ;  /* 0x000000000f087348 */ /* 0x000fea0003c00000 */
[----:B------:R0:W1:Y:S02]  /*1d140*/  SHFL.IDX P6, R14, R13, R12, R11 ;  /* 0x0000000c0d0e7389 */ /* 0x00006400000c000b */
[----:B01----:R-:W-:Y:S01]  /*1d150*/  ENDCOLLECTIVE ;  /* 0x000000000000791b */ /* 0x003fe20003800000 */
.L_x_8093:
        /* <DEDUP_REMOVED lines=12> */
.L_x_8094:
[----:B------:R-:W-:Y:S05]  /*1d220*/  BRA `(.L_x_8095) ;  /* 0xffffffb000887947 */ /* 0x000fea000383ffff */
.L_x_7973:
        /* <DEDUP_REMOVED lines=8> */
.L_x_8097:
[----:B------:R-:W-:Y:S05]  /*1d2b0*/  BSYNC B0 ;  /* 0x0000000000007941 */ /* 0x000fea0003800000 */
.L_x_8096:
        /* <DEDUP_REMOVED lines=9> */
.L_x_8098:
        /* <DEDUP_REMOVED lines=23> */
.L_x_8099:
[----:B------:R-:W-:Y:S01]  /*1d4c0*/  IMAD.MOV.U32 R12, RZ, RZ, 0x2 ;  /* 0x00000002ff0c7424 */ /* 0x000fe200078e00ff */
[----:B------:R-:W-:-:S05]  /*1d4d0*/  SEL R6, R14, RZ, P1 ;  /* 0x000000ff0e067207 */ /* 0x000fca0000800000 */
[----:B------:R-:W-:-:S04]  /*1d4e0*/  IMAD.IADD R6, R13, 0x1, R6 ;  /* 0x000000010d067824 */ /* 0x000fc800078e0206 */
[----:B------:R-:W-:-:S07]  /*1d4f0*/  IMAD.MOV.U32 R13, RZ, RZ, R6 ;  /* 0x000000ffff0d7224 */ /* 0x000fce00078e0006 */
[----:B------:R-:W-:Y:S05]  /*1d500*/  WARPSYNC.COLLECTIVE R15, `(.L_x_8100) ;  /* 0x000000000f087348 */ /* 0x000fea0003c00000 */
[----:B------:R0:W1:Y:S02]  /*1d510*/  SHFL.UP P6, R14, R13, R12, R11 ;  /* 0x0400000c0d0e7389 */ /* 0x00006400000c000b */
[----:B01----:R-:W-:Y:S01]  /*1d520*/  ENDCOLLECTIVE ;  /* 0x000000000000791b */ /* 0x003fe20003800000 */
.L_x_8100:
        /* <DEDUP_REMOVED lines=8> */
.L_x_8101:
[----:B------:R-:W-:Y:S01]  /*1d5b0*/  IMAD.MOV.U32 R12, RZ, RZ, 0x8 ;  /* 0x00000008ff0c7424 */ /* 0x000fe200078e00ff */
[----:B------:R-:W-:-:S05]  /*1d5c0*/  SEL R3, R14, RZ, P3 ;  /* 0x000000ff0e037207 */ /* 0x000fca0001800000 */
[----:B------:R-:W-:-:S04]  /*1d5d0*/  IMAD.IADD R3, R2, 0x1, R3 ;  /* 0x0000000102037824 */ /* 0x000fc800078e0203 */
[----:B------:R-:W-:-:S07]  /*1d5e0*/  IMAD.MOV.U32 R13, RZ, RZ, R3 ;  /* 0x000000ffff0d7224 */ /* 0x000fce00078e0003 */
[----:B------:R-:W-:Y:S05]  /*1d5f0*/  WARPSYNC.COLLECTIVE R15, `(.L_x_8102) ;  /* 0x000000000f087348 */ /* 0x000fea0003c00000 */
[----:B------:R0:W1:Y:S02]  /*1d600*/  SHFL.UP P6, R14, R13, R12, R11 ;  /* 0x0400000c0d0e7389 */ /* 0x00006400000c000b */
[----:B01----:R-:W-:Y:S01]  /*1d610*/  ENDCOLLECTIVE ;  /* 0x000000000000791b */ /* 0x003fe20003800000 */
.L_x_8102:
[----:B------:R-:W-:Y:S01]  /*1d620*/  IMAD.MOV.U32 R12, RZ, RZ, 0x10 ;  /* 0x00000010ff0c7424 */ /* 0x000fe200078e00ff */
[----:B------:R-:W-:-:S05]  /*1d630*/  SEL R4, R14, RZ, P4 ;  /* 0x000000ff0e047207 */ /* 0x000fca0002000000 */
[----:B------:R-:W-:-:S04]  /*1d640*/  IMAD.IADD R4, R3, 0x1, R4 ;  /* 0x0000000103047824 */ /* 0x000fc800078e0204 */
[----:B------:R-:W-:-:S07]  /*1d650*/  IMAD.MOV.U32 R13, RZ, RZ, R4 ;  /* 0x000000ffff0d7224 */ /* 0x000fce00078e0004 */
[----:B------:R-:W-:Y:S05]  /*1d660*/  WARPSYNC.COLLECTIVE R15, `(.L_x_8103) ;  /* 0x000000000f087348 */ /* 0x000fea0003c00000 */
[----:B------:R0:W1:Y:S02]  /*1d670*/  SHFL.UP P6, R14, R13, R12, R11 ;  /* 0x0400000c0d0e7389 */ /* 0x00006400000c000b */
[----:B01----:R-:W-:Y:S01]  /*1d680*/  ENDCOLLECTIVE ;  /* 0x000000000000791b */ /* 0x003fe20003800000 */
.L_x_8103:
        /* <DEDUP_REMOVED lines=8> */
.L_x_8104:
[----:B------:R-:W-:Y:S05]  /*1d710*/  BRA `(.L_x_8105) ;  /* 0xffffffb000947947 */ /* 0x000fea000383ffff */
.L_x_7976:
[----:B------:R-:W-:Y:S01]  /*1d720*/  BSSY B0, `(.L_x_8106) ;  /* 0x0000007000007945 */ /* 0x000fe20003800000 */
[----:B------:R-:W-:Y:S02]  /*1d730*/  IMAD.MOV.U32 R12, RZ, RZ, 0x1 ;  /* 0x00000001ff0c7424 */ /* 0x000fe400078e00ff */
[----:B------:R-:W-:Y:S02]  /*1d740*/  IMAD.MOV.U32 R11, RZ, RZ, RZ ;  /* 0x000000ffff0b7224 */ /* 0x000fe400078e00ff */
[----:B------:R-:W-:-:S07]  /*1d750*/  IMAD.MOV.U32 R15, RZ, RZ, -0x1 ;  /* 0xffffffffff0f7424 */ /* 0x000fce00078e00ff */
[----:B------:R-:W-:Y:S05]  /*1d760*/  WARPSYNC.COLLECTIVE R15, `(.L_x_8107) ;  /* 0x000000000f087348 */ /* 0x000fea0003c00000 */
[----:B------:R0:W1:Y:S02]  /*1d770*/  SHFL.UP P6, R14, R13, R12, R11 ;  /* 0x0400000c0d0e7389 */ /* 0x00006400000c000b */
[----:B01----:R-:W-:Y:S01]  /*1d780*/  ENDCOLLECTIVE ;  /* 0x000000000000791b */ /* 0x003fe20003800000 */
.L_x_8107:
[----:B------:R-:W-:Y:S05]  /*1d790*/  BSYNC B0 ;  /* 0x0000000000007941 */ /* 0x000fea0003800000 */
.L_x_8106:
        /* <DEDUP_REMOVED lines=8> */
.L_x_8108:
[----:B------:R-:W-:Y:S01]  /*1d820*/  IMAD.MOV.U32 R12, RZ, RZ, 0x4 ;  /* 0x00000004ff0c7424 */ /* 0x000fe200078e00ff */
[----:B------:R-:W-:-:S05]  /*1d830*/  SEL R2, R14, RZ, P2 ;  /* 0x000000ff0e027207 */ /* 0x000fca0001000000 */
[----:B------:R-:W-:-:S04]  /*1d840*/  IMAD.IADD R2, R13, 0x1, R2 ;  /* 0x000000010d027824 */ /* 0x000fc800078e0202 */
[----:B------:R-:W-:-:S07]  /*1d850*/  IMAD.MOV.U32 R13, RZ, RZ, R2 ;  /* 0x000000ffff0d7224 */ /* 0x000fce00078e0002 */
[----:B------:R-:W-:Y:S05]  /*1d860*/  WARPSYNC.COLLECTIVE R15, `(.L_x_8109) ;  /* 0x000000000f087348 */ /* 0x000fea0003c00000 */
[----:B------:R0:W1:Y:S02]  /*1d870*/  SHFL.UP P6, R14, R13, R12, R11 ;  /* 0x0400000c0d0e7389 */ /* 0x00006400000c000b */
[----:B01----:R-:W-:Y:S01]  /*1d880*/  ENDCOLLECTIVE ;  /* 0x000000000000791b */ /* 0x003fe20003800000 */
.L_x_8109:
[----:B------:R-:W-:Y:S01]  /*1d890*/  IMAD.MOV.U32 R12, RZ, RZ, 0x8 ;  /* 0x00000008ff0c7424 */ /* 0x000fe200078e00ff */
[----:B------:R-:W-:-:S05]  /*1d8a0*/  SEL R3, R14, RZ, P3 ;  /* 0x000000ff0e037207 */ /* 0x000fca0001800000 */
[----:B------:R-:W-:-:S04]  /*1d8b0*/  IMAD.IADD R3, R2, 0x1, R3 ;  /* 0x0000000102037824 */ /* 0x000fc800078e0203 */
[----:B------:R-:W-:-:S07]  /*1d8c0*/  IMAD.MOV.U32 R13, RZ, RZ, R3 ;  /* 0x000000ffff0d7224 */ /* 0x000fce00078e0003 */
[----:B------:R-:W-:Y:S05]  /*1d8d0*/  WARPSYNC.COLLECTIVE R15, `(.L_x_8110) ;  /* 0x000000000f087348 */ /* 0x000fea0003c00000 */
[----:B------:R0:W1:Y:S02]  /*1d8e0*/  SHFL.UP P6, R14, R13, R12, R11 ;  /* 0x0400000c0d0e7389 */ /* 0x00006400000c000b */
[----:B01----:R-:W-:Y:S01]  /*1d8f0*/  ENDCOLLECTIVE ;  /* 0x000000000000791b */ /* 0x003fe20003800000 */
.L_x_8110:
[----:B------:R-:W-:Y:S01]  /*1d900*/  IMAD.MOV.U32 R12, RZ, RZ, 0x10 ;  /* 0x00000010ff0c7424 */ /* 0x000fe200078e00ff */
[----:B------:R-:W-:-:S05]  /*1d910*/  SEL R4, R14, RZ, P4 ;  /* 0x000000ff0e047207 */ /* 0x000fca0002000000 */
[----:B------:R-:W-:-:S04]  /*1d920*/  IMAD.IADD R4, R3, 0x1, R4 ;  /* 0x0000000103047824 */ /* 0x000fc800078e0204 */
[----:B------:R-:W-:-:S07]  /*1d930*/  IMAD.MOV.U32 R13, RZ, RZ, R4 ;  /* 0x000000ffff0d7224 */ /* 0x000fce00078e0004 */
[----:B------:R-:W-:Y:S05]  /*1d940*/  WARPSYNC.COLLECTIVE R15, `(.L_x_8111) ;  /* 0x000000000f087348 */ /* 0x000fea0003c00000 */
[----:B------:R0:W1:Y:S02]  /*1d950*/  SHFL.UP P6, R14, R13, R12, R11 ;  /* 0x0400000c0d0e7389 */ /* 0x00006400000c000b */
[----:B01----:R-:W-:Y:S01]  /*1d960*/  ENDCOLLECTIVE ;  /* 0x000000000000791b */ /* 0x003fe20003800000 */
.L_x_8111:
        /* <DEDUP_REMOVED lines=8> */
.L_x_8112:
[----:B------:R-:W-:Y:S05]  /*1d9f0*/  BRA `(.L_x_8113) ;  /* 0xffffffb000807947 */ /* 0x000fea000383ffff */
.L_x_7978:
[----:B------:R-:W-:Y:S01]  /*1da00*/  BSSY B0, `(.L_x_8114) ;  /* 0x0000006000007945 */ /* 0x000fe20003800000 */
[----:B------:R-:W-:Y:S01]  /*1da10*/  PLOP3.LUT P6, PT, P6, PT, PT, 0x8, 0x0 ;  /* 0x000000000000781c */ /* 0x000fe200037ce170 */
[----:B------:R-:W-:-:S12]  /*1da20*/  IMAD.MOV.U32 R15, RZ, RZ, -0x1 ;  /* 0xffffffffff0f7424 */ /* 0x000fd800078e00ff */
[----:B0-----:R-:W-:Y:S05]  /*1da30*/  WARPSYNC.COLLECTIVE R15, `(.L_x_8115) ;  /* 0x000000000f087348 */ /* 0x001fea0003c00000 */
[----:B------:R-:W-:Y:S01]  /*1da40*/  VOTE.ANY R14, PT, P6 ;  /* 0x00000000000e7806 */ /* 0x000fe200030e0100 */
[----:B0-----:R-:W-:Y:S06]  /*1da50*/  ENDCOLLECTIVE ;  /* 0x000000000000791b */ /* 0x001fec0003800000 */
.L_x_8115:
[----:B------:R-:W-:Y:S05]  /*1da60*/  BSYNC B0 ;  /* 0x0000000000007941 */ /* 0x000fea0003800000 */
.L_x_8114:
        /* <DEDUP_REMOVED lines=8> */
.L_x_8116:
[----:B------:R-:W-:Y:S02]  /*1daf0*/  IMAD.IADD R19, R12, 0x1, R19 ;  /* 0x000000010c137824 */ /* 0x000fe400078e0213 */
[----:B------:R-:W-:Y:S02]  /*1db00*/  IMAD.MOV.U32 R13, RZ, RZ, R8 ;  /* 0x000000ffff0d7224 */ /* 0x000fe400078e0008 */
[----:B------:R-:W-:-:S07]  /*1db10*/  IMAD.MOV.U32 R17, RZ, RZ, R14 ;  /* 0x000000ffff117224 */ /* 0x000fce00078e000e */
[----:B------:R-:W-:Y:S05]  /*1db20*/  WARPSYNC.COLLECTIVE R15, `(.L_x_8117) ;  /* 0x000000000f087348 */ /* 0x000fea0003c00000 */
[----:B------:R0:W1:Y:S02]  /*1db30*/  SHFL.IDX P6, R14, R13, R12, R11 ;  /* 0x0000000c0d0e7389 */ /* 0x00006400000c000b */
[----:B01----:R-:W-:Y:S01]  /*1db40*/  ENDCOLLECTIVE ;  /* 0x000000000000791b */ /* 0x003fe20003800000 */
.L_x_8117:
[----:B------:R-:W-:Y:S01]  /*1db50*/  IMAD.MOV.U32 R8, RZ, RZ, R14 ;  /* 0x000000ffff087224 */ /* 0x000fe200078e000e */
[----:B------:R-:W-:Y:S06]  /*1db60*/  BRA `(.L_x_8118) ;  /* 0xffffffb000647947 */ /* 0x000fec000383ffff */
.L_x_7980:
[----:B------:R-:W-:Y:S01]  /*1db70*/  BSSY B0, `(.L_x_8119) ;  /* 0x0000007000007945 */ /* 0x000fe20003800000 */
[----:B------:R-:W-:Y:S02]  /*1db80*/  IMAD.MOV.U32 R13, RZ, RZ, R2 ;  /* 0x000000ffff0d7224 */ /* 0x000fe400078e0002 */
[----:B------:R-:W-:Y:S02]  /*1db90*/  IMAD.MOV.U32 R11, RZ, RZ, 0x1f ;  /* 0x0000001fff0b7424 */ /* 0x000fe400078e00ff */
[----:B------:R-:W-:-:S07]  /*1dba0*/  IMAD.MOV.U32 R15, RZ, RZ, -0x1 ;  /* 0xffffffffff0f7424 */ /* 0x000fce00078e00ff */
[----:B0-23--:R-:W-:Y:S05]  /*1dbb0*/  WARPSYNC.COLLECTIVE R15, `(.L_x_8120) ;  /* 0x000000000f087348 */ /* 0x00dfea0003c00000 */
[----:B------:R1:W4:Y:S02]  /*1dbc0*/  SHFL.IDX P6, R14, R13, R12, R11 ;  /* 0x0000000c0d0e7389 */ /* 0x00032400000c000b */
[----:B01234-:R-:W-:Y:S01]  /*1dbd0*/  ENDCOLLECTIVE ;  /* 0x000000000000791b */ /* 0x01ffe20003800000 */
.L_x_8120:
[----:B------:R-:W-:Y:S05]  /*1dbe0*/  BSYNC B0 ;  /* 0x0000000000007941 */ /* 0x000fea0003800000 */
.L_x_8119:
[----:B------:R-:W-:Y:S01]  /*1dbf0*/  IMAD.MOV.U32 R6, RZ, RZ, R14 ;  /* 0x000000ffff067224 */ /* 0x000fe200078e000e */
[----:B------:R-:W-:Y:S06]  /*1dc00*/  BRA `(.L_x_7979) ;  /* 0xffffffb000547947 */ /* 0x000fec000383ffff */
.L_x_7986:
[----:B-1----:R1:W3:Y:S02]  /*1dc10*/  SYNCS.PHASECHK.TRANS64.TRYWAIT P0, [R4+URZ+0x28820], R0 ;  /* 0x02882000040075a7 */ /* 0x0022e4000800017f */
[----:B---3--:R-:W-:Y:S05]  /*1dc20*/  @!P0 NANOSLEEP.SYNCS 0x989680 ;  /* 0x009896800000895d */ /* 0x008fea0003900000 */
[----:B------:R-:W3:Y:S02]  /*1dc30*/  @!P0 SYNCS.PHASECHK.TRANS64 P0, [R4+URZ+0x28820], R0 ;  /* 0x02882000040085a7 */ /* 0x000ee4000800007f */
[----:B---3--:R-:W-:Y:S05]  /*1dc40*/  @!P0 BRA `(.L_x_7986) ;  /* 0xfffffffc00f08947 */ /* 0x008fea000383ffff */
[----:B------:R-:W-:Y:S05]  /*1dc50*/  BRA `(.L_x_8121) ;  /* 0xffffffb800ac7947 */ /* 0x000fea000383ffff */
.L_x_7987:
        /* <DEDUP_REMOVED lines=11> */
.L_x_8123:
[----:B------:R-:W-:Y:S05]  /*1dd10*/  BSYNC B0 ;  /* 0x0000000000007941 */ /* 0x000fea0003800000 */
.L_x_8122:
[----:B------:R-:W-:Y:S05]  /*1dd20*/  BRA `(.L_x_8124) ;  /* 0xffffffb800947947 */ /* 0x000fea000383ffff */
.L_x_7990:
[----:B------:R-:W-:Y:S01]  /*1dd30*/  BSSY B1, `(.L_x_8125) ;  /* 0x0000006000017945 */ /* 0x000fe20003800000 */
[----:B------:R-:W-:-:S07]  /*1dd40*/  IMAD.MOV.U32 R15, RZ, RZ, -0x1 ;  /* 0xffffffffff0f7424 */ /* 0x000fce00078e00ff */
[----:B012---:R-:W-:Y:S05]  /*1dd50*/  WARPSYNC.COLLECTIVE R15, `(.L_x_8126) ;  /* 0x000000000f0c7348 */ /* 0x007fea0003c00000 */
[----:B------:R-:W-:Y:S02]  /*1dd60*/  ELECT P6, UR62, PT ;  /* 0x00000000003e782f */ /* 0x000fe400038c0000 */
[----:B------:R-:W-:Y:S01]  /*1dd70*/  MOV R14, UR62 ;  /* 0x0000003e000e7c02 */ /* 0x000fe20008000f00 */
[----:B012---:R-:W-:Y:S10]  /*1dd80*/  ENDCOLLECTIVE ;  /* 0x000000000000791b */ /* 0x007ff40003800000 */
.L_x_8126:
[----:B------:R-:W-:Y:S05]  /*1dd90*/  BSYNC B1 ;  /* 0x0000000000017941 */ /* 0x000fea0003800000 */
.L_x_8125:
[----:B------:R-:W-:Y:S05]  /*1dda0*/  BRA `(.L_x_8127) ;  /* 0xffffffb8008c7947 */ /* 0x000fea000383ffff */
.L_x_7992:
[----:B-1----:R1:W3:Y:S02]  /*1ddb0*/  SYNCS.PHASECHK.TRANS64.TRYWAIT P1, [R5+URZ+0x28840], R0 ;  /* 0x02884000050075a7 */ /* 0x0022e4000802017f */
[----:B---3--:R-:W-:Y:S05]  /*1ddc0*/  @!P1 NANOSLEEP.SYNCS 0x989680 ;  /* 0x009896800000995d */ /* 0x008fea0003900000 */
[----:B------:R-:W3:Y:S02]  /*1ddd0*/  @!P1 SYNCS.PHASECHK.TRANS64 P1, [R5+URZ+0x28840], R0 ;  /* 0x02884000050095a7 */ /* 0x000ee4000802007f */
[----:B---3--:R-:W-:Y:S05]  /*1dde0*/  @!P1 BRA `(.L_x_7992) ;  /* 0xfffffffc00f09947 */ /* 0x008fea000383ffff */
[----:B------:R-:W-:Y:S05]  /*1ddf0*/  BRA `(.L_x_8128) ;  /* 0xffffffb800b47947 */ /* 0x000fea000383ffff */
.L_x_7994:
[----:B---3--:R3:W4:Y:S02]  /*1de00*/  SYNCS.PHASECHK.TRANS64.TRYWAIT P1, [R25+URZ+0x28840], R2 ;  /* 0x02884002190075a7 */ /* 0x008724000802017f */
[----:B----4-:R-:W-:Y:S05]  /*1de10*/  @!P1 NANOSLEEP.SYNCS 0x989680 ;  /* 0x009896800000995d */ /* 0x010fea0003900000 */
[----:B------:R-:W4:Y:S02]  /*1de20*/  @!P1 SYNCS.PHASECHK.TRANS64 P1, [R25+URZ+0x28840], R2 ;  /* 0x02884002190095a7 */ /* 0x000f24000802007f */
[----:B----4-:R-:W-:Y:S05]  /*1de30*/  @!P1 BRA `(.L_x_7994) ;  /* 0xfffffffc00f09947 */ /* 0x010fea000383ffff */
[----:B------:R-:W-:Y:S05]  /*1de40*/  BRA `(.L_x_8129) ;  /* 0xffffffb800c07947 */ /* 0x000fea000383ffff */
.L_x_7996:
[----:B----4-:R4:W0:Y:S02]  /*1de50*/  SYNCS.PHASECHK.TRANS64.TRYWAIT P1, [R5+URZ+0x28860], R0 ;  /* 0x02886000050075a7 */ /* 0x010824000802017f */
[----:B0-----:R-:W-:Y:S05]  /*1de60*/  @!P1 NANOSLEEP.SYNCS 0x989680 ;  /* 0x009896800000995d */ /* 0x001fea0003900000 */
[----:B------:R-:W0:Y:S02]  /*1de70*/  @!P1 SYNCS.PHASECHK.TRANS64 P1, [R5+URZ+0x28860], R0 ;  /* 0x02886000050095a7 */ /* 0x000e24000802007f */
[----:B0-----:R-:W-:Y:S05]  /*1de80*/  @!P1 BRA `(.L_x_7996) ;  /* 0xfffffffc00f09947 */ /* 0x001fea000383ffff */
[----:B------:R-:W-:Y:S05]  /*1de90*/  BRA `(.L_x_8130) ;  /* 0xffffffb800bc7947 */ /* 0x000fea000383ffff */
.L_x_8131:
        /* <DEDUP_REMOVED lines=14> */
.L_x_15978:


//--------------------- .text._ZN7cutlass13device_kernelIN5flash11enable_sm90INS1_16FlashAttnFwdSm90INS1_25CollectiveMainloopFwdSm90ILi2EN4cute5tupleIJNS5_1CILi1EEES8_S8_EEENS6_IJNS7_ILi128EEESA_SA_EEELi128ENS_10bfloat16_tEfNS_4arch4Sm90ELb0ELb1ELb1ELb1ELb1ELb1ELb0ELb1ELb1ELb1ELb1ELb0EEENS1_21CollectiveEpilogueFwdISB_S9_SC_SE_Li256ELb1ELb1ELb1ELb0EEENS1_36VarlenDynamicPersistentTileSchedulerILi128ELi128ELi256ELi128ELb1ELb1ELb1ELb1ELb0ELb1EEEEEEEEEvNT_6ParamsE --------------------------
	.section	.text._ZN7cutlass13device_kernelIN5flash11enable_sm90INS1_16FlashAttnFwdSm90INS1_25CollectiveMainloopFwdSm90ILi2EN4cute5tupleIJNS5_1CILi1EEES8_S8_EEENS6_IJNS7_ILi128EEESA_SA_EEELi128ENS_10bfloat16_tEfNS_4arch4Sm90ELb0ELb1ELb1ELb1ELb1ELb1ELb0ELb1ELb1ELb1ELb1ELb0EEENS1_21CollectiveEpilogueFwdISB_S9_SC_SE_Li256ELb1ELb1ELb1ELb0EEENS1_36VarlenDynamicPersistentTileSchedulerILi128ELi128ELi256ELi128ELb1ELb1ELb1ELb1ELb0ELb1EEEEEEEEEvNT_6ParamsE,"ax",@progbits
	.align	128
.text._ZN7cutlass13device_kernelIN5flash11enable_sm90INS1_16FlashAttnFwdSm90INS1_25CollectiveMainloopFwdSm90ILi2EN4cute5tupleIJNS5_1CILi1EEES8_S8_EEENS6_IJNS7_ILi128EEESA_SA_EEELi128ENS_10bfloat16_tEfNS_4arch4Sm90ELb0ELb1ELb1ELb1ELb1ELb1ELb0ELb1ELb1ELb1ELb1ELb0EEENS1_21CollectiveEpilogueFwdISB_S9_SC_SE_Li256ELb1ELb1ELb1ELb0EEENS1_36VarlenDynamicPersistentTileSchedulerILi128ELi128ELi256ELi128ELb1ELb1ELb1ELb1ELb0ELb1EEEEEEEEEvNT_6ParamsE:
        .type           _ZN7cutlass13device_kernelIN5flash11enable_sm90INS1_16FlashAttnFwdSm90INS1_25CollectiveMainloopFwdSm90ILi2EN4cute5tupleIJNS5_1CILi1EEES8_S8_EEENS6_IJNS7_ILi128EEESA_SA_EEELi128ENS_10bfloat16_tEfNS_4arch4Sm90ELb0ELb1ELb1ELb1ELb1ELb1ELb0ELb1ELb1ELb1ELb1ELb0EEENS1_21CollectiveEpilogueFwdISB_S9_SC_SE_Li256ELb1ELb1ELb1ELb0EEENS1_36VarlenDynamicPersistentTileSchedulerILi128ELi128ELi256ELi128ELb1ELb1ELb1ELb1ELb0ELb1EEEEEEEEEvNT_6ParamsE,@function
        .size           _ZN7cutlass13device_kernelIN5flash11enable_sm90INS1_16FlashAttnFwdSm90INS1_25CollectiveMainloopFwdSm90ILi2EN4cute5tupleIJNS5_1CILi1EEES8_S8_EEENS6_IJNS7_ILi128EEESA_SA_EEELi128ENS_10bfloat16_tEfNS_4arch4Sm90ELb0ELb1ELb1ELb1ELb1ELb1ELb0ELb1ELb1ELb1ELb1ELb0EEENS1_21CollectiveEpilogueFwdISB_S9_SC_SE_Li256ELb1ELb1ELb1ELb0EEENS1_36VarlenDynamicPersistentTileSchedulerILi128ELi128ELi256ELi128ELb1ELb1ELb1ELb1ELb0ELb1EEEEEEEEEvNT_6ParamsE,(.L_x_15979 - _ZN7cutlass13device_kernelIN5flash11enable_sm90INS1_16FlashAttnFwdSm90INS1_25CollectiveMainloopFwdSm90ILi2EN4cute5tupleIJNS5_1CILi1EEES8_S8_EEENS6_IJNS7_ILi128EEESA_SA_EEELi128ENS_10bfloat16_tEfNS_4arch4Sm90ELb0ELb1ELb1ELb1ELb1ELb1ELb0ELb1ELb1ELb1ELb1ELb0EEENS1_21CollectiveEpilogueFwdISB_S9_SC_SE_Li256ELb1ELb1ELb1ELb0EEENS1_36VarlenDynamicPersistentTileSchedulerILi128ELi128ELi256ELi128ELb1ELb1ELb1ELb1ELb0ELb1EEEEEEEEEvNT_6ParamsE)
        .other          _ZN7cutlass13device_kernelIN5flash11enable_sm90INS1_16FlashAttnFwdSm90INS1_25CollectiveMainloopFwdSm90ILi2EN4cute5tupleIJNS5_1CILi1EEES8_S8_EEENS6_IJNS7_ILi128EEESA_SA_EEELi128ENS_10bfloat16_tEfNS_4arch4Sm90ELb0ELb1ELb1ELb1ELb1ELb1ELb0ELb1ELb1ELb1ELb1ELb0EEENS1_21CollectiveEpilogueFwdISB_S9_SC_SE_Li256ELb1ELb1ELb1ELb0EEENS1_36VarlenDynamicPersistentTileSchedulerILi128ELi128ELi256ELi128ELb1ELb1ELb1ELb1ELb0ELb1EEEEEEEEEvNT_6ParamsE,@"STO_CUDA_ENTRY STV_DEFAULT"
_ZN7cutlass13device_kernelIN5flash11enable_sm90INS1_16FlashAttnFwdSm90INS1_25CollectiveMainloopFwdSm90ILi2EN4cute5tupleIJNS5_1CILi1EEES8_S8_EEENS6_IJNS7_ILi128EEESA_SA_EEELi128ENS_10bfloat16_tEfNS_4arch4Sm90ELb0ELb1ELb1ELb1ELb1ELb1ELb0ELb1ELb1ELb1ELb1ELb0EEENS1_21CollectiveEpilogueFwdISB_S9_SC_SE_Li256ELb1ELb1ELb1ELb0EEENS1_36VarlenDynamicPersistentTileSchedulerILi128ELi128ELi256ELi128ELb1ELb1ELb1ELb1ELb0ELb1EEEEEEEEEvNT_6ParamsE:
        /* <DEDUP_REMOVED lines=18> */
.L_x_8133:
[----:B------:R-:W-:Y:S05]  /*0120*/  BSYNC B0 ;  /* 0x0000000000007941 */ /* 0x000fea0003800000 */
.L_x_8132:
        /* <DEDUP_REMOVED lines=41> */
.L_x_8134:
        /* <DEDUP_REMOVED lines=22> */
.L_x_8135:
        /* <DEDUP_REMOVED lines=18> */
.L_x_8136:
        /* <DEDUP_REMOVED lines=22> */
.L_x_8137:
        /* <DEDUP_REMOVED lines=22> */
.L_x_8138:
        /* <DEDUP_REMOVED lines=8> */
.L_x_8141:
[----:B------:R-:W-:-:S08]  /*0980*/  NOP ;  /* 0x0000000000007918 */ /* 0x000fd00000000000 */
[----:B------:R-:W0:Y:S02]  /*0990*/  USETMAXREG.TRY_ALLOC.CTAPOOL UP0, 0xe8 ;  /* 0x000000e8000079c8 */ /* 0x000e240008000600 */
[----:B0-----:R-:W-:-:S13]  /*09a0*/  PLOP3.LUT P0, PT, PT, PT, UP0, 0x80, 0x0 ;  /* 0x000000000000781c */ /* 0x001fda0003f0f008 */
[----:B------:R-:W-:Y:S05]  /*09b0*/  @!P0 BRA `(.L_x_8141) ;  /* 0xfffffffc00f08947 */ /* 0x000fea000383ffff */
[----:B------:R-:W-:Y:S01]  /*09c0*/  SHF.R.U32.HI R2, RZ, 0x7, R0 ;  /* 0x00000007ff027819 */ /* 0x000fe20000011600 */
[----:B------:R-:W0:Y:S08]  /*09d0*/  S2UR UR38, SR_CgaCtaId ;  /* 0x00000000002679c3 */ /* 0x000e300000008800 */
[----:B------:R-:W-:Y:S06]  /*09e0*/  BAR.ARV 0x8, 0x180 ;  /* 0x0206000000007b1d */ /* 0x000fec0000002000 */
[----:B------:R-:W-:Y:S01]  /*09f0*/  ISETP.NE.AND P0, PT, R2, 0x1, PT ;  /* 0x000000010200780c */ /* 0x000fe20003f05270 */
[----:B------:R-:W-:-:S12]  /*0a00*/  UMOV UR4, 0x400 ;  /* 0x0000040000047882 */ /* 0x000fd80000000000 */
[----:B------:R-:W-:Y:S06]  /*0a10*/  @!P0 BAR.ARV 0x9, 0x100 ;  /* 0x0244000000008b1d */ /* 0x000fec0000002000 */
[----:B0-----:R-:W-:Y:S02]  /*0a20*/  ULEA UR4, UR38, UR4, 0x18 ;  /* 0x0000000426047291 */ /* 0x001fe4000f8ec03f */
[----:B------:R-:W-:Y:S04]  /*0a30*/  BAR.SYNC.DEFER_BLOCKING 0x5, 0x180 ;  /* 0x0146000000007b1d */ /* 0x000fe80000010000 */
[----:B------:R-:W-:-:S02]  /*0a40*/  IMAD.U32 R18, RZ, RZ, UR4 ;  /* 0x00000004ff127e24 */ /* 0x000fc4000f8e00ff */
[----:B------:R-:W-:-:S03]  /*0a50*/  ULDC UR4, c[0x0][0xc3c] ;  /* 0x00030f0000047ab9 */ /* 0x000fc60000000800 */
[----:B------:R-:W0:Y:S01]  /*0a60*/  LDS.128 R28, [R18+0x288d0] ;  /* 0x0288d000121c7984 */ /* 0x000e220000000c00 */
[----:B------:R-:W-:Y:S06]  /*0a70*/  BAR.ARV 0x4, 0x180 ;  /* 0x0106000000007b1d */ /* 0x000fec0000002000 */
[----:B0-----:R-:W-:-:S13]  /*0a80*/  ISETP.GE.AND P0, PT, R31, UR4, PT ;  /* 0x000000041f007c0c */ /* 0x001fda000bf06270 */
[----:B------:R-:W-:Y:S05]  /*0a90*/  @P0 BRA `(.L_x_8142) ;  /* 0x0000028000740947 */ /* 0x000fea0003800000 */
[----:B------:R-:W-:Y:S01]  /*0aa0*/  VIADD R0, R0, 0xffffff80 ;  /* 0xffffff8000007836 */ /* 0x000fe20000000000 */
[----:B------:R-:W-:Y:S01]  /*0ab0*/  ULOP3.LUT UR39, UR36, 0x1, URZ, 0xfc, !UPT ;  /* 0x0000000124277892 */ /* 0x000fe2000f8efc3f */
[----:B------:R-:W-:Y:S01]  /*0ac0*/  VIADD R212, R18, 0x10400 ;  /* 0x0001040012d47836 */ /* 0x000fe20000000000 */
[----:B------:R-:W-:Y:S01]  /*0ad0*/  UMOV UR37, URZ ;  /* 0x0000003f00257c82 */ /* 0x000fe20008000000 */
[----:B------:R-:W-:Y:S01]  /*0ae0*/  IMAD.MOV.U32 R19, RZ, RZ, RZ ;  /* 0x000000ffff137224 */ /* 0x000fe200078e00ff */
[----:B------:R-:W-:Y:S01]  /*0af0*/  SHF.R.S32.HI R3, RZ, 0x1f, R0 ;  /* 0x0000001fff037819 */ /* 0x000fe20000011400 */
[----:B------:R-:W-:Y:S02]  /*0b00*/  IMAD.MOV.U32 R197, RZ, RZ, RZ ;  /* 0x000000ffffc57224 */ /* 0x000fe400078e00ff */
[----:B------:R-:W-:Y:S01]  /*0b10*/  IMAD.MOV.U32 R187, RZ, RZ, RZ ;  /* 0x000000ffffbb7224 */ /* 0x000fe200078e00ff */
[CC--:B------:R-:W-:Y:S01]  /*0b20*/  LEA.HI R2, R3.reuse, R0.reuse, RZ, 0x7 ;  /* 0x0000000003027211 */ /* 0x0c0fe200078f38ff */
[----:B------:R-:W-:Y:S01]  /*0b30*/  IMAD.MOV.U32 R184, RZ, RZ, RZ ;  /* 0x000000ffffb87224 */ /* 0x000fe200078e00ff */
[----:B------:R-:W-:-:S02]  /*0b40*/  LEA.HI R4, R3, R0, RZ, 0x4 ;  /* 0x0000000003047211 */ /* 0x000fc400078f20ff */
[----:B------:R-:W-:Y:S02]  /*0b50*/  LOP3.LUT R5, R2, 0xffffff80, RZ, 0xc0, !PT ;  /* 0xffffff8002057812 */ /* 0x000fe400078ec0ff */
[----:B------:R-:W-:Y:S02]  /*0b60*/  SHF.R.S32.HI R7, RZ, 0x4, R4 ;  /* 0x00000004ff077819 */ /* 0x000fe40000011404 */
[----:B------:R-:W-:Y:S01]  /*0b70*/  SHF.R.S32.HI R13, RZ, 0x7, R2 ;  /* 0x00000007ff0d7819 */ /* 0x000fe20000011402 */
[----:B------:R-:W-:Y:S01]  /*0b80*/  IMAD.IADD R14, R0, 0x1, -R5 ;  /* 0x00000001000e7824 */ /* 0x000fe200078e0a05 */
[CC--:B------:R-:W-:Y:S02]  /*0b90*/  LEA.HI R5, R3.reuse, R0.reuse, RZ, 0x5 ;  /* 0x0000000003057211 */ /* 0x0c0fe400078f28ff */
[----:B------:R-:W-:Y:S02]  /*0ba0*/  LEA.HI R188, R3, R0, RZ, 0x3 ;  /* 0x0000000003bc7211 */ /* 0x000fe400078f18ff */
[----:B------:R-:W-:Y:S01]  /*0bb0*/  SHF.R.S32.HI R8, RZ, 0x1f, R14 ;  /* 0x0000001fff087819 */ /* 0x000fe2000001140e */
[----:B------:R-:W-:Y:S01]  /*0bc0*/  IMAD.SHL.U32 R6, R5, 0x20, RZ ;  /* 0x0000002005067824 */ /* 0x000fe200078e00ff */
[----:B------:R-:W-:Y:S01]  /*0bd0*/  LOP3.LUT R5, R4, 0x3fffff0, RZ, 0xc0, !PT ;  /* 0x03fffff004057812 */ /* 0x000fe200078ec0ff */
[----:B------:R-:W-:Y:S01]  /*0be0*/  STL [R1+0x8], R14 ;  /* 0x0000080e01007387 */ /* 0x000fe20000100800 */
[----:B------:R-:W-:-:S02]  /*0bf0*/  LEA.HI R10, R8, R14, RZ, 0x2 ;  /* 0x0000000e080a7211 */ /* 0x000fc400078f10ff */
[----:B------:R-:W-:Y:S01]  /*0c00*/  LOP3.LUT R6, R6, 0xfffffc00, RZ, 0xc0, !PT ;  /* 0xfffffc0006067812 */ /* 0x000fe200078ec0ff */
[----:B------:R-:W-:Y:S01]  /*0c10*/  IMAD.IADD R5, R0, 0x1, -R5 ;  /* 0x0000000100057824 */ /* 0x000fe200078e0a05 */
[--C-:B------:R-:W-:Y:S01]  /*0c20*/  SHF.R.S32.HI R11, RZ, 0x2, R10.reuse ;  /* 0x00000002ff0b7819 */ /* 0x100fe2000001140a */
[----:B------:R0:W-:Y:S01]  /*0c30*/  STL [R1+0x34], R13 ;  /* 0x0000340d01007387 */ /* 0x0001e20000100800 */
[----:B------:R-:W-:Y:S01]  /*0c40*/  SHF.R.S32.HI R12, RZ, 0x1f, R10 ;  /* 0x0000001fff0c7819 */ /* 0x000fe2000001140a */
[----:B------:R-:W-:Y:S01]  /*0c50*/  IMAD R9, R5, 0x40, R6 ;  /* 0x0000004005097824 */ /* 0x000fe200078e0206 */
[----:B------:R-:W-:Y:S02]  /*0c60*/  LEA.HI R5, R3, R0, RZ, 0x2 ;  /* 0x0000000003057211 */ /* 0x000fe400078f10ff */
[----:B------:R-:W-:Y:S02]  /*0c70*/  LEA.HI R4, R4, R7, RZ, 0x1 ;  /* 0x0000000704047211 */ /* 0x000fe400078f08ff */
[----:B------:R-:W-:-:S02]  /*0c80*/  LOP3.LUT R5, R5, 0xfffffffc, RZ, 0xc0, !PT ;  /* 0xfffffffc05057812 */ /* 0x000fc400078ec0ff */
[----:B------:R-:W-:Y:S02]  /*0c90*/  LEA.HI R12, R12, R11, RZ, 0x3 ;  /* 0x0000000b0c0c7211 */ /* 0x000fe400078f18ff */
[----:B------:R-:W-:Y:S01]  /*0ca0*/  LOP3.LUT R4, R4, 0x1ffffffe, RZ, 0xc0, !PT ;  /* 0x1ffffffe04047812 */ /* 0x000fe200078ec0ff */
[----:B------:R-:W-:Y:S01]  /*0cb0*/  IMAD.IADD R6, R0, 0x1, -R5 ;  /* 0x0000000100067824 */ /* 0x000fe200078e0a05 */
[----:B------:R-:W-:Y:S02]  /*0cc0*/  LEA.HI R2, R2, R13, RZ, 0x1 ;  /* 0x0000000d02027211 */ /* 0x000fe400078f08ff */
[----:B------:R-:W-:Y:S01]  /*0cd0*/  LOP3.LUT R12, R12, 0xfffffff8, RZ, 0xc0, !PT ;  /* 0xfffffff80c0c7812 */ /* 0x000fe200078ec0ff */
[----:B------:R-:W-:Y:S01]  /*0ce0*/  IMAD.IADD R4, R7, 0x1, -R4 ;  /* 0x0000000107047824 */ /* 0x000fe200078e0a04 */
[----:B------:R-:W-:Y:S02]  /*0cf0*/  LEA.HI R8, R8, R14, RZ, 0x5 ;  /* 0x0000000e08087211 */ /* 0x000fe400078f28ff */
[----:B------:R-:W-:Y:S01]  /*0d00*/  LOP3.LUT R5, R188, 0xfffffff8, RZ, 0xc0, !PT ;  /* 0xfffffff8bc057812 */ /* 0x000fe200078ec0ff */
[----:B------:R-:W-:Y:S01]  /*0d10*/  IMAD.IADD R11, R11, 0x1, -R12 ;  /* 0x000000010b0b7824 */ /* 0x000fe200078e0a0c */
[----:B------:R-:W-:-:S02]  /*0d20*/  LOP3.LUT R2, R2, 0x3fffffe, RZ, 0xc0, !PT ;  /* 0x03fffffe02027812 */ /* 0x000fc400078ec0ff */
[----:B------:R-:W-:Y:S01]  /*0d30*/  SHF.R.S32.HI R188, RZ, 0x3, R188 ;  /* 0x00000003ffbc7819 */ /* 0x000fe200000114bc */
[----:B------:R-:W-:Y:S01]  /*0d40*/  IMAD.IADD R220, R0, 0x1, -R5 ;  /* 0x0000000100dc7824 */ /* 0x000fe200078e0a05 */
[----:B------:R-:W-:Y:S01]  /*0d50*/  SHF.R.S32.HI R8, RZ, 0x5, R8 ;  /* 0x00000005ff087819 */ /* 0x000fe20000011408 */
[----:B------:R-:W-:Y:S01]  /*0d60*/  IMAD.IADD R2, R13, 0x1, -R2 ;  /* 0x000000010d027824 */ /* 0x000fe200078e0a02 */
[----:B------:R-:W-:Y:S01]  /*0d70*/  LEA.HI R3, R3, R0, RZ, 0x6 ;  /* 0x0000000003037211 */ /* 0x000fe200078f30ff */
[----:B------:R-:W-:Y:S01]  /*0d80*/  IMAD R0, R4, 0x8, R9 ;  /* 0x0000000804007824 */ /* 0x000fe200078e0209 */
[----:B------:R-:W-:Y:S01]  /*0d90*/  LEA.HI R7, R6, R6, RZ, 0x1 ;  /* 0x0000000606077211 */ /* 0x000fe200078f08ff */
[----:B------:R-:W-:Y:S01]  /*0da0*/  VIADD R15, R188, 0x20 ;  /* 0x00000020bc0f7836 */ /* 0x000fe20000000000 */
[----:B------:R-:W-:Y:S01]  /*0db0*/  LOP3.LUT R10, R10, 0x7ffffffc, RZ, 0xc0, !PT ;  /* 0x7ffffffc0a0a7812 */ /* 0x000fe200078ec0ff */
[----:B------:R-:W-:Y:S01]  /*0dc0*/  IMAD R11, R8, 0x10, R11 ;  /* 0x00000010080b7824 */ /* 0x000fe200078e020b */
[----:B------:R1:W-:Y:S01]  /*0dd0*/  STL [R1+0x3c], R0 ;  /* 0x00003c0001007387 */ /* 0x0003e20000100800 */
[----:B0-----:R-:W-:Y:S01]  /*0de0*/  VIADD R13, R188, 0x40 ;  /* 0x00000040bc0d7836 */ /* 0x001fe20000000000 */
[----:B------:R-:W-:Y:S01]  /*0df0*/  LOP3.LUT R7, R7, 0x1ffffffe, RZ, 0xc0, !PT ;  /* 0x1ffffffe07077812 */ /* 0x000fe200078ec0ff */
[----:B------:R-:W-:-:S02]  /*0e00*/  IMAD.SHL.U32 R3, R3, 0x8, RZ ;  /* 0x0000000803037824 */ /* 0x000fc400078e00ff */
[----:B------:R-:W-:Y:S01]  /*0e10*/  IMAD R8, R2, 0x40, R11 ;  /* 0x0000004002087824 */ /* 0x000fe200078e020b */
[----:B------:R-:W-:Y:S01]  /*0e20*/  SHF.R.S32.HI R2, RZ, 0x1f, R13 ;  /* 0x0000001fff027819 */ /* 0x000fe2000001140d */
[C---:B------:R-:W-:Y:S01]  /*0e30*/  IMAD.SHL.U32 R207, R188.reuse, 0x40, RZ ;  /* 0x00000040bccf7824 */ /* 0x040fe200078e00ff */
[----:B------:R-:W-:Y:S01]  /*0e40*/  LOP3.LUT R211, R3, 0xfffffe00, RZ, 0xc0, !PT ;  /* 0xfffffe0003d37812 */ /* 0x000fe200078ec0ff */
[----:B------:R-:W-:Y:S01]  /*0e50*/  VIADD R12, R188, 0x60 ;  /* 0x00000060bc0c7836 */ /* 0x000fe20000000000 */
[----:B-1----:R-:W-:Y:S01]  /*0e60*/  SHF.R.S32.HI R0, RZ, 0x1f, R15 ;  /* 0x0000001fff007819 */ /* 0x002fe2000001140f */
[----:B------:R-:W-:Y:S01]  /*0e70*/  IMAD.SHL.U32 R203, R15, 0x40, RZ ;  /* 0x000000400fcb7824 */ /* 0x000fe200078e00ff */
[----:B------:R-:W-:Y:S01]  /*0e80*/  LEA.HI R4, R2, R13, RZ, 0x3 ;  /* 0x0000000d02047211 */ /* 0x000fe200078f18ff */
[----:B------:R-:W-:Y:S01]  /*0e90*/  IMAD.SHL.U32 R16, R220, 0x8, RZ ;  /* 0x00000008dc107824 */ /* 0x000fe200078e00ff */
[----:B------:R-:W-:Y:S01]  /*0ea0*/  LEA.HI R3, R0, R15, RZ, 0x3 ;  /* 0x0000000f00037211 */ /* 0x000fe200078f18ff */
[----:B------:R-:W-:Y:S01]  /*0eb0*/  IMAD.SHL.U32 R202, R13, 0x40, RZ ;  /* 0x000000400dca7824 */ /* 0x000fe200078e00ff */
[----:B------:R-:W-:Y:S01]  /*0ec0*/  LOP3.LUT R207, R207, 0x1c0, RZ, 0xc0, !PT ;  /* 0x000001c0cfcf7812 */ /* 0x000fe200078ec0ff */
[----:B------:R-:W-:Y:S01]  /*0ed0*/  IMAD.IADD R7, R6, 0x1, -R7 ;  /* 0x0000000106077824 */ /* 0x000fe200078e0a07 */
[----:B------:R-:W-:Y:S01]  /*0ee0*/  SHF.R.S32.HI R5, RZ, 0x1f, R12 ;  /* 0x0000001fff057819 */ /* 0x000fe2000001140c */
[----:B------:R-:W-:Y:S01]  /*0ef0*/  IMAD.SHL.U32 R3, R3, 0x40, RZ ;  /* 0x0000004003037824 */ /* 0x000fe200078e00ff */
[----:B------:R-:W-:Y:S01]  /*0f00*/  LOP3.LUT R203, R203, 0x1c0, RZ, 0xc0, !PT ;  /* 0x000001c0cbcb7812 */ /* 0x000fe200078ec0ff */
[----:B------:R-:W-:Y:S01]  /*0f10*/  IMAD.SHL.U32 R4, R4, 0x40, RZ ;  /* 0x0000004004047824 */ /* 0x000fe200078e00ff */
[----:B------:R-:W-:Y:S01]  /*0f20*/  LOP3.LUT R0, R207, 0x38, R16, 0xf8, !PT ;  /* 0x00000038cf007812 */ /* 0x000fe200078ef810 */
[----:B------:R-:W-:Y:S01]  /*0f30*/  IMAD.SHL.U32 R201, R12, 0x40, RZ ;  /* 0x000000400cc97824 */ /* 0x000fe200078e00ff */
[----:B------:R-:W-:Y:S01]  /*0f40*/  SHF.R.U32.HI R6, RZ, 0x3, R207 ;  /* 0x00000003ff067819 */ /* 0x000fe200000116cf */
[----:B------:R-:W-:Y:S01]  /*0f50*/  IMAD.IADD R10, R14, 0x1, -R10 ;  /* 0x000000010e0a7824 */ /* 0x000fe200078e0a0a */
[----:B------:R-:W-:Y:S01]  /*0f60*/  LEA.HI R5, R5, R12, RZ, 0x3 ;  /* 0x0000000c05057211 */ /* 0x000fe200078f18ff */
[----:B------:R-:W-:Y:S01]  /*0f70*/  STL [R1+0x38], R8 ;  /* 0x0000380801007387 */ /* 0x000fe20000100800 */
[----:B------:R-:W-:Y:S01]  /*0f80*/  LOP3.LUT R202, R202, 0x1c0, RZ, 0xc0, !PT ;  /* 0x000001c0caca7812 */ /* 0x000fe200078ec0ff */
[----:B------:R-:W-:Y:S01]  /*0f90*/  IMAD.SHL.U32 R189, R10, 0x2, RZ ;  /* 0x000000020abd7824 */ /* 0x000fe200078e00ff */
[----:B------:R-:W-:Y:S01]  /*0fa0*/  LOP3.LUT R219, R211, R0, R6, 0xf6, !PT ;  /* 0x00000000d3db7212 */ /* 0x000fe200078ef606 */
[----:B------:R-:W-:Y:S01]  /*0fb0*/  IMAD.SHL.U32 R5, R5, 0x40, RZ ;  /* 0x0000004005057824 */ /* 0x000fe200078e00ff */
[----:B------:R-:W-:Y:S01]  /*0fc0*/  SHF.R.U32.HI R13, RZ, 0x3, R203 ;  /* 0x00000003ff0d7819 */ /* 0x000fe200000116cb */
[----:B------:R-:W-:Y:S01]  /*0fd0*/  VIADD R229, R189, 0x50 ;  /* 0x00000050bde57836 */ /* 0x000fe20000000000 */
[----:B------:R-:W-:Y:S01]  /*0fe0*/  LOP3.LUT R9, R203, 0x38, R16, 0xf8, !PT ;  /* 0x00000038cb097812 */ /* 0x000fe200078ef810 */
[----:B------:R-:W-:Y:S01]  /*0ff0*/  VIADD R228, R189, 0x58 ;  /* 0x00000058bde47836 */ /* 0x000fe20000000000 */
[----:B------:R-:W-:Y:S01]  /*1000*/  LOP3.LUT R210, R3, 0xfffffe00, RZ, 0xc0, !PT ;  /* 0xfffffe0003d27812 */ /* 0x000fe200078ec0ff */
[C---:B------:R-:W-:Y:S01]  /*1010*/  VIADD R227, R189.reuse, 0x60 ;  /* 0x00000060bde37836 */ /* 0x040fe20000000000 */
[----:B------:R-:W-:Y:S01]  /*1020*/  SHF.R.U32.HI R12, RZ, 0x3, R202 ;  /* 0x00000003ff0c7819 */ /* 0x000fe200000116ca */
[----:B------:R-:W-:Y:S01]  /*1030*/  IMAD.SHL.U32 R22, R220, 0x4, RZ ;  /* 0x00000004dc167824 */ /* 0x000fe200078e00ff */
[----:B------:R-:W-:Y:S01]  /*1040*/  LOP3.LUT R0, R202, 0x38, R16, 0xf8, !PT ;  /* 0x00000038ca007812 */ /* 0x000fe200078ef810 */
[----:B------:R-:W-:Y:S01]  /*1050*/  VIADD R2, R16, 0x40 ;  /* 0x0000004010027836 */ /* 0x000fe20000000000 */
[----:B------:R-:W-:Y:S01]  /*1060*/  LOP3.LUT R209, R4, 0xfffffe00, RZ, 0xc0, !PT ;  /* 0xfffffe0004d17812 */ /* 0x000fe200078ec0ff */
[----:B------:R-:W-:Y:S01]  /*1070*/  VIADD R226, R189, 0x68 ;  /* 0x00000068bde27836 */ /* 0x000fe20000000000 */
[----:B------:R-:W-:Y:S01]  /*1080*/  LOP3.LUT R201, R201, 0x1c0, RZ, 0xc0, !PT ;  /* 0x000001c0c9c97812 */ /* 0x000fe200078ec0ff */
[C---:B------:R-:W-:Y:S01]  /*1090*/  VIADD R225, R189.reuse, 0x70 ;  /* 0x00000070bde17836 */ /* 0x040fe20000000000 */
[----:B------:R-:W-:Y:S01]  /*10a0*/  LOP3.LUT R9, R210, R9, R13, 0xf6, !PT ;  /* 0x00000009d2097212 */ /* 0x000fe200078ef60d */
[----:B------:R-:W-:Y:S01]  /*10b0*/  VIADD R224, R189, 0x78 ;  /* 0x00000078bde07836 */ /* 0x000fe20000000000 */
[----:B------:R-:W-:Y:S01]  /*10c0*/  LOP3.LUT R3, R209, R0, R12, 0xf6, !PT ;  /* 0x00000000d1037212 */ /* 0x000fe200078ef60c */
[----:B------:R-:W-:Y:S01]  /*10d0*/  VIADD R186, R22, 0x20 ;  /* 0x0000002016ba7836 */ /* 0x000fe20000000000 */
[----:B------:R-:W-:Y:S01]  /*10e0*/  SHF.R.U32.HI R6, RZ, 0x3, R201 ;  /* 0x00000003ff067819 */ /* 0x000fe200000116c9 */
[----:B------:R-:W-:Y:S01]  /*10f0*/  IMAD R4, R9, 0x2, R212 ;  /* 0x0000000209047824 */ /* 0x000fe200078e02d4 */
[----:B------:R-:W-:Y:S01]  /*1100*/  LOP3.LUT R11, R201, 0x38, R16, 0xf8, !PT ;  /* 0x00000038c90b7812 */ /* 0x000fe200078ef810 */
[----:B------:R-:W-:Y:S01]  /*1110*/  IMAD R0, R3, 0x2, R212 ;  /* 0x0000000203007824 */ /* 0x000fe200078e02d4 */
[----:B------:R-:W-:Y:S01]  /*1120*/  LOP3.LUT R208, R5, 0xfffffe00, RZ, 0xc0, !PT ;  /* 0xfffffe0005d07812 */ /* 0x000fe200078ec0ff */
[----:B------:R-:W-:Y:S01]  /*1130*/  IMAD R200, R7, 0x8, R8 ;  /* 0x0000000807c87824 */ /* 0x000fe200078e0208 */
[----:B------:R0:W-:Y:S01]  /*1140*/  STL [R1+0x30], R4 ;  /* 0x0000300401007387 */ /* 0x0001e20000100800 */
[----:B------:R-:W-:-:S02]  /*1150*/  SHF.R.S32.HI R23, RZ, 0x1f, R22 ;  /* 0x0000001fff177819 */ /* 0x000fc40000011416 */
[----:B------:R-:W-:Y:S01]  /*1160*/  LOP3.LUT R11, R208, R11, R6, 0xf6, !PT ;  /* 0x0000000bd00b7212 */ /* 0x000fe200078ef606 */
[----:B------:R1:W-:Y:S01]  /*1170*/  STL [R1+0x2c], R0 ;  /* 0x00002c0001007387 */ /* 0x0003e20000100800 */
[----:B------:R-:W-:Y:S02]  /*1180*/  SHF.R.S32.HI R17, RZ, 0x1f, R16 ;  /* 0x0000001fff117819 */ /* 0x000fe40000011410 */
[----:B------:R-:W-:Y:S01]  /*1190*/  SHF.R.S32.HI R185, RZ, 0x1f, R2 ;  /* 0x0000001fffb97819 */ /* 0x000fe20000011402 */
[--C-:B------:R-:W-:Y:S01]  /*11a0*/  IMAD R3, R11, 0x2, R212.reuse ;  /* 0x000000020b037824 */ /* 0x100fe200078e02d4 */
[----:B0-----:R-:W-:Y:S01]  /*11b0*/  SHF.R.S32.HI R4, RZ, 0x1f, R229 ;  /* 0x0000001fff047819 */ /* 0x001fe200000114e5 */
[----:B------:R-:W-:Y:S01]  /*11c0*/  IMAD R212, R219, 0x2, R212 ;  /* 0x00000002dbd47824 */ /* 0x000fe200078e02d4 */
[----:B------:R-:W-:Y:S02]  /*11d0*/  SHF.R.S32.HI R4, RZ, 0x1f, R226 ;  /* 0x0000001fff047819 */ /* 0x000fe400000114e2 */
[----:B------:R0:W-:Y:S01]  /*11e0*/  STL [R1+0x28], R3 ;  /* 0x0000280301007387 */ /* 0x0001e20000100800 */
[----:B-1----:R-:W-:-:S05]  /*11f0*/  VIADD R0, R189, 0x48 ;  /* 0x00000048bd007836 */ /* 0x002fca0000000000 */
[----:B------:R-:W-:Y:S02]  /*1200*/  SHF.R.S32.HI R0, RZ, 0x1f, R0 ;  /* 0x0000001fff007819 */ /* 0x000fe40000011400 */
[----:B------:R-:W-:Y:S02]  /*1210*/  SHF.R.S32.HI R0, RZ, 0x1f, R227 ;  /* 0x0000001fff007819 */ /* 0x000fe400000114e3 */
[----:B0-----:R-:W-:Y:S02]  /*1220*/  SHF.R.S32.HI R3, RZ, 0x1f, R228 ;  /* 0x0000001fff037819 */ /* 0x001fe400000114e4 */
[----:B------:R-:W-:Y:S02]  /*1230*/  SHF.R.S32.HI R3, RZ, 0x1f, R225 ;  /* 0x0000001fff037819 */ /* 0x000fe400000114e1 */
[----:B------:R-:W-:-:S07]  /*1240*/  SHF.R.S32.HI R0, RZ, 0x1f, R224 ;  /* 0x0000001fff007819 */ /* 0x000fce00000114e0 */
.L_x_8439:
[----:B------:R-:W-:Y:S05]  /*1250*/  YIELD ;  /* 0x0000000000007946 */ /* 0x000fea0003800000 */
[----:B------:R-:W-:Y:S01]  /*1260*/  ULDC.64 UR4, c[0x0][0xa28] ;  /* 0x00028a0000047ab9 */ /* 0x000fe20000000a00 */
[----:B01----:R-:W0:Y:S01]  /*1270*/  LDC.64 R6, c[0x0][0xa08] ;  /* 0x00028200ff067b82 */ /* 0x003e220000000a00 */
[----:B------:R-:W-:Y:S01]  /*1280*/  ISETP.NE.U32.AND P1, PT, RZ, UR4, PT ;  /* 0x00000004ff007c0c */ /* 0x000fe2000bf25070 */
[----:B------:R-:W-:Y:S02]  /*1290*/  IMAD.MOV.U32 R12, RZ, RZ, RZ ;  /* 0x000000ffff0c7224 */ /* 0x000fe400078e00ff */
[----:B------:R-:W-:Y:S01]  /*12a0*/  IMAD.MOV.U32 R32, RZ, RZ, RZ ;  /* 0x000000ffff207224 */ /* 0x000fe200078e00ff */
[----:B------:R-:W-:Y:S01]  /*12b0*/  ISETP.NE.AND.EX P1, PT, RZ, UR5, PT, P1 ;  /* 0x00000005ff007c0c */ /* 0x000fe2000bf25310 */
[----:B------:R-:W-:-:S02]  /*12c0*/  ULDC.64 UR4, c[0x0][0xa18] ;  /* 0x0002860000047ab9 */ /* 0x000fc40000000a00 */
[----:B------:R-:W-:-:S04]  /*12d0*/  ISETP.NE.U32.AND P2, PT, RZ, UR4, PT ;  /* 0x00000004ff007c0c */ /* 0x000fc8000bf45070 */
[----:B------:R-:W-:Y:S01]  /*12e0*/  ISETP.NE.AND.EX P2, PT, RZ, UR5, PT, P2 ;  /* 0x00000005ff007c0c */ /* 0x000fe2000bf45320 */
[----:B------:R-:W-:Y:S02]  /*12f0*/  ULDC.64 UR4, c[0x0][0xa08] ;  /* 0x0002820000047ab9 */ /* 0x000fe40000000a00 */
[----:B------:R-:W-:-:S03]  /*1300*/  ISETP.NE.U32.AND P0, PT, RZ, UR4, PT ;  /* 0x00000004ff007c0c */ /* 0x000fc6000bf05070 */
[----:B------:R-:W1:Y:S01]  /*1310*/  @P1 LDC.64 R4, c[0x0][0xa28] ;  /* 0x00028a00ff041b82 */ /* 0x000e620000000a00 */
[----:B------:R-:W-:Y:S01]  /*1320*/  ISETP.NE.AND.EX P0, PT, RZ, UR5, PT, P0 ;  /* 0x00000005ff007c0c */ /* 0x000fe2000bf05300 */
[----:B0-----:R-:W-:-:S06]  /*1330*/  IMAD.WIDE R10, R31, 0x4, R6 ;  /* 0x000000041f0a7825 */ /* 0x001fcc00078e0206 */
[----:B------:R-:W0:Y:S01]  /*1340*/  @P2 LDC.64 R8, c[0x0][0xa18] ;  /* 0x00028600ff082b82 */ /* 0x000e220000000a00 */
[----:B------:R-:W-:Y:S02]  /*1350*/  ULDC UR4, c[0x0][0x288] ;  /* 0x0000a20000047ab9 */ /* 0x000fe40000000800 */
[----:B------:R-:W-:Y:S01]  /*1360*/  IMAD.U32 R194, RZ, RZ, UR4 ;  /* 0x00000004ffc27e24 */ /* 0x000fe2000f8e00ff */
[----:B------:R-:W-:Y:S02]  /*1370*/  ULDC.64 UR4, c[0x0][0x418] ;  /* 0x0001060000047ab9 */ /* 0x000fe40000000a00 */
[----:B--2---:R2:W5:Y:S01]  /*1380*/  @P0 LDG.E R32, desc[UR54][R10.64] ;  /* 0x000000360a200981 */ /* 0x004562000c1e1900 */
[----:B-1----:R-:W-:-:S05]  /*1390*/  @P1 IMAD.WIDE R4, R31, 0x4, R4 ;  /* 0x000000041f041825 */ /* 0x002fca00078e0204 */
[----:B------:R2:W5:Y:S01]  /*13a0*/  @P1 LDG.E R12, desc[UR54][R4.64] ;  /* 0x00000036040c1981 */ /* 0x000562000c1e1900 */
[----:B0-----:R-:W-:-:S05]  /*13b0*/  @P2 IMAD.WIDE R6, R31, 0x4, R8 ;  /* 0x000000041f062825 */ /* 0x001fca00078e0208 */
        /* <DEDUP_REMOVED lines=10> */
[----:B--2-4-:R-:W-:Y:S06]  /*1460*/  @P2 BRA `(.L_x_8143) ;  /* 0x0000000000242947 */ /* 0x014fec0003800000 */
        /* <DEDUP_REMOVED lines=9> */
.L_x_8143:
        /* <DEDUP_REMOVED lines=10> */
[----:B------:R-:W0:Y:S02]  /*15a0*/  LDC.64 R4, c[0x0][0xa20] ;  /* 0x00028800ff047b82 */ /* 0x000e240000000a00 */
[----:B0-----:R-:W-:-:S05]  /*15b0*/  IMAD.WIDE R4, R31, 0x4, R4 ;  /* 0x000000041f047825 */ /* 0x001fca00078e0204 */
[----:B------:R0:W5:Y:S01]  /*15c0*/  LDG.E R33, desc[UR54][R4.64] ;  /* 0x0000003604217981 */ /* 0x000162000c1e1900 */
[----:B------:R-:W-:Y:S05]  /*15d0*/  BRA `(.L_x_8145) ;  /* 0x0000000000107947 */ /* 0x000fea0003800000 */
.L_x_8144:
[----:B------:R-:W-:Y:S05]  /*15e0*/  @!P0 BRA `(.L_x_8145) ;  /* 0x00000000000c8947 */ /* 0x000fea0003800000 */
[----:B------:R-:W2:Y:S04]  /*15f0*/  LDG.E R0, desc[UR54][R10.64] ;  /* 0x000000360a007981 */ /* 0x000ea8000c1e1900 */
[----:B------:R-:W2:Y:S02]  /*1600*/  LDG.E R33, desc[UR54][R10.64+0x4] ;  /* 0x000004360a217981 */ /* 0x000ea4000c1e1900 */
[----:B--2---:R-:W-:-:S07]  /*1610*/  IMAD.IADD R33, R33, 0x1, -R0 ;  /* 0x0000000121217824 */ /* 0x004fce00078e0a00 */
.L_x_8145:
[----:B------:R-:W-:Y:S01]  /*1620*/  ULDC.64 UR4, c[0x0][0xa10] ;  /* 0x0002840000047ab9 */ /* 0x000fe20000000a00 */
[----:B------:R-:W1:Y:S01]  /*1630*/  LDC R8, c[0x0][0x448] ;  /* 0x00011200ff087b82 */ /* 0x000e620000000800 */
[----:B------:R-:W-:-:S04]  /*1640*/  ISETP.NE.U32.AND P0, PT, RZ, UR4, PT ;  /* 0x00000004ff007c0c */ /* 0x000fc8000bf05070 */
[----:B------:R-:W-:Y:S01]  /*1650*/  ISETP.NE.AND.EX P0, PT, RZ, UR5, PT, P0 ;  /* 0x00000005ff007c0c */ /* 0x000fe2000bf05300 */
[----:B------:R-:W-:Y:S02]  /*1660*/  ULDC.64 UR4, c[0x0][0xa30] ;  /* 0x00028c0000047ab9 */ /* 0x000fe40000000a00 */
[----:B------:R-:W-:Y:S01]  /*1670*/  ISETP.NE.U32.AND P1, PT, RZ, UR4, PT ;  /* 0x00000004ff007c0c */ /* 0x000fe2000bf25070 */
[----:B-----5:R-:W-:Y:S01]  /*1680*/  IMAD.MOV.U32 R24, RZ, RZ, R33 ;  /* 0x000000ffff187224 */ /* 0x020fe200078e0021 */
[----:B------:R-:W2:Y:S02]  /*1690*/  LDC.64 R10, c[0x0][0x9e0] ;  /* 0x00027800ff0a7b82 */ /* 0x000ea40000000a00 */
[----:B------:R-:W-:-:S06]  /*16a0*/  ISETP.NE.AND.EX P1, PT, RZ, UR5, PT, P1 ;  /* 0x00000005ff007c0c */ /* 0x000fcc000bf25310 */
[----:B0-----:R-:W0:Y:S08]  /*16b0*/  @P0 LDC.64 R4, c[0x0][0xa10] ;  /* 0x00028400ff040b82 */ /* 0x001e300000000a00 */
[----:B------:R-:W3:Y:S01]  /*16c0*/  @P1 LDC.64 R6, c[0x0][0xa30] ;  /* 0x00028c00ff061b82 */ /* 0x000ee20000000a00 */
[----:B0-----:R-:W-:-:S05]  /*16d0*/  @P0 IMAD.WIDE R4, R31, 0x4, R4 ;  /* 0x000000041f040825 */ /* 0x001fca00078e0204 */
[----:B------:R-:W4:Y:S04]  /*16e0*/  @P0 LDG.E R0, desc[UR54][R4.64] ;  /* 0x0000003604000981 */ /* 0x000f28000c1e1900 */
[----:B------:R-:W4:Y:S01]  /*16f0*/  @P0 LDG.E R3, desc[UR54][R4.64+0x4] ;  /* 0x0000043604030981 */ /* 0x000f22000c1e1900 */
[----:B---3--:R-:W-:-:S05]  /*1700*/  @P1 IMAD.WIDE R6, R31, 0x4, R6 ;  /* 0x000000041f061825 */ /* 0x008fca00078e0206 */
[----:B------:R0:W5:Y:S01]  /*1710*/  @P1 LDG.E R24, desc[UR54][R6.64] ;  /* 0x0000003606181981 */ /* 0x000162000c1e1900 */
[----:B-1----:R-:W-:Y:S01]  /*1720*/  ISETP.NE.AND P1, PT, R8, 0x1, PT ;  /* 0x000000010800780c */ /* 0x002fe20003f25270 */
[----:B------:R-:W-:Y:S01]  /*1730*/  IMAD.SHL.U32 R198, R29, 0x80, RZ ;  /* 0x000000801dc67824 */ /* 0x000fe200078e00ff */
[----:B--2---:R-:W-:Y:S01]  /*1740*/  ISETP.GE.AND P2, PT, R11, 0x1, PT ;  /* 0x000000010b00780c */ /* 0x004fe20003f46270 */
[----:B------:R-:W-:-:S10]  /*1750*/  IMAD.IADD R12, R33, 0x1, -R12 ;  /* 0x00000001210c7824 */ /* 0x000fd400078e0a0c */
[----:B------:R-:W1:Y:S08]  /*1760*/  @P1 LDC R9, c[0x0][0x44c] ;  /* 0x00011300ff091b82 */ /* 0x000e700000000800 */
[----:B------:R-:W2:Y:S01]  /*1770*/  @P1 LDC R8, c[0x0][0x450] ;  /* 0x00011400ff081b82 */ /* 0x000ea20000000800 */
[----:B----4-:R-:W-:Y:S02]  /*1780*/  @P0 IMAD.IADD R25, R3, 0x1, -R0 ;  /* 0x0000000103190824 */ /* 0x010fe400078e0a00 */
[----:B------:R-:W-:-:S02]  /*1790*/  VIADD R0, R198, 0x7f ;  /* 0x0000007fc6007836 */ /* 0x000fc40000000000 */
[----:B------:R-:W-:Y:S02]  /*17a0*/  IMAD.IADD R196, R12, 0x1, R25 ;  /* 0x000000010cc47824 */ /* 0x000fe400078e0219 */
[----:B-1----:R-:W-:-:S03]  /*17b0*/  @P1 IMAD.HI.U32 R3, R0, R9, RZ ;  /* 0x0000000900031227 */ /* 0x002fc600078e00ff */
[C---:B------:R-:W-:Y:S01]  /*17c0*/  IADD3 R5, R196.reuse, 0x1, -R194 ;  /* 0x00000001c4057810 */ /* 0x040fe20007ffe8c2 */
[----:B------:R-:W-:Y:S01]  /*17d0*/  IMAD.MOV.U32 R4, RZ, RZ, R0 ;  /* 0x000000ffff047224 */ /* 0x000fe200078e0000 */
[----:B--2---:R-:W-:Y:S01]  /*17e0*/  @P1 SHF.R.U32.HI R4, RZ, R8, R3 ;  /* 0x00000008ff041219 */ /* 0x004fe20000011603 */
[----:B------:R-:W-:-:S04]  /*17f0*/  VIADD R0, R196, 0x7f ;  /* 0x0000007fc4007836 */ /* 0x000fc80000000000 */
[----:B0-----:R-:W-:Y:S01]  /*1800*/  IMAD.IADD R7, R5, 0x1, R4 ;  /* 0x0000000105077824 */ /* 0x001fe200078e0204 */
[----:B------:R-:W-:-:S04]  /*1810*/  SHF.R.S32.HI R3, RZ, 0x1f, R0 ;  /* 0x0000001fff037819 */ /* 0x000fc80000011400 */
[----:B------:R-:W-:Y:S01]  /*1820*/  LEA.HI R3, R3, R0, RZ, 0x7 ;  /* 0x0000000003037211 */ /* 0x000fe200078f38ff */
[----:B------:R-:W-:-:S03]  /*1830*/  IMAD.IADD R0, R7, 0x1, R10 ;  /* 0x0000000107007824 */ /* 0x000fc600078e020a */
[----:B------:R-:W-:Y:S01]  /*1840*/  SHF.R.S32.HI R94, RZ, 0x7, R3 ;  /* 0x00000007ff5e7819 */ /* 0x000fe20000011403 */
        /* <DEDUP_REMOVED lines=12> */
.L_x_8148:
[----:B------:R-:W-:-:S13]  /*1910*/  ISETP.NE.AND P0, PT, R11, 0x1, PT ;  /* 0x000000010b00780c */ /* 0x000fda0003f05270 */
[----:B------:R-:W0:Y:S02]  /*1920*/  @P0 LDC.64 R4, c[0x0][0x9e8] ;  /* 0x00027a00ff040b82 */ /* 0x000e240000000a00 */
[----:B0-----:R-:W-:-:S05]  /*1930*/  @P0 IMAD.HI.U32 R4, R3, R4, RZ ;  /* 0x0000000403040227 */ /* 0x001fca00078e00ff */
[----:B------:R-:W-:-:S07]  /*1940*/  @P0 SHF.R.U32.HI R3, RZ, R5, R4 ;  /* 0x00000005ff030219 */ /* 0x000fce0000011604 */
.L_x_8149:
[----:B------:R-:W-:Y:S05]  /*1950*/  BSYNC B0 ;  /* 0x0000000000007941 */ /* 0x000fea0003800000 */
.L_x_8147:
[----:B------:R-:W-:-:S05]  /*1960*/  IMAD R3, R3, R11, R11 ;  /* 0x0000000b03037224 */ /* 0x000fca00078e020b */
[----:B------:R-:W-:-:S07]  /*1970*/  VIMNMX R0, R0, R3, PT ;  /* 0x0000000300007248 */ /* 0x000fce0003fe0100 */
.L_x_8146:
[----:B------:R-:W0:Y:S01]  /*1980*/  @P1 LDC R5, c[0x0][0x44c] ;  /* 0x00011300ff051b82 */ /* 0x000e220000000800 */
[----:B------:R-:W-:Y:S01]  /*1990*/  VIADD R0, R0, 0x7f ;  /* 0x0000007f00007836 */ /* 0x000fe20000000000 */
[----:B------:R-:W-:Y:S01]  /*19a0*/  ULDC UR4, c[0x0][0x9dc] ;  /* 0x0002770000047ab9 */ /* 0x000fe20000000800 */
[----:B------:R-:W-:Y:S02]  /*19b0*/  IMAD.MOV.U32 R4, RZ, RZ, R198 ;  /* 0x000000ffff047224 */ /* 0x000fe400078e00c6 */
[----:B------:R-:W-:Y:S01]  /*19c0*/  IMAD.IADD R93, R196, 0x1, -R194 ;  /* 0x00000001c45d7824 */ /* 0x000fe200078e0ac2 */
[----:B------:R-:W-:Y:S02]  /*19d0*/  SHF.R.S32.HI R3, RZ, 0x1f, R0 ;  /* 0x0000001fff037819 */ /* 0x000fe40000011400 */
[----:B------:R-:W1:Y:S02]  /*19e0*/  @P1 LDC R6, c[0x0][0x450] ;  /* 0x00011400ff061b82 */ /* 0x000e640000000800 */
[----:B------:R-:W-:-:S04]  /*19f0*/  LEA.HI R3, R3, R0, RZ, 0x7 ;  /* 0x0000000003037211 */ /* 0x000fc800078f38ff */
[----:B------:R-:W-:-:S04]  /*1a00*/  SHF.R.S32.HI R3, RZ, 0x7, R3 ;  /* 0x00000007ff037819 */ /* 0x000fc80000011403 */
[----:B------:R-:W-:Y:S01]  /*1a10*/  VIMNMX R8, R94, R3, PT ;  /* 0x000000035e087248 */ /* 0x000fe20003fe0100 */
[----:B0-----:R-:W-:-:S05]  /*1a20*/  @P1 IMAD.HI.U32 R5, R198, R5, RZ ;  /* 0x00000005c6051227 */ /* 0x001fca00078e00ff */
[----:B-1----:R-:W-:-:S05]  /*1a30*/  @P1 SHF.R.U32.HI R4, RZ, R6, R5 ;  /* 0x00000006ff041219 */ /* 0x002fca0000011605 */
[----:B------:R-:W-:-:S04]  /*1a40*/  IMAD.IADD R0, R93, 0x1, R4 ;  /* 0x000000015d007824 */ /* 0x000fc800078e0204 */
        /* <DEDUP_REMOVED lines=12> */
.L_x_8152:
[----:B------:R-:W-:-:S13]  /*1b10*/  ISETP.NE.AND P0, PT, R11, 0x1, PT ;  /* 0x000000010b00780c */ /* 0x000fda0003f05270 */
[----:B------:R-:W0:Y:S02]  /*1b20*/  @P0 LDC.64 R4, c[0x0][0x9e8] ;  /* 0x00027a00ff040b82 */ /* 0x000e240000000a00 */
[----:B0-----:R-:W-:-:S05]  /*1b30*/  @P0 IMAD.HI.U32 R4, R0, R4, RZ ;  /* 0x0000000400040227 */ /* 0x001fca00078e00ff */
[----:B------:R-:W-:-:S07]  /*1b40*/  @P0 SHF.R.U32.HI R0, RZ, R5, R4 ;  /* 0x00000005ff000219 */ /* 0x000fce0000011604 */
.L_x_8153:
[----:B------:R-:W-:Y:S05]  /*1b50*/  BSYNC B0 ;  /* 0x0000000000007941 */ /* 0x000fea0003800000 */
.L_x_8151:
[----:B------:R-:W-:-:S05]  /*1b60*/  IMAD R0, R0, R11, RZ ;  /* 0x0000000b00007224 */ /* 0x000fca00078e02ff */
[----:B------:R-:W-:-:S07]  /*1b70*/  VIMNMX R3, R3, R0, !PT ;  /* 0x0000000003037248 */ /* 0x000fce0007fe0100 */
.L_x_8150:
[----:B------:R-:W-:Y:S01]  /*1b80*/  SHF.R.S32.HI R0, RZ, 0x1f, R3 ;  /* 0x0000001fff007819 */ /* 0x000fe20000011403 */
[----:B------:R-:W-:Y:S01]  /*1b90*/  BSSY B0, `(.L_x_8154) ;  /* 0x0000028000007945 */ /* 0x000fe20003800000 */
[----:B------:R-:W-:Y:S02]  /*1ba0*/  LOP3.LUT R223, R221, 0xff, RZ, 0xc0, !PT ;  /* 0x000000ffdddf7812 */ /* 0x000fe400078ec0ff */
[----:B------:R-:W-:Y:S02]  /*1bb0*/  LEA.HI R0, R0, R3, RZ, 0x7 ;  /* 0x0000000300007211 */ /* 0x000fe400078f38ff */
[----:B------:R-:W-:Y:S02]  /*1bc0*/  SHF.R.U32.HI R221, RZ, 0x10, R221 ;  /* 0x00000010ffdd7819 */ /* 0x000fe400000116dd */
[----:B------:R-:W-:-:S04]  /*1bd0*/  SHF.R.S32.HI R0, RZ, 0x7, R0 ;  /* 0x00000007ff007819 */ /* 0x000fc80000011400 */
[----:B------:R-:W-:Y:S01]  /*1be0*/  VIMNMX R9, RZ, R0, !PT ;  /* 0x00000000ff097248 */ /* 0x000fe20007fe0100 */
[----:B------:R-:W-:-:S03]  /*1bf0*/  IMAD.MOV.U32 R0, RZ, RZ, RZ ;  /* 0x000000ffff007224 */ /* 0x000fc600078e00ff */
[----:B------:R-:W-:-:S13]  /*1c00*/  ISETP.GT.AND P0, PT, R8, R9, PT ;  /* 0x000000090800720c */ /* 0x000fda0003f04270 */
[----:B------:R-:W-:Y:S05]  /*1c10*/  @!P0 BRA `(.L_x_8155) ;  /* 0x00000000007c8947 */ /* 0x000fea0003800000 */
        /* <DEDUP_REMOVED lines=31> */
.L_x_8155:
[----:B------:R-:W-:Y:S05]  /*1e10*/  BSYNC B0 ;  /* 0x0000000000007941 */ /* 0x000fea0003800000 */
.L_x_8154:
        /* <DEDUP_REMOVED lines=36> */
.L_x_8158:
[----:B------:R-:W-:Y:S05]  /*2060*/  BSYNC B6 ;  /* 0x0000000000067941 */ /* 0x000fea0003800000 */
.L_x_8157:
        /* <DEDUP_REMOVED lines=20> */
.L_x_8160:
[----:B------:R-:W-:Y:S05]  /*21b0*/  BSYNC B6 ;  /* 0x0000000000067941 */ /* 0x000fea0003800000 */
.L_x_8159:
[----:B------:R-:W-:Y:S01]  /*21c0*/  ULDC.64 UR4, c[0x0][0x9f8] ;  /* 0x00027e0000047ab9 */ /* 0x000fe20000000a00 */
[----:B------:R-:W-:Y:S01]  /*21d0*/  IMAD.MOV.U32 R0, RZ, RZ, R31 ;  /* 0x000000ffff007224 */ /* 0x000fe200078e001f */
[----:B------:R-:W-:Y:S01]  /*21e0*/  ISETP.NE.U32.AND P0, PT, RZ, UR4, PT ;  /* 0x00000004ff007c0c */ /* 0x000fe2000bf05070 */
[----:B------:R-:W0:Y:S03]  /*21f0*/  LDC R15, c[0x0][0x3f4] ;  /* 0x0000fd00ff0f7b82 */ /* 0x000e260000000800 */
[----:B------:R-:W-:-:S05]  /*2200*/  ISETP.NE.AND.EX P0, PT, RZ, UR5, PT, P0 ;  /* 0x00000005ff007c0c */ /* 0x000fca000bf05300 */
[----:B------:R-:W1:Y:S08]  /*2210*/  LDC.64 R28, c[0x0][0x3f8] ;  /* 0x0000fe00ff1c7b82 */ /* 0x000e700000000a00 */
[----:B------:R-:W2:Y:S08]  /*2220*/  @P0 LDC.64 R4, c[0x0][0x9f8] ;  /* 0x00027e00ff040b82 */ /* 0x000eb00000000a00 */
[----:B------:R-:W3:Y:S01]  /*2230*/  LDC.64 R34, c[0x0][0x408] ;  /* 0x00010200ff227b82 */ /* 0x000ee20000000a00 */
[----:B--2---:R-:W-:-:S05]  /*2240*/  @P0 IMAD.WIDE R4, R31, 0x4, R4 ;  /* 0x000000041f040825 */ /* 0x004fca00078e0204 */
[----:B------:R2:W4:Y:S01]  /*2250*/  @P0 LDG.E R0, desc[UR54][R4.64] ;  /* 0x0000003604000981 */ /* 0x000522000c1e1900 */
[----:B0-----:R-:W-:Y:S01]  /*2260*/  ISETP.GE.AND P0, PT, R16, R15, PT ;  /* 0x0000000f1000720c */ /* 0x001fe20003f06270 */
[----:B-1----:R-:W-:Y:S01]  /*2270*/  IMAD.WIDE.U32 R6, R188, R28, R22 ;  /* 0x0000001cbc067225 */ /* 0x002fe200078e0016 */
[----:B------:R-:W-:Y:S02]  /*2280*/  SHF.R.S32.HI R11, RZ, 0x1f, R188 ;  /* 0x0000001fff0b7819 */ /* 0x000fe400000114bc */
[----:B------:R-:W-:Y:S01]  /*2290*/  SEL R13, R15, RZ, P0 ;  /* 0x000000ff0f0d7207 */ /* 0x000fe20000000000 */
[----:B------:R-:W-:Y:S01]  /*22a0*/  IMAD.MOV.U32 R80, RZ, RZ, R6 ;  /* 0x000000ffff507224 */ /* 0x000fe200078e0006 */
[----:B------:R-:W-:Y:S01]  /*22b0*/  SHF.R.U32.HI R36, RZ, 0x3, R207 ;  /* 0x00000003ff247819 */ /* 0x000fe200000116cf */
[-C--:B---3--:R-:W-:Y:S01]  /*22c0*/  IMAD R10, R11, R34.reuse, RZ ;  /* 0x000000220b0a7224 */ /* 0x088fe200078e02ff */
[----:B------:R-:W-:Y:S01]  /*22d0*/  SHF.R.U32.HI R30, RZ, 0x3, R203 ;  /* 0x00000003ff1e7819 */ /* 0x000fe200000116cb */
[----:B------:R-:W-:Y:S01]  /*22e0*/  IMAD.IADD R13, R16, 0x1, R13 ;  /* 0x00000001100d7824 */ /* 0x000fe200078e020d */
[----:B------:R-:W-:Y:S01]  /*22f0*/  SHF.R.U32.HI R21, RZ, 0x3, R202 ;  /* 0x00000003ff157819 */ /* 0x000fe200000116ca */
[----:B--2---:R-:W-:Y:S01]  /*2300*/  IMAD.WIDE.U32 R4, R188, R34, R22 ;  /* 0x00000022bc047225 */ /* 0x004fe200078e0016 */
[----:B------:R-:W-:-:S02]  /*2310*/  SHF.R.U32.HI R20, RZ, 0x3, R201 ;  /* 0x00000003ff147819 */ /* 0x000fc400000116c9 */
[----:B------:R-:W-:Y:S01]  /*2320*/  SHF.R.S32.HI R6, RZ, 0x1f, R13 ;  /* 0x0000001fff067819 */ /* 0x000fe2000001140d */
[----:B------:R-:W-:Y:S01]  /*2330*/  IMAD.MOV.U32 R84, RZ, RZ, R4 ;  /* 0x000000ffff547224 */ /* 0x000fe200078e0004 */
[----:B------:R-:W-:Y:S01]  /*2340*/  SHF.L.U64.HI R31, R34, 0x7, R35 ;  /* 0x00000007221f7819 */ /* 0x000fe20000010223 */
[----:B------:R-:W-:Y:S01]  /*2350*/  IMAD R87, R188, R35, R10 ;  /* 0x00000023bc577224 */ /* 0x000fe200078e020a */
[CC--:B------:R-:W-:Y:S01]  /*2360*/  LEA.HI R4, R6.reuse, R13.reuse, RZ, 0x6 ;  /* 0x0000000d06047211 */ /* 0x0c0fe200078f30ff */
[----:B------:R-:W-:Y:S01]  /*2370*/  IMAD R8, R11, R28, RZ ;  /* 0x0000001c0b087224 */ /* 0x000fe200078e02ff */
[----:B------:R-:W-:Y:S01]  /*2380*/  LEA.HI R12, R6, R13, RZ, 0x3 ;  /* 0x0000000d060c7211 */ /* 0x000fe200078f18ff */
[----:B------:R-:W-:Y:S02]  /*2390*/  IMAD.IADD R85, R5, 0x1, R87 ;  /* 0x0000000105557824 */ /* 0x000fe400078e0257 */
[----:B------:R-:W-:Y:S01]  /*23a0*/  IMAD.SHL.U32 R5, R4, 0x80, RZ ;  /* 0x0000008004057824 */ /* 0x000fe200078e00ff */
[----:B------:R-:W-:Y:S01]  /*23b0*/  LOP3.LUT R4, R207, 0x38, R12, 0xf8, !PT ;  /* 0x00000038cf047812 */ /* 0x000fe200078ef80c */
[----:B------:R-:W-:Y:S01]  /*23c0*/  IMAD.WIDE.U32 R10, R188, R34, R16 ;  /* 0x00000022bc0a7225 */ /* 0x000fe200078e0010 */
[----:B------:R-:W-:-:S02]  /*23d0*/  LOP3.LUT R6, R203, 0x38, R12, 0xf8, !PT ;  /* 0x00000038cb067812 */ /* 0x000fc400078ef80c */
[----:B------:R-:W-:Y:S01]  /*23e0*/  LOP3.LUT R4, R4, R36, RZ, 0x3c, !PT ;  /* 0x0000002404047212 */ /* 0x000fe200078e3cff */
[C---:B------:R-:W-:Y:S01]  /*23f0*/  IMAD R83, R188.reuse, R29, R8 ;  /* 0x0000001dbc537224 */ /* 0x040fe200078e0208 */
[----:B------:R-:W0:Y:S01]  /*2400*/  S2R R36, SR_TID.X ;  /* 0x0000000000247919 */ /* 0x000e220000002100 */
[----:B------:R-:W-:Y:S01]  /*2410*/  IMAD.WIDE.U32 R8, R188, R28, R16 ;  /* 0x0000001cbc087225 */ /* 0x000fe200078e0010 */
[----:B------:R-:W-:Y:S02]  /*2420*/  LOP3.LUT R76, R12, 0xfffffff8, RZ, 0xc0, !PT ;  /* 0xfffffff80c4c7812 */ /* 0x000fe400078ec0ff */
[----:B------:R-:W-:Y:S01]  /*2430*/  SHF.R.S32.HI R79, RZ, 0x3, R12 ;  /* 0x00000003ff4f7819 */ /* 0x000fe2000001140c */
[----:B------:R-:W-:Y:S01]  /*2440*/  IMAD.IADD R87, R87, 0x1, R11 ;  /* 0x0000000157577824 */ /* 0x000fe200078e020b */
[----:B-----5:R-:W-:Y:S01]  /*2450*/  SHF.R.S32.HI R11, RZ, 0x1f, R24 ;  /* 0x0000001fff0b7819 */ /* 0x020fe20000011418 */
[----:B------:R-:W-:Y:S01]  /*2460*/  IMAD.IADD R81, R7, 0x1, R83 ;  /* 0x0000000107517824 */ /* 0x000fe200078e0253 */
[----:B------:R-:W-:Y:S01]  /*2470*/  LOP3.LUT R7, R5, 0xffffe000, RZ, 0xc0, !PT ;  /* 0xffffe00005077812 */ /* 0x000fe200078ec0ff */
[----:B------:R-:W-:Y:S01]  /*2480*/  IMAD.MOV.U32 R82, RZ, RZ, R8 ;  /* 0x000000ffff527224 */ /* 0x000fe200078e0008 */
[--C-:B------:R-:W-:Y:S01]  /*2490*/  LOP3.LUT R8, R202, 0x38, R12.reuse, 0xf8, !PT ;  /* 0x00000038ca087812 */ /* 0x100fe200078ef80c */
[----:B------:R-:W-:Y:S01]  /*24a0*/  IMAD.IADD R83, R83, 0x1, R9 ;  /* 0x0000000153537824 */ /* 0x000fe200078e0209 */
[----:B------:R-:W-:Y:S01]  /*24b0*/  LOP3.LUT R9, R201, 0x38, R12, 0xf8, !PT ;  /* 0x00000038c9097812 */ /* 0x000fe200078ef80c */
[----:B------:R-:W-:Y:S01]  /*24c0*/  IMAD.MOV.U32 R86, RZ, RZ, R10 ;  /* 0x000000ffff567224 */ /* 0x000fe200078e000a */
[----:B------:R-:W-:Y:S01]  /*24d0*/  LOP3.LUT R5, R6, R30, RZ, 0x3c, !PT ;  /* 0x0000001e06057212 */ /* 0x000fe200078e3cff */
[C---:B------:R-:W-:Y:S01]  /*24e0*/  IMAD R10, R11.reuse, R28, RZ ;  /* 0x0000001c0b0a7224 */ /* 0x040fe200078e02ff */
[----:B------:R-:W-:Y:S01]  /*24f0*/  LOP3.LUT R6, R8, R21, RZ, 0x3c, !PT ;  /* 0x0000001508067212 */ /* 0x000fe200078e3cff */
[----:B------:R-:W-:Y:S01]  /*2500*/  IMAD R11, R11, R34, RZ ;  /* 0x000000220b0b7224 */ /* 0x000fe200078e02ff */
[----:B------:R-:W-:Y:S01]  /*2510*/  LOP3.LUT R9, R9, R20, RZ, 0x3c, !PT ;  /* 0x0000001409097212 */ /* 0x000fe200078e3cff */
[----:B------:R-:W-:Y:S01]  /*2520*/  IMAD R39, R24, R29, R10 ;  /* 0x0000001d18277224 */ /* 0x000fe200078e020a */
[-C--:B------:R-:W-:Y:S01]  /*2530*/  IADD3 R4, R4, R7.reuse, R211 ;  /* 0x0000000704047210 */ /* 0x080fe20007ffe0d3 */
[----:B------:R-:W-:Y:S01]  /*2540*/  IMAD.WIDE.U32 R80, R24, R28, R80 ;  /* 0x0000001c18507225 */ /* 0x000fe200078e0050 */
[----:B------:R-:W-:-:S02]  /*2550*/  IADD3 R5, R5, R7, R210 ;  /* 0x0000000705057210 */ /* 0x000fc40007ffe0d2 */
[-C--:B------:R-:W-:Y:S01]  /*2560*/  IADD3 R6, R6, R7.reuse, R209 ;  /* 0x0000000706067210 */ /* 0x080fe20007ffe0d1 */
[----:B------:R-:W-:Y:S01]  /*2570*/  IMAD.WIDE.U32 R82, R24, R28, R82 ;  /* 0x0000001c18527225 */ /* 0x000fe200078e0052 */
[----:B------:R-:W-:Y:S02]  /*2580*/  IADD3 R7, R9, R7, R208 ;  /* 0x0000000709077210 */ /* 0x000fe40007ffe0d0 */
[----:B------:R-:W-:Y:S01]  /*2590*/  SHF.L.U64.HI R8, R28, 0x5, R29 ;  /* 0x000000051c087819 */ /* 0x000fe2000001021d */
[----:B------:R-:W-:Y:S01]  /*25a0*/  IMAD R11, R24, R35, R11 ;  /* 0x00000023180b7224 */ /* 0x000fe200078e020b */
[----:B------:R-:W-:Y:S01]  /*25b0*/  SHF.L.U64.HI R9, R28, 0x6, R29 ;  /* 0x000000061c097819 */ /* 0x000fe2000001021d */
[-C--:B------:R-:W-:Y:S01]  /*25c0*/  IMAD.WIDE.U32 R84, R24, R34.reuse, R84 ;  /* 0x0000002218547225 */ /* 0x080fe200078e0054 */
[----:B0-----:R-:W-:Y:S02]  /*25d0*/  SHF.R.U32.HI R36, RZ, 0x7, R36 ;  /* 0x00000007ff247819 */ /* 0x001fe40000011624 */
[----:B------:R-:W-:Y:S01]  /*25e0*/  SHF.L.U64.HI R10, R28, 0x7, R29 ;  /* 0x000000071c0a7819 */ /* 0x000fe2000001021d */
[----:B------:R-:W-:Y:S01]  /*25f0*/  IMAD.WIDE.U32 R86, R24, R34, R86 ;  /* 0x0000002218567225 */ /* 0x000fe200078e0056 */
[----:B------:R-:W-:-:S02]  /*2600*/  ISETP.NE.AND P6, PT, R36, 0x1, PT ;  /* 0x000000012400780c */ /* 0x000fc40003fc5270 */
[----:B------:R-:W-:Y:S01]  /*2610*/  SHF.L.U64.HI R29, R34, 0x5, R35 ;  /* 0x00000005221d7819 */ /* 0x000fe20000010223 */
[----:B------:R-:W-:Y:S01]  /*2620*/  IMAD.IADD R3, R32, 0x1, R33 ;  /* 0x0000000120037824 */ /* 0x000fe200078e0221 */
[----:B------:R-:W-:Y:S01]  /*2630*/  SHF.L.U64.HI R30, R34, 0x6, R35 ;  /* 0x00000006221e7819 */ /* 0x000fe20000010223 */
[C---:B------:R-:W-:Y:S01]  /*2640*/  IMAD.SHL.U32 R20, R28.reuse, 0x20, RZ ;  /* 0x000000201c147824 */ /* 0x040fe200078e00ff */
[----:B------:R-:W-:Y:S01]  /*2650*/  SHF.R.S32.HI R88, RZ, 0x1f, R76 ;  /* 0x0000001fff587819 */ /* 0x000fe2000001144c */
[----:B------:R-:W-:Y:S02]  /*2660*/  IMAD.SHL.U32 R21, R28, 0x40, RZ ;  /* 0x000000401c157824 */ /* 0x000fe400078e00ff */
[C---:B------:R-:W-:Y:S02]  /*2670*/  IMAD.SHL.U32 R32, R34.reuse, 0x20, RZ ;  /* 0x0000002022207824 */ /* 0x040fe400078e00ff */
[----:B------:R-:W-:Y:S02]  /*2680*/  IMAD.SHL.U32 R33, R34, 0x40, RZ ;  /* 0x0000004022217824 */ /* 0x000fe400078e00ff */
[----:B------:R-:W-:Y:S05]  /*2690*/  @!P6 WARPSYNC.ALL ;  /* 0x000000000000e948 */ /* 0x000fea0003800000 */
[----:B------:R-:W-:Y:S01]  /*26a0*/  ULDC UR4, c[0x0][0x2f4] ;  /* 0x0000bd0000047ab9 */ /* 0x000fe20000000800 */
[----:B------:R-:W-:Y:S01]  /*26b0*/  VIADD R92, R36, 0x8 ;  /* 0x00000008245c7836 */ /* 0x000fe20000000000 */
[----:B------:R-:W-:Y:S01]  /*26c0*/  ISETP.GE.AND P1, PT, R16, UR4, PT ;  /* 0x0000000410007c0c */ /* 0x000fe2000bf26270 */
[----:B------:R-:W-:Y:S01]  /*26d0*/  IMAD.IADD R38, R81, 0x1, R39 ;  /* 0x0000000151267824 */ /* 0x000fe200078e0227 */
[----:B------:R-:W-:Y:S01]  /*26e0*/  ISETP.GE.AND P2, PT, R2, UR4, PT ;  /* 0x0000000402007c0c */ /* 0x000fe2000bf46270 */
[----:B------:R-:W-:-:S02]  /*26f0*/  IMAD.SHL.U32 R28, R28, 0x80, RZ ;  /* 0x000000801c1c7824 */ /* 0x000fc400078e00ff */
[----:B------:R-:W-:Y:S02]  /*2700*/  IMAD.SHL.U32 R34, R34, 0x80, RZ ;  /* 0x0000008022227824 */ /* 0x000fe400078e00ff */
[----:B------:R-:W-:Y:S02]  /*2710*/  IMAD R35, R220, 0x20, R188 ;  /* 0x00000020dc237824 */ /* 0x000fe400078e02bc */
[----:B------:R-:W-:Y:S02]  /*2720*/  IMAD.SHL.U32 R36, R15, 0x2, RZ ;  /* 0x000000020f247824 */ /* 0x000fe400078e00ff */
[----:B------:R-:W-:Y:S02]  /*2730*/  IMAD.IADD R39, R39, 0x1, R83 ;  /* 0x0000000127277824 */ /* 0x000fe400078e0253 */
[----:B------:R-:W-:Y:S02]  /*2740*/  IMAD.IADD R77, R85, 0x1, R11 ;  /* 0x00000001554d7824 */ /* 0x000fe400078e020b */
[----:B------:R-:W-:Y:S01]  /*2750*/  IMAD.IADD R78, R11, 0x1, R87 ;  /* 0x000000010b4e7824 */ /* 0x000fe200078e0257 */
[----:B----4-:R-:W-:Y:S01]  /*2760*/  SHF.R.S32.HI R37, RZ, 0x1f, R0 ;  /* 0x0000001fff257819 */ /* 0x010fe20000011400 */
[----:B------:R-:W-:Y:S06]  /*2770*/  @!P6 BAR.SYNC.DEFER_BLOCKING 0x9, 0x100 ;  /* 0x024400000000eb1d */ /* 0x000fec0000010000 */
.L_x_8258:
[----:B------:R-:W0:Y:S01]  /*2780*/  LDC R98, c[0x0][0x430] ;  /* 0x00010c00ff627b82 */ /* 0x000e220000000800 */
[----:B------:R-:W-:Y:S02]  /*2790*/  VIADD R27, R27, 0xffffffff ;  /* 0xffffffff1b1b7836 */ /* 0x000fe40000000000 */
[----:B------:R-:W-:Y:S02]  /*27a0*/  IMAD.MOV.U32 R99, RZ, RZ, RZ ;  /* 0x000000ffff637224 */ /* 0x000fe400078e00ff */
[----:B------:R-:W-:-:S03]  /*27b0*/  IMAD R40, R27, 0x80, R35 ;  /* 0x000000801b287824 */ /* 0x000fc600078e0223 */
[----:B-1----:R-:W1:Y:S01]  /*27c0*/  LDC R102, c[0x0][0x3f4] ;  /* 0x0000fd00ff667b82 */ /* 0x002e620000000800 */
[----:B------:R-:W-:Y:S01]  /*27d0*/  IMAD.IADD R41, R3, 0x1, R40 ;  /* 0x0000000103297824 */ /* 0x000fe200078e0228 */
[----:B------:R-:W-:-:S03]  /*27e0*/  ISETP.GE.AND P3, PT, R40, R25, PT ;  /* 0x000000192800720c */ /* 0x000fc60003f66270 */
[----:B---3--:R-:W-:Y:S01]  /*27f0*/  IMAD.MOV.U32 R11, RZ, RZ, R41 ;  /* 0x000000ffff0b7224 */ /* 0x008fe200078e0029 */
[----:B------:R-:W-:Y:S02]  /*2800*/  ISETP.GT.OR P3, PT, R35, 0x7f, P3 ;  /* 0x0000007f2300780c */ /* 0x000fe40001f64670 */
[----:B0-----:R-:W-:-:S11]  /*2810*/  ISETP.NE.AND P4, PT, R98, 0x1, PT ;  /* 0x000000016200780c */ /* 0x001fd60003f85270 */
[----:B------:R-:W0:Y:S08]  /*2820*/  @!P3 LDC.64 R14, c[0x0][0x428] ;  /* 0x00010a00ff0ebb82 */ /* 0x000e300000000a00 */
[----:B--2---:R-:W2:Y:S08]  /*2830*/  @!P3 LDC.64 R42, c[0x0][0x418] ;  /* 0x00010600ff2abb82 */ /* 0x004eb00000000a00 */
[----:B------:R-:W3:Y:S08]  /*2840*/  @P4 LDC R12, c[0x0][0x434] ;  /* 0x00010d00ff0c4b82 */ /* 0x000ef00000000800 */
[----:B----4-:R-:W4:Y:S01]  /*2850*/  @P4 LDC R13, c[0x0][0x438] ;  /* 0x00010e00ff0d4b82 */ /* 0x010f220000000800 */
[----:B---3--:R-:W-:-:S05]  /*2860*/  @P4 IMAD.HI.U32 R12, R41, R12, RZ ;  /* 0x0000000c290c4227 */ /* 0x008fca00078e00ff */
[----:B----4-:R-:W-:Y:S01]  /*2870*/  @P4 SHF.R.U32.HI R11, RZ, R13, R12 ;  /* 0x0000000dff0b4219 */ /* 0x010fe2000001160c */
[----:B0-----:R-:W-:-:S03]  /*2880*/  @!P3 IMAD R12, R37, R14, RZ ;  /* 0x0000000e250cb224 */ /* 0x001fc600078e02ff */
[--C-:B------:R-:W-:Y:S01]  /*2890*/  @!P3 SHF.R.S32.HI R13, RZ, 0x1f, R11.reuse ;  /* 0x0000001fff0db819 */ /* 0x100fe2000001140b */
[----:B------:R-:W-:Y:S02]  /*28a0*/  @!P3 IMAD R15, R0, R15, R12 ;  /* 0x0000000f000fb224 */ /* 0x000fe400078e020c */
[----:B------:R-:W-:-:S04]  /*28b0*/  @!P3 IMAD.MOV.U32 R12, RZ, RZ, R11 ;  /* 0x000000ffff0cb224 */ /* 0x000fc800078e000b */
[----:B------:R-:W-:-:S04]  /*28c0*/  @!P3 IMAD.WIDE.U32 R12, R0, R14, R12 ;  /* 0x0000000e000cb225 */ /* 0x000fc800078e000c */
[----:B------:R-:W-:Y:S01]  /*28d0*/  @!P3 IMAD.IADD R13, R13, 0x1, R15 ;  /* 0x000000010d0db824 */ /* 0x000fe200078e020f */
[----:B--2---:R-:W-:-:S04]  /*28e0*/  @!P3 LEA R14, P4, R12, R42, 0x2 ;  /* 0x0000002a0c0eb211 */ /* 0x004fc800078810ff */
[----:B------:R-:W-:-:S05]  /*28f0*/  @!P3 LEA.HI.X R15, R12, R43, R13, 0x2, P4 ;  /* 0x0000002b0c0fb211 */ /* 0x000fca00020f140d */
[----:B------:R0:W5:Y:S01]  /*2900*/  @!P3 LDG.E R99, desc[UR54][R14.64] ;  /* 0x000000360e63b981 */ /* 0x000162000c1e1900 */
[----:B-1----:R-:W-:Y:S01]  /*2910*/  ISETP.GE.AND P3, PT, R102, 0x1, PT ;  /* 0x000000016600780c */ /* 0x002fe20003f66270 */
[----:B------:R-:W-:Y:S01]  /*2920*/  IMAD.MOV R11, RZ, RZ, -R11 ;  /* 0x000000ffff0b7224 */ /* 0x000fe200078e0a0b */
[----:B------:R-:W-:Y:S01]  /*2930*/  ISETP.GT.AND P4, PT, R27, R26, PT ;  /* 0x0000001a1b00720c */ /* 0x000fe20003f84270 */
[----:B------:R-:W-:Y:S01]  /*2940*/  IMAD R91, R19, 0x4000, R219 ;  /* 0x00004000135b7824 */ /* 0x000fe200078e02db */
[----:B------:R-:W-:Y:S05]  /*2950*/  YIELD ;  /* 0x0000000000007946 */ /* 0x000fea0003800000 */
[----:B------:R-:W-:Y:S01]  /*2960*/  BSSY B0, `(.L_x_8161) ;  /* 0x00005da000007945 */ /* 0x000fe20003800000 */
[----:B------:R-:W-:Y:S01]  /*2970*/  IMAD R98, R98, R11, R41 ;  /* 0x0000000b62627224 */ /* 0x000fe200078e0229 */
[----:B------:R-:W-:Y:S01]  /*2980*/  P2R R90, PR, RZ, 0x10 ;  /* 0x00000010ff5a7803 */ /* 0x000fe20000000000 */
[----:B------:R-:W-:Y:S01]  /*2990*/  IMAD R91, R91, 0x2, R18 ;  /* 0x000000025b5b7824 */ /* 0x000fe200078e0212 */
[----:B0-----:R-:W-:Y:S06]  /*29a0*/  @!P3 BRA `(.L_x_8162) ;  /* 0x0000005400b0b947 */ /* 0x001fec0003800000 */
[----:B------:R-:W-:Y:S01]  /*29b0*/  SHF.R.S32.HI R97, RZ, 0x1f, R98 ;  /* 0x0000001fff617819 */ /* 0x000fe20000011462 */
[----:B------:R-:W-:Y:S01]  /*29c0*/  ULDC.64 UR4, c[0x0][0x300] ;  /* 0x0000c00000047ab9 */ /* 0x000fe20000000a00 */
[----:B-----5:R-:W-:Y:S01]  /*29d0*/  SHF.R.S32.HI R96, RZ, 0x1f, R99 ;  /* 0x0000001fff607819 */ /* 0x020fe20000011463 */
[C---:B------:R-:W-:Y:S01]  /*29e0*/  IMAD.WIDE.U32 R12, R98.reuse, UR4, RZ ;  /* 0x00000004620c7c25 */ /* 0x040fe2000f8e00ff */
        /* <DEDUP_REMOVED lines=20> */
[----:B------:R-:W-:Y:S01]  /*2b30*/  LEA R106, P4, R40, UR4, 0x1 ;  /* 0x00000004286a7c11 */ /* 0x000fe2000f8808ff */
[----:B------:R-:W-:Y:S02]  /*2b40*/  IMAD R11, R11, R34, R15 ;  /* 0x000000220b0b7224 */ /* 0x000fe400078e020f */
[----:B------:R-:W-:Y:S01]  /*2b50*/  IMAD.WIDE.U32 R14, R28, R27, RZ ;  /* 0x0000001b1c0e7225 */ /* 0x000fe200078e00ff */
[----:B------:R-:W-:-:S03]  /*2b60*/  LEA.HI.X R101, R40, UR5, R101, 0x1, P4 ;  /* 0x0000000528657c11 */ /* 0x000fc6000a0f0c65 */
[----:B------:R-:W-:-:S04]  /*2b70*/  IMAD.WIDE.U32 R12, R34, R27, RZ ;  /* 0x0000001b220c7225 */ /* 0x000fc800078e00ff */
        /* <DEDUP_REMOVED lines=32> */
.L_x_8165:
[----:B------:R-:W-:Y:S05]  /*2d80*/  BSYNC B1 ;  /* 0x0000000000017941 */ /* 0x000fea0003800000 */
.L_x_8164:
        /* <DEDUP_REMOVED lines=15> */
[----:B------:R-:W-:Y:S01]  /*2e80*/  P2R R131, PR, RZ, 0x8 ;  /* 0x00000008ff837803 */ /* 0x000fe20000000000 */
[----:B------:R-:W-:Y:S01]  /*2e90*/  IMAD.MOV.U32 R43, RZ, RZ, R71 ;  /* 0x000000ffff2b7224 */ /* 0x000fe200078e0047 */
[----:B------:R-:W-:-:S02]  /*2ea0*/  PRMT R122, R40, 0x7610, R122 ;  /* 0x00007610287a7816 */ /* 0x000fc4000000007a */
[----:B------:R-:W-:Y:S02]  /*2eb0*/  CS2R R58, SRZ ;  /* 0x00000000003a7805 */ /* 0x000fe4000001ff00 */
[----:B------:R-:W-:Y:S02]  /*2ec0*/  PRMT R123, R41, 0x7610, R123 ;  /* 0x00007610297b7816 */ /* 0x000fe4000000007b */
[----:B------:R-:W-:Y:S02]  /*2ed0*/  CS2R R62, SRZ ;  /* 0x00000000003e7805 */ /* 0x000fe4000001ff00 */
[----:B------:R-:W-:Y:S02]  /*2ee0*/  PRMT R135, R42, 0x7610, R135 ;  /* 0x000076102a877816 */ /* 0x000fe40000000087 */
[----:B------:R-:W-:Y:S01]  /*2ef0*/  PRMT R136, R43, 0x7610, R136 ;  /* 0x000076102b887816 */ /* 0x000fe20000000088 */
        /* <DEDUP_REMOVED lines=21> */
.L_x_8167:
[----:B------:R-:W-:Y:S05]  /*3050*/  BSYNC B1 ;  /* 0x0000000000017941 */ /* 0x000fea0003800000 */
.L_x_8166:
        /* <DEDUP_REMOVED lines=20> */
[----:B------:R-:W-:Y:S02]  /*31a0*/  CS2R R52, SRZ ;  /* 0x0000000000347805 */ /* 0x000fe4000001ff00 */
[----:B------:R-:W-:Y:S02]  /*31b0*/  PRMT R119, R43, 0x7610, R119 ;  /* 0x000076102b777816 */ /* 0x000fe40000000077 */
[----:B------:R-:W-:Y:S02]  /*31c0*/  CS2R R50, SRZ ;  /* 0x0000000000327805 */ /* 0x000fe4000001ff00 */
[----:B------:R-:W-:-:S02]  /*31d0*/  CS2R R54, SRZ ;  /* 0x0000000000367805 */ /* 0x000fc4000001ff00 */
        /* <DEDUP_REMOVED lines=24> */
.L_x_8169:
[----:B------:R-:W-:Y:S05]  /*3360*/  BSYNC B1 ;  /* 0x0000000000017941 */ /* 0x000fea0003800000 */
.L_x_8168:
        /* <DEDUP_REMOVED lines=32> */
.L_x_8171:
[----:B------:R-:W-:Y:S05]  /*3570*/  BSYNC B1 ;  /* 0x0000000000017941 */ /* 0x000fea0003800000 */
.L_x_8170:
[----:B-----5:R-:W-:Y:S01]  /*3580*/  IMAD.MOV.U32 R11, RZ, RZ, R48 ;  /* 0x000000ffff0b7224 */ /* 0x020fe200078e0030 */
[----:B------:R-:W-:Y:S01]  /*3590*/  UISETP.NE.AND UP0, UPT, UR39, 0x3, UPT ;  /* 0x000000032700788c */ /* 0x000fe2000bf05270 */
[----:B0-----:R-:W-:Y:S02]  /*35a0*/  IMAD.MOV.U32 R12, RZ, RZ, R49 ;  /* 0x000000ffff0c7224 */ /* 0x001fe400078e0031 */
        /* <DEDUP_REMOVED lines=9> */
[----:B------:R-:W-:Y:S01]  /*3640*/  PLOP3.LUT P5, PT, PT, PT, UP0, 0x80, 0x0 ;  /* 0x000000000000781c */ /* 0x000fe20003faf008 */
        /* <DEDUP_REMOVED lines=23> */
.L_x_8172:
[----:B------:R-:W-:Y:S01]  /*37c0*/  IMAD R89, R19, 0x8, R18 ;  /* 0x0000000813597824 */ /* 0x000fe200078e0212 */
[----:B------:R-:W-:Y:S01]  /*37d0*/  SHF.L.U32 R100, R197, 0x1f, RZ ;  /* 0x0000001fc5647819 */ /* 0x000fe200000006ff */
[----:B------:R-:W-:Y:S03]  /*37e0*/  BSSY B1, `(.L_x_8173) ;  /* 0x0000003000017945 */ /* 0x000fe60003800000 */
[----:B------:R-:W0:Y:S02]  /*37f0*/  SYNCS.PHASECHK.TRANS64.TRYWAIT P6, [R89+URZ+0x28890], R100 ;  /* 0x02889064590075a7 */ /* 0x000e2400080c017f */
[----:B0-----:R-:W-:Y:S05]  /*3800*/  @!P6 BRA `(.L_x_8174) ;  /* 0x000002540020e947 */ /* 0x001fea0003800000 */
.L_x_8580:
[----:B------:R-:W-:Y:S05]  /*3810*/  BSYNC B1 ;  /* 0x0000000000017941 */ /* 0x000fea0003800000 */
.L_x_8173:
[----:B------:R-:W-:-:S03]  /*3820*/  UMOV UR4, 0xffffffff ;  /* 0xffffffff00047882 */ /* 0x000fc60000000000 */
[----:B------:R-:W-:Y:S05]  /*3830*/  BRA.DIV UR4, `(.L_x_8175) ;  /* 0x0000025604287947 */ /* 0x000fea000b800000 */
[----:B------:R1:W2:Y:S04]  /*3840*/  SHFL.IDX PT, R75, R101, RZ, 0x181f ;  /* 0x00181fff654b7589 */ /* 0x0002a800000e0000 */
[----:B------:R1:W3:Y:S02]  /*3850*/  SHFL.IDX PT, R103, R106, RZ, 0x181f ;  /* 0x00181fff6a677589 */ /* 0x0002e400000e0000 */
.L_x_8584:
        /* <DEDUP_REMOVED lines=36> */
[----:B------:R-:W-:Y:S01]  /*3aa0*/  FMUL.FTZ R69, R69, R135 ;  /* 0x0000008745457220 */ /* 0x000fe20000410000 */
[----:B------:R-:W-:-:S02]  /*3ab0*/  IMAD.U32 R133, R133, 0x10000, RZ ;  /* 0x0001000085857824 */ /* 0x000fc400078e00ff */
[C---:B------:R-:W-:Y:S01]  /*3ac0*/  FFMA.FTZ R141, R14.reuse, R71, -R141 ;  /* 0x000000470e8d7223 */ /* 0x040fe2000001088d */
[----:B------:R-:W-:Y:S01]  /*3ad0*/  FFMA.FTZ R136, R14, R136, R13 ;  /* 0x000000880e887223 */ /* 0x000fe2000001000d */
[----:B------:R-:W-:Y:S01]  /*3ae0*/  FFMA.FTZ R143, R68, R135, -R143 ;  /* 0x00000087448f7223 */ /* 0x000fe2000001088f */
[----:B------:R-:W-:Y:S01]  /*3af0*/  FMUL.FTZ R14, R12, R137 ;  /* 0x000000890c0e7220 */ /* 0x000fe20000410000 */
[----:B------:R-:W-:Y:S02]  /*3b00*/  IMAD.U32 R15, R15, 0x10000, RZ ;  /* 0x000100000f0f7824 */ /* 0x000fe400078e00ff */
        /* <DEDUP_REMOVED lines=14> */
.L_x_8181:
[----:B------:R-:W-:Y:S05]  /*3bf0*/  BSYNC B3 ;  /* 0x0000000000037941 */ /* 0x000fea0003800000 */
.L_x_8180:
[----:B0-----:R4:W-:Y:S02]  /*3c00*/  ST.E.128 desc[UR54][R72.64], R12 ;  /* 0x0000000c48007985 */ /* 0x0019e4000c101d36 */
.L_x_8179:
[----:B------:R-:W-:Y:S05]  /*3c10*/  BSYNC B2 ;  /* 0x0000000000027941 */ /* 0x000fea0003800000 */
.L_x_8178:
        /* <DEDUP_REMOVED lines=53> */
.L_x_8183:
[----:B------:R-:W-:Y:S05]  /*3f70*/  BSYNC B2 ;  /* 0x0000000000027941 */ /* 0x000fea0003800000 */
.L_x_8182:
[----:B0-----:R0:W-:Y:S02]  /*3f80*/  ST.E.128 desc[UR54][R68.64], R12 ;  /* 0x0000000c44007985 */ /* 0x0011e4000c101d36 */
.L_x_8177:
[----:B------:R-:W-:Y:S05]  /*3f90*/  BSYNC B1 ;  /* 0x0000000000017941 */ /* 0x000fea0003800000 */
.L_x_8176:
[----:B------:R-:W-:-:S03]  /*3fa0*/  UMOV UR4, 0xffffffff ;  /* 0xffffffff00047882 */ /* 0x000fc60000000000 */
[----:B------:R-:W-:Y:S05]  /*3fb0*/  BRA.DIV UR4, `(.L_x_8184) ;  /* 0x0000024e04947947 */ /* 0x000fea000b800000 */
[----:B------:R1:W1:Y:S04]  /*3fc0*/  SHFL.IDX PT, R67, R101, 0x1, 0x181f ;  /* 0x00381f0065437f89 */ /* 0x00026800000e0000 */
[----:B0-----:R0:W0:Y:S02]  /*3fd0*/  SHFL.IDX PT, R69, R106, 0x1, 0x181f ;  /* 0x00381f006a457f89 */ /* 0x00102400000e0000 */
.L_x_8588:
[----:B------:R-:W-:Y:S01]  /*3fe0*/  ISETP.NE.AND P6, PT, R131, RZ, PT ;  /* 0x000000ff8300720c */ /* 0x000fe20003fc5270 */
[----:B------:R-:W-:-:S12]  /*3ff0*/  BSSY B1, `(.L_x_8185) ;  /* 0x0000072000017945 */ /* 0x000fd80003800000 */
[----:B------:R-:W-:Y:S05]  /*4000*/  @P6 BRA `(.L_x_8186) ;  /* 0x0000000400c06947 */ /* 0x000fea0003800000 */
[----:B------:R-:W-:Y:S04]  /*4010*/  BSSY B2, `(.L_x_8187) ;  /* 0x0000038000027945 */ /* 0x000fe80003800000 */
[----:B------:R-:W-:Y:S05]  /*4020*/  @P1 BRA `(.L_x_8188) ;  /* 0x0000000000d81947 */ /* 0x000fea0003800000 */
[----:B----4-:R4:W2:Y:S01]  /*4030*/  LDS.128 R12, [R91+0x19400] ;  /* 0x019400005b0c7984 */ /* 0x0108a20000000c00 */
[C---:B0-----:R-:W-:Y:S01]  /*4040*/  LEA R64, P6, R16.reuse, R69, 0x1 ;  /* 0x0000004510407211 */ /* 0x041fe200078c08ff */
[----:B------:R-:W-:Y:S03]  /*4050*/  BSSY B3, `(.L_x_8189) ;  /* 0x0000032000037945 */ /* 0x000fe60003800000 */
[----:B-1----:R-:W-:Y:S02]  /*4060*/  LEA.HI.X R65, R16, R67, R17, 0x1, P6 ;  /* 0x0000004310417211 */ /* 0x002fe400030f0c11 */
[----:B------:R-:W-:-:S13]  /*4070*/  ISETP.GE.AND P6, PT, R22, R102, PT ;  /* 0x000000661600720c */ /* 0x000fda0003fc6270 */
[----:B----4-:R-:W-:Y:S05]  /*4080*/  @P6 BRA `(.L_x_8190) ;  /* 0x0000000000b86947 */ /* 0x010fea0003800000 */
[----:B------:R-:W-:Y:S02]  /*4090*/  SHF.R.U64 R11, R62, 0x10, R63 ;  /* 0x000000103e0b7819 */ /* 0x000fe4000000123f */
[----:B------:R-:W-:Y:S01]  /*40a0*/  SHF.R.U64 R71, R60, 0x10, R61 ;  /* 0x000000103c477819 */ /* 0x000fe2000000123d */
[----:B--2---:R-:W-:Y:S01]  /*40b0*/  IMAD.U32 R60, R14, 0x10000, RZ ;  /* 0x000100000e3c7824 */ /* 0x004fe200078e00ff */
[----:B------:R-:W-:Y:S02]  /*40c0*/  SHF.R.U32.HI R66, RZ, 0x10, R63 ;  /* 0x00000010ff427819 */ /* 0x000fe4000001163f */
[----:B------:R-:W-:Y:S02]  /*40d0*/  SHF.R.U32.HI R68, RZ, 0x10, R61 ;  /* 0x00000010ff447819 */ /* 0x000fe4000001163d */
[----:B------:R-:W-:Y:S01]  /*40e0*/  PRMT R118, R118, 0x5410, R11 ;  /* 0x0000541076767816 */ /* 0x000fe2000000000b */
[----:B------:R-:W-:Y:S01]  /*40f0*/  IMAD.U32 R11, R12, 0x10000, RZ ;  /* 0x000100000c0b7824 */ /* 0x000fe200078e00ff */
[----:B------:R-:W-:-:S02]  /*4100*/  PRMT R116, R116, 0x5410, R71 ;  /* 0x0000541074747816 */ /* 0x000fc40000000047 */
[----:B------:R-:W-:Y:S02]  /*4110*/  PRMT R119, R119, 0x5410, R66 ;  /* 0x0000541077777816 */ /* 0x000fe40000000042 */
        /* <DEDUP_REMOVED lines=8> */
[----:B------:R-:W-:Y:S01]  /*41a0*/  FMUL.FTZ R73, R61, R70 ;  /* 0x000000463d497220 */ /* 0x000fe20000410000 */
[----:B------:R-:W-:Y:S01]  /*41b0*/  LOP3.LUT R62, R15, 0xffff0000, RZ, 0xc0, !PT ;  /* 0xffff00000f3e7812 */ /* 0x000fe200078ec0ff */
[C---:B------:R-:W-:Y:S01]  /*41c0*/  FMUL.FTZ R71, R13.reuse, R68 ;  /* 0x000000440d477220 */ /* 0x040fe20000410000 */
[----:B------:R-:W-:Y:S01]  /*41d0*/  LOP3.LUT R12, R12, 0xffff0000, RZ, 0xc0, !PT ;  /* 0xffff00000c0c7812 */ /* 0x000fe200078ec0ff */
[----:B------:R-:W-:Y:S01]  /*41e0*/  FMUL.FTZ R13, R13, R63 ;  /* 0x0000003f0d0d7220 */ /* 0x000fe20000410000 */
[----:B------:R-:W-:Y:S01]  /*41f0*/  LOP3.LUT R119, R119, 0xffff0000, RZ, 0xc0, !PT ;  /* 0xffff000077777812 */ /* 0x000fe200078ec0ff */
[----:B------:R-:W-:Y:S01]  /*4200*/  FMUL.FTZ R61, R61, R66 ;  /* 0x000000423d3d7220 */ /* 0x000fe20000410000 */
[----:B------:R-:W-:Y:S01]  /*4210*/  LOP3.LUT R117, R117, 0xffff0000, RZ, 0xc0, !PT ;  /* 0xffff000075757812 */ /* 0x000fe200078ec0ff */
[----:B------:R-:W-:-:S02]  /*4220*/  IMAD.U32 R118, R118, 0x10000, RZ ;  /* 0x0001000076767824 */ /* 0x000fc400078e00ff */
[----:B------:R-:W-:Y:S01]  /*4230*/  FFMA.FTZ R71, R14, R63, -R71 ;  /* 0x0000003f0e477223 */ /* 0x000fe20000010847 */
[----:B------:R-:W-:Y:S02]  /*4240*/  IMAD.U32 R116, R116, 0x10000, RZ ;  /* 0x0001000074747824 */ /* 0x000fe400078e00ff */
        /* <DEDUP_REMOVED lines=18> */
.L_x_8190:
[----:B------:R-:W-:Y:S05]  /*4370*/  BSYNC B3 ;  /* 0x0000000000037941 */ /* 0x000fea0003800000 */
.L_x_8189:
[----:B--2---:R0:W-:Y:S02]  /*4380*/  ST.E.128 desc[UR54][R64.64], R12 ;  /* 0x0000000c40007985 */ /* 0x0041e4000c101d36 */
.L_x_8188:
[----:B------:R-:W-:Y:S05]  /*4390*/  BSYNC B2 ;  /* 0x0000000000027941 */ /* 0x000fea0003800000 */
.L_x_8187:
[----:B------:R-:W-:Y:S05]  /*43a0*/  @P2 BRA `(.L_x_8186) ;  /* 0x0000000000d82947 */ /* 0x000fea0003800000 */
        /* <DEDUP_REMOVED lines=52> */
.L_x_8192:
[----:B------:R-:W-:Y:S05]  /*46f0*/  BSYNC B2 ;  /* 0x0000000000027941 */ /* 0x000fea0003800000 */
.L_x_8191:
[----:B----4-:R0:W-:Y:S02]  /*4700*/  ST.E.128 desc[UR54][R60.64], R12 ;  /* 0x0000000c3c007985 */ /* 0x0101e4000c101d36 */
.L_x_8186:
[----:B------:R-:W-:Y:S05]  /*4710*/  BSYNC B1 ;  /* 0x0000000000017941 */ /* 0x000fea0003800000 */
.L_x_8185:
[----:B------:R-:W-:-:S03]  /*4720*/  UMOV UR4, 0xffffffff ;  /* 0xffffffff00047882 */ /* 0x000fc60000000000 */
[----:B------:R-:W-:Y:S05]  /*4730*/  BRA.DIV UR4, `(.L_x_8193) ;  /* 0x0000024a04007947 */ /* 0x000fea000b800000 */
[----:B------:R1:W1:Y:S04]  /*4740*/  SHFL.IDX PT, R59, R101, 0x2, 0x181f ;  /* 0x00581f00653b7f89 */ /* 0x00026800000e0000 */
[----:B0-----:R0:W0:Y:S02]  /*4750*/  SHFL.IDX PT, R61, R106, 0x2, 0x181f ;  /* 0x00581f006a3d7f89 */ /* 0x00102400000e0000 */
.L_x_8592:
[----:B------:R-:W-:Y:S04]  /*4760*/  BSSY B1, `(.L_x_8194) ;  /* 0x0000072000017945 */ /* 0x000fe80003800000 */
        /* <DEDUP_REMOVED lines=55> */
.L_x_8199:
[----:B------:R-:W-:Y:S05]  /*4ae0*/  BSYNC B3 ;  /* 0x0000000000037941 */ /* 0x000fea0003800000 */
.L_x_8198:
[----:B--2---:R0:W-:Y:S02]  /*4af0*/  ST.E.128 desc[UR54][R56.64], R12 ;  /* 0x0000000c38007985 */ /* 0x0041e4000c101d36 */
.L_x_8197:
[----:B------:R-:W-:Y:S05]  /*4b00*/  BSYNC B2 ;  /* 0x0000000000027941 */ /* 0x000fea0003800000 */
.L_x_8196:
        /* <DEDUP_REMOVED lines=53> */
.L_x_8201:
[----:B------:R-:W-:Y:S05]  /*4e60*/  BSYNC B2 ;  /* 0x0000000000027941 */ /* 0x000fea0003800000 */
.L_x_8200:
[----:B----4-:R0:W-:Y:S02]  /*4e70*/  ST.E.128 desc[UR54][R52.64], R12 ;  /* 0x0000000c34007985 */ /* 0x0101e4000c101d36 */
.L_x_8195:
[----:B------:R-:W-:Y:S05]  /*4e80*/  BSYNC B1 ;  /* 0x0000000000017941 */ /* 0x000fea0003800000 */
.L_x_8194:
[----:B------:R-:W-:-:S03]  /*4e90*/  UMOV UR4, 0xffffffff ;  /* 0xffffffff00047882 */ /* 0x000fc60000000000 */
[----:B------:R-:W-:Y:S05]  /*4ea0*/  BRA.DIV UR4, `(.L_x_8202) ;  /* 0x0000024204707947 */ /* 0x000fea000b800000 */
[----:B-1----:R-:W1:Y:S04]  /*4eb0*/  SHFL.IDX PT, R101, R101, 0x3, 0x181f ;  /* 0x00781f0065657f89 */ /* 0x002e6800000e0000 */
[----:B------:R0:W0:Y:S02]  /*4ec0*/  SHFL.IDX PT, R51, R106, 0x3, 0x181f ;  /* 0x00781f006a337f89 */ /* 0x00002400000e0000 */
.L_x_8596:
[----:B------:R-:W-:Y:S05]  /*4ed0*/  @P4 BRA `(.L_x_8203) ;  /* 0x0000003800084947 */ /* 0x000fea0003800000 */
[----:B------:R-:W-:Y:S04]  /*4ee0*/  BSSY B1, `(.L_x_8204) ;  /* 0x0000038000017945 */ /* 0x000fe80003800000 */
[----:B------:R-:W-:Y:S05]  /*4ef0*/  @P1 BRA `(.L_x_8205) ;  /* 0x0000000000d81947 */ /* 0x000fea0003800000 */
[----:B0---4-:R0:W4:Y:S01]  /*4f00*/  LDS.128 R12, [R91+0x1b400] ;  /* 0x01b400005b0c7984 */ /* 0x0111220000000c00 */
[C---:B------:R-:W-:Y:S01]  /*4f10*/  LEA R48, P3, R16.reuse, R51, 0x1 ;  /* 0x0000003310307211 */ /* 0x040fe200078608ff */
[----:B------:R-:W-:Y:S03]  /*4f20*/  BSSY B2, `(.L_x_8206) ;  /* 0x0000032000027945 */ /* 0x000fe60003800000 */
[----:B-1----:R-:W-:Y:S02]  /*4f30*/  LEA.HI.X R49, R16, R101, R17, 0x1, P3 ;  /* 0x0000006510317211 */ /* 0x002fe400018f0c11 */
[----:B------:R-:W-:-:S13]  /*4f40*/  ISETP.GE.AND P3, PT, R22, R102, PT ;  /* 0x000000661600720c */ /* 0x000fda0003f66270 */
[----:B0-----:R-:W-:Y:S05]  /*4f50*/  @P3 BRA `(.L_x_8207) ;  /* 0x0000000000b83947 */ /* 0x001fea0003800000 */
[----:B------:R-:W-:Y:S02]  /*4f60*/  SHF.R.U64 R11, R46, 0x10, R47 ;  /* 0x000000102e0b7819 */ /* 0x000fe4000000122f */
[----:B------:R-:W-:Y:S01]  /*4f70*/  SHF.R.U64 R53, R44, 0x10, R45 ;  /* 0x000000102c357819 */ /* 0x000fe2000000122d */
[----:B----4-:R-:W-:Y:S01]  /*4f80*/  IMAD.U32 R44, R14, 0x10000, RZ ;  /* 0x000100000e2c7824 */ /* 0x010fe200078e00ff */
        /* <DEDUP_REMOVED lines=43> */
.L_x_8207:
[----:B------:R-:W-:Y:S05]  /*5240*/  BSYNC B2 ;  /* 0x0000000000027941 */ /* 0x000fea0003800000 */
.L_x_8206:
[----:B----4-:R0:W-:Y:S02]  /*5250*/  ST.E.128 desc[UR54][R48.64], R12 ;  /* 0x0000000c30007985 */ /* 0x0101e4000c101d36 */
.L_x_8205:
[----:B------:R-:W-:Y:S05]  /*5260*/  BSYNC B1 ;  /* 0x0000000000017941 */ /* 0x000fea0003800000 */
.L_x_8204:
        /* <DEDUP_REMOVED lines=53> */
.L_x_8209:
[----:B------:R-:W-:Y:S05]  /*55c0*/  BSYNC B1 ;  /* 0x0000000000017941 */ /* 0x000fea0003800000 */
.L_x_8208:
[----:B----4-:R0:W-:Y:S01]  /*55d0*/  ST.E.128 desc[UR54][R44.64], R12 ;  /* 0x0000000c2c007985 */ /* 0x0101e2000c101d36 */
[----:B------:R-:W-:Y:S05]  /*55e0*/  BRA `(.L_x_8203) ;  /* 0x0000003000447947 */ /* 0x000fea0003800000 */
.L_x_8163:
[C---:B------:R-:W-:Y:S01]  /*55f0*/  VIADD R40, R188.reuse, 0x20 ;  /* 0x00000020bc287836 */ /* 0x040fe20000000000 */
[----:B------:R-:W-:Y:S01]  /*5600*/  CS2R R46, SRZ ;  /* 0x00000000002e7805 */ /* 0x000fe2000001ff00 */
[----:B------:R-:W-:-:S03]  /*5610*/  VIADD R44, R188, 0x40 ;  /* 0x00000040bc2c7836 */ /* 0x000fc60000000000 */
[----:B------:R-:W-:-:S04]  /*5620*/  ISETP.GE.AND P4, PT, R40, R95, PT ;  /* 0x0000005f2800720c */ /* 0x000fc80003f86270 */
        /* <DEDUP_REMOVED lines=19> */
[----:B------:R-:W-:Y:S02]  /*5760*/  @!P5 IMAD.X R45, R89, 0x1, R39, P6 ;  /* 0x00000001592dd824 */ /* 0x000fe400030e0627 */
[----:B------:R-:W0:Y:S01]  /*5770*/  @!P5 LDC.64 R50, c[0x0][0x400] ;  /* 0x00010000ff32db82 */ /* 0x000e220000000a00 */
[----:B----4-:R-:W-:-:S04]  /*5780*/  @!P5 LEA R48, P6, R44, R48, 0x1 ;  /* 0x000000302c30d211 */ /* 0x010fc800078c08ff */
[----:B------:R-:W-:Y:S02]  /*5790*/  @!P5 LEA.HI.X R49, R44, R49, R45, 0x1, P6 ;  /* 0x000000312c31d211 */ /* 0x000fe400030f0c2d */
[----:B------:R-:W-:-:S05]  /*57a0*/  @!P5 IADD3 R44, P6, R86, R12, RZ ;  /* 0x0000000c562cd210 */ /* 0x000fca0007fde0ff */
[----:B------:R-:W-:Y:S01]  /*57b0*/  @!P5 IMAD.X R45, R11, 0x1, R78, P6 ;  /* 0x000000010b2dd824 */ /* 0x000fe200030e064e */
[----:B0-----:R-:W-:-:S04]  /*57c0*/  @!P5 LEA R50, P6, R44, R50, 0x1 ;  /* 0x000000322c32d211 */ /* 0x001fc800078c08ff */
[----:B------:R-:W-:Y:S02]  /*57d0*/  @!P5 LEA.HI.X R51, R44, R51, R45, 0x1, P6 ;  /* 0x000000332c33d211 */ /* 0x000fe400030f0c2d */
[----:B------:R-:W-:Y:S02]  /*57e0*/  CS2R R44, SRZ ;  /* 0x00000000002c7805 */ /* 0x000fe4000001ff00 */
[----:B------:R-:W-:-:S04]  /*57f0*/  @!P4 LEA R56, P6, R42, R56, 0x1 ;  /* 0x000000382a38c211 */ /* 0x000fc800078c08ff */
[----:B------:R-:W-:Y:S02]  /*5800*/  @!P4 LEA.HI.X R57, R42, R57, R43, 0x1, P6 ;  /* 0x000000392a39c211 */ /* 0x000fe400030f0c2b */
[----:B------:R-:W-:Y:S02]  /*5810*/  CS2R R42, SRZ ;  /* 0x00000000002a7805 */ /* 0x000fe4000001ff00 */
[C---:B-1----:R-:W-:Y:S01]  /*5820*/  @!P4 LEA R58, P6, R40.reuse, R58, 0x1 ;  /* 0x0000003a283ac211 */ /* 0x042fe200078c08ff */
[----:B------:R0:W5:Y:S03]  /*5830*/  @!P5 LDG.E.128 R44, desc[UR54][R50.64] ;  /* 0x00000036322cd981 */ /* 0x000166000c1e1d00 */
[----:B------:R-:W-:Y:S02]  /*5840*/  @!P4 LEA.HI.X R59, R40, R59, R41, 0x1, P6 ;  /* 0x0000003b283bc211 */ /* 0x000fe400030f0c29 */
[----:B------:R-:W-:-:S02]  /*5850*/  CS2R R40, SRZ ;  /* 0x0000000000287805 */ /* 0x000fc4000001ff00 */
[----:B------:R-:W-:Y:S02]  /*5860*/  CS2R R54, SRZ ;  /* 0x0000000000367805 */ /* 0x000fe4000001ff00 */
[----:B------:R-:W-:Y:S02]  /*5870*/  CS2R R52, SRZ ;  /* 0x0000000000347805 */ /* 0x000fe4000001ff00 */
[----:B------:R1:W5:Y:S01]  /*5880*/  @!P5 LDG.E.128 R40, desc[UR54][R48.64] ;  /* 0x000000363028d981 */ /* 0x000362000c1e1d00 */
[----:B0-----:R-:W-:-:S03]  /*5890*/  CS2R R50, SRZ ;  /* 0x0000000000327805 */ /* 0x001fc6000001ff00 */
[----:B------:R0:W5:Y:S01]  /*58a0*/  @!P4 LDG.E.128 R52, desc[UR54][R58.64] ;  /* 0x000000363a34c981 */ /* 0x000162000c1e1d00 */
[----:B-1----:R-:W-:-:S06]  /*58b0*/  CS2R R48, SRZ ;  /* 0x0000000000307805 */ /* 0x002fcc000001ff00 */
[----:B------:R1:W5:Y:S01]  /*58c0*/  @!P4 LDG.E.128 R48, desc[UR54][R56.64] ;  /* 0x000000363830c981 */ /* 0x000362000c1e1d00 */
[----:B--2---:R-:W-:Y:S01]  /*58d0*/  @!P3 LEA R64, P4, R62, R64, 0x1 ;  /* 0x000000403e40b211 */ /* 0x004fe200078808ff */
[----:B------:R-:W-:-:S03]  /*58e0*/  VIADD R68, R188, 0x60 ;  /* 0x00000060bc447836 */ /* 0x000fc60000000000 */
[----:B------:R-:W-:Y:S02]  /*58f0*/  @!P3 LEA.HI.X R65, R62, R65, R63, 0x1, P4 ;  /* 0x000000413e41b211 */ /* 0x000fe400020f0c3f */
[----:B---3--:R-:W-:-:S04]  /*5900*/  @!P3 LEA R66, P4, R60, R66, 0x1 ;  /* 0x000000423c42b211 */ /* 0x008fc800078808ff */
[----:B------:R-:W-:Y:S02]  /*5910*/  @!P3 LEA.HI.X R67, R60, R67, R61, 0x1, P4 ;  /* 0x000000433c43b211 */ /* 0x000fe400020f0c3d */
[----:B------:R-:W-:-:S04]  /*5920*/  ISETP.GE.AND P4, PT, R68, R95, PT ;  /* 0x0000005f4400720c */ /* 0x000fc80003f86270 */
[----:B------:R-:W-:Y:S02]  /*5930*/  ISETP.GE.OR P4, PT, R16, R102, P4 ;  /* 0x000000661000720c */ /* 0x000fe40002786670 */
[----:B0-----:R-:W-:Y:S02]  /*5940*/  CS2R R58, SRZ ;  /* 0x00000000003a7805 */ /* 0x001fe4000001ff00 */
[----:B-1----:R-:W-:Y:S02]  /*5950*/  CS2R R56, SRZ ;  /* 0x0000000000387805 */ /* 0x002fe4000001ff00 */
[----:B------:R-:W-:Y:S02]  /*5960*/  CS2R R62, SRZ ;  /* 0x00000000003e7805 */ /* 0x000fe4000001ff00 */
[----:B------:R-:W-:Y:S01]  /*5970*/  CS2R R60, SRZ ;  /* 0x00000000003c7805 */ /* 0x000fe2000001ff00 */
        /* <DEDUP_REMOVED lines=12> */
[----:B------:R-:W-:Y:S01]  /*5a40*/  IMAD.MOV.U32 R13, RZ, RZ, R11 ;  /* 0x000000ffff0d7224 */ /* 0x000fe200078e000b */
[----:B------:R-:W-:-:S04]  /*5a50*/  ULDC.64 UR6, c[0x0][0x400] ;  /* 0x0001000000067ab9 */ /* 0x000fc80000000a00 */
[----:B------:R-:W1:Y:S01]  /*5a60*/  LDC.64 R66, c[0x0][0x408] ;  /* 0x00010200ff427b82 */ /* 0x000e620000000a00 */
[----:B0-----:R-:W-:-:S04]  /*5a70*/  IMAD.WIDE.U32 R14, R64, 0x60, R14 ;  /* 0x00000060400e7825 */ /* 0x001fc800078e000e */
[----:B------:R-:W-:Y:S01]  /*5a80*/  IMAD R65, R65, 0x60, RZ ;  /* 0x0000006041417824 */ /* 0x000fe200078e02ff */
[----:B------:R-:W-:Y:S01]  /*5a90*/  IADD3 R14, P4, R82, R14, RZ ;  /* 0x0000000e520e7210 */ /* 0x000fe20007f9e0ff */
[----:B-1----:R-:W-:-:S03]  /*5aa0*/  IMAD.WIDE.U32 R12, R66, 0x60, R12 ;  /* 0x00000060420c7825 */ /* 0x002fc600078e000c */
[----:B------:R-:W-:Y:S01]  /*5ab0*/  IADD3.X R15, R39, R15, R65, P4, !PT ;  /* 0x0000000f270f7210 */ /* 0x000fe200027fe441 */
[----:B------:R-:W-:Y:S01]  /*5ac0*/  IMAD R67, R67, 0x60, RZ ;  /* 0x0000006043437824 */ /* 0x000fe200078e02ff */
[----:B------:R-:W-:-:S04]  /*5ad0*/  IADD3 R11, P4, R86, R12, RZ ;  /* 0x0000000c560b7210 */ /* 0x000fc80007f9e0ff */
[----:B------:R-:W-:Y:S02]  /*5ae0*/  IADD3.X R12, R78, R13, R67, P4, !PT ;  /* 0x0000000d4e0c7210 */ /* 0x000fe400027fe443 */
[----:B------:R-:W-:-:S04]  /*5af0*/  LEA R64, P4, R14, UR4, 0x1 ;  /* 0x000000040e407c11 */ /* 0x000fc8000f8808ff */
[----:B------:R-:W-:Y:S02]  /*5b00*/  LEA.HI.X R65, R14, UR5, R15, 0x1, P4 ;  /* 0x000000050e417c11 */ /* 0x000fe4000a0f0c0f */
[----:B------:R-:W-:-:S04]  /*5b10*/  LEA R68, P4, R11, UR6, 0x1 ;  /* 0x000000060b447c11 */ /* 0x000fc8000f8808ff */
[----:B------:R-:W-:Y:S01]  /*5b20*/  LEA.HI.X R69, R11, UR7, R12, 0x1, P4 ;  /* 0x000000070b457c11 */ /* 0x000fe2000a0f0c0c */
[----:B------:R-:W5:Y:S05]  /*5b30*/  LDG.E.128 R64, desc[UR54][R64.64] ;  /* 0x0000003640407981 */ /* 0x000f6a000c1e1d00 */
[----:B------:R-:W5:Y:S03]  /*5b40*/  LDG.E.128 R68, desc[UR54][R68.64] ;  /* 0x0000003644447981 */ /* 0x000f66000c1e1d00 */
.L_x_8211:
[----:B------:R-:W-:Y:S05]  /*5b50*/  BSYNC B1 ;  /* 0x0000000000017941 */ /* 0x000fea0003800000 */
.L_x_8210:
        /* <DEDUP_REMOVED lines=68> */
.L_x_8212:
[----:B------:R-:W-:Y:S01]  /*5fa0*/  IMAD R89, R19, 0x8, R18 ;  /* 0x0000000813597824 */ /* 0x000fe200078e0212 */
[----:B------:R-:W-:Y:S01]  /*5fb0*/  SHF.L.U32 R100, R197, 0x1f, RZ ;  /* 0x0000001fc5647819 */ /* 0x000fe200000006ff */
[----:B------:R-:W0:Y:S01]  /*5fc0*/  LDC R107, c[0x0][0x2f4] ;  /* 0x0000bd00ff6b7b82 */ /* 0x000e220000000800 */
[----:B------:R-:W-:Y:S02]  /*5fd0*/  BSSY B1, `(.L_x_8213) ;  /* 0x0000003000017945 */ /* 0x000fe40003800000 */
[----:B------:R-:W1:Y:S02]  /*5fe0*/  SYNCS.PHASECHK.TRANS64.TRYWAIT P4, [R89+URZ+0x28890], R100 ;  /* 0x02889064590075a7 */ /* 0x000e64000808017f */
[----:B-1----:R-:W-:Y:S05]  /*5ff0*/  @!P4 BRA `(.L_x_8214) ;  /* 0x000002300068c947 */ /* 0x002fea0003800000 */
.L_x_8597:
[----:B------:R-:W-:Y:S05]  /*6000*/  BSYNC B1 ;  /* 0x0000000000017941 */ /* 0x000fea0003800000 */
.L_x_8213:
[----:B------:R-:W-:Y:S01]  /*6010*/  UMOV UR4, 0xffffffff ;  /* 0xffffffff00047882 */ /* 0x000fe20000000000 */
[----:B0-----:R-:W-:Y:S02]  /*6020*/  IMAD.IADD R109, R107, 0x1, -R36 ;  /* 0x000000016b6d7824 */ /* 0x001fe400078e0a24 */
[----:B------:R-:W-:Y:S05]  /*6030*/  BRA.DIV UR4, `(.L_x_8215) ;  /* 0x00000232046c7947 */ /* 0x000fea000b800000 */
[----:B------:R0:W2:Y:S04]  /*6040*/  SHFL.IDX PT, R105, R101, RZ, 0x181f ;  /* 0x00181fff65697589 */ /* 0x0000a800000e0000 */
[----:B------:R0:W3:Y:S02]  /*6050*/  SHFL.IDX PT, R104, R106, RZ, 0x181f ;  /* 0x00181fff6a687589 */ /* 0x0000e400000e0000 */
.L_x_8601:
[----:B------:R-:W-:Y:S01]  /*6060*/  ISETP.GE.OR P4, PT, R188, R95, P1 ;  /* 0x0000005fbc00720c */ /* 0x000fe20000f86670 */
[----:B------:R-:W-:-:S12]  /*6070*/  BSSY B1, `(.L_x_8216) ;  /* 0x000007a000017945 */ /* 0x000fd80003800000 */
[----:B------:R-:W-:Y:S05]  /*6080*/  @P4 BRA `(.L_x_8217) ;  /* 0x0000000400e04947 */ /* 0x000fea0003800000 */
[----:B------:R-:W-:Y:S01]  /*6090*/  SEL R11, R36, R109, !P0 ;  /* 0x0000006d240b7207 */ /* 0x000fe20004000000 */
[----:B------:R-:W-:Y:S01]  /*60a0*/  BSSY B2, `(.L_x_8218) ;  /* 0x0000072000027945 */ /* 0x000fe20003800000 */
[----:B------:R-:W-:Y:S02]  /*60b0*/  SHF.R.U32.HI R13, RZ, 0x3, R207 ;  /* 0x00000003ff0d7819 */ /* 0x000fe400000116cf */
[----:B------:R-:W-:Y:S02]  /*60c0*/  SHF.R.S32.HI R12, RZ, 0x1f, R11 ;  /* 0x0000001fff0c7819 */ /* 0x000fe4000001140b */
[----:B---3--:R-:W-:Y:S02]  /*60d0*/  LEA R102, P4, R76, R104, 0x1 ;  /* 0x000000684c667211 */ /* 0x008fe400078808ff */
[----:B------:R-:W-:Y:S02]  /*60e0*/  LEA.HI R12, R12, R11, RZ, 0x4 ;  /* 0x0000000b0c0c7211 */ /* 0x000fe400078f20ff */
[----:B--2---:R-:W-:-:S02]  /*60f0*/  LEA.HI.X R103, R76, R105, R88, 0x1, P4 ;  /* 0x000000694c677211 */ /* 0x004fc400020f0c58 */
        /* <DEDUP_REMOVED lines=12> */
[----:B------:R-:W-:-:S03]  /*61c0*/  IMAD R72, R13, 0x2, R18 ;  /* 0x000000020d487824 */ /* 0x000fc600078e0212 */
[----:B------:R2:W3:Y:S04]  /*61d0*/  LDS.128 R12, [R11+0x18400] ;  /* 0x018400000b0c7984 */ /* 0x0004e80000000c00 */
[----:B------:R-:W4:Y:S01]  /*61e0*/  LDS.128 R72, [R72+0x18400] ;  /* 0x0184000048487984 */ /* 0x000f220000000c00 */
[----:B------:R-:W-:Y:S05]  /*61f0*/  @P3 BRA `(.L_x_8219) ;  /* 0x0000000400703947 */ /* 0x000fea0003800000 */
[----:B------:R-:W-:Y:S01]  /*6200*/  SHF.R.U64 R40, R40, 0x10, R41 ;  /* 0x0000001028287819 */ /* 0x000fe20000001229 */
[----:B----4-:R-:W-:Y:S01]  /*6210*/  IMAD.U32 R140, R75, 0x10000, RZ ;  /* 0x000100004b8c7824 */ /* 0x010fe200078e00ff */
[--C-:B------:R-:W-:Y:S01]  /*6220*/  SHF.R.U64 R146, R44, 0x10, R45.reuse ;  /* 0x000000102c927819 */ /* 0x100fe2000000122d */
[----:B---3--:R-:W-:Y:S01]  /*6230*/  IMAD.U32 R44, R13, 0x10000, RZ ;  /* 0x000100000d2c7824 */ /* 0x008fe200078e00ff */
[----:B------:R-:W-:Y:S01]  /*6240*/  SHF.R.U32.HI R142, RZ, 0x10, R45 ;  /* 0x00000010ff8e7819 */ /* 0x000fe2000001162d */
[----:B------:R-:W-:Y:S01]  /*6250*/  IMAD.U32 R133, R15, 0x10000, RZ ;  /* 0x000100000f857824 */ /* 0x000fe200078e00ff */
[--C-:B------:R-:W-:Y:S01]  /*6260*/  SHF.R.U64 R141, R42, 0x10, R43.reuse ;  /* 0x000000102a8d7819 */ /* 0x100fe2000000122b */
[----:B--2---:R-:W-:Y:S01]  /*6270*/  IMAD.U32 R11, R14, 0x10000, RZ ;  /* 0x000100000e0b7824 */ /* 0x004fe200078e00ff */
[----:B------:R-:W-:Y:S01]  /*6280*/  SHF.R.U32.HI R143, RZ, 0x10, R43 ;  /* 0x00000010ff8f7819 */ /* 0x000fe2000001162b */
[----:B------:R-:W-:Y:S01]  /*6290*/  IMAD.U32 R43, R73, 0x10000, RZ ;  /* 0x00010000492b7824 */ /* 0x000fe200078e00ff */
[----:B------:R-:W-:-:S02]  /*62a0*/  SHF.R.U64 R45, R46, 0x10, R47 ;  /* 0x000000102e2d7819 */ /* 0x000fc4000000122f */
[----:B------:R-:W-:Y:S02]  /*62b0*/  LOP3.LUT R46, R73, 0xffff0000, RZ, 0xc0, !PT ;  /* 0xffff0000492e7812 */ /* 0x000fe400078ec0ff */
[----:B------:R-:W-:Y:S01]  /*62c0*/  SHF.R.U32.HI R145, RZ, 0x10, R41 ;  /* 0x00000010ff917819 */ /* 0x000fe20000011629 */
[----:B------:R-:W-:Y:S01]  /*62d0*/  IMAD.U32 R41, R72, 0x10000, RZ ;  /* 0x0001000048297824 */ /* 0x000fe200078e00ff */
[----:B------:R-:W-:Y:S02]  /*62e0*/  LOP3.LUT R73, R75, 0xffff0000, RZ, 0xc0, !PT ;  /* 0xffff00004b497812 */ /* 0x000fe400078ec0ff */
[----:B------:R-:W-:Y:S02]  /*62f0*/  PRMT R75, R111, 0x5432, R40 ;  /* 0x000054326f4b7816 */ /* 0x000fe40000000028 */
[----:B------:R-:W-:Y:S02]  /*6300*/  PRMT R40, R110, 0x5432, R141 ;  /* 0x000054326e287816 */ /* 0x000fe4000000008d */
[----:B------:R-:W-:-:S02]  /*6310*/  PRMT R141, R139, 0x5410, R142 ;  /* 0x000054108b8d7816 */ /* 0x000fc4000000008e */
[----:B------:R-:W-:Y:S02]  /*6320*/  PRMT R138, R138, 0x5410, R145 ;  /* 0x000054108a8a7816 */ /* 0x000fe40000000091 */
[----:B------:R-:W-:Y:S01]  /*6330*/  SHF.R.U32.HI R144, RZ, 0x10, R47 ;  /* 0x00000010ff907819 */ /* 0x000fe2000001162f */
[C---:B------:R-:W-:Y:S01]  /*6340*/  IMAD.U32 R142, R141.reuse, 0x10000, RZ ;  /* 0x000100008d8e7824 */ /* 0x040fe200078e00ff */
[----:B------:R-:W-:Y:S01]  /*6350*/  PRMT R139, R136, 0x5410, R143 ;  /* 0x00005410888b7816 */ /* 0x000fe2000000008f */
[C---:B------:R-:W-:Y:S01]  /*6360*/  IMAD.U32 R136, R138.reuse, 0x10000, RZ ;  /* 0x000100008a887824 */ /* 0x040fe200078e00ff */
[----:B------:R-:W-:Y:S01]  /*6370*/  LOP3.LUT R141, R141, 0xffff0000, RZ, 0xc0, !PT ;  /* 0xffff00008d8d7812 */ /* 0x000fe200078ec0ff */
[----:B------:R-:W-:Y:S01]  /*6380*/  FMUL.FTZ R145, R43, R142 ;  /* 0x0000008e2b917220 */ /* 0x000fe20000410000 */
[----:B------:R-:W-:Y:S01]  /*6390*/  PRMT R143, R135, 0x5410, R144 ;  /* 0x00005410878f7816 */ /* 0x000fe20000000090 */
[-C--:B------:R-:W-:Y:S01]  /*63a0*/  FMUL.FTZ R135, R43, R136.reuse ;  /* 0x000000882b877220 */ /* 0x080fe20000410000 */
[----:B------:R-:W-:Y:S01]  /*63b0*/  LOP3.LUT R138, R138, 0xffff0000, RZ, 0xc0, !PT ;  /* 0xffff00008a8a7812 */ /* 0x000fe200078ec0ff */
[----:B------:R-:W-:Y:S01]  /*63c0*/  FFMA.FTZ R43, R44, R136, -R145 ;  /* 0x000000882c2b7223 */ /* 0x000fe20000010891 */
[----:B------:R-:W-:Y:S01]  /*63d0*/  LOP3.LUT R47, R13, 0xffff0000, RZ, 0xc0, !PT ;  /* 0xffff00000d2f7812 */ /* 0x000fe200078ec0ff */
[----:B------:R-:W-:Y:S01]  /*63e0*/  FMUL.FTZ R144, R46, R141 ;  /* 0x0000008d2e907220 */ /* 0x000fe20000410000 */
[----:B------:R-:W-:-:S02]  /*63f0*/  IMAD.U32 R136, R143, 0x10000, RZ ;  /* 0x000100008f887824 */ /* 0x000fc400078e00ff */
[----:B------:R-:W-:Y:S01]  /*6400*/  FFMA.FTZ R44, R44, R142, R135 ;  /* 0x0000008e2c2c7223 */ /* 0x000fe20000010087 */
[----:B------:R-:W-:Y:S02]  /*6410*/  IMAD.U32 R135, R139, 0x10000, RZ ;  /* 0x000100008b877824 */ /* 0x000fe400078e00ff */
[-C--:B------:R-:W-:Y:S01]  /*6420*/  FMUL.FTZ R142, R46, R138.reuse ;  /* 0x0000008a2e8e7220 */ /* 0x080fe20000410000 */
[----:B------:R-:W-:Y:S01]  /*6430*/  FFMA.FTZ R46, R47, R138, -R144 ;  /* 0x0000008a2f2e7223 */ /* 0x000fe20000010890 */
[----:B------:R-:W-:Y:S01]  /*6440*/  PRMT R137, R137, 0x5410, R146 ;  /* 0x0000541089897816 */ /* 0x000fe20000000092 */
[CC--:B------:R-:W-:Y:S01]  /*6450*/  FMUL.FTZ R138, R140.reuse, R136.reuse ;  /* 0x000000888c8a7220 */ /* 0x0c0fe20000410000 */
[-C--:B------:R-:W-:Y:S01]  /*6460*/  FMUL.FTZ R145, R140, R135.reuse ;  /* 0x000000878c917220 */ /* 0x080fe20000410000 */
[----:B------:R-:W-:Y:S01]  /*6470*/  LOP3.LUT R143, R143, 0xffff0000, RZ, 0xc0, !PT ;  /* 0xffff00008f8f7812 */ /* 0x000fe200078ec0ff */
[----:B------:R-:W-:Y:S02]  /*6480*/  IMAD.U32 R13, R12, 0x10000, RZ ;  /* 0x000100000c0d7824 */ /* 0x000fe400078e00ff */
[----:B------:R-:W-:Y:S01]  /*6490*/  FFMA.FTZ R135, R133, R135, -R138 ;  /* 0x0000008785877223 */ /* 0x000fe2000001088a */
[----:B------:R-:W-:Y:S01]  /*64a0*/  LOP3.LUT R139, R139, 0xffff0000, RZ, 0xc0, !PT ;  /* 0xffff00008b8b7812 */ /* 0x000fe200078ec0ff */
[----:B------:R-:W-:Y:S01]  /*64b0*/  FFMA.FTZ R145, R133, R136, R145 ;  /* 0x0000008885917223 */ /* 0x000fe20000010091 */
[----:B------:R-:W-:Y:S01]  /*64c0*/  IMAD.U32 R138, R137, 0x10000, RZ ;  /* 0x00010000898a7824 */ /* 0x000fe200078e00ff */
[----:B------:R-:W-:Y:S01]  /*64d0*/  LOP3.LUT R42, R15, 0xffff0000, RZ, 0xc0, !PT ;  /* 0xffff00000f2a7812 */ /* 0x000fe200078ec0ff */
[----:B------:R-:W-:-:S02]  /*64e0*/  IMAD.U32 R136, R75, 0x10000, RZ ;  /* 0x000100004b887824 */ /* 0x000fc400078e00ff */
[C---:B------:R-:W-:Y:S01]  /*64f0*/  FMUL.FTZ R133, R73.reuse, R143 ;  /* 0x0000008f49857220 */ /* 0x040fe20000410000 */
[----:B------:R-:W-:Y:S01]  /*6500*/  LOP3.LUT R72, R72, 0xffff0000, RZ, 0xc0, !PT ;  /* 0xffff000048487812 */ /* 0x000fe200078ec0ff */
[----:B------:R-:W-:Y:S01]  /*6510*/  FMUL.FTZ R73, R73, R139 ;  /* 0x0000008b49497220 */ /* 0x000fe20000410000 */
[----:B------:R-:W-:Y:S01]  /*6520*/  LOP3.LUT R137, R137, 0xffff0000, RZ, 0xc0, !PT ;  /* 0xffff000089897812 */ /* 0x000fe200078ec0ff */
[----:B------:R-:W-:Y:S01]  /*6530*/  FMUL.FTZ R140, R41, R138 ;  /* 0x0000008a298c7220 */ /* 0x000fe20000410000 */
[----:B------:R-:W-:Y:S01]  /*6540*/  LOP3.LUT R75, R75, 0xffff0000, RZ, 0xc0, !PT ;  /* 0xffff00004b4b7812 */ /* 0x000fe200078ec0ff */
[----:B------:R-:W-:Y:S01]  /*6550*/  FMUL.FTZ R41, R41, R136 ;  /* 0x0000008829297220 */ /* 0x000fe20000410000 */
[----:B------:R-:W-:Y:S01]  /*6560*/  PRMT R45, R108, 0x5432, R45 ;  /* 0x000054326c2d7816 */ /* 0x000fe2000000002d */
[----:B------:R-:W-:Y:S01]  /*6570*/  FFMA.FTZ R47, R47, R141, R142 ;  /* 0x0000008d2f2f7223 */ /* 0x000fe2000001008e */
[----:B------:R-:W-:Y:S01]  /*6580*/  LOP3.LUT R12, R12, 0xffff0000, RZ, 0xc0, !PT ;  /* 0xffff00000c0c7812 */ /* 0x000fe200078ec0ff */
[C---:B------:R-:W-:Y:S01]  /*6590*/  FFMA.FTZ R142, R42.reuse, R139, -R133 ;  /* 0x0000008b2a8e7223 */ /* 0x040fe20000010885 */
[----:B------:R-:W-:Y:S01]  /*65a0*/  FFMA.FTZ R144, R42, R143, R73 ;  /* 0x0000008f2a907223 */ /* 0x000fe20000010049 */
[----:B------:R-:W-:Y:S01]  /*65b0*/  LOP3.LUT R15, R14, 0xffff0000, RZ, 0xc0, !PT ;  /* 0xffff00000e0f7812 */ /* 0x000fe200078ec0ff */
[C---:B------:R-:W-:Y:S01]  /*65c0*/  FMUL.FTZ R73, R72.reuse, R137 ;  /* 0x0000008948497220 */ /* 0x040fe20000410000 */
[----:B------:R-:W-:Y:S01]  /*65d0*/  FFMA.FTZ R138, R13, R138, R41 ;  /* 0x0000008a0d8a7223 */ /* 0x000fe20000010029 */
[----:B------:R-:W-:Y:S01]  /*65e0*/  FMUL.FTZ R133, R72, R75 ;  /* 0x0000004b48857220 */ /* 0x000fe20000410000 */
[----:B------:R-:W-:-:S02]  /*65f0*/  IMAD.U32 R14, R74, 0x10000, RZ ;  /* 0x000100004a0e7824 */ /* 0x000fc400078e00ff */
[----:B------:R-:W-:Y:S01]  /*6600*/  FFMA.FTZ R140, R13, R136, -R140 ;  /* 0x000000880d8c7223 */ /* 0x000fe2000001088c */
[C---:B------:R-:W-:Y:S01]  /*6610*/  IMAD.U32 R41, R45.reuse, 0x10000, RZ ;  /* 0x000100002d297824 */ /* 0x040fe200078e00ff */
[----:B------:R-:W-:Y:S01]  /*6620*/  LOP3.LUT R74, R74, 0xffff0000, RZ, 0xc0, !PT ;  /* 0xffff00004a4a7812 */ /* 0x000fe200078ec0ff */
[----:B------:R-:W-:Y:S01]  /*6630*/  IMAD.U32 R13, R40, 0x10000, RZ ;  /* 0x00010000280d7824 */ /* 0x000fe200078e00ff */
[----:B------:R-:W-:Y:S01]  /*6640*/  LOP3.LUT R45, R45, 0xffff0000, RZ, 0xc0, !PT ;  /* 0xffff00002d2d7812 */ /* 0x000fe200078ec0ff */
[C---:B------:R-:W-:Y:S01]  /*6650*/  FFMA.FTZ R73, R12.reuse, R75, -R73 ;  /* 0x0000004b0c497223 */ /* 0x040fe20000010849 */
[----:B------:R-:W-:Y:S01]  /*6660*/  FFMA.FTZ R133, R12, R137, R133 ;  /* 0x000000890c857223 */ /* 0x000fe20000010085 */
[----:B------:R-:W-:Y:S01]  /*6670*/  FMUL.FTZ R12, R14, R41 ;  /* 0x000000290e0c7220 */ /* 0x000fe20000410000 */
[----:B------:R-:W-:Y:S01]  /*6680*/  LOP3.LUT R40, R40, 0xffff0000, RZ, 0xc0, !PT ;  /* 0xffff000028287812 */ /* 0x000fe200078ec0ff */
[----:B------:R-:W-:Y:S01]  /*6690*/  FMUL.FTZ R14, R14, R13 ;  /* 0x0000000d0e0e7220 */ /* 0x000fe20000410000 */
[----:B------:R-:W-:Y:S01]  /*66a0*/  FMUL.FTZ R42, R74, R45 ;  /* 0x0000002d4a2a7220 */ /* 0x000fe20000410000 */
[C---:B------:R-:W-:Y:S01]  /*66b0*/  FFMA.FTZ R12, R11.reuse, R13, -R12 ;  /* 0x0000000d0b0c7223 */ /* 0x040fe2000001080c */
[----:B------:R-:W-:Y:S01]  /*66c0*/  F2FP.BF16.F32.PACK_AB R135, R142, R135 ;  /* 0x000000878e87723e */ /* 0x000fe200000010ff */
[----:B------:R-:W-:Y:S01]  /*66d0*/  FFMA.FTZ R14, R11, R41, R14 ;  /* 0x000000290b0e7223 */ /* 0x000fe2000001000e */
[-C--:B------:R-:W-:Y:S01]  /*66e0*/  FMUL.FTZ R74, R74, R40.reuse ;  /* 0x000000284a4a7220 */ /* 0x080fe20000410000 */
[----:B------:R-:W-:Y:S01]  /*66f0*/  FFMA.FTZ R11, R15, R40, -R42 ;  /* 0x000000280f0b7223 */ /* 0x000fe2000001082a */
[----:B------:R-:W-:-:S02]  /*6700*/  F2FP.BF16.F32.PACK_AB R44, R47, R44 ;  /* 0x0000002c2f2c723e */ /* 0x000fc400000010ff */
        /* <DEDUP_REMOVED lines=11> */
.L_x_8219:
[----:B------:R-:W-:Y:S05]  /*67c0*/  BSYNC B2 ;  /* 0x0000000000027941 */ /* 0x000fea0003800000 */
.L_x_8218:
[----:B------:R-:W-:Y:S01]  /*67d0*/  ISETP.GE.AND P4, PT, R134, R107, PT ;  /* 0x0000006b8600720c */ /* 0x000fe20003f86270 */
[----:B---3--:R3:W-:-:S12]  /*67e0*/  ST.E.128 desc[UR54][R102.64], R12 ;  /* 0x0000000c66007985 */ /* 0x0087d8000c101d36 */
[----:B------:R-:W-:-:S05]  /*67f0*/  @!P4 IMAD.WIDE R104, R134, 0x2, R104 ;  /* 0x000000028668c825 */ /* 0x000fca00078e0268 */
[----:B----4-:R3:W-:Y:S02]  /*6800*/  @!P4 ST.E.128 desc[UR54][R104.64], R72 ;  /* 0x000000486800c985 */ /* 0x0107e4000c101d36 */
.L_x_8217:
[----:B------:R-:W-:Y:S05]  /*6810*/  BSYNC B1 ;  /* 0x0000000000017941 */ /* 0x000fea0003800000 */
.L_x_8216:
[----:B------:R-:W-:-:S03]  /*6820*/  UMOV UR4, 0xffffffff ;  /* 0xffffffff00047882 */ /* 0x000fc60000000000 */
[----:B------:R-:W-:Y:S05]  /*6830*/  BRA.DIV UR4, `(.L_x_8220) ;  /* 0x0000022a04b87947 */ /* 0x000fea000b800000 */
[----:B------:R4:W0:Y:S04]  /*6840*/  SHFL.IDX PT, R47, R101, 0x1, 0x181f ;  /* 0x00381f00652f7f89 */ /* 0x00082800000e0000 */
[----:B------:R4:W0:Y:S02]  /*6850*/  SHFL.IDX PT, R46, R106, 0x1, 0x181f ;  /* 0x00381f006a2e7f89 */ /* 0x00082400000e0000 */
.L_x_8605:
[----:B--2---:R-:W-:Y:S01]  /*6860*/  VIADD R11, R188, 0x20 ;  /* 0x00000020bc0b7836 */ /* 0x004fe20000000000 */
[----:B------:R-:W-:Y:S04]  /*6870*/  BSSY B1, `(.L_x_8221) ;  /* 0x000007c000017945 */ /* 0x000fe80003800000 */
[----:B------:R-:W-:-:S13]  /*6880*/  ISETP.GE.OR P4, PT, R11, R95, P1 ;  /* 0x0000005f0b00720c */ /* 0x000fda0000f86670 */
[----:B------:R-:W-:Y:S05]  /*6890*/  @P4 BRA `(.L_x_8222) ;  /* 0x0000000400e44947 */ /* 0x000fea0003800000 */
[----:B------:R-:W-:Y:S01]  /*68a0*/  SEL R11, R36, R109, !P0 ;  /* 0x0000006d240b7207 */ /* 0x000fe20004000000 */
[----:B------:R-:W-:Y:S01]  /*68b0*/  BSSY B2, `(.L_x_8223) ;  /* 0x0000073000027945 */ /* 0x000fe20003800000 */
[----:B---3--:R-:W-:Y:S02]  /*68c0*/  SHF.R.U32.HI R13, RZ, 0x3, R203 ;  /* 0x00000003ff0d7819 */ /* 0x008fe400000116cb */
        /* <DEDUP_REMOVED lines=17> */
[----:B------:R0:W2:Y:S04]  /*69e0*/  LDS.128 R12, [R11+0x18400] ;  /* 0x018400000b0c7984 */ /* 0x0000a80000000c00 */
[----:B------:R-:W3:Y:S01]  /*69f0*/  LDS.128 R40, [R40+0x18400] ;  /* 0x0184000028287984 */ /* 0x000ee20000000c00 */
[----:B------:R-:W-:Y:S05]  /*6a00*/  @P3 BRA `(.L_x_8224) ;  /* 0x0000000400743947 */ /* 0x000fea0003800000 */
[----:B------:R-:W-:Y:S01]  /*6a10*/  SHF.R.U32.HI R105, RZ, 0x10, R49 ;  /* 0x00000010ff697819 */ /* 0x000fe20000011631 */
[----:B0-2---:R-:W-:Y:S01]  /*6a20*/  IMAD.U32 R11, R14, 0x10000, RZ ;  /* 0x000100000e0b7824 */ /* 0x005fe200078e00ff */
[----:B------:R-:W-:Y:S02]  /*6a30*/  SHF.R.U32.HI R73, RZ, 0x10, R53 ;  /* 0x00000010ff497819 */ /* 0x000fe40000011635 */
[----:B------:R-:W-:Y:S02]  /*6a40*/  PRMT R128, R128, 0x5410, R105 ;  /* 0x0000541080807816 */ /* 0x000fe40000000069 */
[----:B------:R-:W-:Y:S02]  /*6a50*/  PRMT R132, R132, 0x5410, R73 ;  /* 0x0000541084847816 */ /* 0x000fe40000000049 */
[----:B------:R-:W-:Y:S02]  /*6a60*/  SHF.R.U32.HI R75, RZ, 0x10, R55 ;  /* 0x00000010ff4b7819 */ /* 0x000fe40000011637 */
[----:B------:R-:W-:Y:S01]  /*6a70*/  SHF.R.U64 R102, R52, 0x10, R53 ;  /* 0x0000001034667819 */ /* 0x000fe20000001235 */
[----:B---3--:R-:W-:Y:S01]  /*6a80*/  IMAD.U32 R52, R41, 0x10000, RZ ;  /* 0x0001000029347824 */ /* 0x008fe200078e00ff */
[----:B------:R-:W-:Y:S01]  /*6a90*/  SHF.R.U64 R74, R54, 0x10, R55 ;  /* 0x00000010364a7819 */ /* 0x000fe20000001237 */
[----:B------:R-:W-:Y:S01]  /*6aa0*/  IMAD.U32 R73, R132, 0x10000, RZ ;  /* 0x0001000084497824 */ /* 0x000fe200078e00ff */
[----:B------:R-:W-:Y:S01]  /*6ab0*/  SHF.R.U32.HI R103, RZ, 0x10, R51 ;  /* 0x00000010ff677819 */ /* 0x000fe20000011633 */
[----:B------:R-:W-:Y:S01]  /*6ac0*/  IMAD.U32 R55, R128, 0x10000, RZ ;  /* 0x0001000080377824 */ /* 0x000fe200078e00ff */
[----:B------:R-:W-:Y:S01]  /*6ad0*/  PRMT R130, R130, 0x5410, R75 ;  /* 0x0000541082827816 */ /* 0x000fe2000000004b */
[----:B------:R-:W-:Y:S01]  /*6ae0*/  IMAD.U32 R54, R43, 0x10000, RZ ;  /* 0x000100002b367824 */ /* 0x000fe200078e00ff */
[----:B------:R-:W-:Y:S01]  /*6af0*/  SHF.R.U64 R134, R48, 0x10, R49 ;  /* 0x0000001030867819 */ /* 0x000fe20000001231 */
[----:B------:R-:W-:Y:S01]  /*6b00*/  IMAD.U32 R49, R13, 0x10000, RZ ;  /* 0x000100000d317824 */ /* 0x000fe200078e00ff */
[----:B------:R-:W-:Y:S01]  /*6b10*/  PRMT R131, R131, 0x5410, R102 ;  /* 0x0000541083837816 */ /* 0x000fe20000000066 */
[C---:B------:R-:W-:Y:S01]  /*6b20*/  FMUL.FTZ R102, R52.reuse, R55 ;  /* 0x0000003734667220 */ /* 0x040fe20000410000 */
[----:B------:R-:W-:Y:S01]  /*6b30*/  PRMT R129, R129, 0x5410, R74 ;  /* 0x0000541081817816 */ /* 0x000fe2000000004a */
[----:B------:R-:W-:Y:S01]  /*6b40*/  FMUL.FTZ R74, R52, R73 ;  /* 0x00000049344a7220 */ /* 0x000fe20000410000 */
[----:B------:R-:W-:Y:S01]  /*6b50*/  LOP3.LUT R53, R41, 0xffff0000, RZ, 0xc0, !PT ;  /* 0xffff000029357812 */ /* 0x000fe200078ec0ff */
[----:B------:R-:W-:Y:S01]  /*6b60*/  IMAD.U32 R52, R130, 0x10000, RZ ;  /* 0x0001000082347824 */ /* 0x000fe200078e00ff */
[----:B------:R-:W-:Y:S01]  /*6b70*/  PRMT R126, R126, 0x5410, R103 ;  /* 0x000054107e7e7816 */ /* 0x000fe20000000067 */
[C---:B------:R-:W-:Y:S01]  /*6b80*/  FFMA.FTZ R74, R49.reuse, R55, -R74 ;  /* 0x00000037314a7223 */ /* 0x040fe2000001084a */
[----:B------:R-:W-:Y:S01]  /*6b90*/  LOP3.LUT R132, R132, 0xffff0000, RZ, 0xc0, !PT ;  /* 0xffff000084847812 */ /* 0x000fe200078ec0ff */
[----:B------:R-:W-:Y:S01]  /*6ba0*/  FFMA.FTZ R102, R49, R73, R102 ;  /* 0x0000004931667223 */ /* 0x000fe20000010066 */
[----:B------:R-:W-:Y:S01]  /*6bb0*/  LOP3.LUT R128, R128, 0xffff0000, RZ, 0xc0, !PT ;  /* 0xffff000080807812 */ /* 0x000fe200078ec0ff */
[----:B------:R-:W-:Y:S01]  /*6bc0*/  IMAD.U32 R49, R126, 0x10000, RZ ;  /* 0x000100007e317824 */ /* 0x000fe200078e00ff */
[----:B------:R-:W-:Y:S01]  /*6bd0*/  SHF.R.U64 R104, R50, 0x10, R51 ;  /* 0x0000001032687819 */ /* 0x000fe20000001233 */
[----:B------:R-:W-:Y:S01]  /*6be0*/  FMUL.FTZ R55, R53, R132 ;  /* 0x0000008435377220 */ /* 0x000fe20000410000 */
[----:B------:R-:W-:Y:S01]  /*6bf0*/  LOP3.LUT R50, R13, 0xffff0000, RZ, 0xc0, !PT ;  /* 0xffff00000d327812 */ /* 0x000fe200078ec0ff */
[----:B------:R-:W-:Y:S01]  /*6c00*/  FMUL.FTZ R53, R53, R128 ;  /* 0x0000008035357220 */ /* 0x000fe20000410000 */
[----:B------:R-:W-:Y:S01]  /*6c10*/  PRMT R125, R125, 0x5410, R104 ;  /* 0x000054107d7d7816 */ /* 0x000fe20000000068 */
[----:B------:R-:W-:Y:S01]  /*6c20*/  IMAD.U32 R51, R15, 0x10000, RZ ;  /* 0x000100000f337824 */ /* 0x000fe200078e00ff */
        /* <DEDUP_REMOVED lines=8> */
[----:B------:R-:W-:-:S02]  /*6cb0*/  IMAD.U32 R41, R40, 0x10000, RZ ;  /* 0x0001000028297824 */ /* 0x000fc400078e00ff */
[----:B------:R-:W-:Y:S01]  /*6cc0*/  FFMA.FTZ R104, R51, R49, -R104 ;  /* 0x0000003133687223 */ /* 0x000fe20000010868 */
[----:B------:R-:W-:Y:S02]  /*6cd0*/  IMAD.U32 R50, R131, 0x10000, RZ ;  /* 0x0001000083327824 */ /* 0x000fe400078e00ff */
[----:B------:R-:W-:Y:S01]  /*6ce0*/  FFMA.FTZ R73, R51, R52, R73 ;  /* 0x0000003433497223 */ /* 0x000fe20000010049 */
[----:B------:R-:W-:Y:S02]  /*6cf0*/  IMAD.U32 R49, R127, 0x10000, RZ ;  /* 0x000100007f317824 */ /* 0x000fe400078e00ff */
[C---:B------:R-:W-:Y:S01]  /*6d00*/  FMUL.FTZ R52, R43.reuse, R130 ;  /* 0x000000822b347220 */ /* 0x040fe20000410000 */
[----:B------:R-:W-:Y:S01]  /*6d10*/  FMUL.FTZ R54, R43, R126 ;  /* 0x0000007e2b367220 */ /* 0x000fe20000410000 */
[----:B------:R-:W-:Y:S01]  /*6d20*/  LOP3.LUT R15, R15, 0xffff0000, RZ, 0xc0, !PT ;  /* 0xffff00000f0f7812 */ /* 0x000fe200078ec0ff */
[C---:B------:R-:W-:Y:S01]  /*6d30*/  FMUL.FTZ R43, R41.reuse, R50 ;  /* 0x00000032292b7220 */ /* 0x040fe20000410000 */
[----:B------:R-:W-:Y:S01]  /*6d40*/  IMAD.U32 R48, R12, 0x10000, RZ ;  /* 0x000100000c307824 */ /* 0x000fe200078e00ff */
[----:B------:R-:W-:Y:S01]  /*6d50*/  LOP3.LUT R40, R40, 0xffff0000, RZ, 0xc0, !PT ;  /* 0xffff000028287812 */ /* 0x000fe200078ec0ff */
[-C--:B------:R-:W-:Y:S01]  /*6d60*/  FMUL.FTZ R41, R41, R49.reuse ;  /* 0x0000003129297220 */ /* 0x080fe20000410000 */
[----:B------:R-:W-:Y:S01]  /*6d70*/  LOP3.LUT R131, R131, 0xffff0000, RZ, 0xc0, !PT ;  /* 0xffff000083837812 */ /* 0x000fe200078ec0ff */
[----:B------:R-:W-:Y:S01]  /*6d80*/  FFMA.FTZ R51, R15, R126, -R52 ;  /* 0x0000007e0f337223 */ /* 0x000fe20000010834 */
[----:B------:R-:W-:Y:S01]  /*6d90*/  LOP3.LUT R127, R127, 0xffff0000, RZ, 0xc0, !PT ;  /* 0xffff00007f7f7812 */ /* 0x000fe200078ec0ff */
[----:B------:R-:W-:Y:S01]  /*6da0*/  FFMA.FTZ R54, R15, R130, R54 ;  /* 0x000000820f367223 */ /* 0x000fe20000010036 */
[C---:B------:R-:W-:Y:S01]  /*6db0*/  FFMA.FTZ R43, R48.reuse, R49, -R43 ;  /* 0x00000031302b7223 */ /* 0x040fe2000001082b */
[----:B------:R-:W-:Y:S01]  /*6dc0*/  FFMA.FTZ R41, R48, R50, R41 ;  /* 0x0000003230297223 */ /* 0x000fe20000010029 */
[----:B------:R-:W-:Y:S01]  /*6dd0*/  LOP3.LUT R12, R12, 0xffff0000, RZ, 0xc0, !PT ;  /* 0xffff00000c0c7812 */ /* 0x000fe200078ec0ff */
[----:B------:R-:W-:-:S02]  /*6de0*/  IMAD.U32 R13, R42, 0x10000, RZ ;  /* 0x000100002a0d7824 */ /* 0x000fc400078e00ff */
        /* <DEDUP_REMOVED lines=8> */
[C---:B------:R-:W-:Y:S01]  /*6e70*/  FMUL.FTZ R52, R13.reuse, R48 ;  /* 0x000000300d347220 */ /* 0x040fe20000410000 */
[----:B------:R-:W-:Y:S01]  /*6e80*/  LOP3.LUT R14, R14, 0xffff0000, RZ, 0xc0, !PT ;  /* 0xffff00000e0e7812 */ /* 0x000fe200078ec0ff */
[C---:B------:R-:W-:Y:S01]  /*6e90*/  FMUL.FTZ R15, R42.reuse, R129 ;  /* 0x000000812a0f7220 */ /* 0x040fe20000410000 */
[-C--:B------:R-:W-:Y:S01]  /*6ea0*/  FMUL.FTZ R13, R13, R40.reuse ;  /* 0x000000280d0d7220 */ /* 0x080fe20000410000 */
        /* <DEDUP_REMOVED lines=19> */
.L_x_8224:
[----:B------:R-:W-:Y:S05]  /*6fe0*/  BSYNC B2 ;  /* 0x0000000000027941 */ /* 0x000fea0003800000 */
.L_x_8223:
[----:B------:R-:W-:Y:S01]  /*6ff0*/  ISETP.GE.AND P4, PT, R72, R107, PT ;  /* 0x0000006b4800720c */ /* 0x000fe20003f86270 */
[----:B--2---:R2:W-:-:S12]  /*7000*/  ST.E.128 desc[UR54][R44.64], R12 ;  /* 0x0000000c2c007985 */ /* 0x0045d8000c101d36 */
[----:B------:R-:W-:-:S05]  /*7010*/  @!P4 IMAD.WIDE R46, R72, 0x2, R46 ;  /* 0x00000002482ec825 */ /* 0x000fca00078e022e */
[----:B---3--:R2:W-:Y:S02]  /*7020*/  @!P4 ST.E.128 desc[UR54][R46.64], R40 ;  /* 0x000000282e00c985 */ /* 0x0085e4000c101d36 */
.L_x_8222:
[----:B------:R-:W-:Y:S05]  /*7030*/  BSYNC B1 ;  /* 0x0000000000017941 */ /* 0x000fea0003800000 */
.L_x_8221:
[----:B------:R-:W-:-:S03]  /*7040*/  UMOV UR4, 0xffffffff ;  /* 0xffffffff00047882 */ /* 0x000fc60000000000 */
[----:B------:R-:W-:Y:S05]  /*7050*/  BRA.DIV UR4, `(.L_x_8225) ;  /* 0x0000022204fc7947 */ /* 0x000fea000b800000 */
[----:B0-2---:R0:W2:Y:S04]  /*7060*/  SHFL.IDX PT, R47, R101, 0x2, 0x181f ;  /* 0x00581f00652f7f89 */ /* 0x0050a800000e0000 */
[----:B------:R0:W0:Y:S02]  /*7070*/  SHFL.IDX PT, R46, R106, 0x2, 0x181f ;  /* 0x00581f006a2e7f89 */ /* 0x00002400000e0000 */
.L_x_8609:
[----:B------:R-:W-:Y:S01]  /*7080*/  VIADD R11, R188, 0x40 ;  /* 0x00000040bc0b7836 */ /* 0x000fe20000000000 */
        /* <DEDUP_REMOVED lines=24> */
[----:B------:R-:W2:Y:S01]  /*7210*/  LDS.128 R40, [R40+0x18400] ;  /* 0x0184000028287984 */ /* 0x000ea20000000c00 */
[----:B------:R-:W-:Y:S05]  /*7220*/  @P3 BRA `(.L_x_8229) ;  /* 0x0000000400703947 */ /* 0x000fea0003800000 */
[----:B------:R-:W-:Y:S01]  /*7230*/  SHF.R.U64 R72, R58, 0x10, R59 ;  /* 0x000000103a487819 */ /* 0x000fe2000000123b */
[----:B--2---:R-:W-:Y:S01]  /*7240*/  IMAD.U32 R52, R41, 0x10000, RZ ;  /* 0x0001000029347824 */ /* 0x004fe200078e00ff */
[--C-:B------:R-:W-:Y:S01]  /*7250*/  SHF.R.U64 R58, R60, 0x10, R61.reuse ;  /* 0x000000103c3a7819 */ /* 0x100fe2000000123d */
[----:B0-----:R-:W-:Y:S01]  /*7260*/  IMAD.U32 R48, R13, 0x10000, RZ ;  /* 0x000100000d307824 */ /* 0x001fe200078e00ff */
[----:B------:R-:W-:Y:S01]  /*7270*/  SHF.R.U32.HI R61, RZ, 0x10, R61 ;  /* 0x00000010ff3d7819 */ /* 0x000fe2000001163d */
[----:B------:R-:W-:Y:S01]  /*7280*/  IMAD.U32 R54, R43, 0x10000, RZ ;  /* 0x000100002b367824 */ /* 0x000fe200078e00ff */
[----:B------:R-:W-:Y:S01]  /*7290*/  SHF.R.U32.HI R73, RZ, 0x10, R57 ;  /* 0x00000010ff497819 */ /* 0x000fe20000011639 */
[----:B------:R-:W-:Y:S01]  /*72a0*/  IMAD.U32 R50, R40, 0x10000, RZ ;  /* 0x0001000028327824 */ /* 0x000fe200078e00ff */
[----:B------:R-:W-:Y:S02]  /*72b0*/  PRMT R124, R124, 0x5410, R61 ;  /* 0x000054107c7c7816 */ /* 0x000fe4000000003d */
[----:B------:R-:W-:-:S02]  /*72c0*/  SHF.R.U64 R74, R56, 0x10, R57 ;  /* 0x00000010384a7819 */ /* 0x000fc40000001239 */
[----:B------:R-:W-:Y:S01]  /*72d0*/  SHF.R.U32.HI R57, RZ, 0x10, R59 ;  /* 0x00000010ff397819 */ /* 0x000fe2000001163b */
[----:B------:R-:W-:Y:S01]  /*72e0*/  IMAD.U32 R59, R124, 0x10000, RZ ;  /* 0x000100007c3b7824 */ /* 0x000fe200078e00ff */
[----:B------:R-:W-:Y:S02]  /*72f0*/  SHF.R.U64 R56, R62, 0x10, R63 ;  /* 0x000000103e387819 */ /* 0x000fe4000000123f */
[----:B------:R-:W-:Y:S01]  /*7300*/  PRMT R120, R120, 0x5410, R73 ;  /* 0x0000541078787816 */ /* 0x000fe20000000049 */
[----:B------:R-:W-:Y:S01]  /*7310*/  FMUL.FTZ R61, R52, R59 ;  /* 0x0000003b343d7220 */ /* 0x000fe20000410000 */
[----:B------:R-:W-:Y:S02]  /*7320*/  SHF.R.U32.HI R63, RZ, 0x10, R63 ;  /* 0x00000010ff3f7819 */ /* 0x000fe4000001163f */
[----:B------:R-:W-:Y:S01]  /*7330*/  PRMT R118, R118, 0x5410, R57 ;  /* 0x0000541076767816 */ /* 0x000fe20000000039 */
[----:B------:R-:W-:Y:S01]  /*7340*/  IMAD.U32 R57, R120, 0x10000, RZ ;  /* 0x0001000078397824 */ /* 0x000fe200078e00ff */
[----:B------:R-:W-:-:S02]  /*7350*/  PRMT R122, R122, 0x5410, R63 ;  /* 0x000054107a7a7816 */ /* 0x000fc4000000003f */
[----:B------:R-:W-:Y:S01]  /*7360*/  PRMT R121, R121, 0x5410, R56 ;  /* 0x0000541079797816 */ /* 0x000fe20000000038 */
[-C--:B------:R-:W-:Y:S01]  /*7370*/  FMUL.FTZ R63, R52, R57.reuse ;  /* 0x00000039343f7220 */ /* 0x080fe20000410000 */
        /* <DEDUP_REMOVED lines=10> */
[----:B------:R-:W-:Y:S01]  /*7420*/  IMAD.U32 R40, R15, 0x10000, RZ ;  /* 0x000100000f287824 */ /* 0x000fe200078e00ff */
[----:B------:R-:W-:Y:S01]  /*7430*/  LOP3.LUT R55, R43, 0xffff0000, RZ, 0xc0, !PT ;  /* 0xffff00002b377812 */ /* 0x000fe200078ec0ff */
[----:B------:R-:W-:Y:S01]  /*7440*/  FMUL.FTZ R52, R53, R124 ;  /* 0x0000007c35347220 */ /* 0x000fe20000410000 */
[----:B------:R-:W-:Y:S01]  /*7450*/  PRMT R119, R119, 0x5410, R74 ;  /* 0x0000541077777816 */ /* 0x000fe2000000004a */
[-C--:B------:R-:W-:Y:S01]  /*7460*/  FMUL.FTZ R54, R54, R57.reuse ;  /* 0x0000003936367220 */ /* 0x080fe20000410000 */
[----:B------:R-:W-:Y:S01]  /*7470*/  LOP3.LUT R122, R122, 0xffff0000, RZ, 0xc0, !PT ;  /* 0xffff00007a7a7812 */ /* 0x000fe200078ec0ff */
[-C--:B------:R-:W-:Y:S01]  /*7480*/  FMUL.FTZ R48, R53, R120.reuse ;  /* 0x0000007835307220 */ /* 0x080fe20000410000 */
[----:B------:R-:W-:Y:S01]  /*7490*/  PRMT R123, R123, 0x5410, R58 ;  /* 0x000054107b7b7816 */ /* 0x000fe2000000003a */
[----:B------:R-:W-:Y:S01]  /*74a0*/  FFMA.FTZ R53, R49, R120, -R52 ;  /* 0x0000007831357223 */ /* 0x000fe20000010834 */
        /* <DEDUP_REMOVED lines=10> */
[----:B------:R-:W-:Y:S02]  /*7550*/  IMAD.U32 R13, R12, 0x10000, RZ ;  /* 0x000100000c0d7824 */ /* 0x000fe400078e00ff */
[C---:B------:R-:W-:Y:S01]  /*7560*/  FMUL.FTZ R49, R50.reuse, R40 ;  /* 0x0000002832317220 */ /* 0x040fe20000410000 */
[----:B------:R-:W-:Y:S01]  /*7570*/  PRMT R117, R117, 0x5410, R72 ;  /* 0x0000541075757816 */ /* 0x000fe20000000048 */
[-C--:B------:R-:W-:Y:S01]  /*7580*/  FMUL.FTZ R52, R50, R48.reuse ;  /* 0x0000003032347220 */ /* 0x080fe20000410000 */
[----:B------:R-:W-:Y:S01]  /*7590*/  LOP3.LUT R123, R123, 0xffff0000, RZ, 0xc0, !PT ;  /* 0xffff00007b7b7812 */ /* 0x000fe200078ec0ff */
[----:B------:R-:W-:Y:S01]  /*75a0*/  FFMA.FTZ R49, R13, R48, R49 ;  /* 0x000000300d317223 */ /* 0x000fe20000010031 */
[----:B------:R-:W-:-:S02]  /*75b0*/  IMAD.U32 R43, R42, 0x10000, RZ ;  /* 0x000100002a2b7824 */ /* 0x000fc400078e00ff */
        /* <DEDUP_REMOVED lines=14> */
[-C--:B------:R-:W-:Y:S01]  /*76a0*/  FMUL.FTZ R51, R51, R119.reuse ;  /* 0x0000007733337220 */ /* 0x080fe20000410000 */
[----:B------:R-:W-:Y:S01]  /*76b0*/  FFMA.FTZ R41, R12, R119, -R41 ;  /* 0x000000770c297223 */ /* 0x000fe20000010829 */
        /* <DEDUP_REMOVED lines=19> */
.L_x_8229:
[----:B------:R-:W-:Y:S05]  /*77f0*/  BSYNC B2 ;  /* 0x0000000000027941 */ /* 0x000fea0003800000 */
.L_x_8228:
[----:B------:R-:W-:Y:S01]  /*7800*/  ISETP.GE.AND P4, PT, R11, R107, PT ;  /* 0x0000006b0b00720c */ /* 0x000fe20003f86270 */
[----:B0-----:R0:W-:-:S12]  /*7810*/  ST.E.128 desc[UR54][R44.64], R12 ;  /* 0x0000000c2c007985 */ /* 0x0011d8000c101d36 */
[----:B------:R-:W-:-:S05]  /*7820*/  @!P4 IMAD.WIDE R46, R11, 0x2, R46 ;  /* 0x000000020b2ec825 */ /* 0x000fca00078e022e */
[----:B--2---:R0:W-:Y:S02]  /*7830*/  @!P4 ST.E.128 desc[UR54][R46.64], R40 ;  /* 0x000000282e00c985 */ /* 0x0041e4000c101d36 */
.L_x_8227:
[----:B------:R-:W-:Y:S05]  /*7840*/  BSYNC B1 ;  /* 0x0000000000017941 */ /* 0x000fea0003800000 */
.L_x_8226:
[----:B------:R-:W-:-:S03]  /*7850*/  UMOV UR4, 0xffffffff ;  /* 0xffffffff00047882 */ /* 0x000fc60000000000 */
[----:B------:R-:W-:Y:S05]  /*7860*/  BRA.DIV UR4, `(.L_x_8230) ;  /* 0x0000021e04447947 */ /* 0x000fea000b800000 */
[----:B0---4-:R-:W0:Y:S04]  /*7870*/  SHFL.IDX PT, R101, R101, 0x3, 0x181f ;  /* 0x00781f0065657f89 */ /* 0x011e2800000e0000 */
[----:B------:R-:W4:Y:S02]  /*7880*/  SHFL.IDX PT, R106, R106, 0x3, 0x181f ;  /* 0x00781f006a6a7f89 */ /* 0x000f2400000e0000 */
.L_x_8613:
[----:B------:R-:W-:-:S05]  /*7890*/  VIADD R11, R188, 0x60 ;  /* 0x00000060bc0b7836 */ /* 0x000fca0000000000 */
[----:B------:R-:W-:-:S13]  /*78a0*/  ISETP.GE.OR P4, PT, R11, R95, P1 ;  /* 0x0000005f0b00720c */ /* 0x000fda0000f86670 */
[----:B------:R-:W-:Y:S05]  /*78b0*/  @P4 BRA `(.L_x_8203) ;  /* 0x0000000c00904947 */ /* 0x000fea0003800000 */
[----:B------:R-:W-:Y:S01]  /*78c0*/  SEL R109, R36, R109, !P0 ;  /* 0x0000006d246d7207 */ /* 0x000fe20004000000 */
[----:B------:R-:W-:Y:S01]  /*78d0*/  BSSY B1, `(.L_x_8231) ;  /* 0x0000072000017945 */ /* 0x000fe20003800000 */
[----:B---3--:R-:W-:Y:S02]  /*78e0*/  SHF.R.U32.HI R13, RZ, 0x3, R201 ;  /* 0x00000003ff0d7819 */ /* 0x008fe400000116c9 */
[----:B------:R-:W-:Y:S02]  /*78f0*/  SHF.R.S32.HI R12, RZ, 0x1f, R109 ;  /* 0x0000001fff0c7819 */ /* 0x000fe4000001146d */
[----:B----4-:R-:W-:Y:S02]  /*7900*/  LEA R44, P4, R76, R106, 0x1 ;  /* 0x0000006a4c2c7211 */ /* 0x010fe400078808ff */
[----:B------:R-:W-:Y:S02]  /*7910*/  LEA.HI R12, R12, R109, RZ, 0x4 ;  /* 0x0000006d0c0c7211 */ /* 0x000fe400078f20ff */
[----:B0-----:R-:W-:-:S02]  /*7920*/  LEA.HI.X R45, R76, R101, R88, 0x1, P4 ;  /* 0x000000654c2d7211 */ /* 0x001fc400020f0c58 */
        /* <DEDUP_REMOVED lines=18> */
[----:B------:R-:W-:Y:S01]  /*7a50*/  SHF.R.U64 R58, R64, 0x10, R65 ;  /* 0x00000010403a7819 */ /* 0x000fe20000001241 */
[----:B--23--:R-:W-:Y:S01]  /*7a60*/  IMAD.U32 R47, R13, 0x10000, RZ ;  /* 0x000100000d2f7824 */ /* 0x00cfe200078e00ff */
[----:B------:R-:W-:Y:S01]  /*7a70*/  SHF.R.U32.HI R69, RZ, 0x10, R69 ;  /* 0x00000010ff457819 */ /* 0x000fe20000011645 */
[----:B------:R-:W-:Y:S01]  /*7a80*/  IMAD.U32 R52, R43, 0x10000, RZ ;  /* 0x000100002b347824 */ /* 0x000fe200078e00ff */
[----:B------:R-:W-:Y:S01]  /*7a90*/  SHF.R.U32.HI R65, RZ, 0x10, R65 ;  /* 0x00000010ff417819 */ /* 0x000fe20000011641 */
[----:B------:R-:W-:Y:S01]  /*7aa0*/  IMAD.U32 R48, R40, 0x10000, RZ ;  /* 0x0001000028307824 */ /* 0x000fe200078e00ff */
[----:B------:R-:W-:Y:S01]  /*7ab0*/  SHF.R.U64 R55, R66, 0x10, R67 ;  /* 0x0000001042377819 */ /* 0x000fe20000001243 */
[----:B0-----:R-:W-:Y:S01]  /*7ac0*/  IMAD.U32 R11, R12, 0x10000, RZ ;  /* 0x000100000c0b7824 */ /* 0x001fe200078e00ff */
[----:B------:R-:W-:-:S02]  /*7ad0*/  PRMT R116, R116, 0x5410, R69 ;  /* 0x0000541074747816 */ /* 0x000fc40000000045 */
[----:B------:R-:W-:Y:S02]  /*7ae0*/  PRMT R112, R112, 0x5410, R65 ;  /* 0x0000541070707816 */ /* 0x000fe40000000041 */
[----:B------:R-:W-:Y:S02]  /*7af0*/  SHF.R.U64 R56, R70, 0x10, R71 ;  /* 0x0000001046387819 */ /* 0x000fe40000001247 */
[----:B------:R-:W-:Y:S01]  /*7b00*/  PRMT R108, R108, 0x5410, R55 ;  /* 0x000054106c6c7816 */ /* 0x000fe20000000037 */
[----:B------:R-:W-:Y:S01]  /*7b10*/  IMAD.U32 R55, R116, 0x10000, RZ ;  /* 0x0001000074377824 */ /* 0x000fe200078e00ff */
[----:B------:R-:W-:Y:S02]  /*7b20*/  SHF.R.U32.HI R71, RZ, 0x10, R71 ;  /* 0x00000010ff477819 */ /* 0x000fe40000011647 */
[----:B------:R-:W-:Y:S01]  /*7b30*/  PRMT R115, R115, 0x5410, R54 ;  /* 0x0000541073737816 */ /* 0x000fe20000000036 */
[----:B------:R-:W-:Y:S01]  /*7b40*/  IMAD.U32 R54, R112, 0x10000, RZ ;  /* 0x0001000070367824 */ /* 0x000fe200078e00ff */
[----:B------:R-:W-:-:S02]  /*7b50*/  SHF.R.U32.HI R67, RZ, 0x10, R67 ;  /* 0x00000010ff437819 */ /* 0x000fc40000011643 */
        /* <DEDUP_REMOVED lines=23> */
[----:B------:R-:W-:Y:S01]  /*7cd0*/  FFMA.FTZ R116, R13, R116, R50 ;  /* 0x000000740d747223 */ /* 0x000fe20000010032 */
[----:B------:R-:W-:Y:S01]  /*7ce0*/  LOP3.LUT R41, R15, 0xffff0000, RZ, 0xc0, !PT ;  /* 0xffff00000f297812 */ /* 0x000fe200078ec0ff */
[----:B------:R-:W-:Y:S01]  /*7cf0*/  FFMA.FTZ R51, R13, R112, -R54 ;  /* 0x000000700d337223 */ /* 0x000fe20000010836 */
[C---:B------:R-:W-:Y:S01]  /*7d00*/  FFMA.FTZ R59, R40.reuse, R47, -R59 ;  /* 0x0000002f283b7223 */ /* 0x040fe2000001083b */
[----:B------:R-:W-:Y:S01]  /*7d10*/  FFMA.FTZ R57, R40, R57, R52 ;  /* 0x0000003928397223 */ /* 0x000fe20000010034 */
[----:B------:R-:W-:Y:S01]  /*7d20*/  FMUL.FTZ R50, R53, R114 ;  /* 0x0000007235327220 */ /* 0x000fe20000410000 */
[----:B------:R-:W-:-:S02]  /*7d30*/  IMAD.U32 R13, R111, 0x10000, RZ ;  /* 0x000100006f0d7824 */ /* 0x000fc400078e00ff */
[-C--:B------:R-:W-:Y:S01]  /*7d40*/  FMUL.FTZ R52, R53, R110.reuse ;  /* 0x0000006e35347220 */ /* 0x080fe20000410000 */
[----:B------:R-:W-:Y:S02]  /*7d50*/  IMAD.U32 R40, R115, 0x10000, RZ ;  /* 0x0001000073287824 */ /* 0x000fe400078e00ff */
[----:B------:R-:W-:Y:S01]  /*7d60*/  FFMA.FTZ R110, R41, R110, -R50 ;  /* 0x0000006e296e7223 */ /* 0x000fe20000010832 */
[CC--:B------:R-:W-:Y:S01]  /*7d70*/  FMUL.FTZ R47, R48.reuse, R13.reuse ;  /* 0x0000000d302f7220 */ /* 0x0c0fe20000410000 */
[----:B------:R-:W-:Y:S01]  /*7d80*/  LOP3.LUT R115, R115, 0xffff0000, RZ, 0xc0, !PT ;  /* 0xffff000073737812 */ /* 0x000fe200078ec0ff */
[-C--:B------:R-:W-:Y:S01]  /*7d90*/  FMUL.FTZ R50, R48, R40.reuse ;  /* 0x0000002830327220 */ /* 0x080fe20000410000 */
[C---:B------:R-:W-:Y:S01]  /*7da0*/  IMAD.U32 R43, R42.reuse, 0x10000, RZ ;  /* 0x000100002a2b7824 */ /* 0x040fe200078e00ff */
[----:B------:R-:W-:Y:S01]  /*7db0*/  LOP3.LUT R42, R42, 0xffff0000, RZ, 0xc0, !PT ;  /* 0xffff00002a2a7812 */ /* 0x000fe200078ec0ff */
[----:B------:R-:W-:Y:S02]  /*7dc0*/  IMAD.U32 R48, R113, 0x10000, RZ ;  /* 0x0001000071307824 */ /* 0x000fe400078e00ff */
[C---:B------:R-:W-:Y:S01]  /*7dd0*/  FFMA.FTZ R50, R11.reuse, R13, -R50 ;  /* 0x0000000d0b327223 */ /* 0x040fe20000010832 */
[----:B------:R-:W-:Y:S01]  /*7de0*/  FFMA.FTZ R47, R11, R40, R47 ;  /* 0x000000280b2f7223 */ /* 0x000fe2000001002f */
[----:B------:R-:W-:Y:S01]  /*7df0*/  LOP3.LUT R113, R113, 0xffff0000, RZ, 0xc0, !PT ;  /* 0xffff000071717812 */ /* 0x000fe200078ec0ff */
[----:B------:R-:W-:Y:S01]  /*7e00*/  FFMA.FTZ R114, R41, R114, R52 ;  /* 0x0000007229727223 */ /* 0x000fe20000010034 */
[----:B------:R-:W-:Y:S01]  /*7e10*/  LOP3.LUT R12, R12, 0xffff0000, RZ, 0xc0, !PT ;  /* 0xffff00000c0c7812 */ /* 0x000fe200078ec0ff */
[----:B------:R-:W-:Y:S01]  /*7e20*/  FMUL.FTZ R41, R49, R115 ;  /* 0x0000007331297220 */ /* 0x000fe20000410000 */
[----:B------:R-:W-:Y:S01]  /*7e30*/  LOP3.LUT R111, R111, 0xffff0000, RZ, 0xc0, !PT ;  /* 0xffff00006f6f7812 */ /* 0x000fe200078ec0ff */
[C---:B------:R-:W-:Y:S01]  /*7e40*/  IMAD.U32 R40, R108.reuse, 0x10000, RZ ;  /* 0x000100006c287824 */ /* 0x040fe200078e00ff */
[----:B------:R-:W-:Y:S01]  /*7e50*/  LOP3.LUT R11, R108, 0xffff0000, RZ, 0xc0, !PT ;  /* 0xffff00006c0b7812 */ /* 0x000fe200078ec0ff */
[C---:B------:R-:W-:Y:S01]  /*7e60*/  IMAD.U32 R15, R14.reuse, 0x10000, RZ ;  /* 0x000100000e0f7824 */ /* 0x040fe200078e00ff */
[----:B------:R-:W-:Y:S01]  /*7e70*/  LOP3.LUT R14, R14, 0xffff0000, RZ, 0xc0, !PT ;  /* 0xffff00000e0e7812 */ /* 0x000fe200078ec0ff */
[----:B------:R-:W-:Y:S01]  /*7e80*/  FMUL.FTZ R52, R43, R48 ;  /* 0x000000302b347220 */ /* 0x000fe20000410000 */
        /* <DEDUP_REMOVED lines=22> */
.L_x_8232:
[----:B------:R-:W-:Y:S05]  /*7ff0*/  BSYNC B1 ;  /* 0x0000000000017941 */ /* 0x000fea0003800000 */
.L_x_8231:
[----:B---3--:R3:W-:Y:S01]  /*8000*/  ST.E.128 desc[UR54][R44.64], R12 ;  /* 0x0000000c2c007985 */ /* 0x0087e2000c101d36 */
[----:B------:R-:W-:Y:S01]  /*8010*/  ISETP.GE.AND P3, PT, R46, R107, PT ;  /* 0x0000006b2e00720c */ /* 0x000fe20003f66270 */
[----:B------:R-:W-:-:S12]  /*8020*/  IMAD.MOV.U32 R107, RZ, RZ, R101 ;  /* 0x000000ffff6b7224 */ /* 0x000fd800078e0065 */
[----:B------:R-:W-:Y:S05]  /*8030*/  @P3 BRA `(.L_x_8203) ;  /* 0x0000000400b03947 */ /* 0x000fea0003800000 */
[----:B--2---:R-:W-:-:S05]  /*8040*/  IMAD.WIDE R46, R46, 0x2, R106 ;  /* 0x000000022e2e7825 */ /* 0x004fca00078e026a */
[----:B----4-:R2:W-:Y:S01]  /*8050*/  ST.E.128 desc[UR54][R46.64], R40 ;  /* 0x000000282e007985 */ /* 0x0105e2000c101d36 */
[----:B------:R-:W-:Y:S05]  /*8060*/  BRA `(.L_x_8203) ;  /* 0x0000000400a47947 */ /* 0x000fea0003800000 */
.L_x_8162:
[----:B------:R-:W-:-:S06]  /*8070*/  UISETP.NE.AND UP0, UPT, UR39, 0x3, UPT ;  /* 0x000000032700788c */ /* 0x000fcc000bf05270 */
[----:B------:R-:W-:-:S13]  /*8080*/  PLOP3.LUT P5, PT, PT, PT, UP0, 0x80, 0x0 ;  /* 0x000000000000781c */ /* 0x000fda0003faf008 */
[----:B------:R-:W-:Y:S05]  /*8090*/  @!P5 BRA `(.L_x_8233) ;  /* 0x000000000004d947 */ /* 0x000fea0003800000 */
[----:B------:R-:W-:Y:S01]  /*80a0*/  BPT.TRAP 0x1 ;  /* 0x000000040000795c */ /* 0x000fe20000300000 */
.L_x_8233:
[----:B------:R-:W-:Y:S01]  /*80b0*/  IMAD R89, R19, 0x8, R18 ;  /* 0x0000000813597824 */ /* 0x000fe200078e0212 */
[----:B------:R-:W-:Y:S01]  /*80c0*/  SHF.L.U32 R100, R197, 0x1f, RZ ;  /* 0x0000001fc5647819 */ /* 0x000fe200000006ff */
[----:B------:R-:W-:Y:S01]  /*80d0*/  BSSY B1, `(.L_x_8234) ;  /* 0x0000004000017945 */ /* 0x000fe20003800000 */
[----:B------:R-:W-:Y:S02]  /*80e0*/  SHF.R.S32.HI R97, RZ, 0x1f, R98 ;  /* 0x0000001fff617819 */ /* 0x000fe40000011462 */
[----:B------:R-:W0:Y:S02]  /*80f0*/  SYNCS.PHASECHK.TRANS64.TRYWAIT P3, [R89+URZ+0x28890], R100 ;  /* 0x02889064590075a7 */ /* 0x000e24000806017f */
[----:B0-----:R-:W-:Y:S05]  /*8100*/  @!P3 BRA `(.L_x_8235) ;  /* 0x000002140068b947 */ /* 0x001fea0003800000 */
.L_x_8614:
[----:B------:R-:W-:Y:S05]  /*8110*/  BSYNC B1 ;  /* 0x0000000000017941 */ /* 0x000fea0003800000 */
.L_x_8234:
        /* <DEDUP_REMOVED lines=25> */
.L_x_8618:
        /* <DEDUP_REMOVED lines=13> */
.L_x_8238:
[----:B------:R-:W-:Y:S05]  /*8380*/  BSYNC B1 ;  /* 0x0000000000017941 */ /* 0x000fea0003800000 */
.L_x_8237:
[----:B------:R-:W-:-:S03]  /*8390*/  UMOV UR4, 0xffffffff ;  /* 0xffffffff00047882 */ /* 0x000fc60000000000 */
[----:B------:R-:W-:Y:S05]  /*83a0*/  BRA.DIV UR4, `(.L_x_8239) ;  /* 0x00000216041c7947 */ /* 0x000fea000b800000 */
[----:B--2-4-:R2:W4:Y:S04]  /*83b0*/  SHFL.IDX PT, R41, R45, 0x1, 0x181f ;  /* 0x00381f002d297f89 */ /* 0x01452800000e0000 */
[----:B---3--:R2:W3:Y:S02]  /*83c0*/  SHFL.IDX PT, R14, R44, 0x1, 0x181f ;  /* 0x00381f002c0e7f89 */ /* 0x0084e400000e0000 */
.L_x_8622:
        /* <DEDUP_REMOVED lines=14> */
.L_x_8241:
[----:B------:R-:W-:Y:S05]  /*84b0*/  BSYNC B1 ;  /* 0x0000000000017941 */ /* 0x000fea0003800000 */
.L_x_8240:
[----:B------:R-:W-:-:S03]  /*84c0*/  UMOV UR4, 0xffffffff ;  /* 0xffffffff00047882 */ /* 0x000fc60000000000 */
[----:B------:R-:W-:Y:S05]  /*84d0*/  BRA.DIV UR4, `(.L_x_8242) ;  /* 0x0000021604187947 */ /* 0x000fea000b800000 */
[----:B---34-:R3:W4:Y:S04]  /*84e0*/  SHFL.IDX PT, R41, R45, 0x2, 0x181f ;  /* 0x00581f002d297f89 */ /* 0x01872800000e0000 */
[----:B------:R3:W0:Y:S02]  /*84f0*/  SHFL.IDX PT, R14, R44, 0x2, 0x181f ;  /* 0x00581f002c0e7f89 */ /* 0x00062400000e0000 */
.L_x_8626:
        /* <DEDUP_REMOVED lines=14> */
.L_x_8244:
[----:B------:R-:W-:Y:S05]  /*85e0*/  BSYNC B1 ;  /* 0x0000000000017941 */ /* 0x000fea0003800000 */
.L_x_8243:
[----:B------:R-:W-:-:S03]  /*85f0*/  UMOV UR4, 0xffffffff ;  /* 0xffffffff00047882 */ /* 0x000fc60000000000 */
[----:B------:R-:W-:Y:S05]  /*8600*/  BRA.DIV UR4, `(.L_x_8245) ;  /* 0x0000021604147947 */ /* 0x000fea000b800000 */
[----:B0---4-:R0:W4:Y:S04]  /*8610*/  SHFL.IDX PT, R41, R45, 0x3, 0x181f ;  /* 0x00781f002d297f89 */ /* 0x01112800000e0000 */
[----:B------:R0:W0:Y:S02]  /*8620*/  SHFL.IDX PT, R14, R44, 0x3, 0x181f ;  /* 0x00781f002c0e7f89 */ /* 0x00002400000e0000 */
.L_x_8630:
        /* <DEDUP_REMOVED lines=13> */
.L_x_8203:
[----:B------:R-:W-:Y:S05]  /*8700*/  BSYNC B0 ;  /* 0x0000000000007941 */ /* 0x000fea0003800000 */
.L_x_8161:
[----:B0-----:R-:W0:Y:S01]  /*8710*/  S2R R11, SR_TID.X ;  /* 0x00000000000b7919 */ /* 0x001e220000002100 */
        /* <DEDUP_REMOVED lines=8> */
[----:B0-----:R-:W-:Y:S01]  /*87a0*/  LOP3.LUT R11, R11, 0x7f, RZ, 0xc0, !PT ;  /* 0x0000007f0b0b7812 */ /* 0x001fe200078ec0ff */
[----:B-----5:R0:W-:Y:S03]  /*87b0*/  BAR.SYNC.DEFER_BLOCKING R92, 0x80 ;  /* 0x0002005c0000751d */ /* 0x0201e60000010000 */
[----:B------:R-:W-:-:S13]  /*87c0*/  ISETP.NE.AND P3, PT, R11, RZ, PT ;  /* 0x000000ff0b00720c */ /* 0x000fda0003f65270 */
[----:B------:R-:W-:-:S05]  /*87d0*/  @!P3 VIADD R11, R89, 0x288a0 ;  /* 0x000288a0590bb836 */ /* 0x000fca0000000000 */
[----:B------:R-:W-:-:S04]  /*87e0*/  @!P3 PRMT R11, RZ, 0x654, R11 ;  /* 0x00000654ff0bb816 */ /* 0x000fc8000000000b */
[----:B------:R0:W-:Y:S01]  /*87f0*/  @!P3 SYNCS.ARRIVE.TRANS64.RED.A1T0 RZ, [R11+URZ], RZ ;  /* 0x000000ff0bffb9a7 */ /* 0x0001e2000810043f */
[----:B------:R-:W-:Y:S05]  /*8800*/  @!P5 BRA `(.L_x_8247) ;  /* 0x000000000004d947 */ /* 0x000fea0003800000 */
[----:B------:R-:W-:Y:S01]  /*8810*/  BPT.TRAP 0x1 ;  /* 0x000000040000795c */ /* 0x000fe20000300000 */
.L_x_8247:
[----:B------:R-:W-:Y:S05]  /*8820*/  BSYNC B0 ;  /* 0x0000000000007941 */ /* 0x000fea0003800000 */
.L_x_8246:
[----:B------:R-:W5:Y:S01]  /*8830*/  SYNCS.PHASECHK.TRANS64.TRYWAIT P4, [R89+URZ+0x288b0], R100 ;  /* 0x0288b064590075a7 */ /* 0x000f62000808017f */
[----:B------:R-:W-:Y:S01]  /*8840*/  ULDC UR40, c[0x0][0x2f4] ;  /* 0x0000bd0000287ab9 */ /* 0x000fe20000000800 */
[----:B------:R-:W-:Y:S04]  /*8850*/  BSSY B0, `(.L_x_8248) ;  /* 0x0000002000007945 */ /* 0x000fe80003800000 */
[----:B-----5:R-:W-:Y:S05]  /*8860*/  @!P4 BRA `(.L_x_8249) ;  /* 0x0000021000c4c947 */ /* 0x020fea0003800000 */
.L_x_8631:
[----:B------:R-:W-:Y:S05]  /*8870*/  BSYNC B0 ;  /* 0x0000000000007941 */ /* 0x000fea0003800000 */
.L_x_8248:
[----:B------:R-:W-:Y:S01]  /*8880*/  ULDC.64 UR4, c[0x0][0x328] ;  /* 0x0000ca0000047ab9 */ /* 0x000fe20000000a00 */
[----:B------:R-:W-:Y:S01]  /*8890*/  ULDC.64 UR6, c[0x0][0x318] ;  /* 0x0000c60000067ab9 */ /* 0x000fe20000000a00 */
[----:B------:R-:W-:Y:S01]  /*88a0*/  IMAD R97, R97, UR4, RZ ;  /* 0x0000000461617c24 */ /* 0x000fe2000f8e02ff */
[----:B------:R-:W-:Y:S01]  /*88b0*/  BSSY B0, `(.L_x_8250) ;  /* 0x000001d000007945 */ /* 0x000fe20003800000 */
[----:B---34-:R-:W-:-:S04]  /*88c0*/  IMAD.WIDE.U32 R12, R98, UR4, RZ ;  /* 0x00000004620c7c25 */ /* 0x018fc8000f8e00ff */
        /* <DEDUP_REMOVED lines=11> */
[----:B-12---:R-:W-:-:S04]  /*8980*/  LEA R44, P4, R12, UR6, 0x1 ;  /* 0x000000060c2c7c11 */ /* 0x006fc8000f8808ff */
        /* <DEDUP_REMOVED lines=15> */
.L_x_8251:
[----:B------:R-:W-:Y:S05]  /*8a80*/  BSYNC B0 ;  /* 0x0000000000007941 */ /* 0x000fea0003800000 */
.L_x_8250:
        /* <DEDUP_REMOVED lines=15> */
.L_x_8253:
[----:B------:R-:W-:Y:S05]  /*8b80*/  BSYNC B0 ;  /* 0x0000000000007941 */ /* 0x000fea0003800000 */
.L_x_8252:
        /* <DEDUP_REMOVED lines=15> */
.L_x_8255:
[----:B------:R-:W-:Y:S05]  /*8c80*/  BSYNC B0 ;  /* 0x0000000000007941 */ /* 0x000fea0003800000 */
.L_x_8254:
[----:B------:R-:W-:Y:S01]  /*8c90*/  ISETP.GE.AND P4, PT, R95, 0x61, PT ;  /* 0x000000615f00780c */ /* 0x000fe20003f86270 */
[----:B------:R-:W3:Y:S01]  /*8ca0*/  SHFL.IDX PT, R11, R11, 0x3, 0x181f ;  /* 0x00781f000b0b7f89 */ /* 0x000ee200000e0000 */
[----:B------:R-:W-:Y:S03]  /*8cb0*/  BSSY B0, `(.L_x_8256) ;  /* 0x000000d000007945 */ /* 0x000fe60003800000 */
[----:B01----:R0:W1:Y:S08]  /*8cc0*/  SHFL.IDX PT, R43, R44, 0x3, 0x181f ;  /* 0x00781f002c2b7f89 */ /* 0x00307000000e0000 */
[----:B0-----:R-:W-:Y:S05]  /*8cd0*/  @!P4 BRA `(.L_x_8257) ;  /* 0x000000000028c947 */ /* 0x001fea0003800000 */
[----:B------:R-:W-:-:S13]  /*8ce0*/  ISETP.GE.AND P4, PT, R16, UR40, PT ;  /* 0x0000002810007c0c */ /* 0x000fda000bf86270 */
[----:B--2---:R-:W0:Y:S01]  /*8cf0*/  @!P4 LDS.128 R12, [R91+0x3400] ;  /* 0x003400005b0cc984 */ /* 0x004e220000000c00 */
        /* <DEDUP_REMOVED lines=8> */
.L_x_8257:
[----:B------:R-:W-:Y:S05]  /*8d80*/  BSYNC B0 ;  /* 0x0000000000007941 */ /* 0x000fea0003800000 */
.L_x_8256:
[----:B------:R-:W-:Y:S01]  /*8d90*/  @!PT LDS RZ, [RZ] ;  /* 0x00000000fffff984 */ /* 0x000fe20000000800 */
[----:B------:R-:W-:Y:S01]  /*8da0*/  @!PT LDS RZ, [RZ] ;  /* 0x00000000fffff984 */ /* 0x000fe20000000800 */
[----:B------:R-:W-:Y:S01]  /*8db0*/  @!PT LDS RZ, [RZ] ;  /* 0x00000000fffff984 */ /* 0x000fe20000000800 */
[----:B------:R-:W-:Y:S01]  /*8dc0*/  @!PT LDS RZ, [RZ] ;  /* 0x00000000fffff984 */ /* 0x000fe20000000800 */
[----:B------:R4:W-:Y:S06]  /*8dd0*/  MEMBAR.ALL.CTA ;  /* 0x0000000000007992 */ /* 0x0009ec0000008000 */
[----:B----4-:R-:W4:Y:S01]  /*8de0*/  FENCE.VIEW.ASYNC.S ;  /* 0x00000000000073c6 */ /* 0x010f220000000000 */
[----:B------:R-:W-:Y:S01]  /*8df0*/  @!P3 VIADD R89, R89, 0x288c0 ;  /* 0x000288c05959b836 */ /* 0x000fe20000000000 */
[----:B----4-:R4:W-:Y:S01]  /*8e00*/  BAR.SYNC.DEFER_BLOCKING R92, 0x80 ;  /* 0x0002005c0000751d */ /* 0x0109e20000010000 */
[----:B------:R-:W-:Y:S01]  /*8e10*/  ISETP.NE.AND P4, PT, R90, RZ, PT ;  /* 0x000000ff5a00720c */ /* 0x000fe20003f85270 */
[----:B------:R-:W-:-:S02]  /*8e20*/  VIADD R19, R19, 0x1 ;  /* 0x0000000113137836 */ /* 0x000fc40000000000 */
[----:B------:R-:W-:-:S04]  /*8e30*/  @!P3 PRMT R89, RZ, 0x654, R89 ;  /* 0x00000654ff59b816 */ /* 0x000fc80000000059 */
[----:B------:R4:W-:Y:S01]  /*8e40*/  @!P3 SYNCS.ARRIVE.TRANS64.RED.A1T0 RZ, [R89+URZ], RZ ;  /* 0x000000ff59ffb9a7 */ /* 0x0009e2000810043f */
[----:B------:R-:W-:-:S04]  /*8e50*/  ISETP.NE.AND P3, PT, R19, 0x2, PT ;  /* 0x000000021300780c */ /* 0x000fc80003f65270 */
[----:B0-----:R-:W-:Y:S02]  /*8e60*/  SEL R12, RZ, 0x1, P3 ;  /* 0x00000001ff0c7807 */ /* 0x001fe40001800000 */
[----:B------:R-:W-:Y:S02]  /*8e70*/  SEL R19, R19, RZ, P3 ;  /* 0x000000ff13137207 */ /* 0x000fe40001800000 */
[----:B------:R-:W-:Y:S01]  /*8e80*/  LOP3.LUT R197, R197, R12, RZ, 0x3c, !PT ;  /* 0x0000000cc5c57212 */ /* 0x000fe200078e3cff */
[----:B------:R-:W-:Y:S06]  /*8e90*/  @P4 BRA `(.L_x_8258) ;  /* 0xffffff9800384947 */ /* 0x000fec000383ffff */
[----:B---3--:R-:W0:Y:S01]  /*8ea0*/  S2R R11, SR_TID.X ;  /* 0x00000000000b7919 */ /* 0x008e220000002100 */
[----:B------:R-:W-:Y:S02]  /*8eb0*/  PLOP3.LUT P0, PT, PT, PT, PT, 0x8, 0x0 ;  /* 0x000000000000781c */ /* 0x000fe40003f0e170 */
[----:B0-----:R-:W-:-:S04]  /*8ec0*/  SHF.R.U32.HI R11, RZ, 0x7, R11 ;  /* 0x00000007ff0b7819 */ /* 0x001fc8000001160b */
[----:B------:R-:W-:-:S13]  /*8ed0*/  ISETP.NE.AND P4, PT, R11, 0x1, PT ;  /* 0x000000010b00780c */ /* 0x000fda0003f85270 */
[----:B------:R-:W-:Y:S06]  /*8ee0*/  @!P4 BAR.ARV 0x9, 0x100 ;  /* 0x024400000000cb1d */ /* 0x000fec0000002000 */
.L_x_8156:
[----:B------:R-:W0:Y:S01]  /*8ef0*/  LDC R0, c[0x0][0x448] ;  /* 0x00011200ff007b82 */ /* 0x000e220000000800 */
[----:B------:R-:W-:-:S07]  /*8f00*/  IADD3 R5, R196, 0x1, -R194 ;  /* 0x00000001c4057810 */ /* 0x000fce0007ffe8c2 */
[----:B------:R-:W3:Y:S01]  /*8f10*/  LDC.64 R6, c[0x0][0x9e0] ;  /* 0x00027800ff067b82 */ /* 0x000ee20000000a00 */
[----:B0-----:R-:W-:Y:S01]  /*8f20*/  ISETP.NE.AND P1, PT, R0, 0x1, PT ;  /* 0x000000010000780c */ /* 0x001fe20003f25270 */
[----:B------:R-:W-:Y:S01]  /*8f30*/  VIADD R0, R198, 0x7f ;  /* 0x0000007fc6007836 */ /* 0x000fe20000000000 */
[----:B---3--:R-:W-:-:S11]  /*8f40*/  ISETP.GE.AND P2, PT, R7, 0x1, PT ;  /* 0x000000010700780c */ /* 0x008fd60003f46270 */
[----:B------:R-:W0:Y:S08]  /*8f50*/  @P1 LDC R3, c[0x0][0x44c] ;  /* 0x00011300ff031b82 */ /* 0x000e300000000800 */
[----:B------:R-:W3:Y:S01]  /*8f60*/  @P1 LDC R4, c[0x0][0x450] ;  /* 0x00011400ff041b82 */ /* 0x000ee20000000800 */
[----:B0-----:R-:W-:-:S05]  /*8f70*/  @P1 IMAD.HI.U32 R3, R0, R3, RZ ;  /* 0x0000000300031227 */ /* 0x001fca00078e00ff */
[----:B---3--:R-:W-:-:S05]  /*8f80*/  @P1 SHF.R.U32.HI R0, RZ, R4, R3 ;  /* 0x00000004ff001219 */ /* 0x008fca0000011603 */
[----:B------:R-:W-:Y:S01]  /*8f90*/  IMAD.IADD R5, R5, 0x1, R0 ;  /* 0x0000000105057824 */ /* 0x000fe200078e0200 */
[----:B------:R-:W-:Y:S06]  /*8fa0*/  @P0 BRA `(.L_x_8259) ;  /* 0x00000000000c0947 */ /* 0x000fec0003800000 */
[----:B------:R-:W0:Y:S01]  /*8fb0*/  FENCE.VIEW.ASYNC.G ;  /* 0x00000000000073c6 */ /* 0x000e220000000100 */
[----:B------:R-:W-:Y:S05]  /*8fc0*/  WARPSYNC.ALL ;  /* 0x0000000000007948 */ /* 0x000fea0003800000 */
[----:B0-----:R-:W-:Y:S06]  /*8fd0*/  BAR.ARV 0xc, 0x180 ;  /* 0x0306000000007b1d */ /* 0x001fec0000002000 */
.L_x_8259:
        /* <DEDUP_REMOVED lines=13> */
.L_x_8262:
[----:B------:R-:W-:-:S13]  /*90b0*/  ISETP.NE.AND P0, PT, R7, 0x1, PT ;  /* 0x000000010700780c */ /* 0x000fda0003f05270 */
[----:B------:R-:W0:Y:S02]  /*90c0*/  @P0 LDC.64 R4, c[0x0][0x9e8] ;  /* 0x00027a00ff040b82 */ /* 0x000e240000000a00 */
[----:B0-----:R-:W-:-:S05]  /*90d0*/  @P0 IMAD.HI.U32 R4, R3, R4, RZ ;  /* 0x0000000403040227 */ /* 0x001fca00078e00ff */
[----:B------:R-:W-:-:S07]  /*90e0*/  @P0 SHF.R.U32.HI R3, RZ, R5, R4 ;  /* 0x00000005ff030219 */ /* 0x000fce0000011604 */
.L_x_8263:
[----:B------:R-:W-:Y:S05]  /*90f0*/  BSYNC B0 ;  /* 0x0000000000007941 */ /* 0x000fea0003800000 */
.L_x_8261:
[----:B------:R-:W-:-:S05]  /*9100*/  IMAD R3, R3, R7, R7 ;  /* 0x0000000703037224 */ /* 0x000fca00078e0207 */
[----:B------:R-:W-:-:S07]  /*9110*/  VIMNMX R0, R0, R3, PT ;  /* 0x0000000300007248 */ /* 0x000fce0003fe0100 */
.L_x_8260:
[----:B------:R-:W0:Y:S01]  /*9120*/  @P1 LDC R5, c[0x0][0x44c] ;  /* 0x00011300ff051b82 */ /* 0x000e220000000800 */
[----:B------:R-:W-:Y:S01]  /*9130*/  VIADD R0, R0, 0x7f ;  /* 0x0000007f00007836 */ /* 0x000fe20000000000 */
[----:B------:R-:W-:Y:S01]  /*9140*/  ULDC UR4, c[0x0][0x9dc] ;  /* 0x0002770000047ab9 */ /* 0x000fe20000000800 */
[----:B------:R-:W-:-:S03]  /*9150*/  IMAD.MOV.U32 R4, RZ, RZ, R198 ;  /* 0x000000ffff047224 */ /* 0x000fc600078e00c6 */
[----:B------:R-:W-:Y:S02]  /*9160*/  SHF.R.S32.HI R3, RZ, 0x1f, R0 ;  /* 0x0000001fff037819 */ /* 0x000fe40000011400 */
[----:B------:R-:W3:Y:S02]  /*9170*/  @P1 LDC R6, c[0x0][0x450] ;  /* 0x00011400ff061b82 */ /* 0x000ee40000000800 */
[----:B------:R-:W-:-:S04]  /*9180*/  LEA.HI R3, R3, R0, RZ, 0x7 ;  /* 0x0000000003037211 */ /* 0x000fc800078f38ff */
[----:B------:R-:W-:-:S04]  /*9190*/  SHF.R.S32.HI R3, RZ, 0x7, R3 ;  /* 0x00000007ff037819 */ /* 0x000fc80000011403 */
[----:B------:R-:W-:Y:S01]  /*91a0*/  VIMNMX R9, R94, R3, PT ;  /* 0x000000035e097248 */ /* 0x000fe20003fe0100 */
[----:B0-----:R-:W-:-:S05]  /*91b0*/  @P1 IMAD.HI.U32 R5, R198, R5, RZ ;  /* 0x00000005c6051227 */ /* 0x001fca00078e00ff */
[----:B---3--:R-:W-:-:S05]  /*91c0*/  @P1 SHF.R.U32.HI R4, RZ, R6, R5 ;  /* 0x00000006ff041219 */ /* 0x008fca0000011605 */
        /* <DEDUP_REMOVED lines=13> */
.L_x_8266:
[----:B------:R-:W-:-:S13]  /*92a0*/  ISETP.NE.AND P0, PT, R7, 0x1, PT ;  /* 0x000000010700780c */ /* 0x000fda0003f05270 */
[----:B------:R-:W0:Y:S02]  /*92b0*/  @P0 LDC.64 R4, c[0x0][0x9e8] ;  /* 0x00027a00ff040b82 */ /* 0x000e240000000a00 */
[----:B0-----:R-:W-:-:S05]  /*92c0*/  @P0 IMAD.HI.U32 R4, R0, R4, RZ ;  /* 0x0000000400040227 */ /* 0x001fca00078e00ff */
[----:B------:R-:W-:-:S07]  /*92d0*/  @P0 SHF.R.U32.HI R0, RZ, R5, R4 ;  /* 0x00000005ff000219 */ /* 0x000fce0000011604 */
.L_x_8267:
[----:B------:R-:W-:Y:S05]  /*92e0*/  BSYNC B0 ;  /* 0x0000000000007941 */ /* 0x000fea0003800000 */
.L_x_8265:
[----:B------:R-:W-:-:S05]  /*92f0*/  IMAD R0, R0, R7, RZ ;  /* 0x0000000700007224 */ /* 0x000fca00078e02ff */
[----:B------:R-:W-:-:S07]  /*9300*/  VIMNMX R3, R3, R0, !PT ;  /* 0x0000000003037248 */ /* 0x000fce0007fe0100 */
.L_x_8264:
        /* <DEDUP_REMOVED lines=39> */
.L_x_8269:
[----:B------:R-:W-:Y:S05]  /*9580*/  BSYNC B0 ;  /* 0x0000000000007941 */ /* 0x000fea0003800000 */
.L_x_8268:
[-C--:B------:R-:W-:Y:S01]  /*9590*/  IMAD R206, R223, R88.reuse, R206 ;  /* 0x00000058dfce7224 */ /* 0x080fe200078e02ce */
[----:B------:R-:W-:Y:S01]  /*95a0*/  PLOP3.LUT P0, PT, PT, PT, PT, 0x80, 0x0 ;  /* 0x000000000000781c */ /* 0x000fe20003f0f070 */
[----:B------:R-:W-:Y:S01]  /*95b0*/  IMAD.MOV.U32 R0, RZ, RZ, RZ ;  /* 0x000000ffff007224 */ /* 0x000fe200078e00ff */
[----:B------:R-:W-:Y:S01]  /*95c0*/  CS2R R150, SRZ ;  /* 0x0000000000967805 */ /* 0x000fe2000001ff00 */
[----:B------:R-:W-:Y:S01]  /*95d0*/  IMAD.MOV.U32 R3, RZ, RZ, RZ ;  /* 0x000000ffff037224 */ /* 0x000fe200078e00ff */
[----:B------:R-:W-:Y:S02]  /*95e0*/  VIADDMNMX R88, R206, R88, R9, PT ;  /* 0x00000058ce587246 */ /* 0x000fe40003800109 */
[----:B------:R-:W-:Y:S02]  /*95f0*/  CS2R R148, SRZ ;  /* 0x0000000000947805 */ /* 0x000fe4000001ff00 */
        /* <DEDUP_REMOVED lines=32> */
[----:B------:R-:W-:Y:S01]  /*9800*/  UMOV UR4, 0xffffffff ;  /* 0xffffffff00047882 */ /* 0x000fe20000000000 */
[----:B------:R-:W-:Y:S02]  /*9810*/  VIADD R3, R18, 0x10400 ;  /* 0x0001040012037836 */ /* 0x000fe40000000000 */
[----:B------:R-:W-:Y:S05]  /*9820*/  BRA.DIV UR4, `(.L_x_8271) ;  /* 0x0000020204e87947 */ /* 0x000fea000b800000 */
[----:B------:R-:W3:Y:S04]  /*9830*/  LDL R0, [R1+0x34] ;  /* 0x0000340001007983 */ /* 0x000ee80000100800 */
[----:B---3--:R0:W3:Y:S02]  /*9840*/  SHFL.IDX PT, R199, R0, RZ, 0x1f ;  /* 0x00001fff00c77589 */ /* 0x0080e400000e0000 */
.L_x_8634:
[----:B0--3--:R-:W-:Y:S01]  /*9850*/  LEA.HI R0, R199, R199, RZ, 0x1 ;  /* 0x000000c7c7007211 */ /* 0x009fe200078f08ff */
[----:B------:R-:W-:Y:S01]  /*9860*/  BSSY B6, `(.L_x_8272) ;  /* 0x0000019000067945 */ /* 0x000fe20003800000 */
[----:B------:R-:W-:Y:S02]  /*9870*/  LOP3.LUT P0, RZ, R3, 0x3ff, RZ, 0xc0, !PT ;  /* 0x000003ff03ff7812 */ /* 0x000fe4000780c0ff */
[----:B------:R-:W-:Y:S02]  /*9880*/  LOP3.LUT R0, R0, 0x1e, RZ, 0xc0, !PT ;  /* 0x0000001e00007812 */ /* 0x000fe400078ec0ff */
[----:B------:R-:W-:-:S03]  /*9890*/  P2R R25, PR, RZ, 0x1 ;  /* 0x00000001ff197803 */ /* 0x000fc60000000000 */
[----:B------:R-:W-:-:S04]  /*98a0*/  IMAD.IADD R0, R199, 0x1, -R0 ;  /* 0x00000001c7007824 */ /* 0x000fc800078e0a00 */
        /* <DEDUP_REMOVED lines=19> */
[----:B-1-345:R-:W-:Y:S05]  /*99e0*/  CALL.ABS.NOINC R14 ;  /* 0x000000000e007343 */ /* 0x03afea0003c00000 */
.L_x_8273:
[----:B------:R-:W-:Y:S05]  /*99f0*/  BSYNC B6 ;  /* 0x0000000000067941 */ /* 0x000fea0003800000 */
.L_x_8272:
        /* <DEDUP_REMOVED lines=13> */
.L_x_8277:
[----:B---3--:R3:W0:Y:S02]  /*9ad0*/  SYNCS.PHASECHK.TRANS64.TRYWAIT P0, [R18+URZ+0x28800], R3 ;  /* 0x02880003120075a7 */ /* 0x008624000800017f */
[----:B0-----:R-:W-:Y:S05]  /*9ae0*/  @!P0 NANOSLEEP.SYNCS 0x989680 ;  /* 0x009896800000895d */ /* 0x001fea0003900000 */
[----:B------:R-:W0:Y:S02]  /*9af0*/  @!P0 SYNCS.PHASECHK.TRANS64 P0, [R18+URZ+0x28800], R3 ;  /* 0x02880003120085a7 */ /* 0x000e24000800007f */
[----:B0-----:R-:W-:Y:S05]  /*9b00*/  @!P0 BRA `(.L_x_8277) ;  /* 0xfffffffc00f08947 */ /* 0x001fea000383ffff */
.L_x_8276:
[----:B------:R-:W-:Y:S05]  /*9b10*/  BSYNC B0 ;  /* 0x0000000000007941 */ /* 0x000fea0003800000 */
.L_x_8275:
[----:B------:R-:W-:Y:S05]  /*9b20*/  BRA `(.L_x_8278) ;  /* 0x00000054002c7947 */ /* 0x000fea0003800000 */
.L_x_8274:
[----:B------:R-:W-:Y:S01]  /*9b30*/  ISETP.NE.AND P0, PT, R25, RZ, PT ;  /* 0x000000ff1900720c */ /* 0x000fe20003f05270 */
[----:B------:R-:W-:Y:S01]  /*9b40*/  ULDC.64 UR4, c[0x0][0x3f8] ;  /* 0x0000fe0000047ab9 */ /* 0x000fe20000000a00 */
[----:B-----5:R-:W-:Y:S01]  /*9b50*/  SHF.R.S32.HI R0, RZ, 0x1f, R24 ;  /* 0x0000001fff007819 */ /* 0x020fe20000011418 */
        /* <DEDUP_REMOVED lines=26> */
[----:B-1-34-:R-:W-:Y:S05]  /*9d00*/  CALL.ABS.NOINC R14 ;  /* 0x000000000e007343 */ /* 0x01afea0003c00000 */
.L_x_8280:
[----:B------:R-:W-:Y:S05]  /*9d10*/  BSYNC B6 ;  /* 0x0000000000067941 */ /* 0x000fea0003800000 */
.L_x_8279:
[----:B------:R-:W-:Y:S01]  /*9d20*/  ULDC.U8 UR4, c[0x0][0x410] ;  /* 0x0001040000047ab9 */ /* 0x000fe20000000000 */
[----:B------:R-:W-:Y:S01]  /*9d30*/  IMAD.IADD R56, R188, 0x1, R198 ;  /* 0x00000001bc387824 */ /* 0x000fe200078e02c6 */
[----:B------:R-:W-:Y:S01]  /*9d40*/  ISETP.NE.AND P0, PT, RZ, UR4, PT ;  /* 0x00000004ff007c0c */ /* 0x000fe2000bf05270 */
[----:B------:R-:W-:Y:S02]  /*9d50*/  BSSY B0, `(.L_x_8281) ;  /* 0x0000520000007945 */ /* 0x000fe40003800000 */
[----:B------:R-:W-:-:S10]  /*9d60*/  IMAD R3, R220, 0x20, R56 ;  /* 0x00000020dc037824 */ /* 0x000fd400078e0238 */
[----:B------:R-:W-:Y:S05]  /*9d70*/  @!P0 BRA `(.L_x_8282) ;  /* 0x00000028006c8947 */ /* 0x000fea0003800000 */
[----:B------:R-:W0:Y:S01]  /*9d80*/  LDC R75, c[0x0][0x448] ;  /* 0x00011200ff4b7b82 */ /* 0x000e220000000800 */
[----:B------:R-:W-:Y:S01]  /*9d90*/  ULDC.64 UR4, c[0x0][0x3f8] ;  /* 0x0000fe0000047ab9 */ /* 0x000fe20000000a00 */
[----:B------:R-:W-:Y:S01]  /*9da0*/  ULDC.64 UR6, c[0x0][0x408] ;  /* 0x0001020000067ab9 */ /* 0x000fe20000000a00 */
[----:B------:R-:W-:Y:S01]  /*9db0*/  IMAD.MOV.U32 R8, RZ, RZ, R26 ;  /* 0x000000ffff087224 */ /* 0x000fe200078e001a */
[----:B------:R-:W-:Y:S01]  /*9dc0*/  SHF.R.S32.HI R67, RZ, 0x1f, R186 ;  /* 0x0000001fff437819 */ /* 0x000fe200000114ba */
[----:B------:R-:W-:Y:S02]  /*9dd0*/  IMAD.MOV.U32 R9, RZ, RZ, R29 ;  /* 0x000000ffff097224 */ /* 0x000fe400078e001d */
[----:B------:R-:W-:Y:S02]  /*9de0*/  IMAD.MOV.U32 R10, RZ, RZ, R24 ;  /* 0x000000ffff0a7224 */ /* 0x000fe400078e0018 */
[----:B------:R-:W-:Y:S01]  /*9df0*/  IMAD.MOV.U32 R11, RZ, RZ, R31 ;  /* 0x000000ffff0b7224 */ /* 0x000fe200078e001f */
[----:B0-----:R-:W-:-:S13]  /*9e00*/  ISETP.NE.AND P0, PT, R75, 0x1, PT ;  /* 0x000000014b00780c */ /* 0x001fda0003f05270 */
[----:B------:R-:W0:Y:S08]  /*9e10*/  @P0 LDC R0, c[0x0][0x44c] ;  /* 0x00011300ff000b82 */ /* 0x000e300000000800 */
[----:B------:R-:W3:Y:S01]  /*9e20*/  @P0 LDC R5, c[0x0][0x450] ;  /* 0x00011400ff050b82 */ /* 0x000ee20000000800 */
[----:B0-----:R-:W-:-:S05]  /*9e30*/  @P0 IMAD.HI.U32 R0, R3, R0, RZ ;  /* 0x0000000003000227 */ /* 0x001fca00078e00ff */
[----:B---3--:R-:W-:-:S04]  /*9e40*/  @P0 SHF.R.U32.HI R3, RZ, R5, R0 ;  /* 0x00000005ff030219 */ /* 0x008fc80000011600 */
[----:B------:R-:W-:Y:S01]  /*9e50*/  SHF.R.S32.HI R0, RZ, 0x1f, R3 ;  /* 0x0000001fff007819 */ /* 0x000fe20000011403 */
[----:B------:R-:W-:-:S04]  /*9e60*/  IMAD.WIDE.U32 R8, R3, UR4, R8 ;  /* 0x0000000403087c25 */ /* 0x000fc8000f8e0008 */
[C---:B------:R-:W-:Y:S02]  /*9e70*/  IMAD R4, R0.reuse, UR4, RZ ;  /* 0x0000000400047c24 */ /* 0x040fe4000f8e02ff */
[----:B------:R-:W-:Y:S02]  /*9e80*/  IMAD R0, R0, UR6, RZ ;  /* 0x0000000600007c24 */ /* 0x000fe4000f8e02ff */
[C---:B--2---:R-:W-:Y:S01]  /*9e90*/  IMAD R13, R3.reuse, UR5, R4 ;  /* 0x00000005030d7c24 */ /* 0x044fe2000f8e0204 */
        /* <DEDUP_REMOVED lines=13> */
[----:B------:R0:W3:Y:S04]  /*9f70*/  SHFL.IDX PT, R3, R5, RZ, 0x181f ;  /* 0x00181fff05037589 */ /* 0x0000e800000e0000 */
[----:B------:R0:W0:Y:S04]  /*9f80*/  SHFL.IDX PT, R4, R8, RZ, 0x181f ;  /* 0x00181fff08047589 */ /* 0x00002800000e0000 */
[----:B------:R0:W0:Y:S02]  /*9f90*/  SHFL.IDX PT, R14, R7, RZ, 0x181f ;  /* 0x00181fff070e7589 */ /* 0x00002400000e0000 */
.L_x_8640:
[----:B------:R-:W-:Y:S01]  /*9fa0*/  IMAD R75, R194, R75, RZ ;  /* 0x0000004bc24b7224 */ /* 0x000fe200078e02ff */
[----:B------:R-:W-:Y:S01]  /*9fb0*/  BSSY B1, `(.L_x_8284) ;  /* 0x000001e000017945 */ /* 0x000fe20003800000 */
[----:B------:R-:W-:Y:S02]  /*9fc0*/  CS2R R48, SRZ ;  /* 0x0000000000307805 */ /* 0x000fe4000001ff00 */
[----:B------:R-:W-:Y:S02]  /*9fd0*/  CS2R R44, SRZ ;  /* 0x00000000002c7805 */ /* 0x000fe4000001ff00 */
[----:B------:R-:W-:Y:S02]  /*9fe0*/  CS2R R46, SRZ ;  /* 0x00000000002e7805 */ /* 0x000fe4000001ff00 */
[----:B------:R-:W-:Y:S02]  /*9ff0*/  ISETP.GE.AND P0, PT, R56, R75, PT ;  /* 0x0000004b3800720c */ /* 0x000fe40003f06270 */
[----:B-1----:R-:W-:-:S11]  /*a000*/  CS2R R42, SRZ ;  /* 0x00000000002a7805 */ /* 0x002fd6000001ff00 */
        /* <DEDUP_REMOVED lines=8> */
[C---:B------:R-:W-:Y:S01]  /*a090*/  @!P5 IMAD.SHL.U32 R15, R186.reuse, 0x2, RZ ;  /* 0x00000002ba0fd824 */ /* 0x040fe200078e00ff */
[----:B------:R-:W-:Y:S02]  /*a0a0*/  @!P5 SHF.L.U64.HI R9, R186, 0x1, R67 ;  /* 0x00000001ba09d819 */ /* 0x000fe40000010243 */
[CC--:B---3--:R-:W-:Y:S02]  /*a0b0*/  @!P4 IADD3 R10, P0, R3.reuse, R12.reuse, RZ ;  /* 0x0000000c030ac210 */ /* 0x0c8fe40007f1e0ff */
[----:B0-----:R-:W-:Y:S02]  /*a0c0*/  @!P4 IADD3 R12, P1, R14, R12, RZ ;  /* 0x0000000c0e0cc210 */ /* 0x001fe40007f3e0ff */
[-C--:B------:R-:W-:Y:S01]  /*a0d0*/  @!P5 IADD3 R20, P2, R3, R15.reuse, RZ ;  /* 0x0000000f0314d210 */ /* 0x080fe20007f5e0ff */
[----:B--2---:R-:W-:Y:S01]  /*a0e0*/  @!P4 IMAD.X R11, R0, 0x1, R13, P0 ;  /* 0x00000001000bc824 */ /* 0x004fe200000e060d */
[----:B------:R-:W-:Y:S02]  /*a0f0*/  @!P5 IADD3 R14, P3, R14, R15, RZ ;  /* 0x0000000f0e0ed210 */ /* 0x000fe40007f7e0ff */
[----:B------:R-:W-:-:S02]  /*a100*/  CS2R R46, SRZ ;  /* 0x00000000002e7805 */ /* 0x000fc4000001ff00 */
[----:B------:R-:W-:Y:S01]  /*a110*/  CS2R R48, SRZ ;  /* 0x0000000000307805 */ /* 0x000fe2000001ff00 */
[----:B------:R-:W-:Y:S02]  /*a120*/  @!P5 IMAD.X R21, R0, 0x1, R9, P2 ;  /* 0x000000010015d824 */ /* 0x000fe400010e0609 */
[C---:B------:R-:W-:Y:S02]  /*a130*/  @!P4 IMAD.X R13, R4.reuse, 0x1, R13, P1 ;  /* 0x00000001040dc824 */ /* 0x040fe400008e060d */
[----:B------:R-:W-:Y:S01]  /*a140*/  @!P5 IMAD.X R15, R4, 0x1, R9, P3 ;  /* 0x00000001040fd824 */ /* 0x000fe200018e0609 */
[----:B------:R1:W5:Y:S04]  /*a150*/  @!P5 LD.E.64 R42, desc[UR54][R20.64] ;  /* 0x00000036142ad980 */ /* 0x000368000c101b00 */
[----:B------:R1:W5:Y:S04]  /*a160*/  @!P5 LD.E.64 R44, desc[UR54][R14.64] ;  /* 0x000000360e2cd980 */ /* 0x000368000c101b00 */
[----:B------:R1:W5:Y:S04]  /*a170*/  @!P4 LD.E.64 R46, desc[UR54][R10.64] ;  /* 0x000000360a2ec980 */ /* 0x000368000c101b00 */
[----:B------:R1:W5:Y:S02]  /*a180*/  @!P4 LD.E.64 R48, desc[UR54][R12.64] ;  /* 0x000000360c30c980 */ /* 0x000364000c101b00 */
.L_x_8285:
[----:B------:R-:W-:Y:S05]  /*a190*/  BSYNC B1 ;  /* 0x0000000000017941 */ /* 0x000fea0003800000 */
.L_x_8284:
[----:B--2--5:R-:W-:Y:S01]  /*a1a0*/  IMAD.MOV.U32 R0, RZ, RZ, R48 ;  /* 0x000000ffff007224 */ /* 0x024fe200078e0030 */
[----:B------:R-:W-:Y:S01]  /*a1b0*/  UMOV UR4, 0xffffffff ;  /* 0xffffffff00047882 */ /* 0x000fe20000000000 */
[----:B---3--:R-:W-:Y:S01]  /*a1c0*/  IMAD.MOV.U32 R3, RZ, RZ, R49 ;  /* 0x000000ffff037224 */ /* 0x008fe200078e0031 */
[----:B------:R-:W-:Y:S01]  /*a1d0*/  CS2R R40, SRZ ;  /* 0x0000000000287805 */ /* 0x000fe2000001ff00 */
[----:B0-----:R-:W-:Y:S01]  /*a1e0*/  IMAD.MOV.U32 R4, RZ, RZ, R44 ;  /* 0x000000ffff047224 */ /* 0x001fe200078e002c */
        /* <DEDUP_REMOVED lines=14> */
[----:B------:R0:W2:Y:S04]  /*a2d0*/  SHFL.IDX PT, R0, R6, 0x1, 0x181f ;  /* 0x00381f0006007f89 */ /* 0x0000a800000e0000 */
[----:B------:R0:W3:Y:S04]  /*a2e0*/  SHFL.IDX PT, R3, R5, 0x1, 0x181f ;  /* 0x00381f0005037f89 */ /* 0x0000e800000e0000 */
[----:B------:R0:W0:Y:S04]  /*a2f0*/  SHFL.IDX PT, R4, R8, 0x1, 0x181f ;  /* 0x00381f0008047f89 */ /* 0x00002800000e0000 */
[----:B-1----:R1:W0:Y:S02]  /*a300*/  SHFL.IDX PT, R14, R7, 0x1, 0x181f ;  /* 0x00381f00070e7f89 */ /* 0x00222400000e0000 */
.L_x_8646:
[----:B------:R-:W-:Y:S01]  /*a310*/  VIADD R10, R56, 0x20 ;  /* 0x00000020380a7836 */ /* 0x000fe20000000000 */
[----:B------:R-:W-:Y:S01]  /*a320*/  BSSY B1, `(.L_x_8287) ;  /* 0x000001d000017945 */ /* 0x000fe20003800000 */
[----:B------:R-:W-:Y:S02]  /*a330*/  CS2R R34, SRZ ;  /* 0x0000000000227805 */ /* 0x000fe4000001ff00 */
[----:B------:R-:W-:Y:S02]  /*a340*/  CS2R R38, SRZ ;  /* 0x0000000000267805 */ /* 0x000fe4000001ff00 */
[----:B------:R-:W-:Y:S02]  /*a350*/  CS2R R32, SRZ ;  /* 0x0000000000207805 */ /* 0x000fe4000001ff00 */
        /* <DEDUP_REMOVED lines=12> */
[-C--:B------:R-:W-:Y:S02]  /*a420*/  @!P5 IADD3 R20, P2, R3, R11.reuse, RZ ;  /* 0x0000000b0314d210 */ /* 0x080fe40007f5e0ff */
[C---:B0-----:R-:W-:Y:S02]  /*a430*/  @!P4 IADD3 R12, P1, R14.reuse, R12, RZ ;  /* 0x0000000c0e0cc210 */ /* 0x041fe40007f3e0ff */
[----:B------:R-:W-:Y:S01]  /*a440*/  @!P5 IADD3 R14, P3, R14, R11, RZ ;  /* 0x0000000b0e0ed210 */ /* 0x000fe20007f7e0ff */
[----:B--2---:R-:W-:Y:S01]  /*a450*/  @!P5 IMAD.X R21, R0, 0x1, R15, P2 ;  /* 0x000000010015d824 */ /* 0x004fe200010e060f */
[----:B------:R-:W-:-:S02]  /*a460*/  CS2R R38, SRZ ;  /* 0x0000000000267805 */ /* 0x000fc4000001ff00 */
[----:B------:R-:W-:Y:S01]  /*a470*/  CS2R R40, SRZ ;  /* 0x0000000000287805 */ /* 0x000fe2000001ff00 */
[--C-:B------:R-:W-:Y:S02]  /*a480*/  @!P4 IMAD.X R11, R0, 0x1, R9.reuse, P0 ;  /* 0x00000001000bc824 */ /* 0x100fe400000e0609 */
[C---:B------:R-:W-:Y:S01]  /*a490*/  @!P4 IMAD.X R13, R4.reuse, 0x1, R9, P1 ;  /* 0x00000001040dc824 */ /* 0x040fe200008e0609 */
[----:B------:R0:W5:Y:S01]  /*a4a0*/  @!P5 LD.E.64 R32, desc[UR54][R20.64] ;  /* 0x000000361420d980 */ /* 0x000162000c101b00 */
[----:B------:R-:W-:-:S03]  /*a4b0*/  @!P5 IMAD.X R15, R4, 0x1, R15, P3 ;  /* 0x00000001040fd824 */ /* 0x000fc600018e060f */
[----:B------:R0:W5:Y:S04]  /*a4c0*/  @!P4 LD.E.64 R38, desc[UR54][R10.64] ;  /* 0x000000360a26c980 */ /* 0x000168000c101b00 */
[----:B------:R0:W5:Y:S04]  /*a4d0*/  @!P5 LD.E.64 R34, desc[UR54][R14.64] ;  /* 0x000000360e22d980 */ /* 0x000168000c101b00 */
[----:B------:R0:W5:Y:S02]  /*a4e0*/  @!P4 LD.E.64 R40, desc[UR54][R12.64] ;  /* 0x000000360c28c980 */ /* 0x000164000c101b00 */
.L_x_8288:
[----:B------:R-:W-:Y:S05]  /*a4f0*/  BSYNC B1 ;  /* 0x0000000000017941 */ /* 0x000fea0003800000 */
.L_x_8287:
[----:B--2--5:R-:W-:Y:S01]  /*a500*/  IMAD.MOV.U32 R0, RZ, RZ, R40 ;  /* 0x000000ffff007224 */ /* 0x024fe200078e0028 */
[----:B------:R-:W-:Y:S01]  /*a510*/  UMOV UR4, 0xffffffff ;  /* 0xffffffff00047882 */ /* 0x000fe20000000000 */
[----:B---3--:R-:W-:Y:S02]  /*a520*/  IMAD.MOV.U32 R3, RZ, RZ, R41 ;  /* 0x000000ffff037224 */ /* 0x008fe400078e0029 */
        /* <DEDUP_REMOVED lines=18> */
[----:B------:R0:W0:Y:S02]  /*a650*/  SHFL.IDX PT, R14, R7, 0x2, 0x181f ;  /* 0x00581f00070e7f89 */ /* 0x00002400000e0000 */
.L_x_8652:
[----:B------:R-:W-:Y:S01]  /*a660*/  VIADD R10, R56, 0x40 ;  /* 0x00000040380a7836 */ /* 0x000fe20000000000 */
[----:B------:R-:W-:Y:S01]  /*a670*/  BSSY B1, `(.L_x_8290) ;  /* 0x000001e000017945 */ /* 0x000fe20003800000 */
[----:B------:R-:W-:Y:S02]  /*a680*/  CS2R R30, SRZ ;  /* 0x00000000001e7805 */ /* 0x000fe4000001ff00 */
[----:B------:R-:W-:Y:S02]  /*a690*/  CS2R R20, SRZ ;  /* 0x0000000000147805 */ /* 0x000fe4000001ff00 */
[----:B------:R-:W-:Y:S02]  /*a6a0*/  CS2R R28, SRZ ;  /* 0x00000000001c7805 */ /* 0x000fe4000001ff00 */
[----:B------:R-:W-:Y:S02]  /*a6b0*/  ISETP.GE.AND P0, PT, R10, R75, PT ;  /* 0x0000004b0a00720c */ /* 0x000fe40003f06270 */
[----:B------:R-:W-:-:S11]  /*a6c0*/  CS2R R24, SRZ ;  /* 0x0000000000187805 */ /* 0x000fd6000001ff00 */
        /* <DEDUP_REMOVED lines=24> */
.L_x_8291:
[----:B------:R-:W-:Y:S05]  /*a850*/  BSYNC B1 ;  /* 0x0000000000017941 */ /* 0x000fea0003800000 */
.L_x_8290:
[----:B--2--5:R-:W-:Y:S01]  /*a860*/  IMAD.MOV.U32 R0, RZ, RZ, R30 ;  /* 0x000000ffff007224 */ /* 0x024fe200078e001e */
[----:B------:R-:W-:Y:S01]  /*a870*/  UMOV UR4, 0xffffffff ;  /* 0xffffffff00047882 */ /* 0x000fe20000000000 */
[----:B---3--:R-:W-:Y:S01]  /*a880*/  IMAD.MOV.U32 R3, RZ, RZ, R31 ;  /* 0x000000ffff037224 */ /* 0x008fe200078e001f */
[----:B0-----:R-:W-:Y:S01]  /*a890*/  CS2R R26, SRZ ;  /* 0x00000000001a7805 */ /* 0x001fe2000001ff00 */
        /* <DEDUP_REMOVED lines=19> */
.L_x_8658:
[----:B------:R-:W-:Y:S01]  /*a9d0*/  VIADD R56, R56, 0x60 ;  /* 0x0000006038387836 */ /* 0x000fe20000000000 */
[----:B------:R-:W-:Y:S01]  /*a9e0*/  BSSY B1, `(.L_x_8293) ;  /* 0x000001d000017945 */ /* 0x000fe20003800000 */
[----:B0-----:R-:W-:Y:S02]  /*a9f0*/  CS2R R8, SRZ ;  /* 0x0000000000087805 */ /* 0x001fe4000001ff00 */
[----:B------:R-:W-:Y:S02]  /*aa00*/  CS2R R12, SRZ ;  /* 0x00000000000c7805 */ /* 0x000fe4000001ff00 */
[----:B------:R-:W-:Y:S02]  /*aa10*/  CS2R R10, SRZ ;  /* 0x00000000000a7805 */ /* 0x000fe4000001ff00 */
[----:B------:R-:W-:-:S13]  /*aa20*/  ISETP.GE.AND P0, PT, R56, R75, PT ;  /* 0x0000004b3800720c */ /* 0x000fda0003f06270 */
[----:B------:R-:W-:Y:S05]  /*aa30*/  @P0 BRA `(.L_x_8294) ;  /* 0x00000000005c0947 */ /* 0x000fea0003800000 */
[----:B------:R-:W-:Y:S01]  /*aa40*/  ULDC UR4, c[0x0][0x3f4] ;  /* 0x0000fd0000047ab9 */ /* 0x000fe20000000800 */
[----:B------:R-:W-:Y:S02]  /*aa50*/  CS2R R10, SRZ ;  /* 0x00000000000a7805 */ /* 0x000fe4000001ff00 */
[----:B------:R-:W-:Y:S02]  /*aa60*/  ISETP.GE.AND P4, PT, R22, UR4, PT ;  /* 0x0000000416007c0c */ /* 0x000fe4000bf86270 */
[----:B------:R-:W-:-:S11]  /*aa70*/  ISETP.GE.AND P5, PT, R186, UR4, PT ;  /* 0x00000004ba007c0c */ /* 0x000fd6000bfa6270 */
[C---:B------:R-:W-:Y:S01]  /*aa80*/  @!P4 IMAD.SHL.U32 R66, R22.reuse, 0x2, RZ ;  /* 0x000000021642c824 */ /* 0x040fe200078e00ff */
[----:B------:R-:W-:Y:S01]  /*aa90*/  @!P4 SHF.L.U64.HI R5, R22, 0x1, R23 ;  /* 0x000000011605c819 */ /* 0x000fe20000010217 */
[C---:B------:R-:W-:Y:S01]  /*aaa0*/  @!P5 IMAD.SHL.U32 R15, R186.reuse, 0x2, RZ ;  /* 0x00000002ba0fd824 */ /* 0x040fe200078e00ff */
[----:B------:R-:W-:Y:S02]  /*aab0*/  @!P5 SHF.L.U64.HI R9, R186, 0x1, R67 ;  /* 0x00000001ba09d819 */ /* 0x000fe40000010243 */
[CC--:B---3--:R-:W-:Y:S02]  /*aac0*/  @!P4 IADD3 R6, P0, R3.reuse, R66.reuse, RZ ;  /* 0x000000420306c210 */ /* 0x0c8fe40007f1e0ff */
[----:B------:R-:W-:Y:S02]  /*aad0*/  @!P4 IADD3 R66, P1, R14, R66, RZ ;  /* 0x000000420e42c210 */ /* 0x000fe40007f3e0ff */
[----:B------:R-:W-:Y:S02]  /*aae0*/  @!P5 IADD3 R68, P2, R3, R15, RZ ;  /* 0x0000000f0344d210 */ /* 0x000fe40007f5e0ff */
[----:B------:R-:W-:-:S02]  /*aaf0*/  CS2R R12, SRZ ;  /* 0x00000000000c7805 */ /* 0x000fc4000001ff00 */
[----:B------:R-:W-:Y:S02]  /*ab00*/  @!P5 IADD3 R14, P3, R14, R15, RZ ;  /* 0x0000000f0e0ed210 */ /* 0x000fe40007f7e0ff */
[----:B------:R-:W-:Y:S01]  /*ab10*/  CS2R R26, SRZ ;  /* 0x00000000001a7805 */ /* 0x000fe2000001ff00 */
[C---:B-12---:R-:W-:Y:S02]  /*ab20*/  @!P4 IMAD.X R7, R0.reuse, 0x1, R5, P0 ;  /* 0x000000010007c824 */ /* 0x046fe400000e0605 */
[--C-:B------:R-:W-:Y:S02]  /*ab30*/  @!P5 IMAD.X R69, R0, 0x1, R9.reuse, P2 ;  /* 0x000000010045d824 */ /* 0x100fe400010e0609 */
[C---:B------:R-:W-:Y:S01]  /*ab40*/  @!P5 IMAD.X R15, R4.reuse, 0x1, R9, P3 ;  /* 0x00000001040fd824 */ /* 0x040fe200018e0609 */
[----:B------:R-:W-:Y:S01]  /*ab50*/  CS2R R8, SRZ ;  /* 0x0000000000087805 */ /* 0x000fe2000001ff00 */
[----:B------:R-:W-:Y:S01]  /*ab60*/  @!P4 IMAD.X R67, R4, 0x1, R5, P1 ;  /* 0x000000010443c824 */ /* 0x000fe200008e0605 */
[----:B------:R0:W5:Y:S04]  /*ab70*/  @!P5 LD.E.64 R10, desc[UR54][R68.64] ;  /* 0x00000036440ad980 */ /* 0x000168000c101b00 */
[----:B------:R0:W5:Y:S04]  /*ab80*/  @!P5 LD.E.64 R8, desc[UR54][R14.64] ;  /* 0x000000360e08d980 */ /* 0x000168000c101b00 */
[----:B------:R0:W5:Y:S04]  /*ab90*/  @!P4 LD.E.64 R12, desc[UR54][R6.64] ;  /* 0x00000036060cc980 */ /* 0x000168000c101b00 */
[----:B------:R0:W5:Y:S02]  /*aba0*/  @!P4 LD.E.64 R26, desc[UR54][R66.64] ;  /* 0x00000036421ac980 */ /* 0x000164000c101b00 */
.L_x_8294:
[----:B------:R-:W-:Y:S05]  /*abb0*/  BSYNC B1 ;  /* 0x0000000000017941 */ /* 0x000fea0003800000 */
.L_x_8293:
[----:B------:R-:W-:Y:S01]  /*abc0*/  ULEA.HI UR4, UR37, UR37, URZ, 0x1 ;  /* 0x0000002525047291 */ /* 0x000fe2000f8f083f */
[----:B-----5:R-:W-:Y:S01]  /*abd0*/  IMAD.MOV.U32 R4, RZ, RZ, R27 ;  /* 0x000000ffff047224 */ /* 0x020fe200078e001b */
[----:B---3--:R-:W-:Y:S01]  /*abe0*/  VIADDMNMX R3, R75, -R198, 0x80, PT ;  /* 0x000000804b037446 */ /* 0x008fe200038009c6 */
[----:B--2---:R-:W-:Y:S01]  /*abf0*/  IMAD.MOV.U32 R0, RZ, RZ, R26 ;  /* 0x000000ffff007224 */ /* 0x004fe200078e001a */
[----:B------:R-:W-:Y:S01]  /*ac00*/  ULOP3.LUT UR4, UR4, 0xfffffffe, URZ, 0xc0, !UPT ;  /* 0xfffffffe04047892 */ /* 0x000fe2000f8ec03f */
[----:B0-----:R-:W-:Y:S01]  /*ac10*/  IMAD.MOV.U32 R6, RZ, RZ, R12 ;  /* 0x000000ffff067224 */ /* 0x001fe200078e000c */
[----:B------:R-:W-:Y:S01]  /*ac20*/  PRMT R67, R4, 0x7610, R67 ;  /* 0x0000761004437816 */ /* 0x000fe20000000043 */
[----:B------:R-:W-:Y:S01]  /*ac30*/  IMAD.MOV.U32 R4, RZ, RZ, R9 ;  /* 0x000000ffff047224 */ /* 0x000fe200078e0009 */
[----:B------:R-:W-:Y:S01]  /*ac40*/  UIADD3 UR4, UR37, -UR4, URZ ;  /* 0x8000000425047290 */ /* 0x000fe2000fffe03f */
[----:B-1----:R-:W-:Y:S01]  /*ac50*/  IMAD.MOV.U32 R7, RZ, RZ, R13 ;  /* 0x000000ffff077224 */ /* 0x002fe200078e000d */
[----:B------:R-:W-:Y:S01]  /*ac60*/  BSSY B1, `(.L_x_8295) ;  /* 0x000000d000017945 */ /* 0x000fe20003800000 */
[----:B------:R-:W-:Y:S01]  /*ac70*/  PRMT R66, R0, 0x7610, R66 ;  /* 0x0000761000427816 */ /* 0x000fe20000000042 */
[----:B------:R-:W-:Y:S01]  /*ac80*/  IMAD.MOV.U32 R0, RZ, RZ, R8 ;  /* 0x000000ffff007224 */ /* 0x000fe200078e0008 */
[----:B------:R-:W-:Y:S01]  /*ac90*/  PRMT R14, R4, 0x7610, R14 ;  /* 0x00007610040e7816 */ /* 0x000fe2000000000e */
[----:B------:R-:W-:Y:S01]  /*aca0*/  IMAD.U32 R5, RZ, RZ, UR4 ;  /* 0x00000004ff057e24 */ /* 0x000fe2000f8e00ff */
[----:B------:R-:W-:Y:S01]  /*acb0*/  PRMT R68, R6, 0x7610, R68 ;  /* 0x0000761006447816 */ /* 0x000fe20000000044 */
[----:B------:R-:W-:Y:S01]  /*acc0*/  IMAD.MOV.U32 R4, RZ, RZ, R10 ;  /* 0x000000ffff047224 */ /* 0x000fe200078e000a */
[----:B------:R-:W-:Y:S01]  /*acd0*/  ISETP.GE.AND P1, PT, R188, R3, PT ;  /* 0x00000003bc00720c */ /* 0x000fe20003f26270 */
[----:B------:R-:W-:Y:S01]  /*ace0*/  IMAD.MOV.U32 R6, RZ, RZ, R11 ;  /* 0x000000ffff067224 */ /* 0x000fe200078e000b */
[----:B------:R-:W-:-:S02]  /*acf0*/  SHF.L.U32 R5, R5, 0x1f, RZ ;  /* 0x0000001f05057819 */ /* 0x000fc400000006ff */
[----:B------:R-:W-:Y:S02]  /*ad00*/  PRMT R69, R7, 0x7610, R69 ;  /* 0x0000761007457816 */ /* 0x000fe40000000045 */
[----:B------:R-:W0:Y:S02]  /*ad10*/  SYNCS.PHASECHK.TRANS64.TRYWAIT P0, [R18+URZ+0x28800], R5 ;  /* 0x02880005120075a7 */ /* 0x000e24000800017f */
[----:B0-----:R-:W-:Y:S05]  /*ad20*/  @!P0 BRA `(.L_x_8296) ;  /* 0x000001f400948947 */ /* 0x001fea0003800000 */
.L_x_8659:
[----:B------:R-:W-:Y:S05]  /*ad30*/  BSYNC B1 ;  /* 0x0000000000017941 */ /* 0x000fea0003800000 */
.L_x_8295:
[----:B------:R-:W-:Y:S01]  /*ad40*/  BSSY B1, `(.L_x_8297) ;  /* 0x0000067000017945 */ /* 0x000fe20003800000 */
        /* <DEDUP_REMOVED lines=9> */
[----:B------:R-:W-:Y:S02]  /*ade0*/  SHF.R.U32.HI R78, RZ, 0x10, R49 ;  /* 0x00000010ff4e7819 */ /* 0x000fe40000011631 */
[----:B------:R-:W-:Y:S02]  /*adf0*/  SHF.R.U32.HI R75, RZ, 0x10, R47 ;  /* 0x00000010ff4b7819 */ /* 0x000fe4000001162f */
[----:B------:R-:W-:Y:S02]  /*ae00*/  PRMT R78, R37, 0x5432, R78 ;  /* 0x00005432254e7816 */ /* 0x000fe4000000004e */
[----:B------:R-:W-:Y:S02]  /*ae10*/  SHF.R.U64 R77, R48, 0x10, R49 ;  /* 0x00000010304d7819 */ /* 0x000fe40000001231 */
[----:B------:R-:W-:Y:S01]  /*ae20*/  PRMT R75, R79, 0x5410, R75 ;  /* 0x000054104f4b7816 */ /* 0x000fe2000000004b */
[----:B------:R-:W-:Y:S01]  /*ae30*/  IMAD.U32 R79, R78, 0x10000, RZ ;  /* 0x000100004e4f7824 */ /* 0x000fe200078e00ff */
[----:B------:R-:W-:-:S02]  /*ae40*/  SHF.R.U64 R74, R46, 0x10, R47 ;  /* 0x000000102e4a7819 */ /* 0x000fc4000000122f */
[----:B------:R-:W-:Y:S01]  /*ae50*/  PRMT R77, R76, 0x5410, R77 ;  /* 0x000054104c4d7816 */ /* 0x000fe2000000004d */
[C---:B------:R-:W-:Y:S01]  /*ae60*/  IMAD.U32 R76, R75.reuse, 0x10000, RZ ;  /* 0x000100004b4c7824 */ /* 0x040fe200078e00ff */
[----:B------:R-:W-:Y:S02]  /*ae70*/  LOP3.LUT R78, R78, 0xffff0000, RZ, 0xc0, !PT ;  /* 0xffff00004e4e7812 */ /* 0x000fe400078ec0ff */
        /* <DEDUP_REMOVED lines=11> */
[----:B------:R-:W-:Y:S01]  /*af30*/  FFMA.FTZ R80, R46, R79, R80 ;  /* 0x0000004f2e507223 */ /* 0x000fe20000010050 */
[-C--:B------:R-:W-:Y:S01]  /*af40*/  FFMA.FTZ R79, R48, R75.reuse, -R47 ;  /* 0x0000004b304f7223 */ /* 0x080fe2000001082f */
[C---:B------:R-:W-:Y:S01]  /*af50*/  IMAD.U32 R7, R5.reuse, 0x10000, RZ ;  /* 0x0001000005077824 */ /* 0x040fe200078e00ff */
[----:B------:R-:W-:Y:S01]  /*af60*/  LOP3.LUT R4, R4, 0xffff0000, RZ, 0xc0, !PT ;  /* 0xffff000004047812 */ /* 0x000fe200078ec0ff */
[C---:B------:R-:W-:Y:S01]  /*af70*/  IMAD.U32 R47, R74.reuse, 0x10000, RZ ;  /* 0x000100004a2f7824 */ /* 0x040fe200078e00ff */
[----:B------:R-:W-:Y:S01]  /*af80*/  LOP3.LUT R5, R5, 0xffff0000, RZ, 0xc0, !PT ;  /* 0xffff000005057812 */ /* 0x000fe200078ec0ff */
[----:B------:R-:W-:Y:S01]  /*af90*/  FMUL.FTZ R83, R49, R75 ;  /* 0x0000004b31537220 */ /* 0x000fe20000410000 */
[C---:B------:R-:W-:Y:S01]  /*afa0*/  LOP3.LUT R46, R77.reuse, 0xffff0000, RZ, 0xc0, !PT ;  /* 0xffff00004d2e7812 */ /* 0x040fe200078ec0ff */
[----:B------:R-:W-:Y:S01]  /*afb0*/  IMAD.U32 R49, R77, 0x10000, RZ ;  /* 0x000100004d317824 */ /* 0x000fe200078e00ff */
[----:B------:R-:W-:Y:S01]  /*afc0*/  LOP3.LUT R74, R74, 0xffff0000, RZ, 0xc0, !PT ;  /* 0xffff00004a4a7812 */ /* 0x000fe200078ec0ff */
[----:B------:R-:W-:Y:S01]  /*afd0*/  FFMA.FTZ R78, R48, R78, R83 ;  /* 0x0000004e304e7223 */ /* 0x000fe20000010053 */
[C---:B------:R-:W-:Y:S01]  /*afe0*/  FMUL.FTZ R48, R4.reuse, R47 ;  /* 0x0000002f04307220 */ /* 0x040fe20000410000 */
        /* <DEDUP_REMOVED lines=10> */
[----:B------:R-:W-:-:S05]  /*b090*/  F2FP.BF16.F32.PACK_AB R5, R46, R5 ;  /* 0x000000052e05723e */ /* 0x000fca00000010ff */
[----:B------:R0:W-:Y:S02]  /*b0a0*/  STS.128 [R212], R4 ;  /* 0x00000004d4007388 */ /* 0x0001e40000000c00 */
.L_x_8300:
[----:B------:R-:W-:Y:S05]  /*b0b0*/  BSYNC B2 ;  /* 0x0000000000027941 */ /* 0x000fea0003800000 */
.L_x_8299:
        /* <DEDUP_REMOVED lines=47> */
.L_x_8298:
[----:B------:R-:W-:Y:S05]  /*b3b0*/  BSYNC B1 ;  /* 0x0000000000017941 */ /* 0x000fea0003800000 */
.L_x_8297:
        /* <DEDUP_REMOVED lines=55> */
.L_x_8304:
[----:B------:R-:W-:Y:S05]  /*b730*/  BSYNC B2 ;  /* 0x0000000000027941 */ /* 0x000fea0003800000 */
.L_x_8303:
        /* <DEDUP_REMOVED lines=47> */
.L_x_8302:
[----:B------:R-:W-:Y:S05]  /*ba30*/  BSYNC B1 ;  /* 0x0000000000017941 */ /* 0x000fea0003800000 */
.L_x_8301:
        /* <DEDUP_REMOVED lines=55> */
.L_x_8308:
[----:B------:R-:W-:Y:S05]  /*bdb0*/  BSYNC B2 ;  /* 0x0000000000027941 */ /* 0x000fea0003800000 */
.L_x_8307:
        /* <DEDUP_REMOVED lines=47> */
.L_x_8306:
[----:B------:R-:W-:Y:S05]  /*c0b0*/  BSYNC B1 ;  /* 0x0000000000017941 */ /* 0x000fea0003800000 */
.L_x_8305:
        /* <DEDUP_REMOVED lines=54> */
.L_x_8311:
[----:B------:R-:W-:Y:S05]  /*c420*/  BSYNC B1 ;  /* 0x0000000000017941 */ /* 0x000fea0003800000 */
.L_x_8310:
        /* <DEDUP_REMOVED lines=27> */
[C---:B------:R-:W-:Y:S01]  /*c5e0*/  IMAD.U32 R7, R10.reuse, 0x10000, RZ ;  /* 0x000100000a077824 */ /* 0x040fe200078e00ff */
        /* <DEDUP_REMOVED lines=20> */
.L_x_8282:
[----:B------:R-:W0:Y:S01]  /*c730*/  LDC R5, c[0x0][0x448] ;  /* 0x00011200ff057b82 */ /* 0x000e220000000800 */
[----:B------:R-:W-:Y:S01]  /*c740*/  ULDC.64 UR4, c[0x0][0x3f8] ;  /* 0x0000fe0000047ab9 */ /* 0x000fe20000000a00 */
[----:B------:R-:W-:Y:S01]  /*c750*/  ULDC.64 UR6, c[0x0][0x408] ;  /* 0x0001020000067ab9 */ /* 0x000fe20000000a00 */
        /* <DEDUP_REMOVED lines=24> */
[----:B------:R-:W0:Y:S01]  /*c8e0*/  LDC R55, c[0x0][0x3f4] ;  /* 0x0000fd00ff377b82 */ /* 0x000e220000000800 */
[----:B------:R-:W3:Y:S01]  /*c8f0*/  SHFL.IDX PT, R4, R32, RZ, 0x181f ;  /* 0x00181fff20047589 */ /* 0x000ee200000e0000 */
[----:B------:R-:W-:-:S03]  /*c900*/  IMAD R3, R194, R5, RZ ;  /* 0x00000005c2037224 */ /* 0x000fc600078e02ff */
[----:B------:R-:W5:Y:S04]  /*c910*/  SHFL.IDX PT, R0, R35, RZ, 0x181f ;  /* 0x00181fff23007589 */ /* 0x000f6800000e0000 */
[----:B------:R-:W1:Y:S04]  /*c920*/  SHFL.IDX PT, R14, R34, RZ, 0x181f ;  /* 0x00181fff220e7589 */ /* 0x000e6800000e0000 */
[----:B------:R-:W2:Y:S01]  /*c930*/  SHFL.IDX PT, R5, R33, RZ, 0x181f ;  /* 0x00181fff21057589 */ /* 0x000ea200000e0000 */
[----:B0-----:R-:W-:-:S04]  /*c940*/  ISETP.GE.AND P0, PT, R16, R55, PT ;  /* 0x000000371000720c */ /* 0x001fc80003f06270 */
[----:B------:R-:W-:-:S13]  /*c950*/  ISETP.GE.OR P1, PT, R56, R3, P0 ;  /* 0x000000033800720c */ /* 0x000fda0000726670 */
[C---:B------:R-:W-:Y:S01]  /*c960*/  @!P1 IMAD.SHL.U32 R21, R16.reuse, 0x2, RZ ;  /* 0x0000000210159824 */ /* 0x040fe200078e00ff */
[----:B------:R-:W-:-:S04]  /*c970*/  @!P1 SHF.L.U64.HI R6, R16, 0x1, R17 ;  /* 0x0000000110069819 */ /* 0x000fc80000010211 */
[----:B---3--:R-:W-:-:S05]  /*c980*/  @!P1 IADD3 R4, P2, R4, R21, RZ ;  /* 0x0000001504049210 */ /* 0x008fca0007f5e0ff */
[----:B-----5:R-:W-:Y:S02]  /*c990*/  @!P1 IMAD.X R7, R0, 0x1, R6, P2 ;  /* 0x0000000100079824 */ /* 0x020fe400010e0606 */
[----:B------:R-:W-:Y:S02]  /*c9a0*/  @!P1 IMAD.MOV.U32 R8, RZ, RZ, R4 ;  /* 0x000000ffff089224 */ /* 0x000fe400078e0004 */
[----:B------:R-:W-:-:S06]  /*c9b0*/  @!P1 IMAD.MOV.U32 R9, RZ, RZ, R7 ;  /* 0x000000ffff099224 */ /* 0x000fcc00078e0007 */
[----:B------:R-:W3:Y:S01]  /*c9c0*/  @!P1 LD.E.128 R8, desc[UR54][R8.64] ;  /* 0x0000003608089980 */ /* 0x000ee2000c101d00 */
[----:B-1----:R-:W-:-:S05]  /*c9d0*/  @!P1 IADD3 R14, P2, R14, R21, RZ ;  /* 0x000000150e0e9210 */ /* 0x002fca0007f5e0ff */
[----:B--2---:R-:W-:Y:S02]  /*c9e0*/  @!P1 IMAD.X R5, R5, 0x1, R6, P2 ;  /* 0x0000000105059824 */ /* 0x004fe400010e0606 */
[----:B------:R-:W-:-:S06]  /*c9f0*/  @!P1 IMAD.MOV.U32 R4, RZ, RZ, R14 ;  /* 0x000000ffff049224 */ /* 0x000fcc00078e000e */
[----:B------:R-:W2:Y:S01]  /*ca00*/  @!P1 LD.E.128 R4, desc[UR54][R4.64] ;  /* 0x0000003604049980 */ /* 0x000ea2000c101d00 */
[----:B------:R-:W-:Y:S02]  /*ca10*/  CS2R R46, SRZ ;  /* 0x00000000002e7805 */ /* 0x000fe4000001ff00 */
[----:B------:R-:W-:Y:S02]  /*ca20*/  CS2R R50, SRZ ;  /* 0x0000000000327805 */ /* 0x000fe4000001ff00 */
[----:B------:R-:W-:Y:S01]  /*ca30*/  CS2R R38, SRZ ;  /* 0x0000000000267805 */ /* 0x000fe2000001ff00 */
[----:B------:R0:W1:Y:S01]  /*ca40*/  SHFL.IDX PT, R14, R34, 0x1, 0x181f ;  /* 0x00381f00220e7f89 */ /* 0x00006200000e0000 */
[----:B------:R-:W-:Y:S02]  /*ca50*/  CS2R R20, SRZ ;  /* 0x0000000000147805 */ /* 0x000fe4000001ff00 */
[----:B------:R-:W-:Y:S01]  /*ca60*/  CS2R R24, SRZ ;  /* 0x0000000000187805 */ /* 0x000fe2000001ff00 */
[----:B---3--:R-:W-:-:S02]  /*ca70*/  @!P1 IMAD.MOV.U32 R46, RZ, RZ, R8 ;  /* 0x000000ffff2e9224 */ /* 0x008fc400078e0008 */
[----:B------:R-:W-:Y:S01]  /*ca80*/  @!P1 IMAD.MOV.U32 R47, RZ, RZ, R9 ;  /* 0x000000ffff2f9224 */ /* 0x000fe200078e0009 */
[----:B------:R0:W3:Y:S01]  /*ca90*/  SHFL.IDX PT, R8, R32, 0x1, 0x181f ;  /* 0x00381f0020087f89 */ /* 0x0000e200000e0000 */
[----:B------:R-:W-:Y:S02]  /*caa0*/  IMAD.MOV.U32 R0, RZ, RZ, R46 ;  /* 0x000000ffff007224 */ /* 0x000fe400078e002e */
[----:B------:R-:W-:Y:S01]  /*cab0*/  @!P1 IMAD.MOV.U32 R50, RZ, RZ, R10 ;  /* 0x000000ffff329224 */ /* 0x000fe200078e000a */
[----:B------:R0:W0:Y:S01]  /*cac0*/  SHFL.IDX PT, R9, R33, 0x1, 0x181f ;  /* 0x00381f0021097f89 */ /* 0x00002200000e0000 */
[----:B------:R-:W-:Y:S01]  /*cad0*/  @!P1 IMAD.MOV.U32 R51, RZ, RZ, R11 ;  /* 0x000000ffff339224 */ /* 0x000fe200078e000b */
[----:B------:R-:W-:Y:S01]  /*cae0*/  PRMT R77, R0, 0x7610, R77 ;  /* 0x00007610004d7816 */ /* 0x000fe2000000004d */
[----:B------:R-:W-:Y:S01]  /*caf0*/  IMAD.MOV.U32 R12, RZ, RZ, R47 ;  /* 0x000000ffff0c7224 */ /* 0x000fe200078e002f */
[----:B------:R0:W0:Y:S01]  /*cb00*/  SHFL.IDX PT, R0, R35, 0x1, 0x181f ;  /* 0x00381f0023007f89 */ /* 0x00002200000e0000 */
[----:B------:R-:W-:-:S02]  /*cb10*/  IMAD.MOV.U32 R10, RZ, RZ, R50 ;  /* 0x000000ffff0a7224 */ /* 0x000fc400078e0032 */
[----:B--2---:R-:W-:Y:S01]  /*cb20*/  @!P1 IMAD.MOV.U32 R38, RZ, RZ, R4 ;  /* 0x000000ffff269224 */ /* 0x004fe200078e0004 */
[----:B------:R-:W-:Y:S01]  /*cb30*/  PRMT R78, R12, 0x7610, R78 ;  /* 0x000076100c4e7816 */ /* 0x000fe2000000004e */
[----:B------:R-:W-:Y:S01]  /*cb40*/  @!P1 IMAD.MOV.U32 R39, RZ, RZ, R5 ;  /* 0x000000ffff279224 */ /* 0x000fe200078e0005 */
[----:B------:R-:W-:Y:S01]  /*cb50*/  PRMT R37, R10, 0x7610, R37 ;  /* 0x000076100a257816 */ /* 0x000fe20000000025 */
[----:B------:R-:W-:Y:S02]  /*cb60*/  @!P1 IMAD.MOV.U32 R20, RZ, RZ, R6 ;  /* 0x000000ffff149224 */ /* 0x000fe400078e0006 */
[----:B------:R-:W-:Y:S02]  /*cb70*/  @!P1 IMAD.MOV.U32 R21, RZ, RZ, R7 ;  /* 0x000000ffff159224 */ /* 0x000fe400078e0007 */
[----:B------:R-:W-:Y:S02]  /*cb80*/  IMAD.MOV.U32 R11, RZ, RZ, R51 ;  /* 0x000000ffff0b7224 */ /* 0x000fe400078e0033 */
[----:B------:R-:W-:-:S02]  /*cb90*/  IMAD.MOV.U32 R4, RZ, RZ, R38 ;  /* 0x000000ffff047224 */ /* 0x000fc400078e0026 */
[----:B------:R-:W-:Y:S01]  /*cba0*/  IMAD.MOV.U32 R5, RZ, RZ, R39 ;  /* 0x000000ffff057224 */ /* 0x000fe200078e0027 */
[----:B------:R-:W-:Y:S01]  /*cbb0*/  PRMT R52, R11, 0x7610, R52 ;  /* 0x000076100b347816 */ /* 0x000fe20000000034 */
[----:B------:R-:W-:Y:S01]  /*cbc0*/  IMAD.MOV.U32 R6, RZ, RZ, R20 ;  /* 0x000000ffff067224 */ /* 0x000fe200078e0014 */
[----:B------:R-:W-:Y:S01]  /*cbd0*/  PRMT R79, R4, 0x7610, R79 ;  /* 0x00007610044f7816 */ /* 0x000fe2000000004f */
[----:B------:R-:W-:Y:S01]  /*cbe0*/  IMAD.MOV.U32 R7, RZ, RZ, R21 ;  /* 0x000000ffff077224 */ /* 0x000fe200078e0015 */
[----:B------:R-:W-:Y:S02]  /*cbf0*/  PRMT R80, R5, 0x7610, R80 ;  /* 0x0000761005507816 */ /* 0x000fe40000000050 */
[----:B------:R-:W-:Y:S02]  /*cc00*/  PRMT R81, R6, 0x7610, R81 ;  /* 0x0000761006517816 */ /* 0x000fe40000000051 */
[----:B01-3--:R-:W-:-:S07]  /*cc10*/  PRMT R82, R7, 0x7610, R82 ;  /* 0x0000761007527816 */ /* 0x00bfce0000000052 */
.L_x_8669:
[----:B------:R-:W-:Y:S01]  /*cc20*/  VIADD R4, R56, 0x20 ;  /* 0x0000002038047836 */ /* 0x000fe20000000000 */
[----:B------:R-:W-:Y:S01]  /*cc30*/  BSSY B1, `(.L_x_8313) ;  /* 0x0000012000017945 */ /* 0x000fe20003800000 */
[----:B------:R-:W-:Y:S02]  /*cc40*/  CS2R R26, SRZ ;  /* 0x00000000001a7805 */ /* 0x000fe4000001ff00 */
[----:B------:R-:W-:Y:S02]  /*cc50*/  CS2R R6, SRZ ;  /* 0x0000000000067805 */ /* 0x000fe4000001ff00 */
[----:B------:R-:W-:Y:S02]  /*cc60*/  ISETP.GE.AND P1, PT, R4, R3, PT ;  /* 0x000000030400720c */ /* 0x000fe40003f26270 */
[----:B------:R-:W-:-:S11]  /*cc70*/  CS2R R4, SRZ ;  /* 0x0000000000047805 */ /* 0x000fd6000001ff00 */
[----:B------:R-:W-:Y:S05]  /*cc80*/  @P1 BRA `(.L_x_8314) ;  /* 0x0000000000301947 */ /* 0x000fea0003800000 */
[----:B------:R-:W-:Y:S02]  /*cc90*/  CS2R R26, SRZ ;  /* 0x00000000001a7805 */ /* 0x000fe4000001ff00 */
[----:B------:R-:W-:Y:S02]  /*cca0*/  CS2R R4, SRZ ;  /* 0x0000000000047805 */ /* 0x000fe4000001ff00 */
[----:B------:R-:W-:Y:S01]  /*ccb0*/  CS2R R6, SRZ ;  /* 0x0000000000067805 */ /* 0x000fe2000001ff00 */
[----:B------:R-:W-:Y:S06]  /*ccc0*/  @P0 BRA `(.L_x_8314) ;  /* 0x0000000000200947 */ /* 0x000fec0003800000 */
[C---:B------:R-:W-:Y:S01]  /*ccd0*/  IMAD.SHL.U32 R15, R16.reuse, 0x2, RZ ;  /* 0x00000002100f7824 */ /* 0x040fe200078e00ff */
[----:B------:R-:W-:-:S04]  /*cce0*/  SHF.L.U64.HI R6, R16, 0x1, R17 ;  /* 0x0000000110067819 */ /* 0x000fc80000010211 */
[-C--:B------:R-:W-:Y:S02]  /*ccf0*/  IADD3 R4, P1, R8, R15.reuse, RZ ;  /* 0x0000000f08047210 */ /* 0x080fe40007f3e0ff */
[----:B------:R-:W-:-:S03]  /*cd00*/  IADD3 R14, P2, R14, R15, RZ ;  /* 0x0000000f0e0e7210 */ /* 0x000fc60007f5e0ff */
[--C-:B------:R-:W-:Y:S02]  /*cd10*/  IMAD.X R5, R0, 0x1, R6.reuse, P1 ;  /* 0x0000000100057824 */ /* 0x100fe400008e0606 */
[----:B------:R-:W-:-:S04]  /*cd20*/  IMAD.X R15, R9, 0x1, R6, P2 ;  /* 0x00000001090f7824 */ /* 0x000fc800010e0606 */
[----:B------:R-:W5:Y:S04]  /*cd30*/  LD.E.128 R4, desc[UR54][R4.64] ;  /* 0x0000003604047980 */ /* 0x000f68000c101d00 */
[----:B------:R0:W5:Y:S02]  /*cd40*/  LD.E.128 R24, desc[UR54][R14.64] ;  /* 0x000000360e187980 */ /* 0x000164000c101d00 */
.L_x_8314:
[----:B------:R-:W-:Y:S05]  /*cd50*/  BSYNC B1 ;  /* 0x0000000000017941 */ /* 0x000fea0003800000 */
.L_x_8313:
[----:B-----5:R-:W-:Y:S01]  /*cd60*/  IMAD.MOV.U32 R0, RZ, RZ, R24 ;  /* 0x000000ffff007224 */ /* 0x020fe200078e0018 */
        /* <DEDUP_REMOVED lines=17> */
[----:B------:R-:W1:Y:S01]  /*ce80*/  SHFL.IDX PT, R8, R32, 0x2, 0x181f ;  /* 0x00581f0020087f89 */ /* 0x000e6200000e0000 */
[----:B------:R-:W-:-:S03]  /*ce90*/  VIADD R10, R56, 0x40 ;  /* 0x00000040380a7836 */ /* 0x000fc60000000000 */
[----:B------:R-:W2:Y:S02]  /*cea0*/  SHFL.IDX PT, R0, R35, 0x2, 0x181f ;  /* 0x00581f0023007f89 */ /* 0x000ea400000e0000 */
[----:B------:R-:W-:Y:S02]  /*ceb0*/  ISETP.GE.OR P1, PT, R10, R3, P0 ;  /* 0x000000030a00720c */ /* 0x000fe40000726670 */
[----:B0-----:R-:W0:Y:S04]  /*cec0*/  SHFL.IDX PT, R14, R34, 0x2, 0x181f ;  /* 0x00581f00220e7f89 */ /* 0x001e2800000e0000 */
[----:B------:R-:W3:Y:S07]  /*ced0*/  SHFL.IDX PT, R28, R33, 0x2, 0x181f ;  /* 0x00581f00211c7f89 */ /* 0x000eee00000e0000 */
[C---:B------:R-:W-:Y:S01]  /*cee0*/  @!P1 IMAD.SHL.U32 R31, R16.reuse, 0x2, RZ ;  /* 0x00000002101f9824 */ /* 0x040fe200078e00ff */
[----:B------:R-:W-:-:S04]  /*cef0*/  @!P1 SHF.L.U64.HI R29, R16, 0x1, R17 ;  /* 0x00000001101d9819 */ /* 0x000fc80000010211 */
[----:B-1----:R-:W-:-:S05]  /*cf00*/  @!P1 IADD3 R8, P2, R8, R31, RZ ;  /* 0x0000001f08089210 */ /* 0x002fca0007f5e0ff */
[----:B--2---:R-:W-:-:S06]  /*cf10*/  @!P1 IMAD.X R9, R0, 0x1, R29, P2 ;  /* 0x0000000100099824 */ /* 0x004fcc00010e061d */
[----:B------:R-:W2:Y:S01]  /*cf20*/  @!P1 LD.E.128 R8, desc[UR54][R8.64] ;  /* 0x0000003608089980 */ /* 0x000ea2000c101d00 */
[----:B0-----:R-:W-:-:S05]  /*cf30*/  @!P1 IADD3 R14, P2, R14, R31, RZ ;  /* 0x0000001f0e0e9210 */ /* 0x001fca0007f5e0ff */
[----:B---3--:R-:W-:-:S04]  /*cf40*/  @!P1 IMAD.X R29, R28, 0x1, R29, P2 ;  /* 0x000000011c1d9824 */ /* 0x008fc800010e061d */
[----:B------:R-:W-:-:S05]  /*cf50*/  @!P1 IMAD.MOV.U32 R15, RZ, RZ, R29 ;  /* 0x000000ffff0f9224 */ /* 0x000fca00078e001d */
[----:B------:R-:W3:Y:S01]  /*cf60*/  @!P1 LD.E.128 R28, desc[UR54][R14.64] ;  /* 0x000000360e1c9980 */ /* 0x000ee2000c101d00 */
[----:B------:R-:W-:Y:S02]  /*cf70*/  CS2R R44, SRZ ;  /* 0x00000000002c7805 */ /* 0x000fe4000001ff00 */
[----:B------:R-:W-:Y:S02]  /*cf80*/  CS2R R48, SRZ ;  /* 0x0000000000307805 */ /* 0x000fe4000001ff00 */
[----:B------:R-:W-:Y:S01]  /*cf90*/  CS2R R40, SRZ ;  /* 0x0000000000287805 */ /* 0x000fe2000001ff00 */
[----:B------:R-:W0:Y:S01]  /*cfa0*/  SHFL.IDX PT, R32, R32, 0x3, 0x181f ;  /* 0x00781f0020207f89 */ /* 0x000e2200000e0000 */
[----:B------:R-:W-:-:S03]  /*cfb0*/  CS2R R42, SRZ ;  /* 0x00000000002a7805 */ /* 0x000fc6000001ff00 */
[----:B------:R-:W1:Y:S04]  /*cfc0*/  SHFL.IDX PT, R34, R34, 0x3, 0x181f ;  /* 0x00781f0022227f89 */ /* 0x000e6800000e0000 */
[----:B------:R-:W0:Y:S01]  /*cfd0*/  SHFL.IDX PT, R33, R33, 0x3, 0x181f ;  /* 0x00781f0021217f89 */ /* 0x000e2200000e0000 */
[----:B--2---:R-:W-:Y:S02]  /*cfe0*/  @!P1 IMAD.MOV.U32 R44, RZ, RZ, R8 ;  /* 0x000000ffff2c9224 */ /* 0x004fe400078e0008 */
[----:B------:R-:W-:Y:S02]  /*cff0*/  @!P1 IMAD.MOV.U32 R48, RZ, RZ, R10 ;  /* 0x000000ffff309224 */ /* 0x000fe400078e000a */
[----:B------:R-:W-:Y:S02]  /*d000*/  IMAD.MOV.U32 R0, RZ, RZ, R44 ;  /* 0x000000ffff007224 */ /* 0x000fe400078e002c */
[----:B------:R-:W-:-:S02]  /*d010*/  @!P1 IMAD.MOV.U32 R49, RZ, RZ, R11 ;  /* 0x000000ffff319224 */ /* 0x000fc400078e000b */
[----:B------:R-:W-:Y:S01]  /*d020*/  @!P1 IMAD.MOV.U32 R45, RZ, RZ, R9 ;  /* 0x000000ffff2d9224 */ /* 0x000fe200078e0009 */
[----:B------:R-:W-:Y:S01]  /*d030*/  PRMT R65, R0, 0x7610, R65 ;  /* 0x0000761000417816 */ /* 0x000fe20000000041 */
[----:B------:R-:W-:Y:S01]  /*d040*/  IMAD.MOV.U32 R8, RZ, RZ, R48 ;  /* 0x000000ffff087224 */ /* 0x000fe200078e0030 */
[----:B------:R2:W0:Y:S01]  /*d050*/  SHFL.IDX PT, R0, R35, 0x3, 0x181f ;  /* 0x00781f0023007f89 */ /* 0x00042200000e0000 */
[----:B------:R-:W-:Y:S02]  /*d060*/  IMAD.MOV.U32 R9, RZ, RZ, R49 ;  /* 0x000000ffff097224 */ /* 0x000fe400078e0031 */
[----:B------:R-:W-:Y:S01]  /*d070*/  IMAD.MOV.U32 R12, RZ, RZ, R45 ;  /* 0x000000ffff0c7224 */ /* 0x000fe200078e002d */
[----:B------:R-:W-:Y:S01]  /*d080*/  PRMT R53, R8, 0x7610, R53 ;  /* 0x0000761008357816 */ /* 0x000fe20000000035 */
[----:B---3--:R-:W-:Y:S01]  /*d090*/  @!P1 IMAD.MOV.U32 R40, RZ, RZ, R28 ;  /* 0x000000ffff289224 */ /* 0x008fe200078e001c */
[----:B------:R-:W-:Y:S01]  /*d0a0*/  PRMT R54, R9, 0x7610, R54 ;  /* 0x0000761009367816 */ /* 0x000fe20000000036 */
[----:B------:R-:W-:Y:S01]  /*d0b0*/  @!P1 IMAD.MOV.U32 R41, RZ, RZ, R29 ;  /* 0x000000ffff299224 */ /* 0x000fe200078e001d */
[----:B------:R-:W-:Y:S01]  /*d0c0*/  PRMT R66, R12, 0x7610, R66 ;  /* 0x000076100c427816 */ /* 0x000fe20000000042 */
[----:B------:R-:W-:-:S02]  /*d0d0*/  @!P1 IMAD.MOV.U32 R42, RZ, RZ, R30 ;  /* 0x000000ffff2a9224 */ /* 0x000fc400078e001e */
[----:B------:R-:W-:Y:S02]  /*d0e0*/  @!P1 IMAD.MOV.U32 R43, RZ, RZ, R31 ;  /* 0x000000ffff2b9224 */ /* 0x000fe400078e001f */
[----:B------:R-:W-:Y:S02]  /*d0f0*/  IMAD.MOV.U32 R8, RZ, RZ, R40 ;  /* 0x000000ffff087224 */ /* 0x000fe400078e0028 */
[----:B------:R-:W-:Y:S02]  /*d100*/  IMAD.MOV.U32 R9, RZ, RZ, R41 ;  /* 0x000000ffff097224 */ /* 0x000fe400078e0029 */
[----:B------:R-:W-:Y:S01]  /*d110*/  IMAD.MOV.U32 R10, RZ, RZ, R42 ;  /* 0x000000ffff0a7224 */ /* 0x000fe200078e002a */
[----:B------:R-:W-:Y:S01]  /*d120*/  PRMT R72, R8, 0x7610, R72 ;  /* 0x0000761008487816 */ /* 0x000fe20000000048 */
[----:B------:R-:W-:Y:S01]  /*d130*/  IMAD.MOV.U32 R11, RZ, RZ, R43 ;  /* 0x000000ffff0b7224 */ /* 0x000fe200078e002b */
[----:B------:R-:W-:Y:S02]  /*d140*/  PRMT R73, R9, 0x7610, R73 ;  /* 0x0000761009497816 */ /* 0x000fe40000000049 */
[----:B------:R-:W-:-:S02]  /*d150*/  CS2R R8, SRZ ;  /* 0x0000000000087805 */ /* 0x000fc4000001ff00 */
[----:B------:R-:W-:Y:S02]  /*d160*/  PRMT R74, R10, 0x7610, R74 ;  /* 0x000076100a4a7816 */ /* 0x000fe4000000004a */
[----:B012---:R-:W-:-:S07]  /*d170*/  PRMT R75, R11, 0x7610, R75 ;  /* 0x000076100b4b7816 */ /* 0x007fce000000004b */
.L_x_8679:
[----:B------:R-:W-:Y:S01]  /*d180*/  VIADD R56, R56, 0x60 ;  /* 0x0000006038387836 */ /* 0x000fe20000000000 */
[----:B------:R-:W-:Y:S01]  /*d190*/  BSSY B1, `(.L_x_8316) ;  /* 0x0000012000017945 */ /* 0x000fe20003800000 */
[----:B------:R-:W-:Y:S02]  /*d1a0*/  CS2R R10, SRZ ;  /* 0x00000000000a7805 */ /* 0x000fe4000001ff00 */
[----:B------:R-:W-:Y:S02]  /*d1b0*/  CS2R R12, SRZ ;  /* 0x00000000000c7805 */ /* 0x000fe4000001ff00 */
[----:B------:R-:W-:Y:S02]  /*d1c0*/  CS2R R14, SRZ ;  /* 0x00000000000e7805 */ /* 0x000fe4000001ff00 */
[----:B------:R-:W-:-:S13]  /*d1d0*/  ISETP.GE.AND P1, PT, R56, R3, PT ;  /* 0x000000033800720c */ /* 0x000fda0003f26270 */
        /* <DEDUP_REMOVED lines=12> */
[----:B------:R-:W5:Y:S02]  /*d2a0*/  LD.E.128 R8, desc[UR54][R8.64] ;  /* 0x0000003608087980 */ /* 0x000f64000c101d00 */
.L_x_8317:
[----:B------:R-:W-:Y:S05]  /*d2b0*/  BSYNC B1 ;  /* 0x0000000000017941 */ /* 0x000fea0003800000 */
.L_x_8316:
[----:B------:R-:W-:Y:S01]  /*d2c0*/  ULEA.HI UR4, UR37, UR37, URZ, 0x1 ;  /* 0x0000002525047291 */ /* 0x000fe2000f8f083f */
[C---:B------:R-:W-:Y:S01]  /*d2d0*/  VIADD R0, R188.reuse, 0x20 ;  /* 0x00000020bc007836 */ /* 0x040fe20000000000 */
[----:B------:R-:W-:Y:S01]  /*d2e0*/  VIADDMNMX R3, R3, -R198, 0x80, PT ;  /* 0x0000008003037446 */ /* 0x000fe200038009c6 */
[C---:B------:R-:W-:Y:S01]  /*d2f0*/  VIADD R31, R188.reuse, 0x40 ;  /* 0x00000040bc1f7836 */ /* 0x040fe20000000000 */
[----:B------:R-:W-:Y:S01]  /*d300*/  ULOP3.LUT UR4, UR4, 0xfffffffe, URZ, 0xc0, !UPT ;  /* 0xfffffffe04047892 */ /* 0x000fe2000f8ec03f */
[----:B------:R-:W-:Y:S01]  /*d310*/  VIADD R30, R188, 0x60 ;  /* 0x00000060bc1e7836 */ /* 0x000fe20000000000 */
[-C--:B------:R-:W-:Y:S01]  /*d320*/  ISETP.GE.OR P2, PT, R0, R3.reuse, P0 ;  /* 0x000000030000720c */ /* 0x080fe20000746670 */
[----:B-----5:R-:W-:Y:S01]  /*d330*/  IMAD.MOV.U32 R0, RZ, RZ, R8 ;  /* 0x000000ffff007224 */ /* 0x020fe200078e0008 */
[----:B------:R-:W-:Y:S01]  /*d340*/  UIADD3 UR4, UR37, -UR4, URZ ;  /* 0x8000000425047290 */ /* 0x000fe2000fffe03f */
[----:B------:R-:W-:Y:S01]  /*d350*/  IMAD.MOV.U32 R28, RZ, RZ, R9 ;  /* 0x000000ffff1c7224 */ /* 0x000fe200078e0009 */
[-C--:B------:R-:W-:Y:S01]  /*d360*/  ISETP.GE.OR P3, PT, R188, R3.reuse, P0 ;  /* 0x00000003bc00720c */ /* 0x080fe20000766670 */
[----:B------:R-:W-:Y:S01]  /*d370*/  BSSY B1, `(.L_x_8318) ;  /* 0x0000013000017945 */ /* 0x000fe20003800000 */
[----:B------:R-:W-:-:S02]  /*d380*/  ISETP.GE.OR P1, PT, R31, R3, P0 ;  /* 0x000000031f00720c */ /* 0x000fc40000726670 */
[----:B------:R-:W-:Y:S01]  /*d390*/  IMAD.U32 R29, RZ, RZ, UR4 ;  /* 0x00000004ff1d7e24 */ /* 0x000fe2000f8e00ff */
[----:B------:R-:W-:Y:S01]  /*d3a0*/  ISETP.GE.OR P0, PT, R30, R3, P0 ;  /* 0x000000031e00720c */ /* 0x000fe20000706670 */
[----:B------:R-:W-:Y:S01]  /*d3b0*/  IMAD.MOV.U32 R3, RZ, RZ, R11 ;  /* 0x000000ffff037224 */ /* 0x000fe200078e000b */
[----:B------:R-:W-:Y:S01]  /*d3c0*/  PRMT R56, R0, 0x7610, R56 ;  /* 0x0000761000387816 */ /* 0x000fe20000000038 */
[----:B------:R-:W-:Y:S01]  /*d3d0*/  IMAD.MOV.U32 R0, RZ, RZ, R10 ;  /* 0x000000ffff007224 */ /* 0x000fe200078e000a */
[----:B------:R-:W-:Y:S01]  /*d3e0*/  SHF.L.U32 R29, R29, 0x1f, RZ ;  /* 0x0000001f1d1d7819 */ /* 0x000fe200000006ff */
[----:B------:R-:W-:Y:S01]  /*d3f0*/  IMAD.MOV.U32 R30, RZ, RZ, R13 ;  /* 0x000000ffff1e7224 */ /* 0x000fe200078e000d */
[----:B------:R-:W-:Y:S01]  /*d400*/  PRMT R67, R28, 0x7610, R67 ;  /* 0x000076101c437816 */ /* 0x000fe20000000043 */
[----:B------:R-:W-:Y:S01]  /*d410*/  IMAD.MOV.U32 R28, RZ, RZ, R12 ;  /* 0x000000ffff1c7224 */ /* 0x000fe200078e000c */
[----:B------:R-:W0:Y:S01]  /*d420*/  SYNCS.PHASECHK.TRANS64.TRYWAIT P4, [R18+URZ+0x28800], R29 ;  /* 0x0288001d120075a7 */ /* 0x000e22000808017f */
[----:B------:R-:W-:Y:S01]  /*d430*/  PRMT R68, R0, 0x7610, R68 ;  /* 0x0000761000447816 */ /* 0x000fe20000000044 */
[----:B------:R-:W-:Y:S01]  /*d440*/  IMAD.MOV.U32 R0, RZ, RZ, R14 ;  /* 0x000000ffff007224 */ /* 0x000fe200078e000e */
[----:B------:R-:W-:Y:S01]  /*d450*/  PRMT R69, R3, 0x7610, R69 ;  /* 0x0000761003457816 */ /* 0x000fe20000000045 */
[----:B------:R-:W-:Y:S01]  /*d460*/  IMAD.MOV.U32 R3, RZ, RZ, R15 ;  /* 0x000000ffff037224 */ /* 0x000fe200078e000f */
[----:B------:R-:W-:-:S02]  /*d470*/  PRMT R70, R28, 0x7610, R70 ;  /* 0x000076101c467816 */ /* 0x000fc40000000046 */
[----:B------:R-:W-:Y:S01]  /*d480*/  PRMT R71, R30, 0x7610, R71 ;  /* 0x000076101e477816 */ /* 0x000fe20000000047 */
[----:B0-----:R-:W-:Y:S06]  /*d490*/  @!P4 BRA `(.L_x_8319) ;  /* 0x000001d800acc947 */ /* 0x001fec0003800000 */
.L_x_8680:
[----:B------:R-:W-:Y:S05]  /*d4a0*/  BSYNC B1 ;  /* 0x0000000000017941 */ /* 0x000fea0003800000 */
.L_x_8318:
[----:B------:R-:W-:Y:S04]  /*d4b0*/  BSSY B1, `(.L_x_8320) ;  /* 0x0000069000017945 */ /* 0x000fe80003800000 */
[----:B------:R-:W-:Y:S05]  /*d4c0*/  @P3 BRA `(.L_x_8321) ;  /* 0x00000004009c3947 */ /* 0x000fea0003800000 */
[----:B------:R-:W-:Y:S02]  /*d4d0*/  LEA.HI R28, R55, R220, RZ, 0x1d ;  /* 0x000000dc371c7211 */ /* 0x000fe400078fe8ff */
[----:B------:R-:W-:Y:S02]  /*d4e0*/  SHF.R.U32.HI R31, RZ, 0x3, R207 ;  /* 0x00000003ff1f7819 */ /* 0x000fe400000116cf */
[----:B0-----:R-:W-:Y:S01]  /*d4f0*/  SHF.R.S32.HI R29, RZ, 0x1f, R28 ;  /* 0x0000001fff1d7819 */ /* 0x001fe2000001141c */
[----:B------:R-:W-:Y:S01]  /*d500*/  IMAD.SHL.U32 R30, R28, 0x8, RZ ;  /* 0x000000081c1e7824 */ /* 0x000fe200078e00ff */
[----:B------:R-:W-:Y:S02]  /*d510*/  SHF.R.U64 R38, R38, 0x10, R39 ;  /* 0x0000001026267819 */ /* 0x000fe40000001227 */
[----:B------:R-:W-:Y:S02]  /*d520*/  LEA.HI R29, R29, R28, RZ, 0x3 ;  /* 0x0000001c1d1d7211 */ /* 0x000fe400078f18ff */
[----:B------:R-:W-:-:S02]  /*d530*/  LOP3.LUT R30, R207, 0x38, R30, 0xf8, !PT ;  /* 0x00000038cf1e7812 */ /* 0x000fc400078ef81e */
[----:B------:R-:W-:Y:S01]  /*d540*/  SHF.R.U64 R84, R46, 0x10, R47 ;  /* 0x000000102e547819 */ /* 0x000fe2000000122f */
[----:B------:R-:W-:Y:S01]  /*d550*/  IMAD.SHL.U32 R29, R29, 0x400, RZ ;  /* 0x000004001d1d7824 */ /* 0x000fe200078e00ff */
[----:B------:R-:W-:Y:S02]  /*d560*/  LOP3.LUT R30, R30, R31, RZ, 0x3c, !PT ;  /* 0x0000001f1e1e7212 */ /* 0x000fe400078e3cff */
[----:B------:R-:W-:Y:S02]  /*d570*/  SHF.R.U32.HI R39, RZ, 0x10, R39 ;  /* 0x00000010ff277819 */ /* 0x000fe40000011627 */
[----:B------:R-:W-:Y:S02]  /*d580*/  LOP3.LUT R28, R29, 0x7fffe000, RZ, 0xc0, !PT ;  /* 0x7fffe0001d1c7812 */ /* 0x000fe400078ec0ff */
[----:B------:R-:W-:Y:S02]  /*d590*/  PRMT R79, R79, 0x5410, R38 ;  /* 0x000054104f4f7816 */ /* 0x000fe40000000026 */
[----:B------:R-:W-:-:S02]  /*d5a0*/  IADD3 R33, R30, R28, R211 ;  /* 0x0000001c1e217210 */ /* 0x000fc40007ffe0d3 */
[----:B------:R-:W0:Y:S01]  /*d5b0*/  LDS.128 R28, [R212] ;  /* 0x00000000d41c7984 */ /* 0x000e220000000c00 */
[--C-:B------:R-:W-:Y:S02]  /*d5c0*/  SHF.R.U64 R46, R50, 0x10, R51.reuse ;  /* 0x00000010322e7819 */ /* 0x100fe40000001233 */
[----:B------:R-:W-:Y:S01]  /*d5d0*/  IMAD R76, R33, 0x2, R18 ;  /* 0x00000002214c7824 */ /* 0x000fe200078e0212 */
[----:B------:R-:W-:Y:S02]  /*d5e0*/  SHF.R.U32.HI R51, RZ, 0x10, R51 ;  /* 0x00000010ff337819 */ /* 0x000fe40000011633 */
[----:B------:R-:W-:Y:S02]  /*d5f0*/  PRMT R77, R77, 0x5410, R84 ;  /* 0x000054104d4d7816 */ /* 0x000fe40000000054 */
[----:B------:R-:W1:Y:S01]  /*d600*/  LDS.128 R32, [R76+0x10400] ;  /* 0x010400004c207984 */ /* 0x000e620000000c00 */
[----:B------:R-:W-:Y:S02]  /*d610*/  SHF.R.U32.HI R47, RZ, 0x10, R47 ;  /* 0x00000010ff2f7819 */ /* 0x000fe4000001162f */
[----:B------:R-:W-:-:S02]  /*d620*/  SHF.R.U64 R20, R20, 0x10, R21 ;  /* 0x0000001014147819 */ /* 0x000fc40000001215 */
[----:B------:R-:W-:Y:S01]  /*d630*/  PRMT R84, R80, 0x5410, R39 ;  /* 0x0000541050547816 */ /* 0x000fe20000000027 */
[----:B------:R-:W-:Y:S01]  /*d640*/  IMAD.U32 R80, R79, 0x10000, RZ ;  /* 0x000100004f507824 */ /* 0x000fe200078e00ff */
[----:B------:R-:W-:Y:S02]  /*d650*/  SHF.R.U32.HI R21, RZ, 0x10, R21 ;  /* 0x00000010ff157819 */ /* 0x000fe40000011615 */
[----:B------:R-:W-:Y:S01]  /*d660*/  PRMT R52, R52, 0x5410, R51 ;  /* 0x0000541034347816 */ /* 0x000fe20000000033 */
[----:B------:R-:W-:Y:S01]  /*d670*/  IMAD.U32 R51, R77, 0x10000, RZ ;  /* 0x000100004d337824 */ /* 0x000fe200078e00ff */
[----:B------:R-:W-:Y:S02]  /*d680*/  PRMT R78, R78, 0x5410, R47 ;  /* 0x000054104e4e7816 */ /* 0x000fe4000000002f */
[----:B------:R-:W-:Y:S02]  /*d690*/  PRMT R83, R37, 0x5410, R46 ;  /* 0x0000541025537816 */ /* 0x000fe4000000002e */
[----:B------:R-:W-:Y:S01]  /*d6a0*/  PRMT R85, R81, 0x5410, R20 ;  /* 0x0000541051557816 */ /* 0x000fe20000000014 */
[----:B------:R-:W-:Y:S01]  /*d6b0*/  IMAD.U32 R81, R84, 0x10000, RZ ;  /* 0x0001000054517824 */ /* 0x000fe200078e00ff */
[----:B------:R-:W-:-:S02]  /*d6c0*/  PRMT R82, R82, 0x5410, R21 ;  /* 0x0000541052527816 */ /* 0x000fc40000000015 */
        /* <DEDUP_REMOVED lines=16> */
[----:B----4-:R-:W-:Y:S01]  /*d7d0*/  FMUL.FTZ R89, R39, R51 ;  /* 0x0000003327597220 */ /* 0x010fe20000410000 */
[----:B------:R-:W-:-:S02]  /*d7e0*/  IMAD.U32 R39, R78, 0x10000, RZ ;  /* 0x000100004e277824 */ /* 0x000fc400078e00ff */
[----:B------:R-:W-:Y:S01]  /*d7f0*/  FMUL.FTZ R90, R46, R81 ;  /* 0x000000512e5a7220 */ /* 0x000fe20000410000 */
[----:B------:R-:W-:Y:S01]  /*d800*/  FFMA.FTZ R86, R20, R51, -R87 ;  /* 0x0000003314567223 */ /* 0x000fe20000010857 */
[----:B------:R-:W-:Y:S02]  /*d810*/  IMAD.U32 R50, R35, 0x10000, RZ ;  /* 0x0001000023327824 */ /* 0x000fe400078e00ff */
[-C--:B------:R-:W-:Y:S01]  /*d820*/  FMUL.FTZ R46, R46, R39.reuse ;  /* 0x000000272e2e7220 */ /* 0x080fe20000410000 */
[----:B------:R-:W-:Y:S02]  /*d830*/  IMAD.U32 R87, R82, 0x10000, RZ ;  /* 0x0001000052577824 */ /* 0x000fe400078e00ff */
[C---:B------:R-:W-:Y:S01]  /*d840*/  FFMA.FTZ R90, R37.reuse, R39, -R90 ;  /* 0x00000027255a7223 */ /* 0x040fe2000001085a */
[----:B------:R-:W-:Y:S02]  /*d850*/  IMAD.U32 R51, R52, 0x10000, RZ ;  /* 0x0001000034337824 */ /* 0x000fe400078e00ff */
[----:B------:R-:W-:Y:S01]  /*d860*/  FFMA.FTZ R89, R20, R80, R89 ;  /* 0x0000005014597223 */ /* 0x000fe20000010059 */
[----:B------:R-:W-:Y:S01]  /*d870*/  FMUL.FTZ R39, R50, R87 ;  /* 0x0000005732277220 */ /* 0x000fe20000410000 */
[----:B------:R-:W-:Y:S01]  /*d880*/  LOP3.LUT R78, R78, 0xffff0000, RZ, 0xc0, !PT ;  /* 0xffff00004e4e7812 */ /* 0x000fe200078ec0ff */
[----:B------:R-:W-:Y:S01]  /*d890*/  FMUL.FTZ R50, R50, R51 ;  /* 0x0000003332327220 */ /* 0x000fe20000410000 */
[----:B------:R-:W-:Y:S01]  /*d8a0*/  FMUL.FTZ R20, R32, R79 ;  /* 0x0000004f20147220 */ /* 0x000fe20000410000 */
[----:B------:R-:W-:Y:S01]  /*d8b0*/  FFMA.FTZ R46, R37, R81, R46 ;  /* 0x00000051252e7223 */ /* 0x000fe2000001002e */
[C---:B------:R-:W-:Y:S01]  /*d8c0*/  FFMA.FTZ R39, R38.reuse, R51, -R39 ;  /* 0x0000003326277223 */ /* 0x040fe20000010827 */
[----:B------:R-:W-:Y:S01]  /*d8d0*/  FFMA.FTZ R87, R38, R87, R50 ;  /* 0x0000005726577223 */ /* 0x000fe20000010032 */
[----:B------:R-:W-:Y:S01]  /*d8e0*/  FMUL.FTZ R38, R32, R77 ;  /* 0x0000004d20267220 */ /* 0x000fe20000410000 */
[----:B------:R-:W-:Y:S01]  /*d8f0*/  FMUL.FTZ R37, R33, R84 ;  /* 0x0000005421257220 */ /* 0x000fe20000410000 */
[----:B------:R-:W-:-:S02]  /*d900*/  IMAD.U32 R47, R34, 0x10000, RZ ;  /* 0x00010000222f7824 */ /* 0x000fc400078e00ff */
[----:B------:R-:W-:Y:S01]  /*d910*/  FFMA.FTZ R77, R21, R77, -R20 ;  /* 0x0000004d154d7223 */ /* 0x000fe20000010814 */
[----:B------:R-:W-:Y:S02]  /*d920*/  IMAD.U32 R32, R85, 0x10000, RZ ;  /* 0x0001000055207824 */ /* 0x000fe400078e00ff */
[-C--:B------:R-:W-:Y:S01]  /*d930*/  FMUL.FTZ R33, R33, R78.reuse ;  /* 0x0000004e21217220 */ /* 0x080fe20000410000 */
[----:B------:R-:W-:Y:S02]  /*d940*/  IMAD.U32 R20, R83, 0x10000, RZ ;  /* 0x0001000053147824 */ /* 0x000fe400078e00ff */
[C---:B------:R-:W-:Y:S01]  /*d950*/  FFMA.FTZ R37, R28.reuse, R78, -R37 ;  /* 0x0000004e1c257223 */ /* 0x040fe20000010825 */
[C---:B------:R-:W-:Y:S01]  /*d960*/  FMUL.FTZ R50, R47.reuse, R32 ;  /* 0x000000202f327220 */ /* 0x040fe20000410000 */
[----:B------:R-:W-:Y:S01]  /*d970*/  FFMA.FTZ R33, R28, R84, R33 ;  /* 0x000000541c217223 */ /* 0x000fe20000010021 */
        /* <DEDUP_REMOVED lines=9> */
[----:B------:R-:W-:Y:S01]  /*da10*/  FMUL.FTZ R21, R34, R85 ;  /* 0x0000005522157220 */ /* 0x000fe20000410000 */
[----:B------:R-:W-:Y:S01]  /*da20*/  LOP3.LUT R52, R52, 0xffff0000, RZ, 0xc0, !PT ;  /* 0xffff000034347812 */ /* 0x000fe200078ec0ff */
[----:B------:R-:W-:Y:S01]  /*da30*/  FMUL.FTZ R28, R35, R82 ;  /* 0x00000052231c7220 */ /* 0x000fe20000410000 */
[----:B------:R-:W-:Y:S01]  /*da40*/  F2FP.BF16.F32.PACK_AB R29, R37, R90 ;  /* 0x0000005a251d723e */ /* 0x000fe200000010ff */
[-C--:B------:R-:W-:Y:S01]  /*da50*/  FMUL.FTZ R34, R34, R83.reuse ;  /* 0x0000005322227220 */ /* 0x080fe20000410000 */
[C---:B------:R-:W-:Y:S01]  /*da60*/  FFMA.FTZ R21, R30.reuse, R83, -R21 ;  /* 0x000000531e157223 */ /* 0x040fe20000010815 */
        /* <DEDUP_REMOVED lines=8> */
[----:B------:R-:W-:Y:S01]  /*daf0*/  F2FP.BF16.F32.PACK_AB R33, R33, R46 ;  /* 0x0000002e2121723e */ /* 0x000fe200000010ff */
[----:B------:R1:W-:Y:S01]  /*db00*/  STS.128 [R212], R28 ;  /* 0x0000001cd4007388 */ /* 0x0003e20000000c00 */
[----:B------:R-:W-:Y:S02]  /*db10*/  F2FP.BF16.F32.PACK_AB R34, R85, R20 ;  /* 0x000000145522723e */ /* 0x000fe400000010ff */
[----:B------:R-:W-:-:S05]  /*db20*/  F2FP.BF16.F32.PACK_AB R35, R82, R87 ;  /* 0x000000575223723e */ /* 0x000fca00000010ff */
[----:B------:R1:W-:Y:S02]  /*db30*/  STS.128 [R76+0x10400], R32 ;  /* 0x010400204c007388 */ /* 0x0003e40000000c00 */
.L_x_8321:
[----:B------:R-:W-:Y:S05]  /*db40*/  BSYNC B1 ;  /* 0x0000000000017941 */ /* 0x000fea0003800000 */
.L_x_8320:
[----:B------:R-:W-:Y:S04]  /*db50*/  BSSY B1, `(.L_x_8322) ;  /* 0x000006a000017945 */ /* 0x000fe80003800000 */
[----:B------:R-:W-:Y:S05]  /*db60*/  @P2 BRA `(.L_x_8323) ;  /* 0x0000000400a02947 */ /* 0x000fea0003800000 */
[----:B------:R-:W2:Y:S01]  /*db70*/  LDL R52, [R1+0x30] ;  /* 0x0000300001347983 */ /* 0x000ea20000100800 */
[----:B------:R-:W-:Y:S02]  /*db80*/  LEA.HI R20, R55, R220, RZ, 0x1d ;  /* 0x000000dc37147211 */ /* 0x000fe400078fe8ff */
[----:B01----:R-:W-:Y:S02]  /*db90*/  SHF.R.U32.HI R29, RZ, 0x3, R203 ;  /* 0x00000003ff1d7819 */ /* 0x003fe400000116cb */
[----:B------:R-:W-:Y:S01]  /*dba0*/  SHF.R.S32.HI R21, RZ, 0x1f, R20 ;  /* 0x0000001fff157819 */ /* 0x000fe20000011414 */
[----:B------:R-:W-:Y:S01]  /*dbb0*/  IMAD.SHL.U32 R28, R20, 0x8, RZ ;  /* 0x00000008141c7824 */ /* 0x000fe200078e00ff */
[----:B------:R-:W-:Y:S02]  /*dbc0*/  SHF.R.U64 R38, R4, 0x10, R5 ;  /* 0x0000001004267819 */ /* 0x000fe40000001205 */
[----:B------:R-:W-:Y:S02]  /*dbd0*/  LEA.HI R21, R21, R20, RZ, 0x3 ;  /* 0x0000001415157211 */ /* 0x000fe400078f18ff */
[----:B------:R-:W-:-:S02]  /*dbe0*/  LOP3.LUT R20, R203, 0x38, R28, 0xf8, !PT ;  /* 0x00000038cb147812 */ /* 0x000fc400078ef81c */
[----:B------:R-:W-:Y:S01]  /*dbf0*/  SHF.R.U32.HI R5, RZ, 0x10, R5 ;  /* 0x00000010ff057819 */ /* 0x000fe20000011605 */
[----:B------:R-:W-:Y:S01]  /*dc00*/  IMAD.SHL.U32 R28, R21, 0x400, RZ ;  /* 0x00000400151c7824 */ /* 0x000fe200078e00ff */
[----:B------:R-:W-:Y:S02]  /*dc10*/  LOP3.LUT R21, R20, R29, RZ, 0x3c, !PT ;  /* 0x0000001d14157212 */ /* 0x000fe400078e3cff */
[----:B------:R-:W-:Y:S02]  /*dc20*/  SHF.R.U64 R20, R6, 0x10, R7 ;  /* 0x0000001006147819 */ /* 0x000fe40000001207 */
[----:B------:R-:W-:Y:S02]  /*dc30*/  LOP3.LUT R28, R28, 0x7fffe000, RZ, 0xc0, !PT ;  /* 0x7fffe0001c1c7812 */ /* 0x000fe400078ec0ff */
[----:B------:R-:W-:Y:S02]  /*dc40*/  SHF.R.U64 R6, R24, 0x10, R25 ;  /* 0x0000001018067819 */ /* 0x000fe40000001219 */
[----:B------:R-:W-:-:S02]  /*dc50*/  IADD3 R21, R21, R28, R210 ;  /* 0x0000001c15157210 */ /* 0x000fc40007ffe0d2 */
[----:B------:R-:W-:Y:S02]  /*dc60*/  SHF.R.U32.HI R7, RZ, 0x10, R7 ;  /* 0x00000010ff077819 */ /* 0x000fe40000011607 */
[----:B------:R-:W-:Y:S01]  /*dc70*/  SHF.R.U32.HI R25, RZ, 0x10, R25 ;  /* 0x00000010ff197819 */ /* 0x000fe20000011619 */
[----:B------:R-:W-:Y:S01]  /*dc80*/  IMAD R21, R21, 0x2, R18 ;  /* 0x0000000215157824 */ /* 0x000fe200078e0212 */
[--C-:B------:R-:W-:Y:S02]  /*dc90*/  SHF.R.U64 R4, R26, 0x10, R27.reuse ;  /* 0x000000101a047819 */ /* 0x100fe4000000121b */
[----:B------:R-:W-:Y:S02]  /*dca0*/  PRMT R57, R57, 0x5410, R6 ;  /* 0x0000541039397816 */ /* 0x000fe40000000006 */
[----:B------:R-:W0:Y:S01]  /*dcb0*/  LDS.128 R32, [R21+0x10400] ;  /* 0x0104000015207984 */ /* 0x000e220000000c00 */
[----:B------:R-:W-:Y:S02]  /*dcc0*/  SHF.R.U32.HI R27, RZ, 0x10, R27 ;  /* 0x00000010ff1b7819 */ /* 0x000fe4000001161b */
[----:B------:R-:W-:Y:S01]  /*dcd0*/  PRMT R61, R61, 0x5410, R38 ;  /* 0x000054103d3d7816 */ /* 0x000fe20000000026 */
[----:B------:R-:W-:Y:S01]  /*dce0*/  IMAD.U32 R38, R57, 0x10000, RZ ;  /* 0x0001000039267824 */ /* 0x000fe200078e00ff */
[----:B------:R-:W-:-:S02]  /*dcf0*/  PRMT R62, R62, 0x5410, R5 ;  /* 0x000054103e3e7816 */ /* 0x000fc40000000005 */
[----:B------:R-:W-:Y:S01]  /*dd00*/  PRMT R63, R63, 0x5410, R20 ;  /* 0x000054103f3f7816 */ /* 0x000fe20000000014 */
[----:B------:R-:W-:Y:S01]  /*dd10*/  IMAD.U32 R37, R61, 0x10000, RZ ;  /* 0x000100003d257824 */ /* 0x000fe200078e00ff */
[----:B------:R-:W-:Y:S02]  /*dd20*/  PRMT R64, R64, 0x5410, R7 ;  /* 0x0000541040407816 */ /* 0x000fe40000000007 */
[----:B------:R-:W-:Y:S02]  /*dd30*/  PRMT R58, R58, 0x5410, R25 ;  /* 0x000054103a3a7816 */ /* 0x000fe40000000019 */
[----:B------:R-:W-:Y:S02]  /*dd40*/  PRMT R59, R59, 0x5410, R4 ;  /* 0x000054103b3b7816 */ /* 0x000fe40000000004 */
[----:B------:R-:W-:Y:S02]  /*dd50*/  PRMT R60, R60, 0x5410, R27 ;  /* 0x000054103c3c7816 */ /* 0x000fe4000000001b */
[----:B------:R-:W-:-:S02]  /*dd60*/  LOP3.LUT R57, R57, 0xffff0000, RZ, 0xc0, !PT ;  /* 0xffff000039397812 */ /* 0x000fc400078ec0ff */
[----:B------:R-:W-:Y:S01]  /*dd70*/  LOP3.LUT R61, R61, 0xffff0000, RZ, 0xc0, !PT ;  /* 0xffff00003d3d7812 */ /* 0x000fe200078ec0ff */
[C---:B0-----:R-:W-:Y:S01]  /*dd80*/  IMAD.U32 R25, R32.reuse, 0x10000, RZ ;  /* 0x0001000020197824 */ /* 0x041fe200078e00ff */
[----:B------:R-:W-:Y:S01]  /*dd90*/  LOP3.LUT R26, R32, 0xffff0000, RZ, 0xc0, !PT ;  /* 0xffff0000201a7812 */ /* 0x000fe200078ec0ff */
[C---:B------:R-:W-:Y:S01]  /*dda0*/  IMAD.U32 R27, R33.reuse, 0x10000, RZ ;  /* 0x00010000211b7824 */ /* 0x040fe200078e00ff */
[----:B------:R-:W-:Y:S01]  /*ddb0*/  LOP3.LUT R32, R33, 0xffff0000, RZ, 0xc0, !PT ;  /* 0xffff000021207812 */ /* 0x000fe200078ec0ff */
[----:B------:R-:W-:Y:S02]  /*ddc0*/  IMAD.U32 R33, R35, 0x10000, RZ ;  /* 0x0001000023217824 */ /* 0x000fe400078e00ff */
[C---:B------:R-:W-:Y:S01]  /*ddd0*/  FMUL.FTZ R39, R25.reuse, R38 ;  /* 0x0000002619277220 */ /* 0x040fe20000410000 */
[-C--:B------:R-:W-:Y:S01]  /*dde0*/  FMUL.FTZ R47, R25, R37.reuse ;  /* 0x00000025192f7220 */ /* 0x080fe20000410000 */
[----:B------:R-:W-:Y:S01]  /*ddf0*/  IMAD.U32 R25, R62, 0x10000, RZ ;  /* 0x000100003e197824 */ /* 0x000fe200078e00ff */
[----:B--2---:R-:W0:Y:S02]  /*de00*/  LDS.128 R28, [R52] ;  /* 0x00000000341c7984 */ /* 0x004e240000000c00 */
        /* <DEDUP_REMOVED lines=8> */
[C---:B------:R-:W-:Y:S01]  /*de90*/  IMAD.U32 R29, R34.reuse, 0x10000, RZ ;  /* 0x00010000221d7824 */ /* 0x040fe200078e00ff */
[----:B------:R-:W-:Y:S01]  /*dea0*/  LOP3.LUT R31, R34, 0xffff0000, RZ, 0xc0, !PT ;  /* 0xffff0000221f7812 */ /* 0x000fe200078ec0ff */
[----:B------:R-:W-:Y:S01]  /*deb0*/  FFMA.FTZ R39, R4, R37, -R39 ;  /* 0x0000002504277223 */ /* 0x000fe20000010827 */
[----:B------:R-:W-:Y:S01]  /*dec0*/  LOP3.LUT R34, R35, 0xffff0000, RZ, 0xc0, !PT ;  /* 0xffff000023227812 */ /* 0x000fe200078ec0ff */
[----:B------:R-:W-:-:S02]  /*ded0*/  IMAD.U32 R35, R58, 0x10000, RZ ;  /* 0x000100003a237824 */ /* 0x000fc400078e00ff */
[----:B------:R-:W-:Y:S01]  /*dee0*/  FFMA.FTZ R47, R4, R38, R47 ;  /* 0x00000026042f7223 */ /* 0x000fe2000001002f */
[----:B------:R-:W-:Y:S02]  /*def0*/  IMAD.U32 R37, R60, 0x10000, RZ ;  /* 0x000100003c257824 */ /* 0x000fe400078e00ff */
[C---:B------:R-:W-:Y:S01]  /*df00*/  FMUL.FTZ R51, R27.reuse, R35 ;  /* 0x000000231b337220 */ /* 0x040fe20000410000 */
[-C--:B------:R-:W-:Y:S01]  /*df10*/  FMUL.FTZ R27, R27, R25.reuse ;  /* 0x000000191b1b7220 */ /* 0x080fe20000410000 */
[----:B------:R-:W-:Y:S02]  /*df20*/  IMAD.U32 R4, R64, 0x10000, RZ ;  /* 0x0001000040047824 */ /* 0x000fe400078e00ff */
[C---:B------:R-:W-:Y:S01]  /*df30*/  FFMA.FTZ R51, R6.reuse, R25, -R51 ;  /* 0x0000001906337223 */ /* 0x040fe20000010833 */
[C---:B------:R-:W-:Y:S01]  /*df40*/  FMUL.FTZ R25, R33.reuse, R37 ;  /* 0x0000002521197220 */ /* 0x040fe20000410000 */
[----:B------:R-:W-:Y:S01]  /*df50*/  FFMA.FTZ R35, R6, R35, R27 ;  /* 0x0000002306237223 */ /* 0x000fe2000001001b */
[-C--:B------:R-:W-:Y:S01]  /*df60*/  FMUL.FTZ R38, R33, R4.reuse ;  /* 0x0000000421267220 */ /* 0x080fe20000410000 */
[----:B------:R-:W-:Y:S01]  /*df70*/  LOP3.LUT R27, R58, 0xffff0000, RZ, 0xc0, !PT ;  /* 0xffff00003a1b7812 */ /* 0x000fe200078ec0ff */
[----:B------:R-:W-:Y:S01]  /*df80*/  FFMA.FTZ R50, R24, R4, -R25 ;  /* 0x0000000418327223 */ /* 0x000fe20000010819 */
[----:B------:R-:W-:Y:S01]  /*df90*/  LOP3.LUT R25, R62, 0xffff0000, RZ, 0xc0, !PT ;  /* 0xffff00003e197812 */ /* 0x000fe200078ec0ff */
[----:B------:R-:W-:Y:S01]  /*dfa0*/  FMUL.FTZ R4, R26, R57 ;  /* 0x000000391a047220 */ /* 0x000fe20000410000 */
[----:B------:R-:W-:Y:S01]  /*dfb0*/  FFMA.FTZ R37, R24, R37, R38 ;  /* 0x0000002518257223 */ /* 0x000fe20000010026 */
[----:B------:R-:W-:Y:S01]  /*dfc0*/  FMUL.FTZ R33, R32, R27 ;  /* 0x0000001b20217220 */ /* 0x000fe20000410000 */
[----:B------:R-:W-:-:S02]  /*dfd0*/  IMAD.U32 R6, R59, 0x10000, RZ ;  /* 0x000100003b067824 */ /* 0x000fc400078e00ff */
[----:B------:R-:W-:Y:S01]  /*dfe0*/  FFMA.FTZ R24, R5, R61, -R4 ;  /* 0x0000003d05187223 */ /* 0x000fe20000010804 */
[----:B------:R-:W-:Y:S01]  /*dff0*/  FMUL.FTZ R38, R32, R25 ;  /* 0x0000001920267220 */ /* 0x000fe20000410000 */
[----:B------:R-:W-:Y:S02]  /*e000*/  IMAD.U32 R4, R63, 0x10000, RZ ;  /* 0x000100003f047824 */ /* 0x000fe400078e00ff */
[----:B------:R-:W-:Y:S01]  /*e010*/  FMUL.FTZ R26, R26, R61 ;  /* 0x0000003d1a1a7220 */ /* 0x000fe20000410000 */
[C---:B------:R-:W-:Y:S01]  /*e020*/  FFMA.FTZ R32, R28.reuse, R25, -R33 ;  /* 0x000000191c207223 */ /* 0x040fe20000010821 */
[----:B------:R-:W-:Y:S01]  /*e030*/  FFMA.FTZ R38, R28, R27, R38 ;  /* 0x0000001b1c267223 */ /* 0x000fe20000010026 */
[C---:B------:R-:W-:Y:S01]  /*e040*/  FMUL.FTZ R46, R29.reuse, R6 ;  /* 0x000000061d2e7220 */ /* 0x040fe20000410000 */
[-C--:B------:R-:W-:Y:S01]  /*e050*/  FMUL.FTZ R28, R29, R4.reuse ;  /* 0x000000041d1c7220 */ /* 0x080fe20000410000 */
[----:B------:R-:W-:Y:S01]  /*e060*/  LOP3.LUT R59, R59, 0xffff0000, RZ, 0xc0, !PT ;  /* 0xffff00003b3b7812 */ /* 0x000fe200078ec0ff */
[----:B------:R-:W-:Y:S01]  /*e070*/  FFMA.FTZ R26, R5, R57, R26 ;  /* 0x00000039051a7223 */ /* 0x000fe2000001001a */
        /* <DEDUP_REMOVED lines=23> */
.L_x_8323:
[----:B------:R-:W-:Y:S05]  /*e1f0*/  BSYNC B1 ;  /* 0x0000000000017941 */ /* 0x000fea0003800000 */
.L_x_8322:
[----:B------:R-:W-:Y:S04]  /*e200*/  BSSY B1, `(.L_x_8324) ;  /* 0x000006a000017945 */ /* 0x000fe80003800000 */
[----:B------:R-:W-:Y:S05]  /*e210*/  @P1 BRA `(.L_x_8325) ;  /* 0x0000000400a01947 */ /* 0x000fea0003800000 */
[----:B------:R-:W3:Y:S01]  /*e220*/  LDL R46, [R1+0x2c] ;  /* 0x00002c00012e7983 */ /* 0x000ee20000100800 */
[----:B--2---:R-:W-:Y:S02]  /*e230*/  LEA.HI R4, R55, R220, RZ, 0x1d ;  /* 0x000000dc37047211 */ /* 0x004fe400078fe8ff */
[----:B------:R-:W-:Y:S02]  /*e240*/  SHF.R.U32.HI R6, RZ, 0x3, R202 ;  /* 0x00000003ff067819 */ /* 0x000fe400000116ca */
[----:B------:R-:W-:Y:S01]  /*e250*/  SHF.R.S32.HI R7, RZ, 0x1f, R4 ;  /* 0x0000001fff077819 */ /* 0x000fe20000011404 */
[----:B------:R-:W-:Y:S01]  /*e260*/  IMAD.SHL.U32 R5, R4, 0x8, RZ ;  /* 0x0000000804057824 */ /* 0x000fe200078e00ff */
[----:B-1----:R-:W-:Y:S02]  /*e270*/  SHF.R.U64 R31, R40, 0x10, R41 ;  /* 0x00000010281f7819 */ /* 0x002fe40000001229 */
        /* <DEDUP_REMOVED lines=9> */
[----:B------:R-:W-:Y:S01]  /*e310*/  PRMT R65, R65, 0x5410, R28 ;  /* 0x0000541041417816 */ /* 0x000fe2000000001c */
[----:B------:R-:W-:Y:S01]  /*e320*/  IMAD.U32 R37, R72, 0x10000, RZ ;  /* 0x0001000048257824 */ /* 0x000fe200078e00ff */
[----:B------:R-:W-:Y:S01]  /*e330*/  SHF.R.U32.HI R45, RZ, 0x10, R45 ;  /* 0x00000010ff2d7819 */ /* 0x000fe2000001162d */
[----:B------:R-:W-:Y:S01]  /*e340*/  IMAD R21, R21, 0x2, R18 ;  /* 0x0000000215157824 */ /* 0x000fe200078e0212 */
[----:B------:R-:W-:Y:S01]  /*e350*/  SHF.R.U64 R20, R48, 0x10, R49 ;  /* 0x0000001030147819 */ /* 0x000fe20000001231 */
[----:B------:R-:W-:Y:S01]  /*e360*/  IMAD.U32 R35, R65, 0x10000, RZ ;  /* 0x0001000041237824 */ /* 0x000fe200078e00ff */
[--C-:B0-----:R-:W-:Y:S02]  /*e370*/  SHF.R.U64 R29, R42, 0x10, R43.reuse ;  /* 0x000000102a1d7819 */ /* 0x101fe4000000122b */
[----:B------:R-:W0:Y:S01]  /*e380*/  LDS.128 R24, [R21+0x10400] ;  /* 0x0104000015187984 */ /* 0x000e220000000c00 */
[----:B------:R-:W-:Y:S02]  /*e390*/  PRMT R73, R73, 0x5410, R40 ;  /* 0x0000541049497816 */ /* 0x000fe40000000028 */
[----:B------:R-:W-:-:S02]  /*e3a0*/  SHF.R.U32.HI R42, RZ, 0x10, R43 ;  /* 0x00000010ff2a7819 */ /* 0x000fc4000001162b */
[----:B------:R-:W-:Y:S01]  /*e3b0*/  PRMT R66, R66, 0x5410, R45 ;  /* 0x0000541042427816 */ /* 0x000fe2000000002d */
[----:B------:R-:W-:Y:S01]  /*e3c0*/  IMAD.U32 R39, R73, 0x10000, RZ ;  /* 0x0001000049277824 */ /* 0x000fe200078e00ff */
[----:B------:R-:W-:Y:S02]  /*e3d0*/  PRMT R53, R53, 0x5410, R20 ;  /* 0x0000541035357816 */ /* 0x000fe40000000014 */
[----:B------:R-:W-:Y:S02]  /*e3e0*/  SHF.R.U32.HI R49, RZ, 0x10, R49 ;  /* 0x00000010ff317819 */ /* 0x000fe40000011631 */
[----:B------:R-:W-:Y:S02]  /*e3f0*/  PRMT R75, R75, 0x5410, R42 ;  /* 0x000054104b4b7816 */ /* 0x000fe4000000002a */
[----:B------:R-:W-:Y:S02]  /*e400*/  PRMT R54, R54, 0x5410, R49 ;  /* 0x0000541036367816 */ /* 0x000fe40000000031 */
[----:B------:R-:W-:-:S02]  /*e410*/  LOP3.LUT R65, R65, 0xffff0000, RZ, 0xc0, !PT ;  /* 0xffff000041417812 */ /* 0x000fc400078ec0ff */
[----:B------:R-:W-:Y:S01]  /*e420*/  PRMT R74, R74, 0x5410, R29 ;  /* 0x000054104a4a7816 */ /* 0x000fe2000000001d */
[C---:B0-----:R-:W-:Y:S01]  /*e430*/  IMAD.U32 R31, R24.reuse, 0x10000, RZ ;  /* 0x00010000181f7824 */ /* 0x041fe200078e00ff */
[----:B------:R-:W-:Y:S01]  /*e440*/  LOP3.LUT R24, R24, 0xffff0000, RZ, 0xc0, !PT ;  /* 0xffff000018187812 */ /* 0x000fe200078ec0ff */
[C---:B------:R-:W-:Y:S01]  /*e450*/  IMAD.U32 R32, R25.reuse, 0x10000, RZ ;  /* 0x0001000019207824 */ /* 0x040fe200078e00ff */
[----:B------:R-:W-:Y:S01]  /*e460*/  LOP3.LUT R25, R25, 0xffff0000, RZ, 0xc0, !PT ;  /* 0xffff000019197812 */ /* 0x000fe200078ec0ff */
[C---:B------:R-:W-:Y:S01]  /*e470*/  FMUL.FTZ R41, R31.reuse, R37 ;  /* 0x000000251f297220 */ /* 0x040fe20000410000 */
[----:B------:R-:W-:Y:S01]  /*e480*/  FMUL.FTZ R43, R31, R35 ;  /* 0x000000231f2b7220 */ /* 0x000fe20000410000 */
[----:B------:R-:W-:Y:S02]  /*e490*/  IMAD.U32 R31, R66, 0x10000, RZ ;  /* 0x00010000421f7824 */ /* 0x000fe400078e00ff */
[----:B------:R-:W-:Y:S01]  /*e4a0*/  FMUL.FTZ R45, R32, R39 ;  /* 0x00000027202d7220 */ /* 0x000fe20000410000 */
[----:B------:R-:W-:Y:S01]  /*e4b0*/  IMAD.U32 R34, R27, 0x10000, RZ ;  /* 0x000100001b227824 */ /* 0x000fe200078e00ff */
[----:B------:R-:W-:Y:S01]  /*e4c0*/  LOP3.LUT R66, R66, 0xffff0000, RZ, 0xc0, !PT ;  /* 0xffff000042427812 */ /* 0x000fe200078ec0ff */
[C---:B------:R-:W-:Y:S01]  /*e4d0*/  IMAD.U32 R33, R26.reuse, 0x10000, RZ ;  /* 0x000100001a217824 */ /* 0x040fe200078e00ff */
[----:B------:R-:W-:-:S02]  /*e4e0*/  LOP3.LUT R26, R26, 0xffff0000, RZ, 0xc0, !PT ;  /* 0xffff00001a1a7812 */ /* 0x000fc400078ec0ff */
[----:B------:R-:W-:Y:S01]  /*e4f0*/  LOP3.LUT R27, R27, 0xffff0000, RZ, 0xc0, !PT ;  /* 0xffff00001b1b7812 */ /* 0x000fe200078ec0ff */
[----:B---3--:R-:W0:Y:S02]  /*e500*/  LDS.128 R4, [R46] ;  /* 0x000000002e047984 */ /* 0x008e240000000c00 */
[C---:B0-----:R-:W-:Y:S01]  /*e510*/  IMAD.U32 R20, R4.reuse, 0x10000, RZ ;  /* 0x0001000004147824 */ /* 0x041fe200078e00ff */
[----:B------:R-:W-:Y:S01]  /*e520*/  LOP3.LUT R4, R4, 0xffff0000, RZ, 0xc0, !PT ;  /* 0xffff000004047812 */ /* 0x000fe200078ec0ff */
[C---:B------:R-:W-:Y:S01]  /*e530*/  IMAD.U32 R28, R5.reuse, 0x10000, RZ ;  /* 0x00010000051c7824 */ /* 0x040fe200078e00ff */
[----:B------:R-:W-:Y:S01]  /*e540*/  LOP3.LUT R5, R5, 0xffff0000, RZ, 0xc0, !PT ;  /* 0xffff000005057812 */ /* 0x000fe200078ec0ff */
[C---:B------:R-:W-:Y:S01]  /*e550*/  FFMA.FTZ R38, R20.reuse, R35, -R41 ;  /* 0x0000002314267223 */ /* 0x040fe20000010829 */
[----:B------:R-:W-:Y:S02]  /*e560*/  IMAD.U32 R41, R75, 0x10000, RZ ;  /* 0x000100004b297824 */ /* 0x000fe400078e00ff */
[----:B------:R-:W-:Y:S01]  /*e570*/  FFMA.FTZ R43, R20, R37, R43 ;  /* 0x00000025142b7223 */ /* 0x000fe2000001002b */
[-C--:B------:R-:W-:Y:S01]  /*e580*/  FMUL.FTZ R37, R32, R31.reuse ;  /* 0x0000001f20257220 */ /* 0x080fe20000410000 */
[----:B------:R-:W-:Y:S01]  /*e590*/  FFMA.FTZ R45, R28, R31, -R45 ;  /* 0x0000001f1c2d7223 */ /* 0x000fe2000001082d */
[----:B------:R-:W-:-:S02]  /*e5a0*/  IMAD.U32 R30, R7, 0x10000, RZ ;  /* 0x00010000071e7824 */ /* 0x000fc400078e00ff */
[----:B------:R-:W-:Y:S01]  /*e5b0*/  FMUL.FTZ R47, R34, R41 ;  /* 0x00000029222f7220 */ /* 0x000fe20000410000 */
[----:B------:R-:W-:Y:S01]  /*e5c0*/  IMAD.U32 R35, R54, 0x10000, RZ ;  /* 0x0001000036237824 */ /* 0x000fe200078e00ff */
[----:B------:R-:W-:Y:S01]  /*e5d0*/  LOP3.LUT R31, R72, 0xffff0000, RZ, 0xc0, !PT ;  /* 0xffff0000481f7812 */ /* 0x000fe200078ec0ff */
[----:B------:R-:W-:Y:S01]  /*e5e0*/  FFMA.FTZ R39, R28, R39, R37 ;  /* 0x000000271c277223 */ /* 0x000fe20000010025 */
[----:B------:R-:W-:Y:S01]  /*e5f0*/  LOP3.LUT R28, R73, 0xffff0000, RZ, 0xc0, !PT ;  /* 0xffff0000491c7812 */ /* 0x000fe200078ec0ff */
[-C--:B------:R-:W-:Y:S01]  /*e600*/  FMUL.FTZ R34, R34, R35.reuse ;  /* 0x0000002322227220 */ /* 0x080fe20000410000 */
[----:B------:R-:W-:Y:S01]  /*e610*/  FFMA.FTZ R47, R30, R35, -R47 ;  /* 0x000000231e2f7223 */ /* 0x000fe2000001082f */
[C---:B------:R-:W-:Y:S01]  /*e620*/  FMUL.FTZ R35, R24.reuse, R31 ;  /* 0x0000001f18237220 */ /* 0x040fe20000410000 */
[----:B------:R-:W-:Y:S01]  /*e630*/  FMUL.FTZ R37, R24, R65 ;  /* 0x0000004118257220 */ /* 0x000fe20000410000 */
[----:B------:R-:W-:Y:S02]  /*e640*/  IMAD.U32 R24, R74, 0x10000, RZ ;  /* 0x000100004a187824 */ /* 0x000fe400078e00ff */
[----:B------:R-:W-:Y:S01]  /*e650*/  FFMA.FTZ R41, R30, R41, R34 ;  /* 0x000000291e297223 */ /* 0x000fe20000010022 */
[----:B------:R-:W-:Y:S01]  /*e660*/  FMUL.FTZ R32, R25, R28 ;  /* 0x0000001c19207220 */ /* 0x000fe20000410000 */
[----:B------:R-:W-:Y:S01]  /*e670*/  FFMA.FTZ R35, R4, R65, -R35 ;  /* 0x0000004104237223 */ /* 0x000fe20000010823 */
[----:B------:R-:W-:-:S02]  /*e680*/  IMAD.U32 R20, R53, 0x10000, RZ ;  /* 0x0001000035147824 */ /* 0x000fc400078e00ff */
[----:B------:R-:W-:Y:S01]  /*e690*/  FMUL.FTZ R25, R25, R66 ;  /* 0x0000004219197220 */ /* 0x000fe20000410000 */
[----:B------:R-:W-:Y:S01]  /*e6a0*/  FFMA.FTZ R30, R4, R31, R37 ;  /* 0x0000001f041e7223 */ /* 0x000fe20000010025 */
[----:B------:R-:W-:Y:S02]  /*e6b0*/  IMAD.U32 R29, R6, 0x10000, RZ ;  /* 0x00010000061d7824 */ /* 0x000fe400078e00ff */
[----:B------:R-:W-:Y:S01]  /*e6c0*/  FMUL.FTZ R4, R33, R24 ;  /* 0x0000001821047220 */ /* 0x000fe20000410000 */
[C---:B------:R-:W-:Y:S01]  /*e6d0*/  FFMA.FTZ R32, R5.reuse, R66, -R32 ;  /* 0x0000004205207223 */ /* 0x040fe20000010820 */
[----:B------:R-:W-:Y:S01]  /*e6e0*/  FFMA.FTZ R28, R5, R28, R25 ;  /* 0x0000001c051c7223 */ /* 0x000fe20000010019 */
[-C--:B------:R-:W-:Y:S01]  /*e6f0*/  FMUL.FTZ R34, R33, R20.reuse ;  /* 0x0000001421227220 */ /* 0x080fe20000410000 */
[----:B------:R-:W-:Y:S01]  /*e700*/  FFMA.FTZ R20, R29, R20, -R4 ;  /* 0x000000141d147223 */ /* 0x000fe20000010804 */
        /* <DEDUP_REMOVED lines=25> */
.L_x_8325:
[----:B------:R-:W-:Y:S05]  /*e8a0*/  BSYNC B1 ;  /* 0x0000000000017941 */ /* 0x000fea0003800000 */
.L_x_8324:
[----:B------:R-:W-:Y:S01]  /*e8b0*/  PRMT R20, R3, 0x5410, R0 ;  /* 0x0000541003147816 */ /* 0x000fe20000000000 */
[----:B------:R-:W-:Y:S06]  /*e8c0*/  @P0 BRA `(.L_x_8309) ;  /* 0x0000000400a00947 */ /* 0x000fec0003800000 */
[----:B-1----:R-:W5:Y:S01]  /*e8d0*/  LDL R32, [R1+0x28] ;  /* 0x0000280001207983 */ /* 0x002f620000100800 */
[----:B------:R-:W-:Y:S02]  /*e8e0*/  LEA.HI R55, R55, R220, RZ, 0x1d ;  /* 0x000000dc37377211 */ /* 0x000fe400078fe8ff */
[----:B--23--:R-:W-:Y:S02]  /*e8f0*/  SHF.R.U32.HI R5, RZ, 0x3, R201 ;  /* 0x00000003ff057819 */ /* 0x00cfe400000116c9 */
        /* <DEDUP_REMOVED lines=8> */
[--C-:B------:R-:W-:Y:S02]  /*e980*/  SHF.R.U64 R13, R8, 0x10, R9.reuse ;  /* 0x00000010080d7819 */ /* 0x100fe40000001209 */
[----:B------:R-:W-:Y:S02]  /*e990*/  LOP3.LUT R4, R4, 0x7fffe000, RZ, 0xc0, !PT ;  /* 0x7fffe00004047812 */ /* 0x000fe400078ec0ff */
[----:B------:R-:W-:Y:S02]  /*e9a0*/  SHF.R.U32.HI R8, RZ, 0x10, R9 ;  /* 0x00000010ff087819 */ /* 0x000fe40000011609 */
[----:B------:R-:W-:-:S02]  /*e9b0*/  IADD3 R3, R3, R4, R208 ;  /* 0x0000000403037210 */ /* 0x000fc40007ffe0d0 */
[----:B------:R-:W-:Y:S02]  /*e9c0*/  PRMT R56, R56, 0x5410, R13 ;  /* 0x0000541038387816 */ /* 0x000fe4000000000d */
[--C-:B------:R-:W-:Y:S01]  /*e9d0*/  SHF.R.U64 R9, R10, 0x10, R11.reuse ;  /* 0x000000100a097819 */ /* 0x100fe2000000120b */
[----:B------:R-:W-:Y:S01]  /*e9e0*/  IMAD R3, R3, 0x2, R18 ;  /* 0x0000000203037824 */ /* 0x000fe200078e0212 */
[----:B------:R-:W-:Y:S02]  /*e9f0*/  SHF.R.U32.HI R10, RZ, 0x10, R11 ;  /* 0x00000010ff0a7819 */ /* 0x000fe4000001160b */
[----:B------:R-:W-:Y:S02]  /*ea00*/  PRMT R71, R71, 0x5410, R12 ;  /* 0x0000541047477816 */ /* 0x000fe4000000000c */
[----:B------:R-:W1:Y:S01]  /*ea10*/  LDS.128 R24, [R3+0x10400] ;  /* 0x0104000003187984 */ /* 0x000e620000000c00 */
[--C-:B------:R-:W-:Y:S02]  /*ea20*/  SHF.R.U64 R28, R14, 0x10, R15.reuse ;  /* 0x000000100e1c7819 */ /* 0x100fe4000000120f */
[----:B0-----:R-:W-:-:S02]  /*ea30*/  SHF.R.U32.HI R29, RZ, 0x10, R15 ;  /* 0x00000010ff1d7819 */ /* 0x001fc4000001160f */
[----:B------:R-:W-:Y:S02]  /*ea40*/  PRMT R70, R70, 0x5410, R21 ;  /* 0x0000541046467816 */ /* 0x000fe40000000015 */
[----:B------:R-:W-:Y:S02]  /*ea50*/  PRMT R67, R67, 0x5410, R8 ;  /* 0x0000541043437816 */ /* 0x000fe40000000008 */
[----:B------:R-:W-:Y:S01]  /*ea60*/  PRMT R28, R20, 0x5432, R28 ;  /* 0x00005432141c7816 */ /* 0x000fe2000000001c */
[----:B------:R-:W-:Y:S01]  /*ea70*/  IMAD.U32 R21, R70, 0x10000, RZ ;  /* 0x0001000046157824 */ /* 0x000fe200078e00ff */
[----:B------:R-:W-:Y:S02]  /*ea80*/  PRMT R29, R20, 0x5410, R29 ;  /* 0x00005410141d7816 */ /* 0x000fe4000000001d */
[----:B------:R-:W-:Y:S02]  /*ea90*/  PRMT R69, R69, 0x5410, R10 ;  /* 0x0000541045457816 */ /* 0x000fe4000000000a */
[----:B------:R-:W-:Y:S01]  /*eaa0*/  PRMT R68, R68, 0x5410, R9 ;  /* 0x0000541044447816 */ /* 0x000fe20000000009 */
[C---:B-1----:R-:W-:Y:S01]  /*eab0*/  IMAD.U32 R11, R24.reuse, 0x10000, RZ ;  /* 0x00010000180b7824 */ /* 0x042fe200078e00ff */
[----:B------:R-:W-:Y:S01]  /*eac0*/  LOP3.LUT R12, R24, 0xffff0000, RZ, 0xc0, !PT ;  /* 0xffff0000180c7812 */ /* 0x000fe200078ec0ff */
[C---:B------:R-:W-:Y:S01]  /*ead0*/  IMAD.U32 R13, R25.reuse, 0x10000, RZ ;  /* 0x00010000190d7824 */ /* 0x040fe200078e00ff */
[----:B------:R-:W-:Y:S01]  /*eae0*/  LOP3.LUT R24, R25, 0xffff0000, RZ, 0xc0, !PT ;  /* 0xffff000019187812 */ /* 0x000fe200078ec0ff */
[----:B------:R-:W-:Y:S01]  /*eaf0*/  IMAD.U32 R25, R56, 0x10000, RZ ;  /* 0x0001000038197824 */ /* 0x000fe200078e00ff */
[C---:B------:R-:W-:Y:S01]  /*eb00*/  LOP3.LUT R15, R26.reuse, 0xffff0000, RZ, 0xc0, !PT ;  /* 0xffff00001a0f7812 */ /* 0x040fe200078ec0ff */
[----:B------:R-:W-:Y:S01]  /*eb10*/  IMAD.U32 R14, R26, 0x10000, RZ ;  /* 0x000100001a0e7824 */ /* 0x000fe200078e00ff */
[C---:B------:R-:W-:Y:S01]  /*eb20*/  LOP3.LUT R26, R27.reuse, 0xffff0000, RZ, 0xc0, !PT ;  /* 0xffff00001b1a7812 */ /* 0x040fe200078ec0ff */
[----:B------:R-:W-:-:S02]  /*eb30*/  IMAD.U32 R20, R27, 0x10000, RZ ;  /* 0x000100001b147824 */ /* 0x000fc400078e00ff */
[----:B------:R-:W-:Y:S01]  /*eb40*/  FMUL.FTZ R31, R11, R25 ;  /* 0x000000190b1f7220 */ /* 0x000fe20000410000 */
[----:B------:R-:W-:Y:S02]  /*eb50*/  IMAD.U32 R27, R67, 0x10000, RZ ;  /* 0x00010000431b7824 */ /* 0x000fe400078e00ff */
[----:B------:R-:W-:Y:S01]  /*eb60*/  FMUL.FTZ R33, R11, R21 ;  /* 0x000000150b217220 */ /* 0x000fe20000410000 */
[----:B------:R-:W-:Y:S01]  /*eb70*/  IMAD.U32 R11, R71, 0x10000, RZ ;  /* 0x00010000470b7824 */ /* 0x000fe200078e00ff */
[----:B------:R-:W-:Y:S01]  /*eb80*/  LOP3.LUT R67, R67, 0xffff0000, RZ, 0xc0, !PT ;  /* 0xffff000043437812 */ /* 0x000fe200078ec0ff */
[----:B------:R-:W-:Y:S01]  /*eb90*/  FMUL.FTZ R35, R13, R27 ;  /* 0x0000001b0d237220 */ /* 0x000fe20000410000 */
[----:B------:R-:W-:Y:S01]  /*eba0*/  LOP3.LUT R71, R71, 0xffff0000, RZ, 0xc0, !PT ;  /* 0xffff000047477812 */ /* 0x000fe200078ec0ff */
[----:B-----5:R-:W0:Y:S02]  /*ebb0*/  LDS.128 R4, [R32] ;  /* 0x0000000020047984 */ /* 0x020e240000000c00 */
[C---:B0-----:R-:W-:Y:S01]  /*ebc0*/  IMAD.U32 R0, R4.reuse, 0x10000, RZ ;  /* 0x0001000004007824 */ /* 0x041fe200078e00ff */
[----:B------:R-:W-:Y:S01]  /*ebd0*/  LOP3.LUT R4, R4, 0xffff0000, RZ, 0xc0, !PT ;  /* 0xffff000004047812 */ /* 0x000fe200078ec0ff */
[C---:B------:R-:W-:Y:S01]  /*ebe0*/  IMAD.U32 R8, R5.reuse, 0x10000, RZ ;  /* 0x0001000005087824 */ /* 0x040fe200078e00ff */
[----:B------:R-:W-:Y:S01]  /*ebf0*/  LOP3.LUT R5, R5, 0xffff0000, RZ, 0xc0, !PT ;  /* 0xffff000005057812 */ /* 0x000fe200078ec0ff */
[----:B------:R-:W-:Y:S01]  /*ec00*/  FFMA.FTZ R30, R0, R21, -R31 ;  /* 0x00000015001e7223 */ /* 0x000fe2000001081f */
[----:B------:R-:W-:-:S02]  /*ec10*/  IMAD.U32 R31, R69, 0x10000, RZ ;  /* 0x00010000451f7824 */ /* 0x000fc400078e00ff */
[----:B------:R-:W-:Y:S01]  /*ec20*/  FFMA.FTZ R33, R0, R25, R33 ;  /* 0x0000001900217223 */ /* 0x000fe20000010021 */
[----:B------:R-:W-:Y:S02]  /*ec30*/  IMAD.U32 R21, R29, 0x10000, RZ ;  /* 0x000100001d157824 */ /* 0x000fe400078e00ff */
[-C--:B------:R-:W-:Y:S01]  /*ec40*/  FMUL.FTZ R25, R13, R11.reuse ;  /* 0x0000000b0d197220 */ /* 0x080fe20000410000 */
[----:B------:R-:W-:Y:S01]  /*ec50*/  FFMA.FTZ R35, R8, R11, -R35 ;  /* 0x0000000b08237223 */ /* 0x000fe20000010823 */
[----:B------:R-:W-:Y:S02]  /*ec60*/  IMAD.U32 R10, R7, 0x10000, RZ ;  /* 0x00010000070a7824 */ /* 0x000fe400078e00ff */
[C---:B------:R-:W-:Y:S01]  /*ec70*/  FMUL.FTZ R11, R20.reuse, R31 ;  /* 0x0000001f140b7220 */ /* 0x040fe20000410000 */
[----:B------:R-:W-:Y:S01]  /*ec80*/  FMUL.FTZ R0, R20, R21 ;  /* 0x0000001514007220 */ /* 0x000fe20000410000 */
[----:B------:R-:W-:Y:S01]  /*ec90*/  LOP3.LUT R13, R56, 0xffff0000, RZ, 0xc0, !PT ;  /* 0xffff0000380d7812 */ /* 0x000fe200078ec0ff */
[----:B------:R-:W-:Y:S01]  /*eca0*/  FFMA.FTZ R27, R8, R27, R25 ;  /* 0x0000001b081b7223 */ /* 0x000fe20000010019 */
[----:B------:R-:W-:Y:S01]  /*ecb0*/  FFMA.FTZ R20, R10, R21, -R11 ;  /* 0x000000150a147223 */ /* 0x000fe2000001080b */
[----:B------:R-:W-:Y:S01]  /*ecc0*/  LOP3.LUT R11, R70, 0xffff0000, RZ, 0xc0, !PT ;  /* 0xffff0000460b7812 */ /* 0x000fe200078ec0ff */
[----:B------:R-:W-:-:S02]  /*ecd0*/  IMAD.U32 R8, R68, 0x10000, RZ ;  /* 0x0001000044087824 */ /* 0x000fc400078e00ff */
[----:B------:R-:W-:Y:S01]  /*ece0*/  FMUL.FTZ R21, R12, R13 ;  /* 0x0000000d0c157220 */ /* 0x000fe20000410000 */
[----:B------:R-:W-:Y:S01]  /*ecf0*/  FFMA.FTZ R31, R10, R31, R0 ;  /* 0x0000001f0a1f7223 */ /* 0x000fe20000010000 */
[----:B------:R-:W-:Y:S02]  /*ed00*/  IMAD.U32 R0, R28, 0x10000, RZ ;  /* 0x000100001c007824 */ /* 0x000fe400078e00ff */
[-C--:B------:R-:W-:Y:S01]  /*ed10*/  FMUL.FTZ R25, R12, R11.reuse ;  /* 0x0000000b0c197220 */ /* 0x080fe20000410000 */
[----:B------:R-:W-:Y:S01]  /*ed20*/  FFMA.FTZ R21, R4, R11, -R21 ;  /* 0x0000000b04157223 */ /* 0x000fe20000010815 */
[----:B------:R-:W-:Y:S01]  /*ed30*/  FMUL.FTZ R12, R24, R67 ;  /* 0x00000043180c7220 */ /* 0x000fe20000410000 */
[----:B------:R-:W-:Y:S02]  /*ed40*/  IMAD.U32 R9, R6, 0x10000, RZ ;  /* 0x0001000006097824 */ /* 0x000fe400078e00ff */
[----:B------:R-:W-:Y:S01]  /*ed50*/  FFMA.FTZ R10, R4, R13, R25 ;  /* 0x0000000d040a7223 */ /* 0x000fe20000010019 */
[-C--:B------:R-:W-:Y:S01]  /*ed60*/  FMUL.FTZ R24, R24, R71.reuse ;  /* 0x0000004718187220 */ /* 0x080fe20000410000 */
[----:B------:R-:W-:Y:S01]  /*ed70*/  FMUL.FTZ R4, R14, R8 ;  /* 0x000000080e047220 */ /* 0x000fe20000410000 */
[----:B------:R-:W-:Y:S01]  /*ed80*/  LOP3.LUT R68, R68, 0xffff0000, RZ, 0xc0, !PT ;  /* 0xffff000044447812 */ /* 0x000fe200078ec0ff */
[-C--:B------:R-:W-:Y:S01]  /*ed90*/  FMUL.FTZ R14, R14, R0.reuse ;  /* 0x000000000e0e7220 */ /* 0x080fe20000410000 */
[----:B------:R-:W-:Y:S01]  /*eda0*/  LOP3.LUT R69, R69, 0xffff0000, RZ, 0xc0, !PT ;  /* 0xffff000045457812 */ /* 0x000fe200078ec0ff */
[C---:B------:R-:W-:Y:S01]  /*edb0*/  FFMA.FTZ R12, R5.reuse, R71, -R12 ;  /* 0x00000047050c7223 */ /* 0x040fe2000001080c */
[----:B------:R-:W-:Y:S01]  /*edc0*/  LOP3.LUT R28, R28, 0xffff0000, RZ, 0xc0, !PT ;  /* 0xffff00001c1c7812 */ /* 0x000fe200078ec0ff */
[----:B------:R-:W-:Y:S01]  /*edd0*/  FFMA.FTZ R24, R5, R67, R24 ;  /* 0x0000004305187223 */ /* 0x000fe20000010018 */
[----:B------:R-:W-:Y:S01]  /*ede0*/  LOP3.LUT R29, R29, 0xffff0000, RZ, 0xc0, !PT ;  /* 0xffff00001d1d7812 */ /* 0x000fe200078ec0ff */
[----:B------:R-:W-:Y:S01]  /*edf0*/  FFMA.FTZ R0, R9, R0, -R4 ;  /* 0x0000000009007223 */ /* 0x000fe20000010804 */
[----:B------:R-:W-:Y:S01]  /*ee00*/  LOP3.LUT R6, R6, 0xffff0000, RZ, 0xc0, !PT ;  /* 0xffff000006067812 */ /* 0x000fe200078ec0ff */
[----:B------:R-:W-:Y:S01]  /*ee10*/  FMUL.FTZ R5, R15, R68 ;  /* 0x000000440f057220 */ /* 0x000fe20000410000 */
[----:B------:R-:W-:Y:S01]  /*ee20*/  LOP3.LUT R7, R7, 0xffff0000, RZ, 0xc0, !PT ;  /* 0xffff000007077812 */ /* 0x000fe200078ec0ff */
        /* <DEDUP_REMOVED lines=18> */
.L_x_8309:
[----:B------:R-:W-:Y:S05]  /*ef50*/  BSYNC B0 ;  /* 0x0000000000007941 */ /* 0x000fea0003800000 */
.L_x_8281:
        /* <DEDUP_REMOVED lines=8> */
.L_x_8278:
[----:B------:R-:W-:-:S05]  /*efe0*/  IMAD.U32 R0, RZ, RZ, UR39 ;  /* 0x00000027ff007e24 */ /* 0x000fca000f8e00ff */
[----:B------:R-:W-:-:S13]  /*eff0*/  ISETP.NE.AND P0, PT, R0, 0x3, PT ;  /* 0x000000030000780c */ /* 0x000fda0003f05270 */
[----:B------:R-:W-:Y:S05]  /*f000*/  @!P0 BRA `(.L_x_8326) ;  /* 0x0000000000048947 */ /* 0x000fea0003800000 */
[----:B------:R-:W-:Y:S01]  /*f010*/  BPT.TRAP 0x1 ;  /* 0x000000040000795c */ /* 0x000fe20000300000 */
.L_x_8326:
[----:B------:R-:W-:Y:S01]  /*f020*/  IMAD R90, R184, 0x8, R18 ;  /* 0x00000008b85a7824 */ /* 0x000fe200078e0212 */
[----:B0--3--:R-:W-:-:S04]  /*f030*/  SHF.L.U32 R3, R187, 0x1f, RZ ;  /* 0x0000001fbb037819 */ /* 0x009fc800000006ff */
[----:B------:R0:W3:Y:S01]  /*f040*/  SYNCS.PHASECHK.TRANS64.TRYWAIT P1, [R90+URZ+0x28830], R3 ;  /* 0x028830035a0075a7 */ /* 0x0000e2000802017f */
[----:B------:R-:W-:Y:S05]  /*f050*/  @!P0 BRA `(.L_x_8327) ;  /* 0x0000000000048947 */ /* 0x000fea0003800000 */
[----:B------:R-:W-:Y:S01]  /*f060*/  BPT.TRAP 0x1 ;  /* 0x000000040000795c */ /* 0x000fe20000300000 */
.L_x_8327:
[----:B------:R-:W-:Y:S01]  /*f070*/  VIADD R0, R18, 0x18400 ;  /* 0x0001840012007836 */ /* 0x000fe20000000000 */
[----:B--2---:R-:W-:Y:S01]  /*f080*/  LOP3.LUT R4, R36, 0x10000, RZ, 0xfc, !PT ;  /* 0x0001000024047812 */ /* 0x004fe200078efcff */
[----:B------:R-:W-:-:S03]  /*f090*/  IMAD.MOV.U32 R5, RZ, RZ, 0x40000040 ;  /* 0x40000040ff057424 */ /* 0x000fc600078e00ff */
[----:B------:R-:W-:-:S04]  /*f0a0*/  SHF.R.U32.HI R0, RZ, 0x4, R0 ;  /* 0x00000004ff007819 */ /* 0x000fc80000011600 */
[----:B------:R-:W-:-:S04]  /*f0b0*/  LOP3.LUT R0, R0, 0x3fff, RZ, 0xc0, !PT ;  /* 0x00003fff00007812 */ /* 0x000fc800078ec0ff */
[----:B------:R-:W-:Y:S01]  /*f0c0*/  LOP3.LUT R7, R0, 0x10000, RZ, 0xfc, !PT ;  /* 0x0001000000077812 */ /* 0x000fe200078efcff */
[----:B---3--:R-:W-:Y:S06]  /*f0d0*/  @P1 BRA `(.L_x_8328) ;  /* 0x0000000000081947 */ /* 0x008fec0003800000 */
[----:B------:R-:W2:Y:S02]  /*f0e0*/  SYNCS.PHASECHK.TRANS64.TRYWAIT P1, [R90+URZ+0x28830], R3 ;  /* 0x028830035a0075a7 */ /* 0x000ea4000802017f */
[----:B--2---:R-:W-:Y:S05]  /*f0f0*/  @!P1 BRA `(.L_x_8329) ;  /* 0x000001bc00a89947 */ /* 0x004fea0003800000 */
.L_x_8328:
[----:B------:R-:W-:Y:S01]  /*f100*/  IMAD R94, R184, 0x800, R7 ;  /* 0x00000800b85e7824 */ /* 0x000fe200078e0207 */
[----:B------:R-:W-:Y:S05]  /*f110*/  WARPSYNC.ALL ;  /* 0x0000000000007948 */ /* 0x000fea0003800000 */
[----:B------:R-:W-:Y:S01]  /*f120*/  IMAD.MOV.U32 R95, RZ, RZ, 0x40000040 ;  /* 0x40000040ff5f7424 */ /* 0x000fe200078e00ff */
[C---:B------:R-:W-:Y:S01]  /*f130*/  R2UR UR4, R4.reuse ;  /* 0x00000000040472ca */ /* 0x040fe200000e0000 */
[----:B-1---5:R-:W-:Y:S01]  /*f140*/  WARPGROUP.ARRIVE ;  /* 0x00000000000079c5 */ /* 0x022fe20000000000 */
[----:B------:R-:W-:Y:S01]  /*f150*/  R2UR UR5, R5 ;  /* 0x00000000050572ca */ /* 0x000fe200000e0000 */
[----:B------:R-:W-:Y:S01]  /*f160*/  VIADD R192, R4, 0x2 ;  /* 0x0000000204c07836 */ /* 0x000fe20000000000 */
[C---:B------:R-:W-:Y:S01]  /*f170*/  R2UR UR6, R94.reuse ;  /* 0x000000005e0672ca */ /* 0x040fe200000e0000 */
[----:B------:R-:W-:Y:S01]  /*f180*/  VIADD R8, R94, 0x2 ;  /* 0x000000025e087836 */ /* 0x000fe20000000000 */
[----:B------:R-:W-:Y:S01]  /*f190*/  R2UR UR7, R95 ;  /* 0x000000005f0772ca */ /* 0x000fe200000e0000 */
[----:B------:R-:W-:-:S02]  /*f1a0*/  IMAD.MOV.U32 R193, RZ, RZ, 0x40000040 ;  /* 0x40000040ffc17424 */ /* 0x000fc400078e00ff */
[----:B------:R-:W-:Y:S02]  /*f1b0*/  IMAD.MOV.U32 R9, RZ, RZ, 0x40000040 ;  /* 0x40000040ff097424 */ /* 0x000fe400078e00ff */
[C---:B------:R-:W-:Y:S02]  /*f1c0*/  VIADD R190, R4.reuse, 0x4 ;  /* 0x0000000404be7836 */ /* 0x040fe40000000000 */
[----:B------:R-:W-:Y:S02]  /*f1d0*/  IMAD.MOV.U32 R191, RZ, RZ, 0x40000040 ;  /* 0x40000040ffbf7424 */ /* 0x000fe400078e00ff */
[----:B------:R-:W-:Y:S02]  /*f1e0*/  VIADD R20, R4, 0x6 ;  /* 0x0000000604147836 */ /* 0x000fe40000000000 */
[----:B------:R-:W-:Y:S02]  /*f1f0*/  IMAD.MOV.U32 R21, RZ, RZ, 0x40000040 ;  /* 0x40000040ff157424 */ /* 0x000fe400078e00ff */
[----:B------:R-:W-:Y:S01]  /*f200*/  HGMMA.64x128x16.F32.BF16 R24, gdesc[UR4], RZ, !UPT, gsb0 ;  /* 0x01e00000041879f0 */ /* 0x000fe2000c0018ff */
[----:B------:R-:W-:Y:S01]  /*f210*/  R2UR UR4, R192 ;  /* 0x00000000c00472ca */ /* 0x000fe200000e0000 */
[----:B------:R-:W-:Y:S01]  /*f220*/  VIADD R14, R4, 0x400 ;  /* 0x00000400040e7836 */ /* 0x000fe20000000000 */
[----:B------:R-:W-:Y:S01]  /*f230*/  R2UR UR5, R193 ;  /* 0x00000000c10572ca */ /* 0x000fe200000e0000 */
[----:B------:R-:W-:Y:S01]  /*f240*/  IMAD.MOV.U32 R15, RZ, RZ, 0x40000040 ;  /* 0x40000040ff0f7424 */ /* 0x000fe200078e00ff */
[----:B------:R-:W-:Y:S01]  /*f250*/  R2UR UR6, R8 ;  /* 0x00000000080672ca */ /* 0x000fe200000e0000 */
[----:B------:R-:W-:Y:S01]  /*f260*/  VIADD R8, R94, 0x4 ;  /* 0x000000045e087836 */ /* 0x000fe20000000000 */
[----:B------:R-:W-:Y:S01]  /*f270*/  R2UR UR7, R9 ;  /* 0x00000000090772ca */ /* 0x000fe200000e0000 */
[----:B------:R-:W-:-:S02]  /*f280*/  IMAD.MOV.U32 R9, RZ, RZ, 0x40000040 ;  /* 0x40000040ff097424 */ /* 0x000fc400078e00ff */
[C---:B------:R-:W-:Y:S02]  /*f290*/  VIADD R12, R4.reuse, 0x402 ;  /* 0x00000402040c7836 */ /* 0x040fe40000000000 */
[----:B------:R-:W-:Y:S02]  /*f2a0*/  IMAD.MOV.U32 R13, RZ, RZ, 0x40000040 ;  /* 0x40000040ff0d7424 */ /* 0x000fe400078e00ff */
[----:B------:R-:W-:Y:S02]  /*f2b0*/  VIADD R10, R4, 0x404 ;  /* 0x00000404040a7836 */ /* 0x000fe40000000000 */
[----:B------:R-:W-:Y:S02]  /*f2c0*/  IMAD.MOV.U32 R11, RZ, RZ, 0x40000040 ;  /* 0x40000040ff0b7424 */ /* 0x000fe400078e00ff */
[----:B------:R-:W-:Y:S01]  /*f2d0*/  IMAD.MOV.U32 R95, RZ, RZ, 0x40000040 ;  /* 0x40000040ff5f7424 */ /* 0x000fe200078e00ff */
[----:B------:R-:W-:Y:S02]  /*f2e0*/  WARPGROUP.DEPBAR.LE gsb0, 0x0 ;  /* 0x00008000000079c5 */ /* 0x000fe40000010000 */
[----:B------:R-:W-:-:S06]  /*f2f0*/  WARPGROUP.ARRIVE ;  /* 0x00000000000079c5 */ /* 0x000fcc0000000000 */
[----:B------:R-:W-:Y:S01]  /*f300*/  HGMMA.64x128x16.F32.BF16 R24, gdesc[UR4], R24, gsb0 ;  /* 0x01e00000041879f0 */ /* 0x000fe20008001818 */
        /* <DEDUP_REMOVED lines=48> */
[----:B------:R-:W-:Y:S02]  /*f610*/  R2UR UR6, R94 ;  /* 0x000000005e0672ca */ /* 0x000fe400000e0000 */
[----:B------:R-:W-:Y:S01]  /*f620*/  R2UR UR7, R95 ;  /* 0x000000005f0772ca */ /* 0x000fe200000e0000 */
[----:B------:R-:W-:Y:S02]  /*f630*/  WARPGROUP.DEPBAR.LE gsb0, 0x0 ;  /* 0x00008000000079c5 */ /* 0x000fe40000010000 */
[----:B------:R-:W-:-:S10]  /*f640*/  WARPGROUP.ARRIVE ;  /* 0x00000000000079c5 */ /* 0x000fd40000000000 */
[----:B------:R-:W-:Y:S03]  /*f650*/  HGMMA.64x128x16.F32.BF16 R24, gdesc[UR4], R24, gsb0 ;  /* 0x01e00000041879f0 */ /* 0x000fe60008001818 */
[----:B------:R-:W-:Y:S02]  /*f660*/  WARPGROUP.DEPBAR.LE gsb0, 0x0 ;  /* 0x00008000000079c5 */ /* 0x000fe40000010000 */
[----:B------:R-:W-:Y:S05]  /*f670*/  @!P0 BRA `(.L_x_8330) ;  /* 0x0000000000048947 */ /* 0x000fea0003800000 */
[----:B------:R-:W-:Y:S01]  /*f680*/  BPT.TRAP 0x1 ;  /* 0x000000040000795c */ /* 0x000fe20000300000 */
.L_x_8330:
[----:B------:R-:W-:Y:S01]  /*f690*/  ULDC UR4, c[0x0][0x9d8] ;  /* 0x0002760000047ab9 */ /* 0x000fe20000000800 */
[----:B0-2---:R-:W-:Y:S02]  /*f6a0*/  VIADD R90, R90, 0x28840 ;  /* 0x000288405a5a7836 */ /* 0x005fe40000000000 */
[----:B------:R-:W-:Y:S01]  /*f6b0*/  FMUL.FTZ R6, R24, UR4 ;  /* 0x0000000418067c20 */ /* 0x000fe20008410000 */
[----:B----4-:R-:W-:Y:S01]  /*f6c0*/  FMUL.FTZ R89, R25, UR4 ;  /* 0x0000000419597c20 */ /* 0x010fe20008410000 */
[----:B------:R-:W0:Y:S01]  /*f6d0*/  LDC R24, c[0x0][0x448] ;  /* 0x00011200ff187b82 */ /* 0x000e220000000800 */
[----:B------:R-:W-:Y:S01]  /*f6e0*/  FMUL.FTZ R95, R33, UR4 ;  /* 0x00000004215f7c20 */ /* 0x000fe20008410000 */
[----:B------:R-:W-:Y:S01]  /*f6f0*/  FMUL.FTZ R33, R39, UR4 ;  /* 0x0000000427217c20 */ /* 0x000fe20008410000 */
[----:B------:R-:W-:Y:S01]  /*f700*/  FMUL.FTZ R39, R50, UR4 ;  /* 0x0000000432277c20 */ /* 0x000fe20008410000 */
[----:B------:R-:W-:Y:S01]  /*f710*/  FMUL.FTZ R50, R66, UR4 ;  /* 0x0000000442327c20 */ /* 0x000fe20008410000 */
[----:B------:R-:W-:Y:S01]  /*f720*/  FMUL.FTZ R66, R73, UR4 ;  /* 0x0000000449427c20 */ /* 0x000fe20008410000 */
[----:B------:R-:W-:-:S02]  /*f730*/  IMAD.IADD R73, R200, 0x1, R198 ;  /* 0x00000001c8497824 */ /* 0x000fc400078e02c6 */
[----:B------:R-:W-:Y:S01]  /*f740*/  FMUL.FTZ R104, R52, UR4 ;  /* 0x0000000434687c20 */ /* 0x000fe20008410000 */
[----:B------:R-:W-:Y:S01]  /*f750*/  FMUL.FTZ R52, R70, UR4 ;  /* 0x0000000446347c20 */ /* 0x000fe20008410000 */
[----:B------:R-:W-:Y:S01]  /*f760*/  FMUL.FTZ R70, R81, UR4 ;  /* 0x0000000451467c20 */ /* 0x000fe20008410000 */
[----:B------:R-:W-:Y:S01]  /*f770*/  FMUL.FTZ R3, R27, UR4 ;  /* 0x000000041b037c20 */ /* 0x000fe20008410000 */
[----:B------:R-:W-:Y:S01]  /*f780*/  FMUL.FTZ R97, R37, UR4 ;  /* 0x0000000425617c20 */ /* 0x000fe20008410000 */
[----:B------:R-:W-:Y:S01]  /*f790*/  FMUL.FTZ R101, R45, UR4 ;  /* 0x000000042d657c20 */ /* 0x000fe20008410000 */
[----:B------:R-:W-:Y:S01]  /*f7a0*/  FMUL.FTZ R37, R46, UR4 ;  /* 0x000000042e257c20 */ /* 0x000fe20008410000 */
        /* <DEDUP_REMOVED lines=10> */
[----:B0-----:R-:W-:Y:S01]  /*f850*/  ISETP.NE.AND P1, PT, R24, 0x1, PT ;  /* 0x000000011800780c */ /* 0x001fe20003f25270 */
        /* <DEDUP_REMOVED lines=12> */
[----:B------:R-:W0:Y:S01]  /*f920*/  @P1 LDC R24, c[0x0][0x44c] ;  /* 0x00011300ff181b82 */ /* 0x000e220000000800 */
[----:B------:R-:W-:Y:S01]  /*f930*/  FMUL.FTZ R61, R65, UR4 ;  /* 0x00000004413d7c20 */ /* 0x000fe20008410000 */
[----:B------:R-:W-:Y:S01]  /*f940*/  FMUL.FTZ R56, R78, UR4 ;  /* 0x000000044e387c20 */ /* 0x000fe20008410000 */
[----:B------:R-:W-:Y:S01]  /*f950*/  FMUL.FTZ R35, R42, UR4 ;  /* 0x000000042a237c20 */ /* 0x000fe20008410000 */
[----:B------:R-:W-:Y:S01]  /*f960*/  FMUL.FTZ R34, R43, UR4 ;  /* 0x000000042b227c20 */ /* 0x000fe20008410000 */
[----:B------:R-:W-:Y:S01]  /*f970*/  FMUL.FTZ R100, R44, UR4 ;  /* 0x000000042c647c20 */ /* 0x000fe20008410000 */
[----:B------:R-:W-:Y:S01]  /*f980*/  FMUL.FTZ R102, R48, UR4 ;  /* 0x0000000430667c20 */ /* 0x000fe20008410000 */
[----:B------:R-:W-:Y:S01]  /*f990*/  FMUL.FTZ R105, R53, UR4 ;  /* 0x0000000435697c20 */ /* 0x000fe20008410000 */
[----:B------:R-:W1:Y:S01]  /*f9a0*/  @P1 LDC R25, c[0x0][0x450] ;  /* 0x00011400ff191b82 */ /* 0x000e620000000800 */
        /* <DEDUP_REMOVED lines=15> */
[----:B0-----:R-:W-:-:S04]  /*faa0*/  @P1 IMAD.HI.U32 R24, R73, R24, RZ ;  /* 0x0000001849181227 */ /* 0x001fc800078e00ff */
[----:B------:R-:W-:Y:S01]  /*fab0*/  FMUL.FTZ R55, R79, UR4 ;  /* 0x000000044f377c20 */ /* 0x000fe20008410000 */
[----:B------:R-:W-:Y:S01]  /*fac0*/  FMUL.FTZ R69, R80, UR4 ;  /* 0x0000000450457c20 */ /* 0x000fe20008410000 */
[----:B------:R-:W-:Y:S01]  /*fad0*/  FMUL.FTZ R57, R82, UR4 ;  /* 0x0000000452397c20 */ /* 0x000fe20008410000 */
[----:B------:R-:W-:Y:S01]  /*fae0*/  FMUL.FTZ R42, R83, UR4 ;  /* 0x00000004532a7c20 */ /* 0x000fe20008410000 */
[----:B------:R-:W-:Y:S01]  /*faf0*/  FMUL.FTZ R71, R84, UR4 ;  /* 0x0000000454477c20 */ /* 0x000fe20008410000 */
[----:B------:R-:W-:Y:S01]  /*fb00*/  FMUL.FTZ R72, R85, UR4 ;  /* 0x0000000455487c20 */ /* 0x000fe20008410000 */
[----:B------:R-:W-:Y:S01]  /*fb10*/  FMUL.FTZ R43, R86, UR4 ;  /* 0x00000004562b7c20 */ /* 0x000fe20008410000 */
[----:B-1----:R-:W-:Y:S01]  /*fb20*/  @P1 SHF.R.U32.HI R73, RZ, R25, R24 ;  /* 0x00000019ff491219 */ /* 0x002fe20000011618 */
[----:B------:R-:W-:Y:S01]  /*fb30*/  FMUL.FTZ R44, R87, UR4 ;  /* 0x00000004572c7c20 */ /* 0x000fe20008410000 */
[----:B------:R-:W0:Y:S01]  /*fb40*/  LDC.64 R24, c[0x0][0x9e0] ;  /* 0x00027800ff187b82 */ /* 0x000e220000000a00 */
[C---:B------:R-:W-:Y:S01]  /*fb50*/  IADD3 R27, -R189.reuse, 0x1, R78 ;  /* 0x00000001bd1b7810 */ /* 0x040fe20007ffe14e */
[----:B------:R-:W1:Y:S01]  /*fb60*/  MUFU.TANH R6, R6 ;  /* 0x0000000600067308 */ /* 0x000e620000002400 */
[----:B------:R-:W2:Y:S01]  /*fb70*/  SHFL.IDX PT, R81, R73, RZ, 0x1c1f ;  /* 0x001c1fff49517589 */ /* 0x000ea200000e0000 */
[----:B------:R-:W-:Y:S01]  /*fb80*/  IMAD.U32 R75, RZ, RZ, UR38 ;  /* 0x00000026ff4b7e24 */ /* 0x000fe2000f8e00ff */
[----:B------:R-:W-:Y:S01]  /*fb90*/  ULDC UR52, c[0x0][0x9dc] ;  /* 0x0002770000347ab9 */ /* 0x000fe20000000800 */
[----:B------:R-:W-:Y:S01]  /*fba0*/  IADD3 R27, -R194, R27, R196 ;  /* 0x0000001bc21b7210 */ /* 0x000fe20007ffe1c4 */
[----:B------:R-:W-:Y:S01]  /*fbb0*/  ULOP3.LUT UR52, URZ, UR52, URZ, 0x33, !UPT ;  /* 0x000000343f347292 */ /* 0x000fe2000f8e333f */
[----:B------:R-:W-:-:S02]  /*fbc0*/  IADD3 R77, -R189, R196, R78 ;  /* 0x000000c4bd4d7210 */ /* 0x000fc40007ffe14e */
[----:B------:R-:W3:Y:S01]  /*fbd0*/  MUFU.TANH R89, R89 ;  /* 0x0000005900597308 */ /* 0x000ee20000002400 */
[----:B------:R-:W-:Y:S02]  /*fbe0*/  PRMT R90, R75, 0x654, R90 ;  /* 0x000006544b5a7816 */ /* 0x000fe4000000005a */
[----:B------:R-:W-:Y:S01]  /*fbf0*/  VIADD R75, R27, UR52 ;  /* 0x000000341b4b7c36 */ /* 0x000fe20008000000 */
[----:B------:R-:W-:Y:S01]  /*fc00*/  LEA R76, R88, 0xffffff80, 0x7 ;  /* 0xffffff80584c7811 */ /* 0x000fe200078e38ff */
[----:B------:R4:W-:Y:S03]  /*fc10*/  SYNCS.ARRIVE.TRANS64.RED.A1T0 RZ, [R90+URZ], RZ ;  /* 0x000000ff5aff79a7 */ /* 0x0009e6000810043f */
[----:B------:R-:W0:Y:S02]  /*fc20*/  MUFU.TANH R0, R0 ;  /* 0x0000000000007308 */ /* 0x000e240000002400 */
[----:B0-----:R-:W-:Y:S01]  /*fc30*/  ISETP.GE.AND P2, PT, R25, 0x1, PT ;  /* 0x000000011900780c */ /* 0x001fe20003f46270 */
[----:B------:R-:W-:-:S05]  /*fc40*/  IMAD.IADD R80, R27, 0x1, R24 ;  /* 0x000000011b507824 */ /* 0x000fca00078e0218 */
[----:B------:R-:W0:Y:S01]  /*fc50*/  MUFU.TANH R3, R3 ;  /* 0x0000000300037308 */ /* 0x000e220000002400 */
[----:B--2---:R-:W-:Y:S01]  /*fc60*/  IMAD.IADD R79, R75, 0x1, R81 ;  /* 0x000000014b4f7824 */ /* 0x004fe200078e0251 */
[----:B------:R-:W-:-:S06]  /*fc70*/  VIADDMNMX R82, R81, R80, R77, PT ;  /* 0x0000005051527246 */ /* 0x000fcc000380014d */
[----:B------:R-:W2:Y:S08]  /*fc80*/  MUFU.TANH R91, R91 ;  /* 0x0000005b005b7308 */ /* 0x000eb00000002400 */
        /* <DEDUP_REMOVED lines=59> */
[----:B-1234-:R-:W-:Y:S05]  /*10040*/  @!P2 BRA `(.L_x_8331) ;  /* 0x000000000050a947 */ /* 0x01efea0003800000 */
        /* <DEDUP_REMOVED lines=11> */
.L_x_8333:
[----:B------:R-:W-:-:S13]  /*10100*/  ISETP.NE.AND P3, PT, R25, 0x1, PT ;  /* 0x000000011900780c */ /* 0x000fda0003f65270 */
[----:B------:R-:W1:Y:S02]  /*10110*/  @P3 LDC.64 R26, c[0x0][0x9e8] ;  /* 0x00027a00ff1a3b82 */ /* 0x000e640000000a00 */
[----:B-1----:R-:W-:-:S05]  /*10120*/  @P3 IMAD.HI.U32 R26, R81, R26, RZ ;  /* 0x0000001a511a3227 */ /* 0x002fca00078e00ff */
[----:B------:R-:W-:-:S07]  /*10130*/  @P3 SHF.R.U32.HI R81, RZ, R27, R26 ;  /* 0x0000001bff513219 */ /* 0x000fce000001161a */
.L_x_8334:
[----:B------:R-:W-:Y:S05]  /*10140*/  BSYNC B0 ;  /* 0x0000000000007941 */ /* 0x000fea0003800000 */
.L_x_8332:
[----:B------:R-:W-:-:S04]  /*10150*/  IMAD R26, R81, R25, -R76 ;  /* 0x00000019511a7224 */ /* 0x000fc800078e0a4c */
[----:B------:R-:W-:-:S05]  /*10160*/  IMAD.IADD R26, R26, 0x1, -R189 ;  /* 0x000000011a1a7824 */ /* 0x000fca00078e0abd */
[----:B------:R-:W-:Y:S02]  /*10170*/  VIMNMX R79, R79, R26, !PT ;  /* 0x0000001a4f4f7248 */ /* 0x000fe40007fe0100 */
[----:B------:R-:W-:-:S07]  /*10180*/  VIADDMNMX R82, R26, R25, R82, PT ;  /* 0x000000191a527246 */ /* 0x000fce0003800152 */
.L_x_8331:
[C---:B------:R-:W-:Y:S01]  /*10190*/  ISETP.GE.AND P3, PT, R78.reuse, 0x2, PT ;  /* 0x000000024e00780c */ /* 0x040fe20003f66270 */
[----:B------:R-:W1:Y:S01]  /*101a0*/  SHFL.IDX PT, R73, R73, 0x1, 0x1c1f ;  /* 0x003c1f0049497f89 */ /* 0x000e6200000e0000 */
[----:B------:R-:W-:Y:S02]  /*101b0*/  ISETP.GE.AND P5, PT, R78, 0x9, PT ;  /* 0x000000094e00780c */ /* 0x000fe40003fa6270 */
[----:B------:R-:W-:Y:S02]  /*101c0*/  ISETP.GT.AND P4, PT, R79, 0x1, !P3 ;  /* 0x000000014f00780c */ /* 0x000fe40005f84270 */
[----:B------:R-:W-:Y:S02]  /*101d0*/  P2R R81, PR, RZ, 0x20 ;  /* 0x00000020ff517803 */ /* 0x000fe40000000000 */
[----:B------:R-:W-:-:S04]  /*101e0*/  ISETP.LT.OR P4, PT, R82, 0x2, P4 ;  /* 0x000000025200780c */ /* 0x000fc80002781670 */
[----:B------:R-:W-:Y:S02]  /*101f0*/  FSEL R89, R89, -INF , !P4 ;  /* 0xff80000059597808 */ /* 0x000fe40006000000 */
[----:B------:R-:W-:Y:S02]  /*10200*/  ISETP.GT.AND P4, PT, R79, 0x8, !P5 ;  /* 0x000000084f00780c */ /* 0x000fe40006f84270 */
[----:B------:R-:W-:Y:S02]  /*10210*/  ISETP.GE.AND P5, PT, R78, 0xa, PT ;  /* 0x0000000a4e00780c */ /* 0x000fe40003fa6270 */
[----:B------:R-:W-:Y:S02]  /*10220*/  ISETP.LT.OR P4, PT, R82, 0x9, P4 ;  /* 0x000000095200780c */ /* 0x000fe40002781670 */
[----:B------:R-:W-:Y:S02]  /*10230*/  P2R R83, PR, RZ, 0x20 ;  /* 0x00000020ff537803 */ /* 0x000fe40000000000 */
[----:B------:R-:W-:-:S02]  /*10240*/  FSEL R91, R91, -INF , !P4 ;  /* 0xff8000005b5b7808 */ /* 0x000fc40006000000 */
[C---:B------:R-:W-:Y:S02]  /*10250*/  ISETP.GT.AND P4, PT, R79.reuse, 0x9, !P5 ;  /* 0x000000094f00780c */ /* 0x040fe40006f84270 */
[----:B------:R-:W-:Y:S02]  /*10260*/  ISETP.GE.AND P5, PT, R78, 0x11, PT ;  /* 0x000000114e00780c */ /* 0x000fe40003fa6270 */
[----:B------:R-:W-:Y:S02]  /*10270*/  ISETP.LT.OR P4, PT, R82, 0xa, P4 ;  /* 0x0000000a5200780c */ /* 0x000fe40002781670 */
[----:B------:R-:W-:Y:S02]  /*10280*/  P2R R84, PR, RZ, 0x20 ;  /* 0x00000020ff547803 */ /* 0x000fe40000000000 */
[----:B0-----:R-:W-:Y:S02]  /*10290*/  FSEL R92, R92, -INF , !P4 ;  /* 0xff8000005c5c7808 */ /* 0x001fe40006000000 */
[----:B------:R-:W-:-:S02]  /*102a0*/  ISETP.GT.AND P4, PT, R79, 0x10, !P5 ;  /* 0x000000104f00780c */ /* 0x000fc40006f84270 */
[----:B------:R-:W-:Y:S02]  /*102b0*/  ISETP.GE.AND P5, PT, R78, 0x12, PT ;  /* 0x000000124e00780c */ /* 0x000fe40003fa6270 */
[----:B------:R-:W-:Y:S02]  /*102c0*/  ISETP.LT.OR P4, PT, R82, 0x11, P4 ;  /* 0x000000115200780c */ /* 0x000fe40002781670 */
[----:B------:R-:W-:Y:S02]  /*102d0*/  P2R R85, PR, RZ, 0x20 ;  /* 0x00000020ff557803 */ /* 0x000fe40000000000 */
[----:B------:R-:W-:Y:S02]  /*102e0*/  FSEL R94, R94, -INF , !P4 ;  /* 0xff8000005e5e7808 */ /* 0x000fe40006000000 */
[----:B------:R-:W-:Y:S02]  /*102f0*/  ISETP.GT.AND P4, PT, R79, 0x11, !P5 ;  /* 0x000000114f00780c */ /* 0x000fe40006f84270 */
[----:B------:R-:W-:-:S02]  /*10300*/  ISETP.GE.AND P5, PT, R78, 0x19, PT ;  /* 0x000000194e00780c */ /* 0x000fc40003fa6270 */
[----:B------:R-:W-:Y:S02]  /*10310*/  ISETP.LT.OR P4, PT, R82, 0x12, P4 ;  /* 0x000000125200780c */ /* 0x000fe40002781670 */
[----:B------:R-:W-:Y:S02]  /*10320*/  P2R R126, PR, RZ, 0x20 ;  /* 0x00000020ff7e7803 */ /* 0x000fe40000000000 */
[----:B------:R-:W-:Y:S02]  /*10330*/  FSEL R95, R95, -INF , !P4 ;  /* 0xff8000005f5f7808 */ /* 0x000fe40006000000 */
[----:B------:R-:W-:Y:S02]  /*10340*/  ISETP.GT.AND P4, PT, R79, 0x18, !P5 ;  /* 0x000000184f00780c */ /* 0x000fe40006f84270 */
[----:B------:R-:W-:Y:S02]  /*10350*/  ISETP.GE.AND P5, PT, R78, 0x1a, PT ;  /* 0x0000001a4e00780c */ /* 0x000fe40003fa6270 */
[----:B------:R-:W-:-:S02]  /*10360*/  ISETP.LT.OR P4, PT, R82, 0x19, P4 ;  /* 0x000000195200780c */ /* 0x000fc40002781670 */
[----:B------:R-:W-:Y:S02]  /*10370*/  P2R R86, PR, RZ, 0x20 ;  /* 0x00000020ff567803 */ /* 0x000fe40000000000 */
[----:B------:R-:W-:Y:S02]  /*10380*/  FSEL R96, R96, -INF , !P4 ;  /* 0xff80000060607808 */ /* 0x000fe40006000000 */
[----:B------:R-:W-:Y:S02]  /*10390*/  ISETP.GT.AND P4, PT, R79, 0x19, !P5 ;  /* 0x000000194f00780c */ /* 0x000fe40006f84270 */
[----:B------:R-:W-:Y:S02]  /*103a0*/  ISETP.GE.AND P5, PT, R78, 0x21, PT ;  /* 0x000000214e00780c */ /* 0x000fe40003fa6270 */
[----:B------:R-:W-:Y:S02]  /*103b0*/  ISETP.LT.OR P4, PT, R82, 0x1a, P4 ;  /* 0x0000001a5200780c */ /* 0x000fe40002781670 */
[----:B------:R-:W-:-:S02]  /*103c0*/  P2R R87, PR, RZ, 0x20 ;  /* 0x00000020ff577803 */ /* 0x000fc40000000000 */
[----:B------:R-:W-:Y:S02]  /*103d0*/  FSEL R97, R97, -INF , !P4 ;  /* 0xff80000061617808 */ /* 0x000fe40006000000 */
[----:B------:R-:W-:Y:S02]  /*103e0*/  ISETP.GT.AND P4, PT, R79, 0x20, !P5 ;  /* 0x000000204f00780c */ /* 0x000fe40006f84270 */
[----:B------:R-:W-:Y:S02]  /*103f0*/  ISETP.GE.AND P5, PT, R78, 0x22, PT ;  /* 0x000000224e00780c */ /* 0x000fe40003fa6270 */
[----:B------:R-:W-:Y:S02]  /*10400*/  ISETP.LT.OR P4, PT, R82, 0x21, P4 ;  /* 0x000000215200780c */ /* 0x000fe40002781670 */
[----:B------:R-:W-:Y:S02]  /*10410*/  P2R R90, PR, RZ, 0x20 ;  /* 0x00000020ff5a7803 */ /* 0x000fe40000000000 */
[----:B------:R-:W-:-:S02]  /*10420*/  FSEL R98, R98, -INF , !P4 ;  /* 0xff80000062627808 */ /* 0x000fc40006000000 */
[----:B------:R-:W-:Y:S02]  /*10430*/  ISETP.GT.AND P4, PT, R79, 0x21, !P5 ;  /* 0x000000214f00780c */ /* 0x000fe40006f84270 */
[----:B------:R-:W-:Y:S02]  /*10440*/  ISETP.GE.AND P5, PT, R78, 0x29, PT ;  /* 0x000000294e00780c */ /* 0x000fe40003fa6270 */
[----:B------:R-:W-:Y:S02]  /*10450*/  ISETP.LT.OR P4, PT, R82, 0x22, P4 ;  /* 0x000000225200780c */ /* 0x000fe40002781670 */
[----:B------:R-:W-:Y:S02]  /*10460*/  P2R R108, PR, RZ, 0x20 ;  /* 0x00000020ff6c7803 */ /* 0x000fe40000000000 */
[----:B------:R-:W-:Y:S02]  /*10470*/  FSEL R99, R99, -INF , !P4 ;  /* 0xff80000063637808 */ /* 0x000fe40006000000 */
        /* <DEDUP_REMOVED lines=89> */
[----:B------:R-:W-:Y:S02]  /*10a10*/  FSEL R68, R68, -INF , !P4 ;  /* 0xff80000044447808 */ /* 0x000fe40006000000 */
        /* <DEDUP_REMOVED lines=10> */
[----:B------:R-:W-:Y:S01]  /*10ac0*/  FSEL R58, R71, -INF , !P6 ;  /* 0xff800000473a7808 */ /* 0x000fe20007000000 */
[----:B-1----:R-:W-:Y:S01]  /*10ad0*/  IMAD.IADD R71, R75, 0x1, R73 ;  /* 0x000000014b477824 */ /* 0x002fe200078e0249 */
        /* <DEDUP_REMOVED lines=10> */
[----:B------:R-:W-:Y:S01]  /*10b80*/  VIADDMNMX R72, R73, R80, R77, PT ;  /* 0x0000005049487246 */ /* 0x000fe2000380014d */
[----:B------:R-:W-:Y:S06]  /*10b90*/  @!P2 BRA `(.L_x_8335) ;  /* 0x000000000050a947 */ /* 0x000fec0003800000 */
        /* <DEDUP_REMOVED lines=11> */
.L_x_8337:
[----:B------:R-:W-:-:S13]  /*10c50*/  ISETP.NE.AND P6, PT, R25, 0x1, PT ;  /* 0x000000011900780c */ /* 0x000fda0003fc5270 */
[----:B------:R-:W0:Y:S02]  /*10c60*/  @P6 LDC.64 R26, c[0x0][0x9e8] ;  /* 0x00027a00ff1a6b82 */ /* 0x000e240000000a00 */
[----:B0-----:R-:W-:-:S05]  /*10c70*/  @P6 IMAD.HI.U32 R26, R73, R26, RZ ;  /* 0x0000001a491a6227 */ /* 0x001fca00078e00ff */
[----:B------:R-:W-:-:S07]  /*10c80*/  @P6 SHF.R.U32.HI R73, RZ, R27, R26 ;  /* 0x0000001bff496219 */ /* 0x000fce000001161a */
.L_x_8338:
[----:B------:R-:W-:Y:S05]  /*10c90*/  BSYNC B0 ;  /* 0x0000000000007941 */ /* 0x000fea0003800000 */
.L_x_8336:
[----:B------:R-:W-:-:S04]  /*10ca0*/  IMAD R76, R73, R25, -R76 ;  /* 0x00000019494c7224 */ /* 0x000fc800078e0a4c */
[----:B------:R-:W-:-:S05]  /*10cb0*/  IMAD.IADD R76, R76, 0x1, -R189 ;  /* 0x000000014c4c7824 */ /* 0x000fca00078e0abd */
[----:B------:R-:W-:Y:S02]  /*10cc0*/  VIMNMX R71, R71, R76, !PT ;  /* 0x0000004c47477248 */ /* 0x000fe40007fe0100 */
[----:B------:R-:W-:-:S07]  /*10cd0*/  VIADDMNMX R72, R76, R25, R72, PT ;  /* 0x000000194c487246 */ /* 0x000fce0003800148 */
.L_x_8335:
[----:B------:R-:W-:Y:S01]  /*10ce0*/  ISETP.GT.AND P3, PT, R71, 0x1, !P3 ;  /* 0x000000014700780c */ /* 0x000fe20005f64270 */
[----:B------:R-:W-:Y:S01]  /*10cf0*/  ULDC UR51, c[0x0][0x988] ;  /* 0x0002620000337ab9 */ /* 0x000fe20000000800 */
        /* <DEDUP_REMOVED lines=29> */
[C---:B------:R-:W-:Y:S02]  /*10ed0*/  ISETP.LT.OR P3, PT, R72.reuse, 0x12, P3 ;  /* 0x000000124800780c */ /* 0x040fe40001f61670 */
[----:B------:R-:W-:Y:S02]  /*10ee0*/  FMNMX.FTZ R27, R103, R26, !PT ;  /* 0x0000001a671b7209 */ /* 0x000fe40007810000 */
[----:B------:R-:W-:Y:S02]  /*10ef0*/  FSEL R31, R31, -INF , !P3 ;  /* 0xff8000001f1f7808 */ /* 0x000fe40005800000 */
        /* <DEDUP_REMOVED lines=45> */
[----:B------:R-:W-:Y:S01]  /*111d0*/  ISETP.GT.AND P4, PT, R71, 0x71, !P4 ;  /* 0x000000714700780c */ /* 0x000fe20006784270 */
[----:B------:R-:W0:Y:S01]  /*111e0*/  SHFL.BFLY PT, R26, R27, 0x2, 0x1f ;  /* 0x0c401f001b1a7f89 */ /* 0x000e2200000e0000 */
[----:B------:R-:W-:Y:S02]  /*111f0*/  FSEL R39, R39, -INF , !P3 ;  /* 0xff80000027277808 */ /* 0x000fe40005800000 */
[----:B------:R-:W-:Y:S02]  /*11200*/  ISETP.NE.AND P3, PT, R111, RZ, PT ;  /* 0x000000ff6f00720c */ /* 0x000fe40003f65270 */
[C---:B------:R-:W-:Y:S02]  /*11210*/  ISETP.GT.AND P5, PT, R71.reuse, 0x78, !P5 ;  /* 0x000000784700780c */ /* 0x040fe40006fa4270 */
[----:B------:R-:W-:Y:S02]  /*11220*/  ISETP.GT.AND P3, PT, R71, 0x31, !P3 ;  /* 0x000000314700780c */ /* 0x000fe40005f64270 */
[----:B------:R-:W-:-:S02]  /*11230*/  ISETP.LT.OR P4, PT, R72, 0x72, P4 ;  /* 0x000000724800780c */ /* 0x000fc40002781670 */
[C---:B------:R-:W-:Y:S02]  /*11240*/  ISETP.LT.OR P3, PT, R72.reuse, 0x32, P3 ;  /* 0x000000324800780c */ /* 0x040fe40001f61670 */
[----:B------:R-:W-:Y:S02]  /*11250*/  ISETP.LT.OR P5, PT, R72, 0x79, P5 ;  /* 0x000000794800780c */ /* 0x000fe40002fa1670 */
[----:B------:R-:W-:Y:S02]  /*11260*/  FSEL R38, R38, -INF , !P3 ;  /* 0xff80000026267808 */ /* 0x000fe40005800000 */
[----:B------:R-:W-:Y:S02]  /*11270*/  ISETP.NE.AND P3, PT, R112, RZ, PT ;  /* 0x000000ff7000720c */ /* 0x000fe40003f65270 */
[----:B------:R-:W-:Y:S02]  /*11280*/  FSEL R42, R42, -INF , !P4 ;  /* 0xff8000002a2a7808 */ /* 0x000fe40006000000 */
[----:B------:R-:W-:-:S02]  /*11290*/  ISETP.GT.AND P3, PT, R71, 0x38, !P3 ;  /* 0x000000384700780c */ /* 0x000fc40005f64270 */
[----:B0-----:R-:W-:Y:S02]  /*112a0*/  FMNMX.FTZ R26, R27, R26, !PT ;  /* 0x0000001a1b1a7209 */ /* 0x001fe40007810000 */
[----:B------:R-:W-:-:S03]  /*112b0*/  ISETP.LT.OR P3, PT, R72, 0x39, P3 ;  /* 0x000000394800780c */ /* 0x000fc60001f61670 */
[----:B------:R-:W0:Y:S01]  /*112c0*/  SHFL.BFLY PT, R217, R26, 0x1, 0x1f ;  /* 0x0c201f001ad97f89 */ /* 0x000e2200000e0000 */
[----:B------:R-:W-:Y:S02]  /*112d0*/  FSEL R41, R41, -INF , !P3 ;  /* 0xff80000029297808 */ /* 0x000fe40005800000 */
[----:B------:R-:W-:-:S04]  /*112e0*/  ISETP.NE.AND P3, PT, R113, RZ, PT ;  /* 0x000000ff7100720c */ /* 0x000fc80003f65270 */
[----:B------:R-:W-:-:S04]  /*112f0*/  ISETP.GT.AND P3, PT, R71, 0x39, !P3 ;  /* 0x000000394700780c */ /* 0x000fc80005f64270 */
[----:B------:R-:W-:-:S04]  /*11300*/  ISETP.LT.OR P3, PT, R72, 0x3a, P3 ;  /* 0x0000003a4800780c */ /* 0x000fc80001f61670 */
[----:B------:R-:W-:Y:S02]  /*11310*/  FSEL R40, R40, -INF , !P3 ;  /* 0xff80000028287808 */ /* 0x000fe40005800000 */
[----:B------:R-:W-:-:S04]  /*11320*/  ISETP.NE.AND P3, PT, R114, RZ, PT ;  /* 0x000000ff7200720c */ /* 0x000fc80003f65270 */
[----:B------:R-:W-:Y:S02]  /*11330*/  ISETP.GT.AND P3, PT, R71, 0x40, !P3 ;  /* 0x000000404700780c */ /* 0x000fe40005f64270 */
[----:B0-----:R-:W-:Y:S02]  /*11340*/  FMNMX.FTZ R217, R26, R217, !PT ;  /* 0x000000d91ad97209 */ /* 0x001fe40007810000 */
[----:B------:R-:W-:-:S03]  /*11350*/  ISETP.LT.OR P3, PT, R72, 0x41, P3 ;  /* 0x000000414800780c */ /* 0x000fc60001f61670 */
[----:B------:R-:W-:Y:S01]  /*11360*/  FMUL.FTZ R81, R217, UR51 ;  /* 0x00000033d9517c20 */ /* 0x000fe20008410000 */
[----:B------:R-:W-:Y:S02]  /*11370*/  FSEL R46, R46, -INF , !P3 ;  /* 0xff8000002e2e7808 */ /* 0x000fe40005800000 */
[----:B------:R-:W-:Y:S02]  /*11380*/  ISETP.GT.AND P3, PT, R71, 0x41, !P6 ;  /* 0x000000414700780c */ /* 0x000fe40007764270 */
[----:B------:R-:W-:Y:S02]  /*11390*/  ISETP.NE.AND P6, PT, R128, RZ, PT ;  /* 0x000000ff8000720c */ /* 0x000fe40003fc5270 */
        /* <DEDUP_REMOVED lines=44> */
[----:B------:R-:W-:-:S04]  /*11660*/  ISETP.LT.OR P3, PT, R72, 0x71, P3 ;  /* 0x000000714800780c */ /* 0x000fc80001f61670 */
[----:B------:R-:W-:Y:S02]  /*11670*/  FSEL R57, R57, -INF , !P3 ;  /* 0xff80000039397808 */ /* 0x000fe40005800000 */
[----:B------:R-:W-:-:S04]  /*11680*/  FSETP.NEU.FTZ.AND P3, PT, R217, -INF , PT ;  /* 0xff800000d900780b */ /* 0x000fc80003f7d000 */
[----:B------:R-:W-:Y:S02]  /*11690*/  FSEL R81, R81, RZ, P3 ;  /* 0x000000ff51517208 */ /* 0x000fe40001800000 */
[----:B------:R-:W-:Y:S02]  /*116a0*/  ISETP.GT.AND P3, PT, R71, RZ, !P6 ;  /* 0x000000ff4700720c */ /* 0x000fe40007764270 */
[----:B------:R-:W-:Y:S01]  /*116b0*/  ISETP.NE.AND P6, PT, R78, RZ, PT ;  /* 0x000000ff4e00720c */ /* 0x000fe20003fc5270 */
[--C-:B------:R-:W-:Y:S01]  /*116c0*/  FFMA.FTZ R27, R89, UR51, -R81.reuse ;  /* 0x00000033591b7c23 */ /* 0x100fe20008010851 */
[----:B------:R-:W-:Y:S01]  /*116d0*/  ISETP.LT.OR P3, PT, R72, 0x1, P3 ;  /* 0x000000014800780c */ /* 0x000fe20001f61670 */
[--C-:B------:R-:W-:Y:S01]  /*116e0*/  FFMA.FTZ R166, R62, UR51, -R81.reuse ;  /* 0x000000333ea67c23 */ /* 0x100fe20008010851 */
[--C-:B------:R-:W-:Y:S01]  /*116f0*/  FFMA.FTZ R180, R74, UR51, -R81.reuse ;  /* 0x000000334ab47c23 */ /* 0x100fe20008010851 */
[--C-:B------:R-:W-:Y:S01]  /*11700*/  FFMA.FTZ R182, R91, UR51, -R81.reuse ;  /* 0x000000335bb67c23 */ /* 0x100fe20008010851 */
[----:B------:R-:W-:Y:S01]  /*11710*/  FSEL R0, R0, -INF , !P3 ;  /* 0xff80000000007808 */ /* 0x000fe20005800000 */
[----:B------:R-:W-:Y:S01]  /*11720*/  MUFU.EX2 R27, R27 ;  /* 0x0000001b001b7308 */ /* 0x000fe20000000800 */
[----:B------:R-:W-:Y:S01]  /*11730*/  ISETP.GT.AND P3, PT, R71, 0x79, !P6 ;  /* 0x000000794700780c */ /* 0x000fe20007764270 */
[--C-:B------:R-:W-:Y:S01]  /*11740*/  FFMA.FTZ R73, R92, UR51, -R81.reuse ;  /* 0x000000335c497c23 */ /* 0x100fe20008010851 */
[----:B------:R-:W-:Y:S01]  /*11750*/  FMNMX.FTZ R75, R0, R3, !PT ;  /* 0x00000003004b7209 */ /* 0x000fe20007810000 */
[--C-:B------:R-:W-:Y:S01]  /*11760*/  FFMA.FTZ R154, R58, UR51, -R81.reuse ;  /* 0x000000333a9a7c23 */ /* 0x100fe20008010851 */
[----:B------:R-:W-:Y:S01]  /*11770*/  ISETP.LT.OR P3, PT, R72, 0x7a, P3 ;  /* 0x0000007a4800780c */ /* 0x000fe20001f61670 */
[--C-:B------:R-:W-:Y:S01]  /*11780*/  FFMA.FTZ R176, R94, UR51, -R81.reuse ;  /* 0x000000335eb07c23 */ /* 0x100fe20008010851 */
[----:B------:R-:W-:Y:S01]  /*11790*/  FMNMX.FTZ R26, R28, R75, !PT ;  /* 0x0000004b1c1a7209 */ /* 0x000fe20007810000 */
[----:B------:R-:W0:Y:S01]  /*117a0*/  MUFU.EX2 R180, R180 ;  /* 0x000000b400b47308 */ /* 0x000e220000000800 */
[----:B------:R-:W-:Y:S01]  /*117b0*/  FSEL R44, R44, -INF , !P3 ;  /* 0xff8000002c2c7808 */ /* 0x000fe20005800000 */
        /* <DEDUP_REMOVED lines=35> */
[----:B------:R-:W3:Y:S01]  /*119f0*/  MUFU.EX2 R176, R176 ;  /* 0x000000b000b07308 */ /* 0x000ee20000000800 */
[----:B------:R-:W-:Y:S01]  /*11a00*/  IMAD.MOV.U32 R60, RZ, RZ, R198 ;  /* 0x000000ffff3c7224 */ /* 0x000fe200078e00c6 */
[----:B------:R-:W-:-:S04]  /*11a10*/  FMNMX.FTZ R83, R39, R26, !PT ;  /* 0x0000001a27537209 */ /* 0x000fc80007810000 */
[----:B------:R-:W-:Y:S02]  /*11a20*/  FMNMX.FTZ R26, R38, R83, !PT ;  /* 0x00000053261a7209 */ /* 0x000fe40007810000 */
[----:B------:R-:W4:Y:S02]  /*11a30*/  MUFU.EX2 R75, R95 ;  /* 0x0000005f004b7308 */ /* 0x000f240000000800 */
[----:B------:R-:W-:-:S04]  /*11a40*/  FMNMX.FTZ R83, R41, R26, !PT ;  /* 0x0000001a29537209 */ /* 0x000fc80007810000 */
[----:B------:R-:W-:Y:S02]  /*11a50*/  FMNMX.FTZ R83, R40, R83, !PT ;  /* 0x0000005328537209 */ /* 0x000fe40007810000 */
[----:B------:R-:W5:Y:S02]  /*11a60*/  MUFU.EX2 R178, R178 ;  /* 0x000000b200b27308 */ /* 0x000f640000000800 */
[----:B------:R-:W-:-:S04]  /*11a70*/  FMNMX.FTZ R26, R46, R83, !PT ;  /* 0x000000532e1a7209 */ /* 0x000fc80007810000 */
[----:B------:R-:W-:Y:S02]  /*11a80*/  FMNMX.FTZ R85, R45, R26, !PT ;  /* 0x0000001a2d557209 */ /* 0x000fe40007810000 */
[----:B------:R-:W5:Y:S02]  /*11a90*/  MUFU.EX2 R77, R77 ;  /* 0x0000004d004d7308 */ /* 0x000f640000000800 */
        /* <DEDUP_REMOVED lines=16> */
[----:B------:R-:W-:Y:S02]  /*11ba0*/  FSEL R26, R43, -INF , !P5 ;  /* 0xff8000002b1a7808 */ /* 0x000fe40006800000 */
[----:B------:R-:W-:Y:S02]  /*11bb0*/  FMNMX.FTZ R71, R42, R71, !PT ;  /* 0x000000472a477209 */ /* 0x000fe40007810000 */
[----:B------:R-:W-:Y:S02]  /*11bc0*/  MUFU.EX2 R85, R103 ;  /* 0x0000006700557308 */ /* 0x000fe40000000800 */
[----:B------:R-:W-:-:S04]  /*11bd0*/  FMNMX.FTZ R71, R26, R71, !PT ;  /* 0x000000471a477209 */ /* 0x000fc80007810000 */
[----:B------:R-:W-:Y:S02]  /*11be0*/  FMNMX.FTZ R71, R44, R71, !PT ;  /* 0x000000472c477209 */ /* 0x000fe40007810000 */
[----:B------:R-:W-:Y:S03]  /*11bf0*/  MUFU.EX2 R170, R170 ;  /* 0x000000aa00aa7308 */ /* 0x000fe60000000800 */
[----:B------:R-:W0:Y:S05]  /*11c00*/  SHFL.BFLY PT, R62, R71, 0x2, 0x1f ;  /* 0x0c401f00473e7f89 */ /* 0x000e2a00000e0000 */
        /* <DEDUP_REMOVED lines=8> */
[----:B0-----:R-:W-:Y:S01]  /*11c90*/  FMNMX.FTZ R218, R62, R71, !PT ;  /* 0x000000473eda7209 */ /* 0x001fe20007810000 */
[----:B------:R-:W-:-:S06]  /*11ca0*/  FFMA.FTZ R71, R6, UR51, -R81 ;  /* 0x0000003306477c23 */ /* 0x000fcc0008010851 */
[----:B------:R-:W-:Y:S01]  /*11cb0*/  MUFU.EX2 R61, R61 ;  /* 0x0000003d003d7308 */ /* 0x000fe20000000800 */
[----:B------:R-:W0:Y:S01]  /*11cc0*/  @P1 LDC R62, c[0x0][0x450] ;  /* 0x00011400ff3e1b82 */ /* 0x000e220000000800 */
[C---:B------:R-:W-:Y:S01]  /*11cd0*/  FSETP.NEU.FTZ.AND P3, PT, R218.reuse, -INF , PT ;  /* 0xff800000da00780b */ /* 0x040fe20003f7d000 */
[----:B------:R-:W-:-:S05]  /*11ce0*/  FMUL.FTZ R58, R218, UR51 ;  /* 0x00000033da3a7c20 */ /* 0x000fca0008410000 */
[----:B------:R-:W-:Y:S01]  /*11cf0*/  FSEL R81, R58, RZ, P3 ;  /* 0x000000ff3a517208 */ /* 0x000fe20001800000 */
[----:B------:R-:W-:Y:S04]  /*11d00*/  MUFU.EX2 R162, R162 ;  /* 0x000000a200a27308 */ /* 0x000fe80000000800 */
[--C-:B------:R-:W-:Y:S01]  /*11d10*/  FFMA.FTZ R181, R0, UR51, -R81.reuse ;  /* 0x0000003300b57c23 */ /* 0x100fe20008010851 */
[----:B------:R-:W-:Y:S01]  /*11d20*/  FFMA.FTZ R0, R3, UR51, -R81 ;  /* 0x0000003303007c23 */ /* 0x000fe20008010851 */
[----:B------:R-:W-:Y:S01]  /*11d30*/  FADD.FTZ R3, R180, R27 ;  /* 0x0000001bb4037221 */ /* 0x000fe20000010000 */
        /* <DEDUP_REMOVED lines=11> */
[----:B------:R-:W1:Y:S01]  /*11df0*/  MUFU.EX2 R0, R0 ;  /* 0x0000000000007308 */ /* 0x000e620000000800 */
[----:B---3--:R-:W-:Y:S01]  /*11e00*/  FADD.FTZ R6, R176, R3 ;  /* 0x00000003b0067221 */ /* 0x008fe20000010000 */
[--C-:B------:R-:W-:Y:S01]  /*11e10*/  FFMA.FTZ R34, R34, UR51, -R81.reuse ;  /* 0x0000003322227c23 */ /* 0x100fe20008010851 */
[--C-:B------:R-:W-:Y:S01]  /*11e20*/  FFMA.FTZ R175, R37, UR51, -R81.reuse ;  /* 0x0000003325af7c23 */ /* 0x100fe20008010851 */
[--C-:B------:R-:W-:Y:S01]  /*11e30*/  FFMA.FTZ R161, R50, UR51, -R81.reuse ;  /* 0x0000003332a17c23 */ /* 0x100fe20008010851 */
[----:B----4-:R-:W-:Y:S01]  /*11e40*/  FADD.FTZ R3, R75, R6 ;  /* 0x000000064b037221 */ /* 0x010fe20000010000 */
[--C-:B------:R-:W-:Y:S01]  /*11e50*/  FFMA.FTZ R36, R36, UR51, -R81.reuse ;  /* 0x0000003324247c23 */ /* 0x100fe20008010851 */
[----:B------:R-:W-:Y:S01]  /*11e60*/  FFMA.FTZ R169, R39, UR51, -R81 ;  /* 0x0000003327a97c23 */ /* 0x000fe20008010851 */
[----:B------:R-:W2:Y:S01]  /*11e70*/  MUFU.EX2 R183, R183 ;  /* 0x000000b700b77308 */ /* 0x000ea20000000800 */
[----:B-----5:R-:W-:Y:S01]  /*11e80*/  FADD.FTZ R48, R178, R3 ;  /* 0x00000003b2307221 */ /* 0x020fe20000010000 */
[--C-:B------:R-:W-:Y:S01]  /*11e90*/  FFMA.FTZ R38, R38, UR51, -R81.reuse ;  /* 0x0000003326267c23 */ /* 0x100fe20008010851 */
[--C-:B------:R-:W-:Y:S01]  /*11ea0*/  FFMA.FTZ R171, R41, UR51, -R81.reuse ;  /* 0x0000003329ab7c23 */ /* 0x100fe20008010851 */
[--C-:B------:R-:W-:Y:S01]  /*11eb0*/  FFMA.FTZ R40, R40, UR51, -R81.reuse ;  /* 0x0000003328287c23 */ /* 0x100fe20008010851 */
[----:B------:R-:W-:Y:S01]  /*11ec0*/  FADD.FTZ R29, R77, R48 ;  /* 0x000000304d1d7221 */ /* 0x000fe20000010000 */
[--C-:B------:R-:W-:Y:S01]  /*11ed0*/  FFMA.FTZ R165, R46, UR51, -R81.reuse ;  /* 0x000000332ea57c23 */ /* 0x100fe20008010851 */
[----:B------:R-:W-:Y:S01]  /*11ee0*/  FFMA.FTZ R46, R45, UR51, -R81 ;  /* 0x000000332d2e7c23 */ /* 0x000fe20008010851 */
[----:B------:R-:W3:Y:S01]  /*11ef0*/  MUFU.EX2 R28, R28 ;  /* 0x0000001c001c7308 */ /* 0x000ee20000000800 */
[----:B-1----:R-:W-:Y:S01]  /*11f00*/  FADD.FTZ R6, R181, R0 ;  /* 0x00000000b5067221 */ /* 0x002fe20000010000 */
[----:B------:R-:W-:Y:S01]  /*11f10*/  FADD.FTZ R58, R172, R29 ;  /* 0x0000001dac3a7221 */ /* 0x000fe20000010000 */
[--C-:B------:R-:W-:Y:S01]  /*11f20*/  FFMA.FTZ R48, R47, UR51, -R81.reuse ;  /* 0x000000332f307c23 */ /* 0x100fe20008010851 */
[--C-:B------:R-:W-:Y:S01]  /*11f30*/  FFMA.FTZ R163, R52, UR51, -R81.reuse ;  /* 0x0000003334a37c23 */ /* 0x100fe20008010851 */
[----:B------:R-:W-:Y:S01]  /*11f40*/  FFMA.FTZ R52, R51, UR51, -R81 ;  /* 0x0000003333347c23 */ /* 0x000fe20008010851 */
[----:B------:R-:W-:Y:S01]  /*11f50*/  FADD.FTZ R29, R79, R58 ;  /* 0x0000003a4f1d7221 */ /* 0x000fe20000010000 */
[----:B------:R-:W-:Y:S01]  /*11f60*/  F2FP.BF16.F32.PACK_AB R180, R27, R180 ;  /* 0x000000b41bb4723e */ /* 0x000fe200000010ff */
        /* <DEDUP_REMOVED lines=9> */
[----:B---3--:R-:W-:Y:S01]  /*12000*/  FADD.FTZ R6, R28, R3 ;  /* 0x000000031c067221 */ /* 0x008fe20000010000 */
[----:B------:R-:W-:Y:S01]  /*12010*/  FADD.FTZ R58, R168, R29 ;  /* 0x0000001da83a7221 */ /* 0x000fe20000010000 */
[--C-:B------:R-:W-:Y:S01]  /*12020*/  FFMA.FTZ R55, R55, UR51, -R81.reuse ;  /* 0x0000003337377c23 */ /* 0x100fe20008010851 */
[----:B------:R-:W3:Y:S01]  /*12030*/  @P1 LDC R31, c[0x0][0x44c] ;  /* 0x00011300ff1f1b82 */ /* 0x000ee20000000800 */
[--C-:B------:R-:W-:Y:S01]  /*12040*/  FFMA.FTZ R57, R57, UR51, -R81.reuse ;  /* 0x0000003339397c23 */ /* 0x100fe20008010851 */
[----:B------:R-:W-:Y:S01]  /*12050*/  FADD.FTZ R29, R85, R58 ;  /* 0x0000003a551d7221 */ /* 0x000fe20000010000 */
[----:B------:R-:W-:Y:S01]  /*12060*/  FFMA.FTZ R42, R42, UR51, -R81 ;  /* 0x000000332a2a7c23 */ /* 0x000fe20008010851 */
[----:B------:R-:W4:Y:S01]  /*12070*/  MUFU.EX2 R179, R179 ;  /* 0x000000b300b37308 */ /* 0x000f220000000800 */
[----:B-1----:R-:W-:Y:S01]  /*12080*/  FADD.FTZ R3, R177, R6 ;  /* 0x00000006b1037221 */ /* 0x002fe20000010000 */
[----:B------:R-:W-:Y:S01]  /*12090*/  FADD.FTZ R58, R170, R29 ;  /* 0x0000001daa3a7221 */ /* 0x000fe20000010000 */
[--C-:B------:R-:W-:Y:S01]  /*120a0*/  FFMA.FTZ R26, R26, UR51, -R81.reuse ;  /* 0x000000331a1a7c23 */ /* 0x100fe20008010851 */
[----:B------:R-:W-:Y:S01]  /*120b0*/  FFMA.FTZ R44, R44, UR51, -R81 ;  /* 0x000000332c2c7c23 */ /* 0x000fe20008010851 */
[----:B------:R-:W-:Y:S01]  /*120c0*/  F2FP.BF16.F32.PACK_AB R181, R0, R181 ;  /* 0x000000b500b5723e */ /* 0x000fe200000010ff */
[----:B------:R-:W-:Y:S01]  /*120d0*/  FADD.FTZ R29, R87, R58 ;  /* 0x0000003a571d7221 */ /* 0x000fe20000010000 */
[----:B------:R-:W-:Y:S01]  /*120e0*/  F2FP.BF16.F32.PACK_AB R182, R73, R182 ;  /* 0x000000b649b6723e */ /* 0x000fe200000010ff */
[----:B------:R-:W1:Y:S01]  /*120f0*/  MUFU.EX2 R32, R32 ;  /* 0x0000002000207308 */ /* 0x000e620000000800 */
[----:B--2---:R-:W-:Y:S01]  /*12100*/  FADD.FTZ R6, R30, R3 ;  /* 0x000000031e067221 */ /* 0x004fe20000010000 */
[----:B------:R-:W-:Y:S01]  /*12110*/  FADD.FTZ R58, R164, R29 ;  /* 0x0000001da43a7221 */ /* 0x000fe20000010000 */
[----:B------:R-:W-:-:S02]  /*12120*/  F2FP.BF16.F32.PACK_AB R176, R75, R176 ;  /* 0x000000b04bb0723e */ /* 0x000fc400000010ff */
[----:B------:R-:W-:Y:S01]  /*12130*/  F2FP.BF16.F32.PACK_AB R178, R77, R178 ;  /* 0x000000b24db2723e */ /* 0x000fe200000010ff */
[----:B------:R-:W-:Y:S01]  /*12140*/  FADD.FTZ R29, R43, R58 ;  /* 0x0000003a2b1d7221 */ /* 0x000fe20000010000 */
[----:B------:R-:W-:Y:S01]  /*12150*/  F2FP.BF16.F32.PACK_AB R172, R79, R172 ;  /* 0x000000ac4fac723e */ /* 0x000fe200000010ff */
[----:B------:R-:W2:Y:S01]  /*12160*/  MUFU.EX2 R173, R173 ;  /* 0x000000ad00ad7308 */ /* 0x000ea20000000800 */
[----:B----4-:R-:W-:Y:S01]  /*12170*/  FADD.FTZ R3, R179, R6 ;  /* 0x00000006b3037221 */ /* 0x010fe20000010000 */
[----:B------:R-:W-:Y:S01]  /*12180*/  FADD.FTZ R58, R166, R29 ;  /* 0x0000001da63a7221 */ /* 0x000fe20000010000 */
[----:B------:R-:W-:Y:S01]  /*12190*/  F2FP.BF16.F32.PACK_AB R174, R83, R174 ;  /* 0x000000ae53ae723e */ /* 0x000fe200000010ff */
[----:B---3--:R-:W-:Y:S01]  /*121a0*/  @P1 IMAD.HI.U32 R31, R198, R31, RZ ;  /* 0x0000001fc61f1227 */ /* 0x008fe200078e00ff */
[----:B------:R-:W-:-:S03]  /*121b0*/  F2FP.BF16.F32.PACK_AB R168, R85, R168 ;  /* 0x000000a855a8723e */ /* 0x000fc600000010ff */
[----:B------:R-:W-:Y:S01]  /*121c0*/  FADD.FTZ R29, R59, R58 ;  /* 0x0000003a3b1d7221 */ /* 0x000fe20000010000 */
[----:B------:R-:W-:Y:S01]  /*121d0*/  F2FP.BF16.F32.PACK_AB R170, R87, R170 ;  /* 0x000000aa57aa723e */ /* 0x000fe200000010ff */
[----:B------:R-:W3:Y:S01]  /*121e0*/  MUFU.EX2 R34, R34 ;  /* 0x0000002200227308 */ /* 0x000ee20000000800 */
[----:B-1----:R-:W-:Y:S01]  /*121f0*/  FADD.FTZ R6, R32, R3 ;  /* 0x0000000320067221 */ /* 0x002fe20000010000 */
[----:B------:R-:W-:Y:S01]  /*12200*/  FADD.FTZ R58, R160, R29 ;  /* 0x0000001da03a7221 */ /* 0x000fe20000010000 */
[----:B0-----:R-:W-:Y:S02]  /*12210*/  @P1 SHF.R.U32.HI R60, RZ, R62, R31 ;  /* 0x0000003eff3c1219 */ /* 0x001fe4000001161f */
[----:B------:R-:W-:Y:S01]  /*12220*/  F2FP.BF16.F32.PACK_AB R164, R43, R164 ;  /* 0x000000a42ba4723e */ /* 0x000fe200000010ff */
[----:B------:R-:W-:Y:S01]  /*12230*/  FADD.FTZ R29, R61, R58 ;  /* 0x0000003a3d1d7221 */ /* 0x000fe20000010000 */
[----:B------:R-:W-:Y:S01]  /*12240*/  F2FP.BF16.F32.PACK_AB R166, R59, R166 ;  /* 0x000000a63ba6723e */ /* 0x000fe200000010ff */
[----:B------:R-:W0:Y:S01]  /*12250*/  MUFU.EX2 R175, R175 ;  /* 0x000000af00af7308 */ /* 0x000e220000000800 */
[----:B--2---:R-:W-:Y:S01]  /*12260*/  FADD.FTZ R3, R173, R6 ;  /* 0x00000006ad037221 */ /* 0x004fe20000010000 */
[----:B------:R-:W-:Y:S01]  /*12270*/  FADD.FTZ R58, R162, R29 ;  /* 0x0000001da23a7221 */ /* 0x000fe20000010000 */
[----:B------:R-:W-:Y:S01]  /*12280*/  IMAD.IADD R93, R93, 0x1, R60 ;  /* 0x000000015d5d7824 */ /* 0x000fe200078e023c */
[----:B------:R-:W-:-:S02]  /*12290*/  F2FP.BF16.F32.PACK_AB R160, R61, R160 ;  /* 0x000000a03da0723e */ /* 0x000fc400000010ff */
[----:B------:R-:W-:Y:S01]  /*122a0*/  F2FP.BF16.F32.PACK_AB R183, R28, R183 ;  /* 0x000000b71cb7723e */ /* 0x000fe200000010ff */
[----:B------:R-:W-:Y:S01]  /*122b0*/  IMAD.IADD R24, R93, 0x1, R24 ;  /* 0x000000015d187824 */ /* 0x000fe200078e0218 */
[----:B------:R-:W1:Y:S01]  /*122c0*/  MUFU.EX2 R36, R36 ;  /* 0x0000002400247308 */ /* 0x000e620000000800 */
[----:B---3--:R-:W-:Y:S01]  /*122d0*/  FADD.FTZ R6, R34, R3 ;  /* 0x0000000322067221 */ /* 0x008fe20000010000 */
[----:B------:R-:W-:Y:S02]  /*122e0*/  F2FP.BF16.F32.PACK_AB R177, R30, R177 ;  /* 0x000000b11eb1723e */ /* 0x000fe400000010ff */
[----:B------:R-:W-:Y:S02]  /*122f0*/  F2FP.BF16.F32.PACK_AB R179, R32, R179 ;  /* 0x000000b320b3723e */ /* 0x000fe400000010ff */
[----:B------:R-:W-:Y:S02]  /*12300*/  F2FP.BF16.F32.PACK_AB R173, R34, R173 ;  /* 0x000000ad22ad723e */ /* 0x000fe400000010ff */
        /* <DEDUP_REMOVED lines=71> */
[----:B-1----:R-:W-:Y:S01]  /*12780*/  FADD.FTZ R58, R154, R27 ;  /* 0x0000001b9a3a7221 */ /* 0x002fe20000010000 */
[C---:B--2---:R-:W-:Y:S01]  /*12790*/  FADD.FTZ R3, R155.reuse, R0 ;  /* 0x000000009b037221 */ /* 0x044fe20000010000 */
[----:B------:R-:W-:Y:S01]  /*127a0*/  F2FP.BF16.F32.PACK_AB R155, R155, R26 ;  /* 0x0000001a9b9b723e */ /* 0x000fe200000010ff */
[----:B------:R-:W-:Y:S02]  /*127b0*/  VIADD R0, R88, 0xfffffffe ;  /* 0xfffffffe58007836 */ /* 0x000fe40000000000 */
[C---:B0-----:R-:W-:Y:S01]  /*127c0*/  FADD.FTZ R6, R71.reuse, R58 ;  /* 0x0000003a47067221 */ /* 0x041fe20000010000 */
        /* <DEDUP_REMOVED lines=13> */
.L_x_8341:
[----:B------:R-:W-:-:S13]  /*128a0*/  ISETP.NE.AND P3, PT, R25, 0x1, PT ;  /* 0x000000011900780c */ /* 0x000fda0003f65270 */
[----:B------:R-:W0:Y:S02]  /*128b0*/  @P3 LDC.64 R28, c[0x0][0x9e8] ;  /* 0x00027a00ff1c3b82 */ /* 0x000e240000000a00 */
[----:B0-----:R-:W-:-:S05]  /*128c0*/  @P3 IMAD.HI.U32 R28, R26, R28, RZ ;  /* 0x0000001c1a1c3227 */ /* 0x001fca00078e00ff */
[----:B------:R-:W-:-:S07]  /*128d0*/  @P3 SHF.R.U32.HI R26, RZ, R29, R28 ;  /* 0x0000001dff1a3219 */ /* 0x000fce000001161c */
.L_x_8342:
[----:B------:R-:W-:Y:S05]  /*128e0*/  BSYNC B0 ;  /* 0x0000000000007941 */ /* 0x000fea0003800000 */
.L_x_8340:
[----:B------:R-:W-:-:S05]  /*128f0*/  IMAD R25, R26, R25, R25 ;  /* 0x000000191a197224 */ /* 0x000fca00078e0219 */
[----:B------:R-:W-:-:S07]  /*12900*/  VIMNMX R24, R24, R25, PT ;  /* 0x0000001918187248 */ /* 0x000fce0003fe0100 */
.L_x_8339:
[----:B------:R-:W-:Y:S01]  /*12910*/  SHF.R.S32.HI R25, RZ, 0x1f, R24 ;  /* 0x0000001fff197819 */ /* 0x000fe20000011418 */
[----:B------:R-:W-:Y:S01]  /*12920*/  ULDC UR41, c[0x0][0x9e4] ;  /* 0x0002790000297ab9 */ /* 0x000fe20000000800 */
[----:B------:R-:W-:Y:S01]  /*12930*/  ULDC UR5, c[0x0][0x9e4] ;  /* 0x0002790000057ab9 */ /* 0x000fe20000000800 */
[----:B------:R-:W-:Y:S01]  /*12940*/  ULDC UR43, c[0x0][0x9d8] ;  /* 0x00027600002b7ab9 */ /* 0x000fe20000000800 */
[----:B------:R-:W-:Y:S01]  /*12950*/  LEA.HI R25, R25, R24, RZ, 0x7 ;  /* 0x0000001819197211 */ /* 0x000fe200078f38ff */
[----:B------:R-:W-:Y:S01]  /*12960*/  ULDC UR50, c[0x0][0x9d8] ;  /* 0x0002760000327ab9 */ /* 0x000fe20000000800 */
[----:B------:R-:W-:Y:S01]  /*12970*/  ULDC UR48, c[0x0][0x9d8] ;  /* 0x0002760000307ab9 */ /* 0x000fe20000000800 */
[----:B------:R-:W-:Y:S01]  /*12980*/  ULDC UR4, c[0x0][0x988] ;  /* 0x0002620000047ab9 */ /* 0x000fe20000000800 */
[----:B------:R-:W-:Y:S01]  /*12990*/  SHF.R.S32.HI R25, RZ, 0x7, R25 ;  /* 0x00000007ff197819 */ /* 0x000fe20000011419 */
[----:B------:R-:W-:Y:S01]  /*129a0*/  ULDC UR7, c[0x0][0x988] ;  /* 0x0002620000077ab9 */ /* 0x000fe20000000800 */
[----:B------:R-:W-:Y:S01]  /*129b0*/  ULDC UR6, c[0x0][0x988] ;  /* 0x0002620000067ab9 */ /* 0x000fe20000000800 */
[----:B------:R-:W-:Y:S01]  /*129c0*/  ULDC UR49, c[0x0][0x9e0] ;  /* 0x0002780000317ab9 */ /* 0x000fe20000000800 */
[----:B------:R-:W-:Y:S01]  /*129d0*/  VIMNMX R213, R206, R25, !PT ;  /* 0x00000019ced57248 */ /* 0x000fe20007fe0100 */
[----:B------:R-:W-:Y:S01]  /*129e0*/  ULDC UR42, c[0x0][0x9e0] ;  /* 0x00027800002a7ab9 */ /* 0x000fe20000000800 */
[----:B------:R-:W-:-:S02]  /*129f0*/  CS2R R150, SRZ ;  /* 0x0000000000967805 */ /* 0x000fc4000001ff00 */
[----:B------:R-:W-:Y:S02]  /*12a00*/  CS2R R148, SRZ ;  /* 0x0000000000947805 */ /* 0x000fe4000001ff00 */
[----:B------:R-:W-:Y:S02]  /*12a10*/  ISETP.GE.AND P3, PT, R0, R213, PT ;  /* 0x000000d50000720c */ /* 0x000fe40003f66270 */
        /* <DEDUP_REMOVED lines=31> */
[----:B------:R-:W-:-:S07]  /*12c10*/  IMAD.MOV.U32 R151, RZ, RZ, RZ ;  /* 0x000000ffff977224 */ /* 0x000fce00078e00ff */
.L_x_8363:
[----:B------:R-:W-:Y:S01]  /*12c20*/  ISETP.NE.AND P3, PT, R199, RZ, PT ;  /* 0x000000ffc700720c */ /* 0x000fe20003f65270 */
[----:B------:R-:W-:Y:S01]  /*12c30*/  VIADD R214, R184, 0x1 ;  /* 0x00000001b8d67836 */ /* 0x000fe20000000000 */
[----:B------:R-:W-:Y:S05]  /*12c40*/  YIELD ;  /* 0x0000000000007946 */ /* 0x000fea0003800000 */
[----:B------:R-:W-:-:S04]  /*12c50*/  ISETP.NE.AND P4, PT, R214, 0x2, PT ;  /* 0x00000002d600780c */ /* 0x000fc80003f85270 */
[----:B------:R-:W-:Y:S02]  /*12c60*/  SEL R24, RZ, 0x1, P4 ;  /* 0x00000001ff187807 */ /* 0x000fe40002000000 */
[----:B------:R-:W-:Y:S02]  /*12c70*/  SEL R214, R214, RZ, P4 ;  /* 0x000000ffd6d67207 */ /* 0x000fe40002000000 */
[----:B------:R-:W-:Y:S01]  /*12c80*/  LOP3.LUT R215, R187, R24, RZ, 0x3c, !PT ;  /* 0x00000018bbd77212 */ /* 0x000fe200078e3cff */
[----:B------:R-:W-:Y:S06]  /*12c90*/  @P3 BRA `(.L_x_8344) ;  /* 0x0000000000303947 */ /* 0x000fec0003800000 */
[----:B------:R-:W-:Y:S05]  /*12ca0*/  @!P0 BRA `(.L_x_8345) ;  /* 0x0000000000048947 */ /* 0x000fea0003800000 */
[----:B------:R-:W-:Y:S01]  /*12cb0*/  BPT.TRAP 0x1 ;  /* 0x000000040000795c */ /* 0x000fe20000300000 */
.L_x_8345:
[----:B------:R-:W-:Y:S01]  /*12cc0*/  IMAD R25, R214, 0x8, R18 ;  /* 0x00000008d6197824 */ /* 0x000fe200078e0212 */
[----:B------:R-:W-:-:S04]  /*12cd0*/  SHF.L.U32 R24, R215, 0x1f, RZ ;  /* 0x0000001fd7187819 */ /* 0x000fc800000006ff */
[----:B------:R0:W1:Y:S01]  /*12ce0*/  SYNCS.PHASECHK.TRANS64.TRYWAIT P4, [R25+URZ+0x28830], R24 ;  /* 0x02883018190075a7 */ /* 0x000062000808017f */
[----:B------:R-:W-:Y:S05]  /*12cf0*/  @!P0 BRA `(.L_x_8346) ;  /* 0x0000000000048947 */ /* 0x000fea0003800000 */
[----:B------:R-:W-:Y:S01]  /*12d00*/  BPT.TRAP 0x1 ;  /* 0x000000040000795c */ /* 0x000fe20000300000 */
.L_x_8346:
[----:B------:R-:W-:Y:S04]  /*12d10*/  BSSY B0, `(.L_x_8344) ;  /* 0x0000004000007945 */ /* 0x000fe80003800000 */
[----:B-1----:R-:W-:Y:S05]  /*12d20*/  @P4 BRA `(.L_x_8347) ;  /* 0x0000000000084947 */ /* 0x002fea0003800000 */
[----:B------:R-:W1:Y:S02]  /*12d30*/  SYNCS.PHASECHK.TRANS64.TRYWAIT P4, [R25+URZ+0x28830], R24 ;  /* 0x02883018190075a7 */ /* 0x000e64000808017f */
[----:B-1----:R-:W-:Y:S05]  /*12d40*/  @!P4 BRA `(.L_x_8348) ;  /* 0x0000018000a8c947 */ /* 0x002fea0003800000 */
.L_x_8347:
[----:B------:R-:W-:Y:S05]  /*12d50*/  BSYNC B0 ;  /* 0x0000000000007941 */ /* 0x000fea0003800000 */
.L_x_8344:
[----:B------:R-:W2:Y:S01]  /*12d60*/  S2R R26, SR_TID.X ;  /* 0x00000000001a7919 */ /* 0x000ea20000002100 */
[----:B------:R-:W-:Y:S05]  /*12d70*/  WARPSYNC.ALL ;  /* 0x0000000000007948 */ /* 0x000fea0003800000 */
[----:B01----:R-:W-:Y:S01]  /*12d80*/  IMAD R24, R214, 0x800, R7 ;  /* 0x00000800d6187824 */ /* 0x003fe200078e0207 */
[----:B------:R-:W-:Y:S01]  /*12d90*/  R2UR UR8, R4 ;  /* 0x00000000040872ca */ /* 0x000fe200000e0000 */
[----:B------:R-:W-:Y:S01]  /*12da0*/  IMAD.MOV.U32 R25, RZ, RZ, 0x40000040 ;  /* 0x40000040ff197424 */ /* 0x000fe200078e00ff */
[----:B------:R-:W-:Y:S01]  /*12db0*/  R2UR UR9, R5 ;  /* 0x00000000050972ca */ /* 0x000fe200000e0000 */
[C---:B------:R-:W-:Y:S01]  /*12dc0*/  VIADD R28, R24.reuse, 0x2 ;  /* 0x00000002181c7836 */ /* 0x040fe20000000000 */
[----:B------:R-:W-:Y:S01]  /*12dd0*/  R2UR UR10, R24 ;  /* 0x00000000180a72ca */ /* 0x000fe200000e0000 */
[----:B------:R-:W-:Y:S01]  /*12de0*/  IMAD.MOV.U32 R29, RZ, RZ, 0x40000040 ;  /* 0x40000040ff1d7424 */ /* 0x000fe200078e00ff */
[----:B------:R-:W-:Y:S01]  /*12df0*/  R2UR UR11, R25 ;  /* 0x00000000190b72ca */ /* 0x000fe200000e0000 */
[----:B------:R-:W-:Y:S01]  /*12e00*/  IMAD.MOV.U32 R27, RZ, RZ, 0x40000040 ;  /* 0x40000040ff1b7424 */ /* 0x000fe200078e00ff */
[----:B------:R-:W-:Y:S01]  /*12e10*/  R2UR UR14, R28 ;  /* 0x000000001c0e72ca */ /* 0x000fe200000e0000 */
[----:B------:R-:W-:Y:S01]  /*12e20*/  VIADD R28, R24, 0x6 ;  /* 0x00000006181c7836 */ /* 0x000fe20000000000 */
[----:B------:R-:W-:Y:S01]  /*12e30*/  R2UR UR15, R29 ;  /* 0x000000001d0f72ca */ /* 0x000fe200000e0000 */
[----:B------:R-:W-:Y:S01]  /*12e40*/  IMAD.MOV.U32 R31, RZ, RZ, 0x40000040 ;  /* 0x40000040ff1f7424 */ /* 0x000fe200078e00ff */
[----:B------:R-:W-:-:S02]  /*12e50*/  R2UR UR19, R27 ;  /* 0x000000001b1372ca */ /* 0x000fc400000e0000 */
[----:B------:R-:W-:Y:S01]  /*12e60*/  R2UR UR22, R28 ;  /* 0x000000001c1672ca */ /* 0x000fe200000e0000 */
[----:B------:R-:W-:Y:S01]  /*12e70*/  VIADD R28, R24, 0x402 ;  /* 0x00000402181c7836 */ /* 0x000fe20000000000 */
[----:B------:R-:W-:Y:S02]  /*12e80*/  R2UR UR23, R29 ;  /* 0x000000001d1772ca */ /* 0x000fe400000e0000 */
[----:B------:R-:W-:Y:S02]  /*12e90*/  R2UR UR27, R27 ;  /* 0x000000001b1b72ca */ /* 0x000fe400000e0000 */
[----:B------:R-:W-:Y:S02]  /*12ea0*/  R2UR UR30, R28 ;  /* 0x000000001c1e72ca */ /* 0x000fe400000e0000 */
[----:B------:R-:W-:Y:S02]  /*12eb0*/  R2UR UR31, R29 ;  /* 0x000000001d1f72ca */ /* 0x000fe400000e0000 */
[----:B------:R-:W-:-:S02]  /*12ec0*/  R2UR UR35, R31 ;  /* 0x000000001f2372ca */ /* 0x000fc400000e0000 */
[----:B--2---:R-:W-:Y:S02]  /*12ed0*/  SHF.R.U32.HI R26, RZ, 0x7, R26 ;  /* 0x00000007ff1a7819 */ /* 0x004fe4000001161a */
[----:B------:R-:W-:Y:S02]  /*12ee0*/  R2UR UR47, R25 ;  /* 0x00000000192f72ca */ /* 0x000fe400000e0000 */
[----:B------:R-:W-:Y:S01]  /*12ef0*/  R2UR UR12, R192 ;  /* 0x00000000c00c72ca */ /* 0x000fe200000e0000 */
[----:B------:R-:W-:Y:S01]  /*12f00*/  VIADD R30, R26, 0x8 ;  /* 0x000000081a1e7836 */ /* 0x000fe20000000000 */
[----:B------:R-:W-:Y:S01]  /*12f10*/  R2UR UR13, R193 ;  /* 0x00000000c10d72ca */ /* 0x000fe200000e0000 */
[----:B------:R-:W-:Y:S01]  /*12f20*/  VIADD R26, R24, 0x4 ;  /* 0x00000004181a7836 */ /* 0x000fe20000000000 */
[----:B------:R-:W-:Y:S02]  /*12f30*/  R2UR UR16, R190 ;  /* 0x00000000be1072ca */ /* 0x000fe400000e0000 */
[----:B------:R0:W-:Y:S01]  /*12f40*/  BAR.SYNC.DEFER_BLOCKING R30, 0x100 ;  /* 0x0004001e0000751d */ /* 0x0001e20000010000 */
[----:B------:R-:W-:-:S02]  /*12f50*/  R2UR UR17, R191 ;  /* 0x00000000bf1172ca */ /* 0x000fc400000e0000 */
[----:B------:R-:W-:Y:S01]  /*12f60*/  R2UR UR18, R26 ;  /* 0x000000001a1272ca */ /* 0x000fe200000e0000 */
[----:B------:R-:W-:Y:S01]  /*12f70*/  VIADD R26, R24, 0x400 ;  /* 0x00000400181a7836 */ /* 0x000fe20000000000 */
[----:B------:R-:W-:Y:S02]  /*12f80*/  R2UR UR20, R20 ;  /* 0x00000000141472ca */ /* 0x000fe400000e0000 */
[----:B------:R-:W-:Y:S01]  /*12f90*/  R2UR UR21, R21 ;  /* 0x00000000151572ca */ /* 0x000fe200000e0000 */
[----:B0-----:R-:W-:Y:S01]  /*12fa0*/  VIADD R30, R24, 0x404 ;  /* 0x00000404181e7836 */ /* 0x001fe20000000000 */
[----:B------:R-:W-:Y:S01]  /*12fb0*/  R2UR UR26, R26 ;  /* 0x000000001a1a72ca */ /* 0x000fe200000e0000 */
[----:B------:R-:W-:Y:S01]  /*12fc0*/  VIADD R24, R24, 0x406 ;  /* 0x0000040618187836 */ /* 0x000fe20000000000 */
[----:B------:R-:W-:Y:S02]  /*12fd0*/  R2UR UR24, R14 ;  /* 0x000000000e1872ca */ /* 0x000fe400000e0000 */
[----:B------:R-:W-:-:S02]  /*12fe0*/  R2UR UR34, R30 ;  /* 0x000000001e2272ca */ /* 0x000fc400000e0000 */
[----:B------:R-:W-:Y:S02]  /*12ff0*/  R2UR UR46, R24 ;  /* 0x00000000182e72ca */ /* 0x000fe400000e0000 */
[----:B------:R-:W-:Y:S02]  /*13000*/  R2UR UR25, R15 ;  /* 0x000000000f1972ca */ /* 0x000fe400000e0000 */
[----:B------:R-:W-:Y:S02]  /*13010*/  R2UR UR28, R12 ;  /* 0x000000000c1c72ca */ /* 0x000fe400000e0000 */
[----:B------:R-:W-:Y:S02]  /*13020*/  R2UR UR29, R13 ;  /* 0x000000000d1d72ca */ /* 0x000fe400000e0000 */
[----:B------:R-:W-:Y:S01]  /*13030*/  R2UR UR32, R10 ;  /* 0x000000000a2072ca */ /* 0x000fe200000e0000 */
[----:B------:R-:W-:Y:S01]  /*13040*/  WARPGROUP.ARRIVE ;  /* 0x00000000000079c5 */ /* 0x000fe20000000000 */
[----:B------:R-:W-:-:S02]  /*13050*/  R2UR UR33, R11 ;  /* 0x000000000b2172ca */ /* 0x000fc400000e0000 */
[----:B------:R-:W-:Y:S02]  /*13060*/  R2UR UR44, R8 ;  /* 0x00000000082c72ca */ /* 0x000fe400000e0000 */
[----:B------:R-:W-:Y:S01]  /*13070*/  R2UR UR45, R9 ;  /* 0x00000000092d72ca */ /* 0x000fe200000e0000 */
        /* <DEDUP_REMOVED lines=26> */
.L_x_8350:
[----:B------:R-:W-:Y:S01]  /*13220*/  SHF.L.U32 R187, R187, 0x1f, RZ ;  /* 0x0000001fbbbb7819 */ /* 0x000fe200000006ff */
[----:B------:R-:W-:-:S04]  /*13230*/  IMAD R204, R184, 0x8, R18 ;  /* 0x00000008b8cc7824 */ /* 0x000fc800078e0212 */
[----:B------:R0:W1:Y:S01]  /*13240*/  SYNCS.PHASECHK.TRANS64.TRYWAIT P3, [R204+URZ+0x28850], R187 ;  /* 0x028850bbcc0075a7 */ /* 0x000062000806017f */
[----:B------:R-:W-:Y:S05]  /*13250*/  @!P0 BRA `(.L_x_8351) ;  /* 0x0000000000048947 */ /* 0x000fea0003800000 */
[----:B------:R-:W-:Y:S01]  /*13260*/  BPT.TRAP 0x1 ;  /* 0x000000040000795c */ /* 0x000fe20000300000 */
.L_x_8351:
[----:B-1----:R-:W-:Y:S05]  /*13270*/  @P3 BRA `(.L_x_8349) ;  /* 0x0000000000083947 */ /* 0x002fea0003800000 */
[----:B------:R-:W1:Y:S02]  /*13280*/  SYNCS.PHASECHK.TRANS64.TRYWAIT P3, [R204+URZ+0x28850], R187 ;  /* 0x028850bbcc0075a7 */ /* 0x000e64000806017f */
[----:B-1----:R-:W-:Y:S05]  /*13290*/  @!P3 BRA `(.L_x_8352) ;  /* 0x0000017c0068b947 */ /* 0x002fea0003800000 */
.L_x_8349:
[----:B01----:R-:W-:Y:S01]  /*132a0*/  VIADD R187, R18, 0x400 ;  /* 0x0000040012bb7836 */ /* 0x003fe20000000000 */
[----:B------:R-:W-:Y:S05]  /*132b0*/  WARPSYNC.ALL ;  /* 0x0000000000007948 */ /* 0x000fea0003800000 */
[----:B------:R-:W-:Y:S01]  /*132c0*/  SHF.R.U32.HI R187, RZ, 0x4, R187 ;  /* 0x00000004ffbb7819 */ /* 0x000fe200000116bb */
[----:B------:R-:W-:Y:S01]  /*132d0*/  IMAD.MOV.U32 R205, RZ, RZ, 0x40000040 ;  /* 0x40000040ffcd7424 */ /* 0x000fe200078e00ff */
[----:B------:R-:W-:-:S06]  /*132e0*/  WARPGROUP.ARRIVE ;  /* 0x00000000000079c5 */ /* 0x000fcc0000000000 */
[----:B------:R-:W0:Y:S01]  /*132f0*/  S2R R216, SR_TID.X ;  /* 0x0000000000d87919 */ /* 0x000e220000002100 */
[----:B------:R-:W-:Y:S02]  /*13300*/  LOP3.LUT R187, R187, 0x3fff, RZ, 0xc0, !PT ;  /* 0x00003fffbbbb7812 */ /* 0x000fe400078ec0ff */
[----:B------:R-:W-:Y:S01]  /*13310*/  R2UR UR11, R205 ;  /* 0x00000000cd0b72ca */ /* 0x000fe200000e0000 */
[----:B------:R-:W-:Y:S01]  /*13320*/  IMAD.MOV.U32 R205, RZ, RZ, 0x40000040 ;  /* 0x40000040ffcd7424 */ /* 0x000fe200078e00ff */
[----:B------:R-:W-:-:S05]  /*13330*/  LOP3.LUT R187, R187, 0x4000000, RZ, 0xfc, !PT ;  /* 0x04000000bbbb7812 */ /* 0x000fca00078efcff */
[----:B------:R-:W-:-:S05]  /*13340*/  IMAD R204, R184, 0x800, R187 ;  /* 0x00000800b8cc7824 */ /* 0x000fca00078e02bb */
[----:B------:R-:W-:-:S13]  /*13350*/  R2UR UR10, R204 ;  /* 0x00000000cc0a72ca */ /* 0x000fda00000e0000 */
[----:B------:R-:W-:Y:S01]  /*13360*/  HGMMA.64x128x16.F32.BF16 R88, R180, gdesc[UR8].tnspB, R88, gsb0 ;  /* 0x41e00008b4587df0 */ /* 0x000fe20008001858 */
[----:B0-----:R-:W-:Y:S02]  /*13370*/  SHF.R.U32.HI R216, RZ, 0x7, R216 ;  /* 0x00000007ffd87819 */ /* 0x001fe400000116d8 */
[----:B------:R-:W-:Y:S02]  /*13380*/  WARPGROUP.DEPBAR.LE gsb0, 0x0 ;  /* 0x00008000000079c5 */ /* 0x000fe40000010000 */
[----:B------:R-:W-:Y:S01]  /*13390*/  VIADD R180, R204, 0x80 ;  /* 0x00000080ccb47836 */ /* 0x000fe20000000000 */
[----:B------:R-:W-:Y:S01]  /*133a0*/  WARPGROUP.ARRIVE ;  /* 0x00000000000079c5 */ /* 0x000fe20000000000 */
[----:B------:R-:W-:-:S03]  /*133b0*/  IMAD.MOV.U32 R181, RZ, RZ, 0x40000040 ;  /* 0x40000040ffb57424 */ /* 0x000fc600078e00ff */
[----:B------:R-:W-:Y:S02]  /*133c0*/  R2UR UR10, R180 ;  /* 0x00000000b40a72ca */ /* 0x000fe400000e0000 */
[----:B------:R-:W-:-:S13]  /*133d0*/  R2UR UR11, R181 ;  /* 0x00000000b50b72ca */ /* 0x000fda00000e0000 */
[----:B------:R-:W-:Y:S03]  /*133e0*/  HGMMA.64x128x16.F32.BF16 R88, R176, gdesc[UR8].tnspB, R88, gsb0 ;  /* 0x41e00008b0587df0 */ /* 0x000fe60008001858 */
        /* <DEDUP_REMOVED lines=29> */
[C---:B------:R-:W-:Y:S01]  /*135c0*/  VIADD R160, R204.reuse, 0x300 ;  /* 0x00000300cca07836 */ /* 0x040fe20000000000 */
[----:B------:R-:W-:Y:S01]  /*135d0*/  WARPGROUP.ARRIVE ;  /* 0x00000000000079c5 */ /* 0x000fe20000000000 */
[----:B------:R-:W-:Y:S02]  /*135e0*/  IMAD.MOV.U32 R161, RZ, RZ, 0x40000040 ;  /* 0x40000040ffa17424 */ /* 0x000fe400078e00ff */
[----:B------:R-:W-:Y:S01]  /*135f0*/  VIADD R204, R204, 0x380 ;  /* 0x00000380cccc7836 */ /* 0x000fe20000000000 */
[----:B------:R-:W-:-:S02]  /*13600*/  R2UR UR10, R160 ;  /* 0x00000000a00a72ca */ /* 0x000fc400000e0000 */
[----:B------:R-:W-:-:S13]  /*13610*/  R2UR UR11, R161 ;  /* 0x00000000a10b72ca */ /* 0x000fda00000e0000 */
[----:B------:R-:W-:Y:S01]  /*13620*/  HGMMA.64x128x16.F32.BF16 R88, R156, gdesc[UR8].tnspB, R88, gsb0 ;  /* 0x41e000089c587df0 */ /* 0x000fe20008001858 */
[----:B------:R-:W-:Y:S02]  /*13630*/  R2UR UR10, R204 ;  /* 0x00000000cc0a72ca */ /* 0x000fe400000e0000 */
[----:B------:R-:W-:Y:S01]  /*13640*/  R2UR UR11, R205 ;  /* 0x00000000cd0b72ca */ /* 0x000fe200000e0000 */
[----:B------:R-:W-:Y:S02]  /*13650*/  WARPGROUP.DEPBAR.LE gsb0, 0x0 ;  /* 0x00008000000079c5 */ /* 0x000fe40000010000 */
[----:B------:R-:W-:-:S10]  /*13660*/  WARPGROUP.ARRIVE ;  /* 0x00000000000079c5 */ /* 0x000fd40000000000 */
[----:B------:R-:W-:Y:S03]  /*13670*/  HGMMA.64x128x16.F32.BF16 R88, R152, gdesc[UR8].tnspB, R88, gsb0 ;  /* 0x41e0000898587df0 */ /* 0x000fe60008001858 */
[----:B------:R-:W-:Y:S02]  /*13680*/  WARPGROUP.DEPBAR.LE gsb0, 0x0 ;  /* 0x00008000000079c5 */ /* 0x000fe40000010000 */
[----:B------:R-:W-:-:S05]  /*13690*/  IADD3 R152, -R216, 0xb, RZ ;  /* 0x0000000bd8987810 */ /* 0x000fca0007ffe1ff */
[----:B------:R0:W-:Y:S06]  /*136a0*/  BAR.ARV R152, 0x100 ;  /* 0x000400980000751d */ /* 0x0001ec0000002000 */
[----:B------:R-:W-:Y:S05]  /*136b0*/  @!P0 BRA `(.L_x_8353) ;  /* 0x0000000000048947 */ /* 0x000fea0003800000 */
[----:B------:R-:W-:Y:S01]  /*136c0*/  BPT.TRAP 0x1 ;  /* 0x000000040000795c */ /* 0x000fe20000300000 */
.L_x_8353:
[----:B------:R-:W1:Y:S01]  /*136d0*/  @P1 LDC R153, c[0x0][0x44c] ;  /* 0x00011300ff991b82 */ /* 0x000e620000000800 */
[----:B0-----:R-:W-:Y:S02]  /*136e0*/  IMAD.IADD R152, R200, 0x1, R198 ;  /* 0x00000001c8987824 */ /* 0x001fe400078e02c6 */
        /* <DEDUP_REMOVED lines=22> */
[----:B-1----:R-:W-:-:S04]  /*13850*/  @P1 IMAD.HI.U32 R153, R152, R153, RZ ;  /* 0x0000009998991227 */ /* 0x002fc800078e00ff */
[----:B------:R-:W-:Y:S01]  /*13860*/  FMUL.FTZ R32, R32, UR50 ;  /* 0x0000003220207c20 */ /* 0x000fe20008410000 */
[----:B------:R-:W-:Y:S01]  /*13870*/  FMUL.FTZ R33, R33, UR50 ;  /* 0x0000003221217c20 */ /* 0x000fe20008410000 */
[----:B------:R-:W-:Y:S01]  /*13880*/  FMUL.FTZ R34, R34, UR50 ;  /* 0x0000003222227c20 */ /* 0x000fe20008410000 */
[----:B------:R-:W-:Y:S01]  /*13890*/  FMUL.FTZ R35, R35, UR50 ;  /* 0x0000003223237c20 */ /* 0x000fe20008410000 */
[----:B------:R-:W-:Y:S01]  /*138a0*/  FMUL.FTZ R36, R36, UR50 ;  /* 0x0000003224247c20 */ /* 0x000fe20008410000 */
[----:B------:R-:W-:Y:S01]  /*138b0*/  FMUL.FTZ R37, R37, UR50 ;  /* 0x0000003225257c20 */ /* 0x000fe20008410000 */
[----:B------:R-:W-:Y:S01]  /*138c0*/  FMUL.FTZ R38, R38, UR50 ;  /* 0x0000003226267c20 */ /* 0x000fe20008410000 */
[----:B0-----:R-:W-:Y:S01]  /*138d0*/  @P1 SHF.R.U32.HI R152, RZ, R154, R153 ;  /* 0x0000009aff981219 */ /* 0x001fe20000011699 */
[----:B------:R-:W-:Y:S01]  /*138e0*/  FMUL.FTZ R153, R44, UR50 ;  /* 0x000000322c997c20 */ /* 0x000fe20008410000 */
[----:B------:R-:W-:Y:S02]  /*138f0*/  IMAD R44, R214, 0x8, R18 ;  /* 0x00000008d62c7824 */ /* 0x000fe400078e0212 */
[----:B------:R-:W-:Y:S01]  /*13900*/  FMUL.FTZ R154, R45, UR50 ;  /* 0x000000322d9a7c20 */ /* 0x000fe20008410000 */
[----:B------:R-:W-:-:S02]  /*13910*/  IMAD.U32 R45, RZ, RZ, UR38 ;  /* 0x00000026ff2d7e24 */ /* 0x000fc4000f8e00ff */
[----:B------:R-:W-:Y:S01]  /*13920*/  FMUL.FTZ R39, R39, UR50 ;  /* 0x0000003227277c20 */ /* 0x000fe20008410000 */
[----:B------:R-:W-:Y:S02]  /*13930*/  VIADD R44, R44, 0x28840 ;  /* 0x000288402c2c7836 */ /* 0x000fe40000000000 */
[----:B------:R-:W-:Y:S01]  /*13940*/  FMUL.FTZ R40, R40, UR50 ;  /* 0x0000003228287c20 */ /* 0x000fe20008410000 */
[----:B------:R-:W-:Y:S01]  /*13950*/  FMUL.FTZ R41, R41, UR50 ;  /* 0x0000003229297c20 */ /* 0x000fe20008410000 */
[----:B------:R-:W-:Y:S01]  /*13960*/  FMUL.FTZ R42, R42, UR50 ;  /* 0x000000322a2a7c20 */ /* 0x000fe20008410000 */
[----:B------:R-:W-:Y:S01]  /*13970*/  FMUL.FTZ R43, R43, UR50 ;  /* 0x000000322b2b7c20 */ /* 0x000fe20008410000 */
[----:B------:R-:W-:Y:S01]  /*13980*/  PRMT R44, R45, 0x654, R44 ;  /* 0x000006542d2c7816 */ /* 0x000fe2000000002c */
        /* <DEDUP_REMOVED lines=31> */
[----:B------:R-:W1:Y:S01]  /*13b80*/  MUFU.TANH R24, R24 ;  /* 0x0000001800187308 */ /* 0x000e620000002400 */
[----:B------:R2:W-:Y:S01]  /*13b90*/  SYNCS.ARRIVE.TRANS64.RED.A1T0 RZ, [R44+URZ], RZ ;  /* 0x000000ff2cff79a7 */ /* 0x0005e2000810043f */
[----:B------:R-:W-:-:S04]  /*13ba0*/  IADD3 R87, -R189, 0x1, -R83 ;  /* 0x00000001bd577810 */ /* 0x000fc80007ffe953 */
[----:B------:R-:W-:Y:S02]  /*13bb0*/  IADD3 R87, -R194, R87, R196 ;  /* 0x00000057c2577210 */ /* 0x000fe40007ffe1c4 */
[----:B------:R-:W3:Y:S03]  /*13bc0*/  MUFU.TANH R25, R25 ;  /* 0x0000001900197308 */ /* 0x000ee60000002400 */
[C---:B------:R-:W-:Y:S02]  /*13bd0*/  VIADD R159, R87.reuse, UR49 ;  /* 0x00000031579f7c36 */ /* 0x040fe40008000000 */
[----:B------:R-:W-:-:S03]  /*13be0*/  VIADD R158, R87, UR52 ;  /* 0x00000034579e7c36 */ /* 0x000fc60008000000 */
[----:B------:R-:W4:Y:S01]  /*13bf0*/  MUFU.TANH R26, R26 ;  /* 0x0000001a001a7308 */ /* 0x000f220000002400 */
[--C-:B0-----:R-:W-:Y:S02]  /*13c00*/  IMAD.IADD R87, R159, 0x1, R45.reuse ;  /* 0x000000019f577824 */ /* 0x101fe400078e022d */
[----:B------:R-:W-:-:S05]  /*13c10*/  IMAD.IADD R86, R158, 0x1, R45 ;  /* 0x000000019e567824 */ /* 0x000fca00078e022d */
        /* <DEDUP_REMOVED lines=74> */
.L_x_8356:
[----:B------:R-:W-:-:S05]  /*140c0*/  IMAD.U32 R162, RZ, RZ, UR41 ;  /* 0x00000029ffa27e24 */ /* 0x000fca000f8e00ff */
[----:B------:R-:W-:-:S13]  /*140d0*/  ISETP.NE.AND P3, PT, R162, 0x1, PT ;  /* 0x00000001a200780c */ /* 0x000fda0003f65270 */
[----:B------:R-:W1:Y:S02]  /*140e0*/  @P3 LDC.64 R44, c[0x0][0x9e8] ;  /* 0x00027a00ff2c3b82 */ /* 0x000e640000000a00 */
[----:B-1----:R-:W-:-:S05]  /*140f0*/  @P3 IMAD.HI.U32 R44, R160, R44, RZ ;  /* 0x0000002ca02c3227 */ /* 0x002fca00078e00ff */
[----:B------:R-:W-:-:S07]  /*14100*/  @P3 SHF.R.U32.HI R160, RZ, R45, R44 ;  /* 0x0000002dffa03219 */ /* 0x000fce000001162c */
.L_x_8357:
[----:B------:R-:W-:Y:S05]  /*14110*/  BSYNC B0 ;  /* 0x0000000000007941 */ /* 0x000fea0003800000 */
.L_x_8355:
[----:B------:R-:W-:-:S04]  /*14120*/  IMAD R160, R160, R162, -R83 ;  /* 0x000000a2a0a07224 */ /* 0x000fc800078e0a53 */
[----:B------:R-:W-:-:S05]  /*14130*/  IMAD.IADD R45, R160, 0x1, -R189 ;  /* 0x00000001a02d7824 */ /* 0x000fca00078e0abd */
[----:B------:R-:W-:Y:S02]  /*14140*/  VIADDMNMX R87, R45, R162, R87, PT ;  /* 0x000000a22d577246 */ /* 0x000fe40003800157 */
[----:B------:R-:W-:-:S07]  /*14150*/  VIMNMX R86, R86, R45, !PT ;  /* 0x0000002d56567248 */ /* 0x000fce0007fe0100 */
.L_x_8354:
[----:B------:R-:W-:Y:S01]  /*14160*/  ISETP.GT.AND P3, PT, R0, -0x1, PT ;  /* 0xffffffff0000780c */ /* 0x000fe20003f64270 */
[----:B------:R-:W1:Y:S03]  /*14170*/  SHFL.IDX PT, R152, R152, 0x1, 0x1c1f ;  /* 0x003c1f0098987f89 */ /* 0x000e6600000e0000 */
[C---:B------:R-:W-:Y:S02]  /*14180*/  ISETP.GT.AND P5, PT, R86.reuse, RZ, P3 ;  /* 0x000000ff5600720c */ /* 0x040fe40001fa4270 */
[----:B------:R-:W-:Y:S02]  /*14190*/  ISETP.GT.AND P4, PT, R86, 0x1, P3 ;  /* 0x000000015600780c */ /* 0x000fe40001f84270 */
[C---:B------:R-:W-:Y:S02]  /*141a0*/  ISETP.LT.OR P5, PT, R87.reuse, 0x1, P5 ;  /* 0x000000015700780c */ /* 0x040fe40002fa1670 */
[----:B------:R-:W-:-:S02]  /*141b0*/  ISETP.LT.OR P4, PT, R87, 0x2, P4 ;  /* 0x000000025700780c */ /* 0x000fc40002781670 */
[----:B------:R-:W-:Y:S02]  /*141c0*/  FSEL R44, R24, -INF , !P5 ;  /* 0xff800000182c7808 */ /* 0x000fe40006800000 */
[----:B------:R-:W-:Y:S02]  /*141d0*/  FSEL R45, R25, -INF , !P4 ;  /* 0xff800000192d7808 */ /* 0x000fe40006000000 */
[C---:B------:R-:W-:Y:S02]  /*141e0*/  ISETP.GT.AND P5, PT, R86.reuse, 0x8, P3 ;  /* 0x000000085600780c */ /* 0x040fe40001fa4270 */
[----:B------:R-:W-:Y:S02]  /*141f0*/  ISETP.GT.AND P4, PT, R86, 0x9, P3 ;  /* 0x000000095600780c */ /* 0x000fe40001f84270 */
[C---:B------:R-:W-:Y:S02]  /*14200*/  ISETP.LT.OR P5, PT, R87.reuse, 0x9, P5 ;  /* 0x000000095700780c */ /* 0x040fe40002fa1670 */
[----:B------:R-:W-:-:S02]  /*14210*/  ISETP.LT.OR P4, PT, R87, 0xa, P4 ;  /* 0x0000000a5700780c */ /* 0x000fc40002781670 */
[----:B0-----:R-:W-:Y:S01]  /*14220*/  FSEL R28, R28, -INF , !P5 ;  /* 0xff8000001c1c7808 */ /* 0x001fe20006800000 */
[--C-:B-1----:R-:W-:Y:S01]  /*14230*/  IMAD.IADD R159, R159, 0x1, R152.reuse ;  /* 0x000000019f9f7824 */ /* 0x102fe200078e0298 */
[----:B------:R-:W-:Y:S01]  /*14240*/  FSEL R29, R29, -INF , !P4 ;  /* 0xff8000001d1d7808 */ /* 0x000fe20006000000 */
[----:B------:R-:W-:Y:S01]  /*14250*/  IMAD.IADD R158, R158, 0x1, R152 ;  /* 0x000000019e9e7824 */ /* 0x000fe200078e0298 */
[C---:B------:R-:W-:Y:S02]  /*14260*/  ISETP.GT.AND P5, PT, R86.reuse, 0x10, P3 ;  /* 0x000000105600780c */ /* 0x040fe40001fa4270 */
        /* <DEDUP_REMOVED lines=82> */
[----:B------:R-:W-:Y:S01]  /*14790*/  FSEL R85, R85, -INF , !P4 ;  /* 0xff80000055557808 */ /* 0x000fe20006000000 */
[----:B------:R-:W-:Y:S08]  /*147a0*/  @!P2 BRA `(.L_x_8358) ;  /* 0x000000000058a947 */ /* 0x000ff00003800000 */
        /* <DEDUP_REMOVED lines=12> */
.L_x_8360:
[----:B------:R-:W-:-:S05]  /*14870*/  IMAD.U32 R86, RZ, RZ, UR41 ;  /* 0x00000029ff567e24 */ /* 0x000fca000f8e00ff */
[----:B------:R-:W-:-:S13]  /*14880*/  ISETP.NE.AND P4, PT, R86, 0x1, PT ;  /* 0x000000015600780c */ /* 0x000fda0003f85270 */
[----:B------:R-:W0:Y:S02]  /*14890*/  @P4 LDC.64 R24, c[0x0][0x9e8] ;  /* 0x00027a00ff184b82 */ /* 0x000e240000000a00 */
[----:B0-----:R-:W-:-:S05]  /*148a0*/  @P4 IMAD.HI.U32 R24, R87, R24, RZ ;  /* 0x0000001857184227 */ /* 0x001fca00078e00ff */
[----:B------:R-:W-:-:S07]  /*148b0*/  @P4 SHF.R.U32.HI R87, RZ, R25, R24 ;  /* 0x00000019ff574219 */ /* 0x000fce0000011618 */
.L_x_8361:
[----:B------:R-:W-:Y:S05]  /*148c0*/  BSYNC B0 ;  /* 0x0000000000007941 */ /* 0x000fea0003800000 */
.L_x_8359:
[----:B------:R-:W-:-:S04]  /*148d0*/  IMAD R24, R87, R86, -R83 ;  /* 0x0000005657187224 */ /* 0x000fc800078e0a53 */
[----:B------:R-:W-:-:S05]  /*148e0*/  IMAD.IADD R25, R24, 0x1, -R189 ;  /* 0x0000000118197824 */ /* 0x000fca00078e0abd */
[----:B------:R-:W-:Y:S02]  /*148f0*/  VIADDMNMX R159, R25, R86, R159, PT ;  /* 0x00000056199f7246 */ /* 0x000fe4000380019f */
[----:B------:R-:W-:-:S07]  /*14900*/  VIMNMX R158, R158, R25, !PT ;  /* 0x000000199e9e7248 */ /* 0x000fce0007fe0100 */
.L_x_8358:
[----:B------:R-:W-:Y:S01]  /*14910*/  FMNMX.FTZ R24, R44, R217, !PT ;  /* 0x000000d92c187209 */ /* 0x000fe20007810000 */
[----:B------:R-:W-:Y:S01]  /*14920*/  UMOV UR51, UR7 ;  /* 0x0000000700337c82 */ /* 0x000fe20008000000 */
[----:B------:R-:W-:Y:S02]  /*14930*/  ISETP.GT.AND P5, PT, R158, 0x8, P3 ;  /* 0x000000089e00780c */ /* 0x000fe40001fa4270 */
[----:B------:R-:W-:Y:S02]  /*14940*/  FMNMX.FTZ R25, R45, R24, !PT ;  /* 0x000000182d197209 */ /* 0x000fe40007810000 */
[----:B------:R-:W-:Y:S02]  /*14950*/  ISETP.LT.OR P5, PT, R159, 0x9, P5 ;  /* 0x000000099f00780c */ /* 0x000fe40002fa1670 */
        /* <DEDUP_REMOVED lines=44> */
[----:B------:R-:W-:Y:S02]  /*14c20*/  ISETP.LT.OR P5, PT, R159, 0x29, P5 ;  /* 0x000000299f00780c */ /* 0x000fe40002fa1670 */
[----:B------:R-:W-:Y:S02]  /*14c30*/  FMNMX.FTZ R24, R72, R25, !PT ;  /* 0x0000001948187209 */ /* 0x000fe40007810000 */
[----:B------:R-:W-:Y:S02]  /*14c40*/  FSEL R39, R39, -INF , !P4 ;  /* 0xff80000027277808 */ /* 0x000fe40006000000 */
[----:B------:R-:W-:Y:S02]  /*14c50*/  ISETP.GT.AND P4, PT, R158, 0x21, P3 ;  /* 0x000000219e00780c */ /* 0x000fe40001f84270 */
[----:B------:R-:W-:Y:S02]  /*14c60*/  FSEL R46, R46, -INF , !P5 ;  /* 0xff8000002e2e7808 */ /* 0x000fe40006800000 */
[----:B------:R-:W-:-:S02]  /*14c70*/  FMNMX.FTZ R25, R73, R24, !PT ;  /* 0x0000001849197209 */ /* 0x000fc40007810000 */
[----:B------:R-:W-:Y:S02]  /*14c80*/  ISETP.GT.AND P5, PT, R158, 0x30, P3 ;  /* 0x000000309e00780c */ /* 0x000fe40001fa4270 */
[C---:B------:R-:W-:Y:S02]  /*14c90*/  ISETP.LT.OR P4, PT, R159.reuse, 0x22, P4 ;  /* 0x000000229f00780c */ /* 0x040fe40002781670 */
[----:B------:R-:W-:Y:S02]  /*14ca0*/  FMNMX.FTZ R24, R76, R25, !PT ;  /* 0x000000194c187209 */ /* 0x000fe40007810000 */
[----:B------:R-:W-:Y:S02]  /*14cb0*/  ISETP.LT.OR P5, PT, R159, 0x31, P5 ;  /* 0x000000319f00780c */ /* 0x000fe40002fa1670 */
[----:B------:R-:W-:Y:S02]  /*14cc0*/  FSEL R43, R43, -INF , !P4 ;  /* 0xff8000002b2b7808 */ /* 0x000fe40006000000 */
[----:B------:R-:W-:-:S02]  /*14cd0*/  ISETP.GT.AND P4, PT, R158, 0x29, P3 ;  /* 0x000000299e00780c */ /* 0x000fc40001f84270 */
[----:B------:R-:W-:Y:S02]  /*14ce0*/  FMNMX.FTZ R25, R77, R24, !PT ;  /* 0x000000184d197209 */ /* 0x000fe40007810000 */
[----:B------:R-:W-:Y:S02]  /*14cf0*/  FSEL R50, R50, -INF , !P5 ;  /* 0xff80000032327808 */ /* 0x000fe40006800000 */
[----:B------:R-:W-:Y:S02]  /*14d00*/  ISETP.GT.AND P5, PT, R158, 0x38, P3 ;  /* 0x000000389e00780c */ /* 0x000fe40001fa4270 */
[C---:B------:R-:W-:Y:S02]  /*14d10*/  ISETP.LT.OR P4, PT, R159.reuse, 0x2a, P4 ;  /* 0x0000002a9f00780c */ /* 0x040fe40002781670 */
[----:B------:R-:W-:Y:S02]  /*14d20*/  FMNMX.FTZ R24, R80, R25, !PT ;  /* 0x0000001950187209 */ /* 0x000fe40007810000 */
[----:B------:R-:W-:-:S02]  /*14d30*/  ISETP.LT.OR P5, PT, R159, 0x39, P5 ;  /* 0x000000399f00780c */ /* 0x000fc40002fa1670 */
[----:B------:R-:W-:Y:S02]  /*14d40*/  FSEL R47, R47, -INF , !P4 ;  /* 0xff8000002f2f7808 */ /* 0x000fe40006000000 */
[----:B------:R-:W-:Y:S02]  /*14d50*/  FMNMX.FTZ R24, R81, R24, !PT ;  /* 0x0000001851187209 */ /* 0x000fe40007810000 */
[----:B------:R-:W-:Y:S02]  /*14d60*/  ISETP.GT.AND P4, PT, R158, 0x31, P3 ;  /* 0x000000319e00780c */ /* 0x000fe40001f84270 */
[----:B------:R-:W-:Y:S02]  /*14d70*/  FSEL R54, R54, -INF , !P5 ;  /* 0xff80000036367808 */ /* 0x000fe40006800000 */
[----:B------:R-:W-:Y:S02]  /*14d80*/  ISETP.GT.AND P5, PT, R158, 0x40, P3 ;  /* 0x000000409e00780c */ /* 0x000fe40001fa4270 */
[----:B------:R-:W-:-:S02]  /*14d90*/  FMNMX.FTZ R24, R157, R24, !PT ;  /* 0x000000189d187209 */ /* 0x000fc40007810000 */
[C---:B------:R-:W-:Y:S02]  /*14da0*/  ISETP.LT.OR P4, PT, R159.reuse, 0x32, P4 ;  /* 0x000000329f00780c */ /* 0x040fe40002781670 */
[----:B------:R-:W-:Y:S02]  /*14db0*/  ISETP.LT.OR P5, PT, R159, 0x41, P5 ;  /* 0x000000419f00780c */ /* 0x000fe40002fa1670 */
[----:B------:R-:W-:Y:S02]  /*14dc0*/  FMNMX.FTZ R25, R85, R24, !PT ;  /* 0x0000001855197209 */ /* 0x000fe40007810000 */
[----:B------:R-:W-:Y:S02]  /*14dd0*/  FSEL R51, R51, -INF , !P4 ;  /* 0xff80000033337808 */ /* 0x000fe40006000000 */
[----:B------:R-:W-:Y:S01]  /*14de0*/  ISETP.GT.AND P4, PT, R158, 0x39, P3 ;  /* 0x000000399e00780c */ /* 0x000fe20001f84270 */
[----:B------:R-:W0:Y:S01]  /*14df0*/  SHFL.BFLY PT, R24, R25, 0x2, 0x1f ;  /* 0x0c401f0019187f89 */ /* 0x000e2200000e0000 */
[----:B------:R-:W-:-:S02]  /*14e00*/  FSEL R58, R58, -INF , !P5 ;  /* 0xff8000003a3a7808 */ /* 0x000fc40006800000 */
[C---:B------:R-:W-:Y:S02]  /*14e10*/  ISETP.GT.AND P5, PT, R158.reuse, 0x48, P3 ;  /* 0x000000489e00780c */ /* 0x040fe40001fa4270 */
[C---:B------:R-:W-:Y:S02]  /*14e20*/  ISETP.LT.OR P4, PT, R159.reuse, 0x3a, P4 ;  /* 0x0000003a9f00780c */ /* 0x040fe40002781670 */
[----:B------:R-:W-:Y:S02]  /*14e30*/  ISETP.LT.OR P5, PT, R159, 0x49, P5 ;  /* 0x000000499f00780c */ /* 0x000fe40002fa1670 */
[----:B------:R-:W-:Y:S02]  /*14e40*/  FSEL R55, R55, -INF , !P4 ;  /* 0xff80000037377808 */ /* 0x000fe40006000000 */
[----:B------:R-:W-:Y:S02]  /*14e50*/  ISETP.GT.AND P4, PT, R158, 0x41, P3 ;  /* 0x000000419e00780c */ /* 0x000fe40001f84270 */
        /* <DEDUP_REMOVED lines=12> */
[----:B0-----:R-:W-:-:S02]  /*14f20*/  FMNMX.FTZ R83, R25, R24, !PT ;  /* 0x0000001819537209 */ /* 0x001fc40007810000 */
[----:B------:R-:W-:Y:S02]  /*14f30*/  FSEL R66, R66, -INF , !P5 ;  /* 0xff80000042427808 */ /* 0x000fe40006800000 */
[C---:B------:R-:W-:Y:S01]  /*14f40*/  ISETP.GT.AND P5, PT, R158.reuse, 0x60, P3 ;  /* 0x000000609e00780c */ /* 0x040fe20001fa4270 */
[----:B------:R-:W0:Y:S01]  /*14f50*/  SHFL.BFLY PT, R24, R83, 0x1, 0x1f ;  /* 0x0c201f0053187f89 */ /* 0x000e2200000e0000 */
[C---:B------:R-:W-:Y:S02]  /*14f60*/  ISETP.LT.OR P4, PT, R159.reuse, 0x52, P4 ;  /* 0x000000529f00780c */ /* 0x040fe40002781670 */
[----:B------:R-:W-:Y:S02]  /*14f70*/  ISETP.LT.OR P5, PT, R159, 0x61, P5 ;  /* 0x000000619f00780c */ /* 0x000fe40002fa1670 */
[----:B------:R-:W-:Y:S02]  /*14f80*/  FSEL R65, R65, -INF , !P4 ;  /* 0xff80000041417808 */ /* 0x000fe40006000000 */
[----:B------:R-:W-:-:S02]  /*14f90*/  ISETP.GT.AND P4, PT, R158, 0x59, P3 ;  /* 0x000000599e00780c */ /* 0x000fc40001f84270 */
[----:B------:R-:W-:Y:S02]  /*14fa0*/  FSEL R70, R70, -INF , !P5 ;  /* 0xff80000046467808 */ /* 0x000fe40006800000 */
[C---:B------:R-:W-:Y:S02]  /*14fb0*/  ISETP.GT.AND P5, PT, R158.reuse, 0x68, P3 ;  /* 0x000000689e00780c */ /* 0x040fe40001fa4270 */
        /* <DEDUP_REMOVED lines=11> */
[----:B------:R-:W-:Y:S02]  /*15070*/  ISETP.GT.AND P5, PT, R158, 0x71, P3 ;  /* 0x000000719e00780c */ /* 0x000fe40001fa4270 */
[----:B0-----:R-:W-:Y:S02]  /*15080*/  FMNMX.FTZ R24, R83, R24, !PT ;  /* 0x0000001853187209 */ /* 0x001fe40007810000 */
[C---:B------:R-:W-:Y:S02]  /*15090*/  ISETP.LT.OR P4, PT, R159.reuse, 0x6a, P4 ;  /* 0x0000006a9f00780c */ /* 0x040fe40002781670 */
[----:B------:R-:W-:Y:S01]  /*150a0*/  ISETP.LT.OR P5, PT, R159, 0x72, P5 ;  /* 0x000000729f00780c */ /* 0x000fe20002fa1670 */
[----:B------:R-:W-:Y:S01]  /*150b0*/  FMUL.FTZ R86, R24, UR51 ;  /* 0x0000003318567c20 */ /* 0x000fe20008410000 */
[----:B------:R-:W-:-:S02]  /*150c0*/  FSEL R75, R75, -INF , !P4 ;  /* 0xff8000004b4b7808 */ /* 0x000fc40006000000 */
[----:B------:R-:W-:Y:S02]  /*150d0*/  FSETP.NEU.FTZ.AND P4, PT, R24, -INF , PT ;  /* 0xff8000001800780b */ /* 0x000fe40003f9d000 */
[----:B------:R-:W-:Y:S02]  /*150e0*/  FSEL R79, R79, -INF , !P5 ;  /* 0xff8000004f4f7808 */ /* 0x000fe40006800000 */
[----:B------:R-:W-:Y:S02]  /*150f0*/  ISETP.GT.AND P5, PT, R158, RZ, P3 ;  /* 0x000000ff9e00720c */ /* 0x000fe40001fa4270 */
[----:B------:R-:W-:Y:S02]  /*15100*/  FSEL R86, R86, RZ, P4 ;  /* 0x000000ff56567208 */ /* 0x000fe40002000000 */
[----:B------:R-:W-:-:S03]  /*15110*/  ISETP.LT.OR P5, PT, R159, 0x1, P5 ;  /* 0x000000019f00780c */ /* 0x000fc60002fa1670 */
[--C-:B------:R-:W-:Y:S01]  /*15120*/  FFMA.FTZ R182, R28, UR51, -R86.reuse ;  /* 0x000000331cb67c23 */ /* 0x100fe20008010856 */
[----:B------:R-:W-:Y:S01]  /*15130*/  FSEL R28, R26, -INF , !P5 ;  /* 0xff8000001a1c7808 */ /* 0x000fe20006800000 */
        /* <DEDUP_REMOVED lines=22> */
[----:B------:R-:W-:Y:S01]  /*152a0*/  MUFU.EX2 R180, R180 ;  /* 0x000000b400b47308 */ /* 0x000fe20000000800 */
[----:B------:R-:W-:Y:S01]  /*152b0*/  FMNMX.FTZ R29, R35, R32, !PT ;  /* 0x00000020231d7209 */ /* 0x000fe20007810000 */
[--C-:B------:R-:W-:Y:S01]  /*152c0*/  FFMA.FTZ R162, R68, UR51, -R86.reuse ;  /* 0x0000003344a27c23 */ /* 0x100fe20008010856 */
[----:B------:R-:W-:Y:S01]  /*152d0*/  FSEL R82, R82, -INF , !P5 ;  /* 0xff80000052527808 */ /* 0x000fe20006800000 */
[--C-:B------:R-:W-:Y:S01]  /*152e0*/  FFMA.FTZ R45, R33, UR51, -R86.reuse ;  /* 0x00000033212d7c23 */ /* 0x100fe20008010856 */
[----:B------:R-:W-:Y:S01]  /*152f0*/  FMNMX.FTZ R32, R38, R29, !PT ;  /* 0x0000001d26207209 */ /* 0x000fe20007810000 */
[--C-:B------:R-:W-:Y:S01]  /*15300*/  FFMA.FTZ R178, R36, UR51, -R86.reuse ;  /* 0x0000003324b27c23 */ /* 0x100fe20008010856 */
[----:B------:R-:W-:Y:S01]  /*15310*/  FSEL R84, R84, -INF , !P3 ;  /* 0xff80000054547808 */ /* 0x000fe20005800000 */
[----:B------:R-:W-:Y:S01]  /*15320*/  MUFU.EX2 R25, R25 ;  /* 0x0000001900197308 */ /* 0x000fe20000000800 */
[----:B------:R-:W-:Y:S01]  /*15330*/  FMNMX.FTZ R29, R39, R32, !PT ;  /* 0x00000020271d7209 */ /* 0x000fe20007810000 */
[--C-:B------:R-:W-:Y:S01]  /*15340*/  FFMA.FTZ R174, R153, UR51, -R86.reuse ;  /* 0x0000003399ae7c23 */ /* 0x100fe20008010856 */
[----:B------:R-:W-:Y:S01]  /*15350*/  FSEL R60, R24, RZ, P4 ;  /* 0x000000ff183c7208 */ /* 0x000fe20002000000 */
        /* <DEDUP_REMOVED lines=15> */
[----:B------:R-:W-:-:S02]  /*15450*/  FFMA.FTZ R85, R85, UR51, -R86 ;  /* 0x0000003355557c23 */ /* 0x000fc40008010856 */
        /* <DEDUP_REMOVED lines=14> */
[----:B------:R-:W-:Y:S01]  /*15540*/  FMNMX.FTZ R29, R65, R32, !PT ;  /* 0x00000020411d7209 */ /* 0x000fe20007810000 */
[--C-:B------:R-:W-:Y:S01]  /*15550*/  FFMA.FTZ R32, R53, UR51, -R86.reuse ;  /* 0x0000003335207c23 */ /* 0x100fe20008010856 */
[--C-:B------:R-:W-:Y:S01]  /*15560*/  FFMA.FTZ R53, R156, UR51, -R86.reuse ;  /* 0x000000339c357c23 */ /* 0x100fe20008010856 */
[----:B------:R-:W-:Y:S01]  /*15570*/  FFMA.FTZ R156, R72, UR51, -R86 ;  /* 0x00000033489c7c23 */ /* 0x000fe20008010856 */
        /* <DEDUP_REMOVED lines=11> */
[----:B------:R-:W-:-:S04]  /*15630*/  FMNMX.FTZ R41, R79, R40, !PT ;  /* 0x000000284f297209 */ /* 0x000fc80007810000 */
[----:B------:R-:W-:-:S03]  /*15640*/  FMNMX.FTZ R41, R82, R41, !PT ;  /* 0x0000002952297209 */ /* 0x000fc60007810000 */
[----:B------:R-:W-:Y:S01]  /*15650*/  MUFU.EX2 R168, R168 ;  /* 0x000000a800a87308 */ /* 0x000fe20000000800 */
[----:B------:R-:W-:Y:S01]  /*15660*/  FMNMX.FTZ R40, R84, R41, !PT ;  /* 0x0000002954287209 */ /* 0x000fe20007810000 */
[----:B------:R-:W-:-:S04]  /*15670*/  FFMA.FTZ R41, R81, UR51, -R86 ;  /* 0x0000003351297c23 */ /* 0x000fc80008010856 */
[----:B0-----:R-:W0:Y:S02]  /*15680*/  SHFL.BFLY PT, R57, R40, 0x2, 0x1f ;  /* 0x0c401f0028397f89 */ /* 0x001e2400000e0000 */
        /* <DEDUP_REMOVED lines=10> */
[----:B------:R-:W-:-:S03]  /*15730*/  FADD.FTZ R57, -R60, R217 ;  /* 0x000000d93c397221 */ /* 0x000fc60000010100 */
[C---:B------:R-:W-:Y:S01]  /*15740*/  FSETP.NEU.FTZ.AND P3, PT, R40.reuse, -INF , PT ;  /* 0xff8000002800780b */ /* 0x040fe20003f7d000 */
[----:B------:R-:W-:Y:S01]  /*15750*/  FMUL.FTZ R61, R40, UR51 ;  /* 0x00000033283d7c20 */ /* 0x000fe20008410000 */
[----:B------:R-:W-:Y:S01]  /*15760*/  FMUL.FTZ R57, R57, UR51 ;  /* 0x0000003339397c20 */ /* 0x000fe20008410000 */
[----:B------:R-:W-:Y:S03]  /*15770*/  MUFU.EX2 R53, R53 ;  /* 0x0000003500357308 */ /* 0x000fe60000000800 */
[----:B------:R-:W-:-:S05]  /*15780*/  FSEL R61, R61, RZ, P3 ;  /* 0x000000ff3d3d7208 */ /* 0x000fca0001800000 */
[--C-:B------:R-:W-:Y:S01]  /*15790*/  FFMA.FTZ R69, R27, UR51, -R61.reuse ;  /* 0x000000331b457c23 */ /* 0x100fe2000801083d */
[----:B------:R-:W-:Y:S01]  /*157a0*/  FSEL R27, R40, RZ, P3 ;  /* 0x000000ff281b7208 */ /* 0x000fe20001800000 */
[--C-:B------:R-:W-:Y:S01]  /*157b0*/  FFMA.FTZ R181, R28, UR51, -R61.reuse ;  /* 0x000000331cb57c23 */ /* 0x100fe2000801083d */
[----:B------:R-:W0:Y:S01]  /*157c0*/  MUFU.EX2 R57, R57 ;  /* 0x0000003900397308 */ /* 0x000e220000000800 */
[--C-:B------:R-:W-:Y:S01]  /*157d0*/  FFMA.FTZ R183, R30, UR51, -R61.reuse ;  /* 0x000000331eb77c23 */ /* 0x100fe2000801083d */
[--C-:B------:R-:W-:Y:S01]  /*157e0*/  FFMA.FTZ R68, R31, UR51, -R61.reuse ;  /* 0x000000331f447c23 */ /* 0x100fe2000801083d */
[----:B------:R-:W-:Y:S01]  /*157f0*/  FADD.FTZ R27, -R27, R218 ;  /* 0x000000da1b1b7221 */ /* 0x000fe20000010100 */
[--C-:B------:R-:W-:Y:S01]  /*15800*/  FFMA.FTZ R177, R34, UR51, -R61.reuse ;  /* 0x0000003322b17c23 */ /* 0x100fe2000801083d */
[--C-:B------:R-:W-:Y:S01]  /*15810*/  FFMA.FTZ R35, R35, UR51, -R61.reuse ;  /* 0x0000003323237c23 */ /* 0x100fe2000801083d */
        /* <DEDUP_REMOVED lines=28> */
[----:B------:R-:W-:Y:S01]  /*159e0*/  FADD.FTZ R3, R25, R6 ;  /* 0x0000000619037221 */ /* 0x000fe20000010000 */
[--C-:B------:R-:W-:Y:S01]  /*159f0*/  FFMA.FTZ R43, R75, UR51, -R61.reuse ;  /* 0x000000334b2b7c23 */ /* 0x100fe2000801083d */
[--C-:B------:R-:W-:Y:S01]  /*15a00*/  FFMA.FTZ R153, R78, UR51, -R61.reuse ;  /* 0x000000334e997c23 */ /* 0x100fe2000801083d */
[----:B------:R-:W-:Y:S01]  /*15a10*/  FFMA.FTZ R42, R79, UR51, -R61 ;  /* 0x000000334f2a7c23 */ /* 0x000fe2000801083d */
[----:B------:R-:W-:Y:S01]  /*15a20*/  FADD.FTZ R3, R182, R3 ;  /* 0x00000003b6037221 */ /* 0x000fe20000010000 */
[----:B------:R-:W-:Y:S01]  /*15a30*/  FFMA.FTZ R155, R82, UR51, -R61 ;  /* 0x00000033529b7c23 */ /* 0x000fe2000801083d */
[----:B------:R-:W1:Y:S01]  /*15a40*/  MUFU.EX2 R68, R68 ;  /* 0x0000004400447308 */ /* 0x000e620000000800 */
[----:B0-----:R-:W-:Y:S01]  /*15a50*/  FADD.FTZ R58, R69, R58 ;  /* 0x0000003a453a7221 */ /* 0x001fe20000010000 */
[----:B------:R-:W-:Y:S01]  /*15a60*/  FADD.FTZ R3, R26, R3 ;  /* 0x000000031a037221 */ /* 0x000fe20000010000 */
[----:B------:R-:W-:-:S05]  /*15a70*/  FFMA.FTZ R39, R84, UR51, -R61 ;  /* 0x0000003354277c23 */ /* 0x000fca000801083d */
        /* <DEDUP_REMOVED lines=18> */
[----:B------:R-:W-:-:S06]  /*15ba0*/  FADD.FTZ R58, R168, R3 ;  /* 0x00000003a83a7221 */ /* 0x000fcc0000010000 */
        /* <DEDUP_REMOVED lines=79> */
.L_x_8362:
[----:B------:R-:W-:Y:S01]  /*160a0*/  IMAD R55, R184, 0x8, R18 ;  /* 0x00000008b8377824 */ /* 0x000fe200078e0212 */
[----:B------:R-:W-:Y:S01]  /*160b0*/  ISETP.GT.AND P3, PT, R0, R213, PT ;  /* 0x000000d50000720c */ /* 0x000fe20003f64270 */
[----:B------:R-:W-:Y:S01]  /*160c0*/  IMAD.U32 R58, RZ, RZ, UR38 ;  /* 0x00000026ff3a7e24 */ /* 0x000fe2000f8e00ff */
[----:B------:R-:W-:Y:S01]  /*160d0*/  F2FP.BF16.F32.PACK_AB R180, R25, R180 ;  /* 0x000000b419b4723e */ /* 0x000fe200000010ff */
[----:B------:R-:W-:Y:S01]  /*160e0*/  VIADD R55, R55, 0x28860 ;  /* 0x0002886037377836 */ /* 0x000fe20000000000 */
[----:B------:R-:W-:Y:S01]  /*160f0*/  F2FP.BF16.F32.PACK_AB R181, R69, R181 ;  /* 0x000000b545b5723e */ /* 0x000fe200000010ff */
[-C--:B------:R-:W-:Y:S01]  /*16100*/  FMUL.FTZ R88, R88, R57.reuse ;  /* 0x0000003958587220 */ /* 0x080fe20000410000 */
[----:B------:R-:W-:Y:S01]  /*16110*/  F2FP.BF16.F32.PACK_AB R182, R26, R182 ;  /* 0x000000b61ab6723e */ /* 0x000fe200000010ff */
[-C--:B------:R-:W-:Y:S01]  /*16120*/  FMUL.FTZ R89, R89, R57.reuse ;  /* 0x0000003959597220 */ /* 0x080fe20000410000 */
[----:B------:R-:W-:Y:S01]  /*16130*/  PRMT R55, R58, 0x654, R55 ;  /* 0x000006543a377816 */ /* 0x000fe20000000037 */
[----:B------:R-:W-:Y:S01]  /*16140*/  FMUL.FTZ R92, R92, R57 ;  /* 0x000000395c5c7220 */ /* 0x000fe20000410000 */
[----:B------:R-:W-:Y:S01]  /*16150*/  F2FP.BF16.F32.PACK_AB R183, R68, R183 ;  /* 0x000000b744b7723e */ /* 0x000fe200000010ff */
[-C--:B------:R-:W-:Y:S01]  /*16160*/  FMUL.FTZ R93, R93, R57.reuse ;  /* 0x000000395d5d7220 */ /* 0x080fe20000410000 */
[----:B------:R0:W-:Y:S01]  /*16170*/  SYNCS.ARRIVE.TRANS64.RED.A1T0 RZ, [R55+URZ], RZ ;  /* 0x000000ff37ff79a7 */ /* 0x0001e2000810043f */
        /* <DEDUP_REMOVED lines=88> */
[----:B------:R-:W-:-:S02]  /*16700*/  VIADD R0, R0, 0xffffffff ;  /* 0xffffffff00007836 */ /* 0x000fc40000000000 */
[----:B------:R-:W-:Y:S02]  /*16710*/  IMAD.MOV.U32 R218, RZ, RZ, R40 ;  /* 0x000000ffffda7224 */ /* 0x000fe400078e0028 */
[----:B------:R-:W-:Y:S02]  /*16720*/  IMAD.MOV.U32 R217, RZ, RZ, R24 ;  /* 0x000000ffffd97224 */ /* 0x000fe400078e0018 */
[----:B------:R-:W-:Y:S02]  /*16730*/  IMAD.MOV.U32 R187, RZ, RZ, R215 ;  /* 0x000000ffffbb7224 */ /* 0x000fe400078e00d7 */
[----:B------:R-:W-:Y:S01]  /*16740*/  IMAD.MOV.U32 R184, RZ, RZ, R214 ;  /* 0x000000ffffb87224 */ /* 0x000fe200078e00d6 */
[----:B0-----:R-:W-:Y:S06]  /*16750*/  @P3 BRA `(.L_x_8363) ;  /* 0xffffffc400303947 */ /* 0x001fec000383ffff */
[----:B------:R-:W-:Y:S02]  /*16760*/  IMAD.MOV.U32 R218, RZ, RZ, R40 ;  /* 0x000000ffffda7224 */ /* 0x000fe400078e0028 */
[----:B------:R-:W-:Y:S02]  /*16770*/  IMAD.MOV.U32 R217, RZ, RZ, R24 ;  /* 0x000000ffffd97224 */ /* 0x000fe400078e0018 */
[----:B------:R-:W-:Y:S02]  /*16780*/  IMAD.MOV.U32 R184, RZ, RZ, R214 ;  /* 0x000000ffffb87224 */ /* 0x000fe400078e00d6 */
[----:B------:R-:W-:-:S07]  /*16790*/  IMAD.MOV.U32 R187, RZ, RZ, R215 ;  /* 0x000000ffffbb7224 */ /* 0x000fce00078e00d7 */
.L_x_8343:
[----:B------:R-:W0:Y:S01]  /*167a0*/  LDC R24, c[0x0][0x448] ;  /* 0x00011200ff187b82 */ /* 0x000e220000000800 */
[----:B------:R-:W-:Y:S01]  /*167b0*/  IADD3 R27, R196, 0x1, -R194 ;  /* 0x00000001c41b7810 */ /* 0x000fe20007ffe8c2 */
[----:B------:R-:W-:-:S06]  /*167c0*/  ULDC UR8, c[0x0][0x9dc] ;  /* 0x0002770000087ab9 */ /* 0x000fcc0000000800 */
[----:B------:R-:W1:Y:S01]  /*167d0*/  LDC R28, c[0x0][0x9e4] ;  /* 0x00027900ff1c7b82 */ /* 0x000e620000000800 */
[----:B0-----:R-:W-:Y:S01]  /*167e0*/  ISETP.NE.AND P4, PT, R24, 0x1, PT ;  /* 0x000000011800780c */ /* 0x001fe20003f85270 */
[----:B------:R-:W-:Y:S01]  /*167f0*/  VIADD R24, R198, 0x7f ;  /* 0x0000007fc6187836 */ /* 0x000fe20000000000 */
[----:B-1----:R-:W-:-:S11]  /*16800*/  ISETP.GE.AND P5, PT, R28, 0x1, PT ;  /* 0x000000011c00780c */ /* 0x002fd60003fa6270 */
[----:B------:R-:W0:Y:S08]  /*16810*/  @P4 LDC R25, c[0x0][0x44c] ;  /* 0x00011300ff194b82 */ /* 0x000e300000000800 */
[----:B------:R-:W1:Y:S01]  /*16820*/  @P4 LDC R26, c[0x0][0x450] ;  /* 0x00011400ff1a4b82 */ /* 0x000e620000000800 */
[----:B0-----:R-:W-:-:S05]  /*16830*/  @P4 IMAD.HI.U32 R25, R24, R25, RZ ;  /* 0x0000001918194227 */ /* 0x001fca00078e00ff */
[----:B-1----:R-:W-:-:S05]  /*16840*/  @P4 SHF.R.U32.HI R24, RZ, R26, R25 ;  /* 0x0000001aff184219 */ /* 0x002fca0000011619 */
[----:B------:R-:W-:-:S04]  /*16850*/  IMAD.IADD R24, R27, 0x1, R24 ;  /* 0x000000011b187824 */ /* 0x000fc800078e0218 */
[----:B------:R-:W-:Y:S01]  /*16860*/  VIADD R26, R24, -UR8 ;  /* 0x80000008181a7c36 */ /* 0x000fe20008000000 */
        /* <DEDUP_REMOVED lines=12> */
.L_x_8366:
[----:B------:R-:W-:-:S13]  /*16930*/  ISETP.NE.AND P1, PT, R28, 0x1, PT ;  /* 0x000000011c00780c */ /* 0x000fda0003f25270 */
[----:B------:R-:W0:Y:S02]  /*16940*/  @P1 LDC.64 R24, c[0x0][0x9e8] ;  /* 0x00027a00ff181b82 */ /* 0x000e240000000a00 */
[----:B0-----:R-:W-:-:S05]  /*16950*/  @P1 IMAD.HI.U32 R24, R27, R24, RZ ;  /* 0x000000181b181227 */ /* 0x001fca00078e00ff */
[----:B------:R-:W-:-:S07]  /*16960*/  @P1 SHF.R.U32.HI R27, RZ, R25, R24 ;  /* 0x00000019ff1b1219 */ /* 0x000fce0000011618 */
.L_x_8367:
[----:B------:R-:W-:Y:S05]  /*16970*/  BSYNC B0 ;  /* 0x0000000000007941 */ /* 0x000fea0003800000 */
.L_x_8365:
[----:B------:R-:W-:-:S05]  /*16980*/  IMAD R27, R27, R28, RZ ;  /* 0x0000001c1b1b7224 */ /* 0x000fca00078e02ff */
[----:B------:R-:W-:-:S07]  /*16990*/  VIMNMX R26, R26, R27, !PT ;  /* 0x0000001b1a1a7248 */ /* 0x000fce0007fe0100 */
.L_x_8364:
[----:B------:R-:W-:-:S05]  /*169a0*/  VIADD R26, R26, 0x7f ;  /* 0x0000007f1a1a7836 */ /* 0x000fca0000000000 */
[----:B------:R-:W-:-:S04]  /*169b0*/  SHF.R.S32.HI R25, RZ, 0x1f, R26 ;  /* 0x0000001fff197819 */ /* 0x000fc8000001141a */
[----:B------:R-:W-:-:S04]  /*169c0*/  LEA.HI R25, R25, R26, RZ, 0x7 ;  /* 0x0000001a19197211 */ /* 0x000fc800078f38ff */
[----:B------:R-:W-:-:S04]  /*169d0*/  SHF.R.S32.HI R25, RZ, 0x7, R25 ;  /* 0x00000007ff197819 */ /* 0x000fc80000011419 */
[----:B------:R-:W-:-:S04]  /*169e0*/  VIMNMX R213, R206, R25, !PT ;  /* 0x00000019ced57248 */ /* 0x000fc80007fe0100 */
[----:B------:R-:W-:-:S13]  /*169f0*/  ISETP.GE.AND P1, PT, R0, R213, PT ;  /* 0x000000d50000720c */ /* 0x000fda0003f26270 */
[----:B------:R-:W-:Y:S05]  /*16a00*/  @!P1 BRA `(.L_x_8368) ;  /* 0x0000002800dc9947 */ /* 0x000fea0003800000 */
[----:B------:R-:W-:Y:S02]  /*16a10*/  IMAD.MOV.U32 R214, RZ, RZ, R218 ;  /* 0x000000ffffd67224 */ /* 0x000fe400078e00da */
[----:B------:R-:W-:Y:S02]  /*16a20*/  IMAD.MOV.U32 R215, RZ, RZ, R217 ;  /* 0x000000ffffd77224 */ /* 0x000fe400078e00d9 */
[----:B------:R-:W-:Y:S02]  /*16a30*/  IMAD.MOV.U32 R204, RZ, RZ, R187 ;  /* 0x000000ffffcc7224 */ /* 0x000fe400078e00bb */
[----:B------:R-:W-:-:S07]  /*16a40*/  IMAD.MOV.U32 R216, RZ, RZ, R184 ;  /* 0x000000ffffd87224 */ /* 0x000fce00078e00b8 */
.L_x_8380:
        /* <DEDUP_REMOVED lines=8> */
.L_x_8370:
[----:B------:R-:W-:-:S05]  /*16ad0*/  VIADD R24, R216, 0x1 ;  /* 0x00000001d8187836 */ /* 0x000fca0000000000 */
[----:B------:R-:W-:-:S04]  /*16ae0*/  ISETP.NE.AND P2, PT, R24, 0x2, PT ;  /* 0x000000021800780c */ /* 0x000fc80003f45270 */
[----:B------:R-:W-:Y:S02]  /*16af0*/  SEL R25, R24, RZ, P2 ;  /* 0x000000ff18197207 */ /* 0x000fe40001000000 */
[----:B------:R-:W-:-:S03]  /*16b00*/  SHF.L.U32 R24, R187, 0x1f, RZ ;  /* 0x0000001fbb187819 */ /* 0x000fc600000006ff */
[----:B------:R-:W-:-:S04]  /*16b10*/  IMAD R25, R25, 0x8, R18 ;  /* 0x0000000819197824 */ /* 0x000fc800078e0212 */
[----:B------:R0:W1:Y:S01]  /*16b20*/  SYNCS.PHASECHK.TRANS64.TRYWAIT P2, [R25+URZ+0x28830], R24 ;  /* 0x02883018190075a7 */ /* 0x000062000804017f */
[----:B------:R-:W-:Y:S05]  /*16b30*/  @!P0 BRA `(.L_x_8371) ;  /* 0x0000000000048947 */ /* 0x000fea0003800000 */
[----:B------:R-:W-:Y:S01]  /*16b40*/  BPT.TRAP 0x1 ;  /* 0x000000040000795c */ /* 0x000fe20000300000 */
.L_x_8371:
[----:B------:R-:W-:Y:S04]  /*16b50*/  BSSY B0, `(.L_x_8369) ;  /* 0x0000004000007945 */ /* 0x000fe80003800000 */
[----:B-1----:R-:W-:Y:S05]  /*16b60*/  @P2 BRA `(.L_x_8372) ;  /* 0x0000000000082947 */ /* 0x002fea0003800000 */
[----:B------:R-:W1:Y:S02]  /*16b70*/  SYNCS.PHASECHK.TRANS64.TRYWAIT P2, [R25+URZ+0x28830], R24 ;  /* 0x02883018190075a7 */ /* 0x000e64000804017f */
[----:B-1----:R-:W-:Y:S05]  /*16b80*/  @!P2 BRA `(.L_x_8373) ;  /* 0x000001440040a947 */ /* 0x002fea0003800000 */
.L_x_8372:
[----:B------:R-:W-:Y:S05]  /*16b90*/  BSYNC B0 ;  /* 0x0000000000007941 */ /* 0x000fea0003800000 */
.L_x_8369:
[----:B01----:R-:W0:Y:S01]  /*16ba0*/  S2R R24, SR_TID.X ;  /* 0x0000000000187919 */ /* 0x003e220000002100 */
[----:B------:R-:W-:Y:S01]  /*16bb0*/  VIADD R184, R216, 0x1 ;  /* 0x00000001d8b87836 */ /* 0x000fe20000000000 */
[----:B------:R-:W-:Y:S05]  /*16bc0*/  WARPSYNC.ALL ;  /* 0x0000000000007948 */ /* 0x000fea0003800000 */
[----:B------:R-:W-:Y:S01]  /*16bd0*/  ISETP.NE.AND P2, PT, R184, 0x2, PT ;  /* 0x00000002b800780c */ /* 0x000fe20003f45270 */
[----:B------:R-:W-:Y:S01]  /*16be0*/  IMAD.MOV.U32 R25, RZ, RZ, 0x40000040 ;  /* 0x40000040ff197424 */ /* 0x000fe200078e00ff */
[----:B------:R-:W-:Y:S01]  /*16bf0*/  R2UR UR8, R4 ;  /* 0x00000000040872ca */ /* 0x000fe200000e0000 */
[----:B------:R-:W-:Y:S01]  /*16c00*/  IMAD.MOV.U32 R29, RZ, RZ, 0x40000040 ;  /* 0x40000040ff1d7424 */ /* 0x000fe200078e00ff */
[----:B------:R-:W-:Y:S01]  /*16c10*/  SEL R184, R184, RZ, P2 ;  /* 0x000000ffb8b87207 */ /* 0x000fe20001000000 */
[----:B------:R-:W-:Y:S01]  /*16c20*/  IMAD.MOV.U32 R27, RZ, RZ, 0x40000040 ;  /* 0x40000040ff1b7424 */ /* 0x000fe200078e00ff */
[----:B------:R-:W-:Y:S01]  /*16c30*/  R2UR UR11, R25 ;  /* 0x00000000190b72ca */ /* 0x000fe200000e0000 */
[----:B------:R-:W-:Y:S01]  /*16c40*/  IMAD.MOV.U32 R31, RZ, RZ, 0x40000040 ;  /* 0x40000040ff1f7424 */ /* 0x000fe200078e00ff */
        /* <DEDUP_REMOVED lines=9> */
[----:B0-----:R-:W-:Y:S02]  /*16ce0*/  SHF.R.U32.HI R24, RZ, 0x7, R24 ;  /* 0x00000007ff187819 */ /* 0x001fe40000011618 */
[----:B------:R-:W-:Y:S02]  /*16cf0*/  R2UR UR13, R193 ;  /* 0x00000000c10d72ca */ /* 0x000fe400000e0000 */
[----:B------:R-:W-:Y:S01]  /*16d00*/  R2UR UR16, R190 ;  /* 0x00000000be1072ca */ /* 0x000fe200000e0000 */
[----:B------:R-:W-:Y:S01]  /*16d10*/  VIADD R30, R24, 0x8 ;  /* 0x00000008181e7836 */ /* 0x000fe20000000000 */
[----:B------:R-:W-:Y:S01]  /*16d20*/  R2UR UR17, R191 ;  /* 0x00000000bf1172ca */ /* 0x000fe200000e0000 */
[----:B------:R-:W-:Y:S01]  /*16d30*/  IMAD R24, R184, 0x800, R7 ;  /* 0x00000800b8187824 */ /* 0x000fe200078e0207 */
[----:B------:R-:W-:-:S02]  /*16d40*/  R2UR UR20, R20 ;  /* 0x00000000141472ca */ /* 0x000fc400000e0000 */
[----:B------:R0:W-:Y:S01]  /*16d50*/  BAR.SYNC.DEFER_BLOCKING R30, 0x100 ;  /* 0x0004001e0000751d */ /* 0x0001e20000010000 */
[C---:B------:R-:W-:Y:S01]  /*16d60*/  VIADD R28, R24.reuse, 0x2 ;  /* 0x00000002181c7836 */ /* 0x040fe20000000000 */
[C---:B------:R-:W-:Y:S01]  /*16d70*/  R2UR UR10, R24.reuse ;  /* 0x00000000180a72ca */ /* 0x040fe200000e0000 */
[----:B------:R-:W-:Y:S01]  /*16d80*/  VIADD R26, R24, 0x4 ;  /* 0x00000004181a7836 */ /* 0x000fe20000000000 */
[----:B------:R-:W-:Y:S02]  /*16d90*/  R2UR UR21, R21 ;  /* 0x00000000151572ca */ /* 0x000fe400000e0000 */
[----:B------:R-:W-:Y:S01]  /*16da0*/  R2UR UR14, R28 ;  /* 0x000000001c0e72ca */ /* 0x000fe200000e0000 */
[----:B------:R-:W-:Y:S01]  /*16db0*/  VIADD R28, R24, 0x6 ;  /* 0x00000006181c7836 */ /* 0x000fe20000000000 */
[----:B------:R-:W-:Y:S01]  /*16dc0*/  R2UR UR18, R26 ;  /* 0x000000001a1272ca */ /* 0x000fe200000e0000 */
[----:B------:R-:W-:Y:S01]  /*16dd0*/  VIADD R26, R24, 0x400 ;  /* 0x00000400181a7836 */ /* 0x000fe20000000000 */
[----:B------:R-:W-:Y:S01]  /*16de0*/  R2UR UR24, R14 ;  /* 0x000000000e1872ca */ /* 0x000fe200000e0000 */
[----:B0-----:R-:W-:Y:S01]  /*16df0*/  VIADD R30, R24, 0x404 ;  /* 0x00000404181e7836 */ /* 0x001fe20000000000 */
[----:B------:R-:W-:Y:S01]  /*16e00*/  R2UR UR22, R28 ;  /* 0x000000001c1672ca */ /* 0x000fe200000e0000 */
[----:B------:R-:W-:Y:S01]  /*16e10*/  VIADD R28, R24, 0x402 ;  /* 0x00000402181c7836 */ /* 0x000fe20000000000 */
[----:B------:R-:W-:Y:S01]  /*16e20*/  R2UR UR26, R26 ;  /* 0x000000001a1a72ca */ /* 0x000fe200000e0000 */
[----:B------:R-:W-:Y:S01]  /*16e30*/  VIADD R24, R24, 0x406 ;  /* 0x0000040618187836 */ /* 0x000fe20000000000 */
[----:B------:R-:W-:-:S02]  /*16e40*/  R2UR UR34, R30 ;  /* 0x000000001e2272ca */ /* 0x000fc400000e0000 */
[----:B------:R-:W-:Y:S02]  /*16e50*/  R2UR UR30, R28 ;  /* 0x000000001c1e72ca */ /* 0x000fe400000e0000 */
[----:B------:R-:W-:Y:S02]  /*16e60*/  R2UR UR46, R24 ;  /* 0x00000000182e72ca */ /* 0x000fe400000e0000 */
[----:B------:R-:W-:Y:S01]  /*16e70*/  R2UR UR25, R15 ;  /* 0x000000000f1972ca */ /* 0x000fe200000e0000 */
[----:B------:R-:W-:Y:S01]  /*16e80*/  WARPGROUP.ARRIVE ;  /* 0x00000000000079c5 */ /* 0x000fe20000000000 */
[----:B------:R-:W-:Y:S02]  /*16e90*/  R2UR UR28, R12 ;  /* 0x000000000c1c72ca */ /* 0x000fe400000e0000 */
[----:B------:R-:W-:Y:S02]  /*16ea0*/  R2UR UR29, R13 ;  /* 0x000000000d1d72ca */ /* 0x000fe400000e0000 */
[----:B------:R-:W-:Y:S01]  /*16eb0*/  R2UR UR32, R10 ;  /* 0x000000000a2072ca */ /* 0x000fe200000e0000 */
[----:B------:R-:W-:Y:S01]  /*16ec0*/  HGMMA.64x128x16.F32.BF16 R24, gdesc[UR8], RZ, !UPT, gsb0 ;  /* 0x01e00000081879f0 */ /* 0x000fe2000c0018ff */
[----:B------:R-:W-:-:S02]  /*16ed0*/  R2UR UR33, R11 ;  /* 0x000000000b2172ca */ /* 0x000fc400000e0000 */
        /* <DEDUP_REMOVED lines=27> */
.L_x_8375:
[----:B------:R-:W-:Y:S01]  /*17090*/  SHF.L.U32 R204, R204, 0x1f, RZ ;  /* 0x0000001fcccc7819 */ /* 0x000fe200000006ff */
[----:B------:R-:W-:-:S04]  /*170a0*/  IMAD R205, R216, 0x8, R18 ;  /* 0x00000008d8cd7824 */ /* 0x000fc800078e0212 */
[----:B------:R0:W1:Y:S01]  /*170b0*/  SYNCS.PHASECHK.TRANS64.TRYWAIT P1, [R205+URZ+0x28850], R204 ;  /* 0x028850cccd0075a7 */ /* 0x000062000802017f */
[----:B------:R-:W-:Y:S05]  /*170c0*/  @!P0 BRA `(.L_x_8376) ;  /* 0x0000000000048947 */ /* 0x000fea0003800000 */
[----:B------:R-:W-:Y:S01]  /*170d0*/  BPT.TRAP 0x1 ;  /* 0x000000040000795c */ /* 0x000fe20000300000 */
.L_x_8376:
[----:B-1----:R-:W-:Y:S05]  /*170e0*/  @P1 BRA `(.L_x_8374) ;  /* 0x0000000000081947 */ /* 0x002fea0003800000 */
[----:B------:R-:W1:Y:S02]  /*170f0*/  SYNCS.PHASECHK.TRANS64.TRYWAIT P1, [R205+URZ+0x28850], R204 ;  /* 0x028850cccd0075a7 */ /* 0x000e64000802017f */
[----:B-1----:R-:W-:Y:S05]  /*17100*/  @!P1 BRA `(.L_x_8377) ;  /* 0x0000013c00f49947 */ /* 0x002fea0003800000 */
.L_x_8374:
        /* <DEDUP_REMOVED lines=67> */
.L_x_8378:
        /* <DEDUP_REMOVED lines=15> */
[----:B0-----:R-:W-:Y:S01]  /*17630*/  FMUL.FTZ R152, R57, UR48 ;  /* 0x0000003039987c20 */ /* 0x001fe20008410000 */
        /* <DEDUP_REMOVED lines=66> */
[----:B------:R-:W-:-:S04]  /*17a60*/  UMOV UR51, UR6 ;  /* 0x0000000600337c82 */ /* 0x000fc80008000000 */
        /* <DEDUP_REMOVED lines=108> */
[----:B------:R-:W2:Y:S01]  /*18130*/  SHFL.BFLY PT, R57, R58, 0x2, 0x1f ;  /* 0x0c401f003a397f89 */ /* 0x000ea200000e0000 */
[----:B0-----:R-:W-:-:S04]  /*18140*/  FMNMX.FTZ R154, R86, R155, !PT ;  /* 0x0000009b569a7209 */ /* 0x001fc80007810000 */
[----:B-1----:R-:W-:-:S05]  /*18150*/  FMNMX.FTZ R154, R87, R154, !PT ;  /* 0x0000009a579a7209 */ /* 0x002fca0007810000 */
[----:B------:R-:W0:Y:S01]  /*18160*/  SHFL.BFLY PT, R157, R154, 0x2, 0x1f ;  /* 0x0c401f009a9d7f89 */ /* 0x000e2200000e0000 */
[----:B--2---:R-:W-:-:S05]  /*18170*/  FMNMX.FTZ R155, R58, R57, !PT ;  /* 0x000000393a9b7209 */ /* 0x004fca0007810000 */
[----:B------:R-:W1:Y:S01]  /*18180*/  SHFL.BFLY PT, R156, R155, 0x1, 0x1f ;  /* 0x0c201f009b9c7f89 */ /* 0x000e6200000e0000 */
[----:B0-----:R-:W-:-:S05]  /*18190*/  FMNMX.FTZ R157, R154, R157, !PT ;  /* 0x0000009d9a9d7209 */ /* 0x001fca0007810000 */
[----:B------:R-:W0:Y:S01]  /*181a0*/  SHFL.BFLY PT, R218, R157, 0x1, 0x1f ;  /* 0x0c201f009dda7f89 */ /* 0x000e2200000e0000 */
[----:B-1----:R-:W-:-:S05]  /*181b0*/  FMNMX.FTZ R217, R155, R156, !PT ;  /* 0x0000009c9bd97209 */ /* 0x002fca0007810000 */
[C---:B------:R-:W-:Y:S01]  /*181c0*/  FADD.FTZ R57, -R217.reuse, R215 ;  /* 0x000000d7d9397221 */ /* 0x040fe20000010100 */
[----:B------:R-:W-:-:S03]  /*181d0*/  FMUL.FTZ R155, R217, UR51 ;  /* 0x00000033d99b7c20 */ /* 0x000fc60008410000 */
[----:B------:R-:W-:Y:S01]  /*181e0*/  FMUL.FTZ R156, R57, UR51 ;  /* 0x00000033399c7c20 */ /* 0x000fe20008410000 */
[--C-:B------:R-:W-:Y:S01]  /*181f0*/  FFMA.FTZ R164, R56, UR51, -R155.reuse ;  /* 0x0000003338a47c23 */ /* 0x100fe2000801089b */
[--C-:B------:R-:W-:Y:S01]  /*18200*/  FFMA.FTZ R180, R24, UR51, -R155.reuse ;  /* 0x0000003318b47c23 */ /* 0x100fe2000801089b */
[--C-:B------:R-:W-:Y:S01]  /*18210*/  FFMA.FTZ R165, R25, UR51, -R155.reuse ;  /* 0x0000003319a57c23 */ /* 0x100fe2000801089b */
[--C-:B------:R-:W-:Y:S01]  /*18220*/  FFMA.FTZ R168, R48, UR51, -R155.reuse ;  /* 0x0000003330a87c23 */ /* 0x100fe2000801089b */
[----:B------:R-:W-:Y:S01]  /*18230*/  MUFU.EX2 R58, R156 ;  /* 0x0000009c003a7308 */ /* 0x000fe20000000800 */
[--C-:B------:R-:W-:Y:S01]  /*18240*/  FFMA.FTZ R182, R28, UR51, -R155.reuse ;  /* 0x000000331cb67c23 */ /* 0x100fe2000801089b */
[----:B0-----:R-:W-:Y:S01]  /*18250*/  FMNMX.FTZ R218, R157, R218, !PT ;  /* 0x000000da9dda7209 */ /* 0x001fe20007810000 */
[--C-:B------:R-:W-:Y:S01]  /*18260*/  FFMA.FTZ R157, R41, UR51, -R155.reuse ;  /* 0x00000033299d7c23 */ /* 0x100fe2000801089b */
[--C-:B------:R-:W-:Y:S01]  /*18270*/  FFMA.FTZ R163, R29, UR51, -R155.reuse ;  /* 0x000000331da37c23 */ /* 0x100fe2000801089b */
[--C-:B------:R-:W-:Y:S01]  /*18280*/  FFMA.FTZ R41, R45, UR51, -R155.reuse ;  /* 0x000000332d297c23 */ /* 0x100fe2000801089b */
[--C-:B------:R-:W-:Y:S01]  /*18290*/  FFMA.FTZ R176, R32, UR51, -R155.reuse ;  /* 0x0000003320b07c23 */ /* 0x100fe2000801089b */
[C---:B------:R-:W-:Y:S01]  /*182a0*/  FADD.FTZ R57, -R218.reuse, R214 ;  /* 0x000000d6da397221 */ /* 0x040fe20000010100 */
[----:B------:R-:W-:Y:S01]  /*182b0*/  FMUL.FTZ R56, R218, UR51 ;  /* 0x00000033da387c20 */ /* 0x000fe20008410000 */
[----:B------:R-:W0:Y:S01]  /*182c0*/  MUFU.EX2 R180, R180 ;  /* 0x000000b400b47308 */ /* 0x000e220000000800 */
[----:B------:R-:W-:Y:S01]  /*182d0*/  FFMA.FTZ R161, R33, UR51, -R155 ;  /* 0x0000003321a17c23 */ /* 0x000fe2000801089b */
[----:B------:R-:W-:Y:S01]  /*182e0*/  FMUL.FTZ R57, R57, UR51 ;  /* 0x0000003339397c20 */ /* 0x000fe20008410000 */
[--C-:B------:R-:W-:Y:S01]  /*182f0*/  FFMA.FTZ R181, R26, UR51, -R56.reuse ;  /* 0x000000331ab57c23 */ /* 0x100fe20008010838 */
[--C-:B------:R-:W-:Y:S01]  /*18300*/  FFMA.FTZ R48, R27, UR51, -R56.reuse ;  /* 0x000000331b307c23 */ /* 0x100fe20008010838 */
[--C-:B------:R-:W-:Y:S01]  /*18310*/  FFMA.FTZ R183, R30, UR51, -R56.reuse ;  /* 0x000000331eb77c23 */ /* 0x100fe20008010838 */
[----:B------:R-:W-:Y:S01]  /*18320*/  FFMA.FTZ R45, R31, UR51, -R56 ;  /* 0x000000331f2d7c23 */ /* 0x000fe20008010838 */
[----:B------:R-:W-:Y:S01]  /*18330*/  IMAD R26, R184, 0x8, R18 ;  /* 0x00000008b81a7824 */ /* 0x000fe200078e0212 */
[----:B------:R-:W-:Y:S01]  /*18340*/  MUFU.EX2 R57, R57 ;  /* 0x0000003900397308 */ /* 0x000fe20000000800 */
[--C-:B------:R-:W-:Y:S01]  /*18350*/  FFMA.FTZ R177, R34, UR51, -R56.reuse ;  /* 0x0000003322b17c23 */ /* 0x100fe20008010838 */
[----:B------:R-:W-:Y:S01]  /*18360*/  FFMA.FTZ R34, R39, UR51, -R56 ;  /* 0x0000003327227c23 */ /* 0x000fe20008010838 */
[----:B------:R-:W-:-:S02]  /*18370*/  VIADD R26, R26, 0x28840 ;  /* 0x000288401a1a7836 */ /* 0x000fc40000000000 */
[--C-:B------:R-:W-:Y:S01]  /*18380*/  FFMA.FTZ R35, R35, UR51, -R56.reuse ;  /* 0x0000003323237c23 */ /* 0x100fe20008010838 */
[----:B------:R-:W-:Y:S02]  /*18390*/  IMAD.U32 R39, RZ, RZ, UR38 ;  /* 0x00000026ff277e24 */ /* 0x000fe4000f8e00ff */
[--C-:B------:R-:W-:Y:S01]  /*183a0*/  FFMA.FTZ R178, R36, UR51, -R155.reuse ;  /* 0x0000003324b27c23 */ /* 0x100fe2000801089b */
[----:B------:R-:W-:Y:S01]  /*183b0*/  FFMA.FTZ R179, R38, UR51, -R56 ;  /* 0x0000003326b37c23 */ /* 0x000fe20008010838 */
[----:B------:R-:W1:Y:S01]  /*183c0*/  MUFU.EX2 R181, R181 ;  /* 0x000000b500b57308 */ /* 0x000e620000000800 */
[----:B0-----:R-:W-:Y:S01]  /*183d0*/  FFMA.FTZ R6, R58, R6, R180 ;  /* 0x000000063a067223 */ /* 0x001fe200000100b4 */
[----:B------:R-:W-:Y:S01]  /*183e0*/  PRMT R26, R39, 0x654, R26 ;  /* 0x00000654271a7816 */ /* 0x000fe2000000001a */
        /* <DEDUP_REMOVED lines=8> */
[----:B------:R-:W-:Y:S01]  /*18470*/  FFMA.FTZ R173, R42, UR51, -R56 ;  /* 0x000000332aad7c23 */ /* 0x000fe20008010838 */
[----:B------:R2:W-:Y:S01]  /*18480*/  SYNCS.ARRIVE.TRANS64.RED.A1T0 RZ, [R26+URZ], RZ ;  /* 0x000000ff1aff79a7 */ /* 0x0005e2000810043f */
[--C-:B------:R-:W-:Y:S01]  /*18490*/  FFMA.FTZ R40, R49, UR51, -R155.reuse ;  /* 0x0000003331287c23 */ /* 0x100fe2000801089b */
[--C-:B------:R-:W-:Y:S01]  /*184a0*/  FFMA.FTZ R37, R53, UR51, -R155.reuse ;  /* 0x0000003335257c23 */ /* 0x100fe2000801089b */
[----:B------:R-:W-:Y:S01]  /*184b0*/  FFMA.FTZ R166, R60, UR51, -R155 ;  /* 0x000000333ca67c23 */ /* 0x000fe2000801089b */
[----:B------:R-:W3:Y:S01]  /*184c0*/  MUFU.EX2 R48, R48 ;  /* 0x0000003000307308 */ /* 0x000ee20000000800 */
[----:B-1----:R-:W-:Y:S01]  /*184d0*/  FFMA.FTZ R3, R57, R3, R181 ;  /* 0x0000000339037223 */ /* 0x002fe200000100b5 */
[--C-:B------:R-:W-:Y:S01]  /*184e0*/  FFMA.FTZ R33, R61, UR51, -R155.reuse ;  /* 0x000000333d217c23 */ /* 0x100fe2000801089b */
[--C-:B------:R-:W-:Y:S01]  /*184f0*/  FFMA.FTZ R160, R64, UR51, -R155.reuse ;  /* 0x0000003340a07c23 */ /* 0x100fe2000801089b */
[--C-:B------:R-:W-:Y:S01]  /*18500*/  FFMA.FTZ R32, R65, UR51, -R155.reuse ;  /* 0x0000003341207c23 */ /* 0x100fe2000801089b */
[--C-:B------:R-:W-:Y:S01]  /*18510*/  FFMA.FTZ R162, R68, UR51, -R155.reuse ;  /* 0x0000003344a27c23 */ /* 0x100fe2000801089b */
[--C-:B------:R-:W-:Y:S01]  /*18520*/  FFMA.FTZ R29, R69, UR51, -R155.reuse ;  /* 0x00000033451d7c23 */ /* 0x100fe2000801089b */
[--C-:B------:R-:W-:Y:S01]  /*18530*/  FFMA.FTZ R156, R72, UR51, -R155.reuse ;  /* 0x00000033489c7c23 */ /* 0x100fe2000801089b */
[----:B------:R-:W-:Y:S01]  /*18540*/  MUFU.EX2 R182, R182 ;  /* 0x000000b600b67308 */ /* 0x000fe20000000800 */
[----:B0-----:R-:W-:Y:S01]  /*18550*/  FADD.FTZ R59, R165, R6 ;  /* 0x00000006a53b7221 */ /* 0x001fe20000010000 */
[--C-:B------:R-:W-:Y:S01]  /*18560*/  FFMA.FTZ R28, R73, UR51, -R155.reuse ;  /* 0x00000033491c7c23 */ /* 0x100fe2000801089b */
[--C-:B------:R-:W-:Y:S01]  /*18570*/  FFMA.FTZ R158, R76, UR51, -R155.reuse ;  /* 0x000000334c9e7c23 */ /* 0x100fe2000801089b */
[--C-:B------:R-:W-:Y:S01]  /*18580*/  FFMA.FTZ R25, R77, UR51, -R155.reuse ;  /* 0x000000334d197c23 */ /* 0x100fe2000801089b */
[--C-:B------:R-:W-:Y:S01]  /*18590*/  FFMA.FTZ R152, R80, UR51, -R155.reuse ;  /* 0x0000003350987c23 */ /* 0x100fe2000801089b */
[--C-:B------:R-:W-:Y:S01]  /*185a0*/  FFMA.FTZ R24, R81, UR51, -R155.reuse ;  /* 0x0000003351187c23 */ /* 0x100fe2000801089b */
[----:B------:R-:W-:Y:S01]  /*185b0*/  FFMA.FTZ R154, R84, UR51, -R155 ;  /* 0x00000033549a7c23 */ /* 0x000fe2000801089b */
[----:B------:R-:W0:Y:S01]  /*185c0*/  MUFU.EX2 R183, R183 ;  /* 0x000000b700b77308 */ /* 0x000e220000000800 */
[----:B---3--:R-:W-:Y:S01]  /*185d0*/  FADD.FTZ R6, R48, R3 ;  /* 0x0000000330067221 */ /* 0x008fe20000010000 */
[----:B------:R-:W-:Y:S01]  /*185e0*/  FFMA.FTZ R44, R85, UR51, -R155 ;  /* 0x00000033552c7c23 */ /* 0x000fe2000801089b */
        /* <DEDUP_REMOVED lines=22> */
[----:B------:R-:W-:Y:S01]  /*18750*/  FFMA.FTZ R155, R86, UR51, -R56 ;  /* 0x00000033569b7c23 */ /* 0x000fe20008010838 */
[----:B0-----:R-:W-:-:S06]  /*18760*/  FADD.FTZ R6, R183, R6 ;  /* 0x00000006b7067221 */ /* 0x001fcc0000010000 */
[----:B------:R-:W0:Y:S01]  /*18770*/  MUFU.EX2 R177, R177 ;  /* 0x000000b100b17308 */ /* 0x000e220000000800 */
[----:B-1----:R-:W-:-:S07]  /*18780*/  FADD.FTZ R6, R45, R6 ;  /* 0x000000062d067221 */ /* 0x002fce0000010000 */
[----:B------:R-:W-:Y:S08]  /*18790*/  MUFU.EX2 R161, R161 ;  /* 0x000000a100a17308 */ /* 0x000ff00000000800 */
[----:B------:R-:W1:Y:S01]  /*187a0*/  MUFU.EX2 R35, R35 ;  /* 0x0000002300237308 */ /* 0x000e620000000800 */
[----:B0-----:R-:W-:-:S07]  /*187b0*/  FADD.FTZ R6, R177, R6 ;  /* 0x00000006b1067221 */ /* 0x001fce0000010000 */
[----:B--2---:R0:W-:Y:S08]  /*187c0*/  MUFU.EX2 R26, R38 ;  /* 0x00000026001a7308 */ /* 0x0041f00000000800 */
[----:B------:R-:W2:Y:S01]  /*187d0*/  MUFU.EX2 R178, R178 ;  /* 0x000000b200b27308 */ /* 0x000ea20000000800 */
[----:B0-----:R-:W-:Y:S01]  /*187e0*/  FFMA.FTZ R38, R87, UR51, -R56 ;  /* 0x0000003357267c23 */ /* 0x001fe20008010838 */
[----:B------:R-:W-:Y:S01]  /*187f0*/  FADD.FTZ R56, R182, R59 ;  /* 0x0000003bb6387221 */ /* 0x000fe20000010000 */
[----:B-1----:R-:W-:-:S03]  /*18800*/  FADD.FTZ R6, R35, R6 ;  /* 0x0000000623067221 */ /* 0x002fc60000010000 */
[----:B------:R-:W-:Y:S02]  /*18810*/  FADD.FTZ R3, R163, R56 ;  /* 0x00000038a3037221 */ /* 0x000fe40000010000 */
[----:B------:R-:W0:Y:S02]  /*18820*/  MUFU.EX2 R179, R179 ;  /* 0x000000b300b37308 */ /* 0x000e240000000800 */
[----:B------:R-:W-:-:S04]  /*18830*/  FADD.FTZ R56, R176, R3 ;  /* 0x00000003b0387221 */ /* 0x000fc80000010000 */
[----:B------:R-:W-:Y:S02]  /*18840*/  FADD.FTZ R3, R161, R56 ;  /* 0x00000038a1037221 */ /* 0x000fe40000010000 */
[----:B------:R-:W1:Y:S02]  /*18850*/  MUFU.EX2 R159, R159 ;  /* 0x0000009f009f7308 */ /* 0x000e640000000800 */
[----:B--2---:R-:W-:-:S06]  /*18860*/  FADD.FTZ R56, R178, R3 ;  /* 0x00000003b2387221 */ /* 0x004fcc0000010000 */
        /* <DEDUP_REMOVED lines=101> */
.L_x_8379:
[----:B------:R-:W-:Y:S01]  /*18ec0*/  IMAD R56, R216, 0x8, R18 ;  /* 0x00000008d8387824 */ /* 0x000fe200078e0212 */
[----:B------:R-:W-:Y:S01]  /*18ed0*/  ISETP.GT.AND P1, PT, R0, R213, PT ;  /* 0x000000d50000720c */ /* 0x000fe20003f24270 */
[----:B------:R-:W-:Y:S01]  /*18ee0*/  IMAD.U32 R59, RZ, RZ, UR38 ;  /* 0x00000026ff3b7e24 */ /* 0x000fe2000f8e00ff */
[----:B------:R-:W-:Y:S01]  /*18ef0*/  F2FP.BF16.F32.PACK_AB R180, R165, R180 ;  /* 0x000000b4a5b4723e */ /* 0x000fe200000010ff */
[----:B------:R-:W-:Y:S01]  /*18f00*/  VIADD R56, R56, 0x28860 ;  /* 0x0002886038387836 */ /* 0x000fe20000000000 */
[----:B------:R-:W-:Y:S01]  /*18f10*/  F2FP.BF16.F32.PACK_AB R182, R163, R182 ;  /* 0x000000b6a3b6723e */ /* 0x000fe200000010ff */
[----:B------:R-:W-:Y:S01]  /*18f20*/  FMUL.FTZ R88, R88, R58 ;  /* 0x0000003a58587220 */ /* 0x000fe20000410000 */
[----:B------:R-:W-:Y:S01]  /*18f30*/  F2FP.BF16.F32.PACK_AB R176, R161, R176 ;  /* 0x000000b0a1b0723e */ /* 0x000fe200000010ff */
[-C--:B------:R-:W-:Y:S01]  /*18f40*/  FMUL.FTZ R89, R89, R58.reuse ;  /* 0x0000003a59597220 */ /* 0x080fe20000410000 */
[----:B------:R-:W-:Y:S01]  /*18f50*/  PRMT R56, R59, 0x654, R56 ;  /* 0x000006543b387816 */ /* 0x000fe20000000038 */
[----:B------:R-:W-:Y:S01]  /*18f60*/  FMUL.FTZ R92, R92, R58 ;  /* 0x0000003a5c5c7220 */ /* 0x000fe20000410000 */
[----:B------:R-:W-:Y:S01]  /*18f70*/  F2FP.BF16.F32.PACK_AB R178, R159, R178 ;  /* 0x000000b29fb2723e */ /* 0x000fe200000010ff */
[----:B------:R-:W-:Y:S01]  /*18f80*/  FMUL.FTZ R93, R93, R58 ;  /* 0x0000003a5d5d7220 */ /* 0x000fe20000410000 */
[----:B------:R0:W-:Y:S01]  /*18f90*/  SYNCS.ARRIVE.TRANS64.RED.A1T0 RZ, [R56+URZ], RZ ;  /* 0x000000ff38ff79a7 */ /* 0x0001e2000810043f */
        /* <DEDUP_REMOVED lines=94> */
.L_x_8368:
[----:B------:R-:W-:-:S13]  /*19580*/  ISETP.GE.AND P1, PT, R0, R206, PT ;  /* 0x000000ce0000720c */ /* 0x000fda0003f26270 */
[----:B------:R-:W-:Y:S05]  /*19590*/  @!P1 BRA `(.L_x_8381) ;  /* 0x0000003800f09947 */ /* 0x000fea0003800000 */
[----:B------:R-:W-:Y:S02]  /*195a0*/  IMAD.MOV.U32 R213, RZ, RZ, R218 ;  /* 0x000000ffffd57224 */ /* 0x000fe400078e00da */
[----:B------:R-:W-:Y:S02]  /*195b0*/  IMAD.MOV.U32 R214, RZ, RZ, R217 ;  /* 0x000000ffffd67224 */ /* 0x000fe400078e00d9 */
[----:B------:R-:W-:Y:S02]  /*195c0*/  IMAD.MOV.U32 R204, RZ, RZ, R187 ;  /* 0x000000ffffcc7224 */ /* 0x000fe400078e00bb */
[----:B------:R-:W-:-:S07]  /*195d0*/  IMAD.MOV.U32 R215, RZ, RZ, R184 ;  /* 0x000000ffffd77224 */ /* 0x000fce00078e00b8 */
.L_x_8401:
        /* <DEDUP_REMOVED lines=8> */
.L_x_8383:
        /* <DEDUP_REMOVED lines=8> */
.L_x_8384:
[----:B------:R-:W-:Y:S04]  /*196e0*/  BSSY B0, `(.L_x_8382) ;  /* 0x0000004000007945 */ /* 0x000fe80003800000 */
[----:B-1----:R-:W-:Y:S05]  /*196f0*/  @P2 BRA `(.L_x_8385) ;  /* 0x0000000000082947 */ /* 0x002fea0003800000 */
[----:B------:R-:W1:Y:S02]  /*19700*/  SYNCS.PHASECHK.TRANS64.TRYWAIT P2, [R25+URZ+0x28830], R24 ;  /* 0x02883018190075a7 */ /* 0x000e64000804017f */
[----:B-1----:R-:W-:Y:S05]  /*19710*/  @!P2 BRA `(.L_x_8386) ;  /* 0x000001180084a947 */ /* 0x002fea0003800000 */
.L_x_8385:
[----:B------:R-:W-:Y:S05]  /*19720*/  BSYNC B0 ;  /* 0x0000000000007941 */ /* 0x000fea0003800000 */
.L_x_8382:
        /* <DEDUP_REMOVED lines=79> */
.L_x_8388:
[----:B------:R-:W-:Y:S01]  /*19c20*/  SHF.L.U32 R204, R204, 0x1f, RZ ;  /* 0x0000001fcccc7819 */ /* 0x000fe200000006ff */
[----:B------:R-:W-:-:S04]  /*19c30*/  IMAD R205, R215, 0x8, R18 ;  /* 0x00000008d7cd7824 */ /* 0x000fc800078e0212 */
[----:B------:R0:W1:Y:S01]  /*19c40*/  SYNCS.PHASECHK.TRANS64.TRYWAIT P1, [R205+URZ+0x28850], R204 ;  /* 0x028850cccd0075a7 */ /* 0x000062000802017f */
[----:B------:R-:W-:Y:S05]  /*19c50*/  @!P0 BRA `(.L_x_8389) ;  /* 0x0000000000048947 */ /* 0x000fea0003800000 */
[----:B------:R-:W-:Y:S01]  /*19c60*/  BPT.TRAP 0x1 ;  /* 0x000000040000795c */ /* 0x000fe20000300000 */
.L_x_8389:
[----:B-1----:R-:W-:Y:S05]  /*19c70*/  @P1 BRA `(.L_x_8387) ;  /* 0x0000000000081947 */ /* 0x002fea0003800000 */
[----:B------:R-:W1:Y:S02]  /*19c80*/  SYNCS.PHASECHK.TRANS64.TRYWAIT P1, [R205+URZ+0x28850], R204 ;  /* 0x028850cccd0075a7 */ /* 0x000e64000802017f */
[----:B-1----:R-:W-:Y:S05]  /*19c90*/  @!P1 BRA `(.L_x_8390) ;  /* 0x0000011400389947 */ /* 0x002fea0003800000 */
.L_x_8387:
        /* <DEDUP_REMOVED lines=67> */
.L_x_8391:
        /* <DEDUP_REMOVED lines=47> */
[----:B------:R-:W-:-:S02]  /*1a3c0*/  IMAD R42, R184, 0x8, R18 ;  /* 0x00000008b82a7824 */ /* 0x000fc400078e0212 */
[----:B------:R-:W-:Y:S01]  /*1a3d0*/  FMUL.FTZ R154, R43, UR43 ;  /* 0x0000002b2b9a7c20 */ /* 0x000fe20008410000 */
[----:B------:R-:W-:Y:S02]  /*1a3e0*/  IMAD.U32 R43, RZ, RZ, UR38 ;  /* 0x00000026ff2b7e24 */ /* 0x000fe4000f8e00ff */
        /* <DEDUP_REMOVED lines=109> */
.L_x_8394:
[----:B------:R-:W-:-:S05]  /*1aac0*/  IMAD.U32 R160, RZ, RZ, UR5 ;  /* 0x00000005ffa07e24 */ /* 0x000fca000f8e00ff */
[----:B------:R-:W-:-:S13]  /*1aad0*/  ISETP.NE.AND P1, PT, R160, 0x1, PT ;  /* 0x00000001a000780c */ /* 0x000fda0003f25270 */
[----:B------:R-:W1:Y:S02]  /*1aae0*/  @P1 LDC.64 R42, c[0x0][0x9e8] ;  /* 0x00027a00ff2a1b82 */ /* 0x000e640000000a00 */
[----:B-1----:R-:W-:-:S05]  /*1aaf0*/  @P1 IMAD.HI.U32 R42, R161, R42, RZ ;  /* 0x0000002aa12a1227 */ /* 0x002fca00078e00ff */
[----:B------:R-:W-:-:S07]  /*1ab00*/  @P1 SHF.R.U32.HI R161, RZ, R43, R42 ;  /* 0x0000002bffa11219 */ /* 0x000fce000001162a */
.L_x_8395:
[----:B------:R-:W-:Y:S05]  /*1ab10*/  BSYNC B0 ;  /* 0x0000000000007941 */ /* 0x000fea0003800000 */
.L_x_8393:
[----:B------:R-:W-:-:S04]  /*1ab20*/  IMAD R42, R161, R160, -R83 ;  /* 0x000000a0a12a7224 */ /* 0x000fc800078e0a53 */
[----:B------:R-:W-:-:S05]  /*1ab30*/  IMAD.IADD R43, R42, 0x1, -R189 ;  /* 0x000000012a2b7824 */ /* 0x000fca00078e0abd */
[----:B------:R-:W-:Y:S02]  /*1ab40*/  VIADDMNMX R87, R43, R160, R87, PT ;  /* 0x000000a02b577246 */ /* 0x000fe40003800157 */
[----:B------:R-:W-:-:S07]  /*1ab50*/  VIMNMX R86, R86, R43, !PT ;  /* 0x0000002b56567248 */ /* 0x000fce0007fe0100 */
.L_x_8392:
        /* <DEDUP_REMOVED lines=113> */
.L_x_8398:
[----:B------:R-:W-:-:S05]  /*1b270*/  IMAD.U32 R86, RZ, RZ, UR5 ;  /* 0x00000005ff567e24 */ /* 0x000fca000f8e00ff */
[----:B------:R-:W-:-:S13]  /*1b280*/  ISETP.NE.AND P2, PT, R86, 0x1, PT ;  /* 0x000000015600780c */ /* 0x000fda0003f45270 */
[----:B------:R-:W0:Y:S02]  /*1b290*/  @P2 LDC.64 R42, c[0x0][0x9e8] ;  /* 0x00027a00ff2a2b82 */ /* 0x000e240000000a00 */
[----:B0-----:R-:W-:-:S05]  /*1b2a0*/  @P2 IMAD.HI.U32 R42, R87, R42, RZ ;  /* 0x0000002a572a2227 */ /* 0x001fca00078e00ff */
[----:B------:R-:W-:-:S07]  /*1b2b0*/  @P2 SHF.R.U32.HI R87, RZ, R43, R42 ;  /* 0x0000002bff572219 */ /* 0x000fce000001162a */
.L_x_8399:
[----:B------:R-:W-:Y:S05]  /*1b2c0*/  BSYNC B0 ;  /* 0x0000000000007941 */ /* 0x000fea0003800000 */
.L_x_8397:
[----:B------:R-:W-:-:S04]  /*1b2d0*/  IMAD R42, R87, R86, -R83 ;  /* 0x00000056572a7224 */ /* 0x000fc800078e0a53 */
[----:B------:R-:W-:-:S05]  /*1b2e0*/  IMAD.IADD R43, R42, 0x1, -R189 ;  /* 0x000000012a2b7824 */ /* 0x000fca00078e0abd */
[----:B------:R-:W-:Y:S02]  /*1b2f0*/  VIADDMNMX R159, R43, R86, R159, PT ;  /* 0x000000562b9f7246 */ /* 0x000fe4000380019f */
[----:B------:R-:W-:-:S07]  /*1b300*/  VIMNMX R158, R158, R43, !PT ;  /* 0x0000002b9e9e7248 */ /* 0x000fce0007fe0100 */
.L_x_8396:
[----:B------:R-:W-:Y:S01]  /*1b310*/  FMNMX.FTZ R42, R24, R214, !PT ;  /* 0x000000d6182a7209 */ /* 0x000fe20007810000 */
[----:B------:R-:W-:Y:S01]  /*1b320*/  UMOV UR51, UR4 ;  /* 0x0000000400337c82 */ /* 0x000fe20008000000 */
[C---:B------:R-:W-:Y:S02]  /*1b330*/  ISETP.GT.AND P3, PT, R158.reuse, 0x8, P1 ;  /* 0x000000089e00780c */ /* 0x040fe40000f64270 */
        /* <DEDUP_REMOVED lines=53> */
[----:B------:R-:W-:Y:S02]  /*1b690*/  ISETP.LT.OR P2, PT, R159, 0x22, P2 ;  /* 0x000000229f00780c */ /* 0x000fe40001741670 */
[----:B------:R-:W-:Y:S02]  /*1b6a0*/  FMNMX.FTZ R42, R75, R42, !PT ;  /* 0x0000002a4b2a7209 */ /* 0x000fe40007810000 */
[----:B------:R-:W-:Y:S02]  /*1b6b0*/  ISETP.LT.OR P3, PT, R159, 0x31, P3 ;  /* 0x000000319f00780c */ /* 0x000fe40001f61670 */
[----:B------:R-:W-:Y:S02]  /*1b6c0*/  FSEL R154, R154, -INF , !P2 ;  /* 0xff8000009a9a7808 */ /* 0x000fe40005000000 */
[----:B------:R-:W-:-:S02]  /*1b6d0*/  ISETP.GT.AND P2, PT, R158, 0x29, P1 ;  /* 0x000000299e00780c */ /* 0x000fc40000f44270 */
[----:B------:R-:W-:Y:S02]  /*1b6e0*/  FMNMX.FTZ R42, R77, R42, !PT ;  /* 0x0000002a4d2a7209 */ /* 0x000fe40007810000 */
[----:B------:R-:W-:Y:S02]  /*1b6f0*/  FSEL R48, R48, -INF , !P3 ;  /* 0xff80000030307808 */ /* 0x000fe40005800000 */
[----:B------:R-:W-:Y:S02]  /*1b700*/  ISETP.GT.AND P3, PT, R158, 0x38, P1 ;  /* 0x000000389e00780c */ /* 0x000fe40000f64270 */
[----:B------:R-:W-:Y:S02]  /*1b710*/  ISETP.LT.OR P2, PT, R159, 0x2a, P2 ;  /* 0x0000002a9f00780c */ /* 0x000fe40001741670 */
        /* <DEDUP_REMOVED lines=15> */
[----:B------:R-:W-:Y:S02]  /*1b810*/  ISETP.GT.AND P3, PT, R158, 0x48, P1 ;  /* 0x000000489e00780c */ /* 0x000fe40000f64270 */
[C---:B------:R-:W-:Y:S02]  /*1b820*/  ISETP.LT.OR P2, PT, R159.reuse, 0x3a, P2 ;  /* 0x0000003a9f00780c */ /* 0x040fe40001741670 */
[----:B------:R-:W-:Y:S02]  /*1b830*/  ISETP.LT.OR P3, PT, R159, 0x49, P3 ;  /* 0x000000499f00780c */ /* 0x000fe40001f61670 */
[----:B------:R-:W-:Y:S02]  /*1b840*/  FSEL R54, R54, -INF , !P2 ;  /* 0xff80000036367808 */ /* 0x000fe40005000000 */
[----:B------:R-:W-:Y:S02]  /*1b850*/  ISETP.GT.AND P2, PT, R158, 0x41, P1 ;  /* 0x000000419e00780c */ /* 0x000fe40000f44270 */
[----:B------:R-:W-:-:S02]  /*1b860*/  FSEL R60, R60, -INF , !P3 ;  /* 0xff8000003c3c7808 */ /* 0x000fc40005800000 */
[----:B------:R-:W-:Y:S02]  /*1b870*/  ISETP.GT.AND P3, PT, R158, 0x50, P1 ;  /* 0x000000509e00780c */ /* 0x000fe40000f64270 */
        /* <DEDUP_REMOVED lines=19> */
[----:B------:R-:W-:Y:S02]  /*1b9b0*/  ISETP.GT.AND P3, PT, R158, 0x68, P1 ;  /* 0x000000689e00780c */ /* 0x000fe40000f64270 */
        /* <DEDUP_REMOVED lines=70> */
[----:B------:R-:W-:Y:S01]  /*1be20*/  FFMA.FTZ R85, R85, UR51, -R42 ;  /* 0x0000003355557c23 */ /* 0x000fe2000801082a */
        /* <DEDUP_REMOVED lines=26> */
[----:B------:R-:W-:-:S04]  /*1bfd0*/  FMNMX.FTZ R39, R76, R39, !PT ;  /* 0x000000274c277209 */ /* 0x000fc80007810000 */
[----:B------:R-:W-:Y:S01]  /*1bfe0*/  FMNMX.FTZ R39, R78, R39, !PT ;  /* 0x000000274e277209 */ /* 0x000fe20007810000 */
[----:B------:R-:W-:Y:S03]  /*1bff0*/  MUFU.EX2 R172, R172 ;  /* 0x000000ac00ac7308 */ /* 0x000fe60000000800 */
[----:B------:R-:W-:-:S04]  /*1c000*/  FMNMX.FTZ R39, R80, R39, !PT ;  /* 0x0000002750277209 */ /* 0x000fc80007810000 */
[----:B------:R-:W-:Y:S01]  /*1c010*/  FMNMX.FTZ R39, R82, R39, !PT ;  /* 0x0000002752277209 */ /* 0x000fe20007810000 */
[----:B------:R-:W-:Y:S04]  /*1c020*/  MUFU.EX2 R37, R37 ;  /* 0x0000002500257308 */ /* 0x000fe80000000800 */
[----:B------:R-:W1:Y:S04]  /*1c030*/  SHFL.BFLY PT, R44, R39, 0x2, 0x1f ;  /* 0x0c401f00272c7f89 */ /* 0x000e6800000e0000 */
[----:B------:R-:W-:Y:S08]  /*1c040*/  MUFU.EX2 R174, R174 ;  /* 0x000000ae00ae7308 */ /* 0x000ff00000000800 */
[----:B------:R-:W-:Y:S08]  /*1c050*/  MUFU.EX2 R35, R35 ;  /* 0x0000002300237308 */ /* 0x000ff00000000800 */
[----:B------:R-:W-:Y:S01]  /*1c060*/  MUFU.EX2 R168, R168 ;  /* 0x000000a800a87308 */ /* 0x000fe20000000800 */
[----:B-1----:R-:W-:Y:S01]  /*1c070*/  FMNMX.FTZ R53, R39, R44, !PT ;  /* 0x0000002c27357209 */ /* 0x002fe20007810000 */
[--C-:B------:R-:W-:Y:S01]  /*1c080*/  FFMA.FTZ R44, R73, UR51, -R42.reuse ;  /* 0x00000033492c7c23 */ /* 0x100fe2000801082a */
[----:B------:R-:W-:Y:S01]  /*1c090*/  FFMA.FTZ R39, R81, UR51, -R42 ;  /* 0x0000003351277c23 */ /* 0x000fe2000801082a */
[----:B------:R-:W-:-:S04]  /*1c0a0*/  FADD.FTZ R42, -R55, R214 ;  /* 0x000000d6372a7221 */ /* 0x000fc80000010100 */
[----:B------:R-:W-:Y:S01]  /*1c0b0*/  MUFU.EX2 R33, R33 ;  /* 0x0000002100217308 */ /* 0x000fe20000000800 */
[----:B------:R-:W1:Y:S01]  /*1c0c0*/  SHFL.BFLY PT, R218, R53, 0x1, 0x1f ;  /* 0x0c201f0035da7f89 */ /* 0x000e6200000e0000 */
[----:B------:R-:W-:-:S06]  /*1c0d0*/  FMUL.FTZ R42, R42, UR51 ;  /* 0x000000332a2a7c20 */ /* 0x000fcc0008410000 */
[----:B------:R-:W-:Y:S08]  /*1c0e0*/  MUFU.EX2 R170, R170 ;  /* 0x000000aa00aa7308 */ /* 0x000ff00000000800 */
[----:B------:R-:W2:Y:S08]  /*1c0f0*/  MUFU.EX2 R42, R42 ;  /* 0x0000002a002a7308 */ /* 0x000eb00000000800 */
[----:B------:R-:W-:Y:S01]  /*1c100*/  MUFU.EX2 R31, R31 ;  /* 0x0000001f001f7308 */ /* 0x000fe20000000800 */
[----:B-1----:R-:W-:-:S04]  /*1c110*/  FMNMX.FTZ R218, R53, R218, !PT ;  /* 0x000000da35da7209 */ /* 0x002fc80007810000 */
[C---:B------:R-:W-:Y:S01]  /*1c120*/  FSETP.NEU.FTZ.AND P1, PT, R218.reuse, -INF , PT ;  /* 0xff800000da00780b */ /* 0x040fe20003f3d000 */
[----:B0-----:R-:W-:Y:S02]  /*1c130*/  FMUL.FTZ R57, R218, UR51 ;  /* 0x00000033da397c20 */ /* 0x001fe40008410000 */
[----:B------:R-:W-:Y:S03]  /*1c140*/  MUFU.EX2 R164, R164 ;  /* 0x000000a400a47308 */ /* 0x000fe60000000800 */
        /* <DEDUP_REMOVED lines=39> */
[----:B------:R-:W-:Y:S01]  /*1c3c0*/  FFMA.FTZ R38, R82, UR51, -R57 ;  /* 0x0000003352267c23 */ /* 0x000fe20008010839 */
[----:B------:R-:W3:Y:S01]  /*1c3d0*/  MUFU.EX2 R59, R59 ;  /* 0x0000003b003b7308 */ /* 0x000ee20000000800 */
[----:B--2---:R-:W-:Y:S01]  /*1c3e0*/  FFMA.FTZ R57, R42, R6, R180 ;  /* 0x000000062a397223 */ /* 0x004fe200000100b4 */
[----:B0-----:R-:W-:-:S03]  /*1c3f0*/  FFMA.FTZ R3, R26, R3, R181 ;  /* 0x000000031a037223 */ /* 0x001fc600000100b5 */
[----:B------:R-:W-:Y:S01]  /*1c400*/  FADD.FTZ R57, R24, R57 ;  /* 0x0000003918397221 */ /* 0x000fe20000010000 */
[----:B------:R-:W-:Y:S02]  /*1c410*/  FADD.FTZ R6, R64, R3 ;  /* 0x0000000340067221 */ /* 0x000fe40000010000 */
[----:B------:R-:W0:Y:S01]  /*1c420*/  MUFU.EX2 R177, R177 ;  /* 0x000000b100b17308 */ /* 0x000e220000000800 */
[----:B------:R-:W-:Y:S01]  /*1c430*/  FADD.FTZ R56, R182, R57 ;  /* 0x00000039b6387221 */ /* 0x000fe20000010000 */
[----:B-1----:R-:W-:-:S03]  /*1c440*/  FADD.FTZ R6, R183, R6 ;  /* 0x00000006b7067221 */ /* 0x002fc60000010000 */
[----:B------:R-:W-:-:S03]  /*1c450*/  FADD.FTZ R3, R25, R56 ;  /* 0x0000003819037221 */ /* 0x000fc60000010000 */
[----:B------:R-:W1:Y:S01]  /*1c460*/  MUFU.EX2 R34, R34 ;  /* 0x0000002200227308 */ /* 0x000e620000000800 */
[----:B---3--:R-:W-:Y:S01]  /*1c470*/  FADD.FTZ R6, R59, R6 ;  /* 0x000000063b067221 */ /* 0x008fe20000010000 */
        /* <DEDUP_REMOVED lines=16> */
[----:B------:R-:W-:-:S06]  /*1c580*/  FADD.FTZ R56, R168, R57 ;  /* 0x00000039a8387221 */ /* 0x000fcc0000010000 */
        /* <DEDUP_REMOVED lines=81> */
.L_x_8400:
        /* <DEDUP_REMOVED lines=10> */
[-C--:B------:R-:W-:Y:S01]  /*1cb40*/  FMUL.FTZ R92, R92, R42.reuse ;  /* 0x0000002a5c5c7220 */ /* 0x080fe20000410000 */
[----:B------:R-:W-:Y:S01]  /*1cb50*/  F2FP.BF16.F32.PACK_AB R183, R59, R183 ;  /* 0x000000b73bb7723e */ /* 0x000fe200000010ff */
[----:B------:R-:W-:Y:S01]  /*1cb60*/  FMUL.FTZ R93, R93, R42 ;  /* 0x0000002a5d5d7220 */ /* 0x000fe20000410000 */
[----:B------:R0:W-:Y:S01]  /*1cb70*/  SYNCS.ARRIVE.TRANS64.RED.A1T0 RZ, [R56+URZ], RZ ;  /* 0x000000ff38ff79a7 */ /* 0x0001e2000810043f */
        /* <DEDUP_REMOVED lines=94> */
.L_x_8381:
[----:B------:R-:W-:Y:S05]  /*1d160*/  WARPSYNC.ALL ;  /* 0x0000000000007948 */ /* 0x000fea0003800000 */
[----:B------:R-:W-:Y:S06]  /*1d170*/  BAR.ARV 0x8, 0x180 ;  /* 0x0206000000007b1d */ /* 0x000fec0000002000 */
[----:B------:R-:W-:Y:S05]  /*1d180*/  @!P0 BRA `(.L_x_8402) ;  /* 0x0000000000048947 */ /* 0x000fea0003800000 */
[----:B------:R-:W-:Y:S01]  /*1d190*/  BPT.TRAP 0x1 ;  /* 0x000000040000795c */ /* 0x000fe20000300000 */
.L_x_8402:
[----:B------:R-:W-:Y:S01]  /*1d1a0*/  IMAD R11, R184, 0x8, R18 ;  /* 0x00000008b80b7824 */ /* 0x000fe200078e0212 */
[----:B------:R-:W-:-:S04]  /*1d1b0*/  SHF.L.U32 R0, R187, 0x1f, RZ ;  /* 0x0000001fbb007819 */ /* 0x000fc800000006ff */
[----:B------:R0:W1:Y:S01]  /*1d1c0*/  SYNCS.PHASECHK.TRANS64.TRYWAIT P1, [R11+URZ+0x28850], R0 ;  /* 0x028850000b0075a7 */ /* 0x000062000802017f */
[----:B------:R-:W-:Y:S05]  /*1d1d0*/  @!P0 BRA `(.L_x_8403) ;  /* 0x0000000000048947 */ /* 0x000fea0003800000 */
[----:B------:R-:W-:Y:S01]  /*1d1e0*/  BPT.TRAP 0x1 ;  /* 0x000000040000795c */ /* 0x000fe20000300000 */
.L_x_8403:
[----:B------:R-:W-:-:S05]  /*1d1f0*/  VIADD R18, R18, 0x400 ;  /* 0x0000040012127836 */ /* 0x000fca0000000000 */
[----:B------:R-:W-:-:S04]  /*1d200*/  SHF.R.U32.HI R18, RZ, 0x4, R18 ;  /* 0x00000004ff127819 */ /* 0x000fc80000011612 */
[----:B------:R-:W-:-:S04]  /*1d210*/  LOP3.LUT R18, R18, 0x3fff, RZ, 0xc0, !PT ;  /* 0x00003fff12127812 */ /* 0x000fc800078ec0ff */
[----:B------:R-:W-:Y:S01]  /*1d220*/  LOP3.LUT R5, R18, 0x4000000, RZ, 0xfc, !PT ;  /* 0x0400000012057812 */ /* 0x000fe200078efcff */
[----:B-1----:R-:W-:Y:S06]  /*1d230*/  @P1 BRA `(.L_x_8404) ;  /* 0x0000000000081947 */ /* 0x002fec0003800000 */
[----:B------:R-:W1:Y:S02]  /*1d240*/  SYNCS.PHASECHK.TRANS64.TRYWAIT P1, [R11+URZ+0x28850], R0 ;  /* 0x028850000b0075a7 */ /* 0x000e64000802017f */
[----:B-1----:R-:W-:Y:S05]  /*1d250*/  @!P1 BRA `(.L_x_8405) ;  /* 0x000000dc00dc9947 */ /* 0x002fea0003800000 */
.L_x_8404:
        /* <DEDUP_REMOVED lines=48> */
[----:B------:R-:W-:Y:S01]  /*1d560*/  R2UR UR6, R8 ;  /* 0x00000000080672ca */ /* 0x000fe200000e0000 */
[----:B------:R-:W-:Y:S01]  /*1d570*/  IMAD.MOV.U32 R8, RZ, RZ, RZ ;  /* 0x000000ffff087224 */ /* 0x000fe200078e00ff */
[----:B------:R-:W-:Y:S01]  /*1d580*/  R2UR UR7, R9 ;  /* 0x00000000090772ca */ /* 0x000fe200000e0000 */
[----:B------:R-:W-:Y:S02]  /*1d590*/  WARPGROUP.DEPBAR.LE gsb0, 0x0 ;  /* 0x00008000000079c5 */ /* 0x000fe40000010000 */
[----:B------:R-:W-:-:S10]  /*1d5a0*/  WARPGROUP.ARRIVE ;  /* 0x00000000000079c5 */ /* 0x000fd40000000000 */
[----:B------:R-:W-:Y:S01]  /*1d5b0*/  HGMMA.64x128x16.F32.BF16 R88, R156, gdesc[UR4].tnspB, R88, gsb0 ;  /* 0x41e000049c587df0 */ /* 0x000fe20008001858 */
[----:B------:R-:W-:Y:S01]  /*1d5c0*/  R2UR UR6, R4 ;  /* 0x00000000040672ca */ /* 0x000fe200000e0000 */
[----:B0-----:R-:W-:Y:S01]  /*1d5d0*/  FADD.FTZ R4, R0, R3 ;  /* 0x0000000300047221 */ /* 0x001fe20000010000 */
[----:B------:R-:W-:Y:S01]  /*1d5e0*/  R2UR UR7, R5 ;  /* 0x00000000050772ca */ /* 0x000fe200000e0000 */
[----:B------:R-:W-:Y:S01]  /*1d5f0*/  IMAD.MOV.U32 R3, RZ, RZ, -0x800000 ;  /* 0xff800000ff037424 */ /* 0x000fe200078e00ff */
[----:B------:R-:W0:Y:S04]  /*1d600*/  SHFL.BFLY PT, R5, R6, 0x2, 0x1f ;  /* 0x0c401f0006057f89 */ /* 0x000e2800000e0000 */
[----:B------:R-:W1:Y:S01]  /*1d610*/  SHFL.BFLY PT, R7, R4, 0x1, 0x1f ;  /* 0x0c201f0004077f89 */ /* 0x000e6200000e0000 */
[----:B0-----:R-:W-:Y:S01]  /*1d620*/  FADD.FTZ R5, R5, R6 ;  /* 0x0000000605057221 */ /* 0x001fe20000010000 */
[----:B------:R-:W-:-:S02]  /*1d630*/  IMAD.MOV.U32 R6, RZ, RZ, RZ ;  /* 0x000000ffff067224 */ /* 0x000fc400078e00ff */
[----:B-1----:R-:W-:Y:S02]  /*1d640*/  FADD.FTZ R12, R4, R7 ;  /* 0x00000007040c7221 */ /* 0x002fe40000010000 */
[----:B------:R-:W0:Y:S03]  /*1d650*/  SHFL.BFLY PT, R0, R5, 0x1, 0x1f ;  /* 0x0c201f0005007f89 */ /* 0x000e2600000e0000 */
[----:B------:R-:W-:-:S13]  /*1d660*/  FSETP.NE.FTZ.AND P2, PT, R12, RZ, PT ;  /* 0x000000ff0c00720b */ /* 0x000fda0003f55000 */
[----:B------:R-:W1:Y:S01]  /*1d670*/  @P2 MUFU.LG2 R9, R12 ;  /* 0x0000000c00092308 */ /* 0x000e620000000c00 */
[----:B------:R-:W-:Y:S01]  /*1d680*/  @P2 FMUL.FTZ R14, R14, 0.69314718246459960938 ;  /* 0x3f3172180e0e2820 */ /* 0x000fe20000410000 */
[----:B0-----:R-:W-:-:S06]  /*1d690*/  FADD.FTZ R10, R5, R0 ;  /* 0x00000000050a7221 */ /* 0x001fcc0000010000 */
[----:B------:R-:W-:Y:S01]  /*1d6a0*/  @P2 MUFU.RCP R8, R12 ;  /* 0x0000000c00082308 */ /* 0x000fe20000001000 */
[----:B------:R-:W-:Y:S02]  /*1d6b0*/  IMAD.U32 R5, RZ, RZ, UR51 ;  /* 0x00000033ff057e24 */ /* 0x000fe4000f8e00ff */
[----:B------:R-:W-:Y:S01]  /*1d6c0*/  IMAD.MOV.U32 R0, RZ, RZ, -0x800000 ;  /* 0xff800000ff007424 */ /* 0x000fe200078e00ff */
[----:B------:R-:W-:Y:S01]  /*1d6d0*/  FSETP.NE.FTZ.AND P1, PT, R10, RZ, PT ;  /* 0x000000ff0a00720b */ /* 0x000fe20003f35000 */
[----:B-1----:R-:W-:-:S04]  /*1d6e0*/  @P2 FMUL.FTZ R9, R9, 0.69314718246459960938 ;  /* 0x3f31721809092820 */ /* 0x002fc80000410000 */
        /* <DEDUP_REMOVED lines=8> */
[----:B------:R-:W-:Y:S03]  /*1d770*/  HGMMA.64x128x16.F32.BF16 R88, R152, gdesc[UR4].tnspB, R88, gsb0 ;  /* 0x41e0000498587df0 */ /* 0x000fe60008001858 */
[----:B------:R-:W-:Y:S02]  /*1d780*/  WARPGROUP.DEPBAR.LE gsb0, 0x0 ;  /* 0x00008000000079c5 */ /* 0x000fe40000010000 */
[----:B-12---:R-:W-:Y:S05]  /*1d790*/  @!P0 BRA `(.L_x_8406) ;  /* 0x0000000000048947 */ /* 0x006fea0003800000 */
[----:B------:R-:W-:Y:S01]  /*1d7a0*/  BPT.TRAP 0x1 ;  /* 0x000000040000795c */ /* 0x000fe20000300000 */
.L_x_8406:
[----:B------:R-:W-:Y:S02]  /*1d7b0*/  VIADD R4, R11, 0x28860 ;  /* 0x000288600b047836 */ /* 0x000fe40000000000 */
[-C--:B------:R-:W-:Y:S01]  /*1d7c0*/  FMUL.FTZ R20, R88, R6.reuse ;  /* 0x0000000658147220 */ /* 0x080fe20000410000 */
[----:B------:R-:W-:Y:S02]  /*1d7d0*/  IMAD.U32 R5, RZ, RZ, UR38 ;  /* 0x00000026ff057e24 */ /* 0x000fe4000f8e00ff */
        /* <DEDUP_REMOVED lines=16> */
[----:B0-----:R-:W-:Y:S01]  /*1d8e0*/  SEL R4, RZ, 0x1, P1 ;  /* 0x00000001ff047807 */ /* 0x001fe20000800000 */
        /* <DEDUP_REMOVED lines=54> */
[----:B------:R-:W-:-:S11]  /*1dc50*/  SEL R184, R184, RZ, P1 ;  /* 0x000000ffb8b87207 */ /* 0x000fd60000800000 */
.L_x_8270:
[----:B------:R-:W-:Y:S05]  /*1dc60*/  WARPSYNC.ALL ;  /* 0x0000000000007948 */ /* 0x000fea0003800000 */
[----:B------:R-:W0:Y:S08]  /*1dc70*/  S2UR UR38, SR_CgaCtaId ;  /* 0x00000000002679c3 */ /* 0x000e300000008800 */
[----:B------:R-:W-:Y:S06]  /*1dc80*/  BAR.SYNC.DEFER_BLOCKING 0x5, 0x180 ;  /* 0x0146000000007b1d */ /* 0x000fec0000010000 */
[----:B------:R-:W-:Y:S01]  /*1dc90*/  UMOV UR4, 0x400 ;  /* 0x0000040000047882 */ /* 0x000fe20000000000 */
[----:B------:R-:W-:Y:S01]  /*1dca0*/  BSSY B0, `(.L_x_8407) ;  /* 0x0000303000007945 */ /* 0x000fe20003800000 */
[----:B0-----:R-:W-:-:S06]  /*1dcb0*/  ULEA UR4, UR38, UR4, 0x18 ;  /* 0x0000000426047291 */ /* 0x001fcc000f8ec03f */
[----:B------:R-:W-:-:S05]  /*1dcc0*/  IMAD.U32 R18, RZ, RZ, UR4 ;  /* 0x00000004ff127e24 */ /* 0x000fca000f8e00ff */
[----:B------:R0:W3:Y:S01]  /*1dcd0*/  LDS.128 R28, [R18+0x288d0] ;  /* 0x0288d000121c7984 */ /* 0x0000e20000000c00 */
[----:B------:R-:W-:Y:S06]  /*1dce0*/  BAR.ARV 0x4, 0x180 ;  /* 0x0106000000007b1d */ /* 0x000fec0000002000 */
[----:B------:R-:W-:Y:S05]  /*1dcf0*/  @P0 BRA `(.L_x_8408) ;  /* 0x0000002000f40947 */ /* 0x000fea0003800000 */
[----:B------:R-:W2:Y:S01]  /*1dd00*/  LDL R4, [R1+0x3c] ;  /* 0x00003c0001047983 */ /* 0x000ea20000100800 */
[----:B------:R-:W-:Y:S01]  /*1dd10*/  ULDC UR4, c[0x0][0xad4] ;  /* 0x0002b50000047ab9 */ /* 0x000fe20000000800 */
[----:B------:R-:W-:Y:S01]  /*1dd20*/  F2FP.BF16.F32.PACK_AB R34, R133, R132 ;  /* 0x000000848522723e */ /* 0x000fe200000010ff */
[----:B------:R-:W1:Y:S01]  /*1dd30*/  S2R R5, SR_SWINHI ;  /* 0x0000000000057919 */ /* 0x000e620000002f00 */
[----:B------:R-:W-:Y:S02]  /*1dd40*/  MOV R38, R18 ;  /* 0x0000001200267202 */ /* 0x000fe40000000f00 */
[----:B-1----:R-:W-:-:S03]  /*1dd50*/  MOV R39, R5 ;  /* 0x0000000500277202 */ /* 0x002fc60000000f00 */
[----:B--2---:R-:W-:-:S03]  /*1dd60*/  IMAD.WIDE R4, R4, 0x2, R38 ;  /* 0x0000000204047825 */ /* 0x004fc600078e0226 */
[C---:B------:R-:W-:Y:S02]  /*1dd70*/  IADD3 R10, P0, R4.reuse, 0x40, RZ ;  /* 0x00000040040a7810 */ /* 0x040fe40007f1e0ff */
[C---:B------:R-:W-:Y:S02]  /*1dd80*/  LOP3.LUT R7, R4.reuse, 0x380, RZ, 0xc0, !PT ;  /* 0x0000038004077812 */ /* 0x040fe400078ec0ff */
[C---:B------:R-:W-:Y:S01]  /*1dd90*/  IADD3 R35, P5, R4.reuse, 0x20, RZ ;  /* 0x0000002004237810 */ /* 0x040fe20007fbe0ff */
[--C-:B------:R-:W-:Y:S01]  /*1dda0*/  IMAD.X R25, RZ, RZ, R5.reuse, P0 ;  /* 0x000000ffff197224 */ /* 0x100fe200000e0605 */
[----:B------:R-:W-:Y:S02]  /*1ddb0*/  ISETP.NE.AND P0, PT, R221, RZ, PT ;  /* 0x000000ffdd00720c */ /* 0x000fe40003f05270 */
[----:B------:R-:W-:Y:S01]  /*1ddc0*/  SHF.R.U64 R7, R7, 0x3, RZ ;  /* 0x0000000307077819 */ /* 0x000fe200000012ff */
[--C-:B------:R-:W-:Y:S01]  /*1ddd0*/  IMAD.X R27, RZ, RZ, R5.reuse, P5 ;  /* 0x000000ffff1b7224 */ /* 0x100fe200028e0605 */
[----:B------:R-:W-:Y:S01]  /*1dde0*/  SEL R221, R221, UR4, P0 ;  /* 0x00000004dddd7c07 */ /* 0x000fe20008000000 */
[----:B------:R-:W-:Y:S05]  /*1ddf0*/  WARPSYNC.ALL ;  /* 0x0000000000007948 */ /* 0x000fea0003800000 */
[----:B------:R-:W-:Y:S01]  /*1de00*/  IADD3 R41, P1, R4, 0x60, RZ ;  /* 0x0000006004297810 */ /* 0x000fe20007f3e0ff */
[----:B------:R-:W-:Y:S01]  /*1de10*/  ULDC.64 UR6, c[0x0][0xc08] ;  /* 0x0003020000067ab9 */ /* 0x000fe20000000a00 */
[----:B------:R-:W-:Y:S01]  /*1de20*/  LOP3.LUT R8, R10, 0x380, RZ, 0xc0, !PT ;  /* 0x000003800a087812 */ /* 0x000fe200078ec0ff */
[----:B------:R-:W-:Y:S01]  /*1de30*/  ULDC.64 UR4, c[0x0][0xc00] ;  /* 0x0003000000047ab9 */ /* 0x000fe20000000a00 */
[----:B------:R-:W-:Y:S01]  /*1de40*/  LOP3.LUT R6, R35, 0x380, RZ, 0xc0, !PT ;  /* 0x0000038023067812 */ /* 0x000fe200078ec0ff */
[----:B------:R-:W-:Y:S01]  /*1de50*/  IMAD.X R15, RZ, RZ, R5, P1 ;  /* 0x000000ffff0f7224 */ /* 0x000fe200008e0605 */
[----:B------:R-:W-:-:S02]  /*1de60*/  IADD3 R43, P2, R4, 0x4000, RZ ;  /* 0x00004000042b7810 */ /* 0x000fc40007f5e0ff */
[C---:B---3--:R-:W-:Y:S02]  /*1de70*/  IADD3 R28, P3, R4.reuse, 0x4020, RZ ;  /* 0x00004020041c7810 */ /* 0x048fe40007f7e0ff */
[C---:B------:R-:W-:Y:S01]  /*1de80*/  IADD3 R45, P4, R4.reuse, 0x4040, RZ ;  /* 0x00004040042d7810 */ /* 0x040fe20007f9e0ff */
[--C-:B------:R-:W-:Y:S01]  /*1de90*/  IMAD.X R13, RZ, RZ, R5.reuse, P2 ;  /* 0x000000ffff0d7224 */ /* 0x100fe200010e0605 */
[----:B------:R-:W-:Y:S01]  /*1dea0*/  BAR.SYNC.DEFER_BLOCKING 0x1, 0x100 ;  /* 0x0044000000007b1d */ /* 0x000fe20000010000 */
[----:B------:R-:W-:Y:S01]  /*1deb0*/  IADD3 R47, P5, R4, 0x4060, RZ ;  /* 0x00004060042f7810 */ /* 0x000fe20007fbe0ff */
[--C-:B------:R-:W-:Y:S01]  /*1dec0*/  IMAD.X R11, RZ, RZ, R5.reuse, P3 ;  /* 0x000000ffff0b7224 */ /* 0x100fe200018e0605 */
[----:B------:R-:W-:Y:S01]  /*1ded0*/  LOP3.LUT R4, R7, R4, RZ, 0x3c, !PT ;  /* 0x0000000407047212 */ /* 0x000fe200078e3cff */
[--C-:B------:R-:W-:Y:S01]  /*1dee0*/  IMAD.X R9, RZ, RZ, R5.reuse, P4 ;  /* 0x000000ffff097224 */ /* 0x100fe200020e0605 */
[----:B------:R-:W-:Y:S01]  /*1def0*/  LOP3.LUT R12, R41, 0x380, RZ, 0xc0, !PT ;  /* 0x00000380290c7812 */ /* 0x000fe200078ec0ff */
[----:B------:R-:W-:Y:S01]  /*1df00*/  IMAD.X R33, RZ, RZ, R5, P5 ;  /* 0x000000ffff217224 */ /* 0x000fe200028e0605 */
[----:B------:R-:W-:-:S02]  /*1df10*/  SHF.R.U64 R7, R8, 0x3, RZ ;  /* 0x0000000308077819 */ /* 0x000fc400000012ff */
[----:B------:R-:W-:Y:S02]  /*1df20*/  SHF.R.U64 R6, R6, 0x3, RZ ;  /* 0x0000000306067819 */ /* 0x000fe400000012ff */
[----:B------:R-:W-:Y:S02]  /*1df30*/  SHF.R.U64 R8, R12, 0x3, RZ ;  /* 0x000000030c087819 */ /* 0x000fe400000012ff */
[----:B-----5:R-:W-:Y:S02]  /*1df40*/  LOP3.LUT R24, R7, R10, RZ, 0x3c, !PT ;  /* 0x0000000a07187212 */ /* 0x020fe400078e3cff */
[----:B------:R-:W-:Y:S02]  /*1df50*/  LOP3.LUT R26, R6, R35, RZ, 0x3c, !PT ;  /* 0x00000023061a7212 */ /* 0x000fe400078e3cff */
[----:B------:R-:W-:Y:S02]  /*1df60*/  LOP3.LUT R7, R28, 0x380, RZ, 0xc0, !PT ;  /* 0x000003801c077812 */ /* 0x000fe400078ec0ff */
[----:B------:R-:W-:-:S02]  /*1df70*/  LOP3.LUT R6, R43, 0x380, RZ, 0xc0, !PT ;  /* 0x000003802b067812 */ /* 0x000fc400078ec0ff */
[----:B------:R-:W-:Y:S02]  /*1df80*/  LOP3.LUT R14, R8, R41, RZ, 0x3c, !PT ;  /* 0x00000029080e7212 */ /* 0x000fe400078e3cff */
[----:B------:R-:W-:Y:S01]  /*1df90*/  LOP3.LUT R8, R45, 0x380, RZ, 0xc0, !PT ;  /* 0x000003802d087812 */ /* 0x000fe200078ec0ff */
[----:B------:R-:W1:Y:S01]  /*1dfa0*/  LDC.64 R40, c[0x0][0xc00] ;  /* 0x00030000ff287b82 */ /* 0x000e620000000a00 */
[----:B------:R-:W-:Y:S02]  /*1dfb0*/  SHF.R.U64 R7, R7, 0x3, RZ ;  /* 0x0000000307077819 */ /* 0x000fe400000012ff */
[----:B------:R-:W-:Y:S02]  /*1dfc0*/  SHF.R.U64 R6, R6, 0x3, RZ ;  /* 0x0000000306067819 */ /* 0x000fe400000012ff */
[----:B------:R-:W-:Y:S02]  /*1dfd0*/  LOP3.LUT R32, R47, 0x380, RZ, 0xc0, !PT ;  /* 0x000003802f207812 */ /* 0x000fe400078ec0ff */
[----:B------:R-:W-:-:S02]  /*1dfe0*/  ISETP.NE.U32.AND P0, PT, RZ, UR6, PT ;  /* 0x00000006ff007c0c */ /* 0x000fc4000bf05070 */
[----:B------:R-:W-:Y:S02]  /*1dff0*/  SHF.R.U64 R8, R8, 0x3, RZ ;  /* 0x0000000308087819 */ /* 0x000fe400000012ff */
[----:B------:R-:W-:Y:S02]  /*1e000*/  LOP3.LUT R10, R7, R28, RZ, 0x3c, !PT ;  /* 0x0000001c070a7212 */ /* 0x000fe400078e3cff */
[----:B------:R-:W-:Y:S02]  /*1e010*/  LOP3.LUT R12, R6, R43, RZ, 0x3c, !PT ;  /* 0x0000002b060c7212 */ /* 0x000fe400078e3cff */
[----:B------:R-:W-:Y:S02]  /*1e020*/  MOV R28, R4 ;  /* 0x00000004001c7202 */ /* 0x000fe40000000f00 */
[----:B------:R-:W-:Y:S02]  /*1e030*/  F2FP.BF16.F32.PACK_AB R4, R21, R20 ;  /* 0x000000141504723e */ /* 0x000fe400000010ff */
[----:B------:R-:W-:-:S02]  /*1e040*/  F2FP.BF16.F32.PACK_AB R5, R91, R90 ;  /* 0x0000005a5b05723e */ /* 0x000fc400000010ff */
[----:B------:R-:W-:Y:S02]  /*1e050*/  F2FP.BF16.F32.PACK_AB R6, R37, R36 ;  /* 0x000000242506723e */ /* 0x000fe400000010ff */
[----:B------:R-:W-:Y:S01]  /*1e060*/  F2FP.BF16.F32.PACK_AB R7, R95, R94 ;  /* 0x0000005e5f07723e */ /* 0x000fe200000010ff */
[----:B-1----:R-:W-:Y:S01]  /*1e070*/  IMAD.WIDE R40, R222, 0x4, R40 ;  /* 0x00000004de287825 */ /* 0x002fe200078e0228 */
[----:B------:R-:W-:Y:S02]  /*1e080*/  SHF.R.U64 R32, R32, 0x3, RZ ;  /* 0x0000000320207819 */ /* 0x000fe400000012ff */
[----:B------:R-:W-:Y:S01]  /*1e090*/  ISETP.NE.AND.EX P0, PT, RZ, UR7, PT, P0 ;  /* 0x00000007ff007c0c */ /* 0x000fe2000bf05300 */
[----:B------:R1:W-:Y:S01]  /*1e0a0*/  STSM.16.M88.4 [R28], R4 ;  /* 0x000000041c007844 */ /* 0x0003e20000000200 */
[----:B------:R-:W-:Y:S02]  /*1e0b0*/  LOP3.LUT R8, R8, R45, RZ, 0x3c, !PT ;  /* 0x0000002d08087212 */ /* 0x000fe400078e3cff */
[----:B------:R-:W-:-:S02]  /*1e0c0*/  LOP3.LUT R32, R32, R47, RZ, 0x3c, !PT ;  /* 0x0000002f20207212 */ /* 0x000fc400078e3cff */
[----:B------:R-:W-:Y:S02]  /*1e0d0*/  MOV R47, R26 ;  /* 0x0000001a002f7202 */ /* 0x000fe40000000f00 */
[----:B------:R-:W-:Y:S02]  /*1e0e0*/  MOV R43, R10 ;  /* 0x0000000a002b7202 */ /* 0x000fe40000000f00 */
[----:B------:R-:W-:Y:S02]  /*1e0f0*/  MOV R42, R8 ;  /* 0x00000008002a7202 */ /* 0x000fe40000000f00 */
[----:B------:R-:W-:Y:S02]  /*1e100*/  MOV R46, R24 ;  /* 0x00000018002e7202 */ /* 0x000fe40000000f00 */
[----:B------:R-:W-:Y:S02]  /*1e110*/  MOV R45, R14 ;  /* 0x0000000e002d7202 */ /* 0x000fe40000000f00 */
[----:B------:R-:W-:-:S02]  /*1e120*/  MOV R44, R12 ;  /* 0x0000000c002c7202 */ /* 0x000fc40000000f00 */
[----:B-1----:R-:W-:Y:S02]  /*1e130*/  F2FP.BF16.F32.PACK_AB R4, R97, R96 ;  /* 0x000000606104723e */ /* 0x002fe400000010ff */
        /* <DEDUP_REMOVED lines=10> */
[----:B------:R-:W-:Y:S01]  /*1e1e0*/  STSM.16.M88.4 [R46], R8 ;  /* 0x000000082e007844 */ /* 0x000fe20000000200 */
[----:B------:R-:W-:Y:S02]  /*1e1f0*/  F2FP.BF16.F32.PACK_AB R14, R117, R116 ;  /* 0x00000074750e723e */ /* 0x000fe400000010ff */
[----:B------:R-:W-:Y:S02]  /*1e200*/  F2FP.BF16.F32.PACK_AB R15, R119, R118 ;  /* 0x00000076770f723e */ /* 0x000fe400000010ff */
[----:B------:R-:W-:-:S02]  /*1e210*/  F2FP.BF16.F32.PACK_AB R24, R121, R120 ;  /* 0x000000787918723e */ /* 0x000fc400000010ff */
[----:B------:R-:W-:Y:S01]  /*1e220*/  F2FP.BF16.F32.PACK_AB R25, R123, R122 ;  /* 0x0000007a7b19723e */ /* 0x000fe200000010ff */
[----:B------:R2:W-:Y:S01]  /*1e230*/  STSM.16.M88.4 [R45], R12 ;  /* 0x0000000c2d007844 */ /* 0x0005e20000000200 */
[----:B------:R-:W-:Y:S02]  /*1e240*/  F2FP.BF16.F32.PACK_AB R26, R125, R124 ;  /* 0x0000007c7d1a723e */ /* 0x000fe400000010ff */
[----:B------:R-:W-:Y:S02]  /*1e250*/  F2FP.BF16.F32.PACK_AB R27, R127, R126 ;  /* 0x0000007e7f1b723e */ /* 0x000fe400000010ff */
[----:B------:R-:W-:Y:S02]  /*1e260*/  MOV R28, R32 ;  /* 0x00000020001c7202 */ /* 0x000fe40000000f00 */
[----:B------:R-:W-:Y:S01]  /*1e270*/  F2FP.BF16.F32.PACK_AB R32, R129, R128 ;  /* 0x000000808120723e */ /* 0x000fe200000010ff */
[----:B------:R-:W-:Y:S01]  /*1e280*/  STSM.16.M88.4 [R44], R24 ;  /* 0x000000182c007844 */ /* 0x000fe20000000200 */
[----:B------:R-:W-:-:S02]  /*1e290*/  F2FP.BF16.F32.PACK_AB R33, R131, R130 ;  /* 0x000000828321723e */ /* 0x000fc400000010ff */
[----:B------:R-:W-:Y:S02]  /*1e2a0*/  F2FP.BF16.F32.PACK_AB R35, R135, R134 ;  /* 0x000000868723723e */ /* 0x000fe400000010ff */
[----:B-1----:R-:W-:Y:S02]  /*1e2b0*/  F2FP.BF16.F32.PACK_AB R4, R137, R136 ;  /* 0x000000888904723e */ /* 0x002fe400000010ff */
[----:B------:R-:W-:Y:S01]  /*1e2c0*/  F2FP.BF16.F32.PACK_AB R5, R139, R138 ;  /* 0x0000008a8b05723e */ /* 0x000fe200000010ff */
[----:B--2---:R-:W1:Y:S01]  /*1e2d0*/  @P0 LDC.64 R14, c[0x0][0xc08] ;  /* 0x00030200ff0e0b82 */ /* 0x004e620000000a00 */
[----:B------:R-:W-:Y:S01]  /*1e2e0*/  F2FP.BF16.F32.PACK_AB R6, R141, R140 ;  /* 0x0000008c8d06723e */ /* 0x000fe200000010ff */
[----:B------:R1:W-:Y:S01]  /*1e2f0*/  STSM.16.M88.4 [R43], R32 ;  /* 0x000000202b007844 */ /* 0x0003e20000000200 */
[----:B------:R-:W-:Y:S02]  /*1e300*/  F2FP.BF16.F32.PACK_AB R7, R143, R142 ;  /* 0x0000008e8f07723e */ /* 0x000fe400000010ff */
[----:B------:R-:W-:Y:S01]  /*1e310*/  ISETP.NE.U32.AND P3, PT, RZ, UR4, PT ;  /* 0x00000004ff007c0c */ /* 0x000fe2000bf65070 */
[----:B------:R-:W-:Y:S01]  /*1e320*/  ULDC UR6, c[0x0][0xa88] ;  /* 0x0002a20000067ab9 */ /* 0x000fe20000000800 */
[----:B------:R-:W-:Y:S01]  /*1e330*/  F2FP.BF16.F32.PACK_AB R8, R145, R144 ;  /* 0x000000909108723e */ /* 0x000fe200000010ff */
[----:B------:R2:W-:Y:S01]  /*1e340*/  STSM.16.M88.4 [R42], R4 ;  /* 0x000000042a007844 */ /* 0x0005e20000000200 */
[----:B------:R-:W-:Y:S01]  /*1e350*/  F2FP.BF16.F32.PACK_AB R9, R147, R146 ;  /* 0x000000929309723e */ /* 0x000fe200000010ff */
[----:B------:R-:W-:Y:S01]  /*1e360*/  IMAD.MOV.U32 R12, RZ, RZ, RZ ;  /* 0x000000ffff0c7224 */ /* 0x000fe200078e00ff */
[----:B------:R-:W-:-:S02]  /*1e370*/  F2FP.BF16.F32.PACK_AB R10, R149, R148 ;  /* 0x00000094950a723e */ /* 0x000fc400000010ff */
[----:B------:R-:W-:Y:S02]  /*1e380*/  F2FP.BF16.F32.PACK_AB R11, R151, R150 ;  /* 0x00000096970b723e */ /* 0x000fe400000010ff */
[----:B------:R-:W-:-:S03]  /*1e390*/  ISETP.NE.AND.EX P3, PT, RZ, UR5, PT, P3 ;  /* 0x00000005ff007c0c */ /* 0x000fc6000bf65330 */
[----:B------:R3:W-:Y:S01]  /*1e3a0*/  STSM.16.M88.4 [R28], R8 ;  /* 0x000000081c007844 */ /* 0x0007e20000000200 */
[----:B------:R-:W-:Y:S01]  /*1e3b0*/  BAR.SYNC.DEFER_BLOCKING 0x1, 0x100 ;  /* 0x0044000000007b1d */ /* 0x000fe20000010000 */
[----:B------:R-:W-:Y:S02]  /*1e3c0*/  IMAD.U32 R13, RZ, RZ, UR6 ;  /* 0x00000006ff0d7e24 */ /* 0x000fe4000f8e00ff */
[----:B-1----:R-:W-:Y:S01]  /*1e3d0*/  @P0 IMAD.WIDE R32, R222, 0x4, R14 ;  /* 0x00000004de200825 */ /* 0x002fe200078e020e */
[----:B------:R-:W-:-:S03]  /*1e3e0*/  ISETP.GT.AND P1, PT, R221, 0x1, PT ;  /* 0x00000001dd00780c */ /* 0x000fc60003f24270 */
[----:B--2---:R-:W-:Y:S01]  /*1e3f0*/  IMAD.MOV.U32 R6, RZ, RZ, 0x9b8 ;  /* 0x000009b8ff067424 */ /* 0x004fe200078e00ff */
[----:B---3--:R-:W1:Y:S01]  /*1e400*/  LDC R8, c[0x0][0xbe8] ;  /* 0x0002fa00ff087b82 */ /* 0x008e620000000800 */
[----:B------:R2:W5:Y:S04]  /*1e410*/  @P3 LDG.E R12, desc[UR54][R40.64] ;  /* 0x00000036280c3981 */ /* 0x000568000c1e1900 */
[----:B------:R2:W5:Y:S01]  /*1e420*/  @P0 LDG.E R13, desc[UR54][R32.64] ;  /* 0x00000036200d0981 */ /* 0x000562000c1e1900 */
[----:B------:R-:W-:-:S04]  /*1e430*/  SEL R6, R6, 0x978, P1 ;  /* 0x0000097806067807 */ /* 0x000fc80000800000 */
[----:B------:R2:W3:Y:S01]  /*1e440*/  LDC.64 R24, c[0x0][R6+0x220] ;  /* 0x0000880006187b82 */ /* 0x0004e20000000a00 */
[----:B-1----:R-:W-:-:S07]  /*1e450*/  ISETP.NE.AND P2, PT, R8, 0x1, PT ;  /* 0x000000010800780c */ /* 0x002fce0003f45270 */
[----:B------:R2:W1:Y:S08]  /*1e460*/  LDC.64 R26, c[0x0][R6+0x218] ;  /* 0x00008600061a7b82 */ /* 0x0004700000000a00 */
[----:B------:R2:W0:Y:S01]  /*1e470*/  LDC.64 R14, c[0x0][R6+0x228] ;  /* 0x00008a00060e7b82 */ /* 0x0004220000000a00 */
[----:B---3--:R-:W-:Y:S05]  /*1e480*/  @P0 BRA `(.L_x_8409) ;  /* 0x0000000000100947 */ /* 0x008fea0003800000 */
[----:B------:R-:W-:Y:S05]  /*1e490*/  @!P3 BRA `(.L_x_8409) ;  /* 0x00000000000cb947 */ /* 0x000fea0003800000 */
[----:B------:R-:W3:Y:S04]  /*1e4a0*/  LDG.E R4, desc[UR54][R40.64] ;  /* 0x0000003628047981 */ /* 0x000ee8000c1e1900 */
[----:B-----5:R-:W3:Y:S02]  /*1e4b0*/  LDG.E R13, desc[UR54][R40.64+0x4] ;  /* 0x00000436280d7981 */ /* 0x020ee4000c1e1900 */
[----:B---3--:R-:W-:-:S07]  /*1e4c0*/  IMAD.IADD R13, R13, 0x1, -R4 ;  /* 0x000000010d0d7824 */ /* 0x008fce00078e0a04 */
.L_x_8409:
[----:B--2---:R-:W2:Y:S04]  /*1e4d0*/  LDL R40, [R1+0x38] ;  /* 0x0000380001287983 */ /* 0x004ea80000100800 */
[----:B------:R-:W3:Y:S01]  /*1e4e0*/  LDL R34, [R1+0x8] ;  /* 0x0000080001227983 */ /* 0x000ee20000100800 */
[----:B------:R-:W4:Y:S01]  /*1e4f0*/  LDC.64 R6, c[0x0][R6+0x210] ;  /* 0x0000840006067b82 */ /* 0x000f220000000a00 */
[----:B------:R-:W-:Y:S01]  /*1e500*/  ISETP.NE.U32.AND P0, PT, RZ, UR4, PT ;  /* 0x00000004ff007c0c */ /* 0x000fe2000bf05070 */
[----:B------:R-:W-:Y:S01]  /*1e510*/  IMAD.IADD R41, R200, 0x1, R198 ;  /* 0x00000001c8297824 */ /* 0x000fe200078e02c6 */
[----:B------:R-:W-:Y:S02]  /*1e520*/  SHF.R.S32.HI R9, RZ, 0x1f, R222 ;  /* 0x0000001fff097819 */ /* 0x000fe400000114de */
[----:B------:R-:W-:-:S03]  /*1e530*/  ISETP.NE.AND.EX P0, PT, RZ, UR5, PT, P0 ;  /* 0x00000005ff007c0c */ /* 0x000fc6000bf05300 */
[----:B------:R-:W0:Y:S01]  /*1e540*/  @P2 LDC R28, c[0x0][0xbec] ;  /* 0x0002fb00ff1c2b82 */ /* 0x000e220000000800 */
[----:B------:R-:W-:Y:S02]  /*1e550*/  SEL R10, R222, RZ, !P0 ;  /* 0x000000ffde0a7207 */ /* 0x000fe40004000000 */
[----:B------:R-:W-:-:S03]  /*1e560*/  SEL R9, R9, RZ, !P0 ;  /* 0x000000ff09097207 */ /* 0x000fc60004000000 */
[-C--:B------:R-:W-:Y:S02]  /*1e570*/  IMAD R11, R25, R10.reuse, RZ ;  /* 0x0000000a190b7224 */ /* 0x080fe400078e02ff */
[----:B------:R-:W4:Y:S02]  /*1e580*/  @P2 LDC R35, c[0x0][0xbf0] ;  /* 0x0002fc00ff232b82 */ /* 0x000f240000000800 */
[----:B------:R-:W-:Y:S01]  /*1e590*/  IMAD R33, R24, R9, R11 ;  /* 0x0000000918217224 */ /* 0x000fe200078e020b */
[----:B------:R-:W-:Y:S01]  /*1e5a0*/  SEL R9, R223, RZ, P1 ;  /* 0x000000ffdf097207 */ /* 0x000fe20000800000 */
[-C--:B-1----:R-:W-:Y:S02]  /*1e5b0*/  IMAD R11, R27, R195.reuse, RZ ;  /* 0x000000c31b0b7224 */ /* 0x082fe400078e02ff */
[----:B------:R-:W-:Y:S02]  /*1e5c0*/  IMAD.WIDE.U32 R26, R26, R195, RZ ;  /* 0x000000c31a1a7225 */ /* 0x000fe400078e00ff */
[----:B------:R-:W1:Y:S02]  /*1e5d0*/  LDC.64 R4, c[0x0][0xba8] ;  /* 0x0002ea00ff047b82 */ /* 0x000e640000000a00 */
[----:B------:R-:W-:-:S04]  /*1e5e0*/  IMAD.WIDE.U32 R24, R24, R10, RZ ;  /* 0x0000000a18187225 */ /* 0x000fc800078e00ff */
[----:B------:R-:W-:Y:S01]  /*1e5f0*/  IMAD.IADD R33, R25, 0x1, R33 ;  /* 0x0000000119217824 */ /* 0x000fe200078e0221 */
[----:B-----5:R-:W-:Y:S01]  /*1e600*/  IADD3 R26, P0, P3, R24, R26, R12 ;  /* 0x0000001a181a7210 */ /* 0x020fe20007b1e00c */
[----:B0-----:R-:W-:-:S04]  /*1e610*/  @P2 IMAD.HI.U32 R24, R41, R28, RZ ;  /* 0x0000001c29182227 */ /* 0x001fc800078e00ff */
[----:B------:R-:W-:Y:S02]  /*1e620*/  IMAD.MOV.U32 R25, RZ, RZ, R41 ;  /* 0x000000ffff197224 */ /* 0x000fe400078e0029 */
[----:B------:R-:W-:Y:S01]  /*1e630*/  IMAD.IADD R32, R27, 0x1, R11 ;  /* 0x000000011b207824 */ /* 0x000fe200078e020b */
[----:B------:R-:W-:Y:S01]  /*1e640*/  SHF.R.S32.HI R11, RZ, 0x1f, R12 ;  /* 0x0000001fff0b7819 */ /* 0x000fe2000001140c */
[----:B------:R-:W-:Y:S01]  /*1e650*/  IMAD R27, R15, R9, RZ ;  /* 0x000000090f1b7224 */ /* 0x000fe200078e02ff */
[----:B----4-:R-:W-:Y:S01]  /*1e660*/  @P2 SHF.R.U32.HI R25, RZ, R35, R24 ;  /* 0x00000023ff192219 */ /* 0x010fe20000011618 */
[----:B------:R-:W-:Y:S01]  /*1e670*/  IMAD.WIDE.U32 R14, R14, R9, RZ ;  /* 0x000000090e0e7225 */ /* 0x000fe200078e00ff */
[----:B------:R-:W-:-:S03]  /*1e680*/  IADD3.X R24, R33, R32, R11, P0, P3 ;  /* 0x0000002021187210 */ /* 0x000fc600007e640b */
[----:B------:R-:W-:Y:S01]  /*1e690*/  IMAD.MOV R9, RZ, RZ, -R25 ;  /* 0x000000ffff097224 */ /* 0x000fe200078e0a19 */
[----:B------:R-:W-:Y:S01]  /*1e6a0*/  IADD3 R14, P0, P3, R25, R26, R14 ;  /* 0x0000001a190e7210 */ /* 0x000fe20007b1e00e */
[----:B-1----:R-:W0:Y:S01]  /*1e6b0*/  @!P1 LDC R4, c[0x0][0xb50] ;  /* 0x0002d400ff049b82 */ /* 0x002e220000000800 */
[----:B------:R-:W-:Y:S01]  /*1e6c0*/  IMAD.IADD R27, R15, 0x1, R27 ;  /* 0x000000010f1b7824 */ /* 0x000fe200078e021b */
[----:B------:R-:W-:Y:S01]  /*1e6d0*/  SHF.R.S32.HI R15, RZ, 0x1f, R25 ;  /* 0x0000001fff0f7819 */ /* 0x000fe20000011419 */
[----:B------:R-:W-:-:S03]  /*1e6e0*/  IMAD R9, R8, R9, R41 ;  /* 0x0000000908097224 */ /* 0x000fc600078e0229 */
[----:B------:R-:W-:Y:S01]  /*1e6f0*/  IADD3.X R15, R15, R24, R27, P0, P3 ;  /* 0x000000180f0f7210 */ /* 0x000fe200007e641b */
[----:B------:R-:W-:Y:S01]  /*1e700*/  IMAD R7, R7, R9, RZ ;  /* 0x0000000907077224 */ /* 0x000fe200078e02ff */
[----:B------:R-:W1:Y:S01]  /*1e710*/  @!P1 LDC R5, c[0x0][0xb54] ;  /* 0x0002d500ff059b82 */ /* 0x000e620000000800 */
[----:B------:R-:W-:-:S05]  /*1e720*/  SHF.R.S32.HI R25, RZ, 0x1f, R9 ;  /* 0x0000001fff197819 */ /* 0x000fca0000011409 */
[C---:B------:R-:W-:Y:S02]  /*1e730*/  IMAD R25, R6.reuse, R25, R7 ;  /* 0x0000001906197224 */ /* 0x040fe400078e0207 */
[----:B------:R-:W-:-:S04]  /*1e740*/  IMAD.WIDE.U32 R6, R6, R9, R14 ;  /* 0x0000000906067225 */ /* 0x000fc800078e000e */
[----:B------:R-:W-:Y:S02]  /*1e750*/  IMAD.IADD R7, R7, 0x1, R25 ;  /* 0x0000000107077824 */ /* 0x000fe400078e0219 */
[----:B------:R-:W-:Y:S01]  /*1e760*/  IMAD R9, R13, R8, RZ ;  /* 0x000000080d097224 */ /* 0x000fe200078e02ff */
[----:B0-----:R-:W-:-:S05]  /*1e770*/  LEA R24, P0, R6, R4, 0x2 ;  /* 0x0000000406187211 */ /* 0x001fca00078010ff */
[----:B------:R-:W-:Y:S01]  /*1e780*/  SHFL.IDX PT, R4, R24, RZ, 0x1c1f ;  /* 0x001c1fff18047589 */ /* 0x000fe200000e0000 */
[----:B-1----:R-:W-:-:S03]  /*1e790*/  LEA.HI.X R7, R6, R5, R7, 0x2, P0 ;  /* 0x0000000506077211 */ /* 0x002fc600000f1407 */
[----:B------:R-:W-:Y:S04]  /*1e7a0*/  SHFL.IDX PT, R14, R24, 0x1, 0x1c1f ;  /* 0x003c1f00180e7f89 */ /* 0x000fe800000e0000 */
[----:B------:R-:W0:Y:S04]  /*1e7b0*/  SHFL.IDX PT, R5, R7, RZ, 0x1c1f ;  /* 0x001c1fff07057589 */ /* 0x000e2800000e0000 */
        /* <DEDUP_REMOVED lines=9> */
[----:B0-----:R-:W-:Y:S01]  /*1e850*/  IMAD R3, R188, 0x8, R220 ;  /* 0x00000008bc037824 */ /* 0x001fe200078e02dc */
[----:B------:R-:W0:Y:S01]  /*1e860*/  @P2 LDC R15, c[0x0][0xbec] ;  /* 0x0002fb00ff0f2b82 */ /* 0x000e220000000800 */
[----:B------:R-:W-:Y:S02]  /*1e870*/  ULDC.64 UR4, c[0x0][0xaa0] ;  /* 0x0002a80000047ab9 */ /* 0x000fe40000000a00 */
[----:B------:R-:W-:-:S04]  /*1e880*/  IMAD.SHL.U32 R3, R3, 0x8, RZ ;  /* 0x0000000803037824 */ /* 0x000fc800078e00ff */
        /* <DEDUP_REMOVED lines=8> */
[----:B------:R-:W-:Y:S01]  /*1e910*/  LOP3.LUT R24, R24, R25, RZ, 0x3c, !PT ;  /* 0x0000001918187212 */ /* 0x000fe200078e3cff */
[--C-:B------:R-:W-:Y:S01]  /*1e920*/  IMAD.X R25, RZ, RZ, R39.reuse, P5 ;  /* 0x000000ffff197224 */ /* 0x100fe200028e0627 */
[----:B------:R-:W-:Y:S01]  /*1e930*/  LOP3.LUT R32, R32, R33, RZ, 0x3c, !PT ;  /* 0x0000002120207212 */ /* 0x000fe200078e3cff */
[----:B------:R-:W-:Y:S01]  /*1e940*/  IMAD.X R33, RZ, RZ, R39, P0 ;  /* 0x000000ffff217224 */ /* 0x000fe200000e0627 */
[C---:B------:R-:W-:Y:S02]  /*1e950*/  IADD3 R37, P1, R38.reuse, 0x3000, RZ ;  /* 0x0000300026257810 */ /* 0x040fe40007f3e0ff */
[C---:B------:R-:W-:Y:S01]  /*1e960*/  IADD3 R41, P3, R38.reuse, 0x4000, RZ ;  /* 0x0000400026297810 */ /* 0x040fe20007f7e0ff */
[----:B------:R-:W-:Y:S01]  /*1e970*/  IMAD R11, R11, UR4, RZ ;  /* 0x000000040b0b7c24 */ /* 0x000fe2000f8e02ff */
[C---:B------:R-:W-:Y:S01]  /*1e980*/  IADD3 R45, P4, R38.reuse, 0x5000, RZ ;  /* 0x00005000262d7810 */ /* 0x040fe20007f9e0ff */
[----:B------:R-:W5:Y:S01]  /*1e990*/  LD.E.128 R24, desc[UR54][R24.64] ;  /* 0x0000003618187980 */ /* 0x000f62000c101d00 */
[----:B------:R-:W-:-:S02]  /*1e9a0*/  IADD3 R49, P5, R38, 0x6000, RZ ;  /* 0x0000600026317810 */ /* 0x000fc40007fbe0ff */
[C---:B------:R-:W-:Y:S01]  /*1e9b0*/  IADD3 R3, P0, R38.reuse, 0x7000, RZ ;  /* 0x0000700026037810 */ /* 0x040fe20007f1e0ff */
[----:B------:R-:W5:Y:S01]  /*1e9c0*/  LD.E.128 R32, desc[UR54][R32.64] ;  /* 0x0000003620207980 */ /* 0x000f62000c101d00 */
[----:B------:R-:W-:Y:S02]  /*1e9d0*/  LOP3.LUT R36, R37, 0x380, RZ, 0xc0, !PT ;  /* 0x0000038025247812 */ /* 0x000fe400078ec0ff */
[----:B------:R-:W-:Y:S01]  /*1e9e0*/  LOP3.LUT R40, R41, 0x380, RZ, 0xc0, !PT ;  /* 0x0000038029287812 */ /* 0x000fe200078ec0ff */
[----:B------:R-:W-:Y:S01]  /*1e9f0*/  IMAD.X R53, RZ, RZ, R39, P0 ;  /* 0x000000ffff357224 */ /* 0x000fe200000e0627 */
        /* <DEDUP_REMOVED lines=21> */
[C---:B------:R-:W-:Y:S01]  /*1eb50*/  IMAD R11, R12.reuse, UR5, R11 ;  /* 0x000000050c0b7c24 */ /* 0x040fe2000f8e020b */
[----:B------:R-:W5:Y:S01]  /*1eb60*/  LD.E.128 R36, desc[UR54][R36.64] ;  /* 0x0000003624247980 */ /* 0x000f62000c101d00 */
[----:B------:R-:W-:Y:S01]  /*1eb70*/  IMAD.WIDE.U32 R12, R12, UR4, RZ ;  /* 0x000000040c0c7c25 */ /* 0x000fe2000f8e00ff */
[----:B------:R-:W-:-:S02]  /*1eb80*/  ULDC.64 UR4, c[0x0][0xae8] ;  /* 0x0002ba0000047ab9 */ /* 0x000fc40000000a00 */
[----:B------:R-:W5:Y:S01]  /*1eb90*/  LD.E.128 R4, desc[UR54][R4.64] ;  /* 0x0000003604047980 */ /* 0x000f62000c101d00 */
[----:B------:R-:W-:Y:S02]  /*1eba0*/  IMAD R3, R220, 0x20, R188 ;  /* 0x00000020dc037824 */ /* 0x000fe400078e02bc */
[----:B------:R-:W-:Y:S01]  /*1ebb0*/  IMAD.IADD R13, R13, 0x1, R11 ;  /* 0x000000010d0d7824 */ /* 0x000fe200078e020b */
[----:B------:R-:W5:Y:S01]  /*1ebc0*/  LD.E.128 R40, desc[UR54][R40.64] ;  /* 0x0000003628287980 */ /* 0x000f62000c101d00 */
[----:B------:R-:W-:-:S03]  /*1ebd0*/  IMAD.IADD R14, R198, 0x1, R3 ;  /* 0x00000001c60e7824 */ /* 0x000fc600078e0203 */
[----:B------:R-:W5:Y:S04]  /*1ebe0*/  LD.E.128 R44, desc[UR54][R44.64] ;  /* 0x000000362c2c7980 */ /* 0x000f68000c101d00 */
[----:B------:R-:W5:Y:S04]  /*1ebf0*/  LD.E.128 R48, desc[UR54][R48.64] ;  /* 0x0000003630307980 */ /* 0x000f68000c101d00 */
[----:B------:R-:W5:Y:S01]  /*1ec00*/  LD.E.128 R52, desc[UR54][R52.64] ;  /* 0x0000003634347980 */ /* 0x000f62000c101d00 */
[----:B------:R-:W-:Y:S01]  /*1ec10*/  IMAD.WIDE.U32 R12, R195, UR4, R12 ;  /* 0x00000004c30c7c25 */ /* 0x000fe2000f8e000c */
[----:B------:R-:W-:Y:S01]  /*1ec20*/  @!PT LDS RZ, [RZ] ;  /* 0x00000000fffff984 */ /* 0x000fe20000000800 */
[----:B------:R-:W-:Y:S01]  /*1ec30*/  @!PT LDS RZ, [RZ] ;  /* 0x00000000fffff984 */ /* 0x000fe20000000800 */
[----:B------:R-:W-:Y:S01]  /*1ec40*/  @!PT LDS RZ, [RZ] ;  /* 0x00000000fffff984 */ /* 0x000fe20000000800 */
[----:B------:R-:W-:Y:S01]  /*1ec50*/  @!PT LDS RZ, [RZ] ;  /* 0x00000000fffff984 */ /* 0x000fe20000000800 */
[----:B------:R2:W-:Y:S06]  /*1ec60*/  MEMBAR.ALL.CTA ;  /* 0x0000000000007992 */ /* 0x0005ec0000008000 */
[----:B--2---:R-:W2:Y:S01]  /*1ec70*/  FENCE.VIEW.ASYNC.S ;  /* 0x00000000000073c6 */ /* 0x004ea20000000000 */
[----:B------:R-:W-:Y:S01]  /*1ec80*/  SHF.R.S32.HI R11, RZ, 0x1f, R10 ;  /* 0x0000001fff0b7819 */ /* 0x000fe2000001140a */
[----:B0-----:R-:W-:-:S04]  /*1ec90*/  @P2 IMAD.HI.U32 R0, R14, R15, RZ ;  /* 0x0000000f0e002227 */ /* 0x001fc800078e00ff */
[----:B------:R-:W-:Y:S01]  /*1eca0*/  IMAD R13, R195, UR5, R13 ;  /* 0x00000005c30d7c24 */ /* 0x000fe2000f8e020d */
[----:B------:R-:W-:Y:S01]  /*1ecb0*/  ULDC.64 UR4, c[0x0][0xaf0] ;  /* 0x0002bc0000047ab9 */ /* 0x000fe20000000a00 */
[----:B------:R-:W-:Y:S01]  /*1ecc0*/  IMAD.MOV.U32 R3, RZ, RZ, R14 ;  /* 0x000000ffff037224 */ /* 0x000fe200078e000e */
[----:B-1----:R-:W-:Y:S01]  /*1ecd0*/  @P2 SHF.R.U32.HI R3, RZ, R21, R0 ;  /* 0x00000015ff032219 */ /* 0x002fe20000011600 */
[----:B------:R-:W-:Y:S02]  /*1ece0*/  IMAD R11, R11, UR4, RZ ;  /* 0x000000040b0b7c24 */ /* 0x000fe4000f8e02ff */
[----:B------:R-:W-:Y:S02]  /*1ecf0*/  VIADD R0, R18, 0x28820 ;  /* 0x0002882012007836 */ /* 0x000fe40000000000 */
[C---:B------:R-:W-:Y:S02]  /*1ed00*/  IMAD R15, R10.reuse, UR5, R11 ;  /* 0x000000050a0f7c24 */ /* 0x040fe4000f8e020b */
[----:B------:R-:W-:Y:S01]  /*1ed10*/  IMAD.WIDE.U32 R10, R10, UR4, R12 ;  /* 0x000000040a0a7c25 */ /* 0x000fe2000f8e000c */
[----:B------:R-:W-:Y:S01]  /*1ed20*/  SHF.R.S32.HI R12, RZ, 0x1f, R3 ;  /* 0x0000001fff0c7819 */ /* 0x000fe20000011403 */
[----:B------:R-:W-:-:S02]  /*1ed30*/  ULDC.64 UR4, c[0x0][0xae0] ;  /* 0x0002b80000047ab9 */ /* 0x000fc40000000a00 */
[----:B------:R-:W-:Y:S01]  /*1ed40*/  IMAD.MOV R13, RZ, RZ, -R3 ;  /* 0x000000ffff0d7224 */ /* 0x000fe200078e0a03 */
[----:B------:R-:W-:Y:S01]  /*1ed50*/  PRMT R0, RZ, 0x654, R0 ;  /* 0x00000654ff007816 */ /* 0x000fe20000000000 */
[----:B------:R-:W-:Y:S02]  /*1ed60*/  IMAD.IADD R11, R11, 0x1, R15 ;  /* 0x000000010b0b7824 */ /* 0x000fe400078e020f */
[----:B------:R-:W-:Y:S01]  /*1ed70*/  IMAD R13, R8, R13, R14 ;  /* 0x0000000d080d7224 */ /* 0x000fe200078e020e */
[----:B--2---:R0:W-:Y:S01]  /*1ed80*/  SYNCS.ARRIVE.TRANS64.RED.A1T0 RZ, [R0+URZ], RZ ;  /* 0x000000ff00ff79a7 */ /* 0x0041e2000810043f */
[----:B------:R-:W-:Y:S02]  /*1ed90*/  IMAD R12, R12, UR4, RZ ;  /* 0x000000040c0c7c24 */ /* 0x000fe4000f8e02ff */
[----:B------:R-:W-:-:S04]  /*1eda0*/  IMAD.WIDE.U32 R10, R3, UR4, R10 ;  /* 0x00000004030a7c25 */ /* 0x000fc8000f8e000a */
[----:B------:R-:W-:Y:S01]  /*1edb0*/  IMAD R15, R3, UR5, R12 ;  /* 0x00000005030f7c24 */ /* 0x000fe2000f8e020c */
[----:B0-----:R-:W-:Y:S01]  /*1edc0*/  SHF.R.S32.HI R0, RZ, 0x1f, R13 ;  /* 0x0000001fff007819 */ /* 0x001fe2000001140d */
        /* <DEDUP_REMOVED lines=8> */
[----:B------:R-:W-:Y:S01]  /*1ee50*/  UMOV UR4, 0xffffffff ;  /* 0xffffffff00047882 */ /* 0x000fe20000000000 */
[----:B------:R-:W-:-:S03]  /*1ee60*/  IMAD.IADD R198, R188, 0x1, R198 ;  /* 0x00000001bcc67824 */ /* 0x000fc600078e02c6 */
[----:B------:R-:W-:Y:S01]  /*1ee70*/  LEA.HI.X R8, R10, UR5, R3, 0x1, P0 ;  /* 0x000000050a087c11 */ /* 0x000fe200080f0c03 */
[----:B------:R-:W-:Y:S06]  /*1ee80*/  BRA.DIV UR4, `(.L_x_8411) ;  /* 0x000000c204e47947 */ /* 0x000fec000b800000 */
[----:B------:R0:W1:Y:S04]  /*1ee90*/  SHFL.IDX PT, R3, R8, RZ, 0x181f ;  /* 0x00181fff08037589 */ /* 0x00006800000e0000 */
[----:B------:R0:W2:Y:S02]  /*1eea0*/  SHFL.IDX PT, R14, R0, RZ, 0x181f ;  /* 0x00181fff000e7589 */ /* 0x0000a400000e0000 */
.L_x_8683:
[----:B------:R-:W-:Y:S01]  /*1eeb0*/  ISETP.GE.AND P0, PT, R198, R9, PT ;  /* 0x00000009c600720c */ /* 0x000fe20003f06270 */
[----:B------:R-:W-:-:S12]  /*1eec0*/  BSSY B1, `(.L_x_8412) ;  /* 0x000000b000017945 */ /* 0x000fd80003800000 */
[----:B------:R-:W-:Y:S05]  /*1eed0*/  @P0 BRA `(.L_x_8413) ;  /* 0x0000000000240947 */ /* 0x000fea0003800000 */
[----:B------:R-:W-:Y:S02]  /*1eee0*/  ULDC UR4, c[0x0][0xac8] ;  /* 0x0002b20000047ab9 */ /* 0x000fe40000000800 */
[----:B------:R-:W-:Y:S02]  /*1eef0*/  ISETP.GE.AND P0, PT, R16, UR4, PT ;  /* 0x0000000410007c0c */ /* 0x000fe4000bf06270 */
[----:B------:R-:W-:-:S11]  /*1ef00*/  ISETP.GE.AND P1, PT, R2, UR4, PT ;  /* 0x0000000402007c0c */ /* 0x000fd6000bf26270 */
[-C--:B--2---:R-:W-:Y:S02]  /*1ef10*/  @!P0 LEA R10, P2, R16, R14.reuse, 0x1 ;  /* 0x0000000e100a8211 */ /* 0x084fe400078408ff */
[----:B------:R-:W-:Y:S02]  /*1ef20*/  @!P1 LEA R14, P3, R2, R14, 0x1 ;  /* 0x0000000e020e9211 */ /* 0x000fe400078608ff */
[-C--:B-1----:R-:W-:Y:S02]  /*1ef30*/  @!P0 LEA.HI.X R11, R16, R3.reuse, R17, 0x1, P2 ;  /* 0x00000003100b8211 */ /* 0x082fe400010f0c11 */
[----:B------:R-:W-:-:S03]  /*1ef40*/  @!P1 LEA.HI.X R15, R2, R3, R185, 0x1, P3 ;  /* 0x00000003020f9211 */ /* 0x000fc600018f0cb9 */
[----:B-----5:R3:W-:Y:S04]  /*1ef50*/  @!P0 ST.E.128 desc[UR54][R10.64], R4 ;  /* 0x000000040a008985 */ /* 0x0207e8000c101d36 */
[----:B------:R3:W-:Y:S02]  /*1ef60*/  @!P1 ST.E.128 desc[UR54][R14.64], R40 ;  /* 0x000000280e009985 */ /* 0x0007e4000c101d36 */
.L_x_8413:
[----:B------:R-:W-:Y:S05]  /*1ef70*/  BSYNC B1 ;  /* 0x0000000000017941 */ /* 0x000fea0003800000 */
.L_x_8412:
[----:B------:R-:W-:-:S03]  /*1ef80*/  UMOV UR4, 0xffffffff ;  /* 0xffffffff00047882 */ /* 0x000fc60000000000 */
[----:B------:R-:W-:Y:S05]  /*1ef90*/  BRA.DIV UR4, `(.L_x_8414) ;  /* 0x000000c204d47947 */ /* 0x000fea000b800000 */
[----:B-1----:R1:W4:Y:S04]  /*1efa0*/  SHFL.IDX PT, R3, R8, 0x1, 0x181f ;  /* 0x00381f0008037f89 */ /* 0x00232800000e0000 */
[----:B--23--:R1:W2:Y:S02]  /*1efb0*/  SHFL.IDX PT, R14, R0, 0x1, 0x181f ;  /* 0x00381f00000e7f89 */ /* 0x00c2a400000e0000 */
.L_x_8687:
[----:B-----5:R-:W-:Y:S01]  /*1efc0*/  VIADD R4, R198, 0x20 ;  /* 0x00000020c6047836 */ /* 0x020fe20000000000 */
[----:B------:R-:W-:Y:S04]  /*1efd0*/  BSSY B1, `(.L_x_8415) ;  /* 0x000000c000017945 */ /* 0x000fe80003800000 */
[----:B------:R-:W-:-:S13]  /*1efe0*/  ISETP.GE.AND P0, PT, R4, R9, PT ;  /* 0x000000090400720c */ /* 0x000fda0003f06270 */
[----:B------:R-:W-:Y:S05]  /*1eff0*/  @P0 BRA `(.L_x_8416) ;  /* 0x0000000000240947 */ /* 0x000fea0003800000 */
[----:B------:R-:W-:Y:S02]  /*1f000*/  ULDC UR4, c[0x0][0xac8] ;  /* 0x0002b20000047ab9 */ /* 0x000fe40000000800 */
[----:B------:R-:W-:Y:S02]  /*1f010*/  ISETP.GE.AND P2, PT, R16, UR4, PT ;  /* 0x0000000410007c0c */ /* 0x000fe4000bf46270 */
[----:B------:R-:W-:-:S11]  /*1f020*/  ISETP.GE.AND P3, PT, R2, UR4, PT ;  /* 0x0000000402007c0c */ /* 0x000fd6000bf66270 */
[-C--:B--2---:R-:W-:Y:S02]  /*1f030*/  @!P2 LEA R4, P0, R16, R14.reuse, 0x1 ;  /* 0x0000000e1004a211 */ /* 0x084fe400078008ff */
[----:B------:R-:W-:Y:S02]  /*1f040*/  @!P3 LEA R14, P1, R2, R14, 0x1 ;  /* 0x0000000e020eb211 */ /* 0x000fe400078208ff */
[-C--:B----4-:R-:W-:Y:S02]  /*1f050*/  @!P2 LEA.HI.X R5, R16, R3.reuse, R17, 0x1, P0 ;  /* 0x000000031005a211 */ /* 0x090fe400000f0c11 */
[----:B------:R-:W-:-:S03]  /*1f060*/  @!P3 LEA.HI.X R15, R2, R3, R185, 0x1, P1 ;  /* 0x00000003020fb211 */ /* 0x000fc600008f0cb9 */
[----:B------:R3:W-:Y:S04]  /*1f070*/  @!P2 ST.E.128 desc[UR54][R4.64], R24 ;  /* 0x000000180400a985 */ /* 0x0007e8000c101d36 */
[----:B------:R3:W-:Y:S02]  /*1f080*/  @!P3 ST.E.128 desc[UR54][R14.64], R44 ;  /* 0x0000002c0e00b985 */ /* 0x0007e4000c101d36 */
.L_x_8416:
[----:B------:R-:W-:Y:S05]  /*1f090*/  BSYNC B1 ;  /* 0x0000000000017941 */ /* 0x000fea0003800000 */
.L_x_8415:
[----:B------:R-:W-:-:S03]  /*1f0a0*/  UMOV UR4, 0xffffffff ;  /* 0xffffffff00047882 */ /* 0x000fc60000000000 */
[----:B------:R-:W-:Y:S05]  /*1f0b0*/  BRA.DIV UR4, `(.L_x_8417) ;  /* 0x000000c204d47947 */ /* 0x000fea000b800000 */
[----:B----4-:R4:W0:Y:S04]  /*1f0c0*/  SHFL.IDX PT, R3, R8, 0x2, 0x181f ;  /* 0x00581f0008037f89 */ /* 0x01082800000e0000 */
[----:B--23--:R4:W2:Y:S02]  /*1f0d0*/  SHFL.IDX PT, R14, R0, 0x2, 0x181f ;  /* 0x00581f00000e7f89 */ /* 0x00c8a400000e0000 */
.L_x_8691:
[----:B------:R-:W-:Y:S01]  /*1f0e0*/  VIADD R4, R198, 0x40 ;  /* 0x00000040c6047836 */ /* 0x000fe20000000000 */
        /* <DEDUP_REMOVED lines=10> */
[----:B------:R3:W-:Y:S04]  /*1f190*/  @!P2 ST.E.128 desc[UR54][R4.64], R32 ;  /* 0x000000200400a985 */ /* 0x0007e8000c101d36 */
[----:B------:R3:W-:Y:S02]  /*1f1a0*/  @!P3 ST.E.128 desc[UR54][R14.64], R48 ;  /* 0x000000300e00b985 */ /* 0x0007e4000c101d36 */
.L_x_8419:
[----:B------:R-:W-:Y:S05]  /*1f1b0*/  BSYNC B1 ;  /* 0x0000000000017941 */ /* 0x000fea0003800000 */
.L_x_8418:
[----:B------:R-:W-:-:S03]  /*1f1c0*/  UMOV UR4, 0xffffffff ;  /* 0xffffffff00047882 */ /* 0x000fc60000000000 */
[----:B------:R-:W-:Y:S05]  /*1f1d0*/  BRA.DIV UR4, `(.L_x_8420) ;  /* 0x000000c204d47947 */ /* 0x000fea000b800000 */
[----:B0-----:R0:W0:Y:S04]  /*1f1e0*/  SHFL.IDX PT, R3, R8, 0x3, 0x181f ;  /* 0x00781f0008037f89 */ /* 0x00102800000e0000 */
[----:B--23--:R2:W3:Y:S02]  /*1f1f0*/  SHFL.IDX PT, R14, R0, 0x3, 0x181f ;  /* 0x00781f00000e7f89 */ /* 0x00c4e400000e0000 */
.L_x_8695:
[----:B-12-4-:R-:W-:-:S05]  /*1f200*/  VIADD R0, R198, 0x60 ;  /* 0x00000060c6007836 */ /* 0x016fca0000000000 */
        /* <DEDUP_REMOVED lines=13> */
.L_x_8410:
[----:B0-----:R-:W0:Y:S01]  /*1f2e0*/  @P2 LDC R0, c[0x0][0xbec] ;  /* 0x0002fb00ff002b82 */ /* 0x001e220000000800 */
[----:B------:R-:W-:Y:S01]  /*1f2f0*/  ULDC.64 UR4, c[0x0][0xb08] ;  /* 0x0002c20000047ab9 */ /* 0x000fe20000000a00 */
[----:B------:R-:W-:Y:S01]  /*1f300*/  SHF.R.S32.HI R3, RZ, 0x1f, R10 ;  /* 0x0000001fff037819 */ /* 0x000fe2000001140a */
[----:B------:R-:W-:Y:S01]  /*1f310*/  IMAD R11, R11, UR4, RZ ;  /* 0x000000040b0b7c24 */ /* 0x000fe2000f8e02ff */
[----:B------:R-:W-:Y:S01]  /*1f320*/  ULDC.64 UR6, c[0x0][0xb30] ;  /* 0x0002cc0000067ab9 */ /* 0x000fe20000000a00 */
[----:B------:R-:W-:-:S03]  /*1f330*/  IMAD.WIDE.U32 R4, R12, UR4, RZ ;  /* 0x000000040c047c25 */ /* 0x000fc6000f8e00ff */
[----:B------:R-:W1:Y:S01]  /*1f340*/  @P2 LDC R13, c[0x0][0xbf0] ;  /* 0x0002fc00ff0d2b82 */ /* 0x000e620000000800 */
[----:B------:R-:W-:Y:S01]  /*1f350*/  IMAD R11, R12, UR5, R11 ;  /* 0x000000050c0b7c24 */ /* 0x000fe2000f8e020b */
[----:B------:R-:W-:Y:S01]  /*1f360*/  ULDC.64 UR4, c[0x0][0xb38] ;  /* 0x0002ce0000047ab9 */ /* 0x000fe20000000a00 */
[----:B------:R-:W-:Y:S02]  /*1f370*/  VIADD R35, R189, 0x10 ;  /* 0x00000010bd237836 */ /* 0x000fe40000000000 */
[----:B------:R-:W-:Y:S02]  /*1f380*/  IMAD.IADD R5, R5, 0x1, R11 ;  /* 0x0000000105057824 */ /* 0x000fe400078e020b */
        /* <DEDUP_REMOVED lines=8> */
[----:B0-----:R-:W-:Y:S01]  /*1f410*/  @P2 IMAD.HI.U32 R0, R41, R0, RZ ;  /* 0x0000000029002227 */ /* 0x001fe200078e00ff */
[----:B------:R-:W-:-:S03]  /*1f420*/  SHF.R.S32.HI R40, RZ, 0x1f, R43 ;  /* 0x0000001fff287819 */ /* 0x000fc6000001142b */
[C---:B------:R-:W-:Y:S02]  /*1f430*/  IMAD R7, R10.reuse, UR5, R3 ;  /* 0x000000050a077c24 */ /* 0x040fe4000f8e0203 */
[----:B------:R-:W-:Y:S01]  /*1f440*/  IMAD.WIDE.U32 R10, R10, UR4, R4 ;  /* 0x000000040a0a7c25 */ /* 0x000fe2000f8e0004 */
[----:B------:R-:W-:-:S03]  /*1f450*/  ULDC.64 UR4, c[0x0][0xb48] ;  /* 0x0002d20000047ab9 */ /* 0x000fc60000000a00 */
[----:B------:R-:W-:Y:S01]  /*1f460*/  IMAD.MOV.U32 R3, RZ, RZ, R41 ;  /* 0x000000ffff037224 */ /* 0x000fe200078e0029 */
[----:B-1----:R-:W-:Y:S01]  /*1f470*/  @P2 SHF.R.U32.HI R3, RZ, R13, R0 ;  /* 0x0000000dff032219 */ /* 0x002fe20000011600 */
        /* <DEDUP_REMOVED lines=18> */
[----:B------:R-:W-:Y:S02]  /*1f5a0*/  VIADD R8, R18, 0x28820 ;  /* 0x0002882012087836 */ /* 0x000fe40000000000 */
[----:B------:R-:W-:Y:S01]  /*1f5b0*/  IMAD.IADD R5, R5, 0x1, R3 ;  /* 0x0000000105057824 */ /* 0x000fe200078e0203 */
[C---:B------:R-:W-:Y:S01]  /*1f5c0*/  LEA R3, P0, R4.reuse, UR4, 0x2 ;  /* 0x0000000404037c11 */ /* 0x040fe2000f8010ff */
[C---:B------:R-:W-:Y:S01]  /*1f5d0*/  VIADD R41, R189.reuse, 0x20 ;  /* 0x00000020bd297836 */ /* 0x040fe20000000000 */
[----:B------:R-:W-:Y:S01]  /*1f5e0*/  PRMT R8, RZ, 0x654, R8 ;  /* 0x00000654ff087816 */ /* 0x000fe20000000008 */
[C---:B------:R-:W-:Y:S01]  /*1f5f0*/  VIADD R47, R189.reuse, 0x38 ;  /* 0x00000038bd2f7836 */ /* 0x040fe20000000000 */
[----:B------:R-:W-:Y:S01]  /*1f600*/  LEA.HI.X R4, R4, UR5, R5, 0x2, P0 ;  /* 0x0000000504047c11 */ /* 0x000fe200080f1405 */
[C---:B------:R-:W-:Y:S01]  /*1f610*/  VIADD R5, R189.reuse, 0x8 ;  /* 0x00000008bd057836 */ /* 0x040fe20000000000 */
[----:B------:R-:W-:Y:S01]  /*1f620*/  UMOV UR4, 0xffffffff ;  /* 0xffffffff00047882 */ /* 0x000fe20000000000 */
[----:B------:R-:W-:Y:S01]  /*1f630*/  VIADD R49, R189, 0x40 ;  /* 0x00000040bd317836 */ /* 0x000fe20000000000 */
[----:B------:R0:W-:Y:S01]  /*1f640*/  SYNCS.ARRIVE.TRANS64.RED.A1T0 RZ, [R8+URZ], RZ ;  /* 0x000000ff08ff79a7 */ /* 0x0001e2000810043f */
[----:B------:R-:W-:-:S02]  /*1f650*/  SHF.R.S32.HI R38, RZ, 0x1f, R41 ;  /* 0x0000001fff267819 */ /* 0x000fc40000011429 */
[----:B------:R-:W-:Y:S02]  /*1f660*/  SHF.R.S32.HI R7, RZ, 0x1f, R5 ;  /* 0x0000001fff077819 */ /* 0x000fe40000011405 */
[----:B------:R-:W-:Y:S02]  /*1f670*/  SHF.R.S32.HI R44, RZ, 0x1f, R47 ;  /* 0x0000001fff2c7819 */ /* 0x000fe4000001142f */
[----:B------:R-:W-:Y:S02]  /*1f680*/  SHF.R.S32.HI R46, RZ, 0x1f, R49 ;  /* 0x0000001fff2e7819 */ /* 0x000fe40000011431 */
[----:B0-----:R-:W-:Y:S01]  /*1f690*/  SHF.R.S32.HI R8, RZ, 0x1f, R189 ;  /* 0x0000001fff087819 */ /* 0x001fe200000114bd */
[----:B------:R-:W-:Y:S06]  /*1f6a0*/  BRA.DIV UR4, `(.L_x_8422) ;  /* 0x000000be04e87947 */ /* 0x000fec000b800000 */
[----:B------:R0:W1:Y:S04]  /*1f6b0*/  SHFL.IDX PT, R0, R4, RZ, 0x1c1f ;  /* 0x001c1fff04007589 */ /* 0x00006800000e0000 */
[----:B------:R0:W2:Y:S02]  /*1f6c0*/  SHFL.IDX PT, R14, R3, RZ, 0x1c1f ;  /* 0x001c1fff030e7589 */ /* 0x0000a400000e0000 */
.L_x_8698:
[----:B------:R-:W-:Y:S01]  /*1f6d0*/  ISETP.GE.AND P0, PT, R26, R9, PT ;  /* 0x000000091a00720c */ /* 0x000fe20003f06270 */
[----:B------:R-:W-:-:S12]  /*1f6e0*/  BSSY B1, `(.L_x_8423) ;  /* 0x000004c000017945 */ /* 0x000fd80003800000 */
        /* <DEDUP_REMOVED lines=8> */
[----:B------:R-:W-:-:S02]  /*1f770*/  SHF.R.S32.HI R50, RZ, 0x1f, R50 ;  /* 0x0000001fff327819 */ /* 0x000fc40000011432 */
[----:B------:R-:W-:-:S03]  /*1f780*/  SHF.R.S32.HI R15, RZ, 0x1f, R229 ;  /* 0x0000001fff0f7819 */ /* 0x000fc600000114e5 */
[-C--:B--2---:R-:W-:Y:S02]  /*1f790*/  @!P0 LEA R10, P4, R189, R14.reuse, 0x2 ;  /* 0x0000000ebd0a8211 */ /* 0x084fe400078810ff */
[----:B------:R-:W-:Y:S02]  /*1f7a0*/  @!P2 LEA R12, P5, R5, R14, 0x2 ;  /* 0x0000000e050ca211 */ /* 0x000fe400078a10ff */
[-C--:B-1----:R-:W-:Y:S02]  /*1f7b0*/  @!P0 LEA.HI.X R11, R189, R0.reuse, R8, 0x2, P4 ;  /* 0x00000000bd0b8211 */ /* 0x082fe400020f1408 */
[----:B------:R-:W-:Y:S02]  /*1f7c0*/  @!P2 LEA.HI.X R13, R5, R0, R7, 0x2, P5 ;  /* 0x00000000050da211 */ /* 0x000fe400028f1407 */
[----:B------:R-:W-:Y:S01]  /*1f7d0*/  @!P3 LEA R24, P4, R35, R14, 0x2 ;  /* 0x0000000e2318b211 */ /* 0x000fe200078810ff */
[----:B------:R1:W-:Y:S01]  /*1f7e0*/  @!P0 ST.E.64 desc[UR54][R10.64], R20 ;  /* 0x000000140a008985 */ /* 0x0003e2000c101b36 */
[----:B------:R-:W-:-:S02]  /*1f7f0*/  ISETP.GE.AND P0, PT, R41, UR4, PT ;  /* 0x0000000429007c0c */ /* 0x000fc4000bf06270 */
[----:B------:R-:W-:Y:S01]  /*1f800*/  @!P1 LEA R26, P5, R39, R14, 0x2 ;  /* 0x0000000e271a9211 */ /* 0x000fe200078a10ff */
        /* <DEDUP_REMOVED lines=9> */
[----:B-1----:R-:W-:Y:S02]  /*1f8a0*/  @!P2 LEA R10, P5, R43, R14, 0x2 ;  /* 0x0000000e2b0aa211 */ /* 0x002fe400078a10ff */
[-C--:B------:R-:W-:Y:S02]  /*1f8b0*/  @!P0 LEA.HI.X R33, R41, R0.reuse, R38, 0x2, P3 ;  /* 0x0000000029218211 */ /* 0x080fe400018f1426 */
[----:B------:R-:W-:Y:S02]  /*1f8c0*/  ISETP.GE.AND P3, PT, R49, UR4, PT ;  /* 0x0000000431007c0c */ /* 0x000fe4000bf66270 */
[----:B------:R-:W-:Y:S01]  /*1f8d0*/  @!P2 LEA.HI.X R11, R43, R0, R40, 0x2, P5 ;  /* 0x000000002b0ba211 */ /* 0x000fe200028f1428 */
[----:B------:R-:W-:Y:S01]  /*1f8e0*/  @!P0 ST.E.64 desc[UR54][R32.64], R104 ;  /* 0x0000006820008985 */ /* 0x000fe2000c101b36 */
[----:B--2---:R-:W-:-:S03]  /*1f8f0*/  @!P4 LEA R12, P0, R45, R14, 0x2 ;  /* 0x0000000e2d0cc211 */ /* 0x004fc600078010ff */
[----:B------:R1:W-:Y:S01]  /*1f900*/  @!P2 ST.E.64 desc[UR54][R10.64], R108 ;  /* 0x0000006c0a00a985 */ /* 0x0003e2000c101b36 */
[----:B------:R-:W-:Y:S02]  /*1f910*/  @!P1 LEA R20, P5, R47, R14, 0x2 ;  /* 0x0000000e2f149211 */ /* 0x000fe400078a10ff */
[----:B------:R-:W-:Y:S02]  /*1f920*/  ISETP.GE.AND P2, PT, R48, UR4, PT ;  /* 0x0000000430007c0c */ /* 0x000fe4000bf46270 */
[-C--:B------:R-:W-:Y:S02]  /*1f930*/  @!P4 LEA.HI.X R13, R45, R0.reuse, R42, 0x2, P0 ;  /* 0x000000002d0dc211 */ /* 0x080fe400000f142a */
[----:B------:R-:W-:Y:S02]  /*1f940*/  ISETP.GE.AND P0, PT, R229, UR4, PT ;  /* 0x00000004e5007c0c */ /* 0x000fe4000bf06270 */
[----:B------:R-:W-:Y:S01]  /*1f950*/  @!P1 LEA.HI.X R21, R47, R0, R44, 0x2, P5 ;  /* 0x000000002f159211 */ /* 0x000fe200028f142c */
[----:B------:R2:W-:Y:S01]  /*1f960*/  @!P4 ST.E.64 desc[UR54][R12.64], R112 ;  /* 0x000000700c00c985 */ /* 0x0005e2000c101b36 */
[----:B---3--:R-:W-:-:S03]  /*1f970*/  @!P3 LEA R24, P5, R49, R14, 0x2 ;  /* 0x0000000e3118b211 */ /* 0x008fc600078a10ff */
[----:B------:R3:W-:Y:S01]  /*1f980*/  @!P1 ST.E.64 desc[UR54][R20.64], R116 ;  /* 0x0000007414009985 */ /* 0x0007e2000c101b36 */
[----:B------:R-:W-:Y:S02]  /*1f990*/  @!P3 LEA.HI.X R25, R49, R0, R46, 0x2, P5 ;  /* 0x000000003119b211 */ /* 0x000fe400028f142e */
[----:B------:R-:W-:Y:S02]  /*1f9a0*/  ISETP.GE.AND P1, PT, R228, UR4, PT ;  /* 0x00000004e4007c0c */ /* 0x000fe4000bf26270 */
[CC--:B----4-:R-:W-:Y:S01]  /*1f9b0*/  @!P2 LEA R26, P4, R48.reuse, R14.reuse, 0x2 ;  /* 0x0000000e301aa211 */ /* 0x0d0fe200078810ff */
[----:B------:R4:W-:Y:S01]  /*1f9c0*/  @!P3 ST.E.64 desc[UR54][R24.64], R120 ;  /* 0x000000781800b985 */ /* 0x0009e2000c101b36 */
[----:B-1----:R-:W-:Y:S02]  /*1f9d0*/  @!P0 LEA R10, P5, R229, R14, 0x2 ;  /* 0x0000000ee50a8211 */ /* 0x002fe400078a10ff */
[----:B------:R-:W-:Y:S02]  /*1f9e0*/  ISETP.GE.AND P3, PT, R227, UR4, PT ;  /* 0x00000004e3007c0c */ /* 0x000fe4000bf66270 */
[----:B------:R-:W-:-:S02]  /*1f9f0*/  @!P2 LEA.HI.X R27, R48, R0, R50, 0x2, P4 ;  /* 0x00000000301ba211 */ /* 0x000fc400020f1432 */
[----:B------:R-:W-:Y:S02]  /*1fa00*/  @!P0 LEA.HI.X R11, R229, R0, R15, 0x2, P5 ;  /* 0x00000000e50b8211 */ /* 0x000fe400028f140f */
[----:B------:R-:W-:Y:S01]  /*1fa10*/  ISETP.GE.AND P4, PT, R226, UR4, PT ;  /* 0x00000004e2007c0c */ /* 0x000fe2000bf86270 */
[----:B------:R1:W-:Y:S01]  /*1fa20*/  @!P2 ST.E.64 desc[UR54][R26.64], R124 ;  /* 0x0000007c1a00a985 */ /* 0x0003e2000c101b36 */
[----:B------:R-:W-:Y:S02]  /*1fa30*/  SHF.R.S32.HI R15, RZ, 0x1f, R228 ;  /* 0x0000001fff0f7819 */ /* 0x000fe400000114e4 */
[----:B--2---:R-:W-:Y:S01]  /*1fa40*/  @!P1 LEA R12, P5, R228, R14, 0x2 ;  /* 0x0000000ee40c9211 */ /* 0x004fe200078a10ff */
[----:B------:R2:W-:Y:S01]  /*1fa50*/  @!P0 ST.E.64 desc[UR54][R10.64], R128 ;  /* 0x000000800a008985 */ /* 0x0005e2000c101b36 */
[----:B------:R-:W-:Y:S02]  /*1fa60*/  ISETP.GE.AND P2, PT, R225, UR4, PT ;  /* 0x00000004e1007c0c */ /* 0x000fe4000bf46270 */
[----:B------:R-:W-:-:S02]  /*1fa70*/  ISETP.GE.AND P0, PT, R224, UR4, PT ;  /* 0x00000004e0007c0c */ /* 0x000fc4000bf06270 */
[----:B------:R-:W-:Y:S02]  /*1fa80*/  @!P1 LEA.HI.X R13, R228, R0, R15, 0x2, P5 ;  /* 0x00000000e40d9211 */ /* 0x000fe400028f140f */
[----:B------:R-:W-:Y:S02]  /*1fa90*/  SHF.R.S32.HI R15, RZ, 0x1f, R227 ;  /* 0x0000001fff0f7819 */ /* 0x000fe400000114e3 */
[CC--:B---3--:R-:W-:Y:S01]  /*1faa0*/  @!P3 LEA R20, P5, R227.reuse, R14.reuse, 0x2 ;  /* 0x0000000ee314b211 */ /* 0x0c8fe200078a10ff */
[----:B------:R2:W-:Y:S01]  /*1fab0*/  @!P1 ST.E.64 desc[UR54][R12.64], R132 ;  /* 0x000000840c009985 */ /* 0x0005e2000c101b36 */
[----:B----4-:R-:W-:Y:S02]  /*1fac0*/  @!P4 LEA R24, P1, R226, R14, 0x2 ;  /* 0x0000000ee218c211 */ /* 0x010fe400078210ff */
[----:B------:R-:W-:Y:S02]  /*1fad0*/  @!P3 LEA.HI.X R21, R227, R0, R15, 0x2, P5 ;  /* 0x00000000e315b211 */ /* 0x000fe400028f140f */
[----:B------:R-:W-:-:S02]  /*1fae0*/  SHF.R.S32.HI R15, RZ, 0x1f, R226 ;  /* 0x0000001fff0f7819 */ /* 0x000fc400000114e2 */
[C---:B-1----:R-:W-:Y:S01]  /*1faf0*/  @!P2 LEA R26, P5, R225.reuse, R14, 0x2 ;  /* 0x0000000ee11aa211 */ /* 0x042fe200078a10ff */
[----:B------:R2:W-:Y:S01]  /*1fb00*/  @!P3 ST.E.64 desc[UR54][R20.64], R136 ;  /* 0x000000881400b985 */ /* 0x0005e2000c101b36 */
[----:B------:R-:W-:Y:S02]  /*1fb10*/  SHF.R.S32.HI R50, RZ, 0x1f, R225 ;  /* 0x0000001fff327819 */ /* 0x000fe400000114e1 */
[----:B------:R-:W-:Y:S02]  /*1fb20*/  @!P4 LEA.HI.X R25, R226, R0, R15, 0x2, P1 ;  /* 0x00000000e219c211 */ /* 0x000fe400008f140f */
[----:B------:R-:W-:Y:S02]  /*1fb30*/  SHF.R.S32.HI R48, RZ, 0x1f, R224 ;  /* 0x0000001fff307819 */ /* 0x000fe400000114e0 */
[----:B------:R-:W-:Y:S01]  /*1fb40*/  @!P0 LEA R14, P1, R224, R14, 0x2 ;  /* 0x0000000ee00e8211 */ /* 0x000fe200078210ff */
[----:B------:R2:W-:Y:S01]  /*1fb50*/  @!P4 ST.E.64 desc[UR54][R24.64], R140 ;  /* 0x0000008c1800c985 */ /* 0x0005e2000c101b36 */
[----:B------:R-:W-:-:S02]  /*1fb60*/  @!P2 LEA.HI.X R27, R225, R0, R50, 0x2, P5 ;  /* 0x00000000e11ba211 */ /* 0x000fc400028f1432 */
[----:B------:R-:W-:-:S03]  /*1fb70*/  @!P0 LEA.HI.X R15, R224, R0, R48, 0x2, P1 ;  /* 0x00000000e00f8211 */ /* 0x000fc600008f1430 */
[----:B------:R2:W-:Y:S04]  /*1fb80*/  @!P2 ST.E.64 desc[UR54][R26.64], R144 ;  /* 0x000000901a00a985 */ /* 0x0005e8000c101b36 */
[----:B------:R2:W-:Y:S02]  /*1fb90*/  @!P0 ST.E.64 desc[UR54][R14.64], R148 ;  /* 0x000000940e008985 */ /* 0x0005e4000c101b36 */
.L_x_8424:
[----:B------:R-:W-:Y:S05]  /*1fba0*/  BSYNC B1 ;  /* 0x0000000000017941 */ /* 0x000fea0003800000 */
.L_x_8423:
[----:B------:R-:W-:-:S03]  /*1fbb0*/  UMOV UR4, 0xffffffff ;  /* 0xffffffff00047882 */ /* 0x000fc60000000000 */
[----:B------:R-:W-:Y:S05]  /*1fbc0*/  BRA.DIV UR4, `(.L_x_8425) ;  /* 0x000000ba04d47947 */ /* 0x000fea000b800000 */
[----:B-1----:R1:W3:Y:S04]  /*1fbd0*/  SHFL.IDX PT, R0, R4, 0x1, 0x1c1f ;  /* 0x003c1f0004007f89 */ /* 0x0022e800000e0000 */
[----:B--2---:R1:W2:Y:S02]  /*1fbe0*/  SHFL.IDX PT, R14, R3, 0x1, 0x1c1f ;  /* 0x003c1f00030e7f89 */ /* 0x0042a400000e0000 */
.L_x_8702:
[----:B------:R-:W-:-:S13]  /*1fbf0*/  ISETP.GE.AND P0, PT, R6, R9, PT ;  /* 0x000000090600720c */ /* 0x000fda0003f06270 */
[----:B------:R-:W-:Y:S05]  /*1fc00*/  @P0 BRA `(.L_x_8421) ;  /* 0x0000001000300947 */ /* 0x000fea0003800000 */
[----:B------:R-:W-:Y:S01]  /*1fc10*/  ULDC UR4, c[0x0][0xac8] ;  /* 0x0002b20000047ab9 */ /* 0x000fe20000000800 */
[----:B01----:R-:W-:Y:S01]  /*1fc20*/  VIADD R3, R189, 0x48 ;  /* 0x00000048bd037836 */ /* 0x003fe20000000000 */
[----:B------:R-:W-:Y:S01]  /*1fc30*/  ISETP.GE.AND P3, PT, R5, UR4, PT ;  /* 0x0000000405007c0c */ /* 0x000fe2000bf66270 */
[C---:B------:R-:W-:Y:S01]  /*1fc40*/  VIADD R15, R189.reuse, 0x48 ;  /* 0x00000048bd0f7836 */ /* 0x040fe20000000000 */
[----:B------:R-:W-:Y:S02]  /*1fc50*/  ISETP.GE.AND P1, PT, R189, UR4, PT ;  /* 0x00000004bd007c0c */ /* 0x000fe4000bf26270 */
[----:B------:R-:W-:Y:S02]  /*1fc60*/  ISETP.GE.AND P4, PT, R35, UR4, PT ;  /* 0x0000000423007c0c */ /* 0x000fe4000bf86270 */
[----:B------:R-:W-:Y:S02]  /*1fc70*/  ISETP.GE.AND P2, PT, R39, UR4, PT ;  /* 0x0000000427007c0c */ /* 0x000fe4000bf46270 */
[----:B------:R-:W-:-:S02]  /*1fc80*/  SHF.R.S32.HI R15, RZ, 0x1f, R15 ;  /* 0x0000001fff0f7819 */ /* 0x000fc4000001140f */
[----:B------:R-:W-:-:S03]  /*1fc90*/  SHF.R.S32.HI R24, RZ, 0x1f, R227 ;  /* 0x0000001fff187819 */ /* 0x000fc600000114e3 */
[-C--:B--2---:R-:W-:Y:S02]  /*1fca0*/  @!P3 LEA R6, P5, R5, R14.reuse, 0x2 ;  /* 0x0000000e0506b211 */ /* 0x084fe400078a10ff */
[----:B------:R-:W-:Y:S02]  /*1fcb0*/  @!P1 LEA R4, P0, R189, R14, 0x2 ;  /* 0x0000000ebd049211 */ /* 0x000fe400078010ff */
[-C--:B---3--:R-:W-:Y:S02]  /*1fcc0*/  @!P3 LEA.HI.X R7, R5, R0.reuse, R7, 0x2, P5 ;  /* 0x000000000507b211 */ /* 0x088fe400028f1407 */
[----:B------:R-:W-:Y:S02]  /*1fcd0*/  @!P1 LEA.HI.X R5, R189, R0, R8, 0x2, P0 ;  /* 0x00000000bd059211 */ /* 0x000fe400000f1408 */
[----:B------:R-:W-:Y:S02]  /*1fce0*/  ISETP.GE.AND P0, PT, R41, UR4, PT ;  /* 0x0000000429007c0c */ /* 0x000fe4000bf06270 */
[----:B------:R-:W-:Y:S01]  /*1fcf0*/  @!P4 LEA R8, P5, R35, R14, 0x2 ;  /* 0x0000000e2308c211 */ /* 0x000fe200078a10ff */
[----:B------:R0:W-:Y:S01]  /*1fd00*/  @!P1 ST.E.64 desc[UR54][R4.64], R90 ;  /* 0x0000005a04009985 */ /* 0x0001e2000c101b36 */
[----:B------:R-:W-:-:S02]  /*1fd10*/  ISETP.GE.AND P1, PT, R43, UR4, PT ;  /* 0x000000042b007c0c */ /* 0x000fc4000bf26270 */
[----:B------:R-:W-:Y:S01]  /*1fd20*/  @!P4 LEA.HI.X R9, R35, R0, R28, 0x2, P5 ;  /* 0x000000002309c211 */ /* 0x000fe200028f141c */
[----:B------:R1:W-:Y:S01]  /*1fd30*/  @!P3 ST.E.64 desc[UR54][R6.64], R94 ;  /* 0x0000005e0600b985 */ /* 0x0003e2000c101b36 */
[----:B------:R-:W-:Y:S02]  /*1fd40*/  @!P2 LEA R10, P5, R39, R14, 0x2 ;  /* 0x0000000e270aa211 */ /* 0x000fe400078a10ff */
[----:B------:R-:W-:Y:S01]  /*1fd50*/  ISETP.GE.AND P3, PT, R47, UR4, PT ;  /* 0x000000042f007c0c */ /* 0x000fe2000bf66270 */
[----:B------:R2:W-:Y:S01]  /*1fd60*/  @!P4 ST.E.64 desc[UR54][R8.64], R98 ;  /* 0x000000620800c985 */ /* 0x0005e2000c101b36 */
[----:B------:R-:W-:Y:S02]  /*1fd70*/  @!P2 LEA.HI.X R11, R39, R0, R34, 0x2, P5 ;  /* 0x00000000270ba211 */ /* 0x000fe400028f1422 */
        /* <DEDUP_REMOVED lines=11> */
[----:B-1----:R-:W-:Y:S02]  /*1fe30*/  @!P3 LEA R6, P1, R47, R14, 0x2 ;  /* 0x0000000e2f06b211 */ /* 0x002fe400078210ff */
[-C--:B------:R-:W-:Y:S02]  /*1fe40*/  @!P4 LEA.HI.X R5, R45, R0.reuse, R42, 0x2, P5 ;  /* 0x000000002d05c211 */ /* 0x080fe400028f142a */
[----:B------:R-:W-:Y:S02]  /*1fe50*/  @!P3 LEA.HI.X R7, R47, R0, R44, 0x2, P1 ;  /* 0x000000002f07b211 */ /* 0x000fe400008f142c */
[----:B------:R-:W-:Y:S01]  /*1fe60*/  ISETP.GE.AND P1, PT, R229, UR4, PT ;  /* 0x00000004e5007c0c */ /* 0x000fe2000bf26270 */
[----:B------:R0:W-:Y:S01]  /*1fe70*/  @!P4 ST.E.64 desc[UR54][R4.64], R114 ;  /* 0x000000720400c985 */ /* 0x0001e2000c101b36 */
[----:B--2---:R-:W-:-:S02]  /*1fe80*/  @!P2 LEA R8, P5, R49, R14, 0x2 ;  /* 0x0000000e3108a211 */ /* 0x004fc400078a10ff */
[----:B---3--:R-:W-:Y:S01]  /*1fe90*/  @!P0 LEA R10, P4, R3, R14, 0x2 ;  /* 0x0000000e030a8211 */ /* 0x008fe200078810ff */
[----:B------:R1:W-:Y:S01]  /*1fea0*/  @!P3 ST.E.64 desc[UR54][R6.64], R118 ;  /* 0x000000760600b985 */ /* 0x0003e2000c101b36 */
[-C--:B------:R-:W-:Y:S02]  /*1feb0*/  @!P2 LEA.HI.X R9, R49, R0.reuse, R46, 0x2, P5 ;  /* 0x000000003109a211 */ /* 0x080fe400028f142e */
[----:B------:R-:W-:Y:S02]  /*1fec0*/  ISETP.GE.AND P3, PT, R228, UR4, PT ;  /* 0x00000004e4007c0c */ /* 0x000fe4000bf66270 */
[----:B------:R-:W-:Y:S01]  /*1fed0*/  @!P0 LEA.HI.X R11, R3, R0, R15, 0x2, P4 ;  /* 0x00000000030b8211 */ /* 0x000fe200020f140f */
[----:B------:R2:W-:Y:S01]  /*1fee0*/  @!P2 ST.E.64 desc[UR54][R8.64], R122 ;  /* 0x0000007a0800a985 */ /* 0x0005e2000c101b36 */
[----:B------:R-:W-:Y:S02]  /*1fef0*/  ISETP.GE.AND P4, PT, R227, UR4, PT ;  /* 0x00000004e3007c0c */ /* 0x000fe4000bf86270 */
[----:B------:R-:W-:Y:S01]  /*1ff00*/  SHF.R.S32.HI R3, RZ, 0x1f, R229 ;  /* 0x0000001fff037819 */ /* 0x000fe200000114e5 */
[----:B------:R3:W-:Y:S01]  /*1ff10*/  @!P0 ST.E.64 desc[UR54][R10.64], R126 ;  /* 0x0000007e0a008985 */ /* 0x0007e2000c101b36 */
[----:B----4-:R-:W-:-:S02]  /*1ff20*/  @!P1 LEA R12, P5, R229, R14, 0x2 ;  /* 0x0000000ee50c9211 */ /* 0x010fc400078a10ff */
[----:B------:R-:W-:Y:S02]  /*1ff30*/  ISETP.GE.AND P2, PT, R226, UR4, PT ;  /* 0x00000004e2007c0c */ /* 0x000fe4000bf46270 */
[----:B------:R-:W-:Y:S02]  /*1ff40*/  ISETP.GE.AND P0, PT, R225, UR4, PT ;  /* 0x00000004e1007c0c */ /* 0x000fe4000bf06270 */
[----:B------:R-:W-:Y:S02]  /*1ff50*/  @!P1 LEA.HI.X R13, R229, R0, R3, 0x2, P5 ;  /* 0x00000000e50d9211 */ /* 0x000fe400028f1403 */
[----:B------:R-:W-:Y:S02]  /*1ff60*/  SHF.R.S32.HI R3, RZ, 0x1f, R228 ;  /* 0x0000001fff037819 */ /* 0x000fe400000114e4 */
[-C--:B0-----:R-:W-:Y:S01]  /*1ff70*/  @!P3 LEA R4, P5, R228, R14.reuse, 0x2 ;  /* 0x0000000ee404b211 */ /* 0x081fe200078a10ff */
[----:B------:R3:W-:Y:S01]  /*1ff80*/  @!P1 ST.E.64 desc[UR54][R12.64], R130 ;  /* 0x000000820c009985 */ /* 0x0007e2000c101b36 */
[----:B-1----:R-:W-:-:S02]  /*1ff90*/  @!P4 LEA R6, P1, R227, R14, 0x2 ;  /* 0x0000000ee306c211 */ /* 0x002fc400078210ff */
[----:B------:R-:W-:Y:S02]  /*1ffa0*/  @!P3 LEA.HI.X R5, R228, R0, R3, 0x2, P5 ;  /* 0x00000000e405b211 */ /* 0x000fe400028f1403 */
[C---:B--2---:R-:W-:Y:S02]  /*1ffb0*/  @!P2 LEA R8, P5, R226.reuse, R14, 0x2 ;  /* 0x0000000ee208a211 */ /* 0x044fe400078a10ff */
[----:B------:R-:W-:Y:S01]  /*1ffc0*/  SHF.R.S32.HI R15, RZ, 0x1f, R226 ;  /* 0x0000001fff0f7819 */ /* 0x000fe200000114e2 */
[----:B------:R3:W-:Y:S01]  /*1ffd0*/  @!P3 ST.E.64 desc[UR54][R4.64], R134 ;  /* 0x000000860400b985 */ /* 0x0007e2000c101b36 */
[----:B------:R-:W-:Y:S02]  /*1ffe0*/  @!P4 LEA.HI.X R7, R227, R0, R24, 0x2, P1 ;  /* 0x00000000e307c211 */ /* 0x000fe400008f1418 */
[----:B------:R-:W-:Y:S02]  /*1fff0*/  SHF.R.S32.HI R3, RZ, 0x1f, R225 ;  /* 0x0000001fff037819 */ /* 0x000fe400000114e1 */
[----:B------:R-:W-:Y:S01]  /*20000*/  @!P0 LEA R20, P1, R225, R14, 0x2 ;  /* 0x0000000ee1148211 */ /* 0x000fe200078210ff */
[----:B------:R3:W-:Y:S01]  /*20010*/  @!P4 ST.E.64 desc[UR54][R6.64], R138 ;  /* 0x0000008a0600c985 */ /* 0x0007e2000c101b36 */
[----:B------:R-:W-:-:S02]  /*20020*/  @!P2 LEA.HI.X R9, R226, R0, R15, 0x2, P5 ;  /* 0x00000000e209a211 */ /* 0x000fc400028f140f */
[----:B------:R-:W-:-:S03]  /*20030*/  @!P0 LEA.HI.X R21, R225, R0, R3, 0x2, P1 ;  /* 0x00000000e1158211 */ /* 0x000fc600008f1403 */
[----:B------:R3:W-:Y:S04]  /*20040*/  @!P2 ST.E.64 desc[UR54][R8.64], R142 ;  /* 0x0000008e0800a985 */ /* 0x0007e8000c101b36 */
[----:B------:R3:W-:Y:S01]  /*20050*/  @!P0 ST.E.64 desc[UR54][R20.64], R146 ;  /* 0x0000009214008985 */ /* 0x0007e2000c101b36 */
[----:B------:R-:W-:-:S13]  /*20060*/  ISETP.GE.AND P0, PT, R224, UR4, PT ;  /* 0x00000004e0007c0c */ /* 0x000fda000bf06270 */
[----:B---3--:R-:W-:Y:S05]  /*20070*/  @P0 BRA `(.L_x_8421) ;  /* 0x0000000c00140947 */ /* 0x008fea0003800000 */
[----:B------:R-:W-:Y:S02]  /*20080*/  SHF.R.S32.HI R3, RZ, 0x1f, R224 ;  /* 0x0000001fff037819 */ /* 0x000fe400000114e0 */
[----:B------:R-:W-:-:S04]  /*20090*/  LEA R14, P0, R224, R14, 0x2 ;  /* 0x0000000ee00e7211 */ /* 0x000fc800078010ff */
[----:B------:R-:W-:-:S05]  /*200a0*/  LEA.HI.X R15, R224, R0, R3, 0x2, P0 ;  /* 0x00000000e00f7211 */ /* 0x000fca00000f1403 */
[----:B------:R4:W-:Y:S01]  /*200b0*/  ST.E.64 desc[UR54][R14.64], R150 ;  /* 0x000000960e007985 */ /* 0x0009e2000c101b36 */
[----:B------:R-:W-:Y:S05]  /*200c0*/  BRA `(.L_x_8421) ;  /* 0x0000000c00007947 */ /* 0x000fea0003800000 */
.L_x_8408:
[----:B------:R-:W-:Y:S01]  /*200d0*/  ULDC.64 UR4, c[0x0][0xc08] ;  /* 0x0003020000047ab9 */ /* 0x000fe20000000a00 */
[----:B------:R-:W1:Y:S01]  /*200e0*/  LDC.64 R4, c[0x0][0xc00] ;  /* 0x00030000ff047b82 */ /* 0x000e620000000a00 */
[----:B------:R-:W-:Y:S01]  /*200f0*/  ISETP.NE.U32.AND P0, PT, RZ, UR4, PT ;  /* 0x00000004ff007c0c */ /* 0x000fe2000bf05070 */
[----:B------:R-:W-:-:S03]  /*20100*/  IMAD.MOV.U32 R3, RZ, RZ, RZ ;  /* 0x000000ffff037224 */ /* 0x000fc600078e00ff */
[----:B------:R-:W-:Y:S01]  /*20110*/  ISETP.NE.AND.EX P1, PT, RZ, UR5, PT, P0 ;  /* 0x00000005ff007c0c */ /* 0x000fe2000bf25300 */
[----:B------:R-:W-:Y:S02]  /*20120*/  ULDC.64 UR4, c[0x0][0xc00] ;  /* 0x0003000000047ab9 */ /* 0x000fe40000000a00 */
[----:B------:R-:W-:-:S04]  /*20130*/  ISETP.NE.U32.AND P0, PT, RZ, UR4, PT ;  /* 0x00000004ff007c0c */ /* 0x000fc8000bf05070 */
[----:B------:R-:W-:-:S06]  /*20140*/  ISETP.NE.AND.EX P0, PT, RZ, UR5, PT, P0 ;  /* 0x00000005ff007c0c */ /* 0x000fcc000bf05300 */
[----:B------:R-:W2:Y:S01]  /*20150*/  @P1 LDC.64 R6, c[0x0][0xc08] ;  /* 0x00030200ff061b82 */ /* 0x000ea20000000a00 */
[----:B------:R-:W-:Y:S02]  /*20160*/  ULDC UR4, c[0x0][0xa88] ;  /* 0x0002a20000047ab9 */ /* 0x000fe40000000800 */
[----:B------:R-:W-:Y:S02]  /*20170*/  IMAD.U32 R20, RZ, RZ, UR4 ;  /* 0x00000004ff147e24 */ /* 0x000fe4000f8e00ff */
[----:B-1----:R-:W-:-:S05]  /*20180*/  IMAD.WIDE R4, R222, 0x4, R4 ;  /* 0x00000004de047825 */ /* 0x002fca00078e0204 */
[----:B------:R1:W5:Y:S01]  /*20190*/  @P0 LDG.E R3, desc[UR54][R4.64] ;  /* 0x0000003604030981 */ /* 0x000362000c1e1900 */
[----:B--2---:R-:W-:-:S05]  /*201a0*/  @P1 IMAD.WIDE R6, R222, 0x4, R6 ;  /* 0x00000004de061825 */ /* 0x004fca00078e0206 */
[----:B------:R1:W5:Y:S01]  /*201b0*/  @P1 LDG.E R20, desc[UR54][R6.64] ;  /* 0x0000003606141981 */ /* 0x000362000c1e1900 */
[----:B------:R-:W-:Y:S02]  /*201c0*/  ISETP.NE.AND P2, PT, R221, RZ, PT ;  /* 0x000000ffdd00720c */ /* 0x000fe40003f45270 */
[----:B------:R-:W-:Y:S01]  /*201d0*/  SHF.R.S32.HI R26, RZ, 0x1f, R222 ;  /* 0x0000001fff1a7819 */ /* 0x000fe200000114de */
[----:B------:R-:W2:Y:S10]  /*201e0*/  S2R R27, SR_TID.X ;  /* 0x00000000001b7919 */ /* 0x000eb40000002100 */
[----:B------:R-:W4:Y:S01]  /*201f0*/  @!P2 LDC R221, c[0x0][0xad4] ;  /* 0x0002b500ffddab82 */ /* 0x000f220000000800 */
[----:B--2---:R-:W-:Y:S01]  /*20200*/  VIADD R0, R27, 0xffffff80 ;  /* 0xffffff801b007836 */ /* 0x004fe20000000000 */
[----:B----4-:R-:W-:-:S04]  /*20210*/  ISETP.GT.AND P2, PT, R221, 0x1, PT ;  /* 0x00000001dd00780c */ /* 0x010fc80003f44270 */
[----:B------:R-:W-:Y:S01]  /*20220*/  ISETP.GT.AND P3, PT, R0, 0x7f, PT ;  /* 0x0000007f0000780c */ /* 0x000fe20003f64270 */
[----:B-1----:R-:W-:-:S12]  /*20230*/  @P1 BRA `(.L_x_8426) ;  /* 0x0000000000101947 */ /* 0x002fd80003800000 */
[----:B------:R-:W-:Y:S05]  /*20240*/  @!P0 BRA `(.L_x_8426) ;  /* 0x00000000000c8947 */ /* 0x000fea0003800000 */
[----:B------:R-:W2:Y:S04]  /*20250*/  LDG.E R7, desc[UR54][R4.64] ;  /* 0x0000003604077981 */ /* 0x000ea8000c1e1900 */
[----:B-----5:R-:W2:Y:S02]  /*20260*/  LDG.E R20, desc[UR54][R4.64+0x4] ;  /* 0x0000043604147981 */ /* 0x020ea4000c1e1900 */
[----:B--2---:R-:W-:-:S07]  /*20270*/  IMAD.IADD R20, R20, 0x1, -R7 ;  /* 0x0000000114147824 */ /* 0x004fce00078e0a07 */
.L_x_8426:
[----:B------:R-:W-:Y:S01]  /*20280*/  BSSY B1, `(.L_x_8427) ;  /* 0x0000035000017945 */ /* 0x000fe20003800000 */
[----:B------:R-:W-:Y:S02]  /*20290*/  SEL R25, R222, RZ, !P0 ;  /* 0x000000ffde197207 */ /* 0x000fe40004000000 */
[----:B------:R-:W-:Y:S02]  /*202a0*/  SEL R26, R26, RZ, !P0 ;  /* 0x000000ff1a1a7207 */ /* 0x000fe40004000000 */
[----:B-----5:R-:W-:Y:S01]  /*202b0*/  SHF.R.S32.HI R24, RZ, 0x1f, R3 ;  /* 0x0000001fff187819 */ /* 0x020fe20000011403 */
[----:B------:R-:W-:Y:S06]  /*202c0*/  @P3 BRA `(.L_x_8428) ;  /* 0x0000000000c03947 */ /* 0x000fec0003800000 */
[----:B------:R-:W1:Y:S01]  /*202d0*/  LDC R35, c[0x0][0xbe8] ;  /* 0x0002fa00ff237b82 */ /* 0x000e620000000800 */
[----:B------:R-:W-:Y:S01]  /*202e0*/  IADD3 R27, R198, -0x80, R27 ;  /* 0xffffff80c61b7810 */ /* 0x000fe20007ffe01b */
[----:B-1----:R-:W-:-:S05]  /*202f0*/  IMAD R0, R20, R35, RZ ;  /* 0x0000002314007224 */ /* 0x002fca00078e02ff */
[----:B------:R-:W-:-:S13]  /*20300*/  ISETP.GE.AND P0, PT, R27, R0, PT ;  /* 0x000000001b00720c */ /* 0x000fda0003f06270 */
[----:B------:R-:W-:Y:S05]  /*20310*/  @P0 BRA `(.L_x_8428) ;  /* 0x0000000000ac0947 */ /* 0x000fea0003800000 */
[----:B------:R-:W-:Y:S01]  /*20320*/  IMAD.MOV.U32 R14, RZ, RZ, 0x9b8 ;  /* 0x000009b8ff0e7424 */ /* 0x000fe200078e00ff */
[----:B------:R-:W-:Y:S01]  /*20330*/  ISETP.GT.AND P0, PT, R221, 0x1, PT ;  /* 0x00000001dd00780c */ /* 0x000fe20003f04270 */
[----:B------:R-:W1:Y:S01]  /*20340*/  LDC.64 R32, c[0x0][0xba8] ;  /* 0x0002ea00ff207b82 */ /* 0x000e620000000a00 */
[----:B------:R-:W-:Y:S01]  /*20350*/  ISETP.NE.AND P1, PT, R35, 0x1, PT ;  /* 0x000000012300780c */ /* 0x000fe20003f25270 */
[----:B------:R-:W-:Y:S01]  /*20360*/  IMAD.MOV.U32 R15, RZ, RZ, R27 ;  /* 0x000000ffff0f7224 */ /* 0x000fe200078e001b */
[----:B------:R-:W-:Y:S02]  /*20370*/  SEL R14, R14, 0x978, P0 ;  /* 0x000009780e0e7807 */ /* 0x000fe40000000000 */
[----:B------:R-:W-:-:S03]  /*20380*/  SEL R223, R223, RZ, P0 ;  /* 0x000000ffdfdf7207 */ /* 0x000fc60000000000 */
[----:B------:R-:W2:Y:S08]  /*20390*/  LDC.64 R6, c[0x0][R14+0x220] ;  /* 0x000088000e067b82 */ /* 0x000eb00000000a00 */
[----:B------:R-:W4:Y:S08]  /*203a0*/  LDC.64 R4, c[0x0][R14+0x218] ;  /* 0x000086000e047b82 */ /* 0x000f300000000a00 */
[----:B------:R-:W5:Y:S08]  /*203b0*/  LDC.64 R8, c[0x0][R14+0x228] ;  /* 0x00008a000e087b82 */ /* 0x000f700000000a00 */
[----:B------:R-:W0:Y:S08]  /*203c0*/  LDC.64 R10, c[0x0][R14+0x210] ;  /* 0x000084000e0a7b82 */ /* 0x000e300000000a00 */
[----:B------:R-:W3:Y:S08]  /*203d0*/  @P1 LDC R0, c[0x0][0xbec] ;  /* 0x0002fb00ff001b82 */ /* 0x000ef00000000800 */
[----:B------:R-:W5:Y:S01]  /*203e0*/  @P1 LDC R37, c[0x0][0xbf0] ;  /* 0x0002fc00ff251b82 */ /* 0x000f620000000800 */
[----:B--2---:R-:W-:-:S07]  /*203f0*/  IMAD R7, R7, R25, RZ ;  /* 0x0000001907077224 */ /* 0x004fce00078e02ff */
[----:B-1----:R-:W1:Y:S01]  /*20400*/  @!P0 LDC R32, c[0x0][0xb50] ;  /* 0x0002d400ff208b82 */ /* 0x002e620000000800 */
        /* <DEDUP_REMOVED lines=9> */
[----:B------:R-:W-:Y:S02]  /*204a0*/  IMAD.IADD R12, R13, 0x1, R7 ;  /* 0x000000010d0c7824 */ /* 0x000fe400078e0207 */
[----:B------:R-:W-:Y:S02]  /*204b0*/  IMAD.MOV R6, RZ, RZ, -R15 ;  /* 0x000000ffff067224 */ /* 0x000fe400078e0a0f */
[----:B------:R-:W-:-:S04]  /*204c0*/  IMAD.WIDE.U32 R4, R8, R223, RZ ;  /* 0x000000df08047225 */ /* 0x000fc800078e00ff */
[----:B------:R-:W-:Y:S02]  /*204d0*/  IMAD R9, R9, R223, RZ ;  /* 0x000000df09097224 */ /* 0x000fe400078e02ff */
[----:B------:R-:W-:Y:S01]  /*204e0*/  IMAD R7, R35, R6, R27 ;  /* 0x0000000623077224 */ /* 0x000fe200078e021b */
[----:B------:R-:W-:Y:S01]  /*204f0*/  IADD3.X R6, R12, R21, R24, P1, P3 ;  /* 0x000000150c067210 */ /* 0x000fe20000fe6418 */
[----:B------:R-:W-:Y:S01]  /*20500*/  IMAD.IADD R9, R5, 0x1, R9 ;  /* 0x0000000105097824 */ /* 0x000fe200078e0209 */
[----:B------:R-:W-:Y:S01]  /*20510*/  IADD3 R4, P0, P1, R15, R0, R4 ;  /* 0x000000000f047210 */ /* 0x000fe2000791e004 */
[----:B0-----:R-:W-:Y:S01]  /*20520*/  IMAD R0, R11, R7, RZ ;  /* 0x000000070b007224 */ /* 0x001fe200078e02ff */
        /* <DEDUP_REMOVED lines=8> */
[----:B--2---:R-:W-:-:S05]  /*205b0*/  LEA.HI.X R7, R4, R33, R0, 0x2, P0 ;  /* 0x0000002104077211 */ /* 0x004fca00000f1400 */
[----:B------:R1:W-:Y:S02]  /*205c0*/  STG.E desc[UR54][R6.64], R5 ;  /* 0x0000000506007986 */ /* 0x0003e4000c101936 */
.L_x_8428:
[----:B------:R-:W-:Y:S05]  /*205d0*/  BSYNC B1 ;  /* 0x0000000000017941 */ /* 0x000fea0003800000 */
.L_x_8427:
[----:B------:R-:W-:Y:S05]  /*205e0*/  @P2 BRA `(.L_x_8421) ;  /* 0x0000000400b82947 */ /* 0x000fea0003800000 */
[----:B------:R-:W2:Y:S01]  /*205f0*/  LDC R21, c[0x0][0xbe8] ;  /* 0x0002fa00ff157b82 */ /* 0x000ea20000000800 */
[----:B------:R-:W-:Y:S01]  /*20600*/  ULDC.64 UR4, c[0x0][0xaa0] ;  /* 0x0002a80000047ab9 */ /* 0x000fe20000000a00 */
[----:B------:R-:W-:Y:S01]  /*20610*/  ULDC.64 UR6, c[0x0][0xaf0] ;  /* 0x0002bc0000067ab9 */ /* 0x000fe20000000a00 */
[----:B------:R-:W-:Y:S02]  /*20620*/  IMAD R0, R24, UR4, RZ ;  /* 0x0000000418007c24 */ /* 0x000fe4000f8e02ff */
[----:B-1----:R-:W-:-:S04]  /*20630*/  IMAD.WIDE.U32 R4, R3, UR4, RZ ;  /* 0x0000000403047c25 */ /* 0x002fc8000f8e00ff */
[----:B------:R-:W-:Y:S01]  /*20640*/  IMAD R7, R3, UR5, R0 ;  /* 0x0000000503077c24 */ /* 0x000fe2000f8e0200 */
[----:B------:R-:W-:Y:S01]  /*20650*/  ULDC.64 UR4, c[0x0][0xae8] ;  /* 0x0002ba0000047ab9 */ /* 0x000fe20000000a00 */
[----:B------:R-:W-:Y:S02]  /*20660*/  IMAD R3, R220, 0x20, R188 ;  /* 0x00000020dc037824 */ /* 0x000fe400078e02bc */
[----:B------:R-:W-:Y:S02]  /*20670*/  IMAD.IADD R5, R5, 0x1, R7 ;  /* 0x0000000105057824 */ /* 0x000fe400078e0207 */
[----:B------:R-:W-:Y:S02]  /*20680*/  IMAD.IADD R9, R198, 0x1, R3 ;  /* 0x00000001c6097824 */ /* 0x000fe400078e0203 */
[----:B------:R-:W-:-:S04]  /*20690*/  IMAD.WIDE.U32 R4, R195, UR4, R4 ;  /* 0x00000004c3047c25 */ /* 0x000fc8000f8e0004 */
[----:B------:R-:W-:Y:S02]  /*206a0*/  IMAD.MOV.U32 R3, RZ, RZ, R9 ;  /* 0x000000ffff037224 */ /* 0x000fe400078e0009 */
[----:B------:R-:W-:Y:S01]  /*206b0*/  IMAD R5, R195, UR5, R5 ;  /* 0x00000005c3057c24 */ /* 0x000fe2000f8e0205 */
[----:B--2---:R-:W-:Y:S01]  /*206c0*/  ISETP.NE.AND P0, PT, R21, 0x1, PT ;  /* 0x000000011500780c */ /* 0x004fe20003f05270 */
[----:B------:R-:W-:Y:S01]  /*206d0*/  ULDC.64 UR4, c[0x0][0xae0] ;  /* 0x0002b80000047ab9 */ /* 0x000fe20000000a00 */
[----:B------:R-:W-:Y:S02]  /*206e0*/  IMAD.IADD R198, R188, 0x1, R198 ;  /* 0x00000001bcc67824 */ /* 0x000fe400078e02c6 */
[----:B------:R-:W-:-:S09]  /*206f0*/  IMAD.WIDE.U32 R4, R25, UR6, R4 ;  /* 0x0000000619047c25 */ /* 0x000fd2000f8e0004 */
[----:B------:R-:W1:Y:S08]  /*20700*/  @P0 LDC R6, c[0x0][0xbec] ;  /* 0x0002fb00ff060b82 */ /* 0x000e700000000800 */
[----:B------:R-:W2:Y:S01]  /*20710*/  @P0 LDC R11, c[0x0][0xbf0] ;  /* 0x0002fc00ff0b0b82 */ /* 0x000ea20000000800 */
[----:B-1----:R-:W-:-:S04]  /*20720*/  @P0 IMAD.HI.U32 R0, R9, R6, RZ ;  /* 0x0000000609000227 */ /* 0x002fc800078e00ff */
[----:B------:R-:W-:Y:S01]  /*20730*/  IMAD R6, R26, UR6, RZ ;  /* 0x000000061a067c24 */ /* 0x000fe2000f8e02ff */
[----:B--2---:R-:W-:-:S03]  /*20740*/  @P0 SHF.R.U32.HI R3, RZ, R11, R0 ;  /* 0x0000000bff030219 */ /* 0x004fc60000011600 */
[----:B------:R-:W-:Y:S01]  /*20750*/  IMAD R7, R25, UR7, R6 ;  /* 0x0000000719077c24 */ /* 0x000fe2000f8e0206 */
[--C-:B------:R-:W-:Y:S01]  /*20760*/  SHF.R.S32.HI R0, RZ, 0x1f, R3.reuse ;  /* 0x0000001fff007819 */ /* 0x100fe20000011403 */
        /* <DEDUP_REMOVED lines=15> */
[----:B------:R-:W-:-:S04]  /*20860*/  UMOV UR4, 0xffffffff ;  /* 0xffffffff00047882 */ /* 0x000fc80000000000 */
[----:B------:R-:W-:Y:S01]  /*20870*/  LEA.HI.X R4, R4, UR5, R3, 0x1, P0 ;  /* 0x0000000504047c11 */ /* 0x000fe200080f0c03 */
[----:B------:R-:W-:Y:S06]  /*20880*/  BRA.DIV UR4, `(.L_x_8429) ;  /* 0x000000ae04ec7947 */ /* 0x000fec000b800000 */
[----:B------:R1:W2:Y:S04]  /*20890*/  SHFL.IDX PT, R3, R4, RZ, 0x181f ;  /* 0x00181fff04037589 */ /* 0x0002a800000e0000 */
[----:B------:R1:W4:Y:S02]  /*208a0*/  SHFL.IDX PT, R14, R0, RZ, 0x181f ;  /* 0x00181fff000e7589 */ /* 0x00032400000e0000 */
.L_x_8705:
[----:B------:R-:W-:Y:S01]  /*208b0*/  IMAD R20, R20, R21, RZ ;  /* 0x0000001514147224 */ /* 0x000fe200078e02ff */
[----:B------:R-:W-:Y:S04]  /*208c0*/  BSSY B1, `(.L_x_8430) ;  /* 0x000000c000017945 */ /* 0x000fe80003800000 */
[----:B------:R-:W-:-:S13]  /*208d0*/  ISETP.GE.AND P0, PT, R198, R20, PT ;  /* 0x00000014c600720c */ /* 0x000fda0003f06270 */
[----:B------:R-:W-:Y:S05]  /*208e0*/  @P0 BRA `(.L_x_8431) ;  /* 0x0000000000240947 */ /* 0x000fea0003800000 */
[----:B------:R-:W-:Y:S02]  /*208f0*/  ULDC UR4, c[0x0][0xac8] ;  /* 0x0002b20000047ab9 */ /* 0x000fe40000000800 */
[----:B------:R-:W-:Y:S02]  /*20900*/  ISETP.GE.AND P2, PT, R16, UR4, PT ;  /* 0x0000000410007c0c */ /* 0x000fe4000bf46270 */
[----:B------:R-:W-:-:S11]  /*20910*/  ISETP.GE.AND P3, PT, R2, UR4, PT ;  /* 0x0000000402007c0c */ /* 0x000fd6000bf66270 */
[-C--:B----4-:R-:W-:Y:S02]  /*20920*/  @!P2 LEA R6, P0, R16, R14.reuse, 0x1 ;  /* 0x0000000e1006a211 */ /* 0x090fe400078008ff */
[----:B------:R-:W-:Y:S02]  /*20930*/  @!P3 LEA R14, P1, R2, R14, 0x1 ;  /* 0x0000000e020eb211 */ /* 0x000fe400078208ff */
[-C--:B--2---:R-:W-:Y:S02]  /*20940*/  @!P2 LEA.HI.X R7, R16, R3.reuse, R17, 0x1, P0 ;  /* 0x000000031007a211 */ /* 0x084fe400000f0c11 */
[----:B------:R-:W-:-:S03]  /*20950*/  @!P3 LEA.HI.X R15, R2, R3, R185, 0x1, P1 ;  /* 0x00000003020fb211 */ /* 0x000fc600008f0cb9 */
[----:B------:R2:W-:Y:S04]  /*20960*/  @!P2 ST.E.128 desc[UR54][R6.64], RZ ;  /* 0x000000ff0600a985 */ /* 0x0005e8000c101d36 */
[----:B------:R2:W-:Y:S02]  /*20970*/  @!P3 ST.E.128 desc[UR54][R14.64], RZ ;  /* 0x000000ff0e00b985 */ /* 0x0005e4000c101d36 */
.L_x_8431:
[----:B------:R-:W-:Y:S05]  /*20980*/  BSYNC B1 ;  /* 0x0000000000017941 */ /* 0x000fea0003800000 */
.L_x_8430:
[----:B------:R-:W-:-:S03]  /*20990*/  UMOV UR4, 0xffffffff ;  /* 0xffffffff00047882 */ /* 0x000fc60000000000 */
[----:B------:R-:W-:Y:S05]  /*209a0*/  BRA.DIV UR4, `(.L_x_8432) ;  /* 0x000000ae04d87947 */ /* 0x000fea000b800000 */
[----:B--2---:R2:W0:Y:S04]  /*209b0*/  SHFL.IDX PT, R3, R4, 0x1, 0x181f ;  /* 0x00381f0004037f89 */ /* 0x00442800000e0000 */
[----:B----4-:R2:W4:Y:S02]  /*209c0*/  SHFL.IDX PT, R14, R0, 0x1, 0x181f ;  /* 0x00381f00000e7f89 */ /* 0x01052400000e0000 */
.L_x_8709:
[----:B------:R-:W-:Y:S01]  /*209d0*/  VIADD R5, R198, 0x20 ;  /* 0x00000020c6057836 */ /* 0x000fe20000000000 */
        /* <DEDUP_REMOVED lines=12> */
.L_x_8434:
[----:B------:R-:W-:Y:S05]  /*20aa0*/  BSYNC B1 ;  /* 0x0000000000017941 */ /* 0x000fea0003800000 */
.L_x_8433:
[----:B------:R-:W-:-:S03]  /*20ab0*/  UMOV UR4, 0xffffffff ;  /* 0xffffffff00047882 */ /* 0x000fc60000000000 */
[----:B------:R-:W-:Y:S05]  /*20ac0*/  BRA.DIV UR4, `(.L_x_8435) ;  /* 0x000000ae04d87947 */ /* 0x000fea000b800000 */
[----:B0-----:R0:W0:Y:S04]  /*20ad0*/  SHFL.IDX PT, R3, R4, 0x2, 0x181f ;  /* 0x00581f0004037f89 */ /* 0x00102800000e0000 */
[----:B----4-:R4:W0:Y:S02]  /*20ae0*/  SHFL.IDX PT, R14, R0, 0x2, 0x181f ;  /* 0x00581f00000e7f89 */ /* 0x01082400000e0000 */
.L_x_8713:
[----:B------:R-:W-:Y:S01]  /*20af0*/  VIADD R5, R198, 0x40 ;  /* 0x00000040c6057836 */ /* 0x000fe20000000000 */
[----:B------:R-:W-:Y:S04]  /*20b00*/  BSSY B1, `(.L_x_8436) ;  /* 0x000000c000017945 */ /* 0x000fe80003800000 */
[----:B------:R-:W-:-:S13]  /*20b10*/  ISETP.GE.AND P0, PT, R5, R20, PT ;  /* 0x000000140500720c */ /* 0x000fda0003f06270 */
[----:B------:R-:W-:Y:S05]  /*20b20*/  @P0 BRA `(.L_x_8437) ;  /* 0x0000000000240947 */ /* 0x000fea0003800000 */
[----:B------:R-:W-:Y:S02]  /*20b30*/  ULDC UR4, c[0x0][0xac8] ;  /* 0x0002b20000047ab9 */ /* 0x000fe40000000800 */
[----:B------:R-:W-:Y:S02]  /*20b40*/  ISETP.GE.AND P2, PT, R16, UR4, PT ;  /* 0x0000000410007c0c */ /* 0x000fe4000bf46270 */
[----:B------:R-:W-:-:S11]  /*20b50*/  ISETP.GE.AND P3, PT, R2, UR4, PT ;  /* 0x0000000402007c0c */ /* 0x000fd6000bf66270 */
[-C--:B0-----:R-:W-:Y:S02]  /*20b60*/  @!P2 LEA R6, P0, R16, R14.reuse, 0x1 ;  /* 0x0000000e1006a211 */ /* 0x081fe400078008ff */
[----:B------:R-:W-:Y:S02]  /*20b70*/  @!P3 LEA R14, P1, R2, R14, 0x1 ;  /* 0x0000000e020eb211 */ /* 0x000fe400078208ff */
[-C--:B------:R-:W-:Y:S02]  /*20b80*/  @!P2 LEA.HI.X R7, R16, R3.reuse, R17, 0x1, P0 ;  /* 0x000000031007a211 */ /* 0x080fe400000f0c11 */
[----:B------:R-:W-:-:S03]  /*20b90*/  @!P3 LEA.HI.X R15, R2, R3, R185, 0x1, P1 ;  /* 0x00000003020fb211 */ /* 0x000fc600008f0cb9 */
[----:B------:R0:W-:Y:S04]  /*20ba0*/  @!P2 ST.E.128 desc[UR54][R6.64], RZ ;  /* 0x000000ff0600a985 */ /* 0x0001e8000c101d36 */
[----:B------:R0:W-:Y:S02]  /*20bb0*/  @!P3 ST.E.128 desc[UR54][R14.64], RZ ;  /* 0x000000ff0e00b985 */ /* 0x0001e4000c101d36 */
.L_x_8437:
[----:B------:R-:W-:Y:S05]  /*20bc0*/  BSYNC B1 ;  /* 0x0000000000017941 */ /* 0x000fea0003800000 */
.L_x_8436:
[----:B------:R-:W-:-:S03]  /*20bd0*/  UMOV UR4, 0xffffffff ;  /* 0xffffffff00047882 */ /* 0x000fc60000000000 */
[----:B------:R-:W-:Y:S05]  /*20be0*/  BRA.DIV UR4, `(.L_x_8438) ;  /* 0x000000ae04d87947 */ /* 0x000fea000b800000 */
[----:B0-----:R0:W0:Y:S04]  /*20bf0*/  SHFL.IDX PT, R3, R4, 0x3, 0x181f ;  /* 0x00781f0004037f89 */ /* 0x00102800000e0000 */
[----:B------:R0:W0:Y:S02]  /*20c00*/  SHFL.IDX PT, R14, R0, 0x3, 0x181f ;  /* 0x00781f00000e7f89 */ /* 0x00002400000e0000 */
.L_x_8717:
[----:B012-4-:R-:W-:-:S05]  /*20c10*/  VIADD R0, R198, 0x60 ;  /* 0x00000060c6007836 */ /* 0x017fca0000000000 */
[----:B------:R-:W-:-:S13]  /*20c20*/  ISETP.GE.AND P0, PT, R0, R20, PT ;  /* 0x000000140000720c */ /* 0x000fda0003f06270 */
[----:B------:R-:W-:Y:S05]  /*20c30*/  @P0 BRA `(.L_x_8421) ;  /* 0x0000000000240947 */ /* 0x000fea0003800000 */
[----:B------:R-:W-:Y:S02]  /*20c40*/  ULDC UR4, c[0x0][0xac8] ;  /* 0x0002b20000047ab9 */ /* 0x000fe40000000800 */
[----:B------:R-:W-:Y:S02]  /*20c50*/  ISETP.GE.AND P2, PT, R16, UR4, PT ;  /* 0x0000000410007c0c */ /* 0x000fe4000bf46270 */
[----:B------:R-:W-:-:S11]  /*20c60*/  ISETP.GE.AND P3, PT, R2, UR4, PT ;  /* 0x0000000402007c0c */ /* 0x000fd6000bf66270 */
[-C--:B------:R-:W-:Y:S02]  /*20c70*/  @!P2 LEA R4, P0, R16, R14.reuse, 0x1 ;  /* 0x0000000e1004a211 */ /* 0x080fe400078008ff */
[----:B------:R-:W-:Y:S02]  /*20c80*/  @!P3 LEA R14, P1, R2, R14, 0x1 ;  /* 0x0000000e020eb211 */ /* 0x000fe400078208ff */
[-C--:B------:R-:W-:Y:S02]  /*20c90*/  @!P2 LEA.HI.X R5, R16, R3.reuse, R17, 0x1, P0 ;  /* 0x000000031005a211 */ /* 0x080fe400000f0c11 */
[----:B------:R-:W-:-:S03]  /*20ca0*/  @!P3 LEA.HI.X R15, R2, R3, R185, 0x1, P1 ;  /* 0x00000003020fb211 */ /* 0x000fc600008f0cb9 */
[----:B------:R0:W-:Y:S04]  /*20cb0*/  @!P2 ST.E.128 desc[UR54][R4.64], RZ ;  /* 0x000000ff0400a985 */ /* 0x0001e8000c101d36 */
[----:B------:R0:W-:Y:S02]  /*20cc0*/  @!P3 ST.E.128 desc[UR54][R14.64], RZ ;  /* 0x000000ff0e00b985 */ /* 0x0001e4000c101d36 */
.L_x_8421:
[----:B------:R-:W-:Y:S05]  /*20cd0*/  BSYNC B0 ;  /* 0x0000000000007941 */ /* 0x000fea0003800000 */
.L_x_8407:
[----:B------:R-:W-:Y:S02]  /*20ce0*/  ULDC UR4, c[0x0][0xc3c] ;  /* 0x00030f0000047ab9 */ /* 0x000fe40000000800 */
[----:B---3--:R-:W-:-:S13]  /*20cf0*/  ISETP.GE.AND P0, PT, R31, UR4, PT ;  /* 0x000000041f007c0c */ /* 0x008fda000bf06270 */
[----:B------:R-:W-:Y:S05]  /*20d00*/  @!P0 BRA `(.L_x_8439) ;  /* 0xfffffe0400508947 */ /* 0x000fea000383ffff */
[----:B------:R-:W-:Y:S05]  /*20d10*/  BRA `(.L_x_8142) ;  /* 0x0000007c00d47947 */ /* 0x000fea0003800000 */
.L_x_8140:
[----:B------:R-:W-:-:S08]  /*20d20*/  NOP ;  /* 0x0000000000007918 */ /* 0x000fd00000000000 */
[----:B------:R-:W0:-:S00]  /*20d30*/  USETMAXREG.DEALLOC.CTAPOOL 0x28 ;  /* 0x00000028000079c8 */ /* 0x000e0000080e0500 */
        /* <DEDUP_REMOVED lines=14> */
.L_x_8440:
        /* <DEDUP_REMOVED lines=43> */
.L_x_8444:
        /* <DEDUP_REMOVED lines=37> */
.L_x_8442:
        /* <DEDUP_REMOVED lines=13> */
.L_x_8445:
        /* <DEDUP_REMOVED lines=62> */
.L_x_8446:
        /* <DEDUP_REMOVED lines=61> */
.L_x_8447:
[----:B------:R-:W-:-:S05]  /*21ba0*/  LOP3.LUT R17, RZ, R2, RZ, 0x33, !PT ;  /* 0x00000002ff117212 */ /* 0x000fca00078e33ff */
[----:B------:R-:W-:Y:S01]  /*21bb0*/  IMAD.IADD R17, R6, 0x1, R17 ;  /* 0x0000000106117824 */ /* 0x000fe200078e0211 */
[----:B------:R-:W-:Y:S06]  /*21bc0*/  BRA `(.L_x_8448) ;  /* 0x00000000000c7947 */ /* 0x000fec0003800000 */
.L_x_8443:
[----:B------:R-:W-:Y:S02]  /*21bd0*/  IMAD.MOV.U32 R17, RZ, RZ, RZ ;  /* 0x000000ffff117224 */ /* 0x000fe400078e00ff */
[----:B------:R-:W-:Y:S02]  /*21be0*/  IMAD.U32 R16, RZ, RZ, UR6 ;  /* 0x00000006ff107e24 */ /* 0x000fe4000f8e00ff */
[----:B------:R-:W-:-:S07]  /*21bf0*/  IMAD.MOV.U32 R18, RZ, RZ, RZ ;  /* 0x000000ffff127224 */ /* 0x000fce00078e00ff */
.L_x_8448:
[----:B------:R-:W-:-:S13]  /*21c00*/  ISETP.NE.AND P0, PT, R7, RZ, PT ;  /* 0x000000ff0700720c */ /* 0x000fda0003f05270 */
[----:B------:R-:W0:Y:S01]  /*21c10*/  @!P0 S2R R3, SR_CgaCtaId ;  /* 0x0000000000038919 */ /* 0x000e220000008800 */
[----:B------:R-:W-:-:S04]  /*21c20*/  @!P0 MOV R2, 0x400 ;  /* 0x0000040000028802 */ /* 0x000fc80000000f00 */
[----:B0-----:R-:W-:-:S05]  /*21c30*/  @!P0 LEA R2, R3, R2, 0x18 ;  /* 0x0000000203028211 */ /* 0x001fca00078ec0ff */
[----:B------:R1:W-:Y:S01]  /*21c40*/  @!P0 STS.128 [R2+0x288d0], R16 ;  /* 0x0288d01002008388 */ /* 0x0003e20000000c00 */
[----:B------:R-:W-:Y:S06]  /*21c50*/  BAR.ARV 0x5, 0x180 ;  /* 0x0146000000007b1d */ /* 0x000fec0000002000 */
.L_x_8441:
[----:B------:R2:W-:Y:S01]  /*21c60*/  STL [R1+0x1c], RZ ;  /* 0x00001cff01007387 */ /* 0x0005e20000100800 */
[----:B------:R-:W-:Y:S01]  /*21c70*/  ULDC UR4, c[0x0][0xc3c] ;  /* 0x00030f0000047ab9 */ /* 0x000fe20000000800 */
[----:B------:R-:W-:Y:S01]  /*21c80*/  IMAD.MOV.U32 R28, RZ, RZ, 0x1 ;  /* 0x00000001ff1c7424 */ /* 0x000fe200078e00ff */
[----:B0-----:R-:W-:Y:S01]  /*21c90*/  ISETP.GE.AND P0, PT, R19, UR4, PT ;  /* 0x0000000413007c0c */ /* 0x001fe2000bf06270 */
[----:B------:R-:W-:-:S12]  /*21ca0*/  IMAD.MOV.U32 R24, RZ, RZ, RZ ;  /* 0x000000ffff187224 */ /* 0x000fd800078e00ff */
[----:B--2---:R-:W-:Y:S05]  /*21cb0*/  @P0 BRA `(.L_x_8449) ;  /* 0x0000006c00100947 */ /* 0x004fea0003800000 */
[----:B------:R-:W0:Y:S01]  /*21cc0*/  S2UR UR5, SR_CgaCtaId ;  /* 0x00000000000579c3 */ /* 0x000e220000008800 */
[C---:B------:R-:W-:Y:S01]  /*21cd0*/  IMAD.SHL.U32 R31, R0.reuse, 0x8, RZ ;  /* 0x00000008001f7824 */ /* 0x040fe200078e00ff */
[----:B------:R-:W-:Y:S01]  /*21ce0*/  LOP3.LUT R4, R0, 0x7f, RZ, 0xc0, !PT ;  /* 0x0000007f00047812 */ /* 0x000fe200078ec0ff */
[----:B------:R-:W-:Y:S01]  /*21cf0*/  UMOV UR4, 0x400 ;  /* 0x0000040000047882 */ /* 0x000fe20000000000 */
[----:B------:R2:W-:Y:S01]  /*21d00*/  STL [R1+0x1c], RZ ;  /* 0x00001cff01007387 */ /* 0x0005e20000100800 */
[----:B------:R-:W-:Y:S01]  /*21d10*/  BSSY B8, `(.L_x_8449) ;  /* 0x00006be000087945 */ /* 0x000fe20003800000 */
[C---:B------:R-:W-:Y:S01]  /*21d20*/  LOP3.LUT R3, R31.reuse, 0x1f8, RZ, 0xc0, !PT ;  /* 0x000001f81f037812 */ /* 0x040fe200078ec0ff */
[----:B------:R-:W-:Y:S01]  /*21d30*/  IMAD.SHL.U32 R35, R4, 0x8, RZ ;  /* 0x0000000804237824 */ /* 0x000fe200078e00ff */
[----:B------:R-:W-:Y:S01]  /*21d40*/  LOP3.LUT R31, R31, 0x38, RZ, 0xc0, !PT ;  /* 0x000000381f1f7812 */ /* 0x000fe200078ec0ff */
[----:B------:R-:W-:Y:S01]  /*21d50*/  IMAD.MOV.U32 R29, RZ, RZ, 0x1 ;  /* 0x00000001ff1d7424 */ /* 0x000fe200078e00ff */
[----:B-1----:R-:W-:Y:S01]  /*21d60*/  LOP3.LUT R2, R3, 0x38, R0, 0x78, !PT ;  /* 0x0000003803027812 */ /* 0x002fe200078e7800 */
[----:B------:R-:W-:Y:S01]  /*21d70*/  IMAD.SHL.U32 R0, R0, 0x10, RZ ;  /* 0x0000001000007824 */ /* 0x000fe200078e00ff */
[----:B------:R-:W-:Y:S01]  /*21d80*/  LOP3.LUT R30, R31, 0x40, RZ, 0xfc, !PT ;  /* 0x000000401f1e7812 */ /* 0x000fe200078efcff */
[----:B------:R-:W-:Y:S01]  /*21d90*/  IMAD.MOV.U32 R26, RZ, RZ, RZ ;  /* 0x000000ffff1a7224 */ /* 0x000fe200078e00ff */
[----:B------:R-:W-:Y:S01]  /*21da0*/  LOP3.LUT R35, R2, 0x200, R35, 0xf8, !PT ;  /* 0x0000020002237812 */ /* 0x000fe200078ef823 */
[----:B------:R-:W-:Y:S01]  /*21db0*/  IMAD.MOV.U32 R24, RZ, RZ, RZ ;  /* 0x000000ffff187224 */ /* 0x000fe200078e00ff */
[----:B------:R-:W-:Y:S01]  /*21dc0*/  SHF.R.U32.HI R2, RZ, 0x3, R4 ;  /* 0x00000003ff027819 */ /* 0x000fe20000011604 */
[----:B------:R-:W-:Y:S01]  /*21dd0*/  IMAD.MOV.U32 R28, RZ, RZ, 0x1 ;  /* 0x00000001ff1c7424 */ /* 0x000fe200078e00ff */
[----:B------:R-:W-:Y:S01]  /*21de0*/  LOP3.LUT R0, R0, 0x70, RZ, 0xc0, !PT ;  /* 0x0000007000007812 */ /* 0x000fe200078ec0ff */
[----:B------:R-:W-:Y:S01]  /*21df0*/  ULOP3.LUT UR38, UR36, 0x2, URZ, 0xfc, !UPT ;  /* 0x0000000224267892 */ /* 0x000fe2000f8efc3f */
[----:B------:R-:W-:-:S02]  /*21e00*/  ULDC.64 UR40, c[0x0][0x198] ;  /* 0x0000660000287ab9 */ /* 0x000fc40000000a00 */
[----:B------:R-:W-:Y:S01]  /*21e10*/  LOP3.LUT R2, R2, R0, RZ, 0xfc, !PT ;  /* 0x0000000002027212 */ /* 0x000fe200078efcff */
[----:B------:R-:W-:Y:S01]  /*21e20*/  ULDC UR37, c[0x0][0xc] ;  /* 0x0000030000257ab9 */ /* 0x000fe20000000800 */
[----:B0-----:R-:W-:-:S06]  /*21e30*/  ULEA UR4, UR5, UR4, 0x18 ;  /* 0x0000000405047291 */ /* 0x001fcc000f8ec03f */
[----:B------:R-:W-:-:S04]  /*21e40*/  IMAD.U32 R22, RZ, RZ, UR4 ;  /* 0x00000004ff167e24 */ /* 0x000fc8000f8e00ff */
[----:B------:R-:W-:-:S05]  /*21e50*/  IMAD R0, R35, 0x2, R22 ;  /* 0x0000000223007824 */ /* 0x000fca00078e0216 */
[----:B------:R2:W-:Y:S02]  /*21e60*/  STL [R1+0x8], R0 ;  /* 0x0000080001007387 */ /* 0x0005e40000100800 */
.L_x_8568:
[----:B------:R-:W-:Y:S05]  /*21e70*/  YIELD ;  /* 0x0000000000007946 */ /* 0x000fea0003800000 */
[----:B------:R-:W-:Y:S01]  /*21e80*/  ULDC.64 UR4, c[0x0][0xa28] ;  /* 0x00028a0000047ab9 */ /* 0x000fe20000000a00 */
[----:B------:R-:W-:Y:S01]  /*21e90*/  IMAD.MOV.U32 R10, RZ, RZ, RZ ;  /* 0x000000ffff0a7224 */ /* 0x000fe200078e00ff */
[----:B------:R-:W-:Y:S01]  /*21ea0*/  ISETP.NE.U32.AND P0, PT, RZ, UR4, PT ;  /* 0x00000004ff007c0c */ /* 0x000fe2000bf05070 */
[----:B0-----:R-:W0:Y:S01]  /*21eb0*/  LDC.64 R4, c[0x0][0xa00] ;  /* 0x00028000ff047b82 */ /* 0x001e220000000a00 */
[----:B------:R-:W-:Y:S01]  /*21ec0*/  IMAD.MOV.U32 R8, RZ, RZ, RZ ;  /* 0x000000ffff087224 */ /* 0x000fe200078e00ff */
[----:B------:R-:W-:Y:S01]  /*21ed0*/  ULDC.64 UR6, c[0x0][0xa10] ;  /* 0x0002840000067ab9 */ /* 0x000fe20000000a00 */
[----:B------:R-:W-:Y:S01]  /*21ee0*/  ISETP.NE.AND.EX P0, PT, RZ, UR5, PT, P0 ;  /* 0x00000005ff007c0c */ /* 0x000fe2000bf05300 */
[----:B------:R-:W-:-:S12]  /*21ef0*/  ULDC.64 UR4, c[0x0][0xa18] ;  /* 0x0002860000047ab9 */ /* 0x000fd80000000a00 */
[----:B-1----:R-:W1:Y:S02]  /*21f00*/  @P0 LDC.64 R2, c[0x0][0xa28] ;  /* 0x00028a00ff020b82 */ /* 0x002e640000000a00 */
[----:B-1----:R-:W-:-:S05]  /*21f10*/  @P0 IMAD.WIDE R2, R19, 0x4, R2 ;  /* 0x0000000413020825 */ /* 0x002fca00078e0202 */
[----:B------:R1:W3:Y:S01]  /*21f20*/  @P0 LDG.E R10, desc[UR54][R2.64] ;  /* 0x00000036020a0981 */ /* 0x0002e2000c1e1900 */
[----:B------:R-:W-:Y:S01]  /*21f30*/  ISETP.NE.U32.AND P0, PT, RZ, UR4, PT ;  /* 0x00000004ff007c0c */ /* 0x000fe2000bf05070 */
[----:B0-----:R-:W-:Y:S01]  /*21f40*/  IMAD.WIDE R4, R19, 0x4, R4 ;  /* 0x0000000413047825 */ /* 0x001fe200078e0204 */
[----:B------:R-:W-:Y:S02]  /*21f50*/  ISETP.NE.U32.AND P1, PT, RZ, UR6, PT ;  /* 0x00000006ff007c0c */ /* 0x000fe4000bf25070 */
[----:B------:R-:W-:Y:S01]  /*21f60*/  ISETP.NE.AND.EX P2, PT, RZ, UR5, PT, P0 ;  /* 0x00000005ff007c0c */ /* 0x000fe2000bf45300 */
[----:B------:R-:W-:Y:S01]  /*21f70*/  ULDC.64 UR4, c[0x0][0xa00] ;  /* 0x0002800000047ab9 */ /* 0x000fe20000000a00 */
[----:B------:R-:W-:Y:S01]  /*21f80*/  ISETP.NE.AND.EX P1, PT, RZ, UR7, PT, P1 ;  /* 0x00000007ff007c0c */ /* 0x000fe2000bf25310 */
[----:B--2---:R-:W-:Y:S01]  /*21f90*/  IMAD.MOV.U32 R0, RZ, RZ, RZ ;  /* 0x000000ffff007224 */ /* 0x004fe200078e00ff */
[----:B------:R-:W-:Y:S01]  /*21fa0*/  ISETP.NE.U32.AND P0, PT, RZ, UR4, PT ;  /* 0x00000004ff007c0c */ /* 0x000fe2000bf05070 */
[----:B-1----:R-:W0:Y:S03]  /*21fb0*/  LDC.64 R2, c[0x0][0xa10] ;  /* 0x00028400ff027b82 */ /* 0x002e260000000a00 */
[----:B------:R-:W-:-:S05]  /*21fc0*/  ISETP.NE.AND.EX P0, PT, RZ, UR5, PT, P0 ;  /* 0x00000005ff007c0c */ /* 0x000fca000bf05300 */
[----:B------:R-:W1:Y:S08]  /*21fd0*/  @P2 LDC.64 R6, c[0x0][0xa18] ;  /* 0x00028600ff062b82 */ /* 0x000e700000000a00 */
[----:B------:R-:W2:Y:S01]  /*21fe0*/  @P0 LDG.E R8, desc[UR54][R4.64] ;  /* 0x0000003604080981 */ /* 0x000ea2000c1e1900 */
        /* <DEDUP_REMOVED lines=16> */
[----:B---3--:R0:W-:Y:S04]  /*220f0*/  STL [R1], R10 ;  /* 0x0000000a01007387 */ /* 0x0081e80000100800 */
[----:B--2---:R0:W-:Y:S01]  /*22100*/  STL [R1+0xc], R8 ;  /* 0x00000c0801007387 */ /* 0x0041e20000100800 */
[----:B------:R-:W-:Y:S05]  /*22110*/  @P2 BRA `(.L_x_8450) ;  /* 0x0000000000102947 */ /* 0x000fea0003800000 */
[----:B------:R-:W-:Y:S05]  /*22120*/  @!P0 BRA `(.L_x_8450) ;  /* 0x00000000000c8947 */ /* 0x000fea0003800000 */
[----:B------:R-:W2:Y:S04]  /*22130*/  LDG.E R6, desc[UR54][R4.64] ;  /* 0x0000003604067981 */ /* 0x000ea8000c1e1900 */
[----:B-----5:R-:W2:Y:S02]  /*22140*/  LDG.E R33, desc[UR54][R4.64+0x4] ;  /* 0x0000043604217981 */ /* 0x020ea4000c1e1900 */
[----:B--2---:R-:W-:-:S07]  /*22150*/  IMAD.IADD R33, R33, 0x1, -R6 ;  /* 0x0000000121217824 */ /* 0x004fce00078e0a06 */
.L_x_8450:
        /* <DEDUP_REMOVED lines=13> */
.L_x_8451:
        /* <DEDUP_REMOVED lines=9> */
.L_x_8452:
[----:B-1----:R-:W2:Y:S01]  /*222c0*/  @P1 LDG.E R5, desc[UR54][R2.64] ;  /* 0x0000003602051981 */ /* 0x002ea2000c1e1900 */
[----:B0-----:R-:W0:Y:S03]  /*222d0*/  LDC R8, c[0x0][0x448] ;  /* 0x00011200ff087b82 */ /* 0x001e260000000800 */
[----:B------:R1:W2:Y:S01]  /*222e0*/  @P1 LDG.E R4, desc[UR54][R2.64+0x4] ;  /* 0x0000043602041981 */ /* 0x0002a2000c1e1900 */
[----:B------:R-:W-:Y:S02]  /*222f0*/  IMAD.SHL.U32 R27, R17, 0x80, RZ ;  /* 0x00000080111b7824 */ /* 0x000fe400078e00ff */
[----:B-----5:R-:W-:Y:S02]  /*22300*/  IMAD.IADD R9, R9, 0x1, -R10 ;  /* 0x0000000109097824 */ /* 0x020fe400078e0a0a */
[----:B------:R-:W-:Y:S01]  /*22310*/  VIADD R11, R27, 0x7f ;  /* 0x0000007f1b0b7836 */ /* 0x000fe20000000000 */
[----:B-1----:R-:W1:Y:S01]  /*22320*/  LDC.64 R2, c[0x0][0x9e0] ;  /* 0x00027800ff027b82 */ /* 0x002e620000000a00 */
[----:B0-----:R-:W-:-:S13]  /*22330*/  ISETP.NE.AND P2, PT, R8, 0x1, PT ;  /* 0x000000010800780c */ /* 0x001fda0003f45270 */
[----:B------:R-:W0:Y:S01]  /*22340*/  @P2 LDC R8, c[0x0][0x44c] ;  /* 0x00011300ff082b82 */ /* 0x000e220000000800 */
[----:B-1----:R-:W-:-:S07]  /*22350*/  ISETP.GE.AND P3, PT, R3, 0x1, PT ;  /* 0x000000010300780c */ /* 0x002fce0003f66270 */
[----:B------:R-:W1:Y:S01]  /*22360*/  @P2 LDC R13, c[0x0][0x450] ;  /* 0x00011400ff0d2b82 */ /* 0x000e620000000800 */
[----:B--2---:R-:W-:Y:S02]  /*22370*/  @P1 IMAD.IADD R7, R4, 0x1, -R5 ;  /* 0x0000000104071824 */ /* 0x004fe400078e0a05 */
[----:B0-----:R-:W-:-:S04]  /*22380*/  @P2 IMAD.HI.U32 R4, R11, R8, RZ ;  /* 0x000000080b042227 */ /* 0x001fc800078e00ff */
[----:B------:R-:W-:Y:S01]  /*22390*/  IMAD.IADD R36, R9, 0x1, R7 ;  /* 0x0000000109247824 */ /* 0x000fe200078e0207 */
[----:B-1----:R-:W-:-:S03]  /*223a0*/  @P2 SHF.R.U32.HI R11, RZ, R13, R4 ;  /* 0x0000000dff0b2219 */ /* 0x002fc60000011604 */
[C---:B------:R-:W-:Y:S01]  /*223b0*/  VIADD R4, R36.reuse, 0x7f ;  /* 0x0000007f24047836 */ /* 0x040fe20000000000 */
[----:B------:R-:W-:-:S04]  /*223c0*/  IADD3 R10, R36, 0x1, -R33 ;  /* 0x00000001240a7810 */ /* 0x000fc80007ffe821 */
[----:B------:R-:W-:Y:S01]  /*223d0*/  SHF.R.S32.HI R5, RZ, 0x1f, R4 ;  /* 0x0000001fff057819 */ /* 0x000fe20000011404 */
[----:B------:R-:W-:-:S03]  /*223e0*/  IMAD.IADD R11, R10, 0x1, R11 ;  /* 0x000000010a0b7824 */ /* 0x000fc600078e020b */
        /* <DEDUP_REMOVED lines=15> */
.L_x_8455:
[----:B------:R-:W-:-:S13]  /*224e0*/  ISETP.NE.AND P0, PT, R3, 0x1, PT ;  /* 0x000000010300780c */ /* 0x000fda0003f05270 */
[----:B------:R-:W0:Y:S02]  /*224f0*/  @P0 LDC.64 R4, c[0x0][0x9e8] ;  /* 0x00027a00ff040b82 */ /* 0x000e240000000a00 */
[----:B0-----:R-:W-:-:S05]  /*22500*/  @P0 IMAD.HI.U32 R4, R8, R4, RZ ;  /* 0x0000000408040227 */ /* 0x001fca00078e00ff */
[----:B------:R-:W-:-:S07]  /*22510*/  @P0 SHF.R.U32.HI R8, RZ, R5, R4 ;  /* 0x00000005ff080219 */ /* 0x000fce0000011604 */
.L_x_8456:
[----:B------:R-:W-:Y:S05]  /*22520*/  BSYNC B0 ;  /* 0x0000000000007941 */ /* 0x000fea0003800000 */
.L_x_8454:
[----:B------:R-:W-:-:S05]  /*22530*/  IMAD R5, R8, R3, R3 ;  /* 0x0000000308057224 */ /* 0x000fca00078e0203 */
[----:B------:R-:W-:-:S07]  /*22540*/  VIMNMX R2, R2, R5, PT ;  /* 0x0000000502027248 */ /* 0x000fce0003fe0100 */
.L_x_8453:
[----:B------:R-:W0:Y:S01]  /*22550*/  @P2 LDC R4, c[0x0][0x44c] ;  /* 0x00011300ff042b82 */ /* 0x000e220000000800 */
[----:B------:R-:W-:Y:S01]  /*22560*/  VIADD R2, R2, 0x7f ;  /* 0x0000007f02027836 */ /* 0x000fe20000000000 */
[----:B------:R-:W-:Y:S01]  /*22570*/  ULDC UR4, c[0x0][0x9dc] ;  /* 0x0002770000047ab9 */ /* 0x000fe20000000800 */
[----:B------:R-:W-:Y:S02]  /*22580*/  IMAD.MOV.U32 R5, RZ, RZ, R27 ;  /* 0x000000ffff057224 */ /* 0x000fe400078e001b */
[----:B------:R-:W-:-:S03]  /*22590*/  IMAD.IADD R8, R36, 0x1, -R33 ;  /* 0x0000000124087824 */ /* 0x000fc600078e0a21 */
[----:B------:R-:W1:Y:S01]  /*225a0*/  @P2 LDC R11, c[0x0][0x450] ;  /* 0x00011400ff0b2b82 */ /* 0x000e620000000800 */
[----:B0-----:R-:W-:-:S05]  /*225b0*/  @P2 IMAD.HI.U32 R4, R27, R4, RZ ;  /* 0x000000041b042227 */ /* 0x001fca00078e00ff */
[----:B-1----:R-:W-:Y:S02]  /*225c0*/  @P2 SHF.R.U32.HI R5, RZ, R11, R4 ;  /* 0x0000000bff052219 */ /* 0x002fe40000011604 */
[----:B------:R-:W-:-:S03]  /*225d0*/  SHF.R.S32.HI R11, RZ, 0x1f, R2 ;  /* 0x0000001fff0b7819 */ /* 0x000fc60000011402 */
[----:B------:R-:W-:Y:S01]  /*225e0*/  IMAD.IADD R12, R8, 0x1, R5 ;  /* 0x00000001080c7824 */ /* 0x000fe200078e0205 */
[----:B------:R-:W-:-:S04]  /*225f0*/  LEA.HI R11, R11, R2, RZ, 0x7 ;  /* 0x000000020b0b7211 */ /* 0x000fc800078f38ff */
[----:B------:R-:W-:-:S04]  /*22600*/  SHF.R.S32.HI R2, RZ, 0x7, R11 ;  /* 0x00000007ff027819 */ /* 0x000fc8000001140b */
        /* <DEDUP_REMOVED lines=13> */
.L_x_8459:
[----:B------:R-:W-:-:S13]  /*226e0*/  ISETP.NE.AND P0, PT, R3, 0x1, PT ;  /* 0x000000010300780c */ /* 0x000fda0003f05270 */
[----:B------:R-:W0:Y:S02]  /*226f0*/  @P0 LDC.64 R4, c[0x0][0x9e8] ;  /* 0x00027a00ff040b82 */ /* 0x000e240000000a00 */
[----:B0-----:R-:W-:-:S05]  /*22700*/  @P0 IMAD.HI.U32 R4, R12, R4, RZ ;  /* 0x000000040c040227 */ /* 0x001fca00078e00ff */
[----:B------:R-:W-:-:S07]  /*22710*/  @P0 SHF.R.U32.HI R12, RZ, R5, R4 ;  /* 0x00000005ff0c0219 */ /* 0x000fce0000011604 */
.L_x_8460:
[----:B------:R-:W-:Y:S05]  /*22720*/  BSYNC B0 ;  /* 0x0000000000007941 */ /* 0x000fea0003800000 */
.L_x_8458:
[----:B------:R-:W-:-:S05]  /*22730*/  IMAD R3, R12, R3, RZ ;  /* 0x000000030c037224 */ /* 0x000fca00078e02ff */
[----:B------:R-:W-:-:S07]  /*22740*/  VIMNMX R2, R2, R3, !PT ;  /* 0x0000000302027248 */ /* 0x000fce0007fe0100 */
.L_x_8457:
[----:B------:R-:W-:Y:S01]  /*22750*/  SHF.R.S32.HI R3, RZ, 0x1f, R2 ;  /* 0x0000001fff037819 */ /* 0x000fe20000011402 */
[----:B------:R-:W-:Y:S01]  /*22760*/  BSSY B0, `(.L_x_8461) ;  /* 0x0000027000007945 */ /* 0x000fe20003800000 */
[----:B------:R-:W-:Y:S02]  /*22770*/  LOP3.LUT R37, R6, 0xff, RZ, 0xc0, !PT ;  /* 0x000000ff06257812 */ /* 0x000fe400078ec0ff */
[----:B------:R-:W-:Y:S01]  /*22780*/  LEA.HI R3, R3, R2, RZ, 0x7 ;  /* 0x0000000203037211 */ /* 0x000fe200078f38ff */
[----:B------:R-:W-:Y:S01]  /*22790*/  IMAD.MOV.U32 R2, RZ, RZ, RZ ;  /* 0x000000ffff027224 */ /* 0x000fe200078e00ff */
        /* <DEDUP_REMOVED lines=35> */
.L_x_8462:
[----:B------:R-:W-:Y:S05]  /*229d0*/  BSYNC B0 ;  /* 0x0000000000007941 */ /* 0x000fea0003800000 */
.L_x_8461:
[-C--:B------:R-:W-:Y:S01]  /*229e0*/  IMAD R4, R37, R2.reuse, R4 ;  /* 0x0000000225047224 */ /* 0x080fe200078e0204 */
        /* <DEDUP_REMOVED lines=23> */
.L_x_8720:
[----:B-1----:R-:W-:Y:S02]  /*22b60*/  ISETP.NE.AND P0, PT, R14, RZ, PT ;  /* 0x000000ff0e00720c */ /* 0x002fe40003f05270 */
[----:B------:R-:W-:-:S11]  /*22b70*/  PLOP3.LUT P6, PT, PT, PT, PT, 0x8, 0x0 ;  /* 0x000000000000781c */ /* 0x000fd60003fce170 */
[----:B------:R-:W-:Y:S05]  /*22b80*/  @P0 BRA `(.L_x_8466) ;  /* 0x00000000000c0947 */ /* 0x000fea0003800000 */
[----:B------:R-:W-:-:S03]  /*22b90*/  UMOV UR4, 0xffffffff ;  /* 0xffffffff00047882 */ /* 0x000fc60000000000 */
[----:B------:R-:W-:Y:S05]  /*22ba0*/  BRA.DIV UR4, `(.L_x_8467) ;  /* 0x0000009204647947 */ /* 0x000fea000b800000 */
[----:B------:R-:W-:-:S13]  /*22bb0*/  ELECT P6, URZ, PT ;  /* 0x00000000003f782f */ /* 0x000fda00038c0000 */
.L_x_8466:
        /* <DEDUP_REMOVED lines=9> */
.L_x_8723:
[----:B------:R-:W-:Y:S05]  /*22c50*/  BSYNC B1 ;  /* 0x0000000000017941 */ /* 0x000fea0003800000 */
.L_x_8468:
[----:B------:R-:W-:Y:S04]  /*22c60*/  BSSY B1, `(.L_x_8470) ;  /* 0x000006e000017945 */ /* 0x000fe80003800000 */
[----:B------:R-:W-:Y:S05]  /*22c70*/  @!P6 BRA `(.L_x_8471) ;  /* 0x0000000400b0e947 */ /* 0x000fea0003800000 */
[----:B0-----:R-:W-:Y:S01]  /*22c80*/  IMAD R3, R26, 0x8, R22 ;  /* 0x000000081a037824 */ /* 0x001fe200078e0216 */
[----:B------:R-:W-:Y:S01]  /*22c90*/  SHF.L.U32 R7, R29, 0x1f, RZ ;  /* 0x0000001f1d077819 */ /* 0x000fe200000006ff */
[----:B------:R-:W0:Y:S01]  /*22ca0*/  S2R R9, SR_TID.X ;  /* 0x0000000000097919 */ /* 0x000e220000002100 */
[----:B------:R-:W-:Y:S02]  /*22cb0*/  BSSY B2, `(.L_x_8472) ;  /* 0x0000005000027945 */ /* 0x000fe40003800000 */
[----:B------:R-:W1:Y:S01]  /*22cc0*/  SYNCS.PHASECHK.TRANS64.TRYWAIT P0, [R3+URZ+0x288a0], R7 ;  /* 0x0288a007030075a7 */ /* 0x000e62000800017f */
[----:B0-----:R-:W-:-:S04]  /*22cd0*/  LOP3.LUT R9, R9, 0x7f, RZ, 0xc0, !PT ;  /* 0x0000007f09097812 */ /* 0x001fc800078ec0ff */
[----:B------:R-:W-:Y:S01]  /*22ce0*/  ISETP.NE.AND P1, PT, R9, RZ, PT ;  /* 0x000000ff0900720c */ /* 0x000fe20003f25270 */
[----:B-1----:R-:W-:-:S12]  /*22cf0*/  @!P0 BRA `(.L_x_8473) ;  /* 0x0000009000448947 */ /* 0x002fd80003800000 */
.L_x_8724:
[----:B------:R-:W-:Y:S05]  /*22d00*/  BSYNC B2 ;  /* 0x0000000000027941 */ /* 0x000fea0003800000 */
.L_x_8472:
        /* <DEDUP_REMOVED lines=9> */
.L_x_8475:
[----:B------:R-:W-:Y:S05]  /*22da0*/  BSYNC B2 ;  /* 0x0000000000027941 */ /* 0x000fea0003800000 */
.L_x_8474:
        /* <DEDUP_REMOVED lines=13> */
.L_x_8476:
        /* <DEDUP_REMOVED lines=16> */
.L_x_8477:
        /* <DEDUP_REMOVED lines=13> */
.L_x_8725:
[----:B------:R-:W-:Y:S05]  /*23050*/  BSYNC B2 ;  /* 0x0000000000027941 */ /* 0x000fea0003800000 */
.L_x_8478:
        /* <DEDUP_REMOVED lines=11> */
.L_x_8481:
[----:B------:R-:W-:Y:S05]  /*23110*/  BSYNC B2 ;  /* 0x0000000000027941 */ /* 0x000fea0003800000 */
.L_x_8480:
        /* <DEDUP_REMOVED lines=9> */
.L_x_8482:
        /* <DEDUP_REMOVED lines=15> */
.L_x_8483:
        /* <DEDUP_REMOVED lines=10> */
.L_x_8471:
[----:B------:R-:W-:Y:S05]  /*23340*/  BSYNC B1 ;  /* 0x0000000000017941 */ /* 0x000fea0003800000 */
.L_x_8470:
        /* <DEDUP_REMOVED lines=9> */
.L_x_8498:
[----:B------:R-:W-:Y:S05]  /*233e0*/  YIELD ;  /* 0x0000000000007946 */ /* 0x000fea0003800000 */
[----:B------:R-:W-:Y:S04]  /*233f0*/  BSSY B1, `(.L_x_8484) ;  /* 0x000006b000017945 */ /* 0x000fe80003800000 */
[----:B------:R-:W-:Y:S05]  /*23400*/  @!P6 BRA `(.L_x_8485) ;  /* 0x0000000400a4e947 */ /* 0x000fea0003800000 */
[----:B------:R-:W-:Y:S01]  /*23410*/  IMAD R11, R26, 0x8, R22 ;  /* 0x000000081a0b7824 */ /* 0x000fe200078e0216 */
[----:B------:R-:W-:Y:S01]  /*23420*/  SHF.L.U32 R2, R29, 0x1f, RZ ;  /* 0x0000001f1d027819 */ /* 0x000fe200000006ff */
[----:B0-----:R-:W0:Y:S01]  /*23430*/  S2R R3, SR_TID.X ;  /* 0x0000000000037919 */ /* 0x001e220000002100 */
[----:B------:R-:W-:Y:S02]  /*23440*/  BSSY B2, `(.L_x_8486) ;  /* 0x0000005000027945 */ /* 0x000fe40003800000 */
[----:B------:R-:W1:Y:S01]  /*23450*/  SYNCS.PHASECHK.TRANS64.TRYWAIT P1, [R11+URZ+0x288a0], R2 ;  /* 0x0288a0020b0075a7 */ /* 0x000e62000802017f */
[----:B0-----:R-:W-:-:S04]  /*23460*/  LOP3.LUT R3, R3, 0x7f, RZ, 0xc0, !PT ;  /* 0x0000007f03037812 */ /* 0x001fc800078ec0ff */
[----:B------:R-:W-:Y:S01]  /*23470*/  ISETP.NE.AND P2, PT, R3, RZ, PT ;  /* 0x000000ff0300720c */ /* 0x000fe20003f45270 */
[----:B-1----:R-:W-:-:S12]  /*23480*/  @!P1 BRA `(.L_x_8487) ;  /* 0x0000008800889947 */ /* 0x002fd80003800000 */
.L_x_8726:
[----:B------:R-:W-:Y:S05]  /*23490*/  BSYNC B2 ;  /* 0x0000000000027941 */ /* 0x000fea0003800000 */
.L_x_8486:
        /* <DEDUP_REMOVED lines=9> */
.L_x_8489:
[----:B------:R-:W-:Y:S05]  /*23530*/  BSYNC B2 ;  /* 0x0000000000027941 */ /* 0x000fea0003800000 */
.L_x_8488:
        /* <DEDUP_REMOVED lines=11> */
.L_x_8490:
        /* <DEDUP_REMOVED lines=16> */
.L_x_8491:
        /* <DEDUP_REMOVED lines=13> */
.L_x_8727:
[----:B------:R-:W-:Y:S05]  /*237c0*/  BSYNC B2 ;  /* 0x0000000000027941 */ /* 0x000fea0003800000 */
.L_x_8492:
[----:B------:R-:W-:Y:S01]  /*237d0*/  BSSY B2, `(.L_x_8494) ;  /* 0x000000b000027945 */ /* 0x000fe20003800000 */
[----:B01----:R-:W-:Y:S02]  /*237e0*/  IMAD.MOV.U32 R2, RZ, RZ, 0x0 ;  /* 0x00000000ff027424 */ /* 0x003fe400078e00ff */
[----:B------:R-:W-:Y:S01]  /*237f0*/  IMAD.MOV.U32 R3, RZ, RZ, 0x12f00000 ;  /* 0x12f00000ff037424 */ /* 0x000fe200078e00ff */
        /* <DEDUP_REMOVED lines=8> */
.L_x_8495:
[----:B------:R-:W-:Y:S05]  /*23880*/  BSYNC B2 ;  /* 0x0000000000027941 */ /* 0x000fea0003800000 */
.L_x_8494:
        /* <DEDUP_REMOVED lines=8> */
.L_x_8496:
        /* <DEDUP_REMOVED lines=15> */
.L_x_8497:
        /* <DEDUP_REMOVED lines=10> */
.L_x_8485:
[----:B------:R-:W-:Y:S05]  /*23aa0*/  BSYNC B1 ;  /* 0x0000000000017941 */ /* 0x000fea0003800000 */
.L_x_8484:
        /* <DEDUP_REMOVED lines=8> */
.L_x_8464:
[----:B------:R-:W-:Y:S05]  /*23b30*/  BSYNC B0 ;  /* 0x0000000000007941 */ /* 0x000fea0003800000 */
.L_x_8463:
[----:B------:R-:W1:Y:S01]  /*23b40*/  LDC R0, c[0x0][0x448] ;  /* 0x00011200ff007b82 */ /* 0x000e620000000800 */
[----:B------:R-:W-:Y:S01]  /*23b50*/  VIADD R5, R27, 0x7f ;  /* 0x0000007f1b057836 */ /* 0x000fe20000000000 */
[----:B------:R-:W-:Y:S06]  /*23b60*/  @!P0 WARPSYNC.ALL ;  /* 0x0000000000008948 */ /* 0x000fec0003800000 */
[----:B0-----:R-:W0:Y:S08]  /*23b70*/  LDC.64 R2, c[0x0][0x9e0] ;  /* 0x00027800ff027b82 */ /* 0x001e300000000a00 */
[----:B------:R-:W-:Y:S01]  /*23b80*/  @!P0 BAR.SYNC.DEFER_BLOCKING 0xc, 0x180 ;  /* 0x0306000000008b1d */ /* 0x000fe20000010000 */
[----:B-1----:R-:W-:-:S02]  /*23b90*/  ISETP.NE.AND P1, PT, R0, 0x1, PT ;  /* 0x000000010000780c */ /* 0x002fc40003f25270 */
[----:B0-----:R-:W-:-:S11]  /*23ba0*/  ISETP.GE.AND P2, PT, R3, 0x1, PT ;  /* 0x000000010300780c */ /* 0x001fd60003f46270 */
[----:B------:R-:W0:Y:S08]  /*23bb0*/  @P1 LDC R0, c[0x0][0x44c] ;  /* 0x00011300ff001b82 */ /* 0x000e300000000800 */
[----:B------:R-:W1:Y:S01]  /*23bc0*/  @P1 LDC R7, c[0x0][0x450] ;  /* 0x00011400ff071b82 */ /* 0x000e620000000800 */
[----:B0-----:R-:W-:-:S05]  /*23bd0*/  @P1 IMAD.HI.U32 R0, R5, R0, RZ ;  /* 0x0000000005001227 */ /* 0x001fca00078e00ff */
        /* <DEDUP_REMOVED lines=15> */
.L_x_8501:
[----:B------:R-:W-:-:S13]  /*23cd0*/  ISETP.NE.AND P0, PT, R3, 0x1, PT ;  /* 0x000000010300780c */ /* 0x000fda0003f05270 */
[----:B------:R-:W0:Y:S02]  /*23ce0*/  @P0 LDC.64 R4, c[0x0][0x9e8] ;  /* 0x00027a00ff040b82 */ /* 0x000e240000000a00 */
[----:B0-----:R-:W-:-:S05]  /*23cf0*/  @P0 IMAD.HI.U32 R4, R0, R4, RZ ;  /* 0x0000000400040227 */ /* 0x001fca00078e00ff */
[----:B------:R-:W-:-:S07]  /*23d00*/  @P0 SHF.R.U32.HI R0, RZ, R5, R4 ;  /* 0x00000005ff000219 */ /* 0x000fce0000011604 */
.L_x_8502:
[----:B------:R-:W-:Y:S05]  /*23d10*/  BSYNC B0 ;  /* 0x0000000000007941 */ /* 0x000fea0003800000 */
.L_x_8500:
[----:B------:R-:W-:-:S05]  /*23d20*/  IMAD R5, R0, R3, R3 ;  /* 0x0000000300057224 */ /* 0x000fca00078e0203 */
[----:B------:R-:W-:-:S07]  /*23d30*/  VIMNMX R2, R2, R5, PT ;  /* 0x0000000502027248 */ /* 0x000fce0003fe0100 */
.L_x_8499:
[----:B------:R-:W0:Y:S01]  /*23d40*/  @P1 LDC R4, c[0x0][0x44c] ;  /* 0x00011300ff041b82 */ /* 0x000e220000000800 */
[----:B------:R-:W-:Y:S01]  /*23d50*/  VIADD R2, R2, 0x7f ;  /* 0x0000007f02027836 */ /* 0x000fe20000000000 */
[----:B------:R-:W-:Y:S01]  /*23d60*/  ULDC UR4, c[0x0][0x9dc] ;  /* 0x0002770000047ab9 */ /* 0x000fe20000000800 */
[----:B------:R-:W-:-:S03]  /*23d70*/  IMAD.MOV.U32 R7, RZ, RZ, R27 ;  /* 0x000000ffff077224 */ /* 0x000fc600078e001b */
        /* <DEDUP_REMOVED lines=20> */
.L_x_8505:
[----:B------:R-:W-:-:S13]  /*23ec0*/  ISETP.NE.AND P0, PT, R3, 0x1, PT ;  /* 0x000000010300780c */ /* 0x000fda0003f05270 */
[----:B------:R-:W0:Y:S02]  /*23ed0*/  @P0 LDC.64 R4, c[0x0][0x9e8] ;  /* 0x00027a00ff040b82 */ /* 0x000e240000000a00 */
[----:B0-----:R-:W-:-:S05]  /*23ee0*/  @P0 IMAD.HI.U32 R4, R8, R4, RZ ;  /* 0x0000000408040227 */ /* 0x001fca00078e00ff */
[----:B------:R-:W-:-:S07]  /*23ef0*/  @P0 SHF.R.U32.HI R8, RZ, R5, R4 ;  /* 0x00000005ff080219 */ /* 0x000fce0000011604 */
.L_x_8506:
[----:B------:R-:W-:Y:S05]  /*23f00*/  BSYNC B0 ;  /* 0x0000000000007941 */ /* 0x000fea0003800000 */
.L_x_8504:
[----:B------:R-:W-:-:S05]  /*23f10*/  IMAD R3, R8, R3, RZ ;  /* 0x0000000308037224 */ /* 0x000fca00078e02ff */
[----:B------:R-:W-:-:S07]  /*23f20*/  VIMNMX R0, R0, R3, !PT ;  /* 0x0000000300007248 */ /* 0x000fce0007fe0100 */
.L_x_8503:
[----:B------:R-:W-:Y:S01]  /*23f30*/  ISETP.NE.AND P1, PT, R6, RZ, PT ;  /* 0x000000ff0600720c */ /* 0x000fe20003f25270 */
[----:B------:R-:W-:Y:S01]  /*23f40*/  BSSY B0, `(.L_x_8507) ;  /* 0x0000023000007945 */ /* 0x000fe20003800000 */
[----:B------:R-:W-:Y:S01]  /*23f50*/  SHF.R.S32.HI R3, RZ, 0x1f, R0 ;  /* 0x0000001fff037819 */ /* 0x000fe20000011400 */
[----:B------:R-:W-:-:S03]  /*23f60*/  IMAD.MOV.U32 R2, RZ, RZ, RZ ;  /* 0x000000ffff027224 */ /* 0x000fc600078e00ff */
[----:B------:R-:W-:-:S04]  /*23f70*/  LEA.HI R3, R3, R0, RZ, 0x7 ;  /* 0x0000000003037211 */ /* 0x000fc800078f38ff */
[----:B------:R-:W-:-:S03]  /*23f80*/  SHF.R.S32.HI R0, RZ, 0x7, R3 ;  /* 0x00000007ff007819 */ /* 0x000fc60000011403 */
        /* <DEDUP_REMOVED lines=30> */
.L_x_8508:
[----:B------:R-:W-:Y:S05]  /*24170*/  BSYNC B0 ;  /* 0x0000000000007941 */ /* 0x000fea0003800000 */
.L_x_8507:
[-C--:B------:R-:W-:Y:S01]  /*24180*/  IMAD R37, R37, R2.reuse, R0 ;  /* 0x0000000225257224 */ /* 0x080fe200078e0200 */
        /* <DEDUP_REMOVED lines=22> */
.L_x_8510:
        /* <DEDUP_REMOVED lines=20> */
.L_x_8513:
[----:B------:R-:W-:Y:S05]  /*24430*/  BSYNC B6 ;  /* 0x0000000000067941 */ /* 0x000fea0003800000 */
.L_x_8512:
        /* <DEDUP_REMOVED lines=20> */
.L_x_8516:
        /* <DEDUP_REMOVED lines=15> */
.L_x_8515:
[----:B------:R-:W-:Y:S05]  /*24670*/  BSYNC B6 ;  /* 0x0000000000067941 */ /* 0x000fea0003800000 */
.L_x_8514:
[----:B------:R-:W-:Y:S01]  /*24680*/  ULDC.64 UR4, c[0x0][0x9f8] ;  /* 0x00027e0000047ab9 */ /* 0x000fe20000000a00 */
[----:B------:R-:W2:Y:S01]  /*24690*/  LDL R17, [R1] ;  /* 0x0000000001117983 */ /* 0x000ea20000100800 */
[----:B------:R-:W-:Y:S01]  /*246a0*/  ISETP.NE.U32.AND P0, PT, RZ, UR4, PT ;  /* 0x00000004ff007c0c */ /* 0x000fe2000bf05070 */
[----:B------:R-:W-:Y:S01]  /*246b0*/  IMAD.MOV.U32 R34, RZ, RZ, R19 ;  /* 0x000000ffff227224 */ /* 0x000fe200078e0013 */
[----:B------:R-:W1:Y:S01]  /*246c0*/  LDC R0, c[0x0][0x430] ;  /* 0x00010c00ff007b82 */ /* 0x000e620000000800 */
[----:B------:R-:W3:Y:S01]  /*246d0*/  S2R R21, SR_TID.X ;  /* 0x0000000000157919 */ /* 0x000ee20000002100 */
[----:B------:R-:W-:Y:S01]  /*246e0*/  ISETP.NE.AND.EX P0, PT, RZ, UR5, PT, P0 ;  /* 0x00000005ff007c0c */ /* 0x000fe2000bf05300 */
[----:B------:R-:W4:Y:S01]  /*246f0*/  S2R R20, SR_TID.X ;  /* 0x0000000000147919 */ /* 0x000f220000002100 */
[----:B------:R-:W-:Y:S01]  /*24700*/  VIADD R25, R23, 0xffffffff ;  /* 0xffffffff17197836 */ /* 0x000fe20000000000 */
[----:B------:R-:W-:-:S10]  /*24710*/  ULDC UR4, c[0x0][0x2f4] ;  /* 0x0000bd0000047ab9 */ /* 0x000fd40000000800 */
[----:B------:R-:W0:Y:S02]  /*24720*/  @P0 LDC.64 R2, c[0x0][0x9f8] ;  /* 0x00027e00ff020b82 */ /* 0x000e240000000a00 */
[----:B0-----:R-:W-:-:S05]  /*24730*/  @P0 IMAD.WIDE R2, R19, 0x4, R2 ;  /* 0x0000000413020825 */ /* 0x001fca00078e0202 */
[----:B------:R0:W2:Y:S01]  /*24740*/  @P0 LDG.E R34, desc[UR54][R2.64] ;  /* 0x0000003602220981 */ /* 0x0000a2000c1e1900 */
[----:B-1----:R-:W-:Y:S01]  /*24750*/  ISETP.NE.AND P1, PT, R0, 0x1, PT ;  /* 0x000000010000780c */ /* 0x002fe20003f25270 */
[----:B---3--:R-:W-:Y:S01]  /*24760*/  IMAD.SHL.U32 R21, R21, 0x10, RZ ;  /* 0x0000001015157824 */ /* 0x008fe200078e00ff */
[----:B----4-:R-:W-:Y:S01]  /*24770*/  LOP3.LUT R20, R20, 0x7f, RZ, 0xc0, !PT ;  /* 0x0000007f14147812 */ /* 0x010fe200078ec0ff */
[----:B------:R-:W-:-:S03]  /*24780*/  IMAD.SHL.U32 R8, R25, 0x80, RZ ;  /* 0x0000008019087824 */ /* 0x000fc600078e00ff */
[----:B------:R-:W-:Y:S02]  /*24790*/  SHF.R.U32.HI R20, RZ, 0x3, R20 ;  /* 0x00000003ff147819 */ /* 0x000fe40000011614 */
[----:B------:R-:W-:-:S04]  /*247a0*/  LOP3.LUT R21, R21, 0x70, RZ, 0xc0, !PT ;  /* 0x0000007015157812 */ /* 0x000fc800078ec0ff */
[----:B------:R-:W-:Y:S01]  /*247b0*/  LOP3.LUT R5, R8, R20, R21, 0xfe, !PT ;  /* 0x0000001408057212 */ /* 0x000fe200078efe15 */
[----:B------:R-:W1:Y:S03]  /*247c0*/  @P1 LDC R6, c[0x0][0x434] ;  /* 0x00010d00ff061b82 */ /* 0x000e660000000800 */
[----:B------:R-:W-:-:S05]  /*247d0*/  ISETP.GE.AND P0, PT, R5, R36, PT ;  /* 0x000000240500720c */ /* 0x000fca0003f06270 */
[----:B------:R-:W3:Y:S08]  /*247e0*/  @P1 LDC R7, c[0x0][0x438] ;  /* 0x00010e00ff071b82 */ /* 0x000ef00000000800 */
[----:B0-----:R-:W0:Y:S01]  /*247f0*/  @!P0 LDC.64 R2, c[0x0][0x428] ;  /* 0x00010a00ff028b82 */ /* 0x001e220000000a00 */
[----:B------:R-:W-:Y:S01]  /*24800*/  LOP3.LUT R32, R32, 0xfffffffb, RZ, 0xc0, !PT ;  /* 0xfffffffb20207812 */ /* 0x000fe200078ec0ff */
[----:B------:R-:W-:Y:S01]  /*24810*/  UMOV UR5, 0xffffffff ;  /* 0xffffffff00057882 */ /* 0x000fe20000000000 */
[----:B--2---:R-:W-:-:S04]  /*24820*/  IMAD.IADD R5, R5, 0x1, R17 ;  /* 0x0000000105057824 */ /* 0x004fc800078e0211 */
[----:B-1----:R-:W-:-:S04]  /*24830*/  @P1 IMAD.HI.U32 R6, R5, R6, RZ ;  /* 0x0000000605061227 */ /* 0x002fc800078e00ff */
[----:B------:R-:W-:Y:S01]  /*24840*/  IMAD.MOV.U32 R4, RZ, RZ, R5 ;  /* 0x000000ffff047224 */ /* 0x000fe200078e0005 */
[----:B---3--:R-:W-:-:S05]  /*24850*/  @P1 SHF.R.U32.HI R4, RZ, R7, R6 ;  /* 0x00000007ff041219 */ /* 0x008fca0000011606 */
[----:B------:R-:W-:-:S04]  /*24860*/  IMAD.MOV R6, RZ, RZ, -R4 ;  /* 0x000000ffff067224 */ /* 0x000fc800078e0a04 */
[----:B------:R-:W-:Y:S01]  /*24870*/  IMAD R0, R0, R6, R5 ;  /* 0x0000000600007224 */ /* 0x000fe200078e0205 */
[----:B------:R-:W-:Y:S02]  /*24880*/  @!P0 SHF.R.S32.HI R5, RZ, 0x1f, R4 ;  /* 0x0000001fff058819 */ /* 0x000fe40000011404 */
[----:B------:R-:W-:Y:S01]  /*24890*/  SHF.R.S32.HI R9, RZ, 0x1f, R34 ;  /* 0x0000001fff097819 */ /* 0x000fe20000011422 */
[----:B0-----:R-:W-:-:S04]  /*248a0*/  @!P0 IMAD.WIDE.U32 R4, R34, R2, R4 ;  /* 0x0000000222048225 */ /* 0x001fc800078e0004 */
[----:B------:R-:W-:Y:S01]  /*248b0*/  @!P0 IMAD R2, R9, R2, RZ ;  /* 0x0000000209028224 */ /* 0x000fe200078e02ff */
[----:B------:R0:W-:Y:S03]  /*248c0*/  STL [R1+0x4], R9 ;  /* 0x0000040901007387 */ /* 0x0001e60000100800 */
[----:B------:R-:W-:Y:S02]  /*248d0*/  @!P0 IMAD R7, R34, R3, R2 ;  /* 0x0000000322078224 */ /* 0x000fe400078e0202 */
[----:B------:R-:W1:Y:S01]  /*248e0*/  @!P0 LDC.64 R2, c[0x0][0x418] ;  /* 0x00010600ff028b82 */ /* 0x000e620000000a00 */
[----:B------:R-:W-:Y:S02]  /*248f0*/  IMAD.U32 R6, RZ, RZ, UR38 ;  /* 0x00000026ff067e24 */ /* 0x000fe4000f8e00ff */
[----:B------:R-:W-:-:S03]  /*24900*/  @!P0 IMAD.IADD R5, R5, 0x1, R7 ;  /* 0x0000000105058824 */ /* 0x000fc600078e0207 */
[----:B------:R-:W-:Y:S02]  /*24910*/  ISETP.NE.AND P2, PT, R6, 0x3, PT ;  /* 0x000000030600780c */ /* 0x000fe40003f45270 */
[----:B-1----:R-:W-:-:S04]  /*24920*/  @!P0 LEA R2, P1, R4, R2, 0x2 ;  /* 0x0000000204028211 */ /* 0x002fc800078210ff */
        /* <DEDUP_REMOVED lines=11> */
.L_x_8730:
[----:B------:R-:W-:Y:S05]  /*249e0*/  @!P2 BRA `(.L_x_8518) ;  /* 0x000000000004a947 */ /* 0x000fea0003800000 */
[----:B------:R-:W-:Y:S01]  /*249f0*/  BPT.TRAP 0x1 ;  /* 0x000000040000795c */ /* 0x000fe20000300000 */
.L_x_8518:
        /* <DEDUP_REMOVED lines=23> */
.L_x_8731:
[----:B------:R-:W-:Y:S05]  /*24b70*/  BSYNC B0 ;  /* 0x0000000000007941 */ /* 0x000fea0003800000 */
.L_x_8519:
[----:B------:R-:W1:Y:S01]  /*24b80*/  S2R R9, SR_TID.X ;  /* 0x0000000000097919 */ /* 0x000e620000002100 */
[----:B------:R-:W-:Y:S01]  /*24b90*/  ULDC.64 UR4, c[0x0][0x300] ;  /* 0x0000c00000047ab9 */ /* 0x000fe20000000a00 */
[----:B------:R-:W-:Y:S01]  /*24ba0*/  ULDC.64 UR6, c[0x0][0x2e8] ;  /* 0x0000ba0000067ab9 */ /* 0x000fe20000000a00 */
[----:B------:R-:W-:Y:S01]  /*24bb0*/  IMAD R5, R5, UR4, RZ ;  /* 0x0000000405057c24 */ /* 0x000fe2000f8e02ff */
[----:B------:R-:W-:Y:S01]  /*24bc0*/  LOP3.LUT P3, RZ, R32, 0x2, RZ, 0xc0, !PT ;  /* 0x0000000220ff7812 */ /* 0x000fe2000786c0ff */
        /* <DEDUP_REMOVED lines=100> */
.L_x_8749:
        /* <DEDUP_REMOVED lines=11> */
.L_x_8522:
        /* <DEDUP_REMOVED lines=11> */
.L_x_8523:
[----:B-1----:R1:W5:Y:S01]  /*25370*/  LDL.LU R3, [R1+0xc] ;  /* 0x00000c0001037983 */ /* 0x0023620000300800 */
[----:B------:R1:W-:Y:S02]  /*25380*/  SYNCS.ARRIVE.TRANS64.A1T0 RZ, [R7+URZ+0x28830], RZ ;  /* 0x028830ff07ff79a7 */ /* 0x0003e4000810003f */
[----:B------:R-:W-:Y:S05]  /*25390*/  WARPSYNC.ALL ;  /* 0x0000000000007948 */ /* 0x000fea0003800000 */
[----:B------:R-:W-:Y:S01]  /*253a0*/  ULDC.64 UR4, c[0x0][0x298] ;  /* 0x0000a60000047ab9 */ /* 0x000fe20000000a00 */
[----:B------:R-:W-:Y:S01]  /*253b0*/  VIADD R2, R22, 0x10400 ;  /* 0x0001040016027836 */ /* 0x000fe20000000000 */
[----:B------:R-:W-:Y:S01]  /*253c0*/  ULDC.64 UR6, c[0x0][0xa00] ;  /* 0x0002800000067ab9 */ /* 0x000fe20000000a00 */
[----:B------:R-:W-:Y:S01]  /*253d0*/  BSSY B6, `(.L_x_8524) ;  /* 0x0000022000067945 */ /* 0x000fe20003800000 */
[----:B------:R-:W-:Y:S01]  /*253e0*/  BAR.SYNC.DEFER_BLOCKING 0x8, 0x180 ;  /* 0x0206000000007b1d */ /* 0x000fe20000010000 */
[----:B------:R-:W-:-:S02]  /*253f0*/  ISETP.NE.U32.AND P0, PT, RZ, UR6, PT ;  /* 0x00000006ff007c0c */ /* 0x000fc4000bf05070 */
[----:B------:R-:W-:Y:S02]  /*25400*/  LOP3.LUT P1, RZ, R2, 0x3ff, RZ, 0xc0, !PT ;  /* 0x000003ff02ff7812 */ /* 0x000fe4000782c0ff */
[----:B------:R-:W-:Y:S02]  /*25410*/  ISETP.NE.AND.EX P0, PT, RZ, UR7, PT, P0 ;  /* 0x00000007ff007c0c */ /* 0x000fe4000bf05300 */
[----:B-----5:R-:W-:Y:S01]  /*25420*/  SHF.R.S32.HI R0, RZ, 0x1f, R3 ;  /* 0x0000001fff007819 */ /* 0x020fe20000011403 */
[----:B0-----:R-:W-:-:S04]  /*25430*/  IMAD.WIDE.U32 R4, R3, UR4, RZ ;  /* 0x0000000403047c25 */ /* 0x001fc8000f8e00ff */
[----:B------:R-:W-:Y:S01]  /*25440*/  IMAD R0, R0, UR4, RZ ;  /* 0x0000000400007c24 */ /* 0x000fe2000f8e02ff */
[----:B------:R0:W-:Y:S03]  /*25450*/  STL.64 [R1+0x10], R4 ;  /* 0x0000100401007387 */ /* 0x0001e60000100a00 */
[----:B------:R-:W-:Y:S01]  /*25460*/  IMAD R2, R3, UR5, R0 ;  /* 0x0000000503027c24 */ /* 0x000fe2000f8e0200 */
[----:B------:R-:W-:-:S03]  /*25470*/  SHF.R.S32.HI R0, RZ, 0x1f, R19 ;  /* 0x0000001fff007819 */ /* 0x000fc60000011413 */
[----:B------:R-:W-:Y:S01]  /*25480*/  IMAD.IADD R3, R5, 0x1, R2 ;  /* 0x0000000105037824 */ /* 0x000fe200078e0202 */
[----:B------:R-:W-:Y:S02]  /*25490*/  SEL R2, R0, RZ, !P0 ;  /* 0x000000ff00027207 */ /* 0x000fe40004000000 */
[----:B------:R-:W-:Y:S02]  /*254a0*/  SEL R0, R19, RZ, !P0 ;  /* 0x000000ff13007207 */ /* 0x000fe40004000000 */
[----:B------:R0:W-:Y:S04]  /*254b0*/  STL [R1+0x20], R3 ;  /* 0x0000200301007387 */ /* 0x0001e80000100800 */
[----:B------:R0:W-:Y:S04]  /*254c0*/  STL [R1+0xc], R0 ;  /* 0x00000c0001007387 */ /* 0x0001e80000100800 */
[----:B------:R0:W-:Y:S01]  /*254d0*/  STL [R1+0x24], R2 ;  /* 0x0000240201007387 */ /* 0x0001e20000100800 */
[----:B------:R-:W-:Y:S05]  /*254e0*/  @!P1 BRA `(.L_x_8525) ;  /* 0x0000000000409947 */ /* 0x000fea0003800000 */
[----:B0-----:R-:W-:Y:S01]  /*254f0*/  MOV R2, 0x0 ;  /* 0x0000000000027802 */ /* 0x001fe20000000f00 */
        /* <DEDUP_REMOVED lines=15> */
.L_x_8525:
[----:B------:R-:W-:Y:S05]  /*255f0*/  BSYNC B6 ;  /* 0x0000000000067941 */ /* 0x000fea0003800000 */
.L_x_8524:
[----:B------:R-:W2:Y:S01]  /*25600*/  LDL.LU R20, [R1+0x20] ;  /* 0x0000200001147983 */ /* 0x000ea20000300800 */
[----:B------:R-:W-:Y:S01]  /*25610*/  ULDC.64 UR4, c[0x0][0x2d8] ;  /* 0x0000b60000047ab9 */ /* 0x000fe20000000a00 */
[----:B------:R-:W3:Y:S01]  /*25620*/  LDC R6, c[0x0][0x448] ;  /* 0x00011200ff067b82 */ /* 0x000ee20000000800 */
[----:B------:R-:W-:Y:S01]  /*25630*/  ULDC.64 UR6, c[0x0][0x280] ;  /* 0x0000a00000067ab9 */ /* 0x000fe20000000a00 */
[----:B0-----:R-:W2:Y:S04]  /*25640*/  LDL.LU.64 R2, [R1+0x10] ;  /* 0x0000100001027983 */ /* 0x001ea80000300a00 */
[----:B------:R-:W4:Y:S04]  /*25650*/  LDL.LU R0, [R1+0x24] ;  /* 0x0000240001007983 */ /* 0x000f280000300800 */
[----:B------:R-:W4:Y:S04]  /*25660*/  LDL.LU R21, [R1+0xc] ;  /* 0x00000c0001157983 */ /* 0x000f280000300800 */
[----:B------:R0:W5:Y:S01]  /*25670*/  LDL R8, [R1+0x8] ;  /* 0x0000080001087983 */ /* 0x0001620000100800 */
[----:B---3--:R-:W-:-:S13]  /*25680*/  ISETP.NE.AND P0, PT, R6, 0x1, PT ;  /* 0x000000010600780c */ /* 0x008fda0003f05270 */
[----:B-1----:R-:W1:Y:S01]  /*25690*/  @P0 LDC R7, c[0x0][0x44c] ;  /* 0x00011300ff070b82 */ /* 0x002e620000000800 */
[----:B--2---:R-:W-:Y:S02]  /*256a0*/  IMAD.MOV.U32 R3, RZ, RZ, R20 ;  /* 0x000000ffff037224 */ /* 0x004fe400078e0014 */
[----:B------:R-:W2:Y:S01]  /*256b0*/  S2R R20, SR_TID.X ;  /* 0x0000000000147919 */ /* 0x000ea20000002100 */
[----:B------:R-:W-:-:S04]  /*256c0*/  IMAD.WIDE.U32 R2, R18, UR4, R2 ;  /* 0x0000000412027c25 */ /* 0x000fc8000f8e0002 */
[----:B------:R-:W-:Y:S01]  /*256d0*/  IMAD R3, R18, UR5, R3 ;  /* 0x0000000512037c24 */ /* 0x000fe2000f8e0203 */
[----:B------:R-:W-:Y:S02]  /*256e0*/  ULDC.64 UR4, c[0x0][0x2e0] ;  /* 0x0000b80000047ab9 */ /* 0x000fe40000000a00 */
[----:B----4-:R-:W-:Y:S02]  /*256f0*/  IMAD R0, R0, UR4, RZ ;  /* 0x0000000400007c24 */ /* 0x010fe4000f8e02ff */
[----:B------:R-:W-:-:S04]  /*25700*/  IMAD.WIDE.U32 R2, R21, UR4, R2 ;  /* 0x0000000415027c25 */ /* 0x000fc8000f8e0002 */
[----:B------:R-:W-:Y:S01]  /*25710*/  IMAD R0, R21, UR5, R0 ;  /* 0x0000000515007c24 */ /* 0x000fe2000f8e0200 */
[----:B------:R-:W-:Y:S01]  /*25720*/  ULDC.64 UR4, c[0x0][0x2d0] ;  /* 0x0000b40000047ab9 */ /* 0x000fe20000000a00 */
[----:B------:R-:W3:Y:S02]  /*25730*/  S2R R21, SR_TID.X ;  /* 0x0000000000157919 */ /* 0x000ee40000002100 */
[----:B------:R-:W-:Y:S02]  /*25740*/  IMAD.IADD R3, R3, 0x1, R0 ;  /* 0x0000000103037824 */ /* 0x000fe400078e0200 */
[----:B------:R-:W4:Y:S01]  /*25750*/  @P0 LDC R0, c[0x0][0x450] ;  /* 0x00011400ff000b82 */ /* 0x000f220000000800 */
[----:B--2---:R-:W-:-:S04]  /*25760*/  LOP3.LUT R20, R20, 0x7f, RZ, 0xc0, !PT ;  /* 0x0000007f14147812 */ /* 0x004fc800078ec0ff */
[----:B------:R-:W-:Y:S01]  /*25770*/  SHF.R.U32.HI R20, RZ, 0x3, R20 ;  /* 0x00000003ff147819 */ /* 0x000fe20000011614 */
[----:B---3--:R-:W-:-:S05]  /*25780*/  IMAD.SHL.U32 R21, R21, 0x10, RZ ;  /* 0x0000001015157824 */ /* 0x008fca00078e00ff */
[----:B------:R-:W-:-:S04]  /*25790*/  LOP3.LUT R21, R21, 0x70, RZ, 0xc0, !PT ;  /* 0x0000007015157812 */ /* 0x000fc800078ec0ff */
[----:B------:R-:W-:-:S05]  /*257a0*/  LOP3.LUT R20, R20, R21, RZ, 0xfc, !PT ;  /* 0x0000001514147212 */ /* 0x000fca00078efcff */
[----:B------:R-:W-:-:S04]  /*257b0*/  IMAD.IADD R5, R20, 0x1, R27 ;  /* 0x0000000114057824 */ /* 0x000fc800078e021b */
[----:B-1----:R-:W-:-:S04]  /*257c0*/  @P0 IMAD.HI.U32 R7, R5, R7, RZ ;  /* 0x0000000705070227 */ /* 0x002fc800078e00ff */
[----:B------:R-:W-:Y:S01]  /*257d0*/  IMAD.MOV.U32 R4, RZ, RZ, R5 ;  /* 0x000000ffff047224 */ /* 0x000fe200078e0005 */
[----:B----4-:R-:W-:Y:S01]  /*257e0*/  @P0 SHF.R.U32.HI R4, RZ, R0, R7 ;  /* 0x00000000ff040219 */ /* 0x010fe20000011607 */
        /* <DEDUP_REMOVED lines=11> */
[----:B------:R-:W-:Y:S01]  /*258a0*/  IMAD.WIDE.U32 R2, R0, UR4, R2 ;  /* 0x0000000400027c25 */ /* 0x000fe2000f8e0002 */
[----:B------:R-:W-:-:S03]  /*258b0*/  ULDC UR4, c[0x0][0x2b8] ;  /* 0x0000ae0000047ab9 */ /* 0x000fc60000000800 */
[----:B------:R-:W-:Y:S01]  /*258c0*/  IMAD R5, R0, UR5, R4 ;  /* 0x0000000500057c24 */ /* 0x000fe2000f8e0204 */
[----:B------:R-:W-:-:S03]  /*258d0*/  LEA R0, P2, R2, UR6, 0x1 ;  /* 0x0000000602007c11 */ /* 0x000fc6000f8408ff */
[----:B------:R-:W-:Y:S01]  /*258e0*/  IMAD.IADD R3, R3, 0x1, R5 ;  /* 0x0000000103037824 */ /* 0x000fe200078e0205 */
[----:B------:R-:W-:Y:S02]  /*258f0*/  ISETP.GE.AND P0, PT, R31, UR4, PT ;  /* 0x000000041f007c0c */ /* 0x000fe4000bf06270 */
[----:B------:R-:W-:Y:S01]  /*25900*/  ISETP.GE.AND P1, PT, R30, UR4, PT ;  /* 0x000000041e007c0c */ /* 0x000fe2000bf26270 */
[----:B------:R-:W-:Y:S01]  /*25910*/  UMOV UR4, 0xffffffff ;  /* 0xffffffff00047882 */ /* 0x000fe20000000000 */
[----:B-1----:R-:W-:Y:S02]  /*25920*/  LOP3.LUT R20, R20, 0x7f, RZ, 0xc0, !PT ;  /* 0x0000007f14147812 */ /* 0x002fe400078ec0ff */
[----:B------:R-:W-:Y:S02]  /*25930*/  LEA.HI.X R4, R2, UR7, R3, 0x1, P2 ;  /* 0x0000000702047c11 */ /* 0x000fe400090f0c03 */
        /* <DEDUP_REMOVED lines=74> */
.L_x_8766:
        /* <DEDUP_REMOVED lines=11> */
.L_x_8528:
[----:B------:R-:W-:Y:S05]  /*25e90*/  BSYNC B0 ;  /* 0x0000000000007941 */ /* 0x000fea0003800000 */
.L_x_8527:
[----:B------:R-:W-:Y:S01]  /*25ea0*/  NOP ;  /* 0x0000000000007918 */ /* 0x000fe20000000000 */
[----:B------:R-:W-:-:S13]  /*25eb0*/  PLOP3.LUT P0, PT, PT, PT, PT, 0x80, 0x0 ;  /* 0x000000000000781c */ /* 0x000fda0003f0f070 */
.L_x_8529:
        /* <DEDUP_REMOVED lines=21> */
.L_x_8767:
[----:B------:R-:W-:Y:S05]  /*26010*/  BSYNC B0 ;  /* 0x0000000000007941 */ /* 0x000fea0003800000 */
.L_x_8530:
        /* <DEDUP_REMOVED lines=8> */
.L_x_8546:
[----:B------:R-:W3:Y:S01]  /*260a0*/  LDL R7, [R1] ;  /* 0x0000000001077983 */ /* 0x000ee20000100800 */
[----:B------:R-:W1:Y:S03]  /*260b0*/  LDC R0, c[0x0][0x430] ;  /* 0x00010c00ff007b82 */ /* 0x000e660000000800 */
[----:B------:R-:W4:Y:S01]  /*260c0*/  LDL R5, [R1+0x4] ;  /* 0x0000040001057983 */ /* 0x000f220000100800 */
[----:B------:R-:W-:Y:S05]  /*260d0*/  YIELD ;  /* 0x0000000000007946 */ /* 0x000fea0003800000 */
[----:B------:R-:W5:Y:S01]  /*260e0*/  S2R R2, SR_TID.X ;  /* 0x0000000000027919 */ /* 0x000f620000002100 */
[----:B------:R-:W-:Y:S01]  /*260f0*/  ULDC.64 UR4, c[0x0][0x428] ;  /* 0x00010a0000047ab9 */ /* 0x000fe20000000a00 */
[----:B------:R-:W2:Y:S01]  /*26100*/  S2R R4, SR_TID.X ;  /* 0x0000000000047919 */ /* 0x000ea20000002100 */
[----:B-1----:R-:W-:-:S13]  /*26110*/  ISETP.NE.AND P0, PT, R0, 0x1, PT ;  /* 0x000000010000780c */ /* 0x002fda0003f05270 */
[----:B0-----:R-:W0:Y:S01]  /*26120*/  @P0 LDC R3, c[0x0][0x434] ;  /* 0x00010d00ff030b82 */ /* 0x001e220000000800 */
[----:B-----5:R-:W-:-:S07]  /*26130*/  LOP3.LUT R2, R2, 0x7f, RZ, 0xc0, !PT ;  /* 0x0000007f02027812 */ /* 0x020fce00078ec0ff */
[----:B------:R-:W1:Y:S01]  /*26140*/  @P0 LDC R8, c[0x0][0x438] ;  /* 0x00010e00ff080b82 */ /* 0x000e620000000800 */
[----:B------:R-:W-:Y:S01]  /*26150*/  SHF.R.U32.HI R2, RZ, 0x3, R2 ;  /* 0x00000003ff027819 */ /* 0x000fe20000011602 */
[----:B--2---:R-:W-:-:S04]  /*26160*/  IMAD.SHL.U32 R4, R4, 0x10, RZ ;  /* 0x0000001004047824 */ /* 0x004fc800078e00ff */
[----:B------:R-:W-:Y:S01]  /*26170*/  IMAD R2, R6, 0x80, R2 ;  /* 0x0000008006027824 */ /* 0x000fe200078e0202 */
[----:B------:R-:W-:-:S04]  /*26180*/  LOP3.LUT R4, R4, 0x70, RZ, 0xc0, !PT ;  /* 0x0000007004047812 */ /* 0x000fc800078ec0ff */
[----:B---3--:R-:W-:Y:S01]  /*26190*/  IADD3 R4, R4, R2, R7 ;  /* 0x0000000204047210 */ /* 0x008fe20007ffe007 */
[----:B----4-:R-:W-:-:S04]  /*261a0*/  IMAD R5, R5, UR4, RZ ;  /* 0x0000000405057c24 */ /* 0x010fc8000f8e02ff */
[----:B0-----:R-:W-:-:S04]  /*261b0*/  @P0 IMAD.HI.U32 R3, R4, R3, RZ ;  /* 0x0000000304030227 */ /* 0x001fc800078e00ff */
[----:B------:R-:W-:Y:S01]  /*261c0*/  IMAD.MOV.U32 R2, RZ, RZ, R4 ;  /* 0x000000ffff027224 */ /* 0x000fe200078e0004 */
[----:B-1----:R-:W-:Y:S01]  /*261d0*/  @P0 SHF.R.U32.HI R2, RZ, R8, R3 ;  /* 0x00000008ff020219 */ /* 0x002fe20000011603 */
[----:B------:R-:W-:-:S04]  /*261e0*/  IMAD R5, R34, UR5, R5 ;  /* 0x0000000522057c24 */ /* 0x000fc8000f8e0205 */
[----:B------:R-:W-:-:S04]  /*261f0*/  IMAD.MOV R3, RZ, RZ, -R2 ;  /* 0x000000ffff037224 */ /* 0x000fc800078e0a02 */
[----:B------:R-:W-:Y:S01]  /*26200*/  IMAD R0, R0, R3, R4 ;  /* 0x0000000300007224 */ /* 0x000fe200078e0204 */
[----:B------:R-:W-:-:S03]  /*26210*/  SHF.R.S32.HI R3, RZ, 0x1f, R2 ;  /* 0x0000001fff037819 */ /* 0x000fc60000011402 */
[----:B------:R-:W-:Y:S01]  /*26220*/  IMAD.WIDE.U32 R2, R34, UR4, R2 ;  /* 0x0000000422027c25 */ /* 0x000fe2000f8e0002 */
[----:B------:R-:W-:-:S03]  /*26230*/  ULDC.64 UR4, c[0x0][0x418] ;  /* 0x0001060000047ab9 */ /* 0x000fc60000000a00 */
[----:B------:R-:W-:Y:S01]  /*26240*/  IMAD.IADD R3, R5, 0x1, R3 ;  /* 0x0000000105037824 */ /* 0x000fe200078e0203 */
[----:B------:R-:W-:-:S04]  /*26250*/  LEA R4, P0, R2, UR4, 0x2 ;  /* 0x0000000402047c11 */ /* 0x000fc8000f8010ff */
[----:B------:R-:W-:-:S05]  /*26260*/  LEA.HI.X R5, R2, UR5, R3, 0x2, P0 ;  /* 0x0000000502057c11 */ /* 0x000fca00080f1403 */
[----:B------:R-:W2:Y:S01]  /*26270*/  LDG.E R4, desc[UR54][R4.64] ;  /* 0x0000003604047981 */ /* 0x000ea2000c1e1900 */
[----:B------:R-:W-:Y:S02]  /*26280*/  IMAD.U32 R7, RZ, RZ, UR38 ;  /* 0x00000026ff077e24 */ /* 0x000fe4000f8e00ff */
[----:B------:R-:W-:Y:S02]  /*26290*/  VIADD R24, R10, 0x1 ;  /* 0x000000010a187836 */ /* 0x000fe40000000000 */
[----:B------:R-:W-:Y:S01]  /*262a0*/  IMAD.MOV.U32 R25, RZ, RZ, R6 ;  /* 0x000000ffff197224 */ /* 0x000fe200078e0006 */
[----:B------:R-:W-:Y:S02]  /*262b0*/  ISETP.NE.AND P3, PT, R7, 0x3, PT ;  /* 0x000000030700780c */ /* 0x000fe40003f65270 */
[----:B------:R-:W-:-:S04]  /*262c0*/  ISETP.NE.AND P0, PT, R24, 0x2, PT ;  /* 0x000000021800780c */ /* 0x000fc80003f05270 */
[----:B------:R-:W-:Y:S02]  /*262d0*/  SEL R3, RZ, 0x1, P0 ;  /* 0x00000001ff037807 */ /* 0x000fe40000000000 */
[----:B------:R-:W-:Y:S02]  /*262e0*/  SEL R24, R24, RZ, P0 ;  /* 0x000000ff18187207 */ /* 0x000fe40000000000 */
[----:B------:R-:W-:Y:S02]  /*262f0*/  LOP3.LUT R28, R20, R3, RZ, 0x3c, !PT ;  /* 0x00000003141c7212 */ /* 0x000fe400078e3cff */
[----:B--2---:R-:W-:Y:S01]  /*26300*/  SHF.R.S32.HI R27, RZ, 0x1f, R4 ;  /* 0x0000001fff1b7819 */ /* 0x004fe20000011404 */
[----:B------:R-:W-:Y:S06]  /*26310*/  @!P3 BRA `(.L_x_8534) ;  /* 0x000000000004b947 */ /* 0x000fec0003800000 */
[----:B------:R-:W-:Y:S01]  /*26320*/  BPT.TRAP 0x1 ;  /* 0x000000040000795c */ /* 0x000fe20000300000 */
.L_x_8534:
[----:B------:R-:W-:Y:S01]  /*26330*/  IMAD R6, R24, 0x8, R22 ;  /* 0x0000000818067824 */ /* 0x000fe200078e0216 */
[----:B------:R-:W-:Y:S01]  /*26340*/  SHF.L.U32 R3, R28, 0x1f, RZ ;  /* 0x0000001f1c037819 */ /* 0x000fe200000006ff */
[----:B------:R-:W-:Y:S03]  /*26350*/  BSSY B1, `(.L_x_8535) ;  /* 0x0000003000017945 */ /* 0x000fe60003800000 */
[----:B------:R-:W0:Y:S02]  /*26360*/  SYNCS.PHASECHK.TRANS64.TRYWAIT P0, [R6+URZ+0x28840], R3 ;  /* 0x02884003060075a7 */ /* 0x000e24000800017f */
[----:B0-----:R-:W-:Y:S05]  /*26370*/  @!P0 BRA `(.L_x_8536) ;  /* 0x00000070009c8947 */ /* 0x001fea0003800000 */
.L_x_8768:
[----:B------:R-:W-:Y:S05]  /*26380*/  BSYNC B1 ;  /* 0x0000000000017941 */ /* 0x000fea0003800000 */
.L_x_8535:
        /* <DEDUP_REMOVED lines=63> */
[----:B------:R-:W2:Y:S01]  /*26780*/  SHFL.IDX PT, R9, R9, 0x7, 0x181f ;  /* 0x00f81f0009097f89 */ /* 0x000ea200000e0000 */
[----:B0-----:R-:W-:-:S05]  /*26790*/  IADD3 R2, P0, R2, R5, RZ ;  /* 0x0000000502027210 */ /* 0x001fca0007f1e0ff */
[----:B-1----:R-:W-:-:S05]  /*267a0*/  IMAD.X R3, RZ, RZ, R3, P0 ;  /* 0x000000ffff037224 */ /* 0x002fca00000e0603 */
[----:B------:R-:W-:Y:S04]  /*267b0*/  LDGSTS.E.BYPASS.LTC128B.128 [R8+0x1b400], desc[UR54][R2.64], !P4 ;  /* 0x1b40000002087fae */ /* 0x000fe8000e101d76 */
[----:B------:R0:W-:Y:S04]  /*267c0*/  LDGSTS.E.BYPASS.LTC128B.128 [R8+0x1f400], desc[UR54][R2.64+0x80], !P3 ;  /* 0x1f40008002087fae */ /* 0x0001e8000d901d76 */
[----:B0-2---:R0:W1:Y:S02]  /*267d0*/  SHFL.IDX PT, R2, R7, 0x7, 0x181f ;  /* 0x00f81f0007027f89 */ /* 0x00506400000e0000 */
.L_x_8786:
        /* <DEDUP_REMOVED lines=9> */
.L_x_8538:
        /* <DEDUP_REMOVED lines=11> */
.L_x_8539:
[----:B------:R1:W-:Y:S01]  /*26920*/  SYNCS.ARRIVE.TRANS64.A1T0 RZ, [R6+URZ+0x28830], RZ ;  /* 0x028830ff06ff79a7 */ /* 0x0003e2000810003f */
[----:B------:R-:W-:Y:S05]  /*26930*/  @!P4 BRA `(.L_x_8540) ;  /* 0x000000000004c947 */ /* 0x000fea0003800000 */
[----:B------:R-:W-:Y:S01]  /*26940*/  BPT.TRAP 0x1 ;  /* 0x000000040000795c */ /* 0x000fe20000300000 */
.L_x_8540:
[----:B------:R-:W-:Y:S01]  /*26950*/  SHF.L.U32 R2, R20, 0x1f, RZ ;  /* 0x0000001f14027819 */ /* 0x000fe200000006ff */
[----:B-1----:R-:W-:Y:S01]  /*26960*/  IMAD R6, R10, 0x8, R22 ;  /* 0x000000080a067824 */ /* 0x002fe200078e0216 */
[----:B------:R-:W-:Y:S03]  /*26970*/  BSSY B1, `(.L_x_8541) ;  /* 0x0000003000017945 */ /* 0x000fe60003800000 */
[----:B------:R-:W1:Y:S02]  /*26980*/  SYNCS.PHASECHK.TRANS64.TRYWAIT P0, [R6+URZ+0x28860], R2 ;  /* 0x02886002060075a7 */ /* 0x000e64000800017f */
[----:B-1----:R-:W-:Y:S05]  /*26990*/  @!P0 BRA `(.L_x_8542) ;  /* 0x0000007400748947 */ /* 0x002fea0003800000 */
.L_x_8787:
[----:B------:R-:W-:Y:S05]  /*269a0*/  BSYNC B1 ;  /* 0x0000000000017941 */ /* 0x000fea0003800000 */
.L_x_8541:
[----:B------:R-:W2:Y:S01]  /*269b0*/  S2R R3, SR_TID.X ;  /* 0x0000000000037919 */ /* 0x000ea20000002100 */
[----:B------:R-:W-:Y:S01]  /*269c0*/  UMOV UR4, 0xffffffff ;  /* 0xffffffff00047882 */ /* 0x000fe20000000000 */
[----:B------:R-:W-:Y:S02]  /*269d0*/  IMAD R8, R33, -0x80, R36 ;  /* 0xffffff8021087824 */ /* 0x000fe400078e0224 */
[----:B0-----:R-:W-:Y:S01]  /*269e0*/  IMAD R7, R10, 0x4000, R35 ;  /* 0x000040000a077824 */ /* 0x001fe200078e0223 */
[----:B--2---:R-:W-:-:S04]  /*269f0*/  LOP3.LUT R3, R3, 0x7f, RZ, 0xc0, !PT ;  /* 0x0000007f03037812 */ /* 0x004fc800078ec0ff */
[----:B------:R-:W-:-:S05]  /*26a00*/  SHF.R.U32.HI R3, RZ, 0x3, R3 ;  /* 0x00000003ff037819 */ /* 0x000fca0000011603 */
        /* <DEDUP_REMOVED lines=61> */
.L_x_8805:
        /* <DEDUP_REMOVED lines=27> */
.L_x_8544:
        /* <DEDUP_REMOVED lines=11> */
.L_x_8545:
[C---:B------:R-:W-:Y:S01]  /*27040*/  ISETP.GT.AND P0, PT, R25.reuse, R37, PT ;  /* 0x000000251900720c */ /* 0x040fe20003f04270 */
[----:B------:R0:W-:Y:S01]  /*27050*/  SYNCS.ARRIVE.TRANS64.A1T0 RZ, [R6+URZ+0x28850], RZ ;  /* 0x028850ff06ff79a7 */ /* 0x0001e2000810003f */
[----:B------:R-:W-:Y:S02]  /*27060*/  IMAD.MOV.U32 R10, RZ, RZ, R24 ;  /* 0x000000ffff0a7224 */ /* 0x000fe400078e0018 */
[----:B------:R-:W-:Y:S02]  /*27070*/  IMAD.MOV.U32 R20, RZ, RZ, R28 ;  /* 0x000000ffff147224 */ /* 0x000fe400078e001c */
[----:B------:R-:W-:Y:S02]  /*27080*/  IMAD.MOV.U32 R33, RZ, RZ, R25 ;  /* 0x000000ffff217224 */ /* 0x000fe400078e0019 */
[----:B0-----:R-:W-:-:S05]  /*27090*/  VIADD R6, R25, 0xffffffff ;  /* 0xffffffff19067836 */ /* 0x001fca0000000000 */
[----:B------:R-:W-:Y:S05]  /*270a0*/  @P0 BRA `(.L_x_8546) ;  /* 0xffffffec00fc0947 */ /* 0x000fea000383ffff */
.L_x_8533:
[----:B------:R-:W-:Y:S05]  /*270b0*/  BSYNC B0 ;  /* 0x0000000000007941 */ /* 0x000fea0003800000 */
.L_x_8532:
        /* <DEDUP_REMOVED lines=17> */
.L_x_8548:
[----:B------:R-:W-:Y:S05]  /*271d0*/  BSYNC B0 ;  /* 0x0000000000007941 */ /* 0x000fea0003800000 */
.L_x_8547:
[----:B------:R-:W-:-:S05]  /*271e0*/  IMAD.U32 R0, RZ, RZ, UR38 ;  /* 0x00000026ff007e24 */ /* 0x000fca000f8e00ff */
[----:B------:R-:W-:-:S13]  /*271f0*/  ISETP.NE.AND P0, PT, R0, 0x3, PT ;  /* 0x000000030000780c */ /* 0x000fda0003f05270 */
[----:B------:R-:W-:Y:S05]  /*27200*/  @!P0 BRA `(.L_x_8549) ;  /* 0x0000000000048947 */ /* 0x000fea0003800000 */
[----:B------:R-:W-:Y:S01]  /*27210*/  BPT.TRAP 0x1 ;  /* 0x000000040000795c */ /* 0x000fe20000300000 */
.L_x_8549:
[----:B------:R-:W-:Y:S01]  /*27220*/  IMAD R0, R24, 0x8, R22 ;  /* 0x0000000818007824 */ /* 0x000fe200078e0216 */
[----:B0-----:R-:W-:Y:S01]  /*27230*/  SHF.L.U32 R3, R28, 0x1f, RZ ;  /* 0x0000001f1c037819 */ /* 0x001fe200000006ff */
[----:B------:R-:W-:Y:S01]  /*27240*/  BSSY B0, `(.L_x_8550) ;  /* 0x0000004000007945 */ /* 0x000fe20003800000 */
[----:B------:R-:W-:Y:S02]  /*27250*/  IMAD R6, R25, -0x80, R36 ;  /* 0xffffff8019067824 */ /* 0x000fe400078e0224 */
[----:B------:R-:W0:Y:S02]  /*27260*/  SYNCS.PHASECHK.TRANS64.TRYWAIT P0, [R0+URZ+0x28860], R3 ;  /* 0x02886003000075a7 */ /* 0x000e24000800017f */
[----:B0-----:R-:W-:Y:S05]  /*27270*/  @!P0 BRA `(.L_x_8551) ;  /* 0x0000007400d88947 */ /* 0x001fea0003800000 */
.L_x_8806:
[----:B------:R-:W-:Y:S05]  /*27280*/  BSYNC B0 ;  /* 0x0000000000007941 */ /* 0x000fea0003800000 */
.L_x_8550:
        /* <DEDUP_REMOVED lines=70> */
.L_x_8824:
        /* <DEDUP_REMOVED lines=11> */
.L_x_8553:
        /* <DEDUP_REMOVED lines=11> */
.L_x_8554:
[----:B------:R0:W-:Y:S01]  /*27850*/  SYNCS.ARRIVE.TRANS64.A1T0 RZ, [R0+URZ+0x28850], RZ ;  /* 0x028850ff00ff79a7 */ /* 0x0001e2000810003f */
[----:B------:R-:W-:-:S05]  /*27860*/  VIADD R24, R24, 0x1 ;  /* 0x0000000118187836 */ /* 0x000fca0000000000 */
[----:B------:R-:W-:-:S04]  /*27870*/  ISETP.NE.AND P0, PT, R24, 0x2, PT ;  /* 0x000000021800780c */ /* 0x000fc80003f05270 */
[----:B------:R-:W-:Y:S02]  /*27880*/  SEL R3, RZ, 0x1, P0 ;  /* 0x00000001ff037807 */ /* 0x000fe40000000000 */
[----:B------:R-:W-:Y:S02]  /*27890*/  SEL R24, R24, RZ, P0 ;  /* 0x000000ff18187207 */ /* 0x000fe40000000000 */
[----:B0-----:R-:W-:-:S07]  /*278a0*/  LOP3.LUT R28, R28, R3, RZ, 0x3c, !PT ;  /* 0x000000031c1c7212 */ /* 0x001fce00078e3cff */
.L_x_8511:
[----:B------:R-:W-:Y:S05]  /*278b0*/  BSYNC B7 ;  /* 0x0000000000077941 */ /* 0x000fea0003800000 */
.L_x_8509:
        /* <DEDUP_REMOVED lines=11> */
.L_x_8555:
        /* <DEDUP_REMOVED lines=11> */
[----:B0-----:R2:W3:Y:S02]  /*27a20*/  @!P1 LDG.E R6, desc[UR54][R2.64] ;  /* 0x0000003602069981 */ /* 0x0014e4000c1e1900 */
        /* <DEDUP_REMOVED lines=31> */
.L_x_8834:
[----:B------:R-:W-:Y:S02]  /*27c20*/  ULDC UR4, c[0x0][0xc38] ;  /* 0x00030e0000047ab9 */ /* 0x000fe40000000800 */
[----:B------:R-:W-:-:S04]  /*27c30*/  IMAD.U32 R5, RZ, RZ, UR4 ;  /* 0x00000004ff057e24 */ /* 0x000fc8000f8e00ff */
[----:B-1----:R-:W-:-:S04]  /*27c40*/  IMAD R14, R14, R5, RZ ;  /* 0x000000050e0e7224 */ /* 0x002fc800078e02ff */
[----:B------:R-:W-:-:S05]  /*27c50*/  IMAD.IADD R7, R7, 0x1, R14 ;  /* 0x0000000107077824 */ /* 0x000fca00078e020e */
[----:B------:R-:W-:-:S13]  /*27c60*/  ISETP.GT.AND P6, PT, R7, R0, PT ;  /* 0x000000000700720c */ /* 0x000fda0003fc4270 */
[----:B------:R-:W-:Y:S05]  /*27c70*/  @P6 BRA `(.L_x_8558) ;  /* 0x0000000000a46947 */ /* 0x000fea0003800000 */
.L_x_8561:
        /* <DEDUP_REMOVED lines=35> */
.L_x_8842:
[----:B------:R-:W-:Y:S02]  /*27eb0*/  ULDC UR4, c[0x0][0xc38] ;  /* 0x00030e0000047ab9 */ /* 0x000fe40000000800 */
[----:B------:R-:W-:-:S04]  /*27ec0*/  IMAD.U32 R5, RZ, RZ, UR4 ;  /* 0x00000004ff057e24 */ /* 0x000fc8000f8e00ff */
[----:B-1----:R-:W-:-:S04]  /*27ed0*/  IMAD R14, R14, R5, RZ ;  /* 0x000000050e0e7224 */ /* 0x002fc800078e02ff */
[----:B------:R-:W-:-:S05]  /*27ee0*/  IMAD.IADD R7, R14, 0x1, R7 ;  /* 0x000000010e077824 */ /* 0x000fca00078e0207 */
[----:B------:R-:W-:-:S13]  /*27ef0*/  ISETP.GT.AND P6, PT, R7, R0, PT ;  /* 0x000000000700720c */ /* 0x000fda0003fc4270 */
[----:B------:R-:W-:Y:S05]  /*27f00*/  @!P6 BRA `(.L_x_8561) ;  /* 0xfffffffc005ce947 */ /* 0x000fea000383ffff */
.L_x_8558:
        /* <DEDUP_REMOVED lines=10> */
.L_x_8847:
[----:B------:R-:W-:-:S13]  /*27fb0*/  ISETP.NE.AND P0, PT, R3, RZ, PT ;  /* 0x000000ff0300720c */ /* 0x000fda0003f05270 */
[----:B------:R-:W-:Y:S05]  /*27fc0*/  @!P0 BRA `(.L_x_8563) ;  /* 0x0000000000108947 */ /* 0x000fea0003800000 */
[----:B------:R-:W-:Y:S01]  /*27fd0*/  UMOV UR4, 0xffffffff ;  /* 0xffffffff00047882 */ /* 0x000fe20000000000 */
[----:B-1----:R-:W-:Y:S02]  /*27fe0*/  VIADD R12, R12, 0xffffffff ;  /* 0xffffffff0c0c7836 */ /* 0x002fe40000000000 */
[----:B------:R-:W-:Y:S05]  /*27ff0*/  BRA.DIV UR4, `(.L_x_8564) ;  /* 0x0000007e04587947 */ /* 0x000fea000b800000 */
[----:B------:R4:W1:Y:S02]  /*28000*/  SHFL.IDX PT, R6, R2, R12, 0x1f ;  /* 0x00001f0c02067589 */ /* 0x00086400000e0000 */
.L_x_8563:
        /* <DEDUP_REMOVED lines=59> */
.L_x_8565:
        /* <DEDUP_REMOVED lines=60> */
.L_x_8566:
[----:B------:R-:W-:-:S05]  /*28780*/  LOP3.LUT R2, RZ, R2, RZ, 0x33, !PT ;  /* 0x00000002ff027212 */ /* 0x000fca00078e33ff */
[----:B------:R-:W-:Y:S01]  /*28790*/  IMAD.IADD R17, R17, 0x1, R2 ;  /* 0x0000000111117824 */ /* 0x000fe200078e0202 */
[----:B------:R-:W-:Y:S06]  /*287a0*/  BRA `(.L_x_8567) ;  /* 0x00000000001c7947 */ /* 0x000fec0003800000 */
.L_x_8559:
[----:B------:R-:W-:Y:S01]  /*287b0*/  UMOV UR4, URZ ;  /* 0x0000003f00047c82 */ /* 0x000fe20008000000 */
[----:B------:R-:W-:Y:S01]  /*287c0*/  UMOV UR5, URZ ;  /* 0x0000003f00057c82 */ /* 0x000fe20008000000 */
[----:B------:R-:W-:Y:S01]  /*287d0*/  ULDC UR6, c[0x0][0xc3c] ;  /* 0x00030f0000067ab9 */ /* 0x000fe20000000800 */
[----:B------:R-:W-:Y:S02]  /*287e0*/  IMAD.MOV.U32 R16, RZ, RZ, R0 ;  /* 0x000000ffff107224 */ /* 0x000fe400078e0000 */
[----:B------:R-:W-:Y:S02]  /*287f0*/  IMAD.U32 R17, RZ, RZ, UR4 ;  /* 0x00000004ff117e24 */ /* 0x000fe4000f8e00ff */
[----:B------:R-:W-:Y:S02]  /*28800*/  IMAD.U32 R18, RZ, RZ, UR5 ;  /* 0x00000005ff127e24 */ /* 0x000fe4000f8e00ff */
[----:B------:R-:W-:-:S07]  /*28810*/  IMAD.U32 R19, RZ, RZ, UR6 ;  /* 0x00000006ff137e24 */ /* 0x000fce000f8e00ff */
.L_x_8567:
        /* <DEDUP_REMOVED lines=10> */
.L_x_8556:
[----:B------:R-:W-:Y:S02]  /*288c0*/  ULDC UR4, c[0x0][0xc3c] ;  /* 0x00030f0000047ab9 */ /* 0x000fe40000000800 */
[----:B--2---:R-:W-:-:S13]  /*288d0*/  ISETP.GE.AND P0, PT, R19, UR4, PT ;  /* 0x0000000413007c0c */ /* 0x004fda000bf06270 */
[----:B------:R-:W-:Y:S05]  /*288e0*/  @!P0 BRA `(.L_x_8568) ;  /* 0xffffff9400608947 */ /* 0x000fea000383ffff */
[----:B------:R-:W-:Y:S05]  /*288f0*/  BSYNC B8 ;  /* 0x0000000000087941 */ /* 0x000fea0003800000 */
.L_x_8449:
        /* <DEDUP_REMOVED lines=12> */
.L_x_8850:
[----:B------:R-:W-:Y:S05]  /*289c0*/  BSYNC B0 ;  /* 0x0000000000007941 */ /* 0x000fea0003800000 */
.L_x_8569:
[----:B------:R-:W-:-:S03]  /*289d0*/  UMOV UR4, 0xffffffff ;  /* 0xffffffff00047882 */ /* 0x000fc60000000000 */
[----:B------:R-:W-:Y:S05]  /*289e0*/  BRA.DIV UR4, `(.L_x_8571) ;  /* 0x0000007604187947 */ /* 0x000fea000b800000 */
[----:B-1----:R-:W1:Y:S02]  /*289f0*/  S2R R0, SR_TID.X ;  /* 0x0000000000007919 */ /* 0x002e640000002100 */
[----:B-1----:R-:W-:-:S04]  /*28a00*/  SHF.R.U32.HI R0, RZ, 0x5, R0 ;  /* 0x00000005ff007819 */ /* 0x002fc80000011600 */
[----:B------:R-:W-:-:S05]  /*28a10*/  LOP3.LUT R0, R0, 0x3, RZ, 0xc0, !PT ;  /* 0x0000000300007812 */ /* 0x000fca00078ec0ff */
[----:B------:R1:W2:Y:S02]  /*28a20*/  SHFL.IDX PT, R14, R0, RZ, 0x1f ;  /* 0x00001fff000e7589 */ /* 0x0002a400000e0000 */
.L_x_8853:
[----:B--2---:R-:W-:-:S13]  /*28a30*/  ISETP.NE.AND P0, PT, R14, RZ, PT ;  /* 0x000000ff0e00720c */ /* 0x004fda0003f05270 */
[----:B------:R-:W-:Y:S05]  /*28a40*/  @P0 BRA `(.L_x_8142) ;  /* 0x0000000000880947 */ /* 0x000fea0003800000 */
[----:B------:R-:W-:-:S03]  /*28a50*/  UMOV UR4, 0xffffffff ;  /* 0xffffffff00047882 */ /* 0x000fc60000000000 */
[----:B------:R-:W-:Y:S05]  /*28a60*/  BRA.DIV UR4, `(.L_x_8572) ;  /* 0x00000076042c7947 */ /* 0x000fea000b800000 */
[----:B------:R-:W-:-:S13]  /*28a70*/  ELECT P6, URZ, PT ;  /* 0x00000000003f782f */ /* 0x000fda00038c0000 */
.L_x_8856:
[----:B------:R-:W-:Y:S05]  /*28a80*/  @!P6 BRA `(.L_x_8142) ;  /* 0x000000000078e947 */ /* 0x000fea0003800000 */
[----:B------:R-:W-:-:S06]  /*28a90*/  ULOP3.LUT UR4, UR36, 0x2, URZ, 0xfc, !UPT ;  /* 0x0000000224047892 */ /* 0x000fcc000f8efc3f */
[----:B-1----:R-:W-:-:S05]  /*28aa0*/  IMAD.U32 R0, RZ, RZ, UR4 ;  /* 0x00000004ff007e24 */ /* 0x002fca000f8e00ff */
[----:B------:R-:W-:-:S13]  /*28ab0*/  ISETP.NE.AND P0, PT, R0, 0x3, PT ;  /* 0x000000030000780c */ /* 0x000fda0003f05270 */
[----:B------:R-:W-:Y:S05]  /*28ac0*/  @!P0 BRA `(.L_x_8573) ;  /* 0x0000000000048947 */ /* 0x000fea0003800000 */
[----:B------:R-:W-:Y:S01]  /*28ad0*/  BPT.TRAP 0x1 ;  /* 0x000000040000795c */ /* 0x000fe20000300000 */
.L_x_8573:
[----:B------:R-:W-:Y:S01]  /*28ae0*/  IMAD R5, R24, 0x8, R7 ;  /* 0x0000000818057824 */ /* 0x000fe200078e0207 */
[----:B------:R-:W-:Y:S01]  /*28af0*/  SHF.L.U32 R0, R28, 0x1f, RZ ;  /* 0x0000001f1c007819 */ /* 0x000fe200000006ff */
[----:B------:R-:W-:-:S03]  /*28b00*/  VIADD R24, R24, 0x1 ;  /* 0x0000000118187836 */ /* 0x000fc60000000000 */
[----:B------:R-:W1:Y:S02]  /*28b10*/  SYNCS.PHASECHK.TRANS64.TRYWAIT P1, [R5+URZ+0x28840], R0 ;  /* 0x02884000050075a7 */ /* 0x000e64000802017f */
[----:B------:R-:W-:-:S04]  /*28b20*/  ISETP.NE.AND P2, PT, R24, 0x2, PT ;  /* 0x000000021800780c */ /* 0x000fc80003f45270 */
[----:B------:R-:W-:Y:S01]  /*28b30*/  SEL R3, RZ, 0x1, P2 ;  /* 0x00000001ff037807 */ /* 0x000fe20001000000 */
[----:B-1----:R-:W-:Y:S08]  /*28b40*/  @!P1 BRA `(.L_x_8574) ;  /* 0x0000007400149947 */ /* 0x002ff00003800000 */
.L_x_8857:
[----:B------:R-:W-:Y:S02]  /*28b50*/  SEL R24, R24, RZ, P2 ;  /* 0x000000ff18187207 */ /* 0x000fe40001000000 */
[----:B------:R-:W-:Y:S01]  /*28b60*/  LOP3.LUT R2, R28, R3, RZ, 0x3c, !PT ;  /* 0x000000031c027212 */ /* 0x000fe200078e3cff */
[----:B------:R-:W-:Y:S06]  /*28b70*/  @!P0 BRA `(.L_x_8575) ;  /* 0x0000000000048947 */ /* 0x000fec0003800000 */
[----:B------:R-:W-:Y:S01]  /*28b80*/  BPT.TRAP 0x1 ;  /* 0x000000040000795c */ /* 0x000fe20000300000 */
.L_x_8575:
[----:B------:R-:W-:Y:S01]  /*28b90*/  IMAD R3, R24, 0x8, R7 ;  /* 0x0000000818037824 */ /* 0x000fe200078e0207 */
[----:B------:R-:W-:-:S04]  /*28ba0*/  SHF.L.U32 R2, R2, 0x1f, RZ ;  /* 0x0000001f02027819 */ /* 0x000fc800000006ff */
[----:B------:R-:W2:Y:S02]  /*28bb0*/  SYNCS.PHASECHK.TRANS64.TRYWAIT P1, [R3+URZ+0x28840], R2 ;  /* 0x02884002030075a7 */ /* 0x000ea4000802017f */
[----:B--2---:R-:W-:Y:S05]  /*28bc0*/  @!P1 BRA `(.L_x_8576) ;  /* 0x0000007400089947 */ /* 0x004fea0003800000 */
.L_x_8858:
[----:B------:R-:W-:Y:S05]  /*28bd0*/  @!P0 BRA `(.L_x_8577) ;  /* 0x0000000000048947 */ /* 0x000fea0003800000 */
[----:B------:R-:W-:Y:S01]  /*28be0*/  BPT.TRAP 0x1 ;  /* 0x000000040000795c */ /* 0x000fe20000300000 */
.L_x_8577:
[----:B------:R-:W3:Y:S02]  /*28bf0*/  SYNCS.PHASECHK.TRANS64.TRYWAIT P1, [R5+URZ+0x28860], R0 ;  /* 0x02886000050075a7 */ /* 0x000ee4000802017f */
[----:B---3--:R-:W-:Y:S05]  /*28c00*/  @!P1 BRA `(.L_x_8578) ;  /* 0x00000074000c9947 */ /* 0x008fea0003800000 */
.L_x_8859:
[----:B------:R-:W-:Y:S05]  /*28c10*/  @!P0 BRA `(.L_x_8579) ;  /* 0x0000000000048947 */ /* 0x000fea0003800000 */
[----:B------:R-:W-:Y:S01]  /*28c20*/  BPT.TRAP 0x1 ;  /* 0x000000040000795c */ /* 0x000fe20000300000 */
.L_x_8579:
[----:B----4-:R4:W0:Y:S02]  /*28c30*/  SYNCS.PHASECHK.TRANS64.TRYWAIT P0, [R3+URZ+0x28860], R2 ;  /* 0x02886002030075a7 */ /* 0x010824000800017f */
[----:B0-----:R-:W-:Y:S05]  /*28c40*/  @!P0 NANOSLEEP.SYNCS 0x989680 ;  /* 0x009896800000895d */ /* 0x001fea0003900000 */
[----:B------:R-:W0:Y:S02]  /*28c50*/  @!P0 SYNCS.PHASECHK.TRANS64 P0, [R3+URZ+0x28860], R2 ;  /* 0x02886002030085a7 */ /* 0x000e24000800007f */
[----:B0-----:R-:W-:Y:S05]  /*28c60*/  @!P0 BRA `(.L_x_8579) ;  /* 0xfffffffc00f08947 */ /* 0x001fea000383ffff */
.L_x_8142:
[----:B------:R-:W-:Y:S05]  /*28c70*/  BSYNC B9 ;  /* 0x0000000000097941 */ /* 0x000fea0003800000 */
.L_x_8139:
[----:B------:R-:W-:Y:S05]  /*28c80*/  EXIT ;  /* 0x000000000000794d */ /* 0x000fea0003800000 */
.L_x_8174:
[----:B0-----:R0:W1:Y:S02]  /*28c90*/  SYNCS.PHASECHK.TRANS64.TRYWAIT P6, [R89+URZ+0x28890], R100 ;  /* 0x02889064590075a7 */ /* 0x00106400080c017f */
[----:B-1----:R-:W-:Y:S05]  /*28ca0*/  @!P6 NANOSLEEP.SYNCS 0x989680 ;  /* 0x009896800000e95d */ /* 0x002fea0003900000 */
[----:B------:R-:W1:Y:S02]  /*28cb0*/  @!P6 SYNCS.PHASECHK.TRANS64 P6, [R89+URZ+0x28890], R100 ;  /* 0x028890645900e5a7 */ /* 0x000e6400080c007f */
[----:B-1----:R-:W-:Y:S05]  /*28cc0*/  @!P6 BRA `(.L_x_8174) ;  /* 0xfffffffc00f0e947 */ /* 0x002fea000383ffff */
[----:B------:R-:W-:Y:S05]  /*28cd0*/  BRA `(.L_x_8580) ;  /* 0xfffffda800cc7947 */ /* 0x000fea000383ffff */
.L_x_8175:
        /* <DEDUP_REMOVED lines=8> */
.L_x_8582:
[----:B------:R-:W-:Y:S05]  /*28d60*/  BSYNC B1 ;  /* 0x0000000000017941 */ /* 0x000fea0003800000 */
.L_x_8581:
        /* <DEDUP_REMOVED lines=8> */
.L_x_8583:
[----:B------:R-:W-:Y:S01]  /*28df0*/  IMAD.MOV.U32 R103, RZ, RZ, R14 ;  /* 0x000000ffff677224 */ /* 0x000fe200078e000e */
[----:B------:R-:W-:Y:S06]  /*28e00*/  BRA `(.L_x_8584) ;  /* 0xfffffda800947947 */ /* 0x000fec000383ffff */
.L_x_8184:
        /* <DEDUP_REMOVED lines=8> */
.L_x_8586:
[----:B------:R-:W-:Y:S05]  /*28e90*/  BSYNC B1 ;  /* 0x0000000000017941 */ /* 0x000fea0003800000 */
.L_x_8585:
        /* <DEDUP_REMOVED lines=8> */
.L_x_8587:
[----:B------:R-:W-:Y:S01]  /*28f20*/  IMAD.MOV.U32 R69, RZ, RZ, R14 ;  /* 0x000000ffff457224 */ /* 0x000fe200078e000e */
[----:B------:R-:W-:Y:S06]  /*28f30*/  BRA `(.L_x_8588) ;  /* 0xfffffdb000287947 */ /* 0x000fec000383ffff */
.L_x_8193:
        /* <DEDUP_REMOVED lines=8> */
.L_x_8590:
[----:B------:R-:W-:Y:S05]  /*28fc0*/  BSYNC B1 ;  /* 0x0000000000017941 */ /* 0x000fea0003800000 */
.L_x_8589:
        /* <DEDUP_REMOVED lines=8> */
.L_x_8591:
[----:B------:R-:W-:Y:S01]  /*29050*/  IMAD.MOV.U32 R61, RZ, RZ, R14 ;  /* 0x000000ffff3d7224 */ /* 0x000fe200078e000e */
[----:B------:R-:W-:Y:S06]  /*29060*/  BRA `(.L_x_8592) ;  /* 0xfffffdb400bc7947 */ /* 0x000fec000383ffff */
.L_x_8202:
        /* <DEDUP_REMOVED lines=8> */
.L_x_8594:
[----:B------:R-:W-:Y:S05]  /*290f0*/  BSYNC B1 ;  /* 0x0000000000017941 */ /* 0x000fea0003800000 */
.L_x_8593:
        /* <DEDUP_REMOVED lines=8> */
.L_x_8595:
[----:B------:R-:W-:Y:S01]  /*29180*/  IMAD.MOV.U32 R51, RZ, RZ, R14 ;  /* 0x000000ffff337224 */ /* 0x000fe200078e000e */
[----:B------:R-:W-:Y:S06]  /*29190*/  BRA `(.L_x_8596) ;  /* 0xfffffdbc004c7947 */ /* 0x000fec000383ffff */
.L_x_8214:
[----:B-1----:R1:W2:Y:S02]  /*291a0*/  SYNCS.PHASECHK.TRANS64.TRYWAIT P4, [R89+URZ+0x28890], R100 ;  /* 0x02889064590075a7 */ /* 0x0022a4000808017f */
[----:B--2---:R-:W-:Y:S05]  /*291b0*/  @!P4 NANOSLEEP.SYNCS 0x989680 ;  /* 0x009896800000c95d */ /* 0x004fea0003900000 */
[----:B------:R-:W2:Y:S02]  /*291c0*/  @!P4 SYNCS.PHASECHK.TRANS64 P4, [R89+URZ+0x28890], R100 ;  /* 0x028890645900c5a7 */ /* 0x000ea4000808007f */
[----:B--2---:R-:W-:Y:S05]  /*291d0*/  @!P4 BRA `(.L_x_8214) ;  /* 0xfffffffc00f0c947 */ /* 0x004fea000383ffff */
[----:B------:R-:W-:Y:S05]  /*291e0*/  BRA `(.L_x_8597) ;  /* 0xfffffdcc00847947 */ /* 0x000fea000383ffff */
.L_x_8215:
        /* <DEDUP_REMOVED lines=8> */
.L_x_8599:
[----:B------:R-:W-:Y:S05]  /*29270*/  BSYNC B1 ;  /* 0x0000000000017941 */ /* 0x000fea0003800000 */
.L_x_8598:
        /* <DEDUP_REMOVED lines=8> */
.L_x_8600:
[----:B------:R-:W-:Y:S01]  /*29300*/  IMAD.MOV.U32 R104, RZ, RZ, R14 ;  /* 0x000000ffff687224 */ /* 0x000fe200078e000e */
[----:B------:R-:W-:Y:S06]  /*29310*/  BRA `(.L_x_8601) ;  /* 0xfffffdcc00507947 */ /* 0x000fec000383ffff */
.L_x_8220:
[----:B------:R-:W-:Y:S01]  /*29320*/  BSSY B1, `(.L_x_8602) ;  /* 0x0000008000017945 */ /* 0x000fe20003800000 */
[----:B---3--:R-:W-:Y:S02]  /*29330*/  IMAD.MOV.U32 R13, RZ, RZ, R101 ;  /* 0x000000ffff0d7224 */ /* 0x008fe400078e0065 */
[----:B------:R-:W-:Y:S02]  /*29340*/  IMAD.MOV.U32 R12, RZ, RZ, 0x1 ;  /* 0x00000001ff0c7424 */ /* 0x000fe400078e00ff */
[----:B--2---:R-:W-:Y:S02]  /*29350*/  IMAD.MOV.U32 R11, RZ, RZ, 0x181f ;  /* 0x0000181fff0b7424 */ /* 0x004fe400078e00ff */
[----:B------:R-:W-:-:S07]  /*29360*/  IMAD.MOV.U32 R15, RZ, RZ, -0x1 ;  /* 0xffffffffff0f7424 */ /* 0x000fce00078e00ff */
[----:B01----:R-:W-:Y:S05]  /*29370*/  WARPSYNC.COLLECTIVE R15, `(.L_x_8603) ;  /* 0x000000000f087348 */ /* 0x003fea0003c00000 */
[----:B------:R2:W3:Y:S02]  /*29380*/  SHFL.IDX P6, R14, R13, R12, R11 ;  /* 0x0000000c0d0e7389 */ /* 0x0004e400000c000b */
[----:B0123--:R-:W-:Y:S01]  /*29390*/  ENDCOLLECTIVE ;  /* 0x000000000000791b */ /* 0x00ffe20003800000 */
.L_x_8603:
[----:B------:R-:W-:Y:S05]  /*293a0*/  BSYNC B1 ;  /* 0x0000000000017941 */ /* 0x000fea0003800000 */
.L_x_8602:
        /* <DEDUP_REMOVED lines=8> */
.L_x_8604:
[----:B------:R-:W-:Y:S01]  /*29430*/  IMAD.MOV.U32 R46, RZ, RZ, R14 ;  /* 0x000000ffff2e7224 */ /* 0x000fe200078e000e */
[----:B------:R-:W-:Y:S06]  /*29440*/  BRA `(.L_x_8605) ;  /* 0xfffffdd400047947 */ /* 0x000fec000383ffff */
.L_x_8225:
[----:B------:R-:W-:Y:S01]  /*29450*/  BSSY B1, `(.L_x_8606) ;  /* 0x0000008000017945 */ /* 0x000fe20003800000 */
[----:B--23--:R-:W-:Y:S02]  /*29460*/  IMAD.MOV.U32 R13, RZ, RZ, R101 ;  /* 0x000000ffff0d7224 */ /* 0x00cfe400078e0065 */
[----:B------:R-:W-:Y:S02]  /*29470*/  IMAD.MOV.U32 R12, RZ, RZ, 0x2 ;  /* 0x00000002ff0c7424 */ /* 0x000fe400078e00ff */
[----:B0-----:R-:W-:Y:S02]  /*29480*/  IMAD.MOV.U32 R11, RZ, RZ, 0x181f ;  /* 0x0000181fff0b7424 */ /* 0x001fe400078e00ff */
[----:B------:R-:W-:-:S07]  /*29490*/  IMAD.MOV.U32 R15, RZ, RZ, -0x1 ;  /* 0xffffffffff0f7424 */ /* 0x000fce00078e00ff */
[----:B-1--4-:R-:W-:Y:S05]  /*294a0*/  WARPSYNC.COLLECTIVE R15, `(.L_x_8607) ;  /* 0x000000000f087348 */ /* 0x012fea0003c00000 */
[----:B------:R0:W2:Y:S02]  /*294b0*/  SHFL.IDX P6, R14, R13, R12, R11 ;  /* 0x0000000c0d0e7389 */ /* 0x0000a400000c000b */
[----:B012-4-:R-:W-:Y:S01]  /*294c0*/  ENDCOLLECTIVE ;  /* 0x000000000000791b */ /* 0x017fe20003800000 */
.L_x_8607:
[----:B------:R-:W-:Y:S05]  /*294d0*/  BSYNC B1 ;  /* 0x0000000000017941 */ /* 0x000fea0003800000 */
.L_x_8606:
        /* <DEDUP_REMOVED lines=8> */
.L_x_8608:
[----:B------:R-:W-:Y:S01]  /*29560*/  IMAD.MOV.U32 R46, RZ, RZ, R14 ;  /* 0x000000ffff2e7224 */ /* 0x000fe200078e000e */
[----:B------:R-:W-:Y:S06]  /*29570*/  BRA `(.L_x_8609) ;  /* 0xfffffdd800c07947 */ /* 0x000fec000383ffff */
.L_x_8230:
        /* <DEDUP_REMOVED lines=8> */
.L_x_8611:
[----:B------:R-:W-:Y:S05]  /*29600*/  BSYNC B1 ;  /* 0x0000000000017941 */ /* 0x000fea0003800000 */
.L_x_8610:
        /* <DEDUP_REMOVED lines=8> */
.L_x_8612:
[----:B------:R-:W-:Y:S01]  /*29690*/  IMAD.MOV.U32 R106, RZ, RZ, R14 ;  /* 0x000000ffff6a7224 */ /* 0x000fe200078e000e */
[----:B------:R-:W-:Y:S06]  /*296a0*/  BRA `(.L_x_8613) ;  /* 0xfffffde000787947 */ /* 0x000fec000383ffff */
.L_x_8235:
[----:B0-----:R0:W1:Y:S02]  /*296b0*/  SYNCS.PHASECHK.TRANS64.TRYWAIT P3, [R89+URZ+0x28890], R100 ;  /* 0x02889064590075a7 */ /* 0x001064000806017f */
[----:B-1----:R-:W-:Y:S05]  /*296c0*/  @!P3 NANOSLEEP.SYNCS 0x989680 ;  /* 0x009896800000b95d */ /* 0x002fea0003900000 */
[----:B------:R-:W1:Y:S02]  /*296d0*/  @!P3 SYNCS.PHASECHK.TRANS64 P3, [R89+URZ+0x28890], R100 ;  /* 0x028890645900b5a7 */ /* 0x000e64000806007f */
[----:B-1----:R-:W-:Y:S05]  /*296e0*/  @!P3 BRA `(.L_x_8235) ;  /* 0xfffffffc00f0b947 */ /* 0x002fea000383ffff */
[----:B------:R-:W-:Y:S05]  /*296f0*/  BRA `(.L_x_8614) ;  /* 0xfffffde800847947 */ /* 0x000fea000383ffff */
.L_x_8236:
        /* <DEDUP_REMOVED lines=8> */
.L_x_8616:
[----:B------:R-:W-:Y:S05]  /*29780*/  BSYNC B1 ;  /* 0x0000000000017941 */ /* 0x000fea0003800000 */
.L_x_8615:
        /* <DEDUP_REMOVED lines=8> */
.L_x_8617:
[----:B------:R-:W-:Y:S05]  /*29810*/  BRA `(.L_x_8618) ;  /* 0xfffffde800a47947 */ /* 0x000fea000383ffff */
.L_x_8239:
[----:B------:R-:W-:Y:S01]  /*29820*/  BSSY B1, `(.L_x_8619) ;  /* 0x0000008000017945 */ /* 0x000fe20003800000 */
[----:B----4-:R-:W-:Y:S02]  /*29830*/  IMAD.MOV.U32 R13, RZ, RZ, R45 ;  /* 0x000000ffff0d7224 */ /* 0x010fe400078e002d */
[----:B------:R-:W-:Y:S02]  /*29840*/  IMAD.MOV.U32 R12, RZ, RZ, 0x1 ;  /* 0x00000001ff0c7424 */ /* 0x000fe400078e00ff */
[----:B------:R-:W-:Y:S02]  /*29850*/  IMAD.MOV.U32 R11, RZ, RZ, 0x181f ;  /* 0x0000181fff0b7424 */ /* 0x000fe400078e00ff */
[----:B------:R-:W-:-:S07]  /*29860*/  IMAD.MOV.U32 R15, RZ, RZ, -0x1 ;  /* 0xffffffffff0f7424 */ /* 0x000fce00078e00ff */
[----:B0123--:R-:W-:Y:S05]  /*29870*/  WARPSYNC.COLLECTIVE R15, `(.L_x_8620) ;  /* 0x000000000f087348 */ /* 0x00ffea0003c00000 */
[----:B---3--:R3:W4:Y:S02]  /*29880*/  SHFL.IDX P6, R14, R13, R12, R11 ;  /* 0x0000000c0d0e7389 */ /* 0x00872400000c000b */
[----:B01234-:R-:W-:Y:S01]  /*29890*/  ENDCOLLECTIVE ;  /* 0x000000000000791b */ /* 0x01ffe20003800000 */
.L_x_8620:
[----:B------:R-:W-:Y:S05]  /*298a0*/  BSYNC B1 ;  /* 0x0000000000017941 */ /* 0x000fea0003800000 */
.L_x_8619:
        /* <DEDUP_REMOVED lines=8> */
.L_x_8621:
[----:B------:R-:W-:Y:S05]  /*29930*/  BRA `(.L_x_8622) ;  /* 0xfffffde800a47947 */ /* 0x000fea000383ffff */
.L_x_8242:
[----:B------:R-:W-:Y:S01]  /*29940*/  BSSY B1, `(.L_x_8623) ;  /* 0x0000008000017945 */ /* 0x000fe20003800000 */
[----:B---3--:R-:W-:Y:S02]  /*29950*/  IMAD.MOV.U32 R13, RZ, RZ, R45 ;  /* 0x000000ffff0d7224 */ /* 0x008fe400078e002d */
[----:B------:R-:W-:Y:S02]  /*29960*/  IMAD.MOV.U32 R12, RZ, RZ, 0x2 ;  /* 0x00000002ff0c7424 */ /* 0x000fe400078e00ff */
[----:B------:R-:W-:Y:S02]  /*29970*/  IMAD.MOV.U32 R11, RZ, RZ, 0x181f ;  /* 0x0000181fff0b7424 */ /* 0x000fe400078e00ff */
[----:B------:R-:W-:-:S07]  /*29980*/  IMAD.MOV.U32 R15, RZ, RZ, -0x1 ;  /* 0xffffffffff0f7424 */ /* 0x000fce00078e00ff */
[----:B012-4-:R-:W-:Y:S05]  /*29990*/  WARPSYNC.COLLECTIVE R15, `(.L_x_8624) ;  /* 0x000000000f087348 */ /* 0x017fea0003c00000 */
[----:B------:R3:W0:Y:S02]  /*299a0*/  SHFL.IDX P6, R14, R13, R12, R11 ;  /* 0x0000000c0d0e7389 */ /* 0x00062400000c000b */
[----:B01234-:R-:W-:Y:S01]  /*299b0*/  ENDCOLLECTIVE ;  /* 0x000000000000791b */ /* 0x01ffe20003800000 */
.L_x_8624:
[----:B------:R-:W-:Y:S05]  /*299c0*/  BSYNC B1 ;  /* 0x0000000000017941 */ /* 0x000fea0003800000 */
.L_x_8623:
        /* <DEDUP_REMOVED lines=8> */
.L_x_8625:
[----:B------:R-:W-:Y:S05]  /*29a50*/  BRA `(.L_x_8626) ;  /* 0xfffffde800a87947 */ /* 0x000fea000383ffff */
.L_x_8245:
[----:B------:R-:W-:Y:S01]  /*29a60*/  BSSY B1, `(.L_x_8627) ;  /* 0x0000008000017945 */ /* 0x000fe20003800000 */
[----:B0-----:R-:W-:Y:S02]  /*29a70*/  IMAD.MOV.U32 R13, RZ, RZ, R45 ;  /* 0x000000ffff0d7224 */ /* 0x001fe400078e002d */
[----:B------:R-:W-:Y:S02]  /*29a80*/  IMAD.MOV.U32 R12, RZ, RZ, 0x3 ;  /* 0x00000003ff0c7424 */ /* 0x000fe400078e00ff */
[----:B------:R-:W-:Y:S02]  /*29a90*/  IMAD.MOV.U32 R11, RZ, RZ, 0x181f ;  /* 0x0000181fff0b7424 */ /* 0x000fe400078e00ff */
[----:B------:R-:W-:-:S07]  /*29aa0*/  IMAD.MOV.U32 R15, RZ, RZ, -0x1 ;  /* 0xffffffffff0f7424 */ /* 0x000fce00078e00ff */
[----:B-1234-:R-:W-:Y:S05]  /*29ab0*/  WARPSYNC.COLLECTIVE R15, `(.L_x_8628) ;  /* 0x000000000f087348 */ /* 0x01efea0003c00000 */
[----:B------:R0:W0:Y:S02]  /*29ac0*/  SHFL.IDX P6, R14, R13, R12, R11 ;  /* 0x0000000c0d0e7389 */ /* 0x00002400000c000b */
[----:B01234-:R-:W-:Y:S01]  /*29ad0*/  ENDCOLLECTIVE ;  /* 0x000000000000791b */ /* 0x01ffe20003800000 */
.L_x_8628:
[----:B------:R-:W-:Y:S05]  /*29ae0*/  BSYNC B1 ;  /* 0x0000000000017941 */ /* 0x000fea0003800000 */
.L_x_8627:
        /* <DEDUP_REMOVED lines=8> */
.L_x_8629:
[----:B------:R-:W-:Y:S05]  /*29b70*/  BRA `(.L_x_8630) ;  /* 0xfffffde800ac7947 */ /* 0x000fea000383ffff */
.L_x_8249:
[----:B------:R0:W0:Y:S02]  /*29b80*/  SYNCS.PHASECHK.TRANS64.TRYWAIT P4, [R89+URZ+0x288b0], R100 ;  /* 0x0288b064590075a7 */ /* 0x000024000808017f */
[----:B0-----:R-:W-:Y:S05]  /*29b90*/  @!P4 NANOSLEEP.SYNCS 0x989680 ;  /* 0x009896800000c95d */ /* 0x001fea0003900000 */
[----:B------:R-:W0:Y:S02]  /*29ba0*/  @!P4 SYNCS.PHASECHK.TRANS64 P4, [R89+URZ+0x288b0], R100 ;  /* 0x0288b0645900c5a7 */ /* 0x000e24000808007f */
[----:B0-----:R-:W-:Y:S05]  /*29bb0*/  @!P4 BRA `(.L_x_8249) ;  /* 0xfffffffc00f0c947 */ /* 0x001fea000383ffff */
[----:B------:R-:W-:Y:S05]  /*29bc0*/  BRA `(.L_x_8631) ;  /* 0xfffffdec00287947 */ /* 0x000fea000383ffff */
.L_x_8271:
[----:B--2---:R0:W5:Y:S01]  /*29bd0*/  LDL R13, [R1+0x34] ;  /* 0x00003400010d7983 */ /* 0x0041620000100800 */
[----:B------:R-:W-:Y:S01]  /*29be0*/  BSSY B0, `(.L_x_8632) ;  /* 0x0000007000007945 */ /* 0x000fe20003800000 */
[----:B------:R-:W-:Y:S02]  /*29bf0*/  IMAD.MOV.U32 R12, RZ, RZ, RZ ;  /* 0x000000ffff0c7224 */ /* 0x000fe400078e00ff */
[----:B------:R-:W-:Y:S02]  /*29c00*/  IMAD.MOV.U32 R11, RZ, RZ, 0x1f ;  /* 0x0000001fff0b7424 */ /* 0x000fe400078e00ff */
[----:B------:R-:W-:-:S07]  /*29c10*/  IMAD.MOV.U32 R15, RZ, RZ, -0x1 ;  /* 0xffffffffff0f7424 */ /* 0x000fce00078e00ff */
[----:B01--45:R-:W-:Y:S05]  /*29c20*/  WARPSYNC.COLLECTIVE R15, `(.L_x_8633) ;  /* 0x000000000f087348 */ /* 0x033fea0003c00000 */
[----:B-----5:R2:W3:Y:S02]  /*29c30*/  SHFL.IDX P6, R14, R13, R12, R11 ;  /* 0x0000000c0d0e7389 */ /* 0x0204e400000c000b */
[----:B01234-:R-:W-:Y:S01]  /*29c40*/  ENDCOLLECTIVE ;  /* 0x000000000000791b */ /* 0x01ffe20003800000 */
.L_x_8633:
[----:B------:R-:W-:Y:S05]  /*29c50*/  BSYNC B0 ;  /* 0x0000000000007941 */ /* 0x000fea0003800000 */
.L_x_8632:
[----:B------:R-:W-:Y:S01]  /*29c60*/  IMAD.MOV.U32 R199, RZ, RZ, R14 ;  /* 0x000000ffffc77224 */ /* 0x000fe200078e000e */
[----:B------:R-:W-:Y:S06]  /*29c70*/  BRA `(.L_x_8634) ;  /* 0xfffffdf800f47947 */ /* 0x000fec000383ffff */
.L_x_8283:
[----:B------:R-:W-:Y:S01]  /*29c80*/  BSSY B1, `(.L_x_8635) ;  /* 0x0000008000017945 */ /* 0x000fe20003800000 */
[----:B------:R-:W-:Y:S02]  /*29c90*/  IMAD.MOV.U32 R13, RZ, RZ, R6 ;  /* 0x000000ffff0d7224 */ /* 0x000fe400078e0006 */
[----:B------:R-:W-:Y:S02]  /*29ca0*/  IMAD.MOV.U32 R12, RZ, RZ, RZ ;  /* 0x000000ffff0c7224 */ /* 0x000fe400078e00ff */
[----:B------:R-:W-:Y:S02]  /*29cb0*/  IMAD.MOV.U32 R11, RZ, RZ, 0x181f ;  /* 0x0000181fff0b7424 */ /* 0x000fe400078e00ff */
[----:B------:R-:W-:-:S07]  /*29cc0*/  IMAD.MOV.U32 R15, RZ, RZ, -0x1 ;  /* 0xffffffffff0f7424 */ /* 0x000fce00078e00ff */
[----:B-1--4-:R-:W-:Y:S05]  /*29cd0*/  WARPSYNC.COLLECTIVE R15, `(.L_x_8636) ;  /* 0x000000000f087348 */ /* 0x012fea0003c00000 */
[----:B------:R0:W2:Y:S02]  /*29ce0*/  SHFL.IDX P6, R14, R13, R12, R11 ;  /* 0x0000000c0d0e7389 */ /* 0x0000a400000c000b */
[----:B012-4-:R-:W-:Y:S01]  /*29cf0*/  ENDCOLLECTIVE ;  /* 0x000000000000791b */ /* 0x017fe20003800000 */
.L_x_8636:
[----:B------:R-:W-:Y:S05]  /*29d00*/  BSYNC B1 ;  /* 0x0000000000017941 */ /* 0x000fea0003800000 */
.L_x_8635:
        /* <DEDUP_REMOVED lines=8> */
.L_x_8637:
[----:B------:R-:W-:Y:S02]  /*29d90*/  IMAD.MOV.U32 R13, RZ, RZ, R8 ;  /* 0x000000ffff0d7224 */ /* 0x000fe400078e0008 */
[----:B------:R-:W-:-:S07]  /*29da0*/  IMAD.MOV.U32 R3, RZ, RZ, R14 ;  /* 0x000000ffff037224 */ /* 0x000fce00078e000e */
[----:B------:R-:W-:Y:S05]  /*29db0*/  WARPSYNC.COLLECTIVE R15, `(.L_x_8638) ;  /* 0x000000000f087348 */ /* 0x000fea0003c00000 */
[----:B------:R0:W1:Y:S02]  /*29dc0*/  SHFL.IDX P6, R14, R13, R12, R11 ;  /* 0x0000000c0d0e7389 */ /* 0x00006400000c000b */
[----:B01----:R-:W-:Y:S01]  /*29dd0*/  ENDCOLLECTIVE ;  /* 0x000000000000791b */ /* 0x003fe20003800000 */
.L_x_8638:
[----:B------:R-:W-:Y:S02]  /*29de0*/  IMAD.MOV.U32 R13, RZ, RZ, R7 ;  /* 0x000000ffff0d7224 */ /* 0x000fe400078e0007 */
[----:B------:R-:W-:-:S07]  /*29df0*/  IMAD.MOV.U32 R4, RZ, RZ, R14 ;  /* 0x000000ffff047224 */ /* 0x000fce00078e000e */
[----:B------:R-:W-:Y:S05]  /*29e00*/  WARPSYNC.COLLECTIVE R15, `(.L_x_8639) ;  /* 0x000000000f087348 */ /* 0x000fea0003c00000 */
[----:B------:R0:W1:Y:S02]  /*29e10*/  SHFL.IDX P6, R14, R13, R12, R11 ;  /* 0x0000000c0d0e7389 */ /* 0x00006400000c000b */
[----:B01----:R-:W-:Y:S01]  /*29e20*/  ENDCOLLECTIVE ;  /* 0x000000000000791b */ /* 0x003fe20003800000 */
.L_x_8639:
[----:B------:R-:W-:Y:S05]  /*29e30*/  BRA `(.L_x_8640) ;  /* 0xfffffe0000587947 */ /* 0x000fea000383ffff */
.L_x_8286:
[----:B------:R-:W-:Y:S01]  /*29e40*/  BSSY B1, `(.L_x_8641) ;  /* 0x0000008000017945 */ /* 0x000fe20003800000 */
[----:B-1----:R-:W-:Y:S02]  /*29e50*/  IMAD.MOV.U32 R13, RZ, RZ, R6 ;  /* 0x000000ffff0d7224 */ /* 0x002fe400078e0006 */
[----:B------:R-:W-:Y:S02]  /*29e60*/  IMAD.MOV.U32 R12, RZ, RZ, 0x1 ;  /* 0x00000001ff0c7424 */ /* 0x000fe400078e00ff */
[----:B------:R-:W-:Y:S02]  /*29e70*/  IMAD.MOV.U32 R11, RZ, RZ, 0x181f ;  /* 0x0000181fff0b7424 */ /* 0x000fe400078e00ff */
[----:B------:R-:W-:-:S07]  /*29e80*/  IMAD.MOV.U32 R15, RZ, RZ, -0x1 ;  /* 0xffffffffff0f7424 */ /* 0x000fce00078e00ff */
[----:B----4-:R-:W-:Y:S05]  /*29e90*/  WARPSYNC.COLLECTIVE R15, `(.L_x_8642) ;  /* 0x000000000f087348 */ /* 0x010fea0003c00000 */
[----:B------:R0:W1:Y:S02]  /*29ea0*/  SHFL.IDX P6, R14, R13, R12, R11 ;  /* 0x0000000c0d0e7389 */ /* 0x00006400000c000b */
[----:B01--4-:R-:W-:Y:S01]  /*29eb0*/  ENDCOLLECTIVE ;  /* 0x000000000000791b */ /* 0x013fe20003800000 */
.L_x_8642:
[----:B------:R-:W-:Y:S05]  /*29ec0*/  BSYNC B1 ;  /* 0x0000000000017941 */ /* 0x000fea0003800000 */
.L_x_8641:
        /* <DEDUP_REMOVED lines=8> */
.L_x_8643:
[----:B------:R-:W-:Y:S02]  /*29f50*/  IMAD.MOV.U32 R13, RZ, RZ, R8 ;  /* 0x000000ffff0d7224 */ /* 0x000fe400078e0008 */
[----:B------:R-:W-:-:S07]  /*29f60*/  IMAD.MOV.U32 R3, RZ, RZ, R14 ;  /* 0x000000ffff037224 */ /* 0x000fce00078e000e */
[----:B------:R-:W-:Y:S05]  /*29f70*/  WARPSYNC.COLLECTIVE R15, `(.L_x_8644) ;  /* 0x000000000f087348 */ /* 0x000fea0003c00000 */
[----:B------:R0:W1:Y:S02]  /*29f80*/  SHFL.IDX P6, R14, R13, R12, R11 ;  /* 0x0000000c0d0e7389 */ /* 0x00006400000c000b */
[----:B01----:R-:W-:Y:S01]  /*29f90*/  ENDCOLLECTIVE ;  /* 0x000000000000791b */ /* 0x003fe20003800000 */
.L_x_8644:
[----:B------:R-:W-:Y:S02]  /*29fa0*/  IMAD.MOV.U32 R13, RZ, RZ, R7 ;  /* 0x000000ffff0d7224 */ /* 0x000fe400078e0007 */
[----:B------:R-:W-:-:S07]  /*29fb0*/  IMAD.MOV.U32 R4, RZ, RZ, R14 ;  /* 0x000000ffff047224 */ /* 0x000fce00078e000e */
[----:B------:R-:W-:Y:S05]  /*29fc0*/  WARPSYNC.COLLECTIVE R15, `(.L_x_8645) ;  /* 0x000000000f087348 */ /* 0x000fea0003c00000 */
[----:B------:R0:W1:Y:S02]  /*29fd0*/  SHFL.IDX P6, R14, R13, R12, R11 ;  /* 0x0000000c0d0e7389 */ /* 0x00006400000c000b */
[----:B01----:R-:W-:Y:S01]  /*29fe0*/  ENDCOLLECTIVE ;  /* 0x000000000000791b */ /* 0x003fe20003800000 */
.L_x_8645:
[----:B------:R-:W-:Y:S05]  /*29ff0*/  BRA `(.L_x_8646) ;  /* 0xfffffe0000c47947 */ /* 0x000fea000383ffff */
.L_x_8289:
        /* <DEDUP_REMOVED lines=8> */
.L_x_8648:
[----:B------:R-:W-:Y:S05]  /*2a080*/  BSYNC B1 ;  /* 0x0000000000017941 */ /* 0x000fea0003800000 */
.L_x_8647:
        /* <DEDUP_REMOVED lines=8> */
.L_x_8649:
[----:B------:R-:W-:Y:S02]  /*2a110*/  IMAD.MOV.U32 R13, RZ, RZ, R8 ;  /* 0x000000ffff0d7224 */ /* 0x000fe400078e0008 */
[----:B------:R-:W-:-:S07]  /*2a120*/  IMAD.MOV.U32 R3, RZ, RZ, R14 ;  /* 0x000000ffff037224 */ /* 0x000fce00078e000e */
[----:B------:R-:W-:Y:S05]  /*2a130*/  WARPSYNC.COLLECTIVE R15, `(.L_x_8650) ;  /* 0x000000000f087348 */ /* 0x000fea0003c00000 */
[----:B------:R0:W1:Y:S02]  /*2a140*/  SHFL.IDX P6, R14, R13, R12, R11 ;  /* 0x0000000c0d0e7389 */ /* 0x00006400000c000b */
[----:B01----:R-:W-:Y:S01]  /*2a150*/  ENDCOLLECTIVE ;  /* 0x000000000000791b */ /* 0x003fe20003800000 */
.L_x_8650:
[----:B------:R-:W-:Y:S02]  /*2a160*/  IMAD.MOV.U32 R13, RZ, RZ, R7 ;  /* 0x000000ffff0d7224 */ /* 0x000fe400078e0007 */
[----:B------:R-:W-:-:S07]  /*2a170*/  IMAD.MOV.U32 R4, RZ, RZ, R14 ;  /* 0x000000ffff047224 */ /* 0x000fce00078e000e */
[----:B------:R-:W-:Y:S05]  /*2a180*/  WARPSYNC.COLLECTIVE R15, `(.L_x_8651) ;  /* 0x000000000f087348 */ /* 0x000fea0003c00000 */
[----:B------:R0:W1:Y:S02]  /*2a190*/  SHFL.IDX P6, R14, R13, R12, R11 ;  /* 0x0000000c0d0e7389 */ /* 0x00006400000c000b */
[----:B01----:R-:W-:Y:S01]  /*2a1a0*/  ENDCOLLECTIVE ;  /* 0x000000000000791b */ /* 0x003fe20003800000 */
.L_x_8651:
[----:B------:R-:W-:Y:S05]  /*2a1b0*/  BRA `(.L_x_8652) ;  /* 0xfffffe0400287947 */ /* 0x000fea000383ffff */
.L_x_8292:
        /* <DEDUP_REMOVED lines=8> */
.L_x_8654:
[----:B------:R-:W-:Y:S05]  /*2a240*/  BSYNC B1 ;  /* 0x0000000000017941 */ /* 0x000fea0003800000 */
.L_x_8653:
        /* <DEDUP_REMOVED lines=8> */
.L_x_8655:
[----:B------:R-:W-:Y:S02]  /*2a2d0*/  IMAD.MOV.U32 R13, RZ, RZ, R8 ;  /* 0x000000ffff0d7224 */ /* 0x000fe400078e0008 */
[----:B------:R-:W-:-:S07]  /*2a2e0*/  IMAD.MOV.U32 R3, RZ, RZ, R14 ;  /* 0x000000ffff037224 */ /* 0x000fce00078e000e */
[----:B------:R-:W-:Y:S05]  /*2a2f0*/  WARPSYNC.COLLECTIVE R15, `(.L_x_8656) ;  /* 0x000000000f087348 */ /* 0x000fea0003c00000 */
[----:B------:R0:W1:Y:S02]  /*2a300*/  SHFL.IDX P6, R14, R13, R12, R11 ;  /* 0x0000000c0d0e7389 */ /* 0x00006400000c000b */
[----:B01----:R-:W-:Y:S01]  /*2a310*/  ENDCOLLECTIVE ;  /* 0x000000000000791b */ /* 0x003fe20003800000 */
.L_x_8656:
[----:B------:R-:W-:Y:S02]  /*2a320*/  IMAD.MOV.U32 R13, RZ, RZ, R7 ;  /* 0x000000ffff0d7224 */ /* 0x000fe400078e0007 */
[----:B------:R-:W-:-:S07]  /*2a330*/  IMAD.MOV.U32 R4, RZ, RZ, R14 ;  /* 0x000000ffff047224 */ /* 0x000fce00078e000e */
[----:B------:R-:W-:Y:S05]  /*2a340*/  WARPSYNC.COLLECTIVE R15, `(.L_x_8657) ;  /* 0x000000000f087348 */ /* 0x000fea0003c00000 */
[----:B------:R0:W1:Y:S02]  /*2a350*/  SHFL.IDX P6, R14, R13, R12, R11 ;  /* 0x0000000c0d0e7389 */ /* 0x00006400000c000b */
[----:B01----:R-:W-:Y:S01]  /*2a360*/  ENDCOLLECTIVE ;  /* 0x000000000000791b */ /* 0x003fe20003800000 */
.L_x_8657:
[----:B------:R-:W-:Y:S05]  /*2a370*/  BRA `(.L_x_8658) ;  /* 0xfffffe0400947947 */ /* 0x000fea000383ffff */
.L_x_8296:
[----:B0-----:R0:W1:Y:S02]  /*2a380*/  SYNCS.PHASECHK.TRANS64.TRYWAIT P0, [R18+URZ+0x28800], R5 ;  /* 0x02880005120075a7 */ /* 0x001064000800017f */
[----:B-1----:R-:W-:Y:S05]  /*2a390*/  @!P0 NANOSLEEP.SYNCS 0x989680 ;  /* 0x009896800000895d */ /* 0x002fea0003900000 */
[----:B------:R-:W1:Y:S02]  /*2a3a0*/  @!P0 SYNCS.PHASECHK.TRANS64 P0, [R18+URZ+0x28800], R5 ;  /* 0x02880005120085a7 */ /* 0x000e64000800007f */
[----:B-1----:R-:W-:Y:S05]  /*2a3b0*/  @!P0 BRA `(.L_x_8296) ;  /* 0xfffffffc00f08947 */ /* 0x002fea000383ffff */
[----:B------:R-:W-:Y:S05]  /*2a3c0*/  BRA `(.L_x_8659) ;  /* 0xfffffe0800587947 */ /* 0x000fea000383ffff */
.L_x_8312:
[----:B------:R-:W0:Y:S01]  /*2a3d0*/  LDC R55, c[0x0][0x3f4] ;  /* 0x0000fd00ff377b82 */ /* 0x000e220000000800 */
[----:B------:R-:W-:Y:S01]  /*2a3e0*/  BSSY B1, `(.L_x_8660) ;  /* 0x0000008000017945 */ /* 0x000fe20003800000 */
[----:B--2---:R-:W-:Y:S02]  /*2a3f0*/  IMAD.MOV.U32 R13, RZ, RZ, R35 ;  /* 0x000000ffff0d7224 */ /* 0x004fe400078e0023 */
[----:B------:R-:W-:Y:S02]  /*2a400*/  IMAD.MOV.U32 R12, RZ, RZ, RZ ;  /* 0x000000ffff0c7224 */ /* 0x000fe400078e00ff */
[----:B------:R-:W-:Y:S02]  /*2a410*/  IMAD.MOV.U32 R11, RZ, RZ, 0x181f ;  /* 0x0000181fff0b7424 */ /* 0x000fe400078e00ff */
[----:B------:R-:W-:-:S07]  /*2a420*/  IMAD.MOV.U32 R15, RZ, RZ, -0x1 ;  /* 0xffffffffff0f7424 */ /* 0x000fce00078e00ff */
[----:B01--4-:R-:W-:Y:S05]  /*2a430*/  WARPSYNC.COLLECTIVE R15, `(.L_x_8661) ;  /* 0x000000000f087348 */ /* 0x013fea0003c00000 */
[----:B------:R2:W3:Y:S02]  /*2a440*/  SHFL.IDX P6, R14, R13, R12, R11 ;  /* 0x0000000c0d0e7389 */ /* 0x0004e400000c000b */
[----:B01234-:R-:W-:Y:S01]  /*2a450*/  ENDCOLLECTIVE ;  /* 0x000000000000791b */ /* 0x01ffe20003800000 */
.L_x_8661:
[----:B------:R-:W-:Y:S05]  /*2a460*/  BSYNC B1 ;  /* 0x0000000000017941 */ /* 0x000fea0003800000 */
.L_x_8660:
[----:B------:R-:W-:Y:S01]  /*2a470*/  IMAD.MOV.U32 R13, RZ, RZ, R32 ;  /* 0x000000ffff0d7224 */ /* 0x000fe200078e0020 */
[----:B------:R-:W-:Y:S01]  /*2a480*/  ISETP.GE.AND P0, PT, R16, R55, PT ;  /* 0x000000371000720c */ /* 0x000fe20003f06270 */
[----:B------:R-:W-:Y:S02]  /*2a490*/  IMAD.MOV.U32 R12, RZ, RZ, RZ ;  /* 0x000000ffff0c7224 */ /* 0x000fe400078e00ff */
[----:B------:R-:W-:Y:S02]  /*2a4a0*/  IMAD.MOV.U32 R11, RZ, RZ, 0x181f ;  /* 0x0000181fff0b7424 */ /* 0x000fe400078e00ff */
[----:B------:R-:W-:Y:S02]  /*2a4b0*/  IMAD.MOV.U32 R15, RZ, RZ, -0x1 ;  /* 0xffffffffff0f7424 */ /* 0x000fe400078e00ff */
[----:B------:R-:W-:Y:S02]  /*2a4c0*/  IMAD.MOV.U32 R0, RZ, RZ, R14 ;  /* 0x000000ffff007224 */ /* 0x000fe400078e000e */
[----:B------:R-:W-:-:S07]  /*2a4d0*/  IMAD R3, R194, R5, RZ ;  /* 0x00000005c2037224 */ /* 0x000fce00078e02ff */
[----:B------:R-:W-:Y:S05]  /*2a4e0*/  WARPSYNC.COLLECTIVE R15, `(.L_x_8662) ;  /* 0x000000000f087348 */ /* 0x000fea0003c00000 */
[----:B------:R0:W1:Y:S02]  /*2a4f0*/  SHFL.IDX P6, R14, R13, R12, R11 ;  /* 0x0000000c0d0e7389 */ /* 0x00006400000c000b */
[----:B01----:R-:W-:Y:S01]  /*2a500*/  ENDCOLLECTIVE ;  /* 0x000000000000791b */ /* 0x003fe20003800000 */
.L_x_8662:
[----:B------:R-:W-:Y:S01]  /*2a510*/  ISETP.GE.OR P1, PT, R56, R3, P0 ;  /* 0x000000033800720c */ /* 0x000fe20000726670 */
[----:B------:R-:W-:-:S12]  /*2a520*/  IMAD.MOV.U32 R13, RZ, RZ, R33 ;  /* 0x000000ffff0d7224 */ /* 0x000fd800078e0021 */
[C---:B------:R-:W-:Y:S01]  /*2a530*/  @!P1 IMAD.SHL.U32 R21, R16.reuse, 0x2, RZ ;  /* 0x0000000210159824 */ /* 0x040fe200078e00ff */
[----:B------:R-:W-:Y:S01]  /*2a540*/  @!P1 SHF.L.U64.HI R6, R16, 0x1, R17 ;  /* 0x0000000110069819 */ /* 0x000fe20000010211 */
[----:B------:R-:W-:-:S07]  /*2a550*/  IMAD.MOV.U32 R4, RZ, RZ, R14 ;  /* 0x000000ffff047224 */ /* 0x000fce00078e000e */
[----:B------:R-:W-:Y:S05]  /*2a560*/  WARPSYNC.COLLECTIVE R15, `(.L_x_8663) ;  /* 0x000000000f087348 */ /* 0x000fea0003c00000 */
[----:B------:R0:W1:Y:S02]  /*2a570*/  SHFL.IDX P6, R14, R13, R12, R11 ;  /* 0x0000000c0d0e7389 */ /* 0x00006400000c000b */
[----:B01----:R-:W-:Y:S01]  /*2a580*/  ENDCOLLECTIVE ;  /* 0x000000000000791b */ /* 0x003fe20003800000 */
.L_x_8663:
[----:B------:R-:W-:-:S05]  /*2a590*/  @!P1 IADD3 R4, P2, R4, R21, RZ ;  /* 0x0000001504049210 */ /* 0x000fca0007f5e0ff */
[----:B------:R-:W-:Y:S02]  /*2a5a0*/  @!P1 IMAD.X R7, R0, 0x1, R6, P2 ;  /* 0x0000000100079824 */ /* 0x000fe400010e0606 */
[----:B------:R-:W-:Y:S02]  /*2a5b0*/  @!P1 IMAD.MOV.U32 R8, RZ, RZ, R4 ;  /* 0x000000ffff089224 */ /* 0x000fe400078e0004 */
[----:B------:R-:W-:Y:S02]  /*2a5c0*/  @!P1 IMAD.MOV.U32 R9, RZ, RZ, R7 ;  /* 0x000000ffff099224 */ /* 0x000fe400078e0007 */
[----:B------:R-:W-:Y:S02]  /*2a5d0*/  IMAD.MOV.U32 R13, RZ, RZ, R34 ;  /* 0x000000ffff0d7224 */ /* 0x000fe400078e0022 */
[----:B------:R-:W-:-:S07]  /*2a5e0*/  IMAD.MOV.U32 R5, RZ, RZ, R14 ;  /* 0x000000ffff057224 */ /* 0x000fce00078e000e */
[----:B------:R-:W-:Y:S05]  /*2a5f0*/  WARPSYNC.COLLECTIVE R15, `(.L_x_8664) ;  /* 0x000000000f087348 */ /* 0x000fea0003c00000 */
[----:B------:R0:W1:Y:S02]  /*2a600*/  SHFL.IDX P6, R14, R13, R12, R11 ;  /* 0x0000000c0d0e7389 */ /* 0x00006400000c000b */
[----:B01----:R-:W-:Y:S01]  /*2a610*/  ENDCOLLECTIVE ;  /* 0x000000000000791b */ /* 0x003fe20003800000 */
.L_x_8664:
[----:B------:R-:W2:Y:S01]  /*2a620*/  @!P1 LD.E.128 R8, desc[UR54][R8.64] ;  /* 0x0000003608089980 */ /* 0x000ea2000c101d00 */
[----:B------:R-:W-:-:S05]  /*2a630*/  @!P1 IADD3 R14, P2, R14, R21, RZ ;  /* 0x000000150e0e9210 */ /* 0x000fca0007f5e0ff */
[----:B------:R-:W-:Y:S02]  /*2a640*/  @!P1 IMAD.X R5, R5, 0x1, R6, P2 ;  /* 0x0000000105059824 */ /* 0x000fe400010e0606 */
[----:B------:R-:W-:-:S06]  /*2a650*/  @!P1 IMAD.MOV.U32 R4, RZ, RZ, R14 ;  /* 0x000000ffff049224 */ /* 0x000fcc00078e000e */
[----:B------:R-:W5:Y:S01]  /*2a660*/  @!P1 LD.E.128 R4, desc[UR54][R4.64] ;  /* 0x0000003604049980 */ /* 0x000f62000c101d00 */
[----:B------:R-:W-:Y:S02]  /*2a670*/  CS2R R46, SRZ ;  /* 0x00000000002e7805 */ /* 0x000fe4000001ff00 */
[----:B------:R-:W-:Y:S01]  /*2a680*/  CS2R R50, SRZ ;  /* 0x0000000000327805 */ /* 0x000fe2000001ff00 */
[----:B------:R-:W-:Y:S01]  /*2a690*/  IMAD.MOV.U32 R13, RZ, RZ, R35 ;  /* 0x000000ffff0d7224 */ /* 0x000fe200078e0023 */
[----:B------:R-:W-:Y:S02]  /*2a6a0*/  CS2R R38, SRZ ;  /* 0x0000000000267805 */ /* 0x000fe4000001ff00 */
[----:B------:R-:W-:Y:S01]  /*2a6b0*/  CS2R R20, SRZ ;  /* 0x0000000000147805 */ /* 0x000fe2000001ff00 */
[----:B--2---:R-:W-:Y:S02]  /*2a6c0*/  @!P1 IMAD.MOV.U32 R47, RZ, RZ, R9 ;  /* 0x000000ffff2f9224 */ /* 0x004fe400078e0009 */
[----:B------:R-:W-:-:S02]  /*2a6d0*/  @!P1 IMAD.MOV.U32 R51, RZ, RZ, R11 ;  /* 0x000000ffff339224 */ /* 0x000fc400078e000b */
[----:B------:R-:W-:Y:S02]  /*2a6e0*/  IMAD.MOV.U32 R12, RZ, RZ, R47 ;  /* 0x000000ffff0c7224 */ /* 0x000fe400078e002f */
[----:B------:R-:W-:Y:S02]  /*2a6f0*/  IMAD.MOV.U32 R11, RZ, RZ, 0x181f ;  /* 0x0000181fff0b7424 */ /* 0x000fe400078e00ff */
[----:B------:R-:W-:Y:S01]  /*2a700*/  @!P1 IMAD.MOV.U32 R46, RZ, RZ, R8 ;  /* 0x000000ffff2e9224 */ /* 0x000fe200078e0008 */
[----:B------:R-:W-:Y:S01]  /*2a710*/  PRMT R78, R12, 0x7610, R78 ;  /* 0x000076100c4e7816 */ /* 0x000fe2000000004e */
[----:B------:R-:W-:Y:S02]  /*2a720*/  IMAD.MOV.U32 R12, RZ, RZ, 0x1 ;  /* 0x00000001ff0c7424 */ /* 0x000fe400078e00ff */
[----:B------:R-:W-:Y:S02]  /*2a730*/  IMAD.MOV.U32 R0, RZ, RZ, R46 ;  /* 0x000000ffff007224 */ /* 0x000fe400078e002e */
[----:B------:R-:W-:-:S07]  /*2a740*/  @!P1 IMAD.MOV.U32 R50, RZ, RZ, R10 ;  /* 0x000000ffff329224 */ /* 0x000fce00078e000a */
[----:B-----5:R-:W-:Y:S05]  /*2a750*/  WARPSYNC.COLLECTIVE R15, `(.L_x_8665) ;  /* 0x000000000f087348 */ /* 0x020fea0003c00000 */
[----:B------:R0:W1:Y:S02]  /*2a760*/  SHFL.IDX P6, R14, R13, R12, R11 ;  /* 0x0000000c0d0e7389 */ /* 0x00006400000c000b */
[----:B01---5:R-:W-:Y:S01]  /*2a770*/  ENDCOLLECTIVE ;  /* 0x000000000000791b */ /* 0x023fe20003800000 */
.L_x_8665:
[----:B------:R-:W-:Y:S01]  /*2a780*/  IMAD.MOV.U32 R24, RZ, RZ, R51 ;  /* 0x000000ffff187224 */ /* 0x000fe200078e0033 */
[----:B------:R-:W-:Y:S01]  /*2a790*/  PRMT R77, R0, 0x7610, R77 ;  /* 0x00007610004d7816 */ /* 0x000fe2000000004d */
[----:B------:R-:W-:-:S03]  /*2a7a0*/  IMAD.MOV.U32 R10, RZ, RZ, R50 ;  /* 0x000000ffff0a7224 */ /* 0x000fc600078e0032 */
[----:B------:R-:W-:Y:S02]  /*2a7b0*/  PRMT R52, R24, 0x7610, R52 ;  /* 0x0000761018347816 */ /* 0x000fe40000000034 */
[----:B------:R-:W-:Y:S01]  /*2a7c0*/  CS2R R24, SRZ ;  /* 0x0000000000187805 */ /* 0x000fe2000001ff00 */
[----:B------:R-:W-:Y:S01]  /*2a7d0*/  @!P1 IMAD.MOV.U32 R38, RZ, RZ, R4 ;  /* 0x000000ffff269224 */ /* 0x000fe200078e0004 */
[----:B------:R-:W-:Y:S01]  /*2a7e0*/  PRMT R37, R10, 0x7610, R37 ;  /* 0x000076100a257816 */ /* 0x000fe20000000025 */
[----:B------:R-:W-:Y:S02]  /*2a7f0*/  @!P1 IMAD.MOV.U32 R39, RZ, RZ, R5 ;  /* 0x000000ffff279224 */ /* 0x000fe400078e0005 */
[----:B------:R-:W-:Y:S02]  /*2a800*/  @!P1 IMAD.MOV.U32 R20, RZ, RZ, R6 ;  /* 0x000000ffff149224 */ /* 0x000fe400078e0006 */
[----:B------:R-:W-:Y:S02]  /*2a810*/  IMAD.MOV.U32 R13, RZ, RZ, R32 ;  /* 0x000000ffff0d7224 */ /* 0x000fe400078e0020 */
[----:B------:R-:W-:-:S02]  /*2a820*/  @!P1 IMAD.MOV.U32 R21, RZ, RZ, R7 ;  /* 0x000000ffff159224 */ /* 0x000fc400078e0007 */
[----:B------:R-:W-:Y:S02]  /*2a830*/  IMAD.MOV.U32 R4, RZ, RZ, R38 ;  /* 0x000000ffff047224 */ /* 0x000fe400078e0026 */
[----:B------:R-:W-:Y:S02]  /*2a840*/  IMAD.MOV.U32 R5, RZ, RZ, R39 ;  /* 0x000000ffff057224 */ /* 0x000fe400078e0027 */
[----:B------:R-:W-:Y:S01]  /*2a850*/  IMAD.MOV.U32 R6, RZ, RZ, R20 ;  /* 0x000000ffff067224 */ /* 0x000fe200078e0014 */
[----:B------:R-:W-:Y:S01]  /*2a860*/  PRMT R79, R4, 0x7610, R79 ;  /* 0x00007610044f7816 */ /* 0x000fe2000000004f */
[----:B------:R-:W-:Y:S01]  /*2a870*/  IMAD.MOV.U32 R0, RZ, RZ, R14 ;  /* 0x000000ffff007224 */ /* 0x000fe200078e000e */
[----:B------:R-:W-:-:S07]  /*2a880*/  PRMT R80, R5, 0x7610, R80 ;  /* 0x0000761005507816 */ /* 0x000fce0000000050 */
[----:B------:R-:W-:Y:S05]  /*2a890*/  WARPSYNC.COLLECTIVE R15, `(.L_x_8666) ;  /* 0x000000000f087348 */ /* 0x000fea0003c00000 */
[----:B------:R0:W1:Y:S02]  /*2a8a0*/  SHFL.IDX P6, R14, R13, R12, R11 ;  /* 0x0000000c0d0e7389 */ /* 0x00006400000c000b */
[----:B01----:R-:W-:Y:S01]  /*2a8b0*/  ENDCOLLECTIVE ;  /* 0x000000000000791b */ /* 0x003fe20003800000 */
.L_x_8666:
[----:B------:R-:W-:Y:S01]  /*2a8c0*/  IMAD.MOV.U32 R7, RZ, RZ, R21 ;  /* 0x000000ffff077224 */ /* 0x000fe200078e0015 */
[----:B------:R-:W-:-:S04]  /*2a8d0*/  PRMT R81, R6, 0x7610, R81 ;  /* 0x0000761006517816 */ /* 0x000fc80000000051 */
[----:B------:R-:W-:Y:S01]  /*2a8e0*/  PRMT R82, R7, 0x7610, R82 ;  /* 0x0000761007527816 */ /* 0x000fe20000000052 */
[----:B------:R-:W-:Y:S02]  /*2a8f0*/  IMAD.MOV.U32 R13, RZ, RZ, R33 ;  /* 0x000000ffff0d7224 */ /* 0x000fe400078e0021 */
[----:B------:R-:W-:-:S07]  /*2a900*/  IMAD.MOV.U32 R8, RZ, RZ, R14 ;  /* 0x000000ffff087224 */ /* 0x000fce00078e000e */
[----:B------:R-:W-:Y:S05]  /*2a910*/  WARPSYNC.COLLECTIVE R15, `(.L_x_8667) ;  /* 0x000000000f087348 */ /* 0x000fea0003c00000 */
[----:B------:R0:W1:Y:S02]  /*2a920*/  SHFL.IDX P6, R14, R13, R12, R11 ;  /* 0x0000000c0d0e7389 */ /* 0x00006400000c000b */
[----:B01----:R-:W-:Y:S01]  /*2a930*/  ENDCOLLECTIVE ;  /* 0x000000000000791b */ /* 0x003fe20003800000 */
.L_x_8667:
[----:B------:R-:W-:Y:S02]  /*2a940*/  IMAD.MOV.U32 R13, RZ, RZ, R34 ;  /* 0x000000ffff0d7224 */ /* 0x000fe400078e0022 */
[----:B------:R-:W-:-:S07]  /*2a950*/  IMAD.MOV.U32 R9, RZ, RZ, R14 ;  /* 0x000000ffff097224 */ /* 0x000fce00078e000e */
[----:B------:R-:W-:Y:S05]  /*2a960*/  WARPSYNC.COLLECTIVE R15, `(.L_x_8668) ;  /* 0x000000000f087348 */ /* 0x000fea0003c00000 */
[----:B------:R0:W1:Y:S02]  /*2a970*/  SHFL.IDX P6, R14, R13, R12, R11 ;  /* 0x0000000c0d0e7389 */ /* 0x00006400000c000b */
[----:B01----:R-:W-:Y:S01]  /*2a980*/  ENDCOLLECTIVE ;  /* 0x000000000000791b */ /* 0x003fe20003800000 */
.L_x_8668:
[----:B------:R-:W-:Y:S05]  /*2a990*/  BRA `(.L_x_8669) ;  /* 0xfffffe2000a07947 */ /* 0x000fea000383ffff */
.L_x_8315:
[----:B------:R-:W-:Y:S01]  /*2a9a0*/  BSSY B1, `(.L_x_8670) ;  /* 0x0000008000017945 */ /* 0x000fe20003800000 */
[----:B------:R-:W-:Y:S02]  /*2a9b0*/  IMAD.MOV.U32 R13, RZ, RZ, R35 ;  /* 0x000000ffff0d7224 */ /* 0x000fe400078e0023 */
[----:B------:R-:W-:Y:S02]  /*2a9c0*/  IMAD.MOV.U32 R12, RZ, RZ, 0x2 ;  /* 0x00000002ff0c7424 */ /* 0x000fe400078e00ff */
[----:B------:R-:W-:Y:S02]  /*2a9d0*/  IMAD.MOV.U32 R11, RZ, RZ, 0x181f ;  /* 0x0000181fff0b7424 */ /* 0x000fe400078e00ff */
[----:B0-----:R-:W-:-:S07]  /*2a9e0*/  IMAD.MOV.U32 R15, RZ, RZ, -0x1 ;  /* 0xffffffffff0f7424 */ /* 0x001fce00078e00ff */
[----:B----4-:R-:W-:Y:S05]  /*2a9f0*/  WARPSYNC.COLLECTIVE R15, `(.L_x_8671) ;  /* 0x000000000f087348 */ /* 0x010fea0003c00000 */
[----:B------:R0:W1:Y:S02]  /*2aa00*/  SHFL.IDX P6, R14, R13, R12, R11 ;  /* 0x0000000c0d0e7389 */ /* 0x00006400000c000b */
[----:B01--4-:R-:W-:Y:S01]  /*2aa10*/  ENDCOLLECTIVE ;  /* 0x000000000000791b */ /* 0x013fe20003800000 */
.L_x_8671:
[----:B------:R-:W-:Y:S05]  /*2aa20*/  BSYNC B1 ;  /* 0x0000000000017941 */ /* 0x000fea0003800000 */
.L_x_8670:
[----:B------:R-:W-:Y:S02]  /*2aa30*/  IMAD.MOV.U32 R13, RZ, RZ, R32 ;  /* 0x000000ffff0d7224 */ /* 0x000fe400078e0020 */
[----:B------:R-:W-:Y:S02]  /*2aa40*/  IMAD.MOV.U32 R12, RZ, RZ, 0x2 ;  /* 0x00000002ff0c7424 */ /* 0x000fe400078e00ff */
[----:B------:R-:W-:Y:S02]  /*2aa50*/  IMAD.MOV.U32 R11, RZ, RZ, 0x181f ;  /* 0x0000181fff0b7424 */ /* 0x000fe400078e00ff */
[----:B------:R-:W-:Y:S02]  /*2aa60*/  IMAD.MOV.U32 R15, RZ, RZ, -0x1 ;  /* 0xffffffffff0f7424 */ /* 0x000fe400078e00ff */
[----:B------:R-:W-:Y:S02]  /*2aa70*/  IMAD.MOV.U32 R0, RZ, RZ, R14 ;  /* 0x000000ffff007224 */ /* 0x000fe400078e000e */
[----:B------:R-:W-:-:S07]  /*2aa80*/  VIADD R10, R56, 0x40 ;  /* 0x00000040380a7836 */ /* 0x000fce0000000000 */
[----:B------:R-:W-:Y:S05]  /*2aa90*/  WARPSYNC.COLLECTIVE R15, `(.L_x_8672) ;  /* 0x000000000f087348 */ /* 0x000fea0003c00000 */
[----:B------:R0:W1:Y:S02]  /*2aaa0*/  SHFL.IDX P6, R14, R13, R12, R11 ;  /* 0x0000000c0d0e7389 */ /* 0x00006400000c000b */
[----:B01----:R-:W-:Y:S01]  /*2aab0*/  ENDCOLLECTIVE ;  /* 0x000000000000791b */ /* 0x003fe20003800000 */
.L_x_8672:
        /* <DEDUP_REMOVED lines=8> */
.L_x_8673:
[----:B------:R-:W-:-:S05]  /*2ab40*/  @!P1 IADD3 R8, P2, R8, R31, RZ ;  /* 0x0000001f08089210 */ /* 0x000fca0007f5e0ff */
[----:B------:R-:W-:Y:S02]  /*2ab50*/  @!P1 IMAD.X R9, R0, 0x1, R29, P2 ;  /* 0x0000000100099824 */ /* 0x000fe400010e061d */
[----:B------:R-:W-:Y:S02]  /*2ab60*/  IMAD.MOV.U32 R13, RZ, RZ, R34 ;  /* 0x000000ffff0d7224 */ /* 0x000fe400078e0022 */
[----:B------:R-:W-:-:S07]  /*2ab70*/  IMAD.MOV.U32 R28, RZ, RZ, R14 ;  /* 0x000000ffff1c7224 */ /* 0x000fce00078e000e */
[----:B------:R-:W-:Y:S05]  /*2ab80*/  WARPSYNC.COLLECTIVE R15, `(.L_x_8674) ;  /* 0x000000000f087348 */ /* 0x000fea0003c00000 */
[----:B------:R0:W1:Y:S02]  /*2ab90*/  SHFL.IDX P6, R14, R13, R12, R11 ;  /* 0x0000000c0d0e7389 */ /* 0x00006400000c000b */
[----:B01----:R-:W-:Y:S01]  /*2aba0*/  ENDCOLLECTIVE ;  /* 0x000000000000791b */ /* 0x003fe20003800000 */
.L_x_8674:
[----:B------:R-:W2:Y:S01]  /*2abb0*/  @!P1 LD.E.128 R8, desc[UR54][R8.64] ;  /* 0x0000003608089980 */ /* 0x000ea2000c101d00 */
[----:B------:R-:W-:-:S05]  /*2abc0*/  @!P1 IADD3 R14, P2, R14, R31, RZ ;  /* 0x0000001f0e0e9210 */ /* 0x000fca0007f5e0ff */
[----:B------:R-:W-:-:S04]  /*2abd0*/  @!P1 IMAD.X R29, R28, 0x1, R29, P2 ;  /* 0x000000011c1d9824 */ /* 0x000fc800010e061d */
[----:B------:R-:W-:-:S05]  /*2abe0*/  @!P1 IMAD.MOV.U32 R15, RZ, RZ, R29 ;  /* 0x000000ffff0f9224 */ /* 0x000fca00078e001d */
[----:B------:R0:W5:Y:S01]  /*2abf0*/  @!P1 LD.E.128 R28, desc[UR54][R14.64] ;  /* 0x000000360e1c9980 */ /* 0x000162000c101d00 */
[----:B------:R-:W-:Y:S02]  /*2ac00*/  CS2R R44, SRZ ;  /* 0x00000000002c7805 */ /* 0x000fe4000001ff00 */
[----:B------:R-:W-:Y:S01]  /*2ac10*/  CS2R R48, SRZ ;  /* 0x0000000000307805 */ /* 0x000fe2000001ff00 */
[----:B------:R-:W-:Y:S01]  /*2ac20*/  IMAD.MOV.U32 R13, RZ, RZ, R35 ;  /* 0x000000ffff0d7224 */ /* 0x000fe200078e0023 */
[----:B------:R-:W-:Y:S02]  /*2ac30*/  CS2R R40, SRZ ;  /* 0x0000000000287805 */ /* 0x000fe4000001ff00 */
[----:B------:R-:W-:Y:S01]  /*2ac40*/  CS2R R42, SRZ ;  /* 0x00000000002a7805 */ /* 0x000fe2000001ff00 */
[----:B0-----:R-:W-:Y:S02]  /*2ac50*/  IMAD.MOV.U32 R15, RZ, RZ, -0x1 ;  /* 0xffffffffff0f7424 */ /* 0x001fe400078e00ff */
[----:B--2---:R-:W-:-:S02]  /*2ac60*/  @!P1 IMAD.MOV.U32 R45, RZ, RZ, R9 ;  /* 0x000000ffff2d9224 */ /* 0x004fc400078e0009 */
[----:B------:R-:W-:Y:S02]  /*2ac70*/  @!P1 IMAD.MOV.U32 R49, RZ, RZ, R11 ;  /* 0x000000ffff319224 */ /* 0x000fe400078e000b */
[----:B------:R-:W-:Y:S02]  /*2ac80*/  IMAD.MOV.U32 R12, RZ, RZ, R45 ;  /* 0x000000ffff0c7224 */ /* 0x000fe400078e002d */
[----:B------:R-:W-:Y:S02]  /*2ac90*/  IMAD.MOV.U32 R11, RZ, RZ, 0x181f ;  /* 0x0000181fff0b7424 */ /* 0x000fe400078e00ff */
[----:B------:R-:W-:Y:S01]  /*2aca0*/  @!P1 IMAD.MOV.U32 R44, RZ, RZ, R8 ;  /* 0x000000ffff2c9224 */ /* 0x000fe200078e0008 */
[----:B------:R-:W-:Y:S01]  /*2acb0*/  PRMT R66, R12, 0x7610, R66 ;  /* 0x000076100c427816 */ /* 0x000fe20000000042 */
[----:B------:R-:W-:Y:S02]  /*2acc0*/  IMAD.MOV.U32 R12, RZ, RZ, 0x3 ;  /* 0x00000003ff0c7424 */ /* 0x000fe400078e00ff */
[----:B------:R-:W-:-:S02]  /*2acd0*/  IMAD.MOV.U32 R0, RZ, RZ, R44 ;  /* 0x000000ffff007224 */ /* 0x000fc400078e002c */
[----:B------:R-:W-:-:S07]  /*2ace0*/  @!P1 IMAD.MOV.U32 R48, RZ, RZ, R10 ;  /* 0x000000ffff309224 */ /* 0x000fce00078e000a */
[----:B-----5:R-:W-:Y:S05]  /*2acf0*/  WARPSYNC.COLLECTIVE R15, `(.L_x_8675) ;  /* 0x000000000f087348 */ /* 0x020fea0003c00000 */
[----:B------:R0:W1:Y:S02]  /*2ad00*/  SHFL.IDX P6, R14, R13, R12, R11 ;  /* 0x0000000c0d0e7389 */ /* 0x00006400000c000b */
[----:B01---5:R-:W-:Y:S01]  /*2ad10*/  ENDCOLLECTIVE ;  /* 0x000000000000791b */ /* 0x023fe20003800000 */
.L_x_8675:
[----:B------:R-:W-:Y:S01]  /*2ad20*/  IMAD.MOV.U32 R9, RZ, RZ, R49 ;  /* 0x000000ffff097224 */ /* 0x000fe200078e0031 */
[----:B------:R-:W-:Y:S01]  /*2ad30*/  PRMT R65, R0, 0x7610, R65 ;  /* 0x0000761000417816 */ /* 0x000fe20000000041 */
[----:B------:R-:W-:-:S03]  /*2ad40*/  IMAD.MOV.U32 R8, RZ, RZ, R48 ;  /* 0x000000ffff087224 */ /* 0x000fc600078e0030 */
[----:B------:R-:W-:Y:S02]  /*2ad50*/  PRMT R54, R9, 0x7610, R54 ;  /* 0x0000761009367816 */ /* 0x000fe40000000036 */
[----:B------:R-:W-:Y:S01]  /*2ad60*/  PRMT R53, R8, 0x7610, R53 ;  /* 0x0000761008357816 */ /* 0x000fe20000000035 */
[----:B------:R-:W-:Y:S02]  /*2ad70*/  @!P1 IMAD.MOV.U32 R40, RZ, RZ, R28 ;  /* 0x000000ffff289224 */ /* 0x000fe400078e001c */
        /* <DEDUP_REMOVED lines=13> */
.L_x_8676:
[----:B------:R-:W-:Y:S02]  /*2ae50*/  PRMT R74, R10, 0x7610, R74 ;  /* 0x000076100a4a7816 */ /* 0x000fe4000000004a */
[----:B------:R-:W-:Y:S01]  /*2ae60*/  CS2R R8, SRZ ;  /* 0x0000000000087805 */ /* 0x000fe2000001ff00 */
[----:B------:R-:W-:Y:S02]  /*2ae70*/  IMAD.MOV.U32 R13, RZ, RZ, R33 ;  /* 0x000000ffff0d7224 */ /* 0x000fe400078e0021 */
[----:B------:R-:W-:-:S07]  /*2ae80*/  IMAD.MOV.U32 R32, RZ, RZ, R14 ;  /* 0x000000ffff207224 */ /* 0x000fce00078e000e */
[----:B------:R-:W-:Y:S05]  /*2ae90*/  WARPSYNC.COLLECTIVE R15, `(.L_x_8677) ;  /* 0x000000000f087348 */ /* 0x000fea0003c00000 */
[----:B------:R0:W1:Y:S02]  /*2aea0*/  SHFL.IDX P6, R14, R13, R12, R11 ;  /* 0x0000000c0d0e7389 */ /* 0x00006400000c000b */
[----:B01----:R-:W-:Y:S01]  /*2aeb0*/  ENDCOLLECTIVE ;  /* 0x000000000000791b */ /* 0x003fe20003800000 */
.L_x_8677:
[----:B------:R-:W-:Y:S02]  /*2aec0*/  IMAD.MOV.U32 R13, RZ, RZ, R34 ;  /* 0x000000ffff0d7224 */ /* 0x000fe400078e0022 */
[----:B------:R-:W-:-:S07]  /*2aed0*/  IMAD.MOV.U32 R33, RZ, RZ, R14 ;  /* 0x000000ffff217224 */ /* 0x000fce00078e000e */
[----:B------:R-:W-:Y:S05]  /*2aee0*/  WARPSYNC.COLLECTIVE R15, `(.L_x_8678) ;  /* 0x000000000f087348 */ /* 0x000fea0003c00000 */
[----:B------:R0:W1:Y:S02]  /*2aef0*/  SHFL.IDX P6, R14, R13, R12, R11 ;  /* 0x0000000c0d0e7389 */ /* 0x00006400000c000b */
[----:B01----:R-:W-:Y:S01]  /*2af00*/  ENDCOLLECTIVE ;  /* 0x000000000000791b */ /* 0x003fe20003800000 */
.L_x_8678:
[----:B------:R-:W-:-:S05]  /*2af10*/  IMAD.MOV.U32 R11, RZ, RZ, R43 ;  /* 0x000000ffff0b7224 */ /* 0x000fca00078e002b */
[----:B------:R-:W-:Y:S01]  /*2af20*/  PRMT R75, R11, 0x7610, R75 ;  /* 0x000076100b4b7816 */ /* 0x000fe2000000004b */
[----:B------:R-:W-:Y:S01]  /*2af30*/  IMAD.MOV.U32 R34, RZ, RZ, R14 ;  /* 0x000000ffff227224 */ /* 0x000fe200078e000e */
[----:B------:R-:W-:Y:S06]  /*2af40*/  BRA `(.L_x_8679) ;  /* 0xfffffe20008c7947 */ /* 0x000fec000383ffff */
.L_x_8319:
[----:B0-----:R0:W1:Y:S02]  /*2af50*/  SYNCS.PHASECHK.TRANS64.TRYWAIT P4, [R18+URZ+0x28800], R29 ;  /* 0x0288001d120075a7 */ /* 0x001064000808017f */
[----:B-1----:R-:W-:Y:S05]  /*2af60*/  @!P4 NANOSLEEP.SYNCS 0x989680 ;  /* 0x009896800000c95d */ /* 0x002fea0003900000 */
[----:B------:R-:W1:Y:S02]  /*2af70*/  @!P4 SYNCS.PHASECHK.TRANS64 P4, [R18+URZ+0x28800], R29 ;  /* 0x0288001d1200c5a7 */ /* 0x000e64000808007f */
[----:B-1----:R-:W-:Y:S05]  /*2af80*/  @!P4 BRA `(.L_x_8319) ;  /* 0xfffffffc00f0c947 */ /* 0x002fea000383ffff */
[----:B------:R-:W-:Y:S05]  /*2af90*/  BRA `(.L_x_8680) ;  /* 0xfffffe2400407947 */ /* 0x000fea000383ffff */
.L_x_8329:
[----:B--2---:R2:W3:Y:S02]  /*2afa0*/  SYNCS.PHASECHK.TRANS64.TRYWAIT P1, [R90+URZ+0x28830], R3 ;  /* 0x028830035a0075a7 */ /* 0x0044e4000802017f */
[----:B---3--:R-:W-:Y:S05]  /*2afb0*/  @!P1 NANOSLEEP.SYNCS 0x989680 ;  /* 0x009896800000995d */ /* 0x008fea0003900000 */
[----:B------:R-:W3:Y:S02]  /*2afc0*/  @!P1 SYNCS.PHASECHK.TRANS64 P1, [R90+URZ+0x28830], R3 ;  /* 0x028830035a0095a7 */ /* 0x000ee4000802007f */
[----:B---3--:R-:W-:Y:S05]  /*2afd0*/  @!P1 BRA `(.L_x_8329) ;  /* 0xfffffffc00f09947 */ /* 0x008fea000383ffff */
[----:B------:R-:W-:Y:S05]  /*2afe0*/  BRA `(.L_x_8328) ;  /* 0xfffffe4000447947 */ /* 0x000fea000383ffff */
.L_x_8348:
[----:B-1----:R1:W2:Y:S02]  /*2aff0*/  SYNCS.PHASECHK.TRANS64.TRYWAIT P4, [R25+URZ+0x28830], R24 ;  /* 0x02883018190075a7 */ /* 0x0022a4000808017f */
[----:B--2---:R-:W-:Y:S05]  /*2b000*/  @!P4 NANOSLEEP.SYNCS 0x989680 ;  /* 0x009896800000c95d */ /* 0x004fea0003900000 */
[----:B------:R-:W2:Y:S02]  /*2b010*/  @!P4 SYNCS.PHASECHK.TRANS64 P4, [R25+URZ+0x28830], R24 ;  /* 0x028830181900c5a7 */ /* 0x000ea4000808007f */
[----:B--2---:R-:W-:Y:S05]  /*2b020*/  @!P4 BRA `(.L_x_8348) ;  /* 0xfffffffc00f0c947 */ /* 0x004fea000383ffff */
[----:B------:R-:W-:Y:S05]  /*2b030*/  BRA `(.L_x_8347) ;  /* 0xfffffe7c00447947 */ /* 0x000fea000383ffff */
.L_x_8352:
[----:B-1----:R1:W2:Y:S02]  /*2b040*/  SYNCS.PHASECHK.TRANS64.TRYWAIT P3, [R204+URZ+0x28850], R187 ;  /* 0x028850bbcc0075a7 */ /* 0x0022a4000806017f */
[----:B--2---:R-:W-:Y:S05]  /*2b050*/  @!P3 NANOSLEEP.SYNCS 0x989680 ;  /* 0x009896800000b95d */ /* 0x004fea0003900000 */
[----:B------:R-:W2:Y:S02]  /*2b060*/  @!P3 SYNCS.PHASECHK.TRANS64 P3, [R204+URZ+0x28850], R187 ;  /* 0x028850bbcc00b5a7 */ /* 0x000ea4000806007f */
[----:B--2---:R-:W-:Y:S05]  /*2b070*/  @!P3 BRA `(.L_x_8352) ;  /* 0xfffffffc00f0b947 */ /* 0x004fea000383ffff */
[----:B------:R-:W-:Y:S05]  /*2b080*/  BRA `(.L_x_8349) ;  /* 0xfffffe8000847947 */ /* 0x000fea000383ffff */
.L_x_8373:
[----:B-1----:R1:W2:Y:S02]  /*2b090*/  SYNCS.PHASECHK.TRANS64.TRYWAIT P2, [R25+URZ+0x28830], R24 ;  /* 0x02883018190075a7 */ /* 0x0022a4000804017f */
[----:B--2---:R-:W-:Y:S05]  /*2b0a0*/  @!P2 NANOSLEEP.SYNCS 0x989680 ;  /* 0x009896800000a95d */ /* 0x004fea0003900000 */
[----:B------:R-:W2:Y:S02]  /*2b0b0*/  @!P2 SYNCS.PHASECHK.TRANS64 P2, [R25+URZ+0x28830], R24 ;  /* 0x028830181900a5a7 */ /* 0x000ea4000804007f */
[----:B--2---:R-:W-:Y:S05]  /*2b0c0*/  @!P2 BRA `(.L_x_8373) ;  /* 0xfffffffc00f0a947 */ /* 0x004fea000383ffff */
[----:B------:R-:W-:Y:S05]  /*2b0d0*/  BRA `(.L_x_8372) ;  /* 0xfffffeb800ac7947 */ /* 0x000fea000383ffff */
.L_x_8377:
[----:B-1----:R1:W2:Y:S02]  /*2b0e0*/  SYNCS.PHASECHK.TRANS64.TRYWAIT P1, [R205+URZ+0x28850], R204 ;  /* 0x028850cccd0075a7 */ /* 0x0022a4000802017f */
[----:B--2---:R-:W-:Y:S05]  /*2b0f0*/  @!P1 NANOSLEEP.SYNCS 0x989680 ;  /* 0x009896800000995d */ /* 0x004fea0003900000 */
[----:B------:R-:W2:Y:S02]  /*2b100*/  @!P1 SYNCS.PHASECHK.TRANS64 P1, [R205+URZ+0x28850], R204 ;  /* 0x028850cccd0095a7 */ /* 0x000ea4000802007f */
[----:B--2---:R-:W-:Y:S05]  /*2b110*/  @!P1 BRA `(.L_x_8377) ;  /* 0xfffffffc00f09947 */ /* 0x004fea000383ffff */
[----:B------:R-:W-:Y:S05]  /*2b120*/  BRA `(.L_x_8374) ;  /* 0xfffffebc00f87947 */ /* 0x000fea000383ffff */
.L_x_8386:
[----:B-1----:R1:W2:Y:S02]  /*2b130*/  SYNCS.PHASECHK.TRANS64.TRYWAIT P2, [R25+URZ+0x28830], R24 ;  /* 0x02883018190075a7 */ /* 0x0022a4000804017f */
[----:B--2---:R-:W-:Y:S05]  /*2b140*/  @!P2 NANOSLEEP.SYNCS 0x989680 ;  /* 0x009896800000a95d */ /* 0x004fea0003900000 */
[----:B------:R-:W2:Y:S02]  /*2b150*/  @!P2 SYNCS.PHASECHK.TRANS64 P2, [R25+URZ+0x28830], R24 ;  /* 0x028830181900a5a7 */ /* 0x000ea4000804007f */
[----:B--2---:R-:W-:Y:S05]  /*2b160*/  @!P2 BRA `(.L_x_8386) ;  /* 0xfffffffc00f0a947 */ /* 0x004fea000383ffff */
[----:B------:R-:W-:Y:S05]  /*2b170*/  BRA `(.L_x_8385) ;  /* 0xfffffee400687947 */ /* 0x000fea000383ffff */
.L_x_8390:
[----:B-1----:R1:W2:Y:S02]  /*2b180*/  SYNCS.PHASECHK.TRANS64.TRYWAIT P1, [R205+URZ+0x28850], R204 ;  /* 0x028850cccd0075a7 */ /* 0x0022a4000802017f */
[----:B--2---:R-:W-:Y:S05]  /*2b190*/  @!P1 NANOSLEEP.SYNCS 0x989680 ;  /* 0x009896800000995d */ /* 0x004fea0003900000 */
[----:B------:R-:W2:Y:S02]  /*2b1a0*/  @!P1 SYNCS.PHASECHK.TRANS64 P1, [R205+URZ+0x28850], R204 ;  /* 0x028850cccd0095a7 */ /* 0x000ea4000802007f */
[----:B--2---:R-:W-:Y:S05]  /*2b1b0*/  @!P1 BRA `(.L_x_8390) ;  /* 0xfffffffc00f09947 */ /* 0x004fea000383ffff */
[----:B------:R-:W-:Y:S05]  /*2b1c0*/  BRA `(.L_x_8387) ;  /* 0xfffffee800b47947 */ /* 0x000fea000383ffff */
.L_x_8405:
[----:B-1----:R1:W2:Y:S02]  /*2b1d0*/  SYNCS.PHASECHK.TRANS64.TRYWAIT P1, [R11+URZ+0x28850], R0 ;  /* 0x028850000b0075a7 */ /* 0x0022a4000802017f */
[----:B--2---:R-:W-:Y:S05]  /*2b1e0*/  @!P1 NANOSLEEP.SYNCS 0x989680 ;  /* 0x009896800000995d */ /* 0x004fea0003900000 */
[----:B------:R-:W2:Y:S02]  /*2b1f0*/  @!P1 SYNCS.PHASECHK.TRANS64 P1, [R11+URZ+0x28850], R0 ;  /* 0x028850000b0095a7 */ /* 0x000ea4000802007f */
[----:B--2---:R-:W-:Y:S05]  /*2b200*/  @!P1 BRA `(.L_x_8405) ;  /* 0xfffffffc00f09947 */ /* 0x004fea000383ffff */
[----:B------:R-:W-:Y:S05]  /*2b210*/  BRA `(.L_x_8404) ;  /* 0xffffff2000107947 */ /* 0x000fea000383ffff */
.L_x_8411:
[----:B------:R-:W-:Y:S02]  /*2b220*/  IMAD.MOV.U32 R13, RZ, RZ, R8 ;  /* 0x000000ffff0d7224 */ /* 0x000fe400078e0008 */
[----:B------:R-:W-:Y:S02]  /*2b230*/  IMAD.MOV.U32 R12, RZ, RZ, RZ ;  /* 0x000000ffff0c7224 */ /* 0x000fe400078e00ff */
[----:B------:R-:W-:Y:S02]  /*2b240*/  IMAD.MOV.U32 R11, RZ, RZ, 0x181f ;  /* 0x0000181fff0b7424 */ /* 0x000fe400078e00ff */
[----:B------:R-:W-:-:S07]  /*2b250*/  IMAD.MOV.U32 R15, RZ, RZ, -0x1 ;  /* 0xffffffffff0f7424 */ /* 0x000fce00078e00ff */
[----:B-----5:R-:W-:Y:S05]  /*2b260*/  WARPSYNC.COLLECTIVE R15, `(.L_x_8681) ;  /* 0x000000000f087348 */ /* 0x020fea0003c00000 */
[----:B------:R0:W1:Y:S02]  /*2b270*/  SHFL.IDX P6, R14, R13, R12, R11 ;  /* 0x0000000c0d0e7389 */ /* 0x00006400000c000b */
[----:B01---5:R-:W-:Y:S01]  /*2b280*/  ENDCOLLECTIVE ;  /* 0x000000000000791b */ /* 0x023fe20003800000 */
.L_x_8681:
[----:B------:R-:W-:Y:S02]  /*2b290*/  IMAD.MOV.U32 R13, RZ, RZ, R0 ;  /* 0x000000ffff0d7224 */ /* 0x000fe400078e0000 */
[----:B------:R-:W-:-:S07]  /*2b2a0*/  IMAD.MOV.U32 R3, RZ, RZ, R14 ;  /* 0x000000ffff037224 */ /* 0x000fce00078e000e */
[----:B------:R-:W-:Y:S05]  /*2b2b0*/  WARPSYNC.COLLECTIVE R15, `(.L_x_8682) ;  /* 0x000000000f087348 */ /* 0x000fea0003c00000 */
[----:B------:R0:W1:Y:S02]  /*2b2c0*/  SHFL.IDX P6, R14, R13, R12, R11 ;  /* 0x0000000c0d0e7389 */ /* 0x00006400000c000b */
[----:B01----:R-:W-:Y:S01]  /*2b2d0*/  ENDCOLLECTIVE ;  /* 0x000000000000791b */ /* 0x003fe20003800000 */
.L_x_8682:
[----:B------:R-:W-:Y:S05]  /*2b2e0*/  BRA `(.L_x_8683) ;  /* 0xffffff3800f07947 */ /* 0x000fea000383ffff */
.L_x_8414:
        /* <DEDUP_REMOVED lines=8> */
.L_x_8685:
[----:B------:R-:W-:Y:S05]  /*2b370*/  BSYNC B1 ;  /* 0x0000000000017941 */ /* 0x000fea0003800000 */
.L_x_8684:
        /* <DEDUP_REMOVED lines=8> */
.L_x_8686:
[----:B------:R-:W-:Y:S05]  /*2b400*/  BRA `(.L_x_8687) ;  /* 0xffffff3800ec7947 */ /* 0x000fea000383ffff */
.L_x_8417:
        /* <DEDUP_REMOVED lines=8> */
.L_x_8689:
[----:B------:R-:W-:Y:S05]  /*2b490*/  BSYNC B1 ;  /* 0x0000000000017941 */ /* 0x000fea0003800000 */
.L_x_8688:
        /* <DEDUP_REMOVED lines=8> */
.L_x_8690:
[----:B------:R-:W-:Y:S05]  /*2b520*/  BRA `(.L_x_8691) ;  /* 0xffffff3800ec7947 */ /* 0x000fea000383ffff */
.L_x_8420:
        /* <DEDUP_REMOVED lines=8> */
.L_x_8693:
[----:B------:R-:W-:Y:S05]  /*2b5b0*/  BSYNC B1 ;  /* 0x0000000000017941 */ /* 0x000fea0003800000 */
.L_x_8692:
        /* <DEDUP_REMOVED lines=8> */
.L_x_8694:
[----:B------:R-:W-:Y:S05]  /*2b640*/  BRA `(.L_x_8695) ;  /* 0xffffff3800ec7947 */ /* 0x000fea000383ffff */
.L_x_8422:
[----:B------:R-:W-:Y:S02]  /*2b650*/  IMAD.MOV.U32 R13, RZ, RZ, R4 ;  /* 0x000000ffff0d7224 */ /* 0x000fe400078e0004 */
[----:B------:R-:W-:Y:S02]  /*2b660*/  IMAD.MOV.U32 R12, RZ, RZ, RZ ;  /* 0x000000ffff0c7224 */ /* 0x000fe400078e00ff */
[----:B------:R-:W-:Y:S02]  /*2b670*/  IMAD.MOV.U32 R11, RZ, RZ, 0x1c1f ;  /* 0x00001c1fff0b7424 */ /* 0x000fe400078e00ff */
[----:B------:R-:W-:-:S07]  /*2b680*/  IMAD.MOV.U32 R15, RZ, RZ, -0x1 ;  /* 0xffffffffff0f7424 */ /* 0x000fce00078e00ff */
[----:B------:R-:W-:Y:S05]  /*2b690*/  WARPSYNC.COLLECTIVE R15, `(.L_x_8696) ;  /* 0x000000000f087348 */ /* 0x000fea0003c00000 */
[----:B------:R0:W1:Y:S02]  /*2b6a0*/  SHFL.IDX P6, R14, R13, R12, R11 ;  /* 0x0000000c0d0e7389 */ /* 0x00006400000c000b */
[----:B01----:R-:W-:Y:S01]  /*2b6b0*/  ENDCOLLECTIVE ;  /* 0x000000000000791b */ /* 0x003fe20003800000 */
.L_x_8696:
[----:B------:R-:W-:Y:S02]  /*2b6c0*/  IMAD.MOV.U32 R13, RZ, RZ, R3 ;  /* 0x000000ffff0d7224 */ /* 0x000fe400078e0003 */
[----:B------:R-:W-:-:S07]  /*2b6d0*/  IMAD.MOV.U32 R0, RZ, RZ, R14 ;  /* 0x000000ffff007224 */ /* 0x000fce00078e000e */
[----:B------:R-:W-:Y:S05]  /*2b6e0*/  WARPSYNC.COLLECTIVE R15, `(.L_x_8697) ;  /* 0x000000000f087348 */ /* 0x000fea0003c00000 */
[----:B------:R0:W1:Y:S02]  /*2b6f0*/  SHFL.IDX P6, R14, R13, R12, R11 ;  /* 0x0000000c0d0e7389 */ /* 0x00006400000c000b */
[----:B01----:R-:W-:Y:S01]  /*2b700*/  ENDCOLLECTIVE ;  /* 0x000000000000791b */ /* 0x003fe20003800000 */
.L_x_8697:
[----:B------:R-:W-:Y:S05]  /*2b710*/  BRA `(.L_x_8698) ;  /* 0xffffff3c00ec7947 */ /* 0x000fea000383ffff */
.L_x_8425:
[----:B------:R-:W-:Y:S01]  /*2b720*/  BSSY B1, `(.L_x_8699) ;  /* 0x0000008000017945 */ /* 0x000fe20003800000 */
[----:B--2---:R-:W-:Y:S02]  /*2b730*/  IMAD.MOV.U32 R13, RZ, RZ, R4 ;  /* 0x000000ffff0d7224 */ /* 0x004fe400078e0004 */
[----:B------:R-:W-:Y:S02]  /*2b740*/  IMAD.MOV.U32 R12, RZ, RZ, 0x1 ;  /* 0x00000001ff0c7424 */ /* 0x000fe400078e00ff */
[----:B------:R-:W-:Y:S02]  /*2b750*/  IMAD.MOV.U32 R11, RZ, RZ, 0x1c1f ;  /* 0x00001c1fff0b7424 */ /* 0x000fe400078e00ff */
[----:B------:R-:W-:-:S07]  /*2b760*/  IMAD.MOV.U32 R15, RZ, RZ, -0x1 ;  /* 0xffffffffff0f7424 */ /* 0x000fce00078e00ff */
[----:B01----:R-:W-:Y:S05]  /*2b770*/  WARPSYNC.COLLECTIVE R15, `(.L_x_8700) ;  /* 0x000000000f087348 */ /* 0x003fea0003c00000 */
[----:B------:R2:W3:Y:S02]  /*2b780*/  SHFL.IDX P6, R14, R13, R12, R11 ;  /* 0x0000000c0d0e7389 */ /* 0x0004e400000c000b */
[----:B0123--:R-:W-:Y:S01]  /*2b790*/  ENDCOLLECTIVE ;  /* 0x000000000000791b */ /* 0x00ffe20003800000 */
.L_x_8700:
[----:B------:R-:W-:Y:S05]  /*2b7a0*/  BSYNC B1 ;  /* 0x0000000000017941 */ /* 0x000fea0003800000 */
.L_x_8699:
        /* <DEDUP_REMOVED lines=8> */
.L_x_8701:
[----:B------:R-:W-:Y:S05]  /*2b830*/  BRA `(.L_x_8702) ;  /* 0xffffff4000ec7947 */ /* 0x000fea000383ffff */
.L_x_8429:
[----:B------:R-:W-:Y:S02]  /*2b840*/  IMAD.MOV.U32 R13, RZ, RZ, R4 ;  /* 0x000000ffff0d7224 */ /* 0x000fe400078e0004 */
[----:B------:R-:W-:Y:S02]  /*2b850*/  IMAD.MOV.U32 R12, RZ, RZ, RZ ;  /* 0x000000ffff0c7224 */ /* 0x000fe400078e00ff */
[----:B------:R-:W-:Y:S02]  /*2b860*/  IMAD.MOV.U32 R11, RZ, RZ, 0x181f ;  /* 0x0000181fff0b7424 */ /* 0x000fe400078e00ff */
[----:B------:R-:W-:-:S07]  /*2b870*/  IMAD.MOV.U32 R15, RZ, RZ, -0x1 ;  /* 0xffffffffff0f7424 */ /* 0x000fce00078e00ff */
[----:B0--3--:R-:W-:Y:S05]  /*2b880*/  WARPSYNC.COLLECTIVE R15, `(.L_x_8703) ;  /* 0x000000000f087348 */ /* 0x009fea0003c00000 */
[----:B------:R1:W2:Y:S02]  /*2b890*/  SHFL.IDX P6, R14, R13, R12, R11 ;  /* 0x0000000c0d0e7389 */ /* 0x0002a400000c000b */
[----:B0123--:R-:W-:Y:S01]  /*2b8a0*/  ENDCOLLECTIVE ;  /* 0x000000000000791b */ /* 0x00ffe20003800000 */
.L_x_8703:
[----:B------:R-:W-:Y:S02]  /*2b8b0*/  IMAD.MOV.U32 R13, RZ, RZ, R0 ;  /* 0x000000ffff0d7224 */ /* 0x000fe400078e0000 */
[----:B------:R-:W-:-:S07]  /*2b8c0*/  IMAD.MOV.U32 R3, RZ, RZ, R14 ;  /* 0x000000ffff037224 */ /* 0x000fce00078e000e */
[----:B------:R-:W-:Y:S05]  /*2b8d0*/  WARPSYNC.COLLECTIVE R15, `(.L_x_8704) ;  /* 0x000000000f087348 */ /* 0x000fea0003c00000 */
[----:B------:R0:W1:Y:S02]  /*2b8e0*/  SHFL.IDX P6, R14, R13, R12, R11 ;  /* 0x0000000c0d0e7389 */ /* 0x00006400000c000b */
[----:B01----:R-:W-:Y:S01]  /*2b8f0*/  ENDCOLLECTIVE ;  /* 0x000000000000791b */ /* 0x003fe20003800000 */
.L_x_8704:
[----:B------:R-:W-:Y:S05]  /*2b900*/  BRA `(.L_x_8705) ;  /* 0xffffff4c00e87947 */ /* 0x000fea000383ffff */
.L_x_8432:
        /* <DEDUP_REMOVED lines=8> */
.L_x_8707:
[----:B------:R-:W-:Y:S05]  /*2b990*/  BSYNC B1 ;  /* 0x0000000000017941 */ /* 0x000fea0003800000 */
.L_x_8706:
        /* <DEDUP_REMOVED lines=8> */
.L_x_8708:
[----:B------:R-:W-:Y:S05]  /*2ba20*/  BRA `(.L_x_8709) ;  /* 0xffffff4c00e87947 */ /* 0x000fea000383ffff */
.L_x_8435:
        /* <DEDUP_REMOVED lines=8> */
.L_x_8711:
[----:B------:R-:W-:Y:S05]  /*2bab0*/  BSYNC B1 ;  /* 0x0000000000017941 */ /* 0x000fea0003800000 */
.L_x_8710:
        /* <DEDUP_REMOVED lines=8> */
.L_x_8712:
[----:B------:R-:W-:Y:S05]  /*2bb40*/  BRA `(.L_x_8713) ;  /* 0xffffff4c00e87947 */ /* 0x000fea000383ffff */
.L_x_8438:
        /* <DEDUP_REMOVED lines=8> */
.L_x_8715:
[----:B------:R-:W-:Y:S05]  /*2bbd0*/  BSYNC B1 ;  /* 0x0000000000017941 */ /* 0x000fea0003800000 */
.L_x_8714:
        /* <DEDUP_REMOVED lines=8> */
.L_x_8716:
[----:B------:R-:W-:Y:S05]  /*2bc60*/  BRA `(.L_x_8717) ;  /* 0xffffff4c00e87947 */ /* 0x000fea000383ffff */
.L_x_8465:
        /* <DEDUP_REMOVED lines=11> */
.L_x_8719:
[----:B------:R-:W-:Y:S05]  /*2bd20*/  BSYNC B1 ;  /* 0x0000000000017941 */ /* 0x000fea0003800000 */
.L_x_8718:
[----:B------:R-:W-:Y:S05]  /*2bd30*/  BRA `(.L_x_8720) ;  /* 0xffffff6c00887947 */ /* 0x000fea000383ffff */
.L_x_8467:
[----:B------:R-:W-:Y:S01]  /*2bd40*/  BSSY B1, `(.L_x_8721) ;  /* 0x0000006000017945 */ /* 0x000fe20003800000 */
[----:B------:R-:W-:-:S07]  /*2bd50*/  IMAD.MOV.U32 R15, RZ, RZ, -0x1 ;  /* 0xffffffffff0f7424 */ /* 0x000fce00078e00ff */
[----:B0-----:R-:W-:Y:S05]  /*2bd60*/  WARPSYNC.COLLECTIVE R15, `(.L_x_8722) ;  /* 0x000000000f0c7348 */ /* 0x001fea0003c00000 */
[----:B------:R-:W-:Y:S02]  /*2bd70*/  ELECT P6, UR62, PT ;  /* 0x00000000003e782f */ /* 0x000fe400038c0000 */
[----:B------:R-:W-:Y:S01]  /*2bd80*/  MOV R14, UR62 ;  /* 0x0000003e000e7c02 */ /* 0x000fe20008000f00 */
[----:B0-----:R-:W-:Y:S10]  /*2bd90*/  ENDCOLLECTIVE ;  /* 0x000000000000791b */ /* 0x001ff40003800000 */
.L_x_8722:
[----:B------:R-:W-:Y:S05]  /*2bda0*/  BSYNC B1 ;  /* 0x0000000000017941 */ /* 0x000fea0003800000 */
.L_x_8721:
[----:B------:R-:W-:Y:S05]  /*2bdb0*/  BRA `(.L_x_8466) ;  /* 0xffffff6c00807947 */ /* 0x000fea000383ffff */
.L_x_8469:
[----:B0-----:R0:W1:Y:S02]  /*2bdc0*/  SYNCS.PHASECHK.TRANS64.TRYWAIT P0, [R22+URZ+0x28820], R3 ;  /* 0x02882003160075a7 */ /* 0x001064000800017f */
[----:B-1----:R-:W-:Y:S05]  /*2bdd0*/  @!P0 NANOSLEEP.SYNCS 0x989680 ;  /* 0x009896800000895d */ /* 0x002fea0003900000 */
[----:B------:R-:W1:Y:S02]  /*2bde0*/  @!P0 SYNCS.PHASECHK.TRANS64 P0, [R22+URZ+0x28820], R3 ;  /* 0x02882003160085a7 */ /* 0x000e64000800007f */
[----:B-1----:R-:W-:Y:S05]  /*2bdf0*/  @!P0 BRA `(.L_x_8469) ;  /* 0xfffffffc00f08947 */ /* 0x002fea000383ffff */
[----:B------:R-:W-:Y:S05]  /*2be00*/  BRA `(.L_x_8723) ;  /* 0xffffff6c00907947 */ /* 0x000fea000383ffff */
.L_x_8473:
[----:B0-----:R0:W1:Y:S02]  /*2be10*/  SYNCS.PHASECHK.TRANS64.TRYWAIT P0, [R3+URZ+0x288a0], R7 ;  /* 0x0288a007030075a7 */ /* 0x001064000800017f */
[----:B-1----:R-:W-:Y:S05]  /*2be20*/  @!P0 NANOSLEEP.SYNCS 0x989680 ;  /* 0x009896800000895d */ /* 0x002fea0003900000 */
[----:B------:R-:W1:Y:S02]  /*2be30*/  @!P0 SYNCS.PHASECHK.TRANS64 P0, [R3+URZ+0x288a0], R7 ;  /* 0x0288a007030085a7 */ /* 0x000e64000800007f */
[----:B-1----:R-:W-:Y:S05]  /*2be40*/  @!P0 BRA `(.L_x_8473) ;  /* 0xfffffffc00f08947 */ /* 0x002fea000383ffff */
[----:B------:R-:W-:Y:S05]  /*2be50*/  BRA `(.L_x_8724) ;  /* 0xffffff6c00a87947 */ /* 0x000fea000383ffff */
.L_x_8479:
[----:B-1----:R1:W2:Y:S02]  /*2be60*/  SYNCS.PHASECHK.TRANS64.TRYWAIT P0, [R3+URZ+0x288c0], R7 ;  /* 0x0288c007030075a7 */ /* 0x0022a4000800017f */
[----:B--2---:R-:W-:Y:S05]  /*2be70*/  @!P0 NANOSLEEP.SYNCS 0x989680 ;  /* 0x009896800000895d */ /* 0x004fea0003900000 */
[----:B------:R-:W2:Y:S02]  /*2be80*/  @!P0 SYNCS.PHASECHK.TRANS64 P0, [R3+URZ+0x288c0], R7 ;  /* 0x0288c007030085a7 */ /* 0x000ea4000800007f */
[----:B--2---:R-:W-:Y:S05]  /*2be90*/  @!P0 BRA `(.L_x_8479) ;  /* 0xfffffffc00f08947 */ /* 0x004fea000383ffff */
[----:B------:R-:W-:Y:S05]  /*2bea0*/  BRA `(.L_x_8725) ;  /* 0xffffff7000687947 */ /* 0x000fea000383ffff */
.L_x_8487:
[----:B0-----:R0:W1:Y:S02]  /*2beb0*/  SYNCS.PHASECHK.TRANS64.TRYWAIT P1, [R11+URZ+0x288a0], R2 ;  /* 0x0288a0020b0075a7 */ /* 0x001064000802017f */
[----:B-1----:R-:W-:Y:S05]  /*2bec0*/  @!P1 NANOSLEEP.SYNCS 0x989680 ;  /* 0x009896800000995d */ /* 0x002fea0003900000 */
[----:B------:R-:W1:Y:S02]  /*2bed0*/  @!P1 SYNCS.PHASECHK.TRANS64 P1, [R11+URZ+0x288a0], R2 ;  /* 0x0288a0020b0095a7 */ /* 0x000e64000802007f */
[----:B-1----:R-:W-:Y:S05]  /*2bee0*/  @!P1 BRA `(.L_x_8487) ;  /* 0xfffffffc00f09947 */ /* 0x002fea000383ffff */
[----:B------:R-:W-:Y:S05]  /*2bef0*/  BRA `(.L_x_8726) ;  /* 0xffffff7400647947 */ /* 0x000fea000383ffff */
.L_x_8493:
[----:B-1----:R1:W2:Y:S02]  /*2bf00*/  SYNCS.PHASECHK.TRANS64.TRYWAIT P1, [R11+URZ+0x288c0], R2 ;  /* 0x0288c0020b0075a7 */ /* 0x0022a4000802017f */
[----:B--2---:R-:W-:Y:S05]  /*2bf10*/  @!P1 NANOSLEEP.SYNCS 0x989680 ;  /* 0x009896800000995d */ /* 0x004fea0003900000 */
[----:B------:R-:W2:Y:S02]  /*2bf20*/  @!P1 SYNCS.PHASECHK.TRANS64 P1, [R11+URZ+0x288c0], R2 ;  /* 0x0288c0020b0095a7 */ /* 0x000ea4000802007f */
[----:B--2---:R-:W-:Y:S05]  /*2bf30*/  @!P1 BRA `(.L_x_8493) ;  /* 0xfffffffc00f09947 */ /* 0x004fea000383ffff */
[----:B------:R-:W-:Y:S05]  /*2bf40*/  BRA `(.L_x_8727) ;  /* 0xffffff78001c7947 */ /* 0x000fea000383ffff */
.L_x_8517:
        /* <DEDUP_REMOVED lines=11> */
.L_x_8729:
[----:B------:R-:W-:Y:S05]  /*2c000*/  BSYNC B0 ;  /* 0x0000000000007941 */ /* 0x000fea0003800000 */
.L_x_8728:
[----:B------:R-:W-:Y:S05]  /*2c010*/  BRA `(.L_x_8730) ;  /* 0xffffff8800707947 */ /* 0x000fea000383ffff */
.L_x_8520:
[----:B0-----:R0:W1:Y:S02]  /*2c020*/  SYNCS.PHASECHK.TRANS64.TRYWAIT P0, [R7+URZ+0x28840], R2 ;  /* 0x02884002070075a7 */ /* 0x001064000800017f */
[----:B-1----:R-:W-:Y:S05]  /*2c030*/  @!P0 NANOSLEEP.SYNCS 0x989680 ;  /* 0x009896800000895d */ /* 0x002fea0003900000 */
[----:B------:R-:W1:Y:S02]  /*2c040*/  @!P0 SYNCS.PHASECHK.TRANS64 P0, [R7+URZ+0x28840], R2 ;  /* 0x02884002070085a7 */ /* 0x000e64000800007f */
[----:B-1----:R-:W-:Y:S05]  /*2c050*/  @!P0 BRA `(.L_x_8520) ;  /* 0xfffffffc00f08947 */ /* 0x002fea000383ffff */
[----:B------:R-:W-:Y:S05]  /*2c060*/  BRA `(.L_x_8731) ;  /* 0xffffff8800c07947 */ /* 0x000fea000383ffff */
.L_x_8521:
        /* <DEDUP_REMOVED lines=8> */
.L_x_8733:
[----:B------:R-:W-:Y:S05]  /*2c0f0*/  BSYNC B0 ;  /* 0x0000000000007941 */ /* 0x000fea0003800000 */
.L_x_8732:
        /* <DEDUP_REMOVED lines=9> */
.L_x_8734:
[----:B------:R-:W-:Y:S02]  /*2c190*/  IMAD.MOV.U32 R13, RZ, RZ, R0 ;  /* 0x000000ffff0d7224 */ /* 0x000fe400078e0000 */
[----:B------:R-:W-:Y:S02]  /*2c1a0*/  IMAD.MOV.U32 R12, RZ, RZ, 0x1 ;  /* 0x00000001ff0c7424 */ /* 0x000fe400078e00ff */
[----:B------:R-:W-:-:S07]  /*2c1b0*/  IMAD.MOV.U32 R3, RZ, RZ, R14 ;  /* 0x000000ffff037224 */ /* 0x000fce00078e000e */
[----:B------:R-:W-:Y:S05]  /*2c1c0*/  WARPSYNC.COLLECTIVE R15, `(.L_x_8735) ;  /* 0x000000000f087348 */ /* 0x000fea0003c00000 */
[----:B------:R0:W1:Y:S02]  /*2c1d0*/  SHFL.IDX P6, R14, R13, R12, R11 ;  /* 0x0000000c0d0e7389 */ /* 0x00006400000c000b */
[----:B01----:R-:W-:Y:S01]  /*2c1e0*/  ENDCOLLECTIVE ;  /* 0x000000000000791b */ /* 0x003fe20003800000 */
.L_x_8735:
        /* <DEDUP_REMOVED lines=16> */
.L_x_8736:
[----:B------:R-:W-:Y:S02]  /*2c2f0*/  @P0 IMAD R8, R5, 0x2, R22 ;  /* 0x0000000205080824 */ /* 0x000fe400078e0216 */
[----:B------:R-:W-:Y:S02]  /*2c300*/  IMAD.MOV.U32 R13, RZ, RZ, R0 ;  /* 0x000000ffff0d7224 */ /* 0x000fe400078e0000 */
[----:B------:R-:W-:Y:S02]  /*2c310*/  IMAD.MOV.U32 R12, RZ, RZ, 0x2 ;  /* 0x00000002ff0c7424 */ /* 0x000fe400078e00ff */
[----:B------:R-:W-:-:S07]  /*2c320*/  IMAD.MOV.U32 R3, RZ, RZ, R14 ;  /* 0x000000ffff037224 */ /* 0x000fce00078e000e */
[----:B------:R-:W-:Y:S05]  /*2c330*/  WARPSYNC.COLLECTIVE R15, `(.L_x_8737) ;  /* 0x000000000f087348 */ /* 0x000fea0003c00000 */
[----:B------:R0:W1:Y:S02]  /*2c340*/  SHFL.IDX P6, R14, R13, R12, R11 ;  /* 0x0000000c0d0e7389 */ /* 0x00006400000c000b */
[----:B01----:R-:W-:Y:S01]  /*2c350*/  ENDCOLLECTIVE ;  /* 0x000000000000791b */ /* 0x003fe20003800000 */
.L_x_8737:
        /* <DEDUP_REMOVED lines=16> */
.L_x_8738:
[----:B------:R-:W-:Y:S02]  /*2c460*/  @P0 IMAD R8, R5, 0x2, R22 ;  /* 0x0000000205080824 */ /* 0x000fe400078e0216 */
[----:B------:R-:W-:Y:S02]  /*2c470*/  IMAD.MOV.U32 R13, RZ, RZ, R0 ;  /* 0x000000ffff0d7224 */ /* 0x000fe400078e0000 */
[----:B------:R-:W-:Y:S02]  /*2c480*/  IMAD.MOV.U32 R12, RZ, RZ, 0x3 ;  /* 0x00000003ff0c7424 */ /* 0x000fe400078e00ff */
[----:B------:R-:W-:-:S07]  /*2c490*/  IMAD.MOV.U32 R3, RZ, RZ, R14 ;  /* 0x000000ffff037224 */ /* 0x000fce00078e000e */
[----:B------:R-:W-:Y:S05]  /*2c4a0*/  WARPSYNC.COLLECTIVE R15, `(.L_x_8739) ;  /* 0x000000000f087348 */ /* 0x000fea0003c00000 */
[----:B------:R0:W1:Y:S02]  /*2c4b0*/  SHFL.IDX P6, R14, R13, R12, R11 ;  /* 0x0000000c0d0e7389 */ /* 0x00006400000c000b */
[----:B01----:R-:W-:Y:S01]  /*2c4c0*/  ENDCOLLECTIVE ;  /* 0x000000000000791b */ /* 0x003fe20003800000 */
.L_x_8739:
        /* <DEDUP_REMOVED lines=16> */
.L_x_8740:
[----:B------:R-:W-:Y:S02]  /*2c5d0*/  @P0 IMAD R8, R5, 0x2, R22 ;  /* 0x0000000205080824 */ /* 0x000fe400078e0216 */
[----:B------:R-:W-:Y:S02]  /*2c5e0*/  IMAD.MOV.U32 R13, RZ, RZ, R0 ;  /* 0x000000ffff0d7224 */ /* 0x000fe400078e0000 */
[----:B------:R-:W-:Y:S02]  /*2c5f0*/  IMAD.MOV.U32 R12, RZ, RZ, 0x4 ;  /* 0x00000004ff0c7424 */ /* 0x000fe400078e00ff */
[----:B------:R-:W-:-:S07]  /*2c600*/  IMAD.MOV.U32 R3, RZ, RZ, R14 ;  /* 0x000000ffff037224 */ /* 0x000fce00078e000e */
[----:B------:R-:W-:Y:S05]  /*2c610*/  WARPSYNC.COLLECTIVE R15, `(.L_x_8741) ;  /* 0x000000000f087348 */ /* 0x000fea0003c00000 */
[----:B------:R0:W1:Y:S02]  /*2c620*/  SHFL.IDX P6, R14, R13, R12, R11 ;  /* 0x0000000c0d0e7389 */ /* 0x00006400000c000b */
[----:B01----:R-:W-:Y:S01]  /*2c630*/  ENDCOLLECTIVE ;  /* 0x000000000000791b */ /* 0x003fe20003800000 */
.L_x_8741:
        /* <DEDUP_REMOVED lines=16> */
.L_x_8742:
[----:B------:R-:W-:Y:S02]  /*2c740*/  @P0 IMAD R8, R5, 0x2, R22 ;  /* 0x0000000205080824 */ /* 0x000fe400078e0216 */
[----:B------:R-:W-:Y:S02]  /*2c750*/  IMAD.MOV.U32 R13, RZ, RZ, R0 ;  /* 0x000000ffff0d7224 */ /* 0x000fe400078e0000 */
[----:B------:R-:W-:Y:S02]  /*2c760*/  IMAD.MOV.U32 R12, RZ, RZ, 0x5 ;  /* 0x00000005ff0c7424 */ /* 0x000fe400078e00ff */
[----:B------:R-:W-:-:S07]  /*2c770*/  IMAD.MOV.U32 R3, RZ, RZ, R14 ;  /* 0x000000ffff037224 */ /* 0x000fce00078e000e */
[----:B------:R-:W-:Y:S05]  /*2c780*/  WARPSYNC.COLLECTIVE R15, `(.L_x_8743) ;  /* 0x000000000f087348 */ /* 0x000fea0003c00000 */
[----:B------:R0:W1:Y:S02]  /*2c790*/  SHFL.IDX P6, R14, R13, R12, R11 ;  /* 0x0000000c0d0e7389 */ /* 0x00006400000c000b */
[----:B01----:R-:W-:Y:S01]  /*2c7a0*/  ENDCOLLECTIVE ;  /* 0x000000000000791b */ /* 0x003fe20003800000 */
.L_x_8743:
        /* <DEDUP_REMOVED lines=16> */
.L_x_8744:
[----:B------:R-:W-:Y:S02]  /*2c8b0*/  @P0 IMAD R8, R5, 0x2, R22 ;  /* 0x0000000205080824 */ /* 0x000fe400078e0216 */
[----:B------:R-:W-:Y:S02]  /*2c8c0*/  IMAD.MOV.U32 R13, RZ, RZ, R0 ;  /* 0x000000ffff0d7224 */ /* 0x000fe400078e0000 */
[----:B------:R-:W-:Y:S02]  /*2c8d0*/  IMAD.MOV.U32 R12, RZ, RZ, 0x6 ;  /* 0x00000006ff0c7424 */ /* 0x000fe400078e00ff */
[----:B------:R-:W-:-:S07]  /*2c8e0*/  IMAD.MOV.U32 R3, RZ, RZ, R14 ;  /* 0x000000ffff037224 */ /* 0x000fce00078e000e */
[----:B------:R-:W-:Y:S05]  /*2c8f0*/  WARPSYNC.COLLECTIVE R15, `(.L_x_8745) ;  /* 0x000000000f087348 */ /* 0x000fea0003c00000 */
[----:B------:R0:W1:Y:S02]  /*2c900*/  SHFL.IDX P6, R14, R13, R12, R11 ;  /* 0x0000000c0d0e7389 */ /* 0x00006400000c000b */
[----:B01----:R-:W-:Y:S01]  /*2c910*/  ENDCOLLECTIVE ;  /* 0x000000000000791b */ /* 0x003fe20003800000 */
.L_x_8745:
        /* <DEDUP_REMOVED lines=16> */
.L_x_8746:
[----:B------:R-:W-:Y:S02]  /*2ca20*/  @P0 IMAD R8, R5, 0x2, R22 ;  /* 0x0000000205080824 */ /* 0x000fe400078e0216 */
[----:B------:R-:W-:Y:S02]  /*2ca30*/  IMAD.MOV.U32 R13, RZ, RZ, R0 ;  /* 0x000000ffff0d7224 */ /* 0x000fe400078e0000 */
[----:B------:R-:W-:Y:S02]  /*2ca40*/  IMAD.MOV.U32 R12, RZ, RZ, 0x7 ;  /* 0x00000007ff0c7424 */ /* 0x000fe400078e00ff */
[----:B------:R-:W-:-:S07]  /*2ca50*/  IMAD.MOV.U32 R3, RZ, RZ, R14 ;  /* 0x000000ffff037224 */ /* 0x000fce00078e000e */
[----:B------:R-:W-:Y:S05]  /*2ca60*/  WARPSYNC.COLLECTIVE R15, `(.L_x_8747) ;  /* 0x000000000f087348 */ /* 0x000fea0003c00000 */
[----:B------:R0:W1:Y:S02]  /*2ca70*/  SHFL.IDX P6, R14, R13, R12, R11 ;  /* 0x0000000c0d0e7389 */ /* 0x00006400000c000b */
[----:B01----:R-:W-:Y:S01]  /*2ca80*/  ENDCOLLECTIVE ;  /* 0x000000000000791b */ /* 0x003fe20003800000 */
.L_x_8747:
        /* <DEDUP_REMOVED lines=10> */
.L_x_8748:
[----:B------:R-:W-:Y:S01]  /*2cb30*/  @!PT LDS RZ, [RZ] ;  /* 0x00000000fffff984 */ /* 0x000fe20000000800 */
[----:B------:R-:W-:Y:S01]  /*2cb40*/  @!PT LDS RZ, [RZ] ;  /* 0x00000000fffff984 */ /* 0x000fe20000000800 */
[----:B------:R-:W-:Y:S01]  /*2cb50*/  @!PT LDS RZ, [RZ] ;  /* 0x00000000fffff984 */ /* 0x000fe20000000800 */
[----:B------:R-:W-:Y:S04]  /*2cb60*/  @P0 LDGSTS.E.BYPASS.LTC128B.128 [R8+0x1b400], desc[UR54][R2.64], !P3 ;  /* 0x1b40000002080fae */ /* 0x000fe8000d901d76 */
[----:B------:R0:W-:Y:S02]  /*2cb70*/  @P0 LDGSTS.E.BYPASS.LTC128B.128 [R8+0x1f400], desc[UR54][R2.64+0x80], !P2 ;  /* 0x1f40008002080fae */ /* 0x0001e4000d101d76 */
[----:B0-----:R-:W-:Y:S01]  /*2cb80*/  IMAD.MOV.U32 R2, RZ, RZ, R14 ;  /* 0x000000ffff027224 */ /* 0x001fe200078e000e */
[----:B------:R-:W-:Y:S06]  /*2cb90*/  BRA `(.L_x_8749) ;  /* 0xffffff84009c7947 */ /* 0x000fec000383ffff */
.L_x_8526:
        /* <DEDUP_REMOVED lines=9> */
.L_x_8750:
[C---:B------:R-:W-:Y:S01]  /*2cc30*/  VIADD R6, R27.reuse, 0x10 ;  /* 0x000000101b067836 */ /* 0x040fe20000000000 */
[----:B------:R-:W-:Y:S01]  /*2cc40*/  ISETP.GE.AND P3, PT, R27, R33, PT ;  /* 0x000000211b00720c */ /* 0x000fe20003f66270 */
[----:B------:R-:W-:Y:S02]  /*2cc50*/  IMAD.MOV.U32 R13, RZ, RZ, R0 ;  /* 0x000000ffff0d7224 */ /* 0x000fe400078e0000 */
[----:B------:R-:W-:-:S10]  /*2cc60*/  IMAD.MOV.U32 R2, RZ, RZ, R14 ;  /* 0x000000ffff027224 */ /* 0x000fd400078e000e */
[----:B------:R-:W-:Y:S05]  /*2cc70*/  WARPSYNC.COLLECTIVE R15, `(.L_x_8751) ;  /* 0x000000000f087348 */ /* 0x000fea0003c00000 */
[----:B------:R0:W1:Y:S02]  /*2cc80*/  SHFL.IDX P6, R14, R13, R12, R11 ;  /* 0x0000000c0d0e7389 */ /* 0x00006400000c000b */
[----:B01----:R-:W-:Y:S01]  /*2cc90*/  ENDCOLLECTIVE ;  /* 0x000000000000791b */ /* 0x003fe20003800000 */
.L_x_8751:
        /* <DEDUP_REMOVED lines=8> */
.L_x_8752:
        /* <DEDUP_REMOVED lines=12> */
.L_x_8753:
        /* <DEDUP_REMOVED lines=8> */
.L_x_8754:
        /* <DEDUP_REMOVED lines=13> */
.L_x_8755:
        /* <DEDUP_REMOVED lines=8> */
.L_x_8756:
        /* <DEDUP_REMOVED lines=13> */
.L_x_8757:
        /* <DEDUP_REMOVED lines=8> */
.L_x_8758:
        /* <DEDUP_REMOVED lines=13> */
.L_x_8759:
        /* <DEDUP_REMOVED lines=8> */
.L_x_8760:
        /* <DEDUP_REMOVED lines=13> */
.L_x_8761:
        /* <DEDUP_REMOVED lines=8> */
.L_x_8762:
        /* <DEDUP_REMOVED lines=12> */
.L_x_8763:
        /* <DEDUP_REMOVED lines=8> */
.L_x_8764:
        /* <DEDUP_REMOVED lines=11> */
.L_x_8765:
[----:B------:R-:W-:Y:S05]  /*2d590*/  BRA `(.L_x_8766) ;  /* 0xffffff8800107947 */ /* 0x000fea000383ffff */
.L_x_8531:
[----:B0-----:R0:W1:Y:S02]  /*2d5a0*/  SYNCS.PHASECHK.TRANS64.TRYWAIT P0, [R22+URZ+0x28820], R3 ;  /* 0x02882003160075a7 */ /* 0x001064000800017f */
[----:B-1----:R-:W-:Y:S05]  /*2d5b0*/  @!P0 NANOSLEEP.SYNCS 0x989680 ;  /* 0x009896800000895d */ /* 0x002fea0003900000 */
[----:B------:R-:W1:Y:S02]  /*2d5c0*/  @!P0 SYNCS.PHASECHK.TRANS64 P0, [R22+URZ+0x28820], R3 ;  /* 0x02882003160085a7 */ /* 0x000e64000800007f */
[----:B-1----:R-:W-:Y:S05]  /*2d5d0*/  @!P0 BRA `(.L_x_8531) ;  /* 0xfffffffc00f08947 */ /* 0x002fea000383ffff */
[----:B------:R-:W-:Y:S05]  /*2d5e0*/  BRA `(.L_x_8767) ;  /* 0xffffff8800887947 */ /* 0x000fea000383ffff */
.L_x_8536:
[----:B0-----:R0:W1:Y:S02]  /*2d5f0*/  SYNCS.PHASECHK.TRANS64.TRYWAIT P0, [R6+URZ+0x28840], R3 ;  /* 0x02884003060075a7 */ /* 0x001064000800017f */
[----:B-1----:R-:W-:Y:S05]  /*2d600*/  @!P0 NANOSLEEP.SYNCS 0x989680 ;  /* 0x009896800000895d */ /* 0x002fea0003900000 */
[----:B------:R-:W1:Y:S02]  /*2d610*/  @!P0 SYNCS.PHASECHK.TRANS64 P0, [R6+URZ+0x28840], R3 ;  /* 0x02884003060085a7 */ /* 0x000e64000800007f */
[----:B-1----:R-:W-:Y:S05]  /*2d620*/  @!P0 BRA `(.L_x_8536) ;  /* 0xfffffffc00f08947 */ /* 0x002fea000383ffff */
[----:B------:R-:W-:Y:S05]  /*2d630*/  BRA `(.L_x_8768) ;  /* 0xffffff8c00507947 */ /* 0x000fea000383ffff */
.L_x_8537:
        /* <DEDUP_REMOVED lines=8> */
.L_x_8770:
[----:B------:R-:W-:Y:S05]  /*2d6c0*/  BSYNC B1 ;  /* 0x0000000000017941 */ /* 0x000fea0003800000 */
.L_x_8769:
        /* <DEDUP_REMOVED lines=9> */
.L_x_8771:
[----:B------:R-:W-:Y:S02]  /*2d760*/  IMAD R8, R8, 0x2, R22 ;  /* 0x0000000208087824 */ /* 0x000fe400078e0216 */
[----:B------:R-:W-:Y:S02]  /*2d770*/  IMAD.MOV.U32 R13, RZ, RZ, R9 ;  /* 0x000000ffff0d7224 */ /* 0x000fe400078e0009 */
[----:B------:R-:W-:Y:S02]  /*2d780*/  IMAD.MOV.U32 R12, RZ, RZ, 0x1 ;  /* 0x00000001ff0c7424 */ /* 0x000fe400078e00ff */
[----:B------:R-:W-:-:S07]  /*2d790*/  IMAD.MOV.U32 R2, RZ, RZ, R14 ;  /* 0x000000ffff027224 */ /* 0x000fce00078e000e */
[----:B------:R-:W-:Y:S05]  /*2d7a0*/  WARPSYNC.COLLECTIVE R15, `(.L_x_8772) ;  /* 0x000000000f087348 */ /* 0x000fea0003c00000 */
[----:B------:R0:W1:Y:S02]  /*2d7b0*/  SHFL.IDX P6, R14, R13, R12, R11 ;  /* 0x0000000c0d0e7389 */ /* 0x00006400000c000b */
[----:B01----:R-:W-:Y:S01]  /*2d7c0*/  ENDCOLLECTIVE ;  /* 0x000000000000791b */ /* 0x003fe20003800000 */
.L_x_8772:
        /* <DEDUP_REMOVED lines=12> */
.L_x_8773:
[----:B------:R-:W-:Y:S02]  /*2d890*/  IMAD.MOV.U32 R13, RZ, RZ, R9 ;  /* 0x000000ffff0d7224 */ /* 0x000fe400078e0009 */
[----:B------:R-:W-:Y:S02]  /*2d8a0*/  IMAD.MOV.U32 R12, RZ, RZ, 0x2 ;  /* 0x00000002ff0c7424 */ /* 0x000fe400078e00ff */
[----:B------:R-:W-:-:S07]  /*2d8b0*/  IMAD.MOV.U32 R2, RZ, RZ, R14 ;  /* 0x000000ffff027224 */ /* 0x000fce00078e000e */
[----:B------:R-:W-:Y:S05]  /*2d8c0*/  WARPSYNC.COLLECTIVE R15, `(.L_x_8774) ;  /* 0x000000000f087348 */ /* 0x000fea0003c00000 */
[----:B------:R0:W1:Y:S02]  /*2d8d0*/  SHFL.IDX P6, R14, R13, R12, R11 ;  /* 0x0000000c0d0e7389 */ /* 0x00006400000c000b */
[----:B01----:R-:W-:Y:S01]  /*2d8e0*/  ENDCOLLECTIVE ;  /* 0x000000000000791b */ /* 0x003fe20003800000 */
.L_x_8774:
        /* <DEDUP_REMOVED lines=12> */
.L_x_8775:
[----:B------:R-:W-:Y:S02]  /*2d9b0*/  IMAD.MOV.U32 R13, RZ, RZ, R9 ;  /* 0x000000ffff0d7224 */ /* 0x000fe400078e0009 */
[----:B------:R-:W-:Y:S02]  /*2d9c0*/  IMAD.MOV.U32 R12, RZ, RZ, 0x3 ;  /* 0x00000003ff0c7424 */ /* 0x000fe400078e00ff */
[----:B------:R-:W-:-:S07]  /*2d9d0*/  IMAD.MOV.U32 R2, RZ, RZ, R14 ;  /* 0x000000ffff027224 */ /* 0x000fce00078e000e */
[----:B------:R-:W-:Y:S05]  /*2d9e0*/  WARPSYNC.COLLECTIVE R15, `(.L_x_8776) ;  /* 0x000000000f087348 */ /* 0x000fea0003c00000 */
[----:B------:R0:W1:Y:S02]  /*2d9f0*/  SHFL.IDX P6, R14, R13, R12, R11 ;  /* 0x0000000c0d0e7389 */ /* 0x00006400000c000b */
[----:B01----:R-:W-:Y:S01]  /*2da00*/  ENDCOLLECTIVE ;  /* 0x000000000000791b */ /* 0x003fe20003800000 */
.L_x_8776:
        /* <DEDUP_REMOVED lines=12> */
.L_x_8777:
[----:B------:R-:W-:Y:S02]  /*2dad0*/  IMAD.MOV.U32 R13, RZ, RZ, R9 ;  /* 0x000000ffff0d7224 */ /* 0x000fe400078e0009 */
[----:B------:R-:W-:Y:S02]  /*2dae0*/  IMAD.MOV.U32 R12, RZ, RZ, 0x4 ;  /* 0x00000004ff0c7424 */ /* 0x000fe400078e00ff */
[----:B------:R-:W-:-:S07]  /*2daf0*/  IMAD.MOV.U32 R2, RZ, RZ, R14 ;  /* 0x000000ffff027224 */ /* 0x000fce00078e000e */
[----:B------:R-:W-:Y:S05]  /*2db00*/  WARPSYNC.COLLECTIVE R15, `(.L_x_8778) ;  /* 0x000000000f087348 */ /* 0x000fea0003c00000 */
[----:B------:R0:W1:Y:S02]  /*2db10*/  SHFL.IDX P6, R14, R13, R12, R11 ;  /* 0x0000000c0d0e7389 */ /* 0x00006400000c000b */
[----:B01----:R-:W-:Y:S01]  /*2db20*/  ENDCOLLECTIVE ;  /* 0x000000000000791b */ /* 0x003fe20003800000 */
.L_x_8778:
        /* <DEDUP_REMOVED lines=12> */
.L_x_8779:
[----:B------:R-:W-:Y:S02]  /*2dbf0*/  IMAD.MOV.U32 R13, RZ, RZ, R9 ;  /* 0x000000ffff0d7224 */ /* 0x000fe400078e0009 */
[----:B------:R-:W-:Y:S02]  /*2dc00*/  IMAD.MOV.U32 R12, RZ, RZ, 0x5 ;  /* 0x00000005ff0c7424 */ /* 0x000fe400078e00ff */
[----:B------:R-:W-:-:S07]  /*2dc10*/  IMAD.MOV.U32 R2, RZ, RZ, R14 ;  /* 0x000000ffff027224 */ /* 0x000fce00078e000e */
[----:B------:R-:W-:Y:S05]  /*2dc20*/  WARPSYNC.COLLECTIVE R15, `(.L_x_8780) ;  /* 0x000000000f087348 */ /* 0x000fea0003c00000 */
[----:B------:R0:W1:Y:S02]  /*2dc30*/  SHFL.IDX P6, R14, R13, R12, R11 ;  /* 0x0000000c0d0e7389 */ /* 0x00006400000c000b */
[----:B01----:R-:W-:Y:S01]  /*2dc40*/  ENDCOLLECTIVE ;  /* 0x000000000000791b */ /* 0x003fe20003800000 */
.L_x_8780:
        /* <DEDUP_REMOVED lines=12> */
.L_x_8781:
[----:B------:R-:W-:Y:S02]  /*2dd10*/  IMAD.MOV.U32 R13, RZ, RZ, R9 ;  /* 0x000000ffff0d7224 */ /* 0x000fe400078e0009 */
[----:B------:R-:W-:Y:S02]  /*2dd20*/  IMAD.MOV.U32 R12, RZ, RZ, 0x6 ;  /* 0x00000006ff0c7424 */ /* 0x000fe400078e00ff */
[----:B------:R-:W-:-:S07]  /*2dd30*/  IMAD.MOV.U32 R2, RZ, RZ, R14 ;  /* 0x000000ffff027224 */ /* 0x000fce00078e000e */
[----:B------:R-:W-:Y:S05]  /*2dd40*/  WARPSYNC.COLLECTIVE R15, `(.L_x_8782) ;  /* 0x000000000f087348 */ /* 0x000fea0003c00000 */
[----:B------:R0:W1:Y:S02]  /*2dd50*/  SHFL.IDX P6, R14, R13, R12, R11 ;  /* 0x0000000c0d0e7389 */ /* 0x00006400000c000b */
[----:B01----:R-:W-:Y:S01]  /*2dd60*/  ENDCOLLECTIVE ;  /* 0x000000000000791b */ /* 0x003fe20003800000 */
.L_x_8782:
        /* <DEDUP_REMOVED lines=12> */
.L_x_8783:
[----:B------:R-:W-:Y:S02]  /*2de30*/  IMAD.MOV.U32 R13, RZ, RZ, R9 ;  /* 0x000000ffff0d7224 */ /* 0x000fe400078e0009 */
[----:B------:R-:W-:Y:S02]  /*2de40*/  IMAD.MOV.U32 R12, RZ, RZ, 0x7 ;  /* 0x00000007ff0c7424 */ /* 0x000fe400078e00ff */
[----:B------:R-:W-:-:S07]  /*2de50*/  IMAD.MOV.U32 R2, RZ, RZ, R14 ;  /* 0x000000ffff027224 */ /* 0x000fce00078e000e */
[----:B------:R-:W-:Y:S05]  /*2de60*/  WARPSYNC.COLLECTIVE R15, `(.L_x_8784) ;  /* 0x000000000f087348 */ /* 0x000fea0003c00000 */
[----:B------:R0:W1:Y:S02]  /*2de70*/  SHFL.IDX P6, R14, R13, R12, R11 ;  /* 0x0000000c0d0e7389 */ /* 0x00006400000c000b */
[----:B01----:R-:W-:Y:S01]  /*2de80*/  ENDCOLLECTIVE ;  /* 0x000000000000791b */ /* 0x003fe20003800000 */
.L_x_8784:
        /* <DEDUP_REMOVED lines=12> */
.L_x_8785:
[----:B------:R-:W-:Y:S01]  /*2df50*/  IMAD.MOV.U32 R2, RZ, RZ, R14 ;  /* 0x000000ffff027224 */ /* 0x000fe200078e000e */
[----:B------:R-:W-:Y:S06]  /*2df60*/  BRA `(.L_x_8786) ;  /* 0xffffff88001c7947 */ /* 0x000fec000383ffff */
.L_x_8542:
[----:B-1----:R1:W2:Y:S02]  /*2df70*/  SYNCS.PHASECHK.TRANS64.TRYWAIT P0, [R6+URZ+0x28860], R2 ;  /* 0x02886002060075a7 */ /* 0x0022a4000800017f */
[----:B--2---:R-:W-:Y:S05]  /*2df80*/  @!P0 NANOSLEEP.SYNCS 0x989680 ;  /* 0x009896800000895d */ /* 0x004fea0003900000 */
[----:B------:R-:W2:Y:S02]  /*2df90*/  @!P0 SYNCS.PHASECHK.TRANS64 P0, [R6+URZ+0x28860], R2 ;  /* 0x02886002060085a7 */ /* 0x000ea4000800007f */
[----:B--2---:R-:W-:Y:S05]  /*2dfa0*/  @!P0 BRA `(.L_x_8542) ;  /* 0xfffffffc00f08947 */ /* 0x004fea000383ffff */
[----:B------:R-:W-:Y:S05]  /*2dfb0*/  BRA `(.L_x_8787) ;  /* 0xffffff8800787947 */ /* 0x000fea000383ffff */
.L_x_8543:
        /* <DEDUP_REMOVED lines=8> */
.L_x_8789:
[----:B------:R-:W-:Y:S05]  /*2e040*/  BSYNC B1 ;  /* 0x0000000000017941 */ /* 0x000fea0003800000 */
.L_x_8788:
        /* <DEDUP_REMOVED lines=9> */
.L_x_8790:
[----:B------:R-:W-:Y:S02]  /*2e0e0*/  IMAD.MOV.U32 R13, RZ, RZ, R23 ;  /* 0x000000ffff0d7224 */ /* 0x000fe400078e0017 */
[----:B------:R-:W-:Y:S02]  /*2e0f0*/  IMAD.MOV.U32 R12, RZ, RZ, 0x1 ;  /* 0x00000001ff0c7424 */ /* 0x000fe400078e00ff */
[----:B------:R-:W-:-:S07]  /*2e100*/  IMAD.MOV.U32 R2, RZ, RZ, R14 ;  /* 0x000000ffff027224 */ /* 0x000fce00078e000e */
[----:B------:R-:W-:Y:S05]  /*2e110*/  WARPSYNC.COLLECTIVE R15, `(.L_x_8791) ;  /* 0x000000000f087348 */ /* 0x000fea0003c00000 */
[----:B------:R0:W1:Y:S02]  /*2e120*/  SHFL.IDX P6, R14, R13, R12, R11 ;  /* 0x0000000c0d0e7389 */ /* 0x00006400000c000b */
[----:B01----:R-:W-:Y:S01]  /*2e130*/  ENDCOLLECTIVE ;  /* 0x000000000000791b */ /* 0x003fe20003800000 */
.L_x_8791:
        /* <DEDUP_REMOVED lines=14> */
.L_x_8792:
[----:B------:R-:W-:Y:S02]  /*2e220*/  IMAD.MOV.U32 R13, RZ, RZ, R23 ;  /* 0x000000ffff0d7224 */ /* 0x000fe400078e0017 */
[----:B------:R-:W-:Y:S02]  /*2e230*/  IMAD.MOV.U32 R12, RZ, RZ, 0x2 ;  /* 0x00000002ff0c7424 */ /* 0x000fe400078e00ff */
[----:B------:R-:W-:-:S07]  /*2e240*/  IMAD.MOV.U32 R2, RZ, RZ, R14 ;  /* 0x000000ffff027224 */ /* 0x000fce00078e000e */
[----:B------:R-:W-:Y:S05]  /*2e250*/  WARPSYNC.COLLECTIVE R15, `(.L_x_8793) ;  /* 0x000000000f087348 */ /* 0x000fea0003c00000 */
[----:B------:R0:W1:Y:S02]  /*2e260*/  SHFL.IDX P6, R14, R13, R12, R11 ;  /* 0x0000000c0d0e7389 */ /* 0x00006400000c000b */
[----:B01----:R-:W-:Y:S01]  /*2e270*/  ENDCOLLECTIVE ;  /* 0x000000000000791b */ /* 0x003fe20003800000 */
.L_x_8793:
        /* <DEDUP_REMOVED lines=14> */
.L_x_8794:
[----:B------:R-:W-:Y:S02]  /*2e360*/  IMAD.MOV.U32 R13, RZ, RZ, R23 ;  /* 0x000000ffff0d7224 */ /* 0x000fe400078e0017 */
[----:B------:R-:W-:Y:S02]  /*2e370*/  IMAD.MOV.U32 R12, RZ, RZ, 0x3 ;  /* 0x00000003ff0c7424 */ /* 0x000fe400078e00ff */
[----:B------:R-:W-:-:S07]  /*2e380*/  IMAD.MOV.U32 R2, RZ, RZ, R14 ;  /* 0x000000ffff027224 */ /* 0x000fce00078e000e */
[----:B------:R-:W-:Y:S05]  /*2e390*/  WARPSYNC.COLLECTIVE R15, `(.L_x_8795) ;  /* 0x000000000f087348 */ /* 0x000fea0003c00000 */
[----:B------:R0:W1:Y:S02]  /*2e3a0*/  SHFL.IDX P6, R14, R13, R12, R11 ;  /* 0x0000000c0d0e7389 */ /* 0x00006400000c000b */
[----:B01----:R-:W-:Y:S01]  /*2e3b0*/  ENDCOLLECTIVE ;  /* 0x000000000000791b */ /* 0x003fe20003800000 */
.L_x_8795:
        /* <DEDUP_REMOVED lines=14> */
.L_x_8796:
[----:B------:R-:W-:Y:S02]  /*2e4a0*/  IMAD.MOV.U32 R13, RZ, RZ, R23 ;  /* 0x000000ffff0d7224 */ /* 0x000fe400078e0017 */
[----:B------:R-:W-:Y:S02]  /*2e4b0*/  IMAD.MOV.U32 R12, RZ, RZ, 0x4 ;  /* 0x00000004ff0c7424 */ /* 0x000fe400078e00ff */
[----:B------:R-:W-:-:S07]  /*2e4c0*/  IMAD.MOV.U32 R2, RZ, RZ, R14 ;  /* 0x000000ffff027224 */ /* 0x000fce00078e000e */
[----:B------:R-:W-:Y:S05]  /*2e4d0*/  WARPSYNC.COLLECTIVE R15, `(.L_x_8797) ;  /* 0x000000000f087348 */ /* 0x000fea0003c00000 */
[----:B------:R0:W1:Y:S02]  /*2e4e0*/  SHFL.IDX P6, R14, R13, R12, R11 ;  /* 0x0000000c0d0e7389 */ /* 0x00006400000c000b */
[----:B01----:R-:W-:Y:S01]  /*2e4f0*/  ENDCOLLECTIVE ;  /* 0x000000000000791b */ /* 0x003fe20003800000 */
.L_x_8797:
        /* <DEDUP_REMOVED lines=14> */
.L_x_8798:
[----:B------:R-:W-:Y:S02]  /*2e5e0*/  IMAD.MOV.U32 R13, RZ, RZ, R23 ;  /* 0x000000ffff0d7224 */ /* 0x000fe400078e0017 */
[----:B------:R-:W-:Y:S02]  /*2e5f0*/  IMAD.MOV.U32 R12, RZ, RZ, 0x5 ;  /* 0x00000005ff0c7424 */ /* 0x000fe400078e00ff */
[----:B------:R-:W-:-:S07]  /*2e600*/  IMAD.MOV.U32 R2, RZ, RZ, R14 ;  /* 0x000000ffff027224 */ /* 0x000fce00078e000e */
[----:B------:R-:W-:Y:S05]  /*2e610*/  WARPSYNC.COLLECTIVE R15, `(.L_x_8799) ;  /* 0x000000000f087348 */ /* 0x000fea0003c00000 */
[----:B------:R0:W1:Y:S02]  /*2e620*/  SHFL.IDX P6, R14, R13, R12, R11 ;  /* 0x0000000c0d0e7389 */ /* 0x00006400000c000b */
[----:B01----:R-:W-:Y:S01]  /*2e630*/  ENDCOLLECTIVE ;  /* 0x000000000000791b */ /* 0x003fe20003800000 */
.L_x_8799:
        /* <DEDUP_REMOVED lines=14> */
.L_x_8800:
[----:B------:R-:W-:Y:S02]  /*2e720*/  IMAD.MOV.U32 R13, RZ, RZ, R23 ;  /* 0x000000ffff0d7224 */ /* 0x000fe400078e0017 */
[----:B------:R-:W-:Y:S02]  /*2e730*/  IMAD.MOV.U32 R12, RZ, RZ, 0x6 ;  /* 0x00000006ff0c7424 */ /* 0x000fe400078e00ff */
[----:B------:R-:W-:-:S07]  /*2e740*/  IMAD.MOV.U32 R2, RZ, RZ, R14 ;  /* 0x000000ffff027224 */ /* 0x000fce00078e000e */
[----:B------:R-:W-:Y:S05]  /*2e750*/  WARPSYNC.COLLECTIVE R15, `(.L_x_8801) ;  /* 0x000000000f087348 */ /* 0x000fea0003c00000 */
[----:B------:R0:W1:Y:S02]  /*2e760*/  SHFL.IDX P6, R14, R13, R12, R11 ;  /* 0x0000000c0d0e7389 */ /* 0x00006400000c000b */
[----:B01----:R-:W-:Y:S01]  /*2e770*/  ENDCOLLECTIVE ;  /* 0x000000000000791b */ /* 0x003fe20003800000 */
.L_x_8801:
        /* <DEDUP_REMOVED lines=14> */
.L_x_8802:
[----:B------:R-:W-:Y:S02]  /*2e860*/  IMAD.MOV.U32 R13, RZ, RZ, R23 ;  /* 0x000000ffff0d7224 */ /* 0x000fe400078e0017 */
[----:B------:R-:W-:Y:S02]  /*2e870*/  IMAD.MOV.U32 R12, RZ, RZ, 0x7 ;  /* 0x00000007ff0c7424 */ /* 0x000fe400078e00ff */
[----:B------:R-:W-:-:S07]  /*2e880*/  IMAD.MOV.U32 R2, RZ, RZ, R14 ;  /* 0x000000ffff027224 */ /* 0x000fce00078e000e */
[----:B------:R-:W-:Y:S05]  /*2e890*/  WARPSYNC.COLLECTIVE R15, `(.L_x_8803) ;  /* 0x000000000f087348 */ /* 0x000fea0003c00000 */
[----:B------:R0:W1:Y:S02]  /*2e8a0*/  SHFL.IDX P6, R14, R13, R12, R11 ;  /* 0x0000000c0d0e7389 */ /* 0x00006400000c000b */
[----:B01----:R-:W-:Y:S01]  /*2e8b0*/  ENDCOLLECTIVE ;  /* 0x000000000000791b */ /* 0x003fe20003800000 */
.L_x_8803:
        /* <DEDUP_REMOVED lines=13> */
.L_x_8804:
[----:B------:R-:W-:Y:S01]  /*2e990*/  @!PT LDS RZ, [RZ] ;  /* 0x00000000fffff984 */ /* 0x000fe20000000800 */
[----:B------:R-:W-:Y:S01]  /*2e9a0*/  @!PT LDS RZ, [RZ] ;  /* 0x00000000fffff984 */ /* 0x000fe20000000800 */
[----:B------:R-:W-:Y:S01]  /*2e9b0*/  @!PT LDS RZ, [RZ] ;  /* 0x00000000fffff984 */ /* 0x000fe20000000800 */
[----:B------:R1:W-:Y:S01]  /*2e9c0*/  LDGSTS.E.BYPASS.LTC128B.128 [R7+0x7400], desc[UR54][R2.64+0x80], !P0 ;  /* 0x0740008002077fae */ /* 0x0003e2000c101d76 */
[----:B------:R-:W-:Y:S05]  /*2e9d0*/  BRA `(.L_x_8805) ;  /* 0xffffff8400007947 */ /* 0x000fea000383ffff */
.L_x_8551:
[----:B0-----:R0:W1:Y:S02]  /*2e9e0*/  SYNCS.PHASECHK.TRANS64.TRYWAIT P0, [R0+URZ+0x28860], R3 ;  /* 0x02886003000075a7 */ /* 0x001064000800017f */
[----:B-1----:R-:W-:Y:S05]  /*2e9f0*/  @!P0 NANOSLEEP.SYNCS 0x989680 ;  /* 0x009896800000895d */ /* 0x002fea0003900000 */
[----:B------:R-:W1:Y:S02]  /*2ea00*/  @!P0 SYNCS.PHASECHK.TRANS64 P0, [R0+URZ+0x28860], R3 ;  /* 0x02886003000085a7 */ /* 0x000e64000800007f */
[----:B-1----:R-:W-:Y:S05]  /*2ea10*/  @!P0 BRA `(.L_x_8551) ;  /* 0xfffffffc00f08947 */ /* 0x002fea000383ffff */
[----:B------:R-:W-:Y:S05]  /*2ea20*/  BRA `(.L_x_8806) ;  /* 0xffffff8800147947 */ /* 0x000fea000383ffff */
.L_x_8552:
        /* <DEDUP_REMOVED lines=8> */
.L_x_8808:
[----:B------:R-:W-:Y:S05]  /*2eab0*/  BSYNC B0 ;  /* 0x0000000000007941 */ /* 0x000fea0003800000 */
.L_x_8807:
        /* <DEDUP_REMOVED lines=9> */
.L_x_8809:
        /* <DEDUP_REMOVED lines=12> */
.L_x_8810:
        /* <DEDUP_REMOVED lines=13> */
.L_x_8811:
[----:B------:R-:W-:Y:S02]  /*2ece0*/  IMAD.MOV.U32 R13, RZ, RZ, R23 ;  /* 0x000000ffff0d7224 */ /* 0x000fe400078e0017 */
[----:B------:R-:W-:Y:S02]  /*2ecf0*/  IMAD.MOV.U32 R12, RZ, RZ, 0x2 ;  /* 0x00000002ff0c7424 */ /* 0x000fe400078e00ff */
[----:B------:R-:W-:-:S07]  /*2ed00*/  IMAD.MOV.U32 R10, RZ, RZ, R14 ;  /* 0x000000ffff0a7224 */ /* 0x000fce00078e000e */
[----:B------:R-:W-:Y:S05]  /*2ed10*/  WARPSYNC.COLLECTIVE R15, `(.L_x_8812) ;  /* 0x000000000f087348 */ /* 0x000fea0003c00000 */
[----:B------:R0:W1:Y:S02]  /*2ed20*/  SHFL.IDX P6, R14, R13, R12, R11 ;  /* 0x0000000c0d0e7389 */ /* 0x00006400000c000b */
[----:B01----:R-:W-:Y:S01]  /*2ed30*/  ENDCOLLECTIVE ;  /* 0x000000000000791b */ /* 0x003fe20003800000 */
.L_x_8812:
        /* <DEDUP_REMOVED lines=14> */
.L_x_8813:
[----:B------:R-:W-:Y:S02]  /*2ee20*/  IMAD.MOV.U32 R13, RZ, RZ, R23 ;  /* 0x000000ffff0d7224 */ /* 0x000fe400078e0017 */
[----:B------:R-:W-:Y:S01]  /*2ee30*/  IMAD.MOV.U32 R12, RZ, RZ, 0x3 ;  /* 0x00000003ff0c7424 */ /* 0x000fe200078e00ff */
[----:B------:R-:W-:-:S13]  /*2ee40*/  IADD3 R2, P2, R14, R5, RZ ;  /* 0x000000050e027210 */ /* 0x000fda0007f5e0ff */
[----:B------:R-:W-:Y:S05]  /*2ee50*/  WARPSYNC.COLLECTIVE R15, `(.L_x_8814) ;  /* 0x000000000f087348 */ /* 0x000fea0003c00000 */
[----:B------:R0:W1:Y:S02]  /*2ee60*/  SHFL.IDX P6, R14, R13, R12, R11 ;  /* 0x0000000c0d0e7389 */ /* 0x00006400000c000b */
[----:B01----:R-:W-:Y:S01]  /*2ee70*/  ENDCOLLECTIVE ;  /* 0x000000000000791b */ /* 0x003fe20003800000 */
.L_x_8814:
        /* <DEDUP_REMOVED lines=13> */
.L_x_8815:
[----:B------:R-:W-:Y:S02]  /*2ef50*/  IMAD.MOV.U32 R13, RZ, RZ, R23 ;  /* 0x000000ffff0d7224 */ /* 0x000fe400078e0017 */
[----:B------:R-:W-:Y:S01]  /*2ef60*/  IMAD.MOV.U32 R12, RZ, RZ, 0x4 ;  /* 0x00000004ff0c7424 */ /* 0x000fe200078e00ff */
[----:B------:R-:W-:-:S13]  /*2ef70*/  IADD3 R2, P2, R14, R5, RZ ;  /* 0x000000050e027210 */ /* 0x000fda0007f5e0ff */
[----:B------:R-:W-:Y:S05]  /*2ef80*/  WARPSYNC.COLLECTIVE R15, `(.L_x_8816) ;  /* 0x000000000f087348 */ /* 0x000fea0003c00000 */
[----:B------:R0:W1:Y:S02]  /*2ef90*/  SHFL.IDX P6, R14, R13, R12, R11 ;  /* 0x0000000c0d0e7389 */ /* 0x00006400000c000b */
[----:B01----:R-:W-:Y:S01]  /*2efa0*/  ENDCOLLECTIVE ;  /* 0x000000000000791b */ /* 0x003fe20003800000 */
.L_x_8816:
        /* <DEDUP_REMOVED lines=13> */
.L_x_8817:
[----:B------:R-:W-:Y:S02]  /*2f080*/  IMAD.MOV.U32 R13, RZ, RZ, R23 ;  /* 0x000000ffff0d7224 */ /* 0x000fe400078e0017 */
[----:B------:R-:W-:Y:S02]  /*2f090*/  IMAD.MOV.U32 R12, RZ, RZ, 0x5 ;  /* 0x00000005ff0c7424 */ /* 0x000fe400078e00ff */
[----:B------:R-:W-:-:S07]  /*2f0a0*/  IMAD.MOV.U32 R10, RZ, RZ, R14 ;  /* 0x000000ffff0a7224 */ /* 0x000fce00078e000e */
[----:B------:R-:W-:Y:S05]  /*2f0b0*/  WARPSYNC.COLLECTIVE R15, `(.L_x_8818) ;  /* 0x000000000f087348 */ /* 0x000fea0003c00000 */
[----:B------:R0:W1:Y:S02]  /*2f0c0*/  SHFL.IDX P6, R14, R13, R12, R11 ;  /* 0x0000000c0d0e7389 */ /* 0x00006400000c000b */
[----:B01----:R-:W-:Y:S01]  /*2f0d0*/  ENDCOLLECTIVE ;  /* 0x000000000000791b */ /* 0x003fe20003800000 */
.L_x_8818:
        /* <DEDUP_REMOVED lines=14> */
.L_x_8819:
[----:B------:R-:W-:Y:S02]  /*2f1c0*/  IMAD.MOV.U32 R13, RZ, RZ, R23 ;  /* 0x000000ffff0d7224 */ /* 0x000fe400078e0017 */
[----:B------:R-:W-:Y:S01]  /*2f1d0*/  IMAD.MOV.U32 R12, RZ, RZ, 0x6 ;  /* 0x00000006ff0c7424 */ /* 0x000fe200078e00ff */
[----:B------:R-:W-:-:S13]  /*2f1e0*/  IADD3 R2, P2, R14, R5, RZ ;  /* 0x000000050e027210 */ /* 0x000fda0007f5e0ff */
[----:B------:R-:W-:Y:S05]  /*2f1f0*/  WARPSYNC.COLLECTIVE R15, `(.L_x_8820) ;  /* 0x000000000f087348 */ /* 0x000fea0003c00000 */
[----:B------:R0:W1:Y:S02]  /*2f200*/  SHFL.IDX P6, R14, R13, R12, R11 ;  /* 0x0000000c0d0e7389 */ /* 0x00006400000c000b */
[----:B01----:R-:W-:Y:S01]  /*2f210*/  ENDCOLLECTIVE ;  /* 0x000000000000791b */ /* 0x003fe20003800000 */
.L_x_8820:
        /* <DEDUP_REMOVED lines=13> */
.L_x_8821:
[----:B------:R-:W-:Y:S02]  /*2f2f0*/  IMAD.MOV.U32 R13, RZ, RZ, R23 ;  /* 0x000000ffff0d7224 */ /* 0x000fe400078e0017 */
[----:B------:R-:W-:Y:S02]  /*2f300*/  IMAD.MOV.U32 R12, RZ, RZ, 0x7 ;  /* 0x00000007ff0c7424 */ /* 0x000fe400078e00ff */
[----:B------:R-:W-:-:S07]  /*2f310*/  IMAD.MOV.U32 R10, RZ, RZ, R14 ;  /* 0x000000ffff0a7224 */ /* 0x000fce00078e000e */
[----:B------:R-:W-:Y:S05]  /*2f320*/  WARPSYNC.COLLECTIVE R15, `(.L_x_8822) ;  /* 0x000000000f087348 */ /* 0x000fea0003c00000 */
[----:B------:R0:W1:Y:S02]  /*2f330*/  SHFL.IDX P6, R14, R13, R12, R11 ;  /* 0x0000000c0d0e7389 */ /* 0x00006400000c000b */
[----:B01----:R-:W-:Y:S01]  /*2f340*/  ENDCOLLECTIVE ;  /* 0x000000000000791b */ /* 0x003fe20003800000 */
.L_x_8822:
        /* <DEDUP_REMOVED lines=12> */
.L_x_8823:
[----:B------:R-:W-:Y:S05]  /*2f410*/  BRA `(.L_x_8824) ;  /* 0xffffff8000b47947 */ /* 0x000fea000383ffff */
.L_x_8557:
        /* <DEDUP_REMOVED lines=8> */
.L_x_8826:
[----:B------:R-:W-:Y:S05]  /*2f4a0*/  BSYNC B0 ;  /* 0x0000000000007941 */ /* 0x000fea0003800000 */
.L_x_8825:
        /* <DEDUP_REMOVED lines=9> */
.L_x_8827:
        /* <DEDUP_REMOVED lines=24> */
.L_x_8828:
[----:B------:R-:W-:Y:S01]  /*2f6c0*/  IMAD.MOV.U32 R12, RZ, RZ, 0x2 ;  /* 0x00000002ff0c7424 */ /* 0x000fe200078e00ff */
[----:B------:R-:W-:-:S05]  /*2f6d0*/  SEL R14, R14, RZ, P1 ;  /* 0x000000ff0e0e7207 */ /* 0x000fca0000800000 */
[----:B------:R-:W-:-:S04]  /*2f6e0*/  IMAD.IADD R5, R13, 0x1, R14 ;  /* 0x000000010d057824 */ /* 0x000fc800078e020e */
[----:B------:R-:W-:-:S07]  /*2f6f0*/  IMAD.MOV.U32 R13, RZ, RZ, R5 ;  /* 0x000000ffff0d7224 */ /* 0x000fce00078e0005 */
[----:B------:R-:W-:Y:S05]  /*2f700*/  WARPSYNC.COLLECTIVE R15, `(.L_x_8829) ;  /* 0x000000000f087348 */ /* 0x000fea0003c00000 */
[----:B------:R0:W1:Y:S02]  /*2f710*/  SHFL.UP P6, R14, R13, R12, R11 ;  /* 0x0400000c0d0e7389 */ /* 0x00006400000c000b */
[----:B01----:R-:W-:Y:S01]  /*2f720*/  ENDCOLLECTIVE ;  /* 0x000000000000791b */ /* 0x003fe20003800000 */
.L_x_8829:
[----:B------:R-:W-:Y:S01]  /*2f730*/  IMAD.MOV.U32 R12, RZ, RZ, 0x4 ;  /* 0x00000004ff0c7424 */ /* 0x000fe200078e00ff */
[----:B------:R-:W-:-:S05]  /*2f740*/  SEL R2, R14, RZ, P2 ;  /* 0x000000ff0e027207 */ /* 0x000fca0001000000 */
[----:B------:R-:W-:-:S04]  /*2f750*/  IMAD.IADD R2, R5, 0x1, R2 ;  /* 0x0000000105027824 */ /* 0x000fc800078e0202 */
[----:B------:R-:W-:-:S07]  /*2f760*/  IMAD.MOV.U32 R13, RZ, RZ, R2 ;  /* 0x000000ffff0d7224 */ /* 0x000fce00078e0002 */
[----:B------:R-:W-:Y:S05]  /*2f770*/  WARPSYNC.COLLECTIVE R15, `(.L_x_8830) ;  /* 0x000000000f087348 */ /* 0x000fea0003c00000 */
[----:B------:R0:W1:Y:S02]  /*2f780*/  SHFL.UP P6, R14, R13, R12, R11 ;  /* 0x0400000c0d0e7389 */ /* 0x00006400000c000b */
[----:B01----:R-:W-:Y:S01]  /*2f790*/  ENDCOLLECTIVE ;  /* 0x000000000000791b */ /* 0x003fe20003800000 */
.L_x_8830:
[----:B------:R-:W-:Y:S01]  /*2f7a0*/  IMAD.MOV.U32 R12, RZ, RZ, 0x8 ;  /* 0x00000008ff0c7424 */ /* 0x000fe200078e00ff */
[----:B------:R-:W-:-:S05]  /*2f7b0*/  SEL R3, R14, RZ, P3 ;  /* 0x000000ff0e037207 */ /* 0x000fca0001800000 */
[----:B------:R-:W-:-:S04]  /*2f7c0*/  IMAD.IADD R3, R2, 0x1, R3 ;  /* 0x0000000102037824 */ /* 0x000fc800078e0203 */
[----:B------:R-:W-:-:S07]  /*2f7d0*/  IMAD.MOV.U32 R13, RZ, RZ, R3 ;  /* 0x000000ffff0d7224 */ /* 0x000fce00078e0003 */
[----:B------:R-:W-:Y:S05]  /*2f7e0*/  WARPSYNC.COLLECTIVE R15, `(.L_x_8831) ;  /* 0x000000000f087348 */ /* 0x000fea0003c00000 */
[----:B------:R0:W1:Y:S02]  /*2f7f0*/  SHFL.UP P6, R14, R13, R12, R11 ;  /* 0x0400000c0d0e7389 */ /* 0x00006400000c000b */
[----:B01----:R-:W-:Y:S01]  /*2f800*/  ENDCOLLECTIVE ;  /* 0x000000000000791b */ /* 0x003fe20003800000 */
.L_x_8831:
[----:B------:R-:W-:Y:S01]  /*2f810*/  IMAD.MOV.U32 R12, RZ, RZ, 0x10 ;  /* 0x00000010ff0c7424 */ /* 0x000fe200078e00ff */
[----:B------:R-:W-:-:S05]  /*2f820*/  SEL R14, R14, RZ, P4 ;  /* 0x000000ff0e0e7207 */ /* 0x000fca0002000000 */
[----:B------:R-:W-:-:S04]  /*2f830*/  IMAD.IADD R5, R3, 0x1, R14 ;  /* 0x0000000103057824 */ /* 0x000fc800078e020e */
[----:B------:R-:W-:-:S07]  /*2f840*/  IMAD.MOV.U32 R13, RZ, RZ, R5 ;  /* 0x000000ffff0d7224 */ /* 0x000fce00078e0005 */
[----:B------:R-:W-:Y:S05]  /*2f850*/  WARPSYNC.COLLECTIVE R15, `(.L_x_8832) ;  /* 0x000000000f087348 */ /* 0x000fea0003c00000 */
[----:B------:R0:W1:Y:S02]  /*2f860*/  SHFL.UP P6, R14, R13, R12, R11 ;  /* 0x0400000c0d0e7389 */ /* 0x00006400000c000b */
[----:B01----:R-:W-:Y:S01]  /*2f870*/  ENDCOLLECTIVE ;  /* 0x000000000000791b */ /* 0x003fe20003800000 */
.L_x_8832:
        /* <DEDUP_REMOVED lines=8> */
.L_x_8833:
[----:B------:R-:W-:Y:S05]  /*2f900*/  BRA `(.L_x_8834) ;  /* 0xffffff8000c47947 */ /* 0x000fea000383ffff */
.L_x_8560:
[----:B------:R-:W-:Y:S01]  /*2f910*/  BSSY B0, `(.L_x_8835) ;  /* 0x0000007000007945 */ /* 0x000fe20003800000 */
[----:B------:R-:W-:Y:S02]  /*2f920*/  IMAD.MOV.U32 R12, RZ, RZ, 0x1 ;  /* 0x00000001ff0c7424 */ /* 0x000fe400078e00ff */
[----:B------:R-:W-:Y:S02]  /*2f930*/  IMAD.MOV.U32 R11, RZ, RZ, RZ ;  /* 0x000000ffff0b7224 */ /* 0x000fe400078e00ff */
[----:B------:R-:W-:-:S07]  /*2f940*/  IMAD.MOV.U32 R15, RZ, RZ, -0x1 ;  /* 0xffffffffff0f7424 */ /* 0x000fce00078e00ff */
[----:B------:R-:W-:Y:S05]  /*2f950*/  WARPSYNC.COLLECTIVE R15, `(.L_x_8836) ;  /* 0x000000000f087348 */ /* 0x000fea0003c00000 */
[----:B------:R0:W1:Y:S02]  /*2f960*/  SHFL.UP P6, R14, R13, R12, R11 ;  /* 0x0400000c0d0e7389 */ /* 0x00006400000c000b */
[----:B01----:R-:W-:Y:S01]  /*2f970*/  ENDCOLLECTIVE ;  /* 0x000000000000791b */ /* 0x003fe20003800000 */
.L_x_8836:
[----:B------:R-:W-:Y:S05]  /*2f980*/  BSYNC B0 ;  /* 0x0000000000007941 */ /* 0x000fea0003800000 */
.L_x_8835:
        /* <DEDUP_REMOVED lines=8> */
.L_x_8837:
[----:B------:R-:W-:Y:S01]  /*2fa10*/  IMAD.MOV.U32 R12, RZ, RZ, 0x4 ;  /* 0x00000004ff0c7424 */ /* 0x000fe200078e00ff */
[----:B------:R-:W-:-:S05]  /*2fa20*/  SEL R2, R14, RZ, P2 ;  /* 0x000000ff0e027207 */ /* 0x000fca0001000000 */
[----:B------:R-:W-:-:S04]  /*2fa30*/  IMAD.IADD R2, R13, 0x1, R2 ;  /* 0x000000010d027824 */ /* 0x000fc800078e0202 */
[----:B------:R-:W-:-:S07]  /*2fa40*/  IMAD.MOV.U32 R13, RZ, RZ, R2 ;  /* 0x000000ffff0d7224 */ /* 0x000fce00078e0002 */
[----:B------:R-:W-:Y:S05]  /*2fa50*/  WARPSYNC.COLLECTIVE R15, `(.L_x_8838) ;  /* 0x000000000f087348 */ /* 0x000fea0003c00000 */
[----:B------:R0:W1:Y:S02]  /*2fa60*/  SHFL.UP P6, R14, R13, R12, R11 ;  /* 0x0400000c0d0e7389 */ /* 0x00006400000c000b */
[----:B01----:R-:W-:Y:S01]  /*2fa70*/  ENDCOLLECTIVE ;  /* 0x000000000000791b */ /* 0x003fe20003800000 */
.L_x_8838:
[----:B------:R-:W-:Y:S01]  /*2fa80*/  IMAD.MOV.U32 R12, RZ, RZ, 0x8 ;  /* 0x00000008ff0c7424 */ /* 0x000fe200078e00ff */
[----:B------:R-:W-:-:S05]  /*2fa90*/  SEL R3, R14, RZ, P3 ;  /* 0x000000ff0e037207 */ /* 0x000fca0001800000 */
[----:B------:R-:W-:-:S04]  /*2faa0*/  IMAD.IADD R3, R2, 0x1, R3 ;  /* 0x0000000102037824 */ /* 0x000fc800078e0203 */
[----:B------:R-:W-:-:S07]  /*2fab0*/  IMAD.MOV.U32 R13, RZ, RZ, R3 ;  /* 0x000000ffff0d7224 */ /* 0x000fce00078e0003 */
[----:B------:R-:W-:Y:S05]  /*2fac0*/  WARPSYNC.COLLECTIVE R15, `(.L_x_8839) ;  /* 0x000000000f087348 */ /* 0x000fea0003c00000 */
[----:B------:R0:W1:Y:S02]  /*2fad0*/  SHFL.UP P6, R14, R13, R12, R11 ;  /* 0x0400000c0d0e7389 */ /* 0x00006400000c000b */
[----:B01----:R-:W-:Y:S01]  /*2fae0*/  ENDCOLLECTIVE ;  /* 0x000000000000791b */ /* 0x003fe20003800000 */
.L_x_8839:
[----:B------:R-:W-:Y:S01]  /*2faf0*/  IMAD.MOV.U32 R12, RZ, RZ, 0x10 ;  /* 0x00000010ff0c7424 */ /* 0x000fe200078e00ff */
[----:B------:R-:W-:-:S05]  /*2fb00*/  SEL R14, R14, RZ, P4 ;  /* 0x000000ff0e0e7207 */ /* 0x000fca0002000000 */
[----:B------:R-:W-:-:S04]  /*2fb10*/  IMAD.IADD R5, R3, 0x1, R14 ;  /* 0x0000000103057824 */ /* 0x000fc800078e020e */
[----:B------:R-:W-:-:S07]  /*2fb20*/  IMAD.MOV.U32 R13, RZ, RZ, R5 ;  /* 0x000000ffff0d7224 */ /* 0x000fce00078e0005 */
[----:B------:R-:W-:Y:S05]  /*2fb30*/  WARPSYNC.COLLECTIVE R15, `(.L_x_8840) ;  /* 0x000000000f087348 */ /* 0x000fea0003c00000 */
[----:B------:R0:W1:Y:S02]  /*2fb40*/  SHFL.UP P6, R14, R13, R12, R11 ;  /* 0x0400000c0d0e7389 */ /* 0x00006400000c000b */
[----:B01----:R-:W-:Y:S01]  /*2fb50*/  ENDCOLLECTIVE ;  /* 0x000000000000791b */ /* 0x003fe20003800000 */
.L_x_8840:
        /* <DEDUP_REMOVED lines=8> */
.L_x_8841:
[----:B------:R-:W-:Y:S05]  /*2fbe0*/  BRA `(.L_x_8842) ;  /* 0xffffff8000b07947 */ /* 0x000fea000383ffff */
.L_x_8562:
[----:B------:R-:W-:Y:S01]  /*2fbf0*/  BSSY B0, `(.L_x_8843) ;  /* 0x0000006000007945 */ /* 0x000fe20003800000 */
[----:B------:R-:W-:Y:S01]  /*2fc00*/  PLOP3.LUT P6, PT, P6, PT, PT, 0x8, 0x0 ;  /* 0x000000000000781c */ /* 0x000fe200037ce170 */
[----:B------:R-:W-:-:S12]  /*2fc10*/  IMAD.MOV.U32 R15, RZ, RZ, -0x1 ;  /* 0xffffffffff0f7424 */ /* 0x000fd800078e00ff */
[----:B0-----:R-:W-:Y:S05]  /*2fc20*/  WARPSYNC.COLLECTIVE R15, `(.L_x_8844) ;  /* 0x000000000f087348 */ /* 0x001fea0003c00000 */
[----:B------:R-:W-:Y:S01]  /*2fc30*/  VOTE.ANY R14, PT, P6 ;  /* 0x00000000000e7806 */ /* 0x000fe200030e0100 */
[----:B0-----:R-:W-:Y:S06]  /*2fc40*/  ENDCOLLECTIVE ;  /* 0x000000000000791b */ /* 0x001fec0003800000 */
.L_x_8844:
[----:B------:R-:W-:Y:S05]  /*2fc50*/  BSYNC B0 ;  /* 0x0000000000007941 */ /* 0x000fea0003800000 */
.L_x_8843:
        /* <DEDUP_REMOVED lines=8> */
.L_x_8845:
[----:B------:R-:W-:Y:S02]  /*2fce0*/  IMAD.IADD R19, R12, 0x1, R19 ;  /* 0x000000010c137824 */ /* 0x000fe400078e0213 */
[----:B------:R-:W-:Y:S02]  /*2fcf0*/  IMAD.MOV.U32 R13, RZ, RZ, R4 ;  /* 0x000000ffff0d7224 */ /* 0x000fe400078e0004 */
[----:B------:R-:W-:-:S07]  /*2fd00*/  IMAD.MOV.U32 R17, RZ, RZ, R14 ;  /* 0x000000ffff117224 */ /* 0x000fce00078e000e */
[----:B------:R-:W-:Y:S05]  /*2fd10*/  WARPSYNC.COLLECTIVE R15, `(.L_x_8846) ;  /* 0x000000000f087348 */ /* 0x000fea0003c00000 */
[----:B------:R0:W1:Y:S02]  /*2fd20*/  SHFL.IDX P6, R14, R13, R12, R11 ;  /* 0x0000000c0d0e7389 */ /* 0x00006400000c000b */
[----:B01----:R-:W-:Y:S01]  /*2fd30*/  ENDCOLLECTIVE ;  /* 0x000000000000791b */ /* 0x003fe20003800000 */
.L_x_8846:
[----:B------:R-:W-:Y:S01]  /*2fd40*/  IMAD.MOV.U32 R4, RZ, RZ, R14 ;  /* 0x000000ffff047224 */ /* 0x000fe200078e000e */
[----:B------:R-:W-:Y:S06]  /*2fd50*/  BRA `(.L_x_8847) ;  /* 0xffffff8000947947 */ /* 0x000fec000383ffff */
.L_x_8564:
[----:B------:R-:W-:Y:S01]  /*2fd60*/  BSSY B0, `(.L_x_8848) ;  /* 0x0000007000007945 */ /* 0x000fe20003800000 */
[----:B------:R-:W-:Y:S02]  /*2fd70*/  IMAD.MOV.U32 R13, RZ, RZ, R2 ;  /* 0x000000ffff0d7224 */ /* 0x000fe400078e0002 */
[----:B------:R-:W-:Y:S02]  /*2fd80*/  IMAD.MOV.U32 R11, RZ, RZ, 0x1f ;  /* 0x0000001fff0b7424 */ /* 0x000fe400078e00ff */
[----:B------:R-:W-:-:S07]  /*2fd90*/  IMAD.MOV.U32 R15, RZ, RZ, -0x1 ;  /* 0xffffffffff0f7424 */ /* 0x000fce00078e00ff */
[----:B0-23--:R-:W-:Y:S05]  /*2fda0*/  WARPSYNC.COLLECTIVE R15, `(.L_x_8849) ;  /* 0x000000000f087348 */ /* 0x00dfea0003c00000 */
[----:B------:R1:W4:Y:S02]  /*2fdb0*/  SHFL.IDX P6, R14, R13, R12, R11 ;  /* 0x0000000c0d0e7389 */ /* 0x00032400000c000b */
[----:B01234-:R-:W-:Y:S01]  /*2fdc0*/  ENDCOLLECTIVE ;  /* 0x000000000000791b */ /* 0x01ffe20003800000 */
.L_x_8849:
[----:B------:R-:W-:Y:S05]  /*2fdd0*/  BSYNC B0 ;  /* 0x0000000000007941 */ /* 0x000fea0003800000 */
.L_x_8848:
[----:B------:R-:W-:Y:S01]  /*2fde0*/  IMAD.MOV.U32 R6, RZ, RZ, R14 ;  /* 0x000000ffff067224 */ /* 0x000fe200078e000e */
[----:B------:R-:W-:Y:S06]  /*2fdf0*/  BRA `(.L_x_8563) ;  /* 0xffffff8000847947 */ /* 0x000fec000383ffff */
.L_x_8570:
[----:B-1----:R1:W2:Y:S02]  /*2fe00*/  SYNCS.PHASECHK.TRANS64.TRYWAIT P0, [R7+URZ+0x28820], R0 ;  /* 0x02882000070075a7 */ /* 0x0022a4000800017f */
[----:B--2---:R-:W-:Y:S05]  /*2fe10*/  @!P0 NANOSLEEP.SYNCS 0x989680 ;  /* 0x009896800000895d */ /* 0x004fea0003900000 */
[----:B------:R-:W2:Y:S02]  /*2fe20*/  @!P0 SYNCS.PHASECHK.TRANS64 P0, [R7+URZ+0x28820], R0 ;  /* 0x02882000070085a7 */ /* 0x000ea4000800007f */
[----:B--2---:R-:W-:Y:S05]  /*2fe30*/  @!P0 BRA `(.L_x_8570) ;  /* 0xfffffffc00f08947 */ /* 0x004fea000383ffff */
[----:B------:R-:W-:Y:S05]  /*2fe40*/  BRA `(.L_x_8850) ;  /* 0xffffff8800dc7947 */ /* 0x000fea000383ffff */
.L_x_8571:
        /* <DEDUP_REMOVED lines=11> */
.L_x_8852:
[----:B------:R-:W-:Y:S05]  /*2ff00*/  BSYNC B0 ;  /* 0x0000000000007941 */ /* 0x000fea0003800000 */
.L_x_8851:
[----:B------:R-:W-:Y:S05]  /*2ff10*/  BRA `(.L_x_8853) ;  /* 0xffffff8800c47947 */ /* 0x000fea000383ffff */
.L_x_8572:
[----:B------:R-:W-:Y:S01]  /*2ff20*/  BSSY B0, `(.L_x_8854) ;  /* 0x0000006000007945 */ /* 0x000fe20003800000 */
[----:B------:R-:W-:-:S07]  /*2ff30*/  IMAD.MOV.U32 R15, RZ, RZ, -0x1 ;  /* 0xffffffffff0f7424 */ /* 0x000fce00078e00ff */
[----:B01----:R-:W-:Y:S05]  /*2ff40*/  WARPSYNC.COLLECTIVE R15, `(.L_x_8855) ;  /* 0x000000000f0c7348 */ /* 0x003fea0003c00000 */
[----:B------:R-:W-:Y:S02]  /*2ff50*/  ELECT P6, UR62, PT ;  /* 0x00000000003e782f */ /* 0x000fe400038c0000 */
[----:B------:R-:W-:Y:S01]  /*2ff60*/  MOV R14, UR62 ;  /* 0x0000003e000e7c02 */ /* 0x000fe20008000f00 */
[----:B01----:R-:W-:Y:S10]  /*2ff70*/  ENDCOLLECTIVE ;  /* 0x000000000000791b */ /* 0x003ff40003800000 */
.L_x_8855:
[----:B------:R-:W-:Y:S05]  /*2ff80*/  BSYNC B0 ;  /* 0x0000000000007941 */ /* 0x000fea0003800000 */
.L_x_8854:
[----:B------:R-:W-:Y:S05]  /*2ff90*/  BRA `(.L_x_8856) ;  /* 0xffffff8800b87947 */ /* 0x000fea000383ffff */
.L_x_8574:
[----:B-1----:R1:W2:Y:S02]  /*2ffa0*/  SYNCS.PHASECHK.TRANS64.TRYWAIT P1, [R5+URZ+0x28840], R0 ;  /* 0x02884000050075a7 */ /* 0x0022a4000802017f */
[----:B--2---:R-:W-:Y:S05]  /*2ffb0*/  @!P1 NANOSLEEP.SYNCS 0x989680 ;  /* 0x009896800000995d */ /* 0x004fea0003900000 */
[----:B------:R-:W2:Y:S02]  /*2ffc0*/  @!P1 SYNCS.PHASECHK.TRANS64 P1, [R5+URZ+0x28840], R0 ;  /* 0x02884000050095a7 */ /* 0x000ea4000802007f */
[----:B--2---:R-:W-:Y:S05]  /*2ffd0*/  @!P1 BRA `(.L_x_8574) ;  /* 0xfffffffc00f09947 */ /* 0x004fea000383ffff */
[----:B------:R-:W-:Y:S05]  /*2ffe0*/  BRA `(.L_x_8857) ;  /* 0xffffff8800d87947 */ /* 0x000fea000383ffff */
.L_x_8576:
[----:B--2---:R2:W3:Y:S02]  /*2fff0*/  SYNCS.PHASECHK.TRANS64.TRYWAIT P1, [R3+URZ+0x28840], R2 ;  /* 0x02884002030075a7 */ /* 0x0044e4000802017f */
[----:B---3--:R-:W-:Y:S05]  /*30000*/  @!P1 NANOSLEEP.SYNCS 0x989680 ;  /* 0x009896800000995d */ /* 0x008fea0003900000 */
[----:B------:R-:W3:Y:S02]  /*30010*/  @!P1 SYNCS.PHASECHK.TRANS64 P1, [R3+URZ+0x28840], R2 ;  /* 0x02884002030095a7 */ /* 0x000ee4000802007f */
[----:B---3--:R-:W-:Y:S05]  /*30020*/  @!P1 BRA `(.L_x_8576) ;  /* 0xfffffffc00f09947 */ /* 0x008fea000383ffff */
[----:B------:R-:W-:Y:S05]  /*30030*/  BRA `(.L_x_8858) ;  /* 0xffffff8800e47947 */ /* 0x000fea000383ffff */
.L_x_8578:
[----:B---3--:R3:W4:Y:S02]  /*30040*/  SYNCS.PHASECHK.TRANS64.TRYWAIT P1, [R5+URZ+0x28860], R0 ;  /* 0x02886000050075a7 */ /* 0x008724000802017f */
[----:B----4-:R-:W-:Y:S05]  /*30050*/  @!P1 NANOSLEEP.SYNCS 0x989680 ;  /* 0x009896800000995d */ /* 0x010fea0003900000 */
[----:B------:R-:W4:Y:S02]  /*30060*/  @!P1 SYNCS.PHASECHK.TRANS64 P1, [R5+URZ+0x28860], R0 ;  /* 0x02886000050095a7 */ /* 0x000f24000802007f */
[----:B----4-:R-:W-:Y:S05]  /*30070*/  @!P1 BRA `(.L_x_8578) ;  /* 0xfffffffc00f09947 */ /* 0x010fea000383ffff */
[----:B------:R-:W-:Y:S05]  /*30080*/  BRA `(.L_x_8859) ;  /* 0xffffff8800e07947 */ /* 0x000fea000383ffff */
.L_x_8860:
        /* <DEDUP_REMOVED lines=15> */
.L_x_15979:


//--------------------- .text._ZN7cutlass13device_kernelIN5flash11enable_sm90INS1_16FlashAttnFwdSm90INS1_25CollectiveMainloopFwdSm90ILi2EN4cute5tupleIJNS5_1CILi1EEES8_S8_EEENS6_IJNS7_ILi128EEESA_SA_EEELi128ENS_10bfloat16_tEfNS_4arch4Sm90ELb1ELb0ELb1ELb0ELb1ELb0ELb0ELb1ELb1ELb1ELb1ELb0EEENS1_21CollectiveEpilogueFwdISB_S9_SC_SE_Li256ELb0ELb1ELb1ELb0EEENS1_19SingleTileSchedulerILb0ELb1ELb1ELi128EEEEEEEEEvNT_6ParamsE --------------------------
	.section	.text._ZN7cutlass13device_kernelIN5flash11enable_sm90INS1_16FlashAttnFwdSm90INS1_25CollectiveMainloopFwdSm90ILi2EN4cute5tupleIJNS5_1CILi1EEES8_S8_EEENS6_IJNS7_ILi128EEESA_SA_EEELi128ENS_10bfloat16_tEfNS_4arch4Sm90ELb1ELb0ELb1ELb0ELb1ELb0ELb0ELb1ELb1ELb1ELb1ELb0EEENS1_21CollectiveEpilogueFwdISB_S9_SC_SE_Li256ELb0ELb1ELb1ELb0EEENS1_19SingleTileSchedulerILb0ELb1ELb1ELi128EEEEEEEEEvNT_6ParamsE,"ax",@progbits
	.align	128
.text._ZN7cutlass13device_kernelIN5flash11enable_sm90INS1_16FlashAttnFwdSm90INS1_25CollectiveMainloopFwdSm90ILi2EN4cute5tupleIJNS5_1CILi1EEES8_S8_EEENS6_IJNS7_ILi128EEESA_SA_EEELi128ENS_10bfloat16_tEfNS_4arch4Sm90ELb1ELb0ELb1ELb0ELb1ELb0ELb0ELb1ELb1ELb1ELb1ELb0EEENS1_21CollectiveEpilogueFwdISB_S9_SC_SE_Li256ELb0ELb1ELb1ELb0EEENS1_19SingleTileSchedulerILb0ELb1ELb1ELi128EEEEEEEEEvNT_6ParamsE:
        .type           _ZN7cutlass13device_kernelIN5flash11enable_sm90INS1_16FlashAttnFwdSm90INS1_25CollectiveMainloopFwdSm90ILi2EN4cute5tupleIJNS5_1CILi1EEES8_S8_EEENS6_IJNS7_ILi128EEESA_SA_EEELi128ENS_10bfloat16_tEfNS_4arch4Sm90ELb1ELb0ELb1ELb0ELb1ELb0ELb0ELb1ELb1ELb1ELb1ELb0EEENS1_21CollectiveEpilogueFwdISB_S9_SC_SE_Li256ELb0ELb1ELb1ELb0EEENS1_19SingleTileSchedulerILb0ELb1ELb1ELi128EEEEEEEEEvNT_6ParamsE,@function
        .size           _ZN7cutlass13device_kernelIN5flash11enable_sm90INS1_16FlashAttnFwdSm90INS1_25CollectiveMainloopFwdSm90ILi2EN4cute5tupleIJNS5_1CILi1EEES8_S8_EEENS6_IJNS7_ILi128EEESA_SA_EEELi128ENS_10bfloat16_tEfNS_4arch4Sm90ELb1ELb0ELb1ELb0ELb1ELb0ELb0ELb1ELb1ELb1ELb1ELb0EEENS1_21CollectiveEpilogueFwdISB_S9_SC_SE_Li256ELb0ELb1ELb1ELb0EEENS1_19SingleTileSchedulerILb0ELb1ELb1ELi128EEEEEEEEEvNT_6ParamsE,(.L_x_15980 - _ZN7cutlass13device_kernelIN5flash11enable_sm90INS1_16FlashAttnFwdSm90INS1_25CollectiveMainloopFwdSm90ILi2EN4cute5tupleIJNS5_1CILi1EEES8_S8_EEENS6_IJNS7_ILi128EEESA_SA_EEELi128ENS_10bfloat16_tEfNS_4arch4Sm90ELb1ELb0ELb1ELb0ELb1ELb0ELb0ELb1ELb1ELb1ELb1ELb0EEENS1_21CollectiveEpilogueFwdISB_S9_SC_SE_Li256ELb0ELb1ELb1ELb0EEENS1_19SingleTileSchedulerILb0ELb1ELb1ELi128EEEEEEEEEvNT_6ParamsE)
        .other          _ZN7cutlass13device_kernelIN5flash11enable_sm90INS1_16FlashAttnFwdSm90INS1_25CollectiveMainloopFwdSm90ILi2EN4cute5tupleIJNS5_1CILi1EEES8_S8_EEENS6_IJNS7_ILi128EEESA_SA_EEELi128ENS_10bfloat16_tEfNS_4arch4Sm90ELb1ELb0ELb1ELb0ELb1ELb0ELb0ELb1ELb1ELb1ELb1ELb0EEENS1_21CollectiveEpilogueFwdISB_S9_SC_SE_Li256ELb0ELb1ELb1ELb0EEENS1_19SingleTileSchedulerILb0ELb1ELb1ELi128EEEEEEEEEvNT_6ParamsE,@"STO_CUDA_ENTRY STV_DEFAULT"
_ZN7cutlass13device_kernelIN5flash11enable_sm90INS1_16FlashAttnFwdSm90INS1_25CollectiveMainloopFwdSm90ILi2EN4cute5tupleIJNS5_1CILi1EEES8_S8_EEENS6_IJNS7_ILi128EEESA_SA_EEELi128ENS_10bfloat16_tEfNS_4arch4Sm90ELb1ELb0ELb1ELb0ELb1ELb0ELb0ELb1ELb1ELb1ELb1ELb0EEENS1_21CollectiveEpilogueFwdISB_S9_SC_SE_Li256ELb0ELb1ELb1ELb0EEENS1_19SingleTileSchedulerILb0ELb1ELb1ELi128EEEEEEEEEvNT_6ParamsE:
        /* <DEDUP_REMOVED lines=44> */
.L_x_8861:
        /* <DEDUP_REMOVED lines=22> */
.L_x_8862:
        /* <DEDUP_REMOVED lines=18> */
.L_x_8863:
        /* <DEDUP_REMOVED lines=22> */
.L_x_8864:
        /* <DEDUP_REMOVED lines=23> */
.L_x_8865:
        /* <DEDUP_REMOVED lines=9> */
.L_x_8868:
        /* <DEDUP_REMOVED lines=21> */
[----:B------:R-:W0:Y:S01]  /*09f0*/  S2UR UR48, SR_CTAID.X ;  /* 0x00000000003079c3 */ /* 0x000e220000002500 */
[----:B------:R-:W-:Y:S01]  /*0a00*/  ULDC UR4, c[0x0][0x448] ;  /* 0x0001120000047ab9 */ /* 0x000fe20000000800 */
[----:B------:R-:W-:Y:S01]  /*0a10*/  ULDC UR38, c[0x0][0x424] ;  /* 0x0001090000267ab9 */ /* 0x000fe20000000800 */
[----:B------:R-:W-:Y:S01]  /*0a20*/  UISETP.NE.AND UP1, UPT, UR4, 0x1, UPT ;  /* 0x000000010400788c */ /* 0x000fe2000bf25270 */
[----:B------:R-:W-:Y:S02]  /*0a30*/  ULDC UR7, c[0x0][0x288] ;  /* 0x0000a20000077ab9 */ /* 0x000fe40000000800 */
[----:B------:R-:W-:Y:S01]  /*0a40*/  ULDC.64 UR4, c[0x0][0x418] ;  /* 0x0001060000047ab9 */ /* 0x000fe20000000a00 */
[----:B------:R-:W-:Y:S02]  /*0a50*/  UIADD3 UR7, -UR7, 0x80, URZ ;  /* 0x0000008007077890 */ /* 0x000fe4000fffe13f */
[----:B------:R-:W-:Y:S01]  /*0a60*/  UISETP.NE.U32.AND UP0, UPT, UR4, URZ, UPT ;  /* 0x0000003f0400728c */ /* 0x000fe2000bf05070 */
[----:B------:R-:W-:Y:S01]  /*0a70*/  ULDC UR8, c[0x0][0x2f0] ;  /* 0x0000bc0000087ab9 */ /* 0x000fe20000000800 */
[----:B------:R-:W-:-:S02]  /*0a80*/  UP2UR UR42, UPR, URZ, 0x2 ;  /* 0x000000023f2a7883 */ /* 0x000fc40008000000 */
[----:B------:R-:W-:Y:S01]  /*0a90*/  UISETP.NE.AND.EX UP0, UPT, UR5, URZ, UPT, UP0 ;  /* 0x0000003f0500728c */ /* 0x000fe2000bf05300 */
[----:B------:R-:W-:Y:S02]  /*0aa0*/  @UP1 ULDC UR9, c[0x0][0x450] ;  /* 0x0001140000091ab9 */ /* 0x000fe40000000800 */
[----:B------:R-:W-:Y:S01]  /*0ab0*/  @UP1 ULDC UR5, c[0x0][0x44c] ;  /* 0x0001130000051ab9 */ /* 0x000fe20000000800 */
[----:B------:R-:W-:Y:S02]  /*0ac0*/  USEL UR38, UR38, 0x1, UP0 ;  /* 0x0000000126267887 */ /* 0x000fe40008000000 */
[----:B------:R-:W-:Y:S02]  /*0ad0*/  USHF.R.U32.HI UR10, URZ, 0x10, UR39 ;  /* 0x000000103f0a7899 */ /* 0x000fe40008011627 */
[----:B------:R-:W-:Y:S02]  /*0ae0*/  UIMAD UR7, UR38, UR8, UR7 ;  /* 0x00000008260772a4 */ /* 0x000fe4000f8e0207 */
[----:B0-----:R-:W-:-:S02]  /*0af0*/  USHF.L.U32 UR48, UR48, 0x7, URZ ;  /* 0x0000000730307899 */ /* 0x001fc4000800063f */
[----:B------:R-:W-:Y:S02]  /*0b00*/  ULOP3.LUT UR39, UR39, 0xffff, URZ, 0xc0, !UPT ;  /* 0x0000ffff27277892 */ /* 0x000fe4000f8ec03f */
[----:B------:R-:W-:Y:S02]  /*0b10*/  @UP1 UIADD3 UR4, UR48, 0x7f, URZ ;  /* 0x0000007f30041890 */ /* 0x000fe4000fffe03f */
[----:B------:R-:W-:Y:S02]  /*0b20*/  UIADD3 UR6, UR48, 0x7f, URZ ;  /* 0x0000007f30067890 */ /* 0x000fe4000fffe03f */
[----:B------:R-:W-:Y:S02]  /*0b30*/  UIMAD.WIDE.U32 UR4, UR4, UR5, URZ ;  /* 0x00000005040472a5 */ /* 0x000fe4000f8e003f */
[----:B------:R-:W-:Y:S02]  /*0b40*/  UIMAD UR4, UR38, UR8, 0x7f ;  /* 0x0000007f260474a4 */ /* 0x000fe4000f8e0208 */
[----:B------:R-:W-:-:S02]  /*0b50*/  @UP1 USHF.R.U32.HI UR6, URZ, UR9, UR5 ;  /* 0x000000093f061299 */ /* 0x000fc40008011605 */
[----:B------:R-:W-:Y:S02]  /*0b60*/  USHF.R.S32.HI UR5, URZ, 0x1f, UR4 ;  /* 0x0000001f3f057899 */ /* 0x000fe40008011404 */
[----:B------:R-:W-:Y:S02]  /*0b70*/  UIADD3 UR6, UR7, UR6, URZ ;  /* 0x0000000607067290 */ /* 0x000fe4000fffe03f */
[----:B------:R-:W-:Y:S02]  /*0b80*/  ULEA.HI UR5, UR5, UR4, URZ, 0x7 ;  /* 0x0000000405057291 */ /* 0x000fe4000f8f383f */
[----:B------:R-:W-:Y:S02]  /*0b90*/  USHF.R.S32.HI UR7, URZ, 0x1f, UR6 ;  /* 0x0000001f3f077899 */ /* 0x000fe40008011406 */
[----:B------:R-:W-:Y:S02]  /*0ba0*/  USHF.R.S32.HI UR5, URZ, 0x7, UR5 ;  /* 0x000000073f057899 */ /* 0x000fe40008011405 */
[----:B------:R-:W-:Y:S01]  /*0bb0*/  ULEA.HI UR7, UR7, UR6, URZ, 0x7 ;  /* 0x0000000607077291 */ /* 0x000fe2000f8f383f */
[----:B------:R-:W-:-:S03]  /*0bc0*/  UMOV UR4, URZ ;  /* 0x0000003f00047c82 */ /* 0x000fc60008000000 */
[----:B------:R-:W-:-:S04]  /*0bd0*/  USHF.R.S32.HI UR7, URZ, 0x7, UR7 ;  /* 0x000000073f077899 */ /* 0x000fc80008011407 */
[----:B------:R-:W-:-:S04]  /*0be0*/  UISETP.LT.AND UP0, UPT, UR5, UR7, UPT ;  /* 0x000000070500728c */ /* 0x000fc8000bf01270 */
[----:B------:R-:W-:Y:S02]  /*0bf0*/  USEL UR9, UR5, UR7, UP0 ;  /* 0x0000000705097287 */ /* 0x000fe40008000000 */
[----:B------:R-:W-:Y:S02]  /*0c00*/  UISETP.NE.AND UP0, UPT, UR10, URZ, UPT ;  /* 0x0000003f0a00728c */ /* 0x000fe4000bf05270 */
[----:B------:R-:W-:-:S06]  /*0c10*/  UISETP.GE.AND UP1, UPT, UR9, 0x1, UPT ;  /* 0x000000010900788c */ /* 0x000fcc000bf26270 */
        /* <DEDUP_REMOVED lines=36> */
.L_x_8870:
[----:B------:R-:W-:Y:S02]  /*0e60*/  UIMAD UR39, UR39, UR4, URZ ;  /* 0x00000004272772a4 */ /* 0x000fe4000f8e023f */
[----:B------:R-:W-:Y:S01]  /*0e70*/  IMAD.U32 R3, RZ, RZ, UR4 ;  /* 0x00000004ff037e24 */ /* 0x000fe2000f8e00ff */
[----:B------:R-:W-:Y:S01]  /*0e80*/  MOV R0, UR9 ;  /* 0x0000000900007c02 */ /* 0x000fe20008000f00 */
[----:B------:R-:W-:Y:S01]  /*0e90*/  VIADD R22, R19, 0xffffff80 ;  /* 0xffffff8013167836 */ /* 0x000fe20000000000 */
[----:B------:R-:W-:Y:S02]  /*0ea0*/  PLOP3.LUT P0, PT, PT, PT, PT, 0x80, 0x0 ;  /* 0x000000000000781c */ /* 0x000fe40003f0f070 */
[----:B------:R-:W-:Y:S02]  /*0eb0*/  CS2R R150, SRZ ;  /* 0x0000000000967805 */ /* 0x000fe4000001ff00 */
[----:B------:R-:W-:Y:S02]  /*0ec0*/  VIADDMNMX R0, R3, UR39, R0, PT ;  /* 0x0000002703007c46 */ /* 0x000fe4000b800100 */
[----:B------:R-:W-:-:S02]  /*0ed0*/  CS2R R148, SRZ ;  /* 0x0000000000947805 */ /* 0x000fc4000001ff00 */
[----:B------:R-:W-:Y:S02]  /*0ee0*/  MOV R3, RZ ;  /* 0x000000ff00037202 */ /* 0x000fe40000000f00 */
        /* <DEDUP_REMOVED lines=69> */
.L_x_8872:
[----:B------:R-:W-:-:S04]  /*1340*/  SHF.L.U32 R0, RZ, 0x1f, RZ ;  /* 0x0000001fff007819 */ /* 0x000fc800000006ff */
[----:B------:R-:W0:Y:S02]  /*1350*/  SYNCS.PHASECHK.TRANS64.TRYWAIT P0, [UR41+0x28800], R0 ;  /* 0x02880000ff0075a7 */ /* 0x000e240008000169 */
[----:B0-----:R-:W-:Y:S05]  /*1360*/  @!P0 BRA `(.L_x_8873) ;  /* 0x000000e400f88947 */ /* 0x001fea0003800000 */
.L_x_8958:
[----:B------:R-:W-:-:S06]  /*1370*/  ULOP3.LUT UR4, UR36, 0x1, URZ, 0xfc, !UPT ;  /* 0x0000000124047892 */ /* 0x000fcc000f8efc3f */
[----:B0-----:R-:W-:-:S05]  /*1380*/  IMAD.U32 R3, RZ, RZ, UR4 ;  /* 0x00000004ff037e24 */ /* 0x001fca000f8e00ff */
[----:B------:R-:W-:-:S13]  /*1390*/  ISETP.NE.AND P0, PT, R3, 0x3, PT ;  /* 0x000000030300780c */ /* 0x000fda0003f05270 */
[----:B------:R-:W-:Y:S05]  /*13a0*/  @!P0 BRA `(.L_x_8874) ;  /* 0x0000000000048947 */ /* 0x000fea0003800000 */
[----:B------:R-:W-:Y:S01]  /*13b0*/  BPT.TRAP 0x1 ;  /* 0x000000040000795c */ /* 0x000fe20000300000 */
.L_x_8874:
[----:B------:R0:W1:Y:S01]  /*13c0*/  SYNCS.PHASECHK.TRANS64.TRYWAIT P1, [UR41+0x28830], R0 ;  /* 0x02883000ff0075a7 */ /* 0x0000620008020169 */
[----:B------:R-:W-:Y:S05]  /*13d0*/  @!P0 BRA `(.L_x_8875) ;  /* 0x0000000000048947 */ /* 0x000fea0003800000 */
[----:B------:R-:W-:Y:S01]  /*13e0*/  BPT.TRAP 0x1 ;  /* 0x000000040000795c */ /* 0x000fe20000300000 */
.L_x_8875:
[----:B------:R-:W-:-:S04]  /*13f0*/  MOV R4, UR43 ;  /* 0x0000002b00047c02 */ /* 0x000fc80008000f00 */
[----:B------:R-:W-:Y:S01]  /*1400*/  LOP3.LUT R4, R4, 0x10000, RZ, 0xfc, !PT ;  /* 0x0001000004047812 */ /* 0x000fe200078efcff */
[----:B-1----:R-:W-:Y:S06]  /*1410*/  @P1 BRA `(.L_x_8876) ;  /* 0x0000000000081947 */ /* 0x002fec0003800000 */
[----:B------:R-:W1:Y:S02]  /*1420*/  SYNCS.PHASECHK.TRANS64.TRYWAIT P1, [UR41+0x28830], R0 ;  /* 0x02883000ff0075a7 */ /* 0x000e640008020169 */
[----:B-1----:R-:W-:Y:S05]  /*1430*/  @!P1 BRA `(.L_x_8877) ;  /* 0x000000e400dc9947 */ /* 0x002fea0003800000 */
.L_x_8876:
[----:B------:R-:W-:Y:S05]  /*1440*/  WARPSYNC.ALL ;  /* 0x0000000000007948 */ /* 0x000fea0003800000 */
[----:B------:R-:W-:Y:S01]  /*1450*/  IMAD.MOV.U32 R5, RZ, RZ, 0x40000040 ;  /* 0x40000040ff057424 */ /* 0x000fe200078e00ff */
[----:B------:R-:W-:Y:S01]  /*1460*/  UIADD3 UR4, UR41, 0x18400, URZ ;  /* 0x0001840029047890 */ /* 0x000fe2000fffe03f */
[----:B------:R-:W-:Y:S01]  /*1470*/  R2UR UR8, R4 ;  /* 0x00000000040872ca */ /* 0x000fe200000e0000 */
[----:B------:R-:W-:Y:S02]  /*1480*/  WARPGROUP.ARRIVE ;  /* 0x00000000000079c5 */ /* 0x000fe40000000000 */
[----:B------:R-:W-:Y:S01]  /*1490*/  R2UR UR9, R5 ;  /* 0x00000000050972ca */ /* 0x000fe200000e0000 */
[----:B------:R-:W-:-:S03]  /*14a0*/  USHF.R.U32.HI UR4, URZ, 0x4, UR4 ;  /* 0x000000043f047899 */ /* 0x000fc60008011604 */
[----:B------:R-:W2:Y:S01]  /*14b0*/  S2UR UR43, SR_CgaCtaId ;  /* 0x00000000002b79c3 */ /* 0x000ea20000008800 */
[----:B------:R-:W-:Y:S01]  /*14c0*/  UMOV UR11, 0x40000040 ;  /* 0x40000040000b7882 */ /* 0x000fe20000000000 */
[----:B------:R-:W-:Y:S01]  /*14d0*/  UMOV UR13, 0x40000040 ;  /* 0x40000040000d7882 */ /* 0x000fe20000000000 */
[----:B------:R-:W-:Y:S01]  /*14e0*/  ULOP3.LUT UR4, UR4, 0x3fff, URZ, 0xc0, !UPT ;  /* 0x00003fff04047892 */ /* 0x000fe2000f8ec03f */
[----:B------:R-:W-:Y:S01]  /*14f0*/  UMOV UR15, 0x40000040 ;  /* 0x40000040000f7882 */ /* 0x000fe20000000000 */
[----:B------:R-:W-:Y:S02]  /*1500*/  UMOV UR17, 0x40000040 ;  /* 0x4000004000117882 */ /* 0x000fe40000000000 */
[----:B------:R-:W-:Y:S01]  /*1510*/  ULOP3.LUT UR46, UR4, 0x10000, URZ, 0xfc, !UPT ;  /* 0x00010000042e7892 */ /* 0x000fe2000f8efc3f */
[----:B------:R-:W-:Y:S02]  /*1520*/  UMOV UR19, 0x40000040 ;  /* 0x4000004000137882 */ /* 0x000fe40000000000 */
[----:B------:R-:W-:Y:S01]  /*1530*/  R2UR UR4, R4 ;  /* 0x00000000040472ca */ /* 0x000fe200000e0000 */
[----:B------:R-:W-:-:S02]  /*1540*/  UIADD3 UR14, UR46, 0x4, URZ ;  /* 0x000000042e0e7890 */ /* 0x000fc4000fffe03f */
[----:B------:R-:W-:Y:S02]  /*1550*/  UIADD3 UR18, UR46, 0x6, URZ ;  /* 0x000000062e127890 */ /* 0x000fe4000fffe03f */
[----:B------:R-:W-:Y:S01]  /*1560*/  UMOV UR10, UR46 ;  /* 0x0000002e000a7c82 */ /* 0x000fe20008000000 */
[----:B------:R-:W-:Y:S01]  /*1570*/  UIADD3 UR22, UR46, 0x400, URZ ;  /* 0x000004002e167890 */ /* 0x000fe2000fffe03f */
[----:B------:R-:W-:Y:S01]  /*1580*/  HGMMA.64x128x16.F32.BF16 R24, gdesc[UR8], RZ, !UPT, gsb0 ;  /* 0x01e00000081879f0 */ /* 0x000fe2000c0018ff */
[----:B------:R-:W-:Y:S01]  /*1590*/  UIADD3 UR10, UR46, 0x2, URZ ;  /* 0x000000022e0a7890 */ /* 0x000fe2000fffe03f */
[----:B------:R-:W-:Y:S01]  /*15a0*/  UMOV UR9, 0x40000040 ;  /* 0x4000004000097882 */ /* 0x000fe20000000000 */
[----:B------:R-:W-:Y:S01]  /*15b0*/  UMOV UR11, 0x40000040 ;  /* 0x40000040000b7882 */ /* 0x000fe20000000000 */
[----:B------:R-:W-:Y:S02]  /*15c0*/  UMOV UR21, 0x40000040 ;  /* 0x4000004000157882 */ /* 0x000fe40000000000 */
[----:B------:R-:W-:-:S02]  /*15d0*/  UIADD3 UR8, UR4, 0x2, URZ ;  /* 0x0000000204087890 */ /* 0x000fc4000fffe03f */
[----:B------:R-:W-:Y:S02]  /*15e0*/  UIADD3 UR12, UR4, 0x4, URZ ;  /* 0x00000004040c7890 */ /* 0x000fe4000fffe03f */
[----:B------:R-:W-:Y:S02]  /*15f0*/  UIADD3 UR16, UR4, 0x6, URZ ;  /* 0x0000000604107890 */ /* 0x000fe4000fffe03f */
[----:B------:R-:W-:Y:S01]  /*1600*/  UIADD3 UR20, UR4, 0x400, URZ ;  /* 0x0000040004147890 */ /* 0x000fe2000fffe03f */
        /* <DEDUP_REMOVED lines=37> */
.L_x_8878:
[----:B------:R-:W-:Y:S01]  /*1860*/  LOP3.LUT R7, R88, 0xffffff80, RZ, 0xc0, !PT ;  /* 0xffffff8058077812 */ /* 0x000fe200078ec0ff */
[----:B------:R-:W-:Y:S01]  /*1870*/  ULDC UR6, c[0x0][0x9d8] ;  /* 0x0002760000067ab9 */ /* 0x000fe20000000800 */
[----:B------:R-:W-:Y:S01]  /*1880*/  LEA.HI R23, R23, R22, RZ, 0x2 ;  /* 0x0000001617177211 */ /* 0x000fe200078f10ff */
[----:B------:R-:W-:Y:S01]  /*1890*/  FMUL.FTZ R24, R24, UR6 ;  /* 0x0000000618187c20 */ /* 0x000fe20008410000 */
[----:B------:R-:W-:Y:S01]  /*18a0*/  FMUL.FTZ R25, R25, UR6 ;  /* 0x0000000619197c20 */ /* 0x000fe20008410000 */
[----:B------:R-:W-:Y:S01]  /*18b0*/  IMAD.IADD R7, R22, 0x1, -R7 ;  /* 0x0000000116077824 */ /* 0x000fe200078e0a07 */
[----:B------:R-:W-:Y:S01]  /*18c0*/  LOP3.LUT R23, R23, 0xfffffffc, RZ, 0xc0, !PT ;  /* 0xfffffffc17177812 */ /* 0x000fe200078ec0ff */
[----:B------:R2:W3:Y:S01]  /*18d0*/  MUFU.TANH R90, R24 ;  /* 0x00000018005a7308 */ /* 0x0004e20000002400 */
[----:B------:R-:W-:Y:S01]  /*18e0*/  UISETP.NE.AND UP0, UPT, UR42, URZ, UPT ;  /* 0x0000003f2a00728c */ /* 0x000fe2000bf05270 */
[----:B01----:R-:W-:Y:S01]  /*18f0*/  FMUL.FTZ R0, R26, UR6 ;  /* 0x000000061a007c20 */ /* 0x003fe20008410000 */
[----:B------:R-:W-:Y:S01]  /*1900*/  SHF.R.S32.HI R6, RZ, 0x1f, R7 ;  /* 0x0000001fff067819 */ /* 0x000fe20000011407 */
[----:B------:R-:W-:Y:S01]  /*1910*/  FMUL.FTZ R3, R27, UR6 ;  /* 0x000000061b037c20 */ /* 0x000fe20008410000 */
[----:B------:R-:W-:Y:S01]  /*1920*/  ULDC UR7, c[0x0][0x2f0] ;  /* 0x0000bc0000077ab9 */ /* 0x000fe20000000800 */
[----:B------:R-:W-:Y:S01]  /*1930*/  FMUL.FTZ R28, R28, UR6 ;  /* 0x000000061c1c7c20 */ /* 0x000fe20008410000 */
[----:B------:R-:W-:Y:S01]  /*1940*/  LEA.HI R10, R6, R7, RZ, 0x2 ;  /* 0x00000007060a7211 */ /* 0x000fe200078f10ff */
[----:B------:R0:W1:Y:S01]  /*1950*/  MUFU.TANH R91, R25 ;  /* 0x00000019005b7308 */ /* 0x0000620000002400 */
[----:B--2---:R-:W-:Y:S01]  /*1960*/  IADD3 R24, R22, -R23, RZ ;  /* 0x8000001716187210 */ /* 0x004fe20007ffe0ff */
[----:B------:R-:W-:Y:S01]  /*1970*/  FMUL.FTZ R9, R30, UR6 ;  /* 0x000000061e097c20 */ /* 0x000fe20008410000 */
[----:B------:R-:W-:Y:S01]  /*1980*/  LEA.HI R11, R6, R7, RZ, 0x5 ;  /* 0x00000007060b7211 */ /* 0x000fe200078f28ff */
[----:B------:R-:W-:Y:S01]  /*1990*/  @UP0 ULDC UR4, c[0x0][0x44c] ;  /* 0x0001130000040ab9 */ /* 0x000fe20000000800 */
[--C-:B------:R-:W-:Y:S01]  /*19a0*/  SHF.R.S32.HI R6, RZ, 0x2, R10.reuse ;  /* 0x00000002ff067819 */ /* 0x100fe2000001140a */
[----:B------:R-:W-:Y:S01]  /*19b0*/  @UP0 ULDC UR5, c[0x0][0x450] ;  /* 0x0001140000050ab9 */ /* 0x000fe20000000800 */
[----:B------:R-:W-:Y:S01]  /*19c0*/  SHF.R.S32.HI R23, RZ, 0x1f, R10 ;  /* 0x0000001fff177819 */ /* 0x000fe2000001140a */
[----:B------:R2:W4:Y:S01]  /*19d0*/  MUFU.TANH R92, R28 ;  /* 0x0000001c005c7308 */ /* 0x0005220000002400 */
[----:B------:R-:W-:Y:S01]  /*19e0*/  LEA.HI R22, R89, R89, RZ, 0x1 ;  /* 0x0000005959167211 */ /* 0x000fe200078f08ff */
[----:B------:R-:W-:Y:S01]  /*19f0*/  FMUL.FTZ R29, R29, UR6 ;  /* 0x000000061d1d7c20 */ /* 0x000fe20008410000 */
[----:B------:R-:W-:Y:S01]  /*1a00*/  SHF.R.S32.HI R11, RZ, 0x5, R11 ;  /* 0x00000005ff0b7819 */ /* 0x000fe2000001140b */
[----:B------:R-:W-:Y:S01]  /*1a10*/  ULDC UR10, c[0x0][0x288] ;  /* 0x0000a200000a7ab9 */ /* 0x000fe20000000800 */
[----:B------:R-:W-:Y:S01]  /*1a20*/  LEA.HI R23, R23, R6, RZ, 0x3 ;  /* 0x0000000617177211 */ /* 0x000fe200078f18ff */
[----:B------:R-:W-:Y:S01]  /*1a30*/  FMUL.FTZ R32, R32, UR6 ;  /* 0x0000000620207c20 */ /* 0x000fe20008410000 */
[----:B------:R-:W-:Y:S01]  /*1a40*/  LOP3.LUT R22, R22, 0x3fffffe, RZ, 0xc0, !PT ;  /* 0x03fffffe16167812 */ /* 0x000fe200078ec0ff */
[----:B------:R-:W5:Y:S01]  /*1a50*/  MUFU.TANH R29, R29 ;  /* 0x0000001d001d7308 */ /* 0x000f620000002400 */
[----:B0-----:R-:W-:Y:S01]  /*1a60*/  LEA R25, R11, UR48, 0x4 ;  /* 0x000000300b197c11 */ /* 0x001fe2000f8e20ff */
[----:B------:R-:W-:Y:S01]  /*1a70*/  FMUL.FTZ R33, R33, UR6 ;  /* 0x0000000621217c20 */ /* 0x000fe20008410000 */
[----:B------:R-:W-:Y:S01]  /*1a80*/  LOP3.LUT R23, R23, 0xfffffff8, RZ, 0xc0, !PT ;  /* 0xfffffff817177812 */ /* 0x000fe200078ec0ff */
[----:B------:R-:W-:Y:S01]  /*1a90*/  IMAD.IADD R89, R89, 0x1, -R22 ;  /* 0x0000000159597824 */ /* 0x000fe200078e0a16 */
[----:B------:R-:W-:Y:S01]  /*1aa0*/  LEA.HI R11, R24, R24, RZ, 0x1 ;  /* 0x00000018180b7211 */ /* 0x000fe200078f08ff */
[----:B------:R-:W-:Y:S01]  /*1ab0*/  FMUL.FTZ R36, R36, UR6 ;  /* 0x0000000624247c20 */ /* 0x000fe20008410000 */
[----:B------:R-:W-:Y:S01]  /*1ac0*/  IADD3 R26, R25, R6, -R23 ;  /* 0x00000006191a7210 */ /* 0x000fe20007ffe817 */
[----:B------:R1:W0:Y:S01]  /*1ad0*/  MUFU.TANH R95, R32 ;  /* 0x00000020005f7308 */ /* 0x0002220000002400 */
[----:B------:R-:W-:Y:S01]  /*1ae0*/  LOP3.LUT R11, R11, 0x1ffffffe, RZ, 0xc0, !PT ;  /* 0x1ffffffe0b0b7812 */ /* 0x000fe200078ec0ff */
[----:B------:R-:W-:Y:S01]  /*1af0*/  FMUL.FTZ R37, R37, UR6 ;  /* 0x0000000625257c20 */ /* 0x000fe20008410000 */
[----:B------:R-:W-:Y:S01]  /*1b00*/  PLOP3.LUT P1, PT, PT, PT, UP0, 0x80, 0x0 ;  /* 0x000000000000781c */ /* 0x000fe20003f2f008 */
[----:B------:R-:W-:Y:S01]  /*1b10*/  FMUL.FTZ R40, R40, UR6 ;  /* 0x0000000628287c20 */ /* 0x000fe20008410000 */
[----:B------:R-:W-:Y:S01]  /*1b20*/  LEA R89, R89, R26, 0x6 ;  /* 0x0000001a59597211 */ /* 0x000fe200078e30ff */
[----:B------:R-:W-:Y:S01]  /*1b30*/  IMAD.IADD R6, R24, 0x1, -R11 ;  /* 0x0000000118067824 */ /* 0x000fe200078e0a0b */
[----:B------:R-:W-:Y:S01]  /*1b40*/  PLOP3.LUT P2, PT, PT, PT, UP0, 0x80, 0x0 ;  /* 0x000000000000781c */ /* 0x000fe20003f4f008 */
[----:B------:R-:W0:Y:S01]  /*1b50*/  MUFU.TANH R33, R33 ;  /* 0x0000002100217308 */ /* 0x000e220000002400 */
[----:B------:R-:W-:Y:S01]  /*1b60*/  LOP3.LUT R10, R10, 0x7ffffffc, RZ, 0xc0, !PT ;  /* 0x7ffffffc0a0a7812 */ /* 0x000fe200078ec0ff */
[----:B------:R-:W-:-:S02]  /*1b70*/  IMAD R6, R6, 0x8, R89 ;  /* 0x0000000806067824 */ /* 0x000fc400078e0259 */
[----:B------:R-:W-:Y:S01]  /*1b80*/  FMUL.FTZ R41, R41, UR6 ;  /* 0x0000000629297c20 */ /* 0x000fe20008410000 */
[----:B------:R-:W-:Y:S01]  /*1b90*/  FMUL.FTZ R44, R44, UR6 ;  /* 0x000000062c2c7c20 */ /* 0x000fe20008410000 */
[----:B------:R-:W-:Y:S01]  /*1ba0*/  IADD3 R7, R7, -R10, RZ ;  /* 0x8000000a07077210 */ /* 0x000fe20007ffe0ff */
[----:B------:R-:W-:Y:S02]  /*1bb0*/  IMAD.MOV.U32 R23, RZ, RZ, R6 ;  /* 0x000000ffff177224 */ /* 0x000fe400078e0006 */
[----:B------:R-:W-:Y:S01]  /*1bc0*/  FMUL.FTZ R45, R45, UR6 ;  /* 0x000000062d2d7c20 */ /* 0x000fe20008410000 */
[----:B------:R-:W-:Y:S01]  /*1bd0*/  @P1 IMAD.HI.U32 R11, R6, UR4, RZ ;  /* 0x00000004060b1c27 */ /* 0x000fe2000f8e00ff */
[----:B------:R-:W-:Y:S01]  /*1be0*/  UMOV UR4, 0xffffff80 ;  /* 0xffffff8000047882 */ /* 0x000fe20000000000 */
[----:B------:R-:W0:Y:S01]  /*1bf0*/  MUFU.TANH R36, R36 ;  /* 0x0000002400247308 */ /* 0x000e220000002400 */
[----:B------:R-:W-:Y:S01]  /*1c00*/  UIMAD UR4, UR47, UR4, 0x80 ;  /* 0x000000802f0474a4 */ /* 0x000fe2000f8e0204 */
[----:B------:R-:W-:Y:S01]  /*1c10*/  FMUL.FTZ R48, R48, UR6 ;  /* 0x0000000630307c20 */ /* 0x000fe20008410000 */
[----:B------:R-:W-:Y:S01]  /*1c20*/  @P2 SHF.R.U32.HI R23, RZ, UR5, R11 ;  /* 0x00000005ff172c19 */ /* 0x000fe2000801160b */
[----:B------:R-:W-:Y:S01]  /*1c30*/  IMAD.U32 R11, RZ, RZ, UR7 ;  /* 0x00000007ff0b7e24 */ /* 0x000fe2000f8e00ff */
[----:B------:R-:W-:Y:S01]  /*1c40*/  UIADD3 UR5, UR4, 0x1, URZ ;  /* 0x0000000104057890 */ /* 0x000fe2000fffe03f */
[----:B------:R-:W-:Y:S01]  /*1c50*/  FMUL.FTZ R49, R49, UR6 ;  /* 0x0000000631317c20 */ /* 0x000fe20008410000 */
[----:B------:R-:W-:Y:S01]  /*1c60*/  UIMAD UR4, UR38, UR7, UR4 ;  /* 0x00000007260472a4 */ /* 0x000fe2000f8e0204 */
[----:B------:R-:W3:Y:S01]  /*1c70*/  SHFL.IDX PT, R27, R23, RZ, 0x1c1f ;  /* 0x001c1fff171b7589 */ /* 0x000ee200000e0000 */
[----:B------:R-:W0:Y:S01]  /*1c80*/  MUFU.TANH R37, R37 ;  /* 0x0000002500257308 */ /* 0x000e220000002400 */
[----:B------:R-:W-:Y:S01]  /*1c90*/  FMUL.FTZ R52, R52, UR6 ;  /* 0x0000000634347c20 */ /* 0x000fe20008410000 */
[----:B------:R-:W-:-:S02]  /*1ca0*/  IMAD.U32 R10, RZ, RZ, UR5 ;  /* 0x00000005ff0a7e24 */ /* 0x000fc4000f8e00ff */
[----:B------:R-:W-:Y:S01]  /*1cb0*/  FMUL.FTZ R12, R34, UR6 ;  /* 0x00000006220c7c20 */ /* 0x000fe20008410000 */
[----:B--2---:R-:W-:Y:S01]  /*1cc0*/  MOV R28, UR4 ;  /* 0x00000004001c7c02 */ /* 0x004fe20008000f00 */
[----:B------:R-:W-:Y:S01]  /*1cd0*/  FMUL.FTZ R53, R53, UR6 ;  /* 0x0000000635357c20 */ /* 0x000fe20008410000 */
[C---:B------:R-:W-:Y:S02]  /*1ce0*/  IMAD R10, R7.reuse, -0x2, R10 ;  /* 0xfffffffe070a7824 */ /* 0x040fe400078e020a */
[----:B------:R-:W-:Y:S01]  /*1cf0*/  FMUL.FTZ R56, R56, UR6 ;  /* 0x0000000638387c20 */ /* 0x000fe20008410000 */
[----:B------:R-:W2:Y:S01]  /*1d00*/  MUFU.TANH R40, R40 ;  /* 0x0000002800287308 */ /* 0x000ea20000002400 */
[----:B------:R-:W-:Y:S02]  /*1d10*/  IMAD R28, R7, -0x2, R28 ;  /* 0xfffffffe071c7824 */ /* 0x000fe400078e021c */
[----:B------:R-:W-:Y:S01]  /*1d20*/  FMUL.FTZ R57, R57, UR6 ;  /* 0x0000000639397c20 */ /* 0x000fe20008410000 */
[----:B------:R-:W-:-:S02]  /*1d30*/  IMAD R30, R11, UR38, R10 ;  /* 0x000000260b1e7c24 */ /* 0x000fc4000f8e020a */
[----:B------:R-:W-:Y:S01]  /*1d40*/  FMUL.FTZ R65, R65, UR6 ;  /* 0x0000000641417c20 */ /* 0x000fe20008410000 */
[----:B------:R-:W-:Y:S01]  /*1d50*/  FMUL.FTZ R8, R31, UR6 ;  /* 0x000000061f087c20 */ /* 0x000fe20008410000 */
[----:B------:R-:W-:Y:S01]  /*1d60*/  FMUL.FTZ R18, R47, UR6 ;  /* 0x000000062f127c20 */ /* 0x000fe20008410000 */
[----:B------:R-:W-:Y:S01]  /*1d70*/  VIADD R11, R30, -UR10 ;  /* 0x8000000a1e0b7c36 */ /* 0x000fe20008000000 */
[----:B------:R-:W2:Y:S01]  /*1d80*/  MUFU.TANH R41, R41 ;  /* 0x0000002900297308 */ /* 0x000ea20000002400 */
[----:B------:R-:W-:Y:S01]  /*1d90*/  FMUL.FTZ R60, R60, UR6 ;  /* 0x000000063c3c7c20 */ /* 0x000fe20008410000 */
[----:B------:R-:W-:Y:S01]  /*1da0*/  FMUL.FTZ R61, R61, UR6 ;  /* 0x000000063d3d7c20 */ /* 0x000fe20008410000 */
[----:B------:R-:W-:Y:S01]  /*1db0*/  FMUL.FTZ R13, R35, UR6 ;  /* 0x00000006230d7c20 */ /* 0x000fe20008410000 */
[----:B------:R-:W-:Y:S01]  /*1dc0*/  FMUL.FTZ R25, R59, UR6 ;  /* 0x000000063b197c20 */ /* 0x000fe20008410000 */
[----:B------:R-:W-:Y:S01]  /*1dd0*/  FMUL.FTZ R64, R64, UR6 ;  /* 0x0000000640407c20 */ /* 0x000fe20008410000 */
[----:B------:R-:W-:Y:S01]  /*1de0*/  FMUL.FTZ R68, R68, UR6 ;  /* 0x0000000644447c20 */ /* 0x000fe20008410000 */
[----:B---3--:R-:W-:Y:S01]  /*1df0*/  VIADDMNMX R11, R27, R11, R28, PT ;  /* 0x0000000b1b0b7246 */ /* 0x008fe2000380011c */
[----:B------:R-:W3:Y:S01]  /*1e00*/  MUFU.TANH R44, R44 ;  /* 0x0000002c002c7308 */ /* 0x000ee20000002400 */
[----:B------:R-:W-:Y:S01]  /*1e10*/  FMUL.FTZ R21, R51, UR6 ;  /* 0x0000000633157c20 */ /* 0x000fe20008410000 */
[----:B------:R-:W-:Y:S01]  /*1e20*/  FMUL.FTZ R72, R72, UR6 ;  /* 0x0000000648487c20 */ /* 0x000fe20008410000 */
[----:B------:R-:W-:Y:S01]  /*1e30*/  ISETP.GT.AND P1, PT, R11, RZ, PT ;  /* 0x000000ff0b00720c */ /* 0x000fe20003f24270 */
[----:B------:R-:W-:Y:S01]  /*1e40*/  FMUL.FTZ R73, R73, UR6 ;  /* 0x0000000649497c20 */ /* 0x000fe20008410000 */
[----:B------:R-:W-:Y:S01]  /*1e50*/  ISETP.GT.AND P2, PT, R11, 0x1, PT ;  /* 0x000000010b00780c */ /* 0x000fe20003f44270 */
[----:B------:R-:W-:Y:S01]  /*1e60*/  FMUL.FTZ R24, R55, UR6 ;  /* 0x0000000637187c20 */ /* 0x000fe20008410000 */
[----:B------:R-:W-:Y:S01]  /*1e70*/  ISETP.GT.AND P3, PT, R11, 0x8, PT ;  /* 0x000000080b00780c */ /* 0x000fe20003f64270 */
[----:B------:R-:W3:Y:S01]  /*1e80*/  MUFU.TANH R45, R45 ;  /* 0x0000002d002d7308 */ /* 0x000ee20000002400 */
[----:B------:R-:W-:Y:S01]  /*1e90*/  FSEL R89, R90, -INF , P1 ;  /* 0xff8000005a597808 */ /* 0x000fe20000800000 */
        /* <DEDUP_REMOVED lines=8> */
[----:B------:R-:W-:Y:S01]  /*1f20*/  FMUL.FTZ R80, R80, UR6 ;  /* 0x0000000650507c20 */ /* 0x000fe20008410000 */
[----:B------:R-:W-:Y:S01]  /*1f30*/  ISETP.GT.AND P2, PT, R11, 0x10, PT ;  /* 0x000000100b00780c */ /* 0x000fe20003f44270 */
[----:B------:R-:W-:Y:S01]  /*1f40*/  FMUL.FTZ R81, R81, UR6 ;  /* 0x0000000651517c20 */ /* 0x000fe20008410000 */
[----:B-----5:R-:W-:Y:S01]  /*1f50*/  FSEL R93, R29, -INF , P1 ;  /* 0xff8000001d5d7808 */ /* 0x020fe20000800000 */
[----:B------:R-:W-:Y:S01]  /*1f60*/  FMUL.FTZ R17, R43, UR6 ;  /* 0x000000062b117c20 */ /* 0x000fe20008410000 */
[----:B------:R-:W-:Y:S01]  /*1f70*/  FMNMX.FTZ R10, R91, R10, !PT ;  /* 0x0000000a5b0a7209 */ /* 0x000fe20007810000 */
[----:B------:R-:W4:Y:S01]  /*1f80*/  MUFU.TANH R49, R49 ;  /* 0x0000003100317308 */ /* 0x000f220000002400 */
[----:B------:R-:W-:Y:S01]  /*1f90*/  ISETP.GT.AND P1, PT, R11, 0x11, PT ;  /* 0x000000110b00780c */ /* 0x000fe20003f24270 */
[----:B------:R-:W-:Y:S01]  /*1fa0*/  FMUL.FTZ R84, R84, UR6 ;  /* 0x0000000654547c20 */ /* 0x000fe20008410000 */
[----:B0-----:R-:W-:Y:S01]  /*1fb0*/  FSEL R95, R95, -INF , P2 ;  /* 0xff8000005f5f7808 */ /* 0x001fe20001000000 */
[----:B------:R-:W-:Y:S01]  /*1fc0*/  FMUL.FTZ R85, R85, UR6 ;  /* 0x0000000655557c20 */ /* 0x000fe20008410000 */
[----:B------:R-:W-:Y:S01]  /*1fd0*/  FMNMX.FTZ R10, R93, R10, !PT ;  /* 0x0000000a5d0a7209 */ /* 0x000fe20007810000 */
[----:B------:R-:W0:Y:S01]  /*1fe0*/  SHFL.IDX PT, R23, R23, 0x1, 0x1c1f ;  /* 0x003c1f0017177f89 */ /* 0x000e2200000e0000 */
[----:B------:R-:W-:Y:S01]  /*1ff0*/  ISETP.GT.AND P2, PT, R11, 0x18, PT ;  /* 0x000000180b00780c */ /* 0x000fe20003f44270 */
[----:B------:R-:W5:Y:S01]  /*2000*/  MUFU.TANH R52, R52 ;  /* 0x0000003400347308 */ /* 0x000f620000002400 */
[----:B------:R-:W-:Y:S01]  /*2010*/  FSEL R97, R33, -INF , P1 ;  /* 0xff80000021617808 */ /* 0x000fe20000800000 */
[----:B------:R-:W-:Y:S01]  /*2020*/  ULDC UR4, c[0x0][0x988] ;  /* 0x0002620000047ab9 */ /* 0x000fe20000000800 */
[----:B------:R-:W-:Y:S01]  /*2030*/  FMNMX.FTZ R10, R95, R10, !PT ;  /* 0x0000000a5f0a7209 */ /* 0x000fe20007810000 */
[----:B------:R-:W-:Y:S01]  /*2040*/  FMUL.FTZ R63, R63, UR6 ;  /* 0x000000063f3f7c20 */ /* 0x000fe20008410000 */
[----:B------:R-:W-:Y:S01]  /*2050*/  ISETP.GT.AND P1, PT, R11, 0x19, PT ;  /* 0x000000190b00780c */ /* 0x000fe20003f24270 */
[----:B------:R-:W-:Y:S01]  /*2060*/  FMUL.FTZ R15, R38, UR6 ;  /* 0x00000006260f7c20 */ /* 0x000fe20008410000 */
[----:B------:R-:W-:Y:S01]  /*2070*/  FSEL R99, R36, -INF , P2 ;  /* 0xff80000024637808 */ /* 0x000fe20001000000 */
[----:B------:R-:W0:Y:S01]  /*2080*/  MUFU.TANH R53, R53 ;  /* 0x0000003500357308 */ /* 0x000e220000002400 */
[----:B------:R-:W-:Y:S01]  /*2090*/  FMNMX.FTZ R10, R97, R10, !PT ;  /* 0x0000000a610a7209 */ /* 0x000fe20007810000 */
[----:B------:R-:W-:Y:S01]  /*20a0*/  FMUL.FTZ R67, R67, UR6 ;  /* 0x0000000643437c20 */ /* 0x000fe20008410000 */
[----:B------:R-:W-:Y:S01]  /*20b0*/  ISETP.GT.AND P2, PT, R11, 0x20, PT ;  /* 0x000000200b00780c */ /* 0x000fe20003f44270 */
[----:B------:R-:W-:Y:S01]  /*20c0*/  FMUL.FTZ R71, R71, UR6 ;  /* 0x0000000647477c20 */ /* 0x000fe20008410000 */
[----:B------:R-:W-:Y:S01]  /*20d0*/  FSEL R101, R37, -INF , P1 ;  /* 0xff80000025657808 */ /* 0x000fe20000800000 */
[----:B------:R-:W-:Y:S01]  /*20e0*/  FMUL.FTZ R16, R42, UR6 ;  /* 0x000000062a107c20 */ /* 0x000fe20008410000 */
[----:B------:R-:W-:Y:S01]  /*20f0*/  FMNMX.FTZ R10, R99, R10, !PT ;  /* 0x0000000a630a7209 */ /* 0x000fe20007810000 */
        /* <DEDUP_REMOVED lines=8> */
[----:B------:R-:W2:Y:S01]  /*2180*/  MUFU.TANH R31, R57 ;  /* 0x00000039001f7308 */ /* 0x000ea20000002400 */
[----:B------:R-:W-:Y:S01]  /*2190*/  FSEL R105, R41, -INF , P1 ;  /* 0xff80000029697808 */ /* 0x000fe20000800000 */
        /* <DEDUP_REMOVED lines=11> */
[----:B------:R-:W-:Y:S01]  /*2250*/  FSEL R109, R45, -INF , P1 ;  /* 0xff8000002d6d7808 */ /* 0x000fe20000800000 */
[----:B------:R-:W-:Y:S01]  /*2260*/  FMUL.FTZ R26, R58, UR6 ;  /* 0x000000063a1a7c20 */ /* 0x000fe20008410000 */
[----:B------:R-:W-:Y:S01]  /*2270*/  FMNMX.FTZ R34, R107, R34, !PT ;  /* 0x000000226b227209 */ /* 0x000fe20007810000 */
[----:B------:R-:W3:Y:S01]  /*2280*/  MUFU.TANH R27, R60 ;  /* 0x0000003c001b7308 */ /* 0x000ee20000002400 */
[----:B------:R-:W-:Y:S01]  /*2290*/  ISETP.GT.AND P1, PT, R11, 0x31, PT ;  /* 0x000000310b00780c */ /* 0x000fe20003f24270 */
[----:B------:R-:W-:Y:S01]  /*22a0*/  FMUL.FTZ R62, R62, UR6 ;  /* 0x000000063e3e7c20 */ /* 0x000fe20008410000 */
[----:B-1----:R-:W-:Y:S01]  /*22b0*/  FSEL R69, R48, -INF , P2 ;  /* 0xff80000030457808 */ /* 0x002fe20001000000 */
[----:B------:R-:W-:Y:S01]  /*22c0*/  FMUL.FTZ R66, R66, UR6 ;  /* 0x0000000642427c20 */ /* 0x000fe20008410000 */
[----:B------:R-:W-:Y:S01]  /*22d0*/  FMNMX.FTZ R34, R109, R34, !PT ;  /* 0x000000226d227209 */ /* 0x000fe20007810000 */
[----:B------:R-:W-:Y:S01]  /*22e0*/  FMUL.FTZ R70, R70, UR6 ;  /* 0x0000000646467c20 */ /* 0x000fe20008410000 */
[----:B------:R-:W-:Y:S01]  /*22f0*/  ISETP.GT.AND P2, PT, R11, 0x38, PT ;  /* 0x000000380b00780c */ /* 0x000fe20003f44270 */
[----:B------:R5:W1:Y:S01]  /*2300*/  MUFU.TANH R35, R61 ;  /* 0x0000003d00237308 */ /* 0x000a620000002400 */
[----:B----4-:R-:W-:Y:S01]  /*2310*/  FSEL R65, R49, -INF , P1 ;  /* 0xff80000031417808 */ /* 0x010fe20000800000 */
[----:B------:R-:W-:Y:S01]  /*2320*/  FMUL.FTZ R74, R74, UR6 ;  /* 0x000000064a4a7c20 */ /* 0x000fe20008410000 */
[----:B------:R-:W-:Y:S01]  /*2330*/  FMNMX.FTZ R34, R69, R34, !PT ;  /* 0x0000002245227209 */ /* 0x000fe20007810000 */
[----:B------:R-:W-:Y:S01]  /*2340*/  FMUL.FTZ R78, R78, UR6 ;  /* 0x000000064e4e7c20 */ /* 0x000fe20008410000 */
[----:B------:R-:W-:Y:S01]  /*2350*/  ISETP.GT.AND P1, PT, R11, 0x39, PT ;  /* 0x000000390b00780c */ /* 0x000fe20003f24270 */
[----:B------:R-:W-:Y:S01]  /*2360*/  FMUL.FTZ R82, R82, UR6 ;  /* 0x0000000652527c20 */ /* 0x000fe20008410000 */
[----:B------:R-:W-:Y:S01]  /*2370*/  FMNMX.FTZ R34, R65, R34, !PT ;  /* 0x0000002241227209 */ /* 0x000fe20007810000 */
[----:B------:R-:W4:Y:S01]  /*2380*/  MUFU.TANH R29, R64 ;  /* 0x00000040001d7308 */ /* 0x000f220000002400 */
[----:B-----5:R-:W-:Y:S01]  /*2390*/  FSEL R61, R52, -INF , P2 ;  /* 0xff800000343d7808 */ /* 0x020fe20001000000 */
[----:B------:R-:W-:Y:S01]  /*23a0*/  FMUL.FTZ R86, R86, UR6 ;  /* 0x0000000656567c20 */ /* 0x000fe20008410000 */
[----:B------:R-:W-:Y:S01]  /*23b0*/  ISETP.GT.AND P2, PT, R11, 0x40, PT ;  /* 0x000000400b00780c */ /* 0x000fe20003f44270 */
[----:B------:R-:W-:Y:S01]  /*23c0*/  @UP0 ULDC UR11, c[0x0][0x450] ;  /* 0x00011400000b0ab9 */ /* 0x000fe20000000800 */
[----:B0-----:R-:W-:Y:S01]  /*23d0*/  FSEL R59, R53, -INF , P1 ;  /* 0xff800000353b7808 */ /* 0x001fe20000800000 */
[----:B------:R-:W-:Y:S01]  /*23e0*/  UIMAD UR7, UR38, UR7, -UR10 ;  /* 0x00000007260772a4 */ /* 0x000fe2000f8e0a0a */
[----:B------:R-:W-:Y:S01]  /*23f0*/  FMNMX.FTZ R34, R61, R34, !PT ;  /* 0x000000223d227209 */ /* 0x000fe20007810000 */
[----:B------:R-:W0:Y:S01]  /*2400*/  MUFU.TANH R51, R68 ;  /* 0x0000004400337308 */ /* 0x000e220000002400 */
[----:B------:R-:W-:Y:S01]  /*2410*/  ISETP.GT.AND P1, PT, R11, 0x41, PT ;  /* 0x000000410b00780c */ /* 0x000fe20003f24270 */
[----:B------:R-:W-:Y:S01]  /*2420*/  UIADD3 UR54, UR47, -0x2, URZ ;  /* 0xfffffffe2f367890 */ /* 0x000fe2000fffe03f */
[----:B------:R-:W-:Y:S01]  /*2430*/  FSEL R57, R56, -INF , P2 ;  /* 0xff80000038397808 */ /* 0x000fe20001000000 */
[----:B------:R-:W-:Y:S01]  /*2440*/  UIADD3 UR6, UR41, 0x28840, URZ ;  /* 0x0002884029067890 */ /* 0x000fe2000fffe03f */
[----:B------:R-:W-:Y:S01]  /*2450*/  FMNMX.FTZ R34, R59, R34, !PT ;  /* 0x000000223b227209 */ /* 0x000fe20007810000 */
[----:B------:R-:W-:Y:S01]  /*2460*/  UMOV UR47, URZ ;  /* 0x0000003f002f7c82 */ /* 0x000fe20008000000 */
[----:B------:R-:W-:Y:S01]  /*2470*/  ISETP.GT.AND P2, PT, R11, 0x48, PT ;  /* 0x000000480b00780c */ /* 0x000fe20003f44270 */
[----:B------:R-:W5:Y:S01]  /*2480*/  MUFU.TANH R10, R10 ;  /* 0x0000000a000a7308 */ /* 0x000f620000002400 */
[----:B--2---:R-:W-:Y:S01]  /*2490*/  FSEL R49, R31, -INF , P1 ;  /* 0xff8000001f317808 */ /* 0x004fe20000800000 */
[----:B------:R-:W-:Y:S01]  /*24a0*/  UPRMT UR6, UR43, 0x654, UR6 ;  /* 0x000006542b067896 */ /* 0x000fe20008000006 */
[----:B------:R-:W-:-:S02]  /*24b0*/  FMNMX.FTZ R34, R57, R34, !PT ;  /* 0x0000002239227209 */ /* 0x000fc40007810000 */
[----:B------:R-:W-:Y:S02]  /*24c0*/  CS2R R150, SRZ ;  /* 0x0000000000967805 */ /* 0x000fe4000001ff00 */
[----:B------:R-:W-:Y:S02]  /*24d0*/  ISETP.GT.AND P1, PT, R11, 0x49, PT ;  /* 0x000000490b00780c */ /* 0x000fe40003f24270 */
[----:B------:R-:W-:Y:S02]  /*24e0*/  CS2R R148, SRZ ;  /* 0x0000000000947805 */ /* 0x000fe4000001ff00 */
[----:B---3--:R-:W-:Y:S01]  /*24f0*/  FSEL R27, R27, -INF , P2 ;  /* 0xff8000001b1b7808 */ /* 0x008fe20001000000 */
[----:B------:R-:W2:Y:S01]  /*2500*/  MUFU.TANH R55, R72 ;  /* 0x0000004800377308 */ /* 0x000ea20000002400 */
[----:B------:R-:W-:Y:S02]  /*2510*/  FMNMX.FTZ R34, R49, R34, !PT ;  /* 0x0000002231227209 */ /* 0x000fe40007810000 */
[----:B------:R-:W-:-:S02]  /*2520*/  CS2R R146, SRZ ;  /* 0x0000000000927805 */ /* 0x000fc4000001ff00 */
[----:B------:R-:W-:Y:S01]  /*2530*/  ISETP.GT.AND P2, PT, R11, 0x50, PT ;  /* 0x000000500b00780c */ /* 0x000fe20003f44270 */
[----:B------:R-:W-:Y:S01]  /*2540*/  SYNCS.ARRIVE.TRANS64.RED.A1T0 RZ, [UR6], RZ ;  /* 0x000000ffffff79a7 */ /* 0x000fe20008100406 */
[----:B-1----:R-:W-:Y:S02]  /*2550*/  FSEL R33, R35, -INF , P1 ;  /* 0xff80000023217808 */ /* 0x002fe40000800000 */
[----:B------:R-:W-:Y:S02]  /*2560*/  CS2R R144, SRZ ;  /* 0x0000000000907805 */ /* 0x000fe4000001ff00 */
[----:B------:R-:W-:Y:S01]  /*2570*/  FMNMX.FTZ R34, R27, R34, !PT ;  /* 0x000000221b227209 */ /* 0x000fe20007810000 */
[----:B------:R-:W1:Y:S01]  /*2580*/  MUFU.TANH R73, R73 ;  /* 0x0000004900497308 */ /* 0x000e620000002400 */
[----:B------:R-:W-:Y:S02]  /*2590*/  ISETP.GT.AND P1, PT, R11, 0x51, PT ;  /* 0x000000510b00780c */ /* 0x000fe40003f24270 */
[----:B------:R-:W-:-:S02]  /*25a0*/  CS2R R142, SRZ ;  /* 0x00000000008e7805 */ /* 0x000fc4000001ff00 */
[----:B----4-:R-:W-:Y:S02]  /*25b0*/  FSEL R29, R29, -INF , P2 ;  /* 0xff8000001d1d7808 */ /* 0x010fe40001000000 */
[----:B------:R-:W-:Y:S02]  /*25c0*/  CS2R R140, SRZ ;  /* 0x00000000008c7805 */ /* 0x000fe4000001ff00 */
[----:B------:R-:W-:Y:S02]  /*25d0*/  FMNMX.FTZ R34, R33, R34, !PT ;  /* 0x0000002221227209 */ /* 0x000fe40007810000 */
[----:B------:R-:W-:Y:S02]  /*25e0*/  CS2R R138, SRZ ;  /* 0x00000000008a7805 */ /* 0x000fe4000001ff00 */
[----:B------:R-:W-:Y:S01]  /*25f0*/  ISETP.GT.AND P2, PT, R11, 0x58, PT ;  /* 0x000000580b00780c */ /* 0x000fe20003f44270 */
[----:B------:R-:W3:Y:S01]  /*2600*/  MUFU.TANH R39, R76 ;  /* 0x0000004c00277308 */ /* 0x000ee20000002400 */
[----:B------:R-:W-:-:S02]  /*2610*/  FSEL R47, R47, -INF , P1 ;  /* 0xff8000002f2f7808 */ /* 0x000fc40000800000 */
[----:B------:R-:W-:Y:S02]  /*2620*/  CS2R R136, SRZ ;  /* 0x0000000000887805 */ /* 0x000fe4000001ff00 */
[----:B------:R-:W-:Y:S02]  /*2630*/  FMNMX.FTZ R34, R29, R34, !PT ;  /* 0x000000221d227209 */ /* 0x000fe40007810000 */
[----:B------:R-:W-:Y:S02]  /*2640*/  CS2R R134, SRZ ;  /* 0x0000000000867805 */ /* 0x000fe4000001ff00 */
[----:B------:R-:W-:Y:S02]  /*2650*/  ISETP.GT.AND P1, PT, R11, 0x59, PT ;  /* 0x000000590b00780c */ /* 0x000fe40003f24270 */
[----:B------:R-:W-:Y:S02]  /*2660*/  CS2R R132, SRZ ;  /* 0x0000000000847805 */ /* 0x000fe4000001ff00 */
[----:B0-----:R-:W-:Y:S01]  /*2670*/  FSEL R51, R51, -INF , P2 ;  /* 0xff80000033337808 */ /* 0x001fe20001000000 */
[----:B------:R-:W0:Y:S01]  /*2680*/  MUFU.TANH R45, R77 ;  /* 0x0000004d002d7308 */ /* 0x000e220000002400 */
[----:B------:R-:W-:-:S02]  /*2690*/  FMNMX.FTZ R34, R47, R34, !PT ;  /* 0x000000222f227209 */ /* 0x000fc40007810000 */
[----:B------:R-:W-:Y:S02]  /*26a0*/  CS2R R130, SRZ ;  /* 0x0000000000827805 */ /* 0x000fe4000001ff00 */
[----:B------:R-:W-:Y:S02]  /*26b0*/  ISETP.GT.AND P2, PT, R11, 0x60, PT ;  /* 0x000000600b00780c */ /* 0x000fe40003f44270 */
[----:B------:R-:W-:Y:S02]  /*26c0*/  CS2R R128, SRZ ;  /* 0x0000000000807805 */ /* 0x000fe4000001ff00 */
[----:B-----5:R-:W-:Y:S02]  /*26d0*/  FSEL R53, R10, -INF , P1 ;  /* 0xff8000000a357808 */ /* 0x020fe40000800000 */
[----:B------:R-:W-:Y:S02]  /*26e0*/  CS2R R126, SRZ ;  /* 0x00000000007e7805 */ /* 0x000fe4000001ff00 */
[----:B------:R-:W-:Y:S01]  /*26f0*/  FMNMX.FTZ R34, R51, R34, !PT ;  /* 0x0000002233227209 */ /* 0x000fe20007810000 */
[----:B------:R-:W4:Y:S01]  /*2700*/  MUFU.TANH R41, R80 ;  /* 0x0000005000297308 */ /* 0x000f220000002400 */
[----:B------:R-:W-:-:S02]  /*2710*/  ISETP.GT.AND P1, PT, R11, 0x61, PT ;  /* 0x000000610b00780c */ /* 0x000fc40003f24270 */
[----:B------:R-:W-:Y:S02]  /*2720*/  CS2R R124, SRZ ;  /* 0x00000000007c7805 */ /* 0x000fe4000001ff00 */
[----:B--2---:R-:W-:Y:S02]  /*2730*/  FSEL R55, R55, -INF , P2 ;  /* 0xff80000037377808 */ /* 0x004fe40001000000 */
[----:B------:R-:W-:Y:S02]  /*2740*/  CS2R R122, SRZ ;  /* 0x00000000007a7805 */ /* 0x000fe4000001ff00 */
[----:B------:R-:W-:Y:S02]  /*2750*/  FMNMX.FTZ R34, R53, R34, !PT ;  /* 0x0000002235227209 */ /* 0x000fe40007810000 */
[----:B------:R-:W-:Y:S02]  /*2760*/  CS2R R120, SRZ ;  /* 0x0000000000787805 */ /* 0x000fe4000001ff00 */
[----:B------:R-:W-:Y:S01]  /*2770*/  ISETP.GT.AND P2, PT, R11, 0x68, PT ;  /* 0x000000680b00780c */ /* 0x000fe20003f44270 */
[----:B------:R-:W2:Y:S01]  /*2780*/  MUFU.TANH R43, R81 ;  /* 0x00000051002b7308 */ /* 0x000ea20000002400 */
[----:B-1----:R-:W-:-:S02]  /*2790*/  FSEL R35, R73, -INF , P1 ;  /* 0xff80000049237808 */ /* 0x002fc40000800000 */
[----:B------:R-:W-:Y:S02]  /*27a0*/  CS2R R118, SRZ ;  /* 0x0000000000767805 */ /* 0x000fe4000001ff00 */
[----:B------:R-:W-:Y:S02]  /*27b0*/  FMNMX.FTZ R34, R55, R34, !PT ;  /* 0x0000002237227209 */ /* 0x000fe40007810000 */
[----:B------:R-:W-:Y:S02]  /*27c0*/  ISETP.GT.AND P1, PT, R11, 0x69, PT ;  /* 0x000000690b00780c */ /* 0x000fe40003f24270 */
[----:B---3--:R-:W-:Y:S01]  /*27d0*/  FSEL R39, R39, -INF , P2 ;  /* 0xff80000027277808 */ /* 0x008fe20001000000 */
[----:B------:R-:W1:Y:S01]  /*27e0*/  MUFU.TANH R37, R84 ;  /* 0x0000005400257308 */ /* 0x000e620000002400 */
[----:B------:R-:W-:Y:S02]  /*27f0*/  FMNMX.FTZ R34, R35, R34, !PT ;  /* 0x0000002223227209 */ /* 0x000fe40007810000 */
[----:B------:R-:W-:-:S02]  /*2800*/  ISETP.GT.AND P2, PT, R11, 0x70, PT ;  /* 0x000000700b00780c */ /* 0x000fc40003f44270 */
[----:B0-----:R-:W-:Y:S02]  /*2810*/  FSEL R45, R45, -INF , P1 ;  /* 0xff8000002d2d7808 */ /* 0x001fe40000800000 */
[----:B------:R-:W-:Y:S01]  /*2820*/  FMNMX.FTZ R34, R39, R34, !PT ;  /* 0x0000002227227209 */ /* 0x000fe20007810000 */
[----:B------:R-:W0:Y:S01]  /*2830*/  MUFU.TANH R31, R85 ;  /* 0x00000055001f7308 */ /* 0x000e220000002400 */
[----:B------:R-:W-:Y:S02]  /*2840*/  ISETP.GT.AND P1, PT, R11, 0x71, PT ;  /* 0x000000710b00780c */ /* 0x000fe40003f24270 */
[----:B----4-:R-:W-:Y:S02]  /*2850*/  FSEL R41, R41, -INF , P2 ;  /* 0xff80000029297808 */ /* 0x010fe40001000000 */
[----:B------:R-:W-:Y:S02]  /*2860*/  FMNMX.FTZ R34, R45, R34, !PT ;  /* 0x000000222d227209 */ /* 0x000fe40007810000 */
[----:B------:R-:W-:Y:S01]  /*2870*/  ISETP.GT.AND P2, PT, R11, 0x78, PT ;  /* 0x000000780b00780c */ /* 0x000fe20003f44270 */
[----:B------:R-:W-:Y:S01]  /*2880*/  MUFU.TANH R0, R0 ;  /* 0x0000000000007308 */ /* 0x000fe20000002400 */
[----:B--2---:R-:W-:-:S02]  /*2890*/  FSEL R43, R43, -INF , P1 ;  /* 0xff8000002b2b7808 */ /* 0x004fc40000800000 */
[----:B------:R-:W-:Y:S02]  /*28a0*/  FMNMX.FTZ R34, R41, R34, !PT ;  /* 0x0000002229227209 */ /* 0x000fe40007810000 */
[----:B------:R-:W-:Y:S02]  /*28b0*/  ISETP.GT.AND P1, PT, R11, 0x79, PT ;  /* 0x000000790b00780c */ /* 0x000fe40003f24270 */
[----:B-1----:R-:W-:Y:S01]  /*28c0*/  FSEL R37, R37, -INF , P2 ;  /* 0xff80000025257808 */ /* 0x002fe20001000000 */
[----:B------:R-:W-:Y:S01]  /*28d0*/  MUFU.TANH R3, R3 ;  /* 0x0000000300037308 */ /* 0x000fe20000002400 */
[----:B------:R-:W-:Y:S02]  /*28e0*/  FMNMX.FTZ R34, R43, R34, !PT ;  /* 0x000000222b227209 */ /* 0x000fe40007810000 */
[----:B0-----:R-:W-:Y:S02]  /*28f0*/  FSEL R31, R31, -INF , P1 ;  /* 0xff8000001f1f7808 */ /* 0x001fe40000800000 */
[----:B------:R-:W-:-:S02]  /*2900*/  FMNMX.FTZ R34, R37, R34, !PT ;  /* 0x0000002225227209 */ /* 0x000fc40007810000 */
[----:B------:R-:W-:Y:S01]  /*2910*/  IADD3 R23, R23, -UR10, R30 ;  /* 0x8000000a17177c10 */ /* 0x000fe2000fffe01e */
[----:B------:R-:W0:Y:S01]  /*2920*/  MUFU.TANH R9, R9 ;  /* 0x0000000900097308 */ /* 0x000e220000002400 */
[----:B------:R-:W-:Y:S02]  /*2930*/  FMNMX.FTZ R34, R31, R34, !PT ;  /* 0x000000221f227209 */ /* 0x000fe40007810000 */
[----:B------:R-:W-:-:S03]  /*2940*/  VIMNMX R28, R28, R23, PT ;  /* 0x000000171c1c7248 */ /* 0x000fc60003fe0100 */
[----:B------:R-:W1:Y:S01]  /*2950*/  SHFL.BFLY PT, R11, R34, 0x2, 0x1f ;  /* 0x0c401f00220b7f89 */ /* 0x000e6200000e0000 */
[C---:B------:R-:W-:Y:S01]  /*2960*/  ISETP.GT.AND P2, PT, R28.reuse, 0x1, PT ;  /* 0x000000011c00780c */ /* 0x040fe20003f44270 */
[----:B------:R-:W2:Y:S01]  /*2970*/  MUFU.TANH R8, R8 ;  /* 0x0000000800087308 */ /* 0x000ea20000002400 */
[----:B------:R-:W-:-:S07]  /*2980*/  ISETP.GT.AND P3, PT, R28, 0x8, PT ;  /* 0x000000081c00780c */ /* 0x000fce0003f64270 */
[----:B------:R-:W3:Y:S08]  /*2990*/  MUFU.TANH R12, R12 ;  /* 0x0000000c000c7308 */ /* 0x000ef00000002400 */
[----:B------:R-:W-:Y:S01]  /*29a0*/  MUFU.TANH R36, R63 ;  /* 0x0000003f00247308 */ /* 0x000fe20000002400 */
[----:B-1----:R-:W-:-:S07]  /*29b0*/  FMNMX.FTZ R10, R34, R11, !PT ;  /* 0x0000000b220a7209 */ /* 0x002fce0007810000 */
[----:B------:R-:W1:Y:S01]  /*29c0*/  MUFU.TANH R13, R13 ;  /* 0x0000000d000d7308 */ /* 0x000e620000002400 */
[----:B------:R-:W4:Y:S07]  /*29d0*/  SHFL.BFLY PT, R11, R10, 0x1, 0x1f ;  /* 0x0c201f000a0b7f89 */ /* 0x000f2e00000e0000 */
[----:B------:R-:W5:Y:S08]  /*29e0*/  MUFU.TANH R15, R15 ;  /* 0x0000000f000f7308 */ /* 0x000f700000002400 */
[----:B------:R0:W-:Y:S08]  /*29f0*/  MUFU.TANH R38, R67 ;  /* 0x0000004300267308 */ /* 0x0001f00000002400 */
[----:B------:R-:W-:Y:S01]  /*2a00*/  MUFU.TANH R14, R14 ;  /* 0x0000000e000e7308 */ /* 0x000fe20000002400 */
[----:B0-----:R-:W-:-:S02]  /*2a10*/  FSEL R67, R9, -INF , P3 ;  /* 0xff80000009437808 */ /* 0x001fc40001800000 */
[----:B----4-:R-:W-:Y:S01]  /*2a20*/  FMNMX.FTZ R11, R10, R11, !PT ;  /* 0x0000000b0a0b7209 */ /* 0x010fe20007810000 */
[----:B------:R-:W-:Y:S01]  /*2a30*/  IMAD.U32 R10, RZ, RZ, UR4 ;  /* 0x00000004ff0a7e24 */ /* 0x000fe2000f8e00ff */
[----:B------:R-:W-:Y:S02]  /*2a40*/  @UP0 ULDC UR4, c[0x0][0x44c] ;  /* 0x0001130000040ab9 */ /* 0x000fe40000000800 */
[C---:B------:R-:W-:Y:S01]  /*2a50*/  FSETP.NEU.FTZ.AND P1, PT, R11.reuse, -INF , PT ;  /* 0xff8000000b00780b */ /* 0x040fe20003f3d000 */
[----:B------:R-:W-:Y:S01]  /*2a60*/  FMUL.FTZ R34, R11, R10 ;  /* 0x0000000a0b227220 */ /* 0x000fe20000410000 */
[----:B------:R2:W-:Y:S01]  /*2a70*/  MUFU.TANH R40, R71 ;  /* 0x0000004700287308 */ /* 0x0005e20000002400 */
[----:B------:R-:W-:-:S03]  /*2a80*/  UIMAD.WIDE.U32 UR4, UR48, UR4, URZ ;  /* 0x00000004300472a5 */ /* 0x000fc6000f8e003f */
[----:B------:R-:W-:Y:S01]  /*2a90*/  FSEL R34, R34, RZ, P1 ;  /* 0x000000ff22227208 */ /* 0x000fe20000800000 */
[----:B------:R-:W-:Y:S01]  /*2aa0*/  @UP0 USHF.R.U32.HI UR48, URZ, UR11, UR5 ;  /* 0x0000000b3f300299 */ /* 0x000fe20008011605 */
[----:B------:R-:W-:Y:S02]  /*2ab0*/  ISETP.GT.AND P1, PT, R28, RZ, PT ;  /* 0x000000ff1c00720c */ /* 0x000fe40003f24270 */
[----:B------:R-:W0:Y:S01]  /*2ac0*/  MUFU.TANH R16, R16 ;  /* 0x0000001000107308 */ /* 0x000e220000002400 */
[-CC-:B------:R-:W-:Y:S01]  /*2ad0*/  FFMA.FTZ R180, R89, R10.reuse, -R34.reuse ;  /* 0x0000000a59b47223 */ /* 0x180fe20000010822 */
[----:B------:R-:W-:Y:S01]  /*2ae0*/  FSEL R63, R0, -INF , P1 ;  /* 0xff800000003f7808 */ /* 0x000fe20000800000 */
[-CC-:B------:R-:W-:Y:S01]  /*2af0*/  FFMA.FTZ R182, R91, R10.reuse, -R34.reuse ;  /* 0x0000000a5bb67223 */ /* 0x180fe20000010822 */
[----:B------:R-:W-:Y:S01]  /*2b00*/  FSEL R0, R3, -INF , P2 ;  /* 0xff80000003007808 */ /* 0x000fe20001000000 */
[-CC-:B------:R-:W-:Y:S01]  /*2b10*/  FFMA.FTZ R3, R93, R10.reuse, -R34.reuse ;  /* 0x0000000a5d037223 */ /* 0x180fe20000010822 */
[C---:B------:R-:W-:Y:S01]  /*2b20*/  ISETP.GT.AND P1, PT, R28.reuse, 0x9, PT ;  /* 0x000000091c00780c */ /* 0x040fe20003f24270 */
[--C-:B------:R-:W-:Y:S01]  /*2b30*/  FFMA.FTZ R176, R95, R10, -R34.reuse ;  /* 0x0000000a5fb07223 */ /* 0x100fe20000010822 */
[----:B------:R-:W-:Y:S01]  /*2b40*/  FMNMX.FTZ R30, R63, R0, !PT ;  /* 0x000000003f1e7209 */ /* 0x000fe20007810000 */
[----:B------:R-:W-:Y:S01]  /*2b50*/  MUFU.TANH R17, R17 ;  /* 0x0000001100117308 */ /* 0x000fe20000002400 */
[----:B------:R-:W-:Y:S01]  /*2b60*/  ISETP.GT.AND P2, PT, R28, 0x10, PT ;  /* 0x000000101c00780c */ /* 0x000fe20003f44270 */
[-CC-:B------:R-:W-:Y:S01]  /*2b70*/  FFMA.FTZ R9, R97, R10.reuse, -R34.reuse ;  /* 0x0000000a61097223 */ /* 0x180fe20000010822 */
[----:B--2---:R-:W-:Y:S01]  /*2b80*/  FSEL R71, R8, -INF , P1 ;  /* 0xff80000008477808 */ /* 0x004fe20000800000 */
[--C-:B------:R-:W-:Y:S01]  /*2b90*/  FFMA.FTZ R178, R99, R10, -R34.reuse ;  /* 0x0000000a63b27223 */ /* 0x100fe20000010822 */
[----:B------:R-:W-:Y:S01]  /*2ba0*/  FMNMX.FTZ R30, R67, R30, !PT ;  /* 0x0000001e431e7209 */ /* 0x000fe20007810000 */
[-CC-:B------:R-:W-:Y:S01]  /*2bb0*/  FFMA.FTZ R172, R103, R10.reuse, -R34.reuse ;  /* 0x0000000a67ac7223 */ /* 0x180fe20000010822 */
[----:B------:R-:W-:Y:S01]  /*2bc0*/  ISETP.GT.AND P1, PT, R28, 0x11, PT ;  /* 0x000000111c00780c */ /* 0x000fe20003f24270 */
[----:B------:R1:W-:Y:S01]  /*2bd0*/  MUFU.TANH R42, R75 ;  /* 0x0000004b002a7308 */ /* 0x0003e20000002400 */
[----:B---3--:R-:W-:Y:S01]  /*2be0*/  FSEL R73, R12, -INF , P2 ;  /* 0xff8000000c497808 */ /* 0x008fe20001000000 */
[--C-:B------:R-:W-:Y:S01]  /*2bf0*/  FFMA.FTZ R168, R69, R10, -R34.reuse ;  /* 0x0000000a45a87223 */ /* 0x100fe20000010822 */
[----:B------:R-:W-:Y:S01]  /*2c00*/  FMNMX.FTZ R30, R71, R30, !PT ;  /* 0x0000001e471e7209 */ /* 0x000fe20007810000 */
[-CC-:B------:R-:W-:Y:S01]  /*2c10*/  FFMA.FTZ R174, R107, R10.reuse, -R34.reuse ;  /* 0x0000000a6bae7223 */ /* 0x180fe20000010822 */
[C---:B------:R-:W-:Y:S01]  /*2c20*/  ISETP.GT.AND P2, PT, R28.reuse, 0x18, PT ;  /* 0x000000181c00780c */ /* 0x040fe20003f44270 */
[--C-:B------:R-:W-:Y:S01]  /*2c30*/  FFMA.FTZ R170, R61, R10, -R34.reuse ;  /* 0x0000000a3daa7223 */ /* 0x100fe20000010822 */
[----:B------:R-:W-:Y:S01]  /*2c40*/  FMNMX.FTZ R30, R73, R30, !PT ;  /* 0x0000001e491e7209 */ /* 0x000fe20007810000 */
[----:B------:R-:W2:Y:S01]  /*2c50*/  MUFU.TANH R19, R19 ;  /* 0x0000001300137308 */ /* 0x000ea20000002400 */
[----:B-1----:R-:W-:Y:S01]  /*2c60*/  FSEL R75, R13, -INF , P1 ;  /* 0xff8000000d4b7808 */ /* 0x002fe20000800000 */
[-CC-:B------:R-:W-:Y:S01]  /*2c70*/  FFMA.FTZ R8, R57, R10.reuse, -R34.reuse ;  /* 0x0000000a39087223 */ /* 0x180fe20000010822 */
[C---:B------:R-:W-:Y:S01]  /*2c80*/  ISETP.GT.AND P1, PT, R28.reuse, 0x19, PT ;  /* 0x000000191c00780c */ /* 0x040fe20003f24270 */
[-CC-:B------:R-:W-:Y:S01]  /*2c90*/  FFMA.FTZ R12, R49, R10.reuse, -R34.reuse ;  /* 0x0000000a310c7223 */ /* 0x180fe20000010822 */
[----:B-----5:R-:W-:Y:S01]  /*2ca0*/  FSEL R77, R15, -INF , P2 ;  /* 0xff8000000f4d7808 */ /* 0x020fe20001000000 */
[--C-:B------:R-:W-:Y:S01]  /*2cb0*/  FFMA.FTZ R15, R101, R10, -R34.reuse ;  /* 0x0000000a650f7223 */ /* 0x100fe20000010822 */
[----:B------:R-:W-:Y:S01]  /*2cc0*/  FMNMX.FTZ R30, R75, R30, !PT ;  /* 0x0000001e4b1e7209 */ /* 0x000fe20007810000 */
[----:B------:R-:W-:Y:S01]  /*2cd0*/  MUFU.TANH R18, R18 ;  /* 0x0000001200127308 */ /* 0x000fe20000002400 */
[----:B------:R-:W-:Y:S01]  /*2ce0*/  ISETP.GT.AND P2, PT, R28, 0x20, PT ;  /* 0x000000201c00780c */ /* 0x000fe20003f44270 */
[--C-:B------:R-:W-:Y:S01]  /*2cf0*/  FFMA.FTZ R32, R32, R10, -R34.reuse ;  /* 0x0000000a20207223 */ /* 0x100fe20000010822 */
[----:B------:R-:W-:Y:S01]  /*2d00*/  FMNMX.FTZ R30, R77, R30, !PT ;  /* 0x0000001e4d1e7209 */ /* 0x000fe20007810000 */
[-CC-:B------:R-:W-:Y:S01]  /*2d10*/  FFMA.FTZ R31, R31, R10.reuse, -R34.reuse ;  /* 0x0000000a1f1f7223 */ /* 0x180fe20000010822 */
[----:B0-----:R-:W-:Y:S01]  /*2d20*/  FSEL R81, R16, -INF , P2 ;  /* 0xff80000010517808 */ /* 0x001fe20001000000 */
[-CC-:B------:R-:W-:Y:S01]  /*2d30*/  FFMA.FTZ R33, R33, R10.reuse, -R34.reuse ;  /* 0x0000000a21217223 */ /* 0x180fe20000010822 */
[C---:B------:R-:W-:Y:S01]  /*2d40*/  ISETP.GT.AND P2, PT, R28.reuse, 0x28, PT ;  /* 0x000000281c00780c */ /* 0x040fe20003f44270 */
[----:B------:R0:W-:Y:S01]  /*2d50*/  MUFU.TANH R44, R79 ;  /* 0x0000004f002c7308 */ /* 0x0001e20000002400 */
[-CC-:B------:R-:W-:Y:S01]  /*2d60*/  FFMA.FTZ R27, R27, R10.reuse, -R34.reuse ;  /* 0x0000000a1b1b7223 */ /* 0x180fe20000010822 */
[-CC-:B------:R-:W-:Y:S01]  /*2d70*/  FFMA.FTZ R29, R29, R10.reuse, -R34.reuse ;  /* 0x0000000a1d1d7223 */ /* 0x180fe20000010822 */
[----:B--2---:R-:W-:Y:S01]  /*2d80*/  FSEL R85, R19, -INF , P2 ;  /* 0xff80000013557808 */ /* 0x004fe20001000000 */
[-CC-:B------:R-:W-:Y:S01]  /*2d90*/  FFMA.FTZ R19, R109, R10.reuse, -R34.reuse ;  /* 0x0000000a6d137223 */ /* 0x180fe20000010822 */
[----:B------:R-:W-:Y:S01]  /*2da0*/  ISETP.GT.AND P2, PT, R28, 0x30, PT ;  /* 0x000000301c00780c */ /* 0x000fe20003f44270 */
[-CC-:B------:R-:W-:Y:S01]  /*2db0*/  FFMA.FTZ R47, R47, R10.reuse, -R34.reuse ;  /* 0x0000000a2f2f7223 */ /* 0x180fe20000010822 */
[-CC-:B------:R-:W-:Y:S01]  /*2dc0*/  FFMA.FTZ R51, R51, R10.reuse, -R34.reuse ;  /* 0x0000000a33337223 */ /* 0x180fe20000010822 */
[----:B------:R-:W1:Y:S01]  /*2dd0*/  MUFU.TANH R20, R20 ;  /* 0x0000001400147308 */ /* 0x000e620000002400 */
[----:B0-----:R-:W-:Y:S01]  /*2de0*/  FSEL R79, R14, -INF , P1 ;  /* 0xff8000000e4f7808 */ /* 0x001fe20000800000 */
[-CC-:B------:R-:W-:Y:S01]  /*2df0*/  FFMA.FTZ R53, R53, R10.reuse, -R34.reuse ;  /* 0x0000000a35357223 */ /* 0x180fe20000010822 */
[----:B------:R-:W-:Y:S01]  /*2e00*/  ISETP.GT.AND P1, PT, R28, 0x21, PT ;  /* 0x000000211c00780c */ /* 0x000fe20003f24270 */
[--C-:B------:R-:W-:Y:S01]  /*2e10*/  FFMA.FTZ R55, R55, R10, -R34.reuse ;  /* 0x0000000a37377223 */ /* 0x100fe20000010822 */
[----:B------:R-:W-:Y:S01]  /*2e20*/  FMNMX.FTZ R30, R79, R30, !PT ;  /* 0x0000001e4f1e7209 */ /* 0x000fe20007810000 */
[-CC-:B------:R-:W-:Y:S01]  /*2e30*/  FFMA.FTZ R35, R35, R10.reuse, -R34.reuse ;  /* 0x0000000a23237223 */ /* 0x180fe20000010822 */
[--C-:B------:R-:W-:Y:S01]  /*2e40*/  FFMA.FTZ R39, R39, R10, -R34.reuse ;  /* 0x0000000a27277223 */ /* 0x100fe20000010822 */
[----:B------:R-:W-:Y:S01]  /*2e50*/  MUFU.TANH R21, R21 ;  /* 0x0000001500157308 */ /* 0x000fe20000002400 */
[----:B------:R-:W-:Y:S01]  /*2e60*/  FMNMX.FTZ R30, R81, R30, !PT ;  /* 0x0000001e511e7209 */ /* 0x000fe20007810000 */
[-CC-:B------:R-:W-:Y:S01]  /*2e70*/  FFMA.FTZ R45, R45, R10.reuse, -R34.reuse ;  /* 0x0000000a2d2d7223 */ /* 0x180fe20000010822 */
[-CC-:B------:R-:W-:Y:S01]  /*2e80*/  FFMA.FTZ R41, R41, R10.reuse, -R34.reuse ;  /* 0x0000000a29297223 */ /* 0x180fe20000010822 */
[-CC-:B------:R-:W-:Y:S01]  /*2e90*/  FFMA.FTZ R43, R43, R10.reuse, -R34.reuse ;  /* 0x0000000a2b2b7223 */ /* 0x180fe20000010822 */
[----:B------:R-:W-:Y:S01]  /*2ea0*/  FFMA.FTZ R37, R37, R10, -R34 ;  /* 0x0000000a25257223 */ /* 0x000fe20000010822 */
[----:B------:R-:W-:-:S02]  /*2eb0*/  UIADD3 UR7, UR7, UR48, URZ ;  /* 0x0000003007077290 */ /* 0x000fc4000fffe03f */
[----:B------:R0:W-:Y:S01]  /*2ec0*/  MUFU.TANH R46, R83 ;  /* 0x00000053002e7308 */ /* 0x0001e20000002400 */
[----:B-1----:R-:W-:Y:S01]  /*2ed0*/  FSEL R89, R20, -INF , P2 ;  /* 0xff80000014597808 */ /* 0x002fe20001000000 */
[----:B------:R-:W-:Y:S01]  /*2ee0*/  USHF.R.S32.HI UR4, URZ, 0x1f, UR7 ;  /* 0x0000001f3f047899 */ /* 0x000fe20008011407 */
[C---:B------:R-:W-:Y:S01]  /*2ef0*/  ISETP.GT.AND P2, PT, R28.reuse, 0x38, PT ;  /* 0x000000381c00780c */ /* 0x040fe20003f44270 */
[----:B------:R-:W-:Y:S02]  /*2f00*/  UMOV UR48, URZ ;  /* 0x0000003f00307c82 */ /* 0x000fe40008000000 */
[----:B------:R-:W-:Y:S02]  /*2f10*/  ULEA.HI UR4, UR4, UR7, URZ, 0x7 ;  /* 0x0000000704047291 */ /* 0x000fe4000f8f383f */
[----:B------:R-:W1:Y:S01]  /*2f20*/  MUFU.TANH R22, R22 ;  /* 0x0000001600167308 */ /* 0x000e620000002400 */
[----:B0-----:R-:W-:Y:S01]  /*2f30*/  FSEL R83, R17, -INF , P1 ;  /* 0xff80000011537808 */ /* 0x001fe20000800000 */
[----:B------:R-:W-:Y:S01]  /*2f40*/  FFMA.FTZ R17, R105, R10, -R34 ;  /* 0x0000000a69117223 */ /* 0x000fe20000010822 */
[----:B------:R-:W-:Y:S01]  /*2f50*/  ISETP.GT.AND P1, PT, R28, 0x29, PT ;  /* 0x000000291c00780c */ /* 0x000fe20003f24270 */
[----:B------:R-:W-:Y:S01]  /*2f60*/  USHF.R.S32.HI UR4, URZ, 0x7, UR4 ;  /* 0x000000073f047899 */ /* 0x000fe20008011404 */
[----:B------:R-:W-:-:S03]  /*2f70*/  FMNMX.FTZ R30, R83, R30, !PT ;  /* 0x0000001e531e7209 */ /* 0x000fc60007810000 */
[----:B------:R-:W0:Y:S01]  /*2f80*/  MUFU.TANH R24, R24 ;  /* 0x0000001800187308 */ /* 0x000e220000002400 */
[----:B------:R-:W-:Y:S01]  /*2f90*/  FMNMX.FTZ R30, R85, R30, !PT ;  /* 0x0000001e551e7209 */ /* 0x000fe20007810000 */
[----:B------:R-:W-:-:S04]  /*2fa0*/  UISETP.LT.AND UP0, UPT, UR39, UR4, UPT ;  /* 0x000000042700728c */ /* 0x000fc8000bf01270 */
[----:B------:R-:W-:Y:S02]  /*2fb0*/  USEL UR52, UR39, UR4, !UP0 ;  /* 0x0000000427347287 */ /* 0x000fe4000c000000 */
[----:B------:R2:W-:Y:S01]  /*2fc0*/  MUFU.TANH R48, R87 ;  /* 0x0000005700307308 */ /* 0x0005e20000002400 */
[----:B-1----:R-:W-:Y:S01]  /*2fd0*/  FSEL R93, R22, -INF , P2 ;  /* 0xff800000165d7808 */ /* 0x002fe20001000000 */
[----:B------:R-:W-:Y:S01]  /*2fe0*/  UISETP.GE.AND UP0, UPT, UR54, UR52, UPT ;  /* 0x000000343600728c */ /* 0x000fe2000bf06270 */
[----:B------:R-:W-:-:S05]  /*2ff0*/  ISETP.GT.AND P2, PT, R28, 0x40, PT ;  /* 0x000000401c00780c */ /* 0x000fca0003f44270 */
[----:B------:R-:W1:Y:S01]  /*3000*/  MUFU.TANH R26, R26 ;  /* 0x0000001a001a7308 */ /* 0x000e620000002400 */
[----:B--2---:R-:W-:Y:S02]  /*3010*/  FSEL R87, R18, -INF , P1 ;  /* 0xff80000012577808 */ /* 0x004fe40000800000 */
[C---:B------:R-:W-:Y:S02]  /*3020*/  ISETP.GT.AND P1, PT, R28.reuse, 0x31, PT ;  /* 0x000000311c00780c */ /* 0x040fe40003f24270 */
[----:B------:R-:W-:Y:S02]  /*3030*/  FMNMX.FTZ R30, R87, R30, !PT ;  /* 0x0000001e571e7209 */ /* 0x000fe40007810000 */
[----:B------:R-:W-:Y:S01]  /*3040*/  FSEL R91, R21, -INF , P1 ;  /* 0xff800000155b7808 */ /* 0x000fe20000800000 */
[----:B------:R-:W2:Y:S01]  /*3050*/  MUFU.TANH R25, R25 ;  /* 0x0000001900197308 */ /* 0x000ea20000002400 */
[----:B------:R-:W-:Y:S01]  /*3060*/  FMNMX.FTZ R30, R89, R30, !PT ;  /* 0x0000001e591e7209 */ /* 0x000fe20007810000 */
[----:B------:R-:W-:Y:S01]  /*3070*/  FFMA.FTZ R21, R65, R10, -R34 ;  /* 0x0000000a41157223 */ /* 0x000fe20000010822 */
[----:B------:R-:W-:-:S02]  /*3080*/  ISETP.GT.AND P1, PT, R28, 0x39, PT ;  /* 0x000000391c00780c */ /* 0x000fc40003f24270 */
[----:B------:R-:W-:Y:S02]  /*3090*/  FMNMX.FTZ R30, R91, R30, !PT ;  /* 0x0000001e5b1e7209 */ /* 0x000fe40007810000 */
[----:B0-----:R-:W-:Y:S01]  /*30a0*/  FSEL R95, R24, -INF , P1 ;  /* 0xff800000185f7808 */ /* 0x001fe20000800000 */
[----:B------:R-:W0:Y:S01]  /*30b0*/  MUFU.TANH R62, R62 ;  /* 0x0000003e003e7308 */ /* 0x000e220000002400 */
[----:B------:R-:W-:Y:S02]  /*30c0*/  FMNMX.FTZ R30, R93, R30, !PT ;  /* 0x0000001e5d1e7209 */ /* 0x000fe40007810000 */
[----:B------:R-:W-:Y:S02]  /*30d0*/  ISETP.GT.AND P1, PT, R28, 0x41, PT ;  /* 0x000000411c00780c */ /* 0x000fe40003f24270 */
[----:B-1----:R-:W-:Y:S02]  /*30e0*/  FSEL R97, R26, -INF , P2 ;  /* 0xff8000001a617808 */ /* 0x002fe40001000000 */
[----:B------:R-:W-:Y:S01]  /*30f0*/  FMNMX.FTZ R30, R95, R30, !PT ;  /* 0x0000001e5f1e7209 */ /* 0x000fe20007810000 */
[----:B------:R-:W1:Y:S01]  /*3100*/  MUFU.TANH R66, R66 ;  /* 0x0000004200427308 */ /* 0x000e620000002400 */
[----:B------:R-:W-:-:S02]  /*3110*/  ISETP.GT.AND P2, PT, R28, 0x48, PT ;  /* 0x000000481c00780c */ /* 0x000fc40003f44270 */
[----:B--2---:R-:W-:Y:S01]  /*3120*/  FSEL R99, R25, -INF , P1 ;  /* 0xff80000019637808 */ /* 0x004fe20000800000 */
[----:B------:R-:W-:Y:S01]  /*3130*/  FFMA.FTZ R25, R59, R10, -R34 ;  /* 0x0000000a3b197223 */ /* 0x000fe20000010822 */
[----:B------:R-:W-:Y:S02]  /*3140*/  FMNMX.FTZ R30, R97, R30, !PT ;  /* 0x0000001e611e7209 */ /* 0x000fe40007810000 */
[----:B------:R-:W-:Y:S01]  /*3150*/  ISETP.GT.AND P1, PT, R28, 0x49, PT ;  /* 0x000000491c00780c */ /* 0x000fe20003f24270 */
[----:B------:R-:W2:Y:S01]  /*3160*/  MUFU.TANH R70, R70 ;  /* 0x0000004600467308 */ /* 0x000ea20000002400 */
[----:B0-----:R-:W-:Y:S02]  /*3170*/  FSEL R101, R62, -INF , P2 ;  /* 0xff8000003e657808 */ /* 0x001fe40001000000 */
[----:B------:R-:W-:Y:S02]  /*3180*/  FMNMX.FTZ R30, R99, R30, !PT ;  /* 0x0000001e631e7209 */ /* 0x000fe40007810000 */
[----:B------:R-:W-:-:S02]  /*3190*/  ISETP.GT.AND P2, PT, R28, 0x50, PT ;  /* 0x000000501c00780c */ /* 0x000fc40003f44270 */
[----:B------:R-:W-:Y:S01]  /*31a0*/  FSEL R103, R36, -INF , P1 ;  /* 0xff80000024677808 */ /* 0x000fe20000800000 */
[----:B------:R-:W0:Y:S01]  /*31b0*/  MUFU.TANH R74, R74 ;  /* 0x0000004a004a7308 */ /* 0x000e220000002400 */
[----:B------:R-:W-:Y:S02]  /*31c0*/  FMNMX.FTZ R30, R101, R30, !PT ;  /* 0x0000001e651e7209 */ /* 0x000fe40007810000 */
[----:B------:R-:W-:Y:S02]  /*31d0*/  ISETP.GT.AND P1, PT, R28, 0x51, PT ;  /* 0x000000511c00780c */ /* 0x000fe40003f24270 */
[----:B-1----:R-:W-:Y:S02]  /*31e0*/  FSEL R105, R66, -INF , P2 ;  /* 0xff80000042697808 */ /* 0x002fe40001000000 */
[----:B------:R-:W-:Y:S01]  /*31f0*/  FMNMX.FTZ R30, R103, R30, !PT ;  /* 0x0000001e671e7209 */ /* 0x000fe20007810000 */
[----:B------:R-:W1:Y:S01]  /*3200*/  MUFU.TANH R78, R78 ;  /* 0x0000004e004e7308 */ /* 0x000e620000002400 */
[----:B------:R-:W-:-:S02]  /*3210*/  ISETP.GT.AND P2, PT, R28, 0x58, PT ;  /* 0x000000581c00780c */ /* 0x000fc40003f44270 */
[----:B------:R-:W-:Y:S02]  /*3220*/  FSEL R69, R38, -INF , P1 ;  /* 0xff80000026457808 */ /* 0x000fe40000800000 */
[----:B------:R-:W-:Y:S02]  /*3230*/  FMNMX.FTZ R30, R105, R30, !PT ;  /* 0x0000001e691e7209 */ /* 0x000fe40007810000 */
[----:B------:R-:W-:Y:S01]  /*3240*/  ISETP.GT.AND P1, PT, R28, 0x59, PT ;  /* 0x000000591c00780c */ /* 0x000fe20003f24270 */
[----:B------:R-:W3:Y:S01]  /*3250*/  MUFU.TANH R82, R82 ;  /* 0x0000005200527308 */ /* 0x000ee20000002400 */
[----:B--2---:R-:W-:Y:S02]  /*3260*/  FSEL R107, R70, -INF , P2 ;  /* 0xff800000466b7808 */ /* 0x004fe40001000000 */
[----:B------:R-:W-:Y:S02]  /*3270*/  FMNMX.FTZ R30, R69, R30, !PT ;  /* 0x0000001e451e7209 */ /* 0x000fe40007810000 */
[----:B------:R-:W-:-:S02]  /*3280*/  ISETP.GT.AND P2, PT, R28, 0x60, PT ;  /* 0x000000601c00780c */ /* 0x000fc40003f44270 */
[----:B------:R-:W-:Y:S01]  /*3290*/  FSEL R65, R40, -INF , P1 ;  /* 0xff80000028417808 */ /* 0x000fe20000800000 */
[----:B------:R-:W2:Y:S01]  /*32a0*/  MUFU.TANH R86, R86 ;  /* 0x0000005600567308 */ /* 0x000ea20000002400 */
[----:B------:R-:W-:Y:S02]  /*32b0*/  FMNMX.FTZ R30, R107, R30, !PT ;  /* 0x0000001e6b1e7209 */ /* 0x000fe40007810000 */
[----:B------:R-:W-:Y:S02]  /*32c0*/  ISETP.GT.AND P1, PT, R28, 0x61, PT ;  /* 0x000000611c00780c */ /* 0x000fe40003f24270 */
[----:B0-----:R-:W-:Y:S02]  /*32d0*/  FSEL R109, R74, -INF , P2 ;  /* 0xff8000004a6d7808 */ /* 0x001fe40001000000 */
[----:B------:R-:W-:Y:S01]  /*32e0*/  FMNMX.FTZ R30, R65, R30, !PT ;  /* 0x0000001e411e7209 */ /* 0x000fe20007810000 */
[----:B------:R-:W-:Y:S01]  /*32f0*/  MUFU.EX2 R164, R8 ;  /* 0x0000000800a47308 */ /* 0x000fe20000000800 */
[----:B------:R-:W-:-:S02]  /*3300*/  ISETP.GT.AND P2, PT, R28, 0x68, PT ;  /* 0x000000681c00780c */ /* 0x000fc40003f44270 */
[----:B------:R-:W-:Y:S02]  /*3310*/  FSEL R61, R42, -INF , P1 ;  /* 0xff8000002a3d7808 */ /* 0x000fe40000800000 */
[----:B------:R-:W-:Y:S02]  /*3320*/  FMNMX.FTZ R30, R109, R30, !PT ;  /* 0x0000001e6d1e7209 */ /* 0x000fe40007810000 */
[----:B------:R-:W-:Y:S01]  /*3330*/  ISETP.GT.AND P1, PT, R28, 0x69, PT ;  /* 0x000000691c00780c */ /* 0x000fe20003f24270 */
[----:B------:R-:W-:Y:S01]  /*3340*/  MUFU.EX2 R180, R180 ;  /* 0x000000b400b47308 */ /* 0x000fe20000000800 */
[----:B-1----:R-:W-:Y:S02]  /*3350*/  FSEL R111, R78, -INF , P2 ;  /* 0xff8000004e6f7808 */ /* 0x002fe40001000000 */
[----:B------:R-:W-:Y:S02]  /*3360*/  FMNMX.FTZ R30, R61, R30, !PT ;  /* 0x0000001e3d1e7209 */ /* 0x000fe40007810000 */
[----:B------:R-:W-:-:S02]  /*3370*/  ISETP.GT.AND P2, PT, R28, 0x70, PT ;  /* 0x000000701c00780c */ /* 0x000fc40003f44270 */
[----:B------:R-:W-:Y:S01]  /*3380*/  FSEL R59, R44, -INF , P1 ;  /* 0xff8000002c3b7808 */ /* 0x000fe20000800000 */
[----:B------:R-:W0:Y:S01]  /*3390*/  MUFU.EX2 R23, R32 ;  /* 0x0000002000177308 */ /* 0x000e220000000800 */
[----:B------:R-:W-:Y:S02]  /*33a0*/  FMNMX.FTZ R30, R111, R30, !PT ;  /* 0x0000001e6f1e7209 */ /* 0x000fe40007810000 */
[----:B------:R-:W-:Y:S02]  /*33b0*/  ISETP.GT.AND P1, PT, R28, 0x71, PT ;  /* 0x000000711c00780c */ /* 0x000fe40003f24270 */
[----:B---3--:R-:W-:Y:S02]  /*33c0*/  FSEL R113, R82, -INF , P2 ;  /* 0xff80000052717808 */ /* 0x008fe40001000000 */
[----:B------:R-:W-:Y:S01]  /*33d0*/  FMNMX.FTZ R30, R59, R30, !PT ;  /* 0x0000001e3b1e7209 */ /* 0x000fe20007810000 */
[----:B------:R-:W1:Y:S01]  /*33e0*/  MUFU.EX2 R182, R182 ;  /* 0x000000b600b67308 */ /* 0x000e620000000800 */
[----:B------:R-:W-:-:S02]  /*33f0*/  ISETP.GT.AND P2, PT, R28, 0x78, PT ;  /* 0x000000781c00780c */ /* 0x000fc40003f44270 */
[----:B------:R-:W-:Y:S02]  /*3400*/  FSEL R57, R46, -INF , P1 ;  /* 0xff8000002e397808 */ /* 0x000fe40000800000 */
[----:B------:R-:W-:Y:S02]  /*3410*/  FMNMX.FTZ R30, R113, R30, !PT ;  /* 0x0000001e711e7209 */ /* 0x000fe40007810000 */
[----:B------:R-:W-:Y:S01]  /*3420*/  ISETP.GT.AND P1, PT, R28, 0x79, PT ;  /* 0x000000791c00780c */ /* 0x000fe20003f24270 */
[----:B------:R-:W3:Y:S01]  /*3430*/  MUFU.EX2 R3, R3 ;  /* 0x0000000300037308 */ /* 0x000ee20000000800 */
[----:B--2---:R-:W-:Y:S02]  /*3440*/  FSEL R115, R86, -INF , P2 ;  /* 0xff80000056737808 */ /* 0x004fe40001000000 */
[----:B------:R-:W-:Y:S02]  /*3450*/  FMNMX.FTZ R30, R57, R30, !PT ;  /* 0x0000001e391e7209 */ /* 0x000fe40007810000 */
[----:B------:R-:W-:-:S02]  /*3460*/  FSEL R49, R48, -INF , P1 ;  /* 0xff80000030317808 */ /* 0x000fc40000800000 */
[----:B------:R-:W-:Y:S01]  /*3470*/  FMNMX.FTZ R30, R115, R30, !PT ;  /* 0x0000001e731e7209 */ /* 0x000fe20007810000 */
[----:B------:R-:W2:Y:S03]  /*3480*/  MUFU.EX2 R176, R176 ;  /* 0x000000b000b07308 */ /* 0x000ea60000000800 */
[----:B------:R-:W-:-:S05]  /*3490*/  FMNMX.FTZ R30, R49, R30, !PT ;  /* 0x0000001e311e7209 */ /* 0x000fca0007810000 */
[----:B------:R-:W4:Y:S01]  /*34a0*/  SHFL.BFLY PT, R13, R30, 0x2, 0x1f ;  /* 0x0c401f001e0d7f89 */ /* 0x000f2200000e0000 */
[----:B------:R-:W5:Y:S08]  /*34b0*/  MUFU.EX2 R9, R9 ;  /* 0x0000000900097308 */ /* 0x000f700000000800 */
[----:B------:R0:W-:Y:S08]  /*34c0*/  MUFU.EX2 R158, R31 ;  /* 0x0000001f009e7308 */ /* 0x0001f00000000800 */
[----:B------:R-:W-:Y:S01]  /*34d0*/  MUFU.EX2 R117, R12 ;  /* 0x0000000c00757308 */ /* 0x000fe20000000800 */
[----:B0-----:R-:W-:Y:S01]  /*34e0*/  FADD.FTZ R31, R180, R23 ;  /* 0x00000017b41f7221 */ /* 0x001fe20000010000 */
[----:B------:R-:W-:-:S02]  /*34f0*/  F2FP.BF16.F32.PACK_AB R180, R23, R180 ;  /* 0x000000b417b4723e */ /* 0x000fc400000010ff */
[----:B----4-:R-:W-:-:S04]  /*3500*/  FMNMX.FTZ R8, R30, R13, !PT ;  /* 0x0000000d1e087209 */ /* 0x010fc80007810000 */
[----:B------:R-:W0:Y:S01]  /*3510*/  MUFU.EX2 R178, R178 ;  /* 0x000000b200b27308 */ /* 0x000e220000000800 */
[----:B------:R-:W4:Y:S07]  /*3520*/  SHFL.BFLY PT, R13, R8, 0x1, 0x1f ;  /* 0x0c201f00080d7f89 */ /* 0x000f2e00000e0000 */
[----:B------:R-:W0:Y:S08]  /*3530*/  MUFU.EX2 R15, R15 ;  /* 0x0000000f000f7308 */ /* 0x000e300000000800 */
[----:B------:R-:W-:Y:S08]  /*3540*/  MUFU.EX2 R172, R172 ;  /* 0x000000ac00ac7308 */ /* 0x000ff00000000800 */
[----:B------:R-:W-:Y:S01]  /*3550*/  MUFU.EX2 R17, R17 ;  /* 0x0000001100117308 */ /* 0x000fe20000000800 */
[----:B----4-:R-:W-:-:S04]  /*3560*/  FMNMX.FTZ R13, R8, R13, !PT ;  /* 0x0000000d080d7209 */ /* 0x010fc80007810000 */
[C---:B------:R-:W-:Y:S01]  /*3570*/  FSETP.NEU.FTZ.AND P1, PT, R13.reuse, -INF , PT ;  /* 0xff8000000d00780b */ /* 0x040fe20003f3d000 */
[----:B------:R-:W-:Y:S02]  /*3580*/  FMUL.FTZ R8, R13, R10 ;  /* 0x0000000a0d087220 */ /* 0x000fe40000410000 */
[----:B------:R-:W-:Y:S03]  /*3590*/  MUFU.EX2 R174, R174 ;  /* 0x000000ae00ae7308 */ /* 0x000fe60000000800 */
[----:B------:R-:W-:Y:S02]  /*35a0*/  FSEL R8, R8, RZ, P1 ;  /* 0x000000ff08087208 */ /* 0x000fe40000800000 */
[----:B------:R-:W-:-:S03]  /*35b0*/  PLOP3.LUT P1, PT, PT, PT, UP0, 0x80, 0x0 ;  /* 0x000000000000781c */ /* 0x000fc60003f2f008 */
        /* <DEDUP_REMOVED lines=16> */
[----:B------:R-:W4:Y:S01]  /*36c0*/  MUFU.EX2 R63, R63 ;  /* 0x0000003f003f7308 */ /* 0x000f220000000800 */
[----:B-1----:R-:W-:Y:S01]  /*36d0*/  FADD.FTZ R0, R182, R31 ;  /* 0x0000001fb6007221 */ /* 0x002fe20000010000 */
[-CC-:B------:R-:W-:Y:S01]  /*36e0*/  FFMA.FTZ R93, R93, R10.reuse, -R8.reuse ;  /* 0x0000000a5d5d7223 */ /* 0x180fe20000010808 */
[-CC-:B------:R-:W-:Y:S01]  /*36f0*/  FFMA.FTZ R95, R95, R10.reuse, -R8.reuse ;  /* 0x0000000a5f5f7223 */ /* 0x180fe20000010808 */
[-C--:B------:R-:W-:Y:S01]  /*3700*/  FFMA.FTZ R97, R97, R10.reuse, -R8 ;  /* 0x0000000a61617223 */ /* 0x080fe20000010808 */
[----:B---3--:R-:W-:Y:S01]  /*3710*/  FADD.FTZ R31, R3, R0 ;  /* 0x00000000031f7221 */ /* 0x008fe20000010000 */
[-CC-:B------:R-:W-:Y:S01]  /*3720*/  FFMA.FTZ R99, R99, R10.reuse, -R8.reuse ;  /* 0x0000000a63637223 */ /* 0x180fe20000010808 */
[-CC-:B------:R-:W-:Y:S01]  /*3730*/  FFMA.FTZ R101, R101, R10.reuse, -R8.reuse ;  /* 0x0000000a65657223 */ /* 0x180fe20000010808 */
[----:B------:R-:W1:Y:S01]  /*3740*/  MUFU.EX2 R67, R67 ;  /* 0x0000004300437308 */ /* 0x000e620000000800 */
[----:B--2---:R-:W-:Y:S01]  /*3750*/  FADD.FTZ R0, R176, R31 ;  /* 0x0000001fb0007221 */ /* 0x004fe20000010000 */
[-CC-:B------:R-:W-:Y:S01]  /*3760*/  FFMA.FTZ R103, R103, R10.reuse, -R8.reuse ;  /* 0x0000000a67677223 */ /* 0x180fe20000010808 */
[-CC-:B------:R-:W-:Y:S01]  /*3770*/  FFMA.FTZ R105, R105, R10.reuse, -R8.reuse ;  /* 0x0000000a69697223 */ /* 0x180fe20000010808 */
[----:B------:R-:W-:Y:S01]  /*3780*/  FFMA.FTZ R69, R69, R10, -R8 ;  /* 0x0000000a45457223 */ /* 0x000fe20000010808 */
[----:B-----5:R-:W-:Y:S01]  /*3790*/  FADD.FTZ R31, R9, R0 ;  /* 0x00000000091f7221 */ /* 0x020fe20000010000 */
[----:B------:R-:W-:Y:S01]  /*37a0*/  F2FP.BF16.F32.PACK_AB R182, R3, R182 ;  /* 0x000000b603b6723e */ /* 0x000fe200000010ff */
[-CC-:B------:R-:W-:Y:S01]  /*37b0*/  FFMA.FTZ R107, R107, R10.reuse, -R8.reuse ;  /* 0x0000000a6b6b7223 */ /* 0x180fe20000010808 */
[----:B------:R-:W2:Y:S01]  /*37c0*/  MUFU.EX2 R14, R71 ;  /* 0x00000047000e7308 */ /* 0x000ea20000000800 */
[----:B0-----:R-:W-:Y:S01]  /*37d0*/  FADD.FTZ R0, R178, R31 ;  /* 0x0000001fb2007221 */ /* 0x001fe20000010000 */
[-CC-:B------:R-:W-:Y:S01]  /*37e0*/  FFMA.FTZ R65, R65, R10.reuse, -R8.reuse ;  /* 0x0000000a41417223 */ /* 0x180fe20000010808 */
[-CC-:B------:R-:W-:Y:S01]  /*37f0*/  FFMA.FTZ R109, R109, R10.reuse, -R8.reuse ;  /* 0x0000000a6d6d7223 */ /* 0x180fe20000010808 */
[----:B------:R-:W-:Y:S01]  /*3800*/  FFMA.FTZ R61, R61, R10, -R8 ;  /* 0x0000000a3d3d7223 */ /* 0x000fe20000010808 */
[----:B------:R-:W-:Y:S01]  /*3810*/  FADD.FTZ R31, R15, R0 ;  /* 0x000000000f1f7221 */ /* 0x000fe20000010000 */
[----:B----4-:R-:W-:Y:S01]  /*3820*/  FADD.FTZ R0, R63, R12 ;  /* 0x0000000c3f007221 */ /* 0x010fe20000010000 */
[----:B------:R-:W-:Y:S01]  /*3830*/  F2FP.BF16.F32.PACK_AB R176, R9, R176 ;  /* 0x000000b009b0723e */ /* 0x000fe200000010ff */
[----:B------:R-:W0:Y:S01]  /*3840*/  MUFU.EX2 R73, R73 ;  /* 0x0000004900497308 */ /* 0x000e220000000800 */
[----:B------:R-:W-:Y:S01]  /*3850*/  FADD.FTZ R30, R172, R31 ;  /* 0x0000001fac1e7221 */ /* 0x000fe20000010000 */
[----:B-1----:R-:W-:Y:S01]  /*3860*/  FADD.FTZ R31, R67, R0 ;  /* 0x00000000431f7221 */ /* 0x002fe20000010000 */
[-CC-:B------:R-:W-:Y:S01]  /*3870*/  FFMA.FTZ R111, R111, R10.reuse, -R8.reuse ;  /* 0x0000000a6f6f7223 */ /* 0x180fe20000010808 */
[-CC-:B------:R-:W-:Y:S01]  /*3880*/  FFMA.FTZ R59, R59, R10.reuse, -R8.reuse ;  /* 0x0000000a3b3b7223 */ /* 0x180fe20000010808 */
[-CC-:B------:R-:W-:Y:S01]  /*3890*/  FFMA.FTZ R113, R113, R10.reuse, -R8.reuse ;  /* 0x0000000a71717223 */ /* 0x180fe20000010808 */
[-CC-:B------:R-:W-:Y:S01]  /*38a0*/  FFMA.FTZ R57, R57, R10.reuse, -R8.reuse ;  /* 0x0000000a39397223 */ /* 0x180fe20000010808 */
[-CC-:B------:R-:W-:Y:S01]  /*38b0*/  FFMA.FTZ R115, R115, R10.reuse, -R8.reuse ;  /* 0x0000000a73737223 */ /* 0x180fe20000010808 */
[----:B------:R-:W1:Y:S01]  /*38c0*/  MUFU.EX2 R16, R75 ;  /* 0x0000004b00107308 */ /* 0x000e620000000800 */
[----:B--2---:R-:W-:Y:S01]  /*38d0*/  FADD.FTZ R0, R14, R31 ;  /* 0x0000001f0e007221 */ /* 0x004fe20000010000 */
[----:B------:R-:W-:Y:S01]  /*38e0*/  FFMA.FTZ R49, R49, R10, -R8 ;  /* 0x0000000a31317223 */ /* 0x000fe20000010808 */
[----:B------:R-:W-:-:S02]  /*38f0*/  F2FP.BF16.F32.PACK_AB R181, R12, R63 ;  /* 0x0000003f0cb5723e */ /* 0x000fc400000010ff */
[----:B------:R-:W-:Y:S02]  /*3900*/  F2FP.BF16.F32.PACK_AB R183, R14, R67 ;  /* 0x000000430eb7723e */ /* 0x000fe400000010ff */
[----:B------:R-:W-:Y:S01]  /*3910*/  F2FP.BF16.F32.PACK_AB R178, R15, R178 ;  /* 0x000000b20fb2723e */ /* 0x000fe200000010ff */
[----:B------:R-:W2:Y:S01]  /*3920*/  MUFU.EX2 R77, R77 ;  /* 0x0000004d004d7308 */ /* 0x000ea20000000800 */
[----:B0-----:R-:W-:Y:S01]  /*3930*/  FADD.FTZ R31, R73, R0 ;  /* 0x00000000491f7221 */ /* 0x001fe20000010000 */
[----:B------:R-:W-:-:S06]  /*3940*/  F2FP.BF16.F32.PACK_AB R172, R17, R172 ;  /* 0x000000ac11ac723e */ /* 0x000fcc00000010ff */
[----:B------:R-:W0:Y:S01]  /*3950*/  MUFU.EX2 R18, R79 ;  /* 0x0000004f00127308 */ /* 0x000e220000000800 */
[C---:B-1----:R-:W-:Y:S01]  /*3960*/  FADD.FTZ R0, R16.reuse, R31 ;  /* 0x0000001f10007221 */ /* 0x042fe20000010000 */
[----:B------:R-:W-:-:S06]  /*3970*/  F2FP.BF16.F32.PACK_AB R177, R16, R73 ;  /* 0x0000004910b1723e */ /* 0x000fcc00000010ff */
[----:B------:R-:W1:Y:S01]  /*3980*/  MUFU.EX2 R81, R81 ;  /* 0x0000005100517308 */ /* 0x000e620000000800 */
[----:B--2---:R-:W-:-:S07]  /*3990*/  FADD.FTZ R31, R77, R0 ;  /* 0x000000004d1f7221 */ /* 0x004fce0000010000 */
[----:B------:R-:W-:Y:S01]  /*39a0*/  MUFU.EX2 R168, R168 ;  /* 0x000000a800a87308 */ /* 0x000fe20000000800 */
[C---:B0-----:R-:W-:Y:S01]  /*39b0*/  FADD.FTZ R0, R18.reuse, R31 ;  /* 0x0000001f12007221 */ /* 0x041fe20000010000 */
[----:B------:R-:W-:-:S06]  /*39c0*/  F2FP.BF16.F32.PACK_AB R179, R18, R77 ;  /* 0x0000004d12b3723e */ /* 0x000fcc00000010ff */
[----:B------:R-:W0:Y:S01]  /*39d0*/  MUFU.EX2 R20, R83 ;  /* 0x0000005300147308 */ /* 0x000e220000000800 */
[----:B-1----:R-:W-:-:S07]  /*39e0*/  FADD.FTZ R31, R81, R0 ;  /* 0x00000000511f7221 */ /* 0x002fce0000010000 */
[----:B------:R-:W1:Y:S08]  /*39f0*/  MUFU.EX2 R21, R21 ;  /* 0x0000001500157308 */ /* 0x000e700000000800 */
[----:B------:R2:W-:Y:S01]  /*3a00*/  MUFU.EX2 R166, R33 ;  /* 0x0000002100a67308 */ /* 0x0005e20000000800 */
[C---:B0-----:R-:W-:Y:S01]  /*3a10*/  FADD.FTZ R0, R20.reuse, R31 ;  /* 0x0000001f14007221 */ /* 0x041fe20000010000 */
[----:B------:R-:W-:-:S06]  /*3a20*/  F2FP.BF16.F32.PACK_AB R173, R20, R81 ;  /* 0x0000005114ad723e */ /* 0x000fcc00000010ff */
[----:B------:R-:W0:Y:S01]  /*3a30*/  MUFU.EX2 R85, R85 ;  /* 0x0000005500557308 */ /* 0x000e220000000800 */
[----:B--2---:R-:W-:-:S04]  /*3a40*/  FADD.FTZ R33, R17, R30 ;  /* 0x0000001e11217221 */ /* 0x004fc80000010000 */
[----:B------:R-:W-:Y:S01]  /*3a50*/  FADD.FTZ R32, R174, R33 ;  /* 0x00000021ae207221 */ /* 0x000fe20000010000 */
[C---:B------:R-:W-:Y:S02]  /*3a60*/  F2FP.BF16.F32.PACK_AB R174, R19.reuse, R174 ;  /* 0x000000ae13ae723e */ /* 0x040fe400000010ff */
[----:B------:R-:W2:Y:S01]  /*3a70*/  MUFU.EX2 R170, R170 ;  /* 0x000000aa00aa7308 */ /* 0x000ea20000000800 */
[----:B------:R-:W-:-:S04]  /*3a80*/  FADD.FTZ R33, R19, R32 ;  /* 0x0000002013217221 */ /* 0x000fc80000010000 */
[----:B------:R-:W-:Y:S01]  /*3a90*/  FADD.FTZ R32, R168, R33 ;  /* 0x00000021a8207221 */ /* 0x000fe20000010000 */
[C---:B-1----:R-:W-:Y:S02]  /*3aa0*/  F2FP.BF16.F32.PACK_AB R168, R21.reuse, R168 ;  /* 0x000000a815a8723e */ /* 0x042fe400000010ff */
[----:B------:R-:W1:Y:S01]  /*3ab0*/  MUFU.EX2 R22, R87 ;  /* 0x0000005700167308 */ /* 0x000e620000000800 */
[----:B------:R-:W-:Y:S01]  /*3ac0*/  FADD.FTZ R33, R21, R32 ;  /* 0x0000002015217221 */ /* 0x000fe20000010000 */
[----:B0-----:R-:W-:-:S06]  /*3ad0*/  FADD.FTZ R31, R85, R0 ;  /* 0x00000000551f7221 */ /* 0x001fcc0000010000 */
[----:B------:R-:W0:Y:S01]  /*3ae0*/  MUFU.EX2 R25, R25 ;  /* 0x0000001900197308 */ /* 0x000e220000000800 */
[----:B--2---:R-:W-:-:S07]  /*3af0*/  FADD.FTZ R34, R170, R33 ;  /* 0x00000021aa227221 */ /* 0x004fce0000010000 */
[----:B------:R-:W2:Y:S01]  /*3b00*/  MUFU.EX2 R89, R89 ;  /* 0x0000005900597308 */ /* 0x000ea20000000800 */
[C---:B-1----:R-:W-:Y:S01]  /*3b10*/  FADD.FTZ R0, R22.reuse, R31 ;  /* 0x0000001f16007221 */ /* 0x042fe20000010000 */
[----:B------:R-:W-:-:S06]  /*3b20*/  F2FP.BF16.F32.PACK_AB R175, R22, R85 ;  /* 0x0000005516af723e */ /* 0x000fcc00000010ff */
[----:B------:R1:W3:Y:S01]  /*3b30*/  MUFU.EX2 R24, R91 ;  /* 0x0000005b00187308 */ /* 0x0002e20000000800 */
[C---:B0-----:R-:W-:Y:S01]  /*3b40*/  FADD.FTZ R33, R25.reuse, R34 ;  /* 0x0000002219217221 */ /* 0x041fe20000010000 */
[----:B------:R-:W-:-:S03]  /*3b50*/  F2FP.BF16.F32.PACK_AB R170, R25, R170 ;  /* 0x000000aa19aa723e */ /* 0x000fc600000010ff */
[----:B------:R-:W-:Y:S01]  /*3b60*/  FADD.FTZ R34, R164, R33 ;  /* 0x00000021a4227221 */ /* 0x000fe20000010000 */
[----:B------:R-:W-:Y:S02]  /*3b70*/  F2FP.BF16.F32.PACK_AB R164, R117, R164 ;  /* 0x000000a475a4723e */ /* 0x000fe400000010ff */
[----:B------:R-:W0:Y:S01]  /*3b80*/  MUFU.EX2 R93, R93 ;  /* 0x0000005d005d7308 */ /* 0x000e220000000800 */
[----:B--2---:R-:W-:Y:S01]  /*3b90*/  FADD.FTZ R31, R89, R0 ;  /* 0x00000000591f7221 */ /* 0x004fe20000010000 */
[----:B------:R-:W-:Y:S01]  /*3ba0*/  FADD.FTZ R36, R117, R34 ;  /* 0x0000002275247221 */ /* 0x000fe20000010000 */
[----:B------:R-:W-:Y:S02]  /*3bb0*/  CS2R R116, SRZ ;  /* 0x0000000000747805 */ /* 0x000fe4000001ff00 */
[----:B-1----:R-:W-:-:S03]  /*3bc0*/  CS2R R90, SRZ ;  /* 0x00000000005a7805 */ /* 0x002fc6000001ff00 */
[----:B------:R-:W1:Y:S01]  /*3bd0*/  MUFU.EX2 R27, R27 ;  /* 0x0000001b001b7308 */ /* 0x000e620000000800 */
[C---:B---3--:R-:W-:Y:S01]  /*3be0*/  FADD.FTZ R0, R24.reuse, R31 ;  /* 0x0000001f18007221 */ /* 0x048fe20000010000 */
[----:B------:R-:W-:Y:S02]  /*3bf0*/  F2FP.BF16.F32.PACK_AB R169, R24, R89 ;  /* 0x0000005918a9723e */ /* 0x000fe400000010ff */
[----:B------:R-:W-:-:S04]  /*3c00*/  CS2R R88, SRZ ;  /* 0x0000000000587805 */ /* 0x000fc8000001ff00 */
[----:B------:R2:W3:Y:S01]  /*3c10*/  MUFU.EX2 R26, R95 ;  /* 0x0000005f001a7308 */ /* 0x0004e20000000800 */
[----:B0-----:R-:W-:-:S07]  /*3c20*/  FADD.FTZ R31, R93, R0 ;  /* 0x000000005d1f7221 */ /* 0x001fce0000010000 */
[----:B------:R-:W0:Y:S01]  /*3c30*/  MUFU.EX2 R97, R97 ;  /* 0x0000006100617308 */ /* 0x000e220000000800 */
[----:B-1----:R-:W-:Y:S01]  /*3c40*/  FADD.FTZ R33, R27, R36 ;  /* 0x000000241b217221 */ /* 0x002fe20000010000 */
[----:B--2---:R-:W-:-:S03]  /*3c50*/  CS2R R94, SRZ ;  /* 0x00000000005e7805 */ /* 0x004fc6000001ff00 */
[C---:B------:R-:W-:Y:S01]  /*3c60*/  FADD.FTZ R36, R166.reuse, R33 ;  /* 0x00000021a6247221 */ /* 0x040fe20000010000 */
[----:B------:R-:W-:Y:S02]  /*3c70*/  F2FP.BF16.F32.PACK_AB R166, R166, R27 ;  /* 0x0000001ba6a6723e */ /* 0x000fe400000010ff */
        /* <DEDUP_REMOVED lines=12> */
[----:B------:R-:W-:-:S04]  /*3d40*/  CS2R R96, SRZ ;  /* 0x0000000000607805 */ /* 0x000fc8000001ff00 */
[----:B------:R-:W2:Y:S01]  /*3d50*/  MUFU.EX2 R51, R51 ;  /* 0x0000003300337308 */ /* 0x000ea20000000800 */
[C---:B0-----:R-:W-:Y:S01]  /*3d60*/  FADD.FTZ R36, R160.reuse, R33 ;  /* 0x00000021a0247221 */ /* 0x041fe20000010000 */
[----:B------:R-:W-:-:S06]  /*3d70*/  F2FP.BF16.F32.PACK_AB R160, R160, R29 ;  /* 0x0000001da0a0723e */ /* 0x000fcc00000010ff */
[----:B------:R0:W3:Y:S01]  /*3d80*/  MUFU.EX2 R30, R103 ;  /* 0x00000067001e7308 */ /* 0x0000e20000000800 */
[----:B-1----:R-:W-:-:S07]  /*3d90*/  FADD.FTZ R3, R101, R0 ;  /* 0x0000000065037221 */ /* 0x002fce0000010000 */
[----:B------:R-:W1:Y:S01]  /*3da0*/  MUFU.EX2 R162, R53 ;  /* 0x0000003500a27308 */ /* 0x000e620000000800 */
[----:B--2---:R-:W-:Y:S01]  /*3db0*/  FADD.FTZ R23, R51, R36 ;  /* 0x0000002433177221 */ /* 0x004fe20000010000 */
[----:B0-----:R-:W-:-:S06]  /*3dc0*/  CS2R R102, SRZ ;  /* 0x0000000000667805 */ /* 0x001fcc000001ff00 */
[----:B------:R-:W0:Y:S01]  /*3dd0*/  MUFU.EX2 R105, R105 ;  /* 0x0000006900697308 */ /* 0x000e220000000800 */
[C---:B---3--:R-:W-:Y:S01]  /*3de0*/  FADD.FTZ R0, R30.reuse, R3 ;  /* 0x000000031e007221 */ /* 0x048fe20000010000 */
[----:B------:R-:W-:Y:S02]  /*3df0*/  F2FP.BF16.F32.PACK_AB R167, R30, R101 ;  /* 0x000000651ea7723e */ /* 0x000fe400000010ff */
[----:B------:R-:W-:-:S04]  /*3e00*/  CS2R R100, SRZ ;  /* 0x0000000000647805 */ /* 0x000fc8000001ff00 */
        /* <DEDUP_REMOVED lines=9> */
[----:B------:R-:W-:Y:S02]  /*3ea0*/  F2FP.BF16.F32.PACK_AB R161, R32, R105 ;  /* 0x0000006920a1723e */ /* 0x000fe400000010ff */
[----:B------:R-:W-:-:S04]  /*3eb0*/  CS2R R104, SRZ ;  /* 0x0000000000687805 */ /* 0x000fc8000001ff00 */
        /* <DEDUP_REMOVED lines=9> */
[----:B------:R-:W-:Y:S02]  /*3f50*/  F2FP.BF16.F32.PACK_AB R163, R34, R107 ;  /* 0x0000006b22a3723e */ /* 0x000fe400000010ff */
[----:B------:R-:W-:-:S04]  /*3f60*/  CS2R R106, SRZ ;  /* 0x00000000006a7805 */ /* 0x000fc8000001ff00 */
        /* <DEDUP_REMOVED lines=9> */
[----:B------:R-:W-:Y:S02]  /*4000*/  F2FP.BF16.F32.PACK_AB R153, R8, R109 ;  /* 0x0000006d0899723e */ /* 0x000fe400000010ff */
[----:B------:R-:W-:-:S04]  /*4010*/  CS2R R108, SRZ ;  /* 0x00000000006c7805 */ /* 0x000fc8000001ff00 */
[----:B------:R-:W2:Y:S01]  /*4020*/  MUFU.EX2 R113, R113 ;  /* 0x0000007100717308 */ /* 0x000ea20000000800 */
[----:B-1----:R-:W-:-:S07]  /*4030*/  FADD.FTZ R3, R111, R12 ;  /* 0x0000000c6f037221 */ /* 0x002fce0000010000 */
[----:B------:R-:W1:Y:S01]  /*4040*/  MUFU.EX2 R156, R43 ;  /* 0x0000002b009c7308 */ /* 0x000e620000000800 */
[C---:B0-----:R-:W-:Y:S01]  /*4050*/  FADD.FTZ R14, R36.reuse, R3 ;  /* 0x00000003240e7221 */ /* 0x041fe20000010000 */
[----:B------:R-:W-:Y:S02]  /*4060*/  F2FP.BF16.F32.PACK_AB R155, R36, R111 ;  /* 0x0000006f249b723e */ /* 0x000fe400000010ff */
[----:B------:R-:W-:-:S04]  /*4070*/  CS2R R110, SRZ ;  /* 0x00000000006e7805 */ /* 0x000fc8000001ff00 */
[----:B------:R-:W0:Y:S01]  /*4080*/  MUFU.EX2 R38, R57 ;  /* 0x0000003900267308 */ /* 0x000e220000000800 */
[----:B--2---:R-:W-:-:S07]  /*4090*/  FADD.FTZ R3, R113, R14 ;  /* 0x0000000e71037221 */ /* 0x004fce0000010000 */
[----:B------:R-:W2:Y:S01]  /*40a0*/  MUFU.EX2 R37, R37 ;  /* 0x0000002500257308 */ /* 0x000ea20000000800 */
[C---:B-1----:R-:W-:Y:S01]  /*40b0*/  FADD.FTZ R40, R156.reuse, R9 ;  /* 0x000000099c287221 */ /* 0x042fe20000010000 */
[----:B------:R-:W-:-:S06]  /*40c0*/  F2FP.BF16.F32.PACK_AB R156, R156, R41 ;  /* 0x000000299c9c723e */ /* 0x000fcc00000010ff */
[----:B------:R-:W1:Y:S01]  /*40d0*/  MUFU.EX2 R115, R115 ;  /* 0x0000007300737308 */ /* 0x000e620000000800 */
[C---:B0-----:R-:W-:Y:S01]  /*40e0*/  FADD.FTZ R14, R38.reuse, R3 ;  /* 0x00000003260e7221 */ /* 0x041fe20000010000 */
[----:B------:R-:W-:Y:S02]  /*40f0*/  F2FP.BF16.F32.PACK_AB R157, R38, R113 ;  /* 0x00000071269d723e */ /* 0x000fe400000010ff */
[----:B------:R-:W-:-:S04]  /*4100*/  CS2R R112, SRZ ;  /* 0x0000000000707805 */ /* 0x000fc8000001ff00 */
[----:B------:R-:W0:Y:S01]  /*4110*/  MUFU.EX2 R12, R49 ;  /* 0x00000031000c7308 */ /* 0x000e220000000800 */
[----:B--2---:R-:W-:-:S04]  /*4120*/  FADD.FTZ R9, R37, R40 ;  /* 0x0000002825097221 */ /* 0x004fc80000010000 */
[C---:B------:R-:W-:Y:S01]  /*4130*/  FADD.FTZ R0, R158.reuse, R9 ;  /* 0x000000099e007221 */ /* 0x040fe20000010000 */
[----:B------:R-:W-:Y:S01]  /*4140*/  F2FP.BF16.F32.PACK_AB R158, R158, R37 ;  /* 0x000000259e9e723e */ /* 0x000fe200000010ff */
[----:B-1----:R-:W-:Y:S01]  /*4150*/  FADD.FTZ R3, R115, R14 ;  /* 0x0000000e73037221 */ /* 0x002fe20000010000 */
[----:B0-----:R-:W-:-:S03]  /*4160*/  F2FP.BF16.F32.PACK_AB R159, R12, R115 ;  /* 0x000000730c9f723e */ /* 0x001fc600000010ff */
[----:B------:R-:W-:Y:S01]  /*4170*/  FADD.FTZ R3, R12, R3 ;  /* 0x000000030c037221 */ /* 0x000fe20000010000 */
[----:B------:R-:W-:Y:S01]  /*4180*/  CS2R R114, SRZ ;  /* 0x0000000000727805 */ /* 0x000fe2000001ff00 */
[----:B------:R-:W-:Y:S06]  /*4190*/  @!P1 BRA `(.L_x_8879) ;  /* 0x0000003000909947 */ /* 0x000fec0003800000 */
[----:B------:R-:W-:Y:S01]  /*41a0*/  MOV R9, R13 ;  /* 0x0000000d00097202 */ /* 0x000fe20000000f00 */
[----:B------:R-:W-:Y:S01]  /*41b0*/  IMAD.MOV.U32 R8, RZ, RZ, R11 ;  /* 0x000000ffff087224 */ /* 0x000fe200078e000b */
[----:B------:R-:W-:Y:S01]  /*41c0*/  UMOV UR55, URZ ;  /* 0x0000003f00377c82 */ /* 0x000fe20008000000 */
[----:B------:R-:W-:Y:S01]  /*41d0*/  IMAD.MOV.U32 R151, RZ, RZ, RZ ;  /* 0x000000ffff977224 */ /* 0x000fe200078e00ff */
[----:B------:R-:W-:Y:S01]  /*41e0*/  UMOV UR53, URZ ;  /* 0x0000003f00357c82 */ /* 0x000fe20008000000 */
[----:B------:R-:W-:Y:S01]  /*41f0*/  ULDC UR49, c[0x0][0x288] ;  /* 0x0000a20000317ab9 */ /* 0x000fe20000000800 */
[----:B------:R-:W-:Y:S01]  /*4200*/  ULDC UR50, c[0x0][0x2f0] ;  /* 0x0000bc0000327ab9 */ /* 0x000fe20000000800 */
[----:B------:R-:W-:-:S05]  /*4210*/  ULDC UR51, c[0x0][0x9d8] ;  /* 0x0002760000337ab9 */ /* 0x000fca0000000800 */
.L_x_8890:
[----:B------:R-:W-:Y:S01]  /*4220*/  ISETP.NE.AND P2, PT, RZ, UR40, PT ;  /* 0x00000028ff007c0c */ /* 0x000fe2000bf45270 */
[----:B------:R-:W-:-:S04]  /*4230*/  UISETP.NE.AND UP0, UPT, UR53, 0x1, UPT ;  /* 0x000000013500788c */ /* 0x000fc8000bf05270 */
[----:B------:R-:W-:-:S04]  /*4240*/  USEL UR47, URZ, 0x1, UP0 ;  /* 0x000000013f2f7887 */ /* 0x000fc80008000000 */
[----:B------:R-:W-:-:S04]  /*4250*/  ULOP3.LUT UR47, UR55, UR47, URZ, 0x3c, !UPT ;  /* 0x0000002f372f7292 */ /* 0x000fc8000f8e3c3f */
[----:B------:R-:W-:Y:S08]  /*4260*/  @P2 BRA `(.L_x_8880) ;  /* 0x0000000000382947 */ /* 0x000ff00003800000 */
[----:B------:R-:W-:Y:S05]  /*4270*/  @!P0 BRA `(.L_x_8881) ;  /* 0x0000000000048947 */ /* 0x000fea0003800000 */
[----:B------:R-:W-:Y:S01]  /*4280*/  BPT.TRAP 0x1 ;  /* 0x000000040000795c */ /* 0x000fe20000300000 */
.L_x_8881:
        /* <DEDUP_REMOVED lines=9> */
.L_x_8882:
[----:B-1----:R-:W-:Y:S05]  /*4320*/  @P1 BRA `(.L_x_8880) ;  /* 0x0000000000081947 */ /* 0x002fea0003800000 */
[----:B------:R-:W1:Y:S02]  /*4330*/  SYNCS.PHASECHK.TRANS64.TRYWAIT P1, [UR4+0x28830], R10 ;  /* 0x0288300aff0075a7 */ /* 0x000e640008020144 */
[----:B-1----:R-:W-:Y:S05]  /*4340*/  @!P1 BRA `(.L_x_8883) ;  /* 0x000000b800309947 */ /* 0x002fea0003800000 */
.L_x_8880:
        /* <DEDUP_REMOVED lines=50> */
.L_x_8885:
[----:B------:R-:W-:Y:S01]  /*4670*/  ULEA UR4, UR53, UR41, 0x3 ;  /* 0x0000002935047291 */ /* 0x000fe2000f8e183f */
[----:B------:R-:W-:-:S05]  /*4680*/  IMAD.U32 R10, RZ, RZ, UR55 ;  /* 0x00000037ff0a7e24 */ /* 0x000fca000f8e00ff */
[----:B------:R-:W-:-:S04]  /*4690*/  SHF.L.U32 R10, R10, 0x1f, RZ ;  /* 0x0000001f0a0a7819 */ /* 0x000fc800000006ff */
[----:B------:R0:W1:Y:S01]  /*46a0*/  SYNCS.PHASECHK.TRANS64.TRYWAIT P1, [UR4+0x28850], R10 ;  /* 0x0288500aff0075a7 */ /* 0x0000620008020144 */
[----:B------:R-:W-:Y:S05]  /*46b0*/  @!P0 BRA `(.L_x_8886) ;  /* 0x0000000000048947 */ /* 0x000fea0003800000 */
[----:B------:R-:W-:Y:S01]  /*46c0*/  BPT.TRAP 0x1 ;  /* 0x000000040000795c */ /* 0x000fe20000300000 */
.L_x_8886:
[----:B-1----:R-:W-:Y:S05]  /*46d0*/  @P1 BRA `(.L_x_8884) ;  /* 0x0000000000081947 */ /* 0x002fea0003800000 */
[----:B------:R-:W1:Y:S02]  /*46e0*/  SYNCS.PHASECHK.TRANS64.TRYWAIT P1, [UR4+0x28850], R10 ;  /* 0x0288500aff0075a7 */ /* 0x000e640008020144 */
[----:B-1----:R-:W-:Y:S05]  /*46f0*/  @!P1 BRA `(.L_x_8887) ;  /* 0x000000b4005c9947 */ /* 0x002fea0003800000 */
.L_x_8884:
        /* <DEDUP_REMOVED lines=49> */
.L_x_8888:
[----:B------:R-:W-:Y:S01]  /*4a10*/  UISETP.NE.AND UP0, UPT, UR42, URZ, UPT ;  /* 0x0000003f2a00728c */ /* 0x000fe2000bf05270 */
[----:B------:R-:W-:Y:S01]  /*4a20*/  FMUL.FTZ R36, R36, UR51 ;  /* 0x0000003324247c20 */ /* 0x000fe20008410000 */
[----:B------:R-:W-:Y:S01]  /*4a30*/  FMUL.FTZ R19, R38, UR51 ;  /* 0x0000003326137c20 */ /* 0x000fe20008410000 */
[----:B------:R-:W-:Y:S01]  /*4a40*/  FMUL.FTZ R24, R24, UR51 ;  /* 0x0000003318187c20 */ /* 0x000fe20008410000 */
[----:B------:R-:W-:Y:S01]  /*4a50*/  FMUL.FTZ R16, R31, UR51 ;  /* 0x000000331f107c20 */ /* 0x000fe20008410000 */
[----:B------:R1:W-:Y:S01]  /*4a60*/  MUFU.TANH R165, R36 ;  /* 0x0000002400a57308 */ /* 0x0003e20000002400 */
[----:B------:R-:W-:Y:S01]  /*4a70*/  PLOP3.LUT P1, PT, PT, PT, UP0, 0x80, 0x0 ;  /* 0x000000000000781c */ /* 0x000fe20003f2f008 */
[----:B------:R-:W-:Y:S01]  /*4a80*/  FMUL.FTZ R25, R25, UR51 ;  /* 0x0000003319197c20 */ /* 0x000fe20008410000 */
[----:B------:R-:W-:Y:S01]  /*4a90*/  PLOP3.LUT P2, PT, PT, PT, UP0, 0x80, 0x0 ;  /* 0x000000000000781c */ /* 0x000fe20003f4f008 */
[----:B------:R-:W-:Y:S02]  /*4aa0*/  IMAD.U32 R31, RZ, RZ, UR50 ;  /* 0x00000032ff1f7e24 */ /* 0x000fe4000f8e00ff */
[----:B------:R-:W-:Y:S01]  /*4ab0*/  FMUL.FTZ R28, R28, UR51 ;  /* 0x000000331c1c7c20 */ /* 0x000fe20008410000 */
[----:B------:R-:W-:Y:S01]  /*4ac0*/  @UP0 ULDC UR4, c[0x0][0x44c] ;  /* 0x0001130000040ab9 */ /* 0x000fe20000000800 */
[----:B------:R-:W-:Y:S01]  /*4ad0*/  FMUL.FTZ R29, R29, UR51 ;  /* 0x000000331d1d7c20 */ /* 0x000fe20008410000 */
[----:B------:R-:W2:Y:S01]  /*4ae0*/  MUFU.TANH R15, R24 ;  /* 0x00000018000f7308 */ /* 0x000ea20000002400 */
[----:B-1----:R-:W-:Y:S01]  /*4af0*/  MOV R36, R6 ;  /* 0x0000000600247202 */ /* 0x002fe20000000f00 */
[----:B------:R-:W-:Y:S01]  /*4b00*/  FMUL.FTZ R32, R32, UR51 ;  /* 0x0000003320207c20 */ /* 0x000fe20008410000 */
[----:B------:R-:W-:Y:S01]  /*4b10*/  FMUL.FTZ R33, R33, UR51 ;  /* 0x0000003321217c20 */ /* 0x000fe20008410000 */
[----:B------:R-:W-:Y:S01]  /*4b20*/  FMUL.FTZ R17, R34, UR51 ;  /* 0x0000003322117c20 */ /* 0x000fe20008410000 */
[----:B------:R-:W-:Y:S01]  /*4b30*/  FMUL.FTZ R37, R37, UR51 ;  /* 0x0000003325257c20 */ /* 0x000fe20008410000 */
[----:B0-----:R-:W-:Y:S01]  /*4b40*/  @P1 IMAD.HI.U32 R10, R6, UR4, RZ ;  /* 0x00000004060a1c27 */ /* 0x001fe2000f8e00ff */
[----:B------:R-:W-:Y:S01]  /*4b50*/  @UP0 ULDC UR4, c[0x0][0x450] ;  /* 0x0001140000040ab9 */ /* 0x000fe20000000800 */
[----:B------:R-:W0:Y:S02]  /*4b60*/  MUFU.TANH R175, R25 ;  /* 0x0000001900af7308 */ /* 0x000e240000002400 */
[----:B------:R-:W-:Y:S01]  /*4b70*/  FMUL.FTZ R40, R40, UR51 ;  /* 0x0000003328287c20 */ /* 0x000fe20008410000 */
[----:B------:R-:W-:Y:S01]  /*4b80*/  FMUL.FTZ R41, R41, UR51 ;  /* 0x0000003329297c20 */ /* 0x000fe20008410000 */
[----:B------:R-:W-:Y:S01]  /*4b90*/  @P2 SHF.R.U32.HI R36, RZ, UR4, R10 ;  /* 0x00000004ff242c19 */ /* 0x000fe2000801160a */
[----:B------:R-:W-:Y:S01]  /*4ba0*/  UMOV UR4, 0xffffff80 ;  /* 0xffffff8000047882 */ /* 0x000fe20000000000 */
[----:B------:R-:W-:Y:S01]  /*4bb0*/  FMUL.FTZ R44, R44, UR51 ;  /* 0x000000332c2c7c20 */ /* 0x000fe20008410000 */
[----:B------:R-:W-:Y:S01]  /*4bc0*/  UIMAD UR4, UR54, UR4, 0x1 ;  /* 0x00000001360474a4 */ /* 0x000fe2000f8e0204 */
[----:B------:R-:W-:Y:S01]  /*4bd0*/  FMUL.FTZ R45, R45, UR51 ;  /* 0x000000332d2d7c20 */ /* 0x000fe20008410000 */
[----:B------:R-:W1:Y:S01]  /*4be0*/  SHFL.IDX PT, R11, R36, RZ, 0x1c1f ;  /* 0x001c1fff240b7589 */ /* 0x000e6200000e0000 */
[----:B------:R-:W3:Y:S01]  /*4bf0*/  MUFU.TANH R173, R28 ;  /* 0x0000001c00ad7308 */ /* 0x000ee20000002400 */
[----:B------:R-:W-:Y:S01]  /*4c00*/  FMUL.FTZ R48, R48, UR51 ;  /* 0x0000003330307c20 */ /* 0x000fe20008410000 */
[----:B------:R-:W-:Y:S01]  /*4c10*/  FMUL.FTZ R49, R49, UR51 ;  /* 0x0000003331317c20 */ /* 0x000fe20008410000 */
[----:B------:R-:W-:-:S02]  /*4c20*/  IMAD.U32 R38, RZ, RZ, UR4 ;  /* 0x00000004ff267e24 */ /* 0x000fc4000f8e00ff */
[----:B------:R-:W-:Y:S01]  /*4c30*/  FMUL.FTZ R52, R52, UR51 ;  /* 0x0000003334347c20 */ /* 0x000fe20008410000 */
[----:B------:R-:W-:Y:S01]  /*4c40*/  FMUL.FTZ R53, R53, UR51 ;  /* 0x0000003335357c20 */ /* 0x000fe20008410000 */
[----:B------:R-:W-:Y:S01]  /*4c50*/  FMUL.FTZ R56, R56, UR51 ;  /* 0x0000003338387c20 */ /* 0x000fe20008410000 */
[----:B------:R-:W-:Y:S01]  /*4c60*/  IMAD R38, R7, -0x2, R38 ;  /* 0xfffffffe07267824 */ /* 0x000fe200078e0226 */
[----:B------:R-:W4:Y:S01]  /*4c70*/  MUFU.TANH R29, R29 ;  /* 0x0000001d001d7308 */ /* 0x000f220000002400 */
[----:B------:R-:W-:Y:S01]  /*4c80*/  FMUL.FTZ R57, R57, UR51 ;  /* 0x0000003339397c20 */ /* 0x000fe20008410000 */
[----:B------:R-:W-:Y:S01]  /*4c90*/  FMUL.FTZ R60, R60, UR51 ;  /* 0x000000333c3c7c20 */ /* 0x000fe20008410000 */
[----:B------:R-:W-:Y:S02]  /*4ca0*/  IMAD R38, R31, UR38, R38 ;  /* 0x000000261f267c24 */ /* 0x000fe4000f8e0226 */
        /* <DEDUP_REMOVED lines=11> */
[----:B-1----:R-:W-:Y:S01]  /*4d60*/  IADD3 R10, R11, -UR49, R38 ;  /* 0x800000310b0a7c10 */ /* 0x002fe2000fffe026 */
[----:B------:R-:W1:Y:S01]  /*4d70*/  MUFU.TANH R33, R33 ;  /* 0x0000002100217308 */ /* 0x000e620000002400 */
[----:B------:R-:W-:Y:S01]  /*4d80*/  FMUL.FTZ R11, R69, UR51 ;  /* 0x00000033450b7c20 */ /* 0x000fe20008410000 */
[----:B-----5:R-:W-:Y:S01]  /*4d90*/  FMUL.FTZ R32, R59, UR51 ;  /* 0x000000333b207c20 */ /* 0x020fe20008410000 */
[C---:B------:R-:W-:Y:S01]  /*4da0*/  ISETP.GT.AND P1, PT, R10.reuse, RZ, PT ;  /* 0x000000ff0a00720c */ /* 0x040fe20003f24270 */
[----:B------:R-:W-:Y:S01]  /*4db0*/  FMUL.FTZ R24, R47, UR51 ;  /* 0x000000332f187c20 */ /* 0x000fe20008410000 */
[C---:B------:R-:W-:Y:S01]  /*4dc0*/  ISETP.GT.AND P2, PT, R10.reuse, 0x1, PT ;  /* 0x000000010a00780c */ /* 0x040fe20003f44270 */
[----:B------:R-:W-:Y:S01]  /*4dd0*/  FMUL.FTZ R77, R77, UR51 ;  /* 0x000000334d4d7c20 */ /* 0x000fe20008410000 */
[----:B--2---:R-:W-:Y:S01]  /*4de0*/  FSEL R15, R15, -INF , P1 ;  /* 0xff8000000f0f7808 */ /* 0x004fe20000800000 */
        /* <DEDUP_REMOVED lines=8> */
[----:B------:R-:W0:Y:S01]  /*4e70*/  MUFU.TANH R40, R40 ;  /* 0x0000002800287308 */ /* 0x000e220000002400 */
[----:B---3--:R-:W-:Y:S01]  /*4e80*/  FSEL R173, R173, -INF , P1 ;  /* 0xff800000adad7808 */ /* 0x008fe20000800000 */
[----:B------:R-:W-:Y:S01]  /*4e90*/  FMUL.FTZ R81, R81, UR51 ;  /* 0x0000003351517c20 */ /* 0x000fe20008410000 */
[----:B------:R-:W-:Y:S01]  /*4ea0*/  FMNMX.FTZ R34, R175, R34, !PT ;  /* 0x00000022af227209 */ /* 0x000fe20007810000 */
[----:B------:R-:W-:Y:S01]  /*4eb0*/  FMUL.FTZ R84, R84, UR51 ;  /* 0x0000003354547c20 */ /* 0x000fe20008410000 */
[C---:B------:R-:W-:Y:S01]  /*4ec0*/  ISETP.GT.AND P1, PT, R10.reuse, 0x10, PT ;  /* 0x000000100a00780c */ /* 0x040fe20003f24270 */
[----:B------:R-:W-:Y:S01]  /*4ed0*/  FMUL.FTZ R28, R55, UR51 ;  /* 0x00000033371c7c20 */ /* 0x000fe20008410000 */
[----:B----4-:R-:W-:Y:S01]  /*4ee0*/  FSEL R171, R29, -INF , P2 ;  /* 0xff8000001dab7808 */ /* 0x010fe20001000000 */
[----:B------:R-:W3:Y:S01]  /*4ef0*/  MUFU.TANH R41, R41 ;  /* 0x0000002900297308 */ /* 0x000ee20000002400 */
[----:B------:R-:W-:Y:S01]  /*4f00*/  FMNMX.FTZ R34, R173, R34, !PT ;  /* 0x00000022ad227209 */ /* 0x000fe20007810000 */
[----:B------:R-:W-:Y:S01]  /*4f10*/  FMUL.FTZ R85, R85, UR51 ;  /* 0x0000003355557c20 */ /* 0x000fe20008410000 */
[----:B------:R-:W-:Y:S01]  /*4f20*/  ISETP.GT.AND P2, PT, R10, 0x11, PT ;  /* 0x000000110a00780c */ /* 0x000fe20003f44270 */
[----:B------:R-:W-:Y:S01]  /*4f30*/  FMUL.FTZ R13, R27, UR51 ;  /* 0x000000331b0d7c20 */ /* 0x000fe20008410000 */
[----:B------:R-:W-:Y:S01]  /*4f40*/  FSEL R169, R169, -INF , P1 ;  /* 0xff800000a9a97808 */ /* 0x000fe20000800000 */
[----:B------:R-:W-:Y:S01]  /*4f50*/  FMUL.FTZ R14, R30, UR51 ;  /* 0x000000331e0e7c20 */ /* 0x000fe20008410000 */
[----:B------:R-:W-:Y:S01]  /*4f60*/  FMNMX.FTZ R34, R171, R34, !PT ;  /* 0x00000022ab227209 */ /* 0x000fe20007810000 */
[----:B------:R-:W4:Y:S01]  /*4f70*/  MUFU.TANH R44, R44 ;  /* 0x0000002c002c7308 */ /* 0x000f220000002400 */
[----:B------:R-:W-:Y:S01]  /*4f80*/  ISETP.GT.AND P1, PT, R10, 0x18, PT ;  /* 0x000000180a00780c */ /* 0x000fe20003f24270 */
[----:B------:R-:W-:Y:S01]  /*4f90*/  FMUL.FTZ R30, R58, UR51 ;  /* 0x000000333a1e7c20 */ /* 0x000fe20008410000 */
[----:B-1----:R-:W-:Y:S01]  /*4fa0*/  FSEL R167, R33, -INF , P2 ;  /* 0xff80000021a77808 */ /* 0x002fe20001000000 */
[----:B------:R-:W-:Y:S01]  /*4fb0*/  FMUL.FTZ R58, R67, UR51 ;  /* 0x00000033433a7c20 */ /* 0x000fe20008410000 */
[----:B------:R-:W-:Y:S01]  /*4fc0*/  FMNMX.FTZ R34, R169, R34, !PT ;  /* 0x00000022a9227209 */ /* 0x000fe20007810000 */
[----:B------:R-:W-:Y:S01]  /*4fd0*/  FMUL.FTZ R25, R50, UR51 ;  /* 0x0000003332197c20 */ /* 0x000fe20008410000 */
[----:B------:R-:W-:Y:S01]  /*4fe0*/  ISETP.GT.AND P2, PT, R10, 0x19, PT ;  /* 0x000000190a00780c */ /* 0x000fe20003f44270 */
[----:B------:R-:W1:Y:S01]  /*4ff0*/  MUFU.TANH R45, R45 ;  /* 0x0000002d002d7308 */ /* 0x000e620000002400 */
[----:B------:R-:W-:Y:S01]  /*5000*/  FSEL R165, R165, -INF , P1 ;  /* 0xff800000a5a57808 */ /* 0x000fe20000800000 */
[----:B------:R-:W-:Y:S01]  /*5010*/  FMUL.FTZ R50, R71, UR51 ;  /* 0x0000003347327c20 */ /* 0x000fe20008410000 */
[----:B------:R-:W-:Y:S01]  /*5020*/  FMNMX.FTZ R34, R167, R34, !PT ;  /* 0x00000022a7227209 */ /* 0x000fe20007810000 */
[----:B------:R-:W-:Y:S01]  /*5030*/  FMUL.FTZ R21, R42, UR51 ;  /* 0x000000332a157c20 */ /* 0x000fe20008410000 */
[----:B------:R-:W-:Y:S01]  /*5040*/  ISETP.GT.AND P1, PT, R10, 0x20, PT ;  /* 0x000000200a00780c */ /* 0x000fe20003f24270 */
[----:B------:R-:W-:Y:S01]  /*5050*/  FMUL.FTZ R23, R46, UR51 ;  /* 0x000000332e177c20 */ /* 0x000fe20008410000 */
[----:B--2---:R-:W-:Y:S01]  /*5060*/  FSEL R163, R37, -INF , P2 ;  /* 0xff80000025a37808 */ /* 0x004fe20001000000 */
[----:B------:R-:W2:Y:S01]  /*5070*/  MUFU.TANH R48, R48 ;  /* 0x0000003000307308 */ /* 0x000ea20000002400 */
[----:B------:R-:W-:Y:S01]  /*5080*/  FMNMX.FTZ R34, R165, R34, !PT ;  /* 0x00000022a5227209 */ /* 0x000fe20007810000 */
[----:B------:R-:W-:Y:S01]  /*5090*/  FMUL.FTZ R42, R83, UR51 ;  /* 0x00000033532a7c20 */ /* 0x000fe20008410000 */
[----:B------:R-:W-:Y:S01]  /*50a0*/  ISETP.GT.AND P2, PT, R10, 0x21, PT ;  /* 0x000000210a00780c */ /* 0x000fe20003f44270 */
[----:B------:R-:W-:Y:S01]  /*50b0*/  FMUL.FTZ R27, R54, UR51 ;  /* 0x00000033361b7c20 */ /* 0x000fe20008410000 */
[----:B0-----:R-:W-:Y:S01]  /*50c0*/  FSEL R161, R40, -INF , P1 ;  /* 0xff80000028a17808 */ /* 0x001fe20000800000 */
[----:B------:R-:W-:Y:S01]  /*50d0*/  FMUL.FTZ R40, R62, UR51 ;  /* 0x000000333e287c20 */ /* 0x000fe20008410000 */
[----:B------:R-:W-:Y:S01]  /*50e0*/  FMNMX.FTZ R34, R163, R34, !PT ;  /* 0x00000022a3227209 */ /* 0x000fe20007810000 */
[----:B------:R-:W0:Y:S01]  /*50f0*/  MUFU.TANH R49, R49 ;  /* 0x0000003100317308 */ /* 0x000e220000002400 */
[----:B------:R-:W-:Y:S01]  /*5100*/  ISETP.GT.AND P1, PT, R10, 0x28, PT ;  /* 0x000000280a00780c */ /* 0x000fe20003f24270 */
[----:B------:R-:W-:Y:S01]  /*5110*/  FMUL.FTZ R62, R66, UR51 ;  /* 0x00000033423e7c20 */ /* 0x000fe20008410000 */
[----:B---3--:R-:W-:Y:S01]  /*5120*/  FSEL R159, R41, -INF , P2 ;  /* 0xff800000299f7808 */ /* 0x008fe20001000000 */
[----:B------:R-:W-:Y:S01]  /*5130*/  FMUL.FTZ R66, R87, UR51 ;  /* 0x0000003357427c20 */ /* 0x000fe20008410000 */
[----:B------:R-:W-:Y:S01]  /*5140*/  FMNMX.FTZ R34, R161, R34, !PT ;  /* 0x00000022a1227209 */ /* 0x000fe20007810000 */
[----:B------:R-:W-:Y:S01]  /*5150*/  FMUL.FTZ R54, R70, UR51 ;  /* 0x0000003346367c20 */ /* 0x000fe20008410000 */
[----:B------:R-:W-:Y:S01]  /*5160*/  ISETP.GT.AND P2, PT, R10, 0x29, PT ;  /* 0x000000290a00780c */ /* 0x000fe20003f44270 */
[----:B------:R-:W3:Y:S01]  /*5170*/  MUFU.TANH R52, R52 ;  /* 0x0000003400347308 */ /* 0x000ee20000002400 */
[----:B----4-:R-:W-:Y:S01]  /*5180*/  FSEL R157, R44, -INF , P1 ;  /* 0xff8000002c9d7808 */ /* 0x010fe20000800000 */
[----:B------:R-:W-:Y:S01]  /*5190*/  FMUL.FTZ R44, R74, UR51 ;  /* 0x000000334a2c7c20 */ /* 0x000fe20008410000 */
[----:B------:R-:W-:Y:S01]  /*51a0*/  FMNMX.FTZ R34, R159, R34, !PT ;  /* 0x000000229f227209 */ /* 0x000fe20007810000 */
[----:B------:R-:W-:Y:S01]  /*51b0*/  FMUL.FTZ R46, R82, UR51 ;  /* 0x00000033522e7c20 */ /* 0x000fe20008410000 */
[C---:B------:R-:W-:Y:S01]  /*51c0*/  ISETP.GT.AND P1, PT, R10.reuse, 0x30, PT ;  /* 0x000000300a00780c */ /* 0x040fe20003f24270 */
[----:B------:R-:W-:Y:S01]  /*51d0*/  ULEA UR4, UR48, UR41, 0x3 ;  /* 0x0000002930047291 */ /* 0x000fe2000f8e183f */
[----:B-1----:R-:W-:Y:S01]  /*51e0*/  FSEL R155, R45, -INF , P2 ;  /* 0xff8000002d9b7808 */ /* 0x002fe20001000000 */
[----:B------:R-:W-:Y:S01]  /*51f0*/  MUFU.TANH R53, R53 ;  /* 0x0000003500357308 */ /* 0x000fe20000002400 */
[----:B------:R-:W-:Y:S01]  /*5200*/  FMNMX.FTZ R34, R157, R34, !PT ;  /* 0x000000229d227209 */ /* 0x000fe20007810000 */
[----:B------:R-:W-:Y:S01]  /*5210*/  UIADD3 UR4, UR4, 0x28840, URZ ;  /* 0x0002884004047890 */ /* 0x000fe2000fffe03f */
[----:B------:R-:W-:-:S02]  /*5220*/  ISETP.GT.AND P2, PT, R10, 0x31, PT ;  /* 0x000000310a00780c */ /* 0x000fc40003f44270 */
[----:B--2---:R-:W-:Y:S01]  /*5230*/  FSEL R153, R48, -INF , P1 ;  /* 0xff80000030997808 */ /* 0x004fe20000800000 */
[----:B------:R-:W-:Y:S01]  /*5240*/  FMUL.FTZ R48, R63, UR51 ;  /* 0x000000333f307c20 */ /* 0x000fe20008410000 */
[----:B------:R-:W-:Y:S01]  /*5250*/  FMNMX.FTZ R34, R155, R34, !PT ;  /* 0x000000229b227209 */ /* 0x000fe20007810000 */
[----:B------:R-:W1:Y:S01]  /*5260*/  MUFU.TANH R56, R56 ;  /* 0x0000003800387308 */ /* 0x000e620000002400 */
[C---:B------:R-:W-:Y:S01]  /*5270*/  ISETP.GT.AND P1, PT, R10.reuse, 0x38, PT ;  /* 0x000000380a00780c */ /* 0x040fe20003f24270 */
[----:B------:R-:W2:Y:S01]  /*5280*/  SHFL.IDX PT, R63, R36, 0x1, 0x1c1f ;  /* 0x003c1f00243f7f89 */ /* 0x000ea200000e0000 */
[----:B0-----:R-:W-:Y:S01]  /*5290*/  FSEL R69, R49, -INF , P2 ;  /* 0xff80000031457808 */ /* 0x001fe20001000000 */
[----:B------:R-:W-:Y:S01]  /*52a0*/  UPRMT UR4, UR43, 0x654, UR4 ;  /* 0x000006542b047896 */ /* 0x000fe20008000004 */
[----:B------:R-:W-:Y:S02]  /*52b0*/  FMNMX.FTZ R34, R153, R34, !PT ;  /* 0x0000002299227209 */ /* 0x000fe40007810000 */
[----:B------:R-:W-:Y:S01]  /*52c0*/  ISETP.GT.AND P2, PT, R10, 0x39, PT ;  /* 0x000000390a00780c */ /* 0x000fe20003f44270 */
[----:B------:R-:W0:Y:S01]  /*52d0*/  MUFU.TANH R57, R57 ;  /* 0x0000003900397308 */ /* 0x000e220000002400 */
[----:B------:R-:W-:-:S04]  /*52e0*/  FMNMX.FTZ R34, R69, R34, !PT ;  /* 0x0000002245227209 */ /* 0x000fc80007810000 */
[----:B------:R-:W-:Y:S03]  /*52f0*/  SYNCS.ARRIVE.TRANS64.RED.A1T0 RZ, [UR4], RZ ;  /* 0x000000ffffff79a7 */ /* 0x000fe60008100404 */
[----:B------:R4:W5:Y:S08]  /*5300*/  MUFU.TANH R43, R60 ;  /* 0x0000003c002b7308 */ /* 0x0009700000002400 */
[----:B------:R3:W-:Y:S01]  /*5310*/  MUFU.TANH R29, R65 ;  /* 0x00000041001d7308 */ /* 0x0007e20000002400 */
[----:B----4-:R-:W-:Y:S01]  /*5320*/  FMUL.FTZ R60, R75, UR51 ;  /* 0x000000334b3c7c20 */ /* 0x010fe20008410000 */
[----:B--2---:R-:W-:-:S04]  /*5330*/  IADD3 R38, R63, -UR49, R38 ;  /* 0x800000313f267c10 */ /* 0x004fc8000fffe026 */
[----:B------:R-:W-:Y:S02]  /*5340*/  ISETP.GT.AND P3, PT, R38, 0x1, PT ;  /* 0x000000012600780c */ /* 0x000fe40003f64270 */
[----:B------:R2:W4:Y:S01]  /*5350*/  MUFU.TANH R31, R61 ;  /* 0x0000003d001f7308 */ /* 0x0005220000002400 */
[----:B---3--:R-:W-:Y:S01]  /*5360*/  FSEL R65, R52, -INF , P1 ;  /* 0xff80000034417808 */ /* 0x008fe20000800000 */
[----:B------:R-:W-:Y:S01]  /*5370*/  FMUL.FTZ R52, R79, UR51 ;  /* 0x000000334f347c20 */ /* 0x000fe20008410000 */
[----:B------:R-:W-:Y:S02]  /*5380*/  ISETP.GT.AND P1, PT, R10, 0x40, PT ;  /* 0x000000400a00780c */ /* 0x000fe40003f24270 */
[----:B------:R-:W-:Y:S02]  /*5390*/  FMNMX.FTZ R34, R65, R34, !PT ;  /* 0x0000002241227209 */ /* 0x000fe40007810000 */
[----:B-1----:R-:W-:Y:S01]  /*53a0*/  FSEL R59, R56, -INF , P1 ;  /* 0xff800000383b7808 */ /* 0x002fe20000800000 */
[----:B------:R1:W3:Y:S01]  /*53b0*/  MUFU.TANH R35, R64 ;  /* 0x0000004000237308 */ /* 0x0002e20000002400 */
[----:B--2---:R-:W-:Y:S01]  /*53c0*/  FSEL R61, R53, -INF , P2 ;  /* 0xff800000353d7808 */ /* 0x004fe20001000000 */
[----:B------:R-:W-:Y:S01]  /*53d0*/  FMUL.FTZ R56, R78, UR51 ;  /* 0x000000334e387c20 */ /* 0x000fe20008410000 */
[----:B------:R-:W-:-:S02]  /*53e0*/  ISETP.GT.AND P2, PT, R10, 0x41, PT ;  /* 0x000000410a00780c */ /* 0x000fc40003f44270 */
[----:B------:R-:W-:Y:S02]  /*53f0*/  FMNMX.FTZ R34, R61, R34, !PT ;  /* 0x000000223d227209 */ /* 0x000fe40007810000 */
[----:B------:R-:W-:Y:S01]  /*5400*/  ISETP.GT.AND P1, PT, R10, 0x48, PT ;  /* 0x000000480a00780c */ /* 0x000fe20003f24270 */
[----:B------:R-:W2:Y:S01]  /*5410*/  MUFU.TANH R39, R68 ;  /* 0x0000004400277308 */ /* 0x000ea20000002400 */
[----:B0-----:R-:W-:Y:S01]  /*5420*/  FSEL R57, R57, -INF , P2 ;  /* 0xff80000039397808 */ /* 0x001fe20001000000 */
[----:B-1----:R-:W-:Y:S01]  /*5430*/  FMUL.FTZ R64, R86, UR51 ;  /* 0x0000003356407c20 */ /* 0x002fe20008410000 */
[----:B------:R-:W-:Y:S02]  /*5440*/  FMNMX.FTZ R34, R59, R34, !PT ;  /* 0x000000223b227209 */ /* 0x000fe40007810000 */
[----:B------:R-:W-:Y:S02]  /*5450*/  ISETP.GT.AND P2, PT, R10, 0x49, PT ;  /* 0x000000490a00780c */ /* 0x000fe40003f44270 */
[----:B-----5:R-:W-:Y:S01]  /*5460*/  FSEL R43, R43, -INF , P1 ;  /* 0xff8000002b2b7808 */ /* 0x020fe20000800000 */
[----:B------:R-:W0:Y:S01]  /*5470*/  MUFU.TANH R11, R11 ;  /* 0x0000000b000b7308 */ /* 0x000e220000002400 */
[----:B------:R-:W-:-:S02]  /*5480*/  FMNMX.FTZ R34, R57, R34, !PT ;  /* 0x0000002239227209 */ /* 0x000fc40007810000 */
[C---:B------:R-:W-:Y:S02]  /*5490*/  ISETP.GT.AND P1, PT, R10.reuse, 0x50, PT ;  /* 0x000000500a00780c */ /* 0x040fe40003f24270 */
[----:B----4-:R-:W-:Y:S02]  /*54a0*/  FSEL R33, R31, -INF , P2 ;  /* 0xff8000001f217808 */ /* 0x010fe40001000000 */
[----:B------:R-:W-:Y:S01]  /*54b0*/  FMNMX.FTZ R34, R43, R34, !PT ;  /* 0x000000222b227209 */ /* 0x000fe20007810000 */
[----:B------:R-:W1:Y:S01]  /*54c0*/  MUFU.TANH R45, R72 ;  /* 0x00000048002d7308 */ /* 0x000e620000002400 */
[----:B------:R-:W-:Y:S02]  /*54d0*/  ISETP.GT.AND P2, PT, R10, 0x51, PT ;  /* 0x000000510a00780c */ /* 0x000fe40003f44270 */
[----:B---3--:R-:W-:Y:S02]  /*54e0*/  FSEL R35, R35, -INF , P1 ;  /* 0xff80000023237808 */ /* 0x008fe40000800000 */
[----:B------:R-:W-:-:S02]  /*54f0*/  FMNMX.FTZ R34, R33, R34, !PT ;  /* 0x0000002221227209 */ /* 0x000fc40007810000 */
[C---:B------:R-:W-:Y:S01]  /*5500*/  ISETP.GT.AND P1, PT, R10.reuse, 0x58, PT ;  /* 0x000000580a00780c */ /* 0x040fe20003f24270 */
[----:B------:R-:W3:Y:S01]  /*5510*/  MUFU.TANH R73, R73 ;  /* 0x0000004900497308 */ /* 0x000ee20000002400 */
[----:B------:R-:W-:Y:S02]  /*5520*/  FSEL R37, R29, -INF , P2 ;  /* 0xff8000001d257808 */ /* 0x000fe40001000000 */
[----:B------:R-:W-:Y:S02]  /*5530*/  FMNMX.FTZ R34, R35, R34, !PT ;  /* 0x0000002223227209 */ /* 0x000fe40007810000 */
[----:B------:R-:W-:Y:S02]  /*5540*/  ISETP.GT.AND P2, PT, R10, 0x59, PT ;  /* 0x000000590a00780c */ /* 0x000fe40003f44270 */
[----:B--2---:R-:W-:Y:S01]  /*5550*/  FSEL R39, R39, -INF , P1 ;  /* 0xff80000027277808 */ /* 0x004fe20000800000 */
[----:B------:R-:W2:Y:S01]  /*5560*/  MUFU.TANH R47, R76 ;  /* 0x0000004c002f7308 */ /* 0x000ea20000002400 */
[----:B------:R-:W-:-:S02]  /*5570*/  FMNMX.FTZ R34, R37, R34, !PT ;  /* 0x0000002225227209 */ /* 0x000fc40007810000 */
[C---:B------:R-:W-:Y:S02]  /*5580*/  ISETP.GT.AND P1, PT, R10.reuse, 0x60, PT ;  /* 0x000000600a00780c */ /* 0x040fe40003f24270 */
[----:B0-----:R-:W-:Y:S02]  /*5590*/  FSEL R41, R11, -INF , P2 ;  /* 0xff8000000b297808 */ /* 0x001fe40001000000 */
[----:B------:R-:W-:Y:S01]  /*55a0*/  FMNMX.FTZ R34, R39, R34, !PT ;  /* 0x0000002227227209 */ /* 0x000fe20007810000 */
[----:B------:R-:W0:Y:S01]  /*55b0*/  MUFU.TANH R49, R77 ;  /* 0x0000004d00317308 */ /* 0x000e220000002400 */
[----:B------:R-:W-:Y:S02]  /*55c0*/  ISETP.GT.AND P2, PT, R10, 0x61, PT ;  /* 0x000000610a00780c */ /* 0x000fe40003f44270 */
[----:B-1----:R-:W-:Y:S02]  /*55d0*/  FSEL R45, R45, -INF , P1 ;  /* 0xff8000002d2d7808 */ /* 0x002fe40000800000 */
[----:B------:R-:W-:-:S02]  /*55e0*/  FMNMX.FTZ R34, R41, R34, !PT ;  /* 0x0000002229227209 */ /* 0x000fc40007810000 */
[C---:B------:R-:W-:Y:S01]  /*55f0*/  ISETP.GT.AND P1, PT, R10.reuse, 0x68, PT ;  /* 0x000000680a00780c */ /* 0x040fe20003f24270 */
[----:B------:R-:W1:Y:S01]  /*5600*/  MUFU.TANH R51, R80 ;  /* 0x0000005000337308 */ /* 0x000e620000002400 */
[----:B---3--:R-:W-:Y:S02]  /*5610*/  FSEL R29, R73, -INF , P2 ;  /* 0xff800000491d7808 */ /* 0x008fe40001000000 */
        /* <DEDUP_REMOVED lines=14> */
[----:B--2---:R-:W-:Y:S02]  /*5700*/  FSEL R53, R53, -INF , P2 ;  /* 0xff80000035357808 */ /* 0x004fe40001000000 */
[----:B------:R-:W-:Y:S02]  /*5710*/  FMNMX.FTZ R34, R51, R34, !PT ;  /* 0x0000002233227209 */ /* 0x000fe40007810000 */
[----:B------:R-:W-:Y:S02]  /*5720*/  ISETP.GT.AND P2, PT, R10, 0x79, PT ;  /* 0x000000790a00780c */ /* 0x000fe40003f44270 */
[----:B------:R-:W-:Y:S01]  /*5730*/  FMNMX.FTZ R34, R53, R34, !PT ;  /* 0x0000002235227209 */ /* 0x000fe20007810000 */
[----:B------:R-:W2:Y:S01]  /*5740*/  MUFU.TANH R12, R12 ;  /* 0x0000000c000c7308 */ /* 0x000ea20000002400 */
[----:B0-----:R-:W-:Y:S01]  /*5750*/  FSEL R55, R55, -INF , P1 ;  /* 0xff80000037377808 */ /* 0x001fe20000800000 */
[----:B------:R-:W0:Y:S03]  /*5760*/  LDC R10, c[0x0][0x988] ;  /* 0x00026200ff0a7b82 */ /* 0x000e260000000800 */
[----:B------:R-:W-:-:S03]  /*5770*/  FMNMX.FTZ R34, R55, R34, !PT ;  /* 0x0000002237227209 */ /* 0x000fc60007810000 */
[----:B------:R-:W3:Y:S01]  /*5780*/  MUFU.TANH R13, R13 ;  /* 0x0000000d000d7308 */ /* 0x000ee20000002400 */
[----:B-1----:R-:W-:Y:S02]  /*5790*/  FSEL R31, R31, -INF , P2 ;  /* 0xff8000001f1f7808 */ /* 0x002fe40001000000 */
[----:B------:R-:W-:Y:S02]  /*57a0*/  ISETP.GT.AND P2, PT, R38, RZ, PT ;  /* 0x000000ff2600720c */ /* 0x000fe40003f44270 */
[----:B------:R-:W-:-:S03]  /*57b0*/  FMNMX.FTZ R34, R31, R34, !PT ;  /* 0x000000221f227209 */ /* 0x000fc60007810000 */
[----:B------:R-:W1:Y:S01]  /*57c0*/  MUFU.TANH R14, R14 ;  /* 0x0000000e000e7308 */ /* 0x000e620000002400 */
[----:B--2---:R-:W-:Y:S01]  /*57d0*/  FSEL R12, R12, -INF , P2 ;  /* 0xff8000000c0c7808 */ /* 0x004fe20001000000 */
[----:B------:R-:W2:Y:S01]  /*57e0*/  SHFL.BFLY PT, R11, R34, 0x2, 0x1f ;  /* 0x0c401f00220b7f89 */ /* 0x000ea200000e0000 */
[----:B------:R-:W-:Y:S02]  /*57f0*/  ISETP.GT.AND P2, PT, R38, 0x8, PT ;  /* 0x000000082600780c */ /* 0x000fe40003f44270 */
[----:B------:R-:W-:-:S03]  /*5800*/  FMNMX.FTZ R36, R12, R9, !PT ;  /* 0x000000090c247209 */ /* 0x000fc60007810000 */
[----:B------:R-:W4:Y:S01]  /*5810*/  MUFU.TANH R16, R16 ;  /* 0x0000001000107308 */ /* 0x000f220000002400 */
[----:B---3--:R-:W-:Y:S02]  /*5820*/  FSEL R67, R13, -INF , P3 ;  /* 0xff8000000d437808 */ /* 0x008fe40001800000 */
[----:B------:R-:W-:Y:S02]  /*5830*/  ISETP.GT.AND P3, PT, R38, 0x9, PT ;  /* 0x000000092600780c */ /* 0x000fe40003f64270 */
[----:B------:R-:W-:-:S03]  /*5840*/  FMNMX.FTZ R36, R67, R36, !PT ;  /* 0x0000002443247209 */ /* 0x000fc60007810000 */
[----:B------:R-:W3:Y:S01]  /*5850*/  MUFU.TANH R17, R17 ;  /* 0x0000001100117308 */ /* 0x000ee20000002400 */
[----:B-1----:R-:W-:Y:S02]  /*5860*/  FSEL R71, R14, -INF , P2 ;  /* 0xff8000000e477808 */ /* 0x002fe40001000000 */
[----:B------:R-:W-:Y:S02]  /*5870*/  ISETP.GT.AND P2, PT, R38, 0x10, PT ;  /* 0x000000102600780c */ /* 0x000fe40003f44270 */
[----:B------:R-:W-:-:S03]  /*5880*/  FMNMX.FTZ R36, R71, R36, !PT ;  /* 0x0000002447247209 */ /* 0x000fc60007810000 */
[----:B------:R-:W1:Y:S01]  /*5890*/  MUFU.TANH R18, R18 ;  /* 0x0000001200127308 */ /* 0x000e620000002400 */
[----:B----4-:R-:W-:Y:S02]  /*58a0*/  FSEL R73, R16, -INF , P3 ;  /* 0xff80000010497808 */ /* 0x010fe40001800000 */
[----:B--2---:R-:W-:Y:S02]  /*58b0*/  FMNMX.FTZ R11, R34, R11, !PT ;  /* 0x0000000b220b7209 */ /* 0x004fe40007810000 */
[----:B------:R-:W-:Y:S02]  /*58c0*/  ISETP.GT.AND P3, PT, R38, 0x11, PT ;  /* 0x000000112600780c */ /* 0x000fe40003f64270 */
[----:B------:R-:W-:Y:S01]  /*58d0*/  FMNMX.FTZ R36, R73, R36, !PT ;  /* 0x0000002449247209 */ /* 0x000fe20007810000 */
[----:B------:R-:W2:Y:S01]  /*58e0*/  SHFL.BFLY PT, R34, R11, 0x1, 0x1f ;  /* 0x0c201f000b227f89 */ /* 0x000ea200000e0000 */
[----:B------:R-:W4:Y:S01]  /*58f0*/  MUFU.TANH R19, R19 ;  /* 0x0000001300137308 */ /* 0x000f220000002400 */
[----:B---3--:R-:W-:-:S02]  /*5900*/  FSEL R75, R17, -INF , P2 ;  /* 0xff800000114b7808 */ /* 0x008fc40001000000 */
        /* <DEDUP_REMOVED lines=8> */
[----:B------:R-:W-:Y:S02]  /*5990*/  ISETP.GT.AND P2, PT, R38, 0x20, PT ;  /* 0x000000202600780c */ /* 0x000fe40003f44270 */
[----:B------:R-:W-:Y:S02]  /*59a0*/  FMNMX.FTZ R36, R79, R36, !PT ;  /* 0x000000244f247209 */ /* 0x000fe40007810000 */
[----:B--2---:R-:W-:Y:S01]  /*59b0*/  FMNMX.FTZ R11, R11, R34, !PT ;  /* 0x000000220b0b7209 */ /* 0x004fe20007810000 */
[----:B------:R-:W2:Y:S01]  /*59c0*/  MUFU.TANH R22, R22 ;  /* 0x0000001600167308 */ /* 0x000ea20000002400 */
[----:B---3--:R-:W-:Y:S02]  /*59d0*/  FSEL R81, R20, -INF , P3 ;  /* 0xff80000014517808 */ /* 0x008fe40001800000 */
[----:B------:R-:W-:Y:S01]  /*59e0*/  ISETP.GT.AND P3, PT, R38, 0x21, PT ;  /* 0x000000212600780c */ /* 0x000fe20003f64270 */
[----:B0-----:R-:W-:Y:S01]  /*59f0*/  FMUL.FTZ R34, R11, R10 ;  /* 0x0000000a0b227220 */ /* 0x001fe20000410000 */
[----:B------:R-:W-:-:S02]  /*5a00*/  FMNMX.FTZ R36, R81, R36, !PT ;  /* 0x0000002451247209 */ /* 0x000fc40007810000 */
[----:B------:R-:W-:Y:S01]  /*5a10*/  FSETP.NEU.FTZ.AND P1, PT, R11, -INF , PT ;  /* 0xff8000000b00780b */ /* 0x000fe20003f3d000 */
[----:B------:R-:W0:Y:S01]  /*5a20*/  MUFU.TANH R23, R23 ;  /* 0x0000001700177308 */ /* 0x000e220000002400 */
[----:B-1----:R-:W-:Y:S02]  /*5a30*/  FSEL R83, R21, -INF , P2 ;  /* 0xff80000015537808 */ /* 0x002fe40001000000 */
[----:B------:R-:W-:Y:S02]  /*5a40*/  ISETP.GT.AND P2, PT, R38, 0x28, PT ;  /* 0x000000282600780c */ /* 0x000fe40003f44270 */
[----:B------:R-:W-:Y:S02]  /*5a50*/  FMNMX.FTZ R36, R83, R36, !PT ;  /* 0x0000002453247209 */ /* 0x000fe40007810000 */
[----:B------:R-:W-:Y:S01]  /*5a60*/  FSEL R34, R34, RZ, P1 ;  /* 0x000000ff22227208 */ /* 0x000fe20000800000 */
[----:B------:R-:W1:Y:S01]  /*5a70*/  MUFU.TANH R24, R24 ;  /* 0x0000001800187308 */ /* 0x000e620000002400 */
[----:B--2---:R-:W-:-:S02]  /*5a80*/  FSEL R85, R22, -INF , P3 ;  /* 0xff80000016557808 */ /* 0x004fc40001800000 */
[C---:B------:R-:W-:Y:S01]  /*5a90*/  ISETP.GT.AND P3, PT, R38.reuse, 0x29, PT ;  /* 0x000000292600780c */ /* 0x040fe20003f64270 */
[--C-:B------:R-:W-:Y:S01]  /*5aa0*/  FFMA.FTZ R19, R163, R10, -R34.reuse ;  /* 0x0000000aa3137223 */ /* 0x100fe20000010822 */
[----:B------:R-:W-:Y:S01]  /*5ab0*/  FMNMX.FTZ R36, R85, R36, !PT ;  /* 0x0000002455247209 */ /* 0x000fe20007810000 */
[-CC-:B------:R-:W-:Y:S01]  /*5ac0*/  FFMA.FTZ R178, R165, R10.reuse, -R34.reuse ;  /* 0x0000000aa5b27223 */ /* 0x180fe20000010822 */
[-CC-:B------:R-:W-:Y:S01]  /*5ad0*/  FFMA.FTZ R172, R161, R10.reuse, -R34.reuse ;  /* 0x0000000aa1ac7223 */ /* 0x180fe20000010822 */
[----:B------:R-:W2:Y:S01]  /*5ae0*/  MUFU.TANH R25, R25 ;  /* 0x0000001900197308 */ /* 0x000ea20000002400 */
[----:B0-----:R-:W-:Y:S01]  /*5af0*/  FSEL R87, R23, -INF , P2 ;  /* 0xff80000017577808 */ /* 0x001fe20001000000 */
[-CC-:B------:R-:W-:Y:S01]  /*5b00*/  FFMA.FTZ R17, R167, R10.reuse, -R34.reuse ;  /* 0x0000000aa7117223 */ /* 0x180fe20000010822 */
[----:B------:R-:W-:Y:S01]  /*5b10*/  ISETP.GT.AND P2, PT, R38, 0x30, PT ;  /* 0x000000302600780c */ /* 0x000fe20003f44270 */
[--C-:B------:R-:W-:Y:S01]  /*5b20*/  FFMA.FTZ R174, R157, R10, -R34.reuse ;  /* 0x0000000a9dae7223 */ /* 0x100fe20000010822 */
[----:B------:R-:W-:Y:S01]  /*5b30*/  FMNMX.FTZ R36, R87, R36, !PT ;  /* 0x0000002457247209 */ /* 0x000fe20007810000 */
[-CC-:B------:R-:W-:Y:S01]  /*5b40*/  FFMA.FTZ R21, R159, R10.reuse, -R34.reuse ;  /* 0x0000000a9f157223 */ /* 0x180fe20000010822 */
[-CC-:B------:R-:W-:Y:S01]  /*5b50*/  FFMA.FTZ R23, R155, R10.reuse, -R34.reuse ;  /* 0x0000000a9b177223 */ /* 0x180fe20000010822 */
[----:B------:R-:W0:Y:S01]  /*5b60*/  MUFU.TANH R26, R26 ;  /* 0x0000001a001a7308 */ /* 0x000e220000002400 */
[----:B-1----:R-:W-:Y:S01]  /*5b70*/  FSEL R163, R24, -INF , P3 ;  /* 0xff80000018a37808 */ /* 0x002fe20001800000 */
[-CC-:B------:R-:W-:Y:S01]  /*5b80*/  FFMA.FTZ R176, R169, R10.reuse, -R34.reuse ;  /* 0x0000000aa9b07223 */ /* 0x180fe20000010822 */
[C---:B------:R-:W-:Y:S01]  /*5b90*/  ISETP.GT.AND P3, PT, R38.reuse, 0x31, PT ;  /* 0x000000312600780c */ /* 0x040fe20003f64270 */
[--C-:B------:R-:W-:Y:S01]  /*5ba0*/  FFMA.FTZ R168, R153, R10, -R34.reuse ;  /* 0x0000000a99a87223 */ /* 0x100fe20000010822 */
[----:B------:R-:W-:Y:S01]  /*5bb0*/  FMNMX.FTZ R36, R163, R36, !PT ;  /* 0x00000024a3247209 */ /* 0x000fe20007810000 */
[-CC-:B------:R-:W-:Y:S01]  /*5bc0*/  FFMA.FTZ R63, R171, R10.reuse, -R34.reuse ;  /* 0x0000000aab3f7223 */ /* 0x180fe20000010822 */
[-CC-:B------:R-:W-:Y:S01]  /*5bd0*/  FFMA.FTZ R182, R173, R10.reuse, -R34.reuse ;  /* 0x0000000aadb67223 */ /* 0x180fe20000010822 */
[----:B------:R-:W1:Y:S01]  /*5be0*/  MUFU.TANH R27, R27 ;  /* 0x0000001b001b7308 */ /* 0x000e620000002400 */
[----:B--2---:R-:W-:Y:S01]  /*5bf0*/  FSEL R165, R25, -INF , P2 ;  /* 0xff80000019a57808 */ /* 0x004fe20001000000 */
[-CC-:B------:R-:W-:Y:S01]  /*5c00*/  FFMA.FTZ R180, R175, R10.reuse, -R34.reuse ;  /* 0x0000000aafb47223 */ /* 0x180fe20000010822 */
[----:B------:R-:W-:Y:S01]  /*5c10*/  ISETP.GT.AND P2, PT, R38, 0x38, PT ;  /* 0x000000382600780c */ /* 0x000fe20003f44270 */
[--C-:B------:R-:W-:Y:S01]  /*5c20*/  FFMA.FTZ R170, R65, R10, -R34.reuse ;  /* 0x0000000a41aa7223 */ /* 0x100fe20000010822 */
[----:B------:R-:W-:Y:S01]  /*5c30*/  FMNMX.FTZ R36, R165, R36, !PT ;  /* 0x00000024a5247209 */ /* 0x000fe20007810000 */
[-CC-:B------:R-:W-:Y:S01]  /*5c40*/  FFMA.FTZ R164, R59, R10.reuse, -R34.reuse ;  /* 0x0000000a3ba47223 */ /* 0x180fe20000010822 */
[-CC-:B------:R-:W-:Y:S01]  /*5c50*/  FFMA.FTZ R166, R43, R10.reuse, -R34.reuse ;  /* 0x0000000a2ba67223 */ /* 0x180fe20000010822 */
[----:B------:R-:W2:Y:S01]  /*5c60*/  MUFU.TANH R28, R28 ;  /* 0x0000001c001c7308 */ /* 0x000ea20000002400 */
[----:B0-----:R-:W-:Y:S01]  /*5c70*/  FSEL R161, R26, -INF , P3 ;  /* 0xff8000001aa17808 */ /* 0x001fe20001800000 */
[-CC-:B------:R-:W-:Y:S01]  /*5c80*/  FFMA.FTZ R15, R15, R10.reuse, -R34.reuse ;  /* 0x0000000a0f0f7223 */ /* 0x180fe20000010822 */
[C---:B------:R-:W-:Y:S01]  /*5c90*/  ISETP.GT.AND P3, PT, R38.reuse, 0x39, PT ;  /* 0x000000392600780c */ /* 0x040fe20003f64270 */
[--C-:B------:R-:W-:Y:S01]  /*5ca0*/  FFMA.FTZ R152, R45, R10, -R34.reuse ;  /* 0x0000000a2d987223 */ /* 0x100fe20000010822 */
[----:B------:R-:W-:Y:S01]  /*5cb0*/  FMNMX.FTZ R36, R161, R36, !PT ;  /* 0x00000024a1247209 */ /* 0x000fe20007810000 */
[-CC-:B------:R-:W-:Y:S01]  /*5cc0*/  FFMA.FTZ R154, R47, R10.reuse, -R34.reuse ;  /* 0x0000000a2f9a7223 */ /* 0x180fe20000010822 */
[-CC-:B------:R-:W-:Y:S01]  /*5cd0*/  FFMA.FTZ R162, R39, R10.reuse, -R34.reuse ;  /* 0x0000000a27a27223 */ /* 0x180fe20000010822 */
[----:B------:R-:W0:Y:S01]  /*5ce0*/  MUFU.TANH R30, R30 ;  /* 0x0000001e001e7308 */ /* 0x000e220000002400 */
[----:B-1----:R-:W-:Y:S01]  /*5cf0*/  FSEL R167, R27, -INF , P2 ;  /* 0xff8000001ba77808 */ /* 0x002fe20001000000 */
[-CC-:B------:R-:W-:Y:S01]  /*5d00*/  FFMA.FTZ R160, R35, R10.reuse, -R34.reuse ;  /* 0x0000000a23a07223 */ /* 0x180fe20000010822 */
[----:B------:R-:W-:Y:S01]  /*5d10*/  ISETP.GT.AND P2, PT, R38, 0x40, PT ;  /* 0x000000402600780c */ /* 0x000fe20003f44270 */
        /* <DEDUP_REMOVED lines=22> */
[----:B------:R-:W-:Y:S01]  /*5e80*/  FFMA.FTZ R31, R31, R10, -R34 ;  /* 0x0000000a1f1f7223 */ /* 0x000fe20000010822 */
[----:B------:R-:W-:-:S02]  /*5e90*/  ISETP.GT.AND P3, PT, R38, 0x49, PT ;  /* 0x000000492600780c */ /* 0x000fc40003f64270 */
[----:B------:R-:W-:-:S03]  /*5ea0*/  FMNMX.FTZ R36, R157, R36, !PT ;  /* 0x000000249d247209 */ /* 0x000fc60007810000 */
[----:B------:R-:W1:Y:S01]  /*5eb0*/  MUFU.TANH R62, R62 ;  /* 0x0000003e003e7308 */ /* 0x000e620000002400 */
[----:B--2---:R-:W-:Y:S02]  /*5ec0*/  FSEL R159, R40, -INF , P2 ;  /* 0xff800000289f7808 */ /* 0x004fe40001000000 */
[----:B------:R-:W-:Y:S02]  /*5ed0*/  ISETP.GT.AND P2, PT, R38, 0x50, PT ;  /* 0x000000502600780c */ /* 0x000fe40003f44270 */
[----:B------:R-:W-:-:S03]  /*5ee0*/  FMNMX.FTZ R36, R159, R36, !PT ;  /* 0x000000249f247209 */ /* 0x000fc60007810000 */
[----:B------:R-:W2:Y:S01]  /*5ef0*/  MUFU.TANH R58, R58 ;  /* 0x0000003a003a7308 */ /* 0x000ea20000002400 */
[----:B0-----:R-:W-:Y:S02]  /*5f00*/  FSEL R155, R48, -INF , P3 ;  /* 0xff800000309b7808 */ /* 0x001fe40001800000 */
[----:B------:R-:W-:Y:S02]  /*5f10*/  ISETP.GT.AND P3, PT, R38, 0x51, PT ;  /* 0x000000512600780c */ /* 0x000fe40003f64270 */
        /* <DEDUP_REMOVED lines=60> */
[----:B------:R-:W-:-:S03]  /*62e0*/  FMUL.FTZ R14, R13, R10 ;  /* 0x0000000a0d0e7220 */ /* 0x000fc60000410000 */
[----:B------:R-:W-:-:S03]  /*62f0*/  FSEL R30, R13, RZ, P2 ;  /* 0x000000ff0d1e7208 */ /* 0x000fc60001000000 */
[----:B------:R-:W-:Y:S01]  /*6300*/  MUFU.EX2 R174, R174 ;  /* 0x000000ae00ae7308 */ /* 0x000fe20000000800 */
[----:B------:R-:W-:Y:S01]  /*6310*/  FSEL R14, R14, RZ, P2 ;  /* 0x000000ff0e0e7208 */ /* 0x000fe20001000000 */
[----:B------:R-:W-:-:S04]  /*6320*/  FADD.FTZ R9, -R30, R9 ;  /* 0x000000091e097221 */ /* 0x000fc80000010100 */
[-CC-:B------:R-:W-:Y:S01]  /*6330*/  FFMA.FTZ R43, R67, R10.reuse, -R14.reuse ;  /* 0x0000000a432b7223 */ /* 0x180fe2000001080e */
[----:B------:R-:W-:Y:S01]  /*6340*/  FSEL R67, R11, RZ, P1 ;  /* 0x000000ff0b437208 */ /* 0x000fe20000800000 */
[-CC-:B------:R-:W-:Y:S01]  /*6350*/  FFMA.FTZ R12, R12, R10.reuse, -R14.reuse ;  /* 0x0000000a0c0c7223 */ /* 0x180fe2000001080e */
[-C--:B------:R-:W-:Y:S01]  /*6360*/  FMUL.FTZ R9, R9, R10.reuse ;  /* 0x0000000a09097220 */ /* 0x080fe20000410000 */
[-CC-:B------:R-:W-:Y:S01]  /*6370*/  FFMA.FTZ R16, R71, R10.reuse, -R14.reuse ;  /* 0x0000000a47107223 */ /* 0x180fe2000001080e */
[-C--:B------:R-:W-:Y:S01]  /*6380*/  FFMA.FTZ R45, R73, R10.reuse, -R14 ;  /* 0x0000000a492d7223 */ /* 0x080fe2000001080e */
        /* <DEDUP_REMOVED lines=31> */
[----:B------:R-:W-:-:S02]  /*6580*/  FFMA.FTZ R183, R183, R10, -R14 ;  /* 0x0000000ab7b77223 */ /* 0x000fc4000001080e */
[----:B------:R-:W2:Y:S01]  /*6590*/  MUFU.EX2 R16, R16 ;  /* 0x0000001000107308 */ /* 0x000ea20000000800 */
[----:B0-----:R-:W-:-:S04]  /*65a0*/  FFMA.FTZ R27, R8, R0, R15 ;  /* 0x00000000081b7223 */ /* 0x001fc8000001000f */
[----:B------:R-:W-:-:S03]  /*65b0*/  FADD.FTZ R27, R180, R27 ;  /* 0x0000001bb41b7221 */ /* 0x000fc60000010000 */
[----:B------:R-:W0:Y:S01]  /*65c0*/  MUFU.EX2 R45, R45 ;  /* 0x0000002d002d7308 */ /* 0x000e220000000800 */
[----:B-1----:R-:W-:-:S04]  /*65d0*/  FFMA.FTZ R0, R9, R3, R12 ;  /* 0x0000000309007223 */ /* 0x002fc8000001000c */
        /* <DEDUP_REMOVED lines=17> */
[-CC-:B------:R-:W-:Y:S01]  /*66f0*/  FFMA.FTZ R34, R153, R10.reuse, -R14.reuse ;  /* 0x0000000a99227223 */ /* 0x180fe2000001080e */
[----:B------:R-:W-:Y:S02]  /*6700*/  FFMA.FTZ R14, R185, R10, -R14 ;  /* 0x0000000ab90e7223 */ /* 0x000fe4000001080e */
        /* <DEDUP_REMOVED lines=95> */
.L_x_8889:
[----:B------:R-:W-:Y:S01]  /*6d00*/  UISETP.GT.AND UP0, UPT, UR54, UR52, UPT ;  /* 0x000000343600728c */ /* 0x000fe2000bf04270 */
[-C--:B------:R-:W-:Y:S01]  /*6d10*/  FMUL.FTZ R88, R88, R8.reuse ;  /* 0x0000000858587220 */ /* 0x080fe20000410000 */
[----:B------:R-:W-:Y:S01]  /*6d20*/  ULEA UR4, UR53, UR41, 0x3 ;  /* 0x0000002935047291 */ /* 0x000fe2000f8e183f */
[-C--:B------:R-:W-:Y:S01]  /*6d30*/  FMUL.FTZ R89, R89, R8.reuse ;  /* 0x0000000859597220 */ /* 0x080fe20000410000 */
[----:B------:R-:W-:Y:S01]  /*6d40*/  UIADD3 UR5, UR54, -0x1, URZ ;  /* 0xffffffff36057890 */ /* 0x000fe2000fffe03f */
[-C--:B------:R-:W-:Y:S01]  /*6d50*/  FMUL.FTZ R92, R92, R8.reuse ;  /* 0x000000085c5c7220 */ /* 0x080fe20000410000 */
[----:B------:R-:W-:Y:S01]  /*6d60*/  UIADD3 UR4, UR4, 0x28860, URZ ;  /* 0x0002886004047890 */ /* 0x000fe2000fffe03f */
[----:B------:R-:W-:Y:S01]  /*6d70*/  PLOP3.LUT P1, PT, PT, PT, UP0, 0x80, 0x0 ;  /* 0x000000000000781c */ /* 0x000fe20003f2f008 */
[----:B------:R-:W-:Y:S01]  /*6d80*/  UMOV UR55, UR47 ;  /* 0x0000002f00377c82 */ /* 0x000fe20008000000 */
[----:B------:R-:W-:Y:S01]  /*6d90*/  UMOV UR53, UR48 ;  /* 0x0000003000357c82 */ /* 0x000fe20008000000 */
        /* <DEDUP_REMOVED lines=99> */
[----:B------:R-:W-:-:S05]  /*73d0*/  UMOV UR54, UR5 ;  /* 0x0000000500367c82 */ /* 0x000fca0008000000 */
.L_x_8879:
[----:B------:R-:W-:-:S06]  /*73e0*/  UISETP.GE.AND UP0, UPT, UR54, UR39, UPT ;  /* 0x000000273600728c */ /* 0x000fcc000bf06270 */
[----:B------:R-:W-:-:S13]  /*73f0*/  PLOP3.LUT P1, PT, PT, PT, UP0, 0x80, 0x0 ;  /* 0x000000000000781c */ /* 0x000fda0003f2f008 */
[----:B------:R-:W-:Y:S05]  /*7400*/  @!P1 BRA `(.L_x_8891) ;  /* 0x0000002800149947 */ /* 0x000fea0003800000 */
[C---:B------:R-:W-:Y:S01]  /*7410*/  VIADD R7, R2.reuse, 0x8 ;  /* 0x0000000802077836 */ /* 0x040fe20000000000 */
[----:B------:R-:W-:Y:S01]  /*7420*/  MOV R6, R11 ;  /* 0x0000000b00067202 */ /* 0x000fe20000000f00 */
[----:B------:R-:W-:Y:S01]  /*7430*/  IMAD.MOV.U32 R8, RZ, RZ, R13 ;  /* 0x000000ffff087224 */ /* 0x000fe200078e000d */
[----:B------:R-:W-:Y:S01]  /*7440*/  IADD3 R2, -R2, 0xb, RZ ;  /* 0x0000000b02027810 */ /* 0x000fe20007ffe1ff */
[----:B------:R-:W-:Y:S01]  /*7450*/  UMOV UR49, UR47 ;  /* 0x0000002f00317c82 */ /* 0x000fe20008000000 */
[----:B------:R-:W-:Y:S01]  /*7460*/  UMOV UR42, UR48 ;  /* 0x00000030002a7c82 */ /* 0x000fe20008000000 */
[----:B------:R-:W-:-:S05]  /*7470*/  ULDC UR38, c[0x0][0x9d8] ;  /* 0x0002760000267ab9 */ /* 0x000fca0000000800 */
.L_x_8902:
        /* <DEDUP_REMOVED lines=9> */
.L_x_8893:
[----:B------:R-:W-:Y:S01]  /*7510*/  ULEA UR4, UR48, UR41, 0x3 ;  /* 0x0000002930047291 */ /* 0x000fe2000f8e183f */
[----:B------:R-:W-:-:S05]  /*7520*/  IMAD.U32 R9, RZ, RZ, UR47 ;  /* 0x0000002fff097e24 */ /* 0x000fca000f8e00ff */
[----:B------:R-:W-:-:S04]  /*7530*/  SHF.L.U32 R9, R9, 0x1f, RZ ;  /* 0x0000001f09097819 */ /* 0x000fc800000006ff */
[----:B------:R0:W1:Y:S01]  /*7540*/  SYNCS.PHASECHK.TRANS64.TRYWAIT P1, [UR4+0x28830], R9 ;  /* 0x02883009ff0075a7 */ /* 0x0000620008020144 */
[----:B------:R-:W-:Y:S05]  /*7550*/  @!P0 BRA `(.L_x_8894) ;  /* 0x0000000000048947 */ /* 0x000fea0003800000 */
[----:B------:R-:W-:Y:S01]  /*7560*/  BPT.TRAP 0x1 ;  /* 0x000000040000795c */ /* 0x000fe20000300000 */
.L_x_8894:
[----:B-1----:R-:W-:Y:S05]  /*7570*/  @P1 BRA `(.L_x_8892) ;  /* 0x0000000000081947 */ /* 0x002fea0003800000 */
[----:B------:R-:W1:Y:S02]  /*7580*/  SYNCS.PHASECHK.TRANS64.TRYWAIT P1, [UR4+0x28830], R9 ;  /* 0x02883009ff0075a7 */ /* 0x000e640008020144 */
[----:B-1----:R-:W-:Y:S05]  /*7590*/  @!P1 BRA `(.L_x_8895) ;  /* 0x0000008400cc9947 */ /* 0x002fea0003800000 */
.L_x_8892:
        /* <DEDUP_REMOVED lines=46> */
.L_x_8897:
[----:B------:R-:W-:Y:S01]  /*7880*/  ULEA UR4, UR42, UR41, 0x3 ;  /* 0x000000292a047291 */ /* 0x000fe2000f8e183f */
[----:B01----:R-:W-:-:S04]  /*7890*/  MOV R9, UR49 ;  /* 0x0000003100097c02 */ /* 0x003fc80008000f00 */
[----:B------:R-:W-:-:S04]  /*78a0*/  SHF.L.U32 R9, R9, 0x1f, RZ ;  /* 0x0000001f09097819 */ /* 0x000fc800000006ff */
[----:B------:R0:W1:Y:S01]  /*78b0*/  SYNCS.PHASECHK.TRANS64.TRYWAIT P1, [UR4+0x28850], R9 ;  /* 0x02885009ff0075a7 */ /* 0x0000620008020144 */
[----:B------:R-:W-:Y:S05]  /*78c0*/  @!P0 BRA `(.L_x_8898) ;  /* 0x0000000000048947 */ /* 0x000fea0003800000 */
[----:B------:R-:W-:Y:S01]  /*78d0*/  BPT.TRAP 0x1 ;  /* 0x000000040000795c */ /* 0x000fe20000300000 */
.L_x_8898:
[----:B-1----:R-:W-:Y:S05]  /*78e0*/  @P1 BRA `(.L_x_8896) ;  /* 0x0000000000081947 */ /* 0x002fea0003800000 */
[----:B------:R-:W1:Y:S02]  /*78f0*/  SYNCS.PHASECHK.TRANS64.TRYWAIT P1, [UR4+0x28850], R9 ;  /* 0x02885009ff0075a7 */ /* 0x000e640008020144 */
[----:B-1----:R-:W-:Y:S05]  /*7900*/  @!P1 BRA `(.L_x_8899) ;  /* 0x0000008400089947 */ /* 0x002fea0003800000 */
.L_x_8896:
        /* <DEDUP_REMOVED lines=49> */
.L_x_8900:
        /* <DEDUP_REMOVED lines=84> */
[----:B---3--:R-:W-:Y:S01]  /*8160*/  FMNMX.FTZ R12, R21, R12, !PT ;  /* 0x0000000c150c7209 */ /* 0x008fe20007810000 */
[----:B------:R-:W-:-:S04]  /*8170*/  UIADD3 UR4, UR4, 0x28840, URZ ;  /* 0x0002884004047890 */ /* 0x000fc8000fffe03f */
[----:B------:R-:W-:Y:S02]  /*8180*/  UPRMT UR4, UR43, 0x654, UR4 ;  /* 0x000006542b047896 */ /* 0x000fe40008000004 */
[----:B------:R-:W3:Y:S01]  /*8190*/  MUFU.TANH R163, R163 ;  /* 0x000000a300a37308 */ /* 0x000ee20000002400 */
[----:B0-----:R-:W-:-:S06]  /*81a0*/  FMNMX.FTZ R10, R161, R10, !PT ;  /* 0x0000000aa10a7209 */ /* 0x001fcc0007810000 */
[----:B------:R-:W-:Y:S01]  /*81b0*/  SYNCS.ARRIVE.TRANS64.RED.A1T0 RZ, [UR4], RZ ;  /* 0x000000ffffff79a7 */ /* 0x000fe20008100404 */
        /* <DEDUP_REMOVED lines=103> */
[----:B-1----:R-:W-:Y:S02]  /*8830*/  FMNMX.FTZ R10, R203, R10, !PT ;  /* 0x0000000acb0a7209 */ /* 0x002fe40007810000 */
[----:B---3--:R-:W-:-:S05]  /*8840*/  FMNMX.FTZ R12, R87, R12, !PT ;  /* 0x0000000c570c7209 */ /* 0x008fca0007810000 */
[----:B------:R-:W1:Y:S01]  /*8850*/  SHFL.BFLY PT, R13, R12, 0x2, 0x1f ;  /* 0x0c401f000c0d7f89 */ /* 0x000e6200000e0000 */
[----:B0-----:R-:W-:Y:S02]  /*8860*/  FMNMX.FTZ R14, R205, R10, !PT ;  /* 0x0000000acd0e7209 */ /* 0x001fe40007810000 */
[----:B------:R-:W0:Y:S03]  /*8870*/  LDC R10, c[0x0][0x988] ;  /* 0x00026200ff0a7b82 */ /* 0x000e260000000800 */
[----:B------:R-:W3:Y:S01]  /*8880*/  SHFL.BFLY PT, R11, R14, 0x2, 0x1f ;  /* 0x0c401f000e0b7f89 */ /* 0x000ee200000e0000 */
[----:B-1----:R-:W-:-:S05]  /*8890*/  FMNMX.FTZ R18, R12, R13, !PT ;  /* 0x0000000d0c127209 */ /* 0x002fca0007810000 */
[----:B------:R-:W1:Y:S01]  /*88a0*/  SHFL.BFLY PT, R13, R18, 0x1, 0x1f ;  /* 0x0c201f00120d7f89 */ /* 0x000e6200000e0000 */
[----:B---3--:R-:W-:-:S05]  /*88b0*/  FMNMX.FTZ R16, R14, R11, !PT ;  /* 0x0000000b0e107209 */ /* 0x008fca0007810000 */
[----:B------:R-:W3:Y:S01]  /*88c0*/  SHFL.BFLY PT, R11, R16, 0x1, 0x1f ;  /* 0x0c201f00100b7f89 */ /* 0x000ee200000e0000 */
[----:B-1----:R-:W-:-:S05]  /*88d0*/  FMNMX.FTZ R13, R18, R13, !PT ;  /* 0x0000000d120d7209 */ /* 0x002fca0007810000 */
[----:B------:R-:W-:Y:S01]  /*88e0*/  FADD.FTZ R207, -R13, R8 ;  /* 0x000000080dcf7221 */ /* 0x000fe20000010100 */
[----:B---3--:R-:W-:-:S05]  /*88f0*/  FMNMX.FTZ R11, R16, R11, !PT ;  /* 0x0000000b100b7209 */ /* 0x008fca0007810000 */
[CC--:B0-----:R-:W-:Y:S01]  /*8900*/  FMUL.FTZ R8, R11.reuse, R10.reuse ;  /* 0x0000000a0b087220 */ /* 0x0c1fe20000410000 */
        /* <DEDUP_REMOVED lines=70> */
[----:B------:R-:W-:-:S05]  /*8d70*/  FFMA.FTZ R85, R85, R10, -R8 ;  /* 0x0000000a55557223 */ /* 0x000fca0000010808 */
[----:B------:R-:W3:Y:S01]  /*8d80*/  MUFU.EX2 R12, R12 ;  /* 0x0000000c000c7308 */ /* 0x000ee20000000800 */
[----:B-1----:R-:W-:-:S07]  /*8d90*/  FFMA.FTZ R3, R6, R3, R181 ;  /* 0x0000000306037223 */ /* 0x002fce00000100b5 */
[----:B------:R-:W1:Y:S01]  /*8da0*/  MUFU.EX2 R182, R182 ;  /* 0x000000b600b67308 */ /* 0x000e620000000800 */
[----:B0-----:R-:W-:-:S07]  /*8db0*/  FADD.FTZ R17, R153, R0 ;  /* 0x0000000099117221 */ /* 0x001fce0000010000 */
[----:B------:R-:W0:Y:S01]  /*8dc0*/  MUFU.EX2 R183, R183 ;  /* 0x000000b700b77308 */ /* 0x000e220000000800 */
[----:B---3--:R-:W-:-:S07]  /*8dd0*/  FADD.FTZ R0, R12, R3 ;  /* 0x000000030c007221 */ /* 0x008fce0000010000 */
[----:B------:R-:W3:Y:S01]  /*8de0*/  MUFU.EX2 R155, R155 ;  /* 0x0000009b009b7308 */ /* 0x000ee20000000800 */
[----:B-1----:R-:W-:Y:S01]  /*8df0*/  FADD.FTZ R32, R182, R17 ;  /* 0x00000011b6207221 */ /* 0x002fe20000010000 */
[----:B------:R-:W-:-:S06]  /*8e00*/  FFMA.FTZ R17, R53, R10, -R8 ;  /* 0x0000000a35117223 */ /* 0x000fcc0000010808 */
[----:B------:R-:W1:Y:S01]  /*8e10*/  MUFU.EX2 R14, R14 ;  /* 0x0000000e000e7308 */ /* 0x000e620000000800 */
[----:B0-----:R-:W-:-:S07]  /*8e20*/  FADD.FTZ R3, R183, R0 ;  /* 0x00000000b7037221 */ /* 0x001fce0000010000 */
[----:B------:R-:W0:Y:S01]  /*8e30*/  MUFU.EX2 R176, R176 ;  /* 0x000000b000b07308 */ /* 0x000e220000000800 */
[----:B---3--:R-:W-:-:S07]  /*8e40*/  FADD.FTZ R19, R155, R32 ;  /* 0x000000209b137221 */ /* 0x008fce0000010000 */
[----:B------:R-:W3:Y:S01]  /*8e50*/  MUFU.EX2 R177, R177 ;  /* 0x000000b100b17308 */ /* 0x000ee20000000800 */
[----:B-1----:R-:W-:-:S07]  /*8e60*/  FADD.FTZ R0, R14, R3 ;  /* 0x000000030e007221 */ /* 0x002fce0000010000 */
[----:B------:R-:W1:Y:S01]  /*8e70*/  MUFU.EX2 R157, R157 ;  /* 0x0000009d009d7308 */ /* 0x000e620000000800 */
[----:B0-----:R-:W-:-:S07]  /*8e80*/  FADD.FTZ R32, R176, R19 ;  /* 0x00000013b0207221 */ /* 0x001fce0000010000 */
[----:B------:R-:W0:Y:S01]  /*8e90*/  MUFU.EX2 R16, R16 ;  /* 0x0000001000107308 */ /* 0x000e220000000800 */
[----:B---3--:R-:W-:-:S07]  /*8ea0*/  FADD.FTZ R3, R177, R0 ;  /* 0x00000000b1037221 */ /* 0x008fce0000010000 */
[----:B------:R-:W3:Y:S01]  /*8eb0*/  MUFU.EX2 R178, R178 ;  /* 0x000000b200b27308 */ /* 0x000ee20000000800 */
[----:B-1----:R-:W-:Y:S01]  /*8ec0*/  FADD.FTZ R19, R157, R32 ;  /* 0x000000209d137221 */ /* 0x002fe20000010000 */
[-CC-:B------:R-:W-:Y:S01]  /*8ed0*/  FFMA.FTZ R32, R55, R10.reuse, -R8.reuse ;  /* 0x0000000a37207223 */ /* 0x180fe20000010808 */
[----:B------:R-:W-:-:S05]  /*8ee0*/  FFMA.FTZ R8, R87, R10, -R8 ;  /* 0x0000000a57087223 */ /* 0x000fca0000010808 */
        /* <DEDUP_REMOVED lines=102> */
[----:B0-----:R-:W-:-:S03]  /*9550*/  FADD.FTZ R0, R189, R0 ;  /* 0x00000000bd007221 */ /* 0x001fc60000010000 */
[----:B---3--:R-:W-:Y:S01]  /*9560*/  FADD.FTZ R3, R8, R3 ;  /* 0x0000000308037221 */ /* 0x008fe20000010000 */
[----:B------:R-:W-:Y:S06]  /*9570*/  @!P0 BRA `(.L_x_8901) ;  /* 0x0000000000048947 */ /* 0x000fec0003800000 */
[----:B------:R-:W-:Y:S01]  /*9580*/  BPT.TRAP 0x1 ;  /* 0x000000040000795c */ /* 0x000fe20000300000 */
.L_x_8901:
[----:B------:R-:W-:Y:S01]  /*9590*/  UISETP.GT.AND UP0, UPT, UR54, UR39, UPT ;  /* 0x000000273600728c */ /* 0x000fe2000bf04270 */
[----:B------:R-:W-:Y:S01]  /*95a0*/  F2FP.BF16.F32.PACK_AB R178, R159, R178 ;  /* 0x000000b29fb2723e */ /* 0x000fe200000010ff */
[----:B------:R-:W-:Y:S01]  /*95b0*/  ULEA UR4, UR42, UR41, 0x3 ;  /* 0x000000292a047291 */ /* 0x000fe2000f8e183f */
[----:B------:R-:W-:Y:S01]  /*95c0*/  F2FP.BF16.F32.PACK_AB R180, R153, R180 ;  /* 0x000000b499b4723e */ /* 0x000fe200000010ff */
[----:B------:R-:W-:Y:S01]  /*95d0*/  UIADD3 UR5, UR54, -0x1, URZ ;  /* 0xffffffff36057890 */ /* 0x000fe2000fffe03f */
[----:B------:R-:W-:Y:S01]  /*95e0*/  F2FP.BF16.F32.PACK_AB R182, R155, R182 ;  /* 0x000000b69bb6723e */ /* 0x000fe200000010ff */
[----:B------:R-:W-:Y:S01]  /*95f0*/  UIADD3 UR4, UR4, 0x28860, URZ ;  /* 0x0002886004047890 */ /* 0x000fe2000fffe03f */
[----:B------:R-:W-:Y:S01]  /*9600*/  PLOP3.LUT P1, PT, PT, PT, UP0, 0x80, 0x0 ;  /* 0x000000000000781c */ /* 0x000fe20003f2f008 */
[----:B------:R-:W-:Y:S01]  /*9610*/  UMOV UR49, UR47 ;  /* 0x0000002f00317c82 */ /* 0x000fe20008000000 */
[----:B------:R-:W-:Y:S01]  /*9620*/  UMOV UR42, UR48 ;  /* 0x00000030002a7c82 */ /* 0x000fe20008000000 */
[----:B------:R-:W-:Y:S01]  /*9630*/  UPRMT UR4, UR43, 0x654, UR4 ;  /* 0x000006542b047896 */ /* 0x000fe20008000004 */
[----:B------:R-:W-:Y:S01]  /*9640*/  F2FP.BF16.F32.PACK_AB R176, R157, R176 ;  /* 0x000000b09db0723e */ /* 0x000fe200000010ff */
[----:B------:R-:W-:Y:S01]  /*9650*/  UMOV UR54, UR5 ;  /* 0x0000000500367c82 */ /* 0x000fe20008000000 */
[----:B------:R-:W-:Y:S01]  /*9660*/  F2FP.BF16.F32.PACK_AB R172, R161, R172 ;  /* 0x000000aca1ac723e */ /* 0x000fe200000010ff */
[----:B------:R-:W-:Y:S01]  /*9670*/  FMUL.FTZ R90, R90, R6 ;  /* 0x000000065a5a7220 */ /* 0x000fe20000410000 */
[----:B------:R-:W-:Y:S01]  /*9680*/  F2FP.BF16.F32.PACK_AB R174, R163, R174 ;  /* 0x000000aea3ae723e */ /* 0x000fe200000010ff */
[----:B------:R-:W-:Y:S01]  /*9690*/  FMUL.FTZ R91, R91, R6 ;  /* 0x000000065b5b7220 */ /* 0x000fe20000410000 */
[----:B------:R-:W-:Y:S01]  /*96a0*/  F2FP.BF16.F32.PACK_AB R168, R165, R168 ;  /* 0x000000a8a5a8723e */ /* 0x000fe200000010ff */
[----:B------:R-:W-:Y:S01]  /*96b0*/  FMUL.FTZ R94, R94, R6 ;  /* 0x000000065e5e7220 */ /* 0x000fe20000410000 */
[----:B------:R-:W-:Y:S01]  /*96c0*/  SYNCS.ARRIVE.TRANS64.RED.A1T0 RZ, [UR4], RZ ;  /* 0x000000ffffff79a7 */ /* 0x000fe20008100404 */
[----:B------:R-:W-:Y:S01]  /*96d0*/  F2FP.BF16.F32.PACK_AB R170, R167, R170 ;  /* 0x000000aaa7aa723e */ /* 0x000fe200000010ff */
[----:B------:R-:W-:Y:S01]  /*96e0*/  FMUL.FTZ R95, R95, R6 ;  /* 0x000000065f5f7220 */ /* 0x000fe20000410000 */
[----:B------:R-:W-:Y:S01]  /*96f0*/  F2FP.BF16.F32.PACK_AB R159, R8, R34 ;  /* 0x00000022089f723e */ /* 0x000fe200000010ff */
        /* <DEDUP_REMOVED lines=86> */
.L_x_8891:
[----:B------:R-:W-:Y:S06]  /*9c60*/  BAR.ARV 0x8, 0x180 ;  /* 0x0206000000007b1d */ /* 0x000fec0000002000 */
[----:B------:R-:W-:Y:S05]  /*9c70*/  @!P0 BRA `(.L_x_8903) ;  /* 0x0000000000048947 */ /* 0x000fea0003800000 */
[----:B------:R-:W-:Y:S01]  /*9c80*/  BPT.TRAP 0x1 ;  /* 0x000000040000795c */ /* 0x000fe20000300000 */
.L_x_8903:
[----:B------:R-:W-:Y:S01]  /*9c90*/  ULEA UR5, UR48, UR41, 0x3 ;  /* 0x0000002930057291 */ /* 0x000fe2000f8e183f */
[----:B--2---:R-:W-:-:S04]  /*9ca0*/  MOV R2, UR47 ;  /* 0x0000002f00027c02 */ /* 0x004fc80008000f00 */
[----:B------:R-:W-:-:S04]  /*9cb0*/  SHF.L.U32 R2, R2, 0x1f, RZ ;  /* 0x0000001f02027819 */ /* 0x000fc800000006ff */
[----:B------:R0:W1:Y:S01]  /*9cc0*/  SYNCS.PHASECHK.TRANS64.TRYWAIT P1, [UR5+0x28850], R2 ;  /* 0x02885002ff0075a7 */ /* 0x0000620008020145 */
[----:B------:R-:W-:Y:S05]  /*9cd0*/  @!P0 BRA `(.L_x_8904) ;  /* 0x0000000000048947 */ /* 0x000fea0003800000 */
[----:B------:R-:W-:Y:S01]  /*9ce0*/  BPT.TRAP 0x1 ;  /* 0x000000040000795c */ /* 0x000fe20000300000 */
.L_x_8904:
[----:B-1----:R-:W-:Y:S05]  /*9cf0*/  @P1 BRA `(.L_x_8905) ;  /* 0x0000000000081947 */ /* 0x002fea0003800000 */
[----:B------:R-:W1:Y:S02]  /*9d00*/  SYNCS.PHASECHK.TRANS64.TRYWAIT P1, [UR5+0x28850], R2 ;  /* 0x02885002ff0075a7 */ /* 0x000e640008020145 */
[----:B-1----:R-:W-:Y:S05]  /*9d10*/  @!P1 BRA `(.L_x_8906) ;  /* 0x00000060001c9947 */ /* 0x002fea0003800000 */
.L_x_8905:
        /* <DEDUP_REMOVED lines=8> */
[----:B------:R-:W-:-:S04]  /*9da0*/  ULEA UR48, UR48, UR41, 0xb ;  /* 0x0000002930307291 */ /* 0x000fc8000f8e583f */
[----:B------:R-:W-:-:S03]  /*9db0*/  UIADD3 UR4, UR48, 0x80, URZ ;  /* 0x0000008030047890 */ /* 0x000fc6000fffe03f */
[----:B------:R-:W-:-:S06]  /*9dc0*/  UMOV UR6, UR48 ;  /* 0x0000003000067c82 */ /* 0x000fcc0008000000 */
        /* <DEDUP_REMOVED lines=11> */
[----:B------:R-:W-:-:S02]  /*9e80*/  IMAD.MOV.U32 R2, RZ, RZ, RZ ;  /* 0x000000ffff027224 */ /* 0x000fc400078e00ff */
[----:B-1----:R-:W-:Y:S02]  /*9e90*/  FADD.FTZ R12, R4, R7 ;  /* 0x00000007040c7221 */ /* 0x002fe40000010000 */
[----:B------:R-:W-:Y:S01]  /*9ea0*/  FSETP.NE.FTZ.AND P1, PT, R9, RZ, PT ;  /* 0x000000ff0900720b */ /* 0x000fe20003f35000 */
[----:B------:R-:W-:Y:S02]  /*9eb0*/  IMAD.MOV.U32 R7, RZ, RZ, RZ ;  /* 0x000000ffff077224 */ /* 0x000fe400078e00ff */
        /* <DEDUP_REMOVED lines=52> */
.L_x_8907:
        /* <DEDUP_REMOVED lines=68> */
.L_x_8871:
        /* <DEDUP_REMOVED lines=27> */
[----:B------:R-:W-:Y:S02]  /*a7f0*/  LOP3.LUT R5, R5, 0xfffffffc, RZ, 0xc0, !PT ;  /* 0xfffffffc05057812 */ /* 0x000fe400078ec0ff */
[C---:B------:R-:W-:Y:S01]  /*a800*/  IADD3 R18, R4.reuse, -R7, RZ ;  /* 0x8000000704127210 */ /* 0x040fe20007ffe0ff */
[----:B------:R-:W3:Y:S01]  /*a810*/  @P0 LDC R27, c[0x0][0xbec] ;  /* 0x0002fb00ff1b0b82 */ /* 0x000ee20000000800 */
[----:B------:R-:W-:Y:S01]  /*a820*/  SHF.R.S32.HI R7, RZ, 0x7, R2 ;  /* 0x00000007ff077819 */ /* 0x000fe20000011402 */
[----:B------:R-:W-:Y:S01]  /*a830*/  IMAD.IADD R5, R4, 0x1, -R5 ;  /* 0x0000000104057824 */ /* 0x000fe200078e0a05 */
[----:B------:R-:W-:Y:S01]  /*a840*/  SHF.R.S32.HI R9, RZ, 0x1f, R18 ;  /* 0x0000001fff097819 */ /* 0x000fe20000011412 */
[----:B----4-:R-:W-:Y:S01]  /*a850*/  IMAD R21, R21, R16, UR11 ;  /* 0x0000000b15157e24 */ /* 0x010fe2000f8e0210 */
[----:B------:R-:W-:-:S02]  /*a860*/  LEA.HI R2, R2, R7, RZ, 0x1 ;  /* 0x0000000702027211 */ /* 0x000fc400078f08ff */
[-C--:B------:R-:W-:Y:S01]  /*a870*/  LEA.HI R23, R9, R18.reuse, RZ, 0x2 ;  /* 0x0000001209177211 */ /* 0x080fe200078f10ff */
[----:B------:R-:W4:Y:S01]  /*a880*/  @P0 LDC R20, c[0x0][0xbf0] ;  /* 0x0002fc00ff140b82 */ /* 0x000f220000000800 */
[----:B------:R-:W-:Y:S01]  /*a890*/  LOP3.LUT R2, R2, 0x3fffffe, RZ, 0xc0, !PT ;  /* 0x03fffffe02027812 */ /* 0x000fe200078ec0ff */
[----:B0-----:R-:W-:Y:S01]  /*a8a0*/  IMAD R12, R14, UR10, RZ ;  /* 0x0000000a0e0c7c24 */ /* 0x001fe2000f8e02ff */
[--C-:B------:R-:W-:Y:S02]  /*a8b0*/  SHF.R.S32.HI R6, RZ, 0x2, R23.reuse ;  /* 0x00000002ff067819 */ /* 0x100fe40000011417 */
[----:B------:R-:W-:Y:S01]  /*a8c0*/  SHF.R.S32.HI R11, RZ, 0x1f, R23 ;  /* 0x0000001fff0b7819 */ /* 0x000fe20000011417 */
[----:B------:R-:W-:Y:S01]  /*a8d0*/  IMAD.IADD R2, R7, 0x1, -R2 ;  /* 0x0000000107027824 */ /* 0x000fe200078e0a02 */
[----:B------:R-:W-:Y:S02]  /*a8e0*/  LEA.HI R9, R9, R18, RZ, 0x5 ;  /* 0x0000001209097211 */ /* 0x000fe400078f28ff */
[----:B------:R-:W-:-:S02]  /*a8f0*/  LEA.HI R11, R11, R6, RZ, 0x3 ;  /* 0x000000060b0b7211 */ /* 0x000fc400078f18ff */
[----:B------:R-:W-:Y:S02]  /*a900*/  SHF.R.S32.HI R7, RZ, 0x5, R9 ;  /* 0x00000005ff077819 */ /* 0x000fe40000011409 */
[----:B------:R-:W-:Y:S01]  /*a910*/  LOP3.LUT R11, R11, 0xfffffff8, RZ, 0xc0, !PT ;  /* 0xfffffff80b0b7812 */ /* 0x000fe200078ec0ff */
[----:B------:R-:W0:Y:S01]  /*a920*/  @P0 LDC R9, c[0x0][0xbec] ;  /* 0x0002fb00ff090b82 */ /* 0x000e220000000800 */
[----:B------:R-:W-:Y:S02]  /*a930*/  LOP3.LUT R23, R23, 0x7ffffffc, RZ, 0xc0, !PT ;  /* 0x7ffffffc17177812 */ /* 0x000fe400078ec0ff */
[----:B------:R-:W-:Y:S02]  /*a940*/  IADD3 R4, R6, -R11, RZ ;  /* 0x8000000b06047210 */ /* 0x000fe40007ffe0ff */
[----:B------:R-:W-:-:S03]  /*a950*/  LEA.HI R6, R5, R5, RZ, 0x1 ;  /* 0x0000000505067211 */ /* 0x000fc600078f08ff */
[----:B------:R-:W5:Y:S01]  /*a960*/  LDC.64 R10, c[0x0][0xbd8] ;  /* 0x0002f600ff0a7b82 */ /* 0x000f620000000a00 */
[----:B------:R-:W-:Y:S01]  /*a970*/  IMAD R7, R7, 0x10, R4 ;  /* 0x0000001007077824 */ /* 0x000fe200078e0204 */
[----:B------:R-:W-:Y:S02]  /*a980*/  LOP3.LUT R6, R6, 0x1ffffffe, RZ, 0xc0, !PT ;  /* 0x1ffffffe06067812 */ /* 0x000fe400078ec0ff */
[----:B------:R-:W-:Y:S02]  /*a990*/  MOV R4, UR4 ;  /* 0x0000000400047c02 */ /* 0x000fe40008000f00 */
[----:B------:R-:W-:Y:S01]  /*a9a0*/  LEA R2, R2, R7, 0x6 ;  /* 0x0000000702027211 */ /* 0x000fe200078e30ff */
[----:B------:R-:W-:Y:S02]  /*a9b0*/  IMAD.IADD R25, R5, 0x1, -R6 ;  /* 0x0000000105197824 */ /* 0x000fe400078e0a06 */
[----:B------:R-:W-:Y:S01]  /*a9c0*/  IMAD.U32 R5, RZ, RZ, UR5 ;  /* 0x00000005ff057e24 */ /* 0x000fe2000f8e00ff */
        /* <DEDUP_REMOVED lines=9> */
[----:B------:R-:W-:Y:S01]  /*aa60*/  ULDC.64 UR6, c[0x0][0xb48] ;  /* 0x0002d20000067ab9 */ /* 0x000fe20000000a00 */
[----:B-----5:R-:W-:Y:S01]  /*aa70*/  IMAD R8, R10, UR10, RZ ;  /* 0x0000000a0a087c24 */ /* 0x020fe2000f8e02ff */
[----:B------:R-:W-:Y:S01]  /*aa80*/  IADD3 R16, R2, 0x8, RZ ;  /* 0x0000000802107810 */ /* 0x000fe20007ffe0ff */
[----:B------:R-:W-:-:S04]  /*aa90*/  IMAD.WIDE.U32 R4, R10, UR12, R4 ;  /* 0x0000000c0a047c25 */ /* 0x000fc8000f8e0004 */
[----:B------:R-:W-:Y:S02]  /*aaa0*/  IMAD R11, R11, UR12, R8 ;  /* 0x0000000c0b0b7c24 */ /* 0x000fe4000f8e0208 */
[----:B------:R-:W-:Y:S01]  /*aab0*/  IMAD R8, R19, 0x80, R6 ;  /* 0x0000008013087824 */ /* 0x000fe200078e0206 */
[----:B------:R-:W-:Y:S01]  /*aac0*/  MOV R6, UR4 ;  /* 0x0000000400067c02 */ /* 0x000fe20008000f00 */
[----:B------:R-:W-:Y:S01]  /*aad0*/  IMAD.IADD R5, R5, 0x1, R11 ;  /* 0x0000000105057824 */ /* 0x000fe200078e020b */
[----:B------:R-:W-:Y:S01]  /*aae0*/  ULDC.64 UR4, c[0x0][0xbe0] ;  /* 0x0002f80000047ab9 */ /* 0x000fe20000000a00 */
[----:B0-----:R-:W-:Y:S01]  /*aaf0*/  @P0 IMAD.HI.U32 R10, R8, R9, RZ ;  /* 0x00000009080a0227 */ /* 0x001fe200078e00ff */
[----:B------:R-:W-:-:S03]  /*ab00*/  MOV R11, R8 ;  /* 0x00000008000b7202 */ /* 0x000fc60000000f00 */
[----:B------:R-:W-:Y:S01]  /*ab10*/  IMAD.MOV.U32 R9, RZ, RZ, R8 ;  /* 0x000000ffff097224 */ /* 0x000fe200078e0008 */
[----:B-1----:R-:W-:Y:S01]  /*ab20*/  @P0 SHF.R.U32.HI R9, RZ, R13, R10 ;  /* 0x0000000dff090219 */ /* 0x002fe2000001160a */
[----:B------:R-:W-:Y:S01]  /*ab30*/  IMAD R13, R15, UR12, R12 ;  /* 0x0000000c0f0d7c24 */ /* 0x000fe2000f8e020c */
[----:B------:R-:W-:Y:S01]  /*ab40*/  SHF.R.S32.HI R12, RZ, 0x1f, R21 ;  /* 0x0000001fff0c7819 */ /* 0x000fe20000011415 */
[----:B------:R-:W-:-:S04]  /*ab50*/  IMAD.WIDE.U32 R6, R14, UR12, R6 ;  /* 0x0000000c0e067c25 */ /* 0x000fc8000f8e0006 */
[----:B---3--:R-:W-:-:S04]  /*ab60*/  @P0 IMAD.HI.U32 R27, R8, R27, RZ ;  /* 0x0000001b081b0227 */ /* 0x008fc800078e00ff */
[----:B------:R-:W-:Y:S01]  /*ab70*/  IMAD.IADD R7, R7, 0x1, R13 ;  /* 0x0000000107077824 */ /* 0x000fe200078e020d */
[----:B----4-:R-:W-:Y:S01]  /*ab80*/  @P0 SHF.R.U32.HI R11, RZ, R20, R27 ;  /* 0x00000014ff0b0219 */ /* 0x010fe2000001161b */
[----:B------:R-:W-:Y:S02]  /*ab90*/  IMAD R13, R12, UR6, RZ ;  /* 0x000000060c0d7c24 */ /* 0x000fe4000f8e02ff */
[----:B------:R-:W-:Y:S01]  /*aba0*/  IMAD.WIDE.U32 R4, R21, UR4, R4 ;  /* 0x0000000415047c25 */ /* 0x000fe2000f8e0004 */
[----:B------:R-:W-:-:S03]  /*abb0*/  IADD3 R14, -R11, RZ, RZ ;  /* 0x000000ff0b0e7210 */ /* 0x000fc60007ffe1ff */
[----:B------:R-:W-:Y:S01]  /*abc0*/  IMAD R10, R12, UR4, RZ ;  /* 0x000000040c0a7c24 */ /* 0x000fe2000f8e02ff */
[----:B------:R-:W-:Y:S01]  /*abd0*/  IADD3 R4, P0, R9, R4, RZ ;  /* 0x0000000409047210 */ /* 0x000fe20007f1e0ff */
[C---:B------:R-:W-:Y:S01]  /*abe0*/  IMAD R15, R21.reuse, UR7, R13 ;  /* 0x00000007150f7c24 */ /* 0x040fe2000f8e020d */
[--C-:B------:R-:W-:Y:S01]  /*abf0*/  SHF.R.S32.HI R13, RZ, 0x1f, R9.reuse ;  /* 0x0000001fff0d7819 */ /* 0x100fe20000011409 */
[----:B------:R-:W-:Y:S02]  /*ac00*/  IMAD.MOV R9, RZ, RZ, -R9 ;  /* 0x000000ffff097224 */ /* 0x000fe400078e0a09 */
[----:B------:R-:W-:Y:S01]  /*ac10*/  IMAD R12, R21, UR5, R10 ;  /* 0x00000005150c7c24 */ /* 0x000fe2000f8e020a */
[----:B------:R-:W-:Y:S01]  /*ac20*/  SHF.R.S32.HI R10, RZ, 0x1f, R11 ;  /* 0x0000001fff0a7819 */ /* 0x000fe2000001140b */
[----:B------:R-:W-:Y:S01]  /*ac30*/  IMAD R9, R17, R9, R8 ;  /* 0x0000000911097224 */ /* 0x000fe200078e0208 */
[----:B------:R-:W-:Y:S01]  /*ac40*/  ULDC.64 UR4, c[0x0][0xb30] ;  /* 0x0002cc0000047ab9 */ /* 0x000fe20000000a00 */
[----:B------:R-:W-:Y:S01]  /*ac50*/  IMAD.WIDE.U32 R6, R21, UR6, R6 ;  /* 0x0000000615067c25 */ /* 0x000fe2000f8e0006 */
[----:B------:R-:W-:Y:S01]  /*ac60*/  IADD3.X R5, R13, R5, R12, P0, !PT ;  /* 0x000000050d057210 */ /* 0x000fe200007fe40c */
[----:B------:R-:W-:-:S02]  /*ac70*/  ULDC.64 UR6, c[0x0][0xbc8] ;  /* 0x0002f20000067ab9 */ /* 0x000fc40000000a00 */
        /* <DEDUP_REMOVED lines=23> */
[----:B------:R-:W-:Y:S01]  /*adf0*/  IMAD R17, R17, UR6, RZ ;  /* 0x0000000611117c24 */ /* 0x000fe2000f8e02ff */
[----:B------:R-:W-:Y:S01]  /*ae00*/  LEA.HI.X R9, R4, UR7, R9, 0x2, P0 ;  /* 0x0000000704097c11 */ /* 0x000fe200080f1409 */
[----:B0-----:R-:W-:Y:S01]  /*ae10*/  ULEA UR4, UR5, UR4, 0x18 ;  /* 0x0000000405047291 */ /* 0x001fe2000f8ec03f */
        /* <DEDUP_REMOVED lines=10> */
[----:B------:R-:W-:-:S03]  /*aec0*/  IMAD.IADD R19, R18, 0x1, -R23 ;  /* 0x0000000112137824 */ /* 0x000fc600078e0a17 */
[----:B------:R-:W1:Y:S01]  /*aed0*/  SHFL.IDX PT, R7, R9, 0x1, 0x1c1f ;  /* 0x003c1f0009077f89 */ /* 0x000e6200000e0000 */
[----:B------:R-:W-:Y:S02]  /*aee0*/  IMAD.SHL.U32 R19, R19, 0x2, RZ ;  /* 0x0000000213137824 */ /* 0x000fe400078e00ff */
[----:B------:R-:W-:Y:S01]  /*aef0*/  SYNCS.ARRIVE.TRANS64.RED.A1T0 RZ, [UR4], RZ ;  /* 0x000000ffffff79a7 */ /* 0x000fe20008100404 */
[----:B------:R2:W3:Y:S04]  /*af00*/  SHFL.IDX PT, R14, R20, RZ, 0x1c1f ;  /* 0x001c1fff140e7589 */ /* 0x0004e800000e0000 */
[----:B------:R2:W4:Y:S04]  /*af10*/  SHFL.IDX PT, R15, R22, RZ, 0x1c1f ;  /* 0x001c1fff160f7589 */ /* 0x00052800000e0000 */
[----:B0-----:R2:W-:Y:S04]  /*af20*/  @!P1 ST.E desc[UR44][R4.64], R0 ;  /* 0x0000000004009985 */ /* 0x0015e8000c10192c */
[----:B-1----:R2:W-:Y:S01]  /*af30*/  @!P0 ST.E desc[UR44][R6.64], R3 ;  /* 0x0000000306008985 */ /* 0x0025e2000c10192c */
[----:B------:R-:W-:Y:S05]  /*af40*/  @P2 BRA `(.L_x_8910) ;  /* 0x0000000400782947 */ /* 0x000fea0003800000 */
        /* <DEDUP_REMOVED lines=13> */
[----:B------:R-:W-:-:S02]  /*b020*/  ISETP.GE.AND P4, PT, R9, UR4, PT ;  /* 0x0000000409007c0c */ /* 0x000fc4000bf86270 */
[----:B------:R-:W-:Y:S01]  /*b030*/  ISETP.GE.AND P5, PT, R10, UR4, PT ;  /* 0x000000040a007c0c */ /* 0x000fe2000bfa6270 */
[----:B---34-:R-:W-:Y:S01]  /*b040*/  @!P2 IMAD.WIDE R2, R19, 0x4, R14 ;  /* 0x000000041302a825 */ /* 0x018fe200078e020e */
[----:B------:R-:W-:Y:S02]  /*b050*/  ISETP.GE.AND P6, PT, R11, UR4, PT ;  /* 0x000000040b007c0c */ /* 0x000fe4000bfc6270 */
[----:B------:R-:W-:Y:S02]  /*b060*/  @!P3 LEA.HI R0, R0, R0, RZ, 0x1 ;  /* 0x000000000000b211 */ /* 0x000fe400078f08ff */
[----:B------:R0:W-:Y:S01]  /*b070*/  @!P2 ST.E.64 desc[UR44][R2.64], R88 ;  /* 0x000000580200a985 */ /* 0x0001e2000c101b2c */
[----:B------:R-:W-:Y:S02]  /*b080*/  @!P0 LEA.HI R6, R6, R6, RZ, 0x1 ;  /* 0x0000000606068211 */ /* 0x000fe400078f08ff */
[----:B------:R-:W-:Y:S02]  /*b090*/  @!P3 LOP3.LUT R5, R0, 0xfffffffe, RZ, 0xc0, !PT ;  /* 0xfffffffe0005b812 */ /* 0x000fe400078ec0ff */
[----:B------:R-:W-:-:S02]  /*b0a0*/  IADD3 R0, R19, 0x20, RZ ;  /* 0x0000002013007810 */ /* 0x000fc40007ffe0ff */
        /* <DEDUP_REMOVED lines=9> */
[----:B------:R-:W-:Y:S01]  /*b140*/  @!P0 IMAD.WIDE R2, R3, 0x4, R14 ;  /* 0x0000000403028825 */ /* 0x000fe200078e020e */
[----:B------:R-:W-:Y:S02]  /*b150*/  @!P2 LEA.HI R0, R0, R0, RZ, 0x1 ;  /* 0x000000000000a211 */ /* 0x000fe400078f08ff */
[----:B------:R-:W-:Y:S02]  /*b160*/  IADD3 R12, R19, 0x50, RZ ;  /* 0x00000050130c7810 */ /* 0x000fe40007ffe0ff */
[----:B------:R0:W-:Y:S01]  /*b170*/  @!P0 ST.E.64 desc[UR44][R2.64], R96 ;  /* 0x0000006002008985 */ /* 0x0001e2000c101b2c */
[----:B------:R-:W-:Y:S02]  /*b180*/  @!P3 LEA.HI R8, R8, R8, RZ, 0x1 ;  /* 0x000000080808b211 */ /* 0x000fe400078f08ff */
[----:B-1----:R-:W-:Y:S02]  /*b190*/  @!P1 LOP3.LUT R5, R7, 0xfffffffe, RZ, 0xc0, !PT ;  /* 0xfffffffe07059812 */ /* 0x002fe400078ec0ff */
[----:B------:R-:W-:-:S02]  /*b1a0*/  @!P2 LOP3.LUT R7, R0, 0xfffffffe, RZ, 0xc0, !PT ;  /* 0xfffffffe0007a812 */ /* 0x000fc400078ec0ff */
        /* <DEDUP_REMOVED lines=8> */
[----:B0-----:R-:W-:Y:S02]  /*b230*/  @!P3 IMAD.WIDE R2, R9, 0x4, R14 ;  /* 0x000000040902b825 */ /* 0x001fe400078e020e */
[----:B------:R0:W-:Y:S02]  /*b240*/  @!P2 ST.E.64 desc[UR44][R6.64], R104 ;  /* 0x000000680600a985 */ /* 0x0001e4000c101b2c */
[----:B------:R-:W-:-:S02]  /*b250*/  VIADD R0, R19, 0x48 ;  /* 0x0000004813007836 */ /* 0x000fc40000000000 */
[--C-:B------:R-:W-:Y:S01]  /*b260*/  @!P5 IMAD.WIDE R8, R13, 0x4, R14.reuse ;  /* 0x000000040d08d825 */ /* 0x100fe200078e020e */
[----:B------:R2:W-:Y:S01]  /*b270*/  @!P3 ST.E.64 desc[UR44][R2.64], R108 ;  /* 0x0000006c0200b985 */ /* 0x0005e2000c101b2c */
[----:B------:R-:W-:Y:S02]  /*b280*/  ISETP.GE.AND P3, PT, R18, UR4, PT ;  /* 0x0000000412007c0c */ /* 0x000fe4000bf66270 */
[----:B------:R-:W-:Y:S01]  /*b290*/  VIADD R13, R19, 0x58 ;  /* 0x00000058130d7836 */ /* 0x000fe20000000000 */
[----:B------:R-:W-:Y:S01]  /*b2a0*/  ISETP.GE.AND P0, PT, R0, UR4, PT ;  /* 0x0000000400007c0c */ /* 0x000fe2000bf06270 */
[--C-:B-1----:R-:W-:Y:S01]  /*b2b0*/  @!P4 IMAD.WIDE R4, R11, 0x4, R14.reuse ;  /* 0x000000040b04c825 */ /* 0x102fe200078e020e */
[----:B------:R-:W-:Y:S02]  /*b2c0*/  @!P1 LEA.HI R12, R12, R12, RZ, 0x1 ;  /* 0x0000000c0c0c9211 */ /* 0x000fe400078f08ff */
[----:B------:R-:W-:Y:S01]  /*b2d0*/  ISETP.GE.AND P2, PT, R13, UR4, PT ;  /* 0x000000040d007c0c */ /* 0x000fe2000bf46270 */
[----:B------:R-:W-:Y:S01]  /*b2e0*/  @!P6 IMAD.WIDE R10, R21, 0x4, R14 ;  /* 0x00000004150ae825 */ /* 0x000fe200078e020e */
[----:B------:R1:W-:Y:S01]  /*b2f0*/  @!P4 ST.E.64 desc[UR44][R4.64], R112 ;  /* 0x000000700400c985 */ /* 0x0003e2000c101b2c */
[----:B0-----:R-:W-:-:S02]  /*b300*/  IADD3 R6, R19, 0x68, RZ ;  /* 0x0000006813067810 */ /* 0x001fc40007ffe0ff */
[C---:B------:R-:W-:Y:S01]  /*b310*/  VIADD R7, R19.reuse, 0x70 ;  /* 0x0000007013077836 */ /* 0x040fe20000000000 */
[----:B------:R0:W-:Y:S01]  /*b320*/  @!P5 ST.E.64 desc[UR44][R8.64], R116 ;  /* 0x000000740800d985 */ /* 0x0001e2000c101b2c */
[----:B--2---:R-:W-:Y:S01]  /*b330*/  VIADD R3, R19, 0x78 ;  /* 0x0000007813037836 */ /* 0x004fe20000000000 */
[----:B------:R-:W-:Y:S02]  /*b340*/  ISETP.GE.AND P4, PT, R6, UR4, PT ;  /* 0x0000000406007c0c */ /* 0x000fe4000bf86270 */
[----:B------:R2:W-:Y:S01]  /*b350*/  @!P6 ST.E.64 desc[UR44][R10.64], R120 ;  /* 0x000000780a00e985 */ /* 0x0005e2000c101b2c */
[----:B------:R-:W-:Y:S02]  /*b360*/  ISETP.GE.AND P5, PT, R7, UR4, PT ;  /* 0x0000000407007c0c */ /* 0x000fe4000bfa6270 */
[----:B------:R-:W-:Y:S02]  /*b370*/  ISETP.GE.AND P6, PT, R3, UR4, PT ;  /* 0x0000000403007c0c */ /* 0x000fe4000bfc6270 */
[----:B------:R-:W-:-:S02]  /*b380*/  @!P0 LEA.HI R0, R0, R0, RZ, 0x1 ;  /* 0x0000000000008211 */ /* 0x000fc400078f08ff */
[----:B------:R-:W-:Y:S02]  /*b390*/  @!P2 LEA.HI R13, R13, R13, RZ, 0x1 ;  /* 0x0000000d0d0da211 */ /* 0x000fe400078f08ff */
[----:B------:R-:W-:Y:S02]  /*b3a0*/  @!P3 LEA.HI R18, R18, R18, RZ, 0x1 ;  /* 0x000000121212b211 */ /* 0x000fe400078f08ff */
[----:B------:R-:W-:Y:S02]  /*b3b0*/  @!P4 LEA.HI R6, R6, R6, RZ, 0x1 ;  /* 0x000000060606c211 */ /* 0x000fe400078f08ff */
[----:B-1----:R-:W-:Y:S02]  /*b3c0*/  @!P1 LOP3.LUT R5, R12, 0xfffffffe, RZ, 0xc0, !PT ;  /* 0xfffffffe0c059812 */ /* 0x002fe400078ec0ff */
[----:B------:R-:W-:Y:S02]  /*b3d0*/  @!P5 LEA.HI R2, R7, R7, RZ, 0x1 ;  /* 0x000000070702d211 */ /* 0x000fe400078f08ff */
[----:B------:R-:W-:-:S02]  /*b3e0*/  @!P6 LEA.HI R4, R3, R3, RZ, 0x1 ;  /* 0x000000030304e211 */ /* 0x000fc400078f08ff */
[----:B------:R-:W-:Y:S02]  /*b3f0*/  @!P0 LOP3.LUT R3, R0, 0xfffffffe, RZ, 0xc0, !PT ;  /* 0xfffffffe00038812 */ /* 0x000fe400078ec0ff */
[----:B------:R-:W-:Y:S02]  /*b400*/  @!P2 LOP3.LUT R7, R13, 0xfffffffe, RZ, 0xc0, !PT ;  /* 0xfffffffe0d07a812 */ /* 0x000fe400078ec0ff */
[----:B0-----:R-:W-:Y:S02]  /*b410*/  @!P3 LOP3.LUT R9, R18, 0xfffffffe, RZ, 0xc0, !PT ;  /* 0xfffffffe1209b812 */ /* 0x001fe400078ec0ff */
[----:B--2---:R-:W-:Y:S01]  /*b420*/  @!P4 LOP3.LUT R11, R6, 0xfffffffe, RZ, 0xc0, !PT ;  /* 0xfffffffe060bc812 */ /* 0x004fe200078ec0ff */
        /* <DEDUP_REMOVED lines=16> */
.L_x_8910:
[----:B------:R-:W-:Y:S05]  /*b530*/  BSYNC B0 ;  /* 0x0000000000007941 */ /* 0x000fea0003800000 */
.L_x_8909:
[----:B------:R-:W-:Y:S01]  /*b540*/  ISETP.GE.AND P0, PT, R16, R17, PT ;  /* 0x000000111000720c */ /* 0x000fe20003f06270 */
[----:B0-----:R0:W1:Y:S04]  /*b550*/  SHFL.IDX PT, R13, R22, 0x1, 0x1c1f ;  /* 0x003c1f00160d7f89 */ /* 0x00106800000e0000 */
[----:B------:R0:W0:Y:S08]  /*b560*/  SHFL.IDX PT, R12, R20, 0x1, 0x1c1f ;  /* 0x003c1f00140c7f89 */ /* 0x00003000000e0000 */
[----:B------:R-:W-:Y:S05]  /*b570*/  @P0 BRA `(.L_x_8869) ;  /* 0x00000044006c0947 */ /* 0x000fea0003800000 */
[----:B------:R-:W-:Y:S01]  /*b580*/  ULDC UR4, c[0x0][0xac8] ;  /* 0x0002b20000047ab9 */ /* 0x000fe20000000800 */
[C---:B--2---:R-:W-:Y:S01]  /*b590*/  IADD3 R0, R19.reuse, 0x8, RZ ;  /* 0x0000000813007810 */ /* 0x044fe20007ffe0ff */
        /* <DEDUP_REMOVED lines=12> */
[----:B0-----:R-:W-:Y:S01]  /*b660*/  VIADD R20, R19, 0x70 ;  /* 0x0000007013147836 */ /* 0x001fe20000000000 */
[----:B------:R-:W-:Y:S01]  /*b670*/  ISETP.GE.AND P3, PT, R9, UR4, PT ;  /* 0x0000000409007c0c */ /* 0x000fe2000bf66270 */
[----:B-1----:R-:W-:Y:S01]  /*b680*/  @!P0 IMAD.WIDE R2, R19, 0x4, R12 ;  /* 0x0000000413028825 */ /* 0x002fe200078e020c */
        /* <DEDUP_REMOVED lines=14> */
[----:B---3--:R-:W-:Y:S01]  /*b770*/  @!P1 LEA.HI R14, R11, R11, RZ, 0x1 ;  /* 0x0000000b0b0e9211 */ /* 0x008fe200078f08ff */
[----:B------:R0:W-:Y:S01]  /*b780*/  @!P5 ST.E.64 desc[UR44][R2.64], R94 ;  /* 0x0000005e0200d985 */ /* 0x0001e2000c101b2c */
[----:B------:R-:W-:-:S02]  /*b790*/  @!P0 LOP3.LUT R7, R6, 0xfffffffe, RZ, 0xc0, !PT ;  /* 0xfffffffe06078812 */ /* 0x000fc400078ec0ff */
[----:B------:R-:W-:Y:S01]  /*b7a0*/  @!P4 LOP3.LUT R9, R8, 0xfffffffe, RZ, 0xc0, !PT ;  /* 0xfffffffe0809c812 */ /* 0x000fe200078ec0ff */
[----:B------:R1:W-:Y:S01]  /*b7b0*/  @!P6 ST.E.64 desc[UR44][R4.64], R98 ;  /* 0x000000620400e985 */ /* 0x0003e2000c101b2c */
[----:B------:R-:W-:Y:S02]  /*b7c0*/  @!P3 LOP3.LUT R11, R0, 0xfffffffe, RZ, 0xc0, !PT ;  /* 0xfffffffe000bb812 */ /* 0x000fe400078ec0ff */
[----:B----4-:R-:W-:Y:S02]  /*b7d0*/  @!P2 LOP3.LUT R15, R10, 0xfffffffe, RZ, 0xc0, !PT ;  /* 0xfffffffe0a0fa812 */ /* 0x010fe400078ec0ff */
[----:B------:R-:W-:Y:S01]  /*b7e0*/  @!P1 LOP3.LUT R17, R14, 0xfffffffe, RZ, 0xc0, !PT ;  /* 0xfffffffe0e119812 */ /* 0x000fe200078ec0ff */
[----:B------:R-:W-:Y:S01]  /*b7f0*/  VIADD R14, R19, 0x58 ;  /* 0x00000058130e7836 */ /* 0x000fe20000000000 */
[----:B------:R-:W-:Y:S02]  /*b800*/  ISETP.GE.AND P5, PT, R16, UR4, PT ;  /* 0x0000000410007c0c */ /* 0x000fe4000bfa6270 */
[----:B------:R-:W-:Y:S01]  /*b810*/  ISETP.GE.AND P6, PT, R18, UR4, PT ;  /* 0x0000000412007c0c */ /* 0x000fe2000bfc6270 */
[----:B0-----:R-:W-:Y:S01]  /*b820*/  @!P0 IMAD.WIDE R2, R7, 0x4, R12 ;  /* 0x0000000407028825 */ /* 0x001fe200078e020c */
[----:B------:R-:W-:-:S03]  /*b830*/  IADD3 R0, R19, 0x50, RZ ;  /* 0x0000005013007810 */ /* 0x000fc60007ffe0ff */
        /* <DEDUP_REMOVED lines=52> */
.L_x_8908:
        /* <DEDUP_REMOVED lines=60> */
.L_x_8867:
        /* <DEDUP_REMOVED lines=18> */
.L_x_8911:
[----:B------:R-:W-:Y:S01]  /*c060*/  ULDC UR43, c[0x0][0xc50] ;  /* 0x00031400002b7ab9 */ /* 0x000fe20000000800 */
[----:B------:R-:W-:Y:S01]  /*c070*/  UMOV UR40, UR6 ;  /* 0x0000000600287c82 */ /* 0x000fe20008000000 */
[----:B------:R-:W-:-:S11]  /*c080*/  UISETP.NE.AND UP0, UPT, UR43, 0x1, UPT ;  /* 0x000000012b00788c */ /* 0x000fd6000bf05270 */
[----:B------:R-:W-:Y:S01]  /*c090*/  @UP0 ULDC UR4, c[0x0][0xc54] ;  /* 0x0003150000040ab9 */ /* 0x000fe20000000800 */
[----:B------:R-:W-:Y:S01]  /*c0a0*/  @UP0 ULDC UR7, c[0x0][0xc58] ;  /* 0x0003160000070ab9 */ /* 0x000fe20000000800 */
[----:B------:R-:W-:-:S04]  /*c0b0*/  UIMAD.WIDE.U32 UR4, UR6, UR4, URZ ;  /* 0x00000004060472a5 */ /* 0x000fc8000f8e003f */
[----:B------:R-:W-:-:S12]  /*c0c0*/  @UP0 USHF.R.U32.HI UR40, URZ, UR7, UR5 ;  /* 0x000000073f280299 */ /* 0x000fd80008011605 */
.L_x_8912:
        /* <DEDUP_REMOVED lines=8> */
[----:B------:R-:W-:Y:S01]  /*c150*/  ULDC UR4, c[0x0][0x448] ;  /* 0x0001120000047ab9 */ /* 0x000fe20000000800 */
[----:B------:R-:W-:Y:S01]  /*c160*/  ULDC UR7, c[0x0][0x2f0] ;  /* 0x0000bc0000077ab9 */ /* 0x000fe20000000800 */
[----:B------:R-:W-:-:S05]  /*c170*/  MOV R31, RZ ;  /* 0x000000ff001f7202 */ /* 0x000fca0000000f00 */
        /* <DEDUP_REMOVED lines=20> */
[----:B------:R-:W-:Y:S02]  /*c2c0*/  USHF.R.S32.HI UR5, URZ, 0x1f, UR4 ;  /* 0x0000001f3f057899 */ /* 0x000fe40008011404 */
[----:B------:R-:W-:Y:S02]  /*c2d0*/  USHF.R.S32.HI UR7, URZ, 0x1f, UR6 ;  /* 0x0000001f3f077899 */ /* 0x000fe40008011406 */
[----:B------:R-:W-:-:S02]  /*c2e0*/  ULEA.HI UR5, UR5, UR4, URZ, 0x7 ;  /* 0x0000000405057291 */ /* 0x000fc4000f8f383f */
[----:B------:R-:W-:Y:S02]  /*c2f0*/  ULEA.HI UR7, UR7, UR6, URZ, 0x7 ;  /* 0x0000000607077291 */ /* 0x000fe4000f8f383f */
[----:B------:R-:W-:Y:S02]  /*c300*/  USHF.R.S32.HI UR42, URZ, 0x7, UR5 ;  /* 0x000000073f2a7899 */ /* 0x000fe40008011405 */
[----:B------:R-:W-:-:S04]  /*c310*/  USHF.R.S32.HI UR46, URZ, 0x7, UR7 ;  /* 0x000000073f2e7899 */ /* 0x000fc80008011407 */
        /* <DEDUP_REMOVED lines=43> */
.L_x_8914:
        /* <DEDUP_REMOVED lines=31> */
.L_x_8915:
        /* <DEDUP_REMOVED lines=20> */
.L_x_8917:
        /* <DEDUP_REMOVED lines=15> */
.L_x_8916:
        /* <DEDUP_REMOVED lines=20> */
[----:B0-----:R-:W0:Y:S01]  /*cb30*/  @P1 LDC R3, c[0x0][0x434] ;  /* 0x00010d00ff031b82 */ /* 0x001e220000000800 */
[----:B------:R-:W-:-:S03]  /*cb40*/  @P1 LOP3.LUT R23, R23, 0x8, RZ, 0xfc, !PT ;  /* 0x0000000817171812 */ /* 0x000fc600078efcff */
[----:B------:R-:W-:-:S04]  /*cb50*/  IMAD.MOV.U32 R9, RZ, RZ, R8 ;  /* 0x000000ffff097224 */ /* 0x000fc800078e0008 */
        /* <DEDUP_REMOVED lines=11> */
[----:B------:R-:W-:Y:S02]  /*cc10*/  @!P0 IMAD R11, R30, R5, R2 ;  /* 0x000000051e0b8224 */ /* 0x000fe400078e0202 */
[----:B------:R-:W-:-:S04]  /*cc20*/  @!P0 IMAD.MOV.U32 R2, RZ, RZ, R9 ;  /* 0x000000ffff028224 */ /* 0x000fc800078e0009 */
[----:B------:R-:W-:-:S03]  /*cc30*/  @!P0 IMAD.WIDE.U32 R4, R30, R4, R2 ;  /* 0x000000041e048225 */ /* 0x000fc600078e0002 */
[----:B----4-:R-:W-:Y:S01]  /*cc40*/  @!P0 LEA R2, P1, R4, R6, 0x2 ;  /* 0x0000000604028211 */ /* 0x010fe200078210ff */
[----:B------:R-:W-:Y:S01]  /*cc50*/  IMAD.SHL.U32 R6, R19, 0x8, RZ ;  /* 0x0000000813067824 */ /* 0x000fe200078e00ff */
[----:B------:R-:W-:-:S04]  /*cc60*/  @!P0 IADD3 R3, R5, R11, RZ ;  /* 0x0000000b05038210 */ /* 0x000fc80007ffe0ff */
        /* <DEDUP_REMOVED lines=10> */
.L_x_8960:
        /* <DEDUP_REMOVED lines=11> */
.L_x_8919:
        /* <DEDUP_REMOVED lines=8> */
[----:B------:R-:W-:Y:S01]  /*ce40*/  IMAD R10, R8, UR4, RZ ;  /* 0x00000004080a7c24 */ /* 0x000fe2000f8e02ff */
[----:B------:R-:W-:Y:S01]  /*ce50*/  IADD3 R3, R3, R9, RZ ;  /* 0x0000000903037210 */ /* 0x000fe20007ffe0ff */
[----:B------:R-:W-:Y:S02]  /*ce60*/  IMAD.MOV.U32 R9, RZ, RZ, 0x1 ;  /* 0x00000001ff097424 */ /* 0x000fe400078e00ff */
[C---:B------:R-:W-:Y:S02]  /*ce70*/  IMAD R11, R7.reuse, UR5, R10 ;  /* 0x00000005070b7c24 */ /* 0x040fe4000f8e020a */
[----:B------:R-:W-:Y:S01]  /*ce80*/  IMAD.WIDE.U32 R2, R7, UR4, R2 ;  /* 0x0000000407027c25 */ /* 0x000fe2000f8e0002 */
[----:B------:R-:W-:Y:S01]  /*ce90*/  SHF.L.U32 R9, R9, 0x1f, RZ ;  /* 0x0000001f09097819 */ /* 0x000fe200000006ff */
[----:B------:R-:W-:Y:S02]  /*cea0*/  ULDC.64 UR4, c[0x0][0x330] ;  /* 0x0000cc0000047ab9 */ /* 0x000fe40000000a00 */
[----:B------:R-:W-:Y:S01]  /*ceb0*/  IMAD.IADD R3, R3, 0x1, R11 ;  /* 0x0000000103037824 */ /* 0x000fe200078e020b */
[----:B------:R-:W0:Y:S01]  /*cec0*/  SYNCS.PHASECHK.TRANS64.TRYWAIT P0, [UR47+0x28840], R9 ;  /* 0x02884009ff0075a7 */ /* 0x000e22000800016f */
        /* <DEDUP_REMOVED lines=9> */
.L_x_8961:
        /* <DEDUP_REMOVED lines=19> */
[----:B------:R-:W-:Y:S01]  /*d090*/  IADD3 R5, R5, R9, RZ ;  /* 0x0000000905057210 */ /* 0x000fe20007ffe0ff */
[----:B------:R-:W-:Y:S01]  /*d0a0*/  IMAD R3, R22, R3, UR41 ;  /* 0x0000002916037e24 */ /* 0x000fe2000f8e0203 */
[----:B------:R-:W-:Y:S01]  /*d0b0*/  ULDC.64 UR6, c[0x0][0x2e8] ;  /* 0x0000ba0000067ab9 */ /* 0x000fe20000000a00 */
[----:B------:R-:W-:Y:S01]  /*d0c0*/  UIMAD UR4, UR40, UR5, UR4 ;  /* 0x00000005280472a4 */ /* 0x000fe2000f8e0204 */
[----:B------:R-:W-:-:S02]  /*d0d0*/  IMAD.SHL.U32 R19, R0, 0x8, RZ ;  /* 0x0000000800137824 */ /* 0x000fc400078e00ff */
[----:B------:R-:W-:Y:S01]  /*d0e0*/  IMAD.WIDE.U32 R4, R7, UR40, R4 ;  /* 0x0000002807047c25 */ /* 0x000fe2000f8e0004 */
[----:B------:R-:W-:Y:S02]  /*d0f0*/  IADD3 R6, -R28, R3, RZ ;  /* 0x000000031c067210 */ /* 0x000fe40007ffe1ff */
[----:B------:R-:W-:Y:S01]  /*d100*/  LOP3.LUT R19, R8, 0x200, R19, 0xf8, !PT ;  /* 0x0000020008137812 */ /* 0x000fe200078ef813 */
[----:B------:R-:W-:Y:S01]  /*d110*/  VIADD R3, R5, UR4 ;  /* 0x0000000405037c36 */ /* 0x000fe20008000000 */
[----:B------:R-:W-:Y:S01]  /*d120*/  LEA R0, P1, R4, UR6, 0x1 ;  /* 0x0000000604007c11 */ /* 0x000fe2000f8208ff */
[----:B------:R-:W-:Y:S01]  /*d130*/  UMOV UR4, 0xffffffff ;  /* 0xffffffff00047882 */ /* 0x000fe20000000000 */
[----:B------:R-:W-:Y:S02]  /*d140*/  ISETP.GE.AND P0, PT, R6, 0x1, PT ;  /* 0x000000010600780c */ /* 0x000fe40003f06270 */
[----:B------:R-:W-:Y:S01]  /*d150*/  LEA.HI.X R3, R4, UR7, R3, 0x1, P1 ;  /* 0x0000000704037c11 */ /* 0x000fe200088f0c03 */
        /* <DEDUP_REMOVED lines=17> */
[C---:B------:R-:W-:Y:S01]  /*d270*/  @P0 LEA R36, R19.reuse, UR47, 0x1 ;  /* 0x0000002f13240c11 */ /* 0x040fe2000f8e08ff */
[----:B------:R-:W1:Y:S01]  /*d280*/  SHFL.IDX PT, R14, R0, 0x4, 0x181f ;  /* 0x00981f00000e7f89 */ /* 0x000e6200000e0000 */
[C---:B------:R-:W-:Y:S01]  /*d290*/  @P0 IMAD.WIDE.U32 R20, R26.reuse, 0x2, R4 ;  /* 0x000000021a140825 */ /* 0x040fe200078e0004 */
[----:B---3--:R-:W-:Y:S02]  /*d2a0*/  MOV R5, R10 ;  /* 0x0000000a00057202 */ /* 0x008fe40000000f00 */
[----:B------:R-:W2:Y:S01]  /*d2b0*/  SHFL.IDX PT, R10, R3, 0x4, 0x181f ;  /* 0x00981f00030a7f89 */ /* 0x000ea200000e0000 */
[----:B----4-:R-:W-:Y:S01]  /*d2c0*/  IMAD.MOV.U32 R4, RZ, RZ, R37 ;  /* 0x000000ffff047224 */ /* 0x010fe200078e0025 */
[----:B------:R-:W-:Y:S02]  /*d2d0*/  @P1 LEA R37, R19, UR47, 0x1 ;  /* 0x0000002f13251c11 */ /* 0x000fe4000f8e08ff */
[----:B------:R-:W-:Y:S01]  /*d2e0*/  @P0 LDGSTS.E.BYPASS.LTC128B.128 [R36+0x18c00], desc[UR44][R20.64], !P3 ;  /* 0x18c0000014240fae */ /* 0x000fe2000d901d6c */
[----:B------:R-:W-:-:S03]  /*d2f0*/  @P1 IMAD.WIDE.U32 R8, R26, 0x2, R4 ;  /* 0x000000021a081825 */ /* 0x000fc600078e0004 */
[----:B------:R3:W-:Y:S01]  /*d300*/  @P0 LDGSTS.E.BYPASS.LTC128B.128 [R36+0x1cc00], desc[UR44][R20.64+0x80], !P2 ;  /* 0x1cc0008014240fae */ /* 0x0007e2000d101d6c */
[C---:B------:R-:W-:Y:S01]  /*d310*/  ISETP.GE.AND P0, PT, R6.reuse, 0x31, PT ;  /* 0x000000310600780c */ /* 0x040fe20003f06270 */
[----:B0-----:R-:W-:Y:S02]  /*d320*/  IMAD.MOV.U32 R4, RZ, RZ, R32 ;  /* 0x000000ffff047224 */ /* 0x001fe400078e0020 */
[----:B------:R-:W-:Y:S01]  /*d330*/  IMAD.MOV.U32 R5, RZ, RZ, R7 ;  /* 0x000000ffff057224 */ /* 0x000fe200078e0007 */
[----:B------:R-:W-:Y:S04]  /*d340*/  @P1 LDGSTS.E.BYPASS.LTC128B.128 [R37+0x19400], desc[UR44][R8.64], !P3 ;  /* 0x1940000008251fae */ /* 0x000fe8000d901d6c */
[----:B------:R0:W-:Y:S01]  /*d350*/  @P1 LDGSTS.E.BYPASS.LTC128B.128 [R37+0x1d400], desc[UR44][R8.64+0x80], !P2 ;  /* 0x1d40008008251fae */ /* 0x0001e2000d101d6c */
[----:B------:R-:W-:-:S03]  /*d360*/  ISETP.GE.AND P1, PT, R6, 0x51, PT ;  /* 0x000000510600780c */ /* 0x000fc60003f26270 */
[----:B------:R-:W4:Y:S01]  /*d370*/  SHFL.IDX PT, R32, R3, 0x5, 0x181f ;  /* 0x00b81f0003207f89 */ /* 0x000f2200000e0000 */
[----:B------:R-:W-:Y:S01]  /*d380*/  @P0 IMAD.WIDE.U32 R4, R26, 0x2, R4 ;  /* 0x000000021a040825 */ /* 0x000fe200078e0004 */
[----:B------:R-:W-:Y:S02]  /*d390*/  @P0 LEA R7, R19, UR47, 0x1 ;  /* 0x0000002f13070c11 */ /* 0x000fe4000f8e08ff */
[----:B---3--:R-:W-:Y:S04]  /*d3a0*/  SHFL.IDX PT, R36, R0, 0x6, 0x181f ;  /* 0x00d81f0000247f89 */ /* 0x008fe800000e0000 */
[----:B------:R-:W-:Y:S04]  /*d3b0*/  @P0 LDGSTS.E.BYPASS.LTC128B.128 [R7+0x19c00], desc[UR44][R4.64], !P3 ;  /* 0x19c0000004070fae */ /* 0x000fe8000d901d6c */
[----:B------:R3:W-:Y:S01]  /*d3c0*/  @P0 LDGSTS.E.BYPASS.LTC128B.128 [R7+0x1dc00], desc[UR44][R4.64+0x80], !P2 ;  /* 0x1dc0008004070fae */ /* 0x0007e2000d101d6c */
[----:B------:R-:W-:-:S03]  /*d3d0*/  ISETP.GE.AND P0, PT, R6, 0x41, PT ;  /* 0x000000410600780c */ /* 0x000fc60003f06270 */
[----:B0-----:R-:W0:Y:S04]  /*d3e0*/  SHFL.IDX PT, R37, R0, 0x5, 0x181f ;  /* 0x00b81f0000257f89 */ /* 0x001e2800000e0000 */
[----:B---3--:R-:W3:Y:S01]  /*d3f0*/  SHFL.IDX PT, R7, R3, 0x6, 0x181f ;  /* 0x00d81f0003077f89 */ /* 0x008ee200000e0000 */
[----:B-1----:R-:W-:Y:S01]  /*d400*/  MOV R4, R14 ;  /* 0x0000000e00047202 */ /* 0x002fe20000000f00 */
[----:B--2---:R-:W-:-:S04]  /*d410*/  IMAD.MOV.U32 R5, RZ, RZ, R10 ;  /* 0x000000ffff057224 */ /* 0x004fc800078e000a */
[C---:B------:R-:W-:Y:S01]  /*d420*/  @P0 LEA R10, R19.reuse, UR47, 0x1 ;  /* 0x0000002f130a0c11 */ /* 0x040fe2000f8e08ff */
[----:B------:R-:W1:Y:S01]  /*d430*/  SHFL.IDX PT, R3, R3, 0x7, 0x181f ;  /* 0x00f81f0003037f89 */ /* 0x000e6200000e0000 */
[----:B------:R-:W-:Y:S01]  /*d440*/  @P0 IMAD.WIDE.U32 R20, R26, 0x2, R4 ;  /* 0x000000021a140825 */ /* 0x000fe200078e0004 */
[----:B----4-:R-:W-:Y:S02]  /*d450*/  MOV R5, R32 ;  /* 0x0000002000057202 */ /* 0x010fe40000000f00 */
[----:B------:R2:W4:Y:S04]  /*d460*/  SHFL.IDX PT, R14, R0, 0x7, 0x181f ;  /* 0x00f81f00000e7f89 */ /* 0x00052800000e0000 */
[----:B------:R2:W-:Y:S04]  /*d470*/  @P0 LDGSTS.E.BYPASS.LTC128B.128 [R10+0x1a400], desc[UR44][R20.64], !P3 ;  /* 0x1a400000140a0fae */ /* 0x0005e8000d901d6c */
[----:B------:R2:W-:Y:S01]  /*d480*/  @P0 LDGSTS.E.BYPASS.LTC128B.128 [R10+0x1e400], desc[UR44][R20.64+0x80], !P2 ;  /* 0x1e400080140a0fae */ /* 0x0005e2000d101d6c */
[----:B------:R-:W-:Y:S01]  /*d490*/  ISETP.GE.AND P0, PT, R6, 0x61, PT ;  /* 0x000000610600780c */ /* 0x000fe20003f06270 */
[----:B0-----:R-:W-:Y:S01]  /*d4a0*/  IMAD.MOV.U32 R4, RZ, RZ, R37 ;  /* 0x000000ffff047224 */ /* 0x001fe200078e0025 */
[----:B------:R-:W-:-:S03]  /*d4b0*/  @P1 LEA R37, R19, UR47, 0x1 ;  /* 0x0000002f13251c11 */ /* 0x000fc6000f8e08ff */
[----:B------:R-:W-:-:S04]  /*d4c0*/  @P1 IMAD.WIDE.U32 R8, R26, 0x2, R4 ;  /* 0x000000021a081825 */ /* 0x000fc800078e0004 */
[----:B------:R-:W-:Y:S01]  /*d4d0*/  IMAD.MOV.U32 R4, RZ, RZ, R36 ;  /* 0x000000ffff047224 */ /* 0x000fe200078e0024 */
[----:B------:R2:W-:Y:S01]  /*d4e0*/  @P1 LDGSTS.E.BYPASS.LTC128B.128 [R37+0x1ac00], desc[UR44][R8.64], !P3 ;  /* 0x1ac0000008251fae */ /* 0x0005e2000d901d6c */
[----:B---3--:R-:W-:Y:S02]  /*d4f0*/  IMAD.MOV.U32 R5, RZ, RZ, R7 ;  /* 0x000000ffff057224 */ /* 0x008fe400078e0007 */
[----:B------:R-:W-:Y:S01]  /*d500*/  @P0 LEA R7, R19, UR47, 0x1 ;  /* 0x0000002f13070c11 */ /* 0x000fe2000f8e08ff */
[----:B------:R2:W-:Y:S01]  /*d510*/  @P1 LDGSTS.E.BYPASS.LTC128B.128 [R37+0x1ec00], desc[UR44][R8.64+0x80], !P2 ;  /* 0x1ec0008008251fae */ /* 0x0005e2000d101d6c */
[----:B------:R-:W-:-:S05]  /*d520*/  @P0 IMAD.WIDE.U32 R4, R26, 0x2, R4 ;  /* 0x000000021a040825 */ /* 0x000fca00078e0004 */
[----:B------:R2:W-:Y:S04]  /*d530*/  @P0 LDGSTS.E.BYPASS.LTC128B.128 [R7+0x1b400], desc[UR44][R4.64], !P3 ;  /* 0x1b40000004070fae */ /* 0x0005e8000d901d6c */
[----:B-1--4-:R2:W-:Y:S02]  /*d540*/  @P0 LDGSTS.E.BYPASS.LTC128B.128 [R7+0x1f400], desc[UR44][R4.64+0x80], !P2 ;  /* 0x1f40008004070fae */ /* 0x0125e4000d101d6c */
.L_x_8979:
[----:B------:R-:W-:Y:S01]  /*d550*/  ISETP.GE.AND P0, PT, R6, 0x71, PT ;  /* 0x000000710600780c */ /* 0x000fe20003f06270 */
[----:B--2---:R-:W-:Y:S01]  /*d560*/  IMAD.MOV.U32 R5, RZ, RZ, R3 ;  /* 0x000000ffff057224 */ /* 0x004fe200078e0003 */
[----:B------:R-:W-:-:S11]  /*d570*/  MOV R4, R14 ;  /* 0x0000000e00047202 */ /* 0x000fd60000000f00 */
        /* <DEDUP_REMOVED lines=14> */
.L_x_8922:
        /* <DEDUP_REMOVED lines=30> */
.L_x_8923:
[----:B------:R-:W-:Y:S01]  /*d840*/  UISETP.NE.AND UP0, UPT, UR50, URZ, UPT ;  /* 0x0000003f3200728c */ /* 0x000fe2000bf05270 */
[----:B------:R-:W-:Y:S01]  /*d850*/  MOV R4, UR38 ;  /* 0x0000002600047c02 */ /* 0x000fe20008000f00 */
[----:B------:R-:W0:Y:S01]  /*d860*/  LDC R0, c[0x0][0x448] ;  /* 0x00011200ff007b82 */ /* 0x000e220000000800 */
[----:B------:R-:W-:Y:S01]  /*d870*/  IADD3 R3, R33, R28, RZ ;  /* 0x0000001c21037210 */ /* 0x000fe20007ffe0ff */
[----:B------:R-:W-:Y:S01]  /*d880*/  IMAD.U32 R7, RZ, RZ, UR48 ;  /* 0x00000030ff077e24 */ /* 0x000fe2000f8e00ff */
[----:B------:R-:W-:Y:S01]  /*d890*/  ULDC.64 UR4, c[0x0][0x2e0] ;  /* 0x0000b80000047ab9 */ /* 0x000fe20000000a00 */
[----:B------:R-:W-:Y:S01]  /*d8a0*/  PLOP3.LUT P0, PT, PT, PT, UP0, 0x80, 0x0 ;  /* 0x000000000000781c */ /* 0x000fe20003f0f008 */
[----:B------:R-:W-:Y:S01]  /*d8b0*/  IMAD.MOV.U32 R6, RZ, RZ, R4 ;  /* 0x000000ffff067224 */ /* 0x000fe200078e0004 */
[----:B------:R-:W-:Y:S01]  /*d8c0*/  PLOP3.LUT P1, PT, PT, PT, UP0, 0x80, 0x0 ;  /* 0x000000000000781c */ /* 0x000fe20003f2f008 */
[----:B------:R-:W-:Y:S01]  /*d8d0*/  IMAD.U32 R4, RZ, RZ, UR49 ;  /* 0x00000031ff047e24 */ /* 0x000fe2000f8e00ff */
[----:B------:R-:W-:Y:S01]  /*d8e0*/  ULDC.64 UR6, c[0x0][0x280] ;  /* 0x0000a00000067ab9 */ /* 0x000fe20000000a00 */
[----:B------:R-:W-:-:S02]  /*d8f0*/  IMAD R32, R32, UR4, RZ ;  /* 0x0000000420207c24 */ /* 0x000fc4000f8e02ff */
[----:B------:R-:W-:Y:S02]  /*d900*/  IMAD R3, R4, 0x80, R3 ;  /* 0x0000008004037824 */ /* 0x000fe400078e0203 */
[----:B------:R-:W-:Y:S01]  /*d910*/  IMAD.WIDE.U32 R6, R35, UR4, R6 ;  /* 0x0000000423067c25 */ /* 0x000fe2000f8e0006 */
[----:B------:R-:W-:Y:S02]  /*d920*/  @UP0 ULDC UR4, c[0x0][0x44c] ;  /* 0x0001130000040ab9 */ /* 0x000fe40000000800 */
[----:B------:R-:W-:Y:S01]  /*d930*/  MOV R9, R3 ;  /* 0x0000000300097202 */ /* 0x000fe20000000f00 */
[----:B------:R-:W-:Y:S01]  /*d940*/  @P0 IMAD.HI.U32 R4, R3, UR4, RZ ;  /* 0x0000000403040c27 */ /* 0x000fe2000f8e00ff */
[----:B------:R-:W-:-:S03]  /*d950*/  @UP0 ULDC UR4, c[0x0][0x450] ;  /* 0x0001140000040ab9 */ /* 0x000fc60000000800 */
[----:B------:R-:W-:Y:S01]  /*d960*/  IMAD.U32 R5, RZ, RZ, UR39 ;  /* 0x00000027ff057e24 */ /* 0x000fe2000f8e00ff */
[----:B------:R-:W-:Y:S01]  /*d970*/  @P1 SHF.R.U32.HI R9, RZ, UR4, R4 ;  /* 0x00000004ff091c19 */ /* 0x000fe20008011604 */
[----:B------:R-:W-:Y:S01]  /*d980*/  IMAD R5, R35, UR5, R32 ;  /* 0x0000000523057c24 */ /* 0x000fe2000f8e0220 */
[----:B------:R-:W-:-:S03]  /*d990*/  ULDC.64 UR4, c[0x0][0x2d0] ;  /* 0x0000b40000047ab9 */ /* 0x000fc60000000a00 */
[----:B------:R-:W-:Y:S02]  /*d9a0*/  IMAD.MOV R4, RZ, RZ, -R9 ;  /* 0x000000ffff047224 */ /* 0x000fe400078e0a09 */
[----:B------:R-:W-:Y:S02]  /*d9b0*/  IMAD.IADD R7, R7, 0x1, R5 ;  /* 0x0000000107077824 */ /* 0x000fe400078e0205 */
        /* <DEDUP_REMOVED lines=8> */
[----:B------:R-:W-:Y:S02]  /*da40*/  IADD3 R5, R5, R9, RZ ;  /* 0x0000000905057210 */ /* 0x000fe40007ffe0ff */
[C---:B------:R-:W-:Y:S02]  /*da50*/  IMAD R7, R3.reuse, UR5, R6 ;  /* 0x0000000503077c24 */ /* 0x040fe4000f8e0206 */
[----:B------:R-:W-:Y:S01]  /*da60*/  IMAD.WIDE.U32 R4, R3, UR4, R4 ;  /* 0x0000000403047c25 */ /* 0x000fe2000f8e0004 */
[----:B------:R-:W-:-:S02]  /*da70*/  ULDC UR4, c[0x0][0x2b8] ;  /* 0x0000ae0000047ab9 */ /* 0x000fc40000000800 */
[----:B------:R-:W-:Y:S01]  /*da80*/  ISETP.GE.AND P0, PT, R26, UR4, PT ;  /* 0x000000041a007c0c */ /* 0x000fe2000bf06270 */
[----:B------:R-:W-:Y:S01]  /*da90*/  IMAD.IADD R7, R5, 0x1, R7 ;  /* 0x0000000105077824 */ /* 0x000fe200078e0207 */
[C---:B------:R-:W-:Y:S02]  /*daa0*/  LEA R6, P2, R4.reuse, UR6, 0x1 ;  /* 0x0000000604067c11 */ /* 0x040fe4000f8408ff */
[----:B------:R-:W-:Y:S01]  /*dab0*/  ISETP.GE.AND P1, PT, R25, UR4, PT ;  /* 0x0000000419007c0c */ /* 0x000fe2000bf26270 */
[----:B------:R-:W-:Y:S01]  /*dac0*/  UMOV UR4, 0xffffffff ;  /* 0xffffffff00047882 */ /* 0x000fe20000000000 */
[----:B------:R-:W-:Y:S02]  /*dad0*/  LEA.HI.X R7, R4, UR7, R7, 0x1, P2 ;  /* 0x0000000704077c11 */ /* 0x000fe400090f0c07 */
[----:B------:R-:W-:Y:S09]  /*dae0*/  BRA.DIV UR4, `(.L_x_8924) ;  /* 0x0000002e04787947 */ /* 0x000ff2000b800000 */
[----:B------:R-:W-:Y:S01]  /*daf0*/  SHFL.IDX PT, R5, R7, RZ, 0x181f ;  /* 0x00181fff07057589 */ /* 0x000fe200000e0000 */
[----:B------:R-:W-:Y:S01]  /*db00*/  IMAD.U32 R3, RZ, RZ, UR49 ;  /* 0x00000031ff037e24 */ /* 0x000fe2000f8e00ff */
[----:B------:R-:W-:Y:S02]  /*db10*/  ULDC UR4, c[0x0][0x288] ;  /* 0x0000a20000047ab9 */ /* 0x000fe40000000800 */
[----:B------:R-:W0:Y:S01]  /*db20*/  SHFL.IDX PT, R4, R6, RZ, 0x181f ;  /* 0x00181fff06047589 */ /* 0x000e2200000e0000 */
[----:B------:R-:W-:Y:S01]  /*db30*/  IMAD R0, R0, UR4, RZ ;  /* 0x0000000400007c24 */ /* 0x000fe2000f8e02ff */
[----:B------:R-:W-:Y:S02]  /*db40*/  LEA R3, R3, R28, 0x7 ;  /* 0x0000001c03037211 */ /* 0x000fe400078e38ff */
[----:B------:R-:W-:Y:S02]  /*db50*/  SHFL.IDX PT, R8, R7, 0x1, 0x181f ;  /* 0x00381f0007087f89 */ /* 0x000fe400000e0000 */
[C---:B------:R-:W-:Y:S01]  /*db60*/  ISETP.GE.AND P2, PT, R3.reuse, R0, PT ;  /* 0x000000000300720c */ /* 0x040fe20003f46270 */
[C---:B------:R-:W-:Y:S01]  /*db70*/  VIADD R9, R3.reuse, 0x10 ;  /* 0x0000001003097836 */ /* 0x040fe20000000000 */
[----:B------:R-:W1:Y:S01]  /*db80*/  SHFL.IDX PT, R14, R6, 0x1, 0x181f ;  /* 0x00381f00060e7f89 */ /* 0x000e6200000e0000 */
[----:B------:R-:W-:-:S03]  /*db90*/  VIADD R11, R3, 0x20 ;  /* 0x00000020030b7836 */ /* 0x000fc60000000000 */
[----:B------:R-:W-:Y:S07]  /*dba0*/  SHFL.IDX PT, R10, R7, 0x3, 0x181f ;  /* 0x00781f00070a7f89 */ /* 0x000fee00000e0000 */
[----:B------:R-:W-:Y:S01]  /*dbb0*/  @!P2 LEA R21, R19, UR47, 0x1 ;  /* 0x0000002f1315ac11 */ /* 0x000fe2000f8e08ff */
[----:B0-----:R-:W-:-:S05]  /*dbc0*/  @!P2 IMAD.WIDE.U32 R4, R26, 0x2, R4 ;  /* 0x000000021a04a825 */ /* 0x001fca00078e0004 */
[----:B------:R-:W-:Y:S04]  /*dbd0*/  @!P2 LDGSTS.E.BYPASS.LTC128B.128 [R21+0x10400], desc[UR44][R4.64], !P0 ;  /* 0x104000000415afae */ /* 0x000fe8000c101d6c */
[----:B------:R1:W-:Y:S01]  /*dbe0*/  @!P2 LDGSTS.E.BYPASS.LTC128B.128 [R21+0x14400], desc[UR44][R4.64+0x80], !P1 ;  /* 0x144000800415afae */ /* 0x0003e2000c901d6c */
[----:B------:R-:W-:Y:S01]  /*dbf0*/  ISETP.GE.AND P2, PT, R9, R0, PT ;  /* 0x000000000900720c */ /* 0x000fe20003f46270 */
[----:B-1----:R-:W-:Y:S01]  /*dc00*/  IMAD.MOV.U32 R4, RZ, RZ, R14 ;  /* 0x000000ffff047224 */ /* 0x002fe200078e000e */
[----:B------:R-:W-:Y:S01]  /*dc10*/  MOV R5, R8 ;  /* 0x0000000800057202 */ /* 0x000fe20000000f00 */
[----:B------:R-:W-:Y:S10]  /*dc20*/  SHFL.IDX PT, R14, R6, 0x3, 0x181f ;  /* 0x00781f00060e7f89 */ /* 0x000ff400000e0000 */
[----:B------:R-:W-:Y:S01]  /*dc30*/  @!P2 LEA R35, R19, UR47, 0x1 ;  /* 0x0000002f1323ac11 */ /* 0x000fe2000f8e08ff */
[----:B------:R-:W-:-:S02]  /*dc40*/  @!P2 IMAD.WIDE.U32 R8, R26, 0x2, R4 ;  /* 0x000000021a08a825 */ /* 0x000fc400078e0004 */
        /* <DEDUP_REMOVED lines=11> */
[----:B------:R-:W-:Y:S02]  /*dd00*/  ISETP.GE.AND P2, PT, R9, R0, PT ;  /* 0x000000000900720c */ /* 0x000fe40003f46270 */
[----:B0-----:R-:W-:Y:S01]  /*dd10*/  MOV R4, R14 ;  /* 0x0000000e00047202 */ /* 0x001fe20000000f00 */
        /* <DEDUP_REMOVED lines=9> */
[C---:B------:R-:W-:Y:S01]  /*ddb0*/  IADD3 R11, R3.reuse, 0x60, RZ ;  /* 0x00000060030b7810 */ /* 0x040fe20007ffe0ff */
        /* <DEDUP_REMOVED lines=22> */
.L_x_8996:
[----:B------:R-:W-:Y:S01]  /*df20*/  VIADD R3, R3, 0x70 ;  /* 0x0000007003037836 */ /* 0x000fe20000000000 */
[----:B------:R-:W-:Y:S01]  /*df30*/  BSSY B0, `(.L_x_8925) ;  /* 0x000000e000007945 */ /* 0x000fe20003800000 */
[----:B-12---:R-:W-:Y:S01]  /*df40*/  MOV R4, R14 ;  /* 0x0000000e00047202 */ /* 0x006fe20000000f00 */
[----:B------:R-:W-:Y:S02]  /*df50*/  IMAD.MOV.U32 R5, RZ, RZ, R10 ;  /* 0x000000ffff057224 */ /* 0x000fe400078e000a */
        /* <DEDUP_REMOVED lines=11> */
.L_x_8926:
[----:B------:R-:W-:Y:S05]  /*e010*/  BSYNC B0 ;  /* 0x0000000000007941 */ /* 0x000fea0003800000 */
.L_x_8925:
        /* <DEDUP_REMOVED lines=9> */
.L_x_8997:
[----:B------:R-:W-:Y:S01]  /*e0b0*/  MOV R8, 0x1 ;  /* 0x0000000100087802 */ /* 0x000fe20000000f00 */
[----:B------:R-:W-:Y:S01]  /*e0c0*/  IMAD.MOV.U32 R10, RZ, RZ, RZ ;  /* 0x000000ffff0a7224 */ /* 0x000fe200078e00ff */
[----:B------:R-:W-:Y:S06]  /*e0d0*/  @!P1 BRA `(.L_x_8928) ;  /* 0x00000010002c9947 */ /* 0x000fec0003800000 */
[----:B------:R-:W-:Y:S01]  /*e0e0*/  UIADD3 UR4, UR43, 0x1, URZ ;  /* 0x000000012b047890 */ /* 0x000fe2000fffe03f */
[----:B0-----:R-:W-:Y:S01]  /*e0f0*/  LOP3.LUT R0, RZ, UR42, RZ, 0x33, !PT ;  /* 0x0000002aff007c12 */ /* 0x001fe2000f8e33ff */
[----:B------:R-:W-:Y:S01]  /*e100*/  ULOP3.LUT UR5, URZ, UR46, URZ, 0x33, !UPT ;  /* 0x0000002e3f057292 */ /* 0x000fe2000f8e333f */
[----:B------:R-:W-:Y:S01]  /*e110*/  IADD3 R31, R33, R31, R28 ;  /* 0x0000001f211f7210 */ /* 0x000fe20007ffe01c */
[----:B------:R-:W-:Y:S01]  /*e120*/  UIMAD UR4, UR4, UR37, URZ ;  /* 0x00000025040472a4 */ /* 0x000fe2000f8e023f */
[----:B------:R-:W-:Y:S01]  /*e130*/  BSSY B0, `(.L_x_8928) ;  /* 0x0000105000007945 */ /* 0x000fe20003800000 */
[----:B------:R-:W-:Y:S01]  /*e140*/  MOV R9, 0x1 ;  /* 0x0000000100097802 */ /* 0x000fe20000000f00 */
[----:B------:R-:W-:Y:S02]  /*e150*/  IMAD.MOV.U32 R20, RZ, RZ, RZ ;  /* 0x000000ffff147224 */ /* 0x000fe400078e00ff */
[----:B------:R-:W-:Y:S01]  /*e160*/  VIADD R31, R31, 0xfffffe80 ;  /* 0xfffffe801f1f7836 */ /* 0x000fe20000000000 */
[----:B------:R-:W-:Y:S01]  /*e170*/  LOP3.LUT R3, RZ, UR4, RZ, 0x33, !PT ;  /* 0x00000004ff037c12 */ /* 0x000fe2000f8e33ff */
[----:B------:R-:W-:-:S02]  /*e180*/  ULDC UR4, c[0x0][0x2f4] ;  /* 0x0000bd0000047ab9 */ /* 0x000fc40000000800 */
[----:B------:R-:W-:Y:S02]  /*e190*/  ISETP.GE.AND P2, PT, R26, UR4, PT ;  /* 0x000000041a007c0c */ /* 0x000fe4000bf46270 */
[----:B------:R-:W-:Y:S02]  /*e1a0*/  VIMNMX3 R0, R0, UR5, R3, !PT ;  /* 0x0000000500007c0f */ /* 0x000fe4000f800103 */
[----:B------:R-:W-:Y:S02]  /*e1b0*/  IADD3 R3, -R28, UR41, RZ ;  /* 0x000000291c037c10 */ /* 0x000fe4000fffe1ff */
[----:B------:R-:W-:Y:S01]  /*e1c0*/  ISETP.GE.AND P1, PT, R25, UR4, PT ;  /* 0x0000000419007c0c */ /* 0x000fe2000bf26270 */
[C---:B------:R-:W-:Y:S01]  /*e1d0*/  IMAD R21, R0.reuse, -0x80, R31 ;  /* 0xffffff8000157824 */ /* 0x040fe200078e021f */
[C---:B------:R-:W-:Y:S01]  /*e1e0*/  IADD3 R22, -R0.reuse, -0x2, RZ ;  /* 0xfffffffe00167810 */ /* 0x040fe20007ffe1ff */
[----:B------:R-:W-:-:S05]  /*e1f0*/  IMAD R3, R0, 0x80, R3 ;  /* 0x0000008000037824 */ /* 0x000fca00078e0203 */
[----:B------:R-:W-:-:S07]  /*e200*/  IADD3 R31, R3, 0x100, RZ ;  /* 0x00000100031f7810 */ /* 0x000fce0007ffe0ff */
.L_x_8941:
        /* <DEDUP_REMOVED lines=12> */
[----:B------:R-:W-:-:S04]  /*e2d0*/  ULDC.64 UR4, c[0x0][0x418] ;  /* 0x0001060000047ab9 */ /* 0x000fc80000000a00 */
[----:B------:R-:W-:Y:S02]  /*e2e0*/  IADD3 R3, R3, R7, RZ ;  /* 0x0000000703037210 */ /* 0x000fe40007ffe0ff */
        /* <DEDUP_REMOVED lines=12> */
.L_x_8929:
[----:B------:R-:W-:Y:S01]  /*e3b0*/  LEA R34, R10, UR47, 0x3 ;  /* 0x0000002f0a227c11 */ /* 0x000fe2000f8e18ff */
[----:B------:R-:W-:Y:S01]  /*e3c0*/  BSSY B1, `(.L_x_8930) ;  /* 0x0000004000017945 */ /* 0x000fe20003800000 */
[----:B------:R-:W-:-:S04]  /*e3d0*/  SHF.L.U32 R3, R8, 0x1f, RZ ;  /* 0x0000001f08037819 */ /* 0x000fc800000006ff */
[----:B------:R-:W0:Y:S02]  /*e3e0*/  SYNCS.PHASECHK.TRANS64.TRYWAIT P0, [R34+URZ+0x28840], R3 ;  /* 0x02884003220075a7 */ /* 0x000e24000800017f */
[----:B0-----:R-:W-:Y:S05]  /*e3f0*/  @!P0 BRA `(.L_x_8931) ;  /* 0x0000002c00c88947 */ /* 0x001fea0003800000 */
.L_x_8998:
[----:B------:R-:W-:Y:S05]  /*e400*/  BSYNC B1 ;  /* 0x0000000000017941 */ /* 0x000fea0003800000 */
.L_x_8930:
        /* <DEDUP_REMOVED lines=26> */
[----:B------:R-:W-:Y:S02]  /*e5b0*/  LEA.HI.X R5, R4, UR7, R5, 0x1, P0 ;  /* 0x0000000704057c11 */ /* 0x000fe400080f0c05 */
[----:B------:R-:W-:Y:S01]  /*e5c0*/  LEA R4, R10, R19, 0xe ;  /* 0x000000130a047211 */ /* 0x000fe200078e70ff */
        /* <DEDUP_REMOVED lines=15> */
[----:B0-----:R-:W-:-:S03]  /*e6c0*/  IADD3.X R13, RZ, R0, RZ, P0, !PT ;  /* 0x00000000ff0d7210 */ /* 0x001fc600007fe4ff */
        /* <DEDUP_REMOVED lines=31> */
.L_x_9016:
[----:B------:R-:W-:-:S04]  /*e8c0*/  IADD3 R6, P0, R6, R3, RZ ;  /* 0x0000000306067210 */ /* 0x000fc80007f1e0ff */
[----:B------:R-:W-:Y:S02]  /*e8d0*/  IADD3.X R7, RZ, R5, RZ, P0, !PT ;  /* 0x00000005ff077210 */ /* 0x000fe400007fe4ff */
[----:B------:R-:W-:-:S03]  /*e8e0*/  PLOP3.LUT P0, PT, PT, PT, PT, 0x80, 0x0 ;  /* 0x000000000000781c */ /* 0x000fc60003f0f070 */
[----:B------:R-:W-:Y:S01]  /*e8f0*/  @!PT LDS RZ, [RZ] ;  /* 0x00000000fffff984 */ /* 0x000fe20000000800 */
[----:B------:R-:W-:Y:S01]  /*e900*/  @!PT LDS RZ, [RZ] ;  /* 0x00000000fffff984 */ /* 0x000fe20000000800 */
[----:B------:R-:W-:Y:S01]  /*e910*/  @!PT LDS RZ, [RZ] ;  /* 0x00000000fffff984 */ /* 0x000fe20000000800 */
[----:B------:R1:W-:Y:S04]  /*e920*/  LDGSTS.E.BYPASS.LTC128B.128 [R4+0x1bc00], desc[UR44][R6.64], !P4 ;  /* 0x1bc0000006047fae */ /* 0x0003e8000e101d6c */
[----:B------:R1:W-:Y:S01]  /*e930*/  LDGSTS.E.BYPASS.LTC128B.128 [R4+0x1fc00], desc[UR44][R6.64+0x80], !P3 ;  /* 0x1fc0008006047fae */ /* 0x0003e2000d901d6c */
[----:B------:R-:W-:-:S05]  /*e940*/  NOP ;  /* 0x0000000000007918 */ /* 0x000fca0000000000 */
.L_x_8933:
        /* <DEDUP_REMOVED lines=10> */
.L_x_8934:
[----:B------:R2:W-:Y:S01]  /*e9f0*/  SYNCS.ARRIVE.TRANS64.A1T0 RZ, [R34+URZ+0x28830], RZ ;  /* 0x028830ff22ff79a7 */ /* 0x0005e2000810003f */
[----:B------:R-:W-:Y:S05]  /*ea00*/  @!P4 BRA `(.L_x_8935) ;  /* 0x000000000004c947 */ /* 0x000fea0003800000 */
[----:B------:R-:W-:Y:S01]  /*ea10*/  BPT.TRAP 0x1 ;  /* 0x000000040000795c */ /* 0x000fe20000300000 */
.L_x_8935:
[----:B------:R-:W-:Y:S01]  /*ea20*/  SHF.L.U32 R5, R9, 0x1f, RZ ;  /* 0x0000001f09057819 */ /* 0x000fe200000006ff */
[----:B------:R-:W-:Y:S01]  /*ea30*/  BSSY B1, `(.L_x_8936) ;  /* 0x0000004000017945 */ /* 0x000fe20003800000 */
[----:B------:R-:W-:-:S04]  /*ea40*/  LEA R0, R20, UR47, 0x3 ;  /* 0x0000002f14007c11 */ /* 0x000fc8000f8e18ff */
[----:B------:R-:W3:Y:S02]  /*ea50*/  SYNCS.PHASECHK.TRANS64.TRYWAIT P0, [R0+URZ+0x28860], R5 ;  /* 0x02886005000075a7 */ /* 0x000ee4000800017f */
[----:B---3--:R-:W-:Y:S05]  /*ea60*/  @!P0 BRA `(.L_x_8937) ;  /* 0x00000030009c8947 */ /* 0x008fea0003800000 */
.L_x_9017:
[----:B------:R-:W-:Y:S05]  /*ea70*/  BSYNC B1 ;  /* 0x0000000000017941 */ /* 0x000fea0003800000 */
.L_x_8936:
        /* <DEDUP_REMOVED lines=15> */
[----:B------:R-:W1:Y:S01]  /*eb70*/  SHFL.IDX PT, R14, R16, 0x2, 0x181f ;  /* 0x00581f00100e7f89 */ /* 0x000e6200000e0000 */
[----:B------:R-:W-:Y:S02]  /*eb80*/  IADD3.X R13, RZ, R6, RZ, P0, !PT ;  /* 0x00000006ff0d7210 */ /* 0x000fe400007fe4ff */
        /* <DEDUP_REMOVED lines=22> */
[----:B------:R-:W3:Y:S01]  /*ecf0*/  SHFL.IDX PT, R14, R16, 0x5, 0x181f ;  /* 0x00b81f00100e7f89 */ /* 0x000ee200000e0000 */
[----:B0-----:R-:W-:Y:S02]  /*ed00*/  IADD3.X R5, RZ, R6, RZ, P0, !PT ;  /* 0x00000006ff057210 */ /* 0x001fe400007fe4ff */
        /* <DEDUP_REMOVED lines=17> */
[----:B------:R3:W0:-:S12]  /*ee20*/  SHFL.IDX PT, R6, R2, 0x7, 0x181f ;  /* 0x00f81f0002067f89 */ /* 0x00061800000e0000 */
[----:B------:R3:W-:Y:S01]  /*ee30*/  LDGSTS.E.BYPASS.LTC128B.128 [R7+0x3400], desc[UR44][R4.64], !P0 ;  /* 0x0340000004077fae */ /* 0x0007e2000c101d6c */
[----:B------:R-:W-:-:S13]  /*ee40*/  ISETP.LT.OR P0, PT, R31, 0x61, P1 ;  /* 0x000000611f00780c */ /* 0x000fda0000f01670 */
[----:B01----:R3:W-:Y:S02]  /*ee50*/  LDGSTS.E.BYPASS.LTC128B.128 [R7+0x7400], desc[UR44][R4.64+0x80], !P0 ;  /* 0x0740008004077fae */ /* 0x0037e4000c101d6c */
.L_x_9035:
[----:B---3--:R-:W-:Y:S01]  /*ee60*/  IADD3 R2, P0, R14, R3, RZ ;  /* 0x000000030e027210 */ /* 0x008fe20007f1e0ff */
[----:B------:R-:W-:Y:S02]  /*ee70*/  ULDC.64 UR4, c[0x0][0x328] ;  /* 0x0000ca0000047ab9 */ /* 0x000fe40000000a00 */
[----:B------:R-:W-:Y:S01]  /*ee80*/  IMAD R36, R36, UR4, RZ ;  /* 0x0000000424247c24 */ /* 0x000fe2000f8e02ff */
[----:B------:R-:W-:Y:S01]  /*ee90*/  IADD3.X R3, RZ, R6, RZ, P0, !PT ;  /* 0x00000006ff037210 */ /* 0x000fe200007fe4ff */
[----:B0-----:R-:W-:Y:S01]  /*eea0*/  IMAD.WIDE.U32 R4, R35, UR4, RZ ;  /* 0x0000000423047c25 */ /* 0x001fe2000f8e00ff */
[----:B------:R-:W-:-:S03]  /*eeb0*/  ISETP.LT.OR P0, PT, R31, 0x71, P2 ;  /* 0x000000711f00780c */ /* 0x000fc60001701670 */
[----:B------:R-:W-:Y:S01]  /*eec0*/  IMAD R9, R35, UR5, R36 ;  /* 0x0000000523097c24 */ /* 0x000fe2000f8e0224 */
[----:B------:R-:W-:Y:S02]  /*eed0*/  ULDC.64 UR4, c[0x0][0x338] ;  /* 0x0000ce0000047ab9 */ /* 0x000fe40000000a00 */
[----:B------:R-:W-:Y:S02]  /*eee0*/  IMAD R33, R33, UR4, RZ ;  /* 0x0000000421217c24 */ /* 0x000fe4000f8e02ff */
[----:B------:R-:W-:Y:S02]  /*eef0*/  IMAD.IADD R5, R5, 0x1, R9 ;  /* 0x0000000105057824 */ /* 0x000fe400078e0209 */
[C---:B------:R-:W-:Y:S02]  /*ef00*/  IMAD R33, R32.reuse, UR5, R33 ;  /* 0x0000000520217c24 */ /* 0x040fe4000f8e0221 */
[----:B------:R-:W-:Y:S01]  /*ef10*/  IMAD.WIDE.U32 R4, R32, UR4, R4 ;  /* 0x0000000420047c25 */ /* 0x000fe2000f8e0004 */
[----:B------:R-:W-:Y:S01]  /*ef20*/  @!PT LDS RZ, [RZ] ;  /* 0x00000000fffff984 */ /* 0x000fe20000000800 */
[----:B------:R-:W-:Y:S01]  /*ef30*/  @!PT LDS RZ, [RZ] ;  /* 0x00000000fffff984 */ /* 0x000fe20000000800 */
[----:B------:R-:W-:Y:S01]  /*ef40*/  @!PT LDS RZ, [RZ] ;  /* 0x00000000fffff984 */ /* 0x000fe20000000800 */
[----:B------:R0:W-:Y:S01]  /*ef50*/  LDGSTS.E.BYPASS.LTC128B.128 [R7+0x3c00], desc[UR44][R2.64], !P0 ;  /* 0x03c0000002077fae */ /* 0x0001e2000c101d6c */
[----:B------:R-:W-:-:S02]  /*ef60*/  ISETP.LT.OR P0, PT, R31, 0x71, P1 ;  /* 0x000000711f00780c */ /* 0x000fc40000f01670 */
[----:B------:R-:W-:-:S11]  /*ef70*/  IMAD.IADD R33, R5, 0x1, R33 ;  /* 0x0000000105217824 */ /* 0x000fd600078e0221 */
[----:B------:R0:W-:Y:S01]  /*ef80*/  LDGSTS.E.BYPASS.LTC128B.128 [R7+0x7c00], desc[UR44][R2.64+0x80], !P0 ;  /* 0x07c0008002077fae */ /* 0x0001e2000c101d6c */
[----:B------:R-:W-:Y:S01]  /*ef90*/  PLOP3.LUT P0, PT, PT, PT, PT, 0x80, 0x0 ;  /* 0x000000000000781c */ /* 0x000fe20003f0f070 */
[----:B------:R-:W-:-:S12]  /*efa0*/  NOP ;  /* 0x0000000000007918 */ /* 0x000fd80000000000 */
.L_x_8939:
        /* <DEDUP_REMOVED lines=10> */
.L_x_8940:
[----:B------:R-:W-:Y:S01]  /*f050*/  R2UR UR4, R24 ;  /* 0x00000000180472ca */ /* 0x000fe200000e0000 */
[----:B------:R-:W-:Y:S01]  /*f060*/  ULDC.64 UR6, c[0x0][0x330] ;  /* 0x0000cc0000067ab9 */ /* 0x000fe20000000a00 */
[----:B------:R-:W-:Y:S01]  /*f070*/  IMAD.MOV.U32 R5, RZ, RZ, R33 ;  /* 0x000000ffff057224 */ /* 0x000fe200078e0021 */
[----:B0-----:R-:W-:Y:S01]  /*f080*/  MOV R3, UR6 ;  /* 0x0000000600037c02 */ /* 0x001fe20008000f00 */
[----:B------:R0:W-:Y:S01]  /*f090*/  SYNCS.ARRIVE.TRANS64.A1T0 RZ, [R0+URZ+0x28850], RZ ;  /* 0x028850ff00ff79a7 */ /* 0x0001e2000810003f */
[----:B------:R-:W-:Y:S01]  /*f0a0*/  IADD3 R22, R22, -0x1, RZ ;  /* 0xffffffff16167810 */ /* 0x000fe20007ffe0ff */
        /* <DEDUP_REMOVED lines=14> */
.L_x_8928:
[----:B------:R-:W-:-:S13]  /*f190*/  ISETP.NE.AND P0, PT, R18, 0x3, PT ;  /* 0x000000031200780c */ /* 0x000fda0003f05270 */
[----:B------:R-:W-:Y:S05]  /*f1a0*/  @!P0 BRA `(.L_x_8942) ;  /* 0x0000000000048947 */ /* 0x000fea0003800000 */
[----:B------:R-:W-:Y:S01]  /*f1b0*/  BPT.TRAP 0x1 ;  /* 0x000000040000795c */ /* 0x000fe20000300000 */
.L_x_8942:
[----:B0-----:R-:W-:Y:S01]  /*f1c0*/  LEA R0, R10, UR47, 0x3 ;  /* 0x0000002f0a007c11 */ /* 0x001fe2000f8e18ff */
[----:B------:R-:W-:Y:S01]  /*f1d0*/  IMAD.MOV.U32 R3, RZ, RZ, -0x80 ;  /* 0xffffff80ff037424 */ /* 0x000fe200078e00ff */
[----:B------:R-:W-:Y:S01]  /*f1e0*/  SHF.L.U32 R5, R8, 0x1f, RZ ;  /* 0x0000001f08057819 */ /* 0x000fe200000006ff */
[----:B------:R-:W-:Y:S01]  /*f1f0*/  BSSY B0, `(.L_x_8943) ;  /* 0x0000006000007945 */ /* 0x000fe20003800000 */
[----:B------:R-:W-:Y:S01]  /*f200*/  LEA R6, R10, R19, 0xe ;  /* 0x000000130a067211 */ /* 0x000fe200078e70ff */
[----:B------:R-:W-:Y:S01]  /*f210*/  IMAD R3, R22, R3, UR41 ;  /* 0x0000002916037e24 */ /* 0x000fe2000f8e0203 */
[----:B------:R-:W0:Y:S03]  /*f220*/  SYNCS.PHASECHK.TRANS64.TRYWAIT P0, [R0+URZ+0x28860], R5 ;  /* 0x02886005000075a7 */ /* 0x000e26000800017f */
[----:B------:R-:W-:Y:S01]  /*f230*/  IMAD.IADD R28, R3, 0x1, -R28 ;  /* 0x00000001031c7824 */ /* 0x000fe200078e0a1c */
[----:B0-----:R-:W-:Y:S06]  /*f240*/  @!P0 BRA `(.L_x_8944) ;  /* 0x00000034006c8947 */ /* 0x001fec0003800000 */
.L_x_9036:
[----:B------:R-:W-:Y:S05]  /*f250*/  BSYNC B0 ;  /* 0x0000000000007941 */ /* 0x000fea0003800000 */
.L_x_8943:
        /* <DEDUP_REMOVED lines=16> */
[----:B0-----:R-:W-:-:S03]  /*f360*/  MOV R7, R5 ;  /* 0x0000000500077202 */ /* 0x001fc60000000f00 */
        /* <DEDUP_REMOVED lines=17> */
[----:B-1----:R-:W-:Y:S01]  /*f480*/  IMAD.MOV.U32 R13, RZ, RZ, R9 ;  /* 0x000000ffff0d7224 */ /* 0x002fe200078e0009 */
[----:B------:R-:W-:Y:S02]  /*f490*/  MOV R9, RZ ;  /* 0x000000ff00097202 */ /* 0x000fe40000000f00 */
        /* <DEDUP_REMOVED lines=9> */
[C---:B------:R-:W-:Y:S02]  /*f530*/  ISETP.LT.OR P4, PT, R28.reuse, 0x41, P1 ;  /* 0x000000411c00780c */ /* 0x040fe40000f81670 */
[----:B-----5:R-:W-:Y:S01]  /*f540*/  MOV R7, R19 ;  /* 0x0000001300077202 */ /* 0x020fe20000000f00 */
        /* <DEDUP_REMOVED lines=21> */
.L_x_9054:
        /* <DEDUP_REMOVED lines=12> */
.L_x_8946:
        /* <DEDUP_REMOVED lines=10> */
.L_x_8947:
[----:B------:R1:W-:Y:S02]  /*f800*/  SYNCS.ARRIVE.TRANS64.A1T0 RZ, [R0+URZ+0x28850], RZ ;  /* 0x028850ff00ff79a7 */ /* 0x0003e4000810003f */
[----:B-1----:R-:W-:-:S04]  /*f810*/  IADD3 R0, R10, 0x1, RZ ;  /* 0x000000010a007810 */ /* 0x002fc80007ffe0ff */
[----:B------:R-:W-:-:S04]  /*f820*/  ISETP.NE.AND P0, PT, R0, 0x2, PT ;  /* 0x000000020000780c */ /* 0x000fc80003f05270 */
[----:B0-----:R-:W-:Y:S02]  /*f830*/  SEL R3, RZ, 0x1, P0 ;  /* 0x00000001ff037807 */ /* 0x001fe40000000000 */
[----:B------:R-:W-:Y:S02]  /*f840*/  SEL R0, R0, RZ, P0 ;  /* 0x000000ff00007207 */ /* 0x000fe40000000000 */
[----:B------:R-:W-:-:S07]  /*f850*/  LOP3.LUT R8, R8, R3, RZ, 0x3c, !PT ;  /* 0x0000000308087212 */ /* 0x000fce00078e3cff */
.L_x_8913:
[----:B------:R-:W0:Y:S01]  /*f860*/  S2R R3, SR_CgaCtaId ;  /* 0x0000000000037919 */ /* 0x000e220000008800 */
[----:B------:R-:W-:Y:S02]  /*f870*/  MOV R2, 0x400 ;  /* 0x0000040000027802 */ /* 0x000fe40000000f00 */
[----:B------:R-:W-:Y:S02]  /*f880*/  SHF.L.U32 R9, R9, 0x1f, RZ ;  /* 0x0000001f09097819 */ /* 0x000fe400000006ff */
[----:B0-----:R-:W-:-:S04]  /*f890*/  LEA R7, R3, R2, 0x18 ;  /* 0x0000000203077211 */ /* 0x001fc800078ec0ff */
[----:B------:R-:W0:Y:S02]  /*f8a0*/  SYNCS.PHASECHK.TRANS64.TRYWAIT P0, [R7+URZ+0x28820], R9 ;  /* 0x02882009070075a7 */ /* 0x000e24000800017f */
[----:B0-----:R-:W-:Y:S05]  /*f8b0*/  @!P0 BRA `(.L_x_8948) ;  /* 0x00000038007c8947 */ /* 0x001fea0003800000 */
.L_x_9055:
[----:B------:R-:W-:-:S03]  /*f8c0*/  UMOV UR4, 0xffffffff ;  /* 0xffffffff00047882 */ /* 0x000fc60000000000 */
[----:B------:R-:W-:Y:S05]  /*f8d0*/  BRA.DIV UR4, `(.L_x_8949) ;  /* 0x0000003a04887947 */ /* 0x000fea000b800000 */
[----:B------:R1:W3:Y:S02]  /*f8e0*/  SHFL.IDX PT, R14, R17, RZ, 0x1f ;  /* 0x00001fff110e7589 */ /* 0x0002e400000e0000 */
.L_x_9058:
[----:B---3--:R-:W-:-:S13]  /*f8f0*/  ISETP.NE.AND P0, PT, R14, RZ, PT ;  /* 0x000000ff0e00720c */ /* 0x008fda0003f05270 */
[----:B------:R-:W-:Y:S05]  /*f900*/  @P0 BRA `(.L_x_8869) ;  /* 0x0000000000880947 */ /* 0x000fea0003800000 */
[----:B------:R-:W-:-:S03]  /*f910*/  UMOV UR4, 0xffffffff ;  /* 0xffffffff00047882 */ /* 0x000fc60000000000 */
[----:B------:R-:W-:Y:S05]  /*f920*/  BRA.DIV UR4, `(.L_x_8950) ;  /* 0x0000003a049c7947 */ /* 0x000fea000b800000 */
[----:B------:R-:W-:-:S13]  /*f930*/  ELECT P6, URZ, PT ;  /* 0x00000000003f782f */ /* 0x000fda00038c0000 */
.L_x_9061:
[----:B------:R-:W-:Y:S05]  /*f940*/  @!P6 BRA `(.L_x_8869) ;  /* 0x000000000078e947 */ /* 0x000fea0003800000 */
[----:B------:R-:W-:-:S06]  /*f950*/  ULOP3.LUT UR4, UR36, 0x2, URZ, 0xfc, !UPT ;  /* 0x0000000224047892 */ /* 0x000fcc000f8efc3f */
[----:B------:R-:W-:-:S05]  /*f960*/  IMAD.U32 R2, RZ, RZ, UR4 ;  /* 0x00000004ff027e24 */ /* 0x000fca000f8e00ff */
[----:B------:R-:W-:-:S13]  /*f970*/  ISETP.NE.AND P0, PT, R2, 0x3, PT ;  /* 0x000000030200780c */ /* 0x000fda0003f05270 */
[----:B------:R-:W-:Y:S05]  /*f980*/  @!P0 BRA `(.L_x_8951) ;  /* 0x0000000000048947 */ /* 0x000fea0003800000 */
[----:B------:R-:W-:Y:S01]  /*f990*/  BPT.TRAP 0x1 ;  /* 0x000000040000795c */ /* 0x000fe20000300000 */
.L_x_8951:
[----:B------:R-:W-:Y:S01]  /*f9a0*/  IMAD R5, R0, 0x8, R7 ;  /* 0x0000000800057824 */ /* 0x000fe200078e0207 */
[----:B------:R-:W-:Y:S02]  /*f9b0*/  SHF.L.U32 R2, R8, 0x1f, RZ ;  /* 0x0000001f08027819 */ /* 0x000fe400000006ff */
[----:B------:R-:W-:Y:S02]  /*f9c0*/  IADD3 R0, R0, 0x1, RZ ;  /* 0x0000000100007810 */ /* 0x000fe40007ffe0ff */
[----:B------:R-:W3:Y:S02]  /*f9d0*/  SYNCS.PHASECHK.TRANS64.TRYWAIT P1, [R5+URZ+0x28840], R2 ;  /* 0x02884002050075a7 */ /* 0x000ee4000802017f */
[----:B------:R-:W-:-:S04]  /*f9e0*/  ISETP.NE.AND P2, PT, R0, 0x2, PT ;  /* 0x000000020000780c */ /* 0x000fc80003f45270 */
[----:B------:R-:W-:Y:S01]  /*f9f0*/  SEL R3, RZ, 0x1, P2 ;  /* 0x00000001ff037807 */ /* 0x000fe20001000000 */
[----:B---3--:R-:W-:Y:S08]  /*fa00*/  @!P1 BRA `(.L_x_8952) ;  /* 0x0000003800849947 */ /* 0x008ff00003800000 */
.L_x_9062:
[----:B------:R-:W-:Y:S02]  /*fa10*/  SEL R0, R0, RZ, P2 ;  /* 0x000000ff00007207 */ /* 0x000fe40001000000 */
[----:B------:R-:W-:Y:S01]  /*fa20*/  LOP3.LUT R3, R8, R3, RZ, 0x3c, !PT ;  /* 0x0000000308037212 */ /* 0x000fe200078e3cff */
[----:B------:R-:W-:Y:S06]  /*fa30*/  @!P0 BRA `(.L_x_8953) ;  /* 0x0000000000048947 */ /* 0x000fec0003800000 */
[----:B------:R-:W-:Y:S01]  /*fa40*/  BPT.TRAP 0x1 ;  /* 0x000000040000795c */ /* 0x000fe20000300000 */
.L_x_8953:
[----:B0-----:R-:W-:Y:S01]  /*fa50*/  IMAD R7, R0, 0x8, R7 ;  /* 0x0000000800077824 */ /* 0x001fe200078e0207 */
[----:B------:R-:W-:-:S04]  /*fa60*/  SHF.L.U32 R0, R3, 0x1f, RZ ;  /* 0x0000001f03007819 */ /* 0x000fc800000006ff */
[----:B------:R-:W0:Y:S02]  /*fa70*/  SYNCS.PHASECHK.TRANS64.TRYWAIT P1, [R7+URZ+0x28840], R0 ;  /* 0x02884000070075a7 */ /* 0x000e24000802017f */
[----:B0-----:R-:W-:Y:S05]  /*fa80*/  @!P1 BRA `(.L_x_8954) ;  /* 0x0000003800789947 */ /* 0x001fea0003800000 */
.L_x_9063:
[----:B------:R-:W-:Y:S05]  /*fa90*/  @!P0 BRA `(.L_x_8955) ;  /* 0x0000000000048947 */ /* 0x000fea0003800000 */
[----:B------:R-:W-:Y:S01]  /*faa0*/  BPT.TRAP 0x1 ;  /* 0x000000040000795c */ /* 0x000fe20000300000 */
.L_x_8955:
[----:B------:R-:W4:Y:S02]  /*fab0*/  SYNCS.PHASECHK.TRANS64.TRYWAIT P1, [R5+URZ+0x28860], R2 ;  /* 0x02886002050075a7 */ /* 0x000f24000802017f */
[----:B----4-:R-:W-:Y:S05]  /*fac0*/  @!P1 BRA `(.L_x_8956) ;  /* 0x00000038007c9947 */ /* 0x010fea0003800000 */
.L_x_9064:
[----:B------:R-:W-:Y:S05]  /*fad0*/  @!P0 BRA `(.L_x_8957) ;  /* 0x0000000000048947 */ /* 0x000fea0003800000 */
[----:B------:R-:W-:Y:S01]  /*fae0*/  BPT.TRAP 0x1 ;  /* 0x000000040000795c */ /* 0x000fe20000300000 */
.L_x_8957:
[----:B------:R0:W0:Y:S02]  /*faf0*/  SYNCS.PHASECHK.TRANS64.TRYWAIT P0, [R7+URZ+0x28860], R0 ;  /* 0x02886000070075a7 */ /* 0x000024000800017f */
[----:B0-----:R-:W-:Y:S05]  /*fb00*/  @!P0 NANOSLEEP.SYNCS 0x989680 ;  /* 0x009896800000895d */ /* 0x001fea0003900000 */
[----:B------:R-:W0:Y:S02]  /*fb10*/  @!P0 SYNCS.PHASECHK.TRANS64 P0, [R7+URZ+0x28860], R0 ;  /* 0x02886000070085a7 */ /* 0x000e24000800007f */
[----:B0-----:R-:W-:Y:S05]  /*fb20*/  @!P0 BRA `(.L_x_8957) ;  /* 0xfffffffc00f08947 */ /* 0x001fea000383ffff */
.L_x_8869:
[----:B------:R-:W-:Y:S05]  /*fb30*/  BSYNC B6 ;  /* 0x0000000000067941 */ /* 0x000fea0003800000 */
.L_x_8866:
[----:B------:R-:W-:Y:S05]  /*fb40*/  EXIT ;  /* 0x000000000000794d */ /* 0x000fea0003800000 */
.L_x_8873:
[----:B0-----:R-:W-:-:S04]  /*fb50*/  IMAD.U32 R3, RZ, RZ, UR41 ;  /* 0x00000029ff037e24 */ /* 0x001fc8000f8e00ff */
[----:B------:R0:W1:Y:S03]  /*fb60*/  SYNCS.PHASECHK.TRANS64.TRYWAIT P0, [R3+URZ+0x28800], R0 ;  /* 0x02880000030075a7 */ /* 0x000066000800017f */
[----:B-1----:R-:W-:Y:S05]  /*fb70*/  @!P0 NANOSLEEP.SYNCS 0x989680 ;  /* 0x009896800000895d */ /* 0x002fea0003900000 */
[----:B------:R-:W1:Y:S02]  /*fb80*/  @!P0 SYNCS.PHASECHK.TRANS64 P0, [R3+URZ+0x28800], R0 ;  /* 0x02880000030085a7 */ /* 0x000e64000800007f */
[----:B-1----:R-:W-:Y:S05]  /*fb90*/  @!P0 BRA `(.L_x_8873) ;  /* 0xfffffffc00ec8947 */ /* 0x002fea000383ffff */
[----:B------:R-:W-:Y:S05]  /*fba0*/  BRA `(.L_x_8958) ;  /* 0xffffff1400f07947 */ /* 0x000fea000383ffff */
.L_x_8877:
[----:B-1----:R-:W-:-:S04]  /*fbb0*/  MOV R3, UR41 ;  /* 0x0000002900037c02 */ /* 0x002fc80008000f00 */
[----:B------:R1:W2:Y:S03]  /*fbc0*/  SYNCS.PHASECHK.TRANS64.TRYWAIT P1, [R3+URZ+0x28830], R0 ;  /* 0x02883000030075a7 */ /* 0x0002a6000802017f */
[----:B--2---:R-:W-:Y:S05]  /*fbd0*/  @!P1 NANOSLEEP.SYNCS 0x989680 ;  /* 0x009896800000995d */ /* 0x004fea0003900000 */
[----:B------:R-:W2:Y:S02]  /*fbe0*/  @!P1 SYNCS.PHASECHK.TRANS64 P1, [R3+URZ+0x28830], R0 ;  /* 0x02883000030095a7 */ /* 0x000ea4000802007f */
[----:B--2---:R-:W-:Y:S05]  /*fbf0*/  @!P1 BRA `(.L_x_8877) ;  /* 0xfffffffc00ec9947 */ /* 0x004fea000383ffff */
[----:B------:R-:W-:Y:S05]  /*fc00*/  BRA `(.L_x_8876) ;  /* 0xffffff18000c7947 */ /* 0x000fea000383ffff */
.L_x_8883:
[----:B-1----:R-:W-:-:S04]  /*fc10*/  IMAD.U32 R11, RZ, RZ, UR4 ;  /* 0x00000004ff0b7e24 */ /* 0x002fc8000f8e00ff */
[----:B------:R1:W2:Y:S03]  /*fc20*/  SYNCS.PHASECHK.TRANS64.TRYWAIT P1, [R11+URZ+0x28830], R10 ;  /* 0x0288300a0b0075a7 */ /* 0x0002a6000802017f */
[----:B--2---:R-:W-:Y:S05]  /*fc30*/  @!P1 NANOSLEEP.SYNCS 0x989680 ;  /* 0x009896800000995d */ /* 0x004fea0003900000 */
[----:B------:R-:W2:Y:S02]  /*fc40*/  @!P1 SYNCS.PHASECHK.TRANS64 P1, [R11+URZ+0x28830], R10 ;  /* 0x0288300a0b0095a7 */ /* 0x000ea4000802007f */
[----:B--2---:R-:W-:Y:S05]  /*fc50*/  @!P1 BRA `(.L_x_8883) ;  /* 0xfffffffc00ec9947 */ /* 0x004fea000383ffff */
[----:B------:R-:W-:Y:S05]  /*fc60*/  BRA `(.L_x_8880) ;  /* 0xffffff4400b87947 */ /* 0x000fea000383ffff */
.L_x_8887:
[----:B-1----:R-:W-:-:S04]  /*fc70*/  IMAD.U32 R11, RZ, RZ, UR4 ;  /* 0x00000004ff0b7e24 */ /* 0x002fc8000f8e00ff */
[----:B------:R1:W2:Y:S03]  /*fc80*/  SYNCS.PHASECHK.TRANS64.TRYWAIT P1, [R11+URZ+0x28850], R10 ;  /* 0x0288500a0b0075a7 */ /* 0x0002a6000802017f */
[----:B--2---:R-:W-:Y:S05]  /*fc90*/  @!P1 NANOSLEEP.SYNCS 0x989680 ;  /* 0x009896800000995d */ /* 0x004fea0003900000 */
[----:B------:R-:W2:Y:S02]  /*fca0*/  @!P1 SYNCS.PHASECHK.TRANS64 P1, [R11+URZ+0x28850], R10 ;  /* 0x0288500a0b0095a7 */ /* 0x000ea4000802007f */
[----:B--2---:R-:W-:Y:S05]  /*fcb0*/  @!P1 BRA `(.L_x_8887) ;  /* 0xfffffffc00ec9947 */ /* 0x004fea000383ffff */
[----:B------:R-:W-:Y:S05]  /*fcc0*/  BRA `(.L_x_8884) ;  /* 0xffffff48008c7947 */ /* 0x000fea000383ffff */
.L_x_8895:
[----:B-1----:R-:W-:-:S04]  /*fcd0*/  MOV R10, UR4 ;  /* 0x00000004000a7c02 */ /* 0x002fc80008000f00 */
[----:B------:R1:W2:Y:S03]  /*fce0*/  SYNCS.PHASECHK.TRANS64.TRYWAIT P1, [R10+URZ+0x28830], R9 ;  /* 0x028830090a0075a7 */ /* 0x0002a6000802017f */
[----:B--2---:R-:W-:Y:S05]  /*fcf0*/  @!P1 NANOSLEEP.SYNCS 0x989680 ;  /* 0x009896800000995d */ /* 0x004fea0003900000 */
[----:B------:R-:W2:Y:S02]  /*fd00*/  @!P1 SYNCS.PHASECHK.TRANS64 P1, [R10+URZ+0x28830], R9 ;  /* 0x028830090a0095a7 */ /* 0x000ea4000802007f */
[----:B--2---:R-:W-:Y:S05]  /*fd10*/  @!P1 BRA `(.L_x_8895) ;  /* 0xfffffffc00ec9947 */ /* 0x004fea000383ffff */
[----:B------:R-:W-:Y:S05]  /*fd20*/  BRA `(.L_x_8892) ;  /* 0xffffff78001c7947 */ /* 0x000fea000383ffff */
.L_x_8899:
[----:B-1----:R-:W-:-:S04]  /*fd30*/  IMAD.U32 R10, RZ, RZ, UR4 ;  /* 0x00000004ff0a7e24 */ /* 0x002fc8000f8e00ff */
[----:B------:R1:W2:Y:S03]  /*fd40*/  SYNCS.PHASECHK.TRANS64.TRYWAIT P1, [R10+URZ+0x28850], R9 ;  /* 0x028850090a0075a7 */ /* 0x0002a6000802017f */
[----:B--2---:R-:W-:Y:S05]  /*fd50*/  @!P1 NANOSLEEP.SYNCS 0x989680 ;  /* 0x009896800000995d */ /* 0x004fea0003900000 */
[----:B------:R-:W2:Y:S02]  /*fd60*/  @!P1 SYNCS.PHASECHK.TRANS64 P1, [R10+URZ+0x28850], R9 ;  /* 0x028850090a0095a7 */ /* 0x000ea4000802007f */
[----:B--2---:R-:W-:Y:S05]  /*fd70*/  @!P1 BRA `(.L_x_8899) ;  /* 0xfffffffc00ec9947 */ /* 0x004fea000383ffff */
[----:B------:R-:W-:Y:S05]  /*fd80*/  BRA `(.L_x_8896) ;  /* 0xffffff7800e07947 */ /* 0x000fea000383ffff */
.L_x_8906:
[----:B-1----:R-:W-:-:S04]  /*fd90*/  IMAD.U32 R5, RZ, RZ, UR5 ;  /* 0x00000005ff057e24 */ /* 0x002fc8000f8e00ff */
[----:B------:R1:W2:Y:S03]  /*fda0*/  SYNCS.PHASECHK.TRANS64.TRYWAIT P1, [R5+URZ+0x28850], R2 ;  /* 0x02885002050075a7 */ /* 0x0002a6000802017f */
[----:B--2---:R-:W-:Y:S05]  /*fdb0*/  @!P1 NANOSLEEP.SYNCS 0x989680 ;  /* 0x009896800000995d */ /* 0x004fea0003900000 */
[----:B------:R-:W2:Y:S02]  /*fdc0*/  @!P1 SYNCS.PHASECHK.TRANS64 P1, [R5+URZ+0x28850], R2 ;  /* 0x02885002050095a7 */ /* 0x000ea4000802007f */
[----:B--2---:R-:W-:Y:S05]  /*fdd0*/  @!P1 BRA `(.L_x_8906) ;  /* 0xfffffffc00ec9947 */ /* 0x004fea000383ffff */
[----:B------:R-:W-:Y:S05]  /*fde0*/  BRA `(.L_x_8905) ;  /* 0xffffff9c00cc7947 */ /* 0x000fea000383ffff */
.L_x_8918:
[----:B------:R-:W-:Y:S01]  /*fdf0*/  MOV R13, R17 ;  /* 0x00000011000d7202 */ /* 0x000fe20000000f00 */
[----:B------:R-:W-:Y:S01]  /*fe00*/  IMAD.MOV.U32 R12, RZ, RZ, RZ ;  /* 0x000000ffff0c7224 */ /* 0x000fe200078e00ff */
[----:B------:R-:W-:Y:S01]  /*fe10*/  MOV R15, 0xffffffff ;  /* 0xffffffff000f7802 */ /* 0x000fe20000000f00 */
[----:B------:R-:W-:-:S07]  /*fe20*/  IMAD.MOV.U32 R11, RZ, RZ, 0x1f ;  /* 0x0000001fff0b7424 */ /* 0x000fce00078e00ff */
[----:B-----5:R-:W-:Y:S05]  /*fe30*/  WARPSYNC.COLLECTIVE R15, `(.L_x_8959) ;  /* 0x000000000f087348 */ /* 0x020fea0003c00000 */
[----:B------:R0:W1:Y:S02]  /*fe40*/  SHFL.IDX P6, R14, R13, R12, R11 ;  /* 0x0000000c0d0e7389 */ /* 0x00006400000c000b */
[----:B01---5:R-:W-:Y:S01]  /*fe50*/  ENDCOLLECTIVE ;  /* 0x000000000000791b */ /* 0x023fe20003800000 */
.L_x_8959:
[----:B------:R-:W-:Y:S05]  /*fe60*/  BRA `(.L_x_8960) ;  /* 0xffffffcc00a87947 */ /* 0x000fea000383ffff */
.L_x_8920:
[----:B0-----:R-:W-:-:S04]  /*fe70*/  IMAD.U32 R10, RZ, RZ, UR47 ;  /* 0x0000002fff0a7e24 */ /* 0x001fc8000f8e00ff */
[----:B------:R0:W1:Y:S03]  /*fe80*/  SYNCS.PHASECHK.TRANS64.TRYWAIT P0, [R10+URZ+0x28840], R9 ;  /* 0x028840090a0075a7 */ /* 0x000066000800017f */
[----:B-1----:R-:W-:Y:S05]  /*fe90*/  @!P0 NANOSLEEP.SYNCS 0x989680 ;  /* 0x009896800000895d */ /* 0x002fea0003900000 */
[----:B------:R-:W1:Y:S02]  /*fea0*/  @!P0 SYNCS.PHASECHK.TRANS64 P0, [R10+URZ+0x28840], R9 ;  /* 0x028840090a0085a7 */ /* 0x000e64000800007f */
[----:B-1----:R-:W-:Y:S05]  /*feb0*/  @!P0 BRA `(.L_x_8920) ;  /* 0xfffffffc00ec8947 */ /* 0x002fea000383ffff */
[----:B------:R-:W-:Y:S05]  /*fec0*/  BRA `(.L_x_8961) ;  /* 0xffffffd000247947 */ /* 0x000fea000383ffff */
.L_x_8921:
        /* <DEDUP_REMOVED lines=8> */
.L_x_8963:
[----:B------:R-:W-:Y:S05]  /*ff50*/  BSYNC B0 ;  /* 0x0000000000007941 */ /* 0x000fea0003800000 */
.L_x_8962:
        /* <DEDUP_REMOVED lines=9> */
.L_x_8964:
[----:B------:R-:W-:Y:S01]  /*fff0*/  MOV R13, R3 ;  /* 0x00000003000d7202 */ /* 0x000fe20000000f00 */
[----:B------:R-:W-:Y:S02]  /*10000*/  IMAD.MOV.U32 R12, RZ, RZ, 0x1 ;  /* 0x00000001ff0c7424 */ /* 0x000fe400078e00ff */
[----:B------:R-:W-:-:S07]  /*10010*/  IMAD.MOV.U32 R4, RZ, RZ, R14 ;  /* 0x000000ffff047224 */ /* 0x000fce00078e000e */
[----:B------:R-:W-:Y:S05]  /*10020*/  WARPSYNC.COLLECTIVE R15, `(.L_x_8965) ;  /* 0x000000000f087348 */ /* 0x000fea0003c00000 */
[----:B------:R0:W1:Y:S02]  /*10030*/  SHFL.IDX P6, R14, R13, R12, R11 ;  /* 0x0000000c0d0e7389 */ /* 0x00006400000c000b */
[----:B01----:R-:W-:Y:S01]  /*10040*/  ENDCOLLECTIVE ;  /* 0x000000000000791b */ /* 0x003fe20003800000 */
.L_x_8965:
[----:B------:R-:W-:-:S05]  /*10050*/  @P0 IMAD.WIDE.U32 R4, R26, 0x2, R4 ;  /* 0x000000021a040825 */ /* 0x000fca00078e0004 */
[----:B------:R-:W-:Y:S01]  /*10060*/  @!PT LDS RZ, [RZ] ;  /* 0x00000000fffff984 */ /* 0x000fe20000000800 */
[----:B------:R-:W-:Y:S01]  /*10070*/  @!PT LDS RZ, [RZ] ;  /* 0x00000000fffff984 */ /* 0x000fe20000000800 */
[----:B------:R-:W-:Y:S01]  /*10080*/  @!PT LDS RZ, [RZ] ;  /* 0x00000000fffff984 */ /* 0x000fe20000000800 */
[----:B------:R0:W-:Y:S04]  /*10090*/  @P0 LDGSTS.E.BYPASS.LTC128B.128 [R9+0x18400], desc[UR44][R4.64], !P3 ;  /* 0x1840000004090fae */ /* 0x0001e8000d901d6c */
[----:B------:R0:W-:Y:S01]  /*100a0*/  @P0 LDGSTS.E.BYPASS.LTC128B.128 [R9+0x1c400], desc[UR44][R4.64+0x80], !P2 ;  /* 0x1c40008004090fae */ /* 0x0001e2000d101d6c */
[----:B------:R-:W-:Y:S02]  /*100b0*/  ISETP.GE.AND P0, PT, R6, 0x11, PT ;  /* 0x000000110600780c */ /* 0x000fe40003f06270 */
[----:B------:R-:W-:Y:S01]  /*100c0*/  MOV R13, R0 ;  /* 0x00000000000d7202 */ /* 0x000fe20000000f00 */
[----:B------:R-:W-:-:S10]  /*100d0*/  IMAD.MOV.U32 R8, RZ, RZ, R14 ;  /* 0x000000ffff087224 */ /* 0x000fd400078e000e */
[----:B0-----:R-:W-:-:S07]  /*100e0*/  @P0 LEA R36, R19, UR47, 0x1 ;  /* 0x0000002f13240c11 */ /* 0x001fce000f8e08ff */
[----:B------:R-:W-:Y:S05]  /*100f0*/  WARPSYNC.COLLECTIVE R15, `(.L_x_8966) ;  /* 0x000000000f087348 */ /* 0x000fea0003c00000 */
[----:B------:R0:W1:Y:S02]  /*10100*/  SHFL.IDX P6, R14, R13, R12, R11 ;  /* 0x0000000c0d0e7389 */ /* 0x00006400000c000b */
[----:B01----:R-:W-:Y:S01]  /*10110*/  ENDCOLLECTIVE ;  /* 0x000000000000791b */ /* 0x003fe20003800000 */
.L_x_8966:
[----:B------:R-:W-:Y:S01]  /*10120*/  IMAD.MOV.U32 R5, RZ, RZ, R8 ;  /* 0x000000ffff057224 */ /* 0x000fe200078e0008 */
[----:B------:R-:W-:Y:S01]  /*10130*/  MOV R13, R3 ;  /* 0x00000003000d7202 */ /* 0x000fe20000000f00 */
[----:B------:R-:W-:Y:S02]  /*10140*/  IMAD.MOV.U32 R12, RZ, RZ, 0x2 ;  /* 0x00000002ff0c7424 */ /* 0x000fe400078e00ff */
[----:B------:R-:W-:-:S07]  /*10150*/  IMAD.MOV.U32 R4, RZ, RZ, R14 ;  /* 0x000000ffff047224 */ /* 0x000fce00078e000e */
[----:B------:R-:W-:Y:S05]  /*10160*/  WARPSYNC.COLLECTIVE R15, `(.L_x_8967) ;  /* 0x000000000f087348 */ /* 0x000fea0003c00000 */
[----:B------:R0:W1:Y:S02]  /*10170*/  SHFL.IDX P6, R14, R13, R12, R11 ;  /* 0x0000000c0d0e7389 */ /* 0x00006400000c000b */
[----:B01----:R-:W-:Y:S01]  /*10180*/  ENDCOLLECTIVE ;  /* 0x000000000000791b */ /* 0x003fe20003800000 */
.L_x_8967:
        /* <DEDUP_REMOVED lines=9> */
[----:B0-----:R-:W-:Y:S05]  /*10220*/  WARPSYNC.COLLECTIVE R15, `(.L_x_8968) ;  /* 0x000000000f087348 */ /* 0x001fea0003c00000 */
[----:B------:R1:W2:Y:S02]  /*10230*/  SHFL.IDX P6, R14, R13, R12, R11 ;  /* 0x0000000c0d0e7389 */ /* 0x0002a400000c000b */
[----:B012---:R-:W-:Y:S01]  /*10240*/  ENDCOLLECTIVE ;  /* 0x000000000000791b */ /* 0x007fe20003800000 */
.L_x_8968:
[----:B------:R-:W-:Y:S01]  /*10250*/  MOV R5, R10 ;  /* 0x0000000a00057202 */ /* 0x000fe20000000f00 */
[----:B------:R-:W-:Y:S02]  /*10260*/  IMAD.MOV.U32 R13, RZ, RZ, R3 ;  /* 0x000000ffff0d7224 */ /* 0x000fe400078e0003 */
[----:B------:R-:W-:Y:S02]  /*10270*/  IMAD.MOV.U32 R12, RZ, RZ, 0x3 ;  /* 0x00000003ff0c7424 */ /* 0x000fe400078e00ff */
[----:B------:R-:W-:-:S07]  /*10280*/  IMAD.MOV.U32 R37, RZ, RZ, R14 ;  /* 0x000000ffff257224 */ /* 0x000fce00078e000e */
[----:B------:R-:W-:Y:S05]  /*10290*/  WARPSYNC.COLLECTIVE R15, `(.L_x_8969) ;  /* 0x000000000f087348 */ /* 0x000fea0003c00000 */
[----:B------:R0:W1:Y:S02]  /*102a0*/  SHFL.IDX P6, R14, R13, R12, R11 ;  /* 0x0000000c0d0e7389 */ /* 0x00006400000c000b */
[----:B01----:R-:W-:Y:S01]  /*102b0*/  ENDCOLLECTIVE ;  /* 0x000000000000791b */ /* 0x003fe20003800000 */
.L_x_8969:
[----:B------:R-:W-:Y:S01]  /*102c0*/  IMAD.MOV.U32 R4, RZ, RZ, R37 ;  /* 0x000000ffff047224 */ /* 0x000fe200078e0025 */
        /* <DEDUP_REMOVED lines=13> */
.L_x_8970:
[----:B------:R-:W-:Y:S01]  /*103a0*/  IMAD.MOV.U32 R5, RZ, RZ, R7 ;  /* 0x000000ffff057224 */ /* 0x000fe200078e0007 */
[----:B------:R-:W-:Y:S01]  /*103b0*/  @P0 LEA R7, R19, UR47, 0x1 ;  /* 0x0000002f13070c11 */ /* 0x000fe2000f8e08ff */
[----:B------:R-:W-:Y:S01]  /*103c0*/  IMAD.MOV.U32 R13, RZ, RZ, R3 ;  /* 0x000000ffff0d7224 */ /* 0x000fe200078e0003 */
[----:B------:R-:W-:Y:S01]  /*103d0*/  MOV R12, 0x4 ;  /* 0x00000004000c7802 */ /* 0x000fe20000000f00 */
[----:B------:R-:W-:-:S07]  /*103e0*/  IMAD.MOV.U32 R32, RZ, RZ, R14 ;  /* 0x000000ffff207224 */ /* 0x000fce00078e000e */
[----:B------:R-:W-:Y:S05]  /*103f0*/  WARPSYNC.COLLECTIVE R15, `(.L_x_8971) ;  /* 0x000000000f087348 */ /* 0x000fea0003c00000 */
[----:B------:R0:W1:Y:S02]  /*10400*/  SHFL.IDX P6, R14, R13, R12, R11 ;  /* 0x0000000c0d0e7389 */ /* 0x00006400000c000b */
[----:B01----:R-:W-:Y:S01]  /*10410*/  ENDCOLLECTIVE ;  /* 0x000000000000791b */ /* 0x003fe20003800000 */
.L_x_8971:
[----:B------:R-:W-:-:S05]  /*10420*/  MOV R4, R32 ;  /* 0x0000002000047202 */ /* 0x000fca0000000f00 */
        /* <DEDUP_REMOVED lines=12> */
.L_x_8972:
[----:B------:R-:W-:Y:S01]  /*104f0*/  IMAD.MOV.U32 R5, RZ, RZ, R10 ;  /* 0x000000ffff057224 */ /* 0x000fe200078e000a */
[----:B------:R-:W-:Y:S01]  /*10500*/  @P0 LEA R10, R19, UR47, 0x1 ;  /* 0x0000002f130a0c11 */ /* 0x000fe2000f8e08ff */
[----:B------:R-:W-:Y:S01]  /*10510*/  IMAD.MOV.U32 R13, RZ, RZ, R3 ;  /* 0x000000ffff0d7224 */ /* 0x000fe200078e0003 */
[----:B------:R-:W-:Y:S02]  /*10520*/  MOV R12, 0x5 ;  /* 0x00000005000c7802 */ /* 0x000fe40000000f00 */
[----:B------:R-:W-:-:S07]  /*10530*/  MOV R4, R14 ;  /* 0x0000000e00047202 */ /* 0x000fce0000000f00 */
[----:B------:R-:W-:Y:S05]  /*10540*/  WARPSYNC.COLLECTIVE R15, `(.L_x_8973) ;  /* 0x000000000f087348 */ /* 0x000fea0003c00000 */
[----:B------:R0:W1:Y:S02]  /*10550*/  SHFL.IDX P6, R14, R13, R12, R11 ;  /* 0x0000000c0d0e7389 */ /* 0x00006400000c000b */
[----:B01----:R-:W-:Y:S01]  /*10560*/  ENDCOLLECTIVE ;  /* 0x000000000000791b */ /* 0x003fe20003800000 */
.L_x_8973:
        /* <DEDUP_REMOVED lines=12> */
.L_x_8974:
[----:B------:R-:W-:Y:S01]  /*10630*/  IMAD.MOV.U32 R5, RZ, RZ, R32 ;  /* 0x000000ffff057224 */ /* 0x000fe200078e0020 */
[----:B------:R-:W-:Y:S01]  /*10640*/  MOV R13, R3 ;  /* 0x00000003000d7202 */ /* 0x000fe20000000f00 */
[----:B------:R-:W-:Y:S01]  /*10650*/  IMAD.MOV.U32 R12, RZ, RZ, 0x6 ;  /* 0x00000006ff0c7424 */ /* 0x000fe200078e00ff */
[----:B------:R-:W-:-:S07]  /*10660*/  MOV R37, R14 ;  /* 0x0000000e00257202 */ /* 0x000fce0000000f00 */
[----:B------:R-:W-:Y:S05]  /*10670*/  WARPSYNC.COLLECTIVE R15, `(.L_x_8975) ;  /* 0x000000000f087348 */ /* 0x000fea0003c00000 */
[----:B------:R0:W1:Y:S02]  /*10680*/  SHFL.IDX P6, R14, R13, R12, R11 ;  /* 0x0000000c0d0e7389 */ /* 0x00006400000c000b */
[----:B01----:R-:W-:Y:S01]  /*10690*/  ENDCOLLECTIVE ;  /* 0x000000000000791b */ /* 0x003fe20003800000 */
.L_x_8975:
[----:B------:R-:W-:Y:S01]  /*106a0*/  IMAD.MOV.U32 R4, RZ, RZ, R37 ;  /* 0x000000ffff047224 */ /* 0x000fe200078e0025 */
[----:B------:R-:W-:-:S03]  /*106b0*/  @P0 LEA R37, R19, UR47, 0x1 ;  /* 0x0000002f13250c11 */ /* 0x000fc6000f8e08ff */
        /* <DEDUP_REMOVED lines=12> */
.L_x_8976:
        /* <DEDUP_REMOVED lines=8> */
.L_x_8977:
        /* <DEDUP_REMOVED lines=12> */
.L_x_8978:
[----:B------:R-:W-:Y:S05]  /*108c0*/  BRA `(.L_x_8979) ;  /* 0xffffffcc00207947 */ /* 0x000fea000383ffff */
.L_x_8924:
        /* <DEDUP_REMOVED lines=9> */
.L_x_8980:
[----:B------:R-:W-:Y:S02]  /*10960*/  VIADD R9, R3, 0x10 ;  /* 0x0000001003097836 */ /* 0x000fe40000000000 */
[----:B------:R-:W-:Y:S01]  /*10970*/  IMAD.MOV.U32 R13, RZ, RZ, R6 ;  /* 0x000000ffff0d7224 */ /* 0x000fe200078e0006 */
[----:B------:R-:W-:-:S07]  /*10980*/  MOV R5, R14 ;  /* 0x0000000e00057202 */ /* 0x000fce0000000f00 */
[----:B------:R-:W-:Y:S05]  /*10990*/  WARPSYNC.COLLECTIVE R15, `(.L_x_8981) ;  /* 0x000000000f087348 */ /* 0x000fea0003c00000 */
[----:B------:R0:W1:Y:S02]  /*109a0*/  SHFL.IDX P6, R14, R13, R12, R11 ;  /* 0x0000000c0d0e7389 */ /* 0x00006400000c000b */
[----:B01----:R-:W-:Y:S01]  /*109b0*/  ENDCOLLECTIVE ;  /* 0x000000000000791b */ /* 0x003fe20003800000 */
.L_x_8981:
[----:B------:R-:W-:Y:S02]  /*109c0*/  ULDC UR4, c[0x0][0x288] ;  /* 0x0000a20000047ab9 */ /* 0x000fe40000000800 */
[----:B------:R-:W-:-:S05]  /*109d0*/  IMAD R0, R0, UR4, RZ ;  /* 0x0000000400007c24 */ /* 0x000fca000f8e02ff */
[----:B------:R-:W-:Y:S02]  /*109e0*/  ISETP.GE.AND P2, PT, R3, R0, PT ;  /* 0x000000000300720c */ /* 0x000fe40003f46270 */
[----:B------:R-:W-:Y:S01]  /*109f0*/  MOV R13, R7 ;  /* 0x00000007000d7202 */ /* 0x000fe20000000f00 */
[----:B------:R-:W-:-:S10]  /*10a00*/  IMAD.MOV.U32 R12, RZ, RZ, 0x1 ;  /* 0x00000001ff0c7424 */ /* 0x000fd400078e00ff */
[----:B------:R-:W-:Y:S01]  /*10a10*/  @!P2 LEA R21, R19, UR47, 0x1 ;  /* 0x0000002f1315ac11 */ /* 0x000fe2000f8e08ff */
[----:B------:R-:W-:-:S07]  /*10a20*/  IMAD.MOV.U32 R4, RZ, RZ, R14 ;  /* 0x000000ffff047224 */ /* 0x000fce00078e000e */
[----:B------:R-:W-:Y:S05]  /*10a30*/  WARPSYNC.COLLECTIVE R15, `(.L_x_8982) ;  /* 0x000000000f087348 */ /* 0x000fea0003c00000 */
[----:B------:R0:W1:Y:S02]  /*10a40*/  SHFL.IDX P6, R14, R13, R12, R11 ;  /* 0x0000000c0d0e7389 */ /* 0x00006400000c000b */
[----:B01----:R-:W-:Y:S01]  /*10a50*/  ENDCOLLECTIVE ;  /* 0x000000000000791b */ /* 0x003fe20003800000 */
.L_x_8982:
        /* <DEDUP_REMOVED lines=13> */
.L_x_8983:
[----:B------:R-:W-:Y:S02]  /*10b30*/  IMAD.MOV.U32 R5, RZ, RZ, R8 ;  /* 0x000000ffff057224 */ /* 0x000fe400078e0008 */
[----:B------:R-:W-:Y:S02]  /*10b40*/  IMAD.MOV.U32 R13, RZ, RZ, R7 ;  /* 0x000000ffff0d7224 */ /* 0x000fe400078e0007 */
[----:B------:R-:W-:Y:S02]  /*10b50*/  IMAD.MOV.U32 R12, RZ, RZ, 0x2 ;  /* 0x00000002ff0c7424 */ /* 0x000fe400078e00ff */
[----:B------:R-:W-:-:S07]  /*10b60*/  IMAD.MOV.U32 R4, RZ, RZ, R14 ;  /* 0x000000ffff047224 */ /* 0x000fce00078e000e */
[----:B------:R-:W-:Y:S05]  /*10b70*/  WARPSYNC.COLLECTIVE R15, `(.L_x_8984) ;  /* 0x000000000f087348 */ /* 0x000fea0003c00000 */
[----:B------:R0:W1:Y:S02]  /*10b80*/  SHFL.IDX P6, R14, R13, R12, R11 ;  /* 0x0000000c0d0e7389 */ /* 0x00006400000c000b */
[----:B01----:R-:W-:Y:S01]  /*10b90*/  ENDCOLLECTIVE ;  /* 0x000000000000791b */ /* 0x003fe20003800000 */
.L_x_8984:
[----:B------:R-:W-:Y:S01]  /*10ba0*/  @!P2 IMAD.WIDE.U32 R8, R26, 0x2, R4 ;  /* 0x000000021a08a825 */ /* 0x000fe200078e0004 */
[----:B------:R-:W-:-:S04]  /*10bb0*/  IADD3 R5, R3, 0x20, RZ ;  /* 0x0000002003057810 */ /* 0x000fc80007ffe0ff */
[----:B------:R-:W-:Y:S01]  /*10bc0*/  @!PT LDS RZ, [RZ] ;  /* 0x00000000fffff984 */ /* 0x000fe20000000800 */
[----:B------:R-:W-:Y:S01]  /*10bd0*/  @!PT LDS RZ, [RZ] ;  /* 0x00000000fffff984 */ /* 0x000fe20000000800 */
[----:B------:R-:W-:Y:S01]  /*10be0*/  @!PT LDS RZ, [RZ] ;  /* 0x00000000fffff984 */ /* 0x000fe20000000800 */
[----:B------:R-:W-:Y:S04]  /*10bf0*/  @!P2 LDGSTS.E.BYPASS.LTC128B.128 [R35+0x10c00], desc[UR44][R8.64], !P0 ;  /* 0x10c000000823afae */ /* 0x000fe8000c101d6c */
[----:B------:R0:W-:Y:S01]  /*10c00*/  @!P2 LDGSTS.E.BYPASS.LTC128B.128 [R35+0x14c00], desc[UR44][R8.64+0x80], !P1 ;  /* 0x14c000800823afae */ /* 0x0001e2000c901d6c */
[----:B------:R-:W-:Y:S01]  /*10c10*/  ISETP.GE.AND P2, PT, R5, R0, PT ;  /* 0x000000000500720c */ /* 0x000fe20003f46270 */
[----:B------:R-:W-:Y:S01]  /*10c20*/  IMAD.MOV.U32 R13, RZ, RZ, R6 ;  /* 0x000000ffff0d7224 */ /* 0x000fe200078e0006 */
[----:B0-----:R-:W-:Y:S02]  /*10c30*/  IADD3 R9, R3, 0x30, RZ ;  /* 0x0000003003097810 */ /* 0x001fe40007ffe0ff */
[----:B------:R-:W-:-:S09]  /*10c40*/  MOV R5, R14 ;  /* 0x0000000e00057202 */ /* 0x000fd20000000f00 */
[----:B------:R-:W-:Y:S05]  /*10c50*/  WARPSYNC.COLLECTIVE R15, `(.L_x_8985) ;  /* 0x000000000f087348 */ /* 0x000fea0003c00000 */
[----:B------:R0:W1:Y:S02]  /*10c60*/  SHFL.IDX P6, R14, R13, R12, R11 ;  /* 0x0000000c0d0e7389 */ /* 0x00006400000c000b */
[----:B01----:R-:W-:Y:S01]  /*10c70*/  ENDCOLLECTIVE ;  /* 0x000000000000791b */ /* 0x003fe20003800000 */
.L_x_8985:
[----:B------:R-:W-:Y:S01]  /*10c80*/  @!P2 LEA R21, R19, UR47, 0x1 ;  /* 0x0000002f1315ac11 */ /* 0x000fe2000f8e08ff */
[----:B------:R-:W-:Y:S02]  /*10c90*/  IMAD.MOV.U32 R13, RZ, RZ, R7 ;  /* 0x000000ffff0d7224 */ /* 0x000fe400078e0007 */
[----:B------:R-:W-:Y:S02]  /*10ca0*/  IMAD.MOV.U32 R12, RZ, RZ, 0x3 ;  /* 0x00000003ff0c7424 */ /* 0x000fe400078e00ff */
[----:B------:R-:W-:-:S07]  /*10cb0*/  IMAD.MOV.U32 R4, RZ, RZ, R14 ;  /* 0x000000ffff047224 */ /* 0x000fce00078e000e */
[----:B------:R-:W-:Y:S05]  /*10cc0*/  WARPSYNC.COLLECTIVE R15, `(.L_x_8986) ;  /* 0x000000000f087348 */ /* 0x000fea0003c00000 */
[----:B------:R0:W1:Y:S02]  /*10cd0*/  SHFL.IDX P6, R14, R13, R12, R11 ;  /* 0x0000000c0d0e7389 */ /* 0x00006400000c000b */
[----:B01----:R-:W-:Y:S01]  /*10ce0*/  ENDCOLLECTIVE ;  /* 0x000000000000791b */ /* 0x003fe20003800000 */
.L_x_8986:
        /* <DEDUP_REMOVED lines=12> */
.L_x_8987:
        /* <DEDUP_REMOVED lines=8> */
.L_x_8988:
        /* <DEDUP_REMOVED lines=15> */
.L_x_8989:
[----:B------:R-:W-:Y:S01]  /*10f20*/  IMAD.MOV.U32 R13, RZ, RZ, R7 ;  /* 0x000000ffff0d7224 */ /* 0x000fe200078e0007 */
[----:B------:R-:W-:Y:S02]  /*10f30*/  MOV R12, 0x5 ;  /* 0x00000005000c7802 */ /* 0x000fe40000000f00 */
[----:B------:R-:W-:-:S07]  /*10f40*/  MOV R4, R14 ;  /* 0x0000000e00047202 */ /* 0x000fce0000000f00 */
[----:B------:R-:W-:Y:S05]  /*10f50*/  WARPSYNC.COLLECTIVE R15, `(.L_x_8990) ;  /* 0x000000000f087348 */ /* 0x000fea0003c00000 */
[----:B------:R0:W1:Y:S02]  /*10f60*/  SHFL.IDX P6, R14, R13, R12, R11 ;  /* 0x0000000c0d0e7389 */ /* 0x00006400000c000b */
[----:B01----:R-:W-:Y:S01]  /*10f70*/  ENDCOLLECTIVE ;  /* 0x000000000000791b */ /* 0x003fe20003800000 */
.L_x_8990:
        /* <DEDUP_REMOVED lines=12> */
.L_x_8991:
        /* <DEDUP_REMOVED lines=8> */
.L_x_8992:
        /* <DEDUP_REMOVED lines=13> */
.L_x_8993:
[----:B------:R-:W-:Y:S01]  /*11190*/  @!P2 LEA R21, R19, UR47, 0x1 ;  /* 0x0000002f1315ac11 */ /* 0x000fe2000f8e08ff */
[----:B------:R-:W-:Y:S01]  /*111a0*/  IMAD.MOV.U32 R13, RZ, RZ, R7 ;  /* 0x000000ffff0d7224 */ /* 0x000fe200078e0007 */
[----:B------:R-:W-:Y:S01]  /*111b0*/  MOV R12, 0x7 ;  /* 0x00000007000c7802 */ /* 0x000fe20000000f00 */
[----:B------:R-:W-:-:S07]  /*111c0*/  IMAD.MOV.U32 R4, RZ, RZ, R14 ;  /* 0x000000ffff047224 */ /* 0x000fce00078e000e */
[----:B------:R-:W-:Y:S05]  /*111d0*/  WARPSYNC.COLLECTIVE R15, `(.L_x_8994) ;  /* 0x000000000f087348 */ /* 0x000fea0003c00000 */
[----:B------:R0:W1:Y:S02]  /*111e0*/  SHFL.IDX P6, R14, R13, R12, R11 ;  /* 0x0000000c0d0e7389 */ /* 0x00006400000c000b */
[----:B01----:R-:W-:Y:S01]  /*111f0*/  ENDCOLLECTIVE ;  /* 0x000000000000791b */ /* 0x003fe20003800000 */
.L_x_8994:
        /* <DEDUP_REMOVED lines=11> */
.L_x_8995:
[----:B------:R-:W-:Y:S05]  /*112b0*/  BRA `(.L_x_8996) ;  /* 0xffffffcc00187947 */ /* 0x000fea000383ffff */
.L_x_8927:
[----:B0-----:R-:W-:-:S04]  /*112c0*/  MOV R3, UR47 ;  /* 0x0000002f00037c02 */ /* 0x001fc80008000f00 */
[----:B------:R0:W1:Y:S03]  /*112d0*/  SYNCS.PHASECHK.TRANS64.TRYWAIT P0, [R3+URZ+0x28820], R0 ;  /* 0x02882000030075a7 */ /* 0x000066000800017f */
[----:B-1----:R-:W-:Y:S05]  /*112e0*/  @!P0 NANOSLEEP.SYNCS 0x989680 ;  /* 0x009896800000895d */ /* 0x002fea0003900000 */
[----:B------:R-:W1:Y:S02]  /*112f0*/  @!P0 SYNCS.PHASECHK.TRANS64 P0, [R3+URZ+0x28820], R0 ;  /* 0x02882000030085a7 */ /* 0x000e64000800007f */
[----:B-1----:R-:W-:Y:S05]  /*11300*/  @!P0 BRA `(.L_x_8927) ;  /* 0xfffffffc00ec8947 */ /* 0x002fea000383ffff */
[----:B------:R-:W-:Y:S05]  /*11310*/  BRA `(.L_x_8997) ;  /* 0xffffffcc00647947 */ /* 0x000fea000383ffff */
.L_x_8931:
[----:B0-----:R0:W1:Y:S02]  /*11320*/  SYNCS.PHASECHK.TRANS64.TRYWAIT P0, [R34+URZ+0x28840], R3 ;  /* 0x02884003220075a7 */ /* 0x001064000800017f */
[----:B-1----:R-:W-:Y:S05]  /*11330*/  @!P0 NANOSLEEP.SYNCS 0x989680 ;  /* 0x009896800000895d */ /* 0x002fea0003900000 */
[----:B------:R-:W1:Y:S02]  /*11340*/  @!P0 SYNCS.PHASECHK.TRANS64 P0, [R34+URZ+0x28840], R3 ;  /* 0x02884003220085a7 */ /* 0x000e64000800007f */
[----:B-1----:R-:W-:Y:S05]  /*11350*/  @!P0 BRA `(.L_x_8931) ;  /* 0xfffffffc00f08947 */ /* 0x002fea000383ffff */
[----:B------:R-:W-:Y:S05]  /*11360*/  BRA `(.L_x_8998) ;  /* 0xffffffd000247947 */ /* 0x000fea000383ffff */
.L_x_8932:
        /* <DEDUP_REMOVED lines=8> */
.L_x_9000:
[----:B------:R-:W-:Y:S05]  /*113f0*/  BSYNC B1 ;  /* 0x0000000000017941 */ /* 0x000fea0003800000 */
.L_x_8999:
[----:B------:R-:W-:Y:S01]  /*11400*/  MOV R13, R6 ;  /* 0x00000006000d7202 */ /* 0x000fe20000000f00 */
[----:B------:R-:W-:Y:S01]  /*11410*/  IMAD.MOV.U32 R12, RZ, RZ, RZ ;  /* 0x000000ffff0c7224 */ /* 0x000fe200078e00ff */
[----:B------:R-:W-:Y:S01]  /*11420*/  MOV R15, 0xffffffff ;  /* 0xffffffff000f7802 */ /* 0x000fe20000000f00 */
[----:B------:R-:W-:Y:S01]  /*11430*/  IMAD.MOV.U32 R11, RZ, RZ, 0x181f ;  /* 0x0000181fff0b7424 */ /* 0x000fe200078e00ff */
[----:B------:R-:W-:Y:S01]  /*11440*/  LEA R4, R4, UR47, 0x1 ;  /* 0x0000002f04047c11 */ /* 0x000fe2000f8e08ff */
[----:B------:R-:W-:Y:S02]  /*11450*/  IMAD.MOV.U32 R0, RZ, RZ, R14 ;  /* 0x000000ffff007224 */ /* 0x000fe400078e000e */
[----:B------:R-:W-:-:S07]  /*11460*/  IMAD.SHL.U32 R3, R26, 0x2, RZ ;  /* 0x000000021a037824 */ /* 0x000fce00078e00ff */
[----:B------:R-:W-:Y:S05]  /*11470*/  WARPSYNC.COLLECTIVE R15, `(.L_x_9001) ;  /* 0x000000000f087348 */ /* 0x000fea0003c00000 */
[----:B------:R0:W1:Y:S02]  /*11480*/  SHFL.IDX P6, R14, R13, R12, R11 ;  /* 0x0000000c0d0e7389 */ /* 0x00006400000c000b */
[----:B01----:R-:W-:Y:S01]  /*11490*/  ENDCOLLECTIVE ;  /* 0x000000000000791b */ /* 0x003fe20003800000 */
.L_x_9001:
        /* <DEDUP_REMOVED lines=13> */
.L_x_9002:
[----:B------:R-:W-:Y:S01]  /*11570*/  IMAD.MOV.U32 R13, RZ, RZ, R6 ;  /* 0x000000ffff0d7224 */ /* 0x000fe200078e0006 */
[----:B------:R-:W-:-:S07]  /*11580*/  MOV R0, R14 ;  /* 0x0000000e00007202 */ /* 0x000fce0000000f00 */
[----:B------:R-:W-:Y:S05]  /*11590*/  WARPSYNC.COLLECTIVE R15, `(.L_x_9003) ;  /* 0x000000000f087348 */ /* 0x000fea0003c00000 */
[----:B------:R0:W1:Y:S02]  /*115a0*/  SHFL.IDX P6, R14, R13, R12, R11 ;  /* 0x0000000c0d0e7389 */ /* 0x00006400000c000b */
[----:B01----:R-:W-:Y:S01]  /*115b0*/  ENDCOLLECTIVE ;  /* 0x000000000000791b */ /* 0x003fe20003800000 */
.L_x_9003:
        /* <DEDUP_REMOVED lines=14> */
.L_x_9004:
[----:B------:R-:W-:Y:S02]  /*116a0*/  IMAD.MOV.U32 R13, RZ, RZ, R6 ;  /* 0x000000ffff0d7224 */ /* 0x000fe400078e0006 */
[----:B------:R-:W-:-:S07]  /*116b0*/  IMAD.MOV.U32 R7, RZ, RZ, R14 ;  /* 0x000000ffff077224 */ /* 0x000fce00078e000e */
[----:B------:R-:W-:Y:S05]  /*116c0*/  WARPSYNC.COLLECTIVE R15, `(.L_x_9005) ;  /* 0x000000000f087348 */ /* 0x000fea0003c00000 */
[----:B------:R0:W1:Y:S02]  /*116d0*/  SHFL.IDX P6, R14, R13, R12, R11 ;  /* 0x0000000c0d0e7389 */ /* 0x00006400000c000b */
[----:B01----:R-:W-:Y:S01]  /*116e0*/  ENDCOLLECTIVE ;  /* 0x000000000000791b */ /* 0x003fe20003800000 */
.L_x_9005:
[----:B------:R-:W-:Y:S02]  /*116f0*/  IMAD.MOV.U32 R13, RZ, RZ, R5 ;  /* 0x000000ffff0d7224 */ /* 0x000fe400078e0005 */
[----:B------:R-:W-:Y:S01]  /*11700*/  IMAD.MOV.U32 R12, RZ, RZ, 0x3 ;  /* 0x00000003ff0c7424 */ /* 0x000fe200078e00ff */
        /* <DEDUP_REMOVED lines=11> */
.L_x_9006:
[----:B------:R-:W-:Y:S02]  /*117c0*/  IMAD.MOV.U32 R13, RZ, RZ, R6 ;  /* 0x000000ffff0d7224 */ /* 0x000fe400078e0006 */
[----:B------:R-:W-:-:S07]  /*117d0*/  IMAD.MOV.U32 R0, RZ, RZ, R14 ;  /* 0x000000ffff007224 */ /* 0x000fce00078e000e */
[----:B------:R-:W-:Y:S05]  /*117e0*/  WARPSYNC.COLLECTIVE R15, `(.L_x_9007) ;  /* 0x000000000f087348 */ /* 0x000fea0003c00000 */
[----:B------:R0:W1:Y:S02]  /*117f0*/  SHFL.IDX P6, R14, R13, R12, R11 ;  /* 0x0000000c0d0e7389 */ /* 0x00006400000c000b */
[----:B01----:R-:W-:Y:S01]  /*11800*/  ENDCOLLECTIVE ;  /* 0x000000000000791b */ /* 0x003fe20003800000 */
.L_x_9007:
[----:B------:R-:W-:Y:S01]  /*11810*/  IMAD.MOV.U32 R13, RZ, RZ, R5 ;  /* 0x000000ffff0d7224 */ /* 0x000fe200078e0005 */
[----:B------:R-:W-:Y:S02]  /*11820*/  MOV R12, 0x4 ;  /* 0x00000004000c7802 */ /* 0x000fe40000000f00 */
        /* <DEDUP_REMOVED lines=12> */
.L_x_9008:
[----:B------:R-:W-:Y:S01]  /*118f0*/  MOV R13, R6 ;  /* 0x00000006000d7202 */ /* 0x000fe20000000f00 */
[----:B------:R-:W-:-:S07]  /*11900*/  IMAD.MOV.U32 R0, RZ, RZ, R14 ;  /* 0x000000ffff007224 */ /* 0x000fce00078e000e */
[----:B------:R-:W-:Y:S05]  /*11910*/  WARPSYNC.COLLECTIVE R15, `(.L_x_9009) ;  /* 0x000000000f087348 */ /* 0x000fea0003c00000 */
[----:B------:R0:W1:Y:S02]  /*11920*/  SHFL.IDX P6, R14, R13, R12, R11 ;  /* 0x0000000c0d0e7389 */ /* 0x00006400000c000b */
[----:B01----:R-:W-:Y:S01]  /*11930*/  ENDCOLLECTIVE ;  /* 0x000000000000791b */ /* 0x003fe20003800000 */
.L_x_9009:
        /* <DEDUP_REMOVED lines=14> */
.L_x_9010:
[----:B------:R-:W-:Y:S01]  /*11a20*/  IMAD.MOV.U32 R13, RZ, RZ, R6 ;  /* 0x000000ffff0d7224 */ /* 0x000fe200078e0006 */
[----:B------:R-:W-:-:S07]  /*11a30*/  MOV R7, R14 ;  /* 0x0000000e00077202 */ /* 0x000fce0000000f00 */
[----:B------:R-:W-:Y:S05]  /*11a40*/  WARPSYNC.COLLECTIVE R15, `(.L_x_9011) ;  /* 0x000000000f087348 */ /* 0x000fea0003c00000 */
[----:B------:R0:W1:Y:S02]  /*11a50*/  SHFL.IDX P6, R14, R13, R12, R11 ;  /* 0x0000000c0d0e7389 */ /* 0x00006400000c000b */
[----:B01----:R-:W-:Y:S01]  /*11a60*/  ENDCOLLECTIVE ;  /* 0x000000000000791b */ /* 0x003fe20003800000 */
.L_x_9011:
        /* <DEDUP_REMOVED lines=13> */
.L_x_9012:
[----:B------:R-:W-:Y:S01]  /*11b40*/  IMAD.MOV.U32 R13, RZ, RZ, R6 ;  /* 0x000000ffff0d7224 */ /* 0x000fe200078e0006 */
[----:B------:R-:W-:-:S07]  /*11b50*/  MOV R0, R14 ;  /* 0x0000000e00007202 */ /* 0x000fce0000000f00 */
[----:B------:R-:W-:Y:S05]  /*11b60*/  WARPSYNC.COLLECTIVE R15, `(.L_x_9013) ;  /* 0x000000000f087348 */ /* 0x000fea0003c00000 */
[----:B------:R0:W1:Y:S02]  /*11b70*/  SHFL.IDX P6, R14, R13, R12, R11 ;  /* 0x0000000c0d0e7389 */ /* 0x00006400000c000b */
[----:B01----:R-:W-:Y:S01]  /*11b80*/  ENDCOLLECTIVE ;  /* 0x000000000000791b */ /* 0x003fe20003800000 */
.L_x_9013:
        /* <DEDUP_REMOVED lines=14> */
.L_x_9014:
[----:B------:R-:W-:Y:S02]  /*11c70*/  IMAD.MOV.U32 R13, RZ, RZ, R6 ;  /* 0x000000ffff0d7224 */ /* 0x000fe400078e0006 */
[----:B------:R-:W-:-:S07]  /*11c80*/  IMAD.MOV.U32 R5, RZ, RZ, R14 ;  /* 0x000000ffff057224 */ /* 0x000fce00078e000e */
[----:B------:R-:W-:Y:S05]  /*11c90*/  WARPSYNC.COLLECTIVE R15, `(.L_x_9015) ;  /* 0x000000000f087348 */ /* 0x000fea0003c00000 */
[----:B------:R0:W1:Y:S02]  /*11ca0*/  SHFL.IDX P6, R14, R13, R12, R11 ;  /* 0x0000000c0d0e7389 */ /* 0x00006400000c000b */
[----:B01----:R-:W-:Y:S01]  /*11cb0*/  ENDCOLLECTIVE ;  /* 0x000000000000791b */ /* 0x003fe20003800000 */
.L_x_9015:
[----:B------:R-:W-:Y:S01]  /*11cc0*/  MOV R6, R14 ;  /* 0x0000000e00067202 */ /* 0x000fe20000000f00 */
[----:B------:R-:W-:Y:S06]  /*11cd0*/  BRA `(.L_x_9016) ;  /* 0xffffffc800f87947 */ /* 0x000fec000383ffff */
.L_x_8937:
[----:B---3--:R3:W4:Y:S02]  /*11ce0*/  SYNCS.PHASECHK.TRANS64.TRYWAIT P0, [R0+URZ+0x28860], R5 ;  /* 0x02886005000075a7 */ /* 0x008724000800017f */
[----:B----4-:R-:W-:Y:S05]  /*11cf0*/  @!P0 NANOSLEEP.SYNCS 0x989680 ;  /* 0x009896800000895d */ /* 0x010fea0003900000 */
[----:B------:R-:W4:Y:S02]  /*11d00*/  @!P0 SYNCS.PHASECHK.TRANS64 P0, [R0+URZ+0x28860], R5 ;  /* 0x02886005000085a7 */ /* 0x000f24000800007f */
[----:B----4-:R-:W-:Y:S05]  /*11d10*/  @!P0 BRA `(.L_x_8937) ;  /* 0xfffffffc00f08947 */ /* 0x010fea000383ffff */
[----:B------:R-:W-:Y:S05]  /*11d20*/  BRA `(.L_x_9017) ;  /* 0xffffffcc00507947 */ /* 0x000fea000383ffff */
.L_x_8938:
[----:B------:R-:W-:Y:S01]  /*11d30*/  BSSY B1, `(.L_x_9018) ;  /* 0x0000008000017945 */ /* 0x000fe20003800000 */
[----:B0-----:R-:W-:Y:S01]  /*11d40*/  IMAD.MOV.U32 R13, RZ, RZ, R2 ;  /* 0x000000ffff0d7224 */ /* 0x001fe200078e0002 */
[----:B------:R-:W-:Y:S01]  /*11d50*/  MOV R11, 0x181f ;  /* 0x0000181f000b7802 */ /* 0x000fe20000000f00 */
[----:B------:R-:W-:Y:S02]  /*11d60*/  IMAD.MOV.U32 R12, RZ, RZ, RZ ;  /* 0x000000ffff0c7224 */ /* 0x000fe400078e00ff */
[----:B------:R-:W-:-:S07]  /*11d70*/  IMAD.MOV.U32 R15, RZ, RZ, -0x1 ;  /* 0xffffffffff0f7424 */ /* 0x000fce00078e00ff */
[----:B--23--:R-:W-:Y:S05]  /*11d80*/  WARPSYNC.COLLECTIVE R15, `(.L_x_9019) ;  /* 0x000000000f087348 */ /* 0x00cfea0003c00000 */
[----:B------:R0:W1:Y:S02]  /*11d90*/  SHFL.IDX P6, R14, R13, R12, R11 ;  /* 0x0000000c0d0e7389 */ /* 0x00006400000c000b */
[----:B0123--:R-:W-:Y:S01]  /*11da0*/  ENDCOLLECTIVE ;  /* 0x000000000000791b */ /* 0x00ffe20003800000 */
.L_x_9019:
[----:B------:R-:W-:Y:S05]  /*11db0*/  BSYNC B1 ;  /* 0x0000000000017941 */ /* 0x000fea0003800000 */
.L_x_9018:
        /* <DEDUP_REMOVED lines=9> */
.L_x_9020:
[----:B------:R-:W-:Y:S01]  /*11e50*/  IMAD.MOV.U32 R13, RZ, RZ, R2 ;  /* 0x000000ffff0d7224 */ /* 0x000fe200078e0002 */
[----:B------:R-:W-:Y:S02]  /*11e60*/  MOV R12, 0x1 ;  /* 0x00000001000c7802 */ /* 0x000fe40000000f00 */
[----:B------:R-:W-:-:S13]  /*11e70*/  IADD3 R4, P0, R14, R3, RZ ;  /* 0x000000030e047210 */ /* 0x000fda0007f1e0ff */
[----:B------:R-:W-:Y:S05]  /*11e80*/  WARPSYNC.COLLECTIVE R15, `(.L_x_9021) ;  /* 0x000000000f087348 */ /* 0x000fea0003c00000 */
[----:B------:R0:W1:Y:S02]  /*11e90*/  SHFL.IDX P6, R14, R13, R12, R11 ;  /* 0x0000000c0d0e7389 */ /* 0x00006400000c000b */
[----:B01----:R-:W-:Y:S01]  /*11ea0*/  ENDCOLLECTIVE ;  /* 0x000000000000791b */ /* 0x003fe20003800000 */
.L_x_9021:
        /* <DEDUP_REMOVED lines=12> */
.L_x_9022:
        /* <DEDUP_REMOVED lines=10> */
.L_x_9023:
[----:B------:R-:W-:Y:S02]  /*12010*/  IADD3.X R5, RZ, R6, RZ, P0, !PT ;  /* 0x00000006ff057210 */ /* 0x000fe400007fe4ff */
        /* <DEDUP_REMOVED lines=11> */
.L_x_9024:
        /* <DEDUP_REMOVED lines=10> */
.L_x_9025:
        /* <DEDUP_REMOVED lines=12> */
.L_x_9026:
        /* <DEDUP_REMOVED lines=10> */
.L_x_9027:
        /* <DEDUP_REMOVED lines=12> */
.L_x_9028:
        /* <DEDUP_REMOVED lines=10> */
.L_x_9029:
        /* <DEDUP_REMOVED lines=12> */
.L_x_9030:
        /* <DEDUP_REMOVED lines=10> */
.L_x_9031:
        /* <DEDUP_REMOVED lines=12> */
.L_x_9032:
        /* <DEDUP_REMOVED lines=10> */
.L_x_9033:
        /* <DEDUP_REMOVED lines=12> */
.L_x_9034:
[----:B------:R-:W-:Y:S01]  /*127b0*/  @!PT LDS RZ, [RZ] ;  /* 0x00000000fffff984 */ /* 0x000fe20000000800 */
[----:B------:R-:W-:Y:S01]  /*127c0*/  @!PT LDS RZ, [RZ] ;  /* 0x00000000fffff984 */ /* 0x000fe20000000800 */
[----:B------:R-:W-:Y:S01]  /*127d0*/  @!PT LDS RZ, [RZ] ;  /* 0x00000000fffff984 */ /* 0x000fe20000000800 */
[----:B------:R0:W-:Y:S01]  /*127e0*/  LDGSTS.E.BYPASS.LTC128B.128 [R7+0x7400], desc[UR44][R4.64+0x80], !P0 ;  /* 0x0740008004077fae */ /* 0x0001e2000c101d6c */
[----:B------:R-:W-:Y:S05]  /*127f0*/  BRA `(.L_x_9035) ;  /* 0xffffffc400987947 */ /* 0x000fea000383ffff */
.L_x_8944:
[----:B0-----:R0:W1:Y:S02]  /*12800*/  SYNCS.PHASECHK.TRANS64.TRYWAIT P0, [R0+URZ+0x28860], R5 ;  /* 0x02886005000075a7 */ /* 0x001064000800017f */
[----:B-1----:R-:W-:Y:S05]  /*12810*/  @!P0 NANOSLEEP.SYNCS 0x989680 ;  /* 0x009896800000895d */ /* 0x002fea0003900000 */
[----:B------:R-:W1:Y:S02]  /*12820*/  @!P0 SYNCS.PHASECHK.TRANS64 P0, [R0+URZ+0x28860], R5 ;  /* 0x02886005000085a7 */ /* 0x000e64000800007f */
[----:B-1----:R-:W-:Y:S05]  /*12830*/  @!P0 BRA `(.L_x_8944) ;  /* 0xfffffffc00f08947 */ /* 0x002fea000383ffff */
[----:B------:R-:W-:Y:S05]  /*12840*/  BRA `(.L_x_9036) ;  /* 0xffffffc800807947 */ /* 0x000fea000383ffff */
.L_x_8945:
[----:B------:R-:W-:Y:S01]  /*12850*/  BSSY B0, `(.L_x_9037) ;  /* 0x0000008000007945 */ /* 0x000fe20003800000 */
[----:B------:R-:W-:Y:S01]  /*12860*/  MOV R13, R2 ;  /* 0x00000002000d7202 */ /* 0x000fe20000000f00 */
[----:B------:R-:W-:Y:S01]  /*12870*/  IMAD.MOV.U32 R12, RZ, RZ, RZ ;  /* 0x000000ffff0c7224 */ /* 0x000fe200078e00ff */
[----:B------:R-:W-:Y:S01]  /*12880*/  MOV R15, 0xffffffff ;  /* 0xffffffff000f7802 */ /* 0x000fe20000000f00 */
[----:B------:R-:W-:-:S07]  /*12890*/  IMAD.MOV.U32 R11, RZ, RZ, 0x181f ;  /* 0x0000181fff0b7424 */ /* 0x000fce00078e00ff */
[----:B0-2---:R-:W-:Y:S05]  /*128a0*/  WARPSYNC.COLLECTIVE R15, `(.L_x_9038) ;  /* 0x000000000f087348 */ /* 0x005fea0003c00000 */
[----:B------:R1:W3:Y:S02]  /*128b0*/  SHFL.IDX P6, R14, R13, R12, R11 ;  /* 0x0000000c0d0e7389 */ /* 0x0002e400000c000b */
[----:B0123--:R-:W-:Y:S01]  /*128c0*/  ENDCOLLECTIVE ;  /* 0x000000000000791b */ /* 0x00ffe20003800000 */
.L_x_9038:
[----:B------:R-:W-:Y:S05]  /*128d0*/  BSYNC B0 ;  /* 0x0000000000007941 */ /* 0x000fea0003800000 */
.L_x_9037:
        /* <DEDUP_REMOVED lines=9> */
.L_x_9039:
[----:B------:R-:W-:Y:S02]  /*12970*/  ULDC UR4, c[0x0][0x2f4] ;  /* 0x0000bd0000047ab9 */ /* 0x000fe40000000800 */
[----:B------:R-:W-:Y:S02]  /*12980*/  ISETP.GE.AND P0, PT, R25, UR4, PT ;  /* 0x0000000419007c0c */ /* 0x000fe4000bf06270 */
[----:B------:R-:W-:Y:S02]  /*12990*/  ISETP.GE.AND P1, PT, R26, UR4, PT ;  /* 0x000000041a007c0c */ /* 0x000fe4000bf26270 */
[C---:B------:R-:W-:Y:S02]  /*129a0*/  ISETP.LT.OR P3, PT, R28.reuse, 0x1, P0 ;  /* 0x000000011c00780c */ /* 0x040fe40000761670 */
[----:B------:R-:W-:Y:S01]  /*129b0*/  ISETP.LT.OR P2, PT, R28, 0x1, P1 ;  /* 0x000000011c00780c */ /* 0x000fe20000f41670 */
[----:B------:R-:W-:Y:S02]  /*129c0*/  IMAD.MOV.U32 R13, RZ, RZ, R2 ;  /* 0x000000ffff0d7224 */ /* 0x000fe400078e0002 */
[----:B------:R-:W-:Y:S01]  /*129d0*/  IMAD.MOV.U32 R12, RZ, RZ, 0x1 ;  /* 0x00000001ff0c7424 */ /* 0x000fe200078e00ff */
[----:B------:R-:W-:-:S09]  /*129e0*/  MOV R4, R14 ;  /* 0x0000000e00047202 */ /* 0x000fd20000000f00 */
[----:B------:R-:W-:Y:S05]  /*129f0*/  WARPSYNC.COLLECTIVE R15, `(.L_x_9040) ;  /* 0x000000000f087348 */ /* 0x000fea0003c00000 */
[----:B------:R0:W1:Y:S02]  /*12a00*/  SHFL.IDX P6, R14, R13, R12, R11 ;  /* 0x0000000c0d0e7389 */ /* 0x00006400000c000b */
[----:B01----:R-:W-:Y:S01]  /*12a10*/  ENDCOLLECTIVE ;  /* 0x000000000000791b */ /* 0x003fe20003800000 */
.L_x_9040:
        /* <DEDUP_REMOVED lines=13> */
.L_x_9041:
[----:B------:R-:W-:Y:S01]  /*12af0*/  MOV R5, R19 ;  /* 0x0000001300057202 */ /* 0x000fe20000000f00 */
[----:B------:R-:W-:Y:S02]  /*12b00*/  IMAD.MOV.U32 R13, RZ, RZ, R2 ;  /* 0x000000ffff0d7224 */ /* 0x000fe400078e0002 */
[----:B------:R-:W-:Y:S02]  /*12b10*/  IMAD.MOV.U32 R12, RZ, RZ, 0x2 ;  /* 0x00000002ff0c7424 */ /* 0x000fe400078e00ff */
[----:B------:R-:W-:-:S07]  /*12b20*/  IMAD.MOV.U32 R4, RZ, RZ, R14 ;  /* 0x000000ffff047224 */ /* 0x000fce00078e000e */
[----:B------:R-:W-:Y:S05]  /*12b30*/  WARPSYNC.COLLECTIVE R15, `(.L_x_9042) ;  /* 0x000000000f087348 */ /* 0x000fea0003c00000 */
[----:B------:R0:W1:Y:S02]  /*12b40*/  SHFL.IDX P6, R14, R13, R12, R11 ;  /* 0x0000000c0d0e7389 */ /* 0x00006400000c000b */
[----:B01----:R-:W-:Y:S01]  /*12b50*/  ENDCOLLECTIVE ;  /* 0x000000000000791b */ /* 0x003fe20003800000 */
.L_x_9042:
        /* <DEDUP_REMOVED lines=13> */
.L_x_9043:
[----:B------:R-:W-:Y:S02]  /*12c30*/  IMAD.MOV.U32 R5, RZ, RZ, R23 ;  /* 0x000000ffff057224 */ /* 0x000fe400078e0017 */
[----:B------:R-:W-:Y:S01]  /*12c40*/  IMAD.MOV.U32 R13, RZ, RZ, R2 ;  /* 0x000000ffff0d7224 */ /* 0x000fe200078e0002 */
[----:B------:R-:W-:Y:S01]  /*12c50*/  MOV R12, 0x3 ;  /* 0x00000003000c7802 */ /* 0x000fe20000000f00 */
[----:B------:R-:W-:-:S07]  /*12c60*/  IMAD.MOV.U32 R22, RZ, RZ, R14 ;  /* 0x000000ffff167224 */ /* 0x000fce00078e000e */
[----:B------:R-:W-:Y:S05]  /*12c70*/  WARPSYNC.COLLECTIVE R15, `(.L_x_9044) ;  /* 0x000000000f087348 */ /* 0x000fea0003c00000 */
[----:B------:R0:W1:Y:S02]  /*12c80*/  SHFL.IDX P6, R14, R13, R12, R11 ;  /* 0x0000000c0d0e7389 */ /* 0x00006400000c000b */
[----:B01----:R-:W-:Y:S01]  /*12c90*/  ENDCOLLECTIVE ;  /* 0x000000000000791b */ /* 0x003fe20003800000 */
.L_x_9044:
        /* <DEDUP_REMOVED lines=14> */
.L_x_9045:
[----:B------:R-:W-:Y:S01]  /*12d80*/  IMAD.MOV.U32 R5, RZ, RZ, R21 ;  /* 0x000000ffff057224 */ /* 0x000fe200078e0015 */
[----:B------:R-:W-:Y:S01]  /*12d90*/  MOV R13, R2 ;  /* 0x00000002000d7202 */ /* 0x000fe20000000f00 */
[----:B------:R-:W-:Y:S01]  /*12da0*/  IMAD.MOV.U32 R12, RZ, RZ, 0x4 ;  /* 0x00000004ff0c7424 */ /* 0x000fe200078e00ff */
[----:B------:R-:W-:-:S07]  /*12db0*/  MOV R20, R14 ;  /* 0x0000000e00147202 */ /* 0x000fce0000000f00 */
[----:B------:R-:W-:Y:S05]  /*12dc0*/  WARPSYNC.COLLECTIVE R15, `(.L_x_9046) ;  /* 0x000000000f087348 */ /* 0x000fea0003c00000 */
[----:B------:R0:W1:Y:S02]  /*12dd0*/  SHFL.IDX P6, R14, R13, R12, R11 ;  /* 0x0000000c0d0e7389 */ /* 0x00006400000c000b */
[----:B01----:R-:W-:Y:S01]  /*12de0*/  ENDCOLLECTIVE ;  /* 0x000000000000791b */ /* 0x003fe20003800000 */
.L_x_9046:
        /* <DEDUP_REMOVED lines=14> */
.L_x_9047:
        /* <DEDUP_REMOVED lines=8> */
.L_x_9048:
        /* <DEDUP_REMOVED lines=14> */
.L_x_9049:
[----:B------:R-:W-:Y:S01]  /*13030*/  MOV R5, R19 ;  /* 0x0000001300057202 */ /* 0x000fe20000000f00 */
[----:B------:R-:W-:Y:S02]  /*13040*/  IMAD.MOV.U32 R13, RZ, RZ, R2 ;  /* 0x000000ffff0d7224 */ /* 0x000fe400078e0002 */
[----:B------:R-:W-:Y:S02]  /*13050*/  IMAD.MOV.U32 R12, RZ, RZ, 0x6 ;  /* 0x00000006ff0c7424 */ /* 0x000fe400078e00ff */
[----:B------:R-:W-:-:S07]  /*13060*/  IMAD.MOV.U32 R4, RZ, RZ, R14 ;  /* 0x000000ffff047224 */ /* 0x000fce00078e000e */
[----:B------:R-:W-:Y:S05]  /*13070*/  WARPSYNC.COLLECTIVE R15, `(.L_x_9050) ;  /* 0x000000000f087348 */ /* 0x000fea0003c00000 */
[----:B------:R0:W1:Y:S02]  /*13080*/  SHFL.IDX P6, R14, R13, R12, R11 ;  /* 0x0000000c0d0e7389 */ /* 0x00006400000c000b */
[----:B01----:R-:W-:Y:S01]  /*13090*/  ENDCOLLECTIVE ;  /* 0x000000000000791b */ /* 0x003fe20003800000 */
.L_x_9050:
        /* <DEDUP_REMOVED lines=13> */
.L_x_9051:
[----:B------:R-:W-:Y:S02]  /*13170*/  IMAD.MOV.U32 R5, RZ, RZ, R25 ;  /* 0x000000ffff057224 */ /* 0x000fe400078e0019 */
[----:B------:R-:W-:Y:S01]  /*13180*/  IMAD.MOV.U32 R13, RZ, RZ, R2 ;  /* 0x000000ffff0d7224 */ /* 0x000fe200078e0002 */
[----:B------:R-:W-:Y:S01]  /*13190*/  MOV R12, 0x7 ;  /* 0x00000007000c7802 */ /* 0x000fe20000000f00 */
[----:B------:R-:W-:-:S07]  /*131a0*/  IMAD.MOV.U32 R30, RZ, RZ, R14 ;  /* 0x000000ffff1e7224 */ /* 0x000fce00078e000e */
[----:B------:R-:W-:Y:S05]  /*131b0*/  WARPSYNC.COLLECTIVE R15, `(.L_x_9052) ;  /* 0x000000000f087348 */ /* 0x000fea0003c00000 */
[----:B------:R0:W1:Y:S02]  /*131c0*/  SHFL.IDX P6, R14, R13, R12, R11 ;  /* 0x0000000c0d0e7389 */ /* 0x00006400000c000b */
[----:B01----:R-:W-:Y:S01]  /*131d0*/  ENDCOLLECTIVE ;  /* 0x000000000000791b */ /* 0x003fe20003800000 */
.L_x_9052:
[----:B------:R-:W-:-:S05]  /*131e0*/  MOV R4, R30 ;  /* 0x0000001e00047202 */ /* 0x000fca0000000f00 */
        /* <DEDUP_REMOVED lines=11> */
.L_x_9053:
[----:B------:R-:W-:Y:S05]  /*132a0*/  BRA `(.L_x_9054) ;  /* 0xffffffc000fc7947 */ /* 0x000fea000383ffff */
.L_x_8948:
[----:B0-----:R0:W1:Y:S02]  /*132b0*/  SYNCS.PHASECHK.TRANS64.TRYWAIT P0, [R7+URZ+0x28820], R9 ;  /* 0x02882009070075a7 */ /* 0x001064000800017f */
[----:B-1----:R-:W-:Y:S05]  /*132c0*/  @!P0 NANOSLEEP.SYNCS 0x989680 ;  /* 0x009896800000895d */ /* 0x002fea0003900000 */
[----:B------:R-:W1:Y:S02]  /*132d0*/  @!P0 SYNCS.PHASECHK.TRANS64 P0, [R7+URZ+0x28820], R9 ;  /* 0x02882009070085a7 */ /* 0x000e64000800007f */
[----:B-1----:R-:W-:Y:S05]  /*132e0*/  @!P0 BRA `(.L_x_8948) ;  /* 0xfffffffc00f08947 */ /* 0x002fea000383ffff */
[----:B------:R-:W-:Y:S05]  /*132f0*/  BRA `(.L_x_9055) ;  /* 0xffffffc400707947 */ /* 0x000fea000383ffff */
.L_x_8949:
[----:B------:R-:W-:Y:S01]  /*13300*/  BSSY B0, `(.L_x_9056) ;  /* 0x0000008000007945 */ /* 0x000fe20003800000 */
[----:B------:R-:W-:Y:S01]  /*13310*/  MOV R13, R17 ;  /* 0x00000011000d7202 */ /* 0x000fe20000000f00 */
[----:B------:R-:W-:Y:S01]  /*13320*/  IMAD.MOV.U32 R12, RZ, RZ, RZ ;  /* 0x000000ffff0c7224 */ /* 0x000fe200078e00ff */
[----:B------:R-:W-:Y:S01]  /*13330*/  MOV R11, 0x1f ;  /* 0x0000001f000b7802 */ /* 0x000fe20000000f00 */
[----:B------:R-:W-:-:S07]  /*13340*/  IMAD.MOV.U32 R15, RZ, RZ, -0x1 ;  /* 0xffffffffff0f7424 */ /* 0x000fce00078e00ff */
[----:B0-2--5:R-:W-:Y:S05]  /*13350*/  WARPSYNC.COLLECTIVE R15, `(.L_x_9057) ;  /* 0x000000000f087348 */ /* 0x025fea0003c00000 */
[----:B------:R1:W3:Y:S02]  /*13360*/  SHFL.IDX P6, R14, R13, R12, R11 ;  /* 0x0000000c0d0e7389 */ /* 0x0002e400000c000b */
[----:B0123-5:R-:W-:Y:S01]  /*13370*/  ENDCOLLECTIVE ;  /* 0x000000000000791b */ /* 0x02ffe20003800000 */
.L_x_9057:
[----:B------:R-:W-:Y:S05]  /*13380*/  BSYNC B0 ;  /* 0x0000000000007941 */ /* 0x000fea0003800000 */
.L_x_9056:
[----:B------:R-:W-:Y:S05]  /*13390*/  BRA `(.L_x_9058) ;  /* 0xffffffc400547947 */ /* 0x000fea000383ffff */
.L_x_8950:
[----:B------:R-:W-:Y:S01]  /*133a0*/  BSSY B0, `(.L_x_9059) ;  /* 0x0000006000007945 */ /* 0x000fe20003800000 */
[----:B------:R-:W-:-:S07]  /*133b0*/  MOV R15, 0xffffffff ;  /* 0xffffffff000f7802 */ /* 0x000fce0000000f00 */
[----:B012--5:R-:W-:Y:S05]  /*133c0*/  WARPSYNC.COLLECTIVE R15, `(.L_x_9060) ;  /* 0x000000000f0c7348 */ /* 0x027fea0003c00000 */
[----:B------:R-:W-:Y:S02]  /*133d0*/  ELECT P6, UR62, PT ;  /* 0x00000000003e782f */ /* 0x000fe400038c0000 */
[----:B------:R-:W-:Y:S01]  /*133e0*/  MOV R14, UR62 ;  /* 0x0000003e000e7c02 */ /* 0x000fe20008000f00 */
[----:B012--5:R-:W-:Y:S10]  /*133f0*/  ENDCOLLECTIVE ;  /* 0x000000000000791b */ /* 0x027ff40003800000 */
.L_x_9060:
[----:B------:R-:W-:Y:S05]  /*13400*/  BSYNC B0 ;  /* 0x0000000000007941 */ /* 0x000fea0003800000 */
.L_x_9059:
[----:B------:R-:W-:Y:S05]  /*13410*/  BRA `(.L_x_9061) ;  /* 0xffffffc400487947 */ /* 0x000fea000383ffff */
.L_x_8952:
[----:B---3--:R3:W4:Y:S02]  /*13420*/  SYNCS.PHASECHK.TRANS64.TRYWAIT P1, [R5+URZ+0x28840], R2 ;  /* 0x02884002050075a7 */ /* 0x008724000802017f */
[----:B----4-:R-:W-:Y:S05]  /*13430*/  @!P1 NANOSLEEP.SYNCS 0x989680 ;  /* 0x009896800000995d */ /* 0x010fea0003900000 */
[----:B------:R-:W4:Y:S02]  /*13440*/  @!P1 SYNCS.PHASECHK.TRANS64 P1, [R5+URZ+0x28840], R2 ;  /* 0x02884002050095a7 */ /* 0x000f24000802007f */
[----:B----4-:R-:W-:Y:S05]  /*13450*/  @!P1 BRA `(.L_x_8952) ;  /* 0xfffffffc00f09947 */ /* 0x010fea000383ffff */
[----:B------:R-:W-:Y:S05]  /*13460*/  BRA `(.L_x_9062) ;  /* 0xffffffc400687947 */ /* 0x000fea000383ffff */
.L_x_8954:
[----:B0-----:R0:W4:Y:S02]  /*13470*/  SYNCS.PHASECHK.TRANS64.TRYWAIT P1, [R7+URZ+0x28840], R0 ;  /* 0x02884000070075a7 */ /* 0x001124000802017f */
[----:B----4-:R-:W-:Y:S05]  /*13480*/  @!P1 NANOSLEEP.SYNCS 0x989680 ;  /* 0x009896800000995d */ /* 0x010fea0003900000 */
[----:B------:R-:W4:Y:S02]  /*13490*/  @!P1 SYNCS.PHASECHK.TRANS64 P1, [R7+URZ+0x28840], R0 ;  /* 0x02884000070095a7 */ /* 0x000f24000802007f */
[----:B----4-:R-:W-:Y:S05]  /*134a0*/  @!P1 BRA `(.L_x_8954) ;  /* 0xfffffffc00f09947 */ /* 0x010fea000383ffff */
[----:B------:R-:W-:Y:S05]  /*134b0*/  BRA `(.L_x_9063) ;  /* 0xffffffc400747947 */ /* 0x000fea000383ffff */
.L_x_8956:
[----:B----4-:R4:W0:Y:S02]  /*134c0*/  SYNCS.PHASECHK.TRANS64.TRYWAIT P1, [R5+URZ+0x28860], R2 ;  /* 0x02886002050075a7 */ /* 0x010824000802017f */
[----:B0-----:R-:W-:Y:S05]  /*134d0*/  @!P1 NANOSLEEP.SYNCS 0x989680 ;  /* 0x009896800000995d */ /* 0x001fea0003900000 */
[----:B------:R-:W0:Y:S02]  /*134e0*/  @!P1 SYNCS.PHASECHK.TRANS64 P1, [R5+URZ+0x28860], R2 ;  /* 0x02886002050095a7 */ /* 0x000e24000802007f */
[----:B0-----:R-:W-:Y:S05]  /*134f0*/  @!P1 BRA `(.L_x_8956) ;  /* 0xfffffffc00f09947 */ /* 0x001fea000383ffff */
[----:B------:R-:W-:Y:S05]  /*13500*/  BRA `(.L_x_9064) ;  /* 0xffffffc400707947 */ /* 0x000fea000383ffff */
.L_x_9065:
        /* <DEDUP_REMOVED lines=15> */
.L_x_15980:


//--------------------- .text._ZN7cutlass13device_kernelIN5flash11enable_sm90INS1_16FlashAttnFwdSm90INS1_25CollectiveMainloopFwdSm90ILi2EN4cute5tupleIJNS5_1CILi1EEES8_S8_EEENS6_IJNS7_ILi128EEESA_SA_EEELi128ENS_10bfloat16_tEfNS_4arch4Sm90ELb1ELb0ELb1ELb1ELb1ELb0ELb0ELb1ELb1ELb1ELb1ELb0EEENS1_21CollectiveEpilogueFwdISB_S9_SC_SE_Li256ELb1ELb1ELb1ELb0EEENS1_36VarlenDynamicPersistentTileSchedulerILi128ELi128ELi256ELi128ELb1ELb1ELb1ELb1ELb1ELb1EEEEEEEEEvNT_6ParamsE --------------------------
	.section	.text._ZN7cutlass13device_kernelIN5flash11enable_sm90INS1_16FlashAttnFwdSm90INS1_25CollectiveMainloopFwdSm90ILi2EN4cute5tupleIJNS5_1CILi1EEES8_S8_EEENS6_IJNS7_ILi128EEESA_SA_EEELi128ENS_10bfloat16_tEfNS_4arch4Sm90ELb1ELb0ELb1ELb1ELb1ELb0ELb0ELb1ELb1ELb1ELb1ELb0EEENS1_21CollectiveEpilogueFwdISB_S9_SC_SE_Li256ELb1ELb1ELb1ELb0EEENS1_36VarlenDynamicPersistentTileSchedulerILi128ELi128ELi256ELi128ELb1ELb1ELb1ELb1ELb1ELb1EEEEEEEEEvNT_6ParamsE,"ax",@progbits
	.align	128
.text._ZN7cutlass13device_kernelIN5flash11enable_sm90INS1_16FlashAttnFwdSm90INS1_25CollectiveMainloopFwdSm90ILi2EN4cute5tupleIJNS5_1CILi1EEES8_S8_EEENS6_IJNS7_ILi128EEESA_SA_EEELi128ENS_10bfloat16_tEfNS_4arch4Sm90ELb1ELb0ELb1ELb1ELb1ELb0ELb0ELb1ELb1ELb1ELb1ELb0EEENS1_21CollectiveEpilogueFwdISB_S9_SC_SE_Li256ELb1ELb1ELb1ELb0EEENS1_36VarlenDynamicPersistentTileSchedulerILi128ELi128ELi256ELi128ELb1ELb1ELb1ELb1ELb1ELb1EEEEEEEEEvNT_6ParamsE:
        .type           _ZN7cutlass13device_kernelIN5flash11enable_sm90INS1_16FlashAttnFwdSm90INS1_25CollectiveMainloopFwdSm90ILi2EN4cute5tupleIJNS5_1CILi1EEES8_S8_EEENS6_IJNS7_ILi128EEESA_SA_EEELi128ENS_10bfloat16_tEfNS_4arch4Sm90ELb1ELb0ELb1ELb1ELb1ELb0ELb0ELb1ELb1ELb1ELb1ELb0EEENS1_21CollectiveEpilogueFwdISB_S9_SC_SE_Li256ELb1ELb1ELb1ELb0EEENS1_36VarlenDynamicPersistentTileSchedulerILi128ELi128ELi256ELi128ELb1ELb1ELb1ELb1ELb1ELb1EEEEEEEEEvNT_6ParamsE,@function
        .size           _ZN7cutlass13device_kernelIN5flash11enable_sm90INS1_16FlashAttnFwdSm90INS1_25CollectiveMainloopFwdSm90ILi2EN4cute5tupleIJNS5_1CILi1EEES8_S8_EEENS6_IJNS7_ILi128EEESA_SA_EEELi128ENS_10bfloat16_tEfNS_4arch4Sm90ELb1ELb0ELb1ELb1ELb1ELb0ELb0ELb1ELb1ELb1ELb1ELb0EEENS1_21CollectiveEpilogueFwdISB_S9_SC_SE_Li256ELb1ELb1ELb1ELb0EEENS1_36VarlenDynamicPersistentTileSchedulerILi128ELi128ELi256ELi128ELb1ELb1ELb1ELb1ELb1ELb1EEEEEEEEEvNT_6ParamsE,(.L_x_15981 - _ZN7cutlass13device_kernelIN5flash11enable_sm90INS1_16FlashAttnFwdSm90INS1_25CollectiveMainloopFwdSm90ILi2EN4cute5tupleIJNS5_1CILi1EEES8_S8_EEENS6_IJNS7_ILi128EEESA_SA_EEELi128ENS_10bfloat16_tEfNS_4arch4Sm90ELb1ELb0ELb1ELb1ELb1ELb0ELb0ELb1ELb1ELb1ELb1ELb0EEENS1_21CollectiveEpilogueFwdISB_S9_SC_SE_Li256ELb1ELb1ELb1ELb0EEENS1_36VarlenDynamicPersistentTileSchedulerILi128ELi128ELi256ELi128ELb1ELb1ELb1ELb1ELb1ELb1EEEEEEEEEvNT_6ParamsE)
        .other          _ZN7cutlass13device_kernelIN5flash11enable_sm90INS1_16FlashAttnFwdSm90INS1_25CollectiveMainloopFwdSm90ILi2EN4cute5tupleIJNS5_1CILi1EEES8_S8_EEENS6_IJNS7_ILi128EEESA_SA_EEELi128ENS_10bfloat16_tEfNS_4arch4Sm90ELb1ELb0ELb1ELb1ELb1ELb0ELb0ELb1ELb1ELb1ELb1ELb0EEENS1_21CollectiveEpilogueFwdISB_S9_SC_SE_Li256ELb1ELb1ELb1ELb0EEENS1_36VarlenDynamicPersistentTileSchedulerILi128ELi128ELi256ELi128ELb1ELb1ELb1ELb1ELb1ELb1EEEEEEEEEvNT_6ParamsE,@"STO_CUDA_ENTRY STV_DEFAULT"
_ZN7cutlass13device_kernelIN5flash11enable_sm90INS1_16FlashAttnFwdSm90INS1_25CollectiveMainloopFwdSm90ILi2EN4cute5tupleIJNS5_1CILi1EEES8_S8_EEENS6_IJNS7_ILi128EEESA_SA_EEELi128ENS_10bfloat16_tEfNS_4arch4Sm90ELb1ELb0ELb1ELb1ELb1ELb0ELb0ELb1ELb1ELb1ELb1ELb0EEENS1_21CollectiveEpilogueFwdISB_S9_SC_SE_Li256ELb1ELb1ELb1ELb0EEENS1_36VarlenDynamicPersistentTileSchedulerILi128ELi128ELi256ELi128ELb1ELb1ELb1ELb1ELb1ELb1EEEEEEEEEvNT_6ParamsE:
        /* <DEDUP_REMOVED lines=45> */
.L_x_9066:
        /* <DEDUP_REMOVED lines=22> */
.L_x_9067:
        /* <DEDUP_REMOVED lines=18> */
.L_x_9068:
        /* <DEDUP_REMOVED lines=22> */
.L_x_9069:
        /* <DEDUP_REMOVED lines=23> */
.L_x_9070:
        /* <DEDUP_REMOVED lines=10> */
.L_x_9072:
[----:B------:R-:W-:-:S08]  /*08c0*/  NOP ;  /* 0x0000000000007918 */ /* 0x000fd00000000000 */
[----:B------:R-:W1:Y:S02]  /*08d0*/  USETMAXREG.TRY_ALLOC.CTAPOOL UP0, 0xe8 ;  /* 0x000000e8000079c8 */ /* 0x000e640008000600 */
[----:B-1----:R-:W-:-:S13]  /*08e0*/  PLOP3.LUT P0, PT, PT, PT, UP0, 0x80, 0x0 ;  /* 0x000000000000781c */ /* 0x002fda0003f0f008 */
[----:B------:R-:W-:Y:S05]  /*08f0*/  @!P0 BRA `(.L_x_9072) ;  /* 0xfffffffc00f08947 */ /* 0x000fea000383ffff */
[----:B0-----:R-:W0:Y:S01]  /*0900*/  S2R R2, SR_TID.X ;  /* 0x0000000000027919 */ /* 0x001e220000002100 */
        /* <DEDUP_REMOVED lines=13> */
[----:B------:R-:W2:Y:S01]  /*09e0*/  LDL R3, [R1+0x20] ;  /* 0x0000200001037983 */ /* 0x000ea20000100800 */
[----:B------:R-:W-:Y:S01]  /*09f0*/  VIADD R219, R2, 0xffffff80 ;  /* 0xffffff8002db7836 */ /* 0x000fe20000000000 */
[----:B------:R-:W-:Y:S01]  /*0a00*/  R2UR UR6, R33 ;  /* 0x00000000210672ca */ /* 0x000fe200000e0000 */
[----:B------:R-:W-:Y:S01]  /*0a10*/  UMOV UR60, URZ ;  /* 0x0000003f003c7c82 */ /* 0x000fe20008000000 */
[----:B------:R-:W-:Y:S01]  /*0a20*/  R2UR UR5, R34 ;  /* 0x00000000220572ca */ /* 0x000fe200000e0000 */
[----:B------:R-:W-:Y:S01]  /*0a30*/  UMOV UR39, URZ ;  /* 0x0000003f00277c82 */ /* 0x000fe20008000000 */
[----:B------:R-:W-:Y:S01]  /*0a40*/  SHF.R.S32.HI R0, RZ, 0x1f, R219 ;  /* 0x0000001fff007819 */ /* 0x000fe200000114db */
[----:B------:R-:W-:-:S03]  /*0a50*/  UMOV UR38, URZ ;  /* 0x0000003f00267c82 */ /* 0x000fc60008000000 */
[CC--:B------:R-:W-:Y:S02]  /*0a60*/  LEA.HI R4, R0.reuse, R219.reuse, RZ, 0x5 ;  /* 0x000000db00047211 */ /* 0x0c0fe400078f28ff */
[----:B------:R-:W-:-:S03]  /*0a70*/  LEA.HI R2, R0, R219, RZ, 0x4 ;  /* 0x000000db00027211 */ /* 0x000fc600078f20ff */
[----:B------:R-:W-:Y:S01]  /*0a80*/  IMAD.SHL.U32 R6, R4, 0x20, RZ ;  /* 0x0000002004067824 */ /* 0x000fe200078e00ff */
[----:B------:R-:W-:Y:S02]  /*0a90*/  LOP3.LUT R4, R2, 0x3fffff0, RZ, 0xc0, !PT ;  /* 0x03fffff002047812 */ /* 0x000fe400078ec0ff */
[----:B------:R-:W-:Y:S02]  /*0aa0*/  SHF.R.S32.HI R5, RZ, 0x4, R2 ;  /* 0x00000004ff057819 */ /* 0x000fe40000011402 */
[----:B------:R-:W-:Y:S01]  /*0ab0*/  LOP3.LUT R7, R6, 0xfffffc00, RZ, 0xc0, !PT ;  /* 0xfffffc0006077812 */ /* 0x000fe200078ec0ff */
[----:B------:R-:W-:Y:S01]  /*0ac0*/  IMAD.IADD R4, R219, 0x1, -R4 ;  /* 0x00000001db047824 */ /* 0x000fe200078e0a04 */
[----:B------:R-:W-:-:S03]  /*0ad0*/  LEA.HI R2, R2, R5, RZ, 0x1 ;  /* 0x0000000502027211 */ /* 0x000fc600078f08ff */
[----:B------:R-:W-:Y:S01]  /*0ae0*/  IMAD R7, R4, 0x40, R7 ;  /* 0x0000004004077824 */ /* 0x000fe200078e0207 */
[----:B------:R-:W-:Y:S02]  /*0af0*/  LEA.HI R4, R0, R219, RZ, 0x2 ;  /* 0x000000db00047211 */ /* 0x000fe400078f10ff */
[----:B------:R-:W-:Y:S02]  /*0b00*/  LOP3.LUT R2, R2, 0x1ffffffe, RZ, 0xc0, !PT ;  /* 0x1ffffffe02027812 */ /* 0x000fe400078ec0ff */
[----:B------:R-:W-:-:S03]  /*0b10*/  LOP3.LUT R4, R4, 0xfffffffc, RZ, 0xc0, !PT ;  /* 0xfffffffc04047812 */ /* 0x000fc600078ec0ff */
[----:B------:R-:W-:Y:S01]  /*0b20*/  IMAD.IADD R2, R5, 0x1, -R2 ;  /* 0x0000000105027824 */ /* 0x000fe200078e0a02 */
[----:B------:R-:W-:-:S03]  /*0b30*/  IADD3 R4, R219, -R4, RZ ;  /* 0x80000004db047210 */ /* 0x000fc60007ffe0ff */
[----:B------:R-:W-:Y:S01]  /*0b40*/  IMAD R216, R2, 0x8, R7 ;  /* 0x0000000802d87824 */ /* 0x000fe200078e0207 */
[----:B------:R-:W-:-:S04]  /*0b50*/  LEA.HI R2, R4, R4, RZ, 0x1 ;  /* 0x0000000404027211 */ /* 0x000fc800078f08ff */
        /* <DEDUP_REMOVED lines=14> */
[----:B------:R-:W-:Y:S01]  /*0c40*/  LOP3.LUT R3, R3, 0x3fffffe, RZ, 0xc0, !PT ;  /* 0x03fffffe03037812 */ /* 0x000fe200078ec0ff */
[----:B------:R-:W-:Y:S01]  /*0c50*/  IMAD.SHL.U32 R2, R19, 0x8, RZ ;  /* 0x0000000813027824 */ /* 0x000fe200078e00ff */
[CC--:B------:R-:W-:Y:S02]  /*0c60*/  LEA.HI R8, R9.reuse, R198.reuse, RZ, 0x2 ;  /* 0x000000c609087211 */ /* 0x0c0fe400078f10ff */
[----:B------:R-:W-:Y:S01]  /*0c70*/  LEA.HI R9, R9, R198, RZ, 0x5 ;  /* 0x000000c609097211 */ /* 0x000fe200078f28ff */
[----:B------:R-:W-:Y:S01]  /*0c80*/  IMAD.IADD R3, R214, 0x1, -R3 ;  /* 0x00000001d6037824 */ /* 0x000fe200078e0a03 */
[--C-:B------:R-:W-:Y:S01]  /*0c90*/  SHF.R.S32.HI R6, RZ, 0x2, R8.reuse ;  /* 0x00000002ff067819 */ /* 0x100fe20000011408 */
[----:B------:R-:W-:Y:S01]  /*0ca0*/  VIADD R18, R2, 0x40 ;  /* 0x0000004002127836 */ /* 0x000fe20000000000 */
[----:B------:R-:W-:Y:S02]  /*0cb0*/  SHF.R.S32.HI R11, RZ, 0x1f, R8 ;  /* 0x0000001fff0b7819 */ /* 0x000fe40000011408 */
[----:B------:R-:W-:-:S02]  /*0cc0*/  LOP3.LUT R5, R8, 0x7ffffffc, RZ, 0xc0, !PT ;  /* 0x7ffffffc08057812 */ /* 0x000fc400078ec0ff */
[----:B------:R-:W-:Y:S02]  /*0cd0*/  LEA.HI R11, R11, R6, RZ, 0x3 ;  /* 0x000000060b0b7211 */ /* 0x000fe400078f18ff */
[----:B------:R-:W-:Y:S01]  /*0ce0*/  SHF.R.S32.HI R9, RZ, 0x5, R9 ;  /* 0x00000005ff097819 */ /* 0x000fe20000011409 */
[----:B------:R-:W-:Y:S01]  /*0cf0*/  IMAD.IADD R5, R198, 0x1, -R5 ;  /* 0x00000001c6057824 */ /* 0x000fe200078e0a05 */
[----:B------:R-:W-:Y:S02]  /*0d00*/  LOP3.LUT R11, R11, 0xfffffff8, RZ, 0xc0, !PT ;  /* 0xfffffff80b0b7812 */ /* 0x000fe400078ec0ff */
[----:B------:R-:W-:Y:S02]  /*0d10*/  SHF.R.S32.HI R218, RZ, 0x1f, R2 ;  /* 0x0000001fffda7819 */ /* 0x000fe40000011402 */
[----:B------:R-:W-:Y:S01]  /*0d20*/  SHF.L.U32 R16, R5, 0x1, RZ ;  /* 0x0000000105107819 */ /* 0x000fe200000006ff */
[----:B------:R-:W-:Y:S01]  /*0d30*/  IMAD.IADD R6, R6, 0x1, -R11 ;  /* 0x0000000106067824 */ /* 0x000fe200078e0a0b */
[----:B------:R-:W-:-:S02]  /*0d40*/  SHF.R.S32.HI R217, RZ, 0x1f, R18 ;  /* 0x0000001fffd97819 */ /* 0x000fc40000011412 */
[C---:B------:R-:W-:Y:S01]  /*0d50*/  IADD3 R187, R16.reuse, 0x50, RZ ;  /* 0x0000005010bb7810 */ /* 0x040fe20007ffe0ff */
[----:B------:R-:W-:Y:S02]  /*0d60*/  IMAD R6, R9, 0x10, R6 ;  /* 0x0000001009067824 */ /* 0x000fe400078e0206 */
[C---:B------:R-:W-:Y:S01]  /*0d70*/  VIADD R196, R16.reuse, 0x8 ;  /* 0x0000000810c47836 */ /* 0x040fe20000000000 */
[----:B------:R-:W-:Y:S01]  /*0d80*/  SHF.R.S32.HI R204, RZ, 0x1f, R187 ;  /* 0x0000001fffcc7819 */ /* 0x000fe200000114bb */
        /* <DEDUP_REMOVED lines=27> */
[----:B------:R-:W-:Y:S01]  /*0f40*/  SHF.R.S32.HI R199, RZ, 0x1f, R22 ;  /* 0x0000001fffc77819 */ /* 0x000fe20000011416 */
[----:B------:R-:W-:-:S07]  /*0f50*/  IMAD R17, R4, 0x8, R215 ;  /* 0x0000000804117824 */ /* 0x000fce00078e02d7 */
.L_x_9136:
[----:B0-2-4-:R-:W0:Y:S01]  /*0f60*/  LDC.64 R4, c[0x0][0xc88] ;  /* 0x00032200ff047b82 */ /* 0x015e220000000a00 */
[----:B------:R-:W-:Y:S01]  /*0f70*/  ULDC.64 UR8, c[0x0][0xa28] ;  /* 0x00028a0000087ab9 */ /* 0x000fe20000000a00 */
[----:B------:R-:W-:Y:S01]  /*0f80*/  ULDC.64 UR10, c[0x0][0xa18] ;  /* 0x00028600000a7ab9 */ /* 0x000fe20000000a00 */
[----:B------:R-:W-:Y:S01]  /*0f90*/  ULDC UR4, c[0x0][0x424] ;  /* 0x0001090000047ab9 */ /* 0x000fe20000000800 */
[----:B------:R-:W-:Y:S01]  /*0fa0*/  ULDC UR7, c[0x0][0x2f0] ;  /* 0x0000bc0000077ab9 */ /* 0x000fe20000000800 */
[----:B0-----:R-:W-:-:S06]  /*0fb0*/  IMAD.WIDE R4, R35, 0x4, R4 ;  /* 0x0000000423047825 */ /* 0x001fcc00078e0204 */
[----:B------:R-:W2:Y:S01]  /*0fc0*/  LDG.E R4, desc[UR36][R4.64] ;  /* 0x0000002404047981 */ /* 0x000ea2000c1e1900 */
[----:B------:R-:W-:Y:S02]  /*0fd0*/  UISETP.NE.U32.AND UP0, UPT, UR8, URZ, UPT ;  /* 0x0000003f0800728c */ /* 0x000fe4000bf05070 */
        /* <DEDUP_REMOVED lines=9> */
[----:B------:R-:W-:Y:S01]  /*1070*/  @UP1 ULEA UR10, UP0, UR53, UR10, 0x2 ;  /* 0x0000000a350a1291 */ /* 0x000fe2000f80103f */
[----:B------:R-:W-:-:S03]  /*1080*/  IMAD.U32 R4, RZ, RZ, UR8 ;  /* 0x00000008ff047e24 */ /* 0x000fc6000f8e00ff */
[----:B------:R-:W-:Y:S01]  /*1090*/  @UP1 ULEA.HI.X UR11, UR53, UR11, UR58, 0x2, UP0 ;  /* 0x0000000b350b1291 */ /* 0x000fe200080f143a */
[----:B------:R-:W-:Y:S01]  /*10a0*/  IMAD.U32 R5, RZ, RZ, UR9 ;  /* 0x00000009ff057e24 */ /* 0x000fe2000f8e00ff */
[----:B------:R-:W-:Y:S01]  /*10b0*/  ULDC.64 UR8, c[0x0][0x418] ;  /* 0x0001060000087ab9 */ /* 0x000fe20000000a00 */
[----:B------:R-:W-:-:S03]  /*10c0*/  IMAD.U32 R6, RZ, RZ, UR10 ;  /* 0x0000000aff067e24 */ /* 0x000fc6000f8e00ff */
[----:B---3--:R-:W-:Y:S01]  /*10d0*/  MOV R7, UR11 ;  /* 0x0000000b00077c02 */ /* 0x008fe20008000f00 */
[----:B------:R-:W2:Y:S01]  /*10e0*/  @P0 LDG.E R4, desc[UR36][R4.64] ;  /* 0x0000002404040981 */ /* 0x000ea2000c1e1900 */
[----:B------:R-:W-:Y:S01]  /*10f0*/  UISETP.NE.U32.AND UP0, UPT, UR8, URZ, UPT ;  /* 0x0000003f0800728c */ /* 0x000fe2000bf05070 */
[----:B------:R-:W-:Y:S02]  /*1100*/  ULDC.64 UR10, c[0x0][0xa20] ;  /* 0x00028800000a7ab9 */ /* 0x000fe40000000a00 */
[----:B------:R-:W3:Y:S01]  /*1110*/  @P2 LDG.E R6, desc[UR36][R6.64] ;  /* 0x0000002406062981 */ /* 0x000ee2000c1e1900 */
[----:B------:R-:W-:Y:S01]  /*1120*/  UISETP.NE.AND.EX UP0, UPT, UR9, URZ, UPT, UP0 ;  /* 0x0000003f0900728c */ /* 0x000fe2000bf05300 */
[----:B------:R-:W-:Y:S01]  /*1130*/  ISETP.NE.U32.AND P1, PT, RZ, UR10, PT ;  /* 0x0000000aff007c0c */ /* 0x000fe2000bf25070 */
[----:B------:R-:W-:Y:S01]  /*1140*/  UMOV UR48, URZ ;  /* 0x0000003f00307c82 */ /* 0x000fe20008000000 */
[----:B------:R-:W-:Y:S02]  /*1150*/  ULOP3.LUT UR56, UR5, 0xffff, URZ, 0xc0, !UPT ;  /* 0x0000ffff05387892 */ /* 0x000fe4000f8ec03f */
[----:B------:R-:W-:Y:S01]  /*1160*/  USEL UR4, UR4, 0x1, UP0 ;  /* 0x0000000104047887 */ /* 0x000fe20008000000 */
[----:B------:R-:W-:-:S03]  /*1170*/  ISETP.NE.AND.EX P1, PT, RZ, UR11, PT, P1 ;  /* 0x0000000bff007c0c */ /* 0x000fc6000bf25310 */
[----:B------:R-:W-:Y:S01]  /*1180*/  UIMAD UR4, UR4, UR7, URZ ;  /* 0x00000007040472a4 */ /* 0x000fe2000f8e023f */
        /* <DEDUP_REMOVED lines=17> */
.L_x_9073:
[----:B------:R-:W-:Y:S05]  /*12a0*/  @!P1 BRA `(.L_x_9074) ;  /* 0x00000000001c9947 */ /* 0x000fea0003800000 */
[----:B------:R-:W-:-:S04]  /*12b0*/  ULEA UR4, UP0, UR53, UR10, 0x2 ;  /* 0x0000000a35047291 */ /* 0x000fc8000f80103f */
[----:B------:R-:W-:Y:S02]  /*12c0*/  ULEA.HI.X UR7, UR53, UR11, UR58, 0x2, UP0 ;  /* 0x0000000b35077291 */ /* 0x000fe400080f143a */
[----:B------:R-:W-:-:S04]  /*12d0*/  IMAD.U32 R4, RZ, RZ, UR4 ;  /* 0x00000004ff047e24 */ /* 0x000fc8000f8e00ff */
[----:B------:R-:W-:-:S05]  /*12e0*/  IMAD.U32 R5, RZ, RZ, UR7 ;  /* 0x00000007ff057e24 */ /* 0x000fca000f8e00ff */
[----:B------:R-:W2:Y:S02]  /*12f0*/  LDG.E R4, desc[UR36][R4.64] ;  /* 0x0000002404047981 */ /* 0x000ea4000c1e1900 */
[----:B--2---:R-:W-:Y:S01]  /*1300*/  R2UR UR4, R4 ;  /* 0x00000000040472ca */ /* 0x004fe200000e0000 */
[----:B------:R-:W-:-:S14]  /*1310*/  BRA `(.L_x_9075) ;  /* 0x0000000000347947 */ /* 0x000fdc0003800000 */
.L_x_9074:
        /* <DEDUP_REMOVED lines=13> */
.L_x_9075:
        /* <DEDUP_REMOVED lines=9> */
[----:B------:R-:W-:-:S04]  /*1480*/  UIMAD.WIDE.U32 UR6, UR8, UR6, URZ ;  /* 0x00000006080672a5 */ /* 0x000fc8000f8e003f */
[----:B------:R-:W-:Y:S02]  /*1490*/  @UP0 USHF.R.U32.HI UR8, URZ, UR4, UR7 ;  /* 0x000000043f080299 */ /* 0x000fe40008011607 */
[----:B------:R-:W-:Y:S02]  /*14a0*/  UIADD3 UR4, UR48, 0x7f, URZ ;  /* 0x0000007f30047890 */ /* 0x000fe4000fffe03f */
[----:B------:R-:W-:Y:S02]  /*14b0*/  UIADD3 UR8, UR9, UR8, URZ ;  /* 0x0000000809087290 */ /* 0x000fe4000fffe03f */
[----:B------:R-:W-:Y:S02]  /*14c0*/  USHF.R.S32.HI UR6, URZ, 0x1f, UR4 ;  /* 0x0000001f3f067899 */ /* 0x000fe40008011404 */
[----:B------:R-:W-:Y:S02]  /*14d0*/  USHF.R.S32.HI UR7, URZ, 0x1f, UR8 ;  /* 0x0000001f3f077899 */ /* 0x000fe40008011408 */
[----:B------:R-:W-:-:S02]  /*14e0*/  ULEA.HI UR6, UR6, UR4, URZ, 0x7 ;  /* 0x0000000406067291 */ /* 0x000fc4000f8f383f */
[----:B------:R-:W-:Y:S02]  /*14f0*/  ULEA.HI UR7, UR7, UR8, URZ, 0x7 ;  /* 0x0000000807077291 */ /* 0x000fe4000f8f383f */
[----:B------:R-:W-:Y:S02]  /*1500*/  USHF.R.S32.HI UR6, URZ, 0x7, UR6 ;  /* 0x000000073f067899 */ /* 0x000fe40008011406 */
[----:B------:R-:W-:Y:S02]  /*1510*/  USHF.R.S32.HI UR7, URZ, 0x7, UR7 ;  /* 0x000000073f077899 */ /* 0x000fe40008011407 */
[----:B------:R-:W-:Y:S02]  /*1520*/  ULOP3.LUT UR4, UR5, 0xff000000, URZ, 0xc0, !UPT ;  /* 0xff00000005047892 */ /* 0x000fe4000f8ec03f */
[----:B------:R-:W-:Y:S02]  /*1530*/  UISETP.LT.AND UP0, UPT, UR6, UR7, UPT ;  /* 0x000000070600728c */ /* 0x000fe4000bf01270 */
[----:B------:R-:W-:-:S02]  /*1540*/  ULOP3.LUT UR5, UR5, 0xff0000, URZ, 0xc0, !UPT ;  /* 0x00ff000005057892 */ /* 0x000fc4000f8ec03f */
[----:B------:R-:W-:Y:S02]  /*1550*/  USEL UR9, UR6, UR7, UP0 ;  /* 0x0000000706097287 */ /* 0x000fe40008000000 */
[----:B------:R-:W-:Y:S02]  /*1560*/  USHF.R.U32.HI UR4, URZ, 0x8, UR4 ;  /* 0x000000083f047899 */ /* 0x000fe40008011604 */
[----:B------:R-:W-:Y:S02]  /*1570*/  UISETP.GE.AND UP0, UPT, UR9, 0x1, UPT ;  /* 0x000000010900788c */ /* 0x000fe4000bf06270 */
        /* <DEDUP_REMOVED lines=17> */
[----:B------:R-:W-:-:S04]  /*1690*/  IABS R5, R5 ;  /* 0x0000000500057213 */ /* 0x000fc80000000000 */
[----:B------:R-:W-:-:S04]  /*16a0*/  MOV R4, R5 ;  /* 0x0000000500047202 */ /* 0x000fc80000000f00 */
[----:B------:R-:W-:-:S03]  /*16b0*/  R2UR UR8, R4 ;  /* 0x00000000040872ca */ /* 0x000fc600000e0000 */
        /* <DEDUP_REMOVED lines=22> */
.L_x_9076:
[----:B------:R-:W-:Y:S01]  /*1820*/  UIMAD UR51, UR57, UR4, URZ ;  /* 0x00000004393372a4 */ /* 0x000fe2000f8e023f */
[----:B------:R-:W-:Y:S01]  /*1830*/  IMAD.U32 R0, RZ, RZ, UR9 ;  /* 0x00000009ff007e24 */ /* 0x000fe2000f8e00ff */
[----:B------:R-:W-:Y:S01]  /*1840*/  PLOP3.LUT P0, PT, PT, PT, PT, 0x80, 0x0 ;  /* 0x000000000000781c */ /* 0x000fe20003f0f070 */
[----:B------:R-:W-:Y:S01]  /*1850*/  IMAD.U32 R3, RZ, RZ, UR4 ;  /* 0x00000004ff037e24 */ /* 0x000fe2000f8e00ff */
[----:B------:R-:W-:Y:S02]  /*1860*/  CS2R R150, SRZ ;  /* 0x0000000000967805 */ /* 0x000fe4000001ff00 */
[----:B------:R-:W-:Y:S02]  /*1870*/  CS2R R148, SRZ ;  /* 0x0000000000947805 */ /* 0x000fe4000001ff00 */
[----:B------:R-:W-:Y:S02]  /*1880*/  CS2R R146, SRZ ;  /* 0x0000000000927805 */ /* 0x000fe4000001ff00 */
[----:B------:R-:W-:-:S02]  /*1890*/  CS2R R144, SRZ ;  /* 0x0000000000907805 */ /* 0x000fc4000001ff00 */
[----:B------:R-:W-:Y:S01]  /*18a0*/  VIADDMNMX R3, R3, UR51, R0, PT ;  /* 0x0000003303037c46 */ /* 0x000fe2000b800100 */
[----:B------:R-:W-:Y:S01]  /*18b0*/  IMAD.MOV.U32 R0, RZ, RZ, RZ ;  /* 0x000000ffff007224 */ /* 0x000fe200078e00ff */
[----:B------:R-:W-:Y:S02]  /*18c0*/  CS2R R142, SRZ ;  /* 0x00000000008e7805 */ /* 0x000fe4000001ff00 */
[----:B------:R-:W-:Y:S02]  /*18d0*/  CS2R R140, SRZ ;  /* 0x00000000008c7805 */ /* 0x000fe4000001ff00 */
[----:B------:R-:W-:Y:S01]  /*18e0*/  R2UR UR41, R3 ;  /* 0x00000000032972ca */ /* 0x000fe200000e0000 */
[----:B------:R-:W-:Y:S01]  /*18f0*/  IMAD.MOV.U32 R3, RZ, RZ, RZ ;  /* 0x000000ffff037224 */ /* 0x000fe200078e00ff */
        /* <DEDUP_REMOVED lines=11> */
[----:B------:R-:W-:Y:S01]  /*19b0*/  UISETP.GT.AND UP0, UPT, UR41, UR51, UPT ;  /* 0x000000332900728c */ /* 0x000fe2000bf04270 */
[----:B------:R-:W-:Y:S02]  /*19c0*/  CS2R R116, SRZ ;  /* 0x0000000000747805 */ /* 0x000fe4000001ff00 */
[----:B------:R-:W-:Y:S02]  /*19d0*/  CS2R R114, SRZ ;  /* 0x0000000000727805 */ /* 0x000fe4000001ff00 */
[----:B------:R-:W-:-:S02]  /*19e0*/  CS2R R112, SRZ ;  /* 0x0000000000707805 */ /* 0x000fc4000001ff00 */
[----:B------:R-:W-:Y:S02]  /*19f0*/  CS2R R110, SRZ ;  /* 0x00000000006e7805 */ /* 0x000fe4000001ff00 */
[----:B------:R-:W-:Y:S02]  /*1a00*/  CS2R R108, SRZ ;  /* 0x00000000006c7805 */ /* 0x000fe4000001ff00 */
[----:B------:R-:W-:Y:S02]  /*1a10*/  PLOP3.LUT P1, PT, PT, PT, UP0, 0x80, 0x0 ;  /* 0x000000000000781c */ /* 0x000fe40003f2f008 */
        /* <DEDUP_REMOVED lines=42> */
.L_x_9078:
[----:B------:R-:W-:Y:S01]  /*1cc0*/  ULEA.HI UR4, UR60, UR60, URZ, 0x1 ;  /* 0x0000003c3c047291 */ /* 0x000fe2000f8f083f */
[----:B------:R-:W-:-:S03]  /*1cd0*/  IMAD.U32 R3, RZ, RZ, UR61 ;  /* 0x0000003dff037e24 */ /* 0x000fc6000f8e00ff */
[----:B------:R-:W-:Y:S02]  /*1ce0*/  ULOP3.LUT UR4, UR4, 0xfffffffe, URZ, 0xc0, !UPT ;  /* 0xfffffffe04047892 */ /* 0x000fe4000f8ec03f */
[----:B------:R-:W-:Y:S02]  /*1cf0*/  ISETP.NE.AND P0, PT, R3, 0x3, PT ;  /* 0x000000030300780c */ /* 0x000fe40003f05270 */
[----:B------:R-:W-:-:S06]  /*1d00*/  UIADD3 UR4, UR60, -UR4, URZ ;  /* 0x800000043c047290 */ /* 0x000fcc000fffe03f */
[----:B------:R-:W-:-:S05]  /*1d10*/  IMAD.U32 R0, RZ, RZ, UR4 ;  /* 0x00000004ff007e24 */ /* 0x000fca000f8e00ff */
[----:B------:R-:W-:-:S04]  /*1d20*/  SHF.L.U32 R0, R0, 0x1f, RZ ;  /* 0x0000001f00007819 */ /* 0x000fc800000006ff */
[----:B------:R-:W0:Y:S02]  /*1d30*/  SYNCS.PHASECHK.TRANS64.TRYWAIT P1, [UR40+0x28800], R0 ;  /* 0x02880000ff0075a7 */ /* 0x000e240008020168 */
[----:B0-----:R-:W-:Y:S05]  /*1d40*/  @!P1 BRA `(.L_x_9079) ;  /* 0x0000012000d89947 */ /* 0x001fea0003800000 */
.L_x_9225:
[----:B------:R-:W-:Y:S05]  /*1d50*/  @!P0 BRA `(.L_x_9080) ;  /* 0x0000000000048947 */ /* 0x000fea0003800000 */
[----:B------:R-:W-:Y:S01]  /*1d60*/  BPT.TRAP 0x1 ;  /* 0x000000040000795c */ /* 0x000fe20000300000 */
.L_x_9080:
[----:B0-----:R-:W-:Y:S02]  /*1d70*/  IMAD.U32 R0, RZ, RZ, UR38 ;  /* 0x00000026ff007e24 */ /* 0x001fe4000f8e00ff */
[----:B------:R-:W-:-:S03]  /*1d80*/  IMAD.U32 R3, RZ, RZ, UR39 ;  /* 0x00000027ff037e24 */ /* 0x000fc6000f8e00ff */
[----:B------:R-:W-:Y:S02]  /*1d90*/  LEA R0, R0, UR40, 0x3 ;  /* 0x0000002800007c11 */ /* 0x000fe4000f8e18ff */
[----:B------:R-:W-:-:S04]  /*1da0*/  SHF.L.U32 R3, R3, 0x1f, RZ ;  /* 0x0000001f03037819 */ /* 0x000fc800000006ff */
[----:B------:R0:W1:Y:S01]  /*1db0*/  SYNCS.PHASECHK.TRANS64.TRYWAIT P1, [R0+URZ+0x28830], R3 ;  /* 0x02883003000075a7 */ /* 0x000062000802017f */
[----:B------:R-:W-:Y:S05]  /*1dc0*/  @!P0 BRA `(.L_x_9081) ;  /* 0x0000000000048947 */ /* 0x000fea0003800000 */
[----:B------:R-:W-:Y:S01]  /*1dd0*/  BPT.TRAP 0x1 ;  /* 0x000000040000795c */ /* 0x000fe20000300000 */
.L_x_9081:
[----:B-1----:R-:W-:Y:S05]  /*1de0*/  @P1 BRA `(.L_x_9082) ;  /* 0x0000000000081947 */ /* 0x002fea0003800000 */
[----:B------:R-:W1:Y:S02]  /*1df0*/  SYNCS.PHASECHK.TRANS64.TRYWAIT P1, [R0+URZ+0x28830], R3 ;  /* 0x02883003000075a7 */ /* 0x000e64000802017f */
[----:B-1----:R-:W-:Y:S05]  /*1e00*/  @!P1 BRA `(.L_x_9083) ;  /* 0x0000012000c09947 */ /* 0x002fea0003800000 */
.L_x_9082:
[----:B------:R-:W-:Y:S05]  /*1e10*/  WARPSYNC.ALL ;  /* 0x0000000000007948 */ /* 0x000fea0003800000 */
[----:B------:R-:W-:Y:S01]  /*1e20*/  UIADD3 UR4, UR40, 0x18400, URZ ;  /* 0x0001840028047890 */ /* 0x000fe2000fffe03f */
[----:B------:R-:W-:Y:S01]  /*1e30*/  WARPGROUP.ARRIVE ;  /* 0x00000000000079c5 */ /* 0x000fe20000000000 */
[----:B------:R-:W-:Y:S02]  /*1e40*/  ULOP3.LUT UR44, UR42, 0x10000, URZ, 0xfc, !UPT ;  /* 0x000100002a2c7892 */ /* 0x000fe4000f8efc3f */
[----:B------:R-:W-:Y:S01]  /*1e50*/  USHF.R.U32.HI UR4, URZ, 0x4, UR4 ;  /* 0x000000043f047899 */ /* 0x000fe20008011604 */
[----:B------:R-:W-:Y:S01]  /*1e60*/  UMOV UR45, 0x40000040 ;  /* 0x40000040002d7882 */ /* 0x000fe20000000000 */
[----:B------:R-:W-:-:S02]  /*1e70*/  UMOV UR47, 0x40000040 ;  /* 0x40000040002f7882 */ /* 0x000fc40000000000 */
[----:B------:R-:W-:Y:S02]  /*1e80*/  ULOP3.LUT UR4, UR4, 0x3fff, URZ, 0xc0, !UPT ;  /* 0x00003fff04047892 */ /* 0x000fe4000f8ec03f */
[----:B------:R-:W-:Y:S02]  /*1e90*/  UIADD3 UR8, UR44, 0x2, URZ ;  /* 0x000000022c087890 */ /* 0x000fe4000fffe03f */
[----:B------:R-:W-:Y:S01]  /*1ea0*/  ULOP3.LUT UR4, UR4, 0x10000, URZ, 0xfc, !UPT ;  /* 0x0001000004047892 */ /* 0x000fe2000f8efc3f */
[----:B------:R-:W-:Y:S01]  /*1eb0*/  UMOV UR9, 0x40000040 ;  /* 0x4000004000097882 */ /* 0x000fe20000000000 */
[----:B------:R-:W-:Y:S02]  /*1ec0*/  UMOV UR11, 0x40000040 ;  /* 0x40000040000b7882 */ /* 0x000fe40000000000 */
        /* <DEDUP_REMOVED lines=51> */
.L_x_9084:
[----:B------:R-:W-:Y:S01]  /*2200*/  UISETP.NE.AND UP0, UPT, UR52, URZ, UPT ;  /* 0x0000003f3400728c */ /* 0x000fe2000bf05270 */
[----:B------:R-:W-:Y:S01]  /*2210*/  R2UR UR14, R0 ;  /* 0x00000000000e72ca */ /* 0x000fe200000e0000 */
[----:B------:R-:W-:Y:S01]  /*2220*/  ULDC UR6, c[0x0][0x9d8] ;  /* 0x0002760000067ab9 */ /* 0x000fe20000000800 */
[----:B------:R-:W-:Y:S01]  /*2230*/  ULDC UR10, c[0x0][0x988] ;  /* 0x00026200000a7ab9 */ /* 0x000fe20000000800 */
[----:B------:R-:W-:Y:S01]  /*2240*/  FMUL.FTZ R6, R50, UR6 ;  /* 0x0000000632067c20 */ /* 0x000fe20008410000 */
[----:B------:R-:W-:Y:S01]  /*2250*/  VIADD R50, R17, UR43 ;  /* 0x0000002b11327c36 */ /* 0x000fe20008000000 */
[----:B------:R-:W-:Y:S01]  /*2260*/  PLOP3.LUT P1, PT, PT, PT, UP0, 0x80, 0x0 ;  /* 0x000000000000781c */ /* 0x000fe20003f2f008 */
[----:B------:R-:W-:Y:S01]  /*2270*/  FMUL.FTZ R5, R29, UR6 ;  /* 0x000000061d057c20 */ /* 0x000fe20008410000 */
[----:B------:R-:W-:Y:S01]  /*2280*/  PLOP3.LUT P2, PT, PT, PT, UP0, 0x80, 0x0 ;  /* 0x000000000000781c */ /* 0x000fe20003f4f008 */
[----:B------:R2:W-:Y:S01]  /*2290*/  MUFU.TANH R29, R6 ;  /* 0x00000006001d7308 */ /* 0x0005e20000002400 */
        /* <DEDUP_REMOVED lines=8> */
[----:B------:R-:W-:-:S02]  /*2320*/  IMAD.U32 R37, RZ, RZ, UR50 ;  /* 0x00000032ff257e24 */ /* 0x000fc4000f8e00ff */
[----:B------:R-:W-:Y:S01]  /*2330*/  FMUL.FTZ R31, R31, UR6 ;  /* 0x000000061f1f7c20 */ /* 0x000fe20008410000 */
[----:B--2---:R-:W-:Y:S01]  /*2340*/  @P1 IMAD.HI.U32 R6, R50, UR5, RZ ;  /* 0x0000000532061c27 */ /* 0x004fe2000f8e00ff */
[----:B------:R-:W-:-:S03]  /*2350*/  @UP0 ULDC UR5, c[0x0][0x450] ;  /* 0x0001140000050ab9 */ /* 0x000fc60000000800 */
[----:B------:R-:W-:Y:S01]  /*2360*/  FMUL.FTZ R34, R34, UR6 ;  /* 0x0000000622227c20 */ /* 0x000fe20008410000 */
[----:B------:R-:W-:Y:S01]  /*2370*/  FMUL.FTZ R14, R45, UR6 ;  /* 0x000000062d0e7c20 */ /* 0x000fe20008410000 */
[----:B------:R-:W-:Y:S01]  /*2380*/  FMUL.FTZ R35, R35, UR6 ;  /* 0x0000000623237c20 */ /* 0x000fe20008410000 */
[----:B------:R-:W-:Y:S01]  /*2390*/  @P2 SHF.R.U32.HI R50, RZ, UR5, R6 ;  /* 0x00000005ff322c19 */ /* 0x000fe20008011606 */
[----:B------:R-:W-:Y:S01]  /*23a0*/  UMOV UR5, 0xffffff80 ;  /* 0xffffff8000057882 */ /* 0x000fe20000000000 */
[----:B------:R-:W2:Y:S01]  /*23b0*/  MUFU.TANH R97, R27 ;  /* 0x0000001b00617308 */ /* 0x000ea20000002400 */
[----:B------:R-:W-:Y:S01]  /*23c0*/  UIMAD UR5, UR41, UR5, 0x80 ;  /* 0x00000080290574a4 */ /* 0x000fe2000f8e0205 */
[----:B------:R-:W-:Y:S01]  /*23d0*/  FMUL.FTZ R38, R38, UR6 ;  /* 0x0000000626267c20 */ /* 0x000fe20008410000 */
[----:B------:R-:W5:Y:S01]  /*23e0*/  SHFL.IDX PT, R6, R50, 0x1, 0x1c1f ;  /* 0x003c1f0032067f89 */ /* 0x000f6200000e0000 */
[----:B------:R-:W-:Y:S01]  /*23f0*/  FMUL.FTZ R39, R39, UR6 ;  /* 0x0000000627277c20 */ /* 0x000fe20008410000 */
[----:B------:R-:W-:Y:S01]  /*2400*/  FMUL.FTZ R7, R28, UR6 ;  /* 0x000000061c077c20 */ /* 0x000fe20008410000 */
[----:B------:R-:W-:Y:S01]  /*2410*/  FMUL.FTZ R42, R42, UR6 ;  /* 0x000000062a2a7c20 */ /* 0x000fe20008410000 */
[----:B------:R-:W-:Y:S01]  /*2420*/  MOV R95, UR5 ;  /* 0x00000005005f7c02 */ /* 0x000fe20008000f00 */
[----:B------:R-:W2:Y:S01]  /*2430*/  MUFU.TANH R30, R30 ;  /* 0x0000001e001e7308 */ /* 0x000ea20000002400 */
[----:B------:R-:W-:Y:S01]  /*2440*/  FMUL.FTZ R43, R43, UR6 ;  /* 0x000000062b2b7c20 */ /* 0x000fe20008410000 */
[----:B------:R-:W-:Y:S01]  /*2450*/  FMUL.FTZ R46, R46, UR6 ;  /* 0x000000062e2e7c20 */ /* 0x000fe20008410000 */
[C-C-:B------:R-:W-:Y:S01]  /*2460*/  IADD3 R52, -R16.reuse, 0x1, R95.reuse ;  /* 0x0000000110347810 */ /* 0x140fe20007ffe15f */
[----:B------:R-:W-:Y:S01]  /*2470*/  FMUL.FTZ R59, R59, UR6 ;  /* 0x000000063b3b7c20 */ /* 0x000fe20008410000 */
[----:B------:R-:W-:Y:S01]  /*2480*/  IADD3 R95, -R16, UR48, R95 ;  /* 0x00000030105f7c10 */ /* 0x000fe2000fffe15f */
[----:B------:R-:W-:Y:S01]  /*2490*/  FMUL.FTZ R47, R47, UR6 ;  /* 0x000000062f2f7c20 */ /* 0x000fe20008410000 */
[----:B------:R-:W-:Y:S01]  /*24a0*/  IADD3 R52, -R37, UR48, R52 ;  /* 0x0000003025347c10 */ /* 0x000fe2000fffe134 */
[----:B------:R-:W2:Y:S01]  /*24b0*/  MUFU.TANH R31, R31 ;  /* 0x0000001f001f7308 */ /* 0x000ea20000002400 */
[----:B------:R-:W-:Y:S01]  /*24c0*/  FMUL.FTZ R11, R36, UR6 ;  /* 0x00000006240b7c20 */ /* 0x000fe20008410000 */
[----:B------:R-:W-:Y:S01]  /*24d0*/  FMUL.FTZ R55, R55, UR6 ;  /* 0x0000000637377c20 */ /* 0x000fe20008410000 */
[----:B---3--:R-:W-:Y:S01]  /*24e0*/  FMUL.FTZ R26, R57, UR6 ;  /* 0x00000006391a7c20 */ /* 0x008fe20008410000 */
[----:B------:R-:W-:Y:S01]  /*24f0*/  FMUL.FTZ R8, R33, UR6 ;  /* 0x0000000621087c20 */ /* 0x000fe20008410000 */
[----:B------:R-:W-:Y:S01]  /*2500*/  FMUL.FTZ R51, R51, UR6 ;  /* 0x0000000633337c20 */ /* 0x000fe20008410000 */
[----:B------:R-:W-:Y:S01]  /*2510*/  FMUL.FTZ R54, R54, UR6 ;  /* 0x0000000636367c20 */ /* 0x000fe20008410000 */
[----:B01----:R-:W-:Y:S01]  /*2520*/  FMUL.FTZ R3, R24, UR6 ;  /* 0x0000000618037c20 */ /* 0x003fe20008410000 */
[----:B------:R-:W0:Y:S01]  /*2530*/  MUFU.TANH R34, R34 ;  /* 0x0000002200227308 */ /* 0x000e220000002400 */
[----:B------:R-:W-:Y:S01]  /*2540*/  FMUL.FTZ R9, R32, UR6 ;  /* 0x0000000620097c20 */ /* 0x000fe20008410000 */
[----:B------:R-:W-:Y:S01]  /*2550*/  FMUL.FTZ R24, R53, UR6 ;  /* 0x0000000635187c20 */ /* 0x000fe20008410000 */
[--C-:B-----5:R-:W-:Y:S01]  /*2560*/  VIADDMNMX R45, R6, R52, R95.reuse, PT ;  /* 0x00000034062d7246 */ /* 0x120fe2000380015f */
[----:B------:R-:W-:Y:S01]  /*2570*/  FMUL.FTZ R6, R63, UR6 ;  /* 0x000000063f067c20 */ /* 0x000fe20008410000 */
[----:B------:R-:W-:Y:S01]  /*2580*/  FMUL.FTZ R58, R58, UR6 ;  /* 0x000000063a3a7c20 */ /* 0x000fe20008410000 */
[----:B------:R-:W-:Y:S01]  /*2590*/  FMUL.FTZ R20, R49, UR6 ;  /* 0x0000000631147c20 */ /* 0x000fe20008410000 */
[C---:B------:R-:W-:Y:S01]  /*25a0*/  ISETP.GT.AND P1, PT, R45.reuse, RZ, PT ;  /* 0x000000ff2d00720c */ /* 0x040fe20003f24270 */
[----:B------:R-:W1:Y:S01]  /*25b0*/  MUFU.TANH R35, R35 ;  /* 0x0000002300237308 */ /* 0x000e620000002400 */
[C---:B------:R-:W-:Y:S01]  /*25c0*/  ISETP.GT.AND P2, PT, R45.reuse, 0x1, PT ;  /* 0x000000012d00780c */ /* 0x040fe20003f44270 */
[----:B------:R-:W-:Y:S01]  /*25d0*/  FMUL.FTZ R62, R62, UR6 ;  /* 0x000000063e3e7c20 */ /* 0x000fe20008410000 */
[----:B------:R-:W-:Y:S01]  /*25e0*/  ISETP.GT.AND P3, PT, R45, 0x8, PT ;  /* 0x000000082d00780c */ /* 0x000fe20003f64270 */
[----:B------:R-:W-:Y:S01]  /*25f0*/  FMUL.FTZ R66, R66, UR6 ;  /* 0x0000000642427c20 */ /* 0x000fe20008410000 */
[----:B----4-:R-:W-:Y:S01]  /*2600*/  FSEL R99, R99, -INF , P1 ;  /* 0xff80000063637808 */ /* 0x010fe20000800000 */
[----:B------:R-:W-:Y:S01]  /*2610*/  FMUL.FTZ R67, R67, UR6 ;  /* 0x0000000643437c20 */ /* 0x000fe20008410000 */
[----:B--2---:R-:W-:Y:S01]  /*2620*/  FSEL R97, R97, -INF , P2 ;  /* 0xff80000061617808 */ /* 0x004fe20001000000 */
[----:B------:R-:W-:Y:S01]  /*2630*/  MUFU.TANH R38, R38 ;  /* 0x0000002600267308 */ /* 0x000fe20000002400 */
[----:B------:R-:W-:Y:S01]  /*2640*/  ISETP.GT.AND P1, PT, R45, 0x9, PT ;  /* 0x000000092d00780c */ /* 0x000fe20003f24270 */
[----:B------:R-:W-:Y:S01]  /*2650*/  FMUL.FTZ R70, R70, UR6 ;  /* 0x0000000646467c20 */ /* 0x000fe20008410000 */
[----:B------:R-:W-:Y:S01]  /*2660*/  FSEL R93, R30, -INF , P3 ;  /* 0xff8000001e5d7808 */ /* 0x000fe20001800000 */
        /* <DEDUP_REMOVED lines=11> */
[----:B0-----:R-:W-:Y:S01]  /*2720*/  FSEL R89, R34, -INF , P2 ;  /* 0xff80000022597808 */ /* 0x001fe20001000000 */
[----:B------:R-:W-:Y:S01]  /*2730*/  MUFU.TANH R42, R42 ;  /* 0x0000002a002a7308 */ /* 0x000fe20000002400 */
[----:B------:R-:W-:Y:S01]  /*2740*/  FMNMX.FTZ R28, R91, R28, !PT ;  /* 0x0000001c5b1c7209 */ /* 0x000fe20007810000 */
[----:B------:R-:W-:Y:S01]  /*2750*/  FMUL.FTZ R79, R79, UR6 ;  /* 0x000000064f4f7c20 */ /* 0x000fe20008410000 */
[----:B------:R-:W-:Y:S01]  /*2760*/  ISETP.GT.AND P2, PT, R45, 0x18, PT ;  /* 0x000000182d00780c */ /* 0x000fe20003f44270 */
[----:B------:R-:W-:Y:S01]  /*2770*/  FMUL.FTZ R82, R82, UR6 ;  /* 0x0000000652527c20 */ /* 0x000fe20008410000 */
[----:B-1----:R-:W-:Y:S01]  /*2780*/  FSEL R63, R35, -INF , P1 ;  /* 0xff800000233f7808 */ /* 0x002fe20000800000 */
[----:B------:R-:W-:Y:S01]  /*2790*/  FMUL.FTZ R12, R41, UR6 ;  /* 0x00000006290c7c20 */ /* 0x000fe20008410000 */
[----:B------:R-:W-:Y:S01]  /*27a0*/  FMNMX.FTZ R28, R89, R28, !PT ;  /* 0x0000001c591c7209 */ /* 0x000fe20007810000 */
[----:B------:R-:W0:Y:S01]  /*27b0*/  MUFU.TANH R43, R43 ;  /* 0x0000002b002b7308 */ /* 0x000e220000002400 */
[----:B------:R-:W-:Y:S01]  /*27c0*/  ISETP.GT.AND P1, PT, R45, 0x19, PT ;  /* 0x000000192d00780c */ /* 0x000fe20003f24270 */
[----:B------:R-:W-:Y:S01]  /*27d0*/  FMUL.FTZ R83, R83, UR6 ;  /* 0x0000000653537c20 */ /* 0x000fe20008410000 */
[----:B------:R-:W-:Y:S01]  /*27e0*/  FMNMX.FTZ R28, R63, R28, !PT ;  /* 0x0000001c3f1c7209 */ /* 0x000fe20007810000 */
[----:B------:R-:W-:Y:S01]  /*27f0*/  FMUL.FTZ R86, R86, UR6 ;  /* 0x0000000656567c20 */ /* 0x000fe20008410000 */
[----:B--2---:R-:W-:Y:S01]  /*2800*/  FSEL R57, R39, -INF , P1 ;  /* 0xff80000027397808 */ /* 0x004fe20000800000 */
[----:B------:R-:W-:Y:S01]  /*2810*/  FMUL.FTZ R15, R44, UR6 ;  /* 0x000000062c0f7c20 */ /* 0x000fe20008410000 */
[----:B------:R-:W-:Y:S01]  /*2820*/  ISETP.GT.AND P1, PT, R45, 0x21, PT ;  /* 0x000000212d00780c */ /* 0x000fe20003f24270 */
[----:B------:R-:W-:Y:S01]  /*2830*/  MUFU.TANH R46, R46 ;  /* 0x0000002e002e7308 */ /* 0x000fe20000002400 */
[----:B------:R-:W-:Y:S01]  /*2840*/  FMUL.FTZ R87, R87, UR6 ;  /* 0x0000000657577c20 */ /* 0x000fe20008410000 */
[----:B------:R-:W-:Y:S01]  /*2850*/  FMUL.FTZ R21, R48, UR6 ;  /* 0x0000000630157c20 */ /* 0x000fe20008410000 */
[----:B------:R-:W-:Y:S01]  /*2860*/  FMUL.FTZ R61, R61, UR6 ;  /* 0x000000063d3d7c20 */ /* 0x000fe20008410000 */
[----:B------:R-:W1:Y:S01]  /*2870*/  SHFL.IDX PT, R50, R50, RZ, 0x1c1f ;  /* 0x001c1fff32327589 */ /* 0x000e6200000e0000 */
[----:B------:R-:W-:Y:S01]  /*2880*/  FMUL.FTZ R27, R56, UR6 ;  /* 0x00000006381b7c20 */ /* 0x000fe20008410000 */
[----:B------:R-:W-:Y:S01]  /*2890*/  FMUL.FTZ R60, R60, UR6 ;  /* 0x000000063c3c7c20 */ /* 0x000fe20008410000 */
[----:B------:R-:W-:Y:S01]  /*28a0*/  FMUL.FTZ R64, R64, UR6 ;  /* 0x0000000640407c20 */ /* 0x000fe20008410000 */
[----:B------:R2:W-:Y:S01]  /*28b0*/  MUFU.TANH R36, R59 ;  /* 0x0000003b00247308 */ /* 0x0005e20000002400 */
        /* <DEDUP_REMOVED lines=8> */
[----:B--2---:R-:W-:Y:S01]  /*2940*/  FSEL R59, R38, -INF , P2 ;  /* 0xff800000263b7808 */ /* 0x004fe20001000000 */
[----:B------:R-:W-:Y:S01]  /*2950*/  FMUL.FTZ R76, R76, UR6 ;  /* 0x000000064c4c7c20 */ /* 0x000fe20008410000 */
[----:B------:R-:W-:Y:S01]  /*2960*/  ISETP.GT.AND P2, PT, R45, 0x20, PT ;  /* 0x000000202d00780c */ /* 0x000fe20003f44270 */
[----:B------:R-:W-:Y:S01]  /*2970*/  FMUL.FTZ R77, R77, UR6 ;  /* 0x000000064d4d7c20 */ /* 0x000fe20008410000 */
[----:B------:R-:W-:Y:S01]  /*2980*/  FMNMX.FTZ R28, R59, R28, !PT ;  /* 0x0000001c3b1c7209 */ /* 0x000fe20007810000 */
[----:B------:R-:W-:Y:S01]  /*2990*/  FMUL.FTZ R80, R80, UR6 ;  /* 0x0000000650507c20 */ /* 0x000fe20008410000 */
[----:B------:R-:W-:Y:S01]  /*29a0*/  FMUL.FTZ R81, R81, UR6 ;  /* 0x0000000651517c20 */ /* 0x000fe20008410000 */
[----:B------:R2:W-:Y:S01]  /*29b0*/  MUFU.TANH R33, R55 ;  /* 0x0000003700217308 */ /* 0x0005e20000002400 */
[----:B------:R-:W-:Y:S01]  /*29c0*/  FMNMX.FTZ R28, R57, R28, !PT ;  /* 0x0000001c391c7209 */ /* 0x000fe20007810000 */
[----:B------:R-:W-:Y:S01]  /*29d0*/  FMUL.FTZ R84, R84, UR6 ;  /* 0x0000000654547c20 */ /* 0x000fe20008410000 */
[----:B------:R-:W-:Y:S01]  /*29e0*/  FMUL.FTZ R85, R85, UR6 ;  /* 0x0000000655557c20 */ /* 0x000fe20008410000 */
[----:B-1----:R-:W-:Y:S01]  /*29f0*/  VIADDMNMX R95, R50, R52, R95, PT ;  /* 0x00000034325f7246 */ /* 0x002fe2000380015f */
[----:B------:R-:W-:Y:S01]  /*2a00*/  @UP0 ULDC UR6, c[0x0][0x44c] ;  /* 0x0001130000060ab9 */ /* 0x000fe20000000800 */
[----:B------:R-:W-:Y:S01]  /*2a10*/  @UP0 ULDC UR15, c[0x0][0x450] ;  /* 0x00011400000f0ab9 */ /* 0x000fe20000000800 */
[----:B------:R-:W-:Y:S01]  /*2a20*/  UIMAD.WIDE.U32 UR6, UR43, UR6, URZ ;  /* 0x000000062b0672a5 */ /* 0x000fe2000f8e003f */
[----:B------:R1:W3:Y:S01]  /*2a30*/  MUFU.TANH R32, R51 ;  /* 0x0000003300207308 */ /* 0x0002e20000002400 */
[----:B--2---:R-:W-:Y:S01]  /*2a40*/  FSEL R55, R42, -INF , P2 ;  /* 0xff8000002a377808 */ /* 0x004fe20001000000 */
[----:B------:R-:W-:Y:S01]  /*2a50*/  UMOV UR11, UR43 ;  /* 0x0000002b000b7c82 */ /* 0x000fe20008000000 */
[----:B------:R-:W-:Y:S01]  /*2a60*/  ISETP.GT.AND P2, PT, R45, 0x28, PT ;  /* 0x000000282d00780c */ /* 0x000fe20003f44270 */
[----:B------:R-:W-:Y:S01]  /*2a70*/  @UP0 USHF.R.U32.HI UR11, URZ, UR15, UR7 ;  /* 0x0000000f3f0b0299 */ /* 0x000fe20008011607 */
[----:B------:R-:W-:Y:S01]  /*2a80*/  FMNMX.FTZ R28, R55, R28, !PT ;  /* 0x0000001c371c7209 */ /* 0x000fe20007810000 */
[----:B------:R-:W-:Y:S01]  /*2a90*/  UIADD3 UR5, UR41, -0x2, URZ ;  /* 0xfffffffe29057890 */ /* 0x000fe2000fffe03f */
[----:B0-----:R-:W-:Y:S01]  /*2aa0*/  FSEL R49, R47, -INF , P1 ;  /* 0xff8000002f317808 */ /* 0x001fe20000800000 */
[----:B------:R-:W0:Y:S01]  /*2ab0*/  MUFU.TANH R54, R54 ;  /* 0x0000003600367308 */ /* 0x000e220000002400 */
[----:B-1----:R-:W-:Y:S01]  /*2ac0*/  FSEL R51, R46, -INF , P2 ;  /* 0xff8000002e337808 */ /* 0x002fe20001000000 */
[----:B------:R-:W-:Y:S01]  /*2ad0*/  UIADD3 UR7, UR11, UR48, -UR50 ;  /* 0x000000300b077290 */ /* 0x000fe2000fffe832 */
[----:B------:R-:W-:Y:S01]  /*2ae0*/  FMNMX.FTZ R28, R53, R28, !PT ;  /* 0x0000001c351c7209 */ /* 0x000fe20007810000 */
[----:B------:R-:W-:Y:S01]  /*2af0*/  UIADD3 UR6, UR14, 0x28840, URZ ;  /* 0x000288400e067890 */ /* 0x000fe2000fffe03f */
[----:B------:R-:W-:Y:S01]  /*2b00*/  ISETP.GT.AND P2, PT, R45, 0x30, PT ;  /* 0x000000302d00780c */ /* 0x000fe20003f44270 */
[----:B------:R-:W-:Y:S01]  /*2b10*/  USHF.R.S32.HI UR11, URZ, 0x1f, UR7 ;  /* 0x0000001f3f0b7899 */ /* 0x000fe20008011407 */
[----:B------:R-:W-:Y:S01]  /*2b20*/  FMNMX.FTZ R28, R51, R28, !PT ;  /* 0x0000001c331c7209 */ /* 0x000fe20007810000 */
[----:B------:R-:W1:Y:S01]  /*2b30*/  MUFU.TANH R58, R58 ;  /* 0x0000003a003a7308 */ /* 0x000e620000002400 */
[----:B------:R-:W-:Y:S01]  /*2b40*/  ISETP.GT.AND P1, PT, R45, 0x31, PT ;  /* 0x000000312d00780c */ /* 0x000fe20003f24270 */
[----:B------:R-:W-:Y:S01]  /*2b50*/  ULEA.HI UR11, UR11, UR7, URZ, 0x7 ;  /* 0x000000070b0b7291 */ /* 0x000fe2000f8f383f */
[----:B------:R-:W-:Y:S01]  /*2b60*/  FSEL R47, R29, -INF , P2 ;  /* 0xff8000001d2f7808 */ /* 0x000fe20001000000 */
[----:B------:R-:W-:Y:S01]  /*2b70*/  UPRMT UR6, UR55, 0x654, UR6 ;  /* 0x0000065437067896 */ /* 0x000fe20008000006 */
[----:B------:R-:W-:Y:S01]  /*2b80*/  FMNMX.FTZ R28, R49, R28, !PT ;  /* 0x0000001c311c7209 */ /* 0x000fe20007810000 */
[----:B------:R-:W-:Y:S01]  /*2b90*/  USHF.R.S32.HI UR11, URZ, 0x7, UR11 ;  /* 0x000000073f0b7899 */ /* 0x000fe2000801140b */
[----:B------:R-:W-:Y:S01]  /*2ba0*/  ISETP.GT.AND P2, PT, R45, 0x38, PT ;  /* 0x000000382d00780c */ /* 0x000fe20003f44270 */
[----:B------:R-:W2:Y:S01]  /*2bb0*/  MUFU.TANH R62, R62 ;  /* 0x0000003e003e7308 */ /* 0x000ea20000002400 */
[----:B---3--:R-:W-:Y:S01]  /*2bc0*/  FSEL R42, R32, -INF , P1 ;  /* 0xff800000202a7808 */ /* 0x008fe20000800000 */
[----:B------:R-:W-:Y:S01]  /*2bd0*/  UISETP.LT.AND UP0, UPT, UR51, UR11, UPT ;  /* 0x0000000b3300728c */ /* 0x000fe2000bf01270 */
[----:B------:R-:W-:-:S02]  /*2be0*/  FMNMX.FTZ R29, R47, R28, !PT ;  /* 0x0000001c2f1d7209 */ /* 0x000fc40007810000 */
[----:B------:R-:W-:Y:S02]  /*2bf0*/  CS2R R150, SRZ ;  /* 0x0000000000967805 */ /* 0x000fe4000001ff00 */
[C---:B------:R-:W-:Y:S01]  /*2c00*/  ISETP.GT.AND P1, PT, R45.reuse, 0x39, PT ;  /* 0x000000392d00780c */ /* 0x040fe20003f24270 */
[----:B------:R-:W-:Y:S01]  /*2c10*/  USEL UR42, UR51, UR11, !UP0 ;  /* 0x0000000b332a7287 */ /* 0x000fe2000c000000 */
[----:B0-----:R-:W-:Y:S01]  /*2c20*/  FSEL R34, R54, -INF , P2 ;  /* 0xff80000036227808 */ /* 0x001fe20001000000 */
[----:B------:R0:W3:Y:S01]  /*2c30*/  MUFU.TANH R37, R6 ;  /* 0x0000000600257308 */ /* 0x0000e20000002400 */
[----:B------:R-:W-:Y:S01]  /*2c40*/  FMNMX.FTZ R31, R42, R29, !PT ;  /* 0x0000001d2a1f7209 */ /* 0x000fe20007810000 */
[----:B------:R-:W-:Y:S01]  /*2c50*/  UISETP.GE.AND UP0, UPT, UR5, UR42, UPT ;  /* 0x0000002a0500728c */ /* 0x000fe2000bf06270 */
[----:B------:R-:W-:Y:S01]  /*2c60*/  ISETP.GT.AND P2, PT, R45, 0x40, PT ;  /* 0x000000402d00780c */ /* 0x000fe20003f44270 */
[----:B------:R-:W-:Y:S01]  /*2c70*/  SYNCS.ARRIVE.TRANS64.RED.A1T0 RZ, [UR6], RZ ;  /* 0x000000ffffff79a7 */ /* 0x000fe20008100406 */
[----:B------:R-:W-:-:S02]  /*2c80*/  FSEL R29, R33, -INF , P1 ;  /* 0xff800000211d7808 */ /* 0x000fc40000800000 */
[----:B------:R-:W-:Y:S02]  /*2c90*/  CS2R R148, SRZ ;  /* 0x0000000000947805 */ /* 0x000fe4000001ff00 */
[----:B------:R-:W-:Y:S01]  /*2ca0*/  ISETP.GT.AND P1, PT, R45, 0x41, PT ;  /* 0x000000412d00780c */ /* 0x000fe20003f24270 */
[----:B------:R-:W4:Y:S01]  /*2cb0*/  MUFU.TANH R66, R66 ;  /* 0x0000004200427308 */ /* 0x000f220000002400 */
[----:B0-----:R-:W-:Y:S02]  /*2cc0*/  FMNMX.FTZ R6, R34, R31, !PT ;  /* 0x0000001f22067209 */ /* 0x001fe40007810000 */
[----:B------:R-:W-:Y:S02]  /*2cd0*/  CS2R R146, SRZ ;  /* 0x0000000000927805 */ /* 0x000fe4000001ff00 */
[----:B-1----:R-:W-:Y:S02]  /*2ce0*/  FSEL R28, R58, -INF , P2 ;  /* 0xff8000003a1c7808 */ /* 0x002fe40001000000 */
[----:B------:R-:W-:-:S02]  /*2cf0*/  CS2R R144, SRZ ;  /* 0x0000000000907805 */ /* 0x000fc4000001ff00 */
[----:B------:R-:W-:Y:S02]  /*2d00*/  FMNMX.FTZ R31, R29, R6, !PT ;  /* 0x000000061d1f7209 */ /* 0x000fe40007810000 */
[----:B------:R-:W-:Y:S02]  /*2d10*/  CS2R R142, SRZ ;  /* 0x00000000008e7805 */ /* 0x000fe4000001ff00 */
[----:B------:R-:W-:Y:S01]  /*2d20*/  ISETP.GT.AND P2, PT, R45, 0x48, PT ;  /* 0x000000482d00780c */ /* 0x000fe20003f44270 */
[----:B------:R-:W0:Y:S01]  /*2d30*/  MUFU.TANH R67, R67 ;  /* 0x0000004300437308 */ /* 0x000e220000002400 */
[----:B------:R-:W-:Y:S02]  /*2d40*/  FSEL R30, R36, -INF , P1 ;  /* 0xff800000241e7808 */ /* 0x000fe40000800000 */
[----:B------:R-:W-:Y:S02]  /*2d50*/  CS2R R140, SRZ ;  /* 0x00000000008c7805 */ /* 0x000fe4000001ff00 */
[----:B------:R-:W-:-:S02]  /*2d60*/  FMNMX.FTZ R33, R28, R31, !PT ;  /* 0x0000001f1c217209 */ /* 0x000fc40007810000 */
[----:B------:R-:W-:Y:S02]  /*2d70*/  CS2R R138, SRZ ;  /* 0x00000000008a7805 */ /* 0x000fe4000001ff00 */
[----:B------:R-:W-:Y:S02]  /*2d80*/  ISETP.GT.AND P1, PT, R45, 0x49, PT ;  /* 0x000000492d00780c */ /* 0x000fe40003f24270 */
[----:B------:R-:W-:Y:S02]  /*2d90*/  CS2R R136, SRZ ;  /* 0x0000000000887805 */ /* 0x000fe4000001ff00 */
[----:B--2---:R-:W-:Y:S01]  /*2da0*/  FSEL R31, R62, -INF , P2 ;  /* 0xff8000003e1f7808 */ /* 0x004fe20001000000 */
[----:B------:R-:W1:Y:S01]  /*2db0*/  MUFU.TANH R70, R70 ;  /* 0x0000004600467308 */ /* 0x000e620000002400 */
[----:B------:R-:W-:Y:S02]  /*2dc0*/  FMNMX.FTZ R6, R30, R33, !PT ;  /* 0x000000211e067209 */ /* 0x000fe40007810000 */
[----:B------:R-:W-:-:S02]  /*2dd0*/  CS2R R134, SRZ ;  /* 0x0000000000867805 */ /* 0x000fc4000001ff00 */
[----:B------:R-:W-:Y:S02]  /*2de0*/  ISETP.GT.AND P2, PT, R45, 0x50, PT ;  /* 0x000000502d00780c */ /* 0x000fe40003f44270 */
[----:B------:R-:W-:Y:S02]  /*2df0*/  CS2R R132, SRZ ;  /* 0x0000000000847805 */ /* 0x000fe4000001ff00 */
[----:B---3--:R-:W-:Y:S02]  /*2e00*/  FSEL R32, R37, -INF , P1 ;  /* 0xff80000025207808 */ /* 0x008fe40000800000 */
[----:B------:R-:W-:Y:S02]  /*2e10*/  CS2R R130, SRZ ;  /* 0x0000000000827805 */ /* 0x000fe4000001ff00 */
[----:B------:R-:W-:Y:S01]  /*2e20*/  FMNMX.FTZ R35, R31, R6, !PT ;  /* 0x000000061f237209 */ /* 0x000fe20007810000 */
[----:B------:R-:W2:Y:S01]  /*2e30*/  MUFU.TANH R71, R71 ;  /* 0x0000004700477308 */ /* 0x000ea20000002400 */
[----:B------:R-:W-:-:S02]  /*2e40*/  ISETP.GT.AND P1, PT, R45, 0x51, PT ;  /* 0x000000512d00780c */ /* 0x000fc40003f24270 */
[----:B------:R-:W-:Y:S02]  /*2e50*/  CS2R R128, SRZ ;  /* 0x0000000000807805 */ /* 0x000fe4000001ff00 */
[----:B----4-:R-:W-:Y:S02]  /*2e60*/  FSEL R33, R66, -INF , P2 ;  /* 0xff80000042217808 */ /* 0x010fe40001000000 */
[----:B------:R-:W-:Y:S02]  /*2e70*/  CS2R R126, SRZ ;  /* 0x00000000007e7805 */ /* 0x000fe4000001ff00 */
[----:B------:R-:W-:Y:S02]  /*2e80*/  FMNMX.FTZ R6, R32, R35, !PT ;  /* 0x0000002320067209 */ /* 0x000fe40007810000 */
[----:B------:R-:W-:Y:S02]  /*2e90*/  CS2R R124, SRZ ;  /* 0x00000000007c7805 */ /* 0x000fe4000001ff00 */
[----:B------:R-:W-:Y:S01]  /*2ea0*/  ISETP.GT.AND P2, PT, R45, 0x58, PT ;  /* 0x000000582d00780c */ /* 0x000fe20003f44270 */
[----:B------:R-:W3:Y:S01]  /*2eb0*/  MUFU.TANH R38, R74 ;  /* 0x0000004a00267308 */ /* 0x000ee20000002400 */
[----:B0-----:R-:W-:-:S02]  /*2ec0*/  FSEL R35, R67, -INF , P1 ;  /* 0xff80000043237808 */ /* 0x001fc40000800000 */
[----:B------:R-:W-:Y:S02]  /*2ed0*/  CS2R R122, SRZ ;  /* 0x00000000007a7805 */ /* 0x000fe4000001ff00 */
[----:B------:R-:W-:Y:S02]  /*2ee0*/  FMNMX.FTZ R6, R33, R6, !PT ;  /* 0x0000000621067209 */ /* 0x000fe40007810000 */
[----:B------:R-:W-:Y:S02]  /*2ef0*/  CS2R R120, SRZ ;  /* 0x0000000000787805 */ /* 0x000fe4000001ff00 */
[----:B------:R-:W-:Y:S02]  /*2f00*/  ISETP.GT.AND P1, PT, R45, 0x59, PT ;  /* 0x000000592d00780c */ /* 0x000fe40003f24270 */
[----:B------:R-:W-:Y:S02]  /*2f10*/  CS2R R118, SRZ ;  /* 0x0000000000767805 */ /* 0x000fe4000001ff00 */
[----:B-1----:R-:W-:Y:S01]  /*2f20*/  FSEL R36, R70, -INF , P2 ;  /* 0xff80000046247808 */ /* 0x002fe20001000000 */
[----:B------:R-:W0:Y:S01]  /*2f30*/  MUFU.TANH R75, R75 ;  /* 0x0000004b004b7308 */ /* 0x000e220000002400 */
[----:B------:R-:W-:-:S02]  /*2f40*/  FMNMX.FTZ R39, R35, R6, !PT ;  /* 0x0000000623277209 */ /* 0x000fc40007810000 */
[----:B------:R-:W-:Y:S02]  /*2f50*/  CS2R R116, SRZ ;  /* 0x0000000000747805 */ /* 0x000fe4000001ff00 */
[----:B------:R-:W-:Y:S02]  /*2f60*/  ISETP.GT.AND P2, PT, R45, 0x60, PT ;  /* 0x000000602d00780c */ /* 0x000fe40003f44270 */
[----:B------:R-:W-:Y:S02]  /*2f70*/  CS2R R114, SRZ ;  /* 0x0000000000727805 */ /* 0x000fe4000001ff00 */
[----:B--2---:R-:W-:Y:S02]  /*2f80*/  FSEL R37, R71, -INF , P1 ;  /* 0xff80000047257808 */ /* 0x004fe40000800000 */
[----:B------:R-:W-:Y:S02]  /*2f90*/  CS2R R112, SRZ ;  /* 0x0000000000707805 */ /* 0x000fe4000001ff00 */
[----:B------:R-:W-:Y:S01]  /*2fa0*/  FMNMX.FTZ R6, R36, R39, !PT ;  /* 0x0000002724067209 */ /* 0x000fe20007810000 */
[----:B------:R-:W1:Y:S01]  /*2fb0*/  MUFU.TANH R40, R78 ;  /* 0x0000004e00287308 */ /* 0x000e620000002400 */
[----:B------:R-:W-:-:S02]  /*2fc0*/  ISETP.GT.AND P1, PT, R45, 0x61, PT ;  /* 0x000000612d00780c */ /* 0x000fc40003f24270 */
[----:B------:R-:W-:Y:S02]  /*2fd0*/  CS2R R110, SRZ ;  /* 0x00000000006e7805 */ /* 0x000fe4000001ff00 */
[----:B---3--:R-:W-:Y:S02]  /*2fe0*/  FSEL R38, R38, -INF , P2 ;  /* 0xff80000026267808 */ /* 0x008fe40001000000 */
[----:B------:R-:W-:Y:S02]  /*2ff0*/  CS2R R108, SRZ ;  /* 0x00000000006c7805 */ /* 0x000fe4000001ff00 */
[----:B------:R-:W-:Y:S02]  /*3000*/  FMNMX.FTZ R41, R37, R6, !PT ;  /* 0x0000000625297209 */ /* 0x000fe40007810000 */
[----:B------:R-:W-:Y:S02]  /*3010*/  CS2R R106, SRZ ;  /* 0x00000000006a7805 */ /* 0x000fe4000001ff00 */
[----:B------:R-:W-:Y:S01]  /*3020*/  ISETP.GT.AND P2, PT, R45, 0x68, PT ;  /* 0x000000682d00780c */ /* 0x000fe20003f44270 */
[----:B------:R-:W2:Y:S01]  /*3030*/  MUFU.TANH R43, R79 ;  /* 0x0000004f002b7308 */ /* 0x000ea20000002400 */
[----:B0-----:R-:W-:-:S02]  /*3040*/  FSEL R39, R75, -INF , P1 ;  /* 0xff8000004b277808 */ /* 0x001fc40000800000 */
[----:B------:R-:W-:Y:S02]  /*3050*/  CS2R R104, SRZ ;  /* 0x0000000000687805 */ /* 0x000fe4000001ff00 */
[----:B------:R-:W-:Y:S02]  /*3060*/  FMNMX.FTZ R6, R38, R41, !PT ;  /* 0x0000002926067209 */ /* 0x000fe40007810000 */
[----:B------:R-:W-:Y:S02]  /*3070*/  CS2R R102, SRZ ;  /* 0x0000000000667805 */ /* 0x000fe4000001ff00 */
[----:B------:R-:W-:Y:S02]  /*3080*/  ISETP.GT.AND P1, PT, R45, 0x69, PT ;  /* 0x000000692d00780c */ /* 0x000fe40003f24270 */
[----:B------:R-:W-:Y:S02]  /*3090*/  CS2R R100, SRZ ;  /* 0x0000000000647805 */ /* 0x000fe4000001ff00 */
[----:B------:R-:W-:Y:S01]  /*30a0*/  FMNMX.FTZ R41, R39, R6, !PT ;  /* 0x0000000627297209 */ /* 0x000fe20007810000 */
[----:B------:R-:W0:Y:S01]  /*30b0*/  MUFU.TANH R82, R82 ;  /* 0x0000005200527308 */ /* 0x000e220000002400 */
[----:B-1----:R-:W-:-:S02]  /*30c0*/  FSEL R40, R40, -INF , P2 ;  /* 0xff80000028287808 */ /* 0x002fc40001000000 */
[----:B------:R-:W-:Y:S02]  /*30d0*/  ISETP.GT.AND P2, PT, R45, 0x70, PT ;  /* 0x000000702d00780c */ /* 0x000fe40003f44270 */
[----:B------:R-:W-:Y:S02]  /*30e0*/  FMNMX.FTZ R6, R40, R41, !PT ;  /* 0x0000002928067209 */ /* 0x000fe40007810000 */
[----:B------:R-:W-:Y:S01]  /*30f0*/  ISETP.GT.AND P3, PT, R95, 0x8, PT ;  /* 0x000000085f00780c */ /* 0x000fe20003f64270 */
        /* <DEDUP_REMOVED lines=12> */
[----:B------:R-:W-:Y:S01]  /*31c0*/  MUFU.TANH R71, R61 ;  /* 0x0000003d00477308 */ /* 0x000fe20000002400 */
[----:B--2---:R-:W-:Y:S02]  /*31d0*/  FSEL R45, R86, -INF , P2 ;  /* 0xff800000562d7808 */ /* 0x004fe40001000000 */
[----:B------:R-:W-:Y:S02]  /*31e0*/  ISETP.GT.AND P2, PT, R95, 0x1, PT ;  /* 0x000000015f00780c */ /* 0x000fe40003f44270 */
[----:B------:R-:W-:-:S03]  /*31f0*/  FMNMX.FTZ R67, R45, R6, !PT ;  /* 0x000000062d437209 */ /* 0x000fc60007810000 */
[----:B------:R-:W-:Y:S01]  /*3200*/  MUFU.TANH R3, R3 ;  /* 0x0000000300037308 */ /* 0x000fe20000002400 */
[----:B0-----:R-:W-:-:S04]  /*3210*/  FSEL R46, R46, -INF , P1 ;  /* 0xff8000002e2e7808 */ /* 0x001fc80000800000 */
[----:B------:R-:W-:-:S03]  /*3220*/  FMNMX.FTZ R67, R46, R67, !PT ;  /* 0x000000432e437209 */ /* 0x000fc60007810000 */
[----:B------:R-:W-:Y:S02]  /*3230*/  MUFU.TANH R4, R4 ;  /* 0x0000000400047308 */ /* 0x000fe40000002400 */
[----:B------:R-:W0:Y:S06]  /*3240*/  SHFL.BFLY PT, R6, R67, 0x2, 0x1f ;  /* 0x0c401f0043067f89 */ /* 0x000e2c00000e0000 */
[----:B------:R-:W1:Y:S08]  /*3250*/  MUFU.TANH R7, R7 ;  /* 0x0000000700077308 */ /* 0x000e700000002400 */
[----:B------:R-:W-:Y:S08]  /*3260*/  MUFU.TANH R5, R5 ;  /* 0x0000000500057308 */ /* 0x000ff00000002400 */
[----:B------:R-:W2:Y:S01]  /*3270*/  MUFU.TANH R9, R9 ;  /* 0x0000000900097308 */ /* 0x000ea20000002400 */
[----:B-1----:R-:W-:-:S02]  /*3280*/  FSEL R50, R7, -INF , P3 ;  /* 0xff80000007327808 */ /* 0x002fc40001800000 */
[----:B0-----:R-:W-:-:S05]  /*3290*/  FMNMX.FTZ R48, R67, R6, !PT ;  /* 0x0000000643307209 */ /* 0x001fca0007810000 */
[----:B------:R-:W0:Y:S01]  /*32a0*/  SHFL.BFLY PT, R61, R48, 0x1, 0x1f ;  /* 0x0c201f00303d7f89 */ /* 0x000e2200000e0000 */
[----:B------:R-:W1:Y:S08]  /*32b0*/  MUFU.TANH R8, R8 ;  /* 0x0000000800087308 */ /* 0x000e700000002400 */
[----:B------:R-:W3:Y:S08]  /*32c0*/  MUFU.TANH R11, R11 ;  /* 0x0000000b000b7308 */ /* 0x000ef00000002400 */
[----:B------:R-:W4:Y:S01]  /*32d0*/  MUFU.TANH R10, R10 ;  /* 0x0000000a000a7308 */ /* 0x000f220000002400 */
[----:B0-----:R-:W-:-:S07]  /*32e0*/  FMNMX.FTZ R6, R48, R61, !PT ;  /* 0x0000003d30067209 */ /* 0x001fce0007810000 */
[----:B------:R-:W0:Y:S01]  /*32f0*/  MUFU.TANH R13, R13 ;  /* 0x0000000d000d7308 */ /* 0x000e220000002400 */
[----:B------:R-:W-:Y:S02]  /*3300*/  FSEL R61, R4, -INF , P2 ;  /* 0xff800000043d7808 */ /* 0x000fe40001000000 */
[C---:B------:R-:W-:Y:S01]  /*3310*/  FSETP.NEU.FTZ.AND P1, PT, R6.reuse, -INF , PT ;  /* 0xff8000000600780b */ /* 0x040fe20003f3d000 */
[----:B------:R-:W-:Y:S01]  /*3320*/  FMUL.FTZ R48, R6, UR10 ;  /* 0x0000000a06307c20 */ /* 0x000fe20008410000 */
[----:B------:R-:W-:-:S03]  /*3330*/  ISETP.GT.AND P2, PT, R95, 0x10, PT ;  /* 0x000000105f00780c */ /* 0x000fc60003f44270 */
[----:B------:R-:W5:Y:S01]  /*3340*/  MUFU.TANH R12, R12 ;  /* 0x0000000c000c7308 */ /* 0x000f620000002400 */
[----:B------:R-:W-:Y:S02]  /*3350*/  FSEL R48, R48, RZ, P1 ;  /* 0x000000ff30307208 */ /* 0x000fe40000800000 */
[----:B------:R-:W-:Y:S02]  /*3360*/  ISETP.GT.AND P1, PT, R95, RZ, PT ;  /* 0x000000ff5f00720c */ /* 0x000fe40003f24270 */
[----:B--2---:R-:W-:Y:S01]  /*3370*/  FSEL R56, R9, -INF , P2 ;  /* 0xff80000009387808 */ /* 0x004fe20001000000 */
[--C-:B------:R-:W-:Y:S01]  /*3380*/  FFMA.FTZ R179, R59, UR10, -R48.reuse ;  /* 0x0000000a3bb37c23 */ /* 0x100fe20008010830 */
[----:B------:R-:W-:Y:S01]  /*3390*/  FSEL R54, R3, -INF , P1 ;  /* 0xff80000003367808 */ /* 0x000fe20000800000 */
[----:B------:R-:W2:Y:S01]  /*33a0*/  MUFU.TANH R15, R15 ;  /* 0x0000000f000f7308 */ /* 0x000ea20000002400 */
[----:B------:R-:W-:Y:S01]  /*33b0*/  ISETP.GT.AND P1, PT, R95, 0x9, PT ;  /* 0x000000095f00780c */ /* 0x000fe20003f24270 */
[--C-:B------:R-:W-:Y:S01]  /*33c0*/  FFMA.FTZ R173, R55, UR10, -R48.reuse ;  /* 0x0000000a37ad7c23 */ /* 0x100fe20008010830 */
[----:B------:R-:W-:Y:S01]  /*33d0*/  FMNMX.FTZ R3, R54, R61, !PT ;  /* 0x0000003d36037209 */ /* 0x000fe20007810000 */
[--C-:B------:R-:W-:Y:S01]  /*33e0*/  FFMA.FTZ R175, R51, UR10, -R48.reuse ;  /* 0x0000000a33af7c23 */ /* 0x100fe20008010830 */
[----:B------:R-:W-:Y:S01]  /*33f0*/  FSEL R52, R5, -INF , P1 ;  /* 0xff80000005347808 */ /* 0x000fe20000800000 */
[--C-:B------:R-:W-:Y:S01]  /*3400*/  FFMA.FTZ R5, R63, UR10, -R48.reuse ;  /* 0x0000000a3f057c23 */ /* 0x100fe20008010830 */
[----:B------:R-:W-:Y:S01]  /*3410*/  FMNMX.FTZ R3, R50, R3, !PT ;  /* 0x0000000332037209 */ /* 0x000fe20007810000 */
[----:B------:R-:W2:Y:S01]  /*3420*/  MUFU.TANH R14, R14 ;  /* 0x0000000e000e7308 */ /* 0x000ea20000002400 */
[----:B------:R-:W-:Y:S01]  /*3430*/  ISETP.GT.AND P1, PT, R95, 0x11, PT ;  /* 0x000000115f00780c */ /* 0x000fe20003f24270 */
[--C-:B------:R-:W-:Y:S01]  /*3440*/  FFMA.FTZ R169, R47, UR10, -R48.reuse ;  /* 0x0000000a2fa97c23 */ /* 0x100fe20008010830 */
[----:B------:R-:W-:Y:S01]  /*3450*/  FMNMX.FTZ R3, R52, R3, !PT ;  /* 0x0000000334037209 */ /* 0x000fe20007810000 */
[--C-:B------:R-:W-:Y:S01]  /*3460*/  FFMA.FTZ R171, R34, UR10, -R48.reuse ;  /* 0x0000000a22ab7c23 */ /* 0x100fe20008010830 */
[----:B------:R-:W-:Y:S01]  /*3470*/  ISETP.GT.AND P2, PT, R95, 0x18, PT ;  /* 0x000000185f00780c */ /* 0x000fe20003f44270 */
[--C-:B------:R-:W-:Y:S01]  /*3480*/  FFMA.FTZ R167, R31, UR10, -R48.reuse ;  /* 0x0000000a1fa77c23 */ /* 0x100fe20008010830 */
[----:B-1----:R-:W-:Y:S01]  /*3490*/  FSEL R58, R8, -INF , P1 ;  /* 0xff800000083a7808 */ /* 0x002fe20000800000 */
[----:B------:R4:W-:Y:S01]  /*34a0*/  MUFU.TANH R70, R60 ;  /* 0x0000003c00467308 */ /* 0x0009e20000002400 */
[----:B------:R-:W-:Y:S01]  /*34b0*/  FMNMX.FTZ R3, R56, R3, !PT ;  /* 0x0000000338037209 */ /* 0x000fe20007810000 */
[--C-:B------:R-:W-:Y:S01]  /*34c0*/  FFMA.FTZ R155, R40, UR10, -R48.reuse ;  /* 0x0000000a289b7c23 */ /* 0x100fe20008010830 */
[----:B------:R-:W-:Y:S01]  /*34d0*/  ISETP.GT.AND P1, PT, R95, 0x19, PT ;  /* 0x000000195f00780c */ /* 0x000fe20003f24270 */
[--C-:B------:R-:W-:Y:S01]  /*34e0*/  FFMA.FTZ R40, R44, UR10, -R48.reuse ;  /* 0x0000000a2c287c23 */ /* 0x100fe20008010830 */
[----:B---3--:R-:W-:Y:S01]  /*34f0*/  FSEL R11, R11, -INF , P2 ;  /* 0xff8000000b0b7808 */ /* 0x008fe20001000000 */
[--C-:B------:R-:W-:Y:S01]  /*3500*/  FFMA.FTZ R181, R99, UR10, -R48.reuse ;  /* 0x0000000a63b57c23 */ /* 0x100fe20008010830 */
[----:B------:R-:W-:Y:S01]  /*3510*/  FMNMX.FTZ R62, R58, R3, !PT ;  /* 0x000000033a3e7209 */ /* 0x000fe20007810000 */
[----:B------:R-:W1:Y:S01]  /*3520*/  MUFU.TANH R21, R21 ;  /* 0x0000001500157308 */ /* 0x000e620000002400 */
[----:B------:R-:W-:Y:S01]  /*3530*/  ISETP.GT.AND P2, PT, R95, 0x20, PT ;  /* 0x000000205f00780c */ /* 0x000fe20003f44270 */
[--C-:B------:R-:W-:Y:S01]  /*3540*/  FFMA.FTZ R97, R97, UR10, -R48.reuse ;  /* 0x0000000a61617c23 */ /* 0x100fe20008010830 */
[----:B----4-:R-:W-:Y:S01]  /*3550*/  FSEL R60, R10, -INF , P1 ;  /* 0xff8000000a3c7808 */ /* 0x010fe20000800000 */
[--C-:B------:R-:W-:Y:S01]  /*3560*/  FFMA.FTZ R183, R93, UR10, -R48.reuse ;  /* 0x0000000a5db77c23 */ /* 0x100fe20008010830 */
[----:B------:R-:W-:Y:S01]  /*3570*/  FMNMX.FTZ R3, R11, R62, !PT ;  /* 0x0000003e0b037209 */ /* 0x000fe20007810000 */
[--C-:B------:R-:W-:Y:S01]  /*3580*/  FFMA.FTZ R8, R91, UR10, -R48.reuse ;  /* 0x0000000a5b087c23 */ /* 0x100fe20008010830 */
[----:B------:R-:W-:Y:S01]  /*3590*/  ISETP.GT.AND P1, PT, R95, 0x21, PT ;  /* 0x000000215f00780c */ /* 0x000fe20003f24270 */
[----:B------:R-:W3:Y:S01]  /*35a0*/  MUFU.TANH R20, R20 ;  /* 0x0000001400147308 */ /* 0x000ee20000002400 */
[----:B0-----:R-:W-:Y:S01]  /*35b0*/  FSEL R13, R13, -INF , P2 ;  /* 0xff8000000d0d7808 */ /* 0x001fe20001000000 */
[--C-:B------:R-:W-:Y:S01]  /*35c0*/  FFMA.FTZ R177, R89, UR10, -R48.reuse ;  /* 0x0000000a59b17c23 */ /* 0x100fe20008010830 */
[----:B------:R-:W-:Y:S01]  /*35d0*/  FMNMX.FTZ R10, R60, R3, !PT ;  /* 0x000000033c0a7209 */ /* 0x000fe20007810000 */
[--C-:B------:R-:W-:Y:S01]  /*35e0*/  FFMA.FTZ R165, R28, UR10, -R48.reuse ;  /* 0x0000000a1ca57c23 */ /* 0x100fe20008010830 */
[----:B------:R-:W-:Y:S01]  /*35f0*/  ISETP.GT.AND P2, PT, R95, 0x28, PT ;  /* 0x000000285f00780c */ /* 0x000fe20003f44270 */
[--C-:B------:R-:W-:Y:S01]  /*3600*/  FFMA.FTZ R28, R30, UR10, -R48.reuse ;  /* 0x0000000a1e1c7c23 */ /* 0x100fe20008010830 */
[----:B-----5:R-:W-:Y:S01]  /*3610*/  FSEL R62, R12, -INF , P1 ;  /* 0xff8000000c3e7808 */ /* 0x020fe20000800000 */
        /* <DEDUP_REMOVED lines=8> */
[----:B------:R-:W-:Y:S01]  /*36a0*/  MUFU.TANH R24, R24 ;  /* 0x0000001800187308 */ /* 0x000fe20000002400 */
[----:B------:R-:W-:Y:S01]  /*36b0*/  ISETP.GT.AND P2, PT, R95, 0x30, PT ;  /* 0x000000305f00780c */ /* 0x000fe20003f44270 */
[--C-:B------:R-:W-:Y:S01]  /*36c0*/  FFMA.FTZ R163, R36, UR10, -R48.reuse ;  /* 0x0000000a24a37c23 */ /* 0x100fe20008010830 */
[----:B------:R-:W-:Y:S01]  /*36d0*/  FSEL R63, R14, -INF , P1 ;  /* 0xff8000000e3f7808 */ /* 0x000fe20000800000 */
[--C-:B------:R-:W-:Y:S01]  /*36e0*/  FFMA.FTZ R153, R38, UR10, -R48.reuse ;  /* 0x0000000a26997c23 */ /* 0x100fe20008010830 */
[----:B------:R-:W-:Y:S01]  /*36f0*/  FMNMX.FTZ R12, R15, R12, !PT ;  /* 0x0000000c0f0c7209 */ /* 0x000fe20007810000 */
[--C-:B------:R-:W-:Y:S01]  /*3700*/  FFMA.FTZ R36, R39, UR10, -R48.reuse ;  /* 0x0000000a27247c23 */ /* 0x100fe20008010830 */
[----:B------:R-:W-:Y:S01]  /*3710*/  ISETP.GT.AND P1, PT, R95, 0x31, PT ;  /* 0x000000315f00780c */ /* 0x000fe20003f24270 */
[----:B------:R-:W2:Y:S01]  /*3720*/  MUFU.TANH R27, R27 ;  /* 0x0000001b001b7308 */ /* 0x000ea20000002400 */
[----:B-1----:R-:W-:Y:S01]  /*3730*/  FSEL R59, R21, -INF , P2 ;  /* 0xff800000153b7808 */ /* 0x002fe20001000000 */
[--C-:B------:R-:W-:Y:S01]  /*3740*/  FFMA.FTZ R38, R43, UR10, -R48.reuse ;  /* 0x0000000a2b267c23 */ /* 0x100fe20008010830 */
[----:B------:R-:W-:Y:S01]  /*3750*/  FMNMX.FTZ R12, R63, R12, !PT ;  /* 0x0000000c3f0c7209 */ /* 0x000fe20007810000 */
[--C-:B------:R-:W-:Y:S01]  /*3760*/  FFMA.FTZ R157, R41, UR10, -R48.reuse ;  /* 0x0000000a299d7c23 */ /* 0x100fe20008010830 */
[----:B------:R-:W-:Y:S01]  /*3770*/  ISETP.GT.AND P2, PT, R95, 0x38, PT ;  /* 0x000000385f00780c */ /* 0x000fe20003f44270 */
[--C-:B------:R-:W-:Y:S01]  /*3780*/  FFMA.FTZ R159, R45, UR10, -R48.reuse ;  /* 0x0000000a2d9f7c23 */ /* 0x100fe20008010830 */
[----:B------:R-:W-:Y:S01]  /*3790*/  FMNMX.FTZ R3, R59, R12, !PT ;  /* 0x0000000c3b037209 */ /* 0x000fe20007810000 */
[----:B------:R-:W1:Y:S01]  /*37a0*/  MUFU.TANH R26, R26 ;  /* 0x0000001a001a7308 */ /* 0x000e620000002400 */
[----:B------:R-:W-:Y:S01]  /*37b0*/  FFMA.FTZ R46, R46, UR10, -R48 ;  /* 0x0000000a2e2e7c23 */ /* 0x000fe20008010830 */
[----:B------:R-:W-:-:S02]  /*37c0*/  CS2R R98, SRZ ;  /* 0x0000000000627805 */ /* 0x000fc4000001ff00 */
[----:B------:R-:W-:Y:S02]  /*37d0*/  CS2R R92, SRZ ;  /* 0x00000000005c7805 */ /* 0x000fe4000001ff00 */
[----:B------:R-:W-:Y:S02]  /*37e0*/  CS2R R90, SRZ ;  /* 0x00000000005a7805 */ /* 0x000fe4000001ff00 */
[----:B------:R-:W-:Y:S01]  /*37f0*/  CS2R R88, SRZ ;  /* 0x0000000000587805 */ /* 0x000fe2000001ff00 */
[----:B------:R3:W4:Y:S08]  /*3800*/  MUFU.TANH R74, R64 ;  /* 0x00000040004a7308 */ /* 0x0007300000002400 */
[----:B------:R5:W-:Y:S01]  /*3810*/  MUFU.EX2 R10, R5 ;  /* 0x00000005000a7308 */ /* 0x000be20000000800 */
[----:B---3--:R-:W-:-:S02]  /*3820*/  FSEL R64, R20, -INF , P1 ;  /* 0xff80000014407808 */ /* 0x008fc40000800000 */
[----:B------:R-:W-:Y:S02]  /*3830*/  ISETP.GT.AND P1, PT, R95, 0x39, PT ;  /* 0x000000395f00780c */ /* 0x000fe40003f24270 */
[----:B------:R-:W-:-:S03]  /*3840*/  FMNMX.FTZ R14, R64, R3, !PT ;  /* 0x00000003400e7209 */ /* 0x000fc60007810000 */
[----:B------:R3:W4:Y:S01]  /*3850*/  MUFU.TANH R75, R65 ;  /* 0x00000041004b7308 */ /* 0x0007220000002400 */
[--C-:B-----5:R-:W-:Y:S01]  /*3860*/  FFMA.FTZ R5, R57, UR10, -R48.reuse ;  /* 0x0000000a39057c23 */ /* 0x120fe20008010830 */
[----:B0-----:R-:W-:Y:S02]  /*3870*/  FSEL R57, R25, -INF , P2 ;  /* 0xff80000019397808 */ /* 0x001fe40001000000 */
[----:B------:R-:W-:Y:S02]  /*3880*/  ISETP.GT.AND P2, PT, R95, 0x40, PT ;  /* 0x000000405f00780c */ /* 0x000fe40003f44270 */
[----:B------:R-:W-:Y:S02]  /*3890*/  FMNMX.FTZ R14, R57, R14, !PT ;  /* 0x0000000e390e7209 */ /* 0x000fe40007810000 */
[----:B--2---:R-:W-:Y:S01]  /*38a0*/  FSEL R55, R27, -INF , P2 ;  /* 0xff8000001b377808 */ /* 0x004fe20001000000 */
[----:B------:R0:W-:Y:S01]  /*38b0*/  MUFU.EX2 R12, R5 ;  /* 0x00000005000c7308 */ /* 0x0001e20000000800 */
[----:B---3--:R-:W-:Y:S01]  /*38c0*/  FSEL R65, R24, -INF , P1 ;  /* 0xff80000018417808 */ /* 0x008fe20000800000 */
[----:B------:R-:W-:Y:S01]  /*38d0*/  FFMA.FTZ R24, R49, UR10, -R48 ;  /* 0x0000000a31187c23 */ /* 0x000fe20008010830 */
[----:B------:R-:W-:-:S02]  /*38e0*/  ISETP.GT.AND P1, PT, R95, 0x41, PT ;  /* 0x000000415f00780c */ /* 0x000fc40003f24270 */
[----:B------:R-:W-:Y:S02]  /*38f0*/  FMNMX.FTZ R14, R65, R14, !PT ;  /* 0x0000000e410e7209 */ /* 0x000fe40007810000 */
[----:B------:R-:W-:Y:S01]  /*3900*/  ISETP.GT.AND P2, PT, R95, 0x48, PT ;  /* 0x000000485f00780c */ /* 0x000fe20003f44270 */
[----:B------:R4:W2:Y:S01]  /*3910*/  MUFU.TANH R78, R68 ;  /* 0x00000044004e7308 */ /* 0x0008a20000002400 */
[----:B-1----:R-:W-:Y:S01]  /*3920*/  FSEL R66, R26, -INF , P1 ;  /* 0xff8000001a427808 */ /* 0x002fe20000800000 */
[----:B0-----:R-:W-:Y:S01]  /*3930*/  FFMA.FTZ R5, R53, UR10, -R48 ;  /* 0x0000000a35057c23 */ /* 0x001fe20008010830 */
[----:B------:R-:W-:Y:S02]  /*3940*/  FMNMX.FTZ R3, R55, R14, !PT ;  /* 0x0000000e37037209 */ /* 0x000fe40007810000 */
[----:B------:R-:W-:Y:S02]  /*3950*/  ISETP.GT.AND P1, PT, R95, 0x49, PT ;  /* 0x000000495f00780c */ /* 0x000fe40003f24270 */
[----:B------:R-:W-:Y:S01]  /*3960*/  FSEL R53, R70, -INF , P2 ;  /* 0xff80000046357808 */ /* 0x000fe20001000000 */
[----:B------:R-:W0:Y:S01]  /*3970*/  MUFU.TANH R69, R69 ;  /* 0x0000004500457308 */ /* 0x000e220000002400 */
[----:B------:R-:W-:-:S02]  /*3980*/  FMNMX.FTZ R20, R66, R3, !PT ;  /* 0x0000000342147209 */ /* 0x000fc40007810000 */
[----:B------:R-:W-:Y:S02]  /*3990*/  ISETP.GT.AND P2, PT, R95, 0x50, PT ;  /* 0x000000505f00780c */ /* 0x000fe40003f44270 */
[----:B------:R-:W-:Y:S02]  /*39a0*/  FSEL R67, R71, -INF , P1 ;  /* 0xff80000047437808 */ /* 0x000fe40000800000 */
[----:B------:R-:W-:Y:S01]  /*39b0*/  FMNMX.FTZ R20, R53, R20, !PT ;  /* 0x0000001435147209 */ /* 0x000fe20007810000 */
[----:B------:R-:W1:Y:S01]  /*39c0*/  MUFU.TANH R72, R72 ;  /* 0x0000004800487308 */ /* 0x000e620000002400 */
[----:B------:R-:W-:Y:S02]  /*39d0*/  ISETP.GT.AND P1, PT, R95, 0x51, PT ;  /* 0x000000515f00780c */ /* 0x000fe40003f24270 */
[----:B----4-:R-:W-:Y:S02]  /*39e0*/  FSEL R68, R74, -INF , P2 ;  /* 0xff8000004a447808 */ /* 0x010fe40001000000 */
[----:B------:R-:W-:-:S02]  /*39f0*/  FMNMX.FTZ R3, R67, R20, !PT ;  /* 0x0000001443037209 */ /* 0x000fc40007810000 */
[----:B------:R-:W-:Y:S01]  /*3a00*/  ISETP.GT.AND P2, PT, R95, 0x58, PT ;  /* 0x000000585f00780c */ /* 0x000fe20003f44270 */
[----:B------:R-:W3:Y:S01]  /*3a10*/  MUFU.TANH R73, R73 ;  /* 0x0000004900497308 */ /* 0x000ee20000002400 */
[----:B------:R-:W-:Y:S02]  /*3a20*/  FSEL R51, R75, -INF , P1 ;  /* 0xff8000004b337808 */ /* 0x000fe40000800000 */
[----:B------:R-:W-:Y:S02]  /*3a30*/  FMNMX.FTZ R20, R68, R3, !PT ;  /* 0x0000000344147209 */ /* 0x000fe40007810000 */
[----:B------:R-:W-:Y:S02]  /*3a40*/  ISETP.GT.AND P1, PT, R95, 0x59, PT ;  /* 0x000000595f00780c */ /* 0x000fe40003f24270 */
[----:B--2---:R-:W-:Y:S01]  /*3a50*/  FSEL R21, R78, -INF , P2 ;  /* 0xff8000004e157808 */ /* 0x004fe20001000000 */
[----:B------:R-:W-:Y:S01]  /*3a60*/  MUFU.TANH R76, R76 ;  /* 0x0000004c004c7308 */ /* 0x000fe20000002400 */
[----:B------:R-:W-:-:S02]  /*3a70*/  FMNMX.FTZ R20, R51, R20, !PT ;  /* 0x0000001433147209 */ /* 0x000fc40007810000 */
[----:B------:R-:W-:Y:S02]  /*3a80*/  ISETP.GT.AND P2, PT, R95, 0x60, PT ;  /* 0x000000605f00780c */ /* 0x000fe40003f44270 */
[----:B0-----:R-:W-:Y:S01]  /*3a90*/  FSEL R25, R69, -INF , P1 ;  /* 0xff80000045197808 */ /* 0x001fe20000800000 */
[----:B------:R-:W-:Y:S01]  /*3aa0*/  FFMA.FTZ R69, R29, UR10, -R48 ;  /* 0x0000000a1d457c23 */ /* 0x000fe20008010830 */
[----:B------:R-:W-:Y:S01]  /*3ab0*/  FMNMX.FTZ R20, R21, R20, !PT ;  /* 0x0000001415147209 */ /* 0x000fe20007810000 */
[----:B------:R-:W0:Y:S01]  /*3ac0*/  MUFU.TANH R77, R77 ;  /* 0x0000004d004d7308 */ /* 0x000e220000002400 */
[----:B------:R-:W-:Y:S02]  /*3ad0*/  ISETP.GT.AND P1, PT, R95, 0x61, PT ;  /* 0x000000615f00780c */ /* 0x000fe40003f24270 */
[----:B-1----:R-:W-:Y:S02]  /*3ae0*/  FSEL R47, R72, -INF , P2 ;  /* 0xff800000482f7808 */ /* 0x002fe40001000000 */
[----:B------:R-:W-:-:S02]  /*3af0*/  FMNMX.FTZ R20, R25, R20, !PT ;  /* 0x0000001419147209 */ /* 0x000fc40007810000 */
[----:B------:R-:W-:Y:S01]  /*3b00*/  ISETP.GT.AND P2, PT, R95, 0x68, PT ;  /* 0x000000685f00780c */ /* 0x000fe20003f44270 */
[----:B------:R-:W1:Y:S01]  /*3b10*/  MUFU.TANH R80, R80 ;  /* 0x0000005000507308 */ /* 0x000e620000002400 */
[----:B---3--:R-:W-:Y:S02]  /*3b20*/  FSEL R27, R73, -INF , P1 ;  /* 0xff800000491b7808 */ /* 0x008fe40000800000 */
[----:B------:R-:W-:Y:S02]  /*3b30*/  FMNMX.FTZ R26, R47, R20, !PT ;  /* 0x000000142f1a7209 */ /* 0x000fe40007810000 */
[----:B------:R-:W-:Y:S02]  /*3b40*/  ISETP.GT.AND P1, PT, R95, 0x69, PT ;  /* 0x000000695f00780c */ /* 0x000fe40003f24270 */
[----:B------:R-:W-:Y:S01]  /*3b50*/  FMNMX.FTZ R3, R27, R26, !PT ;  /* 0x0000001a1b037209 */ /* 0x000fe20007810000 */
[----:B------:R-:W-:Y:S01]  /*3b60*/  MUFU.TANH R81, R81 ;  /* 0x0000005100517308 */ /* 0x000fe20000002400 */
[----:B0-----:R-:W-:-:S02]  /*3b70*/  FSEL R49, R77, -INF , P1 ;  /* 0xff8000004d317808 */ /* 0x001fc40000800000 */
[----:B------:R-:W-:-:S05]  /*3b80*/  ISETP.GT.AND P1, PT, R95, 0x71, PT ;  /* 0x000000715f00780c */ /* 0x000fca0003f24270 */
[----:B------:R0:W-:Y:S08]  /*3b90*/  MUFU.EX2 R14, R5 ;  /* 0x00000005000e7308 */ /* 0x0001f00000000800 */
[----:B------:R-:W2:Y:S01]  /*3ba0*/  MUFU.TANH R84, R84 ;  /* 0x0000005400547308 */ /* 0x000ea20000002400 */
[----:B0-----:R-:W-:Y:S01]  /*3bb0*/  FFMA.FTZ R5, R42, UR10, -R48 ;  /* 0x0000000a2a057c23 */ /* 0x001fe20008010830 */
[----:B------:R-:W-:-:S02]  /*3bc0*/  FSEL R42, R76, -INF , P2 ;  /* 0xff8000004c2a7808 */ /* 0x000fc40001000000 */
[----:B------:R-:W-:Y:S02]  /*3bd0*/  ISETP.GT.AND P2, PT, R95, 0x70, PT ;  /* 0x000000705f00780c */ /* 0x000fe40003f44270 */
[----:B------:R-:W-:Y:S02]  /*3be0*/  FMNMX.FTZ R26, R42, R3, !PT ;  /* 0x000000032a1a7209 */ /* 0x000fe40007810000 */
[----:B------:R-:W0:Y:S01]  /*3bf0*/  MUFU.TANH R85, R85 ;  /* 0x0000005500557308 */ /* 0x000e220000002400 */
[----:B-1----:R-:W-:Y:S02]  /*3c00*/  FSEL R3, R80, -INF , P2 ;  /* 0xff80000050037808 */ /* 0x002fe40001000000 */
[----:B------:R-:W-:Y:S02]  /*3c10*/  FMNMX.FTZ R26, R49, R26, !PT ;  /* 0x0000001a311a7209 */ /* 0x000fe40007810000 */
[----:B------:R-:W-:Y:S02]  /*3c20*/  ISETP.GT.AND P2, PT, R95, 0x78, PT ;  /* 0x000000785f00780c */ /* 0x000fe40003f44270 */
[----:B------:R-:W-:Y:S01]  /*3c30*/  FMNMX.FTZ R34, R3, R26, !PT ;  /* 0x0000001a03227209 */ /* 0x000fe20007810000 */
[----:B------:R1:W-:Y:S01]  /*3c40*/  MUFU.EX2 R20, R5 ;  /* 0x0000000500147308 */ /* 0x0003e20000000800 */
[----:B--2---:R-:W-:-:S07]  /*3c50*/  FSEL R29, R84, -INF , P2 ;  /* 0xff800000541d7808 */ /* 0x004fce0001000000 */
[----:B------:R-:W-:Y:S01]  /*3c60*/  MUFU.EX2 R181, R181 ;  /* 0x000000b500b57308 */ /* 0x000fe20000000800 */
[----:B-1----:R-:W-:Y:S02]  /*3c70*/  FSEL R5, R81, -INF , P1 ;  /* 0xff80000051057808 */ /* 0x002fe40000800000 */
[----:B------:R-:W-:Y:S02]  /*3c80*/  ISETP.GT.AND P1, PT, R95, 0x79, PT ;  /* 0x000000795f00780c */ /* 0x000fe40003f24270 */
[----:B------:R-:W-:Y:S02]  /*3c90*/  CS2R R94, SRZ ;  /* 0x00000000005e7805 */ /* 0x000fe4000001ff00 */
[----:B------:R-:W-:Y:S02]  /*3ca0*/  FMNMX.FTZ R34, R5, R34, !PT ;  /* 0x0000002205227209 */ /* 0x000fe40007810000 */
[----:B0-----:R-:W-:Y:S01]  /*3cb0*/  FSEL R9, R85, -INF , P1 ;  /* 0xff80000055097808 */ /* 0x001fe20000800000 */
[----:B------:R0:W-:Y:S01]  /*3cc0*/  MUFU.EX2 R4, R97 ;  /* 0x0000006100047308 */ /* 0x0001e20000000800 */
[----:B------:R-:W-:-:S04]  /*3cd0*/  FMNMX.FTZ R34, R29, R34, !PT ;  /* 0x000000221d227209 */ /* 0x000fc80007810000 */
[----:B------:R-:W-:-:S03]  /*3ce0*/  FMNMX.FTZ R34, R9, R34, !PT ;  /* 0x0000002209227209 */ /* 0x000fc60007810000 */
[----:B------:R-:W-:Y:S01]  /*3cf0*/  MUFU.EX2 R183, R183 ;  /* 0x000000b700b77308 */ /* 0x000fe20000000800 */
[----:B0-----:R-:W-:Y:S01]  /*3d00*/  CS2R R96, SRZ ;  /* 0x0000000000607805 */ /* 0x001fe2000001ff00 */
        /* <DEDUP_REMOVED lines=14> */
[----:B------:R-:W-:Y:S01]  /*3df0*/  MUFU.EX2 R171, R171 ;  /* 0x000000ab00ab7308 */ /* 0x000fe20000000800 */
[----:B------:R-:W-:Y:S02]  /*3e00*/  FSEL R44, R31, RZ, P1 ;  /* 0x000000ff1f2c7208 */ /* 0x000fe40000800000 */
        /* <DEDUP_REMOVED lines=31> */
[----:B------:R1:W2:Y:S01]  /*4000*/  MUFU.EX2 R31, R52 ;  /* 0x00000034001f7308 */ /* 0x0002a20000000800 */
[----:B0-----:R-:W-:Y:S01]  /*4010*/  FADD.FTZ R35, R54, R61 ;  /* 0x0000003d36237221 */ /* 0x001fe20000010000 */
[--C-:B------:R-:W-:Y:S01]  /*4020*/  FFMA.FTZ R49, R49, UR10, -R44.reuse ;  /* 0x0000000a31317c23 */ /* 0x100fe2000801082c */
[--C-:B------:R-:W-:Y:S01]  /*4030*/  FFMA.FTZ R3, R3, UR10, -R44.reuse ;  /* 0x0000000a03037c23 */ /* 0x100fe2000801082c */
[--C-:B------:R-:W-:Y:S01]  /*4040*/  FFMA.FTZ R5, R5, UR10, -R44.reuse ;  /* 0x0000000a05057c23 */ /* 0x100fe2000801082c */
[--C-:B------:R-:W-:Y:S01]  /*4050*/  FFMA.FTZ R29, R29, UR10, -R44.reuse ;  /* 0x0000000a1d1d7c23 */ /* 0x100fe2000801082c */
[----:B------:R-:W-:Y:S01]  /*4060*/  FFMA.FTZ R9, R9, UR10, -R44 ;  /* 0x0000000a09097c23 */ /* 0x000fe2000801082c */
[----:B------:R-:W-:Y:S01]  /*4070*/  F2FP.BF16.F32.PACK_AB R180, R61, R54 ;  /* 0x000000363db4723e */ /* 0x000fe200000010ff */
[----:B------:R-:W0:Y:S01]  /*4080*/  MUFU.EX2 R56, R56 ;  /* 0x0000003800387308 */ /* 0x000e220000000800 */
[----:B-1----:R-:W-:Y:S01]  /*4090*/  FADD.FTZ R52, R181, R4 ;  /* 0x00000004b5347221 */ /* 0x002fe20000010000 */
[----:B------:R-:W-:-:S06]  /*40a0*/  F2FP.BF16.F32.PACK_AB R181, R4, R181 ;  /* 0x000000b504b5723e */ /* 0x000fcc00000010ff */
[----:B------:R1:W3:Y:S01]  /*40b0*/  MUFU.EX2 R33, R58 ;  /* 0x0000003a00217308 */ /* 0x0002e20000000800 */
[----:B--2---:R-:W-:-:S07]  /*40c0*/  F2FP.BF16.F32.PACK_AB R182, R31, R50 ;  /* 0x000000321fb6723e */ /* 0x004fce00000010ff */
[----:B------:R-:W2:Y:S01]  /*40d0*/  MUFU.EX2 R11, R11 ;  /* 0x0000000b000b7308 */ /* 0x000ea20000000800 */
[----:B-1----:R-:W-:Y:S01]  /*40e0*/  FADD.FTZ R58, R50, R35 ;  /* 0x00000023323a7221 */ /* 0x002fe20000010000 */
[----:B------:R-:W-:Y:S01]  /*40f0*/  FADD.FTZ R35, R183, R52 ;  /* 0x00000034b7237221 */ /* 0x000fe20000010000 */
[C---:B------:R-:W-:Y:S02]  /*4100*/  F2FP.BF16.F32.PACK_AB R183, R8.reuse, R183 ;  /* 0x000000b708b7723e */ /* 0x040fe400000010ff */
[----:B------:R-:W-:Y:S01]  /*4110*/  FADD.FTZ R37, R31, R58 ;  /* 0x0000003a1f257221 */ /* 0x000fe20000010000 */
[----:B------:R-:W-:Y:S02]  /*4120*/  FADD.FTZ R52, R8, R35 ;  /* 0x0000002308347221 */ /* 0x000fe40000010000 */
[----:B------:R-:W1:Y:S01]  /*4130*/  MUFU.EX2 R60, R60 ;  /* 0x0000003c003c7308 */ /* 0x000e620000000800 */
[----:B0-----:R-:W-:Y:S01]  /*4140*/  FADD.FTZ R0, R56, R37 ;  /* 0x0000002538007221 */ /* 0x001fe20000010000 */
[----:B------:R-:W-:Y:S01]  /*4150*/  FADD.FTZ R35, R177, R52 ;  /* 0x00000034b1237221 */ /* 0x000fe20000010000 */
[----:B------:R-:W-:-:S02]  /*4160*/  F2FP.BF16.F32.PACK_AB R177, R10, R177 ;  /* 0x000000b10ab1723e */ /* 0x000fc400000010ff */
[C---:B---3--:R-:W-:Y:S01]  /*4170*/  FADD.FTZ R0, R33.reuse, R0 ;  /* 0x0000000021007221 */ /* 0x048fe20000010000 */
[----:B------:R-:W-:Y:S01]  /*4180*/  FADD.FTZ R48, R10, R35 ;  /* 0x000000230a307221 */ /* 0x000fe20000010000 */
[----:B------:R-:W-:Y:S01]  /*4190*/  F2FP.BF16.F32.PACK_AB R176, R33, R56 ;  /* 0x0000003821b0723e */ /* 0x000fe200000010ff */
[----:B------:R-:W0:Y:S01]  /*41a0*/  MUFU.EX2 R13, R13 ;  /* 0x0000000d000d7308 */ /* 0x000e220000000800 */
[----:B--2---:R-:W-:Y:S01]  /*41b0*/  FADD.FTZ R35, R11, R0 ;  /* 0x000000000b237221 */ /* 0x004fe20000010000 */
[----:B------:R-:W-:Y:S01]  /*41c0*/  FADD.FTZ R37, R179, R48 ;  /* 0x00000030b3257221 */ /* 0x000fe20000010000 */
[----:B------:R-:W-:-:S03]  /*41d0*/  F2FP.BF16.F32.PACK_AB R179, R12, R179 ;  /* 0x000000b30cb3723e */ /* 0x000fc600000010ff */
[----:B------:R-:W-:Y:S02]  /*41e0*/  FADD.FTZ R48, R12, R37 ;  /* 0x000000250c307221 */ /* 0x000fe40000010000 */
[----:B------:R-:W2:Y:S01]  /*41f0*/  MUFU.EX2 R62, R62 ;  /* 0x0000003e003e7308 */ /* 0x000ea20000000800 */
[C---:B-1----:R-:W-:Y:S01]  /*4200*/  FADD.FTZ R0, R60.reuse, R35 ;  /* 0x000000233c007221 */ /* 0x042fe20000010000 */
[----:B------:R-:W-:Y:S01]  /*4210*/  FADD.FTZ R37, R173, R48 ;  /* 0x00000030ad257221 */ /* 0x000fe20000010000 */
[----:B------:R-:W-:Y:S02]  /*4220*/  F2FP.BF16.F32.PACK_AB R178, R60, R11 ;  /* 0x0000000b3cb2723e */ /* 0x000fe400000010ff */
[C---:B------:R-:W-:Y:S01]  /*4230*/  F2FP.BF16.F32.PACK_AB R173, R14.reuse, R173 ;  /* 0x000000ad0ead723e */ /* 0x040fe200000010ff */
[----:B------:R-:W-:Y:S02]  /*4240*/  FADD.FTZ R48, R14, R37 ;  /* 0x000000250e307221 */ /* 0x000fe40000010000 */
[----:B------:R-:W1:Y:S01]  /*4250*/  MUFU.EX2 R15, R15 ;  /* 0x0000000f000f7308 */ /* 0x000e620000000800 */
[----:B0-----:R-:W-:Y:S01]  /*4260*/  FADD.FTZ R35, R13, R0 ;  /* 0x000000000d237221 */ /* 0x001fe20000010000 */
[----:B------:R-:W-:Y:S01]  /*4270*/  FADD.FTZ R37, R175, R48 ;  /* 0x00000030af257221 */ /* 0x000fe20000010000 */
[----:B------:R-:W-:-:S03]  /*4280*/  F2FP.BF16.F32.PACK_AB R175, R24, R175 ;  /* 0x000000af18af723e */ /* 0x000fc600000010ff */
[----:B------:R-:W-:Y:S02]  /*4290*/  FADD.FTZ R48, R24, R37 ;  /* 0x0000002518307221 */ /* 0x000fe40000010000 */
[----:B------:R-:W0:Y:S01]  /*42a0*/  MUFU.EX2 R174, R63 ;  /* 0x0000003f00ae7308 */ /* 0x000e220000000800 */
[C---:B--2---:R-:W-:Y:S01]  /*42b0*/  FADD.FTZ R0, R62.reuse, R35 ;  /* 0x000000233e007221 */ /* 0x044fe20000010000 */
[----:B------:R-:W-:-:S06]  /*42c0*/  F2FP.BF16.F32.PACK_AB R172, R62, R13 ;  /* 0x0000000d3eac723e */ /* 0x000fcc00000010ff */
[----:B------:R-:W-:Y:S01]  /*42d0*/  MUFU.EX2 R59, R59 ;  /* 0x0000003b003b7308 */ /* 0x000fe20000000800 */
[----:B-1----:R-:W-:-:S07]  /*42e0*/  FADD.FTZ R35, R15, R0 ;  /* 0x000000000f237221 */ /* 0x002fce0000010000 */
[----:B------:R-:W1:Y:S01]  /*42f0*/  MUFU.EX2 R64, R64 ;  /* 0x0000004000407308 */ /* 0x000e620000000800 */
[C---:B0-----:R-:W-:Y:S01]  /*4300*/  FADD.FTZ R0, R174.reuse, R35 ;  /* 0x00000023ae007221 */ /* 0x041fe20000010000 */
[----:B------:R-:W-:Y:S01]  /*4310*/  FADD.FTZ R35, R169, R48 ;  /* 0x00000030a9237221 */ /* 0x000fe20000010000 */
[----:B------:R-:W-:Y:S02]  /*4320*/  F2FP.BF16.F32.PACK_AB R174, R174, R15 ;  /* 0x0000000faeae723e */ /* 0x000fe400000010ff */
[C---:B------:R-:W-:Y:S01]  /*4330*/  F2FP.BF16.F32.PACK_AB R169, R20.reuse, R169 ;  /* 0x000000a914a9723e */ /* 0x040fe200000010ff */
[----:B------:R-:W-:Y:S02]  /*4340*/  FADD.FTZ R4, R20, R35 ;  /* 0x0000002314047221 */ /* 0x000fe40000010000 */
[----:B------:R-:W-:Y:S02]  /*4350*/  MUFU.EX2 R57, R57 ;  /* 0x0000003900397308 */ /* 0x000fe40000000800 */
[----:B------:R-:W-:-:S06]  /*4360*/  FADD.FTZ R35, R171, R4 ;  /* 0x00000004ab237221 */ /* 0x000fcc0000010000 */
[----:B------:R-:W-:Y:S01]  /*4370*/  MUFU.EX2 R170, R65 ;  /* 0x0000004100aa7308 */ /* 0x000fe20000000800 */
[----:B-1----:R-:W-:-:S07]  /*4380*/  F2FP.BF16.F32.PACK_AB R168, R64, R59 ;  /* 0x0000003b40a8723e */ /* 0x002fce00000010ff */
[----:B------:R-:W0:Y:S08]  /*4390*/  MUFU.EX2 R26, R69 ;  /* 0x00000045001a7308 */ /* 0x000e300000000800 */
[----:B------:R-:W1:Y:S08]  /*43a0*/  MUFU.EX2 R55, R55 ;  /* 0x0000003700377308 */ /* 0x000e700000000800 */
[----:B------:R2:W-:Y:S01]  /*43b0*/  MUFU.EX2 R162, R25 ;  /* 0x0000001900a27308 */ /* 0x0005e20000000800 */
[C---:B0-----:R-:W-:Y:S01]  /*43c0*/  FADD.FTZ R4, R26.reuse, R35 ;  /* 0x000000231a047221 */ /* 0x041fe20000010000 */
[----:B------:R-:W-:-:S06]  /*43d0*/  F2FP.BF16.F32.PACK_AB R171, R26, R171 ;  /* 0x000000ab1aab723e */ /* 0x000fcc00000010ff */
[----:B------:R-:W-:Y:S01]  /*43e0*/  MUFU.EX2 R165, R165 ;  /* 0x000000a500a57308 */ /* 0x000fe20000000800 */
[----:B--2---:R-:W-:-:S04]  /*43f0*/  FADD.FTZ R25, R59, R0 ;  /* 0x000000003b197221 */ /* 0x004fc80000010000 */
[----:B------:R-:W-:-:S03]  /*4400*/  FADD.FTZ R0, R64, R25 ;  /* 0x0000001940007221 */ /* 0x000fc60000010000 */
[----:B------:R-:W0:Y:S01]  /*4410*/  MUFU.EX2 R66, R66 ;  /* 0x0000004200427308 */ /* 0x000e220000000800 */
[----:B------:R-:W-:-:S04]  /*4420*/  FADD.FTZ R25, R57, R0 ;  /* 0x0000000039197221 */ /* 0x000fc80000010000 */
[C---:B------:R-:W-:Y:S01]  /*4430*/  FADD.FTZ R0, R170.reuse, R25 ;  /* 0x00000019aa007221 */ /* 0x040fe20000010000 */
[----:B------:R-:W-:Y:S02]  /*4440*/  F2FP.BF16.F32.PACK_AB R170, R170, R57 ;  /* 0x00000039aaaa723e */ /* 0x000fe400000010ff */
[----:B------:R-:W-:Y:S01]  /*4450*/  MUFU.EX2 R28, R28 ;  /* 0x0000001c001c7308 */ /* 0x000fe20000000800 */
[----:B-1----:R-:W-:-:S07]  /*4460*/  FADD.FTZ R25, R55, R0 ;  /* 0x0000000037197221 */ /* 0x002fce0000010000 */
[----:B------:R-:W1:Y:S01]  /*4470*/  MUFU.EX2 R53, R53 ;  /* 0x0000003500357308 */ /* 0x000e620000000800 */
[C---:B0-----:R-:W-:Y:S01]  /*4480*/  FADD.FTZ R0, R66.reuse, R25 ;  /* 0x0000001942007221 */ /* 0x041fe20000010000 */
[----:B------:R-:W-:-:S06]  /*4490*/  F2FP.BF16.F32.PACK_AB R164, R66, R55 ;  /* 0x0000003742a4723e */ /* 0x000fcc00000010ff */
[----:B------:R-:W-:Y:S08]  /*44a0*/  MUFU.EX2 R167, R167 ;  /* 0x000000a700a77308 */ /* 0x000ff00000000800 */
[----:B------:R-:W0:Y:S01]  /*44b0*/  MUFU.EX2 R166, R67 ;  /* 0x0000004300a67308 */ /* 0x000e220000000800 */
[----:B-1----:R-:W-:-:S07]  /*44c0*/  FADD.FTZ R25, R53, R0 ;  /* 0x0000000035197221 */ /* 0x002fce0000010000 */
[----:B------:R-:W-:Y:S08]  /*44d0*/  MUFU.EX2 R30, R30 ;  /* 0x0000001e001e7308 */ /* 0x000ff00000000800 */
[----:B------:R-:W1:Y:S01]  /*44e0*/  MUFU.EX2 R68, R68 ;  /* 0x0000004400447308 */ /* 0x000e620000000800 */
[C---:B0-----:R-:W-:Y:S01]  /*44f0*/  FADD.FTZ R25, R166.reuse, R25 ;  /* 0x00000019a6197221 */ /* 0x041fe20000010000 */
[----:B------:R-:W-:-:S06]  /*4500*/  F2FP.BF16.F32.PACK_AB R166, R166, R53 ;  /* 0x00000035a6a6723e */ /* 0x000fcc00000010ff */
[----:B------:R-:W0:Y:S08]  /*4510*/  MUFU.EX2 R161, R161 ;  /* 0x000000a100a17308 */ /* 0x000e300000000800 */
[----:B------:R2:W-:Y:S08]  /*4520*/  MUFU.EX2 R152, R27 ;  /* 0x0000001b00987308 */ /* 0x0005f00000000800 */
[----:B------:R-:W3:Y:S01]  /*4530*/  MUFU.EX2 R51, R51 ;  /* 0x0000003300337308 */ /* 0x000ee20000000800 */
[----:B--2---:R-:W-:Y:S01]  /*4540*/  FADD.FTZ R27, R165, R4 ;  /* 0x00000004a51b7221 */ /* 0x004fe20000010000 */
[----:B------:R-:W-:-:S03]  /*4550*/  F2FP.BF16.F32.PACK_AB R165, R28, R165 ;  /* 0x000000a51ca5723e */ /* 0x000fc600000010ff */
[----:B------:R-:W-:-:S03]  /*4560*/  FADD.FTZ R4, R28, R27 ;  /* 0x0000001b1c047221 */ /* 0x000fc60000010000 */
[----:B------:R-:W2:Y:S01]  /*4570*/  MUFU.EX2 R32, R32 ;  /* 0x0000002000207308 */ /* 0x000ea20000000800 */
[----:B------:R-:W-:Y:S01]  /*4580*/  FADD.FTZ R11, R167, R4 ;  /* 0x00000004a70b7221 */ /* 0x000fe20000010000 */
[----:B-1----:R-:W-:Y:S01]  /*4590*/  FADD.FTZ R4, R68, R25 ;  /* 0x0000001944047221 */ /* 0x002fe20000010000 */
[C---:B------:R-:W-:Y:S02]  /*45a0*/  F2FP.BF16.F32.PACK_AB R167, R30.reuse, R167 ;  /* 0x000000a71ea7723e */ /* 0x040fe400000010ff */
[----:B------:R-:W-:-:S03]  /*45b0*/  FADD.FTZ R0, R30, R11 ;  /* 0x0000000b1e007221 */ /* 0x000fc60000010000 */
[----:B------:R-:W1:Y:S01]  /*45c0*/  MUFU.EX2 R21, R21 ;  /* 0x0000001500157308 */ /* 0x000e620000000800 */
[----:B0-----:R-:W-:Y:S01]  /*45d0*/  FADD.FTZ R11, R161, R0 ;  /* 0x00000000a10b7221 */ /* 0x001fe20000010000 */
[C---:B---3--:R-:W-:Y:S01]  /*45e0*/  FADD.FTZ R4, R51.reuse, R4 ;  /* 0x0000000433047221 */ /* 0x048fe20000010000 */
[----:B------:R-:W-:-:S05]  /*45f0*/  F2FP.BF16.F32.PACK_AB R160, R51, R68 ;  /* 0x0000004433a0723e */ /* 0x000fca00000010ff */
[----:B------:R-:W0:Y:S01]  /*4600*/  MUFU.EX2 R163, R163 ;  /* 0x000000a300a37308 */ /* 0x000e220000000800 */
[C---:B--2---:R-:W-:Y:S01]  /*4610*/  FADD.FTZ R0, R32.reuse, R11 ;  /* 0x0000000b20007221 */ /* 0x044fe20000010000 */
[----:B------:R-:W-:-:S06]  /*4620*/  F2FP.BF16.F32.PACK_AB R161, R32, R161 ;  /* 0x000000a120a1723e */ /* 0x000fcc00000010ff */
[----:B------:R-:W2:Y:S01]  /*4630*/  MUFU.EX2 R34, R34 ;  /* 0x0000002200227308 */ /* 0x000ea20000000800 */
[----:B-1----:R-:W-:-:S07]  /*4640*/  FADD.FTZ R11, R21, R4 ;  /* 0x00000004150b7221 */ /* 0x002fce0000010000 */
[----:B------:R-:W-:Y:S01]  /*4650*/  MUFU.EX2 R47, R47 ;  /* 0x0000002f002f7308 */ /* 0x000fe20000000800 */
[----:B0-----:R-:W-:Y:S01]  /*4660*/  FADD.FTZ R13, R163, R0 ;  /* 0x00000000a30d7221 */ /* 0x001fe20000010000 */
[C---:B------:R-:W-:Y:S01]  /*4670*/  FADD.FTZ R0, R162.reuse, R11 ;  /* 0x0000000ba2007221 */ /* 0x040fe20000010000 */
[----:B------:R-:W-:-:S05]  /*4680*/  F2FP.BF16.F32.PACK_AB R162, R162, R21 ;  /* 0x00000015a2a2723e */ /* 0x000fca00000010ff */
[----:B------:R-:W0:Y:S01]  /*4690*/  MUFU.EX2 R153, R153 ;  /* 0x0000009900997308 */ /* 0x000e220000000800 */
[C---:B--2---:R-:W-:Y:S01]  /*46a0*/  FADD.FTZ R4, R34.reuse, R13 ;  /* 0x0000000d22047221 */ /* 0x044fe20000010000 */
[----:B------:R-:W-:-:S06]  /*46b0*/  F2FP.BF16.F32.PACK_AB R163, R34, R163 ;  /* 0x000000a322a3723e */ /* 0x000fcc00000010ff */
[----:B------:R-:W1:Y:S08]  /*46c0*/  MUFU.EX2 R36, R36 ;  /* 0x0000002400247308 */ /* 0x000e700000000800 */
[----:B------:R-:W-:Y:S01]  /*46d0*/  MUFU.EX2 R42, R42 ;  /* 0x0000002a002a7308 */ /* 0x000fe20000000800 */
[----:B0-----:R-:W-:-:S07]  /*46e0*/  FADD.FTZ R11, R153, R4 ;  /* 0x00000004990b7221 */ /* 0x001fce0000010000 */
[----:B------:R-:W-:Y:S01]  /*46f0*/  MUFU.EX2 R155, R155 ;  /* 0x0000009b009b7308 */ /* 0x000fe20000000800 */
[----:B-1----:R-:W-:-:S07]  /*4700*/  F2FP.BF16.F32.PACK_AB R153, R36, R153 ;  /* 0x000000992499723e */ /* 0x002fce00000010ff */
[----:B------:R-:W0:Y:S08]  /*4710*/  MUFU.EX2 R49, R49 ;  /* 0x0000003100317308 */ /* 0x000e300000000800 */
[----:B------:R-:W1:Y:S08]  /*4720*/  MUFU.EX2 R38, R38 ;  /* 0x0000002600267308 */ /* 0x000e700000000800 */
[----:B------:R-:W2:Y:S01]  /*4730*/  MUFU.EX2 R3, R3 ;  /* 0x0000000300037308 */ /* 0x000ea20000000800 */
[----:B0-----:R-:W-:-:S07]  /*4740*/  F2FP.BF16.F32.PACK_AB R154, R49, R42 ;  /* 0x0000002a319a723e */ /* 0x001fce00000010ff */
[----:B------:R0:W-:Y:S08]  /*4750*/  MUFU.EX2 R156, R5 ;  /* 0x00000005009c7308 */ /* 0x0001f00000000800 */
[----:B------:R-:W3:Y:S01]  /*4760*/  MUFU.EX2 R157, R157 ;  /* 0x0000009d009d7308 */ /* 0x000ee20000000800 */
[----:B0-----:R-:W-:Y:S01]  /*4770*/  FADD.FTZ R5, R47, R0 ;  /* 0x000000002f057221 */ /* 0x001fe20000010000 */
[----:B------:R-:W-:-:S03]  /*4780*/  FADD.FTZ R0, R36, R11 ;  /* 0x0000000b24007221 */ /* 0x000fc60000010000 */
[C---:B------:R-:W-:Y:S01]  /*4790*/  FADD.FTZ R5, R152.reuse, R5 ;  /* 0x0000000598057221 */ /* 0x040fe20000010000 */
[----:B------:R-:W-:Y:S02]  /*47a0*/  F2FP.BF16.F32.PACK_AB R152, R152, R47 ;  /* 0x0000002f9898723e */ /* 0x000fe400000010ff */
[----:B------:R-:W0:Y:S01]  /*47b0*/  MUFU.EX2 R40, R40 ;  /* 0x0000002800287308 */ /* 0x000e220000000800 */
[----:B------:R-:W-:Y:S01]  /*47c0*/  FADD.FTZ R4, R42, R5 ;  /* 0x000000052a047221 */ /* 0x000fe20000010000 */
[----:B------:R-:W-:Y:S01]  /*47d0*/  FADD.FTZ R5, R155, R0 ;  /* 0x000000009b057221 */ /* 0x000fe20000010000 */
[C---:B-1----:R-:W-:Y:S02]  /*47e0*/  F2FP.BF16.F32.PACK_AB R155, R38.reuse, R155 ;  /* 0x0000009b269b723e */ /* 0x042fe400000010ff */
[----:B------:R-:W-:Y:S01]  /*47f0*/  FADD.FTZ R4, R49, R4 ;  /* 0x0000000431047221 */ /* 0x000fe20000010000 */
[----:B------:R-:W-:Y:S02]  /*4800*/  FADD.FTZ R0, R38, R5 ;  /* 0x0000000526007221 */ /* 0x000fe40000010000 */
[----:B------:R-:W1:Y:S01]  /*4810*/  MUFU.EX2 R29, R29 ;  /* 0x0000001d001d7308 */ /* 0x000e620000000800 */
[----:B--2---:R-:W-:-:S07]  /*4820*/  FADD.FTZ R5, R3, R4 ;  /* 0x0000000403057221 */ /* 0x004fce0000010000 */
[----:B------:R-:W2:Y:S08]  /*4830*/  MUFU.EX2 R159, R159 ;  /* 0x0000009f009f7308 */ /* 0x000eb00000000800 */
[----:B------:R3:W4:Y:S08]  /*4840*/  MUFU.EX2 R158, R9 ;  /* 0x00000009009e7308 */ /* 0x0007300000000800 */
[----:B------:R-:W5:Y:S01]  /*4850*/  MUFU.EX2 R46, R46 ;  /* 0x0000002e002e7308 */ /* 0x000f620000000800 */
[----:B---3--:R-:W-:Y:S01]  /*4860*/  FADD.FTZ R9, R157, R0 ;  /* 0x000000009d097221 */ /* 0x008fe20000010000 */
[C---:B------:R-:W-:Y:S01]  /*4870*/  FADD.FTZ R0, R156.reuse, R5 ;  /* 0x000000059c007221 */ /* 0x040fe20000010000 */
[----:B------:R-:W-:-:S02]  /*4880*/  F2FP.BF16.F32.PACK_AB R156, R156, R3 ;  /* 0x000000039c9c723e */ /* 0x000fc400000010ff */
[C---:B0-----:R-:W-:Y:S01]  /*4890*/  FADD.FTZ R4, R40.reuse, R9 ;  /* 0x0000000928047221 */ /* 0x041fe20000010000 */
[----:B-1----:R-:W-:Y:S01]  /*48a0*/  FADD.FTZ R5, R29, R0 ;  /* 0x000000001d057221 */ /* 0x002fe20000010000 */
[----:B------:R-:W-:Y:S02]  /*48b0*/  F2FP.BF16.F32.PACK_AB R157, R40, R157 ;  /* 0x0000009d289d723e */ /* 0x000fe400000010ff */
[----:B--2---:R-:W-:Y:S01]  /*48c0*/  FADD.FTZ R3, R159, R4 ;  /* 0x000000049f037221 */ /* 0x004fe20000010000 */
[C---:B----4-:R-:W-:Y:S01]  /*48d0*/  FADD.FTZ R0, R158.reuse, R5 ;  /* 0x000000059e007221 */ /* 0x050fe20000010000 */
[----:B------:R-:W-:Y:S02]  /*48e0*/  F2FP.BF16.F32.PACK_AB R158, R158, R29 ;  /* 0x0000001d9e9e723e */ /* 0x000fe400000010ff */
[C---:B-----5:R-:W-:Y:S01]  /*48f0*/  FADD.FTZ R3, R46.reuse, R3 ;  /* 0x000000032e037221 */ /* 0x060fe20000010000 */
[----:B------:R-:W-:Y:S01]  /*4900*/  F2FP.BF16.F32.PACK_AB R159, R46, R159 ;  /* 0x0000009f2e9f723e */ /* 0x000fe200000010ff */
[----:B------:R-:W-:Y:S06]  /*4910*/  @!P1 BRA `(.L_x_9085) ;  /* 0x0000003000949947 */ /* 0x000fec0003800000 */
[----:B------:R-:W-:Y:S01]  /*4920*/  IMAD.MOV.U32 R5, RZ, RZ, R6 ;  /* 0x000000ffff057224 */ /* 0x000fe200078e0006 */
[----:B------:R-:W-:Y:S01]  /*4930*/  UMOV UR6, UR39 ;  /* 0x0000002700067c82 */ /* 0x000fe20008000000 */
[----:B------:R-:W-:Y:S01]  /*4940*/  IMAD.MOV.U32 R4, RZ, RZ, R7 ;  /* 0x000000ffff047224 */ /* 0x000fe200078e0007 */
[----:B------:R-:W-:Y:S01]  /*4950*/  UMOV UR7, UR38 ;  /* 0x0000002600077c82 */ /* 0x000fe20008000000 */
[----:B------:R-:W-:Y:S01]  /*4960*/  IMAD.MOV.U32 R151, RZ, RZ, RZ ;  /* 0x000000ffff977224 */ /* 0x000fe200078e00ff */
[----:B------:R-:W-:Y:S01]  /*4970*/  ULDC UR41, c[0x0][0x9d8] ;  /* 0x0002760000297ab9 */ /* 0x000fe20000000800 */
[----:B------:R-:W-:-:S05]  /*4980*/  ULDC UR59, c[0x0][0x988] ;  /* 0x00026200003b7ab9 */ /* 0x000fca0000000800 */
.L_x_9096:
[----:B------:R-:W-:Y:S01]  /*4990*/  ISETP.NE.AND P2, PT, RZ, UR49, PT ;  /* 0x00000031ff007c0c */ /* 0x000fe2000bf45270 */
[----:B------:R-:W-:-:S04]  /*49a0*/  UISETP.NE.AND UP0, UPT, UR7, 0x1, UPT ;  /* 0x000000010700788c */ /* 0x000fc8000bf05270 */
[----:B------:R-:W-:-:S04]  /*49b0*/  USEL UR39, URZ, 0x1, UP0 ;  /* 0x000000013f277887 */ /* 0x000fc80008000000 */
[----:B------:R-:W-:-:S04]  /*49c0*/  ULOP3.LUT UR39, UR6, UR39, URZ, 0x3c, !UPT ;  /* 0x0000002706277292 */ /* 0x000fc8000f8e3c3f */
[----:B------:R-:W-:Y:S08]  /*49d0*/  @P2 BRA `(.L_x_9086) ;  /* 0x0000000000382947 */ /* 0x000ff00003800000 */
[----:B------:R-:W-:Y:S05]  /*49e0*/  @!P0 BRA `(.L_x_9087) ;  /* 0x0000000000048947 */ /* 0x000fea0003800000 */
[----:B------:R-:W-:Y:S01]  /*49f0*/  BPT.TRAP 0x1 ;  /* 0x000000040000795c */ /* 0x000fe20000300000 */
.L_x_9087:
        /* <DEDUP_REMOVED lines=9> */
.L_x_9088:
[----:B-1----:R-:W-:Y:S05]  /*4a90*/  @P1 BRA `(.L_x_9086) ;  /* 0x0000000000081947 */ /* 0x002fea0003800000 */
[----:B------:R-:W1:Y:S02]  /*4aa0*/  SYNCS.PHASECHK.TRANS64.TRYWAIT P1, [UR10+0x28830], R6 ;  /* 0x02883006ff0075a7 */ /* 0x000e64000802014a */
[----:B-1----:R-:W-:Y:S05]  /*4ab0*/  @!P1 BRA `(.L_x_9089) ;  /* 0x000000f400a89947 */ /* 0x002fea0003800000 */
.L_x_9086:
        /* <DEDUP_REMOVED lines=51> */
.L_x_9091:
[----:B------:R-:W-:Y:S01]  /*4df0*/  ULEA UR10, UR7, UR40, 0x3 ;  /* 0x00000028070a7291 */ /* 0x000fe2000f8e183f */
[----:B------:R-:W-:-:S05]  /*4e00*/  IMAD.U32 R6, RZ, RZ, UR6 ;  /* 0x00000006ff067e24 */ /* 0x000fca000f8e00ff */
[----:B------:R-:W-:-:S04]  /*4e10*/  SHF.L.U32 R6, R6, 0x1f, RZ ;  /* 0x0000001f06067819 */ /* 0x000fc800000006ff */
[----:B------:R0:W1:Y:S01]  /*4e20*/  SYNCS.PHASECHK.TRANS64.TRYWAIT P1, [UR10+0x28850], R6 ;  /* 0x02885006ff0075a7 */ /* 0x000062000802014a */
[----:B------:R-:W-:Y:S05]  /*4e30*/  @!P0 BRA `(.L_x_9092) ;  /* 0x0000000000048947 */ /* 0x000fea0003800000 */
[----:B------:R-:W-:Y:S01]  /*4e40*/  BPT.TRAP 0x1 ;  /* 0x000000040000795c */ /* 0x000fe20000300000 */
.L_x_9092:
[----:B-1----:R-:W-:Y:S05]  /*4e50*/  @P1 BRA `(.L_x_9090) ;  /* 0x0000000000081947 */ /* 0x002fea0003800000 */
[----:B------:R-:W1:Y:S02]  /*4e60*/  SYNCS.PHASECHK.TRANS64.TRYWAIT P1, [UR10+0x28850], R6 ;  /* 0x02885006ff0075a7 */ /* 0x000e64000802014a */
[----:B-1----:R-:W-:Y:S05]  /*4e70*/  @!P1 BRA `(.L_x_9093) ;  /* 0x000000f000d09947 */ /* 0x002fea0003800000 */
.L_x_9090:
        /* <DEDUP_REMOVED lines=51> */
.L_x_9094:
[----:B------:R-:W-:Y:S01]  /*51b0*/  UISETP.NE.AND UP0, UPT, UR52, URZ, UPT ;  /* 0x0000003f3400728c */ /* 0x000fe2000bf05270 */
[----:B------:R-:W-:Y:S01]  /*51c0*/  FMUL.FTZ R153, R37, UR41 ;  /* 0x0000002925997c20 */ /* 0x000fe20008410000 */
[----:B------:R-:W-:Y:S02]  /*51d0*/  VIADD R37, R17, UR43 ;  /* 0x0000002b11257c36 */ /* 0x000fe40008000000 */
[----:B0-----:R-:W-:Y:S01]  /*51e0*/  FMUL.FTZ R6, R27, UR41 ;  /* 0x000000291b067c20 */ /* 0x001fe20008410000 */
[----:B------:R-:W-:Y:S01]  /*51f0*/  FMUL.FTZ R161, R29, UR41 ;  /* 0x000000291da17c20 */ /* 0x000fe20008410000 */
[----:B------:R-:W-:Y:S01]  /*5200*/  FMUL.FTZ R7, R24, UR41 ;  /* 0x0000002918077c20 */ /* 0x000fe20008410000 */
[----:B------:R-:W-:Y:S01]  /*5210*/  PLOP3.LUT P1, PT, PT, PT, UP0, 0x80, 0x0 ;  /* 0x000000000000781c */ /* 0x000fe20003f2f008 */
[----:B------:R-:W-:Y:S01]  /*5220*/  IMAD.U32 R29, RZ, RZ, UR48 ;  /* 0x00000030ff1d7e24 */ /* 0x000fe2000f8e00ff */
[----:B------:R-:W-:Y:S01]  /*5230*/  PLOP3.LUT P2, PT, PT, PT, UP0, 0x80, 0x0 ;  /* 0x000000000000781c */ /* 0x000fe20003f4f008 */
[----:B------:R-:W-:Y:S01]  /*5240*/  FMUL.FTZ R21, R44, UR41 ;  /* 0x000000292c157c20 */ /* 0x000fe20008410000 */
[----:B------:R-:W-:Y:S01]  /*5250*/  FMUL.FTZ R13, R25, UR41 ;  /* 0x00000029190d7c20 */ /* 0x000fe20008410000 */
[----:B------:R-:W-:Y:S01]  /*5260*/  @UP0 ULDC UR6, c[0x0][0x44c] ;  /* 0x0001130000060ab9 */ /* 0x000fe20000000800 */
[----:B------:R-:W-:Y:S01]  /*5270*/  FMUL.FTZ R44, R50, UR41 ;  /* 0x00000029322c7c20 */ /* 0x000fe20008410000 */
[----:B------:R-:W0:Y:S01]  /*5280*/  MUFU.TANH R7, R7 ;  /* 0x0000000700077308 */ /* 0x000e220000002400 */
[----:B------:R-:W-:Y:S01]  /*5290*/  FMUL.FTZ R14, R28, UR41 ;  /* 0x000000291c0e7c20 */ /* 0x000fe20008410000 */
[----:B------:R-:W-:Y:S01]  /*52a0*/  FMUL.FTZ R155, R36, UR41 ;  /* 0x00000029249b7c20 */ /* 0x000fe20008410000 */
[----:B------:R-:W-:Y:S01]  /*52b0*/  FMUL.FTZ R159, R32, UR41 ;  /* 0x00000029209f7c20 */ /* 0x000fe20008410000 */
[----:B------:R-:W-:Y:S01]  /*52c0*/  FMUL.FTZ R157, R33, UR41 ;  /* 0x00000029219d7c20 */ /* 0x000fe20008410000 */
[----:B------:R-:W-:Y:S01]  /*52d0*/  FMUL.FTZ R15, R40, UR41 ;  /* 0x00000029280f7c20 */ /* 0x000fe20008410000 */
[----:B------:R-:W-:Y:S01]  /*52e0*/  @P1 IMAD.HI.U32 R27, R37, UR6, RZ ;  /* 0x00000006251b1c27 */ /* 0x000fe2000f8e00ff */
[----:B------:R-:W-:Y:S01]  /*52f0*/  @UP0 ULDC UR6, c[0x0][0x450] ;  /* 0x0001140000060ab9 */ /* 0x000fe20000000800 */
[----:B------:R-:W1:Y:S02]  /*5300*/  MUFU.TANH R13, R13 ;  /* 0x0000000d000d7308 */ /* 0x000e640000002400 */
[----:B------:R-:W-:Y:S01]  /*5310*/  FMUL.FTZ R20, R41, UR41 ;  /* 0x0000002929147c20 */ /* 0x000fe20008410000 */
[----:B------:R-:W-:Y:S01]  /*5320*/  FMUL.FTZ R24, R45, UR41 ;  /* 0x000000292d187c20 */ /* 0x000fe20008410000 */
[----:B------:R-:W-:Y:S01]  /*5330*/  @P2 SHF.R.U32.HI R37, RZ, UR6, R27 ;  /* 0x00000006ff252c19 */ /* 0x000fe2000801161b */
[----:B------:R-:W-:Y:S01]  /*5340*/  UMOV UR6, 0xffffff80 ;  /* 0xffffff8000067882 */ /* 0x000fe20000000000 */
[----:B------:R-:W-:Y:S01]  /*5350*/  FMUL.FTZ R25, R48, UR41 ;  /* 0x0000002930197c20 */ /* 0x000fe20008410000 */
[----:B------:R-:W-:Y:S01]  /*5360*/  UIMAD UR6, UR5, UR6, 0x1 ;  /* 0x00000001050674a4 */ /* 0x000fe2000f8e0206 */
[----:B------:R-:W-:Y:S01]  /*5370*/  FMUL.FTZ R8, R26, UR41 ;  /* 0x000000291a087c20 */ /* 0x000fe20008410000 */
[----:B------:R-:W2:Y:S01]  /*5380*/  SHFL.IDX PT, R27, R37, RZ, 0x1c1f ;  /* 0x001c1fff251b7589 */ /* 0x000ea200000e0000 */
[----:B------:R-:W3:Y:S01]  /*5390*/  MUFU.TANH R14, R14 ;  /* 0x0000000e000e7308 */ /* 0x000ee20000002400 */
[----:B------:R-:W-:Y:S01]  /*53a0*/  FMUL.FTZ R26, R49, UR41 ;  /* 0x00000029311a7c20 */ /* 0x000fe20008410000 */
[----:B------:R-:W-:Y:S01]  /*53b0*/  FMUL.FTZ R45, R51, UR41 ;  /* 0x00000029332d7c20 */ /* 0x000fe20008410000 */
[----:B------:R-:W-:Y:S01]  /*53c0*/  IADD3 R50, R29, UR6, -R16 ;  /* 0x000000061d327c10 */ /* 0x000fe2000fffe810 */
[----:B------:R-:W-:Y:S01]  /*53d0*/  FMUL.FTZ R51, R52, UR41 ;  /* 0x0000002934337c20 */ /* 0x000fe20008410000 */
[----:B------:R-:W-:Y:S01]  /*53e0*/  FMUL.FTZ R10, R30, UR41 ;  /* 0x000000291e0a7c20 */ /* 0x000fe20008410000 */
[----:B------:R-:W-:Y:S01]  /*53f0*/  FMUL.FTZ R30, R61, UR41 ;  /* 0x000000293d1e7c20 */ /* 0x000fe20008410000 */
[----:B------:R-:W-:Y:S01]  /*5400*/  IADD3 R50, R50, -UR50, RZ ;  /* 0x8000003232327c10 */ /* 0x000fe2000fffe0ff */
        /* <DEDUP_REMOVED lines=15> */
[----:B--2---:R-:W-:Y:S01]  /*5500*/  IMAD.IADD R36, R50, 0x1, R27 ;  /* 0x0000000132247824 */ /* 0x004fe200078e021b */
[----:B------:R-:W2:Y:S01]  /*5510*/  MUFU.TANH R157, R157 ;  /* 0x0000009d009d7308 */ /* 0x000ea20000002400 */
[----:B------:R-:W-:Y:S01]  /*5520*/  FMUL.FTZ R69, R69, UR41 ;  /* 0x0000002945457c20 */ /* 0x000fe20008410000 */
[----:B------:R-:W-:Y:S01]  /*5530*/  FMUL.FTZ R72, R72, UR41 ;  /* 0x0000002948487c20 */ /* 0x000fe20008410000 */
[----:B------:R-:W-:Y:S01]  /*5540*/  FMUL.FTZ R73, R73, UR41 ;  /* 0x0000002949497c20 */ /* 0x000fe20008410000 */
[----:B------:R-:W-:Y:S01]  /*5550*/  ISETP.GT.AND P1, PT, R36, RZ, PT ;  /* 0x000000ff2400720c */ /* 0x000fe20003f24270 */
[----:B------:R-:W-:Y:S01]  /*5560*/  FMUL.FTZ R76, R76, UR41 ;  /* 0x000000294c4c7c20 */ /* 0x000fe20008410000 */
[C---:B------:R-:W-:Y:S01]  /*5570*/  ISETP.GT.AND P2, PT, R36.reuse, 0x1, PT ;  /* 0x000000012400780c */ /* 0x040fe20003f44270 */
[----:B------:R-:W-:Y:S01]  /*5580*/  FMUL.FTZ R77, R77, UR41 ;  /* 0x000000294d4d7c20 */ /* 0x000fe20008410000 */
[----:B0-----:R-:W-:Y:S01]  /*5590*/  FSEL R163, R7, -INF , P1 ;  /* 0xff80000007a37808 */ /* 0x001fe20000800000 */
[----:B------:R-:W0:Y:S01]  /*55a0*/  MUFU.TANH R155, R155 ;  /* 0x0000009b009b7308 */ /* 0x000e220000002400 */
        /* <DEDUP_REMOVED lines=15> */
[----:B------:R-:W3:Y:S01]  /*56a0*/  MUFU.TANH R15, R15 ;  /* 0x0000000f000f7308 */ /* 0x000ee20000002400 */
        /* <DEDUP_REMOVED lines=10> */
[----:B--2---:R-:W-:Y:S01]  /*5750*/  FSEL R157, R157, -INF , P2 ;  /* 0xff8000009d9d7808 */ /* 0x004fe20001000000 */
[----:B------:R-:W-:Y:S01]  /*5760*/  UMOV UR10, UR59 ;  /* 0x0000003b000a7c82 */ /* 0x000fe20008000000 */
[----:B------:R-:W-:Y:S01]  /*5770*/  FMNMX.FTZ R28, R159, R28, !PT ;  /* 0x0000001c9f1c7209 */ /* 0x000fe20007810000 */
[----:B------:R-:W-:Y:S01]  /*5780*/  FMUL.FTZ R48, R58, UR41 ;  /* 0x000000293a307c20 */ /* 0x000fe20008410000 */
[----:B------:R-:W-:Y:S01]  /*5790*/  ISETP.GT.AND P2, PT, R36, 0x19, PT ;  /* 0x000000192400780c */ /* 0x000fe20003f44270 */
[----:B------:R-:W2:Y:S01]  /*57a0*/  MUFU.TANH R21, R21 ;  /* 0x0000001500157308 */ /* 0x000ea20000002400 */
[----:B0-----:R-:W-:Y:S01]  /*57b0*/  FSEL R155, R155, -INF , P1 ;  /* 0xff8000009b9b7808 */ /* 0x001fe20000800000 */
[----:B------:R-:W-:Y:S01]  /*57c0*/  FMUL.FTZ R66, R66, UR41 ;  /* 0x0000002942427c20 */ /* 0x000fe20008410000 */
[----:B------:R-:W-:Y:S01]  /*57d0*/  FMNMX.FTZ R28, R157, R28, !PT ;  /* 0x0000001c9d1c7209 */ /* 0x000fe20007810000 */
[----:B------:R-:W-:Y:S01]  /*57e0*/  FMUL.FTZ R67, R67, UR41 ;  /* 0x0000002943437c20 */ /* 0x000fe20008410000 */
[----:B------:R-:W-:Y:S01]  /*57f0*/  ISETP.GT.AND P1, PT, R36, 0x20, PT ;  /* 0x000000202400780c */ /* 0x000fe20003f24270 */
[----:B------:R-:W-:Y:S01]  /*5800*/  FMUL.FTZ R70, R70, UR41 ;  /* 0x0000002946467c20 */ /* 0x000fe20008410000 */
[----:B-1----:R-:W-:Y:S01]  /*5810*/  FSEL R153, R153, -INF , P2 ;  /* 0xff80000099997808 */ /* 0x002fe20001000000 */
[----:B------:R-:W0:Y:S01]  /*5820*/  MUFU.TANH R24, R24 ;  /* 0x0000001800187308 */ /* 0x000e220000002400 */
[----:B------:R-:W-:Y:S01]  /*5830*/  FMNMX.FTZ R28, R155, R28, !PT ;  /* 0x0000001c9b1c7209 */ /* 0x000fe20007810000 */
[----:B------:R-:W-:Y:S01]  /*5840*/  FMUL.FTZ R71, R71, UR41 ;  /* 0x0000002947477c20 */ /* 0x000fe20008410000 */
[----:B------:R-:W-:Y:S01]  /*5850*/  ISETP.GT.AND P2, PT, R36, 0x21, PT ;  /* 0x000000212400780c */ /* 0x000fe20003f44270 */
[----:B------:R-:W-:Y:S01]  /*5860*/  FMUL.FTZ R60, R83, UR41 ;  /* 0x00000029533c7c20 */ /* 0x000fe20008410000 */
[----:B---3--:R-:W-:Y:S01]  /*5870*/  FSEL R65, R15, -INF , P1 ;  /* 0xff8000000f417808 */ /* 0x008fe20000800000 */
[----:B------:R-:W-:Y:S01]  /*5880*/  FMUL.FTZ R58, R86, UR41 ;  /* 0x00000029563a7c20 */ /* 0x000fe20008410000 */
[----:B------:R-:W-:Y:S01]  /*5890*/  FMNMX.FTZ R28, R153, R28, !PT ;  /* 0x0000001c991c7209 */ /* 0x000fe20007810000 */
[----:B------:R-:W1:Y:S01]  /*58a0*/  MUFU.TANH R25, R25 ;  /* 0x0000001900197308 */ /* 0x000e620000002400 */
[----:B------:R-:W-:Y:S01]  /*58b0*/  ISETP.GT.AND P1, PT, R36, 0x28, PT ;  /* 0x000000282400780c */ /* 0x000fe20003f24270 */
[----:B------:R-:W-:Y:S01]  /*58c0*/  ULEA UR6, UR38, UR40, 0x3 ;  /* 0x0000002826067291 */ /* 0x000fe2000f8e183f */
[----:B----4-:R-:W-:-:S02]  /*58d0*/  FSEL R61, R20, -INF , P2 ;  /* 0xff800000143d7808 */ /* 0x010fc40001000000 */
[----:B------:R-:W-:Y:S01]  /*58e0*/  FMNMX.FTZ R28, R65, R28, !PT ;  /* 0x0000001c411c7209 */ /* 0x000fe20007810000 */
[----:B------:R-:W-:Y:S01]  /*58f0*/  UIADD3 UR6, UR6, 0x28840, URZ ;  /* 0x0002884006067890 */ /* 0x000fe2000fffe03f */
[C---:B------:R-:W-:Y:S01]  /*5900*/  ISETP.GT.AND P2, PT, R36.reuse, 0x29, PT ;  /* 0x000000292400780c */ /* 0x040fe20003f44270 */
[----:B------:R-:W3:Y:S01]  /*5910*/  MUFU.TANH R26, R26 ;  /* 0x0000001a001a7308 */ /* 0x000ee20000002400 */
[----:B--2---:R-:W-:Y:S01]  /*5920*/  FSEL R59, R21, -INF , P1 ;  /* 0xff800000153b7808 */ /* 0x004fe20000800000 */
[----:B------:R-:W-:Y:S01]  /*5930*/  UPRMT UR6, UR55, 0x654, UR6 ;  /* 0x0000065437067896 */ /* 0x000fe20008000006 */
[----:B------:R-:W-:Y:S02]  /*5940*/  FMNMX.FTZ R28, R61, R28, !PT ;  /* 0x0000001c3d1c7209 */ /* 0x000fe40007810000 */
[----:B------:R-:W-:Y:S02]  /*5950*/  ISETP.GT.AND P1, PT, R36, 0x30, PT ;  /* 0x000000302400780c */ /* 0x000fe40003f24270 */
[----:B0-----:R-:W-:Y:S01]  /*5960*/  FSEL R57, R24, -INF , P2 ;  /* 0xff80000018397808 */ /* 0x001fe20001000000 */
[----:B------:R-:W0:Y:S01]  /*5970*/  MUFU.TANH R51, R51 ;  /* 0x0000003300337308 */ /* 0x000e220000002400 */
[----:B------:R-:W-:-:S02]  /*5980*/  FMNMX.FTZ R28, R59, R28, !PT ;  /* 0x0000001c3b1c7209 */ /* 0x000fc40007810000 */
[C---:B------:R-:W-:Y:S01]  /*5990*/  ISETP.GT.AND P2, PT, R36.reuse, 0x31, PT ;  /* 0x000000312400780c */ /* 0x040fe20003f44270 */
[----:B------:R-:W-:Y:S01]  /*59a0*/  SYNCS.ARRIVE.TRANS64.RED.A1T0 RZ, [UR6], RZ ;  /* 0x000000ffffff79a7 */ /* 0x000fe20008100406 */
[----:B-1----:R-:W-:Y:S02]  /*59b0*/  FSEL R55, R25, -INF , P1 ;  /* 0xff80000019377808 */ /* 0x002fe40000800000 */
[----:B------:R-:W-:Y:S01]  /*59c0*/  FMNMX.FTZ R28, R57, R28, !PT ;  /* 0x0000001c391c7209 */ /* 0x000fe20007810000 */
[----:B------:R-:W1:Y:S01]  /*59d0*/  MUFU.TANH R34, R34 ;  /* 0x0000002200227308 */ /* 0x000e620000002400 */
[----:B------:R-:W-:Y:S02]  /*59e0*/  ISETP.GT.AND P1, PT, R36, 0x38, PT ;  /* 0x000000382400780c */ /* 0x000fe40003f24270 */
[----:B---3--:R-:W-:Y:S02]  /*59f0*/  FSEL R53, R26, -INF , P2 ;  /* 0xff8000001a357808 */ /* 0x008fe40001000000 */
[----:B------:R-:W-:-:S02]  /*5a00*/  FMNMX.FTZ R28, R55, R28, !PT ;  /* 0x0000001c371c7209 */ /* 0x000fc40007810000 */
[C---:B------:R-:W-:Y:S01]  /*5a10*/  ISETP.GT.AND P2, PT, R36.reuse, 0x39, PT ;  /* 0x000000392400780c */ /* 0x040fe20003f44270 */
[----:B------:R-:W2:Y:S01]  /*5a20*/  MUFU.TANH R35, R35 ;  /* 0x0000002300237308 */ /* 0x000ea20000002400 */
[----:B0-----:R-:W-:Y:S02]  /*5a30*/  FSEL R51, R51, -INF , P1 ;  /* 0xff80000033337808 */ /* 0x001fe40000800000 */
[----:B------:R-:W-:Y:S02]  /*5a40*/  FMNMX.FTZ R28, R53, R28, !PT ;  /* 0x0000001c351c7209 */ /* 0x000fe40007810000 */
[----:B------:R-:W-:-:S03]  /*5a50*/  ISETP.GT.AND P1, PT, R36, 0x40, PT ;  /* 0x000000402400780c */ /* 0x000fc60003f24270 */
[----:B------:R-:W0:Y:S01]  /*5a60*/  MUFU.TANH R33, R33 ;  /* 0x0000002100217308 */ /* 0x000e220000002400 */
[----:B-1----:R-:W-:Y:S02]  /*5a70*/  FSEL R34, R34, -INF , P2 ;  /* 0xff80000022227808 */ /* 0x002fe40001000000 */
[----:B------:R-:W-:-:S05]  /*5a80*/  ISETP.GT.AND P2, PT, R36, 0x41, PT ;  /* 0x000000412400780c */ /* 0x000fca0003f44270 */
[----:B------:R-:W1:Y:S01]  /*5a90*/  MUFU.TANH R32, R32 ;  /* 0x0000002000207308 */ /* 0x000e620000002400 */
[----:B--2---:R-:W-:Y:S02]  /*5aa0*/  FSEL R35, R35, -INF , P1 ;  /* 0xff80000023237808 */ /* 0x004fe40000800000 */
[----:B------:R-:W-:-:S05]  /*5ab0*/  ISETP.GT.AND P1, PT, R36, 0x48, PT ;  /* 0x000000482400780c */ /* 0x000fca0003f24270 */
[----:B------:R-:W2:Y:S01]  /*5ac0*/  MUFU.TANH R30, R30 ;  /* 0x0000001e001e7308 */ /* 0x000ea20000002400 */
[----:B0-----:R-:W-:Y:S02]  /*5ad0*/  FSEL R33, R33, -INF , P2 ;  /* 0xff80000021217808 */ /* 0x001fe40001000000 */
[----:B------:R-:W-:-:S05]  /*5ae0*/  ISETP.GT.AND P2, PT, R36, 0x49, PT ;  /* 0x000000492400780c */ /* 0x000fca0003f44270 */
[----:B------:R0:W3:Y:S01]  /*5af0*/  MUFU.TANH R13, R7 ;  /* 0x00000007000d7308 */ /* 0x0000e20000002400 */
[----:B-1----:R-:W-:Y:S02]  /*5b00*/  FSEL R32, R32, -INF , P1 ;  /* 0xff80000020207808 */ /* 0x002fe40000800000 */
[----:B------:R-:W-:-:S05]  /*5b10*/  ISETP.GT.AND P1, PT, R36, 0x50, PT ;  /* 0x000000502400780c */ /* 0x000fca0003f24270 */
[----:B------:R-:W1:Y:S01]  /*5b20*/  MUFU.TANH R31, R64 ;  /* 0x00000040001f7308 */ /* 0x000e620000002400 */
[----:B0-----:R-:W-:Y:S02]  /*5b30*/  FMNMX.FTZ R7, R51, R28, !PT ;  /* 0x0000001c33077209 */ /* 0x001fe40007810000 */
[----:B--2---:R-:W-:Y:S02]  /*5b40*/  FSEL R30, R30, -INF , P2 ;  /* 0xff8000001e1e7808 */ /* 0x004fe40001000000 */
[----:B------:R-:W-:Y:S02]  /*5b50*/  FMNMX.FTZ R14, R34, R7, !PT ;  /* 0x00000007220e7209 */ /* 0x000fe40007810000 */
[----:B------:R-:W-:Y:S01]  /*5b60*/  ISETP.GT.AND P2, PT, R36, 0x51, PT ;  /* 0x000000512400780c */ /* 0x000fe20003f44270 */
[----:B------:R0:W2:Y:S01]  /*5b70*/  MUFU.TANH R29, R68 ;  /* 0x00000044001d7308 */ /* 0x0000a20000002400 */
[----:B------:R-:W-:Y:S02]  /*5b80*/  FMNMX.FTZ R14, R35, R14, !PT ;  /* 0x0000000e230e7209 */ /* 0x000fe40007810000 */
[----:B---3--:R-:W-:-:S02]  /*5b90*/  FSEL R28, R13, -INF , P2 ;  /* 0xff8000000d1c7808 */ /* 0x008fc40001000000 */
[----:B------:R-:W-:Y:S02]  /*5ba0*/  FMNMX.FTZ R7, R33, R14, !PT ;  /* 0x0000000e21077209 */ /* 0x000fe40007810000 */
[----:B------:R-:W-:Y:S01]  /*5bb0*/  ISETP.GT.AND P2, PT, R36, 0x59, PT ;  /* 0x000000592400780c */ /* 0x000fe20003f44270 */
[----:B------:R-:W3:Y:S01]  /*5bc0*/  MUFU.TANH R69, R69 ;  /* 0x0000004500457308 */ /* 0x000ee20000002400 */
[----:B------:R-:W-:Y:S01]  /*5bd0*/  FMNMX.FTZ R7, R32, R7, !PT ;  /* 0x0000000720077209 */ /* 0x000fe20007810000 */
[----:B0-----:R-:W-:Y:S01]  /*5be0*/  FMUL.FTZ R68, R62, UR41 ;  /* 0x000000293e447c20 */ /* 0x001fe20008410000 */
[----:B-1----:R-:W-:Y:S01]  /*5bf0*/  FSEL R31, R31, -INF , P1 ;  /* 0xff8000001f1f7808 */ /* 0x002fe20000800000 */
[----:B------:R-:W-:Y:S01]  /*5c00*/  FMUL.FTZ R62, R87, UR41 ;  /* 0x00000029573e7c20 */ /* 0x000fe20008410000 */
[----:B------:R-:W-:Y:S02]  /*5c10*/  FMNMX.FTZ R14, R30, R7, !PT ;  /* 0x000000071e0e7209 */ /* 0x000fe40007810000 */
[----:B------:R-:W-:Y:S01]  /*5c20*/  ISETP.GT.AND P1, PT, R36, 0x58, PT ;  /* 0x000000582400780c */ /* 0x000fe20003f24270 */
[----:B------:R0:W1:Y:S01]  /*5c30*/  MUFU.TANH R27, R72 ;  /* 0x00000048001b7308 */ /* 0x0000620000002400 */
[----:B------:R-:W-:-:S02]  /*5c40*/  FMNMX.FTZ R7, R31, R14, !PT ;  /* 0x0000000e1f077209 */ /* 0x000fc40007810000 */
[----:B--2---:R-:W-:Y:S02]  /*5c50*/  FSEL R29, R29, -INF , P1 ;  /* 0xff8000001d1d7808 */ /* 0x004fe40000800000 */
[----:B------:R-:W-:Y:S02]  /*5c60*/  FMNMX.FTZ R14, R28, R7, !PT ;  /* 0x000000071c0e7209 */ /* 0x000fe40007810000 */
[----:B------:R-:W-:Y:S01]  /*5c70*/  ISETP.GT.AND P1, PT, R36, 0x60, PT ;  /* 0x000000602400780c */ /* 0x000fe20003f24270 */
[----:B------:R2:W4:Y:S01]  /*5c80*/  MUFU.TANH R24, R73 ;  /* 0x0000004900187308 */ /* 0x0005220000002400 */
[----:B---3--:R-:W-:Y:S01]  /*5c90*/  FSEL R26, R69, -INF , P2 ;  /* 0xff800000451a7808 */ /* 0x008fe20001000000 */
[----:B------:R-:W-:Y:S01]  /*5ca0*/  FMUL.FTZ R69, R63, UR41 ;  /* 0x000000293f457c20 */ /* 0x000fe20008410000 */
[----:B------:R-:W-:Y:S01]  /*5cb0*/  FMNMX.FTZ R7, R29, R14, !PT ;  /* 0x0000000e1d077209 */ /* 0x000fe20007810000 */
[----:B0-----:R-:W-:Y:S01]  /*5cc0*/  FMUL.FTZ R72, R74, UR41 ;  /* 0x000000294a487c20 */ /* 0x001fe20008410000 */
[----:B------:R-:W-:Y:S01]  /*5cd0*/  ISETP.GT.AND P2, PT, R36, 0x61, PT ;  /* 0x000000612400780c */ /* 0x000fe20003f44270 */
[----:B------:R-:W-:Y:S01]  /*5ce0*/  FMUL.FTZ R74, R78, UR41 ;  /* 0x000000294e4a7c20 */ /* 0x000fe20008410000 */
[----:B------:R-:W-:Y:S01]  /*5cf0*/  FMNMX.FTZ R14, R26, R7, !PT ;  /* 0x000000071a0e7209 */ /* 0x000fe20007810000 */
[----:B------:R-:W0:Y:S01]  /*5d00*/  MUFU.TANH R25, R76 ;  /* 0x0000004c00197308 */ /* 0x000e220000002400 */
[----:B-1----:R-:W-:Y:S01]  /*5d10*/  FSEL R27, R27, -INF , P1 ;  /* 0xff8000001b1b7808 */ /* 0x002fe20000800000 */
[----:B--2---:R-:W-:Y:S01]  /*5d20*/  FMUL.FTZ R73, R75, UR41 ;  /* 0x000000294b497c20 */ /* 0x004fe20008410000 */
[----:B------:R-:W-:Y:S01]  /*5d30*/  ISETP.GT.AND P1, PT, R36, 0x68, PT ;  /* 0x000000682400780c */ /* 0x000fe20003f24270 */
[----:B------:R-:W-:Y:S01]  /*5d40*/  FMUL.FTZ R75, R79, UR41 ;  /* 0x000000294f4b7c20 */ /* 0x000fe20008410000 */
[----:B------:R-:W-:Y:S01]  /*5d50*/  FMNMX.FTZ R7, R27, R14, !PT ;  /* 0x0000000e1b077209 */ /* 0x000fe20007810000 */
[----:B------:R-:W-:-:S02]  /*5d60*/  FMUL.FTZ R63, R82, UR41 ;  /* 0x00000029523f7c20 */ /* 0x000fc40008410000 */
[----:B------:R1:W2:Y:S01]  /*5d70*/  MUFU.TANH R20, R77 ;  /* 0x0000004d00147308 */ /* 0x0002a20000002400 */
[----:B----4-:R-:W-:Y:S02]  /*5d80*/  FSEL R24, R24, -INF , P2 ;  /* 0xff80000018187808 */ /* 0x010fe40001000000 */
[----:B------:R-:W-:Y:S02]  /*5d90*/  ISETP.GT.AND P2, PT, R36, 0x69, PT ;  /* 0x000000692400780c */ /* 0x000fe40003f44270 */
[----:B------:R-:W-:-:S03]  /*5da0*/  FMNMX.FTZ R14, R24, R7, !PT ;  /* 0x00000007180e7209 */ /* 0x000fc60007810000 */
[----:B------:R-:W3:Y:S01]  /*5db0*/  MUFU.TANH R21, R80 ;  /* 0x0000005000157308 */ /* 0x000ee20000002400 */
[----:B0-----:R-:W-:Y:S01]  /*5dc0*/  FSEL R25, R25, -INF , P1 ;  /* 0xff80000019197808 */ /* 0x001fe20000800000 */
[----:B-1----:R-:W0:Y:S01]  /*5dd0*/  SHFL.IDX PT, R77, R37, 0x1, 0x1c1f ;  /* 0x003c1f00254d7f89 */ /* 0x002e2200000e0000 */
[----:B------:R-:W-:Y:S02]  /*5de0*/  ISETP.GT.AND P1, PT, R36, 0x70, PT ;  /* 0x000000702400780c */ /* 0x000fe40003f24270 */
[----:B------:R-:W-:-:S03]  /*5df0*/  FMNMX.FTZ R7, R25, R14, !PT ;  /* 0x0000000e19077209 */ /* 0x000fc60007810000 */
[----:B------:R-:W1:Y:S01]  /*5e00*/  MUFU.TANH R15, R81 ;  /* 0x00000051000f7308 */ /* 0x000e620000002400 */
[----:B--2---:R-:W-:Y:S02]  /*5e10*/  FSEL R20, R20, -INF , P2 ;  /* 0xff80000014147808 */ /* 0x004fe40001000000 */
[----:B------:R-:W-:Y:S02]  /*5e20*/  ISETP.GT.AND P2, PT, R36, 0x71, PT ;  /* 0x000000712400780c */ /* 0x000fe40003f44270 */
[----:B------:R-:W-:-:S03]  /*5e30*/  FMNMX.FTZ R14, R20, R7, !PT ;  /* 0x00000007140e7209 */ /* 0x000fc60007810000 */
[----:B------:R-:W2:Y:S01]  /*5e40*/  MUFU.TANH R84, R84 ;  /* 0x0000005400547308 */ /* 0x000ea20000002400 */
[----:B---3--:R-:W-:Y:S02]  /*5e50*/  FSEL R21, R21, -INF , P1 ;  /* 0xff80000015157808 */ /* 0x008fe40000800000 */
[----:B------:R-:W-:Y:S02]  /*5e60*/  ISETP.GT.AND P1, PT, R36, 0x78, PT ;  /* 0x000000782400780c */ /* 0x000fe40003f24270 */
[----:B------:R-:W-:-:S03]  /*5e70*/  FMNMX.FTZ R52, R21, R14, !PT ;  /* 0x0000000e15347209 */ /* 0x000fc60007810000 */
[----:B------:R-:W3:Y:S01]  /*5e80*/  MUFU.TANH R13, R85 ;  /* 0x00000055000d7308 */ /* 0x000ee20000002400 */
[----:B-1----:R-:W-:Y:S01]  /*5e90*/  FSEL R15, R15, -INF , P2 ;  /* 0xff8000000f0f7808 */ /* 0x002fe20001000000 */
[----:B0-----:R-:W-:Y:S01]  /*5ea0*/  IMAD.IADD R76, R50, 0x1, R77 ;  /* 0x00000001324c7824 */ /* 0x001fe200078e024d */
[----:B------:R-:W-:Y:S02]  /*5eb0*/  ISETP.GT.AND P2, PT, R36, 0x79, PT ;  /* 0x000000792400780c */ /* 0x000fe40003f44270 */
[----:B------:R-:W-:Y:S02]  /*5ec0*/  FMNMX.FTZ R7, R15, R52, !PT ;  /* 0x000000340f077209 */ /* 0x000fe40007810000 */
[----:B------:R-:W-:Y:S01]  /*5ed0*/  ISETP.GT.AND P3, PT, R76, 0x1, PT ;  /* 0x000000014c00780c */ /* 0x000fe20003f64270 */
[----:B------:R-:W0:Y:S01]  /*5ee0*/  MUFU.TANH R8, R8 ;  /* 0x0000000800087308 */ /* 0x000e220000002400 */
[----:B--2---:R-:W-:-:S04]  /*5ef0*/  FSEL R14, R84, -INF , P1 ;  /* 0xff800000540e7808 */ /* 0x004fc80000800000 */
[----:B------:R-:W-:-:S03]  /*5f00*/  FMNMX.FTZ R36, R14, R7, !PT ;  /* 0x000000070e247209 */ /* 0x000fc60007810000 */
[----:B------:R-:W1:Y:S01]  /*5f10*/  MUFU.TANH R6, R6 ;  /* 0x0000000600067308 */ /* 0x000e620000002400 */
[----:B---3--:R-:W-:Y:S02]  /*5f20*/  FSEL R13, R13, -INF , P2 ;  /* 0xff8000000d0d7808 */ /* 0x008fe40001000000 */
[----:B------:R-:W-:Y:S02]  /*5f30*/  ISETP.GT.AND P2, PT, R76, RZ, PT ;  /* 0x000000ff4c00720c */ /* 0x000fe40003f44270 */
[----:B------:R-:W-:-:S03]  /*5f40*/  FMNMX.FTZ R36, R13, R36, !PT ;  /* 0x000000240d247209 */ /* 0x000fc60007810000 */
[----:B------:R-:W2:Y:S01]  /*5f50*/  MUFU.TANH R10, R10 ;  /* 0x0000000a000a7308 */ /* 0x000ea20000002400 */
[----:B0-----:R-:W-:Y:S01]  /*5f60*/  FSEL R8, R8, -INF , P2 ;  /* 0xff80000008087808 */ /* 0x001fe20001000000 */
[----:B------:R-:W0:Y:S01]  /*5f70*/  SHFL.BFLY PT, R7, R36, 0x2, 0x1f ;  /* 0x0c401f0024077f89 */ /* 0x000e2200000e0000 */
[----:B------:R-:W-:Y:S02]  /*5f80*/  ISETP.GT.AND P2, PT, R76, 0x8, PT ;  /* 0x000000084c00780c */ /* 0x000fe40003f44270 */
[----:B------:R-:W-:-:S03]  /*5f90*/  FMNMX.FTZ R77, R8, R5, !PT ;  /* 0x00000005084d7209 */ /* 0x000fc60007810000 */
[----:B------:R-:W-:Y:S01]  /*5fa0*/  MUFU.TANH R9, R9 ;  /* 0x0000000900097308 */ /* 0x000fe20000002400 */
[----:B-1----:R-:W-:Y:S02]  /*5fb0*/  FSEL R50, R6, -INF , P3 ;  /* 0xff80000006327808 */ /* 0x002fe40001800000 */
[----:B------:R-:W-:Y:S02]  /*5fc0*/  ISETP.GT.AND P3, PT, R76, 0x9, PT ;  /* 0x000000094c00780c */ /* 0x000fe40003f64270 */
[----:B------:R-:W-:-:S03]  /*5fd0*/  FMNMX.FTZ R77, R50, R77, !PT ;  /* 0x0000004d324d7209 */ /* 0x000fc60007810000 */
[----:B------:R-:W1:Y:S01]  /*5fe0*/  MUFU.TANH R12, R12 ;  /* 0x0000000c000c7308 */ /* 0x000e620000002400 */
[----:B--2---:R-:W-:Y:S02]  /*5ff0*/  FSEL R10, R10, -INF , P2 ;  /* 0xff8000000a0a7808 */ /* 0x004fe40001000000 */
[----:B------:R-:W-:Y:S02]  /*6000*/  ISETP.GT.AND P2, PT, R76, 0x10, PT ;  /* 0x000000104c00780c */ /* 0x000fe40003f44270 */
[----:B------:R-:W-:-:S03]  /*6010*/  FMNMX.FTZ R77, R10, R77, !PT ;  /* 0x0000004d0a4d7209 */ /* 0x000fc60007810000 */
[----:B------:R-:W-:Y:S01]  /*6020*/  MUFU.TANH R11, R11 ;  /* 0x0000000b000b7308 */ /* 0x000fe20000002400 */
[----:B0-----:R-:W-:-:S05]  /*6030*/  FMNMX.FTZ R52, R36, R7, !PT ;  /* 0x0000000724347209 */ /* 0x001fca0007810000 */
[----:B------:R-:W0:Y:S02]  /*6040*/  SHFL.BFLY PT, R7, R52, 0x1, 0x1f ;  /* 0x0c201f0034077f89 */ /* 0x000e2400000e0000 */
[----:B------:R-:W2:Y:S01]  /*6050*/  MUFU.TANH R38, R38 ;  /* 0x0000002600267308 */ /* 0x000ea20000002400 */
[----:B-1----:R-:W-:Y:S02]  /*6060*/  FSEL R12, R12, -INF , P2 ;  /* 0xff8000000c0c7808 */ /* 0x002fe40001000000 */
[----:B------:R-:W-:-:S05]  /*6070*/  ISETP.GT.AND P2, PT, R76, 0x18, PT ;  /* 0x000000184c00780c */ /* 0x000fca0003f44270 */
[----:B------:R-:W1:Y:S08]  /*6080*/  MUFU.TANH R39, R39 ;  /* 0x0000002700277308 */ /* 0x000e700000002400 */
[----:B------:R-:W3:Y:S01]  /*6090*/  MUFU.TANH R40, R40 ;  /* 0x0000002800287308 */ /* 0x000ee20000002400 */
[----:B--2---:R-:W-:Y:S02]  /*60a0*/  FSEL R38, R38, -INF , P2 ;  /* 0xff80000026267808 */ /* 0x004fe40001000000 */
[----:B------:R-:W-:-:S02]  /*60b0*/  ISETP.GT.AND P2, PT, R76, 0x20, PT ;  /* 0x000000204c00780c */ /* 0x000fc40003f44270 */
[----:B0-----:R-:W-:-:S03]  /*60c0*/  FMNMX.FTZ R7, R52, R7, !PT ;  /* 0x0000000734077209 */ /* 0x001fc60007810000 */
[----:B------:R-:W0:Y:S01]  /*60d0*/  MUFU.TANH R41, R41 ;  /* 0x0000002900297308 */ /* 0x000e220000002400 */
[----:B------:R-:W-:Y:S02]  /*60e0*/  FSEL R52, R9, -INF , P3 ;  /* 0xff80000009347808 */ /* 0x000fe40001800000 */
[----:B------:R-:W-:Y:S01]  /*60f0*/  ISETP.GT.AND P3, PT, R76, 0x11, PT ;  /* 0x000000114c00780c */ /* 0x000fe20003f64270 */
[----:B------:R-:W-:Y:S01]  /*6100*/  FMUL.FTZ R36, R7, UR10 ;  /* 0x0000000a07247c20 */ /* 0x000fe20008410000 */
[----:B------:R-:W-:Y:S02]  /*6110*/  FMNMX.FTZ R77, R52, R77, !PT ;  /* 0x0000004d344d7209 */ /* 0x000fe40007810000 */
[----:B------:R-:W-:Y:S01]  /*6120*/  FSEL R54, R11, -INF , P3 ;  /* 0xff8000000b367808 */ /* 0x000fe20001800000 */
[----:B------:R-:W2:Y:S01]  /*6130*/  MUFU.TANH R42, R42 ;  /* 0x0000002a002a7308 */ /* 0x000ea20000002400 */
[----:B------:R-:W-:Y:S02]  /*6140*/  FMNMX.FTZ R77, R12, R77, !PT ;  /* 0x0000004d0c4d7209 */ /* 0x000fe40007810000 */
[----:B------:R-:W-:-:S02]  /*6150*/  ISETP.GT.AND P3, PT, R76, 0x19, PT ;  /* 0x000000194c00780c */ /* 0x000fc40003f64270 */
[----:B------:R-:W-:Y:S02]  /*6160*/  FMNMX.FTZ R77, R54, R77, !PT ;  /* 0x0000004d364d7209 */ /* 0x000fe40007810000 */
[----:B-1----:R-:W-:Y:S01]  /*6170*/  FSEL R56, R39, -INF , P3 ;  /* 0xff80000027387808 */ /* 0x002fe20001800000 */
[----:B------:R-:W1:Y:S01]  /*6180*/  MUFU.TANH R43, R43 ;  /* 0x0000002b002b7308 */ /* 0x000e620000002400 */
[----:B------:R-:W-:Y:S02]  /*6190*/  FMNMX.FTZ R77, R38, R77, !PT ;  /* 0x0000004d264d7209 */ /* 0x000fe40007810000 */
[----:B------:R-:W-:Y:S02]  /*61a0*/  ISETP.GT.AND P3, PT, R76, 0x21, PT ;  /* 0x000000214c00780c */ /* 0x000fe40003f64270 */
[----:B---3--:R-:W-:Y:S02]  /*61b0*/  FSEL R40, R40, -INF , P2 ;  /* 0xff80000028287808 */ /* 0x008fe40001000000 */
[----:B------:R-:W-:Y:S01]  /*61c0*/  FMNMX.FTZ R77, R56, R77, !PT ;  /* 0x0000004d384d7209 */ /* 0x000fe20007810000 */
[----:B------:R-:W3:Y:S01]  /*61d0*/  MUFU.TANH R44, R44 ;  /* 0x0000002c002c7308 */ /* 0x000ee20000002400 */
[----:B------:R-:W-:-:S02]  /*61e0*/  ISETP.GT.AND P2, PT, R76, 0x28, PT ;  /* 0x000000284c00780c */ /* 0x000fc40003f44270 */
[----:B0-----:R-:W-:Y:S02]  /*61f0*/  FSEL R64, R41, -INF , P3 ;  /* 0xff80000029407808 */ /* 0x001fe40001800000 */
[----:B------:R-:W-:Y:S02]  /*6200*/  FMNMX.FTZ R77, R40, R77, !PT ;  /* 0x0000004d284d7209 */ /* 0x000fe40007810000 */
[----:B------:R-:W-:Y:S01]  /*6210*/  ISETP.GT.AND P3, PT, R76, 0x29, PT ;  /* 0x000000294c00780c */ /* 0x000fe20003f64270 */
[----:B------:R-:W0:Y:S01]  /*6220*/  MUFU.TANH R45, R45 ;  /* 0x0000002d002d7308 */ /* 0x000e220000002400 */
[----:B--2---:R-:W-:Y:S02]  /*6230*/  FSEL R42, R42, -INF , P2 ;  /* 0xff8000002a2a7808 */ /* 0x004fe40001000000 */
[----:B------:R-:W-:Y:S02]  /*6240*/  FMNMX.FTZ R77, R64, R77, !PT ;  /* 0x0000004d404d7209 */ /* 0x000fe40007810000 */
[----:B------:R-:W-:-:S02]  /*6250*/  FSETP.NEU.FTZ.AND P1, PT, R7, -INF , PT ;  /* 0xff8000000700780b */ /* 0x000fc40003f3d000 */
[----:B------:R-:W-:Y:S01]  /*6260*/  ISETP.GT.AND P2, PT, R76, 0x30, PT ;  /* 0x000000304c00780c */ /* 0x000fe20003f44270 */
[----:B------:R-:W2:Y:S01]  /*6270*/  MUFU.TANH R46, R46 ;  /* 0x0000002e002e7308 */ /* 0x000ea20000002400 */
[----:B-1----:R-:W-:Y:S02]  /*6280*/  FSEL R43, R43, -INF , P3 ;  /* 0xff8000002b2b7808 */ /* 0x002fe40001800000 */
[----:B------:R-:W-:Y:S02]  /*6290*/  FMNMX.FTZ R6, R42, R77, !PT ;  /* 0x0000004d2a067209 */ /* 0x000fe40007810000 */
[----:B------:R-:W-:Y:S02]  /*62a0*/  FSEL R36, R36, RZ, P1 ;  /* 0x000000ff24247208 */ /* 0x000fe40000800000 */
[----:B------:R-:W-:Y:S01]  /*62b0*/  ISETP.GT.AND P3, PT, R76, 0x31, PT ;  /* 0x000000314c00780c */ /* 0x000fe20003f64270 */
[----:B------:R-:W1:Y:S01]  /*62c0*/  MUFU.TANH R47, R47 ;  /* 0x0000002f002f7308 */ /* 0x000e620000002400 */
[----:B---3--:R-:W-:Y:S01]  /*62d0*/  FSEL R44, R44, -INF , P2 ;  /* 0xff8000002c2c7808 */ /* 0x008fe20001000000 */
[--C-:B------:R-:W-:Y:S01]  /*62e0*/  FFMA.FTZ R172, R65, UR10, -R36.reuse ;  /* 0x0000000a41ac7c23 */ /* 0x100fe20008010824 */
[----:B------:R-:W-:Y:S01]  /*62f0*/  FMNMX.FTZ R41, R43, R6, !PT ;  /* 0x000000062b297209 */ /* 0x000fe20007810000 */
[--C-:B------:R-:W-:Y:S01]  /*6300*/  FFMA.FTZ R174, R59, UR10, -R36.reuse ;  /* 0x0000000a3bae7c23 */ /* 0x100fe20008010824 */
[----:B------:R-:W-:Y:S01]  /*6310*/  ISETP.GT.AND P2, PT, R76, 0x38, PT ;  /* 0x000000384c00780c */ /* 0x000fe20003f44270 */
[--C-:B------:R-:W-:Y:S01]  /*6320*/  FFMA.FTZ R168, R55, UR10, -R36.reuse ;  /* 0x0000000a37a87c23 */ /* 0x100fe20008010824 */
[----:B0-----:R-:W-:Y:S01]  /*6330*/  FSEL R65, R45, -INF , P3 ;  /* 0xff8000002d417808 */ /* 0x001fe20001800000 */
        /* <DEDUP_REMOVED lines=17> */
[----:B0-----:R-:W-:Y:S01]  /*6450*/  FSEL R48, R48, -INF , P2 ;  /* 0xff80000030307808 */ /* 0x001fe20001000000 */
[--C-:B------:R-:W-:Y:S01]  /*6460*/  FFMA.FTZ R160, R31, UR10, -R36.reuse ;  /* 0x0000000a1fa07c23 */ /* 0x100fe20008010824 */
[----:B------:R-:W-:Y:S01]  /*6470*/  FMNMX.FTZ R45, R61, R6, !PT ;  /* 0x000000063d2d7209 */ /* 0x000fe20007810000 */
[--C-:B------:R-:W-:Y:S01]  /*6480*/  FFMA.FTZ R31, R28, UR10, -R36.reuse ;  /* 0x0000000a1c1f7c23 */ /* 0x100fe20008010824 */
[----:B------:R-:W-:Y:S01]  /*6490*/  ISETP.GT.AND P2, PT, R76, 0x48, PT ;  /* 0x000000484c00780c */ /* 0x000fe20003f44270 */
[--C-:B------:R-:W-:Y:S01]  /*64a0*/  FFMA.FTZ R163, R163, UR10, -R36.reuse ;  /* 0x0000000aa3a37c23 */ /* 0x100fe20008010824 */
[----:B------:R-:W-:Y:S01]  /*64b0*/  FMNMX.FTZ R6, R48, R45, !PT ;  /* 0x0000002d30067209 */ /* 0x000fe20007810000 */
[----:B------:R-:W0:Y:S01]  /*64c0*/  MUFU.TANH R69, R69 ;  /* 0x0000004500457308 */ /* 0x000e220000002400 */
[----:B--2---:R-:W-:Y:S01]  /*64d0*/  FSEL R49, R49, -INF , P3 ;  /* 0xff80000031317808 */ /* 0x004fe20001800000 */
[--C-:B------:R-:W-:Y:S01]  /*64e0*/  FFMA.FTZ R45, R57, UR10, -R36.reuse ;  /* 0x0000000a392d7c23 */ /* 0x100fe20008010824 */
[----:B------:R-:W-:Y:S01]  /*64f0*/  ISETP.GT.AND P3, PT, R76, 0x49, PT ;  /* 0x000000494c00780c */ /* 0x000fe20003f64270 */
[--C-:B------:R-:W-:Y:S01]  /*6500*/  FFMA.FTZ R180, R165, UR10, -R36.reuse ;  /* 0x0000000aa5b47c23 */ /* 0x100fe20008010824 */
[----:B------:R-:W-:Y:S01]  /*6510*/  FMNMX.FTZ R6, R49, R6, !PT ;  /* 0x0000000631067209 */ /* 0x000fe20007810000 */
[--C-:B------:R-:W-:Y:S01]  /*6520*/  FFMA.FTZ R182, R167, UR10, -R36.reuse ;  /* 0x0000000aa7b67c23 */ /* 0x100fe20008010824 */
[--C-:B------:R-:W-:Y:S01]  /*6530*/  FFMA.FTZ R161, R161, UR10, -R36.reuse ;  /* 0x0000000aa1a17c23 */ /* 0x100fe20008010824 */
[----:B------:R-:W2:Y:S01]  /*6540*/  MUFU.TANH R66, R66 ;  /* 0x0000004200427308 */ /* 0x000ea20000002400 */
[----:B-1----:R-:W-:Y:S01]  /*6550*/  FSEL R59, R68, -INF , P2 ;  /* 0xff800000443b7808 */ /* 0x002fe20001000000 */
[--C-:B------:R-:W-:Y:S01]  /*6560*/  FFMA.FTZ R176, R159, UR10, -R36.reuse ;  /* 0x0000000a9fb07c23 */ /* 0x100fe20008010824 */
[----:B------:R-:W-:Y:S01]  /*6570*/  ISETP.GT.AND P2, PT, R76, 0x50, PT ;  /* 0x000000504c00780c */ /* 0x000fe20003f44270 */
[--C-:B------:R-:W-:Y:S01]  /*6580*/  FFMA.FTZ R11, R157, UR10, -R36.reuse ;  /* 0x0000000a9d0b7c23 */ /* 0x100fe20008010824 */
[----:B------:R-:W-:Y:S01]  /*6590*/  FMNMX.FTZ R6, R59, R6, !PT ;  /* 0x000000063b067209 */ /* 0x000fe20007810000 */
[--C-:B------:R-:W-:Y:S01]  /*65a0*/  FFMA.FTZ R178, R155, UR10, -R36.reuse ;  /* 0x0000000a9bb27c23 */ /* 0x100fe20008010824 */
[--C-:B------:R-:W-:Y:S01]  /*65b0*/  FFMA.FTZ R158, R14, UR10, -R36.reuse ;  /* 0x0000000a0e9e7c23 */ /* 0x100fe20008010824 */
[----:B------:R-:W1:Y:S01]  /*65c0*/  MUFU.TANH R67, R67 ;  /* 0x0000004300437308 */ /* 0x000e620000002400 */
[----:B0-----:R-:W-:Y:S01]  /*65d0*/  FSEL R57, R69, -INF , P3 ;  /* 0xff80000045397808 */ /* 0x001fe20001800000 */
[--C-:B------:R-:W-:Y:S01]  /*65e0*/  FFMA.FTZ R39, R153, UR10, -R36.reuse ;  /* 0x0000000a99277c23 */ /* 0x100fe20008010824 */
[----:B------:R-:W-:Y:S01]  /*65f0*/  ISETP.GT.AND P3, PT, R76, 0x51, PT ;  /* 0x000000514c00780c */ /* 0x000fe20003f64270 */
[--C-:B------:R-:W-:Y:S01]  /*6600*/  FFMA.FTZ R162, R29, UR10, -R36.reuse ;  /* 0x0000000a1da27c23 */ /* 0x100fe20008010824 */
[----:B------:R-:W-:Y:S01]  /*6610*/  FMNMX.FTZ R47, R57, R6, !PT ;  /* 0x00000006392f7209 */ /* 0x000fe20007810000 */
[--C-:B------:R-:W-:Y:S01]  /*6620*/  FFMA.FTZ R154, R25, UR10, -R36.reuse ;  /* 0x0000000a199a7c23 */ /* 0x100fe20008010824 */
[--C-:B------:R-:W-:Y:S01]  /*6630*/  FFMA.FTZ R166, R32, UR10, -R36.reuse ;  /* 0x0000000a20a67c23 */ /* 0x100fe20008010824 */
        /* <DEDUP_REMOVED lines=10> */
[----:B------:R-:W-:Y:S01]  /*66e0*/  FFMA.FTZ R13, R13, UR10, -R36 ;  /* 0x0000000a0d0d7c23 */ /* 0x000fe20008010824 */
[----:B------:R-:W-:-:S02]  /*66f0*/  ISETP.GT.AND P3, PT, R76, 0x59, PT ;  /* 0x000000594c00780c */ /* 0x000fc40003f64270 */
[----:B------:R-:W-:-:S03]  /*6700*/  FMNMX.FTZ R6, R55, R6, !PT ;  /* 0x0000000637067209 */ /* 0x000fc60007810000 */
[----:B------:R-:W1:Y:S01]  /*6710*/  MUFU.TANH R72, R72 ;  /* 0x0000004800487308 */ /* 0x000e620000002400 */
[----:B0-----:R-:W-:Y:S02]  /*6720*/  FSEL R67, R70, -INF , P2 ;  /* 0xff80000046437808 */ /* 0x001fe40001000000 */
[----:B------:R-:W-:Y:S02]  /*6730*/  ISETP.GT.AND P2, PT, R76, 0x60, PT ;  /* 0x000000604c00780c */ /* 0x000fe40003f44270 */
[----:B------:R-:W-:-:S03]  /*6740*/  FMNMX.FTZ R6, R67, R6, !PT ;  /* 0x0000000643067209 */ /* 0x000fc60007810000 */
[----:B------:R-:W0:Y:S01]  /*6750*/  MUFU.TANH R73, R73 ;  /* 0x0000004900497308 */ /* 0x000e220000002400 */
[----:B--2---:R-:W-:Y:S02]  /*6760*/  FSEL R53, R71, -INF , P3 ;  /* 0xff80000047357808 */ /* 0x004fe40001800000 */
[----:B------:R-:W-:Y:S02]  /*6770*/  ISETP.GT.AND P3, PT, R76, 0x61, PT ;  /* 0x000000614c00780c */ /* 0x000fe40003f64270 */
[----:B------:R-:W-:-:S03]  /*6780*/  FMNMX.FTZ R51, R53, R6, !PT ;  /* 0x0000000635337209 */ /* 0x000fc60007810000 */
[----:B------:R-:W2:Y:S01]  /*6790*/  MUFU.TANH R74, R74 ;  /* 0x0000004a004a7308 */ /* 0x000ea20000002400 */
[----:B-1----:R-:W-:Y:S01]  /*67a0*/  FSEL R68, R72, -INF , P2 ;  /* 0xff80000048447808 */ /* 0x002fe20001000000 */
[--C-:B------:R-:W-:Y:S01]  /*67b0*/  FFMA.FTZ R72, R33, UR10, -R36.reuse ;  /* 0x0000000a21487c23 */ /* 0x100fe20008010824 */
[----:B------:R-:W-:Y:S02]  /*67c0*/  ISETP.GT.AND P2, PT, R76, 0x68, PT ;  /* 0x000000684c00780c */ /* 0x000fe40003f44270 */
[----:B------:R-:W-:Y:S01]  /*67d0*/  FMNMX.FTZ R6, R68, R51, !PT ;  /* 0x0000003344067209 */ /* 0x000fe20007810000 */
[----:B------:R-:W-:Y:S02]  /*67e0*/  FFMA.FTZ R51, R34, UR10, -R36 ;  /* 0x0000000a22337c23 */ /* 0x000fe40008010824 */
[----:B------:R-:W1:Y:S01]  /*67f0*/  MUFU.TANH R75, R75 ;  /* 0x0000004b004b7308 */ /* 0x000e620000002400 */
[----:B0-----:R-:W-:Y:S02]  /*6800*/  FSEL R69, R73, -INF , P3 ;  /* 0xff80000049457808 */ /* 0x001fe40001800000 */
[----:B------:R-:W-:-:S02]  /*6810*/  ISETP.GT.AND P3, PT, R76, 0x69, PT ;  /* 0x000000694c00780c */ /* 0x000fc40003f64270 */
[----:B------:R-:W-:-:S03]  /*6820*/  FMNMX.FTZ R71, R69, R6, !PT ;  /* 0x0000000645477209 */ /* 0x000fc60007810000 */
[----:B------:R-:W0:Y:S01]  /*6830*/  MUFU.TANH R63, R63 ;  /* 0x0000003f003f7308 */ /* 0x000e220000002400 */
[----:B--2---:R-:W-:Y:S02]  /*6840*/  FSEL R70, R74, -INF , P2 ;  /* 0xff8000004a467808 */ /* 0x004fe40001000000 */
[----:B------:R-:W-:Y:S02]  /*6850*/  ISETP.GT.AND P2, PT, R76, 0x70, PT ;  /* 0x000000704c00780c */ /* 0x000fe40003f44270 */
[----:B------:R-:W-:-:S03]  /*6860*/  FMNMX.FTZ R71, R70, R71, !PT ;  /* 0x0000004746477209 */ /* 0x000fc60007810000 */
[----:B------:R-:W2:Y:S01]  /*6870*/  MUFU.TANH R60, R60 ;  /* 0x0000003c003c7308 */ /* 0x000ea20000002400 */
[----:B-1----:R-:W-:Y:S02]  /*6880*/  FSEL R34, R75, -INF , P3 ;  /* 0xff8000004b227808 */ /* 0x002fe40001800000 */
[----:B------:R-:W-:Y:S02]  /*6890*/  ISETP.GT.AND P3, PT, R76, 0x71, PT ;  /* 0x000000714c00780c */ /* 0x000fe40003f64270 */
        /* <DEDUP_REMOVED lines=9> */
[----:B------:R-:W-:Y:S01]  /*6930*/  MUFU.EX2 R37, R163 ;  /* 0x000000a300257308 */ /* 0x000fe20000000800 */
[----:B-1----:R-:W-:-:S04]  /*6940*/  FSEL R58, R58, -INF , P2 ;  /* 0xff8000003a3a7808 */ /* 0x002fc80001000000 */
[----:B------:R-:W-:-:S03]  /*6950*/  FMNMX.FTZ R33, R58, R33, !PT ;  /* 0x000000213a217209 */ /* 0x000fc60007810000 */
[----:B------:R-:W-:Y:S01]  /*6960*/  MUFU.EX2 R180, R180 ;  /* 0x000000b400b47308 */ /* 0x000fe20000000800 */
[----:B0-----:R-:W-:-:S04]  /*6970*/  FSEL R62, R62, -INF , P3 ;  /* 0xff8000003e3e7808 */ /* 0x001fc80001800000 */
[----:B------:R-:W-:Y:S01]  /*6980*/  FMNMX.FTZ R6, R62, R33, !PT ;  /* 0x000000213e067209 */ /* 0x000fe20007810000 */
[----:B------:R-:W-:Y:S02]  /*6990*/  FFMA.FTZ R33, R30, UR10, -R36 ;  /* 0x0000000a1e217c23 */ /* 0x000fe40008010824 */
[----:B------:R-:W-:Y:S02]  /*69a0*/  MUFU.EX2 R182, R182 ;  /* 0x000000b600b67308 */ /* 0x000fe40000000800 */
[----:B------:R-:W0:Y:S06]  /*69b0*/  SHFL.BFLY PT, R71, R6, 0x2, 0x1f ;  /* 0x0c401f0006477f89 */ /* 0x000e2c00000e0000 */
[----:B------:R1:W-:Y:S08]  /*69c0*/  MUFU.EX2 R9, R161 ;  /* 0x000000a100097308 */ /* 0x0003f00000000800 */
        /* <DEDUP_REMOVED lines=42> */
[--C-:B-1----:R-:W-:Y:S01]  /*6c70*/  FFMA.FTZ R161, R66, UR10, -R21.reuse ;  /* 0x0000000a42a17c23 */ /* 0x102fe20008010815 */
[--C-:B------:R-:W-:Y:S01]  /*6c80*/  FFMA.FTZ R163, R67, UR10, -R21.reuse ;  /* 0x0000000a43a37c23 */ /* 0x100fe20008010815 */
[--C-:B------:R-:W-:Y:S01]  /*6c90*/  FFMA.FTZ R153, R68, UR10, -R21.reuse ;  /* 0x0000000a44997c23 */ /* 0x100fe20008010815 */
[--C-:B------:R-:W-:Y:S01]  /*6ca0*/  FFMA.FTZ R155, R70, UR10, -R21.reuse ;  /* 0x0000000a469b7c23 */ /* 0x100fe20008010815 */
[----:B------:R-:W-:Y:S01]  /*6cb0*/  FFMA.FTZ R34, R34, UR10, -R21 ;  /* 0x0000000a22227c23 */ /* 0x000fe20008010815 */
[----:B------:R-:W1:Y:S01]  /*6cc0*/  MUFU.EX2 R181, R181 ;  /* 0x000000b500b57308 */ /* 0x000e620000000800 */
[----:B0-----:R-:W-:Y:S01]  /*6cd0*/  FFMA.FTZ R43, R4, R0, R37 ;  /* 0x00000000042b7223 */ /* 0x001fe20000010025 */
[--C-:B------:R-:W-:Y:S01]  /*6ce0*/  FFMA.FTZ R157, R63, UR10, -R21.reuse ;  /* 0x0000000a3f9d7c23 */ /* 0x100fe20008010815 */
[----:B------:R-:W-:-:S02]  /*6cf0*/  FFMA.FTZ R58, R58, UR10, -R21 ;  /* 0x0000000a3a3a7c23 */ /* 0x000fc40008010815 */
[----:B------:R-:W-:-:S03]  /*6d00*/  FADD.FTZ R43, R180, R43 ;  /* 0x0000002bb42b7221 */ /* 0x000fc60000010000 */
[----:B------:R-:W0:Y:S01]  /*6d10*/  MUFU.EX2 R183, R183 ;  /* 0x000000b700b77308 */ /* 0x000e220000000800 */
[----:B--2---:R-:W-:Y:S01]  /*6d20*/  FFMA.FTZ R0, R5, R3, R8 ;  /* 0x0000000305007223 */ /* 0x004fe20000010008 */
        /* <DEDUP_REMOVED lines=9> */
[----:B------:R-:W-:-:S04]  /*6dc0*/  FADD.FTZ R38, R178, R43 ;  /* 0x0000002bb2267221 */ /* 0x000fc80000010000 */
[----:B------:R-:W-:Y:S02]  /*6dd0*/  FADD.FTZ R43, R39, R38 ;  /* 0x00000026272b7221 */ /* 0x000fe40000010000 */
[----:B------:R-:W0:Y:S01]  /*6de0*/  MUFU.EX2 R12, R12 ;  /* 0x0000000c000c7308 */ /* 0x000e220000000800 */
[----:B--2---:R-:W-:Y:S01]  /*6df0*/  FADD.FTZ R0, R10, R3 ;  /* 0x000000030a007221 */ /* 0x004fe20000010000 */
[----:B------:R-:W-:-:S04]  /*6e00*/  FADD.FTZ R38, R172, R43 ;  /* 0x0000002bac267221 */ /* 0x000fc80000010000 */
[----:B------:R-:W-:Y:S01]  /*6e10*/  FADD.FTZ R43, R41, R38 ;  /* 0x00000026292b7221 */ /* 0x000fe20000010000 */
[----:B------:R-:W-:Y:S01]  /*6e20*/  FFMA.FTZ R38, R53, UR10, -R21 ;  /* 0x0000000a35267c23 */ /* 0x000fe20008010815 */
        /* <DEDUP_REMOVED lines=58> */
[--C-:B------:R-:W-:Y:S01]  /*71d0*/  FFMA.FTZ R42, R60, UR10, -R21.reuse ;  /* 0x0000000a3c2a7c23 */ /* 0x100fe20008010815 */
[----:B------:R-:W-:-:S05]  /*71e0*/  FFMA.FTZ R21, R62, UR10, -R21 ;  /* 0x0000000a3e157c23 */ /* 0x000fca0008010815 */
        /* <DEDUP_REMOVED lines=42> */
.L_x_9095:
[----:B------:R-:W-:Y:S01]  /*7490*/  ULEA UR6, UR7, UR40, 0x3 ;  /* 0x0000002807067291 */ /* 0x000fe2000f8e183f */
[-C--:B------:R-:W-:Y:S01]  /*74a0*/  FMUL.FTZ R88, R88, R4.reuse ;  /* 0x0000000458587220 */ /* 0x080fe20000410000 */
[----:B------:R-:W-:Y:S01]  /*74b0*/  UISETP.GT.AND UP0, UPT, UR5, UR42, UPT ;  /* 0x0000002a0500728c */ /* 0x000fe2000bf04270 */
[-C--:B------:R-:W-:Y:S01]  /*74c0*/  FMUL.FTZ R89, R89, R4.reuse ;  /* 0x0000000459597220 */ /* 0x080fe20000410000 */
[----:B------:R-:W-:Y:S01]  /*74d0*/  UIADD3 UR11, UR5, -0x1, URZ ;  /* 0xffffffff050b7890 */ /* 0x000fe2000fffe03f */
[-C--:B------:R-:W-:Y:S01]  /*74e0*/  FMUL.FTZ R92, R92, R4.reuse ;  /* 0x000000045c5c7220 */ /* 0x080fe20000410000 */
[----:B------:R-:W-:Y:S01]  /*74f0*/  UIADD3 UR5, UR6, 0x28860, URZ ;  /* 0x0002886006057890 */ /* 0x000fe2000fffe03f */
[-C--:B------:R-:W-:Y:S01]  /*7500*/  FMUL.FTZ R93, R93, R4.reuse ;  /* 0x000000045d5d7220 */ /* 0x080fe20000410000 */
[----:B------:R-:W-:Y:S01]  /*7510*/  PLOP3.LUT P1, PT, PT, PT, UP0, 0x80, 0x0 ;  /* 0x000000000000781c */ /* 0x000fe20003f2f008 */
        /* <DEDUP_REMOVED lines=100> */
[----:B------:R-:W-:-:S05]  /*7b60*/  UMOV UR5, UR11 ;  /* 0x0000000b00057c82 */ /* 0x000fca0008000000 */
.L_x_9085:
[----:B------:R-:W-:-:S06]  /*7b70*/  UISETP.GE.AND UP0, UPT, UR5, UR51, UPT ;  /* 0x000000330500728c */ /* 0x000fcc000bf06270 */
[----:B------:R-:W-:-:S13]  /*7b80*/  PLOP3.LUT P1, PT, PT, PT, UP0, 0x80, 0x0 ;  /* 0x000000000000781c */ /* 0x000fda0003f2f008 */
[----:B------:R-:W-:Y:S05]  /*7b90*/  @!P1 BRA `(.L_x_9097) ;  /* 0x0000002800209947 */ /* 0x000fea0003800000 */
[----:B------:R-:W-:Y:S01]  /*7ba0*/  IMAD.MOV.U32 R5, RZ, RZ, R6 ;  /* 0x000000ffff057224 */ /* 0x000fe200078e0006 */
[----:B------:R-:W-:Y:S01]  /*7bb0*/  UMOV UR6, UR39 ;  /* 0x0000002700067c82 */ /* 0x000fe20008000000 */
[----:B------:R-:W-:Y:S01]  /*7bc0*/  IMAD.MOV.U32 R4, RZ, RZ, R7 ;  /* 0x000000ffff047224 */ /* 0x000fe200078e0007 */
[----:B------:R-:W-:Y:S01]  /*7bd0*/  UMOV UR7, UR38 ;  /* 0x0000002600077c82 */ /* 0x000fe20008000000 */
[----:B------:R-:W-:Y:S01]  /*7be0*/  ULDC UR41, c[0x0][0x9d8] ;  /* 0x0002760000297ab9 */ /* 0x000fe20000000800 */
[----:B------:R-:W-:-:S05]  /*7bf0*/  ULDC UR42, c[0x0][0x988] ;  /* 0x00026200002a7ab9 */ /* 0x000fca0000000800 */
.L_x_9108:
        /* <DEDUP_REMOVED lines=9> */
.L_x_9099:
[----:B------:R-:W-:Y:S01]  /*7c90*/  ULEA UR10, UR38, UR40, 0x3 ;  /* 0x00000028260a7291 */ /* 0x000fe2000f8e183f */
[----:B------:R-:W-:-:S05]  /*7ca0*/  IMAD.U32 R6, RZ, RZ, UR39 ;  /* 0x00000027ff067e24 */ /* 0x000fca000f8e00ff */
[----:B------:R-:W-:-:S04]  /*7cb0*/  SHF.L.U32 R6, R6, 0x1f, RZ ;  /* 0x0000001f06067819 */ /* 0x000fc800000006ff */
[----:B------:R0:W1:Y:S01]  /*7cc0*/  SYNCS.PHASECHK.TRANS64.TRYWAIT P1, [UR10+0x28830], R6 ;  /* 0x02883006ff0075a7 */ /* 0x000062000802014a */
[----:B------:R-:W-:Y:S05]  /*7cd0*/  @!P0 BRA `(.L_x_9100) ;  /* 0x0000000000048947 */ /* 0x000fea0003800000 */
[----:B------:R-:W-:Y:S01]  /*7ce0*/  BPT.TRAP 0x1 ;  /* 0x000000040000795c */ /* 0x000fe20000300000 */
.L_x_9100:
[----:B-1----:R-:W-:Y:S05]  /*7cf0*/  @P1 BRA `(.L_x_9098) ;  /* 0x0000000000081947 */ /* 0x002fea0003800000 */
[----:B------:R-:W1:Y:S02]  /*7d00*/  SYNCS.PHASECHK.TRANS64.TRYWAIT P1, [UR10+0x28830], R6 ;  /* 0x02883006ff0075a7 */ /* 0x000e64000802014a */
[----:B-1----:R-:W-:Y:S05]  /*7d10*/  @!P1 BRA `(.L_x_9101) ;  /* 0x000000c400409947 */ /* 0x002fea0003800000 */
.L_x_9098:
        /* <DEDUP_REMOVED lines=48> */
.L_x_9103:
[----:B------:R-:W-:Y:S01]  /*8020*/  ULEA UR10, UR7, UR40, 0x3 ;  /* 0x00000028070a7291 */ /* 0x000fe2000f8e183f */
[----:B------:R-:W-:-:S05]  /*8030*/  IMAD.U32 R6, RZ, RZ, UR6 ;  /* 0x00000006ff067e24 */ /* 0x000fca000f8e00ff */
[----:B------:R-:W-:-:S04]  /*8040*/  SHF.L.U32 R6, R6, 0x1f, RZ ;  /* 0x0000001f06067819 */ /* 0x000fc800000006ff */
[----:B------:R0:W1:Y:S01]  /*8050*/  SYNCS.PHASECHK.TRANS64.TRYWAIT P1, [UR10+0x28850], R6 ;  /* 0x02885006ff0075a7 */ /* 0x000062000802014a */
[----:B------:R-:W-:Y:S05]  /*8060*/  @!P0 BRA `(.L_x_9104) ;  /* 0x0000000000048947 */ /* 0x000fea0003800000 */
[----:B------:R-:W-:Y:S01]  /*8070*/  BPT.TRAP 0x1 ;  /* 0x000000040000795c */ /* 0x000fe20000300000 */
.L_x_9104:
[----:B-1----:R-:W-:Y:S05]  /*8080*/  @P1 BRA `(.L_x_9102) ;  /* 0x0000000000081947 */ /* 0x002fea0003800000 */
[----:B------:R-:W1:Y:S02]  /*8090*/  SYNCS.PHASECHK.TRANS64.TRYWAIT P1, [UR10+0x28850], R6 ;  /* 0x02885006ff0075a7 */ /* 0x000e64000802014a */
[----:B-1----:R-:W-:Y:S05]  /*80a0*/  @!P1 BRA `(.L_x_9105) ;  /* 0x000000c000749947 */ /* 0x002fea0003800000 */
.L_x_9102:
        /* <DEDUP_REMOVED lines=51> */
.L_x_9106:
        /* <DEDUP_REMOVED lines=73> */
[----:B------:R-:W-:-:S04]  /*8870*/  ULEA UR6, UR38, UR40, 0x3 ;  /* 0x0000002826067291 */ /* 0x000fc8000f8e183f */
[----:B------:R-:W-:Y:S01]  /*8880*/  UIADD3 UR6, UR6, 0x28840, URZ ;  /* 0x0002884006067890 */ /* 0x000fe2000fffe03f */
[----:B------:R-:W1:Y:S01]  /*8890*/  MUFU.TANH R14, R14 ;  /* 0x0000000e000e7308 */ /* 0x000e620000002400 */
[----:B0-----:R-:W-:Y:S02]  /*88a0*/  FMNMX.FTZ R55, R13, R54, !PT ;  /* 0x000000360d377209 */ /* 0x001fe40007810000 */
[----:B------:R-:W-:-:S05]  /*88b0*/  UPRMT UR6, UR55, 0x654, UR6 ;  /* 0x0000065437067896 */ /* 0x000fca0008000006 */
[----:B------:R-:W0:Y:S01]  /*88c0*/  MUFU.TANH R155, R155 ;  /* 0x0000009b009b7308 */ /* 0x000e220000002400 */
[----:B--2---:R-:W-:-:S03]  /*88d0*/  FMNMX.FTZ R6, R154, R7, !PT ;  /* 0x000000079a067209 */ /* 0x004fc60007810000 */
[----:B------:R-:W-:Y:S04]  /*88e0*/  SYNCS.ARRIVE.TRANS64.RED.A1T0 RZ, [UR6], RZ ;  /* 0x000000ffffff79a7 */ /* 0x000fe80008100406 */
        /* <DEDUP_REMOVED lines=13> */
[----:B-1----:R-:W-:Y:S01]  /*89c0*/  FMNMX.FTZ R55, R21, R54, !PT ;  /* 0x0000003615377209 */ /* 0x002fe20007810000 */
[----:B------:R-:W-:Y:S01]  /*89d0*/  FMUL.FTZ R54, R78, UR41 ;  /* 0x000000294e367c20 */ /* 0x000fe20008410000 */
[----:B------:R-:W-:-:S05]  /*89e0*/  FMUL.FTZ R78, R81, UR41 ;  /* 0x00000029514e7c20 */ /* 0x000fca0008410000 */
[----:B------:R-:W1:Y:S01]  /*89f0*/  MUFU.TANH R39, R39 ;  /* 0x0000002700277308 */ /* 0x000e620000002400 */
[----:B0-----:R-:W-:-:S07]  /*8a00*/  FMNMX.FTZ R6, R38, R7, !PT ;  /* 0x0000000726067209 */ /* 0x001fce0007810000 */
[----:B------:R-:W0:Y:S01]  /*8a10*/  MUFU.TANH R25, R25 ;  /* 0x0000001900197308 */ /* 0x000e220000002400 */
[----:B--2---:R-:W-:Y:S01]  /*8a20*/  FMNMX.FTZ R56, R24, R55, !PT ;  /* 0x0000003718387209 */ /* 0x004fe20007810000 */
[----:B------:R-:W-:Y:S01]  /*8a30*/  FMUL.FTZ R55, R79, UR41 ;  /* 0x000000294f377c20 */ /* 0x000fe20008410000 */
[----:B------:R-:W-:-:S05]  /*8a40*/  FMUL.FTZ R79, R84, UR41 ;  /* 0x00000029544f7c20 */ /* 0x000fca0008410000 */
        /* <DEDUP_REMOVED lines=91> */
[----:B0-----:R-:W-:Y:S02]  /*9000*/  FMNMX.FTZ R6, R58, R7, !PT ;  /* 0x000000073a067209 */ /* 0x001fe40007810000 */
[----:B--2---:R-:W-:Y:S02]  /*9010*/  FMNMX.FTZ R61, R80, R61, !PT ;  /* 0x0000003d503d7209 */ /* 0x004fe40007810000 */
[----:B-1----:R-:W-:-:S03]  /*9020*/  FMNMX.FTZ R63, R59, R6, !PT ;  /* 0x000000063b3f7209 */ /* 0x002fc60007810000 */
        /* <DEDUP_REMOVED lines=8> */
[C---:B------:R-:W-:Y:S01]  /*90b0*/  FADD.FTZ R4, -R7.reuse, R4 ;  /* 0x0000000407047221 */ /* 0x040fe20000010100 */
[----:B------:R-:W-:-:S03]  /*90c0*/  FMUL.FTZ R81, R7, UR10 ;  /* 0x0000000a07517c20 */ /* 0x000fc60008410000 */
[----:B------:R-:W-:Y:S01]  /*90d0*/  FMUL.FTZ R67, R4, UR10 ;  /* 0x0000000a04437c20 */ /* 0x000fe20008410000 */
[----:B------:R-:W-:Y:S01]  /*90e0*/  FFMA.FTZ R75, R8, UR10, -R81 ;  /* 0x0000000a084b7c23 */ /* 0x000fe20008010851 */
[C---:B------:R-:W-:Y:S01]  /*90f0*/  FADD.FTZ R4, -R6.reuse, R5 ;  /* 0x0000000506047221 */ /* 0x040fe20000010100 */
[----:B------:R-:W-:Y:S01]  /*9100*/  FMUL.FTZ R8, R6, UR10 ;  /* 0x0000000a06087c20 */ /* 0x000fe20008410000 */
[--C-:B------:R-:W-:Y:S01]  /*9110*/  FFMA.FTZ R180, R9, UR10, -R81.reuse ;  /* 0x0000000a09b47c23 */ /* 0x100fe20008010851 */
[----:B------:R0:W-:Y:S01]  /*9120*/  MUFU.EX2 R5, R67 ;  /* 0x0000004300057308 */ /* 0x0001e20000000800 */
[----:B------:R-:W-:Y:S01]  /*9130*/  FMUL.FTZ R4, R4, UR10 ;  /* 0x0000000a04047c20 */ /* 0x000fe20008410000 */
        /* <DEDUP_REMOVED lines=19> */
[--C-:B0-----:R-:W-:Y:S01]  /*9270*/  FFMA.FTZ R67, R39, UR10, -R81.reuse ;  /* 0x0000000a27437c23 */ /* 0x101fe20008010851 */
[----:B------:R-:W-:Y:S01]  /*9280*/  FFMA.FTZ R24, R25, UR10, -R8 ;  /* 0x0000000a19187c23 */ /* 0x000fe20008010808 */
[--C-:B------:R-:W-:Y:S01]  /*9290*/  FFMA.FTZ R174, R40, UR10, -R81.reuse ;  /* 0x0000000a28ae7c23 */ /* 0x100fe20008010851 */
[----:B------:R-:W0:Y:S01]  /*92a0*/  MUFU.EX2 R181, R181 ;  /* 0x000000b500b57308 */ /* 0x000e220000000800 */
        /* <DEDUP_REMOVED lines=24> */
[----:B-1----:R-:W-:Y:S01]  /*9430*/  FADD.FTZ R11, R75, R0 ;  /* 0x000000004b0b7221 */ /* 0x002fe20000010000 */
[--C-:B------:R-:W-:Y:S01]  /*9440*/  FFMA.FTZ R160, R62, UR10, -R81.reuse ;  /* 0x0000000a3ea07c23 */ /* 0x100fe20008010851 */
[--C-:B------:R-:W-:Y:S01]  /*9450*/  FFMA.FTZ R45, R64, UR10, -R81.reuse ;  /* 0x0000000a402d7c23 */ /* 0x100fe20008010851 */
[--C-:B------:R-:W-:Y:S01]  /*9460*/  FFMA.FTZ R162, R66, UR10, -R81.reuse ;  /* 0x0000000a42a27c23 */ /* 0x100fe20008010851 */
[--C-:B------:R-:W-:Y:S01]  /*9470*/  FFMA.FTZ R163, R48, UR10, -R8.reuse ;  /* 0x0000000a30a37c23 */ /* 0x100fe20008010808 */
[--C-:B------:R-:W-:Y:S01]  /*9480*/  FFMA.FTZ R41, R68, UR10, -R81.reuse ;  /* 0x0000000a44297c23 */ /* 0x100fe20008010851 */
[----:B------:R-:W-:Y:S01]  /*9490*/  FFMA.FTZ R152, R70, UR10, -R81 ;  /* 0x0000000a46987c23 */ /* 0x000fe20008010851 */
[----:B------:R-:W1:Y:S01]  /*94a0*/  MUFU.EX2 R183, R183 ;  /* 0x000000b700b77308 */ /* 0x000e620000000800 */
[----:B--2---:R-:W-:Y:S01]  /*94b0*/  FADD.FTZ R0, R10, R3 ;  /* 0x000000030a007221 */ /* 0x004fe20000010000 */
[--C-:B------:R-:W-:Y:S01]  /*94c0*/  FFMA.FTZ R153, R52, UR10, -R8.reuse ;  /* 0x0000000a34997c23 */ /* 0x100fe20008010808 */
[--C-:B------:R-:W-:Y:S01]  /*94d0*/  FFMA.FTZ R39, R72, UR10, -R81.reuse ;  /* 0x0000000a48277c23 */ /* 0x100fe20008010851 */
[--C-:B------:R-:W-:Y:S01]  /*94e0*/  FFMA.FTZ R154, R74, UR10, -R81.reuse ;  /* 0x0000000a4a9a7c23 */ /* 0x100fe20008010851 */
[--C-:B------:R-:W-:Y:S01]  /*94f0*/  FFMA.FTZ R155, R54, UR10, -R8.reuse ;  /* 0x0000000a369b7c23 */ /* 0x100fe20008010808 */
[--C-:B------:R-:W-:Y:S01]  /*9500*/  FFMA.FTZ R35, R76, UR10, -R81.reuse ;  /* 0x0000000a4c237c23 */ /* 0x100fe20008010851 */
[----:B------:R-:W-:Y:S01]  /*9510*/  FFMA.FTZ R156, R77, UR10, -R81 ;  /* 0x0000000a4d9c7c23 */ /* 0x000fe20008010851 */
[----:B------:R-:W2:Y:S01]  /*9520*/  MUFU.EX2 R73, R73 ;  /* 0x0000004900497308 */ /* 0x000ea20000000800 */
[----:B0-----:R-:W-:Y:S01]  /*9530*/  FADD.FTZ R36, R182, R11 ;  /* 0x0000000bb6247221 */ /* 0x001fe20000010000 */
[--C-:B------:R-:W-:Y:S01]  /*9540*/  FFMA.FTZ R157, R56, UR10, -R8.reuse ;  /* 0x0000000a389d7c23 */ /* 0x100fe20008010808 */
[--C-:B------:R-:W-:Y:S01]  /*9550*/  FFMA.FTZ R9, R78, UR10, -R81.reuse ;  /* 0x0000000a4e097c23 */ /* 0x100fe20008010851 */
[--C-:B------:R-:W-:Y:S01]  /*9560*/  FFMA.FTZ R158, R79, UR10, -R81.reuse ;  /* 0x0000000a4f9e7c23 */ /* 0x100fe20008010851 */
[----:B------:R-:W-:Y:S01]  /*9570*/  FFMA.FTZ R58, R58, UR10, -R8 ;  /* 0x0000000a3a3a7c23 */ /* 0x000fe20008010808 */
[----:B------:R-:W-:-:S02]  /*9580*/  FFMA.FTZ R77, R80, UR10, -R81 ;  /* 0x0000000a504d7c23 */ /* 0x000fc40008010851 */
        /* <DEDUP_REMOVED lines=80> */
[--C-:B------:R-:W-:Y:S01]  /*9a90*/  FFMA.FTZ R44, R57, UR10, -R8.reuse ;  /* 0x0000000a392c7c23 */ /* 0x100fe20008010808 */
[----:B------:R-:W-:-:S05]  /*9aa0*/  FFMA.FTZ R8, R59, UR10, -R8 ;  /* 0x0000000a3b087c23 */ /* 0x000fca0008010808 */
        /* <DEDUP_REMOVED lines=42> */
.L_x_9107:
        /* <DEDUP_REMOVED lines=109> */
.L_x_9097:
[----:B------:R-:W-:Y:S06]  /*a420*/  BAR.ARV 0x8, 0x180 ;  /* 0x0206000000007b1d */ /* 0x000fec0000002000 */
[----:B------:R-:W-:Y:S05]  /*a430*/  @!P0 BRA `(.L_x_9109) ;  /* 0x0000000000048947 */ /* 0x000fea0003800000 */
[----:B------:R-:W-:Y:S01]  /*a440*/  BPT.TRAP 0x1 ;  /* 0x000000040000795c */ /* 0x000fe20000300000 */
.L_x_9109:
[----:B------:R-:W-:Y:S01]  /*a450*/  ULEA UR5, UR38, UR40, 0x3 ;  /* 0x0000002826057291 */ /* 0x000fe2000f8e183f */
[----:B------:R-:W-:-:S05]  /*a460*/  IMAD.U32 R4, RZ, RZ, UR39 ;  /* 0x00000027ff047e24 */ /* 0x000fca000f8e00ff */
[----:B------:R-:W-:-:S04]  /*a470*/  SHF.L.U32 R4, R4, 0x1f, RZ ;  /* 0x0000001f04047819 */ /* 0x000fc800000006ff */
[----:B------:R0:W1:Y:S01]  /*a480*/  SYNCS.PHASECHK.TRANS64.TRYWAIT P1, [UR5+0x28850], R4 ;  /* 0x02885004ff0075a7 */ /* 0x0000620008020145 */
[----:B------:R-:W-:Y:S05]  /*a490*/  @!P0 BRA `(.L_x_9110) ;  /* 0x0000000000048947 */ /* 0x000fea0003800000 */
[----:B------:R-:W-:Y:S01]  /*a4a0*/  BPT.TRAP 0x1 ;  /* 0x000000040000795c */ /* 0x000fe20000300000 */
.L_x_9110:
[----:B-1----:R-:W-:Y:S05]  /*a4b0*/  @P1 BRA `(.L_x_9111) ;  /* 0x0000000000081947 */ /* 0x002fea0003800000 */
[----:B------:R-:W1:Y:S02]  /*a4c0*/  SYNCS.PHASECHK.TRANS64.TRYWAIT P1, [UR5+0x28850], R4 ;  /* 0x02885004ff0075a7 */ /* 0x000e640008020145 */
[----:B-1----:R-:W-:Y:S05]  /*a4d0*/  @!P1 BRA `(.L_x_9112) ;  /* 0x0000009c00809947 */ /* 0x002fea0003800000 */
.L_x_9111:
        /* <DEDUP_REMOVED lines=10> */
[----:B------:R-:W-:-:S07]  /*a580*/  ULEA UR4, UR38, UR4, 0xb ;  /* 0x0000000426047291 */ /* 0x000fce000f8e583f */
[----:B------:R-:W-:Y:S02]  /*a590*/  UMOV UR6, UR4 ;  /* 0x0000000400067c82 */ /* 0x000fe40008000000 */
[----:B------:R-:W-:Y:S01]  /*a5a0*/  HGMMA.64x128x16.F32.BF16 R88, R180, gdesc[UR4].tnspB, R88, gsb0 ;  /* 0x41e00004b4587df0 */ /* 0x000fe20008001858 */
[----:B------:R-:W-:Y:S01]  /*a5b0*/  UIADD3 UR6, UR4, 0x80, URZ ;  /* 0x0000008004067890 */ /* 0x000fe2000fffe03f */
[----:B-1----:R-:W-:Y:S01]  /*a5c0*/  FADD.FTZ R5, R5, R0 ;  /* 0x0000000005057221 */ /* 0x002fe20000010000 */
[----:B------:R-:W-:Y:S01]  /*a5d0*/  UMOV UR7, 0x40000040 ;  /* 0x4000004000077882 */ /* 0x000fe20000000000 */
[----:B------:R-:W-:Y:S02]  /*a5e0*/  IMAD.MOV.U32 R0, RZ, RZ, -0x800000 ;  /* 0xff800000ff007424 */ /* 0x000fe400078e00ff */
[----:B0-----:R-:W-:Y:S01]  /*a5f0*/  FADD.FTZ R8, R4, R3 ;  /* 0x0000000304087221 */ /* 0x001fe20000010000 */
[----:B------:R-:W-:Y:S01]  /*a600*/  IMAD.MOV.U32 R3, RZ, RZ, -0x800000 ;  /* 0xff800000ff037424 */ /* 0x000fe200078e00ff */
[----:B------:R-:W0:Y:S04]  /*a610*/  SHFL.BFLY PT, R4, R5, 0x1, 0x1f ;  /* 0x0c201f0005047f89 */ /* 0x000e2800000e0000 */
[----:B------:R-:W1:Y:S01]  /*a620*/  SHFL.BFLY PT, R9, R8, 0x1, 0x1f ;  /* 0x0c201f0008097f89 */ /* 0x000e6200000e0000 */
[----:B0-----:R-:W-:Y:S01]  /*a630*/  FADD.FTZ R12, R5, R4 ;  /* 0x00000004050c7221 */ /* 0x001fe20000010000 */
[----:B------:R-:W-:-:S02]  /*a640*/  IMAD.MOV.U32 R4, RZ, RZ, RZ ;  /* 0x000000ffff047224 */ /* 0x000fc400078e00ff */
[----:B------:R-:W-:Y:S02]  /*a650*/  IMAD.U32 R5, RZ, RZ, UR10 ;  /* 0x0000000aff057e24 */ /* 0x000fe4000f8e00ff */
[----:B-1----:R-:W-:Y:S01]  /*a660*/  FADD.FTZ R13, R8, R9 ;  /* 0x00000009080d7221 */ /* 0x002fe20000010000 */
        /* <DEDUP_REMOVED lines=46> */
[----:B0-23--:R-:W-:Y:S05]  /*a950*/  @!P0 BRA `(.L_x_9113) ;  /* 0x0000000000048947 */ /* 0x00dfea0003800000 */
[----:B------:R-:W-:Y:S01]  /*a960*/  BPT.TRAP 0x1 ;  /* 0x000000040000795c */ /* 0x000fe20000300000 */
.L_x_9113:
        /* <DEDUP_REMOVED lines=71> */
[----:B------:R-:W-:-:S02]  /*ade0*/  UIADD3 UR60, UR60, 0x1, URZ ;  /* 0x000000013c3c7890 */ /* 0x000fc4000fffe03f */
[----:B------:R-:W-:Y:S02]  /*adf0*/  USEL UR38, UR38, URZ, UP0 ;  /* 0x0000003f26267287 */ /* 0x000fe40008000000 */
[----:B------:R-:W-:-:S12]  /*ae00*/  ULOP3.LUT UR39, UR39, UR4, URZ, 0x3c, !UPT ;  /* 0x0000000427277292 */ /* 0x000fd8000f8e3c3f */
.L_x_9077:
[----:B------:R-:W0:Y:S01]  /*ae10*/  S2R R5, SR_CgaCtaId ;  /* 0x0000000000057919 */ /* 0x000e220000008800 */
[----:B------:R-:W-:Y:S01]  /*ae20*/  MOV R20, 0x400 ;  /* 0x0000040000147802 */ /* 0x000fe20000000f00 */
[----:B------:R-:W-:Y:S01]  /*ae30*/  BSSY B0, `(.L_x_9114) ;  /* 0x00002e2000007945 */ /* 0x000fe20003800000 */
[----:B------:R-:W-:Y:S02]  /*ae40*/  BAR.SYNC.DEFER_BLOCKING 0x5, 0x180 ;  /* 0x0146000000007b1d */ /* 0x000fe40000010000 */
[----:B0-----:R-:W-:-:S05]  /*ae50*/  LEA R20, R5, R20, 0x18 ;  /* 0x0000001405147211 */ /* 0x001fca00078ec0ff */
[----:B------:R-:W0:Y:S02]  /*ae60*/  LDS.128 R32, [R20+0x288d0] ;  /* 0x0288d00014207984 */ /* 0x000e240000000c00 */
[----:B0-----:R-:W-:Y:S02]  /*ae70*/  R2UR UR6, R33 ;  /* 0x00000000210672ca */ /* 0x001fe400000e0000 */
[----:B------:R-:W-:Y:S01]  /*ae80*/  R2UR UR5, R34 ;  /* 0x00000000220572ca */ /* 0x000fe200000e0000 */
[----:B------:R-:W-:Y:S06]  /*ae90*/  BAR.ARV 0x4, 0x180 ;  /* 0x0106000000007b1d */ /* 0x000fec0000002000 */
[----:B------:R-:W-:Y:S08]  /*aea0*/  @P0 BRA `(.L_x_9115) ;  /* 0x0000002000540947 */ /* 0x000ff00003800000 */
[----:B------:R-:W0:Y:S01]  /*aeb0*/  S2R R5, SR_SWINHI ;  /* 0x0000000000057919 */ /* 0x000e220000002f00 */
[----:B------:R-:W-:Y:S01]  /*aec0*/  ULDC.64 UR10, c[0x0][0xc00] ;  /* 0x00030000000a7ab9 */ /* 0x000fe20000000a00 */
[----:B------:R-:W-:Y:S02]  /*aed0*/  ULDC.64 UR8, c[0x0][0xc00] ;  /* 0x0003000000087ab9 */ /* 0x000fe40000000a00 */
[----:B------:R-:W-:Y:S01]  /*aee0*/  UIMAD.WIDE UR8, UR53, 0x4, UR8 ;  /* 0x00000004350878a5 */ /* 0x000fe2000f8e0208 */
[----:B------:R-:W-:Y:S02]  /*aef0*/  MOV R32, R20 ;  /* 0x0000001400207202 */ /* 0x000fe40000000f00 */
[----:B0-----:R-:W-:-:S03]  /*af00*/  MOV R33, R5 ;  /* 0x0000000500217202 */ /* 0x001fc60000000f00 */
[----:B------:R-:W-:-:S03]  /*af10*/  IMAD.WIDE R4, R216, 0x2, R32 ;  /* 0x00000002d8047825 */ /* 0x000fc600078e0220 */
[C---:B------:R-:W-:Y:S02]  /*af20*/  LOP3.LUT R7, R4.reuse, 0x380, RZ, 0xc0, !PT ;  /* 0x0000038004077812 */ /* 0x040fe400078ec0ff */
[C---:B------:R-:W-:Y:S02]  /*af30*/  IADD3 R8, P5, R4.reuse, 0x40, RZ ;  /* 0x0000004004087810 */ /* 0x040fe40007fbe0ff */
[----:B------:R-:W-:Y:S02]  /*af40*/  SHF.R.U64 R7, R7, 0x3, RZ ;  /* 0x0000000307077819 */ /* 0x000fe400000012ff */
[C---:B------:R-:W-:Y:S02]  /*af50*/  IADD3 R21, P6, R4.reuse, 0x20, RZ ;  /* 0x0000002004157810 */ /* 0x040fe40007fde0ff */
        /* <DEDUP_REMOVED lines=29> */
[-C--:B------:R-:W-:Y:S02]  /*b130*/  IADD3.X R27, RZ, R5.reuse, RZ, P5, !PT ;  /* 0x00000005ff1b7210 */ /* 0x080fe40002ffe4ff */
[----:B------:R-:W-:Y:S02]  /*b140*/  MOV R30, R4 ;  /* 0x00000004001e7202 */ /* 0x000fe40000000f00 */
[----:B------:R-:W-:-:S02]  /*b150*/  SHF.R.U64 R10, R10, 0x3, RZ ;  /* 0x000000030a0a7819 */ /* 0x000fc400000012ff */
[----:B------:R-:W-:Y:S02]  /*b160*/  SHF.R.U64 R21, R21, 0x3, RZ ;  /* 0x0000000315157819 */ /* 0x000fe400000012ff */
[----:B------:R-:W-:Y:S02]  /*b170*/  F2FP.BF16.F32.PACK_AB R4, R89, R88 ;  /* 0x000000585904723e */ /* 0x000fe400000010ff */
[----:B------:R-:W-:Y:S02]  /*b180*/  F2FP.BF16.F32.PACK_AB R5, R91, R90 ;  /* 0x0000005a5b05723e */ /* 0x000fe400000010ff */
[----:B------:R-:W-:Y:S02]  /*b190*/  F2FP.BF16.F32.PACK_AB R6, R93, R92 ;  /* 0x0000005c5d06723e */ /* 0x000fe400000010ff */
[----:B------:R-:W-:Y:S01]  /*b1a0*/  F2FP.BF16.F32.PACK_AB R7, R95, R94 ;  /* 0x0000005e5f07723e */ /* 0x000fe200000010ff */
[----:B------:R-:W-:Y:S01]  /*b1b0*/  BAR.SYNC.DEFER_BLOCKING 0x1, 0x100 ;  /* 0x0044000000007b1d */ /* 0x000fe20000010000 */
[----:B------:R-:W-:-:S02]  /*b1c0*/  MOV R37, R14 ;  /* 0x0000000e00257202 */ /* 0x000fc40000000f00 */
[----:B------:R-:W-:Y:S02]  /*b1d0*/  MOV R36, R12 ;  /* 0x0000000c00247202 */ /* 0x000fe40000000f00 */
[----:B------:R-:W-:Y:S02]  /*b1e0*/  LOP3.LUT R10, R10, R41, RZ, 0x3c, !PT ;  /* 0x000000290a0a7212 */ /* 0x000fe400078e3cff */
[----:B------:R-:W-:Y:S02]  /*b1f0*/  LOP3.LUT R8, R21, R34, RZ, 0x3c, !PT ;  /* 0x0000002215087212 */ /* 0x000fe400078e3cff */
[----:B------:R-:W-:Y:S02]  /*b200*/  MOV R40, R28 ;  /* 0x0000001c00287202 */ /* 0x000fe40000000f00 */
[----:B------:R-:W-:Y:S02]  /*b210*/  MOV R39, R26 ;  /* 0x0000001a00277202 */ /* 0x000fe40000000f00 */
[----:B------:R-:W-:-:S02]  /*b220*/  MOV R38, R24 ;  /* 0x0000001800267202 */ /* 0x000fc40000000f00 */
[----:B------:R-:W-:Y:S02]  /*b230*/  F2FP.BF16.F32.PACK_AB R12, R97, R96 ;  /* 0x00000060610c723e */ /* 0x000fe400000010ff */
[----:B------:R-:W-:Y:S02]  /*b240*/  F2FP.BF16.F32.PACK_AB R13, R99, R98 ;  /* 0x00000062630d723e */ /* 0x000fe400000010ff */
[----:B------:R-:W-:Y:S02]  /*b250*/  F2FP.BF16.F32.PACK_AB R14, R101, R100 ;  /* 0x00000064650e723e */ /* 0x000fe400000010ff */
[----:B------:R-:W-:Y:S02]  /*b260*/  F2FP.BF16.F32.PACK_AB R15, R103, R102 ;  /* 0x00000066670f723e */ /* 0x000fe400000010ff */
[----:B------:R-:W-:Y:S01]  /*b270*/  F2FP.BF16.F32.PACK_AB R24, R105, R104 ;  /* 0x000000686918723e */ /* 0x000fe200000010ff */
[----:B------:R0:W-:Y:S01]  /*b280*/  STSM.16.M88.4 [R30], R4 ;  /* 0x000000041e007844 */ /* 0x0001e20000000200 */
[----:B------:R-:W-:-:S02]  /*b290*/  F2FP.BF16.F32.PACK_AB R25, R107, R106 ;  /* 0x0000006a6b19723e */ /* 0x000fc400000010ff */
[----:B------:R-:W-:Y:S01]  /*b2a0*/  F2FP.BF16.F32.PACK_AB R26, R109, R108 ;  /* 0x0000006c6d1a723e */ /* 0x000fe200000010ff */
[----:B------:R1:W-:Y:S01]  /*b2b0*/  STSM.16.M88.4 [R40], R12 ;  /* 0x0000000c28007844 */ /* 0x0003e20000000200 */
[----:B------:R-:W-:Y:S02]  /*b2c0*/  F2FP.BF16.F32.PACK_AB R27, R111, R110 ;  /* 0x0000006e6f1b723e */ /* 0x000fe400000010ff */
[----:B------:R-:W-:Y:S02]  /*b2d0*/  F2FP.BF16.F32.PACK_AB R28, R113, R112 ;  /* 0x00000070711c723e */ /* 0x000fe400000010ff */
[----:B------:R-:W-:Y:S01]  /*b2e0*/  F2FP.BF16.F32.PACK_AB R29, R115, R114 ;  /* 0x00000072731d723e */ /* 0x000fe200000010ff */
[----:B------:R-:W-:Y:S01]  /*b2f0*/  STSM.16.M88.4 [R39], R24 ;  /* 0x0000001827007844 */ /* 0x000fe20000000200 */
[----:B------:R-:W-:Y:S02]  /*b300*/  F2FP.BF16.F32.PACK_AB R31, R119, R118 ;  /* 0x00000076771f723e */ /* 0x000fe400000010ff */
        /* <DEDUP_REMOVED lines=10> */
[----:B------:R-:W-:Y:S01]  /*b3b0*/  STSM.16.M88.4 [R37], R4 ;  /* 0x0000000425007844 */ /* 0x000fe20000000200 */
[----:B------:R-:W-:Y:S02]  /*b3c0*/  F2FP.BF16.F32.PACK_AB R10, R133, R132 ;  /* 0x00000084850a723e */ /* 0x000fe400000010ff */
[----:B------:R-:W-:Y:S02]  /*b3d0*/  F2FP.BF16.F32.PACK_AB R11, R135, R134 ;  /* 0x00000086870b723e */ /* 0x000fe400000010ff */
[----:B-1----:R-:W-:Y:S02]  /*b3e0*/  F2FP.BF16.F32.PACK_AB R12, R137, R136 ;  /* 0x00000088890c723e */ /* 0x002fe400000010ff */
[----:B------:R-:W-:Y:S01]  /*b3f0*/  F2FP.BF16.F32.PACK_AB R13, R139, R138 ;  /* 0x0000008a8b0d723e */ /* 0x000fe200000010ff */
[----:B------:R-:W-:Y:S01]  /*b400*/  STSM.16.M88.4 [R36], R8 ;  /* 0x0000000824007844 */ /* 0x000fe20000000200 */
[----:B------:R-:W-:Y:S01]  /*b410*/  F2FP.BF16.F32.PACK_AB R14, R141, R140 ;  /* 0x0000008c8d0e723e */ /* 0x000fe200000010ff */
[----:B0-----:R-:W-:Y:S01]  /*b420*/  IMAD.U32 R28, RZ, RZ, UR8 ;  /* 0x00000008ff1c7e24 */ /* 0x001fe2000f8e00ff */
[----:B------:R-:W-:Y:S01]  /*b430*/  F2FP.BF16.F32.PACK_AB R15, R143, R142 ;  /* 0x0000008e8f0f723e */ /* 0x000fe200000010ff */
[----:B------:R-:W-:Y:S01]  /*b440*/  IMAD.U32 R29, RZ, RZ, UR9 ;  /* 0x00000009ff1d7e24 */ /* 0x000fe2000f8e00ff */
[----:B------:R-:W-:Y:S01]  /*b450*/  F2FP.BF16.F32.PACK_AB R24, R145, R144 ;  /* 0x000000909118723e */ /* 0x000fe200000010ff */
[----:B------:R-:W-:Y:S01]  /*b460*/  ULDC.64 UR8, c[0x0][0xc08] ;  /* 0x0003020000087ab9 */ /* 0x000fe20000000a00 */
        /* <DEDUP_REMOVED lines=23> */
[----:B------:R-:W-:Y:S01]  /*b5e0*/  MOV R5, UR9 ;  /* 0x0000000900057c02 */ /* 0x000fe20008000f00 */
        /* <DEDUP_REMOVED lines=11> */
[----:B------:R-:W-:Y:S01]  /*b6a0*/  USEL UR53, UR53, URZ, !UP0 ;  /* 0x0000003f35357287 */ /* 0x000fe2000c000000 */
[----:B------:R-:W-:Y:S01]  /*b6b0*/  ULDC.64 UR10, c[0x0][UR16+0x220] ;  /* 0x00008800100a7abb */ /* 0x000fe20008000a00 */
[----:B------:R-:W-:Y:S01]  /*b6c0*/  ULDC.64 UR8, c[0x0][UR16+0x218] ;  /* 0x0000860010087abb */ /* 0x000fe20008000a00 */
[----:B0-----:R-:W-:Y:S01]  /*b6d0*/  @P1 IMAD.HI.U32 R4, R11, R6, RZ ;  /* 0x000000060b041227 */ /* 0x001fe200078e00ff */
[----:B------:R-:W-:Y:S01]  /*b6e0*/  USEL UR58, UR58, URZ, !UP0 ;  /* 0x0000003f3a3a7287 */ /* 0x000fe2000c000000 */
[----:B------:R-:W-:Y:S01]  /*b6f0*/  ULDC.64 UR12, c[0x0][UR16+0x228] ;  /* 0x00008a00100c7abb */ /* 0x000fe20008000a00 */
[----:B------:R-:W-:Y:S02]  /*b700*/  UIMAD UR11, UR11, UR53, URZ ;  /* 0x000000350b0b72a4 */ /* 0x000fe4000f8e023f */
[----:B------:R-:W-:Y:S02]  /*b710*/  UIMAD.WIDE.U32 UR14, UR8, UR56, URZ ;  /* 0x00000038080e72a5 */ /* 0x000fe4000f8e003f */
[----:B------:R-:W-:Y:S01]  /*b720*/  UIMAD UR17, UR9, UR56, URZ ;  /* 0x00000038091172a4 */ /* 0x000fe2000f8e023f */
[----:B-1----:R-:W-:Y:S01]  /*b730*/  @P1 SHF.R.U32.HI R7, RZ, R9, R4 ;  /* 0x00000009ff071219 */ /* 0x002fe20000011604 */
[----:B------:R-:W-:-:S02]  /*b740*/  UIMAD.WIDE.U32 UR8, UR10, UR53, URZ ;  /* 0x000000350a0872a5 */ /* 0x000fc4000f8e003f */
[----:B------:R-:W-:Y:S02]  /*b750*/  UIMAD.WIDE.U32 UR18, UR12, UR7, URZ ;  /* 0x000000070c1272a5 */ /* 0x000fe4000f8e003f */
[----:B------:R-:W-:Y:S01]  /*b760*/  UIMAD UR7, UR13, UR7, URZ ;  /* 0x000000070d0772a4 */ /* 0x000fe2000f8e023f */
[--C-:B------:R-:W-:Y:S01]  /*b770*/  IMAD.MOV R9, RZ, RZ, -R7.reuse ;  /* 0x000000ffff097224 */ /* 0x100fe200078e0a07 */
[----:B------:R-:W-:Y:S02]  /*b780*/  UIMAD UR11, UR10, UR58, UR11 ;  /* 0x0000003a0a0b72a4 */ /* 0x000fe4000f8e020b */
[----:B------:R-:W-:Y:S01]  /*b790*/  UIADD3 UR17, UR15, UR17, URZ ;  /* 0x000000110f117290 */ /* 0x000fe2000fffe03f */
[----:B------:R-:W-:Y:S02]  /*b7a0*/  IMAD.U32 R4, RZ, RZ, UR18 ;  /* 0x00000012ff047e24 */ /* 0x000fe4000f8e00ff */
        /* <DEDUP_REMOVED lines=28> */
.L_x_9116:
[----:B------:R-:W-:Y:S01]  /*b970*/  SHFL.IDX PT, R4, R9, RZ, 0x1c1f ;  /* 0x001c1fff09047589 */ /* 0x000fe200000e0000 */
[----:B------:R-:W-:Y:S01]  /*b980*/  VIADD R12, R215, UR43 ;  /* 0x0000002bd70c7c36 */ /* 0x000fe20008000000 */
[----:B------:R-:W-:Y:S01]  /*b990*/  LOP3.LUT P0, RZ, R198, 0x3, RZ, 0xc0, !PT ;  /* 0x00000003c6ff7812 */ /* 0x000fe2000780c0ff */
[----:B-----5:R-:W-:Y:S01]  /*b9a0*/  IMAD R21, R21, R34, RZ ;  /* 0x0000002215157224 */ /* 0x020fe200078e02ff */
[----:B------:R-:W0:Y:S01]  /*b9b0*/  SHFL.IDX PT, R5, R10, RZ, 0x1c1f ;  /* 0x001c1fff0a057589 */ /* 0x000e2200000e0000 */
[----:B------:R-:W-:Y:S02]  /*b9c0*/  PLOP3.LUT P3, PT, PT, PT, UP1, 0x80, 0x0 ;  /* 0x000000000000781c */ /* 0x000fe40003f6f018 */
[C---:B------:R-:W-:Y:S01]  /*b9d0*/  IADD3 R8, R12.reuse, 0x8, RZ ;  /* 0x000000080c087810 */ /* 0x040fe20007ffe0ff */
        /* <DEDUP_REMOVED lines=9> */
[----:B0-----:R-:W-:Y:S01]  /*ba70*/  IMAD R3, R197, 0x40, R2 ;  /* 0x00000040c5037824 */ /* 0x001fe200078e0202 */
[----:B------:R-:W-:Y:S01]  /*ba80*/  ULDC.64 UR10, c[0x0][0xaa0] ;  /* 0x0002a800000a7ab9 */ /* 0x000fe20000000a00 */
[----:B------:R-:W0:Y:S02]  /*ba90*/  @P1 LDC R49, c[0x0][0xbf0] ;  /* 0x0002fc00ff311b82 */ /* 0x000e240000000800 */
[----:B------:R-:W-:-:S03]  /*baa0*/  IMAD.WIDE R32, R3, 0x2, R32 ;  /* 0x0000000203207825 */ /* 0x000fc600078e0220 */
[C---:B------:R-:W-:Y:S02]  /*bab0*/  IADD3 R9, P6, R32.reuse, 0x1000, RZ ;  /* 0x0000100020097810 */ /* 0x040fe40007fde0ff */
[C---:B------:R-:W-:Y:S02]  /*bac0*/  IADD3 R13, P5, R32.reuse, 0x2000, RZ ;  /* 0x00002000200d7810 */ /* 0x040fe40007fbe0ff */
[----:B------:R-:W-:Y:S02]  /*bad0*/  LOP3.LUT R8, R9, 0x380, RZ, 0xc0, !PT ;  /* 0x0000038009087812 */ /* 0x000fe400078ec0ff */
[C---:B------:R-:W-:Y:S02]  /*bae0*/  IADD3 R25, P4, R32.reuse, 0x3000, RZ ;  /* 0x0000300020197810 */ /* 0x040fe40007f9e0ff */
[C---:B------:R-:W-:Y:S02]  /*baf0*/  IADD3 R29, P3, R32.reuse, 0x4000, RZ ;  /* 0x00004000201d7810 */ /* 0x040fe40007f7e0ff */
[----:B------:R-:W-:-:S02]  /*bb00*/  IADD3 R37, P2, R32, 0x5000, RZ ;  /* 0x0000500020257810 */ /* 0x000fc40007f5e0ff */
[C---:B------:R-:W-:Y:S02]  /*bb10*/  IADD3 R41, P0, R32.reuse, 0x6000, RZ ;  /* 0x0000600020297810 */ /* 0x040fe40007f1e0ff */
[----:B------:R-:W-:Y:S02]  /*bb20*/  LOP3.LUT R5, R32, 0x380, RZ, 0xc0, !PT ;  /* 0x0000038020057812 */ /* 0x000fe400078ec0ff */
[----:B------:R-:W-:Y:S02]  /*bb30*/  SHF.R.U64 R8, R8, 0x3, RZ ;  /* 0x0000000308087819 */ /* 0x000fe400000012ff */
[----:B------:R-:W-:Y:S02]  /*bb40*/  LOP3.LUT R12, R13, 0x380, RZ, 0xc0, !PT ;  /* 0x000003800d0c7812 */ /* 0x000fe400078ec0ff */
[----:B------:R-:W-:Y:S02]  /*bb50*/  LOP3.LUT R24, R25, 0x380, RZ, 0xc0, !PT ;  /* 0x0000038019187812 */ /* 0x000fe400078ec0ff */
[----:B------:R-:W-:-:S02]  /*bb60*/  LOP3.LUT R28, R29, 0x380, RZ, 0xc0, !PT ;  /* 0x000003801d1c7812 */ /* 0x000fc400078ec0ff */
[----:B------:R-:W-:Y:S02]  /*bb70*/  LOP3.LUT R36, R37, 0x380, RZ, 0xc0, !PT ;  /* 0x0000038025247812 */ /* 0x000fe400078ec0ff */
[----:B------:R-:W-:Y:S02]  /*bb80*/  LOP3.LUT R40, R41, 0x380, RZ, 0xc0, !PT ;  /* 0x0000038029287812 */ /* 0x000fe400078ec0ff */
[----:B------:R-:W-:Y:S02]  /*bb90*/  SHF.R.U64 R5, R5, 0x3, RZ ;  /* 0x0000000305057819 */ /* 0x000fe400000012ff */
[----:B------:R-:W-:Y:S01]  /*bba0*/  LOP3.LUT R8, R8, R9, RZ, 0x3c, !PT ;  /* 0x0000000908087212 */ /* 0x000fe200078e3cff */
[----:B------:R-:W-:Y:S01]  /*bbb0*/  IMAD.X R9, RZ, RZ, R33, P6 ;  /* 0x000000ffff097224 */ /* 0x000fe200030e0621 */
[----:B------:R-:W-:Y:S02]  /*bbc0*/  IADD3 R3, P6, R32, 0x7000, RZ ;  /* 0x0000700020037810 */ /* 0x000fe40007fde0ff */
[----:B------:R-:W-:-:S02]  /*bbd0*/  SHF.R.U64 R12, R12, 0x3, RZ ;  /* 0x000000030c0c7819 */ /* 0x000fc400000012ff */
[----:B------:R-:W-:Y:S01]  /*bbe0*/  SHF.R.U64 R24, R24, 0x3, RZ ;  /* 0x0000000318187819 */ /* 0x000fe200000012ff */
[--C-:B------:R-:W-:Y:S01]  /*bbf0*/  IMAD.X R45, RZ, RZ, R33.reuse, P6 ;  /* 0x000000ffff2d7224 */ /* 0x100fe200030e0621 */
[----:B------:R-:W-:Y:S01]  /*bc00*/  SHF.R.U64 R28, R28, 0x3, RZ ;  /* 0x000000031c1c7819 */ /* 0x000fe200000012ff */
[----:B------:R-:W-:Y:S01]  /*bc10*/  UIMAD UR7, UR12, UR10, URZ ;  /* 0x0000000a0c0772a4 */ /* 0x000fe2000f8e023f */
[----:B------:R-:W-:Y:S01]  /*bc20*/  SHF.R.U64 R36, R36, 0x3, RZ ;  /* 0x0000000324247819 */ /* 0x000fe200000012ff */
[----:B------:R-:W-:Y:S01]  /*bc30*/  UIMAD.WIDE.U32 UR8, UR4, UR10, URZ ;  /* 0x0000000a040872a5 */ /* 0x000fe2000f8e003f */
[----:B------:R-:W-:Y:S01]  /*bc40*/  SHF.R.U64 R40, R40, 0x3, RZ ;  /* 0x0000000328287819 */ /* 0x000fe200000012ff */
[----:B------:R-:W5:Y:S01]  /*bc50*/  LD.E.128 R8, desc[UR36][R8.64] ;  /* 0x0000002408087980 */ /* 0x000f62000c101d00 */
[----:B------:R-:W-:Y:S02]  /*bc60*/  LOP3.LUT R32, R5, R32, RZ, 0x3c, !PT ;  /* 0x0000002005207212 */ /* 0x000fe400078e3cff */
        /* <DEDUP_REMOVED lines=10> */
[----:B------:R1:W5:Y:S01]  /*bd10*/  LD.E.128 R4, desc[UR36][R32.64] ;  /* 0x0000002420047980 */ /* 0x000362000c101d00 */
[----:B------:R-:W-:Y:S01]  /*bd20*/  LOP3.LUT R0, R3, 0x380, RZ, 0xc0, !PT ;  /* 0x0000038003007812 */ /* 0x000fe200078ec0ff */
[----:B------:R-:W-:-:S02]  /*bd30*/  UIMAD UR7, UR4, UR11, UR7 ;  /* 0x0000000b040772a4 */ /* 0x000fc4000f8e0207 */
[----:B------:R-:W5:Y:S01]  /*bd40*/  LD.E.128 R12, desc[UR36][R12.64] ;  /* 0x000000240c0c7980 */ /* 0x000f62000c101d00 */
[----:B------:R-:W-:-:S03]  /*bd50*/  SHF.R.U64 R0, R0, 0x3, RZ ;  /* 0x0000000300007819 */ /* 0x000fc600000012ff */
[----:B------:R-:W5:Y:S01]  /*bd60*/  LD.E.128 R24, desc[UR36][R24.64] ;  /* 0x0000002418187980 */ /* 0x000f62000c101d00 */
[----:B------:R-:W-:Y:S01]  /*bd70*/  LOP3.LUT R44, R0, R3, RZ, 0x3c, !PT ;  /* 0x00000003002c7212 */ /* 0x000fe200078e3cff */
[----:B-1----:R-:W1:Y:S01]  /*bd80*/  @P1 LDC R33, c[0x0][0xbec] ;  /* 0x0002fb00ff211b82 */ /* 0x002e620000000800 */
[----:B------:R-:W-:Y:S01]  /*bd90*/  IMAD R0, R19, 0x20, R197 ;  /* 0x0000002013007824 */ /* 0x000fe200078e02c5 */
[----:B------:R-:W-:Y:S01]  /*bda0*/  UIADD3 UR9, UR9, UR7, URZ ;  /* 0x0000000709097290 */ /* 0x000fe2000fffe03f */
[----:B------:R-:W5:Y:S01]  /*bdb0*/  LD.E.128 R28, desc[UR36][R28.64] ;  /* 0x000000241c1c7980 */ /* 0x000f62000c101d00 */
[----:B------:R-:W-:Y:S02]  /*bdc0*/  ULDC.64 UR10, c[0x0][0xae8] ;  /* 0x0002ba00000a7ab9 */ /* 0x000fe40000000a00 */
[----:B------:R-:W-:Y:S01]  /*bdd0*/  UIMAD.WIDE.U32 UR8, UR56, UR10, UR8 ;  /* 0x0000000a380872a5 */ /* 0x000fe2000f8e0008 */
[----:B------:R-:W-:Y:S01]  /*bde0*/  IADD3 R48, R0, UR43, RZ ;  /* 0x0000002b00307c10 */ /* 0x000fe2000fffe0ff */
[----:B------:R-:W-:Y:S01]  /*bdf0*/  USHF.R.S32.HI UR4, URZ, 0x1f, UR53 ;  /* 0x0000001f3f047899 */ /* 0x000fe20008011435 */
[----:B------:R-:W5:Y:S01]  /*be00*/  LD.E.128 R36, desc[UR36][R36.64] ;  /* 0x0000002424247980 */ /* 0x000f62000c101d00 */
[----:B------:R-:W-:-:S03]  /*be10*/  UIMAD UR9, UR56, UR11, UR9 ;  /* 0x0000000b380972a4 */ /* 0x000fc6000f8e0209 */
[----:B------:R-:W-:Y:S01]  /*be20*/  ULDC.64 UR10, c[0x0][0xaf0] ;  /* 0x0002bc00000a7ab9 */ /* 0x000fe20000000a00 */
[----:B------:R-:W5:Y:S01]  /*be30*/  LD.E.128 R40, desc[UR36][R40.64] ;  /* 0x0000002428287980 */ /* 0x000f62000c101d00 */
[----:B------:R-:W-:Y:S01]  /*be40*/  UIMAD UR4, UR4, UR10, URZ ;  /* 0x0000000a040472a4 */ /* 0x000fe2000f8e023f */
[----:B------:R-:W-:Y:S01]  /*be50*/  IMAD.MOV.U32 R3, RZ, RZ, R48 ;  /* 0x000000ffff037224 */ /* 0x000fe200078e0030 */
[----:B------:R-:W-:Y:S01]  /*be60*/  UIMAD.WIDE.U32 UR8, UR53, UR10, UR8 ;  /* 0x0000000a350872a5 */ /* 0x000fe2000f8e0008 */
[----:B------:R-:W5:Y:S01]  /*be70*/  LD.E.128 R44, desc[UR36][R44.64] ;  /* 0x000000242c2c7980 */ /* 0x000f62000c101d00 */
[----:B-1----:R-:W-:Y:S01]  /*be80*/  @P1 IMAD.HI.U32 R0, R48, R33, RZ ;  /* 0x0000002130001227 */ /* 0x002fe200078e00ff */
[----:B------:R-:W-:Y:S01]  /*be90*/  UIMAD UR4, UR53, UR11, UR4 ;  /* 0x0000000b350472a4 */ /* 0x000fe2000f8e0204 */
[----:B------:R-:W-:Y:S01]  /*bea0*/  @!PT LDS RZ, [RZ] ;  /* 0x00000000fffff984 */ /* 0x000fe20000000800 */
[----:B------:R-:W-:Y:S01]  /*beb0*/  @!PT LDS RZ, [RZ] ;  /* 0x00000000fffff984 */ /* 0x000fe20000000800 */
[----:B------:R-:W-:Y:S01]  /*bec0*/  @!PT LDS RZ, [RZ] ;  /* 0x00000000fffff984 */ /* 0x000fe20000000800 */
[----:B------:R-:W-:Y:S01]  /*bed0*/  @!PT LDS RZ, [RZ] ;  /* 0x00000000fffff984 */ /* 0x000fe20000000800 */
[----:B------:R1:W-:Y:S06]  /*bee0*/  MEMBAR.ALL.CTA ;  /* 0x0000000000007992 */ /* 0x0003ec0000008000 */
[----:B-1----:R-:W1:Y:S01]  /*bef0*/  FENCE.VIEW.ASYNC.S ;  /* 0x00000000000073c6 */ /* 0x002e620000000000 */
[----:B------:R-:W-:Y:S01]  /*bf00*/  ULDC.64 UR10, c[0x0][0xae0] ;  /* 0x0002b800000a7ab9 */ /* 0x000fe20000000a00 */
[----:B0-----:R-:W-:Y:S01]  /*bf10*/  @P1 SHF.R.U32.HI R3, RZ, R49, R0 ;  /* 0x00000031ff031219 */ /* 0x001fe20000011600 */
[----:B------:R-:W-:-:S03]  /*bf20*/  UIADD3 UR4, UR9, UR4, URZ ;  /* 0x0000000409047290 */ /* 0x000fc6000fffe03f */
[--C-:B------:R-:W-:Y:S01]  /*bf30*/  SHF.R.S32.HI R0, RZ, 0x1f, R3.reuse ;  /* 0x0000001fff007819 */ /* 0x100fe20000011403 */
[----:B------:R-:W-:Y:S02]  /*bf40*/  IMAD.MOV R49, RZ, RZ, -R3 ;  /* 0x000000ffff317224 */ /* 0x000fe400078e0a03 */
[----:B------:R-:W-:Y:S02]  /*bf50*/  IMAD.U32 R33, RZ, RZ, UR9 ;  /* 0x00000009ff217e24 */ /* 0x000fe4000f8e00ff */
[----:B------:R-:W-:Y:S02]  /*bf60*/  IMAD R0, R0, UR10, RZ ;  /* 0x0000000a00007c24 */ /* 0x000fe4000f8e02ff */
[----:B------:R-:W-:Y:S02]  /*bf70*/  IMAD R49, R34, R49, R48 ;  /* 0x0000003122317224 */ /* 0x000fe400078e0230 */
[----:B------:R-:W-:Y:S01]  /*bf80*/  IMAD.U32 R32, RZ, RZ, UR8 ;  /* 0x00000008ff207e24 */ /* 0x000fe2000f8e00ff */
[----:B------:R-:W-:Y:S01]  /*bf90*/  ULDC.64 UR8, c[0x0][0xad8] ;  /* 0x0002b60000087ab9 */ /* 0x000fe20000000a00 */
[----:B------:R-:W-:-:S02]  /*bfa0*/  IMAD.U32 R33, RZ, RZ, UR4 ;  /* 0x00000004ff217e24 */ /* 0x000fc4000f8e00ff */
[C---:B------:R-:W-:Y:S01]  /*bfb0*/  IMAD R51, R3.reuse, UR11, R0 ;  /* 0x0000000b03337c24 */ /* 0x040fe2000f8e0200 */
[----:B------:R-:W-:Y:S01]  /*bfc0*/  SHF.R.S32.HI R0, RZ, 0x1f, R49 ;  /* 0x0000001fff007819 */ /* 0x000fe20000011431 */
[----:B------:R-:W-:-:S04]  /*bfd0*/  IMAD.WIDE.U32 R32, R3, UR10, R32 ;  /* 0x0000000a03207c25 */ /* 0x000fc8000f8e0020 */
[----:B------:R-:W-:Y:S02]  /*bfe0*/  IMAD.IADD R33, R33, 0x1, R51 ;  /* 0x0000000121217824 */ /* 0x000fe400078e0233 */
[----:B------:R-:W-:Y:S02]  /*bff0*/  IMAD R34, R0, UR8, RZ ;  /* 0x0000000800227c24 */ /* 0x000fe4000f8e02ff */
[----:B------:R-:W-:Y:S02]  /*c000*/  VIADD R50, R197, UR43 ;  /* 0x0000002bc5327c36 */ /* 0x000fe40008000000 */
[C---:B------:R-:W-:Y:S02]  /*c010*/  IMAD R3, R49.reuse, UR9, R34 ;  /* 0x0000000931037c24 */ /* 0x040fe4000f8e0222 */
[----:B------:R-:W-:Y:S01]  /*c020*/  IMAD.WIDE.U32 R32, R49, UR8, R32 ;  /* 0x0000000831207c25 */ /* 0x000fe2000f8e0020 */
[----:B------:R-:W-:Y:S01]  /*c030*/  ISETP.GE.AND P2, PT, R50, R21, PT ;  /* 0x000000153200720c */ /* 0x000fe20003f46270 */
[----:B------:R-:W-:-:S02]  /*c040*/  ULDC.64 UR8, c[0x0][0xa80] ;  /* 0x0002a00000087ab9 */ /* 0x000fc40000000a00 */
[----:B------:R-:W-:Y:S01]  /*c050*/  IMAD.IADD R3, R33, 0x1, R3 ;  /* 0x0000000121037824 */ /* 0x000fe200078e0203 */
[----:B------:R-:W-:Y:S01]  /*c060*/  LEA R34, P3, R32, UR8, 0x1 ;  /* 0x0000000820227c11 */ /* 0x000fe2000f8608ff */
[----:B------:R-:W-:Y:S02]  /*c070*/  VIADD R20, R20, 0x28820 ;  /* 0x0002882014147836 */ /* 0x000fe40000000000 */
[----:B------:R-:W-:Y:S01]  /*c080*/  VIADD R0, R50, 0x20 ;  /* 0x0000002032007836 */ /* 0x000fe20000000000 */
[----:B------:R-:W-:Y:S02]  /*c090*/  LEA.HI.X R3, R32, UR9, R3, 0x1, P3 ;  /* 0x0000000920037c11 */ /* 0x000fe400098f0c03 */
[----:B------:R-:W-:Y:S02]  /*c0a0*/  PRMT R20, RZ, 0x654, R20 ;  /* 0x00000654ff147816 */ /* 0x000fe40000000014 */
[-C--:B------:R-:W-:Y:S01]  /*c0b0*/  ISETP.GE.AND P0, PT, R0, R21.reuse, PT ;  /* 0x000000150000720c */ /* 0x080fe20003f06270 */
[----:B-1----:R0:W1:Y:S01]  /*c0c0*/  SHFL.IDX PT, R33, R34, RZ, 0x181f ;  /* 0x00181fff22217589 */ /* 0x00206200000e0000 */
[----:B------:R-:W-:Y:S01]  /*c0d0*/  IADD3 R0, R50, 0x40, RZ ;  /* 0x0000004032007810 */ /* 0x000fe20007ffe0ff */
[----:B------:R0:W-:Y:S01]  /*c0e0*/  SYNCS.ARRIVE.TRANS64.RED.A1T0 RZ, [R20+URZ], RZ ;  /* 0x000000ff14ff79a7 */ /* 0x0001e2000810043f */
[----:B------:R-:W-:Y:S01]  /*c0f0*/  BSSY B1, `(.L_x_9118) ;  /* 0x000000d000017945 */ /* 0x000fe20003800000 */
[----:B------:R0:W2:Y:S01]  /*c100*/  SHFL.IDX PT, R49, R3, RZ, 0x181f ;  /* 0x00181fff03317589 */ /* 0x0000a200000e0000 */
[----:B------:R-:W-:-:S02]  /*c110*/  ISETP.GE.AND P1, PT, R0, R21, PT ;  /* 0x000000150000720c */ /* 0x000fc40003f26270 */
[----:B------:R-:W-:Y:S11]  /*c120*/  @P2 BRA `(.L_x_9119) ;  /* 0x0000000000242947 */ /* 0x000ff60003800000 */
[----:B------:R-:W-:Y:S02]  /*c130*/  ULDC UR4, c[0x0][0xac8] ;  /* 0x0002b20000047ab9 */ /* 0x000fe40000000800 */
[----:B------:R-:W-:Y:S02]  /*c140*/  ISETP.GE.AND P2, PT, R2, UR4, PT ;  /* 0x0000000402007c0c */ /* 0x000fe4000bf46270 */
[----:B------:R-:W-:-:S11]  /*c150*/  ISETP.GE.AND P3, PT, R18, UR4, PT ;  /* 0x0000000412007c0c */ /* 0x000fd6000bf66270 */
[-C--:B-1----:R-:W-:Y:S02]  /*c160*/  @!P2 LEA R32, P4, R2, R33.reuse, 0x1 ;  /* 0x000000210220a211 */ /* 0x082fe400078808ff */
[----:B------:R-:W-:Y:S02]  /*c170*/  @!P3 LEA R48, P5, R18, R33, 0x1 ;  /* 0x000000211230b211 */ /* 0x000fe400078a08ff */
[-C--:B--2---:R-:W-:Y:S02]  /*c180*/  @!P2 LEA.HI.X R33, R2, R49.reuse, R218, 0x1, P4 ;  /* 0x000000310221a211 */ /* 0x084fe400020f0cda */
[----:B------:R-:W-:-:S03]  /*c190*/  @!P3 LEA.HI.X R49, R18, R49, R217, 0x1, P5 ;  /* 0x000000311231b211 */ /* 0x000fc600028f0cd9 */
[----:B-----5:R3:W-:Y:S04]  /*c1a0*/  @!P2 ST.E.128 desc[UR36][R32.64], R4 ;  /* 0x000000042000a985 */ /* 0x0207e8000c101d24 */
[----:B------:R3:W-:Y:S02]  /*c1b0*/  @!P3 ST.E.128 desc[UR36][R48.64], R28 ;  /* 0x0000001c3000b985 */ /* 0x0007e4000c101d24 */
.L_x_9119:
[----:B------:R-:W-:Y:S05]  /*c1c0*/  BSYNC B1 ;  /* 0x0000000000017941 */ /* 0x000fea0003800000 */
.L_x_9118:
        /* <DEDUP_REMOVED lines=13> */
.L_x_9121:
[----:B------:R-:W-:Y:S05]  /*c2a0*/  BSYNC B1 ;  /* 0x0000000000017941 */ /* 0x000fea0003800000 */
.L_x_9120:
[----:B0---4-:R0:W4:Y:S01]  /*c2b0*/  SHFL.IDX PT, R7, R3, 0x2, 0x181f ;  /* 0x00581f0003077f89 */ /* 0x01112200000e0000 */
        /* <DEDUP_REMOVED lines=12> */
.L_x_9123:
[----:B------:R-:W-:Y:S05]  /*c380*/  BSYNC B1 ;  /* 0x0000000000017941 */ /* 0x000fea0003800000 */
.L_x_9122:
[----:B------:R-:W-:Y:S01]  /*c390*/  VIADD R0, R50, 0x60 ;  /* 0x0000006032007836 */ /* 0x000fe20000000000 */
[----:B0--3--:R-:W0:Y:S04]  /*c3a0*/  SHFL.IDX PT, R3, R3, 0x3, 0x181f ;  /* 0x00781f0003037f89 */ /* 0x009e2800000e0000 */
[----:B------:R-:W-:Y:S01]  /*c3b0*/  ISETP.GE.AND P0, PT, R0, R21, PT ;  /* 0x000000150000720c */ /* 0x000fe20003f06270 */
[----:B----4-:R3:W4:-:S12]  /*c3c0*/  SHFL.IDX PT, R7, R34, 0x3, 0x181f ;  /* 0x00781f0022077f89 */ /* 0x01071800000e0000 */
[----:B---3--:R-:W-:Y:S05]  /*c3d0*/  @P0 BRA `(.L_x_9124) ;  /* 0x00000018001c0947 */ /* 0x008fea0003800000 */
[----:B------:R-:W-:Y:S02]  /*c3e0*/  ULDC UR4, c[0x0][0xac8] ;  /* 0x0002b20000047ab9 */ /* 0x000fe40000000800 */
[----:B------:R-:W-:-:S13]  /*c3f0*/  ISETP.GE.AND P1, PT, R2, UR4, PT ;  /* 0x0000000402007c0c */ /* 0x000fda000bf26270 */
[----:B----4-:R-:W-:-:S04]  /*c400*/  @!P1 LEA R4, P0, R2, R7, 0x1 ;  /* 0x0000000702049211 */ /* 0x010fc800078008ff */
        /* <DEDUP_REMOVED lines=8> */
.L_x_9117:
        /* <DEDUP_REMOVED lines=17> */
[----:B------:R-:W-:Y:S02]  /*c5a0*/  UIMAD UR4, UR4, UR10, URZ ;  /* 0x0000000a040472a4 */ /* 0x000fe4000f8e023f */
[----:B------:R-:W-:Y:S01]  /*c5b0*/  UIMAD.WIDE.U32 UR8, UR53, UR10, UR8 ;  /* 0x0000000a350872a5 */ /* 0x000fe2000f8e0008 */
[----:B0-----:R-:W-:Y:S01]  /*c5c0*/  @P1 IMAD.HI.U32 R0, R11, R0, RZ ;  /* 0x000000000b001227 */ /* 0x001fe200078e00ff */
[----:B------:R-:W-:-:S03]  /*c5d0*/  UIMAD UR4, UR53, UR11, UR4 ;  /* 0x0000000b350472a4 */ /* 0x000fc6000f8e0204 */
        /* <DEDUP_REMOVED lines=21> */
[----:B------:R-:W-:-:S04]  /*c730*/  ULDC.64 UR8, c[0x0][0xb00] ;  /* 0x0002c00000087ab9 */ /* 0x000fc80000000a00 */
[----:B------:R-:W-:Y:S02]  /*c740*/  IADD3 R3, R5, R3, RZ ;  /* 0x0000000305037210 */ /* 0x000fe40007ffe0ff */
        /* <DEDUP_REMOVED lines=69> */
.L_x_9126:
[----:B------:R-:W-:Y:S05]  /*cba0*/  BSYNC B1 ;  /* 0x0000000000017941 */ /* 0x000fea0003800000 */
.L_x_9125:
[----:B-1-3--:R1:W3:Y:S04]  /*cbb0*/  SHFL.IDX PT, R7, R3, 0x1, 0x1c1f ;  /* 0x003c1f0003077f89 */ /* 0x00a2e800000e0000 */
        /* <DEDUP_REMOVED lines=19> */
[-C--:B------:R-:W-:Y:S01]  /*ccf0*/  @!P4 LEA.HI.X R15, R193, R7.reuse, R210, 0x2, P2 ;  /* 0x00000007c10fc211 */ /* 0x080fe200010f14d2 */
[----:B------:R3:W-:Y:S01]  /*cd00*/  @!P0 ST.E.64 desc[UR36][R10.64], R98 ;  /* 0x000000620a008985 */ /* 0x0007e2000c101b24 */
[----:B------:R-:W-:Y:S02]  /*cd10*/  ISETP.GE.AND P0, PT, R191, UR4, PT ;  /* 0x00000004bf007c0c */ /* 0x000fe4000bf06270 */
[----:B------:R-:W-:Y:S02]  /*cd20*/  ISETP.GE.AND P2, PT, R189, UR4, PT ;  /* 0x00000004bd007c0c */ /* 0x000fe4000bf46270 */
[----:B------:R-:W-:-:S02]  /*cd30*/  @!P3 LEA.HI.X R13, R194, R7, R211, 0x2, P6 ;  /* 0x00000007c20db211 */ /* 0x000fc400030f14d3 */
[----:B--2---:R-:W-:-:S03]  /*cd40*/  @!P5 LEA R20, P6, R192, R6, 0x2 ;  /* 0x00000006c014d211 */ /* 0x004fc600078c10ff */
[----:B------:R2:W-:Y:S01]  /*cd50*/  @!P3 ST.E.64 desc[UR36][R12.64], R102 ;  /* 0x000000660c00b985 */ /* 0x0005e2000c101b24 */
[-C--:B------:R-:W-:Y:S02]  /*cd60*/  @!P5 LEA.HI.X R21, R192, R7.reuse, R209, 0x2, P6 ;  /* 0x00000007c015d211 */ /* 0x080fe400030f14d1 */
[----:B------:R-:W-:Y:S01]  /*cd70*/  ISETP.GE.AND P3, PT, R188, UR4, PT ;  /* 0x00000004bc007c0c */ /* 0x000fe2000bf66270 */
[----:B------:R4:W-:Y:S01]  /*cd80*/  @!P4 ST.E.64 desc[UR36][R14.64], R106 ;  /* 0x0000006a0e00c985 */ /* 0x0009e2000c101b24 */
[-C--:B0-----:R-:W-:Y:S02]  /*cd90*/  @!P0 LEA R4, P4, R191, R6.reuse, 0x2 ;  /* 0x00000006bf048211 */ /* 0x081fe400078810ff */
[-C--:B---3--:R-:W-:Y:S01]  /*cda0*/  @!P2 LEA R10, P6, R189, R6.reuse, 0x2 ;  /* 0x00000006bd0aa211 */ /* 0x088fe200078c10ff */
[----:B------:R-:W-:Y:S01]  /*cdb0*/  @!P5 ST.E.64 desc[UR36][R20.64], R110 ;  /* 0x0000006e1400d985 */ /* 0x000fe2000c101b24 */
[----:B------:R-:W-:Y:S02]  /*cdc0*/  @!P1 LEA R8, P5, R190, R6, 0x2 ;  /* 0x00000006be089211 */ /* 0x000fe400078a10ff */
[----:B------:R-:W-:-:S02]  /*cdd0*/  @!P0 LEA.HI.X R5, R191, R7, R208, 0x2, P4 ;  /* 0x00000007bf058211 */ /* 0x000fc400020f14d0 */
[-C--:B------:R-:W-:Y:S02]  /*cde0*/  @!P1 LEA.HI.X R9, R190, R7.reuse, R207, 0x2, P5 ;  /* 0x00000007be099211 */ /* 0x080fe400028f14cf */
[----:B------:R-:W-:Y:S01]  /*cdf0*/  ISETP.GE.AND P4, PT, R187, UR4, PT ;  /* 0x00000004bb007c0c */ /* 0x000fe2000bf86270 */
[----:B------:R-:W-:Y:S01]  /*ce00*/  @!P0 ST.E.64 desc[UR36][R4.64], R114 ;  /* 0x0000007204008985 */ /* 0x000fe2000c101b24 */
[----:B------:R-:W-:Y:S02]  /*ce10*/  @!P2 LEA.HI.X R11, R189, R7, R206, 0x2, P6 ;  /* 0x00000007bd0ba211 */ /* 0x000fe400030f14ce */
[----:B--2---:R-:W-:Y:S01]  /*ce20*/  @!P3 LEA R12, P5, R188, R6, 0x2 ;  /* 0x00000006bc0cb211 */ /* 0x004fe200078a10ff */
        /* <DEDUP_REMOVED lines=29> */
.L_x_9115:
        /* <DEDUP_REMOVED lines=11> */
[----:B------:R-:W-:Y:S01]  /*d0b0*/  UISETP.NE.AND.EX UP1, UPT, UR9, URZ, UPT, UP1 ;  /* 0x0000003f0900728c */ /* 0x000fe2000bf25310 */
[----:B------:R-:W-:Y:S02]  /*d0c0*/  ULDC UR4, c[0x0][0xa88] ;  /* 0x0002a20000047ab9 */ /* 0x000fe40000000800 */
[----:B------:R-:W-:-:S03]  /*d0d0*/  IMAD.U32 R0, RZ, RZ, UR4 ;  /* 0x00000004ff007e24 */ /* 0x000fc6000f8e00ff */
[----:B------:R-:W-:-:S05]  /*d0e0*/  PLOP3.LUT P2, PT, PT, PT, UP1, 0x80, 0x0 ;  /* 0x000000000000781c */ /* 0x000fca0003f4f018 */
[----:B------:R-:W-:-:S04]  /*d0f0*/  @UP1 ULEA UR8, UP2, UR53, UR8, 0x2 ;  /* 0x0000000835081291 */ /* 0x000fc8000f84103f */
[----:B------:R-:W-:Y:S02]  /*d100*/  @UP1 ULEA.HI.X UR9, UR53, UR9, UR58, 0x2, UP2 ;  /* 0x0000000935091291 */ /* 0x000fe400090f143a */
[----:B------:R-:W-:-:S04]  /*d110*/  IMAD.U32 R6, RZ, RZ, UR8 ;  /* 0x00000008ff067e24 */ /* 0x000fc8000f8e00ff */
[----:B------:R-:W-:-:S05]  /*d120*/  IMAD.U32 R7, RZ, RZ, UR9 ;  /* 0x00000009ff077e24 */ /* 0x000fca000f8e00ff */
[----:B------:R0:W5:Y:S01]  /*d130*/  @P2 LDG.E R0, desc[UR36][R6.64] ;  /* 0x0000002406002981 */ /* 0x000162000c1e1900 */
[----:B------:R-:W-:Y:S01]  /*d140*/  UMOV UR4, URZ ;  /* 0x0000003f00047c82 */ /* 0x000fe20008000000 */
[----:B------:R-:W-:Y:S01]  /*d150*/  UISETP.NE.AND UP1, UPT, UR54, URZ, UPT ;  /* 0x0000003f3600728c */ /* 0x000fe2000bf25270 */
[----:B------:R-:W-:-:S10]  /*d160*/  ISETP.GT.AND P0, PT, R219, 0x7f, PT ;  /* 0x0000007fdb00780c */ /* 0x000fd40003f04270 */
[----:B------:R-:W-:Y:S01]  /*d170*/  @!UP1 ULDC UR54, c[0x0][0xad4] ;  /* 0x0002b50000369ab9 */ /* 0x000fe20000000800 */
[----:B--2---:R-:W-:-:S13]  /*d180*/  @P1 R2UR UR4, R3 ;  /* 0x00000000030412ca */ /* 0x004fda00000e0000 */
[----:B------:R-:W-:Y:S01]  /*d190*/  USHF.R.S32.HI UR18, URZ, 0x1f, UR4 ;  /* 0x0000001f3f127899 */ /* 0x000fe20008011404 */
[----:B0-----:R-:W-:Y:S11]  /*d1a0*/  @P2 BRA `(.L_x_9127) ;  /* 0x0000000000102947 */ /* 0x001ff60003800000 */
[----:B------:R-:W-:Y:S05]  /*d1b0*/  @!P1 BRA `(.L_x_9127) ;  /* 0x00000000000c9947 */ /* 0x000fea0003800000 */
[----:B------:R-:W2:Y:S04]  /*d1c0*/  LDG.E R3, desc[UR36][R4.64] ;  /* 0x0000002404037981 */ /* 0x000ea8000c1e1900 */
[----:B-----5:R-:W2:Y:S02]  /*d1d0*/  LDG.E R0, desc[UR36][R4.64+0x4] ;  /* 0x0000042404007981 */ /* 0x020ea4000c1e1900 */
[----:B--2---:R-:W-:-:S07]  /*d1e0*/  IMAD.IADD R0, R0, 0x1, -R3 ;  /* 0x0000000100007824 */ /* 0x004fce00078e0a03 */
.L_x_9127:
[----:B------:R-:W-:Y:S01]  /*d1f0*/  USEL UR53, UR53, URZ, !UP0 ;  /* 0x0000003f35357287 */ /* 0x000fe2000c000000 */
[----:B------:R-:W-:Y:S01]  /*d200*/  BSSY B1, `(.L_x_9128) ;  /* 0x0000038000017945 */ /* 0x000fe20003800000 */
[----:B------:R-:W-:-:S03]  /*d210*/  USEL UR58, UR58, URZ, !UP0 ;  /* 0x0000003f3a3a7287 */ /* 0x000fc6000c000000 */
[----:B------:R-:W-:Y:S09]  /*d220*/  @P0 BRA `(.L_x_9129) ;  /* 0x0000000000d40947 */ /* 0x000ff20003800000 */
        /* <DEDUP_REMOVED lines=9> */
[----:B------:R-:W-:-:S03]  /*d2c0*/  UMOV UR16, 0x9b8 ;  /* 0x000009b800107882 */ /* 0x000fc60000000000 */
[----:B------:R-:W-:Y:S02]  /*d2d0*/  USEL UR16, UR16, 0x978, UP0 ;  /* 0x0000097810107887 */ /* 0x000fe40008000000 */
[----:B------:R-:W-:-:S06]  /*d2e0*/  USEL UR7, UR57, URZ, UP0 ;  /* 0x0000003f39077287 */ /* 0x000fcc0008000000 */
[----:B------:R-:W0:Y:S04]  /*d2f0*/  @P0 LDC R3, c[0x0][0xbec] ;  /* 0x0002fb00ff030b82 */ /* 0x000e280000000800 */
[----:B------:R-:W-:Y:S01]  /*d300*/  ULDC.64 UR10, c[0x0][UR16+0x220] ;  /* 0x00008800100a7abb */ /* 0x000fe20008000a00 */
[----:B------:R-:W-:Y:S01]  /*d310*/  ULDC.64 UR8, c[0x0][UR16+0x218] ;  /* 0x0000860010087abb */ /* 0x000fe20008000a00 */
[----:B------:R-:W-:Y:S01]  /*d320*/  ULDC.64 UR12, c[0x0][UR16+0x228] ;  /* 0x00008a00100c7abb */ /* 0x000fe20008000a00 */
[----:B------:R-:W-:Y:S01]  /*d330*/  UIMAD UR11, UR11, UR53, URZ ;  /* 0x000000350b0b72a4 */ /* 0x000fe2000f8e023f */
[----:B------:R-:W1:Y:S01]  /*d340*/  @P0 LDC R5, c[0x0][0xbf0] ;  /* 0x0002fc00ff050b82 */ /* 0x000e620000000800 */
[----:B------:R-:W-:Y:S02]  /*d350*/  UIMAD.WIDE.U32 UR14, UR8, UR56, URZ ;  /* 0x00000038080e72a5 */ /* 0x000fe4000f8e003f */
        /* <DEDUP_REMOVED lines=10> */
[----:B------:R-:W-:Y:S02]  /*d400*/  IMAD.MOV.U32 R3, RZ, RZ, R6 ;  /* 0x000000ffff037224 */ /* 0x000fe400078e0006 */
[----:B------:R-:W-:Y:S01]  /*d410*/  IMAD.U32 R8, RZ, RZ, UR8 ;  /* 0x00000008ff087e24 */ /* 0x000fe2000f8e00ff */
[----:B------:R-:W-:Y:S01]  /*d420*/  UIADD3.X UR7, UR7, UR17, UR18, UP1, UP2 ;  /* 0x0000001107077290 */ /* 0x000fe20008fe4412 */
[----:B-1----:R-:W-:Y:S01]  /*d430*/  @P0 SHF.R.U32.HI R3, RZ, R5, R4 ;  /* 0x00000005ff030219 */ /* 0x002fe20000011604 */
[----:B------:R-:W-:Y:S01]  /*d440*/  IMAD.U32 R5, RZ, RZ, UR21 ;  /* 0x00000015ff057e24 */ /* 0x000fe2000f8e00ff */
[----:B------:R-:W-:Y:S01]  /*d450*/  MOV R4, UR20 ;  /* 0x0000001400047c02 */ /* 0x000fe20008000f00 */
[----:B------:R-:W-:Y:S01]  /*d460*/  ULDC.64 UR8, c[0x0][UR16+0x210] ;  /* 0x0000840010087abb */ /* 0x000fe20008000a00 */
[--C-:B------:R-:W-:Y:S01]  /*d470*/  SHF.R.S32.HI R5, RZ, 0x1f, R3.reuse ;  /* 0x0000001fff057819 */ /* 0x100fe20000011403 */
[----:B------:R-:W-:Y:S01]  /*d480*/  IMAD.MOV R7, RZ, RZ, -R3 ;  /* 0x000000ffff077224 */ /* 0x000fe200078e0a03 */
[----:B------:R-:W-:Y:S01]  /*d490*/  IADD3 R4, P0, P1, R3, UR14, R4 ;  /* 0x0000000e03047c10 */ /* 0x000fe2000f91e004 */
[----:B------:R-:W-:Y:S01]  /*d4a0*/  ULDC.64 UR10, c[0x0][0xba8] ;  /* 0x0002ea00000a7ab9 */ /* 0x000fe20000000a00 */
[----:B------:R-:W-:Y:S01]  /*d4b0*/  @!UP0 ULDC UR10, c[0x0][0xb50] ;  /* 0x0002d400000a8ab9 */ /* 0x000fe20000000800 */
[----:B------:R-:W-:Y:S01]  /*d4c0*/  IMAD R7, R9, R7, R6 ;  /* 0x0000000709077224 */ /* 0x000fe200078e0206 */
[----:B------:R-:W-:Y:S01]  /*d4d0*/  IADD3.X R5, R5, UR7, R8, P0, P1 ;  /* 0x0000000705057c10 */ /* 0x000fe200087e2408 */
[----:B------:R-:W-:-:S02]  /*d4e0*/  @!UP0 ULDC UR11, c[0x0][0xb54] ;  /* 0x0002d500000b8ab9 */ /* 0x000fc40000000800 */
[C---:B------:R-:W-:Y:S01]  /*d4f0*/  IMAD R6, R7.reuse, UR9, RZ ;  /* 0x0000000907067c24 */ /* 0x040fe2000f8e02ff */
[----:B------:R-:W-:Y:S01]  /*d500*/  SHF.R.S32.HI R3, RZ, 0x1f, R7 ;  /* 0x0000001fff037819 */ /* 0x000fe20000011407 */
[----:B------:R-:W-:-:S04]  /*d510*/  IMAD.WIDE.U32 R4, R7, UR8, R4 ;  /* 0x0000000807047c25 */ /* 0x000fc8000f8e0004 */
[----:B------:R-:W-:Y:S01]  /*d520*/  IMAD R3, R3, UR8, R6 ;  /* 0x0000000803037c24 */ /* 0x000fe2000f8e0206 */
[----:B------:R-:W-:-:S03]  /*d530*/  LEA R6, P0, R4, UR10, 0x2 ;  /* 0x0000000a04067c11 */ /* 0x000fc6000f8010ff */
[----:B------:R-:W-:-:S05]  /*d540*/  IMAD.IADD R3, R5, 0x1, R3 ;  /* 0x0000000105037824 */ /* 0x000fca00078e0203 */
[----:B------:R-:W-:Y:S01]  /*d550*/  LEA.HI.X R7, R4, UR11, R3, 0x2, P0 ;  /* 0x0000000b04077c11 */ /* 0x000fe200080f1403 */
[----:B------:R-:W-:-:S05]  /*d560*/  IMAD.MOV.U32 R3, RZ, RZ, -0x800000 ;  /* 0xff800000ff037424 */ /* 0x000fca00078e00ff */
[----:B------:R0:W-:Y:S02]  /*d570*/  STG.E desc[UR36][R6.64], R3 ;  /* 0x0000000306007986 */ /* 0x0001e4000c101924 */
.L_x_9129:
[----:B------:R-:W-:Y:S05]  /*d580*/  BSYNC B1 ;  /* 0x0000000000017941 */ /* 0x000fea0003800000 */
.L_x_9128:
[----:B------:R-:W-:-:S06]  /*d590*/  UISETP.GT.AND UP0, UPT, UR54, 0x1, UPT ;  /* 0x000000013600788c */ /* 0x000fcc000bf04270 */
[----:B------:R-:W-:-:S13]  /*d5a0*/  PLOP3.LUT P0, PT, PT, PT, UP0, 0x80, 0x0 ;  /* 0x000000000000781c */ /* 0x000fda0003f0f008 */
[----:B------:R-:W-:Y:S05]  /*d5b0*/  @P0 BRA `(.L_x_9124) ;  /* 0x0000000400a40947 */ /* 0x000fea0003800000 */
[----:B------:R-:W1:Y:S01]  /*d5c0*/  LDC R11, c[0x0][0xbe8] ;  /* 0x0002fa00ff0b7b82 */ /* 0x000e620000000800 */
[----:B------:R-:W-:Y:S01]  /*d5d0*/  ULDC.64 UR10, c[0x0][0xaa0] ;  /* 0x0002a800000a7ab9 */ /* 0x000fe20000000a00 */
[----:B0-----:R-:W-:Y:S01]  /*d5e0*/  IMAD R3, R19, 0x20, R197 ;  /* 0x0000002013037824 */ /* 0x001fe200078e02c5 */
[----:B------:R-:W-:Y:S01]  /*d5f0*/  UIMAD UR7, UR18, UR10, URZ ;  /* 0x0000000a120772a4 */ /* 0x000fe2000f8e023f */
[----:B------:R-:W-:Y:S01]  /*d600*/  BSSY B1, `(.L_x_9130) ;  /* 0x000003a000017945 */ /* 0x000fe20003800000 */
[----:B------:R-:W-:Y:S01]  /*d610*/  UIMAD.WIDE.U32 UR8, UR4, UR10, URZ ;  /* 0x0000000a040872a5 */ /* 0x000fe2000f8e003f */
[----:B------:R-:W-:Y:S01]  /*d620*/  VIADD R8, R3, UR43 ;  /* 0x0000002b03087c36 */ /* 0x000fe20008000000 */
[----:B------:R-:W-:-:S03]  /*d630*/  UIMAD UR7, UR4, UR11, UR7 ;  /* 0x0000000b040772a4 */ /* 0x000fc6000f8e0207 */
[----:B------:R-:W-:Y:S01]  /*d640*/  ULDC.64 UR10, c[0x0][0xae8] ;  /* 0x0002ba00000a7ab9 */ /* 0x000fe20000000a00 */
[----:B------:R-:W-:Y:S01]  /*d650*/  UIADD3 UR9, UR9, UR7, URZ ;  /* 0x0000000709097290 */ /* 0x000fe2000fffe03f */
[----:B------:R-:W-:-:S03]  /*d660*/  IMAD.MOV.U32 R3, RZ, RZ, R8 ;  /* 0x000000ffff037224 */ /* 0x000fc600078e0008 */
[----:B------:R-:W-:-:S04]  /*d670*/  UIMAD.WIDE.U32 UR8, UR56, UR10, UR8 ;  /* 0x0000000a380872a5 */ /* 0x000fc8000f8e0008 */
[----:B------:R-:W-:-:S03]  /*d680*/  UIMAD UR9, UR56, UR11, UR9 ;  /* 0x0000000b380972a4 */ /* 0x000fc6000f8e0209 */
[----:B------:R-:W-:Y:S01]  /*d690*/  ULDC.64 UR10, c[0x0][0xaf0] ;  /* 0x0002bc00000a7ab9 */ /* 0x000fe20000000a00 */
[----:B-1----:R-:W-:Y:S01]  /*d6a0*/  ISETP.NE.AND P0, PT, R11, 0x1, PT ;  /* 0x000000010b00780c */ /* 0x002fe20003f05270 */
[----:B------:R-:W-:Y:S02]  /*d6b0*/  UIMAD UR58, UR58, UR10, URZ ;  /* 0x0000000a3a3a72a4 */ /* 0x000fe4000f8e023f */
[----:B------:R-:W-:Y:S02]  /*d6c0*/  UIMAD.WIDE.U32 UR8, UR53, UR10, UR8 ;  /* 0x0000000a350872a5 */ /* 0x000fe4000f8e0008 */
[----:B------:R-:W-:-:S03]  /*d6d0*/  UIMAD UR4, UR53, UR11, UR58 ;  /* 0x0000000b350472a4 */ /* 0x000fc6000f8e023a */
[----:B------:R-:W-:Y:S01]  /*d6e0*/  ULDC.64 UR10, c[0x0][0xae0] ;  /* 0x0002b800000a7ab9 */ /* 0x000fe20000000a00 */
[----:B------:R-:W-:-:S04]  /*d6f0*/  UIADD3 UR4, UR9, UR4, URZ ;  /* 0x0000000409047290 */ /* 0x000fc8000fffe03f */
[----:B------:R-:W0:Y:S08]  /*d700*/  @P0 LDC R5, c[0x0][0xbec] ;  /* 0x0002fb00ff050b82 */ /* 0x000e300000000800 */
[----:B------:R-:W1:Y:S01]  /*d710*/  @P0 LDC R7, c[0x0][0xbf0] ;  /* 0x0002fc00ff070b82 */ /* 0x000e620000000800 */
[----:B0-----:R-:W-:Y:S01]  /*d720*/  @P0 IMAD.HI.U32 R4, R8, R5, RZ ;  /* 0x0000000508040227 */ /* 0x001fe200078e00ff */
[----:B------:R-:W-:-:S03]  /*d730*/  MOV R5, UR9 ;  /* 0x0000000900057c02 */ /* 0x000fc60008000f00 */
[----:B------:R-:W-:Y:S01]  /*d740*/  IMAD.U32 R5, RZ, RZ, UR4 ;  /* 0x00000004ff057e24 */ /* 0x000fe2000f8e00ff */
[----:B-1----:R-:W-:-:S04]  /*d750*/  @P0 SHF.R.U32.HI R3, RZ, R7, R4 ;  /* 0x00000007ff030219 */ /* 0x002fc80000011604 */
[--C-:B------:R-:W-:Y:S01]  /*d760*/  SHF.R.S32.HI R4, RZ, 0x1f, R3.reuse ;  /* 0x0000001fff047819 */ /* 0x100fe20000011403 */
[----:B------:R-:W-:-:S04]  /*d770*/  IMAD.MOV R7, RZ, RZ, -R3 ;  /* 0x000000ffff077224 */ /* 0x000fc800078e0a03 */
[----:B------:R-:W-:Y:S02]  /*d780*/  IMAD R6, R4, UR10, RZ ;  /* 0x0000000a04067c24 */ /* 0x000fe4000f8e02ff */
[----:B------:R-:W-:Y:S01]  /*d790*/  IMAD.U32 R4, RZ, RZ, UR8 ;  /* 0x00000008ff047e24 */ /* 0x000fe2000f8e00ff */
[----:B------:R-:W-:Y:S01]  /*d7a0*/  ULDC.64 UR8, c[0x0][0xad8] ;  /* 0x0002b60000087ab9 */ /* 0x000fe20000000a00 */
[----:B------:R-:W-:Y:S02]  /*d7b0*/  IMAD R7, R11, R7, R8 ;  /* 0x000000070b077224 */ /* 0x000fe400078e0208 */
[C---:B------:R-:W-:Y:S02]  /*d7c0*/  IMAD R9, R3.reuse, UR11, R6 ;  /* 0x0000000b03097c24 */ /* 0x040fe4000f8e0206 */
[----:B------:R-:W-:Y:S01]  /*d7d0*/  IMAD.WIDE.U32 R4, R3, UR10, R4 ;  /* 0x0000000a03047c25 */ /* 0x000fe2000f8e0004 */
[----:B------:R-:W-:-:S03]  /*d7e0*/  SHF.R.S32.HI R3, RZ, 0x1f, R7 ;  /* 0x0000001fff037819 */ /* 0x000fc60000011407 */
        /* <DEDUP_REMOVED lines=24> */
[----:B------:R-:W-:-:S03]  /*d970*/  @!P5 LEA.HI.X R5, R18, R5, R217, 0x1, P3 ;  /* 0x000000051205d211 */ /* 0x000fc600018f0cd9 */
[----:B------:R3:W-:Y:S04]  /*d980*/  @!P4 ST.E.128 desc[UR36][R12.64], RZ ;  /* 0x000000ff0c00c985 */ /* 0x0007e8000c101d24 */
[----:B------:R3:W-:Y:S02]  /*d990*/  @!P5 ST.E.128 desc[UR36][R4.64], RZ ;  /* 0x000000ff0400d985 */ /* 0x0007e4000c101d24 */
.L_x_9131:
[----:B------:R-:W-:Y:S05]  /*d9a0*/  BSYNC B1 ;  /* 0x0000000000017941 */ /* 0x000fea0003800000 */
.L_x_9130:
[----:B--23--:R2:W3:Y:S01]  /*d9b0*/  SHFL.IDX PT, R5, R3, 0x1, 0x181f ;  /* 0x00381f0003057f89 */ /* 0x00c4e200000e0000 */
[----:B------:R-:W-:Y:S03]  /*d9c0*/  BSSY B1, `(.L_x_9132) ;  /* 0x000000c000017945 */ /* 0x000fe60003800000 */
[----:B-1----:R2:W1:Y:S01]  /*d9d0*/  SHFL.IDX PT, R7, R6, 0x1, 0x181f ;  /* 0x00381f0006077f89 */ /* 0x00246200000e0000 */
[----:B------:R-:W-:Y:S05]  /*d9e0*/  @P1 BRA `(.L_x_9133) ;  /* 0x0000000000241947 */ /* 0x000fea0003800000 */
[----:B------:R-:W-:Y:S02]  /*d9f0*/  ULDC UR4, c[0x0][0xac8] ;  /* 0x0002b20000047ab9 */ /* 0x000fe40000000800 */
[----:B------:R-:W-:Y:S02]  /*da00*/  ISETP.GE.AND P3, PT, R2, UR4, PT ;  /* 0x0000000402007c0c */ /* 0x000fe4000bf66270 */
[----:B------:R-:W-:-:S11]  /*da10*/  ISETP.GE.AND P4, PT, R18, UR4, PT ;  /* 0x0000000412007c0c */ /* 0x000fd6000bf86270 */
[-C--:B-1----:R-:W-:Y:S02]  /*da20*/  @!P3 LEA R12, P1, R2, R7.reuse, 0x1 ;  /* 0x00000007020cb211 */ /* 0x082fe400078208ff */
[----:B------:R-:W-:Y:S02]  /*da30*/  @!P4 LEA R4, P2, R18, R7, 0x1 ;  /* 0x000000071204c211 */ /* 0x000fe400078408ff */
[-C--:B---3--:R-:W-:Y:S02]  /*da40*/  @!P3 LEA.HI.X R13, R2, R5.reuse, R218, 0x1, P1 ;  /* 0x00000005020db211 */ /* 0x088fe400008f0cda */
[----:B------:R-:W-:-:S03]  /*da50*/  @!P4 LEA.HI.X R5, R18, R5, R217, 0x1, P2 ;  /* 0x000000051205c211 */ /* 0x000fc600010f0cd9 */
[----:B------:R4:W-:Y:S04]  /*da60*/  @!P3 ST.E.128 desc[UR36][R12.64], RZ ;  /* 0x000000ff0c00b985 */ /* 0x0009e8000c101d24 */
[----:B------:R4:W-:Y:S02]  /*da70*/  @!P4 ST.E.128 desc[UR36][R4.64], RZ ;  /* 0x000000ff0400c985 */ /* 0x0009e4000c101d24 */
.L_x_9133:
[----:B------:R-:W-:Y:S05]  /*da80*/  BSYNC B1 ;  /* 0x0000000000017941 */ /* 0x000fea0003800000 */
.L_x_9132:
[----:B---34-:R3:W4:Y:S01]  /*da90*/  SHFL.IDX PT, R5, R3, 0x2, 0x181f ;  /* 0x00581f0003057f89 */ /* 0x01872200000e0000 */
        /* <DEDUP_REMOVED lines=8> */
[-C--:B----4-:R-:W-:Y:S02]  /*db20*/  @!P2 LEA.HI.X R13, R2, R5.reuse, R218, 0x1, P0 ;  /* 0x00000005020da211 */ /* 0x090fe400000f0cda */
[----:B------:R-:W-:-:S03]  /*db30*/  @!P3 LEA.HI.X R5, R18, R5, R217, 0x1, P1 ;  /* 0x000000051205b211 */ /* 0x000fc600008f0cd9 */
[----:B------:R1:W-:Y:S04]  /*db40*/  @!P2 ST.E.128 desc[UR36][R12.64], RZ ;  /* 0x000000ff0c00a985 */ /* 0x0003e8000c101d24 */
[----:B------:R1:W-:Y:S02]  /*db50*/  @!P3 ST.E.128 desc[UR36][R4.64], RZ ;  /* 0x000000ff0400b985 */ /* 0x0003e4000c101d24 */
.L_x_9135:
[----:B------:R-:W-:Y:S05]  /*db60*/  BSYNC B1 ;  /* 0x0000000000017941 */ /* 0x000fea0003800000 */
.L_x_9134:
[----:B------:R-:W-:Y:S01]  /*db70*/  VIADD R0, R8, 0x60 ;  /* 0x0000006008007836 */ /* 0x000fe20000000000 */
[----:B0-23--:R-:W0:Y:S04]  /*db80*/  SHFL.IDX PT, R3, R3, 0x3, 0x181f ;  /* 0x00781f0003037f89 */ /* 0x00de2800000e0000 */
[----:B------:R-:W-:Y:S01]  /*db90*/  ISETP.GE.AND P0, PT, R0, R11, PT ;  /* 0x0000000b0000720c */ /* 0x000fe20003f06270 */
[----:B-1--4-:R1:W2:-:S12]  /*dba0*/  SHFL.IDX PT, R5, R6, 0x3, 0x181f ;  /* 0x00781f0006057f89 */ /* 0x01229800000e0000 */
[----:B-1----:R-:W-:Y:S05]  /*dbb0*/  @P0 BRA `(.L_x_9124) ;  /* 0x0000000000240947 */ /* 0x002fea0003800000 */
        /* <DEDUP_REMOVED lines=9> */
.L_x_9124:
[----:B------:R-:W-:Y:S05]  /*dc50*/  BSYNC B0 ;  /* 0x0000000000007941 */ /* 0x000fea0003800000 */
.L_x_9114:
[----:B------:R-:W-:Y:S02]  /*dc60*/  ULDC UR4, c[0x0][0xc3c] ;  /* 0x00030f0000047ab9 */ /* 0x000fe40000000800 */
[----:B------:R-:W-:-:S13]  /*dc70*/  ISETP.GE.AND P0, PT, R35, UR4, PT ;  /* 0x0000000423007c0c */ /* 0x000fda000bf06270 */
[----:B------:R-:W-:Y:S05]  /*dc80*/  @!P0 BRA `(.L_x_9136) ;  /* 0xffffff3000b48947 */ /* 0x000fea000383ffff */
[----:B------:R-:W-:Y:S05]  /*dc90*/  EXIT ;  /* 0x000000000000794d */ /* 0x000fea0003800000 */
.L_x_9071:
[----:B------:R-:W-:-:S08]  /*dca0*/  NOP ;  /* 0x0000000000007918 */ /* 0x000fd00000000000 */
[----:B0-----:R-:W0:-:S00]  /*dcb0*/  USETMAXREG.DEALLOC.CTAPOOL 0x28 ;  /* 0x00000028000079c8 */ /* 0x001e0000080e0500 */
        /* <DEDUP_REMOVED lines=14> */
.L_x_9137:
        /* <DEDUP_REMOVED lines=44> */
.L_x_9141:
        /* <DEDUP_REMOVED lines=35> */
.L_x_9139:
        /* <DEDUP_REMOVED lines=13> */
.L_x_9142:
        /* <DEDUP_REMOVED lines=11> */
[----:B0-----:R-:W-:-:S02]  /*e410*/  IADD3 R2, R6, 0xffffffe, RZ ;  /* 0x0ffffffe06027810 */ /* 0x001fc40007ffe0ff */
[----:B------:R-:W-:-:S05]  /*e420*/  IABS R6, R5 ;  /* 0x0000000500067213 */ /* 0x000fca0000000000 */
        /* <DEDUP_REMOVED lines=20> */
[----:B0-----:R-:W-:-:S03]  /*e570*/  IMAD.MOV R11, RZ, RZ, -R3 ;  /* 0x000000ffff0b7224 */ /* 0x001fc600078e0a03 */
[----:B------:R-:W-:Y:S01]  /*e580*/  @!P2 IADD3 R8, -R8, RZ, RZ ;  /* 0x000000ff0808a210 */ /* 0x000fe20007ffe1ff */
[----:B------:R-:W-:Y:S01]  /*e590*/  IMAD.MOV R10, RZ, RZ, -R2 ;  /* 0x000000ffff0a7224 */ /* 0x000fe200078e0a02 */
        /* <DEDUP_REMOVED lines=16> */
[----:B------:R-:W-:-:S05]  /*e6a0*/  IADD3 R3, -R8, RZ, RZ ;  /* 0x000000ff08037210 */ /* 0x000fca0007ffe1ff */
        /* <DEDUP_REMOVED lines=9> */
.L_x_9143:
        /* <DEDUP_REMOVED lines=61> */
.L_x_9144:
[----:B------:R-:W-:-:S05]  /*eb10*/  LOP3.LUT R17, RZ, R2, RZ, 0x33, !PT ;  /* 0x00000002ff117212 */ /* 0x000fca00078e33ff */
[----:B------:R-:W-:Y:S01]  /*eb20*/  IMAD.IADD R17, R0, 0x1, R17 ;  /* 0x0000000100117824 */ /* 0x000fe200078e0211 */
[----:B------:R-:W-:Y:S06]  /*eb30*/  BRA `(.L_x_9145) ;  /* 0x0000000000147947 */ /* 0x000fec0003800000 */
.L_x_9140:
[----:B------:R-:W-:Y:S01]  /*eb40*/  ULDC UR4, c[0x0][0xc3c] ;  /* 0x00030f0000047ab9 */ /* 0x000fe20000000800 */
[----:B------:R-:W-:Y:S02]  /*eb50*/  IMAD.MOV.U32 R17, RZ, RZ, RZ ;  /* 0x000000ffff117224 */ /* 0x000fe400078e00ff */
[----:B------:R-:W-:Y:S02]  /*eb60*/  IMAD.U32 R16, RZ, RZ, UR6 ;  /* 0x00000006ff107e24 */ /* 0x000fe4000f8e00ff */
[----:B------:R-:W-:Y:S02]  /*eb70*/  IMAD.MOV.U32 R18, RZ, RZ, RZ ;  /* 0x000000ffff127224 */ /* 0x000fe400078e00ff */
[----:B------:R-:W-:-:S07]  /*eb80*/  IMAD.U32 R19, RZ, RZ, UR4 ;  /* 0x00000004ff137e24 */ /* 0x000fce000f8e00ff */
.L_x_9145:
[----:B------:R-:W-:-:S13]  /*eb90*/  ISETP.NE.AND P0, PT, R7, RZ, PT ;  /* 0x000000ff0700720c */ /* 0x000fda0003f05270 */
[----:B------:R-:W0:Y:S01]  /*eba0*/  @!P0 S2R R3, SR_CgaCtaId ;  /* 0x0000000000038919 */ /* 0x000e220000008800 */
[----:B------:R-:W-:-:S04]  /*ebb0*/  @!P0 MOV R0, 0x400 ;  /* 0x0000040000008802 */ /* 0x000fc80000000f00 */
[----:B0-----:R-:W-:-:S05]  /*ebc0*/  @!P0 LEA R0, R3, R0, 0x18 ;  /* 0x0000000003008211 */ /* 0x001fca00078ec0ff */
[----:B------:R0:W-:Y:S01]  /*ebd0*/  @!P0 STS.128 [R0+0x288d0], R16 ;  /* 0x0288d01000008388 */ /* 0x0001e20000000c00 */
[----:B------:R-:W-:Y:S06]  /*ebe0*/  BAR.ARV 0x5, 0x180 ;  /* 0x0146000000007b1d */ /* 0x000fec0000002000 */
.L_x_9138:
        /* <DEDUP_REMOVED lines=8> */
[----:B------:R-:W-:Y:S01]  /*ec70*/  BSSY B8, `(.L_x_9146) ;  /* 0x0000507000087945 */ /* 0x000fe20003800000 */
[----:B------:R-:W-:Y:S01]  /*ec80*/  IMAD.MOV.U32 R28, RZ, RZ, 0x1 ;  /* 0x00000001ff1c7424 */ /* 0x000fe200078e00ff */
[----:B------:R-:W1:Y:S01]  /*ec90*/  S2R R4, SR_TID.X ;  /* 0x0000000000047919 */ /* 0x000e620000002100 */
[----:B------:R-:W-:Y:S01]  /*eca0*/  IMAD.MOV.U32 R26, RZ, RZ, RZ ;  /* 0x000000ffff1a7224 */ /* 0x000fe200078e00ff */
[----:B------:R-:W-:Y:S01]  /*ecb0*/  ULDC UR39, c[0x0][0xc] ;  /* 0x0000030000277ab9 */ /* 0x000fe20000000800 */
[----:B------:R3:W-:Y:S01]  /*ecc0*/  STL [R1+0x1c], RZ ;  /* 0x00001cff01007387 */ /* 0x0007e20000100800 */
[C---:B-1----:R-:W-:Y:S01]  /*ecd0*/  SHF.L.U32 R30, R4.reuse, 0x3, RZ ;  /* 0x00000003041e7819 */ /* 0x042fe200000006ff */
[C---:B------:R-:W-:Y:S01]  /*ece0*/  IMAD.SHL.U32 R2, R4.reuse, 0x10, RZ ;  /* 0x0000001004027824 */ /* 0x040fe200078e00ff */
[----:B------:R-:W-:-:S04]  /*ecf0*/  LOP3.LUT R3, R4, 0x7f, RZ, 0xc0, !PT ;  /* 0x0000007f04037812 */ /* 0x000fc800078ec0ff */
[----:B------:R-:W-:Y:S02]  /*ed00*/  LOP3.LUT R2, R2, 0x70, RZ, 0xc0, !PT ;  /* 0x0000007002027812 */ /* 0x000fe400078ec0ff */
[----:B--2---:R-:W-:Y:S02]  /*ed10*/  R2UR UR4, R0 ;  /* 0x00000000000472ca */ /* 0x004fe400000e0000 */
[----:B------:R-:W-:-:S04]  /*ed20*/  LOP3.LUT R0, R30, 0x1f8, RZ, 0xc0, !PT ;  /* 0x000001f81e007812 */ /* 0x000fc800078ec0ff */
[----:B------:R-:W-:Y:S02]  /*ed30*/  LOP3.LUT R33, R0, 0x38, R4, 0x78, !PT ;  /* 0x0000003800217812 */ /* 0x000fe400078e7804 */
[----:B------:R-:W-:Y:S02]  /*ed40*/  SHF.R.U32.HI R0, RZ, 0x3, R3 ;  /* 0x00000003ff007819 */ /* 0x000fe40000011603 */
[----:B------:R-:W-:Y:S02]  /*ed50*/  LOP3.LUT R33, R33, 0x200, R30, 0xf8, !PT ;  /* 0x0000020021217812 */ /* 0x000fe400078ef81e */
[----:B------:R-:W-:Y:S01]  /*ed60*/  LOP3.LUT R2, R0, R2, RZ, 0xfc, !PT ;  /* 0x0000000200027212 */ /* 0x000fe200078efcff */
[----:B------:R-:W-:Y:S01]  /*ed70*/  ULOP3.LUT UR38, UR4, 0x2, URZ, 0xfc, !UPT ;  /* 0x0000000204267892 */ /* 0x000fe2000f8efc3f */
[----:B------:R-:W-:Y:S02]  /*ed80*/  LOP3.LUT R30, R30, 0x38, RZ, 0xc0, !PT ;  /* 0x000000381e1e7812 */ /* 0x000fe400078ec0ff */
[----:B------:R-:W-:-:S02]  /*ed90*/  UMOV UR4, 0x400 ;  /* 0x0000040000047882 */ /* 0x000fc40000000000 */
[----:B0-----:R-:W-:Y:S01]  /*eda0*/  ULEA UR4, UR5, UR4, 0x18 ;  /* 0x0000000405047291 */ /* 0x001fe2000f8ec03f */
[----:B------:R-:W-:-:S05]  /*edb0*/  LOP3.LUT R29, R30, 0x40, RZ, 0xfc, !PT ;  /* 0x000000401e1d7812 */ /* 0x000fca00078efcff */
[----:B------:R-:W-:-:S04]  /*edc0*/  IMAD.U32 R22, RZ, RZ, UR4 ;  /* 0x00000004ff167e24 */ /* 0x000fc8000f8e00ff */
[----:B------:R-:W-:-:S05]  /*edd0*/  IMAD R0, R33, 0x2, R22 ;  /* 0x0000000221007824 */ /* 0x000fca00078e0216 */
[----:B------:R3:W-:Y:S02]  /*ede0*/  STL [R1], R0 ;  /* 0x0000000001007387 */ /* 0x0007e40000100800 */
.L_x_9211:
[----:B0-----:R-:W0:Y:S02]  /*edf0*/  LDC.64 R2, c[0x0][0xc88] ;  /* 0x00032200ff027b82 */ /* 0x001e240000000a00 */
[----:B0-----:R-:W-:-:S05]  /*ee00*/  IMAD.WIDE R2, R19, 0x4, R2 ;  /* 0x0000000413027825 */ /* 0x001fca00078e0202 */
[----:B------:R-:W3:Y:S01]  /*ee10*/  LDG.E R31, desc[UR36][R2.64] ;  /* 0x00000024021f7981 */ /* 0x000ee2000c1e1900 */
[----:B------:R-:W-:Y:S05]  /*ee20*/  YIELD ;  /* 0x0000000000007946 */ /* 0x000fea0003800000 */
[----:B------:R-:W-:Y:S01]  /*ee30*/  ULDC.64 UR4, c[0x0][0xa28] ;  /* 0x00028a0000047ab9 */ /* 0x000fe20000000a00 */
[----:B------:R-:W-:Y:S01]  /*ee40*/  IMAD.MOV.U32 R36, RZ, RZ, RZ ;  /* 0x000000ffff247224 */ /* 0x000fe200078e00ff */
[----:B------:R-:W-:Y:S01]  /*ee50*/  ISETP.NE.U32.AND P0, PT, RZ, UR4, PT ;  /* 0x00000004ff007c0c */ /* 0x000fe2000bf05070 */
[----:B------:R-:W-:-:S03]  /*ee60*/  ULDC.64 UR6, c[0x0][0xa18] ;  /* 0x0002860000067ab9 */ /* 0x000fc60000000a00 */
[----:B------:R-:W-:Y:S02]  /*ee70*/  ISETP.NE.AND.EX P0, PT, RZ, UR5, PT, P0 ;  /* 0x00000005ff007c0c */ /* 0x000fe4000bf05300 */
[----:B---3--:R-:W-:-:S11]  /*ee80*/  SHF.R.S32.HI R0, RZ, 0x1f, R31 ;  /* 0x0000001fff007819 */ /* 0x008fd6000001141f */
        /* <DEDUP_REMOVED lines=39> */
.L_x_9147:
        /* <DEDUP_REMOVED lines=9> */
.L_x_9148:
        /* <DEDUP_REMOVED lines=9> */
.L_x_9149:
        /* <DEDUP_REMOVED lines=12> */
[----:B-1----:R-:W-:Y:S02]  /*f2e0*/  @P0 SHF.R.U32.HI R0, RZ, R5, R2 ;  /* 0x00000005ff000219 */ /* 0x002fe40000011602 */
[----:B----4-:R-:W-:-:S05]  /*f2f0*/  IADD3 R3, R34, 0x80, -R4 ;  /* 0x0000008022037810 */ /* 0x010fca0007ffe804 */
[----:B------:R-:W-:Y:S02]  /*f300*/  IMAD.IADD R2, R3, 0x1, R0 ;  /* 0x0000000103027824 */ /* 0x000fe400078e0200 */
[----:B------:R-:W-:-:S03]  /*f310*/  VIADD R0, R34, 0x7f ;  /* 0x0000007f22007836 */ /* 0x000fc60000000000 */
[----:B------:R-:W-:Y:S02]  /*f320*/  SHF.R.S32.HI R5, RZ, 0x1f, R2 ;  /* 0x0000001fff057819 */ /* 0x000fe40000011402 */
[----:B------:R-:W-:Y:S02]  /*f330*/  SHF.R.S32.HI R3, RZ, 0x1f, R0 ;  /* 0x0000001fff037819 */ /* 0x000fe40000011400 */
[----:B------:R-:W-:Y:S02]  /*f340*/  LEA.HI R5, R5, R2, RZ, 0x7 ;  /* 0x0000000205057211 */ /* 0x000fe400078f38ff */
[----:B------:R-:W-:Y:S02]  /*f350*/  LEA.HI R3, R3, R0, RZ, 0x7 ;  /* 0x0000000003037211 */ /* 0x000fe400078f38ff */
[----:B------:R-:W-:Y:S02]  /*f360*/  SHF.R.S32.HI R5, RZ, 0x7, R5 ;  /* 0x00000007ff057819 */ /* 0x000fe40000011405 */
[----:B------:R-:W-:-:S02]  /*f370*/  SHF.R.S32.HI R0, RZ, 0x7, R3 ;  /* 0x00000007ff007819 */ /* 0x000fc40000011403 */
        /* <DEDUP_REMOVED lines=18> */
[----:B0-----:R-:W-:-:S06]  /*f4a0*/  IADD3 R3, R8, 0xffffffe, RZ ;  /* 0x0ffffffe08037810 */ /* 0x001fcc0007ffe0ff */
        /* <DEDUP_REMOVED lines=19> */
.L_x_9151:
[----:B------:R-:W-:Y:S05]  /*f5e0*/  BSYNC B0 ;  /* 0x0000000000007941 */ /* 0x000fea0003800000 */
.L_x_9150:
        /* <DEDUP_REMOVED lines=23> */
.L_x_9153:
        /* <DEDUP_REMOVED lines=20> */
.L_x_9156:
[----:B------:R-:W-:Y:S05]  /*f8a0*/  BSYNC B6 ;  /* 0x0000000000067941 */ /* 0x000fea0003800000 */
.L_x_9155:
        /* <DEDUP_REMOVED lines=9> */
[----:B------:R-:W-:Y:S01]  /*f940*/  MOV R4, UR6 ;  /* 0x0000000600047c02 */ /* 0x000fe20008000f00 */
        /* <DEDUP_REMOVED lines=10> */
.L_x_9159:
        /* <DEDUP_REMOVED lines=15> */
.L_x_9158:
[----:B------:R-:W-:Y:S05]  /*fae0*/  BSYNC B6 ;  /* 0x0000000000067941 */ /* 0x000fea0003800000 */
.L_x_9157:
[----:B------:R-:W2:Y:S01]  /*faf0*/  LDL R2, [R1+0x18] ;  /* 0x0000180001027983 */ /* 0x000ea20000100800 */
[----:B------:R-:W-:Y:S01]  /*fb00*/  ULDC.64 UR4, c[0x0][0x9f8] ;  /* 0x00027e0000047ab9 */ /* 0x000fe20000000a00 */
[----:B------:R-:W0:Y:S01]  /*fb10*/  LDC R6, c[0x0][0x430] ;  /* 0x00010c00ff067b82 */ /* 0x000e220000000800 */
[----:B------:R-:W-:-:S04]  /*fb20*/  ISETP.NE.U32.AND P0, PT, RZ, UR4, PT ;  /* 0x00000004ff007c0c */ /* 0x000fc8000bf05070 */
[----:B------:R-:W-:-:S13]  /*fb30*/  ISETP.NE.AND.EX P0, PT, RZ, UR5, PT, P0 ;  /* 0x00000005ff007c0c */ /* 0x000fda000bf05300 */
[----:B------:R-:W-:Y:S01]  /*fb40*/  @P0 IADD3 R24, P1, R24, UR4, RZ ;  /* 0x0000000418180c10 */ /* 0x000fe2000ff3e0ff */
[----:B------:R-:W1:Y:S01]  /*fb50*/  S2R R21, SR_TID.X ;  /* 0x0000000000157919 */ /* 0x000e620000002100 */
[----:B------:R-:W3:Y:S02]  /*fb60*/  S2R R20, SR_TID.X ;  /* 0x0000000000147919 */ /* 0x000ee40000002100 */
[----:B------:R-:W-:Y:S01]  /*fb70*/  @P0 IADD3.X R25, R25, UR5, RZ, P1, !PT ;  /* 0x0000000519190c10 */ /* 0x000fe20008ffe4ff */
[----:B------:R-:W-:-:S04]  /*fb80*/  ULDC UR4, c[0x0][0x2f4] ;  /* 0x0000bd0000047ab9 */ /* 0x000fc80000000800 */
[----:B------:R-:W4:Y:S01]  /*fb90*/  @P0 LDG.E R32, desc[UR36][R24.64] ;  /* 0x0000002418200981 */ /* 0x000f22000c1e1900 */
[----:B0-----:R-:W-:Y:S02]  /*fba0*/  ISETP.NE.AND P2, PT, R6, 0x1, PT ;  /* 0x000000010600780c */ /* 0x001fe40003f45270 */
[----:B------:R-:W-:-:S11]  /*fbb0*/  LOP3.LUT R23, R23, 0xfffffff7, RZ, 0xc0, !PT ;  /* 0xfffffff717177812 */ /* 0x000fd600078ec0ff */
[----:B------:R-:W0:Y:S01]  /*fbc0*/  @P2 LDC R3, c[0x0][0x434] ;  /* 0x00010d00ff032b82 */ /* 0x000e220000000800 */
[----:B------:R-:W-:Y:S01]  /*fbd0*/  @P2 LOP3.LUT R23, R23, 0x8, RZ, 0xfc, !PT ;  /* 0x0000000817172812 */ /* 0x000fe200078efcff */
[----:B-1----:R-:W-:Y:S01]  /*fbe0*/  IMAD.SHL.U32 R21, R21, 0x10, RZ ;  /* 0x0000001015157824 */ /* 0x002fe200078e00ff */
[----:B---3--:R-:W-:-:S04]  /*fbf0*/  LOP3.LUT R20, R20, 0x7f, RZ, 0xc0, !PT ;  /* 0x0000007f14147812 */ /* 0x008fc800078ec0ff */
[----:B------:R-:W-:Y:S02]  /*fc00*/  LOP3.LUT R21, R21, 0x70, RZ, 0xc0, !PT ;  /* 0x0000007015157812 */ /* 0x000fe400078ec0ff */
[----:B------:R-:W-:Y:S02]  /*fc10*/  SHF.R.U32.HI R20, RZ, 0x3, R20 ;  /* 0x00000003ff147819 */ /* 0x000fe40000011614 */
[----:B------:R-:W-:Y:S01]  /*fc20*/  LOP3.LUT R23, R23, 0xfffffffb, RZ, 0xc0, !PT ;  /* 0xfffffffb17177812 */ /* 0x000fe200078ec0ff */
[----:B------:R-:W-:Y:S01]  /*fc30*/  UMOV UR5, 0xffffffff ;  /* 0xffffffff00057882 */ /* 0x000fe20000000000 */
[----:B--2---:R-:W-:Y:S02]  /*fc40*/  VIADD R27, R2, 0xffffffff ;  /* 0xffffffff021b7836 */ /* 0x004fe40000000000 */
[----:B------:R-:W1:Y:S03]  /*fc50*/  @P2 LDC R2, c[0x0][0x438] ;  /* 0x00010e00ff022b82 */ /* 0x000e660000000800 */
[----:B------:R-:W-:-:S04]  /*fc60*/  SHF.L.U32 R8, R27, 0x7, RZ ;  /* 0x000000071b087819 */ /* 0x000fc800000006ff */
[----:B------:R-:W-:-:S04]  /*fc70*/  LOP3.LUT R5, R8, R20, R21, 0xfe, !PT ;  /* 0x0000001408057212 */ /* 0x000fc800078efe15 */
[C---:B------:R-:W-:Y:S01]  /*fc80*/  ISETP.GE.AND P0, PT, R5.reuse, R34, PT ;  /* 0x000000220500720c */ /* 0x040fe20003f06270 */
[----:B------:R-:W-:-:S04]  /*fc90*/  IMAD.IADD R0, R5, 0x1, R36 ;  /* 0x0000000105007824 */ /* 0x000fc800078e0224 */
[----:B0-----:R-:W-:-:S04]  /*fca0*/  @P2 IMAD.HI.U32 R3, R0, R3, RZ ;  /* 0x0000000300032227 */ /* 0x001fc800078e00ff */
[----:B------:R-:W-:Y:S01]  /*fcb0*/  IMAD.MOV.U32 R4, RZ, RZ, R0 ;  /* 0x000000ffff047224 */ /* 0x000fe200078e0000 */
[----:B-1----:R-:W-:-:S03]  /*fcc0*/  @P2 SHF.R.U32.HI R4, RZ, R2, R3 ;  /* 0x00000002ff042219 */ /* 0x002fc60000011603 */
[----:B------:R-:W0:Y:S02]  /*fcd0*/  @!P0 LDC.64 R2, c[0x0][0x428] ;  /* 0x00010a00ff028b82 */ /* 0x000e240000000a00 */
[----:B------:R-:W-:Y:S01]  /*fce0*/  IMAD.MOV R5, RZ, RZ, -R4 ;  /* 0x000000ffff057224 */ /* 0x000fe200078e0a04 */
[----:B----4-:R-:W-:-:S03]  /*fcf0*/  SHF.R.S32.HI R37, RZ, 0x1f, R32 ;  /* 0x0000001fff257819 */ /* 0x010fc60000011420 */
[----:B------:R-:W-:Y:S01]  /*fd00*/  IMAD R0, R6, R5, R0 ;  /* 0x0000000506007224 */ /* 0x000fe200078e0200 */
[--C-:B------:R-:W-:Y:S01]  /*fd10*/  @!P0 SHF.R.S32.HI R5, RZ, 0x1f, R4.reuse ;  /* 0x0000001fff058819 */ /* 0x100fe20000011404 */
[-C--:B0-----:R-:W-:Y:S02]  /*fd20*/  @!P0 IMAD R6, R37, R2.reuse, RZ ;  /* 0x0000000225068224 */ /* 0x081fe400078e02ff */
[----:B------:R-:W-:-:S04]  /*fd30*/  @!P0 IMAD.WIDE.U32 R4, R32, R2, R4 ;  /* 0x0000000220048225 */ /* 0x000fc800078e0004 */
[----:B------:R-:W-:Y:S02]  /*fd40*/  @!P0 IMAD R6, R32, R3, R6 ;  /* 0x0000000320068224 */ /* 0x000fe400078e0206 */
[----:B------:R-:W0:Y:S02]  /*fd50*/  @!P0 LDC.64 R2, c[0x0][0x418] ;  /* 0x00010600ff028b82 */ /* 0x000e240000000a00 */
[----:B------:R-:W-:Y:S02]  /*fd60*/  @!P0 IMAD.IADD R6, R5, 0x1, R6 ;  /* 0x0000000105068824 */ /* 0x000fe400078e0206 */
[----:B------:R-:W-:-:S05]  /*fd70*/  IMAD.U32 R5, RZ, RZ, UR38 ;  /* 0x00000026ff057e24 */ /* 0x000fca000f8e00ff */
        /* <DEDUP_REMOVED lines=13> */
.L_x_9228:
[----:B------:R-:W-:Y:S01]  /*fe50*/  LOP3.LUT R25, R18, 0xffff, RZ, 0xc0, !PT ;  /* 0x0000ffff12197812 */ /* 0x000fe200078ec0ff */
[----:B------:R-:W-:Y:S06]  /*fe60*/  @!P2 BRA `(.L_x_9161) ;  /* 0x000000000004a947 */ /* 0x000fec0003800000 */
[----:B------:R-:W-:Y:S01]  /*fe70*/  BPT.TRAP 0x1 ;  /* 0x000000040000795c */ /* 0x000fe20000300000 */
.L_x_9161:
        /* <DEDUP_REMOVED lines=23> */
.L_x_9229:
[----:B------:R-:W-:Y:S05]  /*fff0*/  BSYNC B0 ;  /* 0x0000000000007941 */ /* 0x000fea0003800000 */
.L_x_9162:
        /* <DEDUP_REMOVED lines=10> */
[----:B------:R-:W-:Y:S01]  /*100a0*/  IADD3 R3, R3, R5, RZ ;  /* 0x0000000503037210 */ /* 0x000fe20007ffe0ff */
[----:B------:R-:W-:Y:S02]  /*100b0*/  IMAD R5, R26, 0x4000, R33 ;  /* 0x000040001a057824 */ /* 0x000fe400078e0221 */
[C---:B------:R-:W-:Y:S02]  /*100c0*/  IMAD R6, R4.reuse, UR5, R6 ;  /* 0x0000000504067c24 */ /* 0x040fe4000f8e0206 */
[----:B------:R-:W-:Y:S01]  /*100d0*/  IMAD.WIDE.U32 R2, R4, UR4, R2 ;  /* 0x0000000404027c25 */ /* 0x000fe2000f8e0002 */
[----:B------:R-:W-:-:S03]  /*100e0*/  ULDC.64 UR4, c[0x0][0x308] ;  /* 0x0000c20000047ab9 */ /* 0x000fc60000000a00 */
[----:B------:R-:W-:Y:S02]  /*100f0*/  IMAD.IADD R3, R3, 0x1, R6 ;  /* 0x0000000103037824 */ /* 0x000fe400078e0206 */
[----:B------:R-:W-:Y:S01]  /*10100*/  IMAD.WIDE.U32 R2, R25, UR4, R2 ;  /* 0x0000000419027c25 */ /* 0x000fe2000f8e0002 */
[----:B------:R-:W-:-:S03]  /*10110*/  UMOV UR4, 0xffffffff ;  /* 0xffffffff00047882 */ /* 0x000fc60000000000 */
[----:B------:R-:W-:Y:S01]  /*10120*/  IMAD R0, R25, UR5, R3 ;  /* 0x0000000519007c24 */ /* 0x000fe2000f8e0203 */
[----:B-1----:R-:W-:Y:S02]  /*10130*/  LOP3.LUT R9, R9, 0x7f, RZ, 0xc0, !PT ;  /* 0x0000007f09097812 */ /* 0x002fe400078ec0ff */
        /* <DEDUP_REMOVED lines=85> */
.L_x_9247:
        /* <DEDUP_REMOVED lines=11> */
.L_x_9165:
        /* <DEDUP_REMOVED lines=10> */
.L_x_9166:
[----:B0-----:R0:W5:Y:S01]  /*107e0*/  LDL.LU R4, [R1+0xc] ;  /* 0x00000c0001047983 */ /* 0x0011620000300800 */
[----:B------:R0:W-:Y:S03]  /*107f0*/  SYNCS.ARRIVE.TRANS64.A1T0 RZ, [R7+URZ+0x28830], RZ ;  /* 0x028830ff07ff79a7 */ /* 0x0001e6000810003f */
[----:B-1----:R0:W5:Y:S02]  /*10800*/  LDL.LU R3, [R1+0x4] ;  /* 0x0000040001037983 */ /* 0x0021640000300800 */
[----:B------:R-:W-:Y:S05]  /*10810*/  WARPSYNC.ALL ;  /* 0x0000000000007948 */ /* 0x000fea0003800000 */
[----:B------:R-:W-:Y:S01]  /*10820*/  ULDC.64 UR4, c[0x0][0x298] ;  /* 0x0000a60000047ab9 */ /* 0x000fe20000000a00 */
[----:B------:R-:W-:Y:S01]  /*10830*/  BAR.SYNC.DEFER_BLOCKING 0x8, 0x180 ;  /* 0x0206000000007b1d */ /* 0x000fe20000010000 */
[----:B------:R-:W-:Y:S01]  /*10840*/  LOP3.LUT P0, RZ, R23, 0x10, RZ, 0xc0, !PT ;  /* 0x0000001017ff7812 */ /* 0x000fe2000780c0ff */
[----:B------:R-:W-:-:S03]  /*10850*/  VIADD R2, R22, 0x10400 ;  /* 0x0001040016027836 */ /* 0x000fc60000000000 */
[----:B------:R-:W-:Y:S01]  /*10860*/  SEL R31, R31, RZ, !P0 ;  /* 0x000000ff1f1f7207 */ /* 0x000fe20004000000 */
[----:B------:R-:W-:Y:S01]  /*10870*/  BSSY B6, `(.L_x_9167) ;  /* 0x000001c000067945 */ /* 0x000fe20003800000 */
[----:B-----5:R-:W-:Y:S02]  /*10880*/  SEL R4, R4, RZ, !P0 ;  /* 0x000000ff04047207 */ /* 0x020fe40004000000 */
[----:B------:R-:W-:Y:S02]  /*10890*/  LOP3.LUT P0, RZ, R2, 0x3ff, RZ, 0xc0, !PT ;  /* 0x000003ff02ff7812 */ /* 0x000fe4000780c0ff */
[----:B------:R-:W-:Y:S01]  /*108a0*/  SHF.R.S32.HI R0, RZ, 0x1f, R3 ;  /* 0x0000001fff007819 */ /* 0x000fe20000011403 */
[----:B------:R1:W-:Y:S04]  /*108b0*/  STL [R1+0xc], R4 ;  /* 0x00000c0401007387 */ /* 0x0003e80000100800 */
[----:B------:R-:W-:-:S04]  /*108c0*/  IMAD R0, R0, UR4, RZ ;  /* 0x0000000400007c24 */ /* 0x000fc8000f8e02ff */
[C---:B------:R-:W-:Y:S02]  /*108d0*/  IMAD R0, R3.reuse, UR5, R0 ;  /* 0x0000000503007c24 */ /* 0x040fe4000f8e0200 */
[----:B------:R-:W-:-:S05]  /*108e0*/  IMAD.WIDE.U32 R2, R3, UR4, RZ ;  /* 0x0000000403027c25 */ /* 0x000fca000f8e00ff */
[----:B------:R-:W-:Y:S01]  /*108f0*/  IADD3 R0, R3, R0, RZ ;  /* 0x0000000003007210 */ /* 0x000fe20007ffe0ff */
[----:B------:R1:W-:Y:S04]  /*10900*/  STL.64 [R1+0x10], R2 ;  /* 0x0000100201007387 */ /* 0x0003e80000100a00 */
[----:B------:R1:W-:Y:S01]  /*10910*/  STL [R1+0x4], R0 ;  /* 0x0000040001007387 */ /* 0x0003e20000100800 */
[----:B------:R-:W-:Y:S05]  /*10920*/  @!P0 BRA `(.L_x_9168) ;  /* 0x0000000000408947 */ /* 0x000fea0003800000 */
[----:B-1----:R-:W-:Y:S01]  /*10930*/  MOV R2, 0x0 ;  /* 0x0000000000027802 */ /* 0x002fe20000000f00 */
[----:B------:R-:W-:Y:S01]  /*10940*/  ULDC.64 UR4, c[0x4][0x138] ;  /* 0x01004e0000047ab9 */ /* 0x000fe20000000a00 */
[----:B------:R-:W-:Y:S01]  /*10950*/  ULDC.64 UR6, c[0x4][0x140] ;  /* 0x0100500000067ab9 */ /* 0x000fe20000000a00 */
[----:B------:R-:W-:Y:S01]  /*10960*/  ULDC.64 UR8, c[0x4][0x68] ;  /* 0x01001a0000087ab9 */ /* 0x000fe20000000a00 */
[----:B------:R-:W-:Y:S02]  /*10970*/  IMAD.U32 R4, RZ, RZ, UR4 ;  /* 0x00000004ff047e24 */ /* 0x000fe4000f8e00ff */
[----:B------:R-:W1:Y:S01]  /*10980*/  LDC.64 R2, c[0x4][R2] ;  /* 0x0100000002027b82 */ /* 0x000e620000000a00 */
[----:B------:R-:W-:Y:S02]  /*10990*/  IMAD.U32 R5, RZ, RZ, UR5 ;  /* 0x00000005ff057e24 */ /* 0x000fe4000f8e00ff */
        /* <DEDUP_REMOVED lines=8> */
[----:B-1----:R-:W-:Y:S05]  /*10a20*/  CALL.ABS.NOINC R2 ;  /* 0x0000000002007343 */ /* 0x002fea0003c00000 */
.L_x_9168:
[----:B------:R-:W-:Y:S05]  /*10a30*/  BSYNC B6 ;  /* 0x0000000000067941 */ /* 0x000fea0003800000 */
.L_x_9167:
[----:B------:R-:W2:Y:S01]  /*10a40*/  LDL.LU R21, [R1+0xc] ;  /* 0x00000c0001157983 */ /* 0x000ea20000300800 */
[----:B-1----:R-:W1:Y:S01]  /*10a50*/  LDC R4, c[0x0][0x448] ;  /* 0x00011200ff047b82 */ /* 0x002e620000000800 */
[----:B------:R-:W-:Y:S01]  /*10a60*/  ULDC.64 UR6, c[0x0][0x2e0] ;  /* 0x0000b80000067ab9 */ /* 0x000fe20000000a00 */
[----:B------:R-:W-:Y:S01]  /*10a70*/  ULDC.64 UR4, c[0x0][0x2d8] ;  /* 0x0000b60000047ab9 */ /* 0x000fe20000000a00 */
[----:B------:R-:W3:Y:S04]  /*10a80*/  LDL.LU R20, [R1+0x4] ;  /* 0x0000040001147983 */ /* 0x000ee80000300800 */
[----:B------:R-:W3:Y:S04]  /*10a90*/  LDL.LU.64 R2, [R1+0x10] ;  /* 0x0000100001027983 */ /* 0x000ee80000300a00 */
[----:B------:R4:W5:Y:S04]  /*10aa0*/  LDL R10, [R1+0x8] ;  /* 0x00000800010a7983 */ /* 0x0009680000100800 */
[----:B------:R4:W5:Y:S01]  /*10ab0*/  LDL R8, [R1] ;  /* 0x0000000001087983 */ /* 0x0009620000100800 */
[----:B-1----:R-:W-:-:S13]  /*10ac0*/  ISETP.NE.AND P6, PT, R4, 0x1, PT ;  /* 0x000000010400780c */ /* 0x002fda0003fc5270 */
[----:B------:R-:W1:Y:S08]  /*10ad0*/  @P6 LDC R5, c[0x0][0x44c] ;  /* 0x00011300ff056b82 */ /* 0x000e700000000800 */
[----:B------:R-:W0:Y:S01]  /*10ae0*/  @P6 LDC R4, c[0x0][0x450] ;  /* 0x00011400ff046b82 */ /* 0x000e220000000800 */
[----:B--2---:R-:W-:Y:S02]  /*10af0*/  IMAD R0, R21, UR6, RZ ;  /* 0x0000000615007c24 */ /* 0x004fe4000f8e02ff */
[----:B------:R-:W2:Y:S02]  /*10b00*/  S2R R21, SR_TID.X ;  /* 0x0000000000157919 */ /* 0x000ea40000002100 */
[----:B------:R-:W-:Y:S01]  /*10b10*/  IMAD R0, R31, UR7, R0 ;  /* 0x000000071f007c24 */ /* 0x000fe2000f8e0200 */
[----:B---3--:R-:W-:-:S02]  /*10b20*/  MOV R3, R20 ;  /* 0x0000001400037202 */ /* 0x008fc40000000f00 */
[----:B------:R-:W3:Y:S01]  /*10b30*/  S2R R20, SR_TID.X ;  /* 0x0000000000147919 */ /* 0x000ee20000002100 */
[----:B------:R-:W-:-:S04]  /*10b40*/  IMAD.WIDE.U32 R2, R25, UR4, R2 ;  /* 0x0000000419027c25 */ /* 0x000fc8000f8e0002 */
[----:B------:R-:W-:Y:S01]  /*10b50*/  IMAD R3, R25, UR5, R3 ;  /* 0x0000000519037c24 */ /* 0x000fe2000f8e0203 */
[----:B------:R-:W-:Y:S01]  /*10b60*/  ULDC.64 UR4, c[0x0][0x2d0] ;  /* 0x0000b40000047ab9 */ /* 0x000fe20000000a00 */
[----:B------:R-:W-:-:S04]  /*10b70*/  IMAD.WIDE.U32 R2, R31, UR6, R2 ;  /* 0x000000061f027c25 */ /* 0x000fc8000f8e0002 */
[----:B------:R-:W-:Y:S02]  /*10b80*/  IMAD.IADD R3, R3, 0x1, R0 ;  /* 0x0000000103037824 */ /* 0x000fe400078e0200 */
[----:B--2---:R-:W-:-:S05]  /*10b90*/  IMAD.SHL.U32 R21, R21, 0x10, RZ ;  /* 0x0000001015157824 */ /* 0x004fca00078e00ff */
[----:B------:R-:W-:Y:S02]  /*10ba0*/  LOP3.LUT R21, R21, 0x70, RZ, 0xc0, !PT ;  /* 0x0000007015157812 */ /* 0x000fe400078ec0ff */
[----:B---3--:R-:W-:-:S04]  /*10bb0*/  LOP3.LUT R20, R20, 0x7f, RZ, 0xc0, !PT ;  /* 0x0000007f14147812 */ /* 0x008fc800078ec0ff */
[----:B------:R-:W-:-:S04]  /*10bc0*/  SHF.R.U32.HI R20, RZ, 0x3, R20 ;  /* 0x00000003ff147819 */ /* 0x000fc80000011614 */
[----:B------:R-:W-:-:S05]  /*10bd0*/  LOP3.LUT R20, R20, R21, RZ, 0xfc, !PT ;  /* 0x0000001514147212 */ /* 0x000fca00078efcff */
[----:B------:R-:W-:-:S04]  /*10be0*/  IMAD R0, R17, 0x80, R20 ;  /* 0x0000008011007824 */ /* 0x000fc800078e0214 */
[----:B-1----:R-:W-:-:S04]  /*10bf0*/  @P6 IMAD.HI.U32 R5, R0, R5, RZ ;  /* 0x0000000500056227 */ /* 0x002fc800078e00ff */
[----:B------:R-:W-:Y:S01]  /*10c00*/  IMAD.MOV.U32 R6, RZ, RZ, R0 ;  /* 0x000000ffff067224 */ /* 0x000fe200078e0000 */
[----:B0-----:R-:W-:Y:S02]  /*10c10*/  @P6 SHF.R.U32.HI R6, RZ, R4, R5 ;  /* 0x00000004ff066219 */ /* 0x001fe40000011605 */
[----:B------:R-:W0:Y:S03]  /*10c20*/  LDC R5, c[0x0][0x448] ;  /* 0x00011200ff057b82 */ /* 0x000e260000000800 */
[----:B------:R-:W-:Y:S01]  /*10c30*/  IMAD.MOV R4, RZ, RZ, -R6 ;  /* 0x000000ffff047224 */ /* 0x000fe200078e0a06 */
[----:B------:R-:W1:Y:S01]  /*10c40*/  S2R R20, SR_TID.X ;  /* 0x0000000000147919 */ /* 0x000e620000002100 */
        /* <DEDUP_REMOVED lines=19> */
[----:B-1----:R-:W-:-:S04]  /*10d80*/  LOP3.LUT R20, R20, 0x7f, RZ, 0xc0, !PT ;  /* 0x0000007f14147812 */ /* 0x002fc800078ec0ff */
[----:B------:R-:W-:Y:S01]  /*10d90*/  SHF.R.U32.HI R9, RZ, 0x3, R20 ;  /* 0x00000003ff097819 */ /* 0x000fe20000011614 */
[----:B----4-:R-:W-:Y:S06]  /*10da0*/  BRA.DIV UR4, `(.L_x_9169) ;  /* 0x0000004204787947 */ /* 0x010fec000b800000 */
[----:B------:R-:W0:Y:S01]  /*10db0*/  SHFL.IDX PT, R14, R0, RZ, 0x181f ;  /* 0x00181fff000e7589 */ /* 0x000e2200000e0000 */
[----:B-----5:R-:W-:Y:S02]  /*10dc0*/  IMAD R5, R10, R5, RZ ;  /* 0x000000050a057224 */ /* 0x020fe400078e02ff */
[----:B------:R-:W-:Y:S01]  /*10dd0*/  IMAD R17, R17, 0x80, R9 ;  /* 0x0000008011117824 */ /* 0x000fe200078e0209 */
[----:B------:R-:W1:Y:S03]  /*10de0*/  SHFL.IDX PT, R2, R4, RZ, 0x181f ;  /* 0x00181fff04027589 */ /* 0x000e6600000e0000 */
[C---:B------:R-:W-:Y:S01]  /*10df0*/  VIADD R6, R17.reuse, 0x10 ;  /* 0x0000001011067836 */ /* 0x040fe20000000000 */
[----:B------:R-:W-:-:S13]  /*10e00*/  ISETP.GE.AND P2, PT, R17, R5, PT ;  /* 0x000000051100720c */ /* 0x000fda0003f46270 */
[----:B0-----:R-:W-:-:S05]  /*10e10*/  @!P2 LEA R14, P3, R30, R14, 0x1 ;  /* 0x0000000e1e0ea211 */ /* 0x001fca00078608ff */
[----:B-1----:R-:W-:Y:S01]  /*10e20*/  @!P2 IMAD.X R3, RZ, RZ, R2, P3 ;  /* 0x000000ffff03a224 */ /* 0x002fe200018e0602 */
[----:B------:R-:W-:Y:S02]  /*10e30*/  @!P2 MOV R2, R14 ;  /* 0x0000000e0002a202 */ /* 0x000fe40000000f00 */
        /* <DEDUP_REMOVED lines=32> */
[----:B------:R1:W-:Y:S01]  /*11040*/  @!P2 LDGSTS.E.BYPASS.LTC128B.128 [R8+0x15c00], desc[UR36][R2.64+0x80], !P1 ;  /* 0x15c000800208afae */ /* 0x0003e2000c901d64 */
[----:B------:R-:W-:Y:S01]  /*11050*/  ISETP.GE.AND P2, PT, R6, R5, PT ;  /* 0x000000050600720c */ /* 0x000fe20003f46270 */
[----:B------:R-:W-:Y:S02]  /*11060*/  VIADD R6, R17, 0x50 ;  /* 0x0000005011067836 */ /* 0x000fe40000000000 */
        /* <DEDUP_REMOVED lines=28> */
.L_x_9264:
        /* <DEDUP_REMOVED lines=11> */
.L_x_9171:
[----:B------:R-:W-:Y:S05]  /*112e0*/  BSYNC B0 ;  /* 0x0000000000007941 */ /* 0x000fea0003800000 */
.L_x_9170:
[----:B------:R-:W-:Y:S01]  /*112f0*/  NOP ;  /* 0x0000000000007918 */ /* 0x000fe20000000000 */
[----:B------:R-:W-:-:S13]  /*11300*/  PLOP3.LUT P0, PT, PT, PT, PT, 0x80, 0x0 ;  /* 0x000000000000781c */ /* 0x000fda0003f0f070 */
.L_x_9172:
        /* <DEDUP_REMOVED lines=10> */
[----:B------:R-:W-:-:S04]  /*113b0*/  LOP3.LUT R0, R0, 0xfffffffe, RZ, 0xc0, !PT ;  /* 0xfffffffe00007812 */ /* 0x000fc800078ec0ff */
[----:B------:R-:W-:-:S04]  /*113c0*/  IADD3 R0, R2, -R0, RZ ;  /* 0x8000000002007210 */ /* 0x000fc80007ffe0ff */
        /* <DEDUP_REMOVED lines=9> */
.L_x_9265:
[----:B------:R-:W-:Y:S05]  /*11460*/  BSYNC B0 ;  /* 0x0000000000007941 */ /* 0x000fea0003800000 */
.L_x_9173:
        /* <DEDUP_REMOVED lines=8> */
.L_x_9189:
[----:B0-----:R-:W0:Y:S01]  /*114f0*/  S2R R3, SR_TID.X ;  /* 0x0000000000037919 */ /* 0x001e220000002100 */
[----:B------:R-:W1:Y:S01]  /*11500*/  LDC R4, c[0x0][0x430] ;  /* 0x00010c00ff047b82 */ /* 0x000e620000000800 */
[----:B------:R-:W-:Y:S05]  /*11510*/  YIELD ;  /* 0x0000000000007946 */ /* 0x000fea0003800000 */
[----:B------:R-:W-:Y:S01]  /*11520*/  ULDC.64 UR4, c[0x0][0x428] ;  /* 0x00010a0000047ab9 */ /* 0x000fe20000000a00 */
[----:B------:R-:W-:Y:S01]  /*11530*/  LOP3.LUT P3, RZ, R23, 0x4, RZ, 0xc0, !PT ;  /* 0x0000000417ff7812 */ /* 0x000fe2000786c0ff */
[----:B------:R-:W-:Y:S01]  /*11540*/  VIADD R26, R10, 0x1 ;  /* 0x000000010a1a7836 */ /* 0x000fe20000000000 */
[----:B-1----:R-:W-:-:S02]  /*11550*/  ISETP.NE.AND P0, PT, R4, 0x1, PT ;  /* 0x000000010400780c */ /* 0x002fc40003f05270 */
[C---:B0-----:R-:W-:Y:S01]  /*11560*/  LOP3.LUT R0, R3.reuse, 0x7f, RZ, 0xc0, !PT ;  /* 0x0000007f03007812 */ /* 0x041fe200078ec0ff */
[----:B------:R-:W-:-:S03]  /*11570*/  IMAD.SHL.U32 R4, R3, 0x10, RZ ;  /* 0x0000001003047824 */ /* 0x000fc600078e00ff */
[----:B------:R-:W-:-:S07]  /*11580*/  SHF.R.U32.HI R5, RZ, 0x3, R0 ;  /* 0x00000003ff057819 */ /* 0x000fce0000011600 */
[----:B------:R-:W0:Y:S01]  /*11590*/  @P0 LDC R0, c[0x0][0x434] ;  /* 0x00010d00ff000b82 */ /* 0x000e220000000800 */
[----:B------:R-:W-:Y:S01]  /*115a0*/  LOP3.LUT R4, R4, 0x70, RZ, 0xc0, !PT ;  /* 0x0000007004047812 */ /* 0x000fe200078ec0ff */
[----:B------:R-:W-:Y:S02]  /*115b0*/  IMAD R7, R6, 0x80, R5 ;  /* 0x0000008006077824 */ /* 0x000fe400078e0205 */
[----:B------:R-:W-:-:S04]  /*115c0*/  IMAD R5, R37, UR4, RZ ;  /* 0x0000000425057c24 */ /* 0x000fc8000f8e02ff */
[----:B------:R-:W1:Y:S01]  /*115d0*/  @P0 LDC R3, c[0x0][0x438] ;  /* 0x00010e00ff030b82 */ /* 0x000e620000000800 */
[----:B------:R-:W-:Y:S01]  /*115e0*/  IADD3 R7, R4, R7, R36 ;  /* 0x0000000704077210 */ /* 0x000fe20007ffe024 */
[----:B------:R-:W-:-:S04]  /*115f0*/  IMAD R5, R32, UR5, R5 ;  /* 0x0000000520057c24 */ /* 0x000fc8000f8e0205 */
[----:B------:R-:W-:Y:S02]  /*11600*/  IMAD.MOV.U32 R8, RZ, RZ, R7 ;  /* 0x000000ffff087224 */ /* 0x000fe400078e0007 */
[----:B0-----:R-:W-:-:S05]  /*11610*/  @P0 IMAD.HI.U32 R0, R7, R0, RZ ;  /* 0x0000000007000227 */ /* 0x001fca00078e00ff */
[----:B-1----:R-:W-:-:S04]  /*11620*/  @P0 SHF.R.U32.HI R8, RZ, R3, R0 ;  /* 0x00000003ff080219 */ /* 0x002fc80000011600 */
[--C-:B------:R-:W-:Y:S01]  /*11630*/  SHF.R.S32.HI R3, RZ, 0x1f, R8.reuse ;  /* 0x0000001fff037819 */ /* 0x100fe20000011408 */
[----:B------:R-:W-:-:S04]  /*11640*/  IMAD.MOV.U32 R2, RZ, RZ, R8 ;  /* 0x000000ffff027224 */ /* 0x000fc800078e0008 */
[----:B------:R-:W-:Y:S01]  /*11650*/  IMAD.WIDE.U32 R2, R32, UR4, R2 ;  /* 0x0000000420027c25 */ /* 0x000fe2000f8e0002 */
[----:B------:R-:W-:-:S04]  /*11660*/  ULDC.64 UR4, c[0x0][0x418] ;  /* 0x0001060000047ab9 */ /* 0x000fc80000000a00 */
[----:B------:R-:W-:Y:S02]  /*11670*/  IADD3 R3, R5, R3, RZ ;  /* 0x0000000305037210 */ /* 0x000fe40007ffe0ff */
        /* <DEDUP_REMOVED lines=14> */
.L_x_9177:
[----:B------:R-:W-:Y:S01]  /*11760*/  IMAD R6, R26, 0x8, R22 ;  /* 0x000000081a067824 */ /* 0x000fe200078e0216 */
[----:B------:R-:W-:Y:S01]  /*11770*/  SHF.L.U32 R3, R28, 0x1f, RZ ;  /* 0x0000001f1c037819 */ /* 0x000fe200000006ff */
[----:B------:R-:W-:Y:S03]  /*11780*/  BSSY B1, `(.L_x_9178) ;  /* 0x0000003000017945 */ /* 0x000fe60003800000 */
[----:B------:R-:W0:Y:S02]  /*11790*/  SYNCS.PHASECHK.TRANS64.TRYWAIT P0, [R6+URZ+0x28840], R3 ;  /* 0x02884003060075a7 */ /* 0x000e24000800017f */
[----:B0-----:R-:W-:Y:S05]  /*117a0*/  @!P0 BRA `(.L_x_9179) ;  /* 0x00000040008c8947 */ /* 0x001fea0003800000 */
.L_x_9266:
[----:B------:R-:W-:Y:S05]  /*117b0*/  BSYNC B1 ;  /* 0x0000000000017941 */ /* 0x000fea0003800000 */
.L_x_9178:
        /* <DEDUP_REMOVED lines=26> */
[----:B0-----:R-:W-:-:S04]  /*11960*/  IADD3 R2, P0, R2, R5, RZ ;  /* 0x0000000502027210 */ /* 0x001fc80007f1e0ff */
[----:B-1----:R-:W-:-:S05]  /*11970*/  IADD3.X R3, RZ, R3, RZ, P0, !PT ;  /* 0x00000003ff037210 */ /* 0x002fca00007fe4ff */
        /* <DEDUP_REMOVED lines=41> */
.L_x_9284:
        /* <DEDUP_REMOVED lines=9> */
.L_x_9181:
        /* <DEDUP_REMOVED lines=10> */
.L_x_9182:
[----:B------:R3:W-:Y:S01]  /*11d40*/  SYNCS.ARRIVE.TRANS64.A1T0 RZ, [R6+URZ+0x28830], RZ ;  /* 0x028830ff06ff79a7 */ /* 0x0007e2000810003f */
[----:B------:R-:W-:Y:S05]  /*11d50*/  @!P4 BRA `(.L_x_9183) ;  /* 0x000000000004c947 */ /* 0x000fea0003800000 */
[----:B------:R-:W-:Y:S01]  /*11d60*/  BPT.TRAP 0x1 ;  /* 0x000000040000795c */ /* 0x000fe20000300000 */
.L_x_9183:
[----:B-1----:R-:W-:Y:S01]  /*11d70*/  SHF.L.U32 R2, R17, 0x1f, RZ ;  /* 0x0000001f11027819 */ /* 0x002fe200000006ff */
[----:B------:R-:W-:Y:S01]  /*11d80*/  BSSY B1, `(.L_x_9184) ;  /* 0x0000005000017945 */ /* 0x000fe20003800000 */
[----:B---3--:R-:W-:Y:S01]  /*11d90*/  LEA R6, R10, R22, 0x3 ;  /* 0x000000160a067211 */ /* 0x008fe200078e18ff */
[----:B------:R-:W-:-:S03]  /*11da0*/  IMAD R8, R31, -0x80, R34 ;  /* 0xffffff801f087824 */ /* 0x000fc600078e0222 */
[----:B------:R-:W1:Y:S02]  /*11db0*/  SYNCS.PHASECHK.TRANS64.TRYWAIT P0, [R6+URZ+0x28860], R2 ;  /* 0x02886002060075a7 */ /* 0x000e64000800017f */
[----:B-1----:R-:W-:Y:S05]  /*11dc0*/  @!P0 BRA `(.L_x_9185) ;  /* 0x0000004400648947 */ /* 0x002fea0003800000 */
.L_x_9285:
[----:B------:R-:W-:Y:S05]  /*11dd0*/  BSYNC B1 ;  /* 0x0000000000017941 */ /* 0x000fea0003800000 */
.L_x_9184:
        /* <DEDUP_REMOVED lines=66> */
.L_x_9303:
        /* <DEDUP_REMOVED lines=27> */
.L_x_9187:
        /* <DEDUP_REMOVED lines=10> */
.L_x_9188:
[C---:B------:R-:W-:Y:S01]  /*12450*/  ISETP.GT.AND P0, PT, R27.reuse, R35, PT ;  /* 0x000000231b00720c */ /* 0x040fe20003f04270 */
[----:B------:R0:W-:Y:S01]  /*12460*/  SYNCS.ARRIVE.TRANS64.A1T0 RZ, [R6+URZ+0x28850], RZ ;  /* 0x028850ff06ff79a7 */ /* 0x0001e2000810003f */
[----:B------:R-:W-:Y:S02]  /*12470*/  IMAD.MOV.U32 R10, RZ, RZ, R26 ;  /* 0x000000ffff0a7224 */ /* 0x000fe400078e001a */
[----:B------:R-:W-:Y:S02]  /*12480*/  IMAD.MOV.U32 R17, RZ, RZ, R28 ;  /* 0x000000ffff117224 */ /* 0x000fe400078e001c */
[----:B------:R-:W-:Y:S02]  /*12490*/  IMAD.MOV.U32 R31, RZ, RZ, R27 ;  /* 0x000000ffff1f7224 */ /* 0x000fe400078e001b */
[----:B0-----:R-:W-:-:S05]  /*124a0*/  VIADD R6, R27, 0xffffffff ;  /* 0xffffffff1b067836 */ /* 0x001fca0000000000 */
[----:B------:R-:W-:Y:S05]  /*124b0*/  @P0 BRA `(.L_x_9189) ;  /* 0xfffffff0000c0947 */ /* 0x000fea000383ffff */
.L_x_9176:
[----:B------:R-:W-:Y:S05]  /*124c0*/  BSYNC B0 ;  /* 0x0000000000007941 */ /* 0x000fea0003800000 */
.L_x_9175:
        /* <DEDUP_REMOVED lines=17> */
.L_x_9191:
[----:B------:R-:W-:Y:S05]  /*125e0*/  BSYNC B0 ;  /* 0x0000000000007941 */ /* 0x000fea0003800000 */
.L_x_9190:
[----:B------:R-:W-:-:S13]  /*125f0*/  LOP3.LUT P0, RZ, R23, 0x4, RZ, 0xc0, !PT ;  /* 0x0000000417ff7812 */ /* 0x000fda000780c0ff */
[----:B------:R-:W-:Y:S05]  /*12600*/  @!P0 BRA `(.L_x_9192) ;  /* 0x0000000000048947 */ /* 0x000fea0003800000 */
[----:B------:R-:W-:Y:S01]  /*12610*/  BPT.TRAP 0x1 ;  /* 0x000000040000795c */ /* 0x000fe20000300000 */
.L_x_9192:
[----:B------:R-:W-:Y:S01]  /*12620*/  LEA R0, R26, R22, 0x3 ;  /* 0x000000161a007211 */ /* 0x000fe200078e18ff */
[----:B------:R-:W-:Y:S01]  /*12630*/  BSSY B0, `(.L_x_9193) ;  /* 0x0000005000007945 */ /* 0x000fe20003800000 */
[----:B0-----:R-:W-:Y:S01]  /*12640*/  SHF.L.U32 R3, R28, 0x1f, RZ ;  /* 0x0000001f1c037819 */ /* 0x001fe200000006ff */
[----:B------:R-:W-:-:S03]  /*12650*/  IMAD R6, R27, -0x80, R34 ;  /* 0xffffff801b067824 */ /* 0x000fc600078e0222 */
[----:B------:R-:W0:Y:S02]  /*12660*/  SYNCS.PHASECHK.TRANS64.TRYWAIT P0, [R0+URZ+0x28860], R3 ;  /* 0x02886003000075a7 */ /* 0x000e24000800017f */
[----:B0-----:R-:W-:Y:S05]  /*12670*/  @!P0 BRA `(.L_x_9194) ;  /* 0x0000004400d48947 */ /* 0x001fea0003800000 */
.L_x_9304:
[----:B------:R-:W-:Y:S05]  /*12680*/  BSYNC B0 ;  /* 0x0000000000007941 */ /* 0x000fea0003800000 */
.L_x_9193:
        /* <DEDUP_REMOVED lines=51> */
[----:B------:R-:W3:Y:S02]  /*129c0*/  SHFL.IDX PT, R10, R18, 0x6, 0x181f ;  /* 0x00d81f00120a7f89 */ /* 0x000ee400000e0000 */
[----:B-1----:R-:W-:Y:S02]  /*129d0*/  IADD3.X R3, RZ, R8, RZ, P4, !PT ;  /* 0x00000008ff037210 */ /* 0x002fe400027fe4ff */
        /* <DEDUP_REMOVED lines=17> */
.L_x_9322:
        /* <DEDUP_REMOVED lines=11> */
.L_x_9196:
        /* <DEDUP_REMOVED lines=10> */
.L_x_9197:
[----:B------:R1:W-:Y:S01]  /*12c40*/  SYNCS.ARRIVE.TRANS64.A1T0 RZ, [R0+URZ+0x28850], RZ ;  /* 0x028850ff00ff79a7 */ /* 0x0003e2000810003f */
[----:B------:R-:W-:-:S05]  /*12c50*/  VIADD R26, R26, 0x1 ;  /* 0x000000011a1a7836 */ /* 0x000fca0000000000 */
[----:B------:R-:W-:-:S04]  /*12c60*/  ISETP.NE.AND P0, PT, R26, 0x2, PT ;  /* 0x000000021a00780c */ /* 0x000fc80003f05270 */
[----:B0-----:R-:W-:Y:S02]  /*12c70*/  SEL R3, RZ, 0x1, P0 ;  /* 0x00000001ff037807 */ /* 0x001fe40000000000 */
[----:B------:R-:W-:Y:S02]  /*12c80*/  SEL R26, R26, RZ, P0 ;  /* 0x000000ff1a1a7207 */ /* 0x000fe40000000000 */
[----:B-1----:R-:W-:-:S07]  /*12c90*/  LOP3.LUT R28, R28, R3, RZ, 0x3c, !PT ;  /* 0x000000031c1c7212 */ /* 0x002fce00078e3cff */
.L_x_9154:
[----:B------:R-:W-:Y:S05]  /*12ca0*/  BSYNC B7 ;  /* 0x0000000000077941 */ /* 0x000fea0003800000 */
.L_x_9152:
        /* <DEDUP_REMOVED lines=11> */
.L_x_9198:
        /* <DEDUP_REMOVED lines=43> */
.L_x_9332:
[----:B------:R-:W-:Y:S02]  /*13010*/  ULDC UR4, c[0x0][0xc38] ;  /* 0x00030e0000047ab9 */ /* 0x000fe40000000800 */
[----:B------:R-:W-:-:S04]  /*13020*/  IMAD.U32 R5, RZ, RZ, UR4 ;  /* 0x00000004ff057e24 */ /* 0x000fc8000f8e00ff */
[----:B-1----:R-:W-:-:S05]  /*13030*/  IMAD R14, R14, R5, RZ ;  /* 0x000000050e0e7224 */ /* 0x002fca00078e02ff */
[----:B------:R-:W-:-:S04]  /*13040*/  IADD3 R7, R7, R14, RZ ;  /* 0x0000000e07077210 */ /* 0x000fc80007ffe0ff */
[----:B------:R-:W-:-:S13]  /*13050*/  ISETP.GT.AND P6, PT, R7, R0, PT ;  /* 0x000000000700720c */ /* 0x000fda0003fc4270 */
[----:B------:R-:W-:Y:S05]  /*13060*/  @P6 BRA `(.L_x_9201) ;  /* 0x0000000000a46947 */ /* 0x000fea0003800000 */
.L_x_9204:
        /* <DEDUP_REMOVED lines=35> */
.L_x_9340:
[----:B------:R-:W-:Y:S02]  /*132a0*/  ULDC UR4, c[0x0][0xc38] ;  /* 0x00030e0000047ab9 */ /* 0x000fe40000000800 */
[----:B------:R-:W-:-:S04]  /*132b0*/  IMAD.U32 R5, RZ, RZ, UR4 ;  /* 0x00000004ff057e24 */ /* 0x000fc8000f8e00ff */
[----:B-1----:R-:W-:-:S04]  /*132c0*/  IMAD R14, R14, R5, RZ ;  /* 0x000000050e0e7224 */ /* 0x002fc800078e02ff */
[----:B------:R-:W-:-:S05]  /*132d0*/  IMAD.IADD R7, R14, 0x1, R7 ;  /* 0x000000010e077824 */ /* 0x000fca00078e0207 */
[----:B------:R-:W-:-:S13]  /*132e0*/  ISETP.GT.AND P6, PT, R7, R0, PT ;  /* 0x000000000700720c */ /* 0x000fda0003fc4270 */
[----:B------:R-:W-:Y:S05]  /*132f0*/  @!P6 BRA `(.L_x_9204) ;  /* 0xfffffffc005ce947 */ /* 0x000fea000383ffff */
.L_x_9201:
        /* <DEDUP_REMOVED lines=10> */
.L_x_9345:
[----:B------:R-:W-:-:S13]  /*133a0*/  ISETP.NE.AND P0, PT, R3, RZ, PT ;  /* 0x000000ff0300720c */ /* 0x000fda0003f05270 */
[----:B------:R-:W-:Y:S05]  /*133b0*/  @!P0 BRA `(.L_x_9206) ;  /* 0x0000000000108947 */ /* 0x000fea0003800000 */
[----:B------:R-:W-:Y:S01]  /*133c0*/  UMOV UR4, 0xffffffff ;  /* 0xffffffff00047882 */ /* 0x000fe20000000000 */
[----:B-1----:R-:W-:Y:S02]  /*133d0*/  VIADD R12, R12, 0xffffffff ;  /* 0xffffffff0c0c7836 */ /* 0x002fe40000000000 */
[----:B------:R-:W-:Y:S05]  /*133e0*/  BRA.DIV UR4, `(.L_x_9207) ;  /* 0x0000004e04587947 */ /* 0x000fea000b800000 */
[----:B------:R4:W1:Y:S02]  /*133f0*/  SHFL.IDX PT, R6, R2, R12, 0x1f ;  /* 0x00001f0c02067589 */ /* 0x00086400000e0000 */
.L_x_9206:
        /* <DEDUP_REMOVED lines=35> */
[----:B------:R-:W-:Y:S02]  /*13630*/  ISETP.GE.AND P2, PT, R2, RZ, PT ;  /* 0x000000ff0200720c */ /* 0x000fe40003f46270 */
[----:B------:R-:W-:-:S11]  /*13640*/  IADD3 R3, RZ, -R3, RZ ;  /* 0x80000003ff037210 */ /* 0x000fd60007ffe0ff */
        /* <DEDUP_REMOVED lines=22> */
.L_x_9208:
        /* <DEDUP_REMOVED lines=37> */
[----:B0-----:R-:W-:-:S02]  /*13a00*/  IADD3 R3, R8, 0xffffffe, RZ ;  /* 0x0ffffffe08037810 */ /* 0x001fc40007ffe0ff */
[----:B------:R-:W-:-:S04]  /*13a10*/  IABS R8, R5 ;  /* 0x0000000500087213 */ /* 0x000fc80000000000 */
        /* <DEDUP_REMOVED lines=18> */
[----:B------:R-:W-:Y:S02]  /*13b40*/  @!P1 LOP3.LUT R2, RZ, R5, RZ, 0x33, !PT ;  /* 0x00000005ff029212 */ /* 0x000fe400078e33ff */
[----:B------:R-:W-:-:S05]  /*13b50*/  IADD3 R5, -R5, RZ, RZ ;  /* 0x000000ff05057210 */ /* 0x000fca0007ffe1ff */
[----:B------:R-:W-:-:S07]  /*13b60*/  IMAD R18, R2, R5, R3 ;  /* 0x0000000502127224 */ /* 0x000fce00078e0203 */
.L_x_9209:
[----:B------:R-:W-:-:S05]  /*13b70*/  LOP3.LUT R2, RZ, R2, RZ, 0x33, !PT ;  /* 0x00000002ff027212 */ /* 0x000fca00078e33ff */
[----:B------:R-:W-:Y:S01]  /*13b80*/  IMAD.IADD R17, R17, 0x1, R2 ;  /* 0x0000000111117824 */ /* 0x000fe200078e0202 */
[----:B------:R-:W-:Y:S06]  /*13b90*/  BRA `(.L_x_9210) ;  /* 0x00000000001c7947 */ /* 0x000fec0003800000 */
.L_x_9202:
[----:B------:R-:W-:Y:S01]  /*13ba0*/  UMOV UR4, URZ ;  /* 0x0000003f00047c82 */ /* 0x000fe20008000000 */
[----:B------:R-:W-:Y:S01]  /*13bb0*/  UMOV UR5, URZ ;  /* 0x0000003f00057c82 */ /* 0x000fe20008000000 */
[----:B------:R-:W-:Y:S01]  /*13bc0*/  ULDC UR6, c[0x0][0xc3c] ;  /* 0x00030f0000067ab9 */ /* 0x000fe20000000800 */
[----:B------:R-:W-:Y:S02]  /*13bd0*/  IMAD.MOV.U32 R16, RZ, RZ, R0 ;  /* 0x000000ffff107224 */ /* 0x000fe400078e0000 */
[----:B------:R-:W-:Y:S02]  /*13be0*/  IMAD.U32 R17, RZ, RZ, UR4 ;  /* 0x00000004ff117e24 */ /* 0x000fe4000f8e00ff */
[----:B------:R-:W-:Y:S02]  /*13bf0*/  IMAD.U32 R18, RZ, RZ, UR5 ;  /* 0x00000005ff127e24 */ /* 0x000fe4000f8e00ff */
[----:B------:R-:W-:-:S07]  /*13c00*/  IMAD.U32 R19, RZ, RZ, UR6 ;  /* 0x00000006ff137e24 */ /* 0x000fce000f8e00ff */
.L_x_9210:
        /* <DEDUP_REMOVED lines=10> */
.L_x_9199:
[----:B------:R-:W-:Y:S02]  /*13cb0*/  ULDC UR4, c[0x0][0xc3c] ;  /* 0x00030f0000047ab9 */ /* 0x000fe40000000800 */
[----:B-1----:R-:W-:-:S13]  /*13cc0*/  ISETP.GE.AND P0, PT, R19, UR4, PT ;  /* 0x0000000413007c0c */ /* 0x002fda000bf06270 */
[----:B------:R-:W-:Y:S05]  /*13cd0*/  @!P0 BRA `(.L_x_9211) ;  /* 0xffffffb000448947 */ /* 0x000fea000383ffff */
[----:B------:R-:W-:Y:S05]  /*13ce0*/  BSYNC B8 ;  /* 0x0000000000087941 */ /* 0x000fea0003800000 */
.L_x_9146:
        /* <DEDUP_REMOVED lines=12> */
.L_x_9348:
[----:B------:R-:W-:Y:S05]  /*13db0*/  BSYNC B0 ;  /* 0x0000000000007941 */ /* 0x000fea0003800000 */
.L_x_9212:
[----:B------:R-:W-:-:S03]  /*13dc0*/  UMOV UR4, 0xffffffff ;  /* 0xffffffff00047882 */ /* 0x000fc60000000000 */
[----:B------:R-:W-:Y:S05]  /*13dd0*/  BRA.DIV UR4, `(.L_x_9214) ;  /* 0x0000004604187947 */ /* 0x000fea000b800000 */
[----:B0-----:R-:W0:Y:S02]  /*13de0*/  S2R R0, SR_TID.X ;  /* 0x0000000000007919 */ /* 0x001e240000002100 */
[----:B0-----:R-:W-:-:S04]  /*13df0*/  SHF.R.U32.HI R0, RZ, 0x5, R0 ;  /* 0x00000005ff007819 */ /* 0x001fc80000011600 */
[----:B------:R-:W-:-:S05]  /*13e00*/  LOP3.LUT R0, R0, 0x3, RZ, 0xc0, !PT ;  /* 0x0000000300007812 */ /* 0x000fca00078ec0ff */
[----:B------:R0:W1:Y:S02]  /*13e10*/  SHFL.IDX PT, R14, R0, RZ, 0x1f ;  /* 0x00001fff000e7589 */ /* 0x00006400000e0000 */
.L_x_9351:
[----:B-1----:R-:W-:Y:S01]  /*13e20*/  ISETP.NE.AND P0, PT, R14, RZ, PT ;  /* 0x000000ff0e00720c */ /* 0x002fe20003f05270 */
[----:B------:R-:W-:-:S12]  /*13e30*/  BSSY B0, `(.L_x_9215) ;  /* 0x0000026000007945 */ /* 0x000fd80003800000 */
[----:B------:R-:W-:Y:S05]  /*13e40*/  @P0 BRA `(.L_x_9216) ;  /* 0x0000000000900947 */ /* 0x000fea0003800000 */
[----:B------:R-:W-:-:S03]  /*13e50*/  UMOV UR4, 0xffffffff ;  /* 0xffffffff00047882 */ /* 0x000fc60000000000 */
[----:B------:R-:W-:Y:S05]  /*13e60*/  BRA.DIV UR4, `(.L_x_9217) ;  /* 0x0000004604287947 */ /* 0x000fea000b800000 */
[----:B------:R-:W-:-:S13]  /*13e70*/  ELECT P6, URZ, PT ;  /* 0x00000000003f782f */ /* 0x000fda00038c0000 */
.L_x_9354:
        /* <DEDUP_REMOVED lines=8> */
.L_x_9218:
[C---:B------:R-:W-:Y:S01]  /*13f00*/  LEA R5, R26.reuse, R7, 0x3 ;  /* 0x000000071a057211 */ /* 0x040fe200078e18ff */
[----:B------:R-:W-:Y:S01]  /*13f10*/  VIADD R26, R26, 0x1 ;  /* 0x000000011a1a7836 */ /* 0x000fe20000000000 */
[----:B------:R-:W-:-:S04]  /*13f20*/  SHF.L.U32 R0, R28, 0x1f, RZ ;  /* 0x0000001f1c007819 */ /* 0x000fc800000006ff */
[----:B------:R-:W0:Y:S01]  /*13f30*/  SYNCS.PHASECHK.TRANS64.TRYWAIT P1, [R5+URZ+0x28840], R0 ;  /* 0x02884000050075a7 */ /* 0x000e22000802017f */
[----:B------:R-:W-:-:S04]  /*13f40*/  ISETP.NE.AND P2, PT, R26, 0x2, PT ;  /* 0x000000021a00780c */ /* 0x000fc80003f45270 */
[----:B------:R-:W-:Y:S01]  /*13f50*/  SEL R3, RZ, 0x1, P2 ;  /* 0x00000001ff037807 */ /* 0x000fe20001000000 */
[----:B0-----:R-:W-:Y:S08]  /*13f60*/  @!P1 BRA `(.L_x_9219) ;  /* 0x0000004400089947 */ /* 0x001ff00003800000 */
.L_x_9355:
[----:B------:R-:W-:Y:S02]  /*13f70*/  SEL R26, R26, RZ, P2 ;  /* 0x000000ff1a1a7207 */ /* 0x000fe40001000000 */
[----:B------:R-:W-:Y:S01]  /*13f80*/  LOP3.LUT R2, R28, R3, RZ, 0x3c, !PT ;  /* 0x000000031c027212 */ /* 0x000fe200078e3cff */
[----:B------:R-:W-:Y:S06]  /*13f90*/  @!P0 BRA `(.L_x_9220) ;  /* 0x0000000000048947 */ /* 0x000fec0003800000 */
[----:B------:R-:W-:Y:S01]  /*13fa0*/  BPT.TRAP 0x1 ;  /* 0x000000040000795c */ /* 0x000fe20000300000 */
.L_x_9220:
[----:B------:R-:W-:Y:S01]  /*13fb0*/  IMAD R3, R26, 0x8, R7 ;  /* 0x000000081a037824 */ /* 0x000fe200078e0207 */
[----:B------:R-:W-:-:S04]  /*13fc0*/  SHF.L.U32 R2, R2, 0x1f, RZ ;  /* 0x0000001f02027819 */ /* 0x000fc800000006ff */
[----:B------:R-:W1:Y:S02]  /*13fd0*/  SYNCS.PHASECHK.TRANS64.TRYWAIT P1, [R3+URZ+0x28840], R2 ;  /* 0x02884002030075a7 */ /* 0x000e64000802017f */
[----:B-1----:R-:W-:Y:S05]  /*13fe0*/  @!P1 BRA `(.L_x_9221) ;  /* 0x0000004000fc9947 */ /* 0x002fea0003800000 */
.L_x_9356:
[----:B------:R-:W-:Y:S05]  /*13ff0*/  @!P0 BRA `(.L_x_9222) ;  /* 0x0000000000048947 */ /* 0x000fea0003800000 */
[----:B------:R-:W-:Y:S01]  /*14000*/  BPT.TRAP 0x1 ;  /* 0x000000040000795c */ /* 0x000fe20000300000 */
.L_x_9222:
[----:B------:R-:W3:Y:S02]  /*14010*/  SYNCS.PHASECHK.TRANS64.TRYWAIT P1, [R5+URZ+0x28860], R0 ;  /* 0x02886000050075a7 */ /* 0x000ee4000802017f */
[----:B---3--:R-:W-:Y:S05]  /*14020*/  @!P1 BRA `(.L_x_9223) ;  /* 0x0000004400009947 */ /* 0x008fea0003800000 */
.L_x_9357:
[----:B------:R-:W-:Y:S05]  /*14030*/  @!P0 BRA `(.L_x_9224) ;  /* 0x0000000000048947 */ /* 0x000fea0003800000 */
[----:B------:R-:W-:Y:S01]  /*14040*/  BPT.TRAP 0x1 ;  /* 0x000000040000795c */ /* 0x000fe20000300000 */
.L_x_9224:
[----:B----4-:R4:W0:Y:S02]  /*14050*/  SYNCS.PHASECHK.TRANS64.TRYWAIT P0, [R3+URZ+0x28860], R2 ;  /* 0x02886002030075a7 */ /* 0x010824000800017f */
[----:B0-----:R-:W-:Y:S05]  /*14060*/  @!P0 NANOSLEEP.SYNCS 0x989680 ;  /* 0x009896800000895d */ /* 0x001fea0003900000 */
[----:B------:R-:W0:Y:S02]  /*14070*/  @!P0 SYNCS.PHASECHK.TRANS64 P0, [R3+URZ+0x28860], R2 ;  /* 0x02886002030085a7 */ /* 0x000e24000800007f */
[----:B0-----:R-:W-:Y:S05]  /*14080*/  @!P0 BRA `(.L_x_9224) ;  /* 0xfffffffc00f08947 */ /* 0x001fea000383ffff */
.L_x_9216:
[----:B------:R-:W-:Y:S05]  /*14090*/  BSYNC B0 ;  /* 0x0000000000007941 */ /* 0x000fea0003800000 */
.L_x_9215:
[----:B------:R-:W-:Y:S05]  /*140a0*/  EXIT ;  /* 0x000000000000794d */ /* 0x000fea0003800000 */
.L_x_9079:
[----:B0-----:R-:W-:-:S04]  /*140b0*/  IMAD.U32 R3, RZ, RZ, UR40 ;  /* 0x00000028ff037e24 */ /* 0x001fc8000f8e00ff */
[----:B------:R0:W1:Y:S03]  /*140c0*/  SYNCS.PHASECHK.TRANS64.TRYWAIT P1, [R3+URZ+0x28800], R0 ;  /* 0x02880000030075a7 */ /* 0x000066000802017f */
[----:B-1----:R-:W-:Y:S05]  /*140d0*/  @!P1 NANOSLEEP.SYNCS 0x989680 ;  /* 0x009896800000995d */ /* 0x002fea0003900000 */
[----:B------:R-:W1:Y:S02]  /*140e0*/  @!P1 SYNCS.PHASECHK.TRANS64 P1, [R3+URZ+0x28800], R0 ;  /* 0x02880000030095a7 */ /* 0x000e64000802007f */
[----:B-1----:R-:W-:Y:S05]  /*140f0*/  @!P1 BRA `(.L_x_9079) ;  /* 0xfffffffc00ec9947 */ /* 0x002fea000383ffff */
[----:B------:R-:W-:Y:S05]  /*14100*/  BRA `(.L_x_9225) ;  /* 0xfffffedc00107947 */ /* 0x000fea000383ffff */
.L_x_9083:
[----:B-1----:R1:W2:Y:S02]  /*14110*/  SYNCS.PHASECHK.TRANS64.TRYWAIT P1, [R0+URZ+0x28830], R3 ;  /* 0x02883003000075a7 */ /* 0x0022a4000802017f */
[----:B--2---:R-:W-:Y:S05]  /*14120*/  @!P1 NANOSLEEP.SYNCS 0x989680 ;  /* 0x009896800000995d */ /* 0x004fea0003900000 */
[----:B------:R-:W2:Y:S02]  /*14130*/  @!P1 SYNCS.PHASECHK.TRANS64 P1, [R0+URZ+0x28830], R3 ;  /* 0x02883003000095a7 */ /* 0x000ea4000802007f */
[----:B--2---:R-:W-:Y:S05]  /*14140*/  @!P1 BRA `(.L_x_9083) ;  /* 0xfffffffc00f09947 */ /* 0x004fea000383ffff */
[----:B------:R-:W-:Y:S05]  /*14150*/  BRA `(.L_x_9082) ;  /* 0xfffffedc002c7947 */ /* 0x000fea000383ffff */
.L_x_9089:
[----:B-1----:R-:W-:-:S04]  /*14160*/  IMAD.U32 R7, RZ, RZ, UR10 ;  /* 0x0000000aff077e24 */ /* 0x002fc8000f8e00ff */
[----:B------:R1:W2:Y:S03]  /*14170*/  SYNCS.PHASECHK.TRANS64.TRYWAIT P1, [R7+URZ+0x28830], R6 ;  /* 0x02883006070075a7 */ /* 0x0002a6000802017f */
[----:B--2---:R-:W-:Y:S05]  /*14180*/  @!P1 NANOSLEEP.SYNCS 0x989680 ;  /* 0x009896800000995d */ /* 0x004fea0003900000 */
[----:B------:R-:W2:Y:S02]  /*14190*/  @!P1 SYNCS.PHASECHK.TRANS64 P1, [R7+URZ+0x28830], R6 ;  /* 0x02883006070095a7 */ /* 0x000ea4000802007f */
[----:B--2---:R-:W-:Y:S05]  /*141a0*/  @!P1 BRA `(.L_x_9089) ;  /* 0xfffffffc00ec9947 */ /* 0x004fea000383ffff */
[----:B------:R-:W-:Y:S05]  /*141b0*/  BRA `(.L_x_9086) ;  /* 0xffffff0800407947 */ /* 0x000fea000383ffff */
.L_x_9093:
[----:B-1----:R-:W-:-:S04]  /*141c0*/  IMAD.U32 R7, RZ, RZ, UR10 ;  /* 0x0000000aff077e24 */ /* 0x002fc8000f8e00ff */
[----:B------:R1:W2:Y:S03]  /*141d0*/  SYNCS.PHASECHK.TRANS64.TRYWAIT P1, [R7+URZ+0x28850], R6 ;  /* 0x02885006070075a7 */ /* 0x0002a6000802017f */
[----:B--2---:R-:W-:Y:S05]  /*141e0*/  @!P1 NANOSLEEP.SYNCS 0x989680 ;  /* 0x009896800000995d */ /* 0x004fea0003900000 */
[----:B------:R-:W2:Y:S02]  /*141f0*/  @!P1 SYNCS.PHASECHK.TRANS64 P1, [R7+URZ+0x28850], R6 ;  /* 0x02885006070095a7 */ /* 0x000ea4000802007f */
[----:B--2---:R-:W-:Y:S05]  /*14200*/  @!P1 BRA `(.L_x_9093) ;  /* 0xfffffffc00ec9947 */ /* 0x004fea000383ffff */
[----:B------:R-:W-:Y:S05]  /*14210*/  BRA `(.L_x_9090) ;  /* 0xffffff0c00187947 */ /* 0x000fea000383ffff */
.L_x_9101:
[----:B-1----:R-:W-:-:S04]  /*14220*/  IMAD.U32 R7, RZ, RZ, UR10 ;  /* 0x0000000aff077e24 */ /* 0x002fc8000f8e00ff */
[----:B------:R1:W2:Y:S03]  /*14230*/  SYNCS.PHASECHK.TRANS64.TRYWAIT P1, [R7+URZ+0x28830], R6 ;  /* 0x02883006070075a7 */ /* 0x0002a6000802017f */
[----:B--2---:R-:W-:Y:S05]  /*14240*/  @!P1 NANOSLEEP.SYNCS 0x989680 ;  /* 0x009896800000995d */ /* 0x004fea0003900000 */
[----:B------:R-:W2:Y:S02]  /*14250*/  @!P1 SYNCS.PHASECHK.TRANS64 P1, [R7+URZ+0x28830], R6 ;  /* 0x02883006070095a7 */ /* 0x000ea4000802007f */
[----:B--2---:R-:W-:Y:S05]  /*14260*/  @!P1 BRA `(.L_x_9101) ;  /* 0xfffffffc00ec9947 */ /* 0x004fea000383ffff */
[----:B------:R-:W-:Y:S05]  /*14270*/  BRA `(.L_x_9098) ;  /* 0xffffff3800a87947 */ /* 0x000fea000383ffff */
.L_x_9105:
[----:B-1----:R-:W-:-:S04]  /*14280*/  IMAD.U32 R7, RZ, RZ, UR10 ;  /* 0x0000000aff077e24 */ /* 0x002fc8000f8e00ff */
[----:B------:R1:W2:Y:S03]  /*14290*/  SYNCS.PHASECHK.TRANS64.TRYWAIT P1, [R7+URZ+0x28850], R6 ;  /* 0x02885006070075a7 */ /* 0x0002a6000802017f */
[----:B--2---:R-:W-:Y:S05]  /*142a0*/  @!P1 NANOSLEEP.SYNCS 0x989680 ;  /* 0x009896800000995d */ /* 0x004fea0003900000 */
[----:B------:R-:W2:Y:S02]  /*142b0*/  @!P1 SYNCS.PHASECHK.TRANS64 P1, [R7+URZ+0x28850], R6 ;  /* 0x02885006070095a7 */ /* 0x000ea4000802007f */
[----:B--2---:R-:W-:Y:S05]  /*142c0*/  @!P1 BRA `(.L_x_9105) ;  /* 0xfffffffc00ec9947 */ /* 0x004fea000383ffff */
[----:B------:R-:W-:Y:S05]  /*142d0*/  BRA `(.L_x_9102) ;  /* 0xffffff3c00747947 */ /* 0x000fea000383ffff */
.L_x_9112:
[----:B-1----:R-:W-:-:S04]  /*142e0*/  IMAD.U32 R5, RZ, RZ, UR5 ;  /* 0x00000005ff057e24 */ /* 0x002fc8000f8e00ff */
[----:B------:R1:W2:Y:S03]  /*142f0*/  SYNCS.PHASECHK.TRANS64.TRYWAIT P1, [R5+URZ+0x28850], R4 ;  /* 0x02885004050075a7 */ /* 0x0002a6000802017f */
[----:B--2---:R-:W-:Y:S05]  /*14300*/  @!P1 NANOSLEEP.SYNCS 0x989680 ;  /* 0x009896800000995d */ /* 0x004fea0003900000 */
[----:B------:R-:W2:Y:S02]  /*14310*/  @!P1 SYNCS.PHASECHK.TRANS64 P1, [R5+URZ+0x28850], R4 ;  /* 0x02885004050095a7 */ /* 0x000ea4000802007f */
[----:B--2---:R-:W-:Y:S05]  /*14320*/  @!P1 BRA `(.L_x_9112) ;  /* 0xfffffffc00ec9947 */ /* 0x004fea000383ffff */
[----:B------:R-:W-:Y:S05]  /*14330*/  BRA `(.L_x_9111) ;  /* 0xffffff6000687947 */ /* 0x000fea000383ffff */
.L_x_9160:
        /* <DEDUP_REMOVED lines=11> */
.L_x_9227:
[----:B------:R-:W-:Y:S05]  /*143f0*/  BSYNC B0 ;  /* 0x0000000000007941 */ /* 0x000fea0003800000 */
.L_x_9226:
[----:B------:R-:W-:Y:S05]  /*14400*/  BRA `(.L_x_9228) ;  /* 0xffffffb800907947 */ /* 0x000fea000383ffff */
.L_x_9163:
[----:B0-----:R0:W1:Y:S02]  /*14410*/  SYNCS.PHASECHK.TRANS64.TRYWAIT P0, [R7+URZ+0x28840], R2 ;  /* 0x02884002070075a7 */ /* 0x001064000800017f */
[----:B-1----:R-:W-:Y:S05]  /*14420*/  @!P0 NANOSLEEP.SYNCS 0x989680 ;  /* 0x009896800000895d */ /* 0x002fea0003900000 */
[----:B------:R-:W1:Y:S02]  /*14430*/  @!P0 SYNCS.PHASECHK.TRANS64 P0, [R7+URZ+0x28840], R2 ;  /* 0x02884002070085a7 */ /* 0x000e64000800007f */
[----:B-1----:R-:W-:Y:S05]  /*14440*/  @!P0 BRA `(.L_x_9163) ;  /* 0xfffffffc00f08947 */ /* 0x002fea000383ffff */
[----:B------:R-:W-:Y:S05]  /*14450*/  BRA `(.L_x_9229) ;  /* 0xffffffb800e47947 */ /* 0x000fea000383ffff */
.L_x_9164:
        /* <DEDUP_REMOVED lines=8> */
.L_x_9231:
[----:B------:R-:W-:Y:S05]  /*144e0*/  BSYNC B0 ;  /* 0x0000000000007941 */ /* 0x000fea0003800000 */
.L_x_9230:
[----:B------:R-:W-:Y:S01]  /*144f0*/  MOV R13, R4 ;  /* 0x00000004000d7202 */ /* 0x000fe20000000f00 */
        /* <DEDUP_REMOVED lines=8> */
.L_x_9232:
[----:B------:R-:W-:Y:S02]  /*14580*/  IMAD.MOV.U32 R13, RZ, RZ, R0 ;  /* 0x000000ffff0d7224 */ /* 0x000fe400078e0000 */
[----:B------:R-:W-:Y:S02]  /*14590*/  IMAD.MOV.U32 R12, RZ, RZ, 0x1 ;  /* 0x00000001ff0c7424 */ /* 0x000fe400078e00ff */
[----:B------:R-:W-:-:S07]  /*145a0*/  IMAD.MOV.U32 R3, RZ, RZ, R14 ;  /* 0x000000ffff037224 */ /* 0x000fce00078e000e */
[----:B------:R-:W-:Y:S05]  /*145b0*/  WARPSYNC.COLLECTIVE R15, `(.L_x_9233) ;  /* 0x000000000f087348 */ /* 0x000fea0003c00000 */
[----:B------:R0:W1:Y:S02]  /*145c0*/  SHFL.IDX P6, R14, R13, R12, R11 ;  /* 0x0000000c0d0e7389 */ /* 0x00006400000c000b */
[----:B01----:R-:W-:Y:S01]  /*145d0*/  ENDCOLLECTIVE ;  /* 0x000000000000791b */ /* 0x003fe20003800000 */
.L_x_9233:
        /* <DEDUP_REMOVED lines=12> */
[----:B0-----:R-:W-:Y:S01]  /*146a0*/  MOV R2, R14 ;  /* 0x0000000e00027202 */ /* 0x001fe20000000f00 */
[----:B------:R-:W-:-:S07]  /*146b0*/  @P1 IMAD R8, R5, 0x2, R22 ;  /* 0x0000000205081824 */ /* 0x000fce00078e0216 */
[----:B------:R-:W-:Y:S05]  /*146c0*/  WARPSYNC.COLLECTIVE R15, `(.L_x_9234) ;  /* 0x000000000f087348 */ /* 0x000fea0003c00000 */
[----:B------:R0:W1:Y:S02]  /*146d0*/  SHFL.IDX P6, R14, R13, R12, R11 ;  /* 0x0000000c0d0e7389 */ /* 0x00006400000c000b */
[----:B01----:R-:W-:Y:S01]  /*146e0*/  ENDCOLLECTIVE ;  /* 0x000000000000791b */ /* 0x003fe20003800000 */
.L_x_9234:
[----:B------:R-:W-:Y:S02]  /*146f0*/  IMAD.MOV.U32 R13, RZ, RZ, R0 ;  /* 0x000000ffff0d7224 */ /* 0x000fe400078e0000 */
[----:B------:R-:W-:Y:S02]  /*14700*/  IMAD.MOV.U32 R12, RZ, RZ, 0x2 ;  /* 0x00000002ff0c7424 */ /* 0x000fe400078e00ff */
[----:B------:R-:W-:-:S07]  /*14710*/  IMAD.MOV.U32 R3, RZ, RZ, R14 ;  /* 0x000000ffff037224 */ /* 0x000fce00078e000e */
[----:B------:R-:W-:Y:S05]  /*14720*/  WARPSYNC.COLLECTIVE R15, `(.L_x_9235) ;  /* 0x000000000f087348 */ /* 0x000fea0003c00000 */
[----:B------:R0:W1:Y:S02]  /*14730*/  SHFL.IDX P6, R14, R13, R12, R11 ;  /* 0x0000000c0d0e7389 */ /* 0x00006400000c000b */
[----:B01----:R-:W-:Y:S01]  /*14740*/  ENDCOLLECTIVE ;  /* 0x000000000000791b */ /* 0x003fe20003800000 */
.L_x_9235:
        /* <DEDUP_REMOVED lines=16> */
.L_x_9236:
[----:B------:R-:W-:Y:S02]  /*14850*/  @P1 IMAD R8, R5, 0x2, R22 ;  /* 0x0000000205081824 */ /* 0x000fe400078e0216 */
[----:B------:R-:W-:Y:S02]  /*14860*/  IMAD.MOV.U32 R13, RZ, RZ, R0 ;  /* 0x000000ffff0d7224 */ /* 0x000fe400078e0000 */
[----:B------:R-:W-:Y:S01]  /*14870*/  IMAD.MOV.U32 R12, RZ, RZ, 0x3 ;  /* 0x00000003ff0c7424 */ /* 0x000fe200078e00ff */
[----:B------:R-:W-:-:S07]  /*14880*/  MOV R3, R14 ;  /* 0x0000000e00037202 */ /* 0x000fce0000000f00 */
[----:B------:R-:W-:Y:S05]  /*14890*/  WARPSYNC.COLLECTIVE R15, `(.L_x_9237) ;  /* 0x000000000f087348 */ /* 0x000fea0003c00000 */
[----:B------:R0:W1:Y:S02]  /*148a0*/  SHFL.IDX P6, R14, R13, R12, R11 ;  /* 0x0000000c0d0e7389 */ /* 0x00006400000c000b */
[----:B01----:R-:W-:Y:S01]  /*148b0*/  ENDCOLLECTIVE ;  /* 0x000000000000791b */ /* 0x003fe20003800000 */
.L_x_9237:
        /* <DEDUP_REMOVED lines=16> */
.L_x_9238:
[----:B------:R-:W-:Y:S01]  /*149c0*/  @P1 LEA R8, R5, R22, 0x1 ;  /* 0x0000001605081211 */ /* 0x000fe200078e08ff */
[----:B------:R-:W-:Y:S02]  /*149d0*/  IMAD.MOV.U32 R13, RZ, RZ, R0 ;  /* 0x000000ffff0d7224 */ /* 0x000fe400078e0000 */
[----:B------:R-:W-:Y:S02]  /*149e0*/  IMAD.MOV.U32 R12, RZ, RZ, 0x4 ;  /* 0x00000004ff0c7424 */ /* 0x000fe400078e00ff */
[----:B------:R-:W-:-:S07]  /*149f0*/  IMAD.MOV.U32 R3, RZ, RZ, R14 ;  /* 0x000000ffff037224 */ /* 0x000fce00078e000e */
[----:B------:R-:W-:Y:S05]  /*14a00*/  WARPSYNC.COLLECTIVE R15, `(.L_x_9239) ;  /* 0x000000000f087348 */ /* 0x000fea0003c00000 */
[----:B------:R0:W1:Y:S02]  /*14a10*/  SHFL.IDX P6, R14, R13, R12, R11 ;  /* 0x0000000c0d0e7389 */ /* 0x00006400000c000b */
[----:B01----:R-:W-:Y:S01]  /*14a20*/  ENDCOLLECTIVE ;  /* 0x000000000000791b */ /* 0x003fe20003800000 */
.L_x_9239:
        /* <DEDUP_REMOVED lines=16> */
.L_x_9240:
[----:B------:R-:W-:Y:S02]  /*14b30*/  @P1 IMAD R8, R5, 0x2, R22 ;  /* 0x0000000205081824 */ /* 0x000fe400078e0216 */
[----:B------:R-:W-:Y:S01]  /*14b40*/  IMAD.MOV.U32 R13, RZ, RZ, R0 ;  /* 0x000000ffff0d7224 */ /* 0x000fe200078e0000 */
[----:B------:R-:W-:Y:S01]  /*14b50*/  MOV R12, 0x5 ;  /* 0x00000005000c7802 */ /* 0x000fe20000000f00 */
[----:B------:R-:W-:-:S07]  /*14b60*/  IMAD.MOV.U32 R3, RZ, RZ, R14 ;  /* 0x000000ffff037224 */ /* 0x000fce00078e000e */
[----:B------:R-:W-:Y:S05]  /*14b70*/  WARPSYNC.COLLECTIVE R15, `(.L_x_9241) ;  /* 0x000000000f087348 */ /* 0x000fea0003c00000 */
[----:B------:R0:W1:Y:S02]  /*14b80*/  SHFL.IDX P6, R14, R13, R12, R11 ;  /* 0x0000000c0d0e7389 */ /* 0x00006400000c000b */
[----:B01----:R-:W-:Y:S01]  /*14b90*/  ENDCOLLECTIVE ;  /* 0x000000000000791b */ /* 0x003fe20003800000 */
.L_x_9241:
        /* <DEDUP_REMOVED lines=16> */
.L_x_9242:
[----:B------:R-:W-:Y:S02]  /*14ca0*/  @P1 IMAD R8, R5, 0x2, R22 ;  /* 0x0000000205081824 */ /* 0x000fe400078e0216 */
[----:B------:R-:W-:Y:S02]  /*14cb0*/  IMAD.MOV.U32 R13, RZ, RZ, R0 ;  /* 0x000000ffff0d7224 */ /* 0x000fe400078e0000 */
[----:B------:R-:W-:Y:S02]  /*14cc0*/  IMAD.MOV.U32 R12, RZ, RZ, 0x6 ;  /* 0x00000006ff0c7424 */ /* 0x000fe400078e00ff */
[----:B------:R-:W-:-:S07]  /*14cd0*/  IMAD.MOV.U32 R3, RZ, RZ, R14 ;  /* 0x000000ffff037224 */ /* 0x000fce00078e000e */
[----:B------:R-:W-:Y:S05]  /*14ce0*/  WARPSYNC.COLLECTIVE R15, `(.L_x_9243) ;  /* 0x000000000f087348 */ /* 0x000fea0003c00000 */
[----:B------:R0:W1:Y:S02]  /*14cf0*/  SHFL.IDX P6, R14, R13, R12, R11 ;  /* 0x0000000c0d0e7389 */ /* 0x00006400000c000b */
[----:B01----:R-:W-:Y:S01]  /*14d00*/  ENDCOLLECTIVE ;  /* 0x000000000000791b */ /* 0x003fe20003800000 */
.L_x_9243:
        /* <DEDUP_REMOVED lines=16> */
.L_x_9244:
[----:B------:R-:W-:Y:S02]  /*14e10*/  @P1 IMAD R8, R5, 0x2, R22 ;  /* 0x0000000205081824 */ /* 0x000fe400078e0216 */
[----:B------:R-:W-:Y:S02]  /*14e20*/  IMAD.MOV.U32 R13, RZ, RZ, R0 ;  /* 0x000000ffff0d7224 */ /* 0x000fe400078e0000 */
[----:B------:R-:W-:Y:S02]  /*14e30*/  IMAD.MOV.U32 R12, RZ, RZ, 0x7 ;  /* 0x00000007ff0c7424 */ /* 0x000fe400078e00ff */
[----:B------:R-:W-:-:S07]  /*14e40*/  IMAD.MOV.U32 R3, RZ, RZ, R14 ;  /* 0x000000ffff037224 */ /* 0x000fce00078e000e */
[----:B------:R-:W-:Y:S05]  /*14e50*/  WARPSYNC.COLLECTIVE R15, `(.L_x_9245) ;  /* 0x000000000f087348 */ /* 0x000fea0003c00000 */
[----:B------:R0:W1:Y:S02]  /*14e60*/  SHFL.IDX P6, R14, R13, R12, R11 ;  /* 0x0000000c0d0e7389 */ /* 0x00006400000c000b */
[----:B01----:R-:W-:Y:S01]  /*14e70*/  ENDCOLLECTIVE ;  /* 0x000000000000791b */ /* 0x003fe20003800000 */
.L_x_9245:
        /* <DEDUP_REMOVED lines=10> */
.L_x_9246:
[----:B------:R-:W-:Y:S01]  /*14f20*/  @!PT LDS RZ, [RZ] ;  /* 0x00000000fffff984 */ /* 0x000fe20000000800 */
[----:B------:R-:W-:Y:S01]  /*14f30*/  @!PT LDS RZ, [RZ] ;  /* 0x00000000fffff984 */ /* 0x000fe20000000800 */
[----:B------:R-:W-:Y:S01]  /*14f40*/  @!PT LDS RZ, [RZ] ;  /* 0x00000000fffff984 */ /* 0x000fe20000000800 */
[----:B------:R-:W-:Y:S04]  /*14f50*/  @P1 LDGSTS.E.BYPASS.LTC128B.128 [R8+0x1b400], desc[UR36][R2.64], !P3 ;  /* 0x1b40000002081fae */ /* 0x000fe8000d901d64 */
[----:B------:R0:W-:Y:S02]  /*14f60*/  @P1 LDGSTS.E.BYPASS.LTC128B.128 [R8+0x1f400], desc[UR36][R2.64+0x80], !P2 ;  /* 0x1f40008002081fae */ /* 0x0001e4000d101d64 */
[----:B0-----:R-:W-:Y:S01]  /*14f70*/  IMAD.MOV.U32 R2, RZ, RZ, R14 ;  /* 0x000000ffff027224 */ /* 0x001fe200078e000e */
[----:B------:R-:W-:Y:S06]  /*14f80*/  BRA `(.L_x_9247) ;  /* 0xffffffb400c07947 */ /* 0x000fec000383ffff */
.L_x_9169:
[----:B------:R-:W-:Y:S01]  /*14f90*/  MOV R13, R4 ;  /* 0x00000004000d7202 */ /* 0x000fe20000000f00 */
        /* <DEDUP_REMOVED lines=8> */
.L_x_9248:
[C---:B------:R-:W-:Y:S02]  /*15020*/  ISETP.GE.AND P2, PT, R17.reuse, R5, PT ;  /* 0x000000051100720c */ /* 0x040fe40003f46270 */
[----:B------:R-:W-:Y:S01]  /*15030*/  IADD3 R6, R17, 0x10, RZ ;  /* 0x0000001011067810 */ /* 0x000fe20007ffe0ff */
[----:B------:R-:W-:Y:S02]  /*15040*/  IMAD.MOV.U32 R13, RZ, RZ, R0 ;  /* 0x000000ffff0d7224 */ /* 0x000fe400078e0000 */
[----:B------:R-:W-:-:S08]  /*15050*/  IMAD.MOV.U32 R2, RZ, RZ, R14 ;  /* 0x000000ffff027224 */ /* 0x000fd000078e000e */
[----:B------:R-:W-:Y:S05]  /*15060*/  WARPSYNC.COLLECTIVE R15, `(.L_x_9249) ;  /* 0x000000000f087348 */ /* 0x000fea0003c00000 */
[----:B------:R0:W1:Y:S02]  /*15070*/  SHFL.IDX P6, R14, R13, R12, R11 ;  /* 0x0000000c0d0e7389 */ /* 0x00006400000c000b */
[----:B01----:R-:W-:Y:S01]  /*15080*/  ENDCOLLECTIVE ;  /* 0x000000000000791b */ /* 0x003fe20003800000 */
.L_x_9249:
        /* <DEDUP_REMOVED lines=8> */
.L_x_9250:
        /* <DEDUP_REMOVED lines=12> */
.L_x_9251:
        /* <DEDUP_REMOVED lines=8> */
.L_x_9252:
        /* <DEDUP_REMOVED lines=13> */
.L_x_9253:
        /* <DEDUP_REMOVED lines=8> */
.L_x_9254:
        /* <DEDUP_REMOVED lines=13> */
.L_x_9255:
        /* <DEDUP_REMOVED lines=8> */
.L_x_9256:
        /* <DEDUP_REMOVED lines=8> */
[----:B------:R-:W-:Y:S01]  /*15570*/  IMAD.MOV.U32 R13, RZ, RZ, R0 ;  /* 0x000000ffff0d7224 */ /* 0x000fe200078e0000 */
[----:B0-----:R-:W-:-:S09]  /*15580*/  MOV R2, R14 ;  /* 0x0000000e00027202 */ /* 0x001fd20000000f00 */
[----:B------:R-:W-:Y:S05]  /*15590*/  WARPSYNC.COLLECTIVE R15, `(.L_x_9257) ;  /* 0x000000000f087348 */ /* 0x000fea0003c00000 */
[----:B------:R0:W1:Y:S02]  /*155a0*/  SHFL.IDX P6, R14, R13, R12, R11 ;  /* 0x0000000c0d0e7389 */ /* 0x00006400000c000b */
[----:B01----:R-:W-:Y:S01]  /*155b0*/  ENDCOLLECTIVE ;  /* 0x000000000000791b */ /* 0x003fe20003800000 */
.L_x_9257:
        /* <DEDUP_REMOVED lines=8> */
.L_x_9258:
[----:B------:R-:W-:-:S05]  /*15640*/  @!P2 IMAD.MOV.U32 R3, RZ, RZ, R7 ;  /* 0x000000ffff03a224 */ /* 0x000fca00078e0007 */
[----:B------:R-:W-:Y:S01]  /*15650*/  @!PT LDS RZ, [RZ] ;  /* 0x00000000fffff984 */ /* 0x000fe20000000800 */
[----:B------:R-:W-:Y:S01]  /*15660*/  @!PT LDS RZ, [RZ] ;  /* 0x00000000fffff984 */ /* 0x000fe20000000800 */
[----:B------:R-:W-:Y:S01]  /*15670*/  @!PT LDS RZ, [RZ] ;  /* 0x00000000fffff984 */ /* 0x000fe20000000800 */
[----:B------:R-:W-:Y:S04]  /*15680*/  @!P2 LDGSTS.E.BYPASS.LTC128B.128 [R8+0x12400], desc[UR36][R2.64], !P0 ;  /* 0x124000000208afae */ /* 0x000fe8000c101d64 */
[----:B------:R0:W-:Y:S01]  /*15690*/  @!P2 LDGSTS.E.BYPASS.LTC128B.128 [R8+0x16400], desc[UR36][R2.64+0x80], !P1 ;  /* 0x164000800208afae */ /* 0x0001e2000c901d64 */
[----:B------:R-:W-:Y:S01]  /*156a0*/  ISETP.GE.AND P2, PT, R6, R5, PT ;  /* 0x000000050600720c */ /* 0x000fe20003f46270 */
[----:B------:R-:W-:Y:S01]  /*156b0*/  VIADD R6, R17, 0x60 ;  /* 0x0000006011067836 */ /* 0x000fe20000000000 */
[----:B------:R-:W-:Y:S01]  /*156c0*/  MOV R13, R0 ;  /* 0x00000000000d7202 */ /* 0x000fe20000000f00 */
[----:B0-----:R-:W-:-:S10]  /*156d0*/  IMAD.MOV.U32 R2, RZ, RZ, R14 ;  /* 0x000000ffff027224 */ /* 0x001fd400078e000e */
[----:B------:R-:W-:Y:S05]  /*156e0*/  WARPSYNC.COLLECTIVE R15, `(.L_x_9259) ;  /* 0x000000000f087348 */ /* 0x000fea0003c00000 */
[----:B------:R0:W1:Y:S02]  /*156f0*/  SHFL.IDX P6, R14, R13, R12, R11 ;  /* 0x0000000c0d0e7389 */ /* 0x00006400000c000b */
[----:B01----:R-:W-:Y:S01]  /*15700*/  ENDCOLLECTIVE ;  /* 0x000000000000791b */ /* 0x003fe20003800000 */
.L_x_9259:
        /* <DEDUP_REMOVED lines=8> */
.L_x_9260:
        /* <DEDUP_REMOVED lines=12> */
.L_x_9261:
        /* <DEDUP_REMOVED lines=8> */
.L_x_9262:
        /* <DEDUP_REMOVED lines=11> */
.L_x_9263:
[----:B------:R-:W-:Y:S05]  /*15980*/  BRA `(.L_x_9264) ;  /* 0xffffffb800287947 */ /* 0x000fea000383ffff */
.L_x_9174:
[----:B0-----:R0:W1:Y:S02]  /*15990*/  SYNCS.PHASECHK.TRANS64.TRYWAIT P1, [R22+URZ+0x28820], R3 ;  /* 0x02882003160075a7 */ /* 0x001064000802017f */
[----:B-1----:R-:W-:Y:S05]  /*159a0*/  @!P1 NANOSLEEP.SYNCS 0x989680 ;  /* 0x009896800000995d */ /* 0x002fea0003900000 */
[----:B------:R-:W1:Y:S02]  /*159b0*/  @!P1 SYNCS.PHASECHK.TRANS64 P1, [R22+URZ+0x28820], R3 ;  /* 0x02882003160095a7 */ /* 0x000e64000802007f */
[----:B-1----:R-:W-:Y:S05]  /*159c0*/  @!P1 BRA `(.L_x_9174) ;  /* 0xfffffffc00f09947 */ /* 0x002fea000383ffff */
[----:B------:R-:W-:Y:S05]  /*159d0*/  BRA `(.L_x_9265) ;  /* 0xffffffb800a07947 */ /* 0x000fea000383ffff */
.L_x_9179:
[----:B0-----:R0:W1:Y:S02]  /*159e0*/  SYNCS.PHASECHK.TRANS64.TRYWAIT P0, [R6+URZ+0x28840], R3 ;  /* 0x02884003060075a7 */ /* 0x001064000800017f */
[----:B-1----:R-:W-:Y:S05]  /*159f0*/  @!P0 NANOSLEEP.SYNCS 0x989680 ;  /* 0x009896800000895d */ /* 0x002fea0003900000 */
[----:B------:R-:W1:Y:S02]  /*15a00*/  @!P0 SYNCS.PHASECHK.TRANS64 P0, [R6+URZ+0x28840], R3 ;  /* 0x02884003060085a7 */ /* 0x000e64000800007f */
[----:B-1----:R-:W-:Y:S05]  /*15a10*/  @!P0 BRA `(.L_x_9179) ;  /* 0xfffffffc00f08947 */ /* 0x002fea000383ffff */
[----:B------:R-:W-:Y:S05]  /*15a20*/  BRA `(.L_x_9266) ;  /* 0xffffffbc00607947 */ /* 0x000fea000383ffff */
.L_x_9180:
[----:B------:R-:W-:Y:S01]  /*15a30*/  BSSY B1, `(.L_x_9267) ;  /* 0x0000008000017945 */ /* 0x000fe20003800000 */
[----:B------:R-:W-:Y:S01]  /*15a40*/  IMAD.MOV.U32 R13, RZ, RZ, R9 ;  /* 0x000000ffff0d7224 */ /* 0x000fe200078e0009 */
[----:B------:R-:W-:Y:S01]  /*15a50*/  MOV R11, 0x181f ;  /* 0x0000181f000b7802 */ /* 0x000fe20000000f00 */
[----:B------:R-:W-:Y:S02]  /*15a60*/  IMAD.MOV.U32 R12, RZ, RZ, RZ ;  /* 0x000000ffff0c7224 */ /* 0x000fe400078e00ff */
[----:B------:R-:W-:-:S07]  /*15a70*/  IMAD.MOV.U32 R15, RZ, RZ, -0x1 ;  /* 0xffffffffff0f7424 */ /* 0x000fce00078e00ff */
[----:B--2---:R-:W-:Y:S05]  /*15a80*/  WARPSYNC.COLLECTIVE R15, `(.L_x_9268) ;  /* 0x000000000f087348 */ /* 0x004fea0003c00000 */
[----:B--2---:R0:W1:Y:S02]  /*15a90*/  SHFL.IDX P6, R14, R13, R12, R11 ;  /* 0x0000000c0d0e7389 */ /* 0x00406400000c000b */
[----:B01----:R-:W-:Y:S01]  /*15aa0*/  ENDCOLLECTIVE ;  /* 0x000000000000791b */ /* 0x003fe20003800000 */
.L_x_9268:
[----:B------:R-:W-:Y:S05]  /*15ab0*/  BSYNC B1 ;  /* 0x0000000000017941 */ /* 0x000fea0003800000 */
.L_x_9267:
        /* <DEDUP_REMOVED lines=9> */
.L_x_9269:
[----:B------:R-:W-:Y:S02]  /*15b50*/  IMAD R8, R8, 0x2, R22 ;  /* 0x0000000208087824 */ /* 0x000fe400078e0216 */
[----:B------:R-:W-:Y:S02]  /*15b60*/  IMAD.MOV.U32 R13, RZ, RZ, R9 ;  /* 0x000000ffff0d7224 */ /* 0x000fe400078e0009 */
[----:B------:R-:W-:Y:S02]  /*15b70*/  IMAD.MOV.U32 R12, RZ, RZ, 0x1 ;  /* 0x00000001ff0c7424 */ /* 0x000fe400078e00ff */
[----:B------:R-:W-:-:S07]  /*15b80*/  IMAD.MOV.U32 R2, RZ, RZ, R14 ;  /* 0x000000ffff027224 */ /* 0x000fce00078e000e */
[----:B------:R-:W-:Y:S05]  /*15b90*/  WARPSYNC.COLLECTIVE R15, `(.L_x_9270) ;  /* 0x000000000f087348 */ /* 0x000fea0003c00000 */
[----:B------:R0:W1:Y:S02]  /*15ba0*/  SHFL.IDX P6, R14, R13, R12, R11 ;  /* 0x0000000c0d0e7389 */ /* 0x00006400000c000b */
[----:B01----:R-:W-:Y:S01]  /*15bb0*/  ENDCOLLECTIVE ;  /* 0x000000000000791b */ /* 0x003fe20003800000 */
.L_x_9270:
        /* <DEDUP_REMOVED lines=12> */
.L_x_9271:
[----:B------:R-:W-:Y:S01]  /*15c80*/  IMAD.MOV.U32 R13, RZ, RZ, R9 ;  /* 0x000000ffff0d7224 */ /* 0x000fe200078e0009 */
[----:B------:R-:W-:Y:S01]  /*15c90*/  MOV R12, 0x2 ;  /* 0x00000002000c7802 */ /* 0x000fe20000000f00 */
[----:B------:R-:W-:-:S07]  /*15ca0*/  IMAD.MOV.U32 R2, RZ, RZ, R14 ;  /* 0x000000ffff027224 */ /* 0x000fce00078e000e */
[----:B------:R-:W-:Y:S05]  /*15cb0*/  WARPSYNC.COLLECTIVE R15, `(.L_x_9272) ;  /* 0x000000000f087348 */ /* 0x000fea0003c00000 */
[----:B------:R0:W1:Y:S02]  /*15cc0*/  SHFL.IDX P6, R14, R13, R12, R11 ;  /* 0x0000000c0d0e7389 */ /* 0x00006400000c000b */
[----:B01----:R-:W-:Y:S01]  /*15cd0*/  ENDCOLLECTIVE ;  /* 0x000000000000791b */ /* 0x003fe20003800000 */
.L_x_9272:
        /* <DEDUP_REMOVED lines=12> */
.L_x_9273:
[----:B------:R-:W-:Y:S02]  /*15da0*/  IMAD.MOV.U32 R13, RZ, RZ, R9 ;  /* 0x000000ffff0d7224 */ /* 0x000fe400078e0009 */
[----:B------:R-:W-:Y:S02]  /*15db0*/  IMAD.MOV.U32 R12, RZ, RZ, 0x3 ;  /* 0x00000003ff0c7424 */ /* 0x000fe400078e00ff */
[----:B------:R-:W-:-:S07]  /*15dc0*/  IMAD.MOV.U32 R2, RZ, RZ, R14 ;  /* 0x000000ffff027224 */ /* 0x000fce00078e000e */
[----:B------:R-:W-:Y:S05]  /*15dd0*/  WARPSYNC.COLLECTIVE R15, `(.L_x_9274) ;  /* 0x000000000f087348 */ /* 0x000fea0003c00000 */
[----:B------:R0:W1:Y:S02]  /*15de0*/  SHFL.IDX P6, R14, R13, R12, R11 ;  /* 0x0000000c0d0e7389 */ /* 0x00006400000c000b */
[----:B01----:R-:W-:Y:S01]  /*15df0*/  ENDCOLLECTIVE ;  /* 0x000000000000791b */ /* 0x003fe20003800000 */
.L_x_9274:
        /* <DEDUP_REMOVED lines=12> */
.L_x_9275:
[----:B------:R-:W-:Y:S02]  /*15ec0*/  IMAD.MOV.U32 R13, RZ, RZ, R9 ;  /* 0x000000ffff0d7224 */ /* 0x000fe400078e0009 */
[----:B------:R-:W-:Y:S01]  /*15ed0*/  IMAD.MOV.U32 R12, RZ, RZ, 0x4 ;  /* 0x00000004ff0c7424 */ /* 0x000fe200078e00ff */
[----:B------:R-:W-:-:S07]  /*15ee0*/  MOV R2, R14 ;  /* 0x0000000e00027202 */ /* 0x000fce0000000f00 */
[----:B------:R-:W-:Y:S05]  /*15ef0*/  WARPSYNC.COLLECTIVE R15, `(.L_x_9276) ;  /* 0x000000000f087348 */ /* 0x000fea0003c00000 */
[----:B------:R0:W1:Y:S02]  /*15f00*/  SHFL.IDX P6, R14, R13, R12, R11 ;  /* 0x0000000c0d0e7389 */ /* 0x00006400000c000b */
[----:B01----:R-:W-:Y:S01]  /*15f10*/  ENDCOLLECTIVE ;  /* 0x000000000000791b */ /* 0x003fe20003800000 */
.L_x_9276:
        /* <DEDUP_REMOVED lines=12> */
.L_x_9277:
[----:B------:R-:W-:Y:S01]  /*15fe0*/  IMAD.MOV.U32 R13, RZ, RZ, R9 ;  /* 0x000000ffff0d7224 */ /* 0x000fe200078e0009 */
[----:B------:R-:W-:Y:S01]  /*15ff0*/  MOV R12, 0x5 ;  /* 0x00000005000c7802 */ /* 0x000fe20000000f00 */
[----:B------:R-:W-:-:S07]  /*16000*/  IMAD.MOV.U32 R2, RZ, RZ, R14 ;  /* 0x000000ffff027224 */ /* 0x000fce00078e000e */
[----:B------:R-:W-:Y:S05]  /*16010*/  WARPSYNC.COLLECTIVE R15, `(.L_x_9278) ;  /* 0x000000000f087348 */ /* 0x000fea0003c00000 */
[----:B------:R0:W1:Y:S02]  /*16020*/  SHFL.IDX P6, R14, R13, R12, R11 ;  /* 0x0000000c0d0e7389 */ /* 0x00006400000c000b */
[----:B01----:R-:W-:Y:S01]  /*16030*/  ENDCOLLECTIVE ;  /* 0x000000000000791b */ /* 0x003fe20003800000 */
.L_x_9278:
        /* <DEDUP_REMOVED lines=12> */
.L_x_9279:
[----:B------:R-:W-:Y:S02]  /*16100*/  IMAD.MOV.U32 R13, RZ, RZ, R9 ;  /* 0x000000ffff0d7224 */ /* 0x000fe400078e0009 */
[----:B------:R-:W-:Y:S02]  /*16110*/  IMAD.MOV.U32 R12, RZ, RZ, 0x6 ;  /* 0x00000006ff0c7424 */ /* 0x000fe400078e00ff */
[----:B------:R-:W-:-:S07]  /*16120*/  IMAD.MOV.U32 R2, RZ, RZ, R14 ;  /* 0x000000ffff027224 */ /* 0x000fce00078e000e */
[----:B------:R-:W-:Y:S05]  /*16130*/  WARPSYNC.COLLECTIVE R15, `(.L_x_9280) ;  /* 0x000000000f087348 */ /* 0x000fea0003c00000 */
[----:B------:R0:W1:Y:S02]  /*16140*/  SHFL.IDX P6, R14, R13, R12, R11 ;  /* 0x0000000c0d0e7389 */ /* 0x00006400000c000b */
[----:B01----:R-:W-:Y:S01]  /*16150*/  ENDCOLLECTIVE ;  /* 0x000000000000791b */ /* 0x003fe20003800000 */
.L_x_9280:
        /* <DEDUP_REMOVED lines=12> */
.L_x_9281:
[----:B------:R-:W-:Y:S02]  /*16220*/  IMAD.MOV.U32 R13, RZ, RZ, R9 ;  /* 0x000000ffff0d7224 */ /* 0x000fe400078e0009 */
[----:B------:R-:W-:Y:S01]  /*16230*/  IMAD.MOV.U32 R12, RZ, RZ, 0x7 ;  /* 0x00000007ff0c7424 */ /* 0x000fe200078e00ff */
[----:B------:R-:W-:-:S07]  /*16240*/  MOV R2, R14 ;  /* 0x0000000e00027202 */ /* 0x000fce0000000f00 */
[----:B------:R-:W-:Y:S05]  /*16250*/  WARPSYNC.COLLECTIVE R15, `(.L_x_9282) ;  /* 0x000000000f087348 */ /* 0x000fea0003c00000 */
[----:B------:R0:W1:Y:S02]  /*16260*/  SHFL.IDX P6, R14, R13, R12, R11 ;  /* 0x0000000c0d0e7389 */ /* 0x00006400000c000b */
[----:B01----:R-:W-:Y:S01]  /*16270*/  ENDCOLLECTIVE ;  /* 0x000000000000791b */ /* 0x003fe20003800000 */
.L_x_9282:
        /* <DEDUP_REMOVED lines=12> */
.L_x_9283:
[----:B------:R-:W-:Y:S01]  /*16340*/  IMAD.MOV.U32 R2, RZ, RZ, R14 ;  /* 0x000000ffff027224 */ /* 0x000fe200078e000e */
[----:B------:R-:W-:Y:S06]  /*16350*/  BRA `(.L_x_9284) ;  /* 0xffffffb8002c7947 */ /* 0x000fec000383ffff */
.L_x_9185:
[----:B-1----:R1:W3:Y:S02]  /*16360*/  SYNCS.PHASECHK.TRANS64.TRYWAIT P0, [R6+URZ+0x28860], R2 ;  /* 0x02886002060075a7 */ /* 0x0022e4000800017f */
[----:B---3--:R-:W-:Y:S05]  /*16370*/  @!P0 NANOSLEEP.SYNCS 0x989680 ;  /* 0x009896800000895d */ /* 0x008fea0003900000 */
[----:B------:R-:W3:Y:S02]  /*16380*/  @!P0 SYNCS.PHASECHK.TRANS64 P0, [R6+URZ+0x28860], R2 ;  /* 0x02886002060085a7 */ /* 0x000ee4000800007f */
[----:B---3--:R-:W-:Y:S05]  /*16390*/  @!P0 BRA `(.L_x_9185) ;  /* 0xfffffffc00f08947 */ /* 0x008fea000383ffff */
[----:B------:R-:W-:Y:S05]  /*163a0*/  BRA `(.L_x_9285) ;  /* 0xffffffb800887947 */ /* 0x000fea000383ffff */
.L_x_9186:
[----:B------:R-:W-:Y:S01]  /*163b0*/  BSSY B1, `(.L_x_9286) ;  /* 0x0000008000017945 */ /* 0x000fe20003800000 */
[----:B------:R-:W-:Y:S01]  /*163c0*/  IMAD.MOV.U32 R13, RZ, RZ, R24 ;  /* 0x000000ffff0d7224 */ /* 0x000fe200078e0018 */
[----:B------:R-:W-:Y:S01]  /*163d0*/  MOV R11, 0x181f ;  /* 0x0000181f000b7802 */ /* 0x000fe20000000f00 */
[----:B------:R-:W-:Y:S02]  /*163e0*/  IMAD.MOV.U32 R12, RZ, RZ, RZ ;  /* 0x000000ffff0c7224 */ /* 0x000fe400078e00ff */
[----:B------:R-:W-:-:S07]  /*163f0*/  IMAD.MOV.U32 R15, RZ, RZ, -0x1 ;  /* 0xffffffffff0f7424 */ /* 0x000fce00078e00ff */
[----:B-12---:R-:W-:Y:S05]  /*16400*/  WARPSYNC.COLLECTIVE R15, `(.L_x_9287) ;  /* 0x000000000f087348 */ /* 0x006fea0003c00000 */
[----:B--2---:R0:W2:Y:S02]  /*16410*/  SHFL.IDX P6, R14, R13, R12, R11 ;  /* 0x0000000c0d0e7389 */ /* 0x0040a400000c000b */
[----:B012---:R-:W-:Y:S01]  /*16420*/  ENDCOLLECTIVE ;  /* 0x000000000000791b */ /* 0x007fe20003800000 */
.L_x_9287:
[----:B------:R-:W-:Y:S05]  /*16430*/  BSYNC B1 ;  /* 0x0000000000017941 */ /* 0x000fea0003800000 */
.L_x_9286:
[----:B------:R-:W-:Y:S01]  /*16440*/  IMAD.MOV.U32 R13, RZ, RZ, R18 ;  /* 0x000000ffff0d7224 */ /* 0x000fe200078e0012 */
[----:B------:R-:W-:Y:S01]  /*16450*/  LEA R7, R7, R22, 0x1 ;  /* 0x0000001607077211 */ /* 0x000fe200078e08ff */
[----:B------:R-:W-:Y:S02]  /*16460*/  IMAD.MOV.U32 R12, RZ, RZ, RZ ;  /* 0x000000ffff0c7224 */ /* 0x000fe400078e00ff */
[----:B------:R-:W-:Y:S02]  /*16470*/  IMAD.MOV.U32 R11, RZ, RZ, 0x181f ;  /* 0x0000181fff0b7424 */ /* 0x000fe400078e00ff */
[----:B------:R-:W-:Y:S02]  /*16480*/  IMAD.MOV.U32 R15, RZ, RZ, -0x1 ;  /* 0xffffffffff0f7424 */ /* 0x000fe400078e00ff */
[----:B------:R-:W-:-:S07]  /*16490*/  IMAD.MOV.U32 R3, RZ, RZ, R14 ;  /* 0x000000ffff037224 */ /* 0x000fce00078e000e */
[----:B------:R-:W-:Y:S05]  /*164a0*/  WARPSYNC.COLLECTIVE R15, `(.L_x_9288) ;  /* 0x000000000f087348 */ /* 0x000fea0003c00000 */
[----:B------:R0:W1:Y:S02]  /*164b0*/  SHFL.IDX P6, R14, R13, R12, R11 ;  /* 0x0000000c0d0e7389 */ /* 0x00006400000c000b */
[----:B01----:R-:W-:Y:S01]  /*164c0*/  ENDCOLLECTIVE ;  /* 0x000000000000791b */ /* 0x003fe20003800000 */
.L_x_9288:
[----:B------:R-:W-:Y:S02]  /*164d0*/  IMAD.MOV.U32 R13, RZ, RZ, R24 ;  /* 0x000000ffff0d7224 */ /* 0x000fe400078e0018 */
[----:B------:R-:W-:Y:S02]  /*164e0*/  IMAD.MOV.U32 R12, RZ, RZ, 0x1 ;  /* 0x00000001ff0c7424 */ /* 0x000fe400078e00ff */
[----:B------:R-:W-:-:S07]  /*164f0*/  IMAD.MOV.U32 R2, RZ, RZ, R14 ;  /* 0x000000ffff027224 */ /* 0x000fce00078e000e */
[----:B------:R-:W-:Y:S05]  /*16500*/  WARPSYNC.COLLECTIVE R15, `(.L_x_9289) ;  /* 0x000000000f087348 */ /* 0x000fea0003c00000 */
[----:B------:R0:W1:Y:S02]  /*16510*/  SHFL.IDX P6, R14, R13, R12, R11 ;  /* 0x0000000c0d0e7389 */ /* 0x00006400000c000b */
[----:B01----:R-:W-:Y:S01]  /*16520*/  ENDCOLLECTIVE ;  /* 0x000000000000791b */ /* 0x003fe20003800000 */
.L_x_9289:
        /* <DEDUP_REMOVED lines=14> */
.L_x_9290:
[----:B------:R-:W-:Y:S02]  /*16610*/  IMAD.MOV.U32 R13, RZ, RZ, R24 ;  /* 0x000000ffff0d7224 */ /* 0x000fe400078e0018 */
[----:B------:R-:W-:Y:S02]  /*16620*/  IMAD.MOV.U32 R12, RZ, RZ, 0x2 ;  /* 0x00000002ff0c7424 */ /* 0x000fe400078e00ff */
[----:B------:R-:W-:-:S07]  /*16630*/  IMAD.MOV.U32 R2, RZ, RZ, R14 ;  /* 0x000000ffff027224 */ /* 0x000fce00078e000e */
[----:B------:R-:W-:Y:S05]  /*16640*/  WARPSYNC.COLLECTIVE R15, `(.L_x_9291) ;  /* 0x000000000f087348 */ /* 0x000fea0003c00000 */
[----:B------:R0:W1:Y:S02]  /*16650*/  SHFL.IDX P6, R14, R13, R12, R11 ;  /* 0x0000000c0d0e7389 */ /* 0x00006400000c000b */
[----:B01----:R-:W-:Y:S01]  /*16660*/  ENDCOLLECTIVE ;  /* 0x000000000000791b */ /* 0x003fe20003800000 */
.L_x_9291:
        /* <DEDUP_REMOVED lines=14> */
.L_x_9292:
[----:B------:R-:W-:Y:S02]  /*16750*/  IMAD.MOV.U32 R13, RZ, RZ, R24 ;  /* 0x000000ffff0d7224 */ /* 0x000fe400078e0018 */
[----:B------:R-:W-:Y:S02]  /*16760*/  IMAD.MOV.U32 R12, RZ, RZ, 0x3 ;  /* 0x00000003ff0c7424 */ /* 0x000fe400078e00ff */
[----:B------:R-:W-:-:S07]  /*16770*/  IMAD.MOV.U32 R2, RZ, RZ, R14 ;  /* 0x000000ffff027224 */ /* 0x000fce00078e000e */
[----:B------:R-:W-:Y:S05]  /*16780*/  WARPSYNC.COLLECTIVE R15, `(.L_x_9293) ;  /* 0x000000000f087348 */ /* 0x000fea0003c00000 */
[----:B------:R0:W1:Y:S02]  /*16790*/  SHFL.IDX P6, R14, R13, R12, R11 ;  /* 0x0000000c0d0e7389 */ /* 0x00006400000c000b */
[----:B01----:R-:W-:Y:S01]  /*167a0*/  ENDCOLLECTIVE ;  /* 0x000000000000791b */ /* 0x003fe20003800000 */
.L_x_9293:
        /* <DEDUP_REMOVED lines=14> */
.L_x_9294:
[----:B------:R-:W-:Y:S02]  /*16890*/  IMAD.MOV.U32 R13, RZ, RZ, R24 ;  /* 0x000000ffff0d7224 */ /* 0x000fe400078e0018 */
[----:B------:R-:W-:Y:S02]  /*168a0*/  IMAD.MOV.U32 R12, RZ, RZ, 0x4 ;  /* 0x00000004ff0c7424 */ /* 0x000fe400078e00ff */
[----:B------:R-:W-:-:S07]  /*168b0*/  IMAD.MOV.U32 R2, RZ, RZ, R14 ;  /* 0x000000ffff027224 */ /* 0x000fce00078e000e */
[----:B------:R-:W-:Y:S05]  /*168c0*/  WARPSYNC.COLLECTIVE R15, `(.L_x_9295) ;  /* 0x000000000f087348 */ /* 0x000fea0003c00000 */
[----:B------:R0:W1:Y:S02]  /*168d0*/  SHFL.IDX P6, R14, R13, R12, R11 ;  /* 0x0000000c0d0e7389 */ /* 0x00006400000c000b */
[----:B01----:R-:W-:Y:S01]  /*168e0*/  ENDCOLLECTIVE ;  /* 0x000000000000791b */ /* 0x003fe20003800000 */
.L_x_9295:
        /* <DEDUP_REMOVED lines=14> */
.L_x_9296:
[----:B------:R-:W-:Y:S02]  /*169d0*/  IMAD.MOV.U32 R13, RZ, RZ, R24 ;  /* 0x000000ffff0d7224 */ /* 0x000fe400078e0018 */
[----:B------:R-:W-:Y:S02]  /*169e0*/  IMAD.MOV.U32 R12, RZ, RZ, 0x5 ;  /* 0x00000005ff0c7424 */ /* 0x000fe400078e00ff */
[----:B------:R-:W-:-:S07]  /*169f0*/  IMAD.MOV.U32 R2, RZ, RZ, R14 ;  /* 0x000000ffff027224 */ /* 0x000fce00078e000e */
[----:B------:R-:W-:Y:S05]  /*16a00*/  WARPSYNC.COLLECTIVE R15, `(.L_x_9297) ;  /* 0x000000000f087348 */ /* 0x000fea0003c00000 */
[----:B------:R0:W1:Y:S02]  /*16a10*/  SHFL.IDX P6, R14, R13, R12, R11 ;  /* 0x0000000c0d0e7389 */ /* 0x00006400000c000b */
[----:B01----:R-:W-:Y:S01]  /*16a20*/  ENDCOLLECTIVE ;  /* 0x000000000000791b */ /* 0x003fe20003800000 */
.L_x_9297:
        /* <DEDUP_REMOVED lines=14> */
.L_x_9298:
[----:B------:R-:W-:Y:S02]  /*16b10*/  IMAD.MOV.U32 R13, RZ, RZ, R24 ;  /* 0x000000ffff0d7224 */ /* 0x000fe400078e0018 */
[----:B------:R-:W-:Y:S02]  /*16b20*/  IMAD.MOV.U32 R12, RZ, RZ, 0x6 ;  /* 0x00000006ff0c7424 */ /* 0x000fe400078e00ff */
[----:B------:R-:W-:-:S07]  /*16b30*/  IMAD.MOV.U32 R2, RZ, RZ, R14 ;  /* 0x000000ffff027224 */ /* 0x000fce00078e000e */
[----:B------:R-:W-:Y:S05]  /*16b40*/  WARPSYNC.COLLECTIVE R15, `(.L_x_9299) ;  /* 0x000000000f087348 */ /* 0x000fea0003c00000 */
[----:B------:R0:W1:Y:S02]  /*16b50*/  SHFL.IDX P6, R14, R13, R12, R11 ;  /* 0x0000000c0d0e7389 */ /* 0x00006400000c000b */
[----:B01----:R-:W-:Y:S01]  /*16b60*/  ENDCOLLECTIVE ;  /* 0x000000000000791b */ /* 0x003fe20003800000 */
.L_x_9299:
        /* <DEDUP_REMOVED lines=14> */
.L_x_9300:
[----:B------:R-:W-:Y:S02]  /*16c50*/  IMAD.MOV.U32 R13, RZ, RZ, R24 ;  /* 0x000000ffff0d7224 */ /* 0x000fe400078e0018 */
[----:B------:R-:W-:Y:S02]  /*16c60*/  IMAD.MOV.U32 R12, RZ, RZ, 0x7 ;  /* 0x00000007ff0c7424 */ /* 0x000fe400078e00ff */
[----:B------:R-:W-:-:S07]  /*16c70*/  IMAD.MOV.U32 R2, RZ, RZ, R14 ;  /* 0x000000ffff027224 */ /* 0x000fce00078e000e */
[----:B------:R-:W-:Y:S05]  /*16c80*/  WARPSYNC.COLLECTIVE R15, `(.L_x_9301) ;  /* 0x000000000f087348 */ /* 0x000fea0003c00000 */
[----:B------:R0:W1:Y:S02]  /*16c90*/  SHFL.IDX P6, R14, R13, R12, R11 ;  /* 0x0000000c0d0e7389 */ /* 0x00006400000c000b */
[----:B01----:R-:W-:Y:S01]  /*16ca0*/  ENDCOLLECTIVE ;  /* 0x000000000000791b */ /* 0x003fe20003800000 */
.L_x_9301:
        /* <DEDUP_REMOVED lines=13> */
.L_x_9302:
[----:B------:R-:W-:Y:S01]  /*16d80*/  @!PT LDS RZ, [RZ] ;  /* 0x00000000fffff984 */ /* 0x000fe20000000800 */
[----:B------:R-:W-:Y:S01]  /*16d90*/  @!PT LDS RZ, [RZ] ;  /* 0x00000000fffff984 */ /* 0x000fe20000000800 */
[----:B------:R-:W-:Y:S01]  /*16da0*/  @!PT LDS RZ, [RZ] ;  /* 0x00000000fffff984 */ /* 0x000fe20000000800 */
[----:B------:R1:W-:Y:S01]  /*16db0*/  LDGSTS.E.BYPASS.LTC128B.128 [R7+0x7400], desc[UR36][R2.64+0x80], !P0 ;  /* 0x0740008002077fae */ /* 0x0003e2000c101d64 */
[----:B------:R-:W-:Y:S05]  /*16dc0*/  BRA `(.L_x_9303) ;  /* 0xffffffb4000c7947 */ /* 0x000fea000383ffff */
.L_x_9194:
[----:B0-----:R0:W1:Y:S02]  /*16dd0*/  SYNCS.PHASECHK.TRANS64.TRYWAIT P0, [R0+URZ+0x28860], R3 ;  /* 0x02886003000075a7 */ /* 0x001064000800017f */
[----:B-1----:R-:W-:Y:S05]  /*16de0*/  @!P0 NANOSLEEP.SYNCS 0x989680 ;  /* 0x009896800000895d */ /* 0x002fea0003900000 */
[----:B------:R-:W1:Y:S02]  /*16df0*/  @!P0 SYNCS.PHASECHK.TRANS64 P0, [R0+URZ+0x28860], R3 ;  /* 0x02886003000085a7 */ /* 0x000e64000800007f */
[----:B-1----:R-:W-:Y:S05]  /*16e00*/  @!P0 BRA `(.L_x_9194) ;  /* 0xfffffffc00f08947 */ /* 0x002fea000383ffff */
[----:B------:R-:W-:Y:S05]  /*16e10*/  BRA `(.L_x_9304) ;  /* 0xffffffb800187947 */ /* 0x000fea000383ffff */
.L_x_9195:
        /* <DEDUP_REMOVED lines=8> */
.L_x_9306:
[----:B------:R-:W-:Y:S05]  /*16ea0*/  BSYNC B0 ;  /* 0x0000000000007941 */ /* 0x000fea0003800000 */
.L_x_9305:
[----:B------:R-:W-:Y:S01]  /*16eb0*/  IMAD.MOV.U32 R13, RZ, RZ, R18 ;  /* 0x000000ffff0d7224 */ /* 0x000fe200078e0012 */
[----:B------:R-:W-:Y:S01]  /*16ec0*/  MOV R3, R14 ;  /* 0x0000000e00037202 */ /* 0x000fe20000000f00 */
[----:B------:R-:W-:Y:S02]  /*16ed0*/  IMAD.MOV.U32 R12, RZ, RZ, RZ ;  /* 0x000000ffff0c7224 */ /* 0x000fe400078e00ff */
[----:B------:R-:W-:Y:S02]  /*16ee0*/  IMAD.MOV.U32 R11, RZ, RZ, 0x181f ;  /* 0x0000181fff0b7424 */ /* 0x000fe400078e00ff */
[----:B------:R-:W-:Y:S02]  /*16ef0*/  IMAD.MOV.U32 R15, RZ, RZ, -0x1 ;  /* 0xffffffffff0f7424 */ /* 0x000fe400078e00ff */
[----:B------:R-:W-:Y:S02]  /*16f00*/  IMAD.SHL.U32 R5, R30, 0x2, RZ ;  /* 0x000000021e057824 */ /* 0x000fe400078e00ff */
[----:B------:R-:W-:-:S07]  /*16f10*/  IMAD R4, R9, 0x2, R22 ;  /* 0x0000000209047824 */ /* 0x000fce00078e0216 */
[----:B------:R-:W-:Y:S05]  /*16f20*/  WARPSYNC.COLLECTIVE R15, `(.L_x_9307) ;  /* 0x000000000f087348 */ /* 0x000fea0003c00000 */
[----:B------:R0:W1:Y:S02]  /*16f30*/  SHFL.IDX P6, R14, R13, R12, R11 ;  /* 0x0000000c0d0e7389 */ /* 0x00006400000c000b */
[----:B01----:R-:W-:Y:S01]  /*16f40*/  ENDCOLLECTIVE ;  /* 0x000000000000791b */ /* 0x003fe20003800000 */
.L_x_9307:
[----:B------:R-:W-:Y:S02]  /*16f50*/  ULDC UR4, c[0x0][0x2f4] ;  /* 0x0000bd0000047ab9 */ /* 0x000fe40000000800 */
[----:B------:R-:W-:Y:S02]  /*16f60*/  ISETP.GE.AND P1, PT, R30, UR4, PT ;  /* 0x000000041e007c0c */ /* 0x000fe4000bf26270 */
[----:B------:R-:W-:Y:S02]  /*16f70*/  ISETP.GE.AND P0, PT, R29, UR4, PT ;  /* 0x000000041d007c0c */ /* 0x000fe4000bf06270 */
[C---:B------:R-:W-:Y:S02]  /*16f80*/  ISETP.LT.OR P3, PT, R6.reuse, 0x1, P1 ;  /* 0x000000010600780c */ /* 0x040fe40000f61670 */
[----:B------:R-:W-:Y:S01]  /*16f90*/  ISETP.LT.OR P4, PT, R6, 0x1, P0 ;  /* 0x000000010600780c */ /* 0x000fe20000781670 */
[----:B------:R-:W-:Y:S01]  /*16fa0*/  IMAD.MOV.U32 R13, RZ, RZ, R24 ;  /* 0x000000ffff0d7224 */ /* 0x000fe200078e0018 */
[----:B------:R-:W-:-:S02]  /*16fb0*/  MOV R12, 0x1 ;  /* 0x00000001000c7802 */ /* 0x000fc40000000f00 */
[----:B------:R-:W-:-:S13]  /*16fc0*/  IADD3 R2, P2, R14, R5, RZ ;  /* 0x000000050e027210 */ /* 0x000fda0007f5e0ff */
[----:B------:R-:W-:Y:S05]  /*16fd0*/  WARPSYNC.COLLECTIVE R15, `(.L_x_9308) ;  /* 0x000000000f087348 */ /* 0x000fea0003c00000 */
[----:B------:R0:W1:Y:S02]  /*16fe0*/  SHFL.IDX P6, R14, R13, R12, R11 ;  /* 0x0000000c0d0e7389 */ /* 0x00006400000c000b */
[----:B01----:R-:W-:Y:S01]  /*16ff0*/  ENDCOLLECTIVE ;  /* 0x000000000000791b */ /* 0x003fe20003800000 */
.L_x_9308:
        /* <DEDUP_REMOVED lines=13> */
.L_x_9309:
[----:B------:R-:W-:Y:S02]  /*170d0*/  IMAD.MOV.U32 R13, RZ, RZ, R24 ;  /* 0x000000ffff0d7224 */ /* 0x000fe400078e0018 */
[----:B------:R-:W-:Y:S02]  /*170e0*/  IMAD.MOV.U32 R12, RZ, RZ, 0x2 ;  /* 0x00000002ff0c7424 */ /* 0x000fe400078e00ff */
[----:B------:R-:W-:-:S07]  /*170f0*/  IMAD.MOV.U32 R10, RZ, RZ, R14 ;  /* 0x000000ffff0a7224 */ /* 0x000fce00078e000e */
[----:B------:R-:W-:Y:S05]  /*17100*/  WARPSYNC.COLLECTIVE R15, `(.L_x_9310) ;  /* 0x000000000f087348 */ /* 0x000fea0003c00000 */
[----:B------:R0:W1:Y:S02]  /*17110*/  SHFL.IDX P6, R14, R13, R12, R11 ;  /* 0x0000000c0d0e7389 */ /* 0x00006400000c000b */
[----:B01----:R-:W-:Y:S01]  /*17120*/  ENDCOLLECTIVE ;  /* 0x000000000000791b */ /* 0x003fe20003800000 */
.L_x_9310:
        /* <DEDUP_REMOVED lines=14> */
.L_x_9311:
[----:B------:R-:W-:Y:S02]  /*17210*/  IMAD.MOV.U32 R13, RZ, RZ, R24 ;  /* 0x000000ffff0d7224 */ /* 0x000fe400078e0018 */
[----:B------:R-:W-:Y:S01]  /*17220*/  IMAD.MOV.U32 R12, RZ, RZ, 0x3 ;  /* 0x00000003ff0c7424 */ /* 0x000fe200078e00ff */
[----:B------:R-:W-:-:S13]  /*17230*/  IADD3 R2, P2, R14, R5, RZ ;  /* 0x000000050e027210 */ /* 0x000fda0007f5e0ff */
[----:B------:R-:W-:Y:S05]  /*17240*/  WARPSYNC.COLLECTIVE R15, `(.L_x_9312) ;  /* 0x000000000f087348 */ /* 0x000fea0003c00000 */
[----:B------:R0:W1:Y:S02]  /*17250*/  SHFL.IDX P6, R14, R13, R12, R11 ;  /* 0x0000000c0d0e7389 */ /* 0x00006400000c000b */
[----:B01----:R-:W-:Y:S01]  /*17260*/  ENDCOLLECTIVE ;  /* 0x000000000000791b */ /* 0x003fe20003800000 */
.L_x_9312:
[----:B------:R-:W-:-:S05]  /*17270*/  IADD3.X R3, RZ, R8, RZ, P2, !PT ;  /* 0x00000008ff037210 */ /* 0x000fca00017fe4ff */
        /* <DEDUP_REMOVED lines=12> */
.L_x_9313:
[----:B------:R-:W-:Y:S02]  /*17340*/  IMAD.MOV.U32 R13, RZ, RZ, R24 ;  /* 0x000000ffff0d7224 */ /* 0x000fe400078e0018 */
[----:B------:R-:W-:Y:S01]  /*17350*/  IMAD.MOV.U32 R12, RZ, RZ, 0x4 ;  /* 0x00000004ff0c7424 */ /* 0x000fe200078e00ff */
[----:B------:R-:W-:-:S13]  /*17360*/  IADD3 R2, P2, R14, R5, RZ ;  /* 0x000000050e027210 */ /* 0x000fda0007f5e0ff */
[----:B------:R-:W-:Y:S05]  /*17370*/  WARPSYNC.COLLECTIVE R15, `(.L_x_9314) ;  /* 0x000000000f087348 */ /* 0x000fea0003c00000 */
[----:B------:R0:W1:Y:S02]  /*17380*/  SHFL.IDX P6, R14, R13, R12, R11 ;  /* 0x0000000c0d0e7389 */ /* 0x00006400000c000b */
[----:B01----:R-:W-:Y:S01]  /*17390*/  ENDCOLLECTIVE ;  /* 0x000000000000791b */ /* 0x003fe20003800000 */
.L_x_9314:
[----:B------:R-:W-:-:S05]  /*173a0*/  IMAD.X R3, RZ, RZ, R7, P2 ;  /* 0x000000ffff037224 */ /* 0x000fca00010e0607 */
        /* <DEDUP_REMOVED lines=12> */
.L_x_9315:
[----:B------:R-:W-:Y:S02]  /*17470*/  IMAD.MOV.U32 R13, RZ, RZ, R24 ;  /* 0x000000ffff0d7224 */ /* 0x000fe400078e0018 */
[----:B------:R-:W-:Y:S02]  /*17480*/  IMAD.MOV.U32 R12, RZ, RZ, 0x5 ;  /* 0x00000005ff0c7424 */ /* 0x000fe400078e00ff */
[----:B------:R-:W-:-:S07]  /*17490*/  IMAD.MOV.U32 R10, RZ, RZ, R14 ;  /* 0x000000ffff0a7224 */ /* 0x000fce00078e000e */
[----:B------:R-:W-:Y:S05]  /*174a0*/  WARPSYNC.COLLECTIVE R15, `(.L_x_9316) ;  /* 0x000000000f087348 */ /* 0x000fea0003c00000 */
[----:B------:R0:W1:Y:S02]  /*174b0*/  SHFL.IDX P6, R14, R13, R12, R11 ;  /* 0x0000000c0d0e7389 */ /* 0x00006400000c000b */
[----:B01----:R-:W-:Y:S01]  /*174c0*/  ENDCOLLECTIVE ;  /* 0x000000000000791b */ /* 0x003fe20003800000 */
.L_x_9316:
        /* <DEDUP_REMOVED lines=14> */
.L_x_9317:
[----:B------:R-:W-:Y:S01]  /*175b0*/  IMAD.MOV.U32 R13, RZ, RZ, R24 ;  /* 0x000000ffff0d7224 */ /* 0x000fe200078e0018 */
[----:B------:R-:W-:Y:S02]  /*175c0*/  MOV R12, 0x6 ;  /* 0x00000006000c7802 */ /* 0x000fe40000000f00 */
[----:B------:R-:W-:-:S13]  /*175d0*/  IADD3 R2, P2, R14, R5, RZ ;  /* 0x000000050e027210 */ /* 0x000fda0007f5e0ff */
[----:B------:R-:W-:Y:S05]  /*175e0*/  WARPSYNC.COLLECTIVE R15, `(.L_x_9318) ;  /* 0x000000000f087348 */ /* 0x000fea0003c00000 */
[----:B------:R0:W1:Y:S02]  /*175f0*/  SHFL.IDX P6, R14, R13, R12, R11 ;  /* 0x0000000c0d0e7389 */ /* 0x00006400000c000b */
[----:B01----:R-:W-:Y:S01]  /*17600*/  ENDCOLLECTIVE ;  /* 0x000000000000791b */ /* 0x003fe20003800000 */
.L_x_9318:
        /* <DEDUP_REMOVED lines=13> */
.L_x_9319:
[----:B------:R-:W-:Y:S02]  /*176e0*/  IMAD.MOV.U32 R13, RZ, RZ, R24 ;  /* 0x000000ffff0d7224 */ /* 0x000fe400078e0018 */
[----:B------:R-:W-:Y:S02]  /*176f0*/  IMAD.MOV.U32 R12, RZ, RZ, 0x7 ;  /* 0x00000007ff0c7424 */ /* 0x000fe400078e00ff */
[----:B------:R-:W-:-:S07]  /*17700*/  IMAD.MOV.U32 R10, RZ, RZ, R14 ;  /* 0x000000ffff0a7224 */ /* 0x000fce00078e000e */
[----:B------:R-:W-:Y:S05]  /*17710*/  WARPSYNC.COLLECTIVE R15, `(.L_x_9320) ;  /* 0x000000000f087348 */ /* 0x000fea0003c00000 */
[----:B------:R0:W1:Y:S02]  /*17720*/  SHFL.IDX P6, R14, R13, R12, R11 ;  /* 0x0000000c0d0e7389 */ /* 0x00006400000c000b */
[----:B01----:R-:W-:Y:S01]  /*17730*/  ENDCOLLECTIVE ;  /* 0x000000000000791b */ /* 0x003fe20003800000 */
.L_x_9320:
        /* <DEDUP_REMOVED lines=12> */
.L_x_9321:
[----:B------:R-:W-:Y:S05]  /*17800*/  BRA `(.L_x_9322) ;  /* 0xffffffb000b87947 */ /* 0x000fea000383ffff */
.L_x_9200:
        /* <DEDUP_REMOVED lines=8> */
.L_x_9324:
[----:B------:R-:W-:Y:S05]  /*17890*/  BSYNC B0 ;  /* 0x0000000000007941 */ /* 0x000fea0003800000 */
.L_x_9323:
        /* <DEDUP_REMOVED lines=9> */
.L_x_9325:
[----:B------:R-:W-:Y:S02]  /*17930*/  ULDC UR4, c[0x0][0xc3c] ;  /* 0x00030f0000047ab9 */ /* 0x000fe40000000800 */
[----:B------:R-:W-:-:S13]  /*17940*/  ISETP.GE.OR P1, PT, R9, UR4, !P0 ;  /* 0x0000000409007c0c */ /* 0x000fda000c726670 */
[----:B------:R-:W0:Y:S08]  /*17950*/  @!P1 LDC.64 R4, c[0x0][0xc80] ;  /* 0x00032000ff049b82 */ /* 0x000e300000000a00 */
[----:B------:R-:W1:Y:S01]  /*17960*/  @!P1 LDC.64 R2, c[0x0][0xc78] ;  /* 0x00031e00ff029b82 */ /* 0x000e620000000a00 */
[----:B------:R-:W-:Y:S01]  /*17970*/  IMAD.MOV.U32 R17, RZ, RZ, RZ ;  /* 0x000000ffff117224 */ /* 0x000fe200078e00ff */
[----:B------:R-:W-:Y:S01]  /*17980*/  MOV R7, R14 ;  /* 0x0000000e00077202 */ /* 0x000fe20000000f00 */
[----:B0-----:R-:W-:-:S06]  /*17990*/  @!P1 IMAD.WIDE R4, R9, 0x4, R4 ;  /* 0x0000000409049825 */ /* 0x001fcc00078e0204 */
[----:B------:R-:W2:Y:S01]  /*179a0*/  @!P1 LDG.E R4, desc[UR36][R4.64] ;  /* 0x0000002404049981 */ /* 0x000ea2000c1e1900 */
[----:B-1----:R-:W-:-:S06]  /*179b0*/  @!P1 IMAD.WIDE R2, R9, 0x4, R2 ;  /* 0x0000000409029825 */ /* 0x002fcc00078e0202 */
[----:B------:R-:W3:Y:S01]  /*179c0*/  @!P1 LDG.E R2, desc[UR36][R2.64] ;  /* 0x0000002402029981 */ /* 0x000ee2000c1e1900 */
[----:B------:R-:W-:Y:S01]  /*179d0*/  IMAD.MOV.U32 R8, RZ, RZ, RZ ;  /* 0x000000ffff087224 */ /* 0x000fe200078e00ff */
[C---:B------:R-:W-:Y:S01]  /*179e0*/  ISETP.GE.U32.AND P2, PT, R10.reuse, 0x2, PT ;  /* 0x000000020a00780c */ /* 0x040fe20003f46070 */
[----:B------:R-:W-:Y:S01]  /*179f0*/  IMAD.MOV.U32 R11, RZ, RZ, RZ ;  /* 0x000000ffff0b7224 */ /* 0x000fe200078e00ff */
        /* <DEDUP_REMOVED lines=10> */
.L_x_9326:
[----:B------:R-:W-:Y:S02]  /*17aa0*/  MOV R12, 0x2 ;  /* 0x00000002000c7802 */ /* 0x000fe40000000f00 */
[----:B------:R-:W-:-:S05]  /*17ab0*/  SEL R6, R14, RZ, P1 ;  /* 0x000000ff0e067207 */ /* 0x000fca0000800000 */
[----:B------:R-:W-:-:S04]  /*17ac0*/  IMAD.IADD R6, R13, 0x1, R6 ;  /* 0x000000010d067824 */ /* 0x000fc800078e0206 */
[----:B------:R-:W-:-:S07]  /*17ad0*/  IMAD.MOV.U32 R13, RZ, RZ, R6 ;  /* 0x000000ffff0d7224 */ /* 0x000fce00078e0006 */
[----:B------:R-:W-:Y:S05]  /*17ae0*/  WARPSYNC.COLLECTIVE R15, `(.L_x_9327) ;  /* 0x000000000f087348 */ /* 0x000fea0003c00000 */
[----:B------:R0:W1:Y:S02]  /*17af0*/  SHFL.UP P6, R14, R13, R12, R11 ;  /* 0x0400000c0d0e7389 */ /* 0x00006400000c000b */
[----:B01----:R-:W-:Y:S01]  /*17b00*/  ENDCOLLECTIVE ;  /* 0x000000000000791b */ /* 0x003fe20003800000 */
.L_x_9327:
        /* <DEDUP_REMOVED lines=8> */
.L_x_9328:
[----:B------:R-:W-:Y:S01]  /*17b90*/  IMAD.MOV.U32 R12, RZ, RZ, 0x8 ;  /* 0x00000008ff0c7424 */ /* 0x000fe200078e00ff */
[----:B------:R-:W-:-:S05]  /*17ba0*/  SEL R3, R14, RZ, P3 ;  /* 0x000000ff0e037207 */ /* 0x000fca0001800000 */
[----:B------:R-:W-:-:S04]  /*17bb0*/  IMAD.IADD R3, R2, 0x1, R3 ;  /* 0x0000000102037824 */ /* 0x000fc800078e0203 */
[----:B------:R-:W-:-:S07]  /*17bc0*/  IMAD.MOV.U32 R13, RZ, RZ, R3 ;  /* 0x000000ffff0d7224 */ /* 0x000fce00078e0003 */
[----:B------:R-:W-:Y:S05]  /*17bd0*/  WARPSYNC.COLLECTIVE R15, `(.L_x_9329) ;  /* 0x000000000f087348 */ /* 0x000fea0003c00000 */
[----:B------:R0:W1:Y:S02]  /*17be0*/  SHFL.UP P6, R14, R13, R12, R11 ;  /* 0x0400000c0d0e7389 */ /* 0x00006400000c000b */
[----:B01----:R-:W-:Y:S01]  /*17bf0*/  ENDCOLLECTIVE ;  /* 0x000000000000791b */ /* 0x003fe20003800000 */
.L_x_9329:
[----:B------:R-:W-:Y:S02]  /*17c00*/  MOV R12, 0x10 ;  /* 0x00000010000c7802 */ /* 0x000fe40000000f00 */
[----:B------:R-:W-:-:S05]  /*17c10*/  SEL R4, R14, RZ, P4 ;  /* 0x000000ff0e047207 */ /* 0x000fca0002000000 */
[----:B------:R-:W-:-:S04]  /*17c20*/  IMAD.IADD R4, R3, 0x1, R4 ;  /* 0x0000000103047824 */ /* 0x000fc800078e0204 */
[----:B------:R-:W-:-:S07]  /*17c30*/  IMAD.MOV.U32 R13, RZ, RZ, R4 ;  /* 0x000000ffff0d7224 */ /* 0x000fce00078e0004 */
[----:B------:R-:W-:Y:S05]  /*17c40*/  WARPSYNC.COLLECTIVE R15, `(.L_x_9330) ;  /* 0x000000000f087348 */ /* 0x000fea0003c00000 */
[----:B------:R0:W1:Y:S02]  /*17c50*/  SHFL.UP P6, R14, R13, R12, R11 ;  /* 0x0400000c0d0e7389 */ /* 0x00006400000c000b */
[----:B01----:R-:W-:Y:S01]  /*17c60*/  ENDCOLLECTIVE ;  /* 0x000000000000791b */ /* 0x003fe20003800000 */
.L_x_9330:
        /* <DEDUP_REMOVED lines=8> */
.L_x_9331:
[----:B------:R-:W-:Y:S05]  /*17cf0*/  BRA `(.L_x_9332) ;  /* 0xffffffb000c47947 */ /* 0x000fea000383ffff */
.L_x_9203:
[----:B------:R-:W-:Y:S01]  /*17d00*/  BSSY B0, `(.L_x_9333) ;  /* 0x0000007000007945 */ /* 0x000fe20003800000 */
[----:B------:R-:W-:Y:S02]  /*17d10*/  IMAD.MOV.U32 R12, RZ, RZ, 0x1 ;  /* 0x00000001ff0c7424 */ /* 0x000fe400078e00ff */
[----:B------:R-:W-:Y:S02]  /*17d20*/  IMAD.MOV.U32 R11, RZ, RZ, RZ ;  /* 0x000000ffff0b7224 */ /* 0x000fe400078e00ff */
[----:B------:R-:W-:-:S07]  /*17d30*/  IMAD.MOV.U32 R15, RZ, RZ, -0x1 ;  /* 0xffffffffff0f7424 */ /* 0x000fce00078e00ff */
[----:B------:R-:W-:Y:S05]  /*17d40*/  WARPSYNC.COLLECTIVE R15, `(.L_x_9334) ;  /* 0x000000000f087348 */ /* 0x000fea0003c00000 */
[----:B------:R0:W1:Y:S02]  /*17d50*/  SHFL.UP P6, R14, R13, R12, R11 ;  /* 0x0400000c0d0e7389 */ /* 0x00006400000c000b */
[----:B01----:R-:W-:Y:S01]  /*17d60*/  ENDCOLLECTIVE ;  /* 0x000000000000791b */ /* 0x003fe20003800000 */
.L_x_9334:
[----:B------:R-:W-:Y:S05]  /*17d70*/  BSYNC B0 ;  /* 0x0000000000007941 */ /* 0x000fea0003800000 */
.L_x_9333:
[----:B------:R-:W-:Y:S01]  /*17d80*/  SEL R14, R14, RZ, P1 ;  /* 0x000000ff0e0e7207 */ /* 0x000fe20000800000 */
[----:B------:R-:W-:Y:S02]  /*17d90*/  IMAD.MOV.U32 R12, RZ, RZ, 0x2 ;  /* 0x00000002ff0c7424 */ /* 0x000fe400078e00ff */
[----:B------:R-:W-:Y:S01]  /*17da0*/  IMAD.MOV.U32 R11, RZ, RZ, RZ ;  /* 0x000000ffff0b7224 */ /* 0x000fe200078e00ff */
[----:B------:R-:W-:Y:S01]  /*17db0*/  IADD3 R13, R13, R14, RZ ;  /* 0x0000000e0d0d7210 */ /* 0x000fe20007ffe0ff */
[----:B------:R-:W-:-:S07]  /*17dc0*/  IMAD.MOV.U32 R15, RZ, RZ, -0x1 ;  /* 0xffffffffff0f7424 */ /* 0x000fce00078e00ff */
[----:B------:R-:W-:Y:S05]  /*17dd0*/  WARPSYNC.COLLECTIVE R15, `(.L_x_9335) ;  /* 0x000000000f087348 */ /* 0x000fea0003c00000 */
[----:B------:R0:W1:Y:S02]  /*17de0*/  SHFL.UP P6, R14, R13, R12, R11 ;  /* 0x0400000c0d0e7389 */ /* 0x00006400000c000b */
[----:B01----:R-:W-:Y:S01]  /*17df0*/  ENDCOLLECTIVE ;  /* 0x000000000000791b */ /* 0x003fe20003800000 */
.L_x_9335:
[----:B------:R-:W-:Y:S01]  /*17e00*/  IMAD.MOV.U32 R12, RZ, RZ, 0x4 ;  /* 0x00000004ff0c7424 */ /* 0x000fe200078e00ff */
[----:B------:R-:W-:-:S05]  /*17e10*/  SEL R2, R14, RZ, P2 ;  /* 0x000000ff0e027207 */ /* 0x000fca0001000000 */
[----:B------:R-:W-:-:S04]  /*17e20*/  IMAD.IADD R2, R13, 0x1, R2 ;  /* 0x000000010d027824 */ /* 0x000fc800078e0202 */
[----:B------:R-:W-:-:S07]  /*17e30*/  IMAD.MOV.U32 R13, RZ, RZ, R2 ;  /* 0x000000ffff0d7224 */ /* 0x000fce00078e0002 */
[----:B------:R-:W-:Y:S05]  /*17e40*/  WARPSYNC.COLLECTIVE R15, `(.L_x_9336) ;  /* 0x000000000f087348 */ /* 0x000fea0003c00000 */
[----:B------:R0:W1:Y:S02]  /*17e50*/  SHFL.UP P6, R14, R13, R12, R11 ;  /* 0x0400000c0d0e7389 */ /* 0x00006400000c000b */
[----:B01----:R-:W-:Y:S01]  /*17e60*/  ENDCOLLECTIVE ;  /* 0x000000000000791b */ /* 0x003fe20003800000 */
.L_x_9336:
[----:B------:R-:W-:Y:S02]  /*17e70*/  MOV R12, 0x8 ;  /* 0x00000008000c7802 */ /* 0x000fe40000000f00 */
[----:B------:R-:W-:-:S05]  /*17e80*/  SEL R3, R14, RZ, P3 ;  /* 0x000000ff0e037207 */ /* 0x000fca0001800000 */
[----:B------:R-:W-:-:S04]  /*17e90*/  IMAD.IADD R3, R2, 0x1, R3 ;  /* 0x0000000102037824 */ /* 0x000fc800078e0203 */
[----:B------:R-:W-:-:S07]  /*17ea0*/  IMAD.MOV.U32 R13, RZ, RZ, R3 ;  /* 0x000000ffff0d7224 */ /* 0x000fce00078e0003 */
[----:B------:R-:W-:Y:S05]  /*17eb0*/  WARPSYNC.COLLECTIVE R15, `(.L_x_9337) ;  /* 0x000000000f087348 */ /* 0x000fea0003c00000 */
[----:B------:R0:W1:Y:S02]  /*17ec0*/  SHFL.UP P6, R14, R13, R12, R11 ;  /* 0x0400000c0d0e7389 */ /* 0x00006400000c000b */
[----:B01----:R-:W-:Y:S01]  /*17ed0*/  ENDCOLLECTIVE ;  /* 0x000000000000791b */ /* 0x003fe20003800000 */
.L_x_9337:
[----:B------:R-:W-:Y:S01]  /*17ee0*/  IMAD.MOV.U32 R12, RZ, RZ, 0x10 ;  /* 0x00000010ff0c7424 */ /* 0x000fe200078e00ff */
[----:B------:R-:W-:-:S05]  /*17ef0*/  SEL R4, R14, RZ, P4 ;  /* 0x000000ff0e047207 */ /* 0x000fca0002000000 */
[----:B------:R-:W-:-:S04]  /*17f00*/  IMAD.IADD R4, R3, 0x1, R4 ;  /* 0x0000000103047824 */ /* 0x000fc800078e0204 */
[----:B------:R-:W-:-:S07]  /*17f10*/  IMAD.MOV.U32 R13, RZ, RZ, R4 ;  /* 0x000000ffff0d7224 */ /* 0x000fce00078e0004 */
[----:B------:R-:W-:Y:S05]  /*17f20*/  WARPSYNC.COLLECTIVE R15, `(.L_x_9338) ;  /* 0x000000000f087348 */ /* 0x000fea0003c00000 */
[----:B------:R0:W1:Y:S02]  /*17f30*/  SHFL.UP P6, R14, R13, R12, R11 ;  /* 0x0400000c0d0e7389 */ /* 0x00006400000c000b */
[----:B01----:R-:W-:Y:S01]  /*17f40*/  ENDCOLLECTIVE ;  /* 0x000000000000791b */ /* 0x003fe20003800000 */
.L_x_9338:
        /* <DEDUP_REMOVED lines=8> */
.L_x_9339:
[----:B------:R-:W-:Y:S05]  /*17fd0*/  BRA `(.L_x_9340) ;  /* 0xffffffb000b07947 */ /* 0x000fea000383ffff */
.L_x_9205:
[----:B------:R-:W-:Y:S01]  /*17fe0*/  BSSY B0, `(.L_x_9341) ;  /* 0x0000006000007945 */ /* 0x000fe20003800000 */
[----:B------:R-:W-:Y:S01]  /*17ff0*/  PLOP3.LUT P6, PT, P6, PT, PT, 0x8, 0x0 ;  /* 0x000000000000781c */ /* 0x000fe200037ce170 */
[----:B------:R-:W-:-:S12]  /*18000*/  IMAD.MOV.U32 R15, RZ, RZ, -0x1 ;  /* 0xffffffffff0f7424 */ /* 0x000fd800078e00ff */
[----:B0-----:R-:W-:Y:S05]  /*18010*/  WARPSYNC.COLLECTIVE R15, `(.L_x_9342) ;  /* 0x000000000f087348 */ /* 0x001fea0003c00000 */
[----:B------:R-:W-:Y:S01]  /*18020*/  VOTE.ANY R14, PT, P6 ;  /* 0x00000000000e7806 */ /* 0x000fe200030e0100 */
[----:B0-----:R-:W-:Y:S06]  /*18030*/  ENDCOLLECTIVE ;  /* 0x000000000000791b */ /* 0x001fec0003800000 */
.L_x_9342:
[----:B------:R-:W-:Y:S05]  /*18040*/  BSYNC B0 ;  /* 0x0000000000007941 */ /* 0x000fea0003800000 */
.L_x_9341:
[----:B------:R-:W-:Y:S01]  /*18050*/  MOV R3, R14 ;  /* 0x0000000e00037202 */ /* 0x000fe20000000f00 */
[----:B------:R-:W-:Y:S02]  /*18060*/  IMAD.MOV.U32 R13, RZ, RZ, R17 ;  /* 0x000000ffff0d7224 */ /* 0x000fe400078e0011 */
[----:B------:R-:W-:Y:S01]  /*18070*/  IMAD.MOV.U32 R11, RZ, RZ, 0x1f ;  /* 0x0000001fff0b7424 */ /* 0x000fe200078e00ff */
[----:B------:R0:W1:Y:S01]  /*18080*/  POPC R12, R3 ;  /* 0x00000003000c7309 */ /* 0x0000620000000000 */
[----:B------:R-:W-:-:S07]  /*18090*/  IMAD.MOV.U32 R15, RZ, RZ, -0x1 ;  /* 0xffffffffff0f7424 */ /* 0x000fce00078e00ff */
[----:B01----:R-:W-:Y:S05]  /*180a0*/  WARPSYNC.COLLECTIVE R15, `(.L_x_9343) ;  /* 0x000000000f087348 */ /* 0x003fea0003c00000 */
[----:B-1----:R1:W2:Y:S02]  /*180b0*/  SHFL.IDX P6, R14, R13, R12, R11 ;  /* 0x0000000c0d0e7389 */ /* 0x0022a400000c000b */
[----:B012---:R-:W-:Y:S01]  /*180c0*/  ENDCOLLECTIVE ;  /* 0x000000000000791b */ /* 0x007fe20003800000 */
.L_x_9343:
[----:B------:R-:W-:Y:S02]  /*180d0*/  IMAD.IADD R19, R12, 0x1, R19 ;  /* 0x000000010c137824 */ /* 0x000fe400078e0213 */
[----:B------:R-:W-:Y:S02]  /*180e0*/  IMAD.MOV.U32 R13, RZ, RZ, R8 ;  /* 0x000000ffff0d7224 */ /* 0x000fe400078e0008 */
[----:B------:R-:W-:-:S07]  /*180f0*/  IMAD.MOV.U32 R17, RZ, RZ, R14 ;  /* 0x000000ffff117224 */ /* 0x000fce00078e000e */
[----:B------:R-:W-:Y:S05]  /*18100*/  WARPSYNC.COLLECTIVE R15, `(.L_x_9344) ;  /* 0x000000000f087348 */ /* 0x000fea0003c00000 */
[----:B------:R0:W1:Y:S02]  /*18110*/  SHFL.IDX P6, R14, R13, R12, R11 ;  /* 0x0000000c0d0e7389 */ /* 0x00006400000c000b */
[----:B01----:R-:W-:Y:S01]  /*18120*/  ENDCOLLECTIVE ;  /* 0x000000000000791b */ /* 0x003fe20003800000 */
.L_x_9344:
[----:B------:R-:W-:Y:S01]  /*18130*/  IMAD.MOV.U32 R8, RZ, RZ, R14 ;  /* 0x000000ffff087224 */ /* 0x000fe200078e000e */
[----:B------:R-:W-:Y:S06]  /*18140*/  BRA `(.L_x_9345) ;  /* 0xffffffb000947947 */ /* 0x000fec000383ffff */
.L_x_9207:
[----:B------:R-:W-:Y:S01]  /*18150*/  BSSY B0, `(.L_x_9346) ;  /* 0x0000007000007945 */ /* 0x000fe20003800000 */
[----:B------:R-:W-:Y:S01]  /*18160*/  IMAD.MOV.U32 R13, RZ, RZ, R2 ;  /* 0x000000ffff0d7224 */ /* 0x000fe200078e0002 */
[----:B------:R-:W-:Y:S01]  /*18170*/  MOV R11, 0x1f ;  /* 0x0000001f000b7802 */ /* 0x000fe20000000f00 */
[----:B------:R-:W-:-:S07]  /*18180*/  IMAD.MOV.U32 R15, RZ, RZ, -0x1 ;  /* 0xffffffffff0f7424 */ /* 0x000fce00078e00ff */
[----:B0-23--:R-:W-:Y:S05]  /*18190*/  WARPSYNC.COLLECTIVE R15, `(.L_x_9347) ;  /* 0x000000000f087348 */ /* 0x00dfea0003c00000 */
[----:B------:R1:W4:Y:S02]  /*181a0*/  SHFL.IDX P6, R14, R13, R12, R11 ;  /* 0x0000000c0d0e7389 */ /* 0x00032400000c000b */
[----:B01234-:R-:W-:Y:S01]  /*181b0*/  ENDCOLLECTIVE ;  /* 0x000000000000791b */ /* 0x01ffe20003800000 */
.L_x_9347:
[----:B------:R-:W-:Y:S05]  /*181c0*/  BSYNC B0 ;  /* 0x0000000000007941 */ /* 0x000fea0003800000 */
.L_x_9346:
[----:B------:R-:W-:Y:S01]  /*181d0*/  IMAD.MOV.U32 R6, RZ, RZ, R14 ;  /* 0x000000ffff067224 */ /* 0x000fe200078e000e */
[----:B------:R-:W-:Y:S06]  /*181e0*/  BRA `(.L_x_9206) ;  /* 0xffffffb000847947 */ /* 0x000fec000383ffff */
.L_x_9213:
[----:B0-----:R0:W1:Y:S02]  /*181f0*/  SYNCS.PHASECHK.TRANS64.TRYWAIT P0, [R7+URZ+0x28820], R0 ;  /* 0x02882000070075a7 */ /* 0x001064000800017f */
[----:B-1----:R-:W-:Y:S05]  /*18200*/  @!P0 NANOSLEEP.SYNCS 0x989680 ;  /* 0x009896800000895d */ /* 0x002fea0003900000 */
[----:B------:R-:W1:Y:S02]  /*18210*/  @!P0 SYNCS.PHASECHK.TRANS64 P0, [R7+URZ+0x28820], R0 ;  /* 0x02882000070085a7 */ /* 0x000e64000800007f */
[----:B-1----:R-:W-:Y:S05]  /*18220*/  @!P0 BRA `(.L_x_9213) ;  /* 0xfffffffc00f08947 */ /* 0x002fea000383ffff */
[----:B------:R-:W-:Y:S05]  /*18230*/  BRA `(.L_x_9348) ;  /* 0xffffffb800dc7947 */ /* 0x000fea000383ffff */
.L_x_9214:
        /* <DEDUP_REMOVED lines=11> */
.L_x_9350:
[----:B------:R-:W-:Y:S05]  /*182f0*/  BSYNC B0 ;  /* 0x0000000000007941 */ /* 0x000fea0003800000 */
.L_x_9349:
[----:B------:R-:W-:Y:S05]  /*18300*/  BRA `(.L_x_9351) ;  /* 0xffffffb800c47947 */ /* 0x000fea000383ffff */
.L_x_9217:
[----:B------:R-:W-:Y:S01]  /*18310*/  BSSY B1, `(.L_x_9352) ;  /* 0x0000006000017945 */ /* 0x000fe20003800000 */
[----:B------:R-:W-:-:S07]  /*18320*/  IMAD.MOV.U32 R15, RZ, RZ, -0x1 ;  /* 0xffffffffff0f7424 */ /* 0x000fce00078e00ff */
[----:B0-2---:R-:W-:Y:S05]  /*18330*/  WARPSYNC.COLLECTIVE R15, `(.L_x_9353) ;  /* 0x000000000f0c7348 */ /* 0x005fea0003c00000 */
[----:B------:R-:W-:Y:S02]  /*18340*/  ELECT P6, UR62, PT ;  /* 0x00000000003e782f */ /* 0x000fe400038c0000 */
[----:B------:R-:W-:Y:S01]  /*18350*/  MOV R14, UR62 ;  /* 0x0000003e000e7c02 */ /* 0x000fe20008000f00 */
[----:B0-2---:R-:W-:Y:S10]  /*18360*/  ENDCOLLECTIVE ;  /* 0x000000000000791b */ /* 0x005ff40003800000 */
.L_x_9353:
[----:B------:R-:W-:Y:S05]  /*18370*/  BSYNC B1 ;  /* 0x0000000000017941 */ /* 0x000fea0003800000 */
.L_x_9352:
[----:B------:R-:W-:Y:S05]  /*18380*/  BRA `(.L_x_9354) ;  /* 0xffffffb800bc7947 */ /* 0x000fea000383ffff */
.L_x_9219:
[----:B0-----:R0:W1:Y:S02]  /*18390*/  SYNCS.PHASECHK.TRANS64.TRYWAIT P1, [R5+URZ+0x28840], R0 ;  /* 0x02884000050075a7 */ /* 0x001064000802017f */
[----:B-1----:R-:W-:Y:S05]  /*183a0*/  @!P1 NANOSLEEP.SYNCS 0x989680 ;  /* 0x009896800000995d */ /* 0x002fea0003900000 */
[----:B------:R-:W1:Y:S02]  /*183b0*/  @!P1 SYNCS.PHASECHK.TRANS64 P1, [R5+URZ+0x28840], R0 ;  /* 0x02884000050095a7 */ /* 0x000e64000802007f */
[----:B-1----:R-:W-:Y:S05]  /*183c0*/  @!P1 BRA `(.L_x_9219) ;  /* 0xfffffffc00f09947 */ /* 0x002fea000383ffff */
[----:B------:R-:W-:Y:S05]  /*183d0*/  BRA `(.L_x_9355) ;  /* 0xffffffb800e47947 */ /* 0x000fea000383ffff */
.L_x_9221:
[----:B-1----:R1:W3:Y:S02]  /*183e0*/  SYNCS.PHASECHK.TRANS64.TRYWAIT P1, [R3+URZ+0x28840], R2 ;  /* 0x02884002030075a7 */ /* 0x0022e4000802017f */
[----:B---3--:R-:W-:Y:S05]  /*183f0*/  @!P1 NANOSLEEP.SYNCS 0x989680 ;  /* 0x009896800000995d */ /* 0x008fea0003900000 */
[----:B------:R-:W3:Y:S02]  /*18400*/  @!P1 SYNCS.PHASECHK.TRANS64 P1, [R3+URZ+0x28840], R2 ;  /* 0x02884002030095a7 */ /* 0x000ee4000802007f */
[----:B---3--:R-:W-:Y:S05]  /*18410*/  @!P1 BRA `(.L_x_9221) ;  /* 0xfffffffc00f09947 */ /* 0x008fea000383ffff */
[----:B------:R-:W-:Y:S05]  /*18420*/  BRA `(.L_x_9356) ;  /* 0xffffffb800f07947 */ /* 0x000fea000383ffff */
.L_x_9223:
[----:B---3--:R3:W4:Y:S02]  /*18430*/  SYNCS.PHASECHK.TRANS64.TRYWAIT P1, [R5+URZ+0x28860], R0 ;  /* 0x02886000050075a7 */ /* 0x008724000802017f */
[----:B----4-:R-:W-:Y:S05]  /*18440*/  @!P1 NANOSLEEP.SYNCS 0x989680 ;  /* 0x009896800000995d */ /* 0x010fea0003900000 */
[----:B------:R-:W4:Y:S02]  /*18450*/  @!P1 SYNCS.PHASECHK.TRANS64 P1, [R5+URZ+0x28860], R0 ;  /* 0x02886000050095a7 */ /* 0x000f24000802007f */
[----:B----4-:R-:W-:Y:S05]  /*18460*/  @!P1 BRA `(.L_x_9223) ;  /* 0xfffffffc00f09947 */ /* 0x010fea000383ffff */
[----:B------:R-:W-:Y:S05]  /*18470*/  BRA `(.L_x_9357) ;  /* 0xffffffb800ec7947 */ /* 0x000fea000383ffff */
.L_x_9358:
        /* <DEDUP_REMOVED lines=16> */
.L_x_15981:


//--------------------- .text._ZN7cutlass13device_kernelIN5flash11enable_sm90INS1_16FlashAttnFwdSm90INS1_25CollectiveMainloopFwdSm90ILi2EN4cute5tupleIJNS5_1CILi1EEES8_S8_EEENS6_IJNS7_ILi128EEESA_SA_EEELi128ENS_10bfloat16_tEfNS_4arch4Sm90ELb1ELb0ELb1ELb1ELb1ELb1ELb0ELb1ELb1ELb1ELb1ELb0EEENS1_21CollectiveEpilogueFwdISB_S9_SC_SE_Li256ELb1ELb1ELb1ELb0EEENS1_36VarlenDynamicPersistentTileSchedulerILi128ELi128ELi256ELi128ELb1ELb1ELb1ELb1ELb1ELb1EEEEEEEEEvNT_6ParamsE --------------------------
	.section	.text._ZN7cutlass13device_kernelIN5flash11enable_sm90INS1_16FlashAttnFwdSm90INS1_25CollectiveMainloopFwdSm90ILi2EN4cute5tupleIJNS5_1CILi1EEES8_S8_EEENS6_IJNS7_ILi128EEESA_SA_EEELi128ENS_10bfloat16_tEfNS_4arch4Sm90ELb1ELb0ELb1ELb1ELb1ELb1ELb0ELb1ELb1ELb1ELb1ELb0EEENS1_21CollectiveEpilogueFwdISB_S9_SC_SE_Li256ELb1ELb1ELb1ELb0EEENS1_36VarlenDynamicPersistentTileSchedulerILi128ELi128ELi256ELi128ELb1ELb1ELb1ELb1ELb1ELb1EEEEEEEEEvNT_6ParamsE,"ax",@progbits
	.align	128
.text._ZN7cutlass13device_kernelIN5flash11enable_sm90INS1_16FlashAttnFwdSm90INS1_25CollectiveMainloopFwdSm90ILi2EN4cute5tupleIJNS5_1CILi1EEES8_S8_EEENS6_IJNS7_ILi128EEESA_SA_EEELi128ENS_10bfloat16_tEfNS_4arch4Sm90ELb1ELb0ELb1ELb1ELb1ELb1ELb0ELb1ELb1ELb1ELb1ELb0EEENS1_21CollectiveEpilogueFwdISB_S9_SC_SE_Li256ELb1ELb1ELb1ELb0EEENS1_36VarlenDynamicPersistentTileSchedulerILi128ELi128ELi256ELi128ELb1ELb1ELb1ELb1ELb1ELb1EEEEEEEEEvNT_6ParamsE:
        .type           _ZN7cutlass13device_kernelIN5flash11enable_sm90INS1_16FlashAttnFwdSm90INS1_25CollectiveMainloopFwdSm90ILi2EN4cute5tupleIJNS5_1CILi1EEES8_S8_EEENS6_IJNS7_ILi128EEESA_SA_EEELi128ENS_10bfloat16_tEfNS_4arch4Sm90ELb1ELb0ELb1ELb1ELb1ELb1ELb0ELb1ELb1ELb1ELb1ELb0EEENS1_21CollectiveEpilogueFwdISB_S9_SC_SE_Li256ELb1ELb1ELb1ELb0EEENS1_36VarlenDynamicPersistentTileSchedulerILi128ELi128ELi256ELi128ELb1ELb1ELb1ELb1ELb1ELb1EEEEEEEEEvNT_6ParamsE,@function
        .size           _ZN7cutlass13device_kernelIN5flash11enable_sm90INS1_16FlashAttnFwdSm90INS1_25CollectiveMainloopFwdSm90ILi2EN4cute5tupleIJNS5_1CILi1EEES8_S8_EEENS6_IJNS7_ILi128EEESA_SA_EEELi128ENS_10bfloat16_tEfNS_4arch4Sm90ELb1ELb0ELb1ELb1ELb1ELb1ELb0ELb1ELb1ELb1ELb1ELb0EEENS1_21CollectiveEpilogueFwdISB_S9_SC_SE_Li256ELb1ELb1ELb1ELb0EEENS1_36VarlenDynamicPersistentTileSchedulerILi128ELi128ELi256ELi128ELb1ELb1ELb1ELb1ELb1ELb1EEEEEEEEEvNT_6ParamsE,(.L_x_15982 - _ZN7cutlass13device_kernelIN5flash11enable_sm90INS1_16FlashAttnFwdSm90INS1_25CollectiveMainloopFwdSm90ILi2EN4cute5tupleIJNS5_1CILi1EEES8_S8_EEENS6_IJNS7_ILi128EEESA_SA_EEELi128ENS_10bfloat16_tEfNS_4arch4Sm90ELb1ELb0ELb1ELb1ELb1ELb1ELb0ELb1ELb1ELb1ELb1ELb0EEENS1_21CollectiveEpilogueFwdISB_S9_SC_SE_Li256ELb1ELb1ELb1ELb0EEENS1_36VarlenDynamicPersistentTileSchedulerILi128ELi128ELi256ELi128ELb1ELb1ELb1ELb1ELb1ELb1EEEEEEEEEvNT_6ParamsE)
        .other          _ZN7cutlass13device_kernelIN5flash11enable_sm90INS1_16FlashAttnFwdSm90INS1_25CollectiveMainloopFwdSm90ILi2EN4cute5tupleIJNS5_1CILi1EEES8_S8_EEENS6_IJNS7_ILi128EEESA_SA_EEELi128ENS_10bfloat16_tEfNS_4arch4Sm90ELb1ELb0ELb1ELb1ELb1ELb1ELb0ELb1ELb1ELb1ELb1ELb0EEENS1_21CollectiveEpilogueFwdISB_S9_SC_SE_Li256ELb1ELb1ELb1ELb0EEENS1_36VarlenDynamicPersistentTileSchedulerILi128ELi128ELi256ELi128ELb1ELb1ELb1ELb1ELb1ELb1EEEEEEEEEvNT_6ParamsE,@"STO_CUDA_ENTRY STV_DEFAULT"
_ZN7cutlass13device_kernelIN5flash11enable_sm90INS1_16FlashAttnFwdSm90INS1_25CollectiveMainloopFwdSm90ILi2EN4cute5tupleIJNS5_1CILi1EEES8_S8_EEENS6_IJNS7_ILi128EEESA_SA_EEELi128ENS_10bfloat16_tEfNS_4arch4Sm90ELb1ELb0ELb1ELb1ELb1ELb1ELb0ELb1ELb1ELb1ELb1ELb0EEENS1_21CollectiveEpilogueFwdISB_S9_SC_SE_Li256ELb1ELb1ELb1ELb0EEENS1_36VarlenDynamicPersistentTileSchedulerILi128ELi128ELi256ELi128ELb1ELb1ELb1ELb1ELb1ELb1EEEEEEEEEvNT_6ParamsE:
        /* <DEDUP_REMOVED lines=18> */
.L_x_9360:
[----:B------:R-:W-:Y:S05]  /*0120*/  BSYNC B0 ;  /* 0x0000000000007941 */ /* 0x000fea0003800000 */
.L_x_9359:
        /* <DEDUP_REMOVED lines=41> */
.L_x_9361:
        /* <DEDUP_REMOVED lines=22> */
.L_x_9362:
        /* <DEDUP_REMOVED lines=18> */
.L_x_9363:
        /* <DEDUP_REMOVED lines=22> */
.L_x_9364:
        /* <DEDUP_REMOVED lines=22> */
.L_x_9365:
        /* <DEDUP_REMOVED lines=8> */
.L_x_9368:
        /* <DEDUP_REMOVED lines=19> */
[----:B------:R-:W-:Y:S01]  /*0ab0*/  R2UR UR40, R18 ;  /* 0x00000000122872ca */ /* 0x000fe200000e0000 */
[----:B------:R-:W-:Y:S01]  /*0ac0*/  IMAD.MOV.U32 R19, RZ, RZ, RZ ;  /* 0x000000ffff137224 */ /* 0x000fe200078e00ff */
[----:B------:R-:W-:Y:S01]  /*0ad0*/  ULOP3.LUT UR41, UR36, 0x1, URZ, 0xfc, !UPT ;  /* 0x0000000124297892 */ /* 0x000fe2000f8efc3f */
[----:B------:R-:W-:Y:S01]  /*0ae0*/  IMAD.MOV.U32 R190, RZ, RZ, RZ ;  /* 0x000000ffffbe7224 */ /* 0x000fe200078e00ff */
[----:B------:R-:W-:Y:S01]  /*0af0*/  SHF.R.S32.HI R0, RZ, 0x1f, R12 ;  /* 0x0000001fff007819 */ /* 0x000fe2000001140c */
[----:B------:R-:W-:Y:S01]  /*0b00*/  IMAD.MOV.U32 R189, RZ, RZ, RZ ;  /* 0x000000ffffbd7224 */ /* 0x000fe200078e00ff */
[----:B------:R-:W-:Y:S01]  /*0b10*/  UMOV UR39, URZ ;  /* 0x0000003f00277c82 */ /* 0x000fe20008000000 */
[----:B------:R-:W-:Y:S01]  /*0b20*/  IMAD.MOV.U32 R186, RZ, RZ, RZ ;  /* 0x000000ffffba7224 */ /* 0x000fe200078e00ff */
[CC--:B------:R-:W-:Y:S02]  /*0b30*/  LEA.HI R2, R0.reuse, R12.reuse, RZ, 0x7 ;  /* 0x0000000c00027211 */ /* 0x0c0fe400078f38ff */
[----:B------:R-:W-:-:S02]  /*0b40*/  LEA.HI R4, R0, R12, RZ, 0x5 ;  /* 0x0000000c00047211 */ /* 0x000fc400078f28ff */
[----:B------:R-:W-:Y:S01]  /*0b50*/  LOP3.LUT R220, R2, 0xffffff80, RZ, 0xc0, !PT ;  /* 0xffffff8002dc7812 */ /* 0x000fe200078ec0ff */
[----:B------:R-:W-:Y:S01]  /*0b60*/  UIADD3 UR40, UR40, 0x10400, URZ ;  /* 0x0001040028287890 */ /* 0x000fe2000fffe03f */
[-C--:B------:R-:W-:Y:S01]  /*0b70*/  LEA.HI R3, R0, R12.reuse, RZ, 0x4 ;  /* 0x0000000c00037211 */ /* 0x080fe200078f20ff */
[----:B------:R-:W-:Y:S01]  /*0b80*/  IMAD.SHL.U32 R5, R4, 0x20, RZ ;  /* 0x0000002004057824 */ /* 0x000fe200078e00ff */
[----:B------:R-:W-:Y:S01]  /*0b90*/  LEA.HI R11, R0, R12, RZ, 0x2 ;  /* 0x0000000c000b7211 */ /* 0x000fe200078f10ff */
[C---:B------:R-:W-:Y:S01]  /*0ba0*/  IMAD.IADD R220, R12.reuse, 0x1, -R220 ;  /* 0x000000010cdc7824 */ /* 0x040fe200078e0adc */
[----:B------:R-:W-:Y:S02]  /*0bb0*/  LOP3.LUT R4, R3, 0x3fffff0, RZ, 0xc0, !PT ;  /* 0x03fffff003047812 */ /* 0x000fe400078ec0ff */
[----:B------:R-:W-:Y:S02]  /*0bc0*/  LOP3.LUT R5, R5, 0xfffffc00, RZ, 0xc0, !PT ;  /* 0xfffffc0005057812 */ /* 0x000fe400078ec0ff */
[----:B------:R-:W-:Y:S01]  /*0bd0*/  SHF.R.S32.HI R7, RZ, 0x1f, R220 ;  /* 0x0000001fff077819 */ /* 0x000fe200000114dc */
[----:B------:R-:W-:Y:S01]  /*0be0*/  IMAD.IADD R4, R12, 0x1, -R4 ;  /* 0x000000010c047824 */ /* 0x000fe200078e0a04 */
[----:B------:R-:W-:-:S02]  /*0bf0*/  SHF.R.S32.HI R16, RZ, 0x7, R2 ;  /* 0x00000007ff107819 */ /* 0x000fc40000011402 */
[-C--:B------:R-:W-:Y:S02]  /*0c00*/  LEA.HI R8, R7, R220.reuse, RZ, 0x2 ;  /* 0x000000dc07087211 */ /* 0x080fe400078f10ff */
[----:B------:R-:W-:Y:S02]  /*0c10*/  LOP3.LUT R11, R11, 0xfffffffc, RZ, 0xc0, !PT ;  /* 0xfffffffc0b0b7812 */ /* 0x000fe400078ec0ff */
[--C-:B------:R-:W-:Y:S02]  /*0c20*/  SHF.R.S32.HI R9, RZ, 0x2, R8.reuse ;  /* 0x00000002ff097819 */ /* 0x100fe40000011408 */
[----:B------:R-:W-:Y:S01]  /*0c30*/  SHF.R.S32.HI R6, RZ, 0x1f, R8 ;  /* 0x0000001fff067819 */ /* 0x000fe20000011408 */
[----:B------:R-:W-:Y:S01]  /*0c40*/  IMAD.IADD R11, R12, 0x1, -R11 ;  /* 0x000000010c0b7824 */ /* 0x000fe200078e0a0b */
[----:B------:R-:W-:Y:S02]  /*0c50*/  LEA.HI R7, R7, R220, RZ, 0x5 ;  /* 0x000000dc07077211 */ /* 0x000fe400078f28ff */
[----:B------:R-:W-:-:S02]  /*0c60*/  LEA.HI R6, R6, R9, RZ, 0x3 ;  /* 0x0000000906067211 */ /* 0x000fc400078f18ff */
[----:B------:R-:W-:Y:S02]  /*0c70*/  LEA.HI R2, R2, R16, RZ, 0x1 ;  /* 0x0000001002027211 */ /* 0x000fe400078f08ff */
[----:B------:R-:W-:Y:S01]  /*0c80*/  LOP3.LUT R10, R6, 0xfffffff8, RZ, 0xc0, !PT ;  /* 0xfffffff8060a7812 */ /* 0x000fe200078ec0ff */
[----:B------:R-:W-:Y:S01]  /*0c90*/  IMAD R6, R4, 0x40, R5 ;  /* 0x0000004004067824 */ /* 0x000fe200078e0205 */
[----:B------:R-:W-:Y:S02]  /*0ca0*/  SHF.R.S32.HI R4, RZ, 0x4, R3 ;  /* 0x00000004ff047819 */ /* 0x000fe40000011403 */
[----:B------:R-:W-:Y:S01]  /*0cb0*/  SHF.R.S32.HI R7, RZ, 0x5, R7 ;  /* 0x00000005ff077819 */ /* 0x000fe20000011407 */
[----:B------:R-:W-:Y:S01]  /*0cc0*/  IMAD.IADD R10, R9, 0x1, -R10 ;  /* 0x00000001090a7824 */ /* 0x000fe200078e0a0a */
[----:B------:R-:W-:Y:S02]  /*0cd0*/  LEA.HI R3, R3, R4, RZ, 0x1 ;  /* 0x0000000403037211 */ /* 0x000fe400078f08ff */
[----:B------:R-:W-:Y:S01]  /*0ce0*/  LOP3.LUT R2, R2, 0x3fffffe, RZ, 0xc0, !PT ;  /* 0x03fffffe02027812 */ /* 0x000fe200078ec0ff */
[----:B------:R-:W-:Y:S01]  /*0cf0*/  IMAD R7, R7, 0x10, R10 ;  /* 0x0000001007077824 */ /* 0x000fe200078e020a */
[----:B------:R-:W-:-:S02]  /*0d00*/  LOP3.LUT R3, R3, 0x1ffffffe, RZ, 0xc0, !PT ;  /* 0x1ffffffe03037812 */ /* 0x000fc400078ec0ff */
[-C--:B------:R-:W-:Y:S01]  /*0d10*/  LEA.HI R187, R0, R12.reuse, RZ, 0x3 ;  /* 0x0000000c00bb7211 */ /* 0x080fe200078f18ff */
[----:B------:R-:W-:Y:S01]  /*0d20*/  IMAD.IADD R2, R16, 0x1, -R2 ;  /* 0x0000000110027824 */ /* 0x000fe200078e0a02 */
[----:B------:R-:W-:Y:S01]  /*0d30*/  LEA.HI R5, R11, R11, RZ, 0x1 ;  /* 0x0000000b0b057211 */ /* 0x000fe200078f08ff */
[----:B------:R-:W-:Y:S01]  /*0d40*/  IMAD.IADD R3, R4, 0x1, -R3 ;  /* 0x0000000104037824 */ /* 0x000fe200078e0a03 */
[----:B------:R-:W-:Y:S01]  /*0d50*/  LOP3.LUT R207, R187, 0xfffffff8, RZ, 0xc0, !PT ;  /* 0xfffffff8bbcf7812 */ /* 0x000fe200078ec0ff */
[----:B------:R-:W-:Y:S01]  /*0d60*/  IMAD R20, R2, 0x40, R7 ;  /* 0x0000004002147824 */ /* 0x000fe200078e0207 */
[----:B------:R-:W-:Y:S01]  /*0d70*/  LEA.HI R0, R0, R12, RZ, 0x6 ;  /* 0x0000000c00007211 */ /* 0x000fe200078f30ff */
[----:B------:R-:W-:Y:S01]  /*0d80*/  IMAD R3, R3, 0x8, R6 ;  /* 0x0000000803037824 */ /* 0x000fe200078e0206 */
[----:B------:R-:W-:Y:S01]  /*0d90*/  SHF.R.S32.HI R187, RZ, 0x3, R187 ;  /* 0x00000003ffbb7819 */ /* 0x000fe200000114bb */
[----:B------:R-:W-:Y:S01]  /*0da0*/  IMAD.IADD R207, R12, 0x1, -R207 ;  /* 0x000000010ccf7824 */ /* 0x000fe200078e0acf */
[----:B------:R-:W-:Y:S01]  /*0db0*/  LOP3.LUT R4, R5, 0x1ffffffe, RZ, 0xc0, !PT ;  /* 0x1ffffffe05047812 */ /* 0x000fe200078ec0ff */
[----:B------:R-:W-:Y:S01]  /*0dc0*/  IMAD.SHL.U32 R0, R0, 0x8, RZ ;  /* 0x0000000800007824 */ /* 0x000fe200078e00ff */
[----:B------:R0:W-:Y:S01]  /*0dd0*/  STL [R1+0x18], R3 ;  /* 0x0000180301007387 */ /* 0x0001e20000100800 */
[----:B------:R-:W-:Y:S01]  /*0de0*/  IMAD.SHL.U32 R2, R187, 0x40, RZ ;  /* 0x00000040bb027824 */ /* 0x000fe200078e00ff */
[----:B------:R-:W-:Y:S01]  /*0df0*/  IADD3 R4, R11, -R4, RZ ;  /* 0x800000040b047210 */ /* 0x000fe20007ffe0ff */
[C---:B------:R-:W-:Y:S01]  /*0e00*/  VIADD R12, R187.reuse, 0x20 ;  /* 0x00000020bb0c7836 */ /* 0x040fe20000000000 */
[C---:B------:R-:W-:Y:S01]  /*0e10*/  IADD3 R11, R187.reuse, 0x60, RZ ;  /* 0x00000060bb0b7810 */ /* 0x040fe20007ffe0ff */
[----:B------:R-:W-:Y:S01]  /*0e20*/  VIADD R9, R187, 0x40 ;  /* 0x00000040bb097836 */ /* 0x000fe20000000000 */
[----:B------:R-:W-:Y:S01]  /*0e30*/  LOP3.LUT R205, R0, 0xfffffe00, RZ, 0xc0, !PT ;  /* 0xfffffe0000cd7812 */ /* 0x000fe200078ec0ff */
[----:B------:R-:W-:Y:S01]  /*0e40*/  IMAD.SHL.U32 R16, R207, 0x8, RZ ;  /* 0x00000008cf107824 */ /* 0x000fe200078e00ff */
[----:B------:R-:W-:Y:S01]  /*0e50*/  SHF.R.S32.HI R0, RZ, 0x1f, R12 ;  /* 0x0000001fff007819 */ /* 0x000fe2000001140c */
[----:B------:R1:W-:Y:S01]  /*0e60*/  STL [R1+0x14], R20 ;  /* 0x0000141401007387 */ /* 0x0003e20000100800 */
[----:B0-----:R-:W-:Y:S01]  /*0e70*/  LOP3.LUT R3, R2, 0x1c0, RZ, 0xc0, !PT ;  /* 0x000001c002037812 */ /* 0x001fe200078ec0ff */
[----:B------:R-:W-:Y:S01]  /*0e80*/  IMAD.SHL.U32 R197, R9, 0x40, RZ ;  /* 0x0000004009c57824 */ /* 0x000fe200078e00ff */
[----:B------:R-:W-:Y:S01]  /*0e90*/  SHF.R.S32.HI R2, RZ, 0x1f, R9 ;  /* 0x0000001fff027819 */ /* 0x000fe20000011409 */
[----:B------:R-:W-:Y:S01]  /*0ea0*/  IMAD.SHL.U32 R198, R12, 0x40, RZ ;  /* 0x000000400cc67824 */ /* 0x000fe200078e00ff */
[----:B------:R-:W-:Y:S01]  /*0eb0*/  SHF.R.S32.HI R10, RZ, 0x1f, R11 ;  /* 0x0000001fff0a7819 */ /* 0x000fe2000001140b */
[----:B------:R-:W-:Y:S01]  /*0ec0*/  IMAD.SHL.U32 R196, R11, 0x40, RZ ;  /* 0x000000400bc47824 */ /* 0x000fe200078e00ff */
[----:B------:R-:W-:Y:S01]  /*0ed0*/  SHF.R.U32.HI R204, RZ, 0x3, R3 ;  /* 0x00000003ffcc7819 */ /* 0x000fe20000011603 */
[----:B------:R-:W-:Y:S01]  /*0ee0*/  IMAD.MOV.U32 R5, RZ, RZ, R13 ;  /* 0x000000ffff057224 */ /* 0x000fe200078e000d */
[----:B------:R-:W-:Y:S01]  /*0ef0*/  LOP3.LUT R200, R3, 0x38, R16, 0xf8, !PT ;  /* 0x0000003803c87812 */ /* 0x000fe200078ef810 */
[----:B------:R-:W-:Y:S01]  /*0f00*/  IMAD.MOV.U32 R6, RZ, RZ, R14 ;  /* 0x000000ffff067224 */ /* 0x000fe200078e000e */
[----:B------:R-:W-:Y:S01]  /*0f10*/  LEA.HI R0, R0, R12, RZ, 0x3 ;  /* 0x0000000c00007211 */ /* 0x000fe200078f18ff */
[----:B------:R-:W-:Y:S01]  /*0f20*/  IMAD.MOV.U32 R7, RZ, RZ, R15 ;  /* 0x000000ffff077224 */ /* 0x000fe200078e000f */
[----:B------:R-:W-:Y:S01]  /*0f30*/  LEA.HI R9, R2, R9, RZ, 0x3 ;  /* 0x0000000902097211 */ /* 0x000fe200078f18ff */
[----:B------:R-:W-:Y:S01]  /*0f40*/  IMAD.SHL.U32 R22, R207, 0x4, RZ ;  /* 0x00000004cf167824 */ /* 0x000fe200078e00ff */
[----:B------:R-:W-:Y:S01]  /*0f50*/  LEA.HI R10, R10, R11, RZ, 0x3 ;  /* 0x0000000b0a0a7211 */ /* 0x000fe200078f18ff */
[----:B------:R-:W-:Y:S01]  /*0f60*/  IMAD.SHL.U32 R0, R0, 0x40, RZ ;  /* 0x0000004000007824 */ /* 0x000fe200078e00ff */
[----:B------:R-:W-:Y:S01]  /*0f70*/  LOP3.LUT R3, R8, 0x7ffffffc, RZ, 0xc0, !PT ;  /* 0x7ffffffc08037812 */ /* 0x000fe200078ec0ff */
[----:B------:R-:W-:Y:S01]  /*0f80*/  IMAD.SHL.U32 R9, R9, 0x40, RZ ;  /* 0x0000004009097824 */ /* 0x000fe200078e00ff */
[----:B------:R-:W-:Y:S01]  /*0f90*/  LOP3.LUT R198, R198, 0x1c0, RZ, 0xc0, !PT ;  /* 0x000001c0c6c67812 */ /* 0x000fe200078ec0ff */
[----:B------:R-:W-:Y:S01]  /*0fa0*/  IMAD.SHL.U32 R10, R10, 0x40, RZ ;  /* 0x000000400a0a7824 */ /* 0x000fe200078e00ff */
[----:B------:R-:W-:Y:S01]  /*0fb0*/  LOP3.LUT R197, R197, 0x1c0, RZ, 0xc0, !PT ;  /* 0x000001c0c5c57812 */ /* 0x000fe200078ec0ff */
[----:B------:R-:W-:Y:S01]  /*0fc0*/  IMAD.IADD R3, R220, 0x1, -R3 ;  /* 0x00000001dc037824 */ /* 0x000fe200078e0a03 */
[----:B------:R-:W-:Y:S01]  /*0fd0*/  LOP3.LUT R196, R196, 0x1c0, RZ, 0xc0, !PT ;  /* 0x000001c0c4c47812 */ /* 0x000fe200078ec0ff */
[----:B------:R-:W-:Y:S01]  /*0fe0*/  VIADD R2, R16, 0x40 ;  /* 0x0000004010027836 */ /* 0x000fe20000000000 */
[----:B------:R-:W-:Y:S01]  /*0ff0*/  SHF.R.U32.HI R15, RZ, 0x3, R198 ;  /* 0x00000003ff0f7819 */ /* 0x000fe200000116c6 */
[----:B------:R-:W-:Y:S01]  /*1000*/  IMAD.SHL.U32 R193, R3, 0x2, RZ ;  /* 0x0000000203c17824 */ /* 0x000fe200078e00ff */
[--C-:B------:R-:W-:Y:S01]  /*1010*/  LOP3.LUT R8, R198, 0x38, R16.reuse, 0xf8, !PT ;  /* 0x00000038c6087812 */ /* 0x100fe200078ef810 */
[----:B------:R-:W-:Y:S01]  /*1020*/  VIADD R185, R22, 0x20 ;  /* 0x0000002016b97836 */ /* 0x000fe20000000000 */
[----:B------:R-:W-:Y:S01]  /*1030*/  SHF.R.U32.HI R14, RZ, 0x3, R197 ;  /* 0x00000003ff0e7819 */ /* 0x000fe200000116c5 */
[----:B------:R-:W-:Y:S01]  /*1040*/  VIADD R218, R193, 0x50 ;  /* 0x00000050c1da7836 */ /* 0x000fe20000000000 */
[----:B------:R-:W-:Y:S01]  /*1050*/  LOP3.LUT R11, R197, 0x38, R16, 0xf8, !PT ;  /* 0x00000038c50b7812 */ /* 0x000fe200078ef810 */
[C---:B------:R-:W-:Y:S01]  /*1060*/  VIADD R216, R193.reuse, 0x60 ;  /* 0x00000060c1d87836 */ /* 0x040fe20000000000 */
[----:B------:R-:W-:Y:S01]  /*1070*/  SHF.R.U32.HI R13, RZ, 0x3, R196 ;  /* 0x00000003ff0d7819 */ /* 0x000fe200000116c4 */
[C---:B------:R-:W-:Y:S01]  /*1080*/  VIADD R215, R193.reuse, 0x68 ;  /* 0x00000068c1d77836 */ /* 0x040fe20000000000 */
[----:B------:R-:W-:Y:S01]  /*1090*/  LOP3.LUT R12, R196, 0x38, R16, 0xf8, !PT ;  /* 0x00000038c40c7812 */ /* 0x000fe200078ef810 */
[C---:B------:R-:W-:Y:S01]  /*10a0*/  VIADD R214, R193.reuse, 0x70 ;  /* 0x00000070c1d67836 */ /* 0x040fe20000000000 */
[----:B------:R-:W-:Y:S01]  /*10b0*/  LOP3.LUT R203, R0, 0xfffffe00, RZ, 0xc0, !PT ;  /* 0xfffffe0000cb7812 */ /* 0x000fe200078ec0ff */
[----:B------:R-:W-:Y:S01]  /*10c0*/  VIADD R213, R193, 0x78 ;  /* 0x00000078c1d57836 */ /* 0x000fe20000000000 */
[----:B------:R-:W-:Y:S01]  /*10d0*/  LOP3.LUT R202, R9, 0xfffffe00, RZ, 0xc0, !PT ;  /* 0xfffffe0009ca7812 */ /* 0x000fe200078ec0ff */
[----:B------:R-:W-:Y:S01]  /*10e0*/  IMAD R206, R4, 0x8, R20 ;  /* 0x0000000804ce7824 */ /* 0x000fe200078e0214 */
[----:B------:R-:W-:-:S02]  /*10f0*/  LOP3.LUT R201, R10, 0xfffffe00, RZ, 0xc0, !PT ;  /* 0xfffffe000ac97812 */ /* 0x000fc400078ec0ff */
[----:B------:R-:W-:Y:S02]  /*1100*/  LOP3.LUT R8, R203, R8, R15, 0xf6, !PT ;  /* 0x00000008cb087212 */ /* 0x000fe400078ef60f */
[----:B------:R-:W-:Y:S02]  /*1110*/  LOP3.LUT R11, R202, R11, R14, 0xf6, !PT ;  /* 0x0000000bca0b7212 */ /* 0x000fe400078ef60e */
[----:B------:R-:W-:Y:S02]  /*1120*/  LOP3.LUT R12, R201, R12, R13, 0xf6, !PT ;  /* 0x0000000cc90c7212 */ /* 0x000fe400078ef60d */
[----:B------:R-:W-:Y:S02]  /*1130*/  IADD3 R217, R193, 0x58, RZ ;  /* 0x00000058c1d97810 */ /* 0x000fe40007ffe0ff */
[----:B------:R-:W-:Y:S02]  /*1140*/  SHF.R.S32.HI R23, RZ, 0x1f, R22 ;  /* 0x0000001fff177819 */ /* 0x000fe40000011416 */
[----:B------:R-:W-:-:S02]  /*1150*/  SHF.R.S32.HI R17, RZ, 0x1f, R16 ;  /* 0x0000001fff117819 */ /* 0x000fc40000011410 */
[----:B------:R-:W-:Y:S02]  /*1160*/  LOP3.LUT R200, R205, R200, R204, 0xf6, !PT ;  /* 0x000000c8cdc87212 */ /* 0x000fe400078ef6cc */
[----:B------:R-:W-:Y:S02]  /*1170*/  SHF.R.S32.HI R184, RZ, 0x1f, R2 ;  /* 0x0000001fffb87819 */ /* 0x000fe40000011402 */
[----:B------:R-:W-:Y:S02]  /*1180*/  LEA R229, R8, UR40, 0x1 ;  /* 0x0000002808e57c11 */ /* 0x000fe4000f8e08ff */
[----:B------:R-:W-:Y:S02]  /*1190*/  LEA R228, R11, UR40, 0x1 ;  /* 0x000000280be47c11 */ /* 0x000fe4000f8e08ff */
[----:B------:R-:W-:Y:S02]  /*11a0*/  LEA R227, R12, UR40, 0x1 ;  /* 0x000000280ce37c11 */ /* 0x000fe4000f8e08ff */
[----:B------:R-:W-:-:S02]  /*11b0*/  SHF.R.S32.HI R226, RZ, 0x1f, R218 ;  /* 0x0000001fffe27819 */ /* 0x000fc400000114da */
[----:B------:R-:W-:Y:S02]  /*11c0*/  SHF.R.S32.HI R225, RZ, 0x1f, R217 ;  /* 0x0000001fffe17819 */ /* 0x000fe400000114d9 */
[----:B------:R-:W-:Y:S02]  /*11d0*/  SHF.R.S32.HI R224, RZ, 0x1f, R216 ;  /* 0x0000001fffe07819 */ /* 0x000fe400000114d8 */
[----:B------:R-:W-:Y:S02]  /*11e0*/  SHF.R.S32.HI R223, RZ, 0x1f, R215 ;  /* 0x0000001fffdf7819 */ /* 0x000fe400000114d7 */
[----:B------:R-:W-:Y:S02]  /*11f0*/  SHF.R.S32.HI R222, RZ, 0x1f, R214 ;  /* 0x0000001fffde7819 */ /* 0x000fe400000114d6 */
[----:B-1----:R-:W-:-:S07]  /*1200*/  SHF.R.S32.HI R221, RZ, 0x1f, R213 ;  /* 0x0000001fffdd7819 */ /* 0x002fce00000114d5 */
.L_x_9603:
[----:B012---:R-:W0:Y:S02]  /*1210*/  LDC.64 R8, c[0x0][0xc88] ;  /* 0x00032200ff087b82 */ /* 0x007e240000000a00 */
[----:B0-----:R-:W-:-:S05]  /*1220*/  IMAD.WIDE R8, R7, 0x4, R8 ;  /* 0x0000000407087825 */ /* 0x001fca00078e0208 */
[----:B------:R-:W2:Y:S01]  /*1230*/  LDG.E R209, desc[UR42][R8.64] ;  /* 0x0000002a08d17981 */ /* 0x000ea2000c1e1900 */
[----:B------:R-:W-:Y:S05]  /*1240*/  YIELD ;  /* 0x0000000000007946 */ /* 0x000fea0003800000 */
[----:B------:R-:W-:Y:S01]  /*1250*/  ULDC.64 UR4, c[0x0][0xa28] ;  /* 0x00028a0000047ab9 */ /* 0x000fe20000000a00 */
[----:B------:R-:W-:Y:S01]  /*1260*/  ULDC.64 UR8, c[0x0][0xa18] ;  /* 0x0002860000087ab9 */ /* 0x000fe20000000a00 */
[----:B------:R-:W-:Y:S01]  /*1270*/  ISETP.NE.U32.AND P1, PT, RZ, UR4, PT ;  /* 0x00000004ff007c0c */ /* 0x000fe2000bf25070 */
[----:B------:R-:W-:Y:S01]  /*1280*/  ULDC.64 UR6, c[0x0][0xa08] ;  /* 0x0002820000067ab9 */ /* 0x000fe20000000a00 */
[----:B------:R-:W-:Y:S01]  /*1290*/  IMAD.MOV.U32 R15, RZ, RZ, RZ ;  /* 0x000000ffff0f7224 */ /* 0x000fe200078e00ff */
[----:B------:R-:W-:Y:S01]  /*12a0*/  ISETP.NE.U32.AND P0, PT, RZ, UR6, PT ;  /* 0x00000006ff007c0c */ /* 0x000fe2000bf05070 */
[----:B-----5:R-:W-:Y:S01]  /*12b0*/  IMAD.MOV.U32 R31, RZ, RZ, RZ ;  /* 0x000000ffff1f7224 */ /* 0x020fe200078e00ff */
[----:B------:R-:W-:-:S02]  /*12c0*/  ISETP.NE.AND.EX P1, PT, RZ, UR5, PT, P1 ;  /* 0x00000005ff007c0c */ /* 0x000fc4000bf25310 */
[----:B------:R-:W-:Y:S02]  /*12d0*/  ISETP.NE.AND.EX P0, PT, RZ, UR7, PT, P0 ;  /* 0x00000007ff007c0c */ /* 0x000fe4000bf05300 */
[----:B--2---:R-:W-:Y:S01]  /*12e0*/  SHF.R.S32.HI R219, RZ, 0x1f, R209 ;  /* 0x0000001fffdb7819 */ /* 0x004fe200000114d1 */
[----:B------:R-:W-:-:S08]  /*12f0*/  IMAD.SHL.U32 R210, R209, 0x4, RZ ;  /* 0x00000004d1d27824 */ /* 0x000fd000078e00ff */
[C---:B------:R-:W-:Y:S02]  /*1300*/  @P1 LEA R10, P2, R209.reuse, UR4, 0x2 ;  /* 0x00000004d10a1c11 */ /* 0x040fe4000f8410ff */
[C-C-:B------:R-:W-:Y:S02]  /*1310*/  SHF.L.U64.HI R211, R209.reuse, 0x2, R219.reuse ;  /* 0x00000002d1d37819 */ /* 0x140fe400000102db */
[----:B------:R-:W-:Y:S02]  /*1320*/  @P1 LEA.HI.X R11, R209, UR5, R219, 0x2, P2 ;  /* 0x00000005d10b1c11 */ /* 0x000fe400090f14db */
[----:B------:R-:W-:Y:S01]  /*1330*/  ISETP.NE.U32.AND P2, PT, RZ, UR8, PT ;  /* 0x00000008ff007c0c */ /* 0x000fe2000bf45070 */
[----:B------:R-:W-:Y:S01]  /*1340*/  ULDC UR4, c[0x0][0x288] ;  /* 0x0000a20000047ab9 */ /* 0x000fe20000000800 */
[----:B------:R-:W-:Y:S01]  /*1350*/  IADD3 R12, P3, R210, UR6, RZ ;  /* 0x00000006d20c7c10 */ /* 0x000fe2000ff7e0ff */
[----:B------:R0:W5:Y:S01]  /*1360*/  @P1 LDG.E R15, desc[UR42][R10.64] ;  /* 0x0000002a0a0f1981 */ /* 0x000162000c1e1900 */
[----:B------:R-:W-:Y:S01]  /*1370*/  ISETP.NE.AND.EX P2, PT, RZ, UR9, PT, P2 ;  /* 0x00000009ff007c0c */ /* 0x000fe2000bf45320 */
[----:B------:R-:W-:Y:S01]  /*1380*/  IMAD.U32 R194, RZ, RZ, UR4 ;  /* 0x00000004ffc27e24 */ /* 0x000fe2000f8e00ff */
[----:B------:R-:W-:Y:S01]  /*1390*/  IADD3.X R13, R211, UR7, RZ, P3, !PT ;  /* 0x00000007d30d7c10 */ /* 0x000fe20009ffe4ff */
[----:B------:R-:W-:-:S04]  /*13a0*/  ULDC.64 UR4, c[0x0][0x418] ;  /* 0x0001060000047ab9 */ /* 0x000fc80000000a00 */
[----:B------:R0:W5:Y:S06]  /*13b0*/  @P0 LDG.E R31, desc[UR42][R12.64] ;  /* 0x0000002a0c1f0981 */ /* 0x00016c000c1e1900 */
        /* <DEDUP_REMOVED lines=12> */
[----:B0---4-:R-:W-:Y:S06]  /*1480*/  @P2 BRA `(.L_x_9370) ;  /* 0x0000000000242947 */ /* 0x011fec0003800000 */
        /* <DEDUP_REMOVED lines=9> */
.L_x_9370:
[----:B------:R-:W-:Y:S01]  /*1520*/  ULDC.64 UR4, c[0x0][0xa20] ;  /* 0x0002880000047ab9 */ /* 0x000fe20000000a00 */
[C---:B------:R-:W-:Y:S02]  /*1530*/  LOP3.LUT R3, R6.reuse, 0xff000000, RZ, 0xc0, !PT ;  /* 0xff00000006037812 */ /* 0x040fe400078ec0ff */
        /* <DEDUP_REMOVED lines=11> */
.L_x_9371:
[----:B------:R-:W-:Y:S05]  /*15f0*/  @!P0 BRA `(.L_x_9372) ;  /* 0x00000000000c8947 */ /* 0x000fea0003800000 */
[----:B------:R-:W2:Y:S04]  /*1600*/  LDG.E R3, desc[UR42][R12.64] ;  /* 0x0000002a0c037981 */ /* 0x000ea8000c1e1900 */
[----:B------:R-:W2:Y:S02]  /*1610*/  LDG.E R30, desc[UR42][R12.64+0x4] ;  /* 0x0000042a0c1e7981 */ /* 0x000ea4000c1e1900 */
[----:B--2---:R-:W-:-:S07]  /*1620*/  IMAD.IADD R30, R30, 0x1, -R3 ;  /* 0x000000011e1e7824 */ /* 0x004fce00078e0a03 */
.L_x_9372:
        /* <DEDUP_REMOVED lines=9> */
[----:B------:R-:W-:Y:S02]  /*16c0*/  ISETP.NE.U32.AND P1, PT, RZ, UR4, PT ;  /* 0x00000004ff007c0c */ /* 0x000fe4000bf25070 */
[----:B-----5:R-:W-:Y:S02]  /*16d0*/  MOV R24, R30 ;  /* 0x0000001e00187202 */ /* 0x020fe40000000f00 */
[----:B------:R-:W-:-:S13]  /*16e0*/  ISETP.NE.AND.EX P1, PT, RZ, UR5, PT, P1 ;  /* 0x00000005ff007c0c */ /* 0x000fda000bf25310 */
[----:B------:R-:W-:-:S04]  /*16f0*/  @P1 IADD3 R8, P2, R210, UR4, RZ ;  /* 0x00000004d2081c10 */ /* 0x000fc8000ff5e0ff */
[----:B------:R-:W-:-:S05]  /*1700*/  @P1 IADD3.X R9, R211, UR5, RZ, P2, !PT ;  /* 0x00000005d3091c10 */ /* 0x000fca00097fe4ff */
[----:B------:R3:W5:Y:S01]  /*1710*/  @P1 LDG.E R24, desc[UR42][R8.64] ;  /* 0x0000002a08181981 */ /* 0x000762000c1e1900 */
[----:B-1----:R-:W-:Y:S01]  /*1720*/  ISETP.NE.AND P1, PT, R4, 0x1, PT ;  /* 0x000000010400780c */ /* 0x002fe20003f25270 */
[----:B------:R-:W-:Y:S01]  /*1730*/  IMAD.SHL.U32 R192, R5, 0x80, RZ ;  /* 0x0000008005c07824 */ /* 0x000fe200078e00ff */
[----:B------:R-:W-:Y:S01]  /*1740*/  BSSY B0, `(.L_x_9373) ;  /* 0x0000035000007945 */ /* 0x000fe20003800000 */
[----:B------:R-:W-:Y:S01]  /*1750*/  IMAD.IADD R10, R30, 0x1, -R15 ;  /* 0x000000011e0a7824 */ /* 0x000fe200078e0a0f */
[----:B------:R-:W-:Y:S01]  /*1760*/  LOP3.LUT R212, R208, 0xff, RZ, 0xc0, !PT ;  /* 0x000000ffd0d47812 */ /* 0x000fe200078ec0ff */
[----:B------:R-:W-:Y:S01]  /*1770*/  VIADD R4, R192, 0x7f ;  /* 0x0000007fc0047836 */ /* 0x000fe20000000000 */
[----:B------:R-:W-:-:S07]  /*1780*/  SHF.R.U32.HI R208, RZ, 0x10, R208 ;  /* 0x00000010ffd07819 */ /* 0x000fce00000116d0 */
[----:B------:R-:W1:Y:S08]  /*1790*/  @P1 LDC R11, c[0x0][0x44c] ;  /* 0x00011300ff0b1b82 */ /* 0x000e700000000800 */
[----:B0-----:R-:W0:Y:S01]  /*17a0*/  @P1 LDC R7, c[0x0][0x450] ;  /* 0x00011400ff071b82 */ /* 0x001e220000000800 */
[----:B--2---:R-:W-:Y:S02]  /*17b0*/  @P0 IMAD.IADD R25, R3, 0x1, -R0 ;  /* 0x0000000103190824 */ /* 0x004fe400078e0a00 */
[----:B-1----:R-:W-:-:S04]  /*17c0*/  @P1 IMAD.HI.U32 R0, R4, R11, RZ ;  /* 0x0000000b04001227 */ /* 0x002fc800078e00ff */
[----:B------:R-:W-:Y:S01]  /*17d0*/  IMAD.IADD R195, R10, 0x1, R25 ;  /* 0x000000010ac37824 */ /* 0x000fe200078e0219 */
[----:B0-----:R-:W-:-:S03]  /*17e0*/  @P1 SHF.R.U32.HI R4, RZ, R7, R0 ;  /* 0x00000007ff041219 */ /* 0x001fc60000011600 */
[C---:B------:R-:W-:Y:S01]  /*17f0*/  VIADD R0, R195.reuse, 0x7f ;  /* 0x0000007fc3007836 */ /* 0x040fe20000000000 */
[----:B------:R-:W-:-:S04]  /*1800*/  IADD3 R93, R195, 0x80, -R194 ;  /* 0x00000080c35d7810 */ /* 0x000fc80007ffe8c2 */
[----:B------:R-:W-:Y:S01]  /*1810*/  SHF.R.S32.HI R3, RZ, 0x1f, R0 ;  /* 0x0000001fff037819 */ /* 0x000fe20000011400 */
[----:B------:R-:W-:-:S03]  /*1820*/  IMAD.IADD R4, R93, 0x1, R4 ;  /* 0x000000015d047824 */ /* 0x000fc600078e0204 */
[----:B------:R-:W-:Y:S02]  /*1830*/  LEA.HI R3, R3, R0, RZ, 0x7 ;  /* 0x0000000003037211 */ /* 0x000fe400078f38ff */
[----:B------:R-:W-:Y:S02]  /*1840*/  SHF.R.S32.HI R5, RZ, 0x1f, R4 ;  /* 0x0000001fff057819 */ /* 0x000fe40000011404 */
[----:B------:R-:W-:Y:S01]  /*1850*/  SHF.R.S32.HI R94, RZ, 0x7, R3 ;  /* 0x00000007ff5e7819 */ /* 0x000fe20000011403 */
[----:B------:R-:W-:Y:S01]  /*1860*/  IMAD.MOV.U32 R3, RZ, RZ, RZ ;  /* 0x000000ffff037224 */ /* 0x000fe200078e00ff */
[----:B------:R-:W-:-:S04]  /*1870*/  LEA.HI R5, R5, R4, RZ, 0x7 ;  /* 0x0000000405057211 */ /* 0x000fc800078f38ff */
[----:B------:R-:W-:-:S04]  /*1880*/  SHF.R.S32.HI R5, RZ, 0x7, R5 ;  /* 0x00000007ff057819 */ /* 0x000fc80000011405 */
[----:B---3--:R-:W-:-:S04]  /*1890*/  VIMNMX R9, R94, R5, PT ;  /* 0x000000055e097248 */ /* 0x008fc80003fe0100 */
[----:B------:R-:W-:-:S13]  /*18a0*/  ISETP.GE.AND P0, PT, R9, 0x1, PT ;  /* 0x000000010900780c */ /* 0x000fda0003f06270 */
[----:B------:R-:W-:Y:S05]  /*18b0*/  @!P0 BRA `(.L_x_9374) ;  /* 0x0000000000748947 */ /* 0x000fea0003800000 */
[----:B------:R-:W-:Y:S01]  /*18c0*/  ISETP.NE.AND P0, PT, R208, RZ, PT ;  /* 0x000000ffd000720c */ /* 0x000fe20003f05270 */
[----:B------:R-:W-:-:S03]  /*18d0*/  ULDC UR4, c[0x0][0x9f0] ;  /* 0x00027c0000047ab9 */ /* 0x000fc60000000800 */
[----:B------:R-:W-:-:S04]  /*18e0*/  SEL R11, R208, UR4, P0 ;  /* 0x00000004d00b7c07 */ /* 0x000fc80008000000 */
[-C--:B------:R-:W-:Y:S02]  /*18f0*/  IABS R6, R11.reuse ;  /* 0x0000000b00067213 */ /* 0x080fe40000000000 */
        /* <DEDUP_REMOVED lines=25> */
.L_x_9374:
[----:B------:R-:W-:Y:S05]  /*1a90*/  BSYNC B0 ;  /* 0x0000000000007941 */ /* 0x000fea0003800000 */
.L_x_9373:
[----:B------:R-:W-:-:S05]  /*1aa0*/  IMAD R0, R212, R3, RZ ;  /* 0x00000003d4007224 */ /* 0x000fca00078e02ff */
        /* <DEDUP_REMOVED lines=35> */
.L_x_9377:
[----:B------:R-:W-:Y:S05]  /*1ce0*/  BSYNC B6 ;  /* 0x0000000000067941 */ /* 0x000fea0003800000 */
.L_x_9376:
        /* <DEDUP_REMOVED lines=20> */
.L_x_9379:
[----:B------:R-:W-:Y:S05]  /*1e30*/  BSYNC B6 ;  /* 0x0000000000067941 */ /* 0x000fea0003800000 */
.L_x_9378:
[----:B------:R-:W-:Y:S01]  /*1e40*/  ULDC.64 UR4, c[0x0][0x9f8] ;  /* 0x00027e0000047ab9 */ /* 0x000fe20000000a00 */
[----:B------:R-:W-:Y:S01]  /*1e50*/  MOV R0, R209 ;  /* 0x000000d100007202 */ /* 0x000fe20000000f00 */
[----:B------:R-:W0:Y:S01]  /*1e60*/  LDC R37, c[0x0][0x3f4] ;  /* 0x0000fd00ff257b82 */ /* 0x000e220000000800 */
[----:B------:R-:W-:-:S04]  /*1e70*/  ISETP.NE.U32.AND P0, PT, RZ, UR4, PT ;  /* 0x00000004ff007c0c */ /* 0x000fc8000bf05070 */
[----:B------:R-:W-:-:S03]  /*1e80*/  ISETP.NE.AND.EX P0, PT, RZ, UR5, PT, P0 ;  /* 0x00000005ff007c0c */ /* 0x000fc6000bf05300 */
[----:B------:R-:W1:Y:S08]  /*1e90*/  LDC.64 R28, c[0x0][0x3f8] ;  /* 0x0000fe00ff1c7b82 */ /* 0x000e700000000a00 */
[----:B------:R-:W2:Y:S02]  /*1ea0*/  LDC.64 R34, c[0x0][0x408] ;  /* 0x00010200ff227b82 */ /* 0x000ea40000000a00 */
[----:B------:R-:W-:-:S04]  /*1eb0*/  @P0 IADD3 R4, P1, R210, UR4, RZ ;  /* 0x00000004d2040c10 */ /* 0x000fc8000ff3e0ff */
[----:B------:R-:W-:-:S05]  /*1ec0*/  @P0 IADD3.X R5, R211, UR5, RZ, P1, !PT ;  /* 0x00000005d3050c10 */ /* 0x000fca0008ffe4ff */
[----:B------:R3:W4:Y:S01]  /*1ed0*/  @P0 LDG.E R0, desc[UR42][R4.64] ;  /* 0x0000002a04000981 */ /* 0x000722000c1e1900 */
[----:B------:R-:W-:Y:S01]  /*1ee0*/  SHF.R.S32.HI R11, RZ, 0x1f, R187 ;  /* 0x0000001fff0b7819 */ /* 0x000fe200000114bb */
[C---:B------:R-:W-:Y:S01]  /*1ef0*/  IMAD.SHL.U32 R33, R187.reuse, 0x40, RZ ;  /* 0x00000040bb217824 */ /* 0x040fe200078e00ff */
[----:B0-----:R-:W-:Y:S01]  /*1f00*/  ISETP.GE.AND P0, PT, R16, R37, PT ;  /* 0x000000251000720c */ /* 0x001fe20003f06270 */
[----:B------:R-:W0:Y:S01]  /*1f10*/  S2R R36, SR_TID.X ;  /* 0x0000000000247919 */ /* 0x000e220000002100 */
[-C--:B-1----:R-:W-:Y:S01]  /*1f20*/  IMAD.WIDE.U32 R6, R187, R28.reuse, R22 ;  /* 0x0000001cbb067225 */ /* 0x082fe200078e0016 */
[----:B-----5:R-:W-:Y:S02]  /*1f30*/  SHF.R.S32.HI R13, RZ, 0x1f, R24 ;  /* 0x0000001fff0d7819 */ /* 0x020fe40000011418 */
[----:B------:R-:W-:Y:S01]  /*1f40*/  SHF.R.U32.HI R32, RZ, 0x3, R198 ;  /* 0x00000003ff207819 */ /* 0x000fe200000116c6 */
[----:B------:R-:W-:Y:S01]  /*1f50*/  IMAD R8, R11, R28, RZ ;  /* 0x0000001c0b087224 */ /* 0x000fe200078e02ff */
[----:B---3--:R-:W-:Y:S01]  /*1f60*/  SEL R5, R37, RZ, P0 ;  /* 0x000000ff25057207 */ /* 0x008fe20000000000 */
[----:B------:R-:W-:Y:S01]  /*1f70*/  IMAD.MOV.U32 R80, RZ, RZ, R6 ;  /* 0x000000ffff507224 */ /* 0x000fe200078e0006 */
[----:B------:R-:W-:Y:S01]  /*1f80*/  SHF.R.U32.HI R21, RZ, 0x3, R197 ;  /* 0x00000003ff157819 */ /* 0x000fe200000116c5 */
[----:B------:R-:W-:Y:S01]  /*1f90*/  IMAD R83, R187, R29, R8 ;  /* 0x0000001dbb537224 */ /* 0x000fe200078e0208 */
[----:B------:R-:W-:Y:S01]  /*1fa0*/  SHF.R.U32.HI R20, RZ, 0x3, R196 ;  /* 0x00000003ff147819 */ /* 0x000fe200000116c4 */
[----:B--2---:R-:W-:-:S02]  /*1fb0*/  IMAD R4, R11, R34, RZ ;  /* 0x000000220b047224 */ /* 0x004fc400078e02ff */
[----:B------:R-:W-:Y:S02]  /*1fc0*/  IMAD.IADD R5, R16, 0x1, R5 ;  /* 0x0000000110057824 */ /* 0x000fe400078e0205 */
[----:B------:R-:W-:Y:S02]  /*1fd0*/  IMAD.IADD R81, R7, 0x1, R83 ;  /* 0x0000000107517824 */ /* 0x000fe400078e0253 */
[C---:B------:R-:W-:Y:S01]  /*1fe0*/  IMAD R7, R187.reuse, R35, R4 ;  /* 0x00000023bb077224 */ /* 0x040fe200078e0204 */
[----:B------:R-:W-:Y:S01]  /*1ff0*/  SHF.R.S32.HI R4, RZ, 0x1f, R5 ;  /* 0x0000001fff047819 */ /* 0x000fe20000011405 */
[----:B------:R-:W-:-:S03]  /*2000*/  IMAD.WIDE.U32 R84, R187, R34, R22 ;  /* 0x00000022bb547225 */ /* 0x000fc600078e0016 */
[CC--:B------:R-:W-:Y:S01]  /*2010*/  LEA.HI R11, R4.reuse, R5.reuse, RZ, 0x3 ;  /* 0x00000005040b7211 */ /* 0x0c0fe200078f18ff */
[--C-:B------:R-:W-:Y:S01]  /*2020*/  IMAD.WIDE.U32 R86, R187, R34, R16.reuse ;  /* 0x00000022bb567225 */ /* 0x100fe200078e0010 */
[----:B------:R-:W-:Y:S02]  /*2030*/  LEA.HI R6, R4, R5, RZ, 0x6 ;  /* 0x0000000504067211 */ /* 0x000fe400078f30ff */
[----:B------:R-:W-:Y:S01]  /*2040*/  LOP3.LUT R4, R11, 0x38, RZ, 0xc0, !PT ;  /* 0x000000380b047812 */ /* 0x000fe200078ec0ff */
[-C--:B------:R-:W-:Y:S01]  /*2050*/  IMAD.WIDE.U32 R8, R187, R28.reuse, R16 ;  /* 0x0000001cbb087225 */ /* 0x080fe200078e0010 */
[----:B------:R-:W-:Y:S02]  /*2060*/  LOP3.LUT R10, R196, 0x38, R11, 0xf8, !PT ;  /* 0x00000038c40a7812 */ /* 0x000fe400078ef80b */
[----:B------:R-:W-:Y:S01]  /*2070*/  LOP3.LUT R5, R4, 0x1c0, R33, 0xf8, !PT ;  /* 0x000001c004057812 */ /* 0x000fe200078ef821 */
[----:B------:R-:W-:Y:S01]  /*2080*/  IMAD.IADD R85, R85, 0x1, R7 ;  /* 0x0000000155557824 */ /* 0x000fe200078e0207 */
[----:B0-----:R-:W-:Y:S01]  /*2090*/  SHF.R.U32.HI R36, RZ, 0x7, R36 ;  /* 0x00000007ff247819 */ /* 0x001fe20000011624 */
[----:B------:R-:W-:Y:S01]  /*20a0*/  IMAD.IADD R87, R7, 0x1, R87 ;  /* 0x0000000107577824 */ /* 0x000fe200078e0257 */
[----:B------:R-:W-:Y:S01]  /*20b0*/  LOP3.LUT R7, R198, 0x38, R11, 0xf8, !PT ;  /* 0x00000038c6077812 */ /* 0x000fe200078ef80b */
[----:B------:R-:W-:Y:S01]  /*20c0*/  IMAD.SHL.U32 R6, R6, 0x80, RZ ;  /* 0x0000008006067824 */ /* 0x000fe200078e00ff */
[----:B------:R-:W-:Y:S01]  /*20d0*/  ISETP.NE.AND P6, PT, R36, 0x1, PT ;  /* 0x000000012400780c */ /* 0x000fe20003fc5270 */
[----:B------:R-:W-:Y:S01]  /*20e0*/  IMAD.IADD R83, R83, 0x1, R9 ;  /* 0x0000000153537824 */ /* 0x000fe200078e0209 */
[----:B------:R-:W-:Y:S01]  /*20f0*/  LOP3.LUT R9, R197, 0x38, R11, 0xf8, !PT ;  /* 0x00000038c5097812 */ /* 0x000fe200078ef80b */
[----:B------:R-:W-:Y:S01]  /*2100*/  IMAD.MOV.U32 R82, RZ, RZ, R8 ;  /* 0x000000ffff527224 */ /* 0x000fe200078e0008 */
[----:B------:R-:W-:Y:S01]  /*2110*/  LOP3.LUT R8, R6, 0xffffe000, RZ, 0xc0, !PT ;  /* 0xffffe00006087812 */ /* 0x000fe200078ec0ff */
[----:B------:R-:W-:Y:S01]  /*2120*/  IMAD R12, R13, R28, RZ ;  /* 0x0000001c0d0c7224 */ /* 0x000fe200078e02ff */
[----:B------:R-:W-:Y:S01]  /*2130*/  LOP3.LUT R4, R7, R32, RZ, 0x3c, !PT ;  /* 0x0000002007047212 */ /* 0x000fe200078e3cff */
[----:B------:R-:W-:Y:S01]  /*2140*/  IMAD R13, R13, R34, RZ ;  /* 0x000000220d0d7224 */ /* 0x000fe200078e02ff */
[----:B------:R-:W-:Y:S01]  /*2150*/  LOP3.LUT R9, R9, R21, RZ, 0x3c, !PT ;  /* 0x0000001509097212 */ /* 0x000fe200078e3cff */
[----:B------:R-:W-:Y:S01]  /*2160*/  IMAD R15, R24, R29, R12 ;  /* 0x0000001d180f7224 */ /* 0x000fe200078e020c */
[----:B------:R-:W-:Y:S01]  /*2170*/  LOP3.LUT R6, R10, R20, RZ, 0x3c, !PT ;  /* 0x000000140a067212 */ /* 0x000fe200078e3cff */
[C---:B------:R-:W-:Y:S01]  /*2180*/  IMAD.WIDE.U32 R80, R24.reuse, R28, R80 ;  /* 0x0000001c18507225 */ /* 0x040fe200078e0050 */
[----:B------:R-:W-:Y:S01]  /*2190*/  LOP3.LUT R7, R5, R204, RZ, 0x3c, !PT ;  /* 0x000000cc05077212 */ /* 0x000fe200078e3cff */
[----:B------:R-:W-:Y:S05]  /*21a0*/  @!P6 WARPSYNC.ALL ;  /* 0x000000000000e948 */ /* 0x000fea0003800000 */
        /* <DEDUP_REMOVED lines=11> */
[C-C-:B------:R-:W-:Y:S01]  /*2260*/  SHF.L.U64.HI R9, R28.reuse, 0x6, R29.reuse ;  /* 0x000000061c097819 */ /* 0x140fe2000001021d */
[----:B------:R-:W-:Y:S01]  /*2270*/  IMAD.IADD R3, R31, 0x1, R30 ;  /* 0x000000011f037824 */ /* 0x000fe200078e021e */
[----:B------:R-:W-:Y:S01]  /*2280*/  SHF.L.U64.HI R10, R28, 0x7, R29 ;  /* 0x000000071c0a7819 */ /* 0x000fe2000001021d */
[----:B------:R-:W-:Y:S01]  /*2290*/  VIADD R92, R36, 0x8 ;  /* 0x00000008245c7836 */ /* 0x000fe20000000000 */
[--C-:B------:R-:W-:Y:S01]  /*22a0*/  SHF.L.U64.HI R29, R34, 0x5, R35.reuse ;  /* 0x00000005221d7819 */ /* 0x100fe20000010223 */
[----:B------:R-:W-:Y:S01]  /*22b0*/  IMAD.SHL.U32 R20, R28, 0x20, RZ ;  /* 0x000000201c147824 */ /* 0x000fe200078e00ff */
[--C-:B------:R-:W-:Y:S01]  /*22c0*/  SHF.L.U64.HI R30, R34, 0x6, R35.reuse ;  /* 0x00000006221e7819 */ /* 0x100fe20000010223 */
[----:B------:R-:W-:Y:S01]  /*22d0*/  IMAD.SHL.U32 R21, R28, 0x40, RZ ;  /* 0x000000401c157824 */ /* 0x000fe200078e00ff */
[C---:B------:R-:W-:Y:S01]  /*22e0*/  SHF.L.U64.HI R31, R34.reuse, 0x7, R35 ;  /* 0x00000007221f7819 */ /* 0x040fe20000010223 */
[C---:B------:R-:W-:Y:S01]  /*22f0*/  IMAD.SHL.U32 R33, R34.reuse, 0x40, RZ ;  /* 0x0000004022217824 */ /* 0x040fe200078e00ff */
[----:B------:R-:W-:Y:S01]  /*2300*/  SHF.L.U32 R32, R34, 0x5, RZ ;  /* 0x0000000522207819 */ /* 0x000fe200000006ff */
[----:B------:R-:W-:Y:S01]  /*2310*/  IMAD.SHL.U32 R36, R37, 0x2, RZ ;  /* 0x0000000225247824 */ /* 0x000fe200078e00ff */
[----:B------:R-:W-:Y:S01]  /*2320*/  ISETP.GE.AND P1, PT, R16, UR4, PT ;  /* 0x0000000410007c0c */ /* 0x000fe2000bf26270 */
[----:B------:R-:W-:Y:S01]  /*2330*/  IMAD.SHL.U32 R28, R28, 0x80, RZ ;  /* 0x000000801c1c7824 */ /* 0x000fe200078e00ff */
[----:B------:R-:W-:Y:S01]  /*2340*/  ISETP.GE.AND P2, PT, R2, UR4, PT ;  /* 0x0000000402007c0c */ /* 0x000fe2000bf46270 */
[----:B------:R-:W-:Y:S01]  /*2350*/  IMAD.SHL.U32 R34, R34, 0x80, RZ ;  /* 0x0000008022227824 */ /* 0x000fe200078e00ff */
[----:B------:R-:W-:Y:S01]  /*2360*/  SHF.R.S32.HI R78, RZ, 0x3, R11 ;  /* 0x00000003ff4e7819 */ /* 0x000fe2000001140b */
[----:B------:R-:W-:Y:S01]  /*2370*/  IMAD R35, R207, 0x20, R187 ;  /* 0x00000020cf237824 */ /* 0x000fe200078e02bb */
[----:B------:R-:W-:Y:S01]  /*2380*/  SHF.R.S32.HI R88, RZ, 0x1f, R76 ;  /* 0x0000001fff587819 */ /* 0x000fe2000001144c */
[----:B------:R-:W-:-:S02]  /*2390*/  IMAD.IADD R37, R81, 0x1, R15 ;  /* 0x0000000151257824 */ /* 0x000fc400078e020f */
[----:B------:R-:W-:Y:S02]  /*23a0*/  IMAD.IADD R38, R15, 0x1, R83 ;  /* 0x000000010f267824 */ /* 0x000fe400078e0253 */
[----:B------:R-:W-:Y:S02]  /*23b0*/  IMAD.IADD R39, R85, 0x1, R13 ;  /* 0x0000000155277824 */ /* 0x000fe400078e020d */
[----:B------:R-:W-:Y:S01]  /*23c0*/  IMAD.IADD R77, R13, 0x1, R87 ;  /* 0x000000010d4d7824 */ /* 0x000fe200078e0257 */
[----:B------:R-:W-:Y:S01]  /*23d0*/  @!P6 BAR.SYNC.DEFER_BLOCKING 0x9, 0x100 ;  /* 0x024400000000eb1d */ /* 0x000fe20000010000 */
[----:B----4-:R-:W-:-:S07]  /*23e0*/  SHF.R.S32.HI R79, RZ, 0x1f, R0 ;  /* 0x0000001fff4f7819 */ /* 0x010fce0000011400 */
.L_x_9477:
        /* <DEDUP_REMOVED lines=17> */
[----:B------:R-:W-:Y:S01]  /*2500*/  @!P3 SHF.R.S32.HI R15, RZ, 0x1f, R11 ;  /* 0x0000001fff0fb819 */ /* 0x000fe2000001140b */
[----:B------:R-:W-:Y:S01]  /*2510*/  @!P3 IMAD R27, R0, R41, R14 ;  /* 0x00000029001bb224 */ /* 0x000fe200078e020e */
[----:B------:R-:W-:-:S05]  /*2520*/  @!P3 MOV R14, R11 ;  /* 0x0000000b000eb202 */ /* 0x000fca0000000f00 */
        /* <DEDUP_REMOVED lines=13> */
[----:B------:R-:W-:-:S02]  /*2600*/  IMAD R91, R91, 0x2, R18 ;  /* 0x000000025b5b7824 */ /* 0x000fc400078e0212 */
[----:B------:R-:W-:Y:S01]  /*2610*/  IMAD.MOV.U32 R27, RZ, RZ, R42 ;  /* 0x000000ffff1b7224 */ /* 0x000fe200078e002a */
        /* <DEDUP_REMOVED lines=62> */
.L_x_9384:
[----:B------:R-:W-:Y:S05]  /*2a00*/  BSYNC B1 ;  /* 0x0000000000017941 */ /* 0x000fea0003800000 */
.L_x_9383:
[----:B------:R-:W-:Y:S01]  /*2a10*/  VIADD R44, R187, 0x20 ;  /* 0x00000020bb2c7836 */ /* 0x000fe20000000000 */
[----:B0----5:R-:W-:Y:S01]  /*2a20*/  MOV R41, R65 ;  /* 0x0000004100297202 */ /* 0x021fe20000000f00 */
[----:B------:R-:W-:Y:S01]  /*2a30*/  IMAD.MOV.U32 R40, RZ, RZ, R64 ;  /* 0x000000ffff287224 */ /* 0x000fe200078e0040 */
[----:B------:R-:W-:Y:S01]  /*2a40*/  BSSY B1, `(.L_x_9385) ;  /* 0x0000029000017945 */ /* 0x000fe20003800000 */
        /* <DEDUP_REMOVED lines=11> */
[----:B------:R-:W-:-:S02]  /*2b00*/  P2R R130, PR, RZ, 0x8 ;  /* 0x00000008ff827803 */ /* 0x000fc40000000000 */
[----:B------:R-:W-:Y:S02]  /*2b10*/  CS2R R60, SRZ ;  /* 0x00000000003c7805 */ /* 0x000fe4000001ff00 */
[----:B------:R-:W-:Y:S02]  /*2b20*/  PRMT R122, R40, 0x7610, R122 ;  /* 0x00007610287a7816 */ /* 0x000fe4000000007a */
[----:B------:R-:W-:Y:S02]  /*2b30*/  CS2R R58, SRZ ;  /* 0x00000000003a7805 */ /* 0x000fe4000001ff00 */
[----:B------:R-:W-:Y:S02]  /*2b40*/  PRMT R123, R41, 0x7610, R123 ;  /* 0x00007610297b7816 */ /* 0x000fe4000000007b */
[----:B------:R-:W-:Y:S02]  /*2b50*/  CS2R R62, SRZ ;  /* 0x00000000003e7805 */ /* 0x000fe4000001ff00 */
[----:B------:R-:W-:-:S02]  /*2b60*/  PRMT R134, R42, 0x7610, R134 ;  /* 0x000076102a867816 */ /* 0x000fc40000000086 */
        /* <DEDUP_REMOVED lines=22> */
.L_x_9386:
[----:B------:R-:W-:Y:S05]  /*2cd0*/  BSYNC B1 ;  /* 0x0000000000017941 */ /* 0x000fea0003800000 */
.L_x_9385:
        /* <DEDUP_REMOVED lines=48> */
.L_x_9388:
[----:B------:R-:W-:Y:S05]  /*2fe0*/  BSYNC B1 ;  /* 0x0000000000017941 */ /* 0x000fea0003800000 */
.L_x_9387:
[----:B0-----:R-:W-:Y:S01]  /*2ff0*/  VIADD R72, R187, 0x60 ;  /* 0x00000060bb487836 */ /* 0x001fe20000000000 */
[----:B------:R-:W-:Y:S04]  /*3000*/  BSSY B1, `(.L_x_9389) ;  /* 0x000001f000017945 */ /* 0x000fe80003800000 */
[----:B------:R-:W-:-:S13]  /*3010*/  ISETP.GE.AND P4, PT, R72, R95, PT ;  /* 0x0000005f4800720c */ /* 0x000fda0003f86270 */
[----:B------:R-:W-:Y:S05]  /*3020*/  @P4 BRA `(.L_x_9390) ;  /* 0x0000000000704947 */ /* 0x000fea0003800000 */
[----:B------:R-:W0:Y:S01]  /*3030*/  LDC.64 R40, c[0x0][0x3f8] ;  /* 0x0000fe00ff287b82 */ /* 0x000e220000000a00 */
[----:B------:R-:W-:Y:S01]  /*3040*/  IMAD.MOV.U32 R15, RZ, RZ, R89 ;  /* 0x000000ffff0f7224 */ /* 0x000fe200078e0059 */
[----:B------:R-:W-:Y:S01]  /*3050*/  ULDC.64 UR4, c[0x0][0x3e8] ;  /* 0x0000fa0000047ab9 */ /* 0x000fe20000000a00 */
[----:B------:R-:W-:Y:S01]  /*3060*/  IMAD.MOV.U32 R13, RZ, RZ, R11 ;  /* 0x000000ffff0d7224 */ /* 0x000fe200078e000b */
[----:B------:R-:W-:Y:S02]  /*3070*/  CS2R R44, SRZ ;  /* 0x00000000002c7805 */ /* 0x000fe4000001ff00 */
[----:B------:R-:W-:Y:S01]  /*3080*/  CS2R R46, SRZ ;  /* 0x00000000002e7805 */ /* 0x000fe2000001ff00 */
        /* <DEDUP_REMOVED lines=22> */
.L_x_9390:
[----:B------:R-:W-:Y:S05]  /*31f0*/  BSYNC B1 ;  /* 0x0000000000017941 */ /* 0x000fea0003800000 */
.L_x_9389:
[----:B0----5:R-:W-:Y:S01]  /*3200*/  IMAD.MOV.U32 R12, RZ, RZ, R49 ;  /* 0x000000ffff0c7224 */ /* 0x021fe200078e0031 */
        /* <DEDUP_REMOVED lines=35> */
.L_x_9391:
[----:B------:R-:W-:Y:S01]  /*3440*/  IMAD R89, R19, 0x8, R18 ;  /* 0x0000000813597824 */ /* 0x000fe200078e0212 */
[----:B------:R-:W-:Y:S01]  /*3450*/  SHF.L.U32 R100, R190, 0x1f, RZ ;  /* 0x0000001fbe647819 */ /* 0x000fe200000006ff */
[----:B------:R-:W-:Y:S03]  /*3460*/  BSSY B1, `(.L_x_9392) ;  /* 0x0000003000017945 */ /* 0x000fe60003800000 */
[----:B------:R-:W0:Y:S02]  /*3470*/  SYNCS.PHASECHK.TRANS64.TRYWAIT P6, [R89+URZ+0x28890], R100 ;  /* 0x02889064590075a7 */ /* 0x000e2400080c017f */
[----:B0-----:R-:W-:Y:S05]  /*3480*/  @!P6 BRA `(.L_x_9393) ;  /* 0x000001f000b0e947 */ /* 0x001fea0003800000 */
.L_x_9728:
[----:B------:R-:W-:Y:S05]  /*3490*/  BSYNC B1 ;  /* 0x0000000000017941 */ /* 0x000fea0003800000 */
.L_x_9392:
[----:B------:R-:W-:-:S03]  /*34a0*/  UMOV UR4, 0xffffffff ;  /* 0xffffffff00047882 */ /* 0x000fc60000000000 */
[----:B------:R-:W-:Y:S05]  /*34b0*/  BRA.DIV UR4, `(.L_x_9394) ;  /* 0x000001f204b87947 */ /* 0x000fea000b800000 */
[----:B------:R1:W2:Y:S04]  /*34c0*/  SHFL.IDX PT, R75, R101, RZ, 0x181f ;  /* 0x00181fff654b7589 */ /* 0x0002a800000e0000 */
[----:B------:R1:W3:Y:S02]  /*34d0*/  SHFL.IDX PT, R103, R106, RZ, 0x181f ;  /* 0x00181fff6a677589 */ /* 0x0002e400000e0000 */
.L_x_9732:
        /* <DEDUP_REMOVED lines=25> */
[C---:B------:R-:W-:Y:S01]  /*3670*/  LOP3.LUT R137, R134.reuse, 0xffff0000, RZ, 0xc0, !PT ;  /* 0xffff000086897812 */ /* 0x040fe200078ec0ff */
[----:B------:R-:W-:Y:S01]  /*3680*/  IMAD.U32 R134, R134, 0x10000, RZ ;  /* 0x0001000086867824 */ /* 0x000fe200078e00ff */
[C---:B------:R-:W-:Y:S01]  /*3690*/  LOP3.LUT R71, R136.reuse, 0xffff0000, RZ, 0xc0, !PT ;  /* 0xffff000088477812 */ /* 0x040fe200078ec0ff */
[----:B------:R-:W-:Y:S01]  /*36a0*/  IMAD.U32 R136, R136, 0x10000, RZ ;  /* 0x0001000088887824 */ /* 0x000fe200078e00ff */
[----:B------:R-:W-:Y:S01]  /*36b0*/  SHF.L.U32 R133, R135, 0x10, RZ ;  /* 0x0000001087857819 */ /* 0x000fe200000006ff */
[C---:B------:R-:W-:Y:S01]  /*36c0*/  FMUL.FTZ R141, R13.reuse, R137 ;  /* 0x000000890d8d7220 */ /* 0x040fe20000410000 */
[----:B------:R-:W-:Y:S01]  /*36d0*/  LOP3.LUT R12, R12, 0xffff0000, RZ, 0xc0, !PT ;  /* 0xffff00000c0c7812 */ /* 0x000fe200078ec0ff */
[----:B------:R-:W-:Y:S01]  /*36e0*/  FMUL.FTZ R140, R13, R71 ;  /* 0x000000470d8c7220 */ /* 0x000fe20000410000 */
[----:B------:R-:W-:Y:S01]  /*36f0*/  FMUL.FTZ R13, R69, R139 ;  /* 0x0000008b450d7220 */ /* 0x000fe20000410000 */
[----:B------:R-:W-:Y:S01]  /*3700*/  LOP3.LUT R70, R15, 0xffff0000, RZ, 0xc0, !PT ;  /* 0xffff00000f467812 */ /* 0x000fe200078ec0ff */
[----:B------:R-:W-:Y:S01]  /*3710*/  FMUL.FTZ R69, R69, R133 ;  /* 0x0000008545457220 */ /* 0x000fe20000410000 */
[----:B------:R-:W-:Y:S01]  /*3720*/  LOP3.LUT R138, R138, 0xffff0000, RZ, 0xc0, !PT ;  /* 0xffff00008a8a7812 */ /* 0x000fe200078ec0ff */
[C---:B------:R-:W-:Y:S01]  /*3730*/  FFMA.FTZ R141, R14.reuse, R71, -R141 ;  /* 0x000000470e8d7223 */ /* 0x040fe2000001088d */
[----:B------:R-:W-:Y:S01]  /*3740*/  LOP3.LUT R135, R135, 0xffff0000, RZ, 0xc0, !PT ;  /* 0xffff000087877812 */ /* 0x000fe200078ec0ff */
        /* <DEDUP_REMOVED lines=18> */
.L_x_9400:
[----:B------:R-:W-:Y:S05]  /*3870*/  BSYNC B3 ;  /* 0x0000000000037941 */ /* 0x000fea0003800000 */
.L_x_9399:
[----:B0-----:R4:W-:Y:S02]  /*3880*/  ST.E.128 desc[UR42][R72.64], R12 ;  /* 0x0000000c48007985 */ /* 0x0019e4000c101d2a */
.L_x_9398:
[----:B------:R-:W-:Y:S05]  /*3890*/  BSYNC B2 ;  /* 0x0000000000027941 */ /* 0x000fea0003800000 */
.L_x_9397:
        /* <DEDUP_REMOVED lines=53> */
.L_x_9402:
[----:B------:R-:W-:Y:S05]  /*3bf0*/  BSYNC B2 ;  /* 0x0000000000027941 */ /* 0x000fea0003800000 */
.L_x_9401:
[----:B0-----:R0:W-:Y:S02]  /*3c00*/  ST.E.128 desc[UR42][R68.64], R12 ;  /* 0x0000000c44007985 */ /* 0x0011e4000c101d2a */
.L_x_9396:
[----:B------:R-:W-:Y:S05]  /*3c10*/  BSYNC B1 ;  /* 0x0000000000017941 */ /* 0x000fea0003800000 */
.L_x_9395:
[----:B------:R-:W-:-:S03]  /*3c20*/  UMOV UR4, 0xffffffff ;  /* 0xffffffff00047882 */ /* 0x000fc60000000000 */
[----:B------:R-:W-:Y:S05]  /*3c30*/  BRA.DIV UR4, `(.L_x_9403) ;  /* 0x000001ee04247947 */ /* 0x000fea000b800000 */
[----:B------:R1:W1:Y:S04]  /*3c40*/  SHFL.IDX PT, R67, R101, 0x1, 0x181f ;  /* 0x00381f0065437f89 */ /* 0x00026800000e0000 */
[----:B0-----:R0:W0:Y:S02]  /*3c50*/  SHFL.IDX PT, R69, R106, 0x1, 0x181f ;  /* 0x00381f006a457f89 */ /* 0x00102400000e0000 */
.L_x_9736:
        /* <DEDUP_REMOVED lines=57> */
.L_x_9409:
[----:B------:R-:W-:Y:S05]  /*3ff0*/  BSYNC B3 ;  /* 0x0000000000037941 */ /* 0x000fea0003800000 */
.L_x_9408:
[----:B--2---:R0:W-:Y:S02]  /*4000*/  ST.E.128 desc[UR42][R64.64], R12 ;  /* 0x0000000c40007985 */ /* 0x0041e4000c101d2a */
.L_x_9407:
[----:B------:R-:W-:Y:S05]  /*4010*/  BSYNC B2 ;  /* 0x0000000000027941 */ /* 0x000fea0003800000 */
.L_x_9406:
        /* <DEDUP_REMOVED lines=24> */
[C---:B------:R-:W-:Y:S01]  /*41a0*/  SHF.L.U32 R11, R12.reuse, 0x10, RZ ;  /* 0x000000100c0b7819 */ /* 0x040fe200000006ff */
[----:B------:R-:W-:Y:S01]  /*41b0*/  FMUL.FTZ R65, R13, R63 ;  /* 0x0000003f0d417220 */ /* 0x000fe20000410000 */
[----:B------:R-:W-:Y:S01]  /*41c0*/  LOP3.LUT R58, R15, 0xffff0000, RZ, 0xc0, !PT ;  /* 0xffff00000f3a7812 */ /* 0x000fe200078ec0ff */
[-C--:B------:R-:W-:Y:S01]  /*41d0*/  FMUL.FTZ R66, R13, R59.reuse ;  /* 0x0000003b0d427220 */ /* 0x080fe20000410000 */
[C---:B------:R-:W-:Y:S01]  /*41e0*/  FMUL.FTZ R13, R57.reuse, R64 ;  /* 0x00000040390d7220 */ /* 0x040fe20000410000 */
[----:B------:R-:W-:Y:S01]  /*41f0*/  LOP3.LUT R12, R12, 0xffff0000, RZ, 0xc0, !PT ;  /* 0xffff00000c0c7812 */ /* 0x000fe200078ec0ff */
        /* <DEDUP_REMOVED lines=23> */
.L_x_9411:
[----:B------:R-:W-:Y:S05]  /*4370*/  BSYNC B2 ;  /* 0x0000000000027941 */ /* 0x000fea0003800000 */
.L_x_9410:
[----:B----4-:R0:W-:Y:S02]  /*4380*/  ST.E.128 desc[UR42][R60.64], R12 ;  /* 0x0000000c3c007985 */ /* 0x0101e4000c101d2a */
.L_x_9405:
[----:B------:R-:W-:Y:S05]  /*4390*/  BSYNC B1 ;  /* 0x0000000000017941 */ /* 0x000fea0003800000 */
.L_x_9404:
[----:B------:R-:W-:-:S03]  /*43a0*/  UMOV UR4, 0xffffffff ;  /* 0xffffffff00047882 */ /* 0x000fc60000000000 */
[----:B------:R-:W-:Y:S05]  /*43b0*/  BRA.DIV UR4, `(.L_x_9412) ;  /* 0x000001e604907947 */ /* 0x000fea000b800000 */
[----:B------:R1:W1:Y:S04]  /*43c0*/  SHFL.IDX PT, R59, R101, 0x2, 0x181f ;  /* 0x00581f00653b7f89 */ /* 0x00026800000e0000 */
[----:B0-----:R0:W0:Y:S02]  /*43d0*/  SHFL.IDX PT, R61, R106, 0x2, 0x181f ;  /* 0x00581f006a3d7f89 */ /* 0x00102400000e0000 */
.L_x_9740:
        /* <DEDUP_REMOVED lines=15> */
[----:B------:R-:W-:Y:S02]  /*44d0*/  PRMT R131, R131, 0x5410, R58 ;  /* 0x0000541083837816 */ /* 0x000fe4000000003a */
[----:B------:R-:W-:Y:S01]  /*44e0*/  PRMT R128, R128, 0x5410, R11 ;  /* 0x0000541080807816 */ /* 0x000fe2000000000b */
[----:B------:R-:W-:Y:S01]  /*44f0*/  IMAD.U32 R11, R12, 0x10000, RZ ;  /* 0x000100000c0b7824 */ /* 0x000fe200078e00ff */
[----:B------:R-:W-:Y:S01]  /*4500*/  LOP3.LUT R53, R14, 0xffff0000, RZ, 0xc0, !PT ;  /* 0xffff00000e357812 */ /* 0x000fe200078ec0ff */
[----:B------:R-:W-:Y:S01]  /*4510*/  IMAD.U32 R14, R13, 0x10000, RZ ;  /* 0x000100000d0e7824 */ /* 0x000fe200078e00ff */
[----:B------:R-:W-:-:S02]  /*4520*/  PRMT R132, R132, 0x5410, R55 ;  /* 0x0000541084847816 */ /* 0x000fc40000000037 */
        /* <DEDUP_REMOVED lines=10> */
[-C--:B------:R-:W-:Y:S01]  /*45d0*/  FMUL.FTZ R13, R13, R55.reuse ;  /* 0x000000370d0d7220 */ /* 0x080fe20000410000 */
[----:B------:R-:W-:Y:S01]  /*45e0*/  LOP3.LUT R132, R132, 0xffff0000, RZ, 0xc0, !PT ;  /* 0xffff000084847812 */ /* 0x000fe200078ec0ff */
[----:B------:R-:W-:Y:S01]  /*45f0*/  IMAD.U32 R131, R131, 0x10000, RZ ;  /* 0x0001000083837824 */ /* 0x000fe200078e00ff */
[----:B------:R-:W-:Y:S01]  /*4600*/  LOP3.LUT R129, R129, 0xffff0000, RZ, 0xc0, !PT ;  /* 0xffff000081817812 */ /* 0x000fe200078ec0ff */
[----:B------:R-:W-:Y:S01]  /*4610*/  FMUL.FTZ R53, R53, R58 ;  /* 0x0000003a35357220 */ /* 0x000fe20000410000 */
[----:B------:R-:W-:Y:S01]  /*4620*/  SHF.L.U32 R128, R128, 0x10, RZ ;  /* 0x0000001080807819 */ /* 0x000fe200000006ff */
        /* <DEDUP_REMOVED lines=19> */
.L_x_9418:
[----:B------:R-:W-:Y:S05]  /*4760*/  BSYNC B3 ;  /* 0x0000000000037941 */ /* 0x000fea0003800000 */
.L_x_9417:
[----:B--2---:R0:W-:Y:S02]  /*4770*/  ST.E.128 desc[UR42][R56.64], R12 ;  /* 0x0000000c38007985 */ /* 0x0041e4000c101d2a */
.L_x_9416:
[----:B------:R-:W-:Y:S05]  /*4780*/  BSYNC B2 ;  /* 0x0000000000027941 */ /* 0x000fea0003800000 */
.L_x_9415:
        /* <DEDUP_REMOVED lines=53> */
.L_x_9420:
[----:B------:R-:W-:Y:S05]  /*4ae0*/  BSYNC B2 ;  /* 0x0000000000027941 */ /* 0x000fea0003800000 */
.L_x_9419:
[----:B----4-:R0:W-:Y:S02]  /*4af0*/  ST.E.128 desc[UR42][R52.64], R12 ;  /* 0x0000000c34007985 */ /* 0x0101e4000c101d2a */
.L_x_9414:
[----:B------:R-:W-:Y:S05]  /*4b00*/  BSYNC B1 ;  /* 0x0000000000017941 */ /* 0x000fea0003800000 */
.L_x_9413:
[----:B------:R-:W-:-:S03]  /*4b10*/  UMOV UR4, 0xffffffff ;  /* 0xffffffff00047882 */ /* 0x000fc60000000000 */
[----:B------:R-:W-:Y:S05]  /*4b20*/  BRA.DIV UR4, `(.L_x_9421) ;  /* 0x000001e204007947 */ /* 0x000fea000b800000 */
[----:B-1----:R-:W1:Y:S04]  /*4b30*/  SHFL.IDX PT, R101, R101, 0x3, 0x181f ;  /* 0x00781f0065657f89 */ /* 0x002e6800000e0000 */
[----:B------:R0:W0:Y:S02]  /*4b40*/  SHFL.IDX PT, R51, R106, 0x3, 0x181f ;  /* 0x00781f006a337f89 */ /* 0x00002400000e0000 */
.L_x_9744:
        /* <DEDUP_REMOVED lines=34> */
[----:B------:R-:W-:Y:S01]  /*4d70*/  IMAD.U32 R114, R114, 0x10000, RZ ;  /* 0x0001000072727824 */ /* 0x000fe200078e00ff */
[----:B------:R-:W-:Y:S01]  /*4d80*/  SHF.L.U32 R15, R15, 0x10, RZ ;  /* 0x000000100f0f7819 */ /* 0x000fe200000006ff */
[----:B------:R-:W-:-:S02]  /*4d90*/  IMAD.U32 R112, R112, 0x10000, RZ ;  /* 0x0001000070707824 */ /* 0x000fc400078e00ff */
[C---:B------:R-:W-:Y:S01]  /*4da0*/  FFMA.FTZ R55, R14.reuse, R47, -R55 ;  /* 0x0000002f0e377223 */ /* 0x040fe20000010837 */
[----:B------:R-:W-:Y:S01]  /*4db0*/  FFMA.FTZ R52, R14, R52, R13 ;  /* 0x000000340e347223 */ /* 0x000fe2000001000d */
[C---:B------:R-:W-:Y:S01]  /*4dc0*/  FFMA.FTZ R57, R44.reuse, R50, -R57 ;  /* 0x000000322c397223 */ /* 0x040fe20000010839 */
        /* <DEDUP_REMOVED lines=15> */
.L_x_9426:
[----:B------:R-:W-:Y:S05]  /*4ec0*/  BSYNC B2 ;  /* 0x0000000000027941 */ /* 0x000fea0003800000 */
.L_x_9425:
[----:B----4-:R0:W-:Y:S02]  /*4ed0*/  ST.E.128 desc[UR42][R48.64], R12 ;  /* 0x0000000c30007985 */ /* 0x0101e4000c101d2a */
.L_x_9424:
[----:B------:R-:W-:Y:S05]  /*4ee0*/  BSYNC B1 ;  /* 0x0000000000017941 */ /* 0x000fea0003800000 */
.L_x_9423:
        /* <DEDUP_REMOVED lines=29> */
[----:B------:R-:W-:Y:S01]  /*50c0*/  LOP3.LUT R42, R15, 0xffff0000, RZ, 0xc0, !PT ;  /* 0xffff00000f2a7812 */ /* 0x000fe200078ec0ff */
[----:B------:R-:W-:Y:S01]  /*50d0*/  FMUL.FTZ R13, R41, R48 ;  /* 0x00000030290d7220 */ /* 0x000fe20000410000 */
[----:B------:R-:W-:Y:S01]  /*50e0*/  LOP3.LUT R107, R107, 0xffff0000, RZ, 0xc0, !PT ;  /* 0xffff00006b6b7812 */ /* 0x000fe200078ec0ff */
[-C--:B------:R-:W-:Y:S01]  /*50f0*/  FMUL.FTZ R41, R41, R46.reuse ;  /* 0x0000002e29297220 */ /* 0x080fe20000410000 */
[----:B------:R-:W-:Y:S01]  /*5100*/  LOP3.LUT R104, R104, 0xffff0000, RZ, 0xc0, !PT ;  /* 0xffff000068687812 */ /* 0x000fe200078ec0ff */
[C---:B------:R-:W-:Y:S01]  /*5110*/  FFMA.FTZ R49, R14.reuse, R43, -R49 ;  /* 0x0000002b0e317223 */ /* 0x040fe20000010831 */
[----:B------:R-:W-:Y:S01]  /*5120*/  FFMA.FTZ R50, R14, R47, R50 ;  /* 0x0000002f0e327223 */ /* 0x000fe20000010032 */
[----:B------:R-:W-:Y:S01]  /*5130*/  FFMA.FTZ R13, R40, R46, -R13 ;  /* 0x0000002e280d7223 */ /* 0x000fe2000001080d */
[----:B------:R-:W-:Y:S01]  /*5140*/  FMUL.FTZ R14, R12, R105 ;  /* 0x000000690c0e7220 */ /* 0x000fe20000410000 */
[----:B------:R-:W-:-:S02]  /*5150*/  IMAD.U32 R15, R15, 0x10000, RZ ;  /* 0x000100000f0f7824 */ /* 0x000fc400078e00ff */
        /* <DEDUP_REMOVED lines=14> */
.L_x_9428:
[----:B------:R-:W-:Y:S05]  /*5240*/  BSYNC B1 ;  /* 0x0000000000017941 */ /* 0x000fea0003800000 */
.L_x_9427:
[----:B----4-:R0:W-:Y:S01]  /*5250*/  ST.E.128 desc[UR42][R44.64], R12 ;  /* 0x0000000c2c007985 */ /* 0x0101e2000c101d2a */
[----:B------:R-:W-:Y:S05]  /*5260*/  BRA `(.L_x_9422) ;  /* 0x00000030003c7947 */ /* 0x000fea0003800000 */
.L_x_9382:
        /* <DEDUP_REMOVED lines=86> */
.L_x_9430:
[----:B------:R-:W-:Y:S05]  /*57d0*/  BSYNC B1 ;  /* 0x0000000000017941 */ /* 0x000fea0003800000 */
.L_x_9429:
[----:B-----5:R-:W-:Y:S01]  /*57e0*/  IMAD.MOV.U32 R12, RZ, RZ, R67 ;  /* 0x000000ffff0c7224 */ /* 0x020fe200078e0043 */
[----:B------:R-:W-:Y:S01]  /*57f0*/  MOV R13, R64 ;  /* 0x00000040000d7202 */ /* 0x000fe20000000f00 */
        /* <DEDUP_REMOVED lines=60> */
[----:B------:R-:W-:Y:S02]  /*5bc0*/  PRMT R121, R11, 0x7610, R121 ;  /* 0x000076100b797816 */ /* 0x000fe40000000079 */
[----:B------:R-:W-:Y:S02]  /*5bd0*/  PRMT R122, R12, 0x7610, R122 ;  /* 0x000076100c7a7816 */ /* 0x000fe4000000007a */
[----:B------:R-:W-:Y:S02]  /*5be0*/  PRMT R123, R13, 0x7610, R123 ;  /* 0x000076100d7b7816 */ /* 0x000fe4000000007b */
[----:B------:R-:W-:Y:S01]  /*5bf0*/  PRMT R124, R14, 0x7610, R124 ;  /* 0x000076100e7c7816 */ /* 0x000fe2000000007c */
[----:B------:R-:W-:Y:S06]  /*5c00*/  @!P5 BRA `(.L_x_9431) ;  /* 0x000000000004d947 */ /* 0x000fec0003800000 */
[----:B------:R-:W-:Y:S01]  /*5c10*/  BPT.TRAP 0x1 ;  /* 0x000000040000795c */ /* 0x000fe20000300000 */
.L_x_9431:
[----:B------:R-:W-:Y:S01]  /*5c20*/  IMAD R89, R19, 0x8, R18 ;  /* 0x0000000813597824 */ /* 0x000fe200078e0212 */
[----:B------:R-:W-:Y:S01]  /*5c30*/  SHF.L.U32 R100, R190, 0x1f, RZ ;  /* 0x0000001fbe647819 */ /* 0x000fe200000006ff */
[----:B------:R-:W0:Y:S01]  /*5c40*/  LDC R107, c[0x0][0x2f4] ;  /* 0x0000bd00ff6b7b82 */ /* 0x000e220000000800 */
[----:B------:R-:W-:Y:S02]  /*5c50*/  BSSY B1, `(.L_x_9432) ;  /* 0x0000003000017945 */ /* 0x000fe40003800000 */
[----:B------:R-:W1:Y:S02]  /*5c60*/  SYNCS.PHASECHK.TRANS64.TRYWAIT P4, [R89+URZ+0x28890], R100 ;  /* 0x02889064590075a7 */ /* 0x000e64000808017f */
[----:B-1----:R-:W-:Y:S05]  /*5c70*/  @!P4 BRA `(.L_x_9433) ;  /* 0x000001cc00f8c947 */ /* 0x002fea0003800000 */
.L_x_9745:
[----:B------:R-:W-:Y:S05]  /*5c80*/  BSYNC B1 ;  /* 0x0000000000017941 */ /* 0x000fea0003800000 */
.L_x_9432:
[----:B------:R-:W-:Y:S01]  /*5c90*/  UMOV UR4, 0xffffffff ;  /* 0xffffffff00047882 */ /* 0x000fe20000000000 */
[----:B0-----:R-:W-:Y:S02]  /*5ca0*/  IMAD.IADD R109, R107, 0x1, -R36 ;  /* 0x000000016b6d7824 */ /* 0x001fe400078e0a24 */
[----:B------:R-:W-:Y:S05]  /*5cb0*/  BRA.DIV UR4, `(.L_x_9434) ;  /* 0x000001ce04fc7947 */ /* 0x000fea000b800000 */
[----:B------:R0:W2:Y:S04]  /*5cc0*/  SHFL.IDX PT, R105, R101, RZ, 0x181f ;  /* 0x00181fff65697589 */ /* 0x0000a800000e0000 */
[----:B------:R0:W3:Y:S02]  /*5cd0*/  SHFL.IDX PT, R104, R106, RZ, 0x181f ;  /* 0x00181fff6a687589 */ /* 0x0000e400000e0000 */
.L_x_9749:
        /* <DEDUP_REMOVED lines=29> */
[----:B------:R-:W-:Y:S01]  /*5eb0*/  SHF.R.U32.HI R142, RZ, 0x10, R41 ;  /* 0x00000010ff8e7819 */ /* 0x000fe20000011629 */
[----:B--2---:R-:W-:Y:S01]  /*5ec0*/  IMAD.U32 R136, R15, 0x10000, RZ ;  /* 0x000100000f887824 */ /* 0x004fe200078e00ff */
[----:B------:R-:W-:Y:S02]  /*5ed0*/  PRMT R138, R138, 0x5410, R141 ;  /* 0x000054108a8a7816 */ /* 0x000fe4000000008d */
[----:B------:R-:W-:Y:S01]  /*5ee0*/  SHF.R.U64 R144, R44, 0x10, R45 ;  /* 0x000000102c907819 */ /* 0x000fe2000000122d */
[----:B------:R-:W-:Y:S01]  /*5ef0*/  IMAD.U32 R44, R73, 0x10000, RZ ;  /* 0x00010000492c7824 */ /* 0x000fe200078e00ff */
[----:B------:R-:W-:Y:S01]  /*5f00*/  PRMT R139, R139, 0x5410, R142 ;  /* 0x000054108b8b7816 */ /* 0x000fe2000000008e */
[----:B------:R-:W-:Y:S01]  /*5f10*/  IMAD.U32 R142, R138, 0x10000, RZ ;  /* 0x000100008a8e7824 */ /* 0x000fe200078e00ff */
[--C-:B------:R-:W-:Y:S01]  /*5f20*/  SHF.R.U64 R143, R46, 0x10, R47.reuse ;  /* 0x000000102e8f7819 */ /* 0x100fe2000000122f */
[----:B------:R-:W-:Y:S01]  /*5f30*/  IMAD.U32 R45, R13, 0x10000, RZ ;  /* 0x000100000d2d7824 */ /* 0x000fe200078e00ff */
[----:B------:R-:W-:-:S02]  /*5f40*/  SHF.R.U32.HI R146, RZ, 0x10, R47 ;  /* 0x00000010ff927819 */ /* 0x000fc4000001162f */
[----:B------:R-:W-:Y:S02]  /*5f50*/  SHF.R.U32.HI R148, RZ, 0x10, R43 ;  /* 0x00000010ff947819 */ /* 0x000fe4000001162b */
[----:B------:R-:W-:Y:S01]  /*5f60*/  PRMT R141, R135, 0x5410, R144 ;  /* 0x00005410878d7816 */ /* 0x000fe20000000090 */
[----:B------:R-:W-:Y:S01]  /*5f70*/  IMAD.U32 R135, R139, 0x10000, RZ ;  /* 0x000100008b877824 */ /* 0x000fe200078e00ff */
[----:B------:R-:W-:Y:S01]  /*5f80*/  LOP3.LUT R47, R73, 0xffff0000, RZ, 0xc0, !PT ;  /* 0xffff0000492f7812 */ /* 0x000fe200078ec0ff */
[----:B------:R-:W-:Y:S01]  /*5f90*/  FMUL.FTZ R144, R44, R142 ;  /* 0x0000008e2c907220 */ /* 0x000fe20000410000 */
[----:B------:R-:W-:Y:S02]  /*5fa0*/  PRMT R46, R108, 0x5432, R143 ;  /* 0x000054326c2e7816 */ /* 0x000fe4000000008f */
[----:B------:R-:W-:Y:S02]  /*5fb0*/  LOP3.LUT R138, R138, 0xffff0000, RZ, 0xc0, !PT ;  /* 0xffff00008a8a7812 */ /* 0x000fe400078ec0ff */
[----:B------:R-:W-:Y:S01]  /*5fc0*/  PRMT R143, R133, 0x5410, R146 ;  /* 0x00005410858f7816 */ /* 0x000fe20000000092 */
[-C--:B------:R-:W-:Y:S01]  /*5fd0*/  FMUL.FTZ R146, R44, R135.reuse ;  /* 0x000000872c927220 */ /* 0x080fe20000410000 */
[----:B------:R-:W-:Y:S01]  /*5fe0*/  PRMT R137, R137, 0x5410, R148 ;  /* 0x0000541089897816 */ /* 0x000fe20000000094 */
[----:B------:R-:W-:Y:S01]  /*5ff0*/  FFMA.FTZ R44, R45, R135, -R144 ;  /* 0x000000872d2c7223 */ /* 0x000fe20000010890 */
[----:B------:R-:W-:Y:S01]  /*6000*/  LOP3.LUT R139, R139, 0xffff0000, RZ, 0xc0, !PT ;  /* 0xffff00008b8b7812 */ /* 0x000fe200078ec0ff */
[----:B------:R-:W-:Y:S01]  /*6010*/  FMUL.FTZ R145, R47, R138 ;  /* 0x0000008a2f917220 */ /* 0x000fe20000410000 */
[----:B------:R-:W-:Y:S01]  /*6020*/  LOP3.LUT R134, R13, 0xffff0000, RZ, 0xc0, !PT ;  /* 0xffff00000d867812 */ /* 0x000fe200078ec0ff */
[----:B------:R-:W-:Y:S01]  /*6030*/  IMAD.U32 R135, R143, 0x10000, RZ ;  /* 0x000100008f877824 */ /* 0x000fe200078e00ff */
[----:B------:R-:W-:Y:S01]  /*6040*/  SHF.R.U64 R150, R40, 0x10, R41 ;  /* 0x0000001028967819 */ /* 0x000fe20000001229 */
[----:B------:R-:W-:-:S02]  /*6050*/  IMAD.U32 R133, R137, 0x10000, RZ ;  /* 0x0001000089857824 */ /* 0x000fc400078e00ff */
[-C--:B------:R-:W-:Y:S01]  /*6060*/  FMUL.FTZ R147, R47, R139.reuse ;  /* 0x0000008b2f937220 */ /* 0x080fe20000410000 */
[----:B------:R-:W-:Y:S01]  /*6070*/  FFMA.FTZ R47, R134, R139, -R145 ;  /* 0x0000008b862f7223 */ /* 0x000fe20000010891 */
[C---:B------:R-:W-:Y:S01]  /*6080*/  FMUL.FTZ R139, R140.reuse, R135 ;  /* 0x000000878c8b7220 */ /* 0x040fe20000410000 */
[----:B------:R-:W-:Y:S01]  /*6090*/  LOP3.LUT R73, R75, 0xffff0000, RZ, 0xc0, !PT ;  /* 0xffff00004b497812 */ /* 0x000fe200078ec0ff */
[----:B------:R-:W-:Y:S01]  /*60a0*/  FMUL.FTZ R140, R140, R133 ;  /* 0x000000858c8c7220 */ /* 0x000fe20000410000 */
[----:B------:R-:W-:Y:S01]  /*60b0*/  PRMT R75, R111, 0x5432, R150 ;  /* 0x000054326f4b7816 */ /* 0x000fe20000000096 */
[----:B------:R-:W-:Y:S01]  /*60c0*/  FFMA.FTZ R45, R45, R142, R146 ;  /* 0x0000008e2d2d7223 */ /* 0x000fe20000010092 */
[----:B------:R-:W-:Y:S01]  /*60d0*/  FFMA.FTZ R134, R134, R138, R147 ;  /* 0x0000008a86867223 */ /* 0x000fe20000010093 */
[----:B------:R-:W-:Y:S01]  /*60e0*/  SHF.R.U64 R41, R42, 0x10, R43 ;  /* 0x000000102a297819 */ /* 0x000fe2000000122b */
[C---:B------:R-:W-:Y:S01]  /*60f0*/  FFMA.FTZ R140, R136.reuse, R135, R140 ;  /* 0x00000087888c7223 */ /* 0x040fe2000001008c */
[----:B------:R-:W-:Y:S01]  /*6100*/  LOP3.LUT R142, R143, 0xffff0000, RZ, 0xc0, !PT ;  /* 0xffff00008f8e7812 */ /* 0x000fe200078ec0ff */
[----:B------:R-:W-:Y:S01]  /*6110*/  FFMA.FTZ R139, R136, R133, -R139 ;  /* 0x00000085888b7223 */ /* 0x000fe2000001088b */
[----:B------:R-:W-:Y:S01]  /*6120*/  LOP3.LUT R138, R137, 0xffff0000, RZ, 0xc0, !PT ;  /* 0xffff0000898a7812 */ /* 0x000fe200078ec0ff */
[----:B------:R-:W-:Y:S01]  /*6130*/  IMAD.U32 R135, R141, 0x10000, RZ ;  /* 0x000100008d877824 */ /* 0x000fe200078e00ff */
[----:B------:R-:W-:Y:S01]  /*6140*/  SHF.L.U32 R42, R72, 0x10, RZ ;  /* 0x00000010482a7819 */ /* 0x000fe200000006ff */
[----:B------:R-:W-:-:S02]  /*6150*/  IMAD.U32 R133, R75, 0x10000, RZ ;  /* 0x000100004b857824 */ /* 0x000fc400078e00ff */
[C---:B------:R-:W-:Y:S01]  /*6160*/  FMUL.FTZ R136, R73.reuse, R142 ;  /* 0x0000008e49887220 */ /* 0x040fe20000410000 */
[-C--:B------:R-:W-:Y:S01]  /*6170*/  FMUL.FTZ R144, R73, R138.reuse ;  /* 0x0000008a49907220 */ /* 0x080fe20000410000 */
[----:B------:R-:W-:Y:S01]  /*6180*/  LOP3.LUT R43, R15, 0xffff0000, RZ, 0xc0, !PT ;  /* 0xffff00000f2b7812 */ /* 0x000fe200078ec0ff */
[----:B------:R-:W-:Y:S01]  /*6190*/  FMUL.FTZ R73, R42, R135 ;  /* 0x000000872a497220 */ /* 0x000fe20000410000 */
[----:B------:R-:W-:Y:S01]  /*61a0*/  IMAD.U32 R40, R12, 0x10000, RZ ;  /* 0x000100000c287824 */ /* 0x000fe200078e00ff */
[----:B------:R-:W-:Y:S01]  /*61b0*/  LOP3.LUT R72, R72, 0xffff0000, RZ, 0xc0, !PT ;  /* 0xffff000048487812 */ /* 0x000fe200078ec0ff */
[-C--:B------:R-:W-:Y:S01]  /*61c0*/  FMUL.FTZ R42, R42, R133.reuse ;  /* 0x000000852a2a7220 */ /* 0x080fe20000410000 */
[----:B------:R-:W-:Y:S01]  /*61d0*/  PRMT R41, R110, 0x5432, R41 ;  /* 0x000054326e297816 */ /* 0x000fe20000000029 */
[----:B------:R-:W-:Y:S01]  /*61e0*/  IMAD.U32 R13, R14, 0x10000, RZ ;  /* 0x000100000e0d7824 */ /* 0x000fe200078e00ff */
[----:B------:R-:W-:Y:S01]  /*61f0*/  LOP3.LUT R141, R141, 0xffff0000, RZ, 0xc0, !PT ;  /* 0xffff00008d8d7812 */ /* 0x000fe200078ec0ff */
[----:B------:R-:W-:Y:S01]  /*6200*/  FFMA.FTZ R138, R43, R138, -R136 ;  /* 0x0000008a2b8a7223 */ /* 0x000fe20000010888 */
[----:B------:R-:W-:Y:S01]  /*6210*/  LOP3.LUT R75, R75, 0xffff0000, RZ, 0xc0, !PT ;  /* 0xffff00004b4b7812 */ /* 0x000fe200078ec0ff */
[----:B------:R-:W-:Y:S01]  /*6220*/  FFMA.FTZ R137, R43, R142, R144 ;  /* 0x0000008e2b897223 */ /* 0x000fe20000010090 */
[----:B------:R-:W-:Y:S01]  /*6230*/  LOP3.LUT R12, R12, 0xffff0000, RZ, 0xc0, !PT ;  /* 0xffff00000c0c7812 */ /* 0x000fe200078ec0ff */
[----:B------:R-:W-:Y:S01]  /*6240*/  FFMA.FTZ R73, R40, R133, -R73 ;  /* 0x0000008528497223 */ /* 0x000fe20000010849 */
[----:B------:R-:W-:Y:S01]  /*6250*/  LOP3.LUT R15, R14, 0xffff0000, RZ, 0xc0, !PT ;  /* 0xffff00000e0f7812 */ /* 0x000fe200078ec0ff */
[----:B------:R-:W-:Y:S01]  /*6260*/  FFMA.FTZ R135, R40, R135, R42 ;  /* 0x0000008728877223 */ /* 0x000fe2000001002a */
[----:B------:R-:W-:-:S02]  /*6270*/  IMAD.U32 R14, R74, 0x10000, RZ ;  /* 0x000100004a0e7824 */ /* 0x000fc400078e00ff */
[----:B------:R-:W-:Y:S01]  /*6280*/  FMUL.FTZ R43, R72, R141 ;  /* 0x0000008d482b7220 */ /* 0x000fe20000410000 */
[----:B------:R-:W-:Y:S01]  /*6290*/  IMAD.U32 R42, R46, 0x10000, RZ ;  /* 0x000100002e2a7824 */ /* 0x000fe200078e00ff */
[----:B------:R-:W-:Y:S01]  /*62a0*/  LOP3.LUT R74, R74, 0xffff0000, RZ, 0xc0, !PT ;  /* 0xffff00004a4a7812 */ /* 0x000fe200078ec0ff */
[C---:B------:R-:W-:Y:S01]  /*62b0*/  IMAD.U32 R40, R41.reuse, 0x10000, RZ ;  /* 0x0001000029287824 */ /* 0x040fe200078e00ff */
[----:B------:R-:W-:Y:S01]  /*62c0*/  LOP3.LUT R46, R46, 0xffff0000, RZ, 0xc0, !PT ;  /* 0xffff00002e2e7812 */ /* 0x000fe200078ec0ff */
[-C--:B------:R-:W-:Y:S01]  /*62d0*/  FMUL.FTZ R133, R72, R75.reuse ;  /* 0x0000004b48857220 */ /* 0x080fe20000410000 */
[----:B------:R-:W-:Y:S01]  /*62e0*/  LOP3.LUT R41, R41, 0xffff0000, RZ, 0xc0, !PT ;  /* 0xffff000029297812 */ /* 0x000fe200078ec0ff */
[----:B------:R-:W-:Y:S01]  /*62f0*/  FFMA.FTZ R72, R12, R75, -R43 ;  /* 0x0000004b0c487223 */ /* 0x000fe2000001082b */
[C---:B------:R-:W-:Y:S01]  /*6300*/  FMUL.FTZ R136, R14.reuse, R42 ;  /* 0x0000002a0e887220 */ /* 0x040fe20000410000 */
[----:B------:R-:W-:Y:S01]  /*6310*/  FMUL.FTZ R43, R14, R40 ;  /* 0x000000280e2b7220 */ /* 0x000fe20000410000 */
[----:B------:R-:W-:Y:S01]  /*6320*/  FFMA.FTZ R12, R12, R141, R133 ;  /* 0x0000008d0c0c7223 */ /* 0x000fe20000010085 */
[C---:B------:R-:W-:Y:S01]  /*6330*/  FMUL.FTZ R14, R74.reuse, R46 ;  /* 0x0000002e4a0e7220 */ /* 0x040fe20000410000 */
[----:B------:R-:W-:Y:S01]  /*6340*/  FMUL.FTZ R75, R74, R41 ;  /* 0x000000294a4b7220 */ /* 0x000fe20000410000 */
[C---:B------:R-:W-:Y:S01]  /*6350*/  FFMA.FTZ R136, R13.reuse, R40, -R136 ;  /* 0x000000280d887223 */ /* 0x040fe20000010888 */
[----:B------:R-:W-:Y:S01]  /*6360*/  FFMA.FTZ R43, R13, R42, R43 ;  /* 0x0000002a0d2b7223 */ /* 0x000fe2000001002b */
[----:B------:R-:W-:Y:S01]  /*6370*/  F2FP.BF16.F32.PACK_AB R72, R72, R73 ;  /* 0x000000494848723e */ /* 0x000fe200000010ff */
[C---:B------:R-:W-:Y:S01]  /*6380*/  FFMA.FTZ R41, R15.reuse, R41, -R14 ;  /* 0x000000290f297223 */ /* 0x040fe2000001080e */
[----:B------:R-:W-:Y:S01]  /*6390*/  FFMA.FTZ R46, R15, R46, R75 ;  /* 0x0000002e0f2e7223 */ /* 0x000fe2000001004b */
[----:B------:R-:W-:-:S02]  /*63a0*/  F2FP.BF16.F32.PACK_AB R13, R47, R44 ;  /* 0x0000002c2f0d723e */ /* 0x000fc400000010ff */
[----:B------:R-:W-:Y:S02]  /*63b0*/  F2FP.BF16.F32.PACK_AB R45, R134, R45 ;  /* 0x0000002d862d723e */ /* 0x000fe400000010ff */
[----:B------:R-:W-:Y:S01]  /*63c0*/  F2FP.BF16.F32.PACK_AB R44, R12, R135 ;  /* 0x000000870c2c723e */ /* 0x000fe200000010ff */
[----:B------:R-:W-:Y:S01]  /*63d0*/  IMAD.MOV.U32 R12, RZ, RZ, R72 ;  /* 0x000000ffff0c7224 */ /* 0x000fe200078e0048 */
[----:B------:R-:W-:Y:S01]  /*63e0*/  F2FP.BF16.F32.PACK_AB R15, R138, R139 ;  /* 0x0000008b8a0f723e */ /* 0x000fe200000010ff */
[----:B------:R-:W-:Y:S01]  /*63f0*/  IMAD.MOV.U32 R73, RZ, RZ, R45 ;  /* 0x000000ffff497224 */ /* 0x000fe200078e002d */
[----:B------:R-:W-:Y:S02]  /*6400*/  F2FP.BF16.F32.PACK_AB R75, R137, R140 ;  /* 0x0000008c894b723e */ /* 0x000fe400000010ff */
[----:B------:R-:W-:Y:S02]  /*6410*/  F2FP.BF16.F32.PACK_AB R14, R41, R136 ;  /* 0x00000088290e723e */ /* 0x000fe400000010ff */
[----:B------:R-:W-:-:S02]  /*6420*/  F2FP.BF16.F32.PACK_AB R74, R46, R43 ;  /* 0x0000002b2e4a723e */ /* 0x000fc400000010ff */
[----:B------:R-:W-:-:S07]  /*6430*/  MOV R72, R44 ;  /* 0x0000002c00487202 */ /* 0x000fce0000000f00 */
.L_x_9438:
[----:B------:R-:W-:Y:S05]  /*6440*/  BSYNC B2 ;  /* 0x0000000000027941 */ /* 0x000fea0003800000 */
.L_x_9437:
[----:B------:R-:W-:Y:S01]  /*6450*/  ISETP.GE.AND P4, PT, R11, R107, PT ;  /* 0x0000006b0b00720c */ /* 0x000fe20003f86270 */
[----:B--2---:R4:W-:-:S12]  /*6460*/  ST.E.128 desc[UR42][R102.64], R12 ;  /* 0x0000000c66007985 */ /* 0x0049d8000c101d2a */
[----:B------:R-:W-:-:S05]  /*6470*/  @!P4 IMAD.WIDE R104, R11, 0x2, R104 ;  /* 0x000000020b68c825 */ /* 0x000fca00078e0268 */
[----:B---3--:R4:W-:Y:S02]  /*6480*/  @!P4 ST.E.128 desc[UR42][R104.64], R72 ;  /* 0x000000486800c985 */ /* 0x0089e4000c101d2a */
.L_x_9436:
[----:B------:R-:W-:Y:S05]  /*6490*/  BSYNC B1 ;  /* 0x0000000000017941 */ /* 0x000fea0003800000 */
.L_x_9435:
[----:B------:R-:W-:-:S03]  /*64a0*/  UMOV UR4, 0xffffffff ;  /* 0xffffffff00047882 */ /* 0x000fc60000000000 */
[----:B------:R-:W-:Y:S05]  /*64b0*/  BRA.DIV UR4, `(.L_x_9439) ;  /* 0x000001ca04487947 */ /* 0x000fea000b800000 */
[----:B------:R0:W0:Y:S04]  /*64c0*/  SHFL.IDX PT, R47, R101, 0x1, 0x181f ;  /* 0x00381f00652f7f89 */ /* 0x00002800000e0000 */
[----:B------:R0:W0:Y:S02]  /*64d0*/  SHFL.IDX PT, R46, R106, 0x1, 0x181f ;  /* 0x00381f006a2e7f89 */ /* 0x00002400000e0000 */
.L_x_9753:
        /* <DEDUP_REMOVED lines=30> */
[----:B----4-:R-:W-:Y:S01]  /*66c0*/  IMAD.U32 R53, R41, 0x10000, RZ ;  /* 0x0001000029357824 */ /* 0x010fe200078e00ff */
[----:B------:R-:W-:Y:S01]  /*66d0*/  PRMT R128, R128, 0x5410, R105 ;  /* 0x0000541080807816 */ /* 0x000fe20000000069 */
[----:B0-----:R-:W-:Y:S01]  /*66e0*/  IMAD.U32 R52, R15, 0x10000, RZ ;  /* 0x000100000f347824 */ /* 0x001fe200078e00ff */
[----:B------:R-:W-:Y:S02]  /*66f0*/  PRMT R132, R132, 0x5410, R73 ;  /* 0x0000541084847816 */ /* 0x000fe40000000049 */
[----:B------:R-:W-:-:S02]  /*6700*/  SHF.R.U32.HI R75, RZ, 0x10, R51 ;  /* 0x00000010ff4b7819 */ /* 0x000fc40000011633 */
[----:B------:R-:W-:Y:S01]  /*6710*/  SHF.R.U32.HI R103, RZ, 0x10, R55 ;  /* 0x00000010ff677819 */ /* 0x000fe20000011637 */
[----:B------:R-:W-:Y:S01]  /*6720*/  IMAD.U32 R73, R132, 0x10000, RZ ;  /* 0x0001000084497824 */ /* 0x000fe200078e00ff */
        /* <DEDUP_REMOVED lines=14> */
[----:B------:R-:W-:Y:S01]  /*6810*/  LOP3.LUT R128, R128, 0xffff0000, RZ, 0xc0, !PT ;  /* 0xffff000080807812 */ /* 0x000fe200078ec0ff */
[----:B------:R-:W-:Y:S01]  /*6820*/  IMAD.U32 R53, R130, 0x10000, RZ ;  /* 0x0001000082357824 */ /* 0x000fe200078e00ff */
[----:B---3--:R-:W-:Y:S01]  /*6830*/  SHF.R.U64 R104, R48, 0x10, R49 ;  /* 0x0000001030687819 */ /* 0x008fe20000001231 */
[----:B------:R-:W-:Y:S01]  /*6840*/  IMAD.U32 R50, R126, 0x10000, RZ ;  /* 0x000100007e327824 */ /* 0x000fe200078e00ff */
[----:B------:R-:W-:Y:S01]  /*6850*/  PRMT R129, R129, 0x5410, R74 ;  /* 0x0000541081817816 */ /* 0x000fe2000000004a */
[----:B------:R-:W-:Y:S01]  /*6860*/  FMUL.FTZ R72, R54, R132 ;  /* 0x0000008436487220 */ /* 0x000fe20000410000 */
[----:B------:R-:W-:Y:S01]  /*6870*/  LOP3.LUT R51, R13, 0xffff0000, RZ, 0xc0, !PT ;  /* 0xffff00000d337812 */ /* 0x000fe200078ec0ff */
[-C--:B------:R-:W-:Y:S01]  /*6880*/  FMUL.FTZ R73, R55, R53.reuse ;  /* 0x0000003537497220 */ /* 0x080fe20000410000 */
[----:B------:R-:W-:Y:S01]  /*6890*/  LOP3.LUT R43, R43, 0xffff0000, RZ, 0xc0, !PT ;  /* 0xffff00002b2b7812 */ /* 0x000fe200078ec0ff */
[----:B------:R-:W-:Y:S01]  /*68a0*/  FMUL.FTZ R74, R55, R50 ;  /* 0x00000032374a7220 */ /* 0x000fe20000410000 */
[----:B------:R-:W-:Y:S01]  /*68b0*/  LOP3.LUT R130, R130, 0xffff0000, RZ, 0xc0, !PT ;  /* 0xffff000082827812 */ /* 0x000fe200078ec0ff */
[----:B------:R-:W-:Y:S01]  /*68c0*/  FMUL.FTZ R54, R54, R128 ;  /* 0x0000008036367220 */ /* 0x000fe20000410000 */
[----:B------:R-:W-:Y:S01]  /*68d0*/  PRMT R127, R127, 0x5410, R104 ;  /* 0x000054107f7f7816 */ /* 0x000fe20000000068 */
[----:B------:R-:W-:Y:S01]  /*68e0*/  FFMA.FTZ R73, R52, R50, -R73 ;  /* 0x0000003234497223 */ /* 0x000fe20000010849 */
[----:B------:R-:W-:Y:S01]  /*68f0*/  LOP3.LUT R126, R126, 0xffff0000, RZ, 0xc0, !PT ;  /* 0xffff00007e7e7812 */ /* 0x000fe200078ec0ff */
[----:B------:R-:W-:Y:S01]  /*6900*/  FFMA.FTZ R74, R52, R53, R74 ;  /* 0x00000035344a7223 */ /* 0x000fe2000001004a */
[----:B------:R-:W-:Y:S01]  /*6910*/  LOP3.LUT R49, R15, 0xffff0000, RZ, 0xc0, !PT ;  /* 0xffff00000f317812 */ /* 0x000fe200078ec0ff */
[C---:B------:R-:W-:Y:S01]  /*6920*/  FFMA.FTZ R72, R51.reuse, R128, -R72 ;  /* 0x0000008033487223 */ /* 0x040fe20000010848 */
[----:B------:R-:W-:Y:S01]  /*6930*/  FFMA.FTZ R132, R51, R132, R54 ;  /* 0x0000008433847223 */ /* 0x000fe20000010036 */
        /* <DEDUP_REMOVED lines=27> */
[C---:B------:R-:W-:Y:S01]  /*6af0*/  SHF.L.U32 R12, R14.reuse, 0x10, RZ ;  /* 0x000000100e0c7819 */ /* 0x040fe200000006ff */
[C---:B------:R-:W-:Y:S01]  /*6b00*/  FMUL.FTZ R49, R15.reuse, R41 ;  /* 0x000000290f317220 */ /* 0x040fe20000410000 */
[----:B------:R-:W-:Y:S01]  /*6b10*/  LOP3.LUT R14, R14, 0xffff0000, RZ, 0xc0, !PT ;  /* 0xffff00000e0e7812 */ /* 0x000fe200078ec0ff */
        /* <DEDUP_REMOVED lines=18> */
.L_x_9443:
[----:B------:R-:W-:Y:S05]  /*6c40*/  BSYNC B2 ;  /* 0x0000000000027941 */ /* 0x000fea0003800000 */
.L_x_9442:
[----:B------:R-:W-:Y:S01]  /*6c50*/  ISETP.GE.AND P4, PT, R11, R107, PT ;  /* 0x0000006b0b00720c */ /* 0x000fe20003f86270 */
[----:B0-----:R0:W-:-:S12]  /*6c60*/  ST.E.128 desc[UR42][R44.64], R12 ;  /* 0x0000000c2c007985 */ /* 0x0011d8000c101d2a */
[----:B------:R-:W-:-:S05]  /*6c70*/  @!P4 IMAD.WIDE R46, R11, 0x2, R46 ;  /* 0x000000020b2ec825 */ /* 0x000fca00078e022e */
[----:B----4-:R0:W-:Y:S02]  /*6c80*/  @!P4 ST.E.128 desc[UR42][R46.64], R40 ;  /* 0x000000282e00c985 */ /* 0x0101e4000c101d2a */
.L_x_9441:
[----:B------:R-:W-:Y:S05]  /*6c90*/  BSYNC B1 ;  /* 0x0000000000017941 */ /* 0x000fea0003800000 */
.L_x_9440:
[----:B------:R-:W-:-:S03]  /*6ca0*/  UMOV UR4, 0xffffffff ;  /* 0xffffffff00047882 */ /* 0x000fc60000000000 */
[----:B------:R-:W-:Y:S05]  /*6cb0*/  BRA.DIV UR4, `(.L_x_9444) ;  /* 0x000001c204947947 */ /* 0x000fea000b800000 */
[----:B0-----:R0:W0:Y:S04]  /*6cc0*/  SHFL.IDX PT, R47, R101, 0x2, 0x181f ;  /* 0x00581f00652f7f89 */ /* 0x00102800000e0000 */
[----:B------:R0:W0:Y:S02]  /*6cd0*/  SHFL.IDX PT, R46, R106, 0x2, 0x181f ;  /* 0x00581f006a2e7f89 */ /* 0x00002400000e0000 */
.L_x_9757:
        /* <DEDUP_REMOVED lines=24> */
[----:B------:R0:W4:Y:S04]  /*6e60*/  LDS.128 R12, [R11+0x18400] ;  /* 0x018400000b0c7984 */ /* 0x0001280000000c00 */
[----:B------:R-:W0:Y:S01]  /*6e70*/  LDS.128 R40, [R40+0x18400] ;  /* 0x0184000028287984 */ /* 0x000e220000000c00 */
[----:B------:R-:W-:Y:S05]  /*6e80*/  @P3 BRA `(.L_x_9448) ;  /* 0x0000000400743947 */ /* 0x000fea0003800000 */
[----:B------:R-:W-:Y:S01]  /*6e90*/  SHF.R.U64 R74, R56, 0x10, R57 ;  /* 0x00000010384a7819 */ /* 0x000fe20000001239 */
[----:B0-----:R-:W-:Y:S01]  /*6ea0*/  IMAD.U32 R52, R41, 0x10000, RZ ;  /* 0x0001000029347824 */ /* 0x001fe200078e00ff */
[--C-:B------:R-:W-:Y:S01]  /*6eb0*/  SHF.R.U64 R56, R60, 0x10, R61.reuse ;  /* 0x000000103c387819 */ /* 0x100fe2000000123d */
[----:B----4-:R-:W-:Y:S01]  /*6ec0*/  IMAD.U32 R49, R13, 0x10000, RZ ;  /* 0x000100000d317824 */ /* 0x010fe200078e00ff */
        /* <DEDUP_REMOVED lines=8> */
[--C-:B------:R-:W-:Y:S02]  /*6f50*/  SHF.R.U64 R58, R62, 0x10, R63.reuse ;  /* 0x000000103e3a7819 */ /* 0x100fe4000000123f */
        /* <DEDUP_REMOVED lines=21> */
[-C--:B------:R-:W-:Y:S01]  /*70b0*/  FMUL.FTZ R53, R53, R120.reuse ;  /* 0x0000007835357220 */ /* 0x080fe20000410000 */
[----:B------:R-:W-:Y:S01]  /*70c0*/  LOP3.LUT R51, R40, 0xffff0000, RZ, 0xc0, !PT ;  /* 0xffff000028337812 */ /* 0x000fe200078ec0ff */
[C---:B------:R-:W-:Y:S01]  /*70d0*/  FMUL.FTZ R63, R54.reuse, R59 ;  /* 0x0000003b363f7220 */ /* 0x040fe20000410000 */
[----:B------:R-:W-:Y:S01]  /*70e0*/  IMAD.U32 R40, R15, 0x10000, RZ ;  /* 0x000100000f287824 */ /* 0x000fe200078e00ff */
[----:B------:R-:W-:Y:S01]  /*70f0*/  PRMT R119, R119, 0x5410, R74 ;  /* 0x0000541077777816 */ /* 0x000fe2000000004a */
[-C--:B------:R-:W-:Y:S01]  /*7100*/  FMUL.FTZ R54, R54, R49.reuse ;  /* 0x0000003136367220 */ /* 0x080fe20000410000 */
[----:B------:R-:W-:Y:S01]  /*7110*/  LOP3.LUT R118, R118, 0xffff0000, RZ, 0xc0, !PT ;  /* 0xffff000076767812 */ /* 0x000fe200078ec0ff */
[C---:B------:R-:W-:Y:S01]  /*7120*/  FFMA.FTZ R61, R50.reuse, R120, -R61 ;  /* 0x00000078323d7223 */ /* 0x040fe2000001083d */
[----:B------:R-:W-:Y:S01]  /*7130*/  LOP3.LUT R15, R15, 0xffff0000, RZ, 0xc0, !PT ;  /* 0xffff00000f0f7812 */ /* 0x000fe200078ec0ff */
[----:B------:R-:W-:Y:S01]  /*7140*/  FFMA.FTZ R124, R50, R124, R53 ;  /* 0x0000007c327c7223 */ /* 0x000fe20000010035 */
[----:B------:R-:W-:Y:S01]  /*7150*/  FMUL.FTZ R52, R55, R122 ;  /* 0x0000007a37347220 */ /* 0x000fe20000410000 */
[C---:B------:R-:W-:Y:S01]  /*7160*/  FFMA.FTZ R63, R40.reuse, R49, -R63 ;  /* 0x00000031283f7223 */ /* 0x040fe2000001083f */
[----:B------:R-:W-:Y:S01]  /*7170*/  FFMA.FTZ R59, R40, R59, R54 ;  /* 0x0000003b283b7223 */ /* 0x000fe20000010036 */
[----:B------:R-:W-:-:S02]  /*7180*/  IMAD.U32 R50, R123, 0x10000, RZ ;  /* 0x000100007b327824 */ /* 0x000fc400078e00ff */
[-C--:B------:R-:W-:Y:S01]  /*7190*/  FMUL.FTZ R54, R55, R118.reuse ;  /* 0x0000007637367220 */ /* 0x080fe20000410000 */
[----:B------:R-:W-:Y:S02]  /*71a0*/  IMAD.U32 R40, R119, 0x10000, RZ ;  /* 0x0001000077287824 */ /* 0x000fe400078e00ff */
[----:B------:R-:W-:Y:S01]  /*71b0*/  FFMA.FTZ R118, R15, R118, -R52 ;  /* 0x000000760f767223 */ /* 0x000fe20000010834 */
[C---:B------:R-:W-:Y:S01]  /*71c0*/  FMUL.FTZ R52, R41.reuse, R50 ;  /* 0x0000003229347220 */ /* 0x040fe20000410000 */
[----:B------:R-:W-:Y:S02]  /*71d0*/  IMAD.U32 R13, R12, 0x10000, RZ ;  /* 0x000100000c0d7824 */ /* 0x000fe400078e00ff */
[----:B------:R-:W-:Y:S01]  /*71e0*/  FMUL.FTZ R41, R41, R40 ;  /* 0x0000002829297220 */ /* 0x000fe20000410000 */
[----:B------:R-:W-:Y:S01]  /*71f0*/  PRMT R117, R117, 0x5410, R72 ;  /* 0x0000541075757816 */ /* 0x000fe20000000048 */
[----:B------:R-:W-:Y:S01]  /*7200*/  FFMA.FTZ R122, R15, R122, R54 ;  /* 0x0000007a0f7a7223 */ /* 0x000fe20000010036 */
[----:B------:R-:W-:Y:S01]  /*7210*/  LOP3.LUT R123, R123, 0xffff0000, RZ, 0xc0, !PT ;  /* 0xffff00007b7b7812 */ /* 0x000fe200078ec0ff */
[C---:B------:R-:W-:Y:S01]  /*7220*/  FFMA.FTZ R41, R13.reuse, R50, R41 ;  /* 0x000000320d297223 */ /* 0x040fe20000010029 */
[----:B------:R-:W-:Y:S01]  /*7230*/  SHF.L.U32 R43, R42, 0x10, RZ ;  /* 0x000000102a2b7819 */ /* 0x000fe200000006ff */
[----:B------:R-:W-:Y:S01]  /*7240*/  FFMA.FTZ R52, R13, R40, -R52 ;  /* 0x000000280d347223 */ /* 0x000fe20000010834 */
        /* <DEDUP_REMOVED lines=10> */
[-C--:B------:R-:W-:Y:S01]  /*72f0*/  FMUL.FTZ R51, R51, R119.reuse ;  /* 0x0000007733337220 */ /* 0x080fe20000410000 */
[----:B------:R-:W-:Y:S01]  /*7300*/  LOP3.LUT R14, R14, 0xffff0000, RZ, 0xc0, !PT ;  /* 0xffff00000e0e7812 */ /* 0x000fe200078ec0ff */
[----:B------:R-:W-:Y:S01]  /*7310*/  FFMA.FTZ R15, R12, R119, -R15 ;  /* 0x000000770c0f7223 */ /* 0x000fe2000001080f */
[C---:B------:R-:W-:Y:S01]  /*7320*/  FMUL.FTZ R13, R42.reuse, R121 ;  /* 0x000000792a0d7220 */ /* 0x040fe20000410000 */
        /* <DEDUP_REMOVED lines=18> */
[----:B------:R-:W-:-:S07]  /*7450*/  IMAD.MOV.U32 R43, RZ, RZ, R59 ;  /* 0x000000ffff2b7224 */ /* 0x000fce00078e003b */
.L_x_9448:
[----:B------:R-:W-:Y:S05]  /*7460*/  BSYNC B2 ;  /* 0x0000000000027941 */ /* 0x000fea0003800000 */
.L_x_9447:
[----:B------:R-:W-:Y:S01]  /*7470*/  ISETP.GE.AND P4, PT, R48, R107, PT ;  /* 0x0000006b3000720c */ /* 0x000fe20003f86270 */
[----:B----4-:R4:W-:-:S12]  /*7480*/  ST.E.128 desc[UR42][R44.64], R12 ;  /* 0x0000000c2c007985 */ /* 0x0109d8000c101d2a */
[----:B------:R-:W-:-:S05]  /*7490*/  @!P4 IMAD.WIDE R46, R48, 0x2, R46 ;  /* 0x00000002302ec825 */ /* 0x000fca00078e022e */
[----:B0-----:R4:W-:Y:S02]  /*74a0*/  @!P4 ST.E.128 desc[UR42][R46.64], R40 ;  /* 0x000000282e00c985 */ /* 0x0019e4000c101d2a */
.L_x_9446:
[----:B------:R-:W-:Y:S05]  /*74b0*/  BSYNC B1 ;  /* 0x0000000000017941 */ /* 0x000fea0003800000 */
.L_x_9445:
[----:B------:R-:W-:-:S03]  /*74c0*/  UMOV UR4, 0xffffffff ;  /* 0xffffffff00047882 */ /* 0x000fc60000000000 */
[----:B------:R-:W-:Y:S05]  /*74d0*/  BRA.DIV UR4, `(.L_x_9449) ;  /* 0x000001ba04d87947 */ /* 0x000fea000b800000 */
[----:B0-----:R-:W0:Y:S04]  /*74e0*/  SHFL.IDX PT, R101, R101, 0x3, 0x181f ;  /* 0x00781f0065657f89 */ /* 0x001e2800000e0000 */
[----:B------:R-:W0:Y:S02]  /*74f0*/  SHFL.IDX PT, R106, R106, 0x3, 0x181f ;  /* 0x00781f006a6a7f89 */ /* 0x000e2400000e0000 */
.L_x_9761:
[----:B------:R-:W-:-:S04]  /*7500*/  IADD3 R11, R187, 0x60, RZ ;  /* 0x00000060bb0b7810 */ /* 0x000fc80007ffe0ff */
        /* <DEDUP_REMOVED lines=15> */
[----:B------:R-:W-:Y:S01]  /*7600*/  LOP3.LUT R12, R12, R13, RZ, 0x3c, !PT ;  /* 0x0000000d0c0c7212 */ /* 0x000fe200078e3cff */
[----:B------:R-:W-:-:S03]  /*7610*/  IMAD R13, R19, 0x4000, R6 ;  /* 0x00004000130d7824 */ /* 0x000fc600078e0206 */
[----:B------:R-:W-:Y:S01]  /*7620*/  LOP3.LUT R109, R109, 0x7fffe000, RZ, 0xc0, !PT ;  /* 0x7fffe0006d6d7812 */ /* 0x000fe200078ec0ff */
[----:B------:R-:W-:-:S03]  /*7630*/  IMAD R13, R13, 0x2, R18 ;  /* 0x000000020d0d7824 */ /* 0x000fc600078e0212 */
[----:B------:R-:W-:-:S05]  /*7640*/  IADD3 R12, R12, R109, R201 ;  /* 0x0000006d0c0c7210 */ /* 0x000fca0007ffe0c9 */
[----:B------:R-:W-:-:S04]  /*7650*/  IMAD R15, R19, 0x4000, R12 ;  /* 0x00004000130f7824 */ /* 0x000fc800078e020c */
[----:B------:R-:W-:Y:S02]  /*7660*/  IMAD R40, R15, 0x2, R18 ;  /* 0x000000020f287824 */ /* 0x000fe400078e0212 */
        /* <DEDUP_REMOVED lines=13> */
[----:B------:R-:W-:Y:S01]  /*7740*/  SHF.R.U64 R54, R70, 0x10, R71 ;  /* 0x0000001046367819 */ /* 0x000fe20000001247 */
[----:B------:R-:W-:Y:S01]  /*7750*/  IMAD.U32 R57, R116, 0x10000, RZ ;  /* 0x0001000074397824 */ /* 0x000fe200078e00ff */
[----:B------:R-:W-:Y:S02]  /*7760*/  PRMT R112, R112, 0x5410, R65 ;  /* 0x0000541070707816 */ /* 0x000fe40000000041 */
[----:B------:R-:W-:Y:S01]  /*7770*/  SHF.R.U32.HI R71, RZ, 0x10, R71 ;  /* 0x00000010ff477819 */ /* 0x000fe20000011647 */
[----:B------:R-:W-:Y:S01]  /*7780*/  FMUL.FTZ R59, R50, R57 ;  /* 0x00000039323b7220 */ /* 0x000fe20000410000 */
[----:B------:R-:W-:Y:S02]  /*7790*/  SHF.R.U32.HI R67, RZ, 0x10, R67 ;  /* 0x00000010ff437819 */ /* 0x000fe40000011643 */
[----:B------:R-:W-:Y:S01]  /*77a0*/  PRMT R108, R108, 0x5410, R55 ;  /* 0x000054106c6c7816 */ /* 0x000fe20000000037 */
[----:B------:R-:W-:Y:S01]  /*77b0*/  IMAD.U32 R55, R112, 0x10000, RZ ;  /* 0x0001000070377824 */ /* 0x000fe200078e00ff */
[----:B------:R-:W-:-:S02]  /*77c0*/  PRMT R114, R114, 0x5410, R71 ;  /* 0x0000541072727816 */ /* 0x000fc40000000047 */
[----:B------:R-:W-:Y:S01]  /*77d0*/  PRMT R110, R110, 0x5410, R67 ;  /* 0x000054106e6e7816 */ /* 0x000fe20000000043 */
[-C--:B------:R-:W-:Y:S01]  /*77e0*/  FMUL.FTZ R61, R50, R55.reuse ;  /* 0x00000037323d7220 */ /* 0x080fe20000410000 */
[----:B------:R-:W-:Y:S01]  /*77f0*/  PRMT R113, R113, 0x5410, R54 ;  /* 0x0000541071717816 */ /* 0x000fe20000000036 */
        /* <DEDUP_REMOVED lines=11> */
[-C--:B------:R-:W-:Y:S01]  /*78b0*/  FMUL.FTZ R52, R52, R55.reuse ;  /* 0x0000003734347220 */ /* 0x080fe20000410000 */
[----:B------:R-:W-:Y:S01]  /*78c0*/  PRMT R111, R111, 0x5410, R58 ;  /* 0x000054106f6f7816 */ /* 0x000fe2000000003a */
[----:B------:R-:W-:Y:S01]  /*78d0*/  FMUL.FTZ R50, R51, R116 ;  /* 0x0000007433327220 */ /* 0x000fe20000410000 */
[----:B------:R-:W-:Y:S01]  /*78e0*/  LOP3.LUT R53, R43, 0xffff0000, RZ, 0xc0, !PT ;  /* 0xffff00002b357812 */ /* 0x000fe200078ec0ff */
[-C--:B------:R-:W-:Y:S01]  /*78f0*/  FMUL.FTZ R46, R51, R112.reuse ;  /* 0x00000070332e7220 */ /* 0x080fe20000410000 */
[----:B------:R-:W-:Y:S01]  /*7900*/  LOP3.LUT R114, R114, 0xffff0000, RZ, 0xc0, !PT ;  /* 0xffff000072727812 */ /* 0x000fe200078ec0ff */
[C---:B------:R-:W-:Y:S01]  /*7910*/  FFMA.FTZ R57, R40.reuse, R55, -R57 ;  /* 0x0000003728397223 */ /* 0x040fe20000010839 */
[----:B------:R-:W-:Y:S01]  /*7920*/  PRMT R115, R115, 0x5410, R56 ;  /* 0x0000541073737816 */ /* 0x000fe20000000038 */
[----:B------:R-:W-:Y:S01]  /*7930*/  FFMA.FTZ R52, R40, R59, R52 ;  /* 0x0000003b28347223 */ /* 0x000fe20000010034 */
[----:B------:R-:W-:Y:S01]  /*7940*/  LOP3.LUT R110, R110, 0xffff0000, RZ, 0xc0, !PT ;  /* 0xffff00006e6e7812 */ /* 0x000fe200078ec0ff */
[----:B------:R-:W-:Y:S01]  /*7950*/  FFMA.FTZ R51, R47, R112, -R50 ;  /* 0x000000702f337223 */ /* 0x000fe20000010832 */
[----:B------:R-:W-:Y:S01]  /*7960*/  LOP3.LUT R41, R15, 0xffff0000, RZ, 0xc0, !PT ;  /* 0xffff00000f297812 */ /* 0x000fe200078ec0ff */
[----:B------:R-:W-:-:S02]  /*7970*/  IMAD.U32 R40, R111, 0x10000, RZ ;  /* 0x000100006f287824 */ /* 0x000fc400078e00ff */
[----:B------:R-:W-:Y:S01]  /*7980*/  FFMA.FTZ R116, R47, R116, R46 ;  /* 0x000000742f747223 */ /* 0x000fe2000001002e */
[----:B------:R-:W-:Y:S01]  /*7990*/  FMUL.FTZ R50, R53, R114 ;  /* 0x0000007235327220 */ /* 0x000fe20000410000 */
[----:B------:R-:W-:Y:S02]  /*79a0*/  IMAD.U32 R46, R115, 0x10000, RZ ;  /* 0x00010000732e7824 */ /* 0x000fe400078e00ff */
[----:B------:R-:W-:Y:S01]  /*79b0*/  FMUL.FTZ R56, R53, R110 ;  /* 0x0000006e35387220 */ /* 0x000fe20000410000 */
[----:B------:R-:W-:Y:S01]  /*79c0*/  IMAD.U32 R13, R12, 0x10000, RZ ;  /* 0x000100000c0d7824 */ /* 0x000fe200078e00ff */
[----:B------:R-:W-:Y:S01]  /*79d0*/  LOP3.LUT R115, R115, 0xffff0000, RZ, 0xc0, !PT ;  /* 0xffff000073737812 */ /* 0x000fe200078ec0ff */
[C---:B------:R-:W-:Y:S01]  /*79e0*/  FMUL.FTZ R47, R48.reuse, R40 ;  /* 0x00000028302f7220 */ /* 0x040fe20000410000 */
[----:B------:R-:W-:Y:S01]  /*79f0*/  FFMA.FTZ R110, R41, R110, -R50 ;  /* 0x0000006e296e7223 */ /* 0x000fe20000010832 */
[----:B------:R-:W-:Y:S01]  /*7a00*/  LOP3.LUT R111, R111, 0xffff0000, RZ, 0xc0, !PT ;  /* 0xffff00006f6f7812 */ /* 0x000fe200078ec0ff */
[----:B------:R-:W-:Y:S01]  /*7a10*/  FMUL.FTZ R50, R48, R46 ;  /* 0x0000002e30327220 */ /* 0x000fe20000410000 */
[----:B------:R-:W-:Y:S01]  /*7a20*/  LOP3.LUT R12, R12, 0xffff0000, RZ, 0xc0, !PT ;  /* 0xffff00000c0c7812 */ /* 0x000fe200078ec0ff */
[----:B------:R-:W-:Y:S01]  /*7a30*/  FFMA.FTZ R53, R41, R114, R56 ;  /* 0x0000007229357223 */ /* 0x000fe20000010038 */
[----:B------:R-:W-:Y:S01]  /*7a40*/  FFMA.FTZ R47, R13, R46, R47 ;  /* 0x0000002e0d2f7223 */ /* 0x000fe2000001002f */
[C---:B------:R-:W-:Y:S01]  /*7a50*/  SHF.L.U32 R43, R42.reuse, 0x10, RZ ;  /* 0x000000102a2b7819 */ /* 0x040fe200000006ff */
[----:B------:R-:W-:Y:S01]  /*7a60*/  FMUL.FTZ R41, R49, R115 ;  /* 0x0000007331297220 */ /* 0x000fe20000410000 */
[----:B------:R-:W-:Y:S01]  /*7a70*/  IMAD.U32 R46, R113, 0x10000, RZ ;  /* 0x00010000712e7824 */ /* 0x000fe200078e00ff */
[----:B------:R-:W-:Y:S01]  /*7a80*/  LOP3.LUT R42, R42, 0xffff0000, RZ, 0xc0, !PT ;  /* 0xffff00002a2a7812 */ /* 0x000fe200078ec0ff */
[----:B------:R-:W-:Y:S01]  /*7a90*/  FFMA.FTZ R50, R13, R40, -R50 ;  /* 0x000000280d327223 */ /* 0x000fe20000010832 */
[-C--:B------:R-:W-:Y:S01]  /*7aa0*/  FMUL.FTZ R49, R49, R111.reuse ;  /* 0x0000006f31317220 */ /* 0x080fe20000410000 */
[----:B------:R-:W-:Y:S01]  /*7ab0*/  LOP3.LUT R113, R113, 0xffff0000, RZ, 0xc0, !PT ;  /* 0xffff000071717812 */ /* 0x000fe200078ec0ff */
[C---:B------:R-:W-:Y:S01]  /*7ac0*/  IMAD.U32 R40, R108.reuse, 0x10000, RZ ;  /* 0x000100006c287824 */ /* 0x040fe200078e00ff */
[----:B------:R-:W-:Y:S01]  /*7ad0*/  LOP3.LUT R13, R108, 0xffff0000, RZ, 0xc0, !PT ;  /* 0xffff00006c0d7812 */ /* 0x000fe200078ec0ff */
[----:B------:R-:W-:Y:S01]  /*7ae0*/  FFMA.FTZ R41, R12, R111, -R41 ;  /* 0x0000006f0c297223 */ /* 0x000fe20000010829 */
[----:B------:R-:W-:-:S02]  /*7af0*/  IMAD.U32 R15, R14, 0x10000, RZ ;  /* 0x000100000e0f7824 */ /* 0x000fc400078e00ff */
[----:B------:R-:W-:Y:S01]  /*7b00*/  FFMA.FTZ R12, R12, R115, R49 ;  /* 0x000000730c0c7223 */ /* 0x000fe20000010031 */
        /* <DEDUP_REMOVED lines=18> */
[----:B------:R-:W-:-:S02]  /*7c30*/  F2FP.BF16.F32.PACK_AB R15, R110, R57 ;  /* 0x000000396e0f723e */ /* 0x000fc400000010ff */
[----:B------:R-:W-:-:S07]  /*7c40*/  F2FP.BF16.F32.PACK_AB R14, R49, R48 ;  /* 0x00000030310e723e */ /* 0x000fce00000010ff */
.L_x_9451:
[----:B------:R-:W-:Y:S05]  /*7c50*/  BSYNC B1 ;  /* 0x0000000000017941 */ /* 0x000fea0003800000 */
.L_x_9450:
[----:B0-----:R0:W-:Y:S01]  /*7c60*/  ST.E.128 desc[UR42][R44.64], R12 ;  /* 0x0000000c2c007985 */ /* 0x0011e2000c101d2a */
[----:B------:R-:W-:Y:S01]  /*7c70*/  ISETP.GE.AND P3, PT, R11, R107, PT ;  /* 0x0000006b0b00720c */ /* 0x000fe20003f66270 */
[----:B------:R-:W-:-:S12]  /*7c80*/  IMAD.MOV.U32 R107, RZ, RZ, R101 ;  /* 0x000000ffff6b7224 */ /* 0x000fd800078e0065 */
[----:B------:R-:W-:Y:S05]  /*7c90*/  @P3 BRA `(.L_x_9422) ;  /* 0x0000000400b03947 */ /* 0x000fea0003800000 */
[----:B0-----:R-:W-:-:S05]  /*7ca0*/  IMAD.WIDE R12, R11, 0x2, R106 ;  /* 0x000000020b0c7825 */ /* 0x001fca00078e026a */
[----:B----4-:R0:W-:Y:S01]  /*7cb0*/  ST.E.128 desc[UR42][R12.64], R40 ;  /* 0x000000280c007985 */ /* 0x0101e2000c101d2a */
[----:B------:R-:W-:Y:S05]  /*7cc0*/  BRA `(.L_x_9422) ;  /* 0x0000000400a47947 */ /* 0x000fea0003800000 */
.L_x_9381:
[----:B------:R-:W-:-:S06]  /*7cd0*/  UISETP.NE.AND UP0, UPT, UR41, 0x3, UPT ;  /* 0x000000032900788c */ /* 0x000fcc000bf05270 */
[----:B------:R-:W-:-:S13]  /*7ce0*/  PLOP3.LUT P5, PT, PT, PT, UP0, 0x80, 0x0 ;  /* 0x000000000000781c */ /* 0x000fda0003faf008 */
[----:B------:R-:W-:Y:S05]  /*7cf0*/  @!P5 BRA `(.L_x_9452) ;  /* 0x000000000004d947 */ /* 0x000fea0003800000 */
[----:B------:R-:W-:Y:S01]  /*7d00*/  BPT.TRAP 0x1 ;  /* 0x000000040000795c */ /* 0x000fe20000300000 */
.L_x_9452:
[----:B------:R-:W-:Y:S01]  /*7d10*/  IMAD R89, R19, 0x8, R18 ;  /* 0x0000000813597824 */ /* 0x000fe200078e0212 */
[----:B------:R-:W-:Y:S01]  /*7d20*/  SHF.L.U32 R100, R190, 0x1f, RZ ;  /* 0x0000001fbe647819 */ /* 0x000fe200000006ff */
[----:B------:R-:W-:Y:S01]  /*7d30*/  BSSY B1, `(.L_x_9453) ;  /* 0x0000004000017945 */ /* 0x000fe20003800000 */
[----:B------:R-:W-:Y:S02]  /*7d40*/  SHF.R.S32.HI R97, RZ, 0x1f, R98 ;  /* 0x0000001fff617819 */ /* 0x000fe40000011462 */
[----:B------:R-:W0:Y:S02]  /*7d50*/  SYNCS.PHASECHK.TRANS64.TRYWAIT P3, [R89+URZ+0x28890], R100 ;  /* 0x02889064590075a7 */ /* 0x000e24000806017f */
[----:B0-----:R-:W-:Y:S05]  /*7d60*/  @!P3 BRA `(.L_x_9454) ;  /* 0x000001b40000b947 */ /* 0x001fea0003800000 */
.L_x_9762:
[----:B------:R-:W-:Y:S05]  /*7d70*/  BSYNC B1 ;  /* 0x0000000000017941 */ /* 0x000fea0003800000 */
.L_x_9453:
        /* <DEDUP_REMOVED lines=25> */
.L_x_9766:
        /* <DEDUP_REMOVED lines=13> */
.L_x_9457:
[----:B------:R-:W-:Y:S05]  /*7fe0*/  BSYNC B1 ;  /* 0x0000000000017941 */ /* 0x000fea0003800000 */
.L_x_9456:
[----:B------:R-:W-:-:S03]  /*7ff0*/  UMOV UR4, 0xffffffff ;  /* 0xffffffff00047882 */ /* 0x000fc60000000000 */
[----:B------:R-:W-:Y:S05]  /*8000*/  BRA.DIV UR4, `(.L_x_9458) ;  /* 0x000001b204b47947 */ /* 0x000fea000b800000 */
[----:B--2-4-:R2:W4:Y:S04]  /*8010*/  SHFL.IDX PT, R41, R45, 0x1, 0x181f ;  /* 0x00381f002d297f89 */ /* 0x01452800000e0000 */
[----:B---3--:R2:W3:Y:S02]  /*8020*/  SHFL.IDX PT, R14, R44, 0x1, 0x181f ;  /* 0x00381f002c0e7f89 */ /* 0x0084e400000e0000 */
.L_x_9770:
        /* <DEDUP_REMOVED lines=14> */
.L_x_9460:
[----:B------:R-:W-:Y:S05]  /*8110*/  BSYNC B1 ;  /* 0x0000000000017941 */ /* 0x000fea0003800000 */
.L_x_9459:
[----:B------:R-:W-:-:S03]  /*8120*/  UMOV UR4, 0xffffffff ;  /* 0xffffffff00047882 */ /* 0x000fc60000000000 */
[----:B------:R-:W-:Y:S05]  /*8130*/  BRA.DIV UR4, `(.L_x_9461) ;  /* 0x000001b204b07947 */ /* 0x000fea000b800000 */
[----:B---34-:R3:W4:Y:S04]  /*8140*/  SHFL.IDX PT, R41, R45, 0x2, 0x181f ;  /* 0x00581f002d297f89 */ /* 0x01872800000e0000 */
[----:B------:R3:W0:Y:S02]  /*8150*/  SHFL.IDX PT, R14, R44, 0x2, 0x181f ;  /* 0x00581f002c0e7f89 */ /* 0x00062400000e0000 */
.L_x_9774:
        /* <DEDUP_REMOVED lines=14> */
.L_x_9463:
[----:B------:R-:W-:Y:S05]  /*8240*/  BSYNC B1 ;  /* 0x0000000000017941 */ /* 0x000fea0003800000 */
.L_x_9462:
[----:B------:R-:W-:-:S03]  /*8250*/  UMOV UR4, 0xffffffff ;  /* 0xffffffff00047882 */ /* 0x000fc60000000000 */
[----:B------:R-:W-:Y:S05]  /*8260*/  BRA.DIV UR4, `(.L_x_9464) ;  /* 0x000001b204ac7947 */ /* 0x000fea000b800000 */
[----:B0---4-:R0:W4:Y:S04]  /*8270*/  SHFL.IDX PT, R41, R45, 0x3, 0x181f ;  /* 0x00781f002d297f89 */ /* 0x01112800000e0000 */
[----:B------:R0:W0:Y:S02]  /*8280*/  SHFL.IDX PT, R14, R44, 0x3, 0x181f ;  /* 0x00781f002c0e7f89 */ /* 0x00002400000e0000 */
.L_x_9778:
        /* <DEDUP_REMOVED lines=13> */
.L_x_9422:
[----:B------:R-:W-:Y:S05]  /*8360*/  BSYNC B0 ;  /* 0x0000000000007941 */ /* 0x000fea0003800000 */
.L_x_9380:
[----:B------:R-:W5:Y:S01]  /*8370*/  S2R R11, SR_TID.X ;  /* 0x00000000000b7919 */ /* 0x000f620000002100 */
[----:B------:R-:W-:Y:S01]  /*8380*/  @!PT LDS RZ, [RZ] ;  /* 0x00000000fffff984 */ /* 0x000fe20000000800 */
[----:B------:R-:W-:Y:S01]  /*8390*/  @!PT LDS RZ, [RZ] ;  /* 0x00000000fffff984 */ /* 0x000fe20000000800 */
[----:B------:R-:W-:Y:S01]  /*83a0*/  @!PT LDS RZ, [RZ] ;  /* 0x00000000fffff984 */ /* 0x000fe20000000800 */
[----:B------:R-:W-:Y:S01]  /*83b0*/  @!PT LDS RZ, [RZ] ;  /* 0x00000000fffff984 */ /* 0x000fe20000000800 */
[----:B------:R2:W-:Y:S06]  /*83c0*/  MEMBAR.ALL.CTA ;  /* 0x0000000000007992 */ /* 0x0005ec0000008000 */
[----:B--2---:R-:W2:Y:S01]  /*83d0*/  FENCE.VIEW.ASYNC.S ;  /* 0x00000000000073c6 */ /* 0x004ea20000000000 */
[----:B------:R-:W-:Y:S05]  /*83e0*/  WARPSYNC.ALL ;  /* 0x0000000000007948 */ /* 0x000fea0003800000 */
[----:B------:R-:W-:Y:S01]  /*83f0*/  BSSY B0, `(.L_x_9465) ;  /* 0x0000009000007945 */ /* 0x000fe20003800000 */
[----:B-----5:R-:W-:Y:S01]  /*8400*/  LOP3.LUT R11, R11, 0x7f, RZ, 0xc0, !PT ;  /* 0x0000007f0b0b7812 */ /* 0x020fe200078ec0ff */
[----:B--2---:R2:W-:Y:S03]  /*8410*/  BAR.SYNC.DEFER_BLOCKING R92, 0x80 ;  /* 0x0002005c0000751d */ /* 0x0045e60000010000 */
[----:B------:R-:W-:-:S13]  /*8420*/  ISETP.NE.AND P3, PT, R11, RZ, PT ;  /* 0x000000ff0b00720c */ /* 0x000fda0003f65270 */
[----:B------:R-:W-:-:S05]  /*8430*/  @!P3 VIADD R11, R89, 0x288a0 ;  /* 0x000288a0590bb836 */ /* 0x000fca0000000000 */
[----:B------:R-:W-:-:S04]  /*8440*/  @!P3 PRMT R11, RZ, 0x654, R11 ;  /* 0x00000654ff0bb816 */ /* 0x000fc8000000000b */
[----:B------:R2:W-:Y:S01]  /*8450*/  @!P3 SYNCS.ARRIVE.TRANS64.RED.A1T0 RZ, [R11+URZ], RZ ;  /* 0x000000ff0bffb9a7 */ /* 0x0005e2000810043f */
[----:B------:R-:W-:Y:S05]  /*8460*/  @!P5 BRA `(.L_x_9466) ;  /* 0x000000000004d947 */ /* 0x000fea0003800000 */
[----:B------:R-:W-:Y:S01]  /*8470*/  BPT.TRAP 0x1 ;  /* 0x000000040000795c */ /* 0x000fe20000300000 */
.L_x_9466:
[----:B------:R-:W-:Y:S05]  /*8480*/  BSYNC B0 ;  /* 0x0000000000007941 */ /* 0x000fea0003800000 */
.L_x_9465:
[----:B------:R-:W5:Y:S01]  /*8490*/  SYNCS.PHASECHK.TRANS64.TRYWAIT P4, [R89+URZ+0x288b0], R100 ;  /* 0x0288b064590075a7 */ /* 0x000f62000808017f */
[----:B------:R-:W-:Y:S01]  /*84a0*/  ULDC UR37, c[0x0][0x2f4] ;  /* 0x0000bd0000257ab9 */ /* 0x000fe20000000800 */
[----:B------:R-:W-:Y:S04]  /*84b0*/  BSSY B0, `(.L_x_9467) ;  /* 0x0000002000007945 */ /* 0x000fe80003800000 */
[----:B-----5:R-:W-:Y:S05]  /*84c0*/  @!P4 BRA `(.L_x_9468) ;  /* 0x000001b0005cc947 */ /* 0x020fea0003800000 */
.L_x_9779:
[----:B------:R-:W-:Y:S05]  /*84d0*/  BSYNC B0 ;  /* 0x0000000000007941 */ /* 0x000fea0003800000 */
.L_x_9467:
[----:B------:R-:W-:Y:S01]  /*84e0*/  ULDC.64 UR4, c[0x0][0x328] ;  /* 0x0000ca0000047ab9 */ /* 0x000fe20000000a00 */
[----:B------:R-:W-:Y:S01]  /*84f0*/  ULDC.64 UR6, c[0x0][0x318] ;  /* 0x0000c60000067ab9 */ /* 0x000fe20000000a00 */
[----:B------:R-:W-:Y:S01]  /*8500*/  IMAD R97, R97, UR4, RZ ;  /* 0x0000000461617c24 */ /* 0x000fe2000f8e02ff */
[----:B------:R-:W-:Y:S01]  /*8510*/  BSSY B0, `(.L_x_9469) ;  /* 0x000001d000007945 */ /* 0x000fe20003800000 */
[----:B0---4-:R-:W-:-:S04]  /*8520*/  IMAD.WIDE.U32 R12, R98, UR4, RZ ;  /* 0x00000004620c7c25 */ /* 0x011fc8000f8e00ff */
[----:B------:R-:W-:Y:S01]  /*8530*/  IMAD R97, R98, UR5, R97 ;  /* 0x0000000562617c24 */ /* 0x000fe2000f8e0261 */
[----:B------:R-:W-:Y:S01]  /*8540*/  ULDC.64 UR4, c[0x0][0x338] ;  /* 0x0000ce0000047ab9 */ /* 0x000fe20000000a00 */
[----:B------:R-:W-:Y:S02]  /*8550*/  IMAD.IADD R95, R95, 0x1, -R187 ;  /* 0x000000015f5f7824 */ /* 0x000fe400078e0abb */
[----:B------:R-:W-:Y:S02]  /*8560*/  IMAD R96, R96, UR4, RZ ;  /* 0x0000000460607c24 */ /* 0x000fe4000f8e02ff */
[----:B------:R-:W-:Y:S02]  /*8570*/  IMAD.IADD R13, R13, 0x1, R97 ;  /* 0x000000010d0d7824 */ /* 0x000fe400078e0261 */
[C---:B--2---:R-:W-:Y:S02]  /*8580*/  IMAD R11, R99.reuse, UR5, R96 ;  /* 0x00000005630b7c24 */ /* 0x044fe4000f8e0260 */
[----:B------:R-:W-:Y:S01]  /*8590*/  IMAD.WIDE.U32 R12, R99, UR4, R12 ;  /* 0x00000004630c7c25 */ /* 0x000fe2000f8e000c */
[----:B------:R-:W-:-:S03]  /*85a0*/  ULDC.64 UR4, c[0x0][0x330] ;  /* 0x0000cc0000047ab9 */ /* 0x000fc60000000a00 */
[----:B------:R-:W-:Y:S02]  /*85b0*/  IMAD.IADD R13, R13, 0x1, R11 ;  /* 0x000000010d0d7824 */ /* 0x000fe400078e020b */
[----:B------:R-:W-:-:S04]  /*85c0*/  IMAD.WIDE.U32 R12, R188, UR4, R12 ;  /* 0x00000004bc0c7c25 */ /* 0x000fc8000f8e000c */
[----:B------:R-:W-:Y:S01]  /*85d0*/  IMAD R11, R188, UR5, R13 ;  /* 0x00000005bc0b7c24 */ /* 0x000fe2000f8e020d */
[----:B-1-3--:R-:W-:-:S04]  /*85e0*/  LEA R44, P4, R12, UR6, 0x1 ;  /* 0x000000060c2c7c11 */ /* 0x00afc8000f8808ff */
        /* <DEDUP_REMOVED lines=15> */
.L_x_9470:
[----:B------:R-:W-:Y:S05]  /*86e0*/  BSYNC B0 ;  /* 0x0000000000007941 */ /* 0x000fea0003800000 */
.L_x_9469:
        /* <DEDUP_REMOVED lines=15> */
.L_x_9472:
[----:B------:R-:W-:Y:S05]  /*87e0*/  BSYNC B0 ;  /* 0x0000000000007941 */ /* 0x000fea0003800000 */
.L_x_9471:
        /* <DEDUP_REMOVED lines=15> */
.L_x_9474:
[----:B------:R-:W-:Y:S05]  /*88e0*/  BSYNC B0 ;  /* 0x0000000000007941 */ /* 0x000fea0003800000 */
.L_x_9473:
        /* <DEDUP_REMOVED lines=15> */
.L_x_9476:
[----:B------:R-:W-:Y:S05]  /*89e0*/  BSYNC B0 ;  /* 0x0000000000007941 */ /* 0x000fea0003800000 */
.L_x_9475:
        /* <DEDUP_REMOVED lines=13> */
[----:B---3--:R-:W-:Y:S02]  /*8ac0*/  SEL R11, RZ, 0x1, P3 ;  /* 0x00000001ff0b7807 */ /* 0x008fe40001800000 */
[----:B------:R-:W-:Y:S02]  /*8ad0*/  SEL R19, R19, RZ, P3 ;  /* 0x000000ff13137207 */ /* 0x000fe40001800000 */
[----:B------:R-:W-:Y:S01]  /*8ae0*/  LOP3.LUT R190, R190, R11, RZ, 0x3c, !PT ;  /* 0x0000000bbebe7212 */ /* 0x000fe200078e3cff */
[----:B------:R-:W-:Y:S06]  /*8af0*/  @P4 BRA `(.L_x_9477) ;  /* 0xffffff98003c4947 */ /* 0x000fec000383ffff */
[----:B0-----:R-:W0:Y:S01]  /*8b00*/  S2R R12, SR_TID.X ;  /* 0x00000000000c7919 */ /* 0x001e220000002100 */
[----:B------:R-:W-:Y:S02]  /*8b10*/  PLOP3.LUT P0, PT, PT, PT, PT, 0x8, 0x0 ;  /* 0x000000000000781c */ /* 0x000fe40003f0e170 */
[----:B0-----:R-:W-:-:S04]  /*8b20*/  SHF.R.U32.HI R12, RZ, 0x7, R12 ;  /* 0x00000007ff0c7819 */ /* 0x001fc8000001160c */
[----:B------:R-:W-:-:S13]  /*8b30*/  ISETP.NE.AND P4, PT, R12, 0x1, PT ;  /* 0x000000010c00780c */ /* 0x000fda0003f85270 */
[----:B------:R-:W-:Y:S06]  /*8b40*/  @!P4 BAR.ARV 0x9, 0x100 ;  /* 0x024400000000cb1d */ /* 0x000fec0000002000 */
.L_x_9375:
[----:B------:R-:W0:Y:S01]  /*8b50*/  LDC R0, c[0x0][0x448] ;  /* 0x00011200ff007b82 */ /* 0x000e220000000800 */
[----:B------:R-:W-:Y:S01]  /*8b60*/  IMAD.MOV.U32 R88, RZ, RZ, RZ ;  /* 0x000000ffff587224 */ /* 0x000fe200078e00ff */
[----:B0-----:R-:W-:Y:S01]  /*8b70*/  ISETP.NE.AND P1, PT, R0, 0x1, PT ;  /* 0x000000010000780c */ /* 0x001fe20003f25270 */
[----:B------:R-:W-:-:S12]  /*8b80*/  VIADD R0, R192, 0x7f ;  /* 0x0000007fc0007836 */ /* 0x000fd80000000000 */
[----:B------:R-:W0:Y:S08]  /*8b90*/  @P1 LDC R3, c[0x0][0x44c] ;  /* 0x00011300ff031b82 */ /* 0x000e300000000800 */
[----:B------:R-:W3:Y:S01]  /*8ba0*/  @P1 LDC R4, c[0x0][0x450] ;  /* 0x00011400ff041b82 */ /* 0x000ee20000000800 */
[----:B0-----:R-:W-:-:S05]  /*8bb0*/  @P1 IMAD.HI.U32 R3, R0, R3, RZ ;  /* 0x0000000300031227 */ /* 0x001fca00078e00ff */
[----:B---3--:R-:W-:-:S05]  /*8bc0*/  @P1 SHF.R.U32.HI R0, RZ, R4, R3 ;  /* 0x00000004ff001219 */ /* 0x008fca0000011603 */
[----:B------:R-:W-:-:S05]  /*8bd0*/  IMAD.IADD R0, R93, 0x1, R0 ;  /* 0x000000015d007824 */ /* 0x000fca00078e0200 */
[----:B------:R-:W-:-:S04]  /*8be0*/  SHF.R.S32.HI R3, RZ, 0x1f, R0 ;  /* 0x0000001fff037819 */ /* 0x000fc80000011400 */
[----:B------:R-:W-:-:S04]  /*8bf0*/  LEA.HI R3, R3, R0, RZ, 0x7 ;  /* 0x0000000003037211 */ /* 0x000fc800078f38ff */
[----:B------:R-:W-:-:S04]  /*8c00*/  SHF.R.S32.HI R3, RZ, 0x7, R3 ;  /* 0x00000007ff037819 */ /* 0x000fc80000011403 */
[----:B------:R-:W-:-:S04]  /*8c10*/  VIMNMX R94, R94, R3, PT ;  /* 0x000000035e5e7248 */ /* 0x000fc80003fe0100 */
[----:B------:R-:W-:Y:S01]  /*8c20*/  ISETP.GE.AND P1, PT, R94, 0x1, PT ;  /* 0x000000015e00780c */ /* 0x000fe20003f26270 */
[----:B------:R-:W-:-:S12]  /*8c30*/  @P0 BRA `(.L_x_9478) ;  /* 0x00000000000c0947 */ /* 0x000fd80003800000 */
[----:B------:R-:W0:Y:S01]  /*8c40*/  FENCE.VIEW.ASYNC.G ;  /* 0x00000000000073c6 */ /* 0x000e220000000100 */
[----:B------:R-:W-:Y:S05]  /*8c50*/  WARPSYNC.ALL ;  /* 0x0000000000007948 */ /* 0x000fea0003800000 */
[----:B0-----:R-:W-:Y:S06]  /*8c60*/  BAR.ARV 0xc, 0x180 ;  /* 0x0306000000007b1d */ /* 0x001fec0000002000 */
.L_x_9478:
[----:B------:R-:W-:Y:S04]  /*8c70*/  BSSY B0, `(.L_x_9479) ;  /* 0x000001f000007945 */ /* 0x000fe80003800000 */
        /* <DEDUP_REMOVED lines=12> */
[----:B0-----:R-:W-:Y:S01]  /*8d40*/  VIADD R4, R3, 0xffffffe ;  /* 0x0ffffffe03047836 */ /* 0x001fe20000000000 */
[----:B------:R-:W-:-:S05]  /*8d50*/  IADD3 R3, RZ, -R10, RZ ;  /* 0x8000000aff037210 */ /* 0x000fca0007ffe0ff */
        /* <DEDUP_REMOVED lines=16> */
.L_x_9480:
[----:B------:R-:W-:Y:S05]  /*8e60*/  BSYNC B0 ;  /* 0x0000000000007941 */ /* 0x000fea0003800000 */
.L_x_9479:
[-C--:B------:R-:W-:Y:S01]  /*8e70*/  IMAD R199, R212, R88.reuse, RZ ;  /* 0x00000058d4c77224 */ /* 0x080fe200078e02ff */
        /* <DEDUP_REMOVED lines=34> */
[----:B----4-:R-:W-:Y:S02]  /*90a0*/  CS2R R92, SRZ ;  /* 0x00000000005c7805 */ /* 0x010fe4000001ff00 */
[----:B------:R-:W-:Y:S02]  /*90b0*/  CS2R R90, SRZ ;  /* 0x00000000005a7805 */ /* 0x000fe4000001ff00 */
[----:B------:R-:W-:Y:S01]  /*90c0*/  CS2R R20, SRZ ;  /* 0x0000000000147805 */ /* 0x000fe2000001ff00 */
[----:B------:R-:W-:Y:S06]  /*90d0*/  @!P1 BRA `(.L_x_9481) ;  /* 0x000000ec00689947 */ /* 0x000fec0003800000 */
[----:B------:R-:W-:-:S03]  /*90e0*/  UMOV UR4, 0xffffffff ;  /* 0xffffffff00047882 */ /* 0x000fc60000000000 */
[----:B------:R-:W-:Y:S05]  /*90f0*/  BRA.DIV UR4, `(.L_x_9482) ;  /* 0x000001a604647947 */ /* 0x000fea000b800000 */
[----:B------:R-:W0:Y:S02]  /*9100*/  S2R R3, SR_TID.X ;  /* 0x0000000000037919 */ /* 0x000e240000002100 */
[----:B0-----:R-:W-:-:S05]  /*9110*/  VIADD R3, R3, 0xffffff80 ;  /* 0xffffff8003037836 */ /* 0x001fca0000000000 */
[----:B------:R-:W-:-:S04]  /*9120*/  SHF.R.S32.HI R0, RZ, 0x1f, R3 ;  /* 0x0000001fff007819 */ /* 0x000fc80000011403 */
[----:B------:R-:W-:-:S04]  /*9130*/  LEA.HI R0, R0, R3, RZ, 0x7 ;  /* 0x0000000300007211 */ /* 0x000fc800078f38ff */
[----:B------:R-:W-:-:S05]  /*9140*/  SHF.R.S32.HI R0, RZ, 0x7, R0 ;  /* 0x00000007ff007819 */ /* 0x000fca0000011400 */
[----:B------:R0:W3:Y:S02]  /*9150*/  SHFL.IDX PT, R191, R0, RZ, 0x1f ;  /* 0x00001fff00bf7589 */ /* 0x0000e400000e0000 */
.L_x_9782:
[----:B0--3--:R-:W-:Y:S01]  /*9160*/  LEA.HI R0, R191, R191, RZ, 0x1 ;  /* 0x000000bfbf007211 */ /* 0x009fe200078f08ff */
        /* <DEDUP_REMOVED lines=22> */
[----:B0-2---:R-:W-:-:S07]  /*92d0*/  IMAD.MOV.U32 R13, RZ, RZ, RZ ;  /* 0x000000ffff0d7224 */ /* 0x005fce00078e00ff */
[----:B------:R-:W-:-:S07]  /*92e0*/  LEPC R20, `(.L_x_9483) ;  /* 0x000000001014794e */ /* 0x000fce0000000000 */
[----:B-1-3-5:R-:W-:Y:S05]  /*92f0*/  CALL.ABS.NOINC R14 ;  /* 0x000000000e007343 */ /* 0x02afea0003c00000 */
.L_x_9483:
        /* <DEDUP_REMOVED lines=13> */
.L_x_9487:
[----:B---3--:R3:W4:Y:S02]  /*93d0*/  SYNCS.PHASECHK.TRANS64.TRYWAIT P0, [R18+URZ+0x28800], R3 ;  /* 0x02880003120075a7 */ /* 0x008724000800017f */
[----:B----4-:R-:W-:Y:S05]  /*93e0*/  @!P0 NANOSLEEP.SYNCS 0x989680 ;  /* 0x009896800000895d */ /* 0x010fea0003900000 */
[----:B------:R-:W4:Y:S02]  /*93f0*/  @!P0 SYNCS.PHASECHK.TRANS64 P0, [R18+URZ+0x28800], R3 ;  /* 0x02880003120085a7 */ /* 0x000f24000800007f */
[----:B----4-:R-:W-:Y:S05]  /*9400*/  @!P0 BRA `(.L_x_9487) ;  /* 0xfffffffc00f08947 */ /* 0x010fea000383ffff */
.L_x_9486:
[----:B------:R-:W-:Y:S05]  /*9410*/  BSYNC B0 ;  /* 0x0000000000007941 */ /* 0x000fea0003800000 */
.L_x_9485:
[----:B------:R-:W-:Y:S05]  /*9420*/  BRA `(.L_x_9488) ;  /* 0x0000005400207947 */ /* 0x000fea0003800000 */
.L_x_9484:
[----:B------:R-:W-:Y:S01]  /*9430*/  ISETP.NE.AND P0, PT, R25, RZ, PT ;  /* 0x000000ff1900720c */ /* 0x000fe20003f05270 */
[----:B------:R-:W-:Y:S01]  /*9440*/  ULDC.64 UR4, c[0x0][0x3f8] ;  /* 0x0000fe0000047ab9 */ /* 0x000fe20000000a00 */
[----:B-----5:R-:W-:Y:S01]  /*9450*/  SHF.R.S32.HI R0, RZ, 0x1f, R24 ;  /* 0x0000001fff007819 */ /* 0x020fe20000011418 */
[----:B------:R-:W-:Y:S01]  /*9460*/  ULDC.64 UR6, c[0x0][0x408] ;  /* 0x0001020000067ab9 */ /* 0x000fe20000000a00 */
[----:B------:R-:W-:-:S04]  /*9470*/  IMAD.WIDE.U32 R26, R24, UR4, RZ ;  /* 0x00000004181a7c25 */ /* 0x000fc8000f8e00ff */
[C---:B------:R-:W-:Y:S02]  /*9480*/  IMAD R3, R0.reuse, UR4, RZ ;  /* 0x0000000400037c24 */ /* 0x040fe4000f8e02ff */
[----:B------:R-:W-:Y:S02]  /*9490*/  IMAD R5, R0, UR6, RZ ;  /* 0x0000000600057c24 */ /* 0x000fe4000f8e02ff */
        /* <DEDUP_REMOVED lines=21> */
[----:B-1-3--:R-:W-:Y:S05]  /*95f0*/  CALL.ABS.NOINC R14 ;  /* 0x000000000e007343 */ /* 0x00afea0003c00000 */
.L_x_9489:
[----:B------:R-:W-:Y:S01]  /*9600*/  ULDC.U8 UR4, c[0x0][0x410] ;  /* 0x0001040000047ab9 */ /* 0x000fe20000000000 */
[----:B------:R-:W-:Y:S01]  /*9610*/  IMAD.IADD R56, R187, 0x1, R192 ;  /* 0x00000001bb387824 */ /* 0x000fe200078e02c0 */
[----:B------:R-:W-:Y:S01]  /*9620*/  ISETP.NE.AND P0, PT, RZ, UR4, PT ;  /* 0x00000004ff007c0c */ /* 0x000fe2000bf05270 */
[----:B------:R-:W-:Y:S01]  /*9630*/  BSSY B0, `(.L_x_9490) ;  /* 0x000051f000007945 */ /* 0x000fe20003800000 */
[----:B------:R-:W-:Y:S01]  /*9640*/  LEA R37, R200, UR40, 0x1 ;  /* 0x00000028c8257c11 */ /* 0x000fe2000f8e08ff */
        /* <DEDUP_REMOVED lines=34> */
[----:B------:R0:W4:Y:S04]  /*9870*/  SHFL.IDX PT, R4, R8, RZ, 0x181f ;  /* 0x00181fff08047589 */ /* 0x00012800000e0000 */
[----:B------:R0:W0:Y:S02]  /*9880*/  SHFL.IDX PT, R14, R7, RZ, 0x181f ;  /* 0x00181fff070e7589 */ /* 0x00002400000e0000 */
.L_x_9788:
[----:B------:R-:W-:Y:S01]  /*9890*/  IMAD R67, R194, R67, RZ ;  /* 0x00000043c2437224 */ /* 0x000fe200078e02ff */
        /* <DEDUP_REMOVED lines=14> */
[----:B------:R-:W-:Y:S02]  /*9980*/  @!P5 SHF.L.U32 R15, R185, 0x1, RZ ;  /* 0x00000001b90fd819 */ /* 0x000fe400000006ff */
[-C--:B---3--:R-:W-:Y:S02]  /*9990*/  @!P4 IADD3 R10, P0, R3, R12.reuse, RZ ;  /* 0x0000000c030ac210 */ /* 0x088fe40007f1e0ff */
[----:B0-----:R-:W-:Y:S02]  /*99a0*/  @!P4 IADD3 R12, P1, R14, R12, RZ ;  /* 0x0000000c0e0cc210 */ /* 0x001fe40007f3e0ff */
[----:B------:R-:W-:Y:S01]  /*99b0*/  @!P5 SHF.L.U64.HI R9, R185, 0x1, R70 ;  /* 0x00000001b909d819 */ /* 0x000fe20000010246 */
[----:B--2---:R-:W-:Y:S01]  /*99c0*/  @!P4 IMAD.X R11, R0, 0x1, R13, P0 ;  /* 0x00000001000bc824 */ /* 0x004fe200000e060d */
[----:B------:R-:W-:Y:S02]  /*99d0*/  @!P5 IADD3 R20, P2, R3, R15, RZ ;  /* 0x0000000f0314d210 */ /* 0x000fe40007f5e0ff */
[----:B------:R-:W-:-:S02]  /*99e0*/  CS2R R46, SRZ ;  /* 0x00000000002e7805 */ /* 0x000fc4000001ff00 */
[----:B------:R-:W-:Y:S02]  /*99f0*/  @!P5 IADD3 R14, P3, R14, R15, RZ ;  /* 0x0000000f0e0ed210 */ /* 0x000fe40007f7e0ff */
[----:B------:R-:W-:Y:S01]  /*9a00*/  CS2R R48, SRZ ;  /* 0x0000000000307805 */ /* 0x000fe2000001ff00 */
[----:B----4-:R-:W-:Y:S02]  /*9a10*/  @!P4 IMAD.X R13, R4, 0x1, R13, P1 ;  /* 0x00000001040dc824 */ /* 0x010fe400008e060d */
[--C-:B------:R-:W-:Y:S01]  /*9a20*/  @!P5 IMAD.X R21, R0, 0x1, R9.reuse, P2 ;  /* 0x000000010015d824 */ /* 0x100fe200010e0609 */
[----:B------:R0:W5:Y:S01]  /*9a30*/  @!P4 LD.E.64 R46, desc[UR42][R10.64] ;  /* 0x0000002a0a2ec980 */ /* 0x000162000c101b00 */
[----:B------:R-:W-:-:S03]  /*9a40*/  @!P5 IMAD.X R15, R4, 0x1, R9, P3 ;  /* 0x00000001040fd824 */ /* 0x000fc600018e0609 */
[----:B------:R0:W5:Y:S04]  /*9a50*/  @!P5 LD.E.64 R40, desc[UR42][R20.64] ;  /* 0x0000002a1428d980 */ /* 0x000168000c101b00 */
[----:B------:R0:W5:Y:S04]  /*9a60*/  @!P5 LD.E.64 R38, desc[UR42][R14.64] ;  /* 0x0000002a0e26d980 */ /* 0x000168000c101b00 */
[----:B------:R0:W5:Y:S02]  /*9a70*/  @!P4 LD.E.64 R48, desc[UR42][R12.64] ;  /* 0x0000002a0c30c980 */ /* 0x000164000c101b00 */
.L_x_9494:
[----:B------:R-:W-:Y:S05]  /*9a80*/  BSYNC B1 ;  /* 0x0000000000017941 */ /* 0x000fea0003800000 */
.L_x_9493:
[----:B--2--5:R-:W-:Y:S01]  /*9a90*/  IMAD.MOV.U32 R0, RZ, RZ, R48 ;  /* 0x000000ffff007224 */ /* 0x024fe200078e0030 */
[----:B------:R-:W-:Y:S01]  /*9aa0*/  UMOV UR4, 0xffffffff ;  /* 0xffffffff00047882 */ /* 0x000fe20000000000 */
[----:B---3--:R-:W-:Y:S01]  /*9ab0*/  IMAD.MOV.U32 R3, RZ, RZ, R49 ;  /* 0x000000ffff037224 */ /* 0x008fe200078e0031 */
[----:B-1----:R-:W-:Y:S01]  /*9ac0*/  CS2R R42, SRZ ;  /* 0x00000000002a7805 */ /* 0x002fe2000001ff00 */
[----:B----4-:R-:W-:Y:S01]  /*9ad0*/  IMAD.MOV.U32 R4, RZ, RZ, R38 ;  /* 0x000000ffff047224 */ /* 0x010fe200078e0026 */
        /* <DEDUP_REMOVED lines=16> */
[----:B------:R1:W4:Y:S04]  /*9be0*/  SHFL.IDX PT, R4, R8, 0x1, 0x181f ;  /* 0x00381f0008047f89 */ /* 0x00032800000e0000 */
[----:B0-----:R1:W0:Y:S02]  /*9bf0*/  SHFL.IDX PT, R14, R7, 0x1, 0x181f ;  /* 0x00381f00070e7f89 */ /* 0x00122400000e0000 */
.L_x_9794:
        /* <DEDUP_REMOVED lines=13> */
[----:B------:R-:W-:-:S04]  /*9cd0*/  @!P4 SHF.L.U32 R12, R22, 0x1, RZ ;  /* 0x00000001160cc819 */ /* 0x000fc800000006ff */
[C---:B------:R-:W-:Y:S01]  /*9ce0*/  @!P5 IMAD.SHL.U32 R11, R185.reuse, 0x2, RZ ;  /* 0x00000002b90bd824 */ /* 0x040fe200078e00ff */
[----:B------:R-:W-:Y:S02]  /*9cf0*/  @!P5 SHF.L.U64.HI R15, R185, 0x1, R70 ;  /* 0x00000001b90fd819 */ /* 0x000fe40000010246 */
[CC--:B---3--:R-:W-:Y:S02]  /*9d00*/  @!P4 IADD3 R10, P0, R3.reuse, R12.reuse, RZ ;  /* 0x0000000c030ac210 */ /* 0x0c8fe40007f1e0ff */
[-C--:B------:R-:W-:Y:S02]  /*9d10*/  @!P5 IADD3 R20, P2, R3, R11.reuse, RZ ;  /* 0x0000000b0314d210 */ /* 0x080fe40007f5e0ff */
[----:B0-----:R-:W-:Y:S02]  /*9d20*/  @!P4 IADD3 R12, P1, R14, R12, RZ ;  /* 0x0000000c0e0cc210 */ /* 0x001fe40007f3e0ff */
[----:B------:R-:W-:Y:S01]  /*9d30*/  @!P4 SHF.L.U64.HI R9, R22, 0x1, R23 ;  /* 0x000000011609c819 */ /* 0x000fe20000010217 */
[----:B--2---:R-:W-:Y:S01]  /*9d40*/  @!P5 IMAD.X R21, R0, 0x1, R15, P2 ;  /* 0x000000010015d824 */ /* 0x004fe200010e060f */
[----:B------:R-:W-:-:S02]  /*9d50*/  @!P5 IADD3 R14, P3, R14, R11, RZ ;  /* 0x0000000b0e0ed210 */ /* 0x000fc40007f7e0ff */
[----:B------:R-:W-:Y:S01]  /*9d60*/  CS2R R42, SRZ ;  /* 0x00000000002a7805 */ /* 0x000fe2000001ff00 */
[--C-:B------:R-:W-:Y:S01]  /*9d70*/  @!P4 IMAD.X R11, R0, 0x1, R9.reuse, P0 ;  /* 0x00000001000bc824 */ /* 0x100fe200000e0609 */
[----:B------:R0:W5:Y:S01]  /*9d80*/  @!P5 LD.E.64 R30, desc[UR42][R20.64] ;  /* 0x0000002a141ed980 */ /* 0x000162000c101b00 */
[C---:B----4-:R-:W-:Y:S02]  /*9d90*/  @!P4 IMAD.X R13, R4.reuse, 0x1, R9, P1 ;  /* 0x00000001040dc824 */ /* 0x050fe400008e0609 */
[----:B------:R-:W-:Y:S01]  /*9da0*/  @!P5 IMAD.X R15, R4, 0x1, R15, P3 ;  /* 0x00000001040fd824 */ /* 0x000fe200018e060f */
[----:B------:R0:W5:Y:S04]  /*9db0*/  @!P4 LD.E.64 R44, desc[UR42][R10.64] ;  /* 0x0000002a0a2cc980 */ /* 0x000168000c101b00 */
[----:B------:R0:W5:Y:S04]  /*9dc0*/  @!P5 LD.E.64 R28, desc[UR42][R14.64] ;  /* 0x0000002a0e1cd980 */ /* 0x000168000c101b00 */
[----:B------:R0:W5:Y:S02]  /*9dd0*/  @!P4 LD.E.64 R42, desc[UR42][R12.64] ;  /* 0x0000002a0c2ac980 */ /* 0x000164000c101b00 */
.L_x_9497:
[----:B------:R-:W-:Y:S05]  /*9de0*/  BSYNC B1 ;  /* 0x0000000000017941 */ /* 0x000fea0003800000 */
.L_x_9496:
[----:B--2--5:R-:W-:Y:S01]  /*9df0*/  IMAD.MOV.U32 R0, RZ, RZ, R42 ;  /* 0x000000ffff007224 */ /* 0x024fe200078e002a */
[----:B------:R-:W-:Y:S01]  /*9e00*/  UMOV UR4, 0xffffffff ;  /* 0xffffffff00047882 */ /* 0x000fe20000000000 */
[----:B---3--:R-:W-:Y:S02]  /*9e10*/  IMAD.MOV.U32 R3, RZ, RZ, R43 ;  /* 0x000000ffff037224 */ /* 0x008fe400078e002b */
        /* <DEDUP_REMOVED lines=15> */
[----:B------:R2:W3:Y:S04]  /*9f10*/  SHFL.IDX PT, R0, R6, 0x2, 0x181f ;  /* 0x00581f0006007f89 */ /* 0x0004e800000e0000 */
[----:B------:R2:W4:Y:S04]  /*9f20*/  SHFL.IDX PT, R3, R5, 0x2, 0x181f ;  /* 0x00581f0005037f89 */ /* 0x00052800000e0000 */
[----:B------:R2:W1:Y:S04]  /*9f30*/  SHFL.IDX PT, R4, R8, 0x2, 0x181f ;  /* 0x00581f0008047f89 */ /* 0x00046800000e0000 */
[----:B0-----:R2:W0:Y:S02]  /*9f40*/  SHFL.IDX PT, R14, R7, 0x2, 0x181f ;  /* 0x00581f00070e7f89 */ /* 0x00142400000e0000 */
.L_x_9800:
[----:B------:R-:W-:Y:S01]  /*9f50*/  IADD3 R10, R56, 0x40, RZ ;  /* 0x00000040380a7810 */ /* 0x000fe20007ffe0ff */
[----:B------:R-:W-:Y:S01]  /*9f60*/  BSSY B1, `(.L_x_9499) ;  /* 0x000001e000017945 */ /* 0x000fe20003800000 */
[----:B------:R-:W-:Y:S02]  /*9f70*/  CS2R R32, SRZ ;  /* 0x0000000000207805 */ /* 0x000fe4000001ff00 */
[----:B------:R-:W-:Y:S02]  /*9f80*/  CS2R R26, SRZ ;  /* 0x00000000001a7805 */ /* 0x000fe4000001ff00 */
[----:B------:R-:W-:Y:S02]  /*9f90*/  ISETP.GE.AND P0, PT, R10, R67, PT ;  /* 0x000000430a00720c */ /* 0x000fe40003f06270 */
[----:B------:R-:W-:Y:S02]  /*9fa0*/  CS2R R34, SRZ ;  /* 0x0000000000227805 */ /* 0x000fe4000001ff00 */
[----:B------:R-:W-:-:S09]  /*9fb0*/  CS2R R24, SRZ ;  /* 0x0000000000187805 */ /* 0x000fd2000001ff00 */
        /* <DEDUP_REMOVED lines=10> */
[CC--:B----4-:R-:W-:Y:S02]  /*a060*/  @!P4 IADD3 R10, P0, R3.reuse, R12.reuse, RZ ;  /* 0x0000000c030ac210 */ /* 0x0d0fe40007f1e0ff */
[-C--:B------:R-:W-:Y:S02]  /*a070*/  @!P5 IADD3 R20, P2, R3, R11.reuse, RZ ;  /* 0x0000000b0314d210 */ /* 0x080fe40007f5e0ff */
[C---:B0-----:R-:W-:Y:S02]  /*a080*/  @!P4 IADD3 R12, P1, R14.reuse, R12, RZ ;  /* 0x0000000c0e0cc210 */ /* 0x041fe40007f3e0ff */
[----:B------:R-:W-:Y:S01]  /*a090*/  @!P5 IADD3 R14, P3, R14, R11, RZ ;  /* 0x0000000b0e0ed210 */ /* 0x000fe20007f7e0ff */
[----:B---3--:R-:W-:Y:S01]  /*a0a0*/  @!P5 IMAD.X R21, R0, 0x1, R15, P2 ;  /* 0x000000010015d824 */ /* 0x008fe200010e060f */
[----:B------:R-:W-:-:S02]  /*a0b0*/  CS2R R34, SRZ ;  /* 0x0000000000227805 */ /* 0x000fc4000001ff00 */
[----:B------:R-:W-:Y:S01]  /*a0c0*/  CS2R R32, SRZ ;  /* 0x0000000000207805 */ /* 0x000fe2000001ff00 */
[--C-:B------:R-:W-:Y:S02]  /*a0d0*/  @!P4 IMAD.X R11, R0, 0x1, R9.reuse, P0 ;  /* 0x00000001000bc824 */ /* 0x100fe400000e0609 */
[C---:B-1----:R-:W-:Y:S01]  /*a0e0*/  @!P4 IMAD.X R13, R4.reuse, 0x1, R9, P1 ;  /* 0x00000001040dc824 */ /* 0x042fe200008e0609 */
[----:B------:R0:W5:Y:S01]  /*a0f0*/  @!P5 LD.E.64 R24, desc[UR42][R20.64] ;  /* 0x0000002a1418d980 */ /* 0x000162000c101b00 */
[----:B------:R-:W-:-:S03]  /*a100*/  @!P5 IMAD.X R15, R4, 0x1, R15, P3 ;  /* 0x00000001040fd824 */ /* 0x000fc600018e060f */
[----:B------:R0:W5:Y:S04]  /*a110*/  @!P4 LD.E.64 R34, desc[UR42][R10.64] ;  /* 0x0000002a0a22c980 */ /* 0x000168000c101b00 */
[----:B------:R0:W5:Y:S04]  /*a120*/  @!P5 LD.E.64 R26, desc[UR42][R14.64] ;  /* 0x0000002a0e1ad980 */ /* 0x000168000c101b00 */
[----:B------:R0:W5:Y:S02]  /*a130*/  @!P4 LD.E.64 R32, desc[UR42][R12.64] ;  /* 0x0000002a0c20c980 */ /* 0x000164000c101b00 */
.L_x_9500:
[----:B------:R-:W-:Y:S05]  /*a140*/  BSYNC B1 ;  /* 0x0000000000017941 */ /* 0x000fea0003800000 */
.L_x_9499:
[----:B---3-5:R-:W-:Y:S01]  /*a150*/  IMAD.MOV.U32 R0, RZ, RZ, R32 ;  /* 0x000000ffff007224 */ /* 0x028fe200078e0020 */
[----:B------:R-:W-:Y:S01]  /*a160*/  UMOV UR4, 0xffffffff ;  /* 0xffffffff00047882 */ /* 0x000fe20000000000 */
[----:B----4-:R-:W-:Y:S01]  /*a170*/  IMAD.MOV.U32 R3, RZ, RZ, R33 ;  /* 0x000000ffff037224 */ /* 0x010fe200078e0021 */
[----:B0-----:R-:W-:Y:S01]  /*a180*/  CS2R R20, SRZ ;  /* 0x0000000000147805 */ /* 0x001fe2000001ff00 */
[----:B-1----:R-:W-:Y:S01]  /*a190*/  IMAD.MOV.U32 R4, RZ, RZ, R26 ;  /* 0x000000ffff047224 */ /* 0x002fe200078e001a */
        /* <DEDUP_REMOVED lines=9> */
[----:B------:R-:W-:Y:S02]  /*a230*/  PRMT R61, R0, 0x7610, R61 ;  /* 0x00007610003d7816 */ /* 0x000fe4000000003d */
[----:B------:R-:W-:Y:S02]  /*a240*/  PRMT R62, R3, 0x7610, R62 ;  /* 0x00007610033e7816 */ /* 0x000fe4000000003e */
[----:B------:R-:W-:Y:S02]  /*a250*/  PRMT R52, R4, 0x7610, R52 ;  /* 0x0000761004347816 */ /* 0x000fe40000000034 */
[----:B------:R-:W-:Y:S01]  /*a260*/  PRMT R53, R9, 0x7610, R53 ;  /* 0x0000761009357816 */ /* 0x000fe20000000035 */
[----:B------:R-:W-:Y:S06]  /*a270*/  BRA.DIV UR4, `(.L_x_9501) ;  /* 0x0000019a04947947 */ /* 0x000fec000b800000 */
[----:B------:R0:W1:Y:S04]  /*a280*/  SHFL.IDX PT, R0, R6, 0x3, 0x181f ;  /* 0x00781f0006007f89 */ /* 0x00006800000e0000 */
[----:B------:R0:W3:Y:S04]  /*a290*/  SHFL.IDX PT, R3, R5, 0x3, 0x181f ;  /* 0x00781f0005037f89 */ /* 0x0000e800000e0000 */
[----:B------:R0:W4:Y:S04]  /*a2a0*/  SHFL.IDX PT, R4, R8, 0x3, 0x181f ;  /* 0x00781f0008047f89 */ /* 0x00012800000e0000 */
[----:B------:R0:W0:Y:S02]  /*a2b0*/  SHFL.IDX PT, R14, R7, 0x3, 0x181f ;  /* 0x00781f00070e7f89 */ /* 0x00002400000e0000 */
.L_x_9806:
[----:B------:R-:W-:Y:S01]  /*a2c0*/  VIADD R56, R56, 0x60 ;  /* 0x0000006038387836 */ /* 0x000fe20000000000 */
[----:B------:R-:W-:Y:S01]  /*a2d0*/  BSSY B1, `(.L_x_9502) ;  /* 0x000001d000017945 */ /* 0x000fe20003800000 */
[----:B0-2---:R-:W-:Y:S02]  /*a2e0*/  CS2R R8, SRZ ;  /* 0x0000000000087805 */ /* 0x005fe4000001ff00 */
        /* <DEDUP_REMOVED lines=18> */
[C---:B-1----:R-:W-:Y:S02]  /*a410*/  @!P4 IMAD.X R7, R0.reuse, 0x1, R5, P0 ;  /* 0x000000010007c824 */ /* 0x042fe400000e0605 */
[--C-:B------:R-:W-:Y:S02]  /*a420*/  @!P5 IMAD.X R77, R0, 0x1, R9.reuse, P2 ;  /* 0x00000001004dd824 */ /* 0x100fe400010e0609 */
[C---:B----4-:R-:W-:Y:S01]  /*a430*/  @!P5 IMAD.X R15, R4.reuse, 0x1, R9, P3 ;  /* 0x00000001040fd824 */ /* 0x050fe200018e0609 */
[----:B------:R-:W-:Y:S01]  /*a440*/  CS2R R8, SRZ ;  /* 0x0000000000087805 */ /* 0x000fe2000001ff00 */
[----:B------:R-:W-:Y:S01]  /*a450*/  @!P4 IMAD.X R69, R4, 0x1, R5, P1 ;  /* 0x000000010445c824 */ /* 0x000fe200008e0605 */
[----:B------:R0:W5:Y:S04]  /*a460*/  @!P5 LD.E.64 R10, desc[UR42][R76.64] ;  /* 0x0000002a4c0ad980 */ /* 0x000168000c101b00 */
[----:B------:R0:W5:Y:S04]  /*a470*/  @!P5 LD.E.64 R8, desc[UR42][R14.64] ;  /* 0x0000002a0e08d980 */ /* 0x000168000c101b00 */
[----:B------:R0:W5:Y:S04]  /*a480*/  @!P4 LD.E.64 R12, desc[UR42][R6.64] ;  /* 0x0000002a060cc980 */ /* 0x000168000c101b00 */
[----:B------:R0:W5:Y:S02]  /*a490*/  @!P4 LD.E.64 R20, desc[UR42][R68.64] ;  /* 0x0000002a4414c980 */ /* 0x000164000c101b00 */
.L_x_9503:
[----:B------:R-:W-:Y:S05]  /*a4a0*/  BSYNC B1 ;  /* 0x0000000000017941 */ /* 0x000fea0003800000 */
.L_x_9502:
[----:B------:R-:W-:Y:S01]  /*a4b0*/  ULEA.HI UR4, UR39, UR39, URZ, 0x1 ;  /* 0x0000002727047291 */ /* 0x000fe2000f8f083f */
[----:B----45:R-:W-:Y:S01]  /*a4c0*/  IMAD.MOV.U32 R4, RZ, RZ, R21 ;  /* 0x000000ffff047224 */ /* 0x030fe200078e0015 */
[----:B-1----:R-:W-:Y:S01]  /*a4d0*/  VIADDMNMX R0, R67, -R192, 0x80, PT ;  /* 0x0000008043007446 */ /* 0x002fe200038009c0 */
[----:B---3--:R-:W-:Y:S01]  /*a4e0*/  IMAD.MOV.U32 R3, RZ, RZ, R20 ;  /* 0x000000ffff037224 */ /* 0x008fe200078e0014 */
[----:B------:R-:W-:Y:S01]  /*a4f0*/  ULOP3.LUT UR4, UR4, 0xfffffffe, URZ, 0xc0, !UPT ;  /* 0xfffffffe04047892 */ /* 0x000fe2000f8ec03f */
[----:B0-----:R-:W-:Y:S01]  /*a500*/  IMAD.MOV.U32 R6, RZ, RZ, R12 ;  /* 0x000000ffff067224 */ /* 0x001fe200078e000c */
[----:B------:R-:W-:Y:S01]  /*a510*/  PRMT R68, R4, 0x7610, R68 ;  /* 0x0000761004447816 */ /* 0x000fe20000000044 */
[----:B------:R-:W-:Y:S01]  /*a520*/  IMAD.MOV.U32 R4, RZ, RZ, R9 ;  /* 0x000000ffff047224 */ /* 0x000fe200078e0009 */
[----:B------:R-:W-:Y:S01]  /*a530*/  UIADD3 UR4, UR39, -UR4, URZ ;  /* 0x8000000427047290 */ /* 0x000fe2000fffe03f */
[----:B------:R-:W-:Y:S01]  /*a540*/  MOV R7, R13 ;  /* 0x0000000d00077202 */ /* 0x000fe20000000f00 */
        /* <DEDUP_REMOVED lines=13> */
.L_x_9807:
[----:B------:R-:W-:Y:S05]  /*a620*/  BSYNC B1 ;  /* 0x0000000000017941 */ /* 0x000fea0003800000 */
.L_x_9504:
[----:B------:R-:W-:Y:S01]  /*a630*/  BSSY B1, `(.L_x_9506) ;  /* 0x0000067000017945 */ /* 0x000fe20003800000 */
[----:B------:R-:W-:Y:S02]  /*a640*/  PRMT R15, R4, 0x7610, R15 ;  /* 0x00007610040f7816 */ /* 0x000fe4000000000f */
[----:B------:R-:W-:Y:S01]  /*a650*/  PRMT R56, R6, 0x7610, R56 ;  /* 0x0000761006387816 */ /* 0x000fe20000000038 */
[----:B------:R-:W-:Y:S06]  /*a660*/  @P1 BRA `(.L_x_9507) ;  /* 0x00000004008c1947 */ /* 0x000fec0003800000 */
[----:B------:R-:W1:Y:S01]  /*a670*/  LDC R4, c[0x0][0x3f4] ;  /* 0x0000fd00ff047b82 */ /* 0x000e620000000800 */
[----:B------:R-:W-:Y:S01]  /*a680*/  BSSY B2, `(.L_x_9508) ;  /* 0x0000032000027945 */ /* 0x000fe20003800000 */
[-C--:B-1----:R-:W-:Y:S02]  /*a690*/  ISETP.GE.AND P0, PT, R22, R4.reuse, PT ;  /* 0x000000041600720c */ /* 0x082fe40003f06270 */
[----:B------:R-:W-:-:S11]  /*a6a0*/  ISETP.GE.AND P1, PT, R185, R4, PT ;  /* 0x00000004b900720c */ /* 0x000fd60003f26270 */
[----:B------:R-:W-:Y:S05]  /*a6b0*/  @P0 BRA `(.L_x_9509) ;  /* 0x0000000000b80947 */ /* 0x000fea0003800000 */
[----:B0-----:R-:W0:Y:S01]  /*a6c0*/  LDS.128 R4, [R37] ;  /* 0x0000000025047984 */ /* 0x001e220000000c00 */
[----:B------:R-:W-:Y:S02]  /*a6d0*/  SHF.R.U32.HI R79, RZ, 0x10, R49 ;  /* 0x00000010ff4f7819 */ /* 0x000fe40000011631 */
[----:B------:R-:W-:Y:S02]  /*a6e0*/  SHF.R.U32.HI R76, RZ, 0x10, R47 ;  /* 0x00000010ff4c7819 */ /* 0x000fe4000001162f */
[----:B------:R-:W-:Y:S02]  /*a6f0*/  PRMT R79, R80, 0x5410, R79 ;  /* 0x00005410504f7816 */ /* 0x000fe4000000004f */
[----:B------:R-:W-:Y:S02]  /*a700*/  PRMT R76, R51, 0x5432, R76 ;  /* 0x00005432334c7816 */ /* 0x000fe4000000004c */
[----:B------:R-:W-:Y:S01]  /*a710*/  SHF.R.U64 R75, R46, 0x10, R47 ;  /* 0x000000102e4b7819 */ /* 0x000fe2000000122f */
[----:B------:R-:W-:Y:S01]  /*a720*/  IMAD.U32 R80, R79, 0x10000, RZ ;  /* 0x000100004f507824 */ /* 0x000fe200078e00ff */
[----:B------:R-:W-:Y:S01]  /*a730*/  SHF.R.U64 R78, R48, 0x10, R49 ;  /* 0x00000010304e7819 */ /* 0x000fe20000001231 */
[----:B------:R-:W-:Y:S01]  /*a740*/  IMAD.U32 R77, R76, 0x10000, RZ ;  /* 0x000100004c4d7824 */ /* 0x000fe200078e00ff */
[----:B------:R-:W-:-:S02]  /*a750*/  PRMT R75, R81, 0x5410, R75 ;  /* 0x00005410514b7816 */ /* 0x000fc4000000004b */
[----:B------:R-:W-:Y:S02]  /*a760*/  LOP3.LUT R79, R79, 0xffff0000, RZ, 0xc0, !PT ;  /* 0xffff00004f4f7812 */ /* 0x000fe400078ec0ff */
[----:B------:R-:W-:Y:S02]  /*a770*/  LOP3.LUT R76, R76, 0xffff0000, RZ, 0xc0, !PT ;  /* 0xffff00004c4c7812 */ /* 0x000fe400078ec0ff */
[----:B------:R-:W-:Y:S02]  /*a780*/  PRMT R78, R50, 0x5432, R78 ;  /* 0x00005432324e7816 */ /* 0x000fe4000000004e */
[C---:B0-----:R-:W-:Y:S01]  /*a790*/  LOP3.LUT R47, R6.reuse, 0xffff0000, RZ, 0xc0, !PT ;  /* 0xffff0000062f7812 */ /* 0x041fe200078ec0ff */
[----:B------:R-:W-:Y:S01]  /*a7a0*/  IMAD.U32 R46, R6, 0x10000, RZ ;  /* 0x00010000062e7824 */ /* 0x000fe200078e00ff */
[C---:B------:R-:W-:Y:S01]  /*a7b0*/  LOP3.LUT R49, R7.reuse, 0xffff0000, RZ, 0xc0, !PT ;  /* 0xffff000007317812 */ /* 0x040fe200078ec0ff */
[----:B------:R-:W-:Y:S02]  /*a7c0*/  IMAD.U32 R48, R7, 0x10000, RZ ;  /* 0x0001000007307824 */ /* 0x000fe400078e00ff */
[C---:B------:R-:W-:Y:S01]  /*a7d0*/  FMUL.FTZ R81, R47.reuse, R80 ;  /* 0x000000502f517220 */ /* 0x040fe20000410000 */
[----:B------:R-:W-:Y:S01]  /*a7e0*/  FMUL.FTZ R47, R47, R77 ;  /* 0x0000004d2f2f7220 */ /* 0x000fe20000410000 */
[----:B------:R-:W-:Y:S01]  /*a7f0*/  FMUL.FTZ R83, R49, R79 ;  /* 0x0000004f31537220 */ /* 0x000fe20000410000 */
[----:B------:R-:W-:-:S02]  /*a800*/  IMAD.U32 R6, R4, 0x10000, RZ ;  /* 0x0001000004067824 */ /* 0x000fc400078e00ff */
[C---:B------:R-:W-:Y:S01]  /*a810*/  FFMA.FTZ R81, R46.reuse, R77, -R81 ;  /* 0x0000004d2e517223 */ /* 0x040fe20000010851 */
[----:B------:R-:W-:Y:S01]  /*a820*/  FMUL.FTZ R77, R49, R76 ;  /* 0x0000004c314d7220 */ /* 0x000fe20000410000 */
        /* <DEDUP_REMOVED lines=23> */
.L_x_9509:
[----:B------:R-:W-:Y:S05]  /*a9a0*/  BSYNC B2 ;  /* 0x0000000000027941 */ /* 0x000fea0003800000 */
.L_x_9508:
        /* <DEDUP_REMOVED lines=10> */
[----:B------:R-:W-:Y:S02]  /*aa50*/  PRMT R72, R72, 0x5410, R41 ;  /* 0x0000541048487816 */ /* 0x000fe40000000029 */
[C---:B------:R-:W-:Y:S02]  /*aa60*/  SHF.L.U32 R47, R71.reuse, 0x10, RZ ;  /* 0x00000010472f7819 */ /* 0x040fe400000006ff */
        /* <DEDUP_REMOVED lines=35> */
.L_x_9507:
[----:B------:R-:W-:Y:S05]  /*aca0*/  BSYNC B1 ;  /* 0x0000000000017941 */ /* 0x000fea0003800000 */
.L_x_9506:
[----:B-12---:R-:W-:Y:S01]  /*acb0*/  VIADD R4, R187, 0x20 ;  /* 0x00000020bb047836 */ /* 0x006fe20000000000 */
[----:B------:R-:W-:Y:S04]  /*acc0*/  BSSY B1, `(.L_x_9510) ;  /* 0x0000066000017945 */ /* 0x000fe80003800000 */
[----:B------:R-:W-:-:S13]  /*acd0*/  ISETP.GE.AND P0, PT, R4, R0, PT ;  /* 0x000000000400720c */ /* 0x000fda0003f06270 */
[----:B------:R-:W-:Y:S05]  /*ace0*/  @P0 BRA `(.L_x_9511) ;  /* 0x00000004008c0947 */ /* 0x000fea0003800000 */
[----:B------:R-:W1:Y:S01]  /*acf0*/  LDC R4, c[0x0][0x3f4] ;  /* 0x0000fd00ff047b82 */ /* 0x000e620000000800 */
[----:B------:R-:W-:Y:S01]  /*ad00*/  BSSY B2, `(.L_x_9512) ;  /* 0x0000032000027945 */ /* 0x000fe20003800000 */
[-C--:B-1----:R-:W-:Y:S02]  /*ad10*/  ISETP.GE.AND P0, PT, R22, R4.reuse, PT ;  /* 0x000000041600720c */ /* 0x082fe40003f06270 */
[----:B------:R-:W-:-:S11]  /*ad20*/  ISETP.GE.AND P1, PT, R185, R4, PT ;  /* 0x00000004b900720c */ /* 0x000fd60003f26270 */
        /* <DEDUP_REMOVED lines=47> */
.L_x_9513:
[----:B------:R-:W-:Y:S05]  /*b020*/  BSYNC B2 ;  /* 0x0000000000027941 */ /* 0x000fea0003800000 */
.L_x_9512:
        /* <DEDUP_REMOVED lines=17> */
[----:B------:R-:W-:Y:S01]  /*b140*/  IMAD.U32 R7, R5, 0x10000, RZ ;  /* 0x0001000005077824 */ /* 0x000fe200078e00ff */
[----:B------:R-:W-:Y:S01]  /*b150*/  SHF.L.U32 R28, R6, 0x10, RZ ;  /* 0x00000010061c7819 */ /* 0x000fe200000006ff */
[C---:B------:R-:W-:Y:S01]  /*b160*/  FMUL.FTZ R42, R29.reuse, R38 ;  /* 0x000000261d2a7220 */ /* 0x040fe20000410000 */
[----:B------:R-:W-:Y:S01]  /*b170*/  FMUL.FTZ R41, R29, R39 ;  /* 0x000000271d297220 */ /* 0x000fe20000410000 */
[----:B------:R-:W-:Y:S01]  /*b180*/  FMUL.FTZ R29, R31, R55 ;  /* 0x000000371f1d7220 */ /* 0x000fe20000410000 */
[----:B------:R-:W-:-:S02]  /*b190*/  IMAD.U32 R6, R4, 0x10000, RZ ;  /* 0x0001000004067824 */ /* 0x000fc400078e00ff */
[C---:B------:R-:W-:Y:S01]  /*b1a0*/  FFMA.FTZ R43, R28.reuse, R39, R42 ;  /* 0x000000271c2b7223 */ /* 0x040fe2000001002a */
[----:B------:R-:W-:Y:S01]  /*b1b0*/  FMUL.FTZ R39, R31, R58 ;  /* 0x0000003a1f277220 */ /* 0x000fe20000410000 */
        /* <DEDUP_REMOVED lines=22> */
.L_x_9511:
[----:B------:R-:W-:Y:S05]  /*b320*/  BSYNC B1 ;  /* 0x0000000000017941 */ /* 0x000fea0003800000 */
.L_x_9510:
        /* <DEDUP_REMOVED lines=25> */
[----:B------:R-:W-:Y:S01]  /*b4c0*/  IMAD.U32 R30, R7, 0x10000, RZ ;  /* 0x00010000071e7824 */ /* 0x000fe200078e00ff */
[----:B------:R-:W-:Y:S01]  /*b4d0*/  SHF.L.U32 R7, R5, 0x10, RZ ;  /* 0x0000001005077819 */ /* 0x000fe200000006ff */
[C---:B------:R-:W-:Y:S01]  /*b4e0*/  FMUL.FTZ R34, R29.reuse, R32 ;  /* 0x000000201d227220 */ /* 0x040fe20000410000 */
[----:B------:R-:W-:Y:S01]  /*b4f0*/  FMUL.FTZ R35, R29, R33 ;  /* 0x000000211d237220 */ /* 0x000fe20000410000 */
[----:B------:R-:W-:Y:S01]  /*b500*/  FMUL.FTZ R29, R31, R60 ;  /* 0x0000003c1f1d7220 */ /* 0x000fe20000410000 */
[----:B------:R-:W-:-:S02]  /*b510*/  IMAD.U32 R6, R4, 0x10000, RZ ;  /* 0x0001000004067824 */ /* 0x000fc400078e00ff */
[C---:B------:R-:W-:Y:S01]  /*b520*/  FFMA.FTZ R39, R28.reuse, R33, R34 ;  /* 0x000000211c277223 */ /* 0x040fe20000010022 */
        /* <DEDUP_REMOVED lines=23> */
.L_x_9517:
[----:B------:R-:W-:Y:S05]  /*b6a0*/  BSYNC B2 ;  /* 0x0000000000027941 */ /* 0x000fea0003800000 */
.L_x_9516:
        /* <DEDUP_REMOVED lines=47> */
.L_x_9515:
[----:B------:R-:W-:Y:S05]  /*b9a0*/  BSYNC B1 ;  /* 0x0000000000017941 */ /* 0x000fea0003800000 */
.L_x_9514:
[----:B-12---:R-:W-:-:S05]  /*b9b0*/  VIADD R4, R187, 0x60 ;  /* 0x00000060bb047836 */ /* 0x006fca0000000000 */
        /* <DEDUP_REMOVED lines=53> */
.L_x_9520:
[----:B------:R-:W-:Y:S05]  /*bd10*/  BSYNC B1 ;  /* 0x0000000000017941 */ /* 0x000fea0003800000 */
.L_x_9519:
[----:B------:R-:W-:Y:S05]  /*bd20*/  @P1 BRA `(.L_x_9518) ;  /* 0x0000002800bc1947 */ /* 0x000fea0003800000 */
[----:B01----:R-:W0:Y:S01]  /*bd30*/  LDS.128 R4, [R37+0x7000] ;  /* 0x0070000025047984 */ /* 0x003e220000000c00 */
        /* <DEDUP_REMOVED lines=46> */
.L_x_9491:
[----:B------:R-:W0:Y:S01]  /*c020*/  LDC R5, c[0x0][0x448] ;  /* 0x00011200ff057b82 */ /* 0x000e220000000800 */
[----:B------:R-:W-:Y:S01]  /*c030*/  ULDC.64 UR4, c[0x0][0x3f8] ;  /* 0x0000fe0000047ab9 */ /* 0x000fe20000000a00 */
[----:B------:R-:W-:Y:S01]  /*c040*/  MOV R27, R29 ;  /* 0x0000001d001b7202 */ /* 0x000fe20000000f00 */
[----:B------:R-:W-:Y:S01]  /*c050*/  ULDC.64 UR6, c[0x0][0x408] ;  /* 0x0001020000067ab9 */ /* 0x000fe20000000a00 */
        /* <DEDUP_REMOVED lines=26> */
[----:B------:R-:W4:Y:S04]  /*c200*/  SHFL.IDX PT, R0, R35, RZ, 0x181f ;  /* 0x00181fff23007589 */ /* 0x000f2800000e0000 */
[----:B------:R-:W5:Y:S04]  /*c210*/  SHFL.IDX PT, R14, R34, RZ, 0x181f ;  /* 0x00181fff220e7589 */ /* 0x000f6800000e0000 */
[----:B------:R-:W1:Y:S01]  /*c220*/  SHFL.IDX PT, R5, R33, RZ, 0x181f ;  /* 0x00181fff21057589 */ /* 0x000e6200000e0000 */
[----:B0-----:R-:W-:-:S04]  /*c230*/  ISETP.GE.AND P0, PT, R16, R58, PT ;  /* 0x0000003a1000720c */ /* 0x001fc80003f06270 */
[----:B------:R-:W-:-:S13]  /*c240*/  ISETP.GE.OR P1, PT, R56, R3, P0 ;  /* 0x000000033800720c */ /* 0x000fda0000726670 */
[C---:B------:R-:W-:Y:S01]  /*c250*/  @!P1 IMAD.SHL.U32 R21, R16.reuse, 0x2, RZ ;  /* 0x0000000210159824 */ /* 0x040fe200078e00ff */
[----:B------:R-:W-:-:S04]  /*c260*/  @!P1 SHF.L.U64.HI R6, R16, 0x1, R17 ;  /* 0x0000000110069819 */ /* 0x000fc80000010211 */
[----:B---3--:R-:W-:-:S05]  /*c270*/  @!P1 IADD3 R4, P2, R4, R21, RZ ;  /* 0x0000001504049210 */ /* 0x008fca0007f5e0ff */
[----:B----4-:R-:W-:Y:S02]  /*c280*/  @!P1 IMAD.X R7, R0, 0x1, R6, P2 ;  /* 0x0000000100079824 */ /* 0x010fe400010e0606 */
[----:B------:R-:W-:Y:S02]  /*c290*/  @!P1 IMAD.MOV.U32 R8, RZ, RZ, R4 ;  /* 0x000000ffff089224 */ /* 0x000fe400078e0004 */
[----:B------:R-:W-:-:S06]  /*c2a0*/  @!P1 IMAD.MOV.U32 R9, RZ, RZ, R7 ;  /* 0x000000ffff099224 */ /* 0x000fcc00078e0007 */
[----:B------:R-:W3:Y:S01]  /*c2b0*/  @!P1 LD.E.128 R8, desc[UR42][R8.64] ;  /* 0x0000002a08089980 */ /* 0x000ee2000c101d00 */
[----:B-----5:R-:W-:-:S05]  /*c2c0*/  @!P1 IADD3 R14, P2, R14, R21, RZ ;  /* 0x000000150e0e9210 */ /* 0x020fca0007f5e0ff */
[----:B-1----:R-:W-:Y:S02]  /*c2d0*/  @!P1 IMAD.X R5, R5, 0x1, R6, P2 ;  /* 0x0000000105059824 */ /* 0x002fe400010e0606 */
[----:B------:R-:W-:-:S06]  /*c2e0*/  @!P1 IMAD.MOV.U32 R4, RZ, RZ, R14 ;  /* 0x000000ffff049224 */ /* 0x000fcc00078e000e */
[----:B------:R-:W4:Y:S01]  /*c2f0*/  @!P1 LD.E.128 R4, desc[UR42][R4.64] ;  /* 0x0000002a04049980 */ /* 0x000f22000c101d00 */
[----:B------:R-:W-:Y:S02]  /*c300*/  CS2R R48, SRZ ;  /* 0x0000000000307805 */ /* 0x000fe4000001ff00 */
[----:B------:R-:W-:Y:S02]  /*c310*/  CS2R R50, SRZ ;  /* 0x0000000000327805 */ /* 0x000fe4000001ff00 */
[----:B------:R-:W-:Y:S01]  /*c320*/  CS2R R38, SRZ ;  /* 0x0000000000267805 */ /* 0x000fe2000001ff00 */
[----:B------:R0:W1:Y:S01]  /*c330*/  SHFL.IDX PT, R14, R34, 0x1, 0x181f ;  /* 0x00381f00220e7f89 */ /* 0x00006200000e0000 */
[----:B------:R-:W-:Y:S02]  /*c340*/  CS2R R20, SRZ ;  /* 0x0000000000147805 */ /* 0x000fe4000001ff00 */
[----:B------:R-:W-:Y:S01]  /*c350*/  CS2R R24, SRZ ;  /* 0x0000000000187805 */ /* 0x000fe2000001ff00 */
[----:B---3--:R-:W-:Y:S01]  /*c360*/  @!P1 IMAD.MOV.U32 R48, RZ, RZ, R8 ;  /* 0x000000ffff309224 */ /* 0x008fe200078e0008 */
[----:B------:R-:W-:Y:S01]  /*c370*/  @!P1 MOV R50, R10 ;  /* 0x0000000a00329202 */ /* 0x000fe20000000f00 */
[----:B------:R-:W-:Y:S01]  /*c380*/  @!P1 IMAD.MOV.U32 R49, RZ, RZ, R9 ;  /* 0x000000ffff319224 */ /* 0x000fe200078e0009 */
[----:B------:R0:W3:Y:S01]  /*c390*/  SHFL.IDX PT, R8, R32, 0x1, 0x181f ;  /* 0x00381f0020087f89 */ /* 0x0000e200000e0000 */
[----:B------:R-:W-:-:S02]  /*c3a0*/  IMAD.MOV.U32 R0, RZ, RZ, R48 ;  /* 0x000000ffff007224 */ /* 0x000fc400078e0030 */
[----:B------:R-:W-:Y:S01]  /*c3b0*/  @!P1 IMAD.MOV.U32 R51, RZ, RZ, R11 ;  /* 0x000000ffff339224 */ /* 0x000fe200078e000b */
[----:B------:R0:W0:Y:S01]  /*c3c0*/  SHFL.IDX PT, R9, R33, 0x1, 0x181f ;  /* 0x00381f0021097f89 */ /* 0x00002200000e0000 */
[----:B------:R-:W-:Y:S01]  /*c3d0*/  IMAD.MOV.U32 R12, RZ, RZ, R49 ;  /* 0x000000ffff0c7224 */ /* 0x000fe200078e0031 */
[----:B------:R-:W-:Y:S01]  /*c3e0*/  PRMT R78, R0, 0x7610, R78 ;  /* 0x00007610004e7816 */ /* 0x000fe2000000004e */
[----:B------:R-:W-:Y:S01]  /*c3f0*/  IMAD.MOV.U32 R10, RZ, RZ, R50 ;  /* 0x000000ffff0a7224 */ /* 0x000fe200078e0032 */
[----:B------:R0:W0:Y:S01]  /*c400*/  SHFL.IDX PT, R0, R35, 0x1, 0x181f ;  /* 0x00381f0023007f89 */ /* 0x00002200000e0000 */
[----:B------:R-:W-:Y:S01]  /*c410*/  IMAD.MOV.U32 R11, RZ, RZ, R51 ;  /* 0x000000ffff0b7224 */ /* 0x000fe200078e0033 */
[----:B------:R-:W-:Y:S01]  /*c420*/  PRMT R79, R12, 0x7610, R79 ;  /* 0x000076100c4f7816 */ /* 0x000fe2000000004f */
[----:B----4-:R-:W-:Y:S01]  /*c430*/  @!P1 IMAD.MOV.U32 R38, RZ, RZ, R4 ;  /* 0x000000ffff269224 */ /* 0x010fe200078e0004 */
        /* <DEDUP_REMOVED lines=11> */
[----:B------:R-:W-:-:S02]  /*c4f0*/  PRMT R82, R6, 0x7610, R82 ;  /* 0x0000761006527816 */ /* 0x000fc40000000052 */
[----:B-1-3--:R-:W-:-:S07]  /*c500*/  PRMT R83, R7, 0x7610, R83 ;  /* 0x0000761007537816 */ /* 0x00afce0000000053 */
.L_x_9817:
        /* <DEDUP_REMOVED lines=14> */
[----:B------:R-:W-:Y:S02]  /*c5f0*/  IADD3 R14, P2, R14, R15, RZ ;  /* 0x0000000f0e0e7210 */ /* 0x000fe40007f5e0ff */
[----:B0-----:R-:W-:-:S03]  /*c600*/  IADD3.X R5, R0, R6, RZ, P1, !PT ;  /* 0x0000000600057210 */ /* 0x001fc60000ffe4ff */
[----:B------:R-:W-:-:S03]  /*c610*/  IMAD.X R15, R9, 0x1, R6, P2 ;  /* 0x00000001090f7824 */ /* 0x000fc600010e0606 */
[----:B------:R-:W5:Y:S04]  /*c620*/  LD.E.128 R4, desc[UR42][R4.64] ;  /* 0x0000002a04047980 */ /* 0x000f68000c101d00 */
[----:B------:R1:W5:Y:S02]  /*c630*/  LD.E.128 R24, desc[UR42][R14.64] ;  /* 0x0000002a0e187980 */ /* 0x000364000c101d00 */
.L_x_9523:
[----:B------:R-:W-:Y:S05]  /*c640*/  BSYNC B1 ;  /* 0x0000000000017941 */ /* 0x000fea0003800000 */
.L_x_9522:
[----:B0----5:R-:W-:Y:S01]  /*c650*/  IMAD.MOV.U32 R0, RZ, RZ, R24 ;  /* 0x000000ffff007224 */ /* 0x021fe200078e0018 */
        /* <DEDUP_REMOVED lines=17> */
[----:B------:R-:W0:Y:S01]  /*c770*/  SHFL.IDX PT, R8, R32, 0x2, 0x181f ;  /* 0x00581f0020087f89 */ /* 0x000e2200000e0000 */
[----:B------:R-:W-:-:S03]  /*c780*/  VIADD R10, R56, 0x40 ;  /* 0x00000040380a7836 */ /* 0x000fc60000000000 */
[----:B------:R-:W3:Y:S02]  /*c790*/  SHFL.IDX PT, R0, R35, 0x2, 0x181f ;  /* 0x00581f0023007f89 */ /* 0x000ee400000e0000 */
[----:B------:R-:W-:Y:S02]  /*c7a0*/  ISETP.GE.OR P1, PT, R10, R3, P0 ;  /* 0x000000030a00720c */ /* 0x000fe40000726670 */
[----:B-1----:R-:W1:Y:S04]  /*c7b0*/  SHFL.IDX PT, R14, R34, 0x2, 0x181f ;  /* 0x00581f00220e7f89 */ /* 0x002e6800000e0000 */
[----:B------:R-:W4:Y:S07]  /*c7c0*/  SHFL.IDX PT, R28, R33, 0x2, 0x181f ;  /* 0x00581f00211c7f89 */ /* 0x000f2e00000e0000 */
[C---:B------:R-:W-:Y:S01]  /*c7d0*/  @!P1 IMAD.SHL.U32 R31, R16.reuse, 0x2, RZ ;  /* 0x00000002101f9824 */ /* 0x040fe200078e00ff */
[----:B------:R-:W-:-:S04]  /*c7e0*/  @!P1 SHF.L.U64.HI R29, R16, 0x1, R17 ;  /* 0x00000001101d9819 */ /* 0x000fc80000010211 */
[----:B0-----:R-:W-:-:S05]  /*c7f0*/  @!P1 IADD3 R8, P2, R8, R31, RZ ;  /* 0x0000001f08089210 */ /* 0x001fca0007f5e0ff */
[----:B---3--:R-:W-:-:S06]  /*c800*/  @!P1 IMAD.X R9, R0, 0x1, R29, P2 ;  /* 0x0000000100099824 */ /* 0x008fcc00010e061d */
[----:B------:R-:W3:Y:S01]  /*c810*/  @!P1 LD.E.128 R8, desc[UR42][R8.64] ;  /* 0x0000002a08089980 */ /* 0x000ee2000c101d00 */
[----:B-1----:R-:W-:-:S05]  /*c820*/  @!P1 IADD3 R14, P2, R14, R31, RZ ;  /* 0x0000001f0e0e9210 */ /* 0x002fca0007f5e0ff */
[----:B----4-:R-:W-:-:S05]  /*c830*/  @!P1 IMAD.X R29, R28, 0x1, R29, P2 ;  /* 0x000000011c1d9824 */ /* 0x010fca00010e061d */
[----:B------:R-:W-:-:S05]  /*c840*/  @!P1 MOV R15, R29 ;  /* 0x0000001d000f9202 */ /* 0x000fca0000000f00 */
[----:B------:R-:W4:Y:S01]  /*c850*/  @!P1 LD.E.128 R28, desc[UR42][R14.64] ;  /* 0x0000002a0e1c9980 */ /* 0x000f22000c101d00 */
[----:B------:R-:W-:Y:S02]  /*c860*/  CS2R R44, SRZ ;  /* 0x00000000002c7805 */ /* 0x000fe4000001ff00 */
[----:B------:R-:W-:Y:S02]  /*c870*/  CS2R R46, SRZ ;  /* 0x00000000002e7805 */ /* 0x000fe4000001ff00 */
[----:B------:R-:W-:Y:S01]  /*c880*/  CS2R R40, SRZ ;  /* 0x0000000000287805 */ /* 0x000fe2000001ff00 */
[----:B------:R-:W0:Y:S01]  /*c890*/  SHFL.IDX PT, R32, R32, 0x3, 0x181f ;  /* 0x00781f0020207f89 */ /* 0x000e2200000e0000 */
[----:B------:R-:W-:-:S03]  /*c8a0*/  CS2R R42, SRZ ;  /* 0x00000000002a7805 */ /* 0x000fc6000001ff00 */
[----:B------:R-:W1:Y:S04]  /*c8b0*/  SHFL.IDX PT, R34, R34, 0x3, 0x181f ;  /* 0x00781f0022227f89 */ /* 0x000e6800000e0000 */
[----:B------:R-:W0:Y:S01]  /*c8c0*/  SHFL.IDX PT, R33, R33, 0x3, 0x181f ;  /* 0x00781f0021217f89 */ /* 0x000e2200000e0000 */
[----:B---3--:R-:W-:Y:S02]  /*c8d0*/  @!P1 IMAD.MOV.U32 R44, RZ, RZ, R8 ;  /* 0x000000ffff2c9224 */ /* 0x008fe400078e0008 */
        /* <DEDUP_REMOVED lines=10> */
[----:B----4-:R-:W-:Y:S01]  /*c980*/  @!P1 IMAD.MOV.U32 R40, RZ, RZ, R28 ;  /* 0x000000ffff289224 */ /* 0x010fe200078e001c */
[----:B------:R-:W-:Y:S01]  /*c990*/  PRMT R55, R9, 0x7610, R55 ;  /* 0x0000761009377816 */ /* 0x000fe20000000037 */
[----:B------:R-:W-:Y:S01]  /*c9a0*/  @!P1 IMAD.MOV.U32 R41, RZ, RZ, R29 ;  /* 0x000000ffff299224 */ /* 0x000fe200078e001d */
[----:B------:R-:W-:Y:S01]  /*c9b0*/  PRMT R67, R12, 0x7610, R67 ;  /* 0x000076100c437816 */ /* 0x000fe20000000043 */
[----:B------:R-:W-:-:S02]  /*c9c0*/  @!P1 IMAD.MOV.U32 R42, RZ, RZ, R30 ;  /* 0x000000ffff2a9224 */ /* 0x000fc400078e001e */
[----:B------:R-:W-:Y:S01]  /*c9d0*/  @!P1 IMAD.MOV.U32 R43, RZ, RZ, R31 ;  /* 0x000000ffff2b9224 */ /* 0x000fe200078e001f */
[----:B------:R-:W-:Y:S01]  /*c9e0*/  MOV R9, R41 ;  /* 0x0000002900097202 */ /* 0x000fe20000000f00 */
[----:B------:R-:W-:Y:S02]  /*c9f0*/  IMAD.MOV.U32 R8, RZ, RZ, R40 ;  /* 0x000000ffff087224 */ /* 0x000fe400078e0028 */
[----:B------:R-:W-:Y:S01]  /*ca00*/  IMAD.MOV.U32 R10, RZ, RZ, R42 ;  /* 0x000000ffff0a7224 */ /* 0x000fe200078e002a */
[----:B------:R-:W-:Y:S01]  /*ca10*/  PRMT R74, R9, 0x7610, R74 ;  /* 0x00007610094a7816 */ /* 0x000fe2000000004a */
[----:B------:R-:W-:Y:S01]  /*ca20*/  IMAD.MOV.U32 R11, RZ, RZ, R43 ;  /* 0x000000ffff0b7224 */ /* 0x000fe200078e002b */
[----:B------:R-:W-:Y:S02]  /*ca30*/  PRMT R73, R8, 0x7610, R73 ;  /* 0x0000761008497816 */ /* 0x000fe40000000049 */
[----:B------:R-:W-:Y:S02]  /*ca40*/  CS2R R8, SRZ ;  /* 0x0000000000087805 */ /* 0x000fe4000001ff00 */
[----:B------:R-:W-:-:S02]  /*ca50*/  PRMT R75, R10, 0x7610, R75 ;  /* 0x000076100a4b7816 */ /* 0x000fc4000000004b */
[----:B01-3--:R-:W-:-:S07]  /*ca60*/  PRMT R76, R11, 0x7610, R76 ;  /* 0x000076100b4c7816 */ /* 0x00bfce000000004c */
.L_x_9827:
[----:B------:R-:W-:Y:S01]  /*ca70*/  VIADD R56, R56, 0x60 ;  /* 0x0000006038387836 */ /* 0x000fe20000000000 */
[----:B------:R-:W-:Y:S01]  /*ca80*/  BSSY B1, `(.L_x_9525) ;  /* 0x0000012000017945 */ /* 0x000fe20003800000 */
[----:B------:R-:W-:Y:S02]  /*ca90*/  CS2R R10, SRZ ;  /* 0x00000000000a7805 */ /* 0x000fe4000001ff00 */
[----:B--2---:R-:W-:Y:S02]  /*caa0*/  CS2R R12, SRZ ;  /* 0x00000000000c7805 */ /* 0x004fe4000001ff00 */
        /* <DEDUP_REMOVED lines=15> */
.L_x_9526:
[----:B------:R-:W-:Y:S05]  /*cba0*/  BSYNC B1 ;  /* 0x0000000000017941 */ /* 0x000fea0003800000 */
.L_x_9525:
[----:B------:R-:W-:Y:S01]  /*cbb0*/  ULEA.HI UR4, UR39, UR39, URZ, 0x1 ;  /* 0x0000002727047291 */ /* 0x000fe2000f8f083f */
[----:B------:R-:W-:Y:S01]  /*cbc0*/  VIADD R28, R187, 0x20 ;  /* 0x00000020bb1c7836 */ /* 0x000fe20000000000 */
[----:B------:R-:W-:Y:S01]  /*cbd0*/  VIADDMNMX R0, R3, -R192, 0x80, PT ;  /* 0x0000008003007446 */ /* 0x000fe200038009c0 */
[C---:B------:R-:W-:Y:S01]  /*cbe0*/  VIADD R31, R187.reuse, 0x40 ;  /* 0x00000040bb1f7836 */ /* 0x040fe20000000000 */
[----:B------:R-:W-:Y:S01]  /*cbf0*/  ULOP3.LUT UR4, UR4, 0xfffffffe, URZ, 0xc0, !UPT ;  /* 0xfffffffe04047892 */ /* 0x000fe2000f8ec03f */
[C---:B------:R-:W-:Y:S01]  /*cc00*/  VIADD R30, R187.reuse, 0x60 ;  /* 0x00000060bb1e7836 */ /* 0x040fe20000000000 */
        /* <DEDUP_REMOVED lines=12> */
[----:B------:R-:W-:Y:S02]  /*ccd0*/  SHF.L.U32 R29, R29, 0x1f, RZ ;  /* 0x0000001f1d1d7819 */ /* 0x000fe400000006ff */
[----:B------:R-:W-:Y:S01]  /*cce0*/  PRMT R68, R28, 0x7610, R68 ;  /* 0x000076101c447816 */ /* 0x000fe20000000044 */
[----:B------:R-:W-:Y:S01]  /*ccf0*/  IMAD.MOV.U32 R28, RZ, RZ, R12 ;  /* 0x000000ffff1c7224 */ /* 0x000fe200078e000c */
[----:B------:R-:W0:Y:S01]  /*cd00*/  SYNCS.PHASECHK.TRANS64.TRYWAIT P4, [R18+URZ+0x28800], R29 ;  /* 0x0288001d120075a7 */ /* 0x000e22000808017f */
[----:B------:R-:W-:-:S02]  /*cd10*/  MOV R3, R11 ;  /* 0x0000000b00037202 */ /* 0x000fc40000000f00 */
[----:B------:R-:W-:Y:S01]  /*cd20*/  PRMT R69, R0, 0x7610, R69 ;  /* 0x0000761000457816 */ /* 0x000fe20000000045 */
[----:B------:R-:W-:Y:S01]  /*cd30*/  IMAD.MOV.U32 R0, RZ, RZ, R14 ;  /* 0x000000ffff007224 */ /* 0x000fe200078e000e */
[----:B------:R-:W-:Y:S01]  /*cd40*/  PRMT R70, R3, 0x7610, R70 ;  /* 0x0000761003467816 */ /* 0x000fe20000000046 */
[----:B------:R-:W-:Y:S01]  /*cd50*/  IMAD.MOV.U32 R3, RZ, RZ, R15 ;  /* 0x000000ffff037224 */ /* 0x000fe200078e000f */
[----:B------:R-:W-:Y:S02]  /*cd60*/  PRMT R71, R28, 0x7610, R71 ;  /* 0x000076101c477816 */ /* 0x000fe40000000047 */
[----:B------:R-:W-:Y:S01]  /*cd70*/  PRMT R72, R30, 0x7610, R72 ;  /* 0x000076101e487816 */ /* 0x000fe20000000048 */
[----:B0-----:R-:W-:Y:S06]  /*cd80*/  @!P4 BRA `(.L_x_9528) ;  /* 0x0000017c0034c947 */ /* 0x001fec0003800000 */
.L_x_9828:
[----:B------:R-:W-:Y:S05]  /*cd90*/  BSYNC B1 ;  /* 0x0000000000017941 */ /* 0x000fea0003800000 */
.L_x_9527:
[----:B------:R-:W-:Y:S04]  /*cda0*/  BSSY B1, `(.L_x_9529) ;  /* 0x000006a000017945 */ /* 0x000fe80003800000 */
[----:B------:R-:W-:Y:S05]  /*cdb0*/  @P3 BRA `(.L_x_9530) ;  /* 0x0000000400a03947 */ /* 0x000fea0003800000 */
[----:B------:R-:W-:Y:S01]  /*cdc0*/  LEA.HI R28, R58, R207, RZ, 0x1d ;  /* 0x000000cf3a1c7211 */ /* 0x000fe200078fe8ff */
[----:B------:R-:W-:Y:S01]  /*cdd0*/  IMAD.SHL.U32 R30, R187, 0x40, RZ ;  /* 0x00000040bb1e7824 */ /* 0x000fe200078e00ff */
[--C-:B------:R-:W-:Y:S02]  /*cde0*/  SHF.R.U64 R87, R48, 0x10, R49.reuse ;  /* 0x0000001030577819 */ /* 0x100fe40000001231 */
[----:B------:R-:W-:Y:S01]  /*cdf0*/  SHF.R.S32.HI R31, RZ, 0x1f, R28 ;  /* 0x0000001fff1f7819 */ /* 0x000fe2000001141c */
[----:B0-----:R-:W-:Y:S01]  /*ce00*/  IMAD.SHL.U32 R29, R28, 0x8, RZ ;  /* 0x000000081c1d7824 */ /* 0x001fe200078e00ff */
[----:B------:R-:W-:Y:S02]  /*ce10*/  SHF.R.U32.HI R48, RZ, 0x10, R49 ;  /* 0x00000010ff307819 */ /* 0x000fe40000011631 */
[----:B------:R-:W-:Y:S02]  /*ce20*/  LEA.HI R31, R31, R28, RZ, 0x3 ;  /* 0x0000001c1f1f7211 */ /* 0x000fe400078f18ff */
[----:B------:R-:W-:-:S02]  /*ce30*/  LOP3.LUT R29, R29, 0x38, RZ, 0xc0, !PT ;  /* 0x000000381d1d7812 */ /* 0x000fc400078ec0ff */
[----:B------:R-:W-:Y:S01]  /*ce40*/  SHF.R.U64 R49, R38, 0x10, R39 ;  /* 0x0000001026317819 */ /* 0x000fe20000001227 */
[----:B------:R-:W-:Y:S01]  /*ce50*/  IMAD.SHL.U32 R31, R31, 0x400, RZ ;  /* 0x000004001f1f7824 */ /* 0x000fe200078e00ff */
[----:B------:R-:W-:Y:S02]  /*ce60*/  LOP3.LUT R29, R29, 0x1c0, R30, 0xf8, !PT ;  /* 0x000001c01d1d7812 */ /* 0x000fe400078ef81e */
[----:B------:R-:W-:Y:S02]  /*ce70*/  SHF.R.U64 R85, R50, 0x10, R51 ;  /* 0x0000001032557819 */ /* 0x000fe40000001233 */
[----:B------:R-:W-:Y:S02]  /*ce80*/  LOP3.LUT R29, R29, R204, RZ, 0x3c, !PT ;  /* 0x000000cc1d1d7212 */ /* 0x000fe400078e3cff */
[----:B------:R-:W-:Y:S02]  /*ce90*/  LOP3.LUT R28, R31, 0x7fffe000, RZ, 0xc0, !PT ;  /* 0x7fffe0001f1c7812 */ /* 0x000fe400078ec0ff */
[----:B------:R-:W-:-:S02]  /*cea0*/  SHF.R.U32.HI R38, RZ, 0x10, R39 ;  /* 0x00000010ff267819 */ /* 0x000fc40000011627 */
[----:B------:R-:W-:Y:S02]  /*ceb0*/  IADD3 R77, R29, R28, R205 ;  /* 0x0000001c1d4d7210 */ /* 0x000fe40007ffe0cd */
[----:B------:R-:W0:Y:S01]  /*cec0*/  LDS.128 R28, [R37] ;  /* 0x00000000251c7984 */ /* 0x000e220000000c00 */
[----:B------:R-:W-:Y:S02]  /*ced0*/  PRMT R80, R80, 0x5410, R49 ;  /* 0x0000541050507816 */ /* 0x000fe40000000031 */
[----:B------:R-:W-:Y:S01]  /*cee0*/  IMAD R77, R77, 0x2, R18 ;  /* 0x000000024d4d7824 */ /* 0x000fe200078e0212 */
[----:B------:R-:W-:Y:S02]  /*cef0*/  SHF.R.U64 R39, R20, 0x10, R21 ;  /* 0x0000001014277819 */ /* 0x000fe40000001215 */
[----:B------:R-:W-:Y:S02]  /*cf00*/  PRMT R52, R52, 0x5410, R85 ;  /* 0x0000541034347816 */ /* 0x000fe40000000055 */
[----:B------:R-:W1:Y:S01]  /*cf10*/  LDS.128 R32, [R77+0x10400] ;  /* 0x010400004d207984 */ /* 0x000e620000000c00 */
[----:B------:R-:W-:-:S02]  /*cf20*/  SHF.R.U32.HI R84, RZ, 0x10, R51 ;  /* 0x00000010ff547819 */ /* 0x000fc40000011633 */
        /* <DEDUP_REMOVED lines=8> */
[----:B------:R-:W-:Y:S01]  /*cfb0*/  PRMT R86, R82, 0x5410, R39 ;  /* 0x0000541052567816 */ /* 0x000fe20000000027 */
[----:B------:R-:W-:Y:S01]  /*cfc0*/  IMAD.U32 R82, R85, 0x10000, RZ ;  /* 0x0001000055527824 */ /* 0x000fe200078e00ff */
[----:B------:R-:W-:Y:S01]  /*cfd0*/  LOP3.LUT R80, R80, 0xffff0000, RZ, 0xc0, !PT ;  /* 0xffff000050507812 */ /* 0x000fe200078ec0ff */
        /* <DEDUP_REMOVED lines=12> */
[----:B------:R-:W-:Y:S01]  /*d0a0*/  SHF.L.U32 R49, R33, 0x10, RZ ;  /* 0x0000001021317819 */ /* 0x000fe200000006ff */
[----:B------:R-:W-:Y:S01]  /*d0b0*/  IMAD.U32 R51, R35, 0x10000, RZ ;  /* 0x0001000023337824 */ /* 0x000fe200078e00ff */
[----:B------:R-:W-:Y:S01]  /*d0c0*/  LOP3.LUT R32, R32, 0xffff0000, RZ, 0xc0, !PT ;  /* 0xffff000020207812 */ /* 0x000fe200078ec0ff */
[C---:B------:R-:W-:Y:S01]  /*d0d0*/  FMUL.FTZ R87, R48.reuse, R81 ;  /* 0x0000005130577220 */ /* 0x040fe20000410000 */
[-C--:B------:R-:W-:Y:S01]  /*d0e0*/  FMUL.FTZ R89, R48, R53.reuse ;  /* 0x0000003530597220 */ /* 0x080fe20000410000 */
[----:B------:R-:W-:Y:S01]  /*d0f0*/  IMAD.U32 R48, R79, 0x10000, RZ ;  /* 0x000100004f307824 */ /* 0x000fe200078e00ff */
[----:B------:R-:W-:Y:S01]  /*d100*/  LOP3.LUT R33, R33, 0xffff0000, RZ, 0xc0, !PT ;  /* 0xffff000021217812 */ /* 0x000fe200078ec0ff */
[C---:B------:R-:W-:Y:S01]  /*d110*/  FFMA.FTZ R87, R20.reuse, R53, -R87 ;  /* 0x0000003514577223 */ /* 0x040fe20000010857 */
[----:B------:R-:W-:Y:S01]  /*d120*/  FMUL.FTZ R53, R49, R82 ;  /* 0x0000005231357220 */ /* 0x000fe20000410000 */
[----:B------:R-:W-:Y:S01]  /*d130*/  FFMA.FTZ R89, R20, R81, R89 ;  /* 0x0000005114597223 */ /* 0x000fe20000010059 */
[----:B------:R-:W-:-:S02]  /*d140*/  IMAD.U32 R20, R84, 0x10000, RZ ;  /* 0x0001000054147824 */ /* 0x000fc400078e00ff */
[-C--:B------:R-:W-:Y:S01]  /*d150*/  FMUL.FTZ R49, R49, R48.reuse ;  /* 0x0000003031317220 */ /* 0x080fe20000410000 */
[C---:B------:R-:W-:Y:S01]  /*d160*/  FFMA.FTZ R53, R38.reuse, R48, -R53 ;  /* 0x0000003026357223 */ /* 0x040fe20000010835 */
[C---:B------:R-:W-:Y:S01]  /*d170*/  FMUL.FTZ R48, R51.reuse, R90 ;  /* 0x0000005a33307220 */ /* 0x040fe20000410000 */
[----:B------:R-:W-:Y:S01]  /*d180*/  FMUL.FTZ R81, R51, R20 ;  /* 0x0000001433517220 */ /* 0x000fe20000410000 */
[----:B------:R-:W-:Y:S01]  /*d190*/  FFMA.FTZ R49, R38, R82, R49 ;  /* 0x0000005226317223 */ /* 0x000fe20000010031 */
[C---:B------:R-:W-:Y:S01]  /*d1a0*/  FMUL.FTZ R38, R32.reuse, R78 ;  /* 0x0000004e20267220 */ /* 0x040fe20000410000 */
[----:B------:R-:W-:Y:S01]  /*d1b0*/  FFMA.FTZ R51, R39, R20, -R48 ;  /* 0x0000001427337223 */ /* 0x000fe20000010830 */
[----:B------:R-:W-:Y:S01]  /*d1c0*/  FMUL.FTZ R20, R32, R80 ;  /* 0x0000005020147220 */ /* 0x000fe20000410000 */
[----:B------:R-:W-:Y:S01]  /*d1d0*/  IMAD.U32 R50, R34, 0x10000, RZ ;  /* 0x0001000022327824 */ /* 0x000fe200078e00ff */
[----:B------:R-:W-:Y:S01]  /*d1e0*/  LOP3.LUT R79, R79, 0xffff0000, RZ, 0xc0, !PT ;  /* 0xffff00004f4f7812 */ /* 0x000fe200078ec0ff */
[----:B------:R-:W-:-:S02]  /*d1f0*/  IMAD.U32 R32, R86, 0x10000, RZ ;  /* 0x0001000056207824 */ /* 0x000fc400078e00ff */
[C---:B------:R-:W-:Y:S01]  /*d200*/  FFMA.FTZ R78, R21.reuse, R78, -R20 ;  /* 0x0000004e154e7223 */ /* 0x040fe20000010814 */
[----:B------:R-:W-:Y:S01]  /*d210*/  FFMA.FTZ R38, R21, R80, R38 ;  /* 0x0000005015267223 */ /* 0x000fe20000010026 */
[----:B------:R-:W-:Y:S02]  /*d220*/  IMAD.U32 R20, R52, 0x10000, RZ ;  /* 0x0001000034147824 */ /* 0x000fe400078e00ff */
[----:B------:R-:W-:Y:S01]  /*d230*/  FMUL.FTZ R80, R50, R32 ;  /* 0x0000002032507220 */ /* 0x000fe20000410000 */
[----:B------:R-:W-:Y:S01]  /*d240*/  FFMA.FTZ R81, R39, R90, R81 ;  /* 0x0000005a27517223 */ /* 0x000fe20000010051 */
[C---:B------:R-:W-:Y:S01]  /*d250*/  FMUL.FTZ R39, R33.reuse, R85 ;  /* 0x0000005521277220 */ /* 0x040fe20000410000 */
[-C--:B------:R-:W-:Y:S01]  /*d260*/  FMUL.FTZ R82, R33, R79.reuse ;  /* 0x0000004f21527220 */ /* 0x080fe20000410000 */
[----:B------:R-:W-:Y:S01]  /*d270*/  LOP3.LUT R34, R34, 0xffff0000, RZ, 0xc0, !PT ;  /* 0xffff000022227812 */ /* 0x000fe200078ec0ff */
[-C--:B------:R-:W-:Y:S01]  /*d280*/  FMUL.FTZ R50, R50, R20.reuse ;  /* 0x0000001432327220 */ /* 0x080fe20000410000 */
[----:B------:R-:W-:Y:S01]  /*d290*/  FFMA.FTZ R80, R29, R20, -R80 ;  /* 0x000000141d507223 */ /* 0x000fe20000010850 */
        /* <DEDUP_REMOVED lines=12> */
[C---:B------:R-:W-:Y:S01]  /*d360*/  FFMA.FTZ R21, R30.reuse, R21, -R29 ;  /* 0x000000151e157223 */ /* 0x040fe2000001081d */
[-C--:B------:R-:W-:Y:S01]  /*d370*/  FMUL.FTZ R39, R35, R84.reuse ;  /* 0x0000005423277220 */ /* 0x080fe20000410000 */
[----:B------:R-:W-:Y:S01]  /*d380*/  FFMA.FTZ R35, R30, R33, R34 ;  /* 0x000000211e237223 */ /* 0x000fe20000010022 */
[C---:B------:R-:W-:Y:S01]  /*d390*/  FFMA.FTZ R84, R31.reuse, R84, -R28 ;  /* 0x000000541f547223 */ /* 0x040fe2000001081c */
        /* <DEDUP_REMOVED lines=10> */
.L_x_9530:
[----:B------:R-:W-:Y:S05]  /*d440*/  BSYNC B1 ;  /* 0x0000000000017941 */ /* 0x000fea0003800000 */
.L_x_9529:
[----:B------:R-:W-:Y:S04]  /*d450*/  BSSY B1, `(.L_x_9531) ;  /* 0x0000069000017945 */ /* 0x000fe80003800000 */
[----:B------:R-:W-:Y:S05]  /*d460*/  @P2 BRA `(.L_x_9532) ;  /* 0x00000004009c2947 */ /* 0x000fea0003800000 */
[----:B------:R-:W-:Y:S02]  /*d470*/  LEA.HI R20, R58, R207, RZ, 0x1d ;  /* 0x000000cf3a147211 */ /* 0x000fe400078fe8ff */
[----:B-1----:R-:W-:Y:S02]  /*d480*/  SHF.R.U32.HI R28, RZ, 0x3, R198 ;  /* 0x00000003ff1c7819 */ /* 0x002fe400000116c6 */
        /* <DEDUP_REMOVED lines=8> */
[----:B------:R-:W-:Y:S02]  /*d510*/  PRMT R57, R57, 0x5410, R4 ;  /* 0x0000541039397816 */ /* 0x000fe40000000004 */
[----:B------:R-:W-:Y:S02]  /*d520*/  LOP3.LUT R21, R29, 0x7fffe000, RZ, 0xc0, !PT ;  /* 0x7fffe0001d157812 */ /* 0x000fe400078ec0ff */
[----:B------:R-:W0:Y:S01]  /*d530*/  LDS.128 R28, [R229] ;  /* 0x00000000e51c7984 */ /* 0x000e220000000c00 */
[----:B------:R-:W-:Y:S01]  /*d540*/  SHF.R.U64 R37, R6, 0x10, R7 ;  /* 0x0000001006257819 */ /* 0x000fe20000001207 */
[----:B------:R-:W-:Y:S01]  /*d550*/  IMAD.U32 R38, R57, 0x10000, RZ ;  /* 0x0001000039267824 */ /* 0x000fe200078e00ff */
[----:B------:R-:W-:-:S02]  /*d560*/  IADD3 R21, R20, R21, R203 ;  /* 0x0000001514157210 */ /* 0x000fc40007ffe0cb */
[----:B------:R-:W-:Y:S02]  /*d570*/  SHF.R.U32.HI R20, RZ, 0x10, R5 ;  /* 0x00000010ff147819 */ /* 0x000fe40000011605 */
[----:B------:R-:W-:Y:S01]  /*d580*/  SHF.R.U32.HI R24, RZ, 0x10, R25 ;  /* 0x00000010ff187819 */ /* 0x000fe20000011619 */
[----:B------:R-:W-:Y:S01]  /*d590*/  IMAD R21, R21, 0x2, R18 ;  /* 0x0000000215157824 */ /* 0x000fe200078e0212 */
[----:B------:R-:W-:Y:S02]  /*d5a0*/  SHF.R.U64 R5, R26, 0x10, R27 ;  /* 0x000000101a057819 */ /* 0x000fe4000000121b */
[----:B------:R-:W-:Y:S02]  /*d5b0*/  PRMT R62, R62, 0x5410, R39 ;  /* 0x000054103e3e7816 */ /* 0x000fe40000000027 */
[----:B------:R-:W1:Y:S01]  /*d5c0*/  LDS.128 R32, [R21+0x10400] ;  /* 0x0104000015207984 */ /* 0x000e620000000c00 */
[----:B------:R-:W-:Y:S02]  /*d5d0*/  SHF.R.U32.HI R26, RZ, 0x10, R27 ;  /* 0x00000010ff1a7819 */ /* 0x000fe4000001161b */
[----:B------:R-:W-:Y:S01]  /*d5e0*/  PRMT R64, R64, 0x5410, R37 ;  /* 0x0000541040407816 */ /* 0x000fe20000000025 */
[----:B------:R-:W-:Y:S01]  /*d5f0*/  IMAD.U32 R37, R62, 0x10000, RZ ;  /* 0x000100003e257824 */ /* 0x000fe200078e00ff */
[----:B------:R-:W-:-:S02]  /*d600*/  SHF.R.U32.HI R6, RZ, 0x10, R7 ;  /* 0x00000010ff067819 */ /* 0x000fc40000011607 */
[----:B------:R-:W-:Y:S02]  /*d610*/  PRMT R61, R61, 0x5410, R26 ;  /* 0x000054103d3d7816 */ /* 0x000fe4000000001a */
[----:B------:R-:W-:Y:S02]  /*d620*/  PRMT R63, R63, 0x5410, R20 ;  /* 0x000054103f3f7816 */ /* 0x000fe40000000014 */
[----:B------:R-:W-:Y:S02]  /*d630*/  PRMT R59, R59, 0x5410, R24 ;  /* 0x000054103b3b7816 */ /* 0x000fe40000000018 */
[----:B------:R-:W-:Y:S02]  /*d640*/  PRMT R60, R60, 0x5410, R5 ;  /* 0x000054103c3c7816 */ /* 0x000fe40000000005 */
[----:B------:R-:W-:Y:S02]  /*d650*/  PRMT R65, R65, 0x5410, R6 ;  /* 0x0000541041417816 */ /* 0x000fe40000000006 */
[----:B------:R-:W-:-:S02]  /*d660*/  LOP3.LUT R57, R57, 0xffff0000, RZ, 0xc0, !PT ;  /* 0xffff000039397812 */ /* 0x000fc400078ec0ff */
[----:B------:R-:W-:Y:S02]  /*d670*/  LOP3.LUT R62, R62, 0xffff0000, RZ, 0xc0, !PT ;  /* 0xffff00003e3e7812 */ /* 0x000fe400078ec0ff */
[----:B0-----:R-:W-:Y:S01]  /*d680*/  SHF.L.U32 R4, R28, 0x10, RZ ;  /* 0x000000101c047819 */ /* 0x001fe200000006ff */
[----:B------:R-:W-:Y:S01]  /*d690*/  IMAD.U32 R7, R30, 0x10000, RZ ;  /* 0x000100001e077824 */ /* 0x000fe200078e00ff */
[----:B------:R-:W-:Y:S01]  /*d6a0*/  LOP3.LUT R5, R28, 0xffff0000, RZ, 0xc0, !PT ;  /* 0xffff00001c057812 */ /* 0x000fe200078ec0ff */
[----:B------:R-:W-:Y:S01]  /*d6b0*/  IMAD.U32 R6, R29, 0x10000, RZ ;  /* 0x000100001d067824 */ /* 0x000fe200078e00ff */
[----:B------:R-:W-:Y:S01]  /*d6c0*/  LOP3.LUT R20, R30, 0xffff0000, RZ, 0xc0, !PT ;  /* 0xffff00001e147812 */ /* 0x000fe200078ec0ff */
[----:B------:R-:W-:Y:S01]  /*d6d0*/  IMAD.U32 R24, R31, 0x10000, RZ ;  /* 0x000100001f187824 */ /* 0x000fe200078e00ff */
[----:B------:R-:W-:Y:S02]  /*d6e0*/  LOP3.LUT R28, R29, 0xffff0000, RZ, 0xc0, !PT ;  /* 0xffff00001d1c7812 */ /* 0x000fe400078ec0ff */
[----:B------:R-:W-:Y:S01]  /*d6f0*/  LOP3.LUT R30, R31, 0xffff0000, RZ, 0xc0, !PT ;  /* 0xffff00001f1e7812 */ /* 0x000fe200078ec0ff */
[C---:B-1----:R-:W-:Y:S01]  /*d700*/  IMAD.U32 R25, R32.reuse, 0x10000, RZ ;  /* 0x0001000020197824 */ /* 0x042fe200078e00ff */
[----:B------:R-:W-:Y:S01]  /*d710*/  LOP3.LUT R26, R32, 0xffff0000, RZ, 0xc0, !PT ;  /* 0xffff0000201a7812 */ /* 0x000fe200078ec0ff */
[C---:B------:R-:W-:Y:S01]  /*d720*/  IMAD.U32 R27, R33.reuse, 0x10000, RZ ;  /* 0x00010000211b7824 */ /* 0x040fe200078e00ff */
[----:B------:R-:W-:Y:S01]  /*d730*/  LOP3.LUT R32, R33, 0xffff0000, RZ, 0xc0, !PT ;  /* 0xffff000021207812 */ /* 0x000fe200078ec0ff */
[C---:B------:R-:W-:Y:S01]  /*d740*/  FMUL.FTZ R39, R25.reuse, R38 ;  /* 0x0000002619277220 */ /* 0x040fe20000410000 */
[-C--:B------:R-:W-:Y:S01]  /*d750*/  FMUL.FTZ R49, R25, R37.reuse ;  /* 0x0000002519317220 */ /* 0x080fe20000410000 */
[----:B------:R-:W-:Y:S01]  /*d760*/  IMAD.U32 R33, R35, 0x10000, RZ ;  /* 0x0001000023217824 */ /* 0x000fe200078e00ff */
[----:B------:R-:W-:Y:S01]  /*d770*/  LOP3.LUT R31, R34, 0xffff0000, RZ, 0xc0, !PT ;  /* 0xffff0000221f7812 */ /* 0x000fe200078ec0ff */
[----:B------:R-:W-:Y:S01]  /*d780*/  FFMA.FTZ R39, R4, R37, -R39 ;  /* 0x0000002504277223 */ /* 0x000fe20000010827 */
[----:B------:R-:W-:-:S02]  /*d790*/  IMAD.U32 R37, R61, 0x10000, RZ ;  /* 0x000100003d257824 */ /* 0x000fc400078e00ff */
[----:B------:R-:W-:Y:S01]  /*d7a0*/  FFMA.FTZ R49, R4, R38, R49 ;  /* 0x0000002604317223 */ /* 0x000fe20000010031 */
[----:B------:R-:W-:Y:S01]  /*d7b0*/  IMAD.U32 R29, R34, 0x10000, RZ ;  /* 0x00010000221d7824 */ /* 0x000fe200078e00ff */
[----:B------:R-:W-:Y:S01]  /*d7c0*/  LOP3.LUT R34, R35, 0xffff0000, RZ, 0xc0, !PT ;  /* 0xffff000023227812 */ /* 0x000fe200078ec0ff */
[----:B------:R-:W-:Y:S02]  /*d7d0*/  IMAD.U32 R35, R59, 0x10000, RZ ;  /* 0x000100003b237824 */ /* 0x000fe400078e00ff */
[----:B------:R-:W-:Y:S01]  /*d7e0*/  FMUL.FTZ R53, R33, R37 ;  /* 0x0000002521357220 */ /* 0x000fe20000410000 */
[----:B------:R-:W-:Y:S01]  /*d7f0*/  IMAD.U32 R25, R63, 0x10000, RZ ;  /* 0x000100003f197824 */ /* 0x000fe200078e00ff */
[----:B------:R-:W-:Y:S01]  /*d800*/  LOP3.LUT R59, R59, 0xffff0000, RZ, 0xc0, !PT ;  /* 0xffff00003b3b7812 */ /* 0x000fe200078ec0ff */
[----:B------:R-:W-:Y:S02]  /*d810*/  IMAD.U32 R4, R65, 0x10000, RZ ;  /* 0x0001000041047824 */ /* 0x000fe400078e00ff */
[C---:B------:R-:W-:Y:S01]  /*d820*/  FMUL.FTZ R51, R27.reuse, R35 ;  /* 0x000000231b337220 */ /* 0x040fe20000410000 */
[----:B------:R-:W-:Y:S01]  /*d830*/  FMUL.FTZ R27, R27, R25 ;  /* 0x000000191b1b7220 */ /* 0x000fe20000410000 */
[----:B------:R-:W-:Y:S01]  /*d840*/  LOP3.LUT R63, R63, 0xffff0000, RZ, 0xc0, !PT ;  /* 0xffff00003f3f7812 */ /* 0x000fe200078ec0ff */
[-C--:B------:R-:W-:Y:S01]  /*d850*/  FMUL.FTZ R38, R33, R4.reuse ;  /* 0x0000000421267220 */ /* 0x080fe20000410000 */
[----:B------:R-:W-:Y:S01]  /*d860*/  FFMA.FTZ R53, R24, R4, -R53 ;  /* 0x0000000418357223 */ /* 0x000fe20000010835 */
[----:B------:R-:W-:Y:S01]  /*d870*/  FMUL.FTZ R4, R26, R57 ;  /* 0x000000391a047220 */ /* 0x000fe20000410000 */
[C---:B------:R-:W-:Y:S01]  /*d880*/  FFMA.FTZ R51, R6.reuse, R25, -R51 ;  /* 0x0000001906337223 */ /* 0x040fe20000010833 */
[----:B------:R-:W-:Y:S01]  /*d890*/  FFMA.FTZ R25, R6, R35, R27 ;  /* 0x0000002306197223 */ /* 0x000fe2000001001b */
[-C--:B------:R-:W-:Y:S01]  /*d8a0*/  FMUL.FTZ R26, R26, R62.reuse ;  /* 0x0000003e1a1a7220 */ /* 0x080fe20000410000 */
[----:B------:R-:W-:Y:S01]  /*d8b0*/  FFMA.FTZ R62, R5, R62, -R4 ;  /* 0x0000003e053e7223 */ /* 0x000fe20000010804 */
[----:B------:R-:W-:Y:S01]  /*d8c0*/  SHF.L.U32 R6, R60, 0x10, RZ ;  /* 0x000000103c067819 */ /* 0x000fe200000006ff */
[----:B------:R-:W-:Y:S01]  /*d8d0*/  FMUL.FTZ R27, R32, R59 ;  /* 0x0000003b201b7220 */ /* 0x000fe20000410000 */
[----:B------:R-:W-:-:S02]  /*d8e0*/  IMAD.U32 R4, R64, 0x10000, RZ ;  /* 0x0001000040047824 */ /* 0x000fc400078e00ff */
[----:B------:R-:W-:Y:S01]  /*d8f0*/  FMUL.FTZ R32, R32, R63 ;  /* 0x0000003f20207220 */ /* 0x000fe20000410000 */
[----:B------:R-:W-:Y:S01]  /*d900*/  LOP3.LUT R60, R60, 0xffff0000, RZ, 0xc0, !PT ;  /* 0xffff00003c3c7812 */ /* 0x000fe200078ec0ff */
[----:B------:R-:W-:Y:S01]  /*d910*/  FFMA.FTZ R37, R24, R37, R38 ;  /* 0x0000002518257223 */ /* 0x000fe20000010026 */
[----:B------:R-:W-:Y:S01]  /*d920*/  LOP3.LUT R64, R64, 0xffff0000, RZ, 0xc0, !PT ;  /* 0xffff000040407812 */ /* 0x000fe200078ec0ff */
[----:B------:R-:W-:Y:S01]  /*d930*/  FFMA.FTZ R24, R5, R57, R26 ;  /* 0x0000003905187223 */ /* 0x000fe2000001001a */
        /* <DEDUP_REMOVED lines=26> */
.L_x_9532:
[----:B------:R-:W-:Y:S05]  /*dae0*/  BSYNC B1 ;  /* 0x0000000000017941 */ /* 0x000fea0003800000 */
.L_x_9531:
[----:B------:R-:W-:Y:S04]  /*daf0*/  BSSY B1, `(.L_x_9533) ;  /* 0x0000069000017945 */ /* 0x000fe80003800000 */
[----:B------:R-:W-:Y:S05]  /*db00*/  @P1 BRA `(.L_x_9534) ;  /* 0x00000004009c1947 */ /* 0x000fea0003800000 */
        /* <DEDUP_REMOVED lines=14> */
[----:B------:R-:W1:Y:S01]  /*dbf0*/  LDS.128 R4, [R228] ;  /* 0x00000000e4047984 */ /* 0x000e620000000c00 */
[----:B------:R-:W-:Y:S01]  /*dc00*/  PRMT R66, R66, 0x5410, R31 ;  /* 0x0000541042427816 */ /* 0x000fe2000000001f */
[----:B------:R-:W-:Y:S01]  /*dc10*/  IMAD.U32 R37, R73, 0x10000, RZ ;  /* 0x0001000049257824 */ /* 0x000fe200078e00ff */
[----:B------:R-:W-:Y:S01]  /*dc20*/  SHF.R.U32.HI R44, RZ, 0x10, R45 ;  /* 0x00000010ff2c7819 */ /* 0x000fe2000001162d */
[----:B------:R-:W-:Y:S01]  /*dc30*/  IMAD R21, R21, 0x2, R18 ;  /* 0x0000000215157824 */ /* 0x000fe200078e0212 */
[----:B------:R-:W-:Y:S01]  /*dc40*/  SHF.R.U64 R20, R42, 0x10, R43 ;  /* 0x000000102a147819 */ /* 0x000fe2000000122b */
[----:B------:R-:W-:Y:S01]  /*dc50*/  IMAD.U32 R35, R66, 0x10000, RZ ;  /* 0x0001000042237824 */ /* 0x000fe200078e00ff */
[----:B------:R-:W-:Y:S02]  /*dc60*/  PRMT R74, R74, 0x5410, R41 ;  /* 0x000054104a4a7816 */ /* 0x000fe40000000029 */
[----:B------:R-:W2:Y:S01]  /*dc70*/  LDS.128 R24, [R21+0x10400] ;  /* 0x0104000015187984 */ /* 0x000ea20000000c00 */
[----:B------:R-:W-:-:S02]  /*dc80*/  SHF.R.U32.HI R43, RZ, 0x10, R43 ;  /* 0x00000010ff2b7819 */ /* 0x000fc4000001162b */
[--C-:B0-----:R-:W-:Y:S01]  /*dc90*/  SHF.R.U64 R29, R46, 0x10, R47.reuse ;  /* 0x000000102e1d7819 */ /* 0x101fe2000000122f */
[----:B------:R-:W-:Y:S01]  /*dca0*/  IMAD.U32 R39, R74, 0x10000, RZ ;  /* 0x000100004a277824 */ /* 0x000fe200078e00ff */
[----:B------:R-:W-:Y:S02]  /*dcb0*/  PRMT R67, R67, 0x5410, R44 ;  /* 0x0000541043437816 */ /* 0x000fe4000000002c */
[----:B------:R-:W-:Y:S02]  /*dcc0*/  PRMT R75, R75, 0x5410, R20 ;  /* 0x000054104b4b7816 */ /* 0x000fe40000000014 */
[----:B------:R-:W-:Y:S02]  /*dcd0*/  SHF.R.U32.HI R46, RZ, 0x10, R47 ;  /* 0x00000010ff2e7819 */ /* 0x000fe4000001162f */
[----:B------:R-:W-:Y:S02]  /*dce0*/  PRMT R76, R76, 0x5410, R43 ;  /* 0x000054104c4c7816 */ /* 0x000fe4000000002b */
[----:B------:R-:W-:-:S02]  /*dcf0*/  PRMT R55, R55, 0x5410, R46 ;  /* 0x0000541037377816 */ /* 0x000fc4000000002e */
[----:B------:R-:W-:Y:S02]  /*dd00*/  LOP3.LUT R73, R73, 0xffff0000, RZ, 0xc0, !PT ;  /* 0xffff000049497812 */ /* 0x000fe400078ec0ff */
[----:B------:R-:W-:Y:S02]  /*dd10*/  LOP3.LUT R74, R74, 0xffff0000, RZ, 0xc0, !PT ;  /* 0xffff00004a4a7812 */ /* 0x000fe400078ec0ff */
[----:B------:R-:W-:Y:S01]  /*dd20*/  PRMT R54, R54, 0x5410, R29 ;  /* 0x0000541036367816 */ /* 0x000fe2000000001d */
        /* <DEDUP_REMOVED lines=8> */
[C---:B--2---:R-:W-:Y:S01]  /*ddb0*/  IMAD.U32 R31, R24.reuse, 0x10000, RZ ;  /* 0x00010000181f7824 */ /* 0x044fe200078e00ff */
        /* <DEDUP_REMOVED lines=12> */
[----:B------:R-:W-:Y:S01]  /*de80*/  FFMA.FTZ R45, R28, R31, -R45 ;  /* 0x0000001f1c2d7223 */ /* 0x000fe2000001082d */
[----:B------:R-:W-:Y:S02]  /*de90*/  IMAD.U32 R35, R55, 0x10000, RZ ;  /* 0x0001000037237824 */ /* 0x000fe400078e00ff */
[----:B------:R-:W-:Y:S01]  /*dea0*/  FMUL.FTZ R31, R34, R41 ;  /* 0x00000029221f7220 */ /* 0x000fe20000410000 */
[----:B------:R-:W-:Y:S01]  /*deb0*/  FFMA.FTZ R39, R28, R39, R37 ;  /* 0x000000271c277223 */ /* 0x000fe20000010025 */
[----:B------:R-:W-:Y:S01]  /*dec0*/  SHF.L.U32 R33, R26, 0x10, RZ ;  /* 0x000000101a217819 */ /* 0x000fe200000006ff */
[-C--:B------:R-:W-:Y:S01]  /*ded0*/  FMUL.FTZ R34, R34, R35.reuse ;  /* 0x0000002322227220 */ /* 0x080fe20000410000 */
[----:B------:R-:W-:Y:S01]  /*dee0*/  FFMA.FTZ R40, R30, R35, -R31 ;  /* 0x000000231e287223 */ /* 0x000fe2000001081f */
[----:B------:R-:W-:Y:S01]  /*def0*/  LOP3.LUT R31, R66, 0xffff0000, RZ, 0xc0, !PT ;  /* 0xffff0000421f7812 */ /* 0x000fe200078ec0ff */
[----:B------:R-:W-:Y:S01]  /*df00*/  FMUL.FTZ R35, R24, R73 ;  /* 0x0000004918237220 */ /* 0x000fe20000410000 */
[----:B------:R-:W-:Y:S01]  /*df10*/  LOP3.LUT R20, R67, 0xffff0000, RZ, 0xc0, !PT ;  /* 0xffff000043147812 */ /* 0x000fe200078ec0ff */
[----:B------:R-:W-:-:S02]  /*df20*/  IMAD.U32 R28, R75, 0x10000, RZ ;  /* 0x000100004b1c7824 */ /* 0x000fc400078e00ff */
[----:B------:R-:W-:Y:S01]  /*df30*/  FFMA.FTZ R41, R30, R41, R34 ;  /* 0x000000291e297223 */ /* 0x000fe20000010022 */
[-C--:B------:R-:W-:Y:S01]  /*df40*/  FMUL.FTZ R37, R24, R31.reuse ;  /* 0x0000001f18257220 */ /* 0x080fe20000410000 */
[----:B------:R-:W-:Y:S01]  /*df50*/  FFMA.FTZ R35, R4, R31, -R35 ;  /* 0x0000001f04237223 */ /* 0x000fe20000010823 */
[C---:B------:R-:W-:Y:S01]  /*df60*/  FMUL.FTZ R32, R25.reuse, R74 ;  /* 0x0000004a19207220 */ /* 0x040fe20000410000 */
[----:B------:R-:W-:Y:S02]  /*df70*/  IMAD.U32 R24, R54, 0x10000, RZ ;  /* 0x0001000036187824 */ /* 0x000fe400078e00ff */
[----:B------:R-:W-:Y:S01]  /*df80*/  FFMA.FTZ R30, R4, R73, R37 ;  /* 0x00000049041e7223 */ /* 0x000fe20000010025 */
[----:B------:R-:W-:Y:S01]  /*df90*/  FMUL.FTZ R25, R25, R20 ;  /* 0x0000001419197220 */ /* 0x000fe20000410000 */
[----:B------:R-:W-:Y:S01]  /*dfa0*/  FMUL.FTZ R4, R33, R28 ;  /* 0x0000001c21047220 */ /* 0x000fe20000410000 */
[C---:B------:R-:W-:Y:S01]  /*dfb0*/  FFMA.FTZ R32, R5.reuse, R20, -R32 ;  /* 0x0000001405207223 */ /* 0x040fe20000010820 */
[----:B------:R-:W-:Y:S01]  /*dfc0*/  LOP3.LUT R26, R26, 0xffff0000, RZ, 0xc0, !PT ;  /* 0xffff00001a1a7812 */ /* 0x000fe200078ec0ff */
[----:B------:R-:W-:Y:S01]  /*dfd0*/  FFMA.FTZ R74, R5, R74, R25 ;  /* 0x0000004a054a7223 */ /* 0x000fe20000010019 */
[----:B------:R-:W-:Y:S01]  /*dfe0*/  LOP3.LUT R27, R27, 0xffff0000, RZ, 0xc0, !PT ;  /* 0xffff00001b1b7812 */ /* 0x000fe200078ec0ff */
[-C--:B------:R-:W-:Y:S01]  /*dff0*/  FFMA.FTZ R20, R29, R24.reuse, -R4 ;  /* 0x000000181d147223 */ /* 0x080fe20000010804 */
[----:B------:R-:W-:Y:S01]  /*e000*/  LOP3.LUT R75, R75, 0xffff0000, RZ, 0xc0, !PT ;  /* 0xffff00004b4b7812 */ /* 0x000fe200078ec0ff */
[----:B------:R-:W-:Y:S01]  /*e010*/  FMUL.FTZ R34, R33, R24 ;  /* 0x0000001821227220 */ /* 0x000fe20000410000 */
[----:B------:R-:W-:-:S02]  /*e020*/  LOP3.LUT R76, R76, 0xffff0000, RZ, 0xc0, !PT ;  /* 0xffff00004c4c7812 */ /* 0x000fc400078ec0ff */
[----:B------:R-:W-:Y:S01]  /*e030*/  LOP3.LUT R5, R54, 0xffff0000, RZ, 0xc0, !PT ;  /* 0xffff000036057812 */ /* 0x000fe200078ec0ff */
[C---:B------:R-:W-:Y:S01]  /*e040*/  FMUL.FTZ R25, R26.reuse, R75 ;  /* 0x0000004b1a197220 */ /* 0x040fe20000410000 */
[----:B------:R-:W-:Y:S01]  /*e050*/  LOP3.LUT R4, R55, 0xffff0000, RZ, 0xc0, !PT ;  /* 0xffff000037047812 */ /* 0x000fe200078ec0ff */
[----:B------:R-:W-:Y:S01]  /*e060*/  FMUL.FTZ R24, R27, R76 ;  /* 0x0000004c1b187220 */ /* 0x000fe20000410000 */
[----:B------:R-:W-:Y:S01]  /*e070*/  FFMA.FTZ R34, R29, R28, R34 ;  /* 0x0000001c1d227223 */ /* 0x000fe20000010022 */
[-C--:B------:R-:W-:Y:S02]  /*e080*/  FMUL.FTZ R26, R26, R5.reuse ;  /* 0x000000051a1a7220 */ /* 0x080fe40000410000 */
        /* <DEDUP_REMOVED lines=15> */
.L_x_9534:
[----:B------:R-:W-:Y:S05]  /*e180*/  BSYNC B1 ;  /* 0x0000000000017941 */ /* 0x000fea0003800000 */
.L_x_9533:
[----:B------:R-:W-:Y:S01]  /*e190*/  PRMT R20, R3, 0x5410, R0 ;  /* 0x0000541003147816 */ /* 0x000fe20000000000 */
[----:B------:R-:W-:Y:S06]  /*e1a0*/  @P0 BRA `(.L_x_9518) ;  /* 0x00000004009c0947 */ /* 0x000fec0003800000 */
        /* <DEDUP_REMOVED lines=12> */
[----:B------:R-:W2:Y:S01]  /*e270*/  LDS.128 R4, [R227] ;  /* 0x00000000e3047984 */ /* 0x000ea20000000c00 */
[----:B------:R-:W-:Y:S02]  /*e280*/  SHF.R.U32.HI R9, RZ, 0x10, R9 ;  /* 0x00000010ff097819 */ /* 0x000fe40000011609 */
[----:B------:R-:W-:-:S02]  /*e290*/  IADD3 R3, R0, R3, R201 ;  /* 0x0000000300037210 */ /* 0x000fc40007ffe0c9 */
[--C-:B------:R-:W-:Y:S02]  /*e2a0*/  SHF.R.U64 R0, R10, 0x10, R11.reuse ;  /* 0x000000100a007819 */ /* 0x100fe4000000120b */
[----:B------:R-:W-:Y:S01]  /*e2b0*/  SHF.R.U32.HI R11, RZ, 0x10, R11 ;  /* 0x00000010ff0b7819 */ /* 0x000fe2000001160b */
[----:B------:R-:W-:Y:S01]  /*e2c0*/  IMAD R3, R3, 0x2, R18 ;  /* 0x0000000203037824 */ /* 0x000fe200078e0212 */
[----:B------:R-:W-:Y:S02]  /*e2d0*/  PRMT R56, R56, 0x5410, R13 ;  /* 0x0000541038387816 */ /* 0x000fe4000000000d */
[----:B------:R-:W-:Y:S02]  /*e2e0*/  PRMT R71, R71, 0x5410, R12 ;  /* 0x0000541047477816 */ /* 0x000fe4000000000c */
[----:B------:R-:W3:Y:S01]  /*e2f0*/  LDS.128 R24, [R3+0x10400] ;  /* 0x0104000003187984 */ /* 0x000ee20000000c00 */
[----:B------:R-:W-:Y:S02]  /*e300*/  PRMT R70, R70, 0x5410, R11 ;  /* 0x0000541046467816 */ /* 0x000fe4000000000b */
[----:B-1----:R-:W-:-:S02]  /*e310*/  SHF.R.U64 R28, R14, 0x10, R15 ;  /* 0x000000100e1c7819 */ /* 0x002fc4000000120f */
[----:B0-----:R-:W-:Y:S02]  /*e320*/  SHF.R.U32.HI R29, RZ, 0x10, R15 ;  /* 0x00000010ff1d7819 */ /* 0x001fe4000001160f */
[----:B------:R-:W-:Y:S02]  /*e330*/  PRMT R68, R68, 0x5410, R9 ;  /* 0x0000541044447816 */ /* 0x000fe40000000009 */
[----:B------:R-:W-:Y:S01]  /*e340*/  PRMT R72, R72, 0x5410, R21 ;  /* 0x0000541048487816 */ /* 0x000fe20000000015 */
[----:B------:R-:W-:Y:S01]  /*e350*/  IMAD.U32 R21, R71, 0x10000, RZ ;  /* 0x0001000047157824 */ /* 0x000fe200078e00ff */
[C---:B------:R-:W-:Y:S02]  /*e360*/  PRMT R28, R20.reuse, 0x5432, R28 ;  /* 0x00005432141c7816 */ /* 0x040fe4000000001c */
[----:B------:R-:W-:Y:S02]  /*e370*/  PRMT R29, R20, 0x5410, R29 ;  /* 0x00005410141d7816 */ /* 0x000fe4000000001d */
[----:B------:R-:W-:-:S02]  /*e380*/  PRMT R69, R69, 0x5410, R0 ;  /* 0x0000541045457816 */ /* 0x000fc40000000000 */
[----:B------:R-:W-:Y:S01]  /*e390*/  LOP3.LUT R71, R71, 0xffff0000, RZ, 0xc0, !PT ;  /* 0xffff000047477812 */ /* 0x000fe200078ec0ff */
[C---:B--2---:R-:W-:Y:S01]  /*e3a0*/  IMAD.U32 R0, R4.reuse, 0x10000, RZ ;  /* 0x0001000004007824 */ /* 0x044fe200078e00ff */
[----:B------:R-:W-:Y:S01]  /*e3b0*/  LOP3.LUT R4, R4, 0xffff0000, RZ, 0xc0, !PT ;  /* 0xffff000004047812 */ /* 0x000fe200078ec0ff */
[C---:B------:R-:W-:Y:S01]  /*e3c0*/  IMAD.U32 R8, R5.reuse, 0x10000, RZ ;  /* 0x0001000005087824 */ /* 0x040fe200078e00ff */
[----:B------:R-:W-:Y:S01]  /*e3d0*/  LOP3.LUT R5, R5, 0xffff0000, RZ, 0xc0, !PT ;  /* 0xffff000005057812 */ /* 0x000fe200078ec0ff */
[C---:B------:R-:W-:Y:S01]  /*e3e0*/  IMAD.U32 R10, R7.reuse, 0x10000, RZ ;  /* 0x00010000070a7824 */ /* 0x040fe200078e00ff */
[----:B------:R-:W-:Y:S01]  /*e3f0*/  LOP3.LUT R7, R7, 0xffff0000, RZ, 0xc0, !PT ;  /* 0xffff000007077812 */ /* 0x000fe200078ec0ff */
[C---:B------:R-:W-:Y:S01]  /*e400*/  IMAD.U32 R9, R6.reuse, 0x10000, RZ ;  /* 0x0001000006097824 */ /* 0x040fe200078e00ff */
[----:B------:R-:W-:Y:S02]  /*e410*/  LOP3.LUT R6, R6, 0xffff0000, RZ, 0xc0, !PT ;  /* 0xffff000006067812 */ /* 0x000fe400078ec0ff */
[C---:B---3--:R-:W-:Y:S01]  /*e420*/  SHF.L.U32 R11, R24.reuse, 0x10, RZ ;  /* 0x00000010180b7819 */ /* 0x048fe200000006ff */
[C---:B------:R-:W-:Y:S01]  /*e430*/  IMAD.U32 R13, R25.reuse, 0x10000, RZ ;  /* 0x00010000190d7824 */ /* 0x040fe200078e00ff */
[----:B------:R-:W-:Y:S01]  /*e440*/  LOP3.LUT R12, R24, 0xffff0000, RZ, 0xc0, !PT ;  /* 0xffff0000180c7812 */ /* 0x000fe200078ec0ff */
[----:B------:R-:W-:Y:S01]  /*e450*/  IMAD.U32 R14, R26, 0x10000, RZ ;  /* 0x000100001a0e7824 */ /* 0x000fe200078e00ff */
[----:B------:R-:W-:Y:S01]  /*e460*/  LOP3.LUT R24, R25, 0xffff0000, RZ, 0xc0, !PT ;  /* 0xffff000019187812 */ /* 0x000fe200078ec0ff */
[----:B------:R-:W-:Y:S01]  /*e470*/  IMAD.U32 R25, R56, 0x10000, RZ ;  /* 0x0001000038197824 */ /* 0x000fe200078e00ff */
[----:B------:R-:W-:Y:S01]  /*e480*/  LOP3.LUT R15, R26, 0xffff0000, RZ, 0xc0, !PT ;  /* 0xffff00001a0f7812 */ /* 0x000fe200078ec0ff */
[C---:B------:R-:W-:Y:S01]  /*e490*/  IMAD.U32 R20, R27.reuse, 0x10000, RZ ;  /* 0x000100001b147824 */ /* 0x040fe200078e00ff */
[----:B------:R-:W-:Y:S01]  /*e4a0*/  LOP3.LUT R26, R27, 0xffff0000, RZ, 0xc0, !PT ;  /* 0xffff00001b1a7812 */ /* 0x000fe200078ec0ff */
[----:B------:R-:W-:Y:S01]  /*e4b0*/  FMUL.FTZ R31, R11, R25 ;  /* 0x000000190b1f7220 */ /* 0x000fe20000410000 */
[----:B------:R-:W-:-:S02]  /*e4c0*/  IMAD.U32 R27, R68, 0x10000, RZ ;  /* 0x00010000441b7824 */ /* 0x000fc400078e00ff */
[-C--:B------:R-:W-:Y:S01]  /*e4d0*/  FMUL.FTZ R33, R11, R21.reuse ;  /* 0x000000150b217220 */ /* 0x080fe20000410000 */
[----:B------:R-:W-:Y:S02]  /*e4e0*/  IMAD.U32 R11, R72, 0x10000, RZ ;  /* 0x00010000480b7824 */ /* 0x000fe400078e00ff */
[----:B------:R-:W-:Y:S01]  /*e4f0*/  FFMA.FTZ R30, R0, R21, -R31 ;  /* 0x00000015001e7223 */ /* 0x000fe2000001081f */
[----:B------:R-:W-:Y:S01]  /*e500*/  FMUL.FTZ R35, R13, R27 ;  /* 0x0000001b0d237220 */ /* 0x000fe20000410000 */
[----:B------:R-:W-:Y:S02]  /*e510*/  IMAD.U32 R31, R70, 0x10000, RZ ;  /* 0x00010000461f7824 */ /* 0x000fe400078e00ff */
[----:B------:R-:W-:Y:S01]  /*e520*/  FFMA.FTZ R33, R0, R25, R33 ;  /* 0x0000001900217223 */ /* 0x000fe20000010021 */
[----:B------:R-:W-:Y:S02]  /*e530*/  IMAD.U32 R21, R29, 0x10000, RZ ;  /* 0x000100001d157824 */ /* 0x000fe400078e00ff */
[-C--:B------:R-:W-:Y:S01]  /*e540*/  FMUL.FTZ R13, R13, R11.reuse ;  /* 0x0000000b0d0d7220 */ /* 0x080fe20000410000 */
[----:B------:R-:W-:Y:S01]  /*e550*/  FFMA.FTZ R35, R8, R11, -R35 ;  /* 0x0000000b08237223 */ /* 0x000fe20000010823 */
[----:B------:R-:W-:Y:S01]  /*e560*/  FMUL.FTZ R25, R20, R31 ;  /* 0x0000001f14197220 */ /* 0x000fe20000410000 */
[----:B------:R-:W-:Y:S01]  /*e570*/  LOP3.LUT R11, R56, 0xffff0000, RZ, 0xc0, !PT ;  /* 0xffff0000380b7812 */ /* 0x000fe200078ec0ff */
[----:B------:R-:W-:Y:S01]  /*e580*/  FMUL.FTZ R0, R20, R21 ;  /* 0x0000001514007220 */ /* 0x000fe20000410000 */
[----:B------:R-:W-:Y:S01]  /*e590*/  FFMA.FTZ R27, R8, R27, R13 ;  /* 0x0000001b081b7223 */ /* 0x000fe2000001000d */
[----:B------:R-:W-:Y:S01]  /*e5a0*/  FFMA.FTZ R20, R10, R21, -R25 ;  /* 0x000000150a147223 */ /* 0x000fe20000010819 */
        /* <DEDUP_REMOVED lines=10> */
[C---:B------:R-:W-:Y:S01]  /*e650*/  FMUL.FTZ R12, R24.reuse, R68 ;  /* 0x00000044180c7220 */ /* 0x040fe20000410000 */
[----:B------:R-:W-:Y:S01]  /*e660*/  FMUL.FTZ R25, R24, R72 ;  /* 0x0000004818197220 */ /* 0x000fe20000410000 */
[----:B------:R-:W-:Y:S01]  /*e670*/  FMUL.FTZ R14, R14, R0 ;  /* 0x000000000e0e7220 */ /* 0x000fe20000410000 */
[----:B------:R-:W-:Y:S01]  /*e680*/  LOP3.LUT R69, R69, 0xffff0000, RZ, 0xc0, !PT ;  /* 0xffff000045457812 */ /* 0x000fe200078ec0ff */
[C---:B------:R-:W-:Y:S01]  /*e690*/  FFMA.FTZ R12, R5.reuse, R72, -R12 ;  /* 0x00000048050c7223 */ /* 0x040fe2000001080c */
[----:B------:R-:W-:Y:S01]  /*e6a0*/  LOP3.LUT R70, R70, 0xffff0000, RZ, 0xc0, !PT ;  /* 0xffff000046467812 */ /* 0x000fe200078ec0ff */
[----:B------:R-:W-:Y:S01]  /*e6b0*/  FFMA.FTZ R68, R5, R68, R25 ;  /* 0x0000004405447223 */ /* 0x000fe20000010019 */
[----:B------:R-:W-:Y:S01]  /*e6c0*/  LOP3.LUT R28, R28, 0xffff0000, RZ, 0xc0, !PT ;  /* 0xffff00001c1c7812 */ /* 0x000fe200078ec0ff */
[----:B------:R-:W-:Y:S01]  /*e6d0*/  FFMA.FTZ R14, R9, R8, R14 ;  /* 0x00000008090e7223 */ /* 0x000fe2000001000e */
[----:B------:R-:W-:Y:S01]  /*e6e0*/  LOP3.LUT R29, R29, 0xffff0000, RZ, 0xc0, !PT ;  /* 0xffff00001d1d7812 */ /* 0x000fe200078ec0ff */
[----:B------:R-:W-:Y:S01]  /*e6f0*/  FFMA.FTZ R0, R9, R0, -R4 ;  /* 0x0000000009007223 */ /* 0x000fe20000010804 */
        /* <DEDUP_REMOVED lines=18> */
.L_x_9518:
[----:B------:R-:W-:Y:S05]  /*e820*/  BSYNC B0 ;  /* 0x0000000000007941 */ /* 0x000fea0003800000 */
.L_x_9490:
        /* <DEDUP_REMOVED lines=8> */
.L_x_9488:
[----:B------:R-:W-:-:S05]  /*e8b0*/  IMAD.U32 R0, RZ, RZ, UR41 ;  /* 0x00000029ff007e24 */ /* 0x000fca000f8e00ff */
[----:B------:R-:W-:-:S13]  /*e8c0*/  ISETP.NE.AND P0, PT, R0, 0x3, PT ;  /* 0x000000030000780c */ /* 0x000fda0003f05270 */
[----:B------:R-:W-:Y:S05]  /*e8d0*/  @!P0 BRA `(.L_x_9535) ;  /* 0x0000000000048947 */ /* 0x000fea0003800000 */
[----:B------:R-:W-:Y:S01]  /*e8e0*/  BPT.TRAP 0x1 ;  /* 0x000000040000795c */ /* 0x000fe20000300000 */
.L_x_9535:
[----:B------:R-:W-:Y:S01]  /*e8f0*/  IMAD R0, R186, 0x8, R18 ;  /* 0x00000008ba007824 */ /* 0x000fe200078e0212 */
[----:B0--34-:R-:W-:-:S04]  /*e900*/  SHF.L.U32 R3, R189, 0x1f, RZ ;  /* 0x0000001fbd037819 */ /* 0x019fc800000006ff */
[----:B------:R0:W3:Y:S01]  /*e910*/  SYNCS.PHASECHK.TRANS64.TRYWAIT P1, [R0+URZ+0x28830], R3 ;  /* 0x02883003000075a7 */ /* 0x0000e2000802017f */
[----:B------:R-:W-:Y:S05]  /*e920*/  @!P0 BRA `(.L_x_9536) ;  /* 0x0000000000048947 */ /* 0x000fea0003800000 */
[----:B------:R-:W-:Y:S01]  /*e930*/  BPT.TRAP 0x1 ;  /* 0x000000040000795c */ /* 0x000fe20000300000 */
.L_x_9536:
[----:B---3--:R-:W-:Y:S05]  /*e940*/  @P1 BRA `(.L_x_9537) ;  /* 0x0000000000081947 */ /* 0x008fea0003800000 */
[----:B------:R-:W3:Y:S02]  /*e950*/  SYNCS.PHASECHK.TRANS64.TRYWAIT P1, [R0+URZ+0x28830], R3 ;  /* 0x02883003000075a7 */ /* 0x000ee4000802017f */
[----:B---3--:R-:W-:Y:S05]  /*e960*/  @!P1 BRA `(.L_x_9538) ;  /* 0x0000016000509947 */ /* 0x008fea0003800000 */
.L_x_9537:
[----:B------:R-:W-:Y:S05]  /*e970*/  WARPSYNC.ALL ;  /* 0x0000000000007948 */ /* 0x000fea0003800000 */
[----:B0--3--:R-:W-:Y:S01]  /*e980*/  IADD3 R3, R18, 0x18400, RZ ;  /* 0x0001840012037810 */ /* 0x009fe20007ffe0ff */
[----:B-12---:R-:W-:Y:S01]  /*e990*/  IMAD.MOV.U32 R7, RZ, RZ, 0x40000040 ;  /* 0x40000040ff077424 */ /* 0x006fe200078e00ff */
[----:B------:R-:W-:Y:S01]  /*e9a0*/  R2UR UR4, R36 ;  /* 0x00000000240472ca */ /* 0x000fe200000e0000 */
[----:B------:R-:W-:Y:S01]  /*e9b0*/  UMOV UR5, 0x40000040 ;  /* 0x4000004000057882 */ /* 0x000fe20000000000 */
[----:B------:R-:W-:Y:S01]  /*e9c0*/  SHF.R.U32.HI R3, RZ, 0x4, R3 ;  /* 0x00000004ff037819 */ /* 0x000fe20000011603 */
[----:B-----5:R-:W-:Y:S01]  /*e9d0*/  WARPGROUP.ARRIVE ;  /* 0x00000000000079c5 */ /* 0x020fe20000000000 */
[----:B------:R-:W-:Y:S01]  /*e9e0*/  R2UR UR7, R7 ;  /* 0x00000000070772ca */ /* 0x000fe200000e0000 */
[----:B------:R-:W-:Y:S01]  /*e9f0*/  IMAD.MOV.U32 R9, RZ, RZ, 0x40000040 ;  /* 0x40000040ff097424 */ /* 0x000fe200078e00ff */
[----:B------:R-:W-:Y:S01]  /*ea00*/  LOP3.LUT R3, R3, 0x3fff, RZ, 0xc0, !PT ;  /* 0x00003fff03037812 */ /* 0x000fe200078ec0ff */
[----:B------:R-:W-:Y:S01]  /*ea10*/  UMOV UR9, 0x40000040 ;  /* 0x4000004000097882 */ /* 0x000fe20000000000 */
[----:B------:R-:W-:Y:S01]  /*ea20*/  UMOV UR13, 0x40000040 ;  /* 0x40000040000d7882 */ /* 0x000fe20000000000 */
[----:B------:R-:W-:Y:S01]  /*ea30*/  UMOV UR17, 0x40000040 ;  /* 0x4000004000117882 */ /* 0x000fe20000000000 */
[----:B------:R-:W-:Y:S01]  /*ea40*/  LOP3.LUT R4, R3, 0x10000, RZ, 0xfc, !PT ;  /* 0x0001000003047812 */ /* 0x000fe200078efcff */
[----:B------:R-:W-:Y:S01]  /*ea50*/  UMOV UR21, 0x40000040 ;  /* 0x4000004000157882 */ /* 0x000fe20000000000 */
[----:B------:R-:W-:Y:S01]  /*ea60*/  R2UR UR11, R9 ;  /* 0x00000000090b72ca */ /* 0x000fe200000e0000 */
[----:B------:R-:W-:Y:S01]  /*ea70*/  ULOP3.LUT UR4, UR4, 0x10000, URZ, 0xfc, !UPT ;  /* 0x0001000004047892 */ /* 0x000fe2000f8efc3f */
[----:B------:R-:W-:Y:S01]  /*ea80*/  IMAD.MOV.U32 R9, RZ, RZ, 0x40000040 ;  /* 0x40000040ff097424 */ /* 0x000fe200078e00ff */
[----:B------:R-:W-:Y:S01]  /*ea90*/  UMOV UR25, 0x40000040 ;  /* 0x4000004000197882 */ /* 0x000fe20000000000 */
[----:B------:R-:W-:Y:S01]  /*eaa0*/  IMAD R6, R186, 0x800, R4 ;  /* 0x00000800ba067824 */ /* 0x000fe200078e0204 */
[----:B------:R-:W-:Y:S01]  /*eab0*/  UIADD3 UR8, UR4, 0x2, URZ ;  /* 0x0000000204087890 */ /* 0x000fe2000fffe03f */
[----:B------:R-:W-:Y:S01]  /*eac0*/  IMAD.MOV.U32 R7, RZ, RZ, 0x40000040 ;  /* 0x40000040ff077424 */ /* 0x000fe200078e00ff */
[----:B------:R-:W-:Y:S01]  /*ead0*/  R2UR UR15, R9 ;  /* 0x00000000090f72ca */ /* 0x000fe200000e0000 */
[C---:B------:R-:W-:Y:S01]  /*eae0*/  VIADD R8, R6.reuse, 0x2 ;  /* 0x0000000206087836 */ /* 0x040fe20000000000 */
[----:B------:R-:W-:Y:S01]  /*eaf0*/  R2UR UR6, R6 ;  /* 0x00000000060672ca */ /* 0x000fe200000e0000 */
[----:B------:R-:W-:Y:S01]  /*eb00*/  UIADD3 UR12, UR4, 0x4, URZ ;  /* 0x00000004040c7890 */ /* 0x000fe2000fffe03f */
[----:B------:R-:W-:Y:S01]  /*eb10*/  IMAD.MOV.U32 R9, RZ, RZ, 0x40000040 ;  /* 0x40000040ff097424 */ /* 0x000fe200078e00ff */
[----:B------:R-:W-:Y:S01]  /*eb20*/  UIADD3 UR16, UR4, 0x6, URZ ;  /* 0x0000000604107890 */ /* 0x000fe2000fffe03f */
[----:B------:R-:W-:Y:S01]  /*eb30*/  R2UR UR10, R8 ;  /* 0x00000000080a72ca */ /* 0x000fe200000e0000 */
[----:B------:R-:W-:Y:S01]  /*eb40*/  VIADD R8, R6, 0x4 ;  /* 0x0000000406087836 */ /* 0x000fe20000000000 */
[----:B------:R-:W-:Y:S01]  /*eb50*/  UIADD3 UR20, UR4, 0x400, URZ ;  /* 0x0000040004147890 */ /* 0x000fe2000fffe03f */
[----:B------:R-:W-:Y:S01]  /*eb60*/  R2UR UR19, R9 ;  /* 0x00000000091372ca */ /* 0x000fe200000e0000 */
[----:B------:R-:W-:Y:S01]  /*eb70*/  IMAD.MOV.U32 R9, RZ, RZ, 0x40000040 ;  /* 0x40000040ff097424 */ /* 0x000fe200078e00ff */
[----:B------:R-:W-:Y:S01]  /*eb80*/  UIADD3 UR24, UR4, 0x402, URZ ;  /* 0x0000040204187890 */ /* 0x000fe2000fffe03f */
[----:B------:R-:W-:Y:S01]  /*eb90*/  R2UR UR14, R8 ;  /* 0x00000000080e72ca */ /* 0x000fe200000e0000 */
[----:B------:R-:W-:Y:S01]  /*eba0*/  VIADD R8, R6, 0x6 ;  /* 0x0000000606087836 */ /* 0x000fe20000000000 */
[----:B------:R-:W-:-:S02]  /*ebb0*/  UIADD3 UR28, UR4, 0x404, URZ ;  /* 0x00000404041c7890 */ /* 0x000fc4000fffe03f */
[----:B------:R-:W-:Y:S01]  /*ebc0*/  HGMMA.64x128x16.F32.BF16 R24, gdesc[UR4], RZ, !UPT, gsb0 ;  /* 0x01e00000041879f0 */ /* 0x000fe2000c0018ff */
[----:B------:R-:W-:Y:S01]  /*ebd0*/  R2UR UR23, R9 ;  /* 0x00000000091772ca */ /* 0x000fe200000e0000 */
[----:B------:R-:W-:Y:S01]  /*ebe0*/  IMAD.MOV.U32 R9, RZ, RZ, 0x40000040 ;  /* 0x40000040ff097424 */ /* 0x000fe200078e00ff */
[----:B------:R-:W-:Y:S01]  /*ebf0*/  R2UR UR18, R8 ;  /* 0x00000000081272ca */ /* 0x000fe200000e0000 */
[----:B------:R-:W-:Y:S01]  /*ec00*/  VIADD R8, R6, 0x400 ;  /* 0x0000040006087836 */ /* 0x000fe20000000000 */
[----:B------:R-:W-:Y:S01]  /*ec10*/  UMOV UR29, 0x40000040 ;  /* 0x40000040001d7882 */ /* 0x000fe20000000000 */
[----:B------:R-:W-:Y:S01]  /*ec20*/  R2UR UR35, R7 ;  /* 0x00000000072372ca */ /* 0x000fe200000e0000 */
[----:B------:R-:W-:Y:S01]  /*ec30*/  UIADD3 UR32, UR4, 0x406, URZ ;  /* 0x0000040604207890 */ /* 0x000fe2000fffe03f */
[----:B------:R-:W-:Y:S01]  /*ec40*/  R2UR UR27, R9 ;  /* 0x00000000091b72ca */ /* 0x000fe200000e0000 */
[----:B------:R-:W-:Y:S01]  /*ec50*/  UMOV UR33, 0x40000040 ;  /* 0x4000004000217882 */ /* 0x000fe20000000000 */
[----:B------:R-:W-:Y:S01]  /*ec60*/  R2UR UR22, R8 ;  /* 0x00000000081672ca */ /* 0x000fe200000e0000 */
[----:B------:R-:W-:Y:S01]  /*ec70*/  VIADD R8, R6, 0x402 ;  /* 0x0000040206087836 */ /* 0x000fe20000000000 */
[----:B------:R-:W-:-:S04]  /*ec80*/  MOV R9, 0x40000040 ;  /* 0x4000004000097802 */ /* 0x000fc80000000f00 */
[----:B------:R-:W-:Y:S01]  /*ec90*/  R2UR UR26, R8 ;  /* 0x00000000081a72ca */ /* 0x000fe200000e0000 */
[C---:B------:R-:W-:Y:S01]  /*eca0*/  VIADD R8, R6.reuse, 0x404 ;  /* 0x0000040406087836 */ /* 0x040fe20000000000 */
[----:B------:R-:W-:Y:S01]  /*ecb0*/  R2UR UR31, R9 ;  /* 0x00000000091f72ca */ /* 0x000fe200000e0000 */
        /* <DEDUP_REMOVED lines=27> */
.L_x_9539:
[----:B------:R-:W0:Y:S01]  /*ee70*/  LDC R7, c[0x0][0x448] ;  /* 0x00011200ff077b82 */ /* 0x000e220000000800 */
[----:B------:R-:W-:Y:S01]  /*ee80*/  ULDC UR6, c[0x0][0x9d8] ;  /* 0x0002760000067ab9 */ /* 0x000fe20000000800 */
[----:B------:R-:W-:Y:S01]  /*ee90*/  ULDC UR48, c[0x0][0x988] ;  /* 0x0002620000307ab9 */ /* 0x000fe20000000800 */
[----:B------:R-:W-:Y:S01]  /*eea0*/  FMUL.FTZ R8, R28, UR6 ;  /* 0x000000061c087c20 */ /* 0x000fe20008410000 */
[----:B------:R-:W-:Y:S01]  /*eeb0*/  FMUL.FTZ R3, R24, UR6 ;  /* 0x0000000618037c20 */ /* 0x000fe20008410000 */
[----:B------:R-:W-:Y:S01]  /*eec0*/  FMUL.FTZ R24, R48, UR6 ;  /* 0x0000000630187c20 */ /* 0x000fe20008410000 */
[----:B------:R-:W-:Y:S02]  /*eed0*/  IMAD.IADD R48, R206, 0x1, R192 ;  /* 0x00000001ce307824 */ /* 0x000fe400078e02c0 */
[----:B------:R-:W-:Y:S01]  /*eee0*/  FMUL.FTZ R6, R29, UR6 ;  /* 0x000000061d067c20 */ /* 0x000fe20008410000 */
[----:B------:R-:W-:Y:S01]  /*eef0*/  FMUL.FTZ R50, R50, UR6 ;  /* 0x0000000632327c20 */ /* 0x000fe20008410000 */
[----:B------:R-:W-:-:S02]  /*ef00*/  IMAD.MOV.U32 R29, RZ, RZ, -0x80 ;  /* 0xffffff80ff1d7424 */ /* 0x000fc400078e00ff */
        /* <DEDUP_REMOVED lines=11> */
[----:B-1----:R-:W-:-:S02]  /*efc0*/  IMAD R50, R88, R29, 0x80 ;  /* 0x0000008058327424 */ /* 0x002fc400078e021d */
[----:B------:R-:W-:Y:S01]  /*efd0*/  FMUL.FTZ R42, R42, UR6 ;  /* 0x000000062a2a7c20 */ /* 0x000fe20008410000 */
[----:B------:R-:W-:Y:S01]  /*efe0*/  FMUL.FTZ R43, R43, UR6 ;  /* 0x000000062b2b7c20 */ /* 0x000fe20008410000 */
[----:B0-----:R-:W-:Y:S01]  /*eff0*/  ISETP.NE.AND P1, PT, R7, 0x1, PT ;  /* 0x000000010700780c */ /* 0x001fe20003f25270 */
[----:B------:R-:W-:Y:S01]  /*f000*/  FMUL.FTZ R46, R46, UR6 ;  /* 0x000000062e2e7c20 */ /* 0x000fe20008410000 */
[--C-:B------:R-:W-:Y:S01]  /*f010*/  IADD3 R97, -R193, 0x1, R50.reuse ;  /* 0x00000001c1617810 */ /* 0x100fe20007ffe132 */
[----:B------:R-:W-:Y:S01]  /*f020*/  FMUL.FTZ R47, R47, UR6 ;  /* 0x000000062f2f7c20 */ /* 0x000fe20008410000 */
[----:B------:R0:W1:Y:S01]  /*f030*/  MUFU.TANH R99, R27 ;  /* 0x0000001b00637308 */ /* 0x0000620000002400 */
[----:B------:R-:W-:Y:S01]  /*f040*/  IADD3 R50, -R193, R195, R50 ;  /* 0x000000c3c1327210 */ /* 0x000fe20007ffe132 */
[----:B------:R-:W-:Y:S01]  /*f050*/  FMUL.FTZ R63, R63, UR6 ;  /* 0x000000063f3f7c20 */ /* 0x000fe20008410000 */
[----:B------:R-:W-:Y:S01]  /*f060*/  IADD3 R97, -R194, R97, R195 ;  /* 0x00000061c2617210 */ /* 0x000fe20007ffe1c3 */
[----:B------:R-:W-:Y:S01]  /*f070*/  FMUL.FTZ R15, R44, UR6 ;  /* 0x000000062c0f7c20 */ /* 0x000fe20008410000 */
[----:B------:R-:W-:Y:S01]  /*f080*/  FMUL.FTZ R59, R59, UR6 ;  /* 0x000000063b3b7c20 */ /* 0x000fe20008410000 */
[----:B------:R-:W-:Y:S01]  /*f090*/  FMUL.FTZ R51, R51, UR6 ;  /* 0x0000000633337c20 */ /* 0x000fe20008410000 */
[----:B------:R-:W-:Y:S01]  /*f0a0*/  FMUL.FTZ R54, R54, UR6 ;  /* 0x0000000636367c20 */ /* 0x000fe20008410000 */
[----:B------:R-:W3:Y:S01]  /*f0b0*/  MUFU.TANH R30, R30 ;  /* 0x0000001e001e7308 */ /* 0x000ee20000002400 */
[----:B------:R-:W4:Y:S01]  /*f0c0*/  @P1 LDC R7, c[0x0][0x44c] ;  /* 0x00011300ff071b82 */ /* 0x000f220000000800 */
[----:B------:R-:W-:Y:S01]  /*f0d0*/  FMUL.FTZ R21, R49, UR6 ;  /* 0x0000000631157c20 */ /* 0x000fe20008410000 */
[----:B------:R-:W-:Y:S01]  /*f0e0*/  FMUL.FTZ R55, R55, UR6 ;  /* 0x0000000637377c20 */ /* 0x000fe20008410000 */
[----:B0-----:R-:W-:Y:S01]  /*f0f0*/  FMUL.FTZ R27, R57, UR6 ;  /* 0x00000006391b7c20 */ /* 0x001fe20008410000 */
[----:B------:R-:W-:Y:S01]  /*f100*/  FMUL.FTZ R20, R45, UR6 ;  /* 0x000000062d147c20 */ /* 0x000fe20008410000 */
[----:B------:R-:W-:Y:S01]  /*f110*/  FMUL.FTZ R26, R53, UR6 ;  /* 0x00000006351a7c20 */ /* 0x000fe20008410000 */
[----:B------:R-:W-:Y:S01]  /*f120*/  FMUL.FTZ R58, R58, UR6 ;  /* 0x000000063a3a7c20 */ /* 0x000fe20008410000 */
[----:B------:R0:W5:Y:S01]  /*f130*/  MUFU.TANH R93, R31 ;  /* 0x0000001f005d7308 */ /* 0x0001620000002400 */
[----:B------:R-:W2:Y:S01]  /*f140*/  @P1 LDC R28, c[0x0][0x450] ;  /* 0x00011400ff1c1b82 */ /* 0x000ea20000000800 */
        /* <DEDUP_REMOVED lines=15> */
[----:B----4-:R-:W-:-:S04]  /*f240*/  @P1 IMAD.HI.U32 R7, R48, R7, RZ ;  /* 0x0000000730071227 */ /* 0x010fc800078e00ff */
[----:B------:R-:W-:Y:S01]  /*f250*/  FMUL.FTZ R83, R83, UR6 ;  /* 0x0000000653537c20 */ /* 0x000fe20008410000 */
[----:B------:R-:W-:Y:S01]  /*f260*/  FMUL.FTZ R86, R86, UR6 ;  /* 0x0000000656567c20 */ /* 0x000fe20008410000 */
[----:B------:R-:W-:Y:S01]  /*f270*/  FMUL.FTZ R87, R87, UR6 ;  /* 0x0000000657577c20 */ /* 0x000fe20008410000 */
[----:B------:R-:W-:Y:S01]  /*f280*/  FMUL.FTZ R13, R41, UR6 ;  /* 0x00000006290d7c20 */ /* 0x000fe20008410000 */
[----:B------:R-:W-:Y:S01]  /*f290*/  FMUL.FTZ R5, R25, UR6 ;  /* 0x0000000619057c20 */ /* 0x000fe20008410000 */
[----:B------:R-:W-:Y:S01]  /*f2a0*/  FMUL.FTZ R61, R61, UR6 ;  /* 0x000000063d3d7c20 */ /* 0x000fe20008410000 */
[----:B------:R-:W4:Y:S01]  /*f2b0*/  MUFU.TANH R38, R38 ;  /* 0x0000002600267308 */ /* 0x000f220000002400 */
[----:B--2---:R-:W-:Y:S01]  /*f2c0*/  @P1 SHF.R.U32.HI R48, RZ, R28, R7 ;  /* 0x0000001cff301219 */ /* 0x004fe20000011607 */
[----:B------:R-:W-:Y:S01]  /*f2d0*/  FMUL.FTZ R73, R73, UR6 ;  /* 0x0000000649497c20 */ /* 0x000fe20008410000 */
[----:B------:R-:W-:Y:S01]  /*f2e0*/  FMUL.FTZ R25, R52, UR6 ;  /* 0x0000000634197c20 */ /* 0x000fe20008410000 */
[----:B------:R-:W-:Y:S01]  /*f2f0*/  FMUL.FTZ R28, R56, UR6 ;  /* 0x00000006381c7c20 */ /* 0x000fe20008410000 */
[----:B------:R-:W-:Y:S01]  /*f300*/  FMUL.FTZ R64, R64, UR6 ;  /* 0x0000000640407c20 */ /* 0x000fe20008410000 */
[----:B------:R-:W0:Y:S01]  /*f310*/  SHFL.IDX PT, R7, R48, 0x1, 0x1c1f ;  /* 0x003c1f0030077f89 */ /* 0x000e2200000e0000 */
[----:B------:R-:W-:Y:S01]  /*f320*/  FMUL.FTZ R68, R68, UR6 ;  /* 0x0000000644447c20 */ /* 0x000fe20008410000 */
[----:B------:R-:W2:Y:S01]  /*f330*/  MUFU.TANH R39, R39 ;  /* 0x0000002700277308 */ /* 0x000ea20000002400 */
[----:B------:R-:W-:Y:S01]  /*f340*/  FMUL.FTZ R69, R69, UR6 ;  /* 0x0000000645457c20 */ /* 0x000fe20008410000 */
[----:B------:R-:W2:Y:S01]  /*f350*/  SHFL.IDX PT, R48, R48, RZ, 0x1c1f ;  /* 0x001c1fff30307589 */ /* 0x000ea200000e0000 */
[----:B------:R-:W-:Y:S01]  /*f360*/  VIADD R0, R0, 0x28840 ;  /* 0x0002884000007836 */ /* 0x000fe20000000000 */
[----:B------:R-:W-:Y:S01]  /*f370*/  ULDC UR46, c[0x0][0x9d8] ;  /* 0x00027600002e7ab9 */ /* 0x000fe20000000800 */
[----:B------:R-:W-:Y:S01]  /*f380*/  ULDC UR47, c[0x0][0x9d8] ;  /* 0x00027600002f7ab9 */ /* 0x000fe20000000800 */
[----:B------:R-:W-:Y:S01]  /*f390*/  ULDC UR44, c[0x0][0x988] ;  /* 0x00026200002c7ab9 */ /* 0x000fe20000000800 */
[----:B------:R-:W-:Y:S01]  /*f3a0*/  ULDC UR45, c[0x0][0x988] ;  /* 0x00026200002d7ab9 */ /* 0x000fe20000000800 */
[----:B------:R-:W2:Y:S01]  /*f3b0*/  MUFU.TANH R42, R42 ;  /* 0x0000002a002a7308 */ /* 0x000ea20000002400 */
[----:B------:R-:W-:-:S02]  /*f3c0*/  CS2R R150, SRZ ;  /* 0x0000000000967805 */ /* 0x000fc4000001ff00 */
[----:B------:R-:W-:Y:S02]  /*f3d0*/  CS2R R148, SRZ ;  /* 0x0000000000947805 */ /* 0x000fe4000001ff00 */
[----:B------:R-:W-:Y:S02]  /*f3e0*/  CS2R R146, SRZ ;  /* 0x0000000000927805 */ /* 0x000fe4000001ff00 */
[----:B------:R-:W-:Y:S02]  /*f3f0*/  CS2R R144, SRZ ;  /* 0x0000000000907805 */ /* 0x000fe4000001ff00 */
[----:B------:R-:W-:Y:S02]  /*f400*/  CS2R R142, SRZ ;  /* 0x00000000008e7805 */ /* 0x000fe4000001ff00 */
[----:B------:R-:W-:Y:S02]  /*f410*/  CS2R R140, SRZ ;  /* 0x00000000008c7805 */ /* 0x000fe4000001ff00 */
[----:B------:R-:W-:Y:S01]  /*f420*/  CS2R R138, SRZ ;  /* 0x00000000008a7805 */ /* 0x000fe2000001ff00 */
[----:B------:R-:W2:Y:S01]  /*f430*/  MUFU.TANH R43, R43 ;  /* 0x0000002b002b7308 */ /* 0x000ea20000002400 */
[----:B------:R-:W-:-:S02]  /*f440*/  CS2R R136, SRZ ;  /* 0x0000000000887805 */ /* 0x000fc4000001ff00 */
[----:B------:R-:W-:Y:S02]  /*f450*/  CS2R R134, SRZ ;  /* 0x0000000000867805 */ /* 0x000fe4000001ff00 */
[----:B------:R-:W-:Y:S02]  /*f460*/  CS2R R132, SRZ ;  /* 0x0000000000847805 */ /* 0x000fe4000001ff00 */
[----:B------:R-:W-:Y:S02]  /*f470*/  CS2R R130, SRZ ;  /* 0x0000000000827805 */ /* 0x000fe4000001ff00 */
[----:B------:R-:W-:Y:S02]  /*f480*/  CS2R R128, SRZ ;  /* 0x0000000000807805 */ /* 0x000fe4000001ff00 */
[----:B0-----:R-:W-:Y:S01]  /*f490*/  VIADDMNMX R31, R7, R97, R50, PT ;  /* 0x00000061071f7246 */ /* 0x001fe20003800132 */
[----:B------:R-:W-:Y:S01]  /*f4a0*/  FMUL.FTZ R7, R67, UR6 ;  /* 0x0000000643077c20 */ /* 0x000fe20008410000 */
[----:B------:R-:W0:Y:S01]  /*f4b0*/  MUFU.TANH R46, R46 ;  /* 0x0000002e002e7308 */ /* 0x000e220000002400 */
[----:B------:R-:W-:-:S02]  /*f4c0*/  CS2R R126, SRZ ;  /* 0x00000000007e7805 */ /* 0x000fc4000001ff00 */
[C---:B------:R-:W-:Y:S02]  /*f4d0*/  ISETP.GT.AND P2, PT, R31.reuse, RZ, PT ;  /* 0x000000ff1f00720c */ /* 0x040fe40003f44270 */
[----:B------:R-:W-:Y:S02]  /*f4e0*/  CS2R R124, SRZ ;  /* 0x00000000007c7805 */ /* 0x000fe4000001ff00 */
[C---:B------:R-:W-:Y:S02]  /*f4f0*/  ISETP.GT.AND P3, PT, R31.reuse, 0x1, PT ;  /* 0x000000011f00780c */ /* 0x040fe40003f64270 */
[----:B------:R-:W-:Y:S02]  /*f500*/  CS2R R122, SRZ ;  /* 0x00000000007a7805 */ /* 0x000fe4000001ff00 */
[----:B------:R-:W-:Y:S02]  /*f510*/  ISETP.GT.AND P4, PT, R31, 0x8, PT ;  /* 0x000000081f00780c */ /* 0x000fe40003f84270 */
[----:B------:R-:W-:-:S02]  /*f520*/  CS2R R120, SRZ ;  /* 0x0000000000787805 */ /* 0x000fc4000001ff00 */
[----:B------:R-:W-:Y:S01]  /*f530*/  FSEL R101, R101, -INF , P2 ;  /* 0xff80000065657808 */ /* 0x000fe20001000000 */
[----:B------:R-:W0:Y:S01]  /*f540*/  MUFU.TANH R47, R47 ;  /* 0x0000002f002f7308 */ /* 0x000e220000002400 */
[----:B-1----:R-:W-:Y:S02]  /*f550*/  FSEL R99, R99, -INF , P3 ;  /* 0xff80000063637808 */ /* 0x002fe40001800000 */
[----:B------:R-:W-:Y:S02]  /*f560*/  CS2R R118, SRZ ;  /* 0x0000000000767805 */ /* 0x000fe4000001ff00 */
[----:B---3--:R-:W-:Y:S02]  /*f570*/  FSEL R95, R30, -INF , P4 ;  /* 0xff8000001e5f7808 */ /* 0x008fe40002000000 */
[----:B------:R-:W-:Y:S02]  /*f580*/  CS2R R116, SRZ ;  /* 0x0000000000747805 */ /* 0x000fe4000001ff00 */
[----:B------:R-:W-:-:S02]  /*f590*/  ISETP.GT.AND P2, PT, R31, 0x9, PT ;  /* 0x000000091f00780c */ /* 0x000fc40003f44270 */
[----:B------:R-:W-:Y:S02]  /*f5a0*/  CS2R R114, SRZ ;  /* 0x0000000000727805 */ /* 0x000fe4000001ff00 */
[----:B------:R-:W-:Y:S01]  /*f5b0*/  FMNMX.FTZ R30, R101, R99, !PT ;  /* 0x00000063651e7209 */ /* 0x000fe20007810000 */
[----:B------:R2:W-:Y:S01]  /*f5c0*/  MUFU.TANH R44, R63 ;  /* 0x0000003f002c7308 */ /* 0x0005e20000002400 */
[----:B------:R-:W-:Y:S02]  /*f5d0*/  ISETP.GT.AND P3, PT, R31, 0x10, PT ;  /* 0x000000101f00780c */ /* 0x000fe40003f64270 */
[----:B------:R-:W-:Y:S02]  /*f5e0*/  CS2R R112, SRZ ;  /* 0x0000000000707805 */ /* 0x000fe4000001ff00 */
[----:B-----5:R-:W-:Y:S02]  /*f5f0*/  FSEL R93, R93, -INF , P2 ;  /* 0xff8000005d5d7808 */ /* 0x020fe40001000000 */
[----:B------:R-:W-:-:S02]  /*f600*/  CS2R R110, SRZ ;  /* 0x00000000006e7805 */ /* 0x000fc4000001ff00 */
[----:B------:R-:W-:Y:S02]  /*f610*/  FMNMX.FTZ R30, R95, R30, !PT ;  /* 0x0000001e5f1e7209 */ /* 0x000fe40007810000 */
[----:B------:R-:W-:Y:S02]  /*f620*/  CS2R R108, SRZ ;  /* 0x00000000006c7805 */ /* 0x000fe4000001ff00 */
[----:B------:R-:W-:Y:S01]  /*f630*/  ISETP.GT.AND P2, PT, R31, 0x11, PT ;  /* 0x000000111f00780c */ /* 0x000fe20003f44270 */
[----:B------:R1:W-:Y:S01]  /*f640*/  MUFU.TANH R29, R59 ;  /* 0x0000003b001d7308 */ /* 0x0003e20000002400 */
[----:B------:R-:W-:Y:S02]  /*f650*/  FSEL R91, R34, -INF , P3 ;  /* 0xff800000225b7808 */ /* 0x000fe40001800000 */
[----:B------:R-:W-:Y:S02]  /*f660*/  CS2R R106, SRZ ;  /* 0x00000000006a7805 */ /* 0x000fe4000001ff00 */
[----:B------:R-:W-:-:S02]  /*f670*/  FMNMX.FTZ R30, R93, R30, !PT ;  /* 0x0000001e5d1e7209 */ /* 0x000fc40007810000 */
[----:B------:R-:W-:Y:S02]  /*f680*/  CS2R R104, SRZ ;  /* 0x0000000000687805 */ /* 0x000fe4000001ff00 */
[----:B------:R-:W-:Y:S02]  /*f690*/  ISETP.GT.AND P3, PT, R31, 0x18, PT ;  /* 0x000000181f00780c */ /* 0x000fe40003f64270 */
[----:B------:R-:W-:Y:S02]  /*f6a0*/  CS2R R102, SRZ ;  /* 0x0000000000667805 */ /* 0x000fe4000001ff00 */
[----:B------:R-:W-:Y:S01]  /*f6b0*/  FSEL R89, R35, -INF , P2 ;  /* 0xff80000023597808 */ /* 0x000fe20001000000 */
[----:B------:R-:W3:Y:S01]  /*f6c0*/  MUFU.TANH R49, R51 ;  /* 0x0000003300317308 */ /* 0x000ee20000002400 */
[----:B------:R-:W-:Y:S02]  /*f6d0*/  FMNMX.FTZ R30, R91, R30, !PT ;  /* 0x0000001e5b1e7209 */ /* 0x000fe40007810000 */
[----:B------:R-:W-:-:S02]  /*f6e0*/  ISETP.GT.AND P2, PT, R31, 0x19, PT ;  /* 0x000000191f00780c */ /* 0x000fc40003f44270 */
[----:B----4-:R-:W-:Y:S02]  /*f6f0*/  FSEL R67, R38, -INF , P3 ;  /* 0xff80000026437808 */ /* 0x010fe40001800000 */
[----:B------:R-:W-:Y:S01]  /*f700*/  FMNMX.FTZ R30, R89, R30, !PT ;  /* 0x0000001e591e7209 */ /* 0x000fe20007810000 */
[----:B------:R-:W4:Y:S01]  /*f710*/  MUFU.TANH R54, R54 ;  /* 0x0000003600367308 */ /* 0x000f220000002400 */
[----:B------:R-:W-:Y:S02]  /*f720*/  ISETP.GT.AND P3, PT, R31, 0x20, PT ;  /* 0x000000201f00780c */ /* 0x000fe40003f64270 */
[----:B--2---:R-:W-:Y:S02]  /*f730*/  FSEL R63, R39, -INF , P2 ;  /* 0xff800000273f7808 */ /* 0x004fe40001000000 */
[----:B------:R-:W-:Y:S02]  /*f740*/  FMNMX.FTZ R30, R67, R30, !PT ;  /* 0x0000001e431e7209 */ /* 0x000fe40007810000 */
[----:B------:R-:W-:Y:S01]  /*f750*/  ISETP.GT.AND P2, PT, R31, 0x21, PT ;  /* 0x000000211f00780c */ /* 0x000fe20003f44270 */
[----:B------:R0:W2:Y:S01]  /*f760*/  MUFU.TANH R45, R55 ;  /* 0x00000037002d7308 */ /* 0x0000a20000002400 */
[----:B-1----:R-:W-:-:S02]  /*f770*/  FSEL R59, R42, -INF , P3 ;  /* 0xff8000002a3b7808 */ /* 0x002fc40001800000 */
[----:B------:R-:W-:Y:S02]  /*f780*/  FMNMX.FTZ R30, R63, R30, !PT ;  /* 0x0000001e3f1e7209 */ /* 0x000fe40007810000 */
[----:B------:R-:W-:Y:S02]  /*f790*/  ISETP.GT.AND P3, PT, R31, 0x28, PT ;  /* 0x000000281f00780c */ /* 0x000fe40003f64270 */
[----:B------:R-:W-:Y:S01]  /*f7a0*/  FSEL R57, R43, -INF , P2 ;  /* 0xff8000002b397808 */ /* 0x000fe20001000000 */
[----:B------:R-:W1:Y:S01]  /*f7b0*/  MUFU.TANH R33, R58 ;  /* 0x0000003a00217308 */ /* 0x000e620000002400 */
[----:B------:R-:W-:Y:S02]  /*f7c0*/  FMNMX.FTZ R30, R59, R30, !PT ;  /* 0x0000001e3b1e7209 */ /* 0x000fe40007810000 */
[----:B------:R-:W-:Y:S02]  /*f7d0*/  ISETP.GT.AND P2, PT, R31, 0x29, PT ;  /* 0x000000291f00780c */ /* 0x000fe40003f44270 */
[----:B0-----:R-:W-:-:S02]  /*f7e0*/  FSEL R55, R46, -INF , P3 ;  /* 0xff8000002e377808 */ /* 0x001fc40001800000 */
[----:B------:R-:W-:Y:S01]  /*f7f0*/  FMNMX.FTZ R30, R57, R30, !PT ;  /* 0x0000001e391e7209 */ /* 0x000fe20007810000 */
[----:B------:R0:W5:Y:S01]  /*f800*/  MUFU.TANH R37, R62 ;  /* 0x0000003e00257308 */ /* 0x0001620000002400 */
[----:B------:R-:W-:Y:S02]  /*f810*/  ISETP.GT.AND P3, PT, R31, 0x30, PT ;  /* 0x000000301f00780c */ /* 0x000fe40003f64270 */
[----:B------:R-:W-:Y:S02]  /*f820*/  FSEL R53, R47, -INF , P2 ;  /* 0xff8000002f357808 */ /* 0x000fe40001000000 */
[----:B------:R-:W-:Y:S02]  /*f830*/  FMNMX.FTZ R30, R55, R30, !PT ;  /* 0x0000001e371e7209 */ /* 0x000fe40007810000 */
[----:B------:R-:W-:Y:S01]  /*f840*/  ISETP.GT.AND P2, PT, R31, 0x31, PT ;  /* 0x000000311f00780c */ /* 0x000fe20003f44270 */
[----:B------:R-:W5:Y:S01]  /*f850*/  MUFU.TANH R66, R66 ;  /* 0x0000004200427308 */ /* 0x000f620000002400 */
[----:B------:R-:W-:Y:S01]  /*f860*/  FSEL R51, R32, -INF , P3 ;  /* 0xff80000020337808 */ /* 0x000fe20001800000 */
[----:B0-----:R-:W-:Y:S01]  /*f870*/  FMUL.FTZ R62, R60, UR6 ;  /* 0x000000063c3e7c20 */ /* 0x001fe20008410000 */
[----:B------:R-:W-:-:S02]  /*f880*/  FMNMX.FTZ R30, R53, R30, !PT ;  /* 0x0000001e351e7209 */ /* 0x000fc40007810000 */
[----:B------:R-:W-:Y:S02]  /*f890*/  ISETP.GT.AND P3, PT, R31, 0x38, PT ;  /* 0x000000381f00780c */ /* 0x000fe40003f64270 */
[----:B---3--:R-:W-:Y:S01]  /*f8a0*/  FSEL R49, R49, -INF , P2 ;  /* 0xff80000031317808 */ /* 0x008fe20001000000 */
[----:B------:R0:W3:Y:S01]  /*f8b0*/  MUFU.TANH R34, R7 ;  /* 0x0000000700227308 */ /* 0x0000e20000002400 */
[----:B------:R-:W-:Y:S02]  /*f8c0*/  FMNMX.FTZ R30, R51, R30, !PT ;  /* 0x0000001e331e7209 */ /* 0x000fe40007810000 */
[----:B------:R-:W-:Y:S02]  /*f8d0*/  ISETP.GT.AND P2, PT, R31, 0x39, PT ;  /* 0x000000391f00780c */ /* 0x000fe40003f44270 */
[----:B----4-:R-:W-:Y:S02]  /*f8e0*/  FSEL R47, R54, -INF , P3 ;  /* 0xff800000362f7808 */ /* 0x010fe40001800000 */
[----:B------:R-:W-:Y:S01]  /*f8f0*/  FMNMX.FTZ R30, R49, R30, !PT ;  /* 0x0000001e311e7209 */ /* 0x000fe20007810000 */
[----:B------:R-:W4:Y:S01]  /*f900*/  MUFU.TANH R70, R70 ;  /* 0x0000004600467308 */ /* 0x000f220000002400 */
[----:B------:R-:W-:-:S02]  /*f910*/  ISETP.GT.AND P3, PT, R31, 0x40, PT ;  /* 0x000000401f00780c */ /* 0x000fc40003f64270 */
[----:B--2---:R-:W-:Y:S02]  /*f920*/  FSEL R45, R45, -INF , P2 ;  /* 0xff8000002d2d7808 */ /* 0x004fe40001000000 */
[----:B------:R-:W-:Y:S02]  /*f930*/  FMNMX.FTZ R30, R47, R30, !PT ;  /* 0x0000001e2f1e7209 */ /* 0x000fe40007810000 */
[----:B------:R-:W-:Y:S01]  /*f940*/  ISETP.GT.AND P2, PT, R31, 0x41, PT ;  /* 0x000000411f00780c */ /* 0x000fe20003f44270 */
[----:B------:R-:W2:Y:S01]  /*f950*/  MUFU.TANH R42, R71 ;  /* 0x00000047002a7308 */ /* 0x000ea20000002400 */
[----:B-1----:R-:W-:Y:S02]  /*f960*/  FSEL R33, R33, -INF , P3 ;  /* 0xff80000021217808 */ /* 0x002fe40001800000 */
[----:B------:R-:W-:Y:S02]  /*f970*/  FMNMX.FTZ R30, R45, R30, !PT ;  /* 0x0000001e2d1e7209 */ /* 0x000fe40007810000 */
[----:B------:R-:W-:-:S02]  /*f980*/  ISETP.GT.AND P3, PT, R31, 0x48, PT ;  /* 0x000000481f00780c */ /* 0x000fc40003f64270 */
[----:B------:R-:W-:Y:S01]  /*f990*/  FSEL R32, R29, -INF , P2 ;  /* 0xff8000001d207808 */ /* 0x000fe20001000000 */
[----:B------:R-:W1:Y:S01]  /*f9a0*/  MUFU.TANH R35, R74 ;  /* 0x0000004a00237308 */ /* 0x000e620000002400 */
[----:B0-----:R-:W-:Y:S02]  /*f9b0*/  FMNMX.FTZ R7, R33, R30, !PT ;  /* 0x0000001e21077209 */ /* 0x001fe40007810000 */
[----:B------:R-:W-:Y:S02]  /*f9c0*/  ISETP.GT.AND P2, PT, R31, 0x49, PT ;  /* 0x000000491f00780c */ /* 0x000fe40003f44270 */
[----:B-----5:R-:W-:Y:S02]  /*f9d0*/  FSEL R37, R37, -INF , P3 ;  /* 0xff80000025257808 */ /* 0x020fe40001800000 */
[----:B------:R-:W-:Y:S01]  /*f9e0*/  FMNMX.FTZ R30, R32, R7, !PT ;  /* 0x00000007201e7209 */ /* 0x000fe20007810000 */
[----:B------:R-:W0:Y:S01]  /*f9f0*/  MUFU.TANH R40, R75 ;  /* 0x0000004b00287308 */ /* 0x000e220000002400 */
[----:B------:R-:W-:-:S02]  /*fa00*/  ISETP.GT.AND P3, PT, R31, 0x50, PT ;  /* 0x000000501f00780c */ /* 0x000fc40003f64270 */
[----:B------:R-:W-:Y:S02]  /*fa10*/  FSEL R44, R44, -INF , P2 ;  /* 0xff8000002c2c7808 */ /* 0x000fe40001000000 */
[----:B------:R-:W-:Y:S02]  /*fa20*/  FMNMX.FTZ R7, R37, R30, !PT ;  /* 0x0000001e25077209 */ /* 0x000fe40007810000 */
[----:B------:R-:W-:Y:S01]  /*fa30*/  ISETP.GT.AND P2, PT, R31, 0x51, PT ;  /* 0x000000511f00780c */ /* 0x000fe20003f44270 */
[----:B------:R-:W5:Y:S01]  /*fa40*/  MUFU.TANH R36, R78 ;  /* 0x0000004e00247308 */ /* 0x000f620000002400 */
[----:B------:R-:W-:Y:S01]  /*fa50*/  FSEL R38, R66, -INF , P3 ;  /* 0xff80000042267808 */ /* 0x000fe20001800000 */
[----:B------:R-:W-:Y:S01]  /*fa60*/  FMUL.FTZ R66, R77, UR6 ;  /* 0x000000064d427c20 */ /* 0x000fe20008410000 */
[----:B------:R-:W-:Y:S02]  /*fa70*/  FMNMX.FTZ R7, R44, R7, !PT ;  /* 0x000000072c077209 */ /* 0x000fe40007810000 */
[----:B------:R-:W-:-:S02]  /*fa80*/  ISETP.GT.AND P3, PT, R31, 0x58, PT ;  /* 0x000000581f00780c */ /* 0x000fc40003f64270 */
[----:B---3--:R-:W-:Y:S01]  /*fa90*/  FSEL R43, R34, -INF , P2 ;  /* 0xff800000222b7808 */ /* 0x008fe20001000000 */
[----:B------:R-:W3:Y:S01]  /*faa0*/  MUFU.TANH R39, R79 ;  /* 0x0000004f00277308 */ /* 0x000ee20000002400 */
[----:B------:R-:W-:Y:S02]  /*fab0*/  FMNMX.FTZ R30, R38, R7, !PT ;  /* 0x00000007261e7209 */ /* 0x000fe40007810000 */
[----:B------:R-:W-:Y:S02]  /*fac0*/  ISETP.GT.AND P2, PT, R31, 0x59, PT ;  /* 0x000000591f00780c */ /* 0x000fe40003f44270 */
[----:B----4-:R-:W-:Y:S01]  /*fad0*/  FSEL R34, R70, -INF , P3 ;  /* 0xff80000046227808 */ /* 0x010fe20001800000 */
[----:B------:R-:W-:Y:S01]  /*fae0*/  FMUL.FTZ R70, R84, UR6 ;  /* 0x0000000654467c20 */ /* 0x000fe20008410000 */
        /* <DEDUP_REMOVED lines=10> */
[----:B0-----:R-:W-:Y:S01]  /*fb90*/  FSEL R40, R40, -INF , P2 ;  /* 0xff80000028287808 */ /* 0x001fe20001000000 */
[----:B------:R-:W0:Y:S01]  /*fba0*/  MUFU.TANH R41, R86 ;  /* 0x0000005600297308 */ /* 0x000e220000002400 */
[----:B------:R-:W-:Y:S02]  /*fbb0*/  FMNMX.FTZ R7, R35, R30, !PT ;  /* 0x0000001e23077209 */ /* 0x000fe40007810000 */
[C---:B------:R-:W-:Y:S02]  /*fbc0*/  ISETP.GT.AND P2, PT, R31.reuse, 0x69, PT ;  /* 0x000000691f00780c */ /* 0x040fe40003f44270 */
[----:B-----5:R-:W-:Y:S02]  /*fbd0*/  FSEL R36, R36, -INF , P3 ;  /* 0xff80000024247808 */ /* 0x020fe40001800000 */
[----:B------:R-:W-:Y:S01]  /*fbe0*/  FMNMX.FTZ R7, R40, R7, !PT ;  /* 0x0000000728077209 */ /* 0x000fe20007810000 */
[----:B------:R-:W1:Y:S01]  /*fbf0*/  MUFU.TANH R87, R87 ;  /* 0x0000005700577308 */ /* 0x000e620000002400 */
[----:B------:R-:W-:-:S02]  /*fc00*/  ISETP.GT.AND P3, PT, R31, 0x70, PT ;  /* 0x000000701f00780c */ /* 0x000fc40003f64270 */
[----:B---3--:R-:W-:Y:S02]  /*fc10*/  FSEL R39, R39, -INF , P2 ;  /* 0xff80000027277808 */ /* 0x008fe40001000000 */
[----:B------:R-:W-:Y:S02]  /*fc20*/  FMNMX.FTZ R30, R36, R7, !PT ;  /* 0x00000007241e7209 */ /* 0x000fe40007810000 */
[----:B------:R-:W-:Y:S01]  /*fc30*/  ISETP.GT.AND P2, PT, R31, 0x71, PT ;  /* 0x000000711f00780c */ /* 0x000fe20003f44270 */
[----:B------:R-:W-:Y:S01]  /*fc40*/  MUFU.TANH R3, R3 ;  /* 0x0000000300037308 */ /* 0x000fe20000002400 */
[----:B----4-:R-:W-:Y:S02]  /*fc50*/  FSEL R29, R29, -INF , P3 ;  /* 0xff8000001d1d7808 */ /* 0x010fe40001800000 */
[----:B------:R-:W-:Y:S02]  /*fc60*/  FMNMX.FTZ R46, R39, R30, !PT ;  /* 0x0000001e272e7209 */ /* 0x000fe40007810000 */
[----:B------:R-:W-:-:S02]  /*fc70*/  ISETP.GT.AND P3, PT, R31, 0x78, PT ;  /* 0x000000781f00780c */ /* 0x000fc40003f64270 */
[----:B--2---:R-:W-:Y:S01]  /*fc80*/  FSEL R30, R83, -INF , P2 ;  /* 0xff800000531e7808 */ /* 0x004fe20001000000 */
[----:B------:R-:W2:Y:S01]  /*fc90*/  MUFU.TANH R5, R5 ;  /* 0x0000000500057308 */ /* 0x000ea20000002400 */
[----:B------:R-:W-:Y:S02]  /*fca0*/  FMNMX.FTZ R7, R29, R46, !PT ;  /* 0x0000002e1d077209 */ /* 0x000fe40007810000 */
[----:B------:R-:W-:Y:S01]  /*fcb0*/  ISETP.GT.AND P2, PT, R31, 0x79, PT ;  /* 0x000000791f00780c */ /* 0x000fe20003f44270 */
[----:B------:R-:W-:Y:S01]  /*fcc0*/  FMUL.FTZ R31, R65, UR6 ;  /* 0x00000006411f7c20 */ /* 0x000fe20008410000 */
[----:B0-----:R-:W-:Y:S01]  /*fcd0*/  FSEL R41, R41, -INF , P3 ;  /* 0xff80000029297808 */ /* 0x001fe20001800000 */
[----:B------:R-:W-:Y:S01]  /*fce0*/  FMUL.FTZ R65, R72, UR6 ;  /* 0x0000000648417c20 */ /* 0x000fe20008410000 */
[----:B------:R-:W-:Y:S01]  /*fcf0*/  FMNMX.FTZ R46, R30, R7, !PT ;  /* 0x000000071e2e7209 */ /* 0x000fe20007810000 */
[----:B------:R-:W-:Y:S01]  /*fd00*/  MUFU.TANH R78, R31 ;  /* 0x0000001f004e7308 */ /* 0x000fe20000002400 */
[----:B-1----:R-:W-:Y:S01]  /*fd10*/  FSEL R7, R87, -INF , P2 ;  /* 0xff80000057077808 */ /* 0x002fe20001000000 */
[----:B------:R-:W-:Y:S01]  /*fd20*/  FMUL.FTZ R72, R76, UR6 ;  /* 0x000000064c487c20 */ /* 0x000fe20008410000 */
[----:B------:R-:W-:-:S02]  /*fd30*/  FMNMX.FTZ R46, R41, R46, !PT ;  /* 0x0000002e292e7209 */ /* 0x000fc40007810000 */
[----:B------:R-:W-:Y:S02]  /*fd40*/  VIADDMNMX R97, R48, R97, R50, PT ;  /* 0x0000006130617246 */ /* 0x000fe40003800132 */
[----:B------:R-:W-:Y:S01]  /*fd50*/  FMNMX.FTZ R46, R7, R46, !PT ;  /* 0x0000002e072e7209 */ /* 0x000fe20007810000 */
[----:B------:R-:W0:Y:S01]  /*fd60*/  MUFU.TANH R8, R8 ;  /* 0x0000000800087308 */ /* 0x000e220000002400 */
[C---:B------:R-:W-:Y:S02]  /*fd70*/  ISETP.GT.AND P3, PT, R97.reuse, 0x1, PT ;  /* 0x000000016100780c */ /* 0x040fe40003f64270 */
[----:B------:R-:W-:Y:S01]  /*fd80*/  ISETP.GT.AND P4, PT, R97, 0x8, PT ;  /* 0x000000086100780c */ /* 0x000fe20003f84270 */
[----:B------:R-:W1:Y:S04]  /*fd90*/  SHFL.BFLY PT, R71, R46, 0x2, 0x1f ;  /* 0x0c401f002e477f89 */ /* 0x000e6800000e0000 */
[----:B------:R-:W3:Y:S08]  /*fda0*/  MUFU.TANH R6, R6 ;  /* 0x0000000600067308 */ /* 0x000ef00000002400 */
[----:B------:R-:W4:Y:S08]  /*fdb0*/  MUFU.TANH R10, R10 ;  /* 0x0000000a000a7308 */ /* 0x000f300000002400 */
[----:B------:R-:W5:Y:S01]  /*fdc0*/  MUFU.TANH R9, R9 ;  /* 0x0000000900097308 */ /* 0x000f620000002400 */
[----:B-1----:R-:W-:-:S07]  /*fdd0*/  FMNMX.FTZ R71, R46, R71, !PT ;  /* 0x000000472e477209 */ /* 0x002fce0007810000 */
[----:B------:R2:W-:Y:S01]  /*fde0*/  MUFU.TANH R74, R61 ;  /* 0x0000003d004a7308 */ /* 0x0005e20000002400 */
[----:B------:R-:W1:Y:S07]  /*fdf0*/  SHFL.BFLY PT, R46, R71, 0x1, 0x1f ;  /* 0x0c201f00472e7f89 */ /* 0x000e6e00000e0000 */
[----:B------:R-:W5:Y:S01]  /*fe00*/  MUFU.TANH R11, R11 ;  /* 0x0000000b000b7308 */ /* 0x000f620000002400 */
[----:B--2---:R-:W-:Y:S02]  /*fe10*/  FSEL R61, R5, -INF , P3 ;  /* 0xff800000053d7808 */ /* 0x004fe40001800000 */
[----:B0-----:R-:W-:-:S02]  /*fe20*/  FSEL R5, R8, -INF , P4 ;  /* 0xff80000008057808 */ /* 0x001fc40002000000 */
[----:B------:R-:W-:-:S03]  /*fe30*/  ISETP.GT.AND P3, PT, R97, 0x10, PT ;  /* 0x000000106100780c */ /* 0x000fc60003f64270 */
[----:B------:R-:W0:Y:S08]  /*fe40*/  MUFU.TANH R12, R12 ;  /* 0x0000000c000c7308 */ /* 0x000e300000002400 */
[----:B------:R-:W2:Y:S01]  /*fe50*/  MUFU.TANH R14, R14 ;  /* 0x0000000e000e7308 */ /* 0x000ea20000002400 */
[----:B-1----:R-:W-:Y:S01]  /*fe60*/  FMNMX.FTZ R31, R71, R46, !PT ;  /* 0x0000002e471f7209 */ /* 0x002fe20007810000 */
[----:B------:R-:W-:-:S03]  /*fe70*/  FMUL.FTZ R71, R85, UR6 ;  /* 0x0000000655477c20 */ /* 0x000fc60008410000 */
[C---:B------:R-:W-:Y:S01]  /*fe80*/  FSETP.NEU.FTZ.AND P2, PT, R31.reuse, -INF , PT ;  /* 0xff8000001f00780b */ /* 0x040fe20003f5d000 */
[----:B------:R-:W-:Y:S02]  /*fe90*/  FMUL.FTZ R46, R31, UR48 ;  /* 0x000000301f2e7c20 */ /* 0x000fe40008410000 */
[----:B------:R1:W-:Y:S03]  /*fea0*/  MUFU.TANH R83, R73 ;  /* 0x0000004900537308 */ /* 0x0003e60000002400 */
[----:B------:R-:W-:Y:S02]  /*feb0*/  FSEL R46, R46, RZ, P2 ;  /* 0x000000ff2e2e7208 */ /* 0x000fe40001000000 */
[----:B------:R-:W-:-:S03]  /*fec0*/  ISETP.GT.AND P2, PT, R97, RZ, PT ;  /* 0x000000ff6100720c */ /* 0x000fc60003f44270 */
[----:B------:R-:W2:Y:S01]  /*fed0*/  MUFU.TANH R13, R13 ;  /* 0x0000000d000d7308 */ /* 0x000ea20000002400 */
[----:B------:R-:W-:Y:S01]  /*fee0*/  FSEL R48, R3, -INF , P2 ;  /* 0xff80000003307808 */ /* 0x000fe20001000000 */
[--C-:B------:R-:W-:Y:S01]  /*fef0*/  FFMA.FTZ R179, R67, UR48, -R46.reuse ;  /* 0x0000003043b37c23 */ /* 0x100fe2000801082e */
[----:B------:R-:W-:Y:S01]  /*ff00*/  ISETP.GT.AND P2, PT, R97, 0x9, PT ;  /* 0x000000096100780c */ /* 0x000fe20003f44270 */
[--C-:B------:R-:W-:Y:S01]  /*ff10*/  FFMA.FTZ R173, R59, UR48, -R46.reuse ;  /* 0x000000303bad7c23 */ /* 0x100fe2000801082e */
[----:B------:R-:W-:Y:S01]  /*ff20*/  FMNMX.FTZ R50, R48, R61, !PT ;  /* 0x0000003d30327209 */ /* 0x000fe20007810000 */
[--C-:B------:R-:W-:Y:S01]  /*ff30*/  FFMA.FTZ R175, R55, UR48, -R46.reuse ;  /* 0x0000003037af7c23 */ /* 0x100fe2000801082e */
[----:B---3--:R-:W-:Y:S01]  /*ff40*/  FSEL R3, R6, -INF , P2 ;  /* 0xff80000006037808 */ /* 0x008fe20001000000 */
[----:B------:R-:W3:Y:S01]  /*ff50*/  MUFU.TANH R15, R15 ;  /* 0x0000000f000f7308 */ /* 0x000ee20000002400 */
[----:B------:R-:W-:Y:S01]  /*ff60*/  FMNMX.FTZ R6, R5, R50, !PT ;  /* 0x0000003205067209 */ /* 0x000fe20007810000 */
[--C-:B------:R-:W-:Y:S01]  /*ff70*/  FFMA.FTZ R169, R51, UR48, -R46.reuse ;  /* 0x0000003033a97c23 */ /* 0x100fe2000801082e */
[----:B------:R-:W-:Y:S01]  /*ff80*/  ISETP.GT.AND P2, PT, R97, 0x11, PT ;  /* 0x000000116100780c */ /* 0x000fe20003f44270 */
[--C-:B------:R-:W-:Y:S01]  /*ff90*/  FFMA.FTZ R171, R47, UR48, -R46.reuse ;  /* 0x000000302fab7c23 */ /* 0x100fe2000801082e */
[----:B----4-:R-:W-:Y:S01]  /*ffa0*/  FSEL R50, R10, -INF , P3 ;  /* 0xff8000000a327808 */ /* 0x010fe20001800000 */
[--C-:B------:R-:W-:Y:S01]  /*ffb0*/  FFMA.FTZ R165, R33, UR48, -R46.reuse ;  /* 0x0000003021a57c23 */ /* 0x100fe2000801082e */
[----:B-1----:R-:W-:Y:S01]  /*ffc0*/  FMNMX.FTZ R73, R3, R6, !PT ;  /* 0x0000000603497209 */ /* 0x002fe20007810000 */
[----:B------:R-:W1:Y:S01]  /*ffd0*/  MUFU.TANH R20, R20 ;  /* 0x0000001400147308 */ /* 0x000e620000002400 */
[----:B------:R-:W-:Y:S01]  /*ffe0*/  ISETP.GT.AND P3, PT, R97, 0x18, PT ;  /* 0x000000186100780c */ /* 0x000fe20003f64270 */
[--C-:B------:R-:W-:Y:S01]  /*fff0*/  FFMA.FTZ R167, R37, UR48, -R46.reuse ;  /* 0x0000003025a77c23 */ /* 0x100fe2000801082e */
[----:B-----5:R-:W-:Y:S01]  /*10000*/  FSEL R9, R9, -INF , P2 ;  /* 0xff80000009097808 */ /* 0x020fe20001000000 */
[--C-:B------:R-:W-:Y:S01]  /*10010*/  FFMA.FTZ R153, R29, UR48, -R46.reuse ;  /* 0x000000301d997c23 */ /* 0x100fe2000801082e */
[----:B------:R-:W-:Y:S01]  /*10020*/  FMNMX.FTZ R10, R50, R73, !PT ;  /* 0x00000049320a7209 */ /* 0x000fe20007810000 */
[--C-:B------:R-:W-:Y:S01]  /*10030*/  FFMA.FTZ R163, R34, UR48, -R46.reuse ;  /* 0x0000003022a37c23 */ /* 0x100fe2000801082e */
[----:B------:R-:W-:Y:S01]  /*10040*/  ISETP.GT.AND P2, PT, R97, 0x19, PT ;  /* 0x000000196100780c */ /* 0x000fe20003f44270 */
[----:B------:R-:W4:Y:S01]  /*10050*/  MUFU.TANH R24, R24 ;  /* 0x0000001800187308 */ /* 0x000f220000002400 */
[----:B------:R-:W-:Y:S01]  /*10060*/  FSEL R11, R11, -INF , P3 ;  /* 0xff8000000b0b7808 */ /* 0x000fe20001800000 */
        /* <DEDUP_REMOVED lines=23> */
[----:B---3--:R-:W-:Y:S01]  /*101e0*/  FSEL R15, R15, -INF , P3 ;  /* 0xff8000000f0f7808 */ /* 0x008fe20001800000 */
[----:B------:R-:W-:Y:S01]  /*101f0*/  FFMA.FTZ R159, R36, UR48, -R46 ;  /* 0x00000030249f7c23 */ /* 0x000fe2000801082e */
[----:B------:R-:W-:Y:S01]  /*10200*/  FMNMX.FTZ R12, R13, R12, !PT ;  /* 0x0000000c0d0c7209 */ /* 0x000fe20007810000 */
[----:B------:R-:W-:Y:S01]  /*10210*/  IMAD.MOV.U32 R35, RZ, RZ, R192 ;  /* 0x000000ffff237224 */ /* 0x000fe200078e00c0 */
[----:B------:R-:W-:Y:S01]  /*10220*/  ISETP.GT.AND P3, PT, R97, 0x30, PT ;  /* 0x000000306100780c */ /* 0x000fe20003f64270 */
[--C-:B------:R-:W-:Y:S01]  /*10230*/  FFMA.FTZ R32, R32, UR48, -R46.reuse ;  /* 0x0000003020207c23 */ /* 0x100fe2000801082e */
[----:B-1----:R-:W-:Y:S01]  /*10240*/  FSEL R56, R20, -INF , P2 ;  /* 0xff80000014387808 */ /* 0x002fe20001000000 */
[----:B------:R-:W1:Y:S01]  /*10250*/  MUFU.TANH R28, R28 ;  /* 0x0000001c001c7308 */ /* 0x000e620000002400 */
[----:B------:R-:W-:Y:S01]  /*10260*/  FMNMX.FTZ R67, R15, R12, !PT ;  /* 0x0000000c0f437209 */ /* 0x000fe20007810000 */
[--C-:B------:R-:W-:Y:S01]  /*10270*/  FFMA.FTZ R12, R63, UR48, -R46.reuse ;  /* 0x000000303f0c7c23 */ /* 0x100fe2000801082e */
[----:B------:R-:W-:Y:S01]  /*10280*/  ISETP.GT.AND P2, PT, R97, 0x31, PT ;  /* 0x000000316100780c */ /* 0x000fe20003f44270 */
[--C-:B------:R-:W-:Y:S01]  /*10290*/  FFMA.FTZ R44, R44, UR48, -R46.reuse ;  /* 0x000000302c2c7c23 */ /* 0x100fe2000801082e */
[----:B----4-:R-:W-:Y:S01]  /*102a0*/  FSEL R58, R24, -INF , P3 ;  /* 0xff800000183a7808 */ /* 0x010fe20001800000 */
[--C-:B------:R-:W-:Y:S01]  /*102b0*/  FFMA.FTZ R24, R57, UR48, -R46.reuse ;  /* 0x0000003039187c23 */ /* 0x100fe2000801082e */
[----:B------:R-:W-:Y:S01]  /*102c0*/  FMNMX.FTZ R67, R56, R67, !PT ;  /* 0x0000004338437209 */ /* 0x000fe20007810000 */
[----:B------:R-:W3:Y:S01]  /*102d0*/  MUFU.TANH R27, R27 ;  /* 0x0000001b001b7308 */ /* 0x000ee20000002400 */
        /* <DEDUP_REMOVED lines=9> */
[--C-:B------:R-:W-:Y:S01]  /*10370*/  FFMA.FTZ R30, R30, UR48, -R46.reuse ;  /* 0x000000301e1e7c23 */ /* 0x100fe2000801082e */
[----:B------:R-:W-:Y:S01]  /*10380*/  FMNMX.FTZ R14, R21, R14, !PT ;  /* 0x0000000e150e7209 */ /* 0x000fe20007810000 */
[--C-:B------:R-:W-:Y:S01]  /*10390*/  FFMA.FTZ R155, R41, UR48, -R46.reuse ;  /* 0x00000030299b7c23 */ /* 0x100fe2000801082e */
[----:B------:R-:W-:Y:S01]  /*103a0*/  ISETP.GT.AND P3, PT, R97, 0x40, PT ;  /* 0x000000406100780c */ /* 0x000fe20003f64270 */
[--C-:B------:R-:W-:Y:S01]  /*103b0*/  FFMA.FTZ R7, R7, UR48, -R46.reuse ;  /* 0x0000003007077c23 */ /* 0x100fe2000801082e */
[----:B-----5:R-:W-:Y:S01]  /*103c0*/  FSEL R60, R26, -INF , P2 ;  /* 0xff8000001a3c7808 */ /* 0x020fe20001000000 */
[----:B------:R0:W2:Y:S01]  /*103d0*/  MUFU.TANH R75, R64 ;  /* 0x00000040004b7308 */ /* 0x0000a20000002400 */
[----:B------:R-:W-:Y:S01]  /*103e0*/  FMNMX.FTZ R63, R25, R14, !PT ;  /* 0x0000000e193f7209 */ /* 0x000fe20007810000 */
[----:B------:R-:W-:Y:S01]  /*103f0*/  FFMA.FTZ R26, R53, UR48, -R46 ;  /* 0x00000030351a7c23 */ /* 0x000fe2000801082e */
[----:B------:R-:W-:-:S02]  /*10400*/  ISETP.GT.AND P2, PT, R97, 0x41, PT ;  /* 0x000000416100780c */ /* 0x000fc40003f44270 */
[----:B------:R-:W-:Y:S02]  /*10410*/  CS2R R100, SRZ ;  /* 0x0000000000647805 */ /* 0x000fe4000001ff00 */
[----:B-1----:R-:W-:Y:S01]  /*10420*/  FSEL R59, R28, -INF , P3 ;  /* 0xff8000001c3b7808 */ /* 0x002fe20001800000 */
[----:B------:R-:W-:Y:S01]  /*10430*/  FFMA.FTZ R28, R49, UR48, -R46 ;  /* 0x00000030311c7c23 */ /* 0x000fe2000801082e */
[----:B------:R-:W-:Y:S01]  /*10440*/  FMNMX.FTZ R14, R60, R63, !PT ;  /* 0x0000003f3c0e7209 */ /* 0x000fe20007810000 */
[----:B------:R1:W4:Y:S01]  /*10450*/  MUFU.TANH R79, R68 ;  /* 0x00000044004f7308 */ /* 0x0003220000002400 */
[----:B------:R-:W-:Y:S02]  /*10460*/  ISETP.GT.AND P3, PT, R97, 0x48, PT ;  /* 0x000000486100780c */ /* 0x000fe40003f64270 */
[----:B------:R-:W-:Y:S02]  /*10470*/  CS2R R94, SRZ ;  /* 0x00000000005e7805 */ /* 0x000fe4000001ff00 */
[----:B---3--:R-:W-:-:S02]  /*10480*/  FSEL R63, R27, -INF , P2 ;  /* 0xff8000001b3f7808 */ /* 0x008fc40001000000 */
[----:B------:R-:W-:Y:S02]  /*10490*/  CS2R R92, SRZ ;  /* 0x00000000005c7805 */ /* 0x000fe4000001ff00 */
[----:B------:R-:W-:Y:S02]  /*104a0*/  FMNMX.FTZ R20, R59, R14, !PT ;  /* 0x0000000e3b147209 */ /* 0x000fe40007810000 */
[----:B------:R-:W-:Y:S02]  /*104b0*/  CS2R R90, SRZ ;  /* 0x00000000005a7805 */ /* 0x000fe4000001ff00 */
[----:B------:R-:W-:Y:S01]  /*104c0*/  ISETP.GT.AND P2, PT, R97, 0x49, PT ;  /* 0x000000496100780c */ /* 0x000fe20003f44270 */
[----:B------:R3:W5:Y:S01]  /*104d0*/  MUFU.TANH R82, R69 ;  /* 0x0000004500527308 */ /* 0x0007620000002400 */
[----:B0-----:R-:W-:Y:S01]  /*104e0*/  FSEL R64, R62, -INF , P3 ;  /* 0xff8000003e407808 */ /* 0x001fe20001800000 */
[----:B-1----:R-:W-:Y:S01]  /*104f0*/  FMUL.FTZ R68, R80, UR6 ;  /* 0x0000000650447c20 */ /* 0x002fe20008410000 */
[----:B------:R-:W-:-:S02]  /*10500*/  FMNMX.FTZ R27, R63, R20, !PT ;  /* 0x000000143f1b7209 */ /* 0x000fc40007810000 */
[----:B------:R-:W-:Y:S02]  /*10510*/  ISETP.GT.AND P3, PT, R97, 0x50, PT ;  /* 0x000000506100780c */ /* 0x000fe40003f64270 */
[----:B------:R-:W-:Y:S01]  /*10520*/  FSEL R57, R74, -INF , P2 ;  /* 0xff8000004a397808 */ /* 0x000fe20001000000 */
[----:B------:R-:W0:Y:S01]  /*10530*/  MUFU.TANH R65, R65 ;  /* 0x0000004100417308 */ /* 0x000e220000002400 */
[----:B------:R-:W-:Y:S01]  /*10540*/  FMNMX.FTZ R20, R64, R27, !PT ;  /* 0x0000001b40147209 */ /* 0x000fe20007810000 */
[----:B---3--:R-:W-:Y:S01]  /*10550*/  FMUL.FTZ R69, R81, UR6 ;  /* 0x0000000651457c20 */ /* 0x008fe20008410000 */
[----:B------:R-:W-:Y:S02]  /*10560*/  ISETP.GT.AND P2, PT, R97, 0x51, PT ;  /* 0x000000516100780c */ /* 0x000fe40003f44270 */
[----:B--2---:R-:W-:Y:S02]  /*10570*/  FSEL R27, R75, -INF , P3 ;  /* 0xff8000004b1b7808 */ /* 0x004fe40001800000 */
[----:B------:R-:W-:Y:S01]  /*10580*/  FMNMX.FTZ R20, R57, R20, !PT ;  /* 0x0000001439147209 */ /* 0x000fe20007810000 */
[----:B------:R1:W-:Y:S01]  /*10590*/  MUFU.EX2 R14, R24 ;  /* 0x00000018000e7308 */ /* 0x0003e20000000800 */
[----:B------:R-:W-:-:S02]  /*105a0*/  ISETP.GT.AND P3, PT, R97, 0x58, PT ;  /* 0x000000586100780c */ /* 0x000fc40003f64270 */
[----:B------:R-:W-:Y:S02]  /*105b0*/  FSEL R55, R78, -INF , P2 ;  /* 0xff8000004e377808 */ /* 0x000fe40001000000 */
[----:B------:R-:W-:Y:S02]  /*105c0*/  ISETP.GT.AND P2, PT, R97, 0x59, PT ;  /* 0x000000596100780c */ /* 0x000fe40003f44270 */
[----:B----4-:R-:W-:Y:S01]  /*105d0*/  FSEL R53, R79, -INF , P3 ;  /* 0xff8000004f357808 */ /* 0x010fe20001800000 */
[----:B------:R-:W2:Y:S01]  /*105e0*/  MUFU.TANH R72, R72 ;  /* 0x0000004800487308 */ /* 0x000ea20000002400 */
[----:B-1----:R-:W-:Y:S02]  /*105f0*/  FMNMX.FTZ R24, R27, R20, !PT ;  /* 0x000000141b187209 */ /* 0x002fe40007810000 */
[----:B------:R-:W-:Y:S02]  /*10600*/  ISETP.GT.AND P3, PT, R97, 0x60, PT ;  /* 0x000000606100780c */ /* 0x000fe40003f64270 */
[----:B------:R-:W-:-:S02]  /*10610*/  FMNMX.FTZ R24, R55, R24, !PT ;  /* 0x0000001837187209 */ /* 0x000fc40007810000 */
[----:B-----5:R-:W-:Y:S01]  /*10620*/  FSEL R62, R82, -INF , P2 ;  /* 0xff800000523e7808 */ /* 0x020fe20001000000 */
[----:B------:R-:W1:Y:S01]  /*10630*/  MUFU.TANH R66, R66 ;  /* 0x0000004200427308 */ /* 0x000e620000002400 */
[----:B------:R-:W-:Y:S02]  /*10640*/  FMNMX.FTZ R67, R53, R24, !PT ;  /* 0x0000001835437209 */ /* 0x000fe40007810000 */
[----:B------:R-:W-:Y:S02]  /*10650*/  ISETP.GT.AND P2, PT, R97, 0x61, PT ;  /* 0x000000616100780c */ /* 0x000fe40003f44270 */
[----:B0-----:R-:W-:Y:S02]  /*10660*/  FSEL R51, R65, -INF , P3 ;  /* 0xff80000041337808 */ /* 0x001fe40001800000 */
[----:B------:R-:W-:Y:S01]  /*10670*/  FMNMX.FTZ R24, R62, R67, !PT ;  /* 0x000000433e187209 */ /* 0x000fe20007810000 */
[----:B------:R-:W0:Y:S01]  /*10680*/  MUFU.TANH R68, R68 ;  /* 0x0000004400447308 */ /* 0x000e220000002400 */
[----:B------:R-:W-:-:S02]  /*10690*/  ISETP.GT.AND P3, PT, R97, 0x68, PT ;  /* 0x000000686100780c */ /* 0x000fc40003f64270 */
[----:B------:R-:W-:Y:S02]  /*106a0*/  FSEL R65, R83, -INF , P2 ;  /* 0xff80000053417808 */ /* 0x000fe40001000000 */
[C---:B------:R-:W-:Y:S02]  /*106b0*/  ISETP.GT.AND P2, PT, R97.reuse, 0x69, PT ;  /* 0x000000696100780c */ /* 0x040fe40003f44270 */
[----:B--2---:R-:W-:Y:S01]  /*106c0*/  FSEL R49, R72, -INF , P3 ;  /* 0xff80000048317808 */ /* 0x004fe20001800000 */
[----:B------:R-:W2:Y:S01]  /*106d0*/  MUFU.TANH R69, R69 ;  /* 0x0000004500457308 */ /* 0x000ea20000002400 */
[C---:B------:R-:W-:Y:S02]  /*106e0*/  ISETP.GT.AND P3, PT, R97.reuse, 0x70, PT ;  /* 0x000000706100780c */ /* 0x040fe40003f64270 */
[----:B-1----:R-:W-:Y:S02]  /*106f0*/  FSEL R66, R66, -INF , P2 ;  /* 0xff80000042427808 */ /* 0x002fe40001000000 */
[----:B------:R-:W-:-:S03]  /*10700*/  ISETP.GT.AND P2, PT, R97, 0x71, PT ;  /* 0x000000716100780c */ /* 0x000fc60003f44270 */
[----:B------:R1:W-:Y:S01]  /*10710*/  MUFU.EX2 R20, R26 ;  /* 0x0000001a00147308 */ /* 0x0003e20000000800 */
[----:B0-----:R-:W-:Y:S02]  /*10720*/  FSEL R47, R68, -INF , P3 ;  /* 0xff800000442f7808 */ /* 0x001fe40001800000 */
[----:B------:R-:W-:-:S05]  /*10730*/  ISETP.GT.AND P3, PT, R97, 0x78, PT ;  /* 0x000000786100780c */ /* 0x000fca0003f64270 */
[----:B------:R-:W0:Y:S01]  /*10740*/  MUFU.TANH R70, R70 ;  /* 0x0000004600467308 */ /* 0x000e220000002400 */
[----:B-1----:R-:W-:-:S04]  /*10750*/  FMNMX.FTZ R26, R51, R24, !PT ;  /* 0x00000018331a7209 */ /* 0x002fc80007810000 */
[----:B------:R-:W-:-:S03]  /*10760*/  FMNMX.FTZ R26, R65, R26, !PT ;  /* 0x0000001a411a7209 */ /* 0x000fc60007810000 */
[----:B------:R-:W1:Y:S01]  /*10770*/  MUFU.TANH R71, R71 ;  /* 0x0000004700477308 */ /* 0x000e620000002400 */
[----:B------:R-:W-:-:S04]  /*10780*/  FMNMX.FTZ R67, R49, R26, !PT ;  /* 0x0000001a31437209 */ /* 0x000fc80007810000 */
[----:B------:R-:W-:Y:S02]  /*10790*/  FMNMX.FTZ R26, R66, R67, !PT ;  /* 0x00000043421a7209 */ /* 0x000fe40007810000 */
[----:B--2---:R-:W-:Y:S01]  /*107a0*/  FSEL R67, R69, -INF , P2 ;  /* 0xff80000045437808 */ /* 0x004fe20001000000 */
[----:B------:R2:W-:Y:S01]  /*107b0*/  MUFU.EX2 R24, R28 ;  /* 0x0000001c00187308 */ /* 0x0005e20000000800 */
[----:B------:R-:W-:Y:S02]  /*107c0*/  FMNMX.FTZ R26, R47, R26, !PT ;  /* 0x0000001a2f1a7209 */ /* 0x000fe40007810000 */
[----:B------:R-:W-:Y:S02]  /*107d0*/  ISETP.GT.AND P2, PT, R97, 0x79, PT ;  /* 0x000000796100780c */ /* 0x000fe40003f44270 */
[----:B------:R-:W-:Y:S02]  /*107e0*/  CS2R R96, SRZ ;  /* 0x0000000000607805 */ /* 0x000fe4000001ff00 */
[----:B------:R-:W-:Y:S01]  /*107f0*/  FMNMX.FTZ R26, R67, R26, !PT ;  /* 0x0000001a431a7209 */ /* 0x000fe20007810000 */
[----:B------:R-:W-:Y:S01]  /*10800*/  MUFU.EX2 R181, R181 ;  /* 0x000000b500b57308 */ /* 0x000fe20000000800 */
[----:B--2---:R-:W-:Y:S01]  /*10810*/  FFMA.FTZ R28, R45, UR48, -R46 ;  /* 0x000000302d1c7c23 */ /* 0x004fe2000801082e */
[----:B0-----:R-:W-:-:S02]  /*10820*/  FSEL R45, R70, -INF , P3 ;  /* 0xff800000462d7808 */ /* 0x001fc40001800000 */
[----:B-1----:R-:W-:Y:S02]  /*10830*/  FSEL R68, R71, -INF , P2 ;  /* 0xff80000047447808 */ /* 0x002fe40001000000 */
[----:B------:R-:W-:Y:S02]  /*10840*/  FMNMX.FTZ R33, R45, R26, !PT ;  /* 0x0000001a2d217209 */ /* 0x000fe40007810000 */
[----:B------:R0:W1:Y:S02]  /*10850*/  MUFU.EX2 R8, R99 ;  /* 0x0000006300087308 */ /* 0x0000640000000800 */
[----:B------:R-:W-:-:S05]  /*10860*/  FMNMX.FTZ R33, R68, R33, !PT ;  /* 0x0000002144217209 */ /* 0x000fca0007810000 */
[----:B------:R-:W2:Y:S01]  /*10870*/  SHFL.BFLY PT, R26, R33, 0x2, 0x1f ;  /* 0x0c401f00211a7f89 */ /* 0x000ea200000e0000 */
[----:B------:R-:W-:Y:S01]  /*10880*/  MUFU.EX2 R183, R183 ;  /* 0x000000b700b77308 */ /* 0x000fe20000000800 */
[----:B0-----:R-:W-:-:S07]  /*10890*/  CS2R R98, SRZ ;  /* 0x0000000000627805 */ /* 0x001fce000001ff00 */
[----:B------:R-:W-:Y:S08]  /*108a0*/  MUFU.EX2 R6, R6 ;  /* 0x0000000600067308 */ /* 0x000ff00000000800 */
[----:B------:R-:W-:Y:S01]  /*108b0*/  MUFU.EX2 R177, R177 ;  /* 0x000000b100b17308 */ /* 0x000fe20000000800 */
[----:B--2---:R-:W-:-:S07]  /*108c0*/  FMNMX.FTZ R37, R33, R26, !PT ;  /* 0x0000001a21257209 */ /* 0x004fce0007810000 */
[----:B------:R-:W-:Y:S01]  /*108d0*/  MUFU.EX2 R10, R10 ;  /* 0x0000000a000a7308 */ /* 0x000fe20000000800 */
[----:B------:R-:W0:Y:S07]  /*108e0*/  SHFL.BFLY PT, R26, R37, 0x1, 0x1f ;  /* 0x0c201f00251a7f89 */ /* 0x000e2e00000e0000 */
[----:B------:R-:W-:Y:S08]  /*108f0*/  MUFU.EX2 R179, R179 ;  /* 0x000000b300b37308 */ /* 0x000ff00000000800 */
[----:B------:R-:W-:Y:S08]  /*10900*/  MUFU.EX2 R12, R12 ;  /* 0x0000000c000c7308 */ /* 0x000ff00000000800 */
[----:B------:R-:W-:Y:S01]  /*10910*/  MUFU.EX2 R173, R173 ;  /* 0x000000ad00ad7308 */ /* 0x000fe20000000800 */
[----:B0-----:R-:W-:-:S02]  /*10920*/  FMNMX.FTZ R26, R37, R26, !PT ;  /* 0x0000001a251a7209 */ /* 0x001fc40007810000 */
[----:B------:R-:W0:Y:S02]  /*10930*/  @P1 LDC R37, c[0x0][0x44c] ;  /* 0x00011300ff251b82 */ /* 0x000e240000000800 */
[C---:B------:R-:W-:Y:S01]  /*10940*/  FSETP.NEU.FTZ.AND P2, PT, R26.reuse, -INF , PT ;  /* 0xff8000001a00780b */ /* 0x040fe20003f5d000 */
[----:B------:R-:W-:Y:S02]  /*10950*/  FMUL.FTZ R29, R26, UR48 ;  /* 0x000000301a1d7c20 */ /* 0x000fe40008410000 */
[----:B------:R-:W-:Y:S03]  /*10960*/  MUFU.EX2 R175, R175 ;  /* 0x000000af00af7308 */ /* 0x000fe60000000800 */
[----:B------:R-:W-:-:S05]  /*10970*/  FSEL R42, R29, RZ, P2 ;  /* 0x000000ff1d2a7208 */ /* 0x000fca0001000000 */
[----:B------:R-:W-:Y:S01]  /*10980*/  MUFU.EX2 R169, R169 ;  /* 0x000000a900a97308 */ /* 0x000fe20000000800 */
[--C-:B------:R-:W-:Y:S01]  /*10990*/  FFMA.FTZ R180, R48, UR48, -R42.reuse ;  /* 0x0000003030b47c23 */ /* 0x100fe2000801082a */
[--C-:B------:R-:W-:Y:S01]  /*109a0*/  FFMA.FTZ R29, R61, UR48, -R42.reuse ;  /* 0x000000303d1d7c23 */ /* 0x100fe2000801082a */
[----:B------:R-:W2:Y:S01]  /*109b0*/  @P1 LDC R48, c[0x0][0x450] ;  /* 0x00011400ff301b82 */ /* 0x000ea20000000800 */
[--C-:B------:R-:W-:Y:S01]  /*109c0*/  FFMA.FTZ R182, R5, UR48, -R42.reuse ;  /* 0x0000003005b67c23 */ /* 0x100fe2000801082a */
[--C-:B------:R-:W-:Y:S01]  /*109d0*/  FFMA.FTZ R3, R3, UR48, -R42.reuse ;  /* 0x0000003003037c23 */ /* 0x100fe2000801082a */
[--C-:B------:R-:W-:Y:S01]  /*109e0*/  FFMA.FTZ R176, R50, UR48, -R42.reuse ;  /* 0x0000003032b07c23 */ /* 0x100fe2000801082a */
[----:B------:R-:W-:Y:S01]  /*109f0*/  IMAD.U32 R5, RZ, RZ, UR38 ;  /* 0x00000026ff057e24 */ /* 0x000fe2000f8e00ff */
[----:B------:R-:W-:Y:S01]  /*10a00*/  MUFU.EX2 R180, R180 ;  /* 0x000000b400b47308 */ /* 0x000fe20000000800 */
[--C-:B------:R-:W-:Y:S01]  /*10a10*/  FFMA.FTZ R9, R9, UR48, -R42.reuse ;  /* 0x0000003009097c23 */ /* 0x100fe2000801082a */
[--C-:B------:R-:W-:Y:S01]  /*10a20*/  FFMA.FTZ R178, R11, UR48, -R42.reuse ;  /* 0x000000300bb27c23 */ /* 0x100fe2000801082a */
[----:B------:R-:W-:Y:S01]  /*10a30*/  FFMA.FTZ R11, R52, UR48, -R42 ;  /* 0x00000030340b7c23 */ /* 0x000fe2000801082a */
[----:B------:R-:W-:Y:S01]  /*10a40*/  PRMT R0, R5, 0x654, R0 ;  /* 0x0000065405007816 */ /* 0x000fe20000000000 */
[----:B0-----:R-:W-:-:S04]  /*10a50*/  @P1 IMAD.HI.U32 R37, R192, R37, RZ ;  /* 0x00000025c0251227 */ /* 0x001fc800078e00ff */
[--C-:B------:R-:W-:Y:S01]  /*10a60*/  FFMA.FTZ R172, R54, UR48, -R42.reuse ;  /* 0x0000003036ac7c23 */ /* 0x100fe2000801082a */
[--C-:B------:R-:W-:Y:S01]  /*10a70*/  FFMA.FTZ R13, R13, UR48, -R42.reuse ;  /* 0x000000300d0d7c23 */ /* 0x100fe2000801082a */
[----:B------:R-:W0:Y:S01]  /*10a80*/  MUFU.EX2 R29, R29 ;  /* 0x0000001d001d7308 */ /* 0x000e220000000800 */
[----:B------:R1:W-:Y:S01]  /*10a90*/  SYNCS.ARRIVE.TRANS64.RED.A1T0 RZ, [R0+URZ], RZ ;  /* 0x000000ff00ff79a7 */ /* 0x0003e2000810043f */
[--C-:B------:R-:W-:Y:S01]  /*10aa0*/  FFMA.FTZ R174, R15, UR48, -R42.reuse ;  /* 0x000000300fae7c23 */ /* 0x100fe2000801082a */
[--C-:B------:R-:W-:Y:S01]  /*10ab0*/  FFMA.FTZ R15, R56, UR48, -R42.reuse ;  /* 0x00000030380f7c23 */ /* 0x100fe2000801082a */
[--C-:B------:R-:W-:Y:S01]  /*10ac0*/  FFMA.FTZ R168, R58, UR48, -R42.reuse ;  /* 0x000000303aa87c23 */ /* 0x100fe2000801082a */
[--C-:B------:R-:W-:Y:S01]  /*10ad0*/  FFMA.FTZ R33, R21, UR48, -R42.reuse ;  /* 0x0000003015217c23 */ /* 0x100fe2000801082a */
[--C-:B------:R-:W-:Y:S01]  /*10ae0*/  FFMA.FTZ R170, R25, UR48, -R42.reuse ;  /* 0x0000003019aa7c23 */ /* 0x100fe2000801082a */
[----:B------:R-:W-:Y:S01]  /*10af0*/  FFMA.FTZ R21, R60, UR48, -R42 ;  /* 0x000000303c157c23 */ /* 0x000fe2000801082a */
[----:B------:R-:W3:Y:S01]  /*10b00*/  MUFU.EX2 R182, R182 ;  /* 0x000000b600b67308 */ /* 0x000ee20000000800 */
[----:B-1----:R-:W-:Y:S01]  /*10b10*/  FADD.FTZ R0, R181, R8 ;  /* 0x00000008b5007221 */ /* 0x002fe20000010000 */
[--C-:B------:R-:W-:Y:S01]  /*10b20*/  FFMA.FTZ R164, R59, UR48, -R42.reuse ;  /* 0x000000303ba47c23 */ /* 0x100fe2000801082a */
[----:B--2---:R-:W-:Y:S01]  /*10b30*/  @P1 SHF.R.U32.HI R35, RZ, R48, R37 ;  /* 0x00000030ff231219 */ /* 0x004fe20000011625 */
[--C-:B------:R-:W-:Y:S01]  /*10b40*/  FFMA.FTZ R25, R63, UR48, -R42.reuse ;  /* 0x000000303f197c23 */ /* 0x100fe2000801082a */
[--C-:B------:R-:W-:Y:S01]  /*10b50*/  FFMA.FTZ R166, R64, UR48, -R42.reuse ;  /* 0x0000003040a67c23 */ /* 0x100fe2000801082a */
[----:B------:R-:W-:Y:S01]  /*10b60*/  FFMA.FTZ R57, R57, UR48, -R42 ;  /* 0x0000003039397c23 */ /* 0x000fe2000801082a */
[----:B------:R-:W-:Y:S01]  /*10b70*/  IADD3 R37, R35, R195, -R194 ;  /* 0x000000c323257210 */ /* 0x000fe20007ffe8c2 */
[----:B------:R-:W1:Y:S01]  /*10b80*/  MUFU.EX2 R3, R3 ;  /* 0x0000000300037308 */ /* 0x000e620000000800 */
[----:B0-----:R-:W-:Y:S01]  /*10b90*/  FADD.FTZ R5, R180, R29 ;  /* 0x0000001db4057221 */ /* 0x001fe20000010000 */
[--C-:B------:R-:W-:Y:S01]  /*10ba0*/  FFMA.FTZ R27, R27, UR48, -R42.reuse ;  /* 0x000000301b1b7c23 */ /* 0x100fe2000801082a */
[----:B------:R-:W-:Y:S01]  /*10bb0*/  SHF.R.S32.HI R48, RZ, 0x1f, R37 ;  /* 0x0000001fff307819 */ /* 0x000fe20000011425 */
[--C-:B------:R-:W-:Y:S01]  /*10bc0*/  FFMA.FTZ R55, R55, UR48, -R42.reuse ;  /* 0x0000003037377c23 */ /* 0x100fe2000801082a */
[--C-:B------:R-:W-:Y:S01]  /*10bd0*/  FFMA.FTZ R53, R53, UR48, -R42.reuse ;  /* 0x0000003035357c23 */ /* 0x100fe2000801082a */
[----:B------:R-:W-:Y:S01]  /*10be0*/  F2FP.BF16.F32.PACK_AB R180, R29, R180 ;  /* 0x000000b41db4723e */ /* 0x000fe200000010ff */
[----:B------:R-:W-:Y:S01]  /*10bf0*/  FFMA.FTZ R62, R62, UR48, -R42 ;  /* 0x000000303e3e7c23 */ /* 0x000fe2000801082a */
[----:B------:R-:W0:Y:S01]  /*10c00*/  MUFU.EX2 R176, R176 ;  /* 0x000000b000b07308 */ /* 0x000e220000000800 */
[----:B---3--:R-:W-:Y:S01]  /*10c10*/  FADD.FTZ R46, R182, R5 ;  /* 0x00000005b62e7221 */ /* 0x008fe20000010000 */
[----:B------:R-:W-:Y:S01]  /*10c20*/  FADD.FTZ R5, R183, R0 ;  /* 0x00000000b7057221 */ /* 0x000fe20000010000 */
[C---:B------:R-:W-:Y:S01]  /*10c30*/  F2FP.BF16.F32.PACK_AB R183, R6.reuse, R183 ;  /* 0x000000b706b7723e */ /* 0x040fe200000010ff */
[--C-:B------:R-:W-:Y:S01]  /*10c40*/  FFMA.FTZ R51, R51, UR48, -R42.reuse ;  /* 0x0000003033337c23 */ /* 0x100fe2000801082a */
[--C-:B------:R-:W-:Y:S01]  /*10c50*/  FFMA.FTZ R65, R65, UR48, -R42.reuse ;  /* 0x0000003041417c23 */ /* 0x100fe2000801082a */
[----:B------:R-:W-:Y:S01]  /*10c60*/  FADD.FTZ R0, R6, R5 ;  /* 0x0000000506007221 */ /* 0x000fe20000010000 */
[----:B------:R-:W-:Y:S01]  /*10c70*/  FFMA.FTZ R49, R49, UR48, -R42 ;  /* 0x0000003031317c23 */ /* 0x000fe2000801082a */
[----:B------:R-:W2:Y:S01]  /*10c80*/  MUFU.EX2 R9, R9 ;  /* 0x0000000900097308 */ /* 0x000ea20000000800 */
[----:B-1----:R-:W-:Y:S01]  /*10c90*/  FADD.FTZ R35, R3, R46 ;  /* 0x0000002e03237221 */ /* 0x002fe20000010000 */
[----:B------:R-:W-:Y:S01]  /*10ca0*/  FADD.FTZ R5, R177, R0 ;  /* 0x00000000b1057221 */ /* 0x000fe20000010000 */
[----:B------:R-:W-:Y:S01]  /*10cb0*/  F2FP.BF16.F32.PACK_AB R182, R3, R182 ;  /* 0x000000b603b6723e */ /* 0x000fe200000010ff */
[--C-:B------:R-:W-:Y:S01]  /*10cc0*/  FFMA.FTZ R66, R66, UR48, -R42.reuse ;  /* 0x0000003042427c23 */ /* 0x100fe2000801082a */
[--C-:B------:R-:W-:Y:S01]  /*10cd0*/  FFMA.FTZ R47, R47, UR48, -R42.reuse ;  /* 0x000000302f2f7c23 */ /* 0x100fe2000801082a */
[----:B------:R-:W-:Y:S01]  /*10ce0*/  FADD.FTZ R0, R10, R5 ;  /* 0x000000050a007221 */ /* 0x000fe20000010000 */
[----:B------:R-:W-:Y:S01]  /*10cf0*/  FFMA.FTZ R67, R67, UR48, -R42 ;  /* 0x0000003043437c23 */ /* 0x000fe2000801082a */
[----:B------:R-:W1:Y:S01]  /*10d00*/  MUFU.EX2 R178, R178 ;  /* 0x000000b200b27308 */ /* 0x000e620000000800 */
[----:B0-----:R-:W-:Y:S01]  /*10d10*/  FADD.FTZ R46, R176, R35 ;  /* 0x00000023b02e7221 */ /* 0x001fe20000010000 */
[----:B------:R-:W-:Y:S01]  /*10d20*/  FADD.FTZ R5, R179, R0 ;  /* 0x00000000b3057221 */ /* 0x000fe20000010000 */
[--C-:B------:R-:W-:Y:S01]  /*10d30*/  FFMA.FTZ R45, R45, UR48, -R42.reuse ;  /* 0x000000302d2d7c23 */ /* 0x100fe2000801082a */
[----:B------:R-:W-:Y:S01]  /*10d40*/  F2FP.BF16.F32.PACK_AB R181, R8, R181 ;  /* 0x000000b508b5723e */ /* 0x000fe200000010ff */
[----:B------:R-:W-:Y:S01]  /*10d50*/  FFMA.FTZ R42, R68, UR48, -R42 ;  /* 0x00000030442a7c23 */ /* 0x000fe2000801082a */
[C---:B------:R-:W-:Y:S01]  /*10d60*/  FADD.FTZ R0, R12.reuse, R5 ;  /* 0x000000050c007221 */ /* 0x040fe20000010000 */
[----:B------:R-:W-:Y:S01]  /*10d70*/  F2FP.BF16.F32.PACK_AB R179, R12, R179 ;  /* 0x000000b30cb3723e */ /* 0x000fe200000010ff */
[----:B------:R-:W0:Y:S01]  /*10d80*/  MUFU.EX2 R11, R11 ;  /* 0x0000000b000b7308 */ /* 0x000e220000000800 */
[----:B--2---:R-:W-:Y:S01]  /*10d90*/  FADD.FTZ R35, R9, R46 ;  /* 0x0000002e09237221 */ /* 0x004fe20000010000 */
[----:B------:R-:W-:Y:S01]  /*10da0*/  FADD.FTZ R5, R173, R0 ;  /* 0x00000000ad057221 */ /* 0x000fe20000010000 */
[----:B------:R-:W-:Y:S01]  /*10db0*/  F2FP.BF16.F32.PACK_AB R176, R9, R176 ;  /* 0x000000b009b0723e */ /* 0x000fe200000010ff */
[----:B------:R-:W-:Y:S01]  /*10dc0*/  VIADD R12, R88, 0xfffffffe ;  /* 0xfffffffe580c7836 */ /* 0x000fe20000000000 */
[----:B------:R-:W-:Y:S01]  /*10dd0*/  F2FP.BF16.F32.PACK_AB R177, R10, R177 ;  /* 0x000000b10ab1723e */ /* 0x000fe200000010ff */
[C---:B------:R-:W-:Y:S01]  /*10de0*/  FADD.FTZ R0, R14.reuse, R5 ;  /* 0x000000050e007221 */ /* 0x040fe20000010000 */
[----:B------:R-:W-:Y:S01]  /*10df0*/  F2FP.BF16.F32.PACK_AB R173, R14, R173 ;  /* 0x000000ad0ead723e */ /* 0x000fe200000010ff */
[----:B------:R-:W2:Y:S01]  /*10e00*/  MUFU.EX2 R172, R172 ;  /* 0x000000ac00ac7308 */ /* 0x000ea20000000800 */
[----:B-1----:R-:W-:Y:S01]  /*10e10*/  FADD.FTZ R46, R178, R35 ;  /* 0x00000023b22e7221 */ /* 0x002fe20000010000 */
[----:B------:R-:W-:Y:S01]  /*10e20*/  FADD.FTZ R5, R175, R0 ;  /* 0x00000000af057221 */ /* 0x000fe20000010000 */
[----:B------:R-:W-:-:S02]  /*10e30*/  F2FP.BF16.F32.PACK_AB R175, R20, R175 ;  /* 0x000000af14af723e */ /* 0x000fc400000010ff */
[----:B------:R-:W-:Y:S01]  /*10e40*/  CS2R R88, SRZ ;  /* 0x0000000000587805 */ /* 0x000fe2000001ff00 */
[----:B------:R-:W-:Y:S01]  /*10e50*/  FADD.FTZ R0, R20, R5 ;  /* 0x0000000514007221 */ /* 0x000fe20000010000 */
[----:B------:R-:W-:Y:S01]  /*10e60*/  LEA.HI R5, R48, R37, RZ, 0x7 ;  /* 0x0000002530057211 */ /* 0x000fe200078f38ff */
        /* <DEDUP_REMOVED lines=14> */
[----:B-1----:R-:W-:Y:S01]  /*10f50*/  FADD.FTZ R46, R168, R35 ;  /* 0x00000023a82e7221 */ /* 0x002fe20000010000 */
[----:B------:R-:W-:Y:S01]  /*10f60*/  FADD.FTZ R35, R169, R0 ;  /* 0x00000000a9237221 */ /* 0x000fe20000010000 */
[----:B------:R-:W-:-:S03]  /*10f70*/  F2FP.BF16.F32.PACK_AB R169, R24, R169 ;  /* 0x000000a918a9723e */ /* 0x000fc600000010ff */
[----:B------:R-:W-:Y:S02]  /*10f80*/  FADD.FTZ R0, R24, R35 ;  /* 0x0000002318007221 */ /* 0x000fe40000010000 */
        /* <DEDUP_REMOVED lines=83> */
[----:B------:R0:W1:Y:S08]  /*114c0*/  MUFU.EX2 R6, R7 ;  /* 0x0000000700067308 */ /* 0x0000700000000800 */
[----:B------:R-:W3:Y:S01]  /*114d0*/  MUFU.EX2 R42, R42 ;  /* 0x0000002a002a7308 */ /* 0x000ee20000000800 */
[----:B0-----:R-:W-:Y:S01]  /*114e0*/  FADD.FTZ R7, R155, R8 ;  /* 0x000000089b077221 */ /* 0x001fe20000010000 */
[----:B--2---:R-:W-:-:S03]  /*114f0*/  FADD.FTZ R3, R45, R0 ;  /* 0x000000002d037221 */ /* 0x004fc60000010000 */
[C---:B-1----:R-:W-:Y:S01]  /*11500*/  FADD.FTZ R0, R6.reuse, R7 ;  /* 0x0000000706007221 */ /* 0x042fe20000010000 */
[----:B------:R-:W-:Y:S02]  /*11510*/  F2FP.BF16.F32.PACK_AB R155, R6, R155 ;  /* 0x0000009b069b723e */ /* 0x000fe400000010ff */
[----:B------:R-:W-:-:S04]  /*11520*/  SHF.R.S32.HI R6, RZ, 0x7, R5 ;  /* 0x00000007ff067819 */ /* 0x000fc80000011405 */
[----:B------:R-:W-:Y:S01]  /*11530*/  VIMNMX R5, R199, R6, !PT ;  /* 0x00000006c7057248 */ /* 0x000fe20007fe0100 */
[C---:B---3--:R-:W-:Y:S01]  /*11540*/  FADD.FTZ R3, R42.reuse, R3 ;  /* 0x000000032a037221 */ /* 0x048fe20000010000 */
[----:B------:R-:W-:Y:S02]  /*11550*/  F2FP.BF16.F32.PACK_AB R154, R42, R45 ;  /* 0x0000002d2a9a723e */ /* 0x000fe400000010ff */
[----:B------:R-:W-:-:S13]  /*11560*/  ISETP.GE.AND P2, PT, R12, R5, PT ;  /* 0x000000050c00720c */ /* 0x000fda0003f46270 */
[----:B------:R-:W-:Y:S05]  /*11570*/  @!P2 BRA `(.L_x_9540) ;  /* 0x0000003000eca947 */ /* 0x000fea0003800000 */
[----:B------:R-:W-:Y:S02]  /*11580*/  IMAD.MOV.U32 R10, RZ, RZ, R31 ;  /* 0x000000ffff0a7224 */ /* 0x000fe400078e001f */
[----:B------:R-:W-:Y:S02]  /*11590*/  IMAD.MOV.U32 R11, RZ, RZ, R26 ;  /* 0x000000ffff0b7224 */ /* 0x000fe400078e001a */
[----:B------:R-:W-:Y:S02]  /*115a0*/  IMAD.MOV.U32 R6, RZ, RZ, R189 ;  /* 0x000000ffff067224 */ /* 0x000fe400078e00bd */
[----:B------:R-:W-:Y:S02]  /*115b0*/  IMAD.MOV.U32 R13, RZ, RZ, R186 ;  /* 0x000000ffff0d7224 */ /* 0x000fe400078e00ba */
[----:B------:R-:W-:-:S07]  /*115c0*/  IMAD.MOV.U32 R151, RZ, RZ, RZ ;  /* 0x000000ffff977224 */ /* 0x000fce00078e00ff */
.L_x_9552:
        /* <DEDUP_REMOVED lines=8> */
.L_x_9542:
[----:B------:R-:W-:Y:S02]  /*11650*/  IADD3 R7, R13, 0x1, RZ ;  /* 0x000000010d077810 */ /* 0x000fe40007ffe0ff */
[----:B------:R-:W-:Y:S02]  /*11660*/  SHF.L.U32 R8, R189, 0x1f, RZ ;  /* 0x0000001fbd087819 */ /* 0x000fe400000006ff */
[----:B------:R-:W-:-:S04]  /*11670*/  ISETP.NE.AND P3, PT, R7, 0x2, PT ;  /* 0x000000020700780c */ /* 0x000fc80003f65270 */
[----:B------:R-:W-:-:S05]  /*11680*/  SEL R7, R7, RZ, P3 ;  /* 0x000000ff07077207 */ /* 0x000fca0001800000 */
[----:B------:R-:W-:-:S04]  /*11690*/  IMAD R7, R7, 0x8, R18 ;  /* 0x0000000807077824 */ /* 0x000fc800078e0212 */
[----:B------:R0:W1:Y:S01]  /*116a0*/  SYNCS.PHASECHK.TRANS64.TRYWAIT P3, [R7+URZ+0x28830], R8 ;  /* 0x02883008070075a7 */ /* 0x000062000806017f */
[----:B------:R-:W-:Y:S05]  /*116b0*/  @!P0 BRA `(.L_x_9543) ;  /* 0x0000000000048947 */ /* 0x000fea0003800000 */
[----:B------:R-:W-:Y:S01]  /*116c0*/  BPT.TRAP 0x1 ;  /* 0x000000040000795c */ /* 0x000fe20000300000 */
.L_x_9543:
[----:B------:R-:W-:Y:S04]  /*116d0*/  BSSY B0, `(.L_x_9541) ;  /* 0x0000004000007945 */ /* 0x000fe80003800000 */
[----:B-1----:R-:W-:Y:S05]  /*116e0*/  @P3 BRA `(.L_x_9544) ;  /* 0x0000000000083947 */ /* 0x002fea0003800000 */
[----:B------:R-:W1:Y:S02]  /*116f0*/  SYNCS.PHASECHK.TRANS64.TRYWAIT P3, [R7+URZ+0x28830], R8 ;  /* 0x02883008070075a7 */ /* 0x000e64000806017f */
[----:B-1----:R-:W-:Y:S05]  /*11700*/  @!P3 BRA `(.L_x_9545) ;  /* 0x0000013000fcb947 */ /* 0x002fea0003800000 */
.L_x_9544:
[----:B------:R-:W-:Y:S05]  /*11710*/  BSYNC B0 ;  /* 0x0000000000007941 */ /* 0x000fea0003800000 */
.L_x_9541:
        /* <DEDUP_REMOVED lines=10> */
[C---:B------:R-:W-:Y:S01]  /*117c0*/  R2UR UR15, R25.reuse ;  /* 0x00000000190f72ca */ /* 0x040fe200000e0000 */
[----:B------:R-:W-:Y:S01]  /*117d0*/  IMAD R8, R186, 0x800, R4 ;  /* 0x00000800ba087824 */ /* 0x000fe200078e0204 */
[----:B------:R-:W-:-:S02]  /*117e0*/  R2UR UR31, R25 ;  /* 0x00000000191f72ca */ /* 0x000fc400000e0000 */
[----:B------:R-:W-:Y:S01]  /*117f0*/  R2UR UR11, R21 ;  /* 0x00000000150b72ca */ /* 0x000fe200000e0000 */
[C---:B------:R-:W-:Y:S01]  /*11800*/  VIADD R24, R8.reuse, 0x4 ;  /* 0x0000000408187836 */ /* 0x040fe20000000000 */
[C---:B------:R-:W-:Y:S01]  /*11810*/  R2UR UR6, R8.reuse ;  /* 0x00000000080672ca */ /* 0x040fe200000e0000 */
[C---:B------:R-:W-:Y:S01]  /*11820*/  VIADD R20, R8.reuse, 0x2 ;  /* 0x0000000208147836 */ /* 0x040fe20000000000 */
[----:B------:R-:W-:Y:S01]  /*11830*/  R2UR UR19, R15 ;  /* 0x000000000f1372ca */ /* 0x000fe200000e0000 */
[----:B------:R-:W-:Y:S01]  /*11840*/  VIADD R14, R8, 0x6 ;  /* 0x00000006080e7836 */ /* 0x000fe20000000000 */
[----:B------:R-:W-:Y:S02]  /*11850*/  R2UR UR14, R24 ;  /* 0x00000000180e72ca */ /* 0x000fe400000e0000 */
[----:B------:R-:W-:Y:S02]  /*11860*/  IADD3 R24, R8, 0x404, RZ ;  /* 0x0000040408187810 */ /* 0x000fe40007ffe0ff */
[----:B------:R-:W-:Y:S01]  /*11870*/  R2UR UR10, R20 ;  /* 0x00000000140a72ca */ /* 0x000fe200000e0000 */
[----:B------:R-:W-:Y:S01]  /*11880*/  VIADD R20, R8, 0x400 ;  /* 0x0000040008147836 */ /* 0x000fe20000000000 */
[----:B------:R-:W-:-:S02]  /*11890*/  R2UR UR30, R24 ;  /* 0x00000000181e72ca */ /* 0x000fc400000e0000 */
[----:B0-----:R-:W-:Y:S02]  /*118a0*/  SHF.R.U32.HI R7, RZ, 0x7, R7 ;  /* 0x00000007ff077819 */ /* 0x001fe40000011607 */
[----:B------:R-:W-:Y:S01]  /*118b0*/  R2UR UR18, R14 ;  /* 0x000000000e1272ca */ /* 0x000fe200000e0000 */
[----:B------:R-:W-:Y:S01]  /*118c0*/  VIADD R14, R8, 0x402 ;  /* 0x00000402080e7836 */ /* 0x000fe20000000000 */
[----:B------:R-:W-:Y:S01]  /*118d0*/  R2UR UR22, R20 ;  /* 0x00000000141672ca */ /* 0x000fe200000e0000 */
[----:B------:R-:W-:Y:S01]  /*118e0*/  VIADD R7, R7, 0x8 ;  /* 0x0000000807077836 */ /* 0x000fe20000000000 */
[----:B------:R-:W-:Y:S01]  /*118f0*/  R2UR UR23, R21 ;  /* 0x00000000151772ca */ /* 0x000fe200000e0000 */
[----:B------:R-:W-:Y:S01]  /*11900*/  VIADD R8, R8, 0x406 ;  /* 0x0000040608087836 */ /* 0x000fe20000000000 */
[----:B------:R-:W-:Y:S02]  /*11910*/  R2UR UR26, R14 ;  /* 0x000000000e1a72ca */ /* 0x000fe400000e0000 */
[----:B------:R0:W-:Y:S01]  /*11920*/  BAR.SYNC.DEFER_BLOCKING R7, 0x100 ;  /* 0x000400070000751d */ /* 0x0001e20000010000 */
[----:B------:R-:W-:-:S02]  /*11930*/  R2UR UR27, R15 ;  /* 0x000000000f1b72ca */ /* 0x000fc400000e0000 */
        /* <DEDUP_REMOVED lines=29> */
.L_x_9547:
[----:B------:R-:W-:Y:S01]  /*11b10*/  SHF.L.U32 R6, R6, 0x1f, RZ ;  /* 0x0000001f06067819 */ /* 0x000fe200000006ff */
[----:B------:R-:W-:-:S04]  /*11b20*/  IMAD R7, R13, 0x8, R18 ;  /* 0x000000080d077824 */ /* 0x000fc800078e0212 */
[----:B------:R0:W1:Y:S01]  /*11b30*/  SYNCS.PHASECHK.TRANS64.TRYWAIT P2, [R7+URZ+0x28850], R6 ;  /* 0x02885006070075a7 */ /* 0x000062000804017f */
[----:B------:R-:W-:Y:S05]  /*11b40*/  @!P0 BRA `(.L_x_9548) ;  /* 0x0000000000048947 */ /* 0x000fea0003800000 */
[----:B------:R-:W-:Y:S01]  /*11b50*/  BPT.TRAP 0x1 ;  /* 0x000000040000795c */ /* 0x000fe20000300000 */
.L_x_9548:
[----:B-1----:R-:W-:Y:S05]  /*11b60*/  @P2 BRA `(.L_x_9546) ;  /* 0x0000000000082947 */ /* 0x002fea0003800000 */
[----:B------:R-:W1:Y:S02]  /*11b70*/  SYNCS.PHASECHK.TRANS64.TRYWAIT P2, [R7+URZ+0x28850], R6 ;  /* 0x02885006070075a7 */ /* 0x000e64000804017f */
[----:B-1----:R-:W-:Y:S05]  /*11b80*/  @!P2 BRA `(.L_x_9549) ;  /* 0x0000012c00f0a947 */ /* 0x002fea0003800000 */
.L_x_9546:
        /* <DEDUP_REMOVED lines=8> */
[----:B------:R-:W-:Y:S01]  /*11c10*/  R2UR UR7, R7 ;  /* 0x00000000070772ca */ /* 0x000fe200000e0000 */
[----:B------:R-:W-:Y:S01]  /*11c20*/  IMAD.MOV.U32 R7, RZ, RZ, 0x40000040 ;  /* 0x40000040ff077424 */ /* 0x000fe200078e00ff */
[----:B------:R-:W-:-:S05]  /*11c30*/  LOP3.LUT R6, R6, 0x4000000, RZ, 0xfc, !PT ;  /* 0x0400000006067812 */ /* 0x000fca00078efcff */
        /* <DEDUP_REMOVED lines=56> */
.L_x_9550:
[----:B------:R-:W-:Y:S01]  /*11fc0*/  FMUL.FTZ R158, R33, UR47 ;  /* 0x0000002f219e7c20 */ /* 0x000fe20008410000 */
[----:B------:R-:W-:Y:S01]  /*11fd0*/  FMUL.FTZ R14, R34, UR47 ;  /* 0x0000002f220e7c20 */ /* 0x000fe20008410000 */
[----:B------:R-:W1:Y:S01]  /*11fe0*/  @P1 LDC R33, c[0x0][0x44c] ;  /* 0x00011300ff211b82 */ /* 0x000e620000000800 */
[----:B0-----:R-:W-:Y:S01]  /*11ff0*/  FMUL.FTZ R6, R26, UR47 ;  /* 0x0000002f1a067c20 */ /* 0x001fe20008410000 */
[----:B------:R-:W-:Y:S02]  /*12000*/  IMAD.IADD R26, R206, 0x1, R192 ;  /* 0x00000001ce1a7824 */ /* 0x000fe400078e02c0 */
[----:B------:R-:W-:Y:S01]  /*12010*/  FMUL.FTZ R157, R24, UR47 ;  /* 0x0000002f189d7c20 */ /* 0x000fe20008410000 */
[----:B------:R-:W-:Y:S01]  /*12020*/  FMUL.FTZ R156, R25, UR47 ;  /* 0x0000002f199c7c20 */ /* 0x000fe20008410000 */
[----:B------:R-:W-:Y:S01]  /*12030*/  FMUL.FTZ R15, R35, UR47 ;  /* 0x0000002f230f7c20 */ /* 0x000fe20008410000 */
[----:B------:R-:W-:Y:S01]  /*12040*/  FMUL.FTZ R155, R28, UR47 ;  /* 0x0000002f1c9b7c20 */ /* 0x000fe20008410000 */
[----:B------:R-:W-:Y:S01]  /*12050*/  FMUL.FTZ R153, R29, UR47 ;  /* 0x0000002f1d997c20 */ /* 0x000fe20008410000 */
[----:B------:R-:W0:Y:S01]  /*12060*/  @P1 LDC R34, c[0x0][0x450] ;  /* 0x00011400ff221b82 */ /* 0x000e220000000800 */
        /* <DEDUP_REMOVED lines=15> */
[----:B-1----:R-:W-:Y:S01]  /*12160*/  @P1 IMAD.HI.U32 R33, R26, R33, RZ ;  /* 0x000000211a211227 */ /* 0x002fe200078e00ff */
[----:B------:R-:W1:Y:S03]  /*12170*/  MUFU.TANH R155, R155 ;  /* 0x0000009b009b7308 */ /* 0x000e660000002400 */
[----:B------:R-:W-:Y:S01]  /*12180*/  FMUL.FTZ R45, R53, UR47 ;  /* 0x0000002f352d7c20 */ /* 0x000fe20008410000 */
[----:B------:R-:W-:Y:S01]  /*12190*/  FMUL.FTZ R25, R43, UR47 ;  /* 0x0000002f2b197c20 */ /* 0x000fe20008410000 */
[----:B------:R-:W-:Y:S01]  /*121a0*/  FMUL.FTZ R43, R49, UR47 ;  /* 0x0000002f312b7c20 */ /* 0x000fe20008410000 */
[----:B------:R-:W-:Y:S01]  /*121b0*/  FMUL.FTZ R9, R31, UR47 ;  /* 0x0000002f1f097c20 */ /* 0x000fe20008410000 */
[----:B------:R-:W-:Y:S01]  /*121c0*/  FMUL.FTZ R31, R54, UR47 ;  /* 0x0000002f361f7c20 */ /* 0x000fe20008410000 */
[----:B------:R-:W-:Y:S01]  /*121d0*/  FMUL.FTZ R7, R27, UR47 ;  /* 0x0000002f1b077c20 */ /* 0x000fe20008410000 */
[----:B0-----:R-:W-:Y:S01]  /*121e0*/  @P1 SHF.R.U32.HI R26, RZ, R34, R33 ;  /* 0x00000022ff1a1219 */ /* 0x001fe20000011621 */
[----:B------:R-:W-:Y:S01]  /*121f0*/  IMAD.MOV.U32 R33, RZ, RZ, -0x80 ;  /* 0xffffff80ff217424 */ /* 0x000fe200078e00ff */
[----:B------:R-:W0:Y:S01]  /*12200*/  MUFU.TANH R153, R153 ;  /* 0x0000009900997308 */ /* 0x000e220000002400 */
[----:B------:R-:W-:Y:S01]  /*12210*/  FMUL.FTZ R32, R55, UR47 ;  /* 0x0000002f37207c20 */ /* 0x000fe20008410000 */
[----:B------:R-:W-:Y:S01]  /*12220*/  FMUL.FTZ R27, R46, UR47 ;  /* 0x0000002f2e1b7c20 */ /* 0x000fe20008410000 */
[----:B------:R-:W4:Y:S01]  /*12230*/  SHFL.IDX PT, R159, R26, RZ, 0x1c1f ;  /* 0x001c1fff1a9f7589 */ /* 0x000f2200000e0000 */
[----:B------:R-:W-:-:S02]  /*12240*/  IMAD R34, R12, R33, 0x1 ;  /* 0x000000010c227424 */ /* 0x000fc400078e0221 */
[----:B------:R-:W-:Y:S01]  /*12250*/  FMUL.FTZ R46, R56, UR47 ;  /* 0x0000002f382e7c20 */ /* 0x000fe20008410000 */
[----:B------:R-:W-:Y:S01]  /*12260*/  FMUL.FTZ R28, R47, UR47 ;  /* 0x0000002f2f1c7c20 */ /* 0x000fe20008410000 */
[----:B------:R-:W-:Y:S01]  /*12270*/  FMUL.FTZ R47, R57, UR47 ;  /* 0x0000002f392f7c20 */ /* 0x000fe20008410000 */
[----:B------:R-:W5:Y:S01]  /*12280*/  MUFU.TANH R152, R152 ;  /* 0x0000009800987308 */ /* 0x000f620000002400 */
[----:B------:R-:W-:Y:S01]  /*12290*/  IADD3 R35, R195, R34, -R193 ;  /* 0x00000022c3237210 */ /* 0x000fe20007ffe8c1 */
[----:B------:R-:W-:Y:S01]  /*122a0*/  FMUL.FTZ R49, R60, UR47 ;  /* 0x0000002f3c317c20 */ /* 0x000fe20008410000 */
[----:B------:R-:W-:Y:S01]  /*122b0*/  FMUL.FTZ R48, R61, UR47 ;  /* 0x0000002f3d307c20 */ /* 0x000fe20008410000 */
[----:B------:R-:W-:Y:S01]  /*122c0*/  FMUL.FTZ R8, R30, UR47 ;  /* 0x0000002f1e087c20 */ /* 0x000fe20008410000 */
[----:B------:R-:W-:Y:S01]  /*122d0*/  FMUL.FTZ R33, R58, UR47 ;  /* 0x0000002f3a217c20 */ /* 0x000fe20008410000 */
[----:B------:R-:W-:Y:S02]  /*122e0*/  IMAD.IADD R154, R35, 0x1, -R194 ;  /* 0x00000001239a7824 */ /* 0x000fe400078e0ac2 */
        /* <DEDUP_REMOVED lines=12> */
[----:B----4-:R-:W-:-:S02]  /*123b0*/  IMAD.IADD R159, R154, 0x1, R159 ;  /* 0x000000019a9f7824 */ /* 0x010fc400078e029f */
[----:B------:R-:W-:Y:S01]  /*123c0*/  FMUL.FTZ R67, R71, UR47 ;  /* 0x0000002f47437c20 */ /* 0x000fe20008410000 */
[----:B------:R-:W-:Y:S01]  /*123d0*/  FMUL.FTZ R71, R79, UR47 ;  /* 0x0000002f4f477c20 */ /* 0x000fe20008410000 */
[----:B------:R-:W-:Y:S01]  /*123e0*/  UMOV UR48, UR45 ;  /* 0x0000002d00307c82 */ /* 0x000fe20008000000 */
[C---:B------:R-:W-:Y:S01]  /*123f0*/  ISETP.GT.AND P2, PT, R159.reuse, RZ, PT ;  /* 0x000000ff9f00720c */ /* 0x040fe20003f44270 */
[----:B------:R-:W4:Y:S01]  /*12400*/  MUFU.TANH R36, R36 ;  /* 0x0000002400247308 */ /* 0x000f220000002400 */
[----:B------:R-:W-:Y:S02]  /*12410*/  ISETP.GT.AND P3, PT, R159, 0x1, PT ;  /* 0x000000019f00780c */ /* 0x000fe40003f64270 */
[----:B--2---:R-:W-:Y:S02]  /*12420*/  FSEL R157, R157, -INF , P2 ;  /* 0xff8000009d9d7808 */ /* 0x004fe40001000000 */
[----:B------:R-:W-:Y:S02]  /*12430*/  ISETP.GT.AND P2, PT, R159, 0x8, PT ;  /* 0x000000089f00780c */ /* 0x000fe40003f44270 */
[----:B---3--:R-:W-:Y:S01]  /*12440*/  FSEL R156, R156, -INF , P3 ;  /* 0xff8000009c9c7808 */ /* 0x008fe20001800000 */
[----:B------:R-:W2:Y:S01]  /*12450*/  MUFU.TANH R38, R38 ;  /* 0x0000002600267308 */ /* 0x000ea20000002400 */
[----:B------:R-:W-:-:S02]  /*12460*/  FMNMX.FTZ R35, R157, R11, !PT ;  /* 0x0000000b9d237209 */ /* 0x000fc40007810000 */
[----:B------:R-:W-:Y:S02]  /*12470*/  ISETP.GT.AND P3, PT, R159, 0x9, PT ;  /* 0x000000099f00780c */ /* 0x000fe40003f64270 */
[----:B-1----:R-:W-:Y:S02]  /*12480*/  FSEL R155, R155, -INF , P2 ;  /* 0xff8000009b9b7808 */ /* 0x002fe40001000000 */
[----:B------:R-:W-:Y:S01]  /*12490*/  FMNMX.FTZ R50, R156, R35, !PT ;  /* 0x000000239c327209 */ /* 0x000fe20007810000 */
[----:B------:R-:W1:Y:S01]  /*124a0*/  MUFU.TANH R39, R39 ;  /* 0x0000002700277308 */ /* 0x000e620000002400 */
[----:B------:R-:W-:Y:S02]  /*124b0*/  ISETP.GT.AND P2, PT, R159, 0x10, PT ;  /* 0x000000109f00780c */ /* 0x000fe40003f44270 */
[----:B0-----:R-:W-:Y:S02]  /*124c0*/  FSEL R153, R153, -INF , P3 ;  /* 0xff80000099997808 */ /* 0x001fe40001800000 */
[----:B------:R-:W-:Y:S01]  /*124d0*/  FMNMX.FTZ R52, R155, R50, !PT ;  /* 0x000000329b347209 */ /* 0x000fe20007810000 */
[----:B------:R-:W-:Y:S01]  /*124e0*/  FMUL.FTZ R50, R64, UR47 ;  /* 0x0000002f40327c20 */ /* 0x000fe20008410000 */
[----:B------:R-:W-:Y:S01]  /*124f0*/  ISETP.GT.AND P3, PT, R159, 0x11, PT ;  /* 0x000000119f00780c */ /* 0x000fe20003f64270 */
[----:B------:R-:W0:Y:S01]  /*12500*/  MUFU.TANH R40, R40 ;  /* 0x0000002800287308 */ /* 0x000e220000002400 */
[----:B-----5:R-:W-:-:S02]  /*12510*/  FSEL R152, R152, -INF , P2 ;  /* 0xff80000098987808 */ /* 0x020fc40001000000 */
[----:B------:R-:W-:Y:S02]  /*12520*/  FMNMX.FTZ R37, R153, R52, !PT ;  /* 0x0000003499257209 */ /* 0x000fe40007810000 */
[C---:B------:R-:W-:Y:S02]  /*12530*/  ISETP.GT.AND P2, PT, R159.reuse, 0x18, PT ;  /* 0x000000189f00780c */ /* 0x040fe40003f44270 */
[----:B------:R-:W-:Y:S01]  /*12540*/  FSEL R35, R158, -INF , P3 ;  /* 0xff8000009e237808 */ /* 0x000fe20001800000 */
[----:B------:R-:W3:Y:S01]  /*12550*/  MUFU.TANH R41, R41 ;  /* 0x0000002900297308 */ /* 0x000ee20000002400 */
[----:B------:R-:W-:Y:S02]  /*12560*/  FMNMX.FTZ R52, R152, R37, !PT ;  /* 0x0000002598347209 */ /* 0x000fe40007810000 */
[----:B------:R-:W-:Y:S02]  /*12570*/  ISETP.GT.AND P3, PT, R159, 0x19, PT ;  /* 0x000000199f00780c */ /* 0x000fe40003f64270 */
[----:B------:R-:W-:-:S02]  /*12580*/  FSEL R37, R160, -INF , P2 ;  /* 0xff800000a0257808 */ /* 0x000fc40001000000 */
[----:B------:R-:W-:Y:S01]  /*12590*/  FMNMX.FTZ R52, R35, R52, !PT ;  /* 0x0000003423347209 */ /* 0x000fe20007810000 */
[----:B------:R-:W5:Y:S01]  /*125a0*/  MUFU.TANH R42, R42 ;  /* 0x0000002a002a7308 */ /* 0x000f620000002400 */
[----:B------:R-:W-:Y:S02]  /*125b0*/  ISETP.GT.AND P2, PT, R159, 0x20, PT ;  /* 0x000000209f00780c */ /* 0x000fe40003f44270 */
[----:B----4-:R-:W-:Y:S02]  /*125c0*/  FSEL R36, R36, -INF , P3 ;  /* 0xff80000024247808 */ /* 0x010fe40001800000 */
[----:B------:R-:W-:Y:S01]  /*125d0*/  FMNMX.FTZ R53, R37, R52, !PT ;  /* 0x0000003425357209 */ /* 0x000fe20007810000 */
[----:B------:R-:W-:Y:S01]  /*125e0*/  FMUL.FTZ R52, R68, UR47 ;  /* 0x0000002f44347c20 */ /* 0x000fe20008410000 */
[----:B------:R-:W-:Y:S01]  /*125f0*/  ISETP.GT.AND P3, PT, R159, 0x21, PT ;  /* 0x000000219f00780c */ /* 0x000fe20003f64270 */
[----:B------:R-:W4:Y:S01]  /*12600*/  MUFU.TANH R43, R43 ;  /* 0x0000002b002b7308 */ /* 0x000f220000002400 */
[----:B--2---:R-:W-:-:S02]  /*12610*/  FSEL R38, R38, -INF , P2 ;  /* 0xff80000026267808 */ /* 0x004fc40001000000 */
[----:B------:R-:W-:Y:S02]  /*12620*/  FMNMX.FTZ R53, R36, R53, !PT ;  /* 0x0000003524357209 */ /* 0x000fe40007810000 */
[----:B------:R-:W-:Y:S02]  /*12630*/  ISETP.GT.AND P2, PT, R159, 0x28, PT ;  /* 0x000000289f00780c */ /* 0x000fe40003f44270 */
[----:B-1----:R-:W-:Y:S01]  /*12640*/  FSEL R39, R39, -INF , P3 ;  /* 0xff80000027277808 */ /* 0x002fe20001800000 */
[----:B------:R-:W1:Y:S01]  /*12650*/  MUFU.TANH R44, R44 ;  /* 0x0000002c002c7308 */ /* 0x000e620000002400 */
[----:B------:R-:W-:Y:S01]  /*12660*/  FMNMX.FTZ R54, R38, R53, !PT ;  /* 0x0000003526367209 */ /* 0x000fe20007810000 */
[----:B------:R-:W-:Y:S01]  /*12670*/  FMUL.FTZ R53, R69, UR47 ;  /* 0x0000002f45357c20 */ /* 0x000fe20008410000 */
[----:B------:R-:W-:Y:S02]  /*12680*/  ISETP.GT.AND P3, PT, R159, 0x29, PT ;  /* 0x000000299f00780c */ /* 0x000fe40003f64270 */
[----:B0-----:R-:W-:-:S02]  /*12690*/  FSEL R40, R40, -INF , P2 ;  /* 0xff80000028287808 */ /* 0x001fc40001000000 */
[----:B------:R-:W-:Y:S01]  /*126a0*/  FMNMX.FTZ R55, R39, R54, !PT ;  /* 0x0000003627377209 */ /* 0x000fe20007810000 */
[----:B------:R-:W0:Y:S01]  /*126b0*/  MUFU.TANH R45, R45 ;  /* 0x0000002d002d7308 */ /* 0x000e220000002400 */
[----:B------:R-:W-:Y:S02]  /*126c0*/  ISETP.GT.AND P2, PT, R159, 0x30, PT ;  /* 0x000000309f00780c */ /* 0x000fe40003f44270 */
[----:B---3--:R-:W-:Y:S02]  /*126d0*/  FSEL R41, R41, -INF , P3 ;  /* 0xff80000029297808 */ /* 0x008fe40001800000 */
[----:B------:R-:W-:Y:S01]  /*126e0*/  FMNMX.FTZ R54, R40, R55, !PT ;  /* 0x0000003728367209 */ /* 0x000fe20007810000 */
[----:B------:R-:W-:Y:S01]  /*126f0*/  FMUL.FTZ R55, R72, UR47 ;  /* 0x0000002f48377c20 */ /* 0x000fe20008410000 */
[----:B------:R-:W-:Y:S01]  /*12700*/  ISETP.GT.AND P3, PT, R159, 0x31, PT ;  /* 0x000000319f00780c */ /* 0x000fe20003f64270 */
[----:B------:R-:W2:Y:S01]  /*12710*/  MUFU.TANH R46, R46 ;  /* 0x0000002e002e7308 */ /* 0x000ea20000002400 */
[----:B-----5:R-:W-:-:S02]  /*12720*/  FSEL R42, R42, -INF , P2 ;  /* 0xff8000002a2a7808 */ /* 0x020fc40001000000 */
[----:B------:R-:W-:Y:S01]  /*12730*/  FMNMX.FTZ R57, R41, R54, !PT ;  /* 0x0000003629397209 */ /* 0x000fe20007810000 */
[----:B------:R-:W-:Y:S01]  /*12740*/  FMUL.FTZ R54, R73, UR47 ;  /* 0x0000002f49367c20 */ /* 0x000fe20008410000 */
[----:B------:R-:W-:Y:S01]  /*12750*/  ISETP.GT.AND P2, PT, R159, 0x38, PT ;  /* 0x000000389f00780c */ /* 0x000fe20003f44270 */
[----:B------:R-:W-:Y:S01]  /*12760*/  FMUL.FTZ R73, R83, UR47 ;  /* 0x0000002f53497c20 */ /* 0x000fe20008410000 */
[----:B----4-:R-:W-:Y:S01]  /*12770*/  FSEL R43, R43, -INF , P3 ;  /* 0xff8000002b2b7808 */ /* 0x010fe20001800000 */
[----:B------:R-:W3:Y:S01]  /*12780*/  MUFU.TANH R47, R47 ;  /* 0x0000002f002f7308 */ /* 0x000ee20000002400 */
[----:B------:R-:W-:Y:S02]  /*12790*/  FMNMX.FTZ R56, R42, R57, !PT ;  /* 0x000000392a387209 */ /* 0x000fe40007810000 */
[----:B------:R-:W-:Y:S02]  /*127a0*/  ISETP.GT.AND P3, PT, R159, 0x39, PT ;  /* 0x000000399f00780c */ /* 0x000fe40003f64270 */
[----:B-1----:R-:W-:-:S02]  /*127b0*/  FSEL R44, R44, -INF , P2 ;  /* 0xff8000002c2c7808 */ /* 0x002fc40001000000 */
[----:B------:R-:W-:Y:S01]  /*127c0*/  FMNMX.FTZ R57, R43, R56, !PT ;  /* 0x000000382b397209 */ /* 0x000fe20007810000 */
[----:B------:R-:W1:Y:S01]  /*127d0*/  MUFU.TANH R49, R49 ;  /* 0x0000003100317308 */ /* 0x000e620000002400 */
[----:B------:R-:W-:Y:S01]  /*127e0*/  ISETP.GT.AND P2, PT, R159, 0x40, PT ;  /* 0x000000409f00780c */ /* 0x000fe20003f44270 */
[----:B------:R-:W-:Y:S01]  /*127f0*/  FMUL.FTZ R56, R76, UR47 ;  /* 0x0000002f4c387c20 */ /* 0x000fe20008410000 */
[----:B0-----:R-:W-:Y:S02]  /*12800*/  FSEL R45, R45, -INF , P3 ;  /* 0xff8000002d2d7808 */ /* 0x001fe40001800000 */
[----:B------:R-:W-:Y:S02]  /*12810*/  FMNMX.FTZ R58, R44, R57, !PT ;  /* 0x000000392c3a7209 */ /* 0x000fe40007810000 */
[----:B------:R-:W-:Y:S01]  /*12820*/  ISETP.GT.AND P3, PT, R159, 0x41, PT ;  /* 0x000000419f00780c */ /* 0x000fe20003f64270 */
[----:B------:R-:W0:Y:S01]  /*12830*/  MUFU.TANH R48, R48 ;  /* 0x0000003000307308 */ /* 0x000e220000002400 */
[----:B--2---:R-:W-:-:S02]  /*12840*/  FSEL R46, R46, -INF , P2 ;  /* 0xff8000002e2e7808 */ /* 0x004fc40001000000 */
[----:B------:R-:W-:Y:S02]  /*12850*/  FMNMX.FTZ R57, R45, R58, !PT ;  /* 0x0000003a2d397209 */ /* 0x000fe40007810000 */
[----:B------:R-:W-:Y:S02]  /*12860*/  ISETP.GT.AND P2, PT, R159, 0x48, PT ;  /* 0x000000489f00780c */ /* 0x000fe40003f44270 */
[----:B---3--:R-:W-:Y:S01]  /*12870*/  FSEL R47, R47, -INF , P3 ;  /* 0xff8000002f2f7808 */ /* 0x008fe20001800000 */
[----:B------:R-:W2:Y:S01]  /*12880*/  MUFU.TANH R50, R50 ;  /* 0x0000003200327308 */ /* 0x000ea20000002400 */
[----:B------:R-:W-:Y:S01]  /*12890*/  FMNMX.FTZ R58, R46, R57, !PT ;  /* 0x000000392e3a7209 */ /* 0x000fe20007810000 */
[----:B------:R-:W-:Y:S01]  /*128a0*/  FMUL.FTZ R57, R77, UR47 ;  /* 0x0000002f4d397c20 */ /* 0x000fe20008410000 */
[----:B------:R-:W-:Y:S02]  /*128b0*/  ISETP.GT.AND P3, PT, R159, 0x49, PT ;  /* 0x000000499f00780c */ /* 0x000fe40003f64270 */
[----:B-1----:R-:W-:-:S02]  /*128c0*/  FSEL R49, R49, -INF , P2 ;  /* 0xff80000031317808 */ /* 0x002fc40001000000 */
[----:B------:R-:W-:Y:S01]  /*128d0*/  FMNMX.FTZ R58, R47, R58, !PT ;  /* 0x0000003a2f3a7209 */ /* 0x000fe20007810000 */
[----:B------:R-:W1:Y:S01]  /*128e0*/  MUFU.TANH R51, R51 ;  /* 0x0000003300337308 */ /* 0x000e620000002400 */
[----:B------:R-:W-:Y:S02]  /*128f0*/  ISETP.GT.AND P2, PT, R159, 0x50, PT ;  /* 0x000000509f00780c */ /* 0x000fe40003f44270 */
[----:B0-----:R-:W-:Y:S02]  /*12900*/  FSEL R48, R48, -INF , P3 ;  /* 0xff80000030307808 */ /* 0x001fe40001800000 */
[----:B------:R-:W-:Y:S02]  /*12910*/  FMNMX.FTZ R59, R49, R58, !PT ;  /* 0x0000003a313b7209 */ /* 0x000fe40007810000 */
[----:B------:R-:W-:Y:S01]  /*12920*/  ISETP.GT.AND P3, PT, R159, 0x51, PT ;  /* 0x000000519f00780c */ /* 0x000fe20003f64270 */
[----:B------:R-:W0:Y:S01]  /*12930*/  MUFU.TANH R52, R52 ;  /* 0x0000003400347308 */ /* 0x000e220000002400 */
[----:B--2---:R-:W-:-:S02]  /*12940*/  FSEL R50, R50, -INF , P2 ;  /* 0xff80000032327808 */ /* 0x004fc40001000000 */
[----:B------:R-:W-:Y:S02]  /*12950*/  FMNMX.FTZ R59, R48, R59, !PT ;  /* 0x0000003b303b7209 */ /* 0x000fe40007810000 */
[----:B------:R-:W-:Y:S02]  /*12960*/  ISETP.GT.AND P2, PT, R159, 0x58, PT ;  /* 0x000000589f00780c */ /* 0x000fe40003f44270 */
[----:B------:R-:W-:Y:S01]  /*12970*/  FMNMX.FTZ R58, R50, R59, !PT ;  /* 0x0000003b323a7209 */ /* 0x000fe20007810000 */
        /* <DEDUP_REMOVED lines=37> */
[----:B-1----:R-:W-:-:S04]  /*12bd0*/  FSEL R63, R84, -INF , P2 ;  /* 0xff800000543f7808 */ /* 0x002fc80001000000 */
[----:B------:R-:W-:Y:S01]  /*12be0*/  FMNMX.FTZ R68, R63, R64, !PT ;  /* 0x000000403f447209 */ /* 0x000fe20007810000 */
[----:B------:R-:W-:Y:S01]  /*12bf0*/  FMUL.FTZ R64, R66, UR47 ;  /* 0x0000002f42407c20 */ /* 0x000fe20008410000 */
[----:B------:R-:W-:Y:S01]  /*12c00*/  FMUL.FTZ R66, R70, UR47 ;  /* 0x0000002f46427c20 */ /* 0x000fe20008410000 */
[----:B------:R-:W1:Y:S01]  /*12c10*/  MUFU.TANH R7, R7 ;  /* 0x0000000700077308 */ /* 0x000e620000002400 */
[----:B0-----:R-:W-:Y:S01]  /*12c20*/  FSEL R61, R85, -INF , P3 ;  /* 0xff800000553d7808 */ /* 0x001fe20001800000 */
[----:B------:R-:W-:-:S03]  /*12c30*/  FMUL.FTZ R70, R78, UR47 ;  /* 0x0000002f4e467c20 */ /* 0x000fc60008410000 */
[----:B------:R-:W-:Y:S01]  /*12c40*/  FMNMX.FTZ R72, R61, R68, !PT ;  /* 0x000000443d487209 */ /* 0x000fe20007810000 */
[----:B------:R-:W-:Y:S02]  /*12c50*/  FMUL.FTZ R68, R74, UR47 ;  /* 0x0000002f4a447c20 */ /* 0x000fe40008410000 */
[----:B------:R-:W0:Y:S02]  /*12c60*/  MUFU.TANH R8, R8 ;  /* 0x0000000800087308 */ /* 0x000e240000002400 */
[----:B------:R-:W3:Y:S06]  /*12c70*/  SHFL.BFLY PT, R69, R72, 0x2, 0x1f ;  /* 0x0c401f0048457f89 */ /* 0x000eec00000e0000 */
[----:B------:R-:W4:Y:S08]  /*12c80*/  MUFU.TANH R9, R9 ;  /* 0x0000000900097308 */ /* 0x000f300000002400 */
[----:B------:R-:W5:Y:S08]  /*12c90*/  MUFU.TANH R14, R14 ;  /* 0x0000000e000e7308 */ /* 0x000f700000002400 */
[----:B------:R-:W5:Y:S01]  /*12ca0*/  MUFU.TANH R15, R15 ;  /* 0x0000000f000f7308 */ /* 0x000f620000002400 */
[----:B---3--:R-:W-:Y:S01]  /*12cb0*/  FMNMX.FTZ R74, R72, R69, !PT ;  /* 0x00000045484a7209 */ /* 0x008fe20007810000 */
[----:B------:R-:W-:Y:S01]  /*12cc0*/  FMUL.FTZ R69, R75, UR47 ;  /* 0x0000002f4b457c20 */ /* 0x000fe20008410000 */
[----:B------:R-:W-:Y:S01]  /*12cd0*/  FMUL.FTZ R72, R82, UR47 ;  /* 0x0000002f52487c20 */ /* 0x000fe20008410000 */
[----:B------:R-:W3:Y:S04]  /*12ce0*/  SHFL.IDX PT, R75, R26, 0x1, 0x1c1f ;  /* 0x003c1f001a4b7f89 */ /* 0x000ee800000e0000 */
[----:B------:R-:W5:Y:S01]  /*12cf0*/  MUFU.TANH R20, R20 ;  /* 0x0000001400147308 */ /* 0x000f620000002400 */
[----:B------:R-:W2:Y:S07]  /*12d00*/  SHFL.BFLY PT, R77, R74, 0x1, 0x1f ;  /* 0x0c201f004a4d7f89 */ /* 0x000eae00000e0000 */
[----:B------:R-:W5:Y:S08]  /*12d10*/  MUFU.TANH R21, R21 ;  /* 0x0000001500157308 */ /* 0x000f700000002400 */
[----:B------:R-:W5:Y:S01]  /*12d20*/  MUFU.TANH R24, R24 ;  /* 0x0000001800187308 */ /* 0x000f620000002400 */
[----:B---3--:R-:W-:-:S07]  /*12d30*/  IMAD.IADD R78, R154, 0x1, R75 ;  /* 0x000000019a4e7824 */ /* 0x008fce00078e024b */
[----:B------:R-:W3:Y:S01]  /*12d40*/  MUFU.TANH R25, R25 ;  /* 0x0000001900197308 */ /* 0x000ee20000002400 */
[----:B--2---:R-:W-:Y:S01]  /*12d50*/  FMNMX.FTZ R26, R74, R77, !PT ;  /* 0x0000004d4a1a7209 */ /* 0x004fe20007810000 */
[----:B------:R-:W-:Y:S01]  /*12d60*/  FMUL.FTZ R74, R86, UR47 ;  /* 0x0000002f564a7c20 */ /* 0x000fe20008410000 */
[C---:B------:R-:W-:Y:S01]  /*12d70*/  ISETP.GT.AND P3, PT, R78.reuse, RZ, PT ;  /* 0x000000ff4e00720c */ /* 0x040fe20003f64270 */
[----:B------:R-:W-:Y:S01]  /*12d80*/  FMUL.FTZ R77, R87, UR47 ;  /* 0x0000002f574d7c20 */ /* 0x000fe20008410000 */
[----:B------:R-:W-:Y:S01]  /*12d90*/  ISETP.GT.AND P4, PT, R78, 0x1, PT ;  /* 0x000000014e00780c */ /* 0x000fe20003f84270 */
[----:B------:R-:W-:Y:S01]  /*12da0*/  FMUL.FTZ R76, R26, UR48 ;  /* 0x000000301a4c7c20 */ /* 0x000fe20008410000 */
[----:B------:R-:W-:Y:S01]  /*12db0*/  FSEL R6, R6, -INF , P3 ;  /* 0xff80000006067808 */ /* 0x000fe20001800000 */
[----:B------:R-:W2:Y:S01]  /*12dc0*/  MUFU.TANH R27, R27 ;  /* 0x0000001b001b7308 */ /* 0x000ea20000002400 */
[----:B------:R-:W-:Y:S02]  /*12dd0*/  ISETP.GT.AND P3, PT, R78, 0x8, PT ;  /* 0x000000084e00780c */ /* 0x000fe40003f64270 */
[----:B-1----:R-:W-:-:S02]  /*12de0*/  FSEL R79, R7, -INF , P4 ;  /* 0xff800000074f7808 */ /* 0x002fc40002000000 */
[----:B------:R-:W-:Y:S02]  /*12df0*/  FMNMX.FTZ R80, R6, R10, !PT ;  /* 0x0000000a06507209 */ /* 0x000fe40007810000 */
[----:B------:R-:W-:Y:S01]  /*12e00*/  ISETP.GT.AND P4, PT, R78, 0x9, PT ;  /* 0x000000094e00780c */ /* 0x000fe20003f84270 */
[----:B------:R-:W1:Y:S01]  /*12e10*/  MUFU.TANH R28, R28 ;  /* 0x0000001c001c7308 */ /* 0x000e620000002400 */
[----:B0-----:R-:W-:Y:S02]  /*12e20*/  FSEL R8, R8, -INF , P3 ;  /* 0xff80000008087808 */ /* 0x001fe40001800000 */
[----:B------:R-:W-:Y:S02]  /*12e30*/  FMNMX.FTZ R81, R79, R80, !PT ;  /* 0x000000504f517209 */ /* 0x000fe40007810000 */
[----:B------:R-:W-:Y:S02]  /*12e40*/  ISETP.GT.AND P3, PT, R78, 0x10, PT ;  /* 0x000000104e00780c */ /* 0x000fe40003f64270 */
[----:B----4-:R-:W-:Y:S01]  /*12e50*/  FSEL R9, R9, -INF , P4 ;  /* 0xff80000009097808 */ /* 0x010fe20002000000 */
[----:B------:R-:W0:Y:S01]  /*12e60*/  MUFU.TANH R29, R29 ;  /* 0x0000001d001d7308 */ /* 0x000e220000002400 */
[----:B------:R-:W-:-:S02]  /*12e70*/  FMNMX.FTZ R82, R8, R81, !PT ;  /* 0x0000005108527209 */ /* 0x000fc40007810000 */
[----:B------:R-:W-:Y:S02]  /*12e80*/  ISETP.GT.AND P4, PT, R78, 0x11, PT ;  /* 0x000000114e00780c */ /* 0x000fe40003f84270 */
[----:B-----5:R-:W-:Y:S02]  /*12e90*/  FSEL R80, R14, -INF , P3 ;  /* 0xff8000000e507808 */ /* 0x020fe40001800000 */
[----:B------:R-:W-:Y:S01]  /*12ea0*/  FMNMX.FTZ R81, R9, R82, !PT ;  /* 0x0000005209517209 */ /* 0x000fe20007810000 */
[----:B------:R-:W4:Y:S01]  /*12eb0*/  MUFU.TANH R30, R30 ;  /* 0x0000001e001e7308 */ /* 0x000f220000002400 */
[----:B------:R-:W-:Y:S02]  /*12ec0*/  FSETP.NEU.FTZ.AND P2, PT, R26, -INF , PT ;  /* 0xff8000001a00780b */ /* 0x000fe40003f5d000 */
[----:B------:R-:W-:Y:S02]  /*12ed0*/  ISETP.GT.AND P3, PT, R78, 0x18, PT ;  /* 0x000000184e00780c */ /* 0x000fe40003f64270 */
[----:B------:R-:W-:-:S02]  /*12ee0*/  FSEL R15, R15, -INF , P4 ;  /* 0xff8000000f0f7808 */ /* 0x000fc40002000000 */
[----:B------:R-:W-:Y:S01]  /*12ef0*/  FMNMX.FTZ R14, R80, R81, !PT ;  /* 0x00000051500e7209 */ /* 0x000fe20007810000 */
[----:B------:R-:W5:Y:S01]  /*12f00*/  MUFU.TANH R31, R31 ;  /* 0x0000001f001f7308 */ /* 0x000f620000002400 */
[----:B------:R-:W-:Y:S02]  /*12f10*/  FSEL R76, R76, RZ, P2 ;  /* 0x000000ff4c4c7208 */ /* 0x000fe40001000000 */
[----:B------:R-:W-:Y:S02]  /*12f20*/  ISETP.GT.AND P4, PT, R78, 0x19, PT ;  /* 0x000000194e00780c */ /* 0x000fe40003f84270 */
[----:B------:R-:W-:Y:S01]  /*12f30*/  FSEL R20, R20, -INF , P3 ;  /* 0xff80000014147808 */ /* 0x000fe20001800000 */
[--C-:B------:R-:W-:Y:S01]  /*12f40*/  FFMA.FTZ R83, R35, UR48, -R76.reuse ;  /* 0x0000003023537c23 */ /* 0x100fe2000801084c */
[----:B------:R-:W-:Y:S01]  /*12f50*/  FMNMX.FTZ R81, R15, R14, !PT ;  /* 0x0000000e0f517209 */ /* 0x000fe20007810000 */
[--C-:B------:R-:W-:Y:S01]  /*12f60*/  FFMA.FTZ R178, R37, UR48, -R76.reuse ;  /* 0x0000003025b27c23 */ /* 0x100fe2000801084c */
[----:B------:R-:W-:Y:S01]  /*12f70*/  ISETP.GT.AND P3, PT, R78, 0x20, PT ;  /* 0x000000204e00780c */ /* 0x000fe20003f64270 */
[----:B------:R-:W5:Y:S01]  /*12f80*/  MUFU.TANH R32, R32 ;  /* 0x0000002000207308 */ /* 0x000f620000002400 */
[----:B------:R-:W-:Y:S01]  /*12f90*/  FSEL R35, R21, -INF , P4 ;  /* 0xff80000015237808 */ /* 0x000fe20002000000 */
[--C-:B------:R-:W-:Y:S01]  /*12fa0*/  FFMA.FTZ R172, R38, UR48, -R76.reuse ;  /* 0x0000003026ac7c23 */ /* 0x100fe2000801084c */
[----:B------:R-:W-:Y:S01]  /*12fb0*/  FMNMX.FTZ R82, R20, R81, !PT ;  /* 0x0000005114527209 */ /* 0x000fe20007810000 */
[--C-:B------:R-:W-:Y:S01]  /*12fc0*/  FFMA.FTZ R81, R39, UR48, -R76.reuse ;  /* 0x0000003027517c23 */ /* 0x100fe2000801084c */
[----:B------:R-:W-:Y:S01]  /*12fd0*/  ISETP.GT.AND P4, PT, R78, 0x21, PT ;  /* 0x000000214e00780c */ /* 0x000fe20003f84270 */
[--C-:B------:R-:W-:Y:S01]  /*12fe0*/  FFMA.FTZ R174, R40, UR48, -R76.reuse ;  /* 0x0000003028ae7c23 */ /* 0x100fe2000801084c */
[----:B------:R-:W-:Y:S01]  /*12ff0*/  FSEL R24, R24, -INF , P3 ;  /* 0xff80000018187808 */ /* 0x000fe20001800000 */
[----:B------:R-:W5:Y:S01]  /*13000*/  MUFU.TANH R33, R33 ;  /* 0x0000002100217308 */ /* 0x000f620000002400 */
[----:B------:R-:W-:Y:S01]  /*13010*/  FMNMX.FTZ R21, R35, R82, !PT ;  /* 0x0000005223157209 */ /* 0x000fe20007810000 */
[--C-:B------:R-:W-:Y:S01]  /*13020*/  FFMA.FTZ R168, R42, UR48, -R76.reuse ;  /* 0x000000302aa87c23 */ /* 0x100fe2000801084c */
[----:B------:R-:W-:Y:S01]  /*13030*/  ISETP.GT.AND P3, PT, R78, 0x28, PT ;  /* 0x000000284e00780c */ /* 0x000fe20003f64270 */
[--C-:B------:R-:W-:Y:S01]  /*13040*/  FFMA.FTZ R164, R46, UR48, -R76.reuse ;  /* 0x000000302ea47c23 */ /* 0x100fe2000801084c */
[----:B---3--:R-:W-:Y:S01]  /*13050*/  FSEL R25, R25, -INF , P4 ;  /* 0xff80000019197808 */ /* 0x008fe20002000000 */
[--C-:B------:R-:W-:Y:S01]  /*13060*/  FFMA.FTZ R46, R48, UR48, -R76.reuse ;  /* 0x00000030302e7c23 */ /* 0x100fe2000801084c */
[----:B------:R-:W-:Y:S01]  /*13070*/  FMNMX.FTZ R82, R24, R21, !PT ;  /* 0x0000001518527209 */ /* 0x000fe20007810000 */
[----:B------:R-:W3:Y:S01]  /*13080*/  MUFU.TANH R34, R34 ;  /* 0x0000002200227308 */ /* 0x000ee20000002400 */
[----:B------:R-:W-:Y:S01]  /*13090*/  ISETP.GT.AND P4, PT, R78, 0x29, PT ;  /* 0x000000294e00780c */ /* 0x000fe20003f84270 */
[--C-:B------:R-:W-:Y:S01]  /*130a0*/  FFMA.FTZ R21, R36, UR48, -R76.reuse ;  /* 0x0000003024157c23 */ /* 0x100fe2000801084c */
[----:B--2---:R-:W-:Y:S01]  /*130b0*/  FSEL R37, R27, -INF , P3 ;  /* 0xff8000001b257808 */ /* 0x004fe20001800000 */
        /* <DEDUP_REMOVED lines=17> */
[----:B----4-:R-:W-:Y:S01]  /*131d0*/  FSEL R36, R30, -INF , P4 ;  /* 0xff8000001e247808 */ /* 0x010fe20002000000 */
[--C-:B------:R-:W-:Y:S01]  /*131e0*/  FFMA.FTZ R176, R152, UR48, -R76.reuse ;  /* 0x0000003098b07c23 */ /* 0x100fe2000801084c */
[----:B------:R-:W-:Y:S01]  /*131f0*/  FMNMX.FTZ R27, R29, R38, !PT ;  /* 0x000000261d1b7209 */ /* 0x000fe20007810000 */
[----:B------:R-:W1:Y:S01]  /*13200*/  MUFU.TANH R64, R64 ;  /* 0x0000004000407308 */ /* 0x000e620000002400 */
[----:B-----5:R-:W-:Y:S01]  /*13210*/  FSEL R38, R31, -INF , P3 ;  /* 0xff8000001f267808 */ /* 0x020fe20001800000 */
[--C-:B------:R-:W-:Y:S01]  /*13220*/  FFMA.FTZ R160, R50, UR48, -R76.reuse ;  /* 0x0000003032a07c23 */ /* 0x100fe2000801084c */
[----:B------:R-:W-:Y:S01]  /*13230*/  ISETP.GT.AND P4, PT, R78, 0x39, PT ;  /* 0x000000394e00780c */ /* 0x000fe20003f84270 */
        /* <DEDUP_REMOVED lines=22> */
[----:B------:R-:W-:Y:S01]  /*133a0*/  FFMA.FTZ R30, R41, UR48, -R76 ;  /* 0x00000030291e7c23 */ /* 0x000fe2000801084c */
[----:B--2---:R-:W-:-:S02]  /*133b0*/  FSEL R60, R60, -INF , P3 ;  /* 0xff8000003c3c7808 */ /* 0x004fc40001800000 */
[----:B------:R-:W-:Y:S02]  /*133c0*/  FMNMX.FTZ R31, R34, R31, !PT ;  /* 0x0000001f221f7209 */ /* 0x000fe40007810000 */
[----:B------:R-:W-:Y:S01]  /*133d0*/  ISETP.GT.AND P3, PT, R78, 0x50, PT ;  /* 0x000000504e00780c */ /* 0x000fe20003f64270 */
[----:B------:R-:W2:Y:S01]  /*133e0*/  MUFU.TANH R68, R68 ;  /* 0x0000004400447308 */ /* 0x000ea20000002400 */
[----:B0-----:R-:W-:Y:S02]  /*133f0*/  FSEL R62, R62, -INF , P4 ;  /* 0xff8000003e3e7808 */ /* 0x001fe40002000000 */
[----:B------:R-:W-:Y:S02]  /*13400*/  FMNMX.FTZ R31, R60, R31, !PT ;  /* 0x0000001f3c1f7209 */ /* 0x000fe40007810000 */
[----:B------:R-:W-:Y:S02]  /*13410*/  ISETP.GT.AND P4, PT, R78, 0x51, PT ;  /* 0x000000514e00780c */ /* 0x000fe40003f84270 */
[----:B-1----:R-:W-:Y:S01]  /*13420*/  FSEL R64, R64, -INF , P3 ;  /* 0xff80000040407808 */ /* 0x002fe20001800000 */
[----:B------:R-:W0:Y:S01]  /*13430*/  MUFU.TANH R69, R69 ;  /* 0x0000004500457308 */ /* 0x000e220000002400 */
[----:B------:R-:W-:-:S02]  /*13440*/  FMNMX.FTZ R31, R62, R31, !PT ;  /* 0x0000001f3e1f7209 */ /* 0x000fc40007810000 */
[----:B------:R-:W-:Y:S02]  /*13450*/  ISETP.GT.AND P3, PT, R78, 0x58, PT ;  /* 0x000000584e00780c */ /* 0x000fe40003f64270 */
[----:B----4-:R-:W-:Y:S02]  /*13460*/  FSEL R65, R65, -INF , P4 ;  /* 0xff80000041417808 */ /* 0x010fe40002000000 */
[----:B------:R-:W-:Y:S01]  /*13470*/  FMNMX.FTZ R32, R64, R31, !PT ;  /* 0x0000001f40207209 */ /* 0x000fe20007810000 */
[----:B------:R-:W1:Y:S01]  /*13480*/  MUFU.TANH R70, R70 ;  /* 0x0000004600467308 */ /* 0x000e620000002400 */
[----:B------:R-:W-:Y:S02]  /*13490*/  ISETP.GT.AND P4, PT, R78, 0x59, PT ;  /* 0x000000594e00780c */ /* 0x000fe40003f84270 */
[----:B-----5:R-:W-:Y:S02]  /*134a0*/  FSEL R66, R66, -INF , P3 ;  /* 0xff80000042427808 */ /* 0x020fe40001800000 */
[----:B------:R-:W-:-:S02]  /*134b0*/  FMNMX.FTZ R31, R65, R32, !PT ;  /* 0x00000020411f7209 */ /* 0x000fc40007810000 */
[----:B------:R-:W-:Y:S01]  /*134c0*/  ISETP.GT.AND P3, PT, R78, 0x60, PT ;  /* 0x000000604e00780c */ /* 0x000fe20003f64270 */
[----:B------:R-:W4:Y:S01]  /*134d0*/  MUFU.TANH R71, R71 ;  /* 0x0000004700477308 */ /* 0x000f220000002400 */
[----:B---3--:R-:W-:Y:S02]  /*134e0*/  FSEL R67, R67, -INF , P4 ;  /* 0xff80000043437808 */ /* 0x008fe40002000000 */
[----:B------:R-:W-:Y:S02]  /*134f0*/  FMNMX.FTZ R40, R66, R31, !PT ;  /* 0x0000001f42287209 */ /* 0x000fe40007810000 */
[----:B------:R-:W-:Y:S02]  /*13500*/  ISETP.GT.AND P4, PT, R78, 0x61, PT ;  /* 0x000000614e00780c */ /* 0x000fe40003f84270 */
[----:B--2---:R-:W-:Y:S01]  /*13510*/  FSEL R68, R68, -INF , P3 ;  /* 0xff80000044447808 */ /* 0x004fe20001800000 */
[----:B------:R-:W2:Y:S01]  /*13520*/  MUFU.TANH R72, R72 ;  /* 0x0000004800487308 */ /* 0x000ea20000002400 */
[----:B------:R-:W-:-:S02]  /*13530*/  FMNMX.FTZ R31, R67, R40, !PT ;  /* 0x00000028431f7209 */ /* 0x000fc40007810000 */
[----:B------:R-:W-:Y:S02]  /*13540*/  ISETP.GT.AND P3, PT, R78, 0x68, PT ;  /* 0x000000684e00780c */ /* 0x000fe40003f64270 */
[----:B0-----:R-:W-:Y:S02]  /*13550*/  FSEL R69, R69, -INF , P4 ;  /* 0xff80000045457808 */ /* 0x001fe40002000000 */
[----:B------:R-:W-:Y:S01]  /*13560*/  FMNMX.FTZ R40, R68, R31, !PT ;  /* 0x0000001f44287209 */ /* 0x000fe20007810000 */
[----:B------:R-:W0:Y:S01]  /*13570*/  MUFU.TANH R73, R73 ;  /* 0x0000004900497308 */ /* 0x000e220000002400 */
[----:B------:R-:W-:Y:S02]  /*13580*/  ISETP.GT.AND P4, PT, R78, 0x69, PT ;  /* 0x000000694e00780c */ /* 0x000fe40003f84270 */
[----:B-1----:R-:W-:Y:S02]  /*13590*/  FSEL R70, R70, -INF , P3 ;  /* 0xff80000046467808 */ /* 0x002fe40001800000 */
[----:B------:R-:W-:-:S02]  /*135a0*/  FMNMX.FTZ R31, R69, R40, !PT ;  /* 0x00000028451f7209 */ /* 0x000fc40007810000 */
[----:B------:R-:W-:Y:S01]  /*135b0*/  ISETP.GT.AND P3, PT, R78, 0x70, PT ;  /* 0x000000704e00780c */ /* 0x000fe20003f64270 */
[----:B------:R-:W1:Y:S01]  /*135c0*/  MUFU.TANH R74, R74 ;  /* 0x0000004a004a7308 */ /* 0x000e620000002400 */
[----:B----4-:R-:W-:Y:S02]  /*135d0*/  FSEL R71, R71, -INF , P4 ;  /* 0xff80000047477808 */ /* 0x010fe40002000000 */
        /* <DEDUP_REMOVED lines=8> */
[----:B------:R-:W-:Y:S01]  /*13660*/  MUFU.EX2 R180, R180 ;  /* 0x000000b400b47308 */ /* 0x000fe20000000800 */
[----:B------:R-:W-:Y:S02]  /*13670*/  ISETP.GT.AND P4, PT, R78, 0x79, PT ;  /* 0x000000794e00780c */ /* 0x000fe40003f84270 */
[----:B-1----:R-:W-:Y:S02]  /*13680*/  FSEL R74, R74, -INF , P3 ;  /* 0xff8000004a4a7808 */ /* 0x002fe40001800000 */
[----:B------:R-:W-:-:S03]  /*13690*/  FMNMX.FTZ R31, R73, R42, !PT ;  /* 0x0000002a491f7209 */ /* 0x000fc60007810000 */
[----:B------:R0:W-:Y:S01]  /*136a0*/  MUFU.EX2 R75, R156 ;  /* 0x0000009c004b7308 */ /* 0x0001e20000000800 */
[----:B--2---:R-:W-:Y:S02]  /*136b0*/  FSEL R77, R77, -INF , P4 ;  /* 0xff8000004d4d7808 */ /* 0x004fe40002000000 */
[----:B------:R-:W-:-:S04]  /*136c0*/  FMNMX.FTZ R42, R74, R31, !PT ;  /* 0x0000001f4a2a7209 */ /* 0x000fc80007810000 */
[----:B------:R-:W-:Y:S01]  /*136d0*/  FMNMX.FTZ R42, R77, R42, !PT ;  /* 0x0000002a4d2a7209 */ /* 0x000fe20007810000 */
[----:B------:R1:W-:Y:S01]  /*136e0*/  MUFU.EX2 R40, R45 ;  /* 0x0000002d00287308 */ /* 0x0003e20000000800 */
[----:B0-----:R-:W-:-:S03]  /*136f0*/  FFMA.FTZ R156, R55, UR48, -R76 ;  /* 0x00000030379c7c23 */ /* 0x001fc6000801084c */
[----:B------:R-:W0:Y:S04]  /*13700*/  SHFL.BFLY PT, R31, R42, 0x2, 0x1f ;  /* 0x0c401f002a1f7f89 */ /* 0x000e2800000e0000 */
[----:B------:R-:W-:Y:S01]  /*13710*/  MUFU.EX2 R182, R182 ;  /* 0x000000b600b67308 */ /* 0x000fe20000000800 */
[----:B-1----:R-:W-:-:S07]  /*13720*/  FFMA.FTZ R45, R51, UR48, -R76 ;  /* 0x00000030332d7c23 */ /* 0x002fce000801084c */
[----:B------:R-:W-:Y:S08]  /*13730*/  MUFU.EX2 R7, R7 ;  /* 0x0000000700077308 */ /* 0x000ff00000000800 */
[----:B------:R-:W-:Y:S01]  /*13740*/  MUFU.EX2 R176, R176 ;  /* 0x000000b000b07308 */ /* 0x000fe20000000800 */
[----:B0-----:R-:W-:Y:S01]  /*13750*/  FMNMX.FTZ R41, R42, R31, !PT ;  /* 0x0000001f2a297209 */ /* 0x001fe20007810000 */
[----:B------:R-:W-:-:S06]  /*13760*/  FFMA.FTZ R42, R57, UR48, -R76 ;  /* 0x00000030392a7c23 */ /* 0x000fcc000801084c */
        /* <DEDUP_REMOVED lines=8> */
[----:B------:R-:W-:Y:S02]  /*137f0*/  FMUL.FTZ R49, R31, UR48 ;  /* 0x000000301f317c20 */ /* 0x000fe40008410000 */
        /* <DEDUP_REMOVED lines=9> */
[----:B------:R-:W-:Y:S01]  /*13890*/  FSEL R11, R31, RZ, P3 ;  /* 0x000000ff1f0b7208 */ /* 0x000fe20001800000 */
[----:B------:R-:W-:Y:S01]  /*138a0*/  MUFU.EX2 R181, R181 ;  /* 0x000000b500b57308 */ /* 0x000fe20000000800 */
[--C-:B------:R-:W-:Y:S01]  /*138b0*/  FFMA.FTZ R50, R15, UR48, -R49.reuse ;  /* 0x000000300f327c23 */ /* 0x100fe20008010831 */
[----:B------:R-:W-:Y:S01]  /*138c0*/  FMUL.FTZ R6, R6, UR48 ;  /* 0x0000003006067c20 */ /* 0x000fe20008410000 */
[--C-:B------:R-:W-:Y:S01]  /*138d0*/  FFMA.FTZ R179, R20, UR48, -R49.reuse ;  /* 0x0000003014b37c23 */ /* 0x100fe20008010831 */
[----:B------:R-:W-:Y:S01]  /*138e0*/  FADD.FTZ R11, -R11, R10 ;  /* 0x0000000a0b0b7221 */ /* 0x000fe20000010100 */
[--C-:B------:R-:W-:Y:S01]  /*138f0*/  FFMA.FTZ R35, R35, UR48, -R49.reuse ;  /* 0x0000003023237c23 */ /* 0x100fe20008010831 */
[--C-:B------:R-:W-:Y:S01]  /*13900*/  FFMA.FTZ R173, R24, UR48, -R49.reuse ;  /* 0x0000003018ad7c23 */ /* 0x100fe20008010831 */
[--C-:B------:R-:W-:Y:S01]  /*13910*/  FFMA.FTZ R20, R25, UR48, -R49.reuse ;  /* 0x0000003019147c23 */ /* 0x100fe20008010831 */
[----:B------:R-:W-:Y:S01]  /*13920*/  FMUL.FTZ R8, R11, UR48 ;  /* 0x000000300b087c20 */ /* 0x000fe20008410000 */
        /* <DEDUP_REMOVED lines=17> */
[----:B0-----:R-:W-:Y:S01]  /*13a40*/  FFMA.FTZ R10, R6, R3, R180 ;  /* 0x00000003060a7223 */ /* 0x001fe200000100b4 */
[--C-:B------:R-:W-:Y:S01]  /*13a50*/  FFMA.FTZ R157, R68, UR48, -R49.reuse ;  /* 0x00000030449d7c23 */ /* 0x100fe20008010831 */
[--C-:B------:R-:W-:Y:S01]  /*13a60*/  FFMA.FTZ R24, R69, UR48, -R49.reuse ;  /* 0x0000003045187c23 */ /* 0x100fe20008010831 */
[--C-:B------:R-:W-:Y:S01]  /*13a70*/  FFMA.FTZ R159, R70, UR48, -R49.reuse ;  /* 0x00000030469f7c23 */ /* 0x100fe20008010831 */
[----:B------:R-:W-:Y:S01]  /*13a80*/  FADD.FTZ R11, R75, R10 ;  /* 0x0000000a4b0b7221 */ /* 0x000fe20000010000 */
[----:B------:R-:W-:Y:S01]  /*13a90*/  FFMA.FTZ R153, R72, UR48, -R49 ;  /* 0x0000003048997c23 */ /* 0x000fe20008010831 */
[----:B------:R-:W-:Y:S01]  /*13aa0*/  IMAD R38, R186, 0x8, R18 ;  /* 0x00000008ba267824 */ /* 0x000fe200078e0212 */
[----:B------:R-:W0:Y:S01]  /*13ab0*/  MUFU.EX2 R183, R183 ;  /* 0x000000b700b77308 */ /* 0x000e220000000800 */
[----:B-1----:R-:W-:Y:S01]  /*13ac0*/  FFMA.FTZ R3, R8, R0, R181 ;  /* 0x0000000008037223 */ /* 0x002fe200000100b5 */
[----:B------:R-:W-:Y:S01]  /*13ad0*/  FADD.FTZ R10, R182, R11 ;  /* 0x0000000bb60a7221 */ /* 0x000fe20000010000 */
[----:B------:R-:W-:Y:S01]  /*13ae0*/  FFMA.FTZ R155, R74, UR48, -R49 ;  /* 0x000000304a9b7c23 */ /* 0x000fe20008010831 */
[----:B------:R-:W-:-:S04]  /*13af0*/  IMAD.U32 R39, RZ, RZ, UR38 ;  /* 0x00000026ff277e24 */ /* 0x000fc8000f8e00ff */
        /* <DEDUP_REMOVED lines=33> */
[----:B------:R2:W3:Y:S01]  /*13d10*/  MUFU.EX2 R32, R43 ;  /* 0x0000002b00207308 */ /* 0x0004e20000000800 */
[----:B0-----:R-:W-:-:S07]  /*13d20*/  FADD.FTZ R11, R168, R11 ;  /* 0x0000000ba80b7221 */ /* 0x001fce0000010000 */
[----:B------:R-:W0:Y:S01]  /*13d30*/  MUFU.EX2 R9, R9 ;  /* 0x0000000900097308 */ /* 0x000e220000000800 */
[----:B-1----:R-:W-:Y:S01]  /*13d40*/  FADD.FTZ R0, R169, R0 ;  /* 0x00000000a9007221 */ /* 0x002fe20000010000 */
[----:B--2---:R-:W-:-:S06]  /*13d50*/  FFMA.FTZ R43, R54, UR48, -R76 ;  /* 0x00000030362b7c23 */ /* 0x004fcc000801084c */
[----:B------:R-:W1:Y:S01]  /*13d60*/  MUFU.EX2 R170, R170 ;  /* 0x000000aa00aa7308 */ /* 0x000e620000000800 */
[----:B---3--:R-:W-:-:S07]  /*13d70*/  FADD.FTZ R11, R32, R11 ;  /* 0x0000000b200b7221 */ /* 0x008fce0000010000 */
        /* <DEDUP_REMOVED lines=47> */
[----:B------:R-:W-:-:S05]  /*14070*/  VIADD R0, R38, 0x28840 ;  /* 0x0002884026007836 */ /* 0x000fca0000000000 */
[----:B------:R-:W-:Y:S01]  /*14080*/  PRMT R0, R39, 0x654, R0 ;  /* 0x0000065427007816 */ /* 0x000fe20000000000 */
[----:B------:R-:W0:Y:S01]  /*14090*/  MUFU.EX2 R158, R158 ;  /* 0x0000009e009e7308 */ /* 0x000e220000000800 */
[----:B-1----:R-:W-:Y:S01]  /*140a0*/  FADD.FTZ R37, R43, R34 ;  /* 0x000000222b257221 */ /* 0x002fe20000010000 */
[----:B------:R-:W-:Y:S01]  /*140b0*/  FFMA.FTZ R34, R77, UR48, -R49 ;  /* 0x000000304d227c23 */ /* 0x000fe20008010831 */
[----:B------:R1:W-:Y:S05]  /*140c0*/  SYNCS.ARRIVE.TRANS64.RED.A1T0 RZ, [R0+URZ], RZ ;  /* 0x000000ff00ff79a7 */ /* 0x0003ea000810043f */
[----:B------:R-:W3:Y:S01]  /*140d0*/  MUFU.EX2 R159, R159 ;  /* 0x0000009f009f7308 */ /* 0x000ee20000000800 */
[----:B--2---:R-:W-:-:S07]  /*140e0*/  FADD.FTZ R38, R24, R3 ;  /* 0x0000000318267221 */ /* 0x004fce0000010000 */
[----:B------:R-:W2:Y:S01]  /*140f0*/  MUFU.EX2 R42, R42 ;  /* 0x0000002a002a7308 */ /* 0x000ea20000000800 */
[----:B0-----:R-:W-:-:S07]  /*14100*/  FADD.FTZ R37, R158, R37 ;  /* 0x000000259e257221 */ /* 0x001fce0000010000 */
[----:B------:R-:W0:Y:S01]  /*14110*/  MUFU.EX2 R11, R11 ;  /* 0x0000000b000b7308 */ /* 0x000e220000000800 */
[----:B---3--:R-:W-:-:S07]  /*14120*/  FADD.FTZ R38, R159, R38 ;  /* 0x000000269f267221 */ /* 0x008fce0000010000 */
        /* <DEDUP_REMOVED lines=20> */
.L_x_9551:
[----:B------:R-:W-:Y:S01]  /*14270*/  LEA R13, R13, R18, 0x3 ;  /* 0x000000120d0d7211 */ /* 0x000fe200078e18ff */
[----:B------:R-:W-:Y:S01]  /*14280*/  IMAD.U32 R38, RZ, RZ, UR38 ;  /* 0x00000026ff267e24 */ /* 0x000fe2000f8e00ff */
[----:B------:R-:W-:Y:S01]  /*14290*/  ISETP.GT.AND P2, PT, R12, R5, PT ;  /* 0x000000050c00720c */ /* 0x000fe20003f44270 */
[-C--:B------:R-:W-:Y:S01]  /*142a0*/  FMUL.FTZ R88, R88, R6.reuse ;  /* 0x0000000658587220 */ /* 0x080fe20000410000 */
[----:B------:R-:W-:Y:S01]  /*142b0*/  F2FP.BF16.F32.PACK_AB R159, R11, R159 ;  /* 0x0000009f0b9f723e */ /* 0x000fe200000010ff */
[----:B------:R-:W-:Y:S01]  /*142c0*/  VIADD R13, R13, 0x28860 ;  /* 0x000288600d0d7836 */ /* 0x000fe20000000000 */
[----:B------:R-:W-:Y:S01]  /*142d0*/  F2FP.BF16.F32.PACK_AB R153, R10, R153 ;  /* 0x000000990a99723e */ /* 0x000fe200000010ff */
        /* <DEDUP_REMOVED lines=92> */
[-C--:B------:R-:W-:Y:S01]  /*148a0*/  FMUL.FTZ R147, R147, R8.reuse ;  /* 0x0000000893937220 */ /* 0x080fe20000410000 */
[-C--:B------:R-:W-:Y:S01]  /*148b0*/  FMUL.FTZ R150, R150, R8.reuse ;  /* 0x0000000896967220 */ /* 0x080fe20000410000 */
[----:B------:R-:W-:Y:S01]  /*148c0*/  FMUL.FTZ R151, R151, R8 ;  /* 0x0000000897977220 */ /* 0x000fe20000410000 */
[----:B------:R-:W-:-:S02]  /*148d0*/  VIADD R12, R12, 0xffffffff ;  /* 0xffffffff0c0c7836 */ /* 0x000fc40000000000 */
[----:B------:R-:W-:Y:S02]  /*148e0*/  IMAD.MOV.U32 R10, RZ, RZ, R31 ;  /* 0x000000ffff0a7224 */ /* 0x000fe400078e001f */
[----:B------:R-:W-:Y:S02]  /*148f0*/  IMAD.MOV.U32 R11, RZ, RZ, R26 ;  /* 0x000000ffff0b7224 */ /* 0x000fe400078e001a */
[----:B------:R-:W-:Y:S02]  /*14900*/  IMAD.MOV.U32 R6, RZ, RZ, R189 ;  /* 0x000000ffff067224 */ /* 0x000fe400078e00bd */
[----:B0-----:R-:W-:Y:S01]  /*14910*/  IMAD.MOV.U32 R13, RZ, RZ, R186 ;  /* 0x000000ffff0d7224 */ /* 0x001fe200078e00ba */
[----:B------:R-:W-:Y:S06]  /*14920*/  @P2 BRA `(.L_x_9552) ;  /* 0xffffffcc00282947 */ /* 0x000fec000383ffff */
.L_x_9540:
[----:B------:R-:W-:-:S13]  /*14930*/  ISETP.GE.AND P1, PT, R12, R199, PT ;  /* 0x000000c70c00720c */ /* 0x000fda0003f26270 */
[----:B------:R-:W-:Y:S05]  /*14940*/  @!P1 BRA `(.L_x_9553) ;  /* 0x00000028008c9947 */ /* 0x000fea0003800000 */
[----:B------:R-:W-:Y:S02]  /*14950*/  IMAD.MOV.U32 R5, RZ, RZ, R31 ;  /* 0x000000ffff057224 */ /* 0x000fe400078e001f */
[----:B------:R-:W-:Y:S02]  /*14960*/  IMAD.MOV.U32 R10, RZ, RZ, R26 ;  /* 0x000000ffff0a7224 */ /* 0x000fe400078e001a */
[----:B------:R-:W-:Y:S02]  /*14970*/  IMAD.MOV.U32 R6, RZ, RZ, R189 ;  /* 0x000000ffff067224 */ /* 0x000fe400078e00bd */
[----:B------:R-:W-:-:S07]  /*14980*/  IMAD.MOV.U32 R11, RZ, RZ, R186 ;  /* 0x000000ffff0b7224 */ /* 0x000fce00078e00ba */
.L_x_9565:
        /* <DEDUP_REMOVED lines=10> */
.L_x_9555:
[----:B------:R-:W-:Y:S01]  /*14a30*/  IMAD R7, R186, 0x8, R18 ;  /* 0x00000008ba077824 */ /* 0x000fe200078e0212 */
[----:B------:R-:W-:-:S04]  /*14a40*/  SHF.L.U32 R8, R189, 0x1f, RZ ;  /* 0x0000001fbd087819 */ /* 0x000fc800000006ff */
[----:B------:R0:W1:Y:S01]  /*14a50*/  SYNCS.PHASECHK.TRANS64.TRYWAIT P1, [R7+URZ+0x28830], R8 ;  /* 0x02883008070075a7 */ /* 0x000062000802017f */
[----:B------:R-:W-:Y:S05]  /*14a60*/  @!P0 BRA `(.L_x_9556) ;  /* 0x0000000000048947 */ /* 0x000fea0003800000 */
[----:B------:R-:W-:Y:S01]  /*14a70*/  BPT.TRAP 0x1 ;  /* 0x000000040000795c */ /* 0x000fe20000300000 */
.L_x_9556:
[----:B------:R-:W-:Y:S04]  /*14a80*/  BSSY B0, `(.L_x_9554) ;  /* 0x0000004000007945 */ /* 0x000fe80003800000 */
[----:B-1----:R-:W-:Y:S05]  /*14a90*/  @P1 BRA `(.L_x_9557) ;  /* 0x0000000000081947 */ /* 0x002fea0003800000 */
[----:B------:R-:W1:Y:S02]  /*14aa0*/  SYNCS.PHASECHK.TRANS64.TRYWAIT P1, [R7+URZ+0x28830], R8 ;  /* 0x02883008070075a7 */ /* 0x000e64000802017f */
[----:B-1----:R-:W-:Y:S05]  /*14ab0*/  @!P1 BRA `(.L_x_9558) ;  /* 0x0000010000389947 */ /* 0x002fea0003800000 */
.L_x_9557:
[----:B------:R-:W-:Y:S05]  /*14ac0*/  BSYNC B0 ;  /* 0x0000000000007941 */ /* 0x000fea0003800000 */
.L_x_9554:
[----:B01----:R-:W0:Y:S01]  /*14ad0*/  S2R R7, SR_TID.X ;  /* 0x0000000000077919 */ /* 0x003e220000002100 */
[----:B------:R-:W-:Y:S05]  /*14ae0*/  WARPSYNC.ALL ;  /* 0x0000000000007948 */ /* 0x000fea0003800000 */
[----:B------:R-:W-:Y:S01]  /*14af0*/  LEA R8, R186, R4, 0xb ;  /* 0x00000004ba087211 */ /* 0x000fe200078e58ff */
[----:B------:R-:W-:Y:S02]  /*14b00*/  IMAD.MOV.U32 R9, RZ, RZ, 0x40000040 ;  /* 0x40000040ff097424 */ /* 0x000fe400078e00ff */
[----:B------:R-:W-:Y:S01]  /*14b10*/  IMAD.MOV.U32 R25, RZ, RZ, 0x40000040 ;  /* 0x40000040ff197424 */ /* 0x000fe200078e00ff */
[C---:B------:R-:W-:Y:S01]  /*14b20*/  R2UR UR6, R8.reuse ;  /* 0x00000000080672ca */ /* 0x040fe200000e0000 */
[C---:B------:R-:W-:Y:S01]  /*14b30*/  VIADD R24, R8.reuse, 0x4 ;  /* 0x0000000408187836 */ /* 0x040fe20000000000 */
[----:B------:R-:W-:Y:S01]  /*14b40*/  R2UR UR7, R9 ;  /* 0x00000000090772ca */ /* 0x000fe200000e0000 */
[----:B------:R-:W-:Y:S01]  /*14b50*/  VIADD R20, R8, 0x2 ;  /* 0x0000000208147836 */ /* 0x000fe20000000000 */
[C---:B------:R-:W-:Y:S01]  /*14b60*/  R2UR UR15, R25.reuse ;  /* 0x00000000190f72ca */ /* 0x040fe200000e0000 */
[----:B------:R-:W-:Y:S01]  /*14b70*/  IMAD.MOV.U32 R21, RZ, RZ, 0x40000040 ;  /* 0x40000040ff157424 */ /* 0x000fe200078e00ff */
[----:B------:R-:W-:Y:S01]  /*14b80*/  R2UR UR14, R24 ;  /* 0x00000000180e72ca */ /* 0x000fe200000e0000 */
[C---:B------:R-:W-:Y:S01]  /*14b90*/  VIADD R24, R8.reuse, 0x404 ;  /* 0x0000040408187836 */ /* 0x040fe20000000000 */
[----:B------:R-:W-:Y:S01]  /*14ba0*/  R2UR UR31, R25 ;  /* 0x00000000191f72ca */ /* 0x000fe200000e0000 */
[----:B------:R-:W-:Y:S01]  /*14bb0*/  VIADD R14, R8, 0x6 ;  /* 0x00000006080e7836 */ /* 0x000fe20000000000 */
[----:B------:R-:W-:Y:S01]  /*14bc0*/  R2UR UR10, R20 ;  /* 0x00000000140a72ca */ /* 0x000fe200000e0000 */
[----:B------:R-:W-:Y:S01]  /*14bd0*/  IMAD.MOV.U32 R15, RZ, RZ, 0x40000040 ;  /* 0x40000040ff0f7424 */ /* 0x000fe200078e00ff */
[----:B------:R-:W-:Y:S01]  /*14be0*/  R2UR UR30, R24 ;  /* 0x00000000181e72ca */ /* 0x000fe200000e0000 */
[----:B------:R-:W-:Y:S01]  /*14bf0*/  VIADD R20, R8, 0x400 ;  /* 0x0000040008147836 */ /* 0x000fe20000000000 */
[----:B------:R-:W-:-:S02]  /*14c00*/  R2UR UR11, R21 ;  /* 0x00000000150b72ca */ /* 0x000fc400000e0000 */
[----:B------:R-:W-:Y:S01]  /*14c10*/  R2UR UR18, R14 ;  /* 0x000000000e1272ca */ /* 0x000fe200000e0000 */
[C---:B------:R-:W-:Y:S01]  /*14c20*/  VIADD R14, R8.reuse, 0x402 ;  /* 0x00000402080e7836 */ /* 0x040fe20000000000 */
[----:B------:R-:W-:Y:S01]  /*14c30*/  R2UR UR19, R15 ;  /* 0x000000000f1372ca */ /* 0x000fe200000e0000 */
[----:B------:R-:W-:Y:S01]  /*14c40*/  VIADD R8, R8, 0x406 ;  /* 0x0000040608087836 */ /* 0x000fe20000000000 */
[----:B------:R-:W-:Y:S02]  /*14c50*/  R2UR UR22, R20 ;  /* 0x00000000141672ca */ /* 0x000fe400000e0000 */
[----:B0-----:R-:W-:Y:S02]  /*14c60*/  SHF.R.U32.HI R7, RZ, 0x7, R7 ;  /* 0x00000007ff077819 */ /* 0x001fe40000011607 */
[----:B------:R-:W-:Y:S02]  /*14c70*/  R2UR UR23, R21 ;  /* 0x00000000151772ca */ /* 0x000fe400000e0000 */
[----:B------:R-:W-:Y:S01]  /*14c80*/  R2UR UR26, R14 ;  /* 0x000000000e1a72ca */ /* 0x000fe200000e0000 */
[----:B------:R-:W-:Y:S01]  /*14c90*/  VIADD R7, R7, 0x8 ;  /* 0x0000000807077836 */ /* 0x000fe20000000000 */
[----:B------:R-:W-:-:S02]  /*14ca0*/  R2UR UR27, R15 ;  /* 0x000000000f1b72ca */ /* 0x000fc400000e0000 */
[----:B------:R-:W-:Y:S02]  /*14cb0*/  R2UR UR34, R8 ;  /* 0x00000000082272ca */ /* 0x000fe400000e0000 */
[----:B------:R0:W-:Y:S01]  /*14cc0*/  BAR.SYNC.DEFER_BLOCKING R7, 0x100 ;  /* 0x000400070000751d */ /* 0x0001e20000010000 */
[----:B------:R-:W-:-:S05]  /*14cd0*/  R2UR UR35, R9 ;  /* 0x00000000092372ca */ /* 0x000fca00000e0000 */
        /* <DEDUP_REMOVED lines=27> */
.L_x_9560:
[----:B------:R-:W-:Y:S01]  /*14e90*/  SHF.L.U32 R6, R6, 0x1f, RZ ;  /* 0x0000001f06067819 */ /* 0x000fe200000006ff */
[----:B------:R-:W-:-:S04]  /*14ea0*/  IMAD R7, R11, 0x8, R18 ;  /* 0x000000080b077824 */ /* 0x000fc800078e0212 */
[----:B------:R0:W1:Y:S01]  /*14eb0*/  SYNCS.PHASECHK.TRANS64.TRYWAIT P1, [R7+URZ+0x28850], R6 ;  /* 0x02885006070075a7 */ /* 0x000062000802017f */
[----:B------:R-:W-:Y:S05]  /*14ec0*/  @!P0 BRA `(.L_x_9561) ;  /* 0x0000000000048947 */ /* 0x000fea0003800000 */
[----:B------:R-:W-:Y:S01]  /*14ed0*/  BPT.TRAP 0x1 ;  /* 0x000000040000795c */ /* 0x000fe20000300000 */
.L_x_9561:
[----:B-1----:R-:W-:Y:S05]  /*14ee0*/  @P1 BRA `(.L_x_9559) ;  /* 0x0000000000081947 */ /* 0x002fea0003800000 */
[----:B------:R-:W1:Y:S02]  /*14ef0*/  SYNCS.PHASECHK.TRANS64.TRYWAIT P1, [R7+URZ+0x28850], R6 ;  /* 0x02885006070075a7 */ /* 0x000e64000802017f */
[----:B-1----:R-:W-:Y:S05]  /*14f00*/  @!P1 BRA `(.L_x_9562) ;  /* 0x000000fc00389947 */ /* 0x002fea0003800000 */
.L_x_9559:
[----:B01----:R-:W-:Y:S01]  /*14f10*/  IADD3 R6, R18, 0x400, RZ ;  /* 0x0000040012067810 */ /* 0x003fe20007ffe0ff */
[----:B------:R-:W-:Y:S01]  /*14f20*/  IMAD.MOV.U32 R7, RZ, RZ, 0x40000040 ;  /* 0x40000040ff077424 */ /* 0x000fe200078e00ff */
[----:B------:R-:W-:Y:S05]  /*14f30*/  WARPSYNC.ALL ;  /* 0x0000000000007948 */ /* 0x000fea0003800000 */
[----:B------:R-:W-:Y:S01]  /*14f40*/  SHF.R.U32.HI R6, RZ, 0x4, R6 ;  /* 0x00000004ff067819 */ /* 0x000fe20000011606 */
[----:B------:R-:W-:Y:S01]  /*14f50*/  WARPGROUP.ARRIVE ;  /* 0x00000000000079c5 */ /* 0x000fe20000000000 */
[----:B------:R-:W-:Y:S01]  /*14f60*/  R2UR UR7, R7 ;  /* 0x00000000070772ca */ /* 0x000fe200000e0000 */
[----:B------:R-:W-:Y:S01]  /*14f70*/  IMAD.MOV.U32 R9, RZ, RZ, 0x40000040 ;  /* 0x40000040ff097424 */ /* 0x000fe200078e00ff */
[----:B------:R-:W-:Y:S01]  /*14f80*/  LOP3.LUT R6, R6, 0x3fff, RZ, 0xc0, !PT ;  /* 0x00003fff06067812 */ /* 0x000fe200078ec0ff */
[----:B------:R-:W-:-:S02]  /*14f90*/  IMAD.MOV.U32 R7, RZ, RZ, 0x40000040 ;  /* 0x40000040ff077424 */ /* 0x000fc400078e00ff */
[----:B------:R-:W0:Y:S01]  /*14fa0*/  S2R R13, SR_TID.X ;  /* 0x00000000000d7919 */ /* 0x000e220000002100 */
        /* <DEDUP_REMOVED lines=57> */
.L_x_9563:
        /* <DEDUP_REMOVED lines=204> */
[----:B------:R-:W-:Y:S01]  /*16000*/  FFMA.FTZ R34, R38, UR48, -R81 ;  /* 0x0000003026227c23 */ /* 0x000fe20008010851 */
[C---:B------:R-:W-:Y:S01]  /*16010*/  FADD.FTZ R5, -R31.reuse, R5 ;  /* 0x000000051f057221 */ /* 0x040fe20000010100 */
[----:B------:R-:W-:Y:S01]  /*16020*/  FMUL.FTZ R38, R31, UR48 ;  /* 0x000000301f267c20 */ /* 0x000fe20008410000 */
[----:B------:R-:W-:Y:S01]  /*16030*/  FMUL.FTZ R10, R10, UR48 ;  /* 0x000000300a0a7c20 */ /* 0x000fe20008410000 */
        /* <DEDUP_REMOVED lines=56> */
[--C-:B------:R-:W-:Y:S01]  /*163c0*/  FFMA.FTZ R20, R64, UR48, -R38.reuse ;  /* 0x0000003040147c23 */ /* 0x100fe20008010826 */
[--C-:B------:R-:W-:Y:S01]  /*163d0*/  FFMA.FTZ R156, R65, UR48, -R81.reuse ;  /* 0x00000030419c7c23 */ /* 0x100fe20008010851 */
[--C-:B------:R-:W-:Y:S01]  /*163e0*/  FFMA.FTZ R157, R67, UR48, -R38.reuse ;  /* 0x00000030439d7c23 */ /* 0x100fe20008010826 */
[--C-:B------:R-:W-:Y:S01]  /*163f0*/  FFMA.FTZ R13, R66, UR48, -R81.reuse ;  /* 0x00000030420d7c23 */ /* 0x100fe20008010851 */
[----:B------:R-:W-:Y:S01]  /*16400*/  FFMA.FTZ R15, R68, UR48, -R38 ;  /* 0x00000030440f7c23 */ /* 0x000fe20008010826 */
[--C-:B------:R-:W-:Y:S01]  /*16410*/  FFMA.FTZ R158, R69, UR48, -R81.reuse ;  /* 0x00000030459e7c23 */ /* 0x100fe20008010851 */
[----:B------:R-:W0:Y:S01]  /*16420*/  MUFU.EX2 R183, R183 ;  /* 0x000000b700b77308 */ /* 0x000e220000000800 */
        /* <DEDUP_REMOVED lines=8> */
[----:B-1----:R-:W-:Y:S01]  /*164b0*/  FADD.FTZ R8, R182, R3 ;  /* 0x00000003b6087221 */ /* 0x002fe20000010000 */
[----:B------:R-:W-:Y:S01]  /*164c0*/  FFMA.FTZ R155, R79, UR48, -R38 ;  /* 0x000000304f9b7c23 */ /* 0x000fe20008010826 */
[----:B------:R-:W-:Y:S01]  /*164d0*/  FFMA.FTZ R37, R78, UR48, -R81 ;  /* 0x000000304e257c23 */ /* 0x000fe20008010851 */
[----:B------:R-:W-:-:S02]  /*164e0*/  IMAD R43, R186, 0x8, R18 ;  /* 0x00000008ba2b7824 */ /* 0x000fc400078e0212 */
[----:B------:R-:W-:Y:S02]  /*164f0*/  IMAD.U32 R44, RZ, RZ, UR38 ;  /* 0x00000026ff2c7e24 */ /* 0x000fe4000f8e00ff */
[----:B------:R-:W1:Y:S01]  /*16500*/  MUFU.EX2 R46, R46 ;  /* 0x0000002e002e7308 */ /* 0x000e620000000800 */
[----:B0-----:R-:W-:Y:S01]  /*16510*/  FADD.FTZ R3, R183, R0 ;  /* 0x00000000b7037221 */ /* 0x001fe20000010000 */
[----:B------:R-:W-:-:S05]  /*16520*/  VIADD R43, R43, 0x28840 ;  /* 0x000288402b2b7836 */ /* 0x000fca0000000000 */
[----:B------:R-:W-:Y:S01]  /*16530*/  PRMT R43, R44, 0x654, R43 ;  /* 0x000006542c2b7816 */ /* 0x000fe2000000002b */
[----:B------:R-:W0:Y:S01]  /*16540*/  MUFU.EX2 R176, R176 ;  /* 0x000000b000b07308 */ /* 0x000e220000000800 */
[----:B--2---:R-:W-:Y:S02]  /*16550*/  FADD.FTZ R9, R85, R8 ;  /* 0x0000000855097221 */ /* 0x004fe40000010000 */
[----:B------:R2:W-:Y:S05]  /*16560*/  SYNCS.ARRIVE.TRANS64.RED.A1T0 RZ, [R43+URZ], RZ ;  /* 0x000000ff2bff79a7 */ /* 0x0005ea000810043f */
        /* <DEDUP_REMOVED lines=56> */
[----:B------:R-:W-:-:S06]  /*168f0*/  FFMA.FTZ R9, R72, UR48, -R38 ;  /* 0x0000003048097c23 */ /* 0x000fcc0008010826 */
        /* <DEDUP_REMOVED lines=15> */
[----:B---3--:R-:W-:Y:S01]  /*169f0*/  FADD.FTZ R3, R21, R8 ;  /* 0x0000000815037221 */ /* 0x008fe20000010000 */
[--C-:B------:R-:W-:Y:S01]  /*16a00*/  FFMA.FTZ R8, R76, UR48, -R38.reuse ;  /* 0x000000304c087c23 */ /* 0x100fe20008010826 */
[----:B------:R-:W-:-:S05]  /*16a10*/  FFMA.FTZ R38, R80, UR48, -R38 ;  /* 0x0000003050267c23 */ /* 0x000fca0008010826 */
        /* <DEDUP_REMOVED lines=40> */
[----:B--2---:R-:W-:Y:S06]  /*16ca0*/  @!P0 BRA `(.L_x_9564) ;  /* 0x0000000000048947 */ /* 0x004fec0003800000 */
[----:B------:R-:W-:Y:S01]  /*16cb0*/  BPT.TRAP 0x1 ;  /* 0x000000040000795c */ /* 0x000fe20000300000 */
.L_x_9564:
        /* <DEDUP_REMOVED lines=108> */
.L_x_9553:
[----:B------:R-:W-:Y:S05]  /*17380*/  WARPSYNC.ALL ;  /* 0x0000000000007948 */ /* 0x000fea0003800000 */
[----:B------:R-:W-:Y:S06]  /*17390*/  BAR.ARV 0x8, 0x180 ;  /* 0x0206000000007b1d */ /* 0x000fec0000002000 */
[----:B------:R-:W-:Y:S05]  /*173a0*/  @!P0 BRA `(.L_x_9566) ;  /* 0x0000000000048947 */ /* 0x000fea0003800000 */
[----:B------:R-:W-:Y:S01]  /*173b0*/  BPT.TRAP 0x1 ;  /* 0x000000040000795c */ /* 0x000fe20000300000 */
.L_x_9566:
[----:B------:R-:W-:Y:S02]  /*173c0*/  LEA R11, R186, R18, 0x3 ;  /* 0x00000012ba0b7211 */ /* 0x000fe400078e18ff */
[----:B------:R-:W-:-:S04]  /*173d0*/  SHF.L.U32 R4, R189, 0x1f, RZ ;  /* 0x0000001fbd047819 */ /* 0x000fc800000006ff */
[----:B------:R0:W1:Y:S01]  /*173e0*/  SYNCS.PHASECHK.TRANS64.TRYWAIT P1, [R11+URZ+0x28850], R4 ;  /* 0x028850040b0075a7 */ /* 0x000062000802017f */
[----:B------:R-:W-:Y:S05]  /*173f0*/  @!P0 BRA `(.L_x_9567) ;  /* 0x0000000000048947 */ /* 0x000fea0003800000 */
[----:B------:R-:W-:Y:S01]  /*17400*/  BPT.TRAP 0x1 ;  /* 0x000000040000795c */ /* 0x000fe20000300000 */
.L_x_9567:
[----:B------:R-:W-:-:S05]  /*17410*/  VIADD R18, R18, 0x400 ;  /* 0x0000040012127836 */ /* 0x000fca0000000000 */
[----:B------:R-:W-:-:S04]  /*17420*/  SHF.R.U32.HI R18, RZ, 0x4, R18 ;  /* 0x00000004ff127819 */ /* 0x000fc80000011612 */
[----:B------:R-:W-:-:S04]  /*17430*/  LOP3.LUT R18, R18, 0x3fff, RZ, 0xc0, !PT ;  /* 0x00003fff12127812 */ /* 0x000fc800078ec0ff */
[----:B------:R-:W-:Y:S01]  /*17440*/  LOP3.LUT R5, R18, 0x4000000, RZ, 0xfc, !PT ;  /* 0x0400000012057812 */ /* 0x000fe200078efcff */
[----:B-1----:R-:W-:Y:S06]  /*17450*/  @P1 BRA `(.L_x_9568) ;  /* 0x0000000000081947 */ /* 0x002fec0003800000 */
[----:B------:R-:W1:Y:S02]  /*17460*/  SYNCS.PHASECHK.TRANS64.TRYWAIT P1, [R11+URZ+0x28850], R4 ;  /* 0x028850040b0075a7 */ /* 0x000e64000802017f */
[----:B-1----:R-:W-:Y:S05]  /*17470*/  @!P1 BRA `(.L_x_9569) ;  /* 0x000000d400f09947 */ /* 0x002fea0003800000 */
.L_x_9568:
[----:B01----:R-:W-:Y:S01]  /*17480*/  IMAD R4, R186, 0x800, R5 ;  /* 0x00000800ba047824 */ /* 0x003fe200078e0205 */
[----:B------:R-:W-:Y:S05]  /*17490*/  WARPSYNC.ALL ;  /* 0x0000000000007948 */ /* 0x000fea0003800000 */
[----:B------:R-:W-:Y:S01]  /*174a0*/  IMAD.MOV.U32 R5, RZ, RZ, 0x40000040 ;  /* 0x40000040ff057424 */ /* 0x000fe200078e00ff */
[C---:B------:R-:W-:Y:S01]  /*174b0*/  R2UR UR6, R4.reuse ;  /* 0x00000000040672ca */ /* 0x040fe200000e0000 */
[----:B------:R-:W-:Y:S01]  /*174c0*/  WARPGROUP.ARRIVE ;  /* 0x00000000000079c5 */ /* 0x000fe20000000000 */
[----:B------:R-:W-:Y:S02]  /*174d0*/  VIADD R6, R4, 0x80 ;  /* 0x0000008004067836 */ /* 0x000fe40000000000 */
[----:B------:R-:W-:Y:S01]  /*174e0*/  R2UR UR7, R5 ;  /* 0x00000000050772ca */ /* 0x000fe200000e0000 */
[----:B------:R-:W-:-:S02]  /*174f0*/  IMAD.MOV.U32 R7, RZ, RZ, 0x40000040 ;  /* 0x40000040ff077424 */ /* 0x000fc400078e00ff */
[----:B------:R-:W-:Y:S02]  /*17500*/  IMAD.MOV.U32 R5, RZ, RZ, 0x40000040 ;  /* 0x40000040ff057424 */ /* 0x000fe400078e00ff */
[----:B------:R-:W-:Y:S02]  /*17510*/  IMAD.MOV.U32 R9, RZ, RZ, RZ ;  /* 0x000000ffff097224 */ /* 0x000fe400078e00ff */
[----:B------:R-:W-:-:S06]  /*17520*/  IMAD.U32 R15, RZ, RZ, UR48 ;  /* 0x00000030ff0f7e24 */ /* 0x000fcc000f8e00ff */
        /* <DEDUP_REMOVED lines=32> */
[C---:B------:R-:W-:Y:S01]  /*17730*/  IADD3 R6, R4.reuse, 0x300, RZ ;  /* 0x0000030004067810 */ /* 0x040fe20007ffe0ff */
        /* <DEDUP_REMOVED lines=10> */
[----:B------:R-:W-:Y:S01]  /*177e0*/  R2UR UR7, R5 ;  /* 0x00000000050772ca */ /* 0x000fe200000e0000 */
[----:B------:R-:W0:Y:S04]  /*177f0*/  SHFL.BFLY PT, R4, R3, 0x2, 0x1f ;  /* 0x0c401f0003047f89 */ /* 0x000e2800000e0000 */
[----:B------:R-:W1:Y:S01]  /*17800*/  SHFL.BFLY PT, R5, R0, 0x2, 0x1f ;  /* 0x0c401f0000057f89 */ /* 0x000e6200000e0000 */
[----:B0-----:R-:W-:Y:S01]  /*17810*/  FADD.FTZ R4, R4, R3 ;  /* 0x0000000304047221 */ /* 0x001fe20000010000 */
[----:B------:R-:W-:-:S02]  /*17820*/  IMAD.MOV.U32 R3, RZ, RZ, -0x800000 ;  /* 0xff800000ff037424 */ /* 0x000fc400078e00ff */
[----:B-1----:R-:W-:Y:S01]  /*17830*/  FADD.FTZ R6, R5, R0 ;  /* 0x0000000005067221 */ /* 0x002fe20000010000 */
[----:B------:R-:W-:Y:S01]  /*17840*/  IMAD.MOV.U32 R0, RZ, RZ, -0x800000 ;  /* 0xff800000ff007424 */ /* 0x000fe200078e00ff */
[----:B------:R-:W0:Y:S04]  /*17850*/  SHFL.BFLY PT, R5, R4, 0x1, 0x1f ;  /* 0x0c201f0004057f89 */ /* 0x000e2800000e0000 */
[----:B------:R-:W1:Y:S01]  /*17860*/  SHFL.BFLY PT, R7, R6, 0x1, 0x1f ;  /* 0x0c201f0006077f89 */ /* 0x000e6200000e0000 */
[----:B0-----:R-:W-:Y:S01]  /*17870*/  FADD.FTZ R12, R4, R5 ;  /* 0x00000005040c7221 */ /* 0x001fe20000010000 */
[----:B------:R-:W-:Y:S02]  /*17880*/  IMAD.MOV.U32 R5, RZ, RZ, RZ ;  /* 0x000000ffff057224 */ /* 0x000fe400078e00ff */
[----:B-1----:R-:W-:-:S02]  /*17890*/  FADD.FTZ R13, R6, R7 ;  /* 0x00000007060d7221 */ /* 0x002fc40000010000 */
[----:B------:R-:W-:Y:S01]  /*178a0*/  FSETP.NE.FTZ.AND P1, PT, R12, RZ, PT ;  /* 0x000000ff0c00720b */ /* 0x000fe20003f35000 */
[----:B------:R-:W-:Y:S02]  /*178b0*/  IMAD.U32 R7, RZ, RZ, UR48 ;  /* 0x00000030ff077e24 */ /* 0x000fe4000f8e00ff */
        /* <DEDUP_REMOVED lines=17> */
.L_x_9570:
        /* <DEDUP_REMOVED lines=75> */
.L_x_9481:
        /* <DEDUP_REMOVED lines=13> */
[----:B------:R-:W4:Y:S01]  /*17f50*/  S2R R9, SR_SWINHI ;  /* 0x0000000000097919 */ /* 0x000f220000002f00 */
[----:B------:R-:W-:Y:S02]  /*17f60*/  F2FP.BF16.F32.PACK_AB R36, R137, R136 ;  /* 0x000000888924723e */ /* 0x000fe400000010ff */
[----:B------:R-:W-:Y:S02]  /*17f70*/  MOV R40, R18 ;  /* 0x0000001200287202 */ /* 0x000fe40000000f00 */
[----:B----4-:R-:W-:-:S03]  /*17f80*/  MOV R41, R9 ;  /* 0x0000000900297202 */ /* 0x010fc60000000f00 */
[----:B--2---:R-:W-:-:S03]  /*17f90*/  IMAD.WIDE R12, R8, 0x2, R40 ;  /* 0x00000002080c7825 */ /* 0x004fc600078e0228 */
[C---:B------:R-:W-:Y:S02]  /*17fa0*/  IADD3 R37, P0, R12.reuse, 0x40, RZ ;  /* 0x000000400c257810 */ /* 0x040fe40007f1e0ff */
[----:B------:R-:W-:Y:S02]  /*17fb0*/  IADD3 R35, P5, R12, 0x20, RZ ;  /* 0x000000200c237810 */ /* 0x000fe40007fbe0ff */
[----:B------:R-:W-:Y:S01]  /*17fc0*/  LOP3.LUT R8, R37, 0x380, RZ, 0xc0, !PT ;  /* 0x0000038025087812 */ /* 0x000fe200078ec0ff */
[----:B------:R-:W-:Y:S01]  /*17fd0*/  IMAD.X R31, RZ, RZ, R13, P0 ;  /* 0x000000ffff1f7224 */ /* 0x000fe200000e060d */
[C---:B------:R-:W-:Y:S02]  /*17fe0*/  ISETP.NE.AND P0, PT, R208.reuse, RZ, PT ;  /* 0x000000ffd000720c */ /* 0x040fe40003f05270 */
[----:B---3--:R-:W-:Y:S02]  /*17ff0*/  LOP3.LUT R4, R35, 0x380, RZ, 0xc0, !PT ;  /* 0x0000038023047812 */ /* 0x008fe400078ec0ff */
[----:B------:R-:W-:Y:S01]  /*18000*/  SEL R208, R208, UR4, P0 ;  /* 0x00000004d0d07c07 */ /* 0x000fe20008000000 */
[----:B------:R-:W-:Y:S05]  /*18010*/  WARPSYNC.ALL ;  /* 0x0000000000007948 */ /* 0x000fea0003800000 */
[C---:B------:R-:W-:Y:S01]  /*18020*/  LOP3.LUT R15, R12.reuse, 0x380, RZ, 0xc0, !PT ;  /* 0x000003800c0f7812 */ /* 0x040fe200078ec0ff */
[----:B------:R-:W-:Y:S01]  /*18030*/  ULDC.64 UR6, c[0x0][0xc08] ;  /* 0x0003020000067ab9 */ /* 0x000fe20000000a00 */
[----:B------:R-:W-:Y:S01]  /*18040*/  IADD3 R39, P1, R12, 0x60, RZ ;  /* 0x000000600c277810 */ /* 0x000fe20007f3e0ff */
[----:B------:R-:W-:Y:S01]  /*18050*/  ULDC.64 UR4, c[0x0][0xc00] ;  /* 0x0003000000047ab9 */ /* 0x000fe20000000a00 */
[----:B------:R-:W-:-:S02]  /*18060*/  SHF.R.U64 R4, R4, 0x3, RZ ;  /* 0x0000000304047819 */ /* 0x000fc400000012ff */
[----:B------:R-:W-:Y:S01]  /*18070*/  SHF.R.U64 R8, R8, 0x3, RZ ;  /* 0x0000000308087819 */ /* 0x000fe200000012ff */
[--C-:B------:R-:W-:Y:S01]  /*18080*/  IMAD.X R27, RZ, RZ, R13.reuse, P1 ;  /* 0x000000ffff1b7224 */ /* 0x100fe200008e060d */
[C---:B-1----:R-:W-:Y:S02]  /*18090*/  IADD3 R43, P2, R12.reuse, 0x4000, RZ ;  /* 0x000040000c2b7810 */ /* 0x042fe40007f5e0ff */
[C---:B------:R-:W-:Y:S02]  /*180a0*/  IADD3 R45, P3, R12.reuse, 0x4020, RZ ;  /* 0x000040200c2d7810 */ /* 0x040fe40007f7e0ff */
[----:B------:R-:W-:Y:S01]  /*180b0*/  IADD3.X R29, RZ, R13, RZ, P5, !PT ;  /* 0x0000000dff1d7210 */ /* 0x000fe20002ffe4ff */
[--C-:B------:R-:W-:Y:S01]  /*180c0*/  IMAD.X R25, RZ, RZ, R13.reuse, P2 ;  /* 0x000000ffff197224 */ /* 0x100fe200010e060d */
[----:B------:R-:W-:Y:S01]  /*180d0*/  SHF.R.U64 R15, R15, 0x3, RZ ;  /* 0x000000030f0f7819 */ /* 0x000fe200000012ff */
[----:B------:R-:W-:Y:S01]  /*180e0*/  IMAD.X R11, RZ, RZ, R13, P3 ;  /* 0x000000ffff0b7224 */ /* 0x000fe200018e060d */
[----:B------:R-:W-:-:S02]  /*180f0*/  IADD3 R47, P4, R12, 0x4040, RZ ;  /* 0x000040400c2f7810 */ /* 0x000fc40007f9e0ff */
[----:B------:R-:W-:Y:S02]  /*18100*/  IADD3 R32, P5, R12, 0x4060, RZ ;  /* 0x000040600c207810 */ /* 0x000fe40007fbe0ff */
[----:B------:R-:W-:Y:S01]  /*18110*/  LOP3.LUT R10, R39, 0x380, RZ, 0xc0, !PT ;  /* 0x00000380270a7812 */ /* 0x000fe200078ec0ff */
[--C-:B------:R-:W-:Y:S01]  /*18120*/  IMAD.X R9, RZ, RZ, R13.reuse, P4 ;  /* 0x000000ffff097224 */ /* 0x100fe200020e060d */
[----:B------:R-:W-:Y:S01]  /*18130*/  LOP3.LUT R28, R4, R35, RZ, 0x3c, !PT ;  /* 0x00000023041c7212 */ /* 0x000fe200078e3cff */
[----:B------:R-:W-:Y:S01]  /*18140*/  IMAD.X R33, RZ, RZ, R13, P5 ;  /* 0x000000ffff217224 */ /* 0x000fe200028e060d */
        /* <DEDUP_REMOVED lines=12> */
[----:B-----5:R-:W-:Y:S02]  /*18210*/  LOP3.LUT R24, R4, R43, RZ, 0x3c, !PT ;  /* 0x0000002b04187212 */ /* 0x020fe400078e3cff */
[----:B------:R-:W-:Y:S02]  /*18220*/  LOP3.LUT R10, R8, R45, RZ, 0x3c, !PT ;  /* 0x0000002d080a7212 */ /* 0x000fe400078e3cff */
[----:B------:R-:W-:-:S02]  /*18230*/  LOP3.LUT R8, R14, R47, RZ, 0x3c, !PT ;  /* 0x0000002f0e087212 */ /* 0x000fc400078e3cff */
[----:B------:R-:W-:Y:S02]  /*18240*/  LOP3.LUT R32, R15, R32, RZ, 0x3c, !PT ;  /* 0x000000200f207212 */ /* 0x000fe400078e3cff */
[----:B------:R-:W-:Y:S02]  /*18250*/  MOV R4, R12 ;  /* 0x0000000c00047202 */ /* 0x000fe40000000f00 */
[----:B------:R-:W-:Y:S02]  /*18260*/  F2FP.BF16.F32.PACK_AB R12, R21, R20 ;  /* 0x00000014150c723e */ /* 0x000fe400000010ff */
[----:B------:R-:W-:Y:S02]  /*18270*/  F2FP.BF16.F32.PACK_AB R13, R91, R90 ;  /* 0x0000005a5b0d723e */ /* 0x000fe400000010ff */
[----:B------:R-:W-:Y:S02]  /*18280*/  F2FP.BF16.F32.PACK_AB R14, R93, R92 ;  /* 0x0000005c5d0e723e */ /* 0x000fe400000010ff */
[----:B------:R-:W-:Y:S01]  /*18290*/  F2FP.BF16.F32.PACK_AB R15, R95, R94 ;  /* 0x0000005e5f0f723e */ /* 0x000fe200000010ff */
[----:B------:R-:W-:Y:S01]  /*182a0*/  BAR.SYNC.DEFER_BLOCKING 0x1, 0x100 ;  /* 0x0044000000007b1d */ /* 0x000fe20000010000 */
[----:B------:R-:W-:-:S02]  /*182b0*/  MOV R43, R10 ;  /* 0x0000000a002b7202 */ /* 0x000fc40000000f00 */
[----:B------:R-:W-:Y:S02]  /*182c0*/  MOV R42, R8 ;  /* 0x00000008002a7202 */ /* 0x000fe40000000f00 */
[----:B------:R-:W-:Y:S02]  /*182d0*/  MOV R37, R28 ;  /* 0x0000001c00257202 */ /* 0x000fe40000000f00 */
[----:B------:R-:W-:Y:S02]  /*182e0*/  F2FP.BF16.F32.PACK_AB R8, R97, R96 ;  /* 0x000000606108723e */ /* 0x000fe400000010ff */
[----:B------:R-:W-:Y:S02]  /*182f0*/  F2FP.BF16.F32.PACK_AB R9, R99, R98 ;  /* 0x000000626309723e */ /* 0x000fe400000010ff */
[----:B------:R-:W-:Y:S02]  /*18300*/  F2FP.BF16.F32.PACK_AB R10, R101, R100 ;  /* 0x00000064650a723e */ /* 0x000fe400000010ff */
[----:B------:R-:W-:-:S02]  /*18310*/  F2FP.BF16.F32.PACK_AB R11, R103, R102 ;  /* 0x00000066670b723e */ /* 0x000fc400000010ff */
[----:B------:R-:W-:Y:S02]  /*18320*/  MOV R38, R30 ;  /* 0x0000001e00267202 */ /* 0x000fe40000000f00 */
[----:B------:R-:W-:Y:S02]  /*18330*/  MOV R39, R26 ;  /* 0x0000001a00277202 */ /* 0x000fe40000000f00 */
[----:B------:R-:W-:Y:S02]  /*18340*/  MOV R44, R24 ;  /* 0x00000018002c7202 */ /* 0x000fe40000000f00 */
        /* <DEDUP_REMOVED lines=8> */
[----:B------:R-:W-:Y:S02]  /*183d0*/  F2FP.BF16.F32.PACK_AB R30, R125, R124 ;  /* 0x0000007c7d1e723e */ /* 0x000fe400000010ff */
[----:B------:R-:W-:Y:S02]  /*183e0*/  F2FP.BF16.F32.PACK_AB R31, R127, R126 ;  /* 0x0000007e7f1f723e */ /* 0x000fe400000010ff */
[----:B------:R-:W-:-:S02]  /*183f0*/  F2FP.BF16.F32.PACK_AB R35, R135, R134 ;  /* 0x000000868723723e */ /* 0x000fc400000010ff */
[----:B------:R-:W-:Y:S02]  /*18400*/  ISETP.NE.U32.AND P0, PT, RZ, UR4, PT ;  /* 0x00000004ff007c0c */ /* 0x000fe4000bf05070 */
[----:B-1----:R-:W-:Y:S02]  /*18410*/  F2FP.BF16.F32.PACK_AB R12, R105, R104 ;  /* 0x00000068690c723e */ /* 0x002fe400000010ff */
[----:B------:R-:W-:Y:S02]  /*18420*/  F2FP.BF16.F32.PACK_AB R13, R107, R106 ;  /* 0x0000006a6b0d723e */ /* 0x000fe400000010ff */
[----:B------:R-:W-:Y:S02]  /*18430*/  F2FP.BF16.F32.PACK_AB R14, R109, R108 ;  /* 0x0000006c6d0e723e */ /* 0x000fe400000010ff */
[----:B------:R-:W-:Y:S02]  /*18440*/  F2FP.BF16.F32.PACK_AB R15, R111, R110 ;  /* 0x0000006e6f0f723e */ /* 0x000fe400000010ff */
[----:B------:R-:W-:-:S02]  /*18450*/  MOV R4, R32 ;  /* 0x0000002000047202 */ /* 0x000fc40000000f00 */
[----:B------:R-:W-:Y:S01]  /*18460*/  F2FP.BF16.F32.PACK_AB R32, R129, R128 ;  /* 0x000000808120723e */ /* 0x000fe200000010ff */
[----:B------:R1:W-:Y:S01]  /*18470*/  STSM.16.M88.4 [R38], R12 ;  /* 0x0000000c26007844 */ /* 0x0003e20000000200 */
[----:B------:R-:W-:Y:S02]  /*18480*/  F2FP.BF16.F32.PACK_AB R33, R131, R130 ;  /* 0x000000828321723e */ /* 0x000fe400000010ff */
[----:B--2---:R-:W-:Y:S01]  /*18490*/  F2FP.BF16.F32.PACK_AB R37, R139, R138 ;  /* 0x0000008a8b25723e */ /* 0x004fe200000010ff */
[----:B------:R2:W-:Y:S01]  /*184a0*/  STSM.16.M88.4 [R39], R24 ;  /* 0x0000001827007844 */ /* 0x0005e20000000200 */
[----:B------:R-:W-:Y:S02]  /*184b0*/  F2FP.BF16.F32.PACK_AB R8, R145, R144 ;  /* 0x000000909108723e */ /* 0x000fe400000010ff */
[----:B------:R-:W-:Y:S01]  /*184c0*/  F2FP.BF16.F32.PACK_AB R9, R147, R146 ;  /* 0x000000929309723e */ /* 0x000fe200000010ff */
[----:B------:R3:W-:Y:S01]  /*184d0*/  STSM.16.M88.4 [R44], R28 ;  /* 0x0000001c2c007844 */ /* 0x0007e20000000200 */
[----:B------:R-:W-:-:S02]  /*184e0*/  F2FP.BF16.F32.PACK_AB R10, R149, R148 ;  /* 0x00000094950a723e */ /* 0x000fc400000010ff */
[----:B------:R-:W-:Y:S01]  /*184f0*/  F2FP.BF16.F32.PACK_AB R11, R151, R150 ;  /* 0x00000096970b723e */ /* 0x000fe200000010ff */
[----:B------:R-:W-:Y:S01]  /*18500*/  STSM.16.M88.4 [R43], R32 ;  /* 0x000000202b007844 */ /* 0x000fe20000000200 */
[----:B------:R-:W-:Y:S02]  /*18510*/  ISETP.NE.U32.AND P3, PT, RZ, UR6, PT ;  /* 0x00000006ff007c0c */ /* 0x000fe4000bf65070 */
[----:B------:R-:W-:Y:S01]  /*18520*/  ISETP.NE.AND.EX P0, PT, RZ, UR5, PT, P0 ;  /* 0x00000005ff007c0c */ /* 0x000fe2000bf05300 */
[----:B-1----:R-:W-:Y:S01]  /*18530*/  IMAD.MOV.U32 R12, RZ, RZ, RZ ;  /* 0x000000ffff0c7224 */ /* 0x002fe200078e00ff */
[----:B------:R-:W-:Y:S02]  /*18540*/  F2FP.BF16.F32.PACK_AB R38, R141, R140 ;  /* 0x0000008c8d26723e */ /* 0x000fe400000010ff */
[----:B------:R-:W-:Y:S02]  /*18550*/  IADD3 R14, P1, R210, UR4, RZ ;  /* 0x00000004d20e7c10 */ /* 0x000fe4000ff3e0ff */
[----:B--2---:R-:W-:-:S02]  /*18560*/  F2FP.BF16.F32.PACK_AB R39, R143, R142 ;  /* 0x0000008e8f27723e */ /* 0x004fc400000010ff */
[----:B------:R-:W-:Y:S02]  /*18570*/  ISETP.NE.AND.EX P3, PT, RZ, UR7, PT, P3 ;  /* 0x00000007ff007c0c */ /* 0x000fe4000bf65330 */
[----:B------:R-:W-:Y:S01]  /*18580*/  IADD3.X R15, R211, UR5, RZ, P1, !PT ;  /* 0x00000005d30f7c10 */ /* 0x000fe20008ffe4ff */
[----:B------:R-:W-:Y:S04]  /*18590*/  STSM.16.M88.4 [R42], R36 ;  /* 0x000000242a007844 */ /* 0x000fe80000000200 */
[----:B------:R1:W-:Y:S01]  /*185a0*/  STSM.16.M88.4 [R4], R8 ;  /* 0x0000000804007844 */ /* 0x0003e20000000200 */
[----:B------:R-:W-:Y:S05]  /*185b0*/  BAR.SYNC.DEFER_BLOCKING 0x1, 0x100 ;  /* 0x0044000000007b1d */ /* 0x000fea0000010000 */
[----:B------:R-:W-:Y:S01]  /*185c0*/  @P3 IADD3 R210, P1, R210, UR6, RZ ;  /* 0x00000006d2d23c10 */ /* 0x000fe2000ff3e0ff */
[----:B------:R-:W-:-:S03]  /*185d0*/  ULDC UR6, c[0x0][0xa88] ;  /* 0x0002a20000067ab9 */ /* 0x000fc60000000800 */
[----:B------:R-:W-:Y:S01]  /*185e0*/  @P3 IADD3.X R211, R211, UR7, RZ, P1, !PT ;  /* 0x00000007d3d33c10 */ /* 0x000fe20008ffe4ff */
[----:B------:R-:W-:Y:S01]  /*185f0*/  IMAD.U32 R13, RZ, RZ, UR6 ;  /* 0x00000006ff0d7e24 */ /* 0x000fe2000f8e00ff */
[----:B------:R-:W-:Y:S01]  /*18600*/  ISETP.GT.AND P2, PT, R208, 0x1, PT ;  /* 0x00000001d000780c */ /* 0x000fe20003f44270 */
[----:B---3--:R-:W-:Y:S01]  /*18610*/  IMAD.MOV.U32 R30, RZ, RZ, 0x9b8 ;  /* 0x000009b8ff1e7424 */ /* 0x008fe200078e00ff */
[----:B-1----:R-:W1:Y:S01]  /*18620*/  LDC R4, c[0x0][0xbe8] ;  /* 0x0002fa00ff047b82 */ /* 0x002e620000000800 */
[----:B------:R2:W5:Y:S04]  /*18630*/  @P0 LDG.E R12, desc[UR42][R14.64] ;  /* 0x0000002a0e0c0981 */ /* 0x000568000c1e1900 */
[----:B------:R2:W5:Y:S01]  /*18640*/  @P3 LDG.E R13, desc[UR42][R210.64] ;  /* 0x0000002ad20d3981 */ /* 0x000562000c1e1900 */
[----:B------:R-:W-:-:S04]  /*18650*/  SEL R30, R30, 0x978, P2 ;  /* 0x000009781e1e7807 */ /* 0x000fc80001000000 */
[----:B------:R2:W3:Y:S01]  /*18660*/  LDC.64 R26, c[0x0][R30+0x220] ;  /* 0x000088001e1a7b82 */ /* 0x0004e20000000a00 */
[----:B-1----:R-:W-:-:S07]  /*18670*/  ISETP.NE.AND P1, PT, R4, 0x1, PT ;  /* 0x000000010400780c */ /* 0x002fce0003f25270 */
[----:B------:R2:W1:Y:S08]  /*18680*/  LDC.64 R24, c[0x0][R30+0x218] ;  /* 0x000086001e187b82 */ /* 0x0004700000000a00 */
[----:B------:R2:W4:Y:S01]  /*18690*/  LDC.64 R8, c[0x0][R30+0x228] ;  /* 0x00008a001e087b82 */ /* 0x0005220000000a00 */
[----:B---3--:R-:W-:Y:S05]  /*186a0*/  @P3 BRA `(.L_x_9573) ;  /* 0x0000000000103947 */ /* 0x008fea0003800000 */
[----:B------:R-:W-:Y:S05]  /*186b0*/  @!P0 BRA `(.L_x_9573) ;  /* 0x00000000000c8947 */ /* 0x000fea0003800000 */
[----:B------:R-:W3:Y:S04]  /*186c0*/  LDG.E R10, desc[UR42][R14.64] ;  /* 0x0000002a0e0a7981 */ /* 0x000ee8000c1e1900 */
[----:B-----5:R-:W3:Y:S02]  /*186d0*/  LDG.E R13, desc[UR42][R14.64+0x4] ;  /* 0x0000042a0e0d7981 */ /* 0x020ee4000c1e1900 */
[----:B---3--:R-:W-:-:S07]  /*186e0*/  IMAD.IADD R13, R13, 0x1, -R10 ;  /* 0x000000010d0d7824 */ /* 0x008fce00078e0a0a */
.L_x_9573:
[----:B------:R-:W3:Y:S01]  /*186f0*/  LDL R36, [R1+0x14] ;  /* 0x0000140001247983 */ /* 0x000ee20000100800 */
[----:B--2---:R-:W2:Y:S01]  /*18700*/  LDC.64 R14, c[0x0][R30+0x210] ;  /* 0x000084001e0e7b82 */ /* 0x004ea20000000a00 */
[----:B------:R-:W-:Y:S01]  /*18710*/  ISETP.NE.U32.AND P0, PT, RZ, UR4, PT ;  /* 0x00000004ff007c0c */ /* 0x000fe2000bf05070 */
[-C--:B-1----:R-:W-:Y:S01]  /*18720*/  IMAD R31, R25, R188.reuse, RZ ;  /* 0x000000bc191f7224 */ /* 0x082fe200078e02ff */
[----:B------:R-:W-:Y:S01]  /*18730*/  SEL R29, R212, RZ, P2 ;  /* 0x000000ffd41d7207 */ /* 0x000fe20001000000 */
[----:B------:R-:W-:Y:S01]  /*18740*/  IMAD.WIDE.U32 R24, R24, R188, RZ ;  /* 0x000000bc18187225 */ /* 0x000fe200078e00ff */
[----:B------:R-:W-:-:S03]  /*18750*/  ISETP.NE.AND.EX P0, PT, RZ, UR5, PT, P0 ;  /* 0x00000005ff007c0c */ /* 0x000fc6000bf05300 */
[----:B------:R-:W1:Y:S01]  /*18760*/  @P1 LDC R32, c[0x0][0xbec] ;  /* 0x0002fb00ff201b82 */ /* 0x000e620000000800 */
[----:B------:R-:W-:Y:S01]  /*18770*/  SEL R209, R209, RZ, !P0 ;  /* 0x000000ffd1d17207 */ /* 0x000fe20004000000 */
[----:B------:R-:W-:Y:S01]  /*18780*/  IMAD.IADD R35, R206, 0x1, R192 ;  /* 0x00000001ce237824 */ /* 0x000fe200078e02c0 */
[----:B------:R-:W-:Y:S01]  /*18790*/  SEL R219, R219, RZ, !P0 ;  /* 0x000000ffdbdb7207 */ /* 0x000fe20004000000 */
[----:B------:R-:W-:Y:S02]  /*187a0*/  IMAD.IADD R34, R25, 0x1, R31 ;  /* 0x0000000119227824 */ /* 0x000fe400078e021f */
[----:B------:R-:W-:Y:S02]  /*187b0*/  IMAD R27, R27, R209, RZ ;  /* 0x000000d11b1b7224 */ /* 0x000fe400078e02ff */
[----:B------:R-:W0:Y:S01]  /*187c0*/  @P1 LDC R33, c[0x0][0xbf0] ;  /* 0x0002fc00ff211b82 */ /* 0x000e220000000800 */
[----:B----4-:R-:W-:Y:S01]  /*187d0*/  IMAD R31, R9, R29, RZ ;  /* 0x0000001d091f7224 */ /* 0x010fe200078e02ff */
[----:B-----5:R-:W-:Y:S01]  /*187e0*/  SHF.R.S32.HI R9, RZ, 0x1f, R12 ;  /* 0x0000001fff097819 */ /* 0x020fe2000001140c */
[----:B------:R-:W-:-:S02]  /*187f0*/  IMAD R219, R26, R219, R27 ;  /* 0x000000db1adb7224 */ /* 0x000fc400078e021b */
[----:B------:R-:W-:-:S03]  /*18800*/  IMAD.WIDE.U32 R26, R26, R209, RZ ;  /* 0x000000d11a1a7225 */ /* 0x000fc600078e00ff */
[----:B------:R-:W4:Y:S01]  /*18810*/  LDC.64 R10, c[0x0][0xba8] ;  /* 0x0002ea00ff0a7b82 */ /* 0x000f220000000a00 */
[----:B------:R-:W-:Y:S01]  /*18820*/  IMAD.IADD R219, R27, 0x1, R219 ;  /* 0x000000011bdb7824 */ /* 0x000fe200078e02db */
[----:B------:R-:W-:Y:S01]  /*18830*/  IADD3 R28, P0, P3, R26, R24, R12 ;  /* 0x000000181a1c7210 */ /* 0x000fe20007b1e00c */
[----:B------:R-:W-:Y:S01]  /*18840*/  IMAD.WIDE.U32 R24, R8, R29, RZ ;  /* 0x0000001d08187225 */ /* 0x000fe200078e00ff */
[----:B------:R-:W-:Y:S02]  /*18850*/  MOV R27, R35 ;  /* 0x00000023001b7202 */ /* 0x000fe40000000f00 */
[----:B------:R-:W-:Y:S01]  /*18860*/  IADD3.X R29, R219, R34, R9, P0, P3 ;  /* 0x00000022db1d7210 */ /* 0x000fe200007e6409 */
[----:B------:R-:W-:Y:S02]  /*18870*/  IMAD.IADD R31, R25, 0x1, R31 ;  /* 0x00000001191f7824 */ /* 0x000fe400078e021f */
[----:B-1----:R-:W-:-:S05]  /*18880*/  @P1 IMAD.HI.U32 R26, R35, R32, RZ ;  /* 0x00000020231a1227 */ /* 0x002fca00078e00ff */
[----:B0-----:R-:W-:-:S04]  /*18890*/  @P1 SHF.R.U32.HI R27, RZ, R33, R26 ;  /* 0x00000021ff1b1219 */ /* 0x001fc8000001161a */
[----:B------:R-:W-:Y:S01]  /*188a0*/  IADD3 R24, P0, P3, R27, R28, R24 ;  /* 0x0000001c1b187210 */ /* 0x000fe20007b1e018 */
[--C-:B------:R-:W-:Y:S01]  /*188b0*/  IMAD.MOV R33, RZ, RZ, -R27.reuse ;  /* 0x000000ffff217224 */ /* 0x100fe200078e0a1b */
[----:B------:R-:W-:Y:S01]  /*188c0*/  SHF.R.S32.HI R8, RZ, 0x1f, R27 ;  /* 0x0000001fff087819 */ /* 0x000fe2000001141b */
[----:B----4-:R-:W0:Y:S02]  /*188d0*/  @!P2 LDC R10, c[0x0][0xb50] ;  /* 0x0002d400ff0aab82 */ /* 0x010e240000000800 */
[----:B------:R-:W-:Y:S01]  /*188e0*/  IMAD R27, R4, R33, R35 ;  /* 0x00000021041b7224 */ /* 0x000fe200078e0223 */
[----:B------:R-:W-:-:S03]  /*188f0*/  IADD3.X R25, R8, R29, R31, P0, P3 ;  /* 0x0000001d08197210 */ /* 0x000fc600007e641f */
[----:B--2---:R-:W-:Y:S01]  /*18900*/  IMAD R8, R15, R27, RZ ;  /* 0x0000001b0f087224 */ /* 0x004fe200078e02ff */
[----:B------:R-:W-:Y:S01]  /*18910*/  SHF.R.S32.HI R29, RZ, 0x1f, R27 ;  /* 0x0000001fff1d7819 */ /* 0x000fe2000001141b */
[----:B------:R-:W1:Y:S04]  /*18920*/  @!P2 LDC R11, c[0x0][0xb54] ;  /* 0x0002d500ff0bab82 */ /* 0x000e680000000800 */
[C---:B------:R-:W-:Y:S02]  /*18930*/  IMAD R29, R14.reuse, R29, R8 ;  /* 0x0000001d0e1d7224 */ /* 0x040fe400078e0208 */
[----:B------:R-:W-:-:S04]  /*18940*/  IMAD.WIDE.U32 R14, R14, R27, R24 ;  /* 0x0000001b0e0e7225 */ /* 0x000fc800078e0018 */
[----:B------:R-:W-:Y:S01]  /*18950*/  IMAD.IADD R8, R15, 0x1, R29 ;  /* 0x000000010f087824 */ /* 0x000fe200078e021d */
[----:B0-----:R-:W-:-:S05]  /*18960*/  LEA R24, P0, R14, R10, 0x2 ;  /* 0x0000000a0e187211 */ /* 0x001fca00078010ff */
[----:B------:R-:W-:Y:S01]  /*18970*/  SHFL.IDX PT, R10, R24, RZ, 0x1c1f ;  /* 0x001c1fff180a7589 */ /* 0x000fe200000e0000 */
[----:B-1----:R-:W-:Y:S01]  /*18980*/  LEA.HI.X R26, R14, R11, R8, 0x2, P0 ;  /* 0x0000000b0e1a7211 */ /* 0x002fe200000f1408 */
[----:B------:R-:W-:Y:S02]  /*18990*/  IMAD R8, R13, R4, RZ ;  /* 0x000000040d087224 */ /* 0x000fe400078e02ff */
[----:B------:R-:W-:Y:S01]  /*189a0*/  SHFL.IDX PT, R14, R24, 0x1, 0x1c1f ;  /* 0x003c1f00180e7f89 */ /* 0x000fe200000e0000 */
[----:B------:R-:W-:-:S03]  /*189b0*/  LOP3.LUT P0, RZ, R220, 0x3, RZ, 0xc0, !PT ;  /* 0x00000003dcff7812 */ /* 0x000fc6000780c0ff */
[----:B------:R-:W0:Y:S04]  /*189c0*/  SHFL.IDX PT, R11, R26, RZ, 0x1c1f ;  /* 0x001c1fff1a0b7589 */ /* 0x000e2800000e0000 */
[----:B------:R-:W1:Y:S01]  /*189d0*/  SHFL.IDX PT, R15, R26, 0x1, 0x1c1f ;  /* 0x003c1f001a0f7f89 */ /* 0x000e6200000e0000 */
[----:B---3--:R-:W-:-:S04]  /*189e0*/  IMAD.IADD R27, R36, 0x1, R192 ;  /* 0x00000001241b7824 */ /* 0x008fc800078e02c0 */
[C---:B------:R-:W-:Y:S01]  /*189f0*/  VIADD R25, R27.reuse, 0x8 ;  /* 0x000000081b197836 */ /* 0x040fe20000000000 */
[----:B------:R-:W-:-:S04]  /*18a00*/  ISETP.GE.OR P3, PT, R27, R8, P0 ;  /* 0x000000081b00720c */ /* 0x000fc80000766670 */
[----:B------:R-:W-:-:S09]  /*18a10*/  ISETP.GE.OR P0, PT, R25, R8, P0 ;  /* 0x000000081900720c */ /* 0x000fd20000706670 */
[----:B0-----:R0:W-:Y:S04]  /*18a20*/  @!P3 ST.E desc[UR42][R10.64], R3 ;  /* 0x000000030a00b985 */ /* 0x0011e8000c10192a */
[----:B-1----:R0:W-:Y:S01]  /*18a30*/  @!P0 ST.E desc[UR42][R14.64], R0 ;  /* 0x000000000e008985 */ /* 0x0021e2000c10192a */
[----:B------:R-:W-:Y:S05]  /*18a40*/  @P2 BRA `(.L_x_9574) ;  /* 0x0000000800a42947 */ /* 0x000fea0003800000 */
[----:B------:R-:W-:Y:S01]  /*18a50*/  IMAD.SHL.U32 R36, R187, 0x40, RZ ;  /* 0x00000040bb247824 */ /* 0x000fe200078e00ff */
[----:B------:R-:W1:Y:S01]  /*18a60*/  @P1 LDC R13, c[0x0][0xbec] ;  /* 0x0002fb00ff0d1b82 */ /* 0x000e620000000800 */
[----:B------:R-:W-:Y:S02]  /*18a70*/  ULDC.64 UR4, c[0x0][0xaa0] ;  /* 0x0002a80000047ab9 */ /* 0x000fe40000000a00 */
[----:B0-----:R-:W-:-:S04]  /*18a80*/  IMAD.IADD R3, R16, 0x1, R36 ;  /* 0x0000000110037824 */ /* 0x001fc800078e0224 */
[----:B------:R-:W-:Y:S01]  /*18a90*/  IMAD.WIDE R40, R3, 0x2, R40 ;  /* 0x0000000203287825 */ /* 0x000fe200078e0228 */
[----:B------:R-:W0:Y:S02]  /*18aa0*/  @P1 LDC R15, c[0x0][0xbf0] ;  /* 0x0002fc00ff0f1b82 */ /* 0x000e240000000800 */
        /* <DEDUP_REMOVED lines=13> */
[----:B------:R-:W-:Y:S01]  /*18b80*/  IADD3 R45, P4, R40, 0x5000, RZ ;  /* 0x00005000282d7810 */ /* 0x000fe20007f9e0ff */
[----:B------:R-:W-:Y:S01]  /*18b90*/  IMAD.WIDE.U32 R10, R12, UR4, RZ ;  /* 0x000000040c0a7c25 */ /* 0x000fe2000f8e00ff */
        /* <DEDUP_REMOVED lines=9> */
[----:B------:R-:W-:-:S02]  /*18c30*/  LOP3.LUT R0, R3, 0x380, RZ, 0xc0, !PT ;  /* 0x0000038003007812 */ /* 0x000fc400078ec0ff */
[----:B------:R-:W-:Y:S02]  /*18c40*/  SHF.R.U64 R36, R36, 0x3, RZ ;  /* 0x0000000324247819 */ /* 0x000fe400000012ff */
[----:B------:R-:W-:Y:S02]  /*18c50*/  SHF.R.U64 R42, R42, 0x3, RZ ;  /* 0x000000032a2a7819 */ /* 0x000fe400000012ff */
[----:B------:R-:W-:Y:S02]  /*18c60*/  SHF.R.U64 R44, R44, 0x3, RZ ;  /* 0x000000032c2c7819 */ /* 0x000fe400000012ff */
[----:B------:R-:W-:Y:S02]  /*18c70*/  SHF.R.U64 R48, R48, 0x3, RZ ;  /* 0x0000000330307819 */ /* 0x000fe400000012ff */
[----:B------:R-:W-:Y:S02]  /*18c80*/  SHF.R.U64 R25, R25, 0x3, RZ ;  /* 0x0000000319197819 */ /* 0x000fe400000012ff */
[----:B------:R-:W-:Y:S01]  /*18c90*/  SHF.R.U64 R0, R0, 0x3, RZ ;  /* 0x0000000300007819 */ /* 0x000fe200000012ff */
        /* <DEDUP_REMOVED lines=11> */
[----:B------:R-:W-:-:S02]  /*18d50*/  IADD3.X R53, RZ, R41, RZ, P0, !PT ;  /* 0x00000029ff357210 */ /* 0x000fc400007fe4ff */
[----:B------:R-:W-:Y:S01]  /*18d60*/  LOP3.LUT R52, R0, R3, RZ, 0x3c, !PT ;  /* 0x0000000300347212 */ /* 0x000fe200078e3cff */
[----:B------:R-:W-:Y:S01]  /*18d70*/  IMAD.IADD R11, R11, 0x1, R9 ;  /* 0x000000010b0b7824 */ /* 0x000fe200078e0209 */
[----:B------:R-:W-:Y:S01]  /*18d80*/  ULDC.64 UR4, c[0x0][0xae8] ;  /* 0x0002ba0000047ab9 */ /* 0x000fe20000000a00 */
[----:B------:R-:W-:Y:S01]  /*18d90*/  IMAD R3, R207, 0x20, R187 ;  /* 0x00000020cf037824 */ /* 0x000fe200078e02bb */
[----:B------:R-:W5:Y:S01]  /*18da0*/  LD.E.128 R24, desc[UR42][R24.64] ;  /* 0x0000002a18187980 */ /* 0x000f62000c101d00 */
[----:B------:R-:W-:-:S03]  /*18db0*/  IMAD.WIDE.U32 R10, R188, UR4, R10 ;  /* 0x00000004bc0a7c25 */ /* 0x000fc6000f8e000a */
[----:B------:R-:W5:Y:S01]  /*18dc0*/  LD.E.128 R36, desc[UR42][R36.64] ;  /* 0x0000002a24247980 */ /* 0x000f62000c101d00 */
[----:B------:R-:W-:-:S03]  /*18dd0*/  IMAD.IADD R14, R192, 0x1, R3 ;  /* 0x00000001c00e7824 */ /* 0x000fc600078e0203 */
[----:B------:R-:W5:Y:S01]  /*18de0*/  LD.E.128 R40, desc[UR42][R42.64] ;  /* 0x0000002a2a287980 */ /* 0x000f62000c101d00 */
[----:B------:R-:W-:-:S03]  /*18df0*/  SHF.R.S32.HI R12, RZ, 0x1f, R209 ;  /* 0x0000001fff0c7819 */ /* 0x000fc600000114d1 */
        /* <DEDUP_REMOVED lines=8> */
[----:B--2---:R-:W2:Y:S01]  /*18e80*/  FENCE.VIEW.ASYNC.S ;  /* 0x00000000000073c6 */ /* 0x004ea20000000000 */
[----:B------:R-:W-:Y:S01]  /*18e90*/  IMAD R11, R188, UR5, R11 ;  /* 0x00000005bc0b7c24 */ /* 0x000fe2000f8e020b */
[----:B------:R-:W-:Y:S01]  /*18ea0*/  ULDC.64 UR4, c[0x0][0xaf0] ;  /* 0x0002bc0000047ab9 */ /* 0x000fe20000000a00 */
[----:B-1----:R-:W-:-:S04]  /*18eb0*/  @P1 IMAD.HI.U32 R0, R14, R13, RZ ;  /* 0x0000000d0e001227 */ /* 0x002fc800078e00ff */
[----:B------:R-:W-:Y:S02]  /*18ec0*/  IMAD R12, R12, UR4, RZ ;  /* 0x000000040c0c7c24 */ /* 0x000fe4000f8e02ff */
[----:B------:R-:W-:Y:S01]  /*18ed0*/  IMAD.MOV.U32 R3, RZ, RZ, R14 ;  /* 0x000000ffff037224 */ /* 0x000fe200078e000e */
[----:B0-----:R-:W-:Y:S01]  /*18ee0*/  @P1 SHF.R.U32.HI R3, RZ, R15, R0 ;  /* 0x0000000fff031219 */ /* 0x001fe20000011600 */
[C---:B------:R-:W-:Y:S02]  /*18ef0*/  IMAD R13, R209.reuse, UR5, R12 ;  /* 0x00000005d10d7c24 */ /* 0x040fe4000f8e020c */
[----:B------:R-:W-:Y:S01]  /*18f00*/  IMAD.WIDE.U32 R10, R209, UR4, R10 ;  /* 0x00000004d10a7c25 */ /* 0x000fe2000f8e000a */
[----:B------:R-:W-:Y:S01]  /*18f10*/  SHF.R.S32.HI R9, RZ, 0x1f, R3 ;  /* 0x0000001fff097819 */ /* 0x000fe20000011403 */
[----:B------:R-:W-:Y:S02]  /*18f20*/  ULDC.64 UR4, c[0x0][0xae0] ;  /* 0x0002b80000047ab9 */ /* 0x000fe40000000a00 */
[----:B------:R-:W-:-:S02]  /*18f30*/  IMAD.IADD R11, R11, 0x1, R13 ;  /* 0x000000010b0b7824 */ /* 0x000fc400078e020d */
[----:B------:R-:W-:Y:S02]  /*18f40*/  VIADD R0, R18, 0x28820 ;  /* 0x0002882012007836 */ /* 0x000fe40000000000 */
[----:B------:R-:W-:Y:S02]  /*18f50*/  IMAD.MOV R13, RZ, RZ, -R3 ;  /* 0x000000ffff0d7224 */ /* 0x000fe400078e0a03 */
[----:B------:R-:W-:Y:S01]  /*18f60*/  IMAD R12, R9, UR4, RZ ;  /* 0x00000004090c7c24 */ /* 0x000fe2000f8e02ff */
[----:B------:R-:W-:Y:S01]  /*18f70*/  PRMT R0, RZ, 0x654, R0 ;  /* 0x00000654ff007816 */ /* 0x000fe20000000000 */
[----:B------:R-:W-:-:S03]  /*18f80*/  IMAD R9, R4, R13, R14 ;  /* 0x0000000d04097224 */ /* 0x000fc600078e020e */
[----:B--2---:R0:W-:Y:S01]  /*18f90*/  SYNCS.ARRIVE.TRANS64.RED.A1T0 RZ, [R0+URZ], RZ ;  /* 0x000000ff00ff79a7 */ /* 0x0041e2000810043f */
[C---:B------:R-:W-:Y:S02]  /*18fa0*/  IMAD R13, R3.reuse, UR5, R12 ;  /* 0x00000005030d7c24 */ /* 0x040fe4000f8e020c */
[----:B------:R-:W-:Y:S01]  /*18fb0*/  IMAD.WIDE.U32 R10, R3, UR4, R10 ;  /* 0x00000004030a7c25 */ /* 0x000fe2000f8e000a */
        /* <DEDUP_REMOVED lines=15> */
.L_x_9831:
        /* <DEDUP_REMOVED lines=12> */
.L_x_9577:
[----:B------:R-:W-:Y:S05]  /*19170*/  BSYNC B1 ;  /* 0x0000000000017941 */ /* 0x000fea0003800000 */
.L_x_9576:
[----:B------:R-:W-:-:S03]  /*19180*/  UMOV UR4, 0xffffffff ;  /* 0xffffffff00047882 */ /* 0x000fc60000000000 */
[----:B------:R-:W-:Y:S05]  /*19190*/  BRA.DIV UR4, `(.L_x_9578) ;  /* 0x000000ba04f07947 */ /* 0x000fea000b800000 */
[----:B-1----:R1:W4:Y:S04]  /*191a0*/  SHFL.IDX PT, R3, R4, 0x1, 0x181f ;  /* 0x00381f0004037f89 */ /* 0x00232800000e0000 */
[----:B--23--:R1:W2:Y:S02]  /*191b0*/  SHFL.IDX PT, R14, R0, 0x1, 0x181f ;  /* 0x00381f00000e7f89 */ /* 0x00c2a400000e0000 */
.L_x_9835:
        /* <DEDUP_REMOVED lines=11> */
[----:B-----5:R3:W-:Y:S04]  /*19270*/  @!P2 ST.E.128 desc[UR42][R10.64], R28 ;  /* 0x0000001c0a00a985 */ /* 0x0207e8000c101d2a */
[----:B------:R3:W-:Y:S02]  /*19280*/  @!P3 ST.E.128 desc[UR42][R14.64], R44 ;  /* 0x0000002c0e00b985 */ /* 0x0007e4000c101d2a */
.L_x_9580:
[----:B------:R-:W-:Y:S05]  /*19290*/  BSYNC B1 ;  /* 0x0000000000017941 */ /* 0x000fea0003800000 */
.L_x_9579:
[----:B------:R-:W-:-:S03]  /*192a0*/  UMOV UR4, 0xffffffff ;  /* 0xffffffff00047882 */ /* 0x000fc60000000000 */
[----:B------:R-:W-:Y:S05]  /*192b0*/  BRA.DIV UR4, `(.L_x_9581) ;  /* 0x000000ba04f07947 */ /* 0x000fea000b800000 */
[----:B----4-:R4:W0:Y:S04]  /*192c0*/  SHFL.IDX PT, R3, R4, 0x2, 0x181f ;  /* 0x00581f0004037f89 */ /* 0x01082800000e0000 */
[----:B--23--:R4:W2:Y:S02]  /*192d0*/  SHFL.IDX PT, R14, R0, 0x2, 0x181f ;  /* 0x00581f00000e7f89 */ /* 0x00c8a400000e0000 */
.L_x_9839:
        /* <DEDUP_REMOVED lines=11> */
[----:B-----5:R3:W-:Y:S04]  /*19390*/  @!P2 ST.E.128 desc[UR42][R10.64], R32 ;  /* 0x000000200a00a985 */ /* 0x0207e8000c101d2a */
[----:B------:R3:W-:Y:S02]  /*193a0*/  @!P3 ST.E.128 desc[UR42][R14.64], R48 ;  /* 0x000000300e00b985 */ /* 0x0007e4000c101d2a */
.L_x_9583:
[----:B------:R-:W-:Y:S05]  /*193b0*/  BSYNC B1 ;  /* 0x0000000000017941 */ /* 0x000fea0003800000 */
.L_x_9582:
[----:B------:R-:W-:-:S03]  /*193c0*/  UMOV UR4, 0xffffffff ;  /* 0xffffffff00047882 */ /* 0x000fc60000000000 */
[----:B------:R-:W-:Y:S05]  /*193d0*/  BRA.DIV UR4, `(.L_x_9584) ;  /* 0x000000ba04f07947 */ /* 0x000fea000b800000 */
[----:B0-----:R0:W0:Y:S04]  /*193e0*/  SHFL.IDX PT, R3, R4, 0x3, 0x181f ;  /* 0x00781f0004037f89 */ /* 0x00102800000e0000 */
[----:B--23--:R2:W3:Y:S02]  /*193f0*/  SHFL.IDX PT, R14, R0, 0x3, 0x181f ;  /* 0x00781f00000e7f89 */ /* 0x00c4e400000e0000 */
.L_x_9843:
        /* <DEDUP_REMOVED lines=8> */
[----:B-----5:R0:W-:Y:S10]  /*19480*/  @!P1 ST.E.128 desc[UR42][R8.64], R36 ;  /* 0x0000002408009985 */ /* 0x0201f4000c101d2a */
[----:B------:R-:W-:Y:S05]  /*19490*/  @P0 BRA `(.L_x_9585) ;  /* 0x0000001800480947 */ /* 0x000fea0003800000 */
[----:B------:R-:W-:-:S04]  /*194a0*/  LEA R14, P0, R2, R14, 0x1 ;  /* 0x0000000e020e7211 */ /* 0x000fc800078008ff */
[----:B------:R-:W-:-:S05]  /*194b0*/  LEA.HI.X R15, R2, R3, R184, 0x1, P0 ;  /* 0x00000003020f7211 */ /* 0x000fca00000f0cb8 */
[----:B------:R3:W-:Y:S01]  /*194c0*/  ST.E.128 desc[UR42][R14.64], R52 ;  /* 0x000000340e007985 */ /* 0x0007e2000c101d2a */
[----:B------:R-:W-:Y:S05]  /*194d0*/  BRA `(.L_x_9585) ;  /* 0x0000001800387947 */ /* 0x000fea0003800000 */
.L_x_9574:
[----:B0-----:R-:W0:Y:S01]  /*194e0*/  @P1 LDC R14, c[0x0][0xbec] ;  /* 0x0002fb00ff0e1b82 */ /* 0x001e220000000800 */
[----:B------:R-:W-:Y:S01]  /*194f0*/  ULDC.64 UR4, c[0x0][0xb08] ;  /* 0x0002c20000047ab9 */ /* 0x000fe20000000a00 */
[----:B------:R-:W-:Y:S01]  /*19500*/  SHF.R.S32.HI R0, RZ, 0x1f, R209 ;  /* 0x0000001fff007819 */ /* 0x000fe200000114d1 */
[----:B------:R-:W-:Y:S01]  /*19510*/  IMAD R9, R9, UR4, RZ ;  /* 0x0000000409097c24 */ /* 0x000fe2000f8e02ff */
[----:B------:R-:W-:Y:S01]  /*19520*/  ULDC.64 UR6, c[0x0][0xb30] ;  /* 0x0002cc0000067ab9 */ /* 0x000fe20000000a00 */
[C---:B------:R-:W-:Y:S01]  /*19530*/  IMAD.WIDE.U32 R10, R12.reuse, UR4, RZ ;  /* 0x000000040c0a7c25 */ /* 0x040fe2000f8e00ff */
[----:B------:R-:W-:Y:S02]  /*19540*/  IADD3 R43, R193, 0x38, RZ ;  /* 0x00000038c12b7810 */ /* 0x000fe40007ffe0ff */
[----:B------:R-:W1:Y:S01]  /*19550*/  @P1 LDC R13, c[0x0][0xbf0] ;  /* 0x0002fc00ff0d1b82 */ /* 0x000e620000000800 */
[----:B------:R-:W-:Y:S01]  /*19560*/  IMAD R9, R12, UR5, R9 ;  /* 0x000000050c097c24 */ /* 0x000fe2000f8e0209 */
[----:B------:R-:W-:Y:S01]  /*19570*/  ULDC.64 UR4, c[0x0][0xb38] ;  /* 0x0002ce0000047ab9 */ /* 0x000fe20000000a00 */
[----:B------:R-:W-:Y:S01]  /*19580*/  IMAD.MOV.U32 R3, RZ, RZ, R35 ;  /* 0x000000ffff037224 */ /* 0x000fe200078e0023 */
[----:B------:R-:W-:Y:S01]  /*19590*/  SHF.R.S32.HI R44, RZ, 0x1f, R43 ;  /* 0x0000001fff2c7819 */ /* 0x000fe2000001142b */
[----:B------:R-:W-:-:S02]  /*195a0*/  IMAD.IADD R11, R11, 0x1, R9 ;  /* 0x000000010b0b7824 */ /* 0x000fc400078e0209 */
[----:B------:R-:W-:Y:S02]  /*195b0*/  VIADD R24, R193, 0x8 ;  /* 0x00000008c1187836 */ /* 0x000fe40000000000 */
        /* <DEDUP_REMOVED lines=8> */
[C---:B------:R-:W-:Y:S01]  /*19640*/  IMAD R9, R209.reuse, UR5, R0 ;  /* 0x00000005d1097c24 */ /* 0x040fe2000f8e0200 */
[----:B-1----:R-:W-:Y:S01]  /*19650*/  @P1 SHF.R.U32.HI R3, RZ, R13, R14 ;  /* 0x0000000dff031219 */ /* 0x002fe2000001160e */
[----:B------:R-:W-:Y:S01]  /*19660*/  IMAD.WIDE.U32 R10, R209, UR4, R10 ;  /* 0x00000004d10a7c25 */ /* 0x000fe2000f8e000a */
[----:B------:R-:W-:Y:S02]  /*19670*/  ULDC.64 UR4, c[0x0][0xb48] ;  /* 0x0002d20000047ab9 */ /* 0x000fe40000000a00 */
[----:B------:R-:W-:Y:S01]  /*19680*/  SHF.R.S32.HI R0, RZ, 0x1f, R3 ;  /* 0x0000001fff007819 */ /* 0x000fe20000011403 */
[----:B------:R-:W-:Y:S02]  /*19690*/  IMAD.IADD R11, R11, 0x1, R9 ;  /* 0x000000010b0b7824 */ /* 0x000fe400078e0209 */
        /* <DEDUP_REMOVED lines=14> */
[----:B------:R-:W-:Y:S01]  /*19780*/  ULDC.64 UR4, c[0x0][0xb00] ;  /* 0x0002c00000047ab9 */ /* 0x000fe20000000a00 */
[----:B------:R-:W-:-:S02]  /*19790*/  PRMT R4, RZ, 0x654, R4 ;  /* 0x00000654ff047816 */ /* 0x000fc40000000004 */
[----:B------:R-:W-:Y:S01]  /*197a0*/  IMAD.IADD R3, R11, 0x1, R3 ;  /* 0x000000010b037824 */ /* 0x000fe200078e0203 */
[C---:B------:R-:W-:Y:S01]  /*197b0*/  LEA R0, P0, R10.reuse, UR4, 0x2 ;  /* 0x000000040a007c11 */ /* 0x040fe2000f8010ff */
[C---:B------:R-:W-:Y:S01]  /*197c0*/  VIADD R35, R193.reuse, 0x18 ;  /* 0x00000018c1237836 */ /* 0x040fe20000000000 */
[----:B------:R-:W-:Y:S01]  /*197d0*/  UMOV UR4, 0xffffffff ;  /* 0xffffffff00047882 */ /* 0x000fe20000000000 */
        /* <DEDUP_REMOVED lines=8> */
[----:B------:R-:W-:Y:S01]  /*19860*/  VIADD R47, R193, 0x48 ;  /* 0x00000048c12f7836 */ /* 0x000fe20000000000 */
[----:B0-----:R-:W-:-:S02]  /*19870*/  LEA.HI.X R4, R10, UR5, R3, 0x2, P0 ;  /* 0x000000050a047c11 */ /* 0x001fc400080f1403 */
[----:B------:R-:W-:Y:S02]  /*19880*/  SHF.R.S32.HI R42, RZ, 0x1f, R41 ;  /* 0x0000001fff2a7819 */ /* 0x000fe40000011429 */
[----:B------:R-:W-:Y:S02]  /*19890*/  SHF.R.S32.HI R46, RZ, 0x1f, R45 ;  /* 0x0000001fff2e7819 */ /* 0x000fe4000001142d */
[----:B------:R-:W-:Y:S01]  /*198a0*/  SHF.R.S32.HI R48, RZ, 0x1f, R47 ;  /* 0x0000001fff307819 */ /* 0x000fe2000001142f */
[----:B------:R-:W-:Y:S06]  /*198b0*/  BRA.DIV UR4, `(.L_x_9586) ;  /* 0x000000ba04007947 */ /* 0x000fec000b800000 */
[----:B------:R0:W1:Y:S04]  /*198c0*/  SHFL.IDX PT, R3, R4, RZ, 0x1c1f ;  /* 0x001c1fff04037589 */ /* 0x00006800000e0000 */
[----:B------:R0:W2:Y:S02]  /*198d0*/  SHFL.IDX PT, R14, R0, RZ, 0x1c1f ;  /* 0x001c1fff000e7589 */ /* 0x0000a400000e0000 */
.L_x_9846:
        /* <DEDUP_REMOVED lines=12> */
[-C--:B------:R-:W-:Y:S01]  /*199a0*/  @!P3 LEA R26, P4, R33, R14.reuse, 0x2 ;  /* 0x0000000e211ab211 */ /* 0x080fe200078810ff */
        /* <DEDUP_REMOVED lines=19> */
[-C--:B------:R-:W-:Y:S02]  /*19ae0*/  @!P1 LEA R20, P5, R43, R14.reuse, 0x2 ;  /* 0x0000000e2b149211 */ /* 0x080fe400078a10ff */
[----:B------:R-:W-:Y:S02]  /*19af0*/  ISETP.GE.AND P2, PT, R47, UR4, PT ;  /* 0x000000042f007c0c */ /* 0x000fe4000bf46270 */
[-C--:B------:R-:W-:Y:S02]  /*19b00*/  @!P4 LEA.HI.X R13, R41, R3.reuse, R42, 0x2, P0 ;  /* 0x00000003290dc211 */ /* 0x080fe400000f142a */
[----:B------:R-:W-:Y:S02]  /*19b10*/  ISETP.GE.AND P0, PT, R218, UR4, PT ;  /* 0x00000004da007c0c */ /* 0x000fe4000bf06270 */
[----:B------:R-:W-:Y:S01]  /*19b20*/  @!P1 LEA.HI.X R21, R43, R3, R44, 0x2, P5 ;  /* 0x000000032b159211 */ /* 0x000fe200028f142c */
[----:B------:R2:W-:Y:S01]  /*19b30*/  @!P4 ST.E.64 desc[UR42][R12.64], R112 ;  /* 0x000000700c00c985 */ /* 0x0005e2000c101b2a */
[----:B---3--:R-:W-:-:S03]  /*19b40*/  @!P3 LEA R26, P5, R45, R14, 0x2 ;  /* 0x0000000e2d1ab211 */ /* 0x008fc600078a10ff */
[----:B------:R3:W-:Y:S01]  /*19b50*/  @!P1 ST.E.64 desc[UR42][R20.64], R116 ;  /* 0x0000007414009985 */ /* 0x0007e2000c101b2a */
[----:B------:R-:W-:Y:S02]  /*19b60*/  ISETP.GE.AND P1, PT, R217, UR4, PT ;  /* 0x00000004d9007c0c */ /* 0x000fe4000bf26270 */
[-C--:B------:R-:W-:Y:S02]  /*19b70*/  @!P3 LEA.HI.X R27, R45, R3.reuse, R46, 0x2, P5 ;  /* 0x000000032d1bb211 */ /* 0x080fe400028f142e */
[CC--:B----4-:R-:W-:Y:S02]  /*19b80*/  @!P2 LEA R28, P4, R47.reuse, R14.reuse, 0x2 ;  /* 0x0000000e2f1ca211 */ /* 0x0d0fe400078810ff */
        /* <DEDUP_REMOVED lines=25> */
.L_x_9588:
[----:B------:R-:W-:Y:S05]  /*19d20*/  BSYNC B1 ;  /* 0x0000000000017941 */ /* 0x000fea0003800000 */
.L_x_9587:
[----:B------:R-:W-:-:S03]  /*19d30*/  UMOV UR4, 0xffffffff ;  /* 0xffffffff00047882 */ /* 0x000fc60000000000 */
[----:B------:R-:W-:Y:S05]  /*19d40*/  BRA.DIV UR4, `(.L_x_9589) ;  /* 0x000000b604107947 */ /* 0x000fea000b800000 */
[----:B-1----:R1:W3:Y:S04]  /*19d50*/  SHFL.IDX PT, R3, R4, 0x1, 0x1c1f ;  /* 0x003c1f0004037f89 */ /* 0x0022e800000e0000 */
[----:B--2---:R1:W2:Y:S02]  /*19d60*/  SHFL.IDX PT, R14, R0, 0x1, 0x1c1f ;  /* 0x003c1f00000e7f89 */ /* 0x0042a400000e0000 */
.L_x_9850:
        /* <DEDUP_REMOVED lines=8> */
[----:B---3--:R-:W-:Y:S02]  /*19df0*/  @!P4 IMAD.MOV.U32 R15, RZ, RZ, R3 ;  /* 0x000000ffff0fc224 */ /* 0x008fe400078e0003 */
[----:B------:R-:W-:Y:S02]  /*19e00*/  @!P2 LEA.HI.X R11, R24, R3, R32, 0x2, P3 ;  /* 0x00000003180ba211 */ /* 0x000fe400018f1420 */
[----:B------:R-:W-:Y:S01]  /*19e10*/  ISETP.GE.AND P3, PT, R37, UR4, PT ;  /* 0x0000000425007c0c */ /* 0x000fe2000bf66270 */
[----:B------:R-:W-:Y:S01]  /*19e20*/  @!P4 IMAD.WIDE R8, R193, 0x4, R14 ;  /* 0x00000004c108c825 */ /* 0x000fe200078e020e */
[----:B------:R-:W-:-:S04]  /*19e30*/  @!P1 LEA R12, P5, R33, R14, 0x2 ;  /* 0x0000000e210c9211 */ /* 0x000fc800078a10ff */
[----:B------:R2:W-:Y:S01]  /*19e40*/  @!P4 ST.E.64 desc[UR42][R8.64], R90 ;  /* 0x0000005a0800c985 */ /* 0x0005e2000c101b2a */
[-C--:B------:R-:W-:Y:S02]  /*19e50*/  @!P1 LEA.HI.X R13, R33, R3.reuse, R34, 0x2, P5 ;  /* 0x00000003210d9211 */ /* 0x080fe400028f1422 */
[----:B------:R-:W-:Y:S01]  /*19e60*/  ISETP.GE.AND P4, PT, R39, UR4, PT ;  /* 0x0000000427007c0c */ /* 0x000fe2000bf86270 */
[----:B------:R3:W-:Y:S01]  /*19e70*/  @!P2 ST.E.64 desc[UR42][R10.64], R94 ;  /* 0x0000005e0a00a985 */ /* 0x0007e2000c101b2a */
[----:B------:R-:W-:Y:S02]  /*19e80*/  ISETP.GE.AND P2, PT, R41, UR4, PT ;  /* 0x0000000429007c0c */ /* 0x000fe4000bf46270 */
[-C--:B------:R-:W-:Y:S01]  /*19e90*/  @!P0 LEA R20, P5, R35, R14.reuse, 0x2 ;  /* 0x0000000e23148211 */ /* 0x080fe200078a10ff */
[----:B------:R4:W-:Y:S01]  /*19ea0*/  @!P1 ST.E.64 desc[UR42][R12.64], R98 ;  /* 0x000000620c009985 */ /* 0x0009e2000c101b2a */
[----:B------:R-:W-:Y:S02]  /*19eb0*/  @!P3 LEA R24, P1, R37, R14, 0x2 ;  /* 0x0000000e2518b211 */ /* 0x000fe400078210ff */
[----:B------:R-:W-:-:S02]  /*19ec0*/  @!P0 LEA.HI.X R21, R35, R3, R36, 0x2, P5 ;  /* 0x0000000323158211 */ /* 0x000fc400028f1424 */
[-C--:B------:R-:W-:Y:S02]  /*19ed0*/  @!P3 LEA.HI.X R25, R37, R3.reuse, R38, 0x2, P1 ;  /* 0x000000032519b211 */ /* 0x080fe400008f1426 */
[----:B------:R-:W-:Y:S01]  /*19ee0*/  ISETP.GE.AND P1, PT, R43, UR4, PT ;  /* 0x000000042b007c0c */ /* 0x000fe2000bf26270 */
[----:B------:R5:W-:Y:S01]  /*19ef0*/  @!P0 ST.E.64 desc[UR42][R20.64], R102 ;  /* 0x0000006614008985 */ /* 0x000be2000c101b2a */
[-C--:B--2---:R-:W-:Y:S02]  /*19f00*/  @!P4 LEA R8, P5, R39, R14.reuse, 0x2 ;  /* 0x0000000e2708c211 */ /* 0x084fe400078a10ff */
[----:B------:R-:W-:Y:S01]  /*19f10*/  ISETP.GE.AND P0, PT, R45, UR4, PT ;  /* 0x000000042d007c0c */ /* 0x000fe2000bf06270 */
[----:B------:R2:W-:Y:S01]  /*19f20*/  @!P3 ST.E.64 desc[UR42][R24.64], R106 ;  /* 0x0000006a1800b985 */ /* 0x0005e2000c101b2a */
[----:B------:R-:W-:Y:S02]  /*19f30*/  @!P4 LEA.HI.X R9, R39, R3, R40, 0x2, P5 ;  /* 0x000000032709c211 */ /* 0x000fe400028f1428 */
[----:B---3--:R-:W-:-:S02]  /*19f40*/  @!P2 LEA R10, P5, R41, R14, 0x2 ;  /* 0x0000000e290aa211 */ /* 0x008fc400078a10ff */
[----:B------:R-:W-:Y:S01]  /*19f50*/  ISETP.GE.AND P3, PT, R47, UR4, PT ;  /* 0x000000042f007c0c */ /* 0x000fe2000bf66270 */
[----:B------:R3:W-:Y:S01]  /*19f60*/  @!P4 ST.E.64 desc[UR42][R8.64], R110 ;  /* 0x0000006e0800c985 */ /* 0x0007e2000c101b2a */
[-C--:B------:R-:W-:Y:S02]  /*19f70*/  @!P2 LEA.HI.X R11, R41, R3.reuse, R42, 0x2, P5 ;  /* 0x00000003290ba211 */ /* 0x080fe400028f142a */
[CC--:B----4-:R-:W-:Y:S02]  /*19f80*/  @!P1 LEA R12, P5, R43.reuse, R14.reuse, 0x2 ;  /* 0x0000000e2b0c9211 */ /* 0x0d0fe400078a10ff */
[----:B------:R-:W-:Y:S01]  /*19f90*/  ISETP.GE.AND P4, PT, R218, UR4, PT ;  /* 0x00000004da007c0c */ /* 0x000fe2000bf86270 */
[----:B------:R4:W-:Y:S01]  /*19fa0*/  @!P2 ST.E.64 desc[UR42][R10.64], R114 ;  /* 0x000000720a00a985 */ /* 0x0009e2000c101b2a */
[----:B------:R-:W-:Y:S02]  /*19fb0*/  @!P1 LEA.HI.X R13, R43, R3, R44, 0x2, P5 ;  /* 0x000000032b0d9211 */ /* 0x000fe400028f142c */
[----:B------:R-:W-:-:S02]  /*19fc0*/  @!P0 LEA R26, P5, R45, R14, 0x2 ;  /* 0x0000000e2d1a8211 */ /* 0x000fc400078a10ff */
[----:B------:R-:W-:Y:S01]  /*19fd0*/  ISETP.GE.AND P2, PT, R216, UR4, PT ;  /* 0x00000004d8007c0c */ /* 0x000fe2000bf46270 */
[----:B------:R0:W-:Y:S01]  /*19fe0*/  @!P1 ST.E.64 desc[UR42][R12.64], R118 ;  /* 0x000000760c009985 */ /* 0x0001e2000c101b2a */
[-C--:B------:R-:W-:Y:S02]  /*19ff0*/  @!P0 LEA.HI.X R27, R45, R3.reuse, R46, 0x2, P5 ;  /* 0x000000032d1b8211 */ /* 0x080fe400028f142e */
[-C--:B-----5:R-:W-:Y:S02]  /*1a000*/  @!P3 LEA R20, P5, R47, R14.reuse, 0x2 ;  /* 0x0000000e2f14b211 */ /* 0x0a0fe400078a10ff */
[----:B------:R-:W-:Y:S01]  /*1a010*/  ISETP.GE.AND P1, PT, R217, UR4, PT ;  /* 0x00000004d9007c0c */ /* 0x000fe2000bf26270 */
[----:B------:R5:W-:Y:S01]  /*1a020*/  @!P0 ST.E.64 desc[UR42][R26.64], R122 ;  /* 0x0000007a1a008985 */ /* 0x000be2000c101b2a */
[----:B------:R-:W-:Y:S02]  /*1a030*/  @!P3 LEA.HI.X R21, R47, R3, R48, 0x2, P5 ;  /* 0x000000032f15b211 */ /* 0x000fe400028f1430 */
[----:B--2---:R-:W-:-:S02]  /*1a040*/  @!P4 LEA R24, P5, R218, R14, 0x2 ;  /* 0x0000000eda18c211 */ /* 0x004fc400078a10ff */
[----:B------:R-:W-:Y:S01]  /*1a050*/  ISETP.GE.AND P0, PT, R215, UR4, PT ;  /* 0x00000004d7007c0c */ /* 0x000fe2000bf06270 */
[----:B------:R2:W-:Y:S01]  /*1a060*/  @!P3 ST.E.64 desc[UR42][R20.64], R126 ;  /* 0x0000007e1400b985 */ /* 0x0005e2000c101b2a */
[----:B------:R-:W-:Y:S02]  /*1a070*/  ISETP.GE.AND P3, PT, R214, UR4, PT ;  /* 0x00000004d6007c0c */ /* 0x000fe4000bf66270 */
[----:B------:R-:W-:-:S03]  /*1a080*/  @!P4 LEA.HI.X R25, R218, R3, R226, 0x2, P5 ;  /* 0x00000003da19c211 */ /* 0x000fc600028f14e2 */
[CC--:B---3--:R-:W-:Y:S02]  /*1a090*/  @!P1 LEA R8, P5, R217.reuse, R14.reuse, 0x2 ;  /* 0x0000000ed9089211 */ /* 0x0c8fe400078a10ff */
[----:B------:R2:W-:Y:S01]  /*1a0a0*/  @!P4 ST.E.64 desc[UR42][R24.64], R130 ;  /* 0x000000821800c985 */ /* 0x0005e2000c101b2a */
[CC--:B----4-:R-:W-:Y:S02]  /*1a0b0*/  @!P2 LEA R10, P4, R216.reuse, R14.reuse, 0x2 ;  /* 0x0000000ed80aa211 */ /* 0x0d0fe400078810ff */
[-C--:B------:R-:W-:Y:S02]  /*1a0c0*/  @!P1 LEA.HI.X R9, R217, R3.reuse, R225, 0x2, P5 ;  /* 0x00000003d9099211 */ /* 0x080fe400028f14e1 */
[-C--:B0-----:R-:W-:Y:S02]  /*1a0d0*/  @!P0 LEA R12, P5, R215, R14.reuse, 0x2 ;  /* 0x0000000ed70c8211 */ /* 0x081fe400078a10ff */
[----:B------:R-:W-:Y:S01]  /*1a0e0*/  @!P2 LEA.HI.X R11, R216, R3, R224, 0x2, P4 ;  /* 0x00000003d80ba211 */ /* 0x000fe200020f14e0 */
[----:B------:R2:W-:Y:S01]  /*1a0f0*/  @!P1 ST.E.64 desc[UR42][R8.64], R134 ;  /* 0x0000008608009985 */ /* 0x0005e2000c101b2a */
[----:B-----5:R-:W-:-:S02]  /*1a100*/  @!P3 LEA R26, P4, R214, R14, 0x2 ;  /* 0x0000000ed61ab211 */ /* 0x020fc400078810ff */
[-C--:B------:R-:W-:Y:S01]  /*1a110*/  @!P0 LEA.HI.X R13, R215, R3.reuse, R223, 0x2, P5 ;  /* 0x00000003d70d8211 */ /* 0x080fe200028f14df */
[----:B------:R2:W-:Y:S01]  /*1a120*/  @!P2 ST.E.64 desc[UR42][R10.64], R138 ;  /* 0x0000008a0a00a985 */ /* 0x0005e2000c101b2a */
[----:B------:R-:W-:-:S03]  /*1a130*/  @!P3 LEA.HI.X R27, R214, R3, R222, 0x2, P4 ;  /* 0x00000003d61bb211 */ /* 0x000fc600020f14de */
[----:B------:R2:W-:Y:S01]  /*1a140*/  @!P0 ST.E.64 desc[UR42][R12.64], R142 ;  /* 0x0000008e0c008985 */ /* 0x0005e2000c101b2a */
[----:B------:R-:W-:-:S03]  /*1a150*/  ISETP.GE.AND P0, PT, R213, UR4, PT ;  /* 0x00000004d5007c0c */ /* 0x000fc6000bf06270 */
[----:B------:R2:W-:Y:S10]  /*1a160*/  @!P3 ST.E.64 desc[UR42][R26.64], R146 ;  /* 0x000000921a00b985 */ /* 0x0005f4000c101b2a */
[----:B------:R-:W-:Y:S05]  /*1a170*/  @P0 BRA `(.L_x_9585) ;  /* 0x0000000c00100947 */ /* 0x000fea0003800000 */
[----:B------:R-:W-:-:S04]  /*1a180*/  LEA R14, P0, R213, R14, 0x2 ;  /* 0x0000000ed50e7211 */ /* 0x000fc800078010ff */
[----:B------:R-:W-:-:S05]  /*1a190*/  LEA.HI.X R15, R213, R3, R221, 0x2, P0 ;  /* 0x00000003d50f7211 */ /* 0x000fca00000f14dd */
[----:B------:R0:W-:Y:S01]  /*1a1a0*/  ST.E.64 desc[UR42][R14.64], R150 ;  /* 0x000000960e007985 */ /* 0x0001e2000c101b2a */
[----:B------:R-:W-:Y:S05]  /*1a1b0*/  BRA `(.L_x_9585) ;  /* 0x0000000c00007947 */ /* 0x000fea0003800000 */
.L_x_9572:
        /* <DEDUP_REMOVED lines=10> */
[----:B-----5:R-:W-:-:S04]  /*1a260*/  IMAD.U32 R24, RZ, RZ, UR4 ;  /* 0x00000004ff187e24 */ /* 0x020fc8000f8e00ff */
[----:B------:R-:W-:-:S04]  /*1a270*/  @P1 IADD3 R210, P2, R210, UR6, RZ ;  /* 0x00000006d2d21c10 */ /* 0x000fc8000ff5e0ff */
[----:B------:R-:W-:Y:S01]  /*1a280*/  @P1 IADD3.X R211, R211, UR7, RZ, P2, !PT ;  /* 0x00000007d3d31c10 */ /* 0x000fe200097fe4ff */
[----:B------:R4:W5:Y:S04]  /*1a290*/  @P0 LDG.E R3, desc[UR42][R8.64] ;  /* 0x0000002a08030981 */ /* 0x000968000c1e1900 */
[----:B------:R4:W5:Y:S01]  /*1a2a0*/  @P1 LDG.E R24, desc[UR42][R210.64] ;  /* 0x0000002ad2181981 */ /* 0x000962000c1e1900 */
[----:B------:R-:W-:Y:S01]  /*1a2b0*/  ISETP.NE.AND P2, PT, R208, RZ, PT ;  /* 0x000000ffd000720c */ /* 0x000fe20003f45270 */
[----:B------:R-:W1:-:S12]  /*1a2c0*/  S2R R0, SR_TID.X ;  /* 0x0000000000007919 */ /* 0x000e580000002100 */
[----:B------:R-:W2:Y:S01]  /*1a2d0*/  @!P2 LDC R208, c[0x0][0xad4] ;  /* 0x0002b500ffd0ab82 */ /* 0x000ea20000000800 */
[----:B-1----:R-:W-:Y:S01]  /*1a2e0*/  VIADD R0, R0, 0xffffff80 ;  /* 0xffffff8000007836 */ /* 0x002fe20000000000 */
[----:B--2---:R-:W-:-:S04]  /*1a2f0*/  ISETP.GT.AND P2, PT, R208, 0x1, PT ;  /* 0x00000001d000780c */ /* 0x004fc80003f44270 */
[----:B------:R-:W-:Y:S01]  /*1a300*/  ISETP.GT.AND P3, PT, R0, 0x7f, PT ;  /* 0x0000007f0000780c */ /* 0x000fe20003f64270 */
[----:B----4-:R-:W-:-:S12]  /*1a310*/  @P1 BRA `(.L_x_9590) ;  /* 0x0000000000101947 */ /* 0x010fd80003800000 */
[----:B------:R-:W-:Y:S05]  /*1a320*/  @!P0 BRA `(.L_x_9590) ;  /* 0x00000000000c8947 */ /* 0x000fea0003800000 */
[----:B------:R-:W2:Y:S04]  /*1a330*/  LDG.E R11, desc[UR42][R8.64] ;  /* 0x0000002a080b7981 */ /* 0x000ea8000c1e1900 */
[----:B-----5:R-:W2:Y:S02]  /*1a340*/  LDG.E R24, desc[UR42][R8.64+0x4] ;  /* 0x0000042a08187981 */ /* 0x020ea4000c1e1900 */
[----:B--2---:R-:W-:-:S07]  /*1a350*/  IMAD.IADD R24, R24, 0x1, -R11 ;  /* 0x0000000118187824 */ /* 0x004fce00078e0a0b */
.L_x_9590:
[----:B------:R-:W-:Y:S01]  /*1a360*/  BSSY B1, `(.L_x_9591) ;  /* 0x0000036000017945 */ /* 0x000fe20003800000 */
[----:B------:R-:W-:Y:S02]  /*1a370*/  SEL R209, R209, RZ, !P0 ;  /* 0x000000ffd1d17207 */ /* 0x000fe40004000000 */
[----:B------:R-:W-:Y:S02]  /*1a380*/  SEL R219, R219, RZ, !P0 ;  /* 0x000000ffdbdb7207 */ /* 0x000fe40004000000 */
[----:B-----5:R-:W-:Y:S01]  /*1a390*/  SHF.R.S32.HI R28, RZ, 0x1f, R3 ;  /* 0x0000001fff1c7819 */ /* 0x020fe20000011403 */
[----:B------:R-:W-:Y:S06]  /*1a3a0*/  @P3 BRA `(.L_x_9592) ;  /* 0x0000000000c43947 */ /* 0x000fec0003800000 */
[----:B------:R-:W1:Y:S01]  /*1a3b0*/  S2R R31, SR_TID.X ;  /* 0x00000000001f7919 */ /* 0x000e620000002100 */
[----:B------:R-:W2:Y:S02]  /*1a3c0*/  LDC R35, c[0x0][0xbe8] ;  /* 0x0002fa00ff237b82 */ /* 0x000ea40000000800 */
[----:B--2---:R-:W-:Y:S01]  /*1a3d0*/  IMAD R0, R24, R35, RZ ;  /* 0x0000002318007224 */ /* 0x004fe200078e02ff */
[----:B-1----:R-:W-:-:S04]  /*1a3e0*/  IADD3 R31, R192, -0x80, R31 ;  /* 0xffffff80c01f7810 */ /* 0x002fc80007ffe01f */
[----:B------:R-:W-:-:S13]  /*1a3f0*/  ISETP.GE.AND P0, PT, R31, R0, PT ;  /* 0x000000001f00720c */ /* 0x000fda0003f06270 */
[----:B------:R-:W-:Y:S05]  /*1a400*/  @P0 BRA `(.L_x_9592) ;  /* 0x0000000000ac0947 */ /* 0x000fea0003800000 */
[----:B------:R-:W-:Y:S01]  /*1a410*/  IMAD.MOV.U32 R26, RZ, RZ, 0x9b8 ;  /* 0x000009b8ff1a7424 */ /* 0x000fe200078e00ff */
[----:B------:R-:W-:Y:S01]  /*1a420*/  ISETP.GT.AND P0, PT, R208, 0x1, PT ;  /* 0x00000001d000780c */ /* 0x000fe20003f04270 */
[----:B------:R-:W1:Y:S01]  /*1a430*/  LDC.64 R32, c[0x0][0xba8] ;  /* 0x0002ea00ff207b82 */ /* 0x000e620000000a00 */
[----:B------:R-:W-:Y:S01]  /*1a440*/  ISETP.NE.AND P1, PT, R35, 0x1, PT ;  /* 0x000000012300780c */ /* 0x000fe20003f25270 */
[----:B------:R-:W-:Y:S01]  /*1a450*/  IMAD.MOV.U32 R25, RZ, RZ, R31 ;  /* 0x000000ffff197224 */ /* 0x000fe200078e001f */
[----:B------:R-:W-:-:S05]  /*1a460*/  SEL R26, R26, 0x978, P0 ;  /* 0x000009781a1a7807 */ /* 0x000fca0000000000 */
[----:B------:R-:W2:Y:S08]  /*1a470*/  LDC.64 R10, c[0x0][R26+0x220] ;  /* 0x000088001a0a7b82 */ /* 0x000eb00000000a00 */
[----:B------:R-:W4:Y:S08]  /*1a480*/  LDC.64 R8, c[0x0][R26+0x218] ;  /* 0x000086001a087b82 */ /* 0x000f300000000a00 */
[----:B------:R-:W5:Y:S08]  /*1a490*/  LDC.64 R12, c[0x0][R26+0x228] ;  /* 0x00008a001a0c7b82 */ /* 0x000f700000000a00 */
[----:B------:R-:W0:Y:S08]  /*1a4a0*/  @P1 LDC R0, c[0x0][0xbec] ;  /* 0x0002fb00ff001b82 */ /* 0x000e300000000800 */
[----:B------:R-:W5:Y:S08]  /*1a4b0*/  LDC.64 R14, c[0x0][R26+0x210] ;  /* 0x000084001a0e7b82 */ /* 0x000f700000000a00 */
[----:B------:R-:W3:Y:S01]  /*1a4c0*/  @P1 LDC R29, c[0x0][0xbf0] ;  /* 0x0002fc00ff1d1b82 */ /* 0x000ee20000000800 */
[----:B0-----:R-:W-:-:S07]  /*1a4d0*/  @P1 IMAD.HI.U32 R0, R31, R0, RZ ;  /* 0x000000001f001227 */ /* 0x001fce00078e00ff */
[----:B-1----:R-:W0:Y:S01]  /*1a4e0*/  @!P0 LDC R32, c[0x0][0xb50] ;  /* 0x0002d400ff208b82 */ /* 0x002e220000000800 */
[-C--:B--2---:R-:W-:Y:S02]  /*1a4f0*/  IMAD R11, R11, R209.reuse, RZ ;  /* 0x000000d10b0b7224 */ /* 0x084fe400078e02ff */
[----:B------:R-:W-:-:S05]  /*1a500*/  IMAD.WIDE.U32 R20, R10, R209, RZ ;  /* 0x000000d10a147225 */ /* 0x000fca00078e00ff */
[----:B------:R-:W1:Y:S01]  /*1a510*/  @!P0 LDC R33, c[0x0][0xb54] ;  /* 0x0002d500ff218b82 */ /* 0x000e620000000800 */
[-C--:B----4-:R-:W-:Y:S02]  /*1a520*/  IMAD R27, R9, R188.reuse, RZ ;  /* 0x000000bc091b7224 */ /* 0x090fe400078e02ff */
[----:B------:R-:W-:Y:S01]  /*1a530*/  IMAD.WIDE.U32 R8, R8, R188, RZ ;  /* 0x000000bc08087225 */ /* 0x000fe200078e00ff */
[----:B---3--:R-:W-:-:S03]  /*1a540*/  @P1 SHF.R.U32.HI R25, RZ, R29, R0 ;  /* 0x0000001dff191219 */ /* 0x008fc60000011600 */
[----:B------:R-:W-:Y:S01]  /*1a550*/  IMAD R29, R10, R219, R11 ;  /* 0x000000db0a1d7224 */ /* 0x000fe200078e020b */
[----:B------:R-:W-:Y:S01]  /*1a560*/  SEL R11, R212, RZ, P0 ;  /* 0x000000ffd40b7207 */ /* 0x000fe20000000000 */
[----:B------:R-:W-:Y:S01]  /*1a570*/  IMAD.IADD R27, R9, 0x1, R27 ;  /* 0x00000001091b7824 */ /* 0x000fe200078e021b */
[----:B------:R-:W-:Y:S01]  /*1a580*/  IADD3 R0, P1, P3, R20, R8, R3 ;  /* 0x0000000814007210 */ /* 0x000fe20007b3e003 */
[----:B------:R-:W-:Y:S02]  /*1a590*/  IMAD.MOV R4, RZ, RZ, -R25 ;  /* 0x000000ffff047224 */ /* 0x000fe400078e0a19 */
[----:B------:R-:W-:Y:S02]  /*1a5a0*/  IMAD.IADD R29, R21, 0x1, R29 ;  /* 0x00000001151d7824 */ /* 0x000fe400078e021d */
[----:B-----5:R-:W-:-:S04]  /*1a5b0*/  IMAD.WIDE.U32 R8, R12, R11, RZ ;  /* 0x0000000b0c087225 */ /* 0x020fc800078e00ff */
[----:B------:R-:W-:Y:S02]  /*1a5c0*/  IMAD R13, R13, R11, RZ ;  /* 0x0000000b0d0d7224 */ /* 0x000fe400078e02ff */
[----:B------:R-:W-:Y:S01]  /*1a5d0*/  IMAD R11, R35, R4, R31 ;  /* 0x00000004230b7224 */ /* 0x000fe200078e021f */
[----:B------:R-:W-:Y:S02]  /*1a5e0*/  IADD3.X R4, R29, R27, R28, P1, P3 ;  /* 0x0000001b1d047210 */ /* 0x000fe40000fe641c */
[----:B------:R-:W-:Y:S01]  /*1a5f0*/  IADD3 R8, P0, P1, R25, R0, R8 ;  /* 0x0000000019087210 */ /* 0x000fe2000791e008 */
[----:B------:R-:W-:Y:S01]  /*1a600*/  IMAD R0, R15, R11, RZ ;  /* 0x0000000b0f007224 */ /* 0x000fe200078e02ff */
[----:B------:R-:W-:Y:S02]  /*1a610*/  IADD3 R13, R9, R13, RZ ;  /* 0x0000000d090d7210 */ /* 0x000fe40007ffe0ff */
        /* <DEDUP_REMOVED lines=8> */
[----:B-1----:R-:W-:-:S05]  /*1a6a0*/  LEA.HI.X R11, R8, R33, R0, 0x2, P0 ;  /* 0x00000021080b7211 */ /* 0x002fca00000f1400 */
[----:B------:R1:W-:Y:S02]  /*1a6b0*/  STG.E desc[UR42][R10.64], R9 ;  /* 0x000000090a007986 */ /* 0x0003e4000c10192a */
.L_x_9592:
[----:B------:R-:W-:Y:S05]  /*1a6c0*/  BSYNC B1 ;  /* 0x0000000000017941 */ /* 0x000fea0003800000 */
.L_x_9591:
        /* <DEDUP_REMOVED lines=18> */
[----:B---3--:R-:W1:Y:S08]  /*1a7f0*/  @P0 LDC R4, c[0x0][0xbec] ;  /* 0x0002fb00ff040b82 */ /* 0x008e700000000800 */
        /* <DEDUP_REMOVED lines=25> */
[----:B------:R1:W3:Y:S02]  /*1a990*/  SHFL.IDX PT, R14, R0, RZ, 0x181f ;  /* 0x00181fff000e7589 */ /* 0x0002e400000e0000 */
.L_x_9853:
[----:B------:R-:W-:Y:S01]  /*1a9a0*/  IMAD R21, R24, R21, RZ ;  /* 0x0000001518157224 */ /* 0x000fe200078e02ff */
[----:B------:R-:W-:Y:S04]  /*1a9b0*/  BSSY B1, `(.L_x_9594) ;  /* 0x000000c000017945 */ /* 0x000fe80003800000 */
[----:B------:R-:W-:-:S13]  /*1a9c0*/  ISETP.GE.AND P0, PT, R192, R21, PT ;  /* 0x00000015c000720c */ /* 0x000fda0003f06270 */
[----:B------:R-:W-:Y:S05]  /*1a9d0*/  @P0 BRA `(.L_x_9595) ;  /* 0x0000000000240947 */ /* 0x000fea0003800000 */
[----:B------:R-:W-:Y:S02]  /*1a9e0*/  ULDC UR4, c[0x0][0xac8] ;  /* 0x0002b20000047ab9 */ /* 0x000fe40000000800 */
[----:B------:R-:W-:Y:S02]  /*1a9f0*/  ISETP.GE.AND P2, PT, R16, UR4, PT ;  /* 0x0000000410007c0c */ /* 0x000fe4000bf46270 */
[----:B------:R-:W-:-:S11]  /*1aa00*/  ISETP.GE.AND P3, PT, R2, UR4, PT ;  /* 0x0000000402007c0c */ /* 0x000fd6000bf66270 */
[-C--:B---3--:R-:W-:Y:S02]  /*1aa10*/  @!P2 LEA R8, P0, R16, R14.reuse, 0x1 ;  /* 0x0000000e1008a211 */ /* 0x088fe400078008ff */
[----:B------:R-:W-:Y:S02]  /*1aa20*/  @!P3 LEA R14, P1, R2, R14, 0x1 ;  /* 0x0000000e020eb211 */ /* 0x000fe400078208ff */
[-C--:B--2---:R-:W-:Y:S02]  /*1aa30*/  @!P2 LEA.HI.X R9, R16, R3.reuse, R17, 0x1, P0 ;  /* 0x000000031009a211 */ /* 0x084fe400000f0c11 */
[----:B------:R-:W-:-:S03]  /*1aa40*/  @!P3 LEA.HI.X R15, R2, R3, R184, 0x1, P1 ;  /* 0x00000003020fb211 */ /* 0x000fc600008f0cb8 */
[----:B------:R4:W-:Y:S04]  /*1aa50*/  @!P2 ST.E.128 desc[UR42][R8.64], RZ ;  /* 0x000000ff0800a985 */ /* 0x0009e8000c101d2a */
[----:B------:R4:W-:Y:S02]  /*1aa60*/  @!P3 ST.E.128 desc[UR42][R14.64], RZ ;  /* 0x000000ff0e00b985 */ /* 0x0009e4000c101d2a */
.L_x_9595:
[----:B------:R-:W-:Y:S05]  /*1aa70*/  BSYNC B1 ;  /* 0x0000000000017941 */ /* 0x000fea0003800000 */
.L_x_9594:
[----:B------:R-:W-:-:S03]  /*1aa80*/  UMOV UR4, 0xffffffff ;  /* 0xffffffff00047882 */ /* 0x000fc60000000000 */
[----:B------:R-:W-:Y:S05]  /*1aa90*/  BRA.DIV UR4, `(.L_x_9596) ;  /* 0x000000aa04387947 */ /* 0x000fea000b800000 */
[----:B--2---:R2:W0:Y:S04]  /*1aaa0*/  SHFL.IDX PT, R3, R4, 0x1, 0x181f ;  /* 0x00381f0004037f89 */ /* 0x00442800000e0000 */
[----:B---34-:R2:W3:Y:S02]  /*1aab0*/  SHFL.IDX PT, R14, R0, 0x1, 0x181f ;  /* 0x00381f00000e7f89 */ /* 0x0184e400000e0000 */
.L_x_9857:
[----:B------:R-:W-:Y:S01]  /*1aac0*/  VIADD R8, R192, 0x20 ;  /* 0x00000020c0087836 */ /* 0x000fe20000000000 */
        /* <DEDUP_REMOVED lines=12> */
.L_x_9598:
[----:B------:R-:W-:Y:S05]  /*1ab90*/  BSYNC B1 ;  /* 0x0000000000017941 */ /* 0x000fea0003800000 */
.L_x_9597:
[----:B------:R-:W-:-:S03]  /*1aba0*/  UMOV UR4, 0xffffffff ;  /* 0xffffffff00047882 */ /* 0x000fc60000000000 */
[----:B------:R-:W-:Y:S05]  /*1abb0*/  BRA.DIV UR4, `(.L_x_9599) ;  /* 0x000000aa04387947 */ /* 0x000fea000b800000 */
[----:B0-----:R0:W0:Y:S04]  /*1abc0*/  SHFL.IDX PT, R3, R4, 0x2, 0x181f ;  /* 0x00581f0004037f89 */ /* 0x00102800000e0000 */
[----:B---34-:R3:W4:Y:S02]  /*1abd0*/  SHFL.IDX PT, R14, R0, 0x2, 0x181f ;  /* 0x00581f00000e7f89 */ /* 0x01872400000e0000 */
.L_x_9861:
        /* <DEDUP_REMOVED lines=13> */
.L_x_9601:
[----:B------:R-:W-:Y:S05]  /*1acb0*/  BSYNC B1 ;  /* 0x0000000000017941 */ /* 0x000fea0003800000 */
.L_x_9600:
[----:B------:R-:W-:-:S03]  /*1acc0*/  UMOV UR4, 0xffffffff ;  /* 0xffffffff00047882 */ /* 0x000fc60000000000 */
[----:B------:R-:W-:Y:S05]  /*1acd0*/  BRA.DIV UR4, `(.L_x_9602) ;  /* 0x000000aa04387947 */ /* 0x000fea000b800000 */
[----:B0-----:R0:W0:Y:S04]  /*1ace0*/  SHFL.IDX PT, R3, R4, 0x3, 0x181f ;  /* 0x00781f0004037f89 */ /* 0x00102800000e0000 */
[----:B----4-:R4:W0:Y:S02]  /*1acf0*/  SHFL.IDX PT, R14, R0, 0x3, 0x181f ;  /* 0x00781f00000e7f89 */ /* 0x01082400000e0000 */
.L_x_9865:
[----:B-1234-:R-:W-:-:S04]  /*1ad00*/  IADD3 R0, R192, 0x60, RZ ;  /* 0x00000060c0007810 */ /* 0x01efc80007ffe0ff */
        /* <DEDUP_REMOVED lines=11> */
.L_x_9585:
[----:B------:R-:W-:Y:S05]  /*1adc0*/  BSYNC B0 ;  /* 0x0000000000007941 */ /* 0x000fea0003800000 */
.L_x_9571:
[----:B------:R-:W-:Y:S02]  /*1add0*/  ULDC UR4, c[0x0][0xc3c] ;  /* 0x00030f0000047ab9 */ /* 0x000fe40000000800 */
[----:B---3--:R-:W-:-:S13]  /*1ade0*/  ISETP.GE.AND P0, PT, R7, UR4, PT ;  /* 0x0000000407007c0c */ /* 0x008fda000bf06270 */
[----:B------:R-:W-:Y:S05]  /*1adf0*/  @!P0 BRA `(.L_x_9603) ;  /* 0xfffffe6400048947 */ /* 0x000fea000383ffff */
[----:B------:R-:W-:Y:S05]  /*1ae00*/  BRA `(.L_x_9369) ;  /* 0x0000007800487947 */ /* 0x000fea0003800000 */
.L_x_9367:
        /* <DEDUP_REMOVED lines=16> */
.L_x_9604:
        /* <DEDUP_REMOVED lines=43> */
.L_x_9608:
        /* <DEDUP_REMOVED lines=37> */
.L_x_9606:
        /* <DEDUP_REMOVED lines=13> */
.L_x_9609:
        /* <DEDUP_REMOVED lines=25> */
[-C--:B------:R-:W-:Y:S01]  /*1b670*/  @!P1 IADD3 R3, R3, -R12.reuse, RZ ;  /* 0x8000000c03039210 */ /* 0x080fe20007ffe0ff */
        /* <DEDUP_REMOVED lines=28> */
[----:B------:R-:W-:Y:S02]  /*1b840*/  @!P2 IADD3 R2, -R2, RZ, RZ ;  /* 0x000000ff0202a210 */ /* 0x000fe40007ffe1ff */
[----:B------:R-:W-:-:S05]  /*1b850*/  @!P1 LOP3.LUT R2, RZ, R9, RZ, 0x33, !PT ;  /* 0x00000009ff029212 */ /* 0x000fca00078e33ff */
[----:B------:R-:W-:-:S04]  /*1b860*/  IMAD.MOV R18, RZ, RZ, -R2 ;  /* 0x000000ffff127224 */ /* 0x000fc800078e0a02 */
[C---:B------:R-:W-:Y:S02]  /*1b870*/  IMAD R18, R9.reuse, R18, R10 ;  /* 0x0000001209127224 */ /* 0x040fe400078e020a */
[----:B------:R-:W-:Y:S02]  /*1b880*/  IMAD R9, R9, 0x1000000, R2 ;  /* 0x0100000009097824 */ /* 0x000fe400078e0202 */
[----:B------:R-:W-:Y:S02]  /*1b890*/  IMAD R2, R6, R3, R5 ;  /* 0x0000000306027224 */ /* 0x000fe400078e0205 */
[----:B------:R-:W-:Y:S01]  /*1b8a0*/  IMAD R18, R18, 0x10000, R9 ;  /* 0x0001000012127824 */ /* 0x000fe200078e0209 */
[----:B------:R-:W-:Y:S06]  /*1b8b0*/  BRA `(.L_x_9611) ;  /* 0x0000000000f47947 */ /* 0x000fec0003800000 */
.L_x_9610:
        /* <DEDUP_REMOVED lines=39> */
[----:B0-----:R-:W-:-:S06]  /*1bb30*/  IADD3 R3, R8, 0xffffffe, RZ ;  /* 0x0ffffffe08037810 */ /* 0x001fcc0007ffe0ff */
        /* <DEDUP_REMOVED lines=21> */
.L_x_9611:
[----:B------:R-:W-:-:S05]  /*1bc90*/  LOP3.LUT R17, RZ, R2, RZ, 0x33, !PT ;  /* 0x00000002ff117212 */ /* 0x000fca00078e33ff */
[----:B------:R-:W-:Y:S01]  /*1bca0*/  IMAD.IADD R17, R6, 0x1, R17 ;  /* 0x0000000106117824 */ /* 0x000fe200078e0211 */
[----:B------:R-:W-:Y:S06]  /*1bcb0*/  BRA `(.L_x_9612) ;  /* 0x00000000000c7947 */ /* 0x000fec0003800000 */
.L_x_9607:
[----:B------:R-:W-:Y:S01]  /*1bcc0*/  IMAD.MOV.U32 R17, RZ, RZ, RZ ;  /* 0x000000ffff117224 */ /* 0x000fe200078e00ff */
[----:B------:R-:W-:Y:S01]  /*1bcd0*/  MOV R18, RZ ;  /* 0x000000ff00127202 */ /* 0x000fe20000000f00 */
[----:B------:R-:W-:-:S07]  /*1bce0*/  IMAD.U32 R16, RZ, RZ, UR6 ;  /* 0x00000006ff107e24 */ /* 0x000fce000f8e00ff */
.L_x_9612:
[----:B------:R-:W-:-:S13]  /*1bcf0*/  ISETP.NE.AND P0, PT, R7, RZ, PT ;  /* 0x000000ff0700720c */ /* 0x000fda0003f05270 */
[----:B------:R-:W0:Y:S01]  /*1bd00*/  @!P0 S2R R3, SR_CgaCtaId ;  /* 0x0000000000038919 */ /* 0x000e220000008800 */
[----:B------:R-:W-:-:S04]  /*1bd10*/  @!P0 MOV R2, 0x400 ;  /* 0x0000040000028802 */ /* 0x000fc80000000f00 */
[----:B0-----:R-:W-:-:S05]  /*1bd20*/  @!P0 LEA R2, R3, R2, 0x18 ;  /* 0x0000000203028211 */ /* 0x001fca00078ec0ff */
[----:B------:R1:W-:Y:S01]  /*1bd30*/  @!P0 STS.128 [R2+0x288d0], R16 ;  /* 0x0288d01002008388 */ /* 0x0003e20000000c00 */
[----:B------:R-:W-:Y:S06]  /*1bd40*/  BAR.ARV 0x5, 0x180 ;  /* 0x0146000000007b1d */ /* 0x000fec0000002000 */
.L_x_9605:
        /* <DEDUP_REMOVED lines=33> */
.L_x_9716:
[----:B0-----:R-:W0:Y:S02]  /*1bf60*/  LDC.64 R2, c[0x0][0xc88] ;  /* 0x00032200ff027b82 */ /* 0x001e240000000a00 */
[----:B0-----:R-:W-:-:S05]  /*1bf70*/  IMAD.WIDE R2, R19, 0x4, R2 ;  /* 0x0000000413027825 */ /* 0x001fca00078e0202 */
[----:B--2---:R-:W2:Y:S01]  /*1bf80*/  LDG.E R33, desc[UR42][R2.64] ;  /* 0x0000002a02217981 */ /* 0x004ea2000c1e1900 */
        /* <DEDUP_REMOVED lines=26> */
[----:B------:R-:W3:Y:S01]  /*1c130*/  @P0 LDG.E R6, desc[UR42][R2.64] ;  /* 0x0000002a02060981 */ /* 0x000ee2000c1e1900 */
[----:B------:R-:W-:Y:S01]  /*1c140*/  ULDC UR4, c[0x0][0x288] ;  /* 0x0000a20000047ab9 */ /* 0x000fe20000000800 */
[----:B------:R-:W-:Y:S01]  /*1c150*/  IADD3.X R5, R24, UR7, RZ, P4, !PT ;  /* 0x0000000718057c10 */ /* 0x000fe2000a7fe4ff */
[----:B------:R-:W-:Y:S01]  /*1c160*/  IMAD.U32 R8, RZ, RZ, UR4 ;  /* 0x00000004ff087e24 */ /* 0x000fe2000f8e00ff */
[----:B------:R-:W-:-:S03]  /*1c170*/  ULDC.64 UR4, c[0x0][0x418] ;  /* 0x0001060000047ab9 */ /* 0x000fc60000000a00 */
[----:B------:R-:W5:Y:S04]  /*1c180*/  @P1 LDG.E R0, desc[UR42][R4.64] ;  /* 0x0000002a04001981 */ /* 0x000f68000c1e1900 */
[----:B---3--:R0:W-:Y:S02]  /*1c190*/  STL [R1+0xc], R6 ;  /* 0x00000c0601007387 */ /* 0x0081e40000100800 */
[----:B0-----:R-:W-:-:S04]  /*1c1a0*/  @P2 IADD3 R6, P3, R23, UR8, RZ ;  /* 0x0000000817062c10 */ /* 0x001fc8000ff7e0ff */
        /* <DEDUP_REMOVED lines=11> */
[----:B---3--:R0:W-:Y:S04]  /*1c260*/  STL [R1+0x10], R8 ;  /* 0x0000100801007387 */ /* 0x0081e80000100800 */
[----:B--2---:R0:W-:Y:S01]  /*1c270*/  STL [R1], R13 ;  /* 0x0000000d01007387 */ /* 0x0041e20000100800 */
[----:B------:R-:W-:Y:S01]  /*1c280*/  IMAD.MOV.U32 R12, RZ, RZ, R8 ;  /* 0x000000ffff0c7224 */ /* 0x000fe200078e0008 */
[----:B------:R-:W-:Y:S06]  /*1c290*/  @P2 BRA `(.L_x_9614) ;  /* 0x0000000000142947 */ /* 0x000fec0003800000 */
[----:B------:R-:W-:Y:S05]  /*1c2a0*/  @!P0 BRA `(.L_x_9614) ;  /* 0x0000000000108947 */ /* 0x000fea0003800000 */
[----:B0-----:R-:W2:Y:S04]  /*1c2b0*/  LDG.E R8, desc[UR42][R2.64] ;  /* 0x0000002a02087981 */ /* 0x001ea8000c1e1900 */
[----:B------:R-:W2:Y:S02]  /*1c2c0*/  LDG.E R7, desc[UR42][R2.64+0x4] ;  /* 0x0000042a02077981 */ /* 0x000ea4000c1e1900 */
[----:B--2---:R-:W-:-:S05]  /*1c2d0*/  IMAD.IADD R12, R7, 0x1, -R8 ;  /* 0x00000001070c7824 */ /* 0x004fca00078e0a08 */
[----:B------:R1:W-:Y:S02]  /*1c2e0*/  STL [R1+0x10], R12 ;  /* 0x0000100c01007387 */ /* 0x0003e40000100800 */
.L_x_9614:
        /* <DEDUP_REMOVED lines=14> */
.L_x_9615:
        /* <DEDUP_REMOVED lines=9> */
.L_x_9616:
[----:B0-----:R-:W2:Y:S01]  /*1c460*/  @P1 LDG.E R2, desc[UR42][R4.64] ;  /* 0x0000002a04021981 */ /* 0x001ea2000c1e1900 */
[----:B------:R-:W0:Y:S03]  /*1c470*/  LDC R3, c[0x0][0x448] ;  /* 0x00011200ff037b82 */ /* 0x000e260000000800 */
[----:B------:R-:W2:Y:S01]  /*1c480*/  @P1 LDG.E R11, desc[UR42][R4.64+0x4] ;  /* 0x0000042a040b1981 */ /* 0x000ea2000c1e1900 */
[----:B-----5:R-:W-:Y:S01]  /*1c490*/  IMAD.IADD R9, R9, 0x1, -R13 ;  /* 0x0000000109097824 */ /* 0x020fe200078e0a0d */
[----:B------:R-:W-:Y:S01]  /*1c4a0*/  BSSY B0, `(.L_x_9617) ;  /* 0x0000035000007945 */ /* 0x000fe20003800000 */
[----:B------:R-:W-:Y:S01]  /*1c4b0*/  LOP3.LUT R37, R8, 0xff, RZ, 0xc0, !PT ;  /* 0x000000ff08257812 */ /* 0x000fe200078ec0ff */
[----:B------:R-:W-:Y:S01]  /*1c4c0*/  IMAD.MOV.U32 R13, RZ, RZ, RZ ;  /* 0x000000ffff0d7224 */ /* 0x000fe200078e00ff */
[----:B0-----:R-:W-:-:S13]  /*1c4d0*/  ISETP.NE.AND P0, PT, R3, 0x1, PT ;  /* 0x000000010300780c */ /* 0x001fda0003f05270 */
[----:B------:R-:W0:Y:S08]  /*1c4e0*/  @P0 LDC R7, c[0x0][0x44c] ;  /* 0x00011300ff070b82 */ /* 0x000e300000000800 */
[----:B------:R-:W3:Y:S01]  /*1c4f0*/  @P0 LDC R3, c[0x0][0x450] ;  /* 0x00011400ff030b82 */ /* 0x000ee20000000800 */
[----:B--2---:R-:W-:Y:S02]  /*1c500*/  @P1 IMAD.IADD R6, R11, 0x1, -R2 ;  /* 0x000000010b061824 */ /* 0x004fe400078e0a02 */
[----:B------:R-:W-:-:S02]  /*1c510*/  IMAD.SHL.U32 R2, R17, 0x80, RZ ;  /* 0x0000008011027824 */ /* 0x000fc400078e00ff */
[----:B------:R-:W-:Y:S02]  /*1c520*/  IMAD.IADD R36, R9, 0x1, R6 ;  /* 0x0000000109247824 */ /* 0x000fe400078e0206 */
[----:B------:R-:W-:-:S04]  /*1c530*/  VIADD R2, R2, 0x7f ;  /* 0x0000007f02027836 */ /* 0x000fc80000000000 */
[----:B0-----:R-:W-:Y:S01]  /*1c540*/  @P0 IMAD.HI.U32 R10, R2, R7, RZ ;  /* 0x00000007020a0227 */ /* 0x001fe200078e00ff */
[----:B------:R-:W-:-:S04]  /*1c550*/  IADD3 R7, R36, 0x80, -R12 ;  /* 0x0000008024077810 */ /* 0x000fc80007ffe80c */
[----:B---3--:R-:W-:Y:S02]  /*1c560*/  @P0 SHF.R.U32.HI R2, RZ, R3, R10 ;  /* 0x00000003ff020219 */ /* 0x008fe4000001160a */
[----:B------:R-:W-:-:S03]  /*1c570*/  IADD3 R3, R36, 0x7f, RZ ;  /* 0x0000007f24037810 */ /* 0x000fc60007ffe0ff */
[----:B------:R-:W-:Y:S01]  /*1c580*/  IMAD.IADD R2, R7, 0x1, R2 ;  /* 0x0000000107027824 */ /* 0x000fe200078e0202 */
[----:B------:R-:W-:-:S04]  /*1c590*/  SHF.R.S32.HI R4, RZ, 0x1f, R3 ;  /* 0x0000001fff047819 */ /* 0x000fc80000011403 */
[----:B------:R-:W-:Y:S02]  /*1c5a0*/  LEA.HI R4, R4, R3, RZ, 0x7 ;  /* 0x0000000304047211 */ /* 0x000fe400078f38ff */
[----:B------:R-:W-:Y:S02]  /*1c5b0*/  SHF.R.S32.HI R3, RZ, 0x1f, R2 ;  /* 0x0000001fff037819 */ /* 0x000fe40000011402 */
[----:B------:R-:W-:Y:S02]  /*1c5c0*/  SHF.R.S32.HI R5, RZ, 0x7, R4 ;  /* 0x00000007ff057819 */ /* 0x000fe40000011404 */
[----:B------:R-:W-:Y:S02]  /*1c5d0*/  LEA.HI R3, R3, R2, RZ, 0x7 ;  /* 0x0000000203037211 */ /* 0x000fe400078f38ff */
[----:B------:R-:W-:Y:S02]  /*1c5e0*/  SHF.R.U32.HI R4, RZ, 0x10, R8 ;  /* 0x00000010ff047819 */ /* 0x000fe40000011608 */
[----:B------:R-:W-:-:S04]  /*1c5f0*/  SHF.R.S32.HI R10, RZ, 0x7, R3 ;  /* 0x00000007ff0a7819 */ /* 0x000fc80000011403 */
        /* <DEDUP_REMOVED lines=31> */
.L_x_9618:
[----:B------:R-:W-:Y:S05]  /*1c7f0*/  BSYNC B0 ;  /* 0x0000000000007941 */ /* 0x000fea0003800000 */
.L_x_9617:
[-C--:B------:R-:W-:Y:S01]  /*1c800*/  IMAD R2, R37, R13.reuse, RZ ;  /* 0x0000000d25027224 */ /* 0x080fe200078e02ff */
[----:B------:R-:W-:Y:S04]  /*1c810*/  BSSY B0, `(.L_x_9619) ;  /* 0x0000114000007945 */ /* 0x000fe80003800000 */
[C---:B------:R-:W-:Y:S01]  /*1c820*/  VIADDMNMX R10, R2.reuse, R13, R10, PT ;  /* 0x0000000d020a7246 */ /* 0x040fe2000380010a */
[----:B------:R-:W-:-:S04]  /*1c830*/  IMAD R2, R2, 0x80, -R9 ;  /* 0x0000008002027824 */ /* 0x000fc800078e0a09 */
[----:B------:R-:W-:-:S05]  /*1c840*/  IMAD R10, R10, 0x80, -R9 ;  /* 0x000000800a0a7824 */ /* 0x000fca00078e0a09 */
[----:B------:R-:W-:Y:S02]  /*1c850*/  VIMNMX R10, R10, R6, PT ;  /* 0x000000060a0a7248 */ /* 0x000fe40003fe0100 */
[----:B------:R-:W-:-:S04]  /*1c860*/  VIMNMX R6, RZ, R2, !PT ;  /* 0x00000002ff067248 */ /* 0x000fc80007fe0100 */
[----:B------:R-:W-:Y:S02]  /*1c870*/  ISETP.GT.AND P0, PT, R10, R6, PT ;  /* 0x000000060a00720c */ /* 0x000fe40003f04270 */
[----:B------:R-:W-:-:S11]  /*1c880*/  SHF.R.U32.HI R6, RZ, 0x7, R6 ;  /* 0x00000007ff067819 */ /* 0x000fd60000011606 */
[----:B------:R-:W-:-:S05]  /*1c890*/  @P0 VIADD R2, R10, 0x7f ;  /* 0x0000007f0a020836 */ /* 0x000fca0000000000 */
[----:B------:R-:W-:-:S04]  /*1c8a0*/  @P0 SHF.R.S32.HI R3, RZ, 0x1f, R2 ;  /* 0x0000001fff030819 */ /* 0x000fc80000011402 */
[----:B------:R-:W-:Y:S02]  /*1c8b0*/  @P0 LEA.HI R2, R3, R2, RZ, 0x7 ;  /* 0x0000000203020211 */ /* 0x000fe400078f38ff */
[-C--:B------:R-:W-:Y:S02]  /*1c8c0*/  MOV R3, R6.reuse ;  /* 0x0000000600037202 */ /* 0x080fe40000000f00 */
        /* <DEDUP_REMOVED lines=11> */
.L_x_9868:
[----:B--2---:R-:W-:Y:S02]  /*1c980*/  ISETP.NE.AND P0, PT, R14, RZ, PT ;  /* 0x000000ff0e00720c */ /* 0x004fe40003f05270 */
[----:B------:R-:W-:-:S11]  /*1c990*/  PLOP3.LUT P6, PT, PT, PT, PT, 0x8, 0x0 ;  /* 0x000000000000781c */ /* 0x000fd60003fce170 */
[----:B------:R-:W-:Y:S05]  /*1c9a0*/  @P0 BRA `(.L_x_9622) ;  /* 0x00000000000c0947 */ /* 0x000fea0003800000 */
[----:B------:R-:W-:-:S03]  /*1c9b0*/  UMOV UR4, 0xffffffff ;  /* 0xffffffff00047882 */ /* 0x000fc60000000000 */
[----:B------:R-:W-:Y:S05]  /*1c9c0*/  BRA.DIV UR4, `(.L_x_9623) ;  /* 0x0000008e04787947 */ /* 0x000fea000b800000 */
[----:B------:R-:W-:-:S13]  /*1c9d0*/  ELECT P6, URZ, PT ;  /* 0x00000000003f782f */ /* 0x000fda00038c0000 */
.L_x_9622:
        /* <DEDUP_REMOVED lines=9> */
.L_x_9871:
[----:B------:R-:W-:Y:S05]  /*1ca70*/  BSYNC B1 ;  /* 0x0000000000017941 */ /* 0x000fea0003800000 */
.L_x_9624:
        /* <DEDUP_REMOVED lines=10> */
.L_x_9872:
[----:B------:R-:W-:Y:S05]  /*1cb20*/  BSYNC B2 ;  /* 0x0000000000027941 */ /* 0x000fea0003800000 */
.L_x_9628:
        /* <DEDUP_REMOVED lines=9> */
.L_x_9631:
[----:B------:R-:W-:Y:S05]  /*1cbc0*/  BSYNC B2 ;  /* 0x0000000000027941 */ /* 0x000fea0003800000 */
.L_x_9630:
        /* <DEDUP_REMOVED lines=10> */
[----:B-1----:R-:W-:Y:S01]  /*1cc70*/  VIADD R12, R8, 0x28890 ;  /* 0x00028890080c7836 */ /* 0x002fe20000000000 */
[----:B------:R-:W-:Y:S01]  /*1cc80*/  UMOV UR7, 0x12f00000 ;  /* 0x12f0000000077882 */ /* 0x000fe20000000000 */
[----:B------:R-:W-:-:S08]  /*1cc90*/  VIADD R13, R11, 0x18400 ;  /* 0x000184000b0d7836 */ /* 0x000fd00000000000 */
.L_x_9632:
        /* <DEDUP_REMOVED lines=16> */
.L_x_9633:
        /* <DEDUP_REMOVED lines=13> */
.L_x_9873:
[----:B------:R-:W-:Y:S05]  /*1ce70*/  BSYNC B2 ;  /* 0x0000000000027941 */ /* 0x000fea0003800000 */
.L_x_9634:
[----:B------:R-:W-:Y:S01]  /*1ce80*/  BSSY B2, `(.L_x_9636) ;  /* 0x000000b000027945 */ /* 0x000fe20003800000 */
[----:B------:R-:W-:Y:S01]  /*1ce90*/  MOV R12, 0x0 ;  /* 0x00000000000c7802 */ /* 0x000fe20000000f00 */
[----:B------:R-:W-:Y:S02]  /*1cea0*/  IMAD.MOV.U32 R13, RZ, RZ, 0x12f00000 ;  /* 0x12f00000ff0d7424 */ /* 0x000fe400078e00ff */
[----:B------:R-:W-:Y:S05]  /*1ceb0*/  @P1 BRA `(.L_x_9637) ;  /* 0x00000000001c1947 */ /* 0x000fea0003800000 */
[----:B------:R-:W2:Y:S01]  /*1cec0*/  S2R R11, SR_TID.X ;  /* 0x00000000000b7919 */ /* 0x000ea20000002100 */
[----:B01----:R-:W-:-:S04]  /*1ced0*/  IMAD.MOV.U32 R9, RZ, RZ, 0x8000 ;  /* 0x00008000ff097424 */ /* 0x003fc800078e00ff */
[----:B------:R3:W-:Y:S01]  /*1cee0*/  SYNCS.ARRIVE.TRANS64 RZ, [R8+URZ+0x288b0], R9 ;  /* 0x0288b00908ff79a7 */ /* 0x0007e2000800003f */
[----:B--2---:R-:W-:-:S04]  /*1cef0*/  LOP3.LUT R11, R11, 0x1f, RZ, 0xc0, !PT ;  /* 0x0000001f0b0b7812 */ /* 0x004fc800078ec0ff */
[----:B------:R-:W-:-:S13]  /*1cf00*/  ISETP.NE.AND P0, PT, R11, RZ, PT ;  /* 0x000000ff0b00720c */ /* 0x000fda0003f05270 */
[----:B---3--:R-:W-:Y:S05]  /*1cf10*/  @!P0 BRA `(.L_x_9637) ;  /* 0x0000000000048947 */ /* 0x008fea0003800000 */
[----:B------:R-:W-:Y:S01]  /*1cf20*/  BPT.TRAP 0x1 ;  /* 0x000000040000795c */ /* 0x000fe20000300000 */
.L_x_9637:
[----:B------:R-:W-:Y:S05]  /*1cf30*/  BSYNC B2 ;  /* 0x0000000000027941 */ /* 0x000fea0003800000 */
.L_x_9636:
        /* <DEDUP_REMOVED lines=9> */
.L_x_9638:
        /* <DEDUP_REMOVED lines=15> */
.L_x_9639:
        /* <DEDUP_REMOVED lines=10> */
.L_x_9627:
[----:B------:R-:W-:Y:S05]  /*1d160*/  BSYNC B1 ;  /* 0x0000000000017941 */ /* 0x000fea0003800000 */
.L_x_9626:
        /* <DEDUP_REMOVED lines=9> */
.L_x_9654:
        /* <DEDUP_REMOVED lines=11> */
.L_x_9874:
[----:B------:R-:W-:Y:S05]  /*1d2b0*/  BSYNC B2 ;  /* 0x0000000000027941 */ /* 0x000fea0003800000 */
.L_x_9642:
        /* <DEDUP_REMOVED lines=9> */
.L_x_9645:
[----:B------:R-:W-:Y:S05]  /*1d350*/  BSYNC B2 ;  /* 0x0000000000027941 */ /* 0x000fea0003800000 */
.L_x_9644:
        /* <DEDUP_REMOVED lines=11> */
.L_x_9646:
        /* <DEDUP_REMOVED lines=16> */
.L_x_9647:
        /* <DEDUP_REMOVED lines=13> */
.L_x_9875:
[----:B------:R-:W-:Y:S05]  /*1d5e0*/  BSYNC B2 ;  /* 0x0000000000027941 */ /* 0x000fea0003800000 */
.L_x_9648:
        /* <DEDUP_REMOVED lines=11> */
.L_x_9651:
[----:B------:R-:W-:Y:S05]  /*1d6a0*/  BSYNC B2 ;  /* 0x0000000000027941 */ /* 0x000fea0003800000 */
.L_x_9650:
        /* <DEDUP_REMOVED lines=8> */
.L_x_9652:
        /* <DEDUP_REMOVED lines=15> */
.L_x_9653:
        /* <DEDUP_REMOVED lines=10> */
.L_x_9641:
[----:B------:R-:W-:Y:S05]  /*1d8c0*/  BSYNC B1 ;  /* 0x0000000000017941 */ /* 0x000fea0003800000 */
.L_x_9640:
        /* <DEDUP_REMOVED lines=8> */
.L_x_9620:
[----:B------:R-:W-:Y:S05]  /*1d950*/  BSYNC B0 ;  /* 0x0000000000007941 */ /* 0x000fea0003800000 */
.L_x_9619:
        /* <DEDUP_REMOVED lines=11> */
[----:B----4-:R-:W-:-:S05]  /*1da10*/  @P1 SHF.R.U32.HI R2, RZ, R3, R0 ;  /* 0x00000003ff021219 */ /* 0x010fca0000011600 */
[----:B------:R-:W-:-:S05]  /*1da20*/  IMAD.IADD R2, R7, 0x1, R2 ;  /* 0x0000000107027824 */ /* 0x000fca00078e0202 */
[----:B------:R-:W-:-:S04]  /*1da30*/  SHF.R.S32.HI R3, RZ, 0x1f, R2 ;  /* 0x0000001fff037819 */ /* 0x000fc80000011402 */
[----:B------:R-:W-:-:S04]  /*1da40*/  LEA.HI R3, R3, R2, RZ, 0x7 ;  /* 0x0000000203037211 */ /* 0x000fc800078f38ff */
[----:B------:R-:W-:-:S04]  /*1da50*/  SHF.R.S32.HI R0, RZ, 0x7, R3 ;  /* 0x00000007ff007819 */ /* 0x000fc80000011403 */
[----:B------:R-:W-:Y:S01]  /*1da60*/  VIMNMX R5, R5, R0, PT ;  /* 0x0000000005057248 */ /* 0x000fe20003fe0100 */
[----:B------:R-:W-:-:S03]  /*1da70*/  IMAD.MOV.U32 R0, RZ, RZ, RZ ;  /* 0x000000ffff007224 */ /* 0x000fc600078e00ff */
[----:B------:R-:W-:-:S13]  /*1da80*/  ISETP.GE.AND P1, PT, R5, 0x1, PT ;  /* 0x000000010500780c */ /* 0x000fda0003f26270 */
[----:B---3--:R-:W-:Y:S05]  /*1da90*/  @!P1 BRA `(.L_x_9656) ;  /* 0x0000000000689947 */ /* 0x008fea0003800000 */
[----:B------:R-:W-:Y:S01]  /*1daa0*/  IABS R0, R4 ;  /* 0x0000000400007213 */ /* 0x000fe20000000000 */
[----:B------:R-:W-:-:S03]  /*1dab0*/  IMAD.MOV.U32 R2, RZ, RZ, RZ ;  /* 0x000000ffff027224 */ /* 0x000fc600078e00ff */
[----:B0-----:R-:W0:Y:S08]  /*1dac0*/  I2F.RP R8, R0 ;  /* 0x0000000000087306 */ /* 0x001e300000209400 */
[----:B0-----:R-:W0:Y:S02]  /*1dad0*/  MUFU.RCP R8, R8 ;  /* 0x0000000800087308 */ /* 0x001e240000001000 */
[----:B0-----:R-:W-:-:S06]  /*1dae0*/  IADD3 R9, R8, 0xffffffe, RZ ;  /* 0x0ffffffe08097810 */ /* 0x001fcc0007ffe0ff */
        /* <DEDUP_REMOVED lines=21> */
.L_x_9656:
[----:B------:R-:W-:Y:S05]  /*1dc40*/  BSYNC B0 ;  /* 0x0000000000007941 */ /* 0x000fea0003800000 */
.L_x_9655:
[-C--:B------:R-:W-:Y:S01]  /*1dc50*/  IMAD R37, R37, R0.reuse, RZ ;  /* 0x0000000025257224 */ /* 0x080fe200078e02ff */
[----:B------:R-:W-:Y:S04]  /*1dc60*/  BSSY B7, `(.L_x_9657) ;  /* 0x0000371000077945 */ /* 0x000fe80003800000 */
[----:B------:R-:W-:-:S04]  /*1dc70*/  VIADDMNMX R2, R37, R0, R5, PT ;  /* 0x0000000025027246 */ /* 0x000fc80003800105 */
        /* <DEDUP_REMOVED lines=20> */
.L_x_9658:
        /* <DEDUP_REMOVED lines=10> */
[----:B------:R-:W2:Y:S01]  /*1de60*/  LDC.64 R2, c[0x4][R2] ;  /* 0x0100000002027b82 */ /* 0x000ea20000000a00 */
[----:B------:R-:W-:Y:S02]  /*1de70*/  IMAD.U32 R5, RZ, RZ, UR7 ;  /* 0x00000007ff057e24 */ /* 0x000fe4000f8e00ff */
[----:B------:R-:W-:Y:S02]  /*1de80*/  IMAD.U32 R6, RZ, RZ, UR8 ;  /* 0x00000008ff067e24 */ /* 0x000fe4000f8e00ff */
[----:B------:R-:W-:-:S02]  /*1de90*/  IMAD.U32 R7, RZ, RZ, UR9 ;  /* 0x00000009ff077e24 */ /* 0x000fc4000f8e00ff */
[----:B------:R-:W-:Y:S02]  /*1dea0*/  IMAD.U32 R11, RZ, RZ, UR5 ;  /* 0x00000005ff0b7e24 */ /* 0x000fe4000f8e00ff */
[----:B0-----:R-:W-:Y:S02]  /*1deb0*/  IMAD.MOV.U32 R8, RZ, RZ, 0x70 ;  /* 0x00000070ff087424 */ /* 0x001fe400078e00ff */
[----:B-1----:R-:W-:Y:S02]  /*1dec0*/  IMAD.MOV.U32 R12, RZ, RZ, 0x1 ;  /* 0x00000001ff0c7424 */ /* 0x002fe400078e00ff */
[----:B------:R-:W-:-:S07]  /*1ded0*/  IMAD.MOV.U32 R13, RZ, RZ, RZ ;  /* 0x000000ffff0d7224 */ /* 0x000fce00078e00ff */
[----:B------:R-:W-:-:S07]  /*1dee0*/  LEPC R20, `(.L_x_9661) ;  /* 0x000000001014794e */ /* 0x000fce0000000000 */
[----:B--2---:R-:W-:Y:S05]  /*1def0*/  CALL.ABS.NOINC R2 ;  /* 0x0000000002007343 */ /* 0x004fea0003c00000 */
.L_x_9661:
[----:B------:R-:W-:Y:S05]  /*1df00*/  BSYNC B6 ;  /* 0x0000000000067941 */ /* 0x000fea0003800000 */
.L_x_9660:
        /* <DEDUP_REMOVED lines=9> */
[----:B------:R-:W-:Y:S01]  /*1dfa0*/  IMAD.U32 R4, RZ, RZ, UR6 ;  /* 0x00000006ff047e24 */ /* 0x000fe2000f8e00ff */
[----:B------:R-:W-:Y:S01]  /*1dfb0*/  MOV R13, RZ ;  /* 0x000000ff000d7202 */ /* 0x000fe20000000f00 */
[----:B------:R-:W-:Y:S02]  /*1dfc0*/  IMAD.U32 R5, RZ, RZ, UR7 ;  /* 0x00000007ff057e24 */ /* 0x000fe4000f8e00ff */
[----:B------:R-:W-:Y:S02]  /*1dfd0*/  IMAD.U32 R6, RZ, RZ, UR8 ;  /* 0x00000008ff067e24 */ /* 0x000fe4000f8e00ff */
[----:B------:R-:W-:-:S02]  /*1dfe0*/  IMAD.U32 R7, RZ, RZ, UR9 ;  /* 0x00000009ff077e24 */ /* 0x000fc4000f8e00ff */
[----:B------:R-:W-:Y:S02]  /*1dff0*/  IMAD.U32 R10, RZ, RZ, UR4 ;  /* 0x00000004ff0a7e24 */ /* 0x000fe4000f8e00ff */
[----:B------:R-:W-:Y:S02]  /*1e000*/  IMAD.U32 R11, RZ, RZ, UR5 ;  /* 0x00000005ff0b7e24 */ /* 0x000fe4000f8e00ff */
[----:B0-----:R-:W-:Y:S02]  /*1e010*/  IMAD.MOV.U32 R8, RZ, RZ, 0x70 ;  /* 0x00000070ff087424 */ /* 0x001fe400078e00ff */
[----:B-12---:R-:W-:-:S07]  /*1e020*/  IMAD.MOV.U32 R12, RZ, RZ, 0x1 ;  /* 0x00000001ff0c7424 */ /* 0x006fce00078e00ff */
[----:B------:R-:W-:-:S07]  /*1e030*/  LEPC R20, `(.L_x_9664) ;  /* 0x000000001014794e */ /* 0x000fce0000000000 */
[----:B---3--:R-:W-:Y:S05]  /*1e040*/  CALL.ABS.NOINC R2 ;  /* 0x0000000002007343 */ /* 0x008fea0003c00000 */
.L_x_9664:
        /* <DEDUP_REMOVED lines=15> */
.L_x_9663:
[----:B------:R-:W-:Y:S05]  /*1e140*/  BSYNC B6 ;  /* 0x0000000000067941 */ /* 0x000fea0003800000 */
.L_x_9662:
[----:B------:R-:W2:Y:S01]  /*1e150*/  LDL R26, [R1+0x20] ;  /* 0x00002000011a7983 */ /* 0x000ea20000100800 */
[----:B------:R-:W-:Y:S01]  /*1e160*/  ULDC.64 UR4, c[0x0][0x9f8] ;  /* 0x00027e0000047ab9 */ /* 0x000fe20000000a00 */
[----:B------:R-:W3:Y:S01]  /*1e170*/  LDC R0, c[0x0][0x430] ;  /* 0x00010c00ff007b82 */ /* 0x000ee20000000800 */
[----:B------:R-:W-:Y:S01]  /*1e180*/  ISETP.NE.U32.AND P0, PT, RZ, UR4, PT ;  /* 0x00000004ff007c0c */ /* 0x000fe2000bf05070 */
[----:B------:R-:W4:Y:S03]  /*1e190*/  LDL R20, [R1] ;  /* 0x0000000001147983 */ /* 0x000f260000100800 */
[----:B------:R-:W-:-:S13]  /*1e1a0*/  ISETP.NE.AND.EX P0, PT, RZ, UR5, PT, P0 ;  /* 0x00000005ff007c0c */ /* 0x000fda000bf05300 */
[----:B------:R-:W-:Y:S01]  /*1e1b0*/  @P0 IADD3 R2, P1, R23, UR4, RZ ;  /* 0x0000000417020c10 */ /* 0x000fe2000ff3e0ff */
[----:B------:R-:W0:Y:S01]  /*1e1c0*/  S2R R5, SR_TID.X ;  /* 0x0000000000057919 */ /* 0x000e220000002100 */
[----:B------:R-:W-:Y:S02]  /*1e1d0*/  ULDC UR4, c[0x0][0x2f4] ;  /* 0x0000bd0000047ab9 */ /* 0x000fe40000000800 */
[----:B------:R-:W-:-:S05]  /*1e1e0*/  @P0 IADD3.X R3, R24, UR5, RZ, P1, !PT ;  /* 0x0000000518030c10 */ /* 0x000fca0008ffe4ff */
[----:B------:R1:W4:Y:S01]  /*1e1f0*/  @P0 LDG.E R34, desc[UR42][R2.64] ;  /* 0x0000002a02220981 */ /* 0x000322000c1e1900 */
[----:B---3--:R-:W-:Y:S01]  /*1e200*/  ISETP.NE.AND P1, PT, R0, 0x1, PT ;  /* 0x000000010000780c */ /* 0x008fe20003f25270 */
[----:B------:R-:W3:-:S12]  /*1e210*/  S2R R21, SR_TID.X ;  /* 0x0000000000157919 */ /* 0x000ed80000002100 */
[----:B------:R-:W1:Y:S08]  /*1e220*/  @P1 LDC R4, c[0x0][0x434] ;  /* 0x00010d00ff041b82 */ /* 0x000e700000000800 */
[----:B------:R-:W1:Y:S01]  /*1e230*/  @P1 LDC R6, c[0x0][0x438] ;  /* 0x00010e00ff061b82 */ /* 0x000e620000000800 */
[----:B0-----:R-:W-:-:S05]  /*1e240*/  IMAD.SHL.U32 R5, R5, 0x10, RZ ;  /* 0x0000001005057824 */ /* 0x001fca00078e00ff */
[----:B------:R-:W-:Y:S02]  /*1e250*/  LOP3.LUT R5, R5, 0x70, RZ, 0xc0, !PT ;  /* 0x0000007005057812 */ /* 0x000fe400078ec0ff */
[----:B---3--:R-:W-:-:S04]  /*1e260*/  LOP3.LUT R21, R21, 0x7f, RZ, 0xc0, !PT ;  /* 0x0000007f15157812 */ /* 0x008fc800078ec0ff */
[----:B------:R-:W-:Y:S02]  /*1e270*/  SHF.R.U32.HI R21, RZ, 0x3, R21 ;  /* 0x00000003ff157819 */ /* 0x000fe40000011615 */
[----:B------:R-:W-:Y:S01]  /*1e280*/  LOP3.LUT R32, R32, 0xfffffffb, RZ, 0xc0, !PT ;  /* 0xfffffffb20207812 */ /* 0x000fe200078ec0ff */
[----:B------:R-:W-:Y:S01]  /*1e290*/  UMOV UR5, 0xffffffff ;  /* 0xffffffff00057882 */ /* 0x000fe20000000000 */
[----:B--2---:R-:W-:-:S04]  /*1e2a0*/  VIADD R26, R26, 0xffffffff ;  /* 0xffffffff1a1a7836 */ /* 0x004fc80000000000 */
[----:B------:R-:W-:-:S05]  /*1e2b0*/  IMAD.SHL.U32 R8, R26, 0x80, RZ ;  /* 0x000000801a087824 */ /* 0x000fca00078e00ff */
[----:B------:R-:W-:-:S04]  /*1e2c0*/  LOP3.LUT R5, R8, R21, R5, 0xfe, !PT ;  /* 0x0000001508057212 */ /* 0x000fc800078efe05 */
[C---:B------:R-:W-:Y:S01]  /*1e2d0*/  ISETP.GE.AND P0, PT, R5.reuse, R36, PT ;  /* 0x000000240500720c */ /* 0x040fe20003f06270 */
[----:B----4-:R-:W-:-:S04]  /*1e2e0*/  IMAD.IADD R5, R5, 0x1, R20 ;  /* 0x0000000105057824 */ /* 0x010fc800078e0214 */
[----:B-1----:R-:W-:Y:S01]  /*1e2f0*/  @P1 IMAD.HI.U32 R7, R5, R4, RZ ;  /* 0x0000000405071227 */ /* 0x002fe200078e00ff */
[----:B------:R-:W-:-:S04]  /*1e300*/  MOV R4, R5 ;  /* 0x0000000500047202 */ /* 0x000fc80000000f00 */
[----:B------:R-:W-:-:S03]  /*1e310*/  @P1 SHF.R.U32.HI R4, RZ, R6, R7 ;  /* 0x00000006ff041219 */ /* 0x000fc60000011607 */
[----:B------:R-:W0:Y:S02]  /*1e320*/  @!P0 LDC.64 R2, c[0x0][0x428] ;  /* 0x00010a00ff028b82 */ /* 0x000e240000000a00 */
[----:B------:R-:W-:Y:S01]  /*1e330*/  IMAD.MOV R6, RZ, RZ, -R4 ;  /* 0x000000ffff067224 */ /* 0x000fe200078e0a04 */
[----:B------:R-:W-:-:S03]  /*1e340*/  SHF.R.S32.HI R9, RZ, 0x1f, R34 ;  /* 0x0000001fff097819 */ /* 0x000fc60000011422 */
[----:B------:R-:W-:Y:S01]  /*1e350*/  IMAD R0, R0, R6, R5 ;  /* 0x0000000600007224 */ /* 0x000fe200078e0205 */
[--C-:B------:R-:W-:Y:S01]  /*1e360*/  @!P0 SHF.R.S32.HI R5, RZ, 0x1f, R4.reuse ;  /* 0x0000001fff058819 */ /* 0x100fe20000011404 */
[----:B------:R-:W-:Y:S01]  /*1e370*/  IMAD.U32 R7, RZ, RZ, UR38 ;  /* 0x00000026ff077e24 */ /* 0x000fe2000f8e00ff */
        /* <DEDUP_REMOVED lines=18> */
[----:B-1----:R-:W-:Y:S06]  /*1e4a0*/  BRA.DIV UR5, `(.L_x_9665) ;  /* 0x0000007605447947 */ /* 0x002fec000b800000 */
.L_x_9878:
[----:B------:R-:W-:Y:S05]  /*1e4b0*/  @!P2 BRA `(.L_x_9666) ;  /* 0x000000000004a947 */ /* 0x000fea0003800000 */
[----:B------:R-:W-:Y:S01]  /*1e4c0*/  BPT.TRAP 0x1 ;  /* 0x000000040000795c */ /* 0x000fe20000300000 */
.L_x_9666:
        /* <DEDUP_REMOVED lines=23> */
.L_x_9879:
[----:B------:R-:W-:Y:S05]  /*1e640*/  BSYNC B0 ;  /* 0x0000000000007941 */ /* 0x000fea0003800000 */
.L_x_9667:
        /* <DEDUP_REMOVED lines=105> */
.L_x_9897:
        /* <DEDUP_REMOVED lines=11> */
.L_x_9670:
        /* <DEDUP_REMOVED lines=11> */
.L_x_9671:
        /* <DEDUP_REMOVED lines=39> */
.L_x_9673:
[----:B------:R-:W-:Y:S05]  /*1f0b0*/  BSYNC B6 ;  /* 0x0000000000067941 */ /* 0x000fea0003800000 */
.L_x_9672:
[----:B------:R-:W2:Y:S01]  /*1f0c0*/  LDL.LU R20, [R1+0x14] ;  /* 0x0000140001147983 */ /* 0x000ea20000300800 */
[----:B------:R-:W3:Y:S01]  /*1f0d0*/  LDC R6, c[0x0][0x448] ;  /* 0x00011200ff067b82 */ /* 0x000ee20000000800 */
[----:B------:R-:W-:Y:S01]  /*1f0e0*/  ULDC.64 UR4, c[0x0][0x2d8] ;  /* 0x0000b60000047ab9 */ /* 0x000fe20000000a00 */
[----:B------:R-:W-:Y:S01]  /*1f0f0*/  ULDC.64 UR6, c[0x0][0x280] ;  /* 0x0000a00000067ab9 */ /* 0x000fe20000000a00 */
[----:B------:R-:W4:Y:S04]  /*1f100*/  LDL.LU R21, [R1+0xc] ;  /* 0x00000c0001157983 */ /* 0x000f280000300800 */
[----:B0-----:R-:W4:Y:S04]  /*1f110*/  LDL.LU.64 R2, [R1+0x18] ;  /* 0x0000180001027983 */ /* 0x001f280000300a00 */
[----:B------:R0:W5:Y:S04]  /*1f120*/  LDL R10, [R1+0x10] ;  /* 0x00001000010a7983 */ /* 0x0001680000100800 */
[----:B------:R0:W5:Y:S01]  /*1f130*/  LDL R8, [R1+0x8] ;  /* 0x0000080001087983 */ /* 0x0001620000100800 */
[----:B---3--:R-:W-:-:S13]  /*1f140*/  ISETP.NE.AND P0, PT, R6, 0x1, PT ;  /* 0x000000010600780c */ /* 0x008fda0003f05270 */
[----:B-1----:R-:W1:Y:S01]  /*1f150*/  @P0 LDC R7, c[0x0][0x44c] ;  /* 0x00011300ff070b82 */ /* 0x002e620000000800 */
[----:B----4-:R-:W-:Y:S02]  /*1f160*/  IMAD.MOV.U32 R3, RZ, RZ, R21 ;  /* 0x000000ffff037224 */ /* 0x010fe400078e0015 */
[C---:B------:R-:W-:Y:S01]  /*1f170*/  IMAD.WIDE.U32 R2, R18.reuse, UR4, R2 ;  /* 0x0000000412027c25 */ /* 0x040fe2000f8e0002 */
[----:B------:R-:W3:Y:S03]  /*1f180*/  S2R R21, SR_TID.X ;  /* 0x0000000000157919 */ /* 0x000ee60000002100 */
[----:B------:R-:W-:Y:S01]  /*1f190*/  IMAD R3, R18, UR5, R3 ;  /* 0x0000000512037c24 */ /* 0x000fe2000f8e0203 */
[----:B------:R-:W-:Y:S02]  /*1f1a0*/  ULDC.64 UR4, c[0x0][0x2e0] ;  /* 0x0000b80000047ab9 */ /* 0x000fe40000000a00 */
[----:B--2---:R-:W-:-:S02]  /*1f1b0*/  IMAD R0, R20, UR4, RZ ;  /* 0x0000000414007c24 */ /* 0x004fc4000f8e02ff */
[----:B------:R-:W2:Y:S01]  /*1f1c0*/  S2R R20, SR_TID.X ;  /* 0x0000000000147919 */ /* 0x000ea20000002100 */
[----:B------:R-:W-:-:S04]  /*1f1d0*/  IMAD.WIDE.U32 R2, R33, UR4, R2 ;  /* 0x0000000421027c25 */ /* 0x000fc8000f8e0002 */
[----:B------:R-:W-:Y:S01]  /*1f1e0*/  IMAD R0, R33, UR5, R0 ;  /* 0x0000000521007c24 */ /* 0x000fe2000f8e0200 */
[----:B------:R-:W-:-:S03]  /*1f1f0*/  ULDC.64 UR4, c[0x0][0x2d0] ;  /* 0x0000b40000047ab9 */ /* 0x000fc60000000a00 */
[----:B------:R-:W-:Y:S02]  /*1f200*/  IMAD.IADD R3, R3, 0x1, R0 ;  /* 0x0000000103037824 */ /* 0x000fe400078e0200 */
[----:B------:R-:W4:Y:S01]  /*1f210*/  @P0 LDC R0, c[0x0][0x450] ;  /* 0x00011400ff000b82 */ /* 0x000f220000000800 */
[----:B---3--:R-:W-:Y:S01]  /*1f220*/  IMAD.SHL.U32 R21, R21, 0x10, RZ ;  /* 0x0000001015157824 */ /* 0x008fe200078e00ff */
[----:B--2---:R-:W-:-:S04]  /*1f230*/  LOP3.LUT R20, R20, 0x7f, RZ, 0xc0, !PT ;  /* 0x0000007f14147812 */ /* 0x004fc800078ec0ff */
[----:B------:R-:W-:Y:S02]  /*1f240*/  LOP3.LUT R21, R21, 0x70, RZ, 0xc0, !PT ;  /* 0x0000007015157812 */ /* 0x000fe400078ec0ff */
[----:B------:R-:W-:-:S04]  /*1f250*/  SHF.R.U32.HI R20, RZ, 0x3, R20 ;  /* 0x00000003ff147819 */ /* 0x000fc80000011614 */
[----:B------:R-:W-:-:S04]  /*1f260*/  LOP3.LUT R20, R20, R21, RZ, 0xfc, !PT ;  /* 0x0000001514147212 */ /* 0x000fc800078efcff */
[----:B------:R-:W-:-:S05]  /*1f270*/  LEA R5, R17, R20, 0x7 ;  /* 0x0000001411057211 */ /* 0x000fca00078e38ff */
        /* <DEDUP_REMOVED lines=78> */
[----:B------:R-:W-:-:S02]  /*1f760*/  ISETP.GE.AND P3, PT, R6, R5, PT ;  /* 0x000000050600720c */ /* 0x000fc40003f66270 */
[----:B------:R-:W-:Y:S01]  /*1f770*/  IADD3 R6, R17, 0x60, RZ ;  /* 0x0000006011067810 */ /* 0x000fe20007ffe0ff */
        /* <DEDUP_REMOVED lines=18> */
.L_x_9914:
        /* <DEDUP_REMOVED lines=11> */
.L_x_9676:
[----:B------:R-:W-:Y:S05]  /*1f950*/  BSYNC B0 ;  /* 0x0000000000007941 */ /* 0x000fea0003800000 */
.L_x_9675:
[----:B------:R-:W-:Y:S01]  /*1f960*/  NOP ;  /* 0x0000000000007918 */ /* 0x000fe20000000000 */
[----:B------:R-:W-:-:S13]  /*1f970*/  PLOP3.LUT P0, PT, PT, PT, PT, 0x80, 0x0 ;  /* 0x000000000000781c */ /* 0x000fda0003f0f070 */
.L_x_9677:
        /* <DEDUP_REMOVED lines=21> */
.L_x_9915:
[----:B------:R-:W-:Y:S05]  /*1fad0*/  BSYNC B0 ;  /* 0x0000000000007941 */ /* 0x000fea0003800000 */
.L_x_9678:
        /* <DEDUP_REMOVED lines=8> */
.L_x_9694:
        /* <DEDUP_REMOVED lines=15> */
[----:B---3--:R-:W-:-:S04]  /*1fc50*/  IADD3 R4, R4, R2, R7 ;  /* 0x0000000204047210 */ /* 0x008fc80007ffe007 */
[----:B------:R-:W-:Y:S01]  /*1fc60*/  MOV R2, R4 ;  /* 0x0000000400027202 */ /* 0x000fe20000000f00 */
[----:B0-----:R-:W-:-:S04]  /*1fc70*/  @P0 IMAD.HI.U32 R3, R4, R3, RZ ;  /* 0x0000000304030227 */ /* 0x001fc800078e00ff */
[----:B----4-:R-:W-:Y:S01]  /*1fc80*/  IMAD R5, R5, UR4, RZ ;  /* 0x0000000405057c24 */ /* 0x010fe2000f8e02ff */
[----:B-1----:R-:W-:-:S03]  /*1fc90*/  @P0 SHF.R.U32.HI R2, RZ, R8, R3 ;  /* 0x00000008ff020219 */ /* 0x002fc60000011603 */
[----:B------:R-:W-:Y:S02]  /*1fca0*/  IMAD R5, R34, UR5, R5 ;  /* 0x0000000522057c24 */ /* 0x000fe4000f8e0205 */
        /* <DEDUP_REMOVED lines=20> */
.L_x_9682:
[----:B------:R-:W-:Y:S01]  /*1fdf0*/  IMAD R6, R25, 0x8, R22 ;  /* 0x0000000819067824 */ /* 0x000fe200078e0216 */
[----:B------:R-:W-:Y:S01]  /*1fe00*/  SHF.L.U32 R3, R28, 0x1f, RZ ;  /* 0x0000001f1c037819 */ /* 0x000fe200000006ff */
[----:B------:R-:W-:Y:S03]  /*1fe10*/  BSSY B1, `(.L_x_9683) ;  /* 0x0000003000017945 */ /* 0x000fe60003800000 */
[----:B------:R-:W0:Y:S02]  /*1fe20*/  SYNCS.PHASECHK.TRANS64.TRYWAIT P0, [R6+URZ+0x28840], R3 ;  /* 0x02884003060075a7 */ /* 0x000e24000800017f */
[----:B0-----:R-:W-:Y:S05]  /*1fe30*/  @!P0 BRA `(.L_x_9684) ;  /* 0x0000007000888947 */ /* 0x001fea0003800000 */
.L_x_9916:
[----:B------:R-:W-:Y:S05]  /*1fe40*/  BSYNC B1 ;  /* 0x0000000000017941 */ /* 0x000fea0003800000 */
.L_x_9683:
        /* <DEDUP_REMOVED lines=69> */
.L_x_9934:
        /* <DEDUP_REMOVED lines=9> */
.L_x_9686:
        /* <DEDUP_REMOVED lines=11> */
.L_x_9687:
[----:B------:R1:W-:Y:S01]  /*203e0*/  SYNCS.ARRIVE.TRANS64.A1T0 RZ, [R6+URZ+0x28830], RZ ;  /* 0x028830ff06ff79a7 */ /* 0x0003e2000810003f */
[----:B------:R-:W-:Y:S05]  /*203f0*/  @!P4 BRA `(.L_x_9688) ;  /* 0x000000000004c947 */ /* 0x000fea0003800000 */
[----:B------:R-:W-:Y:S01]  /*20400*/  BPT.TRAP 0x1 ;  /* 0x000000040000795c */ /* 0x000fe20000300000 */
.L_x_9688:
[----:B------:R-:W-:Y:S01]  /*20410*/  SHF.L.U32 R2, R17, 0x1f, RZ ;  /* 0x0000001f11027819 */ /* 0x000fe200000006ff */
[----:B-1----:R-:W-:Y:S01]  /*20420*/  IMAD R6, R10, 0x8, R22 ;  /* 0x000000080a067824 */ /* 0x002fe200078e0216 */
[----:B------:R-:W-:Y:S03]  /*20430*/  BSSY B1, `(.L_x_9689) ;  /* 0x0000003000017945 */ /* 0x000fe60003800000 */
[----:B------:R-:W1:Y:S02]  /*20440*/  SYNCS.PHASECHK.TRANS64.TRYWAIT P0, [R6+URZ+0x28860], R2 ;  /* 0x02886002060075a7 */ /* 0x000e64000800017f */
[----:B-1----:R-:W-:Y:S05]  /*20450*/  @!P0 BRA `(.L_x_9690) ;  /* 0x0000007400608947 */ /* 0x002fea0003800000 */
.L_x_9935:
[----:B------:R-:W-:Y:S05]  /*20460*/  BSYNC B1 ;  /* 0x0000000000017941 */ /* 0x000fea0003800000 */
.L_x_9689:
        /* <DEDUP_REMOVED lines=67> */
.L_x_9953:
        /* <DEDUP_REMOVED lines=27> */
.L_x_9692:
        /* <DEDUP_REMOVED lines=11> */
.L_x_9693:
[C---:B------:R-:W-:Y:S01]  /*20b00*/  ISETP.GT.AND P0, PT, R26.reuse, R37, PT ;  /* 0x000000251a00720c */ /* 0x040fe20003f04270 */
[----:B------:R0:W-:Y:S01]  /*20b10*/  SYNCS.ARRIVE.TRANS64.A1T0 RZ, [R6+URZ+0x28850], RZ ;  /* 0x028850ff06ff79a7 */ /* 0x0001e2000810003f */
[----:B------:R-:W-:Y:S02]  /*20b20*/  IMAD.MOV.U32 R10, RZ, RZ, R25 ;  /* 0x000000ffff0a7224 */ /* 0x000fe400078e0019 */
[----:B------:R-:W-:Y:S02]  /*20b30*/  IMAD.MOV.U32 R17, RZ, RZ, R28 ;  /* 0x000000ffff117224 */ /* 0x000fe400078e001c */
[----:B------:R-:W-:Y:S02]  /*20b40*/  IMAD.MOV.U32 R33, RZ, RZ, R26 ;  /* 0x000000ffff217224 */ /* 0x000fe400078e001a */
[----:B0-----:R-:W-:-:S05]  /*20b50*/  VIADD R6, R26, 0xffffffff ;  /* 0xffffffff1a067836 */ /* 0x001fca0000000000 */
[----:B------:R-:W-:Y:S05]  /*20b60*/  @P0 BRA `(.L_x_9694) ;  /* 0xffffffec00fc0947 */ /* 0x000fea000383ffff */
.L_x_9681:
[----:B------:R-:W-:Y:S05]  /*20b70*/  BSYNC B0 ;  /* 0x0000000000007941 */ /* 0x000fea0003800000 */
.L_x_9680:
        /* <DEDUP_REMOVED lines=17> */
.L_x_9696:
[----:B------:R-:W-:Y:S05]  /*20c90*/  BSYNC B0 ;  /* 0x0000000000007941 */ /* 0x000fea0003800000 */
.L_x_9695:
[----:B------:R-:W-:-:S05]  /*20ca0*/  IMAD.U32 R0, RZ, RZ, UR38 ;  /* 0x00000026ff007e24 */ /* 0x000fca000f8e00ff */
[----:B------:R-:W-:-:S13]  /*20cb0*/  ISETP.NE.AND P0, PT, R0, 0x3, PT ;  /* 0x000000030000780c */ /* 0x000fda0003f05270 */
[----:B------:R-:W-:Y:S05]  /*20cc0*/  @!P0 BRA `(.L_x_9697) ;  /* 0x0000000000048947 */ /* 0x000fea0003800000 */
[----:B------:R-:W-:Y:S01]  /*20cd0*/  BPT.TRAP 0x1 ;  /* 0x000000040000795c */ /* 0x000fe20000300000 */
.L_x_9697:
[----:B------:R-:W-:Y:S01]  /*20ce0*/  IMAD R0, R25, 0x8, R22 ;  /* 0x0000000819007824 */ /* 0x000fe200078e0216 */
[----:B0-----:R-:W-:Y:S01]  /*20cf0*/  SHF.L.U32 R3, R28, 0x1f, RZ ;  /* 0x0000001f1c037819 */ /* 0x001fe200000006ff */
[----:B------:R-:W-:Y:S01]  /*20d00*/  BSSY B0, `(.L_x_9698) ;  /* 0x0000004000007945 */ /* 0x000fe20003800000 */
[----:B------:R-:W-:Y:S02]  /*20d10*/  IMAD R6, R26, -0x80, R36 ;  /* 0xffffff801a067824 */ /* 0x000fe400078e0224 */
[----:B------:R-:W0:Y:S02]  /*20d20*/  SYNCS.PHASECHK.TRANS64.TRYWAIT P0, [R0+URZ+0x28860], R3 ;  /* 0x02886003000075a7 */ /* 0x000e24000800017f */
[----:B0-----:R-:W-:Y:S05]  /*20d30*/  @!P0 BRA `(.L_x_9699) ;  /* 0x0000007400c48947 */ /* 0x001fea0003800000 */
.L_x_9954:
[----:B------:R-:W-:Y:S05]  /*20d40*/  BSYNC B0 ;  /* 0x0000000000007941 */ /* 0x000fea0003800000 */
.L_x_9698:
        /* <DEDUP_REMOVED lines=70> */
.L_x_9972:
        /* <DEDUP_REMOVED lines=11> */
.L_x_9701:
        /* <DEDUP_REMOVED lines=11> */
.L_x_9702:
[----:B------:R0:W-:Y:S01]  /*21310*/  SYNCS.ARRIVE.TRANS64.A1T0 RZ, [R0+URZ+0x28850], RZ ;  /* 0x028850ff00ff79a7 */ /* 0x0001e2000810003f */
[----:B------:R-:W-:-:S04]  /*21320*/  IADD3 R25, R25, 0x1, RZ ;  /* 0x0000000119197810 */ /* 0x000fc80007ffe0ff */
[----:B------:R-:W-:-:S04]  /*21330*/  ISETP.NE.AND P0, PT, R25, 0x2, PT ;  /* 0x000000021900780c */ /* 0x000fc80003f05270 */
[----:B------:R-:W-:Y:S02]  /*21340*/  SEL R3, RZ, 0x1, P0 ;  /* 0x00000001ff037807 */ /* 0x000fe40000000000 */
[----:B------:R-:W-:Y:S02]  /*21350*/  SEL R25, R25, RZ, P0 ;  /* 0x000000ff19197207 */ /* 0x000fe40000000000 */
[----:B0-----:R-:W-:-:S07]  /*21360*/  LOP3.LUT R28, R28, R3, RZ, 0x3c, !PT ;  /* 0x000000031c1c7212 */ /* 0x001fce00078e3cff */
.L_x_9659:
[----:B------:R-:W-:Y:S05]  /*21370*/  BSYNC B7 ;  /* 0x0000000000077941 */ /* 0x000fea0003800000 */
.L_x_9657:
        /* <DEDUP_REMOVED lines=11> */
.L_x_9703:
        /* <DEDUP_REMOVED lines=43> */
.L_x_9982:
[----:B------:R-:W-:Y:S02]  /*216e0*/  ULDC UR4, c[0x0][0xc38] ;  /* 0x00030e0000047ab9 */ /* 0x000fe40000000800 */
[----:B------:R-:W-:-:S05]  /*216f0*/  MOV R5, UR4 ;  /* 0x0000000400057c02 */ /* 0x000fca0008000f00 */
[----:B--2---:R-:W-:-:S04]  /*21700*/  IMAD R14, R14, R5, RZ ;  /* 0x000000050e0e7224 */ /* 0x004fc800078e02ff */
[----:B------:R-:W-:-:S05]  /*21710*/  IMAD.IADD R7, R7, 0x1, R14 ;  /* 0x0000000107077824 */ /* 0x000fca00078e020e */
[----:B------:R-:W-:-:S13]  /*21720*/  ISETP.GT.AND P6, PT, R7, R0, PT ;  /* 0x000000000700720c */ /* 0x000fda0003fc4270 */
[----:B------:R-:W-:Y:S05]  /*21730*/  @P6 BRA `(.L_x_9706) ;  /* 0x0000000000a46947 */ /* 0x000fea0003800000 */
.L_x_9709:
        /* <DEDUP_REMOVED lines=35> */
.L_x_9990:
[----:B------:R-:W-:Y:S02]  /*21970*/  ULDC UR4, c[0x0][0xc38] ;  /* 0x00030e0000047ab9 */ /* 0x000fe40000000800 */
[----:B------:R-:W-:-:S04]  /*21980*/  IMAD.U32 R5, RZ, RZ, UR4 ;  /* 0x00000004ff057e24 */ /* 0x000fc8000f8e00ff */
[----:B--2---:R-:W-:-:S04]  /*21990*/  IMAD R14, R14, R5, RZ ;  /* 0x000000050e0e7224 */ /* 0x004fc800078e02ff */
[----:B------:R-:W-:-:S05]  /*219a0*/  IMAD.IADD R7, R14, 0x1, R7 ;  /* 0x000000010e077824 */ /* 0x000fca00078e0207 */
[----:B------:R-:W-:-:S13]  /*219b0*/  ISETP.GT.AND P6, PT, R7, R0, PT ;  /* 0x000000000700720c */ /* 0x000fda0003fc4270 */
[----:B------:R-:W-:Y:S05]  /*219c0*/  @!P6 BRA `(.L_x_9709) ;  /* 0xfffffffc005ce947 */ /* 0x000fea000383ffff */
.L_x_9706:
[----:B------:R-:W-:Y:S01]  /*219d0*/  IADD3 R7, -R14, R7, RZ ;  /* 0x000000070e077210 */ /* 0x000fe20007ffe1ff */
[----:B------:R-:W-:-:S04]  /*219e0*/  UMOV UR4, 0xffffffff ;  /* 0xffffffff00047882 */ /* 0x000fc80000000000 */
[----:B------:R-:W-:-:S05]  /*219f0*/  IMAD R3, R2, R5, R7 ;  /* 0x0000000502037224 */ /* 0x000fca00078e0207 */
[----:B------:R-:W-:Y:S01]  /*21a00*/  ISETP.GT.AND P6, PT, R3, R0, PT ;  /* 0x000000000300720c */ /* 0x000fe20003fc4270 */
[----:B------:R-:W-:-:S12]  /*21a10*/  BRA.DIV UR4, `(.L_x_9710) ;  /* 0x0000007e04107947 */ /* 0x000fd8000b800000 */
[----:B------:R-:W-:-:S04]  /*21a20*/  VOTE.ANY R3, PT, !P6 ;  /* 0x0000000000037806 */ /* 0x000fc800070e0100 */
[----:B-1----:R-:W1:Y:S02]  /*21a30*/  POPC R12, R3 ;  /* 0x00000003000c7309 */ /* 0x002e640000000000 */
[----:B-1----:R1:W2:Y:S01]  /*21a40*/  SHFL.IDX PT, R17, R17, R12, 0x1f ;  /* 0x00001f0c11117589 */ /* 0x0022a200000e0000 */
[----:B------:R-:W-:-:S03]  /*21a50*/  IMAD.IADD R19, R12, 0x1, R19 ;  /* 0x000000010c137824 */ /* 0x000fc600078e0213 */
[----:B------:R1:W3:Y:S04]  /*21a60*/  SHFL.IDX PT, R4, R4, R12, 0x1f ;  /* 0x00001f0c04047589 */ /* 0x0002e800000e0000 */
.L_x_9995:
[----:B------:R-:W-:-:S13]  /*21a70*/  ISETP.NE.AND P0, PT, R3, RZ, PT ;  /* 0x000000ff0300720c */ /* 0x000fda0003f05270 */
[----:B------:R-:W-:Y:S05]  /*21a80*/  @!P0 BRA `(.L_x_9711) ;  /* 0x0000000000108947 */ /* 0x000fea0003800000 */
[----:B------:R-:W-:Y:S01]  /*21a90*/  UMOV UR4, 0xffffffff ;  /* 0xffffffff00047882 */ /* 0x000fe20000000000 */
[----:B-1----:R-:W-:Y:S02]  /*21aa0*/  VIADD R12, R12, 0xffffffff ;  /* 0xffffffff0c0c7836 */ /* 0x002fe40000000000 */
[----:B------:R-:W-:Y:S05]  /*21ab0*/  BRA.DIV UR4, `(.L_x_9712) ;  /* 0x0000007e04447947 */ /* 0x000fea000b800000 */
[----:B------:R4:W1:Y:S02]  /*21ac0*/  SHFL.IDX PT, R6, R2, R12, 0x1f ;  /* 0x00001f0c02067589 */ /* 0x00086400000e0000 */
.L_x_9711:
        /* <DEDUP_REMOVED lines=33> */
[----:B------:R-:W-:Y:S02]  /*21ce0*/  ISETP.GE.AND P2, PT, R2, RZ, PT ;  /* 0x000000ff0200720c */ /* 0x000fe40003f46270 */
[----:B------:R-:W-:Y:S02]  /*21cf0*/  @P0 IADD3 R7, R7, 0x1, RZ ;  /* 0x0000000107070810 */ /* 0x000fe40007ffe0ff */
[----:B------:R-:W-:-:S05]  /*21d00*/  IABS R2, R4 ;  /* 0x0000000400027213 */ /* 0x000fca0000000000 */
[----:B------:R-:W-:-:S04]  /*21d10*/  IMAD.MOV R2, RZ, RZ, -R2 ;  /* 0x000000ffff027224 */ /* 0x000fc800078e0a02 */
        /* <DEDUP_REMOVED lines=22> */
.L_x_9713:
[----:B0---4-:R-:W0:Y:S02]  /*21e80*/  LDC.64 R2, c[0x0][0xc90] ;  /* 0x00032400ff027b82 */ /* 0x011e240000000a00 */
[----:B0-----:R-:W-:-:S05]  /*21e90*/  IMAD.WIDE R2, R19, 0x4, R2 ;  /* 0x0000000413027825 */ /* 0x001fca00078e0202 */
[----:B------:R0:W2:Y:S02]  /*21ea0*/  LDG.E R6, desc[UR42][R2.64] ;  /* 0x0000002a02067981 */ /* 0x0000a4000c1e1900 */
[----:B0-----:R-:W-:Y:S01]  /*21eb0*/  MOV R2, RZ ;  /* 0x000000ff00027202 */ /* 0x001fe20000000f00 */
        /* <DEDUP_REMOVED lines=44> */
[----:B------:R-:W-:Y:S01]  /*22180*/  @!P1 IMAD.IADD R3, R3, 0x1, -R6 ;  /* 0x0000000103039824 */ /* 0x000fe200078e0a06 */
[----:B------:R-:W-:Y:S02]  /*22190*/  @!P1 IADD3 R2, R2, 0x1, RZ ;  /* 0x0000000102029810 */ /* 0x000fe40007ffe0ff */
        /* <DEDUP_REMOVED lines=10> */
.L_x_9714:
[----:B------:R-:W-:-:S05]  /*22240*/  LOP3.LUT R2, RZ, R2, RZ, 0x33, !PT ;  /* 0x00000002ff027212 */ /* 0x000fca00078e33ff */
[----:B------:R-:W-:Y:S01]  /*22250*/  IMAD.IADD R17, R17, 0x1, R2 ;  /* 0x0000000111117824 */ /* 0x000fe200078e0202 */
[----:B------:R-:W-:Y:S06]  /*22260*/  BRA `(.L_x_9715) ;  /* 0x00000000001c7947 */ /* 0x000fec0003800000 */
.L_x_9707:
[----:B------:R-:W-:Y:S01]  /*22270*/  UMOV UR4, URZ ;  /* 0x0000003f00047c82 */ /* 0x000fe20008000000 */
[----:B------:R-:W-:Y:S01]  /*22280*/  UMOV UR5, URZ ;  /* 0x0000003f00057c82 */ /* 0x000fe20008000000 */
[----:B------:R-:W-:Y:S01]  /*22290*/  ULDC UR6, c[0x0][0xc3c] ;  /* 0x00030f0000067ab9 */ /* 0x000fe20000000800 */
[----:B------:R-:W-:Y:S02]  /*222a0*/  IMAD.MOV.U32 R16, RZ, RZ, R0 ;  /* 0x000000ffff107224 */ /* 0x000fe400078e0000 */
[----:B------:R-:W-:Y:S02]  /*222b0*/  IMAD.U32 R17, RZ, RZ, UR4 ;  /* 0x00000004ff117e24 */ /* 0x000fe4000f8e00ff */
[----:B------:R-:W-:Y:S02]  /*222c0*/  IMAD.U32 R18, RZ, RZ, UR5 ;  /* 0x00000005ff127e24 */ /* 0x000fe4000f8e00ff */
[----:B------:R-:W-:-:S07]  /*222d0*/  IMAD.U32 R19, RZ, RZ, UR6 ;  /* 0x00000006ff137e24 */ /* 0x000fce000f8e00ff */
.L_x_9715:
        /* <DEDUP_REMOVED lines=10> */
.L_x_9704:
[----:B------:R-:W-:Y:S02]  /*22380*/  ULDC UR4, c[0x0][0xc3c] ;  /* 0x00030f0000047ab9 */ /* 0x000fe40000000800 */
[----:B---3--:R-:W-:-:S13]  /*22390*/  ISETP.GE.AND P0, PT, R19, UR4, PT ;  /* 0x0000000413007c0c */ /* 0x008fda000bf06270 */
[----:B------:R-:W-:Y:S05]  /*223a0*/  @!P0 BRA `(.L_x_9716) ;  /* 0xffffff9800ec8947 */ /* 0x000fea000383ffff */
[----:B------:R-:W-:Y:S05]  /*223b0*/  BSYNC B8 ;  /* 0x0000000000087941 */ /* 0x000fea0003800000 */
.L_x_9613:
        /* <DEDUP_REMOVED lines=12> */
.L_x_9998:
[----:B------:R-:W-:Y:S05]  /*22480*/  BSYNC B0 ;  /* 0x0000000000007941 */ /* 0x000fea0003800000 */
.L_x_9717:
[----:B------:R-:W-:-:S03]  /*22490*/  UMOV UR4, 0xffffffff ;  /* 0xffffffff00047882 */ /* 0x000fc60000000000 */
[----:B------:R-:W-:Y:S05]  /*224a0*/  BRA.DIV UR4, `(.L_x_9719) ;  /* 0x0000007604047947 */ /* 0x000fea000b800000 */
[----:B-1----:R-:W1:Y:S02]  /*224b0*/  S2R R0, SR_TID.X ;  /* 0x0000000000007919 */ /* 0x002e640000002100 */
[----:B-1----:R-:W-:-:S04]  /*224c0*/  SHF.R.U32.HI R0, RZ, 0x5, R0 ;  /* 0x00000005ff007819 */ /* 0x002fc80000011600 */
[----:B------:R-:W-:-:S05]  /*224d0*/  LOP3.LUT R0, R0, 0x3, RZ, 0xc0, !PT ;  /* 0x0000000300007812 */ /* 0x000fca00078ec0ff */
[----:B------:R1:W3:Y:S02]  /*224e0*/  SHFL.IDX PT, R14, R0, RZ, 0x1f ;  /* 0x00001fff000e7589 */ /* 0x0002e400000e0000 */
.L_x_10001:
[----:B---3--:R-:W-:-:S13]  /*224f0*/  ISETP.NE.AND P0, PT, R14, RZ, PT ;  /* 0x000000ff0e00720c */ /* 0x008fda0003f05270 */
[----:B------:R-:W-:Y:S05]  /*22500*/  @P0 BRA `(.L_x_9369) ;  /* 0x0000000000880947 */ /* 0x000fea0003800000 */
[----:B------:R-:W-:-:S03]  /*22510*/  UMOV UR4, 0xffffffff ;  /* 0xffffffff00047882 */ /* 0x000fc60000000000 */
[----:B------:R-:W-:Y:S05]  /*22520*/  BRA.DIV UR4, `(.L_x_9720) ;  /* 0x0000007604187947 */ /* 0x000fea000b800000 */
[----:B------:R-:W-:-:S13]  /*22530*/  ELECT P6, URZ, PT ;  /* 0x00000000003f782f */ /* 0x000fda00038c0000 */
.L_x_10004:
[----:B------:R-:W-:Y:S05]  /*22540*/  @!P6 BRA `(.L_x_9369) ;  /* 0x000000000078e947 */ /* 0x000fea0003800000 */
[----:B------:R-:W-:-:S06]  /*22550*/  ULOP3.LUT UR4, UR36, 0x2, URZ, 0xfc, !UPT ;  /* 0x0000000224047892 */ /* 0x000fcc000f8efc3f */
[----:B-1----:R-:W-:-:S05]  /*22560*/  IMAD.U32 R0, RZ, RZ, UR4 ;  /* 0x00000004ff007e24 */ /* 0x002fca000f8e00ff */
[----:B------:R-:W-:-:S13]  /*22570*/  ISETP.NE.AND P0, PT, R0, 0x3, PT ;  /* 0x000000030000780c */ /* 0x000fda0003f05270 */
[----:B------:R-:W-:Y:S05]  /*22580*/  @!P0 BRA `(.L_x_9721) ;  /* 0x0000000000048947 */ /* 0x000fea0003800000 */
[----:B------:R-:W-:Y:S01]  /*22590*/  BPT.TRAP 0x1 ;  /* 0x000000040000795c */ /* 0x000fe20000300000 */
.L_x_9721:
[C---:B------:R-:W-:Y:S01]  /*225a0*/  IMAD R5, R25.reuse, 0x8, R4 ;  /* 0x0000000819057824 */ /* 0x040fe200078e0204 */
[----:B------:R-:W-:Y:S02]  /*225b0*/  SHF.L.U32 R0, R28, 0x1f, RZ ;  /* 0x0000001f1c007819 */ /* 0x000fe400000006ff */
[----:B------:R-:W-:Y:S02]  /*225c0*/  IADD3 R25, R25, 0x1, RZ ;  /* 0x0000000119197810 */ /* 0x000fe40007ffe0ff */
[----:B------:R-:W1:Y:S02]  /*225d0*/  SYNCS.PHASECHK.TRANS64.TRYWAIT P1, [R5+URZ+0x28840], R0 ;  /* 0x02884000050075a7 */ /* 0x000e64000802017f */
[----:B------:R-:W-:-:S04]  /*225e0*/  ISETP.NE.AND P2, PT, R25, 0x2, PT ;  /* 0x000000021900780c */ /* 0x000fc80003f45270 */
[----:B------:R-:W-:Y:S01]  /*225f0*/  SEL R3, RZ, 0x1, P2 ;  /* 0x00000001ff037807 */ /* 0x000fe20001000000 */
[----:B-1----:R-:W-:Y:S08]  /*22600*/  @!P1 BRA `(.L_x_9722) ;  /* 0x0000007400009947 */ /* 0x002ff00003800000 */
.L_x_10005:
[----:B------:R-:W-:Y:S02]  /*22610*/  SEL R25, R25, RZ, P2 ;  /* 0x000000ff19197207 */ /* 0x000fe40001000000 */
[----:B------:R-:W-:Y:S01]  /*22620*/  LOP3.LUT R2, R28, R3, RZ, 0x3c, !PT ;  /* 0x000000031c027212 */ /* 0x000fe200078e3cff */
[----:B------:R-:W-:Y:S06]  /*22630*/  @!P0 BRA `(.L_x_9723) ;  /* 0x0000000000048947 */ /* 0x000fec0003800000 */
[----:B------:R-:W-:Y:S01]  /*22640*/  BPT.TRAP 0x1 ;  /* 0x000000040000795c */ /* 0x000fe20000300000 */
.L_x_9723:
[----:B------:R-:W-:Y:S01]  /*22650*/  IMAD R25, R25, 0x8, R4 ;  /* 0x0000000819197824 */ /* 0x000fe200078e0204 */
[----:B------:R-:W-:-:S04]  /*22660*/  SHF.L.U32 R2, R2, 0x1f, RZ ;  /* 0x0000001f02027819 */ /* 0x000fc800000006ff */
[----:B------:R-:W3:Y:S02]  /*22670*/  SYNCS.PHASECHK.TRANS64.TRYWAIT P1, [R25+URZ+0x28840], R2 ;  /* 0x02884002190075a7 */ /* 0x000ee4000802017f */
[----:B---3--:R-:W-:Y:S05]  /*22680*/  @!P1 BRA `(.L_x_9724) ;  /* 0x0000007000f49947 */ /* 0x008fea0003800000 */
.L_x_10006:
[----:B------:R-:W-:Y:S05]  /*22690*/  @!P0 BRA `(.L_x_9725) ;  /* 0x0000000000048947 */ /* 0x000fea0003800000 */
[----:B------:R-:W-:Y:S01]  /*226a0*/  BPT.TRAP 0x1 ;  /* 0x000000040000795c */ /* 0x000fe20000300000 */
.L_x_9725:
[----:B------:R-:W4:Y:S02]  /*226b0*/  SYNCS.PHASECHK.TRANS64.TRYWAIT P1, [R5+URZ+0x28860], R0 ;  /* 0x02886000050075a7 */ /* 0x000f24000802017f */
[----:B----4-:R-:W-:Y:S05]  /*226c0*/  @!P1 BRA `(.L_x_9726) ;  /* 0x0000007000f89947 */ /* 0x010fea0003800000 */
.L_x_10007:
[----:B------:R-:W-:Y:S05]  /*226d0*/  @!P0 BRA `(.L_x_9727) ;  /* 0x0000000000048947 */ /* 0x000fea0003800000 */
[----:B------:R-:W-:Y:S01]  /*226e0*/  BPT.TRAP 0x1 ;  /* 0x000000040000795c */ /* 0x000fe20000300000 */
.L_x_9727:
[----:B------:R0:W0:Y:S02]  /*226f0*/  SYNCS.PHASECHK.TRANS64.TRYWAIT P0, [R25+URZ+0x28860], R2 ;  /* 0x02886002190075a7 */ /* 0x000024000800017f */
[----:B0-----:R-:W-:Y:S05]  /*22700*/  @!P0 NANOSLEEP.SYNCS 0x989680 ;  /* 0x009896800000895d */ /* 0x001fea0003900000 */
[----:B------:R-:W0:Y:S02]  /*22710*/  @!P0 SYNCS.PHASECHK.TRANS64 P0, [R25+URZ+0x28860], R2 ;  /* 0x02886002190085a7 */ /* 0x000e24000800007f */
[----:B0-----:R-:W-:Y:S05]  /*22720*/  @!P0 BRA `(.L_x_9727) ;  /* 0xfffffffc00f08947 */ /* 0x001fea000383ffff */
.L_x_9369:
[----:B------:R-:W-:Y:S05]  /*22730*/  BSYNC B9 ;  /* 0x0000000000097941 */ /* 0x000fea0003800000 */
.L_x_9366:
[----:B------:R-:W-:Y:S05]  /*22740*/  EXIT ;  /* 0x000000000000794d */ /* 0x000fea0003800000 */
.L_x_9393:
[----:B0-----:R0:W1:Y:S02]  /*22750*/  SYNCS.PHASECHK.TRANS64.TRYWAIT P6, [R89+URZ+0x28890], R100 ;  /* 0x02889064590075a7 */ /* 0x00106400080c017f */
[----:B-1----:R-:W-:Y:S05]  /*22760*/  @!P6 NANOSLEEP.SYNCS 0x989680 ;  /* 0x009896800000e95d */ /* 0x002fea0003900000 */
[----:B------:R-:W1:Y:S02]  /*22770*/  @!P6 SYNCS.PHASECHK.TRANS64 P6, [R89+URZ+0x28890], R100 ;  /* 0x028890645900e5a7 */ /* 0x000e6400080c007f */
[----:B-1----:R-:W-:Y:S05]  /*22780*/  @!P6 BRA `(.L_x_9393) ;  /* 0xfffffffc00f0e947 */ /* 0x002fea000383ffff */
[----:B------:R-:W-:Y:S05]  /*22790*/  BRA `(.L_x_9728) ;  /* 0xfffffe0c003c7947 */ /* 0x000fea000383ffff */
.L_x_9394:
        /* <DEDUP_REMOVED lines=8> */
.L_x_9730:
[----:B------:R-:W-:Y:S05]  /*22820*/  BSYNC B1 ;  /* 0x0000000000017941 */ /* 0x000fea0003800000 */
.L_x_9729:
        /* <DEDUP_REMOVED lines=8> */
.L_x_9731:
[----:B------:R-:W-:Y:S01]  /*228b0*/  IMAD.MOV.U32 R103, RZ, RZ, R14 ;  /* 0x000000ffff677224 */ /* 0x000fe200078e000e */
[----:B------:R-:W-:Y:S06]  /*228c0*/  BRA `(.L_x_9732) ;  /* 0xfffffe0c00047947 */ /* 0x000fec000383ffff */
.L_x_9403:
        /* <DEDUP_REMOVED lines=8> */
.L_x_9734:
[----:B------:R-:W-:Y:S05]  /*22950*/  BSYNC B1 ;  /* 0x0000000000017941 */ /* 0x000fea0003800000 */
.L_x_9733:
        /* <DEDUP_REMOVED lines=8> */
.L_x_9735:
[----:B------:R-:W-:Y:S01]  /*229e0*/  IMAD.MOV.U32 R69, RZ, RZ, R14 ;  /* 0x000000ffff457224 */ /* 0x000fe200078e000e */
[----:B------:R-:W-:Y:S06]  /*229f0*/  BRA `(.L_x_9736) ;  /* 0xfffffe1000987947 */ /* 0x000fec000383ffff */
.L_x_9412:
        /* <DEDUP_REMOVED lines=8> */
.L_x_9738:
[----:B------:R-:W-:Y:S05]  /*22a80*/  BSYNC B1 ;  /* 0x0000000000017941 */ /* 0x000fea0003800000 */
.L_x_9737:
        /* <DEDUP_REMOVED lines=8> */
.L_x_9739:
[----:B------:R-:W-:Y:S01]  /*22b10*/  IMAD.MOV.U32 R61, RZ, RZ, R14 ;  /* 0x000000ffff3d7224 */ /* 0x000fe200078e000e */
[----:B------:R-:W-:Y:S06]  /*22b20*/  BRA `(.L_x_9740) ;  /* 0xfffffe18002c7947 */ /* 0x000fec000383ffff */
.L_x_9421:
        /* <DEDUP_REMOVED lines=8> */
.L_x_9742:
[----:B------:R-:W-:Y:S05]  /*22bb0*/  BSYNC B1 ;  /* 0x0000000000017941 */ /* 0x000fea0003800000 */
.L_x_9741:
        /* <DEDUP_REMOVED lines=8> */
.L_x_9743:
[----:B------:R-:W-:Y:S01]  /*22c40*/  IMAD.MOV.U32 R51, RZ, RZ, R14 ;  /* 0x000000ffff337224 */ /* 0x000fe200078e000e */
[----:B------:R-:W-:Y:S06]  /*22c50*/  BRA `(.L_x_9744) ;  /* 0xfffffe1c00bc7947 */ /* 0x000fec000383ffff */
.L_x_9433:
[----:B-1----:R1:W2:Y:S02]  /*22c60*/  SYNCS.PHASECHK.TRANS64.TRYWAIT P4, [R89+URZ+0x28890], R100 ;  /* 0x02889064590075a7 */ /* 0x0022a4000808017f */
[----:B--2---:R-:W-:Y:S05]  /*22c70*/  @!P4 NANOSLEEP.SYNCS 0x989680 ;  /* 0x009896800000c95d */ /* 0x004fea0003900000 */
[----:B------:R-:W2:Y:S02]  /*22c80*/  @!P4 SYNCS.PHASECHK.TRANS64 P4, [R89+URZ+0x28890], R100 ;  /* 0x028890645900c5a7 */ /* 0x000ea4000808007f */
[----:B--2---:R-:W-:Y:S05]  /*22c90*/  @!P4 BRA `(.L_x_9433) ;  /* 0xfffffffc00f0c947 */ /* 0x004fea000383ffff */
[----:B------:R-:W-:Y:S05]  /*22ca0*/  BRA `(.L_x_9745) ;  /* 0xfffffe2c00f47947 */ /* 0x000fea000383ffff */
.L_x_9434:
        /* <DEDUP_REMOVED lines=8> */
.L_x_9747:
[----:B------:R-:W-:Y:S05]  /*22d30*/  BSYNC B1 ;  /* 0x0000000000017941 */ /* 0x000fea0003800000 */
.L_x_9746:
        /* <DEDUP_REMOVED lines=8> */
.L_x_9748:
[----:B------:R-:W-:Y:S01]  /*22dc0*/  IMAD.MOV.U32 R104, RZ, RZ, R14 ;  /* 0x000000ffff687224 */ /* 0x000fe200078e000e */
[----:B------:R-:W-:Y:S06]  /*22dd0*/  BRA `(.L_x_9749) ;  /* 0xfffffe2c00c07947 */ /* 0x000fec000383ffff */
.L_x_9439:
[----:B------:R-:W-:Y:S01]  /*22de0*/  BSSY B1, `(.L_x_9750) ;  /* 0x0000008000017945 */ /* 0x000fe20003800000 */
[----:B----4-:R-:W-:Y:S01]  /*22df0*/  MOV R13, R101 ;  /* 0x00000065000d7202 */ /* 0x010fe20000000f00 */
[----:B------:R-:W-:Y:S02]  /*22e00*/  IMAD.MOV.U32 R12, RZ, RZ, 0x1 ;  /* 0x00000001ff0c7424 */ /* 0x000fe400078e00ff */
[----:B------:R-:W-:Y:S02]  /*22e10*/  IMAD.MOV.U32 R11, RZ, RZ, 0x181f ;  /* 0x0000181fff0b7424 */ /* 0x000fe400078e00ff */
[----:B------:R-:W-:-:S07]  /*22e20*/  IMAD.MOV.U32 R15, RZ, RZ, -0x1 ;  /* 0xffffffffff0f7424 */ /* 0x000fce00078e00ff */
[----:B0123--:R-:W-:Y:S05]  /*22e30*/  WARPSYNC.COLLECTIVE R15, `(.L_x_9751) ;  /* 0x000000000f087348 */ /* 0x00ffea0003c00000 */
[----:B------:R4:W0:Y:S02]  /*22e40*/  SHFL.IDX P6, R14, R13, R12, R11 ;  /* 0x0000000c0d0e7389 */ /* 0x00082400000c000b */
[----:B01234-:R-:W-:Y:S01]  /*22e50*/  ENDCOLLECTIVE ;  /* 0x000000000000791b */ /* 0x01ffe20003800000 */
.L_x_9751:
[----:B------:R-:W-:Y:S05]  /*22e60*/  BSYNC B1 ;  /* 0x0000000000017941 */ /* 0x000fea0003800000 */
.L_x_9750:
        /* <DEDUP_REMOVED lines=8> */
.L_x_9752:
[----:B------:R-:W-:Y:S01]  /*22ef0*/  IMAD.MOV.U32 R46, RZ, RZ, R14 ;  /* 0x000000ffff2e7224 */ /* 0x000fe200078e000e */
[----:B------:R-:W-:Y:S06]  /*22f00*/  BRA `(.L_x_9753) ;  /* 0xfffffe3400747947 */ /* 0x000fec000383ffff */
.L_x_9444:
        /* <DEDUP_REMOVED lines=8> */
.L_x_9755:
[----:B------:R-:W-:Y:S05]  /*22f90*/  BSYNC B1 ;  /* 0x0000000000017941 */ /* 0x000fea0003800000 */
.L_x_9754:
        /* <DEDUP_REMOVED lines=8> */
.L_x_9756:
[----:B------:R-:W-:Y:S01]  /*23020*/  IMAD.MOV.U32 R46, RZ, RZ, R14 ;  /* 0x000000ffff2e7224 */ /* 0x000fe200078e000e */
[----:B------:R-:W-:Y:S06]  /*23030*/  BRA `(.L_x_9757) ;  /* 0xfffffe3c00287947 */ /* 0x000fec000383ffff */
.L_x_9449:
        /* <DEDUP_REMOVED lines=8> */
.L_x_9759:
[----:B------:R-:W-:Y:S05]  /*230c0*/  BSYNC B1 ;  /* 0x0000000000017941 */ /* 0x000fea0003800000 */
.L_x_9758:
        /* <DEDUP_REMOVED lines=8> */
.L_x_9760:
[----:B------:R-:W-:Y:S01]  /*23150*/  IMAD.MOV.U32 R106, RZ, RZ, R14 ;  /* 0x000000ffff6a7224 */ /* 0x000fe200078e000e */
[----:B------:R-:W-:Y:S06]  /*23160*/  BRA `(.L_x_9761) ;  /* 0xfffffe4000e47947 */ /* 0x000fec000383ffff */
.L_x_9454:
[----:B0-----:R0:W1:Y:S02]  /*23170*/  SYNCS.PHASECHK.TRANS64.TRYWAIT P3, [R89+URZ+0x28890], R100 ;  /* 0x02889064590075a7 */ /* 0x001064000806017f */
[----:B-1----:R-:W-:Y:S05]  /*23180*/  @!P3 NANOSLEEP.SYNCS 0x989680 ;  /* 0x009896800000b95d */ /* 0x002fea0003900000 */
[----:B------:R-:W1:Y:S02]  /*23190*/  @!P3 SYNCS.PHASECHK.TRANS64 P3, [R89+URZ+0x28890], R100 ;  /* 0x028890645900b5a7 */ /* 0x000e64000806007f */
[----:B-1----:R-:W-:Y:S05]  /*231a0*/  @!P3 BRA `(.L_x_9454) ;  /* 0xfffffffc00f0b947 */ /* 0x002fea000383ffff */
[----:B------:R-:W-:Y:S05]  /*231b0*/  BRA `(.L_x_9762) ;  /* 0xfffffe4800ec7947 */ /* 0x000fea000383ffff */
.L_x_9455:
        /* <DEDUP_REMOVED lines=8> */
.L_x_9764:
[----:B------:R-:W-:Y:S05]  /*23240*/  BSYNC B1 ;  /* 0x0000000000017941 */ /* 0x000fea0003800000 */
.L_x_9763:
        /* <DEDUP_REMOVED lines=8> */
.L_x_9765:
[----:B------:R-:W-:Y:S05]  /*232d0*/  BRA `(.L_x_9766) ;  /* 0xfffffe4c000c7947 */ /* 0x000fea000383ffff */
.L_x_9458:
        /* <DEDUP_REMOVED lines=8> */
.L_x_9768:
[----:B------:R-:W-:Y:S05]  /*23360*/  BSYNC B1 ;  /* 0x0000000000017941 */ /* 0x000fea0003800000 */
.L_x_9767:
        /* <DEDUP_REMOVED lines=8> */
.L_x_9769:
[----:B------:R-:W-:Y:S05]  /*233f0*/  BRA `(.L_x_9770) ;  /* 0xfffffe4c000c7947 */ /* 0x000fea000383ffff */
.L_x_9461:
        /* <DEDUP_REMOVED lines=8> */
.L_x_9772:
[----:B------:R-:W-:Y:S05]  /*23480*/  BSYNC B1 ;  /* 0x0000000000017941 */ /* 0x000fea0003800000 */
.L_x_9771:
        /* <DEDUP_REMOVED lines=8> */
.L_x_9773:
[----:B------:R-:W-:Y:S05]  /*23510*/  BRA `(.L_x_9774) ;  /* 0xfffffe4c00107947 */ /* 0x000fea000383ffff */
.L_x_9464:
        /* <DEDUP_REMOVED lines=8> */
.L_x_9776:
[----:B------:R-:W-:Y:S05]  /*235a0*/  BSYNC B1 ;  /* 0x0000000000017941 */ /* 0x000fea0003800000 */
.L_x_9775:
[----:B------:R-:W-:Y:S01]  /*235b0*/  IMAD.MOV.U32 R13, RZ, RZ, R44 ;  /* 0x000000ffff0d7224 */ /* 0x000fe200078e002c */
[----:B------:R-:W-:Y:S01]  /*235c0*/  MOV R15, 0xffffffff ;  /* 0xffffffff000f7802 */ /* 0x000fe20000000f00 */
[----:B------:R-:W-:Y:S02]  /*235d0*/  IMAD.MOV.U32 R12, RZ, RZ, 0x3 ;  /* 0x00000003ff0c7424 */ /* 0x000fe400078e00ff */
[----:B------:R-:W-:Y:S02]  /*235e0*/  IMAD.MOV.U32 R11, RZ, RZ, 0x181f ;  /* 0x0000181fff0b7424 */ /* 0x000fe400078e00ff */
[----:B------:R-:W-:-:S07]  /*235f0*/  IMAD.MOV.U32 R41, RZ, RZ, R14 ;  /* 0x000000ffff297224 */ /* 0x000fce00078e000e */
[----:B------:R-:W-:Y:S05]  /*23600*/  WARPSYNC.COLLECTIVE R15, `(.L_x_9777) ;  /* 0x000000000f087348 */ /* 0x000fea0003c00000 */
[----:B------:R0:W1:Y:S02]  /*23610*/  SHFL.IDX P6, R14, R13, R12, R11 ;  /* 0x0000000c0d0e7389 */ /* 0x00006400000c000b */
[----:B01----:R-:W-:Y:S01]  /*23620*/  ENDCOLLECTIVE ;  /* 0x000000000000791b */ /* 0x003fe20003800000 */
.L_x_9777:
[----:B------:R-:W-:Y:S05]  /*23630*/  BRA `(.L_x_9778) ;  /* 0xfffffe4c00147947 */ /* 0x000fea000383ffff */
.L_x_9468:
[----:B------:R0:W0:Y:S02]  /*23640*/  SYNCS.PHASECHK.TRANS64.TRYWAIT P4, [R89+URZ+0x288b0], R100 ;  /* 0x0288b064590075a7 */ /* 0x000024000808017f */
[----:B0-----:R-:W-:Y:S05]  /*23650*/  @!P4 NANOSLEEP.SYNCS 0x989680 ;  /* 0x009896800000c95d */ /* 0x001fea0003900000 */
[----:B------:R-:W0:Y:S02]  /*23660*/  @!P4 SYNCS.PHASECHK.TRANS64 P4, [R89+URZ+0x288b0], R100 ;  /* 0x0288b0645900c5a7 */ /* 0x000e24000808007f */
[----:B0-----:R-:W-:Y:S05]  /*23670*/  @!P4 BRA `(.L_x_9468) ;  /* 0xfffffffc00f0c947 */ /* 0x001fea000383ffff */
[----:B------:R-:W-:Y:S05]  /*23680*/  BRA `(.L_x_9779) ;  /* 0xfffffe4c00907947 */ /* 0x000fea000383ffff */
.L_x_9482:
[----:B------:R-:W0:Y:S01]  /*23690*/  S2R R5, SR_TID.X ;  /* 0x0000000000057919 */ /* 0x000e220000002100 */
[----:B------:R-:W-:Y:S01]  /*236a0*/  BSSY B0, `(.L_x_9780) ;  /* 0x000000c000007945 */ /* 0x000fe20003800000 */
[----:B------:R-:W-:Y:S02]  /*236b0*/  IMAD.MOV.U32 R12, RZ, RZ, RZ ;  /* 0x000000ffff0c7224 */ /* 0x000fe400078e00ff */
[----:B------:R-:W-:Y:S02]  /*236c0*/  IMAD.MOV.U32 R11, RZ, RZ, 0x1f ;  /* 0x0000001fff0b7424 */ /* 0x000fe400078e00ff */
[----:B------:R-:W-:Y:S02]  /*236d0*/  IMAD.MOV.U32 R15, RZ, RZ, -0x1 ;  /* 0xffffffffff0f7424 */ /* 0x000fe400078e00ff */
[----:B0-----:R-:W-:-:S05]  /*236e0*/  VIADD R5, R5, 0xffffff80 ;  /* 0xffffff8005057836 */ /* 0x001fca0000000000 */
[----:B------:R-:W-:-:S04]  /*236f0*/  SHF.R.S32.HI R4, RZ, 0x1f, R5 ;  /* 0x0000001fff047819 */ /* 0x000fc80000011405 */
[----:B------:R-:W-:-:S04]  /*23700*/  LEA.HI R4, R4, R5, RZ, 0x7 ;  /* 0x0000000504047211 */ /* 0x000fc800078f38ff */
[----:B------:R-:W-:-:S05]  /*23710*/  SHF.R.S32.HI R4, RZ, 0x7, R4 ;  /* 0x00000007ff047819 */ /* 0x000fca0000011404 */
[----:B--2---:R-:W-:-:S07]  /*23720*/  IMAD.MOV.U32 R13, RZ, RZ, R4 ;  /* 0x000000ffff0d7224 */ /* 0x004fce00078e0004 */
[----:B-1---5:R-:W-:Y:S05]  /*23730*/  WARPSYNC.COLLECTIVE R15, `(.L_x_9781) ;  /* 0x000000000f087348 */ /* 0x022fea0003c00000 */
[----:B------:R0:W2:Y:S02]  /*23740*/  SHFL.IDX P6, R14, R13, R12, R11 ;  /* 0x0000000c0d0e7389 */ /* 0x0000a400000c000b */
[----:B012--5:R-:W-:Y:S01]  /*23750*/  ENDCOLLECTIVE ;  /* 0x000000000000791b */ /* 0x027fe20003800000 */
.L_x_9781:
[----:B------:R-:W-:Y:S05]  /*23760*/  BSYNC B0 ;  /* 0x0000000000007941 */ /* 0x000fea0003800000 */
.L_x_9780:
[----:B------:R-:W-:Y:S01]  /*23770*/  IMAD.MOV.U32 R191, RZ, RZ, R14 ;  /* 0x000000ffffbf7224 */ /* 0x000fe200078e000e */
[----:B------:R-:W-:Y:S06]  /*23780*/  BRA `(.L_x_9782) ;  /* 0xfffffe5800747947 */ /* 0x000fec000383ffff */
.L_x_9492:
        /* <DEDUP_REMOVED lines=8> */
.L_x_9784:
[----:B------:R-:W-:Y:S05]  /*23810*/  BSYNC B1 ;  /* 0x0000000000017941 */ /* 0x000fea0003800000 */
.L_x_9783:
[----:B------:R-:W-:Y:S01]  /*23820*/  IMAD.MOV.U32 R13, RZ, RZ, R5 ;  /* 0x000000ffff0d7224 */ /* 0x000fe200078e0005 */
[----:B------:R-:W-:Y:S01]  /*23830*/  MOV R12, RZ ;  /* 0x000000ff000c7202 */ /* 0x000fe20000000f00 */
[----:B------:R-:W-:Y:S02]  /*23840*/  IMAD.MOV.U32 R11, RZ, RZ, 0x181f ;  /* 0x0000181fff0b7424 */ /* 0x000fe400078e00ff */
[----:B------:R-:W-:Y:S02]  /*23850*/  IMAD.MOV.U32 R15, RZ, RZ, -0x1 ;  /* 0xffffffffff0f7424 */ /* 0x000fe400078e00ff */
[----:B------:R-:W-:-:S07]  /*23860*/  IMAD.MOV.U32 R0, RZ, RZ, R14 ;  /* 0x000000ffff007224 */ /* 0x000fce00078e000e */
[----:B------:R-:W-:Y:S05]  /*23870*/  WARPSYNC.COLLECTIVE R15, `(.L_x_9785) ;  /* 0x000000000f087348 */ /* 0x000fea0003c00000 */
[----:B------:R0:W1:Y:S02]  /*23880*/  SHFL.IDX P6, R14, R13, R12, R11 ;  /* 0x0000000c0d0e7389 */ /* 0x00006400000c000b */
[----:B01----:R-:W-:Y:S01]  /*23890*/  ENDCOLLECTIVE ;  /* 0x000000000000791b */ /* 0x003fe20003800000 */
.L_x_9785:
[----:B------:R-:W-:Y:S02]  /*238a0*/  IMAD.MOV.U32 R13, RZ, RZ, R8 ;  /* 0x000000ffff0d7224 */ /* 0x000fe400078e0008 */
[----:B------:R-:W-:-:S07]  /*238b0*/  IMAD.MOV.U32 R3, RZ, RZ, R14 ;  /* 0x000000ffff037224 */ /* 0x000fce00078e000e */
[----:B------:R-:W-:Y:S05]  /*238c0*/  WARPSYNC.COLLECTIVE R15, `(.L_x_9786) ;  /* 0x000000000f087348 */ /* 0x000fea0003c00000 */
[----:B------:R0:W1:Y:S02]  /*238d0*/  SHFL.IDX P6, R14, R13, R12, R11 ;  /* 0x0000000c0d0e7389 */ /* 0x00006400000c000b */
[----:B01----:R-:W-:Y:S01]  /*238e0*/  ENDCOLLECTIVE ;  /* 0x000000000000791b */ /* 0x003fe20003800000 */
.L_x_9786:
[----:B------:R-:W-:Y:S02]  /*238f0*/  IMAD.MOV.U32 R13, RZ, RZ, R7 ;  /* 0x000000ffff0d7224 */ /* 0x000fe400078e0007 */
[----:B------:R-:W-:-:S07]  /*23900*/  IMAD.MOV.U32 R4, RZ, RZ, R14 ;  /* 0x000000ffff047224 */ /* 0x000fce00078e000e */
[----:B------:R-:W-:Y:S05]  /*23910*/  WARPSYNC.COLLECTIVE R15, `(.L_x_9787) ;  /* 0x000000000f087348 */ /* 0x000fea0003c00000 */
[----:B------:R0:W1:Y:S02]  /*23920*/  SHFL.IDX P6, R14, R13, R12, R11 ;  /* 0x0000000c0d0e7389 */ /* 0x00006400000c000b */
[----:B01----:R-:W-:Y:S01]  /*23930*/  ENDCOLLECTIVE ;  /* 0x000000000000791b */ /* 0x003fe20003800000 */
.L_x_9787:
[----:B------:R-:W-:Y:S05]  /*23940*/  BRA `(.L_x_9788) ;  /* 0xfffffe5c00d07947 */ /* 0x000fea000383ffff */
.L_x_9495:
[----:B------:R-:W-:Y:S01]  /*23950*/  BSSY B1, `(.L_x_9789) ;  /* 0x0000008000017945 */ /* 0x000fe20003800000 */
[----:B0-----:R-:W-:Y:S02]  /*23960*/  IMAD.MOV.U32 R13, RZ, RZ, R6 ;  /* 0x000000ffff0d7224 */ /* 0x001fe400078e0006 */
[----:B------:R-:W-:Y:S02]  /*23970*/  IMAD.MOV.U32 R12, RZ, RZ, 0x1 ;  /* 0x00000001ff0c7424 */ /* 0x000fe400078e00ff */
[----:B------:R-:W-:Y:S02]  /*23980*/  IMAD.MOV.U32 R11, RZ, RZ, 0x181f ;  /* 0x0000181fff0b7424 */ /* 0x000fe400078e00ff */
[----:B------:R-:W-:-:S07]  /*23990*/  IMAD.MOV.U32 R15, RZ, RZ, -0x1 ;  /* 0xffffffffff0f7424 */ /* 0x000fce00078e00ff */
[----:B------:R-:W-:Y:S05]  /*239a0*/  WARPSYNC.COLLECTIVE R15, `(.L_x_9790) ;  /* 0x000000000f087348 */ /* 0x000fea0003c00000 */
[----:B------:R0:W1:Y:S02]  /*239b0*/  SHFL.IDX P6, R14, R13, R12, R11 ;  /* 0x0000000c0d0e7389 */ /* 0x00006400000c000b */
[----:B01----:R-:W-:Y:S01]  /*239c0*/  ENDCOLLECTIVE ;  /* 0x000000000000791b */ /* 0x003fe20003800000 */
.L_x_9790:
[----:B------:R-:W-:Y:S05]  /*239d0*/  BSYNC B1 ;  /* 0x0000000000017941 */ /* 0x000fea0003800000 */
.L_x_9789:
        /* <DEDUP_REMOVED lines=8> */
.L_x_9791:
[----:B------:R-:W-:Y:S02]  /*23a60*/  IMAD.MOV.U32 R13, RZ, RZ, R8 ;  /* 0x000000ffff0d7224 */ /* 0x000fe400078e0008 */
[----:B------:R-:W-:-:S07]  /*23a70*/  IMAD.MOV.U32 R3, RZ, RZ, R14 ;  /* 0x000000ffff037224 */ /* 0x000fce00078e000e */
[----:B------:R-:W-:Y:S05]  /*23a80*/  WARPSYNC.COLLECTIVE R15, `(.L_x_9792) ;  /* 0x000000000f087348 */ /* 0x000fea0003c00000 */
[----:B------:R0:W1:Y:S02]  /*23a90*/  SHFL.IDX P6, R14, R13, R12, R11 ;  /* 0x0000000c0d0e7389 */ /* 0x00006400000c000b */
[----:B01----:R-:W-:Y:S01]  /*23aa0*/  ENDCOLLECTIVE ;  /* 0x000000000000791b */ /* 0x003fe20003800000 */
.L_x_9792:
[----:B------:R-:W-:Y:S02]  /*23ab0*/  IMAD.MOV.U32 R13, RZ, RZ, R7 ;  /* 0x000000ffff0d7224 */ /* 0x000fe400078e0007 */
[----:B------:R-:W-:-:S07]  /*23ac0*/  IMAD.MOV.U32 R4, RZ, RZ, R14 ;  /* 0x000000ffff047224 */ /* 0x000fce00078e000e */
[----:B------:R-:W-:Y:S05]  /*23ad0*/  WARPSYNC.COLLECTIVE R15, `(.L_x_9793) ;  /* 0x000000000f087348 */ /* 0x000fea0003c00000 */
[----:B------:R0:W1:Y:S02]  /*23ae0*/  SHFL.IDX P6, R14, R13, R12, R11 ;  /* 0x0000000c0d0e7389 */ /* 0x00006400000c000b */
[----:B01----:R-:W-:Y:S01]  /*23af0*/  ENDCOLLECTIVE ;  /* 0x000000000000791b */ /* 0x003fe20003800000 */
.L_x_9793:
[----:B------:R-:W-:Y:S05]  /*23b00*/  BRA `(.L_x_9794) ;  /* 0xfffffe60003c7947 */ /* 0x000fea000383ffff */
.L_x_9498:
[----:B------:R-:W-:Y:S01]  /*23b10*/  BSSY B1, `(.L_x_9795) ;  /* 0x0000008000017945 */ /* 0x000fe20003800000 */
[----:B0-----:R-:W-:Y:S02]  /*23b20*/  IMAD.MOV.U32 R13, RZ, RZ, R6 ;  /* 0x000000ffff0d7224 */ /* 0x001fe400078e0006 */
[----:B------:R-:W-:Y:S02]  /*23b30*/  IMAD.MOV.U32 R12, RZ, RZ, 0x2 ;  /* 0x00000002ff0c7424 */ /* 0x000fe400078e00ff */
[----:B------:R-:W-:Y:S02]  /*23b40*/  IMAD.MOV.U32 R11, RZ, RZ, 0x181f ;  /* 0x0000181fff0b7424 */ /* 0x000fe400078e00ff */
[----:B------:R-:W-:-:S07]  /*23b50*/  IMAD.MOV.U32 R15, RZ, RZ, -0x1 ;  /* 0xffffffffff0f7424 */ /* 0x000fce00078e00ff */
[----:B-1----:R-:W-:Y:S05]  /*23b60*/  WARPSYNC.COLLECTIVE R15, `(.L_x_9796) ;  /* 0x000000000f087348 */ /* 0x002fea0003c00000 */
[----:B------:R0:W2:Y:S02]  /*23b70*/  SHFL.IDX P6, R14, R13, R12, R11 ;  /* 0x0000000c0d0e7389 */ /* 0x0000a400000c000b */
[----:B012---:R-:W-:Y:S01]  /*23b80*/  ENDCOLLECTIVE ;  /* 0x000000000000791b */ /* 0x007fe20003800000 */
.L_x_9796:
[----:B------:R-:W-:Y:S05]  /*23b90*/  BSYNC B1 ;  /* 0x0000000000017941 */ /* 0x000fea0003800000 */
.L_x_9795:
        /* <DEDUP_REMOVED lines=8> */
.L_x_9797:
[----:B------:R-:W-:Y:S02]  /*23c20*/  IMAD.MOV.U32 R13, RZ, RZ, R8 ;  /* 0x000000ffff0d7224 */ /* 0x000fe400078e0008 */
[----:B------:R-:W-:-:S07]  /*23c30*/  IMAD.MOV.U32 R3, RZ, RZ, R14 ;  /* 0x000000ffff037224 */ /* 0x000fce00078e000e */
[----:B------:R-:W-:Y:S05]  /*23c40*/  WARPSYNC.COLLECTIVE R15, `(.L_x_9798) ;  /* 0x000000000f087348 */ /* 0x000fea0003c00000 */
[----:B------:R0:W1:Y:S02]  /*23c50*/  SHFL.IDX P6, R14, R13, R12, R11 ;  /* 0x0000000c0d0e7389 */ /* 0x00006400000c000b */
[----:B01----:R-:W-:Y:S01]  /*23c60*/  ENDCOLLECTIVE ;  /* 0x000000000000791b */ /* 0x003fe20003800000 */
.L_x_9798:
[----:B------:R-:W-:Y:S02]  /*23c70*/  IMAD.MOV.U32 R13, RZ, RZ, R7 ;  /* 0x000000ffff0d7224 */ /* 0x000fe400078e0007 */
[----:B------:R-:W-:-:S07]  /*23c80*/  IMAD.MOV.U32 R4, RZ, RZ, R14 ;  /* 0x000000ffff047224 */ /* 0x000fce00078e000e */
[----:B------:R-:W-:Y:S05]  /*23c90*/  WARPSYNC.COLLECTIVE R15, `(.L_x_9799) ;  /* 0x000000000f087348 */ /* 0x000fea0003c00000 */
[----:B------:R0:W1:Y:S02]  /*23ca0*/  SHFL.IDX P6, R14, R13, R12, R11 ;  /* 0x0000000c0d0e7389 */ /* 0x00006400000c000b */
[----:B01----:R-:W-:Y:S01]  /*23cb0*/  ENDCOLLECTIVE ;  /* 0x000000000000791b */ /* 0x003fe20003800000 */
.L_x_9799:
[----:B------:R-:W-:Y:S05]  /*23cc0*/  BRA `(.L_x_9800) ;  /* 0xfffffe6000a07947 */ /* 0x000fea000383ffff */
.L_x_9501:
[----:B------:R-:W-:Y:S01]  /*23cd0*/  BSSY B1, `(.L_x_9801) ;  /* 0x0000008000017945 */ /* 0x000fe20003800000 */
[----:B------:R-:W-:Y:S02]  /*23ce0*/  IMAD.MOV.U32 R13, RZ, RZ, R6 ;  /* 0x000000ffff0d7224 */ /* 0x000fe400078e0006 */
[----:B------:R-:W-:Y:S02]  /*23cf0*/  IMAD.MOV.U32 R12, RZ, RZ, 0x3 ;  /* 0x00000003ff0c7424 */ /* 0x000fe400078e00ff */
[----:B------:R-:W-:Y:S02]  /*23d00*/  IMAD.MOV.U32 R11, RZ, RZ, 0x181f ;  /* 0x0000181fff0b7424 */ /* 0x000fe400078e00ff */
[----:B------:R-:W-:-:S07]  /*23d10*/  IMAD.MOV.U32 R15, RZ, RZ, -0x1 ;  /* 0xffffffffff0f7424 */ /* 0x000fce00078e00ff */
[----:B--2---:R-:W-:Y:S05]  /*23d20*/  WARPSYNC.COLLECTIVE R15, `(.L_x_9802) ;  /* 0x000000000f087348 */ /* 0x004fea0003c00000 */
[----:B------:R0:W1:Y:S02]  /*23d30*/  SHFL.IDX P6, R14, R13, R12, R11 ;  /* 0x0000000c0d0e7389 */ /* 0x00006400000c000b */
[----:B012---:R-:W-:Y:S01]  /*23d40*/  ENDCOLLECTIVE ;  /* 0x000000000000791b */ /* 0x007fe20003800000 */
.L_x_9802:
[----:B------:R-:W-:Y:S05]  /*23d50*/  BSYNC B1 ;  /* 0x0000000000017941 */ /* 0x000fea0003800000 */
.L_x_9801:
        /* <DEDUP_REMOVED lines=8> */
.L_x_9803:
[----:B------:R-:W-:Y:S02]  /*23de0*/  IMAD.MOV.U32 R13, RZ, RZ, R8 ;  /* 0x000000ffff0d7224 */ /* 0x000fe400078e0008 */
[----:B------:R-:W-:-:S07]  /*23df0*/  IMAD.MOV.U32 R3, RZ, RZ, R14 ;  /* 0x000000ffff037224 */ /* 0x000fce00078e000e */
[----:B------:R-:W-:Y:S05]  /*23e00*/  WARPSYNC.COLLECTIVE R15, `(.L_x_9804) ;  /* 0x000000000f087348 */ /* 0x000fea0003c00000 */
[----:B------:R0:W1:Y:S02]  /*23e10*/  SHFL.IDX P6, R14, R13, R12, R11 ;  /* 0x0000000c0d0e7389 */ /* 0x00006400000c000b */
[----:B01----:R-:W-:Y:S01]  /*23e20*/  ENDCOLLECTIVE ;  /* 0x000000000000791b */ /* 0x003fe20003800000 */
.L_x_9804:
[----:B------:R-:W-:Y:S02]  /*23e30*/  IMAD.MOV.U32 R13, RZ, RZ, R7 ;  /* 0x000000ffff0d7224 */ /* 0x000fe400078e0007 */
[----:B------:R-:W-:-:S07]  /*23e40*/  IMAD.MOV.U32 R4, RZ, RZ, R14 ;  /* 0x000000ffff047224 */ /* 0x000fce00078e000e */
[----:B------:R-:W-:Y:S05]  /*23e50*/  WARPSYNC.COLLECTIVE R15, `(.L_x_9805) ;  /* 0x000000000f087348 */ /* 0x000fea0003c00000 */
[----:B------:R0:W1:Y:S02]  /*23e60*/  SHFL.IDX P6, R14, R13, R12, R11 ;  /* 0x0000000c0d0e7389 */ /* 0x00006400000c000b */
[----:B01----:R-:W-:Y:S01]  /*23e70*/  ENDCOLLECTIVE ;  /* 0x000000000000791b */ /* 0x003fe20003800000 */
.L_x_9805:
[----:B------:R-:W-:Y:S05]  /*23e80*/  BRA `(.L_x_9806) ;  /* 0xfffffe64000c7947 */ /* 0x000fea000383ffff */
.L_x_9505:
[----:B0-----:R0:W1:Y:S02]  /*23e90*/  SYNCS.PHASECHK.TRANS64.TRYWAIT P0, [R18+URZ+0x28800], R5 ;  /* 0x02880005120075a7 */ /* 0x001064000800017f */
[----:B-1----:R-:W-:Y:S05]  /*23ea0*/  @!P0 NANOSLEEP.SYNCS 0x989680 ;  /* 0x009896800000895d */ /* 0x002fea0003900000 */
[----:B------:R-:W1:Y:S02]  /*23eb0*/  @!P0 SYNCS.PHASECHK.TRANS64 P0, [R18+URZ+0x28800], R5 ;  /* 0x02880005120085a7 */ /* 0x000e64000800007f */
[----:B-1----:R-:W-:Y:S05]  /*23ec0*/  @!P0 BRA `(.L_x_9505) ;  /* 0xfffffffc00f08947 */ /* 0x002fea000383ffff */
[----:B------:R-:W-:Y:S05]  /*23ed0*/  BRA `(.L_x_9807) ;  /* 0xfffffe6400d07947 */ /* 0x000fea000383ffff */
.L_x_9521:
[----:B------:R-:W0:Y:S01]  /*23ee0*/  LDC R58, c[0x0][0x3f4] ;  /* 0x0000fd00ff3a7b82 */ /* 0x000e220000000800 */
[----:B------:R-:W-:Y:S01]  /*23ef0*/  BSSY B1, `(.L_x_9808) ;  /* 0x0000008000017945 */ /* 0x000fe20003800000 */
[----:B--2---:R-:W-:Y:S02]  /*23f00*/  IMAD.MOV.U32 R13, RZ, RZ, R35 ;  /* 0x000000ffff0d7224 */ /* 0x004fe400078e0023 */
[----:B------:R-:W-:Y:S02]  /*23f10*/  IMAD.MOV.U32 R12, RZ, RZ, RZ ;  /* 0x000000ffff0c7224 */ /* 0x000fe400078e00ff */
[----:B------:R-:W-:Y:S02]  /*23f20*/  IMAD.MOV.U32 R11, RZ, RZ, 0x181f ;  /* 0x0000181fff0b7424 */ /* 0x000fe400078e00ff */
[----:B------:R-:W-:-:S07]  /*23f30*/  IMAD.MOV.U32 R15, RZ, RZ, -0x1 ;  /* 0xffffffffff0f7424 */ /* 0x000fce00078e00ff */
[----:B01----:R-:W-:Y:S05]  /*23f40*/  WARPSYNC.COLLECTIVE R15, `(.L_x_9809) ;  /* 0x000000000f087348 */ /* 0x003fea0003c00000 */
[----:B------:R2:W3:Y:S02]  /*23f50*/  SHFL.IDX P6, R14, R13, R12, R11 ;  /* 0x0000000c0d0e7389 */ /* 0x0004e400000c000b */
[----:B0123--:R-:W-:Y:S01]  /*23f60*/  ENDCOLLECTIVE ;  /* 0x000000000000791b */ /* 0x00ffe20003800000 */
.L_x_9809:
[----:B------:R-:W-:Y:S05]  /*23f70*/  BSYNC B1 ;  /* 0x0000000000017941 */ /* 0x000fea0003800000 */
.L_x_9808:
[----:B------:R-:W-:Y:S01]  /*23f80*/  IMAD.MOV.U32 R13, RZ, RZ, R32 ;  /* 0x000000ffff0d7224 */ /* 0x000fe200078e0020 */
[----:B------:R-:W-:Y:S01]  /*23f90*/  MOV R12, RZ ;  /* 0x000000ff000c7202 */ /* 0x000fe20000000f00 */
[----:B------:R-:W-:Y:S01]  /*23fa0*/  IMAD.MOV.U32 R11, RZ, RZ, 0x181f ;  /* 0x0000181fff0b7424 */ /* 0x000fe200078e00ff */
[----:B------:R-:W-:Y:S01]  /*23fb0*/  ISETP.GE.AND P0, PT, R16, R58, PT ;  /* 0x0000003a1000720c */ /* 0x000fe20003f06270 */
[----:B------:R-:W-:Y:S02]  /*23fc0*/  IMAD.MOV.U32 R15, RZ, RZ, -0x1 ;  /* 0xffffffffff0f7424 */ /* 0x000fe400078e00ff */
[----:B------:R-:W-:Y:S02]  /*23fd0*/  IMAD.MOV.U32 R0, RZ, RZ, R14 ;  /* 0x000000ffff007224 */ /* 0x000fe400078e000e */
[----:B------:R-:W-:-:S08]  /*23fe0*/  IMAD R3, R194, R5, RZ ;  /* 0x00000005c2037224 */ /* 0x000fd000078e02ff */
[----:B------:R-:W-:Y:S05]  /*23ff0*/  WARPSYNC.COLLECTIVE R15, `(.L_x_9810) ;  /* 0x000000000f087348 */ /* 0x000fea0003c00000 */
[----:B------:R0:W1:Y:S02]  /*24000*/  SHFL.IDX P6, R14, R13, R12, R11 ;  /* 0x0000000c0d0e7389 */ /* 0x00006400000c000b */
[----:B01----:R-:W-:Y:S01]  /*24010*/  ENDCOLLECTIVE ;  /* 0x000000000000791b */ /* 0x003fe20003800000 */
.L_x_9810:
        /* <DEDUP_REMOVED lines=8> */
.L_x_9811:
        /* <DEDUP_REMOVED lines=9> */
.L_x_9812:
        /* <DEDUP_REMOVED lines=10> */
[----:B--2---:R-:W-:Y:S01]  /*241d0*/  @!P1 IMAD.MOV.U32 R49, RZ, RZ, R9 ;  /* 0x000000ffff319224 */ /* 0x004fe200078e0009 */
[----:B------:R-:W-:Y:S01]  /*241e0*/  @!P1 MOV R48, R8 ;  /* 0x0000000800309202 */ /* 0x000fe20000000f00 */
[----:B------:R-:W-:-:S02]  /*241f0*/  @!P1 IMAD.MOV.U32 R51, RZ, RZ, R11 ;  /* 0x000000ffff339224 */ /* 0x000fc400078e000b */
[----:B------:R-:W-:Y:S02]  /*24200*/  IMAD.MOV.U32 R12, RZ, RZ, R49 ;  /* 0x000000ffff0c7224 */ /* 0x000fe400078e0031 */
[----:B------:R-:W-:Y:S02]  /*24210*/  IMAD.MOV.U32 R11, RZ, RZ, 0x181f ;  /* 0x0000181fff0b7424 */ /* 0x000fe400078e00ff */
[----:B------:R-:W-:Y:S01]  /*24220*/  IMAD.MOV.U32 R0, RZ, RZ, R48 ;  /* 0x000000ffff007224 */ /* 0x000fe200078e0030 */
[----:B------:R-:W-:Y:S01]  /*24230*/  PRMT R79, R12, 0x7610, R79 ;  /* 0x000076100c4f7816 */ /* 0x000fe2000000004f */
[----:B------:R-:W-:Y:S02]  /*24240*/  IMAD.MOV.U32 R12, RZ, RZ, 0x1 ;  /* 0x00000001ff0c7424 */ /* 0x000fe400078e00ff */
[----:B------:R-:W-:Y:S01]  /*24250*/  @!P1 IMAD.MOV.U32 R50, RZ, RZ, R10 ;  /* 0x000000ffff329224 */ /* 0x000fe200078e000a */
[----:B------:R-:W-:Y:S01]  /*24260*/  PRMT R78, R0, 0x7610, R78 ;  /* 0x00007610004e7816 */ /* 0x000fe2000000004e */
[----:B------:R-:W-:-:S07]  /*24270*/  IMAD.MOV.U32 R24, RZ, RZ, R51 ;  /* 0x000000ffff187224 */ /* 0x000fce00078e0033 */
[----:B-----5:R-:W-:Y:S05]  /*24280*/  WARPSYNC.COLLECTIVE R15, `(.L_x_9813) ;  /* 0x000000000f087348 */ /* 0x020fea0003c00000 */
[----:B------:R0:W1:Y:S02]  /*24290*/  SHFL.IDX P6, R14, R13, R12, R11 ;  /* 0x0000000c0d0e7389 */ /* 0x00006400000c000b */
[----:B01---5:R-:W-:Y:S01]  /*242a0*/  ENDCOLLECTIVE ;  /* 0x000000000000791b */ /* 0x023fe20003800000 */
.L_x_9813:
[----:B------:R-:W-:Y:S01]  /*242b0*/  IMAD.MOV.U32 R10, RZ, RZ, R50 ;  /* 0x000000ffff0a7224 */ /* 0x000fe200078e0032 */
[----:B------:R-:W-:Y:S02]  /*242c0*/  PRMT R53, R24, 0x7610, R53 ;  /* 0x0000761018357816 */ /* 0x000fe40000000035 */
[----:B------:R-:W-:Y:S02]  /*242d0*/  CS2R R24, SRZ ;  /* 0x0000000000187805 */ /* 0x000fe4000001ff00 */
[----:B------:R-:W-:Y:S01]  /*242e0*/  PRMT R52, R10, 0x7610, R52 ;  /* 0x000076100a347816 */ /* 0x000fe20000000034 */
[----:B------:R-:W-:Y:S02]  /*242f0*/  @!P1 IMAD.MOV.U32 R38, RZ, RZ, R4 ;  /* 0x000000ffff269224 */ /* 0x000fe400078e0004 */
[----:B------:R-:W-:Y:S02]  /*24300*/  @!P1 IMAD.MOV.U32 R39, RZ, RZ, R5 ;  /* 0x000000ffff279224 */ /* 0x000fe400078e0005 */
[----:B------:R-:W-:-:S02]  /*24310*/  @!P1 IMAD.MOV.U32 R20, RZ, RZ, R6 ;  /* 0x000000ffff149224 */ /* 0x000fc400078e0006 */
[----:B------:R-:W-:Y:S02]  /*24320*/  IMAD.MOV.U32 R13, RZ, RZ, R32 ;  /* 0x000000ffff0d7224 */ /* 0x000fe400078e0020 */
[----:B------:R-:W-:Y:S02]  /*24330*/  @!P1 IMAD.MOV.U32 R21, RZ, RZ, R7 ;  /* 0x000000ffff159224 */ /* 0x000fe400078e0007 */
        /* <DEDUP_REMOVED lines=9> */
.L_x_9814:
        /* <DEDUP_REMOVED lines=8> */
.L_x_9815:
[----:B------:R-:W-:Y:S01]  /*24450*/  IMAD.MOV.U32 R13, RZ, RZ, R34 ;  /* 0x000000ffff0d7224 */ /* 0x000fe200078e0022 */
[----:B------:R-:W-:-:S07]  /*24460*/  MOV R9, R14 ;  /* 0x0000000e00097202 */ /* 0x000fce0000000f00 */
[----:B------:R-:W-:Y:S05]  /*24470*/  WARPSYNC.COLLECTIVE R15, `(.L_x_9816) ;  /* 0x000000000f087348 */ /* 0x000fea0003c00000 */
[----:B------:R0:W1:Y:S02]  /*24480*/  SHFL.IDX P6, R14, R13, R12, R11 ;  /* 0x0000000c0d0e7389 */ /* 0x00006400000c000b */
[----:B01----:R-:W-:Y:S01]  /*24490*/  ENDCOLLECTIVE ;  /* 0x000000000000791b */ /* 0x003fe20003800000 */
.L_x_9816:
[----:B------:R-:W-:Y:S05]  /*244a0*/  BRA `(.L_x_9817) ;  /* 0xfffffe8000187947 */ /* 0x000fea000383ffff */
.L_x_9524:
[----:B------:R-:W-:Y:S01]  /*244b0*/  BSSY B1, `(.L_x_9818) ;  /* 0x0000008000017945 */ /* 0x000fe20003800000 */
[----:B--2---:R-:W-:Y:S01]  /*244c0*/  IMAD.MOV.U32 R13, RZ, RZ, R35 ;  /* 0x000000ffff0d7224 */ /* 0x004fe200078e0023 */
[----:B------:R-:W-:Y:S01]  /*244d0*/  MOV R12, 0x2 ;  /* 0x00000002000c7802 */ /* 0x000fe20000000f00 */
[----:B------:R-:W-:Y:S02]  /*244e0*/  IMAD.MOV.U32 R11, RZ, RZ, 0x181f ;  /* 0x0000181fff0b7424 */ /* 0x000fe400078e00ff */
[----:B-1----:R-:W-:-:S07]  /*244f0*/  IMAD.MOV.U32 R15, RZ, RZ, -0x1 ;  /* 0xffffffffff0f7424 */ /* 0x002fce00078e00ff */
[----:B------:R-:W-:Y:S05]  /*24500*/  WARPSYNC.COLLECTIVE R15, `(.L_x_9819) ;  /* 0x000000000f087348 */ /* 0x000fea0003c00000 */
[----:B------:R0:W1:Y:S02]  /*24510*/  SHFL.IDX P6, R14, R13, R12, R11 ;  /* 0x0000000c0d0e7389 */ /* 0x00006400000c000b */
[----:B01----:R-:W-:Y:S01]  /*24520*/  ENDCOLLECTIVE ;  /* 0x000000000000791b */ /* 0x003fe20003800000 */
.L_x_9819:
[----:B------:R-:W-:Y:S05]  /*24530*/  BSYNC B1 ;  /* 0x0000000000017941 */ /* 0x000fea0003800000 */
.L_x_9818:
        /* <DEDUP_REMOVED lines=9> */
.L_x_9820:
[----:B------:R-:W-:Y:S01]  /*245d0*/  ISETP.GE.OR P1, PT, R10, R3, P0 ;  /* 0x000000030a00720c */ /* 0x000fe20000726670 */
[----:B------:R-:W-:-:S12]  /*245e0*/  IMAD.MOV.U32 R13, RZ, RZ, R33 ;  /* 0x000000ffff0d7224 */ /* 0x000fd800078e0021 */
[C---:B------:R-:W-:Y:S02]  /*245f0*/  @!P1 SHF.L.U32 R31, R16.reuse, 0x1, RZ ;  /* 0x00000001101f9819 */ /* 0x040fe400000006ff */
[----:B------:R-:W-:Y:S01]  /*24600*/  @!P1 SHF.L.U64.HI R29, R16, 0x1, R17 ;  /* 0x00000001101d9819 */ /* 0x000fe20000010211 */
[----:B------:R-:W-:-:S07]  /*24610*/  IMAD.MOV.U32 R8, RZ, RZ, R14 ;  /* 0x000000ffff087224 */ /* 0x000fce00078e000e */
[----:B------:R-:W-:Y:S05]  /*24620*/  WARPSYNC.COLLECTIVE R15, `(.L_x_9821) ;  /* 0x000000000f087348 */ /* 0x000fea0003c00000 */
[----:B------:R0:W1:Y:S02]  /*24630*/  SHFL.IDX P6, R14, R13, R12, R11 ;  /* 0x0000000c0d0e7389 */ /* 0x00006400000c000b */
[----:B01----:R-:W-:Y:S01]  /*24640*/  ENDCOLLECTIVE ;  /* 0x000000000000791b */ /* 0x003fe20003800000 */
.L_x_9821:
[----:B------:R-:W-:-:S05]  /*24650*/  @!P1 IADD3 R8, P2, R8, R31, RZ ;  /* 0x0000001f08089210 */ /* 0x000fca0007f5e0ff */
[----:B------:R-:W-:Y:S02]  /*24660*/  @!P1 IMAD.X R9, R0, 0x1, R29, P2 ;  /* 0x0000000100099824 */ /* 0x000fe400010e061d */
[----:B------:R-:W-:Y:S02]  /*24670*/  IMAD.MOV.U32 R13, RZ, RZ, R34 ;  /* 0x000000ffff0d7224 */ /* 0x000fe400078e0022 */
[----:B------:R-:W-:-:S07]  /*24680*/  IMAD.MOV.U32 R28, RZ, RZ, R14 ;  /* 0x000000ffff1c7224 */ /* 0x000fce00078e000e */
[----:B------:R-:W-:Y:S05]  /*24690*/  WARPSYNC.COLLECTIVE R15, `(.L_x_9822) ;  /* 0x000000000f087348 */ /* 0x000fea0003c00000 */
[----:B------:R0:W1:Y:S02]  /*246a0*/  SHFL.IDX P6, R14, R13, R12, R11 ;  /* 0x0000000c0d0e7389 */ /* 0x00006400000c000b */
[----:B01----:R-:W-:Y:S01]  /*246b0*/  ENDCOLLECTIVE ;  /* 0x000000000000791b */ /* 0x003fe20003800000 */
.L_x_9822:
        /* <DEDUP_REMOVED lines=9> */
[----:B------:R-:W-:Y:S02]  /*24750*/  CS2R R42, SRZ ;  /* 0x00000000002a7805 */ /* 0x000fe4000001ff00 */
[----:B0-----:R-:W-:Y:S01]  /*24760*/  MOV R15, 0xffffffff ;  /* 0xffffffff000f7802 */ /* 0x001fe20000000f00 */
        /* <DEDUP_REMOVED lines=12> */
.L_x_9823:
[----:B------:R-:W-:Y:S01]  /*24830*/  IMAD.MOV.U32 R9, RZ, RZ, R47 ;  /* 0x000000ffff097224 */ /* 0x000fe200078e002f */
[----:B------:R-:W-:Y:S01]  /*24840*/  PRMT R66, R0, 0x7610, R66 ;  /* 0x0000761000427816 */ /* 0x000fe20000000042 */
[----:B------:R-:W-:-:S03]  /*24850*/  IMAD.MOV.U32 R8, RZ, RZ, R46 ;  /* 0x000000ffff087224 */ /* 0x000fc600078e002e */
[----:B------:R-:W-:Y:S02]  /*24860*/  PRMT R55, R9, 0x7610, R55 ;  /* 0x0000761009377816 */ /* 0x000fe40000000037 */
[----:B------:R-:W-:Y:S01]  /*24870*/  PRMT R54, R8, 0x7610, R54 ;  /* 0x0000761008367816 */ /* 0x000fe20000000036 */
[----:B------:R-:W-:Y:S01]  /*24880*/  @!P1 IMAD.MOV.U32 R40, RZ, RZ, R28 ;  /* 0x000000ffff289224 */ /* 0x000fe200078e001c */
[----:B------:R-:W-:Y:S01]  /*24890*/  @!P1 MOV R43, R31 ;  /* 0x0000001f002b9202 */ /* 0x000fe20000000f00 */
[----:B------:R-:W-:Y:S02]  /*248a0*/  @!P1 IMAD.MOV.U32 R41, RZ, RZ, R29 ;  /* 0x000000ffff299224 */ /* 0x000fe400078e001d */
[----:B------:R-:W-:Y:S02]  /*248b0*/  @!P1 IMAD.MOV.U32 R42, RZ, RZ, R30 ;  /* 0x000000ffff2a9224 */ /* 0x000fe400078e001e */
[----:B------:R-:W-:Y:S02]  /*248c0*/  IMAD.MOV.U32 R13, RZ, RZ, R32 ;  /* 0x000000ffff0d7224 */ /* 0x000fe400078e0020 */
[----:B------:R-:W-:-:S02]  /*248d0*/  IMAD.MOV.U32 R8, RZ, RZ, R40 ;  /* 0x000000ffff087224 */ /* 0x000fc400078e0028 */
        /* <DEDUP_REMOVED lines=8> */
.L_x_9824:
[----:B------:R-:W-:Y:S02]  /*24960*/  PRMT R75, R10, 0x7610, R75 ;  /* 0x000076100a4b7816 */ /* 0x000fe4000000004b */
[----:B------:R-:W-:Y:S01]  /*24970*/  CS2R R8, SRZ ;  /* 0x0000000000087805 */ /* 0x000fe2000001ff00 */
[----:B------:R-:W-:Y:S02]  /*24980*/  IMAD.MOV.U32 R13, RZ, RZ, R33 ;  /* 0x000000ffff0d7224 */ /* 0x000fe400078e0021 */
[----:B------:R-:W-:-:S07]  /*24990*/  IMAD.MOV.U32 R32, RZ, RZ, R14 ;  /* 0x000000ffff207224 */ /* 0x000fce00078e000e */
[----:B------:R-:W-:Y:S05]  /*249a0*/  WARPSYNC.COLLECTIVE R15, `(.L_x_9825) ;  /* 0x000000000f087348 */ /* 0x000fea0003c00000 */
[----:B------:R0:W1:Y:S02]  /*249b0*/  SHFL.IDX P6, R14, R13, R12, R11 ;  /* 0x0000000c0d0e7389 */ /* 0x00006400000c000b */
[----:B01----:R-:W-:Y:S01]  /*249c0*/  ENDCOLLECTIVE ;  /* 0x000000000000791b */ /* 0x003fe20003800000 */
.L_x_9825:
[----:B------:R-:W-:Y:S02]  /*249d0*/  IMAD.MOV.U32 R13, RZ, RZ, R34 ;  /* 0x000000ffff0d7224 */ /* 0x000fe400078e0022 */
[----:B------:R-:W-:-:S07]  /*249e0*/  IMAD.MOV.U32 R33, RZ, RZ, R14 ;  /* 0x000000ffff217224 */ /* 0x000fce00078e000e */
[----:B------:R-:W-:Y:S05]  /*249f0*/  WARPSYNC.COLLECTIVE R15, `(.L_x_9826) ;  /* 0x000000000f087348 */ /* 0x000fea0003c00000 */
[----:B------:R0:W1:Y:S02]  /*24a00*/  SHFL.IDX P6, R14, R13, R12, R11 ;  /* 0x0000000c0d0e7389 */ /* 0x00006400000c000b */
[----:B01----:R-:W-:Y:S01]  /*24a10*/  ENDCOLLECTIVE ;  /* 0x000000000000791b */ /* 0x003fe20003800000 */
.L_x_9826:
[----:B------:R-:W-:-:S05]  /*24a20*/  IMAD.MOV.U32 R11, RZ, RZ, R43 ;  /* 0x000000ffff0b7224 */ /* 0x000fca00078e002b */
[----:B------:R-:W-:Y:S01]  /*24a30*/  PRMT R76, R11, 0x7610, R76 ;  /* 0x000076100b4c7816 */ /* 0x000fe2000000004c */
[----:B------:R-:W-:Y:S01]  /*24a40*/  IMAD.MOV.U32 R34, RZ, RZ, R14 ;  /* 0x000000ffff227224 */ /* 0x000fe200078e000e */
[----:B------:R-:W-:Y:S06]  /*24a50*/  BRA `(.L_x_9827) ;  /* 0xfffffe8000047947 */ /* 0x000fec000383ffff */
.L_x_9528:
[----:B0-----:R0:W1:Y:S02]  /*24a60*/  SYNCS.PHASECHK.TRANS64.TRYWAIT P4, [R18+URZ+0x28800], R29 ;  /* 0x0288001d120075a7 */ /* 0x001064000808017f */
[----:B-1----:R-:W-:Y:S05]  /*24a70*/  @!P4 NANOSLEEP.SYNCS 0x989680 ;  /* 0x009896800000c95d */ /* 0x002fea0003900000 */
[----:B------:R-:W1:Y:S02]  /*24a80*/  @!P4 SYNCS.PHASECHK.TRANS64 P4, [R18+URZ+0x28800], R29 ;  /* 0x0288001d1200c5a7 */ /* 0x000e64000808007f */
[----:B-1----:R-:W-:Y:S05]  /*24a90*/  @!P4 BRA `(.L_x_9528) ;  /* 0xfffffffc00f0c947 */ /* 0x002fea000383ffff */
[----:B------:R-:W-:Y:S05]  /*24aa0*/  BRA `(.L_x_9828) ;  /* 0xfffffe8000b87947 */ /* 0x000fea000383ffff */
.L_x_9538:
[----:B---3--:R3:W4:Y:S02]  /*24ab0*/  SYNCS.PHASECHK.TRANS64.TRYWAIT P1, [R0+URZ+0x28830], R3 ;  /* 0x02883003000075a7 */ /* 0x008724000802017f */
[----:B----4-:R-:W-:Y:S05]  /*24ac0*/  @!P1 NANOSLEEP.SYNCS 0x989680 ;  /* 0x009896800000995d */ /* 0x010fea0003900000 */
[----:B------:R-:W4:Y:S02]  /*24ad0*/  @!P1 SYNCS.PHASECHK.TRANS64 P1, [R0+URZ+0x28830], R3 ;  /* 0x02883003000095a7 */ /* 0x000f24000802007f */
[----:B----4-:R-:W-:Y:S05]  /*24ae0*/  @!P1 BRA `(.L_x_9538) ;  /* 0xfffffffc00f09947 */ /* 0x010fea000383ffff */
[----:B------:R-:W-:Y:S05]  /*24af0*/  BRA `(.L_x_9537) ;  /* 0xfffffe9c009c7947 */ /* 0x000fea000383ffff */
.L_x_9545:
[----:B-1----:R1:W2:Y:S02]  /*24b00*/  SYNCS.PHASECHK.TRANS64.TRYWAIT P3, [R7+URZ+0x28830], R8 ;  /* 0x02883008070075a7 */ /* 0x0022a4000806017f */
[----:B--2---:R-:W-:Y:S05]  /*24b10*/  @!P3 NANOSLEEP.SYNCS 0x989680 ;  /* 0x009896800000b95d */ /* 0x004fea0003900000 */
[----:B------:R-:W2:Y:S02]  /*24b20*/  @!P3 SYNCS.PHASECHK.TRANS64 P3, [R7+URZ+0x28830], R8 ;  /* 0x028830080700b5a7 */ /* 0x000ea4000806007f */
[----:B--2---:R-:W-:Y:S05]  /*24b30*/  @!P3 BRA `(.L_x_9545) ;  /* 0xfffffffc00f0b947 */ /* 0x004fea000383ffff */
[----:B------:R-:W-:Y:S05]  /*24b40*/  BRA `(.L_x_9544) ;  /* 0xfffffec800f07947 */ /* 0x000fea000383ffff */
.L_x_9549:
[----:B-1----:R1:W2:Y:S02]  /*24b50*/  SYNCS.PHASECHK.TRANS64.TRYWAIT P2, [R7+URZ+0x28850], R6 ;  /* 0x02885006070075a7 */ /* 0x0022a4000804017f */
[----:B--2---:R-:W-:Y:S05]  /*24b60*/  @!P2 NANOSLEEP.SYNCS 0x989680 ;  /* 0x009896800000a95d */ /* 0x004fea0003900000 */
[----:B------:R-:W2:Y:S02]  /*24b70*/  @!P2 SYNCS.PHASECHK.TRANS64 P2, [R7+URZ+0x28850], R6 ;  /* 0x028850060700a5a7 */ /* 0x000ea4000804007f */
[----:B--2---:R-:W-:Y:S05]  /*24b80*/  @!P2 BRA `(.L_x_9549) ;  /* 0xfffffffc00f0a947 */ /* 0x004fea000383ffff */
[----:B------:R-:W-:Y:S05]  /*24b90*/  BRA `(.L_x_9546) ;  /* 0xfffffecc00fc7947 */ /* 0x000fea000383ffff */
.L_x_9558:
[----:B-1----:R1:W2:Y:S02]  /*24ba0*/  SYNCS.PHASECHK.TRANS64.TRYWAIT P1, [R7+URZ+0x28830], R8 ;  /* 0x02883008070075a7 */ /* 0x0022a4000802017f */
[----:B--2---:R-:W-:Y:S05]  /*24bb0*/  @!P1 NANOSLEEP.SYNCS 0x989680 ;  /* 0x009896800000995d */ /* 0x004fea0003900000 */
[----:B------:R-:W2:Y:S02]  /*24bc0*/  @!P1 SYNCS.PHASECHK.TRANS64 P1, [R7+URZ+0x28830], R8 ;  /* 0x02883008070095a7 */ /* 0x000ea4000802007f */
[----:B--2---:R-:W-:Y:S05]  /*24bd0*/  @!P1 BRA `(.L_x_9558) ;  /* 0xfffffffc00f09947 */ /* 0x004fea000383ffff */
[----:B------:R-:W-:Y:S05]  /*24be0*/  BRA `(.L_x_9557) ;  /* 0xfffffefc00b47947 */ /* 0x000fea000383ffff */
.L_x_9562:
[----:B-1----:R1:W2:Y:S02]  /*24bf0*/  SYNCS.PHASECHK.TRANS64.TRYWAIT P1, [R7+URZ+0x28850], R6 ;  /* 0x02885006070075a7 */ /* 0x0022a4000802017f */
[----:B--2---:R-:W-:Y:S05]  /*24c00*/  @!P1 NANOSLEEP.SYNCS 0x989680 ;  /* 0x009896800000995d */ /* 0x004fea0003900000 */
[----:B------:R-:W2:Y:S02]  /*24c10*/  @!P1 SYNCS.PHASECHK.TRANS64 P1, [R7+URZ+0x28850], R6 ;  /* 0x02885006070095a7 */ /* 0x000ea4000802007f */
[----:B--2---:R-:W-:Y:S05]  /*24c20*/  @!P1 BRA `(.L_x_9562) ;  /* 0xfffffffc00f09947 */ /* 0x004fea000383ffff */
[----:B------:R-:W-:Y:S05]  /*24c30*/  BRA `(.L_x_9559) ;  /* 0xffffff0000b47947 */ /* 0x000fea000383ffff */
.L_x_9569:
[----:B-1----:R1:W2:Y:S02]  /*24c40*/  SYNCS.PHASECHK.TRANS64.TRYWAIT P1, [R11+URZ+0x28850], R4 ;  /* 0x028850040b0075a7 */ /* 0x0022a4000802017f */
[----:B--2---:R-:W-:Y:S05]  /*24c50*/  @!P1 NANOSLEEP.SYNCS 0x989680 ;  /* 0x009896800000995d */ /* 0x004fea0003900000 */
[----:B------:R-:W2:Y:S02]  /*24c60*/  @!P1 SYNCS.PHASECHK.TRANS64 P1, [R11+URZ+0x28850], R4 ;  /* 0x028850040b0095a7 */ /* 0x000ea4000802007f */
[----:B--2---:R-:W-:Y:S05]  /*24c70*/  @!P1 BRA `(.L_x_9569) ;  /* 0xfffffffc00f09947 */ /* 0x004fea000383ffff */
[----:B------:R-:W-:Y:S05]  /*24c80*/  BRA `(.L_x_9568) ;  /* 0xffffff2400fc7947 */ /* 0x000fea000383ffff */
.L_x_9575:
[----:B------:R-:W-:Y:S02]  /*24c90*/  IMAD.MOV.U32 R13, RZ, RZ, R4 ;  /* 0x000000ffff0d7224 */ /* 0x000fe400078e0004 */
[----:B------:R-:W-:Y:S02]  /*24ca0*/  IMAD.MOV.U32 R12, RZ, RZ, RZ ;  /* 0x000000ffff0c7224 */ /* 0x000fe400078e00ff */
[----:B------:R-:W-:Y:S02]  /*24cb0*/  IMAD.MOV.U32 R11, RZ, RZ, 0x181f ;  /* 0x0000181fff0b7424 */ /* 0x000fe400078e00ff */
[----:B------:R-:W-:-:S07]  /*24cc0*/  IMAD.MOV.U32 R15, RZ, RZ, -0x1 ;  /* 0xffffffffff0f7424 */ /* 0x000fce00078e00ff */
[----:B-----5:R-:W-:Y:S05]  /*24cd0*/  WARPSYNC.COLLECTIVE R15, `(.L_x_9829) ;  /* 0x000000000f087348 */ /* 0x020fea0003c00000 */
[----:B------:R0:W1:Y:S02]  /*24ce0*/  SHFL.IDX P6, R14, R13, R12, R11 ;  /* 0x0000000c0d0e7389 */ /* 0x00006400000c000b */
[----:B01---5:R-:W-:Y:S01]  /*24cf0*/  ENDCOLLECTIVE ;  /* 0x000000000000791b */ /* 0x023fe20003800000 */
.L_x_9829:
[----:B------:R-:W-:Y:S02]  /*24d00*/  IMAD.MOV.U32 R13, RZ, RZ, R0 ;  /* 0x000000ffff0d7224 */ /* 0x000fe400078e0000 */
[----:B------:R-:W-:-:S07]  /*24d10*/  IMAD.MOV.U32 R3, RZ, RZ, R14 ;  /* 0x000000ffff037224 */ /* 0x000fce00078e000e */
[----:B------:R-:W-:Y:S05]  /*24d20*/  WARPSYNC.COLLECTIVE R15, `(.L_x_9830) ;  /* 0x000000000f087348 */ /* 0x000fea0003c00000 */
[----:B------:R0:W1:Y:S02]  /*24d30*/  SHFL.IDX P6, R14, R13, R12, R11 ;  /* 0x0000000c0d0e7389 */ /* 0x00006400000c000b */
[----:B01----:R-:W-:Y:S01]  /*24d40*/  ENDCOLLECTIVE ;  /* 0x000000000000791b */ /* 0x003fe20003800000 */
.L_x_9830:
[----:B------:R-:W-:Y:S05]  /*24d50*/  BRA `(.L_x_9831) ;  /* 0xffffff4000d47947 */ /* 0x000fea000383ffff */
.L_x_9578:
[----:B------:R-:W-:Y:S01]  /*24d60*/  BSSY B1, `(.L_x_9832) ;  /* 0x0000008000017945 */ /* 0x000fe20003800000 */
[----:B------:R-:W-:Y:S01]  /*24d70*/  IMAD.MOV.U32 R13, RZ, RZ, R4 ;  /* 0x000000ffff0d7224 */ /* 0x000fe200078e0004 */
[----:B---3--:R-:W-:Y:S01]  /*24d80*/  MOV R11, 0x181f ;  /* 0x0000181f000b7802 */ /* 0x008fe20000000f00 */
[----:B------:R-:W-:Y:S02]  /*24d90*/  IMAD.MOV.U32 R12, RZ, RZ, 0x1 ;  /* 0x00000001ff0c7424 */ /* 0x000fe400078e00ff */
[----:B------:R-:W-:-:S07]  /*24da0*/  IMAD.MOV.U32 R15, RZ, RZ, -0x1 ;  /* 0xffffffffff0f7424 */ /* 0x000fce00078e00ff */
[----:B012--5:R-:W-:Y:S05]  /*24db0*/  WARPSYNC.COLLECTIVE R15, `(.L_x_9833) ;  /* 0x000000000f087348 */ /* 0x027fea0003c00000 */
[----:B--2---:R2:W3:Y:S02]  /*24dc0*/  SHFL.IDX P6, R14, R13, R12, R11 ;  /* 0x0000000c0d0e7389 */ /* 0x0044e400000c000b */
[----:B0123-5:R-:W-:Y:S01]  /*24dd0*/  ENDCOLLECTIVE ;  /* 0x000000000000791b */ /* 0x02ffe20003800000 */
.L_x_9833:
[----:B------:R-:W-:Y:S05]  /*24de0*/  BSYNC B1 ;  /* 0x0000000000017941 */ /* 0x000fea0003800000 */
.L_x_9832:
        /* <DEDUP_REMOVED lines=8> */
.L_x_9834:
[----:B------:R-:W-:Y:S05]  /*24e70*/  BRA `(.L_x_9835) ;  /* 0xffffff4000d07947 */ /* 0x000fea000383ffff */
.L_x_9581:
[----:B------:R-:W-:Y:S01]  /*24e80*/  BSSY B1, `(.L_x_9836) ;  /* 0x0000008000017945 */ /* 0x000fe20003800000 */
[----:B------:R-:W-:Y:S02]  /*24e90*/  IMAD.MOV.U32 R13, RZ, RZ, R4 ;  /* 0x000000ffff0d7224 */ /* 0x000fe400078e0004 */
[----:B------:R-:W-:Y:S02]  /*24ea0*/  IMAD.MOV.U32 R12, RZ, RZ, 0x2 ;  /* 0x00000002ff0c7424 */ /* 0x000fe400078e00ff */
[----:B---3--:R-:W-:Y:S02]  /*24eb0*/  IMAD.MOV.U32 R11, RZ, RZ, 0x181f ;  /* 0x0000181fff0b7424 */ /* 0x008fe400078e00ff */
[----:B------:R-:W-:-:S07]  /*24ec0*/  IMAD.MOV.U32 R15, RZ, RZ, -0x1 ;  /* 0xffffffffff0f7424 */ /* 0x000fce00078e00ff */
[----:B012-45:R-:W-:Y:S05]  /*24ed0*/  WARPSYNC.COLLECTIVE R15, `(.L_x_9837) ;  /* 0x000000000f087348 */ /* 0x037fea0003c00000 */
[----:B--2---:R2:W3:Y:S02]  /*24ee0*/  SHFL.IDX P6, R14, R13, R12, R11 ;  /* 0x0000000c0d0e7389 */ /* 0x0044e400000c000b */
[----:B012345:R-:W-:Y:S01]  /*24ef0*/  ENDCOLLECTIVE ;  /* 0x000000000000791b */ /* 0x03ffe20003800000 */
.L_x_9837:
[----:B------:R-:W-:Y:S05]  /*24f00*/  BSYNC B1 ;  /* 0x0000000000017941 */ /* 0x000fea0003800000 */
.L_x_9836:
        /* <DEDUP_REMOVED lines=8> */
.L_x_9838:
[----:B------:R-:W-:Y:S05]  /*24f90*/  BRA `(.L_x_9839) ;  /* 0xffffff4000d07947 */ /* 0x000fea000383ffff */
.L_x_9584:
        /* <DEDUP_REMOVED lines=8> */
.L_x_9841:
[----:B------:R-:W-:Y:S05]  /*25020*/  BSYNC B1 ;  /* 0x0000000000017941 */ /* 0x000fea0003800000 */
.L_x_9840:
        /* <DEDUP_REMOVED lines=8> */
.L_x_9842:
[----:B------:R-:W-:Y:S05]  /*250b0*/  BRA `(.L_x_9843) ;  /* 0xffffff4000d07947 */ /* 0x000fea000383ffff */
.L_x_9586:
[----:B------:R-:W-:Y:S01]  /*250c0*/  IMAD.MOV.U32 R13, RZ, RZ, R4 ;  /* 0x000000ffff0d7224 */ /* 0x000fe200078e0004 */
[----:B------:R-:W-:Y:S01]  /*250d0*/  MOV R12, RZ ;  /* 0x000000ff000c7202 */ /* 0x000fe20000000f00 */
[----:B------:R-:W-:Y:S02]  /*250e0*/  IMAD.MOV.U32 R11, RZ, RZ, 0x1c1f ;  /* 0x00001c1fff0b7424 */ /* 0x000fe400078e00ff */
[----:B------:R-:W-:-:S07]  /*250f0*/  IMAD.MOV.U32 R15, RZ, RZ, -0x1 ;  /* 0xffffffffff0f7424 */ /* 0x000fce00078e00ff */
[----:B------:R-:W-:Y:S05]  /*25100*/  WARPSYNC.COLLECTIVE R15, `(.L_x_9844) ;  /* 0x000000000f087348 */ /* 0x000fea0003c00000 */
[----:B------:R0:W1:Y:S02]  /*25110*/  SHFL.IDX P6, R14, R13, R12, R11 ;  /* 0x0000000c0d0e7389 */ /* 0x00006400000c000b */
[----:B01----:R-:W-:Y:S01]  /*25120*/  ENDCOLLECTIVE ;  /* 0x000000000000791b */ /* 0x003fe20003800000 */
.L_x_9844:
[----:B------:R-:W-:Y:S02]  /*25130*/  IMAD.MOV.U32 R13, RZ, RZ, R0 ;  /* 0x000000ffff0d7224 */ /* 0x000fe400078e0000 */
[----:B------:R-:W-:-:S07]  /*25140*/  IMAD.MOV.U32 R3, RZ, RZ, R14 ;  /* 0x000000ffff037224 */ /* 0x000fce00078e000e */
[----:B------:R-:W-:Y:S05]  /*25150*/  WARPSYNC.COLLECTIVE R15, `(.L_x_9845) ;  /* 0x000000000f087348 */ /* 0x000fea0003c00000 */
[----:B------:R0:W1:Y:S02]  /*25160*/  SHFL.IDX P6, R14, R13, R12, R11 ;  /* 0x0000000c0d0e7389 */ /* 0x00006400000c000b */
[----:B01----:R-:W-:Y:S01]  /*25170*/  ENDCOLLECTIVE ;  /* 0x000000000000791b */ /* 0x003fe20003800000 */
.L_x_9845:
[----:B------:R-:W-:Y:S05]  /*25180*/  BRA `(.L_x_9846) ;  /* 0xffffff4400d47947 */ /* 0x000fea000383ffff */
.L_x_9589:
        /* <DEDUP_REMOVED lines=8> */
.L_x_9848:
[----:B------:R-:W-:Y:S05]  /*25210*/  BSYNC B1 ;  /* 0x0000000000017941 */ /* 0x000fea0003800000 */
.L_x_9847:
        /* <DEDUP_REMOVED lines=8> */
.L_x_9849:
[----:B------:R-:W-:Y:S05]  /*252a0*/  BRA `(.L_x_9850) ;  /* 0xffffff4800b07947 */ /* 0x000fea000383ffff */
.L_x_9593:
[----:B------:R-:W-:Y:S02]  /*252b0*/  IMAD.MOV.U32 R13, RZ, RZ, R4 ;  /* 0x000000ffff0d7224 */ /* 0x000fe400078e0004 */
[----:B------:R-:W-:Y:S02]  /*252c0*/  IMAD.MOV.U32 R12, RZ, RZ, RZ ;  /* 0x000000ffff0c7224 */ /* 0x000fe400078e00ff */
[----:B------:R-:W-:Y:S02]  /*252d0*/  IMAD.MOV.U32 R11, RZ, RZ, 0x181f ;  /* 0x0000181fff0b7424 */ /* 0x000fe400078e00ff */
[----:B------:R-:W-:-:S07]  /*252e0*/  IMAD.MOV.U32 R15, RZ, RZ, -0x1 ;  /* 0xffffffffff0f7424 */ /* 0x000fce00078e00ff */
[----:B0-----:R-:W-:Y:S05]  /*252f0*/  WARPSYNC.COLLECTIVE R15, `(.L_x_9851) ;  /* 0x000000000f087348 */ /* 0x001fea0003c00000 */
[----:B------:R1:W2:Y:S02]  /*25300*/  SHFL.IDX P6, R14, R13, R12, R11 ;  /* 0x0000000c0d0e7389 */ /* 0x0002a400000c000b */
[----:B012---:R-:W-:Y:S01]  /*25310*/  ENDCOLLECTIVE ;  /* 0x000000000000791b */ /* 0x007fe20003800000 */
.L_x_9851:
[----:B------:R-:W-:Y:S02]  /*25320*/  IMAD.MOV.U32 R13, RZ, RZ, R0 ;  /* 0x000000ffff0d7224 */ /* 0x000fe400078e0000 */
[----:B------:R-:W-:-:S07]  /*25330*/  IMAD.MOV.U32 R3, RZ, RZ, R14 ;  /* 0x000000ffff037224 */ /* 0x000fce00078e000e */
[----:B------:R-:W-:Y:S05]  /*25340*/  WARPSYNC.COLLECTIVE R15, `(.L_x_9852) ;  /* 0x000000000f087348 */ /* 0x000fea0003c00000 */
[----:B------:R0:W1:Y:S02]  /*25350*/  SHFL.IDX P6, R14, R13, R12, R11 ;  /* 0x0000000c0d0e7389 */ /* 0x00006400000c000b */
[----:B01----:R-:W-:Y:S01]  /*25360*/  ENDCOLLECTIVE ;  /* 0x000000000000791b */ /* 0x003fe20003800000 */
.L_x_9852:
[----:B------:R-:W-:Y:S05]  /*25370*/  BRA `(.L_x_9853) ;  /* 0xffffff5400887947 */ /* 0x000fea000383ffff */
.L_x_9596:
[----:B------:R-:W-:Y:S01]  /*25380*/  BSSY B1, `(.L_x_9854) ;  /* 0x0000008000017945 */ /* 0x000fe20003800000 */
[----:B------:R-:W-:Y:S02]  /*25390*/  IMAD.MOV.U32 R13, RZ, RZ, R4 ;  /* 0x000000ffff0d7224 */ /* 0x000fe400078e0004 */
[----:B------:R-:W-:Y:S02]  /*253a0*/  IMAD.MOV.U32 R12, RZ, RZ, 0x1 ;  /* 0x00000001ff0c7424 */ /* 0x000fe400078e00ff */
[----:B------:R-:W-:Y:S02]  /*253b0*/  IMAD.MOV.U32 R11, RZ, RZ, 0x181f ;  /* 0x0000181fff0b7424 */ /* 0x000fe400078e00ff */
[----:B----4-:R-:W-:-:S07]  /*253c0*/  IMAD.MOV.U32 R15, RZ, RZ, -0x1 ;  /* 0xffffffffff0f7424 */ /* 0x010fce00078e00ff */
[----:B0123--:R-:W-:Y:S05]  /*253d0*/  WARPSYNC.COLLECTIVE R15, `(.L_x_9855) ;  /* 0x000000000f087348 */ /* 0x00ffea0003c00000 */
[----:B---3--:R3:W4:Y:S02]  /*253e0*/  SHFL.IDX P6, R14, R13, R12, R11 ;  /* 0x0000000c0d0e7389 */ /* 0x00872400000c000b */
[----:B01234-:R-:W-:Y:S01]  /*253f0*/  ENDCOLLECTIVE ;  /* 0x000000000000791b */ /* 0x01ffe20003800000 */
.L_x_9855:
[----:B------:R-:W-:Y:S05]  /*25400*/  BSYNC B1 ;  /* 0x0000000000017941 */ /* 0x000fea0003800000 */
.L_x_9854:
        /* <DEDUP_REMOVED lines=8> */
.L_x_9856:
[----:B------:R-:W-:Y:S05]  /*25490*/  BRA `(.L_x_9857) ;  /* 0xffffff5400887947 */ /* 0x000fea000383ffff */
.L_x_9599:
        /* <DEDUP_REMOVED lines=8> */
.L_x_9859:
[----:B------:R-:W-:Y:S05]  /*25520*/  BSYNC B1 ;  /* 0x0000000000017941 */ /* 0x000fea0003800000 */
.L_x_9858:
        /* <DEDUP_REMOVED lines=8> */
.L_x_9860:
[----:B------:R-:W-:Y:S05]  /*255b0*/  BRA `(.L_x_9861) ;  /* 0xffffff5400887947 */ /* 0x000fea000383ffff */
.L_x_9602:
[----:B------:R-:W-:Y:S01]  /*255c0*/  BSSY B1, `(.L_x_9862) ;  /* 0x0000008000017945 */ /* 0x000fe20003800000 */
[----:B------:R-:W-:Y:S01]  /*255d0*/  IMAD.MOV.U32 R13, RZ, RZ, R4 ;  /* 0x000000ffff0d7224 */ /* 0x000fe200078e0004 */
[----:B------:R-:W-:Y:S01]  /*255e0*/  MOV R12, 0x3 ;  /* 0x00000003000c7802 */ /* 0x000fe20000000f00 */
[----:B------:R-:W-:Y:S02]  /*255f0*/  IMAD.MOV.U32 R11, RZ, RZ, 0x181f ;  /* 0x0000181fff0b7424 */ /* 0x000fe400078e00ff */
[----:B0-----:R-:W-:-:S07]  /*25600*/  IMAD.MOV.U32 R15, RZ, RZ, -0x1 ;  /* 0xffffffffff0f7424 */ /* 0x001fce00078e00ff */
[----:B-1234-:R-:W-:Y:S05]  /*25610*/  WARPSYNC.COLLECTIVE R15, `(.L_x_9863) ;  /* 0x000000000f087348 */ /* 0x01efea0003c00000 */
[----:B----4-:R0:W4:Y:S02]  /*25620*/  SHFL.IDX P6, R14, R13, R12, R11 ;  /* 0x0000000c0d0e7389 */ /* 0x01012400000c000b */
[----:B01234-:R-:W-:Y:S01]  /*25630*/  ENDCOLLECTIVE ;  /* 0x000000000000791b */ /* 0x01ffe20003800000 */
.L_x_9863:
[----:B------:R-:W-:Y:S05]  /*25640*/  BSYNC B1 ;  /* 0x0000000000017941 */ /* 0x000fea0003800000 */
.L_x_9862:
        /* <DEDUP_REMOVED lines=8> */
.L_x_9864:
[----:B------:R-:W-:Y:S05]  /*256d0*/  BRA `(.L_x_9865) ;  /* 0xffffff5400887947 */ /* 0x000fea000383ffff */
.L_x_9621:
[----:B------:R-:W0:Y:S01]  /*256e0*/  S2R R8, SR_TID.X ;  /* 0x0000000000087919 */ /* 0x000e220000002100 */
[----:B------:R-:W-:Y:S01]  /*256f0*/  BSSY B1, `(.L_x_9866) ;  /* 0x000000a000017945 */ /* 0x000fe20003800000 */
[----:B-1----:R-:W-:Y:S02]  /*25700*/  IMAD.MOV.U32 R12, RZ, RZ, RZ ;  /* 0x000000ffff0c7224 */ /* 0x002fe400078e00ff */
        /* <DEDUP_REMOVED lines=8> */
.L_x_9867:
[----:B------:R-:W-:Y:S05]  /*25790*/  BSYNC B1 ;  /* 0x0000000000017941 */ /* 0x000fea0003800000 */
.L_x_9866:
[----:B------:R-:W-:Y:S05]  /*257a0*/  BRA `(.L_x_9868) ;  /* 0xffffff7000747947 */ /* 0x000fea000383ffff */
.L_x_9623:
[----:B------:R-:W-:Y:S01]  /*257b0*/  BSSY B1, `(.L_x_9869) ;  /* 0x0000006000017945 */ /* 0x000fe20003800000 */
[----:B------:R-:W-:-:S07]  /*257c0*/  IMAD.MOV.U32 R15, RZ, RZ, -0x1 ;  /* 0xffffffffff0f7424 */ /* 0x000fce00078e00ff */
[----:B01----:R-:W-:Y:S05]  /*257d0*/  WARPSYNC.COLLECTIVE R15, `(.L_x_9870) ;  /* 0x000000000f0c7348 */ /* 0x003fea0003c00000 */
[----:B------:R-:W-:Y:S02]  /*257e0*/  ELECT P6, UR62, PT ;  /* 0x00000000003e782f */ /* 0x000fe400038c0000 */
[----:B------:R-:W-:Y:S01]  /*257f0*/  MOV R14, UR62 ;  /* 0x0000003e000e7c02 */ /* 0x000fe20008000f00 */
[----:B01----:R-:W-:Y:S10]  /*25800*/  ENDCOLLECTIVE ;  /* 0x000000000000791b */ /* 0x003ff40003800000 */
.L_x_9870:
[----:B------:R-:W-:Y:S05]  /*25810*/  BSYNC B1 ;  /* 0x0000000000017941 */ /* 0x000fea0003800000 */
.L_x_9869:
[----:B------:R-:W-:Y:S05]  /*25820*/  BRA `(.L_x_9622) ;  /* 0xffffff70006c7947 */ /* 0x000fea000383ffff */
.L_x_9625:
[----:B0-----:R0:W2:Y:S02]  /*25830*/  SYNCS.PHASECHK.TRANS64.TRYWAIT P0, [R22+URZ+0x28820], R8 ;  /* 0x02882008160075a7 */ /* 0x0010a4000800017f */
[----:B--2---:R-:W-:Y:S05]  /*25840*/  @!P0 NANOSLEEP.SYNCS 0x989680 ;  /* 0x009896800000895d */ /* 0x004fea0003900000 */
[----:B------:R-:W2:Y:S02]  /*25850*/  @!P0 SYNCS.PHASECHK.TRANS64 P0, [R22+URZ+0x28820], R8 ;  /* 0x02882008160085a7 */ /* 0x000ea4000800007f */
[----:B--2---:R-:W-:Y:S05]  /*25860*/  @!P0 BRA `(.L_x_9625) ;  /* 0xfffffffc00f08947 */ /* 0x004fea000383ffff */
[----:B------:R-:W-:Y:S05]  /*25870*/  BRA `(.L_x_9871) ;  /* 0xffffff70007c7947 */ /* 0x000fea000383ffff */
.L_x_9629:
[----:B0-----:R0:W2:Y:S02]  /*25880*/  SYNCS.PHASECHK.TRANS64.TRYWAIT P0, [R8+URZ+0x288a0], R9 ;  /* 0x0288a009080075a7 */ /* 0x0010a4000800017f */
[----:B--2---:R-:W-:Y:S05]  /*25890*/  @!P0 NANOSLEEP.SYNCS 0x989680 ;  /* 0x009896800000895d */ /* 0x004fea0003900000 */
[----:B------:R-:W2:Y:S02]  /*258a0*/  @!P0 SYNCS.PHASECHK.TRANS64 P0, [R8+URZ+0x288a0], R9 ;  /* 0x0288a009080085a7 */ /* 0x000ea4000800007f */
[----:B--2---:R-:W-:Y:S05]  /*258b0*/  @!P0 BRA `(.L_x_9629) ;  /* 0xfffffffc00f08947 */ /* 0x004fea000383ffff */
[----:B------:R-:W-:Y:S05]  /*258c0*/  BRA `(.L_x_9872) ;  /* 0xffffff7000947947 */ /* 0x000fea000383ffff */
.L_x_9635:
[----:B-1----:R1:W2:Y:S02]  /*258d0*/  SYNCS.PHASECHK.TRANS64.TRYWAIT P0, [R8+URZ+0x288c0], R9 ;  /* 0x0288c009080075a7 */ /* 0x0022a4000800017f */
[----:B--2---:R-:W-:Y:S05]  /*258e0*/  @!P0 NANOSLEEP.SYNCS 0x989680 ;  /* 0x009896800000895d */ /* 0x004fea0003900000 */
[----:B------:R-:W2:Y:S02]  /*258f0*/  @!P0 SYNCS.PHASECHK.TRANS64 P0, [R8+URZ+0x288c0], R9 ;  /* 0x0288c009080085a7 */ /* 0x000ea4000800007f */
[----:B--2---:R-:W-:Y:S05]  /*25900*/  @!P0 BRA `(.L_x_9635) ;  /* 0xfffffffc00f08947 */ /* 0x004fea000383ffff */
[----:B------:R-:W-:Y:S05]  /*25910*/  BRA `(.L_x_9873) ;  /* 0xffffff7400547947 */ /* 0x000fea000383ffff */
.L_x_9643:
[----:B-1----:R1:W2:Y:S02]  /*25920*/  SYNCS.PHASECHK.TRANS64.TRYWAIT P1, [R11+URZ+0x288a0], R10 ;  /* 0x0288a00a0b0075a7 */ /* 0x0022a4000802017f */
[----:B--2---:R-:W-:Y:S05]  /*25930*/  @!P1 NANOSLEEP.SYNCS 0x989680 ;  /* 0x009896800000995d */ /* 0x004fea0003900000 */
[----:B------:R-:W2:Y:S02]  /*25940*/  @!P1 SYNCS.PHASECHK.TRANS64 P1, [R11+URZ+0x288a0], R10 ;  /* 0x0288a00a0b0095a7 */ /* 0x000ea4000802007f */
[----:B--2---:R-:W-:Y:S05]  /*25950*/  @!P1 BRA `(.L_x_9643) ;  /* 0xfffffffc00f09947 */ /* 0x004fea000383ffff */
[----:B------:R-:W-:Y:S05]  /*25960*/  BRA `(.L_x_9874) ;  /* 0xffffff7800507947 */ /* 0x000fea000383ffff */
.L_x_9649:
[----:B0-----:R0:W2:Y:S02]  /*25970*/  SYNCS.PHASECHK.TRANS64.TRYWAIT P1, [R11+URZ+0x288c0], R10 ;  /* 0x0288c00a0b0075a7 */ /* 0x0010a4000802017f */
[----:B--2---:R-:W-:Y:S05]  /*25980*/  @!P1 NANOSLEEP.SYNCS 0x989680 ;  /* 0x009896800000995d */ /* 0x004fea0003900000 */
[----:B------:R-:W2:Y:S02]  /*25990*/  @!P1 SYNCS.PHASECHK.TRANS64 P1, [R11+URZ+0x288c0], R10 ;  /* 0x0288c00a0b0095a7 */ /* 0x000ea4000802007f */
[----:B--2---:R-:W-:Y:S05]  /*259a0*/  @!P1 BRA `(.L_x_9649) ;  /* 0xfffffffc00f09947 */ /* 0x004fea000383ffff */
[----:B------:R-:W-:Y:S05]  /*259b0*/  BRA `(.L_x_9875) ;  /* 0xffffff7c00087947 */ /* 0x000fea000383ffff */
.L_x_9665:
        /* <DEDUP_REMOVED lines=11> */
.L_x_9877:
[----:B------:R-:W-:Y:S05]  /*25a70*/  BSYNC B0 ;  /* 0x0000000000007941 */ /* 0x000fea0003800000 */
.L_x_9876:
[----:B------:R-:W-:Y:S05]  /*25a80*/  BRA `(.L_x_9878) ;  /* 0xffffff8800887947 */ /* 0x000fea000383ffff */
.L_x_9668:
[----:B0-----:R0:W1:Y:S02]  /*25a90*/  SYNCS.PHASECHK.TRANS64.TRYWAIT P0, [R7+URZ+0x28840], R2 ;  /* 0x02884002070075a7 */ /* 0x001064000800017f */
[----:B-1----:R-:W-:Y:S05]  /*25aa0*/  @!P0 NANOSLEEP.SYNCS 0x989680 ;  /* 0x009896800000895d */ /* 0x002fea0003900000 */
[----:B------:R-:W1:Y:S02]  /*25ab0*/  @!P0 SYNCS.PHASECHK.TRANS64 P0, [R7+URZ+0x28840], R2 ;  /* 0x02884002070085a7 */ /* 0x000e64000800007f */
[----:B-1----:R-:W-:Y:S05]  /*25ac0*/  @!P0 BRA `(.L_x_9668) ;  /* 0xfffffffc00f08947 */ /* 0x002fea000383ffff */
[----:B------:R-:W-:Y:S05]  /*25ad0*/  BRA `(.L_x_9879) ;  /* 0xffffff8800d87947 */ /* 0x000fea000383ffff */
.L_x_9669:
        /* <DEDUP_REMOVED lines=8> */
.L_x_9881:
[----:B------:R-:W-:Y:S05]  /*25b60*/  BSYNC B0 ;  /* 0x0000000000007941 */ /* 0x000fea0003800000 */
.L_x_9880:
        /* <DEDUP_REMOVED lines=9> */
.L_x_9882:
[----:B------:R-:W-:Y:S02]  /*25c00*/  IMAD.MOV.U32 R13, RZ, RZ, R0 ;  /* 0x000000ffff0d7224 */ /* 0x000fe400078e0000 */
[----:B------:R-:W-:Y:S01]  /*25c10*/  IMAD.MOV.U32 R12, RZ, RZ, 0x1 ;  /* 0x00000001ff0c7424 */ /* 0x000fe200078e00ff */
[----:B------:R-:W-:-:S07]  /*25c20*/  MOV R3, R14 ;  /* 0x0000000e00037202 */ /* 0x000fce0000000f00 */
[----:B------:R-:W-:Y:S05]  /*25c30*/  WARPSYNC.COLLECTIVE R15, `(.L_x_9883) ;  /* 0x000000000f087348 */ /* 0x000fea0003c00000 */
[----:B------:R0:W1:Y:S02]  /*25c40*/  SHFL.IDX P6, R14, R13, R12, R11 ;  /* 0x0000000c0d0e7389 */ /* 0x00006400000c000b */
[----:B01----:R-:W-:Y:S01]  /*25c50*/  ENDCOLLECTIVE ;  /* 0x000000000000791b */ /* 0x003fe20003800000 */
.L_x_9883:
        /* <DEDUP_REMOVED lines=16> */
.L_x_9884:
[----:B------:R-:W-:Y:S02]  /*25d60*/  @P0 IMAD R8, R5, 0x2, R22 ;  /* 0x0000000205080824 */ /* 0x000fe400078e0216 */
[----:B------:R-:W-:Y:S02]  /*25d70*/  IMAD.MOV.U32 R13, RZ, RZ, R0 ;  /* 0x000000ffff0d7224 */ /* 0x000fe400078e0000 */
[----:B------:R-:W-:Y:S02]  /*25d80*/  IMAD.MOV.U32 R12, RZ, RZ, 0x2 ;  /* 0x00000002ff0c7424 */ /* 0x000fe400078e00ff */
[----:B------:R-:W-:-:S07]  /*25d90*/  IMAD.MOV.U32 R3, RZ, RZ, R14 ;  /* 0x000000ffff037224 */ /* 0x000fce00078e000e */
[----:B------:R-:W-:Y:S05]  /*25da0*/  WARPSYNC.COLLECTIVE R15, `(.L_x_9885) ;  /* 0x000000000f087348 */ /* 0x000fea0003c00000 */
[----:B------:R0:W1:Y:S02]  /*25db0*/  SHFL.IDX P6, R14, R13, R12, R11 ;  /* 0x0000000c0d0e7389 */ /* 0x00006400000c000b */
[----:B01----:R-:W-:Y:S01]  /*25dc0*/  ENDCOLLECTIVE ;  /* 0x000000000000791b */ /* 0x003fe20003800000 */
.L_x_9885:
        /* <DEDUP_REMOVED lines=16> */
.L_x_9886:
[----:B------:R-:W-:Y:S02]  /*25ed0*/  @P0 IMAD R8, R5, 0x2, R22 ;  /* 0x0000000205080824 */ /* 0x000fe400078e0216 */
[----:B------:R-:W-:Y:S02]  /*25ee0*/  IMAD.MOV.U32 R13, RZ, RZ, R0 ;  /* 0x000000ffff0d7224 */ /* 0x000fe400078e0000 */
[----:B------:R-:W-:Y:S02]  /*25ef0*/  IMAD.MOV.U32 R12, RZ, RZ, 0x3 ;  /* 0x00000003ff0c7424 */ /* 0x000fe400078e00ff */
[----:B------:R-:W-:-:S07]  /*25f00*/  IMAD.MOV.U32 R3, RZ, RZ, R14 ;  /* 0x000000ffff037224 */ /* 0x000fce00078e000e */
[----:B------:R-:W-:Y:S05]  /*25f10*/  WARPSYNC.COLLECTIVE R15, `(.L_x_9887) ;  /* 0x000000000f087348 */ /* 0x000fea0003c00000 */
[----:B------:R0:W1:Y:S02]  /*25f20*/  SHFL.IDX P6, R14, R13, R12, R11 ;  /* 0x0000000c0d0e7389 */ /* 0x00006400000c000b */
[----:B01----:R-:W-:Y:S01]  /*25f30*/  ENDCOLLECTIVE ;  /* 0x000000000000791b */ /* 0x003fe20003800000 */
.L_x_9887:
        /* <DEDUP_REMOVED lines=16> */
.L_x_9888:
[----:B------:R-:W-:Y:S02]  /*26040*/  @P0 IMAD R8, R5, 0x2, R22 ;  /* 0x0000000205080824 */ /* 0x000fe400078e0216 */
[----:B------:R-:W-:Y:S02]  /*26050*/  IMAD.MOV.U32 R13, RZ, RZ, R0 ;  /* 0x000000ffff0d7224 */ /* 0x000fe400078e0000 */
[----:B------:R-:W-:Y:S02]  /*26060*/  IMAD.MOV.U32 R12, RZ, RZ, 0x4 ;  /* 0x00000004ff0c7424 */ /* 0x000fe400078e00ff */
[----:B------:R-:W-:-:S07]  /*26070*/  IMAD.MOV.U32 R3, RZ, RZ, R14 ;  /* 0x000000ffff037224 */ /* 0x000fce00078e000e */
[----:B------:R-:W-:Y:S05]  /*26080*/  WARPSYNC.COLLECTIVE R15, `(.L_x_9889) ;  /* 0x000000000f087348 */ /* 0x000fea0003c00000 */
[----:B------:R0:W1:Y:S02]  /*26090*/  SHFL.IDX P6, R14, R13, R12, R11 ;  /* 0x0000000c0d0e7389 */ /* 0x00006400000c000b */
[----:B01----:R-:W-:Y:S01]  /*260a0*/  ENDCOLLECTIVE ;  /* 0x000000000000791b */ /* 0x003fe20003800000 */
.L_x_9889:
        /* <DEDUP_REMOVED lines=16> */
.L_x_9890:
[----:B------:R-:W-:Y:S02]  /*261b0*/  @P0 IMAD R8, R5, 0x2, R22 ;  /* 0x0000000205080824 */ /* 0x000fe400078e0216 */
[----:B------:R-:W-:Y:S02]  /*261c0*/  IMAD.MOV.U32 R13, RZ, RZ, R0 ;  /* 0x000000ffff0d7224 */ /* 0x000fe400078e0000 */
[----:B------:R-:W-:Y:S02]  /*261d0*/  IMAD.MOV.U32 R12, RZ, RZ, 0x5 ;  /* 0x00000005ff0c7424 */ /* 0x000fe400078e00ff */
[----:B------:R-:W-:-:S07]  /*261e0*/  IMAD.MOV.U32 R3, RZ, RZ, R14 ;  /* 0x000000ffff037224 */ /* 0x000fce00078e000e */
[----:B------:R-:W-:Y:S05]  /*261f0*/  WARPSYNC.COLLECTIVE R15, `(.L_x_9891) ;  /* 0x000000000f087348 */ /* 0x000fea0003c00000 */
[----:B------:R0:W1:Y:S02]  /*26200*/  SHFL.IDX P6, R14, R13, R12, R11 ;  /* 0x0000000c0d0e7389 */ /* 0x00006400000c000b */
[----:B01----:R-:W-:Y:S01]  /*26210*/  ENDCOLLECTIVE ;  /* 0x000000000000791b */ /* 0x003fe20003800000 */
.L_x_9891:
        /* <DEDUP_REMOVED lines=16> */
.L_x_9892:
[----:B------:R-:W-:Y:S02]  /*26320*/  @P0 IMAD R8, R5, 0x2, R22 ;  /* 0x0000000205080824 */ /* 0x000fe400078e0216 */
[----:B------:R-:W-:Y:S01]  /*26330*/  IMAD.MOV.U32 R13, RZ, RZ, R0 ;  /* 0x000000ffff0d7224 */ /* 0x000fe200078e0000 */
[----:B------:R-:W-:Y:S01]  /*26340*/  MOV R12, 0x6 ;  /* 0x00000006000c7802 */ /* 0x000fe20000000f00 */
[----:B------:R-:W-:-:S07]  /*26350*/  IMAD.MOV.U32 R3, RZ, RZ, R14 ;  /* 0x000000ffff037224 */ /* 0x000fce00078e000e */
[----:B------:R-:W-:Y:S05]  /*26360*/  WARPSYNC.COLLECTIVE R15, `(.L_x_9893) ;  /* 0x000000000f087348 */ /* 0x000fea0003c00000 */
[----:B------:R0:W1:Y:S02]  /*26370*/  SHFL.IDX P6, R14, R13, R12, R11 ;  /* 0x0000000c0d0e7389 */ /* 0x00006400000c000b */
[----:B01----:R-:W-:Y:S01]  /*26380*/  ENDCOLLECTIVE ;  /* 0x000000000000791b */ /* 0x003fe20003800000 */
.L_x_9893:
        /* <DEDUP_REMOVED lines=16> */
.L_x_9894:
[----:B------:R-:W-:Y:S02]  /*26490*/  @P0 IMAD R8, R5, 0x2, R22 ;  /* 0x0000000205080824 */ /* 0x000fe400078e0216 */
[----:B------:R-:W-:Y:S02]  /*264a0*/  IMAD.MOV.U32 R13, RZ, RZ, R0 ;  /* 0x000000ffff0d7224 */ /* 0x000fe400078e0000 */
[----:B------:R-:W-:Y:S02]  /*264b0*/  IMAD.MOV.U32 R12, RZ, RZ, 0x7 ;  /* 0x00000007ff0c7424 */ /* 0x000fe400078e00ff */
[----:B------:R-:W-:-:S07]  /*264c0*/  IMAD.MOV.U32 R3, RZ, RZ, R14 ;  /* 0x000000ffff037224 */ /* 0x000fce00078e000e */
[----:B------:R-:W-:Y:S05]  /*264d0*/  WARPSYNC.COLLECTIVE R15, `(.L_x_9895) ;  /* 0x000000000f087348 */ /* 0x000fea0003c00000 */
[----:B------:R0:W1:Y:S02]  /*264e0*/  SHFL.IDX P6, R14, R13, R12, R11 ;  /* 0x0000000c0d0e7389 */ /* 0x00006400000c000b */
[----:B01----:R-:W-:Y:S01]  /*264f0*/  ENDCOLLECTIVE ;  /* 0x000000000000791b */ /* 0x003fe20003800000 */
.L_x_9895:
        /* <DEDUP_REMOVED lines=10> */
.L_x_9896:
[----:B------:R-:W-:Y:S01]  /*265a0*/  @!PT LDS RZ, [RZ] ;  /* 0x00000000fffff984 */ /* 0x000fe20000000800 */
[----:B------:R-:W-:Y:S01]  /*265b0*/  @!PT LDS RZ, [RZ] ;  /* 0x00000000fffff984 */ /* 0x000fe20000000800 */
[----:B------:R-:W-:Y:S01]  /*265c0*/  @!PT LDS RZ, [RZ] ;  /* 0x00000000fffff984 */ /* 0x000fe20000000800 */
[----:B------:R-:W-:Y:S04]  /*265d0*/  @P0 LDGSTS.E.BYPASS.LTC128B.128 [R8+0x1b400], desc[UR42][R2.64], !P3 ;  /* 0x1b40000002080fae */ /* 0x000fe8000d901d6a */
[----:B------:R0:W-:Y:S02]  /*265e0*/  @P0 LDGSTS.E.BYPASS.LTC128B.128 [R8+0x1f400], desc[UR42][R2.64+0x80], !P2 ;  /* 0x1f40008002080fae */ /* 0x0001e4000d101d6a */
[----:B0-----:R-:W-:Y:S01]  /*265f0*/  IMAD.MOV.U32 R2, RZ, RZ, R14 ;  /* 0x000000ffff027224 */ /* 0x001fe200078e000e */
[----:B------:R-:W-:Y:S06]  /*26600*/  BRA `(.L_x_9897) ;  /* 0xffffff8400b47947 */ /* 0x000fec000383ffff */
.L_x_9674:
[----:B------:R-:W-:Y:S01]  /*26610*/  IMAD.MOV.U32 R13, RZ, RZ, R4 ;  /* 0x000000ffff0d7224 */ /* 0x000fe200078e0004 */
[----:B------:R-:W-:Y:S01]  /*26620*/  MOV R11, 0x181f ;  /* 0x0000181f000b7802 */ /* 0x000fe20000000f00 */
[----:B------:R-:W-:Y:S02]  /*26630*/  IMAD.MOV.U32 R12, RZ, RZ, RZ ;  /* 0x000000ffff0c7224 */ /* 0x000fe400078e00ff */
[----:B------:R-:W-:Y:S02]  /*26640*/  IMAD.MOV.U32 R15, RZ, RZ, -0x1 ;  /* 0xffffffffff0f7424 */ /* 0x000fe400078e00ff */
[----:B-----5:R-:W-:Y:S02]  /*26650*/  IMAD R5, R10, R6, RZ ;  /* 0x000000060a057224 */ /* 0x020fe400078e02ff */
[----:B------:R-:W-:-:S07]  /*26660*/  IMAD R17, R17, 0x80, R9 ;  /* 0x0000008011117824 */ /* 0x000fce00078e0209 */
[----:B------:R-:W-:Y:S05]  /*26670*/  WARPSYNC.COLLECTIVE R15, `(.L_x_9898) ;  /* 0x000000000f087348 */ /* 0x000fea0003c00000 */
[----:B------:R0:W1:Y:S02]  /*26680*/  SHFL.IDX P6, R14, R13, R12, R11 ;  /* 0x0000000c0d0e7389 */ /* 0x00006400000c000b */
[----:B01----:R-:W-:Y:S01]  /*26690*/  ENDCOLLECTIVE ;  /* 0x000000000000791b */ /* 0x003fe20003800000 */
.L_x_9898:
[C---:B------:R-:W-:Y:S01]  /*266a0*/  VIADD R6, R17.reuse, 0x10 ;  /* 0x0000001011067836 */ /* 0x040fe20000000000 */
[----:B------:R-:W-:Y:S01]  /*266b0*/  ISETP.GE.AND P3, PT, R17, R5, PT ;  /* 0x000000051100720c */ /* 0x000fe20003f66270 */
[----:B------:R-:W-:Y:S02]  /*266c0*/  IMAD.MOV.U32 R13, RZ, RZ, R0 ;  /* 0x000000ffff0d7224 */ /* 0x000fe400078e0000 */
[----:B------:R-:W-:-:S10]  /*266d0*/  IMAD.MOV.U32 R2, RZ, RZ, R14 ;  /* 0x000000ffff027224 */ /* 0x000fd400078e000e */
[----:B------:R-:W-:Y:S05]  /*266e0*/  WARPSYNC.COLLECTIVE R15, `(.L_x_9899) ;  /* 0x000000000f087348 */ /* 0x000fea0003c00000 */
[----:B------:R0:W1:Y:S02]  /*266f0*/  SHFL.IDX P6, R14, R13, R12, R11 ;  /* 0x0000000c0d0e7389 */ /* 0x00006400000c000b */
[----:B01----:R-:W-:Y:S01]  /*26700*/  ENDCOLLECTIVE ;  /* 0x000000000000791b */ /* 0x003fe20003800000 */
.L_x_9899:
        /* <DEDUP_REMOVED lines=8> */
.L_x_9900:
        /* <DEDUP_REMOVED lines=12> */
.L_x_9901:
        /* <DEDUP_REMOVED lines=8> */
.L_x_9902:
        /* <DEDUP_REMOVED lines=13> */
.L_x_9903:
        /* <DEDUP_REMOVED lines=8> */
.L_x_9904:
        /* <DEDUP_REMOVED lines=13> */
.L_x_9905:
        /* <DEDUP_REMOVED lines=8> */
.L_x_9906:
[----:B------:R-:W-:-:S05]  /*26b70*/  @!P3 IMAD.MOV.U32 R3, RZ, RZ, R7 ;  /* 0x000000ffff03b224 */ /* 0x000fca00078e0007 */
[----:B------:R-:W-:Y:S01]  /*26b80*/  @!PT LDS RZ, [RZ] ;  /* 0x00000000fffff984 */ /* 0x000fe20000000800 */
[----:B------:R-:W-:Y:S01]  /*26b90*/  @!PT LDS RZ, [RZ] ;  /* 0x00000000fffff984 */ /* 0x000fe20000000800 */
[----:B------:R-:W-:Y:S01]  /*26ba0*/  @!PT LDS RZ, [RZ] ;  /* 0x00000000fffff984 */ /* 0x000fe20000000800 */
[----:B------:R-:W-:Y:S04]  /*26bb0*/  @!P3 LDGSTS.E.BYPASS.LTC128B.128 [R8+0x11c00], desc[UR42][R2.64], !P0 ;  /* 0x11c000000208bfae */ /* 0x000fe8000c101d6a */
[----:B------:R0:W-:Y:S01]  /*26bc0*/  @!P3 LDGSTS.E.BYPASS.LTC128B.128 [R8+0x15c00], desc[UR42][R2.64+0x80], !P1 ;  /* 0x15c000800208bfae */ /* 0x0001e2000c901d6a */
[----:B------:R-:W-:Y:S02]  /*26bd0*/  ISETP.GE.AND P3, PT, R6, R5, PT ;  /* 0x000000050600720c */ /* 0x000fe40003f66270 */
[----:B------:R-:W-:Y:S01]  /*26be0*/  IADD3 R6, R17, 0x50, RZ ;  /* 0x0000005011067810 */ /* 0x000fe20007ffe0ff */
[----:B------:R-:W-:Y:S02]  /*26bf0*/  IMAD.MOV.U32 R13, RZ, RZ, R0 ;  /* 0x000000ffff0d7224 */ /* 0x000fe400078e0000 */
[----:B0-----:R-:W-:-:S08]  /*26c00*/  IMAD.MOV.U32 R2, RZ, RZ, R14 ;  /* 0x000000ffff027224 */ /* 0x001fd000078e000e */
[----:B------:R-:W-:Y:S05]  /*26c10*/  WARPSYNC.COLLECTIVE R15, `(.L_x_9907) ;  /* 0x000000000f087348 */ /* 0x000fea0003c00000 */
[----:B------:R0:W1:Y:S02]  /*26c20*/  SHFL.IDX P6, R14, R13, R12, R11 ;  /* 0x0000000c0d0e7389 */ /* 0x00006400000c000b */
[----:B01----:R-:W-:Y:S01]  /*26c30*/  ENDCOLLECTIVE ;  /* 0x000000000000791b */ /* 0x003fe20003800000 */
.L_x_9907:
        /* <DEDUP_REMOVED lines=8> */
.L_x_9908:
        /* <DEDUP_REMOVED lines=13> */
.L_x_9909:
        /* <DEDUP_REMOVED lines=8> */
.L_x_9910:
        /* <DEDUP_REMOVED lines=12> */
.L_x_9911:
        /* <DEDUP_REMOVED lines=8> */
.L_x_9912:
        /* <DEDUP_REMOVED lines=11> */
.L_x_9913:
[----:B------:R-:W-:Y:S05]  /*27000*/  BRA `(.L_x_9914) ;  /* 0xffffff8800247947 */ /* 0x000fea000383ffff */
.L_x_9679:
[----:B0-----:R0:W1:Y:S02]  /*27010*/  SYNCS.PHASECHK.TRANS64.TRYWAIT P0, [R22+URZ+0x28820], R3 ;  /* 0x02882003160075a7 */ /* 0x001064000800017f */
[----:B-1----:R-:W-:Y:S05]  /*27020*/  @!P0 NANOSLEEP.SYNCS 0x989680 ;  /* 0x009896800000895d */ /* 0x002fea0003900000 */
[----:B------:R-:W1:Y:S02]  /*27030*/  @!P0 SYNCS.PHASECHK.TRANS64 P0, [R22+URZ+0x28820], R3 ;  /* 0x02882003160085a7 */ /* 0x000e64000800007f */
[----:B-1----:R-:W-:Y:S05]  /*27040*/  @!P0 BRA `(.L_x_9679) ;  /* 0xfffffffc00f08947 */ /* 0x002fea000383ffff */
[----:B------:R-:W-:Y:S05]  /*27050*/  BRA `(.L_x_9915) ;  /* 0xffffff88009c7947 */ /* 0x000fea000383ffff */
.L_x_9684:
[----:B0-----:R0:W1:Y:S02]  /*27060*/  SYNCS.PHASECHK.TRANS64.TRYWAIT P0, [R6+URZ+0x28840], R3 ;  /* 0x02884003060075a7 */ /* 0x001064000800017f */
[----:B-1----:R-:W-:Y:S05]  /*27070*/  @!P0 NANOSLEEP.SYNCS 0x989680 ;  /* 0x009896800000895d */ /* 0x002fea0003900000 */
[----:B------:R-:W1:Y:S02]  /*27080*/  @!P0 SYNCS.PHASECHK.TRANS64 P0, [R6+URZ+0x28840], R3 ;  /* 0x02884003060085a7 */ /* 0x000e64000800007f */
[----:B-1----:R-:W-:Y:S05]  /*27090*/  @!P0 BRA `(.L_x_9684) ;  /* 0xfffffffc00f08947 */ /* 0x002fea000383ffff */
[----:B------:R-:W-:Y:S05]  /*270a0*/  BRA `(.L_x_9916) ;  /* 0xffffff8c00647947 */ /* 0x000fea000383ffff */
.L_x_9685:
        /* <DEDUP_REMOVED lines=8> */
.L_x_9918:
[----:B------:R-:W-:Y:S05]  /*27130*/  BSYNC B1 ;  /* 0x0000000000017941 */ /* 0x000fea0003800000 */
.L_x_9917:
[----:B------:R-:W-:Y:S01]  /*27140*/  IMAD.MOV.U32 R13, RZ, RZ, R7 ;  /* 0x000000ffff0d7224 */ /* 0x000fe200078e0007 */
[----:B------:R-:W-:Y:S01]  /*27150*/  MOV R12, RZ ;  /* 0x000000ff000c7202 */ /* 0x000fe20000000f00 */
[----:B------:R-:W-:Y:S02]  /*27160*/  IMAD.MOV.U32 R11, RZ, RZ, 0x181f ;  /* 0x0000181fff0b7424 */ /* 0x000fe400078e00ff */
[----:B------:R-:W-:Y:S02]  /*27170*/  IMAD.MOV.U32 R15, RZ, RZ, -0x1 ;  /* 0xffffffffff0f7424 */ /* 0x000fe400078e00ff */
[----:B------:R-:W-:Y:S02]  /*27180*/  IMAD.MOV.U32 R3, RZ, RZ, R14 ;  /* 0x000000ffff037224 */ /* 0x000fe400078e000e */
[----:B------:R-:W-:-:S07]  /*27190*/  IMAD.SHL.U32 R5, R31, 0x2, RZ ;  /* 0x000000021f057824 */ /* 0x000fce00078e00ff */
[----:B------:R-:W-:Y:S05]  /*271a0*/  WARPSYNC.COLLECTIVE R15, `(.L_x_9919) ;  /* 0x000000000f087348 */ /* 0x000fea0003c00000 */
[----:B------:R0:W1:Y:S02]  /*271b0*/  SHFL.IDX P6, R14, R13, R12, R11 ;  /* 0x0000000c0d0e7389 */ /* 0x00006400000c000b */
[----:B01----:R-:W-:Y:S01]  /*271c0*/  ENDCOLLECTIVE ;  /* 0x000000000000791b */ /* 0x003fe20003800000 */
.L_x_9919:
[----:B------:R-:W-:Y:S02]  /*271d0*/  IMAD R8, R8, 0x2, R22 ;  /* 0x0000000208087824 */ /* 0x000fe400078e0216 */
[----:B------:R-:W-:Y:S02]  /*271e0*/  IMAD.MOV.U32 R13, RZ, RZ, R9 ;  /* 0x000000ffff0d7224 */ /* 0x000fe400078e0009 */
[----:B------:R-:W-:Y:S02]  /*271f0*/  IMAD.MOV.U32 R12, RZ, RZ, 0x1 ;  /* 0x00000001ff0c7424 */ /* 0x000fe400078e00ff */
[----:B------:R-:W-:-:S07]  /*27200*/  IMAD.MOV.U32 R2, RZ, RZ, R14 ;  /* 0x000000ffff027224 */ /* 0x000fce00078e000e */
[----:B------:R-:W-:Y:S05]  /*27210*/  WARPSYNC.COLLECTIVE R15, `(.L_x_9920) ;  /* 0x000000000f087348 */ /* 0x000fea0003c00000 */
[----:B------:R0:W1:Y:S02]  /*27220*/  SHFL.IDX P6, R14, R13, R12, R11 ;  /* 0x0000000c0d0e7389 */ /* 0x00006400000c000b */
[----:B01----:R-:W-:Y:S01]  /*27230*/  ENDCOLLECTIVE ;  /* 0x000000000000791b */ /* 0x003fe20003800000 */
.L_x_9920:
        /* <DEDUP_REMOVED lines=12> */
.L_x_9921:
[----:B------:R-:W-:Y:S01]  /*27300*/  MOV R13, R9 ;  /* 0x00000009000d7202 */ /* 0x000fe20000000f00 */
[----:B------:R-:W-:Y:S02]  /*27310*/  IMAD.MOV.U32 R12, RZ, RZ, 0x2 ;  /* 0x00000002ff0c7424 */ /* 0x000fe400078e00ff */
[----:B------:R-:W-:-:S07]  /*27320*/  IMAD.MOV.U32 R2, RZ, RZ, R14 ;  /* 0x000000ffff027224 */ /* 0x000fce00078e000e */
[----:B------:R-:W-:Y:S05]  /*27330*/  WARPSYNC.COLLECTIVE R15, `(.L_x_9922) ;  /* 0x000000000f087348 */ /* 0x000fea0003c00000 */
[----:B------:R0:W1:Y:S02]  /*27340*/  SHFL.IDX P6, R14, R13, R12, R11 ;  /* 0x0000000c0d0e7389 */ /* 0x00006400000c000b */
[----:B01----:R-:W-:Y:S01]  /*27350*/  ENDCOLLECTIVE ;  /* 0x000000000000791b */ /* 0x003fe20003800000 */
.L_x_9922:
        /* <DEDUP_REMOVED lines=12> */
.L_x_9923:
[----:B------:R-:W-:Y:S02]  /*27420*/  IMAD.MOV.U32 R13, RZ, RZ, R9 ;  /* 0x000000ffff0d7224 */ /* 0x000fe400078e0009 */
[----:B------:R-:W-:Y:S02]  /*27430*/  IMAD.MOV.U32 R12, RZ, RZ, 0x3 ;  /* 0x00000003ff0c7424 */ /* 0x000fe400078e00ff */
[----:B------:R-:W-:-:S07]  /*27440*/  IMAD.MOV.U32 R2, RZ, RZ, R14 ;  /* 0x000000ffff027224 */ /* 0x000fce00078e000e */
[----:B------:R-:W-:Y:S05]  /*27450*/  WARPSYNC.COLLECTIVE R15, `(.L_x_9924) ;  /* 0x000000000f087348 */ /* 0x000fea0003c00000 */
[----:B------:R0:W1:Y:S02]  /*27460*/  SHFL.IDX P6, R14, R13, R12, R11 ;  /* 0x0000000c0d0e7389 */ /* 0x00006400000c000b */
[----:B01----:R-:W-:Y:S01]  /*27470*/  ENDCOLLECTIVE ;  /* 0x000000000000791b */ /* 0x003fe20003800000 */
.L_x_9924:
        /* <DEDUP_REMOVED lines=12> */
.L_x_9925:
[----:B------:R-:W-:Y:S01]  /*27540*/  IMAD.MOV.U32 R13, RZ, RZ, R9 ;  /* 0x000000ffff0d7224 */ /* 0x000fe200078e0009 */
[----:B------:R-:W-:Y:S01]  /*27550*/  MOV R12, 0x4 ;  /* 0x00000004000c7802 */ /* 0x000fe20000000f00 */
[----:B------:R-:W-:-:S07]  /*27560*/  IMAD.MOV.U32 R2, RZ, RZ, R14 ;  /* 0x000000ffff027224 */ /* 0x000fce00078e000e */
[----:B------:R-:W-:Y:S05]  /*27570*/  WARPSYNC.COLLECTIVE R15, `(.L_x_9926) ;  /* 0x000000000f087348 */ /* 0x000fea0003c00000 */
[----:B------:R0:W1:Y:S02]  /*27580*/  SHFL.IDX P6, R14, R13, R12, R11 ;  /* 0x0000000c0d0e7389 */ /* 0x00006400000c000b */
[----:B01----:R-:W-:Y:S01]  /*27590*/  ENDCOLLECTIVE ;  /* 0x000000000000791b */ /* 0x003fe20003800000 */
.L_x_9926:
        /* <DEDUP_REMOVED lines=12> */
.L_x_9927:
[----:B------:R-:W-:Y:S02]  /*27660*/  IMAD.MOV.U32 R13, RZ, RZ, R9 ;  /* 0x000000ffff0d7224 */ /* 0x000fe400078e0009 */
[----:B------:R-:W-:Y:S02]  /*27670*/  IMAD.MOV.U32 R12, RZ, RZ, 0x5 ;  /* 0x00000005ff0c7424 */ /* 0x000fe400078e00ff */
[----:B------:R-:W-:-:S07]  /*27680*/  IMAD.MOV.U32 R2, RZ, RZ, R14 ;  /* 0x000000ffff027224 */ /* 0x000fce00078e000e */
[----:B------:R-:W-:Y:S05]  /*27690*/  WARPSYNC.COLLECTIVE R15, `(.L_x_9928) ;  /* 0x000000000f087348 */ /* 0x000fea0003c00000 */
[----:B------:R0:W1:Y:S02]  /*276a0*/  SHFL.IDX P6, R14, R13, R12, R11 ;  /* 0x0000000c0d0e7389 */ /* 0x00006400000c000b */
[----:B01----:R-:W-:Y:S01]  /*276b0*/  ENDCOLLECTIVE ;  /* 0x000000000000791b */ /* 0x003fe20003800000 */
.L_x_9928:
        /* <DEDUP_REMOVED lines=12> */
.L_x_9929:
[----:B------:R-:W-:Y:S02]  /*27780*/  IMAD.MOV.U32 R13, RZ, RZ, R9 ;  /* 0x000000ffff0d7224 */ /* 0x000fe400078e0009 */
[----:B------:R-:W-:Y:S02]  /*27790*/  IMAD.MOV.U32 R12, RZ, RZ, 0x6 ;  /* 0x00000006ff0c7424 */ /* 0x000fe400078e00ff */
[----:B------:R-:W-:-:S07]  /*277a0*/  IMAD.MOV.U32 R2, RZ, RZ, R14 ;  /* 0x000000ffff027224 */ /* 0x000fce00078e000e */
[----:B------:R-:W-:Y:S05]  /*277b0*/  WARPSYNC.COLLECTIVE R15, `(.L_x_9930) ;  /* 0x000000000f087348 */ /* 0x000fea0003c00000 */
[----:B------:R0:W1:Y:S02]  /*277c0*/  SHFL.IDX P6, R14, R13, R12, R11 ;  /* 0x0000000c0d0e7389 */ /* 0x00006400000c000b */
[----:B01----:R-:W-:Y:S01]  /*277d0*/  ENDCOLLECTIVE ;  /* 0x000000000000791b */ /* 0x003fe20003800000 */
.L_x_9930:
        /* <DEDUP_REMOVED lines=12> */
.L_x_9931:
[----:B------:R-:W-:Y:S02]  /*278a0*/  IMAD.MOV.U32 R13, RZ, RZ, R9 ;  /* 0x000000ffff0d7224 */ /* 0x000fe400078e0009 */
[----:B------:R-:W-:Y:S02]  /*278b0*/  IMAD.MOV.U32 R12, RZ, RZ, 0x7 ;  /* 0x00000007ff0c7424 */ /* 0x000fe400078e00ff */
[----:B------:R-:W-:-:S07]  /*278c0*/  IMAD.MOV.U32 R2, RZ, RZ, R14 ;  /* 0x000000ffff027224 */ /* 0x000fce00078e000e */
[----:B------:R-:W-:Y:S05]  /*278d0*/  WARPSYNC.COLLECTIVE R15, `(.L_x_9932) ;  /* 0x000000000f087348 */ /* 0x000fea0003c00000 */
[----:B------:R0:W1:Y:S02]  /*278e0*/  SHFL.IDX P6, R14, R13, R12, R11 ;  /* 0x0000000c0d0e7389 */ /* 0x00006400000c000b */
[----:B01----:R-:W-:Y:S01]  /*278f0*/  ENDCOLLECTIVE ;  /* 0x000000000000791b */ /* 0x003fe20003800000 */
.L_x_9932:
        /* <DEDUP_REMOVED lines=12> */
.L_x_9933:
[----:B------:R-:W-:Y:S01]  /*279c0*/  IMAD.MOV.U32 R2, RZ, RZ, R14 ;  /* 0x000000ffff027224 */ /* 0x000fe200078e000e */
[----:B------:R-:W-:Y:S06]  /*279d0*/  BRA `(.L_x_9934) ;  /* 0xffffff8800307947 */ /* 0x000fec000383ffff */
.L_x_9690:
[----:B-1----:R1:W2:Y:S02]  /*279e0*/  SYNCS.PHASECHK.TRANS64.TRYWAIT P0, [R6+URZ+0x28860], R2 ;  /* 0x02886002060075a7 */ /* 0x0022a4000800017f */
[----:B--2---:R-:W-:Y:S05]  /*279f0*/  @!P0 NANOSLEEP.SYNCS 0x989680 ;  /* 0x009896800000895d */ /* 0x004fea0003900000 */
[----:B------:R-:W2:Y:S02]  /*27a00*/  @!P0 SYNCS.PHASECHK.TRANS64 P0, [R6+URZ+0x28860], R2 ;  /* 0x02886002060085a7 */ /* 0x000ea4000800007f */
[----:B--2---:R-:W-:Y:S05]  /*27a10*/  @!P0 BRA `(.L_x_9690) ;  /* 0xfffffffc00f08947 */ /* 0x004fea000383ffff */
[----:B------:R-:W-:Y:S05]  /*27a20*/  BRA `(.L_x_9935) ;  /* 0xffffff88008c7947 */ /* 0x000fea000383ffff */
.L_x_9691:
        /* <DEDUP_REMOVED lines=8> */
.L_x_9937:
[----:B------:R-:W-:Y:S05]  /*27ab0*/  BSYNC B1 ;  /* 0x0000000000017941 */ /* 0x000fea0003800000 */
.L_x_9936:
[----:B------:R-:W-:Y:S01]  /*27ac0*/  IMAD.MOV.U32 R13, RZ, RZ, R23 ;  /* 0x000000ffff0d7224 */ /* 0x000fe200078e0017 */
[----:B------:R-:W-:Y:S01]  /*27ad0*/  MOV R3, R14 ;  /* 0x0000000e00037202 */ /* 0x000fe20000000f00 */
[----:B------:R-:W-:Y:S02]  /*27ae0*/  IMAD.MOV.U32 R12, RZ, RZ, RZ ;  /* 0x000000ffff0c7224 */ /* 0x000fe400078e00ff */
[----:B------:R-:W-:Y:S02]  /*27af0*/  IMAD.MOV.U32 R11, RZ, RZ, 0x181f ;  /* 0x0000181fff0b7424 */ /* 0x000fe400078e00ff */
[----:B------:R-:W-:Y:S02]  /*27b00*/  IMAD.MOV.U32 R15, RZ, RZ, -0x1 ;  /* 0xffffffffff0f7424 */ /* 0x000fe400078e00ff */
[----:B------:R-:W-:-:S07]  /*27b10*/  IMAD R7, R7, 0x2, R22 ;  /* 0x0000000207077824 */ /* 0x000fce00078e0216 */
[----:B------:R-:W-:Y:S05]  /*27b20*/  WARPSYNC.COLLECTIVE R15, `(.L_x_9938) ;  /* 0x000000000f087348 */ /* 0x000fea0003c00000 */
[----:B------:R0:W1:Y:S02]  /*27b30*/  SHFL.IDX P6, R14, R13, R12, R11 ;  /* 0x0000000c0d0e7389 */ /* 0x00006400000c000b */
[----:B01----:R-:W-:Y:S01]  /*27b40*/  ENDCOLLECTIVE ;  /* 0x000000000000791b */ /* 0x003fe20003800000 */
.L_x_9938:
[----:B------:R-:W-:Y:S02]  /*27b50*/  IMAD.MOV.U32 R13, RZ, RZ, R24 ;  /* 0x000000ffff0d7224 */ /* 0x000fe400078e0018 */
[----:B------:R-:W-:Y:S02]  /*27b60*/  IMAD.MOV.U32 R12, RZ, RZ, 0x1 ;  /* 0x00000001ff0c7424 */ /* 0x000fe400078e00ff */
[----:B------:R-:W-:-:S07]  /*27b70*/  IMAD.MOV.U32 R2, RZ, RZ, R14 ;  /* 0x000000ffff027224 */ /* 0x000fce00078e000e */
[----:B------:R-:W-:Y:S05]  /*27b80*/  WARPSYNC.COLLECTIVE R15, `(.L_x_9939) ;  /* 0x000000000f087348 */ /* 0x000fea0003c00000 */
[----:B------:R0:W1:Y:S02]  /*27b90*/  SHFL.IDX P6, R14, R13, R12, R11 ;  /* 0x0000000c0d0e7389 */ /* 0x00006400000c000b */
[----:B01----:R-:W-:Y:S01]  /*27ba0*/  ENDCOLLECTIVE ;  /* 0x000000000000791b */ /* 0x003fe20003800000 */
.L_x_9939:
        /* <DEDUP_REMOVED lines=14> */
.L_x_9940:
[----:B------:R-:W-:Y:S02]  /*27c90*/  IMAD.MOV.U32 R13, RZ, RZ, R24 ;  /* 0x000000ffff0d7224 */ /* 0x000fe400078e0018 */
[----:B------:R-:W-:Y:S02]  /*27ca0*/  IMAD.MOV.U32 R12, RZ, RZ, 0x2 ;  /* 0x00000002ff0c7424 */ /* 0x000fe400078e00ff */
[----:B------:R-:W-:-:S07]  /*27cb0*/  IMAD.MOV.U32 R2, RZ, RZ, R14 ;  /* 0x000000ffff027224 */ /* 0x000fce00078e000e */
[----:B------:R-:W-:Y:S05]  /*27cc0*/  WARPSYNC.COLLECTIVE R15, `(.L_x_9941) ;  /* 0x000000000f087348 */ /* 0x000fea0003c00000 */
[----:B------:R0:W1:Y:S02]  /*27cd0*/  SHFL.IDX P6, R14, R13, R12, R11 ;  /* 0x0000000c0d0e7389 */ /* 0x00006400000c000b */
[----:B01----:R-:W-:Y:S01]  /*27ce0*/  ENDCOLLECTIVE ;  /* 0x000000000000791b */ /* 0x003fe20003800000 */
.L_x_9941:
        /* <DEDUP_REMOVED lines=14> */
.L_x_9942:
[----:B------:R-:W-:Y:S02]  /*27dd0*/  IMAD.MOV.U32 R13, RZ, RZ, R24 ;  /* 0x000000ffff0d7224 */ /* 0x000fe400078e0018 */
[----:B------:R-:W-:Y:S02]  /*27de0*/  IMAD.MOV.U32 R12, RZ, RZ, 0x3 ;  /* 0x00000003ff0c7424 */ /* 0x000fe400078e00ff */
[----:B------:R-:W-:-:S07]  /*27df0*/  IMAD.MOV.U32 R2, RZ, RZ, R14 ;  /* 0x000000ffff027224 */ /* 0x000fce00078e000e */
[----:B------:R-:W-:Y:S05]  /*27e00*/  WARPSYNC.COLLECTIVE R15, `(.L_x_9943) ;  /* 0x000000000f087348 */ /* 0x000fea0003c00000 */
[----:B------:R0:W1:Y:S02]  /*27e10*/  SHFL.IDX P6, R14, R13, R12, R11 ;  /* 0x0000000c0d0e7389 */ /* 0x00006400000c000b */
[----:B01----:R-:W-:Y:S01]  /*27e20*/  ENDCOLLECTIVE ;  /* 0x000000000000791b */ /* 0x003fe20003800000 */
.L_x_9943:
        /* <DEDUP_REMOVED lines=14> */
.L_x_9944:
[----:B------:R-:W-:Y:S01]  /*27f10*/  MOV R13, R24 ;  /* 0x00000018000d7202 */ /* 0x000fe20000000f00 */
[----:B------:R-:W-:Y:S02]  /*27f20*/  IMAD.MOV.U32 R12, RZ, RZ, 0x4 ;  /* 0x00000004ff0c7424 */ /* 0x000fe400078e00ff */
[----:B------:R-:W-:-:S07]  /*27f30*/  IMAD.MOV.U32 R2, RZ, RZ, R14 ;  /* 0x000000ffff027224 */ /* 0x000fce00078e000e */
[----:B------:R-:W-:Y:S05]  /*27f40*/  WARPSYNC.COLLECTIVE R15, `(.L_x_9945) ;  /* 0x000000000f087348 */ /* 0x000fea0003c00000 */
[----:B------:R0:W1:Y:S02]  /*27f50*/  SHFL.IDX P6, R14, R13, R12, R11 ;  /* 0x0000000c0d0e7389 */ /* 0x00006400000c000b */
[----:B01----:R-:W-:Y:S01]  /*27f60*/  ENDCOLLECTIVE ;  /* 0x000000000000791b */ /* 0x003fe20003800000 */
.L_x_9945:
        /* <DEDUP_REMOVED lines=14> */
.L_x_9946:
[----:B------:R-:W-:Y:S02]  /*28050*/  IMAD.MOV.U32 R13, RZ, RZ, R24 ;  /* 0x000000ffff0d7224 */ /* 0x000fe400078e0018 */
[----:B------:R-:W-:Y:S02]  /*28060*/  IMAD.MOV.U32 R12, RZ, RZ, 0x5 ;  /* 0x00000005ff0c7424 */ /* 0x000fe400078e00ff */
[----:B------:R-:W-:-:S07]  /*28070*/  IMAD.MOV.U32 R2, RZ, RZ, R14 ;  /* 0x000000ffff027224 */ /* 0x000fce00078e000e */
[----:B------:R-:W-:Y:S05]  /*28080*/  WARPSYNC.COLLECTIVE R15, `(.L_x_9947) ;  /* 0x000000000f087348 */ /* 0x000fea0003c00000 */
[----:B------:R0:W1:Y:S02]  /*28090*/  SHFL.IDX P6, R14, R13, R12, R11 ;  /* 0x0000000c0d0e7389 */ /* 0x00006400000c000b */
[----:B01----:R-:W-:Y:S01]  /*280a0*/  ENDCOLLECTIVE ;  /* 0x000000000000791b */ /* 0x003fe20003800000 */
.L_x_9947:
        /* <DEDUP_REMOVED lines=14> */
.L_x_9948:
[----:B------:R-:W-:Y:S01]  /*28190*/  IMAD.MOV.U32 R13, RZ, RZ, R24 ;  /* 0x000000ffff0d7224 */ /* 0x000fe200078e0018 */
[----:B------:R-:W-:Y:S01]  /*281a0*/  MOV R12, 0x6 ;  /* 0x00000006000c7802 */ /* 0x000fe20000000f00 */
[----:B------:R-:W-:-:S07]  /*281b0*/  IMAD.MOV.U32 R2, RZ, RZ, R14 ;  /* 0x000000ffff027224 */ /* 0x000fce00078e000e */
[----:B------:R-:W-:Y:S05]  /*281c0*/  WARPSYNC.COLLECTIVE R15, `(.L_x_9949) ;  /* 0x000000000f087348 */ /* 0x000fea0003c00000 */
[----:B------:R0:W1:Y:S02]  /*281d0*/  SHFL.IDX P6, R14, R13, R12, R11 ;  /* 0x0000000c0d0e7389 */ /* 0x00006400000c000b */
[----:B01----:R-:W-:Y:S01]  /*281e0*/  ENDCOLLECTIVE ;  /* 0x000000000000791b */ /* 0x003fe20003800000 */
.L_x_9949:
        /* <DEDUP_REMOVED lines=14> */
.L_x_9950:
[----:B------:R-:W-:Y:S02]  /*282d0*/  IMAD.MOV.U32 R13, RZ, RZ, R24 ;  /* 0x000000ffff0d7224 */ /* 0x000fe400078e0018 */
[----:B------:R-:W-:Y:S02]  /*282e0*/  IMAD.MOV.U32 R12, RZ, RZ, 0x7 ;  /* 0x00000007ff0c7424 */ /* 0x000fe400078e00ff */
[----:B------:R-:W-:-:S07]  /*282f0*/  IMAD.MOV.U32 R2, RZ, RZ, R14 ;  /* 0x000000ffff027224 */ /* 0x000fce00078e000e */
[----:B------:R-:W-:Y:S05]  /*28300*/  WARPSYNC.COLLECTIVE R15, `(.L_x_9951) ;  /* 0x000000000f087348 */ /* 0x000fea0003c00000 */
[----:B------:R0:W1:Y:S02]  /*28310*/  SHFL.IDX P6, R14, R13, R12, R11 ;  /* 0x0000000c0d0e7389 */ /* 0x00006400000c000b */
[----:B01----:R-:W-:Y:S01]  /*28320*/  ENDCOLLECTIVE ;  /* 0x000000000000791b */ /* 0x003fe20003800000 */
.L_x_9951:
        /* <DEDUP_REMOVED lines=13> */
.L_x_9952:
[----:B------:R-:W-:Y:S01]  /*28400*/  @!PT LDS RZ, [RZ] ;  /* 0x00000000fffff984 */ /* 0x000fe20000000800 */
[----:B------:R-:W-:Y:S01]  /*28410*/  @!PT LDS RZ, [RZ] ;  /* 0x00000000fffff984 */ /* 0x000fe20000000800 */
[----:B------:R-:W-:Y:S01]  /*28420*/  @!PT LDS RZ, [RZ] ;  /* 0x00000000fffff984 */ /* 0x000fe20000000800 */
[----:B------:R1:W-:Y:S01]  /*28430*/  LDGSTS.E.BYPASS.LTC128B.128 [R7+0x7400], desc[UR42][R2.64+0x80], !P0 ;  /* 0x0740008002077fae */ /* 0x0003e2000c101d6a */
[----:B------:R-:W-:Y:S05]  /*28440*/  BRA `(.L_x_9953) ;  /* 0xffffff8400147947 */ /* 0x000fea000383ffff */
.L_x_9699:
[----:B0-----:R0:W1:Y:S02]  /*28450*/  SYNCS.PHASECHK.TRANS64.TRYWAIT P0, [R0+URZ+0x28860], R3 ;  /* 0x02886003000075a7 */ /* 0x001064000800017f */
[----:B-1----:R-:W-:Y:S05]  /*28460*/  @!P0 NANOSLEEP.SYNCS 0x989680 ;  /* 0x009896800000895d */ /* 0x002fea0003900000 */
[----:B------:R-:W1:Y:S02]  /*28470*/  @!P0 SYNCS.PHASECHK.TRANS64 P0, [R0+URZ+0x28860], R3 ;  /* 0x02886003000085a7 */ /* 0x000e64000800007f */
[----:B-1----:R-:W-:Y:S05]  /*28480*/  @!P0 BRA `(.L_x_9699) ;  /* 0xfffffffc00f08947 */ /* 0x002fea000383ffff */
[----:B------:R-:W-:Y:S05]  /*28490*/  BRA `(.L_x_9954) ;  /* 0xffffff8800287947 */ /* 0x000fea000383ffff */
.L_x_9700:
        /* <DEDUP_REMOVED lines=8> */
.L_x_9956:
[----:B------:R-:W-:Y:S05]  /*28520*/  BSYNC B0 ;  /* 0x0000000000007941 */ /* 0x000fea0003800000 */
.L_x_9955:
        /* <DEDUP_REMOVED lines=10> */
.L_x_9957:
        /* <DEDUP_REMOVED lines=11> */
.L_x_9958:
        /* <DEDUP_REMOVED lines=13> */
.L_x_9959:
[----:B------:R-:W-:Y:S02]  /*28750*/  IMAD.MOV.U32 R13, RZ, RZ, R24 ;  /* 0x000000ffff0d7224 */ /* 0x000fe400078e0018 */
[----:B------:R-:W-:Y:S02]  /*28760*/  IMAD.MOV.U32 R12, RZ, RZ, 0x2 ;  /* 0x00000002ff0c7424 */ /* 0x000fe400078e00ff */
[----:B------:R-:W-:-:S07]  /*28770*/  IMAD.MOV.U32 R10, RZ, RZ, R14 ;  /* 0x000000ffff0a7224 */ /* 0x000fce00078e000e */
[----:B------:R-:W-:Y:S05]  /*28780*/  WARPSYNC.COLLECTIVE R15, `(.L_x_9960) ;  /* 0x000000000f087348 */ /* 0x000fea0003c00000 */
[----:B------:R0:W1:Y:S02]  /*28790*/  SHFL.IDX P6, R14, R13, R12, R11 ;  /* 0x0000000c0d0e7389 */ /* 0x00006400000c000b */
[----:B01----:R-:W-:Y:S01]  /*287a0*/  ENDCOLLECTIVE ;  /* 0x000000000000791b */ /* 0x003fe20003800000 */
.L_x_9960:
[----:B------:R-:W-:-:S04]  /*287b0*/  IADD3 R2, P2, R10, R5, RZ ;  /* 0x000000050a027210 */ /* 0x000fc80007f5e0ff */
[----:B------:R-:W-:-:S05]  /*287c0*/  IADD3.X R3, RZ, R7, RZ, P2, !PT ;  /* 0x00000007ff037210 */ /* 0x000fca00017fe4ff */
        /* <DEDUP_REMOVED lines=12> */
.L_x_9961:
[----:B------:R-:W-:Y:S02]  /*28890*/  IMAD.MOV.U32 R13, RZ, RZ, R24 ;  /* 0x000000ffff0d7224 */ /* 0x000fe400078e0018 */
[----:B------:R-:W-:Y:S01]  /*288a0*/  IMAD.MOV.U32 R12, RZ, RZ, 0x3 ;  /* 0x00000003ff0c7424 */ /* 0x000fe200078e00ff */
[----:B------:R-:W-:-:S13]  /*288b0*/  IADD3 R2, P2, R14, R5, RZ ;  /* 0x000000050e027210 */ /* 0x000fda0007f5e0ff */
[----:B------:R-:W-:Y:S05]  /*288c0*/  WARPSYNC.COLLECTIVE R15, `(.L_x_9962) ;  /* 0x000000000f087348 */ /* 0x000fea0003c00000 */
[----:B------:R0:W1:Y:S02]  /*288d0*/  SHFL.IDX P6, R14, R13, R12, R11 ;  /* 0x0000000c0d0e7389 */ /* 0x00006400000c000b */
[----:B01----:R-:W-:Y:S01]  /*288e0*/  ENDCOLLECTIVE ;  /* 0x000000000000791b */ /* 0x003fe20003800000 */
.L_x_9962:
        /* <DEDUP_REMOVED lines=13> */
.L_x_9963:
[----:B------:R-:W-:Y:S02]  /*289c0*/  IMAD.MOV.U32 R13, RZ, RZ, R24 ;  /* 0x000000ffff0d7224 */ /* 0x000fe400078e0018 */
[----:B------:R-:W-:Y:S01]  /*289d0*/  IMAD.MOV.U32 R12, RZ, RZ, 0x4 ;  /* 0x00000004ff0c7424 */ /* 0x000fe200078e00ff */
[----:B------:R-:W-:-:S13]  /*289e0*/  IADD3 R2, P2, R14, R5, RZ ;  /* 0x000000050e027210 */ /* 0x000fda0007f5e0ff */
[----:B------:R-:W-:Y:S05]  /*289f0*/  WARPSYNC.COLLECTIVE R15, `(.L_x_9964) ;  /* 0x000000000f087348 */ /* 0x000fea0003c00000 */
[----:B------:R0:W1:Y:S02]  /*28a00*/  SHFL.IDX P6, R14, R13, R12, R11 ;  /* 0x0000000c0d0e7389 */ /* 0x00006400000c000b */
[----:B01----:R-:W-:Y:S01]  /*28a10*/  ENDCOLLECTIVE ;  /* 0x000000000000791b */ /* 0x003fe20003800000 */
.L_x_9964:
        /* <DEDUP_REMOVED lines=13> */
.L_x_9965:
[----:B------:R-:W-:Y:S02]  /*28af0*/  IMAD.MOV.U32 R13, RZ, RZ, R24 ;  /* 0x000000ffff0d7224 */ /* 0x000fe400078e0018 */
[----:B------:R-:W-:Y:S02]  /*28b00*/  IMAD.MOV.U32 R12, RZ, RZ, 0x5 ;  /* 0x00000005ff0c7424 */ /* 0x000fe400078e00ff */
[----:B------:R-:W-:-:S07]  /*28b10*/  IMAD.MOV.U32 R10, RZ, RZ, R14 ;  /* 0x000000ffff0a7224 */ /* 0x000fce00078e000e */
[----:B------:R-:W-:Y:S05]  /*28b20*/  WARPSYNC.COLLECTIVE R15, `(.L_x_9966) ;  /* 0x000000000f087348 */ /* 0x000fea0003c00000 */
[----:B------:R0:W1:Y:S02]  /*28b30*/  SHFL.IDX P6, R14, R13, R12, R11 ;  /* 0x0000000c0d0e7389 */ /* 0x00006400000c000b */
[----:B01----:R-:W-:Y:S01]  /*28b40*/  ENDCOLLECTIVE ;  /* 0x000000000000791b */ /* 0x003fe20003800000 */
.L_x_9966:
        /* <DEDUP_REMOVED lines=14> */
.L_x_9967:
[----:B------:R-:W-:Y:S02]  /*28c30*/  IMAD.MOV.U32 R13, RZ, RZ, R24 ;  /* 0x000000ffff0d7224 */ /* 0x000fe400078e0018 */
[----:B------:R-:W-:Y:S01]  /*28c40*/  IMAD.MOV.U32 R12, RZ, RZ, 0x6 ;  /* 0x00000006ff0c7424 */ /* 0x000fe200078e00ff */
[----:B------:R-:W-:-:S13]  /*28c50*/  IADD3 R2, P2, R14, R5, RZ ;  /* 0x000000050e027210 */ /* 0x000fda0007f5e0ff */
[----:B------:R-:W-:Y:S05]  /*28c60*/  WARPSYNC.COLLECTIVE R15, `(.L_x_9968) ;  /* 0x000000000f087348 */ /* 0x000fea0003c00000 */
[----:B------:R0:W1:Y:S02]  /*28c70*/  SHFL.IDX P6, R14, R13, R12, R11 ;  /* 0x0000000c0d0e7389 */ /* 0x00006400000c000b */
[----:B01----:R-:W-:Y:S01]  /*28c80*/  ENDCOLLECTIVE ;  /* 0x000000000000791b */ /* 0x003fe20003800000 */
.L_x_9968:
        /* <DEDUP_REMOVED lines=13> */
.L_x_9969:
[----:B------:R-:W-:Y:S02]  /*28d60*/  IMAD.MOV.U32 R13, RZ, RZ, R24 ;  /* 0x000000ffff0d7224 */ /* 0x000fe400078e0018 */
[----:B------:R-:W-:Y:S01]  /*28d70*/  IMAD.MOV.U32 R12, RZ, RZ, 0x7 ;  /* 0x00000007ff0c7424 */ /* 0x000fe200078e00ff */
[----:B------:R-:W-:-:S07]  /*28d80*/  MOV R10, R14 ;  /* 0x0000000e000a7202 */ /* 0x000fce0000000f00 */
[----:B------:R-:W-:Y:S05]  /*28d90*/  WARPSYNC.COLLECTIVE R15, `(.L_x_9970) ;  /* 0x000000000f087348 */ /* 0x000fea0003c00000 */
[----:B------:R0:W1:Y:S02]  /*28da0*/  SHFL.IDX P6, R14, R13, R12, R11 ;  /* 0x0000000c0d0e7389 */ /* 0x00006400000c000b */
[----:B01----:R-:W-:Y:S01]  /*28db0*/  ENDCOLLECTIVE ;  /* 0x000000000000791b */ /* 0x003fe20003800000 */
.L_x_9970:
        /* <DEDUP_REMOVED lines=12> */
.L_x_9971:
[----:B------:R-:W-:Y:S05]  /*28e80*/  BRA `(.L_x_9972) ;  /* 0xffffff8000c87947 */ /* 0x000fea000383ffff */
.L_x_9705:
[----:B------:R-:W-:Y:S01]  /*28e90*/  BSSY B0, `(.L_x_9973) ;  /* 0x0000008000007945 */ /* 0x000fe20003800000 */
[----:B------:R-:W-:Y:S02]  /*28ea0*/  IMAD.MOV.U32 R13, RZ, RZ, R16 ;  /* 0x000000ffff0d7224 */ /* 0x000fe400078e0010 */
[----:B-1----:R-:W-:Y:S02]  /*28eb0*/  IMAD.MOV.U32 R12, RZ, RZ, RZ ;  /* 0x000000ffff0c7224 */ /* 0x002fe400078e00ff */
[----:B------:R-:W-:Y:S02]  /*28ec0*/  IMAD.MOV.U32 R11, RZ, RZ, 0x1f ;  /* 0x0000001fff0b7424 */ /* 0x000fe400078e00ff */
[----:B------:R-:W-:-:S07]  /*28ed0*/  IMAD.MOV.U32 R15, RZ, RZ, -0x1 ;  /* 0xffffffffff0f7424 */ /* 0x000fce00078e00ff */
[----:B------:R-:W-:Y:S05]  /*28ee0*/  WARPSYNC.COLLECTIVE R15, `(.L_x_9974) ;  /* 0x000000000f087348 */ /* 0x000fea0003c00000 */
[----:B------:R0:W1:Y:S02]  /*28ef0*/  SHFL.IDX P6, R14, R13, R12, R11 ;  /* 0x0000000c0d0e7389 */ /* 0x00006400000c000b */
[----:B01----:R-:W-:Y:S01]  /*28f00*/  ENDCOLLECTIVE ;  /* 0x000000000000791b */ /* 0x003fe20003800000 */
.L_x_9974:
[----:B------:R-:W-:Y:S05]  /*28f10*/  BSYNC B0 ;  /* 0x0000000000007941 */ /* 0x000fea0003800000 */
.L_x_9973:
        /* <DEDUP_REMOVED lines=9> */
.L_x_9975:
        /* <DEDUP_REMOVED lines=24> */
.L_x_9976:
[----:B------:R-:W-:Y:S01]  /*29130*/  IMAD.MOV.U32 R12, RZ, RZ, 0x2 ;  /* 0x00000002ff0c7424 */ /* 0x000fe200078e00ff */
[----:B------:R-:W-:-:S05]  /*29140*/  SEL R14, R14, RZ, P1 ;  /* 0x000000ff0e0e7207 */ /* 0x000fca0000800000 */
[----:B------:R-:W-:-:S04]  /*29150*/  IMAD.IADD R5, R13, 0x1, R14 ;  /* 0x000000010d057824 */ /* 0x000fc800078e020e */
[----:B------:R-:W-:-:S07]  /*29160*/  IMAD.MOV.U32 R13, RZ, RZ, R5 ;  /* 0x000000ffff0d7224 */ /* 0x000fce00078e0005 */
[----:B------:R-:W-:Y:S05]  /*29170*/  WARPSYNC.COLLECTIVE R15, `(.L_x_9977) ;  /* 0x000000000f087348 */ /* 0x000fea0003c00000 */
[----:B------:R0:W1:Y:S02]  /*29180*/  SHFL.UP P6, R14, R13, R12, R11 ;  /* 0x0400000c0d0e7389 */ /* 0x00006400000c000b */
[----:B01----:R-:W-:Y:S01]  /*29190*/  ENDCOLLECTIVE ;  /* 0x000000000000791b */ /* 0x003fe20003800000 */
.L_x_9977:
[----:B------:R-:W-:Y:S01]  /*291a0*/  IMAD.MOV.U32 R12, RZ, RZ, 0x4 ;  /* 0x00000004ff0c7424 */ /* 0x000fe200078e00ff */
[----:B------:R-:W-:-:S05]  /*291b0*/  SEL R2, R14, RZ, P2 ;  /* 0x000000ff0e027207 */ /* 0x000fca0001000000 */
[----:B------:R-:W-:-:S05]  /*291c0*/  IMAD.IADD R2, R5, 0x1, R2 ;  /* 0x0000000105027824 */ /* 0x000fca00078e0202 */
[----:B------:R-:W-:-:S07]  /*291d0*/  MOV R13, R2 ;  /* 0x00000002000d7202 */ /* 0x000fce0000000f00 */
[----:B------:R-:W-:Y:S05]  /*291e0*/  WARPSYNC.COLLECTIVE R15, `(.L_x_9978) ;  /* 0x000000000f087348 */ /* 0x000fea0003c00000 */
[----:B------:R0:W1:Y:S02]  /*291f0*/  SHFL.UP P6, R14, R13, R12, R11 ;  /* 0x0400000c0d0e7389 */ /* 0x00006400000c000b */
[----:B01----:R-:W-:Y:S01]  /*29200*/  ENDCOLLECTIVE ;  /* 0x000000000000791b */ /* 0x003fe20003800000 */
.L_x_9978:
[----:B------:R-:W-:Y:S01]  /*29210*/  IMAD.MOV.U32 R12, RZ, RZ, 0x8 ;  /* 0x00000008ff0c7424 */ /* 0x000fe200078e00ff */
[----:B------:R-:W-:-:S05]  /*29220*/  SEL R3, R14, RZ, P3 ;  /* 0x000000ff0e037207 */ /* 0x000fca0001800000 */
[----:B------:R-:W-:-:S04]  /*29230*/  IMAD.IADD R3, R2, 0x1, R3 ;  /* 0x0000000102037824 */ /* 0x000fc800078e0203 */
[----:B------:R-:W-:-:S07]  /*29240*/  IMAD.MOV.U32 R13, RZ, RZ, R3 ;  /* 0x000000ffff0d7224 */ /* 0x000fce00078e0003 */
[----:B------:R-:W-:Y:S05]  /*29250*/  WARPSYNC.COLLECTIVE R15, `(.L_x_9979) ;  /* 0x000000000f087348 */ /* 0x000fea0003c00000 */
[----:B------:R0:W1:Y:S02]  /*29260*/  SHFL.UP P6, R14, R13, R12, R11 ;  /* 0x0400000c0d0e7389 */ /* 0x00006400000c000b */
[----:B01----:R-:W-:Y:S01]  /*29270*/  ENDCOLLECTIVE ;  /* 0x000000000000791b */ /* 0x003fe20003800000 */
.L_x_9979:
[----:B------:R-:W-:Y:S01]  /*29280*/  IMAD.MOV.U32 R12, RZ, RZ, 0x10 ;  /* 0x00000010ff0c7424 */ /* 0x000fe200078e00ff */
[----:B------:R-:W-:-:S05]  /*29290*/  SEL R14, R14, RZ, P4 ;  /* 0x000000ff0e0e7207 */ /* 0x000fca0002000000 */
[----:B------:R-:W-:-:S04]  /*292a0*/  IMAD.IADD R5, R3, 0x1, R14 ;  /* 0x0000000103057824 */ /* 0x000fc800078e020e */
[----:B------:R-:W-:-:S07]  /*292b0*/  IMAD.MOV.U32 R13, RZ, RZ, R5 ;  /* 0x000000ffff0d7224 */ /* 0x000fce00078e0005 */
[----:B------:R-:W-:Y:S05]  /*292c0*/  WARPSYNC.COLLECTIVE R15, `(.L_x_9980) ;  /* 0x000000000f087348 */ /* 0x000fea0003c00000 */
[----:B------:R0:W1:Y:S02]  /*292d0*/  SHFL.UP P6, R14, R13, R12, R11 ;  /* 0x0400000c0d0e7389 */ /* 0x00006400000c000b */
[----:B01----:R-:W-:Y:S01]  /*292e0*/  ENDCOLLECTIVE ;  /* 0x000000000000791b */ /* 0x003fe20003800000 */
.L_x_9980:
        /* <DEDUP_REMOVED lines=8> */
.L_x_9981:
[----:B------:R-:W-:Y:S05]  /*29370*/  BRA `(.L_x_9982) ;  /* 0xffffff8000d87947 */ /* 0x000fea000383ffff */
.L_x_9708:
[----:B------:R-:W-:Y:S01]  /*29380*/  BSSY B0, `(.L_x_9983) ;  /* 0x0000007000007945 */ /* 0x000fe20003800000 */
[----:B-1----:R-:W-:Y:S01]  /*29390*/  MOV R12, 0x1 ;  /* 0x00000001000c7802 */ /* 0x002fe20000000f00 */
[----:B------:R-:W-:Y:S02]  /*293a0*/  IMAD.MOV.U32 R11, RZ, RZ, RZ ;  /* 0x000000ffff0b7224 */ /* 0x000fe400078e00ff */
[----:B------:R-:W-:-:S07]  /*293b0*/  IMAD.MOV.U32 R15, RZ, RZ, -0x1 ;  /* 0xffffffffff0f7424 */ /* 0x000fce00078e00ff */
[----:B------:R-:W-:Y:S05]  /*293c0*/  WARPSYNC.COLLECTIVE R15, `(.L_x_9984) ;  /* 0x000000000f087348 */ /* 0x000fea0003c00000 */
[----:B------:R0:W1:Y:S02]  /*293d0*/  SHFL.UP P6, R14, R13, R12, R11 ;  /* 0x0400000c0d0e7389 */ /* 0x00006400000c000b */
[----:B01----:R-:W-:Y:S01]  /*293e0*/  ENDCOLLECTIVE ;  /* 0x000000000000791b */ /* 0x003fe20003800000 */
.L_x_9984:
[----:B------:R-:W-:Y:S05]  /*293f0*/  BSYNC B0 ;  /* 0x0000000000007941 */ /* 0x000fea0003800000 */
.L_x_9983:
        /* <DEDUP_REMOVED lines=8> */
.L_x_9985:
[----:B------:R-:W-:Y:S01]  /*29480*/  IMAD.MOV.U32 R12, RZ, RZ, 0x4 ;  /* 0x00000004ff0c7424 */ /* 0x000fe200078e00ff */
[----:B------:R-:W-:-:S05]  /*29490*/  SEL R2, R14, RZ, P2 ;  /* 0x000000ff0e027207 */ /* 0x000fca0001000000 */
[----:B------:R-:W-:-:S04]  /*294a0*/  IMAD.IADD R2, R13, 0x1, R2 ;  /* 0x000000010d027824 */ /* 0x000fc800078e0202 */
[----:B------:R-:W-:-:S07]  /*294b0*/  IMAD.MOV.U32 R13, RZ, RZ, R2 ;  /* 0x000000ffff0d7224 */ /* 0x000fce00078e0002 */
[----:B------:R-:W-:Y:S05]  /*294c0*/  WARPSYNC.COLLECTIVE R15, `(.L_x_9986) ;  /* 0x000000000f087348 */ /* 0x000fea0003c00000 */
[----:B------:R0:W1:Y:S02]  /*294d0*/  SHFL.UP P6, R14, R13, R12, R11 ;  /* 0x0400000c0d0e7389 */ /* 0x00006400000c000b */
[----:B01----:R-:W-:Y:S01]  /*294e0*/  ENDCOLLECTIVE ;  /* 0x000000000000791b */ /* 0x003fe20003800000 */
.L_x_9986:
[----:B------:R-:W-:Y:S01]  /*294f0*/  IMAD.MOV.U32 R12, RZ, RZ, 0x8 ;  /* 0x00000008ff0c7424 */ /* 0x000fe200078e00ff */
[----:B------:R-:W-:-:S05]  /*29500*/  SEL R3, R14, RZ, P3 ;  /* 0x000000ff0e037207 */ /* 0x000fca0001800000 */
[----:B------:R-:W-:-:S04]  /*29510*/  IMAD.IADD R3, R2, 0x1, R3 ;  /* 0x0000000102037824 */ /* 0x000fc800078e0203 */
[----:B------:R-:W-:-:S07]  /*29520*/  IMAD.MOV.U32 R13, RZ, RZ, R3 ;  /* 0x000000ffff0d7224 */ /* 0x000fce00078e0003 */
[----:B------:R-:W-:Y:S05]  /*29530*/  WARPSYNC.COLLECTIVE R15, `(.L_x_9987) ;  /* 0x000000000f087348 */ /* 0x000fea0003c00000 */
[----:B------:R0:W1:Y:S02]  /*29540*/  SHFL.UP P6, R14, R13, R12, R11 ;  /* 0x0400000c0d0e7389 */ /* 0x00006400000c000b */
[----:B01----:R-:W-:Y:S01]  /*29550*/  ENDCOLLECTIVE ;  /* 0x000000000000791b */ /* 0x003fe20003800000 */
.L_x_9987:
[----:B------:R-:W-:Y:S01]  /*29560*/  IMAD.MOV.U32 R12, RZ, RZ, 0x10 ;  /* 0x00000010ff0c7424 */ /* 0x000fe200078e00ff */
[----:B------:R-:W-:-:S04]  /*29570*/  SEL R14, R14, RZ, P4 ;  /* 0x000000ff0e0e7207 */ /* 0x000fc80002000000 */
[----:B------:R-:W-:-:S05]  /*29580*/  IADD3 R5, R3, R14, RZ ;  /* 0x0000000e03057210 */ /* 0x000fca0007ffe0ff */
[----:B------:R-:W-:-:S07]  /*29590*/  IMAD.MOV.U32 R13, RZ, RZ, R5 ;  /* 0x000000ffff0d7224 */ /* 0x000fce00078e0005 */
[----:B------:R-:W-:Y:S05]  /*295a0*/  WARPSYNC.COLLECTIVE R15, `(.L_x_9988) ;  /* 0x000000000f087348 */ /* 0x000fea0003c00000 */
[----:B------:R0:W1:Y:S02]  /*295b0*/  SHFL.UP P6, R14, R13, R12, R11 ;  /* 0x0400000c0d0e7389 */ /* 0x00006400000c000b */
[----:B01----:R-:W-:Y:S01]  /*295c0*/  ENDCOLLECTIVE ;  /* 0x000000000000791b */ /* 0x003fe20003800000 */
.L_x_9988:
        /* <DEDUP_REMOVED lines=8> */
.L_x_9989:
[----:B------:R-:W-:Y:S05]  /*29650*/  BRA `(.L_x_9990) ;  /* 0xffffff8000c47947 */ /* 0x000fea000383ffff */
.L_x_9710:
[----:B------:R-:W-:Y:S01]  /*29660*/  BSSY B0, `(.L_x_9991) ;  /* 0x0000006000007945 */ /* 0x000fe20003800000 */
[----:B------:R-:W-:Y:S01]  /*29670*/  PLOP3.LUT P6, PT, P6, PT, PT, 0x8, 0x0 ;  /* 0x000000000000781c */ /* 0x000fe200037ce170 */
[----:B------:R-:W-:-:S12]  /*29680*/  IMAD.MOV.U32 R15, RZ, RZ, -0x1 ;  /* 0xffffffffff0f7424 */ /* 0x000fd800078e00ff */
[----:B01----:R-:W-:Y:S05]  /*29690*/  WARPSYNC.COLLECTIVE R15, `(.L_x_9992) ;  /* 0x000000000f087348 */ /* 0x003fea0003c00000 */
[----:B------:R-:W-:Y:S01]  /*296a0*/  VOTE.ANY R14, PT, P6 ;  /* 0x00000000000e7806 */ /* 0x000fe200030e0100 */
[----:B01----:R-:W-:Y:S06]  /*296b0*/  ENDCOLLECTIVE ;  /* 0x000000000000791b */ /* 0x003fec0003800000 */
.L_x_9992:
[----:B------:R-:W-:Y:S05]  /*296c0*/  BSYNC B0 ;  /* 0x0000000000007941 */ /* 0x000fea0003800000 */
.L_x_9991:
        /* <DEDUP_REMOVED lines=8> */
.L_x_9993:
[----:B------:R-:W-:Y:S01]  /*29750*/  IMAD.IADD R19, R12, 0x1, R19 ;  /* 0x000000010c137824 */ /* 0x000fe200078e0213 */
[----:B------:R-:W-:Y:S01]  /*29760*/  MOV R13, R4 ;  /* 0x00000004000d7202 */ /* 0x000fe20000000f00 */
[----:B------:R-:W-:-:S07]  /*29770*/  IMAD.MOV.U32 R17, RZ, RZ, R14 ;  /* 0x000000ffff117224 */ /* 0x000fce00078e000e */
[----:B------:R-:W-:Y:S05]  /*29780*/  WARPSYNC.COLLECTIVE R15, `(.L_x_9994) ;  /* 0x000000000f087348 */ /* 0x000fea0003c00000 */
[----:B------:R0:W1:Y:S02]  /*29790*/  SHFL.IDX P6, R14, R13, R12, R11 ;  /* 0x0000000c0d0e7389 */ /* 0x00006400000c000b */
[----:B01----:R-:W-:Y:S01]  /*297a0*/  ENDCOLLECTIVE ;  /* 0x000000000000791b */ /* 0x003fe20003800000 */
.L_x_9994:
[----:B------:R-:W-:Y:S01]  /*297b0*/  IMAD.MOV.U32 R4, RZ, RZ, R14 ;  /* 0x000000ffff047224 */ /* 0x000fe200078e000e */
[----:B------:R-:W-:Y:S06]  /*297c0*/  BRA `(.L_x_9995) ;  /* 0xffffff8000a87947 */ /* 0x000fec000383ffff */
.L_x_9712:
[----:B------:R-:W-:Y:S01]  /*297d0*/  BSSY B0, `(.L_x_9996) ;  /* 0x0000007000007945 */ /* 0x000fe20003800000 */
[----:B------:R-:W-:Y:S02]  /*297e0*/  IMAD.MOV.U32 R13, RZ, RZ, R2 ;  /* 0x000000ffff0d7224 */ /* 0x000fe400078e0002 */
[----:B------:R-:W-:Y:S02]  /*297f0*/  IMAD.MOV.U32 R11, RZ, RZ, 0x1f ;  /* 0x0000001fff0b7424 */ /* 0x000fe400078e00ff */
[----:B------:R-:W-:-:S07]  /*29800*/  IMAD.MOV.U32 R15, RZ, RZ, -0x1 ;  /* 0xffffffffff0f7424 */ /* 0x000fce00078e00ff */
[----:B0-23--:R-:W-:Y:S05]  /*29810*/  WARPSYNC.COLLECTIVE R15, `(.L_x_9997) ;  /* 0x000000000f087348 */ /* 0x00dfea0003c00000 */
[----:B------:R1:W4:Y:S02]  /*29820*/  SHFL.IDX P6, R14, R13, R12, R11 ;  /* 0x0000000c0d0e7389 */ /* 0x00032400000c000b */
[----:B01234-:R-:W-:Y:S01]  /*29830*/  ENDCOLLECTIVE ;  /* 0x000000000000791b */ /* 0x01ffe20003800000 */
.L_x_9997:
[----:B------:R-:W-:Y:S05]  /*29840*/  BSYNC B0 ;  /* 0x0000000000007941 */ /* 0x000fea0003800000 */
.L_x_9996:
[----:B------:R-:W-:Y:S01]  /*29850*/  IMAD.MOV.U32 R6, RZ, RZ, R14 ;  /* 0x000000ffff067224 */ /* 0x000fe200078e000e */
[----:B------:R-:W-:Y:S06]  /*29860*/  BRA `(.L_x_9711) ;  /* 0xffffff8000987947 */ /* 0x000fec000383ffff */
.L_x_9718:
[----:B-1----:R1:W3:Y:S02]  /*29870*/  SYNCS.PHASECHK.TRANS64.TRYWAIT P0, [R4+URZ+0x28820], R0 ;  /* 0x02882000040075a7 */ /* 0x0022e4000800017f */
[----:B---3--:R-:W-:Y:S05]  /*29880*/  @!P0 NANOSLEEP.SYNCS 0x989680 ;  /* 0x009896800000895d */ /* 0x008fea0003900000 */
[----:B------:R-:W3:Y:S02]  /*29890*/  @!P0 SYNCS.PHASECHK.TRANS64 P0, [R4+URZ+0x28820], R0 ;  /* 0x02882000040085a7 */ /* 0x000ee4000800007f */
[----:B---3--:R-:W-:Y:S05]  /*298a0*/  @!P0 BRA `(.L_x_9718) ;  /* 0xfffffffc00f08947 */ /* 0x008fea000383ffff */
[----:B------:R-:W-:Y:S05]  /*298b0*/  BRA `(.L_x_9998) ;  /* 0xffffff8800f07947 */ /* 0x000fea000383ffff */
.L_x_9719:
        /* <DEDUP_REMOVED lines=11> */
.L_x_10000:
[----:B------:R-:W-:Y:S05]  /*29970*/  BSYNC B0 ;  /* 0x0000000000007941 */ /* 0x000fea0003800000 */
.L_x_9999:
[----:B------:R-:W-:Y:S05]  /*29980*/  BRA `(.L_x_10001) ;  /* 0xffffff8800d87947 */ /* 0x000fea000383ffff */
.L_x_9720:
[----:B------:R-:W-:Y:S01]  /*29990*/  BSSY B0, `(.L_x_10002) ;  /* 0x0000006000007945 */ /* 0x000fe20003800000 */
[----:B------:R-:W-:-:S07]  /*299a0*/  IMAD.MOV.U32 R15, RZ, RZ, -0x1 ;  /* 0xffffffffff0f7424 */ /* 0x000fce00078e00ff */
[----:B012---:R-:W-:Y:S05]  /*299b0*/  WARPSYNC.COLLECTIVE R15, `(.L_x_10003) ;  /* 0x000000000f0c7348 */ /* 0x007fea0003c00000 */
[----:B------:R-:W-:Y:S02]  /*299c0*/  ELECT P6, UR62, PT ;  /* 0x00000000003e782f */ /* 0x000fe400038c0000 */
[----:B------:R-:W-:Y:S01]  /*299d0*/  MOV R14, UR62 ;  /* 0x0000003e000e7c02 */ /* 0x000fe20008000f00 */
[----:B012---:R-:W-:Y:S10]  /*299e0*/  ENDCOLLECTIVE ;  /* 0x000000000000791b */ /* 0x007ff40003800000 */
.L_x_10003:
[----:B------:R-:W-:Y:S05]  /*299f0*/  BSYNC B0 ;  /* 0x0000000000007941 */ /* 0x000fea0003800000 */
.L_x_10002:
[----:B------:R-:W-:Y:S05]  /*29a00*/  BRA `(.L_x_10004) ;  /* 0xffffff8800cc7947 */ /* 0x000fea000383ffff */
.L_x_9722:
[----:B-1----:R1:W3:Y:S02]  /*29a10*/  SYNCS.PHASECHK.TRANS64.TRYWAIT P1, [R5+URZ+0x28840], R0 ;  /* 0x02884000050075a7 */ /* 0x0022e4000802017f */
[----:B---3--:R-:W-:Y:S05]  /*29a20*/  @!P1 NANOSLEEP.SYNCS 0x989680 ;  /* 0x009896800000995d */ /* 0x008fea0003900000 */
[----:B------:R-:W3:Y:S02]  /*29a30*/  @!P1 SYNCS.PHASECHK.TRANS64 P1, [R5+URZ+0x28840], R0 ;  /* 0x02884000050095a7 */ /* 0x000ee4000802007f */
[----:B---3--:R-:W-:Y:S05]  /*29a40*/  @!P1 BRA `(.L_x_9722) ;  /* 0xfffffffc00f09947 */ /* 0x008fea000383ffff */
[----:B------:R-:W-:Y:S05]  /*29a50*/  BRA `(.L_x_10005) ;  /* 0xffffff8800ec7947 */ /* 0x000fea000383ffff */
.L_x_9724:
[----:B---3--:R3:W4:Y:S02]  /*29a60*/  SYNCS.PHASECHK.TRANS64.TRYWAIT P1, [R25+URZ+0x28840], R2 ;  /* 0x02884002190075a7 */ /* 0x008724000802017f */
[----:B----4-:R-:W-:Y:S05]  /*29a70*/  @!P1 NANOSLEEP.SYNCS 0x989680 ;  /* 0x009896800000995d */ /* 0x010fea0003900000 */
[----:B------:R-:W4:Y:S02]  /*29a80*/  @!P1 SYNCS.PHASECHK.TRANS64 P1, [R25+URZ+0x28840], R2 ;  /* 0x02884002190095a7 */ /* 0x000f24000802007f */
[----:B----4-:R-:W-:Y:S05]  /*29a90*/  @!P1 BRA `(.L_x_9724) ;  /* 0xfffffffc00f09947 */ /* 0x010fea000383ffff */
[----:B------:R-:W-:Y:S05]  /*29aa0*/  BRA `(.L_x_10006) ;  /* 0xffffff8800f87947 */ /* 0x000fea000383ffff */
.L_x_9726:
[----:B----4-:R4:W0:Y:S02]  /*29ab0*/  SYNCS.PHASECHK.TRANS64.TRYWAIT P1, [R5+URZ+0x28860], R0 ;  /* 0x02886000050075a7 */ /* 0x010824000802017f */
[----:B0-----:R-:W-:Y:S05]  /*29ac0*/  @!P1 NANOSLEEP.SYNCS 0x989680 ;  /* 0x009896800000995d */ /* 0x001fea0003900000 */
[----:B------:R-:W0:Y:S02]  /*29ad0*/  @!P1 SYNCS.PHASECHK.TRANS64 P1, [R5+URZ+0x28860], R0 ;  /* 0x02886000050095a7 */ /* 0x000e24000802007f */
[----:B0-----:R-:W-:Y:S05]  /*29ae0*/  @!P1 BRA `(.L_x_9726) ;  /* 0xfffffffc00f09947 */ /* 0x001fea000383ffff */
[----:B------:R-:W-:Y:S05]  /*29af0*/  BRA `(.L_x_10007) ;  /* 0xffffff8800f47947 */ /* 0x000fea000383ffff */
.L_x_10008:
        /* <DEDUP_REMOVED lines=16> */
.L_x_15982:


//--------------------- .text._ZN7cutlass13device_kernelIN5flash11enable_sm90INS1_16FlashAttnFwdSm90INS1_25CollectiveMainloopFwdSm90ILi2EN4cute5tupleIJNS5_1CILi1EEES8_S8_EEENS6_IJNS7_ILi192EEENS7_ILi128EEENS7_ILi96EEEEEELi96ENS_10bfloat16_tEfNS_4arch4Sm90ELb0ELb0ELb1ELb0ELb1ELb0ELb0ELb0ELb1ELb1ELb1ELb0EEENS1_21CollectiveEpilogueFwdINS6_IJSA_SC_SB_EEES9_SE_SG_Li384ELb0ELb1ELb1ELb0EEENS1_19SingleTileSchedulerILb0ELb1ELb1ELi192EEEEEEEEEvNT_6ParamsE --------------------------
	.section	.text._ZN7cutlass13device_kernelIN5flash11enable_sm90INS1_16FlashAttnFwdSm90INS1_25CollectiveMainloopFwdSm90ILi2EN4cute5tupleIJNS5_1CILi1EEES8_S8_EEENS6_IJNS7_ILi192EEENS7_ILi128EEENS7_ILi96EEEEEELi96ENS_10bfloat16_tEfNS_4arch4Sm90ELb0ELb0ELb1ELb0ELb1ELb0ELb0ELb0ELb1ELb1ELb1ELb0EEENS1_21CollectiveEpilogueFwdINS6_IJSA_SC_SB_EEES9_SE_SG_Li384ELb0ELb1ELb1ELb0EEENS1_19SingleTileSchedulerILb0ELb1ELb1ELi192EEEEEEEEEvNT_6ParamsE,"ax",@progbits
	.align	128
.text._ZN7cutlass13device_kernelIN5flash11enable_sm90INS1_16FlashAttnFwdSm90INS1_25CollectiveMainloopFwdSm90ILi2EN4cute5tupleIJNS5_1CILi1EEES8_S8_EEENS6_IJNS7_ILi192EEENS7_ILi128EEENS7_ILi96EEEEEELi96ENS_10bfloat16_tEfNS_4arch4Sm90ELb0ELb0ELb1ELb0ELb1ELb0ELb0ELb0ELb1ELb1ELb1ELb0EEENS1_21CollectiveEpilogueFwdINS6_IJSA_SC_SB_EEES9_SE_SG_Li384ELb0ELb1ELb1ELb0EEENS1_19SingleTileSchedulerILb0ELb1ELb1ELi192EEEEEEEEEvNT_6ParamsE:
        .type           _ZN7cutlass13device_kernelIN5flash11enable_sm90INS1_16FlashAttnFwdSm90INS1_25CollectiveMainloopFwdSm90ILi2EN4cute5tupleIJNS5_1CILi1EEES8_S8_EEENS6_IJNS7_ILi192EEENS7_ILi128EEENS7_ILi96EEEEEELi96ENS_10bfloat16_tEfNS_4arch4Sm90ELb0ELb0ELb1ELb0ELb1ELb0ELb0ELb0ELb1ELb1ELb1ELb0EEENS1_21CollectiveEpilogueFwdINS6_IJSA_SC_SB_EEES9_SE_SG_Li384ELb0ELb1ELb1ELb0EEENS1_19SingleTileSchedulerILb0ELb1ELb1ELi192EEEEEEEEEvNT_6ParamsE,@function
        .size           _ZN7cutlass13device_kernelIN5flash11enable_sm90INS1_16FlashAttnFwdSm90INS1_25CollectiveMainloopFwdSm90ILi2EN4cute5tupleIJNS5_1CILi1EEES8_S8_EEENS6_IJNS7_ILi192EEENS7_ILi128EEENS7_ILi96EEEEEELi96ENS_10bfloat16_tEfNS_4arch4Sm90ELb0ELb0ELb1ELb0ELb1ELb0ELb0ELb0ELb1ELb1ELb1ELb0EEENS1_21CollectiveEpilogueFwdINS6_IJSA_SC_SB_EEES9_SE_SG_Li384ELb0ELb1ELb1ELb0EEENS1_19SingleTileSchedulerILb0ELb1ELb1ELi192EEEEEEEEEvNT_6ParamsE,(.L_x_15983 - _ZN7cutlass13device_kernelIN5flash11enable_sm90INS1_16FlashAttnFwdSm90INS1_25CollectiveMainloopFwdSm90ILi2EN4cute5tupleIJNS5_1CILi1EEES8_S8_EEENS6_IJNS7_ILi192EEENS7_ILi128EEENS7_ILi96EEEEEELi96ENS_10bfloat16_tEfNS_4arch4Sm90ELb0ELb0ELb1ELb0ELb1ELb0ELb0ELb0ELb1ELb1ELb1ELb0EEENS1_21CollectiveEpilogueFwdINS6_IJSA_SC_SB_EEES9_SE_SG_Li384ELb0ELb1ELb1ELb0EEENS1_19SingleTileSchedulerILb0ELb1ELb1ELi192EEEEEEEEEvNT_6ParamsE)
        .other          _ZN7cutlass13device_kernelIN5flash11enable_sm90INS1_16FlashAttnFwdSm90INS1_25CollectiveMainloopFwdSm90ILi2EN4cute5tupleIJNS5_1CILi1EEES8_S8_EEENS6_IJNS7_ILi192EEENS7_ILi128EEENS7_ILi96EEEEEELi96ENS_10bfloat16_tEfNS_4arch4Sm90ELb0ELb0ELb1ELb0ELb1ELb0ELb0ELb0ELb1ELb1ELb1ELb0EEENS1_21CollectiveEpilogueFwdINS6_IJSA_SC_SB_EEES9_SE_SG_Li384ELb0ELb1ELb1ELb0EEENS1_19SingleTileSchedulerILb0ELb1ELb1ELi192EEEEEEEEEvNT_6ParamsE,@"STO_CUDA_ENTRY STV_DEFAULT"
_ZN7cutlass13device_kernelIN5flash11enable_sm90INS1_16FlashAttnFwdSm90INS1_25CollectiveMainloopFwdSm90ILi2EN4cute5tupleIJNS5_1CILi1EEES8_S8_EEENS6_IJNS7_ILi192EEENS7_ILi128EEENS7_ILi96EEEEEELi96ENS_10bfloat16_tEfNS_4arch4Sm90ELb0ELb0ELb1ELb0ELb1ELb0ELb0ELb0ELb1ELb1ELb1ELb0EEENS1_21CollectiveEpilogueFwdINS6_IJSA_SC_SB_EEES9_SE_SG_Li384ELb0ELb1ELb1ELb0EEENS1_19SingleTileSchedulerILb0ELb1ELb1ELi192EEEEEEEEEvNT_6ParamsE:
        /* <DEDUP_REMOVED lines=9> */
[----:B------:R1:W2:Y:S01]  /*0090*/  SHFL.IDX PT, R3, R16, RZ, 0x1f ;  /* 0x00001fff10037589 */ /* 0x0002a200000e0000 */
        /* <DEDUP_REMOVED lines=14> */
[----:B------:R1:W0:Y:S06]  /*0180*/  @!UP0 SYNCS.EXCH.64 URZ, [UR8+0x2d800], UR4 ;  /* 0x02d80004083f85b2 */ /* 0x00022c0008000100 */
[----:B------:R1:W3:Y:S02]  /*0190*/  @!UP1 SYNCS.EXCH.64 URZ, [UR8+0x2d820], UR6 ;  /* 0x02d82006083f95b2 */ /* 0x0002e40008000100 */
[----:B-12---:R-:W-:Y:S05]  /*01a0*/  @P1 BRA `(.L_x_10009) ;  /* 0x0000000000481947 */ /* 0x006fea0003800000 */
[----:B------:R-:W1:Y:S01]  /*01b0*/  S2UR UR5, SR_CgaCtaId ;  /* 0x00000000000579c3 */ /* 0x000e620000008800 */
        /* <DEDUP_REMOVED lines=12> */
[----:B-1----:R1:W2:Y:S08]  /*0280*/  SYNCS.EXCH.64 URZ, [UR8+0x2d830], UR4 ;  /* 0x02d83004083f75b2 */ /* 0x0022b00008000100 */
[----:B------:R1:W4:Y:S01]  /*0290*/  SYNCS.EXCH.64 URZ, [UR8+0x2d840], UR6 ;  /* 0x02d84006083f75b2 */ /* 0x0003220008000100 */
[----:B------:R1:W0:Y:S01]  /*02a0*/  SYNCS.EXCH.64 URZ, [UR8+0x2d838], UR4 ;  /* 0x02d83804083f75b2 */ /* 0x0002220008000100 */
[----:B------:R1:W0:Y:S01]  /*02b0*/  SYNCS.EXCH.64 URZ, [UR8+0x2d848], UR6 ;  /* 0x02d84806083f75b2 */ /* 0x0002220008000100 */
[----:B------:R-:W-:Y:S01]  /*02c0*/  NOP ;  /* 0x0000000000007918 */ /* 0x000fe20000000000 */
.L_x_10009:
[----:B------:R-:W5:Y:S01]  /*02d0*/  SHFL.IDX PT, R2, R0, RZ, 0x1f ;  /* 0x00001fff00027589 */ /* 0x000f6200000e0000 */
[----:B------:R-:W-:Y:S01]  /*02e0*/  NOP ;  /* 0x0000000000007918 */ /* 0x000fe20000000000 */
[----:B-----5:R-:W-:-:S13]  /*02f0*/  ISETP.NE.AND P0, PT, R2, RZ, PT ;  /* 0x000000ff0200720c */ /* 0x020fda0003f05270 */
        /* <DEDUP_REMOVED lines=14> */
[----:B-1----:R1:W0:Y:S08]  /*03e0*/  SYNCS.EXCH.64 URZ, [UR8+0x2d850], UR4 ;  /* 0x02d85004083f75b2 */ /* 0x0022300008000100 */
[----:B------:R1:W0:Y:S01]  /*03f0*/  SYNCS.EXCH.64 URZ, [UR8+0x2d860], UR6 ;  /* 0x02d86006083f75b2 */ /* 0x0002220008000100 */
[----:B------:R1:W0:Y:S01]  /*0400*/  SYNCS.EXCH.64 URZ, [UR8+0x2d858], UR4 ;  /* 0x02d85804083f75b2 */ /* 0x0002220008000100 */
[----:B------:R1:W0:Y:S01]  /*0410*/  SYNCS.EXCH.64 URZ, [UR8+0x2d868], UR6 ;  /* 0x02d86806083f75b2 */ /* 0x0002220008000100 */
[----:B------:R-:W-:Y:S01]  /*0420*/  NOP ;  /* 0x0000000000007918 */ /* 0x000fe20000000000 */
.L_x_10010:
[----:B------:R-:W5:Y:S01]  /*0430*/  SHFL.IDX PT, R2, R0, RZ, 0x1f ;  /* 0x00001fff00027589 */ /* 0x000f6200000e0000 */
[----:B------:R-:W-:Y:S01]  /*0440*/  NOP ;  /* 0x0000000000007918 */ /* 0x000fe20000000000 */
[----:B-----5:R-:W-:-:S13]  /*0450*/  ISETP.NE.AND P0, PT, R2, RZ, PT ;  /* 0x000000ff0200720c */ /* 0x020fda0003f05270 */
        /* <DEDUP_REMOVED lines=10> */
[----:B-1----:R1:W0:Y:S01]  /*0500*/  SYNCS.EXCH.64 URZ, [UR6+0x2d870], UR4 ;  /* 0x02d87004063f75b2 */ /* 0x0022220008000100 */
[----:B------:R1:W0:Y:S01]  /*0510*/  SYNCS.EXCH.64 URZ, [UR6+0x2d880], UR4 ;  /* 0x02d88004063f75b2 */ /* 0x0002220008000100 */
[----:B------:R1:W0:Y:S01]  /*0520*/  SYNCS.EXCH.64 URZ, [UR6+0x2d878], UR4 ;  /* 0x02d87804063f75b2 */ /* 0x0002220008000100 */
[----:B------:R1:W0:Y:S01]  /*0530*/  SYNCS.EXCH.64 URZ, [UR6+0x2d888], UR4 ;  /* 0x02d88804063f75b2 */ /* 0x0002220008000100 */
[----:B------:R-:W-:Y:S01]  /*0540*/  NOP ;  /* 0x0000000000007918 */ /* 0x000fe20000000000 */
.L_x_10011:
        /* <DEDUP_REMOVED lines=22> */
.L_x_10012:
[----:B------:R-:W5:Y:S01]  /*06b0*/  SHFL.IDX PT, R2, R0, RZ, 0x1f ;  /* 0x00001fff00027589 */ /* 0x000f6200000e0000 */
[----:B------:R-:W-:Y:S01]  /*06c0*/  R2UR UR9, R3 ;  /* 0x00000000030972ca */ /* 0x000fe200000e0000 */
        /* <DEDUP_REMOVED lines=21> */
.L_x_10013:
[----:B------:R-:W-:Y:S01]  /*0820*/  UISETP.NE.AND UP0, UPT, UR9, URZ, UPT ;  /* 0x0000003f0900728c */ /* 0x000fe2000bf05270 */
[----:B------:R-:W-:Y:S01]  /*0830*/  NOP ;  /* 0x0000000000007918 */ /* 0x000fe20000000000 */
[----:B------:R-:W-:Y:S01]  /*0840*/  UMOV UR38, 0x1 ;  /* 0x0000000100267882 */ /* 0x000fe20000000000 */
[----:B------:R-:W-:Y:S01]  /*0850*/  ULDC.64 UR36, c[0x0][0x208] ;  /* 0x0000820000247ab9 */ /* 0x000fe20000000a00 */
[----:B------:R-:W-:Y:S01]  /*0860*/  USEL UR38, UR38, 0x2, !UP0 ;  /* 0x0000000226267887 */ /* 0x000fe2000c000000 */
[----:B------:R-:W-:Y:S01]  /*0870*/  BSSY B6, `(.L_x_10014) ;  /* 0x0000b9e000067945 */ /* 0x000fe20003800000 */
[----:B0-234-:R-:W-:Y:S01]  /*0880*/  BAR.SYNC.DEFER_BLOCKING 0x0 ;  /* 0x0000000000007b1d */ /* 0x01dfe20000010000 */
[----:B------:R-:W-:-:S13]  /*0890*/  PLOP3.LUT P0, PT, PT, PT, UP0, 0x80, 0x0 ;  /* 0x000000000000781c */ /* 0x000fda0003f0f008 */
[----:B------:R-:W-:Y:S05]  /*08a0*/  @!P0 BRA `(.L_x_10015) ;  /* 0x0000007c00dc8947 */ /* 0x000fea0003800000 */
.L_x_10016:
[----:B------:R-:W-:-:S08]  /*08b0*/  NOP ;  /* 0x0000000000007918 */ /* 0x000fd00000000000 */
[----:B------:R-:W0:Y:S02]  /*08c0*/  USETMAXREG.TRY_ALLOC.CTAPOOL UP0, 0xa0 ;  /* 0x000000a0000079c8 */ /* 0x000e240008000600 */
[----:B0-----:R-:W-:-:S13]  /*08d0*/  PLOP3.LUT P0, PT, PT, PT, UP0, 0x80, 0x0 ;  /* 0x000000000000781c */ /* 0x001fda0003f0f008 */
[----:B------:R-:W-:Y:S05]  /*08e0*/  @!P0 BRA `(.L_x_10016) ;  /* 0xfffffffc00f08947 */ /* 0x000fea000383ffff */
[----:B-1----:R-:W0:Y:S01]  /*08f0*/  S2UR UR6, SR_CTAID.Y ;  /* 0x00000000000679c3 */ /* 0x002e220000002600 */
        /* <DEDUP_REMOVED lines=28> */
[----:B------:R-:W-:-:S03]  /*0ac0*/  ULEA.HI UR5, UR5, UR4, URZ, 0x7 ;  /* 0x0000000405057291 */ /* 0x000fc6000f8f383f */
[----:B------:R-:W-:Y:S01]  /*0ad0*/  UMOV UR4, URZ ;  /* 0x0000003f00047c82 */ /* 0x000fe20008000000 */
[----:B------:R-:W-:-:S04]  /*0ae0*/  USHF.R.S32.HI UR6, URZ, 0x7, UR5 ;  /* 0x000000073f067899 */ /* 0x000fc80008011405 */
        /* <DEDUP_REMOVED lines=37> */
.L_x_10018:
[----:B------:R-:W-:Y:S01]  /*0d40*/  UIMAD UR40, UR40, UR4, URZ ;  /* 0x00000004282872a4 */ /* 0x000fe2000f8e023f */
[----:B------:R-:W-:Y:S01]  /*0d50*/  IMAD.U32 R0, RZ, RZ, UR6 ;  /* 0x00000006ff007e24 */ /* 0x000fe2000f8e00ff */
[----:B------:R-:W-:Y:S01]  /*0d60*/  MOV R3, UR4 ;  /* 0x0000000400037c02 */ /* 0x000fe20008000f00 */
[----:B------:R-:W-:Y:S01]  /*0d70*/  VIADD R17, R22, 0xffffff80 ;  /* 0xffffff8016117836 */ /* 0x000fe20000000000 */
[----:B------:R-:W-:Y:S01]  /*0d80*/  PLOP3.LUT P0, PT, PT, PT, PT, 0x80, 0x0 ;  /* 0x000000000000781c */ /* 0x000fe20003f0f070 */
[----:B------:R-:W-:Y:S01]  /*0d90*/  IMAD.MOV.U32 R23, RZ, RZ, RZ ;  /* 0x000000ffff177224 */ /* 0x000fe200078e00ff */
[----:B------:R-:W-:Y:S02]  /*0da0*/  VIADDMNMX R0, R3, UR40, R0, PT ;  /* 0x0000002803007c46 */ /* 0x000fe4000b800100 */
        /* <DEDUP_REMOVED lines=27> */
[----:B------:R-:W-:-:S03]  /*0f60*/  CS2R R24, SRZ ;  /* 0x0000000000187805 */ /* 0x000fc6000001ff00 */
[----:B------:R-:W-:Y:S05]  /*0f70*/  @!P1 BRA `(.L_x_10019) ;  /* 0x0000006000b09947 */ /* 0x000fea0003800000 */
        /* <DEDUP_REMOVED lines=11> */
[----:B------:R-:W-:-:S04]  /*1030*/  UIMAD.WIDE UR4, UR41, 0x55555556, URZ ;  /* 0x55555556290478a5 */ /* 0x000fc8000f8e023f */
[----:B------:R-:W-:-:S04]  /*1040*/  ULEA.HI UR5, UR5, UR5, URZ, 0x1 ;  /* 0x0000000505057291 */ /* 0x000fc8000f8f083f */
[----:B------:R-:W-:-:S04]  /*1050*/  UIMAD UR46, UR5, -0x3, UR41 ;  /* 0xfffffffd052e78a4 */ /* 0x000fc8000f8e0229 */
        /* <DEDUP_REMOVED lines=20> */
.L_x_10020:
[----:B------:R-:W-:-:S04]  /*11a0*/  SHF.L.U32 R0, RZ, 0x1f, RZ ;  /* 0x0000001fff007819 */ /* 0x000fc800000006ff */
[----:B------:R-:W0:Y:S02]  /*11b0*/  SYNCS.PHASECHK.TRANS64.TRYWAIT P0, [UR42+0x2d800], R0 ;  /* 0x02d80000ff0075a7 */ /* 0x000e24000800016a */
[----:B0-----:R-:W-:Y:S05]  /*11c0*/  @!P0 BRA `(.L_x_10021) ;  /* 0x000000b000288947 */ /* 0x001fea0003800000 */
.L_x_10094:
[----:B------:R-:W-:-:S06]  /*11d0*/  ULOP3.LUT UR4, UR38, 0x1, URZ, 0xfc, !UPT ;  /* 0x0000000126047892 */ /* 0x000fcc000f8efc3f */
[----:B------:R-:W-:-:S05]  /*11e0*/  IMAD.U32 R2, RZ, RZ, UR4 ;  /* 0x00000004ff027e24 */ /* 0x000fca000f8e00ff */
[----:B------:R-:W-:-:S13]  /*11f0*/  ISETP.NE.AND P0, PT, R2, 0x3, PT ;  /* 0x000000030200780c */ /* 0x000fda0003f05270 */
[----:B------:R-:W-:Y:S05]  /*1200*/  @!P0 BRA `(.L_x_10022) ;  /* 0x0000000000048947 */ /* 0x000fea0003800000 */
[----:B------:R-:W-:Y:S01]  /*1210*/  BPT.TRAP 0x1 ;  /* 0x000000040000795c */ /* 0x000fe20000300000 */
.L_x_10022:
[----:B------:R1:W2:Y:S01]  /*1220*/  SYNCS.PHASECHK.TRANS64.TRYWAIT P1, [UR42+0x2d830], R0 ;  /* 0x02d83000ff0075a7 */ /* 0x0002a2000802016a */
[----:B------:R-:W-:Y:S05]  /*1230*/  @!P0 BRA `(.L_x_10023) ;  /* 0x0000000000048947 */ /* 0x000fea0003800000 */
[----:B------:R-:W-:Y:S01]  /*1240*/  BPT.TRAP 0x1 ;  /* 0x000000040000795c */ /* 0x000fe20000300000 */
.L_x_10023:
[----:B--2---:R-:W-:Y:S05]  /*1250*/  @P1 BRA `(.L_x_10024) ;  /* 0x0000000000081947 */ /* 0x004fea0003800000 */
[----:B------:R-:W2:Y:S02]  /*1260*/  SYNCS.PHASECHK.TRANS64.TRYWAIT P1, [UR42+0x2d830], R0 ;  /* 0x02d83000ff0075a7 */ /* 0x000ea4000802016a */
[----:B--2---:R-:W-:Y:S05]  /*1270*/  @!P1 BRA `(.L_x_10025) ;  /* 0x000000b000149947 */ /* 0x004fea0003800000 */
.L_x_10024:
[----:B------:R-:W-:Y:S01]  /*1280*/  ULEA UR4, UR46, UR42, 0xc ;  /* 0x0000002a2e047291 */ /* 0x000fe2000f8e603f */
[----:B01----:R-:W-:Y:S01]  /*1290*/  IMAD.MOV.U32 R0, RZ, RZ, RZ ;  /* 0x000000ffff007224 */ /* 0x003fe200078e00ff */
[----:B------:R-:W-:Y:S01]  /*12a0*/  MOV R135, RZ ;  /* 0x000000ff00877202 */ /* 0x000fe20000000f00 */
[----:B------:R-:W-:Y:S01]  /*12b0*/  IMAD.MOV.U32 R3, RZ, RZ, -0x7fffffe0 ;  /* 0x80000020ff037424 */ /* 0x000fe200078e00ff */
[----:B------:R-:W-:-:S04]  /*12c0*/  UIADD3 UR4, UR4, 0xc400, URZ ;  /* 0x0000c40004047890 */ /* 0x000fc8000fffe03f */
[----:B------:R-:W-:-:S04]  /*12d0*/  USHF.R.U32.HI UR4, URZ, 0x4, UR4 ;  /* 0x000000043f047899 */ /* 0x000fc80008011604 */
[----:B------:R-:W-:-:S06]  /*12e0*/  ULOP3.LUT UR4, UR4, 0x3fff, URZ, 0xc0, !UPT ;  /* 0x00003fff04047892 */ /* 0x000fcc000f8ec03f */
[----:B------:R-:W-:Y:S01]  /*12f0*/  IMAD.U32 R2, RZ, RZ, UR4 ;  /* 0x00000004ff027e24 */ /* 0x000fe2000f8e00ff */
[----:B------:R-:W-:Y:S05]  /*1300*/  WARPSYNC.ALL ;  /* 0x0000000000007948 */ /* 0x000fea0003800000 */
        /* <DEDUP_REMOVED lines=10> */
[----:B------:R-:W0:Y:S01]  /*13b0*/  S2UR UR6, SR_CgaCtaId ;  /* 0x00000000000679c3 */ /* 0x000e220000008800 */
        /* <DEDUP_REMOVED lines=38> */
[----:B0-----:R-:W-:Y:S05]  /*1620*/  @!P0 BRA `(.L_x_10026) ;  /* 0x0000000000048947 */ /* 0x001fea0003800000 */
[----:B------:R-:W-:Y:S01]  /*1630*/  BPT.TRAP 0x1 ;  /* 0x000000040000795c */ /* 0x000fe20000300000 */
.L_x_10026:
[----:B------:R-:W-:Y:S01]  /*1640*/  ULDC UR5, c[0x0][0x9d8] ;  /* 0x0002760000057ab9 */ /* 0x000fe20000000800 */
[----:B------:R-:W-:Y:S01]  /*1650*/  ULDC UR4, c[0x0][0x988] ;  /* 0x0002620000047ab9 */ /* 0x000fe20000000800 */
[----:B------:R-:W-:Y:S01]  /*1660*/  FMUL.FTZ R10, R26, UR5 ;  /* 0x000000051a0a7c20 */ /* 0x000fe20008410000 */
[----:B------:R-:W-:Y:S01]  /*1670*/  FMUL.FTZ R26, R34, UR5 ;  /* 0x00000005221a7c20 */ /* 0x000fe20008410000 */
[----:B------:R-:W-:Y:S01]  /*1680*/  FMUL.FTZ R34, R42, UR5 ;  /* 0x000000052a227c20 */ /* 0x000fe20008410000 */
[----:B------:R-:W-:Y:S01]  /*1690*/  FMUL.FTZ R42, R50, UR5 ;  /* 0x00000005322a7c20 */ /* 0x000fe20008410000 */
[----:B------:R-:W-:Y:S01]  /*16a0*/  FMUL.FTZ R50, R58, UR5 ;  /* 0x000000053a327c20 */ /* 0x000fe20008410000 */
[----:B------:R-:W-:Y:S01]  /*16b0*/  LOP3.LUT R58, R19, 0xffffff80, RZ, 0xc0, !PT ;  /* 0xffffff80133a7812 */ /* 0x000fe200078ec0ff */
[----:B------:R-:W-:Y:S01]  /*16c0*/  FMUL.FTZ R11, R27, UR5 ;  /* 0x000000051b0b7c20 */ /* 0x000fe20008410000 */
[----:B------:R-:W-:Y:S01]  /*16d0*/  FMUL.FTZ R14, R30, UR5 ;  /* 0x000000051e0e7c20 */ /* 0x000fe20008410000 */
[----:B------:R-:W0:Y:S01]  /*16e0*/  MUFU.TANH R10, R10 ;  /* 0x0000000a000a7308 */ /* 0x000e220000002400 */
[----:B------:R-:W-:Y:S01]  /*16f0*/  FMUL.FTZ R23, R45, UR5 ;  /* 0x000000052d177c20 */ /* 0x000fe20008410000 */
[----:B------:R-:W-:-:S02]  /*1700*/  IMAD.IADD R58, R17, 0x1, -R58 ;  /* 0x00000001113a7824 */ /* 0x000fc400078e0a3a */
[----:B------:R-:W-:Y:S01]  /*1710*/  FMUL.FTZ R45, R55, UR5 ;  /* 0x00000005372d7c20 */ /* 0x000fe20008410000 */
[----:B------:R-:W-:Y:S01]  /*1720*/  FMUL.FTZ R21, R31, UR5 ;  /* 0x000000051f157c20 */ /* 0x000fe20008410000 */
[----:B------:R-:W-:Y:S01]  /*1730*/  FMUL.FTZ R55, R66, UR5 ;  /* 0x0000000542377c20 */ /* 0x000fe20008410000 */
[----:B------:R-:W-:Y:S01]  /*1740*/  FMUL.FTZ R66, R70, UR5 ;  /* 0x0000000546427c20 */ /* 0x000fe20008410000 */
[----:B------:R-:W-:Y:S01]  /*1750*/  SHF.R.S32.HI R19, RZ, 0x1f, R58 ;  /* 0x0000001fff137819 */ /* 0x000fe2000001143a */
[----:B------:R-:W1:Y:S01]  /*1760*/  MUFU.TANH R11, R11 ;  /* 0x0000000b000b7308 */ /* 0x000e620000002400 */
[----:B------:R-:W-:Y:S02]  /*1770*/  IMAD.U32 R70, RZ, RZ, UR45 ;  /* 0x0000002dff467e24 */ /* 0x000fe4000f8e00ff */
[----:B------:R-:W-:Y:S01]  /*1780*/  FMUL.FTZ R4, R24, UR5 ;  /* 0x0000000518047c20 */ /* 0x000fe20008410000 */
[----:B------:R-:W-:Y:S01]  /*1790*/  LEA.HI R19, R19, R58, RZ, 0x2 ;  /* 0x0000003a13137211 */ /* 0x000fe200078f10ff */
[----:B------:R-:W-:Y:S01]  /*17a0*/  FMUL.FTZ R5, R25, UR5 ;  /* 0x0000000519057c20 */ /* 0x000fe20008410000 */
[----:B------:R-:W-:Y:S01]  /*17b0*/  FMUL.FTZ R25, R35, UR5 ;  /* 0x0000000523197c20 */ /* 0x000fe20008410000 */
[----:B------:R-:W-:Y:S01]  /*17c0*/  FMUL.FTZ R30, R38, UR5 ;  /* 0x00000005261e7c20 */ /* 0x000fe20008410000 */
[----:B------:R-:W-:Y:S01]  /*17d0*/  LOP3.LUT R19, R19, 0x7ffffffc, RZ, 0xc0, !PT ;  /* 0x7ffffffc13137812 */ /* 0x000fe200078ec0ff */
[----:B------:R-:W2:Y:S01]  /*17e0*/  MUFU.TANH R14, R14 ;  /* 0x0000000e000e7308 */ /* 0x000ea20000002400 */
[----:B------:R-:W-:Y:S01]  /*17f0*/  FMUL.FTZ R12, R36, UR5 ;  /* 0x00000005240c7c20 */ /* 0x000fe20008410000 */
[----:B------:R-:W-:Y:S01]  /*1800*/  FMUL.FTZ R36, R57, UR5 ;  /* 0x0000000539247c20 */ /* 0x000fe20008410000 */
[----:B------:R-:W-:Y:S01]  /*1810*/  FMUL.FTZ R6, R28, UR5 ;  /* 0x000000051c067c20 */ /* 0x000fe20008410000 */
[----:B------:R-:W-:Y:S01]  /*1820*/  IMAD.IADD R19, R58, 0x1, -R19 ;  /* 0x000000013a137824 */ /* 0x000fe200078e0a13 */
[----:B------:R-:W-:Y:S01]  /*1830*/  MOV R58, 0xfffffffe ;  /* 0xfffffffe003a7802 */ /* 0x000fe20000000f00 */
[----:B------:R-:W-:Y:S01]  /*1840*/  FMUL.FTZ R7, R29, UR5 ;  /* 0x000000051d077c20 */ /* 0x000fe20008410000 */
[----:B------:R-:W-:Y:S01]  /*1850*/  FMUL.FTZ R29, R39, UR5 ;  /* 0x00000005271d7c20 */ /* 0x000fe20008410000 */
[----:B------:R-:W3:Y:S01]  /*1860*/  MUFU.TANH R21, R21 ;  /* 0x0000001500157308 */ /* 0x000ee20000002400 */
[----:B------:R-:W-:Y:S01]  /*1870*/  FMUL.FTZ R28, R49, UR5 ;  /* 0x00000005311c7c20 */ /* 0x000fe20008410000 */
[----:B------:R-:W-:-:S02]  /*1880*/  IMAD R19, R19, R58, 0x80 ;  /* 0x0000008013137424 */ /* 0x000fc400078e023a */
[----:B------:R-:W-:Y:S01]  /*1890*/  FMUL.FTZ R49, R59, UR5 ;  /* 0x000000053b317c20 */ /* 0x000fe20008410000 */
[----:B------:R-:W-:Y:S01]  /*18a0*/  FMUL.FTZ R24, R44, UR5 ;  /* 0x000000052c187c20 */ /* 0x000fe20008410000 */
[----:B------:R-:W-:Y:S01]  /*18b0*/  FMUL.FTZ R44, R65, UR5 ;  /* 0x00000005412c7c20 */ /* 0x000fe20008410000 */
[----:B------:R-:W-:Y:S02]  /*18c0*/  VIADD R19, R19, UR44 ;  /* 0x0000002c13137c36 */ /* 0x000fe40008000000 */
[----:B------:R-:W-:Y:S01]  /*18d0*/  FMUL.FTZ R8, R32, UR5 ;  /* 0x0000000520087c20 */ /* 0x000fe20008410000 */
[----:B------:R-:W4:Y:S01]  /*18e0*/  MUFU.TANH R26, R26 ;  /* 0x0000001a001a7308 */ /* 0x000f220000002400 */
[----:B------:R-:W-:Y:S01]  /*18f0*/  FMUL.FTZ R9, R33, UR5 ;  /* 0x0000000521097c20 */ /* 0x000fe20008410000 */
[----:B------:R-:W-:Y:S02]  /*1900*/  IMAD R70, R70, -0x80, R19 ;  /* 0xffffff8046467824 */ /* 0x000fe400078e0213 */
        /* <DEDUP_REMOVED lines=20> */
[C---:B------:R-:W-:Y:S01]  /*1a50*/  ISETP.GT.AND P4, PT, R70.reuse, 0x10, PT ;  /* 0x000000104600780c */ /* 0x040fe20003f84270 */
        /* <DEDUP_REMOVED lines=11> */
[----:B-----5:R-:W-:Y:S01]  /*1b10*/  FSEL R4, R4, -INF , P2 ;  /* 0xff80000004047808 */ /* 0x020fe20001000000 */
[----:B------:R-:W-:Y:S01]  /*1b20*/  FMUL.FTZ R27, R48, UR5 ;  /* 0x00000005301b7c20 */ /* 0x000fe20008410000 */
[----:B------:R-:W-:Y:S01]  /*1b30*/  ISETP.GT.AND P2, PT, R70, 0x18, PT ;  /* 0x000000184600780c */ /* 0x000fe20003f44270 */
[----:B------:R-:W-:Y:S01]  /*1b40*/  FMUL.FTZ R32, R52, UR5 ;  /* 0x0000000534207c20 */ /* 0x000fe20008410000 */
[----:B0-----:R-:W-:Y:S01]  /*1b50*/  FSEL R60, R25, -INF , P3 ;  /* 0xff800000193c7808 */ /* 0x001fe20001800000 */
[----:B------:R-:W0:Y:S01]  /*1b60*/  MUFU.TANH R6, R6 ;  /* 0x0000000600067308 */ /* 0x000e220000002400 */
        /* <DEDUP_REMOVED lines=27> */
[----:B------:R-:W-:Y:S01]  /*1d20*/  P2R R88, PR, RZ, 0x1 ;  /* 0x00000001ff587803 */ /* 0x000fe20000000000 */
[----:B------:R-:W-:Y:S01]  /*1d30*/  FMUL.FTZ R76, R76, UR5 ;  /* 0x000000054c4c7c20 */ /* 0x000fe20008410000 */
[----:B------:R-:W-:Y:S01]  /*1d40*/  FMNMX.FTZ R11, R61, R10, !PT ;  /* 0x0000000a3d0b7209 */ /* 0x000fe20007810000 */
        /* <DEDUP_REMOVED lines=8> */
[----:B------:R-:W-:Y:S01]  /*1dd0*/  UIADD3 UR5, UR42, 0x2d840, URZ ;  /* 0x0002d8402a057890 */ /* 0x000fe2000fffe03f */
[----:B------:R-:W2:Y:S01]  /*1de0*/  MUFU.TANH R33, R33 ;  /* 0x0000002100217308 */ /* 0x000ea20000002400 */
[----:B0-----:R-:W-:Y:S01]  /*1df0*/  FSEL R62, R34, -INF , P6 ;  /* 0xff800000223e7808 */ /* 0x001fe20003000000 */
[----:B------:R-:W-:Y:S01]  /*1e00*/  UIADD3 UR34, UR45, -0x2, URZ ;  /* 0xfffffffe2d227890 */ /* 0x000fe2000fffe03f */
[--C-:B------:R-:W-:Y:S01]  /*1e10*/  IMAD.MOV.U32 R134, RZ, RZ, R135.reuse ;  /* 0x000000ffff867224 */ /* 0x100fe200078e0087 */
[----:B------:R-:W-:Y:S01]  /*1e20*/  UPRMT UR5, UR6, 0x654, UR5 ;  /* 0x0000065406057896 */ /* 0x000fe20008000005 */
[----:B------:R-:W-:Y:S01]  /*1e30*/  FMNMX.FTZ R11, R62, R11, !PT ;  /* 0x0000000b3e0b7209 */ /* 0x000fe20007810000 */
[----:B------:R-:W-:Y:S01]  /*1e40*/  UISETP.GE.AND UP0, UPT, UR34, UR40, UPT ;  /* 0x000000282200728c */ /* 0x000fe2000bf06270 */
[-C--:B------:R-:W-:Y:S01]  /*1e50*/  MOV R133, R135.reuse ;  /* 0x0000008700857202 */ /* 0x080fe20000000f00 */
[----:B------:R-:W0:Y:S01]  /*1e60*/  MUFU.TANH R9, R9 ;  /* 0x0000000900097308 */ /* 0x000e220000002400 */
[----:B-1----:R-:W-:Y:S01]  /*1e70*/  FSEL R8, R8, -INF , P4 ;  /* 0xff80000008087808 */ /* 0x002fe20002000000 */
[----:B------:R-:W-:Y:S01]  /*1e80*/  UMOV UR33, URZ ;  /* 0x0000003f00217c82 */ /* 0x000fe20008000000 */
[----:B------:R-:W-:Y:S01]  /*1e90*/  ISETP.GT.AND P4, PT, R70, 0x28, PT ;  /* 0x000000284600780c */ /* 0x000fe20003f84270 */
[--C-:B------:R-:W-:Y:S01]  /*1ea0*/  IMAD.MOV.U32 R132, RZ, RZ, R135.reuse ;  /* 0x000000ffff847224 */ /* 0x100fe200078e0087 */
[----:B------:R-:W-:Y:S01]  /*1eb0*/  SYNCS.ARRIVE.TRANS64.RED.A1T0 RZ, [UR5], RZ ;  /* 0x000000ffffff79a7 */ /* 0x000fe20008100405 */
        /* <DEDUP_REMOVED lines=23> */
[-C--:B------:R-:W-:Y:S01]  /*2030*/  MOV R105, R135.reuse ;  /* 0x0000008700697202 */ /* 0x080fe20000000f00 */
[--C-:B------:R-:W-:Y:S01]  /*2040*/  IMAD.MOV.U32 R119, RZ, RZ, R135.reuse ;  /* 0x000000ffff777224 */ /* 0x100fe200078e0087 */
[----:B------:R-:W-:Y:S01]  /*2050*/  MOV R101, R135 ;  /* 0x0000008700657202 */ /* 0x000fe20000000f00 */
[----:B------:R-:W1:Y:S01]  /*2060*/  MUFU.TANH R13, R13 ;  /* 0x0000000d000d7308 */ /* 0x000e620000002400 */
[----:B--2---:R-:W-:Y:S01]  /*2070*/  FSEL R10, R12, -INF , P2 ;  /* 0xff8000000c0a7808 */ /* 0x004fe20001000000 */
[--C-:B------:R-:W-:Y:S01]  /*2080*/  IMAD.MOV.U32 R118, RZ, RZ, R135.reuse ;  /* 0x000000ffff767224 */ /* 0x100fe200078e0087 */
[----:B------:R-:W-:Y:S01]  /*2090*/  ISETP.GT.AND P2, PT, R70, 0x30, PT ;  /* 0x000000304600780c */ /* 0x000fe20003f44270 */
[--C-:B------:R-:W-:Y:S01]  /*20a0*/  IMAD.MOV.U32 R116, RZ, RZ, R135.reuse ;  /* 0x000000ffff747224 */ /* 0x100fe200078e0087 */
[----:B------:R-:W-:Y:S01]  /*20b0*/  FMNMX.FTZ R12, R38, R11, !PT ;  /* 0x0000000b260c7209 */ /* 0x000fe20007810000 */
[--C-:B------:R-:W-:Y:S01]  /*20c0*/  IMAD.MOV.U32 R115, RZ, RZ, R135.reuse ;  /* 0x000000ffff737224 */ /* 0x100fe200078e0087 */
[-C--:B------:R-:W-:Y:S01]  /*20d0*/  MOV R97, R135.reuse ;  /* 0x0000008700617202 */ /* 0x080fe20000000f00 */
[----:B------:R-:W2:Y:S01]  /*20e0*/  MUFU.TANH R42, R42 ;  /* 0x0000002a002a7308 */ /* 0x000ea20000002400 */
[----:B0-----:R-:W-:Y:S01]  /*20f0*/  FSEL R37, R37, -INF , P3 ;  /* 0xff80000025257808 */ /* 0x001fe20001800000 */
[--C-:B------:R-:W-:Y:S01]  /*2100*/  IMAD.MOV.U32 R114, RZ, RZ, R135.reuse ;  /* 0x000000ffff727224 */ /* 0x100fe200078e0087 */
[-C--:B------:R-:W-:Y:S01]  /*2110*/  MOV R93, R135.reuse ;  /* 0x00000087005d7202 */ /* 0x080fe20000000f00 */
[--C-:B------:R-:W-:Y:S01]  /*2120*/  IMAD.MOV.U32 R112, RZ, RZ, R135.reuse ;  /* 0x000000ffff707224 */ /* 0x100fe200078e0087 */
[----:B------:R-:W-:Y:S01]  /*2130*/  MOV R89, R135 ;  /* 0x0000008700597202 */ /* 0x000fe20000000f00 */
[----:B------:R-:W-:-:S02]  /*2140*/  IMAD.MOV.U32 R111, RZ, RZ, R135 ;  /* 0x000000ffff6f7224 */ /* 0x000fc400078e0087 */
[----:B------:R-:W0:Y:S01]  /*2150*/  MUFU.TANH R15, R15 ;  /* 0x0000000f000f7308 */ /* 0x000e220000002400 */
[----:B-1----:R-:W-:Y:S01]  /*2160*/  FSEL R11, R13, -INF , P1 ;  /* 0xff8000000d0b7808 */ /* 0x002fe20000800000 */
[--C-:B------:R-:W-:Y:S01]  /*2170*/  IMAD.MOV.U32 R110, RZ, RZ, R135.reuse ;  /* 0x000000ffff6e7224 */ /* 0x100fe200078e0087 */
[----:B------:R-:W-:Y:S01]  /*2180*/  ISETP.GT.AND P1, PT, R70, 0x31, PT ;  /* 0x000000314600780c */ /* 0x000fe20003f24270 */
[--C-:B------:R-:W-:Y:S01]  /*2190*/  IMAD.MOV.U32 R108, RZ, RZ, R135.reuse ;  /* 0x000000ffff6c7224 */ /* 0x100fe200078e0087 */
[----:B------:R-:W-:Y:S01]  /*21a0*/  FMNMX.FTZ R13, R37, R12, !PT ;  /* 0x0000000c250d7209 */ /* 0x000fe20007810000 */
[--C-:B------:R-:W-:Y:S02]  /*21b0*/  IMAD.MOV.U32 R107, RZ, RZ, R135.reuse ;  /* 0x000000ffff6b7224 */ /* 0x100fe400078e0087 */
[----:B------:R-:W1:Y:S01]  /*21c0*/  MUFU.TANH R41, R41 ;  /* 0x0000002900297308 */ /* 0x000e620000002400 */
[----:B--2---:R-:W-:Y:S01]  /*21d0*/  FSEL R42, R42, -INF , P2 ;  /* 0xff8000002a2a7808 */ /* 0x004fe20001000000 */
[----:B------:R-:W-:-:S02]  /*21e0*/  IMAD.MOV.U32 R106, RZ, RZ, R135 ;  /* 0x000000ffff6a7224 */ /* 0x000fc400078e0087 */
[--C-:B------:R-:W-:Y:S01]  /*21f0*/  IMAD.MOV.U32 R104, RZ, RZ, R135.reuse ;  /* 0x000000ffff687224 */ /* 0x100fe200078e0087 */
[----:B------:R-:W-:Y:S01]  /*2200*/  FMNMX.FTZ R14, R42, R13, !PT ;  /* 0x0000000d2a0e7209 */ /* 0x000fe20007810000 */
[--C-:B------:R-:W-:Y:S02]  /*2210*/  IMAD.MOV.U32 R103, RZ, RZ, R135.reuse ;  /* 0x000000ffff677224 */ /* 0x100fe400078e0087 */
[----:B------:R-:W2:Y:S01]  /*2220*/  MUFU.TANH R20, R20 ;  /* 0x0000001400147308 */ /* 0x000ea20000002400 */
[----:B0-----:R-:W-:Y:S01]  /*2230*/  FSEL R12, R15, -INF , P6 ;  /* 0xff8000000f0c7808 */ /* 0x001fe20003000000 */
[--C-:B------:R-:W-:Y:S01]  /*2240*/  IMAD.MOV.U32 R102, RZ, RZ, R135.reuse ;  /* 0x000000ffff667224 */ /* 0x100fe200078e0087 */
[----:B------:R-:W-:Y:S01]  /*2250*/  ISETP.GT.AND P6, PT, R70, 0x38, PT ;  /* 0x000000384600780c */ /* 0x000fe20003fc4270 */
[--C-:B------:R-:W-:Y:S02]  /*2260*/  IMAD.MOV.U32 R100, RZ, RZ, R135.reuse ;  /* 0x000000ffff647224 */ /* 0x100fe400078e0087 */
[----:B------:R-:W-:-:S02]  /*2270*/  IMAD.MOV.U32 R99, RZ, RZ, R135 ;  /* 0x000000ffff637224 */ /* 0x000fc400078e0087 */
[----:B------:R-:W0:Y:S01]  /*2280*/  MUFU.TANH R46, R46 ;  /* 0x0000002e002e7308 */ /* 0x000e220000002400 */
[----:B-1----:R-:W-:Y:S01]  /*2290*/  FSEL R41, R41, -INF , P1 ;  /* 0xff80000029297808 */ /* 0x002fe20000800000 */
[--C-:B------:R-:W-:Y:S02]  /*22a0*/  IMAD.MOV.U32 R98, RZ, RZ, R135.reuse ;  /* 0x000000ffff627224 */ /* 0x100fe400078e0087 */
[--C-:B------:R-:W-:Y:S01]  /*22b0*/  IMAD.MOV.U32 R96, RZ, RZ, R135.reuse ;  /* 0x000000ffff607224 */ /* 0x100fe200078e0087 */
[----:B------:R-:W-:Y:S01]  /*22c0*/  FMNMX.FTZ R13, R41, R14, !PT ;  /* 0x0000000e290d7209 */ /* 0x000fe20007810000 */
[--C-:B------:R-:W-:Y:S02]  /*22d0*/  IMAD.MOV.U32 R95, RZ, RZ, R135.reuse ;  /* 0x000000ffff5f7224 */ /* 0x100fe400078e0087 */
[----:B------:R-:W1:Y:S01]  /*22e0*/  MUFU.TANH R24, R24 ;  /* 0x0000001800187308 */ /* 0x000e620000002400 */
[----:B--2---:R-:W-:Y:S01]  /*22f0*/  FSEL R21, R20, -INF , P5 ;  /* 0xff80000014157808 */ /* 0x004fe20002800000 */
[--C-:B------:R-:W-:Y:S01]  /*2300*/  IMAD.MOV.U32 R94, RZ, RZ, R135.reuse ;  /* 0x000000ffff5e7224 */ /* 0x100fe200078e0087 */
[----:B------:R-:W-:Y:S01]  /*2310*/  ISETP.GT.AND P5, PT, R70, 0x39, PT ;  /* 0x000000394600780c */ /* 0x000fe20003fa4270 */
[----:B------:R-:W-:-:S02]  /*2320*/  IMAD.MOV.U32 R92, RZ, RZ, R135 ;  /* 0x000000ffff5c7224 */ /* 0x000fc400078e0087 */
[--C-:B------:R-:W-:Y:S02]  /*2330*/  IMAD.MOV.U32 R91, RZ, RZ, R135.reuse ;  /* 0x000000ffff5b7224 */ /* 0x100fe400078e0087 */
[----:B------:R-:W2:Y:S01]  /*2340*/  MUFU.TANH R45, R45 ;  /* 0x0000002d002d7308 */ /* 0x000ea20000002400 */
[----:B0-----:R-:W-:Y:S01]  /*2350*/  FSEL R46, R46, -INF , P6 ;  /* 0xff8000002e2e7808 */ /* 0x001fe20003000000 */
[----:B------:R-:W-:-:S03]  /*2360*/  IMAD.MOV.U32 R90, RZ, RZ, R135 ;  /* 0x000000ffff5a7224 */ /* 0x000fc600078e0087 */
        /* <DEDUP_REMOVED lines=63> */
[----:B------:R-:W-:Y:S02]  /*2760*/  ISETP.GT.AND P6, PT, R70, 0x68, PT ;  /* 0x000000684600780c */ /* 0x000fe40003fc4270 */
[----:B------:R-:W-:-:S03]  /*2770*/  FMNMX.FTZ R43, R4, R5, !PT ;  /* 0x00000005042b7209 */ /* 0x000fc60007810000 */
[----:B------:R-:W0:Y:S01]  /*2780*/  MUFU.TANH R71, R71 ;  /* 0x0000004700477308 */ /* 0x000e220000002400 */
[----:B-1----:R-:W-:-:S04]  /*2790*/  FSEL R69, R69, -INF , P1 ;  /* 0xff80000045457808 */ /* 0x002fc80000800000 */
        /* <DEDUP_REMOVED lines=19> */
[----:B-1----:R-:W-:Y:S02]  /*28d0*/  FSEL R73, R73, -INF , P4 ;  /* 0xff80000049497808 */ /* 0x002fe40002000000 */
[----:B------:R-:W-:Y:S02]  /*28e0*/  FMNMX.FTZ R44, R8, R47, !PT ;  /* 0x0000002f082c7209 */ /* 0x000fe40007810000 */
[----:B------:R-:W-:Y:S02]  /*28f0*/  FMNMX.FTZ R35, R73, R36, !PT ;  /* 0x0000002449237209 */ /* 0x000fe40007810000 */
[----:B------:R-:W-:Y:S01]  /*2900*/  FMNMX.FTZ R47, R9, R44, !PT ;  /* 0x0000002c092f7209 */ /* 0x000fe20007810000 */
[----:B------:R-:W1:Y:S01]  /*2910*/  MUFU.TANH R51, R51 ;  /* 0x0000003300337308 */ /* 0x000e620000002400 */
[----:B--2---:R-:W-:Y:S02]  /*2920*/  FSEL R32, R52, -INF , P2 ;  /* 0xff80000034207808 */ /* 0x004fe40001000000 */
[----:B------:R-:W-:-:S02]  /*2930*/  ISETP.GT.AND P2, PT, R70, 0x78, PT ;  /* 0x000000784600780c */ /* 0x000fc40003f44270 */
        /* <DEDUP_REMOVED lines=11> */
[----:B0-----:R-:W-:-:S04]  /*29f0*/  FSEL R51, R87, -INF , P1 ;  /* 0xff80000057337808 */ /* 0x001fc80000800000 */
[----:B------:R-:W-:-:S03]  /*2a00*/  FMNMX.FTZ R36, R51, R36, !PT ;  /* 0x0000002433247209 */ /* 0x000fc60007810000 */
[----:B------:R-:W0:Y:S01]  /*2a10*/  MUFU.TANH R78, R80 ;  /* 0x00000050004e7308 */ /* 0x000e220000002400 */
[----:B-1----:R-:W-:Y:S01]  /*2a20*/  FSEL R76, R76, -INF , P6 ;  /* 0xff8000004c4c7808 */ /* 0x002fe20003000000 */
[----:B------:R-:W1:Y:S06]  /*2a30*/  SHFL.BFLY PT, R35, R36, 0x2, 0x1f ;  /* 0x0c401f0024237f89 */ /* 0x000e6c00000e0000 */
[----:B------:R-:W3:Y:S01]  /*2a40*/  MUFU.TANH R79, R81 ;  /* 0x00000051004f7308 */ /* 0x000ee20000002400 */
[----:B--2---:R-:W-:-:S07]  /*2a50*/  FSEL R77, R77, -INF , P5 ;  /* 0xff8000004d4d7808 */ /* 0x004fce0002800000 */
[----:B------:R-:W2:Y:S01]  /*2a60*/  MUFU.TANH R84, R84 ;  /* 0x0000005400547308 */ /* 0x000ea20000002400 */
[----:B0-----:R-:W-:-:S07]  /*2a70*/  FSEL R78, R78, -INF , P4 ;  /* 0xff8000004e4e7808 */ /* 0x001fce0002000000 */
[----:B------:R-:W0:Y:S01]  /*2a80*/  MUFU.TANH R85, R85 ;  /* 0x0000005500557308 */ /* 0x000e220000002400 */
[----:B---3--:R-:W-:Y:S02]  /*2a90*/  FSEL R79, R79, -INF , P3 ;  /* 0xff8000004f4f7808 */ /* 0x008fe40001800000 */
[----:B-1----:R-:W-:-:S05]  /*2aa0*/  FMNMX.FTZ R35, R36, R35, !PT ;  /* 0x0000002324237209 */ /* 0x002fca0007810000 */
[----:B------:R-:W1:Y:S01]  /*2ab0*/  SHFL.BFLY PT, R52, R35, 0x1, 0x1f ;  /* 0x0c201f0023347f89 */ /* 0x000e6200000e0000 */
[----:B--2---:R-:W-:Y:S02]  /*2ac0*/  FSEL R80, R84, -INF , P2 ;  /* 0xff80000054507808 */ /* 0x004fe40001000000 */
[----:B0-----:R-:W-:Y:S02]  /*2ad0*/  FSEL R81, R85, -INF , P1 ;  /* 0xff80000055517808 */ /* 0x001fe40000800000 */
[----:B-1----:R-:W-:-:S04]  /*2ae0*/  FMNMX.FTZ R52, R35, R52, !PT ;  /* 0x0000003423347209 */ /* 0x002fc80007810000 */
        /* <DEDUP_REMOVED lines=11> */
[--C-:B------:R-:W-:Y:S01]  /*2ba0*/  FFMA.FTZ R59, R34, UR4, -R70.reuse ;  /* 0x00000004223b7c23 */ /* 0x100fe20008010846 */
[----:B------:R0:W-:Y:S01]  /*2bb0*/  MUFU.EX2 R44, R60 ;  /* 0x0000003c002c7308 */ /* 0x0001e20000000800 */
        /* <DEDUP_REMOVED lines=9> */
[----:B0-----:R-:W-:Y:S01]  /*2c50*/  FMNMX.FTZ R60, R25, R58, !PT ;  /* 0x0000003a193c7209 */ /* 0x001fe20007810000 */
[--C-:B------:R-:W-:Y:S01]  /*2c60*/  FFMA.FTZ R53, R56, UR4, -R70.reuse ;  /* 0x0000000438357c23 */ /* 0x100fe20008010846 */
[--C-:B------:R-:W-:Y:S01]  /*2c70*/  FFMA.FTZ R38, R38, UR4, -R70.reuse ;  /* 0x0000000426267c23 */ /* 0x100fe20008010846 */
[--C-:B------:R-:W-:Y:S01]  /*2c80*/  FFMA.FTZ R56, R71, UR4, -R70.reuse ;  /* 0x0000000447387c23 */ /* 0x100fe20008010846 */
[----:B------:R-:W-:Y:S01]  /*2c90*/  FMNMX.FTZ R60, R27, R60, !PT ;  /* 0x0000003c1b3c7209 */ /* 0x000fe20007810000 */
[--C-:B------:R-:W-:Y:S01]  /*2ca0*/  FFMA.FTZ R65, R72, UR4, -R70.reuse ;  /* 0x0000000448417c23 */ /* 0x100fe20008010846 */
[----:B------:R0:W-:Y:S01]  /*2cb0*/  MUFU.EX2 R58, R62 ;  /* 0x0000003e003a7308 */ /* 0x0001e20000000800 */
[--C-:B-1----:R-:W-:Y:S01]  /*2cc0*/  FFMA.FTZ R61, R37, UR4, -R70.reuse ;  /* 0x00000004253d7c23 */ /* 0x102fe20008010846 */
[----:B------:R-:W-:Y:S01]  /*2cd0*/  FMNMX.FTZ R57, R13, R60, !PT ;  /* 0x0000003c0d397209 */ /* 0x000fe20007810000 */
[--C-:B------:R-:W-:Y:S01]  /*2ce0*/  FFMA.FTZ R60, R45, UR4, -R70.reuse ;  /* 0x000000042d3c7c23 */ /* 0x100fe20008010846 */
[----:B------:R-:W-:-:S02]  /*2cf0*/  FFMA.FTZ R51, R51, UR4, -R70 ;  /* 0x0000000433337c23 */ /* 0x000fc40008010846 */
[----:B------:R-:W-:Y:S02]  /*2d00*/  FMNMX.FTZ R34, R14, R57, !PT ;  /* 0x000000390e227209 */ /* 0x000fe40007810000 */
[----:B------:R-:W-:Y:S01]  /*2d10*/  MUFU.EX2 R35, R35 ;  /* 0x0000002300237308 */ /* 0x000fe20000000800 */
[----:B0-----:R-:W-:Y:S01]  /*2d20*/  FFMA.FTZ R62, R54, UR4, -R70 ;  /* 0x00000004363e7c23 */ /* 0x001fe20008010846 */
[----:B------:R-:W-:-:S04]  /*2d30*/  FMNMX.FTZ R34, R15, R34, !PT ;  /* 0x000000220f227209 */ /* 0x000fc80007810000 */
[----:B------:R-:W-:Y:S02]  /*2d40*/  FMNMX.FTZ R57, R19, R34, !PT ;  /* 0x0000002213397209 */ /* 0x000fe40007810000 */
[----:B------:R-:W0:Y:S02]  /*2d50*/  MUFU.EX2 R36, R36 ;  /* 0x0000002400247308 */ /* 0x000e240000000800 */
[----:B------:R-:W-:-:S04]  /*2d60*/  FMNMX.FTZ R34, R20, R57, !PT ;  /* 0x0000003914227209 */ /* 0x000fc80007810000 */
[----:B------:R-:W-:Y:S01]  /*2d70*/  FMNMX.FTZ R37, R23, R34, !PT ;  /* 0x0000002217257209 */ /* 0x000fe20007810000 */
[----:B------:R-:W-:Y:S01]  /*2d80*/  FFMA.FTZ R34, R42, UR4, -R70 ;  /* 0x000000042a227c23 */ /* 0x000fe20008010846 */
[----:B------:R-:W1:Y:S02]  /*2d90*/  MUFU.EX2 R39, R39 ;  /* 0x0000002700277308 */ /* 0x000e640000000800 */
[----:B------:R-:W-:-:S04]  /*2da0*/  FMNMX.FTZ R37, R26, R37, !PT ;  /* 0x000000251a257209 */ /* 0x000fc80007810000 */
[----:B------:R-:W-:Y:S01]  /*2db0*/  FMNMX.FTZ R42, R28, R37, !PT ;  /* 0x000000251c2a7209 */ /* 0x000fe20007810000 */
[----:B------:R-:W-:Y:S01]  /*2dc0*/  FFMA.FTZ R37, R41, UR4, -R70 ;  /* 0x0000000429257c23 */ /* 0x000fe20008010846 */
[----:B------:R-:W2:Y:S02]  /*2dd0*/  MUFU.EX2 R40, R40 ;  /* 0x0000002800287308 */ /* 0x000ea40000000800 */
[----:B------:R-:W-:-:S04]  /*2de0*/  FMNMX.FTZ R41, R29, R42, !PT ;  /* 0x0000002a1d297209 */ /* 0x000fc80007810000 */
[----:B------:R-:W-:Y:S01]  /*2df0*/  FMNMX.FTZ R42, R30, R41, !PT ;  /* 0x000000291e2a7209 */ /* 0x000fe20007810000 */
[----:B------:R-:W-:Y:S01]  /*2e00*/  FFMA.FTZ R41, R46, UR4, -R70 ;  /* 0x000000042e297c23 */ /* 0x000fe20008010846 */
[----:B------:R-:W-:Y:S02]  /*2e10*/  MUFU.EX2 R43, R43 ;  /* 0x0000002b002b7308 */ /* 0x000fe40000000800 */
[----:B------:R-:W-:-:S04]  /*2e20*/  FMNMX.FTZ R57, R31, R42, !PT ;  /* 0x0000002a1f397209 */ /* 0x000fc80007810000 */
[----:B------:R-:W-:Y:S02]  /*2e30*/  FMNMX.FTZ R42, R32, R57, !PT ;  /* 0x00000039202a7209 */ /* 0x000fe40007810000 */
[----:B------:R-:W-:Y:S02]  /*2e40*/  MUFU.EX2 R47, R47 ;  /* 0x0000002f002f7308 */ /* 0x000fe40000000800 */
[----:B------:R-:W-:-:S04]  /*2e50*/  FMNMX.FTZ R45, R33, R42, !PT ;  /* 0x0000002a212d7209 */ /* 0x000fc80007810000 */
[----:B------:R-:W-:Y:S01]  /*2e60*/  FMNMX.FTZ R46, R76, R45, !PT ;  /* 0x0000002d4c2e7209 */ /* 0x000fe20007810000 */
[--C-:B------:R-:W-:Y:S01]  /*2e70*/  FFMA.FTZ R45, R50, UR4, -R70.reuse ;  /* 0x00000004322d7c23 */ /* 0x100fe20008010846 */
[----:B------:R-:W-:Y:S01]  /*2e80*/  FFMA.FTZ R50, R49, UR4, -R70 ;  /* 0x0000000431327c23 */ /* 0x000fe20008010846 */
[----:B------:R-:W-:Y:S01]  /*2e90*/  MUFU.EX2 R42, R60 ;  /* 0x0000003c002a7308 */ /* 0x000fe20000000800 */
[----:B------:R-:W-:-:S04]  /*2ea0*/  FMNMX.FTZ R57, R77, R46, !PT ;  /* 0x0000002e4d397209 */ /* 0x000fc80007810000 */
[----:B------:R-:W-:-:S03]  /*2eb0*/  FMNMX.FTZ R46, R78, R57, !PT ;  /* 0x000000394e2e7209 */ /* 0x000fc60007810000 */
[----:B------:R3:W-:Y:S01]  /*2ec0*/  MUFU.EX2 R60, R50 ;  /* 0x00000032003c7308 */ /* 0x0007e20000000800 */
[----:B------:R-:W-:-:S04]  /*2ed0*/  FMNMX.FTZ R49, R79, R46, !PT ;  /* 0x0000002e4f317209 */ /* 0x000fc80007810000 */
[----:B------:R-:W-:Y:S01]  /*2ee0*/  FMNMX.FTZ R46, R80, R49, !PT ;  /* 0x00000031502e7209 */ /* 0x000fe20007810000 */
[--C-:B------:R-:W-:Y:S01]  /*2ef0*/  FFMA.FTZ R49, R66, UR4, -R70.reuse ;  /* 0x0000000442317c23 */ /* 0x100fe20008010846 */
[--C-:B------:R-:W-:Y:S01]  /*2f00*/  FFMA.FTZ R66, R73, UR4, -R70.reuse ;  /* 0x0000000449427c23 */ /* 0x100fe20008010846 */
[----:B------:R-:W-:Y:S01]  /*2f10*/  MUFU.EX2 R59, R59 ;  /* 0x0000003b003b7308 */ /* 0x000fe20000000800 */
[----:B------:R-:W-:Y:S01]  /*2f20*/  FMNMX.FTZ R54, R81, R46, !PT ;  /* 0x0000002e51367209 */ /* 0x000fe20007810000 */
[--C-:B------:R-:W-:Y:S01]  /*2f30*/  FFMA.FTZ R46, R55, UR4, -R70.reuse ;  /* 0x00000004372e7c23 */ /* 0x100fe20008010846 */
[--C-:B---3--:R-:W-:Y:S01]  /*2f40*/  FFMA.FTZ R50, R67, UR4, -R70.reuse ;  /* 0x0000000443327c23 */ /* 0x108fe20008010846 */
[--C-:B------:R-:W-:Y:S01]  /*2f50*/  FFMA.FTZ R55, R69, UR4, -R70.reuse ;  /* 0x0000000445377c23 */ /* 0x100fe20008010846 */
[--C-:B------:R-:W-:Y:S01]  /*2f60*/  FFMA.FTZ R67, R74, UR4, -R70.reuse ;  /* 0x000000044a437c23 */ /* 0x100fe20008010846 */
[----:B------:R-:W3:Y:S02]  /*2f70*/  SHFL.BFLY PT, R57, R54, 0x2, 0x1f ;  /* 0x0c401f0036397f89 */ /* 0x000ee400000e0000 */
[----:B------:R-:W-:Y:S08]  /*2f80*/  MUFU.EX2 R38, R38 ;  /* 0x0000002600267308 */ /* 0x000ff00000000800 */
[----:B------:R-:W-:Y:S08]  /*2f90*/  MUFU.EX2 R61, R61 ;  /* 0x0000003d003d7308 */ /* 0x000ff00000000800 */
[----:B------:R-:W-:Y:S01]  /*2fa0*/  MUFU.EX2 R34, R34 ;  /* 0x0000002200227308 */ /* 0x000fe20000000800 */
[----:B---3--:R-:W-:Y:S01]  /*2fb0*/  FMNMX.FTZ R64, R54, R57, !PT ;  /* 0x0000003936407209 */ /* 0x008fe20007810000 */
[----:B------:R-:W-:-:S06]  /*2fc0*/  FFMA.FTZ R54, R68, UR4, -R70 ;  /* 0x0000000444367c23 */ /* 0x000fcc0008010846 */
[----:B------:R-:W-:Y:S01]  /*2fd0*/  MUFU.EX2 R37, R37 ;  /* 0x0000002500257308 */ /* 0x000fe20000000800 */
[----:B------:R-:W3:Y:S07]  /*2fe0*/  SHFL.BFLY PT, R57, R64, 0x1, 0x1f ;  /* 0x0c201f0040397f89 */ /* 0x000eee00000e0000 */
[----:B------:R-:W-:Y:S08]  /*2ff0*/  MUFU.EX2 R41, R41 ;  /* 0x0000002900297308 */ /* 0x000ff00000000800 */
[----:B------:R-:W-:Y:S08]  /*3000*/  MUFU.EX2 R45, R45 ;  /* 0x0000002d002d7308 */ /* 0x000ff00000000800 */
[----:B------:R-:W-:Y:S01]  /*3010*/  MUFU.EX2 R62, R62 ;  /* 0x0000003e003e7308 */ /* 0x000fe20000000800 */
[----:B---3--:R-:W-:Y:S01]  /*3020*/  FMNMX.FTZ R57, R64, R57, !PT ;  /* 0x0000003940397209 */ /* 0x008fe20007810000 */
[----:B------:R-:W-:-:S03]  /*3030*/  FFMA.FTZ R64, R75, UR4, -R70 ;  /* 0x000000044b407c23 */ /* 0x000fc60008010846 */
[C---:B------:R-:W-:Y:S01]  /*3040*/  FSETP.NEU.FTZ.AND P1, PT, R57.reuse, -INF , PT ;  /* 0xff8000003900780b */ /* 0x040fe20003f3d000 */
[----:B------:R-:W-:Y:S02]  /*3050*/  FMUL.FTZ R68, R57, UR4 ;  /* 0x0000000439447c20 */ /* 0x000fe40008410000 */
[----:B------:R-:W-:Y:S03]  /*3060*/  MUFU.EX2 R63, R63 ;  /* 0x0000003f003f7308 */ /* 0x000fe60000000800 */
[----:B------:R-:W-:-:S05]  /*3070*/  FSEL R84, R68, RZ, P1 ;  /* 0x000000ff44547208 */ /* 0x000fca0000800000 */
[----:B------:R-:W-:Y:S01]  /*3080*/  MUFU.EX2 R46, R46 ;  /* 0x0000002e002e7308 */ /* 0x000fe20000000800 */
[--C-:B------:R-:W-:Y:S01]  /*3090*/  FFMA.FTZ R70, R8, UR4, -R84.reuse ;  /* 0x0000000408467c23 */ /* 0x100fe20008010854 */
[-C--:B------:R-:W-:Y:S01]  /*30a0*/  LEA.HI R8, R18, R17.reuse, RZ, 0x4 ;  /* 0x0000001112087211 */ /* 0x080fe200078f20ff */
[--C-:B------:R-:W-:Y:S01]  /*30b0*/  FFMA.FTZ R72, R10, UR4, -R84.reuse ;  /* 0x000000040a487c23 */ /* 0x100fe20008010854 */
[--C-:B------:R-:W-:Y:S01]  /*30c0*/  FFMA.FTZ R71, R9, UR4, -R84.reuse ;  /* 0x0000000409477c23 */ /* 0x100fe20008010854 */
[--C-:B------:R-:W-:Y:S01]  /*30d0*/  FFMA.FTZ R75, R11, UR4, -R84.reuse ;  /* 0x000000040b4b7c23 */ /* 0x100fe20008010854 */
[----:B------:R-:W-:Y:S01]  /*30e0*/  LOP3.LUT R10, R8, 0xfffffff0, RZ, 0xc0, !PT ;  /* 0xfffffff0080a7812 */ /* 0x000fe200078ec0ff */
[--C-:B------:R-:W-:Y:S01]  /*30f0*/  FFMA.FTZ R68, R13, UR4, -R84.reuse ;  /* 0x000000040d447c23 */ /* 0x100fe20008010854 */
[--C-:B------:R-:W-:Y:S01]  /*3100*/  FFMA.FTZ R4, R4, UR4, -R84.reuse ;  /* 0x0000000404047c23 */ /* 0x100fe20008010854 */
[--C-:B------:R-:W-:Y:S01]  /*3110*/  FFMA.FTZ R5, R5, UR4, -R84.reuse ;  /* 0x0000000405057c23 */ /* 0x100fe20008010854 */
[----:B------:R-:W-:Y:S01]  /*3120*/  FFMA.FTZ R6, R6, UR4, -R84 ;  /* 0x0000000406067c23 */ /* 0x000fe20008010854 */
[----:B------:R-:W-:Y:S01]  /*3130*/  IMAD.IADD R10, R17, 0x1, -R10 ;  /* 0x00000001110a7824 */ /* 0x000fe200078e0a0a */
[----:B------:R-:W-:Y:S01]  /*3140*/  LEA.HI R17, R18, R17, RZ, 0x5 ;  /* 0x0000001112117211 */ /* 0x000fe200078f28ff */
[--C-:B------:R-:W-:Y:S01]  /*3150*/  FFMA.FTZ R7, R7, UR4, -R84.reuse ;  /* 0x0000000407077c23 */ /* 0x100fe20008010854 */
[----:B------:R-:W-:Y:S01]  /*3160*/  MUFU.EX2 R4, R4 ;  /* 0x0000000400047308 */ /* 0x000fe20000000800 */
[----:B------:R-:W-:Y:S01]  /*3170*/  FFMA.FTZ R73, R12, UR4, -R84 ;  /* 0x000000040c497c23 */ /* 0x000fe20008010854 */
[----:B------:R-:W-:Y:S01]  /*3180*/  SHF.R.S32.HI R9, RZ, 0x1f, R10 ;  /* 0x0000001fff097819 */ /* 0x000fe2000001140a */
[--C-:B------:R-:W-:Y:S01]  /*3190*/  FFMA.FTZ R82, R21, UR4, -R84.reuse ;  /* 0x0000000415527c23 */ /* 0x100fe20008010854 */
[--C-:B------:R-:W-:Y:S01]  /*31a0*/  FFMA.FTZ R15, R15, UR4, -R84.reuse ;  /* 0x000000040f0f7c23 */ /* 0x100fe20008010854 */
[--C-:B------:R-:W-:Y:S01]  /*31b0*/  FFMA.FTZ R74, R24, UR4, -R84.reuse ;  /* 0x00000004184a7c23 */ /* 0x100fe20008010854 */
[----:B------:R-:W-:Y:S01]  /*31c0*/  LEA.HI R9, R9, R10, RZ, 0x3 ;  /* 0x0000000a09097211 */ /* 0x000fe200078f18ff */
[--C-:B------:R-:W-:Y:S01]  /*31d0*/  FFMA.FTZ R83, R25, UR4, -R84.reuse ;  /* 0x0000000419537c23 */ /* 0x100fe20008010854 */
[----:B------:R-:W3:Y:S01]  /*31e0*/  MUFU.EX2 R5, R5 ;  /* 0x0000000500057308 */ /* 0x000ee20000000800 */
[--C-:B------:R-:W-:Y:S01]  /*31f0*/  FFMA.FTZ R21, R27, UR4, -R84.reuse ;  /* 0x000000041b157c23 */ /* 0x100fe20008010854 */
[----:B------:R-:W-:Y:S01]  /*3200*/  LOP3.LUT R11, R9, 0xfffffff8, RZ, 0xc0, !PT ;  /* 0xfffffff8090b7812 */ /* 0x000fe200078ec0ff */
[--C-:B------:R-:W-:Y:S01]  /*3210*/  FFMA.FTZ R85, R33, UR4, -R84.reuse ;  /* 0x0000000421557c23 */ /* 0x100fe20008010854 */
[----:B------:R-:W-:Y:S01]  /*3220*/  SHF.L.U32 R9, R9, 0x6, RZ ;  /* 0x0000000609097819 */ /* 0x000fe200000006ff */
[--C-:B------:R-:W-:Y:S01]  /*3230*/  FFMA.FTZ R69, R14, UR4, -R84.reuse ;  /* 0x000000040e457c23 */ /* 0x100fe20008010854 */
[----:B------:R-:W-:Y:S01]  /*3240*/  IADD3 R11, R10, -R11, RZ ;  /* 0x8000000b0a0b7210 */ /* 0x000fe20007ffe0ff */
[----:B------:R-:W-:Y:S01]  /*3250*/  FFMA.FTZ R30, R30, UR4, -R84 ;  /* 0x000000041e1e7c23 */ /* 0x000fe20008010854 */
[----:B------:R-:W-:Y:S01]  /*3260*/  SHF.R.S32.HI R10, RZ, 0x4, R8 ;  /* 0x00000004ff0a7819 */ /* 0x000fe20000011408 */
[----:B------:R-:W4:Y:S01]  /*3270*/  MUFU.EX2 R6, R6 ;  /* 0x0000000600067308 */ /* 0x000f220000000800 */
[----:B------:R-:W-:Y:S01]  /*3280*/  LOP3.LUT R9, R9, 0x7ffffe00, RZ, 0xc0, !PT ;  /* 0x7ffffe0009097812 */ /* 0x000fe200078ec0ff */
[C---:B------:R-:W-:Y:S01]  /*3290*/  IMAD.SHL.U32 R8, R11.reuse, 0x40, RZ ;  /* 0x000000400b087824 */ /* 0x040fe200078e00ff */
[C---:B------:R-:W-:Y:S01]  /*32a0*/  LOP3.LUT P1, RZ, R11.reuse, 0x4, RZ, 0xc0, !PT ;  /* 0x000000040bff7812 */ /* 0x040fe2000782c0ff */
[----:B------:R-:W-:Y:S01]  /*32b0*/  IMAD.SHL.U32 R13, R10, 0x8, RZ ;  /* 0x000000080a0d7824 */ /* 0x000fe200078e00ff */
[----:B------:R-:W-:Y:S01]  /*32c0*/  LOP3.LUT P2, RZ, R11, 0x2, RZ, 0xc0, !PT ;  /* 0x000000020bff7812 */ /* 0x000fe2000784c0ff */
[--C-:B------:R-:W-:Y:S01]  /*32d0*/  FFMA.FTZ R20, R20, UR4, -R84.reuse ;  /* 0x0000000414147c23 */ /* 0x100fe20008010854 */
[----:B------:R-:W-:Y:S01]  /*32e0*/  LOP3.LUT R8, R8, 0x1c0, RZ, 0xc0, !PT ;  /* 0x000001c008087812 */ /* 0x000fe200078ec0ff */
[----:B------:R-:W5:Y:S01]  /*32f0*/  MUFU.EX2 R7, R7 ;  /* 0x0000000700077308 */ /* 0x000f620000000800 */
[--C-:B------:R-:W-:Y:S01]  /*3300*/  FFMA.FTZ R29, R29, UR4, -R84.reuse ;  /* 0x000000041d1d7c23 */ /* 0x100fe20008010854 */
[--C-:B------:R-:W-:Y:S01]  /*3310*/  FFMA.FTZ R23, R23, UR4, -R84.reuse ;  /* 0x0000000417177c23 */ /* 0x100fe20008010854 */
[----:B------:R-:W-:Y:S01]  /*3320*/  LOP3.LUT R13, R8, 0x8, R13, 0xf8, !PT ;  /* 0x00000008080d7812 */ /* 0x000fe200078ef80d */
[----:B------:R-:W-:Y:S01]  /*3330*/  FFMA.FTZ R26, R26, UR4, -R84 ;  /* 0x000000041a1a7c23 */ /* 0x000fe20008010854 */
[----:B------:R-:W-:Y:S01]  /*3340*/  SHF.R.U32.HI R10, RZ, 0x3, R8 ;  /* 0x00000003ff0a7819 */ /* 0x000fe20000011608 */
[----:B------:R-:W-:-:S02]  /*3350*/  IMAD.SHL.U32 R8, R17, 0x20, RZ ;  /* 0x0000002011087824 */ /* 0x000fc400078e00ff */
[--C-:B------:R-:W-:Y:S01]  /*3360*/  FFMA.FTZ R17, R19, UR4, -R84.reuse ;  /* 0x0000000413117c23 */ /* 0x100fe20008010854 */
[----:B------:R-:W-:Y:S01]  /*3370*/  MUFU.EX2 R70, R70 ;  /* 0x0000004600467308 */ /* 0x000fe20000000800 */
[----:B------:R-:W-:Y:S01]  /*3380*/  LOP3.LUT R10, R13, R10, RZ, 0x3c, !PT ;  /* 0x0000000a0d0a7212 */ /* 0x000fe200078e3cff */
[--C-:B------:R-:W-:Y:S01]  /*3390*/  FFMA.FTZ R19, R28, UR4, -R84.reuse ;  /* 0x000000041c137c23 */ /* 0x100fe20008010854 */
[----:B------:R-:W-:Y:S01]  /*33a0*/  LOP3.LUT R8, R8, 0x7ffffc00, RZ, 0xc0, !PT ;  /* 0x7ffffc0008087812 */ /* 0x000fe200078ec0ff */
[--C-:B------:R-:W-:Y:S01]  /*33b0*/  FFMA.FTZ R28, R32, UR4, -R84.reuse ;  /* 0x00000004201c7c23 */ /* 0x100fe20008010854 */
[--C-:B------:R-:W-:Y:S01]  /*33c0*/  FFMA.FTZ R31, R31, UR4, -R84.reuse ;  /* 0x000000041f1f7c23 */ /* 0x100fe20008010854 */
[----:B------:R-:W-:Y:S01]  /*33d0*/  FFMA.FTZ R76, R76, UR4, -R84 ;  /* 0x000000044c4c7c23 */ /* 0x000fe20008010854 */
[----:B------:R-:W-:Y:S01]  /*33e0*/  IADD3 R86, R10, R9, R8 ;  /* 0x000000090a567210 */ /* 0x000fe20007ffe008 */
[----:B0-----:R-:W-:Y:S01]  /*33f0*/  FADD.FTZ R8, R35, R36 ;  /* 0x0000002423087221 */ /* 0x001fe20000010000 */
[----:B------:R-:W0:Y:S01]  /*3400*/  MUFU.EX2 R71, R71 ;  /* 0x0000004700477308 */ /* 0x000e220000000800 */
[--C-:B------:R-:W-:Y:S01]  /*3410*/  FFMA.FTZ R77, R77, UR4, -R84.reuse ;  /* 0x000000044d4d7c23 */ /* 0x100fe20008010854 */
[----:B------:R-:W-:Y:S01]  /*3420*/  FFMA.FTZ R78, R78, UR4, -R84 ;  /* 0x000000044e4e7c23 */ /* 0x000fe20008010854 */
[----:B-1----:R-:W-:Y:S01]  /*3430*/  FADD.FTZ R9, R39, R8 ;  /* 0x0000000827097221 */ /* 0x002fe20000010000 */
[--C-:B------:R-:W-:Y:S01]  /*3440*/  FFMA.FTZ R79, R79, UR4, -R84.reuse ;  /* 0x000000044f4f7c23 */ /* 0x100fe20008010854 */
[--C-:B------:R-:W-:Y:S01]  /*3450*/  FFMA.FTZ R80, R80, UR4, -R84.reuse ;  /* 0x0000000450507c23 */ /* 0x100fe20008010854 */
[----:B------:R-:W-:Y:S01]  /*3460*/  FFMA.FTZ R81, R81, UR4, -R84 ;  /* 0x0000000451517c23 */ /* 0x000fe20008010854 */
[----:B--2---:R-:W-:Y:S01]  /*3470*/  FADD.FTZ R8, R40, R9 ;  /* 0x0000000928087221 */ /* 0x004fe20000010000 */
[----:B---3--:R-:W-:Y:S01]  /*3480*/  FADD.FTZ R9, R4, R5 ;  /* 0x0000000504097221 */ /* 0x008fe20000010000 */
[----:B------:R-:W-:Y:S01]  /*3490*/  MUFU.EX2 R72, R72 ;  /* 0x0000004800487308 */ /* 0x000fe20000000800 */
[----:B------:R-:W-:Y:S01]  /*34a0*/  F2FP.BF16.F32.PACK_AB R13, R44, R43 ;  /* 0x0000002b2c0d723e */ /* 0x000fe200000010ff */
[----:B------:R-:W-:Y:S01]  /*34b0*/  FADD.FTZ R11, R43, R8 ;  /* 0x000000082b0b7221 */ /* 0x000fe20000010000 */
[----:B----4-:R-:W-:Y:S01]  /*34c0*/  FADD.FTZ R8, R6, R9 ;  /* 0x0000000906087221 */ /* 0x010fe20000010000 */
[----:B------:R-:W-:Y:S01]  /*34d0*/  F2FP.BF16.F32.PACK_AB R27, R61, R38 ;  /* 0x000000263d1b723e */ /* 0x000fe200000010ff */
[----:B------:R-:W-:-:S02]  /*34e0*/  IMAD.MOV.U32 R43, RZ, RZ, 0x40 ;  /* 0x00000040ff2b7424 */ /* 0x000fc400078e00ff */
[----:B------:R-:W-:Y:S01]  /*34f0*/  FADD.FTZ R10, R44, R11 ;  /* 0x0000000b2c0a7221 */ /* 0x000fe20000010000 */
[----:B-----5:R-:W-:Y:S01]  /*3500*/  FADD.FTZ R9, R7, R8 ;  /* 0x0000000807097221 */ /* 0x020fe20000010000 */
[----:B------:R-:W1:Y:S01]  /*3510*/  MUFU.EX2 R75, R75 ;  /* 0x0000004b004b7308 */ /* 0x000e620000000800 */
[----:B0-----:R-:W-:Y:S01]  /*3520*/  F2FP.BF16.F32.PACK_AB R12, R71, R70 ;  /* 0x00000046470c723e */ /* 0x001fe200000010ff */
[----:B------:R-:W-:Y:S01]  /*3530*/  FADD.FTZ R11, R47, R10 ;  /* 0x0000000a2f0b7221 */ /* 0x000fe20000010000 */
[----:B------:R-:W-:Y:S01]  /*3540*/  FADD.FTZ R8, R70, R9 ;  /* 0x0000000946087221 */ /* 0x000fe20000010000 */
[----:B------:R-:W-:Y:S02]  /*3550*/  F2FP.BF16.F32.PACK_AB R9, R36, R35 ;  /* 0x000000232409723e */ /* 0x000fe400000010ff */
[----:B------:R-:W-:Y:S01]  /*3560*/  FADD.FTZ R11, R48, R11 ;  /* 0x0000000b300b7221 */ /* 0x000fe20000010000 */
[----:B------:R-:W-:Y:S01]  /*3570*/  SEL R43, R43, 0xffffffc0, !P1 ;  /* 0xffffffc02b2b7807 */ /* 0x000fe20004800000 */
[----:B------:R-:W-:Y:S01]  /*3580*/  MUFU.EX2 R73, R73 ;  /* 0x0000004900497308 */ /* 0x000fe20000000800 */
[----:B------:R-:W-:Y:S01]  /*3590*/  PLOP3.LUT P1, PT, PT, PT, UP0, 0x80, 0x0 ;  /* 0x000000000000781c */ /* 0x000fe20003f2f008 */
[----:B------:R-:W-:Y:S01]  /*35a0*/  FADD.FTZ R10, R58, R11 ;  /* 0x0000000b3a0a7221 */ /* 0x000fe20000010000 */
[----:B------:R-:W-:-:S03]  /*35b0*/  F2FP.BF16.F32.PACK_AB R11, R40, R39 ;  /* 0x00000027280b723e */ /* 0x000fc600000010ff */
[----:B------:R-:W-:Y:S02]  /*35c0*/  FADD.FTZ R25, R59, R10 ;  /* 0x0000000a3b197221 */ /* 0x000fe40000010000 */
[----:B------:R-:W0:Y:S01]  /*35d0*/  MUFU.EX2 R82, R82 ;  /* 0x0000005200527308 */ /* 0x000e220000000800 */
[----:B-1----:R-:W-:Y:S01]  /*35e0*/  F2FP.BF16.F32.PACK_AB R14, R75, R72 ;  /* 0x000000484b0e723e */ /* 0x002fe200000010ff */
[----:B------:R-:W-:Y:S01]  /*35f0*/  FADD.FTZ R10, R38, R25 ;  /* 0x00000019260a7221 */ /* 0x000fe20000010000 */
[----:B------:R-:W-:-:S03]  /*3600*/  F2FP.BF16.F32.PACK_AB R25, R59, R58 ;  /* 0x0000003a3b19723e */ /* 0x000fc600000010ff */
[----:B------:R-:W-:Y:S01]  /*3610*/  FADD.FTZ R35, R61, R10 ;  /* 0x0000000a3d237221 */ /* 0x000fe20000010000 */
[----:B------:R-:W-:Y:S01]  /*3620*/  F2FP.BF16.F32.PACK_AB R10, R7, R6 ;  /* 0x00000006070a723e */ /* 0x000fe200000010ff */
[----:B------:R1:W-:Y:S01]  /*3630*/  MUFU.EX2 R18, R15 ;  /* 0x0000000f00127308 */ /* 0x0003e20000000800 */
[----:B------:R-:W-:-:S07]  /*3640*/  F2FP.BF16.F32.PACK_AB R61, R60, R45 ;  /* 0x0000002d3c3d723e */ /* 0x000fce00000010ff */
[----:B------:R-:W2:Y:S01]  /*3650*/  MUFU.EX2 R74, R74 ;  /* 0x0000004a004a7308 */ /* 0x000ea20000000800 */
[----:B-1----:R-:W-:Y:S01]  /*3660*/  FADD.FTZ R15, R71, R8 ;  /* 0x00000008470f7221 */ /* 0x002fe20000010000 */
[----:B0-----:R-:W-:-:S03]  /*3670*/  F2FP.BF16.F32.PACK_AB R24, R82, R73 ;  /* 0x000000495218723e */ /* 0x001fc600000010ff */
[----:B------:R-:W-:Y:S01]  /*3680*/  FADD.FTZ R8, R72, R15 ;  /* 0x0000000f48087221 */ /* 0x000fe20000010000 */
[----:B------:R-:W-:Y:S02]  /*3690*/  F2FP.BF16.F32.PACK_AB R15, R48, R47 ;  /* 0x0000002f300f723e */ /* 0x000fe400000010ff */
[----:B------:R-:W0:Y:S01]  /*36a0*/  MUFU.EX2 R83, R83 ;  /* 0x0000005300537308 */ /* 0x000e220000000800 */
[----:B------:R-:W-:-:S04]  /*36b0*/  FADD.FTZ R8, R75, R8 ;  /* 0x000000084b087221 */ /* 0x000fc80000010000 */
[----:B------:R-:W-:Y:S01]  /*36c0*/  FADD.FTZ R33, R73, R8 ;  /* 0x0000000849217221 */ /* 0x000fe20000010000 */
[----:B------:R-:W-:Y:S02]  /*36d0*/  F2FP.BF16.F32.PACK_AB R8, R5, R4 ;  /* 0x000000040508723e */ /* 0x000fe400000010ff */
[----:B------:R-:W1:Y:S01]  /*36e0*/  MUFU.EX2 R21, R21 ;  /* 0x0000001500157308 */ /* 0x000e620000000800 */
[----:B------:R-:W-:Y:S01]  /*36f0*/  FADD.FTZ R33, R82, R33 ;  /* 0x0000002152217221 */ /* 0x000fe20000010000 */
[----:B------:R-:W-:-:S03]  /*3700*/  LEA R5, R86, UR42, 0x1 ;  /* 0x0000002a56057c11 */ /* 0x000fc6000f8e08ff */
[----:B--2---:R-:W-:Y:S02]  /*3710*/  FADD.FTZ R6, R74, R33 ;  /* 0x000000214a067221 */ /* 0x004fe40000010000 */
[----:B------:R2:W-:Y:S01]  /*3720*/  STSM.16.M88.4 [R5+0x21800], R8 ;  /* 0x0218000805007844 */ /* 0x0005e20000000200 */
[----:B------:R-:W3:Y:S01]  /*3730*/  MUFU.EX2 R68, R68 ;  /* 0x0000004400447308 */ /* 0x000ee20000000800 */
[----:B0-----:R-:W-:Y:S01]  /*3740*/  FADD.FTZ R6, R83, R6 ;  /* 0x0000000653067221 */ /* 0x001fe20000010000 */
[----:B------:R-:W-:-:S06]  /*3750*/  VIADD R39, R5, 0x21800 ;  /* 0x0002180005277836 */ /* 0x000fcc0000000000 */
[----:B------:R-:W0:Y:S01]  /*3760*/  MUFU.EX2 R69, R69 ;  /* 0x0000004500457308 */ /* 0x000e220000000800 */
[----:B-1----:R-:W-:Y:S01]  /*3770*/  FADD.FTZ R7, R21, R6 ;  /* 0x0000000615077221 */ /* 0x002fe20000010000 */
[----:B------:R-:W-:Y:S01]  /*3780*/  VIADD R6, R5, 0x21820 ;  /* 0x0002182005067836 */ /* 0x000fe20000000000 */
[----:B------:R-:W-:-:S05]  /*3790*/  @P2 IADD3 R6, R39, -0x20, RZ ;  /* 0xffffffe027062810 */ /* 0x000fca0007ffe0ff */
[----:B------:R1:W-:Y:S01]  /*37a0*/  MUFU.EX2 R4, R30 ;  /* 0x0000001e00047308 */ /* 0x0003e20000000800 */
[----:B------:R-:W-:Y:S07]  /*37b0*/  STSM.16.M88.4 [R6], R12 ;  /* 0x0000000c06007844 */ /* 0x000fee0000000200 */
[----:B------:R-:W4:Y:S01]  /*37c0*/  MUFU.EX2 R17, R17 ;  /* 0x0000001100117308 */ /* 0x000f220000000800 */
[----:B-1----:R-:W-:-:S04]  /*37d0*/  FADD.FTZ R30, R34, R35 ;  /* 0x00000023221e7221 */ /* 0x002fc80000010000 */
[----:B------:R-:W-:-:S03]  /*37e0*/  FADD.FTZ R30, R37, R30 ;  /* 0x0000001e251e7221 */ /* 0x000fc60000010000 */
[----:B------:R1:W-:Y:S08]  /*37f0*/  MUFU.EX2 R36, R29 ;  /* 0x0000001d00247308 */ /* 0x0003f00000000800 */
[----:B------:R-:W5:Y:S01]  /*3800*/  MUFU.EX2 R20, R20 ;  /* 0x0000001400147308 */ /* 0x000f620000000800 */
[----:B-1----:R-:W-:Y:S01]  /*3810*/  FADD.FTZ R29, R41, R30 ;  /* 0x0000001e291d7221 */ /* 0x002fe20000010000 */
[----:B---3--:R-:W-:Y:S01]  /*3820*/  FADD.FTZ R30, R68, R7 ;  /* 0x00000007441e7221 */ /* 0x008fe20000010000 */
[----:B------:R-:W-:-:S02]  /*3830*/  IMAD.IADD R7, R39, 0x1, R43 ;  /* 0x0000000127077824 */ /* 0x000fc400078e022b */
[----:B------:R-:W-:Y:S01]  /*3840*/  FADD.FTZ R40, R42, R29 ;  /* 0x0000001d2a287221 */ /* 0x000fe20000010000 */
[----:B0-----:R-:W-:Y:S02]  /*3850*/  FADD.FTZ R29, R69, R30 ;  /* 0x0000001e451d7221 */ /* 0x001fe40000010000 */
[----:B------:R-:W0:Y:S08]  /*3860*/  MUFU.EX2 R23, R23 ;  /* 0x0000001700177308 */ /* 0x000e300000000800 */
[----:B------:R1:W2:Y:S08]  /*3870*/  MUFU.EX2 R32, R26 ;  /* 0x0000001a00207308 */ /* 0x0002b00000000800 */
[----:B------:R3:W-:Y:S01]  /*3880*/  MUFU.EX2 R35, R28 ;  /* 0x0000001c00237308 */ /* 0x0007e20000000800 */
[----:B-1----:R-:W-:-:S05]  /*3890*/  F2FP.BF16.F32.PACK_AB R26, R83, R74 ;  /* 0x0000004a531a723e */ /* 0x002fca00000010ff */
[----:B------:R1:W-:Y:S02]  /*38a0*/  STSM.16.M88.4 [R7], R24 ;  /* 0x0000001807007844 */ /* 0x0003e40000000200 */
[----:B------:R-:W1:Y:S01]  /*38b0*/  MUFU.EX2 R19, R19 ;  /* 0x0000001300137308 */ /* 0x000e620000000800 */
[----:B---3--:R-:W-:-:S04]  /*38c0*/  FADD.FTZ R28, R18, R29 ;  /* 0x0000001d121c7221 */ /* 0x008fc80000010000 */
[----:B----4-:R-:W-:-:S03]  /*38d0*/  FADD.FTZ R29, R17, R28 ;  /* 0x0000001c111d7221 */ /* 0x010fc60000010000 */
[----:B------:R3:W4:Y:S01]  /*38e0*/  MUFU.EX2 R33, R31 ;  /* 0x0000001f00217308 */ /* 0x0007220000000800 */
[----:B-----5:R-:W-:Y:S01]  /*38f0*/  FADD.FTZ R28, R20, R29 ;  /* 0x0000001d141c7221 */ /* 0x020fe20000010000 */
[----:B------:R-:W-:-:S03]  /*3900*/  F2FP.BF16.F32.PACK_AB R29, R37, R34 ;  /* 0x00000022251d723e */ /* 0x000fc600000010ff */
[----:B0-----:R-:W-:-:S03]  /*3910*/  FADD.FTZ R37, R23, R28 ;  /* 0x0000001c17257221 */ /* 0x001fc60000010000 */
[----:B------:R-:W0:Y:S01]  /*3920*/  MUFU.EX2 R53, R53 ;  /* 0x0000003500357308 */ /* 0x000e220000000800 */
[----:B---3--:R-:W-:Y:S01]  /*3930*/  FADD.FTZ R31, R45, R40 ;  /* 0x000000282d1f7221 */ /* 0x008fe20000010000 */
[----:B--2---:R-:W-:Y:S01]  /*3940*/  FADD.FTZ R8, R32, R37 ;  /* 0x0000002520087221 */ /* 0x004fe20000010000 */
[----:B-1----:R-:W-:Y:S02]  /*3950*/  F2FP.BF16.F32.PACK_AB R24, R36, R19 ;  /* 0x000000132418723e */ /* 0x002fe400000010ff */
[----:B------:R-:W-:Y:S01]  /*3960*/  FADD.FTZ R31, R60, R31 ;  /* 0x0000001f3c1f7221 */ /* 0x000fe20000010000 */
[----:B------:R-:W-:Y:S01]  /*3970*/  FADD.FTZ R9, R19, R8 ;  /* 0x0000000813097221 */ /* 0x000fe20000010000 */
[----:B------:R-:W-:Y:S01]  /*3980*/  IMAD.IADD R8, R43, 0x1, R6 ;  /* 0x000000012b087824 */ /* 0x000fe200078e0206 */
[----:B------:R-:W1:Y:S01]  /*3990*/  MUFU.EX2 R49, R49 ;  /* 0x0000003100317308 */ /* 0x000e620000000800 */
[----:B------:R-:W-:Y:S01]  /*39a0*/  FADD.FTZ R30, R62, R31 ;  /* 0x0000001f3e1e7221 */ /* 0x000fe20000010000 */
[----:B------:R-:W-:Y:S01]  /*39b0*/  FADD.FTZ R9, R36, R9 ;  /* 0x0000000924097221 */ /* 0x000fe20000010000 */
[----:B------:R-:W-:-:S02]  /*39c0*/  F2FP.BF16.F32.PACK_AB R60, R20, R17 ;  /* 0x00000011143c723e */ /* 0x000fc400000010ff */
[----:B------:R-:W-:Y:S01]  /*39d0*/  FADD.FTZ R31, R63, R30 ;  /* 0x0000001e3f1f7221 */ /* 0x000fe20000010000 */
[----:B------:R-:W-:Y:S01]  /*39e0*/  FADD.FTZ R10, R4, R9 ;  /* 0x00000009040a7221 */ /* 0x000fe20000010000 */
[----:B------:R-:W-:Y:S01]  /*39f0*/  F2FP.BF16.F32.PACK_AB R30, R18, R69 ;  /* 0x00000045121e723e */ /* 0x000fe200000010ff */
[----:B------:R-:W2:Y:S01]  /*3a00*/  MUFU.EX2 R50, R50 ;  /* 0x0000003200327308 */ /* 0x000ea20000000800 */
[----:B------:R-:W-:Y:S01]  /*3a10*/  FADD.FTZ R28, R46, R31 ;  /* 0x0000001f2e1c7221 */ /* 0x000fe20000010000 */
[----:B----4-:R-:W-:Y:S01]  /*3a20*/  FADD.FTZ R10, R33, R10 ;  /* 0x0000000a210a7221 */ /* 0x010fe20000010000 */
[----:B------:R-:W-:Y:S02]  /*3a30*/  F2FP.BF16.F32.PACK_AB R31, R42, R41 ;  /* 0x000000292a1f723e */ /* 0x000fe400000010ff */
[----:B0-----:R-:W-:Y:S01]  /*3a40*/  FADD.FTZ R28, R53, R28 ;  /* 0x0000001c351c7221 */ /* 0x001fe20000010000 */
[----:B------:R-:W-:Y:S01]  /*3a50*/  FADD.FTZ R9, R35, R10 ;  /* 0x0000000a23097221 */ /* 0x000fe20000010000 */
[----:B------:R-:W-:Y:S01]  /*3a60*/  F2FP.BF16.F32.PACK_AB R63, R63, R62 ;  /* 0x0000003e3f3f723e */ /* 0x000fe200000010ff */
[----:B------:R-:W0:Y:S01]  /*3a70*/  MUFU.EX2 R54, R54 ;  /* 0x0000003600367308 */ /* 0x000e220000000800 */
[----:B-1----:R-:W-:Y:S01]  /*3a80*/  FADD.FTZ R11, R49, R28 ;  /* 0x0000001c310b7221 */ /* 0x002fe20000010000 */
[----:B------:R-:W-:-:S02]  /*3a90*/  F2FP.BF16.F32.PACK_AB R28, R68, R21 ;  /* 0x00000015441c723e */ /* 0x000fc400000010ff */
[----:B------:R-:W-:Y:S02]  /*3aa0*/  F2FP.BF16.F32.PACK_AB R62, R32, R23 ;  /* 0x00000017203e723e */ /* 0x000fe400000010ff */
[----:B------:R-:W-:Y:S01]  /*3ab0*/  F2FP.BF16.F32.PACK_AB R25, R53, R46 ;  /* 0x0000002e3519723e */ /* 0x000fe200000010ff */
[----:B------:R1:W-:Y:S01]  /*3ac0*/  STSM.16.M88.4 [R8], R28 ;  /* 0x0000001c08007844 */ /* 0x0003e20000000200 */
[----:B------:R-:W1:Y:S01]  /*3ad0*/  MUFU.EX2 R55, R55 ;  /* 0x0000003700377308 */ /* 0x000e620000000800 */
[C---:B--2---:R-:W-:Y:S01]  /*3ae0*/  FADD.FTZ R11, R50.reuse, R11 ;  /* 0x0000000b320b7221 */ /* 0x044fe20000010000 */
[----:B------:R-:W-:Y:S01]  /*3af0*/  F2FP.BF16.F32.PACK_AB R27, R50, R49 ;  /* 0x00000031321b723e */ /* 0x000fe200000010ff */
[----:B------:R2:W-:Y:S01]  /*3b00*/  STSM.16.M88.4 [R5+0x27800], R60 ;  /* 0x0278003c05007844 */ /* 0x0005e20000000200 */
[----:B------:R-:W-:-:S04]  /*3b10*/  F2FP.BF16.F32.PACK_AB R26, R33, R4 ;  /* 0x00000004211a723e */ /* 0x000fc800000010ff */
[----:B------:R-:W3:Y:S01]  /*3b20*/  MUFU.EX2 R56, R56 ;  /* 0x0000003800387308 */ /* 0x000ee20000000800 */
[----:B0-----:R-:W-:Y:S01]  /*3b30*/  FADD.FTZ R12, R54, R11 ;  /* 0x0000000b360c7221 */ /* 0x001fe20000010000 */
[----:B------:R2:W-:Y:S06]  /*3b40*/  STSM.16.M88.4 [R6+0x6000], R24 ;  /* 0x0060001806007844 */ /* 0x0005ec0000000200 */
[----:B------:R-:W0:Y:S01]  /*3b50*/  MUFU.EX2 R65, R65 ;  /* 0x0000004100417308 */ /* 0x000e220000000800 */
[C---:B-1----:R-:W-:Y:S01]  /*3b60*/  F2FP.BF16.F32.PACK_AB R29, R55.reuse, R54 ;  /* 0x00000036371d723e */ /* 0x042fe200000010ff */
[----:B------:R-:W-:-:S06]  /*3b70*/  FADD.FTZ R11, R55, R12 ;  /* 0x0000000c370b7221 */ /* 0x000fcc0000010000 */
[----:B------:R-:W1:Y:S01]  /*3b80*/  MUFU.EX2 R38, R85 ;  /* 0x0000005500267308 */ /* 0x000e620000000800 */
[----:B---3--:R-:W-:-:S07]  /*3b90*/  FADD.FTZ R10, R56, R11 ;  /* 0x0000000b380a7221 */ /* 0x008fce0000010000 */
[----:B------:R-:W3:Y:S01]  /*3ba0*/  MUFU.EX2 R76, R76 ;  /* 0x0000004c004c7308 */ /* 0x000ee20000000800 */
[C---:B0-----:R-:W-:Y:S01]  /*3bb0*/  F2FP.BF16.F32.PACK_AB R31, R65.reuse, R56 ;  /* 0x00000038411f723e */ /* 0x041fe200000010ff */
[----:B------:R-:W-:-:S06]  /*3bc0*/  FADD.FTZ R11, R65, R10 ;  /* 0x0000000a410b7221 */ /* 0x000fcc0000010000 */
[----:B------:R-:W0:Y:S01]  /*3bd0*/  MUFU.EX2 R77, R77 ;  /* 0x0000004d004d7308 */ /* 0x000e220000000800 */
[C---:B-1----:R-:W-:Y:S01]  /*3be0*/  FADD.FTZ R9, R38.reuse, R9 ;  /* 0x0000000926097221 */ /* 0x042fe20000010000 */
[----:B------:R-:W-:-:S06]  /*3bf0*/  F2FP.BF16.F32.PACK_AB R28, R38, R35 ;  /* 0x00000023261c723e */ /* 0x000fcc00000010ff */
[----:B------:R-:W1:Y:S01]  /*3c00*/  MUFU.EX2 R66, R66 ;  /* 0x0000004200427308 */ /* 0x000e620000000800 */
[----:B---3--:R-:W-:-:S07]  /*3c10*/  FADD.FTZ R10, R76, R9 ;  /* 0x000000094c0a7221 */ /* 0x008fce0000010000 */
[----:B------:R-:W3:Y:S01]  /*3c20*/  MUFU.EX2 R67, R67 ;  /* 0x0000004300437308 */ /* 0x000ee20000000800 */
[C---:B0-----:R-:W-:Y:S01]  /*3c30*/  F2FP.BF16.F32.PACK_AB R30, R77.reuse, R76 ;  /* 0x0000004c4d1e723e */ /* 0x041fe200000010ff */
[----:B------:R-:W-:-:S04]  /*3c40*/  FADD.FTZ R9, R77, R10 ;  /* 0x0000000a4d097221 */ /* 0x000fc80000010000 */
[----:B------:R2:W-:Y:S02]  /*3c50*/  STSM.16.M88.4 [R7+0x6000], R28 ;  /* 0x0060001c07007844 */ /* 0x0005e40000000200 */
[----:B------:R-:W0:Y:S01]  /*3c60*/  MUFU.EX2 R64, R64 ;  /* 0x0000004000407308 */ /* 0x000e220000000800 */
[----:B-1----:R-:W-:-:S07]  /*3c70*/  FADD.FTZ R12, R66, R11 ;  /* 0x0000000b420c7221 */ /* 0x002fce0000010000 */
[----:B------:R-:W1:Y:S01]  /*3c80*/  MUFU.EX2 R51, R51 ;  /* 0x0000003300337308 */ /* 0x000e620000000800 */
[C---:B---3--:R-:W-:Y:S01]  /*3c90*/  F2FP.BF16.F32.PACK_AB R37, R67.reuse, R66 ;  /* 0x000000424325723e */ /* 0x048fe200000010ff */
[----:B------:R-:W-:-:S06]  /*3ca0*/  FADD.FTZ R11, R67, R12 ;  /* 0x0000000c430b7221 */ /* 0x000fcc0000010000 */
[----:B------:R-:W3:Y:S01]  /*3cb0*/  MUFU.EX2 R78, R78 ;  /* 0x0000004e004e7308 */ /* 0x000ee20000000800 */
[----:B0-----:R-:W-:-:S07]  /*3cc0*/  FADD.FTZ R12, R64, R11 ;  /* 0x0000000b400c7221 */ /* 0x001fce0000010000 */
[----:B------:R-:W0:Y:S01]  /*3cd0*/  MUFU.EX2 R79, R79 ;  /* 0x0000004f004f7308 */ /* 0x000e220000000800 */
[C---:B-1----:R-:W-:Y:S01]  /*3ce0*/  F2FP.BF16.F32.PACK_AB R39, R51.reuse, R64 ;  /* 0x000000403327723e */ /* 0x042fe200000010ff */
[----:B------:R-:W-:-:S06]  /*3cf0*/  FADD.FTZ R12, R51, R12 ;  /* 0x0000000c330c7221 */ /* 0x000fcc0000010000 */
[----:B------:R-:W-:Y:S01]  /*3d00*/  MUFU.EX2 R80, R80 ;  /* 0x0000005000507308 */ /* 0x000fe20000000800 */
[----:B---3--:R-:W-:-:S07]  /*3d10*/  FADD.FTZ R10, R78, R9 ;  /* 0x000000094e0a7221 */ /* 0x008fce0000010000 */
[----:B------:R-:W1:Y:S01]  /*3d20*/  MUFU.EX2 R81, R81 ;  /* 0x0000005100517308 */ /* 0x000e620000000800 */
[C---:B0-----:R-:W-:Y:S01]  /*3d30*/  F2FP.BF16.F32.PACK_AB R36, R79.reuse, R78 ;  /* 0x0000004e4f24723e */ /* 0x041fe200000010ff */
[----:B------:R-:W-:Y:S01]  /*3d40*/  FADD.FTZ R9, R79, R10 ;  /* 0x0000000a4f097221 */ /* 0x000fe20000010000 */
[----:B-1----:R-:W-:-:S03]  /*3d50*/  F2FP.BF16.F32.PACK_AB R38, R81, R80 ;  /* 0x000000505126723e */ /* 0x002fc600000010ff */
[----:B------:R-:W-:Y:S02]  /*3d60*/  FADD.FTZ R80, R80, R9 ;  /* 0x0000000950507221 */ /* 0x000fe40000010000 */
[----:B------:R2:W-:Y:S02]  /*3d70*/  STSM.16.M88.4 [R8+0x6000], R36 ;  /* 0x0060002408007844 */ /* 0x0005e40000000200 */
[----:B------:R-:W-:Y:S01]  /*3d80*/  FADD.FTZ R9, R81, R80 ;  /* 0x0000005051097221 */ /* 0x000fe20000010000 */
[----:B------:R0:W-:Y:S06]  /*3d90*/  MEMBAR.ALL.CTA ;  /* 0x0000000000007992 */ /* 0x0001ec0000008000 */
[----:B0-----:R-:W0:Y:S02]  /*3da0*/  FENCE.VIEW.ASYNC.S ;  /* 0x00000000000073c6 */ /* 0x001e240000000000 */
[----:B0-----:R-:W-:Y:S01]  /*3db0*/  NOP ;  /* 0x0000000000007918 */ /* 0x001fe20000000000 */
[----:B------:R-:W-:Y:S05]  /*3dc0*/  @!P1 BRA `(.L_x_10027) ;  /* 0x0000002800ac9947 */ /* 0x000fea0003800000 */
[----:B------:R-:W-:Y:S01]  /*3dd0*/  IMAD.MOV.U32 R11, RZ, RZ, R52 ;  /* 0x000000ffff0b7224 */ /* 0x000fe200078e0034 */
[----:B------:R-:W-:Y:S01]  /*3de0*/  IADD3 R10, R6, 0x6000, RZ ;  /* 0x00006000060a7810 */ /* 0x000fe20007ffe0ff */
        /* <DEDUP_REMOVED lines=27> */
[----:B------:R-:W-:Y:S01]  /*3fa0*/  ULDC UR5, c[0x0][0x9d8] ;  /* 0x0002760000057ab9 */ /* 0x000fe20000000800 */
[----:B------:R-:W-:-:S05]  /*3fb0*/  ULDC UR4, c[0x0][0x988] ;  /* 0x0002620000047ab9 */ /* 0x000fca0000000800 */
.L_x_10038:
[----:B------:R-:W-:Y:S01]  /*3fc0*/  ISETP.NE.AND P2, PT, RZ, UR41, PT ;  /* 0x00000029ff007c0c */ /* 0x000fe2000bf45270 */
[----:B------:R-:W-:-:S04]  /*3fd0*/  UISETP.NE.AND UP0, UPT, UR7, 0x1, UPT ;  /* 0x000000010700788c */ /* 0x000fc8000bf05270 */
[----:B------:R-:W-:-:S04]  /*3fe0*/  USEL UR33, URZ, 0x1, UP0 ;  /* 0x000000013f217887 */ /* 0x000fc80008000000 */
[----:B------:R-:W-:-:S04]  /*3ff0*/  ULOP3.LUT UR33, UR35, UR33, URZ, 0x3c, !UPT ;  /* 0x0000002123217292 */ /* 0x000fc8000f8e3c3f */
[----:B------:R-:W-:Y:S08]  /*4000*/  @P2 BRA `(.L_x_10028) ;  /* 0x0000000000382947 */ /* 0x000ff00003800000 */
[----:B------:R-:W-:Y:S05]  /*4010*/  @!P0 BRA `(.L_x_10029) ;  /* 0x0000000000048947 */ /* 0x000fea0003800000 */
[----:B------:R-:W-:Y:S01]  /*4020*/  BPT.TRAP 0x1 ;  /* 0x000000040000795c */ /* 0x000fe20000300000 */
.L_x_10029:
        /* <DEDUP_REMOVED lines=9> */
.L_x_10030:
[----:B-1----:R-:W-:Y:S05]  /*40c0*/  @P1 BRA `(.L_x_10028) ;  /* 0x0000000000081947 */ /* 0x002fea0003800000 */
[----:B------:R-:W1:Y:S02]  /*40d0*/  SYNCS.PHASECHK.TRANS64.TRYWAIT P1, [UR10+0x2d830], R0 ;  /* 0x02d83000ff0075a7 */ /* 0x000e64000802014a */
[----:B-1----:R-:W-:Y:S05]  /*40e0*/  @!P1 BRA `(.L_x_10031) ;  /* 0x0000008000909947 */ /* 0x002fea0003800000 */
.L_x_10028:
        /* <DEDUP_REMOVED lines=10> */
[----:B------:R-:W-:Y:S01]  /*4190*/  UIMAD UR30, UR44, 0x600, UR32 ;  /* 0x000006002c1e78a4 */ /* 0x000fe2000f8e0220 */
        /* <DEDUP_REMOVED lines=9> */
[----:B--2---:R-:W-:-:S06]  /*4230*/  WARPGROUP.ARRIVE ;  /* 0x00000000000079c5 */ /* 0x004fcc0000000000 */
        /* <DEDUP_REMOVED lines=20> */
.L_x_10033:
[----:B------:R-:W-:Y:S01]  /*4380*/  ULEA UR10, UR7, UR42, 0x3 ;  /* 0x0000002a070a7291 */ /* 0x000fe2000f8e183f */
[----:B------:R-:W-:-:S04]  /*4390*/  MOV R13, UR35 ;  /* 0x00000023000d7c02 */ /* 0x000fc80008000f00 */
[----:B------:R-:W-:-:S04]  /*43a0*/  SHF.L.U32 R13, R13, 0x1f, RZ ;  /* 0x0000001f0d0d7819 */ /* 0x000fc800000006ff */
[----:B------:R0:W1:Y:S01]  /*43b0*/  SYNCS.PHASECHK.TRANS64.TRYWAIT P1, [UR10+0x2d850], R13 ;  /* 0x02d8500dff0075a7 */ /* 0x000062000802014a */
[----:B------:R-:W-:Y:S05]  /*43c0*/  @!P0 BRA `(.L_x_10034) ;  /* 0x0000000000048947 */ /* 0x000fea0003800000 */
[----:B------:R-:W-:Y:S01]  /*43d0*/  BPT.TRAP 0x1 ;  /* 0x000000040000795c */ /* 0x000fe20000300000 */
.L_x_10034:
[----:B-1----:R-:W-:Y:S05]  /*43e0*/  @P1 BRA `(.L_x_10032) ;  /* 0x0000000000081947 */ /* 0x002fea0003800000 */
[----:B------:R-:W1:Y:S02]  /*43f0*/  SYNCS.PHASECHK.TRANS64.TRYWAIT P1, [UR10+0x2d850], R13 ;  /* 0x02d8500dff0075a7 */ /* 0x000e64000802014a */
[----:B-1----:R-:W-:Y:S05]  /*4400*/  @!P1 BRA `(.L_x_10035) ;  /* 0x0000007c00e09947 */ /* 0x002fea0003800000 */
.L_x_10032:
[----:B------:R-:W-:Y:S01]  /*4410*/  UIADD3 UR10, UR42, 0x400, URZ ;  /* 0x000004002a0a7890 */ /* 0x000fe2000fffe03f */
[----:B------:R-:W-:Y:S01]  /*4420*/  WARPGROUP.ARRIVE ;  /* 0x00000000000079c5 */ /* 0x000fe20000000000 */
[----:B------:R-:W-:Y:S01]  /*4430*/  ULOP3.LUT UR11, UR43, 0x10000, URZ, 0xfc, !UPT ;  /* 0x000100002b0b7892 */ /* 0x000fe2000f8efc3f */
[----:B01----:R-:W-:Y:S01]  /*4440*/  VIADD R13, R16, 0x9 ;  /* 0x00000009100d7836 */ /* 0x003fe20000000000 */
[----:B------:R-:W-:Y:S01]  /*4450*/  USHF.R.U32.HI UR10, URZ, 0x4, UR10 ;  /* 0x000000043f0a7899 */ /* 0x000fe2000801160a */
[----:B------:R-:W-:Y:S01]  /*4460*/  ISETP.GE.U32.AND P1, PT, R22, 0x180, PT ;  /* 0x000001801600780c */ /* 0x000fe20003f26070 */
[----:B------:R-:W-:Y:S01]  /*4470*/  UMOV UR29, 0x40000040 ;  /* 0x40000040001d7882 */ /* 0x000fe20000000000 */
[----:B------:R-:W-:Y:S01]  /*4480*/  UMOV UR31, 0x80000020 ;  /* 0x80000020001f7882 */ /* 0x000fe20000000000 */
[----:B------:R-:W-:Y:S01]  /*4490*/  ULOP3.LUT UR10, UR10, 0x3fff, URZ, 0xc0, !UPT ;  /* 0x00003fff0a0a7892 */ /* 0x000fe2000f8ec03f */
[----:B------:R-:W-:Y:S01]  /*44a0*/  SEL R13, R13, 0x9, !P1 ;  /* 0x000000090d0d7807 */ /* 0x000fe20004800000 */
[----:B------:R-:W-:-:S02]  /*44b0*/  UMOV UR28, UR11 ;  /* 0x0000000b001c7c82 */ /* 0x000fc40008000000 */
[----:B------:R-:W-:-:S04]  /*44c0*/  ULOP3.LUT UR10, UR10, 0x2000000, URZ, 0xfc, !UPT ;  /* 0x020000000a0a7892 */ /* 0x000fc8000f8efc3f */
[----:B------:R-:W-:-:S07]  /*44d0*/  UIMAD UR10, UR7, 0x600, UR10 ;  /* 0x00000600070a78a4 */ /* 0x000fce000f8e020a */
[----:B------:R-:W-:Y:S02]  /*44e0*/  UMOV UR30, UR10 ;  /* 0x0000000a001e7c82 */ /* 0x000fe40008000000 */
[----:B------:R-:W-:Y:S01]  /*44f0*/  HGMMA.64x96x16.F32.BF16 R88, gdesc[UR28].tnspB, R88, gsb0 ;  /* 0x416000001c5879f0 */ /* 0x000fe20008001858 */
[----:B------:R-:W-:Y:S02]  /*4500*/  UIADD3 UR28, UR11, 0x2, URZ ;  /* 0x000000020b1c7890 */ /* 0x000fe4000fffe03f */
[----:B------:R-:W-:Y:S01]  /*4510*/  UIADD3 UR30, UR10, 0x40, URZ ;  /* 0x000000400a1e7890 */ /* 0x000fe2000fffe03f */
[----:B------:R-:W-:Y:S01]  /*4520*/  UMOV UR29, 0x40000040 ;  /* 0x40000040001d7882 */ /* 0x000fe20000000000 */
[----:B------:R-:W-:Y:S01]  /*4530*/  UMOV UR31, 0x80000020 ;  /* 0x80000020001f7882 */ /* 0x000fe20000000000 */
[----:B------:R-:W-:Y:S02]  /*4540*/  WARPGROUP.DEPBAR.LE gsb0, 0x0 ;  /* 0x00008000000079c5 */ /* 0x000fe40000010000 */
[----:B------:R-:W-:-:S06]  /*4550*/  WARPGROUP.ARRIVE ;  /* 0x00000000000079c5 */ /* 0x000fcc0000000000 */
        /* <DEDUP_REMOVED lines=42> */
[----:B------:R-:W-:Y:S03]  /*4800*/  HGMMA.64x96x16.F32.BF16 R88, gdesc[UR28].tnspB, R88, gsb0 ;  /* 0x416000001c5879f0 */ /* 0x000fe60008001858 */
[----:B------:R-:W-:Y:S02]  /*4810*/  WARPGROUP.DEPBAR.LE gsb0, 0x0 ;  /* 0x00008000000079c5 */ /* 0x000fe40000010000 */
[----:B------:R0:W-:Y:S06]  /*4820*/  BAR.ARV R13, 0x100 ;  /* 0x0004000d0000751d */ /* 0x0001ec0000002000 */
[----:B------:R-:W-:Y:S05]  /*4830*/  @!P0 BRA `(.L_x_10036) ;  /* 0x0000000000048947 */ /* 0x000fea0003800000 */
[----:B------:R-:W-:Y:S01]  /*4840*/  BPT.TRAP 0x1 ;  /* 0x000000040000795c */ /* 0x000fe20000300000 */
.L_x_10036:
        /* <DEDUP_REMOVED lines=67> */
[----:B------:R-:W-:-:S03]  /*4c80*/  R2UR UR10, R0 ;  /* 0x00000000000a72ca */ /* 0x000fc600000e0000 */
[----:B------:R-:W2:Y:S01]  /*4c90*/  MUFU.TANH R23, R23 ;  /* 0x0000001700177308 */ /* 0x000ea20000002400 */
[----:B0-----:R-:W-:-:S07]  /*4ca0*/  FMNMX.FTZ R52, R19, R52, !PT ;  /* 0x0000003413347209 */ /* 0x001fce0007810000 */
[----:B------:R-:W0:Y:S01]  /*4cb0*/  MUFU.TANH R25, R25 ;  /* 0x0000001900197308 */ /* 0x000e220000002400 */
[----:B-1----:R-:W-:Y:S01]  /*4cc0*/  FMNMX.FTZ R70, R21, R70, !PT ;  /* 0x0000004615467209 */ /* 0x002fe20007810000 */
[----:B------:R-:W-:-:S04]  /*4cd0*/  ULEA UR10, UR10, UR42, 0x3 ;  /* 0x0000002a0a0a7291 */ /* 0x000fc8000f8e183f */
[----:B------:R-:W-:Y:S02]  /*4ce0*/  UIADD3 UR10, UR10, 0x2d840, URZ ;  /* 0x0002d8400a0a7890 */ /* 0x000fe4000fffe03f */
[----:B------:R-:W1:Y:S01]  /*4cf0*/  MUFU.TANH R24, R24 ;  /* 0x0000001800187308 */ /* 0x000e620000002400 */
[----:B--2---:R-:W-:Y:S01]  /*4d00*/  FMNMX.FTZ R57, R23, R52, !PT ;  /* 0x0000003417397209 */ /* 0x004fe20007810000 */
[----:B------:R-:W-:-:S06]  /*4d10*/  UPRMT UR10, UR6, 0x654, UR10 ;  /* 0x00000654060a7896 */ /* 0x000fcc000800000a */
[----:B------:R-:W2:Y:S01]  /*4d20*/  MUFU.TANH R26, R26 ;  /* 0x0000001a001a7308 */ /* 0x000ea20000002400 */
[----:B0-----:R-:W-:Y:S01]  /*4d30*/  FMNMX.FTZ R71, R25, R70, !PT ;  /* 0x0000004619477209 */ /* 0x001fe20007810000 */
[----:B------:R-:W-:Y:S01]  /*4d40*/  FMUL.FTZ R70, R77, UR5 ;  /* 0x000000054d467c20 */ /* 0x000fe20008410000 */
        /* <DEDUP_REMOVED lines=172> */
[----:B------:R-:W-:Y:S01]  /*5810*/  FFMA.FTZ R66, R78, UR4, -R82 ;  /* 0x000000044e427c23 */ /* 0x000fe20008010852 */
[----:B------:R-:W-:Y:S01]  /*5820*/  FFMA.FTZ R82, R26, UR4, -R61 ;  /* 0x000000041a527c23 */ /* 0x000fe2000801083d */
[----:B0-----:R-:W-:Y:S01]  /*5830*/  FFMA.FTZ R9, R4, R9, R85 ;  /* 0x0000000904097223 */ /* 0x001fe20000010055 */
[--C-:B------:R-:W-:Y:S01]  /*5840*/  FFMA.FTZ R31, R29, UR4, -R61.reuse ;  /* 0x000000041d1f7c23 */ /* 0x100fe2000801083d */
[--C-:B------:R-:W-:Y:S01]  /*5850*/  FFMA.FTZ R78, R30, UR4, -R61.reuse ;  /* 0x000000041e4e7c23 */ /* 0x100fe2000801083d */
        /* <DEDUP_REMOVED lines=16> */
[--C-:B------:R-:W-:Y:S01]  /*5960*/  FFMA.FTZ R46, R56, UR4, -R61.reuse ;  /* 0x00000004382e7c23 */ /* 0x100fe2000801083d */
[----:B------:R-:W2:Y:S01]  /*5970*/  MUFU.EX2 R35, R35 ;  /* 0x0000002300237308 */ /* 0x000ea20000000800 */
        /* <DEDUP_REMOVED lines=13> */
[----:B------:R-:W-:-:S02]  /*5a50*/  FFMA.FTZ R61, R80, UR4, -R61 ;  /* 0x00000004503d7c23 */ /* 0x000fc4000801083d */
        /* <DEDUP_REMOVED lines=118> */
.L_x_10037:
[----:B------:R-:W-:Y:S01]  /*61c0*/  ULEA UR7, UR7, UR42, 0x3 ;  /* 0x0000002a07077291 */ /* 0x000fe2000f8e183f */
[----:B------:R-:W-:Y:S01]  /*61d0*/  F2FP.BF16.F32.PACK_AB R32, R144, R85 ;  /* 0x000000559020723e */ /* 0x000fe200000010ff */
[----:B------:R-:W-:Y:S01]  /*61e0*/  UISETP.GT.AND UP0, UPT, UR34, UR40, UPT ;  /* 0x000000282200728c */ /* 0x000fe2000bf04270 */
[----:B------:R-:W-:Y:S01]  /*61f0*/  F2FP.BF16.F32.PACK_AB R33, R73, R18 ;  /* 0x000000124921723e */ /* 0x000fe200000010ff */
[----:B------:R-:W-:Y:S01]  /*6200*/  UIADD3 UR7, UR7, 0x2d860, URZ ;  /* 0x0002d86007077890 */ /* 0x000fe2000fffe03f */
[----:B------:R-:W-:Y:S01]  /*6210*/  F2FP.BF16.F32.PACK_AB R34, R137, R84 ;  /* 0x000000548922723e */ /* 0x000fe200000010ff */
[----:B------:R-:W-:Y:S01]  /*6220*/  UIADD3 UR10, UR34, -0x1, URZ ;  /* 0xffffffff220a7890 */ /* 0x000fe2000fffe03f */
[----:B------:R-:W-:Y:S01]  /*6230*/  F2FP.BF16.F32.PACK_AB R35, R28, R35 ;  /* 0x000000231c23723e */ /* 0x000fe200000010ff */
[----:B------:R-:W-:Y:S01]  /*6240*/  UPRMT UR7, UR6, 0x654, UR7 ;  /* 0x0000065406077896 */ /* 0x000fe20008000007 */
[----:B------:R-:W-:Y:S01]  /*6250*/  F2FP.BF16.F32.PACK_AB R28, R142, R83 ;  /* 0x000000538e1c723e */ /* 0x000fe200000010ff */
[----:B------:R-:W-:Y:S01]  /*6260*/  UMOV UR35, UR33 ;  /* 0x0000002100237c82 */ /* 0x000fe20008000000 */
[----:B------:R-:W-:Y:S01]  /*6270*/  F2FP.BF16.F32.PACK_AB R29, R82, R15 ;  /* 0x0000000f521d723e */ /* 0x000fe200000010ff */
[-C--:B------:R-:W-:Y:S01]  /*6280*/  FMUL.FTZ R88, R88, R4.reuse ;  /* 0x0000000458587220 */ /* 0x080fe20000410000 */
[----:B------:R-:W-:Y:S01]  /*6290*/  F2FP.BF16.F32.PACK_AB R30, R140, R81 ;  /* 0x000000518c1e723e */ /* 0x000fe200000010ff */
[----:B------:R-:W-:Y:S01]  /*62a0*/  UMOV UR34, UR10 ;  /* 0x0000000a00227c82 */ /* 0x000fe20008000000 */
[----:B------:R-:W-:Y:S01]  /*62b0*/  F2FP.BF16.F32.PACK_AB R31, R78, R31 ;  /* 0x0000001f4e1f723e */ /* 0x000fe200000010ff */
[----:B------:R-:W-:Y:S01]  /*62c0*/  FMUL.FTZ R89, R89, R4 ;  /* 0x0000000459597220 */ /* 0x000fe20000410000 */
[----:B------:R-:W-:Y:S01]  /*62d0*/  F2FP.BF16.F32.PACK_AB R25, R26, R25 ;  /* 0x000000191a19723e */ /* 0x000fe200000010ff */
[----:B------:R-:W-:Y:S01]  /*62e0*/  SYNCS.ARRIVE.TRANS64.RED.A1T0 RZ, [UR7], RZ ;  /* 0x000000ffffff79a7 */ /* 0x000fe20008100407 */
[----:B------:R-:W-:Y:S01]  /*62f0*/  F2FP.BF16.F32.PACK_AB R26, R138, R27 ;  /* 0x0000001b8a1a723e */ /* 0x000fe200000010ff */
[----:B------:R-:W-:Y:S01]  /*6300*/  STSM.16.M88.4 [R5+0x21800], R32 ;  /* 0x0218002005007844 */ /* 0x000fe20000000200 */
[----:B------:R-:W-:Y:S01]  /*6310*/  F2FP.BF16.F32.PACK_AB R24, R87, R24 ;  /* 0x000000185718723e */ /* 0x000fe200000010ff */
[----:B------:R-:W-:Y:S01]  /*6320*/  FMUL.FTZ R92, R92, R4 ;  /* 0x000000045c5c7220 */ /* 0x000fe20000410000 */
[----:B------:R-:W-:Y:S01]  /*6330*/  F2FP.BF16.F32.PACK_AB R27, R69, R20 ;  /* 0x00000014451b723e */ /* 0x000fe200000010ff */
[----:B------:R0:W-:Y:S01]  /*6340*/  STSM.16.M88.4 [R6], R28 ;  /* 0x0000001c06007844 */ /* 0x0001e20000000200 */
[----:B------:R-:W-:Y:S01]  /*6350*/  F2FP.BF16.F32.PACK_AB R36, R39, R36 ;  /* 0x000000242724723e */ /* 0x000fe200000010ff */
[-C--:B------:R-:W-:Y:S01]  /*6360*/  FMUL.FTZ R93, R93, R4.reuse ;  /* 0x000000045d5d7220 */ /* 0x080fe20000410000 */
[----:B------:R-:W-:Y:S01]  /*6370*/  F2FP.BF16.F32.PACK_AB R37, R38, R37 ;  /* 0x000000252625723e */ /* 0x000fe200000010ff */
[----:B------:R1:W-:Y:S01]  /*6380*/  STSM.16.M88.4 [R7], R24 ;  /* 0x0000001807007844 */ /* 0x0003e20000000200 */
[----:B------:R-:W-:Y:S01]  /*6390*/  F2FP.BF16.F32.PACK_AB R38, R136, R23 ;  /* 0x000000178826723e */ /* 0x000fe200000010ff */
[-C--:B------:R-:W-:Y:S01]  /*63a0*/  FMUL.FTZ R96, R96, R4.reuse ;  /* 0x0000000460607220 */ /* 0x080fe20000410000 */
[----:B------:R-:W-:Y:S01]  /*63b0*/  F2FP.BF16.F32.PACK_AB R39, R74, R21 ;  /* 0x000000154a27723e */ /* 0x000fe200000010ff */
[----:B------:R-:W-:Y:S01]  /*63c0*/  FMUL.FTZ R97, R97, R4 ;  /* 0x0000000461617220 */ /* 0x000fe20000410000 */
[----:B------:R-:W-:Y:S01]  /*63d0*/  F2FP.BF16.F32.PACK_AB R40, R43, R40 ;  /* 0x000000282b28723e */ /* 0x000fe200000010ff */
[-C--:B------:R-:W-:Y:S01]  /*63e0*/  FMUL.FTZ R100, R100, R4.reuse ;  /* 0x0000000464647220 */ /* 0x080fe20000410000 */
[----:B------:R-:W-:Y:S01]  /*63f0*/  F2FP.BF16.F32.PACK_AB R41, R42, R41 ;  /* 0x000000292a29723e */ /* 0x000fe200000010ff */
[----:B------:R3:W-:Y:S01]  /*6400*/  STSM.16.M88.4 [R8], R36 ;  /* 0x0000002408007844 */ /* 0x0007e20000000200 */
[----:B------:R-:W-:Y:S01]  /*6410*/  F2FP.BF16.F32.PACK_AB R42, R86, R19 ;  /* 0x00000013562a723e */ /* 0x000fe200000010ff */
[-C--:B------:R-:W-:Y:S01]  /*6420*/  FMUL.FTZ R101, R101, R4.reuse ;  /* 0x0000000465657220 */ /* 0x080fe20000410000 */
[----:B------:R-:W-:Y:S01]  /*6430*/  F2FP.BF16.F32.PACK_AB R43, R70, R45 ;  /* 0x0000002d462b723e */ /* 0x000fe200000010ff */
[-C--:B------:R-:W-:Y:S01]  /*6440*/  FMUL.FTZ R104, R104, R4.reuse ;  /* 0x0000000468687220 */ /* 0x080fe20000410000 */
[----:B0-----:R-:W-:Y:S01]  /*6450*/  F2FP.BF16.F32.PACK_AB R28, R48, R17 ;  /* 0x00000011301c723e */ /* 0x001fe200000010ff */
[----:B------:R-:W-:Y:S01]  /*6460*/  FMUL.FTZ R105, R105, R4 ;  /* 0x0000000469697220 */ /* 0x000fe20000410000 */
[----:B------:R-:W-:Y:S01]  /*6470*/  F2FP.BF16.F32.PACK_AB R29, R65, R46 ;  /* 0x0000002e411d723e */ /* 0x000fe200000010ff */
[----:B------:R3:W-:Y:S01]  /*6480*/  STSM.16.M88.4 [R5+0x27800], R40 ;  /* 0x0278002805007844 */ /* 0x0007e20000000200 */
[----:B------:R-:W-:Y:S01]  /*6490*/  F2FP.BF16.F32.PACK_AB R30, R47, R14 ;  /* 0x0000000e2f1e723e */ /* 0x000fe200000010ff */
[-C--:B------:R-:W-:Y:S01]  /*64a0*/  FMUL.FTZ R108, R108, R4.reuse ;  /* 0x000000046c6c7220 */ /* 0x080fe20000410000 */
[----:B------:R-:W-:Y:S01]  /*64b0*/  F2FP.BF16.F32.PACK_AB R31, R60, R49 ;  /* 0x000000313c1f723e */ /* 0x000fe200000010ff */
[-C--:B------:R-:W-:Y:S01]  /*64c0*/  FMUL.FTZ R109, R109, R4.reuse ;  /* 0x000000046d6d7220 */ /* 0x080fe20000410000 */
[----:B------:R-:W-:Y:S01]  /*64d0*/  F2FP.BF16.F32.PACK_AB R44, R44, R13 ;  /* 0x0000000d2c2c723e */ /* 0x000fe200000010ff */
[----:B------:R-:W-:Y:S01]  /*64e0*/  FMUL.FTZ R112, R112, R4 ;  /* 0x0000000470707220 */ /* 0x000fe20000410000 */
[----:B------:R-:W-:Y:S01]  /*64f0*/  F2FP.BF16.F32.PACK_AB R45, R63, R50 ;  /* 0x000000323f2d723e */ /* 0x000fe200000010ff */
[----:B------:R3:W-:Y:S01]  /*6500*/  STSM.16.M88.4 [R10], R28 ;  /* 0x0000001c0a007844 */ /* 0x0007e20000000200 */
[----:B------:R-:W-:Y:S01]  /*6510*/  F2FP.BF16.F32.PACK_AB R46, R62, R51 ;  /* 0x000000333e2e723e */ /* 0x000fe200000010ff */
[-C--:B------:R-:W-:Y:S01]  /*6520*/  FMUL.FTZ R113, R113, R4.reuse ;  /* 0x0000000471717220 */ /* 0x080fe20000410000 */
[----:B------:R-:W-:Y:S01]  /*6530*/  F2FP.BF16.F32.PACK_AB R47, R56, R53 ;  /* 0x00000035382f723e */ /* 0x000fe200000010ff */
[-C--:B------:R-:W-:Y:S01]  /*6540*/  FMUL.FTZ R116, R116, R4.reuse ;  /* 0x0000000474747220 */ /* 0x080fe20000410000 */
[----:B-1----:R-:W-:Y:S01]  /*6550*/  F2FP.BF16.F32.PACK_AB R24, R58, R55 ;  /* 0x000000373a18723e */ /* 0x002fe200000010ff */
[----:B------:R-:W-:Y:S01]  /*6560*/  FMUL.FTZ R117, R117, R4 ;  /* 0x0000000475757220 */ /* 0x000fe20000410000 */
[----:B------:R-:W-:Y:S01]  /*6570*/  F2FP.BF16.F32.PACK_AB R25, R67, R54 ;  /* 0x000000364319723e */ /* 0x000fe200000010ff */
[----:B------:R3:W-:Y:S01]  /*6580*/  STSM.16.M88.4 [R7+0x6000], R44 ;  /* 0x0060002c07007844 */ /* 0x0007e20000000200 */
[----:B------:R-:W-:Y:S01]  /*6590*/  F2FP.BF16.F32.PACK_AB R26, R66, R59 ;  /* 0x0000003b421a723e */ /* 0x000fe200000010ff */
[----:B------:R-:W-:Y:S01]  /*65a0*/  FMUL.FTZ R120, R120, R4 ;  /* 0x0000000478787220 */ /* 0x000fe20000410000 */
[----:B------:R-:W-:Y:S01]  /*65b0*/  F2FP.BF16.F32.PACK_AB R27, R61, R64 ;  /* 0x000000403d1b723e */ /* 0x000fe200000010ff */
[-C--:B------:R-:W-:Y:S01]  /*65c0*/  FMUL.FTZ R121, R121, R4.reuse ;  /* 0x0000000479797220 */ /* 0x080fe20000410000 */
[----:B------:R-:W-:Y:S01]  /*65d0*/  PLOP3.LUT P1, PT, PT, PT, UP0, 0x80, 0x0 ;  /* 0x000000000000781c */ /* 0x000fe20003f2f008 */
[-C--:B------:R-:W-:Y:S01]  /*65e0*/  FMUL.FTZ R124, R124, R4.reuse ;  /* 0x000000047c7c7220 */ /* 0x080fe20000410000 */
[----:B------:R-:W-:Y:S01]  /*65f0*/  R2UR UR7, R0 ;  /* 0x00000000000772ca */ /* 0x000fe200000e0000 */
[----:B------:R3:W-:Y:S01]  /*6600*/  STSM.16.M88.4 [R8+0x6000], R24 ;  /* 0x0060001808007844 */ /* 0x0007e20000000200 */
[-C--:B------:R-:W-:Y:S01]  /*6610*/  FMUL.FTZ R125, R125, R4.reuse ;  /* 0x000000047d7d7220 */ /* 0x080fe20000410000 */
[-C--:B------:R-:W-:Y:S01]  /*6620*/  FMUL.FTZ R128, R128, R4.reuse ;  /* 0x0000000480807220 */ /* 0x080fe20000410000 */
[-C--:B------:R-:W-:Y:S01]  /*6630*/  FMUL.FTZ R129, R129, R4.reuse ;  /* 0x0000000481817220 */ /* 0x080fe20000410000 */
[----:B------:R-:W-:Y:S01]  /*6640*/  @!PT LDS RZ, [RZ] ;  /* 0x00000000fffff984 */ /* 0x000fe20000000800 */
[----:B------:R-:W-:Y:S01]  /*6650*/  @!PT LDS RZ, [RZ] ;  /* 0x00000000fffff984 */ /* 0x000fe20000000800 */
[----:B------:R-:W-:Y:S01]  /*6660*/  @!PT LDS RZ, [RZ] ;  /* 0x00000000fffff984 */ /* 0x000fe20000000800 */
[----:B------:R-:W-:Y:S01]  /*6670*/  @!PT LDS RZ, [RZ] ;  /* 0x00000000fffff984 */ /* 0x000fe20000000800 */
[----:B------:R0:W-:Y:S06]  /*6680*/  MEMBAR.ALL.CTA ;  /* 0x0000000000007992 */ /* 0x0001ec0000008000 */
[----:B0-----:R-:W0:Y:S01]  /*6690*/  FENCE.VIEW.ASYNC.S ;  /* 0x00000000000073c6 */ /* 0x001e220000000000 */
        /* <DEDUP_REMOVED lines=28> */
[----:B0-----:R-:W-:Y:S01]  /*6860*/  NOP ;  /* 0x0000000000007918 */ /* 0x001fe20000000000 */
[----:B---3--:R-:W-:Y:S05]  /*6870*/  @P1 BRA `(.L_x_10038) ;  /* 0xffffffd400d01947 */ /* 0x008fea000383ffff */
.L_x_10027:
[----:B------:R-:W-:Y:S06]  /*6880*/  BAR.ARV 0x8, 0x200 ;  /* 0x0208000000007b1d */ /* 0x000fec0000002000 */
[----:B------:R-:W-:Y:S05]  /*6890*/  @!P0 BRA `(.L_x_10039) ;  /* 0x0000000000048947 */ /* 0x000fea0003800000 */
[----:B------:R-:W-:Y:S01]  /*68a0*/  BPT.TRAP 0x1 ;  /* 0x000000040000795c */ /* 0x000fe20000300000 */
.L_x_10039:
[----:B------:R-:W-:Y:S02]  /*68b0*/  R2UR UR5, R0 ;  /* 0x00000000000572ca */ /* 0x000fe400000e0000 */
[----:B------:R-:W-:-:S04]  /*68c0*/  MOV R2, UR33 ;  /* 0x0000002100027c02 */ /* 0x000fc80008000f00 */
[----:B------:R-:W-:-:S07]  /*68d0*/  SHF.L.U32 R2, R2, 0x1f, RZ ;  /* 0x0000001f02027819 */ /* 0x000fce00000006ff */
[----:B------:R-:W-:-:S09]  /*68e0*/  ULEA UR5, UR5, UR42, 0x3 ;  /* 0x0000002a05057291 */ /* 0x000fd2000f8e183f */
[----:B------:R0:W1:Y:S01]  /*68f0*/  SYNCS.PHASECHK.TRANS64.TRYWAIT P1, [UR5+0x2d850], R2 ;  /* 0x02d85002ff0075a7 */ /* 0x0000620008020145 */
[----:B------:R-:W-:Y:S05]  /*6900*/  @!P0 BRA `(.L_x_10040) ;  /* 0x0000000000048947 */ /* 0x000fea0003800000 */
[----:B------:R-:W-:Y:S01]  /*6910*/  BPT.TRAP 0x1 ;  /* 0x000000040000795c */ /* 0x000fe20000300000 */
.L_x_10040:
[----:B-1----:R-:W-:Y:S05]  /*6920*/  @P1 BRA `(.L_x_10041) ;  /* 0x0000000000081947 */ /* 0x002fea0003800000 */
[----:B------:R-:W1:Y:S02]  /*6930*/  SYNCS.PHASECHK.TRANS64.TRYWAIT P1, [UR5+0x2d850], R2 ;  /* 0x02d85002ff0075a7 */ /* 0x000e640008020145 */
[----:B-1----:R-:W-:Y:S05]  /*6940*/  @!P1 BRA `(.L_x_10042) ;  /* 0x0000005800a89947 */ /* 0x002fea0003800000 */
.L_x_10041:
[----:B------:R-:W-:Y:S01]  /*6950*/  UIADD3 UR42, UR42, 0x400, URZ ;  /* 0x000004002a2a7890 */ /* 0x000fe2000fffe03f */
[----:B------:R-:W-:Y:S01]  /*6960*/  R2UR UR8, R0 ;  /* 0x00000000000872ca */ /* 0x000fe200000e0000 */
[----:B------:R-:W-:Y:S01]  /*6970*/  ULOP3.LUT UR43, UR43, 0x10000, URZ, 0xfc, !UPT ;  /* 0x000100002b2b7892 */ /* 0x000fe2000f8efc3f */
[----:B------:R-:W-:Y:S01]  /*6980*/  WARPGROUP.ARRIVE ;  /* 0x00000000000079c5 */ /* 0x000fe20000000000 */
[----:B------:R-:W-:Y:S01]  /*6990*/  USHF.R.U32.HI UR42, URZ, 0x4, UR42 ;  /* 0x000000043f2a7899 */ /* 0x000fe2000801162a */
[----:B------:R-:W3:Y:S01]  /*69a0*/  SHFL.BFLY PT, R0, R9, 0x2, 0x1f ;  /* 0x0c401f0009007f89 */ /* 0x000ee200000e0000 */
[----:B------:R-:W-:Y:S01]  /*69b0*/  UMOV UR9, 0x40000040 ;  /* 0x4000004000097882 */ /* 0x000fe20000000000 */
[----:B------:R-:W-:Y:S01]  /*69c0*/  UMOV UR11, 0x80000020 ;  /* 0x80000020000b7882 */ /* 0x000fe20000000000 */
[----:B------:R-:W-:Y:S01]  /*69d0*/  ULOP3.LUT UR42, UR42, 0x3fff, URZ, 0xc0, !UPT ;  /* 0x00003fff2a2a7892 */ /* 0x000fe2000f8ec03f */
[----:B-1----:R-:W0:Y:S01]  /*69e0*/  SHFL.BFLY PT, R3, R12, 0x2, 0x1f ;  /* 0x0c401f000c037f89 */ /* 0x002e2200000e0000 */
[----:B------:R-:W-:Y:S01]  /*69f0*/  IMAD.MOV.U32 R43, RZ, RZ, RZ ;  /* 0x000000ffff2b7224 */ /* 0x000fe200078e00ff */
[----:B--2---:R-:W-:Y:S01]  /*6a00*/  MOV R8, UR4 ;  /* 0x0000000400087c02 */ /* 0x004fe20008000f00 */
[----:B------:R-:W-:Y:S01]  /*6a10*/  ULOP3.LUT UR7, UR42, 0x2000000, URZ, 0xfc, !UPT ;  /* 0x020000002a077892 */ /* 0x000fe2000f8efc3f */
[----:B------:R-:W-:-:S02]  /*6a20*/  IMAD.MOV.U32 R16, RZ, RZ, RZ ;  /* 0x000000ffff107224 */ /* 0x000fc400078e00ff */
[----:B------:R-:W-:Y:S01]  /*6a30*/  IMAD.MOV.U32 R23, RZ, RZ, -0x800000 ;  /* 0xff800000ff177424 */ /* 0x000fe200078e00ff */
[----:B------:R-:W-:-:S03]  /*6a40*/  UIMAD UR7, UR8, 0x600, UR7 ;  /* 0x00000600080778a4 */ /* 0x000fc6000f8e0207 */
[----:B------:R-:W-:-:S04]  /*6a50*/  UMOV UR8, UR43 ;  /* 0x0000002b00087c82 */ /* 0x000fc80008000000 */
[----:B------:R-:W-:Y:S02]  /*6a60*/  UMOV UR10, UR7 ;  /* 0x00000007000a7c82 */ /* 0x000fe40008000000 */
[----:B------:R-:W-:Y:S01]  /*6a70*/  HGMMA.64x96x16.F32.BF16 R88, gdesc[UR8].tnspB, R88, gsb0 ;  /* 0x41600000085879f0 */ /* 0x000fe20008001858 */
[----:B------:R-:W-:Y:S02]  /*6a80*/  UIADD3 UR8, UR43, 0x2, URZ ;  /* 0x000000022b087890 */ /* 0x000fe4000fffe03f */
[----:B------:R-:W-:Y:S01]  /*6a90*/  UIADD3 UR10, UR7, 0x40, URZ ;  /* 0x00000040070a7890 */ /* 0x000fe2000fffe03f */
[----:B---3--:R-:W-:Y:S01]  /*6aa0*/  FADD.FTZ R0, R0, R9 ;  /* 0x0000000900007221 */ /* 0x008fe20000010000 */
[----:B------:R-:W-:Y:S01]  /*6ab0*/  UMOV UR9, 0x40000040 ;  /* 0x4000004000097882 */ /* 0x000fe20000000000 */
[----:B------:R-:W-:Y:S01]  /*6ac0*/  UMOV UR11, 0x80000020 ;  /* 0x80000020000b7882 */ /* 0x000fe20000000000 */
[----:B0-----:R-:W-:Y:S02]  /*6ad0*/  FADD.FTZ R2, R3, R12 ;  /* 0x0000000c03027221 */ /* 0x001fe40000010000 */
[----:B------:R-:W0:Y:S04]  /*6ae0*/  SHFL.BFLY PT, R3, R0, 0x1, 0x1f ;  /* 0x0c201f0000037f89 */ /* 0x000e2800000e0000 */
[----:B------:R-:W1:Y:S01]  /*6af0*/  SHFL.BFLY PT, R5, R2, 0x1, 0x1f ;  /* 0x0c201f0002057f89 */ /* 0x000e6200000e0000 */
[----:B0-----:R-:W-:Y:S01]  /*6b00*/  FADD.FTZ R6, R0, R3 ;  /* 0x0000000300067221 */ /* 0x001fe20000010000 */
[----:B------:R-:W-:-:S02]  /*6b10*/  IMAD.MOV.U32 R0, RZ, RZ, -0x800000 ;  /* 0xff800000ff007424 */ /* 0x000fc400078e00ff */
[----:B-1----:R-:W-:Y:S02]  /*6b20*/  FADD.FTZ R7, R2, R5 ;  /* 0x0000000502077221 */ /* 0x002fe40000010000 */
        /* <DEDUP_REMOVED lines=59> */
[----:B0-23--:R-:W-:Y:S05]  /*6ee0*/  @!P0 BRA `(.L_x_10043) ;  /* 0x0000000000048947 */ /* 0x00dfea0003800000 */
[----:B------:R-:W-:Y:S01]  /*6ef0*/  BPT.TRAP 0x1 ;  /* 0x000000040000795c */ /* 0x000fe20000300000 */
.L_x_10043:
        /* <DEDUP_REMOVED lines=52> */
.L_x_10019:
[----:B------:R-:W-:Y:S05]  /*7240*/  @P0 BRA `(.L_x_10044) ;  /* 0x0000001000880947 */ /* 0x000fea0003800000 */
[----:B------:R-:W-:Y:S01]  /*7250*/  VIADD R58, R22, 0xffffff80 ;  /* 0xffffff80163a7836 */ /* 0x000fe20000000000 */
[----:B------:R-:W0:Y:S01]  /*7260*/  LDC R53, c[0x0][0xbe8] ;  /* 0x0002fa00ff357b82 */ /* 0x000e220000000800 */
[----:B------:R-:W1:Y:S01]  /*7270*/  S2R R60, SR_CTAID.X ;  /* 0x00000000003c7919 */ /* 0x000e620000002500 */
[----:B------:R-:W-:Y:S01]  /*7280*/  USHF.R.S32.HI UR7, URZ, 0x1f, UR39 ;  /* 0x0000001f3f077899 */ /* 0x000fe20008011427 */
[----:B------:R-:W-:Y:S01]  /*7290*/  BSSY B0, `(.L_x_10045) ;  /* 0x00000d1000007945 */ /* 0x000fe20003800000 */
[----:B------:R-:W-:Y:S01]  /*72a0*/  SHF.R.S32.HI R55, RZ, 0x1f, R58 ;  /* 0x0000001fff377819 */ /* 0x000fe2000001143a */
[----:B------:R-:W-:Y:S02]  /*72b0*/  ULDC.64 UR8, c[0x0][0xbd0] ;  /* 0x0002f40000087ab9 */ /* 0x000fe40000000a00 */
[----:B------:R-:W-:Y:S01]  /*72c0*/  UIMAD UR6, UR7, UR8, URZ ;  /* 0x00000008070672a4 */ /* 0x000fe2000f8e023f */
[CC--:B------:R-:W-:Y:S01]  /*72d0*/  LEA.HI R16, R55.reuse, R58.reuse, RZ, 0x7 ;  /* 0x0000003a37107211 */ /* 0x0c0fe200078f38ff */
[----:B------:R-:W2:Y:S01]  /*72e0*/  S2UR UR12, SR_CTAID.Z ;  /* 0x00000000000c79c3 */ /* 0x000ea20000002700 */
[----:B------:R-:W-:Y:S01]  /*72f0*/  LEA.HI R55, R55, R58, RZ, 0x2 ;  /* 0x0000003a37377211 */ /* 0x000fe200078f10ff */
[----:B------:R-:W-:Y:S01]  /*7300*/  UIMAD.WIDE.U32 UR4, UR39, UR8, URZ ;  /* 0x00000008270472a5 */ /* 0x000fe2000f8e003f */
[----:B------:R-:W-:Y:S01]  /*7310*/  LOP3.LUT R17, R16, 0xffffff80, RZ, 0xc0, !PT ;  /* 0xffffff8010117812 */ /* 0x000fe200078ec0ff */
[----:B------:R-:W-:Y:S01]  /*7320*/  UIMAD UR6, UR39, UR9, UR6 ;  /* 0x00000009270672a4 */ /* 0x000fe2000f8e0206 */
[----:B------:R-:W-:-:S02]  /*7330*/  SHF.R.S32.HI R57, RZ, 0x7, R16 ;  /* 0x00000007ff397819 */ /* 0x000fc40000011410 */
[C---:B------:R-:W-:Y:S01]  /*7340*/  IADD3 R22, R58.reuse, -R17, RZ ;  /* 0x800000113a167210 */ /* 0x040fe20007ffe0ff */
[----:B------:R-:W3:Y:S01]  /*7350*/  LDC.64 R62, c[0x0][0xbd8] ;  /* 0x0002f600ff3e7b82 */ /* 0x000ee20000000a00 */
[----:B------:R-:W-:Y:S01]  /*7360*/  LOP3.LUT R55, R55, 0xfffffffc, RZ, 0xc0, !PT ;  /* 0xfffffffc37377812 */ /* 0x000fe200078ec0ff */
[----:B------:R-:W-:Y:S01]  /*7370*/  IMAD.HI R16, R57, 0x55555556, RZ ;  /* 0x5555555639107827 */ /* 0x000fe200078e02ff */
[----:B------:R-:W-:Y:S01]  /*7380*/  SHF.R.S32.HI R59, RZ, 0x1f, R22 ;  /* 0x0000001fff3b7819 */ /* 0x000fe20000011416 */
[----:B------:R-:W-:Y:S02]  /*7390*/  UIADD3 UR6, UR5, UR6, URZ ;  /* 0x0000000605067290 */ /* 0x000fe4000fffe03f */
[----:B------:R-:W-:Y:S01]  /*73a0*/  IMAD.IADD R55, R58, 0x1, -R55 ;  /* 0x000000013a377824 */ /* 0x000fe200078e0a37 */
[----:B------:R-:W-:Y:S01]  /*73b0*/  LEA.HI R52, R59, R22, RZ, 0x2 ;  /* 0x000000163b347211 */ /* 0x000fe200078f10ff */
[----:B------:R-:W4:Y:S01]  /*73c0*/  S2UR UR11, SR_CTAID.Y ;  /* 0x00000000000b79c3 */ /* 0x000f220000002600 */
[----:B0-----:R-:W-:Y:S01]  /*73d0*/  ISETP.NE.AND P0, PT, R53, 0x1, PT ;  /* 0x000000013500780c */ /* 0x001fe20003f05270 */
[----:B------:R-:W-:Y:S01]  /*73e0*/  ULDC.64 UR8, c[0x0][0xb38] ;  /* 0x0002ce0000087ab9 */ /* 0x000fe20000000a00 */
[--C-:B------:R-:W-:Y:S01]  /*73f0*/  SHF.R.S32.HI R17, RZ, 0x2, R52.reuse ;  /* 0x00000002ff117819 */ /* 0x100fe20000011434 */
[----:B------:R-:W-:Y:S01]  /*7400*/  UIMAD UR7, UR7, UR8, URZ ;  /* 0x00000008070772a4 */ /* 0x000fe2000f8e023f */
[----:B------:R-:W-:-:S02]  /*7410*/  SHF.R.S32.HI R54, RZ, 0x1f, R52 ;  /* 0x0000001fff367819 */ /* 0x000fc40000011434 */
[----:B------:R-:W-:Y:S01]  /*7420*/  LEA.HI R16, R16, R16, RZ, 0x1 ;  /* 0x0000001010107211 */ /* 0x000fe200078f08ff */
[----:B------:R-:W4:Y:S01]  /*7430*/  LDC R68, c[0x0][0xc50] ;  /* 0x00031400ff447b82 */ /* 0x000f220000000800 */
[----:B------:R-:W-:Y:S01]  /*7440*/  LEA.HI R54, R54, R17, RZ, 0x3 ;  /* 0x0000001136367211 */ /* 0x000fe200078f18ff */
[----:B--2---:R-:W-:-:S03]  /*7450*/  USHF.R.S32.HI UR10, URZ, 0x1f, UR12 ;  /* 0x0000001f3f0a7899 */ /* 0x004fc6000801140c */
[----:B------:R-:W-:Y:S01]  /*7460*/  LOP3.LUT R56, R54, 0xfffffff8, RZ, 0xc0, !PT ;  /* 0xfffffff836387812 */ /* 0x000fe200078ec0ff */
[----:B------:R-:W-:Y:S01]  /*7470*/  IMAD R54, R16, -0x3, R57 ;  /* 0xfffffffd10367824 */ /* 0x000fe200078e0239 */
[----:B------:R-:W-:Y:S01]  /*7480*/  LEA.HI R16, R59, R22, RZ, 0x5 ;  /* 0x000000163b107211 */ /* 0x000fe200078f28ff */
[----:B------:R-:W0:Y:S02]  /*7490*/  LDC.64 R66, c[0x0][0xb40] ;  /* 0x0002d000ff427b82 */ /* 0x000e240000000a00 */
[----:B------:R-:W-:Y:S01]  /*74a0*/  IMAD.IADD R17, R17, 0x1, -R56 ;  /* 0x0000000111117824 */ /* 0x000fe200078e0a38 */
[C---:B------:R-:W-:Y:S02]  /*74b0*/  LEA.HI R56, R55.reuse, R55, RZ, 0x1 ;  /* 0x0000003737387211 */ /* 0x040fe400078f08ff */
[----:B------:R-:W-:Y:S02]  /*74c0*/  SHF.R.S32.HI R16, RZ, 0x5, R16 ;  /* 0x00000005ff107819 */ /* 0x000fe40000011410 */
[----:B------:R-:W-:Y:S01]  /*74d0*/  LOP3.LUT R56, R56, 0x1ffffffe, RZ, 0xc0, !PT ;  /* 0x1ffffffe38387812 */ /* 0x000fe200078ec0ff */
[----:B------:R-:W2:Y:S04]  /*74e0*/  @P0 LDC R59, c[0x0][0xbec] ;  /* 0x0002fb00ff3b0b82 */ /* 0x000ea80000000800 */
[----:B------:R-:W-:Y:S01]  /*74f0*/  IMAD.IADD R57, R55, 0x1, -R56 ;  /* 0x0000000137397824 */ /* 0x000fe200078e0a38 */
[----:B------:R-:W-:Y:S01]  /*7500*/  LEA R55, R16, R17, 0x4 ;  /* 0x0000001110377211 */ /* 0x000fe200078e20ff */
[----:B------:R-:W-:-:S02]  /*7510*/  IMAD.U32 R17, RZ, RZ, UR5 ;  /* 0x00000005ff117e24 */ /* 0x000fc4000f8e00ff */
[----:B------:R-:W5:Y:S01]  /*7520*/  @P0 LDC R65, c[0x0][0xbec] ;  /* 0x0002fb00ff410b82 */ /* 0x000f620000000800 */
[----:B------:R-:W-:Y:S01]  /*7530*/  IMAD.U32 R16, RZ, RZ, UR4 ;  /* 0x00000004ff107e24 */ /* 0x000fe2000f8e00ff */
[----:B------:R-:W-:Y:S01]  /*7540*/  UIMAD.WIDE.U32 UR4, UR39, UR8, URZ ;  /* 0x00000008270472a5 */ /* 0x000fe2000f8e003f */
[----:B------:R-:W-:Y:S01]  /*7550*/  IMAD.U32 R17, RZ, RZ, UR6 ;  /* 0x00000006ff117e24 */ /* 0x000fe2000f8e00ff */
[----:B------:R-:W-:Y:S01]  /*7560*/  LEA R56, R54, R55, 0x6 ;  /* 0x0000003736387211 */ /* 0x000fe200078e30ff */
[----:B------:R-:W-:Y:S01]  /*7570*/  UIMAD UR6, UR39, UR9, UR7 ;  /* 0x00000009270672a4 */ /* 0x000fe2000f8e0207 */
[----:B---3--:R-:W-:Y:S02]  /*7580*/  IMAD R54, R62, UR10, RZ ;  /* 0x0000000a3e367c24 */ /* 0x008fe4000f8e02ff */
[----:B------:R-:W3:Y:S01]  /*7590*/  @P0 LDC R64, c[0x0][0xbf0] ;  /* 0x0002fc00ff400b82 */ /* 0x000ee20000000800 */
[----:B------:R-:W-:Y:S01]  /*75a0*/  UIADD3 UR6, UR5, UR6, URZ ;  /* 0x0000000605067290 */ /* 0x000fe2000fffe03f */
[----:B------:R-:W-:Y:S01]  /*75b0*/  IMAD R61, R63, UR12, R54 ;  /* 0x0000000c3f3d7c24 */ /* 0x000fe2000f8e0236 */
[----:B------:R-:W-:Y:S01]  /*75c0*/  ULDC.64 UR8, c[0x0][0xb28] ;  /* 0x0002ca0000087ab9 */ /* 0x000fe20000000a00 */
[----:B------:R-:W-:-:S02]  /*75d0*/  IMAD R63, RZ, RZ, -UR39 ;  /* 0x80000027ff3f7e24 */ /* 0x000fc4000f8e02ff */
[----:B------:R-:W-:Y:S02]  /*75e0*/  IMAD R57, R57, 0x8, R56 ;  /* 0x0000000839397824 */ /* 0x000fe400078e0238 */
[----:B------:R-:W3:Y:S01]  /*75f0*/  @P0 LDC R70, c[0x0][0xbf0] ;  /* 0x0002fc00ff460b82 */ /* 0x000ee20000000800 */
[----:B------:R-:W-:-:S04]  /*7600*/  IMAD.WIDE.U32 R16, R62, UR12, R16 ;  /* 0x0000000c3e107c25 */ /* 0x000fc8000f8e0010 */
[----:B------:R-:W-:Y:S01]  /*7610*/  IMAD.U32 R55, RZ, RZ, UR5 ;  /* 0x00000005ff377e24 */ /* 0x000fe2000f8e00ff */
[----:B------:R-:W-:Y:S01]  /*7620*/  MOV R55, UR6 ;  /* 0x0000000600377c02 */ /* 0x000fe20008000f00 */
[----:B0-----:R-:W-:Y:S01]  /*7630*/  IMAD R62, R66, UR10, RZ ;  /* 0x0000000a423e7c24 */ /* 0x001fe2000f8e02ff */
[----:B------:R-:W-:Y:S01]  /*7640*/  ULDC.64 UR6, c[0x0][0xb48] ;  /* 0x0002d20000067ab9 */ /* 0x000fe20000000a00 */
[----:B----4-:R-:W-:Y:S02]  /*7650*/  IMAD R69, R68, R63, UR11 ;  /* 0x0000000b44457e24 */ /* 0x010fe4000f8e023f */
[----:B------:R-:W-:Y:S01]  /*7660*/  IMAD.U32 R54, RZ, RZ, UR4 ;  /* 0x00000004ff367e24 */ /* 0x000fe2000f8e00ff */
[----:B------:R-:W-:Y:S01]  /*7670*/  ULDC.64 UR4, c[0x0][0xbe0] ;  /* 0x0002f80000047ab9 */ /* 0x000fe20000000a00 */
[----:B-1----:R-:W-:Y:S02]  /*7680*/  IMAD R58, R60, 0xc0, R57 ;  /* 0x000000c03c3a7824 */ /* 0x002fe400078e0239 */
[----:B------:R-:W-:-:S02]  /*7690*/  IMAD.IADD R17, R17, 0x1, R61 ;  /* 0x0000000111117824 */ /* 0x000fc400078e023d */
[----:B------:R-:W-:Y:S01]  /*76a0*/  IMAD R61, R67, UR12, R62 ;  /* 0x0000000c433d7c24 */ /* 0x000fe2000f8e023e */
[----:B------:R-:W-:Y:S01]  /*76b0*/  SHF.R.S32.HI R62, RZ, 0x1f, R69 ;  /* 0x0000001fff3e7819 */ /* 0x000fe20000011445 */
[----:B------:R-:W-:-:S04]  /*76c0*/  IMAD.WIDE.U32 R54, R66, UR12, R54 ;  /* 0x0000000c42367c25 */ /* 0x000fc8000f8e0036 */
[----:B--2---:R-:W-:-:S04]  /*76d0*/  @P0 IMAD.HI.U32 R59, R58, R59, RZ ;  /* 0x0000003b3a3b0227 */ /* 0x004fc800078e00ff */
[----:B-----5:R-:W-:-:S04]  /*76e0*/  @P0 IMAD.HI.U32 R65, R58, R65, RZ ;  /* 0x000000413a410227 */ /* 0x020fc800078e00ff */
[----:B------:R-:W-:Y:S02]  /*76f0*/  IMAD.IADD R55, R55, 0x1, R61 ;  /* 0x0000000137377824 */ /* 0x000fe400078e023d */
[----:B------:R-:W-:Y:S01]  /*7700*/  IMAD.MOV.U32 R57, RZ, RZ, R58 ;  /* 0x000000ffff397224 */ /* 0x000fe200078e003a */
[----:B---3--:R-:W-:Y:S01]  /*7710*/  @P0 SHF.R.U32.HI R57, RZ, R64, R59 ;  /* 0x00000040ff390219 */ /* 0x008fe2000001163b */
[----:B------:R-:W-:Y:S01]  /*7720*/  IMAD R61, R62, UR4, RZ ;  /* 0x000000043e3d7c24 */ /* 0x000fe2000f8e02ff */
[----:B------:R-:W-:Y:S01]  /*7730*/  MOV R59, R58 ;  /* 0x0000003a003b7202 */ /* 0x000fe20000000f00 */
[----:B------:R-:W-:Y:S01]  /*7740*/  IMAD.WIDE.U32 R16, R69, UR4, R16 ;  /* 0x0000000445107c25 */ /* 0x000fe2000f8e0010 */
[----:B------:R-:W-:-:S03]  /*7750*/  @P0 SHF.R.U32.HI R59, RZ, R70, R65 ;  /* 0x00000046ff3b0219 */ /* 0x000fc60000011641 */
        /* <DEDUP_REMOVED lines=24> */
[----:B------:R-:W-:Y:S02]  /*78e0*/  IMAD R62, R59, UR8, RZ ;  /* 0x000000083b3e7c24 */ /* 0x000fe4000f8e02ff */
[----:B------:R-:W-:Y:S02]  /*78f0*/  IMAD.IADD R55, R55, 0x1, R63 ;  /* 0x0000000137377824 */ /* 0x000fe400078e023f */
[C---:B------:R-:W-:Y:S02]  /*7900*/  IMAD R59, R57.reuse, UR7, R58 ;  /* 0x00000007393b7c24 */ /* 0x040fe4000f8e023a */
[----:B------:R-:W-:Y:S01]  /*7910*/  IMAD.WIDE.U32 R16, R57, UR6, R16 ;  /* 0x0000000639107c25 */ /* 0x000fe2000f8e0010 */
[----:B------:R-:W-:-:S03]  /*7920*/  ULDC.64 UR6, c[0x0][0xba8] ;  /* 0x0002ea0000067ab9 */ /* 0x000fc60000000a00 */
[C---:B------:R-:W-:Y:S02]  /*7930*/  IMAD R63, R61.reuse, UR9, R62 ;  /* 0x000000093d3f7c24 */ /* 0x040fe4000f8e023e */
[----:B------:R-:W-:Y:S01]  /*7940*/  IMAD.WIDE.U32 R54, R61, UR8, R54 ;  /* 0x000000083d367c25 */ /* 0x000fe2000f8e0036 */
[----:B------:R-:W-:Y:S01]  /*7950*/  LEA R61, P0, R16, UR6, 0x2 ;  /* 0x00000006103d7c11 */ /* 0x000fe2000f8010ff */
[----:B------:R-:W-:Y:S01]  /*7960*/  ULDC.64 UR8, c[0x0][0xb00] ;  /* 0x0002c00000087ab9 */ /* 0x000fe20000000a00 */
[----:B------:R-:W-:Y:S01]  /*7970*/  ULDC UR6, c[0x0][0xa88] ;  /* 0x0002a20000067ab9 */ /* 0x000fe20000000800 */
[----:B------:R-:W-:Y:S01]  /*7980*/  IMAD.IADD R57, R17, 0x1, R59 ;  /* 0x0000000111397824 */ /* 0x000fe200078e023b */
[----:B------:R-:W-:Y:S01]  /*7990*/  LEA R66, P1, R54, UR8, 0x2 ;  /* 0x0000000836427c11 */ /* 0x000fe2000f8210ff */
[----:B------:R-:W-:Y:S01]  /*79a0*/  IMAD.IADD R17, R55, 0x1, R63 ;  /* 0x0000000137117824 */ /* 0x000fe200078e023f */
[----:B0-----:R-:W-:Y:S01]  /*79b0*/  ULEA UR4, UR5, UR4, 0x18 ;  /* 0x0000000405047291 */ /* 0x001fe2000f8ec03f */
[----:B------:R-:W-:Y:S01]  /*79c0*/  IMAD R58, R60, 0xc0, R56 ;  /* 0x000000c03c3a7824 */ /* 0x000fe200078e0238 */
[----:B------:R-:W-:Y:S01]  /*79d0*/  LEA.HI.X R59, R16, UR7, R57, 0x2, P0 ;  /* 0x00000007103b7c11 */ /* 0x000fe200080f1439 */
[----:B------:R-:W-:Y:S01]  /*79e0*/  SHFL.IDX PT, R56, R61, 0x1, 0x1c1f ;  /* 0x003c1f003d387f89 */ /* 0x000fe200000e0000 */
[----:B------:R-:W-:Y:S01]  /*79f0*/  LEA.HI.X R67, R54, UR9, R17, 0x2, P1 ;  /* 0x0000000936437c11 */ /* 0x000fe200088f1411 */
[----:B------:R-:W-:Y:S01]  /*7a00*/  IMAD R63, R53, UR6, RZ ;  /* 0x00000006353f7c24 */ /* 0x000fe2000f8e02ff */
[----:B------:R-:W-:Y:S01]  /*7a10*/  LOP3.LUT P0, RZ, R22, 0x3, RZ, 0xc0, !PT ;  /* 0x0000000316ff7812 */ /* 0x000fe2000780c0ff */
[----:B------:R-:W-:Y:S01]  /*7a20*/  SHFL.IDX PT, R54, R61, RZ, 0x1c1f ;  /* 0x001c1fff3d367589 */ /* 0x000fe200000e0000 */
[C---:B------:R-:W-:Y:S01]  /*7a30*/  IADD3 R62, R58.reuse, 0x8, RZ ;  /* 0x000000083a3e7810 */ /* 0x040fe20007ffe0ff */
[----:B------:R-:W-:Y:S01]  /*7a40*/  UIADD3 UR4, UR4, 0x2d820, URZ ;  /* 0x0002d82004047890 */ /* 0x000fe2000fffe03f */
[-C--:B------:R-:W-:Y:S01]  /*7a50*/  ISETP.GE.OR P1, PT, R58, R63.reuse, P0 ;  /* 0x0000003f3a00720c */ /* 0x080fe20000726670 */
[----:B------:R-:W0:Y:S01]  /*7a60*/  SHFL.IDX PT, R55, R59, RZ, 0x1c1f ;  /* 0x001c1fff3b377589 */ /* 0x000e2200000e0000 */
[-C--:B------:R-:W-:Y:S01]  /*7a70*/  ISETP.GE.OR P0, PT, R62, R63.reuse, P0 ;  /* 0x0000003f3e00720c */ /* 0x080fe20000706670 */
[----:B------:R-:W-:Y:S01]  /*7a80*/  UPRMT UR4, URZ, 0x654, UR4 ;  /* 0x000006543f047896 */ /* 0x000fe20008000004 */
[----:B------:R-:W-:Y:S01]  /*7a90*/  ISETP.GE.AND P2, PT, R58, R63, PT ;  /* 0x0000003f3a00720c */ /* 0x000fe20003f46270 */
[----:B------:R-:W1:Y:S01]  /*7aa0*/  SHFL.IDX PT, R57, R59, 0x1, 0x1c1f ;  /* 0x003c1f003b397f89 */ /* 0x000e6200000e0000 */
[----:B------:R-:W-:-:S03]  /*7ab0*/  LOP3.LUT R53, R52, 0x7ffffffc, RZ, 0xc0, !PT ;  /* 0x7ffffffc34357812 */ /* 0x000fc600078ec0ff */
[----:B------:R2:W3:Y:S02]  /*7ac0*/  SHFL.IDX PT, R16, R66, RZ, 0x1c1f ;  /* 0x001c1fff42107589 */ /* 0x0004e400000e0000 */
[----:B------:R-:W-:Y:S01]  /*7ad0*/  IMAD.IADD R53, R22, 0x1, -R53 ;  /* 0x0000000116357824 */ /* 0x000fe200078e0a35 */
[----:B------:R-:W-:Y:S01]  /*7ae0*/  SYNCS.ARRIVE.TRANS64.RED.A1T0 RZ, [UR4], RZ ;  /* 0x000000ffffff79a7 */ /* 0x000fe20008100404 */
[----:B------:R2:W4:Y:S02]  /*7af0*/  SHFL.IDX PT, R17, R67, RZ, 0x1c1f ;  /* 0x001c1fff43117589 */ /* 0x00052400000e0000 */
[----:B------:R-:W-:Y:S02]  /*7b00*/  IMAD.SHL.U32 R53, R53, 0x2, RZ ;  /* 0x0000000235357824 */ /* 0x000fe400078e00ff */
[----:B0-----:R2:W-:Y:S04]  /*7b10*/  @!P1 ST.E desc[UR36][R54.64], R0 ;  /* 0x0000000036009985 */ /* 0x0015e8000c101924 */
[----:B-1----:R2:W-:Y:S01]  /*7b20*/  @!P0 ST.E desc[UR36][R56.64], R23 ;  /* 0x0000001738008985 */ /* 0x0025e2000c101924 */
[----:B------:R-:W-:Y:S05]  /*7b30*/  @P2 BRA `(.L_x_10046) ;  /* 0x0000000400182947 */ /* 0x000fea0003800000 */
[C---:B--2---:R-:W-:Y:S01]  /*7b40*/  VIADD R0, R53.reuse, 0x8 ;  /* 0x0000000835007836 */ /* 0x044fe20000000000 */
        /* <DEDUP_REMOVED lines=8> */
[----:B------:R-:W-:Y:S01]  /*7bd0*/  VIADD R65, R53, 0x40 ;  /* 0x0000004035417836 */ /* 0x000fe20000000000 */
[----:B------:R-:W-:-:S02]  /*7be0*/  ISETP.GE.AND P3, PT, R23, UR4, PT ;  /* 0x0000000417007c0c */ /* 0x000fc4000bf66270 */
[----:B------:R-:W-:-:S07]  /*7bf0*/  ISETP.GE.AND P4, PT, R54, UR4, PT ;  /* 0x0000000436007c0c */ /* 0x000fce000bf86270 */
[----:B------:R-:W-:Y:S02]  /*7c00*/  @!P1 LEA.HI R0, R0, R0, RZ, 0x1 ;  /* 0x0000000000009211 */ /* 0x000fe400078f08ff */
[----:B------:R-:W-:Y:S02]  /*7c10*/  @!P2 LEA.HI R22, R22, R22, RZ, 0x1 ;  /* 0x000000161616a211 */ /* 0x000fe400078f08ff */
[----:B------:R-:W-:Y:S02]  /*7c20*/  @!P3 LEA.HI R52, R23, R23, RZ, 0x1 ;  /* 0x000000171734b211 */ /* 0x000fe400078f08ff */
[----:B------:R-:W-:Y:S02]  /*7c30*/  @!P1 LOP3.LUT R55, R0, 0xfffffffe, RZ, 0xc0, !PT ;  /* 0xfffffffe00379812 */ /* 0x000fe400078ec0ff */
[----:B------:R-:W-:Y:S02]  /*7c40*/  @!P4 LEA.HI R0, R54, R54, RZ, 0x1 ;  /* 0x000000363600c211 */ /* 0x000fe400078f08ff */
[----:B------:R-:W-:Y:S01]  /*7c50*/  @!P2 LOP3.LUT R57, R22, 0xfffffffe, RZ, 0xc0, !PT ;  /* 0xfffffffe1639a812 */ /* 0x000fe200078ec0ff */
[----:B---34-:R-:W-:Y:S01]  /*7c60*/  @!P0 IMAD.WIDE R22, R53, 0x4, R16 ;  /* 0x0000000435168825 */ /* 0x018fe200078e0210 */
[----:B------:R-:W-:-:S02]  /*7c70*/  @!P3 LOP3.LUT R59, R52, 0xfffffffe, RZ, 0xc0, !PT ;  /* 0xfffffffe343bb812 */ /* 0x000fc400078ec0ff */
[----:B------:R-:W-:Y:S01]  /*7c80*/  @!P4 LOP3.LUT R61, R0, 0xfffffffe, RZ, 0xc0, !PT ;  /* 0xfffffffe003dc812 */ /* 0x000fe200078ec0ff */
[--C-:B------:R-:W-:Y:S01]  /*7c90*/  @!P1 IMAD.WIDE R54, R55, 0x4, R16.reuse ;  /* 0x0000000437369825 */ /* 0x100fe200078e0210 */
[C---:B------:R-:W-:Y:S01]  /*7ca0*/  IADD3 R52, R53.reuse, 0x30, RZ ;  /* 0x0000003035347810 */ /* 0x040fe20007ffe0ff */
[----:B------:R0:W-:Y:S02]  /*7cb0*/  @!P0 ST.E.64 desc[UR36][R22.64], R24 ;  /* 0x0000001816008985 */ /* 0x0001e4000c101b24 */
[----:B------:R-:W-:Y:S02]  /*7cc0*/  VIADD R0, R53, 0x28 ;  /* 0x0000002835007836 */ /* 0x000fe40000000000 */
[--C-:B------:R-:W-:Y:S01]  /*7cd0*/  @!P2 IMAD.WIDE R56, R57, 0x4, R16.reuse ;  /* 0x000000043938a825 */ /* 0x100fe200078e0210 */
[----:B------:R1:W-:Y:S01]  /*7ce0*/  @!P1 ST.E.64 desc[UR36][R54.64], R26 ;  /* 0x0000001a36009985 */ /* 0x0003e2000c101b24 */
[----:B------:R-:W-:Y:S02]  /*7cf0*/  ISETP.GE.AND P1, PT, R52, UR4, PT ;  /* 0x0000000434007c0c */ /* 0x000fe4000bf26270 */
[--C-:B------:R-:W-:Y:S01]  /*7d00*/  @!P3 IMAD.WIDE R58, R59, 0x4, R16.reuse ;  /* 0x000000043b3ab825 */ /* 0x100fe200078e0210 */
[----:B------:R-:W-:Y:S01]  /*7d10*/  ISETP.GE.AND P0, PT, R0, UR4, PT ;  /* 0x0000000400007c0c */ /* 0x000fe2000bf06270 */
[----:B------:R2:W-:Y:S01]  /*7d20*/  @!P2 ST.E.64 desc[UR36][R56.64], R28 ;  /* 0x0000001c3800a985 */ /* 0x0005e2000c101b24 */
[----:B------:R-:W-:Y:S01]  /*7d30*/  ISETP.GE.AND P2, PT, R64, UR4, PT ;  /* 0x0000000440007c0c */ /* 0x000fe2000bf46270 */
[----:B------:R-:W-:Y:S01]  /*7d40*/  @!P4 IMAD.WIDE R60, R61, 0x4, R16 ;  /* 0x000000043d3cc825 */ /* 0x000fe200078e0210 */
[C---:B0-----:R-:W-:Y:S01]  /*7d50*/  IADD3 R23, R53.reuse, 0x50, RZ ;  /* 0x0000005035177810 */ /* 0x041fe20007ffe0ff */
[----:B------:R0:W-:Y:S02]  /*7d60*/  @!P3 ST.E.64 desc[UR36][R58.64], R34 ;  /* 0x000000223a00b985 */ /* 0x0001e4000c101b24 */
[----:B------:R-:W-:Y:S01]  /*7d70*/  VIADD R22, R53, 0x48 ;  /* 0x0000004835167836 */ /* 0x000fe20000000000 */
[----:B------:R-:W-:Y:S01]  /*7d80*/  ISETP.GE.AND P3, PT, R65, UR4, PT ;  /* 0x0000000441007c0c */ /* 0x000fe2000bf66270 */
[----:B------:R-:W-:Y:S01]  /*7d90*/  VIADD R25, R53, 0x58 ;  /* 0x0000005835197836 */ /* 0x000fe20000000000 */
[----:B------:R3:W-:Y:S01]  /*7da0*/  @!P4 ST.E.64 desc[UR36][R60.64], R48 ;  /* 0x000000303c00c985 */ /* 0x0007e2000c101b24 */
[----:B------:R-:W-:-:S02]  /*7db0*/  ISETP.GE.AND P5, PT, R23, UR4, PT ;  /* 0x0000000417007c0c */ /* 0x000fc4000bfa6270 */
[----:B------:R-:W-:Y:S02]  /*7dc0*/  ISETP.GE.AND P4, PT, R22, UR4, PT ;  /* 0x0000000416007c0c */ /* 0x000fe4000bf86270 */
[----:B------:R-:W-:Y:S02]  /*7dd0*/  ISETP.GE.AND P6, PT, R25, UR4, PT ;  /* 0x0000000419007c0c */ /* 0x000fe4000bfc6270 */
[----:B------:R-:W-:Y:S02]  /*7de0*/  @!P0 LEA.HI R0, R0, R0, RZ, 0x1 ;  /* 0x0000000000008211 */ /* 0x000fe400078f08ff */
[----:B------:R-:W-:Y:S02]  /*7df0*/  @!P1 LEA.HI R52, R52, R52, RZ, 0x1 ;  /* 0x0000003434349211 */ /* 0x000fe400078f08ff */
[----:B------:R-:W-:Y:S02]  /*7e00*/  @!P2 LEA.HI R64, R64, R64, RZ, 0x1 ;  /* 0x000000404040a211 */ /* 0x000fe400078f08ff */
[----:B------:R-:W-:-:S02]  /*7e10*/  @!P3 LEA.HI R65, R65, R65, RZ, 0x1 ;  /* 0x000000414141b211 */ /* 0x000fc400078f08ff */
[----:B------:R-:W-:Y:S02]  /*7e20*/  @!P5 LEA.HI R24, R23, R23, RZ, 0x1 ;  /* 0x000000171718d211 */ /* 0x000fe400078f08ff */
[----:B------:R-:W-:Y:S02]  /*7e30*/  @!P4 LEA.HI R22, R22, R22, RZ, 0x1 ;  /* 0x000000161616c211 */ /* 0x000fe400078f08ff */
[----:B-1----:R-:W-:Y:S02]  /*7e40*/  @!P6 LEA.HI R26, R25, R25, RZ, 0x1 ;  /* 0x00000019191ae211 */ /* 0x002fe400078f08ff */
[----:B------:R-:W-:Y:S02]  /*7e50*/  @!P0 LOP3.LUT R23, R0, 0xfffffffe, RZ, 0xc0, !PT ;  /* 0xfffffffe00178812 */ /* 0x000fe400078ec0ff */
[----:B------:R-:W-:Y:S02]  /*7e60*/  @!P1 LOP3.LUT R25, R52, 0xfffffffe, RZ, 0xc0, !PT ;  /* 0xfffffffe34199812 */ /* 0x000fe400078ec0ff */
[----:B------:R-:W-:-:S02]  /*7e70*/  @!P2 LOP3.LUT R27, R64, 0xfffffffe, RZ, 0xc0, !PT ;  /* 0xfffffffe401ba812 */ /* 0x000fc400078ec0ff */
[----:B--2---:R-:W-:Y:S02]  /*7e80*/  @!P3 LOP3.LUT R29, R65, 0xfffffffe, RZ, 0xc0, !PT ;  /* 0xfffffffe411db812 */ /* 0x004fe400078ec0ff */
[----:B0-----:R-:W-:Y:S01]  /*7e90*/  @!P4 LOP3.LUT R35, R22, 0xfffffffe, RZ, 0xc0, !PT ;  /* 0xfffffffe1623c812 */ /* 0x001fe200078ec0ff */
[--C-:B------:R-:W-:Y:S01]  /*7ea0*/  @!P0 IMAD.WIDE R22, R23, 0x4, R16.reuse ;  /* 0x0000000417168825 */ /* 0x100fe200078e0210 */
[----:B---3--:R-:W-:Y:S02]  /*7eb0*/  @!P5 LOP3.LUT R49, R24, 0xfffffffe, RZ, 0xc0, !PT ;  /* 0xfffffffe1831d812 */ /* 0x008fe400078ec0ff */
[----:B------:R-:W-:Y:S01]  /*7ec0*/  @!P6 LOP3.LUT R55, R26, 0xfffffffe, RZ, 0xc0, !PT ;  /* 0xfffffffe1a37e812 */ /* 0x000fe200078ec0ff */
        /* <DEDUP_REMOVED lines=12> */
[----:B------:R0:W-:Y:S02]  /*7f90*/  @!P6 ST.E.64 desc[UR36][R16.64], R42 ;  /* 0x0000002a1000e985 */ /* 0x0001e4000c101b24 */
.L_x_10046:
[----:B------:R-:W-:Y:S05]  /*7fa0*/  BSYNC B0 ;  /* 0x0000000000007941 */ /* 0x000fea0003800000 */
.L_x_10045:
[----:B------:R-:W-:Y:S01]  /*7fb0*/  ISETP.GE.AND P0, PT, R62, R63, PT ;  /* 0x0000003f3e00720c */ /* 0x000fe20003f06270 */
[----:B0-----:R1:W0:Y:S04]  /*7fc0*/  SHFL.IDX PT, R19, R67, 0x1, 0x1c1f ;  /* 0x003c1f0043137f89 */ /* 0x00122800000e0000 */
[----:B------:R1:W0:Y:S08]  /*7fd0*/  SHFL.IDX PT, R18, R66, 0x1, 0x1c1f ;  /* 0x003c1f0042127f89 */ /* 0x00023000000e0000 */
[----:B-1----:R-:W-:Y:S05]  /*7fe0*/  @P0 BRA `(.L_x_10017) ;  /* 0x0000004000980947 */ /* 0x002fea0003800000 */
        /* <DEDUP_REMOVED lines=8> */
[----:B------:R-:W-:Y:S01]  /*8070*/  VIADD R25, R53, 0x40 ;  /* 0x0000004035197836 */ /* 0x000fe20000000000 */
        /* <DEDUP_REMOVED lines=10> */
[----:B------:R-:W-:Y:S01]  /*8120*/  @!P3 LOP3.LUT R5, R0, 0xfffffffe, RZ, 0xc0, !PT ;  /* 0xfffffffe0005b812 */ /* 0x000fe200078ec0ff */
[----:B------:R-:W-:Y:S01]  /*8130*/  VIADD R0, R53, 0x30 ;  /* 0x0000003035007836 */ /* 0x000fe20000000000 */
[----:B------:R-:W-:-:S02]  /*8140*/  @!P4 LOP3.LUT R11, R2, 0xfffffffe, RZ, 0xc0, !PT ;  /* 0xfffffffe020bc812 */ /* 0x000fc400078ec0ff */
[----:B----4-:R-:W-:Y:S01]  /*8150*/  @!P5 LOP3.LUT R17, R3, 0xfffffffe, RZ, 0xc0, !PT ;  /* 0xfffffffe0311d812 */ /* 0x010fe200078ec0ff */
[--C-:B0-----:R-:W-:Y:S01]  /*8160*/  @!P2 IMAD.WIDE R2, R53, 0x4, R18.reuse ;  /* 0x000000043502a825 */ /* 0x101fe200078e0212 */
[----:B------:R-:W-:Y:S02]  /*8170*/  ISETP.GE.AND P6, PT, R27, UR4, PT ;  /* 0x000000041b007c0c */ /* 0x000fe4000bfc6270 */
[----:B------:R-:W-:Y:S01]  /*8180*/  @!P0 LEA.HI R22, R22, R22, RZ, 0x1 ;  /* 0x0000001616168211 */ /* 0x000fe200078f08ff */
[--C-:B------:R-:W-:Y:S01]  /*8190*/  @!P3 IMAD.WIDE R4, R5, 0x4, R18.reuse ;  /* 0x000000040504b825 */ /* 0x100fe200078e0212 */
[----:B------:R0:W-:Y:S01]  /*81a0*/  @!P2 ST.E.64 desc[UR36][R2.64], R12 ;  /* 0x0000000c0200a985 */ /* 0x0001e2000c101b24 */
[----:B------:R-:W-:Y:S02]  /*81b0*/  ISETP.GE.AND P2, PT, R0, UR4, PT ;  /* 0x0000000400007c0c */ /* 0x000fe4000bf46270 */
[----:B------:R-:W-:Y:S01]  /*81c0*/  @!P4 IMAD.WIDE R10, R11, 0x4, R18 ;  /* 0x000000040b0ac825 */ /* 0x000fe200078e0212 */
[----:B------:R1:W-:Y:S01]  /*81d0*/  @!P3 ST.E.64 desc[UR36][R4.64], R20 ;  /* 0x000000140400b985 */ /* 0x0003e2000c101b24 */
[----:B------:R-:W-:-:S02]  /*81e0*/  ISETP.GE.AND P3, PT, R24, UR4, PT ;  /* 0x0000000418007c0c */ /* 0x000fc4000bf66270 */
[----:B---3--:R-:W-:Y:S01]  /*81f0*/  @!P5 IMAD.WIDE R16, R17, 0x4, R18 ;  /* 0x000000041110d825 */ /* 0x008fe200078e0212 */
[----:B------:R2:W-:Y:S01]  /*8200*/  @!P4 ST.E.64 desc[UR36][R10.64], R32 ;  /* 0x000000200a00c985 */ /* 0x0005e2000c101b24 */
[----:B------:R-:W-:Y:S02]  /*8210*/  ISETP.GE.AND P4, PT, R25, UR4, PT ;  /* 0x0000000419007c0c */ /* 0x000fe4000bf86270 */
[----:B------:R-:W-:Y:S01]  /*8220*/  @!P1 LEA.HI R23, R23, R23, RZ, 0x1 ;  /* 0x0000001717179211 */ /* 0x000fe200078f08ff */
[----:B------:R3:W-:Y:S01]  /*8230*/  @!P5 ST.E.64 desc[UR36][R16.64], R50 ;  /* 0x000000321000d985 */ /* 0x0007e2000c101b24 */
[----:B------:R-:W-:Y:S02]  /*8240*/  ISETP.GE.AND P5, PT, R26, UR4, PT ;  /* 0x000000041a007c0c */ /* 0x000fe4000bfa6270 */
[----:B0-----:R-:W-:Y:S02]  /*8250*/  @!P0 LOP3.LUT R3, R22, 0xfffffffe, RZ, 0xc0, !PT ;  /* 0xfffffffe16038812 */ /* 0x001fe400078ec0ff */
        /* <DEDUP_REMOVED lines=11> */
[----:B------:R-:W-:-:S02]  /*8310*/  @!P3 LOP3.LUT R13, R24, 0xfffffffe, RZ, 0xc0, !PT ;  /* 0xfffffffe180db812 */ /* 0x000fc400078ec0ff */
[----:B------:R-:W-:Y:S02]  /*8320*/  @!P4 LOP3.LUT R25, R25, 0xfffffffe, RZ, 0xc0, !PT ;  /* 0xfffffffe1919c812 */ /* 0x000fe400078ec0ff */
[----:B---3--:R-:W-:Y:S02]  /*8330*/  @!P5 LOP3.LUT R17, R26, 0xfffffffe, RZ, 0xc0, !PT ;  /* 0xfffffffe1a11d812 */ /* 0x008fe400078ec0ff */
[----:B------:R-:W-:Y:S02]  /*8340*/  @!P6 LOP3.LUT R27, R27, 0xfffffffe, RZ, 0xc0, !PT ;  /* 0xfffffffe1b1be812 */ /* 0x000fe400078ec0ff */
[----:B------:R-:W-:Y:S01]  /*8350*/  IADD3 R53, R53, 0x58, RZ ;  /* 0x0000005835357810 */ /* 0x000fe20007ffe0ff */
[----:B0-----:R-:W-:-:S03]  /*8360*/  @!P2 IMAD.WIDE R2, R11, 0x4, R18 ;  /* 0x000000040b02a825 */ /* 0x001fc600078e0212 */
[----:B------:R-:W-:Y:S01]  /*8370*/  ISETP.GE.AND P0, PT, R53, UR4, PT ;  /* 0x0000000435007c0c */ /* 0x000fe2000bf06270 */
        /* <DEDUP_REMOVED lines=11> */
[----:B-1----:R-:W-:-:S05]  /*8430*/  LOP3.LUT R3, R53, 0xfffffffe, RZ, 0xc0, !PT ;  /* 0xfffffffe35037812 */ /* 0x002fca00078ec0ff */
[----:B------:R-:W-:-:S05]  /*8440*/  IMAD.WIDE R2, R3, 0x4, R18 ;  /* 0x0000000403027825 */ /* 0x000fca00078e0212 */
[----:B------:R0:W-:Y:S01]  /*8450*/  ST.E.64 desc[UR36][R2.64], R134 ;  /* 0x0000008602007985 */ /* 0x0001e2000c101b24 */
[----:B------:R-:W-:Y:S05]  /*8460*/  BRA `(.L_x_10017) ;  /* 0x0000003c00787947 */ /* 0x000fea0003800000 */
.L_x_10044:
[----:B------:R-:W-:-:S05]  /*8470*/  VIADD R0, R22, 0xffffff80 ;  /* 0xffffff8016007836 */ /* 0x000fca0000000000 */
        /* <DEDUP_REMOVED lines=12> */
[----:B------:R-:W-:Y:S02]  /*8540*/  USHF.R.S32.HI UR6, URZ, 0x1f, UR39 ;  /* 0x0000001f3f067899 */ /* 0x000fe40008011427 */
[----:B------:R-:W-:Y:S01]  /*8550*/  IMAD R6, RZ, RZ, -UR39 ;  /* 0x80000027ff067e24 */ /* 0x000fe2000f8e02ff */
[----:B------:R-:W-:Y:S01]  /*8560*/  ULDC.64 UR8, c[0x0][0xbd0] ;  /* 0x0002f40000087ab9 */ /* 0x000fe20000000a00 */
[----:B------:R-:W-:Y:S01]  /*8570*/  IMAD.MOV.U32 R5, RZ, RZ, R22 ;  /* 0x000000ffff057224 */ /* 0x000fe200078e0016 */
[----:B------:R-:W-:Y:S02]  /*8580*/  UIMAD UR6, UR6, UR8, URZ ;  /* 0x00000008060672a4 */ /* 0x000fe4000f8e023f */
[----:B------:R-:W-:Y:S01]  /*8590*/  UIMAD.WIDE.U32 UR4, UR39, UR8, URZ ;  /* 0x00000008270472a5 */ /* 0x000fe2000f8e003f */
[----:B------:R-:W1:Y:S01]  /*85a0*/  LDC.64 R12, c[0x0][0xbd8] ;  /* 0x0002f600ff0c7b82 */ /* 0x000e620000000a00 */
[----:B------:R-:W-:-:S04]  /*85b0*/  UIMAD UR6, UR39, UR9, UR6 ;  /* 0x00000009270672a4 */ /* 0x000fc8000f8e0206 */
[----:B------:R-:W-:Y:S01]  /*85c0*/  UIADD3 UR6, UR5, UR6, URZ ;  /* 0x0000000605067290 */ /* 0x000fe2000fffe03f */
[----:B------:R-:W-:Y:S01]  /*85d0*/  MOV R2, UR4 ;  /* 0x0000000400027c02 */ /* 0x000fe20008000f00 */
[----:B------:R-:W-:Y:S01]  /*85e0*/  IMAD.U32 R3, RZ, RZ, UR5 ;  /* 0x00000005ff037e24 */ /* 0x000fe2000f8e00ff */
[----:B------:R-:W2:Y:S01]  /*85f0*/  @P0 LDC R9, c[0x0][0xbec] ;  /* 0x0002fb00ff090b82 */ /* 0x000ea20000000800 */
[----:B------:R-:W-:Y:S02]  /*8600*/  ULDC.64 UR4, c[0x0][0xbe0] ;  /* 0x0002f80000047ab9 */ /* 0x000fe40000000a00 */
[----:B------:R-:W-:-:S05]  /*8610*/  IMAD.U32 R3, RZ, RZ, UR6 ;  /* 0x00000006ff037e24 */ /* 0x000fca000f8e00ff */
[----:B------:R-:W3:Y:S01]  /*8620*/  S2UR UR10, SR_CTAID.Y ;  /* 0x00000000000a79c3 */ /* 0x000ee20000002600 */
[----:B0-----:R-:W-:-:S07]  /*8630*/  USHF.R.S32.HI UR8, URZ, 0x1f, UR7 ;  /* 0x0000001f3f087899 */ /* 0x001fce0008011407 */
[----:B------:R-:W3:Y:S01]  /*8640*/  LDC R7, c[0x0][0xc50] ;  /* 0x00031400ff077b82 */ /* 0x000ee20000000800 */
[C---:B-1----:R-:W-:Y:S02]  /*8650*/  IMAD R8, R12.reuse, UR8, RZ ;  /* 0x000000080c087c24 */ /* 0x042fe4000f8e02ff */
[----:B------:R-:W-:-:S04]  /*8660*/  IMAD.WIDE.U32 R2, R12, UR7, R2 ;  /* 0x000000070c027c25 */ /* 0x000fc8000f8e0002 */
[----:B------:R-:W-:Y:S01]  /*8670*/  IMAD R13, R13, UR7, R8 ;  /* 0x000000070d0d7c24 */ /* 0x000fe2000f8e0208 */
[----:B------:R-:W0:Y:S01]  /*8680*/  @P0 LDC R11, c[0x0][0xbf0] ;  /* 0x0002fc00ff0b0b82 */ /* 0x000e220000000800 */
[----:B--2---:R-:W-:-:S04]  /*8690*/  @P0 IMAD.HI.U32 R0, R22, R9, RZ ;  /* 0x0000000916000227 */ /* 0x004fc800078e00ff */
[----:B------:R-:W-:Y:S02]  /*86a0*/  IMAD.IADD R3, R13, 0x1, R3 ;  /* 0x000000010d037824 */ /* 0x000fe400078e0203 */
[----:B---3--:R-:W-:-:S04]  /*86b0*/  IMAD R9, R7, R6, UR10 ;  /* 0x0000000a07097e24 */ /* 0x008fc8000f8e0206 */
[----:B------:R-:W-:Y:S01]  /*86c0*/  IMAD.WIDE.U32 R2, R9, UR4, R2 ;  /* 0x0000000409027c25 */ /* 0x000fe2000f8e0002 */
[----:B0-----:R-:W-:Y:S02]  /*86d0*/  @P0 SHF.R.U32.HI R5, RZ, R11, R0 ;  /* 0x0000000bff050219 */ /* 0x001fe40000011600 */
[----:B------:R-:W-:Y:S02]  /*86e0*/  SHF.R.S32.HI R0, RZ, 0x1f, R9 ;  /* 0x0000001fff007819 */ /* 0x000fe40000011409 */
[C---:B------:R-:W-:Y:S02]  /*86f0*/  IADD3 R7, -R5.reuse, RZ, RZ ;  /* 0x000000ff05077210 */ /* 0x040fe40007ffe1ff */
[----:B------:R-:W-:Y:S01]  /*8700*/  IADD3 R2, P0, R5, R2, RZ ;  /* 0x0000000205027210 */ /* 0x000fe20007f1e0ff */
[----:B------:R-:W-:Y:S02]  /*8710*/  IMAD R0, R0, UR4, RZ ;  /* 0x0000000400007c24 */ /* 0x000fe4000f8e02ff */
[----:B------:R-:W-:-:S02]  /*8720*/  IMAD R7, R4, R7, R22 ;  /* 0x0000000704077224 */ /* 0x000fc400078e0216 */
[----:B------:R-:W-:Y:S01]  /*8730*/  IMAD R4, R9, UR5, R0 ;  /* 0x0000000509047c24 */ /* 0x000fe2000f8e0200 */
[----:B------:R-:W-:Y:S01]  /*8740*/  SHF.R.S32.HI R9, RZ, 0x1f, R5 ;  /* 0x0000001fff097819 */ /* 0x000fe20000011405 */
[----:B------:R-:W-:Y:S01]  /*8750*/  ULDC.64 UR4, c[0x0][0xbc8] ;  /* 0x0002f20000047ab9 */ /* 0x000fe20000000a00 */
[----:B------:R-:W-:Y:S02]  /*8760*/  SHF.R.S32.HI R0, RZ, 0x1f, R7 ;  /* 0x0000001fff007819 */ /* 0x000fe40000011407 */
[----:B------:R-:W-:-:S03]  /*8770*/  IADD3.X R3, R9, R3, R4, P0, !PT ;  /* 0x0000000309037210 */ /* 0x000fc600007fe404 */
[----:B------:R-:W-:Y:S02]  /*8780*/  IMAD R0, R0, UR4, RZ ;  /* 0x0000000400007c24 */ /* 0x000fe4000f8e02ff */
[----:B------:R-:W-:-:S04]  /*8790*/  IMAD.WIDE.U32 R2, R7, UR4, R2 ;  /* 0x0000000407027c25 */ /* 0x000fc8000f8e0002 */
[----:B------:R-:W-:Y:S01]  /*87a0*/  IMAD R5, R7, UR5, R0 ;  /* 0x0000000507057c24 */ /* 0x000fe2000f8e0200 */
[----:B------:R-:W-:Y:S02]  /*87b0*/  ULDC.64 UR4, c[0x0][0xba8] ;  /* 0x0002ea0000047ab9 */ /* 0x000fe40000000a00 */
[----:B------:R-:W-:Y:S01]  /*87c0*/  LEA R4, P0, R2, UR4, 0x2 ;  /* 0x0000000402047c11 */ /* 0x000fe2000f8010ff */
[----:B------:R-:W-:-:S05]  /*87d0*/  IMAD.IADD R3, R3, 0x1, R5 ;  /* 0x0000000103037824 */ /* 0x000fca00078e0205 */
[----:B------:R-:W-:Y:S01]  /*87e0*/  LEA.HI.X R5, R2, UR5, R3, 0x2, P0 ;  /* 0x0000000502057c11 */ /* 0x000fe200080f1403 */
[----:B------:R-:W-:-:S05]  /*87f0*/  IMAD.MOV.U32 R3, RZ, RZ, -0x800000 ;  /* 0xff800000ff037424 */ /* 0x000fca00078e00ff */
[----:B------:R0:W-:Y:S01]  /*8800*/  STG.E desc[UR36][R4.64], R3 ;  /* 0x0000000304007986 */ /* 0x0001e2000c101924 */
[----:B------:R-:W-:Y:S05]  /*8810*/  BRA `(.L_x_10017) ;  /* 0x00000038008c7947 */ /* 0x000fea0003800000 */
.L_x_10015:
[----:B------:R-:W-:-:S08]  /*8820*/  NOP ;  /* 0x0000000000007918 */ /* 0x000fd00000000000 */
[----:B------:R-:W0:-:S00]  /*8830*/  USETMAXREG.DEALLOC.CTAPOOL 0x20 ;  /* 0x00000020000079c8 */ /* 0x000e0000080e0500 */
[----:B0-----:R-:W-:Y:S01]  /*8840*/  LOP3.LUT R18, R0, 0x3, RZ, 0xc0, !PT ;  /* 0x0000000300127812 */ /* 0x001fe200078ec0ff */
[----:B------:R-:W0:Y:S05]  /*8850*/  S2R R24, SR_CTAID.Z ;  /* 0x0000000000187919 */ /* 0x000e2a0000002700 */
[----:B-1----:R-:W1:Y:S01]  /*8860*/  S2UR UR6, SR_CTAID.Y ;  /* 0x00000000000679c3 */ /* 0x002e620000002600 */
        /* <DEDUP_REMOVED lines=13> */
.L_x_10047:
[----:B------:R-:W-:Y:S01]  /*8940*/  ULDC UR7, c[0x0][0xc50] ;  /* 0x0003140000077ab9 */ /* 0x000fe20000000800 */
[----:B------:R-:W-:Y:S01]  /*8950*/  UMOV UR42, UR6 ;  /* 0x00000006002a7c82 */ /* 0x000fe20008000000 */
[----:B------:R-:W-:-:S11]  /*8960*/  UISETP.NE.AND UP0, UPT, UR7, 0x1, UPT ;  /* 0x000000010700788c */ /* 0x000fd6000bf05270 */
[----:B------:R-:W-:Y:S01]  /*8970*/  @UP0 ULDC UR4, c[0x0][0xc54] ;  /* 0x0003150000040ab9 */ /* 0x000fe20000000800 */
[----:B------:R-:W-:Y:S01]  /*8980*/  @UP0 ULDC UR8, c[0x0][0xc58] ;  /* 0x0003160000080ab9 */ /* 0x000fe20000000800 */
[----:B------:R-:W-:-:S04]  /*8990*/  UIMAD.WIDE.U32 UR4, UR6, UR4, URZ ;  /* 0x00000004060472a5 */ /* 0x000fc8000f8e003f */
[----:B------:R-:W-:-:S12]  /*89a0*/  @UP0 USHF.R.U32.HI UR42, URZ, UR8, UR5 ;  /* 0x000000083f2a0299 */ /* 0x000fd80008011605 */
.L_x_10048:
        /* <DEDUP_REMOVED lines=11> */
[----:B------:R-:W-:Y:S01]  /*8a60*/  IMAD.MOV.U32 R19, RZ, RZ, RZ ;  /* 0x000000ffff137224 */ /* 0x000fe200078e00ff */
        /* <DEDUP_REMOVED lines=52> */
.L_x_10050:
[----:B------:R-:W-:Y:S02]  /*8db0*/  UIMAD UR48, UR47, UR39, URZ ;  /* 0x000000272f3072a4 */ /* 0x000fe4000f8e023f */
[----:B------:R-:W-:Y:S02]  /*8dc0*/  IMAD.U32 R3, RZ, RZ, UR39 ;  /* 0x00000027ff037e24 */ /* 0x000fe4000f8e00ff */
[----:B------:R-:W-:Y:S02]  /*8dd0*/  IMAD.MOV.U32 R6, RZ, RZ, 0x1 ;  /* 0x00000001ff067424 */ /* 0x000fe400078e00ff */
[----:B------:R-:W-:-:S05]  /*8de0*/  IMAD.U32 R2, RZ, RZ, UR48 ;  /* 0x00000030ff027e24 */ /* 0x000fca000f8e00ff */
[----:B------:R-:W-:-:S04]  /*8df0*/  VIADDMNMX R2, R2, R3, UR44, PT ;  /* 0x0000002c02027e46 */ /* 0x000fc8000b800103 */
[----:B------:R-:W-:Y:S02]  /*8e00*/  R2UR UR49, R2 ;  /* 0x00000000023172ca */ /* 0x000fe400000e0000 */
[----:B------:R-:W-:-:S11]  /*8e10*/  MOV R2, RZ ;  /* 0x000000ff00027202 */ /* 0x000fd60000000f00 */
        /* <DEDUP_REMOVED lines=19> */
[----:B------:R-:W-:Y:S01]  /*8f50*/  MOV R8, 0x70 ;  /* 0x0000007000087802 */ /* 0x000fe20000000f00 */
[----:B------:R-:W-:-:S02]  /*8f60*/  IMAD.U32 R10, RZ, RZ, UR4 ;  /* 0x00000004ff0a7e24 */ /* 0x000fc4000f8e00ff */
[----:B------:R-:W-:Y:S02]  /*8f70*/  IMAD.U32 R11, RZ, RZ, UR5 ;  /* 0x00000005ff0b7e24 */ /* 0x000fe4000f8e00ff */
[----:B------:R-:W-:Y:S02]  /*8f80*/  IMAD.MOV.U32 R12, RZ, RZ, 0x1 ;  /* 0x00000001ff0c7424 */ /* 0x000fe400078e00ff */
[----:B------:R-:W-:-:S07]  /*8f90*/  IMAD.MOV.U32 R13, RZ, RZ, RZ ;  /* 0x000000ffff0d7224 */ /* 0x000fce00078e00ff */
[----:B------:R-:W-:-:S07]  /*8fa0*/  LEPC R20, `(.L_x_10051) ;  /* 0x000000001014794e */ /* 0x000fce0000000000 */
[----:B0----5:R-:W-:Y:S05]  /*8fb0*/  CALL.ABS.NOINC R2 ;  /* 0x0000000002007343 */ /* 0x021fea0003c00000 */
.L_x_10051:
        /* <DEDUP_REMOVED lines=20> */
.L_x_10053:
        /* <DEDUP_REMOVED lines=15> */
.L_x_10052:
[----:B------:R-:W0:Y:S01]  /*91f0*/  LDC.64 R2, c[0x0][0x9f8] ;  /* 0x00027e00ff027b82 */ /* 0x000e220000000a00 */
[----:B------:R-:W-:-:S07]  /*9200*/  IMAD.MOV.U32 R6, RZ, RZ, R24 ;  /* 0x000000ffff067224 */ /* 0x000fce00078e0018 */
[----:B------:R-:W1:Y:S01]  /*9210*/  LDC R17, c[0x0][0x430] ;  /* 0x00010c00ff117b82 */ /* 0x000e620000000800 */
[----:B------:R-:W-:Y:S02]  /*9220*/  MOV R0, UR49 ;  /* 0x0000003100007c02 */ /* 0x000fe40008000f00 */
[C---:B------:R-:W-:Y:S01]  /*9230*/  LOP3.LUT R20, R22.reuse, 0x7f, RZ, 0xc0, !PT ;  /* 0x0000007f16147812 */ /* 0x040fe200078ec0ff */
[----:B------:R-:W-:Y:S01]  /*9240*/  IMAD.SHL.U32 R23, R22, 0x20, RZ ;  /* 0x0000002016177824 */ /* 0x000fe200078e00ff */
[----:B------:R-:W-:Y:S01]  /*9250*/  ULDC UR4, c[0x0][0x2f4] ;  /* 0x0000bd0000047ab9 */ /* 0x000fe20000000800 */
[----:B0-----:R-:W-:-:S04]  /*9260*/  ISETP.NE.U32.AND P0, PT, R2, RZ, PT ;  /* 0x000000ff0200720c */ /* 0x001fc80003f05070 */
[----:B------:R-:W-:-:S13]  /*9270*/  ISETP.NE.AND.EX P0, PT, R3, RZ, PT, P0 ;  /* 0x000000ff0300720c */ /* 0x000fda0003f05300 */
[----:B------:R-:W0:Y:S02]  /*9280*/  @P0 LDC.64 R2, c[0x0][0x9f8] ;  /* 0x00027e00ff020b82 */ /* 0x000e240000000a00 */
[----:B0-----:R-:W-:-:S05]  /*9290*/  @P0 IMAD.WIDE R2, R24, 0x4, R2 ;  /* 0x0000000418020825 */ /* 0x001fca00078e0202 */
[----:B------:R0:W2:Y:S01]  /*92a0*/  @P0 LDG.E R6, desc[UR36][R2.64] ;  /* 0x0000002402060981 */ /* 0x0000a2000c1e1900 */
[----:B------:R-:W-:Y:S01]  /*92b0*/  VIADD R0, R0, 0xffffffff ;  /* 0xffffffff00007836 */ /* 0x000fe20000000000 */
[----:B------:R-:W-:Y:S02]  /*92c0*/  SHF.R.U32.HI R4, RZ, 0x2, R20 ;  /* 0x00000002ff047819 */ /* 0x000fe40000011614 */
[----:B------:R-:W-:Y:S02]  /*92d0*/  LOP3.LUT R23, R23, 0x60, RZ, 0xc0, !PT ;  /* 0x0000006017177812 */ /* 0x000fe400078ec0ff */
[----:B------:R-:W-:Y:S02]  /*92e0*/  LEA R4, R0, R4, 0x7 ;  /* 0x0000000400047211 */ /* 0x000fe400078e38ff */
[----:B-1----:R-:W-:Y:S02]  /*92f0*/  ISETP.NE.AND P1, PT, R17, 0x1, PT ;  /* 0x000000011100780c */ /* 0x002fe40003f25270 */
[----:B------:R-:W-:Y:S01]  /*9300*/  LOP3.LUT R16, R16, 0xffffffef, RZ, 0xc0, !PT ;  /* 0xffffffef10107812 */ /* 0x000fe200078ec0ff */
[----:B------:R-:W-:-:S04]  /*9310*/  IMAD.IADD R4, R23, 0x1, R4 ;  /* 0x0000000117047824 */ /* 0x000fc800078e0204 */
[C---:B-----5:R-:W-:Y:S01]  /*9320*/  IMAD.IADD R9, R4.reuse, 0x1, R19 ;  /* 0x0000000104097824 */ /* 0x060fe200078e0213 */
[----:B------:R-:W-:-:S04]  /*9330*/  ISETP.GE.AND P0, PT, R4, UR43, PT ;  /* 0x0000002b04007c0c */ /* 0x000fc8000bf06270 */
[----:B------:R-:W-:Y:S01]  /*9340*/  MOV R7, R9 ;  /* 0x0000000900077202 */ /* 0x000fe20000000f00 */
[----:B0-----:R-:W0:Y:S01]  /*9350*/  @P1 LDC R2, c[0x0][0x434] ;  /* 0x00010d00ff021b82 */ /* 0x001e220000000800 */
[----:B------:R-:W-:-:S07]  /*9360*/  @P1 LOP3.LUT R16, R16, 0x10, RZ, 0xfc, !PT ;  /* 0x0000001010101812 */ /* 0x000fce00078efcff */
        /* <DEDUP_REMOVED lines=8> */
[----:B--2---:R-:W-:Y:S01]  /*93f0*/  SHF.R.S32.HI R8, RZ, 0x1f, R6 ;  /* 0x0000001fff087819 */ /* 0x004fe20000011406 */
[----:B------:R-:W-:Y:S04]  /*9400*/  STL [R1], R6 ;  /* 0x0000000601007387 */ /* 0x000fe80000100800 */
[----:B------:R0:W-:Y:S01]  /*9410*/  STL [R1+0x4], R8 ;  /* 0x0000040801007387 */ /* 0x0001e20000100800 */
[----:B---3--:R-:W-:-:S04]  /*9420*/  @!P0 IMAD R2, R8, R10, RZ ;  /* 0x0000000a08028224 */ /* 0x008fc800078e02ff */
[----:B------:R-:W-:Y:S02]  /*9430*/  @!P0 IMAD R11, R6, R11, R2 ;  /* 0x0000000b060b8224 */ /* 0x000fe400078e0202 */
[----:B------:R-:W-:Y:S02]  /*9440*/  @!P0 IMAD.MOV.U32 R2, RZ, RZ, R7 ;  /* 0x000000ffff028224 */ /* 0x000fe400078e0007 */
[----:B0-----:R-:W-:Y:S02]  /*9450*/  IMAD.SHL.U32 R8, R22, 0x8, RZ ;  /* 0x0000000816087824 */ /* 0x001fe400078e00ff */
[----:B------:R-:W-:Y:S01]  /*9460*/  @!P0 IMAD.WIDE.U32 R2, R6, R10, R2 ;  /* 0x0000000a06028225 */ /* 0x000fe200078e0002 */
[----:B------:R-:W-:Y:S02]  /*9470*/  MOV R6, RZ ;  /* 0x000000ff00067202 */ /* 0x000fe40000000f00 */
[----:B------:R-:W-:Y:S01]  /*9480*/  LOP3.LUT R14, R8, 0x18, RZ, 0xc0, !PT ;  /* 0x00000018080e7812 */ /* 0x000fe200078ec0ff */
[----:B------:R-:W-:Y:S01]  /*9490*/  @!P0 IMAD.IADD R3, R3, 0x1, R11 ;  /* 0x0000000103038824 */ /* 0x000fe200078e020b */
[----:B----4-:R-:W-:-:S02]  /*94a0*/  @!P0 LEA R4, P1, R2, R4, 0x2 ;  /* 0x0000000402048211 */ /* 0x010fc400078210ff */
[C---:B------:R-:W-:Y:S02]  /*94b0*/  ISETP.GE.AND P2, PT, R14.reuse, UR4, PT ;  /* 0x000000040e007c0c */ /* 0x040fe4000bf46270 */
[----:B------:R-:W-:Y:S02]  /*94c0*/  LOP3.LUT R13, R14, 0x20, RZ, 0xfc, !PT ;  /* 0x000000200e0d7812 */ /* 0x000fe400078efcff */
[----:B------:R-:W-:Y:S02]  /*94d0*/  @!P0 LEA.HI.X R5, R2, R5, R3, 0x2, P1 ;  /* 0x0000000502058211 */ /* 0x000fe400008f1403 */
[----:B------:R-:W-:Y:S02]  /*94e0*/  LOP3.LUT R12, R14, 0x40, RZ, 0xfc, !PT ;  /* 0x000000400e0c7812 */ /* 0x000fe400078efcff */
[----:B------:R-:W-:Y:S01]  /*94f0*/  ISETP.GE.AND P1, PT, R13, UR4, PT ;  /* 0x000000040d007c0c */ /* 0x000fe2000bf26270 */
[----:B------:R0:W5:Y:S01]  /*9500*/  @!P0 LDG.E R6, desc[UR36][R4.64] ;  /* 0x0000002404068981 */ /* 0x000162000c1e1900 */
[----:B------:R-:W-:-:S03]  /*9510*/  ISETP.GE.AND P0, PT, R12, UR4, PT ;  /* 0x000000040c007c0c */ /* 0x000fc6000bf06270 */
[----:B------:R-:W-:-:S04]  /*9520*/  @P2 LOP3.LUT R16, R16, 0x4, RZ, 0xfc, !PT ;  /* 0x0000000410102812 */ /* 0x000fc800078efcff */
[----:B------:R-:W-:-:S04]  /*9530*/  LOP3.LUT R16, R16, 0xfffffffe, RZ, 0xc0, !PT ;  /* 0xfffffffe10107812 */ /* 0x000fc800078ec0ff */
[----:B------:R-:W-:-:S04]  /*9540*/  LOP3.LUT R16, R16, 0xfffffffd, RZ, 0xc0, !PT ;  /* 0xfffffffd10107812 */ /* 0x000fc800078ec0ff */
[----:B------:R-:W-:-:S04]  /*9550*/  @P1 LOP3.LUT R16, R16, 0x2, RZ, 0xfc, !PT ;  /* 0x0000000210101812 */ /* 0x000fc800078efcff */
[----:B------:R-:W-:Y:S01]  /*9560*/  @P0 LOP3.LUT R16, R16, 0x1, RZ, 0xfc, !PT ;  /* 0x0000000110100812 */ /* 0x000fe200078efcff */
[----:B0-----:R-:W-:Y:S06]  /*9570*/  BRA.DIV UR5, `(.L_x_10054) ;  /* 0x0000002e05b47947 */ /* 0x001fec000b800000 */
.L_x_10096:
[----:B------:R-:W-:Y:S01]  /*9580*/  ULOP3.LUT UR4, UR38, 0x2, URZ, 0xfc, !UPT ;  /* 0x0000000226047892 */ /* 0x000fe2000f8efc3f */
[----:B------:R-:W-:Y:S01]  /*9590*/  IMAD.U32 R29, RZ, RZ, UR42 ;  /* 0x0000002aff1d7e24 */ /* 0x000fe2000f8e00ff */
[----:B------:R-:W-:Y:S01]  /*95a0*/  LOP3.LUT R16, R16, 0xfffffff7, RZ, 0xc0, !PT ;  /* 0xfffffff710107812 */ /* 0x000fe200078ec0ff */
[----:B------:R-:W-:Y:S02]  /*95b0*/  IMAD.MOV R2, RZ, RZ, -R7 ;  /* 0x000000ffff027224 */ /* 0x000fe400078e0a07 */
[----:B------:R-:W-:Y:S01]  /*95c0*/  IMAD.MOV.U32 R26, RZ, RZ, R0 ;  /* 0x000000ffff1a7224 */ /* 0x000fe200078e0000 */
[----:B------:R-:W-:Y:S01]  /*95d0*/  MOV R3, UR4 ;  /* 0x0000000400037c02 */ /* 0x000fe20008000f00 */
[----:B------:R-:W-:Y:S01]  /*95e0*/  IMAD R5, R17, R2, R9 ;  /* 0x0000000211057224 */ /* 0x000fe200078e0209 */
[----:B------:R-:W-:Y:S02]  /*95f0*/  SHF.R.S32.HI R29, RZ, 0x1f, R29 ;  /* 0x0000001fff1d7819 */ /* 0x000fe4000001141d */
[----:B------:R-:W-:-:S13]  /*9600*/  ISETP.NE.AND P0, PT, R3, 0x3, PT ;  /* 0x000000030300780c */ /* 0x000fda0003f05270 */
[----:B------:R-:W-:Y:S01]  /*9610*/  @P0 LOP3.LUT R16, R16, 0x8, RZ, 0xfc, !PT ;  /* 0x0000000810100812 */ /* 0x000fe200078efcff */
[----:B------:R-:W-:Y:S06]  /*9620*/  @!P0 BRA `(.L_x_10055) ;  /* 0x0000000000048947 */ /* 0x000fec0003800000 */
[----:B------:R-:W-:Y:S01]  /*9630*/  BPT.TRAP 0x1 ;  /* 0x000000040000795c */ /* 0x000fe20000300000 */
.L_x_10055:
        /* <DEDUP_REMOVED lines=15> */
[----:B------:R-:W-:Y:S01]  /*9730*/  MOV R11, UR4 ;  /* 0x00000004000b7c02 */ /* 0x000fe20008000f00 */
[----:B------:R-:W0:Y:S01]  /*9740*/  SYNCS.PHASECHK.TRANS64.TRYWAIT P0, [UR45+0x2d840], R9 ;  /* 0x02d84009ff0075a7 */ /* 0x000e22000800016d */
[----:B------:R-:W-:Y:S01]  /*9750*/  UIMAD UR4, UR6, UR4, URZ ;  /* 0x00000004060472a4 */ /* 0x000fe2000f8e023f */
[----:B------:R-:W-:-:S02]  /*9760*/  IMAD.IADD R3, R3, 0x1, R10 ;  /* 0x0000000103037824 */ /* 0x000fc400078e020a */
[----:B------:R-:W-:Y:S01]  /*9770*/  ULDC.64 UR6, c[0x0][0x318] ;  /* 0x0000c60000067ab9 */ /* 0x000fe20000000a00 */
[----:B------:R-:W-:Y:S02]  /*9780*/  UIMAD UR4, UR42, UR5, UR4 ;  /* 0x000000052a0472a4 */ /* 0x000fe4000f8e0204 */
[----:B------:R-:W-:-:S04]  /*9790*/  IMAD.WIDE.U32 R2, R11, UR42, R2 ;  /* 0x0000002a0b027c25 */ /* 0x000fc8000f8e0002 */
[----:B------:R-:W-:Y:S01]  /*97a0*/  VIADD R3, R3, UR4 ;  /* 0x0000000403037c36 */ /* 0x000fe20008000000 */
[----:B------:R-:W-:-:S04]  /*97b0*/  LEA R17, P1, R2, UR6, 0x1 ;  /* 0x0000000602117c11 */ /* 0x000fc8000f8208ff */
[----:B------:R-:W-:Y:S01]  /*97c0*/  LEA.HI.X R18, R2, UR7, R3, 0x1, P1 ;  /* 0x0000000702127c11 */ /* 0x000fe200088f0c03 */
[----:B0-----:R-:W-:Y:S08]  /*97d0*/  @!P0 BRA `(.L_x_10056) ;  /* 0x0000002c003c8947 */ /* 0x001ff00003800000 */
.L_x_10097:
[----:B------:R-:W1:Y:S01]  /*97e0*/  S2R R10, SR_TID.X ;  /* 0x00000000000a7919 */ /* 0x000e620000002100 */
[----:B------:R-:W-:Y:S01]  /*97f0*/  ULDC.64 UR4, c[0x0][0x300] ;  /* 0x0000c00000047ab9 */ /* 0x000fe20000000a00 */
[----:B------:R-:W-:Y:S01]  /*9800*/  R2UR UR6, R29 ;  /* 0x000000001d0672ca */ /* 0x000fe200000e0000 */
[----:B0-----:R-:W-:Y:S01]  /*9810*/  IMAD R2, R7, UR4, RZ ;  /* 0x0000000407027c24 */ /* 0x001fe2000f8e02ff */
[----:B------:R-:W-:Y:S02]  /*9820*/  LOP3.LUT R9, R8, 0xc0, RZ, 0xc0, !PT ;  /* 0x000000c008097812 */ /* 0x000fe400078ec0ff */
[C---:B------:R-:W-:Y:S01]  /*9830*/  LOP3.LUT P4, RZ, R16.reuse, 0x4, RZ, 0xc0, !PT ;  /* 0x0000000410ff7812 */ /* 0x040fe2000788c0ff */
[----:B------:R-:W-:Y:S01]  /*9840*/  IMAD R7, R5, UR5, R2 ;  /* 0x0000000505077c24 */ /* 0x000fe2000f8e0202 */
[----:B------:R-:W-:Y:S01]  /*9850*/  LOP3.LUT R9, R9, 0x18, R8, 0xf8, !PT ;  /* 0x0000001809097812 */ /* 0x000fe200078ef808 */
[----:B------:R-:W-:Y:S01]  /*9860*/  IMAD.WIDE.U32 R2, R5, UR4, RZ ;  /* 0x0000000405027c25 */ /* 0x000fe2000f8e00ff */
[----:B------:R-:W-:Y:S01]  /*9870*/  ULDC.64 UR4, c[0x0][0x310] ;  /* 0x0000c40000047ab9 */ /* 0x000fe20000000a00 */
[----:B------:R-:W-:-:S02]  /*9880*/  LOP3.LUT P3, RZ, R16, 0x2, RZ, 0xc0, !PT ;  /* 0x0000000210ff7812 */ /* 0x000fc4000786c0ff */
[----:B------:R-:W-:Y:S01]  /*9890*/  IMAD.IADD R3, R3, 0x1, R7 ;  /* 0x0000000103037824 */ /* 0x000fe200078e0207 */
[----:B------:R-:W-:Y:S01]  /*98a0*/  SHF.L.U32 R7, R20, 0x3, RZ ;  /* 0x0000000314077819 */ /* 0x000fe200000006ff */
[----:B------:R-:W-:Y:S01]  /*98b0*/  IMAD R5, R4, UR4, RZ ;  /* 0x0000000404057c24 */ /* 0x000fe2000f8e02ff */
[----:B------:R-:W-:Y:S01]  /*98c0*/  LOP3.LUT R28, R9, 0x18, R22, 0x78, !PT ;  /* 0x00000018091c7812 */ /* 0x000fe200078e7816 */
[----:B------:R-:W-:Y:S01]  /*98d0*/  IMAD.WIDE.U32 R2, R6, UR4, R2 ;  /* 0x0000000406027c25 */ /* 0x000fe2000f8e0002 */
[----:B------:R-:W-:Y:S02]  /*98e0*/  LOP3.LUT R7, R7, 0x300, RZ, 0xc0, !PT ;  /* 0x0000030007077812 */ /* 0x000fe400078ec0ff */
[----:B------:R-:W-:Y:S01]  /*98f0*/  LOP3.LUT P2, RZ, R16, 0x1, RZ, 0xc0, !PT ;  /* 0x0000000110ff7812 */ /* 0x000fe2000784c0ff */
[----:B------:R-:W-:Y:S01]  /*9900*/  IMAD R5, R6, UR5, R5 ;  /* 0x0000000506057c24 */ /* 0x000fe2000f8e0205 */
[----:B------:R-:W-:Y:S01]  /*9910*/  LOP3.LUT R4, R7, 0x20, R8, 0xf8, !PT ;  /* 0x0000002007047812 */ /* 0x000fe200078ef808 */
[----:B------:R-:W-:-:S02]  /*9920*/  ULDC.64 UR4, c[0x0][0x308] ;  /* 0x0000c20000047ab9 */ /* 0x000fc40000000a00 */
[----:B------:R-:W-:Y:S01]  /*9930*/  IMAD.IADD R3, R3, 0x1, R5 ;  /* 0x0000000103037824 */ /* 0x000fe200078e0205 */
[----:B------:R-:W-:Y:S01]  /*9940*/  LOP3.LUT R28, R4, R28, RZ, 0xfc, !PT ;  /* 0x0000001c041c7212 */ /* 0x000fe200078efcff */
[----:B------:R-:W-:-:S04]  /*9950*/  IMAD.MOV.U32 R5, RZ, RZ, -0x80 ;  /* 0xffffff80ff057424 */ /* 0x000fc800078e00ff */
[----:B------:R-:W-:Y:S01]  /*9960*/  IMAD R8, R0, R5, UR43 ;  /* 0x0000002b00087e24 */ /* 0x000fe2000f8e0205 */
[----:B------:R-:W-:Y:S01]  /*9970*/  MOV R5, UR4 ;  /* 0x0000000400057c02 */ /* 0x000fe20008000f00 */
[----:B------:R-:W-:Y:S01]  /*9980*/  UIMAD UR4, UR6, UR4, URZ ;  /* 0x00000004060472a4 */ /* 0x000fe2000f8e023f */
[----:B-1----:R-:W-:Y:S02]  /*9990*/  LOP3.LUT R10, R10, 0x7f, RZ, 0xc0, !PT ;  /* 0x0000007f0a0a7812 */ /* 0x002fe400078ec0ff */
[----:B------:R-:W-:Y:S01]  /*99a0*/  ULDC.64 UR6, c[0x0][0x2e8] ;  /* 0x0000ba0000067ab9 */ /* 0x000fe20000000a00 */
[----:B------:R-:W-:Y:S02]  /*99b0*/  UIMAD UR4, UR42, UR5, UR4 ;  /* 0x000000052a0472a4 */ /* 0x000fe4000f8e0204 */
[----:B------:R-:W-:Y:S01]  /*99c0*/  IMAD.WIDE.U32 R2, R5, UR42, R2 ;  /* 0x0000002a05027c25 */ /* 0x000fe2000f8e0002 */
[----:B------:R-:W-:-:S03]  /*99d0*/  SHF.R.U32.HI R10, RZ, 0x2, R10 ;  /* 0x00000002ff0a7819 */ /* 0x000fc6000001160a */
[----:B------:R-:W-:Y:S01]  /*99e0*/  VIADD R9, R3, UR4 ;  /* 0x0000000403097c36 */ /* 0x000fe20008000000 */
[----:B------:R-:W-:Y:S01]  /*99f0*/  LEA R0, P1, R2, UR6, 0x1 ;  /* 0x0000000602007c11 */ /* 0x000fe2000f8208ff */
[----:B------:R-:W-:Y:S01]  /*9a00*/  IMAD.IADD R8, R8, 0x1, -R10 ;  /* 0x0000000108087824 */ /* 0x000fe200078e0a0a */
[----:B------:R-:W-:Y:S02]  /*9a10*/  UMOV UR4, 0xffffffff ;  /* 0xffffffff00047882 */ /* 0x000fe40000000000 */
[----:B------:R-:W-:Y:S02]  /*9a20*/  LEA.HI.X R9, R2, UR7, R9, 0x1, P1 ;  /* 0x0000000702097c11 */ /* 0x000fe400088f0c09 */
[----:B------:R-:W-:Y:S01]  /*9a30*/  ISETP.GE.AND P0, PT, R8, 0x1, PT ;  /* 0x000000010800780c */ /* 0x000fe20003f06270 */
[----:B------:R-:W-:-:S12]  /*9a40*/  BRA.DIV UR4, `(.L_x_10057) ;  /* 0x0000002a04b87947 */ /* 0x000fd8000b800000 */
[----:B------:R-:W0:Y:S01]  /*9a50*/  S2R R10, SR_TID.X ;  /* 0x00000000000a7919 */ /* 0x000e220000002100 */
[----:B------:R-:W-:Y:S02]  /*9a60*/  @P0 LEA R21, R28, UR45, 0x1 ;  /* 0x0000002d1c150c11 */ /* 0x000fe4000f8e08ff */
[----:B------:R-:W-:Y:S01]  /*9a70*/  ISETP.GE.AND P1, PT, R8, 0x21, PT ;  /* 0x000000210800780c */ /* 0x000fe20003f26270 */
[----:B------:R-:W1:Y:S04]  /*9a80*/  SHFL.IDX PT, R6, R9, RZ, 0x1c1f ;  /* 0x001c1fff09067589 */ /* 0x000e6800000e0000 */
[----:B------:R-:W2:Y:S04]  /*9a90*/  SHFL.IDX PT, R14, R0, RZ, 0x1c1f ;  /* 0x001c1fff000e7589 */ /* 0x000ea800000e0000 */
[----:B------:R-:W-:Y:S04]  /*9aa0*/  SHFL.IDX PT, R4, R9, 0x1, 0x1c1f ;  /* 0x003c1f0009047f89 */ /* 0x000fe800000e0000 */
[----:B------:R-:W3:Y:S01]  /*9ab0*/  SHFL.IDX PT, R5, R0, 0x1, 0x1c1f ;  /* 0x003c1f0000057f89 */ /* 0x000ee200000e0000 */
[----:B------:R-:W-:-:S03]  /*9ac0*/  @P1 LEA R27, R28, UR45, 0x1 ;  /* 0x0000002d1c1b1c11 */ /* 0x000fc6000f8e08ff */
[----:B------:R-:W-:Y:S04]  /*9ad0*/  SHFL.IDX PT, R2, R9, 0x2, 0x1c1f ;  /* 0x005c1f0009027f89 */ /* 0x000fe800000e0000 */
[----:B------:R-:W4:Y:S01]  /*9ae0*/  SHFL.IDX PT, R3, R0, 0x2, 0x1c1f ;  /* 0x005c1f0000037f89 */ /* 0x000f2200000e0000 */
[----:B-1----:R-:W-:-:S03]  /*9af0*/  IMAD.MOV.U32 R7, RZ, RZ, R6 ;  /* 0x000000ffff077224 */ /* 0x002fc600078e0006 */
[----:B------:R-:W1:Y:S01]  /*9b00*/  SHFL.IDX PT, R9, R9, 0x3, 0x1c1f ;  /* 0x007c1f0009097f89 */ /* 0x000e6200000e0000 */
[----:B0-----:R-:W-:Y:S01]  /*9b10*/  SHF.L.U32 R10, R10, 0x3, RZ ;  /* 0x000000030a0a7819 */ /* 0x001fe200000006ff */
[----:B--2---:R-:W-:Y:S02]  /*9b20*/  IMAD.MOV.U32 R6, RZ, RZ, R14 ;  /* 0x000000ffff067224 */ /* 0x004fe400078e000e */
[----:B------:R0:W2:Y:S01]  /*9b30*/  SHFL.IDX PT, R14, R0, 0x3, 0x1c1f ;  /* 0x007c1f00000e7f89 */ /* 0x0000a200000e0000 */
[----:B------:R-:W-:Y:S02]  /*9b40*/  LOP3.LUT R10, R10, 0x18, RZ, 0xc0, !PT ;  /* 0x000000180a0a7812 */ /* 0x000fe400078ec0ff */
[----:B---3--:R-:W-:-:S03]  /*9b50*/  LOP3.LUT R5, R5, R4, RZ, 0x3c, !PT ;  /* 0x0000000405057212 */ /* 0x008fc600078e3cff */
[----:B------:R-:W-:Y:S01]  /*9b60*/  @P0 IMAD.WIDE.U32 R6, R10, 0x2, R6 ;  /* 0x000000020a060825 */ /* 0x000fe200078e0006 */
[----:B------:R-:W-:-:S04]  /*9b70*/  LOP3.LUT R4, R5, R4, RZ, 0x3c, !PT ;  /* 0x0000000405047212 */ /* 0x000fc800078e3cff */
[----:B------:R-:W-:Y:S01]  /*9b80*/  @P0 LDGSTS.E.BYPASS.LTC128B.128 [R21+0x15400], desc[UR36][R6.64], !P4 ;  /* 0x1540000006150fae */ /* 0x000fe2000e101d64 */
[----:B----4-:R-:W-:-:S03]  /*9b90*/  LOP3.LUT R3, R3, R2, RZ, 0x3c, !PT ;  /* 0x0000000203037212 */ /* 0x010fc600078e3cff */
[----:B------:R-:W-:Y:S01]  /*9ba0*/  @P0 LDGSTS.E.BYPASS.LTC128B.128 [R21+0x17400], desc[UR36][R6.64+0x40], !P3 ;  /* 0x1740004006150fae */ /* 0x000fe2000d901d64 */
[----:B------:R-:W-:Y:S02]  /*9bb0*/  LOP3.LUT R5, R5, R4, RZ, 0x3c, !PT ;  /* 0x0000000405057212 */ /* 0x000fe400078e3cff */
[C---:B------:R-:W-:Y:S01]  /*9bc0*/  LOP3.LUT R2, R3.reuse, R2, RZ, 0x3c, !PT ;  /* 0x0000000203027212 */ /* 0x040fe200078e3cff */
[----:B------:R3:W-:Y:S01]  /*9bd0*/  @P0 LDGSTS.E.BYPASS.LTC128B.128 [R21+0x19400], desc[UR36][R6.64+0x80], !P2 ;  /* 0x1940008006150fae */ /* 0x0007e2000d101d64 */
[----:B------:R-:W-:Y:S01]  /*9be0*/  ISETP.GE.AND P0, PT, R8, 0x41, PT ;  /* 0x000000410800780c */ /* 0x000fe20003f06270 */
[----:B------:R-:W-:Y:S01]  /*9bf0*/  @P1 IMAD.WIDE.U32 R4, R10, 0x2, R4 ;  /* 0x000000020a041825 */ /* 0x000fe200078e0004 */
[----:B------:R-:W-:-:S04]  /*9c00*/  LOP3.LUT R3, R3, R2, RZ, 0x3c, !PT ;  /* 0x0000000203037212 */ /* 0x000fc800078e3cff */
[----:B------:R0:W-:Y:S04]  /*9c10*/  @P1 LDGSTS.E.BYPASS.LTC128B.128 [R27+0x15c00], desc[UR36][R4.64], !P4 ;  /* 0x15c00000041b1fae */ /* 0x0001e8000e101d64 */
[----:B------:R0:W-:Y:S03]  /*9c20*/  @P1 LDGSTS.E.BYPASS.LTC128B.128 [R27+0x17c00], desc[UR36][R4.64+0x40], !P3 ;  /* 0x17c00040041b1fae */ /* 0x0001e6000d901d64 */
[----:B------:R-:W-:Y:S01]  /*9c30*/  @P0 IMAD.WIDE.U32 R2, R10, 0x2, R2 ;  /* 0x000000020a020825 */ /* 0x000fe200078e0002 */
[----:B---3--:R-:W-:Y:S01]  /*9c40*/  @P0 LEA R7, R28, UR45, 0x1 ;  /* 0x0000002d1c070c11 */ /* 0x008fe2000f8e08ff */
[----:B------:R0:W-:Y:S04]  /*9c50*/  @P1 LDGSTS.E.BYPASS.LTC128B.128 [R27+0x19c00], desc[UR36][R4.64+0x80], !P2 ;  /* 0x19c00080041b1fae */ /* 0x0001e8000d101d64 */
[----:B------:R0:W-:Y:S04]  /*9c60*/  @P0 LDGSTS.E.BYPASS.LTC128B.128 [R7+0x16400], desc[UR36][R2.64], !P4 ;  /* 0x1640000002070fae */ /* 0x0001e8000e101d64 */
[----:B------:R0:W-:Y:S04]  /*9c70*/  @P0 LDGSTS.E.BYPASS.LTC128B.128 [R7+0x18400], desc[UR36][R2.64+0x40], !P3 ;  /* 0x1840004002070fae */ /* 0x0001e8000d901d64 */
[----:B-12---:R0:W-:Y:S02]  /*9c80*/  @P0 LDGSTS.E.BYPASS.LTC128B.128 [R7+0x1a400], desc[UR36][R2.64+0x80], !P2 ;  /* 0x1a40008002070fae */ /* 0x0061e4000d101d64 */
.L_x_10107:
[----:B0-----:R-:W0:Y:S01]  /*9c90*/  S2R R27, SR_TID.X ;  /* 0x00000000001b7919 */ /* 0x001e220000002100 */
[----:B------:R-:W-:Y:S01]  /*9ca0*/  ISETP.GE.AND P0, PT, R8, 0x61, PT ;  /* 0x000000610800780c */ /* 0x000fe20003f06270 */
[----:B------:R-:W-:Y:S02]  /*9cb0*/  IMAD.MOV.U32 R2, RZ, RZ, R14 ;  /* 0x000000ffff027224 */ /* 0x000fe400078e000e */
[----:B------:R-:W-:-:S10]  /*9cc0*/  IMAD.MOV.U32 R3, RZ, RZ, R9 ;  /* 0x000000ffff037224 */ /* 0x000fd400078e0009 */
[----:B------:R-:W-:Y:S02]  /*9cd0*/  @P0 LEA R5, R28, UR45, 0x1 ;  /* 0x0000002d1c050c11 */ /* 0x000fe4000f8e08ff */
[----:B0-----:R-:W-:-:S04]  /*9ce0*/  SHF.L.U32 R27, R27, 0x3, RZ ;  /* 0x000000031b1b7819 */ /* 0x001fc800000006ff */
[----:B------:R-:W-:-:S05]  /*9cf0*/  LOP3.LUT R27, R27, 0x18, RZ, 0xc0, !PT ;  /* 0x000000181b1b7812 */ /* 0x000fca00078ec0ff */
[----:B------:R-:W-:-:S05]  /*9d00*/  @P0 IMAD.WIDE.U32 R2, R27, 0x2, R2 ;  /* 0x000000021b020825 */ /* 0x000fca00078e0002 */
        /* <DEDUP_REMOVED lines=10> */
[----:B------:R-:W-:-:S06]  /*9db0*/  ULOP3.LUT UR4, UR38, 0x2, URZ, 0xfc, !UPT ;  /* 0x0000000226047892 */ /* 0x000fcc000f8efc3f */
[----:B------:R-:W-:-:S04]  /*9dc0*/  MOV R4, UR4 ;  /* 0x0000000400047c02 */ /* 0x000fc80008000f00 */
[----:B------:R-:W-:-:S13]  /*9dd0*/  ISETP.NE.AND P1, PT, R4, 0x3, PT ;  /* 0x000000030400780c */ /* 0x000fda0003f25270 */
[----:B0-----:R-:W-:Y:S05]  /*9de0*/  @!P1 BRA `(.L_x_10058) ;  /* 0x0000000000049947 */ /* 0x001fea0003800000 */
[----:B------:R-:W-:Y:S01]  /*9df0*/  BPT.TRAP 0x1 ;  /* 0x000000040000795c */ /* 0x000fe20000300000 */
.L_x_10058:
        /* <DEDUP_REMOVED lines=30> */
.L_x_10059:
[----:B------:R-:W0:Y:S01]  /*9fe0*/  LDC R20, c[0x0][0x448] ;  /* 0x00011200ff147b82 */ /* 0x000e220000000800 */
[----:B------:R-:W1:Y:S01]  /*9ff0*/  S2R R21, SR_TID.X ;  /* 0x0000000000157919 */ /* 0x000e620000002100 */
[----:B------:R-:W-:Y:S01]  /*a000*/  ULDC.64 UR4, c[0x0][0x2e0] ;  /* 0x0000b80000047ab9 */ /* 0x000fe20000000a00 */
[----:B------:R-:W-:Y:S01]  /*a010*/  IMAD.U32 R4, RZ, RZ, UR40 ;  /* 0x00000028ff047e24 */ /* 0x000fe2000f8e00ff */
[----:B------:R-:W-:Y:S01]  /*a020*/  ULDC.64 UR6, c[0x0][0x2c8] ;  /* 0x0000b20000067ab9 */ /* 0x000fe20000000a00 */
[----:B------:R-:W-:Y:S01]  /*a030*/  IMAD R8, R22, UR4, RZ ;  /* 0x0000000416087c24 */ /* 0x000fe2000f8e02ff */
[----:B------:R-:W2:Y:S01]  /*a040*/  S2R R11, SR_TID.X ;  /* 0x00000000000b7919 */ /* 0x000ea20000002100 */
[----:B------:R-:W-:Y:S02]  /*a050*/  IMAD.U32 R5, RZ, RZ, UR41 ;  /* 0x00000029ff057e24 */ /* 0x000fe4000f8e00ff */
[----:B------:R-:W-:Y:S01]  /*a060*/  IMAD R5, R24, UR5, R8 ;  /* 0x0000000518057c24 */ /* 0x000fe2000f8e0208 */
[----:B------:R-:W3:Y:S01]  /*a070*/  S2R R22, SR_TID.X ;  /* 0x0000000000167919 */ /* 0x000ee20000002100 */
[----:B0-----:R-:W-:-:S02]  /*a080*/  ISETP.NE.AND P0, PT, R20, 0x1, PT ;  /* 0x000000011400780c */ /* 0x001fc40003f05270 */
[----:B-1----:R-:W-:-:S11]  /*a090*/  LOP3.LUT R21, R21, 0x7f, RZ, 0xc0, !PT ;  /* 0x0000007f15157812 */ /* 0x002fd600078ec0ff */
[----:B------:R-:W0:Y:S01]  /*a0a0*/  @P0 LDC R2, c[0x0][0x44c] ;  /* 0x00011300ff020b82 */ /* 0x000e220000000800 */
[----:B------:R-:W-:Y:S01]  /*a0b0*/  SHF.R.U32.HI R21, RZ, 0x2, R21 ;  /* 0x00000002ff157819 */ /* 0x000fe20000011615 */
[----:B--2---:R-:W-:Y:S01]  /*a0c0*/  IMAD.SHL.U32 R11, R11, 0x8, RZ ;  /* 0x000000080b0b7824 */ /* 0x004fe200078e00ff */
[----:B---3--:R-:W-:-:S03]  /*a0d0*/  LOP3.LUT R22, R22, 0x7f, RZ, 0xc0, !PT ;  /* 0x0000007f16167812 */ /* 0x008fc600078ec0ff */
[----:B------:R-:W-:Y:S01]  /*a0e0*/  IMAD.IADD R0, R23, 0x1, R21 ;  /* 0x0000000117007824 */ /* 0x000fe200078e0215 */
[----:B------:R-:W-:Y:S01]  /*a0f0*/  LOP3.LUT R11, R11, 0x18, RZ, 0xc0, !PT ;  /* 0x000000180b0b7812 */ /* 0x000fe200078ec0ff */
[----:B------:R-:W1:Y:S01]  /*a100*/  @P0 LDC R3, c[0x0][0x450] ;  /* 0x00011400ff030b82 */ /* 0x000e620000000800 */
[----:B------:R-:W2:Y:S01]  /*a110*/  S2R R21, SR_TID.X ;  /* 0x0000000000157919 */ /* 0x000ea20000002100 */
[----:B------:R-:W-:Y:S01]  /*a120*/  IMAD R7, R25, 0xc0, R0 ;  /* 0x000000c019077824 */ /* 0x000fe200078e0200 */
[----:B------:R-:W-:Y:S02]  /*a130*/  LOP3.LUT R11, R11, 0x20, RZ, 0xfc, !PT ;  /* 0x000000200b0b7812 */ /* 0x000fe400078efcff */
[----:B------:R-:W-:Y:S01]  /*a140*/  SHF.R.U32.HI R22, RZ, 0x2, R22 ;  /* 0x00000002ff167819 */ /* 0x000fe20000011616 */
[----:B------:R-:W-:Y:S02]  /*a150*/  IMAD.MOV.U32 R6, RZ, RZ, R7 ;  /* 0x000000ffff067224 */ /* 0x000fe400078e0007 */
[----:B------:R-:W3:Y:S01]  /*a160*/  @P0 LDC R9, c[0x0][0x450] ;  /* 0x00011400ff090b82 */ /* 0x000ee20000000800 */
[----:B------:R-:W-:-:S02]  /*a170*/  VIADD R8, R7, 0x80 ;  /* 0x0000008007087836 */ /* 0x000fc40000000000 */
[----:B0-----:R-:W-:Y:S01]  /*a180*/  @P0 IMAD.HI.U32 R0, R7, R2, RZ ;  /* 0x0000000207000227 */ /* 0x001fe200078e00ff */
[----:B------:R-:W-:-:S04]  /*a190*/  MOV R2, R4 ;  /* 0x0000000400027202 */ /* 0x000fc80000000f00 */
[----:B-1----:R-:W-:Y:S02]  /*a1a0*/  @P0 SHF.R.U32.HI R6, RZ, R3, R0 ;  /* 0x00000003ff060219 */ /* 0x002fe40000011600 */
[----:B------:R-:W0:Y:S01]  /*a1b0*/  @P0 LDC R0, c[0x0][0x44c] ;  /* 0x00011300ff000b82 */ /* 0x000e220000000800 */
[----:B------:R-:W-:-:S03]  /*a1c0*/  MOV R3, UR46 ;  /* 0x0000002e00037c02 */ /* 0x000fc60008000f00 */
[----:B------:R-:W-:Y:S01]  /*a1d0*/  IMAD.WIDE.U32 R2, R24, UR4, R2 ;  /* 0x0000000418027c25 */ /* 0x000fe2000f8e0002 */
[----:B------:R-:W-:-:S03]  /*a1e0*/  ULDC.64 UR4, c[0x0][0x2d0] ;  /* 0x0000b40000047ab9 */ /* 0x000fc60000000a00 */
[----:B--2---:R-:W-:Y:S01]  /*a1f0*/  IMAD.SHL.U32 R21, R21, 0x8, RZ ;  /* 0x0000000815157824 */ /* 0x004fe200078e00ff */
[----:B------:R-:W-:-:S04]  /*a200*/  IADD3 R3, R3, R5, RZ ;  /* 0x0000000503037210 */ /* 0x000fc80007ffe0ff */
[----:B------:R-:W-:Y:S01]  /*a210*/  LOP3.LUT R21, R21, 0x18, RZ, 0xc0, !PT ;  /* 0x0000001815157812 */ /* 0x000fe200078ec0ff */
[----:B0-----:R-:W-:-:S04]  /*a220*/  @P0 IMAD.HI.U32 R4, R8, R0, RZ ;  /* 0x0000000008040227 */ /* 0x001fc800078e00ff */
[----:B------:R-:W-:Y:S01]  /*a230*/  IMAD.MOV.U32 R0, RZ, RZ, R8 ;  /* 0x000000ffff007224 */ /* 0x000fe200078e0008 */
[----:B---3--:R-:W-:Y:S01]  /*a240*/  @P0 SHF.R.U32.HI R0, RZ, R9, R4 ;  /* 0x00000009ff000219 */ /* 0x008fe20000011604 */
[--C-:B------:R-:W-:Y:S01]  /*a250*/  IMAD.MOV R9, RZ, RZ, -R6.reuse ;  /* 0x000000ffff097224 */ /* 0x100fe200078e0a06 */
[----:B------:R-:W-:-:S03]  /*a260*/  SHF.R.S32.HI R4, RZ, 0x1f, R6 ;  /* 0x0000001fff047819 */ /* 0x000fc60000011406 */
[----:B------:R-:W-:Y:S02]  /*a270*/  IMAD R7, R20, R9, R7 ;  /* 0x0000000914077224 */ /* 0x000fe400078e0207 */
[----:B------:R-:W-:-:S04]  /*a280*/  IMAD R5, R4, UR4, RZ ;  /* 0x0000000404057c24 */ /* 0x000fc8000f8e02ff */
[C---:B------:R-:W-:Y:S02]  /*a290*/  IMAD R9, R6.reuse, UR5, R5 ;  /* 0x0000000506097c24 */ /* 0x040fe4000f8e0205 */
[----:B------:R-:W-:-:S04]  /*a2a0*/  IMAD.WIDE.U32 R4, R6, UR4, R2 ;  /* 0x0000000406047c25 */ /* 0x000fc8000f8e0002 */
[----:B------:R-:W-:Y:S01]  /*a2b0*/  IMAD.IADD R5, R5, 0x1, R9 ;  /* 0x0000000105057824 */ /* 0x000fe200078e0209 */
[C---:B------:R-:W-:Y:S01]  /*a2c0*/  IADD3 R9, -R0.reuse, RZ, RZ ;  /* 0x000000ff00097210 */ /* 0x040fe20007ffe1ff */
[----:B------:R-:W-:-:S04]  /*a2d0*/  IMAD.WIDE.U32 R2, R0, UR4, R2 ;  /* 0x0000000400027c25 */ /* 0x000fc8000f8e0002 */
[----:B------:R-:W-:Y:S01]  /*a2e0*/  IMAD R6, R20, R9, R8 ;  /* 0x0000000914067224 */ /* 0x000fe200078e0208 */
[----:B------:R-:W-:Y:S01]  /*a2f0*/  SHF.R.S32.HI R9, RZ, 0x1f, R0 ;  /* 0x0000001fff097819 */ /* 0x000fe20000011400 */
[----:B------:R-:W-:Y:S01]  /*a300*/  IMAD.WIDE.U32 R4, R7, UR6, R4 ;  /* 0x0000000607047c25 */ /* 0x000fe2000f8e0004 */
[----:B------:R-:W-:-:S03]  /*a310*/  SHF.R.S32.HI R8, RZ, 0x1f, R7 ;  /* 0x0000001fff087819 */ /* 0x000fc60000011407 */
[----:B------:R-:W-:Y:S02]  /*a320*/  IMAD R9, R9, UR4, RZ ;  /* 0x0000000409097c24 */ /* 0x000fe4000f8e02ff */
[----:B------:R-:W-:Y:S02]  /*a330*/  IMAD R8, R8, UR6, RZ ;  /* 0x0000000608087c24 */ /* 0x000fe4000f8e02ff */
[----:B------:R-:W-:Y:S01]  /*a340*/  IMAD R9, R0, UR5, R9 ;  /* 0x0000000500097c24 */ /* 0x000fe2000f8e0209 */
[----:B------:R-:W-:Y:S01]  /*a350*/  ULDC.64 UR4, c[0x0][0x280] ;  /* 0x0000a00000047ab9 */ /* 0x000fe20000000a00 */
[----:B------:R-:W-:Y:S01]  /*a360*/  IMAD R0, R7, UR7, R8 ;  /* 0x0000000707007c24 */ /* 0x000fe2000f8e0208 */
[----:B------:R-:W-:Y:S01]  /*a370*/  SHF.R.S32.HI R7, RZ, 0x1f, R6 ;  /* 0x0000001fff077819 */ /* 0x000fe20000011406 */
[----:B------:R-:W-:Y:S02]  /*a380*/  IMAD.IADD R3, R3, 0x1, R9 ;  /* 0x0000000103037824 */ /* 0x000fe400078e0209 */
[----:B------:R-:W-:-:S02]  /*a390*/  IMAD.IADD R9, R5, 0x1, R0 ;  /* 0x0000000105097824 */ /* 0x000fc400078e0200 */
[----:B------:R-:W-:Y:S02]  /*a3a0*/  IMAD R7, R7, UR6, RZ ;  /* 0x0000000607077c24 */ /* 0x000fe4000f8e02ff */
[----:B------:R-:W-:-:S04]  /*a3b0*/  IMAD.WIDE.U32 R2, R6, UR6, R2 ;  /* 0x0000000606027c25 */ /* 0x000fc8000f8e0002 */
[----:B------:R-:W-:Y:S01]  /*a3c0*/  IMAD R8, R6, UR7, R7 ;  /* 0x0000000706087c24 */ /* 0x000fe2000f8e0207 */
[----:B------:R-:W-:-:S04]  /*a3d0*/  LEA R7, P0, R4, UR4, 0x1 ;  /* 0x0000000404077c11 */ /* 0x000fc8000f8008ff */
[----:B------:R-:W-:Y:S02]  /*a3e0*/  LEA.HI.X R9, R4, UR5, R9, 0x1, P0 ;  /* 0x0000000504097c11 */ /* 0x000fe400080f0c09 */
[----:B------:R-:W-:Y:S02]  /*a3f0*/  IADD3 R3, R3, R8, RZ ;  /* 0x0000000803037210 */ /* 0x000fe40007ffe0ff */
[C---:B------:R-:W-:Y:S01]  /*a400*/  LEA R10, P0, R2.reuse, UR4, 0x1 ;  /* 0x00000004020a7c11 */ /* 0x040fe2000f8008ff */
[----:B------:R-:W-:Y:S02]  /*a410*/  ULDC UR4, c[0x0][0x2b8] ;  /* 0x0000ae0000047ab9 */ /* 0x000fe40000000800 */
[----:B------:R-:W-:Y:S02]  /*a420*/  ISETP.GE.AND P3, PT, R27, UR4, PT ;  /* 0x000000041b007c0c */ /* 0x000fe4000bf66270 */
[----:B------:R-:W-:Y:S01]  /*a430*/  LEA.HI.X R8, R2, UR5, R3, 0x1, P0 ;  /* 0x0000000502087c11 */ /* 0x000fe200080f0c03 */
[----:B------:R-:W-:Y:S01]  /*a440*/  UMOV UR5, 0xffffffff ;  /* 0xffffffff00057882 */ /* 0x000fe20000000000 */
[----:B------:R-:W-:-:S02]  /*a450*/  ISETP.GE.AND P0, PT, R11, UR4, PT ;  /* 0x000000040b007c0c */ /* 0x000fc4000bf06270 */
[----:B------:R-:W-:-:S04]  /*a460*/  LOP3.LUT R11, R21, 0x40, RZ, 0xfc, !PT ;  /* 0x00000040150b7812 */ /* 0x000fc800078efcff */
[----:B------:R-:W-:Y:S01]  /*a470*/  ISETP.GE.AND P1, PT, R11, UR4, PT ;  /* 0x000000040b007c0c */ /* 0x000fe2000bf26270 */
[----:B------:R-:W-:-:S12]  /*a480*/  BRA.DIV UR5, `(.L_x_10060) ;  /* 0x0000002605907947 */ /* 0x000fd8000b800000 */
[----:B------:R-:W0:Y:S01]  /*a490*/  SHFL.IDX PT, R2, R9, RZ, 0x1c1f ;  /* 0x001c1fff09027589 */ /* 0x000e2200000e0000 */
[----:B------:R-:W-:Y:S01]  /*a4a0*/  ULDC UR4, c[0x0][0x288] ;  /* 0x0000a20000047ab9 */ /* 0x000fe20000000800 */
[----:B------:R-:W-:Y:S01]  /*a4b0*/  IMAD R0, R25, 0xc0, R22 ;  /* 0x000000c019007824 */ /* 0x000fe200078e0216 */
[----:B------:R-:W-:Y:S01]  /*a4c0*/  MOV R24, 0x1 ;  /* 0x0000000100187802 */ /* 0x000fe20000000f00 */
[----:B------:R-:W1:Y:S01]  /*a4d0*/  SHFL.IDX PT, R14, R7, RZ, 0x1c1f ;  /* 0x001c1fff070e7589 */ /* 0x000e6200000e0000 */
[----:B------:R-:W-:Y:S02]  /*a4e0*/  IMAD R6, R20, UR4, RZ ;  /* 0x0000000414067c24 */ /* 0x000fe4000f8e02ff */
[C---:B------:R-:W-:Y:S01]  /*a4f0*/  VIADD R11, R0.reuse, 0x20 ;  /* 0x00000020000b7836 */ /* 0x040fe20000000000 */
[----:B------:R-:W-:Y:S02]  /*a500*/  SHFL.IDX PT, R5, R9, 0x1, 0x1c1f ;  /* 0x003c1f0009057f89 */ /* 0x000fe400000e0000 */
[----:B------:R-:W-:-:S02]  /*a510*/  ISETP.GE.AND P2, PT, R0, R6, PT ;  /* 0x000000060000720c */ /* 0x000fc40003f46270 */
[----:B------:R-:W2:Y:S11]  /*a520*/  SHFL.IDX PT, R4, R7, 0x1, 0x1c1f ;  /* 0x003c1f0007047f89 */ /* 0x000eb600000e0000 */
[----:B------:R-:W-:-:S02]  /*a530*/  @!P2 LEA R21, R28, UR45, 0x1 ;  /* 0x0000002d1c15ac11 */ /* 0x000fc4000f8e08ff */
[----:B0-----:R-:W-:Y:S01]  /*a540*/  MOV R3, R2 ;  /* 0x0000000200037202 */ /* 0x001fe20000000f00 */
[----:B-1----:R-:W-:Y:S02]  /*a550*/  IMAD.MOV.U32 R2, RZ, RZ, R14 ;  /* 0x000000ffff027224 */ /* 0x002fe400078e000e */
[----:B------:R-:W-:Y:S02]  /*a560*/  SHFL.IDX PT, R14, R10, 0x1, 0x1c1f ;  /* 0x003c1f000a0e7f89 */ /* 0x000fe400000e0000 */
[----:B------:R-:W-:-:S05]  /*a570*/  @!P2 IMAD.WIDE.U32 R2, R27, 0x2, R2 ;  /* 0x000000021b02a825 */ /* 0x000fca00078e0002 */
[----:B------:R-:W-:Y:S04]  /*a580*/  @!P2 LDGSTS.E.BYPASS.LTC128B.128 [R21+0xc400], desc[UR36][R2.64], !P3 ;  /* 0x0c4000000215afae */ /* 0x000fe8000d901d64 */
[----:B------:R-:W-:Y:S04]  /*a590*/  @!P2 LDGSTS.E.BYPASS.LTC128B.128 [R21+0xf400], desc[UR36][R2.64+0x40], !P0 ;  /* 0x0f4000400215afae */ /* 0x000fe8000c101d64 */
[----:B------:R0:W-:Y:S01]  /*a5a0*/  @!P2 LDGSTS.E.BYPASS.LTC128B.128 [R21+0x12400], desc[UR36][R2.64+0x80], !P1 ;  /* 0x124000800215afae */ /* 0x0001e2000c901d64 */
[-C--:B------:R-:W-:Y:S02]  /*a5b0*/  ISETP.GE.AND P2, PT, R11, R6.reuse, PT ;  /* 0x000000060b00720c */ /* 0x080fe40003f46270 */
[----:B------:R-:W-:Y:S01]  /*a5c0*/  IADD3 R11, R0, 0x40, RZ ;  /* 0x00000040000b7810 */ /* 0x000fe20007ffe0ff */
[----:B0-----:R-:W-:Y:S10]  /*a5d0*/  SHFL.IDX PT, R3, R9, 0x2, 0x1c1f ;  /* 0x005c1f0009037f89 */ /* 0x001ff400000e0000 */
[----:B--2---:R-:W-:Y:S01]  /*a5e0*/  @!P2 IMAD.WIDE.U32 R4, R27, 0x2, R4 ;  /* 0x000000021b04a825 */ /* 0x004fe200078e0004 */
[----:B------:R-:W-:Y:S01]  /*a5f0*/  @!P2 LEA R25, R28, UR45, 0x1 ;  /* 0x0000002d1c19ac11 */ /* 0x000fe2000f8e08ff */
[----:B------:R-:W0:Y:S04]  /*a600*/  SHFL.IDX PT, R2, R7, 0x2, 0x1c1f ;  /* 0x005c1f0007027f89 */ /* 0x000e2800000e0000 */
        /* <DEDUP_REMOVED lines=8> */
[----:B------:R0:W1:Y:S04]  /*a690*/  SHFL.IDX PT, R4, R7, 0x3, 0x1c1f ;  /* 0x007c1f0007047f89 */ /* 0x00006800000e0000 */
[----:B------:R-:W-:Y:S04]  /*a6a0*/  @!P2 LDGSTS.E.BYPASS.LTC128B.128 [R21+0xd400], desc[UR36][R2.64], !P3 ;  /* 0x0d4000000215afae */ /* 0x000fe8000d901d64 */
[----:B------:R-:W-:Y:S01]  /*a6b0*/  @!P2 LDGSTS.E.BYPASS.LTC128B.128 [R21+0x10400], desc[UR36][R2.64+0x40], !P0 ;  /* 0x104000400215afae */ /* 0x000fe2000c101d64 */
[----:B0-----:R-:W-:-:S03]  /*a6c0*/  VIADD R7, R0, 0x80 ;  /* 0x0000008000077836 */ /* 0x001fc60000000000 */
[----:B------:R0:W-:Y:S01]  /*a6d0*/  @!P2 LDGSTS.E.BYPASS.LTC128B.128 [R21+0x13400], desc[UR36][R2.64+0x80], !P1 ;  /* 0x134000800215afae */ /* 0x0001e2000c901d64 */
[----:B------:R-:W-:-:S03]  /*a6e0*/  ISETP.GE.AND P2, PT, R11, R6, PT ;  /* 0x000000060b00720c */ /* 0x000fc60003f46270 */
[----:B0-----:R-:W-:Y:S10]  /*a6f0*/  SHFL.IDX PT, R3, R8, RZ, 0x1c1f ;  /* 0x001c1fff08037589 */ /* 0x001ff400000e0000 */
[----:B-1----:R-:W-:Y:S01]  /*a700*/  @!P2 IMAD.WIDE.U32 R4, R27, 0x2, R4 ;  /* 0x000000021b04a825 */ /* 0x002fe200078e0004 */
[----:B------:R-:W-:Y:S01]  /*a710*/  @!P2 LEA R25, R28, UR45, 0x1 ;  /* 0x0000002d1c19ac11 */ /* 0x000fe2000f8e08ff */
[----:B------:R-:W0:Y:S04]  /*a720*/  SHFL.IDX PT, R2, R10, RZ, 0x1c1f ;  /* 0x001c1fff0a027589 */ /* 0x000e2800000e0000 */
        /* <DEDUP_REMOVED lines=10> */
.L_x_10120:
[----:B------:R-:W-:Y:S01]  /*a7d0*/  VIADD R5, R0, 0xa0 ;  /* 0x000000a000057836 */ /* 0x000fe20000000000 */
[----:B------:R-:W-:Y:S01]  /*a7e0*/  BSSY B0, `(.L_x_10061) ;  /* 0x000000d000007945 */ /* 0x000fe20003800000 */
[----:B-1----:R-:W-:Y:S01]  /*a7f0*/  IMAD.MOV.U32 R2, RZ, RZ, R14 ;  /* 0x000000ffff027224 */ /* 0x002fe200078e000e */
[----:B--2---:R-:W-:Y:S02]  /*a800*/  MOV R3, R4 ;  /* 0x0000000400037202 */ /* 0x004fe40000000f00 */
        /* <DEDUP_REMOVED lines=10> */
.L_x_10062:
[----:B------:R-:W-:Y:S05]  /*a8b0*/  BSYNC B0 ;  /* 0x0000000000007941 */ /* 0x000fea0003800000 */
.L_x_10061:
[----:B------:R-:W-:Y:S01]  /*a8c0*/  NOP ;  /* 0x0000000000007918 */ /* 0x000fe20000000000 */
[----:B------:R-:W-:Y:S01]  /*a8d0*/  SYNCS.ARRIVE.TRANS64.RED.A0T1 RZ, [UR45+0x2d800], RZ ;  /* 0x02d800ffffff79a7 */ /* 0x000fe2000820042d */
[----:B------:R-:W-:Y:S01]  /*a8e0*/  IMAD.MOV.U32 R0, RZ, RZ, 0x1 ;  /* 0x00000001ff007424 */ /* 0x000fe200078e00ff */
[----:B------:R-:W-:Y:S04]  /*a8f0*/  ARRIVES.LDGSTSBAR.64.TRANSCNT [UR45+0x2d800] ;  /* 0x02d80000ff0079b0 */ /* 0x000fe80008000aad */
[----:B------:R-:W-:Y:S01]  /*a900*/  SHF.L.U32 R0, R0, 0x1f, RZ ;  /* 0x0000001f00007819 */ /* 0x000fe200000006ff */
[----:B------:R-:W-:Y:S01]  /*a910*/  NOP ;  /* 0x0000000000007918 */ /* 0x000fe20000000000 */
[----:B------:R-:W-:Y:S02]  /*a920*/  SYNCS.ARRIVE.TRANS64.A1T0 RZ, [UR45+0x2d800], RZ ;  /* 0x02d800ffffff79a7 */ /* 0x000fe4000810002d */
[----:B------:R-:W1:Y:S02]  /*a930*/  SYNCS.PHASECHK.TRANS64.TRYWAIT P0, [UR45+0x2d820], R0 ;  /* 0x02d82000ff0075a7 */ /* 0x000e64000800016d */
[----:B-1----:R-:W-:Y:S05]  /*a940*/  @!P0 BRA `(.L_x_10063) ;  /* 0x0000002800488947 */ /* 0x002fea0003800000 */
.L_x_10121:
[----:B------:R-:W-:Y:S01]  /*a950*/  UIADD3 UR4, UR49, -0x2, URZ ;  /* 0xfffffffe31047890 */ /* 0x000fe2000fffe03f */
[----:B------:R-:W-:-:S03]  /*a960*/  IMAD.MOV.U32 R21, RZ, RZ, RZ ;  /* 0x000000ffff157224 */ /* 0x000fc600078e00ff */
[----:B------:R-:W-:-:S06]  /*a970*/  UISETP.GE.AND UP0, UPT, UR4, UR48, UPT ;  /* 0x000000300400728c */ /* 0x000fcc000bf06270 */
[----:B------:R-:W-:-:S13]  /*a980*/  PLOP3.LUT P0, PT, PT, PT, UP0, 0x80, 0x0 ;  /* 0x000000000000781c */ /* 0x000fda0003f0f008 */
[----:B------:R-:W-:Y:S05]  /*a990*/  @!P0 BRA `(.L_x_10064) ;  /* 0x0000000c00e08947 */ /* 0x000fea0003800000 */
[----:B0-----:R-:W0:Y:S01]  /*a9a0*/  S2R R2, SR_TID.X ;  /* 0x0000000000027919 */ /* 0x001e220000002100 */
[----:B------:R-:W-:Y:S01]  /*a9b0*/  UIADD3 UR4, UR47, 0x1, URZ ;  /* 0x000000012f047890 */ /* 0x000fe2000fffe03f */
[----:B------:R-:W-:Y:S01]  /*a9c0*/  LOP3.LUT R3, RZ, UR44, RZ, 0x33, !PT ;  /* 0x0000002cff037c12 */ /* 0x000fe2000f8e33ff */
[----:B------:R-:W-:Y:S01]  /*a9d0*/  BSSY B0, `(.L_x_10064) ;  /* 0x00000f4000007945 */ /* 0x000fe20003800000 */
[----:B------:R-:W1:Y:S01]  /*a9e0*/  S2R R4, SR_TID.X ;  /* 0x0000000000047919 */ /* 0x000e620000002100 */
[----:B------:R-:W-:Y:S01]  /*a9f0*/  UIMAD UR4, UR4, UR39, URZ ;  /* 0x00000027040472a4 */ /* 0x000fe2000f8e023f */
[----:B------:R-:W-:Y:S02]  /*aa00*/  IMAD.MOV.U32 R22, RZ, RZ, 0x1 ;  /* 0x00000001ff167424 */ /* 0x000fe400078e00ff */
[----:B------:R-:W-:-:S03]  /*aa10*/  IMAD.MOV.U32 R20, RZ, RZ, RZ ;  /* 0x000000ffff147224 */ /* 0x000fc600078e00ff */
[----:B------:R-:W-:Y:S01]  /*aa20*/  LOP3.LUT R0, RZ, UR4, RZ, 0x33, !PT ;  /* 0x00000004ff007c12 */ /* 0x000fe2000f8e33ff */
[----:B------:R-:W-:-:S03]  /*aa30*/  ULDC UR4, c[0x0][0x2f4] ;  /* 0x0000bd0000047ab9 */ /* 0x000fc60000000800 */
[----:B------:R-:W-:-:S04]  /*aa40*/  VIMNMX R0, R0, R3, !PT ;  /* 0x0000000300007248 */ /* 0x000fc80007fe0100 */
[----:B------:R-:W-:Y:S02]  /*aa50*/  IADD3 R26, -R0, -0x2, RZ ;  /* 0xfffffffe001a7810 */ /* 0x000fe40007ffe1ff */
[----:B0-----:R-:W-:-:S04]  /*aa60*/  LOP3.LUT R2, R2, 0x7f, RZ, 0xc0, !PT ;  /* 0x0000007f02027812 */ /* 0x001fc800078ec0ff */
[----:B------:R-:W-:Y:S01]  /*aa70*/  SHF.R.U32.HI R2, RZ, 0x2, R2 ;  /* 0x00000002ff027819 */ /* 0x000fe20000011602 */
[----:B-1----:R-:W-:-:S03]  /*aa80*/  IMAD.SHL.U32 R4, R4, 0x8, RZ ;  /* 0x0000000804047824 */ /* 0x002fc600078e00ff */
[----:B------:R-:W-:Y:S02]  /*aa90*/  IADD3 R19, R23, R19, R2 ;  /* 0x0000001317137210 */ /* 0x000fe40007ffe002 */
[----:B------:R-:W-:Y:S02]  /*aaa0*/  IADD3 R3, -R2, UR43, RZ ;  /* 0x0000002b02037c10 */ /* 0x000fe4000fffe1ff */
[----:B------:R-:W0:Y:S01]  /*aab0*/  S2R R2, SR_TID.X ;  /* 0x0000000000027919 */ /* 0x000e220000002100 */
[----:B------:R-:W-:Y:S02]  /*aac0*/  LOP3.LUT R4, R4, 0x18, RZ, 0xc0, !PT ;  /* 0x0000001804047812 */ /* 0x000fe400078ec0ff */
[----:B------:R-:W-:Y:S01]  /*aad0*/  IADD3 R19, R19, -0x180, RZ ;  /* 0xfffffe8013137810 */ /* 0x000fe20007ffe0ff */
[----:B------:R-:W-:Y:S01]  /*aae0*/  IMAD R3, R0, 0x80, R3 ;  /* 0x0000008000037824 */ /* 0x000fe200078e0203 */
[----:B------:R-:W-:-:S03]  /*aaf0*/  LOP3.LUT R4, R4, 0x20, RZ, 0xfc, !PT ;  /* 0x0000002004047812 */ /* 0x000fc600078efcff */
[----:B------:R-:W-:Y:S01]  /*ab00*/  IMAD R10, R0, -0x80, R19 ;  /* 0xffffff80000a7824 */ /* 0x000fe200078e0213 */
[----:B------:R-:W-:Y:S02]  /*ab10*/  ISETP.GE.AND P2, PT, R4, UR4, PT ;  /* 0x0000000404007c0c */ /* 0x000fe4000bf46270 */
[----:B------:R-:W-:Y:S02]  /*ab20*/  IADD3 R0, R3, 0x100, RZ ;  /* 0x0000010003007810 */ /* 0x000fe40007ffe0ff */
[----:B0-----:R-:W-:-:S04]  /*ab30*/  SHF.L.U32 R2, R2, 0x3, RZ ;  /* 0x0000000302027819 */ /* 0x001fc800000006ff */
[----:B------:R-:W-:-:S04]  /*ab40*/  LOP3.LUT R2, R2, 0x18, RZ, 0xc0, !PT ;  /* 0x0000001802027812 */ /* 0x000fc800078ec0ff */
[C---:B------:R-:W-:Y:S02]  /*ab50*/  ISETP.GE.AND P3, PT, R2.reuse, UR4, PT ;  /* 0x0000000402007c0c */ /* 0x040fe4000bf66270 */
[----:B------:R-:W-:-:S04]  /*ab60*/  LOP3.LUT R2, R2, 0x40, RZ, 0xfc, !PT ;  /* 0x0000004002027812 */ /* 0x000fc800078efcff */
[----:B------:R-:W-:-:S13]  /*ab70*/  ISETP.GE.AND P1, PT, R2, UR4, PT ;  /* 0x0000000402007c0c */ /* 0x000fda000bf26270 */
.L_x_10077:
[----:B------:R-:W2:Y:S01]  /*ab80*/  LDL R7, [R1+0x4] ;  /* 0x0000040001077983 */ /* 0x000ea20000100800 */
[----:B------:R-:W0:Y:S03]  /*ab90*/  LDC R2, c[0x0][0x430] ;  /* 0x00010c00ff027b82 */ /* 0x000e260000000800 */
[----:B------:R-:W3:Y:S01]  /*aba0*/  LDL R6, [R1] ;  /* 0x0000000001067983 */ /* 0x000ee20000100800 */
[----:B------:R-:W-:Y:S01]  /*abb0*/  IMAD.MOV.U32 R4, RZ, RZ, R10 ;  /* 0x000000ffff047224 */ /* 0x000fe200078e000a */
[----:B------:R-:W-:Y:S01]  /*abc0*/  ULDC.64 UR4, c[0x0][0x428] ;  /* 0x00010a0000047ab9 */ /* 0x000fe20000000a00 */
[----:B0-----:R-:W-:-:S13]  /*abd0*/  ISETP.NE.AND P0, PT, R2, 0x1, PT ;  /* 0x000000010200780c */ /* 0x001fda0003f05270 */
[----:B------:R-:W0:Y:S08]  /*abe0*/  @P0 LDC R3, c[0x0][0x434] ;  /* 0x00010d00ff030b82 */ /* 0x000e300000000800 */
[----:B------:R-:W1:Y:S01]  /*abf0*/  @P0 LDC R5, c[0x0][0x438] ;  /* 0x00010e00ff050b82 */ /* 0x000e620000000800 */
[----:B0-----:R-:W-:-:S05]  /*ac00*/  @P0 IMAD.HI.U32 R2, R10, R3, RZ ;  /* 0x000000030a020227 */ /* 0x001fca00078e00ff */
[----:B-1----:R-:W-:-:S04]  /*ac10*/  @P0 SHF.R.U32.HI R4, RZ, R5, R2 ;  /* 0x00000005ff040219 */ /* 0x002fc80000011602 */
[----:B------:R-:W-:Y:S01]  /*ac20*/  SHF.R.S32.HI R3, RZ, 0x1f, R4 ;  /* 0x0000001fff037819 */ /* 0x000fe20000011404 */
[----:B--2---:R-:W-:-:S04]  /*ac30*/  IMAD R2, R7, UR4, RZ ;  /* 0x0000000407027c24 */ /* 0x004fc8000f8e02ff */
[----:B---3--:R-:W-:Y:S02]  /*ac40*/  IMAD R5, R6, UR5, R2 ;  /* 0x0000000506057c24 */ /* 0x008fe4000f8e0202 */
[----:B------:R-:W-:-:S04]  /*ac50*/  IMAD.MOV.U32 R2, RZ, RZ, R4 ;  /* 0x000000ffff027224 */ /* 0x000fc800078e0004 */
[----:B------:R-:W-:Y:S01]  /*ac60*/  IMAD.WIDE.U32 R2, R6, UR4, R2 ;  /* 0x0000000406027c25 */ /* 0x000fe2000f8e0002 */
[----:B------:R-:W-:-:S04]  /*ac70*/  ULDC.64 UR4, c[0x0][0x418] ;  /* 0x0001060000047ab9 */ /* 0x000fc80000000a00 */
[----:B------:R-:W-:Y:S02]  /*ac80*/  IADD3 R3, R5, R3, RZ ;  /* 0x0000000305037210 */ /* 0x000fe40007ffe0ff */
[----:B------:R-:W-:-:S04]  /*ac90*/  LEA R6, P0, R2, UR4, 0x2 ;  /* 0x0000000402067c11 */ /* 0x000fc8000f8010ff */
[----:B------:R-:W-:-:S05]  /*aca0*/  LEA.HI.X R7, R2, UR5, R3, 0x2, P0 ;  /* 0x0000000502077c11 */ /* 0x000fca00080f1403 */
[----:B------:R-:W2:Y:S01]  /*acb0*/  LDG.E R6, desc[UR36][R6.64] ;  /* 0x0000002406067981 */ /* 0x000ea2000c1e1900 */
[----:B------:R-:W-:-:S06]  /*acc0*/  ULOP3.LUT UR6, UR38, 0x2, URZ, 0xfc, !UPT ;  /* 0x0000000226067892 */ /* 0x000fcc000f8efc3f */
[----:B------:R-:W-:Y:S02]  /*acd0*/  IMAD.U32 R8, RZ, RZ, UR6 ;  /* 0x00000006ff087e24 */ /* 0x000fe4000f8e00ff */
[----:B------:R-:W-:-:S03]  /*ace0*/  VIADD R21, R20, 0x1 ;  /* 0x0000000114157836 */ /* 0x000fc60000000000 */
        /* <DEDUP_REMOVED lines=8> */
.L_x_10065:
[----:B------:R-:W-:Y:S01]  /*ad70*/  LEA R7, R21, UR45, 0x3 ;  /* 0x0000002d15077c11 */ /* 0x000fe2000f8e18ff */
[----:B------:R-:W-:Y:S01]  /*ad80*/  BSSY B1, `(.L_x_10066) ;  /* 0x0000004000017945 */ /* 0x000fe20003800000 */
[----:B------:R-:W-:-:S04]  /*ad90*/  SHF.L.U32 R2, R24, 0x1f, RZ ;  /* 0x0000001f18027819 */ /* 0x000fc800000006ff */
[----:B------:R-:W0:Y:S02]  /*ada0*/  SYNCS.PHASECHK.TRANS64.TRYWAIT P0, [R7+URZ+0x2d840], R2 ;  /* 0x02d84002070075a7 */ /* 0x000e24000800017f */
[----:B0-----:R-:W-:Y:S05]  /*adb0*/  @!P0 BRA `(.L_x_10067) ;  /* 0x0000002400448947 */ /* 0x001fea0003800000 */
.L_x_10122:
[----:B------:R-:W-:Y:S05]  /*adc0*/  BSYNC B1 ;  /* 0x0000000000017941 */ /* 0x000fea0003800000 */
.L_x_10066:
[----:B------:R-:W-:Y:S01]  /*add0*/  ULDC UR4, c[0x0][0x430] ;  /* 0x00010c0000047ab9 */ /* 0x000fe20000000800 */
[----:B------:R-:W-:Y:S01]  /*ade0*/  R2UR UR6, R29 ;  /* 0x000000001d0672ca */ /* 0x000fe200000e0000 */
[----:B------:R-:W-:Y:S01]  /*adf0*/  UIADD3 UR4, -UR4, URZ, URZ ;  /* 0x0000003f04047290 */ /* 0x000fe2000fffe13f */
[C---:B------:R-:W-:Y:S02]  /*ae00*/  LOP3.LUT P5, RZ, R16.reuse, 0x2, RZ, 0xc0, !PT ;  /* 0x0000000210ff7812 */ /* 0x040fe400078ac0ff */
        /* <DEDUP_REMOVED lines=13> */
[----:B------:R-:W-:Y:S01]  /*aee0*/  IMAD.U32 R9, RZ, RZ, UR4 ;  /* 0x00000004ff097e24 */ /* 0x000fe2000f8e00ff */
[----:B------:R-:W-:Y:S01]  /*aef0*/  UIMAD UR4, UR6, UR4, URZ ;  /* 0x00000004060472a4 */ /* 0x000fe2000f8e023f */
[----:B------:R-:W-:Y:S02]  /*af00*/  IMAD.IADD R3, R3, 0x1, R4 ;  /* 0x0000000103037824 */ /* 0x000fe400078e0204 */
[----:B------:R-:W-:Y:S01]  /*af10*/  ULDC.64 UR6, c[0x0][0x2e8] ;  /* 0x0000ba0000067ab9 */ /* 0x000fe20000000a00 */
[----:B------:R-:W-:Y:S02]  /*af20*/  UIMAD UR4, UR42, UR5, UR4 ;  /* 0x000000052a0472a4 */ /* 0x000fe4000f8e0204 */
[----:B------:R-:W-:-:S04]  /*af30*/  IMAD.WIDE.U32 R2, R9, UR42, R2 ;  /* 0x0000002a09027c25 */ /* 0x000fc8000f8e0002 */
[----:B------:R-:W-:Y:S01]  /*af40*/  IMAD R9, R21, 0x3000, R28 ;  /* 0x0000300015097824 */ /* 0x000fe200078e021c */
[----:B------:R-:W-:Y:S01]  /*af50*/  IADD3 R19, R3, UR4, RZ ;  /* 0x0000000403137c10 */ /* 0x000fe2000fffe0ff */
[----:B------:R-:W-:Y:S01]  /*af60*/  UMOV UR4, 0xffffffff ;  /* 0xffffffff00047882 */ /* 0x000fe20000000000 */
[----:B------:R-:W-:-:S04]  /*af70*/  LEA R8, P0, R2, UR6, 0x1 ;  /* 0x0000000602087c11 */ /* 0x000fc8000f8008ff */
[----:B------:R-:W-:Y:S01]  /*af80*/  LEA.HI.X R19, R2, UR7, R19, 0x1, P0 ;  /* 0x0000000702137c11 */ /* 0x000fe200080f0c13 */
[----:B------:R-:W-:Y:S08]  /*af90*/  BRA.DIV UR4, `(.L_x_10068) ;  /* 0x0000002204e07947 */ /* 0x000ff0000b800000 */
[----:B------:R-:W0:Y:S01]  /*afa0*/  S2R R11, SR_TID.X ;  /* 0x00000000000b7919 */ /* 0x000e220000002100 */
[----:B------:R-:W-:Y:S02]  /*afb0*/  LOP3.LUT P6, RZ, R16, 0x4, RZ, 0xc0, !PT ;  /* 0x0000000410ff7812 */ /* 0x000fe400078cc0ff */
[----:B------:R-:W-:Y:S01]  /*afc0*/  LEA R9, R9, UR45, 0x1 ;  /* 0x0000002d09097c11 */ /* 0x000fe2000f8e08ff */
[----:B------:R-:W1:Y:S04]  /*afd0*/  SHFL.IDX PT, R2, R8, RZ, 0x1c1f ;  /* 0x001c1fff08027589 */ /* 0x000e6800000e0000 */
[----:B------:R-:W2:Y:S04]  /*afe0*/  SHFL.IDX PT, R3, R19, RZ, 0x1c1f ;  /* 0x001c1fff13037589 */ /* 0x000ea800000e0000 */
[----:B------:R-:W-:Y:S01]  /*aff0*/  SHFL.IDX PT, R27, R19, 0x2, 0x1c1f ;  /* 0x005c1f00131b7f89 */ /* 0x000fe200000e0000 */
[----:B0-----:R-:W-:-:S05]  /*b000*/  IMAD.SHL.U32 R11, R11, 0x8, RZ ;  /* 0x000000080b0b7824 */ /* 0x001fca00078e00ff */
[----:B------:R-:W-:-:S05]  /*b010*/  LOP3.LUT R11, R11, 0x18, RZ, 0xc0, !PT ;  /* 0x000000180b0b7812 */ /* 0x000fca00078ec0ff */
[----:B------:R-:W-:-:S05]  /*b020*/  IMAD.SHL.U32 R4, R11, 0x2, RZ ;  /* 0x000000020b047824 */ /* 0x000fca00078e00ff */
[----:B-1----:R-:W-:-:S04]  /*b030*/  IADD3 R2, P0, R2, R4, RZ ;  /* 0x0000000402027210 */ /* 0x002fc80007f1e0ff */
[----:B--2---:R-:W-:-:S05]  /*b040*/  IADD3.X R3, RZ, R3, RZ, P0, !PT ;  /* 0x00000003ff037210 */ /* 0x004fca00007fe4ff */
        /* <DEDUP_REMOVED lines=18> */
.L_x_10132:
[----:B------:R-:W-:Y:S02]  /*b170*/  LOP3.LUT P6, RZ, R16, 0x4, RZ, 0xc0, !PT ;  /* 0x0000000410ff7812 */ /* 0x000fe400078cc0ff */
[----:B--2---:R-:W-:-:S04]  /*b180*/  IADD3 R2, P0, R2, R4, RZ ;  /* 0x0000000402027210 */ /* 0x004fc80007f1e0ff */
[----:B------:R-:W-:Y:S02]  /*b190*/  IADD3.X R3, RZ, R27, RZ, P0, !PT ;  /* 0x0000001bff037210 */ /* 0x000fe400007fe4ff */
        /* <DEDUP_REMOVED lines=8> */
.L_x_10069:
[----:B------:R-:W-:Y:S02]  /*b220*/  PLOP3.LUT P4, PT, P4, P0, PT, 0xa2, 0x0 ;  /* 0x000000000000781c */ /* 0x000fe40002781472 */
[----:B------:R-:W-:-:S08]  /*b230*/  @P0 R2UR P4, UR4, R7 ;  /* 0x00000000070402ca */ /* 0x000fd00000080000 */
[----:B------:R-:W-:-:S05]  /*b240*/  @P0 PLOP3.LUT P0, PT, P4, PT, PT, 0x80, 0x0 ;  /* 0x000000000000081c */ /* 0x000fca000270f070 */
[----:B------:R-:W-:Y:S01]  /*b250*/  @!P4 SYNCS.ARRIVE.TRANS64.RED.A0T1 RZ, [UR4+0x2d830], RZ ;  /* 0x02d830ffffffc9a7 */ /* 0x000fe20008200404 */
[----:B------:R-:W-:Y:S07]  /*b260*/  @!P4 ARRIVES.LDGSTSBAR.64.TRANSCNT [UR4+0x2d830] ;  /* 0x02d83000ff00c9b0 */ /* 0x000fee0008000a84 */
[----:B------:R-:W-:Y:S05]  /*b270*/  @P0 BRA.U.ANY `(.L_x_10069) ;  /* 0xfffffffd00e80947 */ /* 0x000fea000393ffff */
[----:B------:R-:W-:Y:S01]  /*b280*/  NOP ;  /* 0x0000000000007918 */ /* 0x000fe20000000000 */
[----:B------:R-:W-:-:S06]  /*b290*/  ULOP3.LUT UR5, UR38, 0x2, URZ, 0xfc, !UPT ;  /* 0x0000000226057892 */ /* 0x000fcc000f8efc3f */
[----:B-1----:R-:W-:-:S05]  /*b2a0*/  IMAD.U32 R2, RZ, RZ, UR5 ;  /* 0x00000005ff027e24 */ /* 0x002fca000f8e00ff */
[----:B------:R-:W-:-:S13]  /*b2b0*/  ISETP.NE.AND P5, PT, R2, 0x3, PT ;  /* 0x000000030200780c */ /* 0x000fda0003fa5270 */
[----:B------:R-:W-:Y:S05]  /*b2c0*/  @!P5 BRA `(.L_x_10070) ;  /* 0x000000000004d947 */ /* 0x000fea0003800000 */
[----:B------:R-:W-:Y:S01]  /*b2d0*/  BPT.TRAP 0x1 ;  /* 0x000000040000795c */ /* 0x000fe20000300000 */
.L_x_10070:
[----:B------:R1:W-:Y:S01]  /*b2e0*/  SYNCS.ARRIVE.TRANS64.A1T0 RZ, [R7+URZ+0x2d830], RZ ;  /* 0x02d830ff07ff79a7 */ /* 0x0003e2000810003f */
[----:B------:R-:W-:Y:S05]  /*b2f0*/  @!P5 BRA `(.L_x_10071) ;  /* 0x000000000004d947 */ /* 0x000fea0003800000 */
[----:B------:R-:W-:Y:S01]  /*b300*/  BPT.TRAP 0x1 ;  /* 0x000000040000795c */ /* 0x000fe20000300000 */
.L_x_10071:
[----:B------:R-:W-:Y:S01]  /*b310*/  SHF.L.U32 R2, R22, 0x1f, RZ ;  /* 0x0000001f16027819 */ /* 0x000fe200000006ff */
[----:B------:R-:W-:Y:S01]  /*b320*/  BSSY B1, `(.L_x_10072) ;  /* 0x0000004000017945 */ /* 0x000fe20003800000 */
[----:B-1----:R-:W-:-:S04]  /*b330*/  LEA R7, R20, UR45, 0x3 ;  /* 0x0000002d14077c11 */ /* 0x002fc8000f8e18ff */
[----:B------:R-:W1:Y:S02]  /*b340*/  SYNCS.PHASECHK.TRANS64.TRYWAIT P0, [R7+URZ+0x2d860], R2 ;  /* 0x02d86002070075a7 */ /* 0x000e64000800017f */
[----:B-1----:R-:W-:Y:S05]  /*b350*/  @!P0 BRA `(.L_x_10073) ;  /* 0x0000002400448947 */ /* 0x002fea0003800000 */
.L_x_10133:
[----:B------:R-:W-:Y:S05]  /*b360*/  BSYNC B1 ;  /* 0x0000000000017941 */ /* 0x000fea0003800000 */
.L_x_10072:
[----:B------:R-:W-:Y:S01]  /*b370*/  UMOV UR4, 0xffffffff ;  /* 0xffffffff00047882 */ /* 0x000fe20000000000 */
[----:B0-----:R-:W-:Y:S02]  /*b380*/  IMAD R8, R20, 0x3000, R28 ;  /* 0x0000300014087824 */ /* 0x001fe400078e021c */
[----:B------:R-:W-:Y:S05]  /*b390*/  BRA.DIV UR4, `(.L_x_10074) ;  /* 0x0000002604487947 */ /* 0x000fea000b800000 */
[----:B------:R-:W1:Y:S01]  /*b3a0*/  SHFL.IDX PT, R14, R17, RZ, 0x1c1f ;  /* 0x001c1fff110e7589 */ /* 0x000e6200000e0000 */
[----:B------:R-:W-:-:S03]  /*b3b0*/  LEA R8, R8, UR45, 0x1 ;  /* 0x0000002d08087c11 */ /* 0x000fc6000f8e08ff */
[----:B------:R-:W0:Y:S01]  /*b3c0*/  SHFL.IDX PT, R3, R18, RZ, 0x1c1f ;  /* 0x001c1fff12037589 */ /* 0x000e2200000e0000 */
[----:B-1----:R-:W-:-:S03]  /*b3d0*/  IADD3 R2, P0, R14, R4, RZ ;  /* 0x000000040e027210 */ /* 0x002fc60007f1e0ff */
[----:B------:R-:W1:Y:S02]  /*b3e0*/  SHFL.IDX PT, R14, R17, 0x1, 0x1c1f ;  /* 0x003c1f00110e7f89 */ /* 0x000e6400000e0000 */
[----:B0-----:R-:W-:Y:S01]  /*b3f0*/  IMAD.X R3, RZ, RZ, R3, P0 ;  /* 0x000000ffff037224 */ /* 0x001fe200000e0603 */
[----:B------:R-:W-:-:S13]  /*b400*/  ISETP.LT.OR P0, PT, R0, 0x1, P3 ;  /* 0x000000010000780c */ /* 0x000fda0001f01670 */
[----:B------:R-:W-:Y:S01]  /*b410*/  LDGSTS.E.BYPASS.LTC128B.128 [R8+0x400], desc[UR36][R2.64], !P0 ;  /* 0x0040000002087fae */ /* 0x000fe2000c101d64 */
[----:B------:R-:W-:-:S13]  /*b420*/  ISETP.LT.OR P0, PT, R0, 0x1, P2 ;  /* 0x000000010000780c */ /* 0x000fda0001701670 */
[----:B------:R-:W-:Y:S01]  /*b430*/  LDGSTS.E.BYPASS.LTC128B.128 [R8+0x2400], desc[UR36][R2.64+0x40], !P0 ;  /* 0x0240004002087fae */ /* 0x000fe2000c101d64 */
[----:B------:R-:W-:-:S13]  /*b440*/  ISETP.LT.OR P0, PT, R0, 0x1, P1 ;  /* 0x000000010000780c */ /* 0x000fda0000f01670 */
[----:B------:R0:W-:Y:S04]  /*b450*/  LDGSTS.E.BYPASS.LTC128B.128 [R8+0x4400], desc[UR36][R2.64+0x80], !P0 ;  /* 0x0440008002087fae */ /* 0x0001e8000c101d64 */
[----:B0-----:R-:W0:Y:S01]  /*b460*/  SHFL.IDX PT, R3, R18, 0x1, 0x1c1f ;  /* 0x003c1f0012037f89 */ /* 0x001e2200000e0000 */
[----:B-1----:R-:W-:-:S03]  /*b470*/  IADD3 R2, P0, R14, R4, RZ ;  /* 0x000000040e027210 */ /* 0x002fc60007f1e0ff */
[----:B------:R-:W1:Y:S01]  /*b480*/  SHFL.IDX PT, R14, R17, 0x2, 0x1c1f ;  /* 0x005c1f00110e7f89 */ /* 0x000e6200000e0000 */
[----:B0-----:R-:W-:Y:S02]  /*b490*/  IADD3.X R3, RZ, R3, RZ, P0, !PT ;  /* 0x00000003ff037210 */ /* 0x001fe400007fe4ff */
        /* <DEDUP_REMOVED lines=8> */
[----:B------:R-:W1:Y:S04]  /*b520*/  SHFL.IDX PT, R18, R18, 0x3, 0x1c1f ;  /* 0x007c1f0012127f89 */ /* 0x000e6800000e0000 */
[----:B------:R2:W3:Y:S01]  /*b530*/  SHFL.IDX PT, R14, R17, 0x3, 0x1c1f ;  /* 0x007c1f00110e7f89 */ /* 0x0004e200000e0000 */
[----:B0-----:R-:W-:Y:S01]  /*b540*/  IMAD.X R3, RZ, RZ, R3, P0 ;  /* 0x000000ffff037224 */ /* 0x001fe200000e0603 */
[----:B------:R-:W-:-:S13]  /*b550*/  ISETP.LT.OR P0, PT, R0, 0x41, P3 ;  /* 0x000000410000780c */ /* 0x000fda0001f01670 */
[----:B------:R2:W-:Y:S01]  /*b560*/  LDGSTS.E.BYPASS.LTC128B.128 [R8+0x1400], desc[UR36][R2.64], !P0 ;  /* 0x0140000002087fae */ /* 0x0005e2000c101d64 */
[----:B------:R-:W-:-:S13]  /*b570*/  ISETP.LT.OR P0, PT, R0, 0x41, P2 ;  /* 0x000000410000780c */ /* 0x000fda0001701670 */
[----:B------:R2:W-:Y:S01]  /*b580*/  LDGSTS.E.BYPASS.LTC128B.128 [R8+0x3400], desc[UR36][R2.64+0x40], !P0 ;  /* 0x0340004002087fae */ /* 0x0005e2000c101d64 */
[----:B------:R-:W-:-:S13]  /*b590*/  ISETP.LT.OR P0, PT, R0, 0x41, P1 ;  /* 0x000000410000780c */ /* 0x000fda0000f01670 */
[----:B-1-3--:R2:W-:Y:S02]  /*b5a0*/  LDGSTS.E.BYPASS.LTC128B.128 [R8+0x5400], desc[UR36][R2.64+0x80], !P0 ;  /* 0x0540008002087fae */ /* 0x00a5e4000c101d64 */
.L_x_10143:
[----:B0-2---:R-:W-:Y:S01]  /*b5b0*/  IADD3 R2, P0, R14, R4, RZ ;  /* 0x000000040e027210 */ /* 0x005fe20007f1e0ff */
        /* <DEDUP_REMOVED lines=21> */
[----:B------:R-:W-:-:S07]  /*b710*/  IMAD.IADD R19, R3, 0x1, R25 ;  /* 0x0000000103137824 */ /* 0x000fce00078e0219 */
.L_x_10075:
        /* <DEDUP_REMOVED lines=8> */
[----:B------:R-:W-:-:S05]  /*b7a0*/  IMAD.U32 R4, RZ, RZ, UR5 ;  /* 0x00000005ff047e24 */ /* 0x000fca000f8e00ff */
[----:B------:R-:W-:-:S13]  /*b7b0*/  ISETP.NE.AND P5, PT, R4, 0x3, PT ;  /* 0x000000030400780c */ /* 0x000fda0003fa5270 */
[----:B------:R-:W-:Y:S05]  /*b7c0*/  @!P5 BRA `(.L_x_10076) ;  /* 0x000000000004d947 */ /* 0x000fea0003800000 */
[----:B------:R-:W-:Y:S01]  /*b7d0*/  BPT.TRAP 0x1 ;  /* 0x000000040000795c */ /* 0x000fe20000300000 */
.L_x_10076:
        /* <DEDUP_REMOVED lines=11> */
[----:B------:R-:W-:Y:S02]  /*b890*/  IMAD.MOV.U32 R20, RZ, RZ, R21 ;  /* 0x000000ffff147224 */ /* 0x000fe400078e0015 */
[----:B------:R-:W-:Y:S01]  /*b8a0*/  ULDC.64 UR6, c[0x0][0x318] ;  /* 0x0000c60000067ab9 */ /* 0x000fe20000000a00 */
[----:B------:R-:W-:Y:S01]  /*b8b0*/  UIMAD UR4, UR42, UR5, UR4 ;  /* 0x000000052a0472a4 */ /* 0x000fe2000f8e0204 */
[----:B------:R-:W-:-:S05]  /*b8c0*/  LEA R17, P0, R18, UR6, 0x1 ;  /* 0x0000000612117c11 */ /* 0x000fca000f8008ff */
[----:B------:R-:W-:-:S05]  /*b8d0*/  VIADD R3, R19, UR4 ;  /* 0x0000000413037c36 */ /* 0x000fca0008000000 */
[----:B------:R-:W-:Y:S02]  /*b8e0*/  LEA.HI.X R18, R18, UR7, R3, 0x1, P0 ;  /* 0x0000000712127c11 */ /* 0x000fe400080f0c03 */
[----:B------:R-:W-:-:S13]  /*b8f0*/  ISETP.GT.AND P0, PT, R26, UR48, PT ;  /* 0x000000301a007c0c */ /* 0x000fda000bf04270 */
[----:B0-----:R-:W-:Y:S05]  /*b900*/  @P0 BRA `(.L_x_10077) ;  /* 0xfffffff0009c0947 */ /* 0x001fea000383ffff */
[----:B------:R-:W-:Y:S05]  /*b910*/  BSYNC B0 ;  /* 0x0000000000007941 */ /* 0x000fea0003800000 */
.L_x_10064:
[----:B------:R-:W-:-:S06]  /*b920*/  ULOP3.LUT UR4, UR38, 0x2, URZ, 0xfc, !UPT ;  /* 0x0000000226047892 */ /* 0x000fcc000f8efc3f */
[----:B0-----:R-:W-:-:S05]  /*b930*/  IMAD.U32 R0, RZ, RZ, UR4 ;  /* 0x00000004ff007e24 */ /* 0x001fca000f8e00ff */
[----:B------:R-:W-:-:S13]  /*b940*/  ISETP.NE.AND P0, PT, R0, 0x3, PT ;  /* 0x000000030000780c */ /* 0x000fda0003f05270 */
[----:B------:R-:W-:Y:S05]  /*b950*/  @!P0 BRA `(.L_x_10078) ;  /* 0x0000000000048947 */ /* 0x000fea0003800000 */
[----:B------:R-:W-:Y:S01]  /*b960*/  BPT.TRAP 0x1 ;  /* 0x000000040000795c */ /* 0x000fe20000300000 */
.L_x_10078:
[C---:B------:R-:W-:Y:S01]  /*b970*/  LEA R0, R21.reuse, UR45, 0x3 ;  /* 0x0000002d15007c11 */ /* 0x040fe2000f8e18ff */
        /* <DEDUP_REMOVED lines=11> */
.L_x_10144:
[----:B------:R-:W-:Y:S05]  /*ba30*/  BSYNC B0 ;  /* 0x0000000000007941 */ /* 0x000fea0003800000 */
.L_x_10079:
[----:B------:R-:W1:Y:S01]  /*ba40*/  S2R R9, SR_TID.X ;  /* 0x0000000000097919 */ /* 0x000e620000002100 */
[----:B------:R-:W-:Y:S01]  /*ba50*/  UMOV UR4, 0xffffffff ;  /* 0xffffffff00047882 */ /* 0x000fe20000000000 */
[----:B-1----:R-:W-:-:S05]  /*ba60*/  IMAD.SHL.U32 R9, R9, 0x8, RZ ;  /* 0x0000000809097824 */ /* 0x002fca00078e00ff */
[----:B------:R-:W-:Y:S01]  /*ba70*/  LOP3.LUT R9, R9, 0x18, RZ, 0xc0, !PT ;  /* 0x0000001809097812 */ /* 0x000fe200078ec0ff */
[----:B------:R-:W-:Y:S06]  /*ba80*/  BRA.DIV UR4, `(.L_x_10081) ;  /* 0x0000002204f47947 */ /* 0x000fec000b800000 */
[----:B------:R-:W1:Y:S01]  /*ba90*/  S2R R7, SR_TID.X ;  /* 0x0000000000077919 */ /* 0x000e620000002100 */
[----:B------:R-:W-:Y:S01]  /*baa0*/  ULDC UR4, c[0x0][0x2f4] ;  /* 0x0000bd0000047ab9 */ /* 0x000fe20000000800 */
[----:B------:R-:W-:Y:S01]  /*bab0*/  LEA R4, R4, UR45, 0x1 ;  /* 0x0000002d04047c11 */ /* 0x000fe2000f8e08ff */
[----:B0-----:R-:W-:Y:S01]  /*bac0*/  SHFL.IDX PT, R3, R18, RZ, 0x1c1f ;  /* 0x001c1fff12037589 */ /* 0x001fe200000e0000 */
[----:B------:R-:W-:-:S03]  /*bad0*/  ISETP.GE.AND P2, PT, R9, UR4, PT ;  /* 0x0000000409007c0c */ /* 0x000fc6000bf46270 */
[----:B------:R-:W0:Y:S01]  /*bae0*/  SHFL.IDX PT, R2, R17, RZ, 0x1c1f ;  /* 0x001c1fff11027589 */ /* 0x000e2200000e0000 */
[----:B------:R-:W-:-:S03]  /*baf0*/  ISETP.LT.OR P3, PT, R5, 0x1, P2 ;  /* 0x000000010500780c */ /* 0x000fc60001761670 */
[----:B------:R-:W-:Y:S04]  /*bb00*/  SHFL.IDX PT, R6, R18, 0x1, 0x1c1f ;  /* 0x003c1f0012067f89 */ /* 0x000fe800000e0000 */
[----:B------:R-:W2:Y:S01]  /*bb10*/  SHFL.IDX PT, R14, R17, 0x1, 0x1c1f ;  /* 0x003c1f00110e7f89 */ /* 0x000ea200000e0000 */
[----:B-1----:R-:W-:Y:S01]  /*bb20*/  SHF.L.U32 R7, R7, 0x3, RZ ;  /* 0x0000000307077819 */ /* 0x002fe200000006ff */
[----:B0-----:R-:W-:-:S03]  /*bb30*/  IMAD.WIDE.U32 R2, R9, 0x2, R2 ;  /* 0x0000000209027825 */ /* 0x001fc600078e0002 */
[----:B------:R-:W-:Y:S02]  /*bb40*/  LOP3.LUT R7, R7, 0x18, RZ, 0xc0, !PT ;  /* 0x0000001807077812 */ /* 0x000fe400078ec0ff */
[----:B------:R-:W-:Y:S01]  /*bb50*/  LDGSTS.E.BYPASS.LTC128B.128 [R4+0x400], desc[UR36][R2.64], !P3 ;  /* 0x0040000002047fae */ /* 0x000fe2000d901d64 */
[----:B------:R-:W-:Y:S02]  /*bb60*/  ISETP.LT.OR P3, PT, R5, 0x21, P2 ;  /* 0x000000210500780c */ /* 0x000fe40001761670 */
[C---:B------:R-:W-:Y:S02]  /*bb70*/  LOP3.LUT R8, R7.reuse, 0x20, RZ, 0xfc, !PT ;  /* 0x0000002007087812 */ /* 0x040fe400078efcff */
[----:B------:R-:W-:Y:S02]  /*bb80*/  LOP3.LUT R7, R7, 0x40, RZ, 0xfc, !PT ;  /* 0x0000004007077812 */ /* 0x000fe400078efcff */
[----:B------:R-:W-:Y:S02]  /*bb90*/  ISETP.GE.AND P1, PT, R8, UR4, PT ;  /* 0x0000000408007c0c */ /* 0x000fe4000bf26270 */
[----:B------:R-:W-:Y:S01]  /*bba0*/  ISETP.GE.AND P0, PT, R7, UR4, PT ;  /* 0x0000000407007c0c */ /* 0x000fe2000bf06270 */
[----:B------:R-:W0:Y:S01]  /*bbb0*/  SHFL.IDX PT, R8, R17, 0x2, 0x1c1f ;  /* 0x005c1f0011087f89 */ /* 0x000e2200000e0000 */
[----:B------:R-:W-:-:S02]  /*bbc0*/  ISETP.LT.OR P4, PT, R5, 0x1, P1 ;  /* 0x000000010500780c */ /* 0x000fc40000f81670 */
[C---:B------:R-:W-:Y:S01]  /*bbd0*/  ISETP.LT.OR P5, PT, R5.reuse, 0x1, P0 ;  /* 0x000000010500780c */ /* 0x040fe200007a1670 */
[----:B------:R-:W1:Y:S04]  /*bbe0*/  SHFL.IDX PT, R7, R18, 0x2, 0x1c1f ;  /* 0x005c1f0012077f89 */ /* 0x000e6800000e0000 */
[----:B------:R-:W3:Y:S06]  /*bbf0*/  SHFL.IDX PT, R18, R18, 0x3, 0x1c1f ;  /* 0x007c1f0012127f89 */ /* 0x000eec00000e0000 */
[----:B------:R-:W-:Y:S01]  /*bc00*/  LDGSTS.E.BYPASS.LTC128B.128 [R4+0x2400], desc[UR36][R2.64+0x40], !P4 ;  /* 0x0240004002047fae */ /* 0x000fe2000e101d64 */
[----:B------:R-:W-:-:S03]  /*bc10*/  ISETP.LT.OR P4, PT, R5, 0x21, P1 ;  /* 0x000000210500780c */ /* 0x000fc60000f81670 */
[----:B------:R2:W-:Y:S01]  /*bc20*/  LDGSTS.E.BYPASS.LTC128B.128 [R4+0x4400], desc[UR36][R2.64+0x80], !P5 ;  /* 0x0440008002047fae */ /* 0x0005e2000e901d64 */
[----:B------:R-:W-:Y:S01]  /*bc30*/  ISETP.LT.OR P5, PT, R5, 0x21, P0 ;  /* 0x000000210500780c */ /* 0x000fe200007a1670 */
[----:B--2---:R-:W-:Y:S02]  /*bc40*/  IMAD.MOV.U32 R2, RZ, RZ, R14 ;  /* 0x000000ffff027224 */ /* 0x004fe400078e000e */
[----:B------:R-:W-:Y:S01]  /*bc50*/  IMAD.MOV.U32 R3, RZ, RZ, R6 ;  /* 0x000000ffff037224 */ /* 0x000fe200078e0006 */
        /* <DEDUP_REMOVED lines=9> */
[----:B0-----:R-:W-:Y:S01]  /*bcf0*/  MOV R2, R8 ;  /* 0x0000000800027202 */ /* 0x001fe20000000f00 */
[----:B-1----:R-:W-:-:S04]  /*bd00*/  IMAD.MOV.U32 R3, RZ, RZ, R7 ;  /* 0x000000ffff037224 */ /* 0x002fc800078e0007 */
[----:B------:R-:W-:-:S05]  /*bd10*/  IMAD.WIDE.U32 R2, R9, 0x2, R2 ;  /* 0x0000000209027825 */ /* 0x000fca00078e0002 */
[----:B------:R2:W-:Y:S04]  /*bd20*/  LDGSTS.E.BYPASS.LTC128B.128 [R4+0x1400], desc[UR36][R2.64], !P3 ;  /* 0x0140000002047fae */ /* 0x0005e8000d901d64 */
[----:B------:R2:W-:Y:S04]  /*bd30*/  LDGSTS.E.BYPASS.LTC128B.128 [R4+0x3400], desc[UR36][R2.64+0x40], !P4 ;  /* 0x0340004002047fae */ /* 0x0005e8000e101d64 */
[----:B---34-:R2:W-:Y:S02]  /*bd40*/  LDGSTS.E.BYPASS.LTC128B.128 [R4+0x5400], desc[UR36][R2.64+0x80], !P5 ;  /* 0x0540008002047fae */ /* 0x0185e4000e901d64 */
.L_x_10154:
[C---:B------:R-:W-:Y:S01]  /*bd50*/  ISETP.LT.OR P2, PT, R5.reuse, 0x61, P2 ;  /* 0x000000610500780c */ /* 0x040fe20001741670 */
[----:B--2---:R-:W-:Y:S01]  /*bd60*/  IMAD.MOV.U32 R3, RZ, RZ, R18 ;  /* 0x000000ffff037224 */ /* 0x004fe200078e0012 */
        /* <DEDUP_REMOVED lines=12> */
.L_x_10082:
        /* <DEDUP_REMOVED lines=8> */
[----:B0-----:R-:W-:-:S05]  /*beb0*/  IMAD.U32 R2, RZ, RZ, UR5 ;  /* 0x00000005ff027e24 */ /* 0x001fca000f8e00ff */
[----:B------:R-:W-:-:S13]  /*bec0*/  ISETP.NE.AND P2, PT, R2, 0x3, PT ;  /* 0x000000030200780c */ /* 0x000fda0003f45270 */
[----:B------:R-:W-:Y:S05]  /*bed0*/  @!P2 BRA `(.L_x_10083) ;  /* 0x000000000004a947 */ /* 0x000fea0003800000 */
[----:B------:R-:W-:Y:S01]  /*bee0*/  BPT.TRAP 0x1 ;  /* 0x000000040000795c */ /* 0x000fe20000300000 */
.L_x_10083:
[----:B------:R-:W-:Y:S01]  /*bef0*/  IADD3 R2, R21, 0x1, RZ ;  /* 0x0000000115027810 */ /* 0x000fe20007ffe0ff */
[----:B------:R0:W-:Y:S03]  /*bf00*/  SYNCS.ARRIVE.TRANS64.A1T0 RZ, [R0+URZ+0x2d850], RZ ;  /* 0x02d850ff00ff79a7 */ /* 0x0001e6000810003f */
[----:B------:R-:W-:-:S04]  /*bf10*/  ISETP.NE.AND P0, PT, R2, 0x2, PT ;  /* 0x000000020200780c */ /* 0x000fc80003f05270 */
[----:B------:R-:W-:Y:S02]  /*bf20*/  SEL R3, RZ, 0x1, P0 ;  /* 0x00000001ff037807 */ /* 0x000fe40000000000 */
[----:B------:R-:W-:Y:S02]  /*bf30*/  SEL R2, R2, RZ, P0 ;  /* 0x000000ff02027207 */ /* 0x000fe40000000000 */
[----:B0-----:R-:W-:-:S07]  /*bf40*/  LOP3.LUT R0, R24, R3, RZ, 0x3c, !PT ;  /* 0x0000000318007212 */ /* 0x001fce00078e3cff */
.L_x_10049:
[----:B------:R-:W0:Y:S01]  /*bf50*/  S2R R4, SR_CgaCtaId ;  /* 0x0000000000047919 */ /* 0x000e220000008800 */
[----:B------:R-:W-:Y:S02]  /*bf60*/  MOV R3, 0x400 ;  /* 0x0000040000037802 */ /* 0x000fe40000000f00 */
[----:B------:R-:W-:Y:S02]  /*bf70*/  SHF.L.U32 R6, R6, 0x1f, RZ ;  /* 0x0000001f06067819 */ /* 0x000fe400000006ff */
[----:B0-----:R-:W-:-:S04]  /*bf80*/  LEA R7, R4, R3, 0x18 ;  /* 0x0000000304077211 */ /* 0x001fc800078ec0ff */
[----:B------:R-:W0:Y:S02]  /*bf90*/  SYNCS.PHASECHK.TRANS64.TRYWAIT P0, [R7+URZ+0x2d820], R6 ;  /* 0x02d82006070075a7 */ /* 0x000e24000800017f */
[----:B0-----:R-:W-:Y:S05]  /*bfa0*/  @!P0 BRA `(.L_x_10084) ;  /* 0x0000002400288947 */ /* 0x001fea0003800000 */
.L_x_10155:
[----:B------:R-:W-:-:S03]  /*bfb0*/  UMOV UR4, 0xffffffff ;  /* 0xffffffff00047882 */ /* 0x000fc60000000000 */
[----:B------:R-:W-:Y:S05]  /*bfc0*/  BRA.DIV UR4, `(.L_x_10085) ;  /* 0x0000002604347947 */ /* 0x000fea000b800000 */
[----:B------:R-:W1:Y:S02]  /*bfd0*/  S2R R3, SR_TID.X ;  /* 0x0000000000037919 */ /* 0x000e640000002100 */
[----:B-1----:R-:W-:-:S04]  /*bfe0*/  SHF.R.U32.HI R3, RZ, 0x5, R3 ;  /* 0x00000005ff037819 */ /* 0x002fc80000011603 */
[----:B------:R-:W-:-:S05]  /*bff0*/  LOP3.LUT R3, R3, 0x3, RZ, 0xc0, !PT ;  /* 0x0000000303037812 */ /* 0x000fca00078ec0ff */
[----:B------:R1:W2:Y:S02]  /*c000*/  SHFL.IDX PT, R14, R3, RZ, 0x1f ;  /* 0x00001fff030e7589 */ /* 0x0002a400000e0000 */
.L_x_10158:
[----:B--2---:R-:W-:-:S13]  /*c010*/  ISETP.NE.AND P0, PT, R14, RZ, PT ;  /* 0x000000ff0e00720c */ /* 0x004fda0003f05270 */
[----:B------:R-:W-:Y:S05]  /*c020*/  @P0 BRA `(.L_x_10017) ;  /* 0x0000000000880947 */ /* 0x000fea0003800000 */
[----:B------:R-:W-:-:S03]  /*c030*/  UMOV UR4, 0xffffffff ;  /* 0xffffffff00047882 */ /* 0x000fc60000000000 */
[----:B------:R-:W-:Y:S05]  /*c040*/  BRA.DIV UR4, `(.L_x_10086) ;  /* 0x0000002604487947 */ /* 0x000fea000b800000 */
[----:B------:R-:W-:-:S13]  /*c050*/  ELECT P6, URZ, PT ;  /* 0x00000000003f782f */ /* 0x000fda00038c0000 */
.L_x_10161:
[----:B------:R-:W-:Y:S05]  /*c060*/  @!P6 BRA `(.L_x_10017) ;  /* 0x000000000078e947 */ /* 0x000fea0003800000 */
[----:B------:R-:W-:-:S06]  /*c070*/  ULOP3.LUT UR4, UR38, 0x2, URZ, 0xfc, !UPT ;  /* 0x0000000226047892 */ /* 0x000fcc000f8efc3f */
[----:B-1----:R-:W-:-:S05]  /*c080*/  IMAD.U32 R3, RZ, RZ, UR4 ;  /* 0x00000004ff037e24 */ /* 0x002fca000f8e00ff */
[----:B------:R-:W-:-:S13]  /*c090*/  ISETP.NE.AND P0, PT, R3, 0x3, PT ;  /* 0x000000030300780c */ /* 0x000fda0003f05270 */
[----:B------:R-:W-:Y:S05]  /*c0a0*/  @!P0 BRA `(.L_x_10087) ;  /* 0x0000000000048947 */ /* 0x000fea0003800000 */
[----:B------:R-:W-:Y:S01]  /*c0b0*/  BPT.TRAP 0x1 ;  /* 0x000000040000795c */ /* 0x000fe20000300000 */
.L_x_10087:
[----:B------:R-:W-:Y:S01]  /*c0c0*/  IMAD R5, R2, 0x8, R7 ;  /* 0x0000000802057824 */ /* 0x000fe200078e0207 */
[----:B------:R-:W-:Y:S02]  /*c0d0*/  SHF.L.U32 R4, R0, 0x1f, RZ ;  /* 0x0000001f00047819 */ /* 0x000fe400000006ff */
[----:B------:R-:W-:Y:S02]  /*c0e0*/  IADD3 R2, R2, 0x1, RZ ;  /* 0x0000000102027810 */ /* 0x000fe40007ffe0ff */
[----:B------:R-:W1:Y:S02]  /*c0f0*/  SYNCS.PHASECHK.TRANS64.TRYWAIT P1, [R5+URZ+0x2d840], R4 ;  /* 0x02d84004050075a7 */ /* 0x000e64000802017f */
[----:B------:R-:W-:-:S04]  /*c100*/  ISETP.NE.AND P2, PT, R2, 0x2, PT ;  /* 0x000000020200780c */ /* 0x000fc80003f45270 */
[----:B------:R-:W-:Y:S01]  /*c110*/  SEL R3, RZ, 0x1, P2 ;  /* 0x00000001ff037807 */ /* 0x000fe20001000000 */
[----:B-1----:R-:W-:Y:S08]  /*c120*/  @!P1 BRA `(.L_x_10088) ;  /* 0x0000002400309947 */ /* 0x002ff00003800000 */
.L_x_10162:
[----:B------:R-:W-:Y:S02]  /*c130*/  SEL R2, R2, RZ, P2 ;  /* 0x000000ff02027207 */ /* 0x000fe40001000000 */
[----:B------:R-:W-:Y:S01]  /*c140*/  LOP3.LUT R0, R0, R3, RZ, 0x3c, !PT ;  /* 0x0000000300007212 */ /* 0x000fe200078e3cff */
[----:B------:R-:W-:Y:S06]  /*c150*/  @!P0 BRA `(.L_x_10089) ;  /* 0x0000000000048947 */ /* 0x000fec0003800000 */
[----:B------:R-:W-:Y:S01]  /*c160*/  BPT.TRAP 0x1 ;  /* 0x000000040000795c */ /* 0x000fe20000300000 */
.L_x_10089:
[----:B------:R-:W-:Y:S01]  /*c170*/  IMAD R3, R2, 0x8, R7 ;  /* 0x0000000802037824 */ /* 0x000fe200078e0207 */
[----:B------:R-:W-:-:S04]  /*c180*/  SHF.L.U32 R0, R0, 0x1f, RZ ;  /* 0x0000001f00007819 */ /* 0x000fc800000006ff */
[----:B------:R-:W2:Y:S02]  /*c190*/  SYNCS.PHASECHK.TRANS64.TRYWAIT P1, [R3+URZ+0x2d840], R0 ;  /* 0x02d84000030075a7 */ /* 0x000ea4000802017f */
[----:B--2---:R-:W-:Y:S05]  /*c1a0*/  @!P1 BRA `(.L_x_10090) ;  /* 0x0000002400249947 */ /* 0x004fea0003800000 */
.L_x_10163:
[----:B------:R-:W-:Y:S05]  /*c1b0*/  @!P0 BRA `(.L_x_10091) ;  /* 0x0000000000048947 */ /* 0x000fea0003800000 */
[----:B------:R-:W-:Y:S01]  /*c1c0*/  BPT.TRAP 0x1 ;  /* 0x000000040000795c */ /* 0x000fe20000300000 */
.L_x_10091:
[----:B------:R-:W3:Y:S02]  /*c1d0*/  SYNCS.PHASECHK.TRANS64.TRYWAIT P1, [R5+URZ+0x2d860], R4 ;  /* 0x02d86004050075a7 */ /* 0x000ee4000802017f */
[----:B---3--:R-:W-:Y:S05]  /*c1e0*/  @!P1 BRA `(.L_x_10092) ;  /* 0x0000002400289947 */ /* 0x008fea0003800000 */
.L_x_10164:
[----:B------:R-:W-:Y:S05]  /*c1f0*/  @!P0 BRA `(.L_x_10093) ;  /* 0x0000000000048947 */ /* 0x000fea0003800000 */
[----:B------:R-:W-:Y:S01]  /*c200*/  BPT.TRAP 0x1 ;  /* 0x000000040000795c */ /* 0x000fe20000300000 */
.L_x_10093:
[----:B----4-:R4:W0:Y:S02]  /*c210*/  SYNCS.PHASECHK.TRANS64.TRYWAIT P0, [R3+URZ+0x2d860], R0 ;  /* 0x02d86000030075a7 */ /* 0x010824000800017f */
[----:B0-----:R-:W-:Y:S05]  /*c220*/  @!P0 NANOSLEEP.SYNCS 0x989680 ;  /* 0x009896800000895d */ /* 0x001fea0003900000 */
[----:B------:R-:W0:Y:S02]  /*c230*/  @!P0 SYNCS.PHASECHK.TRANS64 P0, [R3+URZ+0x2d860], R0 ;  /* 0x02d86000030085a7 */ /* 0x000e24000800007f */
[----:B0-----:R-:W-:Y:S05]  /*c240*/  @!P0 BRA `(.L_x_10093) ;  /* 0xfffffffc00f08947 */ /* 0x001fea000383ffff */
.L_x_10017:
[----:B------:R-:W-:Y:S05]  /*c250*/  BSYNC B6 ;  /* 0x0000000000067941 */ /* 0x000fea0003800000 */
.L_x_10014:
[----:B------:R-:W-:Y:S05]  /*c260*/  EXIT ;  /* 0x000000000000794d */ /* 0x000fea0003800000 */
.L_x_10021:
[----:B0-----:R-:W-:-:S04]  /*c270*/  IMAD.U32 R3, RZ, RZ, UR42 ;  /* 0x0000002aff037e24 */ /* 0x001fc8000f8e00ff */
[----:B------:R0:W1:Y:S03]  /*c280*/  SYNCS.PHASECHK.TRANS64.TRYWAIT P0, [R3+URZ+0x2d800], R0 ;  /* 0x02d80000030075a7 */ /* 0x000066000800017f */
[----:B-1----:R-:W-:Y:S05]  /*c290*/  @!P0 NANOSLEEP.SYNCS 0x989680 ;  /* 0x009896800000895d */ /* 0x002fea0003900000 */
[----:B------:R-:W1:Y:S02]  /*c2a0*/  @!P0 SYNCS.PHASECHK.TRANS64 P0, [R3+URZ+0x2d800], R0 ;  /* 0x02d80000030085a7 */ /* 0x000e64000800007f */
[----:B-1----:R-:W-:Y:S05]  /*c2b0*/  @!P0 BRA `(.L_x_10021) ;  /* 0xfffffffc00ec8947 */ /* 0x002fea000383ffff */
[----:B------:R-:W-:Y:S05]  /*c2c0*/  BRA `(.L_x_10094) ;  /* 0xffffff4c00c07947 */ /* 0x000fea000383ffff */
.L_x_10025:
[----:B0-----:R-:W-:-:S04]  /*c2d0*/  MOV R3, UR42 ;  /* 0x0000002a00037c02 */ /* 0x001fc80008000f00 */
[----:B------:R0:W2:Y:S03]  /*c2e0*/  SYNCS.PHASECHK.TRANS64.TRYWAIT P1, [R3+URZ+0x2d830], R0 ;  /* 0x02d83000030075a7 */ /* 0x0000a6000802017f */
[----:B--2---:R-:W-:Y:S05]  /*c2f0*/  @!P1 NANOSLEEP.SYNCS 0x989680 ;  /* 0x009896800000995d */ /* 0x004fea0003900000 */
[----:B------:R-:W2:Y:S02]  /*c300*/  @!P1 SYNCS.PHASECHK.TRANS64 P1, [R3+URZ+0x2d830], R0 ;  /* 0x02d83000030095a7 */ /* 0x000ea4000802007f */
[----:B--2---:R-:W-:Y:S05]  /*c310*/  @!P1 BRA `(.L_x_10025) ;  /* 0xfffffffc00ec9947 */ /* 0x004fea000383ffff */
[----:B------:R-:W-:Y:S05]  /*c320*/  BRA `(.L_x_10024) ;  /* 0xffffff4c00d47947 */ /* 0x000fea000383ffff */
.L_x_10031:
[----:B-1----:R-:W-:-:S04]  /*c330*/  IMAD.U32 R13, RZ, RZ, UR10 ;  /* 0x0000000aff0d7e24 */ /* 0x002fc8000f8e00ff */
[----:B------:R1:W3:Y:S03]  /*c340*/  SYNCS.PHASECHK.TRANS64.TRYWAIT P1, [R13+URZ+0x2d830], R0 ;  /* 0x02d830000d0075a7 */ /* 0x0002e6000802017f */
[----:B---3--:R-:W-:Y:S05]  /*c350*/  @!P1 NANOSLEEP.SYNCS 0x989680 ;  /* 0x009896800000995d */ /* 0x008fea0003900000 */
[----:B------:R-:W3:Y:S02]  /*c360*/  @!P1 SYNCS.PHASECHK.TRANS64 P1, [R13+URZ+0x2d830], R0 ;  /* 0x02d830000d0095a7 */ /* 0x000ee4000802007f */
[----:B---3--:R-:W-:Y:S05]  /*c370*/  @!P1 BRA `(.L_x_10031) ;  /* 0xfffffffc00ec9947 */ /* 0x008fea000383ffff */
[----:B------:R-:W-:Y:S05]  /*c380*/  BRA `(.L_x_10028) ;  /* 0xffffff7c00587947 */ /* 0x000fea000383ffff */
.L_x_10035:
[----:B-1----:R-:W-:-:S04]  /*c390*/  IMAD.U32 R14, RZ, RZ, UR10 ;  /* 0x0000000aff0e7e24 */ /* 0x002fc8000f8e00ff */
[----:B------:R1:W2:Y:S03]  /*c3a0*/  SYNCS.PHASECHK.TRANS64.TRYWAIT P1, [R14+URZ+0x2d850], R13 ;  /* 0x02d8500d0e0075a7 */ /* 0x0002a6000802017f */
[----:B--2---:R-:W-:Y:S05]  /*c3b0*/  @!P1 NANOSLEEP.SYNCS 0x989680 ;  /* 0x009896800000995d */ /* 0x004fea0003900000 */
[----:B------:R-:W2:Y:S02]  /*c3c0*/  @!P1 SYNCS.PHASECHK.TRANS64 P1, [R14+URZ+0x2d850], R13 ;  /* 0x02d8500d0e0095a7 */ /* 0x000ea4000802007f */
[----:B--2---:R-:W-:Y:S05]  /*c3d0*/  @!P1 BRA `(.L_x_10035) ;  /* 0xfffffffc00ec9947 */ /* 0x004fea000383ffff */
[----:B------:R-:W-:Y:S05]  /*c3e0*/  BRA `(.L_x_10032) ;  /* 0xffffff8000087947 */ /* 0x000fea000383ffff */
.L_x_10042:
[----:B-1----:R-:W-:-:S04]  /*c3f0*/  MOV R3, UR5 ;  /* 0x0000000500037c02 */ /* 0x002fc80008000f00 */
[----:B------:R1:W3:Y:S03]  /*c400*/  SYNCS.PHASECHK.TRANS64.TRYWAIT P1, [R3+URZ+0x2d850], R2 ;  /* 0x02d85002030075a7 */ /* 0x0002e6000802017f */
[----:B---3--:R-:W-:Y:S05]  /*c410*/  @!P1 NANOSLEEP.SYNCS 0x989680 ;  /* 0x009896800000995d */ /* 0x008fea0003900000 */
[----:B------:R-:W3:Y:S02]  /*c420*/  @!P1 SYNCS.PHASECHK.TRANS64 P1, [R3+URZ+0x2d850], R2 ;  /* 0x02d85002030095a7 */ /* 0x000ee4000802007f */
[----:B---3--:R-:W-:Y:S05]  /*c430*/  @!P1 BRA `(.L_x_10042) ;  /* 0xfffffffc00ec9947 */ /* 0x008fea000383ffff */
[----:B------:R-:W-:Y:S05]  /*c440*/  BRA `(.L_x_10041) ;  /* 0xffffffa400407947 */ /* 0x000fea000383ffff */
.L_x_10054:
[----:B------:R-:W-:Y:S01]  /*c450*/  IMAD.MOV.U32 R13, RZ, RZ, R18 ;  /* 0x000000ffff0d7224 */ /* 0x000fe200078e0012 */
[----:B------:R-:W-:Y:S01]  /*c460*/  MOV R11, 0x1f ;  /* 0x0000001f000b7802 */ /* 0x000fe20000000f00 */
[----:B------:R-:W-:Y:S02]  /*c470*/  IMAD.MOV.U32 R12, RZ, RZ, RZ ;  /* 0x000000ffff0c7224 */ /* 0x000fe400078e00ff */
[----:B------:R-:W-:-:S07]  /*c480*/  IMAD.MOV.U32 R15, RZ, RZ, -0x1 ;  /* 0xffffffffff0f7424 */ /* 0x000fce00078e00ff */
[----:B-----5:R-:W-:Y:S05]  /*c490*/  WARPSYNC.COLLECTIVE R15, `(.L_x_10095) ;  /* 0x000000000f087348 */ /* 0x020fea0003c00000 */
[----:B------:R0:W1:Y:S02]  /*c4a0*/  SHFL.IDX P6, R14, R13, R12, R11 ;  /* 0x0000000c0d0e7389 */ /* 0x00006400000c000b */
[----:B01---5:R-:W-:Y:S01]  /*c4b0*/  ENDCOLLECTIVE ;  /* 0x000000000000791b */ /* 0x023fe20003800000 */
.L_x_10095:
[----:B------:R-:W-:Y:S05]  /*c4c0*/  BRA `(.L_x_10096) ;  /* 0xffffffd0002c7947 */ /* 0x000fea000383ffff */
.L_x_10056:
[----:B0-----:R-:W-:-:S04]  /*c4d0*/  IMAD.U32 R2, RZ, RZ, UR45 ;  /* 0x0000002dff027e24 */ /* 0x001fc8000f8e00ff */
[----:B------:R0:W1:Y:S03]  /*c4e0*/  SYNCS.PHASECHK.TRANS64.TRYWAIT P0, [R2+URZ+0x2d840], R9 ;  /* 0x02d84009020075a7 */ /* 0x000066000800017f */
[----:B-1----:R-:W-:Y:S05]  /*c4f0*/  @!P0 NANOSLEEP.SYNCS 0x989680 ;  /* 0x009896800000895d */ /* 0x002fea0003900000 */
[----:B------:R-:W1:Y:S02]  /*c500*/  @!P0 SYNCS.PHASECHK.TRANS64 P0, [R2+URZ+0x2d840], R9 ;  /* 0x02d84009020085a7 */ /* 0x000e64000800007f */
[----:B-1----:R-:W-:Y:S05]  /*c510*/  @!P0 BRA `(.L_x_10056) ;  /* 0xfffffffc00ec8947 */ /* 0x002fea000383ffff */
[----:B------:R-:W-:Y:S05]  /*c520*/  BRA `(.L_x_10097) ;  /* 0xffffffd000ac7947 */ /* 0x000fea000383ffff */
.L_x_10057:
        /* <DEDUP_REMOVED lines=8> */
.L_x_10099:
[----:B------:R-:W-:Y:S05]  /*c5b0*/  BSYNC B0 ;  /* 0x0000000000007941 */ /* 0x000fea0003800000 */
.L_x_10098:
[----:B------:R-:W-:Y:S01]  /*c5c0*/  IMAD.MOV.U32 R13, RZ, RZ, R0 ;  /* 0x000000ffff0d7224 */ /* 0x000fe200078e0000 */
[----:B------:R-:W-:Y:S01]  /*c5d0*/  MOV R12, RZ ;  /* 0x000000ff000c7202 */ /* 0x000fe20000000f00 */
[----:B------:R-:W-:Y:S01]  /*c5e0*/  IMAD.MOV.U32 R11, RZ, RZ, 0x1c1f ;  /* 0x00001c1fff0b7424 */ /* 0x000fe200078e00ff */
[----:B------:R-:W0:Y:S01]  /*c5f0*/  S2R R10, SR_TID.X ;  /* 0x00000000000a7919 */ /* 0x000e220000002100 */
[----:B------:R-:W-:Y:S01]  /*c600*/  IMAD.MOV.U32 R15, RZ, RZ, -0x1 ;  /* 0xffffffffff0f7424 */ /* 0x000fe200078e00ff */
[----:B------:R-:W-:Y:S01]  /*c610*/  @P0 LEA R21, R28, UR45, 0x1 ;  /* 0x0000002d1c150c11 */ /* 0x000fe2000f8e08ff */
[----:B------:R-:W-:-:S07]  /*c620*/  IMAD.MOV.U32 R6, RZ, RZ, R14 ;  /* 0x000000ffff067224 */ /* 0x000fce00078e000e */
[----:B0-----:R-:W-:Y:S05]  /*c630*/  WARPSYNC.COLLECTIVE R15, `(.L_x_10100) ;  /* 0x000000000f087348 */ /* 0x001fea0003c00000 */
[----:B------:R1:W2:Y:S02]  /*c640*/  SHFL.IDX P6, R14, R13, R12, R11 ;  /* 0x0000000c0d0e7389 */ /* 0x0002a400000c000b */
[----:B012---:R-:W-:Y:S01]  /*c650*/  ENDCOLLECTIVE ;  /* 0x000000000000791b */ /* 0x007fe20003800000 */
.L_x_10100:
[----:B------:R-:W-:Y:S01]  /*c660*/  IMAD.MOV.U32 R7, RZ, RZ, R6 ;  /* 0x000000ffff077224 */ /* 0x000fe200078e0006 */
[----:B------:R-:W-:Y:S01]  /*c670*/  MOV R13, R9 ;  /* 0x00000009000d7202 */ /* 0x000fe20000000f00 */
[----:B------:R-:W-:Y:S02]  /*c680*/  IMAD.MOV.U32 R12, RZ, RZ, 0x1 ;  /* 0x00000001ff0c7424 */ /* 0x000fe400078e00ff */
[----:B------:R-:W-:-:S07]  /*c690*/  IMAD.MOV.U32 R6, RZ, RZ, R14 ;  /* 0x000000ffff067224 */ /* 0x000fce00078e000e */
[----:B------:R-:W-:Y:S05]  /*c6a0*/  WARPSYNC.COLLECTIVE R15, `(.L_x_10101) ;  /* 0x000000000f087348 */ /* 0x000fea0003c00000 */
[----:B------:R0:W1:Y:S02]  /*c6b0*/  SHFL.IDX P6, R14, R13, R12, R11 ;  /* 0x0000000c0d0e7389 */ /* 0x00006400000c000b */
[----:B01----:R-:W-:Y:S01]  /*c6c0*/  ENDCOLLECTIVE ;  /* 0x000000000000791b */ /* 0x003fe20003800000 */
.L_x_10101:
[----:B------:R-:W-:-:S04]  /*c6d0*/  SHF.L.U32 R10, R10, 0x3, RZ ;  /* 0x000000030a0a7819 */ /* 0x000fc800000006ff */
[----:B------:R-:W-:-:S05]  /*c6e0*/  LOP3.LUT R10, R10, 0x18, RZ, 0xc0, !PT ;  /* 0x000000180a0a7812 */ /* 0x000fca00078ec0ff */
[----:B------:R-:W-:Y:S01]  /*c6f0*/  @P0 IMAD.WIDE.U32 R6, R10, 0x2, R6 ;  /* 0x000000020a060825 */ /* 0x000fe200078e0006 */
[----:B------:R-:W-:-:S04]  /*c700*/  MOV R13, R0 ;  /* 0x00000000000d7202 */ /* 0x000fc80000000f00 */
[----:B------:R-:W-:Y:S01]  /*c710*/  @!PT LDS RZ, [RZ] ;  /* 0x00000000fffff984 */ /* 0x000fe20000000800 */
[----:B------:R-:W-:Y:S01]  /*c720*/  @!PT LDS RZ, [RZ] ;  /* 0x00000000fffff984 */ /* 0x000fe20000000800 */
[----:B------:R-:W-:Y:S01]  /*c730*/  @!PT LDS RZ, [RZ] ;  /* 0x00000000fffff984 */ /* 0x000fe20000000800 */
[----:B------:R0:W-:Y:S04]  /*c740*/  @P0 LDGSTS.E.BYPASS.LTC128B.128 [R21+0x15400], desc[UR36][R6.64], !P4 ;  /* 0x1540000006150fae */ /* 0x0001e8000e101d64 */
[----:B------:R0:W-:Y:S04]  /*c750*/  @P0 LDGSTS.E.BYPASS.LTC128B.128 [R21+0x17400], desc[UR36][R6.64+0x40], !P3 ;  /* 0x1740004006150fae */ /* 0x0001e8000d901d64 */
[----:B------:R0:W-:Y:S01]  /*c760*/  @P0 LDGSTS.E.BYPASS.LTC128B.128 [R21+0x19400], desc[UR36][R6.64+0x80], !P2 ;  /* 0x1940008006150fae */ /* 0x0001e2000d101d64 */
[----:B------:R-:W-:Y:S01]  /*c770*/  IMAD.MOV.U32 R4, RZ, RZ, R14 ;  /* 0x000000ffff047224 */ /* 0x000fe200078e000e */
[----:B------:R-:W-:-:S13]  /*c780*/  ISETP.GE.AND P0, PT, R8, 0x21, PT ;  /* 0x000000210800780c */ /* 0x000fda0003f06270 */
[----:B0-----:R-:W-:Y:S05]  /*c790*/  WARPSYNC.COLLECTIVE R15, `(.L_x_10102) ;  /* 0x000000000f087348 */ /* 0x001fea0003c00000 */
[----:B------:R1:W2:Y:S02]  /*c7a0*/  SHFL.IDX P6, R14, R13, R12, R11 ;  /* 0x0000000c0d0e7389 */ /* 0x0002a400000c000b */
[----:B012---:R-:W-:Y:S01]  /*c7b0*/  ENDCOLLECTIVE ;  /* 0x000000000000791b */ /* 0x007fe20003800000 */
.L_x_10102:
[----:B------:R-:W-:Y:S01]  /*c7c0*/  @P0 LEA R27, R28, UR45, 0x1 ;  /* 0x0000002d1c1b0c11 */ /* 0x000fe2000f8e08ff */
[----:B------:R-:W-:Y:S01]  /*c7d0*/  IMAD.MOV.U32 R13, RZ, RZ, R9 ;  /* 0x000000ffff0d7224 */ /* 0x000fe200078e0009 */
[----:B------:R-:W-:Y:S01]  /*c7e0*/  MOV R12, 0x2 ;  /* 0x00000002000c7802 */ /* 0x000fe20000000f00 */
[----:B------:R-:W-:-:S07]  /*c7f0*/  IMAD.MOV.U32 R5, RZ, RZ, R14 ;  /* 0x000000ffff057224 */ /* 0x000fce00078e000e */
[----:B------:R-:W-:Y:S05]  /*c800*/  WARPSYNC.COLLECTIVE R15, `(.L_x_10103) ;  /* 0x000000000f087348 */ /* 0x000fea0003c00000 */
[----:B------:R0:W1:Y:S02]  /*c810*/  SHFL.IDX P6, R14, R13, R12, R11 ;  /* 0x0000000c0d0e7389 */ /* 0x00006400000c000b */
[----:B01----:R-:W-:Y:S01]  /*c820*/  ENDCOLLECTIVE ;  /* 0x000000000000791b */ /* 0x003fe20003800000 */
.L_x_10103:
[----:B------:R-:W-:-:S04]  /*c830*/  LOP3.LUT R5, R5, R4, RZ, 0x3c, !PT ;  /* 0x0000000405057212 */ /* 0x000fc800078e3cff */
[----:B------:R-:W-:-:S04]  /*c840*/  LOP3.LUT R4, R5, R4, RZ, 0x3c, !PT ;  /* 0x0000000405047212 */ /* 0x000fc800078e3cff */
[----:B------:R-:W-:Y:S01]  /*c850*/  LOP3.LUT R5, R5, R4, RZ, 0x3c, !PT ;  /* 0x0000000405057212 */ /* 0x000fe200078e3cff */
[----:B------:R-:W-:Y:S02]  /*c860*/  IMAD.MOV.U32 R13, RZ, RZ, R0 ;  /* 0x000000ffff0d7224 */ /* 0x000fe400078e0000 */
[----:B------:R-:W-:-:S05]  /*c870*/  @P0 IMAD.WIDE.U32 R4, R10, 0x2, R4 ;  /* 0x000000020a040825 */ /* 0x000fca00078e0004 */
[----:B------:R-:W-:Y:S01]  /*c880*/  @!PT LDS RZ, [RZ] ;  /* 0x00000000fffff984 */ /* 0x000fe20000000800 */
[----:B------:R-:W-:Y:S01]  /*c890*/  @!PT LDS RZ, [RZ] ;  /* 0x00000000fffff984 */ /* 0x000fe20000000800 */
[----:B------:R-:W-:Y:S01]  /*c8a0*/  @!PT LDS RZ, [RZ] ;  /* 0x00000000fffff984 */ /* 0x000fe20000000800 */
[----:B------:R0:W-:Y:S01]  /*c8b0*/  @P0 LDGSTS.E.BYPASS.LTC128B.128 [R27+0x15c00], desc[UR36][R4.64], !P4 ;  /* 0x15c00000041b0fae */ /* 0x0001e2000e101d64 */
[----:B------:R-:W-:-:S03]  /*c8c0*/  IMAD.MOV.U32 R2, RZ, RZ, R14 ;  /* 0x000000ffff027224 */ /* 0x000fc600078e000e */
[----:B------:R0:W-:Y:S04]  /*c8d0*/  @P0 LDGSTS.E.BYPASS.LTC128B.128 [R27+0x17c00], desc[UR36][R4.64+0x40], !P3 ;  /* 0x17c00040041b0fae */ /* 0x0001e8000d901d64 */
[----:B0-----:R-:W-:Y:S05]  /*c8e0*/  WARPSYNC.COLLECTIVE R15, `(.L_x_10104) ;  /* 0x000000000f087348 */ /* 0x001fea0003c00000 */
[----:B------:R1:W2:Y:S02]  /*c8f0*/  SHFL.IDX P6, R14, R13, R12, R11 ;  /* 0x0000000c0d0e7389 */ /* 0x0002a400000c000b */
[----:B012---:R-:W-:Y:S01]  /*c900*/  ENDCOLLECTIVE ;  /* 0x000000000000791b */ /* 0x007fe20003800000 */
.L_x_10104:
[----:B------:R-:W-:Y:S01]  /*c910*/  @!PT LDS RZ, [RZ] ;  /* 0x00000000fffff984 */ /* 0x000fe20000000800 */
[----:B------:R-:W-:Y:S01]  /*c920*/  @!PT LDS RZ, [RZ] ;  /* 0x00000000fffff984 */ /* 0x000fe20000000800 */
[----:B------:R-:W-:Y:S01]  /*c930*/  @!PT LDS RZ, [RZ] ;  /* 0x00000000fffff984 */ /* 0x000fe20000000800 */
[----:B------:R0:W-:Y:S01]  /*c940*/  @P0 LDGSTS.E.BYPASS.LTC128B.128 [R27+0x19c00], desc[UR36][R4.64+0x80], !P2 ;  /* 0x19c00080041b0fae */ /* 0x0001e2000d101d64 */
[----:B------:R-:W-:Y:S01]  /*c950*/  ISETP.GE.AND P0, PT, R8, 0x41, PT ;  /* 0x000000410800780c */ /* 0x000fe20003f06270 */
[----:B------:R-:W-:Y:S02]  /*c960*/  IMAD.MOV.U32 R13, RZ, RZ, R9 ;  /* 0x000000ffff0d7224 */ /* 0x000fe400078e0009 */
[----:B------:R-:W-:-:S10]  /*c970*/  IMAD.MOV.U32 R12, RZ, RZ, 0x3 ;  /* 0x00000003ff0c7424 */ /* 0x000fd400078e00ff */
[----:B------:R-:W-:Y:S02]  /*c980*/  @P0 LEA R7, R28, UR45, 0x1 ;  /* 0x0000002d1c070c11 */ /* 0x000fe4000f8e08ff */
[----:B0-----:R-:W-:-:S07]  /*c990*/  MOV R3, R14 ;  /* 0x0000000e00037202 */ /* 0x001fce0000000f00 */
[----:B------:R-:W-:Y:S05]  /*c9a0*/  WARPSYNC.COLLECTIVE R15, `(.L_x_10105) ;  /* 0x000000000f087348 */ /* 0x000fea0003c00000 */
[----:B------:R0:W1:Y:S02]  /*c9b0*/  SHFL.IDX P6, R14, R13, R12, R11 ;  /* 0x0000000c0d0e7389 */ /* 0x00006400000c000b */
[----:B01----:R-:W-:Y:S01]  /*c9c0*/  ENDCOLLECTIVE ;  /* 0x000000000000791b */ /* 0x003fe20003800000 */
.L_x_10105:
        /* <DEDUP_REMOVED lines=9> */
[----:B------:R-:W-:-:S03]  /*ca60*/  MOV R9, R14 ;  /* 0x0000000e00097202 */ /* 0x000fc60000000f00 */
[----:B------:R0:W-:Y:S04]  /*ca70*/  @P0 LDGSTS.E.BYPASS.LTC128B.128 [R7+0x18400], desc[UR36][R2.64+0x40], !P3 ;  /* 0x1840004002070fae */ /* 0x0001e8000d901d64 */
[----:B------:R0:W-:Y:S02]  /*ca80*/  @P0 LDGSTS.E.BYPASS.LTC128B.128 [R7+0x1a400], desc[UR36][R2.64+0x80], !P2 ;  /* 0x1a40008002070fae */ /* 0x0001e4000d101d64 */
[----:B0-----:R-:W-:Y:S05]  /*ca90*/  WARPSYNC.COLLECTIVE R15, `(.L_x_10106) ;  /* 0x000000000f087348 */ /* 0x001fea0003c00000 */
[----:B------:R1:W2:Y:S02]  /*caa0*/  SHFL.IDX P6, R14, R13, R12, R11 ;  /* 0x0000000c0d0e7389 */ /* 0x0002a400000c000b */
[----:B012---:R-:W-:Y:S01]  /*cab0*/  ENDCOLLECTIVE ;  /* 0x000000000000791b */ /* 0x007fe20003800000 */
.L_x_10106:
[----:B------:R-:W-:Y:S05]  /*cac0*/  BRA `(.L_x_10107) ;  /* 0xffffffd000707947 */ /* 0x000fea000383ffff */
.L_x_10060:
[----:B------:R-:W-:Y:S01]  /*cad0*/  IMAD.MOV.U32 R13, RZ, RZ, R9 ;  /* 0x000000ffff0d7224 */ /* 0x000fe200078e0009 */
[----:B------:R-:W-:Y:S01]  /*cae0*/  MOV R12, RZ ;  /* 0x000000ff000c7202 */ /* 0x000fe20000000f00 */
[----:B------:R-:W-:Y:S02]  /*caf0*/  IMAD.MOV.U32 R11, RZ, RZ, 0x1c1f ;  /* 0x00001c1fff0b7424 */ /* 0x000fe400078e00ff */
[----:B------:R-:W-:Y:S02]  /*cb00*/  IMAD.MOV.U32 R15, RZ, RZ, -0x1 ;  /* 0xffffffffff0f7424 */ /* 0x000fe400078e00ff */
[----:B------:R-:W-:Y:S02]  /*cb10*/  IMAD R0, R25, 0xc0, R22 ;  /* 0x000000c019007824 */ /* 0x000fe400078e0216 */
[----:B------:R-:W-:-:S07]  /*cb20*/  IMAD.MOV.U32 R24, RZ, RZ, 0x1 ;  /* 0x00000001ff187424 */ /* 0x000fce00078e00ff */
[----:B------:R-:W-:Y:S05]  /*cb30*/  WARPSYNC.COLLECTIVE R15, `(.L_x_10108) ;  /* 0x000000000f087348 */ /* 0x000fea0003c00000 */
[----:B------:R0:W1:Y:S02]  /*cb40*/  SHFL.IDX P6, R14, R13, R12, R11 ;  /* 0x0000000c0d0e7389 */ /* 0x00006400000c000b */
[----:B01----:R-:W-:Y:S01]  /*cb50*/  ENDCOLLECTIVE ;  /* 0x000000000000791b */ /* 0x003fe20003800000 */
.L_x_10108:
[----:B------:R-:W-:Y:S02]  /*cb60*/  VIADD R5, R0, 0x20 ;  /* 0x0000002000057836 */ /* 0x000fe40000000000 */
[----:B------:R-:W-:Y:S01]  /*cb70*/  IMAD.MOV.U32 R13, RZ, RZ, R7 ;  /* 0x000000ffff0d7224 */ /* 0x000fe200078e0007 */
[----:B------:R-:W-:-:S07]  /*cb80*/  MOV R2, R14 ;  /* 0x0000000e00027202 */ /* 0x000fce0000000f00 */
[----:B------:R-:W-:Y:S05]  /*cb90*/  WARPSYNC.COLLECTIVE R15, `(.L_x_10109) ;  /* 0x000000000f087348 */ /* 0x000fea0003c00000 */
[----:B------:R0:W1:Y:S02]  /*cba0*/  SHFL.IDX P6, R14, R13, R12, R11 ;  /* 0x0000000c0d0e7389 */ /* 0x00006400000c000b */
[----:B01----:R-:W-:Y:S01]  /*cbb0*/  ENDCOLLECTIVE ;  /* 0x000000000000791b */ /* 0x003fe20003800000 */
.L_x_10109:
[----:B------:R-:W-:Y:S02]  /*cbc0*/  ULDC UR4, c[0x0][0x288] ;  /* 0x0000a20000047ab9 */ /* 0x000fe40000000800 */
[----:B------:R-:W-:Y:S02]  /*cbd0*/  IMAD R6, R20, UR4, RZ ;  /* 0x0000000414067c24 */ /* 0x000fe4000f8e02ff */
[----:B------:R-:W-:-:S03]  /*cbe0*/  IMAD.MOV.U32 R3, RZ, RZ, R2 ;  /* 0x000000ffff037224 */ /* 0x000fc600078e0002 */
        /* <DEDUP_REMOVED lines=8> */
.L_x_10110:
        /* <DEDUP_REMOVED lines=13> */
.L_x_10111:
        /* <DEDUP_REMOVED lines=8> */
.L_x_10112:
        /* <DEDUP_REMOVED lines=13> */
.L_x_10113:
[----:B------:R-:W-:Y:S01]  /*ce90*/  @!P2 LEA R21, R28, UR45, 0x1 ;  /* 0x0000002d1c15ac11 */ /* 0x000fe2000f8e08ff */
[----:B------:R-:W-:Y:S02]  /*cea0*/  IMAD.MOV.U32 R13, RZ, RZ, R9 ;  /* 0x000000ffff0d7224 */ /* 0x000fe400078e0009 */
[----:B------:R-:W-:Y:S01]  /*ceb0*/  IMAD.MOV.U32 R12, RZ, RZ, 0x3 ;  /* 0x00000003ff0c7424 */ /* 0x000fe200078e00ff */
[----:B------:R-:W-:-:S07]  /*cec0*/  MOV R2, R14 ;  /* 0x0000000e00027202 */ /* 0x000fce0000000f00 */
[----:B------:R-:W-:Y:S05]  /*ced0*/  WARPSYNC.COLLECTIVE R15, `(.L_x_10114) ;  /* 0x000000000f087348 */ /* 0x000fea0003c00000 */
[----:B------:R0:W1:Y:S02]  /*cee0*/  SHFL.IDX P6, R14, R13, R12, R11 ;  /* 0x0000000c0d0e7389 */ /* 0x00006400000c000b */
[----:B01----:R-:W-:Y:S01]  /*cef0*/  ENDCOLLECTIVE ;  /* 0x000000000000791b */ /* 0x003fe20003800000 */
.L_x_10114:
        /* <DEDUP_REMOVED lines=12> */
.L_x_10115:
[----:B------:R-:W-:-:S04]  /*cfc0*/  IADD3 R3, R0, 0x60, RZ ;  /* 0x0000006000037810 */ /* 0x000fc80007ffe0ff */
[----:B------:R-:W-:Y:S01]  /*cfd0*/  ISETP.GE.AND P2, PT, R3, R6, PT ;  /* 0x000000060300720c */ /* 0x000fe20003f46270 */
[----:B------:R-:W-:Y:S02]  /*cfe0*/  VIADD R3, R0, 0x80 ;  /* 0x0000008000037836 */ /* 0x000fe40000000000 */
[----:B------:R-:W-:Y:S01]  /*cff0*/  IMAD.MOV.U32 R13, RZ, RZ, R8 ;  /* 0x000000ffff0d7224 */ /* 0x000fe200078e0008 */
[----:B------:R-:W-:-:S09]  /*d000*/  MOV R12, RZ ;  /* 0x000000ff000c7202 */ /* 0x000fd20000000f00 */
[----:B------:R-:W-:Y:S01]  /*d010*/  @!P2 LEA R25, R28, UR45, 0x1 ;  /* 0x0000002d1c19ac11 */ /* 0x000fe2000f8e08ff */
[----:B------:R-:W-:-:S07]  /*d020*/  IMAD.MOV.U32 R4, RZ, RZ, R14 ;  /* 0x000000ffff047224 */ /* 0x000fce00078e000e */
[----:B------:R-:W-:Y:S05]  /*d030*/  WARPSYNC.COLLECTIVE R15, `(.L_x_10116) ;  /* 0x000000000f087348 */ /* 0x000fea0003c00000 */
[----:B------:R0:W1:Y:S02]  /*d040*/  SHFL.IDX P6, R14, R13, R12, R11 ;  /* 0x0000000c0d0e7389 */ /* 0x00006400000c000b */
[----:B01----:R-:W-:Y:S01]  /*d050*/  ENDCOLLECTIVE ;  /* 0x000000000000791b */ /* 0x003fe20003800000 */
.L_x_10116:
        /* <DEDUP_REMOVED lines=13> */
.L_x_10117:
[----:B------:R-:W-:Y:S01]  /*d130*/  @!P2 LEA R7, R28, UR45, 0x1 ;  /* 0x0000002d1c07ac11 */ /* 0x000fe2000f8e08ff */
[----:B------:R-:W-:Y:S02]  /*d140*/  IMAD.MOV.U32 R13, RZ, RZ, R8 ;  /* 0x000000ffff0d7224 */ /* 0x000fe400078e0008 */
[----:B------:R-:W-:Y:S01]  /*d150*/  IMAD.MOV.U32 R12, RZ, RZ, 0x1 ;  /* 0x00000001ff0c7424 */ /* 0x000fe200078e00ff */
[----:B------:R-:W-:-:S07]  /*d160*/  MOV R2, R14 ;  /* 0x0000000e00027202 */ /* 0x000fce0000000f00 */
[----:B------:R-:W-:Y:S05]  /*d170*/  WARPSYNC.COLLECTIVE R15, `(.L_x_10118) ;  /* 0x000000000f087348 */ /* 0x000fea0003c00000 */
[----:B------:R0:W1:Y:S02]  /*d180*/  SHFL.IDX P6, R14, R13, R12, R11 ;  /* 0x0000000c0d0e7389 */ /* 0x00006400000c000b */
[----:B01----:R-:W-:Y:S01]  /*d190*/  ENDCOLLECTIVE ;  /* 0x000000000000791b */ /* 0x003fe20003800000 */
.L_x_10118:
        /* <DEDUP_REMOVED lines=12> */
.L_x_10119:
[----:B------:R-:W-:Y:S05]  /*d260*/  BRA `(.L_x_10120) ;  /* 0xffffffd400587947 */ /* 0x000fea000383ffff */
.L_x_10063:
[----:B0-----:R-:W-:-:S04]  /*d270*/  MOV R3, UR45 ;  /* 0x0000002d00037c02 */ /* 0x001fc80008000f00 */
[----:B------:R0:W1:Y:S03]  /*d280*/  SYNCS.PHASECHK.TRANS64.TRYWAIT P0, [R3+URZ+0x2d820], R0 ;  /* 0x02d82000030075a7 */ /* 0x000066000800017f */
[----:B-1----:R-:W-:Y:S05]  /*d290*/  @!P0 NANOSLEEP.SYNCS 0x989680 ;  /* 0x009896800000895d */ /* 0x002fea0003900000 */
[----:B------:R-:W1:Y:S02]  /*d2a0*/  @!P0 SYNCS.PHASECHK.TRANS64 P0, [R3+URZ+0x2d820], R0 ;  /* 0x02d82000030085a7 */ /* 0x000e64000800007f */
[----:B-1----:R-:W-:Y:S05]  /*d2b0*/  @!P0 BRA `(.L_x_10063) ;  /* 0xfffffffc00ec8947 */ /* 0x002fea000383ffff */
[----:B------:R-:W-:Y:S05]  /*d2c0*/  BRA `(.L_x_10121) ;  /* 0xffffffd400a07947 */ /* 0x000fea000383ffff */
.L_x_10067:
[----:B0-----:R0:W1:Y:S02]  /*d2d0*/  SYNCS.PHASECHK.TRANS64.TRYWAIT P0, [R7+URZ+0x2d840], R2 ;  /* 0x02d84002070075a7 */ /* 0x001064000800017f */
[----:B-1----:R-:W-:Y:S05]  /*d2e0*/  @!P0 NANOSLEEP.SYNCS 0x989680 ;  /* 0x009896800000895d */ /* 0x002fea0003900000 */
[----:B------:R-:W1:Y:S02]  /*d2f0*/  @!P0 SYNCS.PHASECHK.TRANS64 P0, [R7+URZ+0x2d840], R2 ;  /* 0x02d84002070085a7 */ /* 0x000e64000800007f */
[----:B-1----:R-:W-:Y:S05]  /*d300*/  @!P0 BRA `(.L_x_10067) ;  /* 0xfffffffc00f08947 */ /* 0x002fea000383ffff */
[----:B------:R-:W-:Y:S05]  /*d310*/  BRA `(.L_x_10122) ;  /* 0xffffffd800a87947 */ /* 0x000fea000383ffff */
.L_x_10068:
        /* <DEDUP_REMOVED lines=8> */
.L_x_10124:
[----:B------:R-:W-:Y:S05]  /*d3a0*/  BSYNC B1 ;  /* 0x0000000000017941 */ /* 0x000fea0003800000 */
.L_x_10123:
[----:B------:R-:W0:Y:S01]  /*d3b0*/  S2R R27, SR_TID.X ;  /* 0x00000000001b7919 */ /* 0x000e220000002100 */
[----:B------:R-:W-:Y:S01]  /*d3c0*/  MOV R13, R8 ;  /* 0x00000008000d7202 */ /* 0x000fe20000000f00 */
[----:B------:R-:W-:Y:S01]  /*d3d0*/  IMAD.MOV.U32 R12, RZ, RZ, RZ ;  /* 0x000000ffff0c7224 */ /* 0x000fe200078e00ff */
[----:B------:R-:W-:Y:S01]  /*d3e0*/  LOP3.LUT R16, R16, 0xffffffdf, RZ, 0xc0, !PT ;  /* 0xffffffdf10107812 */ /* 0x000fe200078ec0ff */
[----:B------:R-:W-:Y:S01]  /*d3f0*/  IMAD.MOV.U32 R11, RZ, RZ, 0x1c1f ;  /* 0x00001c1fff0b7424 */ /* 0x000fe200078e00ff */
[----:B------:R-:W-:Y:S01]  /*d400*/  LEA R9, R9, UR45, 0x1 ;  /* 0x0000002d09097c11 */ /* 0x000fe2000f8e08ff */
[----:B------:R-:W-:Y:S01]  /*d410*/  IMAD.MOV.U32 R15, RZ, RZ, -0x1 ;  /* 0xffffffffff0f7424 */ /* 0x000fe200078e00ff */
[----:B------:R-:W-:Y:S01]  /*d420*/  @P1 LOP3.LUT R16, R16, 0x20, RZ, 0xfc, !PT ;  /* 0x0000002010101812 */ /* 0x000fe200078efcff */
[----:B------:R-:W-:-:S07]  /*d430*/  IMAD.MOV.U32 R3, RZ, RZ, R14 ;  /* 0x000000ffff037224 */ /* 0x000fce00078e000e */
[----:B0-----:R-:W-:Y:S05]  /*d440*/  WARPSYNC.COLLECTIVE R15, `(.L_x_10125) ;  /* 0x000000000f087348 */ /* 0x001fea0003c00000 */
[----:B------:R1:W2:Y:S02]  /*d450*/  SHFL.IDX P6, R14, R13, R12, R11 ;  /* 0x0000000c0d0e7389 */ /* 0x0002a400000c000b */
[----:B012---:R-:W-:Y:S01]  /*d460*/  ENDCOLLECTIVE ;  /* 0x000000000000791b */ /* 0x007fe20003800000 */
.L_x_10125:
[----:B------:R-:W-:Y:S01]  /*d470*/  LOP3.LUT P1, RZ, R16, 0x4, RZ, 0xc0, !PT ;  /* 0x0000000410ff7812 */ /* 0x000fe2000782c0ff */
[----:B------:R-:W-:Y:S01]  /*d480*/  IMAD.MOV.U32 R13, RZ, RZ, R19 ;  /* 0x000000ffff0d7224 */ /* 0x000fe200078e0013 */
[----:B------:R-:W-:Y:S02]  /*d490*/  MOV R12, 0x1 ;  /* 0x00000001000c7802 */ /* 0x000fe40000000f00 */
[----:B------:R-:W-:Y:S01]  /*d4a0*/  SHF.L.U32 R27, R27, 0x3, RZ ;  /* 0x000000031b1b7819 */ /* 0x000fe200000006ff */
[----:B------:R-:W-:-:S03]  /*d4b0*/  IMAD.MOV.U32 R2, RZ, RZ, R14 ;  /* 0x000000ffff027224 */ /* 0x000fc600078e000e */
[----:B------:R-:W-:-:S07]  /*d4c0*/  LOP3.LUT R27, R27, 0x18, RZ, 0xc0, !PT ;  /* 0x000000181b1b7812 */ /* 0x000fce00078ec0ff */
[----:B------:R-:W-:Y:S05]  /*d4d0*/  WARPSYNC.COLLECTIVE R15, `(.L_x_10126) ;  /* 0x000000000f087348 */ /* 0x000fea0003c00000 */
[----:B------:R0:W1:Y:S02]  /*d4e0*/  SHFL.IDX P6, R14, R13, R12, R11 ;  /* 0x0000000c0d0e7389 */ /* 0x00006400000c000b */
[----:B01----:R-:W-:Y:S01]  /*d4f0*/  ENDCOLLECTIVE ;  /* 0x000000000000791b */ /* 0x003fe20003800000 */
.L_x_10126:
[----:B------:R-:W-:-:S04]  /*d500*/  SHF.L.U32 R4, R27, 0x1, RZ ;  /* 0x000000011b047819 */ /* 0x000fc800000006ff */
[----:B------:R-:W-:-:S05]  /*d510*/  IADD3 R2, P0, R2, R4, RZ ;  /* 0x0000000402027210 */ /* 0x000fca0007f1e0ff */
[----:B------:R-:W-:Y:S02]  /*d520*/  IMAD.X R3, RZ, RZ, R3, P0 ;  /* 0x000000ffff037224 */ /* 0x000fe400000e0603 */
[----:B------:R-:W-:-:S03]  /*d530*/  IMAD.MOV.U32 R13, RZ, RZ, R8 ;  /* 0x000000ffff0d7224 */ /* 0x000fc600078e0008 */
[----:B------:R-:W-:Y:S01]  /*d540*/  @!PT LDS RZ, [RZ] ;  /* 0x00000000fffff984 */ /* 0x000fe20000000800 */
[----:B------:R-:W-:Y:S01]  /*d550*/  @!PT LDS RZ, [RZ] ;  /* 0x00000000fffff984 */ /* 0x000fe20000000800 */
[----:B------:R-:W-:Y:S01]  /*d560*/  @!PT LDS RZ, [RZ] ;  /* 0x00000000fffff984 */ /* 0x000fe20000000800 */
[----:B------:R-:W-:Y:S04]  /*d570*/  LDGSTS.E.BYPASS.LTC128B.128 [R9+0x15400], desc[UR36][R2.64], !P1 ;  /* 0x1540000002097fae */ /* 0x000fe8000c901d64 */
[----:B------:R-:W-:Y:S04]  /*d580*/  LDGSTS.E.BYPASS.LTC128B.128 [R9+0x17400], desc[UR36][R2.64+0x40], !P5 ;  /* 0x1740004002097fae */ /* 0x000fe8000e901d64 */
[----:B------:R0:W-:Y:S02]  /*d590*/  LDGSTS.E.BYPASS.LTC128B.128 [R9+0x19400], desc[UR36][R2.64+0x80], !P4 ;  /* 0x1940008002097fae */ /* 0x0001e4000e101d64 */
[----:B0-----:R-:W-:-:S07]  /*d5a0*/  IMAD.MOV.U32 R3, RZ, RZ, R14 ;  /* 0x000000ffff037224 */ /* 0x001fce00078e000e */
[----:B------:R-:W-:Y:S05]  /*d5b0*/  WARPSYNC.COLLECTIVE R15, `(.L_x_10127) ;  /* 0x000000000f087348 */ /* 0x000fea0003c00000 */
[----:B------:R0:W1:Y:S02]  /*d5c0*/  SHFL.IDX P6, R14, R13, R12, R11 ;  /* 0x0000000c0d0e7389 */ /* 0x00006400000c000b */
[----:B01----:R-:W-:Y:S01]  /*d5d0*/  ENDCOLLECTIVE ;  /* 0x000000000000791b */ /* 0x003fe20003800000 */
.L_x_10127:
[----:B------:R-:W-:Y:S01]  /*d5e0*/  IMAD.MOV.U32 R13, RZ, RZ, R19 ;  /* 0x000000ffff0d7224 */ /* 0x000fe200078e0013 */
[----:B------:R-:W-:Y:S02]  /*d5f0*/  MOV R12, 0x2 ;  /* 0x00000002000c7802 */ /* 0x000fe40000000f00 */
[----:B------:R-:W-:-:S07]  /*d600*/  MOV R2, R14 ;  /* 0x0000000e00027202 */ /* 0x000fce0000000f00 */
[----:B------:R-:W-:Y:S05]  /*d610*/  WARPSYNC.COLLECTIVE R15, `(.L_x_10128) ;  /* 0x000000000f087348 */ /* 0x000fea0003c00000 */
[----:B------:R0:W1:Y:S02]  /*d620*/  SHFL.IDX P6, R14, R13, R12, R11 ;  /* 0x0000000c0d0e7389 */ /* 0x00006400000c000b */
[----:B01----:R-:W-:Y:S01]  /*d630*/  ENDCOLLECTIVE ;  /* 0x000000000000791b */ /* 0x003fe20003800000 */
.L_x_10128:
        /* <DEDUP_REMOVED lines=13> */
.L_x_10129:
[----:B------:R-:W-:Y:S01]  /*d710*/  IMAD.MOV.U32 R13, RZ, RZ, R19 ;  /* 0x000000ffff0d7224 */ /* 0x000fe200078e0013 */
[----:B------:R-:W-:Y:S02]  /*d720*/  MOV R12, 0x3 ;  /* 0x00000003000c7802 */ /* 0x000fe40000000f00 */
[----:B------:R-:W-:-:S07]  /*d730*/  MOV R2, R14 ;  /* 0x0000000e00027202 */ /* 0x000fce0000000f00 */
[----:B------:R-:W-:Y:S05]  /*d740*/  WARPSYNC.COLLECTIVE R15, `(.L_x_10130) ;  /* 0x000000000f087348 */ /* 0x000fea0003c00000 */
[----:B------:R0:W1:Y:S02]  /*d750*/  SHFL.IDX P6, R14, R13, R12, R11 ;  /* 0x0000000c0d0e7389 */ /* 0x00006400000c000b */
[----:B01----:R-:W-:Y:S01]  /*d760*/  ENDCOLLECTIVE ;  /* 0x000000000000791b */ /* 0x003fe20003800000 */
.L_x_10130:
[----:B------:R-:W-:-:S05]  /*d770*/  IADD3 R2, P0, R2, R4, RZ ;  /* 0x0000000402027210 */ /* 0x000fca0007f1e0ff */
[----:B------:R-:W-:-:S05]  /*d780*/  IMAD.X R3, RZ, RZ, R27, P0 ;  /* 0x000000ffff037224 */ /* 0x000fca00000e061b */
[----:B------:R-:W-:Y:S01]  /*d790*/  @!PT LDS RZ, [RZ] ;  /* 0x00000000fffff984 */ /* 0x000fe20000000800 */
[----:B------:R-:W-:Y:S01]  /*d7a0*/  @!PT LDS RZ, [RZ] ;  /* 0x00000000fffff984 */ /* 0x000fe20000000800 */
[----:B------:R-:W-:Y:S01]  /*d7b0*/  @!PT LDS RZ, [RZ] ;  /* 0x00000000fffff984 */ /* 0x000fe20000000800 */
[----:B------:R0:W-:Y:S01]  /*d7c0*/  LDGSTS.E.BYPASS.LTC128B.128 [R9+0x16400], desc[UR36][R2.64], !P1 ;  /* 0x1640000002097fae */ /* 0x0001e2000c901d64 */
[----:B------:R-:W-:Y:S01]  /*d7d0*/  LOP3.LUT P1, RZ, R16, 0x20, RZ, 0xc0, !PT ;  /* 0x0000002010ff7812 */ /* 0x000fe2000782c0ff */
[----:B------:R-:W-:Y:S02]  /*d7e0*/  IMAD.MOV.U32 R13, RZ, RZ, R8 ;  /* 0x000000ffff0d7224 */ /* 0x000fe400078e0008 */
[----:B------:R0:W-:Y:S04]  /*d7f0*/  LDGSTS.E.BYPASS.LTC128B.128 [R9+0x18400], desc[UR36][R2.64+0x40], !P5 ;  /* 0x1840004002097fae */ /* 0x0001e8000e901d64 */
[----:B------:R0:W-:Y:S01]  /*d800*/  LDGSTS.E.BYPASS.LTC128B.128 [R9+0x1a400], desc[UR36][R2.64+0x80], !P4 ;  /* 0x1a40008002097fae */ /* 0x0001e2000e101d64 */
[----:B------:R-:W-:-:S07]  /*d810*/  IMAD.MOV.U32 R27, RZ, RZ, R14 ;  /* 0x000000ffff1b7224 */ /* 0x000fce00078e000e */
[----:B0-----:R-:W-:Y:S05]  /*d820*/  WARPSYNC.COLLECTIVE R15, `(.L_x_10131) ;  /* 0x000000000f087348 */ /* 0x001fea0003c00000 */
[----:B------:R1:W2:Y:S02]  /*d830*/  SHFL.IDX P6, R14, R13, R12, R11 ;  /* 0x0000000c0d0e7389 */ /* 0x0002a400000c000b */
[----:B012---:R-:W-:Y:S01]  /*d840*/  ENDCOLLECTIVE ;  /* 0x000000000000791b */ /* 0x007fe20003800000 */
.L_x_10131:
[----:B------:R-:W-:Y:S01]  /*d850*/  MOV R2, R14 ;  /* 0x0000000e00027202 */ /* 0x000fe20000000f00 */
[----:B------:R-:W-:Y:S06]  /*d860*/  BRA `(.L_x_10132) ;  /* 0xffffffd800407947 */ /* 0x000fec000383ffff */
.L_x_10073:
[----:B-1----:R1:W2:Y:S02]  /*d870*/  SYNCS.PHASECHK.TRANS64.TRYWAIT P0, [R7+URZ+0x2d860], R2 ;  /* 0x02d86002070075a7 */ /* 0x0022a4000800017f */
[----:B--2---:R-:W-:Y:S05]  /*d880*/  @!P0 NANOSLEEP.SYNCS 0x989680 ;  /* 0x009896800000895d */ /* 0x004fea0003900000 */
[----:B------:R-:W2:Y:S02]  /*d890*/  @!P0 SYNCS.PHASECHK.TRANS64 P0, [R7+URZ+0x2d860], R2 ;  /* 0x02d86002070085a7 */ /* 0x000ea4000800007f */
[----:B--2---:R-:W-:Y:S05]  /*d8a0*/  @!P0 BRA `(.L_x_10073) ;  /* 0xfffffffc00f08947 */ /* 0x004fea000383ffff */
[----:B------:R-:W-:Y:S05]  /*d8b0*/  BRA `(.L_x_10133) ;  /* 0xffffffd800a87947 */ /* 0x000fea000383ffff */
.L_x_10074:
[----:B------:R-:W-:Y:S01]  /*d8c0*/  BSSY B1, `(.L_x_10134) ;  /* 0x0000008000017945 */ /* 0x000fe20003800000 */
[----:B------:R-:W-:Y:S01]  /*d8d0*/  IMAD.MOV.U32 R13, RZ, RZ, R18 ;  /* 0x000000ffff0d7224 */ /* 0x000fe200078e0012 */
[----:B------:R-:W-:Y:S01]  /*d8e0*/  MOV R11, 0x1c1f ;  /* 0x00001c1f000b7802 */ /* 0x000fe20000000f00 */
[----:B------:R-:W-:Y:S02]  /*d8f0*/  IMAD.MOV.U32 R12, RZ, RZ, RZ ;  /* 0x000000ffff0c7224 */ /* 0x000fe400078e00ff */
[----:B------:R-:W-:-:S07]  /*d900*/  IMAD.MOV.U32 R15, RZ, RZ, -0x1 ;  /* 0xffffffffff0f7424 */ /* 0x000fce00078e00ff */
[----:B-1----:R-:W-:Y:S05]  /*d910*/  WARPSYNC.COLLECTIVE R15, `(.L_x_10135) ;  /* 0x000000000f087348 */ /* 0x002fea0003c00000 */
[----:B------:R0:W2:Y:S02]  /*d920*/  SHFL.IDX P6, R14, R13, R12, R11 ;  /* 0x0000000c0d0e7389 */ /* 0x0000a400000c000b */
[----:B012---:R-:W-:Y:S01]  /*d930*/  ENDCOLLECTIVE ;  /* 0x000000000000791b */ /* 0x007fe20003800000 */
.L_x_10135:
[----:B------:R-:W-:Y:S05]  /*d940*/  BSYNC B1 ;  /* 0x0000000000017941 */ /* 0x000fea0003800000 */
.L_x_10134:
        /* <DEDUP_REMOVED lines=9> */
.L_x_10136:
[----:B------:R-:W-:Y:S01]  /*d9e0*/  IMAD.MOV.U32 R13, RZ, RZ, R18 ;  /* 0x000000ffff0d7224 */ /* 0x000fe200078e0012 */
[----:B------:R-:W-:Y:S02]  /*d9f0*/  MOV R12, 0x1 ;  /* 0x00000001000c7802 */ /* 0x000fe40000000f00 */
[----:B------:R-:W-:-:S13]  /*da00*/  IADD3 R2, P0, R14, R4, RZ ;  /* 0x000000040e027210 */ /* 0x000fda0007f1e0ff */
[----:B------:R-:W-:Y:S05]  /*da10*/  WARPSYNC.COLLECTIVE R15, `(.L_x_10137) ;  /* 0x000000000f087348 */ /* 0x000fea0003c00000 */
[----:B------:R0:W1:Y:S02]  /*da20*/  SHFL.IDX P6, R14, R13, R12, R11 ;  /* 0x0000000c0d0e7389 */ /* 0x00006400000c000b */
[----:B01----:R-:W-:Y:S01]  /*da30*/  ENDCOLLECTIVE ;  /* 0x000000000000791b */ /* 0x003fe20003800000 */
.L_x_10137:
        /* <DEDUP_REMOVED lines=15> */
.L_x_10138:
[----:B------:R-:W-:Y:S02]  /*db30*/  IMAD.MOV.U32 R13, RZ, RZ, R18 ;  /* 0x000000ffff0d7224 */ /* 0x000fe400078e0012 */
[----:B------:R-:W-:Y:S01]  /*db40*/  IMAD.MOV.U32 R12, RZ, RZ, 0x2 ;  /* 0x00000002ff0c7424 */ /* 0x000fe200078e00ff */
[----:B------:R-:W-:-:S13]  /*db50*/  IADD3 R2, P0, R14, R4, RZ ;  /* 0x000000040e027210 */ /* 0x000fda0007f1e0ff */
[----:B------:R-:W-:Y:S05]  /*db60*/  WARPSYNC.COLLECTIVE R15, `(.L_x_10139) ;  /* 0x000000000f087348 */ /* 0x000fea0003c00000 */
[----:B------:R0:W1:Y:S02]  /*db70*/  SHFL.IDX P6, R14, R13, R12, R11 ;  /* 0x0000000c0d0e7389 */ /* 0x00006400000c000b */
[----:B01----:R-:W-:Y:S01]  /*db80*/  ENDCOLLECTIVE ;  /* 0x000000000000791b */ /* 0x003fe20003800000 */
.L_x_10139:
        /* <DEDUP_REMOVED lines=15> */
.L_x_10140:
[----:B------:R-:W-:Y:S01]  /*dc80*/  MOV R13, R18 ;  /* 0x00000012000d7202 */ /* 0x000fe20000000f00 */
[----:B------:R-:W-:Y:S01]  /*dc90*/  IMAD.MOV.U32 R12, RZ, RZ, 0x3 ;  /* 0x00000003ff0c7424 */ /* 0x000fe200078e00ff */
[----:B------:R-:W-:-:S13]  /*dca0*/  IADD3 R2, P0, R14, R4, RZ ;  /* 0x000000040e027210 */ /* 0x000fda0007f1e0ff */
[----:B------:R-:W-:Y:S05]  /*dcb0*/  WARPSYNC.COLLECTIVE R15, `(.L_x_10141) ;  /* 0x000000000f087348 */ /* 0x000fea0003c00000 */
[----:B------:R0:W1:Y:S02]  /*dcc0*/  SHFL.IDX P6, R14, R13, R12, R11 ;  /* 0x0000000c0d0e7389 */ /* 0x00006400000c000b */
[----:B01----:R-:W-:Y:S01]  /*dcd0*/  ENDCOLLECTIVE ;  /* 0x000000000000791b */ /* 0x003fe20003800000 */
.L_x_10141:
        /* <DEDUP_REMOVED lines=12> */
.L_x_10142:
[----:B------:R-:W-:Y:S01]  /*dda0*/  @!PT LDS RZ, [RZ] ;  /* 0x00000000fffff984 */ /* 0x000fe20000000800 */
[----:B------:R-:W-:Y:S01]  /*ddb0*/  @!PT LDS RZ, [RZ] ;  /* 0x00000000fffff984 */ /* 0x000fe20000000800 */
[----:B------:R-:W-:Y:S01]  /*ddc0*/  @!PT LDS RZ, [RZ] ;  /* 0x00000000fffff984 */ /* 0x000fe20000000800 */
[----:B------:R0:W-:Y:S01]  /*ddd0*/  LDGSTS.E.BYPASS.LTC128B.128 [R8+0x3400], desc[UR36][R2.64+0x40], !P0 ;  /* 0x0340004002087fae */ /* 0x0001e2000c101d64 */
[----:B------:R-:W-:-:S13]  /*dde0*/  ISETP.LT.OR P0, PT, R0, 0x41, P1 ;  /* 0x000000410000780c */ /* 0x000fda0000f01670 */
[----:B------:R0:W-:Y:S01]  /*ddf0*/  LDGSTS.E.BYPASS.LTC128B.128 [R8+0x5400], desc[UR36][R2.64+0x80], !P0 ;  /* 0x0540008002087fae */ /* 0x0001e2000c101d64 */
[----:B------:R-:W-:Y:S05]  /*de00*/  BRA `(.L_x_10143) ;  /* 0xffffffd400e87947 */ /* 0x000fea000383ffff */
.L_x_10080:
[----:B0-----:R0:W1:Y:S02]  /*de10*/  SYNCS.PHASECHK.TRANS64.TRYWAIT P0, [R0+URZ+0x2d860], R3 ;  /* 0x02d86003000075a7 */ /* 0x001064000800017f */
[----:B-1----:R-:W-:Y:S05]  /*de20*/  @!P0 NANOSLEEP.SYNCS 0x989680 ;  /* 0x009896800000895d */ /* 0x002fea0003900000 */
[----:B------:R-:W1:Y:S02]  /*de30*/  @!P0 SYNCS.PHASECHK.TRANS64 P0, [R0+URZ+0x2d860], R3 ;  /* 0x02d86003000085a7 */ /* 0x000e64000800007f */
[----:B-1----:R-:W-:Y:S05]  /*de40*/  @!P0 BRA `(.L_x_10080) ;  /* 0xfffffffc00f08947 */ /* 0x002fea000383ffff */
[----:B------:R-:W-:Y:S05]  /*de50*/  BRA `(.L_x_10144) ;  /* 0xffffffd800f47947 */ /* 0x000fea000383ffff */
.L_x_10081:
[----:B------:R-:W-:Y:S01]  /*de60*/  BSSY B0, `(.L_x_10145) ;  /* 0x0000008000007945 */ /* 0x000fe20003800000 */
[----:B------:R-:W-:Y:S01]  /*de70*/  IMAD.MOV.U32 R13, RZ, RZ, R18 ;  /* 0x000000ffff0d7224 */ /* 0x000fe200078e0012 */
[----:B------:R-:W-:Y:S01]  /*de80*/  MOV R11, 0x1c1f ;  /* 0x00001c1f000b7802 */ /* 0x000fe20000000f00 */
[----:B------:R-:W-:Y:S02]  /*de90*/  IMAD.MOV.U32 R12, RZ, RZ, RZ ;  /* 0x000000ffff0c7224 */ /* 0x000fe400078e00ff */
[----:B------:R-:W-:-:S07]  /*dea0*/  IMAD.MOV.U32 R15, RZ, RZ, -0x1 ;  /* 0xffffffffff0f7424 */ /* 0x000fce00078e00ff */
[----:B0-----:R-:W-:Y:S05]  /*deb0*/  WARPSYNC.COLLECTIVE R15, `(.L_x_10146) ;  /* 0x000000000f087348 */ /* 0x001fea0003c00000 */
[----:B------:R1:W2:Y:S02]  /*dec0*/  SHFL.IDX P6, R14, R13, R12, R11 ;  /* 0x0000000c0d0e7389 */ /* 0x0002a400000c000b */
[----:B012---:R-:W-:Y:S01]  /*ded0*/  ENDCOLLECTIVE ;  /* 0x000000000000791b */ /* 0x007fe20003800000 */
.L_x_10146:
[----:B------:R-:W-:Y:S05]  /*dee0*/  BSYNC B0 ;  /* 0x0000000000007941 */ /* 0x000fea0003800000 */
.L_x_10145:
[----:B------:R-:W0:Y:S01]  /*def0*/  S2R R2, SR_TID.X ;  /* 0x0000000000027919 */ /* 0x000e220000002100 */
[----:B------:R-:W-:Y:S01]  /*df00*/  MOV R13, R17 ;  /* 0x00000011000d7202 */ /* 0x000fe20000000f00 */
[----:B------:R-:W-:Y:S01]  /*df10*/  IMAD.MOV.U32 R12, RZ, RZ, RZ ;  /* 0x000000ffff0c7224 */ /* 0x000fe200078e00ff */
[----:B------:R-:W-:Y:S01]  /*df20*/  MOV R11, 0x1c1f ;  /* 0x00001c1f000b7802 */ /* 0x000fe20000000f00 */
[----:B------:R-:W-:Y:S01]  /*df30*/  IMAD.MOV.U32 R15, RZ, RZ, -0x1 ;  /* 0xffffffffff0f7424 */ /* 0x000fe200078e00ff */
[----:B------:R-:W-:Y:S01]  /*df40*/  LEA R4, R4, UR45, 0x1 ;  /* 0x0000002d04047c11 */ /* 0x000fe2000f8e08ff */
[----:B------:R-:W-:-:S07]  /*df50*/  IMAD.MOV.U32 R3, RZ, RZ, R14 ;  /* 0x000000ffff037224 */ /* 0x000fce00078e000e */
[----:B0-----:R-:W-:Y:S05]  /*df60*/  WARPSYNC.COLLECTIVE R15, `(.L_x_10147) ;  /* 0x000000000f087348 */ /* 0x001fea0003c00000 */
[----:B------:R1:W2:Y:S02]  /*df70*/  SHFL.IDX P6, R14, R13, R12, R11 ;  /* 0x0000000c0d0e7389 */ /* 0x0002a400000c000b */
[----:B012---:R-:W-:Y:S01]  /*df80*/  ENDCOLLECTIVE ;  /* 0x000000000000791b */ /* 0x007fe20003800000 */
.L_x_10147:
[----:B------:R-:W-:Y:S02]  /*df90*/  ULDC UR4, c[0x0][0x2f4] ;  /* 0x0000bd0000047ab9 */ /* 0x000fe40000000800 */
[----:B------:R-:W-:-:S04]  /*dfa0*/  ISETP.GE.AND P2, PT, R9, UR4, PT ;  /* 0x0000000409007c0c */ /* 0x000fc8000bf46270 */
[----:B------:R-:W-:Y:S02]  /*dfb0*/  ISETP.LT.OR P3, PT, R5, 0x1, P2 ;  /* 0x000000010500780c */ /* 0x000fe40001761670 */
[----:B------:R-:W-:Y:S01]  /*dfc0*/  MOV R13, R18 ;  /* 0x00000012000d7202 */ /* 0x000fe20000000f00 */
[----:B------:R-:W-:Y:S02]  /*dfd0*/  IMAD.MOV.U32 R12, RZ, RZ, 0x1 ;  /* 0x00000001ff0c7424 */ /* 0x000fe400078e00ff */
[----:B------:R-:W-:-:S05]  /*dfe0*/  IMAD.SHL.U32 R2, R2, 0x8, RZ ;  /* 0x0000000802027824 */ /* 0x000fca00078e00ff */
[----:B------:R-:W-:-:S04]  /*dff0*/  LOP3.LUT R2, R2, 0x18, RZ, 0xc0, !PT ;  /* 0x0000001802027812 */ /* 0x000fc800078ec0ff */
[C---:B------:R-:W-:Y:S02]  /*e000*/  LOP3.LUT R7, R2.reuse, 0x20, RZ, 0xfc, !PT ;  /* 0x0000002002077812 */ /* 0x040fe400078efcff */
[----:B------:R-:W-:Y:S01]  /*e010*/  LOP3.LUT R6, R2, 0x40, RZ, 0xfc, !PT ;  /* 0x0000004002067812 */ /* 0x000fe200078efcff */
[----:B------:R-:W-:Y:S01]  /*e020*/  IMAD.MOV.U32 R2, RZ, RZ, R14 ;  /* 0x000000ffff027224 */ /* 0x000fe200078e000e */
[----:B------:R-:W-:Y:S02]  /*e030*/  ISETP.GE.AND P1, PT, R7, UR4, PT ;  /* 0x0000000407007c0c */ /* 0x000fe4000bf26270 */
[----:B------:R-:W-:-:S13]  /*e040*/  ISETP.GE.AND P0, PT, R6, UR4, PT ;  /* 0x0000000406007c0c */ /* 0x000fda000bf06270 */
[----:B------:R-:W-:Y:S05]  /*e050*/  WARPSYNC.COLLECTIVE R15, `(.L_x_10148) ;  /* 0x000000000f087348 */ /* 0x000fea0003c00000 */
[----:B------:R0:W1:Y:S02]  /*e060*/  SHFL.IDX P6, R14, R13, R12, R11 ;  /* 0x0000000c0d0e7389 */ /* 0x00006400000c000b */
[----:B01----:R-:W-:Y:S01]  /*e070*/  ENDCOLLECTIVE ;  /* 0x000000000000791b */ /* 0x003fe20003800000 */
.L_x_10148:
[----:B------:R-:W-:Y:S01]  /*e080*/  ISETP.LT.OR P4, PT, R5, 0x1, P1 ;  /* 0x000000010500780c */ /* 0x000fe20000f81670 */
[----:B------:R-:W-:Y:S01]  /*e090*/  IMAD.WIDE.U32 R2, R9, 0x2, R2 ;  /* 0x0000000209027825 */ /* 0x000fe200078e0002 */
[----:B------:R-:W-:-:S04]  /*e0a0*/  ISETP.LT.OR P5, PT, R5, 0x1, P0 ;  /* 0x000000010500780c */ /* 0x000fc800007a1670 */
[----:B------:R-:W-:Y:S01]  /*e0b0*/  @!PT LDS RZ, [RZ] ;  /* 0x00000000fffff984 */ /* 0x000fe20000000800 */
[----:B------:R-:W-:Y:S01]  /*e0c0*/  @!PT LDS RZ, [RZ] ;  /* 0x00000000fffff984 */ /* 0x000fe20000000800 */
[----:B------:R-:W-:Y:S01]  /*e0d0*/  @!PT LDS RZ, [RZ] ;  /* 0x00000000fffff984 */ /* 0x000fe20000000800 */
[----:B------:R0:W-:Y:S01]  /*e0e0*/  LDGSTS.E.BYPASS.LTC128B.128 [R4+0x400], desc[UR36][R2.64], !P3 ;  /* 0x0040000002047fae */ /* 0x0001e2000d901d64 */
[----:B------:R-:W-:Y:S02]  /*e0f0*/  ISETP.LT.OR P3, PT, R5, 0x21, P2 ;  /* 0x000000210500780c */ /* 0x000fe40001761670 */
[----:B------:R-:W-:-:S04]  /*e100*/  MOV R13, R17 ;  /* 0x00000011000d7202 */ /* 0x000fc80000000f00 */
[----:B------:R0:W-:Y:S01]  /*e110*/  LDGSTS.E.BYPASS.LTC128B.128 [R4+0x2400], desc[UR36][R2.64+0x40], !P4 ;  /* 0x0240004002047fae */ /* 0x0001e2000e101d64 */
[----:B------:R-:W-:-:S03]  /*e120*/  ISETP.LT.OR P4, PT, R5, 0x21, P1 ;  /* 0x000000210500780c */ /* 0x000fc60000f81670 */
[----:B------:R0:W-:Y:S01]  /*e130*/  LDGSTS.E.BYPASS.LTC128B.128 [R4+0x4400], desc[UR36][R2.64+0x80], !P5 ;  /* 0x0440008002047fae */ /* 0x0001e2000e901d64 */
[----:B------:R-:W-:Y:S01]  /*e140*/  ISETP.LT.OR P5, PT, R5, 0x21, P0 ;  /* 0x000000210500780c */ /* 0x000fe200007a1670 */
[----:B------:R-:W-:-:S12]  /*e150*/  IMAD.MOV.U32 R6, RZ, RZ, R14 ;  /* 0x000000ffff067224 */ /* 0x000fd800078e000e */
[----:B0-----:R-:W-:Y:S05]  /*e160*/  WARPSYNC.COLLECTIVE R15, `(.L_x_10149) ;  /* 0x000000000f087348 */ /* 0x001fea0003c00000 */
[----:B------:R1:W2:Y:S02]  /*e170*/  SHFL.IDX P6, R14, R13, R12, R11 ;  /* 0x0000000c0d0e7389 */ /* 0x0002a400000c000b */
[----:B012---:R-:W-:Y:S01]  /*e180*/  ENDCOLLECTIVE ;  /* 0x000000000000791b */ /* 0x007fe20003800000 */
.L_x_10149:
[----:B------:R-:W-:Y:S02]  /*e190*/  IMAD.MOV.U32 R3, RZ, RZ, R6 ;  /* 0x000000ffff037224 */ /* 0x000fe400078e0006 */
[----:B------:R-:W-:Y:S01]  /*e1a0*/  IMAD.MOV.U32 R6, RZ, RZ, RZ ;  /* 0x000000ffff067224 */ /* 0x000fe200078e00ff */
[----:B------:R-:W-:Y:S01]  /*e1b0*/  MOV R13, R18 ;  /* 0x00000012000d7202 */ /* 0x000fe20000000f00 */
[----:B------:R-:W-:Y:S02]  /*e1c0*/  IMAD.MOV.U32 R12, RZ, RZ, 0x2 ;  /* 0x00000002ff0c7424 */ /* 0x000fe400078e00ff */
[----:B------:R-:W-:-:S07]  /*e1d0*/  IMAD.MOV.U32 R2, RZ, RZ, R14 ;  /* 0x000000ffff027224 */ /* 0x000fce00078e000e */
[----:B------:R-:W-:Y:S05]  /*e1e0*/  WARPSYNC.COLLECTIVE R15, `(.L_x_10150) ;  /* 0x000000000f087348 */ /* 0x000fea0003c00000 */
[----:B------:R0:W1:Y:S02]  /*e1f0*/  SHFL.IDX P6, R14, R13, R12, R11 ;  /* 0x0000000c0d0e7389 */ /* 0x00006400000c000b */
[----:B01----:R-:W-:Y:S01]  /*e200*/  ENDCOLLECTIVE ;  /* 0x000000000000791b */ /* 0x003fe20003800000 */
.L_x_10150:
        /* <DEDUP_REMOVED lines=15> */
.L_x_10151:
[----:B------:R-:W-:Y:S01]  /*e300*/  MOV R3, R7 ;  /* 0x0000000700037202 */ /* 0x000fe20000000f00 */
[----:B------:R-:W-:Y:S02]  /*e310*/  IMAD.MOV.U32 R13, RZ, RZ, R18 ;  /* 0x000000ffff0d7224 */ /* 0x000fe400078e0012 */
[----:B------:R-:W-:Y:S02]  /*e320*/  IMAD.MOV.U32 R12, RZ, RZ, 0x3 ;  /* 0x00000003ff0c7424 */ /* 0x000fe400078e00ff */
[----:B------:R-:W-:-:S07]  /*e330*/  IMAD.MOV.U32 R8, RZ, RZ, R14 ;  /* 0x000000ffff087224 */ /* 0x000fce00078e000e */
[----:B------:R-:W-:Y:S05]  /*e340*/  WARPSYNC.COLLECTIVE R15, `(.L_x_10152) ;  /* 0x000000000f087348 */ /* 0x000fea0003c00000 */
[----:B------:R0:W1:Y:S02]  /*e350*/  SHFL.IDX P6, R14, R13, R12, R11 ;  /* 0x0000000c0d0e7389 */ /* 0x00006400000c000b */
[----:B01----:R-:W-:Y:S01]  /*e360*/  ENDCOLLECTIVE ;  /* 0x000000000000791b */ /* 0x003fe20003800000 */
.L_x_10152:
        /* <DEDUP_REMOVED lines=13> */
.L_x_10153:
[----:B------:R-:W-:Y:S05]  /*e440*/  BRA `(.L_x_10154) ;  /* 0xffffffd800407947 */ /* 0x000fea000383ffff */
.L_x_10084:
[----:B0-----:R0:W1:Y:S02]  /*e450*/  SYNCS.PHASECHK.TRANS64.TRYWAIT P0, [R7+URZ+0x2d820], R6 ;  /* 0x02d82006070075a7 */ /* 0x001064000800017f */
[----:B-1----:R-:W-:Y:S05]  /*e460*/  @!P0 NANOSLEEP.SYNCS 0x989680 ;  /* 0x009896800000895d */ /* 0x002fea0003900000 */
[----:B------:R-:W1:Y:S02]  /*e470*/  @!P0 SYNCS.PHASECHK.TRANS64 P0, [R7+URZ+0x2d820], R6 ;  /* 0x02d82006070085a7 */ /* 0x000e64000800007f */
[----:B-1----:R-:W-:Y:S05]  /*e480*/  @!P0 BRA `(.L_x_10084) ;  /* 0xfffffffc00f08947 */ /* 0x002fea000383ffff */
[----:B------:R-:W-:Y:S05]  /*e490*/  BRA `(.L_x_10155) ;  /* 0xffffffd800c47947 */ /* 0x000fea000383ffff */
.L_x_10085:
        /* <DEDUP_REMOVED lines=11> */
.L_x_10157:
[----:B------:R-:W-:Y:S05]  /*e550*/  BSYNC B0 ;  /* 0x0000000000007941 */ /* 0x000fea0003800000 */
.L_x_10156:
[----:B------:R-:W-:Y:S05]  /*e560*/  BRA `(.L_x_10158) ;  /* 0xffffffd800a87947 */ /* 0x000fea000383ffff */
.L_x_10086:
[----:B------:R-:W-:Y:S01]  /*e570*/  BSSY B0, `(.L_x_10159) ;  /* 0x0000006000007945 */ /* 0x000fe20003800000 */
[----:B------:R-:W-:-:S07]  /*e580*/  IMAD.MOV.U32 R15, RZ, RZ, -0x1 ;  /* 0xffffffffff0f7424 */ /* 0x000fce00078e00ff */
[----:B01---5:R-:W-:Y:S05]  /*e590*/  WARPSYNC.COLLECTIVE R15, `(.L_x_10160) ;  /* 0x000000000f0c7348 */ /* 0x023fea0003c00000 */
[----:B------:R-:W-:Y:S02]  /*e5a0*/  ELECT P6, UR62, PT ;  /* 0x00000000003e782f */ /* 0x000fe400038c0000 */
[----:B------:R-:W-:Y:S01]  /*e5b0*/  MOV R14, UR62 ;  /* 0x0000003e000e7c02 */ /* 0x000fe20008000f00 */
[----:B01---5:R-:W-:Y:S10]  /*e5c0*/  ENDCOLLECTIVE ;  /* 0x000000000000791b */ /* 0x023ff40003800000 */
.L_x_10160:
[----:B------:R-:W-:Y:S05]  /*e5d0*/  BSYNC B0 ;  /* 0x0000000000007941 */ /* 0x000fea0003800000 */
.L_x_10159:
[----:B------:R-:W-:Y:S05]  /*e5e0*/  BRA `(.L_x_10161) ;  /* 0xffffffd8009c7947 */ /* 0x000fea000383ffff */
.L_x_10088:
[----:B-1----:R1:W2:Y:S02]  /*e5f0*/  SYNCS.PHASECHK.TRANS64.TRYWAIT P1, [R5+URZ+0x2d840], R4 ;  /* 0x02d84004050075a7 */ /* 0x0022a4000802017f */
[----:B--2---:R-:W-:Y:S05]  /*e600*/  @!P1 NANOSLEEP.SYNCS 0x989680 ;  /* 0x009896800000995d */ /* 0x004fea0003900000 */
[----:B------:R-:W2:Y:S02]  /*e610*/  @!P1 SYNCS.PHASECHK.TRANS64 P1, [R5+URZ+0x2d840], R4 ;  /* 0x02d84004050095a7 */ /* 0x000ea4000802007f */
[----:B--2---:R-:W-:Y:S05]  /*e620*/  @!P1 BRA `(.L_x_10088) ;  /* 0xfffffffc00f09947 */ /* 0x004fea000383ffff */
[----:B------:R-:W-:Y:S05]  /*e630*/  BRA `(.L_x_10162) ;  /* 0xffffffd800bc7947 */ /* 0x000fea000383ffff */
.L_x_10090:
[----:B--2---:R2:W3:Y:S02]  /*e640*/  SYNCS.PHASECHK.TRANS64.TRYWAIT P1, [R3+URZ+0x2d840], R0 ;  /* 0x02d84000030075a7 */ /* 0x0044e4000802017f */
[----:B---3--:R-:W-:Y:S05]  /*e650*/  @!P1 NANOSLEEP.SYNCS 0x989680 ;  /* 0x009896800000995d */ /* 0x008fea0003900000 */
[----:B------:R-:W3:Y:S02]  /*e660*/  @!P1 SYNCS.PHASECHK.TRANS64 P1, [R3+URZ+0x2d840], R0 ;  /* 0x02d84000030095a7 */ /* 0x000ee4000802007f */
[----:B---3--:R-:W-:Y:S05]  /*e670*/  @!P1 BRA `(.L_x_10090) ;  /* 0xfffffffc00f09947 */ /* 0x008fea000383ffff */
[----:B------:R-:W-:Y:S05]  /*e680*/  BRA `(.L_x_10163) ;  /* 0xffffffd800c87947 */ /* 0x000fea000383ffff */
.L_x_10092:
[----:B---3--:R3:W4:Y:S02]  /*e690*/  SYNCS.PHASECHK.TRANS64.TRYWAIT P1, [R5+URZ+0x2d860], R4 ;  /* 0x02d86004050075a7 */ /* 0x008724000802017f */
[----:B----4-:R-:W-:Y:S05]  /*e6a0*/  @!P1 NANOSLEEP.SYNCS 0x989680 ;  /* 0x009896800000995d */ /* 0x010fea0003900000 */
[----:B------:R-:W4:Y:S02]  /*e6b0*/  @!P1 SYNCS.PHASECHK.TRANS64 P1, [R5+URZ+0x2d860], R4 ;  /* 0x02d86004050095a7 */ /* 0x000f24000802007f */
[----:B----4-:R-:W-:Y:S05]  /*e6c0*/  @!P1 BRA `(.L_x_10092) ;  /* 0xfffffffc00f09947 */ /* 0x010fea000383ffff */
[----:B------:R-:W-:Y:S05]  /*e6d0*/  BRA `(.L_x_10164) ;  /* 0xffffffd800c47947 */ /* 0x000fea000383ffff */
.L_x_10165:
        /* <DEDUP_REMOVED lines=10> */
.L_x_15983:


//--------------------- .text._ZN7cutlass13device_kernelIN5flash11enable_sm90INS1_16FlashAttnFwdSm90INS1_25CollectiveMainloopFwdSm90ILi2EN4cute5tupleIJNS5_1CILi1EEES8_S8_EEENS6_IJNS7_ILi192EEENS7_ILi128EEENS7_ILi96EEEEEELi96ENS_10bfloat16_tEfNS_4arch4Sm90ELb0ELb0ELb1ELb1ELb1ELb0ELb0ELb0ELb1ELb1ELb1ELb0EEENS1_21CollectiveEpilogueFwdINS6_IJSA_SC_SB_EEES9_SE_SG_Li384ELb1ELb1ELb1ELb0EEENS1_36VarlenDynamicPersistentTileSchedulerILi192ELi128ELi384ELi128ELb1ELb1ELb1ELb0ELb1ELb1EEEEEEEEEvNT_6ParamsE --------------------------
	.section	.text._ZN7cutlass13device_kernelIN5flash11enable_sm90INS1_16FlashAttnFwdSm90INS1_25CollectiveMainloopFwdSm90ILi2EN4cute5tupleIJNS5_1CILi1EEES8_S8_EEENS6_IJNS7_ILi192EEENS7_ILi128EEENS7_ILi96EEEEEELi96ENS_10bfloat16_tEfNS_4arch4Sm90ELb0ELb0ELb1ELb1ELb1ELb0ELb0ELb0ELb1ELb1ELb1ELb0EEENS1_21CollectiveEpilogueFwdINS6_IJSA_SC_SB_EEES9_SE_SG_Li384ELb1ELb1ELb1ELb0EEENS1_36VarlenDynamicPersistentTileSchedulerILi192ELi128ELi384ELi128ELb1ELb1ELb1ELb0ELb1ELb1EEEEEEEEEvNT_6ParamsE,"ax",@progbits
	.align	128
.text._ZN7cutlass13device_kernelIN5flash11enable_sm90INS1_16FlashAttnFwdSm90INS1_25CollectiveMainloopFwdSm90ILi2EN4cute5tupleIJNS5_1CILi1EEES8_S8_EEENS6_IJNS7_ILi192EEENS7_ILi128EEENS7_ILi96EEEEEELi96ENS_10bfloat16_tEfNS_4arch4Sm90ELb0ELb0ELb1ELb1ELb1ELb0ELb0ELb0ELb1ELb1ELb1ELb0EEENS1_21CollectiveEpilogueFwdINS6_IJSA_SC_SB_EEES9_SE_SG_Li384ELb1ELb1ELb1ELb0EEENS1_36VarlenDynamicPersistentTileSchedulerILi192ELi128ELi384ELi128ELb1ELb1ELb1ELb0ELb1ELb1EEEEEEEEEvNT_6ParamsE:
        .type           _ZN7cutlass13device_kernelIN5flash11enable_sm90INS1_16FlashAttnFwdSm90INS1_25CollectiveMainloopFwdSm90ILi2EN4cute5tupleIJNS5_1CILi1EEES8_S8_EEENS6_IJNS7_ILi192EEENS7_ILi128EEENS7_ILi96EEEEEELi96ENS_10bfloat16_tEfNS_4arch4Sm90ELb0ELb0ELb1ELb1ELb1ELb0ELb0ELb0ELb1ELb1ELb1ELb0EEENS1_21CollectiveEpilogueFwdINS6_IJSA_SC_SB_EEES9_SE_SG_Li384ELb1ELb1ELb1ELb0EEENS1_36VarlenDynamicPersistentTileSchedulerILi192ELi128ELi384ELi128ELb1ELb1ELb1ELb0ELb1ELb1EEEEEEEEEvNT_6ParamsE,@function
        .size           _ZN7cutlass13device_kernelIN5flash11enable_sm90INS1_16FlashAttnFwdSm90INS1_25CollectiveMainloopFwdSm90ILi2EN4cute5tupleIJNS5_1CILi1EEES8_S8_EEENS6_IJNS7_ILi192EEENS7_ILi128EEENS7_ILi96EEEEEELi96ENS_10bfloat16_tEfNS_4arch4Sm90ELb0ELb0ELb1ELb1ELb1ELb0ELb0ELb0ELb1ELb1ELb1ELb0EEENS1_21CollectiveEpilogueFwdINS6_IJSA_SC_SB_EEES9_SE_SG_Li384ELb1ELb1ELb1ELb0EEENS1_36VarlenDynamicPersistentTileSchedulerILi192ELi128ELi384ELi128ELb1ELb1ELb1ELb0ELb1ELb1EEEEEEEEEvNT_6ParamsE,(.L_x_15984 - _ZN7cutlass13device_kernelIN5flash11enable_sm90INS1_16FlashAttnFwdSm90INS1_25CollectiveMainloopFwdSm90ILi2EN4cute5tupleIJNS5_1CILi1EEES8_S8_EEENS6_IJNS7_ILi192EEENS7_ILi128EEENS7_ILi96EEEEEELi96ENS_10bfloat16_tEfNS_4arch4Sm90ELb0ELb0ELb1ELb1ELb1ELb0ELb0ELb0ELb1ELb1ELb1ELb0EEENS1_21CollectiveEpilogueFwdINS6_IJSA_SC_SB_EEES9_SE_SG_Li384ELb1ELb1ELb1ELb0EEENS1_36VarlenDynamicPersistentTileSchedulerILi192ELi128ELi384ELi128ELb1ELb1ELb1ELb0ELb1ELb1EEEEEEEEEvNT_6ParamsE)
        .other          _ZN7cutlass13device_kernelIN5flash11enable_sm90INS1_16FlashAttnFwdSm90INS1_25CollectiveMainloopFwdSm90ILi2EN4cute5tupleIJNS5_1CILi1EEES8_S8_EEENS6_IJNS7_ILi192EEENS7_ILi128EEENS7_ILi96EEEEEELi96ENS_10bfloat16_tEfNS_4arch4Sm90ELb0ELb0ELb1ELb1ELb1ELb0ELb0ELb0ELb1ELb1ELb1ELb0EEENS1_21CollectiveEpilogueFwdINS6_IJSA_SC_SB_EEES9_SE_SG_Li384ELb1ELb1ELb1ELb0EEENS1_36VarlenDynamicPersistentTileSchedulerILi192ELi128ELi384ELi128ELb1ELb1ELb1ELb0ELb1ELb1EEEEEEEEEvNT_6ParamsE,@"STO_CUDA_ENTRY STV_DEFAULT"
_ZN7cutlass13device_kernelIN5flash11enable_sm90INS1_16FlashAttnFwdSm90INS1_25CollectiveMainloopFwdSm90ILi2EN4cute5tupleIJNS5_1CILi1EEES8_S8_EEENS6_IJNS7_ILi192EEENS7_ILi128EEENS7_ILi96EEEEEELi96ENS_10bfloat16_tEfNS_4arch4Sm90ELb0ELb0ELb1ELb1ELb1ELb0ELb0ELb0ELb1ELb1ELb1ELb0EEENS1_21CollectiveEpilogueFwdINS6_IJSA_SC_SB_EEES9_SE_SG_Li384ELb1ELb1ELb1ELb0EEENS1_36VarlenDynamicPersistentTileSchedulerILi192ELi128ELi384ELi128ELb1ELb1ELb1ELb0ELb1ELb1EEEEEEEEEvNT_6ParamsE:
        /* <DEDUP_REMOVED lines=45> */
.L_x_10166:
        /* <DEDUP_REMOVED lines=22> */
.L_x_10167:
        /* <DEDUP_REMOVED lines=18> */
.L_x_10168:
        /* <DEDUP_REMOVED lines=22> */
.L_x_10169:
        /* <DEDUP_REMOVED lines=22> */
.L_x_10170:
        /* <DEDUP_REMOVED lines=8> */
.L_x_10172:
[----:B------:R-:W-:-:S08]  /*0890*/  NOP ;  /* 0x0000000000007918 */ /* 0x000fd00000000000 */
[----:B------:R-:W0:Y:S02]  /*08a0*/  USETMAXREG.TRY_ALLOC.CTAPOOL UP0, 0xa0 ;  /* 0x000000a0000079c8 */ /* 0x000e240008000600 */
[----:B0-----:R-:W-:-:S13]  /*08b0*/  PLOP3.LUT P0, PT, PT, PT, UP0, 0x80, 0x0 ;  /* 0x000000000000781c */ /* 0x001fda0003f0f008 */
[----:B------:R-:W-:Y:S05]  /*08c0*/  @!P0 BRA `(.L_x_10172) ;  /* 0xfffffffc00f08947 */ /* 0x000fea000383ffff */
[----:B------:R-:W0:Y:S01]  /*08d0*/  S2R R2, SR_TID.X ;  /* 0x0000000000027919 */ /* 0x000e220000002100 */
[----:B------:R-:W1:Y:S01]  /*08e0*/  S2UR UR42, SR_CgaCtaId ;  /* 0x00000000002a79c3 */ /* 0x000e620000008800 */
[----:B------:R-:W-:Y:S01]  /*08f0*/  UMOV UR41, 0x400 ;  /* 0x0000040000297882 */ /* 0x000fe20000000000 */
[----:B------:R-:W-:Y:S01]  /*0900*/  ULDC UR4, c[0x0][0xc3c] ;  /* 0x00030f0000047ab9 */ /* 0x000fe20000000800 */
[----:B-1----:R-:W-:-:S05]  /*0910*/  ULEA UR41, UR42, UR41, 0x18 ;  /* 0x000000292a297291 */ /* 0x002fca000f8ec03f */
[----:B------:R-:W-:Y:S06]  /*0920*/  BAR.ARV 0x8, 0x200 ;  /* 0x0208000000007b1d */ /* 0x000fec0000002000 */
[----:B0-----:R-:W-:-:S04]  /*0930*/  LOP3.LUT R0, R2, 0xffffff80, RZ, 0xc0, !PT ;  /* 0xffffff8002007812 */ /* 0x001fc800078ec0ff */
[----:B------:R-:W-:-:S13]  /*0940*/  ISETP.NE.AND P0, PT, R0, 0x80, PT ;  /* 0x000000800000780c */ /* 0x000fda0003f05270 */
[----:B------:R-:W-:Y:S08]  /*0950*/  @!P0 BAR.ARV 0x9, 0x100 ;  /* 0x0244000000008b1d */ /* 0x000ff00000002000 */
[----:B------:R-:W-:Y:S06]  /*0960*/  BAR.SYNC.DEFER_BLOCKING 0x5, 0x200 ;  /* 0x0148000000007b1d */ /* 0x000fec0000010000 */
[----:B------:R-:W0:Y:S02]  /*0970*/  LDS.128 R8, [UR41+0x2d8d0] ;  /* 0x02d8d029ff087984 */ /* 0x000e240008000c00 */
[----:B------:R-:W-:Y:S06]  /*0980*/  BAR.ARV 0x4, 0x200 ;  /* 0x0108000000007b1d */ /* 0x000fec0000002000 */
[----:B0-----:R-:W-:-:S13]  /*0990*/  ISETP.GE.AND P0, PT, R11, UR4, PT ;  /* 0x000000040b007c0c */ /* 0x001fda000bf06270 */
[----:B------:R-:W-:Y:S05]  /*09a0*/  @P0 EXIT ;  /* 0x000000000000094d */ /* 0x000fea0003800000 */
[----:B------:R-:W2:Y:S01]  /*09b0*/  LDL R19, [R1+0x20] ;  /* 0x0000200001137983 */ /* 0x000ea20000100800 */
[----:B------:R-:W-:-:S05]  /*09c0*/  VIADD R17, R2, 0xffffff80 ;  /* 0xffffff8002117836 */ /* 0x000fca0000000000 */
[----:B------:R-:W-:-:S04]  /*09d0*/  SHF.R.S32.HI R0, RZ, 0x1f, R17 ;  /* 0x0000001fff007819 */ /* 0x000fc80000011411 */
[CC--:B------:R-:W-:Y:S02]  /*09e0*/  LEA.HI R2, R0.reuse, R17.reuse, RZ, 0x7 ;  /* 0x0000001100027211 */ /* 0x0c0fe400078f38ff */
[----:B------:R-:W-:Y:S02]  /*09f0*/  LEA.HI R3, R0, R17, RZ, 0x4 ;  /* 0x0000001100037211 */ /* 0x000fe400078f20ff */
[----:B------:R-:W-:-:S05]  /*0a00*/  LOP3.LUT R4, R2, 0xffffff80, RZ, 0xc0, !PT ;  /* 0xffffff8002047812 */ /* 0x000fca00078ec0ff */
[----:B------:R-:W-:Y:S01]  /*0a10*/  IMAD.IADD R18, R17, 0x1, -R4 ;  /* 0x0000000111127824 */ /* 0x000fe200078e0a04 */
[----:B------:R-:W-:-:S05]  /*0a20*/  LOP3.LUT R4, R3, 0xfffffff0, RZ, 0xc0, !PT ;  /* 0xfffffff003047812 */ /* 0x000fca00078ec0ff */
[----:B------:R-:W-:Y:S01]  /*0a30*/  IMAD.IADD R4, R17, 0x1, -R4 ;  /* 0x0000000111047824 */ /* 0x000fe200078e0a04 */
[----:B------:R-:W-:Y:S02]  /*0a40*/  SHF.R.S32.HI R6, RZ, 0x4, R3 ;  /* 0x00000004ff067819 */ /* 0x000fe40000011403 */
[----:B------:R-:W-:Y:S02]  /*0a50*/  LEA.HI R7, R0, R17, RZ, 0x5 ;  /* 0x0000001100077211 */ /* 0x000fe400078f28ff */
[----:B------:R-:W-:Y:S02]  /*0a60*/  SHF.R.S32.HI R5, RZ, 0x1f, R4 ;  /* 0x0000001fff057819 */ /* 0x000fe40000011404 */
[----:B------:R-:W-:Y:S02]  /*0a70*/  LEA.HI R3, R3, R6, RZ, 0x1 ;  /* 0x0000000603037211 */ /* 0x000fe400078f08ff */
[----:B------:R-:W-:Y:S02]  /*0a80*/  LEA.HI R5, R5, R4, RZ, 0x3 ;  /* 0x0000000405057211 */ /* 0x000fe400078f18ff */
[----:B------:R-:W-:-:S02]  /*0a90*/  SHF.R.S32.HI R16, RZ, 0x7, R2 ;  /* 0x00000007ff107819 */ /* 0x000fc40000011402 */
[----:B------:R-:W-:Y:S02]  /*0aa0*/  SHF.R.S32.HI R8, RZ, 0x5, R7 ;  /* 0x00000005ff087819 */ /* 0x000fe40000011407 */
[----:B------:R-:W-:Y:S02]  /*0ab0*/  LOP3.LUT R7, R3, 0x1ffffffe, RZ, 0xc0, !PT ;  /* 0x1ffffffe03077812 */ /* 0x000fe400078ec0ff */
[----:B------:R-:W-:Y:S01]  /*0ac0*/  LOP3.LUT R3, R5, 0xfffffff8, RZ, 0xc0, !PT ;  /* 0xfffffff805037812 */ /* 0x000fe200078ec0ff */
[----:B------:R-:W-:Y:S01]  /*0ad0*/  IMAD.HI R2, R16, 0x55555556, RZ ;  /* 0x5555555610027827 */ /* 0x000fe200078e02ff */
[----:B------:R-:W-:-:S03]  /*0ae0*/  SHF.R.S32.HI R12, RZ, 0x1f, R18 ;  /* 0x0000001fff0c7819 */ /* 0x000fc60000011412 */
[----:B------:R-:W-:Y:S01]  /*0af0*/  IMAD.IADD R3, R4, 0x1, -R3 ;  /* 0x0000000104037824 */ /* 0x000fe200078e0a03 */
[----:B------:R-:W-:Y:S01]  /*0b00*/  LEA.HI R13, R12, R18, RZ, 0x2 ;  /* 0x000000120c0d7211 */ /* 0x000fe200078f10ff */
[----:B------:R-:W-:Y:S02]  /*0b10*/  IMAD.IADD R7, R6, 0x1, -R7 ;  /* 0x0000000106077824 */ /* 0x000fe400078e0a07 */
[----:B------:R-:W-:Y:S01]  /*0b20*/  IMAD R6, R8, 0x10, R4 ;  /* 0x0000001008067824 */ /* 0x000fe200078e0204 */
[----:B------:R-:W-:Y:S01]  /*0b30*/  LEA.HI R4, R2, R2, RZ, 0x1 ;  /* 0x0000000202047211 */ /* 0x000fe200078f08ff */
[----:B------:R-:W-:Y:S01]  /*0b40*/  IMAD.SHL.U32 R2, R3, 0x40, RZ ;  /* 0x0000004003027824 */ /* 0x000fe200078e00ff */
[--C-:B------:R-:W-:Y:S02]  /*0b50*/  SHF.R.S32.HI R14, RZ, 0x2, R13.reuse ;  /* 0x00000002ff0e7819 */ /* 0x100fe4000001140d */
[----:B------:R-:W-:Y:S01]  /*0b60*/  SHF.R.S32.HI R15, RZ, 0x1f, R13 ;  /* 0x0000001fff0f7819 */ /* 0x000fe2000001140d */
[----:B------:R-:W-:Y:S01]  /*0b70*/  IMAD.SHL.U32 R7, R7, 0x8, RZ ;  /* 0x0000000807077824 */ /* 0x000fe200078e00ff */
[----:B------:R-:W-:Y:S01]  /*0b80*/  LOP3.LUT R2, R2, 0x1c0, RZ, 0xc0, !PT ;  /* 0x000001c002027812 */ /* 0x000fe200078ec0ff */
[----:B------:R-:W-:Y:S01]  /*0b90*/  IMAD.SHL.U32 R5, R5, 0x40, RZ ;  /* 0x0000004005057824 */ /* 0x000fe200078e00ff */
[----:B------:R-:W-:Y:S01]  /*0ba0*/  LEA.HI R15, R15, R14, RZ, 0x3 ;  /* 0x0000000e0f0f7211 */ /* 0x000fe200078f18ff */
[--C-:B------:R-:W-:Y:S01]  /*0bb0*/  IMAD.U32 R6, R6, 0x20, R7.reuse ;  /* 0x0000002006067824 */ /* 0x100fe200078e0007 */
[----:B------:R-:W-:-:S02]  /*0bc0*/  LOP3.LUT R7, R2, 0x8, R7, 0xf8, !PT ;  /* 0x0000000802077812 */ /* 0x000fc400078ef807 */
[----:B------:R-:W-:Y:S02]  /*0bd0*/  LOP3.LUT R15, R15, 0xfffffff8, RZ, 0xc0, !PT ;  /* 0xfffffff80f0f7812 */ /* 0x000fe400078ec0ff */
[----:B------:R-:W-:Y:S02]  /*0be0*/  LEA.HI R12, R12, R18, RZ, 0x5 ;  /* 0x000000120c0c7211 */ /* 0x000fe400078f28ff */
[----:B------:R-:W-:Y:S02]  /*0bf0*/  LOP3.LUT R5, R5, 0x7ffffe00, RZ, 0xc0, !PT ;  /* 0x7ffffe0005057812 */ /* 0x000fe400078ec0ff */
[----:B------:R-:W-:Y:S02]  /*0c00*/  SHF.R.U32.HI R2, RZ, 0x3, R2 ;  /* 0x00000003ff027819 */ /* 0x000fe40000011602 */
[----:B------:R-:W-:Y:S01]  /*0c10*/  IADD3 R15, R14, -R15, RZ ;  /* 0x8000000f0e0f7210 */ /* 0x000fe20007ffe0ff */
[----:B------:R-:W-:Y:S01]  /*0c20*/  IMAD R5, R8, 0x400, R5 ;  /* 0x0000040008057824 */ /* 0x000fe200078e0205 */
[----:B------:R-:W-:-:S02]  /*0c30*/  SHF.R.S32.HI R12, RZ, 0x5, R12 ;  /* 0x00000005ff0c7819 */ /* 0x000fc4000001140c */
[----:B------:R-:W-:Y:S02]  /*0c40*/  LOP3.LUT R2, R7, R2, RZ, 0x3c, !PT ;  /* 0x0000000207027212 */ /* 0x000fe400078e3cff */
[----:B------:R-:W-:Y:S01]  /*0c50*/  LEA.HI R0, R0, R17, RZ, 0x2 ;  /* 0x0000001100007211 */ /* 0x000fe200078f10ff */
[----:B------:R-:W-:Y:S02]  /*0c60*/  IMAD R4, R4, -0x3, R16 ;  /* 0xfffffffd04047824 */ /* 0x000fe400078e0210 */
[----:B------:R-:W-:Y:S02]  /*0c70*/  IMAD R15, R12, 0x10, R15 ;  /* 0x000000100c0f7824 */ /* 0x000fe400078e020f */
[----:B------:R-:W-:Y:S01]  /*0c80*/  IMAD.IADD R16, R5, 0x1, R2 ;  /* 0x0000000105107824 */ /* 0x000fe200078e0202 */
[----:B------:R-:W-:Y:S02]  /*0c90*/  LOP3.LUT R2, R0, 0xfffffffc, RZ, 0xc0, !PT ;  /* 0xfffffffc00027812 */ /* 0x000fe400078ec0ff */
[----:B------:R-:W-:-:S02]  /*0ca0*/  LOP3.LUT R13, R13, 0x7ffffffc, RZ, 0xc0, !PT ;  /* 0x7ffffffc0d0d7812 */ /* 0x000fc400078ec0ff */
[----:B------:R-:W-:Y:S01]  /*0cb0*/  LEA R8, R4, R15, 0x6 ;  /* 0x0000000f04087211 */ /* 0x000fe200078e30ff */
[----:B------:R-:W-:Y:S02]  /*0cc0*/  IMAD.IADD R4, R17, 0x1, -R2 ;  /* 0x0000000111047824 */ /* 0x000fe400078e0a02 */
[----:B------:R-:W-:Y:S01]  /*0cd0*/  IMAD.IADD R13, R18, 0x1, -R13 ;  /* 0x00000001120d7824 */ /* 0x000fe200078e0a0d */
[----:B------:R-:W-:Y:S02]  /*0ce0*/  R2P PR, R3, 0x6 ;  /* 0x0000000603007804 */ /* 0x000fe40000000000 */
[C---:B------:R-:W-:Y:S01]  /*0cf0*/  SHF.L.U32 R138, R4.reuse, 0x3, RZ ;  /* 0x00000003048a7819 */ /* 0x040fe200000006ff */
[----:B------:R-:W-:Y:S01]  /*0d00*/  IMAD.SHL.U32 R157, R13, 0x2, RZ ;  /* 0x000000020d9d7824 */ /* 0x000fe200078e00ff */
[----:B------:R-:W-:-:S03]  /*0d10*/  LEA.HI R3, R4, R4, RZ, 0x1 ;  /* 0x0000000404037211 */ /* 0x000fc600078f08ff */
[----:B------:R-:W-:Y:S01]  /*0d20*/  VIADD R144, R138, 0x40 ;  /* 0x000000408a907836 */ /* 0x000fe20000000000 */
[----:B------:R-:W-:Y:S01]  /*0d30*/  LOP3.LUT R3, R3, 0x1ffffffe, RZ, 0xc0, !PT ;  /* 0x1ffffffe03037812 */ /* 0x000fe200078ec0ff */
[C---:B------:R-:W-:Y:S02]  /*0d40*/  VIADD R155, R157.reuse, 0x8 ;  /* 0x000000089d9b7836 */ /* 0x040fe40000000000 */
        /* <DEDUP_REMOVED lines=8> */
[----:B------:R-:W-:Y:S02]  /*0dd0*/  SHF.R.S32.HI R0, RZ, 0x1f, R149 ;  /* 0x0000001fff007819 */ /* 0x000fe40000011495 */
[----:B------:R-:W-:Y:S01]  /*0de0*/  SHF.R.S32.HI R0, RZ, 0x1f, R146 ;  /* 0x0000001fff007819 */ /* 0x000fe20000011492 */
[----:B------:R-:W-:Y:S01]  /*0df0*/  IMAD R0, R3, 0x8, R8 ;  /* 0x0000000803007824 */ /* 0x000fe200078e0208 */
[----:B------:R0:W-:Y:S04]  /*0e00*/  STL [R1+0x44], R6 ;  /* 0x0000440601007387 */ /* 0x0001e80000100800 */
[----:B------:R1:W-:Y:S04]  /*0e10*/  STL [R1+0x3c], R8 ;  /* 0x00003c0801007387 */ /* 0x0003e80000100800 */
[----:B------:R1:W-:Y:S04]  /*0e20*/  STL [R1+0x8], RZ ;  /* 0x000008ff01007387 */ /* 0x0003e80000100800 */
[----:B------:R1:W-:Y:S01]  /*0e30*/  STL [R1+0x40], R0 ;  /* 0x0000400001007387 */ /* 0x0003e20000100800 */
[----:B------:R-:W-:Y:S01]  /*0e40*/  LEA R16, R16, UR41, 0x1 ;  /* 0x0000002910107c11 */ /* 0x000fe2000f8e08ff */
[----:B------:R-:W-:-:S02]  /*0e50*/  IMAD.MOV.U32 R17, RZ, RZ, 0x40 ;  /* 0x00000040ff117424 */ /* 0x000fc400078e00ff */
[----:B------:R-:W-:Y:S01]  /*0e60*/  VIADD R142, R138, 0x20 ;  /* 0x000000208a8e7836 */ /* 0x000fe20000000000 */
[----:B------:R-:W-:Y:S01]  /*0e70*/  IADD3 R153, R157, 0x18, RZ ;  /* 0x000000189d997810 */ /* 0x000fe20007ffe0ff */
[C---:B------:R-:W-:Y:S01]  /*0e80*/  VIADD R18, R16.reuse, 0x21800 ;  /* 0x0002180010127836 */ /* 0x040fe20000000000 */
[----:B------:R-:W-:Y:S01]  /*0e90*/  SEL R17, R17, 0xffffffc0, !P2 ;  /* 0xffffffc011117807 */ /* 0x000fe20005000000 */
[C---:B------:R-:W-:Y:S02]  /*0ea0*/  VIADD R154, R157.reuse, 0x10 ;  /* 0x000000109d9a7836 */ /* 0x040fe40000000000 */
[C---:B------:R-:W-:Y:S02]  /*0eb0*/  VIADD R150, R157.reuse, 0x30 ;  /* 0x000000309d967836 */ /* 0x040fe40000000000 */
[C---:B------:R-:W-:Y:S02]  /*0ec0*/  VIADD R151, R157.reuse, 0x28 ;  /* 0x000000289d977836 */ /* 0x040fe40000000000 */
[C---:B------:R-:W-:Y:S01]  /*0ed0*/  VIADD R147, R157.reuse, 0x48 ;  /* 0x000000489d937836 */ /* 0x040fe20000000000 */
[----:B------:R-:W-:Y:S01]  /*0ee0*/  SHF.R.S32.HI R4, RZ, 0x1f, R142 ;  /* 0x0000001fff047819 */ /* 0x000fe2000001148e */
[C---:B------:R-:W-:Y:S01]  /*0ef0*/  VIADD R148, R157.reuse, 0x40 ;  /* 0x000000409d947836 */ /* 0x040fe20000000000 */
[----:B------:R-:W-:Y:S01]  /*0f00*/  IADD3 R145, R157, 0x58, RZ ;  /* 0x000000589d917810 */ /* 0x000fe20007ffe0ff */
[----:B------:R-:W-:Y:S01]  /*0f10*/  VIADD R23, R16, 0x21820 ;  /* 0x0002182010177836 */ /* 0x000fe20000000000 */
[----:B------:R-:W-:Y:S01]  /*0f20*/  SHF.R.S32.HI R4, RZ, 0x1f, R153 ;  /* 0x0000001fff047819 */ /* 0x000fe20000011499 */
[C---:B------:R-:W-:Y:S01]  /*0f30*/  @P1 VIADD R23, R18.reuse, 0xffffffe0 ;  /* 0xffffffe012171836 */ /* 0x040fe20000000000 */
[----:B------:R-:W-:Y:S01]  /*0f40*/  SHF.R.S32.HI R4, RZ, 0x1f, R150 ;  /* 0x0000001fff047819 */ /* 0x000fe20000011496 */
[----:B------:R-:W-:Y:S01]  /*0f50*/  IMAD.MOV.U32 R5, RZ, RZ, R9 ;  /* 0x000000ffff057224 */ /* 0x000fe200078e0009 */
[----:B------:R-:W-:Y:S01]  /*0f60*/  SHF.R.S32.HI R9, RZ, 0x1f, R154 ;  /* 0x0000001fff097819 */ /* 0x000fe2000001149a */
[----:B------:R-:W-:Y:S01]  /*0f70*/  IMAD.IADD R18, R18, 0x1, R17 ;  /* 0x0000000112127824 */ /* 0x000fe200078e0211 */
[----:B------:R-:W-:Y:S01]  /*0f80*/  SHF.R.S32.HI R9, RZ, 0x1f, R151 ;  /* 0x0000001fff097819 */ /* 0x000fe20000011497 */
[----:B0-----:R-:W-:Y:S01]  /*0f90*/  IMAD.MOV.U32 R6, RZ, RZ, R10 ;  /* 0x000000ffff067224 */ /* 0x001fe200078e000a */
[----:B------:R-:W-:Y:S01]  /*0fa0*/  SHF.R.S32.HI R4, RZ, 0x1f, R147 ;  /* 0x0000001fff047819 */ /* 0x000fe20000011493 */
[----:B------:R-:W-:Y:S01]  /*0fb0*/  IMAD.MOV.U32 R7, RZ, RZ, R11 ;  /* 0x000000ffff077224 */ /* 0x000fe200078e000b */
[----:B------:R-:W-:Y:S01]  /*0fc0*/  SHF.R.S32.HI R9, RZ, 0x1f, R148 ;  /* 0x0000001fff097819 */ /* 0x000fe20000011494 */
[----:B------:R-:W-:Y:S01]  /*0fd0*/  IMAD.MOV.U32 R2, RZ, RZ, RZ ;  /* 0x000000ffff027224 */ /* 0x000fe200078e00ff */
[----:B------:R-:W-:Y:S01]  /*0fe0*/  SHF.R.S32.HI R4, RZ, 0x1f, R145 ;  /* 0x0000001fff047819 */ /* 0x000fe20000011491 */
[----:B------:R-:W-:-:S02]  /*0ff0*/  IMAD.IADD R17, R17, 0x1, R23 ;  /* 0x0000000111117824 */ /* 0x000fc400078e0217 */
[----:B------:R-:W-:Y:S01]  /*1000*/  VIADD R136, R23, 0x6000 ;  /* 0x0000600017887836 */ /* 0x000fe20000000000 */
[----:B------:R-:W-:Y:S01]  /*1010*/  UMOV UR38, URZ ;  /* 0x0000003f00267c82 */ /* 0x000fe20008000000 */
[----:B-12---:R-:W-:-:S07]  /*1020*/  LOP3.LUT R19, R19, 0x1, RZ, 0xfc, !PT ;  /* 0x0000000113137812 */ /* 0x006fce00078efcff */
.L_x_10214:
[----:B012-4-:R-:W0:Y:S01]  /*1030*/  LDC.64 R8, c[0x0][0xc88] ;  /* 0x00032200ff087b82 */ /* 0x017e220000000a00 */
[----:B------:R-:W-:-:S07]  /*1040*/  ULDC.64 UR4, c[0x0][0xa28] ;  /* 0x00028a0000047ab9 */ /* 0x000fce0000000a00 */
[----:B---3--:R-:W1:Y:S08]  /*1050*/  LDC.64 R12, c[0x0][0x418] ;  /* 0x00010600ff0c7b82 */ /* 0x008e700000000a00 */
[----:B------:R-:W2:Y:S01]  /*1060*/  LDC R0, c[0x0][0x424] ;  /* 0x00010900ff007b82 */ /* 0x000ea20000000800 */
[----:B0-----:R-:W-:-:S07]  /*1070*/  IMAD.WIDE R8, R7, 0x4, R8 ;  /* 0x0000000407087825 */ /* 0x001fce00078e0208 */
[----:B------:R-:W0:Y:S01]  /*1080*/  LDC R89, c[0x0][0x2f0] ;  /* 0x0000bc00ff597b82 */ /* 0x000e220000000800 */
[----:B------:R-:W3:Y:S01]  /*1090*/  LDG.E R137, desc[UR36][R8.64] ;  /* 0x0000002408897981 */ /* 0x000ee2000c1e1900 */
[----:B------:R-:W-:Y:S02]  /*10a0*/  ISETP.NE.U32.AND P0, PT, RZ, UR4, PT ;  /* 0x00000004ff007c0c */ /* 0x000fe4000bf05070 */
[----:B------:R-:W-:Y:S02]  /*10b0*/  MOV R4, RZ ;  /* 0x000000ff00047202 */ /* 0x000fe40000000f00 */
        /* <DEDUP_REMOVED lines=25> */
.L_x_10173:
[----:B-----5:R-:W-:Y:S01]  /*1250*/  IMAD.IADD R89, R89, 0x1, -R4 ;  /* 0x0000000159597824 */ /* 0x020fe200078e0a04 */
[C---:B------:R-:W-:Y:S02]  /*1260*/  LOP3.LUT R3, R6.reuse, 0xff000000, RZ, 0xc0, !PT ;  /* 0xff00000006037812 */ /* 0x040fe400078ec0ff */
[----:B------:R-:W-:Y:S01]  /*1270*/  LOP3.LUT R0, R6, 0xff0000, RZ, 0xc0, !PT ;  /* 0x00ff000006007812 */ /* 0x000fe200078ec0ff */
[C---:B------:R-:W-:Y:S01]  /*1280*/  VIADD R4, R89.reuse, 0x7f ;  /* 0x0000007f59047836 */ /* 0x040fe20000000000 */
[----:B------:R-:W-:Y:S02]  /*1290*/  ISETP.GE.AND P0, PT, R89, 0x1, PT ;  /* 0x000000015900780c */ /* 0x000fe40003f06270 */
[----:B------:R-:W-:Y:S02]  /*12a0*/  SHF.R.U32.HI R3, RZ, 0x8, R3 ;  /* 0x00000008ff037819 */ /* 0x000fe40000011603 */
[----:B------:R-:W-:Y:S02]  /*12b0*/  SHF.R.S32.HI R7, RZ, 0x1f, R4 ;  /* 0x0000001fff077819 */ /* 0x000fe40000011404 */
[----:B------:R-:W-:Y:S01]  /*12c0*/  LEA.HI R0, R0, R3, RZ, 0x10 ;  /* 0x0000000300007211 */ /* 0x000fe200078f80ff */
[----:B------:R-:W-:Y:S01]  /*12d0*/  IMAD.MOV.U32 R3, RZ, RZ, RZ ;  /* 0x000000ffff037224 */ /* 0x000fe200078e00ff */
[----:B------:R-:W-:-:S02]  /*12e0*/  LEA.HI R7, R7, R4, RZ, 0x7 ;  /* 0x0000000407077211 */ /* 0x000fc400078f38ff */
[----:B------:R-:W-:Y:S02]  /*12f0*/  LOP3.LUT R156, R0, 0xff, RZ, 0xc0, !PT ;  /* 0x000000ff009c7812 */ /* 0x000fe400078ec0ff */
[----:B------:R-:W-:Y:S02]  /*1300*/  SHF.R.U32.HI R140, RZ, 0x10, R0 ;  /* 0x00000010ff8c7819 */ /* 0x000fe40000011600 */
[----:B------:R-:W-:Y:S01]  /*1310*/  SHF.R.S32.HI R88, RZ, 0x7, R7 ;  /* 0x00000007ff587819 */ /* 0x000fe20000011407 */
[----:B------:R-:W-:Y:S06]  /*1320*/  @!P0 BRA `(.L_x_10174) ;  /* 0x0000000000748947 */ /* 0x000fec0003800000 */
[----:B------:R-:W3:Y:S01]  /*1330*/  LDC R3, c[0x0][0x9f0] ;  /* 0x00027c00ff037b82 */ /* 0x000ee20000000800 */
[----:B------:R-:W-:-:S04]  /*1340*/  ISETP.NE.AND P0, PT, R140, RZ, PT ;  /* 0x000000ff8c00720c */ /* 0x000fc80003f05270 */
[----:B---3--:R-:W-:-:S04]  /*1350*/  SEL R11, R140, R3, P0 ;  /* 0x000000038c0b7207 */ /* 0x008fc80000000000 */
        /* <DEDUP_REMOVED lines=26> */
.L_x_10174:
[-C--:B------:R-:W-:Y:S01]  /*1500*/  IMAD R22, R156, R3.reuse, RZ ;  /* 0x000000039c167224 */ /* 0x080fe200078e02ff */
[----:B------:R-:W-:Y:S01]  /*1510*/  LOP3.LUT R139, R6, 0xffff, RZ, 0xc0, !PT ;  /* 0x0000ffff068b7812 */ /* 0x000fe200078ec0ff */
[----:B------:R-:W-:Y:S01]  /*1520*/  IMAD.MOV.U32 R141, RZ, RZ, R5 ;  /* 0x000000ffff8d7224 */ /* 0x000fe200078e0005 */
[----:B------:R-:W-:Y:S02]  /*1530*/  PLOP3.LUT P0, PT, PT, PT, PT, 0x80, 0x0 ;  /* 0x000000000000781c */ /* 0x000fe40003f0f070 */
[----:B------:R-:W-:Y:S02]  /*1540*/  CS2R R134, SRZ ;  /* 0x0000000000867805 */ /* 0x000fe4000001ff00 */
[----:B------:R-:W-:Y:S01]  /*1550*/  VIADDMNMX R88, R22, R3, R88, PT ;  /* 0x0000000316587246 */ /* 0x000fe20003800158 */
[----:B------:R-:W-:Y:S01]  /*1560*/  IMAD.MOV.U32 R3, RZ, RZ, RZ ;  /* 0x000000ffff037224 */ /* 0x000fe200078e00ff */
[----:B------:R-:W-:Y:S02]  /*1570*/  MOV R0, RZ ;  /* 0x000000ff00007202 */ /* 0x000fe40000000f00 */
        /* <DEDUP_REMOVED lines=25> */
[----:B------:R-:W0:Y:S01]  /*1710*/  S2R R4, SR_TID.X ;  /* 0x0000000000047919 */ /* 0x000e220000002100 */
[----:B------:R-:W-:-:S04]  /*1720*/  UIADD3 UR6, UR41, 0x21800, URZ ;  /* 0x0002180029067890 */ /* 0x000fc8000fffe03f */
[----:B------:R-:W-:-:S06]  /*1730*/  ULOP3.LUT UP0, URZ, UR6, 0x3ff, URZ, 0xc0, !UPT ;  /* 0x000003ff063f7892 */ /* 0x000fcc000f80c03f */
[----:B------:R-:W-:Y:S01]  /*1740*/  PLOP3.LUT P0, PT, PT, PT, UP0, 0x80, 0x0 ;  /* 0x000000000000781c */ /* 0x000fe20003f0f008 */
[----:B0-----:R-:W-:-:S05]  /*1750*/  VIADD R7, R4, 0xffffff80 ;  /* 0xffffff8004077836 */ /* 0x001fca0000000000 */
[----:B------:R-:W-:-:S04]  /*1760*/  SHF.R.S32.HI R4, RZ, 0x1f, R7 ;  /* 0x0000001fff047819 */ /* 0x000fc80000011407 */
[----:B------:R-:W-:-:S04]  /*1770*/  LEA.HI R4, R4, R7, RZ, 0x7 ;  /* 0x0000000704047211 */ /* 0x000fc800078f38ff */
[----:B------:R-:W-:-:S05]  /*1780*/  SHF.R.S32.HI R4, RZ, 0x7, R4 ;  /* 0x00000007ff047819 */ /* 0x000fca0000011404 */
[----:B------:R-:W0:Y:S02]  /*1790*/  SHFL.IDX PT, R0, R4, RZ, 0x1f ;  /* 0x00001fff04007589 */ /* 0x000e2400000e0000 */
[----:B0-----:R-:W-:-:S13]  /*17a0*/  R2UR UR40, R0 ;  /* 0x00000000002872ca */ /* 0x001fda00000e0000 */
        /* <DEDUP_REMOVED lines=14> */
[----:B---3--:R-:W-:Y:S01]  /*1890*/  IMAD.U32 R10, RZ, RZ, UR6 ;  /* 0x00000006ff0a7e24 */ /* 0x008fe2000f8e00ff */
        /* <DEDUP_REMOVED lines=8> */
.L_x_10176:
[----:B------:R-:W2:Y:S01]  /*1920*/  LDL R20, [R1+0x8] ;  /* 0x0000080001147983 */ /* 0x000ea20000100800 */
[----:B------:R-:W-:Y:S02]  /*1930*/  ISETP.NE.AND P0, PT, R19, 0x3, PT ;  /* 0x000000031300780c */ /* 0x000fe40003f05270 */
[----:B--2---:R-:W-:-:S04]  /*1940*/  LEA.HI R0, R20, R20, RZ, 0x1 ;  /* 0x0000001414007211 */ /* 0x004fc800078f08ff */
[----:B------:R-:W-:-:S05]  /*1950*/  LOP3.LUT R0, R0, 0xfffffffe, RZ, 0xc0, !PT ;  /* 0xfffffffe00007812 */ /* 0x000fca00078ec0ff */
[----:B------:R-:W-:-:S05]  /*1960*/  IMAD.IADD R0, R20, 0x1, -R0 ;  /* 0x0000000114007824 */ /* 0x000fca00078e0a00 */
[----:B------:R-:W-:-:S04]  /*1970*/  SHF.L.U32 R0, R0, 0x1f, RZ ;  /* 0x0000001f00007819 */ /* 0x000fc800000006ff */
[----:B------:R-:W0:Y:S02]  /*1980*/  SYNCS.PHASECHK.TRANS64.TRYWAIT P1, [UR41+0x2d800], R0 ;  /* 0x02d80000ff0075a7 */ /* 0x000e240008020169 */
[----:B0-----:R-:W-:Y:S05]  /*1990*/  @!P1 BRA `(.L_x_10177) ;  /* 0x000000dc00b49947 */ /* 0x001fea0003800000 */
.L_x_10297:
[----:B------:R-:W-:Y:S05]  /*19a0*/  @!P0 BRA `(.L_x_10178) ;  /* 0x0000000000048947 */ /* 0x000fea0003800000 */
[----:B------:R-:W-:Y:S01]  /*19b0*/  BPT.TRAP 0x1 ;  /* 0x000000040000795c */ /* 0x000fe20000300000 */
.L_x_10178:
[----:B0-----:R-:W-:Y:S01]  /*19c0*/  IMAD.U32 R0, RZ, RZ, UR38 ;  /* 0x00000026ff007e24 */ /* 0x001fe2000f8e00ff */
[----:B------:R-:W-:-:S04]  /*19d0*/  SHF.L.U32 R3, R2, 0x1f, RZ ;  /* 0x0000001f02037819 */ /* 0x000fc800000006ff */
[----:B------:R-:W-:-:S04]  /*19e0*/  LEA R0, R0, UR41, 0x3 ;  /* 0x0000002900007c11 */ /* 0x000fc8000f8e18ff */
[----:B------:R0:W1:Y:S01]  /*19f0*/  SYNCS.PHASECHK.TRANS64.TRYWAIT P1, [R0+URZ+0x2d830], R3 ;  /* 0x02d83003000075a7 */ /* 0x000062000802017f */
[----:B------:R-:W-:Y:S05]  /*1a00*/  @!P0 BRA `(.L_x_10179) ;  /* 0x0000000000048947 */ /* 0x000fea0003800000 */
[----:B------:R-:W-:Y:S01]  /*1a10*/  BPT.TRAP 0x1 ;  /* 0x000000040000795c */ /* 0x000fe20000300000 */
.L_x_10179:
[----:B------:R-:W-:Y:S01]  /*1a20*/  IMAD.MOV.U32 R135, RZ, RZ, RZ ;  /* 0x000000ffff877224 */ /* 0x000fe200078e00ff */
[----:B-1----:R-:W-:Y:S06]  /*1a30*/  @P1 BRA `(.L_x_10180) ;  /* 0x0000000000081947 */ /* 0x002fec0003800000 */
[----:B------:R-:W1:Y:S02]  /*1a40*/  SYNCS.PHASECHK.TRANS64.TRYWAIT P1, [R0+URZ+0x2d830], R3 ;  /* 0x02d83003000075a7 */ /* 0x000e64000802017f */
[----:B-1----:R-:W-:Y:S05]  /*1a50*/  @!P1 BRA `(.L_x_10181) ;  /* 0x000000dc009c9947 */ /* 0x002fea0003800000 */
.L_x_10180:
[----:B------:R-:W-:Y:S05]  /*1a60*/  WARPSYNC.ALL ;  /* 0x0000000000007948 */ /* 0x000fea0003800000 */
[----:B------:R-:W-:Y:S01]  /*1a70*/  UIADD3 UR4, UR41, 0x15400, URZ ;  /* 0x0001540029047890 */ /* 0x000fe2000fffe03f */
[----:B------:R-:W-:Y:S01]  /*1a80*/  WARPGROUP.ARRIVE ;  /* 0x00000000000079c5 */ /* 0x000fe20000000000 */
[----:B------:R-:W-:Y:S02]  /*1a90*/  ULEA UR43, UR43, UR41, 0xc ;  /* 0x000000292b2b7291 */ /* 0x000fe4000f8e603f */
[----:B------:R-:W-:Y:S02]  /*1aa0*/  USHF.R.U32.HI UR4, URZ, 0x4, UR4 ;  /* 0x000000043f047899 */ /* 0x000fe40008011604 */
[----:B------:R-:W-:-:S02]  /*1ab0*/  UIADD3 UR43, UR43, 0xc400, URZ ;  /* 0x0000c4002b2b7890 */ /* 0x000fc4000fffe03f */
[----:B------:R-:W-:Y:S02]  /*1ac0*/  ULOP3.LUT UR4, UR4, 0x3fff, URZ, 0xc0, !UPT ;  /* 0x00003fff04047892 */ /* 0x000fe4000f8ec03f */
[----:B------:R-:W-:Y:S02]  /*1ad0*/  USHF.R.U32.HI UR43, URZ, 0x4, UR43 ;  /* 0x000000043f2b7899 */ /* 0x000fe4000801162b */
[----:B------:R-:W-:Y:S02]  /*1ae0*/  ULOP3.LUT UR28, UR4, 0x10000, URZ, 0xfc, !UPT ;  /* 0x00010000041c7892 */ /* 0x000fe4000f8efc3f */
[----:B------:R-:W-:Y:S02]  /*1af0*/  ULOP3.LUT UR43, UR43, 0x3fff, URZ, 0xc0, !UPT ;  /* 0x00003fff2b2b7892 */ /* 0x000fe4000f8ec03f */
[----:B------:R-:W-:Y:S02]  /*1b00*/  UIMAD UR6, UR38, 0x600, UR28 ;  /* 0x00000600260678a4 */ /* 0x000fe4000f8e021c */
[----:B------:R-:W-:Y:S01]  /*1b10*/  ULOP3.LUT UR4, UR43, 0x10000, URZ, 0xfc, !UPT ;  /* 0x000100002b047892 */ /* 0x000fe2000f8efc3f */
[----:B------:R-:W-:Y:S01]  /*1b20*/  UMOV UR7, 0x80000020 ;  /* 0x8000002000077882 */ /* 0x000fe20000000000 */
[----:B------:R-:W-:-:S02]  /*1b30*/  UMOV UR5, 0x80000020 ;  /* 0x8000002000057882 */ /* 0x000fc40000000000 */
        /* <DEDUP_REMOVED lines=39> */
.L_x_10182:
[----:B------:R-:W-:Y:S01]  /*1db0*/  ULDC UR6, c[0x0][0x9d8] ;  /* 0x0002760000067ab9 */ /* 0x000fe20000000800 */
[----:B------:R-:W-:Y:S01]  /*1dc0*/  IADD3 R89, R89, 0x80, -R157 ;  /* 0x0000008059597810 */ /* 0x000fe20007ffe89d */
[----:B01----:R-:W-:Y:S01]  /*1dd0*/  FMUL.FTZ R3, R24, UR6 ;  /* 0x0000000618037c20 */ /* 0x003fe20008410000 */
[----:B------:R-:W-:Y:S01]  /*1de0*/  FMUL.FTZ R4, R25, UR6 ;  /* 0x0000000619047c20 */ /* 0x000fe20008410000 */
[----:B------:R-:W-:Y:S01]  /*1df0*/  FMUL.FTZ R7, R28, UR6 ;  /* 0x000000061c077c20 */ /* 0x000fe20008410000 */
[----:B---3--:R-:W-:Y:S01]  /*1e00*/  FMUL.FTZ R8, R29, UR6 ;  /* 0x000000061d087c20 */ /* 0x008fe20008410000 */
[----:B------:R-:W-:Y:S01]  /*1e10*/  FMUL.FTZ R13, R34, UR6 ;  /* 0x00000006220d7c20 */ /* 0x000fe20008410000 */
[----:B------:R-:W-:Y:S01]  /*1e20*/  FMUL.FTZ R11, R32, UR6 ;  /* 0x00000006200b7c20 */ /* 0x000fe20008410000 */
[----:B------:R-:W0:Y:S01]  /*1e30*/  MUFU.TANH R3, R3 ;  /* 0x0000000300037308 */ /* 0x000e220000002400 */
[----:B------:R-:W-:Y:S01]  /*1e40*/  FMUL.FTZ R34, R49, UR6 ;  /* 0x0000000631227c20 */ /* 0x000fe20008410000 */
[----:B------:R-:W-:Y:S01]  /*1e50*/  FMUL.FTZ R49, R64, UR6 ;  /* 0x0000000640317c20 */ /* 0x000fe20008410000 */
[----:B------:R-:W-:-:S02]  /*1e60*/  IMAD R64, R88, -0x80, R89 ;  /* 0xffffff8058407824 */ /* 0x000fc400078e0259 */
[----:B------:R-:W-:Y:S01]  /*1e70*/  FMUL.FTZ R5, R26, UR6 ;  /* 0x000000061a057c20 */ /* 0x000fe20008410000 */
[----:B------:R-:W-:Y:S01]  /*1e80*/  FMUL.FTZ R12, R33, UR6 ;  /* 0x00000006210c7c20 */ /* 0x000fe20008410000 */
[----:B------:R-:W-:Y:S01]  /*1e90*/  FMUL.FTZ R6, R27, UR6 ;  /* 0x000000061b067c20 */ /* 0x000fe20008410000 */
[----:B------:R-:W-:Y:S01]  /*1ea0*/  FMUL.FTZ R15, R36, UR6 ;  /* 0x00000006240f7c20 */ /* 0x000fe20008410000 */
[----:B------:R-:W1:Y:S01]  /*1eb0*/  MUFU.TANH R4, R4 ;  /* 0x0000000400047308 */ /* 0x000e620000002400 */
[C---:B------:R-:W-:Y:S01]  /*1ec0*/  ISETP.GT.AND P2, PT, R64.reuse, RZ, PT ;  /* 0x000000ff4000720c */ /* 0x040fe20003f44270 */
[----:B------:R-:W-:Y:S01]  /*1ed0*/  FMUL.FTZ R36, R51, UR6 ;  /* 0x0000000633247c20 */ /* 0x000fe20008410000 */
[----:B------:R-:W-:Y:S01]  /*1ee0*/  ISETP.GT.AND P1, PT, R64, 0x1, PT ;  /* 0x000000014000780c */ /* 0x000fe20003f24270 */
        /* <DEDUP_REMOVED lines=12> */
[----:B------:R-:W0:Y:S01]  /*1fb0*/  MUFU.TANH R8, R8 ;  /* 0x0000000800087308 */ /* 0x000e220000002400 */
[----:B-1----:R-:W-:Y:S01]  /*1fc0*/  FSEL R4, R4, -INF , P1 ;  /* 0xff80000004047808 */ /* 0x002fe20000800000 */
[----:B------:R-:W-:Y:S01]  /*1fd0*/  FMUL.FTZ R25, R40, UR6 ;  /* 0x0000000628197c20 */ /* 0x000fe20008410000 */
        /* <DEDUP_REMOVED lines=8> */
[----:B------:R-:W-:Y:S01]  /*2060*/  FMUL.FTZ R57, R72, UR6 ;  /* 0x0000000648397c20 */ /* 0x000fe20008410000 */
[----:B------:R-:W-:Y:S01]  /*2070*/  FMUL.FTZ R14, R35, UR6 ;  /* 0x00000006230e7c20 */ /* 0x000fe20008410000 */
[----:B------:R-:W-:Y:S01]  /*2080*/  FMNMX.FTZ R67, R68, R67, !PT ;  /* 0x0000004344437209 */ /* 0x000fe20007810000 */
[----:B------:R-:W-:Y:S01]  /*2090*/  FMUL.FTZ R29, R44, UR6 ;  /* 0x000000062c1d7c20 */ /* 0x000fe20008410000 */
[----:B------:R-:W-:Y:S01]  /*20a0*/  ISETP.GT.AND P3, PT, R64, 0x11, PT ;  /* 0x000000114000780c */ /* 0x000fe20003f64270 */
        /* <DEDUP_REMOVED lines=47> */
[----:B------:R-:W-:Y:S01]  /*23a0*/  ULDC UR7, c[0x0][0x988] ;  /* 0x0002620000077ab9 */ /* 0x000fe20000000800 */
[----:B------:R-:W2:Y:S01]  /*23b0*/  MUFU.TANH R10, R10 ;  /* 0x0000000a000a7308 */ /* 0x000ea20000002400 */
[----:B0-----:R-:W-:Y:S01]  /*23c0*/  FSEL R74, R9, -INF , P6 ;  /* 0xff800000094a7808 */ /* 0x001fe20003000000 */
[----:B------:R-:W-:Y:S01]  /*23d0*/  IMAD.U32 R71, RZ, RZ, UR7 ;  /* 0x00000007ff477e24 */ /* 0x000fe2000f8e00ff */
[----:B------:R-:W-:Y:S01]  /*23e0*/  ISETP.GT.AND P6, PT, R64, 0x20, PT ;  /* 0x000000204000780c */ /* 0x000fe20003fc4270 */
[--C-:B------:R-:W-:Y:S01]  /*23f0*/  IMAD.MOV.U32 R133, RZ, RZ, R135.reuse ;  /* 0x000000ffff857224 */ /* 0x100fe200078e0087 */
[----:B------:R-:W-:Y:S01]  /*2400*/  FMNMX.FTZ R9, R70, R6, !PT ;  /* 0x0000000646097209 */ /* 0x000fe20007810000 */
[--C-:B------:R-:W-:Y:S01]  /*2410*/  IMAD.MOV.U32 R131, RZ, RZ, R135.reuse ;  /* 0x000000ffff837224 */ /* 0x100fe200078e0087 */
[----:B------:R-:W-:Y:S01]  /*2420*/  P2R R90, PR, RZ, 0x1 ;  /* 0x00000001ff5a7803 */ /* 0x000fe20000000000 */
[----:B------:R-:W-:Y:S01]  /*2430*/  MUFU.TANH R25, R25 ;  /* 0x0000001900197308 */ /* 0x000fe20000002400 */
[----:B-1----:R-:W-:Y:S01]  /*2440*/  FSEL R20, R20, -INF , P1 ;  /* 0xff80000014147808 */ /* 0x002fe20000800000 */
[--C-:B------:R-:W-:Y:S01]  /*2450*/  IMAD.MOV.U32 R129, RZ, RZ, R135.reuse ;  /* 0x000000ffff817224 */ /* 0x100fe200078e0087 */
[----:B------:R-:W-:Y:S01]  /*2460*/  FMNMX.FTZ R9, R74, R9, !PT ;  /* 0x000000094a097209 */ /* 0x000fe20007810000 */
[--C-:B------:R-:W-:Y:S01]  /*2470*/  IMAD.MOV.U32 R127, RZ, RZ, R135.reuse ;  /* 0x000000ffff7f7224 */ /* 0x100fe200078e0087 */
[----:B------:R-:W-:Y:S01]  /*2480*/  FMNMX.FTZ R67, R20, R67, !PT ;  /* 0x0000004314437209 */ /* 0x000fe20007810000 */
[----:B------:R-:W-:-:S02]  /*2490*/  IMAD.MOV.U32 R125, RZ, RZ, R135 ;  /* 0x000000ffff7d7224 */ /* 0x000fc400078e0087 */
[----:B------:R-:W0:Y:S01]  /*24a0*/  MUFU.TANH R13, R13 ;  /* 0x0000000d000d7308 */ /* 0x000e220000002400 */
[----:B--2---:R-:W-:Y:S01]  /*24b0*/  FSEL R10, R10, -INF , P5 ;  /* 0xff8000000a0a7808 */ /* 0x004fe20002800000 */
[--C-:B------:R-:W-:Y:S01]  /*24c0*/  IMAD.MOV.U32 R123, RZ, RZ, R135.reuse ;  /* 0x000000ffff7b7224 */ /* 0x100fe200078e0087 */
[----:B------:R-:W-:Y:S01]  /*24d0*/  ISETP.GT.AND P5, PT, R64, 0x21, PT ;  /* 0x000000214000780c */ /* 0x000fe20003fa4270 */
[--C-:B------:R-:W-:Y:S01]  /*24e0*/  IMAD.MOV.U32 R121, RZ, RZ, R135.reuse ;  /* 0x000000ffff797224 */ /* 0x100fe200078e0087 */
[----:B------:R-:W-:Y:S01]  /*24f0*/  FMNMX.FTZ R9, R10, R9, !PT ;  /* 0x000000090a097209 */ /* 0x000fe20007810000 */
[--C-:B------:R-:W-:Y:S02]  /*2500*/  IMAD.MOV.U32 R119, RZ, RZ, R135.reuse ;  /* 0x000000ffff777224 */ /* 0x100fe400078e0087 */
[----:B------:R-:W1:Y:S01]  /*2510*/  MUFU.TANH R26, R26 ;  /* 0x0000001a001a7308 */ /* 0x000e620000002400 */
[--C-:B------:R-:W-:Y:S02]  /*2520*/  IMAD.MOV.U32 R117, RZ, RZ, R135.reuse ;  /* 0x000000ffff757224 */ /* 0x100fe400078e0087 */
[----:B------:R-:W-:-:S02]  /*2530*/  IMAD.MOV.U32 R115, RZ, RZ, R135 ;  /* 0x000000ffff737224 */ /* 0x000fc400078e0087 */
[--C-:B------:R-:W-:Y:S02]  /*2540*/  IMAD.MOV.U32 R113, RZ, RZ, R135.reuse ;  /* 0x000000ffff717224 */ /* 0x100fe400078e0087 */
[--C-:B------:R-:W-:Y:S01]  /*2550*/  IMAD.MOV.U32 R111, RZ, RZ, R135.reuse ;  /* 0x000000ffff6f7224 */ /* 0x100fe200078e0087 */
[----:B------:R-:W2:Y:S01]  /*2560*/  MUFU.TANH R14, R14 ;  /* 0x0000000e000e7308 */ /* 0x000ea20000002400 */
[----:B0-----:R-:W-:Y:S01]  /*2570*/  FSEL R80, R13, -INF , P4 ;  /* 0xff8000000d507808 */ /* 0x001fe20002000000 */
[--C-:B------:R-:W-:Y:S01]  /*2580*/  IMAD.MOV.U32 R109, RZ, RZ, R135.reuse ;  /* 0x000000ffff6d7224 */ /* 0x100fe200078e0087 */
[----:B------:R-:W-:Y:S01]  /*2590*/  ISETP.GT.AND P4, PT, R64, 0x28, PT ;  /* 0x000000284000780c */ /* 0x000fe20003f84270 */
[--C-:B------:R-:W-:Y:S01]  /*25a0*/  IMAD.MOV.U32 R107, RZ, RZ, R135.reuse ;  /* 0x000000ffff6b7224 */ /* 0x100fe200078e0087 */
[----:B------:R-:W-:Y:S01]  /*25b0*/  FMNMX.FTZ R9, R80, R9, !PT ;  /* 0x0000000950097209 */ /* 0x000fe20007810000 */
[--C-:B------:R-:W-:Y:S02]  /*25c0*/  IMAD.MOV.U32 R105, RZ, RZ, R135.reuse ;  /* 0x000000ffff697224 */ /* 0x100fe400078e0087 */
[----:B------:R-:W0:Y:S01]  /*25d0*/  MUFU.TANH R29, R29 ;  /* 0x0000001d001d7308 */ /* 0x000e220000002400 */
[----:B-1----:R-:W-:Y:S01]  /*25e0*/  FSEL R26, R26, -INF , P5 ;  /* 0xff8000001a1a7808 */ /* 0x002fe20002800000 */
[----:B------:R-:W-:-:S02]  /*25f0*/  IMAD.MOV.U32 R103, RZ, RZ, R135 ;  /* 0x000000ffff677224 */ /* 0x000fc400078e0087 */
[--C-:B------:R-:W-:Y:S02]  /*2600*/  IMAD.MOV.U32 R101, RZ, RZ, R135.reuse ;  /* 0x000000ffff657224 */ /* 0x100fe400078e0087 */
[--C-:B------:R-:W-:Y:S02]  /*2610*/  IMAD.MOV.U32 R99, RZ, RZ, R135.reuse ;  /* 0x000000ffff637224 */ /* 0x100fe400078e0087 */
[----:B------:R-:W1:Y:S01]  /*2620*/  MUFU.TANH R21, R21 ;  /* 0x0000001500157308 */ /* 0x000e620000002400 */
[----:B--2---:R-:W-:Y:S01]  /*2630*/  FSEL R14, R14, -INF , P3 ;  /* 0xff8000000e0e7808 */ /* 0x004fe20001800000 */
[--C-:B------:R-:W-:Y:S01]  /*2640*/  IMAD.MOV.U32 R97, RZ, RZ, R135.reuse ;  /* 0x000000ffff617224 */ /* 0x100fe200078e0087 */
[----:B------:R-:W-:Y:S01]  /*2650*/  ISETP.GT.AND P3, PT, R64, 0x29, PT ;  /* 0x000000294000780c */ /* 0x000fe20003f64270 */
[--C-:B------:R-:W-:Y:S01]  /*2660*/  IMAD.MOV.U32 R95, RZ, RZ, R135.reuse ;  /* 0x000000ffff5f7224 */ /* 0x100fe200078e0087 */
[----:B------:R-:W-:Y:S01]  /*2670*/  FMNMX.FTZ R11, R14, R9, !PT ;  /* 0x000000090e0b7209 */ /* 0x000fe20007810000 */
[----:B------:R-:W-:-:S02]  /*2680*/  IMAD.MOV.U32 R93, RZ, RZ, R135 ;  /* 0x000000ffff5d7224 */ /* 0x000fc400078e0087 */
[----:B------:R-:W2:Y:S01]  /*2690*/  MUFU.TANH R30, R30 ;  /* 0x0000001e001e7308 */ /* 0x000ea20000002400 */
[----:B0-----:R-:W-:Y:S01]  /*26a0*/  FSEL R94, R29, -INF , P4 ;  /* 0xff8000001d5e7808 */ /* 0x001fe20002000000 */
[--C-:B------:R-:W-:Y:S02]  /*26b0*/  IMAD.MOV.U32 R91, RZ, RZ, R135.reuse ;  /* 0x000000ffff5b7224 */ /* 0x100fe400078e0087 */
[----:B------:R-:W-:-:S04]  /*26c0*/  IMAD.MOV.U32 R89, RZ, RZ, R135 ;  /* 0x000000ffff597224 */ /* 0x000fc800078e0087 */
[----:B------:R-:W0:Y:S01]  /*26d0*/  MUFU.TANH R24, R24 ;  /* 0x0000001800187308 */ /* 0x000e220000002400 */
[----:B-1----:R-:W-:Y:S01]  /*26e0*/  FSEL R92, R21, -INF , P2 ;  /* 0xff800000155c7808 */ /* 0x002fe20001000000 */
[----:B------:R-:W-:Y:S01]  /*26f0*/  FMUL.FTZ R21, R78, UR6 ;  /* 0x000000064e157c20 */ /* 0x000fe20008410000 */
[----:B------:R-:W-:Y:S02]  /*2700*/  ISETP.GT.AND P2, PT, R64, 0x30, PT ;  /* 0x000000304000780c */ /* 0x000fe40003f44270 */
[----:B------:R-:W-:-:S03]  /*2710*/  FMNMX.FTZ R11, R92, R11, !PT ;  /* 0x0000000b5c0b7209 */ /* 0x000fc60007810000 */
[----:B------:R-:W1:Y:S01]  /*2720*/  MUFU.TANH R33, R33 ;  /* 0x0000002100217308 */ /* 0x000e620000002400 */
[----:B--2---:R-:W-:-:S07]  /*2730*/  FSEL R30, R30, -INF , P3 ;  /* 0xff8000001e1e7808 */ /* 0x004fce0001800000 */
[----:B------:R2:W-:Y:S01]  /*2740*/  MUFU.TANH R3, R84 ;  /* 0x0000005400037308 */ /* 0x0005e20000002400 */
[----:B0-----:R-:W-:Y:S02]  /*2750*/  FSEL R24, R24, -INF , P1 ;  /* 0xff80000018187808 */ /* 0x001fe40000800000 */
[----:B------:R-:W-:Y:S02]  /*2760*/  ISETP.GT.AND P1, PT, R64, 0x31, PT ;  /* 0x000000314000780c */ /* 0x000fe40003f24270 */
[----:B------:R-:W-:-:S03]  /*2770*/  FMNMX.FTZ R13, R24, R11, !PT ;  /* 0x0000000b180d7209 */ /* 0x000fc60007810000 */
[----:B------:R-:W0:Y:S01]  /*2780*/  MUFU.TANH R27, R27 ;  /* 0x0000001b001b7308 */ /* 0x000e220000002400 */
[----:B--2---:R-:W-:Y:S01]  /*2790*/  FSEL R84, R25, -INF , P6 ;  /* 0xff80000019547808 */ /* 0x004fe20003000000 */
[----:B------:R-:W-:Y:S01]  /*27a0*/  FMUL.FTZ R25, R82, UR6 ;  /* 0x0000000652197c20 */ /* 0x000fe20008410000 */
[----:B-1----:R-:W-:Y:S01]  /*27b0*/  FSEL R96, R33, -INF , P2 ;  /* 0xff80000021607808 */ /* 0x002fe20001000000 */
[----:B------:R-:W-:Y:S01]  /*27c0*/  FMUL.FTZ R33, R83, UR6 ;  /* 0x0000000653217c20 */ /* 0x000fe20008410000 */
[----:B------:R-:W-:-:S03]  /*27d0*/  FMNMX.FTZ R67, R84, R67, !PT ;  /* 0x0000004354437209 */ /* 0x000fc60007810000 */
[----:B------:R-:W1:Y:S01]  /*27e0*/  MUFU.TANH R34, R34 ;  /* 0x0000002200227308 */ /* 0x000e620000002400 */
[----:B------:R-:W-:-:S04]  /*27f0*/  FMNMX.FTZ R67, R26, R67, !PT ;  /* 0x000000431a437209 */ /* 0x000fc80007810000 */
[----:B------:R-:W-:-:S03]  /*2800*/  FMNMX.FTZ R67, R94, R67, !PT ;  /* 0x000000435e437209 */ /* 0x000fc60007810000 */
[----:B------:R-:W2:Y:S01]  /*2810*/  MUFU.TANH R28, R28 ;  /* 0x0000001c001c7308 */ /* 0x000ea20000002400 */
[----:B------:R-:W-:Y:S02]  /*2820*/  FMNMX.FTZ R67, R30, R67, !PT ;  /* 0x000000431e437209 */ /* 0x000fe40007810000 */
[----:B0-----:R-:W-:Y:S02]  /*2830*/  FSEL R98, R27, -INF , P6 ;  /* 0xff8000001b627808 */ /* 0x001fe40003000000 */
[----:B------:R-:W-:Y:S02]  /*2840*/  ISETP.GT.AND P6, PT, R64, 0x38, PT ;  /* 0x000000384000780c */ /* 0x000fe40003fc4270 */
[----:B------:R-:W-:Y:S01]  /*2850*/  FMNMX.FTZ R67, R96, R67, !PT ;  /* 0x0000004360437209 */ /* 0x000fe20007810000 */
[----:B------:R-:W0:Y:S01]  /*2860*/  MUFU.TANH R37, R37 ;  /* 0x0000002500257308 */ /* 0x000e220000002400 */
[----:B-1----:R-:W-:Y:S02]  /*2870*/  FSEL R34, R34, -INF , P1 ;  /* 0xff80000022227808 */ /* 0x002fe40000800000 */
[----:B------:R-:W-:-:S02]  /*2880*/  FMNMX.FTZ R13, R98, R13, !PT ;  /* 0x0000000d620d7209 */ /* 0x000fc40007810000 */
        /* <DEDUP_REMOVED lines=9> */
[----:B-1----:R-:W-:Y:S01]  /*2920*/  FSEL R100, R31, -INF , P4 ;  /* 0xff8000001f647808 */ /* 0x002fe20002000000 */
[----:B------:R-:W-:Y:S01]  /*2930*/  FMUL.FTZ R31, R79, UR6 ;  /* 0x000000064f1f7c20 */ /* 0x000fe20008410000 */
[----:B------:R-:W-:Y:S02]  /*2940*/  ISETP.GT.AND P4, PT, R64, 0x40, PT ;  /* 0x000000404000780c */ /* 0x000fe40003f84270 */
[----:B------:R-:W-:-:S03]  /*2950*/  FMNMX.FTZ R13, R100, R13, !PT ;  /* 0x0000000d640d7209 */ /* 0x000fc60007810000 */
        /* <DEDUP_REMOVED lines=8> */
[----:B-1----:R-:W-:Y:S01]  /*29e0*/  FSEL R106, R41, -INF , P4 ;  /* 0xff800000296a7808 */ /* 0x002fe20002000000 */
[----:B------:R-:W-:-:S03]  /*29f0*/  FMUL.FTZ R41, R86, UR6 ;  /* 0x0000000656297c20 */ /* 0x000fc60008410000 */
[----:B------:R-:W-:-:S03]  /*2a00*/  FMNMX.FTZ R67, R106, R67, !PT ;  /* 0x000000436a437209 */ /* 0x000fc60007810000 */
[----:B------:R-:W1:Y:S01]  /*2a10*/  MUFU.TANH R36, R36 ;  /* 0x0000002400247308 */ /* 0x000e620000002400 */
[----:B--2---:R-:W-:Y:S01]  /*2a20*/  FSEL R38, R35, -INF , P2 ;  /* 0xff80000023267808 */ /* 0x004fe20001000000 */
[----:B------:R-:W-:Y:S01]  /*2a30*/  FMUL.FTZ R35, R87, UR6 ;  /* 0x0000000657237c20 */ /* 0x000fe20008410000 */
[----:B------:R-:W-:Y:S02]  /*2a40*/  ISETP.GT.AND P2, PT, R64, 0x48, PT ;  /* 0x000000484000780c */ /* 0x000fe40003f44270 */
[----:B------:R-:W-:Y:S02]  /*2a50*/  FMNMX.FTZ R13, R38, R13, !PT ;  /* 0x0000000d260d7209 */ /* 0x000fe40007810000 */
[----:B------:R-:W-:Y:S01]  /*2a60*/  R2UR UR6, R0 ;  /* 0x00000000000672ca */ /* 0x000fe200000e0000 */
[----:B------:R-:W2:Y:S01]  /*2a70*/  MUFU.TANH R45, R45 ;  /* 0x0000002d002d7308 */ /* 0x000ea20000002400 */
[----:B0-----:R-:W-:-:S04]  /*2a80*/  FSEL R108, R42, -INF , P3 ;  /* 0xff8000002a6c7808 */ /* 0x001fc80001800000 */
[----:B------:R-:W-:-:S03]  /*2a90*/  FMNMX.FTZ R67, R108, R67, !PT ;  /* 0x000000436c437209 */ /* 0x000fc60007810000 */
[----:B------:R-:W0:Y:S01]  /*2aa0*/  MUFU.TANH R39, R39 ;  /* 0x0000002700277308 */ /* 0x000e220000002400 */
[----:B-1----:R-:W-:Y:S02]  /*2ab0*/  FSEL R36, R36, -INF , P1 ;  /* 0xff80000024247808 */ /* 0x002fe40000800000 */
[----:B------:R-:W-:Y:S01]  /*2ac0*/  ISETP.GT.AND P1, PT, R64, 0x49, PT ;  /* 0x000000494000780c */ /* 0x000fe20003f24270 */
[----:B------:R-:W-:Y:S01]  /*2ad0*/  UIADD3 UR6, UR6, 0x2d840, URZ ;  /* 0x0002d84006067890 */ /* 0x000fe2000fffe03f */
[----:B------:R-:W-:-:S03]  /*2ae0*/  FMNMX.FTZ R13, R36, R13, !PT ;  /* 0x0000000d240d7209 */ /* 0x000fc60007810000 */
[----:B------:R-:W1:Y:S01]  /*2af0*/  MUFU.TANH R46, R46 ;  /* 0x0000002e002e7308 */ /* 0x000e620000002400 */
[----:B--2---:R-:W-:Y:S01]  /*2b00*/  FSEL R110, R45, -INF , P2 ;  /* 0xff8000002d6e7808 */ /* 0x004fe20001000000 */
[----:B------:R-:W-:-:S03]  /*2b10*/  UPRMT UR6, UR42, 0x654, UR6 ;  /* 0x000006542a067896 */ /* 0x000fc60008000006 */
[----:B------:R-:W-:-:S03]  /*2b20*/  FMNMX.FTZ R67, R110, R67, !PT ;  /* 0x000000436e437209 */ /* 0x000fc60007810000 */
[----:B------:R-:W2:Y:S01]  /*2b30*/  MUFU.TANH R40, R40 ;  /* 0x0000002800287308 */ /* 0x000ea20000002400 */
[----:B0-----:R-:W-:Y:S02]  /*2b40*/  FSEL R42, R39, -INF , P6 ;  /* 0xff800000272a7808 */ /* 0x001fe40003000000 */
[----:B------:R-:W-:Y:S01]  /*2b50*/  ISETP.GT.AND P6, PT, R64, 0x50, PT ;  /* 0x000000504000780c */ /* 0x000fe20003fc4270 */
[----:B------:R-:W-:Y:S01]  /*2b60*/  SYNCS.ARRIVE.TRANS64.RED.A1T0 RZ, [UR6], RZ ;  /* 0x000000ffffff79a7 */ /* 0x000fe20008100406 */
        /* <DEDUP_REMOVED lines=70> */
[----:B------:R-:W-:Y:S02]  /*2fd0*/  FMNMX.FTZ R37, R62, R37, !PT ;  /* 0x000000253e257209 */ /* 0x000fe40007810000 */
[----:B------:R-:W-:Y:S01]  /*2fe0*/  FSEL R134, R3, -INF , P2 ;  /* 0xff80000003867808 */ /* 0x000fe20001000000 */
[----:B------:R-:W2:Y:S01]  /*2ff0*/  MUFU.TANH R7, R7 ;  /* 0x0000000700077308 */ /* 0x000ea20000002400 */
[----:B0-----:R-:W-:-:S04]  /*3000*/  FSEL R132, R65, -INF , P3 ;  /* 0xff80000041847808 */ /* 0x001fc80001800000 */
[----:B------:R-:W-:-:S03]  /*3010*/  FMNMX.FTZ R67, R132, R67, !PT ;  /* 0x0000004384437209 */ /* 0x000fc60007810000 */
[----:B------:R-:W-:Y:S01]  /*3020*/  MUFU.TANH R21, R21 ;  /* 0x0000001500157308 */ /* 0x000fe20000002400 */
[----:B-1----:R-:W-:Y:S02]  /*3030*/  FSEL R60, R60, -INF , P1 ;  /* 0xff8000003c3c7808 */ /* 0x002fe40000800000 */
[----:B------:R-:W-:Y:S02]  /*3040*/  ISETP.GT.AND P1, PT, R64, 0x79, PT ;  /* 0x000000794000780c */ /* 0x000fe40003f24270 */
[----:B------:R-:W-:Y:S02]  /*3050*/  FMNMX.FTZ R67, R134, R67, !PT ;  /* 0x0000004386437209 */ /* 0x000fe40007810000 */
[----:B------:R-:W-:Y:S01]  /*3060*/  FMNMX.FTZ R37, R60, R37, !PT ;  /* 0x000000253c257209 */ /* 0x000fe20007810000 */
[----:B------:R-:W-:Y:S01]  /*3070*/  MUFU.TANH R31, R31 ;  /* 0x0000001f001f7308 */ /* 0x000fe20000002400 */
[----:B--2---:R-:W-:-:S04]  /*3080*/  FSEL R64, R7, -INF , P1 ;  /* 0xff80000007407808 */ /* 0x004fc80000800000 */
[----:B------:R-:W-:-:S03]  /*3090*/  FMNMX.FTZ R67, R64, R67, !PT ;  /* 0x0000004340437209 */ /* 0x000fc60007810000 */
[----:B------:R-:W-:Y:S02]  /*30a0*/  MUFU.TANH R25, R25 ;  /* 0x0000001900197308 */ /* 0x000fe40000002400 */
[----:B------:R-:W0:Y:S06]  /*30b0*/  SHFL.BFLY PT, R3, R67, 0x2, 0x1f ;  /* 0x0c401f0043037f89 */ /* 0x000e2c00000e0000 */
[----:B------:R-:W-:Y:S08]  /*30c0*/  MUFU.TANH R33, R33 ;  /* 0x0000002100217308 */ /* 0x000ff00000002400 */
[----:B------:R-:W1:Y:S08]  /*30d0*/  MUFU.TANH R41, R41 ;  /* 0x0000002900297308 */ /* 0x000e700000002400 */
[----:B------:R-:W2:Y:S01]  /*30e0*/  MUFU.TANH R35, R35 ;  /* 0x0000002300237308 */ /* 0x000ea20000002400 */
[----:B0-----:R-:W-:-:S05]  /*30f0*/  FMNMX.FTZ R5, R67, R3, !PT ;  /* 0x0000000343057209 */ /* 0x001fca0007810000 */
[----:B------:R-:W0:Y:S01]  /*3100*/  SHFL.BFLY PT, R47, R5, 0x1, 0x1f ;  /* 0x0c201f00052f7f89 */ /* 0x000e2200000e0000 */
[----:B-1----:R-:W-:Y:S02]  /*3110*/  FSEL R41, R41, -INF , P2 ;  /* 0xff80000029297808 */ /* 0x002fe40001000000 */
[----:B0-----:R-:W-:-:S04]  /*3120*/  FMNMX.FTZ R47, R5, R47, !PT ;  /* 0x0000002f052f7209 */ /* 0x001fc80007810000 */
[C---:B------:R-:W-:Y:S01]  /*3130*/  FSETP.NEU.FTZ.AND P0, PT, R47.reuse, -INF , PT ;  /* 0xff8000002f00780b */ /* 0x040fe20003f1d000 */
[----:B------:R-:W-:-:S05]  /*3140*/  FMUL.FTZ R3, R47, R71 ;  /* 0x000000472f037220 */ /* 0x000fca0000410000 */
[----:B------:R-:W-:Y:S02]  /*3150*/  FSEL R3, R3, RZ, P0 ;  /* 0x000000ff03037208 */ /* 0x000fe40000000000 */
[----:B------:R-:W-:-:S03]  /*3160*/  ISETP.NE.AND P0, PT, R90, RZ, PT ;  /* 0x000000ff5a00720c */ /* 0x000fc60003f05270 */
[-CC-:B------:R-:W-:Y:S01]  /*3170*/  FFMA.FTZ R12, R12, R71.reuse, -R3.reuse ;  /* 0x000000470c0c7223 */ /* 0x180fe20000010803 */
[-CC-:B------:R-:W-:Y:S01]  /*3180*/  FFMA.FTZ R7, R68, R71.reuse, -R3.reuse ;  /* 0x0000004744077223 */ /* 0x180fe20000010803 */
[-CC-:B------:R-:W-:Y:S01]  /*3190*/  FFMA.FTZ R76, R76, R71.reuse, -R3.reuse ;  /* 0x000000474c4c7223 */ /* 0x180fe20000010803 */
[-CC-:B------:R-:W-:Y:S01]  /*31a0*/  FFMA.FTZ R68, R20, R71.reuse, -R3.reuse ;  /* 0x0000004714447223 */ /* 0x180fe20000010803 */
[----:B------:R0:W-:Y:S01]  /*31b0*/  MUFU.EX2 R9, R12 ;  /* 0x0000000c00097308 */ /* 0x0001e20000000800 */
[-CC-:B------:R-:W-:Y:S01]  /*31c0*/  FFMA.FTZ R20, R102, R71.reuse, -R3.reuse ;  /* 0x0000004766147223 */ /* 0x180fe20000010803 */
[----:B------:R-:W-:Y:S01]  /*31d0*/  FSEL R102, R31, -INF , P5 ;  /* 0xff8000001f667808 */ /* 0x000fe20002800000 */
[-CC-:B------:R-:W-:Y:S01]  /*31e0*/  FFMA.FTZ R31, R106, R71.reuse, -R3.reuse ;  /* 0x000000476a1f7223 */ /* 0x180fe20000010803 */
[----:B------:R-:W-:Y:S01]  /*31f0*/  FSEL R106, R33, -INF , P3 ;  /* 0xff800000216a7808 */ /* 0x000fe20001800000 */
[-CC-:B------:R-:W-:Y:S01]  /*3200*/  FFMA.FTZ R27, R84, R71.reuse, -R3.reuse ;  /* 0x00000047541b7223 */ /* 0x180fe20000010803 */
[-CC-:B------:R-:W-:Y:S01]  /*3210*/  FFMA.FTZ R84, R108, R71.reuse, -R3.reuse ;  /* 0x000000476c547223 */ /* 0x180fe20000010803 */
[----:B--2---:R-:W-:Y:S01]  /*3220*/  FSEL R108, R35, -INF , P1 ;  /* 0xff800000236c7808 */ /* 0x004fe20000800000 */
[----:B------:R1:W-:Y:S01]  /*3230*/  MUFU.EX2 R11, R76 ;  /* 0x0000004c000b7308 */ /* 0x0003e20000000800 */
[-CC-:B0-----:R-:W-:Y:S01]  /*3240*/  FFMA.FTZ R12, R96, R71.reuse, -R3.reuse ;  /* 0x00000047600c7223 */ /* 0x181fe20000010803 */
[----:B------:R-:W-:Y:S01]  /*3250*/  FSEL R96, R21, -INF , P6 ;  /* 0xff80000015607808 */ /* 0x000fe20003000000 */
[-CC-:B------:R-:W-:Y:S01]  /*3260*/  FFMA.FTZ R5, R66, R71.reuse, -R3.reuse ;  /* 0x0000004742057223 */ /* 0x180fe20000010803 */
[-CC-:B------:R-:W-:Y:S01]  /*3270*/  FFMA.FTZ R4, R4, R71.reuse, -R3.reuse ;  /* 0x0000004704047223 */ /* 0x180fe20000010803 */
[--C-:B------:R-:W-:Y:S01]  /*3280*/  FFMA.FTZ R66, R8, R71, -R3.reuse ;  /* 0x0000004708427223 */ /* 0x100fe20000010803 */
[----:B------:R-:W-:Y:S01]  /*3290*/  FMNMX.FTZ R37, R96, R37, !PT ;  /* 0x0000002560257209 */ /* 0x000fe20007810000 */
[-CC-:B------:R-:W-:Y:S01]  /*32a0*/  FFMA.FTZ R8, R72, R71.reuse, -R3.reuse ;  /* 0x0000004748087223 */ /* 0x180fe20000010803 */
[----:B------:R0:W-:Y:S01]  /*32b0*/  MUFU.EX2 R15, R20 ;  /* 0x00000014000f7308 */ /* 0x0001e20000000800 */
[-CC-:B-1----:R-:W-:Y:S01]  /*32c0*/  FFMA.FTZ R76, R30, R71.reuse, -R3.reuse ;  /* 0x000000471e4c7223 */ /* 0x182fe20000010803 */
[-CC-:B------:R-:W-:Y:S01]  /*32d0*/  FFMA.FTZ R30, R104, R71.reuse, -R3.reuse ;  /* 0x00000047681e7223 */ /* 0x180fe20000010803 */
[----:B------:R-:W-:Y:S01]  /*32e0*/  FSEL R104, R25, -INF , P4 ;  /* 0xff80000019687808 */ /* 0x000fe20002000000 */
        /* <DEDUP_REMOVED lines=9> */
[----:B0-----:R-:W-:Y:S01]  /*3380*/  FMNMX.FTZ R20, R106, R37, !PT ;  /* 0x000000256a147209 */ /* 0x001fe20007810000 */
[-CC-:B------:R-:W-:Y:S01]  /*3390*/  FFMA.FTZ R37, R110, R71.reuse, -R3.reuse ;  /* 0x000000476e257223 */ /* 0x180fe20000010803 */
[-CC-:B------:R-:W-:Y:S01]  /*33a0*/  FFMA.FTZ R82, R124, R71.reuse, -R3.reuse ;  /* 0x000000477c527223 */ /* 0x180fe20000010803 */
[----:B------:R-:W0:Y:S01]  /*33b0*/  MUFU.EX2 R4, R4 ;  /* 0x0000000400047308 */ /* 0x000e220000000800 */
[----:B------:R-:W-:Y:S01]  /*33c0*/  FMNMX.FTZ R21, R41, R20, !PT ;  /* 0x0000001429157209 */ /* 0x000fe20007810000 */
[-CC-:B------:R-:W-:Y:S01]  /*33d0*/  FFMA.FTZ R35, R126, R71.reuse, -R3.reuse ;  /* 0x000000477e237223 */ /* 0x180fe20000010803 */
[-CC-:B------:R-:W-:Y:S01]  /*33e0*/  FFMA.FTZ R86, R128, R71.reuse, -R3.reuse ;  /* 0x0000004780567223 */ /* 0x180fe20000010803 */
[--C-:B------:R-:W-:Y:S01]  /*33f0*/  FFMA.FTZ R39, R130, R71, -R3.reuse ;  /* 0x0000004782277223 */ /* 0x100fe20000010803 */
[----:B------:R-:W-:Y:S01]  /*3400*/  FMNMX.FTZ R20, R108, R21, !PT ;  /* 0x000000156c147209 */ /* 0x000fe20007810000 */
[-CC-:B------:R-:W-:Y:S01]  /*3410*/  FFMA.FTZ R21, R114, R71.reuse, -R3.reuse ;  /* 0x0000004772157223 */ /* 0x180fe20000010803 */
[----:B------:R-:W-:Y:S01]  /*3420*/  FFMA.FTZ R94, R132, R71, -R3 ;  /* 0x00000047845e7223 */ /* 0x000fe20000010803 */
[----:B------:R-:W1:Y:S01]  /*3430*/  MUFU.EX2 R7, R7 ;  /* 0x0000000700077308 */ /* 0x000e620000000800 */
[--C-:B------:R-:W-:Y:S01]  /*3440*/  IMAD.MOV.U32 R132, RZ, RZ, R135.reuse ;  /* 0x000000ffff847224 */ /* 0x100fe200078e0087 */
[----:B------:R-:W2:Y:S01]  /*3450*/  SHFL.BFLY PT, R33, R20, 0x2, 0x1f ;  /* 0x0c401f0014217f89 */ /* 0x000ea200000e0000 */
[--C-:B------:R-:W-:Y:S01]  /*3460*/  IMAD.MOV.U32 R130, RZ, RZ, R135.reuse ;  /* 0x000000ffff827224 */ /* 0x100fe200078e0087 */
[-C--:B------:R-:W-:Y:S01]  /*3470*/  MOV R126, R135.reuse ;  /* 0x00000087007e7202 */ /* 0x080fe20000000f00 */
[--C-:B------:R-:W-:Y:S01]  /*3480*/  IMAD.MOV.U32 R128, RZ, RZ, R135.reuse ;  /* 0x000000ffff807224 */ /* 0x100fe200078e0087 */
[----:B------:R-:W-:Y:S01]  /*3490*/  MOV R118, R135 ;  /* 0x0000008700767202 */ /* 0x000fe20000000f00 */
[--C-:B------:R-:W-:Y:S01]  /*34a0*/  IMAD.MOV.U32 R124, RZ, RZ, R135.reuse ;  /* 0x000000ffff7c7224 */ /* 0x100fe200078e0087 */
[----:B------:R-:W3:Y:S01]  /*34b0*/  MUFU.EX2 R66, R66 ;  /* 0x0000004200427308 */ /* 0x000ee20000000800 */
[----:B------:R-:W-:-:S02]  /*34c0*/  IMAD.MOV.U32 R116, RZ, RZ, R135 ;  /* 0x000000ffff747224 */ /* 0x000fc400078e0087 */
[--C-:B------:R-:W-:Y:S02]  /*34d0*/  IMAD.MOV.U32 R114, RZ, RZ, R135.reuse ;  /* 0x000000ffff727224 */ /* 0x100fe400078e0087 */
[----:B------:R-:W-:-:S03]  /*34e0*/  IMAD.MOV.U32 R112, RZ, RZ, R135 ;  /* 0x000000ffff707224 */ /* 0x000fc600078e0087 */
[----:B------:R-:W-:Y:S08]  /*34f0*/  MUFU.EX2 R8, R8 ;  /* 0x0000000800087308 */ /* 0x000ff00000000800 */
[----:B------:R4:W-:Y:S01]  /*3500*/  MUFU.EX2 R13, R34 ;  /* 0x00000022000d7308 */ /* 0x0009e20000000800 */
[----:B--2---:R-:W-:Y:S01]  /*3510*/  FMNMX.FTZ R43, R20, R33, !PT ;  /* 0x00000021142b7209 */ /* 0x004fe20007810000 */
[-CC-:B------:R-:W-:Y:S01]  /*3520*/  FFMA.FTZ R33, R122, R71.reuse, -R3.reuse ;  /* 0x000000477a217223 */ /* 0x180fe20000010803 */
[----:B------:R-:W-:Y:S01]  /*3530*/  FFMA.FTZ R20, R134, R71, -R3 ;  /* 0x0000004786147223 */ /* 0x000fe20000010803 */
[----:B------:R-:W-:Y:S01]  /*3540*/  MOV R134, R135 ;  /* 0x0000008700867202 */ /* 0x000fe20000000f00 */
[----:B------:R-:W-:Y:S01]  /*3550*/  IMAD.MOV.U32 R122, RZ, RZ, R135 ;  /* 0x000000ffff7a7224 */ /* 0x000fe200078e0087 */
[----:B------:R-:W2:Y:S02]  /*3560*/  SHFL.BFLY PT, R78, R43, 0x1, 0x1f ;  /* 0x0c201f002b4e7f89 */ /* 0x000ea400000e0000 */
[----:B------:R-:W-:Y:S01]  /*3570*/  MUFU.EX2 R68, R68 ;  /* 0x0000004400447308 */ /* 0x000fe20000000800 */
[-CC-:B----4-:R-:W-:Y:S01]  /*3580*/  FFMA.FTZ R34, R120, R71.reuse, -R3.reuse ;  /* 0x0000004778227223 */ /* 0x190fe20000010803 */
[----:B------:R-:W-:Y:S01]  /*3590*/  FFMA.FTZ R3, R64, R71, -R3 ;  /* 0x0000004740037223 */ /* 0x000fe20000010803 */
[----:B------:R-:W-:-:S05]  /*35a0*/  IMAD.MOV.U32 R120, RZ, RZ, R135 ;  /* 0x000000ffff787224 */ /* 0x000fca00078e0087 */
[----:B------:R-:W-:Y:S08]  /*35b0*/  MUFU.EX2 R27, R27 ;  /* 0x0000001b001b7308 */ /* 0x000ff00000000800 */
[----:B------:R-:W-:Y:S01]  /*35c0*/  MUFU.EX2 R72, R72 ;  /* 0x0000004800487308 */ /* 0x000fe20000000800 */
[----:B--2---:R-:W-:-:S07]  /*35d0*/  FMNMX.FTZ R78, R43, R78, !PT ;  /* 0x0000004e2b4e7209 */ /* 0x004fce0007810000 */
[----:B------:R-:W-:Y:S01]  /*35e0*/  MUFU.EX2 R29, R29 ;  /* 0x0000001d001d7308 */ /* 0x000fe20000000800 */
[C---:B------:R-:W-:Y:S01]  /*35f0*/  FSETP.NEU.FTZ.AND P1, PT, R78.reuse, -INF , PT ;  /* 0xff8000004e00780b */ /* 0x040fe20003f3d000 */
[----:B------:R-:W-:-:S06]  /*3600*/  FMUL.FTZ R49, R78, R71 ;  /* 0x000000474e317220 */ /* 0x000fcc0000410000 */
[----:B------:R-:W-:Y:S01]  /*3610*/  MUFU.EX2 R76, R76 ;  /* 0x0000004c004c7308 */ /* 0x000fe20000000800 */
[----:B------:R-:W-:-:S05]  /*3620*/  FSEL R49, R49, RZ, P1 ;  /* 0x000000ff31317208 */ /* 0x000fca0000800000 */
        /* <DEDUP_REMOVED lines=8> */
[----:B0-----:R-:W-:Y:S01]  /*36b0*/  FADD.FTZ R6, R5, R4 ;  /* 0x0000000405067221 */ /* 0x001fe20000010000 */
[-CC-:B------:R-:W-:Y:S01]  /*36c0*/  FFMA.FTZ R24, R38, R71.reuse, -R49.reuse ;  /* 0x0000004726187223 */ /* 0x180fe20000010831 */
[-CC-:B------:R-:W-:Y:S01]  /*36d0*/  FFMA.FTZ R51, R92, R71.reuse, -R49.reuse ;  /* 0x000000475c337223 */ /* 0x180fe20000010831 */
[--C-:B------:R-:W-:Y:S01]  /*36e0*/  FFMA.FTZ R70, R28, R71, -R49.reuse ;  /* 0x000000471c467223 */ /* 0x100fe20000010831 */
[----:B-1----:R-:W-:Y:S01]  /*36f0*/  FADD.FTZ R65, R7, R6 ;  /* 0x0000000607417221 */ /* 0x002fe20000010000 */
[----:B---3--:R-:W-:Y:S01]  /*3700*/  F2FP.BF16.F32.PACK_AB R6, R66, R7 ;  /* 0x000000074206723e */ /* 0x008fe200000010ff */
[----:B------:R-:W0:Y:S01]  /*3710*/  MUFU.EX2 R110, R110 ;  /* 0x0000006e006e7308 */ /* 0x000e220000000800 */
[-C--:B------:R-:W-:Y:S01]  /*3720*/  FFMA.FTZ R28, R42, R71.reuse, -R49 ;  /* 0x000000472a1c7223 */ /* 0x080fe20000010831 */
[----:B------:R-:W-:Y:S01]  /*3730*/  FADD.FTZ R65, R66, R65 ;  /* 0x0000004142417221 */ /* 0x000fe20000010000 */
[-CC-:B------:R-:W-:Y:S01]  /*3740*/  FFMA.FTZ R53, R98, R71.reuse, -R49.reuse ;  /* 0x0000004762357223 */ /* 0x180fe20000010831 */
[-CC-:B------:R-:W-:Y:S01]  /*3750*/  FFMA.FTZ R55, R100, R71.reuse, -R49.reuse ;  /* 0x0000004764377223 */ /* 0x180fe20000010831 */
[-CC-:B------:R-:W-:Y:S01]  /*3760*/  FFMA.FTZ R32, R32, R71.reuse, -R49.reuse ;  /* 0x0000004720207223 */ /* 0x180fe20000010831 */
[-CC-:B------:R-:W-:Y:S01]  /*3770*/  FFMA.FTZ R45, R36, R71.reuse, -R49.reuse ;  /* 0x00000047242d7223 */ /* 0x180fe20000010831 */
[-CC-:B------:R-:W-:Y:S01]  /*3780*/  FFMA.FTZ R59, R40, R71.reuse, -R49.reuse ;  /* 0x00000047283b7223 */ /* 0x180fe20000010831 */
[----:B------:R-:W1:Y:S01]  /*3790*/  MUFU.EX2 R61, R61 ;  /* 0x0000003d003d7308 */ /* 0x000e620000000800 */
[--C-:B------:R-:W-:Y:S01]  /*37a0*/  FFMA.FTZ R36, R46, R71, -R49.reuse ;  /* 0x000000472e247223 */ /* 0x100fe20000010831 */
[----:B------:R-:W-:Y:S01]  /*37b0*/  F2FP.BF16.F32.PACK_AB R4, R4, R5 ;  /* 0x000000050404723e */ /* 0x000fe200000010ff */
[-CC-:B------:R-:W-:Y:S01]  /*37c0*/  FFMA.FTZ R63, R44, R71.reuse, -R49.reuse ;  /* 0x000000472c3f7223 */ /* 0x180fe20000010831 */
[-CC-:B------:R-:W-:Y:S01]  /*37d0*/  FFMA.FTZ R0, R50, R71.reuse, -R49.reuse ;  /* 0x0000004732007223 */ /* 0x180fe20000010831 */
[-CC-:B------:R-:W-:Y:S01]  /*37e0*/  FFMA.FTZ R54, R54, R71.reuse, -R49.reuse ;  /* 0x0000004736367223 */ /* 0x180fe20000010831 */
[-CC-:B------:R-:W-:Y:S01]  /*37f0*/  FFMA.FTZ R40, R58, R71.reuse, -R49.reuse ;  /* 0x000000473a287223 */ /* 0x180fe20000010831 */
[--C-:B------:R-:W-:Y:S01]  /*3800*/  FFMA.FTZ R56, R56, R71, -R49.reuse ;  /* 0x0000004738387223 */ /* 0x100fe20000010831 */
[----:B------:R-:W2:Y:S01]  /*3810*/  MUFU.EX2 R10, R10 ;  /* 0x0000000a000a7308 */ /* 0x000ea20000000800 */
[----:B0-----:R-:W-:Y:S01]  /*3820*/  FADD.FTZ R38, R57, R110 ;  /* 0x0000006e39267221 */ /* 0x001fe20000010000 */
[----:B------:R-:W-:Y:S01]  /*3830*/  F2FP.BF16.F32.PACK_AB R5, R110, R57 ;  /* 0x000000396e05723e */ /* 0x000fe200000010ff */
[-CC-:B------:R-:W-:Y:S01]  /*3840*/  FFMA.FTZ R44, R62, R71.reuse, -R49.reuse ;  /* 0x000000473e2c7223 */ /* 0x180fe20000010831 */
[-CC-:B------:R-:W-:Y:S01]  /*3850*/  FFMA.FTZ R60, R60, R71.reuse, -R49.reuse ;  /* 0x000000473c3c7223 */ /* 0x180fe20000010831 */
[-CC-:B------:R-:W-:Y:S01]  /*3860*/  FFMA.FTZ R96, R96, R71.reuse, -R49.reuse ;  /* 0x0000004760607223 */ /* 0x180fe20000010831 */
[-CC-:B------:R-:W-:Y:S01]  /*3870*/  FFMA.FTZ R102, R102, R71.reuse, -R49.reuse ;  /* 0x0000004766667223 */ /* 0x180fe20000010831 */
[-CC-:B------:R-:W-:Y:S01]  /*3880*/  FFMA.FTZ R104, R104, R71.reuse, -R49.reuse ;  /* 0x0000004768687223 */ /* 0x180fe20000010831 */
[----:B------:R-:W0:Y:S01]  /*3890*/  MUFU.EX2 R43, R43 ;  /* 0x0000002b002b7308 */ /* 0x000e220000000800 */
[----:B-1----:R-:W-:Y:S01]  /*38a0*/  FADD.FTZ R7, R61, R38 ;  /* 0x000000263d077221 */ /* 0x002fe20000010000 */
[-CC-:B------:R-:W-:Y:S01]  /*38b0*/  FFMA.FTZ R38, R48, R71.reuse, -R49.reuse ;  /* 0x0000004730267223 */ /* 0x180fe20000010831 */
[----:B------:R-:W-:Y:S01]  /*38c0*/  FFMA.FTZ R106, R106, R71, -R49 ;  /* 0x000000476a6a7223 */ /* 0x000fe20000010831 */
[----:B------:R-:W-:Y:S01]  /*38d0*/  MOV R110, R135 ;  /* 0x00000087006e7202 */ /* 0x000fe20000000f00 */
[----:B------:R-:W-:-:S02]  /*38e0*/  IMAD.MOV.U32 R100, RZ, RZ, R135 ;  /* 0x000000ffff647224 */ /* 0x000fc400078e0087 */
[----:B------:R-:W-:Y:S01]  /*38f0*/  IMAD.MOV.U32 R98, RZ, RZ, R135 ;  /* 0x000000ffff627224 */ /* 0x000fe200078e0087 */
[----:B------:R-:W1:Y:S01]  /*3900*/  MUFU.EX2 R14, R14 ;  /* 0x0000000e000e7308 */ /* 0x000e620000000800 */
[C---:B--2---:R-:W-:Y:S01]  /*3910*/  FADD.FTZ R42, R10.reuse, R7 ;  /* 0x000000070a2a7221 */ /* 0x044fe20000010000 */
[----:B------:R-:W-:Y:S01]  /*3920*/  F2FP.BF16.F32.PACK_AB R7, R10, R61 ;  /* 0x0000003d0a07723e */ /* 0x000fe200000010ff */
[----:B------:R-:W-:Y:S01]  /*3930*/  FADD.FTZ R10, R8, R65 ;  /* 0x00000041080a7221 */ /* 0x000fe20000010000 */
[----:B------:R-:W-:Y:S01]  /*3940*/  FFMA.FTZ R61, R52, R71, -R49 ;  /* 0x00000047343d7223 */ /* 0x000fe20000010831 */
[----:B------:R-:W-:Y:S02]  /*3950*/  IMAD.MOV.U32 R92, RZ, RZ, R135 ;  /* 0x000000ffff5c7224 */ /* 0x000fe400078e0087 */
[----:B------:R-:W-:Y:S01]  /*3960*/  FADD.FTZ R10, R9, R10 ;  /* 0x0000000a090a7221 */ /* 0x000fe20000010000 */
[----:B------:R-:W2:Y:S01]  /*3970*/  MUFU.EX2 R51, R51 ;  /* 0x0000003300337308 */ /* 0x000ea20000000800 */
[----:B0-----:R-:W-:Y:S01]  /*3980*/  FADD.FTZ R65, R43, R42 ;  /* 0x0000002a2b417221 */ /* 0x001fe20000010000 */
[----:B------:R0:W-:Y:S01]  /*3990*/  STSM.16.M88.4 [R16+0x21800], R4 ;  /* 0x0218000410007844 */ /* 0x0001e20000000200 */
[----:B------:R-:W-:-:S04]  /*39a0*/  FADD.FTZ R67, R11, R10 ;  /* 0x0000000a0b437221 */ /* 0x000fc80000010000 */
[----:B------:R-:W-:Y:S01]  /*39b0*/  FADD.FTZ R42, R68, R67 ;  /* 0x00000043442a7221 */ /* 0x000fe20000010000 */
[----:B------:R-:W3:Y:S01]  /*39c0*/  MUFU.EX2 R64, R64 ;  /* 0x0000004000407308 */ /* 0x000ee20000000800 */
[----:B-1----:R-:W-:Y:S02]  /*39d0*/  FADD.FTZ R10, R14, R65 ;  /* 0x000000410e0a7221 */ /* 0x002fe40000010000 */
[----:B------:R-:W-:-:S04]  /*39e0*/  FADD.FTZ R67, R27, R42 ;  /* 0x0000002a1b437221 */ /* 0x000fc80000010000 */
[----:B------:R-:W-:Y:S01]  /*39f0*/  FADD.FTZ R42, R72, R67 ;  /* 0x00000043482a7221 */ /* 0x000fe20000010000 */
[----:B------:R-:W1:Y:S01]  /*3a00*/  MUFU.EX2 R53, R53 ;  /* 0x0000003500357308 */ /* 0x000e620000000800 */
[----:B--2---:R-:W-:Y:S01]  /*3a10*/  FADD.FTZ R65, R51, R10 ;  /* 0x0000000a33417221 */ /* 0x004fe20000010000 */
[----:B0-----:R-:W-:Y:S01]  /*3a20*/  F2FP.BF16.F32.PACK_AB R4, R9, R8 ;  /* 0x000000080904723e */ /* 0x001fe200000010ff */
[----:B------:R-:W-:Y:S01]  /*3a30*/  FADD.FTZ R67, R29, R42 ;  /* 0x0000002a1d437221 */ /* 0x000fe20000010000 */
[----:B------:R-:W-:Y:S01]  /*3a40*/  F2FP.BF16.F32.PACK_AB R6, R68, R11 ;  /* 0x0000000b4406723e */ /* 0x000fe200000010ff */
[----:B------:R-:W-:Y:S01]  /*3a50*/  FFMA.FTZ R42, R41, R71, -R49 ;  /* 0x00000047292a7223 */ /* 0x000fe20000010831 */
[----:B------:R-:W-:Y:S01]  /*3a60*/  F2FP.BF16.F32.PACK_AB R5, R14, R43 ;  /* 0x0000002b0e05723e */ /* 0x000fe200000010ff */
[----:B------:R-:W-:Y:S01]  /*3a70*/  FADD.FTZ R67, R76, R67 ;  /* 0x000000434c437221 */ /* 0x000fe20000010000 */
[----:B------:R-:W0:Y:S01]  /*3a80*/  MUFU.EX2 R70, R70 ;  /* 0x0000004600467308 */ /* 0x000e220000000800 */
[C---:B---3--:R-:W-:Y:S01]  /*3a90*/  FADD.FTZ R10, R64.reuse, R65 ;  /* 0x00000041400a7221 */ /* 0x048fe20000010000 */
[----:B------:R-:W-:Y:S01]  /*3aa0*/  F2FP.BF16.F32.PACK_AB R7, R64, R51 ;  /* 0x000000334007723e */ /* 0x000fe200000010ff */
[----:B------:R-:W-:Y:S01]  /*3ab0*/  FFMA.FTZ R49, R108, R71, -R49 ;  /* 0x000000476c317223 */ /* 0x000fe20000010831 */
[----:B------:R-:W-:Y:S01]  /*3ac0*/  F2FP.BF16.F32.PACK_AB R8, R72, R27 ;  /* 0x0000001b4808723e */ /* 0x000fe200000010ff */
[----:B------:R-:W-:-:S02]  /*3ad0*/  IMAD.MOV.U32 R108, RZ, RZ, R135 ;  /* 0x000000ffff6c7224 */ /* 0x000fc400078e0087 */
[----:B------:R2:W-:Y:S01]  /*3ae0*/  STSM.16.M88.4 [R23], R4 ;  /* 0x0000000417007844 */ /* 0x0005e20000000200 */
        /* <DEDUP_REMOVED lines=8> */
[----:B------:R-:W-:-:S03]  /*3b70*/  F2FP.BF16.F32.PACK_AB R12, R13, R12 ;  /* 0x0000000c0d0c723e */ /* 0x000fc600000010ff */
[----:B------:R-:W-:-:S03]  /*3b80*/  FADD.FTZ R46, R13, R10 ;  /* 0x0000000a0d2e7221 */ /* 0x000fc60000010000 */
[----:B------:R-:W1:Y:S01]  /*3b90*/  MUFU.EX2 R45, R45 ;  /* 0x0000002d002d7308 */ /* 0x000e620000000800 */
[----:B0-----:R-:W-:-:S07]  /*3ba0*/  FADD.FTZ R65, R32, R65 ;  /* 0x0000004120417221 */ /* 0x001fce0000010000 */
[----:B------:R-:W0:Y:S01]  /*3bb0*/  MUFU.EX2 R30, R30 ;  /* 0x0000001e001e7308 */ /* 0x000e220000000800 */
[----:B---3--:R-:W-:Y:S01]  /*3bc0*/  FADD.FTZ R10, R24, R65 ;  /* 0x00000041180a7221 */ /* 0x008fe20000010000 */
[----:B------:R-:W-:-:S06]  /*3bd0*/  FADD.FTZ R65, R15, R46 ;  /* 0x0000002e0f417221 */ /* 0x000fcc0000010000 */
[----:B------:R-:W3:Y:S01]  /*3be0*/  MUFU.EX2 R28, R28 ;  /* 0x0000001c001c7308 */ /* 0x000ee20000000800 */
[----:B-1----:R-:W-:Y:S01]  /*3bf0*/  FADD.FTZ R9, R45, R10 ;  /* 0x0000000a2d097221 */ /* 0x002fe20000010000 */
[----:B------:R-:W-:-:S06]  /*3c00*/  F2FP.BF16.F32.PACK_AB R10, R76, R29 ;  /* 0x0000001d4c0a723e */ /* 0x000fcc00000010ff */
        /* <DEDUP_REMOVED lines=10> */
[----:B------:R-:W-:Y:S02]  /*3cb0*/  F2FP.BF16.F32.PACK_AB R9, R70, R53 ;  /* 0x000000354609723e */ /* 0x000fe400000010ff */
[----:B--2---:R-:W-:-:S04]  /*3cc0*/  F2FP.BF16.F32.PACK_AB R4, R84, R31 ;  /* 0x0000001f5404723e */ /* 0x004fc800000010ff */
[----:B------:R-:W2:Y:S01]  /*3cd0*/  MUFU.EX2 R63, R63 ;  /* 0x0000003f003f7308 */ /* 0x000ea20000000800 */
[----:B-1----:R-:W-:Y:S01]  /*3ce0*/  FADD.FTZ R14, R36, R11 ;  /* 0x0000000b240e7221 */ /* 0x002fe20000010000 */
[----:B------:R-:W-:-:S05]  /*3cf0*/  F2FP.BF16.F32.PACK_AB R11, R32, R55 ;  /* 0x00000037200b723e */ /* 0x000fca00000010ff */
[----:B------:R1:W-:Y:S01]  /*3d00*/  STSM.16.M88.4 [R18], R8 ;  /* 0x0000000812007844 */ /* 0x0003e20000000200 */
[----:B------:R-:W3:Y:S01]  /*3d10*/  MUFU.EX2 R90, R90 ;  /* 0x0000005a005a7308 */ /* 0x000ee20000000800 */
[----:B0-----:R-:W-:-:S07]  /*3d20*/  FADD.FTZ R51, R37, R46 ;  /* 0x0000002e25337221 */ /* 0x001fce0000010000 */
[----:B------:R-:W0:Y:S01]  /*3d30*/  MUFU.EX2 R0, R0 ;  /* 0x0000000000007308 */ /* 0x000e220000000800 */
[----:B--2---:R-:W-:-:S07]  /*3d40*/  FADD.FTZ R43, R63, R14 ;  /* 0x0000000e3f2b7221 */ /* 0x004fce0000010000 */
[----:B------:R-:W2:Y:S01]  /*3d50*/  MUFU.EX2 R21, R21 ;  /* 0x0000001500157308 */ /* 0x000ea20000000800 */
[C---:B---3--:R-:W-:Y:S01]  /*3d60*/  FADD.FTZ R14, R90.reuse, R51 ;  /* 0x000000335a0e7221 */ /* 0x048fe20000010000 */
[----:B------:R-:W-:Y:S01]  /*3d70*/  F2FP.BF16.F32.PACK_AB R6, R90, R37 ;  /* 0x000000255a06723e */ /* 0x000fe200000010ff */
[----:B------:R-:W-:-:S05]  /*3d80*/  IMAD.MOV.U32 R90, RZ, RZ, R135 ;  /* 0x000000ffff5a7224 */ /* 0x000fca00078e0087 */
[----:B------:R-:W3:Y:S01]  /*3d90*/  MUFU.EX2 R57, R54 ;  /* 0x0000003600397308 */ /* 0x000ee20000000800 */
[----:B0-----:R-:W-:-:S07]  /*3da0*/  FADD.FTZ R32, R0, R43 ;  /* 0x0000002b00207221 */ /* 0x001fce0000010000 */
[----:B------:R-:W0:Y:S01]  /*3db0*/  MUFU.EX2 R26, R26 ;  /* 0x0000001a001a7308 */ /* 0x000e220000000800 */
[----:B--2---:R-:W-:Y:S01]  /*3dc0*/  FADD.FTZ R43, R21, R14 ;  /* 0x0000000e152b7221 */ /* 0x004fe20000010000 */
[----:B------:R-:W-:Y:S02]  /*3dd0*/  F2FP.BF16.F32.PACK_AB R14, R30, R15 ;  /* 0x0000000f1e0e723e */ /* 0x000fe400000010ff */
[----:B------:R-:W-:-:S04]  /*3de0*/  F2FP.BF16.F32.PACK_AB R15, R59, R28 ;  /* 0x0000001c3b0f723e */ /* 0x000fc800000010ff */
[----:B------:R-:W2:Y:S01]  /*3df0*/  MUFU.EX2 R38, R38 ;  /* 0x0000002600267308 */ /* 0x000ea20000000800 */
[----:B---3--:R-:W-:-:S07]  /*3e00*/  FADD.FTZ R13, R57, R32 ;  /* 0x00000020390d7221 */ /* 0x008fce0000010000 */
[----:B------:R-:W3:Y:S01]  /*3e10*/  MUFU.EX2 R25, R25 ;  /* 0x0000001900197308 */ /* 0x000ee20000000800 */
[----:B0-----:R-:W-:-:S07]  /*3e20*/  FADD.FTZ R32, R26, R43 ;  /* 0x0000002b1a207221 */ /* 0x001fce0000010000 */
[----:B------:R-:W0:Y:S01]  /*3e30*/  MUFU.EX2 R61, R61 ;  /* 0x0000003d003d7308 */ /* 0x000e220000000800 */
[----:B--2---:R-:W-:Y:S01]  /*3e40*/  FADD.FTZ R30, R38, R13 ;  /* 0x0000000d261e7221 */ /* 0x004fe20000010000 */
[----:B------:R-:W-:-:S05]  /*3e50*/  F2FP.BF16.F32.PACK_AB R13, R45, R24 ;  /* 0x000000182d0d723e */ /* 0x000fca00000010ff */
[----:B------:R-:W-:Y:S01]  /*3e60*/  STSM.16.M88.4 [R17], R12 ;  /* 0x0000000c11007844 */ /* 0x000fe20000000200 */
[----:B------:R-:W1:Y:S01]  /*3e70*/  MUFU.EX2 R34, R34 ;  /* 0x0000002200227308 */ /* 0x000e620000000800 */
[----:B---3--:R-:W-:-:S07]  /*3e80*/  FADD.FTZ R7, R25, R32 ;  /* 0x0000002019077221 */ /* 0x008fce0000010000 */
[----:B------:R-:W2:Y:S01]  /*3e90*/  MUFU.EX2 R40, R40 ;  /* 0x0000002800287308 */ /* 0x000ea20000000800 */
[----:B0-----:R-:W-:-:S07]  /*3ea0*/  FADD.FTZ R5, R61, R30 ;  /* 0x0000001e3d057221 */ /* 0x001fce0000010000 */
[----:B------:R-:W0:Y:S01]  /*3eb0*/  MUFU.EX2 R33, R33 ;  /* 0x0000002100217308 */ /* 0x000e220000000800 */
[----:B-1----:R-:W-:Y:S01]  /*3ec0*/  FADD.FTZ R10, R34, R7 ;  /* 0x00000007220a7221 */ /* 0x002fe20000010000 */
[----:B------:R-:W-:-:S06]  /*3ed0*/  F2FP.BF16.F32.PACK_AB R7, R57, R0 ;  /* 0x000000003907723e */ /* 0x000fcc00000010ff */
[----:B------:R-:W1:Y:S01]  /*3ee0*/  MUFU.EX2 R41, R56 ;  /* 0x0000003800297308 */ /* 0x000e620000000800 */
[----:B--2---:R-:W-:Y:S01]  /*3ef0*/  FADD.FTZ R8, R40, R5 ;  /* 0x0000000528087221 */ /* 0x004fe20000010000 */
[----:B------:R-:W-:-:S05]  /*3f00*/  F2FP.BF16.F32.PACK_AB R5, R63, R36 ;  /* 0x000000243f05723e */ /* 0x000fca00000010ff */
[----:B------:R2:W-:Y:S01]  /*3f10*/  STSM.16.M88.4 [R16+0x27800], R4 ;  /* 0x0278000410007844 */ /* 0x0005e20000000200 */
[----:B------:R-:W3:Y:S01]  /*3f20*/  MUFU.EX2 R82, R82 ;  /* 0x0000005200527308 */ /* 0x000ee20000000800 */
[----:B0-----:R-:W-:-:S07]  /*3f30*/  FADD.FTZ R11, R33, R10 ;  /* 0x0000000a210b7221 */ /* 0x001fce0000010000 */
[----:B------:R-:W0:Y:S01]  /*3f40*/  MUFU.EX2 R44, R44 ;  /* 0x0000002c002c7308 */ /* 0x000e220000000800 */
[----:B-1----:R-:W-:Y:S01]  /*3f50*/  FADD.FTZ R9, R41, R8 ;  /* 0x0000000829097221 */ /* 0x002fe20000010000 */
[----:B--2---:R-:W-:-:S06]  /*3f60*/  F2FP.BF16.F32.PACK_AB R4, R26, R21 ;  /* 0x000000151a04723e */ /* 0x004fcc00000010ff */
[----:B------:R-:W1:Y:S01]  /*3f70*/  MUFU.EX2 R35, R35 ;  /* 0x0000002300237308 */ /* 0x000e620000000800 */
[----:B---3--:R-:W-:Y:S01]  /*3f80*/  FADD.FTZ R8, R82, R11 ;  /* 0x0000000b52087221 */ /* 0x008fe20000010000 */
[----:B------:R-:W-:Y:S02]  /*3f90*/  F2FP.BF16.F32.PACK_AB R6, R34, R25 ;  /* 0x000000192206723e */ /* 0x000fe400000010ff */
[----:B------:R-:W-:Y:S02]  /*3fa0*/  F2FP.BF16.F32.PACK_AB R5, R61, R38 ;  /* 0x000000263d05723e */ /* 0x000fe400000010ff */
[----:B------:R-:W-:Y:S02]  /*3fb0*/  F2FP.BF16.F32.PACK_AB R7, R41, R40 ;  /* 0x000000282907723e */ /* 0x000fe400000010ff */
[----:B------:R-:W2:Y:S01]  /*3fc0*/  MUFU.EX2 R27, R60 ;  /* 0x0000003c001b7308 */ /* 0x000ea20000000800 */
[----:B0-----:R-:W-:Y:S02]  /*3fd0*/  FADD.FTZ R0, R44, R9 ;  /* 0x000000092c007221 */ /* 0x001fe40000010000 */
[----:B------:R0:W-:Y:S05]  /*3fe0*/  STSM.16.M88.4 [R136], R4 ;  /* 0x0000000488007844 */ /* 0x0001ea0000000200 */
[----:B------:R-:W3:Y:S01]  /*3ff0*/  MUFU.EX2 R86, R86 ;  /* 0x0000005600567308 */ /* 0x000ee20000000800 */
[----:B-1----:R-:W-:-:S07]  /*4000*/  FADD.FTZ R9, R35, R8 ;  /* 0x0000000823097221 */ /* 0x002fce0000010000 */
[----:B------:R1:W4:Y:S01]  /*4010*/  MUFU.EX2 R29, R96 ;  /* 0x00000060001d7308 */ /* 0x0003220000000800 */
[----:B--2---:R-:W-:-:S07]  /*4020*/  FADD.FTZ R0, R27, R0 ;  /* 0x000000001b007221 */ /* 0x004fce0000010000 */
[----:B------:R-:W2:Y:S01]  /*4030*/  MUFU.EX2 R39, R39 ;  /* 0x0000002700277308 */ /* 0x000ea20000000800 */
[C---:B---3--:R-:W-:Y:S01]  /*4040*/  FADD.FTZ R8, R86.reuse, R9 ;  /* 0x0000000956087221 */ /* 0x048fe20000010000 */
[----:B------:R-:W-:Y:S01]  /*4050*/  F2FP.BF16.F32.PACK_AB R10, R86, R35 ;  /* 0x00000023560a723e */ /* 0x000fe200000010ff */
[----:B-1----:R-:W-:-:S05]  /*4060*/  IMAD.MOV.U32 R96, RZ, RZ, R135 ;  /* 0x000000ffff607224 */ /* 0x002fca00078e0087 */
[----:B------:R-:W1:Y:S01]  /*4070*/  MUFU.EX2 R102, R102 ;  /* 0x0000006600667308 */ /* 0x000e620000000800 */
[----:B----4-:R-:W-:-:S07]  /*4080*/  FADD.FTZ R9, R29, R0 ;  /* 0x000000001d097221 */ /* 0x010fce0000010000 */
[----:B------:R-:W3:Y:S01]  /*4090*/  MUFU.EX2 R94, R94 ;  /* 0x0000005e005e7308 */ /* 0x000ee20000000800 */
[----:B--2---:R-:W-:Y:S01]  /*40a0*/  FADD.FTZ R11, R39, R8 ;  /* 0x00000008270b7221 */ /* 0x004fe20000010000 */
[----:B------:R-:W-:-:S06]  /*40b0*/  F2FP.BF16.F32.PACK_AB R8, R82, R33 ;  /* 0x000000215208723e */ /* 0x000fcc00000010ff */
[----:B------:R-:W2:Y:S01]  /*40c0*/  MUFU.EX2 R104, R104 ;  /* 0x0000006800687308 */ /* 0x000ea20000000800 */
[----:B-1----:R-:W-:-:S07]  /*40d0*/  FADD.FTZ R9, R102, R9 ;  /* 0x0000000966097221 */ /* 0x002fce0000010000 */
[----:B------:R-:W-:Y:S01]  /*40e0*/  MUFU.EX2 R20, R20 ;  /* 0x0000001400147308 */ /* 0x000fe20000000800 */
[----:B---3--:R-:W-:Y:S01]  /*40f0*/  FADD.FTZ R21, R94, R11 ;  /* 0x0000000b5e157221 */ /* 0x008fe20000010000 */
[----:B------:R-:W-:Y:S02]  /*4100*/  F2FP.BF16.F32.PACK_AB R11, R102, R29 ;  /* 0x0000001d660b723e */ /* 0x000fe400000010ff */
[----:B------:R-:W-:Y:S02]  /*4110*/  F2FP.BF16.F32.PACK_AB R12, R94, R39 ;  /* 0x000000275e0c723e */ /* 0x000fe400000010ff */
[----:B------:R-:W-:Y:S02]  /*4120*/  MOV R102, R135 ;  /* 0x0000008700667202 */ /* 0x000fe40000000f00 */
[----:B------:R-:W1:Y:S01]  /*4130*/  MUFU.EX2 R3, R3 ;  /* 0x0000000300037308 */ /* 0x000e620000000800 */
[----:B--2---:R-:W-:Y:S01]  /*4140*/  FADD.FTZ R0, R104, R9 ;  /* 0x0000000968007221 */ /* 0x004fe20000010000 */
[----:B------:R-:W-:-:S02]  /*4150*/  F2FP.BF16.F32.PACK_AB R9, R27, R44 ;  /* 0x0000002c1b09723e */ /* 0x000fc400000010ff */
[----:B------:R-:W-:-:S03]  /*4160*/  MOV R94, R135 ;  /* 0x00000087005e7202 */ /* 0x000fc60000000f00 */
[----:B------:R2:W-:Y:S01]  /*4170*/  STSM.16.M88.4 [R18+0x6000], R8 ;  /* 0x0060000812007844 */ /* 0x0005e20000000200 */
[----:B------:R3:W4:Y:S08]  /*4180*/  MUFU.EX2 R31, R106 ;  /* 0x0000006a001f7308 */ /* 0x0007300000000800 */
[----:B------:R-:W-:Y:S01]  /*4190*/  MUFU.EX2 R42, R42 ;  /* 0x0000002a002a7308 */ /* 0x000fe20000000800 */
[----:B-1----:R-:W-:Y:S01]  /*41a0*/  F2FP.BF16.F32.PACK_AB R14, R3, R20 ;  /* 0x00000014030e723e */ /* 0x002fe200000010ff */
[----:B------:R-:W-:Y:S01]  /*41b0*/  FADD.FTZ R20, R20, R21 ;  /* 0x0000001514147221 */ /* 0x000fe20000010000 */
[----:B---3--:R-:W-:-:S03]  /*41c0*/  IMAD.MOV.U32 R106, RZ, RZ, R135 ;  /* 0x000000ffff6a7224 */ /* 0x008fc600078e0087 */
[----:B0-----:R-:W-:Y:S01]  /*41d0*/  FADD.FTZ R5, R3, R20 ;  /* 0x0000001403057221 */ /* 0x001fe20000010000 */
[----:B------:R-:W-:Y:S01]  /*41e0*/  VIADD R3, R88, 0xfffffffe ;  /* 0xfffffffe58037836 */ /* 0x000fe20000000000 */
[----:B------:R-:W0:Y:S01]  /*41f0*/  MUFU.EX2 R49, R49 ;  /* 0x0000003100317308 */ /* 0x000e220000000800 */
[C---:B----4-:R-:W-:Y:S01]  /*4200*/  F2FP.BF16.F32.PACK_AB R13, R31.reuse, R104 ;  /* 0x000000681f0d723e */ /* 0x050fe200000010ff */
[----:B------:R-:W-:Y:S01]  /*4210*/  FADD.FTZ R25, R31, R0 ;  /* 0x000000001f197221 */ /* 0x000fe20000010000 */
[--C-:B------:R-:W-:Y:S01]  /*4220*/  IMAD.MOV.U32 R104, RZ, RZ, R135.reuse ;  /* 0x000000ffff687224 */ /* 0x100fe200078e0087 */
[----:B------:R-:W-:Y:S01]  /*4230*/  ISETP.GE.AND P1, PT, R3, R22, PT ;  /* 0x000000160300720c */ /* 0x000fe20003f26270 */
[----:B------:R-:W-:Y:S01]  /*4240*/  IMAD.MOV.U32 R88, RZ, RZ, R135 ;  /* 0x000000ffff587224 */ /* 0x000fe200078e0087 */
[----:B0-----:R-:W-:Y:S01]  /*4250*/  F2FP.BF16.F32.PACK_AB R15, R49, R42 ;  /* 0x0000002a310f723e */ /* 0x001fe200000010ff */
[----:B------:R-:W-:-:S04]  /*4260*/  FADD.FTZ R42, R42, R25 ;  /* 0x000000192a2a7221 */ /* 0x000fc80000010000 */
[----:B------:R2:W-:Y:S01]  /*4270*/  STSM.16.M88.4 [R17+0x6000], R12 ;  /* 0x0060000c11007844 */ /* 0x0005e20000000200 */
[----:B------:R-:W-:Y:S01]  /*4280*/  FADD.FTZ R6, R49, R42 ;  /* 0x0000002a31067221 */ /* 0x000fe20000010000 */
[----:B------:R0:W-:Y:S06]  /*4290*/  MEMBAR.ALL.CTA ;  /* 0x0000000000007992 */ /* 0x0001ec0000008000 */
[----:B0-----:R-:W0:Y:S02]  /*42a0*/  FENCE.VIEW.ASYNC.S ;  /* 0x00000000000073c6 */ /* 0x001e240000000000 */
[----:B0-----:R-:W-:Y:S01]  /*42b0*/  NOP ;  /* 0x0000000000007918 */ /* 0x001fe20000000000 */
[----:B------:R-:W-:Y:S05]  /*42c0*/  @!P1 BRA `(.L_x_10183) ;  /* 0x0000002800a09947 */ /* 0x000fea0003800000 */
[----:B------:R-:W-:Y:S01]  /*42d0*/  IMAD.MOV.U32 R4, RZ, RZ, R78 ;  /* 0x000000ffff047224 */ /* 0x000fe200078e004e */
[----:B------:R-:W-:Y:S01]  /*42e0*/  MOV R0, R47 ;  /* 0x0000002f00007202 */ /* 0x000fe20000000f00 */
        /* <DEDUP_REMOVED lines=26> */
[----:B------:R-:W-:-:S05]  /*4490*/  ULDC UR10, c[0x0][0x9d8] ;  /* 0x00027600000a7ab9 */ /* 0x000fca0000000800 */
.L_x_10194:
[----:B------:R-:W-:Y:S01]  /*44a0*/  ISETP.NE.AND P2, PT, RZ, UR40, PT ;  /* 0x00000028ff007c0c */ /* 0x000fe2000bf45270 */
[----:B------:R-:W-:-:S04]  /*44b0*/  UISETP.NE.AND UP0, UPT, UR11, 0x1, UPT ;  /* 0x000000010b00788c */ /* 0x000fc8000bf05270 */
[----:B------:R-:W-:-:S06]  /*44c0*/  USEL UR6, URZ, 0x1, UP0 ;  /* 0x000000013f067887 */ /* 0x000fcc0008000000 */
[----:B------:R-:W-:Y:S02]  /*44d0*/  LOP3.LUT R2, R7, UR6, RZ, 0x3c, !PT ;  /* 0x0000000607027c12 */ /* 0x000fe4000f8e3cff */
[----:B------:R-:W-:Y:S05]  /*44e0*/  @P2 BRA `(.L_x_10184) ;  /* 0x0000000000342947 */ /* 0x000fea0003800000 */
[----:B------:R-:W-:Y:S05]  /*44f0*/  @!P0 BRA `(.L_x_10185) ;  /* 0x0000000000048947 */ /* 0x000fea0003800000 */
[----:B------:R-:W-:Y:S01]  /*4500*/  BPT.TRAP 0x1 ;  /* 0x000000040000795c */ /* 0x000fe20000300000 */
.L_x_10185:
[----:B------:R-:W-:Y:S01]  /*4510*/  UIADD3 UR6, UR11, 0x1, URZ ;  /* 0x000000010b067890 */ /* 0x000fe2000fffe03f */
[----:B--2---:R-:W-:-:S03]  /*4520*/  SHF.L.U32 R8, R2, 0x1f, RZ ;  /* 0x0000001f02087819 */ /* 0x004fc600000006ff */
[----:B------:R-:W-:-:S04]  /*4530*/  UISETP.NE.AND UP0, UPT, UR6, 0x2, UPT ;  /* 0x000000020600788c */ /* 0x000fc8000bf05270 */
[----:B------:R-:W-:-:S04]  /*4540*/  USEL UR6, UR6, URZ, UP0 ;  /* 0x0000003f06067287 */ /* 0x000fc80008000000 */
[----:B------:R-:W-:-:S09]  /*4550*/  ULEA UR6, UR6, UR41, 0x3 ;  /* 0x0000002906067291 */ /* 0x000fd2000f8e183f */
[----:B------:R0:W1:Y:S01]  /*4560*/  SYNCS.PHASECHK.TRANS64.TRYWAIT P1, [UR6+0x2d830], R8 ;  /* 0x02d83008ff0075a7 */ /* 0x0000620008020146 */
[----:B------:R-:W-:Y:S05]  /*4570*/  @!P0 BRA `(.L_x_10186) ;  /* 0x0000000000048947 */ /* 0x000fea0003800000 */
[----:B------:R-:W-:Y:S01]  /*4580*/  BPT.TRAP 0x1 ;  /* 0x000000040000795c */ /* 0x000fe20000300000 */
.L_x_10186:
[----:B-1----:R-:W-:Y:S05]  /*4590*/  @P1 BRA `(.L_x_10184) ;  /* 0x0000000000081947 */ /* 0x002fea0003800000 */
[----:B------:R-:W1:Y:S02]  /*45a0*/  SYNCS.PHASECHK.TRANS64.TRYWAIT P1, [UR6+0x2d830], R8 ;  /* 0x02d83008ff0075a7 */ /* 0x000e640008020146 */
[----:B-1----:R-:W-:Y:S05]  /*45b0*/  @!P1 BRA `(.L_x_10187) ;  /* 0x000000b000d89947 */ /* 0x002fea0003800000 */
.L_x_10184:
[----:B-12---:R-:W1:Y:S01]  /*45c0*/  S2R R9, SR_TID.X ;  /* 0x0000000000097919 */ /* 0x006e620000002100 */
[----:B------:R-:W-:Y:S01]  /*45d0*/  UIADD3 UR38, UR11, 0x1, URZ ;  /* 0x000000010b267890 */ /* 0x000fe2000fffe03f */
[----:B------:R-:W-:Y:S01]  /*45e0*/  UMOV UR7, 0x80000020 ;  /* 0x8000002000077882 */ /* 0x000fe20000000000 */
[----:B------:R-:W-:Y:S02]  /*45f0*/  UMOV UR32, UR8 ;  /* 0x0000000800207c82 */ /* 0x000fe40008000000 */
[----:B------:R-:W-:Y:S01]  /*4600*/  UISETP.NE.AND UP0, UPT, UR38, 0x2, UPT ;  /* 0x000000022600788c */ /* 0x000fe2000bf05270 */
[----:B------:R-:W-:Y:S01]  /*4610*/  UMOV UR33, UR9 ;  /* 0x0000000900217c82 */ /* 0x000fe20008000000 */
[----:B------:R-:W-:Y:S02]  /*4620*/  UMOV UR35, 0x80000020 ;  /* 0x8000002000237882 */ /* 0x000fe40000000000 */
[----:B------:R-:W-:Y:S01]  /*4630*/  USEL UR38, UR38, URZ, UP0 ;  /* 0x0000003f26267287 */ /* 0x000fe20008000000 */
[----:B------:R-:W-:Y:S01]  /*4640*/  UMOV UR15, 0x80000020 ;  /* 0x80000020000f7882 */ /* 0x000fe20000000000 */
[----:B------:R-:W-:-:S02]  /*4650*/  UMOV UR19, 0x80000020 ;  /* 0x8000002000137882 */ /* 0x000fc40000000000 */
[----:B------:R-:W-:Y:S01]  /*4660*/  UIMAD UR6, UR38, 0x600, UR28 ;  /* 0x00000600260678a4 */ /* 0x000fe2000f8e021c */
[----:B------:R-:W-:Y:S01]  /*4670*/  UMOV UR23, 0x80000020 ;  /* 0x8000002000177882 */ /* 0x000fe20000000000 */
[----:B------:R-:W-:Y:S02]  /*4680*/  UMOV UR27, 0x80000020 ;  /* 0x80000020001b7882 */ /* 0x000fe40000000000 */
[----:B------:R-:W-:Y:S02]  /*4690*/  UIADD3 UR34, UR6, 0x2, URZ ;  /* 0x0000000206227890 */ /* 0x000fe4000fffe03f */
[----:B------:R-:W-:Y:S02]  /*46a0*/  UIADD3 UR14, UR6, 0x200, URZ ;  /* 0x00000200060e7890 */ /* 0x000fe4000fffe03f */
[----:B------:R-:W-:Y:S02]  /*46b0*/  UIADD3 UR18, UR6, 0x202, URZ ;  /* 0x0000020206127890 */ /* 0x000fe4000fffe03f */
[----:B------:R-:W-:-:S02]  /*46c0*/  UIADD3 UR22, UR6, 0x400, URZ ;  /* 0x0000040006167890 */ /* 0x000fc4000fffe03f */
        /* <DEDUP_REMOVED lines=25> */
.L_x_10189:
[----:B------:R-:W-:Y:S01]  /*4860*/  ULEA UR6, UR11, UR41, 0x3 ;  /* 0x000000290b067291 */ /* 0x000fe2000f8e183f */
[----:B------:R-:W-:-:S08]  /*4870*/  SHF.L.U32 R7, R7, 0x1f, RZ ;  /* 0x0000001f07077819 */ /* 0x000fd000000006ff */
[----:B------:R0:W1:Y:S01]  /*4880*/  SYNCS.PHASECHK.TRANS64.TRYWAIT P1, [UR6+0x2d850], R7 ;  /* 0x02d85007ff0075a7 */ /* 0x0000620008020146 */
[----:B------:R-:W-:Y:S05]  /*4890*/  @!P0 BRA `(.L_x_10190) ;  /* 0x0000000000048947 */ /* 0x000fea0003800000 */
[----:B------:R-:W-:Y:S01]  /*48a0*/  BPT.TRAP 0x1 ;  /* 0x000000040000795c */ /* 0x000fe20000300000 */
.L_x_10190:
[----:B-1----:R-:W-:Y:S05]  /*48b0*/  @P1 BRA `(.L_x_10188) ;  /* 0x0000000000081947 */ /* 0x002fea0003800000 */
[----:B------:R-:W1:Y:S02]  /*48c0*/  SYNCS.PHASECHK.TRANS64.TRYWAIT P1, [UR6+0x2d850], R7 ;  /* 0x02d85007ff0075a7 */ /* 0x000e640008020146 */
[----:B-1----:R-:W-:Y:S05]  /*48d0*/  @!P1 BRA `(.L_x_10191) ;  /* 0x000000b000289947 */ /* 0x002fea0003800000 */
.L_x_10188:
[----:B------:R-:W-:Y:S01]  /*48e0*/  UIADD3 UR6, UR41, 0x400, URZ ;  /* 0x0000040029067890 */ /* 0x000fe2000fffe03f */
[----:B------:R-:W-:Y:S01]  /*48f0*/  WARPGROUP.ARRIVE ;  /* 0x00000000000079c5 */ /* 0x000fe20000000000 */
[----:B------:R-:W-:-:S05]  /*4900*/  ULOP3.LUT UR7, UR39, 0x10000, URZ, 0xfc, !UPT ;  /* 0x0001000027077892 */ /* 0x000fca000f8efc3f */
[----:B------:R-:W1:Y:S01]  /*4910*/  S2R R9, SR_TID.X ;  /* 0x0000000000097919 */ /* 0x000e620000002100 */
[----:B------:R-:W-:Y:S01]  /*4920*/  USHF.R.U32.HI UR6, URZ, 0x4, UR6 ;  /* 0x000000043f067899 */ /* 0x000fe20008011606 */
[----:B------:R-:W-:Y:S01]  /*4930*/  UMOV UR33, 0x40000040 ;  /* 0x4000004000217882 */ /* 0x000fe20000000000 */
[----:B------:R-:W-:Y:S02]  /*4940*/  UMOV UR35, 0x80000020 ;  /* 0x8000002000237882 */ /* 0x000fe40000000000 */
[----:B------:R-:W-:Y:S01]  /*4950*/  ULOP3.LUT UR6, UR6, 0x3fff, URZ, 0xc0, !UPT ;  /* 0x00003fff06067892 */ /* 0x000fe2000f8ec03f */
[----:B------:R-:W-:-:S03]  /*4960*/  UMOV UR32, UR7 ;  /* 0x0000000700207c82 */ /* 0x000fc60008000000 */
        /* <DEDUP_REMOVED lines=8> */
[----:B-1----:R-:W-:Y:S02]  /*49f0*/  SHF.R.U32.HI R8, RZ, 0x7, R9 ;  /* 0x00000007ff087819 */ /* 0x002fe40000011609 */
[----:B------:R-:W-:-:S03]  /*4a00*/  ISETP.GE.U32.AND P1, PT, R9, 0x180, PT ;  /* 0x000001800900780c */ /* 0x000fc60003f26070 */
[----:B0-----:R-:W-:-:S05]  /*4a10*/  VIADD R7, R8, 0x9 ;  /* 0x0000000908077836 */ /* 0x001fca0000000000 */
[----:B------:R-:W-:Y:S01]  /*4a20*/  SEL R7, R7, 0x9, !P1 ;  /* 0x0000000907077807 */ /* 0x000fe20004800000 */
        /* <DEDUP_REMOVED lines=49> */
.L_x_10192:
        /* <DEDUP_REMOVED lines=106> */
[----:B------:R0:W3:Y:S01]  /*53e0*/  MUFU.TANH R49, R72 ;  /* 0x0000004800317308 */ /* 0x0000e20000002400 */
[----:B-1----:R-:W-:-:S07]  /*53f0*/  FMNMX.FTZ R61, R45, R61, !PT ;  /* 0x0000003d2d3d7209 */ /* 0x002fce0007810000 */
[----:B------:R1:W4:Y:S01]  /*5400*/  MUFU.TANH R52, R73 ;  /* 0x0000004900347308 */ /* 0x0003220000002400 */
[----:B--2---:R-:W-:Y:S01]  /*5410*/  FMNMX.FTZ R64, R48, R61, !PT ;  /* 0x0000003d30407209 */ /* 0x004fe20007810000 */
[----:B0-----:R-:W-:Y:S01]  /*5420*/  FMUL.FTZ R72, R75, UR10 ;  /* 0x0000000a4b487c20 */ /* 0x001fe20008410000 */
[----:B------:R-:W-:-:S05]  /*5430*/  FMUL.FTZ R75, R82, UR10 ;  /* 0x0000000a524b7c20 */ /* 0x000fca0008410000 */
[----:B------:R0:W2:Y:S01]  /*5440*/  MUFU.TANH R53, R76 ;  /* 0x0000004c00357308 */ /* 0x0000a20000002400 */
[----:B---3--:R-:W-:Y:S01]  /*5450*/  FMNMX.FTZ R64, R49, R64, !PT ;  /* 0x0000004031407209 */ /* 0x008fe20007810000 */
[----:B-1----:R-:W-:-:S06]  /*5460*/  FMUL.FTZ R73, R78, UR10 ;  /* 0x0000000a4e497c20 */ /* 0x002fcc0008410000 */
[----:B------:R1:W3:Y:S01]  /*5470*/  MUFU.TANH R56, R77 ;  /* 0x0000004d00387308 */ /* 0x0002e20000002400 */
[----:B----4-:R-:W-:Y:S01]  /*5480*/  FMNMX.FTZ R65, R52, R64, !PT ;  /* 0x0000004034417209 */ /* 0x010fe20007810000 */
[----:B0-----:R-:W-:-:S06]  /*5490*/  FMUL.FTZ R76, R83, UR10 ;  /* 0x0000000a534c7c20 */ /* 0x001fcc0008410000 */
[----:B------:R-:W0:Y:S01]  /*54a0*/  MUFU.TANH R57, R80 ;  /* 0x0000005000397308 */ /* 0x000e220000002400 */
[----:B--2---:R-:W-:Y:S01]  /*54b0*/  FMNMX.FTZ R65, R53, R65, !PT ;  /* 0x0000004135417209 */ /* 0x004fe20007810000 */
[----:B-1----:R-:W-:-:S06]  /*54c0*/  FMUL.FTZ R77, R86, UR10 ;  /* 0x0000000a564d7c20 */ /* 0x002fcc0008410000 */
[----:B------:R-:W1:Y:S01]  /*54d0*/  MUFU.TANH R60, R81 ;  /* 0x00000051003c7308 */ /* 0x000e620000002400 */
[----:B---3--:R-:W-:-:S07]  /*54e0*/  FMNMX.FTZ R65, R56, R65, !PT ;  /* 0x0000004138417209 */ /* 0x008fce0007810000 */
        /* <DEDUP_REMOVED lines=8> */
[----:B------:R-:W-:-:S04]  /*5570*/  FMUL.FTZ R65, R47, UR10 ;  /* 0x0000000a2f417c20 */ /* 0x000fc80008410000 */
[----:B------:R-:W0:Y:S02]  /*5580*/  SHFL.BFLY PT, R69, R68, 0x2, 0x1f ;  /* 0x0c401f0044457f89 */ /* 0x000e2400000e0000 */
[----:B------:R-:W3:Y:S08]  /*5590*/  MUFU.TANH R13, R13 ;  /* 0x0000000d000d7308 */ /* 0x000ef00000002400 */
[----:B------:R-:W4:Y:S08]  /*55a0*/  MUFU.TANH R14, R14 ;  /* 0x0000000e000e7308 */ /* 0x000f300000002400 */
        /* <DEDUP_REMOVED lines=10> */
[----:B--2---:R-:W-:Y:S01]  /*5650*/  FMNMX.FTZ R68, R10, R68, !PT ;  /* 0x000000440a447209 */ /* 0x004fe20007810000 */
[----:B------:R-:W-:-:S03]  /*5660*/  FADD.FTZ R80, -R47, R0 ;  /* 0x000000002f507221 */ /* 0x000fc60000010100 */
[----:B---3--:R-:W-:-:S03]  /*5670*/  FMNMX.FTZ R68, R13, R68, !PT ;  /* 0x000000440d447209 */ /* 0x008fc60007810000 */
[----:B------:R-:W2:Y:S01]  /*5680*/  MUFU.TANH R46, R46 ;  /* 0x0000002e002e7308 */ /* 0x000ea20000002400 */
[----:B----4-:R-:W-:-:S04]  /*5690*/  FMNMX.FTZ R68, R14, R68, !PT ;  /* 0x000000440e447209 */ /* 0x010fc80007810000 */
[----:B-----5:R-:W-:-:S03]  /*56a0*/  FMNMX.FTZ R68, R21, R68, !PT ;  /* 0x0000004415447209 */ /* 0x020fc60007810000 */
[----:B------:R-:W3:Y:S01]  /*56b0*/  MUFU.TANH R65, R65 ;  /* 0x0000004100417308 */ /* 0x000ee20000002400 */
[----:B0-----:R-:W-:-:S04]  /*56c0*/  FMNMX.FTZ R68, R24, R68, !PT ;  /* 0x0000004418447209 */ /* 0x001fc80007810000 */
[----:B------:R-:W-:-:S03]  /*56d0*/  FMNMX.FTZ R68, R38, R68, !PT ;  /* 0x0000004426447209 */ /* 0x000fc60007810000 */
[----:B------:R-:W0:Y:S01]  /*56e0*/  MUFU.TANH R50, R50 ;  /* 0x0000003200327308 */ /* 0x000e220000002400 */
[----:B------:R-:W-:-:S04]  /*56f0*/  FMNMX.FTZ R68, R39, R68, !PT ;  /* 0x0000004427447209 */ /* 0x000fc80007810000 */
[----:B------:R-:W-:-:S03]  /*5700*/  FMNMX.FTZ R69, R42, R68, !PT ;  /* 0x000000442a457209 */ /* 0x000fc60007810000 */
[----:B------:R-:W4:Y:S01]  /*5710*/  MUFU.TANH R51, R51 ;  /* 0x0000003300337308 */ /* 0x000f220000002400 */
[----:B-1----:R-:W-:-:S07]  /*5720*/  FMNMX.FTZ R69, R43, R69, !PT ;  /* 0x000000452b457209 */ /* 0x002fce0007810000 */
[----:B------:R-:W1:Y:S08]  /*5730*/  MUFU.TANH R54, R54 ;  /* 0x0000003600367308 */ /* 0x000e700000002400 */
[----:B------:R2:W-:Y:S08]  /*5740*/  MUFU.TANH R68, R70 ;  /* 0x0000004600447308 */ /* 0x0005f00000002400 */
[----:B------:R-:W5:Y:S01]  /*5750*/  MUFU.TANH R55, R55 ;  /* 0x0000003700377308 */ /* 0x000f620000002400 */
[----:B--2---:R-:W-:-:S04]  /*5760*/  FMNMX.FTZ R70, R46, R69, !PT ;  /* 0x000000452e467209 */ /* 0x004fc80007810000 */
[----:B---3--:R-:W-:-:S03]  /*5770*/  FMNMX.FTZ R70, R65, R70, !PT ;  /* 0x0000004641467209 */ /* 0x008fc60007810000 */
[----:B------:R-:W2:Y:S08]  /*5780*/  MUFU.TANH R58, R58 ;  /* 0x0000003a003a7308 */ /* 0x000eb00000002400 */
[----:B------:R0:W-:Y:S08]  /*5790*/  MUFU.TANH R69, R71 ;  /* 0x0000004700457308 */ /* 0x0001f00000002400 */
[----:B------:R-:W3:Y:S01]  /*57a0*/  MUFU.TANH R59, R59 ;  /* 0x0000003b003b7308 */ /* 0x000ee20000002400 */
[----:B0-----:R-:W-:-:S04]  /*57b0*/  FMNMX.FTZ R71, R50, R70, !PT ;  /* 0x0000004632477209 */ /* 0x001fc80007810000 */
[----:B----4-:R-:W-:-:S03]  /*57c0*/  FMNMX.FTZ R71, R51, R71, !PT ;  /* 0x0000004733477209 */ /* 0x010fc60007810000 */
[----:B------:R-:W0:Y:S01]  /*57d0*/  MUFU.TANH R62, R62 ;  /* 0x0000003e003e7308 */ /* 0x000e220000002400 */
[----:B-1----:R-:W-:-:S04]  /*57e0*/  FMNMX.FTZ R71, R54, R71, !PT ;  /* 0x0000004736477209 */ /* 0x002fc80007810000 */
[----:B-----5:R-:W-:-:S03]  /*57f0*/  FMNMX.FTZ R71, R55, R71, !PT ;  /* 0x0000004737477209 */ /* 0x020fc60007810000 */
[----:B------:R-:W1:Y:S01]  /*5800*/  MUFU.TANH R63, R63 ;  /* 0x0000003f003f7308 */ /* 0x000e620000002400 */
[----:B--2---:R-:W-:-:S04]  /*5810*/  FMNMX.FTZ R71, R58, R71, !PT ;  /* 0x000000473a477209 */ /* 0x004fc80007810000 */
[----:B---3--:R-:W-:-:S03]  /*5820*/  FMNMX.FTZ R71, R59, R71, !PT ;  /* 0x000000473b477209 */ /* 0x008fc60007810000 */
[----:B------:R-:W2:Y:S01]  /*5830*/  MUFU.TANH R66, R66 ;  /* 0x0000004200427308 */ /* 0x000ea20000002400 */
[----:B0-----:R-:W-:-:S07]  /*5840*/  FMNMX.FTZ R71, R62, R71, !PT ;  /* 0x000000473e477209 */ /* 0x001fce0007810000 */
[----:B------:R-:W0:Y:S01]  /*5850*/  MUFU.TANH R67, R67 ;  /* 0x0000004300437308 */ /* 0x000e220000002400 */
[----:B-1----:R-:W-:-:S07]  /*5860*/  FMNMX.FTZ R71, R63, R71, !PT ;  /* 0x000000473f477209 */ /* 0x002fce0007810000 */
[----:B------:R1:W3:Y:S01]  /*5870*/  MUFU.TANH R70, R74 ;  /* 0x0000004a00467308 */ /* 0x0002e20000002400 */
[----:B--2---:R-:W-:-:S07]  /*5880*/  FMNMX.FTZ R71, R66, R71, !PT ;  /* 0x0000004742477209 */ /* 0x004fce0007810000 */
[----:B------:R-:W2:Y:S01]  /*5890*/  MUFU.TANH R72, R72 ;  /* 0x0000004800487308 */ /* 0x000ea20000002400 */
[----:B0-----:R-:W-:Y:S01]  /*58a0*/  FMNMX.FTZ R71, R67, R71, !PT ;  /* 0x0000004743477209 */ /* 0x001fe20007810000 */
[----:B-1----:R-:W-:Y:S01]  /*58b0*/  FMUL.FTZ R74, R79, UR10 ;  /* 0x0000000a4f4a7c20 */ /* 0x002fe20008410000 */
[----:B------:R-:W-:Y:S02]  /*58c0*/  FMUL.FTZ R79, R87, UR10 ;  /* 0x0000000a574f7c20 */ /* 0x000fe40008410000 */
[----:B------:R-:W-:-:S03]  /*58d0*/  FMNMX.FTZ R71, R68, R71, !PT ;  /* 0x0000004744477209 */ /* 0x000fc60007810000 */
[----:B------:R-:W0:Y:S01]  /*58e0*/  MUFU.TANH R73, R73 ;  /* 0x0000004900497308 */ /* 0x000e220000002400 */
[----:B------:R-:W-:-:S04]  /*58f0*/  FMNMX.FTZ R71, R69, R71, !PT ;  /* 0x0000004745477209 */ /* 0x000fc80007810000 */
[----:B---3--:R-:W-:-:S03]  /*5900*/  FMNMX.FTZ R71, R70, R71, !PT ;  /* 0x0000004746477209 */ /* 0x008fc60007810000 */
        /* <DEDUP_REMOVED lines=15> */
[----:B0-----:R-:W-:Y:S02]  /*5a00*/  FMNMX.FTZ R78, R78, R71, !PT ;  /* 0x000000474e4e7209 */ /* 0x001fe40007810000 */
[----:B------:R-:W0:Y:S03]  /*5a10*/  LDC R71, c[0x0][0x988] ;  /* 0x00026200ff477b82 */ /* 0x000e260000000800 */
[----:B------:R-:W-:Y:S01]  /*5a20*/  FADD.FTZ R81, -R78, R4 ;  /* 0x000000044e517221 */ /* 0x000fe20000010100 */
[-C--:B0-----:R-:W-:Y:S01]  /*5a30*/  FMUL.FTZ R0, R47, R71.reuse ;  /* 0x000000472f007220 */ /* 0x081fe20000410000 */
        /* <DEDUP_REMOVED lines=68> */
[-CC-:B------:R-:W-:Y:S01]  /*5e80*/  FFMA.FTZ R74, R74, R71.reuse, -R64.reuse ;  /* 0x000000474a4a7223 */ /* 0x180fe20000010840 */
[-CC-:B------:R-:W-:Y:S01]  /*5e90*/  FFMA.FTZ R75, R75, R71.reuse, -R64.reuse ;  /* 0x000000474b4b7223 */ /* 0x180fe20000010840 */
[-CC-:B------:R-:W-:Y:S01]  /*5ea0*/  FFMA.FTZ R76, R76, R71.reuse, -R64.reuse ;  /* 0x000000474c4c7223 */ /* 0x180fe20000010840 */
[-CC-:B------:R-:W-:Y:S01]  /*5eb0*/  FFMA.FTZ R77, R77, R71.reuse, -R64.reuse ;  /* 0x000000474d4d7223 */ /* 0x180fe20000010840 */
[----:B------:R-:W-:Y:S01]  /*5ec0*/  FFMA.FTZ R64, R79, R71, -R64 ;  /* 0x000000474f407223 */ /* 0x000fe20000010840 */
        /* <DEDUP_REMOVED lines=126> */
.L_x_10193:
[----:B------:R-:W-:Y:S01]  /*66b0*/  ULEA UR6, UR11, UR41, 0x3 ;  /* 0x000000290b067291 */ /* 0x000fe2000f8e183f */
[----:B------:R-:W-:Y:S01]  /*66c0*/  F2FP.BF16.F32.PACK_AB R9, R10, R9 ;  /* 0x000000090a09723e */ /* 0x000fe200000010ff */
[-C--:B------:R-:W-:Y:S01]  /*66d0*/  FMUL.FTZ R88, R88, R4.reuse ;  /* 0x0000000458587220 */ /* 0x080fe20000410000 */
[----:B------:R-:W-:Y:S01]  /*66e0*/  F2FP.BF16.F32.PACK_AB R10, R12, R11 ;  /* 0x0000000b0c0a723e */ /* 0x000fe200000010ff */
[----:B------:R-:W-:Y:S01]  /*66f0*/  UIADD3 UR6, UR6, 0x2d860, URZ ;  /* 0x0002d86006067890 */ /* 0x000fe2000fffe03f */
[----:B------:R-:W-:Y:S01]  /*6700*/  F2FP.BF16.F32.PACK_AB R8, R8, R7 ;  /* 0x000000070808723e */ /* 0x000fe200000010ff */
[----:B------:R-:W-:Y:S01]  /*6710*/  UMOV UR11, UR38 ;  /* 0x00000026000b7c82 */ /* 0x000fe20008000000 */
[----:B------:R-:W-:Y:S01]  /*6720*/  F2FP.BF16.F32.PACK_AB R11, R14, R13 ;  /* 0x0000000d0e0b723e */ /* 0x000fe200000010ff */
[----:B------:R-:W-:Y:S01]  /*6730*/  UPRMT UR6, UR42, 0x654, UR6 ;  /* 0x000006542a067896 */ /* 0x000fe20008000006 */
[----:B------:R-:W-:Y:S01]  /*6740*/  F2FP.BF16.F32.PACK_AB R12, R20, R15 ;  /* 0x0000000f140c723e */ /* 0x000fe200000010ff */
[-C--:B------:R-:W-:Y:S01]  /*6750*/  FMUL.FTZ R89, R89, R4.reuse ;  /* 0x0000000459597220 */ /* 0x080fe20000410000 */
[----:B------:R-:W-:Y:S01]  /*6760*/  F2FP.BF16.F32.PACK_AB R13, R24, R21 ;  /* 0x00000015180d723e */ /* 0x000fe200000010ff */
[-C--:B------:R-:W-:Y:S01]  /*6770*/  FMUL.FTZ R92, R92, R4.reuse ;  /* 0x000000045c5c7220 */ /* 0x080fe20000410000 */
[----:B------:R-:W-:Y:S01]  /*6780*/  F2FP.BF16.F32.PACK_AB R14, R26, R25 ;  /* 0x000000191a0e723e */ /* 0x000fe200000010ff */
[----:B------:R-:W-:Y:S01]  /*6790*/  FMUL.FTZ R93, R93, R4 ;  /* 0x000000045d5d7220 */ /* 0x000fe20000410000 */
[----:B------:R-:W-:Y:S01]  /*67a0*/  F2FP.BF16.F32.PACK_AB R15, R39, R38 ;  /* 0x00000026270f723e */ /* 0x000fe200000010ff */
[----:B------:R-:W-:Y:S01]  /*67b0*/  FMUL.FTZ R96, R96, R4 ;  /* 0x0000000460607220 */ /* 0x000fe20000410000 */
[----:B------:R-:W-:Y:S01]  /*67c0*/  F2FP.BF16.F32.PACK_AB R24, R28, R27 ;  /* 0x0000001b1c18723e */ /* 0x000fe200000010ff */
[----:B------:R-:W-:Y:S01]  /*67d0*/  SYNCS.ARRIVE.TRANS64.RED.A1T0 RZ, [UR6], RZ ;  /* 0x000000ffffff79a7 */ /* 0x000fe20008100406 */
[----:B------:R-:W-:Y:S01]  /*67e0*/  F2FP.BF16.F32.PACK_AB R25, R43, R42 ;  /* 0x0000002a2b19723e */ /* 0x000fe200000010ff */
[----:B------:R0:W-:Y:S01]  /*67f0*/  STSM.16.M88.4 [R16+0x21800], R8 ;  /* 0x0218000810007844 */ /* 0x0001e20000000200 */
[----:B------:R-:W-:Y:S01]  /*6800*/  F2FP.BF16.F32.PACK_AB R26, R30, R29 ;  /* 0x0000001d1e1a723e */ /* 0x000fe200000010ff */
[----:B------:R-:W-:Y:S01]  /*6810*/  FMUL.FTZ R97, R97, R4 ;  /* 0x0000000461617220 */ /* 0x000fe20000410000 */
[----:B------:R-:W-:Y:S01]  /*6820*/  F2FP.BF16.F32.PACK_AB R27, R65, R46 ;  /* 0x0000002e411b723e */ /* 0x000fe200000010ff */
[----:B------:R1:W-:Y:S01]  /*6830*/  STSM.16.M88.4 [R23], R12 ;  /* 0x0000000c17007844 */ /* 0x0003e20000000200 */
[----:B------:R-:W-:Y:S01]  /*6840*/  F2FP.BF16.F32.PACK_AB R28, R32, R31 ;  /* 0x0000001f201c723e */ /* 0x000fe200000010ff */
[----:B------:R-:W-:Y:S01]  /*6850*/  FMUL.FTZ R100, R100, R4 ;  /* 0x0000000464647220 */ /* 0x000fe20000410000 */
[----:B------:R-:W-:Y:S01]  /*6860*/  F2FP.BF16.F32.PACK_AB R29, R51, R50 ;  /* 0x00000032331d723e */ /* 0x000fe200000010ff */
[----:B------:R2:W-:Y:S01]  /*6870*/  STSM.16.M88.4 [R18], R24 ;  /* 0x0000001812007844 */ /* 0x0005e20000000200 */
[----:B------:R-:W-:Y:S01]  /*6880*/  F2FP.BF16.F32.PACK_AB R30, R34, R33 ;  /* 0x00000021221e723e */ /* 0x000fe200000010ff */
[----:B------:R-:W-:Y:S01]  /*6890*/  FMUL.FTZ R101, R101, R4 ;  /* 0x0000000465657220 */ /* 0x000fe20000410000 */
[----:B------:R-:W-:Y:S01]  /*68a0*/  F2FP.BF16.F32.PACK_AB R31, R55, R54 ;  /* 0x00000036371f723e */ /* 0x000fe200000010ff */
[----:B------:R-:W-:Y:S01]  /*68b0*/  FMUL.FTZ R104, R104, R4 ;  /* 0x0000000468687220 */ /* 0x000fe20000410000 */
[----:B------:R-:W-:Y:S01]  /*68c0*/  F2FP.BF16.F32.PACK_AB R80, R52, R80 ;  /* 0x000000503450723e */ /* 0x000fe200000010ff */
[----:B------:R-:W-:Y:S01]  /*68d0*/  FMUL.FTZ R105, R105, R4 ;  /* 0x0000000469697220 */ /* 0x000fe20000410000 */
[----:B------:R-:W-:Y:S01]  /*68e0*/  F2FP.BF16.F32.PACK_AB R81, R72, R70 ;  /* 0x000000464851723e */ /* 0x000fe200000010ff */
[----:B------:R3:W-:Y:S01]  /*68f0*/  STSM.16.M88.4 [R17], R28 ;  /* 0x0000001c11007844 */ /* 0x0007e20000000200 */
[----:B0-----:R-:W-:Y:S01]  /*6900*/  F2FP.BF16.F32.PACK_AB R8, R36, R35 ;  /* 0x000000232408723e */ /* 0x001fe200000010ff */
[----:B------:R-:W-:Y:S01]  /*6910*/  FMUL.FTZ R108, R108, R4 ;  /* 0x000000046c6c7220 */ /* 0x000fe20000410000 */
[----:B------:R-:W-:Y:S01]  /*6920*/  F2FP.BF16.F32.PACK_AB R9, R59, R58 ;  /* 0x0000003a3b09723e */ /* 0x000fe200000010ff */
[-C--:B------:R-:W-:Y:S01]  /*6930*/  FMUL.FTZ R109, R109, R4.reuse ;  /* 0x000000046d6d7220 */ /* 0x080fe20000410000 */
[----:B------:R-:W-:Y:S01]  /*6940*/  F2FP.BF16.F32.PACK_AB R10, R40, R37 ;  /* 0x00000025280a723e */ /* 0x000fe200000010ff */
[----:B------:R-:W-:Y:S01]  /*6950*/  FMUL.FTZ R112, R112, R4 ;  /* 0x0000000470707220 */ /* 0x000fe20000410000 */
        /* <DEDUP_REMOVED lines=10> */
[----:B------:R-:W-:Y:S01]  /*6a00*/  F2FP.BF16.F32.PACK_AB R82, R56, R53 ;  /* 0x000000353852723e */ /* 0x000fe200000010ff */
[-C--:B------:R-:W-:Y:S01]  /*6a10*/  FMUL.FTZ R121, R121, R4.reuse ;  /* 0x0000000479797220 */ /* 0x080fe20000410000 */
[----:B------:R-:W-:Y:S01]  /*6a20*/  F2FP.BF16.F32.PACK_AB R83, R74, R73 ;  /* 0x000000494a53723e */ /* 0x000fe200000010ff */
[----:B------:R3:W-:Y:S01]  /*6a30*/  STSM.16.M88.4 [R136], R12 ;  /* 0x0000000c88007844 */ /* 0x0007e20000000200 */
[----:B--2---:R-:W-:Y:S01]  /*6a40*/  F2FP.BF16.F32.PACK_AB R24, R60, R57 ;  /* 0x000000393c18723e */ /* 0x004fe200000010ff */
[-C--:B------:R-:W-:Y:S01]  /*6a50*/  FMUL.FTZ R124, R124, R4.reuse ;  /* 0x000000047c7c7220 */ /* 0x080fe20000410000 */
[----:B------:R-:W-:Y:S01]  /*6a60*/  F2FP.BF16.F32.PACK_AB R25, R76, R75 ;  /* 0x0000004b4c19723e */ /* 0x000fe200000010ff */
[----:B------:R3:W-:Y:S01]  /*6a70*/  STSM.16.M88.4 [R18+0x6000], R80 ;  /* 0x0060005012007844 */ /* 0x0007e20000000200 */
[----:B------:R-:W-:Y:S01]  /*6a80*/  F2FP.BF16.F32.PACK_AB R26, R0, R61 ;  /* 0x0000003d001a723e */ /* 0x000fe200000010ff */
[-C--:B------:R-:W-:Y:S01]  /*6a90*/  FMUL.FTZ R125, R125, R4.reuse ;  /* 0x000000047d7d7220 */ /* 0x080fe20000410000 */
[----:B------:R-:W-:Y:S01]  /*6aa0*/  F2FP.BF16.F32.PACK_AB R27, R64, R77 ;  /* 0x0000004d401b723e */ /* 0x000fe200000010ff */
[----:B------:R-:W-:Y:S01]  /*6ab0*/  FMUL.FTZ R128, R128, R4 ;  /* 0x0000000480807220 */ /* 0x000fe20000410000 */
[----:B------:R-:W-:Y:S01]  /*6ac0*/  ISETP.GT.AND P1, PT, R3, R22, PT ;  /* 0x000000160300720c */ /* 0x000fe20003f24270 */
[-C--:B------:R-:W-:Y:S01]  /*6ad0*/  FMUL.FTZ R129, R129, R4.reuse ;  /* 0x0000000481817220 */ /* 0x080fe20000410000 */
[-C--:B------:R-:W-:Y:S01]  /*6ae0*/  FMUL.FTZ R132, R132, R4.reuse ;  /* 0x0000000484847220 */ /* 0x080fe20000410000 */
[----:B------:R3:W-:Y:S01]  /*6af0*/  STSM.16.M88.4 [R17+0x6000], R24 ;  /* 0x0060001811007844 */ /* 0x0007e20000000200 */
[----:B------:R-:W-:Y:S01]  /*6b00*/  FMUL.FTZ R133, R133, R4 ;  /* 0x0000000485857220 */ /* 0x000fe20000410000 */
        /* <DEDUP_REMOVED lines=33> */
[----:B------:R-:W-:Y:S01]  /*6d20*/  IMAD.MOV.U32 R7, RZ, RZ, R2 ;  /* 0x000000ffff077224 */ /* 0x000fe200078e0002 */
[----:B0-----:R-:W-:Y:S01]  /*6d30*/  NOP ;  /* 0x0000000000007918 */ /* 0x001fe20000000000 */
[----:B---3--:R-:W-:Y:S05]  /*6d40*/  @P1 BRA `(.L_x_10194) ;  /* 0xffffffd400d41947 */ /* 0x008fea000383ffff */
.L_x_10183:
[----:B------:R-:W-:Y:S06]  /*6d50*/  BAR.ARV 0x8, 0x200 ;  /* 0x0208000000007b1d */ /* 0x000fec0000002000 */
[----:B------:R-:W-:Y:S05]  /*6d60*/  @!P0 BRA `(.L_x_10195) ;  /* 0x0000000000048947 */ /* 0x000fea0003800000 */
[----:B------:R-:W-:Y:S01]  /*6d70*/  BPT.TRAP 0x1 ;  /* 0x000000040000795c */ /* 0x000fe20000300000 */
.L_x_10195:
[----:B------:R-:W-:Y:S01]  /*6d80*/  ULEA UR4, UR38, UR41, 0x3 ;  /* 0x0000002926047291 */ /* 0x000fe2000f8e183f */
[----:B------:R-:W-:-:S08]  /*6d90*/  SHF.L.U32 R0, R2, 0x1f, RZ ;  /* 0x0000001f02007819 */ /* 0x000fd000000006ff */
[----:B------:R0:W1:Y:S01]  /*6da0*/  SYNCS.PHASECHK.TRANS64.TRYWAIT P1, [UR4+0x2d850], R0 ;  /* 0x02d85000ff0075a7 */ /* 0x0000620008020144 */
[----:B------:R-:W-:Y:S05]  /*6db0*/  @!P0 BRA `(.L_x_10196) ;  /* 0x0000000000048947 */ /* 0x000fea0003800000 */
[----:B------:R-:W-:Y:S01]  /*6dc0*/  BPT.TRAP 0x1 ;  /* 0x000000040000795c */ /* 0x000fe20000300000 */
.L_x_10196:
[----:B-1----:R-:W-:Y:S05]  /*6dd0*/  @P1 BRA `(.L_x_10197) ;  /* 0x0000000000081947 */ /* 0x002fea0003800000 */
[----:B------:R-:W1:Y:S02]  /*6de0*/  SYNCS.PHASECHK.TRANS64.TRYWAIT P1, [UR4+0x2d850], R0 ;  /* 0x02d85000ff0075a7 */ /* 0x000e640008020144 */
[----:B-1----:R-:W-:Y:S05]  /*6df0*/  @!P1 BRA `(.L_x_10198) ;  /* 0x0000008800f89947 */ /* 0x002fea0003800000 */
.L_x_10197:
[----:B------:R-:W-:Y:S01]  /*6e00*/  UIADD3 UR41, UR41, 0x400, URZ ;  /* 0x0000040029297890 */ /* 0x000fe2000fffe03f */
[----:B------:R-:W-:Y:S01]  /*6e10*/  WARPGROUP.ARRIVE ;  /* 0x00000000000079c5 */ /* 0x000fe20000000000 */
[----:B------:R-:W-:Y:S01]  /*6e20*/  ULOP3.LUT UR39, UR39, 0x10000, URZ, 0xfc, !UPT ;  /* 0x0001000027277892 */ /* 0x000fe2000f8efc3f */
[----:B01----:R-:W0:Y:S01]  /*6e30*/  SHFL.BFLY PT, R0, R5, 0x2, 0x1f ;  /* 0x0c401f0005007f89 */ /* 0x003e2200000e0000 */
[----:B------:R-:W-:Y:S01]  /*6e40*/  USHF.R.U32.HI UR41, URZ, 0x4, UR41 ;  /* 0x000000043f297899 */ /* 0x000fe20008011629 */
[----:B------:R-:W-:Y:S01]  /*6e50*/  MOV R53, RZ ;  /* 0x000000ff00357202 */ /* 0x000fe20000000f00 */
[----:B------:R-:W-:Y:S01]  /*6e60*/  UMOV UR9, 0x40000040 ;  /* 0x4000004000097882 */ /* 0x000fe20000000000 */
[----:B------:R-:W-:Y:S01]  /*6e70*/  UMOV UR11, 0x80000020 ;  /* 0x80000020000b7882 */ /* 0x000fe20000000000 */
[----:B------:R-:W-:Y:S01]  /*6e80*/  ULOP3.LUT UR41, UR41, 0x3fff, URZ, 0xc0, !UPT ;  /* 0x00003fff29297892 */ /* 0x000fe2000f8ec03f */
[----:B------:R-:W1:Y:S01]  /*6e90*/  SHFL.BFLY PT, R3, R6, 0x2, 0x1f ;  /* 0x0c401f0006037f89 */ /* 0x000e6200000e0000 */
[----:B------:R-:W-:-:S02]  /*6ea0*/  UMOV UR8, UR39 ;  /* 0x0000002700087c82 */ /* 0x000fc40008000000 */
[----:B------:R-:W-:-:S04]  /*6eb0*/  ULOP3.LUT UR5, UR41, 0x2000000, URZ, 0xfc, !UPT ;  /* 0x0200000029057892 */ /* 0x000fc8000f8efc3f */
[----:B------:R-:W-:-:S07]  /*6ec0*/  UIMAD UR5, UR38, 0x600, UR5 ;  /* 0x00000600260578a4 */ /* 0x000fce000f8e0205 */
[----:B------:R-:W-:Y:S02]  /*6ed0*/  UMOV UR10, UR5 ;  /* 0x00000005000a7c82 */ /* 0x000fe40008000000 */
[----:B------:R-:W-:Y:S01]  /*6ee0*/  HGMMA.64x96x16.F32.BF16 R88, gdesc[UR8].tnspB, R88, gsb0 ;  /* 0x41600000085879f0 */ /* 0x000fe20008001858 */
[----:B------:R-:W-:Y:S01]  /*6ef0*/  UIADD3 UR8, UR39, 0x2, URZ ;  /* 0x0000000227087890 */ /* 0x000fe2000fffe03f */
[----:B0-----:R-:W-:Y:S01]  /*6f00*/  FADD.FTZ R0, R0, R5 ;  /* 0x0000000500007221 */ /* 0x001fe20000010000 */
[----:B------:R-:W-:Y:S01]  /*6f10*/  UIADD3 UR10, UR5, 0x40, URZ ;  /* 0x00000040050a7890 */ /* 0x000fe2000fffe03f */
[----:B------:R-:W-:Y:S01]  /*6f20*/  UMOV UR9, 0x40000040 ;  /* 0x4000004000097882 */ /* 0x000fe20000000000 */
[----:B------:R-:W-:Y:S01]  /*6f30*/  UMOV UR11, 0x80000020 ;  /* 0x80000020000b7882 */ /* 0x000fe20000000000 */
[----:B-1----:R-:W-:Y:S02]  /*6f40*/  FADD.FTZ R7, R3, R6 ;  /* 0x0000000603077221 */ /* 0x002fe40000010000 */
[----:B------:R-:W2:Y:S04]  /*6f50*/  SHFL.BFLY PT, R3, R0, 0x1, 0x1f ;  /* 0x0c201f0000037f89 */ /* 0x000ea800000e0000 */
[----:B------:R-:W0:Y:S01]  /*6f60*/  SHFL.BFLY PT, R4, R7, 0x1, 0x1f ;  /* 0x0c201f0007047f89 */ /* 0x000e2200000e0000 */
[----:B--2---:R-:W-:Y:S01]  /*6f70*/  FADD.FTZ R9, R0, R3 ;  /* 0x0000000300097221 */ /* 0x004fe20000010000 */
[----:B------:R-:W-:-:S02]  /*6f80*/  IMAD.MOV.U32 R0, RZ, RZ, -0x800000 ;  /* 0xff800000ff007424 */ /* 0x000fc400078e00ff */
[----:B------:R-:W-:Y:S02]  /*6f90*/  IMAD.MOV.U32 R3, RZ, RZ, -0x800000 ;  /* 0xff800000ff037424 */ /* 0x000fe400078e00ff */
[----:B0-----:R-:W-:Y:S01]  /*6fa0*/  FADD.FTZ R10, R7, R4 ;  /* 0x00000004070a7221 */ /* 0x001fe20000010000 */
[----:B------:R-:W-:Y:S01]  /*6fb0*/  FSETP.NE.FTZ.AND P1, PT, R9, RZ, PT ;  /* 0x000000ff0900720b */ /* 0x000fe20003f35000 */
[----:B------:R-:W-:-:S03]  /*6fc0*/  IMAD.MOV.U32 R4, RZ, RZ, RZ ;  /* 0x000000ffff047224 */ /* 0x000fc600078e00ff */
        /* <DEDUP_REMOVED lines=59> */
.L_x_10199:
[----:B------:R-:W2:Y:S01]  /*7380*/  LDL.LU R5, [R1+0x8] ;  /* 0x0000080001057983 */ /* 0x000ea20000300800 */
        /* <DEDUP_REMOVED lines=55> */
[----:B------:R-:W-:Y:S01]  /*7700*/  LOP3.LUT R2, R2, UR4, RZ, 0x3c, !PT ;  /* 0x0000000402027c12 */ /* 0x000fe2000f8e3cff */
[----:B------:R-:W-:Y:S01]  /*7710*/  USEL UR38, UR38, URZ, UP0 ;  /* 0x0000003f26267287 */ /* 0x000fe20008000000 */
[----:B--2---:R-:W-:-:S05]  /*7720*/  VIADD R5, R5, 0x1 ;  /* 0x0000000105057836 */ /* 0x004fca0000000000 */
[----:B------:R0:W-:Y:S06]  /*7730*/  STL [R1+0x8], R5 ;  /* 0x0000080501007387 */ /* 0x0001ec0000100800 */
.L_x_10175:
[----:B------:R-:W1:Y:S08]  /*7740*/  S2UR UR42, SR_CgaCtaId ;  /* 0x00000000002a79c3 */ /* 0x000e700000008800 */
[----:B------:R-:W-:Y:S06]  /*7750*/  BAR.SYNC.DEFER_BLOCKING 0x5, 0x200 ;  /* 0x0148000000007b1d */ /* 0x000fec0000010000 */
[----:B------:R-:W-:Y:S01]  /*7760*/  UMOV UR41, 0x400 ;  /* 0x0000040000297882 */ /* 0x000fe20000000000 */
[----:B------:R-:W-:Y:S01]  /*7770*/  BSSY B0, `(.L_x_10200) ;  /* 0x0000278000007945 */ /* 0x000fe20003800000 */
[----:B-1----:R-:W-:-:S09]  /*7780*/  ULEA UR41, UR42, UR41, 0x18 ;  /* 0x000000292a297291 */ /* 0x002fd2000f8ec03f */
[----:B0-----:R-:W0:Y:S01]  /*7790*/  LDS.128 R4, [UR41+0x2d8d0] ;  /* 0x02d8d029ff047984 */ /* 0x001e220008000c00 */
[----:B------:R-:W-:Y:S06]  /*77a0*/  BAR.ARV 0x4, 0x200 ;  /* 0x0108000000007b1d */ /* 0x000fec0000002000 */
[----:B------:R-:W-:Y:S05]  /*77b0*/  @P0 BRA `(.L_x_10201) ;  /* 0x0000001c00300947 */ /* 0x000fea0003800000 */
[----:B---3--:R-:W2:Y:S01]  /*77c0*/  LDL R8, [R1+0x44] ;  /* 0x0000440001087983 */ /* 0x008ea20000100800 */
[----:B------:R-:W1:Y:S03]  /*77d0*/  S2UR UR6, SR_SWINHI ;  /* 0x00000000000679c3 */ /* 0x000e660000002f00 */
[----:B------:R-:W3:Y:S01]  /*77e0*/  LDL R86, [R1+0x40] ;  /* 0x0000400001567983 */ /* 0x000ee20000100800 */
[----:B------:R-:W-:Y:S01]  /*77f0*/  UMOV UR4, UR41 ;  /* 0x0000002900047c82 */ /* 0x000fe20008000000 */
[----:B-1----:R-:W-:Y:S01]  /*7800*/  UMOV UR5, UR6 ;  /* 0x0000000600057c82 */ /* 0x002fe20008000000 */
[----:B------:R-:W-:Y:S02]  /*7810*/  IMAD.U32 R76, RZ, RZ, UR4 ;  /* 0x00000004ff4c7e24 */ /* 0x000fe4000f8e00ff */
[----:B------:R-:W-:Y:S01]  /*7820*/  IMAD.U32 R77, RZ, RZ, UR5 ;  /* 0x00000005ff4d7e24 */ /* 0x000fe2000f8e00ff */
[----:B------:R-:W-:Y:S01]  /*7830*/  SHF.L.U64.HI R84, R137, 0x2, R143 ;  /* 0x0000000289547819 */ /* 0x000fe2000001028f */
[----:B------:R-:W-:Y:S01]  /*7840*/  ULDC.64 UR4, c[0x0][0xc08] ;  /* 0x0003020000047ab9 */ /* 0x000fe20000000a00 */
[----:B------:R-:W-:Y:S01]  /*7850*/  BAR.SYNC.DEFER_BLOCKING 0x1, 0x180 ;  /* 0x0046000000007b1d */ /* 0x000fe20000010000 */
[----:B--2---:R-:W-:-:S03]  /*7860*/  IMAD.WIDE R8, R8, 0x2, R76 ;  /* 0x0000000208087825 */ /* 0x004fc600078e024c */
[----:B------:R-:W-:-:S04]  /*7870*/  IADD3 R83, P1, R8, 0x6000, RZ ;  /* 0x0000600008537810 */ /* 0x000fc80007f3e0ff */
[----:B0-----:R-:W-:Y:S02]  /*7880*/  LOP3.LUT R4, R83, 0x180, RZ, 0xc0, !PT ;  /* 0x0000018053047812 */ /* 0x001fe400078ec0ff */
[----:B------:R-:W-:Y:S02]  /*7890*/  IADD3 R79, P3, R8, 0x3000, RZ ;  /* 0x00003000084f7810 */ /* 0x000fe40007f7e0ff */
[----:B------:R-:W-:Y:S02]  /*78a0*/  SHF.R.U64 R4, R4, 0x3, RZ ;  /* 0x0000000304047819 */ /* 0x000fe400000012ff */
[C---:B------:R-:W-:Y:S02]  /*78b0*/  IADD3 R85, P0, R8.reuse, 0x6020, RZ ;  /* 0x0000602008557810 */ /* 0x040fe40007f1e0ff */
[C---:B------:R-:W-:Y:S02]  /*78c0*/  IADD3 R31, P4, R8.reuse, 0x20, RZ ;  /* 0x00000020081f7810 */ /* 0x040fe40007f9e0ff */
[----:B------:R-:W-:-:S02]  /*78d0*/  LOP3.LUT R11, R8, 0x180, RZ, 0xc0, !PT ;  /* 0x00000180080b7812 */ /* 0x000fc400078ec0ff */
[----:B------:R-:W-:Y:S02]  /*78e0*/  LOP3.LUT R12, R4, R83, RZ, 0x3c, !PT ;  /* 0x00000053040c7212 */ /* 0x000fe400078e3cff */
[----:B------:R-:W-:Y:S02]  /*78f0*/  LOP3.LUT R22, R79, 0x180, RZ, 0xc0, !PT ;  /* 0x000001804f167812 */ /* 0x000fe400078ec0ff */
[----:B------:R-:W-:Y:S02]  /*7900*/  LOP3.LUT R10, R85, 0x180, RZ, 0xc0, !PT ;  /* 0x00000180550a7812 */ /* 0x000fe400078ec0ff */
[----:B------:R-:W-:Y:S02]  /*7910*/  LOP3.LUT R4, R31, 0x180, RZ, 0xc0, !PT ;  /* 0x000001801f047812 */ /* 0x000fe400078ec0ff */
[----:B------:R-:W-:Y:S02]  /*7920*/  IADD3 R81, P2, R8, 0x3020, RZ ;  /* 0x0000302008517810 */ /* 0x000fe40007f5e0ff */
[----:B------:R-:W-:-:S02]  /*7930*/  SHF.R.U64 R11, R11, 0x3, RZ ;  /* 0x000000030b0b7819 */ /* 0x000fc400000012ff */
[----:B------:R-:W-:Y:S02]  /*7940*/  SHF.R.U64 R22, R22, 0x3, RZ ;  /* 0x0000000316167819 */ /* 0x000fe400000012ff */
[----:B------:R-:W-:Y:S02]  /*7950*/  SHF.R.U64 R10, R10, 0x3, RZ ;  /* 0x000000030a0a7819 */ /* 0x000fe400000012ff */
[----:B------:R-:W-:Y:S02]  /*7960*/  SHF.R.U64 R4, R4, 0x3, RZ ;  /* 0x0000000304047819 */ /* 0x000fe400000012ff */
[----:B------:R-:W-:Y:S02]  /*7970*/  LOP3.LUT R8, R11, R8, RZ, 0x3c, !PT ;  /* 0x000000080b087212 */ /* 0x000fe400078e3cff */
[----:B------:R-:W-:Y:S01]  /*7980*/  LOP3.LUT R14, R81, 0x180, RZ, 0xc0, !PT ;  /* 0x00000180510e7812 */ /* 0x000fe200078ec0ff */
[--C-:B------:R-:W-:Y:S01]  /*7990*/  IMAD.X R27, RZ, RZ, R9.reuse, P0 ;  /* 0x000000ffff1b7224 */ /* 0x100fe200000e0609 */
[----:B------:R-:W-:Y:S01]  /*79a0*/  LOP3.LUT R28, R22, R79, RZ, 0x3c, !PT ;  /* 0x0000004f161c7212 */ /* 0x000fe200078e3cff */
[--C-:B------:R-:W-:Y:S01]  /*79b0*/  IMAD.X R25, RZ, RZ, R9.reuse, P4 ;  /* 0x000000ffff197224 */ /* 0x100fe200020e0609 */
[----:B------:R-:W-:Y:S01]  /*79c0*/  LOP3.LUT R26, R10, R85, RZ, 0x3c, !PT ;  /* 0x000000550a1a7212 */ /* 0x000fe200078e3cff */
[----:B------:R-:W0:Y:S01]  /*79d0*/  LDC.64 R78, c[0x0][0xc00] ;  /* 0x00030000ff4e7b82 */ /* 0x000e220000000a00 */
[----:B------:R-:W-:Y:S01]  /*79e0*/  LOP3.LUT R24, R4, R31, RZ, 0x3c, !PT ;  /* 0x0000001f04187212 */ /* 0x000fe200078e3cff */
[--C-:B------:R-:W-:Y:S01]  /*79f0*/  IMAD.X R15, RZ, RZ, R9.reuse, P2 ;  /* 0x000000ffff0f7224 */ /* 0x100fe200010e0609 */
[-C--:B------:R-:W-:Y:S01]  /*7a00*/  IADD3.X R13, RZ, R9.reuse, RZ, P1, !PT ;  /* 0x00000009ff0d7210 */ /* 0x080fe20000ffe4ff */
[----:B------:R-:W-:Y:S01]  /*7a10*/  IMAD.X R29, RZ, RZ, R9, P3 ;  /* 0x000000ffff1d7224 */ /* 0x000fe200018e0609 */
[----:B------:R-:W-:-:S02]  /*7a20*/  MOV R30, R8 ;  /* 0x00000008001e7202 */ /* 0x000fc40000000f00 */
[----:B------:R-:W-:Y:S02]  /*7a30*/  SHF.R.U64 R14, R14, 0x3, RZ ;  /* 0x000000030e0e7819 */ /* 0x000fe400000012ff */
[----:B------:R-:W-:Y:S02]  /*7a40*/  F2FP.BF16.F32.PACK_AB R8, R21, R20 ;  /* 0x000000141508723e */ /* 0x000fe400000010ff */
[----:B------:R-:W-:Y:S02]  /*7a50*/  F2FP.BF16.F32.PACK_AB R9, R55, R54 ;  /* 0x000000363709723e */ /* 0x000fe400000010ff */
[----:B------:R-:W-:Y:S02]  /*7a60*/  F2FP.BF16.F32.PACK_AB R10, R33, R32 ;  /* 0x00000020210a723e */ /* 0x000fe400000010ff */
[----:B------:R-:W-:Y:S02]  /*7a70*/  F2FP.BF16.F32.PACK_AB R11, R57, R56 ;  /* 0x00000038390b723e */ /* 0x000fe400000010ff */
[----:B------:R-:W-:-:S02]  /*7a80*/  MOV R22, R26 ;  /* 0x0000001a00167202 */ /* 0x000fc40000000f00 */
[----:B------:R-:W-:Y:S02]  /*7a90*/  MOV R82, R24 ;  /* 0x0000001800527202 */ /* 0x000fe40000000f00 */
[----:B------:R-:W-:Y:S02]  /*7aa0*/  LOP3.LUT R14, R14, R81, RZ, 0x3c, !PT ;  /* 0x000000510e0e7212 */ /* 0x000fe400078e3cff */
[----:B------:R-:W-:Y:S02]  /*7ab0*/  F2FP.BF16.F32.PACK_AB R24, R35, R34 ;  /* 0x000000222318723e */ /* 0x000fe400000010ff */
[----:B------:R-:W-:Y:S02]  /*7ac0*/  F2FP.BF16.F32.PACK_AB R25, R59, R58 ;  /* 0x0000003a3b19723e */ /* 0x000fe400000010ff */
[----:B------:R-:W-:Y:S02]  /*7ad0*/  F2FP.BF16.F32.PACK_AB R26, R37, R36 ;  /* 0x00000024251a723e */ /* 0x000fe400000010ff */
[----:B------:R-:W-:Y:S01]  /*7ae0*/  F2FP.BF16.F32.PACK_AB R27, R61, R60 ;  /* 0x0000003c3d1b723e */ /* 0x000fe200000010ff */
[----:B------:R1:W-:Y:S01]  /*7af0*/  STSM.16.M88.4 [R30], R8 ;  /* 0x000000081e007844 */ /* 0x0003e20000000200 */
[----:B------:R-:W-:-:S02]  /*7b00*/  MOV R4, R28 ;  /* 0x0000001c00047202 */ /* 0x000fc40000000f00 */
[----:B------:R-:W-:Y:S02]  /*7b10*/  F2FP.BF16.F32.PACK_AB R28, R39, R38 ;  /* 0x00000026271c723e */ /* 0x000fe400000010ff */
[----:B------:R-:W-:Y:S02]  /*7b20*/  F2FP.BF16.F32.PACK_AB R29, R63, R62 ;  /* 0x0000003e3f1d723e */ /* 0x000fe400000010ff */
[----:B------:R-:W-:Y:S01]  /*7b30*/  F2FP.BF16.F32.PACK_AB R31, R65, R64 ;  /* 0x00000040411f723e */ /* 0x000fe200000010ff */
[----:B------:R2:W-:Y:S01]  /*7b40*/  STSM.16.M88.4 [R82], R24 ;  /* 0x0000001852007844 */ /* 0x0005e20000000200 */
[----:B------:R-:W-:Y:S02]  /*7b50*/  MOV R80, R12 ;  /* 0x0000000c00507202 */ /* 0x000fe40000000f00 */
[----:B------:R-:W-:Y:S02]  /*7b60*/  MOV R81, R14 ;  /* 0x0000000e00517202 */ /* 0x000fe40000000f00 */
[----:B------:R-:W-:-:S02]  /*7b70*/  F2FP.BF16.F32.PACK_AB R12, R47, R46 ;  /* 0x0000002e2f0c723e */ /* 0x000fc400000010ff */
[----:B-1----:R-:W-:Y:S02]  /*7b80*/  F2FP.BF16.F32.PACK_AB R30, R41, R40 ;  /* 0x00000028291e723e */ /* 0x002fe400000010ff */
[----:B------:R-:W-:Y:S02]  /*7b90*/  F2FP.BF16.F32.PACK_AB R8, R43, R42 ;  /* 0x0000002a2b08723e */ /* 0x000fe400000010ff */
[----:B------:R-:W-:Y:S02]  /*7ba0*/  F2FP.BF16.F32.PACK_AB R9, R67, R66 ;  /* 0x000000424309723e */ /* 0x000fe400000010ff */
[----:B------:R-:W-:Y:S02]  /*7bb0*/  F2FP.BF16.F32.PACK_AB R10, R45, R44 ;  /* 0x0000002c2d0a723e */ /* 0x000fe400000010ff */
[----:B------:R-:W-:Y:S02]  /*7bc0*/  F2FP.BF16.F32.PACK_AB R11, R69, R68 ;  /* 0x00000044450b723e */ /* 0x000fe400000010ff */
[----:B------:R-:W-:-:S02]  /*7bd0*/  F2FP.BF16.F32.PACK_AB R13, R71, R70 ;  /* 0x00000046470d723e */ /* 0x000fc400000010ff */
[----:B------:R-:W-:Y:S02]  /*7be0*/  F2FP.BF16.F32.PACK_AB R14, R49, R48 ;  /* 0x00000030310e723e */ /* 0x000fe400000010ff */
[----:B------:R-:W-:Y:S02]  /*7bf0*/  F2FP.BF16.F32.PACK_AB R15, R73, R72 ;  /* 0x00000048490f723e */ /* 0x000fe400000010ff */
[----:B--2---:R-:W-:Y:S02]  /*7c00*/  F2FP.BF16.F32.PACK_AB R24, R51, R50 ;  /* 0x000000323318723e */ /* 0x004fe400000010ff */
[----:B------:R-:W-:Y:S02]  /*7c10*/  F2FP.BF16.F32.PACK_AB R25, R75, R74 ;  /* 0x0000004a4b19723e */ /* 0x000fe400000010ff */
[----:B------:R-:W-:Y:S02]  /*7c20*/  F2FP.BF16.F32.PACK_AB R26, R53, R52 ;  /* 0x00000034351a723e */ /* 0x000fe400000010ff */
[----:B------:R-:W-:Y:S01]  /*7c30*/  F2FP.BF16.F32.PACK_AB R27, R135, R134 ;  /* 0x00000086871b723e */ /* 0x000fe200000010ff */
[----:B------:R1:W-:Y:S04]  /*7c40*/  STSM.16.M88.4 [R4], R28 ;  /* 0x0000001c04007844 */ /* 0x0003e80000000200 */
[----:B------:R2:W-:Y:S04]  /*7c50*/  STSM.16.M88.4 [R81], R8 ;  /* 0x0000000851007844 */ /* 0x0005e80000000200 */
[----:B------:R-:W-:Y:S04]  /*7c60*/  STSM.16.M88.4 [R80], R12 ;  /* 0x0000000c50007844 */ /* 0x000fe80000000200 */
[----:B------:R4:W-:Y:S01]  /*7c70*/  STSM.16.M88.4 [R22], R24 ;  /* 0x0000001816007844 */ /* 0x0009e20000000200 */
[----:B0-----:R-:W-:Y:S01]  /*7c80*/  ISETP.NE.U32.AND P0, PT, R78, RZ, PT ;  /* 0x000000ff4e00720c */ /* 0x001fe20003f05070 */
[----:B------:R-:W-:-:S03]  /*7c90*/  IMAD.SHL.U32 R83, R137, 0x4, RZ ;  /* 0x0000000489537824 */ /* 0x000fc600078e00ff */
[----:B------:R-:W-:Y:S01]  /*7ca0*/  ISETP.NE.AND.EX P0, PT, R79, RZ, PT, P0 ;  /* 0x000000ff4f00720c */ /* 0x000fe20003f05300 */
[----:B------:R-:W-:Y:S01]  /*7cb0*/  BAR.SYNC.DEFER_BLOCKING 0x1, 0x180 ;  /* 0x0046000000007b1d */ /* 0x000fe20000010000 */
[----:B-1----:R-:W-:Y:S01]  /*7cc0*/  IADD3 R28, P1, R83, R78, RZ ;  /* 0x0000004e531c7210 */ /* 0x002fe20007f3e0ff */
[----:B------:R-:W-:-:S04]  /*7cd0*/  IMAD.MOV.U32 R4, RZ, RZ, RZ ;  /* 0x000000ffff047224 */ /* 0x000fc800078e00ff */
[----:B------:R-:W-:Y:S02]  /*7ce0*/  IMAD.X R29, R84, 0x1, R79, P1 ;  /* 0x00000001541d7824 */ /* 0x000fe400008e064f */
[----:B--2---:R-:W0:Y:S08]  /*7cf0*/  LDC R11, c[0x0][0xad4] ;  /* 0x0002b500ff0b7b82 */ /* 0x004e300000000800 */
[----:B----4-:R-:W1:Y:S08]  /*7d00*/  LDC R22, c[0x0][0xbe8] ;  /* 0x0002fa00ff167b82 */ /* 0x010e700000000800 */
[----:B------:R-:W2:Y:S01]  /*7d10*/  LDC.64 R14, c[0x0][0xba8] ;  /* 0x0002ea00ff0e7b82 */ /* 0x000ea20000000a00 */
[----:B------:R-:W4:Y:S01]  /*7d20*/  @P0 LDG.E R4, desc[UR36][R28.64] ;  /* 0x000000241c040981 */ /* 0x000f22000c1e1900 */
[----:B------:R-:W-:-:S04]  /*7d30*/  ISETP.NE.U32.AND P1, PT, RZ, UR4, PT ;  /* 0x00000004ff007c0c */ /* 0x000fc8000bf25070 */
[----:B------:R-:W-:-:S13]  /*7d40*/  ISETP.NE.AND.EX P1, PT, RZ, UR5, PT, P1 ;  /* 0x00000005ff007c0c */ /* 0x000fda000bf25310 */
[----:B------:R-:W-:-:S04]  /*7d50*/  @P1 IADD3 R8, P2, R83, UR4, RZ ;  /* 0x0000000453081c10 */ /* 0x000fc8000ff5e0ff */
[----:B------:R-:W-:Y:S02]  /*7d60*/  @P1 IADD3.X R9, R84, UR5, RZ, P2, !PT ;  /* 0x0000000554091c10 */ /* 0x000fe400097fe4ff */
[----:B------:R-:W-:Y:S01]  /*7d70*/  ISETP.NE.AND P2, PT, R140, RZ, PT ;  /* 0x000000ff8c00720c */ /* 0x000fe20003f45270 */
[----:B------:R-:W-:-:S03]  /*7d80*/  ULDC UR4, c[0x0][0xa88] ;  /* 0x0002a20000047ab9 */ /* 0x000fc60000000800 */
[----:B0-----:R-:W-:Y:S01]  /*7d90*/  SEL R11, R140, R11, P2 ;  /* 0x0000000b8c0b7207 */ /* 0x001fe20001000000 */
[----:B------:R-:W-:Y:S01]  /*7da0*/  IMAD.U32 R31, RZ, RZ, UR4 ;  /* 0x00000004ff1f7e24 */ /* 0x000fe2000f8e00ff */
[----:B------:R-:W-:Y:S02]  /*7db0*/  MOV R24, 0x9b8 ;  /* 0x000009b800187802 */ /* 0x000fe40000000f00 */
[----:B------:R-:W-:Y:S02]  /*7dc0*/  ISETP.GT.AND P3, PT, R11, 0x1, PT ;  /* 0x000000010b00780c */ /* 0x000fe40003f64270 */
[----:B-1----:R-:W-:Y:S01]  /*7dd0*/  ISETP.NE.AND P4, PT, R22, 0x1, PT ;  /* 0x000000011600780c */ /* 0x002fe20003f85270 */
[----:B------:R0:W5:Y:S01]  /*7de0*/  @P1 LDG.E R31, desc[UR36][R8.64] ;  /* 0x00000024081f1981 */ /* 0x000162000c1e1900 */
[----:B------:R-:W-:-:S04]  /*7df0*/  SEL R24, R24, 0x978, P3 ;  /* 0x0000097818187807 */ /* 0x000fc80001800000 */
[----:B------:R-:W1:Y:S08]  /*7e00*/  LDC.64 R10, c[0x0][R24+0x218] ;  /* 0x00008600180a7b82 */ /* 0x000e700000000a00 */
[----:B0-----:R-:W0:Y:S01]  /*7e10*/  LDC.64 R8, c[0x0][R24+0x220] ;  /* 0x0000880018087b82 */ /* 0x001e220000000a00 */
[----:B------:R-:W-:-:S07]  /*7e20*/  ISETP.NE.U32.AND P2, PT, R78, RZ, PT ;  /* 0x000000ff4e00720c */ /* 0x000fce0003f45070 */
[----:B------:R-:W4:Y:S01]  /*7e30*/  @P4 LDC R26, c[0x0][0xbec] ;  /* 0x0002fb00ff1a4b82 */ /* 0x000f220000000800 */
[----:B------:R-:W-:-:S04]  /*7e40*/  ISETP.NE.AND.EX P2, PT, R79, RZ, PT, P2 ;  /* 0x000000ff4f00720c */ /* 0x000fc80003f45320 */
[----:B------:R-:W-:-:S03]  /*7e50*/  SEL R137, R137, RZ, !P2 ;  /* 0x000000ff89897207 */ /* 0x000fc60005000000 */
[----:B------:R-:W4:Y:S01]  /*7e60*/  @P4 LDC R83, c[0x0][0xbf0] ;  /* 0x0002fc00ff534b82 */ /* 0x000f220000000800 */
[----:B------:R-:W-:-:S07]  /*7e70*/  SEL R143, R143, RZ, !P2 ;  /* 0x000000ff8f8f7207 */ /* 0x000fce0005000000 */
[----:B------:R3:W2:Y:S01]  /*7e80*/  LDC.64 R12, c[0x0][R24+0x228] ;  /* 0x00008a00180c7b82 */ /* 0x0006a20000000a00 */
[----:B0-----:R-:W-:Y:S02]  /*7e90*/  IMAD R9, R9, R137, RZ ;  /* 0x0000008909097224 */ /* 0x001fe400078e02ff */
[----:B-1----:R-:W-:Y:S02]  /*7ea0*/  IMAD R81, R11, R139, RZ ;  /* 0x0000008b0b517224 */ /* 0x002fe400078e02ff */
[----:B------:R-:W-:Y:S02]  /*7eb0*/  IMAD R143, R8, R143, R9 ;  /* 0x0000008f088f7224 */ /* 0x000fe400078e0209 */
[----:B------:R-:W-:Y:S01]  /*7ec0*/  IMAD.WIDE.U32 R10, R10, R139, RZ ;  /* 0x0000008b0a0a7225 */ /* 0x000fe200078e00ff */
[----:B---3--:R-:W0:Y:S03]  /*7ed0*/  LDC.64 R24, c[0x0][R24+0x210] ;  /* 0x0000840018187b82 */ /* 0x008e260000000a00 */
[----:B------:R-:W-:-:S04]  /*7ee0*/  IMAD.WIDE.U32 R8, R8, R137, RZ ;  /* 0x0000008908087225 */ /* 0x000fc800078e00ff */
[----:B------:R-:W-:Y:S01]  /*7ef0*/  IMAD R27, R141, 0xc0, R86 ;  /* 0x000000c08d1b7824 */ /* 0x000fe200078e0256 */
[----:B------:R-:W-:Y:S01]  /*7f00*/  SEL R79, R156, RZ, P3 ;  /* 0x000000ff9c4f7207 */ /* 0x000fe20001800000 */
[----:B------:R-:W-:Y:S01]  /*7f10*/  IMAD.IADD R143, R9, 0x1, R143 ;  /* 0x00000001098f7824 */ /* 0x000fe200078e028f */
[----:B--2---:R-:W1:Y:S01]  /*7f20*/  @!P3 LDC R14, c[0x0][0xb50] ;  /* 0x0002d400ff0ebb82 */ /* 0x004e620000000800 */
[----:B------:R-:W-:Y:S02]  /*7f30*/  IMAD.MOV.U32 R9, RZ, RZ, R27 ;  /* 0x000000ffff097224 */ /* 0x000fe400078e001b */
[----:B------:R-:W-:Y:S02]  /*7f40*/  IMAD.IADD R11, R11, 0x1, R81 ;  /* 0x000000010b0b7824 */ /* 0x000fe400078e0251 */
[-C--:B------:R-:W-:Y:S02]  /*7f50*/  IMAD R81, R13, R79.reuse, RZ ;  /* 0x0000004f0d517224 */ /* 0x080fe400078e02ff */
[----:B------:R-:W-:Y:S01]  /*7f60*/  IMAD.WIDE.U32 R12, R12, R79, RZ ;  /* 0x0000004f0c0c7225 */ /* 0x000fe200078e00ff */
[----:B------:R-:W2:Y:S03]  /*7f70*/  @!P3 LDC R15, c[0x0][0xb54] ;  /* 0x0002d500ff0fbb82 */ /* 0x000ea60000000800 */
[----:B------:R-:W-:Y:S01]  /*7f80*/  IMAD.IADD R81, R13, 0x1, R81 ;  /* 0x000000010d517824 */ /* 0x000fe200078e0251 */
[--C-:B----4-:R-:W-:Y:S01]  /*7f90*/  IADD3 R10, P2, P5, R8, R10, R4.reuse ;  /* 0x0000000a080a7210 */ /* 0x110fe20007d5e004 */
[----:B------:R-:W-:Y:S01]  /*7fa0*/  @P4 IMAD.HI.U32 R8, R27, R26, RZ ;  /* 0x0000001a1b084227 */ /* 0x000fe200078e00ff */
[----:B------:R-:W-:-:S04]  /*7fb0*/  SHF.R.S32.HI R78, RZ, 0x1f, R4 ;  /* 0x0000001fff4e7819 */ /* 0x000fc80000011404 */
[----:B------:R-:W-:Y:S02]  /*7fc0*/  @P4 SHF.R.U32.HI R9, RZ, R83, R8 ;  /* 0x00000053ff094219 */ /* 0x000fe40000011608 */
[----:B------:R-:W-:-:S03]  /*7fd0*/  IADD3.X R11, R143, R11, R78, P2, P5 ;  /* 0x0000000b8f0b7210 */ /* 0x000fc600017ea44e */
[--C-:B------:R-:W-:Y:S01]  /*7fe0*/  IMAD.MOV R26, RZ, RZ, -R9.reuse ;  /* 0x000000ffff1a7224 */ /* 0x100fe200078e0a09 */
[----:B------:R-:W-:Y:S02]  /*7ff0*/  IADD3 R12, P2, P5, R9, R10, R12 ;  /* 0x0000000a090c7210 */ /* 0x000fe40007d5e00c */
[----:B------:R-:W-:Y:S01]  /*8000*/  SHF.R.S32.HI R8, RZ, 0x1f, R9 ;  /* 0x0000001fff087819 */ /* 0x000fe20000011409 */
[----:B------:R-:W-:-:S03]  /*8010*/  IMAD R9, R22, R26, R27 ;  /* 0x0000001a16097224 */ /* 0x000fc600078e021b */
[----:B------:R-:W-:Y:S01]  /*8020*/  IADD3.X R13, R8, R11, R81, P2, P5 ;  /* 0x0000000b080d7210 */ /* 0x000fe200017ea451 */
[-C--:B0-----:R-:W-:Y:S01]  /*8030*/  IMAD R8, R25, R9.reuse, RZ ;  /* 0x0000000919087224 */ /* 0x081fe200078e02ff */
[----:B------:R-:W-:Y:S01]  /*8040*/  SHF.R.S32.HI R11, RZ, 0x1f, R9 ;  /* 0x0000001fff0b7819 */ /* 0x000fe20000011409 */
[----:B------:R-:W-:-:S04]  /*8050*/  IMAD.WIDE.U32 R12, R24, R9, R12 ;  /* 0x00000009180c7225 */ /* 0x000fc800078e000c */
[----:B------:R-:W-:Y:S01]  /*8060*/  IMAD R11, R24, R11, R8 ;  /* 0x0000000b180b7224 */ /* 0x000fe200078e0208 */
[----:B-1----:R-:W-:-:S03]  /*8070*/  LEA R14, P2, R12, R14, 0x2 ;  /* 0x0000000e0c0e7211 */ /* 0x002fc600078410ff */
[----:B------:R-:W-:-:S05]  /*8080*/  IMAD.IADD R8, R13, 0x1, R11 ;  /* 0x000000010d087824 */ /* 0x000fca00078e020b */
[----:B--2---:R-:W-:Y:S01]  /*8090*/  LEA.HI.X R15, R12, R15, R8, 0x2, P2 ;  /* 0x0000000f0c0f7211 */ /* 0x004fe200010f1408 */
[----:B------:R-:W-:Y:S06]  /*80a0*/  @P1 BRA `(.L_x_10202) ;  /* 0x0000000000101947 */ /* 0x000fec0003800000 */
[----:B------:R-:W-:Y:S05]  /*80b0*/  @!P0 BRA `(.L_x_10202) ;  /* 0x00000000000c8947 */ /* 0x000fea0003800000 */
[----:B------:R-:W2:Y:S04]  /*80c0*/  LDG.E R8, desc[UR36][R28.64] ;  /* 0x000000241c087981 */ /* 0x000ea8000c1e1900 */
[----:B-----5:R-:W2:Y:S02]  /*80d0*/  LDG.E R31, desc[UR36][R28.64+0x4] ;  /* 0x000004241c1f7981 */ /* 0x020ea4000c1e1900 */
[----:B--2---:R-:W-:-:S07]  /*80e0*/  IMAD.IADD R31, R31, 0x1, -R8 ;  /* 0x000000011f1f7824 */ /* 0x004fce00078e0a08 */
.L_x_10202:
[----:B------:R-:W2:Y:S01]  /*80f0*/  LDL R13, [R1+0x3c] ;  /* 0x00003c00010d7983 */ /* 0x000ea20000100800 */
[----:B------:R-:W0:Y:S03]  /*8100*/  S2R R8, SR_TID.X ;  /* 0x0000000000087919 */ /* 0x000e260000002100 */
[----:B------:R-:W-:Y:S04]  /*8110*/  SHFL.IDX PT, R9, R15, RZ, 0x1c1f ;  /* 0x001c1fff0f097589 */ /* 0x000fe800000e0000 */
[----:B------:R-:W-:Y:S04]  /*8120*/  SHFL.IDX PT, R10, R14, 0x1, 0x1c1f ;  /* 0x003c1f000e0a7f89 */ /* 0x000fe800000e0000 */
[----:B------:R-:W-:Y:S01]  /*8130*/  SHFL.IDX PT, R11, R15, 0x1, 0x1c1f ;  /* 0x003c1f000f0b7f89 */ /* 0x000fe200000e0000 */
[----:B0-----:R-:W-:-:S04]  /*8140*/  IADD3 R24, R8, -0x80, RZ ;  /* 0xffffff8008187810 */ /* 0x001fc80007ffe0ff */
[----:B------:R-:W-:-:S04]  /*8150*/  SHF.R.S32.HI R12, RZ, 0x1f, R24 ;  /* 0x0000001fff0c7819 */ /* 0x000fc80000011418 */
[----:B------:R-:W-:-:S04]  /*8160*/  LEA.HI R12, R12, R24, RZ, 0x7 ;  /* 0x000000180c0c7211 */ /* 0x000fc800078f38ff */
[----:B------:R-:W-:Y:S01]  /*8170*/  LOP3.LUT R12, R12, 0xffffff80, RZ, 0xc0, !PT ;  /* 0xffffff800c0c7812 */ /* 0x000fe200078ec0ff */
[----:B------:R-:W0:Y:S04]  /*8180*/  SHFL.IDX PT, R8, R14, RZ, 0x1c1f ;  /* 0x001c1fff0e087589 */ /* 0x000e2800000e0000 */
[----:B------:R-:W-:Y:S02]  /*8190*/  IMAD.IADD R12, R24, 0x1, -R12 ;  /* 0x00000001180c7824 */ /* 0x000fe400078e0a0c */
[----:B-----5:R-:W-:-:S03]  /*81a0*/  IMAD R79, R31, R22, RZ ;  /* 0x000000161f4f7224 */ /* 0x020fc600078e02ff */
[----:B------:R-:W-:Y:S01]  /*81b0*/  LOP3.LUT P0, RZ, R12, 0x3, RZ, 0xc0, !PT ;  /* 0x000000030cff7812 */ /* 0x000fe2000780c0ff */
[----:B--2---:R-:W-:-:S04]  /*81c0*/  IMAD R24, R141, 0xc0, R13 ;  /* 0x000000c08d187824 */ /* 0x004fc800078e020d */
[C---:B------:R-:W-:Y:S01]  /*81d0*/  VIADD R12, R24.reuse, 0x8 ;  /* 0x00000008180c7836 */ /* 0x040fe20000000000 */
[----:B------:R-:W-:-:S04]  /*81e0*/  ISETP.GE.OR P1, PT, R24, R79, P0 ;  /* 0x0000004f1800720c */ /* 0x000fc80000726670 */
[-C--:B------:R-:W-:Y:S02]  /*81f0*/  ISETP.GE.OR P0, PT, R12, R79.reuse, P0 ;  /* 0x0000004f0c00720c */ /* 0x080fe40000706670 */
[----:B------:R-:W-:-:S07]  /*8200*/  ISETP.GE.AND P2, PT, R24, R79, PT ;  /* 0x0000004f1800720c */ /* 0x000fce0003f46270 */
[----:B0-----:R0:W-:Y:S04]  /*8210*/  @!P1 ST.E desc[UR36][R8.64], R0 ;  /* 0x0000000008009985 */ /* 0x0011e8000c101924 */
[----:B------:R0:W-:Y:S01]  /*8220*/  @!P0 ST.E desc[UR36][R10.64], R3 ;  /* 0x000000030a008985 */ /* 0x0001e2000c101924 */
[----:B------:R-:W-:Y:S01]  /*8230*/  ISETP.GE.AND P0, PT, R12, R79, PT ;  /* 0x0000004f0c00720c */ /* 0x000fe20003f06270 */
[----:B------:R-:W-:-:S12]  /*8240*/  @P3 BRA `(.L_x_10203) ;  /* 0x0000000800103947 */ /* 0x000fd80003800000 */
[----:B------:R-:W1:Y:S01]  /*8250*/  S2R R13, SR_TID.X ;  /* 0x00000000000d7919 */ /* 0x000e620000002100 */
[----:B------:R-:W2:Y:S01]  /*8260*/  @P4 LDC R41, c[0x0][0xbec] ;  /* 0x0002fb00ff294b82 */ /* 0x000ea20000000800 */
[----:B------:R-:W-:Y:S01]  /*8270*/  ULDC.64 UR4, c[0x0][0xaa0] ;  /* 0x0002a80000047ab9 */ /* 0x000fe20000000a00 */
[----:B------:R-:W-:-:S06]  /*8280*/  ULDC.64 UR6, c[0x0][0xa80] ;  /* 0x0002a00000067ab9 */ /* 0x000fcc0000000a00 */
[----:B------:R-:W3:Y:S01]  /*8290*/  @P4 LDC R43, c[0x0][0xbf0] ;  /* 0x0002fc00ff2b4b82 */ /* 0x000ee20000000800 */
[----:B-1----:R-:W-:-:S05]  /*82a0*/  VIADD R81, R13, 0xffffff80 ;  /* 0xffffff800d517836 */ /* 0x002fca0000000000 */
[----:B------:R-:W-:-:S04]  /*82b0*/  SHF.R.S32.HI R80, RZ, 0x1f, R81 ;  /* 0x0000001fff507819 */ /* 0x000fc80000011451 */
[----:B------:R-:W-:-:S04]  /*82c0*/  LEA.HI R80, R80, R81, RZ, 0x2 ;  /* 0x0000005150507211 */ /* 0x000fc800078f10ff */
[----:B------:R-:W-:-:S05]  /*82d0*/  SHF.R.S32.HI R80, RZ, 0x2, R80 ;  /* 0x00000002ff507819 */ /* 0x000fca0000011450 */
[----:B0-----:R-:W-:-:S04]  /*82e0*/  IMAD R3, R80, 0x20, R138 ;  /* 0x0000002050037824 */ /* 0x001fc800078e028a */
[----:B------:R-:W-:Y:S01]  /*82f0*/  IMAD.WIDE R76, R3, 0x2, R76 ;  /* 0x00000002034c7825 */ /* 0x000fe200078e024c */
[----:B------:R-:W-:Y:S02]  /*8300*/  SHF.R.S32.HI R40, RZ, 0x1f, R81 ;  /* 0x0000001fff287819 */ /* 0x000fe40000011451 */
[----:B------:R-:W-:Y:S02]  /*8310*/  IADD3 R3, P5, R76, 0x7800, RZ ;  /* 0x000078004c037810 */ /* 0x000fe40007fbe0ff */
[----:B------:R-:W-:Y:S02]  /*8320*/  LEA.HI R40, R40, R81, RZ, 0x2 ;  /* 0x0000005128287211 */ /* 0x000fe400078f10ff */
[----:B------:R-:W-:Y:S01]  /*8330*/  LOP3.LUT R0, R3, 0x180, RZ, 0xc0, !PT ;  /* 0x0000018003007812 */ /* 0x000fe200078ec0ff */
[----:B------:R-:W-:Y:S01]  /*8340*/  IMAD.WIDE.U32 R20, R4, UR4, RZ ;  /* 0x0000000404147c25 */ /* 0x000fe2000f8e00ff */
[----:B------:R-:W-:Y:S02]  /*8350*/  LOP3.LUT R40, R40, 0xfffffffc, RZ, 0xc0, !PT ;  /* 0xfffffffc28287812 */ /* 0x000fe400078ec0ff */
[----:B------:R-:W-:Y:S01]  /*8360*/  SHF.R.U64 R0, R0, 0x3, RZ ;  /* 0x0000000300007819 */ /* 0x000fe200000012ff */
[----:B------:R-:W-:Y:S01]  /*8370*/  IMAD.X R37, RZ, RZ, R77, P5 ;  /* 0x000000ffff257224 */ /* 0x000fe200028e064d */
[----:B------:R-:W-:-:S02]  /*8380*/  IADD3 R13, P0, R76, 0x1800, RZ ;  /* 0x000018004c0d7810 */ /* 0x000fc40007f1e0ff */
[----:B------:R-:W-:Y:S01]  /*8390*/  LOP3.LUT R36, R0, R3, RZ, 0x3c, !PT ;  /* 0x0000000300247212 */ /* 0x000fe200078e3cff */
[----:B------:R-:W-:Y:S01]  /*83a0*/  IMAD R3, R78, UR4, RZ ;  /* 0x000000044e037c24 */ /* 0x000fe2000f8e02ff */
[C---:B------:R-:W-:Y:S01]  /*83b0*/  IADD3 R25, P1, R76.reuse, 0x3000, RZ ;  /* 0x000030004c197810 */ /* 0x040fe20007f3e0ff */
[----:B------:R-:W-:Y:S01]  /*83c0*/  IMAD.IADD R40, R81, 0x1, -R40 ;  /* 0x0000000151287824 */ /* 0x000fe200078e0a28 */
[----:B------:R-:W-:Y:S01]  /*83d0*/  IADD3 R29, P2, R76, 0x4800, RZ ;  /* 0x000048004c1d7810 */ /* 0x000fe20007f5e0ff */
[----:B------:R-:W-:Y:S01]  /*83e0*/  IMAD R3, R4, UR5, R3 ;  /* 0x0000000504037c24 */ /* 0x000fe2000f8e0203 */
[----:B------:R-:W-:Y:S01]  /*83f0*/  ULDC.64 UR4, c[0x0][0xae8] ;  /* 0x0002ba0000047ab9 */ /* 0x000fe20000000a00 */
[----:B------:R-:W-:Y:S01]  /*8400*/  IMAD R0, R40, 0x60, R80 ;  /* 0x0000006028007824 */ /* 0x000fe200078e0250 */
[----:B------:R-:W-:Y:S01]  /*8410*/  IADD3 R33, P3, R76, 0x6000, RZ ;  /* 0x000060004c217810 */ /* 0x000fe20007f7e0ff */
[----:B------:R-:W-:Y:S01]  /*8420*/  IMAD.IADD R21, R21, 0x1, R3 ;  /* 0x0000000115157824 */ /* 0x000fe200078e0203 */
[----:B------:R-:W-:Y:S01]  /*8430*/  LOP3.LUT R12, R13, 0x180, RZ, 0xc0, !PT ;  /* 0x000001800d0c7812 */ /* 0x000fe200078ec0ff */
[----:B------:R-:W-:Y:S01]  /*8440*/  IMAD R40, R141, 0xc0, R0 ;  /* 0x000000c08d287824 */ /* 0x000fe200078e0200 */
[----:B------:R-:W-:Y:S01]  /*8450*/  SHF.R.S32.HI R4, RZ, 0x1f, R137 ;  /* 0x0000001fff047819 */ /* 0x000fe20000011489 */
[----:B------:R-:W-:Y:S01]  /*8460*/  IMAD.WIDE.U32 R20, R139, UR4, R20 ;  /* 0x000000048b147c25 */ /* 0x000fe2000f8e0014 */
[----:B------:R-:W-:Y:S01]  /*8470*/  LOP3.LUT R24, R25, 0x180, RZ, 0xc0, !PT ;  /* 0x0000018019187812 */ /* 0x000fe200078ec0ff */
[----:B------:R-:W5:Y:S01]  /*8480*/  LD.E.128 R36, desc[UR36][R36.64] ;  /* 0x0000002424247980 */ /* 0x000f62000c101d00 */
[----:B------:R-:W-:Y:S01]  /*8490*/  LOP3.LUT R28, R29, 0x180, RZ, 0xc0, !PT ;  /* 0x000001801d1c7812 */ /* 0x000fe200078ec0ff */
[----:B--2---:R-:W-:Y:S01]  /*84a0*/  @P4 IMAD.HI.U32 R0, R40, R41, RZ ;  /* 0x0000002928004227 */ /* 0x004fe200078e00ff */
[----:B------:R-:W-:-:S02]  /*84b0*/  LOP3.LUT R32, R33, 0x180, RZ, 0xc0, !PT ;  /* 0x0000018021207812 */ /* 0x000fc400078ec0ff */
[----:B------:R-:W-:Y:S01]  /*84c0*/  LOP3.LUT R9, R76, 0x180, RZ, 0xc0, !PT ;  /* 0x000001804c097812 */ /* 0x000fe200078ec0ff */
[----:B------:R-:W-:Y:S01]  /*84d0*/  IMAD R21, R139, UR5, R21 ;  /* 0x000000058b157c24 */ /* 0x000fe2000f8e0215 */
[----:B------:R-:W-:Y:S01]  /*84e0*/  ULDC.64 UR4, c[0x0][0xaf0] ;  /* 0x0002bc0000047ab9 */ /* 0x000fe20000000a00 */
[----:B------:R-:W-:Y:S01]  /*84f0*/  IMAD.MOV.U32 R3, RZ, RZ, R40 ;  /* 0x000000ffff037224 */ /* 0x000fe200078e0028 */
[----:B---3--:R-:W-:Y:S01]  /*8500*/  @P4 SHF.R.U32.HI R3, RZ, R43, R0 ;  /* 0x0000002bff034219 */ /* 0x008fe20000011600 */
[----:B------:R-:W-:Y:S01]  /*8510*/  IMAD R4, R4, UR4, RZ ;  /* 0x0000000404047c24 */ /* 0x000fe2000f8e02ff */
[----:B------:R-:W-:Y:S01]  /*8520*/  SHF.R.U64 R12, R12, 0x3, RZ ;  /* 0x000000030c0c7819 */ /* 0x000fe200000012ff */
[C---:B------:R-:W-:Y:S01]  /*8530*/  IMAD.WIDE.U32 R20, R137.reuse, UR4, R20 ;  /* 0x0000000489147c25 */ /* 0x040fe2000f8e0014 */
[--C-:B------:R-:W-:Y:S02]  /*8540*/  SHF.R.S32.HI R0, RZ, 0x1f, R3.reuse ;  /* 0x0000001fff007819 */ /* 0x100fe40000011403 */
[----:B------:R-:W-:Y:S01]  /*8550*/  SHF.R.U64 R24, R24, 0x3, RZ ;  /* 0x0000000318187819 */ /* 0x000fe200000012ff */
[----:B------:R-:W-:Y:S01]  /*8560*/  IMAD R41, R137, UR5, R4 ;  /* 0x0000000589297c24 */ /* 0x000fe2000f8e0204 */
[----:B------:R-:W-:Y:S01]  /*8570*/  SHF.R.U64 R28, R28, 0x3, RZ ;  /* 0x000000031c1c7819 */ /* 0x000fe200000012ff */
[----:B------:R-:W-:Y:S01]  /*8580*/  IMAD.MOV R43, RZ, RZ, -R3 ;  /* 0x000000ffff2b7224 */ /* 0x000fe200078e0a03 */
[----:B------:R-:W-:Y:S01]  /*8590*/  SHF.R.U64 R32, R32, 0x3, RZ ;  /* 0x0000000320207819 */ /* 0x000fe200000012ff */
[----:B------:R-:W-:Y:S01]  /*85a0*/  ULDC.64 UR4, c[0x0][0xae0] ;  /* 0x0002b80000047ab9 */ /* 0x000fe20000000a00 */
[----:B------:R-:W-:Y:S01]  /*85b0*/  SHF.R.U64 R9, R9, 0x3, RZ ;  /* 0x0000000309097819 */ /* 0x000fe200000012ff */
[----:B------:R-:W-:Y:S01]  /*85c0*/  IMAD.IADD R21, R21, 0x1, R41 ;  /* 0x0000000115157824 */ /* 0x000fe200078e0229 */
[----:B------:R-:W-:Y:S01]  /*85d0*/  LOP3.LUT R12, R12, R13, RZ, 0x3c, !PT ;  /* 0x0000000d0c0c7212 */ /* 0x000fe200078e3cff */
[----:B------:R-:W-:Y:S01]  /*85e0*/  IMAD R0, R0, UR4, RZ ;  /* 0x0000000400007c24 */ /* 0x000fe2000f8e02ff */
[----:B------:R-:W-:Y:S01]  /*85f0*/  LOP3.LUT R24, R24, R25, RZ, 0x3c, !PT ;  /* 0x0000001918187212 */ /* 0x000fe200078e3cff */
[----:B------:R-:W-:Y:S01]  /*8600*/  IMAD R41, R22, R43, R40 ;  /* 0x0000002b16297224 */ /* 0x000fe200078e0228 */
[----:B------:R-:W-:Y:S01]  /*8610*/  LOP3.LUT R28, R28, R29, RZ, 0x3c, !PT ;  /* 0x0000001d1c1c7212 */ /* 0x000fe200078e3cff */
[--C-:B------:R-:W-:Y:S01]  /*8620*/  IMAD.X R13, RZ, RZ, R77.reuse, P0 ;  /* 0x000000ffff0d7224 */ /* 0x100fe200000e064d */
[----:B------:R-:W-:Y:S01]  /*8630*/  LOP3.LUT R32, R32, R33, RZ, 0x3c, !PT ;  /* 0x0000002120207212 */ /* 0x000fe200078e3cff */
[--C-:B------:R-:W-:Y:S01]  /*8640*/  IMAD.X R25, RZ, RZ, R77.reuse, P1 ;  /* 0x000000ffff197224 */ /* 0x100fe200008e064d */
[----:B------:R-:W-:Y:S01]  /*8650*/  IADD3.X R33, RZ, R77, RZ, P3, !PT ;  /* 0x0000004dff217210 */ /* 0x000fe20001ffe4ff */
[----:B------:R-:W-:Y:S01]  /*8660*/  IMAD.X R29, RZ, RZ, R77, P2 ;  /* 0x000000ffff1d7224 */ /* 0x000fe200010e064d */
[----:B------:R-:W-:Y:S01]  /*8670*/  LOP3.LUT R76, R9, R76, RZ, 0x3c, !PT ;  /* 0x0000004c094c7212 */ /* 0x000fe200078e3cff */
[C---:B------:R-:W-:Y:S01]  /*8680*/  IMAD R43, R3.reuse, UR5, R0 ;  /* 0x00000005032b7c24 */ /* 0x040fe2000f8e0200 */
[----:B------:R-:W-:Y:S01]  /*8690*/  SHF.R.S32.HI R0, RZ, 0x1f, R41 ;  /* 0x0000001fff007819 */ /* 0x000fe20000011429 */
[----:B------:R-:W5:Y:S01]  /*86a0*/  LD.E.128 R12, desc[UR36][R12.64] ;  /* 0x000000240c0c7980 */ /* 0x000f62000c101d00 */
[----:B------:R-:W-:Y:S01]  /*86b0*/  IMAD.WIDE.U32 R20, R3, UR4, R20 ;  /* 0x0000000403147c25 */ /* 0x000fe2000f8e0014 */
[----:B------:R-:W-:-:S02]  /*86c0*/  ULDC.64 UR4, c[0x0][0xad8] ;  /* 0x0002b60000047ab9 */ /* 0x000fc40000000a00 */
[----:B------:R0:W5:Y:S01]  /*86d0*/  LD.E.128 R8, desc[UR36][R76.64] ;  /* 0x000000244c087980 */ /* 0x000162000c101d00 */
[----:B------:R-:W-:-:S03]  /*86e0*/  IMAD R0, R0, UR4, RZ ;  /* 0x0000000400007c24 */ /* 0x000fc6000f8e02ff */
        /* <DEDUP_REMOVED lines=10> */
[----:B------:R-:W-:Y:S02]  /*8790*/  IMAD R3, R41, UR5, R0 ;  /* 0x0000000529037c24 */ /* 0x000fe4000f8e0200 */
[----:B------:R-:W-:Y:S02]  /*87a0*/  IMAD R0, R141, 0xc0, R80 ;  /* 0x000000c08d007824 */ /* 0x000fe400078e0250 */
[----:B------:R-:W-:Y:S01]  /*87b0*/  IMAD.WIDE.U32 R20, R41, UR4, R20 ;  /* 0x0000000429147c25 */ /* 0x000fe2000f8e0014 */
[----:B------:R-:W-:Y:S02]  /*87c0*/  UIADD3 UR4, UR41, 0x2d820, URZ ;  /* 0x0002d82029047890 */ /* 0x000fe4000fffe03f */
[----:B------:R-:W-:Y:S02]  /*87d0*/  ISETP.GE.AND P0, PT, R0, R79, PT ;  /* 0x0000004f0000720c */ /* 0x000fe40003f06270 */
[----:B------:R-:W-:Y:S01]  /*87e0*/  UPRMT UR4, URZ, 0x654, UR4 ;  /* 0x000006543f047896 */ /* 0x000fe20008000004 */
[----:B------:R-:W-:-:S02]  /*87f0*/  IADD3 R3, R21, R3, RZ ;  /* 0x0000000315037210 */ /* 0x000fc40007ffe0ff */
[----:B------:R-:W-:-:S04]  /*8800*/  LEA R4, P1, R20, UR6, 0x1 ;  /* 0x0000000614047c11 */ /* 0x000fc8000f8208ff */
[----:B------:R-:W-:Y:S01]  /*8810*/  LEA.HI.X R3, R20, UR7, R3, 0x1, P1 ;  /* 0x0000000714037c11 */ /* 0x000fe200088f0c03 */
[----:B-1----:R0:W1:Y:S01]  /*8820*/  SHFL.IDX PT, R40, R4, RZ, 0x1c1f ;  /* 0x001c1fff04287589 */ /* 0x00206200000e0000 */
[----:B------:R-:W-:Y:S01]  /*8830*/  BSSY B1, `(.L_x_10204) ;  /* 0x0000012000017945 */ /* 0x000fe20003800000 */
[----:B------:R-:W-:Y:S02]  /*8840*/  SYNCS.ARRIVE.TRANS64.RED.A1T0 RZ, [UR4], RZ ;  /* 0x000000ffffff79a7 */ /* 0x000fe40008100404 */
        /* <DEDUP_REMOVED lines=10> */
[----:B--2---:R-:W-:Y:S01]  /*88f0*/  @!P0 IMAD.WIDE R20, R138, 0x2, R40 ;  /* 0x000000028a148825 */ /* 0x004fe200078e0228 */
[-C--:B------:R-:W-:Y:S02]  /*8900*/  @!P1 LEA.HI.X R43, R142, R41.reuse, R47, 0x1, P3 ;  /* 0x000000298e2b9211 */ /* 0x080fe400018f0c2f */
[----:B------:R-:W-:Y:S02]  /*8910*/  @!P2 LEA.HI.X R45, R144, R41, R46, 0x1, P4 ;  /* 0x00000029902da211 */ /* 0x000fe400020f0c2e */
[----:B-----5:R3:W-:Y:S04]  /*8920*/  @!P0 ST.E.128 desc[UR36][R20.64], R8 ;  /* 0x0000000814008985 */ /* 0x0207e8000c101d24 */
[----:B------:R3:W-:Y:S04]  /*8930*/  @!P1 ST.E.128 desc[UR36][R42.64], R24 ;  /* 0x000000182a009985 */ /* 0x0007e8000c101d24 */
[----:B------:R3:W-:Y:S02]  /*8940*/  @!P2 ST.E.128 desc[UR36][R44.64], R32 ;  /* 0x000000202c00a985 */ /* 0x0007e4000c101d24 */
.L_x_10205:
[----:B------:R-:W-:Y:S05]  /*8950*/  BSYNC B1 ;  /* 0x0000000000017941 */ /* 0x000fea0003800000 */
.L_x_10204:
[----:B------:R-:W-:Y:S01]  /*8960*/  VIADD R0, R0, 0x60 ;  /* 0x0000006000007836 */ /* 0x000fe20000000000 */
[----:B---3-5:R3:W4:Y:S04]  /*8970*/  SHFL.IDX PT, R11, R3, 0x1, 0x1c1f ;  /* 0x003c1f00030b7f89 */ /* 0x02872800000e0000 */
[----:B------:R-:W-:Y:S01]  /*8980*/  ISETP.GE.AND P0, PT, R0, R79, PT ;  /* 0x0000004f0000720c */ /* 0x000fe20003f06270 */
[----:B------:R3:W0:-:S12]  /*8990*/  SHFL.IDX PT, R10, R4, 0x1, 0x1c1f ;  /* 0x003c1f00040a7f89 */ /* 0x00061800000e0000 */
[----:B---3--:R-:W-:Y:S05]  /*89a0*/  @P0 BRA `(.L_x_10206) ;  /* 0x0000001400500947 */ /* 0x008fea0003800000 */
[----:B------:R-:W-:Y:S02]  /*89b0*/  ULDC UR4, c[0x0][0xac8] ;  /* 0x0002b20000047ab9 */ /* 0x000fe40000000800 */
[----:B------:R-:W-:Y:S02]  /*89c0*/  ISETP.GE.AND P2, PT, R142, UR4, PT ;  /* 0x000000048e007c0c */ /* 0x000fe4000bf46270 */
[----:B------:R-:W-:-:S11]  /*89d0*/  ISETP.GE.AND P1, PT, R138, UR4, PT ;  /* 0x000000048a007c0c */ /* 0x000fd6000bf26270 */
[----:B0-----:R-:W-:Y:S02]  /*89e0*/  @!P2 LEA R20, P0, R142, R10, 0x1 ;  /* 0x0000000a8e14a211 */ /* 0x001fe400078008ff */
[----:B----4-:R-:W-:Y:S02]  /*89f0*/  @!P1 IMAD.WIDE R8, R138, 0x2, R10 ;  /* 0x000000028a089825 */ /* 0x010fe400078e020a */
        /* <DEDUP_REMOVED lines=9> */
.L_x_10203:
[----:B0-----:R-:W0:Y:S01]  /*8a90*/  @P4 LDC R10, c[0x0][0xbec] ;  /* 0x0002fb00ff0a4b82 */ /* 0x001e220000000800 */
[----:B------:R-:W-:Y:S01]  /*8aa0*/  ULDC.64 UR4, c[0x0][0xb08] ;  /* 0x0002c20000047ab9 */ /* 0x000fe20000000a00 */
[----:B------:R-:W-:Y:S01]  /*8ab0*/  SHF.R.S32.HI R0, RZ, 0x1f, R137 ;  /* 0x0000001fff007819 */ /* 0x000fe20000011489 */
[----:B------:R-:W-:Y:S01]  /*8ac0*/  IMAD R3, R78, UR4, RZ ;  /* 0x000000044e037c24 */ /* 0x000fe2000f8e02ff */
[----:B------:R-:W-:Y:S01]  /*8ad0*/  ULDC.64 UR6, c[0x0][0xb30] ;  /* 0x0002cc0000067ab9 */ /* 0x000fe20000000a00 */
[C---:B------:R-:W-:Y:S01]  /*8ae0*/  IMAD.WIDE.U32 R8, R4.reuse, UR4, RZ ;  /* 0x0000000404087c25 */ /* 0x040fe2000f8e00ff */
[----:B------:R-:W-:Y:S01]  /*8af0*/  BSSY B1, `(.L_x_10207) ;  /* 0x0000063000017945 */ /* 0x000fe20003800000 */
[----:B------:R-:W-:Y:S01]  /*8b00*/  SHF.R.S32.HI R28, RZ, 0x1f, R145 ;  /* 0x0000001fff1c7819 */ /* 0x000fe20000011491 */
[----:B------:R-:W1:Y:S01]  /*8b10*/  @P4 LDC R13, c[0x0][0xbf0] ;  /* 0x0002fc00ff0d4b82 */ /* 0x000e620000000800 */
[----:B------:R-:W-:Y:S01]  /*8b20*/  IMAD R3, R4, UR5, R3 ;  /* 0x0000000504037c24 */ /* 0x000fe2000f8e0203 */
[----:B------:R-:W-:Y:S01]  /*8b30*/  ULDC.64 UR4, c[0x0][0xb38] ;  /* 0x0002ce0000047ab9 */ /* 0x000fe20000000a00 */
[----:B------:R-:W-:-:S02]  /*8b40*/  SHF.R.S32.HI R29, RZ, 0x1f, R146 ;  /* 0x0000001fff1d7819 */ /* 0x000fc40000011492 */
[----:B------:R-:W-:Y:S01]  /*8b50*/  IMAD.IADD R9, R9, 0x1, R3 ;  /* 0x0000000109097824 */ /* 0x000fe200078e0203 */
[----:B------:R-:W-:Y:S01]  /*8b60*/  SHF.R.S32.HI R30, RZ, 0x1f, R147 ;  /* 0x0000001fff1e7819 */ /* 0x000fe20000011493 */
[----:B------:R-:W-:Y:S01]  /*8b70*/  IMAD.MOV.U32 R3, RZ, RZ, R27 ;  /* 0x000000ffff037224 */ /* 0x000fe200078e001b */
[----:B------:R-:W-:Y:S01]  /*8b80*/  SHF.R.S32.HI R31, RZ, 0x1f, R148 ;  /* 0x0000001fff1f7819 */ /* 0x000fe20000011494 */
[C---:B------:R-:W-:Y:S01]  /*8b90*/  IMAD.WIDE.U32 R8, R139.reuse, UR4, R8 ;  /* 0x000000048b087c25 */ /* 0x040fe2000f8e0008 */
[----:B------:R-:W-:Y:S02]  /*8ba0*/  SHF.R.S32.HI R76, RZ, 0x1f, R149 ;  /* 0x0000001fff4c7819 */ /* 0x000fe40000011495 */
[----:B------:R-:W-:Y:S01]  /*8bb0*/  SHF.R.S32.HI R77, RZ, 0x1f, R150 ;  /* 0x0000001fff4d7819 */ /* 0x000fe20000011496 */
[----:B------:R-:W-:Y:S01]  /*8bc0*/  IMAD R9, R139, UR5, R9 ;  /* 0x000000058b097c24 */ /* 0x000fe2000f8e0209 */
[----:B------:R-:W-:Y:S01]  /*8bd0*/  ULDC.64 UR4, c[0x0][0xb40] ;  /* 0x0002d00000047ab9 */ /* 0x000fe20000000a00 */
[----:B------:R-:W-:Y:S01]  /*8be0*/  SHF.R.S32.HI R79, RZ, 0x1f, R151 ;  /* 0x0000001fff4f7819 */ /* 0x000fe20000011497 */
[----:B------:R-:W-:Y:S01]  /*8bf0*/  IMAD R0, R0, UR4, RZ ;  /* 0x0000000400007c24 */ /* 0x000fe2000f8e02ff */
[----:B------:R-:W-:Y:S01]  /*8c00*/  SHF.R.S32.HI R80, RZ, 0x1f, R152 ;  /* 0x0000001fff507819 */ /* 0x000fe20000011498 */
[----:B0-----:R-:W-:Y:S01]  /*8c10*/  @P4 IMAD.HI.U32 R10, R27, R10, RZ ;  /* 0x0000000a1b0a4227 */ /* 0x001fe200078e00ff */
[----:B------:R-:W-:-:S02]  /*8c20*/  SHF.R.S32.HI R81, RZ, 0x1f, R153 ;  /* 0x0000001fff517819 */ /* 0x000fc40000011499 */
[----:B------:R-:W-:Y:S01]  /*8c30*/  SHF.R.S32.HI R82, RZ, 0x1f, R154 ;  /* 0x0000001fff527819 */ /* 0x000fe2000001149a */
[C---:B------:R-:W-:Y:S01]  /*8c40*/  IMAD R11, R137.reuse, UR5, R0 ;  /* 0x00000005890b7c24 */ /* 0x040fe2000f8e0200 */
[----:B------:R-:W-:Y:S01]  /*8c50*/  SHF.R.S32.HI R83, RZ, 0x1f, R155 ;  /* 0x0000001fff537819 */ /* 0x000fe2000001149b */
[----:B------:R-:W-:Y:S01]  /*8c60*/  IMAD.WIDE.U32 R8, R137, UR4, R8 ;  /* 0x0000000489087c25 */ /* 0x000fe2000f8e0008 */
[----:B-1----:R-:W-:Y:S01]  /*8c70*/  @P4 SHF.R.U32.HI R3, RZ, R13, R10 ;  /* 0x0000000dff034219 */ /* 0x002fe2000001160a */
[----:B------:R-:W-:Y:S02]  /*8c80*/  ULDC.64 UR4, c[0x0][0xb48] ;  /* 0x0002d20000047ab9 */ /* 0x000fe40000000a00 */
[----:B------:R-:W-:Y:S01]  /*8c90*/  IMAD.IADD R9, R9, 0x1, R11 ;  /* 0x0000000109097824 */ /* 0x000fe200078e020b */
[--C-:B------:R-:W-:Y:S01]  /*8ca0*/  SHF.R.S32.HI R0, RZ, 0x1f, R3.reuse ;  /* 0x0000001fff007819 */ /* 0x100fe20000011403 */
[----:B------:R-:W-:Y:S02]  /*8cb0*/  IMAD.MOV R11, RZ, RZ, -R3 ;  /* 0x000000ffff0b7224 */ /* 0x000fe400078e0a03 */
[----:B------:R-:W-:Y:S01]  /*8cc0*/  IMAD.WIDE.U32 R8, R156, UR4, R8 ;  /* 0x000000049c087c25 */ /* 0x000fe2000f8e0008 */
[----:B------:R-:W-:-:S03]  /*8cd0*/  UIADD3 UR4, UR41, 0x2d820, URZ ;  /* 0x0002d82029047890 */ /* 0x000fc6000fffe03f */
[----:B------:R-:W-:Y:S01]  /*8ce0*/  IMAD R11, R22, R11, R27 ;  /* 0x0000000b160b7224 */ /* 0x000fe200078e021b */
[----:B------:R-:W-:Y:S01]  /*8cf0*/  UPRMT UR4, URZ, 0x654, UR4 ;  /* 0x000006543f047896 */ /* 0x000fe20008000004 */
[----:B------:R-:W-:Y:S02]  /*8d00*/  IMAD R0, R0, UR6, RZ ;  /* 0x0000000600007c24 */ /* 0x000fe4000f8e02ff */
[----:B------:R-:W-:Y:S02]  /*8d10*/  IMAD R9, R156, UR5, R9 ;  /* 0x000000059c097c24 */ /* 0x000fe4000f8e0209 */
[C---:B------:R-:W-:Y:S01]  /*8d20*/  IMAD R13, R3.reuse, UR7, R0 ;  /* 0x00000007030d7c24 */ /* 0x040fe2000f8e0200 */
[----:B------:R-:W-:Y:S01]  /*8d30*/  SHF.R.S32.HI R0, RZ, 0x1f, R11 ;  /* 0x0000001fff007819 */ /* 0x000fe2000001140b */
[----:B------:R-:W-:Y:S01]  /*8d40*/  IMAD.WIDE.U32 R8, R3, UR6, R8 ;  /* 0x0000000603087c25 */ /* 0x000fe2000f8e0008 */
[----:B------:R-:W-:Y:S01]  /*8d50*/  ULDC.64 UR6, c[0x0][0xb28] ;  /* 0x0002ca0000067ab9 */ /* 0x000fe20000000a00 */
[----:B------:R-:W-:Y:S02]  /*8d60*/  SYNCS.ARRIVE.TRANS64.RED.A1T0 RZ, [UR4], RZ ;  /* 0x000000ffffff79a7 */ /* 0x000fe40008100404 */
[----:B------:R-:W-:-:S02]  /*8d70*/  IMAD R0, R0, UR6, RZ ;  /* 0x0000000600007c24 */ /* 0x000fc4000f8e02ff */
        /* <DEDUP_REMOVED lines=10> */
[----:B------:R-:W-:Y:S02]  /*8e20*/  ULDC UR4, c[0x0][0xac8] ;  /* 0x0002b20000047ab9 */ /* 0x000fe40000000800 */
[----:B------:R-:W-:Y:S02]  /*8e30*/  ISETP.GE.AND P3, PT, R155, UR4, PT ;  /* 0x000000049b007c0c */ /* 0x000fe4000bf66270 */
[----:B------:R-:W-:Y:S02]  /*8e40*/  ISETP.GE.AND P1, PT, R157, UR4, PT ;  /* 0x000000049d007c0c */ /* 0x000fe4000bf26270 */
[----:B------:R-:W-:Y:S02]  /*8e50*/  ISETP.GE.AND P4, PT, R154, UR4, PT ;  /* 0x000000049a007c0c */ /* 0x000fe4000bf86270 */
[----:B------:R-:W-:-:S07]  /*8e60*/  ISETP.GE.AND P2, PT, R153, UR4, PT ;  /* 0x0000000499007c0c */ /* 0x000fce000bf46270 */
[-C--:B-1----:R-:W-:Y:S02]  /*8e70*/  @!P3 LEA R12, P5, R155, R8.reuse, 0x2 ;  /* 0x000000089b0cb211 */ /* 0x082fe400078a10ff */
[----:B--2---:R-:W-:Y:S02]  /*8e80*/  @!P1 IMAD.WIDE R10, R157, 0x4, R8 ;  /* 0x000000049d0a9825 */ /* 0x004fe400078e0208 */
[----:B------:R-:W-:Y:S02]  /*8e90*/  @!P3 LEA.HI.X R13, R155, R9, R83, 0x2, P5 ;  /* 0x000000099b0db211 */ /* 0x000fe400028f1453 */
[----:B------:R-:W-:Y:S01]  /*8ea0*/  ISETP.GE.AND P5, PT, R152, UR4, PT ;  /* 0x0000000498007c0c */ /* 0x000fe2000bfa6270 */
[----:B------:R1:W-:Y:S01]  /*8eb0*/  @!P1 ST.E.64 desc[UR36][R10.64], R20 ;  /* 0x000000140a009985 */ /* 0x0003e2000c101b24 */
[-C--:B------:R-:W-:Y:S02]  /*8ec0*/  @!P4 LEA R14, P1, R154, R8.reuse, 0x2 ;  /* 0x000000089a0ec211 */ /* 0x080fe400078210ff */
[----:B------:R-:W-:Y:S01]  /*8ed0*/  @!P2 LEA R24, P6, R153, R8, 0x2 ;  /* 0x000000089918a211 */ /* 0x000fe200078c10ff */
[----:B------:R2:W-:Y:S01]  /*8ee0*/  @!P3 ST.E.64 desc[UR36][R12.64], R32 ;  /* 0x000000200c00b985 */ /* 0x0005e2000c101b24 */
[----:B------:R-:W-:-:S02]  /*8ef0*/  ISETP.GE.AND P3, PT, R151, UR4, PT ;  /* 0x0000000497007c0c */ /* 0x000fc4000bf66270 */
        /* <DEDUP_REMOVED lines=8> */
[CC--:B-1----:R-:W-:Y:S02]  /*8f80*/  @!P3 LEA R10, P6, R151.reuse, R8.reuse, 0x2 ;  /* 0x00000008970ab211 */ /* 0x0c2fe400078c10ff */
[----:B--2---:R-:W-:Y:S01]  /*8f90*/  @!P1 LEA R12, P4, R150, R8, 0x2 ;  /* 0x00000008960c9211 */ /* 0x004fe200078810ff */
[----:B------:R-:W-:Y:S01]  /*8fa0*/  @!P5 ST.E.64 desc[UR36][R26.64], R38 ;  /* 0x000000261a00d985 */ /* 0x000fe2000c101b24 */
        /* <DEDUP_REMOVED lines=10> */
[----:B------:R-:W-:-:S03]  /*9050*/  @!P5 LEA R20, P6, R148, R8, 0x2 ;  /* 0x000000089414d211 */ /* 0x000fc600078c10ff */
[----:B------:R3:W-:Y:S01]  /*9060*/  @!P2 ST.E.64 desc[UR36][R14.64], R44 ;  /* 0x0000002c0e00a985 */ /* 0x0007e2000c101b24 */
[CC--:B----4-:R-:W-:Y:S02]  /*9070*/  @!P4 LEA R24, P2, R147.reuse, R8.reuse, 0x2 ;  /* 0x000000089318c211 */ /* 0x0d0fe400078410ff */
        /* <DEDUP_REMOVED lines=10> */
.L_x_10208:
[----:B------:R-:W-:Y:S05]  /*9120*/  BSYNC B1 ;  /* 0x0000000000017941 */ /* 0x000fea0003800000 */
.L_x_10207:
[----:B---3--:R3:W4:Y:S04]  /*9130*/  SHFL.IDX PT, R11, R3, 0x1, 0x1c1f ;  /* 0x003c1f00030b7f89 */ /* 0x00872800000e0000 */
[----:B------:R3:W0:Y:S01]  /*9140*/  SHFL.IDX PT, R10, R0, 0x1, 0x1c1f ;  /* 0x003c1f00000a7f89 */ /* 0x00062200000e0000 */
[----:B------:R-:W-:Y:S05]  /*9150*/  @P0 BRA `(.L_x_10206) ;  /* 0x0000000c00640947 */ /* 0x000fea0003800000 */
[----:B------:R-:W-:Y:S02]  /*9160*/  ULDC UR4, c[0x0][0xac8] ;  /* 0x0002b20000047ab9 */ /* 0x000fe40000000800 */
[----:B------:R-:W-:Y:S02]  /*9170*/  ISETP.GE.AND P5, PT, R155, UR4, PT ;  /* 0x000000049b007c0c */ /* 0x000fe4000bfa6270 */
[----:B------:R-:W-:Y:S02]  /*9180*/  ISETP.GE.AND P1, PT, R157, UR4, PT ;  /* 0x000000049d007c0c */ /* 0x000fe4000bf26270 */
[----:B------:R-:W-:Y:S02]  /*9190*/  ISETP.GE.AND P3, PT, R154, UR4, PT ;  /* 0x000000049a007c0c */ /* 0x000fe4000bf66270 */
[----:B------:R-:W-:Y:S02]  /*91a0*/  ISETP.GE.AND P2, PT, R153, UR4, PT ;  /* 0x0000000499007c0c */ /* 0x000fe4000bf46270 */
[----:B------:R-:W-:-:S05]  /*91b0*/  ISETP.GE.AND P4, PT, R152, UR4, PT ;  /* 0x0000000498007c0c */ /* 0x000fca000bf86270 */
[-C--:B0-----:R-:W-:Y:S02]  /*91c0*/  @!P5 LEA R12, P0, R155, R10.reuse, 0x2 ;  /* 0x0000000a9b0cd211 */ /* 0x081fe400078010ff */
[----:B-12-4-:R-:W-:Y:S02]  /*91d0*/  @!P1 IMAD.WIDE R8, R157, 0x4, R10 ;  /* 0x000000049d089825 */ /* 0x016fe400078e020a */
[----:B------:R-:W-:Y:S02]  /*91e0*/  @!P5 LEA.HI.X R13, R155, R11, R83, 0x2, P0 ;  /* 0x0000000b9b0dd211 */ /* 0x000fe400000f1453 */
[-C--:B------:R-:W-:Y:S01]  /*91f0*/  @!P3 LEA R14, P0, R154, R10.reuse, 0x2 ;  /* 0x0000000a9a0eb211 */ /* 0x080fe200078010ff */
[----:B------:R0:W-:Y:S01]  /*9200*/  @!P1 ST.E.64 desc[UR36][R8.64], R54 ;  /* 0x0000003608009985 */ /* 0x0001e2000c101b24 */
[----:B------:R-:W-:Y:S02]  /*9210*/  ISETP.GE.AND P1, PT, R151, UR4, PT ;  /* 0x0000000497007c0c */ /* 0x000fe4000bf26270 */
[-C--:B------:R-:W-:Y:S01]  /*9220*/  @!P4 LEA R24, P6, R152, R10.reuse, 0x2 ;  /* 0x0000000a9818c211 */ /* 0x080fe200078c10ff */
[----:B------:R1:W-:Y:S01]  /*9230*/  @!P5 ST.E.64 desc[UR36][R12.64], R56 ;  /* 0x000000380c00d985 */ /* 0x0003e2000c101b24 */
[----:B------:R-:W-:-:S02]  /*9240*/  @!P2 LEA R20, P5, R153, R10, 0x2 ;  /* 0x0000000a9914a211 */ /* 0x000fc400078a10ff */
[-C--:B------:R-:W-:Y:S02]  /*9250*/  @!P3 LEA.HI.X R15, R154, R11.reuse, R82, 0x2, P0 ;  /* 0x0000000b9a0fb211 */ /* 0x080fe400000f1452 */
[-C--:B------:R-:W-:Y:S02]  /*9260*/  @!P2 LEA.HI.X R21, R153, R11.reuse, R81, 0x2, P5 ;  /* 0x0000000b9915a211 */ /* 0x080fe400028f1451 */
[----:B------:R-:W-:Y:S01]  /*9270*/  ISETP.GE.AND P0, PT, R150, UR4, PT ;  /* 0x0000000496007c0c */ /* 0x000fe2000bf06270 */
[----:B------:R-:W-:Y:S01]  /*9280*/  @!P3 ST.E.64 desc[UR36][R14.64], R58 ;  /* 0x0000003a0e00b985 */ /* 0x000fe2000c101b24 */
[----:B------:R-:W-:Y:S02]  /*9290*/  @!P4 LEA.HI.X R25, R152, R11, R80, 0x2, P6 ;  /* 0x0000000b9819c211 */ /* 0x000fe400030f1450 */
[----:B0-----:R-:W-:Y:S01]  /*92a0*/  @!P1 LEA R8, P5, R151, R10, 0x2 ;  /* 0x0000000a97089211 */ /* 0x001fe200078a10ff */
[----:B------:R0:W-:Y:S01]  /*92b0*/  @!P2 ST.E.64 desc[UR36][R20.64], R60 ;  /* 0x0000003c1400a985 */ /* 0x0001e2000c101b24 */
[----:B------:R-:W-:-:S02]  /*92c0*/  ISETP.GE.AND P3, PT, R148, UR4, PT ;  /* 0x0000000494007c0c */ /* 0x000fc4000bf66270 */
[----:B------:R-:W-:Y:S01]  /*92d0*/  ISETP.GE.AND P2, PT, R147, UR4, PT ;  /* 0x0000000493007c0c */ /* 0x000fe2000bf46270 */
[----:B------:R2:W-:Y:S01]  /*92e0*/  @!P4 ST.E.64 desc[UR36][R24.64], R62 ;  /* 0x0000003e1800c985 */ /* 0x0005e2000c101b24 */
[----:B------:R-:W-:Y:S02]  /*92f0*/  ISETP.GE.AND P4, PT, R149, UR4, PT ;  /* 0x0000000495007c0c */ /* 0x000fe4000bf86270 */
[-C--:B------:R-:W-:Y:S02]  /*9300*/  @!P1 LEA.HI.X R9, R151, R11.reuse, R79, 0x2, P5 ;  /* 0x0000000b97099211 */ /* 0x080fe400028f144f */
[----:B------:R-:W-:Y:S02]  /*9310*/  ISETP.GE.AND P5, PT, R146, UR4, PT ;  /* 0x0000000492007c0c */ /* 0x000fe4000bfa6270 */
[C---:B-1----:R-:W-:Y:S01]  /*9320*/  @!P0 LEA R12, P6, R150.reuse, R10, 0x2 ;  /* 0x0000000a960c8211 */ /* 0x042fe200078c10ff */
[----:B------:R1:W-:Y:S03]  /*9330*/  @!P1 ST.E.64 desc[UR36][R8.64], R64 ;  /* 0x0000004008009985 */ /* 0x0003e6000c101b24 */
[----:B------:R-:W-:-:S02]  /*9340*/  @!P0 LEA.HI.X R13, R150, R11, R77, 0x2, P6 ;  /* 0x0000000b960d8211 */ /* 0x000fc400030f144d */
[-C--:B0-----:R-:W-:Y:S02]  /*9350*/  @!P3 LEA R20, P6, R148, R10.reuse, 0x2 ;  /* 0x0000000a9414b211 */ /* 0x081fe400078c10ff */
        /* <DEDUP_REMOVED lines=9> */
[----:B------:R1:W-:Y:S01]  /*93f0*/  @!P3 ST.E.64 desc[UR36][R20.64], R70 ;  /* 0x000000461400b985 */ /* 0x0003e2000c101b24 */
[----:B------:R-:W-:-:S03]  /*9400*/  ISETP.GE.AND P0, PT, R145, UR4, PT ;  /* 0x0000000491007c0c */ /* 0x000fc6000bf06270 */
[----:B------:R1:W-:Y:S04]  /*9410*/  @!P2 ST.E.64 desc[UR36][R24.64], R72 ;  /* 0x000000481800a985 */ /* 0x0003e8000c101b24 */
[----:B------:R1:W-:Y:S06]  /*9420*/  @!P5 ST.E.64 desc[UR36][R26.64], R74 ;  /* 0x0000004a1a00d985 */ /* 0x0003ec000c101b24 */
[----:B------:R-:W-:Y:S05]  /*9430*/  @P0 BRA `(.L_x_10206) ;  /* 0x0000000800ac0947 */ /* 0x000fea0003800000 */
[----:B-1----:R-:W-:-:S04]  /*9440*/  LEA R8, P0, R145, R10, 0x2 ;  /* 0x0000000a91087211 */ /* 0x002fc800078010ff */
[----:B------:R-:W-:-:S05]  /*9450*/  LEA.HI.X R9, R145, R11, R28, 0x2, P0 ;  /* 0x0000000b91097211 */ /* 0x000fca00000f141c */
[----:B------:R0:W-:Y:S01]  /*9460*/  ST.E.64 desc[UR36][R8.64], R134 ;  /* 0x0000008608007985 */ /* 0x0001e2000c101b24 */
[----:B------:R-:W-:Y:S05]  /*9470*/  BRA `(.L_x_10206) ;  /* 0x00000008009c7947 */ /* 0x000fea0003800000 */
.L_x_10201:
[----:B---3--:R-:W1:Y:S01]  /*9480*/  LDC.64 R10, c[0x0][0xc00] ;  /* 0x00030000ff0a7b82 */ /* 0x008e620000000a00 */
[----:B------:R-:W-:Y:S01]  /*9490*/  ULDC.64 UR4, c[0x0][0xc08] ;  /* 0x0003020000047ab9 */ /* 0x000fe20000000a00 */
[----:B------:R-:W-:Y:S02]  /*94a0*/  MOV R3, RZ ;  /* 0x000000ff00037202 */ /* 0x000fe40000000f00 */
[----:B------:R-:W-:-:S04]  /*94b0*/  ISETP.NE.U32.AND P1, PT, RZ, UR4, PT ;  /* 0x00000004ff007c0c */ /* 0x000fc8000bf25070 */
[----:B------:R-:W2:Y:S01]  /*94c0*/  LDC.64 R8, c[0x0][0xc00] ;  /* 0x00030000ff087b82 */ /* 0x000ea20000000a00 */
[----:B------:R-:W-:Y:S02]  /*94d0*/  ISETP.NE.AND.EX P1, PT, RZ, UR5, PT, P1 ;  /* 0x00000005ff007c0c */ /* 0x000fe4000bf25310 */
[----:B-1----:R-:W-:-:S04]  /*94e0*/  ISETP.NE.U32.AND P0, PT, R10, RZ, PT ;  /* 0x000000ff0a00720c */ /* 0x002fc80003f05070 */
[----:B------:R-:W-:Y:S01]  /*94f0*/  ISETP.NE.AND.EX P0, PT, R11, RZ, PT, P0 ;  /* 0x000000ff0b00720c */ /* 0x000fe20003f05300 */
[----:B--2---:R-:W-:-:S06]  /*9500*/  IMAD.WIDE R10, R137, 0x4, R8 ;  /* 0x00000004890a7825 */ /* 0x004fcc00078e0208 */
[C---:B------:R-:W-:Y:S01]  /*9510*/  @P1 LEA R8, P2, R137.reuse, UR4, 0x2 ;  /* 0x0000000489081c11 */ /* 0x040fe2000f8410ff */
[----:B------:R-:W-:Y:S02]  /*9520*/  ULDC UR4, c[0x0][0xa88] ;  /* 0x0002a20000047ab9 */ /* 0x000fe40000000800 */
[----:B------:R-:W-:Y:S01]  /*9530*/  IMAD.U32 R0, RZ, RZ, UR4 ;  /* 0x00000004ff007e24 */ /* 0x000fe2000f8e00ff */
[----:B------:R-:W-:Y:S02]  /*9540*/  @P1 LEA.HI.X R9, R137, UR5, R143, 0x2, P2 ;  /* 0x0000000589091c11 */ /* 0x000fe400090f148f */
[----:B------:R1:W5:Y:S04]  /*9550*/  @P0 LDG.E R3, desc[UR36][R10.64] ;  /* 0x000000240a030981 */ /* 0x000368000c1e1900 */
[----:B------:R1:W5:Y:S01]  /*9560*/  @P1 LDG.E R0, desc[UR36][R8.64] ;  /* 0x0000002408001981 */ /* 0x000362000c1e1900 */
[----:B------:R-:W-:Y:S01]  /*9570*/  ISETP.NE.AND P2, PT, R140, RZ, PT ;  /* 0x000000ff8c00720c */ /* 0x000fe20003f45270 */
[----:B0-----:R-:W0:-:S12]  /*9580*/  S2R R4, SR_TID.X ;  /* 0x0000000000047919 */ /* 0x001e180000002100 */
[----:B------:R-:W2:Y:S01]  /*9590*/  @!P2 LDC R140, c[0x0][0xad4] ;  /* 0x0002b500ff8cab82 */ /* 0x000ea20000000800 */
[----:B0-----:R-:W-:Y:S01]  /*95a0*/  VIADD R30, R4, 0xffffff80 ;  /* 0xffffff80041e7836 */ /* 0x001fe20000000000 */
[----:B--2---:R-:W-:-:S04]  /*95b0*/  ISETP.GT.AND P2, PT, R140, 0x1, PT ;  /* 0x000000018c00780c */ /* 0x004fc80003f44270 */
[----:B------:R-:W-:Y:S01]  /*95c0*/  ISETP.GT.AND P3, PT, R30, 0xbf, PT ;  /* 0x000000bf1e00780c */ /* 0x000fe20003f64270 */
[----:B-1----:R-:W-:-:S12]  /*95d0*/  @P1 BRA `(.L_x_10209) ;  /* 0x0000000000101947 */ /* 0x002fd80003800000 */
[----:B------:R-:W-:Y:S05]  /*95e0*/  @!P0 BRA `(.L_x_10209) ;  /* 0x00000000000c8947 */ /* 0x000fea0003800000 */
[----:B------:R-:W2:Y:S04]  /*95f0*/  LDG.E R9, desc[UR36][R10.64] ;  /* 0x000000240a097981 */ /* 0x000ea8000c1e1900 */
[----:B-----5:R-:W2:Y:S02]  /*9600*/  LDG.E R0, desc[UR36][R10.64+0x4] ;  /* 0x000004240a007981 */ /* 0x020ea4000c1e1900 */
[----:B--2---:R-:W-:-:S07]  /*9610*/  IMAD.IADD R0, R0, 0x1, -R9 ;  /* 0x0000000100007824 */ /* 0x004fce00078e0a09 */
.L_x_10209:
[----:B------:R-:W-:Y:S01]  /*9620*/  BSSY B1, `(.L_x_10210) ;  /* 0x0000036000017945 */ /* 0x000fe20003800000 */
[----:B------:R-:W-:Y:S02]  /*9630*/  SEL R137, R137, RZ, !P0 ;  /* 0x000000ff89897207 */ /* 0x000fe40004000000 */
[----:B------:R-:W-:Y:S02]  /*9640*/  SEL R143, R143, RZ, !P0 ;  /* 0x000000ff8f8f7207 */ /* 0x000fe40004000000 */
[----:B-----5:R-:W-:Y:S01]  /*9650*/  SHF.R.S32.HI R26, RZ, 0x1f, R3 ;  /* 0x0000001fff1a7819 */ /* 0x020fe20000011403 */
[----:B------:R-:W-:Y:S06]  /*9660*/  @P3 BRA `(.L_x_10211) ;  /* 0x0000000000c43947 */ /* 0x000fec0003800000 */
[----:B------:R-:W0:Y:S01]  /*9670*/  LDC R33, c[0x0][0xbe8] ;  /* 0x0002fa00ff217b82 */ /* 0x000e220000000800 */
[----:B------:R-:W-:-:S04]  /*9680*/  IMAD R4, R141, 0xc0, R4 ;  /* 0x000000c08d047824 */ /* 0x000fc800078e0204 */
[----:B------:R-:W-:Y:S02]  /*9690*/  VIADD R28, R4, 0xffffff80 ;  /* 0xffffff80041c7836 */ /* 0x000fe40000000000 */
[----:B0-----:R-:W-:-:S05]  /*96a0*/  IMAD R8, R0, R33, RZ ;  /* 0x0000002100087224 */ /* 0x001fca00078e02ff */
[----:B------:R-:W-:-:S13]  /*96b0*/  ISETP.GE.AND P0, PT, R28, R8, PT ;  /* 0x000000081c00720c */ /* 0x000fda0003f06270 */
[----:B------:R-:W-:Y:S05]  /*96c0*/  @P0 BRA `(.L_x_10211) ;  /* 0x0000000000ac0947 */ /* 0x000fea0003800000 */
[----:B------:R-:W-:Y:S01]  /*96d0*/  ISETP.NE.AND P1, PT, R33, 0x1, PT ;  /* 0x000000012100780c */ /* 0x000fe20003f25270 */
[----:B------:R-:W-:Y:S01]  /*96e0*/  IMAD.MOV.U32 R22, RZ, RZ, 0x9b8 ;  /* 0x000009b8ff167424 */ /* 0x000fe200078e00ff */
[----:B------:R-:W-:Y:S01]  /*96f0*/  ISETP.GT.AND P0, PT, R140, 0x1, PT ;  /* 0x000000018c00780c */ /* 0x000fe20003f04270 */
[----:B------:R-:W0:Y:S01]  /*9700*/  LDC.64 R8, c[0x0][0xba8] ;  /* 0x0002ea00ff087b82 */ /* 0x000e220000000a00 */
[----:B------:R-:W-:Y:S02]  /*9710*/  IMAD.MOV.U32 R27, RZ, RZ, R28 ;  /* 0x000000ffff1b7224 */ /* 0x000fe400078e001c */
[----:B------:R-:W-:-:S05]  /*9720*/  SEL R22, R22, 0x978, P0 ;  /* 0x0000097816167807 */ /* 0x000fca0000000000 */
[----:B------:R-:W1:Y:S08]  /*9730*/  LDC.64 R20, c[0x0][R22+0x220] ;  /* 0x0000880016147b82 */ /* 0x000e700000000a00 */
[----:B------:R-:W2:Y:S08]  /*9740*/  @P1 LDC R25, c[0x0][0xbec] ;  /* 0x0002fb00ff191b82 */ /* 0x000eb00000000800 */
[----:B------:R-:W3:Y:S08]  /*9750*/  @P1 LDC R31, c[0x0][0xbf0] ;  /* 0x0002fc00ff1f1b82 */ /* 0x000ef00000000800 */
[----:B------:R-:W4:Y:S01]  /*9760*/  LDC.64 R14, c[0x0][R22+0x218] ;  /* 0x00008600160e7b82 */ /* 0x000f220000000a00 */
[----:B-1----:R-:W-:-:S07]  /*9770*/  IMAD R21, R21, R137, RZ ;  /* 0x0000008915157224 */ /* 0x002fce00078e02ff */
[----:B------:R-:W1:Y:S01]  /*9780*/  LDC.64 R12, c[0x0][R22+0x228] ;  /* 0x00008a00160c7b82 */ /* 0x000e620000000a00 */
[----:B--2---:R-:W-:-:S04]  /*9790*/  @P1 IMAD.HI.U32 R4, R28, R25, RZ ;  /* 0x000000191c041227 */ /* 0x004fc800078e00ff */
[----:B------:R-:W-:-:S03]  /*97a0*/  IMAD.WIDE.U32 R24, R20, R137, RZ ;  /* 0x0000008914187225 */ /* 0x000fc600078e00ff */
[----:B------:R-:W2:Y:S01]  /*97b0*/  LDC.64 R10, c[0x0][R22+0x210] ;  /* 0x00008400160a7b82 */ /* 0x000ea20000000a00 */
[----:B---3--:R-:W-:Y:S01]  /*97c0*/  @P1 SHF.R.U32.HI R27, RZ, R31, R4 ;  /* 0x0000001fff1b1219 */ /* 0x008fe20000011604 */
[----:B------:R-:W-:Y:S01]  /*97d0*/  IMAD R31, R20, R143, R21 ;  /* 0x0000008f141f7224 */ /* 0x000fe200078e0215 */
[----:B------:R-:W-:-:S03]  /*97e0*/  SEL R21, R156, RZ, P0 ;  /* 0x000000ff9c157207 */ /* 0x000fc60000000000 */
[----:B------:R-:W-:Y:S02]  /*97f0*/  IMAD.IADD R4, R25, 0x1, R31 ;  /* 0x0000000119047824 */ /* 0x000fe400078e021f */
[-C--:B----4-:R-:W-:Y:S01]  /*9800*/  IMAD R29, R15, R139.reuse, RZ ;  /* 0x0000008b0f1d7224 */ /* 0x090fe200078e02ff */
[----:B0-----:R-:W0:Y:S01]  /*9810*/  @!P0 LDC R8, c[0x0][0xb50] ;  /* 0x0002d400ff088b82 */ /* 0x001e220000000800 */
[----:B------:R-:W-:-:S04]  /*9820*/  IMAD.WIDE.U32 R14, R14, R139, RZ ;  /* 0x0000008b0e0e7225 */ /* 0x000fc800078e00ff */
[----:B------:R-:W-:Y:S01]  /*9830*/  IMAD.IADD R29, R15, 0x1, R29 ;  /* 0x000000010f1d7824 */ /* 0x000fe200078e021d */
[----:B------:R-:W-:Y:S01]  /*9840*/  IADD3 R14, P1, P3, R24, R14, R3 ;  /* 0x0000000e180e7210 */ /* 0x000fe20007b3e003 */
[-C--:B-1----:R-:W-:Y:S01]  /*9850*/  IMAD R25, R13, R21.reuse, RZ ;  /* 0x000000150d197224 */ /* 0x082fe200078e02ff */
[----:B------:R-:W-:Y:S01]  /*9860*/  IADD3 R15, -R27, RZ, RZ ;  /* 0x000000ff1b0f7210 */ /* 0x000fe20007ffe1ff */
[----:B------:R-:W-:Y:S01]  /*9870*/  IMAD.WIDE.U32 R12, R12, R21, RZ ;  /* 0x000000150c0c7225 */ /* 0x000fe200078e00ff */
[----:B------:R-:W1:Y:S01]  /*9880*/  @!P0 LDC R9, c[0x0][0xb54] ;  /* 0x0002d500ff098b82 */ /* 0x000e620000000800 */
[----:B------:R-:W-:Y:S02]  /*9890*/  IADD3.X R4, R4, R29, R26, P1, P3 ;  /* 0x0000001d04047210 */ /* 0x000fe40000fe641a */
[----:B------:R-:W-:Y:S01]  /*98a0*/  IMAD R15, R33, R15, R28 ;  /* 0x0000000f210f7224 */ /* 0x000fe200078e021c */
[----:B------:R-:W-:Y:S01]  /*98b0*/  IADD3 R12, P0, P1, R27, R14, R12 ;  /* 0x0000000e1b0c7210 */ /* 0x000fe2000791e00c */
[----:B------:R-:W-:Y:S01]  /*98c0*/  IMAD.IADD R25, R13, 0x1, R25 ;  /* 0x000000010d197824 */ /* 0x000fe200078e0219 */
[----:B------:R-:W-:-:S02]  /*98d0*/  SHF.R.S32.HI R27, RZ, 0x1f, R27 ;  /* 0x0000001fff1b7819 */ /* 0x000fc4000001141b */
[----:B------:R-:W-:Y:S02]  /*98e0*/  SHF.R.S32.HI R21, RZ, 0x1f, R15 ;  /* 0x0000001fff157819 */ /* 0x000fe4000001140f */
[----:B------:R-:W-:Y:S01]  /*98f0*/  IADD3.X R13, R27, R4, R25, P0, P1 ;  /* 0x000000041b0d7210 */ /* 0x000fe200007e2419 */
[----:B--2---:R-:W-:-:S04]  /*9900*/  IMAD R4, R11, R15, RZ ;  /* 0x0000000f0b047224 */ /* 0x004fc800078e02ff */
[C---:B------:R-:W-:Y:S02]  /*9910*/  IMAD R21, R10.reuse, R21, R4 ;  /* 0x000000150a157224 */ /* 0x040fe400078e0204 */
[----:B------:R-:W-:-:S04]  /*9920*/  IMAD.WIDE.U32 R10, R10, R15, R12 ;  /* 0x0000000f0a0a7225 */ /* 0x000fc800078e000c */
[----:B------:R-:W-:Y:S01]  /*9930*/  IMAD.IADD R4, R11, 0x1, R21 ;  /* 0x000000010b047824 */ /* 0x000fe200078e0215 */
[----:B0-----:R-:W-:Y:S01]  /*9940*/  LEA R8, P0, R10, R8, 0x2 ;  /* 0x000000080a087211 */ /* 0x001fe200078010ff */
[----:B------:R-:W-:-:S03]  /*9950*/  IMAD.MOV.U32 R11, RZ, RZ, -0x800000 ;  /* 0xff800000ff0b7424 */ /* 0x000fc600078e00ff */
[----:B-1----:R-:W-:-:S05]  /*9960*/  LEA.HI.X R9, R10, R9, R4, 0x2, P0 ;  /* 0x000000090a097211 */ /* 0x002fca00000f1404 */
[----:B------:R0:W-:Y:S04]  /*9970*/  STG.E desc[UR36][R8.64], R11 ;  /* 0x0000000b08007986 */ /* 0x0001e8000c101924 */
.L_x_10211:
[----:B------:R-:W-:Y:S05]  /*9980*/  BSYNC B1 ;  /* 0x0000000000017941 */ /* 0x000fea0003800000 */
.L_x_10210:
[----:B------:R-:W-:Y:S05]  /*9990*/  @P2 BRA `(.L_x_10206) ;  /* 0x0000000400542947 */ /* 0x000fea0003800000 */
[----:B------:R-:W1:Y:S01]  /*99a0*/  LDC R15, c[0x0][0xbe8] ;  /* 0x0002fa00ff0f7b82 */ /* 0x000e620000000800 */
[--C-:B------:R-:W-:Y:S01]  /*99b0*/  SHF.R.S32.HI R10, RZ, 0x1f, R30.reuse ;  /* 0x0000001fff0a7819 */ /* 0x100fe2000001141e */
[----:B------:R-:W-:Y:S01]  /*99c0*/  ULDC.64 UR4, c[0x0][0xaa0] ;  /* 0x0002a80000047ab9 */ /* 0x000fe20000000a00 */
[----:B------:R-:W-:Y:S01]  /*99d0*/  SHF.R.S32.HI R14, RZ, 0x1f, R30 ;  /* 0x0000001fff0e7819 */ /* 0x000fe2000001141e */
[----:B------:R-:W-:Y:S01]  /*99e0*/  IMAD R4, R26, UR4, RZ ;  /* 0x000000041a047c24 */ /* 0x000fe2000f8e02ff */
[-C--:B------:R-:W-:Y:S01]  /*99f0*/  LEA.HI R10, R10, R30.reuse, RZ, 0x2 ;  /* 0x0000001e0a0a7211 */ /* 0x080fe200078f10ff */
[C---:B0-----:R-:W-:Y:S01]  /*9a00*/  IMAD.WIDE.U32 R8, R3.reuse, UR4, RZ ;  /* 0x0000000403087c25 */ /* 0x041fe2000f8e00ff */
[----:B------:R-:W-:Y:S01]  /*9a10*/  LEA.HI R14, R14, R30, RZ, 0x2 ;  /* 0x0000001e0e0e7211 */ /* 0x000fe200078f10ff */
[----:B------:R-:W-:Y:S01]  /*9a20*/  ULDC.64 UR6, c[0x0][0xaf0] ;  /* 0x0002bc0000067ab9 */ /* 0x000fe20000000a00 */
[----:B------:R-:W-:Y:S01]  /*9a30*/  LOP3.LUT R10, R10, 0xfffffffc, RZ, 0xc0, !PT ;  /* 0xfffffffc0a0a7812 */ /* 0x000fe200078ec0ff */
[----:B------:R-:W-:Y:S01]  /*9a40*/  IMAD R11, R3, UR5, R4 ;  /* 0x00000005030b7c24 */ /* 0x000fe2000f8e0204 */
[----:B------:R-:W-:Y:S01]  /*9a50*/  SHF.R.S32.HI R14, RZ, 0x2, R14 ;  /* 0x00000002ff0e7819 */ /* 0x000fe2000001140e */
[----:B------:R-:W-:Y:S01]  /*9a60*/  ULDC.64 UR4, c[0x0][0xae8] ;  /* 0x0002ba0000047ab9 */ /* 0x000fe20000000a00 */
[----:B------:R-:W-:Y:S01]  /*9a70*/  BSSY B1, `(.L_x_10212) ;  /* 0x0000036000017945 */ /* 0x000fe20003800000 */
[----:B------:R-:W-:Y:S01]  /*9a80*/  IMAD.IADD R10, R30, 0x1, -R10 ;  /* 0x000000011e0a7824 */ /* 0x000fe200078e0a0a */
[----:B------:R-:W-:Y:S01]  /*9a90*/  SHF.R.S32.HI R22, RZ, 0x1f, R144 ;  /* 0x0000001fff167819 */ /* 0x000fe20000011490 */
[----:B------:R-:W-:Y:S01]  /*9aa0*/  IMAD.IADD R9, R9, 0x1, R11 ;  /* 0x0000000109097824 */ /* 0x000fe200078e020b */
[----:B------:R-:W-:Y:S01]  /*9ab0*/  SHF.R.S32.HI R24, RZ, 0x1f, R142 ;  /* 0x0000001fff187819 */ /* 0x000fe2000001148e */
[----:B------:R-:W-:-:S02]  /*9ac0*/  IMAD R4, R10, 0x60, R14 ;  /* 0x000000600a047824 */ /* 0x000fc400078e020e */
[----:B------:R-:W-:Y:S01]  /*9ad0*/  IMAD.WIDE.U32 R8, R139, UR4, R8 ;  /* 0x000000048b087c25 */ /* 0x000fe2000f8e0008 */
[----:B-1----:R-:W-:-:S03]  /*9ae0*/  ISETP.NE.AND P0, PT, R15, 0x1, PT ;  /* 0x000000010f00780c */ /* 0x002fc60003f05270 */
[----:B------:R-:W-:Y:S02]  /*9af0*/  IMAD R12, R141, 0xc0, R4 ;  /* 0x000000c08d0c7824 */ /* 0x000fe400078e0204 */
[----:B------:R-:W-:Y:S02]  /*9b00*/  IMAD R10, R143, UR6, RZ ;  /* 0x000000068f0a7c24 */ /* 0x000fe4000f8e02ff */
[----:B------:R-:W-:Y:S02]  /*9b10*/  IMAD.MOV.U32 R3, RZ, RZ, R12 ;  /* 0x000000ffff037224 */ /* 0x000fe400078e000c */
[----:B------:R-:W-:Y:S01]  /*9b20*/  IMAD R9, R139, UR5, R9 ;  /* 0x000000058b097c24 */ /* 0x000fe2000f8e0209 */
[----:B------:R-:W-:Y:S01]  /*9b30*/  ULDC.64 UR4, c[0x0][0xae0] ;  /* 0x0002b80000047ab9 */ /* 0x000fe20000000a00 */
[----:B------:R-:W-:Y:S02]  /*9b40*/  IMAD.WIDE.U32 R8, R137, UR6, R8 ;  /* 0x0000000689087c25 */ /* 0x000fe4000f8e0008 */
[----:B------:R-:W0:Y:S08]  /*9b50*/  @P0 LDC R13, c[0x0][0xbec] ;  /* 0x0002fb00ff0d0b82 */ /* 0x000e300000000800 */
[----:B------:R-:W1:Y:S01]  /*9b60*/  @P0 LDC R21, c[0x0][0xbf0] ;  /* 0x0002fc00ff150b82 */ /* 0x000e620000000800 */
[----:B0-----:R-:W-:-:S04]  /*9b70*/  @P0 IMAD.HI.U32 R4, R12, R13, RZ ;  /* 0x0000000d0c040227 */ /* 0x001fc800078e00ff */
[----:B------:R-:W-:Y:S01]  /*9b80*/  IMAD R13, R137, UR7, R10 ;  /* 0x00000007890d7c24 */ /* 0x000fe2000f8e020a */
[----:B-1----:R-:W-:-:S03]  /*9b90*/  @P0 SHF.R.U32.HI R3, RZ, R21, R4 ;  /* 0x00000015ff030219 */ /* 0x002fc60000011604 */
[----:B------:R-:W-:Y:S01]  /*9ba0*/  IMAD.IADD R9, R9, 0x1, R13 ;  /* 0x0000000109097824 */ /* 0x000fe200078e020d */
[C---:B------:R-:W-:Y:S01]  /*9bb0*/  IADD3 R11, -R3.reuse, RZ, RZ ;  /* 0x000000ff030b7210 */ /* 0x040fe20007ffe1ff */
[----:B------:R-:W-:Y:S01]  /*9bc0*/  IMAD.WIDE.U32 R8, R3, UR4, R8 ;  /* 0x0000000403087c25 */ /* 0x000fe2000f8e0008 */
[----:B------:R-:W-:-:S03]  /*9bd0*/  SHF.R.S32.HI R4, RZ, 0x1f, R3 ;  /* 0x0000001fff047819 */ /* 0x000fc60000011403 */
[----:B------:R-:W-:Y:S02]  /*9be0*/  IMAD R11, R15, R11, R12 ;  /* 0x0000000b0f0b7224 */ /* 0x000fe400078e020c */
[----:B------:R-:W-:Y:S02]  /*9bf0*/  IMAD R4, R4, UR4, RZ ;  /* 0x0000000404047c24 */ /* 0x000fe4000f8e02ff */
[----:B------:R-:W-:Y:S02]  /*9c00*/  IMAD R15, R0, R15, RZ ;  /* 0x0000000f000f7224 */ /* 0x000fe400078e02ff */
[----:B------:R-:W-:Y:S01]  /*9c10*/  IMAD R13, R3, UR5, R4 ;  /* 0x00000005030d7c24 */ /* 0x000fe2000f8e0204 */
[----:B------:R-:W-:Y:S01]  /*9c20*/  SHF.R.S32.HI R4, RZ, 0x1f, R11 ;  /* 0x0000001fff047819 */ /* 0x000fe2000001140b */
[----:B------:R-:W-:Y:S01]  /*9c30*/  ULDC.64 UR4, c[0x0][0xad8] ;  /* 0x0002b60000047ab9 */ /* 0x000fe20000000a00 */
[----:B------:R-:W-:Y:S02]  /*9c40*/  IMAD R0, R141, 0xc0, R14 ;  /* 0x000000c08d007824 */ /* 0x000fe400078e020e */
[----:B------:R-:W-:-:S02]  /*9c50*/  IMAD.IADD R9, R9, 0x1, R13 ;  /* 0x0000000109097824 */ /* 0x000fc400078e020d */
[----:B------:R-:W-:Y:S01]  /*9c60*/  IMAD R4, R4, UR4, RZ ;  /* 0x0000000404047c24 */ /* 0x000fe2000f8e02ff */
[----:B------:R-:W-:Y:S01]  /*9c70*/  ISETP.GE.AND P0, PT, R0, R15, PT ;  /* 0x0000000f0000720c */ /* 0x000fe20003f06270 */
[----:B------:R-:W-:-:S04]  /*9c80*/  IMAD.WIDE.U32 R8, R11, UR4, R8 ;  /* 0x000000040b087c25 */ /* 0x000fc8000f8e0008 */
[----:B------:R-:W-:Y:S01]  /*9c90*/  IMAD R3, R11, UR5, R4 ;  /* 0x000000050b037c24 */ /* 0x000fe2000f8e0204 */
[----:B------:R-:W-:Y:S02]  /*9ca0*/  ULDC.64 UR4, c[0x0][0xa80] ;  /* 0x0002a00000047ab9 */ /* 0x000fe40000000a00 */
[----:B------:R-:W-:Y:S01]  /*9cb0*/  LEA R4, P1, R8, UR4, 0x1 ;  /* 0x0000000408047c11 */ /* 0x000fe2000f8208ff */
[----:B------:R-:W-:-:S05]  /*9cc0*/  IMAD.IADD R3, R9, 0x1, R3 ;  /* 0x0000000109037824 */ /* 0x000fca00078e0203 */
[----:B------:R-:W-:Y:S02]  /*9cd0*/  LEA.HI.X R3, R8, UR5, R3, 0x1, P1 ;  /* 0x0000000508037c11 */ /* 0x000fe400088f0c03 */
[----:B------:R0:W1:Y:S04]  /*9ce0*/  SHFL.IDX PT, R8, R4, RZ, 0x1c1f ;  /* 0x001c1fff04087589 */ /* 0x00006800000e0000 */
[----:B------:R0:W2:Y:S01]  /*9cf0*/  SHFL.IDX PT, R9, R3, RZ, 0x1c1f ;  /* 0x001c1fff03097589 */ /* 0x0000a200000e0000 */
[----:B------:R-:W-:Y:S05]  /*9d00*/  @P0 BRA `(.L_x_10213) ;  /* 0x0000000000300947 */ /* 0x000fea0003800000 */
        /* <DEDUP_REMOVED lines=9> */
[----:B------:R3:W-:Y:S04]  /*9da0*/  @!P2 ST.E.128 desc[UR36][R10.64], RZ ;  /* 0x000000ff0a00a985 */ /* 0x0007e8000c101d24 */
[----:B------:R3:W-:Y:S04]  /*9db0*/  @!P3 ST.E.128 desc[UR36][R12.64], RZ ;  /* 0x000000ff0c00b985 */ /* 0x0007e8000c101d24 */
[----:B------:R3:W-:Y:S02]  /*9dc0*/  @!P4 ST.E.128 desc[UR36][R20.64], RZ ;  /* 0x000000ff1400c985 */ /* 0x0007e4000c101d24 */
.L_x_10213:
[----:B------:R-:W-:Y:S05]  /*9dd0*/  BSYNC B1 ;  /* 0x0000000000017941 */ /* 0x000fea0003800000 */
.L_x_10212:
[----:B------:R-:W-:Y:S01]  /*9de0*/  VIADD R0, R0, 0x60 ;  /* 0x0000006000007836 */ /* 0x000fe20000000000 */
[----:B--2---:R2:W4:Y:S04]  /*9df0*/  SHFL.IDX PT, R9, R3, 0x1, 0x1c1f ;  /* 0x003c1f0003097f89 */ /* 0x00452800000e0000 */
[----:B------:R-:W-:Y:S01]  /*9e00*/  ISETP.GE.AND P0, PT, R0, R15, PT ;  /* 0x0000000f0000720c */ /* 0x000fe20003f06270 */
[----:B-1----:R2:W1:-:S12]  /*9e10*/  SHFL.IDX PT, R8, R4, 0x1, 0x1c1f ;  /* 0x003c1f0004087f89 */ /* 0x00245800000e0000 */
[----:B--2---:R-:W-:Y:S05]  /*9e20*/  @P0 BRA `(.L_x_10206) ;  /* 0x0000000000300947 */ /* 0x004fea0003800000 */
[----:B------:R-:W-:Y:S02]  /*9e30*/  ULDC UR4, c[0x0][0xac8] ;  /* 0x0002b20000047ab9 */ /* 0x000fe40000000800 */
[----:B------:R-:W-:Y:S02]  /*9e40*/  ISETP.GE.AND P3, PT, R142, UR4, PT ;  /* 0x000000048e007c0c */ /* 0x000fe4000bf66270 */
[----:B------:R-:W-:Y:S02]  /*9e50*/  ISETP.GE.AND P4, PT, R144, UR4, PT ;  /* 0x0000000490007c0c */ /* 0x000fe4000bf86270 */
[----:B------:R-:W-:-:S09]  /*9e60*/  ISETP.GE.AND P2, PT, R138, UR4, PT ;  /* 0x000000048a007c0c */ /* 0x000fd2000bf46270 */
[-C--:B-1-3--:R-:W-:Y:S02]  /*9e70*/  @!P3 LEA R12, P0, R142, R8.reuse, 0x1 ;  /* 0x000000088e0cb211 */ /* 0x08afe400078008ff */
[----:B------:R-:W-:Y:S02]  /*9e80*/  @!P4 LEA R14, P1, R144, R8, 0x1 ;  /* 0x00000008900ec211 */ /* 0x000fe400078208ff */
[----:B----4-:R-:W-:Y:S01]  /*9e90*/  @!P2 IMAD.WIDE R10, R138, 0x2, R8 ;  /* 0x000000028a0aa825 */ /* 0x010fe200078e0208 */
[-C--:B------:R-:W-:Y:S02]  /*9ea0*/  @!P3 LEA.HI.X R13, R142, R9.reuse, R24, 0x1, P0 ;  /* 0x000000098e0db211 */ /* 0x080fe400000f0c18 */
[----:B------:R-:W-:Y:S02]  /*9eb0*/  @!P4 LEA.HI.X R15, R144, R9, R22, 0x1, P1 ;  /* 0x00000009900fc211 */ /* 0x000fe400008f0c16 */
[----:B------:R2:W-:Y:S04]  /*9ec0*/  @!P2 ST.E.128 desc[UR36][R10.64], RZ ;  /* 0x000000ff0a00a985 */ /* 0x0005e8000c101d24 */
[----:B------:R2:W-:Y:S04]  /*9ed0*/  @!P3 ST.E.128 desc[UR36][R12.64], RZ ;  /* 0x000000ff0c00b985 */ /* 0x0005e8000c101d24 */
[----:B------:R2:W-:Y:S02]  /*9ee0*/  @!P4 ST.E.128 desc[UR36][R14.64], RZ ;  /* 0x000000ff0e00c985 */ /* 0x0005e4000c101d24 */
.L_x_10206:
[----:B------:R-:W-:Y:S05]  /*9ef0*/  BSYNC B0 ;  /* 0x0000000000007941 */ /* 0x000fea0003800000 */
.L_x_10200:
[----:B------:R-:W-:Y:S02]  /*9f00*/  ULDC UR4, c[0x0][0xc3c] ;  /* 0x00030f0000047ab9 */ /* 0x000fe40000000800 */
[----:B------:R-:W-:-:S13]  /*9f10*/  ISETP.GE.AND P0, PT, R7, UR4, PT ;  /* 0x0000000407007c0c */ /* 0x000fda000bf06270 */
[----:B------:R-:W-:Y:S05]  /*9f20*/  @!P0 BRA `(.L_x_10214) ;  /* 0xffffff7000408947 */ /* 0x000fea000383ffff */
[----:B------:R-:W-:Y:S05]  /*9f30*/  EXIT ;  /* 0x000000000000794d */ /* 0x000fea0003800000 */
.L_x_10171:
        /* <DEDUP_REMOVED lines=16> */
.L_x_10215:
        /* <DEDUP_REMOVED lines=44> */
.L_x_10219:
        /* <DEDUP_REMOVED lines=11> */
[----:B-1----:R-:W-:Y:S01]  /*a3b0*/  @!P6 IMAD.WIDE R2, R9, 0x4, R2 ;  /* 0x000000040902e825 */ /* 0x002fe200078e0202 */
[----:B------:R-:W-:-:S06]  /*a3c0*/  MOV R9, RZ ;  /* 0x000000ff00097202 */ /* 0x000fcc0000000f00 */
        /* <DEDUP_REMOVED lines=22> */
.L_x_10217:
        /* <DEDUP_REMOVED lines=8> */
[----:B------:R-:W1:Y:S01]  /*a5b0*/  SHFL.IDX PT, R9, R9, R27, 0x1f ;  /* 0x00001f1b09097589 */ /* 0x000e6200000e0000 */
[----:B0-----:R-:W-:-:S04]  /*a5c0*/  IABS R4, R0 ;  /* 0x0000000000047213 */ /* 0x001fc80000000000 */
[----:B------:R-:W0:Y:S01]  /*a5d0*/  I2F.RP R6, R4 ;  /* 0x0000000400067306 */ /* 0x000e220000209400 */
[----:B-1----:R-:W-:-:S07]  /*a5e0*/  IABS R8, R9 ;  /* 0x0000000900087213 */ /* 0x002fce0000000000 */
[----:B0-----:R-:W0:Y:S02]  /*a5f0*/  MUFU.RCP R6, R6 ;  /* 0x0000000600067308 */ /* 0x001e240000001000 */
[----:B0-----:R-:W-:-:S06]  /*a600*/  IADD3 R3, R6, 0xffffffe, RZ ;  /* 0x0ffffffe06037810 */ /* 0x001fcc0007ffe0ff */
[----:B------:R-:W0:Y:S02]  /*a610*/  F2I.FTZ.U32.TRUNC.NTZ R3, R3 ;  /* 0x0000000300037305 */ /* 0x000e24000021f000 */
[----:B0-----:R-:W-:Y:S01]  /*a620*/  IMAD.MOV R13, RZ, RZ, -R3 ;  /* 0x000000ffff0d7224 */ /* 0x001fe200078e0a03 */
[----:B------:R-:W-:Y:S06]  /*a630*/  @!P0 BRA `(.L_x_10220) ;  /* 0x0000000000088947 */ /* 0x000fec0003800000 */
[----:B------:R-:W-:-:S05]  /*a640*/  VIADD R5, R27, 0xffffffff ;  /* 0xffffffff1b057836 */ /* 0x000fca0000000000 */
[----:B------:R0:W1:Y:S02]  /*a650*/  SHFL.IDX PT, R24, R2, R5, 0x1f ;  /* 0x00001f0502187589 */ /* 0x00006400000e0000 */
.L_x_10220:
[----:B-1----:R-:W-:Y:S02]  /*a660*/  IMAD R24, R24, UR5, R11 ;  /* 0x0000000518187c24 */ /* 0x002fe4000f8e020b */
[----:B------:R-:W-:Y:S02]  /*a670*/  IMAD R11, R13, R4, RZ ;  /* 0x000000040d0b7224 */ /* 0x000fe400078e02ff */
[----:B0-----:R-:W-:Y:S01]  /*a680*/  IMAD.MOV.U32 R2, RZ, RZ, RZ ;  /* 0x000000ffff027224 */ /* 0x001fe200078e00ff */
[----:B------:R-:W-:Y:S01]  /*a690*/  IADD3 R25, -R24, UR6, RZ ;  /* 0x0000000618197c10 */ /* 0x000fe2000fffe1ff */
[----:B------:R-:W-:Y:S01]  /*a6a0*/  IMAD.MOV.U32 R5, RZ, RZ, R8 ;  /* 0x000000ffff057224 */ /* 0x000fe200078e0008 */
[----:B------:R-:W-:Y:S01]  /*a6b0*/  IABS R8, R0 ;  /* 0x0000000000087213 */ /* 0x000fe20000000000 */
[----:B------:R-:W-:Y:S01]  /*a6c0*/  IMAD.HI.U32 R2, R3, R11, R2 ;  /* 0x0000000b03027227 */ /* 0x000fe200078e0002 */
[----:B------:R-:W-:Y:S01]  /*a6d0*/  IABS R3, R25 ;  /* 0x0000001900037213 */ /* 0x000fe20000000000 */
[----:B------:R-:W0:Y:S02]  /*a6e0*/  I2F.RP R6, R5 ;  /* 0x0000000500067306 */ /* 0x000e240000209400 */
[----:B------:R-:W-:-:S02]  /*a6f0*/  IMAD.MOV R8, RZ, RZ, -R8 ;  /* 0x000000ffff087224 */ /* 0x000fc400078e0a08 */
[----:B------:R-:W-:-:S04]  /*a700*/  IMAD.HI.U32 R2, R2, R3, RZ ;  /* 0x0000000302027227 */ /* 0x000fc800078e00ff */
[----:B------:R-:W-:Y:S02]  /*a710*/  IMAD R3, R2, R8, R3 ;  /* 0x0000000802037224 */ /* 0x000fe400078e0203 */
[----:B------:R-:W-:-:S03]  /*a720*/  VIADD R27, R27, UR4 ;  /* 0x000000041b1b7c36 */ /* 0x000fc60008000000 */
[----:B------:R-:W-:Y:S01]  /*a730*/  ISETP.GT.U32.AND P1, PT, R4, R3, PT ;  /* 0x000000030400720c */ /* 0x000fe20003f24070 */
[----:B0-----:R-:W0:-:S12]  /*a740*/  MUFU.RCP R6, R6 ;  /* 0x0000000600067308 */ /* 0x001e180000001000 */
[----:B------:R-:W-:Y:S02]  /*a750*/  @!P1 IMAD.IADD R3, R3, 0x1, -R4 ;  /* 0x0000000103039824 */ /* 0x000fe400078e0a04 */
[----:B------:R-:W-:Y:S01]  /*a760*/  @!P1 VIADD R2, R2, 0x1 ;  /* 0x0000000102029836 */ /* 0x000fe20000000000 */
[----:B------:R-:W-:Y:S02]  /*a770*/  ISETP.NE.AND P1, PT, R0, RZ, PT ;  /* 0x000000ff0000720c */ /* 0x000fe40003f25270 */
[----:B------:R-:W-:Y:S02]  /*a780*/  ISETP.GE.U32.AND P0, PT, R3, R4, PT ;  /* 0x000000040300720c */ /* 0x000fe40003f06070 */
[----:B0-----:R-:W-:Y:S02]  /*a790*/  IADD3 R8, R6, 0xffffffe, RZ ;  /* 0x0ffffffe06087810 */ /* 0x001fe40007ffe0ff */
[----:B------:R-:W-:Y:S02]  /*a7a0*/  LOP3.LUT R4, R25, R0, RZ, 0x3c, !PT ;  /* 0x0000000019047212 */ /* 0x000fe400078e3cff */
[----:B------:R0:W1:Y:S02]  /*a7b0*/  F2I.FTZ.U32.TRUNC.NTZ R3, R8 ;  /* 0x0000000800037305 */ /* 0x000064000021f000 */
[----:B------:R-:W-:-:S05]  /*a7c0*/  ISETP.GE.AND P2, PT, R4, RZ, PT ;  /* 0x000000ff0400720c */ /* 0x000fca0003f46270 */
[----:B------:R-:W-:Y:S01]  /*a7d0*/  @P0 VIADD R2, R2, 0x1 ;  /* 0x0000000102020836 */ /* 0x000fe20000000000 */
[----:B0-----:R-:W-:-:S03]  /*a7e0*/  IABS R8, R9 ;  /* 0x0000000900087213 */ /* 0x001fc60000000000 */
[----:B------:R-:W-:Y:S02]  /*a7f0*/  IMAD.MOV.U32 R6, RZ, RZ, R2 ;  /* 0x000000ffff067224 */ /* 0x000fe400078e0002 */
[----:B------:R-:W-:Y:S02]  /*a800*/  IMAD.MOV R8, RZ, RZ, -R8 ;  /* 0x000000ffff087224 */ /* 0x000fe400078e0a08 */
[----:B-1----:R-:W-:Y:S02]  /*a810*/  IMAD.MOV R2, RZ, RZ, -R3 ;  /* 0x000000ffff027224 */ /* 0x002fe400078e0a03 */
[----:B------:R-:W-:Y:S01]  /*a820*/  @!P2 IMAD.MOV R6, RZ, RZ, -R6 ;  /* 0x000000ffff06a224 */ /* 0x000fe200078e0a06 */
[----:B------:R-:W-:Y:S01]  /*a830*/  @!P1 LOP3.LUT R6, RZ, R0, RZ, 0x33, !PT ;  /* 0x00000000ff069212 */ /* 0x000fe200078e33ff */
[----:B------:R-:W-:Y:S02]  /*a840*/  IMAD R11, R2, R5, RZ ;  /* 0x00000005020b7224 */ /* 0x000fe400078e02ff */
[----:B------:R-:W-:Y:S01]  /*a850*/  IMAD.MOV.U32 R2, RZ, RZ, RZ ;  /* 0x000000ffff027224 */ /* 0x000fe200078e00ff */
[-C--:B------:R-:W-:Y:S01]  /*a860*/  IABS R4, R6.reuse ;  /* 0x0000000600047213 */ /* 0x080fe20000000000 */
[----:B------:R-:W-:-:S02]  /*a870*/  IMAD R0, R0, R6, RZ ;  /* 0x0000000600007224 */ /* 0x000fc400078e02ff */
[----:B------:R-:W-:Y:S01]  /*a880*/  IMAD.HI.U32 R2, R3, R11, R2 ;  /* 0x0000000b03027227 */ /* 0x000fe200078e0002 */
[----:B------:R-:W-:Y:S02]  /*a890*/  MOV R3, R4 ;  /* 0x0000000400037202 */ /* 0x000fe40000000f00 */
[----:B------:R-:W-:Y:S01]  /*a8a0*/  IADD3 R25, R25, -R0, RZ ;  /* 0x8000000019197210 */ /* 0x000fe20007ffe0ff */
        /* <DEDUP_REMOVED lines=18> */
.L_x_10218:
[----:B------:R-:W-:Y:S01]  /*a9d0*/  ULDC UR4, c[0x0][0xc3c] ;  /* 0x00030f0000047ab9 */ /* 0x000fe20000000800 */
[----:B------:R-:W-:Y:S02]  /*a9e0*/  IMAD.MOV.U32 R25, RZ, RZ, RZ ;  /* 0x000000ffff197224 */ /* 0x000fe400078e00ff */
[----:B------:R-:W-:Y:S02]  /*a9f0*/  IMAD.U32 R24, RZ, RZ, UR6 ;  /* 0x00000006ff187e24 */ /* 0x000fe4000f8e00ff */
[----:B------:R-:W-:Y:S02]  /*aa00*/  IMAD.MOV.U32 R26, RZ, RZ, RZ ;  /* 0x000000ffff1a7224 */ /* 0x000fe400078e00ff */
[----:B------:R-:W-:-:S07]  /*aa10*/  IMAD.U32 R27, RZ, RZ, UR4 ;  /* 0x00000004ff1b7e24 */ /* 0x000fce000f8e00ff */
.L_x_10221:
[----:B------:R-:W-:-:S13]  /*aa20*/  ISETP.NE.AND P0, PT, R7, RZ, PT ;  /* 0x000000ff0700720c */ /* 0x000fda0003f05270 */
[----:B------:R-:W0:Y:S01]  /*aa30*/  @!P0 S2R R3, SR_CgaCtaId ;  /* 0x0000000000038919 */ /* 0x000e220000008800 */
[----:B------:R-:W-:-:S04]  /*aa40*/  @!P0 MOV R0, 0x400 ;  /* 0x0000040000008802 */ /* 0x000fc80000000f00 */
[----:B0-----:R-:W-:-:S05]  /*aa50*/  @!P0 LEA R0, R3, R0, 0x18 ;  /* 0x0000000003008211 */ /* 0x001fca00078ec0ff */
[----:B------:R0:W-:Y:S01]  /*aa60*/  @!P0 STS.128 [R0+0x2d8d0], R24 ;  /* 0x02d8d01800008388 */ /* 0x0001e20000000c00 */
[----:B------:R-:W-:Y:S06]  /*aa70*/  BAR.ARV 0x5, 0x200 ;  /* 0x0148000000007b1d */ /* 0x000fec0000002000 */
.L_x_10216:
[----:B------:R2:W-:Y:S01]  /*aa80*/  STL [R1+0x3c], RZ ;  /* 0x00003cff01007387 */ /* 0x0005e20000100800 */
[----:B------:R-:W-:Y:S01]  /*aa90*/  ULDC UR4, c[0x0][0xc3c] ;  /* 0x00030f0000047ab9 */ /* 0x000fe20000000800 */
[----:B------:R-:W-:Y:S01]  /*aaa0*/  IMAD.MOV.U32 R29, RZ, RZ, 0x1 ;  /* 0x00000001ff1d7424 */ /* 0x000fe200078e00ff */
[----:B-1----:R-:W-:Y:S02]  /*aab0*/  ISETP.GE.AND P0, PT, R27, UR4, PT ;  /* 0x000000041b007c0c */ /* 0x002fe4000bf06270 */
[----:B------:R-:W-:-:S11]  /*aac0*/  MOV R22, RZ ;  /* 0x000000ff00167202 */ /* 0x000fd60000000f00 */
[----:B--2---:R-:W-:Y:S05]  /*aad0*/  @P0 BRA `(.L_x_10222) ;  /* 0x00000048007c0947 */ /* 0x004fea0003800000 */
[----:B------:R-:W2:Y:S01]  /*aae0*/  LDL R6, [R1+0x20] ;  /* 0x0000200001067983 */ /* 0x000ea20000100800 */
[----:B------:R-:W0:Y:S01]  /*aaf0*/  S2R R3, SR_TID.X ;  /* 0x0000000000037919 */ /* 0x000e220000002100 */
[----:B------:R-:W1:Y:S01]  /*ab00*/  S2UR UR5, SR_CgaCtaId ;  /* 0x00000000000579c3 */ /* 0x000e620000008800 */
[----:B------:R-:W-:Y:S01]  /*ab10*/  UMOV UR4, 0x400 ;  /* 0x0000040000047882 */ /* 0x000fe20000000000 */
[C---:B0-----:R-:W-:Y:S01]  /*ab20*/  IMAD.SHL.U32 R0, R3.reuse, 0x8, RZ ;  /* 0x0000000803007824 */ /* 0x041fe200078e00ff */
[C---:B------:R-:W-:Y:S01]  /*ab30*/  LOP3.LUT R5, R3.reuse, 0x7f, RZ, 0xc0, !PT ;  /* 0x0000007f03057812 */ /* 0x040fe200078ec0ff */
[----:B------:R-:W-:-:S03]  /*ab40*/  IMAD.SHL.U32 R4, R3, 0x20, RZ ;  /* 0x0000002003047824 */ /* 0x000fc600078e00ff */
[----:B------:R-:W-:Y:S01]  /*ab50*/  LOP3.LUT R2, R0, 0xd8, RZ, 0xc0, !PT ;  /* 0x000000d800027812 */ /* 0x000fe200078ec0ff */
[----:B-1----:R-:W-:-:S03]  /*ab60*/  ULEA UR4, UR5, UR4, 0x18 ;  /* 0x0000000405047291 */ /* 0x002fc6000f8ec03f */
[----:B------:R-:W-:Y:S02]  /*ab70*/  LOP3.LUT R3, R2, 0x18, R3, 0x78, !PT ;  /* 0x0000001802037812 */ /* 0x000fe400078e7803 */
[----:B------:R-:W-:Y:S01]  /*ab80*/  SHF.R.U32.HI R5, RZ, 0x2, R5 ;  /* 0x00000002ff057819 */ /* 0x000fe20000011605 */
[----:B------:R-:W-:Y:S01]  /*ab90*/  IMAD.U32 R17, RZ, RZ, UR4 ;  /* 0x00000004ff117e24 */ /* 0x000fe2000f8e00ff */
[----:B------:R-:W-:Y:S01]  /*aba0*/  BSSY B8, `(.L_x_10222) ;  /* 0x0000492000087945 */ /* 0x000fe20003800000 */
[----:B------:R-:W-:Y:S02]  /*abb0*/  IMAD.MOV.U32 R29, RZ, RZ, 0x1 ;  /* 0x00000001ff1d7424 */ /* 0x000fe400078e00ff */
[----:B------:R-:W-:Y:S01]  /*abc0*/  IMAD.MOV.U32 R22, RZ, RZ, RZ ;  /* 0x000000ffff167224 */ /* 0x000fe200078e00ff */
[----:B------:R-:W-:Y:S01]  /*abd0*/  ULDC UR38, c[0x0][0xc] ;  /* 0x0000030000267ab9 */ /* 0x000fe20000000800 */
[----:B--2---:R-:W-:Y:S02]  /*abe0*/  LOP3.LUT R2, R6, 0x2, RZ, 0xfc, !PT ;  /* 0x0000000206027812 */ /* 0x004fe400078efcff */
[----:B------:R-:W-:-:S03]  /*abf0*/  LOP3.LUT R6, R4, 0x60, RZ, 0xc0, !PT ;  /* 0x0000006004067812 */ /* 0x000fc600078ec0ff */
[----:B------:R0:W-:Y:S01]  /*ac00*/  STL [R1+0x48], R2 ;  /* 0x0000480201007387 */ /* 0x0001e20000100800 */
[----:B------:R-:W-:Y:S02]  /*ac10*/  LOP3.LUT R4, R0, 0x18, RZ, 0xc0, !PT ;  /* 0x0000001800047812 */ /* 0x000fe400078ec0ff */
[----:B0-----:R-:W-:Y:S02]  /*ac20*/  LOP3.LUT R2, R3, 0x320, R0, 0xf8, !PT ;  /* 0x0000032003027812 */ /* 0x001fe400078ef800 */
[----:B------:R-:W-:-:S03]  /*ac30*/  LOP3.LUT R0, R5, R6, RZ, 0xfc, !PT ;  /* 0x0000000605007212 */ /* 0x000fc600078efcff */
[----:B------:R-:W-:Y:S01]  /*ac40*/  IMAD R0, R2, 0x2, R17 ;  /* 0x0000000202007824 */ /* 0x000fe200078e0211 */
[----:B------:R0:W-:Y:S04]  /*ac50*/  STL [R1+0x3c], RZ ;  /* 0x00003cff01007387 */ /* 0x0001e80000100800 */
[----:B------:R0:W-:Y:S01]  /*ac60*/  STL [R1+0x1c], R0 ;  /* 0x00001c0001007387 */ /* 0x0001e20000100800 */
[C---:B------:R-:W-:Y:S02]  /*ac70*/  LOP3.LUT R5, R4.reuse, 0x20, RZ, 0xfc, !PT ;  /* 0x0000002004057812 */ /* 0x040fe400078efcff */
[----:B------:R-:W-:-:S07]  /*ac80*/  LOP3.LUT R3, R4, 0x40, RZ, 0xfc, !PT ;  /* 0x0000004004037812 */ /* 0x000fce00078efcff */
.L_x_10283:
[----:B------:R-:W1:Y:S02]  /*ac90*/  LDC.64 R2, c[0x0][0xc88] ;  /* 0x00032200ff027b82 */ /* 0x000e640000000a00 */
[----:B-1----:R-:W-:-:S05]  /*aca0*/  IMAD.WIDE R2, R27, 0x4, R2 ;  /* 0x000000041b027825 */ /* 0x002fca00078e0202 */
[----:B0-----:R-:W0:Y:S01]  /*acb0*/  LDG.E R28, desc[UR36][R2.64] ;  /* 0x00000024021c7981 */ /* 0x001e22000c1e1900 */
[----:B------:R-:W-:Y:S05]  /*acc0*/  YIELD ;  /* 0x0000000000007946 */ /* 0x000fea0003800000 */
[----:B------:R-:W-:Y:S01]  /*acd0*/  ULDC.64 UR4, c[0x0][0xa28] ;  /* 0x00028a0000047ab9 */ /* 0x000fe20000000a00 */
[----:B------:R-:W-:Y:S01]  /*ace0*/  IMAD.MOV.U32 R6, RZ, RZ, RZ ;  /* 0x000000ffff067224 */ /* 0x000fe200078e00ff */
[----:B------:R-:W-:Y:S01]  /*acf0*/  ISETP.NE.U32.AND P0, PT, RZ, UR4, PT ;  /* 0x00000004ff007c0c */ /* 0x000fe2000bf05070 */
[----:B------:R-:W-:-:S03]  /*ad00*/  ULDC.64 UR6, c[0x0][0xa18] ;  /* 0x0002860000067ab9 */ /* 0x000fc60000000a00 */
[----:B------:R-:W-:Y:S02]  /*ad10*/  ISETP.NE.AND.EX P0, PT, RZ, UR5, PT, P0 ;  /* 0x00000005ff007c0c */ /* 0x000fe4000bf05300 */
[----:B0-----:R-:W-:-:S11]  /*ad20*/  SHF.R.S32.HI R0, RZ, 0x1f, R28 ;  /* 0x0000001fff007819 */ /* 0x001fd6000001141c */
[C---:B------:R-:W-:Y:S02]  /*ad30*/  @P0 LEA R2, P1, R28.reuse, UR4, 0x2 ;  /* 0x000000041c020c11 */ /* 0x040fe4000f8210ff */
[C---:B------:R-:W-:Y:S01]  /*ad40*/  SHF.L.U32 R18, R28.reuse, 0x2, RZ ;  /* 0x000000021c127819 */ /* 0x040fe200000006ff */
[----:B------:R0:W-:Y:S01]  /*ad50*/  STL [R1+0x28], R0 ;  /* 0x0000280001007387 */ /* 0x0001e20000100800 */
[----:B------:R-:W-:Y:S01]  /*ad60*/  @P0 LEA.HI.X R3, R28, UR5, R0, 0x2, P1 ;  /* 0x000000051c030c11 */ /* 0x000fe200088f1400 */
[----:B------:R-:W-:-:S04]  /*ad70*/  ULDC.64 UR4, c[0x0][0xa00] ;  /* 0x0002800000047ab9 */ /* 0x000fc80000000a00 */
[----:B--2---:R1:W2:Y:S01]  /*ad80*/  @P0 LDG.E R6, desc[UR36][R2.64] ;  /* 0x0000002402060981 */ /* 0x0042a2000c1e1900 */
[----:B------:R-:W-:Y:S02]  /*ad90*/  ISETP.NE.U32.AND P0, PT, RZ, UR4, PT ;  /* 0x00000004ff007c0c */ /* 0x000fe4000bf05070 */
[----:B------:R-:W-:Y:S01]  /*ada0*/  SHF.L.U64.HI R19, R28, 0x2, R0 ;  /* 0x000000021c137819 */ /* 0x000fe20000010200 */
[----:B0-----:R-:W-:Y:S01]  /*adb0*/  IMAD.MOV.U32 R0, RZ, RZ, RZ ;  /* 0x000000ffff007224 */ /* 0x001fe200078e00ff */
        /* <DEDUP_REMOVED lines=8> */
[----:B------:R-:W3:Y:S02]  /*ae40*/  @P2 LDG.E R0, desc[UR36][R2.64] ;  /* 0x0000002402002981 */ /* 0x000ee4000c1e1900 */
[----:B------:R-:W-:-:S04]  /*ae50*/  @P0 IADD3 R4, P1, R18, UR6, RZ ;  /* 0x0000000612040c10 */ /* 0x000fc8000ff3e0ff */
[----:B------:R-:W-:-:S05]  /*ae60*/  @P0 IADD3.X R5, R19, UR7, RZ, P1, !PT ;  /* 0x0000000713050c10 */ /* 0x000fca0008ffe4ff */
[----:B------:R-:W4:Y:S01]  /*ae70*/  @P0 LDG.E R4, desc[UR36][R4.64] ;  /* 0x0000002404040981 */ /* 0x000f22000c1e1900 */
[----:B------:R-:W-:-:S03]  /*ae80*/  UISETP.NE.U32.AND UP0, UPT, UR4, URZ, UPT ;  /* 0x0000003f0400728c */ /* 0x000fc6000bf05070 */
[----:B------:R-:W-:Y:S01]  /*ae90*/  ULDC UR4, c[0x0][0x424] ;  /* 0x0001090000047ab9 */ /* 0x000fe20000000800 */
[----:B------:R-:W-:-:S03]  /*aea0*/  UISETP.NE.AND.EX UP0, UPT, UR5, URZ, UPT, UP0 ;  /* 0x0000003f0500728c */ /* 0x000fc6000bf05300 */
[----:B------:R-:W-:Y:S01]  /*aeb0*/  ULDC UR5, c[0x0][0x2f0] ;  /* 0x0000bc0000057ab9 */ /* 0x000fe20000000800 */
[----:B------:R-:W-:-:S04]  /*aec0*/  USEL UR4, UR4, 0x1, UP0 ;  /* 0x0000000104047887 */ /* 0x000fc80008000000 */
[----:B------:R-:W-:Y:S01]  /*aed0*/  UIMAD UR4, UR4, UR5, URZ ;  /* 0x00000005040472a4 */ /* 0x000fe2000f8e023f */
[----:B---3--:R0:W-:Y:S04]  /*aee0*/  STL [R1], R0 ;  /* 0x0000000001007387 */ /* 0x0081e80000100800 */
[----:B--2---:R1:W-:Y:S01]  /*aef0*/  STL [R1+0x14], R6 ;  /* 0x0000140601007387 */ /* 0x0043e20000100800 */
[----:B0-----:R-:W-:-:S03]  /*af00*/  IMAD.U32 R0, RZ, RZ, UR4 ;  /* 0x00000004ff007e24 */ /* 0x001fc6000f8e00ff */
[----:B----4-:R1:W-:Y:S01]  /*af10*/  @P0 STL [R1+0x30], R4 ;  /* 0x0000300401000387 */ /* 0x0103e20000100800 */
[----:B------:R-:W-:Y:S05]  /*af20*/  @P0 BRA `(.L_x_10223) ;  /* 0x0000000000200947 */ /* 0x000fea0003800000 */
[----:B------:R-:W-:Y:S02]  /*af30*/  ULDC UR4, c[0x0][0x288] ;  /* 0x0000a20000047ab9 */ /* 0x000fe40000000800 */
[----:B-1----:R-:W-:-:S05]  /*af40*/  IMAD.U32 R4, RZ, RZ, UR4 ;  /* 0x00000004ff047e24 */ /* 0x002fca000f8e00ff */
[----:B------:R0:W-:Y:S01]  /*af50*/  STL [R1+0x30], R4 ;  /* 0x0000300401007387 */ /* 0x0001e20000100800 */
[----:B------:R-:W-:Y:S05]  /*af60*/  @!P2 BRA `(.L_x_10223) ;  /* 0x000000000010a947 */ /* 0x000fea0003800000 */
[----:B0-----:R-:W2:Y:S04]  /*af70*/  LDG.E R4, desc[UR36][R2.64] ;  /* 0x0000002402047981 */ /* 0x001ea8000c1e1900 */
[----:B------:R-:W2:Y:S02]  /*af80*/  LDG.E R2, desc[UR36][R2.64+0x4] ;  /* 0x0000042402027981 */ /* 0x000ea4000c1e1900 */
[----:B--2---:R-:W-:-:S05]  /*af90*/  IMAD.IADD R2, R2, 0x1, -R4 ;  /* 0x0000000102027824 */ /* 0x004fca00078e0a04 */
[----:B------:R2:W-:Y:S02]  /*afa0*/  STL [R1+0x30], R2 ;  /* 0x0000300201007387 */ /* 0x0005e40000100800 */
.L_x_10223:
[----:B01----:R-:W-:Y:S01]  /*afb0*/  IMAD.MOV.U32 R4, RZ, RZ, R28 ;  /* 0x000000ffff047224 */ /* 0x003fe200078e001c */
[----:B------:R-:W-:Y:S02]  /*afc0*/  ULDC.64 UR4, c[0x0][0xa20] ;  /* 0x0002880000047ab9 */ /* 0x000fe40000000a00 */
[----:B------:R-:W-:Y:S02]  /*afd0*/  ISETP.NE.U32.AND P0, PT, RZ, UR4, PT ;  /* 0x00000004ff007c0c */ /* 0x000fe4000bf05070 */
[----:B------:R0:W-:Y:S02]  /*afe0*/  STL [R1+0x4], R4 ;  /* 0x0000040401007387 */ /* 0x0001e40000100800 */
[----:B------:R-:W-:-:S13]  /*aff0*/  ISETP.NE.AND.EX P0, PT, RZ, UR5, PT, P0 ;  /* 0x00000005ff007c0c */ /* 0x000fda000bf05300 */
[----:B0-----:R-:W-:Y:S05]  /*b000*/  @!P0 BRA `(.L_x_10224) ;  /* 0x0000000000108947 */ /* 0x001fea0003800000 */
[----:B--2---:R-:W-:-:S04]  /*b010*/  IADD3 R2, P0, R18, UR4, RZ ;  /* 0x0000000412027c10 */ /* 0x004fc8000ff1e0ff */
[----:B------:R-:W-:-:S05]  /*b020*/  IADD3.X R3, R19, UR5, RZ, P0, !PT ;  /* 0x0000000513037c10 */ /* 0x000fca00087fe4ff */
[----:B------:R0:W5:Y:S01]  /*b030*/  LDG.E R0, desc[UR36][R2.64] ;  /* 0x0000002402007981 */ /* 0x000162000c1e1900 */
[----:B------:R-:W-:Y:S05]  /*b040*/  BRA `(.L_x_10225) ;  /* 0x0000000000247947 */ /* 0x000fea0003800000 */
.L_x_10224:
[----:B------:R-:W-:Y:S02]  /*b050*/  ULDC.64 UR4, c[0x0][0xa08] ;  /* 0x0002820000047ab9 */ /* 0x000fe40000000a00 */
[----:B------:R-:W-:-:S04]  /*b060*/  ISETP.NE.U32.AND P0, PT, RZ, UR4, PT ;  /* 0x00000004ff007c0c */ /* 0x000fc8000bf05070 */
[----:B------:R-:W-:-:S13]  /*b070*/  ISETP.NE.AND.EX P0, PT, RZ, UR5, PT, P0 ;  /* 0x00000005ff007c0c */ /* 0x000fda000bf05300 */
[----:B------:R-:W-:Y:S05]  /*b080*/  @!P0 BRA `(.L_x_10225) ;  /* 0x0000000000148947 */ /* 0x000fea0003800000 */
[----:B--2---:R-:W0:Y:S02]  /*b090*/  LDC.64 R2, c[0x0][0xa08] ;  /* 0x00028200ff027b82 */ /* 0x004e240000000a00 */
[----:B0-----:R-:W-:-:S05]  /*b0a0*/  IMAD.WIDE R2, R4, 0x4, R2 ;  /* 0x0000000404027825 */ /* 0x001fca00078e0202 */
[----:B------:R-:W2:Y:S04]  /*b0b0*/  LDG.E R0, desc[UR36][R2.64] ;  /* 0x0000002402007981 */ /* 0x000ea8000c1e1900 */
[----:B------:R-:W2:Y:S02]  /*b0c0*/  LDG.E R2, desc[UR36][R2.64+0x4] ;  /* 0x0000042402027981 */ /* 0x000ea4000c1e1900 */
[----:B--2---:R-:W-:-:S07]  /*b0d0*/  IMAD.IADD R0, R2, 0x1, -R0 ;  /* 0x0000000102007824 */ /* 0x004fce00078e0a00 */
.L_x_10225:
[----:B0----5:R-:W-:Y:S01]  /*b0e0*/  IMAD.IADD R3, R0, 0x1, -R6 ;  /* 0x0000000100037824 */ /* 0x021fe200078e0a06 */
[C---:B--2---:R-:W-:Y:S01]  /*b0f0*/  LOP3.LUT R2, R26.reuse, 0xff000000, RZ, 0xc0, !PT ;  /* 0xff0000001a027812 */ /* 0x044fe200078ec0ff */
[----:B------:R-:W-:Y:S01]  /*b100*/  BSSY B0, `(.L_x_10226) ;  /* 0x0000029000007945 */ /* 0x000fe20003800000 */
[----:B------:R-:W-:Y:S02]  /*b110*/  LOP3.LUT R4, R26, 0xff0000, RZ, 0xc0, !PT ;  /* 0x00ff00001a047812 */ /* 0x000fe400078ec0ff */
[----:B------:R0:W-:Y:S01]  /*b120*/  STL [R1+0xc], R3 ;  /* 0x00000c0301007387 */ /* 0x0001e20000100800 */
[C---:B------:R-:W-:Y:S02]  /*b130*/  ISETP.GE.AND P0, PT, R3.reuse, 0x1, PT ;  /* 0x000000010300780c */ /* 0x040fe40003f06270 */
[----:B------:R-:W-:Y:S02]  /*b140*/  SHF.R.U32.HI R2, RZ, 0x8, R2 ;  /* 0x00000008ff027819 */ /* 0x000fe40000011602 */
[----:B------:R-:W-:-:S02]  /*b150*/  IADD3 R0, R3, 0x7f, RZ ;  /* 0x0000007f03007810 */ /* 0x000fc40007ffe0ff */
[----:B------:R-:W-:Y:S02]  /*b160*/  LEA.HI R4, R4, R2, RZ, 0x10 ;  /* 0x0000000204047211 */ /* 0x000fe400078f80ff */
[----:B------:R-:W-:-:S04]  /*b170*/  SHF.R.S32.HI R2, RZ, 0x1f, R0 ;  /* 0x0000001fff027819 */ /* 0x000fc80000011400 */
[----:B------:R-:W-:Y:S01]  /*b180*/  LEA.HI R0, R2, R0, RZ, 0x7 ;  /* 0x0000000002007211 */ /* 0x000fe200078f38ff */
[----:B------:R-:W-:-:S03]  /*b190*/  IMAD.MOV.U32 R2, RZ, RZ, RZ ;  /* 0x000000ffff027224 */ /* 0x000fc600078e00ff */
[----:B------:R-:W-:Y:S01]  /*b1a0*/  SHF.R.S32.HI R0, RZ, 0x7, R0 ;  /* 0x00000007ff007819 */ /* 0x000fe20000011400 */
[----:B0-----:R-:W-:Y:S06]  /*b1b0*/  @!P0 BRA `(.L_x_10227) ;  /* 0x0000000000748947 */ /* 0x001fec0003800000 */
[----:B------:R-:W-:-:S04]  /*b1c0*/  SHF.R.U32.HI R5, RZ, 0x10, R4 ;  /* 0x00000010ff057819 */ /* 0x000fc80000011604 */
[----:B------:R-:W-:-:S13]  /*b1d0*/  ISETP.NE.AND P0, PT, R5, RZ, PT ;  /* 0x000000ff0500720c */ /* 0x000fda0003f05270 */
[----:B------:R-:W0:Y:S02]  /*b1e0*/  @!P0 LDC R5, c[0x0][0x9f0] ;  /* 0x00027c00ff058b82 */ /* 0x000e240000000800 */
[----:B0-----:R-:W-:Y:S02]  /*b1f0*/  IABS R7, R5 ;  /* 0x0000000500077213 */ /* 0x001fe40000000000 */
        /* <DEDUP_REMOVED lines=21> */
[----:B------:R-:W-:-:S05]  /*b350*/  @P0 IADD3 R8, R8, 0x1, RZ ;  /* 0x0000000108080810 */ /* 0x000fca0007ffe0ff */
[----:B------:R-:W-:-:S04]  /*b360*/  IMAD.MOV.U32 R2, RZ, RZ, R8 ;  /* 0x000000ffff027224 */ /* 0x000fc800078e0008 */
[----:B------:R-:W-:Y:S01]  /*b370*/  @!P2 IMAD.MOV R2, RZ, RZ, -R2 ;  /* 0x000000ffff02a224 */ /* 0x000fe200078e0a02 */
[----:B------:R-:W-:-:S07]  /*b380*/  @!P1 LOP3.LUT R2, RZ, R5, RZ, 0x33, !PT ;  /* 0x00000005ff029212 */ /* 0x000fce00078e33ff */
.L_x_10227:
[----:B------:R-:W-:Y:S05]  /*b390*/  BSYNC B0 ;  /* 0x0000000000007941 */ /* 0x000fea0003800000 */
.L_x_10226:
[----:B------:R-:W-:Y:S01]  /*b3a0*/  LOP3.LUT R4, R4, 0xff, RZ, 0xc0, !PT ;  /* 0x000000ff04047812 */ /* 0x000fe200078ec0ff */
[----:B------:R-:W-:Y:S04]  /*b3b0*/  BSSY B7, `(.L_x_10228) ;  /* 0x000034e000077945 */ /* 0x000fe80003800000 */
[----:B------:R-:W-:-:S05]  /*b3c0*/  IMAD R3, R4, R2, RZ ;  /* 0x0000000204037224 */ /* 0x000fca00078e02ff */
        /* <DEDUP_REMOVED lines=22> */
.L_x_10229:
        /* <DEDUP_REMOVED lines=20> */
.L_x_10232:
[----:B------:R-:W-:Y:S05]  /*b670*/  BSYNC B6 ;  /* 0x0000000000067941 */ /* 0x000fea0003800000 */
.L_x_10231:
        /* <DEDUP_REMOVED lines=20> */
.L_x_10235:
        /* <DEDUP_REMOVED lines=15> */
.L_x_10234:
[----:B------:R-:W-:Y:S05]  /*b8b0*/  BSYNC B6 ;  /* 0x0000000000067941 */ /* 0x000fea0003800000 */
.L_x_10233:
[----:B------:R0:W2:Y:S01]  /*b8c0*/  LDL R20, [R1+0x4] ;  /* 0x0000040001147983 */ /* 0x0000a20000100800 */
[----:B------:R-:W-:Y:S01]  /*b8d0*/  ULDC.64 UR4, c[0x0][0x9f8] ;  /* 0x00027e0000047ab9 */ /* 0x000fe20000000a00 */
[----:B------:R-:W1:Y:S01]  /*b8e0*/  LDC R5, c[0x0][0x430] ;  /* 0x00010c00ff057b82 */ /* 0x000e620000000800 */
[----:B------:R-:W-:Y:S01]  /*b8f0*/  ISETP.NE.U32.AND P0, PT, RZ, UR4, PT ;  /* 0x00000004ff007c0c */ /* 0x000fe2000bf05070 */
[----:B------:R-:W3:Y:S03]  /*b900*/  LDL R2, [R1+0x34] ;  /* 0x0000340001027983 */ /* 0x000ee60000100800 */
[----:B------:R-:W-:Y:S01]  /*b910*/  ISETP.NE.AND.EX P0, PT, RZ, UR5, PT, P0 ;  /* 0x00000005ff007c0c */ /* 0x000fe2000bf05300 */
[----:B------:R-:W4:Y:S04]  /*b920*/  LDL R4, [R1+0xc] ;  /* 0x00000c0001047983 */ /* 0x000f280000100800 */
[----:B------:R-:W4:Y:S04]  /*b930*/  LDL R21, [R1+0x14] ;  /* 0x0000140001157983 */ /* 0x000f280000100800 */
[----:B------:R-:W4:Y:S04]  /*b940*/  LDL R9, [R1+0x48] ;  /* 0x0000480001097983 */ /* 0x000f280000100800 */
[----:B------:R-:W-:Y:S01]  /*b950*/  @P0 IADD3 R18, P1, R18, UR4, RZ ;  /* 0x0000000412120c10 */ /* 0x000fe2000ff3e0ff */
[----:B------:R-:W0:Y:S01]  /*b960*/  S2R R23, SR_TID.X ;  /* 0x0000000000177919 */ /* 0x000e220000002100 */
[----:B------:R-:W-:Y:S01]  /*b970*/  LOP3.LUT R16, R16, 0xffffffef, RZ, 0xc0, !PT ;  /* 0xffffffef10107812 */ /* 0x000fe200078ec0ff */
[----:B------:R-:W-:Y:S01]  /*b980*/  ULDC UR4, c[0x0][0x2f4] ;  /* 0x0000bd0000047ab9 */ /* 0x000fe20000000800 */
[----:B------:R-:W-:-:S02]  /*b990*/  @P0 IADD3.X R19, R19, UR5, RZ, P1, !PT ;  /* 0x0000000513130c10 */ /* 0x000fc40008ffe4ff */
[----:B-1----:R-:W-:-:S13]  /*b9a0*/  ISETP.NE.AND P2, PT, R5, 0x1, PT ;  /* 0x000000010500780c */ /* 0x002fda0003f45270 */
[----:B------:R-:W1:Y:S01]  /*b9b0*/  @P2 LDC R3, c[0x0][0x434] ;  /* 0x00010d00ff032b82 */ /* 0x000e620000000800 */
[----:B--2---:R-:W2:Y:S01]  /*b9c0*/  @P0 LDG.E R20, desc[UR36][R18.64] ;  /* 0x0000002412140981 */ /* 0x004ea2000c1e1900 */
[C---:B0-----:R-:W-:Y:S02]  /*b9d0*/  LOP3.LUT R0, R23.reuse, 0x7f, RZ, 0xc0, !PT ;  /* 0x0000007f17007812 */ /* 0x041fe400078ec0ff */
[----:B------:R-:W-:Y:S01]  /*b9e0*/  SHF.L.U32 R6, R23, 0x5, RZ ;  /* 0x0000000517067819 */ /* 0x000fe200000006ff */
[----:B---3--:R-:W-:-:S03]  /*b9f0*/  VIADD R23, R2, 0xffffffff ;  /* 0xffffffff02177836 */ /* 0x008fc60000000000 */
[----:B------:R-:W0:Y:S01]  /*ba00*/  @P2 LDC R2, c[0x0][0x438] ;  /* 0x00010e00ff022b82 */ /* 0x000e220000000800 */
[----:B------:R-:W-:Y:S01]  /*ba10*/  SHF.R.U32.HI R0, RZ, 0x2, R0 ;  /* 0x00000002ff007819 */ /* 0x000fe20000011600 */
[----:B------:R-:W-:Y:S01]  /*ba20*/  IMAD.SHL.U32 R8, R23, 0x80, RZ ;  /* 0x0000008017087824 */ /* 0x000fe200078e00ff */
[----:B------:R-:W-:-:S04]  /*ba30*/  LOP3.LUT R6, R6, 0x60, RZ, 0xc0, !PT ;  /* 0x0000006006067812 */ /* 0x000fc800078ec0ff */
[----:B------:R-:W-:Y:S02]  /*ba40*/  LOP3.LUT R0, R8, R0, R6, 0xfe, !PT ;  /* 0x0000000008007212 */ /* 0x000fe400078efe06 */
[----:B------:R-:W-:-:S04]  /*ba50*/  @P2 LOP3.LUT R16, R16, 0x10, RZ, 0xfc, !PT ;  /* 0x0000001010102812 */ /* 0x000fc800078efcff */
[----:B------:R-:W-:Y:S01]  /*ba60*/  LOP3.LUT R16, R16, 0xfffffff7, RZ, 0xc0, !PT ;  /* 0xfffffff710107812 */ /* 0x000fe200078ec0ff */
[----:B------:R-:W-:Y:S01]  /*ba70*/  UMOV UR5, 0xffffffff ;  /* 0xffffffff00057882 */ /* 0x000fe20000000000 */
[----:B--2---:R-:W-:Y:S01]  /*ba80*/  @P0 STL [R1+0x4], R20 ;  /* 0x0000041401000387 */ /* 0x004fe20000100800 */
[C---:B----4-:R-:W-:Y:S01]  /*ba90*/  ISETP.GE.AND P0, PT, R0.reuse, R4, PT ;  /* 0x000000040000720c */ /* 0x050fe20003f06270 */
[----:B------:R-:W-:-:S04]  /*baa0*/  IMAD.IADD R0, R0, 0x1, R21 ;  /* 0x0000000100007824 */ /* 0x000fc800078e0215 */
[----:B-1----:R-:W-:-:S04]  /*bab0*/  @P2 IMAD.HI.U32 R3, R0, R3, RZ ;  /* 0x0000000300032227 */ /* 0x002fc800078e00ff */
[----:B------:R-:W-:Y:S01]  /*bac0*/  IMAD.MOV.U32 R6, RZ, RZ, R0 ;  /* 0x000000ffff067224 */ /* 0x000fe200078e0000 */
[----:B0-----:R-:W-:-:S03]  /*bad0*/  @P2 SHF.R.U32.HI R6, RZ, R2, R3 ;  /* 0x00000002ff062219 */ /* 0x001fc60000011603 */
[----:B------:R-:W0:Y:S02]  /*bae0*/  @!P0 LDC.64 R2, c[0x0][0x428] ;  /* 0x00010a00ff028b82 */ /* 0x000e240000000a00 */
[----:B------:R-:W-:-:S04]  /*baf0*/  IMAD.MOV R4, RZ, RZ, -R6 ;  /* 0x000000ffff047224 */ /* 0x000fc800078e0a06 */
[----:B------:R-:W-:Y:S01]  /*bb00*/  IMAD R4, R5, R4, R0 ;  /* 0x0000000405047224 */ /* 0x000fe200078e0200 */
[----:B------:R-:W-:Y:S02]  /*bb10*/  SHF.R.S32.HI R5, RZ, 0x1f, R20 ;  /* 0x0000001fff057819 */ /* 0x000fe40000011414 */
[----:B------:R-:W-:-:S03]  /*bb20*/  @!P0 SHF.R.S32.HI R7, RZ, 0x1f, R6 ;  /* 0x0000001fff078819 */ /* 0x000fc60000011406 */
[----:B------:R1:W-:Y:S01]  /*bb30*/  STL [R1+0x18], R5 ;  /* 0x0000180501007387 */ /* 0x0003e20000100800 */
[-C--:B0-----:R-:W-:Y:S02]  /*bb40*/  @!P0 IMAD R0, R5, R2.reuse, RZ ;  /* 0x0000000205008224 */ /* 0x081fe400078e02ff */
[----:B-1----:R-:W0:Y:S01]  /*bb50*/  S2R R5, SR_TID.X ;  /* 0x0000000000057919 */ /* 0x002e220000002100 */
[----:B------:R-:W-:-:S04]  /*bb60*/  @!P0 IMAD.WIDE.U32 R6, R20, R2, R6 ;  /* 0x0000000214068225 */ /* 0x000fc800078e0006 */
[----:B------:R-:W-:Y:S02]  /*bb70*/  @!P0 IMAD R0, R20, R3, R0 ;  /* 0x0000000314008224 */ /* 0x000fe400078e0200 */
[----:B------:R-:W1:Y:S02]  /*bb80*/  @!P0 LDC.64 R2, c[0x0][0x418] ;  /* 0x00010600ff028b82 */ /* 0x000e640000000a00 */
[----:B------:R-:W-:Y:S01]  /*bb90*/  @!P0 IMAD.IADD R0, R7, 0x1, R0 ;  /* 0x0000000107008824 */ /* 0x000fe200078e0200 */
[----:B------:R-:W-:Y:S02]  /*bba0*/  ISETP.NE.AND P2, PT, R9, 0x3, PT ;  /* 0x000000030900780c */ /* 0x000fe40003f45270 */
[C---:B-1----:R-:W-:Y:S02]  /*bbb0*/  @!P0 LEA R2, P1, R6.reuse, R2, 0x2 ;  /* 0x0000000206028211 */ /* 0x042fe400078210ff */
[----:B0-----:R-:W-:Y:S02]  /*bbc0*/  SHF.L.U32 R5, R5, 0x3, RZ ;  /* 0x0000000305057819 */ /* 0x001fe400000006ff */
[----:B------:R-:W-:Y:S01]  /*bbd0*/  @!P0 LEA.HI.X R3, R6, R3, R0, 0x2, P1 ;  /* 0x0000000306038211 */ /* 0x000fe200008f1400 */
[----:B------:R-:W-:Y:S01]  /*bbe0*/  IMAD.MOV.U32 R0, RZ, RZ, RZ ;  /* 0x000000ffff007224 */ /* 0x000fe200078e00ff */
[----:B------:R-:W-:-:S05]  /*bbf0*/  LOP3.LUT R5, R5, 0x18, RZ, 0xc0, !PT ;  /* 0x0000001805057812 */ /* 0x000fca00078ec0ff */
[----:B------:R0:W5:Y:S01]  /*bc00*/  @!P0 LDG.E R0, desc[UR36][R2.64] ;  /* 0x0000002402008981 */ /* 0x000162000c1e1900 */
[C---:B------:R-:W-:Y:S02]  /*bc10*/  ISETP.GE.AND P0, PT, R5.reuse, UR4, PT ;  /* 0x0000000405007c0c */ /* 0x040fe4000bf06270 */
[----:B------:R-:W-:Y:S02]  /*bc20*/  @P2 LOP3.LUT R16, R16, 0x8, RZ, 0xfc, !PT ;  /* 0x0000000810102812 */ /* 0x000fe400078efcff */
[C---:B------:R-:W-:Y:S02]  /*bc30*/  LOP3.LUT R9, R5.reuse, 0x20, RZ, 0xfc, !PT ;  /* 0x0000002005097812 */ /* 0x040fe400078efcff */
[----:B------:R-:W-:Y:S02]  /*bc40*/  LOP3.LUT R16, R16, 0xfffffffb, RZ, 0xc0, !PT ;  /* 0xfffffffb10107812 */ /* 0x000fe400078ec0ff */
[----:B------:R-:W-:Y:S02]  /*bc50*/  LOP3.LUT R5, R5, 0x40, RZ, 0xfc, !PT ;  /* 0x0000004005057812 */ /* 0x000fe400078efcff */
[----:B------:R-:W-:-:S03]  /*bc60*/  ISETP.GE.AND P1, PT, R9, UR4, PT ;  /* 0x0000000409007c0c */ /* 0x000fc6000bf26270 */
[----:B------:R-:W-:Y:S02]  /*bc70*/  @P0 LOP3.LUT R16, R16, 0x4, RZ, 0xfc, !PT ;  /* 0x0000000410100812 */ /* 0x000fe400078efcff */
[----:B------:R-:W-:Y:S02]  /*bc80*/  ISETP.GE.AND P0, PT, R5, UR4, PT ;  /* 0x0000000405007c0c */ /* 0x000fe4000bf06270 */
[----:B------:R-:W-:-:S04]  /*bc90*/  LOP3.LUT R16, R16, 0xfffffffe, RZ, 0xc0, !PT ;  /* 0xfffffffe10107812 */ /* 0x000fc800078ec0ff */
[----:B------:R-:W-:-:S04]  /*bca0*/  LOP3.LUT R16, R16, 0xfffffffd, RZ, 0xc0, !PT ;  /* 0xfffffffd10107812 */ /* 0x000fc800078ec0ff */
[----:B------:R-:W-:-:S04]  /*bcb0*/  @P1 LOP3.LUT R16, R16, 0x2, RZ, 0xfc, !PT ;  /* 0x0000000210101812 */ /* 0x000fc800078efcff */
[----:B------:R-:W-:Y:S01]  /*bcc0*/  @P0 LOP3.LUT R16, R16, 0x1, RZ, 0xfc, !PT ;  /* 0x0000000110100812 */ /* 0x000fe200078efcff */
[----:B0-----:R-:W-:Y:S06]  /*bcd0*/  BRA.DIV UR5, `(.L_x_10236) ;  /* 0x0000003e05587947 */ /* 0x001fec000b800000 */
.L_x_10300:
[----:B------:R-:W-:Y:S01]  /*bce0*/  LOP3.LUT R26, R26, 0xffff, RZ, 0xc0, !PT ;  /* 0x0000ffff1a1a7812 */ /* 0x000fe200078ec0ff */
[----:B------:R-:W-:Y:S06]  /*bcf0*/  @!P2 BRA `(.L_x_10237) ;  /* 0x000000000004a947 */ /* 0x000fec0003800000 */
[----:B------:R-:W-:Y:S01]  /*bd00*/  BPT.TRAP 0x1 ;  /* 0x000000040000795c */ /* 0x000fe20000300000 */
.L_x_10237:
        /* <DEDUP_REMOVED lines=15> */
[----:B------:R-:W-:-:S04]  /*be00*/  IMAD.WIDE.U32 R2, R26, UR4, R2 ;  /* 0x000000041a027c25 */ /* 0x000fc8000f8e0002 */
[----:B------:R-:W-:Y:S01]  /*be10*/  IMAD R19, R26, UR5, R3 ;  /* 0x000000051a137c24 */ /* 0x000fe2000f8e0203 */
[C---:B------:R-:W-:Y:S02]  /*be20*/  LEA R18, P0, R2.reuse, UR6, 0x1 ;  /* 0x0000000602127c11 */ /* 0x040fe4000f8008ff */
[----:B------:R-:W-:Y:S02]  /*be30*/  SHF.L.U32 R3, R29, 0x1f, RZ ;  /* 0x0000001f1d037819 */ /* 0x000fe400000006ff */
[----:B------:R-:W-:Y:S01]  /*be40*/  LEA.HI.X R19, R2, UR7, R19, 0x1, P0 ;  /* 0x0000000702137c11 */ /* 0x000fe200080f0c13 */
[----:B------:R-:W-:-:S07]  /*be50*/  IMAD R2, R22, 0x8, R17 ;  /* 0x0000000816027824 */ /* 0x000fce00078e0211 */
[----:B------:R-:W0:Y:S02]  /*be60*/  SYNCS.PHASECHK.TRANS64.TRYWAIT P0, [R2+URZ+0x2d840], R3 ;  /* 0x02d84003020075a7 */ /* 0x000e24000800017f */
[----:B0-----:R-:W-:Y:S05]  /*be70*/  @!P0 BRA `(.L_x_10239) ;  /* 0x0000003c00248947 */ /* 0x001fea0003800000 */
.L_x_10301:
[----:B------:R-:W-:Y:S05]  /*be80*/  BSYNC B0 ;  /* 0x0000000000007941 */ /* 0x000fea0003800000 */
.L_x_10238:
[----:B------:R-:W2:Y:S01]  /*be90*/  LDL R12, [R1+0xc] ;  /* 0x00000c00010c7983 */ /* 0x000ea20000100800 */
[----:B------:R-:W-:Y:S01]  /*bea0*/  ULDC.64 UR4, c[0x0][0x300] ;  /* 0x0000c00000047ab9 */ /* 0x000fe20000000a00 */
[----:B------:R-:W-:Y:S01]  /*beb0*/  ULDC.64 UR6, c[0x0][0x2e8] ;  /* 0x0000ba0000067ab9 */ /* 0x000fe20000000a00 */
[----:B------:R-:W-:Y:S01]  /*bec0*/  IMAD R5, R5, UR4, RZ ;  /* 0x0000000405057c24 */ /* 0x000fe2000f8e02ff */
[----:B------:R-:W1:Y:S01]  /*bed0*/  S2R R7, SR_TID.X ;  /* 0x0000000000077919 */ /* 0x000e620000002100 */
[----:B------:R-:W-:Y:S02]  /*bee0*/  LOP3.LUT P4, RZ, R16, 0x4, RZ, 0xc0, !PT ;  /* 0x0000000410ff7812 */ /* 0x000fe4000788c0ff */
[C---:B0-----:R-:W-:Y:S01]  /*bef0*/  IMAD R3, R4.reuse, UR5, R5 ;  /* 0x0000000504037c24 */ /* 0x041fe2000f8e0205 */
[----:B------:R-:W0:Y:S01]  /*bf00*/  S2R R9, SR_TID.X ;  /* 0x0000000000097919 */ /* 0x000e220000002100 */
        /* <DEDUP_REMOVED lines=13> */
[C---:B------:R-:W-:Y:S02]  /*bfe0*/  LEA R0, P0, R4.reuse, UR6, 0x1 ;  /* 0x0000000604007c11 */ /* 0x040fe4000f8008ff */
[----:B-1----:R-:W-:Y:S02]  /*bff0*/  LOP3.LUT R11, R7, 0x7f, RZ, 0xc0, !PT ;  /* 0x0000007f070b7812 */ /* 0x002fe400078ec0ff */
[----:B------:R-:W-:Y:S01]  /*c000*/  LEA.HI.X R6, R4, UR7, R6, 0x1, P0 ;  /* 0x0000000704067c11 */ /* 0x000fe200080f0c06 */
[C---:B0-----:R-:W-:Y:S01]  /*c010*/  IMAD.SHL.U32 R7, R9.reuse, 0x8, RZ ;  /* 0x0000000809077824 */ /* 0x041fe200078e00ff */
[----:B------:R-:W-:Y:S01]  /*c020*/  SHF.R.U32.HI R11, RZ, 0x2, R11 ;  /* 0x00000002ff0b7819 */ /* 0x000fe2000001160b */
[----:B------:R-:W-:-:S03]  /*c030*/  IMAD.SHL.U32 R10, R9, 0x8, RZ ;  /* 0x00000008090a7824 */ /* 0x000fc600078e00ff */
[----:B------:R-:W-:-:S04]  /*c040*/  LOP3.LUT R7, R7, 0xd8, RZ, 0xc0, !PT ;  /* 0x000000d807077812 */ /* 0x000fc800078ec0ff */
[----:B------:R-:W-:Y:S02]  /*c050*/  LOP3.LUT R7, R7, 0x18, R9, 0x78, !PT ;  /* 0x0000001807077812 */ /* 0x000fe400078e7809 */
[----:B------:R-:W-:Y:S02]  /*c060*/  SHF.L.U32 R9, R9, 0x3, RZ ;  /* 0x0000000309097819 */ /* 0x000fe400000006ff */
[----:B------:R-:W-:Y:S02]  /*c070*/  LOP3.LUT R7, R7, 0x320, R10, 0xf8, !PT ;  /* 0x0000032007077812 */ /* 0x000fe400078ef80a */
[----:B------:R-:W-:-:S03]  /*c080*/  LOP3.LUT R9, R9, 0x18, RZ, 0xc0, !PT ;  /* 0x0000001809097812 */ /* 0x000fc600078ec0ff */
[----:B------:R-:W-:Y:S01]  /*c090*/  IMAD R7, R22, 0x3000, R7 ;  /* 0x0000300016077824 */ /* 0x000fe200078e0207 */
[----:B--2---:R-:W-:-:S04]  /*c0a0*/  IADD3 R3, -R11, R12, -R8 ;  /* 0x0000000c0b037210 */ /* 0x004fc80007ffe908 */
        /* <DEDUP_REMOVED lines=30> */
[----:B------:R-:W2:Y:S04]  /*c290*/  SHFL.IDX PT, R6, R6, 0x3, 0x1c1f ;  /* 0x007c1f0006067f89 */ /* 0x000ea800000e0000 */
[----:B------:R-:W3:Y:S01]  /*c2a0*/  SHFL.IDX PT, R0, R0, 0x3, 0x1c1f ;  /* 0x007c1f0000007f89 */ /* 0x000ee200000e0000 */
[----:B0-----:R-:W-:-:S05]  /*c2b0*/  @P1 LEA R5, P0, R9, R5, 0x1 ;  /* 0x0000000509051211 */ /* 0x001fca00078008ff */
[----:B-1----:R-:W-:-:S05]  /*c2c0*/  @P1 IMAD.X R4, RZ, RZ, R4, P0 ;  /* 0x000000ffff041224 */ /* 0x002fca00000e0604 */
[----:B------:R-:W-:-:S04]  /*c2d0*/  @P1 LOP3.LUT R5, R5, R4, RZ, 0x3c, !PT ;  /* 0x0000000405051212 */ /* 0x000fc800078e3cff */
[----:B------:R-:W-:-:S04]  /*c2e0*/  @P1 LOP3.LUT R4, R5, R4, RZ, 0x3c, !PT ;  /* 0x0000000405041212 */ /* 0x000fc800078e3cff */
[----:B------:R-:W-:-:S05]  /*c2f0*/  @P1 LOP3.LUT R5, R5, R4, RZ, 0x3c, !PT ;  /* 0x0000000405051212 */ /* 0x000fca00078e3cff */
[----:B------:R1:W-:Y:S04]  /*c300*/  @P1 LDGSTS.E.BYPASS.LTC128B.128 [R8+0x16400], desc[UR36][R4.64], !P4 ;  /* 0x1640000004081fae */ /* 0x0003e8000e101d64 */
[----:B------:R1:W-:Y:S04]  /*c310*/  @P1 LDGSTS.E.BYPASS.LTC128B.128 [R8+0x18400], desc[UR36][R4.64+0x40], !P3 ;  /* 0x1840004004081fae */ /* 0x0003e8000d901d64 */
[----:B--23--:R1:W-:Y:S02]  /*c320*/  @P1 LDGSTS.E.BYPASS.LTC128B.128 [R8+0x1a400], desc[UR36][R4.64+0x80], !P2 ;  /* 0x1a40008004081fae */ /* 0x00c3e4000d101d64 */
.L_x_10311:
[----:B------:R-:W-:-:S13]  /*c330*/  ISETP.GE.AND P0, PT, R3, 0x61, PT ;  /* 0x000000610300780c */ /* 0x000fda0003f06270 */
[----:B01----:R-:W-:Y:S02]  /*c340*/  @P0 LEA R4, P1, R9, R0, 0x1 ;  /* 0x0000000009040211 */ /* 0x003fe400078208ff */
[----:B------:R-:W-:-:S03]  /*c350*/  @P0 LEA R7, R7, R17, 0x1 ;  /* 0x0000001107070211 */ /* 0x000fc600078e08ff */
        /* <DEDUP_REMOVED lines=9> */
.L_x_10241:
        /* <DEDUP_REMOVED lines=11> */
.L_x_10242:
[----:B0-----:R0:W5:Y:S01]  /*c4a0*/  LDL.LU R4, [R1+0x28] ;  /* 0x0000280001047983 */ /* 0x0011620000300800 */
[----:B------:R0:W-:Y:S03]  /*c4b0*/  SYNCS.ARRIVE.TRANS64.A1T0 RZ, [R2+URZ+0x2d830], RZ ;  /* 0x02d830ff02ff79a7 */ /* 0x0001e6000810003f */
[----:B------:R0:W5:Y:S02]  /*c4c0*/  LDL.LU R3, [R1] ;  /* 0x0000000001037983 */ /* 0x0001640000300800 */
[----:B------:R-:W-:Y:S05]  /*c4d0*/  WARPSYNC.ALL ;  /* 0x0000000000007948 */ /* 0x000fea0003800000 */
[----:B------:R-:W-:Y:S01]  /*c4e0*/  ULDC.64 UR4, c[0x0][0x298] ;  /* 0x0000a60000047ab9 */ /* 0x000fe20000000a00 */
[----:B------:R-:W-:Y:S01]  /*c4f0*/  BAR.SYNC.DEFER_BLOCKING 0x8, 0x200 ;  /* 0x0208000000007b1d */ /* 0x000fe20000010000 */
[----:B------:R-:W-:Y:S01]  /*c500*/  LOP3.LUT P0, RZ, R16, 0x20, RZ, 0xc0, !PT ;  /* 0x0000002010ff7812 */ /* 0x000fe2000780c0ff */
[----:B0-----:R-:W-:-:S03]  /*c510*/  VIADD R2, R17, 0xc400 ;  /* 0x0000c40011027836 */ /* 0x001fc60000000000 */
        /* <DEDUP_REMOVED lines=8> */
[----:B------:R-:W-:-:S04]  /*c5a0*/  IMAD.WIDE.U32 R2, R3, UR4, RZ ;  /* 0x0000000403027c25 */ /* 0x000fc8000f8e00ff */
[----:B------:R-:W-:Y:S01]  /*c5b0*/  IMAD.IADD R0, R3, 0x1, R0 ;  /* 0x0000000103007824 */ /* 0x000fe200078e0200 */
[----:B------:R0:W-:Y:S04]  /*c5c0*/  STL.64 [R1+0x28], R2 ;  /* 0x0000280201007387 */ /* 0x0001e80000100a00 */
[----:B------:R0:W-:Y:S01]  /*c5d0*/  STL [R1], R0 ;  /* 0x0000000001007387 */ /* 0x0001e20000100800 */
        /* <DEDUP_REMOVED lines=17> */
.L_x_10244:
[----:B------:R-:W-:Y:S05]  /*c6f0*/  BSYNC B6 ;  /* 0x0000000000067941 */ /* 0x000fea0003800000 */
.L_x_10243:
[----:B0-----:R-:W2:Y:S01]  /*c700*/  LDL.LU R2, [R1] ;  /* 0x0000000001027983 */ /* 0x001ea20000300800 */
[----:B------:R-:W0:Y:S01]  /*c710*/  LDC R10, c[0x0][0x448] ;  /* 0x00011200ff0a7b82 */ /* 0x000e220000000800 */
[----:B------:R-:W-:Y:S01]  /*c720*/  ULDC.64 UR4, c[0x0][0x2d8] ;  /* 0x0000b60000047ab9 */ /* 0x000fe20000000a00 */
[----:B------:R-:W-:Y:S01]  /*c730*/  ULDC.64 UR6, c[0x0][0x2e0] ;  /* 0x0000b80000067ab9 */ /* 0x000fe20000000a00 */
[----:B------:R-:W3:Y:S01]  /*c740*/  LDL.LU.64 R20, [R1+0x28] ;  /* 0x0000280001147983 */ /* 0x000ee20000300a00 */
[----:B------:R-:W-:-:S03]  /*c750*/  ULDC.64 UR8, c[0x0][0x280] ;  /* 0x0000a00000087ab9 */ /* 0x000fc60000000a00 */
[----:B------:R-:W4:Y:S01]  /*c760*/  LDL.LU R0, [R1+0x38] ;  /* 0x0000380001007983 */ /* 0x000f220000300800 */
[----:B------:R-:W1:Y:S01]  /*c770*/  S2R R13, SR_TID.X ;  /* 0x00000000000d7919 */ /* 0x000e620000002100 */
[----:B0-----:R-:W-:-:S13]  /*c780*/  ISETP.NE.AND P0, PT, R10, 0x1, PT ;  /* 0x000000010a00780c */ /* 0x001fda0003f05270 */
[----:B------:R-:W0:Y:S01]  /*c790*/  @P0 LDC R4, c[0x0][0x44c] ;  /* 0x00011300ff040b82 */ /* 0x000e220000000800 */
[----:B-1----:R-:W-:-:S07]  /*c7a0*/  IMAD.SHL.U32 R11, R13, 0x8, RZ ;  /* 0x000000080d0b7824 */ /* 0x002fce00078e00ff */
[----:B------:R-:W1:Y:S01]  /*c7b0*/  @P0 LDC R5, c[0x0][0x450] ;  /* 0x00011400ff050b82 */ /* 0x000e620000000800 */
[----:B------:R-:W-:-:S04]  /*c7c0*/  LOP3.LUT R11, R11, 0x18, RZ, 0xc0, !PT ;  /* 0x000000180b0b7812 */ /* 0x000fc800078ec0ff */
[C---:B------:R-:W-:Y:S02]  /*c7d0*/  LOP3.LUT R12, R11.reuse, 0x20, RZ, 0xfc, !PT ;  /* 0x000000200b0c7812 */ /* 0x040fe400078efcff */
[----:B------:R-:W-:Y:S01]  /*c7e0*/  LOP3.LUT R11, R11, 0x40, RZ, 0xfc, !PT ;  /* 0x000000400b0b7812 */ /* 0x000fe200078efcff */
[----:B--2---:R-:W-:Y:S02]  /*c7f0*/  IMAD.MOV.U32 R3, RZ, RZ, R2 ;  /* 0x000000ffff037224 */ /* 0x004fe400078e0002 */
[----:B---3--:R-:W-:Y:S01]  /*c800*/  IMAD.MOV.U32 R2, RZ, RZ, R20 ;  /* 0x000000ffff027224 */ /* 0x008fe200078e0014 */
[----:B------:R-:W2:Y:S03]  /*c810*/  S2R R21, SR_TID.X ;  /* 0x0000000000157919 */ /* 0x000ea60000002100 */
[C---:B------:R-:W-:Y:S01]  /*c820*/  IMAD.WIDE.U32 R2, R26.reuse, UR4, R2 ;  /* 0x000000041a027c25 */ /* 0x040fe2000f8e0002 */
[----:B------:R-:W3:Y:S03]  /*c830*/  S2R R20, SR_TID.X ;  /* 0x0000000000147919 */ /* 0x000ee60000002100 */
[----:B------:R-:W-:Y:S01]  /*c840*/  IMAD R3, R26, UR5, R3 ;  /* 0x000000051a037c24 */ /* 0x000fe2000f8e0203 */
[----:B------:R-:W-:Y:S01]  /*c850*/  ULDC.64 UR4, c[0x0][0x2d0] ;  /* 0x0000b40000047ab9 */ /* 0x000fe20000000a00 */
[----:B----4-:R-:W-:-:S02]  /*c860*/  IMAD R0, R0, UR6, RZ ;  /* 0x0000000600007c24 */ /* 0x010fc4000f8e02ff */
[----:B------:R-:W-:-:S04]  /*c870*/  IMAD.WIDE.U32 R2, R28, UR6, R2 ;  /* 0x000000061c027c25 */ /* 0x000fc8000f8e0002 */
[----:B------:R-:W-:Y:S01]  /*c880*/  IMAD R0, R28, UR7, R0 ;  /* 0x000000071c007c24 */ /* 0x000fe2000f8e0200 */
[----:B------:R-:W-:-:S03]  /*c890*/  ULDC.64 UR6, c[0x0][0x2c8] ;  /* 0x0000b20000067ab9 */ /* 0x000fc60000000a00 */
[----:B------:R-:W-:Y:S02]  /*c8a0*/  IMAD.IADD R3, R3, 0x1, R0 ;  /* 0x0000000103037824 */ /* 0x000fe400078e0200 */
[----:B--2---:R-:W-:Y:S01]  /*c8b0*/  IMAD.SHL.U32 R21, R21, 0x20, RZ ;  /* 0x0000002015157824 */ /* 0x004fe200078e00ff */
[----:B---3--:R-:W-:-:S04]  /*c8c0*/  LOP3.LUT R20, R20, 0x7f, RZ, 0xc0, !PT ;  /* 0x0000007f14147812 */ /* 0x008fc800078ec0ff */
[----:B------:R-:W-:Y:S02]  /*c8d0*/  LOP3.LUT R21, R21, 0x60, RZ, 0xc0, !PT ;  /* 0x0000006015157812 */ /* 0x000fe400078ec0ff */
[----:B------:R-:W-:-:S04]  /*c8e0*/  SHF.R.U32.HI R20, RZ, 0x2, R20 ;  /* 0x00000002ff147819 */ /* 0x000fc80000011614 */
[----:B------:R-:W-:Y:S02]  /*c8f0*/  LOP3.LUT R20, R20, R21, RZ, 0xfc, !PT ;  /* 0x0000001514147212 */ /* 0x000fe400078efcff */
[----:B------:R-:W-:-:S03]  /*c900*/  LOP3.LUT R21, R13, 0x7f, RZ, 0xc0, !PT ;  /* 0x0000007f0d157812 */ /* 0x000fc600078ec0ff */
[----:B------:R-:W-:Y:S01]  /*c910*/  IMAD R6, R25, 0xc0, R20 ;  /* 0x000000c019067824 */ /* 0x000fe200078e0214 */
[----:B------:R-:W-:Y:S01]  /*c920*/  SHF.R.U32.HI R21, RZ, 0x2, R21 ;  /* 0x00000002ff157819 */ /* 0x000fe20000011615 */
[----:B------:R-:W-:Y:S02]  /*c930*/  IMAD.SHL.U32 R20, R13, 0x8, RZ ;  /* 0x000000080d147824 */ /* 0x000fe400078e00ff */
[----:B0-----:R-:W-:Y:S01]  /*c940*/  @P0 IMAD.HI.U32 R0, R6, R4, RZ ;  /* 0x0000000406000227 */ /* 0x001fe200078e00ff */
[----:B------:R-:W-:Y:S02]  /*c950*/  MOV R4, R6 ;  /* 0x0000000600047202 */ /* 0x000fe40000000f00 */
[----:B------:R-:W-:Y:S02]  /*c960*/  LOP3.LUT R20, R20, 0x18, RZ, 0xc0, !PT ;  /* 0x0000001814147812 */ /* 0x000fe400078ec0ff */
[----:B-1----:R-:W-:-:S04]  /*c970*/  @P0 SHF.R.U32.HI R4, RZ, R5, R0 ;  /* 0x00000005ff040219 */ /* 0x002fc80000011600 */
[----:B------:R-:W-:-:S05]  /*c980*/  SHF.R.S32.HI R0, RZ, 0x1f, R4 ;  /* 0x0000001fff007819 */ /* 0x000fca0000011404 */
[----:B------:R-:W-:-:S04]  /*c990*/  IMAD R0, R0, UR4, RZ ;  /* 0x0000000400007c24 */ /* 0x000fc8000f8e02ff */
[C---:B------:R-:W-:Y:S02]  /*c9a0*/  IMAD R7, R4.reuse, UR5, R0 ;  /* 0x0000000504077c24 */ /* 0x040fe4000f8e0200 */
[----:B------:R-:W-:Y:S02]  /*c9b0*/  IMAD.MOV R0, RZ, RZ, -R4 ;  /* 0x000000ffff007224 */ /* 0x000fe400078e0a04 */
[----:B------:R-:W-:-:S04]  /*c9c0*/  IMAD.WIDE.U32 R4, R4, UR4, R2 ;  /* 0x0000000404047c25 */ /* 0x000fc8000f8e0002 */
[----:B------:R-:W-:Y:S02]  /*c9d0*/  IMAD R0, R10, R0, R6 ;  /* 0x000000000a007224 */ /* 0x000fe400078e0206 */
[----:B------:R-:W-:-:S03]  /*c9e0*/  IMAD.IADD R5, R5, 0x1, R7 ;  /* 0x0000000105057824 */ /* 0x000fc600078e0207 */
[----:B------:R-:W-:Y:S01]  /*c9f0*/  SHF.R.S32.HI R7, RZ, 0x1f, R0 ;  /* 0x0000001fff077819 */ /* 0x000fe20000011400 */
[----:B------:R-:W-:-:S04]  /*ca00*/  IMAD.WIDE.U32 R8, R0, UR6, R4 ;  /* 0x0000000600087c25 */ /* 0x000fc8000f8e0004 */
[----:B------:R-:W-:Y:S01]  /*ca10*/  IMAD R7, R7, UR6, RZ ;  /* 0x0000000607077c24 */ /* 0x000fe2000f8e02ff */
[----:B------:R-:W-:Y:S01]  /*ca20*/  LEA R4, P1, R8, UR8, 0x1 ;  /* 0x0000000808047c11 */ /* 0x000fe2000f8208ff */
[----:B------:R-:W-:Y:S02]  /*ca30*/  VIADD R5, R6, 0x80 ;  /* 0x0000008006057836 */ /* 0x000fe40000000000 */
[----:B------:R-:W-:Y:S02]  /*ca40*/  IMAD R0, R0, UR7, R7 ;  /* 0x0000000700007c24 */ /* 0x000fe4000f8e0207 */
[----:B------:R-:W0:Y:S01]  /*ca50*/  @P0 LDC R7, c[0x0][0x44c] ;  /* 0x00011300ff070b82 */ /* 0x000e220000000800 */
[----:B------:R-:W-:Y:S02]  /*ca60*/  IMAD.MOV.U32 R6, RZ, RZ, R5 ;  /* 0x000000ffff067224 */ /* 0x000fe400078e0005 */
[----:B------:R-:W-:-:S05]  /*ca70*/  IMAD.IADD R0, R9, 0x1, R0 ;  /* 0x0000000109007824 */ /* 0x000fca00078e0200 */
[----:B------:R-:W-:Y:S02]  /*ca80*/  LEA.HI.X R0, R8, UR9, R0, 0x1, P1 ;  /* 0x0000000908007c11 */ /* 0x000fe400088f0c00 */
[----:B------:R-:W1:Y:S01]  /*ca90*/  @P0 LDC R8, c[0x0][0x450] ;  /* 0x00011400ff080b82 */ /* 0x000e620000000800 */
[----:B0-----:R-:W-:-:S05]  /*caa0*/  @P0 IMAD.HI.U32 R7, R5, R7, RZ ;  /* 0x0000000705070227 */ /* 0x001fca00078e00ff */
[----:B-1----:R-:W-:-:S05]  /*cab0*/  @P0 SHF.R.U32.HI R6, RZ, R8, R7 ;  /* 0x00000008ff060219 */ /* 0x002fca0000011607 */
[----:B------:R-:W-:Y:S02]  /*cac0*/  IMAD.MOV R7, RZ, RZ, -R6 ;  /* 0x000000ffff077224 */ /* 0x000fe400078e0a06 */
[----:B------:R-:W-:-:S04]  /*cad0*/  IMAD.WIDE.U32 R2, R6, UR4, R2 ;  /* 0x0000000406027c25 */ /* 0x000fc8000f8e0002 */
[----:B------:R-:W-:Y:S01]  /*cae0*/  IMAD R5, R10, R7, R5 ;  /* 0x000000070a057224 */ /* 0x000fe200078e0205 */
[----:B------:R-:W-:-:S05]  /*caf0*/  SHF.R.S32.HI R7, RZ, 0x1f, R6 ;  /* 0x0000001fff077819 */ /* 0x000fca0000011406 */
[----:B------:R-:W-:Y:S01]  /*cb00*/  IMAD R7, R7, UR4, RZ ;  /* 0x0000000407077c24 */ /* 0x000fe2000f8e02ff */
[----:B------:R-:W-:Y:S02]  /*cb10*/  ULDC UR4, c[0x0][0x2b8] ;  /* 0x0000ae0000047ab9 */ /* 0x000fe40000000800 */
[----:B------:R-:W-:Y:S01]  /*cb20*/  ISETP.GE.AND P3, PT, R20, UR4, PT ;  /* 0x0000000414007c0c */ /* 0x000fe2000bf66270 */
[----:B------:R-:W-:Y:S01]  /*cb30*/  IMAD R7, R6, UR5, R7 ;  /* 0x0000000506077c24 */ /* 0x000fe2000f8e0207 */
[----:B------:R-:W-:Y:S01]  /*cb40*/  SHF.R.S32.HI R6, RZ, 0x1f, R5 ;  /* 0x0000001fff067819 */ /* 0x000fe20000011405 */
[----:B------:R-:W-:Y:S01]  /*cb50*/  UMOV UR5, 0xffffffff ;  /* 0xffffffff00057882 */ /* 0x000fe20000000000 */
[----:B------:R-:W-:Y:S01]  /*cb60*/  ISETP.GE.AND P1, PT, R11, UR4, PT ;  /* 0x000000040b007c0c */ /* 0x000fe2000bf26270 */
[----:B------:R-:W-:Y:S02]  /*cb70*/  IMAD.IADD R3, R3, 0x1, R7 ;  /* 0x0000000103037824 */ /* 0x000fe400078e0207 */
[----:B------:R-:W-:-:S02]  /*cb80*/  IMAD R6, R6, UR6, RZ ;  /* 0x0000000606067c24 */ /* 0x000fc4000f8e02ff */
[----:B------:R-:W-:-:S04]  /*cb90*/  IMAD.WIDE.U32 R2, R5, UR6, R2 ;  /* 0x0000000605027c25 */ /* 0x000fc8000f8e0002 */
[----:B------:R-:W-:Y:S01]  /*cba0*/  IMAD R6, R5, UR7, R6 ;  /* 0x0000000705067c24 */ /* 0x000fe2000f8e0206 */
[----:B------:R-:W-:-:S04]  /*cbb0*/  LEA R8, P0, R2, UR8, 0x1 ;  /* 0x0000000802087c11 */ /* 0x000fc8000f8008ff */
[----:B------:R-:W-:-:S04]  /*cbc0*/  IADD3 R3, R3, R6, RZ ;  /* 0x0000000603037210 */ /* 0x000fc80007ffe0ff */
[----:B------:R-:W-:Y:S02]  /*cbd0*/  LEA.HI.X R3, R2, UR9, R3, 0x1, P0 ;  /* 0x0000000902037c11 */ /* 0x000fe400080f0c03 */
[----:B------:R-:W-:Y:S01]  /*cbe0*/  ISETP.GE.AND P0, PT, R12, UR4, PT ;  /* 0x000000040c007c0c */ /* 0x000fe2000bf06270 */
[----:B------:R-:W-:-:S12]  /*cbf0*/  BRA.DIV UR5, `(.L_x_10245) ;  /* 0x0000003605407947 */ /* 0x000fd8000b800000 */
[----:B------:R-:W2:Y:S04]  /*cc00*/  LDL.LU R5, [R1+0x30] ;  /* 0x0000300001057983 */ /* 0x000ea80000300800 */
[----:B------:R-:W3:Y:S01]  /*cc10*/  LDL R9, [R1+0x1c] ;  /* 0x00001c0001097983 */ /* 0x000ee20000100800 */
[----:B------:R-:W-:-:S03]  /*cc20*/  IMAD R25, R25, 0xc0, R21 ;  /* 0x000000c019197824 */ /* 0x000fc600078e0215 */
[----:B------:R-:W-:Y:S01]  /*cc30*/  SHFL.IDX PT, R6, R0, RZ, 0x1c1f ;  /* 0x001c1fff00067589 */ /* 0x000fe200000e0000 */
[----:B--2---:R-:W-:-:S03]  /*cc40*/  IMAD R2, R5, R10, RZ ;  /* 0x0000000a05027224 */ /* 0x004fc600078e02ff */
[----:B------:R-:W0:Y:S02]  /*cc50*/  SHFL.IDX PT, R5, R4, RZ, 0x1c1f ;  /* 0x001c1fff04057589 */ /* 0x000e2400000e0000 */
[----:B------:R-:W-:-:S13]  /*cc60*/  ISETP.GE.AND P2, PT, R25, R2, PT ;  /* 0x000000021900720c */ /* 0x000fda0003f46270 */
[----:B0-----:R-:W-:-:S05]  /*cc70*/  @!P2 LEA R5, P4, R20, R5, 0x1 ;  /* 0x000000051405a211 */ /* 0x001fca00078808ff */
[----:B------:R-:W-:-:S04]  /*cc80*/  @!P2 IMAD.X R6, RZ, RZ, R6, P4 ;  /* 0x000000ffff06a224 */ /* 0x000fc800020e0606 */
[----:B------:R-:W-:Y:S02]  /*cc90*/  @!P2 IMAD.MOV.U32 R7, RZ, RZ, R6 ;  /* 0x000000ffff07a224 */ /* 0x000fe400078e0006 */
[----:B------:R-:W-:Y:S02]  /*cca0*/  @!P2 IMAD.MOV.U32 R6, RZ, RZ, R5 ;  /* 0x000000ffff06a224 */ /* 0x000fe400078e0005 */
[----:B------:R-:W0:Y:S04]  /*ccb0*/  SHFL.IDX PT, R5, R4, 0x1, 0x1c1f ;  /* 0x003c1f0004057f89 */ /* 0x000e2800000e0000 */
[----:B---3--:R-:W-:Y:S04]  /*ccc0*/  @!P2 LDGSTS.E.BYPASS.LTC128B.128 [R9+0xc400], desc[UR36][R6.64], !P3 ;  /* 0x0c4000000609afae */ /* 0x008fe8000d901d64 */
[----:B------:R-:W-:Y:S04]  /*ccd0*/  @!P2 LDGSTS.E.BYPASS.LTC128B.128 [R9+0xf400], desc[UR36][R6.64+0x40], !P0 ;  /* 0x0f4000400609afae */ /* 0x000fe8000c101d64 */
[----:B------:R1:W-:Y:S04]  /*cce0*/  @!P2 LDGSTS.E.BYPASS.LTC128B.128 [R9+0x12400], desc[UR36][R6.64+0x80], !P1 ;  /* 0x124000800609afae */ /* 0x0003e8000c901d64 */
[----:B-1----:R-:W1:Y:S01]  /*ccf0*/  SHFL.IDX PT, R7, R0, 0x1, 0x1c1f ;  /* 0x003c1f0000077f89 */ /* 0x002e6200000e0000 */
[----:B------:R-:W-:-:S05]  /*cd00*/  VIADD R6, R25, 0x20 ;  /* 0x0000002019067836 */ /* 0x000fca0000000000 */
[----:B------:R-:W-:-:S13]  /*cd10*/  ISETP.GE.AND P2, PT, R6, R2, PT ;  /* 0x000000020600720c */ /* 0x000fda0003f46270 */
[----:B0-----:R-:W-:-:S04]  /*cd20*/  @!P2 LEA R5, P4, R20, R5, 0x1 ;  /* 0x000000051405a211 */ /* 0x001fc800078808ff */
[----:B------:R-:W-:Y:S01]  /*cd30*/  @!P2 MOV R6, R5 ;  /* 0x000000050006a202 */ /* 0x000fe20000000f00 */
[----:B-1----:R-:W-:Y:S01]  /*cd40*/  @!P2 IMAD.X R7, RZ, RZ, R7, P4 ;  /* 0x000000ffff07a224 */ /* 0x002fe200020e0607 */
[----:B------:R-:W0:Y:S04]  /*cd50*/  SHFL.IDX PT, R5, R4, 0x2, 0x1c1f ;  /* 0x005c1f0004057f89 */ /* 0x000e2800000e0000 */
[----:B------:R-:W-:Y:S04]  /*cd60*/  @!P2 LDGSTS.E.BYPASS.LTC128B.128 [R9+0xcc00], desc[UR36][R6.64], !P3 ;  /* 0x0cc000000609afae */ /* 0x000fe8000d901d64 */
[----:B------:R-:W-:Y:S04]  /*cd70*/  @!P2 LDGSTS.E.BYPASS.LTC128B.128 [R9+0xfc00], desc[UR36][R6.64+0x40], !P0 ;  /* 0x0fc000400609afae */ /* 0x000fe8000c101d64 */
[----:B------:R1:W-:Y:S04]  /*cd80*/  @!P2 LDGSTS.E.BYPASS.LTC128B.128 [R9+0x12c00], desc[UR36][R6.64+0x80], !P1 ;  /* 0x12c000800609afae */ /* 0x0003e8000c901d64 */
[----:B------:R-:W-:Y:S04]  /*cd90*/  SHFL.IDX PT, R4, R4, 0x3, 0x1c1f ;  /* 0x007c1f0004047f89 */ /* 0x000fe800000e0000 */
[----:B-1----:R-:W1:Y:S01]  /*cda0*/  SHFL.IDX PT, R7, R0, 0x2, 0x1c1f ;  /* 0x005c1f0000077f89 */ /* 0x002e6200000e0000 */
[----:B------:R-:W-:-:S03]  /*cdb0*/  VIADD R6, R25, 0x40 ;  /* 0x0000004019067836 */ /* 0x000fc60000000000 */
[----:B------:R-:W2:Y:S02]  /*cdc0*/  SHFL.IDX PT, R0, R0, 0x3, 0x1c1f ;  /* 0x007c1f0000007f89 */ /* 0x000ea400000e0000 */
[----:B------:R-:W-:-:S13]  /*cdd0*/  ISETP.GE.AND P2, PT, R6, R2, PT ;  /* 0x000000020600720c */ /* 0x000fda0003f46270 */
[----:B0-----:R-:W-:-:S05]  /*cde0*/  @!P2 LEA R5, P4, R20, R5, 0x1 ;  /* 0x000000051405a211 */ /* 0x001fca00078808ff */
[----:B-1----:R-:W-:Y:S02]  /*cdf0*/  @!P2 IMAD.X R7, RZ, RZ, R7, P4 ;  /* 0x000000ffff07a224 */ /* 0x002fe400020e0607 */
[----:B------:R-:W-:Y:S02]  /*ce00*/  @!P2 IMAD.MOV.U32 R6, RZ, RZ, R5 ;  /* 0x000000ffff06a224 */ /* 0x000fe400078e0005 */
[----:B------:R-:W-:-:S03]  /*ce10*/  VIADD R5, R25, 0x60 ;  /* 0x0000006019057836 */ /* 0x000fc60000000000 */
[----:B------:R-:W-:Y:S04]  /*ce20*/  @!P2 LDGSTS.E.BYPASS.LTC128B.128 [R9+0xd400], desc[UR36][R6.64], !P3 ;  /* 0x0d4000000609afae */ /* 0x000fe8000d901d64 */
[----:B------:R-:W-:Y:S04]  /*ce30*/  @!P2 LDGSTS.E.BYPASS.LTC128B.128 [R9+0x10400], desc[UR36][R6.64+0x40], !P0 ;  /* 0x104000400609afae */ /* 0x000fe8000c101d64 */
[----:B------:R-:W-:Y:S01]  /*ce40*/  @!P2 LDGSTS.E.BYPASS.LTC128B.128 [R9+0x13400], desc[UR36][R6.64+0x80], !P1 ;  /* 0x134000800609afae */ /* 0x000fe2000c901d64 */
[----:B------:R-:W-:-:S13]  /*ce50*/  ISETP.GE.AND P2, PT, R5, R2, PT ;  /* 0x000000020500720c */ /* 0x000fda0003f46270 */
[----:B------:R-:W-:-:S05]  /*ce60*/  @!P2 LEA R4, P4, R20, R4, 0x1 ;  /* 0x000000041404a211 */ /* 0x000fca00078808ff */
[----:B--2---:R-:W-:-:S04]  /*ce70*/  @!P2 IMAD.X R0, RZ, RZ, R0, P4 ;  /* 0x000000ffff00a224 */ /* 0x004fc800020e0600 */
[----:B------:R-:W-:Y:S02]  /*ce80*/  @!P2 IMAD.MOV.U32 R5, RZ, RZ, R0 ;  /* 0x000000ffff05a224 */ /* 0x000fe400078e0000 */
[----:B------:R-:W-:Y:S04]  /*ce90*/  SHFL.IDX PT, R0, R3, RZ, 0x1c1f ;  /* 0x001c1fff03007589 */ /* 0x000fe800000e0000 */
[----:B------:R-:W-:Y:S04]  /*cea0*/  @!P2 LDGSTS.E.BYPASS.LTC128B.128 [R9+0xdc00], desc[UR36][R4.64], !P3 ;  /* 0x0dc000000409afae */ /* 0x000fe8000d901d64 */
[----:B------:R-:W-:Y:S04]  /*ceb0*/  @!P2 LDGSTS.E.BYPASS.LTC128B.128 [R9+0x10c00], desc[UR36][R4.64+0x40], !P0 ;  /* 0x10c000400409afae */ /* 0x000fe8000c101d64 */
[----:B------:R0:W-:Y:S04]  /*cec0*/  @!P2 LDGSTS.E.BYPASS.LTC128B.128 [R9+0x13c00], desc[UR36][R4.64+0x80], !P1 ;  /* 0x13c000800409afae */ /* 0x0001e8000c901d64 */
[----:B------:R-:W-:Y:S04]  /*ced0*/  SHFL.IDX PT, R3, R3, 0x1, 0x1c1f ;  /* 0x003c1f0003037f89 */ /* 0x000fe800000e0000 */
[----:B0-----:R-:W0:Y:S01]  /*cee0*/  SHFL.IDX PT, R4, R8, RZ, 0x1c1f ;  /* 0x001c1fff08047589 */ /* 0x001e2200000e0000 */
[----:B------:R-:W-:-:S03]  /*cef0*/  VIADD R5, R25, 0x80 ;  /* 0x0000008019057836 */ /* 0x000fc60000000000 */
[----:B------:R-:W1:Y:S02]  /*cf00*/  SHFL.IDX PT, R8, R8, 0x1, 0x1c1f ;  /* 0x003c1f0008087f89 */ /* 0x000e6400000e0000 */
[----:B------:R-:W-:-:S13]  /*cf10*/  ISETP.GE.AND P2, PT, R5, R2, PT ;  /* 0x000000020500720c */ /* 0x000fda0003f46270 */
[----:B0-----:R-:W-:-:S04]  /*cf20*/  @!P2 LEA R4, P4, R20, R4, 0x1 ;  /* 0x000000041404a211 */ /* 0x001fc800078808ff */
[----:B------:R-:W-:-:S05]  /*cf30*/  @!P2 IADD3.X R0, RZ, R0, RZ, P4, !PT ;  /* 0x00000000ff00a210 */ /* 0x000fca00027fe4ff */
[----:B------:R-:W-:-:S05]  /*cf40*/  @!P2 IMAD.MOV.U32 R5, RZ, RZ, R0 ;  /* 0x000000ffff05a224 */ /* 0x000fca00078e0000 */
[----:B------:R0:W-:Y:S04]  /*cf50*/  @!P2 LDGSTS.E.BYPASS.LTC128B.128 [R9+0xe400], desc[UR36][R4.64], !P3 ;  /* 0x0e4000000409afae */ /* 0x0001e8000d901d64 */
[----:B------:R0:W-:Y:S04]  /*cf60*/  @!P2 LDGSTS.E.BYPASS.LTC128B.128 [R9+0x11400], desc[UR36][R4.64+0x40], !P0 ;  /* 0x114000400409afae */ /* 0x0001e8000c101d64 */
[----:B-1----:R0:W-:Y:S02]  /*cf70*/  @!P2 LDGSTS.E.BYPASS.LTC128B.128 [R9+0x14400], desc[UR36][R4.64+0x80], !P1 ;  /* 0x144000800409afae */ /* 0x0021e4000c901d64 */
.L_x_10324:
[----:B------:R-:W2:Y:S01]  /*cf80*/  LDL R0, [R1+0x1c] ;  /* 0x00001c0001007983 */ /* 0x000ea20000100800 */
[----:B------:R-:W-:-:S05]  /*cf90*/  VIADD R25, R25, 0xa0 ;  /* 0x000000a019197836 */ /* 0x000fca0000000000 */
[----:B------:R-:W-:-:S13]  /*cfa0*/  ISETP.GE.AND P2, PT, R25, R2, PT ;  /* 0x000000021900720c */ /* 0x000fda0003f46270 */
[----:B------:R-:W-:-:S05]  /*cfb0*/  @!P2 LEA R2, P4, R20, R8, 0x1 ;  /* 0x000000081402a211 */ /* 0x000fca00078808ff */
[----:B------:R-:W-:-:S05]  /*cfc0*/  @!P2 IMAD.X R3, RZ, RZ, R3, P4 ;  /* 0x000000ffff03a224 */ /* 0x000fca00020e0603 */
[----:B------:R-:W-:Y:S01]  /*cfd0*/  @!PT LDS RZ, [RZ] ;  /* 0x00000000fffff984 */ /* 0x000fe20000000800 */
[----:B------:R-:W-:Y:S01]  /*cfe0*/  @!PT LDS RZ, [RZ] ;  /* 0x00000000fffff984 */ /* 0x000fe20000000800 */
[----:B------:R-:W-:Y:S01]  /*cff0*/  @!PT LDS RZ, [RZ] ;  /* 0x00000000fffff984 */ /* 0x000fe20000000800 */
[----:B--2---:R1:W-:Y:S04]  /*d000*/  @!P2 LDGSTS.E.BYPASS.LTC128B.128 [R0+0xec00], desc[UR36][R2.64], !P3 ;  /* 0x0ec000000200afae */ /* 0x0043e8000d901d64 */
[----:B------:R1:W-:Y:S01]  /*d010*/  @!P2 LDGSTS.E.BYPASS.LTC128B.128 [R0+0x11c00], desc[UR36][R2.64+0x40], !P0 ;  /* 0x11c000400200afae */ /* 0x0003e2000c101d64 */
[----:B------:R-:W-:-:S03]  /*d020*/  PLOP3.LUT P0, PT, PT, PT, PT, 0x80, 0x0 ;  /* 0x000000000000781c */ /* 0x000fc60003f0f070 */
[----:B------:R1:W-:Y:S01]  /*d030*/  @!P2 LDGSTS.E.BYPASS.LTC128B.128 [R0+0x14c00], desc[UR36][R2.64+0x80], !P1 ;  /* 0x14c000800200afae */ /* 0x0003e2000c901d64 */
[----:B------:R-:W-:-:S09]  /*d040*/  NOP ;  /* 0x0000000000007918 */ /* 0x000fd20000000000 */
.L_x_10246:
[----:B------:R-:W-:Y:S02]  /*d050*/  PLOP3.LUT P1, PT, P1, P0, PT, 0xa2, 0x0 ;  /* 0x000000000000781c */ /* 0x000fe40000f21472 */
[----:B------:R-:W-:-:S08]  /*d060*/  @P0 R2UR P1, UR4, R17 ;  /* 0x00000000110402ca */ /* 0x000fd00000020000 */
[----:B------:R-:W-:-:S05]  /*d070*/  @P0 PLOP3.LUT P0, PT, P1, PT, PT, 0x80, 0x0 ;  /* 0x000000000000081c */ /* 0x000fca0000f0f070 */
[----:B------:R-:W-:Y:S01]  /*d080*/  @!P1 SYNCS.ARRIVE.TRANS64.RED.A0T1 RZ, [UR4+0x2d800], RZ ;  /* 0x02d800ffffff99a7 */ /* 0x000fe20008200404 */
[----:B------:R-:W-:Y:S07]  /*d090*/  @!P1 ARRIVES.LDGSTSBAR.64.TRANSCNT [UR4+0x2d800] ;  /* 0x02d80000ff0099b0 */ /* 0x000fee0008000a84 */
[----:B------:R-:W-:Y:S05]  /*d0a0*/  @P0 BRA.U.ANY `(.L_x_10246) ;  /* 0xfffffffd00e80947 */ /* 0x000fea000393ffff */
[----:B-1----:R-:W2:Y:S02]  /*d0b0*/  LDL.LU R2, [R1+0x3c] ;  /* 0x00003c0001027983 */ /* 0x002ea40000300800 */
[----:B--2---:R-:W-:-:S05]  /*d0c0*/  VIADD R2, R2, 0x1 ;  /* 0x0000000102027836 */ /* 0x004fca0000000000 */
        /* <DEDUP_REMOVED lines=9> */
[----:B-12---:R-:W-:Y:S05]  /*d160*/  @!P0 BRA `(.L_x_10248) ;  /* 0x0000003400e48947 */ /* 0x006fea0003800000 */
.L_x_10325:
[----:B------:R-:W-:Y:S05]  /*d170*/  BSYNC B0 ;  /* 0x0000000000007941 */ /* 0x000fea0003800000 */
.L_x_10247:
[----:B------:R-:W1:Y:S04]  /*d180*/  LDL.LU R3, [R1+0x34] ;  /* 0x0000340001037983 */ /* 0x000e680000300800 */
[----:B------:R-:W2:Y:S01]  /*d190*/  LDL R2, [R1+0x10] ;  /* 0x0000100001027983 */ /* 0x000ea20000100800 */
[----:B------:R-:W-:Y:S01]  /*d1a0*/  BSSY B0, `(.L_x_10249) ;  /* 0x00000fa000007945 */ /* 0x000fe20003800000 */
[----:B-1----:R-:W-:-:S05]  /*d1b0*/  VIADD R0, R3, 0xfffffffe ;  /* 0xfffffffe03007836 */ /* 0x002fca0000000000 */
[----:B--2---:R-:W-:-:S13]  /*d1c0*/  ISETP.GE.AND P0, PT, R0, R2, PT ;  /* 0x000000020000720c */ /* 0x004fda0003f06270 */
[----:B------:R-:W-:Y:S05]  /*d1d0*/  @!P0 BRA `(.L_x_10250) ;  /* 0x0000000c00d88947 */ /* 0x000fea0003800000 */
[----:B------:R-:W0:Y:S01]  /*d1e0*/  S2R R2, SR_TID.X ;  /* 0x0000000000027919 */ /* 0x000e220000002100 */
[----:B------:R-:W-:Y:S01]  /*d1f0*/  ULDC UR4, c[0x0][0x2f4] ;  /* 0x0000bd0000047ab9 */ /* 0x000fe20000000800 */
[----:B------:R-:W-:Y:S01]  /*d200*/  MOV R20, R29 ;  /* 0x0000001d00147202 */ /* 0x000fe20000000f00 */
[----:B------:R-:W-:Y:S01]  /*d210*/  IMAD.MOV.U32 R10, RZ, RZ, R22 ;  /* 0x000000ffff0a7224 */ /* 0x000fe200078e0016 */
[----:B------:R1:W-:Y:S01]  /*d220*/  STL [R1], R23 ;  /* 0x0000001701007387 */ /* 0x0003e20000100800 */
[----:B0-----:R-:W-:-:S05]  /*d230*/  IMAD.SHL.U32 R4, R2, 0x8, RZ ;  /* 0x0000000802047824 */ /* 0x001fca00078e00ff */
[----:B------:R-:W-:-:S04]  /*d240*/  LOP3.LUT R4, R4, 0x18, RZ, 0xc0, !PT ;  /* 0x0000001804047812 */ /* 0x000fc800078ec0ff */
[C---:B------:R-:W-:Y:S02]  /*d250*/  LOP3.LUT R3, R4.reuse, 0x20, RZ, 0xfc, !PT ;  /* 0x0000002004037812 */ /* 0x040fe400078efcff */
[C---:B------:R-:W-:Y:S02]  /*d260*/  LOP3.LUT R2, R4.reuse, 0x40, RZ, 0xfc, !PT ;  /* 0x0000004004027812 */ /* 0x040fe400078efcff */
[----:B------:R-:W-:Y:S02]  /*d270*/  ISETP.GE.AND P3, PT, R4, UR4, PT ;  /* 0x0000000404007c0c */ /* 0x000fe4000bf66270 */
[----:B------:R-:W-:Y:S02]  /*d280*/  ISETP.GE.AND P2, PT, R3, UR4, PT ;  /* 0x0000000403007c0c */ /* 0x000fe4000bf46270 */
[----:B-1----:R-:W-:-:S13]  /*d290*/  ISETP.GE.AND P1, PT, R2, UR4, PT ;  /* 0x0000000402007c0c */ /* 0x002fda000bf26270 */
.L_x_10263:
[----:B------:R-:W2:Y:S01]  /*d2a0*/  LDL R9, [R1+0x14] ;  /* 0x0000140001097983 */ /* 0x000ea20000100800 */
[----:B------:R-:W0:Y:S03]  /*d2b0*/  LDC R4, c[0x0][0x430] ;  /* 0x00010c00ff047b82 */ /* 0x000e260000000800 */
[----:B------:R-:W3:Y:S04]  /*d2c0*/  LDL R8, [R1+0x18] ;  /* 0x0000180001087983 */ /* 0x000ee80000100800 */
[----:B------:R-:W4:Y:S01]  /*d2d0*/  LDL R7, [R1+0x4] ;  /* 0x0000040001077983 */ /* 0x000f220000100800 */
[----:B------:R-:W1:Y:S03]  /*d2e0*/  S2R R2, SR_TID.X ;  /* 0x0000000000027919 */ /* 0x000e660000002100 */
[----:B------:R-:W5:Y:S01]  /*d2f0*/  LDL R6, [R1+0x48] ;  /* 0x0000480001067983 */ /* 0x000f620000100800 */
[----:B0-----:R-:W-:-:S13]  /*d300*/  ISETP.NE.AND P0, PT, R4, 0x1, PT ;  /* 0x000000010400780c */ /* 0x001fda0003f05270 */
[----:B------:R-:W0:Y:S01]  /*d310*/  @P0 LDC R5, c[0x0][0x434] ;  /* 0x00010d00ff050b82 */ /* 0x000e220000000800 */
[----:B-1----:R-:W-:-:S04]  /*d320*/  LOP3.LUT R3, R2, 0x7f, RZ, 0xc0, !PT ;  /* 0x0000007f02037812 */ /* 0x002fc800078ec0ff */
[----:B------:R-:W-:-:S03]  /*d330*/  SHF.R.U32.HI R4, RZ, 0x2, R3 ;  /* 0x00000002ff047819 */ /* 0x000fc60000011603 */
[----:B------:R-:W1:Y:S01]  /*d340*/  @P0 LDC R3, c[0x0][0x438] ;  /* 0x00010e00ff030b82 */ /* 0x000e620000000800 */
[----:B------:R-:W-:Y:S02]  /*d350*/  IMAD.SHL.U32 R2, R2, 0x20, RZ ;  /* 0x0000002002027824 */ /* 0x000fe400078e00ff */
[----:B------:R-:W-:-:S03]  /*d360*/  IMAD R4, R0, 0x80, R4 ;  /* 0x0000008000047824 */ /* 0x000fc600078e0204 */
[----:B------:R-:W-:Y:S01]  /*d370*/  LOP3.LUT R2, R2, 0x60, RZ, 0xc0, !PT ;  /* 0x0000006002027812 */ /* 0x000fe200078ec0ff */
[----:B------:R-:W-:Y:S05]  /*d380*/  YIELD ;  /* 0x0000000000007946 */ /* 0x000fea0003800000 */
[----:B------:R-:W-:Y:S01]  /*d390*/  ULDC UR4, c[0x0][0x430] ;  /* 0x00010c0000047ab9 */ /* 0x000fe20000000800 */
[----:B--2---:R-:W-:-:S05]  /*d3a0*/  IADD3 R4, R2, R4, R9 ;  /* 0x0000000402047210 */ /* 0x004fca0007ffe009 */
[----:B0-----:R-:W-:-:S04]  /*d3b0*/  @P0 IMAD.HI.U32 R5, R4, R5, RZ ;  /* 0x0000000504050227 */ /* 0x001fc800078e00ff */
[----:B------:R-:W-:Y:S01]  /*d3c0*/  IMAD.MOV.U32 R2, RZ, RZ, R4 ;  /* 0x000000ffff027224 */ /* 0x000fe200078e0004 */
[----:B-1----:R-:W-:-:S05]  /*d3d0*/  @P0 SHF.R.U32.HI R2, RZ, R3, R5 ;  /* 0x00000003ff020219 */ /* 0x002fca0000011605 */
[--C-:B------:R-:W-:Y:S01]  /*d3e0*/  IMAD.MOV R9, RZ, RZ, -R2.reuse ;  /* 0x000000ffff097224 */ /* 0x100fe200078e0a02 */
[----:B------:R-:W-:-:S03]  /*d3f0*/  SHF.R.S32.HI R3, RZ, 0x1f, R2 ;  /* 0x0000001fff037819 */ /* 0x000fc60000011402 */
[----:B------:R-:W-:Y:S01]  /*d400*/  IMAD R9, R9, UR4, R4 ;  /* 0x0000000409097c24 */ /* 0x000fe2000f8e0204 */
[----:B------:R-:W-:Y:S02]  /*d410*/  ULDC.64 UR4, c[0x0][0x428] ;  /* 0x00010a0000047ab9 */ /* 0x000fe40000000a00 */
[----:B---3--:R-:W-:Y:S02]  /*d420*/  IMAD R4, R8, UR4, RZ ;  /* 0x0000000408047c24 */ /* 0x008fe4000f8e02ff */
[----:B----4-:R-:W-:-:S04]  /*d430*/  IMAD.WIDE.U32 R2, R7, UR4, R2 ;  /* 0x0000000407027c25 */ /* 0x010fc8000f8e0002 */
[----:B------:R-:W-:Y:S01]  /*d440*/  IMAD R4, R7, UR5, R4 ;  /* 0x0000000507047c24 */ /* 0x000fe2000f8e0204 */
[----:B------:R-:W-:-:S03]  /*d450*/  ULDC.64 UR4, c[0x0][0x418] ;  /* 0x0001060000047ab9 */ /* 0x000fc60000000a00 */
[----:B------:R-:W-:Y:S01]  /*d460*/  IMAD.IADD R3, R4, 0x1, R3 ;  /* 0x0000000104037824 */ /* 0x000fe200078e0203 */
[----:B------:R-:W-:-:S04]  /*d470*/  LEA R4, P0, R2, UR4, 0x2 ;  /* 0x0000000402047c11 */ /* 0x000fc8000f8010ff */
[----:B------:R-:W-:-:S05]  /*d480*/  LEA.HI.X R5, R2, UR5, R3, 0x2, P0 ;  /* 0x0000000502057c11 */ /* 0x000fca00080f1403 */
[----:B------:R-:W2:Y:S01]  /*d490*/  LDG.E R7, desc[UR36][R4.64] ;  /* 0x0000002404077981 */ /* 0x000ea2000c1e1900 */
[----:B-----5:R-:W-:Y:S01]  /*d4a0*/  ISETP.NE.AND P4, PT, R6, 0x3, PT ;  /* 0x000000030600780c */ /* 0x020fe20003f85270 */
[----:B------:R-:W-:-:S05]  /*d4b0*/  VIADD R22, R10, 0x1 ;  /* 0x000000010a167836 */ /* 0x000fca0000000000 */
[----:B------:R-:W-:-:S04]  /*d4c0*/  ISETP.NE.AND P0, PT, R22, 0x2, PT ;  /* 0x000000021600780c */ /* 0x000fc80003f05270 */
[----:B------:R-:W-:Y:S02]  /*d4d0*/  SEL R29, RZ, 0x1, P0 ;  /* 0x00000001ff1d7807 */ /* 0x000fe40000000000 */
[----:B------:R-:W-:Y:S02]  /*d4e0*/  SEL R22, R22, RZ, P0 ;  /* 0x000000ff16167207 */ /* 0x000fe40000000000 */
[----:B------:R-:W-:Y:S02]  /*d4f0*/  MOV R23, R0 ;  /* 0x0000000000177202 */ /* 0x000fe40000000f00 */
[----:B------:R-:W-:Y:S02]  /*d500*/  LOP3.LUT R29, R20, R29, RZ, 0x3c, !PT ;  /* 0x0000001d141d7212 */ /* 0x000fe400078e3cff */
[----:B--2---:R-:W-:Y:S01]  /*d510*/  SHF.R.S32.HI R28, RZ, 0x1f, R7 ;  /* 0x0000001fff1c7819 */ /* 0x004fe20000011407 */
[----:B------:R-:W-:Y:S06]  /*d520*/  @!P4 BRA `(.L_x_10251) ;  /* 0x000000000004c947 */ /* 0x000fec0003800000 */
[----:B------:R-:W-:Y:S01]  /*d530*/  BPT.TRAP 0x1 ;  /* 0x000000040000795c */ /* 0x000fe20000300000 */
.L_x_10251:
[----:B------:R-:W-:Y:S01]  /*d540*/  IMAD R5, R22, 0x8, R17 ;  /* 0x0000000816057824 */ /* 0x000fe200078e0211 */
[----:B------:R-:W-:Y:S01]  /*d550*/  SHF.L.U32 R0, R29, 0x1f, RZ ;  /* 0x0000001f1d007819 */ /* 0x000fe200000006ff */
[----:B------:R-:W-:Y:S03]  /*d560*/  BSSY B1, `(.L_x_10252) ;  /* 0x0000003000017945 */ /* 0x000fe60003800000 */
[----:B------:R-:W0:Y:S02]  /*d570*/  SYNCS.PHASECHK.TRANS64.TRYWAIT P0, [R5+URZ+0x2d840], R0 ;  /* 0x02d84000050075a7 */ /* 0x000e24000800017f */
[----:B0-----:R-:W-:Y:S05]  /*d580*/  @!P0 BRA `(.L_x_10253) ;  /* 0x0000003000f08947 */ /* 0x001fea0003800000 */
.L_x_10326:
[----:B------:R-:W-:Y:S05]  /*d590*/  BSYNC B1 ;  /* 0x0000000000017941 */ /* 0x000fea0003800000 */
.L_x_10252:
[----:B------:R-:W1:Y:S01]  /*d5a0*/  S2R R6, SR_TID.X ;  /* 0x0000000000067919 */ /* 0x000e620000002100 */
[----:B------:R-:W-:Y:S01]  /*d5b0*/  SHF.R.S32.HI R21, RZ, 0x1f, R9 ;  /* 0x0000001fff157819 */ /* 0x000fe20000011409 */
[----:B------:R-:W-:Y:S01]  /*d5c0*/  ULDC.64 UR4, c[0x0][0x300] ;  /* 0x0000c00000047ab9 */ /* 0x000fe20000000a00 */
[----:B------:R-:W-:Y:S01]  /*d5d0*/  ULDC.64 UR6, c[0x0][0x2e8] ;  /* 0x0000ba0000067ab9 */ /* 0x000fe20000000a00 */
[----:B------:R-:W-:Y:S01]  /*d5e0*/  IMAD.WIDE.U32 R2, R9, UR4, RZ ;  /* 0x0000000409027c25 */ /* 0x000fe2000f8e00ff */
[C---:B------:R-:W-:Y:S02]  /*d5f0*/  LOP3.LUT P5, RZ, R16.reuse, 0x2, RZ, 0xc0, !PT ;  /* 0x0000000210ff7812 */ /* 0x040fe400078ac0ff */
[----:B------:R-:W-:Y:S01]  /*d600*/  LOP3.LUT P4, RZ, R16, 0x1, RZ, 0xc0, !PT ;  /* 0x0000000110ff7812 */ /* 0x000fe2000788c0ff */
[----:B0-----:R-:W-:-:S04]  /*d610*/  IMAD R0, R21, UR4, RZ ;  /* 0x0000000415007c24 */ /* 0x001fc8000f8e02ff */
        /* <DEDUP_REMOVED lines=8> */
[----:B-1----:R-:W-:Y:S02]  /*d6a0*/  IMAD.SHL.U32 R4, R6, 0x8, RZ ;  /* 0x0000000806047824 */ /* 0x002fe400078e00ff */
[----:B------:R-:W-:Y:S01]  /*d6b0*/  IMAD.WIDE.U32 R2, R26, UR4, R2 ;  /* 0x000000041a027c25 */ /* 0x000fe2000f8e0002 */
[----:B------:R-:W-:Y:S02]  /*d6c0*/  UMOV UR4, 0xffffffff ;  /* 0xffffffff00047882 */ /* 0x000fe40000000000 */
[----:B------:R-:W-:Y:S01]  /*d6d0*/  LOP3.LUT R4, R4, 0xd8, RZ, 0xc0, !PT ;  /* 0x000000d804047812 */ /* 0x000fe200078ec0ff */
[----:B------:R-:W-:Y:S02]  /*d6e0*/  IMAD.SHL.U32 R11, R6, 0x8, RZ ;  /* 0x00000008060b7824 */ /* 0x000fe400078e00ff */
[----:B------:R-:W-:Y:S01]  /*d6f0*/  IMAD R8, R26, UR5, R3 ;  /* 0x000000051a087c24 */ /* 0x000fe2000f8e0203 */
[----:B------:R-:W-:-:S02]  /*d700*/  LOP3.LUT R4, R4, 0x18, R6, 0x78, !PT ;  /* 0x0000001804047812 */ /* 0x000fc400078e7806 */
[----:B------:R-:W-:Y:S02]  /*d710*/  LEA R6, P0, R2, UR6, 0x1 ;  /* 0x0000000602067c11 */ /* 0x000fe4000f8008ff */
[----:B------:R-:W-:Y:S02]  /*d720*/  LOP3.LUT R4, R4, 0x320, R11, 0xf8, !PT ;  /* 0x0000032004047812 */ /* 0x000fe400078ef80b */
[----:B------:R-:W-:-:S03]  /*d730*/  LEA.HI.X R8, R2, UR7, R8, 0x1, P0 ;  /* 0x0000000702087c11 */ /* 0x000fc600080f0c08 */
[----:B------:R-:W-:Y:S01]  /*d740*/  IMAD R4, R22, 0x3000, R4 ;  /* 0x0000300016047824 */ /* 0x000fe200078e0204 */
[----:B------:R-:W-:Y:S06]  /*d750*/  BRA.DIV UR4, `(.L_x_10254) ;  /* 0x0000003204907947 */ /* 0x000fec000b800000 */
[----:B------:R-:W0:Y:S01]  /*d760*/  S2R R3, SR_TID.X ;  /* 0x0000000000037919 */ /* 0x000e220000002100 */
[----:B------:R-:W-:Y:S01]  /*d770*/  LOP3.LUT P6, RZ, R16, 0x4, RZ, 0xc0, !PT ;  /* 0x0000000410ff7812 */ /* 0x000fe200078cc0ff */
[----:B------:R-:W-:Y:S01]  /*d780*/  IMAD R4, R4, 0x2, R17 ;  /* 0x0000000204047824 */ /* 0x000fe200078e0211 */
[----:B------:R-:W1:Y:S04]  /*d790*/  SHFL.IDX PT, R2, R6, RZ, 0x1c1f ;  /* 0x001c1fff06027589 */ /* 0x000e6800000e0000 */
[----:B------:R-:W-:Y:S01]  /*d7a0*/  SHFL.IDX PT, R25, R8, 0x2, 0x1c1f ;  /* 0x005c1f0008197f89 */ /* 0x000fe200000e0000 */
[----:B0-----:R-:W-:-:S03]  /*d7b0*/  IMAD.SHL.U32 R11, R3, 0x8, RZ ;  /* 0x00000008030b7824 */ /* 0x001fc600078e00ff */
[----:B------:R-:W0:Y:S02]  /*d7c0*/  SHFL.IDX PT, R3, R8, RZ, 0x1c1f ;  /* 0x001c1fff08037589 */ /* 0x000e2400000e0000 */
[----:B------:R-:W-:-:S05]  /*d7d0*/  LOP3.LUT R11, R11, 0x18, RZ, 0xc0, !PT ;  /* 0x000000180b0b7812 */ /* 0x000fca00078ec0ff */
[----:B------:R-:W-:-:S05]  /*d7e0*/  IMAD.SHL.U32 R0, R11, 0x2, RZ ;  /* 0x000000020b007824 */ /* 0x000fca00078e00ff */
[----:B-1----:R-:W-:-:S04]  /*d7f0*/  IADD3 R2, P0, R2, R0, RZ ;  /* 0x0000000002027210 */ /* 0x002fc80007f1e0ff */
[----:B0-----:R-:W-:-:S05]  /*d800*/  IADD3.X R3, RZ, R3, RZ, P0, !PT ;  /* 0x00000003ff037210 */ /* 0x001fca00007fe4ff */
        /* <DEDUP_REMOVED lines=18> */
.L_x_10336:
        /* <DEDUP_REMOVED lines=11> */
.L_x_10255:
        /* <DEDUP_REMOVED lines=11> */
.L_x_10256:
[----:B------:R1:W-:Y:S01]  /*da90*/  SYNCS.ARRIVE.TRANS64.A1T0 RZ, [R5+URZ+0x2d830], RZ ;  /* 0x02d830ff05ff79a7 */ /* 0x0003e2000810003f */
[----:B------:R-:W-:Y:S05]  /*daa0*/  @!P5 BRA `(.L_x_10257) ;  /* 0x000000000004d947 */ /* 0x000fea0003800000 */
[----:B------:R-:W-:Y:S01]  /*dab0*/  BPT.TRAP 0x1 ;  /* 0x000000040000795c */ /* 0x000fe20000300000 */
.L_x_10257:
[----:B------:R-:W-:Y:S01]  /*dac0*/  SHF.L.U32 R2, R20, 0x1f, RZ ;  /* 0x0000001f14027819 */ /* 0x000fe200000006ff */
[----:B-1----:R-:W-:Y:S01]  /*dad0*/  IMAD R5, R10, 0x8, R17 ;  /* 0x000000080a057824 */ /* 0x002fe200078e0211 */
[----:B------:R-:W-:Y:S03]  /*dae0*/  BSSY B1, `(.L_x_10258) ;  /* 0x0000003000017945 */ /* 0x000fe60003800000 */
[----:B------:R-:W1:Y:S02]  /*daf0*/  SYNCS.PHASECHK.TRANS64.TRYWAIT P0, [R5+URZ+0x2d860], R2 ;  /* 0x02d86002050075a7 */ /* 0x000e64000800017f */
[----:B-1----:R-:W-:Y:S05]  /*db00*/  @!P0 BRA `(.L_x_10259) ;  /* 0x0000003000f88947 */ /* 0x002fea0003800000 */
.L_x_10337:
[----:B------:R-:W-:Y:S05]  /*db10*/  BSYNC B1 ;  /* 0x0000000000017941 */ /* 0x000fea0003800000 */
.L_x_10258:
[----:B------:R-:W2:Y:S04]  /*db20*/  LDL R11, [R1+0xc] ;  /* 0x00000c00010b7983 */ /* 0x000ea80000100800 */
[----:B0-----:R-:W2:Y:S01]  /*db30*/  LDL.LU R6, [R1] ;  /* 0x0000000001067983 */ /* 0x001ea20000300800 */
[----:B------:R-:W0:Y:S01]  /*db40*/  S2R R12, SR_TID.X ;  /* 0x00000000000c7919 */ /* 0x000e220000002100 */
[----:B------:R-:W-:Y:S01]  /*db50*/  UMOV UR4, 0xffffffff ;  /* 0xffffffff00047882 */ /* 0x000fe20000000000 */
[C---:B0-----:R-:W-:Y:S02]  /*db60*/  IMAD.SHL.U32 R4, R12.reuse, 0x8, RZ ;  /* 0x000000080c047824 */ /* 0x041fe400078e00ff */
[----:B------:R-:W-:-:S03]  /*db70*/  IMAD.SHL.U32 R8, R12, 0x8, RZ ;  /* 0x000000080c087824 */ /* 0x000fc600078e00ff */
[----:B------:R-:W-:Y:S02]  /*db80*/  LOP3.LUT R4, R4, 0xd8, RZ, 0xc0, !PT ;  /* 0x000000d804047812 */ /* 0x000fe400078ec0ff */
[----:B------:R-:W-:Y:S02]  /*db90*/  LOP3.LUT R3, R12, 0x7f, RZ, 0xc0, !PT ;  /* 0x0000007f0c037812 */ /* 0x000fe400078ec0ff */
[----:B------:R-:W-:Y:S02]  /*dba0*/  LOP3.LUT R4, R4, 0x18, R12, 0x78, !PT ;  /* 0x0000001804047812 */ /* 0x000fe400078e780c */
[----:B------:R-:W-:Y:S02]  /*dbb0*/  SHF.R.U32.HI R3, RZ, 0x2, R3 ;  /* 0x00000002ff037819 */ /* 0x000fe40000011603 */
[----:B------:R-:W-:-:S05]  /*dbc0*/  LOP3.LUT R4, R4, 0x320, R8, 0xf8, !PT ;  /* 0x0000032004047812 */ /* 0x000fca00078ef808 */
[----:B------:R-:W-:Y:S02]  /*dbd0*/  IMAD R4, R10, 0x3000, R4 ;  /* 0x000030000a047824 */ /* 0x000fe400078e0204 */
[----:B--2---:R-:W-:-:S05]  /*dbe0*/  IMAD R6, R6, -0x80, R11 ;  /* 0xffffff8006067824 */ /* 0x004fca00078e020b */
[----:B------:R-:W-:Y:S01]  /*dbf0*/  IADD3 R6, -R3, R6, RZ ;  /* 0x0000000603067210 */ /* 0x000fe20007ffe1ff */
        /* <DEDUP_REMOVED lines=35> */
.L_x_10347:
        /* <DEDUP_REMOVED lines=26> */
[----:B------:R-:W-:Y:S01]  /*dfd0*/  LEA.HI.X R0, R2, UR7, R0, 0x1, P0 ;  /* 0x0000000702007c11 */ /* 0x000fe200080f0c00 */
[----:B------:R-:W-:Y:S01]  /*dfe0*/  NOP ;  /* 0x0000000000007918 */ /* 0x000fe20000000000 */
[----:B------:R-:W-:-:S13]  /*dff0*/  PLOP3.LUT P0, PT, PT, PT, PT, 0x80, 0x0 ;  /* 0x000000000000781c */ /* 0x000fda0003f0f070 */
.L_x_10261:
[----:B------:R-:W-:Y:S02]  /*e000*/  PLOP3.LUT P4, PT, P4, P0, PT, 0xa2, 0x0 ;  /* 0x000000000000781c */ /* 0x000fe40002781472 */
[----:B------:R-:W-:-:S08]  /*e010*/  @P0 R2UR P4, UR4, R5 ;  /* 0x00000000050402ca */ /* 0x000fd00000080000 */
[----:B------:R-:W-:-:S05]  /*e020*/  @P0 PLOP3.LUT P0, PT, P4, PT, PT, 0x80, 0x0 ;  /* 0x000000000000081c */ /* 0x000fca000270f070 */
[----:B------:R-:W-:Y:S01]  /*e030*/  @!P4 SYNCS.ARRIVE.TRANS64.RED.A0T1 RZ, [UR4+0x2d850], RZ ;  /* 0x02d850ffffffc9a7 */ /* 0x000fe20008200404 */
[----:B------:R-:W-:Y:S07]  /*e040*/  @!P4 ARRIVES.LDGSTSBAR.64.TRANSCNT [UR4+0x2d850] ;  /* 0x02d85000ff00c9b0 */ /* 0x000fee0008000a84 */
[----:B------:R-:W-:Y:S05]  /*e050*/  @P0 BRA.U.ANY `(.L_x_10261) ;  /* 0xfffffffd00e80947 */ /* 0x000fea000393ffff */
[----:B------:R-:W-:Y:S01]  /*e060*/  NOP ;  /* 0x0000000000007918 */ /* 0x000fe20000000000 */
[----:B------:R-:W2:Y:S01]  /*e070*/  LDL R2, [R1+0x48] ;  /* 0x0000480001027983 */ /* 0x000ea20000100800 */
[----:B------:R-:W-:Y:S02]  /*e080*/  MOV R19, R0 ;  /* 0x0000000000137202 */ /* 0x000fe40000000f00 */
[----:B--2---:R-:W-:-:S13]  /*e090*/  ISETP.NE.AND P5, PT, R2, 0x3, PT ;  /* 0x000000030200780c */ /* 0x004fda0003fa5270 */
[----:B------:R-:W-:Y:S05]  /*e0a0*/  @!P5 BRA `(.L_x_10262) ;  /* 0x000000000004d947 */ /* 0x000fea0003800000 */
[----:B------:R-:W-:Y:S01]  /*e0b0*/  BPT.TRAP 0x1 ;  /* 0x000000040000795c */ /* 0x000fe20000300000 */
.L_x_10262:
[----:B------:R-:W2:Y:S01]  /*e0c0*/  LDL R2, [R1+0x10] ;  /* 0x0000100001027983 */ /* 0x000ea20000100800 */
[----:B------:R1:W-:Y:S01]  /*e0d0*/  SYNCS.ARRIVE.TRANS64.A1T0 RZ, [R5+URZ+0x2d850], RZ ;  /* 0x02d850ff05ff79a7 */ /* 0x0003e2000810003f */
[C---:B------:R-:W-:Y:S02]  /*e0e0*/  VIADD R0, R23.reuse, 0xffffffff ;  /* 0xffffffff17007836 */ /* 0x040fe40000000000 */
[----:B------:R1:W-:Y:S01]  /*e0f0*/  STL [R1], R23 ;  /* 0x0000001701007387 */ /* 0x0003e20000100800 */
[----:B------:R-:W-:Y:S02]  /*e100*/  IMAD.MOV.U32 R20, RZ, RZ, R29 ;  /* 0x000000ffff147224 */ /* 0x000fe400078e001d */
[----:B------:R-:W-:Y:S01]  /*e110*/  IMAD.MOV.U32 R10, RZ, RZ, R22 ;  /* 0x000000ffff0a7224 */ /* 0x000fe200078e0016 */
[----:B--2---:R-:W-:-:S13]  /*e120*/  ISETP.GT.AND P0, PT, R23, R2, PT ;  /* 0x000000021700720c */ /* 0x004fda0003f04270 */
[----:B-1----:R-:W-:Y:S05]  /*e130*/  @P0 BRA `(.L_x_10263) ;  /* 0xfffffff000580947 */ /* 0x002fea000383ffff */
.L_x_10250:
[----:B------:R-:W-:Y:S05]  /*e140*/  BSYNC B0 ;  /* 0x0000000000007941 */ /* 0x000fea0003800000 */
.L_x_10249:
[----:B------:R-:W1:Y:S01]  /*e150*/  S2R R2, SR_TID.X ;  /* 0x0000000000027919 */ /* 0x000e620000002100 */
[----:B------:R-:W-:Y:S01]  /*e160*/  BSSY B0, `(.L_x_10264) ;  /* 0x0000010000007945 */ /* 0x000fe20003800000 */
[----:B-1----:R-:W-:-:S04]  /*e170*/  LOP3.LUT R2, R2, 0x7f, RZ, 0xc0, !PT ;  /* 0x0000007f02027812 */ /* 0x002fc800078ec0ff */
[----:B------:R-:W-:-:S13]  /*e180*/  ISETP.NE.AND P0, PT, R2, RZ, PT ;  /* 0x000000ff0200720c */ /* 0x000fda0003f05270 */
[----:B------:R-:W-:Y:S05]  /*e190*/  @P0 BRA `(.L_x_10265) ;  /* 0x0000000000300947 */ /* 0x000fea0003800000 */
[----:B0-----:R-:W0:Y:S01]  /*e1a0*/  S2R R5, SR_LANEID ;  /* 0x0000000000057919 */ /* 0x001e220000000000 */
        /* <DEDUP_REMOVED lines=10> */
[----:B0-----:R-:W-:-:S07]  /*e250*/  IADD3 R24, R0, UR38, R7 ;  /* 0x0000002600187c10 */ /* 0x001fce000fffe007 */
.L_x_10265:
[----:B------:R-:W-:Y:S05]  /*e260*/  BSYNC B0 ;  /* 0x0000000000007941 */ /* 0x000fea0003800000 */
.L_x_10264:
[----:B------:R-:W2:Y:S02]  /*e270*/  LDL R0, [R1+0x48] ;  /* 0x0000480001007983 */ /* 0x000ea40000100800 */
[----:B--2---:R-:W-:-:S13]  /*e280*/  ISETP.NE.AND P0, PT, R0, 0x3, PT ;  /* 0x000000030000780c */ /* 0x004fda0003f05270 */
[----:B------:R-:W-:Y:S05]  /*e290*/  @!P0 BRA `(.L_x_10266) ;  /* 0x0000000000048947 */ /* 0x000fea0003800000 */
[----:B------:R-:W-:Y:S01]  /*e2a0*/  BPT.TRAP 0x1 ;  /* 0x000000040000795c */ /* 0x000fe20000300000 */
.L_x_10266:
[----:B------:R-:W2:Y:S01]  /*e2b0*/  LDL.LU R2, [R1+0xc] ;  /* 0x00000c0001027983 */ /* 0x000ea20000300800 */
[----:B------:R-:W-:Y:S01]  /*e2c0*/  IMAD R0, R22, 0x8, R17 ;  /* 0x0000000816007824 */ /* 0x000fe200078e0211 */
[----:B------:R-:W-:Y:S01]  /*e2d0*/  SHF.L.U32 R3, R29, 0x1f, RZ ;  /* 0x0000001f1d037819 */ /* 0x000fe200000006ff */
[----:B------:R-:W-:Y:S03]  /*e2e0*/  BSSY B0, `(.L_x_10267) ;  /* 0x0000004000007945 */ /* 0x000fe60003800000 */
[----:B------:R-:W1:Y:S01]  /*e2f0*/  SYNCS.PHASECHK.TRANS64.TRYWAIT P0, [R0+URZ+0x2d860], R3 ;  /* 0x02d86003000075a7 */ /* 0x000e62000800017f */
[----:B--2---:R-:W-:Y:S01]  /*e300*/  IMAD R6, R23, -0x80, R2 ;  /* 0xffffff8017067824 */ /* 0x004fe200078e0202 */
[----:B-1----:R-:W-:Y:S06]  /*e310*/  @!P0 BRA `(.L_x_10268) ;  /* 0x00000030006c8947 */ /* 0x002fec0003800000 */
.L_x_10348:
[----:B------:R-:W-:Y:S05]  /*e320*/  BSYNC B0 ;  /* 0x0000000000007941 */ /* 0x000fea0003800000 */
.L_x_10267:
[----:B------:R-:W0:Y:S01]  /*e330*/  S2R R2, SR_TID.X ;  /* 0x0000000000027919 */ /* 0x000e220000002100 */
[----:B------:R-:W-:Y:S01]  /*e340*/  UMOV UR4, 0xffffffff ;  /* 0xffffffff00047882 */ /* 0x000fe20000000000 */
[----:B------:R-:W2:Y:S01]  /*e350*/  S2R R7, SR_TID.X ;  /* 0x0000000000077919 */ /* 0x000ea20000002100 */
[----:B0-----:R-:W-:Y:S01]  /*e360*/  LOP3.LUT R5, R2, 0x7f, RZ, 0xc0, !PT ;  /* 0x0000007f02057812 */ /* 0x001fe200078ec0ff */
[----:B--2---:R-:W-:-:S03]  /*e370*/  IMAD.SHL.U32 R2, R7, 0x8, RZ ;  /* 0x0000000807027824 */ /* 0x004fc600078e00ff */
[----:B------:R-:W-:Y:S01]  /*e380*/  SHF.R.U32.HI R5, RZ, 0x2, R5 ;  /* 0x00000002ff057819 */ /* 0x000fe20000011605 */
[----:B------:R-:W-:Y:S01]  /*e390*/  IMAD.SHL.U32 R4, R7, 0x8, RZ ;  /* 0x0000000807047824 */ /* 0x000fe200078e00ff */
[----:B------:R-:W-:-:S03]  /*e3a0*/  LOP3.LUT R2, R2, 0xd8, RZ, 0xc0, !PT ;  /* 0x000000d802027812 */ /* 0x000fc600078ec0ff */
[----:B------:R-:W-:Y:S01]  /*e3b0*/  IMAD.IADD R6, R6, 0x1, -R5 ;  /* 0x0000000106067824 */ /* 0x000fe200078e0a05 */
[----:B------:R-:W-:-:S04]  /*e3c0*/  LOP3.LUT R2, R2, 0x18, R7, 0x78, !PT ;  /* 0x0000001802027812 */ /* 0x000fc800078e7807 */
[----:B------:R-:W-:-:S05]  /*e3d0*/  LOP3.LUT R2, R2, 0x320, R4, 0xf8, !PT ;  /* 0x0000032002027812 */ /* 0x000fca00078ef804 */
[----:B------:R-:W-:Y:S01]  /*e3e0*/  IMAD R4, R22, 0x3000, R2 ;  /* 0x0000300016047824 */ /* 0x000fe200078e0202 */
[----:B------:R-:W-:Y:S06]  /*e3f0*/  BRA.DIV UR4, `(.L_x_10269) ;  /* 0x0000003204487947 */ /* 0x000fec000b800000 */
[----:B------:R-:W0:Y:S01]  /*e400*/  S2R R2, SR_TID.X ;  /* 0x0000000000027919 */ /* 0x000e220000002100 */
[----:B------:R-:W-:Y:S01]  /*e410*/  ULDC UR4, c[0x0][0x2f4] ;  /* 0x0000bd0000047ab9 */ /* 0x000fe20000000800 */
[----:B------:R-:W-:Y:S01]  /*e420*/  IMAD R4, R4, 0x2, R17 ;  /* 0x0000000204047824 */ /* 0x000fe200078e0211 */
[----:B------:R-:W2:Y:S04]  /*e430*/  SHFL.IDX PT, R14, R18, RZ, 0x1c1f ;  /* 0x001c1fff120e7589 */ /* 0x000ea800000e0000 */
[----:B-1----:R-:W1:Y:S01]  /*e440*/  SHFL.IDX PT, R3, R19, RZ, 0x1c1f ;  /* 0x001c1fff13037589 */ /* 0x002e6200000e0000 */
[----:B0-----:R-:W-:-:S04]  /*e450*/  SHF.L.U32 R7, R2, 0x3, RZ ;  /* 0x0000000302077819 */ /* 0x001fc800000006ff */
[----:B------:R-:W-:-:S04]  /*e460*/  LOP3.LUT R7, R7, 0x18, RZ, 0xc0, !PT ;  /* 0x0000001807077812 */ /* 0x000fc800078ec0ff */
[C---:B------:R-:W-:Y:S01]  /*e470*/  ISETP.GE.AND P2, PT, R7.reuse, UR4, PT ;  /* 0x0000000407007c0c */ /* 0x040fe2000bf46270 */
[C---:B------:R-:W-:Y:S01]  /*e480*/  IMAD.SHL.U32 R5, R7.reuse, 0x2, RZ ;  /* 0x0000000207057824 */ /* 0x040fe200078e00ff */
[C---:B------:R-:W-:Y:S02]  /*e490*/  LOP3.LUT R8, R7.reuse, 0x20, RZ, 0xfc, !PT ;  /* 0x0000002007087812 */ /* 0x040fe400078efcff */
[----:B------:R-:W-:Y:S02]  /*e4a0*/  ISETP.LT.OR P4, PT, R6, 0x1, P2 ;  /* 0x000000010600780c */ /* 0x000fe40001781670 */
[----:B--2---:R-:W-:Y:S02]  /*e4b0*/  IADD3 R2, P0, R14, R5, RZ ;  /* 0x000000050e027210 */ /* 0x004fe40007f1e0ff */
[----:B------:R-:W-:Y:S01]  /*e4c0*/  LOP3.LUT R7, R7, 0x40, RZ, 0xfc, !PT ;  /* 0x0000004007077812 */ /* 0x000fe200078efcff */
[----:B------:R-:W0:Y:S01]  /*e4d0*/  SHFL.IDX PT, R14, R18, 0x1, 0x1c1f ;  /* 0x003c1f00120e7f89 */ /* 0x000e2200000e0000 */
[----:B------:R-:W-:Y:S01]  /*e4e0*/  ISETP.GE.AND P1, PT, R8, UR4, PT ;  /* 0x0000000408007c0c */ /* 0x000fe2000bf26270 */
[----:B-1----:R-:W-:Y:S01]  /*e4f0*/  IMAD.X R3, RZ, RZ, R3, P0 ;  /* 0x000000ffff037224 */ /* 0x002fe200000e0603 */
[----:B------:R-:W-:-:S02]  /*e500*/  ISETP.GE.AND P0, PT, R7, UR4, PT ;  /* 0x0000000407007c0c */ /* 0x000fc4000bf06270 */
[----:B------:R-:W-:-:S03]  /*e510*/  ISETP.LT.OR P3, PT, R6, 0x1, P1 ;  /* 0x000000010600780c */ /* 0x000fc60000f61670 */
[----:B------:R-:W-:Y:S01]  /*e520*/  LDGSTS.E.BYPASS.LTC128B.128 [R4+0x400], desc[UR36][R2.64], !P4 ;  /* 0x0040000002047fae */ /* 0x000fe2000e101d64 */
[----:B------:R-:W-:-:S09]  /*e530*/  ISETP.LT.OR P4, PT, R6, 0x1, P0 ;  /* 0x000000010600780c */ /* 0x000fd20000781670 */
[----:B------:R-:W-:Y:S04]  /*e540*/  LDGSTS.E.BYPASS.LTC128B.128 [R4+0x2400], desc[UR36][R2.64+0x40], !P3 ;  /* 0x0240004002047fae */ /* 0x000fe8000d901d64 */
[----:B------:R1:W-:Y:S01]  /*e550*/  LDGSTS.E.BYPASS.LTC128B.128 [R4+0x4400], desc[UR36][R2.64+0x80], !P4 ;  /* 0x0440008002047fae */ /* 0x0003e2000e101d64 */
[----:B------:R-:W-:-:S03]  /*e560*/  ISETP.LT.OR P4, PT, R6, 0x21, P2 ;  /* 0x000000210600780c */ /* 0x000fc60001781670 */
[----:B-1----:R-:W1:Y:S01]  /*e570*/  SHFL.IDX PT, R3, R19, 0x1, 0x1c1f ;  /* 0x003c1f0013037f89 */ /* 0x002e6200000e0000 */
[----:B0-----:R-:W-:-:S03]  /*e580*/  IADD3 R2, P3, R14, R5, RZ ;  /* 0x000000050e027210 */ /* 0x001fc60007f7e0ff */
[----:B------:R-:W0:Y:S02]  /*e590*/  SHFL.IDX PT, R14, R18, 0x2, 0x1c1f ;  /* 0x005c1f00120e7f89 */ /* 0x000e2400000e0000 */
[----:B-1----:R-:W-:Y:S01]  /*e5a0*/  IMAD.X R3, RZ, RZ, R3, P3 ;  /* 0x000000ffff037224 */ /* 0x002fe200018e0603 */
[----:B------:R-:W-:-:S04]  /*e5b0*/  ISETP.LT.OR P3, PT, R6, 0x21, P1 ;  /* 0x000000210600780c */ /* 0x000fc80000f61670 */
[----:B------:R-:W-:Y:S01]  /*e5c0*/  LDGSTS.E.BYPASS.LTC128B.128 [R4+0xc00], desc[UR36][R2.64], !P4 ;  /* 0x00c0000002047fae */ /* 0x000fe2000e101d64 */
[----:B------:R-:W-:-:S08]  /*e5d0*/  ISETP.LT.OR P4, PT, R6, 0x21, P0 ;  /* 0x000000210600780c */ /* 0x000fd00000781670 */
[----:B------:R-:W-:Y:S05]  /*e5e0*/  LDGSTS.E.BYPASS.LTC128B.128 [R4+0x2c00], desc[UR36][R2.64+0x40], !P3 ;  /* 0x02c0004002047fae */ /* 0x000fea000d901d64 */
[----:B------:R1:W-:Y:S01]  /*e5f0*/  LDGSTS.E.BYPASS.LTC128B.128 [R4+0x4c00], desc[UR36][R2.64+0x80], !P4 ;  /* 0x04c0008002047fae */ /* 0x0003e2000e101d64 */
[----:B------:R-:W-:-:S03]  /*e600*/  ISETP.LT.OR P4, PT, R6, 0x41, P2 ;  /* 0x000000410600780c */ /* 0x000fc60001781670 */
[----:B-1----:R-:W1:Y:S01]  /*e610*/  SHFL.IDX PT, R3, R19, 0x2, 0x1c1f ;  /* 0x005c1f0013037f89 */ /* 0x002e6200000e0000 */
[----:B0-----:R-:W-:-:S03]  /*e620*/  IADD3 R2, P3, R14, R5, RZ ;  /* 0x000000050e027210 */ /* 0x001fc60007f7e0ff */
[----:B------:R-:W0:Y:S04]  /*e630*/  SHFL.IDX PT, R19, R19, 0x3, 0x1c1f ;  /* 0x007c1f0013137f89 */ /* 0x000e2800000e0000 */
[----:B------:R2:W3:Y:S01]  /*e640*/  SHFL.IDX PT, R14, R18, 0x3, 0x1c1f ;  /* 0x007c1f00120e7f89 */ /* 0x0004e200000e0000 */
[----:B-1----:R-:W-:Y:S01]  /*e650*/  IMAD.X R3, RZ, RZ, R3, P3 ;  /* 0x000000ffff037224 */ /* 0x002fe200018e0603 */
[----:B------:R-:W-:-:S04]  /*e660*/  ISETP.LT.OR P3, PT, R6, 0x41, P1 ;  /* 0x000000410600780c */ /* 0x000fc80000f61670 */
[----:B------:R2:W-:Y:S01]  /*e670*/  LDGSTS.E.BYPASS.LTC128B.128 [R4+0x1400], desc[UR36][R2.64], !P4 ;  /* 0x0140000002047fae */ /* 0x0005e2000e101d64 */
[----:B------:R-:W-:-:S08]  /*e680*/  ISETP.LT.OR P4, PT, R6, 0x41, P0 ;  /* 0x000000410600780c */ /* 0x000fd00000781670 */
[----:B------:R2:W-:Y:S05]  /*e690*/  LDGSTS.E.BYPASS.LTC128B.128 [R4+0x3400], desc[UR36][R2.64+0x40], !P3 ;  /* 0x0340004002047fae */ /* 0x0005ea000d901d64 */
[----:B0--3--:R2:W-:Y:S02]  /*e6a0*/  LDGSTS.E.BYPASS.LTC128B.128 [R4+0x5400], desc[UR36][R2.64+0x80], !P4 ;  /* 0x0540008002047fae */ /* 0x0095e4000e101d64 */
.L_x_10358:
[C---:B------:R-:W-:Y:S02]  /*e6b0*/  ISETP.LT.OR P2, PT, R6.reuse, 0x61, P2 ;  /* 0x000000610600780c */ /* 0x040fe40001741670 */
[C---:B------:R-:W-:Y:S02]  /*e6c0*/  ISETP.LT.OR P1, PT, R6.reuse, 0x61, P1 ;  /* 0x000000610600780c */ /* 0x040fe40000f21670 */
[----:B------:R-:W-:Y:S02]  /*e6d0*/  ISETP.LT.OR P0, PT, R6, 0x61, P0 ;  /* 0x000000610600780c */ /* 0x000fe40000701670 */
[----:B--2---:R-:W-:-:S05]  /*e6e0*/  IADD3 R2, P3, R14, R5, RZ ;  /* 0x000000050e027210 */ /* 0x004fca0007f7e0ff */
        /* <DEDUP_REMOVED lines=9> */
.L_x_10270:
        /* <DEDUP_REMOVED lines=11> */
.L_x_10271:
[----:B------:R-:W-:Y:S01]  /*e830*/  VIADD R22, R22, 0x1 ;  /* 0x0000000116167836 */ /* 0x000fe20000000000 */
[----:B------:R0:W-:Y:S04]  /*e840*/  SYNCS.ARRIVE.TRANS64.A1T0 RZ, [R0+URZ+0x2d850], RZ ;  /* 0x02d850ff00ff79a7 */ /* 0x0001e8000810003f */
[----:B------:R-:W-:-:S04]  /*e850*/  ISETP.NE.AND P0, PT, R22, 0x2, PT ;  /* 0x000000021600780c */ /* 0x000fc80003f05270 */
[----:B0-----:R-:W-:Y:S02]  /*e860*/  SEL R0, RZ, 0x1, P0 ;  /* 0x00000001ff007807 */ /* 0x001fe40000000000 */
[----:B------:R-:W-:Y:S02]  /*e870*/  SEL R22, R22, RZ, P0 ;  /* 0x000000ff16167207 */ /* 0x000fe40000000000 */
[----:B------:R-:W-:-:S07]  /*e880*/  LOP3.LUT R29, R29, R0, RZ, 0x3c, !PT ;  /* 0x000000001d1d7212 */ /* 0x000fce00078e3cff */
.L_x_10230:
[----:B------:R-:W-:Y:S05]  /*e890*/  BSYNC B7 ;  /* 0x0000000000077941 */ /* 0x000fea0003800000 */
.L_x_10228:
        /* <DEDUP_REMOVED lines=8> */
[----:B------:R0:W1:Y:S01]  /*e920*/  LDS.128 R24, [R17+0x2d8d0] ;  /* 0x02d8d00011187984 */ /* 0x0000620000000c00 */
[----:B------:R-:W-:Y:S06]  /*e930*/  BAR.ARV 0x4, 0x200 ;  /* 0x0108000000007b1d */ /* 0x000fec0000002000 */
[----:B------:R-:W-:Y:S05]  /*e940*/  BRA `(.L_x_10273) ;  /* 0x0000000800d07947 */ /* 0x000fea0003800000 */
.L_x_10272:
        /* <DEDUP_REMOVED lines=15> */
[C---:B------:R-:W-:Y:S02]  /*ea40*/  ISETP.GE.U32.AND P2, PT, R8.reuse, 0x2, PT ;  /* 0x000000020800780c */ /* 0x040fe40003f46070 */
[C---:B------:R-:W-:Y:S01]  /*ea50*/  ISETP.GE.U32.AND P3, PT, R8.reuse, 0x4, PT ;  /* 0x000000040800780c */ /* 0x040fe20003f66070 */
[----:B------:R-:W-:Y:S01]  /*ea60*/  SHFL.IDX PT, R0, R24, RZ, 0x1f ;  /* 0x00001fff18007589 */ /* 0x000fe200000e0000 */
[C---:B------:R-:W-:Y:S02]  /*ea70*/  ISETP.GE.U32.AND P4, PT, R8.reuse, 0x8, PT ;  /* 0x000000080800780c */ /* 0x040fe40003f86070 */
[----:B------:R-:W-:Y:S01]  /*ea80*/  ISETP.GE.U32.AND P5, PT, R8, 0x10, PT ;  /* 0x000000100800780c */ /* 0x000fe20003fa6070 */
[----:B------:R0:W-:Y:S02]  /*ea90*/  SHFL.IDX PT, R6, R24, 0x1, 0x1f ;  /* 0x00201f0018067f89 */ /* 0x0001e400000e0000 */
[----:B0-----:R-:W-:-:S02]  /*eaa0*/  IMAD.MOV.U32 R24, RZ, RZ, RZ ;  /* 0x000000ffff187224 */ /* 0x001fc400078e00ff */
[----:B--2---:R-:W-:Y:S02]  /*eab0*/  @!P1 IMAD.MOV.U32 R4, RZ, RZ, R7 ;  /* 0x000000ffff049224 */ /* 0x004fe400078e0007 */
        /* <DEDUP_REMOVED lines=19> */
[----:B------:R0:W1:Y:S02]  /*ebf0*/  SHFL.IDX PT, R14, R2, 0x1f, 0x1f ;  /* 0x03e01f00020e7f89 */ /* 0x00006400000e0000 */
.L_x_10368:
[----:B------:R-:W-:Y:S02]  /*ec00*/  ULDC UR4, c[0x0][0xc38] ;  /* 0x00030e0000047ab9 */ /* 0x000fe40000000800 */
[----:B------:R-:W-:-:S04]  /*ec10*/  IMAD.U32 R3, RZ, RZ, UR4 ;  /* 0x00000004ff037e24 */ /* 0x000fc8000f8e00ff */
[----:B-1----:R-:W-:-:S04]  /*ec20*/  IMAD R5, R14, R3, RZ ;  /* 0x000000030e057224 */ /* 0x002fc800078e02ff */
[----:B------:R-:W-:-:S05]  /*ec30*/  IMAD.IADD R6, R6, 0x1, R5 ;  /* 0x0000000106067824 */ /* 0x000fca00078e0205 */
[----:B------:R-:W-:-:S13]  /*ec40*/  ISETP.GT.AND P6, PT, R6, R0, PT ;  /* 0x000000000600720c */ /* 0x000fda0003fc4270 */
[----:B------:R-:W-:Y:S05]  /*ec50*/  @P6 BRA `(.L_x_10275) ;  /* 0x0000000000a46947 */ /* 0x000fea0003800000 */
.L_x_10278:
[----:B0-----:R-:W0:Y:S01]  /*ec60*/  LDC R2, c[0x0][0xc3c] ;  /* 0x00030f00ff027b82 */ /* 0x001e220000000800 */
[----:B------:R-:W-:-:S05]  /*ec70*/  VIADD R27, R27, 0x1f ;  /* 0x0000001f1b1b7836 */ /* 0x000fca0000000000 */
[----:B0-----:R-:W-:-:S13]  /*ec80*/  ISETP.GE.AND P6, PT, R27, R2, PT ;  /* 0x000000021b00720c */ /* 0x001fda0003fc6270 */
[----:B------:R-:W-:Y:S05]  /*ec90*/  @P6 BRA `(.L_x_10276) ;  /* 0x0000000400b86947 */ /* 0x000fea0003800000 */
[----:B------:R-:W0:Y:S01]  /*eca0*/  S2R R3, SR_TID.X ;  /* 0x0000000000037919 */ /* 0x000e220000002100 */
[----:B------:R-:W-:Y:S02]  /*ecb0*/  MOV R4, RZ ;  /* 0x000000ff00047202 */ /* 0x000fe40000000f00 */
[----:B0-----:R-:W-:-:S05]  /*ecc0*/  LOP3.LUT R3, R3, 0x1f, RZ, 0xc0, !PT ;  /* 0x0000001f03037812 */ /* 0x001fca00078ec0ff */
[----:B------:R-:W-:-:S05]  /*ecd0*/  IMAD.IADD R5, R27, 0x1, R3 ;  /* 0x000000011b057824 */ /* 0x000fca00078e0203 */
[----:B------:R-:W-:-:S13]  /*ece0*/  ISETP.GE.OR P6, PT, R5, R2, !P0 ;  /* 0x000000020500720c */ /* 0x000fda00047c6670 */
[----:B------:R-:W0:Y:S02]  /*ecf0*/  @!P6 LDC.64 R2, c[0x0][0xc80] ;  /* 0x00032000ff02eb82 */ /* 0x000e240000000a00 */
[----:B0-----:R-:W-:-:S05]  /*ed00*/  @!P6 IMAD.WIDE R2, R5, 0x4, R2 ;  /* 0x000000040502e825 */ /* 0x001fca00078e0202 */
[----:B------:R0:W2:Y:S01]  /*ed10*/  @!P6 LDG.E R4, desc[UR36][R2.64] ;  /* 0x000000240204e981 */ /* 0x0000a2000c1e1900 */
[----:B------:R-:W-:Y:S01]  /*ed20*/  IMAD.MOV.U32 R7, RZ, RZ, RZ ;  /* 0x000000ffff077224 */ /* 0x000fe200078e00ff */
[----:B0-----:R-:W0:Y:S02]  /*ed30*/  @!P6 LDC.64 R2, c[0x0][0xc78] ;  /* 0x00031e00ff02eb82 */ /* 0x001e240000000a00 */
[----:B0-----:R-:W-:-:S05]  /*ed40*/  @!P6 IMAD.WIDE R2, R5, 0x4, R2 ;  /* 0x000000040502e825 */ /* 0x001fca00078e0202 */
        /* <DEDUP_REMOVED lines=20> */
.L_x_10376:
[----:B------:R-:W-:Y:S02]  /*ee90*/  ULDC UR4, c[0x0][0xc38] ;  /* 0x00030e0000047ab9 */ /* 0x000fe40000000800 */
[----:B------:R-:W-:-:S04]  /*eea0*/  IMAD.U32 R3, RZ, RZ, UR4 ;  /* 0x00000004ff037e24 */ /* 0x000fc8000f8e00ff */
[----:B-1----:R-:W-:-:S05]  /*eeb0*/  IMAD R5, R14, R3, RZ ;  /* 0x000000030e057224 */ /* 0x002fca00078e02ff */
[----:B------:R-:W-:-:S04]  /*eec0*/  IADD3 R6, R5, R6, RZ ;  /* 0x0000000605067210 */ /* 0x000fc80007ffe0ff */
[----:B------:R-:W-:-:S13]  /*eed0*/  ISETP.GT.AND P6, PT, R6, R0, PT ;  /* 0x000000000600720c */ /* 0x000fda0003fc4270 */
[----:B------:R-:W-:Y:S05]  /*eee0*/  @!P6 BRA `(.L_x_10278) ;  /* 0xfffffffc005ce947 */ /* 0x000fea000383ffff */
.L_x_10275:
        /* <DEDUP_REMOVED lines=9> */
.L_x_10381:
[----:B------:R-:W-:-:S13]  /*ef80*/  ISETP.NE.AND P0, PT, R6, RZ, PT ;  /* 0x000000ff0600720c */ /* 0x000fda0003f05270 */
[----:B------:R-:W-:Y:S05]  /*ef90*/  @!P0 BRA `(.L_x_10280) ;  /* 0x0000000000108947 */ /* 0x000fea0003800000 */
[----:B------:R-:W-:Y:S01]  /*efa0*/  UMOV UR4, 0xffffffff ;  /* 0xffffffff00047882 */ /* 0x000fe20000000000 */
[----:B------:R-:W-:Y:S02]  /*efb0*/  VIADD R12, R5, 0xffffffff ;  /* 0xffffffff050c7836 */ /* 0x000fe40000000000 */
[----:B------:R-:W-:Y:S05]  /*efc0*/  BRA.DIV UR4, `(.L_x_10281) ;  /* 0x0000003604147947 */ /* 0x000fea000b800000 */
[----:B------:R4:W0:Y:S02]  /*efd0*/  SHFL.IDX PT, R24, R2, R12, 0x1f ;  /* 0x00001f0c02187589 */ /* 0x00082400000e0000 */
.L_x_10280:
[----:B0-----:R-:W-:Y:S01]  /*efe0*/  IMAD R24, R24, R3, R8 ;  /* 0x0000000318187224 */ /* 0x001fe200078e0208 */
[-C--:B--2---:R-:W-:Y:S01]  /*eff0*/  IABS R8, R4.reuse ;  /* 0x0000000400087213 */ /* 0x084fe20000000000 */
[----:B----4-:R-:W-:Y:S02]  /*f000*/  IMAD.MOV.U32 R2, RZ, RZ, RZ ;  /* 0x000000ffff027224 */ /* 0x010fe400078e00ff */
[----:B------:R-:W-:Y:S01]  /*f010*/  IMAD.IADD R25, R0, 0x1, -R24 ;  /* 0x0000000100197824 */ /* 0x000fe200078e0a18 */
[----:B------:R-:W0:Y:S01]  /*f020*/  I2F.RP R6, R8 ;  /* 0x0000000800067306 */ /* 0x000e220000209400 */
[----:B------:R-:W-:Y:S01]  /*f030*/  IABS R0, R4 ;  /* 0x0000000400007213 */ /* 0x000fe20000000000 */
[----:B------:R-:W-:-:S04]  /*f040*/  IMAD.IADD R27, R5, 0x1, R27 ;  /* 0x00000001051b7824 */ /* 0x000fc800078e021b */
[----:B------:R-:W-:Y:S02]  /*f050*/  IMAD.MOV R0, RZ, RZ, -R0 ;  /* 0x000000ffff007224 */ /* 0x000fe400078e0a00 */
[----:B0-----:R-:W0:Y:S02]  /*f060*/  MUFU.RCP R6, R6 ;  /* 0x0000000600067308 */ /* 0x001e240000001000 */
[----:B0-----:R-:W-:-:S06]  /*f070*/  VIADD R9, R6, 0xffffffe ;  /* 0x0ffffffe06097836 */ /* 0x001fcc0000000000 */
[----:B------:R-:W0:Y:S02]  /*f080*/  F2I.FTZ.U32.TRUNC.NTZ R3, R9 ;  /* 0x0000000900037305 */ /* 0x000e24000021f000 */
[----:B0-----:R-:W-:-:S04]  /*f090*/  IMAD.MOV R11, RZ, RZ, -R3 ;  /* 0x000000ffff0b7224 */ /* 0x001fc800078e0a03 */
[----:B------:R-:W-:-:S04]  /*f0a0*/  IMAD R11, R11, R8, RZ ;  /* 0x000000080b0b7224 */ /* 0x000fc800078e02ff */
[----:B------:R-:W-:Y:S01]  /*f0b0*/  IMAD.HI.U32 R2, R3, R11, R2 ;  /* 0x0000000b03027227 */ /* 0x000fe200078e0002 */
[----:B------:R-:W-:-:S05]  /*f0c0*/  IABS R3, R25 ;  /* 0x0000001900037213 */ /* 0x000fca0000000000 */
[----:B------:R-:W-:-:S04]  /*f0d0*/  IMAD.HI.U32 R6, R2, R3, RZ ;  /* 0x0000000302067227 */ /* 0x000fc800078e00ff */
[----:B------:R-:W-:Y:S01]  /*f0e0*/  IMAD R3, R6, R0, R3 ;  /* 0x0000000006037224 */ /* 0x000fe200078e0203 */
[----:B---3--:R-:W-:Y:S01]  /*f0f0*/  IABS R0, R7 ;  /* 0x0000000700007213 */ /* 0x008fe20000000000 */
[----:B------:R-:W-:-:S03]  /*f100*/  IMAD.MOV.U32 R2, RZ, RZ, RZ ;  /* 0x000000ffff027224 */ /* 0x000fc600078e00ff */
[----:B------:R-:W-:-:S13]  /*f110*/  ISETP.GT.U32.AND P1, PT, R8, R3, PT ;  /* 0x000000030800720c */ /* 0x000fda0003f24070 */
[-C--:B------:R-:W-:Y:S01]  /*f120*/  @!P1 IADD3 R3, R3, -R8.reuse, RZ ;  /* 0x8000000803039210 */ /* 0x080fe20007ffe0ff */
[----:B------:R-:W-:Y:S01]  /*f130*/  @!P1 VIADD R6, R6, 0x1 ;  /* 0x0000000106069836 */ /* 0x000fe20000000000 */
[----:B------:R-:W-:Y:S02]  /*f140*/  ISETP.NE.AND P1, PT, R4, RZ, PT ;  /* 0x000000ff0400720c */ /* 0x000fe40003f25270 */
[----:B------:R-:W-:Y:S02]  /*f150*/  ISETP.GE.U32.AND P0, PT, R3, R8, PT ;  /* 0x000000080300720c */ /* 0x000fe40003f06070 */
[----:B------:R-:W0:Y:S11]  /*f160*/  I2F.RP R8, R0 ;  /* 0x0000000000087306 */ /* 0x000e360000209400 */
[----:B------:R-:W-:Y:S01]  /*f170*/  @P0 VIADD R6, R6, 0x1 ;  /* 0x0000000106060836 */ /* 0x000fe20000000000 */
        /* <DEDUP_REMOVED lines=8> */
[----:B------:R-:W-:-:S04]  /*f200*/  LOP3.LUT R3, R25, R4, RZ, 0x3c, !PT ;  /* 0x0000000419037212 */ /* 0x000fc800078e3cff */
[----:B------:R-:W-:-:S13]  /*f210*/  ISETP.GE.AND P2, PT, R3, RZ, PT ;  /* 0x000000ff0300720c */ /* 0x000fda0003f46270 */
        /* <DEDUP_REMOVED lines=19> */
[----:B------:R-:W-:-:S05]  /*f350*/  IMAD R7, R7, 0x1000000, R2 ;  /* 0x0100000007077824 */ /* 0x000fca00078e0202 */
[----:B------:R-:W-:Y:S01]  /*f360*/  LEA R26, R6, R7, 0x10 ;  /* 0x00000007061a7211 */ /* 0x000fe200078e80ff */
[----:B------:R-:W-:Y:S06]  /*f370*/  BRA `(.L_x_10282) ;  /* 0x00000000001c7947 */ /* 0x000fec0003800000 */
.L_x_10276:
[----:B------:R-:W-:Y:S01]  /*f380*/  UMOV UR4, URZ ;  /* 0x0000003f00047c82 */ /* 0x000fe20008000000 */
[----:B------:R-:W-:Y:S01]  /*f390*/  UMOV UR5, URZ ;  /* 0x0000003f00057c82 */ /* 0x000fe20008000000 */
[----:B------:R-:W-:Y:S01]  /*f3a0*/  ULDC UR6, c[0x0][0xc3c] ;  /* 0x00030f0000067ab9 */ /* 0x000fe20000000800 */
[----:B------:R-:W-:Y:S02]  /*f3b0*/  IMAD.MOV.U32 R24, RZ, RZ, R0 ;  /* 0x000000ffff187224 */ /* 0x000fe400078e0000 */
[----:B------:R-:W-:Y:S02]  /*f3c0*/  IMAD.U32 R25, RZ, RZ, UR4 ;  /* 0x00000004ff197e24 */ /* 0x000fe4000f8e00ff */
[----:B------:R-:W-:Y:S02]  /*f3d0*/  IMAD.U32 R26, RZ, RZ, UR5 ;  /* 0x00000005ff1a7e24 */ /* 0x000fe4000f8e00ff */
[----:B------:R-:W-:-:S07]  /*f3e0*/  IMAD.U32 R27, RZ, RZ, UR6 ;  /* 0x00000006ff1b7e24 */ /* 0x000fce000f8e00ff */
.L_x_10282:
        /* <DEDUP_REMOVED lines=10> */
.L_x_10273:
[----:B------:R-:W-:Y:S02]  /*f490*/  ULDC UR4, c[0x0][0xc3c] ;  /* 0x00030f0000047ab9 */ /* 0x000fe40000000800 */
[----:B-1----:R-:W-:-:S13]  /*f4a0*/  ISETP.GE.AND P0, PT, R27, UR4, PT ;  /* 0x000000041b007c0c */ /* 0x002fda000bf06270 */
[----:B------:R-:W-:Y:S05]  /*f4b0*/  @!P0 BRA `(.L_x_10283) ;  /* 0xffffffb400f48947 */ /* 0x000fea000383ffff */
[----:B------:R-:W-:Y:S05]  /*f4c0*/  BSYNC B8 ;  /* 0x0000000000087941 */ /* 0x000fea0003800000 */
.L_x_10222:
        /* <DEDUP_REMOVED lines=12> */
.L_x_10384:
[----:B------:R-:W-:Y:S05]  /*f590*/  BSYNC B0 ;  /* 0x0000000000007941 */ /* 0x000fea0003800000 */
.L_x_10284:
[----:B------:R-:W-:-:S03]  /*f5a0*/  UMOV UR4, 0xffffffff ;  /* 0xffffffff00047882 */ /* 0x000fc60000000000 */
[----:B------:R-:W-:Y:S05]  /*f5b0*/  BRA.DIV UR4, `(.L_x_10286) ;  /* 0x0000002e04d47947 */ /* 0x000fea000b800000 */
[----:B0-----:R-:W0:Y:S02]  /*f5c0*/  S2R R0, SR_TID.X ;  /* 0x0000000000007919 */ /* 0x001e240000002100 */
[----:B0-----:R-:W-:-:S04]  /*f5d0*/  SHF.R.U32.HI R0, RZ, 0x5, R0 ;  /* 0x00000005ff007819 */ /* 0x001fc80000011600 */
[----:B------:R-:W-:-:S05]  /*f5e0*/  LOP3.LUT R0, R0, 0x3, RZ, 0xc0, !PT ;  /* 0x0000000300007812 */ /* 0x000fca00078ec0ff */
[----:B------:R0:W1:Y:S02]  /*f5f0*/  SHFL.IDX PT, R14, R0, RZ, 0x1f ;  /* 0x00001fff000e7589 */ /* 0x00006400000e0000 */
.L_x_10387:
[----:B-1----:R-:W-:Y:S01]  /*f600*/  ISETP.NE.AND P0, PT, R14, RZ, PT ;  /* 0x000000ff0e00720c */ /* 0x002fe20003f05270 */
[----:B------:R-:W-:-:S12]  /*f610*/  BSSY B0, `(.L_x_10287) ;  /* 0x0000024000007945 */ /* 0x000fd80003800000 */
[----:B------:R-:W-:Y:S05]  /*f620*/  @P0 BRA `(.L_x_10288) ;  /* 0x0000000000880947 */ /* 0x000fea0003800000 */
[----:B------:R-:W-:-:S03]  /*f630*/  UMOV UR4, 0xffffffff ;  /* 0xffffffff00047882 */ /* 0x000fc60000000000 */
[----:B------:R-:W-:Y:S05]  /*f640*/  BRA.DIV UR4, `(.L_x_10289) ;  /* 0x0000002e04e47947 */ /* 0x000fea000b800000 */
[----:B------:R-:W-:-:S13]  /*f650*/  ELECT P6, URZ, PT ;  /* 0x00000000003f782f */ /* 0x000fda00038c0000 */
.L_x_10390:
[----:B------:R-:W-:Y:S05]  /*f660*/  @!P6 BRA `(.L_x_10288) ;  /* 0x000000000078e947 */ /* 0x000fea0003800000 */
[----:B0-----:R-:W3:Y:S02]  /*f670*/  LDL.LU R0, [R1+0x20] ;  /* 0x0000200001007983 */ /* 0x001ee40000300800 */
[----:B---3--:R-:W-:-:S04]  /*f680*/  LOP3.LUT R0, R0, 0x2, RZ, 0xfc, !PT ;  /* 0x0000000200007812 */ /* 0x008fc800078efcff */
[----:B------:R-:W-:-:S13]  /*f690*/  ISETP.NE.AND P0, PT, R0, 0x3, PT ;  /* 0x000000030000780c */ /* 0x000fda0003f05270 */
[----:B------:R-:W-:Y:S05]  /*f6a0*/  @!P0 BRA `(.L_x_10290) ;  /* 0x0000000000048947 */ /* 0x000fea0003800000 */
[----:B------:R-:W-:Y:S01]  /*f6b0*/  BPT.TRAP 0x1 ;  /* 0x000000040000795c */ /* 0x000fe20000300000 */
.L_x_10290:
[C---:B------:R-:W-:Y:S01]  /*f6c0*/  IMAD R3, R22.reuse, 0x8, R5 ;  /* 0x0000000816037824 */ /* 0x040fe200078e0205 */
[----:B------:R-:W-:Y:S02]  /*f6d0*/  SHF.L.U32 R2, R29, 0x1f, RZ ;  /* 0x0000001f1d027819 */ /* 0x000fe400000006ff */
[----:B------:R-:W-:Y:S02]  /*f6e0*/  IADD3 R22, R22, 0x1, RZ ;  /* 0x0000000116167810 */ /* 0x000fe40007ffe0ff */
[----:B------:R-:W0:Y:S02]  /*f6f0*/  SYNCS.PHASECHK.TRANS64.TRYWAIT P1, [R3+URZ+0x2d840], R2 ;  /* 0x02d84002030075a7 */ /* 0x000e24000802017f */
[----:B------:R-:W-:-:S04]  /*f700*/  ISETP.NE.AND P2, PT, R22, 0x2, PT ;  /* 0x000000021600780c */ /* 0x000fc80003f45270 */
[----:B------:R-:W-:Y:S01]  /*f710*/  SEL R0, RZ, 0x1, P2 ;  /* 0x00000001ff007807 */ /* 0x000fe20001000000 */
[----:B0-----:R-:W-:Y:S08]  /*f720*/  @!P1 BRA `(.L_x_10291) ;  /* 0x0000002c00cc9947 */ /* 0x001ff00003800000 */
.L_x_10391:
[----:B------:R-:W-:Y:S02]  /*f730*/  SEL R22, R22, RZ, P2 ;  /* 0x000000ff16167207 */ /* 0x000fe40001000000 */
[----:B------:R-:W-:Y:S01]  /*f740*/  LOP3.LUT R0, R29, R0, RZ, 0x3c, !PT ;  /* 0x000000001d007212 */ /* 0x000fe200078e3cff */
[----:B------:R-:W-:Y:S06]  /*f750*/  @!P0 BRA `(.L_x_10292) ;  /* 0x0000000000048947 */ /* 0x000fec0003800000 */
[----:B------:R-:W-:Y:S01]  /*f760*/  BPT.TRAP 0x1 ;  /* 0x000000040000795c */ /* 0x000fe20000300000 */
.L_x_10292:
[----:B------:R-:W-:Y:S01]  /*f770*/  IMAD R5, R22, 0x8, R5 ;  /* 0x0000000816057824 */ /* 0x000fe200078e0205 */
[----:B------:R-:W-:-:S04]  /*f780*/  SHF.L.U32 R0, R0, 0x1f, RZ ;  /* 0x0000001f00007819 */ /* 0x000fc800000006ff */
[----:B------:R-:W1:Y:S02]  /*f790*/  SYNCS.PHASECHK.TRANS64.TRYWAIT P1, [R5+URZ+0x2d840], R0 ;  /* 0x02d84000050075a7 */ /* 0x000e64000802017f */
[----:B-1----:R-:W-:Y:S05]  /*f7a0*/  @!P1 BRA `(.L_x_10293) ;  /* 0x0000002c00c09947 */ /* 0x002fea0003800000 */
.L_x_10392:
[----:B------:R-:W-:Y:S05]  /*f7b0*/  @!P0 BRA `(.L_x_10294) ;  /* 0x0000000000048947 */ /* 0x000fea0003800000 */
[----:B------:R-:W-:Y:S01]  /*f7c0*/  BPT.TRAP 0x1 ;  /* 0x000000040000795c */ /* 0x000fe20000300000 */
.L_x_10294:
[----:B------:R-:W3:Y:S02]  /*f7d0*/  SYNCS.PHASECHK.TRANS64.TRYWAIT P1, [R3+URZ+0x2d860], R2 ;  /* 0x02d86002030075a7 */ /* 0x000ee4000802017f */
[----:B---3--:R-:W-:Y:S05]  /*f7e0*/  @!P1 BRA `(.L_x_10295) ;  /* 0x0000002c00c49947 */ /* 0x008fea0003800000 */
.L_x_10393:
[----:B------:R-:W-:Y:S05]  /*f7f0*/  @!P0 BRA `(.L_x_10296) ;  /* 0x0000000000048947 */ /* 0x000fea0003800000 */
[----:B------:R-:W-:Y:S01]  /*f800*/  BPT.TRAP 0x1 ;  /* 0x000000040000795c */ /* 0x000fe20000300000 */
.L_x_10296:
[----:B----4-:R4:W0:Y:S02]  /*f810*/  SYNCS.PHASECHK.TRANS64.TRYWAIT P0, [R5+URZ+0x2d860], R0 ;  /* 0x02d86000050075a7 */ /* 0x010824000800017f */
[----:B0-----:R-:W-:Y:S05]  /*f820*/  @!P0 NANOSLEEP.SYNCS 0x989680 ;  /* 0x009896800000895d */ /* 0x001fea0003900000 */
[----:B------:R-:W0:Y:S02]  /*f830*/  @!P0 SYNCS.PHASECHK.TRANS64 P0, [R5+URZ+0x2d860], R0 ;  /* 0x02d86000050085a7 */ /* 0x000e24000800007f */
[----:B0-----:R-:W-:Y:S05]  /*f840*/  @!P0 BRA `(.L_x_10296) ;  /* 0xfffffffc00f08947 */ /* 0x001fea000383ffff */
.L_x_10288:
[----:B------:R-:W-:Y:S05]  /*f850*/  BSYNC B0 ;  /* 0x0000000000007941 */ /* 0x000fea0003800000 */
.L_x_10287:
[----:B------:R-:W-:Y:S05]  /*f860*/  EXIT ;  /* 0x000000000000794d */ /* 0x000fea0003800000 */
.L_x_10177:
[----:B0-----:R-:W-:-:S04]  /*f870*/  IMAD.U32 R3, RZ, RZ, UR41 ;  /* 0x00000029ff037e24 */ /* 0x001fc8000f8e00ff */
[----:B------:R0:W1:Y:S03]  /*f880*/  SYNCS.PHASECHK.TRANS64.TRYWAIT P1, [R3+URZ+0x2d800], R0 ;  /* 0x02d80000030075a7 */ /* 0x000066000802017f */
[----:B-1----:R-:W-:Y:S05]  /*f890*/  @!P1 NANOSLEEP.SYNCS 0x989680 ;  /* 0x009896800000995d */ /* 0x002fea0003900000 */
[----:B------:R-:W1:Y:S02]  /*f8a0*/  @!P1 SYNCS.PHASECHK.TRANS64 P1, [R3+URZ+0x2d800], R0 ;  /* 0x02d80000030095a7 */ /* 0x000e64000802007f */
[----:B-1----:R-:W-:Y:S05]  /*f8b0*/  @!P1 BRA `(.L_x_10177) ;  /* 0xfffffffc00ec9947 */ /* 0x002fea000383ffff */
[----:B------:R-:W-:Y:S05]  /*f8c0*/  BRA `(.L_x_10297) ;  /* 0xffffff2000347947 */ /* 0x000fea000383ffff */
.L_x_10181:
[----:B-1----:R1:W2:Y:S02]  /*f8d0*/  SYNCS.PHASECHK.TRANS64.TRYWAIT P1, [R0+URZ+0x2d830], R3 ;  /* 0x02d83003000075a7 */ /* 0x0022a4000802017f */
[----:B--2---:R-:W-:Y:S05]  /*f8e0*/  @!P1 NANOSLEEP.SYNCS 0x989680 ;  /* 0x009896800000995d */ /* 0x004fea0003900000 */
[----:B------:R-:W2:Y:S02]  /*f8f0*/  @!P1 SYNCS.PHASECHK.TRANS64 P1, [R0+URZ+0x2d830], R3 ;  /* 0x02d83003000095a7 */ /* 0x000ea4000802007f */
[----:B--2---:R-:W-:Y:S05]  /*f900*/  @!P1 BRA `(.L_x_10181) ;  /* 0xfffffffc00f09947 */ /* 0x004fea000383ffff */
[----:B------:R-:W-:Y:S05]  /*f910*/  BRA `(.L_x_10180) ;  /* 0xffffff2000507947 */ /* 0x000fea000383ffff */
.L_x_10187:
[----:B-1----:R-:W-:-:S04]  /*f920*/  IMAD.U32 R9, RZ, RZ, UR6 ;  /* 0x00000006ff097e24 */ /* 0x002fc8000f8e00ff */
[----:B------:R1:W2:Y:S03]  /*f930*/  SYNCS.PHASECHK.TRANS64.TRYWAIT P1, [R9+URZ+0x2d830], R8 ;  /* 0x02d83008090075a7 */ /* 0x0002a6000802017f */
[----:B--2---:R-:W-:Y:S05]  /*f940*/  @!P1 NANOSLEEP.SYNCS 0x989680 ;  /* 0x009896800000995d */ /* 0x004fea0003900000 */
[----:B------:R-:W2:Y:S02]  /*f950*/  @!P1 SYNCS.PHASECHK.TRANS64 P1, [R9+URZ+0x2d830], R8 ;  /* 0x02d83008090095a7 */ /* 0x000ea4000802007f */
[----:B--2---:R-:W-:Y:S05]  /*f960*/  @!P1 BRA `(.L_x_10187) ;  /* 0xfffffffc00ec9947 */ /* 0x004fea000383ffff */
[----:B------:R-:W-:Y:S05]  /*f970*/  BRA `(.L_x_10184) ;  /* 0xffffff4c00107947 */ /* 0x000fea000383ffff */
.L_x_10191:
[----:B-1----:R-:W-:-:S04]  /*f980*/  IMAD.U32 R8, RZ, RZ, UR6 ;  /* 0x00000006ff087e24 */ /* 0x002fc8000f8e00ff */
[----:B------:R1:W2:Y:S03]  /*f990*/  SYNCS.PHASECHK.TRANS64.TRYWAIT P1, [R8+URZ+0x2d850], R7 ;  /* 0x02d85007080075a7 */ /* 0x0002a6000802017f */
[----:B--2---:R-:W-:Y:S05]  /*f9a0*/  @!P1 NANOSLEEP.SYNCS 0x989680 ;  /* 0x009896800000995d */ /* 0x004fea0003900000 */
[----:B------:R-:W2:Y:S02]  /*f9b0*/  @!P1 SYNCS.PHASECHK.TRANS64 P1, [R8+URZ+0x2d850], R7 ;  /* 0x02d85007080095a7 */ /* 0x000ea4000802007f */
[----:B--2---:R-:W-:Y:S05]  /*f9c0*/  @!P1 BRA `(.L_x_10191) ;  /* 0xfffffffc00ec9947 */ /* 0x004fea000383ffff */
[----:B------:R-:W-:Y:S05]  /*f9d0*/  BRA `(.L_x_10188) ;  /* 0xffffff4c00c07947 */ /* 0x000fea000383ffff */
.L_x_10198:
[----:B-1----:R-:W-:-:S04]  /*f9e0*/  IMAD.U32 R3, RZ, RZ, UR4 ;  /* 0x00000004ff037e24 */ /* 0x002fc8000f8e00ff */
[----:B------:R1:W3:Y:S03]  /*f9f0*/  SYNCS.PHASECHK.TRANS64.TRYWAIT P1, [R3+URZ+0x2d850], R0 ;  /* 0x02d85000030075a7 */ /* 0x0002e6000802017f */
[----:B---3--:R-:W-:Y:S05]  /*fa00*/  @!P1 NANOSLEEP.SYNCS 0x989680 ;  /* 0x009896800000995d */ /* 0x008fea0003900000 */
[----:B------:R-:W3:Y:S02]  /*fa10*/  @!P1 SYNCS.PHASECHK.TRANS64 P1, [R3+URZ+0x2d850], R0 ;  /* 0x02d85000030095a7 */ /* 0x000ee4000802007f */
[----:B---3--:R-:W-:Y:S05]  /*fa20*/  @!P1 BRA `(.L_x_10198) ;  /* 0xfffffffc00ec9947 */ /* 0x008fea000383ffff */
[----:B------:R-:W-:Y:S05]  /*fa30*/  BRA `(.L_x_10197) ;  /* 0xffffff7000f07947 */ /* 0x000fea000383ffff */
.L_x_10236:
[----:B------:R-:W0:Y:S01]  /*fa40*/  S2R R20, SR_TID.X ;  /* 0x0000000000147919 */ /* 0x000e220000002100 */
[----:B------:R-:W-:Y:S01]  /*fa50*/  BSSY B0, `(.L_x_10298) ;  /* 0x000000a000007945 */ /* 0x000fe20003800000 */
[----:B------:R-:W-:Y:S01]  /*fa60*/  IMAD.MOV.U32 R12, RZ, RZ, RZ ;  /* 0x000000ffff0c7224 */ /* 0x000fe200078e00ff */
[----:B------:R-:W-:Y:S01]  /*fa70*/  MOV R11, 0x1f ;  /* 0x0000001f000b7802 */ /* 0x000fe20000000f00 */
[----:B------:R-:W-:Y:S01]  /*fa80*/  IMAD.MOV.U32 R15, RZ, RZ, -0x1 ;  /* 0xffffffffff0f7424 */ /* 0x000fe200078e00ff */
[----:B0-----:R-:W-:-:S04]  /*fa90*/  SHF.R.U32.HI R5, RZ, 0x5, R20 ;  /* 0x00000005ff057819 */ /* 0x001fc80000011614 */
[----:B------:R-:W-:-:S05]  /*faa0*/  LOP3.LUT R5, R5, 0x3, RZ, 0xc0, !PT ;  /* 0x0000000305057812 */ /* 0x000fca00078ec0ff */
[----:B------:R-:W-:-:S07]  /*fab0*/  IMAD.MOV.U32 R13, RZ, RZ, R5 ;  /* 0x000000ffff0d7224 */ /* 0x000fce00078e0005 */
[----:B-----5:R-:W-:Y:S05]  /*fac0*/  WARPSYNC.COLLECTIVE R15, `(.L_x_10299) ;  /* 0x000000000f087348 */ /* 0x020fea0003c00000 */
[----:B------:R0:W1:Y:S02]  /*fad0*/  SHFL.IDX P6, R14, R13, R12, R11 ;  /* 0x0000000c0d0e7389 */ /* 0x00006400000c000b */
[----:B01---5:R-:W-:Y:S01]  /*fae0*/  ENDCOLLECTIVE ;  /* 0x000000000000791b */ /* 0x023fe20003800000 */
.L_x_10299:
[----:B------:R-:W-:Y:S05]  /*faf0*/  BSYNC B0 ;  /* 0x0000000000007941 */ /* 0x000fea0003800000 */
.L_x_10298:
[----:B------:R-:W-:Y:S05]  /*fb00*/  BRA `(.L_x_10300) ;  /* 0xffffffc000747947 */ /* 0x000fea000383ffff */
.L_x_10239:
[----:B0-----:R0:W1:Y:S02]  /*fb10*/  SYNCS.PHASECHK.TRANS64.TRYWAIT P0, [R2+URZ+0x2d840], R3 ;  /* 0x02d84003020075a7 */ /* 0x001064000800017f */
[----:B-1----:R-:W-:Y:S05]  /*fb20*/  @!P0 NANOSLEEP.SYNCS 0x989680 ;  /* 0x009896800000895d */ /* 0x002fea0003900000 */
[----:B------:R-:W1:Y:S02]  /*fb30*/  @!P0 SYNCS.PHASECHK.TRANS64 P0, [R2+URZ+0x2d840], R3 ;  /* 0x02d84003020085a7 */ /* 0x000e64000800007f */
[----:B-1----:R-:W-:Y:S05]  /*fb40*/  @!P0 BRA `(.L_x_10239) ;  /* 0xfffffffc00f08947 */ /* 0x002fea000383ffff */
[----:B------:R-:W-:Y:S05]  /*fb50*/  BRA `(.L_x_10301) ;  /* 0xffffffc000c87947 */ /* 0x000fea000383ffff */
.L_x_10240:
        /* <DEDUP_REMOVED lines=8> */
.L_x_10303:
[----:B------:R-:W-:Y:S05]  /*fbe0*/  BSYNC B0 ;  /* 0x0000000000007941 */ /* 0x000fea0003800000 */
.L_x_10302:
        /* <DEDUP_REMOVED lines=9> */
.L_x_10304:
[----:B------:R-:W-:Y:S02]  /*fc80*/  IMAD.MOV.U32 R13, RZ, RZ, R6 ;  /* 0x000000ffff0d7224 */ /* 0x000fe400078e0006 */
[----:B------:R-:W-:Y:S02]  /*fc90*/  IMAD.MOV.U32 R12, RZ, RZ, 0x1 ;  /* 0x00000001ff0c7424 */ /* 0x000fe400078e00ff */
[----:B------:R-:W-:-:S07]  /*fca0*/  IMAD.MOV.U32 R5, RZ, RZ, R14 ;  /* 0x000000ffff057224 */ /* 0x000fce00078e000e */
[----:B------:R-:W-:Y:S05]  /*fcb0*/  WARPSYNC.COLLECTIVE R15, `(.L_x_10305) ;  /* 0x000000000f087348 */ /* 0x000fea0003c00000 */
[----:B------:R0:W1:Y:S02]  /*fcc0*/  SHFL.IDX P6, R14, R13, R12, R11 ;  /* 0x0000000c0d0e7389 */ /* 0x00006400000c000b */
[----:B01----:R-:W-:Y:S01]  /*fcd0*/  ENDCOLLECTIVE ;  /* 0x000000000000791b */ /* 0x003fe20003800000 */
.L_x_10305:
        /* <DEDUP_REMOVED lines=18> */
.L_x_10306:
[----:B------:R-:W-:Y:S02]  /*fe00*/  IMAD.MOV.U32 R13, RZ, RZ, R6 ;  /* 0x000000ffff0d7224 */ /* 0x000fe400078e0006 */
[----:B------:R-:W-:Y:S02]  /*fe10*/  IMAD.MOV.U32 R12, RZ, RZ, 0x2 ;  /* 0x00000002ff0c7424 */ /* 0x000fe400078e00ff */
[----:B------:R-:W-:-:S07]  /*fe20*/  IMAD.MOV.U32 R5, RZ, RZ, R14 ;  /* 0x000000ffff057224 */ /* 0x000fce00078e000e */
[----:B------:R-:W-:Y:S05]  /*fe30*/  WARPSYNC.COLLECTIVE R15, `(.L_x_10307) ;  /* 0x000000000f087348 */ /* 0x000fea0003c00000 */
[----:B------:R0:W1:Y:S02]  /*fe40*/  SHFL.IDX P6, R14, R13, R12, R11 ;  /* 0x0000000c0d0e7389 */ /* 0x00006400000c000b */
[----:B01----:R-:W-:Y:S01]  /*fe50*/  ENDCOLLECTIVE ;  /* 0x000000000000791b */ /* 0x003fe20003800000 */
.L_x_10307:
        /* <DEDUP_REMOVED lines=17> */
.L_x_10308:
[----:B------:R-:W-:Y:S02]  /*ff70*/  @P1 IMAD R8, R7, 0x2, R17 ;  /* 0x0000000207081824 */ /* 0x000fe400078e0211 */
[----:B------:R-:W-:Y:S02]  /*ff80*/  IMAD.MOV.U32 R13, RZ, RZ, R6 ;  /* 0x000000ffff0d7224 */ /* 0x000fe400078e0006 */
[----:B------:R-:W-:Y:S02]  /*ff90*/  IMAD.MOV.U32 R12, RZ, RZ, 0x3 ;  /* 0x00000003ff0c7424 */ /* 0x000fe400078e00ff */
[----:B------:R-:W-:-:S07]  /*ffa0*/  IMAD.MOV.U32 R5, RZ, RZ, R14 ;  /* 0x000000ffff057224 */ /* 0x000fce00078e000e */
[----:B------:R-:W-:Y:S05]  /*ffb0*/  WARPSYNC.COLLECTIVE R15, `(.L_x_10309) ;  /* 0x000000000f087348 */ /* 0x000fea0003c00000 */
[----:B------:R0:W1:Y:S02]  /*ffc0*/  SHFL.IDX P6, R14, R13, R12, R11 ;  /* 0x0000000c0d0e7389 */ /* 0x00006400000c000b */
[----:B01----:R-:W-:Y:S01]  /*ffd0*/  ENDCOLLECTIVE ;  /* 0x000000000000791b */ /* 0x003fe20003800000 */
.L_x_10309:
        /* <DEDUP_REMOVED lines=10> */
.L_x_10310:
[----:B------:R-:W-:Y:S01]  /*10080*/  @!PT LDS RZ, [RZ] ;  /* 0x00000000fffff984 */ /* 0x000fe20000000800 */
[----:B------:R-:W-:Y:S01]  /*10090*/  @!PT LDS RZ, [RZ] ;  /* 0x00000000fffff984 */ /* 0x000fe20000000800 */
[----:B------:R-:W-:Y:S01]  /*100a0*/  @!PT LDS RZ, [RZ] ;  /* 0x00000000fffff984 */ /* 0x000fe20000000800 */
[----:B------:R0:W-:Y:S04]  /*100b0*/  @P1 LDGSTS.E.BYPASS.LTC128B.128 [R8+0x16400], desc[UR36][R4.64], !P4 ;  /* 0x1640000004081fae */ /* 0x0001e8000e101d64 */
[----:B------:R0:W-:Y:S04]  /*100c0*/  @P1 LDGSTS.E.BYPASS.LTC128B.128 [R8+0x18400], desc[UR36][R4.64+0x40], !P3 ;  /* 0x1840004004081fae */ /* 0x0001e8000d901d64 */
[----:B------:R0:W-:Y:S01]  /*100d0*/  @P1 LDGSTS.E.BYPASS.LTC128B.128 [R8+0x1a400], desc[UR36][R4.64+0x80], !P2 ;  /* 0x1a40008004081fae */ /* 0x0001e2000d101d64 */
[----:B------:R-:W-:Y:S01]  /*100e0*/  MOV R0, R14 ;  /* 0x0000000e00007202 */ /* 0x000fe20000000f00 */
[----:B------:R-:W-:Y:S06]  /*100f0*/  BRA `(.L_x_10311) ;  /* 0xffffffc0008c7947 */ /* 0x000fec000383ffff */
.L_x_10245:
[----:B------:R-:W2:Y:S04]  /*10100*/  LDL.LU R11, [R1+0x30] ;  /* 0x00003000010b7983 */ /* 0x000ea80000300800 */
[----:B------:R0:W5:Y:S01]  /*10110*/  LDL R9, [R1+0x1c] ;  /* 0x00001c0001097983 */ /* 0x0001620000100800 */
[----:B------:R-:W-:Y:S02]  /*10120*/  IMAD.MOV.U32 R13, RZ, RZ, R0 ;  /* 0x000000ffff0d7224 */ /* 0x000fe400078e0000 */
[----:B------:R-:W-:Y:S02]  /*10130*/  IMAD.MOV.U32 R12, RZ, RZ, RZ ;  /* 0x000000ffff0c7224 */ /* 0x000fe400078e00ff */
[----:B------:R-:W-:Y:S02]  /*10140*/  IMAD.MOV.U32 R15, RZ, RZ, -0x1 ;  /* 0xffffffffff0f7424 */ /* 0x000fe400078e00ff */
[----:B------:R-:W-:-:S02]  /*10150*/  IMAD R25, R25, 0xc0, R21 ;  /* 0x000000c019197824 */ /* 0x000fc400078e0215 */
[----:B--2---:R-:W-:Y:S02]  /*10160*/  IMAD R2, R11, R10, RZ ;  /* 0x0000000a0b027224 */ /* 0x004fe400078e02ff */
[----:B0-----:R-:W-:-:S07]  /*10170*/  IMAD.MOV.U32 R11, RZ, RZ, 0x1c1f ;  /* 0x00001c1fff0b7424 */ /* 0x001fce00078e00ff */
[----:B-----5:R-:W-:Y:S05]  /*10180*/  WARPSYNC.COLLECTIVE R15, `(.L_x_10312) ;  /* 0x000000000f087348 */ /* 0x020fea0003c00000 */
[----:B------:R0:W1:Y:S02]  /*10190*/  SHFL.IDX P6, R14, R13, R12, R11 ;  /* 0x0000000c0d0e7389 */ /* 0x00006400000c000b */
[----:B01---5:R-:W-:Y:S01]  /*101a0*/  ENDCOLLECTIVE ;  /* 0x000000000000791b */ /* 0x023fe20003800000 */
.L_x_10312:
[----:B------:R-:W-:Y:S02]  /*101b0*/  IMAD.MOV.U32 R13, RZ, RZ, R4 ;  /* 0x000000ffff0d7224 */ /* 0x000fe400078e0004 */
[----:B------:R-:W-:-:S07]  /*101c0*/  IMAD.MOV.U32 R6, RZ, RZ, R14 ;  /* 0x000000ffff067224 */ /* 0x000fce00078e000e */
[----:B------:R-:W-:Y:S05]  /*101d0*/  WARPSYNC.COLLECTIVE R15, `(.L_x_10313) ;  /* 0x000000000f087348 */ /* 0x000fea0003c00000 */
[----:B------:R0:W1:Y:S02]  /*101e0*/  SHFL.IDX P6, R14, R13, R12, R11 ;  /* 0x0000000c0d0e7389 */ /* 0x00006400000c000b */
[----:B01----:R-:W-:Y:S01]  /*101f0*/  ENDCOLLECTIVE ;  /* 0x000000000000791b */ /* 0x003fe20003800000 */
.L_x_10313:
[----:B------:R-:W-:Y:S01]  /*10200*/  ISETP.GE.AND P2, PT, R25, R2, PT ;  /* 0x000000021900720c */ /* 0x000fe20003f46270 */
[----:B------:R-:W-:Y:S02]  /*10210*/  IMAD.MOV.U32 R13, RZ, RZ, R0 ;  /* 0x000000ffff0d7224 */ /* 0x000fe400078e0000 */
[----:B------:R-:W-:Y:S02]  /*10220*/  IMAD.MOV.U32 R12, RZ, RZ, 0x1 ;  /* 0x00000001ff0c7424 */ /* 0x000fe400078e00ff */
[----:B------:R-:W-:-:S08]  /*10230*/  IMAD.MOV.U32 R5, RZ, RZ, R14 ;  /* 0x000000ffff057224 */ /* 0x000fd000078e000e */
[----:B------:R-:W-:Y:S05]  /*10240*/  WARPSYNC.COLLECTIVE R15, `(.L_x_10314) ;  /* 0x000000000f087348 */ /* 0x000fea0003c00000 */
[----:B------:R0:W1:Y:S02]  /*10250*/  SHFL.IDX P6, R14, R13, R12, R11 ;  /* 0x0000000c0d0e7389 */ /* 0x00006400000c000b */
[----:B01----:R-:W-:Y:S01]  /*10260*/  ENDCOLLECTIVE ;  /* 0x000000000000791b */ /* 0x003fe20003800000 */
.L_x_10314:
[----:B------:R-:W-:-:S04]  /*10270*/  @!P2 LEA R5, P4, R20, R5, 0x1 ;  /* 0x000000051405a211 */ /* 0x000fc800078808ff */
[----:B------:R-:W-:-:S05]  /*10280*/  @!P2 IADD3.X R6, RZ, R6, RZ, P4, !PT ;  /* 0x00000006ff06a210 */ /* 0x000fca00027fe4ff */
[----:B------:R-:W-:Y:S02]  /*10290*/  @!P2 IMAD.MOV.U32 R7, RZ, RZ, R6 ;  /* 0x000000ffff07a224 */ /* 0x000fe400078e0006 */
[----:B------:R-:W-:Y:S02]  /*102a0*/  @!P2 IMAD.MOV.U32 R6, RZ, RZ, R5 ;  /* 0x000000ffff06a224 */ /* 0x000fe400078e0005 */
[----:B------:R-:W-:-:S03]  /*102b0*/  IMAD.MOV.U32 R13, RZ, RZ, R4 ;  /* 0x000000ffff0d7224 */ /* 0x000fc600078e0004 */
[----:B------:R-:W-:Y:S01]  /*102c0*/  @!PT LDS RZ, [RZ] ;  /* 0x00000000fffff984 */ /* 0x000fe20000000800 */
[----:B------:R-:W-:Y:S01]  /*102d0*/  @!PT LDS RZ, [RZ] ;  /* 0x00000000fffff984 */ /* 0x000fe20000000800 */
[----:B------:R-:W-:Y:S01]  /*102e0*/  @!PT LDS RZ, [RZ] ;  /* 0x00000000fffff984 */ /* 0x000fe20000000800 */
[----:B------:R-:W-:Y:S04]  /*102f0*/  @!P2 LDGSTS.E.BYPASS.LTC128B.128 [R9+0xc400], desc[UR36][R6.64], !P3 ;  /* 0x0c4000000609afae */ /* 0x000fe8000d901d64 */
[----:B------:R-:W-:Y:S04]  /*10300*/  @!P2 LDGSTS.E.BYPASS.LTC128B.128 [R9+0xf400], desc[UR36][R6.64+0x40], !P0 ;  /* 0x0f4000400609afae */ /* 0x000fe8000c101d64 */
[----:B------:R0:W-:Y:S02]  /*10310*/  @!P2 LDGSTS.E.BYPASS.LTC128B.128 [R9+0x12400], desc[UR36][R6.64+0x80], !P1 ;  /* 0x124000800609afae */ /* 0x0001e4000c901d64 */
[----:B0-----:R-:W-:-:S07]  /*10320*/  IMAD.MOV.U32 R7, RZ, RZ, R14 ;  /* 0x000000ffff077224 */ /* 0x001fce00078e000e */
[----:B------:R-:W-:Y:S05]  /*10330*/  WARPSYNC.COLLECTIVE R15, `(.L_x_10315) ;  /* 0x000000000f087348 */ /* 0x000fea0003c00000 */
[----:B------:R0:W1:Y:S02]  /*10340*/  SHFL.IDX P6, R14, R13, R12, R11 ;  /* 0x0000000c0d0e7389 */ /* 0x00006400000c000b */
[----:B01----:R-:W-:Y:S01]  /*10350*/  ENDCOLLECTIVE ;  /* 0x000000000000791b */ /* 0x003fe20003800000 */
.L_x_10315:
[----:B------:R-:W-:-:S05]  /*10360*/  VIADD R5, R25, 0x20 ;  /* 0x0000002019057836 */ /* 0x000fca0000000000 */
[----:B------:R-:W-:Y:S01]  /*10370*/  ISETP.GE.AND P2, PT, R5, R2, PT ;  /* 0x000000020500720c */ /* 0x000fe20003f46270 */
[----:B------:R-:W-:Y:S02]  /*10380*/  IMAD.MOV.U32 R13, RZ, RZ, R0 ;  /* 0x000000ffff0d7224 */ /* 0x000fe400078e0000 */
[----:B------:R-:W-:Y:S01]  /*10390*/  IMAD.MOV.U32 R12, RZ, RZ, 0x2 ;  /* 0x00000002ff0c7424 */ /* 0x000fe200078e00ff */
[----:B------:R-:W-:-:S09]  /*103a0*/  MOV R5, R14 ;  /* 0x0000000e00057202 */ /* 0x000fd20000000f00 */
[----:B------:R-:W-:Y:S05]  /*103b0*/  WARPSYNC.COLLECTIVE R15, `(.L_x_10316) ;  /* 0x000000000f087348 */ /* 0x000fea0003c00000 */
[----:B------:R0:W1:Y:S02]  /*103c0*/  SHFL.IDX P6, R14, R13, R12, R11 ;  /* 0x0000000c0d0e7389 */ /* 0x00006400000c000b */
[----:B01----:R-:W-:Y:S01]  /*103d0*/  ENDCOLLECTIVE ;  /* 0x000000000000791b */ /* 0x003fe20003800000 */
.L_x_10316:
[----:B------:R-:W-:-:S05]  /*103e0*/  @!P2 LEA R5, P4, R20, R5, 0x1 ;  /* 0x000000051405a211 */ /* 0x000fca00078808ff */
[----:B------:R-:W-:Y:S02]  /*103f0*/  @!P2 IMAD.X R7, RZ, RZ, R7, P4 ;  /* 0x000000ffff07a224 */ /* 0x000fe400020e0607 */
        /* <DEDUP_REMOVED lines=12> */
.L_x_10317:
        /* <DEDUP_REMOVED lines=8> */
.L_x_10318:
[----:B------:R-:W-:Y:S01]  /*10540*/  @!P2 LEA R5, P4, R20, R5, 0x1 ;  /* 0x000000051405a211 */ /* 0x000fe200078808ff */
[----:B------:R-:W-:Y:S02]  /*10550*/  IMAD.MOV.U32 R13, RZ, RZ, R4 ;  /* 0x000000ffff0d7224 */ /* 0x000fe400078e0004 */
[----:B------:R-:W-:-:S10]  /*10560*/  IMAD.MOV.U32 R0, RZ, RZ, R14 ;  /* 0x000000ffff007224 */ /* 0x000fd400078e000e */
[----:B------:R-:W-:Y:S05]  /*10570*/  WARPSYNC.COLLECTIVE R15, `(.L_x_10319) ;  /* 0x000000000f087348 */ /* 0x000fea0003c00000 */
[----:B------:R0:W1:Y:S02]  /*10580*/  SHFL.IDX P6, R14, R13, R12, R11 ;  /* 0x0000000c0d0e7389 */ /* 0x00006400000c000b */
[----:B01----:R-:W-:Y:S01]  /*10590*/  ENDCOLLECTIVE ;  /* 0x000000000000791b */ /* 0x003fe20003800000 */
.L_x_10319:
[----:B------:R-:W-:Y:S02]  /*105a0*/  @!P2 IMAD.X R7, RZ, RZ, R7, P4 ;  /* 0x000000ffff07a224 */ /* 0x000fe400020e0607 */
[----:B------:R-:W-:Y:S01]  /*105b0*/  @!P2 IMAD.MOV.U32 R6, RZ, RZ, R5 ;  /* 0x000000ffff06a224 */ /* 0x000fe200078e0005 */
[----:B------:R-:W-:-:S04]  /*105c0*/  IADD3 R5, R25, 0x60, RZ ;  /* 0x0000006019057810 */ /* 0x000fc80007ffe0ff */
[----:B------:R-:W-:Y:S01]  /*105d0*/  @!PT LDS RZ, [RZ] ;  /* 0x00000000fffff984 */ /* 0x000fe20000000800 */
[----:B------:R-:W-:Y:S01]  /*105e0*/  @!PT LDS RZ, [RZ] ;  /* 0x00000000fffff984 */ /* 0x000fe20000000800 */
[----:B------:R-:W-:Y:S01]  /*105f0*/  @!PT LDS RZ, [RZ] ;  /* 0x00000000fffff984 */ /* 0x000fe20000000800 */
[----:B------:R0:W-:Y:S04]  /*10600*/  @!P2 LDGSTS.E.BYPASS.LTC128B.128 [R9+0xd400], desc[UR36][R6.64], !P3 ;  /* 0x0d4000000609afae */ /* 0x0001e8000d901d64 */
[----:B------:R0:W-:Y:S04]  /*10610*/  @!P2 LDGSTS.E.BYPASS.LTC128B.128 [R9+0x10400], desc[UR36][R6.64+0x40], !P0 ;  /* 0x104000400609afae */ /* 0x0001e8000c101d64 */
[----:B------:R0:W-:Y:S01]  /*10620*/  @!P2 LDGSTS.E.BYPASS.LTC128B.128 [R9+0x13400], desc[UR36][R6.64+0x80], !P1 ;  /* 0x134000800609afae */ /* 0x0001e2000c901d64 */
[----:B------:R-:W-:Y:S01]  /*10630*/  ISETP.GE.AND P2, PT, R5, R2, PT ;  /* 0x000000020500720c */ /* 0x000fe20003f46270 */
[----:B------:R-:W-:-:S02]  /*10640*/  IMAD.MOV.U32 R13, RZ, RZ, R3 ;  /* 0x000000ffff0d7224 */ /* 0x000fc400078e0003 */
[----:B------:R-:W-:Y:S02]  /*10650*/  IMAD.MOV.U32 R12, RZ, RZ, RZ ;  /* 0x000000ffff0c7224 */ /* 0x000fe400078e00ff */
[----:B------:R-:W-:-:S08]  /*10660*/  IMAD.MOV.U32 R4, RZ, RZ, R14 ;  /* 0x000000ffff047224 */ /* 0x000fd000078e000e */
[----:B0-----:R-:W-:Y:S05]  /*10670*/  WARPSYNC.COLLECTIVE R15, `(.L_x_10320) ;  /* 0x000000000f087348 */ /* 0x001fea0003c00000 */
[----:B------:R1:W2:Y:S02]  /*10680*/  SHFL.IDX P6, R14, R13, R12, R11 ;  /* 0x0000000c0d0e7389 */ /* 0x0002a400000c000b */
[----:B012---:R-:W-:Y:S01]  /*10690*/  ENDCOLLECTIVE ;  /* 0x000000000000791b */ /* 0x007fe20003800000 */
.L_x_10320:
[----:B------:R-:W-:-:S05]  /*106a0*/  @!P2 LEA R4, P4, R20, R4, 0x1 ;  /* 0x000000041404a211 */ /* 0x000fca00078808ff */
[----:B------:R-:W-:-:S04]  /*106b0*/  @!P2 IMAD.X R0, RZ, RZ, R0, P4 ;  /* 0x000000ffff00a224 */ /* 0x000fc800020e0600 */
[----:B------:R-:W-:Y:S02]  /*106c0*/  @!P2 IMAD.MOV.U32 R5, RZ, RZ, R0 ;  /* 0x000000ffff05a224 */ /* 0x000fe400078e0000 */
[----:B------:R-:W-:Y:S02]  /*106d0*/  VIADD R0, R25, 0x80 ;  /* 0x0000008019007836 */ /* 0x000fe40000000000 */
[----:B------:R-:W-:Y:S01]  /*106e0*/  IMAD.MOV.U32 R13, RZ, RZ, R8 ;  /* 0x000000ffff0d7224 */ /* 0x000fe200078e0008 */
[----:B------:R-:W-:Y:S01]  /*106f0*/  @!PT LDS RZ, [RZ] ;  /* 0x00000000fffff984 */ /* 0x000fe20000000800 */
[----:B------:R-:W-:Y:S01]  /*10700*/  @!PT LDS RZ, [RZ] ;  /* 0x00000000fffff984 */ /* 0x000fe20000000800 */
[----:B------:R-:W-:Y:S01]  /*10710*/  @!PT LDS RZ, [RZ] ;  /* 0x00000000fffff984 */ /* 0x000fe20000000800 */
[----:B------:R0:W-:Y:S04]  /*10720*/  @!P2 LDGSTS.E.BYPASS.LTC128B.128 [R9+0xdc00], desc[UR36][R4.64], !P3 ;  /* 0x0dc000000409afae */ /* 0x0001e8000d901d64 */
[----:B------:R0:W-:Y:S04]  /*10730*/  @!P2 LDGSTS.E.BYPASS.LTC128B.128 [R9+0x10c00], desc[UR36][R4.64+0x40], !P0 ;  /* 0x10c000400409afae */ /* 0x0001e8000c101d64 */
[----:B------:R0:W-:Y:S01]  /*10740*/  @!P2 LDGSTS.E.BYPASS.LTC128B.128 [R9+0x13c00], desc[UR36][R4.64+0x80], !P1 ;  /* 0x13c000800409afae */ /* 0x0001e2000c901d64 */
[----:B------:R-:W-:Y:S01]  /*10750*/  ISETP.GE.AND P2, PT, R0, R2, PT ;  /* 0x000000020000720c */ /* 0x000fe20003f46270 */
[----:B------:R-:W-:-:S12]  /*10760*/  IMAD.MOV.U32 R0, RZ, RZ, R14 ;  /* 0x000000ffff007224 */ /* 0x000fd800078e000e */
[----:B0-----:R-:W-:Y:S05]  /*10770*/  WARPSYNC.COLLECTIVE R15, `(.L_x_10321) ;  /* 0x000000000f087348 */ /* 0x001fea0003c00000 */
[----:B------:R1:W2:Y:S02]  /*10780*/  SHFL.IDX P6, R14, R13, R12, R11 ;  /* 0x0000000c0d0e7389 */ /* 0x0002a400000c000b */
[----:B012---:R-:W-:Y:S01]  /*10790*/  ENDCOLLECTIVE ;  /* 0x000000000000791b */ /* 0x007fe20003800000 */
.L_x_10321:
[----:B------:R-:W-:Y:S02]  /*107a0*/  IMAD.MOV.U32 R13, RZ, RZ, R3 ;  /* 0x000000ffff0d7224 */ /* 0x000fe400078e0003 */
[----:B------:R-:W-:Y:S01]  /*107b0*/  IMAD.MOV.U32 R12, RZ, RZ, 0x1 ;  /* 0x00000001ff0c7424 */ /* 0x000fe200078e00ff */
[----:B------:R-:W-:-:S07]  /*107c0*/  MOV R4, R14 ;  /* 0x0000000e00047202 */ /* 0x000fce0000000f00 */
[----:B------:R-:W-:Y:S05]  /*107d0*/  WARPSYNC.COLLECTIVE R15, `(.L_x_10322) ;  /* 0x000000000f087348 */ /* 0x000fea0003c00000 */
[----:B------:R0:W1:Y:S02]  /*107e0*/  SHFL.IDX P6, R14, R13, R12, R11 ;  /* 0x0000000c0d0e7389 */ /* 0x00006400000c000b */
[----:B01----:R-:W-:Y:S01]  /*107f0*/  ENDCOLLECTIVE ;  /* 0x000000000000791b */ /* 0x003fe20003800000 */
.L_x_10322:
[----:B------:R-:W-:-:S05]  /*10800*/  @!P2 LEA R4, P4, R20, R4, 0x1 ;  /* 0x000000041404a211 */ /* 0x000fca00078808ff */
[----:B------:R-:W-:-:S04]  /*10810*/  @!P2 IMAD.X R0, RZ, RZ, R0, P4 ;  /* 0x000000ffff00a224 */ /* 0x000fc800020e0600 */
        /* <DEDUP_REMOVED lines=12> */
.L_x_10323:
[----:B------:R-:W-:Y:S01]  /*108e0*/  IMAD.MOV.U32 R8, RZ, RZ, R14 ;  /* 0x000000ffff087224 */ /* 0x000fe200078e000e */
[----:B------:R-:W-:Y:S06]  /*108f0*/  BRA `(.L_x_10324) ;  /* 0xffffffc400a07947 */ /* 0x000fec000383ffff */
.L_x_10248:
[----:B-1----:R1:W2:Y:S02]  /*10900*/  SYNCS.PHASECHK.TRANS64.TRYWAIT P0, [R17+URZ+0x2d820], R0 ;  /* 0x02d82000110075a7 */ /* 0x0022a4000800017f */
[----:B--2---:R-:W-:Y:S05]  /*10910*/  @!P0 NANOSLEEP.SYNCS 0x989680 ;  /* 0x009896800000895d */ /* 0x004fea0003900000 */
[----:B------:R-:W2:Y:S02]  /*10920*/  @!P0 SYNCS.PHASECHK.TRANS64 P0, [R17+URZ+0x2d820], R0 ;  /* 0x02d82000110085a7 */ /* 0x000ea4000800007f */
[----:B--2---:R-:W-:Y:S05]  /*10930*/  @!P0 BRA `(.L_x_10248) ;  /* 0xfffffffc00f08947 */ /* 0x004fea000383ffff */
[----:B------:R-:W-:Y:S05]  /*10940*/  BRA `(.L_x_10325) ;  /* 0xffffffc800087947 */ /* 0x000fea000383ffff */
.L_x_10253:
[----:B0-----:R0:W1:Y:S02]  /*10950*/  SYNCS.PHASECHK.TRANS64.TRYWAIT P0, [R5+URZ+0x2d840], R0 ;  /* 0x02d84000050075a7 */ /* 0x001064000800017f */
[----:B-1----:R-:W-:Y:S05]  /*10960*/  @!P0 NANOSLEEP.SYNCS 0x989680 ;  /* 0x009896800000895d */ /* 0x002fea0003900000 */
[----:B------:R-:W1:Y:S02]  /*10970*/  @!P0 SYNCS.PHASECHK.TRANS64 P0, [R5+URZ+0x2d840], R0 ;  /* 0x02d84000050085a7 */ /* 0x000e64000800007f */
[----:B-1----:R-:W-:Y:S05]  /*10980*/  @!P0 BRA `(.L_x_10253) ;  /* 0xfffffffc00f08947 */ /* 0x002fea000383ffff */
[----:B------:R-:W-:Y:S05]  /*10990*/  BRA `(.L_x_10326) ;  /* 0xffffffc800fc7947 */ /* 0x000fea000383ffff */
.L_x_10254:
        /* <DEDUP_REMOVED lines=8> */
.L_x_10328:
[----:B------:R-:W-:Y:S05]  /*10a20*/  BSYNC B1 ;  /* 0x0000000000017941 */ /* 0x000fea0003800000 */
.L_x_10327:
[----:B------:R-:W0:Y:S01]  /*10a30*/  S2R R25, SR_TID.X ;  /* 0x0000000000197919 */ /* 0x000e220000002100 */
        /* <DEDUP_REMOVED lines=8> */
[----:B------:R-:W-:-:S12]  /*10ac0*/  IMAD R4, R4, 0x2, R17 ;  /* 0x0000000204047824 */ /* 0x000fd800078e0211 */
[----:B0-----:R-:W-:Y:S05]  /*10ad0*/  WARPSYNC.COLLECTIVE R15, `(.L_x_10329) ;  /* 0x000000000f087348 */ /* 0x001fea0003c00000 */
[----:B------:R1:W2:Y:S02]  /*10ae0*/  SHFL.IDX P6, R14, R13, R12, R11 ;  /* 0x0000000c0d0e7389 */ /* 0x0002a400000c000b */
[----:B012---:R-:W-:Y:S01]  /*10af0*/  ENDCOLLECTIVE ;  /* 0x000000000000791b */ /* 0x007fe20003800000 */
.L_x_10329:
[----:B------:R-:W-:Y:S02]  /*10b00*/  IMAD.MOV.U32 R13, RZ, RZ, R8 ;  /* 0x000000ffff0d7224 */ /* 0x000fe400078e0008 */
[----:B------:R-:W-:Y:S01]  /*10b10*/  IMAD.MOV.U32 R12, RZ, RZ, 0x1 ;  /* 0x00000001ff0c7424 */ /* 0x000fe200078e00ff */
[----:B------:R-:W-:Y:S01]  /*10b20*/  SHF.L.U32 R25, R25, 0x3, RZ ;  /* 0x0000000319197819 */ /* 0x000fe200000006ff */
[----:B------:R-:W-:-:S03]  /*10b30*/  IMAD.MOV.U32 R2, RZ, RZ, R14 ;  /* 0x000000ffff027224 */ /* 0x000fc600078e000e */
[----:B------:R-:W-:-:S07]  /*10b40*/  LOP3.LUT R25, R25, 0x18, RZ, 0xc0, !PT ;  /* 0x0000001819197812 */ /* 0x000fce00078ec0ff */
[----:B------:R-:W-:Y:S05]  /*10b50*/  WARPSYNC.COLLECTIVE R15, `(.L_x_10330) ;  /* 0x000000000f087348 */ /* 0x000fea0003c00000 */
[----:B------:R0:W1:Y:S02]  /*10b60*/  SHFL.IDX P6, R14, R13, R12, R11 ;  /* 0x0000000c0d0e7389 */ /* 0x00006400000c000b */
[----:B01----:R-:W-:Y:S01]  /*10b70*/  ENDCOLLECTIVE ;  /* 0x000000000000791b */ /* 0x003fe20003800000 */
.L_x_10330:
[----:B------:R-:W-:-:S05]  /*10b80*/  IMAD.SHL.U32 R0, R25, 0x2, RZ ;  /* 0x0000000219007824 */ /* 0x000fca00078e00ff */
        /* <DEDUP_REMOVED lines=9> */
[----:B0-----:R-:W-:-:S07]  /*10c20*/  MOV R3, R14 ;  /* 0x0000000e00037202 */ /* 0x001fce0000000f00 */
[----:B------:R-:W-:Y:S05]  /*10c30*/  WARPSYNC.COLLECTIVE R15, `(.L_x_10331) ;  /* 0x000000000f087348 */ /* 0x000fea0003c00000 */
[----:B------:R0:W1:Y:S02]  /*10c40*/  SHFL.IDX P6, R14, R13, R12, R11 ;  /* 0x0000000c0d0e7389 */ /* 0x00006400000c000b */
[----:B01----:R-:W-:Y:S01]  /*10c50*/  ENDCOLLECTIVE ;  /* 0x000000000000791b */ /* 0x003fe20003800000 */
.L_x_10331:
[----:B------:R-:W-:Y:S02]  /*10c60*/  IMAD.MOV.U32 R13, RZ, RZ, R8 ;  /* 0x000000ffff0d7224 */ /* 0x000fe400078e0008 */
[----:B------:R-:W-:Y:S02]  /*10c70*/  IMAD.MOV.U32 R12, RZ, RZ, 0x2 ;  /* 0x00000002ff0c7424 */ /* 0x000fe400078e00ff */
[----:B------:R-:W-:-:S07]  /*10c80*/  IMAD.MOV.U32 R2, RZ, RZ, R14 ;  /* 0x000000ffff027224 */ /* 0x000fce00078e000e */
[----:B------:R-:W-:Y:S05]  /*10c90*/  WARPSYNC.COLLECTIVE R15, `(.L_x_10332) ;  /* 0x000000000f087348 */ /* 0x000fea0003c00000 */
[----:B------:R0:W1:Y:S02]  /*10ca0*/  SHFL.IDX P6, R14, R13, R12, R11 ;  /* 0x0000000c0d0e7389 */ /* 0x00006400000c000b */
[----:B01----:R-:W-:Y:S01]  /*10cb0*/  ENDCOLLECTIVE ;  /* 0x000000000000791b */ /* 0x003fe20003800000 */
.L_x_10332:
        /* <DEDUP_REMOVED lines=13> */
.L_x_10333:
[----:B------:R-:W-:Y:S02]  /*10d90*/  IMAD.MOV.U32 R13, RZ, RZ, R8 ;  /* 0x000000ffff0d7224 */ /* 0x000fe400078e0008 */
[----:B------:R-:W-:Y:S01]  /*10da0*/  IMAD.MOV.U32 R12, RZ, RZ, 0x3 ;  /* 0x00000003ff0c7424 */ /* 0x000fe200078e00ff */
[----:B------:R-:W-:-:S07]  /*10db0*/  MOV R2, R14 ;  /* 0x0000000e00027202 */ /* 0x000fce0000000f00 */
[----:B------:R-:W-:Y:S05]  /*10dc0*/  WARPSYNC.COLLECTIVE R15, `(.L_x_10334) ;  /* 0x000000000f087348 */ /* 0x000fea0003c00000 */
[----:B------:R0:W1:Y:S02]  /*10dd0*/  SHFL.IDX P6, R14, R13, R12, R11 ;  /* 0x0000000c0d0e7389 */ /* 0x00006400000c000b */
[----:B01----:R-:W-:Y:S01]  /*10de0*/  ENDCOLLECTIVE ;  /* 0x000000000000791b */ /* 0x003fe20003800000 */
.L_x_10334:
        /* <DEDUP_REMOVED lines=14> */
.L_x_10335:
[----:B------:R-:W-:Y:S01]  /*10ed0*/  IMAD.MOV.U32 R2, RZ, RZ, R14 ;  /* 0x000000ffff027224 */ /* 0x000fe200078e000e */
[----:B------:R-:W-:Y:S06]  /*10ee0*/  BRA `(.L_x_10336) ;  /* 0xffffffc800907947 */ /* 0x000fec000383ffff */
.L_x_10259:
[----:B-1----:R1:W2:Y:S02]  /*10ef0*/  SYNCS.PHASECHK.TRANS64.TRYWAIT P0, [R5+URZ+0x2d860], R2 ;  /* 0x02d86002050075a7 */ /* 0x0022a4000800017f */
[----:B--2---:R-:W-:Y:S05]  /*10f00*/  @!P0 NANOSLEEP.SYNCS 0x989680 ;  /* 0x009896800000895d */ /* 0x004fea0003900000 */
[----:B------:R-:W2:Y:S02]  /*10f10*/  @!P0 SYNCS.PHASECHK.TRANS64 P0, [R5+URZ+0x2d860], R2 ;  /* 0x02d86002050085a7 */ /* 0x000ea4000800007f */
[----:B--2---:R-:W-:Y:S05]  /*10f20*/  @!P0 BRA `(.L_x_10259) ;  /* 0xfffffffc00f08947 */ /* 0x004fea000383ffff */
[----:B------:R-:W-:Y:S05]  /*10f30*/  BRA `(.L_x_10337) ;  /* 0xffffffc800f47947 */ /* 0x000fea000383ffff */
.L_x_10260:
[----:B------:R-:W-:Y:S01]  /*10f40*/  BSSY B1, `(.L_x_10338) ;  /* 0x0000008000017945 */ /* 0x000fe20003800000 */
[----:B------:R-:W-:Y:S01]  /*10f50*/  IMAD.MOV.U32 R13, RZ, RZ, R19 ;  /* 0x000000ffff0d7224 */ /* 0x000fe200078e0013 */
[----:B------:R-:W-:Y:S01]  /*10f60*/  MOV R12, RZ ;  /* 0x000000ff000c7202 */ /* 0x000fe20000000f00 */
[----:B------:R-:W-:Y:S02]  /*10f70*/  IMAD.MOV.U32 R11, RZ, RZ, 0x1c1f ;  /* 0x00001c1fff0b7424 */ /* 0x000fe400078e00ff */
[----:B------:R-:W-:-:S07]  /*10f80*/  IMAD.MOV.U32 R15, RZ, RZ, -0x1 ;  /* 0xffffffffff0f7424 */ /* 0x000fce00078e00ff */
[----:B-1----:R-:W-:Y:S05]  /*10f90*/  WARPSYNC.COLLECTIVE R15, `(.L_x_10339) ;  /* 0x000000000f087348 */ /* 0x002fea0003c00000 */
[----:B------:R0:W2:Y:S02]  /*10fa0*/  SHFL.IDX P6, R14, R13, R12, R11 ;  /* 0x0000000c0d0e7389 */ /* 0x0000a400000c000b */
[----:B012---:R-:W-:Y:S01]  /*10fb0*/  ENDCOLLECTIVE ;  /* 0x000000000000791b */ /* 0x007fe20003800000 */
.L_x_10339:
[----:B------:R-:W-:Y:S05]  /*10fc0*/  BSYNC B1 ;  /* 0x0000000000017941 */ /* 0x000fea0003800000 */
.L_x_10338:
        /* <DEDUP_REMOVED lines=9> */
.L_x_10340:
[----:B------:R-:W-:Y:S02]  /*11060*/  IMAD.MOV.U32 R13, RZ, RZ, R19 ;  /* 0x000000ffff0d7224 */ /* 0x000fe400078e0013 */
[----:B------:R-:W-:Y:S01]  /*11070*/  IMAD.MOV.U32 R12, RZ, RZ, 0x1 ;  /* 0x00000001ff0c7424 */ /* 0x000fe200078e00ff */
[----:B------:R-:W-:-:S07]  /*11080*/  MOV R2, R14 ;  /* 0x0000000e00027202 */ /* 0x000fce0000000f00 */
[----:B------:R-:W-:Y:S05]  /*11090*/  WARPSYNC.COLLECTIVE R15, `(.L_x_10341) ;  /* 0x000000000f087348 */ /* 0x000fea0003c00000 */
[----:B------:R0:W1:Y:S02]  /*110a0*/  SHFL.IDX P6, R14, R13, R12, R11 ;  /* 0x0000000c0d0e7389 */ /* 0x00006400000c000b */
[----:B01----:R-:W-:Y:S01]  /*110b0*/  ENDCOLLECTIVE ;  /* 0x000000000000791b */ /* 0x003fe20003800000 */
.L_x_10341:
        /* <DEDUP_REMOVED lines=16> */
.L_x_10342:
[----:B------:R-:W-:Y:S02]  /*111c0*/  IMAD.MOV.U32 R13, RZ, RZ, R19 ;  /* 0x000000ffff0d7224 */ /* 0x000fe400078e0013 */
[----:B------:R-:W-:Y:S01]  /*111d0*/  IMAD.MOV.U32 R12, RZ, RZ, 0x2 ;  /* 0x00000002ff0c7424 */ /* 0x000fe200078e00ff */
[----:B------:R-:W-:-:S07]  /*111e0*/  MOV R2, R14 ;  /* 0x0000000e00027202 */ /* 0x000fce0000000f00 */
[----:B------:R-:W-:Y:S05]  /*111f0*/  WARPSYNC.COLLECTIVE R15, `(.L_x_10343) ;  /* 0x000000000f087348 */ /* 0x000fea0003c00000 */
[----:B------:R0:W1:Y:S02]  /*11200*/  SHFL.IDX P6, R14, R13, R12, R11 ;  /* 0x0000000c0d0e7389 */ /* 0x00006400000c000b */
[----:B01----:R-:W-:Y:S01]  /*11210*/  ENDCOLLECTIVE ;  /* 0x000000000000791b */ /* 0x003fe20003800000 */
.L_x_10343:
        /* <DEDUP_REMOVED lines=16> */
.L_x_10344:
[----:B------:R-:W-:Y:S02]  /*11320*/  IMAD.MOV.U32 R13, RZ, RZ, R19 ;  /* 0x000000ffff0d7224 */ /* 0x000fe400078e0013 */
[----:B------:R-:W-:Y:S02]  /*11330*/  IMAD.MOV.U32 R12, RZ, RZ, 0x3 ;  /* 0x00000003ff0c7424 */ /* 0x000fe400078e00ff */
[----:B------:R-:W-:-:S07]  /*11340*/  IMAD.MOV.U32 R2, RZ, RZ, R14 ;  /* 0x000000ffff027224 */ /* 0x000fce00078e000e */
[----:B------:R-:W-:Y:S05]  /*11350*/  WARPSYNC.COLLECTIVE R15, `(.L_x_10345) ;  /* 0x000000000f087348 */ /* 0x000fea0003c00000 */
[----:B------:R0:W1:Y:S02]  /*11360*/  SHFL.IDX P6, R14, R13, R12, R11 ;  /* 0x0000000c0d0e7389 */ /* 0x00006400000c000b */
[----:B01----:R-:W-:Y:S01]  /*11370*/  ENDCOLLECTIVE ;  /* 0x000000000000791b */ /* 0x003fe20003800000 */
.L_x_10345:
        /* <DEDUP_REMOVED lines=13> */
.L_x_10346:
        /* <DEDUP_REMOVED lines=8> */
.L_x_10268:
[----:B-1----:R1:W2:Y:S02]  /*114d0*/  SYNCS.PHASECHK.TRANS64.TRYWAIT P0, [R0+URZ+0x2d860], R3 ;  /* 0x02d86003000075a7 */ /* 0x0022a4000800017f */
[----:B--2---:R-:W-:Y:S05]  /*114e0*/  @!P0 NANOSLEEP.SYNCS 0x989680 ;  /* 0x009896800000895d */ /* 0x004fea0003900000 */
[----:B------:R-:W2:Y:S02]  /*114f0*/  @!P0 SYNCS.PHASECHK.TRANS64 P0, [R0+URZ+0x2d860], R3 ;  /* 0x02d86003000085a7 */ /* 0x000ea4000800007f */
[----:B--2---:R-:W-:Y:S05]  /*11500*/  @!P0 BRA `(.L_x_10268) ;  /* 0xfffffffc00f08947 */ /* 0x004fea000383ffff */
[----:B------:R-:W-:Y:S05]  /*11510*/  BRA `(.L_x_10348) ;  /* 0xffffffcc00807947 */ /* 0x000fea000383ffff */
.L_x_10269:
        /* <DEDUP_REMOVED lines=8> */
.L_x_10350:
[----:B------:R-:W-:Y:S05]  /*115a0*/  BSYNC B0 ;  /* 0x0000000000007941 */ /* 0x000fea0003800000 */
.L_x_10349:
[----:B------:R-:W0:Y:S01]  /*115b0*/  S2R R2, SR_TID.X ;  /* 0x0000000000027919 */ /* 0x000e220000002100 */
[----:B------:R-:W-:Y:S01]  /*115c0*/  IMAD.MOV.U32 R13, RZ, RZ, R18 ;  /* 0x000000ffff0d7224 */ /* 0x000fe200078e0012 */
[----:B------:R-:W-:Y:S01]  /*115d0*/  MOV R15, 0xffffffff ;  /* 0xffffffff000f7802 */ /* 0x000fe20000000f00 */
[----:B------:R-:W-:Y:S02]  /*115e0*/  IMAD.MOV.U32 R12, RZ, RZ, RZ ;  /* 0x000000ffff0c7224 */ /* 0x000fe400078e00ff */
[----:B------:R-:W-:Y:S02]  /*115f0*/  IMAD.MOV.U32 R11, RZ, RZ, 0x1c1f ;  /* 0x00001c1fff0b7424 */ /* 0x000fe400078e00ff */
[----:B------:R-:W-:Y:S02]  /*11600*/  IMAD.MOV.U32 R3, RZ, RZ, R14 ;  /* 0x000000ffff037224 */ /* 0x000fe400078e000e */
[----:B------:R-:W-:-:S07]  /*11610*/  IMAD R4, R4, 0x2, R17 ;  /* 0x0000000204047824 */ /* 0x000fce00078e0211 */
[----:B0-----:R-:W-:Y:S05]  /*11620*/  WARPSYNC.COLLECTIVE R15, `(.L_x_10351) ;  /* 0x000000000f087348 */ /* 0x001fea0003c00000 */
[----:B------:R1:W2:Y:S02]  /*11630*/  SHFL.IDX P6, R14, R13, R12, R11 ;  /* 0x0000000c0d0e7389 */ /* 0x0002a400000c000b */
[----:B012---:R-:W-:Y:S01]  /*11640*/  ENDCOLLECTIVE ;  /* 0x000000000000791b */ /* 0x007fe20003800000 */
.L_x_10351:
[----:B------:R-:W-:Y:S01]  /*11650*/  ULDC UR4, c[0x0][0x2f4] ;  /* 0x0000bd0000047ab9 */ /* 0x000fe20000000800 */
[----:B------:R-:W-:Y:S02]  /*11660*/  IMAD.MOV.U32 R13, RZ, RZ, R19 ;  /* 0x000000ffff0d7224 */ /* 0x000fe400078e0013 */
[----:B------:R-:W-:Y:S02]  /*11670*/  IMAD.MOV.U32 R12, RZ, RZ, 0x1 ;  /* 0x00000001ff0c7424 */ /* 0x000fe400078e00ff */
[----:B------:R-:W-:-:S05]  /*11680*/  IMAD.SHL.U32 R7, R2, 0x8, RZ ;  /* 0x0000000802077824 */ /* 0x000fca00078e00ff */
[----:B------:R-:W-:-:S04]  /*11690*/  LOP3.LUT R7, R7, 0x18, RZ, 0xc0, !PT ;  /* 0x0000001807077812 */ /* 0x000fc800078ec0ff */
[C---:B------:R-:W-:Y:S01]  /*116a0*/  ISETP.GE.AND P2, PT, R7.reuse, UR4, PT ;  /* 0x0000000407007c0c */ /* 0x040fe2000bf46270 */
[C---:B------:R-:W-:Y:S01]  /*116b0*/  IMAD.SHL.U32 R5, R7.reuse, 0x2, RZ ;  /* 0x0000000207057824 */ /* 0x040fe200078e00ff */
[C---:B------:R-:W-:Y:S02]  /*116c0*/  LOP3.LUT R8, R7.reuse, 0x20, RZ, 0xfc, !PT ;  /* 0x0000002007087812 */ /* 0x040fe400078efcff */
[----:B------:R-:W-:Y:S02]  /*116d0*/  LOP3.LUT R7, R7, 0x40, RZ, 0xfc, !PT ;  /* 0x0000004007077812 */ /* 0x000fe400078efcff */
[----:B------:R-:W-:Y:S02]  /*116e0*/  IADD3 R2, P0, R14, R5, RZ ;  /* 0x000000050e027210 */ /* 0x000fe40007f1e0ff */
[----:B------:R-:W-:Y:S02]  /*116f0*/  ISETP.LT.OR P3, PT, R6, 0x1, P2 ;  /* 0x000000010600780c */ /* 0x000fe40001761670 */
[----:B------:R-:W-:Y:S01]  /*11700*/  ISETP.GE.AND P1, PT, R8, UR4, PT ;  /* 0x0000000408007c0c */ /* 0x000fe2000bf26270 */
[----:B------:R-:W-:Y:S01]  /*11710*/  IMAD.X R3, RZ, RZ, R3, P0 ;  /* 0x000000ffff037224 */ /* 0x000fe200000e0603 */
[----:B------:R-:W-:-:S13]  /*11720*/  ISETP.GE.AND P0, PT, R7, UR4, PT ;  /* 0x0000000407007c0c */ /* 0x000fda000bf06270 */
[----:B------:R-:W-:Y:S05]  /*11730*/  WARPSYNC.COLLECTIVE R15, `(.L_x_10352) ;  /* 0x000000000f087348 */ /* 0x000fea0003c00000 */
[----:B------:R0:W1:Y:S02]  /*11740*/  SHFL.IDX P6, R14, R13, R12, R11 ;  /* 0x0000000c0d0e7389 */ /* 0x00006400000c000b */
[----:B01----:R-:W-:Y:S01]  /*11750*/  ENDCOLLECTIVE ;  /* 0x000000000000791b */ /* 0x003fe20003800000 */
.L_x_10352:
[C---:B------:R-:W-:Y:S01]  /*11760*/  ISETP.LT.OR P4, PT, R6.reuse, 0x1, P1 ;  /* 0x000000010600780c */ /* 0x040fe20000f81670 */
[----:B------:R-:W-:Y:S01]  /*11770*/  @!PT LDS RZ, [RZ] ;  /* 0x00000000fffff984 */ /* 0x000fe20000000800 */
[----:B------:R-:W-:Y:S01]  /*11780*/  @!PT LDS RZ, [RZ] ;  /* 0x00000000fffff984 */ /* 0x000fe20000000800 */
[----:B------:R-:W-:Y:S01]  /*11790*/  @!PT LDS RZ, [RZ] ;  /* 0x00000000fffff984 */ /* 0x000fe20000000800 */
[----:B------:R-:W-:Y:S01]  /*117a0*/  LDGSTS.E.BYPASS.LTC128B.128 [R4+0x400], desc[UR36][R2.64], !P3 ;  /* 0x0040000002047fae */ /* 0x000fe2000d901d64 */
[----:B------:R-:W-:Y:S01]  /*117b0*/  ISETP.LT.OR P3, PT, R6, 0x1, P0 ;  /* 0x000000010600780c */ /* 0x000fe20000761670 */
[----:B------:R-:W-:-:S10]  /*117c0*/  IMAD.MOV.U32 R13, RZ, RZ, R18 ;  /* 0x000000ffff0d7224 */ /* 0x000fd400078e0012 */
[----:B------:R-:W-:Y:S04]  /*117d0*/  LDGSTS.E.BYPASS.LTC128B.128 [R4+0x2400], desc[UR36][R2.64+0x40], !P4 ;  /* 0x0240004002047fae */ /* 0x000fe8000e101d64 */
[----:B------:R0:W-:Y:S01]  /*117e0*/  LDGSTS.E.BYPASS.LTC128B.128 [R4+0x4400], desc[UR36][R2.64+0x80], !P3 ;  /* 0x0440008002047fae */ /* 0x0001e2000d901d64 */
[----:B------:R-:W-:Y:S02]  /*117f0*/  ISETP.LT.OR P3, PT, R6, 0x21, P2 ;  /* 0x000000210600780c */ /* 0x000fe40001761670 */
[----:B0-----:R-:W-:-:S11]  /*11800*/  MOV R3, R14 ;  /* 0x0000000e00037202 */ /* 0x001fd60000000f00 */
[----:B------:R-:W-:Y:S05]  /*11810*/  WARPSYNC.COLLECTIVE R15, `(.L_x_10353) ;  /* 0x000000000f087348 */ /* 0x000fea0003c00000 */
[----:B------:R0:W1:Y:S02]  /*11820*/  SHFL.IDX P6, R14, R13, R12, R11 ;  /* 0x0000000c0d0e7389 */ /* 0x00006400000c000b */
[----:B01----:R-:W-:Y:S01]  /*11830*/  ENDCOLLECTIVE ;  /* 0x000000000000791b */ /* 0x003fe20003800000 */
.L_x_10353:
[----:B------:R-:W-:Y:S02]  /*11840*/  IMAD.MOV.U32 R13, RZ, RZ, R19 ;  /* 0x000000ffff0d7224 */ /* 0x000fe400078e0013 */
[----:B------:R-:W-:Y:S01]  /*11850*/  IMAD.MOV.U32 R12, RZ, RZ, 0x2 ;  /* 0x00000002ff0c7424 */ /* 0x000fe200078e00ff */
[----:B------:R-:W-:-:S13]  /*11860*/  IADD3 R2, P4, R14, R5, RZ ;  /* 0x000000050e027210 */ /* 0x000fda0007f9e0ff */
[----:B------:R-:W-:Y:S05]  /*11870*/  WARPSYNC.COLLECTIVE R15, `(.L_x_10354) ;  /* 0x000000000f087348 */ /* 0x000fea0003c00000 */
[----:B------:R0:W1:Y:S02]  /*11880*/  SHFL.IDX P6, R14, R13, R12, R11 ;  /* 0x0000000c0d0e7389 */ /* 0x00006400000c000b */
[----:B01----:R-:W-:Y:S01]  /*11890*/  ENDCOLLECTIVE ;  /* 0x000000000000791b */ /* 0x003fe20003800000 */
.L_x_10354:
[----:B------:R-:W-:Y:S01]  /*118a0*/  IMAD.X R3, RZ, RZ, R3, P4 ;  /* 0x000000ffff037224 */ /* 0x000fe200020e0603 */
[----:B------:R-:W-:-:S04]  /*118b0*/  ISETP.LT.OR P4, PT, R6, 0x21, P1 ;  /* 0x000000210600780c */ /* 0x000fc80000f81670 */
[----:B------:R-:W-:Y:S01]  /*118c0*/  @!PT LDS RZ, [RZ] ;  /* 0x00000000fffff984 */ /* 0x000fe20000000800 */
[----:B------:R-:W-:Y:S01]  /*118d0*/  @!PT LDS RZ, [RZ] ;  /* 0x00000000fffff984 */ /* 0x000fe20000000800 */
[----:B------:R-:W-:Y:S01]  /*118e0*/  @!PT LDS RZ, [RZ] ;  /* 0x00000000fffff984 */ /* 0x000fe20000000800 */
[----:B------:R-:W-:Y:S01]  /*118f0*/  LDGSTS.E.BYPASS.LTC128B.128 [R4+0xc00], desc[UR36][R2.64], !P3 ;  /* 0x00c0000002047fae */ /* 0x000fe2000d901d64 */
[----:B------:R-:W-:Y:S01]  /*11900*/  ISETP.LT.OR P3, PT, R6, 0x21, P0 ;  /* 0x000000210600780c */ /* 0x000fe20000761670 */
[----:B------:R-:W-:-:S07]  /*11910*/  IMAD.MOV.U32 R13, RZ, RZ, R18 ;  /* 0x000000ffff0d7224 */ /* 0x000fce00078e0012 */
[----:B------:R-:W-:Y:S05]  /*11920*/  LDGSTS.E.BYPASS.LTC128B.128 [R4+0x2c00], desc[UR36][R2.64+0x40], !P4 ;  /* 0x02c0004002047fae */ /* 0x000fea000e101d64 */
[----:B------:R0:W-:Y:S01]  /*11930*/  LDGSTS.E.BYPASS.LTC128B.128 [R4+0x4c00], desc[UR36][R2.64+0x80], !P3 ;  /* 0x04c0008002047fae */ /* 0x0001e2000d901d64 */
[----:B------:R-:W-:Y:S01]  /*11940*/  ISETP.LT.OR P3, PT, R6, 0x41, P2 ;  /* 0x000000410600780c */ /* 0x000fe20001761670 */
[----:B0-----:R-:W-:-:S12]  /*11950*/  IMAD.MOV.U32 R3, RZ, RZ, R14 ;  /* 0x000000ffff037224 */ /* 0x001fd800078e000e */
[----:B------:R-:W-:Y:S05]  /*11960*/  WARPSYNC.COLLECTIVE R15, `(.L_x_10355) ;  /* 0x000000000f087348 */ /* 0x000fea0003c00000 */
[----:B------:R0:W1:Y:S02]  /*11970*/  SHFL.IDX P6, R14, R13, R12, R11 ;  /* 0x0000000c0d0e7389 */ /* 0x00006400000c000b */
[----:B01----:R-:W-:Y:S01]  /*11980*/  ENDCOLLECTIVE ;  /* 0x000000000000791b */ /* 0x003fe20003800000 */
.L_x_10355:
[----:B------:R-:W-:Y:S02]  /*11990*/  IMAD.MOV.U32 R13, RZ, RZ, R19 ;  /* 0x000000ffff0d7224 */ /* 0x000fe400078e0013 */
[----:B------:R-:W-:Y:S01]  /*119a0*/  IMAD.MOV.U32 R12, RZ, RZ, 0x3 ;  /* 0x00000003ff0c7424 */ /* 0x000fe200078e00ff */
[----:B------:R-:W-:-:S13]  /*119b0*/  IADD3 R2, P4, R14, R5, RZ ;  /* 0x000000050e027210 */ /* 0x000fda0007f9e0ff */
[----:B------:R-:W-:Y:S05]  /*119c0*/  WARPSYNC.COLLECTIVE R15, `(.L_x_10356) ;  /* 0x000000000f087348 */ /* 0x000fea0003c00000 */
[----:B------:R0:W1:Y:S02]  /*119d0*/  SHFL.IDX P6, R14, R13, R12, R11 ;  /* 0x0000000c0d0e7389 */ /* 0x00006400000c000b */
[----:B01----:R-:W-:Y:S01]  /*119e0*/  ENDCOLLECTIVE ;  /* 0x000000000000791b */ /* 0x003fe20003800000 */
.L_x_10356:
        /* <DEDUP_REMOVED lines=10> */
[----:B------:R-:W-:-:S07]  /*11a90*/  IMAD.MOV.U32 R19, RZ, RZ, R14 ;  /* 0x000000ffff137224 */ /* 0x000fce00078e000e */
[----:B0-----:R-:W-:Y:S05]  /*11aa0*/  WARPSYNC.COLLECTIVE R15, `(.L_x_10357) ;  /* 0x000000000f087348 */ /* 0x001fea0003c00000 */
[----:B------:R1:W2:Y:S02]  /*11ab0*/  SHFL.IDX P6, R14, R13, R12, R11 ;  /* 0x0000000c0d0e7389 */ /* 0x0002a400000c000b */
[----:B012---:R-:W-:Y:S01]  /*11ac0*/  ENDCOLLECTIVE ;  /* 0x000000000000791b */ /* 0x007fe20003800000 */
.L_x_10357:
[----:B------:R-:W-:Y:S05]  /*11ad0*/  BRA `(.L_x_10358) ;  /* 0xffffffc800f47947 */ /* 0x000fea000383ffff */
.L_x_10274:
        /* <DEDUP_REMOVED lines=8> */
.L_x_10360:
[----:B------:R-:W-:Y:S05]  /*11b60*/  BSYNC B0 ;  /* 0x0000000000007941 */ /* 0x000fea0003800000 */
.L_x_10359:
        /* <DEDUP_REMOVED lines=9> */
.L_x_10361:
        /* <DEDUP_REMOVED lines=24> */
.L_x_10362:
[----:B------:R-:W-:Y:S01]  /*11d80*/  IMAD.MOV.U32 R12, RZ, RZ, 0x2 ;  /* 0x00000002ff0c7424 */ /* 0x000fe200078e00ff */
[----:B------:R-:W-:-:S04]  /*11d90*/  SEL R14, R14, RZ, P1 ;  /* 0x000000ff0e0e7207 */ /* 0x000fc80000800000 */
[----:B------:R-:W-:-:S05]  /*11da0*/  IADD3 R5, R13, R14, RZ ;  /* 0x0000000e0d057210 */ /* 0x000fca0007ffe0ff */
[----:B------:R-:W-:-:S07]  /*11db0*/  IMAD.MOV.U32 R13, RZ, RZ, R5 ;  /* 0x000000ffff0d7224 */ /* 0x000fce00078e0005 */
[----:B------:R-:W-:Y:S05]  /*11dc0*/  WARPSYNC.COLLECTIVE R15, `(.L_x_10363) ;  /* 0x000000000f087348 */ /* 0x000fea0003c00000 */
[----:B------:R0:W1:Y:S02]  /*11dd0*/  SHFL.UP P6, R14, R13, R12, R11 ;  /* 0x0400000c0d0e7389 */ /* 0x00006400000c000b */
[----:B01----:R-:W-:Y:S01]  /*11de0*/  ENDCOLLECTIVE ;  /* 0x000000000000791b */ /* 0x003fe20003800000 */
.L_x_10363:
[----:B------:R-:W-:Y:S01]  /*11df0*/  IMAD.MOV.U32 R12, RZ, RZ, 0x4 ;  /* 0x00000004ff0c7424 */ /* 0x000fe200078e00ff */
[----:B------:R-:W-:-:S05]  /*11e00*/  SEL R2, R14, RZ, P2 ;  /* 0x000000ff0e027207 */ /* 0x000fca0001000000 */
[----:B------:R-:W-:-:S04]  /*11e10*/  IMAD.IADD R2, R5, 0x1, R2 ;  /* 0x0000000105027824 */ /* 0x000fc800078e0202 */
[----:B------:R-:W-:-:S07]  /*11e20*/  IMAD.MOV.U32 R13, RZ, RZ, R2 ;  /* 0x000000ffff0d7224 */ /* 0x000fce00078e0002 */
[----:B------:R-:W-:Y:S05]  /*11e30*/  WARPSYNC.COLLECTIVE R15, `(.L_x_10364) ;  /* 0x000000000f087348 */ /* 0x000fea0003c00000 */
[----:B------:R0:W1:Y:S02]  /*11e40*/  SHFL.UP P6, R14, R13, R12, R11 ;  /* 0x0400000c0d0e7389 */ /* 0x00006400000c000b */
[----:B01----:R-:W-:Y:S01]  /*11e50*/  ENDCOLLECTIVE ;  /* 0x000000000000791b */ /* 0x003fe20003800000 */
.L_x_10364:
[----:B------:R-:W-:Y:S01]  /*11e60*/  IMAD.MOV.U32 R12, RZ, RZ, 0x8 ;  /* 0x00000008ff0c7424 */ /* 0x000fe200078e00ff */
[----:B------:R-:W-:-:S05]  /*11e70*/  SEL R3, R14, RZ, P3 ;  /* 0x000000ff0e037207 */ /* 0x000fca0001800000 */
[----:B------:R-:W-:-:S05]  /*11e80*/  IMAD.IADD R3, R2, 0x1, R3 ;  /* 0x0000000102037824 */ /* 0x000fca00078e0203 */
[----:B------:R-:W-:-:S07]  /*11e90*/  MOV R13, R3 ;  /* 0x00000003000d7202 */ /* 0x000fce0000000f00 */
[----:B------:R-:W-:Y:S05]  /*11ea0*/  WARPSYNC.COLLECTIVE R15, `(.L_x_10365) ;  /* 0x000000000f087348 */ /* 0x000fea0003c00000 */
[----:B------:R0:W1:Y:S02]  /*11eb0*/  SHFL.UP P6, R14, R13, R12, R11 ;  /* 0x0400000c0d0e7389 */ /* 0x00006400000c000b */
[----:B01----:R-:W-:Y:S01]  /*11ec0*/  ENDCOLLECTIVE ;  /* 0x000000000000791b */ /* 0x003fe20003800000 */
.L_x_10365:
[----:B------:R-:W-:Y:S01]  /*11ed0*/  IMAD.MOV.U32 R12, RZ, RZ, 0x10 ;  /* 0x00000010ff0c7424 */ /* 0x000fe200078e00ff */
[----:B------:R-:W-:-:S05]  /*11ee0*/  SEL R14, R14, RZ, P4 ;  /* 0x000000ff0e0e7207 */ /* 0x000fca0002000000 */
[----:B------:R-:W-:-:S04]  /*11ef0*/  IMAD.IADD R5, R3, 0x1, R14 ;  /* 0x0000000103057824 */ /* 0x000fc800078e020e */
[----:B------:R-:W-:-:S07]  /*11f00*/  IMAD.MOV.U32 R13, RZ, RZ, R5 ;  /* 0x000000ffff0d7224 */ /* 0x000fce00078e0005 */
[----:B------:R-:W-:Y:S05]  /*11f10*/  WARPSYNC.COLLECTIVE R15, `(.L_x_10366) ;  /* 0x000000000f087348 */ /* 0x000fea0003c00000 */
[----:B------:R0:W1:Y:S02]  /*11f20*/  SHFL.UP P6, R14, R13, R12, R11 ;  /* 0x0400000c0d0e7389 */ /* 0x00006400000c000b */
[----:B01----:R-:W-:Y:S01]  /*11f30*/  ENDCOLLECTIVE ;  /* 0x000000000000791b */ /* 0x003fe20003800000 */
.L_x_10366:
        /* <DEDUP_REMOVED lines=8> */
.L_x_10367:
[----:B------:R-:W-:Y:S05]  /*11fc0*/  BRA `(.L_x_10368) ;  /* 0xffffffcc000c7947 */ /* 0x000fea000383ffff */
.L_x_10277:
[----:B------:R-:W-:Y:S01]  /*11fd0*/  BSSY B0, `(.L_x_10369) ;  /* 0x0000007000007945 */ /* 0x000fe20003800000 */
[----:B------:R-:W-:Y:S02]  /*11fe0*/  IMAD.MOV.U32 R12, RZ, RZ, 0x1 ;  /* 0x00000001ff0c7424 */ /* 0x000fe400078e00ff */
[----:B------:R-:W-:Y:S02]  /*11ff0*/  IMAD.MOV.U32 R11, RZ, RZ, RZ ;  /* 0x000000ffff0b7224 */ /* 0x000fe400078e00ff */
[----:B------:R-:W-:-:S07]  /*12000*/  IMAD.MOV.U32 R15, RZ, RZ, -0x1 ;  /* 0xffffffffff0f7424 */ /* 0x000fce00078e00ff */
[----:B------:R-:W-:Y:S05]  /*12010*/  WARPSYNC.COLLECTIVE R15, `(.L_x_10370) ;  /* 0x000000000f087348 */ /* 0x000fea0003c00000 */
[----:B------:R0:W1:Y:S02]  /*12020*/  SHFL.UP P6, R14, R13, R12, R11 ;  /* 0x0400000c0d0e7389 */ /* 0x00006400000c000b */
[----:B01----:R-:W-:Y:S01]  /*12030*/  ENDCOLLECTIVE ;  /* 0x000000000000791b */ /* 0x003fe20003800000 */
.L_x_10370:
[----:B------:R-:W-:Y:S05]  /*12040*/  BSYNC B0 ;  /* 0x0000000000007941 */ /* 0x000fea0003800000 */
.L_x_10369:
        /* <DEDUP_REMOVED lines=8> */
.L_x_10371:
[----:B------:R-:W-:Y:S01]  /*120d0*/  IMAD.MOV.U32 R12, RZ, RZ, 0x4 ;  /* 0x00000004ff0c7424 */ /* 0x000fe200078e00ff */
[----:B------:R-:W-:-:S05]  /*120e0*/  SEL R14, R14, RZ, P2 ;  /* 0x000000ff0e0e7207 */ /* 0x000fca0001000000 */
[----:B------:R-:W-:-:S04]  /*120f0*/  IMAD.IADD R3, R13, 0x1, R14 ;  /* 0x000000010d037824 */ /* 0x000fc800078e020e */
[----:B------:R-:W-:-:S07]  /*12100*/  IMAD.MOV.U32 R13, RZ, RZ, R3 ;  /* 0x000000ffff0d7224 */ /* 0x000fce00078e0003 */
[----:B------:R-:W-:Y:S05]  /*12110*/  WARPSYNC.COLLECTIVE R15, `(.L_x_10372) ;  /* 0x000000000f087348 */ /* 0x000fea0003c00000 */
[----:B------:R0:W1:Y:S02]  /*12120*/  SHFL.UP P6, R14, R13, R12, R11 ;  /* 0x0400000c0d0e7389 */ /* 0x00006400000c000b */
[----:B01----:R-:W-:Y:S01]  /*12130*/  ENDCOLLECTIVE ;  /* 0x000000000000791b */ /* 0x003fe20003800000 */
.L_x_10372:
[----:B------:R-:W-:Y:S01]  /*12140*/  IMAD.MOV.U32 R12, RZ, RZ, 0x8 ;  /* 0x00000008ff0c7424 */ /* 0x000fe200078e00ff */
[----:B------:R-:W-:-:S05]  /*12150*/  SEL R14, R14, RZ, P3 ;  /* 0x000000ff0e0e7207 */ /* 0x000fca0001800000 */
[----:B------:R-:W-:-:S05]  /*12160*/  IMAD.IADD R5, R3, 0x1, R14 ;  /* 0x0000000103057824 */ /* 0x000fca00078e020e */
[----:B------:R-:W-:-:S07]  /*12170*/  MOV R13, R5 ;  /* 0x00000005000d7202 */ /* 0x000fce0000000f00 */
[----:B------:R-:W-:Y:S05]  /*12180*/  WARPSYNC.COLLECTIVE R15, `(.L_x_10373) ;  /* 0x000000000f087348 */ /* 0x000fea0003c00000 */
[----:B------:R0:W1:Y:S02]  /*12190*/  SHFL.UP P6, R14, R13, R12, R11 ;  /* 0x0400000c0d0e7389 */ /* 0x00006400000c000b */
[----:B01----:R-:W-:Y:S01]  /*121a0*/  ENDCOLLECTIVE ;  /* 0x000000000000791b */ /* 0x003fe20003800000 */
.L_x_10373:
[----:B------:R-:W-:Y:S01]  /*121b0*/  IMAD.MOV.U32 R12, RZ, RZ, 0x10 ;  /* 0x00000010ff0c7424 */ /* 0x000fe200078e00ff */
[----:B------:R-:W-:-:S05]  /*121c0*/  SEL R8, R14, RZ, P4 ;  /* 0x000000ff0e087207 */ /* 0x000fca0002000000 */
[----:B------:R-:W-:-:S04]  /*121d0*/  IMAD.IADD R8, R5, 0x1, R8 ;  /* 0x0000000105087824 */ /* 0x000fc800078e0208 */
[----:B------:R-:W-:-:S07]  /*121e0*/  IMAD.MOV.U32 R13, RZ, RZ, R8 ;  /* 0x000000ffff0d7224 */ /* 0x000fce00078e0008 */
[----:B------:R-:W-:Y:S05]  /*121f0*/  WARPSYNC.COLLECTIVE R15, `(.L_x_10374) ;  /* 0x000000000f087348 */ /* 0x000fea0003c00000 */
[----:B------:R0:W1:Y:S02]  /*12200*/  SHFL.UP P6, R14, R13, R12, R11 ;  /* 0x0400000c0d0e7389 */ /* 0x00006400000c000b */
[----:B01----:R-:W-:Y:S01]  /*12210*/  ENDCOLLECTIVE ;  /* 0x000000000000791b */ /* 0x003fe20003800000 */
.L_x_10374:
        /* <DEDUP_REMOVED lines=8> */
.L_x_10375:
[----:B------:R-:W-:Y:S05]  /*122a0*/  BRA `(.L_x_10376) ;  /* 0xffffffc800f87947 */ /* 0x000fea000383ffff */
.L_x_10279:
[----:B------:R-:W-:Y:S01]  /*122b0*/  BSSY B0, `(.L_x_10377) ;  /* 0x0000006000007945 */ /* 0x000fe20003800000 */
[----:B------:R-:W-:Y:S01]  /*122c0*/  PLOP3.LUT P6, PT, P6, PT, PT, 0x8, 0x0 ;  /* 0x000000000000781c */ /* 0x000fe200037ce170 */
[----:B------:R-:W-:-:S12]  /*122d0*/  IMAD.MOV.U32 R15, RZ, RZ, -0x1 ;  /* 0xffffffffff0f7424 */ /* 0x000fd800078e00ff */
[----:B0-----:R-:W-:Y:S05]  /*122e0*/  WARPSYNC.COLLECTIVE R15, `(.L_x_10378) ;  /* 0x000000000f087348 */ /* 0x001fea0003c00000 */
[----:B------:R-:W-:Y:S01]  /*122f0*/  VOTE.ANY R14, PT, P6 ;  /* 0x00000000000e7806 */ /* 0x000fe200030e0100 */
[----:B0-----:R-:W-:Y:S06]  /*12300*/  ENDCOLLECTIVE ;  /* 0x000000000000791b */ /* 0x001fec0003800000 */
.L_x_10378:
[----:B------:R-:W-:Y:S05]  /*12310*/  BSYNC B0 ;  /* 0x0000000000007941 */ /* 0x000fea0003800000 */
.L_x_10377:
        /* <DEDUP_REMOVED lines=9> */
.L_x_10379:
[----:B------:R-:W-:Y:S02]  /*123b0*/  IMAD.MOV.U32 R13, RZ, RZ, R7 ;  /* 0x000000ffff0d7224 */ /* 0x000fe400078e0007 */
[----:B------:R-:W-:-:S07]  /*123c0*/  IMAD.MOV.U32 R4, RZ, RZ, R14 ;  /* 0x000000ffff047224 */ /* 0x000fce00078e000e */
[----:B------:R-:W-:Y:S05]  /*123d0*/  WARPSYNC.COLLECTIVE R15, `(.L_x_10380) ;  /* 0x000000000f087348 */ /* 0x000fea0003c00000 */
[----:B------:R0:W1:Y:S02]  /*123e0*/  SHFL.IDX P6, R14, R13, R12, R11 ;  /* 0x0000000c0d0e7389 */ /* 0x00006400000c000b */
[----:B01----:R-:W-:Y:S01]  /*123f0*/  ENDCOLLECTIVE ;  /* 0x000000000000791b */ /* 0x003fe20003800000 */
.L_x_10380:
[----:B------:R-:W-:Y:S01]  /*12400*/  IMAD.MOV.U32 R7, RZ, RZ, R14 ;  /* 0x000000ffff077224 */ /* 0x000fe200078e000e */
[----:B------:R-:W-:Y:S06]  /*12410*/  BRA `(.L_x_10381) ;  /* 0xffffffc800d87947 */ /* 0x000fec000383ffff */
.L_x_10281:
[----:B------:R-:W-:Y:S01]  /*12420*/  BSSY B0, `(.L_x_10382) ;  /* 0x0000007000007945 */ /* 0x000fe20003800000 */
[----:B------:R-:W-:Y:S02]  /*12430*/  IMAD.MOV.U32 R13, RZ, RZ, R2 ;  /* 0x000000ffff0d7224 */ /* 0x000fe400078e0002 */
[----:B------:R-:W-:Y:S02]  /*12440*/  IMAD.MOV.U32 R11, RZ, RZ, 0x1f ;  /* 0x0000001fff0b7424 */ /* 0x000fe400078e00ff */
[----:B------:R-:W-:-:S07]  /*12450*/  IMAD.MOV.U32 R15, RZ, RZ, -0x1 ;  /* 0xffffffffff0f7424 */ /* 0x000fce00078e00ff */
[----:B0123--:R-:W-:Y:S05]  /*12460*/  WARPSYNC.COLLECTIVE R15, `(.L_x_10383) ;  /* 0x000000000f087348 */ /* 0x00ffea0003c00000 */
[----:B------:R4:W0:Y:S02]  /*12470*/  SHFL.IDX P6, R14, R13, R12, R11 ;  /* 0x0000000c0d0e7389 */ /* 0x00082400000c000b */
[----:B01234-:R-:W-:Y:S01]  /*12480*/  ENDCOLLECTIVE ;  /* 0x000000000000791b */ /* 0x01ffe20003800000 */
.L_x_10383:
[----:B------:R-:W-:Y:S05]  /*12490*/  BSYNC B0 ;  /* 0x0000000000007941 */ /* 0x000fea0003800000 */
.L_x_10382:
[----:B------:R-:W-:Y:S01]  /*124a0*/  MOV R24, R14 ;  /* 0x0000000e00187202 */ /* 0x000fe20000000f00 */
[----:B------:R-:W-:Y:S06]  /*124b0*/  BRA `(.L_x_10280) ;  /* 0xffffffc800c87947 */ /* 0x000fec000383ffff */
.L_x_10285:
[----:B0-----:R0:W1:Y:S02]  /*124c0*/  SYNCS.PHASECHK.TRANS64.TRYWAIT P0, [R5+URZ+0x2d820], R0 ;  /* 0x02d82000050075a7 */ /* 0x001064000800017f */
[----:B-1----:R-:W-:Y:S05]  /*124d0*/  @!P0 NANOSLEEP.SYNCS 0x989680 ;  /* 0x009896800000895d */ /* 0x002fea0003900000 */
[----:B------:R-:W1:Y:S02]  /*124e0*/  @!P0 SYNCS.PHASECHK.TRANS64 P0, [R5+URZ+0x2d820], R0 ;  /* 0x02d82000050085a7 */ /* 0x000e64000800007f */
[----:B-1----:R-:W-:Y:S05]  /*124f0*/  @!P0 BRA `(.L_x_10285) ;  /* 0xfffffffc00f08947 */ /* 0x002fea000383ffff */
[----:B------:R-:W-:Y:S05]  /*12500*/  BRA `(.L_x_10384) ;  /* 0xffffffd000207947 */ /* 0x000fea000383ffff */
.L_x_10286:
        /* <DEDUP_REMOVED lines=11> */
.L_x_10386:
[----:B------:R-:W-:Y:S05]  /*125c0*/  BSYNC B0 ;  /* 0x0000000000007941 */ /* 0x000fea0003800000 */
.L_x_10385:
[----:B------:R-:W-:Y:S05]  /*125d0*/  BRA `(.L_x_10387) ;  /* 0xffffffd000087947 */ /* 0x000fea000383ffff */
.L_x_10289:
[----:B------:R-:W-:Y:S01]  /*125e0*/  BSSY B1, `(.L_x_10388) ;  /* 0x0000006000017945 */ /* 0x000fe20003800000 */
[----:B------:R-:W-:-:S07]  /*125f0*/  IMAD.MOV.U32 R15, RZ, RZ, -0x1 ;  /* 0xffffffffff0f7424 */ /* 0x000fce00078e00ff */
[----:B0-2---:R-:W-:Y:S05]  /*12600*/  WARPSYNC.COLLECTIVE R15, `(.L_x_10389) ;  /* 0x000000000f0c7348 */ /* 0x005fea0003c00000 */
[----:B------:R-:W-:Y:S02]  /*12610*/  ELECT P6, UR62, PT ;  /* 0x00000000003e782f */ /* 0x000fe400038c0000 */
[----:B------:R-:W-:Y:S01]  /*12620*/  MOV R14, UR62 ;  /* 0x0000003e000e7c02 */ /* 0x000fe20008000f00 */
[----:B0-2---:R-:W-:Y:S10]  /*12630*/  ENDCOLLECTIVE ;  /* 0x000000000000791b */ /* 0x005ff40003800000 */
.L_x_10389:
[----:B------:R-:W-:Y:S05]  /*12640*/  BSYNC B1 ;  /* 0x0000000000017941 */ /* 0x000fea0003800000 */
.L_x_10388:
[----:B------:R-:W-:Y:S05]  /*12650*/  BRA `(.L_x_10390) ;  /* 0xffffffd000007947 */ /* 0x000fea000383ffff */
.L_x_10291:
[----:B0-----:R0:W1:Y:S02]  /*12660*/  SYNCS.PHASECHK.TRANS64.TRYWAIT P1, [R3+URZ+0x2d840], R2 ;  /* 0x02d84002030075a7 */ /* 0x001064000802017f */
[----:B-1----:R-:W-:Y:S05]  /*12670*/  @!P1 NANOSLEEP.SYNCS 0x989680 ;  /* 0x009896800000995d */ /* 0x002fea0003900000 */
[----:B------:R-:W1:Y:S02]  /*12680*/  @!P1 SYNCS.PHASECHK.TRANS64 P1, [R3+URZ+0x2d840], R2 ;  /* 0x02d84002030095a7 */ /* 0x000e64000802007f */
[----:B-1----:R-:W-:Y:S05]  /*12690*/  @!P1 BRA `(.L_x_10291) ;  /* 0xfffffffc00f09947 */ /* 0x002fea000383ffff */
[----:B------:R-:W-:Y:S05]  /*126a0*/  BRA `(.L_x_10391) ;  /* 0xffffffd000207947 */ /* 0x000fea000383ffff */
.L_x_10293:
[----:B-1----:R1:W3:Y:S02]  /*126b0*/  SYNCS.PHASECHK.TRANS64.TRYWAIT P1, [R5+URZ+0x2d840], R0 ;  /* 0x02d84000050075a7 */ /* 0x0022e4000802017f */
[----:B---3--:R-:W-:Y:S05]  /*126c0*/  @!P1 NANOSLEEP.SYNCS 0x989680 ;  /* 0x009896800000995d */ /* 0x008fea0003900000 */
[----:B------:R-:W3:Y:S02]  /*126d0*/  @!P1 SYNCS.PHASECHK.TRANS64 P1, [R5+URZ+0x2d840], R0 ;  /* 0x02d84000050095a7 */ /* 0x000ee4000802007f */
[----:B---3--:R-:W-:Y:S05]  /*126e0*/  @!P1 BRA `(.L_x_10293) ;  /* 0xfffffffc00f09947 */ /* 0x008fea000383ffff */
[----:B------:R-:W-:Y:S05]  /*126f0*/  BRA `(.L_x_10392) ;  /* 0xffffffd0002c7947 */ /* 0x000fea000383ffff */
.L_x_10295:
[----:B---3--:R3:W4:Y:S02]  /*12700*/  SYNCS.PHASECHK.TRANS64.TRYWAIT P1, [R3+URZ+0x2d860], R2 ;  /* 0x02d86002030075a7 */ /* 0x008724000802017f */
[----:B----4-:R-:W-:Y:S05]  /*12710*/  @!P1 NANOSLEEP.SYNCS 0x989680 ;  /* 0x009896800000995d */ /* 0x010fea0003900000 */
[----:B------:R-:W4:Y:S02]  /*12720*/  @!P1 SYNCS.PHASECHK.TRANS64 P1, [R3+URZ+0x2d860], R2 ;  /* 0x02d86002030095a7 */ /* 0x000f24000802007f */
[----:B----4-:R-:W-:Y:S05]  /*12730*/  @!P1 BRA `(.L_x_10295) ;  /* 0xfffffffc00f09947 */ /* 0x010fea000383ffff */
[----:B------:R-:W-:Y:S05]  /*12740*/  BRA `(.L_x_10393) ;  /* 0xffffffd000287947 */ /* 0x000fea000383ffff */
.L_x_10394:
        /* <DEDUP_REMOVED lines=11> */
.L_x_15984:


//--------------------- .text._ZN7cutlass13device_kernelIN5flash11enable_sm90INS1_16FlashAttnFwdSm90INS1_25CollectiveMainloopFwdSm90ILi2EN4cute5tupleIJNS5_1CILi1EEES8_S8_EEENS6_IJNS7_ILi192EEENS7_ILi128EEENS7_ILi96EEEEEELi96ENS_10bfloat16_tEfNS_4arch4Sm90ELb0ELb0ELb1ELb1ELb1ELb1ELb0ELb0ELb1ELb1ELb1ELb0EEENS1_21CollectiveEpilogueFwdINS6_IJSA_SC_SB_EEES9_SE_SG_Li384ELb1ELb1ELb1ELb0EEENS1_36VarlenDynamicPersistentTileSchedulerILi192ELi128ELi384ELi128ELb1ELb1ELb1ELb0ELb1ELb1EEEEEEEEEvNT_6ParamsE --------------------------
	.section	.text._ZN7cutlass13device_kernelIN5flash11enable_sm90INS1_16FlashAttnFwdSm90INS1_25CollectiveMainloopFwdSm90ILi2EN4cute5tupleIJNS5_1CILi1EEES8_S8_EEENS6_IJNS7_ILi192EEENS7_ILi128EEENS7_ILi96EEEEEELi96ENS_10bfloat16_tEfNS_4arch4Sm90ELb0ELb0ELb1ELb1ELb1ELb1ELb0ELb0ELb1ELb1ELb1ELb0EEENS1_21CollectiveEpilogueFwdINS6_IJSA_SC_SB_EEES9_SE_SG_Li384ELb1ELb1ELb1ELb0EEENS1_36VarlenDynamicPersistentTileSchedulerILi192ELi128ELi384ELi128ELb1ELb1ELb1ELb0ELb1ELb1EEEEEEEEEvNT_6ParamsE,"ax",@progbits
	.align	128
.text._ZN7cutlass13device_kernelIN5flash11enable_sm90INS1_16FlashAttnFwdSm90INS1_25CollectiveMainloopFwdSm90ILi2EN4cute5tupleIJNS5_1CILi1EEES8_S8_EEENS6_IJNS7_ILi192EEENS7_ILi128EEENS7_ILi96EEEEEELi96ENS_10bfloat16_tEfNS_4arch4Sm90ELb0ELb0ELb1ELb1ELb1ELb1ELb0ELb0ELb1ELb1ELb1ELb0EEENS1_21CollectiveEpilogueFwdINS6_IJSA_SC_SB_EEES9_SE_SG_Li384ELb1ELb1ELb1ELb0EEENS1_36VarlenDynamicPersistentTileSchedulerILi192ELi128ELi384ELi128ELb1ELb1ELb1ELb0ELb1ELb1EEEEEEEEEvNT_6ParamsE:
        .type           _ZN7cutlass13device_kernelIN5flash11enable_sm90INS1_16FlashAttnFwdSm90INS1_25CollectiveMainloopFwdSm90ILi2EN4cute5tupleIJNS5_1CILi1EEES8_S8_EEENS6_IJNS7_ILi192EEENS7_ILi128EEENS7_ILi96EEEEEELi96ENS_10bfloat16_tEfNS_4arch4Sm90ELb0ELb0ELb1ELb1ELb1ELb1ELb0ELb0ELb1ELb1ELb1ELb0EEENS1_21CollectiveEpilogueFwdINS6_IJSA_SC_SB_EEES9_SE_SG_Li384ELb1ELb1ELb1ELb0EEENS1_36VarlenDynamicPersistentTileSchedulerILi192ELi128ELi384ELi128ELb1ELb1ELb1ELb0ELb1ELb1EEEEEEEEEvNT_6ParamsE,@function
        .size           _ZN7cutlass13device_kernelIN5flash11enable_sm90INS1_16FlashAttnFwdSm90INS1_25CollectiveMainloopFwdSm90ILi2EN4cute5tupleIJNS5_1CILi1EEES8_S8_EEENS6_IJNS7_ILi192EEENS7_ILi128EEENS7_ILi96EEEEEELi96ENS_10bfloat16_tEfNS_4arch4Sm90ELb0ELb0ELb1ELb1ELb1ELb1ELb0ELb0ELb1ELb1ELb1ELb0EEENS1_21CollectiveEpilogueFwdINS6_IJSA_SC_SB_EEES9_SE_SG_Li384ELb1ELb1ELb1ELb0EEENS1_36VarlenDynamicPersistentTileSchedulerILi192ELi128ELi384ELi128ELb1ELb1ELb1ELb0ELb1ELb1EEEEEEEEEvNT_6ParamsE,(.L_x_15985 - _ZN7cutlass13device_kernelIN5flash11enable_sm90INS1_16FlashAttnFwdSm90INS1_25CollectiveMainloopFwdSm90ILi2EN4cute5tupleIJNS5_1CILi1EEES8_S8_EEENS6_IJNS7_ILi192EEENS7_ILi128EEENS7_ILi96EEEEEELi96ENS_10bfloat16_tEfNS_4arch4Sm90ELb0ELb0ELb1ELb1ELb1ELb1ELb0ELb0ELb1ELb1ELb1ELb0EEENS1_21CollectiveEpilogueFwdINS6_IJSA_SC_SB_EEES9_SE_SG_Li384ELb1ELb1ELb1ELb0EEENS1_36VarlenDynamicPersistentTileSchedulerILi192ELi128ELi384ELi128ELb1ELb1ELb1ELb0ELb1ELb1EEEEEEEEEvNT_6ParamsE)
        .other          _ZN7cutlass13device_kernelIN5flash11enable_sm90INS1_16FlashAttnFwdSm90INS1_25CollectiveMainloopFwdSm90ILi2EN4cute5tupleIJNS5_1CILi1EEES8_S8_EEENS6_IJNS7_ILi192EEENS7_ILi128EEENS7_ILi96EEEEEELi96ENS_10bfloat16_tEfNS_4arch4Sm90ELb0ELb0ELb1ELb1ELb1ELb1ELb0ELb0ELb1ELb1ELb1ELb0EEENS1_21CollectiveEpilogueFwdINS6_IJSA_SC_SB_EEES9_SE_SG_Li384ELb1ELb1ELb1ELb0EEENS1_36VarlenDynamicPersistentTileSchedulerILi192ELi128ELi384ELi128ELb1ELb1ELb1ELb0ELb1ELb1EEEEEEEEEvNT_6ParamsE,@"STO_CUDA_ENTRY STV_DEFAULT"
_ZN7cutlass13device_kernelIN5flash11enable_sm90INS1_16FlashAttnFwdSm90INS1_25CollectiveMainloopFwdSm90ILi2EN4cute5tupleIJNS5_1CILi1EEES8_S8_EEENS6_IJNS7_ILi192EEENS7_ILi128EEENS7_ILi96EEEEEELi96ENS_10bfloat16_tEfNS_4arch4Sm90ELb0ELb0ELb1ELb1ELb1ELb1ELb0ELb0ELb1ELb1ELb1ELb0EEENS1_21CollectiveEpilogueFwdINS6_IJSA_SC_SB_EEES9_SE_SG_Li384ELb1ELb1ELb1ELb0EEENS1_36VarlenDynamicPersistentTileSchedulerILi192ELi128ELi384ELi128ELb1ELb1ELb1ELb0ELb1ELb1EEEEEEEEEvNT_6ParamsE:
        /* <DEDUP_REMOVED lines=18> */
.L_x_10396:
[----:B------:R-:W-:Y:S05]  /*0120*/  BSYNC B0 ;  /* 0x0000000000007941 */ /* 0x000fea0003800000 */
.L_x_10395:
        /* <DEDUP_REMOVED lines=41> */
.L_x_10397:
        /* <DEDUP_REMOVED lines=22> */
.L_x_10398:
        /* <DEDUP_REMOVED lines=18> */
.L_x_10399:
        /* <DEDUP_REMOVED lines=22> */
.L_x_10400:
        /* <DEDUP_REMOVED lines=22> */
.L_x_10401:
        /* <DEDUP_REMOVED lines=8> */
.L_x_10404:
[----:B------:R-:W-:-:S08]  /*0980*/  NOP ;  /* 0x0000000000007918 */ /* 0x000fd00000000000 */
[----:B------:R-:W0:Y:S02]  /*0990*/  USETMAXREG.TRY_ALLOC.CTAPOOL UP0, 0xa0 ;  /* 0x000000a0000079c8 */ /* 0x000e240008000600 */
[----:B0-----:R-:W-:-:S13]  /*09a0*/  PLOP3.LUT P0, PT, PT, PT, UP0, 0x80, 0x0 ;  /* 0x000000000000781c */ /* 0x001fda0003f0f008 */
[----:B------:R-:W-:Y:S05]  /*09b0*/  @!P0 BRA `(.L_x_10404) ;  /* 0xfffffffc00f08947 */ /* 0x000fea000383ffff */
[----:B------:R-:W0:Y:S01]  /*09c0*/  S2R R0, SR_TID.X ;  /* 0x0000000000007919 */ /* 0x000e220000002100 */
[----:B------:R-:W1:Y:S01]  /*09d0*/  S2UR UR38, SR_CgaCtaId ;  /* 0x00000000002679c3 */ /* 0x000e620000008800 */
[----:B------:R-:W-:Y:S01]  /*09e0*/  UMOV UR4, 0x400 ;  /* 0x0000040000047882 */ /* 0x000fe20000000000 */
[----:B------:R-:W-:-:S06]  /*09f0*/  LOP3.LUT R19, R19, 0xffffffef, RZ, 0xc0, !PT ;  /* 0xffffffef13137812 */ /* 0x000fcc00078ec0ff */
[----:B------:R-:W-:Y:S06]  /*0a00*/  BAR.ARV 0x8, 0x200 ;  /* 0x0208000000007b1d */ /* 0x000fec0000002000 */
[----:B-1----:R-:W-:-:S06]  /*0a10*/  ULEA UR4, UR38, UR4, 0x18 ;  /* 0x0000000426047291 */ /* 0x002fcc000f8ec03f */
[----:B------:R-:W-:Y:S01]  /*0a20*/  IMAD.U32 R2, RZ, RZ, UR4 ;  /* 0x00000004ff027e24 */ /* 0x000fe2000f8e00ff */
[----:B0-----:R-:W-:Y:S01]  /*0a30*/  SHF.R.U32.HI R0, RZ, 0x7, R0 ;  /* 0x00000007ff007819 */ /* 0x001fe20000011600 */
[----:B------:R-:W-:-:S03]  /*0a40*/  ULDC UR4, c[0x0][0xc3c] ;  /* 0x00030f0000047ab9 */ /* 0x000fc60000000800 */
[----:B------:R-:W-:-:S13]  /*0a50*/  ISETP.NE.AND P0, PT, R0, 0x1, PT ;  /* 0x000000010000780c */ /* 0x000fda0003f05270 */
[----:B------:R-:W-:Y:S01]  /*0a60*/  @P0 LOP3.LUT R19, R19, 0x10, RZ, 0xfc, !PT ;  /* 0x0000001013130812 */ /* 0x000fe200078efcff */
[----:B------:R-:W-:Y:S08]  /*0a70*/  @!P0 BAR.ARV 0x9, 0x100 ;  /* 0x0244000000008b1d */ /* 0x000ff00000002000 */
[----:B------:R-:W-:Y:S06]  /*0a80*/  BAR.SYNC.DEFER_BLOCKING 0x5, 0x200 ;  /* 0x0148000000007b1d */ /* 0x000fec0000010000 */
[----:B------:R-:W0:Y:S02]  /*0a90*/  LDS.128 R96, [R2+0x2d8d0] ;  /* 0x02d8d00002607984 */ /* 0x000e240000000c00 */
[----:B------:R-:W-:Y:S06]  /*0aa0*/  BAR.ARV 0x4, 0x200 ;  /* 0x0108000000007b1d */ /* 0x000fec0000002000 */
[----:B0-----:R-:W-:-:S13]  /*0ab0*/  ISETP.GE.AND P0, PT, R99, UR4, PT ;  /* 0x0000000463007c0c */ /* 0x001fda000bf06270 */
[----:B------:R-:W-:Y:S05]  /*0ac0*/  @P0 BRA `(.L_x_10405) ;  /* 0x000001b400500947 */ /* 0x000fea0003800000 */
[----:B------:R-:W0:Y:S01]  /*0ad0*/  S2R R0, SR_TID.X ;  /* 0x0000000000007919 */ /* 0x000e220000002100 */
[----:B------:R-:W-:Y:S01]  /*0ae0*/  R2UR UR40, R2 ;  /* 0x00000000022872ca */ /* 0x000fe200000e0000 */
[----:B------:R-:W-:Y:S01]  /*0af0*/  IMAD.MOV.U32 R18, RZ, RZ, RZ ;  /* 0x000000ffff127224 */ /* 0x000fe200078e00ff */
[----:B------:R-:W-:Y:S01]  /*0b00*/  ULOP3.LUT UR39, UR36, 0x1, URZ, 0xfc, !UPT ;  /* 0x0000000124277892 */ /* 0x000fe2000f8efc3f */
[----:B------:R-:W-:Y:S01]  /*0b10*/  IMAD.MOV.U32 R140, RZ, RZ, RZ ;  /* 0x000000ffff8c7224 */ /* 0x000fe200078e00ff */
[----:B------:R-:W-:Y:S01]  /*0b20*/  UMOV UR37, URZ ;  /* 0x0000003f00257c82 */ /* 0x000fe20008000000 */
[----:B------:R-:W-:-:S08]  /*0b30*/  IMAD.MOV.U32 R142, RZ, RZ, RZ ;  /* 0x000000ffff8e7224 */ /* 0x000fd000078e00ff */
[----:B------:R-:W-:Y:S01]  /*0b40*/  UIADD3 UR40, UR40, 0xc400, URZ ;  /* 0x0000c40028287890 */ /* 0x000fe2000fffe03f */
[----:B0-----:R-:W-:-:S05]  /*0b50*/  VIADD R0, R0, 0xffffff80 ;  /* 0xffffff8000007836 */ /* 0x001fca0000000000 */
[----:B------:R-:W-:Y:S02]  /*0b60*/  SHF.R.S32.HI R3, RZ, 0x1f, R0 ;  /* 0x0000001fff037819 */ /* 0x000fe40000011400 */
[-C--:B------:R-:W-:Y:S02]  /*0b70*/  LEA.HI R12, R0, R0.reuse, RZ, 0x1 ;  /* 0x00000000000c7211 */ /* 0x080fe400078f08ff */
[CC--:B------:R-:W-:Y:S02]  /*0b80*/  LEA.HI R4, R3.reuse, R0.reuse, RZ, 0x7 ;  /* 0x0000000003047211 */ /* 0x0c0fe400078f38ff */
[CC--:B------:R-:W-:Y:S02]  /*0b90*/  LEA.HI R5, R3.reuse, R0.reuse, RZ, 0x4 ;  /* 0x0000000003057211 */ /* 0x0c0fe400078f20ff */
[----:B------:R-:W-:Y:S02]  /*0ba0*/  SHF.R.S32.HI R141, RZ, 0x1, R12 ;  /* 0x00000001ff8d7819 */ /* 0x000fe4000001140c */
[----:B------:R-:W-:-:S02]  /*0bb0*/  LEA.HI R6, R3, R0, RZ, 0x5 ;  /* 0x0000000003067211 */ /* 0x000fc400078f28ff */
[----:B------:R-:W-:Y:S02]  /*0bc0*/  LEA.HI R7, R3, R0, RZ, 0x2 ;  /* 0x0000000003077211 */ /* 0x000fe400078f10ff */
[----:B------:R-:W-:Y:S02]  /*0bd0*/  LOP3.LUT R13, R12, 0xfffffffe, RZ, 0xc0, !PT ;  /* 0xfffffffe0c0d7812 */ /* 0x000fe400078ec0ff */
[----:B------:R-:W-:Y:S02]  /*0be0*/  SHF.R.S32.HI R3, RZ, 0x7, R4 ;  /* 0x00000007ff037819 */ /* 0x000fe40000011404 */
[----:B------:R-:W-:Y:S01]  /*0bf0*/  LOP3.LUT R11, R4, 0xffffff80, RZ, 0xc0, !PT ;  /* 0xffffff80040b7812 */ /* 0x000fe200078ec0ff */
[----:B------:R-:W-:Y:S01]  /*0c00*/  IMAD.IADD R16, R0, 0x1, -R13 ;  /* 0x0000000100107824 */ /* 0x000fe200078e0a0d */
[----:B------:R-:W-:Y:S01]  /*0c10*/  SHF.R.S32.HI R4, RZ, 0x4, R5 ;  /* 0x00000004ff047819 */ /* 0x000fe20000011405 */
[----:B------:R-:W-:Y:S01]  /*0c20*/  IMAD.HI R10, R3, 0x55555556, RZ ;  /* 0x55555556030a7827 */ /* 0x000fe200078e02ff */
[----:B------:R-:W-:-:S02]  /*0c30*/  LEA.HI R12, R12, R141, RZ, 0x1 ;  /* 0x0000008d0c0c7211 */ /* 0x000fc400078f08ff */
[----:B------:R-:W-:Y:S01]  /*0c40*/  LOP3.LUT R9, R7, 0xfffffffc, RZ, 0xc0, !PT ;  /* 0xfffffffc07097812 */ /* 0x000fe200078ec0ff */
[----:B------:R-:W-:Y:S01]  /*0c50*/  IMAD.SHL.U32 R138, R16, 0x4, RZ ;  /* 0x00000004108a7824 */ /* 0x000fe200078e00ff */
[----:B------:R-:W-:Y:S01]  /*0c60*/  SHF.R.S32.HI R8, RZ, 0x2, R7 ;  /* 0x00000002ff087819 */ /* 0x000fe20000011407 */
[C---:B------:R-:W-:Y:S01]  /*0c70*/  IMAD.IADD R20, R0.reuse, 0x1, -R11 ;  /* 0x0000000100147824 */ /* 0x040fe200078e0a0b */
[----:B------:R-:W-:Y:S01]  /*0c80*/  SHF.R.S32.HI R15, RZ, 0x1f, R7 ;  /* 0x0000001fff0f7819 */ /* 0x000fe20000011407 */
[----:B------:R-:W-:Y:S01]  /*0c90*/  IMAD.IADD R9, R0, 0x1, -R9 ;  /* 0x0000000100097824 */ /* 0x000fe200078e0a09 */
[C---:B------:R-:W-:Y:S01]  /*0ca0*/  LOP3.LUT R7, R5.reuse, 0xfffffff0, RZ, 0xc0, !PT ;  /* 0xfffffff005077812 */ /* 0x040fe200078ec0ff */
[----:B------:R-:W-:Y:S01]  /*0cb0*/  VIADD R14, R138, 0x10 ;  /* 0x000000108a0e7836 */ /* 0x000fe20000000000 */
[----:B------:R-:W-:Y:S01]  /*0cc0*/  LEA.HI R5, R5, R4, RZ, 0x1 ;  /* 0x0000000405057211 */ /* 0x000fe200078f08ff */
[----:B------:R-:W-:Y:S01]  /*0cd0*/  STL [R1+0xdc], R16 ;  /* 0x0000dc1001007387 */ /* 0x000fe20000100800 */
[----:B------:R-:W-:Y:S01]  /*0ce0*/  LOP3.LUT R12, R12, 0x7fffffe, RZ, 0xc0, !PT ;  /* 0x07fffffe0c0c7812 */ /* 0x000fe200078ec0ff */
[----:B------:R-:W-:Y:S01]  /*0cf0*/  IMAD.IADD R7, R0, 0x1, -R7 ;  /* 0x0000000100077824 */ /* 0x000fe200078e0a07 */
[----:B------:R-:W-:Y:S01]  /*0d00*/  LEA.HI R15, R15, R8, RZ, 0x2 ;  /* 0x000000080f0f7211 */ /* 0x000fe200078f10ff */
[----:B------:R-:W-:Y:S01]  /*0d10*/  STL [R1+0xe0], R20 ;  /* 0x0000e01401007387 */ /* 0x000fe20000100800 */
[----:B------:R-:W-:Y:S01]  /*0d20*/  LOP3.LUT R5, R5, 0x1ffffffe, RZ, 0xc0, !PT ;  /* 0x1ffffffe05057812 */ /* 0x000fe200078ec0ff */
[----:B------:R-:W-:Y:S01]  /*0d30*/  IMAD.IADD R13, R141, 0x1, -R12 ;  /* 0x000000018d0d7824 */ /* 0x000fe200078e0a0c */
[----:B------:R-:W-:Y:S01]  /*0d40*/  LOP3.LUT R15, R15, 0xfffffffc, RZ, 0xc0, !PT ;  /* 0xfffffffc0f0f7812 */ /* 0x000fe200078ec0ff */
[----:B------:R0:W-:Y:S01]  /*0d50*/  STL [R1+0x4c], R14 ;  /* 0x00004c0e01007387 */ /* 0x0001e20000100800 */
[----:B------:R-:W-:Y:S01]  /*0d60*/  LEA.HI R10, R10, R10, RZ, 0x1 ;  /* 0x0000000a0a0a7211 */ /* 0x000fe200078f08ff */
[C---:B------:R-:W-:Y:S01]  /*0d70*/  IMAD.IADD R5, R4.reuse, 0x1, -R5 ;  /* 0x0000000104057824 */ /* 0x040fe200078e0a05 */
[----:B------:R-:W-:Y:S01]  /*0d80*/  SHF.R.S32.HI R0, RZ, 0x1f, R7 ;  /* 0x0000001fff007819 */ /* 0x000fe20000011407 */
[----:B------:R-:W-:Y:S01]  /*0d90*/  IMAD R153, R4, 0x8, R13 ;  /* 0x0000000804997824 */ /* 0x000fe200078e020d */
[C---:B------:R-:W-:Y:S01]  /*0da0*/  LEA.HI R4, R9.reuse, R9, RZ, 0x1 ;  /* 0x0000000909047211 */ /* 0x040fe200078f08ff */
[----:B------:R-:W-:Y:S01]  /*0db0*/  IMAD.IADD R15, R8, 0x1, -R15 ;  /* 0x00000001080f7824 */ /* 0x000fe200078e0a0f */
[----:B------:R-:W-:Y:S01]  /*0dc0*/  LEA.HI R0, R0, R7, RZ, 0x3 ;  /* 0x0000000700007211 */ /* 0x000fe200078f18ff */
[----:B------:R-:W-:Y:S01]  /*0dd0*/  IMAD.IADD R8, R138, 0x1, R14 ;  /* 0x000000018a087824 */ /* 0x000fe200078e020e */
[----:B------:R-:W-:Y:S01]  /*0de0*/  LOP3.LUT R4, R4, 0x1ffffffe, RZ, 0xc0, !PT ;  /* 0x1ffffffe04047812 */ /* 0x000fe200078ec0ff */
[----:B------:R-:W-:Y:S01]  /*0df0*/  IMAD R10, R10, -0x3, R3 ;  /* 0xfffffffd0a0a7824 */ /* 0x000fe200078e0203 */
[----:B------:R-:W-:Y:S01]  /*0e00*/  SHF.R.S32.HI R3, RZ, 0x1f, R20 ;  /* 0x0000001fff037819 */ /* 0x000fe20000011414 */
[----:B0-----:R-:W-:Y:S01]  /*0e10*/  VIADD R14, R138, 0x20 ;  /* 0x000000208a0e7836 */ /* 0x001fe20000000000 */
[----:B------:R-:W-:Y:S01]  /*0e20*/  SHF.R.S32.HI R17, RZ, 0x1f, R8 ;  /* 0x0000001fff117819 */ /* 0x000fe20000011408 */
[----:B------:R-:W-:Y:S01]  /*0e30*/  IMAD.IADD R9, R9, 0x1, -R4 ;  /* 0x0000000109097824 */ /* 0x000fe200078e0a04 */
[C---:B------:R-:W-:Y:S01]  /*0e40*/  LOP3.LUT R4, R0.reuse, 0xfffffff8, RZ, 0xc0, !PT ;  /* 0xfffffff800047812 */ /* 0x040fe200078ec0ff */
[----:B------:R-:W-:Y:S01]  /*0e50*/  IMAD.SHL.U32 R15, R15, 0x40, RZ ;  /* 0x000000400f0f7824 */ /* 0x000fe200078e00ff */
[----:B------:R-:W-:Y:S01]  /*0e60*/  LEA.HI R156, R17, R8, RZ, 0x3 ;  /* 0x00000008119c7211 */ /* 0x000fe200078f18ff */
[----:B------:R-:W-:Y:S01]  /*0e70*/  STL [R1+0x48], R14 ;  /* 0x0000480e01007387 */ /* 0x000fe20000100800 */
[-C--:B------:R-:W-:Y:S01]  /*0e80*/  LEA.HI R11, R3, R20.reuse, RZ, 0x2 ;  /* 0x00000014030b7211 */ /* 0x080fe200078f10ff */
[----:B------:R-:W-:Y:S01]  /*0e90*/  IMAD.IADD R4, R7, 0x1, -R4 ;  /* 0x0000000107047824 */ /* 0x000fe200078e0a04 */
[----:B------:R-:W-:Y:S01]  /*0ea0*/  SHF.R.S32.HI R8, RZ, 0x5, R6 ;  /* 0x00000005ff087819 */ /* 0x000fe20000011406 */
[----:B------:R-:W-:Y:S01]  /*0eb0*/  IMAD.SHL.U32 R6, R0, 0x40, RZ ;  /* 0x0000004000067824 */ /* 0x000fe200078e00ff */
[--C-:B------:R-:W-:Y:S01]  /*0ec0*/  SHF.R.S32.HI R12, RZ, 0x2, R11.reuse ;  /* 0x00000002ff0c7819 */ /* 0x100fe2000001140b */
[----:B------:R-:W-:Y:S01]  /*0ed0*/  IMAD.SHL.U32 R0, R5, 0x8, RZ ;  /* 0x0000000805007824 */ /* 0x000fe200078e00ff */
[----:B------:R-:W-:Y:S01]  /*0ee0*/  SHF.R.S32.HI R13, RZ, 0x1f, R11 ;  /* 0x0000001fff0d7819 */ /* 0x000fe2000001140b */
[----:B------:R-:W-:Y:S01]  /*0ef0*/  IMAD R17, R8, 0x10, R7 ;  /* 0x0000001008117824 */ /* 0x000fe200078e0207 */
[----:B------:R-:W-:Y:S01]  /*0f00*/  LEA.HI R7, R3, R20, RZ, 0x5 ;  /* 0x0000001403077211 */ /* 0x000fe200078f28ff */
[----:B------:R-:W-:Y:S01]  /*0f10*/  IMAD.SHL.U32 R3, R4, 0x40, RZ ;  /* 0x0000004004037824 */ /* 0x000fe200078e00ff */
[----:B------:R-:W-:Y:S01]  /*0f20*/  LEA.HI R13, R13, R12, RZ, 0x3 ;  /* 0x0000000c0d0d7211 */ /* 0x000fe200078f18ff */
[----:B------:R-:W-:Y:S01]  /*0f30*/  IMAD.U32 R5, R17, 0x20, R0 ;  /* 0x0000002011057824 */ /* 0x000fe200078e0000 */
[----:B------:R-:W-:Y:S01]  /*0f40*/  SHF.R.S32.HI R7, RZ, 0x5, R7 ;  /* 0x00000005ff077819 */ /* 0x000fe20000011407 */
[----:B------:R-:W-:Y:S01]  /*0f50*/  IMAD.SHL.U32 R153, R153, 0x20, RZ ;  /* 0x0000002099997824 */ /* 0x000fe200078e00ff */
[----:B------:R-:W-:-:S02]  /*0f60*/  LOP3.LUT R13, R13, 0xfffffff8, RZ, 0xc0, !PT ;  /* 0xfffffff80d0d7812 */ /* 0x000fc400078ec0ff */
[----:B------:R-:W-:Y:S01]  /*0f70*/  LOP3.LUT R3, R3, 0x1c0, RZ, 0xc0, !PT ;  /* 0x000001c003037812 */ /* 0x000fe200078ec0ff */
[----:B------:R0:W-:Y:S01]  /*0f80*/  STL [R1+0x114], R5 ;  /* 0x0001140501007387 */ /* 0x0001e20000100800 */
[----:B------:R-:W-:Y:S01]  /*0f90*/  LOP3.LUT R6, R6, 0x7ffffe00, RZ, 0xc0, !PT ;  /* 0x7ffffe0006067812 */ /* 0x000fe200078ec0ff */
[----:B------:R-:W-:Y:S01]  /*0fa0*/  IMAD.IADD R12, R12, 0x1, -R13 ;  /* 0x000000010c0c7824 */ /* 0x000fe200078e0a0d */
[----:B------:R-:W-:Y:S01]  /*0fb0*/  LOP3.LUT R0, R3, 0x8, R0, 0xf8, !PT ;  /* 0x0000000803007812 */ /* 0x000fe200078ef800 */
[----:B------:R-:W-:Y:S01]  /*0fc0*/  IMAD.IADD R13, R138, 0x1, R14 ;  /* 0x000000018a0d7824 */ /* 0x000fe200078e020e */
[----:B------:R-:W-:Y:S01]  /*0fd0*/  SHF.R.U32.HI R3, RZ, 0x3, R3 ;  /* 0x00000003ff037819 */ /* 0x000fe20000011603 */
[----:B------:R-:W-:Y:S01]  /*0fe0*/  IMAD R7, R7, 0x10, R12 ;  /* 0x0000001007077824 */ /* 0x000fe200078e020c */
[----:B------:R-:W-:Y:S01]  /*0ff0*/  SHF.L.U32 R16, R16, 0x3, RZ ;  /* 0x0000000310107819 */ /* 0x000fe200000006ff */
[----:B------:R-:W-:Y:S01]  /*1000*/  IMAD R6, R8, 0x400, R6 ;  /* 0x0000040008067824 */ /* 0x000fe200078e0206 */
[----:B------:R-:W-:Y:S01]  /*1010*/  LOP3.LUT R3, R0, R3, RZ, 0x3c, !PT ;  /* 0x0000000300037212 */ /* 0x000fe200078e3cff */
[----:B------:R-:W-:Y:S01]  /*1020*/  IMAD R10, R10, 0x40, R7 ;  /* 0x000000400a0a7824 */ /* 0x000fe200078e0207 */
[----:B------:R-:W-:Y:S01]  /*1030*/  LOP3.LUT R11, R11, 0x7ffffffc, RZ, 0xc0, !PT ;  /* 0x7ffffffc0b0b7812 */ /* 0x000fe200078ec0ff */
[----:B0-----:R-:W-:Y:S01]  /*1040*/  VIADD R5, R138, 0x18 ;  /* 0x000000188a057836 */ /* 0x001fe20000000000 */
[----:B------:R-:W-:Y:S01]  /*1050*/  LOP3.LUT R143, R15, 0xc0, RZ, 0xc0, !PT ;  /* 0x000000c00f8f7812 */ /* 0x000fe200078ec0ff */
[----:B------:R-:W-:Y:S01]  /*1060*/  IMAD.IADD R3, R6, 0x1, R3 ;  /* 0x0000000106037824 */ /* 0x000fe200078e0203 */
[----:B------:R-:W-:Y:S01]  /*1070*/  STL [R1+0x10c], R10 ;  /* 0x00010c0a01007387 */ /* 0x000fe20000100800 */
[----:B------:R-:W-:Y:S01]  /*1080*/  VIADD R6, R138, 0x8 ;  /* 0x000000088a067836 */ /* 0x000fe20000000000 */
[----:B------:R-:W-:Y:S01]  /*1090*/  R2P PR, R4, 0x6 ;  /* 0x0000000604007804 */ /* 0x000fe20000000000 */
[----:B------:R-:W-:Y:S01]  /*10a0*/  VIADD R23, R16, 0x30 ;  /* 0x0000003010177836 */ /* 0x000fe20000000000 */
[----:B------:R-:W-:Y:S01]  /*10b0*/  STL [R1], RZ ;  /* 0x000000ff01007387 */ /* 0x000fe20000100800 */
[----:B------:R-:W-:Y:S01]  /*10c0*/  VIADD R0, R138, 0x28 ;  /* 0x000000288a007836 */ /* 0x000fe20000000000 */
[----:B------:R-:W-:Y:S01]  /*10d0*/  SHF.R.S32.HI R14, RZ, 0x1f, R13 ;  /* 0x0000001fff0e7819 */ /* 0x000fe2000001140d */
[----:B------:R-:W-:Y:S01]  /*10e0*/  VIADD R22, R16, 0x40 ;  /* 0x0000004010167836 */ /* 0x000fe20000000000 */
[----:B------:R-:W-:Y:S01]  /*10f0*/  STL [R1+0x54], R6 ;  /* 0x0000540601007387 */ /* 0x000fe20000100800 */
[----:B------:R-:W-:Y:S01]  /*1100*/  IMAD.IADD R11, R20, 0x1, -R11 ;  /* 0x00000001140b7824 */ /* 0x000fe200078e0a0b */
[----:B------:R-:W-:Y:S01]  /*1110*/  SHF.R.U32.HI R144, RZ, 0x3, R143 ;  /* 0x00000003ff907819 */ /* 0x000fe2000001168f */
[----:B------:R-:W-:Y:S01]  /*1120*/  VIADD R136, R16, 0x50 ;  /* 0x0000005010887836 */ /* 0x000fe20000000000 */
[----:B------:R0:W-:Y:S01]  /*1130*/  STL [R1+0x50], R5 ;  /* 0x0000500501007387 */ /* 0x0001e20000100800 */
[----:B------:R-:W-:Y:S01]  /*1140*/  IMAD.SHL.U32 R11, R11, 0x2, RZ ;  /* 0x000000020b0b7824 */ /* 0x000fe200078e00ff */
[--C-:B------:R-:W-:Y:S01]  /*1150*/  LOP3.LUT R7, R143, 0x18, R16.reuse, 0xf8, !PT ;  /* 0x000000188f077812 */ /* 0x100fe200078ef810 */
[----:B------:R-:W-:Y:S01]  /*1160*/  IMAD.MOV.U32 R4, RZ, RZ, 0x40 ;  /* 0x00000040ff047424 */ /* 0x000fe200078e00ff */
[----:B------:R1:W-:Y:S01]  /*1170*/  STL [R1+0x58], R0 ;  /* 0x0000580001007387 */ /* 0x0003e20000100800 */
[C---:B------:R-:W-:Y:S01]  /*1180*/  VIADD R25, R11.reuse, 0x8 ;  /* 0x000000080b197836 */ /* 0x040fe20000000000 */
[----:B------:R-:W-:Y:S01]  /*1190*/  LEA.HI R14, R14, R13, RZ, 0x3 ;  /* 0x0000000d0e0e7211 */ /* 0x000fe200078f18ff */
[C---:B------:R-:W-:Y:S01]  /*11a0*/  VIADD R24, R11.reuse, 0x10 ;  /* 0x000000100b187836 */ /* 0x040fe20000000000 */
[----:B------:R-:W-:Y:S01]  /*11b0*/  SHF.R.S32.HI R17, RZ, 0x1f, R16 ;  /* 0x0000001fff117819 */ /* 0x000fe20000011410 */
[C---:B------:R-:W-:Y:S01]  /*11c0*/  VIADD R21, R11.reuse, 0x18 ;  /* 0x000000180b157836 */ /* 0x040fe20000000000 */
[----:B0-----:R-:W-:Y:S01]  /*11d0*/  SHF.R.S32.HI R5, RZ, 0x1f, R23 ;  /* 0x0000001fff057819 */ /* 0x001fe20000011417 */
[C---:B------:R-:W-:Y:S01]  /*11e0*/  VIADD R20, R11.reuse, 0x20 ;  /* 0x000000200b147836 */ /* 0x040fe20000000000 */
[----:B------:R-:W-:Y:S01]  /*11f0*/  SHF.R.S32.HI R156, RZ, 0x3, R156 ;  /* 0x00000003ff9c7819 */ /* 0x000fe2000001149c */
[C---:B------:R-:W-:Y:S01]  /*1200*/  VIADD R15, R11.reuse, 0x28 ;  /* 0x000000280b0f7836 */ /* 0x040fe20000000000 */
[----:B-1----:R-:W-:Y:S01]  /*1210*/  SHF.R.S32.HI R0, RZ, 0x1f, R22 ;  /* 0x0000001fff007819 */ /* 0x002fe20000011416 */
[----:B------:R0:W-:Y:S01]  /*1220*/  STL [R1+0x2c], R5 ;  /* 0x00002c0501007387 */ /* 0x0001e20000100800 */
[C---:B------:R-:W-:Y:S01]  /*1230*/  VIADD R13, R11.reuse, 0x30 ;  /* 0x000000300b0d7836 */ /* 0x040fe20000000000 */
[----:B------:R-:W-:Y:S01]  /*1240*/  SHF.R.S32.HI R157, RZ, 0x3, R14 ;  /* 0x00000003ff9d7819 */ /* 0x000fe2000001140e */
[C---:B------:R-:W-:Y:S01]  /*1250*/  VIADD R12, R11.reuse, 0x38 ;  /* 0x000000380b0c7836 */ /* 0x040fe20000000000 */
[----:B------:R1:W-:Y:S01]  /*1260*/  STL [R1+0x28], R0 ;  /* 0x0000280001007387 */ /* 0x0003e20000100800 */
[----:B------:R-:W-:-:S02]  /*1270*/  VIADD R8, R11, 0x40 ;  /* 0x000000400b087836 */ /* 0x000fc40000000000 */
[----:B------:R-:W-:Y:S02]  /*1280*/  VIADD R6, R11, 0x48 ;  /* 0x000000480b067836 */ /* 0x000fe40000000000 */
[----:B------:R-:W-:Y:S01]  /*1290*/  IMAD R3, R3, 0x2, R2 ;  /* 0x0000000203037824 */ /* 0x000fe200078e0202 */
[----:B0-----:R-:W-:Y:S02]  /*12a0*/  LOP3.LUT R5, R143, 0x8, R16, 0xf8, !PT ;  /* 0x000000088f057812 */ /* 0x001fe400078ef810 */
[----:B-1----:R-:W-:-:S05]  /*12b0*/  SHF.R.S32.HI R0, RZ, 0x1f, R136 ;  /* 0x0000001fff007819 */ /* 0x002fca0000011488 */
[----:B------:R0:W-:Y:S04]  /*12c0*/  STL [R1+0x24], R0 ;  /* 0x0000240001007387 */ /* 0x0001e80000100800 */
[----:B------:R1:W-:Y:S04]  /*12d0*/  STL [R1+0xac], R11 ;  /* 0x0000ac0b01007387 */ /* 0x0003e80000100800 */
[----:B------:R-:W-:Y:S01]  /*12e0*/  STL [R1+0xd4], R25 ;  /* 0x0000d41901007387 */ /* 0x000fe20000100800 */
[-C--:B0-----:R-:W-:Y:S02]  /*12f0*/  LOP3.LUT R0, R5, R144.reuse, RZ, 0x3c, !PT ;  /* 0x0000009005007212 */ /* 0x081fe400078e3cff */
[----:B------:R-:W-:Y:S01]  /*1300*/  SEL R5, R4, 0xffffffc0, !P2 ;  /* 0xffffffc004057807 */ /* 0x000fe20005000000 */
[----:B------:R-:W-:Y:S01]  /*1310*/  STL [R1+0xd0], R24 ;  /* 0x0000d01801007387 */ /* 0x000fe20000100800 */
[----:B------:R-:W-:Y:S01]  /*1320*/  LOP3.LUT R4, R7, R144, RZ, 0x3c, !PT ;  /* 0x0000009007047212 */ /* 0x000fe200078e3cff */
[----:B------:R-:W-:Y:S01]  /*1330*/  VIADD R7, R11, 0x50 ;  /* 0x000000500b077836 */ /* 0x000fe20000000000 */
[----:B-1----:R-:W-:Y:S01]  /*1340*/  SHF.R.S32.HI R11, RZ, 0x1f, R25 ;  /* 0x0000001fff0b7819 */ /* 0x002fe20000011419 */
[----:B------:R-:W-:Y:S01]  /*1350*/  STL [R1+0xcc], R21 ;  /* 0x0000cc1501007387 */ /* 0x000fe20000100800 */
[----:B------:R-:W-:-:S02]  /*1360*/  IMAD.IADD R0, R153, 0x1, R0 ;  /* 0x0000000199007824 */ /* 0x000fc400078e0200 */
[----:B------:R-:W-:Y:S01]  /*1370*/  IMAD.IADD R4, R153, 0x1, R4 ;  /* 0x0000000199047824 */ /* 0x000fe200078e0204 */
[----:B------:R-:W-:Y:S04]  /*1380*/  STL [R1+0xc8], R20 ;  /* 0x0000c81401007387 */ /* 0x000fe80000100800 */
[----:B------:R-:W-:Y:S04]  /*1390*/  STL [R1+0xc4], R15 ;  /* 0x0000c40f01007387 */ /* 0x000fe80000100800 */
[----:B------:R-:W-:Y:S04]  /*13a0*/  STL [R1+0xc0], R13 ;  /* 0x0000c00d01007387 */ /* 0x000fe80000100800 */
[----:B------:R-:W-:Y:S04]  /*13b0*/  STL [R1+0xbc], R12 ;  /* 0x0000bc0c01007387 */ /* 0x000fe80000100800 */
[----:B------:R0:W-:Y:S04]  /*13c0*/  STL [R1+0xa8], R7 ;  /* 0x0000a80701007387 */ /* 0x0001e80000100800 */
[----:B------:R1:W-:Y:S04]  /*13d0*/  STL [R1+0xb8], R8 ;  /* 0x0000b80801007387 */ /* 0x0003e80000100800 */
[----:B------:R2:W-:Y:S01]  /*13e0*/  STL [R1+0x88], R0 ;  /* 0x0000880001007387 */ /* 0x0005e20000100800 */
[----:B0-----:R-:W-:-:S03]  /*13f0*/  SHF.R.S32.HI R7, RZ, 0x1f, R24 ;  /* 0x0000001fff077819 */ /* 0x001fc60000011418 */
[----:B------:R-:W-:Y:S01]  /*1400*/  STL [R1+0xb4], R6 ;  /* 0x0000b40601007387 */ /* 0x000fe20000100800 */
        /* <DEDUP_REMOVED lines=10> */
[----:B------:R1:W-:Y:S01]  /*14b0*/  STL [R1+0xf4], R0 ;  /* 0x0000f40001007387 */ /* 0x0003e20000100800 */
[----:B0-----:R-:W-:-:S03]  /*14c0*/  SHF.R.S32.HI R11, RZ, 0x1f, R12 ;  /* 0x0000001fff0b7819 */ /* 0x001fc6000001140c */
[----:B------:R0:W-:Y:S04]  /*14d0*/  STL [R1+0xf0], R7 ;  /* 0x0000f00701007387 */ /* 0x0001e80000100800 */
[----:B------:R-:W-:Y:S01]  /*14e0*/  STL [R1+0xec], R11 ;  /* 0x0000ec0b01007387 */ /* 0x000fe20000100800 */
[C---:B-1----:R-:W-:Y:S02]  /*14f0*/  VIADD R0, R3.reuse, 0x21800 ;  /* 0x0002180003007836 */ /* 0x042fe40000000000 */
[----:B------:R-:W-:Y:S01]  /*1500*/  VIADD R3, R3, 0x21820 ;  /* 0x0002182003037836 */ /* 0x000fe20000000000 */
[----:B------:R-:W-:Y:S01]  /*1510*/  STL [R1+0xe8], R8 ;  /* 0x0000e80801007387 */ /* 0x000fe20000100800 */
[----:B0-----:R-:W-:Y:S01]  /*1520*/  SHF.R.S32.HI R7, RZ, 0x1f, R6 ;  /* 0x0000001fff077819 */ /* 0x001fe20000011406 */
[----:B------:R-:W-:Y:S01]  /*1530*/  @P1 VIADD R3, R0, 0xffffffe0 ;  /* 0xffffffe000031836 */ /* 0x000fe20000000000 */
[----:B------:R-:W-:Y:S01]  /*1540*/  LEA R6, R4, UR40, 0x1 ;  /* 0x0000002804067c11 */ /* 0x000fe2000f8e08ff */
[----:B------:R-:W-:-:S02]  /*1550*/  IMAD R4, R9, 0x8, R10 ;  /* 0x0000000809047824 */ /* 0x000fc400078e020a */
[----:B------:R-:W-:Y:S01]  /*1560*/  IMAD.IADD R0, R0, 0x1, R5 ;  /* 0x0000000100007824 */ /* 0x000fe200078e0205 */
[----:B------:R-:W-:Y:S04]  /*1570*/  STL [R1+0xe4], R7 ;  /* 0x0000e40701007387 */ /* 0x000fe80000100800 */
[----:B------:R-:W-:Y:S04]  /*1580*/  STL [R1+0x108], R6 ;  /* 0x0001080601007387 */ /* 0x000fe80000100800 */
[----:B------:R-:W-:Y:S04]  /*1590*/  STL [R1+0x8c], R3 ;  /* 0x00008c0301007387 */ /* 0x000fe80000100800 */
[----:B------:R0:W-:Y:S04]  /*15a0*/  STL [R1+0x110], R4 ;  /* 0x0001100401007387 */ /* 0x0001e80000100800 */
[----:B------:R1:W-:Y:S01]  /*15b0*/  STL [R1+0x74], R0 ;  /* 0x0000740001007387 */ /* 0x0003e20000100800 */
[----:B0-----:R-:W-:-:S02]  /*15c0*/  IMAD.IADD R4, R5, 0x1, R3 ;  /* 0x0000000105047824 */ /* 0x001fc400078e0203 */
[----:B-1----:R-:W-:-:S03]  /*15d0*/  VIADD R0, R3, 0x6000 ;  /* 0x0000600003007836 */ /* 0x002fc60000000000 */
[----:B------:R0:W-:Y:S04]  /*15e0*/  STL [R1+0x70], R4 ;  /* 0x0000700401007387 */ /* 0x0001e80000100800 */
[----:B------:R0:W-:Y:S02]  /*15f0*/  STL [R1+0x90], R0 ;  /* 0x0000900001007387 */ /* 0x0001e40000100800 */
.L_x_10558:
[----:B0-2---:R-:W0:Y:S02]  /*1600*/  LDC.64 R4, c[0x0][0xc88] ;  /* 0x00032200ff047b82 */ /* 0x005e240000000a00 */
[----:B0-----:R-:W-:-:S05]  /*1610*/  IMAD.WIDE R4, R99, 0x4, R4 ;  /* 0x0000000463047825 */ /* 0x001fca00078e0204 */
[----:B----4-:R-:W2:Y:S01]  /*1620*/  LDG.E R27, desc[UR42][R4.64] ;  /* 0x0000002a041b7981 */ /* 0x010ea2000c1e1900 */
        /* <DEDUP_REMOVED lines=10> */
[----:B-12---:R-:W-:Y:S01]  /*16d0*/  SHF.R.S32.HI R0, RZ, 0x1f, R27 ;  /* 0x0000001fff007819 */ /* 0x006fe2000001141b */
[----:B------:R0:W-:Y:S08]  /*16e0*/  STL [R1+0x98], R27 ;  /* 0x0000981b01007387 */ /* 0x0001f00000100800 */
[----:B------:R-:W-:-:S02]  /*16f0*/  @P1 LEA R6, P2, R27, UR4, 0x2 ;  /* 0x000000041b061c11 */ /* 0x000fc4000f8410ff */
[C---:B------:R-:W-:Y:S01]  /*1700*/  SHF.L.U32 R31, R27.reuse, 0x2, RZ ;  /* 0x000000021b1f7819 */ /* 0x040fe200000006ff */
[----:B------:R0:W-:Y:S01]  /*1710*/  STL [R1+0xd8], R0 ;  /* 0x0000d80001007387 */ /* 0x0001e20000100800 */
[C-C-:B------:R-:W-:Y:S02]  /*1720*/  @P1 LEA.HI.X R7, R27.reuse, UR5, R0.reuse, 0x2, P2 ;  /* 0x000000051b071c11 */ /* 0x140fe400090f1400 */
[----:B------:R-:W-:Y:S01]  /*1730*/  ISETP.NE.U32.AND P2, PT, RZ, UR8, PT ;  /* 0x00000008ff007c0c */ /* 0x000fe2000bf45070 */
[----:B------:R-:W-:Y:S01]  /*1740*/  ULDC UR4, c[0x0][0x288] ;  /* 0x0000a20000047ab9 */ /* 0x000fe20000000800 */
[----:B------:R-:W-:Y:S01]  /*1750*/  SHF.L.U64.HI R30, R27, 0x2, R0 ;  /* 0x000000021b1e7819 */ /* 0x000fe20000010200 */
[----:B------:R0:W5:Y:S01]  /*1760*/  @P1 LDG.E R11, desc[UR42][R6.64] ;  /* 0x0000002a060b1981 */ /* 0x000162000c1e1900 */
[----:B------:R-:W-:Y:S02]  /*1770*/  ISETP.NE.AND.EX P2, PT, RZ, UR9, PT, P2 ;  /* 0x00000009ff007c0c */ /* 0x000fe4000bf45320 */
[----:B------:R-:W-:Y:S01]  /*1780*/  IADD3 R4, P3, R31, UR6, RZ ;  /* 0x000000061f047c10 */ /* 0x000fe2000ff7e0ff */
[----:B------:R-:W-:Y:S01]  /*1790*/  IMAD.U32 R100, RZ, RZ, UR4 ;  /* 0x00000004ff647e24 */ /* 0x000fe2000f8e00ff */
[----:B------:R-:W-:Y:S01]  /*17a0*/  ULDC.64 UR4, c[0x0][0x418] ;  /* 0x0001060000047ab9 */ /* 0x000fe20000000a00 */
[----:B------:R0:W-:Y:S01]  /*17b0*/  STL [R1+0x9c], R31 ;  /* 0x00009c1f01007387 */ /* 0x0001e20000100800 */
[----:B------:R-:W-:-:S07]  /*17c0*/  IADD3.X R5, R30, UR7, RZ, P3, !PT ;  /* 0x000000071e057c10 */ /* 0x000fce0009ffe4ff */
[----:B------:R-:W-:Y:S01]  /*17d0*/  @P2 IADD3 R8, P1, R31, UR8, RZ ;  /* 0x000000081f082c10 */ /* 0x000fe2000ff3e0ff */
[----:B------:R0:W5:Y:S03]  /*17e0*/  @P0 LDG.E R83, desc[UR42][R4.64] ;  /* 0x0000002a04530981 */ /* 0x000166000c1e1900 */
[----:B------:R-:W-:Y:S01]  /*17f0*/  @P2 IADD3.X R9, R30, UR9, RZ, P1, !PT ;  /* 0x000000091e092c10 */ /* 0x000fe20008ffe4ff */
[----:B------:R-:W-:Y:S01]  /*1800*/  UISETP.NE.U32.AND UP0, UPT, UR4, URZ, UPT ;  /* 0x0000003f0400728c */ /* 0x000fe2000bf05070 */
[----:B------:R0:W-:Y:S02]  /*1810*/  STL [R1+0xa0], R30 ;  /* 0x0000a01e01007387 */ /* 0x0001e40000100800 */
[----:B------:R-:W-:Y:S02]  /*1820*/  ULDC UR4, c[0x0][0x424] ;  /* 0x0001090000047ab9 */ /* 0x000fe40000000800 */
[----:B------:R0:W5:Y:S01]  /*1830*/  @P2 LDG.E R100, desc[UR42][R8.64] ;  /* 0x0000002a08642981 */ /* 0x000162000c1e1900 */
[----:B------:R-:W-:-:S03]  /*1840*/  UISETP.NE.AND.EX UP0, UPT, UR5, URZ, UPT, UP0 ;  /* 0x0000003f0500728c */ /* 0x000fc6000bf05300 */
[----:B------:R-:W-:Y:S01]  /*1850*/  ULDC UR5, c[0x0][0x2f0] ;  /* 0x0000bc0000057ab9 */ /* 0x000fe20000000800 */
[----:B------:R-:W-:-:S04]  /*1860*/  USEL UR4, UR4, 0x1, UP0 ;  /* 0x0000000104047887 */ /* 0x000fc80008000000 */
[----:B------:R-:W-:-:S03]  /*1870*/  UIMAD UR4, UR4, UR5, URZ ;  /* 0x00000005040472a4 */ /* 0x000fc6000f8e023f */
[----:B------:R-:W-:Y:S02]  /*1880*/  ULDC UR5, c[0x0][0x348] ;  /* 0x0000d20000057ab9 */ /* 0x000fe40000000800 */
[----:B------:R-:W-:Y:S02]  /*1890*/  IMAD.U32 R24, RZ, RZ, UR5 ;  /* 0x00000005ff187e24 */ /* 0x000fe4000f8e00ff */
[----:B------:R-:W-:Y:S01]  /*18a0*/  IMAD.U32 R28, RZ, RZ, UR4 ;  /* 0x00000004ff1c7e24 */ /* 0x000fe2000f8e00ff */
[----:B0--3--:R-:W-:Y:S06]  /*18b0*/  @P2 BRA `(.L_x_10406) ;  /* 0x0000000000242947 */ /* 0x009fec0003800000 */
        /* <DEDUP_REMOVED lines=9> */
.L_x_10406:
[----:B------:R-:W-:Y:S01]  /*1950*/  ULDC.64 UR4, c[0x0][0xa20] ;  /* 0x0002880000047ab9 */ /* 0x000fe20000000a00 */
[----:B------:R0:W-:Y:S01]  /*1960*/  STL [R1+0xa4], R97 ;  /* 0x0000a46101007387 */ /* 0x0001e20000100800 */
[----:B------:R-:W-:Y:S02]  /*1970*/  ISETP.NE.U32.AND P1, PT, RZ, UR4, PT ;  /* 0x00000004ff007c0c */ /* 0x000fe4000bf25070 */
[C---:B------:R-:W-:Y:S02]  /*1980*/  LOP3.LUT R3, R98.reuse, 0xff000000, RZ, 0xc0, !PT ;  /* 0xff00000062037812 */ /* 0x040fe400078ec0ff */
[----:B------:R-:W-:Y:S02]  /*1990*/  ISETP.NE.AND.EX P1, PT, RZ, UR5, PT, P1 ;  /* 0x00000005ff007c0c */ /* 0x000fe4000bf25310 */
[----:B------:R-:W-:Y:S02]  /*19a0*/  LOP3.LUT R0, R98, 0xff0000, RZ, 0xc0, !PT ;  /* 0x00ff000062007812 */ /* 0x000fe400078ec0ff */
[----:B------:R-:W-:-:S02]  /*19b0*/  SHF.R.U32.HI R3, RZ, 0x8, R3 ;  /* 0x00000008ff037819 */ /* 0x000fc40000011603 */
[----:B------:R-:W-:Y:S02]  /*19c0*/  LOP3.LUT R137, R98, 0xffff, RZ, 0xc0, !PT ;  /* 0x0000ffff62897812 */ /* 0x000fe400078ec0ff */
[----:B------:R-:W-:-:S05]  /*19d0*/  LEA.HI R8, R0, R3, RZ, 0x10 ;  /* 0x0000000300087211 */ /* 0x000fca00078f80ff */
[----:B0-----:R-:W-:Y:S05]  /*19e0*/  @!P1 BRA `(.L_x_10407) ;  /* 0x0000000000109947 */ /* 0x001fea0003800000 */
[----:B------:R-:W-:-:S04]  /*19f0*/  IADD3 R28, P0, R31, UR4, RZ ;  /* 0x000000041f1c7c10 */ /* 0x000fc8000ff1e0ff */
[----:B------:R-:W-:-:S05]  /*1a00*/  IADD3.X R29, R30, UR5, RZ, P0, !PT ;  /* 0x000000051e1d7c10 */ /* 0x000fca00087fe4ff */
[----:B------:R0:W5:Y:S01]  /*1a10*/  LDG.E R28, desc[UR42][R28.64] ;  /* 0x0000002a1c1c7981 */ /* 0x000162000c1e1900 */
[----:B------:R-:W-:Y:S05]  /*1a20*/  BRA `(.L_x_10408) ;  /* 0x0000000000107947 */ /* 0x000fea0003800000 */
.L_x_10407:
[----:B------:R-:W-:Y:S05]  /*1a30*/  @!P0 BRA `(.L_x_10408) ;  /* 0x00000000000c8947 */ /* 0x000fea0003800000 */
[----:B------:R-:W2:Y:S04]  /*1a40*/  LDG.E R3, desc[UR42][R4.64] ;  /* 0x0000002a04037981 */ /* 0x000ea8000c1e1900 */
[----:B------:R-:W2:Y:S02]  /*1a50*/  LDG.E R28, desc[UR42][R4.64+0x4] ;  /* 0x0000042a041c7981 */ /* 0x000ea4000c1e1900 */
[----:B--2---:R-:W-:-:S07]  /*1a60*/  IMAD.IADD R28, R28, 0x1, -R3 ;  /* 0x000000011c1c7824 */ /* 0x004fce00078e0a03 */
.L_x_10408:
[----:B------:R-:W-:Y:S02]  /*1a70*/  ULDC.64 UR4, c[0x0][0xa10] ;  /* 0x0002840000047ab9 */ /* 0x000fe40000000a00 */
[----:B------:R-:W-:-:S04]  /*1a80*/  ISETP.NE.U32.AND P0, PT, RZ, UR4, PT ;  /* 0x00000004ff007c0c */ /* 0x000fc8000bf05070 */
[----:B------:R-:W-:Y:S01]  /*1a90*/  ISETP.NE.AND.EX P0, PT, RZ, UR5, PT, P0 ;  /* 0x00000005ff007c0c */ /* 0x000fe2000bf05300 */
[----:B------:R-:W-:Y:S02]  /*1aa0*/  ULDC.64 UR4, c[0x0][0xa30] ;  /* 0x00028c0000047ab9 */ /* 0x000fe40000000a00 */
[----:B------:R-:W-:-:S10]  /*1ab0*/  ISETP.NE.U32.AND P1, PT, RZ, UR4, PT ;  /* 0x00000004ff007c0c */ /* 0x000fd4000bf25070 */
[----:B------:R-:W1:Y:S01]  /*1ac0*/  @P0 LDC.64 R4, c[0x0][0xa10] ;  /* 0x00028400ff040b82 */ /* 0x000e620000000a00 */
[----:B------:R-:W-:Y:S01]  /*1ad0*/  ISETP.NE.AND.EX P1, PT, RZ, UR5, PT, P1 ;  /* 0x00000005ff007c0c */ /* 0x000fe2000bf25310 */
[----:B-1----:R-:W-:-:S05]  /*1ae0*/  @P0 IMAD.WIDE R4, R27, 0x4, R4 ;  /* 0x000000041b040825 */ /* 0x002fca00078e0204 */
[----:B------:R-:W2:Y:S04]  /*1af0*/  @P0 LDG.E R0, desc[UR42][R4.64] ;  /* 0x0000002a04000981 */ /* 0x000ea8000c1e1900 */
[----:B------:R-:W2:Y:S03]  /*1b00*/  @P0 LDG.E R3, desc[UR42][R4.64+0x4] ;  /* 0x0000042a04030981 */ /* 0x000ea6000c1e1900 */
[----:B------:R-:W-:Y:S01]  /*1b10*/  @P1 IADD3 R6, P2, R31, UR4, RZ ;  /* 0x000000041f061c10 */ /* 0x000fe2000ff5e0ff */
[----:B-----5:R-:W-:-:S03]  /*1b20*/  IMAD.MOV.U32 R95, RZ, RZ, R28 ;  /* 0x000000ffff5f7224 */ /* 0x020fc600078e001c */
[----:B------:R-:W-:-:S05]  /*1b30*/  @P1 IADD3.X R7, R30, UR5, RZ, P2, !PT ;  /* 0x000000051e071c10 */ /* 0x000fca00097fe4ff */
[----:B------:R1:W5:Y:S01]  /*1b40*/  @P1 LDG.E R95, desc[UR42][R6.64] ;  /* 0x0000002a065f1981 */ /* 0x000362000c1e1900 */
[----:B------:R-:W-:Y:S01]  /*1b50*/  LOP3.LUT R12, R8, 0xff, RZ, 0xc0, !PT ;  /* 0x000000ff080c7812 */ /* 0x000fe200078ec0ff */
[----:B------:R-:W-:Y:S01]  /*1b60*/  IMAD.IADD R11, R28, 0x1, -R11 ;  /* 0x000000011c0b7824 */ /* 0x000fe200078e0a0b */
[----:B------:R-:W-:Y:S01]  /*1b70*/  SHF.R.U32.HI R9, RZ, 0x10, R8 ;  /* 0x00000010ff097819 */ /* 0x000fe20000011608 */
[----:B------:R-:W-:Y:S01]  /*1b80*/  BSSY B0, `(.L_x_10409) ;  /* 0x000002b000007945 */ /* 0x000fe20003800000 */
[----:B------:R-:W-:Y:S01]  /*1b90*/  LOP3.LUT R19, R19, 0xfffffff7, RZ, 0xc0, !PT ;  /* 0xfffffff713137812 */ /* 0x000fe200078ec0ff */
[----:B------:R1:W-:Y:S04]  /*1ba0*/  STL [R1+0xb0], R12 ;  /* 0x0000b00c01007387 */ /* 0x0003e80000100800 */
[----:B------:R1:W-:Y:S01]  /*1bb0*/  STL [R1+0x94], R9 ;  /* 0x0000940901007387 */ /* 0x0003e20000100800 */
[----:B--2---:R-:W-:-:S04]  /*1bc0*/  @P0 IMAD.IADD R24, R3, 0x1, -R0 ;  /* 0x0000000103180824 */ /* 0x004fc800078e0a00 */
[----:B------:R-:W-:-:S04]  /*1bd0*/  IMAD.IADD R102, R11, 0x1, R24 ;  /* 0x000000010b667824 */ /* 0x000fc800078e0218 */
[C---:B------:R-:W-:Y:S01]  /*1be0*/  VIADD R0, R102.reuse, 0x7f ;  /* 0x0000007f66007836 */ /* 0x040fe20000000000 */
[----:B------:R-:W-:-:S04]  /*1bf0*/  ISETP.GE.AND P3, PT, R102, 0x1, PT ;  /* 0x000000016600780c */ /* 0x000fc80003f66270 */
[----:B------:R-:W-:-:S04]  /*1c00*/  SHF.R.S32.HI R3, RZ, 0x1f, R0 ;  /* 0x0000001fff037819 */ /* 0x000fc80000011400 */
[----:B------:R-:W-:Y:S01]  /*1c10*/  LEA.HI R3, R3, R0, RZ, 0x7 ;  /* 0x0000000003037211 */ /* 0x000fe200078f38ff */
[----:B------:R-:W-:-:S03]  /*1c20*/  IMAD.MOV.U32 R0, RZ, RZ, RZ ;  /* 0x000000ffff007224 */ /* 0x000fc600078e00ff */
[----:B------:R-:W-:Y:S02]  /*1c30*/  SHF.R.S32.HI R99, RZ, 0x7, R3 ;  /* 0x00000007ff637819 */ /* 0x000fe40000011403 */
[----:B------:R-:W-:Y:S01]  /*1c40*/  @P3 LOP3.LUT R19, R19, 0x8, RZ, 0xfc, !PT ;  /* 0x0000000813133812 */ /* 0x000fe200078efcff */
[----:B-1----:R-:W-:Y:S06]  /*1c50*/  @!P3 BRA `(.L_x_10410) ;  /* 0x000000000074b947 */ /* 0x002fec0003800000 */
[----:B------:R-:W-:Y:S01]  /*1c60*/  ISETP.NE.AND P0, PT, R9, RZ, PT ;  /* 0x000000ff0900720c */ /* 0x000fe20003f05270 */
[----:B------:R-:W-:-:S03]  /*1c70*/  ULDC UR4, c[0x0][0x9f0] ;  /* 0x00027c0000047ab9 */ /* 0x000fc60000000800 */
[----:B------:R-:W-:-:S04]  /*1c80*/  SEL R9, R9, UR4, P0 ;  /* 0x0000000409097c07 */ /* 0x000fc80008000000 */
[-C--:B------:R-:W-:Y:S02]  /*1c90*/  IABS R6, R9.reuse ;  /* 0x0000000900067213 */ /* 0x080fe40000000000 */
[----:B------:R-:W-:Y:S02]  /*1ca0*/  IADD3 R0, R99, -0x1, R9 ;  /* 0xffffffff63007810 */ /* 0x000fe40007ffe009 */
[----:B------:R-:W1:Y:S01]  /*1cb0*/  I2F.RP R3, R6 ;  /* 0x0000000600037306 */ /* 0x000e620000209400 */
[-C--:B------:R-:W-:Y:S02]  /*1cc0*/  IABS R10, R9.reuse ;  /* 0x00000009000a7213 */ /* 0x080fe40000000000 */
[----:B------:R-:W-:Y:S02]  /*1cd0*/  IABS R8, R0 ;  /* 0x0000000000087213 */ /* 0x000fe40000000000 */
[----:B------:R-:W-:-:S04]  /*1ce0*/  LOP3.LUT R0, R0, R9, RZ, 0x3c, !PT ;  /* 0x0000000900007212 */ /* 0x000fc800078e3cff */
[----:B------:R-:W-:Y:S01]  /*1cf0*/  ISETP.GE.AND P2, PT, R0, RZ, PT ;  /* 0x000000ff0000720c */ /* 0x000fe20003f46270 */
[----:B-1----:R-:W1:Y:S02]  /*1d00*/  MUFU.RCP R3, R3 ;  /* 0x0000000300037308 */ /* 0x002e640000001000 */
[----:B-1----:R-:W-:Y:S02]  /*1d10*/  VIADD R4, R3, 0xffffffe ;  /* 0x0ffffffe03047836 */ /* 0x002fe40000000000 */
[----:B------:R-:W-:-:S04]  /*1d20*/  IMAD.MOV R3, RZ, RZ, -R10 ;  /* 0x000000ffff037224 */ /* 0x000fc800078e0a0a */
[----:B------:R1:W2:Y:S02]  /*1d30*/  F2I.FTZ.U32.TRUNC.NTZ R5, R4 ;  /* 0x0000000400057305 */ /* 0x0002a4000021f000 */
[----:B-1----:R-:W-:Y:S02]  /*1d40*/  IMAD.MOV.U32 R4, RZ, RZ, RZ ;  /* 0x000000ffff047224 */ /* 0x002fe400078e00ff */
[----:B--2---:R-:W-:-:S04]  /*1d50*/  IMAD.MOV R7, RZ, RZ, -R5 ;  /* 0x000000ffff077224 */ /* 0x004fc800078e0a05 */
        /* <DEDUP_REMOVED lines=13> */
.L_x_10410:
[----:B------:R-:W-:Y:S05]  /*1e30*/  BSYNC B0 ;  /* 0x0000000000007941 */ /* 0x000fea0003800000 */
.L_x_10409:
        /* <DEDUP_REMOVED lines=25> */
[----:B------:R-:W-:Y:S01]  /*1fd0*/  IMAD.U32 R5, RZ, RZ, UR5 ;  /* 0x00000005ff057e24 */ /* 0x000fe2000f8e00ff */
[----:B------:R-:W1:Y:S01]  /*1fe0*/  LDC.64 R14, c[0x4][R14] ;  /* 0x010000000e0e7b82 */ /* 0x000e620000000a00 */
        /* <DEDUP_REMOVED lines=8> */
[----:B01---5:R-:W-:Y:S05]  /*2070*/  CALL.ABS.NOINC R14 ;  /* 0x000000000e007343 */ /* 0x023fea0003c00000 */
.L_x_10413:
[----:B------:R-:W-:Y:S05]  /*2080*/  BSYNC B6 ;  /* 0x0000000000067941 */ /* 0x000fea0003800000 */
.L_x_10412:
        /* <DEDUP_REMOVED lines=19> */
[----:B01---5:R-:W-:Y:S05]  /*21c0*/  CALL.ABS.NOINC R14 ;  /* 0x000000000e007343 */ /* 0x023fea0003c00000 */
.L_x_10415:
[----:B------:R-:W-:Y:S05]  /*21d0*/  BSYNC B6 ;  /* 0x0000000000067941 */ /* 0x000fea0003800000 */
.L_x_10414:
[----:B------:R-:W-:Y:S01]  /*21e0*/  ULDC.64 UR4, c[0x0][0x9f8] ;  /* 0x00027e0000047ab9 */ /* 0x000fe20000000a00 */
[----:B------:R-:W-:Y:S01]  /*21f0*/  IMAD.MOV.U32 R0, RZ, RZ, R27 ;  /* 0x000000ffff007224 */ /* 0x000fe200078e001b */
[----:B------:R-:W-:Y:S01]  /*2200*/  ISETP.NE.U32.AND P0, PT, RZ, UR4, PT ;  /* 0x00000004ff007c0c */ /* 0x000fe2000bf05070 */
[----:B------:R-:W2:Y:S01]  /*2210*/  LDL R27, [R1+0xdc] ;  /* 0x0000dc00011b7983 */ /* 0x000ea20000100800 */
[----:B------:R-:W1:Y:S02]  /*2220*/  LDC.64 R86, c[0x0][0x408] ;  /* 0x00010200ff567b82 */ /* 0x000e640000000a00 */
[----:B------:R-:W-:Y:S01]  /*2230*/  ISETP.NE.AND.EX P0, PT, RZ, UR5, PT, P0 ;  /* 0x00000005ff007c0c */ /* 0x000fe2000bf05300 */
[----:B------:R-:W3:Y:S01]  /*2240*/  S2R R20, SR_TID.X ;  /* 0x0000000000147919 */ /* 0x000ee20000002100 */
[----:B------:R-:W-:-:S04]  /*2250*/  SHF.R.S32.HI R11, RZ, 0x1f, R141 ;  /* 0x0000001fff0b7819 */ /* 0x000fc8000001148d */
[----:B------:R-:W4:Y:S07]  /*2260*/  LDC R9, c[0x0][0x3f4] ;  /* 0x0000fd00ff097b82 */ /* 0x000f2e0000000800 */
[----:B------:R-:W-:-:S04]  /*2270*/  @P0 IADD3 R4, P1, R31, UR4, RZ ;  /* 0x000000041f040c10 */ /* 0x000fc8000ff3e0ff */
[----:B------:R-:W-:-:S05]  /*2280*/  @P0 IADD3.X R5, R30, UR5, RZ, P1, !PT ;  /* 0x000000051e050c10 */ /* 0x000fca0008ffe4ff */
[----:B------:R0:W2:Y:S01]  /*2290*/  @P0 LDG.E R0, desc[UR42][R4.64] ;  /* 0x0000002a04000981 */ /* 0x0000a2000c1e1900 */
[----:B---3--:R-:W-:Y:S01]  /*22a0*/  VIADD R3, R20, 0xffffff80 ;  /* 0xffffff8014037836 */ /* 0x008fe20000000000 */
[----:B------:R-:W-:-:S04]  /*22b0*/  SHF.R.U32.HI R20, RZ, 0x7, R20 ;  /* 0x00000007ff147819 */ /* 0x000fc80000011614 */
[----:B------:R-:W-:Y:S02]  /*22c0*/  ISETP.NE.AND P6, PT, R20, 0x1, PT ;  /* 0x000000011400780c */ /* 0x000fe40003fc5270 */
[----:B------:R-:W-:-:S04]  /*22d0*/  SHF.R.S32.HI R6, RZ, 0x1f, R3 ;  /* 0x0000001fff067819 */ /* 0x000fc80000011403 */
[----:B------:R-:W-:Y:S01]  /*22e0*/  LEA.HI R6, R6, R3, RZ, 0x2 ;  /* 0x0000000306067211 */ /* 0x000fe200078f10ff */
[----:B------:R-:W-:-:S06]  /*22f0*/  VIADD R3, R16, 0x10 ;  /* 0x0000001010037836 */ /* 0x000fcc0000000000 */
[----:B------:R-:W-:Y:S05]  /*2300*/  @!P6 WARPSYNC.ALL ;  /* 0x000000000000e948 */ /* 0x000fea0003800000 */
[----:B------:R-:W-:Y:S02]  /*2310*/  ULDC UR4, c[0x0][0x2f4] ;  /* 0x0000bd0000047ab9 */ /* 0x000fe40000000800 */
[----:B------:R-:W-:Y:S02]  /*2320*/  ISETP.GE.AND P1, PT, R3, UR4, PT ;  /* 0x0000000403007c0c */ /* 0x000fe4000bf26270 */
[----:B------:R-:W-:Y:S02]  /*2330*/  ISETP.GE.AND P0, PT, R16, UR4, PT ;  /* 0x0000000410007c0c */ /* 0x000fe4000bf06270 */
[----:B0-----:R-:W-:-:S02]  /*2340*/  SEL R5, RZ, 0xffffffff, P1 ;  /* 0xffffffffff057807 */ /* 0x001fc40000800000 */
[--C-:B------:R-:W-:Y:S02]  /*2350*/  SHF.R.S32.HI R71, RZ, 0x2, R6.reuse ;  /* 0x00000002ff477819 */ /* 0x100fe40000011406 */
[----:B------:R-:W-:Y:S01]  /*2360*/  SHF.R.S32.HI R6, RZ, 0x1f, R6 ;  /* 0x0000001fff067819 */ /* 0x000fe20000011406 */
[----:B------:R-:W-:Y:S01]  /*2370*/  IMAD.SHL.U32 R5, R5, 0x2, RZ ;  /* 0x0000000205057824 */ /* 0x000fe200078e00ff */
[----:B------:R-:W-:Y:S02]  /*2380*/  SEL R4, RZ, 0x1, P0 ;  /* 0x00000001ff047807 */ /* 0x000fe40000000000 */
[----:B------:R-:W-:Y:S02]  /*2390*/  LEA.HI R6, R6, R71, RZ, 0x2 ;  /* 0x0000004706067211 */ /* 0x000fe400078f10ff */
[----:B------:R-:W-:Y:S01]  /*23a0*/  LOP3.LUT R5, R5, 0x2, R4, 0xe2, !PT ;  /* 0x0000000205057812 */ /* 0x000fe200078ee204 */
[----:B------:R-:W-:Y:S01]  /*23b0*/  VIADD R4, R16, 0x20 ;  /* 0x0000002010047836 */ /* 0x000fe20000000000 */
[----:B------:R-:W-:Y:S01]  /*23c0*/  LOP3.LUT R6, R6, 0xfffffffc, RZ, 0xc0, !PT ;  /* 0xfffffffc06067812 */ /* 0x000fe200078ec0ff */
[----:B-1----:R-:W-:Y:S01]  /*23d0*/  IMAD R8, R11, R86, RZ ;  /* 0x000000560b087224 */ /* 0x002fe200078e02ff */
[----:B------:R-:W-:-:S02]  /*23e0*/  ISETP.GE.AND P1, PT, R23, UR4, PT ;  /* 0x0000000417007c0c */ /* 0x000fc4000bf26270 */
[----:B------:R-:W-:Y:S01]  /*23f0*/  ISETP.GE.AND P0, PT, R4, UR4, PT ;  /* 0x0000000404007c0c */ /* 0x000fe2000bf06270 */
[----:B------:R-:W-:Y:S01]  /*2400*/  IMAD.IADD R71, R71, 0x1, -R6 ;  /* 0x0000000147477824 */ /* 0x000fe200078e0a06 */
[----:B------:R-:W-:Y:S01]  /*2410*/  SEL R10, RZ, 0x8, P1 ;  /* 0x00000008ff0a7807 */ /* 0x000fe20000800000 */
[----:B------:R-:W0:Y:S01]  /*2420*/  LDC.64 R6, c[0x0][0x3f8] ;  /* 0x0000fe00ff067b82 */ /* 0x000e220000000a00 */
[----:B------:R-:W-:Y:S01]  /*2430*/  IMAD R13, R141, R87, R8 ;  /* 0x000000578d0d7224 */ /* 0x000fe200078e0208 */
[----:B------:R-:W-:Y:S02]  /*2440*/  SEL R8, RZ, 0x4, P0 ;  /* 0x00000004ff087807 */ /* 0x000fe40000000000 */
[----:B------:R-:W-:Y:S02]  /*2450*/  ISETP.GE.AND P0, PT, R22, UR4, PT ;  /* 0x0000000416007c0c */ /* 0x000fe4000bf06270 */
[----:B------:R-:W-:Y:S02]  /*2460*/  LOP3.LUT R5, R10, R5, R8, 0xfe, !PT ;  /* 0x000000050a057212 */ /* 0x000fe400078efe08 */
[----:B------:R-:W-:-:S02]  /*2470*/  SEL R8, RZ, 0x10, P0 ;  /* 0x00000010ff087807 */ /* 0x000fc40000000000 */
[----:B------:R-:W-:Y:S02]  /*2480*/  LOP3.LUT P0, RZ, R71, 0x2, RZ, 0xc0, !PT ;  /* 0x0000000247ff7812 */ /* 0x000fe4000780c0ff */
[----:B------:R-:W-:Y:S02]  /*2490*/  LOP3.LUT R19, R19, 0xfffffffb, RZ, 0xc0, !PT ;  /* 0xfffffffb13137812 */ /* 0x000fe400078ec0ff */
[----:B------:R-:W-:Y:S01]  /*24a0*/  SHF.R.S32.HI R139, RZ, 0x1f, R138 ;  /* 0x0000001fff8b7819 */ /* 0x000fe2000001148a */
[----:B------:R-:W-:Y:S01]  /*24b0*/  IMAD.WIDE.U32 R60, R141, R86, R16 ;  /* 0x000000568d3c7225 */ /* 0x000fe200078e0010 */
[----:B------:R-:W-:-:S03]  /*24c0*/  LOP3.LUT R21, R5, R8, RZ, 0xfc, !PT ;  /* 0x0000000805157212 */ /* 0x000fc600078efcff */
[----:B------:R-:W-:-:S04]  /*24d0*/  IMAD.WIDE.U32 R62, R141, R86, R138 ;  /* 0x000000568d3e7225 */ /* 0x000fc800078e008a */
[----:B------:R-:W-:Y:S02]  /*24e0*/  @P0 LOP3.LUT R19, R19, 0x4, RZ, 0xfc, !PT ;  /* 0x0000000413130812 */ /* 0x000fe400078efcff */
[CC--:B----4-:R-:W-:Y:S01]  /*24f0*/  ISETP.GE.AND P0, PT, R16.reuse, R9.reuse, PT ;  /* 0x000000091000720c */ /* 0x0d0fe20003f06270 */
[----:B0-----:R-:W-:Y:S01]  /*2500*/  IMAD R8, R11, R6, RZ ;  /* 0x000000060b087224 */ /* 0x001fe200078e02ff */
[----:B------:R-:W-:Y:S02]  /*2510*/  ISETP.GE.AND P2, PT, R3, R9, PT ;  /* 0x000000090300720c */ /* 0x000fe40003f46270 */
[----:B------:R-:W-:Y:S01]  /*2520*/  SEL R5, R9, RZ, P0 ;  /* 0x000000ff09057207 */ /* 0x000fe20000000000 */
[----:B------:R-:W-:Y:S02]  /*2530*/  IMAD.IADD R61, R61, 0x1, R13 ;  /* 0x000000013d3d7824 */ /* 0x000fe400078e020d */
[----:B------:R-:W-:Y:S02]  /*2540*/  IMAD.IADD R63, R13, 0x1, R63 ;  /* 0x000000010d3f7824 */ /* 0x000fe400078e023f */
[----:B------:R-:W-:Y:S01]  /*2550*/  IMAD R13, R141, R7, R8 ;  /* 0x000000078d0d7224 */ /* 0x000fe200078e0208 */
[----:B------:R-:W-:Y:S01]  /*2560*/  SEL R8, R9, RZ, P2 ;  /* 0x000000ff09087207 */ /* 0x000fe20001000000 */
[----:B------:R-:W-:Y:S01]  /*2570*/  IMAD.IADD R5, R16, 0x1, R5 ;  /* 0x0000000110057824 */ /* 0x000fe200078e0205 */
[----:B------:R-:W-:-:S03]  /*2580*/  ISETP.GE.AND P1, PT, R4, R9, PT ;  /* 0x000000090400720c */ /* 0x000fc60003f26270 */
[----:B------:R-:W-:Y:S01]  /*2590*/  IMAD.IADD R10, R3, 0x1, R8 ;  /* 0x00000001030a7824 */ /* 0x000fe200078e0208 */
[----:B------:R-:W-:Y:S02]  /*25a0*/  SEL R11, R9, RZ, P1 ;  /* 0x000000ff090b7207 */ /* 0x000fe40000800000 */
[----:B------:R-:W-:Y:S01]  /*25b0*/  SHF.R.S32.HI R8, RZ, 0x1f, R5 ;  /* 0x0000001fff087819 */ /* 0x000fe20000011405 */
[-C--:B------:R-:W-:Y:S01]  /*25c0*/  IMAD.WIDE.U32 R64, R141, R6.reuse, R16 ;  /* 0x000000068d407225 */ /* 0x080fe200078e0010 */
[----:B------:R-:W-:Y:S02]  /*25d0*/  LOP3.LUT R19, R19, 0xfffffffe, RZ, 0xc0, !PT ;  /* 0xfffffffe13137812 */ /* 0x000fe400078ec0ff */
[-C--:B------:R-:W-:Y:S01]  /*25e0*/  LEA.HI R70, R8, R5.reuse, RZ, 0x3 ;  /* 0x0000000508467211 */ /* 0x080fe200078f18ff */
[----:B------:R-:W-:Y:S01]  /*25f0*/  IMAD.IADD R12, R4, 0x1, R11 ;  /* 0x00000001040c7824 */ /* 0x000fe200078e020b */
[----:B------:R-:W-:Y:S01]  /*2600*/  SHF.R.S32.HI R11, RZ, 0x1f, R10 ;  /* 0x0000001fff0b7819 */ /* 0x000fe2000001140a */
[----:B------:R-:W-:Y:S01]  /*2610*/  IMAD.WIDE.U32 R66, R141, R6, R138 ;  /* 0x000000068d427225 */ /* 0x000fe200078e008a */
[----:B------:R-:W-:-:S02]  /*2620*/  LEA.HI R5, R8, R5, RZ, 0x5 ;  /* 0x0000000508057211 */ /* 0x000fc400078f28ff */
[----:B------:R-:W-:Y:S01]  /*2630*/  @P2 LOP3.LUT R19, R19, 0x1, RZ, 0xfc, !PT ;  /* 0x0000000113132812 */ /* 0x000fe200078efcff */
[----:B------:R-:W-:Y:S01]  /*2640*/  IMAD.IADD R65, R65, 0x1, R13 ;  /* 0x0000000141417824 */ /* 0x000fe200078e020d */
[-C--:B------:R-:W-:Y:S01]  /*2650*/  LEA.HI R69, R11, R10.reuse, RZ, 0x3 ;  /* 0x0000000a0b457211 */ /* 0x080fe200078f18ff */
[----:B------:R-:W-:Y:S01]  /*2660*/  IMAD.IADD R67, R13, 0x1, R67 ;  /* 0x000000010d437824 */ /* 0x000fe200078e0243 */
[----:B------:R-:W-:Y:S01]  /*2670*/  SHF.R.S32.HI R13, RZ, 0x1f, R12 ;  /* 0x0000001fff0d7819 */ /* 0x000fe2000001140c */
[----:B------:R-:W-:Y:S01]  /*2680*/  IMAD.SHL.U32 R8, R5, 0x80, RZ ;  /* 0x0000008005087824 */ /* 0x000fe200078e00ff */
[----:B------:R-:W-:Y:S02]  /*2690*/  LEA.HI R10, R11, R10, RZ, 0x5 ;  /* 0x0000000a0b0a7211 */ /* 0x000fe400078f28ff */
[----:B------:R-:W-:Y:S02]  /*26a0*/  LOP3.LUT R5, R143, 0x18, R70, 0xf8, !PT ;  /* 0x000000188f057812 */ /* 0x000fe400078ef846 */
[----:B------:R-:W-:Y:S01]  /*26b0*/  LOP3.LUT R19, R19, 0xfffffffd, RZ, 0xc0, !PT ;  /* 0xfffffffd13137812 */ /* 0x000fe200078ec0ff */
[----:B------:R-:W-:Y:S01]  /*26c0*/  IMAD.SHL.U32 R10, R10, 0x80, RZ ;  /* 0x000000800a0a7824 */ /* 0x000fe200078e00ff */
[----:B------:R-:W-:-:S02]  /*26d0*/  LEA.HI R68, R13, R12, RZ, 0x3 ;  /* 0x0000000c0d447211 */ /* 0x000fc400078f18ff */
[----:B------:R-:W-:Y:S02]  /*26e0*/  LEA.HI R12, R13, R12, RZ, 0x5 ;  /* 0x0000000c0d0c7211 */ /* 0x000fe400078f28ff */
[----:B-----5:R-:W-:Y:S02]  /*26f0*/  SHF.R.S32.HI R15, RZ, 0x1f, R95 ;  /* 0x0000001fff0f7819 */ /* 0x020fe4000001145f */
[----:B------:R-:W-:Y:S02]  /*2700*/  LOP3.LUT R8, R8, 0xfffff000, RZ, 0xc0, !PT ;  /* 0xfffff00008087812 */ /* 0x000fe400078ec0ff */
[----:B------:R-:W-:Y:S02]  /*2710*/  LOP3.LUT R5, R5, R144, RZ, 0x3c, !PT ;  /* 0x0000009005057212 */ /* 0x000fe400078e3cff */
[----:B------:R-:W-:Y:S02]  /*2720*/  @P1 LOP3.LUT R19, R19, 0x2, RZ, 0xfc, !PT ;  /* 0x0000000213131812 */ /* 0x000fe400078efcff */
[----:B------:R-:W-:-:S02]  /*2730*/  LOP3.LUT R11, R143, 0x18, R69, 0xf8, !PT ;  /* 0x000000188f0b7812 */ /* 0x000fc400078ef845 */
[----:B------:R-:W-:Y:S01]  /*2740*/  ISETP.GE.AND P1, PT, R136, UR4, PT ;  /* 0x0000000488007c0c */ /* 0x000fe2000bf26270 */
[----:B------:R-:W-:Y:S01]  /*2750*/  IMAD.SHL.U32 R12, R12, 0x80, RZ ;  /* 0x000000800c0c7824 */ /* 0x000fe200078e00ff */
[--C-:B------:R-:W-:Y:S01]  /*2760*/  IADD3 R94, R5, R8, R153.reuse ;  /* 0x00000008055e7210 */ /* 0x100fe20007ffe099 */
[----:B------:R-:W-:Y:S01]  /*2770*/  IMAD R8, R15, R6, RZ ;  /* 0x000000060f087224 */ /* 0x000fe200078e02ff */
[----:B------:R-:W-:Y:S01]  /*2780*/  LOP3.LUT R10, R10, 0xfffff000, RZ, 0xc0, !PT ;  /* 0xfffff0000a0a7812 */ /* 0x000fe200078ec0ff */
[----:B------:R-:W-:Y:S01]  /*2790*/  VIADD R101, R20, 0x8 ;  /* 0x0000000814657836 */ /* 0x000fe20000000000 */
[----:B------:R-:W-:Y:S01]  /*27a0*/  LOP3.LUT R11, R11, R144, RZ, 0x3c, !PT ;  /* 0x000000900b0b7212 */ /* 0x000fe200078e3cff */
[----:B------:R-:W-:Y:S01]  /*27b0*/  IMAD R14, R15, R86, RZ ;  /* 0x000000560f0e7224 */ /* 0x000fe200078e02ff */
[----:B------:R-:W-:Y:S02]  /*27c0*/  LOP3.LUT R13, R143, 0x18, R68, 0xf8, !PT ;  /* 0x000000188f0d7812 */ /* 0x000fe400078ef844 */
[----:B------:R-:W-:Y:S01]  /*27d0*/  SEL R20, RZ, 0x20, P1 ;  /* 0x00000020ff147807 */ /* 0x000fe20000800000 */
[----:B------:R-:W-:Y:S01]  /*27e0*/  IMAD R73, R95, R7, R8 ;  /* 0x000000075f497224 */ /* 0x000fe200078e0208 */
[----:B------:R-:W-:Y:S01]  /*27f0*/  IADD3 R93, R11, R10, R153 ;  /* 0x0000000a0b5d7210 */ /* 0x000fe20007ffe099 */
[----:B------:R-:W-:Y:S01]  /*2800*/  IMAD.WIDE.U32 R64, R95, R6, R64 ;  /* 0x000000065f407225 */ /* 0x000fe200078e0040 */
[----:B------:R-:W-:-:S02]  /*2810*/  LOP3.LUT R12, R12, 0xfffff000, RZ, 0xc0, !PT ;  /* 0xfffff0000c0c7812 */ /* 0x000fc400078ec0ff */
[----:B------:R-:W-:Y:S01]  /*2820*/  LOP3.LUT R13, R13, R144, RZ, 0x3c, !PT ;  /* 0x000000900d0d7212 */ /* 0x000fe200078e3cff */
[----:B------:R-:W-:Y:S01]  /*2830*/  IMAD.SHL.U32 R98, R9, 0x2, RZ ;  /* 0x0000000209627824 */ /* 0x000fe200078e00ff */
[----:B------:R-:W-:Y:S01]  /*2840*/  LOP3.LUT R8, R70, 0xfffffff8, RZ, 0xc0, !PT ;  /* 0xfffffff846087812 */ /* 0x000fe200078ec0ff */
[----:B------:R-:W-:Y:S01]  /*2850*/  IMAD R11, R95, R87, R14 ;  /* 0x000000575f0b7224 */ /* 0x000fe200078e020e */
[----:B------:R-:W-:Y:S01]  /*2860*/  LOP3.LUT R9, R69, 0xfffffff8, RZ, 0xc0, !PT ;  /* 0xfffffff845097812 */ /* 0x000fe200078ec0ff */
[----:B------:R-:W-:Y:S01]  /*2870*/  IMAD.WIDE.U32 R60, R95, R86, R60 ;  /* 0x000000565f3c7225 */ /* 0x000fe200078e003c */
[----:B------:R-:W-:Y:S02]  /*2880*/  LOP3.LUT R10, R68, 0xfffffff8, RZ, 0xc0, !PT ;  /* 0xfffffff8440a7812 */ /* 0x000fe400078ec0ff */
[----:B------:R-:W-:Y:S01]  /*2890*/  LOP3.LUT R20, R21, R20, RZ, 0xfc, !PT ;  /* 0x0000001415147212 */ /* 0x000fe200078efcff */
[----:B------:R-:W-:Y:S01]  /*28a0*/  IMAD.WIDE.U32 R62, R95, R86, R62 ;  /* 0x000000565f3e7225 */ /* 0x000fe200078e003e */
[----:B------:R-:W-:-:S03]  /*28b0*/  SHF.L.U64.HI R88, R6, 0x7, R7 ;  /* 0x0000000706587819 */ /* 0x000fc60000010207 */
[----:B------:R-:W-:Y:S01]  /*28c0*/  IMAD.WIDE.U32 R66, R95, R6, R66 ;  /* 0x000000065f427225 */ /* 0x000fe200078e0042 */
[C---:B------:R-:W-:Y:S02]  /*28d0*/  SHF.L.U64.HI R87, R86.reuse, 0x7, R87 ;  /* 0x0000000756577819 */ /* 0x040fe40000010257 */
[----:B------:R-:W-:Y:S01]  /*28e0*/  SHF.L.U32 R5, R86, 0x7, RZ ;  /* 0x0000000756057819 */ /* 0x000fe200000006ff */
[----:B------:R-:W-:Y:S01]  /*28f0*/  IMAD.IADD R81, R65, 0x1, R73 ;  /* 0x0000000141517824 */ /* 0x000fe200078e0249 */
[----:B------:R-:W-:Y:S01]  /*2900*/  IADD3 R92, R13, R12, R153 ;  /* 0x0000000c0d5c7210 */ /* 0x000fe20007ffe099 */
[----:B------:R-:W-:Y:S01]  /*2910*/  IMAD.IADD R83, R83, 0x1, R28 ;  /* 0x0000000153537824 */ /* 0x000fe200078e021c */
[----:B------:R-:W-:Y:S01]  /*2920*/  SHF.R.S32.HI R91, RZ, 0x1f, R8 ;  /* 0x0000001fff5b7819 */ /* 0x000fe20000011408 */
[----:B------:R-:W-:Y:S01]  /*2930*/  IMAD.SHL.U32 R6, R6, 0x80, RZ ;  /* 0x0000008006067824 */ /* 0x000fe200078e00ff */
[----:B------:R-:W-:Y:S01]  /*2940*/  SHF.R.S32.HI R90, RZ, 0x1f, R9 ;  /* 0x0000001fff5a7819 */ /* 0x000fe20000011409 */
[----:B------:R-:W-:Y:S01]  /*2950*/  IMAD.IADD R82, R61, 0x1, R11 ;  /* 0x000000013d527824 */ /* 0x000fe200078e020b */
[----:B------:R-:W-:Y:S01]  /*2960*/  SHF.R.S32.HI R89, RZ, 0x1f, R10 ;  /* 0x0000001fff597819 */ /* 0x000fe2000001140a */
[----:B------:R-:W-:Y:S01]  /*2970*/  IMAD.IADD R74, R11, 0x1, R63 ;  /* 0x000000010b4a7824 */ /* 0x000fe200078e023f */
[----:B------:R-:W-:Y:S01]  /*2980*/  LOP3.LUT R21, R21, 0x1, RZ, 0xc0, !PT ;  /* 0x0000000115157812 */ /* 0x000fe200078ec0ff */
[----:B------:R-:W-:Y:S01]  /*2990*/  IMAD.IADD R73, R73, 0x1, R67 ;  /* 0x0000000149497824 */ /* 0x000fe200078e0243 */
[C---:B------:R-:W-:Y:S01]  /*29a0*/  LOP3.LUT R52, R20.reuse, 0x4, RZ, 0xc0, !PT ;  /* 0x0000000414347812 */ /* 0x040fe200078ec0ff */
[----:B--2---:R-:W-:Y:S01]  /*29b0*/  IMAD R7, R27, 0xc0, R141 ;  /* 0x000000c01b077824 */ /* 0x004fe200078e028d */
[----:B------:R-:W-:-:S02]  /*29c0*/  LOP3.LUT R27, R20, 0x2, RZ, 0xc0, !PT ;  /* 0x00000002141b7812 */ /* 0x000fc400078ec0ff */
[----:B------:R-:W-:Y:S01]  /*29d0*/  SHF.R.S32.HI R86, RZ, 0x1f, R0 ;  /* 0x0000001fff567819 */ /* 0x000fe20000011400 */
[----:B------:R-:W-:Y:S06]  /*29e0*/  @!P6 BAR.SYNC.DEFER_BLOCKING 0x9, 0x100 ;  /* 0x024400000000eb1d */ /* 0x000fec0000010000 */
.L_x_10474:
[----:B--2---:R-:W2:Y:S01]  /*29f0*/  LDL R30, [R1+0x88] ;  /* 0x00008800011e7983 */ /* 0x004ea20000100800 */
[----:B0-----:R-:W0:Y:S01]  /*2a00*/  LDC R76, c[0x0][0x430] ;  /* 0x00010c00ff4c7b82 */ /* 0x001e220000000800 */
[----:B------:R-:W-:Y:S02]  /*2a10*/  VIADD R11, R25, 0xffffffff ;  /* 0xffffffff190b7836 */ /* 0x000fe40000000000 */
[----:B------:R-:W-:Y:S02]  /*2a20*/  IMAD.MOV.U32 R75, RZ, RZ, RZ ;  /* 0x000000ffff4b7224 */ /* 0x000fe400078e00ff */
[----:B------:R-:W-:-:S03]  /*2a30*/  IMAD R14, R11, 0x80, R7 ;  /* 0x000000800b0e7824 */ /* 0x000fc600078e0207 */
[----:B-1----:R-:W1:Y:S01]  /*2a40*/  LDC R96, c[0x0][0x3f4] ;  /* 0x0000fd00ff607b82 */ /* 0x002e620000000800 */
[----:B------:R-:W-:-:S04]  /*2a50*/  IMAD.IADD R31, R83, 0x1, R14 ;  /* 0x00000001531f7824 */ /* 0x000fc800078e020e */
[----:B------:R-:W-:Y:S01]  /*2a60*/  IMAD.MOV.U32 R28, RZ, RZ, R31 ;  /* 0x000000ffff1c7224 */ /* 0x000fe200078e001f */
[----:B0-----:R-:W-:-:S13]  /*2a70*/  ISETP.NE.AND P1, PT, R76, 0x1, PT ;  /* 0x000000014c00780c */ /* 0x001fda0003f25270 */
[----:B------:R-:W0:Y:S08]  /*2a80*/  @P1 LDC R12, c[0x0][0x434] ;  /* 0x00010d00ff0c1b82 */ /* 0x000e300000000800 */
[----:B---3--:R-:W3:Y:S01]  /*2a90*/  @P1 LDC R13, c[0x0][0x438] ;  /* 0x00010e00ff0d1b82 */ /* 0x008ee20000000800 */
[----:B0-----:R-:W-:-:S05]  /*2aa0*/  @P1 IMAD.HI.U32 R12, R31, R12, RZ ;  /* 0x0000000c1f0c1227 */ /* 0x001fca00078e00ff */
[----:B---3--:R-:W-:Y:S02]  /*2ab0*/  @P1 SHF.R.U32.HI R28, RZ, R13, R12 ;  /* 0x0000000dff1c1219 */ /* 0x008fe4000001160c */
[----:B------:R-:W-:-:S04]  /*2ac0*/  ISETP.GE.AND P1, PT, R14, R24, PT ;  /* 0x000000180e00720c */ /* 0x000fc80003f26270 */
[----:B------:R-:W-:-:S13]  /*2ad0*/  ISETP.GT.OR P1, PT, R7, 0x7f, P1 ;  /* 0x0000007f0700780c */ /* 0x000fda0000f24670 */
[----:B------:R-:W0:Y:S01]  /*2ae0*/  @!P1 LDC.64 R14, c[0x0][0x428] ;  /* 0x00010a00ff0e9b82 */ /* 0x000e220000000a00 */
[----:B------:R-:W-:-:S07]  /*2af0*/  @!P1 SHF.R.S32.HI R29, RZ, 0x1f, R28 ;  /* 0x0000001fff1d9819 */ /* 0x000fce000001141c */
[----:B------:R-:W3:Y:S01]  /*2b00*/  @!P1 LDC.64 R12, c[0x0][0x418] ;  /* 0x00010600ff0c9b82 */ /* 0x000ee20000000a00 */
[----:B------:R-:W-:Y:S01]  /*2b10*/  LOP3.LUT P3, RZ, R71, 0x2, RZ, 0xc0, !PT ;  /* 0x0000000247ff7812 */ /* 0x000fe2000786c0ff */
[----:B0-----:R-:W-:-:S04]  /*2b20*/  @!P1 IMAD R25, R86, R14, RZ ;  /* 0x0000000e56199224 */ /* 0x001fc800078e02ff */
[C---:B------:R-:W-:Y:S02]  /*2b30*/  @!P1 IMAD R25, R0.reuse, R15, R25 ;  /* 0x0000000f00199224 */ /* 0x040fe400078e0219 */
[----:B------:R-:W-:-:S04]  /*2b40*/  @!P1 IMAD.WIDE.U32 R14, R0, R14, R28 ;  /* 0x0000000e000e9225 */ /* 0x000fc800078e001c */
[----:B------:R-:W-:Y:S01]  /*2b50*/  @!P1 IMAD.IADD R15, R15, 0x1, R25 ;  /* 0x000000010f0f9824 */ /* 0x000fe200078e0219 */
[----:B---3--:R-:W-:-:S04]  /*2b60*/  @!P1 LEA R12, P2, R14, R12, 0x2 ;  /* 0x0000000c0e0c9211 */ /* 0x008fc800078410ff */
[----:B------:R-:W-:Y:S02]  /*2b70*/  @!P1 LEA.HI.X R13, R14, R13, R15, 0x2, P2 ;  /* 0x0000000d0e0d9211 */ /* 0x000fe400010f140f */
[----:B-1----:R-:W-:Y:S01]  /*2b80*/  ISETP.GE.AND P2, PT, R96, 0x1, PT ;  /* 0x000000016000780c */ /* 0x002fe20003f46270 */
[----:B------:R-:W-:Y:S01]  /*2b90*/  IMAD.MOV R15, RZ, RZ, -R28 ;  /* 0x000000ffff0f7224 */ /* 0x000fe200078e0a1c */
[----:B------:R-:W-:Y:S05]  /*2ba0*/  YIELD ;  /* 0x0000000000007946 */ /* 0x000fea0003800000 */
[----:B------:R-:W-:Y:S01]  /*2bb0*/  IMAD R76, R76, R15, R31 ;  /* 0x0000000f4c4c7224 */ /* 0x000fe200078e021f */
[----:B------:R-:W-:Y:S01]  /*2bc0*/  BSSY B0, `(.L_x_10416) ;  /* 0x0000432000007945 */ /* 0x000fe20003800000 */
[----:B------:R0:W5:Y:S01]  /*2bd0*/  @!P1 LDG.E R75, desc[UR42][R12.64] ;  /* 0x0000002a0c4b9981 */ /* 0x000162000c1e1900 */
[----:B------:R-:W-:Y:S01]  /*2be0*/  ISETP.GT.AND P1, PT, R11, R72, PT ;  /* 0x000000480b00720c */ /* 0x000fe20003f24270 */
[----:B------:R-:W-:-:S02]  /*2bf0*/  IMAD.MOV.U32 R25, RZ, RZ, R11 ;  /* 0x000000ffff197224 */ /* 0x000fc400078e000b */
[----:B--2---:R-:W-:-:S04]  /*2c00*/  IMAD R55, R18, 0x3000, R30 ;  /* 0x0000300012377824 */ /* 0x004fc800078e021e */
[C---:B------:R-:W-:Y:S02]  /*2c10*/  VIADD R15, R55.reuse, 0x10 ;  /* 0x00000010370f7836 */ /* 0x040fe40000000000 */
[C---:B------:R-:W-:Y:S02]  /*2c20*/  @P3 VIADD R15, R55.reuse, 0xfffffff0 ;  /* 0xfffffff0370f3836 */ /* 0x040fe40000000000 */
[--C-:B------:R-:W-:Y:S02]  /*2c30*/  IMAD R55, R55, 0x2, R26.reuse ;  /* 0x0000000237377824 */ /* 0x100fe400078e021a */
[----:B------:R-:W-:Y:S01]  /*2c40*/  IMAD R54, R15, 0x2, R26 ;  /* 0x000000020f367824 */ /* 0x000fe200078e021a */
[----:B0-----:R-:W-:Y:S06]  /*2c50*/  @!P2 BRA `(.L_x_10417) ;  /* 0x0000003c0078a947 */ /* 0x001fec0003800000 */
[----:B------:R-:W-:Y:S01]  /*2c60*/  SHF.R.S32.HI R77, RZ, 0x1f, R76 ;  /* 0x0000001fff4d7819 */ /* 0x000fe2000001144c */
[----:B------:R-:W-:Y:S01]  /*2c70*/  ULDC.64 UR4, c[0x0][0x300] ;  /* 0x0000c00000047ab9 */ /* 0x000fe20000000a00 */
[----:B-----5:R-:W-:Y:S01]  /*2c80*/  SHF.R.S32.HI R78, RZ, 0x1f, R75 ;  /* 0x0000001fff4e7819 */ /* 0x020fe2000001144b */
[----:B------:R-:W-:Y:S01]  /*2c90*/  IMAD.WIDE.U32 R12, R76, UR4, RZ ;  /* 0x000000044c0c7c25 */ /* 0x000fe2000f8e00ff */
[----:B------:R-:W-:-:S03]  /*2ca0*/  ULDC.64 UR6, c[0x0][0x2e8] ;  /* 0x0000ba0000067ab9 */ /* 0x000fc60000000a00 */
[----:B------:R-:W-:Y:S02]  /*2cb0*/  IMAD R15, R77, UR4, RZ ;  /* 0x000000044d0f7c24 */ /* 0x000fe4000f8e02ff */
[----:B------:R-:W-:Y:S02]  /*2cc0*/  IMAD R79, R11, -0x80, R24 ;  /* 0xffffff800b4f7824 */ /* 0x000fe400078e0218 */
[----:B------:R-:W-:Y:S01]  /*2cd0*/  IMAD R15, R76, UR5, R15 ;  /* 0x000000054c0f7c24 */ /* 0x000fe2000f8e020f */
[----:B------:R-:W-:Y:S02]  /*2ce0*/  ULDC.64 UR4, c[0x0][0x310] ;  /* 0x0000c40000047ab9 */ /* 0x000fe40000000a00 */
[----:B------:R-:W-:Y:S01]  /*2cf0*/  IMAD R14, R78, UR4, RZ ;  /* 0x000000044e0e7c24 */ /* 0x000fe2000f8e02ff */
[----:B------:R-:W-:Y:S01]  /*2d00*/  VIMNMX R79, R79, 0x80, PT ;  /* 0x000000804f4f7848 */ /* 0x000fe20003fe0100 */
[----:B------:R-:W-:Y:S02]  /*2d10*/  IMAD.IADD R13, R13, 0x1, R15 ;  /* 0x000000010d0d7824 */ /* 0x000fe400078e020f */
[----:B------:R-:W-:-:S02]  /*2d20*/  IMAD R15, R75, UR5, R14 ;  /* 0x000000054b0f7c24 */ /* 0x000fc4000f8e020e */
[----:B------:R-:W-:Y:S01]  /*2d30*/  IMAD.WIDE.U32 R12, R75, UR4, R12 ;  /* 0x000000044b0c7c25 */ /* 0x000fe2000f8e000c */
[----:B------:R-:W-:-:S03]  /*2d40*/  ULDC.64 UR4, c[0x0][0x308] ;  /* 0x0000c20000047ab9 */ /* 0x000fc60000000a00 */
[----:B------:R-:W-:Y:S02]  /*2d50*/  IMAD.IADD R13, R13, 0x1, R15 ;  /* 0x000000010d0d7824 */ /* 0x000fe400078e020f */
[----:B------:R-:W-:Y:S02]  /*2d60*/  IMAD R14, R87, R25, RZ ;  /* 0x00000019570e7224 */ /* 0x000fe400078e02ff */
[----:B------:R-:W-:Y:S01]  /*2d70*/  IMAD.WIDE.U32 R12, R137, UR4, R12 ;  /* 0x00000004890c7c25 */ /* 0x000fe2000f8e000c */
[----:B------:R-:W-:-:S03]  /*2d80*/  ULDC.U8 UR4, c[0x0][0x410] ;  /* 0x0001040000047ab9 */ /* 0x000fc60000000000 */
[----:B------:R-:W-:Y:S01]  /*2d90*/  IMAD R57, R137, UR5, R13 ;  /* 0x0000000589397c24 */ /* 0x000fe2000f8e020d */
[----:B------:R-:W-:Y:S01]  /*2da0*/  LEA R56, P2, R12, UR6, 0x1 ;  /* 0x000000060c387c11 */ /* 0x000fe2000f8408ff */
[----:B------:R-:W-:-:S03]  /*2db0*/  IMAD R13, R88, R25, RZ ;  /* 0x00000019580d7224 */ /* 0x000fc600078e02ff */
[----:B------:R-:W-:Y:S02]  /*2dc0*/  LEA.HI.X R57, R12, UR7, R57, 0x1, P2 ;  /* 0x000000070c397c11 */ /* 0x000fe400090f0c39 */
[----:B------:R-:W-:Y:S02]  /*2dd0*/  ISETP.NE.AND P2, PT, RZ, UR4, PT ;  /* 0x00000004ff007c0c */ /* 0x000fe4000bf45270 */
[----:B------:R-:W-:-:S05]  /*2de0*/  SHF.R.S32.HI R12, RZ, 0x1f, R25 ;  /* 0x0000001fff0c7819 */ /* 0x000fca0000011419 */
[C---:B------:R-:W-:Y:S02]  /*2df0*/  IMAD R29, R12.reuse, R6, R13 ;  /* 0x000000060c1d7224 */ /* 0x040fe400078e020d */
[----:B------:R-:W-:Y:S02]  /*2e00*/  IMAD R53, R12, R5, R14 ;  /* 0x000000050c357224 */ /* 0x000fe400078e020e */
[----:B------:R-:W-:-:S04]  /*2e10*/  IMAD.WIDE.U32 R14, R6, R25, RZ ;  /* 0x00000019060e7225 */ /* 0x000fc800078e00ff */
        /* <DEDUP_REMOVED lines=19> */
[----:B------:R-:W2:Y:S04]  /*2f50*/  LDL R85, [R1+0x54] ;  /* 0x0000540001557983 */ /* 0x000ea80000100800 */
[----:B------:R-:W3:Y:S04]  /*2f60*/  LDL R84, [R1+0x4c] ;  /* 0x00004c0001547983 */ /* 0x000ee80000100800 */
[----:B------:R-:W4:Y:S04]  /*2f70*/  LDL R80, [R1+0x50] ;  /* 0x0000500001507983 */ /* 0x000f280000100800 */
[----:B------:R-:W4:Y:S04]  /*2f80*/  LDL R59, [R1+0x48] ;  /* 0x00004800013b7983 */ /* 0x000f280000100800 */
[----:B------:R-:W4:Y:S01]  /*2f90*/  LDL R58, [R1+0x58] ;  /* 0x00005800013a7983 */ /* 0x000f220000100800 */
[----:B------:R-:W-:Y:S01]  /*2fa0*/  IADD3 R15, P2, R66, R14, RZ ;  /* 0x0000000e420f7210 */ /* 0x000fe20007f5e0ff */
[----:B------:R-:W-:Y:S01]  /*2fb0*/  ULDC.64 UR4, c[0x0][0x3e8] ;  /* 0x0000fa0000047ab9 */ /* 0x000fe20000000a00 */
[----:B------:R-:W-:-:S02]  /*2fc0*/  CS2R R48, SRZ ;  /* 0x0000000000307805 */ /* 0x000fc4000001ff00 */
        /* <DEDUP_REMOVED lines=22> */
[----:B--2---:R-:W-:-:S13]  /*3130*/  ISETP.GE.AND P2, PT, R85, R96, PT ;  /* 0x000000605500720c */ /* 0x004fda0003f46270 */
[----:B------:R0:W5:Y:S04]  /*3140*/  @!P2 LDG.E.64 R44, desc[UR42][R14.64+0x10] ;  /* 0x0000102a0e2ca981 */ /* 0x000168000c1e1b00 */
[----:B------:R0:W5:Y:S01]  /*3150*/  @!P2 LDG.E.64 R46, desc[UR42][R12.64+0x10] ;  /* 0x0000102a0c2ea981 */ /* 0x000162000c1e1b00 */
[----:B---3--:R-:W-:-:S13]  /*3160*/  ISETP.GE.AND P2, PT, R84, R96, PT ;  /* 0x000000605400720c */ /* 0x008fda0003f46270 */
[----:B------:R0:W5:Y:S04]  /*3170*/  @!P2 LDG.E.64 R40, desc[UR42][R14.64+0x20] ;  /* 0x0000202a0e28a981 */ /* 0x000168000c1e1b00 */
[----:B------:R0:W5:Y:S01]  /*3180*/  @!P2 LDG.E.64 R42, desc[UR42][R12.64+0x20] ;  /* 0x0000202a0c2aa981 */ /* 0x000162000c1e1b00 */
[----:B----4-:R-:W-:-:S13]  /*3190*/  ISETP.GE.AND P2, PT, R80, R96, PT ;  /* 0x000000605000720c */ /* 0x010fda0003f46270 */
[----:B------:R0:W5:Y:S04]  /*31a0*/  @!P2 LDG.E.64 R36, desc[UR42][R14.64+0x30] ;  /* 0x0000302a0e24a981 */ /* 0x000168000c1e1b00 */
[----:B------:R0:W5:Y:S01]  /*31b0*/  @!P2 LDG.E.64 R38, desc[UR42][R12.64+0x30] ;  /* 0x0000302a0c26a981 */ /* 0x000162000c1e1b00 */
[----:B------:R-:W-:-:S13]  /*31c0*/  ISETP.GE.AND P2, PT, R59, R96, PT ;  /* 0x000000603b00720c */ /* 0x000fda0003f46270 */
[----:B------:R0:W5:Y:S04]  /*31d0*/  @!P2 LDG.E.64 R32, desc[UR42][R14.64+0x40] ;  /* 0x0000402a0e20a981 */ /* 0x000168000c1e1b00 */
[----:B------:R0:W5:Y:S01]  /*31e0*/  @!P2 LDG.E.64 R34, desc[UR42][R12.64+0x40] ;  /* 0x0000402a0c22a981 */ /* 0x000162000c1e1b00 */
[----:B------:R-:W-:-:S13]  /*31f0*/  ISETP.GE.AND P2, PT, R58, R96, PT ;  /* 0x000000603a00720c */ /* 0x000fda0003f46270 */
[----:B------:R0:W5:Y:S04]  /*3200*/  @!P2 LDG.E.64 R28, desc[UR42][R14.64+0x50] ;  /* 0x0000502a0e1ca981 */ /* 0x000168000c1e1b00 */
[----:B------:R0:W5:Y:S02]  /*3210*/  @!P2 LDG.E.64 R30, desc[UR42][R12.64+0x50] ;  /* 0x0000502a0c1ea981 */ /* 0x000164000c1e1b00 */
.L_x_10420:
[----:B------:R-:W-:Y:S05]  /*3220*/  BSYNC B1 ;  /* 0x0000000000017941 */ /* 0x000fea0003800000 */
.L_x_10419:
[----:B-----5:R-:W-:Y:S01]  /*3230*/  IMAD.MOV.U32 R11, RZ, RZ, R28 ;  /* 0x000000ffff0b7224 */ /* 0x020fe200078e001c */
[----:B------:R-:W-:Y:S01]  /*3240*/  UISETP.NE.AND UP0, UPT, UR39, 0x3, UPT ;  /* 0x000000032700788c */ /* 0x000fe2000bf05270 */
[----:B0-----:R-:W-:-:S05]  /*3250*/  IMAD.MOV.U32 R12, RZ, RZ, R29 ;  /* 0x000000ffff0c7224 */ /* 0x001fca00078e001d */
        /* <DEDUP_REMOVED lines=40> */
.L_x_10421:
[----:B------:R-:W-:Y:S01]  /*34e0*/  IMAD R53, R18, 0x8, R2 ;  /* 0x0000000812357824 */ /* 0x000fe200078e0202 */
[----:B------:R-:W-:Y:S01]  /*34f0*/  SHF.L.U32 R80, R140, 0x1f, RZ ;  /* 0x0000001f8c507819 */ /* 0x000fe200000006ff */
[----:B------:R-:W-:Y:S03]  /*3500*/  BSSY B1, `(.L_x_10422) ;  /* 0x0000003000017945 */ /* 0x000fe60003800000 */
[----:B------:R-:W0:Y:S02]  /*3510*/  SYNCS.PHASECHK.TRANS64.TRYWAIT P4, [R53+URZ+0x2d890], R80 ;  /* 0x02d89050350075a7 */ /* 0x000e24000808017f */
[----:B0-----:R-:W-:Y:S05]  /*3520*/  @!P4 BRA `(.L_x_10423) ;  /* 0x0000018800c0c947 */ /* 0x001fea0003800000 */
.L_x_10681:
[----:B------:R-:W-:Y:S05]  /*3530*/  BSYNC B1 ;  /* 0x0000000000017941 */ /* 0x000fea0003800000 */
.L_x_10422:
[----:B------:R-:W-:-:S03]  /*3540*/  UMOV UR4, 0xffffffff ;  /* 0xffffffff00047882 */ /* 0x000fc60000000000 */
[----:B------:R-:W-:Y:S05]  /*3550*/  BRA.DIV UR4, `(.L_x_10424) ;  /* 0x0000018a04c87947 */ /* 0x000fea000b800000 */
[----:B------:R-:W1:Y:S04]  /*3560*/  SHFL.IDX PT, R57, R57, RZ, 0x1e1f ;  /* 0x001e1fff39397589 */ /* 0x000e6800000e0000 */
[----:B------:R-:W2:Y:S02]  /*3570*/  SHFL.IDX PT, R56, R56, RZ, 0x1e1f ;  /* 0x001e1fff38387589 */ /* 0x000ea400000e0000 */
.L_x_10685:
[----:B------:R-:W-:Y:S05]  /*3580*/  @P3 BRA `(.L_x_10425) ;  /* 0x0000003800543947 */ /* 0x000fea0003800000 */
[----:B------:R-:W-:Y:S01]  /*3590*/  ISETP.NE.AND P3, PT, R21, RZ, PT ;  /* 0x000000ff1500720c */ /* 0x000fe20003f65270 */
[----:B------:R-:W-:-:S12]  /*35a0*/  BSSY B1, `(.L_x_10426) ;  /* 0x0000039000017945 */ /* 0x000fd80003800000 */
[----:B------:R-:W-:Y:S05]  /*35b0*/  @!P3 BRA `(.L_x_10427) ;  /* 0x0000000000dcb947 */ /* 0x000fea0003800000 */
[----:B------:R3:W4:Y:S01]  /*35c0*/  LDS.128 R12, [R55+0x15000] ;  /* 0x01500000370c7984 */ /* 0x0007220000000c00 */
[----:B------:R-:W-:Y:S01]  /*35d0*/  ISETP.GE.AND P3, PT, R138, R96, PT ;  /* 0x000000608a00720c */ /* 0x000fe20003f66270 */
[----:B------:R-:W-:-:S12]  /*35e0*/  BSSY B2, `(.L_x_10428) ;  /* 0x0000031000027945 */ /* 0x000fd80003800000 */
[----:B---3--:R-:W-:Y:S05]  /*35f0*/  @P3 BRA `(.L_x_10429) ;  /* 0x0000000000bc3947 */ /* 0x008fea0003800000 */
        /* <DEDUP_REMOVED lines=8> */
[C---:B----4-:R-:W-:Y:S01]  /*3680*/  IMAD.U32 R58, R13.reuse, 0x10000, RZ ;  /* 0x000100000d3a7824 */ /* 0x050fe200078e00ff */
        /* <DEDUP_REMOVED lines=38> */
.L_x_10429:
[----:B------:R-:W-:Y:S05]  /*38f0*/  BSYNC B2 ;  /* 0x0000000000027941 */ /* 0x000fea0003800000 */
.L_x_10428:
[----:B--2---:R-:W-:-:S04]  /*3900*/  LEA R48, P3, R16, R56, 0x1 ;  /* 0x0000003810307211 */ /* 0x004fc800078608ff */
[----:B-1----:R-:W-:-:S05]  /*3910*/  LEA.HI.X R49, R16, R57, R17, 0x1, P3 ;  /* 0x0000003910317211 */ /* 0x002fca00018f0c11 */
[----:B----4-:R3:W-:Y:S04]  /*3920*/  ST.E.128 desc[UR42][R48.64], R12 ;  /* 0x0000000c30007985 */ /* 0x0107e8000c101d2a */
.L_x_10427:
[----:B------:R-:W-:Y:S05]  /*3930*/  BSYNC B1 ;  /* 0x0000000000017941 */ /* 0x000fea0003800000 */
.L_x_10426:
[----:B------:R-:W-:Y:S01]  /*3940*/  ISETP.NE.AND P3, PT, R27, RZ, PT ;  /* 0x000000ff1b00720c */ /* 0x000fe20003f65270 */
[----:B------:R-:W-:-:S12]  /*3950*/  BSSY B1, `(.L_x_10430) ;  /* 0x000003c000017945 */ /* 0x000fd80003800000 */
[----:B------:R-:W-:Y:S05]  /*3960*/  @!P3 BRA `(.L_x_10431) ;  /* 0x0000000000e8b947 */ /* 0x000fea0003800000 */
[----:B------:R-:W4:Y:S01]  /*3970*/  LDL R11, [R1+0x54] ;  /* 0x00005400010b7983 */ /* 0x000f220000100800 */
[----:B------:R-:W-:Y:S03]  /*3980*/  BSSY B2, `(.L_x_10432) ;  /* 0x0000033000027945 */ /* 0x000fe60003800000 */
[----:B---3--:R3:W0:Y:S01]  /*3990*/  LDS.128 R12, [R54+0x15000] ;  /* 0x01500000360c7984 */ /* 0x0086220000000c00 */
[----:B----4-:R-:W-:-:S13]  /*39a0*/  ISETP.GE.AND P3, PT, R11, R96, PT ;  /* 0x000000600b00720c */ /* 0x010fda0003f66270 */
[----:B0--3--:R-:W-:Y:S05]  /*39b0*/  @P3 BRA `(.L_x_10433) ;  /* 0x0000000000bc3947 */ /* 0x009fea0003800000 */
[----:B------:R-:W-:Y:S01]  /*39c0*/  SHF.R.U64 R46, R46, 0x10, R47 ;  /* 0x000000102e2e7819 */ /* 0x000fe2000000122f */
[----:B------:R-:W-:Y:S01]  /*39d0*/  IMAD.U32 R48, R13, 0x10000, RZ ;  /* 0x000100000d307824 */ /* 0x000fe200078e00ff */
[--C-:B------:R-:W-:Y:S02]  /*39e0*/  SHF.R.U64 R11, R44, 0x10, R45.reuse ;  /* 0x000000102c0b7819 */ /* 0x100fe4000000122d */
[----:B------:R-:W-:Y:S02]  /*39f0*/  PRMT R46, R112, 0x5432, R46 ;  /* 0x00005432702e7816 */ /* 0x000fe4000000002e */
[----:B------:R-:W-:Y:S02]  /*3a00*/  SHF.R.U32.HI R44, RZ, 0x10, R45 ;  /* 0x00000010ff2c7819 */ /* 0x000fe4000001162d */
[----:B------:R-:W-:Y:S02]  /*3a10*/  SHF.R.U32.HI R45, RZ, 0x10, R47 ;  /* 0x00000010ff2d7819 */ /* 0x000fe4000001162f */
[----:B------:R-:W-:-:S02]  /*3a20*/  PRMT R11, R110, 0x5410, R11 ;  /* 0x000054106e0b7816 */ /* 0x000fc4000000000b */
[----:B------:R-:W-:Y:S02]  /*3a30*/  LOP3.LUT R50, R13, 0xffff0000, RZ, 0xc0, !PT ;  /* 0xffff00000d327812 */ /* 0x000fe400078ec0ff */
[C---:B------:R-:W-:Y:S01]  /*3a40*/  LOP3.LUT R49, R46.reuse, 0xffff0000, RZ, 0xc0, !PT ;  /* 0xffff00002e317812 */ /* 0x040fe200078ec0ff */
[----:B------:R-:W-:Y:S01]  /*3a50*/  IMAD.U32 R46, R46, 0x10000, RZ ;  /* 0x000100002e2e7824 */ /* 0x000fe200078e00ff */
[----:B------:R-:W-:Y:S02]  /*3a60*/  PRMT R47, R110, 0x5432, R44 ;  /* 0x000054326e2f7816 */ /* 0x000fe4000000002c */
[----:B------:R-:W-:Y:S01]  /*3a70*/  PRMT R44, R112, 0x5410, R45 ;  /* 0x00005410702c7816 */ /* 0x000fe2000000002d */
[----:B------:R-:W-:Y:S01]  /*3a80*/  FMUL.FTZ R45, R50, R49 ;  /* 0x00000031322d7220 */ /* 0x000fe20000410000 */
[C---:B------:R-:W-:Y:S01]  /*3a90*/  LOP3.LUT R13, R11.reuse, 0xffff0000, RZ, 0xc0, !PT ;  /* 0xffff00000b0d7812 */ /* 0x040fe200078ec0ff */
[----:B------:R-:W-:-:S04]  /*3aa0*/  IMAD.U32 R11, R11, 0x10000, RZ ;  /* 0x000100000b0b7824 */ /* 0x000fc800078e00ff */
[-C--:B------:R-:W-:Y:S01]  /*3ab0*/  FFMA.FTZ R45, R48, R13.reuse, -R45 ;  /* 0x0000000d302d7223 */ /* 0x080fe2000001082d */
[----:B------:R-:W-:Y:S01]  /*3ac0*/  FMUL.FTZ R13, R50, R13 ;  /* 0x0000000d320d7220 */ /* 0x000fe20000410000 */
[C---:B------:R-:W-:Y:S01]  /*3ad0*/  IMAD.U32 R50, R47.reuse, 0x10000, RZ ;  /* 0x000100002f327824 */ /* 0x040fe200078e00ff */
[----:B------:R-:W-:Y:S02]  /*3ae0*/  LOP3.LUT R47, R47, 0xffff0000, RZ, 0xc0, !PT ;  /* 0xffff00002f2f7812 */ /* 0x000fe400078ec0ff */
[----:B------:R-:W-:Y:S01]  /*3af0*/  FFMA.FTZ R13, R48, R49, R13 ;  /* 0x00000031300d7223 */ /* 0x000fe2000001000d */
[----:B------:R-:W-:Y:S01]  /*3b00*/  LOP3.LUT R49, R14, 0xffff0000, RZ, 0xc0, !PT ;  /* 0xffff00000e317812 */ /* 0x000fe200078ec0ff */
[----:B------:R-:W-:Y:S01]  /*3b10*/  IMAD.U32 R48, R44, 0x10000, RZ ;  /* 0x000100002c307824 */ /* 0x000fe200078e00ff */
[----:B------:R-:W-:Y:S02]  /*3b20*/  SHF.L.U32 R14, R14, 0x10, RZ ;  /* 0x000000100e0e7819 */ /* 0x000fe400000006ff */
        /* <DEDUP_REMOVED lines=24> */
.L_x_10433:
[----:B------:R-:W-:Y:S05]  /*3cb0*/  BSYNC B2 ;  /* 0x0000000000027941 */ /* 0x000fea0003800000 */
.L_x_10432:
[----:B------:R-:W-:Y:S02]  /*3cc0*/  IMAD.SHL.U32 R11, R156, 0x8, RZ ;  /* 0x000000089c0b7824 */ /* 0x000fe400078e00ff */
[----:B--2---:R-:W-:Y:S02]  /*3cd0*/  IMAD.MOV.U32 R44, RZ, RZ, R56 ;  /* 0x000000ffff2c7224 */ /* 0x004fe400078e0038 */
[----:B-1----:R-:W-:Y:S02]  /*3ce0*/  IMAD.MOV.U32 R45, RZ, RZ, R57 ;  /* 0x000000ffff2d7224 */ /* 0x002fe400078e0039 */
[----:B------:R-:W-:-:S05]  /*3cf0*/  IMAD.WIDE R44, R11, 0x2, R44 ;  /* 0x000000020b2c7825 */ /* 0x000fca00078e022c */
[----:B------:R4:W-:Y:S02]  /*3d00*/  ST.E.128 desc[UR42][R44.64], R12 ;  /* 0x0000000c2c007985 */ /* 0x0009e4000c101d2a */
.L_x_10431:
[----:B------:R-:W-:Y:S05]  /*3d10*/  BSYNC B1 ;  /* 0x0000000000017941 */ /* 0x000fea0003800000 */
.L_x_10430:
[----:B------:R-:W-:Y:S01]  /*3d20*/  ISETP.NE.AND P3, PT, R52, RZ, PT ;  /* 0x000000ff3400720c */ /* 0x000fe20003f65270 */
[----:B------:R-:W-:-:S12]  /*3d30*/  BSSY B1, `(.L_x_10434) ;  /* 0x000003c000017945 */ /* 0x000fd80003800000 */
[----:B------:R-:W-:Y:S05]  /*3d40*/  @!P3 BRA `(.L_x_10435) ;  /* 0x0000000000e8b947 */ /* 0x000fea0003800000 */
[----:B------:R-:W5:Y:S01]  /*3d50*/  LDL R11, [R1+0x4c] ;  /* 0x00004c00010b7983 */ /* 0x000f620000100800 */
[----:B------:R-:W-:Y:S03]  /*3d60*/  BSSY B2, `(.L_x_10436) ;  /* 0x0000033000027945 */ /* 0x000fe60003800000 */
[----:B---34-:R3:W4:Y:S01]  /*3d70*/  LDS.128 R12, [R55+0x17000] ;  /* 0x01700000370c7984 */ /* 0x0187220000000c00 */
[----:B-----5:R-:W-:-:S13]  /*3d80*/  ISETP.GE.AND P3, PT, R11, R96, PT ;  /* 0x000000600b00720c */ /* 0x020fda0003f66270 */
[----:B---34-:R-:W-:Y:S05]  /*3d90*/  @P3 BRA `(.L_x_10437) ;  /* 0x0000000000bc3947 */ /* 0x018fea0003800000 */
        /* <DEDUP_REMOVED lines=47> */
.L_x_10437:
[----:B------:R-:W-:Y:S05]  /*4090*/  BSYNC B2 ;  /* 0x0000000000027941 */ /* 0x000fea0003800000 */
.L_x_10436:
[----:B------:R-:W-:Y:S02]  /*40a0*/  IMAD.SHL.U32 R11, R157, 0x8, RZ ;  /* 0x000000089d0b7824 */ /* 0x000fe400078e00ff */
[----:B--2---:R-:W-:Y:S02]  /*40b0*/  IMAD.MOV.U32 R40, RZ, RZ, R56 ;  /* 0x000000ffff287224 */ /* 0x004fe400078e0038 */
[----:B-1----:R-:W-:Y:S02]  /*40c0*/  IMAD.MOV.U32 R41, RZ, RZ, R57 ;  /* 0x000000ffff297224 */ /* 0x002fe400078e0039 */
[----:B------:R-:W-:-:S05]  /*40d0*/  IMAD.WIDE R40, R11, 0x2, R40 ;  /* 0x000000020b287825 */ /* 0x000fca00078e0228 */
[----:B------:R1:W-:Y:S02]  /*40e0*/  ST.E.128 desc[UR42][R40.64], R12 ;  /* 0x0000000c28007985 */ /* 0x0003e4000c101d2a */
.L_x_10435:
[----:B------:R-:W-:Y:S05]  /*40f0*/  BSYNC B1 ;  /* 0x0000000000017941 */ /* 0x000fea0003800000 */
.L_x_10434:
[----:B------:R-:W-:Y:S01]  /*4100*/  LOP3.LUT P3, RZ, R20, 0x8, RZ, 0xc0, !PT ;  /* 0x0000000814ff7812 */ /* 0x000fe2000786c0ff */
[----:B------:R-:W-:-:S12]  /*4110*/  BSSY B1, `(.L_x_10438) ;  /* 0x000003a000017945 */ /* 0x000fd80003800000 */
[----:B------:R-:W-:Y:S05]  /*4120*/  @!P3 BRA `(.L_x_10439) ;  /* 0x0000000000e0b947 */ /* 0x000fea0003800000 */
[----:B------:R-:W5:Y:S01]  /*4130*/  LDL R11, [R1+0x50] ;  /* 0x00005000010b7983 */ /* 0x000f620000100800 */
[----:B------:R-:W-:Y:S03]  /*4140*/  BSSY B2, `(.L_x_10440) ;  /* 0x0000032000027945 */ /* 0x000fe60003800000 */
[----:B-1-34-:R1:W3:Y:S01]  /*4150*/  LDS.128 R12, [R54+0x17000] ;  /* 0x01700000360c7984 */ /* 0x01a2e20000000c00 */
[----:B-----5:R-:W-:-:S13]  /*4160*/  ISETP.GE.AND P3, PT, R11, R96, PT ;  /* 0x000000600b00720c */ /* 0x020fda0003f66270 */
[----:B-1-3--:R-:W-:Y:S05]  /*4170*/  @P3 BRA `(.L_x_10441) ;  /* 0x0000000000b83947 */ /* 0x00afea0003800000 */
[--C-:B------:R-:W-:Y:S02]  /*4180*/  SHF.R.U64 R11, R36, 0x10, R37.reuse ;  /* 0x00000010240b7819 */ /* 0x100fe40000001225 */
[----:B------:R-:W-:Y:S02]  /*4190*/  SHF.R.U32.HI R36, RZ, 0x10, R37 ;  /* 0x00000010ff247819 */ /* 0x000fe40000011625 */
[----:B------:R-:W-:Y:S02]  /*41a0*/  SHF.R.U64 R37, R38, 0x10, R39 ;  /* 0x0000001026257819 */ /* 0x000fe40000001227 */
[----:B------:R-:W-:Y:S02]  /*41b0*/  PRMT R11, R107, 0x5410, R11 ;  /* 0x000054106b0b7816 */ /* 0x000fe4000000000b */
[----:B------:R-:W-:Y:S02]  /*41c0*/  PRMT R37, R108, 0x5410, R37 ;  /* 0x000054106c257816 */ /* 0x000fe40000000025 */
[----:B------:R-:W-:-:S02]  /*41d0*/  SHF.R.U32.HI R38, RZ, 0x10, R39 ;  /* 0x00000010ff267819 */ /* 0x000fc40000011627 */
[C---:B------:R-:W-:Y:S01]  /*41e0*/  LOP3.LUT R42, R13.reuse, 0xffff0000, RZ, 0xc0, !PT ;  /* 0xffff00000d2a7812 */ /* 0x040fe200078ec0ff */
[----:B------:R-:W-:Y:S01]  /*41f0*/  IMAD.U32 R13, R13, 0x10000, RZ ;  /* 0x000100000d0d7824 */ /* 0x000fe200078e00ff */
[----:B------:R-:W-:Y:S02]  /*4200*/  LOP3.LUT R39, R37, 0xffff0000, RZ, 0xc0, !PT ;  /* 0xffff000025277812 */ /* 0x000fe400078ec0ff */
[C---:B------:R-:W-:Y:S01]  /*4210*/  LOP3.LUT R40, R11.reuse, 0xffff0000, RZ, 0xc0, !PT ;  /* 0xffff00000b287812 */ /* 0x040fe200078ec0ff */
[----:B------:R-:W-:Y:S01]  /*4220*/  IMAD.U32 R11, R11, 0x10000, RZ ;  /* 0x000100000b0b7824 */ /* 0x000fe200078e00ff */
[----:B------:R-:W-:Y:S01]  /*4230*/  PRMT R38, R108, 0x5432, R38 ;  /* 0x000054326c267816 */ /* 0x000fe20000000026 */
[CC--:B------:R-:W-:Y:S01]  /*4240*/  FMUL.FTZ R41, R42.reuse, R39.reuse ;  /* 0x000000272a297220 */ /* 0x0c0fe20000410000 */
[----:B------:R-:W-:Y:S01]  /*4250*/  PRMT R36, R107, 0x5432, R36 ;  /* 0x000054326b247816 */ /* 0x000fe20000000024 */
[-C--:B------:R-:W-:Y:S01]  /*4260*/  FMUL.FTZ R42, R42, R40.reuse ;  /* 0x000000282a2a7220 */ /* 0x080fe20000410000 */
[----:B------:R-:W-:Y:S01]  /*4270*/  SHF.L.U32 R37, R37, 0x10, RZ ;  /* 0x0000001025257819 */ /* 0x000fe200000006ff */
[C---:B------:R-:W-:Y:S01]  /*4280*/  FFMA.FTZ R41, R13.reuse, R40, -R41 ;  /* 0x000000280d297223 */ /* 0x040fe20000010829 */
[----:B------:R-:W-:Y:S01]  /*4290*/  LOP3.LUT R40, R14, 0xffff0000, RZ, 0xc0, !PT ;  /* 0xffff00000e287812 */ /* 0x000fe200078ec0ff */
[----:B------:R-:W-:Y:S01]  /*42a0*/  FFMA.FTZ R42, R13, R39, R42 ;  /* 0x000000270d2a7223 */ /* 0x000fe2000001002a */
[C---:B------:R-:W-:Y:S01]  /*42b0*/  IMAD.U32 R39, R38.reuse, 0x10000, RZ ;  /* 0x0001000026277824 */ /* 0x040fe200078e00ff */
[----:B------:R-:W-:Y:S01]  /*42c0*/  LOP3.LUT R38, R38, 0xffff0000, RZ, 0xc0, !PT ;  /* 0xffff000026267812 */ /* 0x000fe200078ec0ff */
[----:B------:R-:W-:-:S02]  /*42d0*/  IMAD.U32 R13, R14, 0x10000, RZ ;  /* 0x000100000e0d7824 */ /* 0x000fc400078e00ff */
[----:B------:R-:W-:Y:S02]  /*42e0*/  IMAD.U32 R14, R36, 0x10000, RZ ;  /* 0x00010000240e7824 */ /* 0x000fe400078e00ff */
[----:B------:R-:W-:Y:S01]  /*42f0*/  FMUL.FTZ R43, R40, R39 ;  /* 0x00000027282b7220 */ /* 0x000fe20000410000 */
[----:B------:R-:W-:Y:S02]  /*4300*/  LOP3.LUT R36, R36, 0xffff0000, RZ, 0xc0, !PT ;  /* 0xffff000024247812 */ /* 0x000fe400078ec0ff */
[----:B------:R-:W-:Y:S01]  /*4310*/  F2FP.BF16.F32.PACK_AB R41, R42, R41 ;  /* 0x000000292a29723e */ /* 0x000fe200000010ff */
        /* <DEDUP_REMOVED lines=19> */
[----:B------:R-:W-:-:S07]  /*4450*/  IMAD.MOV.U32 R13, RZ, RZ, R41 ;  /* 0x000000ffff0d7224 */ /* 0x000fce00078e0029 */
.L_x_10441:
[----:B------:R-:W-:Y:S05]  /*4460*/  BSYNC B2 ;  /* 0x0000000000027941 */ /* 0x000fea0003800000 */
.L_x_10440:
[----:B------:R-:W3:Y:S01]  /*4470*/  LDL R11, [R1+0x2c] ;  /* 0x00002c00010b7983 */ /* 0x000ee20000100800 */
[----:B--2---:R-:W-:-:S04]  /*4480*/  LEA R36, P3, R23, R56, 0x1 ;  /* 0x0000003817247211 */ /* 0x004fc800078608ff */
[----:B---3--:R-:W-:-:S05]  /*4490*/  LEA.HI.X R37, R23, R57, R11, 0x1, P3 ;  /* 0x0000003917257211 */ /* 0x008fca00018f0c0b */
[----:B------:R1:W-:Y:S04]  /*44a0*/  ST.E.128 desc[UR42][R36.64], R12 ;  /* 0x0000000c24007985 */ /* 0x0003e8000c101d2a */
.L_x_10439:
[----:B------:R-:W-:Y:S05]  /*44b0*/  BSYNC B1 ;  /* 0x0000000000017941 */ /* 0x000fea0003800000 */
.L_x_10438:
[----:B------:R-:W-:Y:S01]  /*44c0*/  LOP3.LUT P3, RZ, R20, 0x10, RZ, 0xc0, !PT ;  /* 0x0000001014ff7812 */ /* 0x000fe2000786c0ff */
[----:B------:R-:W-:-:S12]  /*44d0*/  BSSY B1, `(.L_x_10442) ;  /* 0x0000038000017945 */ /* 0x000fd80003800000 */
[----:B------:R-:W-:Y:S05]  /*44e0*/  @!P3 BRA `(.L_x_10443) ;  /* 0x0000000000d8b947 */ /* 0x000fea0003800000 */
[----:B-1-34-:R-:W3:Y:S04]  /*44f0*/  LDL R12, [R1+0x28] ;  /* 0x00002800010c7983 */ /* 0x01aee80000100800 */
[----:B------:R-:W4:Y:S01]  /*4500*/  LDL R11, [R1+0x48] ;  /* 0x00004800010b7983 */ /* 0x000f220000100800 */
[C---:B--2---:R-:W-:Y:S01]  /*4510*/  LEA R36, P3, R22.reuse, R56, 0x1 ;  /* 0x0000003816247211 */ /* 0x044fe200078608ff */
[----:B------:R-:W-:Y:S03]  /*4520*/  BSSY B2, `(.L_x_10444) ;  /* 0x0000031000027945 */ /* 0x000fe60003800000 */
[----:B---3--:R-:W-:Y:S02]  /*4530*/  LEA.HI.X R37, R22, R57, R12, 0x1, P3 ;  /* 0x0000003916257211 */ /* 0x008fe400018f0c0c */
[----:B------:R1:W2:Y:S01]  /*4540*/  LDS.128 R12, [R55+0x19000] ;  /* 0x01900000370c7984 */ /* 0x0002a20000000c00 */
[----:B----4-:R-:W-:-:S13]  /*4550*/  ISETP.GE.AND P3, PT, R11, R96, PT ;  /* 0x000000600b00720c */ /* 0x010fda0003f66270 */
[----:B-1----:R-:W-:Y:S05]  /*4560*/  @P3 BRA `(.L_x_10445) ;  /* 0x0000000000b03947 */ /* 0x002fea0003800000 */
[--C-:B------:R-:W-:Y:S02]  /*4570*/  SHF.R.U64 R32, R32, 0x10, R33.reuse ;  /* 0x0000001020207819 */ /* 0x100fe40000001221 */
[----:B------:R-:W-:Y:S02]  /*4580*/  SHF.R.U32.HI R38, RZ, 0x10, R33 ;  /* 0x00000010ff267819 */ /* 0x000fe40000011621 */
[----:B------:R-:W-:Y:S02]  /*4590*/  SHF.R.U64 R33, R34, 0x10, R35 ;  /* 0x0000001022217819 */ /* 0x000fe40000001223 */
[----:B------:R-:W-:Y:S02]  /*45a0*/  PRMT R11, R105, 0x5410, R32 ;  /* 0x00005410690b7816 */ /* 0x000fe40000000020 */
[----:B------:R-:W-:Y:S02]  /*45b0*/  PRMT R33, R106, 0x5410, R33 ;  /* 0x000054106a217816 */ /* 0x000fe40000000021 */
[C---:B--2---:R-:W-:Y:S01]  /*45c0*/  LOP3.LUT R39, R13.reuse, 0xffff0000, RZ, 0xc0, !PT ;  /* 0xffff00000d277812 */ /* 0x044fe200078ec0ff */
[----:B------:R-:W-:Y:S01]  /*45d0*/  IMAD.U32 R13, R13, 0x10000, RZ ;  /* 0x000100000d0d7824 */ /* 0x000fe200078e00ff */
[C---:B------:R-:W-:Y:S01]  /*45e0*/  LOP3.LUT R34, R33.reuse, 0xffff0000, RZ, 0xc0, !PT ;  /* 0xffff000021227812 */ /* 0x040fe200078ec0ff */
[----:B------:R-:W-:Y:S01]  /*45f0*/  IMAD.U32 R33, R33, 0x10000, RZ ;  /* 0x0001000021217824 */ /* 0x000fe200078e00ff */
[----:B------:R-:W-:-:S02]  /*4600*/  LOP3.LUT R32, R11, 0xffff0000, RZ, 0xc0, !PT ;  /* 0xffff00000b207812 */ /* 0x000fc400078ec0ff */
[----:B------:R-:W-:Y:S01]  /*4610*/  SHF.R.U32.HI R35, RZ, 0x10, R35 ;  /* 0x00000010ff237819 */ /* 0x000fe20000011623 */
[----:B------:R-:W-:Y:S01]  /*4620*/  FMUL.FTZ R40, R39, R34 ;  /* 0x0000002227287220 */ /* 0x000fe20000410000 */
[----:B------:R-:W-:Y:S01]  /*4630*/  PRMT R38, R105, 0x5432, R38 ;  /* 0x0000543269267816 */ /* 0x000fe20000000026 */
[-C--:B------:R-:W-:Y:S01]  /*4640*/  FMUL.FTZ R39, R39, R32.reuse ;  /* 0x0000002027277220 */ /* 0x080fe20000410000 */
[----:B------:R-:W-:Y:S01]  /*4650*/  PRMT R106, R106, 0x5432, R35 ;  /* 0x000054326a6a7816 */ /* 0x000fe20000000023 */
[C---:B------:R-:W-:Y:S01]  /*4660*/  FFMA.FTZ R32, R13.reuse, R32, -R40 ;  /* 0x000000200d207223 */ /* 0x040fe20000010828 */
[C---:B------:R-:W-:Y:S02]  /*4670*/  IMAD.U32 R35, R14.reuse, 0x10000, RZ ;  /* 0x000100000e237824 */ /* 0x040fe400078e00ff */
[----:B------:R-:W-:Y:S01]  /*4680*/  FFMA.FTZ R13, R13, R34, R39 ;  /* 0x000000220d0d7223 */ /* 0x000fe20000010027 */
[----:B------:R-:W-:Y:S01]  /*4690*/  LOP3.LUT R39, R14, 0xffff0000, RZ, 0xc0, !PT ;  /* 0xffff00000e277812 */ /* 0x000fe200078ec0ff */
[----:B------:R-:W-:Y:S01]  /*46a0*/  IMAD.U32 R34, R106, 0x10000, RZ ;  /* 0x000100006a227824 */ /* 0x000fe200078e00ff */
[----:B------:R-:W-:Y:S01]  /*46b0*/  LOP3.LUT R41, R15, 0xffff0000, RZ, 0xc0, !PT ;  /* 0xffff00000f297812 */ /* 0x000fe200078ec0ff */
[C---:B------:R-:W-:Y:S01]  /*46c0*/  IMAD.U32 R40, R38.reuse, 0x10000, RZ ;  /* 0x0001000026287824 */ /* 0x040fe200078e00ff */
[----:B------:R-:W-:Y:S01]  /*46d0*/  LOP3.LUT R38, R38, 0xffff0000, RZ, 0xc0, !PT ;  /* 0xffff000026267812 */ /* 0x000fe200078ec0ff */
[----:B------:R-:W-:Y:S01]  /*46e0*/  FMUL.FTZ R14, R39, R34 ;  /* 0x00000022270e7220 */ /* 0x000fe20000410000 */
[----:B------:R-:W-:Y:S01]  /*46f0*/  F2FP.BF16.F32.PACK_AB R13, R13, R32 ;  /* 0x000000200d0d723e */ /* 0x000fe200000010ff */
[----:B------:R-:W-:-:S02]  /*4700*/  FMUL.FTZ R39, R39, R40 ;  /* 0x0000002827277220 */ /* 0x000fc40000410000 */
[C---:B------:R-:W-:Y:S02]  /*4710*/  FFMA.FTZ R14, R35.reuse, R40, -R14 ;  /* 0x00000028230e7223 */ /* 0x040fe4000001080e */
[----:B------:R-:W-:Y:S01]  /*4720*/  FFMA.FTZ R35, R35, R34, R39 ;  /* 0x0000002223237223 */ /* 0x000fe20000010027 */
[----:B------:R-:W-:Y:S01]  /*4730*/  LOP3.LUT R34, R106, 0xffff0000, RZ, 0xc0, !PT ;  /* 0xffff00006a227812 */ /* 0x000fe200078ec0ff */
[----:B------:R-:W-:-:S03]  /*4740*/  IMAD.U32 R39, R15, 0x10000, RZ ;  /* 0x000100000f277824 */ /* 0x000fc600078e00ff */
[----:B------:R-:W-:Y:S01]  /*4750*/  F2FP.BF16.F32.PACK_AB R14, R35, R14 ;  /* 0x0000000e230e723e */ /* 0x000fe200000010ff */
[C---:B------:R-:W-:Y:S01]  /*4760*/  FMUL.FTZ R40, R41.reuse, R34 ;  /* 0x0000002229287220 */ /* 0x040fe20000410000 */
[----:B------:R-:W-:-:S03]  /*4770*/  FMUL.FTZ R41, R41, R38 ;  /* 0x0000002629297220 */ /* 0x000fc60000410000 */
[----:B------:R-:W-:Y:S01]  /*4780*/  FFMA.FTZ R15, R39, R38, -R40 ;  /* 0x00000026270f7223 */ /* 0x000fe20000010828 */
[----:B------:R-:W-:Y:S01]  /*4790*/  IMAD.U32 R38, R11, 0x10000, RZ ;  /* 0x000100000b267824 */ /* 0x000fe200078e00ff */
        /* <DEDUP_REMOVED lines=9> */
.L_x_10445:
[----:B------:R-:W-:Y:S05]  /*4830*/  BSYNC B2 ;  /* 0x0000000000027941 */ /* 0x000fea0003800000 */
.L_x_10444:
[----:B--2---:R1:W-:Y:S02]  /*4840*/  ST.E.128 desc[UR42][R36.64], R12 ;  /* 0x0000000c24007985 */ /* 0x0043e4000c101d2a */
.L_x_10443:
[----:B------:R-:W-:Y:S05]  /*4850*/  BSYNC B1 ;  /* 0x0000000000017941 */ /* 0x000fea0003800000 */
.L_x_10442:
[----:B------:R-:W-:-:S13]  /*4860*/  LOP3.LUT P3, RZ, R20, 0x20, RZ, 0xc0, !PT ;  /* 0x0000002014ff7812 */ /* 0x000fda000786c0ff */
        /* <DEDUP_REMOVED lines=9> */
[----:B------:R-:W-:Y:S01]  /*4900*/  SHF.R.U64 R37, R30, 0x10, R31 ;  /* 0x000000101e257819 */ /* 0x000fe2000000121f */
[----:B--2---:R-:W-:Y:S01]  /*4910*/  IMAD.U32 R35, R13, 0x10000, RZ ;  /* 0x000100000d237824 */ /* 0x004fe200078e00ff */
[--C-:B------:R-:W-:Y:S01]  /*4920*/  SHF.R.U64 R38, R28, 0x10, R29.reuse ;  /* 0x000000101c267819 */ /* 0x100fe2000000121d */
[C---:B------:R-:W-:Y:S01]  /*4930*/  IMAD.U32 R28, R14.reuse, 0x10000, RZ ;  /* 0x000100000e1c7824 */ /* 0x040fe200078e00ff */
[----:B------:R-:W-:Y:S02]  /*4940*/  SHF.R.U32.HI R34, RZ, 0x10, R29 ;  /* 0x00000010ff227819 */ /* 0x000fe4000001161d */
[----:B------:R-:W-:Y:S01]  /*4950*/  LOP3.LUT R29, R14, 0xffff0000, RZ, 0xc0, !PT ;  /* 0xffff00000e1d7812 */ /* 0x000fe200078ec0ff */
[C---:B------:R-:W-:Y:S01]  /*4960*/  IMAD.U32 R14, R15.reuse, 0x10000, RZ ;  /* 0x000100000f0e7824 */ /* 0x040fe200078e00ff */
[----:B------:R-:W-:Y:S02]  /*4970*/  LOP3.LUT R11, R15, 0xffff0000, RZ, 0xc0, !PT ;  /* 0xffff00000f0b7812 */ /* 0x000fe400078ec0ff */
[----:B------:R-:W-:-:S02]  /*4980*/  PRMT R15, R104, 0x5410, R37 ;  /* 0x00005410680f7816 */ /* 0x000fc40000000025 */
[----:B------:R-:W-:Y:S02]  /*4990*/  PRMT R30, R103, 0x5410, R38 ;  /* 0x00005410671e7816 */ /* 0x000fe40000000026 */
[----:B------:R-:W-:Y:S02]  /*49a0*/  SHF.R.U32.HI R31, RZ, 0x10, R31 ;  /* 0x00000010ff1f7819 */ /* 0x000fe4000001161f */
[----:B------:R-:W-:Y:S01]  /*49b0*/  LOP3.LUT R36, R13, 0xffff0000, RZ, 0xc0, !PT ;  /* 0xffff00000d247812 */ /* 0x000fe200078ec0ff */
        /* <DEDUP_REMOVED lines=8> */
[----:B------:R-:W-:Y:S01]  /*4a40*/  FMUL.FTZ R36, R36, R37 ;  /* 0x0000002524247220 */ /* 0x000fe20000410000 */
[----:B------:R-:W-:Y:S01]  /*4a50*/  LOP3.LUT R12, R12, 0xffff0000, RZ, 0xc0, !PT ;  /* 0xffff00000c0c7812 */ /* 0x000fe200078ec0ff */
[----:B------:R-:W-:-:S02]  /*4a60*/  IMAD.U32 R31, R104, 0x10000, RZ ;  /* 0x00010000681f7824 */ /* 0x000fc400078e00ff */
[----:B------:R-:W-:Y:S01]  /*4a70*/  FFMA.FTZ R34, R35, R37, -R40 ;  /* 0x0000002523227223 */ /* 0x000fe20000010828 */
[----:B------:R-:W-:Y:S02]  /*4a80*/  IMAD.U32 R38, R103, 0x10000, RZ ;  /* 0x0001000067267824 */ /* 0x000fe400078e00ff */
[----:B------:R-:W-:Y:S01]  /*4a90*/  FFMA.FTZ R35, R35, R39, R36 ;  /* 0x0000002723237223 */ /* 0x000fe20000010024 */
[CC--:B------:R-:W-:Y:S01]  /*4aa0*/  FMUL.FTZ R37, R29.reuse, R31.reuse ;  /* 0x0000001f1d257220 */ /* 0x0c0fe20000410000 */
[----:B------:R-:W-:Y:S01]  /*4ab0*/  LOP3.LUT R104, R104, 0xffff0000, RZ, 0xc0, !PT ;  /* 0xffff000068687812 */ /* 0x000fe200078ec0ff */
[-C--:B------:R-:W-:Y:S01]  /*4ac0*/  FMUL.FTZ R39, R29, R38.reuse ;  /* 0x000000261d277220 */ /* 0x080fe20000410000 */
[----:B------:R-:W-:Y:S01]  /*4ad0*/  LOP3.LUT R103, R103, 0xffff0000, RZ, 0xc0, !PT ;  /* 0xffff000067677812 */ /* 0x000fe200078ec0ff */
[C---:B------:R-:W-:Y:S01]  /*4ae0*/  FFMA.FTZ R29, R28.reuse, R38, -R37 ;  /* 0x000000261c1d7223 */ /* 0x040fe20000010825 */
[----:B------:R-:W-:Y:S01]  /*4af0*/  F2FP.BF16.F32.PACK_AB R34, R35, R34 ;  /* 0x000000222322723e */ /* 0x000fe200000010ff */
        /* <DEDUP_REMOVED lines=8> */
[----:B------:R-:W-:-:S04]  /*4b80*/  FFMA.FTZ R13, R13, R15, R12 ;  /* 0x0000000f0d0d7223 */ /* 0x000fc8000001000c */
[----:B------:R-:W-:Y:S02]  /*4b90*/  F2FP.BF16.F32.PACK_AB R15, R14, R31 ;  /* 0x0000001f0e0f723e */ /* 0x000fe400000010ff */
[----:B------:R-:W-:Y:S01]  /*4ba0*/  F2FP.BF16.F32.PACK_AB R12, R13, R28 ;  /* 0x0000001c0d0c723e */ /* 0x000fe200000010ff */
[----:B------:R-:W-:Y:S01]  /*4bb0*/  IMAD.MOV.U32 R13, RZ, RZ, R34 ;  /* 0x000000ffff0d7224 */ /* 0x000fe200078e0022 */
[----:B------:R-:W-:-:S07]  /*4bc0*/  F2FP.BF16.F32.PACK_AB R14, R36, R29 ;  /* 0x0000001d240e723e */ /* 0x000fce00000010ff */
.L_x_10447:
[----:B------:R-:W-:Y:S05]  /*4bd0*/  BSYNC B1 ;  /* 0x0000000000017941 */ /* 0x000fea0003800000 */
.L_x_10446:
[----:B--2---:R1:W-:Y:S01]  /*4be0*/  ST.E.128 desc[UR42][R32.64], R12 ;  /* 0x0000000c20007985 */ /* 0x0043e2000c101d2a */
[----:B------:R-:W-:Y:S05]  /*4bf0*/  BRA `(.L_x_10425) ;  /* 0x0000002000b87947 */ /* 0x000fea0003800000 */
.L_x_10418:
        /* <DEDUP_REMOVED lines=46> */
.L_x_10449:
[----:B------:R-:W-:Y:S05]  /*4ee0*/  BSYNC B1 ;  /* 0x0000000000017941 */ /* 0x000fea0003800000 */
.L_x_10448:
        /* <DEDUP_REMOVED lines=43> */
.L_x_10450:
[----:B------:R-:W-:Y:S01]  /*51a0*/  IMAD R53, R18, 0x8, R2 ;  /* 0x0000000812357824 */ /* 0x000fe200078e0202 */
[----:B------:R-:W-:Y:S01]  /*51b0*/  SHF.L.U32 R80, R140, 0x1f, RZ ;  /* 0x0000001f8c507819 */ /* 0x000fe200000006ff */
[----:B------:R-:W-:Y:S03]  /*51c0*/  BSSY B1, `(.L_x_10451) ;  /* 0x0000003000017945 */ /* 0x000fe60003800000 */
[----:B------:R-:W0:Y:S02]  /*51d0*/  SYNCS.PHASECHK.TRANS64.TRYWAIT P4, [R53+URZ+0x2d890], R80 ;  /* 0x02d89050350075a7 */ /* 0x000e24000808017f */
[----:B0-----:R-:W-:Y:S05]  /*51e0*/  @!P4 BRA `(.L_x_10452) ;  /* 0x0000016c00f0c947 */ /* 0x001fea0003800000 */
.L_x_10686:
[----:B------:R-:W-:Y:S05]  /*51f0*/  BSYNC B1 ;  /* 0x0000000000017941 */ /* 0x000fea0003800000 */
.L_x_10451:
[----:B------:R-:W-:-:S03]  /*5200*/  UMOV UR4, 0xffffffff ;  /* 0xffffffff00047882 */ /* 0x000fc60000000000 */
[----:B------:R-:W-:Y:S05]  /*5210*/  BRA.DIV UR4, `(.L_x_10453) ;  /* 0x0000016e04f87947 */ /* 0x000fea000b800000 */
[----:B------:R1:W2:Y:S04]  /*5220*/  SHFL.IDX PT, R85, R57, RZ, 0x1e1f ;  /* 0x001e1fff39557589 */ /* 0x0002a800000e0000 */
[----:B------:R1:W3:Y:S02]  /*5230*/  SHFL.IDX PT, R84, R56, RZ, 0x1e1f ;  /* 0x001e1fff38547589 */ /* 0x0002e400000e0000 */
.L_x_10690:
[----:B------:R-:W-:Y:S05]  /*5240*/  @P3 BRA `(.L_x_10425) ;  /* 0x0000001c00243947 */ /* 0x000fea0003800000 */
[----:B------:R-:W4:Y:S01]  /*5250*/  LDC R11, c[0x0][0x2f4] ;  /* 0x0000bd00ff0b7b82 */ /* 0x000f220000000800 */
[----:B------:R-:W-:Y:S01]  /*5260*/  ISETP.NE.AND P3, PT, R21, RZ, PT ;  /* 0x000000ff1500720c */ /* 0x000fe20003f65270 */
[----:B------:R-:W-:Y:S01]  /*5270*/  BSSY B1, `(.L_x_10454) ;  /* 0x000007d000017945 */ /* 0x000fe20003800000 */
[----:B----4-:R-:W-:-:S11]  /*5280*/  IMAD.IADD R103, R11, 0x1, -R98 ;  /* 0x000000010b677824 */ /* 0x010fd600078e0a62 */
[----:B------:R-:W-:Y:S05]  /*5290*/  @!P3 BRA `(.L_x_10455) ;  /* 0x0000000400e8b947 */ /* 0x000fea0003800000 */
[----:B------:R-:W-:Y:S01]  /*52a0*/  SEL R12, R98, R103, !P0 ;  /* 0x00000067620c7207 */ /* 0x000fe20004000000 */
[----:B------:R-:W-:Y:S01]  /*52b0*/  BSSY B2, `(.L_x_10456) ;  /* 0x0000072000027945 */ /* 0x000fe20003800000 */
[----:B------:R-:W-:Y:S02]  /*52c0*/  ISETP.GE.AND P3, PT, R16, R96, PT ;  /* 0x000000601000720c */ /* 0x000fe40003f66270 */
[----:B------:R-:W-:-:S04]  /*52d0*/  SHF.R.S32.HI R13, RZ, 0x1f, R12 ;  /* 0x0000001fff0d7819 */ /* 0x000fc8000001140c */
[----:B------:R-:W-:-:S04]  /*52e0*/  LEA.HI R13, R13, R12, RZ, 0x4 ;  /* 0x0000000c0d0d7211 */ /* 0x000fc800078f20ff */
[----:B------:R-:W-:-:S04]  /*52f0*/  SHF.R.S32.HI R13, RZ, 0x4, R13 ;  /* 0x00000004ff0d7819 */ /* 0x000fc8000001140d */
[----:B------:R-:W-:-:S04]  /*5300*/  LEA.HI.SX32 R104, R70, R13, 0x1d ;  /* 0x0000000d46687211 */ /* 0x000fc800078feaff */
[----:B------:R-:W-:-:S04]  /*5310*/  SHF.R.S32.HI R12, RZ, 0x1f, R104 ;  /* 0x0000001fff0c7819 */ /* 0x000fc80000011468 */
[----:B------:R-:W-:Y:S01]  /*5320*/  LEA.HI R12, R12, R104, RZ, 0x2 ;  /* 0x000000680c0c7211 */ /* 0x000fe200078f10ff */
[----:B------:R-:W-:-:S04]  /*5330*/  IMAD.SHL.U32 R104, R104, 0x8, RZ ;  /* 0x0000000868687824 */ /* 0x000fc800078e00ff */
[----:B------:R-:W-:Y:S01]  /*5340*/  IMAD.SHL.U32 R12, R12, 0x400, RZ ;  /* 0x000004000c0c7824 */ /* 0x000fe200078e00ff */
[----:B------:R-:W-:-:S04]  /*5350*/  LOP3.LUT R13, R143, 0x18, R104, 0xf8, !PT ;  /* 0x000000188f0d7812 */ /* 0x000fc800078ef868 */
[----:B------:R-:W-:Y:S02]  /*5360*/  LOP3.LUT R13, R13, R144, RZ, 0x3c, !PT ;  /* 0x000000900d0d7212 */ /* 0x000fe400078e3cff */
[----:B------:R-:W-:-:S04]  /*5370*/  LOP3.LUT R12, R12, 0x7ffff000, RZ, 0xc0, !PT ;  /* 0x7ffff0000c0c7812 */ /* 0x000fc800078ec0ff */
[----:B------:R-:W-:-:S05]  /*5380*/  IADD3 R12, R13, R12, R153 ;  /* 0x0000000c0d0c7210 */ /* 0x000fca0007ffe099 */
[C---:B-1----:R-:W-:Y:S02]  /*5390*/  IMAD R56, R18.reuse, 0x3000, R12 ;  /* 0x0000300012387824 */ /* 0x042fe400078e020c */
[----:B------:R-:W-:Y:S02]  /*53a0*/  IMAD R12, R18, 0x3000, R94 ;  /* 0x00003000120c7824 */ /* 0x000fe400078e025e */
[--C-:B------:R-:W-:Y:S02]  /*53b0*/  IMAD R56, R56, 0x2, R2.reuse ;  /* 0x0000000238387824 */ /* 0x100fe400078e0202 */
[----:B------:R-:W-:-:S04]  /*53c0*/  IMAD R12, R12, 0x2, R2 ;  /* 0x000000020c0c7824 */ /* 0x000fc800078e0202 */
[----:B------:R-:W1:Y:S04]  /*53d0*/  LDS.128 R56, [R56+0x15400] ;  /* 0x0154000038387984 */ /* 0x000e680000000c00 */
        /* <DEDUP_REMOVED lines=15> */
[----:B-1----:R-:W-:Y:S01]  /*54d0*/  IMAD.U32 R109, R57, 0x10000, RZ ;  /* 0x00010000396d7824 */ /* 0x002fe200078e00ff */
[----:B------:R-:W-:-:S02]  /*54e0*/  PRMT R48, R108, 0x5432, R48 ;  /* 0x000054326c307816 */ /* 0x000fc40000000030 */
[----:B------:R-:W-:Y:S01]  /*54f0*/  PRMT R49, R108, 0x5410, R49 ;  /* 0x000054106c317816 */ /* 0x000fe20000000031 */
[C---:B------:R-:W-:Y:S01]  /*5500*/  IMAD.U32 R108, R106.reuse, 0x10000, RZ ;  /* 0x000100006a6c7824 */ /* 0x040fe200078e00ff */
[C---:B------:R-:W-:Y:S02]  /*5510*/  PRMT R37, R107.reuse, 0x5410, R37 ;  /* 0x000054106b257816 */ /* 0x040fe40000000025 */
[----:B------:R-:W-:Y:S01]  /*5520*/  PRMT R38, R107, 0x5432, R38 ;  /* 0x000054326b267816 */ /* 0x000fe20000000026 */
[----:B----4-:R-:W-:Y:S02]  /*5530*/  IMAD.U32 R107, R13, 0x10000, RZ ;  /* 0x000100000d6b7824 */ /* 0x010fe400078e00ff */
[----:B------:R-:W-:Y:S01]  /*5540*/  FMUL.FTZ R50, R109, R108 ;  /* 0x0000006c6d327220 */ /* 0x000fe20000410000 */
[----:B------:R-:W-:Y:S02]  /*5550*/  LOP3.LUT R106, R106, 0xffff0000, RZ, 0xc0, !PT ;  /* 0xffff00006a6a7812 */ /* 0x000fe400078ec0ff */
[----:B------:R-:W-:Y:S01]  /*5560*/  LOP3.LUT R57, R57, 0xffff0000, RZ, 0xc0, !PT ;  /* 0xffff000039397812 */ /* 0x000fe200078ec0ff */
[-C--:B------:R-:W-:Y:S01]  /*5570*/  FFMA.FTZ R50, R107, R51.reuse, -R50 ;  /* 0x000000336b327223 */ /* 0x080fe20000010832 */
[----:B------:R-:W-:Y:S01]  /*5580*/  FMUL.FTZ R51, R109, R51 ;  /* 0x000000336d337220 */ /* 0x000fe20000410000 */
[----:B------:R-:W-:-:S03]  /*5590*/  LOP3.LUT R105, R105, 0xffff0000, RZ, 0xc0, !PT ;  /* 0xffff000069697812 */ /* 0x000fc600078ec0ff */
        /* <DEDUP_REMOVED lines=12> */
[----:B------:R-:W-:-:S02]  /*5660*/  IMAD.U32 R105, R38, 0x10000, RZ ;  /* 0x0001000026697824 */ /* 0x000fc400078e00ff */
[----:B------:R-:W-:Y:S01]  /*5670*/  FMUL.FTZ R109, R108, R107 ;  /* 0x0000006b6c6d7220 */ /* 0x000fe20000410000 */
[----:B------:R-:W-:Y:S02]  /*5680*/  LOP3.LUT R38, R38, 0xffff0000, RZ, 0xc0, !PT ;  /* 0xffff000026267812 */ /* 0x000fe400078ec0ff */
[----:B------:R-:W-:Y:S01]  /*5690*/  F2FP.BF16.F32.PACK_AB R13, R13, R50 ;  /* 0x000000320d0d723e */ /* 0x000fe200000010ff */
[-C--:B------:R-:W-:Y:S01]  /*56a0*/  FFMA.FTZ R109, R106, R105.reuse, -R109 ;  /* 0x000000696a6d7223 */ /* 0x080fe2000001086d */
[----:B------:R-:W-:Y:S01]  /*56b0*/  FMUL.FTZ R105, R108, R105 ;  /* 0x000000696c697220 */ /* 0x000fe20000410000 */
[----:B------:R-:W-:Y:S01]  /*56c0*/  F2FP.BF16.F32.PACK_AB R57, R57, R51 ;  /* 0x000000333939723e */ /* 0x000fe200000010ff */
[----:B------:R-:W-:Y:S01]  /*56d0*/  IMAD.U32 R50, R56, 0x10000, RZ ;  /* 0x0001000038327824 */ /* 0x000fe200078e00ff */
[----:B------:R-:W-:Y:S01]  /*56e0*/  SHF.L.U32 R51, R36, 0x10, RZ ;  /* 0x0000001024337819 */ /* 0x000fe200000006ff */
[----:B------:R-:W-:Y:S01]  /*56f0*/  FFMA.FTZ R106, R106, R107, R105 ;  /* 0x0000006b6a6a7223 */ /* 0x000fe20000010069 */
[----:B------:R-:W-:Y:S01]  /*5700*/  FMUL.FTZ R105, R59, R49 ;  /* 0x000000313b697220 */ /* 0x000fe20000410000 */
[----:B------:R-:W-:-:S03]  /*5710*/  LOP3.LUT R36, R36, 0xffff0000, RZ, 0xc0, !PT ;  /* 0xffff000024247812 */ /* 0x000fc600078ec0ff */
        /* <DEDUP_REMOVED lines=43> */
.L_x_10457:
[----:B------:R-:W-:Y:S05]  /*59d0*/  BSYNC B2 ;  /* 0x0000000000027941 */ /* 0x000fea0003800000 */
.L_x_10456:
[----:B---3--:R-:W-:-:S04]  /*59e0*/  LEA R36, P3, R8, R84, 0x1 ;  /* 0x0000005408247211 */ /* 0x008fc800078608ff */
[----:B--2---:R-:W-:Y:S02]  /*59f0*/  LEA.HI.X R37, R8, R85, R91, 0x1, P3 ;  /* 0x0000005508257211 */ /* 0x004fe400018f0c5b */
[----:B------:R-:W-:-:S03]  /*5a00*/  ISETP.GE.AND P3, PT, R104, R11, PT ;  /* 0x0000000b6800720c */ /* 0x000fc60003f66270 */
[----:B----4-:R2:W-:Y:S10]  /*5a10*/  ST.E.128 desc[UR42][R36.64], R12 ;  /* 0x0000000c24007985 */ /* 0x0105f4000c101d2a */
[----:B--2---:R-:W-:-:S05]  /*5a20*/  @!P3 IMAD.WIDE R12, R104, 0x2, R84 ;  /* 0x00000002680cb825 */ /* 0x004fca00078e0254 */
[----:B-1----:R4:W-:Y:S02]  /*5a30*/  @!P3 ST.E.128 desc[UR42][R12.64], R56 ;  /* 0x000000380c00b985 */ /* 0x0029e4000c101d2a */
.L_x_10455:
[----:B------:R-:W-:Y:S05]  /*5a40*/  BSYNC B1 ;  /* 0x0000000000017941 */ /* 0x000fea0003800000 */
.L_x_10454:
[----:B------:R-:W-:Y:S01]  /*5a50*/  ISETP.NE.AND P3, PT, R27, RZ, PT ;  /* 0x000000ff1b00720c */ /* 0x000fe20003f65270 */
[----:B------:R-:W-:-:S12]  /*5a60*/  BSSY B1, `(.L_x_10458) ;  /* 0x000007e000017945 */ /* 0x000fd80003800000 */
[----:B------:R-:W-:Y:S05]  /*5a70*/  @!P3 BRA `(.L_x_10459) ;  /* 0x0000000400f0b947 */ /* 0x000fea0003800000 */
[----:B------:R-:W-:Y:S01]  /*5a80*/  LOP3.LUT P4, RZ, R19, 0x1, RZ, 0xc0, !PT ;  /* 0x0000000113ff7812 */ /* 0x000fe2000788c0ff */
[----:B------:R-:W-:Y:S01]  /*5a90*/  BSSY B2, `(.L_x_10460) ;  /* 0x0000074000027945 */ /* 0x000fe20003800000 */
[----:B------:R-:W-:Y:S02]  /*5aa0*/  ISETP.GE.AND P3, PT, R3, R96, PT ;  /* 0x000000600300720c */ /* 0x000fe40003f66270 */
[----:B----4-:R-:W-:-:S04]  /*5ab0*/  SEL R12, R98, R103, !P4 ;  /* 0x00000067620c7207 */ /* 0x010fc80006000000 */
        /* <DEDUP_REMOVED lines=12> */
[C---:B------:R-:W-:Y:S02]  /*5b80*/  IMAD R36, R18.reuse, 0x3000, R12 ;  /* 0x0000300012247824 */ /* 0x040fe400078e020c */
[----:B------:R-:W-:Y:S02]  /*5b90*/  IMAD R12, R18, 0x3000, R93 ;  /* 0x00003000120c7824 */ /* 0x000fe400078e025d */
[--C-:B------:R-:W-:Y:S02]  /*5ba0*/  IMAD R36, R36, 0x2, R2.reuse ;  /* 0x0000000224247824 */ /* 0x100fe400078e0202 */
[----:B------:R-:W-:-:S04]  /*5bb0*/  IMAD R12, R12, 0x2, R2 ;  /* 0x000000020c0c7824 */ /* 0x000fc800078e0202 */
[----:B------:R-:W4:Y:S04]  /*5bc0*/  LDS.128 R36, [R36+0x15400] ;  /* 0x0154000024247984 */ /* 0x000f280000000c00 */
[----:B------:R-:W0:Y:S01]  /*5bd0*/  LDS.128 R12, [R12+0x15400] ;  /* 0x015400000c0c7984 */ /* 0x000e220000000c00 */
[----:B------:R-:W-:Y:S05]  /*5be0*/  @P3 BRA `(.L_x_10461) ;  /* 0x0000000400783947 */ /* 0x000fea0003800000 */
[----:B------:R-:W-:Y:S01]  /*5bf0*/  SHF.R.U32.HI R50, RZ, 0x10, R45 ;  /* 0x00000010ff327819 */ /* 0x000fe2000001162d */
[----:B-1--4-:R-:W-:Y:S01]  /*5c00*/  IMAD.U32 R57, R37, 0x10000, RZ ;  /* 0x0001000025397824 */ /* 0x012fe200078e00ff */
[--C-:B------:R-:W-:Y:S01]  /*5c10*/  SHF.R.U64 R32, R32, 0x10, R33.reuse ;  /* 0x0000001020207819 */ /* 0x100fe20000001221 */
[----:B0-----:R-:W-:Y:S01]  /*5c20*/  IMAD.U32 R51, R13, 0x10000, RZ ;  /* 0x000100000d337824 */ /* 0x001fe200078e00ff */
        /* <DEDUP_REMOVED lines=90> */
.L_x_10461:
[----:B------:R-:W-:Y:S05]  /*61d0*/  BSYNC B2 ;  /* 0x0000000000027941 */ /* 0x000fea0003800000 */
.L_x_10460:
[----:B---3--:R-:W-:-:S04]  /*61e0*/  LEA R32, P3, R9, R84, 0x1 ;  /* 0x0000005409207211 */ /* 0x008fc800078608ff */
[----:B--2---:R-:W-:Y:S02]  /*61f0*/  LEA.HI.X R33, R9, R85, R90, 0x1, P3 ;  /* 0x0000005509217211 */ /* 0x004fe400018f0c5a */
[----:B------:R-:W-:-:S03]  /*6200*/  ISETP.GE.AND P3, PT, R48, R11, PT ;  /* 0x0000000b3000720c */ /* 0x000fc60003f66270 */
[----:B0-----:R0:W-:Y:S10]  /*6210*/  ST.E.128 desc[UR42][R32.64], R12 ;  /* 0x0000000c20007985 */ /* 0x0011f4000c101d2a */
[----:B0-----:R-:W-:-:S05]  /*6220*/  @!P3 IMAD.WIDE R12, R48, 0x2, R84 ;  /* 0x00000002300cb825 */ /* 0x001fca00078e0254 */
[----:B----4-:R0:W-:Y:S02]  /*6230*/  @!P3 ST.E.128 desc[UR42][R12.64], R36 ;  /* 0x000000240c00b985 */ /* 0x0101e4000c101d2a */
.L_x_10459:
[----:B------:R-:W-:Y:S05]  /*6240*/  BSYNC B1 ;  /* 0x0000000000017941 */ /* 0x000fea0003800000 */
.L_x_10458:
[----:B------:R-:W-:-:S13]  /*6250*/  ISETP.NE.AND P3, PT, R52, RZ, PT ;  /* 0x000000ff3400720c */ /* 0x000fda0003f65270 */
[----:B------:R-:W-:Y:S05]  /*6260*/  @!P3 BRA `(.L_x_10425) ;  /* 0x0000000c001cb947 */ /* 0x000fea0003800000 */
[----:B------:R-:W-:Y:S01]  /*6270*/  LOP3.LUT P4, RZ, R19, 0x2, RZ, 0xc0, !PT ;  /* 0x0000000213ff7812 */ /* 0x000fe2000788c0ff */
[----:B------:R-:W-:Y:S01]  /*6280*/  BSSY B1, `(.L_x_10462) ;  /* 0x0000075000017945 */ /* 0x000fe20003800000 */
[----:B0--3--:R-:W-:Y:S02]  /*6290*/  LEA R36, P3, R10, R84, 0x1 ;  /* 0x000000540a247211 */ /* 0x009fe400078608ff */
[----:B------:R-:W-:Y:S02]  /*62a0*/  SEL R103, R98, R103, !P4 ;  /* 0x0000006762677207 */ /* 0x000fe40006000000 */
[----:B--2---:R-:W-:Y:S02]  /*62b0*/  LEA.HI.X R37, R10, R85, R89, 0x1, P3 ;  /* 0x000000550a257211 */ /* 0x004fe400018f0c59 */
[----:B----4-:R-:W-:Y:S02]  /*62c0*/  SHF.R.S32.HI R12, RZ, 0x1f, R103 ;  /* 0x0000001fff0c7819 */ /* 0x010fe40000011467 */
[----:B------:R-:W-:-:S02]  /*62d0*/  ISETP.GE.AND P3, PT, R4, R96, PT ;  /* 0x000000600400720c */ /* 0x000fc40003f66270 */
[----:B------:R-:W-:-:S04]  /*62e0*/  LEA.HI R12, R12, R103, RZ, 0x4 ;  /* 0x000000670c0c7211 */ /* 0x000fc800078f20ff */
[----:B------:R-:W-:-:S04]  /*62f0*/  SHF.R.S32.HI R13, RZ, 0x4, R12 ;  /* 0x00000004ff0d7819 */ /* 0x000fc8000001140c */
        /* <DEDUP_REMOVED lines=8> */
[----:B------:R-:W-:-:S05]  /*6380*/  IADD3 R13, R13, R12, R153 ;  /* 0x0000000c0d0d7210 */ /* 0x000fca0007ffe099 */
[C---:B------:R-:W-:Y:S02]  /*6390*/  IMAD R15, R18.reuse, 0x3000, R13 ;  /* 0x00003000120f7824 */ /* 0x040fe400078e020d */
[----:B------:R-:W-:Y:S02]  /*63a0*/  IMAD R13, R18, 0x3000, R92 ;  /* 0x00003000120d7824 */ /* 0x000fe400078e025c */
[--C-:B------:R-:W-:Y:S02]  /*63b0*/  IMAD R32, R15, 0x2, R2.reuse ;  /* 0x000000020f207824 */ /* 0x100fe400078e0202 */
[----:B------:R-:W-:-:S04]  /*63c0*/  IMAD R13, R13, 0x2, R2 ;  /* 0x000000020d0d7824 */ /* 0x000fc800078e0202 */
[----:B------:R-:W0:Y:S04]  /*63d0*/  LDS.128 R32, [R32+0x15400] ;  /* 0x0154000020207984 */ /* 0x000e280000000c00 */
[----:B------:R-:W2:Y:S01]  /*63e0*/  LDS.128 R12, [R13+0x15400] ;  /* 0x015400000d0c7984 */ /* 0x000ea20000000c00 */
[----:B------:R-:W-:Y:S05]  /*63f0*/  @P3 BRA `(.L_x_10463) ;  /* 0x0000000400743947 */ /* 0x000fea0003800000 */
[----:B------:R-:W-:Y:S01]  /*6400*/  SHF.R.U64 R39, R40, 0x10, R41 ;  /* 0x0000001028277819 */ /* 0x000fe20000001229 */
[----:B0-----:R-:W-:Y:S01]  /*6410*/  IMAD.U32 R45, R33, 0x10000, RZ ;  /* 0x00010000212d7824 */ /* 0x001fe200078e00ff */
[----:B------:R-:W-:Y:S02]  /*6420*/  SHF.R.U64 R28, R28, 0x10, R29 ;  /* 0x000000101c1c7819 */ /* 0x000fe4000000121d */
[----:B------:R-:W-:Y:S02]  /*6430*/  SHF.R.U32.HI R41, RZ, 0x10, R41 ;  /* 0x00000010ff297819 */ /* 0x000fe40000011629 */
[----:B------:R-:W-:Y:S02]  /*6440*/  SHF.R.U32.HI R29, RZ, 0x10, R29 ;  /* 0x00000010ff1d7819 */ /* 0x000fe4000001161d */
[----:B------:R-:W-:Y:S02]  /*6450*/  PRMT R41, R113, 0x5432, R41 ;  /* 0x0000543271297816 */ /* 0x000fe40000000029 */
[----:B------:R-:W-:-:S02]  /*6460*/  PRMT R29, R111, 0x5432, R29 ;  /* 0x000054326f1d7816 */ /* 0x000fc4000000001d */
[--C-:B------:R-:W-:Y:S01]  /*6470*/  SHF.R.U64 R40, R42, 0x10, R43.reuse ;  /* 0x000000102a287819 */ /* 0x100fe2000000122b */
[----:B------:R-:W-:Y:S01]  /*6480*/  IMAD.U32 R44, R41, 0x10000, RZ ;  /* 0x00010000292c7824 */ /* 0x000fe200078e00ff */
[----:B------:R-:W-:Y:S01]  /*6490*/  SHF.R.U32.HI R42, RZ, 0x10, R43 ;  /* 0x00000010ff2a7819 */ /* 0x000fe2000001162b */
[----:B------:R-:W-:Y:S01]  /*64a0*/  IMAD.U32 R46, R29, 0x10000, RZ ;  /* 0x000100001d2e7824 */ /* 0x000fe200078e00ff */
[----:B------:R-:W-:Y:S01]  /*64b0*/  LOP3.LUT R41, R41, 0xffff0000, RZ, 0xc0, !PT ;  /* 0xffff000029297812 */ /* 0x000fe200078ec0ff */
[----:B------:R-:W-:Y:S01]  /*64c0*/  FMUL.FTZ R47, R45, R44 ;  /* 0x0000002c2d2f7220 */ /* 0x000fe20000410000 */
[----:B--2---:R-:W-:Y:S02]  /*64d0*/  IMAD.U32 R43, R13, 0x10000, RZ ;  /* 0x000100000d2b7824 */ /* 0x004fe400078e00ff */
[-C--:B------:R-:W-:Y:S01]  /*64e0*/  FMUL.FTZ R45, R45, R46.reuse ;  /* 0x0000002e2d2d7220 */ /* 0x080fe20000410000 */
[----:B------:R-:W-:Y:S01]  /*64f0*/  LOP3.LUT R29, R29, 0xffff0000, RZ, 0xc0, !PT ;  /* 0xffff00001d1d7812 */ /* 0x000fe200078ec0ff */
[----:B------:R-:W-:-:S02]  /*6500*/  FFMA.FTZ R47, R43, R46, -R47 ;  /* 0x0000002e2b2f7223 */ /* 0x000fc4000001082f */
[----:B------:R-:W-:Y:S01]  /*6510*/  FFMA.FTZ R45, R43, R44, R45 ;  /* 0x0000002c2b2d7223 */ /* 0x000fe2000001002d */
[----:B------:R-:W-:Y:S02]  /*6520*/  LOP3.LUT R43, R33, 0xffff0000, RZ, 0xc0, !PT ;  /* 0xffff0000212b7812 */ /* 0x000fe400078ec0ff */
[--C-:B------:R-:W-:Y:S02]  /*6530*/  SHF.R.U64 R30, R30, 0x10, R31.reuse ;  /* 0x000000101e1e7819 */ /* 0x100fe4000000121f */
[----:B------:R-:W-:Y:S01]  /*6540*/  SHF.R.U32.HI R31, RZ, 0x10, R31 ;  /* 0x00000010ff1f7819 */ /* 0x000fe2000001161f */
[----:B------:R-:W-:Y:S01]  /*6550*/  FMUL.FTZ R33, R43, R41 ;  /* 0x000000292b217220 */ /* 0x000fe20000410000 */
[----:B------:R-:W-:Y:S01]  /*6560*/  LOP3.LUT R13, R13, 0xffff0000, RZ, 0xc0, !PT ;  /* 0xffff00000d0d7812 */ /* 0x000fe200078ec0ff */
[----:B------:R-:W-:Y:S01]  /*6570*/  FMUL.FTZ R43, R43, R29 ;  /* 0x0000001d2b2b7220 */ /* 0x000fe20000410000 */
[----:B------:R-:W-:Y:S02]  /*6580*/  PRMT R42, R112, 0x5432, R42 ;  /* 0x00005432702a7816 */ /* 0x000fe4000000002a */
[----:B------:R-:W-:Y:S01]  /*6590*/  PRMT R31, R110, 0x5432, R31 ;  /* 0x000054326e1f7816 */ /* 0x000fe2000000001f */
[----:B------:R-:W-:Y:S01]  /*65a0*/  FFMA.FTZ R43, R13, R41, R43 ;  /* 0x000000290d2b7223 */ /* 0x000fe2000001002b */
[----:B------:R-:W-:-:S02]  /*65b0*/  IMAD.U32 R41, R35, 0x10000, RZ ;  /* 0x0001000023297824 */ /* 0x000fc400078e00ff */
[----:B------:R-:W-:Y:S01]  /*65c0*/  FFMA.FTZ R33, R13, R29, -R33 ;  /* 0x0000001d0d217223 */ /* 0x000fe20000010821 */
[C---:B------:R-:W-:Y:S01]  /*65d0*/  IMAD.U32 R44, R42.reuse, 0x10000, RZ ;  /* 0x000100002a2c7824 */ /* 0x040fe200078e00ff */
[----:B------:R-:W-:Y:S01]  /*65e0*/  LOP3.LUT R42, R42, 0xffff0000, RZ, 0xc0, !PT ;  /* 0xffff00002a2a7812 */ /* 0x000fe200078ec0ff */
[----:B------:R-:W-:Y:S01]  /*65f0*/  IMAD.U32 R46, R31, 0x10000, RZ ;  /* 0x000100001f2e7824 */ /* 0x000fe200078e00ff */
[----:B------:R-:W-:Y:S01]  /*6600*/  LOP3.LUT R35, R35, 0xffff0000, RZ, 0xc0, !PT ;  /* 0xffff000023237812 */ /* 0x000fe200078ec0ff */
[----:B------:R-:W-:Y:S02]  /*6610*/  IMAD.U32 R13, R15, 0x10000, RZ ;  /* 0x000100000f0d7824 */ /* 0x000fe400078e00ff */
[C---:B------:R-:W-:Y:S01]  /*6620*/  FMUL.FTZ R48, R41.reuse, R44 ;  /* 0x0000002c29307220 */ /* 0x040fe20000410000 */
[-C--:B------:R-:W-:Y:S01]  /*6630*/  FMUL.FTZ R41, R41, R46.reuse ;  /* 0x0000002e29297220 */ /* 0x080fe20000410000 */
[----:B------:R-:W-:Y:S02]  /*6640*/  LOP3.LUT R15, R15, 0xffff0000, RZ, 0xc0, !PT ;  /* 0xffff00000f0f7812 */ /* 0x000fe400078ec0ff */
[C---:B------:R-:W-:Y:S01]  /*6650*/  FFMA.FTZ R29, R13.reuse, R46, -R48 ;  /* 0x0000002e0d1d7223 */ /* 0x040fe20000010830 */
[----:B------:R-:W-:Y:S01]  /*6660*/  FFMA.FTZ R13, R13, R44, R41 ;  /* 0x0000002c0d0d7223 */ /* 0x000fe20000010029 */
[----:B------:R-:W-:Y:S01]  /*6670*/  LOP3.LUT R44, R31, 0xffff0000, RZ, 0xc0, !PT ;  /* 0xffff00001f2c7812 */ /* 0x000fe200078ec0ff */
[----:B------:R-:W-:Y:S01]  /*6680*/  FMUL.FTZ R46, R35, R42 ;  /* 0x0000002a232e7220 */ /* 0x000fe20000410000 */
[----:B------:R-:W-:-:S02]  /*6690*/  PRMT R39, R113, 0x5410, R39 ;  /* 0x0000541071277816 */ /* 0x000fc40000000027 */
[----:B------:R-:W-:Y:S01]  /*66a0*/  PRMT R28, R111, 0x5410, R28 ;  /* 0x000054106f1c7816 */ /* 0x000fe2000000001c */
[-C--:B------:R-:W-:Y:S01]  /*66b0*/  FMUL.FTZ R35, R35, R44.reuse ;  /* 0x0000002c23237220 */ /* 0x080fe20000410000 */
[----:B------:R-:W-:Y:S01]  /*66c0*/  FFMA.FTZ R31, R15, R44, -R46 ;  /* 0x0000002c0f1f7223 */ /* 0x000fe2000001082e */
[C---:B------:R-:W-:Y:S01]  /*66d0*/  IMAD.U32 R41, R39.reuse, 0x10000, RZ ;  /* 0x0001000027297824 */ /* 0x040fe200078e00ff */
[----:B------:R-:W-:Y:S01]  /*66e0*/  LOP3.LUT R39, R39, 0xffff0000, RZ, 0xc0, !PT ;  /* 0xffff000027277812 */ /* 0x000fe200078ec0ff */
[----:B------:R-:W-:Y:S01]  /*66f0*/  FFMA.FTZ R15, R15, R42, R35 ;  /* 0x0000002a0f0f7223 */ /* 0x000fe20000010023 */
[C---:B------:R-:W-:Y:S01]  /*6700*/  IMAD.U32 R42, R32.reuse, 0x10000, RZ ;  /* 0x00010000202a7824 */ /* 0x040fe200078e00ff */
[----:B------:R-:W-:Y:S01]  /*6710*/  LOP3.LUT R32, R32, 0xffff0000, RZ, 0xc0, !PT ;  /* 0xffff000020207812 */ /* 0x000fe200078ec0ff */
[----:B------:R-:W-:Y:S01]  /*6720*/  IMAD.U32 R44, R28, 0x10000, RZ ;  /* 0x000100001c2c7824 */ /* 0x000fe200078e00ff */
[----:B------:R-:W-:Y:S01]  /*6730*/  PRMT R40, R112, 0x5410, R40 ;  /* 0x0000541070287816 */ /* 0x000fe20000000028 */
        /* <DEDUP_REMOVED lines=8> */
[----:B------:R-:W-:Y:S01]  /*67c0*/  PRMT R30, R110, 0x5410, R30 ;  /* 0x000054106e1e7816 */ /* 0x000fe2000000001e */
[----:B------:R-:W-:Y:S01]  /*67d0*/  IMAD.U32 R28, R34, 0x10000, RZ ;  /* 0x00010000221c7824 */ /* 0x000fe200078e00ff */
[----:B------:R-:W-:Y:S01]  /*67e0*/  F2FP.BF16.F32.PACK_AB R33, R33, R47 ;  /* 0x0000002f2121723e */ /* 0x000fe200000010ff */
[-C--:B------:R-:W-:Y:S01]  /*67f0*/  FMUL.FTZ R32, R32, R35.reuse ;  /* 0x0000002320207220 */ /* 0x080fe20000410000 */
[----:B------:R-:W-:Y:S01]  /*6800*/  FFMA.FTZ R35, R12, R35, -R41 ;  /* 0x000000230c237223 */ /* 0x000fe20000010829 */
[C---:B------:R-:W-:Y:S01]  /*6810*/  IMAD.U32 R41, R40.reuse, 0x10000, RZ ;  /* 0x0001000028297824 */ /* 0x040fe200078e00ff */
[----:B------:R-:W-:Y:S01]  /*6820*/  LOP3.LUT R40, R40, 0xffff0000, RZ, 0xc0, !PT ;  /* 0xffff000028287812 */ /* 0x000fe200078ec0ff */
[----:B------:R-:W-:-:S02]  /*6830*/  IMAD.U32 R49, R30, 0x10000, RZ ;  /* 0x000100001e317824 */ /* 0x000fc400078e00ff */
[----:B------:R-:W-:Y:S01]  /*6840*/  FFMA.FTZ R39, R12, R39, R32 ;  /* 0x000000270c277223 */ /* 0x000fe20000010020 */
[----:B------:R-:W-:Y:S01]  /*6850*/  FMUL.FTZ R51, R28, R41 ;  /* 0x000000291c337220 */ /* 0x000fe20000410000 */
[----:B------:R-:W-:Y:S02]  /*6860*/  IMAD.U32 R12, R14, 0x10000, RZ ;  /* 0x000100000e0c7824 */ /* 0x000fe400078e00ff */
[-C--:B------:R-:W-:Y:S01]  /*6870*/  FMUL.FTZ R28, R28, R49.reuse ;  /* 0x000000311c1c7220 */ /* 0x080fe20000410000 */
[----:B------:R-:W-:Y:S01]  /*6880*/  LOP3.LUT R30, R30, 0xffff0000, RZ, 0xc0, !PT ;  /* 0xffff00001e1e7812 */ /* 0x000fe200078ec0ff */
[C---:B------:R-:W-:Y:S02]  /*6890*/  FFMA.FTZ R32, R12.reuse, R49, -R51 ;  /* 0x000000310c207223 */ /* 0x040fe40000010833 */
[----:B------:R-:W-:Y:S01]  /*68a0*/  FFMA.FTZ R28, R12, R41, R28 ;  /* 0x000000290c1c7223 */ /* 0x000fe2000001001c */
[----:B------:R-:W-:Y:S02]  /*68b0*/  LOP3.LUT R41, R34, 0xffff0000, RZ, 0xc0, !PT ;  /* 0xffff000022297812 */ /* 0x000fe400078ec0ff */
[----:B------:R-:W-:-:S02]  /*68c0*/  LOP3.LUT R49, R14, 0xffff0000, RZ, 0xc0, !PT ;  /* 0xffff00000e317812 */ /* 0x000fc400078ec0ff */
[----:B------:R-:W-:Y:S01]  /*68d0*/  F2FP.BF16.F32.PACK_AB R29, R31, R29 ;  /* 0x0000001d1f1d723e */ /* 0x000fe200000010ff */
[C---:B------:R-:W-:Y:S01]  /*68e0*/  FMUL.FTZ R12, R41.reuse, R40 ;  /* 0x00000028290c7220 */ /* 0x040fe20000410000 */
[-C--:B------:R-:W-:Y:S01]  /*68f0*/  FMUL.FTZ R51, R41, R30.reuse ;  /* 0x0000001e29337220 */ /* 0x080fe20000410000 */
[----:B------:R-:W-:Y:S02]  /*6900*/  F2FP.BF16.F32.PACK_AB R43, R43, R45 ;  /* 0x0000002d2b2b723e */ /* 0x000fe400000010ff */
[C---:B------:R-:W-:Y:S01]  /*6910*/  FFMA.FTZ R41, R49.reuse, R30, -R12 ;  /* 0x0000001e31297223 */ /* 0x040fe2000001080c */
        /* <DEDUP_REMOVED lines=11> */
.L_x_10463:
[----:B------:R-:W-:Y:S05]  /*69d0*/  BSYNC B1 ;  /* 0x0000000000017941 */ /* 0x000fea0003800000 */
.L_x_10462:
[----:B--2---:R2:W-:Y:S01]  /*69e0*/  ST.E.128 desc[UR42][R36.64], R12 ;  /* 0x0000000c24007985 */ /* 0x0045e2000c101d2a */
[----:B------:R-:W-:-:S13]  /*69f0*/  ISETP.GE.AND P3, PT, R38, R11, PT ;  /* 0x0000000b2600720c */ /* 0x000fda0003f66270 */
[----:B------:R-:W-:Y:S05]  /*6a00*/  @P3 BRA `(.L_x_10425) ;  /* 0x0000000400343947 */ /* 0x000fea0003800000 */
[----:B------:R-:W-:-:S05]  /*6a10*/  IMAD.WIDE R84, R38, 0x2, R84 ;  /* 0x0000000226547825 */ /* 0x000fca00078e0254 */
[----:B0-----:R0:W-:Y:S01]  /*6a20*/  ST.E.128 desc[UR42][R84.64], R32 ;  /* 0x0000002054007985 */ /* 0x0011e2000c101d2a */
[----:B------:R-:W-:Y:S05]  /*6a30*/  BRA `(.L_x_10425) ;  /* 0x0000000400287947 */ /* 0x000fea0003800000 */
.L_x_10417:
[----:B------:R-:W-:-:S06]  /*6a40*/  UISETP.NE.AND UP0, UPT, UR39, 0x3, UPT ;  /* 0x000000032700788c */ /* 0x000fcc000bf05270 */
[----:B------:R-:W-:-:S13]  /*6a50*/  PLOP3.LUT P2, PT, PT, PT, UP0, 0x80, 0x0 ;  /* 0x000000000000781c */ /* 0x000fda0003f4f008 */
[----:B------:R-:W-:Y:S05]  /*6a60*/  @!P2 BRA `(.L_x_10464) ;  /* 0x000000000004a947 */ /* 0x000fea0003800000 */
[----:B------:R-:W-:Y:S01]  /*6a70*/  BPT.TRAP 0x1 ;  /* 0x000000040000795c */ /* 0x000fe20000300000 */
.L_x_10464:
[----:B------:R-:W-:Y:S01]  /*6a80*/  IMAD R53, R18, 0x8, R2 ;  /* 0x0000000812357824 */ /* 0x000fe200078e0202 */
[----:B------:R-:W-:Y:S01]  /*6a90*/  SHF.L.U32 R80, R140, 0x1f, RZ ;  /* 0x0000001f8c507819 */ /* 0x000fe200000006ff */
[----:B------:R-:W-:Y:S01]  /*6aa0*/  BSSY B1, `(.L_x_10465) ;  /* 0x0000004000017945 */ /* 0x000fe20003800000 */
[----:B------:R-:W-:Y:S02]  /*6ab0*/  SHF.R.S32.HI R77, RZ, 0x1f, R76 ;  /* 0x0000001fff4d7819 */ /* 0x000fe4000001144c */
[----:B------:R-:W0:Y:S02]  /*6ac0*/  SYNCS.PHASECHK.TRANS64.TRYWAIT P3, [R53+URZ+0x2d890], R80 ;  /* 0x02d89050350075a7 */ /* 0x000e24000806017f */
[----:B0-----:R-:W-:Y:S05]  /*6ad0*/  @!P3 BRA `(.L_x_10466) ;  /* 0x000001580014b947 */ /* 0x001fea0003800000 */
.L_x_10691:
[----:B------:R-:W-:Y:S05]  /*6ae0*/  BSYNC B1 ;  /* 0x0000000000017941 */ /* 0x000fea0003800000 */
.L_x_10465:
        /* <DEDUP_REMOVED lines=20> */
[----:B------:R-:W-:Y:S01]  /*6c30*/  ISETP.GT.AND P3, PT, R79, R141, PT ;  /* 0x0000008d4f00720c */ /* 0x000fe20003f64270 */
[----:B------:R-:W-:-:S12]  /*6c40*/  BRA.DIV UR4, `(.L_x_10467) ;  /* 0x0000015604cc7947 */ /* 0x000fd8000b800000 */
[----:B------:R1:W2:Y:S04]  /*6c50*/  SHFL.IDX PT, R34, R13, RZ, 0x1e1f ;  /* 0x001e1fff0d227589 */ /* 0x0002a800000e0000 */
[----:B------:R-:W3:Y:S02]  /*6c60*/  SHFL.IDX PT, R35, R35, RZ, 0x1e1f ;  /* 0x001e1fff23237589 */ /* 0x000ee400000e0000 */
.L_x_10695:
[----:B------:R-:W-:Y:S05]  /*6c70*/  @!P3 BRA `(.L_x_10425) ;  /* 0x000000000098b947 */ /* 0x000fea0003800000 */
[----:B------:R-:W4:Y:S01]  /*6c80*/  LDL R12, [R1+0x2c] ;  /* 0x00002c00010c7983 */ /* 0x000f220000100800 */
[----:B------:R-:W-:-:S03]  /*6c90*/  ULDC UR4, c[0x0][0x2f4] ;  /* 0x0000bd0000047ab9 */ /* 0x000fc60000000800 */
[----:B------:R-:W5:Y:S04]  /*6ca0*/  LDL R11, [R1+0x28] ;  /* 0x00002800010b7983 */ /* 0x000f680000100800 */
[----:B------:R-:W5:Y:S01]  /*6cb0*/  LDL R36, [R1+0x24] ;  /* 0x0000240001247983 */ /* 0x000f620000100800 */
[----:B------:R-:W-:Y:S02]  /*6cc0*/  ISETP.GE.AND P5, PT, R16, UR4, PT ;  /* 0x0000000410007c0c */ /* 0x000fe4000bfa6270 */
[----:B------:R-:W-:-:S11]  /*6cd0*/  ISETP.GE.AND P4, PT, R23, UR4, PT ;  /* 0x0000000417007c0c */ /* 0x000fd6000bf86270 */
[----:B---3--:R-:W-:-:S04]  /*6ce0*/  @!P5 LEA R32, P3, R16, R35, 0x1 ;  /* 0x000000231020d211 */ /* 0x008fc800078608ff */
[----:B--2---:R-:W-:Y:S02]  /*6cf0*/  @!P5 LEA.HI.X R33, R16, R34, R17, 0x1, P3 ;  /* 0x000000221021d211 */ /* 0x004fe400018f0c11 */
[----:B------:R-:W-:-:S04]  /*6d00*/  @!P4 LEA R30, P3, R23, R35, 0x1 ;  /* 0x00000023171ec211 */ /* 0x000fc800078608ff */
[----:B----4-:R-:W-:Y:S02]  /*6d10*/  @!P4 LEA.HI.X R31, R23, R34, R12, 0x1, P3 ;  /* 0x00000022171fc211 */ /* 0x010fe400018f0c0c */
[----:B-1----:R-:W1:Y:S01]  /*6d20*/  @!P5 LDS.128 R12, [R55+0x15000] ;  /* 0x01500000370cd984 */ /* 0x002e620000000c00 */
[----:B------:R-:W-:-:S13]  /*6d30*/  ISETP.GE.AND P3, PT, R22, UR4, PT ;  /* 0x0000000416007c0c */ /* 0x000fda000bf66270 */
[----:B------:R-:W-:-:S04]  /*6d40*/  @!P3 LEA R28, P6, R22, R35, 0x1 ;  /* 0x00000023161cb211 */ /* 0x000fc800078c08ff */
[----:B-----5:R-:W-:Y:S01]  /*6d50*/  @!P3 LEA.HI.X R29, R22, R34, R11, 0x1, P6 ;  /* 0x00000022161db211 */ /* 0x020fe200030f0c0b */
[----:B-1----:R1:W-:Y:S01]  /*6d60*/  @!P5 ST.E.128 desc[UR42][R32.64], R12 ;  /* 0x0000000c2000d985 */ /* 0x0023e2000c101d2a */
[----:B------:R-:W-:-:S13]  /*6d70*/  ISETP.GE.AND P5, PT, R3, UR4, PT ;  /* 0x0000000403007c0c */ /* 0x000fda000bfa6270 */
[----:B------:R-:W2:Y:S01]  /*6d80*/  @!P5 LDS.128 R12, [R54+0x15000] ;  /* 0x01500000360cd984 */ /* 0x000ea20000000c00 */
[----:B------:R-:W-:Y:S01]  /*6d90*/  @!P5 SHF.L.U32 R11, R156, 0x3, RZ ;  /* 0x000000039c0bd819 */ /* 0x000fe200000006ff */
[----:B-1----:R-:W-:Y:S02]  /*6da0*/  @!P5 IMAD.MOV.U32 R32, RZ, RZ, R35 ;  /* 0x000000ffff20d224 */ /* 0x002fe400078e0023 */
[----:B------:R-:W-:Y:S02]  /*6db0*/  @!P5 IMAD.MOV.U32 R33, RZ, RZ, R34 ;  /* 0x000000ffff21d224 */ /* 0x000fe400078e0022 */
[----:B------:R-:W-:-:S05]  /*6dc0*/  @!P5 IMAD.WIDE R32, R11, 0x2, R32 ;  /* 0x000000020b20d825 */ /* 0x000fca00078e0220 */
[----:B--2---:R1:W-:Y:S01]  /*6dd0*/  @!P5 ST.E.128 desc[UR42][R32.64], R12 ;  /* 0x0000000c2000d985 */ /* 0x0043e2000c101d2a */
[----:B------:R-:W-:-:S13]  /*6de0*/  ISETP.GE.AND P5, PT, R4, UR4, PT ;  /* 0x0000000404007c0c */ /* 0x000fda000bfa6270 */
[----:B------:R-:W2:Y:S01]  /*6df0*/  @!P5 LDS.128 R12, [R55+0x17000] ;  /* 0x01700000370cd984 */ /* 0x000ea20000000c00 */
[----:B------:R-:W-:Y:S02]  /*6e00*/  @!P5 IMAD.SHL.U32 R11, R157, 0x8, RZ ;  /* 0x000000089d0bd824 */ /* 0x000fe400078e00ff */
[----:B-1----:R-:W-:Y:S02]  /*6e10*/  @!P5 IMAD.MOV.U32 R32, RZ, RZ, R35 ;  /* 0x000000ffff20d224 */ /* 0x002fe400078e0023 */
[----:B------:R-:W-:Y:S02]  /*6e20*/  @!P5 IMAD.MOV.U32 R33, RZ, RZ, R34 ;  /* 0x000000ffff21d224 */ /* 0x000fe400078e0022 */
[----:B------:R-:W-:-:S05]  /*6e30*/  @!P5 IMAD.WIDE R32, R11, 0x2, R32 ;  /* 0x000000020b20d825 */ /* 0x000fca00078e0220 */
[----:B--2---:R1:W-:Y:S01]  /*6e40*/  @!P5 ST.E.128 desc[UR42][R32.64], R12 ;  /* 0x0000000c2000d985 */ /* 0x0043e2000c101d2a */
[----:B------:R-:W-:-:S03]  /*6e50*/  ISETP.GE.AND P5, PT, R136, UR4, PT ;  /* 0x0000000488007c0c */ /* 0x000fc6000bfa6270 */
[----:B------:R-:W2:Y:S10]  /*6e60*/  @!P4 LDS.128 R12, [R54+0x17000] ;  /* 0x01700000360cc984 */ /* 0x000eb40000000c00 */
[----:B-1----:R-:W-:-:S04]  /*6e70*/  @!P5 LEA R32, P6, R136, R35, 0x1 ;  /* 0x000000238820d211 */ /* 0x002fc800078c08ff */
[----:B------:R-:W-:Y:S01]  /*6e80*/  @!P5 LEA.HI.X R33, R136, R34, R36, 0x1, P6 ;  /* 0x000000228821d211 */ /* 0x000fe200030f0c24 */
[----:B--2---:R-:W-:Y:S04]  /*6e90*/  @!P4 ST.E.128 desc[UR42][R30.64], R12 ;  /* 0x0000000c1e00c985 */ /* 0x004fe8000c101d2a */
[----:B------:R-:W1:Y:S04]  /*6ea0*/  @!P3 LDS.128 R12, [R55+0x19000] ;  /* 0x01900000370cb984 */ /* 0x000e680000000c00 */
[----:B-1----:R-:W-:Y:S04]  /*6eb0*/  @!P3 ST.E.128 desc[UR42][R28.64], R12 ;  /* 0x0000000c1c00b985 */ /* 0x002fe8000c101d2a */
[----:B------:R-:W1:Y:S04]  /*6ec0*/  @!P5 LDS.128 R12, [R54+0x19000] ;  /* 0x01900000360cd984 */ /* 0x000e680000000c00 */
[----:B-1----:R4:W-:Y:S02]  /*6ed0*/  @!P5 ST.E.128 desc[UR42][R32.64], R12 ;  /* 0x0000000c2000d985 */ /* 0x0029e4000c101d2a */
.L_x_10425:
[----:B------:R-:W-:Y:S05]  /*6ee0*/  BSYNC B0 ;  /* 0x0000000000007941 */ /* 0x000fea0003800000 */
.L_x_10416:
[----:B------:R-:W5:Y:S01]  /*6ef0*/  S2R R11, SR_TID.X ;  /* 0x00000000000b7919 */ /* 0x000f620000002100 */
[----:B------:R-:W-:Y:S01]  /*6f00*/  @!PT LDS RZ, [RZ] ;  /* 0x00000000fffff984 */ /* 0x000fe20000000800 */
[----:B------:R-:W-:Y:S01]  /*6f10*/  @!PT LDS RZ, [RZ] ;  /* 0x00000000fffff984 */ /* 0x000fe20000000800 */
[----:B------:R-:W-:Y:S01]  /*6f20*/  @!PT LDS RZ, [RZ] ;  /* 0x00000000fffff984 */ /* 0x000fe20000000800 */
[----:B------:R-:W-:Y:S01]  /*6f30*/  @!PT LDS RZ, [RZ] ;  /* 0x00000000fffff984 */ /* 0x000fe20000000800 */
[----:B------:R0:W-:Y:S06]  /*6f40*/  MEMBAR.ALL.CTA ;  /* 0x0000000000007992 */ /* 0x0001ec0000008000 */
[----:B0-----:R-:W0:Y:S01]  /*6f50*/  FENCE.VIEW.ASYNC.S ;  /* 0x00000000000073c6 */ /* 0x001e220000000000 */
[----:B------:R-:W-:Y:S05]  /*6f60*/  WARPSYNC.ALL ;  /* 0x0000000000007948 */ /* 0x000fea0003800000 */
[----:B------:R-:W-:Y:S01]  /*6f70*/  BSSY B0, `(.L_x_10468) ;  /* 0x0000008000007945 */ /* 0x000fe20003800000 */
[----:B0-----:R0:W-:Y:S01]  /*6f80*/  BAR.SYNC.DEFER_BLOCKING R101, 0x80 ;  /* 0x000200650000751d */ /* 0x0011e20000010000 */
[----:B-----5:R-:W-:-:S13]  /*6f90*/  LOP3.LUT P3, RZ, R11, 0x7f, RZ, 0xc0, !PT ;  /* 0x0000007f0bff7812 */ /* 0x020fda000786c0ff */
[----:B------:R-:W-:-:S05]  /*6fa0*/  @!P3 VIADD R11, R53, 0x2d8a0 ;  /* 0x0002d8a0350bb836 */ /* 0x000fca0000000000 */
[----:B------:R-:W-:-:S04]  /*6fb0*/  @!P3 PRMT R11, RZ, 0x654, R11 ;  /* 0x00000654ff0bb816 */ /* 0x000fc8000000000b */
[----:B------:R0:W-:Y:S01]  /*6fc0*/  @!P3 SYNCS.ARRIVE.TRANS64.RED.A1T0 RZ, [R11+URZ], RZ ;  /* 0x000000ff0bffb9a7 */ /* 0x0001e2000810043f */
[----:B------:R-:W-:Y:S05]  /*6fd0*/  @!P2 BRA `(.L_x_10469) ;  /* 0x000000000004a947 */ /* 0x000fea0003800000 */
[----:B------:R-:W-:Y:S01]  /*6fe0*/  BPT.TRAP 0x1 ;  /* 0x000000040000795c */ /* 0x000fe20000300000 */
.L_x_10469:
[----:B------:R-:W-:Y:S05]  /*6ff0*/  BSYNC B0 ;  /* 0x0000000000007941 */ /* 0x000fea0003800000 */
.L_x_10468:
[----:B------:R-:W5:Y:S01]  /*7000*/  SYNCS.PHASECHK.TRANS64.TRYWAIT P2, [R53+URZ+0x2d8b0], R80 ;  /* 0x02d8b050350075a7 */ /* 0x000f62000804017f */
[----:B------:R-:W-:Y:S04]  /*7010*/  BSSY B0, `(.L_x_10470) ;  /* 0x0000002000007945 */ /* 0x000fe80003800000 */
[----:B-----5:R-:W-:Y:S05]  /*7020*/  @!P2 BRA `(.L_x_10471) ;  /* 0x00000154001ca947 */ /* 0x020fea0003800000 */
.L_x_10696:
[----:B------:R-:W-:Y:S05]  /*7030*/  BSYNC B0 ;  /* 0x0000000000007941 */ /* 0x000fea0003800000 */
.L_x_10470:
[----:B------:R-:W-:Y:S01]  /*7040*/  ULDC.64 UR4, c[0x0][0x328] ;  /* 0x0000ca0000047ab9 */ /* 0x000fe20000000a00 */
[----:B------:R-:W-:Y:S01]  /*7050*/  ULDC.64 UR6, c[0x0][0x318] ;  /* 0x0000c60000067ab9 */ /* 0x000fe20000000a00 */
[----:B------:R-:W-:Y:S01]  /*7060*/  IMAD R77, R77, UR4, RZ ;  /* 0x000000044d4d7c24 */ /* 0x000fe2000f8e02ff */
[----:B------:R-:W-:Y:S01]  /*7070*/  BSSY B0, `(.L_x_10472) ;  /* 0x0000036000007945 */ /* 0x000fe20003800000 */
[----:B-1234-:R-:W-:-:S04]  /*7080*/  IMAD.WIDE.U32 R12, R76, UR4, RZ ;  /* 0x000000044c0c7c25 */ /* 0x01efc8000f8e00ff */
[----:B------:R-:W-:Y:S01]  /*7090*/  IMAD R77, R76, UR5, R77 ;  /* 0x000000054c4d7c24 */ /* 0x000fe2000f8e024d */
[----:B------:R-:W-:Y:S02]  /*70a0*/  ULDC.64 UR4, c[0x0][0x338] ;  /* 0x0000ce0000047ab9 */ /* 0x000fe40000000a00 */
        /* <DEDUP_REMOVED lines=11> */
[----:B------:R-:W-:-:S03]  /*7160*/  ISETP.GT.AND P2, PT, R79, R141, PT ;  /* 0x0000008d4f00720c */ /* 0x000fc60003f44270 */
[----:B------:R0:W2:Y:S10]  /*7170*/  SHFL.IDX PT, R33, R12, RZ, 0x1e1f ;  /* 0x001e1fff0c217589 */ /* 0x0000b400000e0000 */
[----:B0-----:R-:W-:Y:S05]  /*7180*/  @!P2 BRA `(.L_x_10473) ;  /* 0x000000000090a947 */ /* 0x001fea0003800000 */
[----:B------:R-:W3:Y:S01]  /*7190*/  LDL R15, [R1+0x2c] ;  /* 0x00002c00010f7983 */ /* 0x000ee20000100800 */
[----:B------:R-:W-:-:S03]  /*71a0*/  ULDC UR4, c[0x0][0x2f4] ;  /* 0x0000bd0000047ab9 */ /* 0x000fc60000000800 */
[----:B------:R-:W4:Y:S01]  /*71b0*/  LDL R14, [R1+0x28] ;  /* 0x00002800010e7983 */ /* 0x000f220000100800 */
[C---:B------:R-:W-:Y:S02]  /*71c0*/  ISETP.GE.AND P5, PT, R16.reuse, UR4, PT ;  /* 0x0000000410007c0c */ /* 0x040fe4000bfa6270 */
[----:B------:R-:W-:Y:S01]  /*71d0*/  ISETP.GE.AND P4, PT, R23, UR4, PT ;  /* 0x0000000417007c0c */ /* 0x000fe2000bf86270 */
[----:B------:R-:W5:Y:S10]  /*71e0*/  LDL R36, [R1+0x24] ;  /* 0x0000240001247983 */ /* 0x000f740000100800 */
[----:B-1----:R-:W-:-:S04]  /*71f0*/  @!P5 LEA R34, P2, R16, R32, 0x1 ;  /* 0x000000201022d211 */ /* 0x002fc800078408ff */
[----:B--2---:R-:W-:Y:S02]  /*7200*/  @!P5 LEA.HI.X R35, R16, R33, R17, 0x1, P2 ;  /* 0x000000211023d211 */ /* 0x004fe400010f0c11 */
[----:B------:R-:W-:-:S04]  /*7210*/  @!P4 LEA R30, P2, R23, R32, 0x1 ;  /* 0x00000020171ec211 */ /* 0x000fc800078408ff */
[----:B---3--:R-:W-:Y:S02]  /*7220*/  @!P4 LEA.HI.X R31, R23, R33, R15, 0x1, P2 ;  /* 0x00000021171fc211 */ /* 0x008fe400010f0c0f */
[----:B------:R-:W-:-:S13]  /*7230*/  ISETP.GE.AND P2, PT, R22, UR4, PT ;  /* 0x0000000416007c0c */ /* 0x000fda000bf46270 */
[----:B------:R-:W-:-:S04]  /*7240*/  @!P2 LEA R28, P6, R22, R32, 0x1 ;  /* 0x00000020161ca211 */ /* 0x000fc800078c08ff */
[----:B----4-:R-:W-:Y:S02]  /*7250*/  @!P2 LEA.HI.X R29, R22, R33, R14, 0x1, P6 ;  /* 0x00000021161da211 */ /* 0x010fe400030f0c0e */
[----:B------:R-:W0:Y:S04]  /*7260*/  @!P5 LDS.128 R12, [R55] ;  /* 0x00000000370cd984 */ /* 0x000e280000000c00 */
        /* <DEDUP_REMOVED lines=16> */
[----:B-----5:R-:W-:Y:S01]  /*7370*/  @!P5 LEA.HI.X R33, R136, R33, R36, 0x1, P6 ;  /* 0x000000218821d211 */ /* 0x020fe200030f0c24 */
[----:B0-----:R-:W-:Y:S04]  /*7380*/  @!P4 ST.E.128 desc[UR42][R30.64], R12 ;  /* 0x0000000c1e00c985 */ /* 0x001fe8000c101d2a */
[----:B------:R-:W0:Y:S04]  /*7390*/  @!P2 LDS.128 R12, [R55+0x4000] ;  /* 0x00400000370ca984 */ /* 0x000e280000000c00 */
[----:B0-----:R-:W-:Y:S04]  /*73a0*/  @!P2 ST.E.128 desc[UR42][R28.64], R12 ;  /* 0x0000000c1c00a985 */ /* 0x001fe8000c101d2a */
[----:B------:R-:W0:Y:S04]  /*73b0*/  @!P5 LDS.128 R12, [R54+0x4000] ;  /* 0x00400000360cd984 */ /* 0x000e280000000c00 */
[----:B0-----:R0:W-:Y:S02]  /*73c0*/  @!P5 ST.E.128 desc[UR42][R32.64], R12 ;  /* 0x0000000c2000d985 */ /* 0x0011e4000c101d2a */
.L_x_10473:
[----:B------:R-:W-:Y:S05]  /*73d0*/  BSYNC B0 ;  /* 0x0000000000007941 */ /* 0x000fea0003800000 */
.L_x_10472:
[----:B------:R-:W-:Y:S01]  /*73e0*/  @!PT LDS RZ, [RZ] ;  /* 0x00000000fffff984 */ /* 0x000fe20000000800 */
[----:B------:R-:W-:Y:S01]  /*73f0*/  @!PT LDS RZ, [RZ] ;  /* 0x00000000fffff984 */ /* 0x000fe20000000800 */
[----:B------:R-:W-:Y:S01]  /*7400*/  @!PT LDS RZ, [RZ] ;  /* 0x00000000fffff984 */ /* 0x000fe20000000800 */
[----:B------:R-:W-:Y:S01]  /*7410*/  @!PT LDS RZ, [RZ] ;  /* 0x00000000fffff984 */ /* 0x000fe20000000800 */
[----:B------:R3:W-:Y:S06]  /*7420*/  MEMBAR.ALL.CTA ;  /* 0x0000000000007992 */ /* 0x0007ec0000008000 */
[----:B---3--:R-:W3:Y:S01]  /*7430*/  FENCE.VIEW.ASYNC.S ;  /* 0x00000000000073c6 */ /* 0x008ee20000000000 */
[----:B------:R-:W-:Y:S02]  /*7440*/  VIADD R18, R18, 0x1 ;  /* 0x0000000112127836 */ /* 0x000fe40000000000 */
[----:B------:R-:W-:Y:S01]  /*7450*/  @!P3 VIADD R53, R53, 0x2d8c0 ;  /* 0x0002d8c03535b836 */ /* 0x000fe20000000000 */
[----:B---3--:R3:W-:Y:S02]  /*7460*/  BAR.SYNC.DEFER_BLOCKING R101, 0x80 ;  /* 0x000200650000751d */ /* 0x0087e40000010000 */
[----:B------:R-:W-:-:S02]  /*7470*/  ISETP.NE.AND P2, PT, R18, 0x2, PT ;  /* 0x000000021200780c */ /* 0x000fc40003f45270 */
[----:B------:R-:W-:Y:S02]  /*7480*/  @!P3 PRMT R53, RZ, 0x654, R53 ;  /* 0x00000654ff35b816 */ /* 0x000fe40000000035 */
[----:B------:R-:W-:Y:S02]  /*7490*/  SEL R11, RZ, 0x1, P2 ;  /* 0x00000001ff0b7807 */ /* 0x000fe40001000000 */
[----:B------:R-:W-:Y:S02]  /*74a0*/  SEL R18, R18, RZ, P2 ;  /* 0x000000ff12127207 */ /* 0x000fe40001000000 */
[----:B------:R-:W-:Y:S01]  /*74b0*/  LOP3.LUT R140, R140, R11, RZ, 0x3c, !PT ;  /* 0x0000000b8c8c7212 */ /* 0x000fe200078e3cff */
[----:B------:R3:W-:Y:S01]  /*74c0*/  @!P3 SYNCS.ARRIVE.TRANS64.RED.A1T0 RZ, [R53+URZ], RZ ;  /* 0x000000ff35ffb9a7 */ /* 0x0007e2000810043f */
[----:B------:R-:W-:Y:S05]  /*74d0*/  @P1 BRA `(.L_x_10474) ;  /* 0xffffffb400441947 */ /* 0x000fea000383ffff */
[----:B0-----:R-:W0:Y:S01]  /*74e0*/  S2R R12, SR_TID.X ;  /* 0x00000000000c7919 */ /* 0x001e220000002100 */
[----:B------:R-:W-:Y:S02]  /*74f0*/  PLOP3.LUT P0, PT, PT, PT, PT, 0x8, 0x0 ;  /* 0x000000000000781c */ /* 0x000fe40003f0e170 */
[----:B0-----:R-:W-:-:S04]  /*7500*/  SHF.R.U32.HI R12, RZ, 0x7, R12 ;  /* 0x00000007ff0c7819 */ /* 0x001fc8000001160c */
[----:B------:R-:W-:-:S13]  /*7510*/  ISETP.NE.AND P4, PT, R12, 0x1, PT ;  /* 0x000000010c00780c */ /* 0x000fda0003f85270 */
[----:B------:R-:W-:Y:S06]  /*7520*/  @!P4 BAR.ARV 0x9, 0x100 ;  /* 0x024400000000cb1d */ /* 0x000fec0000002000 */
.L_x_10411:
[----:B------:R-:W-:Y:S01]  /*7530*/  IMAD.MOV.U32 R88, RZ, RZ, RZ ;  /* 0x000000ffff587224 */ /* 0x000fe200078e00ff */
[----:B------:R-:W-:Y:S06]  /*7540*/  @P0 BRA `(.L_x_10475) ;  /* 0x00000000000c0947 */ /* 0x000fec0003800000 */
[----:B------:R-:W4:Y:S01]  /*7550*/  FENCE.VIEW.ASYNC.G ;  /* 0x00000000000073c6 */ /* 0x000f220000000100 */
[----:B------:R-:W-:Y:S05]  /*7560*/  WARPSYNC.ALL ;  /* 0x0000000000007948 */ /* 0x000fea0003800000 */
[----:B----4-:R-:W-:Y:S06]  /*7570*/  BAR.ARV 0xc, 0x200 ;  /* 0x0308000000007b1d */ /* 0x010fec0000002000 */
.L_x_10475:
[----:B------:R-:W-:Y:S01]  /*7580*/  LOP3.LUT P0, RZ, R19, 0x8, RZ, 0xc0, !PT ;  /* 0x0000000813ff7812 */ /* 0x000fe2000780c0ff */
[----:B------:R-:W-:-:S12]  /*7590*/  BSSY B0, `(.L_x_10476) ;  /* 0x0000020000007945 */ /* 0x000fd80003800000 */
[----:B------:R-:W-:Y:S05]  /*75a0*/  @!P0 BRA `(.L_x_10477) ;  /* 0x0000000000788947 */ /* 0x000fea0003800000 */
[----:B------:R-:W4:Y:S01]  /*75b0*/  LDL R0, [R1+0x94] ;  /* 0x0000940001007983 */ /* 0x000f220000100800 */
[----:B------:R-:W-:Y:S01]  /*75c0*/  ULDC UR4, c[0x0][0x9f0] ;  /* 0x00027c0000047ab9 */ /* 0x000fe20000000800 */
[----:B----4-:R-:W-:-:S04]  /*75d0*/  ISETP.NE.AND P0, PT, R0, RZ, PT ;  /* 0x000000ff0000720c */ /* 0x010fc80003f05270 */
[----:B------:R-:W-:-:S04]  /*75e0*/  SEL R9, R0, UR4, P0 ;  /* 0x0000000400097c07 */ /* 0x000fc80008000000 */
[-C--:B------:R-:W-:Y:S02]  /*75f0*/  IABS R6, R9.reuse ;  /* 0x0000000900067213 */ /* 0x080fe40000000000 */
[----:B------:R-:W-:Y:S02]  /*7600*/  IADD3 R0, R99, -0x1, R9 ;  /* 0xffffffff63007810 */ /* 0x000fe40007ffe009 */
[----:B------:R-:W4:Y:S01]  /*7610*/  I2F.RP R3, R6 ;  /* 0x0000000600037306 */ /* 0x000f220000209400 */
[-C--:B------:R-:W-:Y:S02]  /*7620*/  IABS R10, R9.reuse ;  /* 0x00000009000a7213 */ /* 0x080fe40000000000 */
[----:B------:R-:W-:Y:S02]  /*7630*/  IABS R8, R0 ;  /* 0x0000000000087213 */ /* 0x000fe40000000000 */
[----:B------:R-:W-:-:S04]  /*7640*/  LOP3.LUT R0, R0, R9, RZ, 0x3c, !PT ;  /* 0x0000000900007212 */ /* 0x000fc800078e3cff */
[----:B------:R-:W-:Y:S01]  /*7650*/  ISETP.GE.AND P2, PT, R0, RZ, PT ;  /* 0x000000ff0000720c */ /* 0x000fe20003f46270 */
[----:B----4-:R-:W4:Y:S02]  /*7660*/  MUFU.RCP R3, R3 ;  /* 0x0000000300037308 */ /* 0x010f240000001000 */
[----:B----4-:R-:W-:Y:S02]  /*7670*/  VIADD R4, R3, 0xffffffe ;  /* 0x0ffffffe03047836 */ /* 0x010fe40000000000 */
[----:B------:R-:W-:-:S04]  /*7680*/  IMAD.MOV R3, RZ, RZ, -R10 ;  /* 0x000000ffff037224 */ /* 0x000fc800078e0a0a */
[----:B------:R4:W0:Y:S02]  /*7690*/  F2I.FTZ.U32.TRUNC.NTZ R5, R4 ;  /* 0x0000000400057305 */ /* 0x000824000021f000 */
[----:B----4-:R-:W-:Y:S02]  /*76a0*/  IMAD.MOV.U32 R4, RZ, RZ, RZ ;  /* 0x000000ffff047224 */ /* 0x010fe400078e00ff */
[----:B0-----:R-:W-:-:S04]  /*76b0*/  IMAD.MOV R7, RZ, RZ, -R5 ;  /* 0x000000ffff077224 */ /* 0x001fc800078e0a05 */
        /* <DEDUP_REMOVED lines=13> */
.L_x_10477:
[----:B------:R-:W-:Y:S05]  /*7790*/  BSYNC B0 ;  /* 0x0000000000007941 */ /* 0x000fea0003800000 */
.L_x_10476:
[----:B------:R-:W4:Y:S01]  /*77a0*/  LDL R0, [R1+0xb0] ;  /* 0x0000b00001007983 */ /* 0x000f220000100800 */
        /* <DEDUP_REMOVED lines=22> */
[----:B---3--:R-:W-:Y:S02]  /*7910*/  CS2R R52, SRZ ;  /* 0x0000000000347805 */ /* 0x008fe4000001ff00 */
[----:B0-----:R-:W-:Y:S02]  /*7920*/  CS2R R28, SRZ ;  /* 0x00000000001c7805 */ /* 0x001fe4000001ff00 */
[----:B------:R-:W-:-:S02]  /*7930*/  CS2R R50, SRZ ;  /* 0x0000000000327805 */ /* 0x000fc4000001ff00 */
[----:B------:R-:W-:Y:S01]  /*7940*/  CS2R R20, SRZ ;  /* 0x0000000000147805 */ /* 0x000fe2000001ff00 */
[----:B----4-:R-:W-:Y:S02]  /*7950*/  IMAD R4, R0, R88, RZ ;  /* 0x0000005800047224 */ /* 0x010fe400078e02ff */
[----:B------:R-:W-:-:S03]  /*7960*/  IMAD.MOV.U32 R0, RZ, RZ, RZ ;  /* 0x000000ffff007224 */ /* 0x000fc600078e00ff */
[----:B------:R0:W-:Y:S01]  /*7970*/  STL [R1+0x78], R4 ;  /* 0x0000780401007387 */ /* 0x0001e20000100800 */
[----:B------:R-:W-:-:S04]  /*7980*/  VIADDMNMX R88, R4, R88, R99, PT ;  /* 0x0000005804587246 */ /* 0x000fc80003800163 */
[----:B------:R-:W-:-:S13]  /*7990*/  ISETP.GT.AND P1, PT, R88, R4, PT ;  /* 0x000000045800720c */ /* 0x000fda0003f24270 */
[----:B0-----:R-:W-:Y:S05]  /*79a0*/  @!P1 BRA `(.L_x_10478) ;  /* 0x000000a8002c9947 */ /* 0x001fea0003800000 */
[----:B------:R-:W0:Y:S01]  /*79b0*/  S2R R4, SR_TID.X ;  /* 0x0000000000047919 */ /* 0x000e220000002100 */
[----:B------:R-:W-:Y:S01]  /*79c0*/  UMOV UR4, 0xffffffff ;  /* 0xffffffff00047882 */ /* 0x000fe20000000000 */
[----:B0-----:R-:W-:-:S05]  /*79d0*/  VIADD R40, R4, 0xffffff80 ;  /* 0xffffff8004287836 */ /* 0x001fca0000000000 */
[----:B------:R-:W-:-:S04]  /*79e0*/  SHF.R.S32.HI R41, RZ, 0x1f, R40 ;  /* 0x0000001fff297819 */ /* 0x000fc80000011428 */
[----:B------:R-:W-:-:S04]  /*79f0*/  LEA.HI R13, R41, R40, RZ, 0x7 ;  /* 0x00000028290d7211 */ /* 0x000fc800078f38ff */
[----:B------:R-:W-:Y:S01]  /*7a00*/  SHF.R.S32.HI R13, RZ, 0x7, R13 ;  /* 0x00000007ff0d7819 */ /* 0x000fe2000001140d */
[----:B------:R-:W-:Y:S06]  /*7a10*/  BRA.DIV UR4, `(.L_x_10479) ;  /* 0x0000014a04b47947 */ /* 0x000fec000b800000 */
[----:B------:R-:W0:Y:S04]  /*7a20*/  SHFL.IDX PT, R0, R13, RZ, 0x1f ;  /* 0x00001fff0d007589 */ /* 0x000e2800000e0000 */
[----:B0-----:R1:W-:Y:S02]  /*7a30*/  STL [R1+0x7c], R0 ;  /* 0x00007c0001007387 */ /* 0x0013e40000100800 */
.L_x_10699:
[----:B------:R-:W1:Y:S01]  /*7a40*/  LDL R3, [R1+0x7c] ;  /* 0x00007c0001037983 */ /* 0x000e620000100800 */
[----:B------:R-:W-:Y:S01]  /*7a50*/  BSSY B6, `(.L_x_10480) ;  /* 0x000001b000067945 */ /* 0x000fe20003800000 */
[----:B-1----:R-:W-:-:S05]  /*7a60*/  IMAD.HI R0, R3, 0x55555556, RZ ;  /* 0x5555555603007827 */ /* 0x002fca00078e02ff */
[----:B------:R-:W-:-:S05]  /*7a70*/  LEA.HI R44, R0, R0, RZ, 0x1 ;  /* 0x00000000002c7211 */ /* 0x000fca00078f08ff */
[----:B------:R-:W-:Y:S02]  /*7a80*/  IMAD R44, R44, -0x3, R3 ;  /* 0xfffffffd2c2c7824 */ /* 0x000fe400078e0203 */
[----:B------:R-:W-:-:S04]  /*7a90*/  VIADD R3, R2, 0x21800 ;  /* 0x0002180002037836 */ /* 0x000fc80000000000 */
[----:B------:R-:W-:Y:S01]  /*7aa0*/  IMAD R0, R44, 0x2000, R3 ;  /* 0x000020002c007824 */ /* 0x000fe200078e0203 */
[----:B------:R-:W-:-:S04]  /*7ab0*/  LOP3.LUT P0, RZ, R3, 0x3ff, RZ, 0xc0, !PT ;  /* 0x000003ff03ff7812 */ /* 0x000fc8000780c0ff */
[----:B------:R-:W-:-:S04]  /*7ac0*/  SHF.R.U32.HI R0, RZ, 0x4, R0 ;  /* 0x00000004ff007819 */ /* 0x000fc80000011600 */
[----:B------:R-:W-:-:S05]  /*7ad0*/  LOP3.LUT R0, R0, 0x3fff, RZ, 0xc0, !PT ;  /* 0x00003fff00007812 */ /* 0x000fca00078ec0ff */
[----:B------:R1:W-:Y:S01]  /*7ae0*/  STL [R1+0x84], R0 ;  /* 0x0000840001007387 */ /* 0x0003e20000100800 */
[----:B------:R-:W-:Y:S05]  /*7af0*/  @!P0 BRA `(.L_x_10481) ;  /* 0x0000000000408947 */ /* 0x000fea0003800000 */
[----:B0-----:R-:W-:Y:S01]  /*7b00*/  MOV R14, 0x0 ;  /* 0x00000000000e7802 */ /* 0x001fe20000000f00 */
        /* <DEDUP_REMOVED lines=15> */
.L_x_10481:
[----:B------:R-:W-:Y:S05]  /*7c00*/  BSYNC B6 ;  /* 0x0000000000067941 */ /* 0x000fea0003800000 */
.L_x_10480:
        /* <DEDUP_REMOVED lines=13> */
.L_x_10485:
[----:B---3--:R3:W4:Y:S02]  /*7ce0*/  SYNCS.PHASECHK.TRANS64.TRYWAIT P0, [R2+URZ+0x2d800], R3 ;  /* 0x02d80003020075a7 */ /* 0x008724000800017f */
[----:B----4-:R-:W-:Y:S05]  /*7cf0*/  @!P0 NANOSLEEP.SYNCS 0x989680 ;  /* 0x009896800000895d */ /* 0x010fea0003900000 */
[----:B------:R-:W4:Y:S02]  /*7d00*/  @!P0 SYNCS.PHASECHK.TRANS64 P0, [R2+URZ+0x2d800], R3 ;  /* 0x02d80003020085a7 */ /* 0x000f24000800007f */
[----:B----4-:R-:W-:Y:S05]  /*7d10*/  @!P0 BRA `(.L_x_10485) ;  /* 0xfffffffc00f08947 */ /* 0x010fea000383ffff */
.L_x_10484:
[----:B------:R-:W-:Y:S05]  /*7d20*/  BSYNC B0 ;  /* 0x0000000000007941 */ /* 0x000fea0003800000 */
.L_x_10483:
[----:B------:R-:W-:Y:S05]  /*7d30*/  BRA `(.L_x_10486) ;  /* 0x0000003c00887947 */ /* 0x000fea0003800000 */
.L_x_10482:
[----:B-1---5:R-:W-:Y:S01]  /*7d40*/  SHF.R.S32.HI R0, RZ, 0x1f, R95 ;  /* 0x0000001fff007819 */ /* 0x022fe2000001145f */
[----:B------:R-:W-:Y:S01]  /*7d50*/  ULOP3.LUT UP0, URZ, UR40, 0x1bf, URZ, 0xc0, !UPT ;  /* 0x000001bf283f7892 */ /* 0x000fe2000f80c03f */
[----:B------:R-:W-:Y:S01]  /*7d60*/  ULDC.64 UR4, c[0x0][0x3f8] ;  /* 0x0000fe0000047ab9 */ /* 0x000fe20000000a00 */
[----:B------:R-:W-:Y:S02]  /*7d70*/  ULDC.64 UR6, c[0x0][0x408] ;  /* 0x0001020000067ab9 */ /* 0x000fe40000000a00 */
[C---:B------:R-:W-:Y:S02]  /*7d80*/  IMAD R6, R0.reuse, UR4, RZ ;  /* 0x0000000400067c24 */ /* 0x040fe4000f8e02ff */
[----:B------:R-:W-:Y:S01]  /*7d90*/  IMAD R0, R0, UR6, RZ ;  /* 0x0000000600007c24 */ /* 0x000fe2000f8e02ff */
[----:B------:R-:W-:Y:S01]  /*7da0*/  PLOP3.LUT P2, PT, PT, PT, UP0, 0x80, 0x0 ;  /* 0x000000000000781c */ /* 0x000fe20003f4f008 */
[C---:B------:R-:W-:Y:S02]  /*7db0*/  IMAD R25, R95.reuse, UR5, R6 ;  /* 0x000000055f197c24 */ /* 0x040fe4000f8e0206 */
[----:B------:R-:W-:Y:S01]  /*7dc0*/  IMAD.WIDE.U32 R4, R95, UR4, RZ ;  /* 0x000000045f047c25 */ /* 0x000fe2000f8e00ff */
[----:B------:R-:W-:-:S03]  /*7dd0*/  ULDC.64 UR4, c[0x0][0x3e8] ;  /* 0x0000fa0000047ab9 */ /* 0x000fc60000000a00 */
        /* <DEDUP_REMOVED lines=8> */
[----:B------:R-:W-:Y:S01]  /*7e60*/  LEA.HI.X R37, R6, UR7, R37, 0x1, P1 ;  /* 0x0000000706257c11 */ /* 0x000fe200088f0c25 */
[----:B------:R-:W-:Y:S06]  /*7e70*/  @!P2 BRA `(.L_x_10487) ;  /* 0x000000000040a947 */ /* 0x000fec0003800000 */
[----:B0-----:R-:W-:Y:S01]  /*7e80*/  MOV R14, 0x0 ;  /* 0x00000000000e7802 */ /* 0x001fe20000000f00 */
        /* <DEDUP_REMOVED lines=15> */
.L_x_10487:
[----:B------:R-:W-:Y:S01]  /*7f80*/  ULDC.U8 UR4, c[0x0][0x410] ;  /* 0x0001040000047ab9 */ /* 0x000fe20000000000 */
[----:B------:R-:W-:Y:S01]  /*7f90*/  BSSY B0, `(.L_x_10488) ;  /* 0x00003b4000007945 */ /* 0x000fe20003800000 */
[----:B------:R-:W-:Y:S01]  /*7fa0*/  ISETP.NE.AND P0, PT, RZ, UR4, PT ;  /* 0x00000004ff007c0c */ /* 0x000fe2000bf05270 */
[----:B------:R-:W-:-:S12]  /*7fb0*/  IMAD R6, R97, 0xc0, R141 ;  /* 0x000000c061067824 */ /* 0x000fd800078e028d */
[----:B------:R-:W-:Y:S05]  /*7fc0*/  @!P0 BRA `(.L_x_10489) ;  /* 0x0000001c00748947 */ /* 0x000fea0003800000 */
[----:B------:R-:W-:-:S03]  /*7fd0*/  UMOV UR4, 0xffffffff ;  /* 0xffffffff00047882 */ /* 0x000fc60000000000 */
[----:B------:R-:W-:Y:S05]  /*7fe0*/  BRA.DIV UR4, `(.L_x_10490) ;  /* 0x0000014604687947 */ /* 0x000fea000b800000 */
[----:B------:R1:W2:Y:S04]  /*7ff0*/  SHFL.IDX PT, R3, R25, RZ, 0x1e1f ;  /* 0x001e1fff19037589 */ /* 0x0002a800000e0000 */
[----:B------:R1:W3:Y:S04]  /*8000*/  SHFL.IDX PT, R38, R24, RZ, 0x1e1f ;  /* 0x001e1fff18267589 */ /* 0x0002e800000e0000 */
[----:B------:R1:W4:Y:S04]  /*8010*/  SHFL.IDX PT, R0, R37, RZ, 0x1e1f ;  /* 0x001e1fff25007589 */ /* 0x00032800000e0000 */
[----:B------:R-:W0:Y:S02]  /*8020*/  SHFL.IDX PT, R39, R39, RZ, 0x1e1f ;  /* 0x001e1fff27277589 */ /* 0x000e2400000e0000 */
.L_x_10705:
        /* <DEDUP_REMOVED lines=11> */
[----:B-1----:R-:W-:Y:S02]  /*80e0*/  CS2R R36, SRZ ;  /* 0x0000000000247805 */ /* 0x002fe4000001ff00 */
[----:B------:R-:W-:Y:S02]  /*80f0*/  CS2R R32, SRZ ;  /* 0x0000000000207805 */ /* 0x000fe4000001ff00 */
[----:B------:R-:W-:Y:S02]  /*8100*/  CS2R R28, SRZ ;  /* 0x00000000001c7805 */ /* 0x000fe4000001ff00 */
[----:B------:R-:W-:Y:S02]  /*8110*/  CS2R R24, SRZ ;  /* 0x0000000000187805 */ /* 0x000fe4000001ff00 */
[----:B0-----:R-:W-:-:S02]  /*8120*/  CS2R R14, SRZ ;  /* 0x00000000000e7805 */ /* 0x001fc4000001ff00 */
[----:B------:R-:W-:Y:S01]  /*8130*/  CS2R R10, SRZ ;  /* 0x00000000000a7805 */ /* 0x000fe2000001ff00 */
[----:B------:R-:W-:Y:S06]  /*8140*/  @P0 BRA `(.L_x_10492) ;  /* 0x0000000400340947 */ /* 0x000fec0003800000 */
[----:B------:R-:W2:Y:S01]  /*8150*/  LDL R48, [R1+0x54] ;  /* 0x0000540001307983 */ /* 0x000ea20000100800 */
[----:B------:R-:W-:-:S03]  /*8160*/  ULDC UR4, c[0x0][0x3f4] ;  /* 0x0000fd0000047ab9 */ /* 0x000fc60000000800 */
[----:B------:R-:W3:Y:S04]  /*8170*/  LDL R47, [R1+0x4c] ;  /* 0x00004c00012f7983 */ /* 0x000ee80000100800 */
[----:B------:R-:W4:Y:S04]  /*8180*/  LDL R46, [R1+0x50] ;  /* 0x00005000012e7983 */ /* 0x000f280000100800 */
[----:B------:R-:W4:Y:S04]  /*8190*/  LDL R45, [R1+0x48] ;  /* 0x00004800012d7983 */ /* 0x000f280000100800 */
[----:B------:R-:W4:Y:S01]  /*81a0*/  LDL R43, [R1+0x58] ;  /* 0x00005800012b7983 */ /* 0x000f220000100800 */
[----:B------:R-:W-:-:S02]  /*81b0*/  CS2R R36, SRZ ;  /* 0x0000000000247805 */ /* 0x000fc4000001ff00 */
[----:B------:R-:W-:Y:S02]  /*81c0*/  CS2R R34, SRZ ;  /* 0x0000000000227805 */ /* 0x000fe4000001ff00 */
[----:B------:R-:W-:Y:S02]  /*81d0*/  CS2R R32, SRZ ;  /* 0x0000000000207805 */ /* 0x000fe4000001ff00 */
[C---:B--2---:R-:W-:Y:S01]  /*81e0*/  ISETP.GE.AND P3, PT, R48.reuse, UR4, PT ;  /* 0x0000000430007c0c */ /* 0x044fe2000bf66270 */
[C---:B------:R-:W-:Y:S01]  /*81f0*/  IMAD.SHL.U32 R24, R48.reuse, 0x2, RZ ;  /* 0x0000000230187824 */ /* 0x040fe200078e00ff */
[----:B------:R-:W-:Y:S02]  /*8200*/  SHF.R.S32.HI R4, RZ, 0x1f, R48 ;  /* 0x0000001fff047819 */ /* 0x000fe40000011430 */
[C---:B---3--:R-:W-:Y:S01]  /*8210*/  ISETP.GE.AND P2, PT, R47.reuse, UR4, PT ;  /* 0x000000042f007c0c */ /* 0x048fe2000bf46270 */
[----:B------:R-:W-:Y:S01]  /*8220*/  IMAD.SHL.U32 R14, R47, 0x2, RZ ;  /* 0x000000022f0e7824 */ /* 0x000fe200078e00ff */
[----:B------:R-:W-:-:S02]  /*8230*/  SHF.L.U64.HI R4, R48, 0x1, R4 ;  /* 0x0000000130047819 */ /* 0x000fc40000010204 */
[C---:B----4-:R-:W-:Y:S01]  /*8240*/  ISETP.GE.AND P1, PT, R46.reuse, UR4, PT ;  /* 0x000000042e007c0c */ /* 0x050fe2000bf26270 */
[----:B------:R-:W-:Y:S01]  /*8250*/  IMAD.SHL.U32 R10, R46, 0x2, RZ ;  /* 0x000000022e0a7824 */ /* 0x000fe200078e00ff */
[----:B------:R-:W-:Y:S02]  /*8260*/  SHF.R.S32.HI R5, RZ, 0x1f, R47 ;  /* 0x0000001fff057819 */ /* 0x000fe4000001142f */
[C---:B------:R-:W-:Y:S01]  /*8270*/  ISETP.GE.AND P0, PT, R45.reuse, UR4, PT ;  /* 0x000000042d007c0c */ /* 0x040fe2000bf06270 */
[----:B------:R-:W-:Y:S01]  /*8280*/  IMAD.SHL.U32 R28, R45, 0x2, RZ ;  /* 0x000000022d1c7824 */ /* 0x000fe200078e00ff */
[CC--:B------:R-:W-:Y:S02]  /*8290*/  @!P3 IADD3 R26, P4, R38.reuse, R24.reuse, RZ ;  /* 0x00000018261ab210 */ /* 0x0c0fe40007f9e0ff */
[----:B------:R-:W-:Y:S01]  /*82a0*/  @!P3 IADD3 R24, P5, R39, R24, RZ ;  /* 0x000000182718b210 */ /* 0x000fe20007fbe0ff */
[----:B------:R-:W-:Y:S01]  /*82b0*/  IMAD.SHL.U32 R30, R43, 0x2, RZ ;  /* 0x000000022b1e7824 */ /* 0x000fe200078e00ff */
[----:B------:R-:W-:Y:S01]  /*82c0*/  SHF.L.U64.HI R5, R47, 0x1, R5 ;  /* 0x000000012f057819 */ /* 0x000fe20000010205 */
[--C-:B------:R-:W-:Y:S01]  /*82d0*/  @!P3 IMAD.X R27, R3, 0x1, R4.reuse, P4 ;  /* 0x00000001031bb824 */ /* 0x100fe200020e0604 */
[-C--:B------:R-:W-:Y:S01]  /*82e0*/  @!P2 IADD3 R20, P4, R38, R14.reuse, RZ ;  /* 0x0000000e2614a210 */ /* 0x080fe20007f9e0ff */
[----:B------:R-:W-:Y:S01]  /*82f0*/  @!P3 IMAD.X R25, R0, 0x1, R4, P5 ;  /* 0x000000010019b824 */ /* 0x000fe200028e0604 */
[----:B------:R-:W-:-:S02]  /*8300*/  @!P2 IADD3 R14, P5, R39, R14, RZ ;  /* 0x0000000e270ea210 */ /* 0x000fc40007fbe0ff */
[----:B------:R-:W-:Y:S01]  /*8310*/  SHF.R.S32.HI R6, RZ, 0x1f, R46 ;  /* 0x0000001fff067819 */ /* 0x000fe2000001142e */
[--C-:B------:R-:W-:Y:S01]  /*8320*/  @!P2 IMAD.X R21, R3, 0x1, R5.reuse, P4 ;  /* 0x000000010315a824 */ /* 0x100fe200020e0605 */
[-C--:B------:R-:W-:Y:S01]  /*8330*/  @!P1 IADD3 R12, P4, R38, R10.reuse, RZ ;  /* 0x0000000a260c9210 */ /* 0x080fe20007f9e0ff */
[----:B------:R-:W-:Y:S01]  /*8340*/  @!P2 IMAD.X R15, R0, 0x1, R5, P5 ;  /* 0x00000001000fa824 */ /* 0x000fe200028e0605 */
[----:B------:R-:W-:Y:S01]  /*8350*/  SHF.L.U64.HI R6, R46, 0x1, R6 ;  /* 0x000000012e067819 */ /* 0x000fe20000010206 */
[----:B------:R-:W5:Y:S01]  /*8360*/  @!P3 LD.E.64 R32, desc[UR42][R26.64] ;  /* 0x0000002a1a20b980 */ /* 0x000f62000c101b00 */
[----:B------:R-:W-:Y:S02]  /*8370*/  @!P1 IADD3 R10, P5, R39, R10, RZ ;  /* 0x0000000a270a9210 */ /* 0x000fe40007fbe0ff */
[----:B------:R-:W-:Y:S01]  /*8380*/  SHF.R.S32.HI R7, RZ, 0x1f, R45 ;  /* 0x0000001fff077819 */ /* 0x000fe2000001142d */
[--C-:B------:R-:W-:Y:S01]  /*8390*/  @!P1 IMAD.X R13, R3, 0x1, R6.reuse, P4 ;  /* 0x00000001030d9824 */ /* 0x100fe200020e0606 */
[----:B------:R-:W-:Y:S01]  /*83a0*/  ISETP.GE.AND P4, PT, R138, UR4, PT ;  /* 0x000000048a007c0c */ /* 0x000fe2000bf86270 */
[----:B------:R-:W-:Y:S01]  /*83b0*/  @!P1 IMAD.X R11, R0, 0x1, R6, P5 ;  /* 0x00000001000b9824 */ /* 0x000fe200028e0606 */
[----:B------:R-:W-:-:S02]  /*83c0*/  SHF.L.U64.HI R7, R45, 0x1, R7 ;  /* 0x000000012d077819 */ /* 0x000fc40000010207 */
[----:B------:R-:W-:Y:S02]  /*83d0*/  @!P0 IADD3 R8, P5, R38, R28, RZ ;  /* 0x0000001c26088210 */ /* 0x000fe40007fbe0ff */
[----:B------:R-:W-:-:S03]  /*83e0*/  SHF.R.S32.HI R31, RZ, 0x1f, R43 ;  /* 0x0000001fff1f7819 */ /* 0x000fc6000001142b */
[----:B------:R-:W-:Y:S01]  /*83f0*/  @!P0 IMAD.X R9, R3, 0x1, R7, P5 ;  /* 0x0000000103098824 */ /* 0x000fe200028e0607 */
[----:B------:R-:W-:-:S03]  /*8400*/  @!P0 IADD3 R4, P5, R39, R28, RZ ;  /* 0x0000001c27048210 */ /* 0x000fc60007fbe0ff */
[----:B------:R-:W-:Y:S01]  /*8410*/  @!P4 MOV R29, R3 ;  /* 0x00000003001dc202 */ /* 0x000fe20000000f00 */
[----:B------:R-:W-:Y:S02]  /*8420*/  @!P4 IMAD.MOV.U32 R28, RZ, RZ, R38 ;  /* 0x000000ffff1cc224 */ /* 0x000fe400078e0026 */
[----:B------:R-:W-:Y:S01]  /*8430*/  @!P0 IMAD.X R5, R0, 0x1, R7, P5 ;  /* 0x0000000100058824 */ /* 0x000fe200028e0607 */
[----:B------:R-:W-:Y:S01]  /*8440*/  ISETP.GE.AND P5, PT, R43, UR4, PT ;  /* 0x000000042b007c0c */ /* 0x000fe2000bfa6270 */
[----:B------:R-:W-:Y:S02]  /*8450*/  @!P4 IMAD.MOV.U32 R6, RZ, RZ, R39 ;  /* 0x000000ffff06c224 */ /* 0x000fe400078e0027 */
[----:B------:R-:W-:Y:S02]  /*8460*/  @!P4 IMAD.MOV.U32 R7, RZ, RZ, R0 ;  /* 0x000000ffff07c224 */ /* 0x000fe400078e0000 */
[----:B------:R-:W-:-:S04]  /*8470*/  @!P4 IMAD.WIDE R28, R138, 0x2, R28 ;  /* 0x000000028a1cc825 */ /* 0x000fc800078e021c */
[----:B------:R-:W-:Y:S01]  /*8480*/  @!P4 IMAD.WIDE R6, R138, 0x2, R6 ;  /* 0x000000028a06c825 */ /* 0x000fe200078e0206 */
[----:B------:R-:W5:Y:S01]  /*8490*/  @!P4 LD.E.64 R36, desc[UR42][R28.64] ;  /* 0x0000002a1c24c980 */ /* 0x000f62000c101b00 */
[----:B------:R-:W-:-:S03]  /*84a0*/  SHF.L.U64.HI R31, R43, 0x1, R31 ;  /* 0x000000012b1f7819 */ /* 0x000fc6000001021f */
[----:B------:R0:W5:Y:S02]  /*84b0*/  @!P4 LD.E.64 R34, desc[UR42][R6.64] ;  /* 0x0000002a0622c980 */ /* 0x000164000c101b00 */
[----:B0-----:R-:W-:-:S05]  /*84c0*/  @!P5 IADD3 R6, P4, R38, R30, RZ ;  /* 0x0000001e2606d210 */ /* 0x001fca0007f9e0ff */
[--C-:B------:R-:W-:Y:S01]  /*84d0*/  @!P5 IMAD.X R7, R3, 0x1, R31.reuse, P4 ;  /* 0x000000010307d824 */ /* 0x100fe200020e061f */
[----:B------:R-:W-:Y:S02]  /*84e0*/  @!P5 IADD3 R38, P4, R39, R30, RZ ;  /* 0x0000001e2726d210 */ /* 0x000fe40007f9e0ff */
[----:B------:R-:W-:Y:S02]  /*84f0*/  CS2R R28, SRZ ;  /* 0x00000000001c7805 */ /* 0x000fe4000001ff00 */
[----:B------:R-:W-:Y:S01]  /*8500*/  CS2R R26, SRZ ;  /* 0x00000000001a7805 */ /* 0x000fe2000001ff00 */
[----:B------:R-:W-:Y:S01]  /*8510*/  @!P5 IMAD.X R39, R0, 0x1, R31, P4 ;  /* 0x000000010027d824 */ /* 0x000fe200020e061f */
[----:B------:R-:W-:Y:S02]  /*8520*/  CS2R R30, SRZ ;  /* 0x00000000001e7805 */ /* 0x000fe4000001ff00 */
[----:B------:R0:W5:Y:S04]  /*8530*/  @!P2 LD.E.64 R28, desc[UR42][R20.64] ;  /* 0x0000002a141ca980 */ /* 0x000168000c101b00 */
[----:B------:R1:W5:Y:S04]  /*8540*/  @!P2 LD.E.64 R26, desc[UR42][R14.64] ;  /* 0x0000002a0e1aa980 */ /* 0x000368000c101b00 */
[----:B------:R2:W5:Y:S01]  /*8550*/  @!P3 LD.E.64 R30, desc[UR42][R24.64] ;  /* 0x0000002a181eb980 */ /* 0x000562000c101b00 */
[----:B0-----:R-:W-:-:S02]  /*8560*/  CS2R R20, SRZ ;  /* 0x0000000000147805 */ /* 0x001fc4000001ff00 */
[----:B-1----:R-:W-:-:S04]  /*8570*/  CS2R R14, SRZ ;  /* 0x00000000000e7805 */ /* 0x002fc8000001ff00 */
[----:B------:R0:W5:Y:S01]  /*8580*/  @!P1 LD.E.64 R20, desc[UR42][R10.64] ;  /* 0x0000002a0a149980 */ /* 0x000162000c101b00 */
[----:B--2---:R-:W-:-:S03]  /*8590*/  CS2R R24, SRZ ;  /* 0x0000000000187805 */ /* 0x004fc6000001ff00 */
[----:B------:R1:W5:Y:S04]  /*85a0*/  @!P0 LD.E.64 R14, desc[UR42][R8.64] ;  /* 0x0000002a080e8980 */ /* 0x000368000c101b00 */
[----:B------:R2:W5:Y:S01]  /*85b0*/  @!P1 LD.E.64 R24, desc[UR42][R12.64] ;  /* 0x0000002a0c189980 */ /* 0x000562000c101b00 */
[----:B0-----:R-:W-:Y:S02]  /*85c0*/  CS2R R10, SRZ ;  /* 0x00000000000a7805 */ /* 0x001fe4000001ff00 */
[----:B-1----:R-:W-:-:S04]  /*85d0*/  CS2R R8, SRZ ;  /* 0x0000000000087805 */ /* 0x002fc8000001ff00 */
[----:B------:R0:W5:Y:S01]  /*85e0*/  @!P5 LD.E.64 R10, desc[UR42][R6.64] ;  /* 0x0000002a060ad980 */ /* 0x000162000c101b00 */
[----:B--2---:R-:W-:-:S03]  /*85f0*/  CS2R R12, SRZ ;  /* 0x00000000000c7805 */ /* 0x004fc6000001ff00 */
[----:B------:R0:W5:Y:S04]  /*8600*/  @!P5 LD.E.64 R8, desc[UR42][R38.64] ;  /* 0x0000002a2608d980 */ /* 0x000168000c101b00 */
[----:B------:R0:W5:Y:S02]  /*8610*/  @!P0 LD.E.64 R12, desc[UR42][R4.64] ;  /* 0x0000002a040c8980 */ /* 0x000164000c101b00 */
.L_x_10492:
[----:B------:R-:W-:Y:S05]  /*8620*/  BSYNC B1 ;  /* 0x0000000000017941 */ /* 0x000fea0003800000 */
.L_x_10491:
[----:B------:R-:W-:Y:S01]  /*8630*/  ULEA.HI UR4, UR37, UR37, URZ, 0x1 ;  /* 0x0000002525047291 */ /* 0x000fe2000f8f083f */
[----:B--2--5:R-:W-:Y:S01]  /*8640*/  IMAD.MOV.U32 R3, RZ, RZ, R35 ;  /* 0x000000ffff037224 */ /* 0x024fe200078e0023 */
[----:B------:R-:W-:Y:S01]  /*8650*/  VIMNMX R42, R42, 0xc0, PT ;  /* 0x000000c02a2a7848 */ /* 0x000fe20003fe0100 */
[----:B----4-:R-:W-:Y:S01]  /*8660*/  IMAD.MOV.U32 R0, RZ, RZ, R34 ;  /* 0x000000ffff007224 */ /* 0x010fe200078e0022 */
[----:B------:R-:W-:Y:S01]  /*8670*/  ULOP3.LUT UR4, UR4, 0xfffffffe, URZ, 0xc0, !UPT ;  /* 0xfffffffe04047892 */ /* 0x000fe2000f8ec03f */
[----:B0-----:R-:W-:Y:S01]  /*8680*/  IMAD.MOV.U32 R4, RZ, RZ, R30 ;  /* 0x000000ffff047224 */ /* 0x001fe200078e001e */
[----:B------:R-:W-:Y:S01]  /*8690*/  PRMT R59, R3, 0x7610, R59 ;  /* 0x00007610033b7816 */ /* 0x000fe2000000003b */
[----:B------:R-:W-:Y:S01]  /*86a0*/  IMAD.MOV.U32 R5, RZ, RZ, R27 ;  /* 0x000000ffff057224 */ /* 0x000fe200078e001b */
[----:B------:R-:W-:Y:S01]  /*86b0*/  UIADD3 UR4, UR37, -UR4, URZ ;  /* 0x8000000425047290 */ /* 0x000fe2000fffe03f */
[----:B---3--:R-:W-:Y:S01]  /*86c0*/  PRMT R38, R38, 0x5410, R0 ;  /* 0x0000541026267816 */ /* 0x008fe20000000000 */
        /* <DEDUP_REMOVED lines=45> */
.L_x_10706:
[----:B------:R-:W-:Y:S05]  /*89a0*/  BSYNC B1 ;  /* 0x0000000000017941 */ /* 0x000fea0003800000 */
.L_x_10493:
[----:B------:R-:W-:Y:S02]  /*89b0*/  PRMT R42, R0, 0x7610, R42 ;  /* 0x00007610002a7816 */ /* 0x000fe4000000002a */
[----:B------:R-:W-:Y:S01]  /*89c0*/  PRMT R43, R4, 0x7610, R43 ;  /* 0x00007610042b7816 */ /* 0x000fe2000000002b */
[----:B------:R-:W-:Y:S06]  /*89d0*/  @P1 BRA `(.L_x_10495) ;  /* 0x00000030003c1947 */ /* 0x000fec0003800000 */
[----:B------:R-:W2:Y:S01]  /*89e0*/  LDL R65, [R1+0x88] ;  /* 0x0000880001417983 */ /* 0x000ea20000100800 */
[----:B------:R-:W1:Y:S03]  /*89f0*/  LDC R5, c[0x0][0x3f4] ;  /* 0x0000fd00ff057b82 */ /* 0x000e660000000800 */
[----:B------:R-:W3:Y:S04]  /*8a00*/  LDL R64, [R1+0x54] ;  /* 0x0000540001407983 */ /* 0x000ee80000100800 */
[----:B------:R-:W4:Y:S04]  /*8a10*/  LDL R63, [R1+0x4c] ;  /* 0x00004c00013f7983 */ /* 0x000f280000100800 */
[----:B------:R-:W5:Y:S04]  /*8a20*/  LDL R61, [R1+0x50] ;  /* 0x00005000013d7983 */ /* 0x000f680000100800 */
[----:B------:R-:W5:Y:S04]  /*8a30*/  LDL R60, [R1+0x48] ;  /* 0x00004800013c7983 */ /* 0x000f680000100800 */
[----:B------:R-:W5:Y:S01]  /*8a40*/  LDL R6, [R1+0x58] ;  /* 0x0000580001067983 */ /* 0x000f620000100800 */
[----:B------:R-:W-:Y:S01]  /*8a50*/  LEA.HI R40, R41, R40, RZ, 0x2 ;  /* 0x0000002829287211 */ /* 0x000fe200078f10ff */
[----:B------:R-:W-:Y:S03]  /*8a60*/  BSSY B1, `(.L_x_10496) ;  /* 0x000003e000017945 */ /* 0x000fe60003800000 */
[----:B------:R-:W-:-:S02]  /*8a70*/  SHF.R.S32.HI R0, RZ, 0x2, R40 ;  /* 0x00000002ff007819 */ /* 0x000fc40000011428 */
[----:B0-----:R-:W-:Y:S02]  /*8a80*/  SHF.R.S32.HI R3, RZ, 0x1f, R40 ;  /* 0x0000001fff037819 */ /* 0x001fe40000011428 */
[----:B-1----:R-:W-:Y:S02]  /*8a90*/  ISETP.GE.AND P6, PT, R138, R5, PT ;  /* 0x000000058a00720c */ /* 0x002fe40003fc6270 */
[----:B------:R-:W-:-:S04]  /*8aa0*/  LEA.HI R3, R3, R0, RZ, 0x2 ;  /* 0x0000000003037211 */ /* 0x000fc800078f10ff */
[----:B------:R-:W-:-:S04]  /*8ab0*/  LOP3.LUT R7, R3, 0xfffffffc, RZ, 0xc0, !PT ;  /* 0xfffffffc03077812 */ /* 0x000fc800078ec0ff */
[----:B------:R-:W-:-:S04]  /*8ac0*/  IADD3 R7, R0, -R7, RZ ;  /* 0x8000000700077210 */ /* 0x000fc80007ffe0ff */
[----:B------:R-:W-:Y:S01]  /*8ad0*/  LOP3.LUT P0, RZ, R7, 0x2, RZ, 0xc0, !PT ;  /* 0x0000000207ff7812 */ /* 0x000fe2000780c0ff */
[----:B--2---:R-:W-:-:S04]  /*8ae0*/  IMAD R3, R65, 0x2, R2 ;  /* 0x0000000241037824 */ /* 0x004fc800078e0202 */
[----:B------:R-:W-:Y:S01]  /*8af0*/  VIADD R0, R3, 0x20 ;  /* 0x0000002003007836 */ /* 0x000fe20000000000 */
[-C--:B---3--:R-:W-:Y:S02]  /*8b00*/  ISETP.GE.AND P1, PT, R64, R5.reuse, PT ;  /* 0x000000054000720c */ /* 0x088fe40003f26270 */
[-C--:B----4-:R-:W-:Y:S02]  /*8b10*/  ISETP.GE.AND P2, PT, R63, R5.reuse, PT ;  /* 0x000000053f00720c */ /* 0x090fe40003f46270 */
[-C--:B-----5:R-:W-:Y:S02]  /*8b20*/  ISETP.GE.AND P3, PT, R61, R5.reuse, PT ;  /* 0x000000053d00720c */ /* 0x0a0fe40003f66270 */
[-C--:B------:R-:W-:Y:S02]  /*8b30*/  ISETP.GE.AND P4, PT, R60, R5.reuse, PT ;  /* 0x000000053c00720c */ /* 0x080fe40003f86270 */
[----:B------:R-:W-:Y:S01]  /*8b40*/  ISETP.GE.AND P5, PT, R6, R5, PT ;  /* 0x000000050600720c */ /* 0x000fe20003fa6270 */
[----:B------:R-:W-:-:S12]  /*8b50*/  @P6 BRA `(.L_x_10497) ;  /* 0x0000000000b86947 */ /* 0x000fd80003800000 */
[----:B------:R-:W0:Y:S01]  /*8b60*/  LDS.128 R4, [R3+0xc400] ;  /* 0x00c4000003047984 */ /* 0x000e220000000c00 */
        /* <DEDUP_REMOVED lines=8> */
[----:B------:R-:W-:-:S02]  /*8bf0*/  LOP3.LUT R61, R61, 0xffff0000, RZ, 0xc0, !PT ;  /* 0xffff00003d3d7812 */ /* 0x000fc400078ec0ff */
[----:B------:R-:W-:Y:S02]  /*8c00*/  LOP3.LUT R41, R41, 0xffff0000, RZ, 0xc0, !PT ;  /* 0xffff000029297812 */ /* 0x000fe400078ec0ff */
[----:B------:R-:W-:Y:S02]  /*8c10*/  PRMT R40, R39, 0x5432, R40 ;  /* 0x0000543227287816 */ /* 0x000fe40000000028 */
        /* <DEDUP_REMOVED lines=34> */
.L_x_10497:
[----:B------:R-:W-:Y:S05]  /*8e40*/  BSYNC B1 ;  /* 0x0000000000017941 */ /* 0x000fea0003800000 */
.L_x_10496:
[----:B------:R-:W-:Y:S01]  /*8e50*/  BSSY B1, `(.L_x_10498) ;  /* 0x0000031000017945 */ /* 0x000fe20003800000 */
[----:B------:R-:W-:-:S03]  /*8e60*/  @P0 VIADD R0, R3, 0xffffffe0 ;  /* 0xffffffe003000836 */ /* 0x000fc60000000000 */
[----:B------:R-:W-:Y:S05]  /*8e70*/  @P1 BRA `(.L_x_10499) ;  /* 0x0000000000b81947 */ /* 0x000fea0003800000 */
[----:B0-----:R-:W0:Y:S01]  /*8e80*/  LDS.128 R4, [R0+0xc400] ;  /* 0x00c4000000047984 */ /* 0x001e220000000c00 */
[--C-:B------:R-:W-:Y:S02]  /*8e90*/  SHF.R.U64 R30, R30, 0x10, R31.reuse ;  /* 0x000000101e1e7819 */ /* 0x100fe4000000121f */
[----:B------:R-:W-:Y:S02]  /*8ea0*/  SHF.R.U32.HI R31, RZ, 0x10, R31 ;  /* 0x00000010ff1f7819 */ /* 0x000fe4000001161f */
[----:B------:R-:W-:Y:S02]  /*8eb0*/  SHF.R.U32.HI R35, RZ, 0x10, R33 ;  /* 0x00000010ff237819 */ /* 0x000fe40000011621 */
[----:B------:R-:W-:Y:S02]  /*8ec0*/  PRMT R58, R58, 0x5410, R31 ;  /* 0x000054103a3a7816 */ /* 0x000fe4000000001f */
[----:B------:R-:W-:Y:S02]  /*8ed0*/  PRMT R35, R66, 0x5410, R35 ;  /* 0x0000541042237816 */ /* 0x000fe40000000023 */
[----:B------:R-:W-:Y:S01]  /*8ee0*/  SHF.R.U64 R34, R32, 0x10, R33 ;  /* 0x0000001020227819 */ /* 0x000fe20000001221 */
[C---:B------:R-:W-:Y:S01]  /*8ef0*/  IMAD.U32 R37, R58.reuse, 0x10000, RZ ;  /* 0x000100003a257824 */ /* 0x040fe200078e00ff */
[----:B------:R-:W-:Y:S01]  /*8f00*/  LOP3.LUT R58, R58, 0xffff0000, RZ, 0xc0, !PT ;  /* 0xffff00003a3a7812 */ /* 0x000fe200078ec0ff */
[C---:B------:R-:W-:Y:S01]  /*8f10*/  IMAD.U32 R36, R35.reuse, 0x10000, RZ ;  /* 0x0001000023247824 */ /* 0x040fe200078e00ff */
[----:B------:R-:W-:-:S02]  /*8f20*/  LOP3.LUT R35, R35, 0xffff0000, RZ, 0xc0, !PT ;  /* 0xffff000023237812 */ /* 0x000fc400078ec0ff */
[----:B------:R-:W-:Y:S02]  /*8f30*/  PRMT R34, R42, 0x5432, R34 ;  /* 0x000054322a227816 */ /* 0x000fe40000000022 */
[----:B------:R-:W-:Y:S02]  /*8f40*/  PRMT R57, R57, 0x5410, R30 ;  /* 0x0000541039397816 */ /* 0x000fe4000000001e */
        /* <DEDUP_REMOVED lines=8> */
[----:B------:R-:W-:Y:S01]  /*8fd0*/  FFMA.FTZ R41, R30, R36, -R41 ;  /* 0x000000241e297223 */ /* 0x000fe20000010829 */
[----:B------:R-:W-:Y:S02]  /*8fe0*/  IMAD.U32 R7, R5, 0x10000, RZ ;  /* 0x0001000005077824 */ /* 0x000fe400078e00ff */
[----:B------:R-:W-:Y:S01]  /*8ff0*/  FFMA.FTZ R59, R32, R35, -R31 ;  /* 0x00000023203b7223 */ /* 0x000fe2000001081f */
[----:B------:R-:W-:Y:S01]  /*9000*/  FFMA.FTZ R40, R30, R37, R40 ;  /* 0x000000251e287223 */ /* 0x000fe20000010028 */
[----:B------:R-:W-:Y:S01]  /*9010*/  IMAD.U32 R31, R34, 0x10000, RZ ;  /* 0x00010000221f7824 */ /* 0x000fe200078e00ff */
[----:B------:R-:W-:Y:S01]  /*9020*/  LOP3.LUT R4, R4, 0xffff0000, RZ, 0xc0, !PT ;  /* 0xffff000004047812 */ /* 0x000fe200078ec0ff */
[----:B------:R-:W-:Y:S01]  /*9030*/  FMUL.FTZ R37, R33, R35 ;  /* 0x0000002321257220 */ /* 0x000fe20000410000 */
        /* <DEDUP_REMOVED lines=18> */
.L_x_10499:
[----:B------:R-:W-:Y:S05]  /*9160*/  BSYNC B1 ;  /* 0x0000000000017941 */ /* 0x000fea0003800000 */
.L_x_10498:
        /* <DEDUP_REMOVED lines=48> */
.L_x_10501:
[----:B------:R-:W-:Y:S05]  /*9470*/  BSYNC B1 ;  /* 0x0000000000017941 */ /* 0x000fea0003800000 */
.L_x_10500:
        /* <DEDUP_REMOVED lines=48> */
.L_x_10503:
[----:B------:R-:W-:Y:S05]  /*9780*/  BSYNC B1 ;  /* 0x0000000000017941 */ /* 0x000fea0003800000 */
.L_x_10502:
        /* <DEDUP_REMOVED lines=48> */
.L_x_10505:
[----:B------:R-:W-:Y:S05]  /*9a90*/  BSYNC B1 ;  /* 0x0000000000017941 */ /* 0x000fea0003800000 */
.L_x_10504:
        /* <DEDUP_REMOVED lines=48> */
.L_x_10489:
[----:B------:R-:W-:-:S03]  /*9da0*/  UMOV UR4, 0xffffffff ;  /* 0xffffffff00047882 */ /* 0x000fc60000000000 */
[----:B------:R-:W-:Y:S05]  /*9db0*/  BRA.DIV UR4, `(.L_x_10506) ;  /* 0x0000012a047c7947 */ /* 0x000fea000b800000 */
[----:B------:R1:W2:Y:S04]  /*9dc0*/  SHFL.IDX PT, R0, R25, RZ, 0x1e1f ;  /* 0x001e1fff19007589 */ /* 0x0002a800000e0000 */
[----:B------:R1:W3:Y:S04]  /*9dd0*/  SHFL.IDX PT, R3, R24, RZ, 0x1e1f ;  /* 0x001e1fff18037589 */ /* 0x0002e800000e0000 */
[----:B------:R-:W4:Y:S04]  /*9de0*/  SHFL.IDX PT, R37, R37, RZ, 0x1e1f ;  /* 0x001e1fff25257589 */ /* 0x000f2800000e0000 */
[----:B------:R1:W0:Y:S02]  /*9df0*/  SHFL.IDX PT, R38, R39, RZ, 0x1e1f ;  /* 0x001e1fff27267589 */ /* 0x00022400000e0000 */
.L_x_10712:
        /* <DEDUP_REMOVED lines=10> */
[----:B0-----:R-:W-:Y:S02]  /*9ea0*/  CS2R R14, SRZ ;  /* 0x00000000000e7805 */ /* 0x001fe4000001ff00 */
[----:B-1----:R-:W-:Y:S02]  /*9eb0*/  CS2R R24, SRZ ;  /* 0x0000000000187805 */ /* 0x002fe4000001ff00 */
        /* <DEDUP_REMOVED lines=9> */
[----:B------:R-:W-:Y:S01]  /*9f50*/  ISETP.GE.AND P2, PT, R16, UR4, PT ;  /* 0x0000000410007c0c */ /* 0x000fe2000bf46270 */
[----:B---3--:R-:W-:Y:S01]  /*9f60*/  IMAD.MOV.U32 R6, RZ, RZ, R3 ;  /* 0x000000ffff067224 */ /* 0x008fe200078e0003 */
[----:B------:R-:W-:Y:S01]  /*9f70*/  ISETP.GE.AND P3, PT, R4, UR4, PT ;  /* 0x0000000404007c0c */ /* 0x000fe2000bf66270 */
[----:B--2---:R-:W-:Y:S01]  /*9f80*/  IMAD.MOV.U32 R7, RZ, RZ, R0 ;  /* 0x000000ffff077224 */ /* 0x004fe200078e0000 */
[----:B------:R-:W-:Y:S01]  /*9f90*/  ISETP.GE.AND P4, PT, R5, UR4, PT ;  /* 0x0000000405007c0c */ /* 0x000fe2000bf86270 */
[----:B------:R-:W-:Y:S01]  /*9fa0*/  IMAD.MOV.U32 R8, RZ, RZ, R38 ;  /* 0x000000ffff087224 */ /* 0x000fe200078e0026 */
[----:B------:R-:W-:Y:S01]  /*9fb0*/  CS2R R28, SRZ ;  /* 0x00000000001c7805 */ /* 0x000fe2000001ff00 */
[----:B----4-:R-:W-:Y:S01]  /*9fc0*/  IMAD.MOV.U32 R9, RZ, RZ, R37 ;  /* 0x000000ffff097224 */ /* 0x010fe200078e0025 */
[----:B------:R-:W-:-:S02]  /*9fd0*/  CS2R R30, SRZ ;  /* 0x00000000001e7805 */ /* 0x000fc4000001ff00 */
[----:B------:R-:W-:Y:S02]  /*9fe0*/  CS2R R10, SRZ ;  /* 0x00000000000a7805 */ /* 0x000fe4000001ff00 */
[----:B------:R-:W-:Y:S02]  /*9ff0*/  CS2R R32, SRZ ;  /* 0x0000000000207805 */ /* 0x000fe4000001ff00 */
[----:B------:R-:W-:Y:S01]  /*a000*/  CS2R R34, SRZ ;  /* 0x0000000000227805 */ /* 0x000fe2000001ff00 */
[----:B------:R-:W-:Y:S02]  /*a010*/  @!P2 IMAD.SHL.U32 R36, R16, 0x2, RZ ;  /* 0x000000021024a824 */ /* 0x000fe400078e00ff */
[----:B------:R-:W-:Y:S02]  /*a020*/  @!P3 IMAD.SHL.U32 R13, R156, 0x8, RZ ;  /* 0x000000089c0db824 */ /* 0x000fe400078e00ff */
[----:B------:R-:W-:Y:S01]  /*a030*/  @!P4 IMAD.SHL.U32 R39, R157, 0x8, RZ ;  /* 0x000000089d27c824 */ /* 0x000fe200078e00ff */
[-C--:B------:R-:W-:Y:S01]  /*a040*/  @!P2 IADD3 R20, P0, R3, R36.reuse, RZ ;  /* 0x000000240314a210 */ /* 0x080fe20007f1e0ff */
[----:B------:R-:W-:Y:S01]  /*a050*/  @!P3 IMAD.WIDE R4, R13, 0x2, R6 ;  /* 0x000000020d04b825 */ /* 0x000fe200078e0206 */
[----:B------:R-:W-:-:S02]  /*a060*/  @!P2 IADD3 R36, P1, R38, R36, RZ ;  /* 0x000000242624a210 */ /* 0x000fc40007f3e0ff */
[----:B------:R-:W-:Y:S01]  /*a070*/  @!P2 SHF.L.U64.HI R3, R16, 0x1, R17 ;  /* 0x000000011003a819 */ /* 0x000fe20000010211 */
[----:B------:R-:W-:Y:S01]  /*a080*/  @!P4 IMAD.WIDE R6, R39, 0x2, R6 ;  /* 0x000000022706c825 */ /* 0x000fe200078e0206 */
[----:B------:R0:W5:Y:S03]  /*a090*/  @!P3 LD.E.128 R28, desc[UR42][R4.64] ;  /* 0x0000002a041cb980 */ /* 0x000166000c101d00 */
[--C-:B------:R-:W-:Y:S01]  /*a0a0*/  @!P3 IMAD.WIDE R12, R13, 0x2, R8.reuse ;  /* 0x000000020d0cb825 */ /* 0x100fe200078e0208 */
[----:B------:R1:W5:Y:S03]  /*a0b0*/  @!P4 LD.E.128 R32, desc[UR42][R6.64] ;  /* 0x0000002a0620c980 */ /* 0x000366000c101d00 */
[----:B------:R-:W-:Y:S01]  /*a0c0*/  @!P4 IMAD.WIDE R38, R39, 0x2, R8 ;  /* 0x000000022726c825 */ /* 0x000fe200078e0208 */
[----:B------:R-:W-:-:S02]  /*a0d0*/  CS2R R8, SRZ ;  /* 0x0000000000087805 */ /* 0x000fc4000001ff00 */
[----:B------:R-:W-:Y:S02]  /*a0e0*/  CS2R R14, SRZ ;  /* 0x00000000000e7805 */ /* 0x000fe4000001ff00 */
[----:B------:R-:W-:Y:S02]  /*a0f0*/  CS2R R24, SRZ ;  /* 0x0000000000187805 */ /* 0x000fe4000001ff00 */
[----:B------:R-:W-:Y:S02]  /*a100*/  CS2R R26, SRZ ;  /* 0x00000000001a7805 */ /* 0x000fe4000001ff00 */
[----:B0-----:R-:W-:Y:S01]  /*a110*/  CS2R R4, SRZ ;  /* 0x0000000000047805 */ /* 0x001fe2000001ff00 */
[--C-:B------:R-:W-:Y:S01]  /*a120*/  @!P2 IMAD.X R21, R0, 0x1, R3.reuse, P0 ;  /* 0x000000010015a824 */ /* 0x100fe200000e0603 */
[----:B------:R0:W5:Y:S01]  /*a130*/  @!P3 LD.E.128 R8, desc[UR42][R12.64] ;  /* 0x0000002a0c08b980 */ /* 0x000162000c101d00 */
[----:B-1----:R-:W-:Y:S01]  /*a140*/  CS2R R6, SRZ ;  /* 0x0000000000067805 */ /* 0x002fe2000001ff00 */
[----:B------:R-:W-:-:S02]  /*a150*/  @!P2 IMAD.X R37, R37, 0x1, R3, P1 ;  /* 0x000000012525a824 */ /* 0x000fc400008e0603 */
[----:B------:R1:W5:Y:S04]  /*a160*/  @!P2 LD.E.128 R24, desc[UR42][R20.64] ;  /* 0x0000002a1418a980 */ /* 0x000368000c101d00 */
[----:B------:R1:W5:Y:S01]  /*a170*/  @!P2 LD.E.128 R4, desc[UR42][R36.64] ;  /* 0x0000002a2404a980 */ /* 0x000362000c101d00 */
[----:B0-----:R-:W-:-:S06]  /*a180*/  CS2R R12, SRZ ;  /* 0x00000000000c7805 */ /* 0x001fcc000001ff00 */
[----:B------:R1:W5:Y:S02]  /*a190*/  @!P4 LD.E.128 R12, desc[UR42][R38.64] ;  /* 0x0000002a260cc980 */ /* 0x000364000c101d00 */
.L_x_10508:
[----:B------:R-:W-:Y:S05]  /*a1a0*/  BSYNC B1 ;  /* 0x0000000000017941 */ /* 0x000fea0003800000 */
.L_x_10507:
[----:B------:R-:W-:Y:S01]  /*a1b0*/  ULEA.HI UR4, UR37, UR37, URZ, 0x1 ;  /* 0x0000002525047291 */ /* 0x000fe2000f8f083f */
[----:B---3-5:R-:W-:Y:S01]  /*a1c0*/  IMAD.MOV.U32 R3, RZ, RZ, R5 ;  /* 0x000000ffff037224 */ /* 0x028fe200078e0005 */
[----:B-1----:R-:W-:Y:S01]  /*a1d0*/  MOV R20, R6 ;  /* 0x0000000600147202 */ /* 0x002fe20000000f00 */
[----:B--2---:R-:W-:Y:S01]  /*a1e0*/  IMAD.MOV.U32 R0, RZ, RZ, R4 ;  /* 0x000000ffff007224 */ /* 0x004fe200078e0004 */
[----:B------:R-:W-:Y:S01]  /*a1f0*/  ULOP3.LUT UR4, UR4, 0xfffffffe, URZ, 0xc0, !UPT ;  /* 0xfffffffe04047892 */ /* 0x000fe2000f8ec03f */
[----:B------:R-:W-:Y:S01]  /*a200*/  IMAD.MOV.U32 R36, RZ, RZ, R8 ;  /* 0x000000ffff247224 */ /* 0x000fe200078e0008 */
[----:B------:R-:W-:Y:S01]  /*a210*/  PRMT R59, R3, 0x7610, R59 ;  /* 0x00007610033b7816 */ /* 0x000fe2000000003b */
[----:B----4-:R-:W-:Y:S01]  /*a220*/  IMAD.MOV.U32 R37, RZ, RZ, R9 ;  /* 0x000000ffff257224 */ /* 0x010fe200078e0009 */
        /* <DEDUP_REMOVED lines=36> */
[----:B------:R-:W-:Y:S01]  /*a470*/  VIMNMX R40, R40, 0xc0, PT ;  /* 0x000000c028287848 */ /* 0x000fe20003fe0100 */
[----:B------:R-:W-:Y:S01]  /*a480*/  IMAD.MOV.U32 R38, RZ, RZ, R33 ;  /* 0x000000ffff267224 */ /* 0x000fe200078e0021 */
[----:B------:R-:W-:Y:S01]  /*a490*/  BSSY B1, `(.L_x_10509) ;  /* 0x0000009000017945 */ /* 0x000fe20003800000 */
[----:B------:R-:W-:Y:S01]  /*a4a0*/  PRMT R58, R0, 0x7610, R58 ;  /* 0x00007610003a7816 */ /* 0x000fe2000000003a */
[----:B------:R-:W-:Y:S01]  /*a4b0*/  IMAD.MOV.U32 R0, RZ, RZ, R34 ;  /* 0x000000ffff007224 */ /* 0x000fe200078e0022 */
[----:B------:R-:W-:Y:S01]  /*a4c0*/  PRMT R57, R36, 0x7610, R57 ;  /* 0x0000761024397816 */ /* 0x000fe20000000039 */
[----:B------:R-:W-:Y:S01]  /*a4d0*/  IMAD.MOV.U32 R36, RZ, RZ, R35 ;  /* 0x000000ffff247224 */ /* 0x000fe200078e0023 */
[----:B------:R-:W-:-:S02]  /*a4e0*/  ISETP.GE.AND P1, PT, R141, R40, PT ;  /* 0x000000288d00720c */ /* 0x000fc40003f26270 */
[----:B------:R-:W-:Y:S02]  /*a4f0*/  PRMT R47, R37, 0x7610, R47 ;  /* 0x00007610252f7816 */ /* 0x000fe4000000002f */
[----:B------:R-:W-:Y:S01]  /*a500*/  PRMT R48, R38, 0x7610, R48 ;  /* 0x0000761026307816 */ /* 0x000fe20000000030 */
[----:B0-----:R-:W-:Y:S08]  /*a510*/  @!P0 BRA `(.L_x_10510) ;  /* 0x0000012400188947 */ /* 0x001ff00003800000 */
.L_x_10713:
[----:B------:R-:W-:Y:S05]  /*a520*/  BSYNC B1 ;  /* 0x0000000000017941 */ /* 0x000fea0003800000 */
.L_x_10509:
[----:B------:R-:W-:Y:S02]  /*a530*/  PRMT R49, R0, 0x7610, R49 ;  /* 0x0000761000317816 */ /* 0x000fe40000000031 */
[----:B------:R-:W-:Y:S01]  /*a540*/  PRMT R50, R36, 0x7610, R50 ;  /* 0x0000761024327816 */ /* 0x000fe20000000032 */
[----:B------:R-:W-:Y:S06]  /*a550*/  @P1 BRA `(.L_x_10495) ;  /* 0x00000014005c1947 */ /* 0x000fec0003800000 */
[----:B0-----:R-:W0:Y:S01]  /*a560*/  LDC R3, c[0x0][0x3f4] ;  /* 0x0000fd00ff037b82 */ /* 0x001e220000000800 */
[C---:B------:R-:W-:Y:S01]  /*a570*/  VIADD R0, R16.reuse, 0x10 ;  /* 0x0000001010007836 */ /* 0x040fe20000000000 */
[----:B------:R-:W-:Y:S01]  /*a580*/  BSSY B1, `(.L_x_10511) ;  /* 0x000006e000017945 */ /* 0x000fe20003800000 */
[C---:B------:R-:W-:Y:S01]  /*a590*/  VIADD R36, R16.reuse, 0x20 ;  /* 0x0000002010247836 */ /* 0x040fe20000000000 */
[-C--:B0-----:R-:W-:Y:S02]  /*a5a0*/  ISETP.GE.AND P0, PT, R16, R3.reuse, PT ;  /* 0x000000031000720c */ /* 0x081fe40003f06270 */
[-C--:B------:R-:W-:Y:S02]  /*a5b0*/  ISETP.GE.AND P1, PT, R0, R3.reuse, PT ;  /* 0x000000030000720c */ /* 0x080fe40003f26270 */
[----:B------:R-:W-:-:S09]  /*a5c0*/  ISETP.GE.AND P2, PT, R36, R3, PT ;  /* 0x000000032400720c */ /* 0x000fd20003f46270 */
[----:B------:R-:W-:Y:S05]  /*a5d0*/  @P0 BRA `(.L_x_10512) ;  /* 0x0000000400a00947 */ /* 0x000fea0003800000 */
[----:B------:R-:W2:Y:S04]  /*a5e0*/  LDL R37, [R1+0xdc] ;  /* 0x0000dc0001257983 */ /* 0x000ea80000100800 */
[----:B------:R-:W3:Y:S01]  /*a5f0*/  LDL R74, [R1+0x108] ;  /* 0x00010800014a7983 */ /* 0x000ee20000100800 */
[--C-:B------:R-:W-:Y:S02]  /*a600*/  SHF.R.U64 R63, R24, 0x10, R25.reuse ;  /* 0x00000010183f7819 */ /* 0x100fe40000001219 */
[----:B------:R-:W-:Y:S02]  /*a610*/  SHF.R.U32.HI R52, RZ, 0x10, R25 ;  /* 0x00000010ff347819 */ /* 0x000fe40000011619 */
[----:B------:R-:W-:Y:S02]  /*a620*/  SHF.R.U64 R62, R4, 0x10, R5 ;  /* 0x00000010043e7819 */ /* 0x000fe40000001205 */
[----:B------:R-:W-:-:S02]  /*a630*/  SHF.R.U64 R25, R26, 0x10, R27 ;  /* 0x000000101a197819 */ /* 0x000fc4000000121b */
[----:B------:R-:W-:Y:S02]  /*a640*/  SHF.R.U64 R24, R6, 0x10, R7 ;  /* 0x0000001006187819 */ /* 0x000fe40000001207 */
        /* <DEDUP_REMOVED lines=8> */
[----:B------:R-:W-:Y:S02]  /*a6d0*/  SHF.R.U32.HI R26, RZ, 0x10, R27 ;  /* 0x00000010ff1a7819 */ /* 0x000fe4000001161b */
[----:B------:R-:W-:Y:S01]  /*a6e0*/  PRMT R52, R46, 0x5432, R52 ;  /* 0x000054322e347816 */ /* 0x000fe20000000034 */
[----:B------:R-:W-:Y:S01]  /*a6f0*/  IMAD.U32 R70, R51, 0x10000, RZ ;  /* 0x0001000033467824 */ /* 0x000fe200078e00ff */
[----:B------:R-:W-:Y:S02]  /*a700*/  PRMT R5, R47, 0x5432, R26 ;  /* 0x000054322f057816 */ /* 0x000fe4000000001a */
[----:B------:R-:W-:Y:S02]  /*a710*/  PRMT R4, R45, 0x5432, R4 ;  /* 0x000054322d047816 */ /* 0x000fe40000000004 */
[----:B------:R-:W-:-:S02]  /*a720*/  LOP3.LUT R51, R51, 0xffff0000, RZ, 0xc0, !PT ;  /* 0xffff000033337812 */ /* 0x000fc400078ec0ff */
[----:B--2---:R-:W-:-:S04]  /*a730*/  LEA.HI R0, R3, R37, RZ, 0x1d ;  /* 0x0000002503007211 */ /* 0x004fc800078fe8ff */
        /* <DEDUP_REMOVED lines=8> */
[----:B---3--:R-:W0:Y:S02]  /*a7c0*/  LDS.128 R36, [R74] ;  /* 0x000000004a247984 */ /* 0x008e240000000c00 */
        /* <DEDUP_REMOVED lines=9> */
[C---:B-1----:R-:W-:Y:S01]  /*a860*/  SHF.L.U32 R39, R40.reuse, 0x10, RZ ;  /* 0x0000001028277819 */ /* 0x042fe200000006ff */
[----:B------:R-:W-:Y:S01]  /*a870*/  IMAD.U32 R67, R41, 0x10000, RZ ;  /* 0x0001000029437824 */ /* 0x000fe200078e00ff */
[----:B------:R-:W-:Y:S01]  /*a880*/  LOP3.LUT R59, R40, 0xffff0000, RZ, 0xc0, !PT ;  /* 0xffff0000283b7812 */ /* 0x000fe200078ec0ff */
[----:B------:R-:W-:Y:S01]  /*a890*/  IMAD.U32 R68, R43, 0x10000, RZ ;  /* 0x000100002b447824 */ /* 0x000fe200078e00ff */
[----:B------:R-:W-:Y:S01]  /*a8a0*/  LOP3.LUT R40, R41, 0xffff0000, RZ, 0xc0, !PT ;  /* 0xffff000029287812 */ /* 0x000fe200078ec0ff */
[----:B------:R-:W-:-:S02]  /*a8b0*/  IMAD.U32 R41, R63, 0x10000, RZ ;  /* 0x000100003f297824 */ /* 0x000fc400078e00ff */
[----:B------:R-:W-:Y:S01]  /*a8c0*/  FMUL.FTZ R71, R39, R69 ;  /* 0x0000004527477220 */ /* 0x000fe20000410000 */
[----:B------:R-:W-:Y:S01]  /*a8d0*/  LOP3.LUT R36, R37, 0xffff0000, RZ, 0xc0, !PT ;  /* 0xffff000025247812 */ /* 0x000fe200078ec0ff */
[C---:B------:R-:W-:Y:S02]  /*a8e0*/  IMAD.U32 R37, R42.reuse, 0x10000, RZ ;  /* 0x000100002a257824 */ /* 0x040fe400078e00ff */
[-C--:B------:R-:W-:Y:S01]  /*a8f0*/  FMUL.FTZ R73, R39, R41.reuse ;  /* 0x0000002927497220 */ /* 0x080fe20000410000 */
[----:B------:R-:W-:Y:S01]  /*a900*/  LOP3.LUT R27, R42, 0xffff0000, RZ, 0xc0, !PT ;  /* 0xffff00002a1b7812 */ /* 0x000fe200078ec0ff */
[----:B------:R-:W-:Y:S01]  /*a910*/  FFMA.FTZ R39, R64, R41, -R71 ;  /* 0x0000002940277223 */ /* 0x000fe20000010847 */
[----:B------:R-:W-:Y:S01]  /*a920*/  LOP3.LUT R42, R43, 0xffff0000, RZ, 0xc0, !PT ;  /* 0xffff00002b2a7812 */ /* 0x000fe200078ec0ff */
[----:B------:R-:W-:Y:S02]  /*a930*/  IMAD.U32 R43, R52, 0x10000, RZ ;  /* 0x00010000342b7824 */ /* 0x000fe400078e00ff */
[----:B------:R-:W-:Y:S01]  /*a940*/  FFMA.FTZ R41, R64, R69, R73 ;  /* 0x0000004540297223 */ /* 0x000fe20000010049 */
[----:B------:R-:W-:-:S02]  /*a950*/  IMAD.U32 R71, R4, 0x10000, RZ ;  /* 0x0001000004477824 */ /* 0x000fc400078e00ff */
[-C--:B------:R-:W-:Y:S01]  /*a960*/  FMUL.FTZ R75, R67, R70.reuse ;  /* 0x00000046434b7220 */ /* 0x080fe20000410000 */
[----:B------:R-:W-:Y:S02]  /*a970*/  IMAD.U32 R69, R5, 0x10000, RZ ;  /* 0x0001000005457824 */ /* 0x000fe400078e00ff */
[----:B------:R-:W-:Y:S01]  /*a980*/  FMUL.FTZ R73, R67, R43 ;  /* 0x0000002b43497220 */ /* 0x000fe20000410000 */
[----:B------:R-:W-:Y:S01]  /*a990*/  FMUL.FTZ R72, R68, R71 ;  /* 0x0000004744487220 */ /* 0x000fe20000410000 */
[----:B------:R-:W-:Y:S01]  /*a9a0*/  LOP3.LUT R67, R62, 0xffff0000, RZ, 0xc0, !PT ;  /* 0xffff00003e437812 */ /* 0x000fe200078ec0ff */
[----:B------:R-:W-:Y:S01]  /*a9b0*/  FMUL.FTZ R68, R68, R69 ;  /* 0x0000004544447220 */ /* 0x000fe20000410000 */
[C---:B------:R-:W-:Y:S01]  /*a9c0*/  FFMA.FTZ R43, R66.reuse, R43, -R75 ;  /* 0x0000002b422b7223 */ /* 0x040fe2000001084b */
[----:B------:R-:W-:Y:S01]  /*a9d0*/  FFMA.FTZ R64, R66, R70, R73 ;  /* 0x0000004642407223 */ /* 0x000fe20000010049 */
[----:B------:R-:W-:Y:S01]  /*a9e0*/  LOP3.LUT R66, R63, 0xffff0000, RZ, 0xc0, !PT ;  /* 0xffff00003f427812 */ /* 0x000fe200078ec0ff */
[C---:B------:R-:W-:Y:S01]  /*a9f0*/  FFMA.FTZ R62, R65.reuse, R69, -R72 ;  /* 0x00000045413e7223 */ /* 0x040fe20000010848 */
[----:B------:R-:W-:Y:S01]  /*aa00*/  FFMA.FTZ R63, R65, R71, R68 ;  /* 0x00000047413f7223 */ /* 0x000fe20000010044 */
[C---:B------:R-:W-:Y:S01]  /*aa10*/  FMUL.FTZ R69, R59.reuse, R67 ;  /* 0x000000433b457220 */ /* 0x040fe20000410000 */
[----:B------:R-:W-:Y:S01]  /*aa20*/  LOP3.LUT R65, R52, 0xffff0000, RZ, 0xc0, !PT ;  /* 0xffff000034417812 */ /* 0x000fe200078ec0ff */
[----:B------:R-:W-:Y:S01]  /*aa30*/  FMUL.FTZ R59, R59, R66 ;  /* 0x000000423b3b7220 */ /* 0x000fe20000410000 */
[----:B------:R-:W-:-:S02]  /*aa40*/  IMAD.U32 R52, R6, 0x10000, RZ ;  /* 0x0001000006347824 */ /* 0x000fc400078e00ff */
[----:B------:R-:W-:Y:S01]  /*aa50*/  FFMA.FTZ R68, R26, R66, -R69 ;  /* 0x000000421a447223 */ /* 0x000fe20000010845 */
[C---:B------:R-:W-:Y:S01]  /*aa60*/  FMUL.FTZ R69, R40.reuse, R51 ;  /* 0x0000003328457220 */ /* 0x040fe20000410000 */
[-C--:B------:R-:W-:Y:S01]  /*aa70*/  FMUL.FTZ R70, R40, R65.reuse ;  /* 0x0000004128467220 */ /* 0x080fe20000410000 */
[----:B------:R-:W-:Y:S01]  /*aa80*/  IMAD.U32 R66, R7, 0x10000, RZ ;  /* 0x0001000007427824 */ /* 0x000fe200078e00ff */
[----:B------:R-:W-:Y:S01]  /*aa90*/  LOP3.LUT R6, R6, 0xffff0000, RZ, 0xc0, !PT ;  /* 0xffff000006067812 */ /* 0x000fe200078ec0ff */
        /* <DEDUP_REMOVED lines=10> */
[CC--:B------:R-:W-:Y:S01]  /*ab40*/  FMUL.FTZ R4, R27.reuse, R6.reuse ;  /* 0x000000061b047220 */ /* 0x0c0fe20000410000 */
[----:B------:R-:W-:Y:S01]  /*ab50*/  FMUL.FTZ R25, R27, R7 ;  /* 0x000000071b197220 */ /* 0x000fe20000410000 */
[C---:B------:R-:W-:Y:S01]  /*ab60*/  FMUL.FTZ R59, R42.reuse, R37 ;  /* 0x000000252a3b7220 */ /* 0x040fe20000410000 */
[----:B------:R-:W-:Y:S01]  /*ab70*/  FMUL.FTZ R42, R42, R5 ;  /* 0x000000052a2a7220 */ /* 0x000fe20000410000 */
        /* <DEDUP_REMOVED lines=12> */
[----:B------:R0:W-:Y:S04]  /*ac40*/  STS.128 [R74], R4 ;  /* 0x000000044a007388 */ /* 0x0001e80000000c00 */
[----:B------:R0:W-:Y:S02]  /*ac50*/  STS.128 [R0+0xc400], R24 ;  /* 0x00c4001800007388 */ /* 0x0001e40000000c00 */
.L_x_10512:
[----:B------:R-:W-:Y:S05]  /*ac60*/  BSYNC B1 ;  /* 0x0000000000017941 */ /* 0x000fea0003800000 */
.L_x_10511:
[----:B------:R-:W-:Y:S04]  /*ac70*/  BSSY B1, `(.L_x_10513) ;  /* 0x0000073000017945 */ /* 0x000fe80003800000 */
[----:B------:R-:W-:Y:S05]  /*ac80*/  @P1 BRA `(.L_x_10514) ;  /* 0x0000000400c41947 */ /* 0x000fea0003800000 */
[----:B0-----:R-:W2:Y:S01]  /*ac90*/  LDL R0, [R1+0x4c] ;  /* 0x00004c0001007983 */ /* 0x001ea20000100800 */
[--C-:B------:R-:W-:Y:S02]  /*aca0*/  SHF.R.U64 R28, R28, 0x10, R29.reuse ;  /* 0x000000101c1c7819 */ /* 0x100fe4000000121d */
[----:B------:R-:W-:Y:S02]  /*acb0*/  SHF.R.U32.HI R39, RZ, 0x10, R29 ;  /* 0x00000010ff277819 */ /* 0x000fe4000001161d */
[--C-:B------:R-:W-:Y:S02]  /*acc0*/  SHF.R.U64 R29, R8, 0x10, R9.reuse ;  /* 0x00000010081d7819 */ /* 0x100fe40000001209 */
[----:B------:R-:W-:Y:S02]  /*acd0*/  SHF.R.U32.HI R8, RZ, 0x10, R9 ;  /* 0x00000010ff087819 */ /* 0x000fe40000011609 */
[----:B------:R-:W-:Y:S02]  /*ace0*/  PRMT R54, R54, 0x5410, R29 ;  /* 0x0000541036367816 */ /* 0x000fe4000000001d */
[----:B------:R-:W-:-:S02]  /*acf0*/  SHF.R.U64 R9, R10, 0x10, R11 ;  /* 0x000000100a097819 */ /* 0x000fc4000000120b */
[----:B------:R-:W-:Y:S02]  /*ad00*/  PRMT R61, R61, 0x5410, R28 ;  /* 0x000054103d3d7816 */ /* 0x000fe4000000001c */
[--C-:B------:R-:W-:Y:S02]  /*ad10*/  SHF.R.U64 R37, R30, 0x10, R31.reuse ;  /* 0x000000101e257819 */ /* 0x100fe4000000121f */
[----:B------:R-:W-:Y:S01]  /*ad20*/  SHF.R.U32.HI R30, RZ, 0x10, R31 ;  /* 0x00000010ff1e7819 */ /* 0x000fe2000001161f */
[----:B------:R-:W-:Y:S01]  /*ad30*/  IMAD.U32 R38, R61, 0x10000, RZ ;  /* 0x000100003d267824 */ /* 0x000fe200078e00ff */
[----:B------:R-:W-:Y:S02]  /*ad40*/  SHF.R.U32.HI R10, RZ, 0x10, R11 ;  /* 0x00000010ff0a7819 */ /* 0x000fe4000001160b */
[----:B------:R-:W-:Y:S01]  /*ad50*/  PRMT R60, R60, 0x5410, R39 ;  /* 0x000054103c3c7816 */ /* 0x000fe20000000027 */
[----:B------:R-:W-:Y:S01]  /*ad60*/  IMAD.U32 R39, R54, 0x10000, RZ ;  /* 0x0001000036277824 */ /* 0x000fe200078e00ff */
[----:B------:R-:W-:-:S02]  /*ad70*/  PRMT R55, R55, 0x5410, R8 ;  /* 0x0000541037377816 */ /* 0x000fc40000000008 */
[----:B------:R-:W-:Y:S02]  /*ad80*/  PRMT R56, R56, 0x5410, R9 ;  /* 0x0000541038387816 */ /* 0x000fe40000000009 */
[----:B------:R-:W-:Y:S01]  /*ad90*/  PRMT R57, R57, 0x5410, R30 ;  /* 0x0000541039397816 */ /* 0x000fe2000000001e */
[----:B------:R-:W-:Y:S01]  /*ada0*/  IMAD.U32 R41, R55, 0x10000, RZ ;  /* 0x0001000037297824 */ /* 0x000fe200078e00ff */
[----:B------:R-:W-:Y:S02]  /*adb0*/  PRMT R53, R53, 0x5410, R10 ;  /* 0x0000541035357816 */ /* 0x000fe4000000000a */
[----:B------:R-:W-:Y:S02]  /*adc0*/  PRMT R58, R58, 0x5410, R37 ;  /* 0x000054103a3a7816 */ /* 0x000fe40000000025 */
[----:B------:R-:W-:Y:S02]  /*add0*/  LOP3.LUT R54, R54, 0xffff0000, RZ, 0xc0, !PT ;  /* 0xffff000036367812 */ /* 0x000fe400078ec0ff */
[----:B------:R-:W-:Y:S01]  /*ade0*/  LOP3.LUT R61, R61, 0xffff0000, RZ, 0xc0, !PT ;  /* 0xffff00003d3d7812 */ /* 0x000fe200078ec0ff */
[----:B--2---:R-:W-:Y:S01]  /*adf0*/  IMAD.IADD R4, R138, 0x1, R0 ;  /* 0x000000018a047824 */ /* 0x004fe200078e0200 */
[----:B------:R-:W-:-:S04]  /*ae00*/  LEA.HI R0, R3, R156, RZ, 0x1d ;  /* 0x0000009c03007211 */ /* 0x000fc800078fe8ff */
[----:B------:R-:W-:-:S04]  /*ae10*/  SHF.R.S32.HI R5, RZ, 0x1f, R4 ;  /* 0x0000001fff057819 */ /* 0x000fc80000011404 */
[CC--:B------:R-:W-:Y:S02]  /*ae20*/  LEA.HI R6, R5.reuse, R4.reuse, RZ, 0x5 ;  /* 0x0000000405067211 */ /* 0x0c0fe400078f28ff */
[----:B------:R-:W-:Y:S02]  /*ae30*/  LEA.HI R4, R5, R4, RZ, 0x3 ;  /* 0x0000000405047211 */ /* 0x000fe400078f18ff */
[----:B------:R-:W-:Y:S02]  /*ae40*/  SHF.R.S32.HI R5, RZ, 0x1f, R0 ;  /* 0x0000001fff057819 */ /* 0x000fe40000011400 */
[----:B------:R-:W-:Y:S01]  /*ae50*/  LOP3.LUT R7, R143, 0x18, R4, 0xf8, !PT ;  /* 0x000000188f077812 */ /* 0x000fe200078ef804 */
[----:B------:R-:W-:Y:S01]  /*ae60*/  IMAD.SHL.U32 R4, R0, 0x8, RZ ;  /* 0x0000000800047824 */ /* 0x000fe200078e00ff */
[----:B------:R-:W-:Y:S02]  /*ae70*/  LEA.HI R0, R5, R0, RZ, 0x2 ;  /* 0x0000000005007211 */ /* 0x000fe400078f10ff */
[----:B------:R-:W-:-:S02]  /*ae80*/  SHF.R.S32.HI R6, RZ, 0x5, R6 ;  /* 0x00000005ff067819 */ /* 0x000fc40000011406 */
[----:B------:R-:W-:Y:S02]  /*ae90*/  LOP3.LUT R5, R143, 0x18, R4, 0xf8, !PT ;  /* 0x000000188f057812 */ /* 0x000fe400078ef804 */
[----:B------:R-:W-:Y:S01]  /*aea0*/  SHF.R.S32.HI R0, RZ, 0x2, R0 ;  /* 0x00000002ff007819 */ /* 0x000fe20000011400 */
[--C-:B------:R-:W-:Y:S01]  /*aeb0*/  IMAD R6, R6, 0x1800, R153.reuse ;  /* 0x0000180006067824 */ /* 0x100fe200078e0299 */
[-C--:B------:R-:W-:Y:S02]  /*aec0*/  LOP3.LUT R5, R5, R144.reuse, RZ, 0x3c, !PT ;  /* 0x0000009005057212 */ /* 0x080fe400078e3cff */
[----:B------:R-:W-:Y:S01]  /*aed0*/  LOP3.LUT R7, R7, R144, RZ, 0x3c, !PT ;  /* 0x0000009007077212 */ /* 0x000fe200078e3cff */
[----:B------:R-:W-:-:S04]  /*aee0*/  IMAD R4, R0, 0x1800, R153 ;  /* 0x0000180000047824 */ /* 0x000fc800078e0299 */
[----:B------:R-:W-:Y:S02]  /*aef0*/  IMAD.IADD R25, R4, 0x1, R5 ;  /* 0x0000000104197824 */ /* 0x000fe400078e0205 */
[----:B------:R-:W-:Y:S02]  /*af00*/  IMAD.IADD R6, R6, 0x1, R7 ;  /* 0x0000000106067824 */ /* 0x000fe400078e0207 */
[----:B------:R-:W-:-:S03]  /*af10*/  IMAD R36, R25, 0x2, R2 ;  /* 0x0000000219247824 */ /* 0x000fc600078e0202 */
[----:B------:R-:W-:Y:S02]  /*af20*/  LEA R0, R6, UR40, 0x1 ;  /* 0x0000002806007c11 */ /* 0x000fe4000f8e08ff */
[----:B------:R-:W0:Y:S04]  /*af30*/  LDS.128 R24, [R36+0xc400] ;  /* 0x00c4000024187984 */ /* 0x000e280000000c00 */
[----:B------:R-:W1:Y:S01]  /*af40*/  LDS.128 R4, [R0] ;  /* 0x0000000000047984 */ /* 0x000e620000000c00 */
        /* <DEDUP_REMOVED lines=18> */
[----:B------:R-:W-:-:S02]  /*b070*/  IMAD.U32 R27, R60, 0x10000, RZ ;  /* 0x000100003c1b7824 */ /* 0x000fc400078e00ff */
[----:B------:R-:W-:Y:S01]  /*b080*/  FFMA.FTZ R8, R9, R38, -R40 ;  /* 0x0000002609087223 */ /* 0x000fe20000010828 */
[C---:B------:R-:W-:Y:S01]  /*b090*/  FMUL.FTZ R43, R10.reuse, R41 ;  /* 0x000000290a2b7220 */ /* 0x040fe20000410000 */
[----:B------:R-:W-:Y:S02]  /*b0a0*/  IMAD.U32 R40, R53, 0x10000, RZ ;  /* 0x0001000035287824 */ /* 0x000fe400078e00ff */
[----:B------:R-:W-:Y:S01]  /*b0b0*/  FFMA.FTZ R9, R9, R39, R42 ;  /* 0x0000002709097223 */ /* 0x000fe2000001002a */
        /* <DEDUP_REMOVED lines=9> */
[C---:B------:R-:W-:Y:S01]  /*b150*/  FMUL.FTZ R30, R24.reuse, R54 ;  /* 0x00000036181e7220 */ /* 0x040fe20000410000 */
[-C--:B------:R-:W-:Y:S01]  /*b160*/  FMUL.FTZ R38, R24, R61.reuse ;  /* 0x0000003d18267220 */ /* 0x080fe20000410000 */
[----:B------:R-:W-:Y:S01]  /*b170*/  LOP3.LUT R60, R60, 0xffff0000, RZ, 0xc0, !PT ;  /* 0xffff00003c3c7812 */ /* 0x000fe200078ec0ff */
[----:B------:R-:W-:Y:S01]  /*b180*/  FMUL.FTZ R40, R25, R28 ;  /* 0x0000001c19287220 */ /* 0x000fe20000410000 */
[----:B------:R-:W-:Y:S01]  /*b190*/  FFMA.FTZ R61, R11, R61, -R30 ;  /* 0x0000003d0b3d7223 */ /* 0x000fe2000001081e */
[----:B------:R-:W-:Y:S01]  /*b1a0*/  SHF.L.U32 R30, R56, 0x10, RZ ;  /* 0x00000010381e7819 */ /* 0x000fe200000006ff */
[----:B------:R-:W-:-:S02]  /*b1b0*/  IMAD.U32 R24, R58, 0x10000, RZ ;  /* 0x000100003a187824 */ /* 0x000fc400078e00ff */
[----:B------:R-:W-:Y:S01]  /*b1c0*/  FFMA.FTZ R38, R11, R54, R38 ;  /* 0x000000360b267223 */ /* 0x000fe20000010026 */
[----:B------:R-:W-:Y:S01]  /*b1d0*/  FFMA.FTZ R11, R29, R60, -R40 ;  /* 0x0000003c1d0b7223 */ /* 0x000fe20000010828 */
[----:B------:R-:W-:Y:S01]  /*b1e0*/  LOP3.LUT R56, R56, 0xffff0000, RZ, 0xc0, !PT ;  /* 0xffff000038387812 */ /* 0x000fe200078ec0ff */
        /* <DEDUP_REMOVED lines=27> */
.L_x_10514:
[----:B------:R-:W-:Y:S05]  /*b3a0*/  BSYNC B1 ;  /* 0x0000000000017941 */ /* 0x000fea0003800000 */
.L_x_10513:
[----:B------:R-:W-:Y:S05]  /*b3b0*/  @P2 BRA `(.L_x_10495) ;  /* 0x0000000400c42947 */ /* 0x000fea0003800000 */
[----:B01----:R-:W2:Y:S01]  /*b3c0*/  LDL R0, [R1+0x48] ;  /* 0x0000480001007983 */ /* 0x003ea20000100800 */
[----:B------:R-:W-:Y:S02]  /*b3d0*/  LEA.HI R3, R3, R157, RZ, 0x1d ;  /* 0x0000009d03037211 */ /* 0x000fe400078fe8ff */
[----:B------:R-:W-:Y:S02]  /*b3e0*/  SHF.R.U64 R26, R32, 0x10, R33 ;  /* 0x00000010201a7819 */ /* 0x000fe40000001221 */
[----:B------:R-:W-:Y:S02]  /*b3f0*/  SHF.R.S32.HI R4, RZ, 0x1f, R3 ;  /* 0x0000001fff047819 */ /* 0x000fe40000011403 */
[--C-:B------:R-:W-:Y:S02]  /*b400*/  SHF.R.U64 R25, R12, 0x10, R13.reuse ;  /* 0x000000100c197819 */ /* 0x100fe4000000120d */
[----:B------:R-:W-:Y:S02]  /*b410*/  LEA.HI R4, R4, R3, RZ, 0x2 ;  /* 0x0000000304047211 */ /* 0x000fe400078f10ff */
[----:B------:R-:W-:-:S02]  /*b420*/  SHF.R.U32.HI R28, RZ, 0x10, R13 ;  /* 0x00000010ff1c7819 */ /* 0x000fc4000001160d */
[----:B------:R-:W-:Y:S02]  /*b430*/  SHF.R.S32.HI R4, RZ, 0x2, R4 ;  /* 0x00000002ff047819 */ /* 0x000fe40000011404 */
[----:B------:R-:W-:Y:S02]  /*b440*/  PRMT R47, R47, 0x5410, R26 ;  /* 0x000054102f2f7816 */ /* 0x000fe4000000001a */
[----:B------:R-:W-:Y:S01]  /*b450*/  PRMT R26, R20, 0x5410, R25 ;  /* 0x00005410141a7816 */ /* 0x000fe20000000019 */
[----:B------:R-:W-:Y:S01]  /*b460*/  IMAD R4, R4, 0x1800, R153 ;  /* 0x0000180004047824 */ /* 0x000fe200078e0299 */
[----:B------:R-:W-:Y:S01]  /*b470*/  SHF.R.U32.HI R33, RZ, 0x10, R33 ;  /* 0x00000010ff217819 */ /* 0x000fe20000011621 */
[----:B------:R-:W-:Y:S01]  /*b480*/  IMAD.U32 R27, R47, 0x10000, RZ ;  /* 0x000100002f1b7824 */ /* 0x000fe200078e00ff */
[----:B------:R-:W-:Y:S01]  /*b490*/  SHF.R.U64 R12, R14, 0x10, R15 ;  /* 0x000000100e0c7819 */ /* 0x000fe2000000120f */
[----:B------:R-:W-:Y:S01]  /*b4a0*/  IMAD.U32 R29, R26, 0x10000, RZ ;  /* 0x000100001a1d7824 */ /* 0x000fe200078e00ff */
[----:B------:R-:W-:-:S02]  /*b4b0*/  PRMT R28, R21, 0x5410, R28 ;  /* 0x00005410151c7816 */ /* 0x000fc4000000001c */
[----:B------:R-:W-:Y:S02]  /*b4c0*/  SHF.R.U64 R24, R34, 0x10, R35 ;  /* 0x0000001022187819 */ /* 0x000fe40000001223 */
[----:B------:R-:W-:Y:S01]  /*b4d0*/  SHF.R.U32.HI R15, RZ, 0x10, R15 ;  /* 0x00000010ff0f7819 */ /* 0x000fe2000001160f */
[----:B------:R-:W-:Y:S01]  /*b4e0*/  IMAD.U32 R30, R28, 0x10000, RZ ;  /* 0x000100001c1e7824 */ /* 0x000fe200078e00ff */
[----:B------:R-:W-:Y:S02]  /*b4f0*/  SHF.R.U32.HI R35, RZ, 0x10, R35 ;  /* 0x00000010ff237819 */ /* 0x000fe40000011623 */
[----:B------:R-:W-:Y:S02]  /*b500*/  PRMT R48, R48, 0x5410, R33 ;  /* 0x0000541030307816 */ /* 0x000fe40000000021 */
[----:B------:R-:W-:Y:S02]  /*b510*/  PRMT R45, R45, 0x5410, R12 ;  /* 0x000054102d2d7816 */ /* 0x000fe4000000000c */
[----:B------:R-:W-:-:S02]  /*b520*/  PRMT R46, R46, 0x5410, R15 ;  /* 0x000054102e2e7816 */ /* 0x000fc4000000000f */
[----:B------:R-:W-:Y:S02]  /*b530*/  PRMT R50, R50, 0x5410, R35 ;  /* 0x0000541032327816 */ /* 0x000fe40000000023 */
[----:B------:R-:W-:Y:S01]  /*b540*/  LOP3.LUT R47, R47, 0xffff0000, RZ, 0xc0, !PT ;  /* 0xffff00002f2f7812 */ /* 0x000fe200078ec0ff */
[----:B------:R-:W-:Y:S01]  /*b550*/  IMAD.U32 R32, R46, 0x10000, RZ ;  /* 0x000100002e207824 */ /* 0x000fe200078e00ff */
[----:B------:R-:W-:Y:S02]  /*b560*/  LOP3.LUT R28, R28, 0xffff0000, RZ, 0xc0, !PT ;  /* 0xffff00001c1c7812 */ /* 0x000fe400078ec0ff */
[----:B------:R-:W-:Y:S02]  /*b570*/  PRMT R49, R49, 0x5410, R24 ;  /* 0x0000541031317816 */ /* 0x000fe40000000018 */
[----:B------:R-:W-:Y:S01]  /*b580*/  LOP3.LUT R46, R46, 0xffff0000, RZ, 0xc0, !PT ;  /* 0xffff00002e2e7812 */ /* 0x000fe200078ec0ff */
[----:B--2---:R-:W-:-:S05]  /*b590*/  IMAD.IADD R0, R138, 0x1, R0 ;  /* 0x000000018a007824 */ /* 0x004fca00078e0200 */
[----:B------:R-:W-:-:S04]  /*b5a0*/  SHF.R.S32.HI R5, RZ, 0x1f, R0 ;  /* 0x0000001fff057819 */ /* 0x000fc80000011400 */
[CC--:B------:R-:W-:Y:S02]  /*b5b0*/  LEA.HI R6, R5.reuse, R0.reuse, RZ, 0x5 ;  /* 0x0000000005067211 */ /* 0x0c0fe400078f28ff */
[----:B------:R-:W-:Y:S02]  /*b5c0*/  LEA.HI R0, R5, R0, RZ, 0x3 ;  /* 0x0000000005007211 */ /* 0x000fe400078f18ff */
[----:B------:R-:W-:Y:S02]  /*b5d0*/  SHF.R.S32.HI R6, RZ, 0x5, R6 ;  /* 0x00000005ff067819 */ /* 0x000fe40000011406 */
[----:B------:R-:W-:Y:S01]  /*b5e0*/  LOP3.LUT R5, R143, 0x18, R0, 0xf8, !PT ;  /* 0x000000188f057812 */ /* 0x000fe200078ef800 */
[----:B------:R-:W-:Y:S02]  /*b5f0*/  IMAD.SHL.U32 R0, R3, 0x8, RZ ;  /* 0x0000000803007824 */ /* 0x000fe400078e00ff */
[----:B------:R-:W-:Y:S01]  /*b600*/  IMAD R6, R6, 0x1800, R153 ;  /* 0x0000180006067824 */ /* 0x000fe200078e0299 */
[----:B------:R-:W-:-:S02]  /*b610*/  LOP3.LUT R5, R5, R144, RZ, 0x3c, !PT ;  /* 0x0000009005057212 */ /* 0x000fc400078e3cff */
[----:B------:R-:W-:-:S03]  /*b620*/  LOP3.LUT R3, R143, 0x18, R0, 0xf8, !PT ;  /* 0x000000188f037812 */ /* 0x000fc600078ef800 */
[----:B------:R-:W-:Y:S01]  /*b630*/  IMAD.IADD R0, R6, 0x1, R5 ;  /* 0x0000000106007824 */ /* 0x000fe200078e0205 */
[----:B------:R-:W-:-:S04]  /*b640*/  LOP3.LUT R3, R3, R144, RZ, 0x3c, !PT ;  /* 0x0000009003037212 */ /* 0x000fc800078e3cff */
[----:B------:R-:W-:Y:S01]  /*b650*/  LEA R0, R0, UR40, 0x1 ;  /* 0x0000002800007c11 */ /* 0x000fe2000f8e08ff */
[----:B------:R-:W-:-:S04]  /*b660*/  IMAD.IADD R3, R4, 0x1, R3 ;  /* 0x0000000104037824 */ /* 0x000fc800078e0203 */
[----:B------:R-:W-:Y:S01]  /*b670*/  IMAD R3, R3, 0x2, R2 ;  /* 0x0000000203037824 */ /* 0x000fe200078e0202 */
        /* <DEDUP_REMOVED lines=19> */
[----:B------:R-:W-:Y:S01]  /*b7b0*/  LOP3.LUT R21, R26, 0xffff0000, RZ, 0xc0, !PT ;  /* 0xffff00001a157812 */ /* 0x000fe200078ec0ff */
[----:B------:R-:W-:Y:S01]  /*b7c0*/  FFMA.FTZ R34, R13, R20, -R34 ;  /* 0x000000140d227223 */ /* 0x000fe20000010822 */
[----:B------:R-:W-:Y:S01]  /*b7d0*/  FMUL.FTZ R20, R25, R32 ;  /* 0x0000002019147220 */ /* 0x000fe20000410000 */
[----:B------:R-:W-:-:S02]  /*b7e0*/  IMAD.U32 R15, R7, 0x10000, RZ ;  /* 0x00010000070f7824 */ /* 0x000fc400078e00ff */
[----:B------:R-:W-:Y:S01]  /*b7f0*/  FMUL.FTZ R25, R25, R12 ;  /* 0x0000000c19197220 */ /* 0x000fe20000410000 */
[----:B------:R-:W-:Y:S01]  /*b800*/  FFMA.FTZ R36, R13, R30, R36 ;  /* 0x0000001e0d247223 */ /* 0x000fe20000010024 */
[----:B------:R-:W-:Y:S01]  /*b810*/  LOP3.LUT R48, R48, 0xffff0000, RZ, 0xc0, !PT ;  /* 0xffff000030307812 */ /* 0x000fe200078ec0ff */
[C---:B------:R-:W-:Y:S01]  /*b820*/  FMUL.FTZ R13, R8.reuse, R21 ;  /* 0x00000015080d7220 */ /* 0x040fe20000410000 */
[C---:B------:R-:W-:Y:S01]  /*b830*/  FFMA.FTZ R32, R15.reuse, R32, R25 ;  /* 0x000000200f207223 */ /* 0x040fe20000010019 */
[----:B------:R-:W-:Y:S01]  /*b840*/  FFMA.FTZ R26, R15, R12, -R20 ;  /* 0x0000000c0f1a7223 */ /* 0x000fe20000010814 */
[-C--:B------:R-:W-:Y:S01]  /*b850*/  FMUL.FTZ R25, R8, R47.reuse ;  /* 0x0000002f08197220 */ /* 0x080fe20000410000 */
[----:B------:R-:W-:Y:S02]  /*b860*/  IMAD.U32 R24, R10, 0x10000, RZ ;  /* 0x000100000a187824 */ /* 0x000fe400078e00ff */
[----:B------:R-:W-:Y:S01]  /*b870*/  FFMA.FTZ R8, R4, R47, -R13 ;  /* 0x0000002f04087223 */ /* 0x000fe2000001080d */
[----:B------:R-:W-:-:S02]  /*b880*/  IMAD.U32 R15, R45, 0x10000, RZ ;  /* 0x000100002d0f7824 */ /* 0x000fc400078e00ff */
[C---:B------:R-:W-:Y:S01]  /*b890*/  FMUL.FTZ R20, R9.reuse, R28 ;  /* 0x0000001c09147220 */ /* 0x040fe20000410000 */
[-C--:B------:R-:W-:Y:S01]  /*b8a0*/  FMUL.FTZ R27, R9, R48.reuse ;  /* 0x00000030091b7220 */ /* 0x080fe20000410000 */
[----:B------:R-:W-:Y:S02]  /*b8b0*/  IMAD.U32 R13, R49, 0x10000, RZ ;  /* 0x00010000310d7824 */ /* 0x000fe400078e00ff */
[----:B------:R-:W-:Y:S01]  /*b8c0*/  FFMA.FTZ R12, R4, R21, R25 ;  /* 0x00000015040c7223 */ /* 0x000fe20000010019 */
[----:B------:R-:W-:Y:S02]  /*b8d0*/  IMAD.U32 R14, R6, 0x10000, RZ ;  /* 0x00010000060e7824 */ /* 0x000fe400078e00ff */
[----:B------:R-:W-:Y:S01]  /*b8e0*/  FMUL.FTZ R21, R24, R15 ;  /* 0x0000000f18157220 */ /* 0x000fe20000410000 */
[C---:B------:R-:W-:Y:S01]  /*b8f0*/  FFMA.FTZ R9, R5.reuse, R48, -R20 ;  /* 0x0000003005097223 */ /* 0x040fe20000010814 */
[----:B------:R-:W-:Y:S01]  /*b900*/  FFMA.FTZ R27, R5, R28, R27 ;  /* 0x0000001c051b7223 */ /* 0x000fe2000001001b */
        /* <DEDUP_REMOVED lines=28> */
.L_x_10495:
[----:B------:R-:W-:Y:S05]  /*bad0*/  BSYNC B0 ;  /* 0x0000000000007941 */ /* 0x000fea0003800000 */
.L_x_10488:
        /* <DEDUP_REMOVED lines=8> */
.L_x_10486:
[----:B01-3--:R-:W-:-:S05]  /*bb60*/  IMAD.U32 R0, RZ, RZ, UR39 ;  /* 0x00000027ff007e24 */ /* 0x00bfca000f8e00ff */
[----:B------:R-:W-:-:S13]  /*bb70*/  ISETP.NE.AND P0, PT, R0, 0x3, PT ;  /* 0x000000030000780c */ /* 0x000fda0003f05270 */
[----:B------:R-:W-:Y:S05]  /*bb80*/  @!P0 BRA `(.L_x_10515) ;  /* 0x0000000000048947 */ /* 0x000fea0003800000 */
[----:B------:R-:W-:Y:S01]  /*bb90*/  BPT.TRAP 0x1 ;  /* 0x000000040000795c */ /* 0x000fe20000300000 */
.L_x_10515:
[----:B--2-4-:R-:W2:Y:S01]  /*bba0*/  LDL R3, [R1] ;  /* 0x0000000001037983 */ /* 0x014ea20000100800 */
[----:B------:R-:W-:Y:S01]  /*bbb0*/  IMAD R0, R142, 0x8, R2 ;  /* 0x000000088e007824 */ /* 0x000fe200078e0202 */
[----:B--2---:R-:W-:-:S04]  /*bbc0*/  SHF.L.U32 R5, R3, 0x1f, RZ ;  /* 0x0000001f03057819 */ /* 0x004fc800000006ff */
[----:B------:R0:W1:Y:S01]  /*bbd0*/  SYNCS.PHASECHK.TRANS64.TRYWAIT P1, [R0+URZ+0x2d830], R5 ;  /* 0x02d83005000075a7 */ /* 0x000062000802017f */
[----:B------:R-:W-:Y:S05]  /*bbe0*/  @!P0 BRA `(.L_x_10516) ;  /* 0x0000000000048947 */ /* 0x000fea0003800000 */
[----:B------:R-:W-:Y:S01]  /*bbf0*/  BPT.TRAP 0x1 ;  /* 0x000000040000795c */ /* 0x000fe20000300000 */
.L_x_10516:
[----:B------:R-:W-:Y:S02]  /*bc00*/  VIADD R3, R2, 0x15400 ;  /* 0x0001540002037836 */ /* 0x000fe40000000000 */
[----:B------:R-:W-:-:S03]  /*bc10*/  IMAD R44, R44, 0x1000, R2 ;  /* 0x000010002c2c7824 */ /* 0x000fc600078e0202 */
[----:B------:R-:W-:Y:S01]  /*bc20*/  SHF.R.U32.HI R3, RZ, 0x4, R3 ;  /* 0x00000004ff037819 */ /* 0x000fe20000011603 */
[----:B------:R-:W-:-:S03]  /*bc30*/  VIADD R44, R44, 0xc400 ;  /* 0x0000c4002c2c7836 */ /* 0x000fc60000000000 */
[----:B------:R-:W-:Y:S02]  /*bc40*/  LOP3.LUT R3, R3, 0x3fff, RZ, 0xc0, !PT ;  /* 0x00003fff03037812 */ /* 0x000fe400078ec0ff */
[----:B------:R-:W-:Y:S02]  /*bc50*/  SHF.R.U32.HI R44, RZ, 0x4, R44 ;  /* 0x00000004ff2c7819 */ /* 0x000fe4000001162c */
[----:B------:R-:W-:Y:S02]  /*bc60*/  LOP3.LUT R3, R3, 0x10000, RZ, 0xfc, !PT ;  /* 0x0001000003037812 */ /* 0x000fe400078efcff */
[----:B------:R-:W-:-:S03]  /*bc70*/  LOP3.LUT R44, R44, 0x3fff, RZ, 0xc0, !PT ;  /* 0x00003fff2c2c7812 */ /* 0x000fc600078ec0ff */
[----:B------:R2:W-:Y:S01]  /*bc80*/  STL [R1+0x80], R3 ;  /* 0x0000800301007387 */ /* 0x0005e20000100800 */
[----:B-1----:R-:W-:Y:S05]  /*bc90*/  @P1 BRA `(.L_x_10517) ;  /* 0x0000000000081947 */ /* 0x002fea0003800000 */
[----:B------:R-:W1:Y:S02]  /*bca0*/  SYNCS.PHASECHK.TRANS64.TRYWAIT P1, [R0+URZ+0x2d830], R5 ;  /* 0x02d83005000075a7 */ /* 0x000e64000802017f */
[----:B-1----:R-:W-:Y:S05]  /*bcb0*/  @!P1 BRA `(.L_x_10518) ;  /* 0x0000010c00449947 */ /* 0x002fea0003800000 */
.L_x_10517:
[----:B--2---:R-:W2:Y:S01]  /*bcc0*/  LDL R3, [R1+0x80] ;  /* 0x0000800001037983 */ /* 0x004ea20000100800 */
[----:B01----:R-:W-:Y:S01]  /*bcd0*/  IMAD.MOV.U32 R5, RZ, RZ, -0x7fffffe0 ;  /* 0x80000020ff057424 */ /* 0x003fe200078e00ff */
[----:B------:R-:W-:Y:S01]  /*bce0*/  LOP3.LUT R8, R44, 0x10000, RZ, 0xfc, !PT ;  /* 0x000100002c087812 */ /* 0x000fe200078efcff */
[----:B------:R-:W-:Y:S01]  /*bcf0*/  IMAD.MOV.U32 R9, RZ, RZ, -0x7fffffe0 ;  /* 0x80000020ff097424 */ /* 0x000fe200078e00ff */
[----:B------:R-:W-:Y:S05]  /*bd00*/  WARPSYNC.ALL ;  /* 0x0000000000007948 */ /* 0x000fea0003800000 */
[----:B------:R-:W-:Y:S01]  /*bd10*/  R2UR UR7, R5 ;  /* 0x00000000050772ca */ /* 0x000fe200000e0000 */
[----:B------:R-:W-:Y:S01]  /*bd20*/  WARPGROUP.ARRIVE ;  /* 0x00000000000079c5 */ /* 0x000fe20000000000 */
[C---:B------:R-:W-:Y:S01]  /*bd30*/  R2UR UR4, R8.reuse ;  /* 0x00000000080472ca */ /* 0x040fe200000e0000 */
[----:B------:R-:W-:Y:S01]  /*bd40*/  IMAD.MOV.U32 R7, RZ, RZ, -0x7fffffe0 ;  /* 0x80000020ff077424 */ /* 0x000fe200078e00ff */
[----:B------:R-:W-:Y:S01]  /*bd50*/  R2UR UR5, R9 ;  /* 0x00000000090572ca */ /* 0x000fe200000e0000 */
[----:B------:R-:W-:Y:S01]  /*bd60*/  IMAD.MOV.U32 R21, RZ, RZ, -0x7fffffe0 ;  /* 0x80000020ff157424 */ /* 0x000fe200078e00ff */
[C---:B------:R-:W-:Y:S01]  /*bd70*/  IADD3 R20, R8.reuse, 0x2, RZ ;  /* 0x0000000208147810 */ /* 0x040fe20007ffe0ff */
[----:B------:R-:W-:Y:S01]  /*bd80*/  VIADD R14, R8, 0x300 ;  /* 0x00000300080e7836 */ /* 0x000fe20000000000 */
[----:B------:R0:W-:Y:S01]  /*bd90*/  STL.64 [R1+0x18], R8 ;  /* 0x0000180801007387 */ /* 0x0001e20000100a00 */
[----:B------:R-:W-:-:S02]  /*bda0*/  IMAD.MOV.U32 R15, RZ, RZ, -0x7fffffe0 ;  /* 0x80000020ff0f7424 */ /* 0x000fc400078e00ff */
[C---:B------:R-:W-:Y:S01]  /*bdb0*/  VIADD R12, R8.reuse, 0x302 ;  /* 0x00000302080c7836 */ /* 0x040fe20000000000 */
[----:B------:R0:W-:Y:S01]  /*bdc0*/  STL.64 [R1+0x68], R20 ;  /* 0x0000681401007387 */ /* 0x0001e20000100a00 */
[----:B------:R-:W-:Y:S02]  /*bdd0*/  IMAD.MOV.U32 R13, RZ, RZ, -0x7fffffe0 ;  /* 0x80000020ff0d7424 */ /* 0x000fe400078e00ff */
[----:B------:R-:W-:Y:S01]  /*bde0*/  VIADD R10, R8, 0x600 ;  /* 0x00000600080a7836 */ /* 0x000fe20000000000 */
[----:B------:R0:W-:Y:S01]  /*bdf0*/  STL.64 [R1+0x60], R14 ;  /* 0x0000600e01007387 */ /* 0x0001e20000100a00 */
[----:B------:R-:W-:Y:S02]  /*be00*/  IMAD.MOV.U32 R11, RZ, RZ, -0x7fffffe0 ;  /* 0x80000020ff0b7424 */ /* 0x000fe400078e00ff */
[----:B------:R-:W-:Y:S01]  /*be10*/  IMAD.MOV.U32 R5, RZ, RZ, -0x7fffffe0 ;  /* 0x80000020ff057424 */ /* 0x000fe200078e00ff */
[----:B------:R0:W-:Y:S01]  /*be20*/  STL.64 [R1+0x40], R12 ;  /* 0x0000400c01007387 */ /* 0x0001e20000100a00 */
[----:B------:R-:W-:-:S03]  /*be30*/  IMAD.MOV.U32 R135, RZ, RZ, RZ ;  /* 0x000000ffff877224 */ /* 0x000fc600078e00ff */
[----:B------:R0:W-:Y:S01]  /*be40*/  STL.64 [R1+0x38], R10 ;  /* 0x0000380a01007387 */ /* 0x0001e20000100a00 */
[----:B--2---:R-:W-:-:S04]  /*be50*/  IMAD R4, R142, 0x600, R3 ;  /* 0x000006008e047824 */ /* 0x004fc800078e0203 */
[C---:B------:R-:W-:Y:S01]  /*be60*/  VIADD R6, R4.reuse, 0x2 ;  /* 0x0000000204067836 */ /* 0x040fe20000000000 */
[----:B------:R-:W-:-:S13]  /*be70*/  R2UR UR6, R4 ;  /* 0x00000000040672ca */ /* 0x000fda00000e0000 */
[----:B------:R-:W-:Y:S01]  /*be80*/  HGMMA.64x128x16.F32.BF16 R24, gdesc[UR4], RZ, !UPT, gsb0 ;  /* 0x01e00000041879f0 */ /* 0x000fe2000c0018ff */
[----:B------:R-:W-:Y:S01]  /*be90*/  R2UR UR6, R6 ;  /* 0x00000000060672ca */ /* 0x000fe200000e0000 */
[----:B------:R-:W-:Y:S01]  /*bea0*/  VIADD R6, R4, 0x200 ;  /* 0x0000020004067836 */ /* 0x000fe20000000000 */
[----:B------:R-:W-:Y:S01]  /*beb0*/  R2UR UR7, R7 ;  /* 0x00000000070772ca */ /* 0x000fe200000e0000 */
[----:B------:R-:W-:Y:S01]  /*bec0*/  IMAD.MOV.U32 R7, RZ, RZ, -0x7fffffe0 ;  /* 0x80000020ff077424 */ /* 0x000fe200078e00ff */
[----:B------:R-:W-:Y:S02]  /*bed0*/  R2UR UR4, R20 ;  /* 0x00000000140472ca */ /* 0x000fe400000e0000 */
[----:B------:R-:W-:Y:S01]  /*bee0*/  R2UR UR5, R21 ;  /* 0x00000000150572ca */ /* 0x000fe200000e0000 */
[----:B------:R-:W-:Y:S02]  /*bef0*/  WARPGROUP.DEPBAR.LE gsb0, 0x0 ;  /* 0x00008000000079c5 */ /* 0x000fe40000010000 */
[----:B------:R-:W-:-:S10]  /*bf00*/  WARPGROUP.ARRIVE ;  /* 0x00000000000079c5 */ /* 0x000fd40000000000 */
[----:B------:R-:W-:Y:S01]  /*bf10*/  HGMMA.64x128x16.F32.BF16 R24, gdesc[UR4], R24, gsb0 ;  /* 0x01e00000041879f0 */ /* 0x000fe20008001818 */
        /* <DEDUP_REMOVED lines=13> */
[----:B------:R-:W-:Y:S01]  /*bff0*/  R2UR UR4, R12 ;  /* 0x000000000c0472ca */ /* 0x000fe200000e0000 */
[----:B------:R-:W-:Y:S01]  /*c000*/  VIADD R4, R4, 0x402 ;  /* 0x0000040204047836 */ /* 0x000fe20000000000 */
        /* <DEDUP_REMOVED lines=9> */
[----:B------:R-:W-:Y:S02]  /*c0a0*/  R2UR UR5, R11 ;  /* 0x000000000b0572ca */ /* 0x000fe400000e0000 */
[----:B------:R0:W-:Y:S01]  /*c0b0*/  STL.64 [R1+0x30], R6 ;  /* 0x0000300601007387 */ /* 0x0001e20000100a00 */
[----:B------:R-:W-:-:S02]  /*c0c0*/  WARPGROUP.DEPBAR.LE gsb0, 0x0 ;  /* 0x00008000000079c5 */ /* 0x000fc40000010000 */
[----:B------:R-:W-:-:S08]  /*c0d0*/  WARPGROUP.ARRIVE ;  /* 0x00000000000079c5 */ /* 0x000fd00000000000 */
        /* <DEDUP_REMOVED lines=9> */
[----:B0-----:R-:W-:Y:S05]  /*c170*/  @!P0 BRA `(.L_x_10519) ;  /* 0x0000000000048947 */ /* 0x001fea0003800000 */
[----:B------:R-:W-:Y:S01]  /*c180*/  BPT.TRAP 0x1 ;  /* 0x000000040000795c */ /* 0x000fe20000300000 */
.L_x_10519:
[----:B------:R-:W2:Y:S01]  /*c190*/  LDL R89, [R1+0xac] ;  /* 0x0000ac0001597983 */ /* 0x000ea20000100800 */
[----:B------:R-:W-:Y:S01]  /*c1a0*/  ULDC UR4, c[0x0][0x9d8] ;  /* 0x0002760000047ab9 */ /* 0x000fe20000000800 */
[----:B------:R-:W-:Y:S01]  /*c1b0*/  ULDC UR45, c[0x0][0x988] ;  /* 0x00026200002d7ab9 */ /* 0x000fe20000000800 */
[----:B------:R-:W-:Y:S01]  /*c1c0*/  FMUL.FTZ R3, R24, UR4 ;  /* 0x0000000418037c20 */ /* 0x000fe20008410000 */
[----:B------:R-:W3:Y:S01]  /*c1d0*/  LDL R91, [R1+0x5c] ;  /* 0x00005c00015b7983 */ /* 0x000ee20000100800 */
        /* <DEDUP_REMOVED lines=46> */
[----:B------:R-:W3:Y:S01]  /*c4c0*/  LDL R92, [R1+0x8c] ;  /* 0x00008c00015c7983 */ /* 0x000ee20000100800 */
        /* <DEDUP_REMOVED lines=14> */
[----:B------:R-:W3:Y:S01]  /*c5b0*/  LDL R90, [R1+0x74] ;  /* 0x00007400015a7983 */ /* 0x000ee20000100800 */
[----:B------:R-:W-:Y:S01]  /*c5c0*/  VIADD R0, R0, 0x2d840 ;  /* 0x0002d84000007836 */ /* 0x000fe20000000000 */
[----:B------:R-:W-:Y:S01]  /*c5d0*/  ULDC UR41, c[0x0][0x9d8] ;  /* 0x0002760000297ab9 */ /* 0x000fe20000000800 */
[----:B------:R-:W-:-:S04]  /*c5e0*/  ULDC UR44, c[0x0][0x988] ;  /* 0x00026200002c7ab9 */ /* 0x000fc80000000800 */
[----:B------:R-:W4:Y:S08]  /*c5f0*/  MUFU.TANH R12, R12 ;  /* 0x0000000c000c7308 */ /* 0x000f300000002400 */
        /* <DEDUP_REMOVED lines=19> */
[----:B------:R-:W3:Y:S08]  /*c730*/  MUFU.TANH R35, R35 ;  /* 0x0000002300237308 */ /* 0x000ef00000002400 */
[----:B------:R-:W3:Y:S08]  /*c740*/  MUFU.TANH R41, R41 ;  /* 0x0000002900297308 */ /* 0x000ef00000002400 */
[----:B------:R-:W3:Y:S08]  /*c750*/  MUFU.TANH R36, R36 ;  /* 0x0000002400247308 */ /* 0x000ef00000002400 */
[----:B------:R-:W3:Y:S08]  /*c760*/  MUFU.TANH R42, R42 ;  /* 0x0000002a002a7308 */ /* 0x000ef00000002400 */
[----:B------:R-:W3:Y:S08]  /*c770*/  MUFU.TANH R39, R39 ;  /* 0x0000002700277308 */ /* 0x000ef00000002400 */
[----:B------:R-:W3:Y:S01]  /*c780*/  MUFU.TANH R45, R45 ;  /* 0x0000002d002d7308 */ /* 0x000ee20000002400 */
[----:B--2---:R-:W-:-:S07]  /*c790*/  IADD3 R65, R102, 0x80, -R89 ;  /* 0x0000008066417810 */ /* 0x004fce0007ffe859 */
[----:B------:R-:W2:Y:S01]  /*c7a0*/  MUFU.TANH R40, R40 ;  /* 0x0000002800287308 */ /* 0x000ea20000002400 */
[----:B------:R-:W-:Y:S01]  /*c7b0*/  FMUL.FTZ R63, R78, UR4 ;  /* 0x000000044e3f7c20 */ /* 0x000fe20008410000 */
[----:B------:R-:W2:Y:S01]  /*c7c0*/  LDL R89, [R1+0x70] ;  /* 0x0000700001597983 */ /* 0x000ea20000100800 */
[----:B------:R-:W-:-:S05]  /*c7d0*/  IMAD R62, R88, -0x80, R65 ;  /* 0xffffff80583e7824 */ /* 0x000fca00078e0241 */
[----:B------:R-:W2:Y:S01]  /*c7e0*/  MUFU.TANH R46, R46 ;  /* 0x0000002e002e7308 */ /* 0x000ea20000002400 */
[C---:B------:R-:W-:Y:S02]  /*c7f0*/  ISETP.GT.AND P1, PT, R62.reuse, RZ, PT ;  /* 0x000000ff3e00720c */ /* 0x040fe40003f24270 */
[C---:B------:R-:W-:Y:S02]  /*c800*/  ISETP.GT.AND P3, PT, R62.reuse, 0x1, PT ;  /* 0x000000013e00780c */ /* 0x040fe40003f64270 */
[----:B------:R-:W-:Y:S02]  /*c810*/  ISETP.GT.AND P2, PT, R62, 0x8, PT ;  /* 0x000000083e00780c */ /* 0x000fe40003f44270 */
[----:B0-----:R-:W-:Y:S01]  /*c820*/  FSEL R3, R3, -INF , P1 ;  /* 0xff80000003037808 */ /* 0x001fe20000800000 */
[----:B------:R-:W0:Y:S01]  /*c830*/  MUFU.TANH R43, R43 ;  /* 0x0000002b002b7308 */ /* 0x000e220000002400 */
[----:B-1----:R-:W-:Y:S02]  /*c840*/  FSEL R4, R4, -INF , P3 ;  /* 0xff80000004047808 */ /* 0x002fe40001800000 */
[----:B----4-:R-:W-:-:S02]  /*c850*/  FSEL R65, R9, -INF , P2 ;  /* 0xff80000009417808 */ /* 0x010fc40001000000 */
[----:B------:R-:W-:Y:S02]  /*c860*/  ISETP.GT.AND P5, PT, R62, 0x9, PT ;  /* 0x000000093e00780c */ /* 0x000fe40003fa4270 */
[----:B------:R-:W-:Y:S01]  /*c870*/  FSEL R66, R7, -INF , P2 ;  /* 0xff80000007427808 */ /* 0x000fe20001000000 */
[----:B------:R-:W1:Y:S01]  /*c880*/  MUFU.TANH R49, R49 ;  /* 0x0000003100317308 */ /* 0x000e620000002400 */
[----:B------:R-:W-:Y:S02]  /*c890*/  FMNMX.FTZ R9, R3, R4, !PT ;  /* 0x0000000403097209 */ /* 0x000fe40007810000 */
[----:B------:R-:W-:Y:S02]  /*c8a0*/  FSEL R64, R6, -INF , P3 ;  /* 0xff80000006407808 */ /* 0x000fe40001800000 */
[----:B------:R-:W-:Y:S02]  /*c8b0*/  ISETP.GT.AND P4, PT, R62, 0x10, PT ;  /* 0x000000103e00780c */ /* 0x000fe40003f84270 */
[----:B------:R-:W-:Y:S01]  /*c8c0*/  FSEL R67, R8, -INF , P5 ;  /* 0xff80000008437808 */ /* 0x000fe20002800000 */
[----:B------:R-:W4:Y:S01]  /*c8d0*/  MUFU.TANH R44, R44 ;  /* 0x0000002c002c7308 */ /* 0x000f220000002400 */
[----:B------:R-:W-:-:S02]  /*c8e0*/  FMNMX.FTZ R6, R66, R9, !PT ;  /* 0x0000000942067209 */ /* 0x000fc40007810000 */
[----:B------:R-:W-:Y:S02]  /*c8f0*/  FSEL R5, R5, -INF , P1 ;  /* 0xff80000005057808 */ /* 0x000fe40000800000 */
[C---:B------:R-:W-:Y:S02]  /*c900*/  ISETP.GT.AND P1, PT, R62.reuse, 0x11, PT ;  /* 0x000000113e00780c */ /* 0x040fe40003f24270 */
[----:B------:R-:W-:Y:S01]  /*c910*/  FSEL R11, R11, -INF , P4 ;  /* 0xff8000000b0b7808 */ /* 0x000fe20002000000 */
[----:B------:R-:W4:Y:S01]  /*c920*/  MUFU.TANH R47, R47 ;  /* 0x0000002f002f7308 */ /* 0x000f220000002400 */
[----:B------:R-:W-:Y:S02]  /*c930*/  FMNMX.FTZ R6, R67, R6, !PT ;  /* 0x0000000643067209 */ /* 0x000fe40007810000 */
[----:B------:R-:W-:Y:S02]  /*c940*/  ISETP.GT.AND P3, PT, R62, 0x18, PT ;  /* 0x000000183e00780c */ /* 0x000fe40003f64270 */
[----:B------:R-:W-:-:S02]  /*c950*/  FSEL R68, R12, -INF , P1 ;  /* 0xff8000000c447808 */ /* 0x000fc40000800000 */
[----:B------:R-:W-:Y:S01]  /*c960*/  FMNMX.FTZ R9, R11, R6, !PT ;  /* 0x000000060b097209 */ /* 0x000fe20007810000 */
[----:B------:R-:W4:Y:S01]  /*c970*/  MUFU.TANH R48, R48 ;  /* 0x0000003000307308 */ /* 0x000f220000002400 */
[----:B------:R-:W-:Y:S02]  /*c980*/  FSEL R69, R15, -INF , P3 ;  /* 0xff8000000f457808 */ /* 0x000fe40001800000 */
[----:B------:R-:W-:Y:S02]  /*c990*/  FMNMX.FTZ R6, R68, R9, !PT ;  /* 0x0000000944067209 */ /* 0x000fe40007810000 */
[----:B------:R-:W-:Y:S02]  /*c9a0*/  FSEL R7, R13, -INF , P4 ;  /* 0xff8000000d077808 */ /* 0x000fe40002000000 */
[----:B------:R-:W-:Y:S01]  /*c9b0*/  ISETP.GT.AND P2, PT, R62, 0x19, PT ;  /* 0x000000193e00780c */ /* 0x000fe20003f44270 */
[----:B------:R-:W-:Y:S01]  /*c9c0*/  MUFU.TANH R50, R50 ;  /* 0x0000003200327308 */ /* 0x000fe20000002400 */
[----:B------:R-:W-:-:S02]  /*c9d0*/  FMNMX.FTZ R13, R69, R6, !PT ;  /* 0x00000006450d7209 */ /* 0x000fc40007810000 */
[----:B------:R-:W-:Y:S02]  /*c9e0*/  FMNMX.FTZ R6, R5, R64, !PT ;  /* 0x0000004005067209 */ /* 0x000fe40007810000 */
[----:B------:R-:W-:Y:S02]  /*c9f0*/  FSEL R10, R10, -INF , P5 ;  /* 0xff8000000a0a7808 */ /* 0x000fe40002800000 */
[----:B------:R-:W-:Y:S01]  /*ca00*/  ISETP.GT.AND P5, PT, R62, 0x20, PT ;  /* 0x000000203e00780c */ /* 0x000fe20003fa4270 */
[----:B------:R-:W4:Y:S01]  /*ca10*/  MUFU.TANH R51, R51 ;  /* 0x0000003300337308 */ /* 0x000f220000002400 */
[----:B------:R-:W-:Y:S02]  /*ca20*/  FSEL R20, R20, -INF , P2 ;  /* 0xff80000014147808 */ /* 0x000fe40001000000 */
[----:B------:R-:W-:Y:S02]  /*ca30*/  FMNMX.FTZ R9, R65, R6, !PT ;  /* 0x0000000641097209 */ /* 0x000fe40007810000 */
[----:B------:R-:W-:-:S02]  /*ca40*/  ISETP.GT.AND P4, PT, R62, 0x21, PT ;  /* 0x000000213e00780c */ /* 0x000fc40003f84270 */
[----:B------:R-:W-:Y:S01]  /*ca50*/  FSEL R25, R25, -INF , P5 ;  /* 0xff80000019197808 */ /* 0x000fe20002800000 */
[----:B------:R-:W4:Y:S01]  /*ca60*/  MUFU.TANH R52, R52 ;  /* 0x0000003400347308 */ /* 0x000f220000002400 */
[----:B------:R-:W-:Y:S02]  /*ca70*/  FMNMX.FTZ R12, R20, R13, !PT ;  /* 0x0000000d140c7209 */ /* 0x000fe40007810000 */
[----:B------:R-:W-:Y:S02]  /*ca80*/  FMNMX.FTZ R6, R10, R9, !PT ;  /* 0x000000090a067209 */ /* 0x000fe40007810000 */
[----:B------:R-:W-:Y:S02]  /*ca90*/  FSEL R8, R14, -INF , P1 ;  /* 0xff8000000e087808 */ /* 0x000fe40000800000 */
[----:B------:R-:W-:Y:S01]  /*caa0*/  ISETP.GT.AND P1, PT, R62, 0x28, PT ;  /* 0x000000283e00780c */ /* 0x000fe20003f24270 */
[----:B------:R-:W-:Y:S01]  /*cab0*/  MUFU.TANH R53, R53 ;  /* 0x0000003500357308 */ /* 0x000fe20000002400 */
[----:B------:R-:W-:-:S02]  /*cac0*/  FSEL R26, R26, -INF , P4 ;  /* 0xff8000001a1a7808 */ /* 0x000fc40002000000 */
[----:B------:R-:W-:Y:S02]  /*cad0*/  FMNMX.FTZ R13, R25, R12, !PT ;  /* 0x0000000c190d7209 */ /* 0x000fe40007810000 */
[----:B------:R-:W-:Y:S02]  /*cae0*/  FMNMX.FTZ R9, R7, R6, !PT ;  /* 0x0000000607097209 */ /* 0x000fe40007810000 */
[----:B------:R-:W-:Y:S01]  /*caf0*/  FSEL R21, R21, -INF , P3 ;  /* 0xff80000015157808 */ /* 0x000fe20001800000 */
[----:B------:R-:W-:Y:S01]  /*cb00*/  MUFU.TANH R54, R54 ;  /* 0x0000003600367308 */ /* 0x000fe20000002400 */
[----:B------:R-:W-:Y:S02]  /*cb10*/  ISETP.GT.AND P3, PT, R62, 0x29, PT ;  /* 0x000000293e00780c */ /* 0x000fe40003f64270 */
[----:B------:R-:W-:Y:S02]  /*cb20*/  FSEL R29, R29, -INF , P1 ;  /* 0xff8000001d1d7808 */ /* 0x000fe40000800000 */
[----:B------:R-:W-:-:S02]  /*cb30*/  FMNMX.FTZ R12, R26, R13, !PT ;  /* 0x0000000d1a0c7209 */ /* 0x000fc40007810000 */
[----:B------:R-:W-:Y:S01]  /*cb40*/  FMNMX.FTZ R6, R8, R9, !PT ;  /* 0x0000000908067209 */ /* 0x000fe20007810000 */
[----:B------:R-:W4:Y:S01]  /*cb50*/  MUFU.TANH R55, R55 ;  /* 0x0000003700377308 */ /* 0x000f220000002400 */
[----:B------:R-:W-:Y:S02]  /*cb60*/  FSEL R24, R24, -INF , P2 ;  /* 0xff80000018187808 */ /* 0x000fe40001000000 */
[----:B------:R-:W-:Y:S02]  /*cb70*/  ISETP.GT.AND P2, PT, R62, 0x30, PT ;  /* 0x000000303e00780c */ /* 0x000fe40003f44270 */
[----:B------:R-:W-:Y:S02]  /*cb80*/  FSEL R30, R30, -INF , P3 ;  /* 0xff8000001e1e7808 */ /* 0x000fe40001800000 */
[----:B------:R-:W-:Y:S01]  /*cb90*/  FMNMX.FTZ R13, R29, R12, !PT ;  /* 0x0000000c1d0d7209 */ /* 0x000fe20007810000 */
[----:B------:R-:W4:Y:S01]  /*cba0*/  MUFU.TANH R56, R56 ;  /* 0x0000003800387308 */ /* 0x000f220000002400 */
[----:B------:R-:W-:-:S02]  /*cbb0*/  FMNMX.FTZ R9, R21, R6, !PT ;  /* 0x0000000615097209 */ /* 0x000fc40007810000 */
[----:B------:R-:W-:Y:S02]  /*cbc0*/  FSEL R27, R27, -INF , P5 ;  /* 0xff8000001b1b7808 */ /* 0x000fe40002800000 */
[----:B------:R-:W-:Y:S02]  /*cbd0*/  ISETP.GT.AND P5, PT, R62, 0x31, PT ;  /* 0x000000313e00780c */ /* 0x000fe40003fa4270 */
[----:B------:R-:W-:Y:S01]  /*cbe0*/  FSEL R33, R33, -INF , P2 ;  /* 0xff80000021217808 */ /* 0x000fe20001000000 */
[----:B------:R-:W-:Y:S01]  /*cbf0*/  MUFU.TANH R57, R57 ;  /* 0x0000003900397308 */ /* 0x000fe20000002400 */
[----:B------:R-:W-:Y:S02]  /*cc00*/  FMNMX.FTZ R12, R30, R13, !PT ;  /* 0x0000000d1e0c7209 */ /* 0x000fe40007810000 */
[----:B------:R-:W-:Y:S02]  /*cc10*/  FMNMX.FTZ R6, R24, R9, !PT ;  /* 0x0000000918067209 */ /* 0x000fe40007810000 */
[----:B------:R-:W-:-:S02]  /*cc20*/  FSEL R28, R28, -INF , P4 ;  /* 0xff8000001c1c7808 */ /* 0x000fc40002000000 */
[----:B------:R-:W-:Y:S01]  /*cc30*/  ISETP.GT.AND P4, PT, R62, 0x38, PT ;  /* 0x000000383e00780c */ /* 0x000fe20003f84270 */
[----:B------:R-:W-:Y:S01]  /*cc40*/  MUFU.TANH R58, R58 ;  /* 0x0000003a003a7308 */ /* 0x000fe20000002400 */
[----:B------:R-:W-:Y:S02]  /*cc50*/  FSEL R34, R34, -INF , P5 ;  /* 0xff80000022227808 */ /* 0x000fe40002800000 */
[----:B------:R-:W-:Y:S02]  /*cc60*/  FMNMX.FTZ R13, R33, R12, !PT ;  /* 0x0000000c210d7209 */ /* 0x000fe40007810000 */
[----:B------:R-:W-:Y:S02]  /*cc70*/  FMNMX.FTZ R9, R27, R6, !PT ;  /* 0x000000061b097209 */ /* 0x000fe40007810000 */
[----:B------:R-:W-:Y:S01]  /*cc80*/  FSEL R31, R31, -INF , P1 ;  /* 0xff8000001f1f7808 */ /* 0x000fe20000800000 */
[----:B------:R-:W4:Y:S01]  /*cc90*/  MUFU.TANH R59, R59 ;  /* 0x0000003b003b7308 */ /* 0x000f220000002400 */
[----:B------:R-:W-:-:S02]  /*cca0*/  ISETP.GT.AND P1, PT, R62, 0x39, PT ;  /* 0x000000393e00780c */ /* 0x000fc40003f24270 */
[----:B------:R-:W-:Y:S02]  /*ccb0*/  FSEL R37, R37, -INF , P4 ;  /* 0xff80000025257808 */ /* 0x000fe40002000000 */
[----:B------:R-:W-:Y:S02]  /*ccc0*/  FMNMX.FTZ R12, R34, R13, !PT ;  /* 0x0000000d220c7209 */ /* 0x000fe40007810000 */
[----:B------:R-:W-:Y:S01]  /*ccd0*/  FMNMX.FTZ R6, R28, R9, !PT ;  /* 0x000000091c067209 */ /* 0x000fe20007810000 */
[----:B------:R-:W4:Y:S01]  /*cce0*/  MUFU.TANH R60, R60 ;  /* 0x0000003c003c7308 */ /* 0x000f220000002400 */
[----:B------:R-:W-:Y:S02]  /*ccf0*/  FSEL R32, R32, -INF , P3 ;  /* 0xff80000020207808 */ /* 0x000fe40001800000 */
[----:B------:R-:W-:Y:S02]  /*cd00*/  ISETP.GT.AND P3, PT, R62, 0x40, PT ;  /* 0x000000403e00780c */ /* 0x000fe40003f64270 */
[----:B------:R-:W-:-:S02]  /*cd10*/  FSEL R38, R38, -INF , P1 ;  /* 0xff80000026267808 */ /* 0x000fc40000800000 */
[----:B------:R-:W-:Y:S02]  /*cd20*/  FMNMX.FTZ R13, R37, R12, !PT ;  /* 0x0000000c250d7209 */ /* 0x000fe40007810000 */
[----:B------:R-:W-:Y:S02]  /*cd30*/  FMNMX.FTZ R9, R31, R6, !PT ;  /* 0x000000061f097209 */ /* 0x000fe40007810000 */
[----:B---3--:R-:W-:Y:S02]  /*cd40*/  FSEL R35, R35, -INF , P2 ;  /* 0xff80000023237808 */ /* 0x008fe40001000000 */
[----:B------:R-:W-:Y:S02]  /*cd50*/  ISETP.GT.AND P2, PT, R62, 0x41, PT ;  /* 0x000000413e00780c */ /* 0x000fe40003f44270 */
[----:B------:R-:W-:Y:S02]  /*cd60*/  FSEL R41, R41, -INF , P3 ;  /* 0xff80000029297808 */ /* 0x000fe40001800000 */
[----:B------:R-:W-:-:S02]  /*cd70*/  FMNMX.FTZ R12, R38, R13, !PT ;  /* 0x0000000d260c7209 */ /* 0x000fc40007810000 */
[----:B------:R-:W-:Y:S02]  /*cd80*/  FMNMX.FTZ R6, R32, R9, !PT ;  /* 0x0000000920067209 */ /* 0x000fe40007810000 */
[----:B------:R-:W-:Y:S02]  /*cd90*/  FSEL R36, R36, -INF , P5 ;  /* 0xff80000024247808 */ /* 0x000fe40002800000 */
[----:B------:R-:W-:Y:S02]  /*cda0*/  ISETP.GT.AND P5, PT, R62, 0x48, PT ;  /* 0x000000483e00780c */ /* 0x000fe40003fa4270 */
[----:B------:R-:W-:Y:S02]  /*cdb0*/  FSEL R42, R42, -INF , P2 ;  /* 0xff8000002a2a7808 */ /* 0x000fe40001000000 */
[----:B------:R-:W-:Y:S01]  /*cdc0*/  FMNMX.FTZ R13, R41, R12, !PT ;  /* 0x0000000c290d7209 */ /* 0x000fe20007810000 */
[----:B------:R-:W-:Y:S01]  /*cdd0*/  MUFU.TANH R61, R61 ;  /* 0x0000003d003d7308 */ /* 0x000fe20000002400 */
[----:B------:R-:W-:-:S02]  /*cde0*/  FMNMX.FTZ R9, R35, R6, !PT ;  /* 0x0000000623097209 */ /* 0x000fc40007810000 */
[----:B------:R-:W-:Y:S02]  /*cdf0*/  FSEL R39, R39, -INF , P4 ;  /* 0xff80000027277808 */ /* 0x000fe40002000000 */
[----:B------:R-:W-:-:S03]  /*ce00*/  ISETP.GT.AND P4, PT, R62, 0x49, PT ;  /* 0x000000493e00780c */ /* 0x000fc60003f84270 */
[----:B------:R-:W3:Y:S01]  /*ce10*/  MUFU.TANH R63, R63 ;  /* 0x0000003f003f7308 */ /* 0x000ee20000002400 */
[----:B------:R-:W-:Y:S02]  /*ce20*/  FSEL R45, R45, -INF , P5 ;  /* 0xff8000002d2d7808 */ /* 0x000fe40002800000 */
[----:B------:R-:W-:Y:S02]  /*ce30*/  FMNMX.FTZ R12, R42, R13, !PT ;  /* 0x0000000d2a0c7209 */ /* 0x000fe40007810000 */
[----:B------:R-:W-:Y:S02]  /*ce40*/  FMNMX.FTZ R6, R36, R9, !PT ;  /* 0x0000000924067209 */ /* 0x000fe40007810000 */
[----:B--2---:R-:W-:Y:S02]  /*ce50*/  FSEL R40, R40, -INF , P1 ;  /* 0xff80000028287808 */ /* 0x004fe40000800000 */
[----:B------:R-:W-:Y:S02]  /*ce60*/  ISETP.GT.AND P1, PT, R62, 0x50, PT ;  /* 0x000000503e00780c */ /* 0x000fe40003f24270 */
[----:B------:R-:W-:-:S02]  /*ce70*/  FSEL R46, R46, -INF , P4 ;  /* 0xff8000002e2e7808 */ /* 0x000fc40002000000 */
[----:B------:R-:W-:Y:S02]  /*ce80*/  FMNMX.FTZ R13, R45, R12, !PT ;  /* 0x0000000c2d0d7209 */ /* 0x000fe40007810000 */
[----:B0-----:R-:W-:Y:S02]  /*ce90*/  FSEL R43, R43, -INF , P3 ;  /* 0xff8000002b2b7808 */ /* 0x001fe40001800000 */
[----:B------:R-:W-:Y:S02]  /*cea0*/  FMNMX.FTZ R9, R39, R6, !PT ;  /* 0x0000000627097209 */ /* 0x000fe40007810000 */
[----:B------:R-:W-:Y:S02]  /*ceb0*/  ISETP.GT.AND P3, PT, R62, 0x51, PT ;  /* 0x000000513e00780c */ /* 0x000fe40003f64270 */
[----:B-1----:R-:W-:Y:S02]  /*cec0*/  FSEL R49, R49, -INF , P1 ;  /* 0xff80000031317808 */ /* 0x002fe40000800000 */
[----:B------:R-:W-:-:S02]  /*ced0*/  FMNMX.FTZ R12, R46, R13, !PT ;  /* 0x0000000d2e0c7209 */ /* 0x000fc40007810000 */
[----:B------:R-:W-:Y:S02]  /*cee0*/  FMNMX.FTZ R6, R40, R9, !PT ;  /* 0x0000000928067209 */ /* 0x000fe40007810000 */
[----:B----4-:R-:W-:Y:S02]  /*cef0*/  FSEL R44, R44, -INF , P2 ;  /* 0xff8000002c2c7808 */ /* 0x010fe40001000000 */
[----:B------:R-:W-:Y:S02]  /*cf00*/  FSEL R47, R47, -INF , P5 ;  /* 0xff8000002f2f7808 */ /* 0x000fe40002800000 */
[----:B------:R-:W-:Y:S02]  /*cf10*/  FSEL R48, R48, -INF , P4 ;  /* 0xff80000030307808 */ /* 0x000fe40002000000 */
[----:B------:R-:W-:Y:S02]  /*cf20*/  FSEL R51, R51, -INF , P1 ;  /* 0xff80000033337808 */ /* 0x000fe40000800000 */
[----:B------:R-:W-:-:S02]  /*cf30*/  FSEL R52, R52, -INF , P3 ;  /* 0xff80000034347808 */ /* 0x000fc40001800000 */
[----:B------:R-:W-:Y:S02]  /*cf40*/  FSEL R50, R50, -INF , P3 ;  /* 0xff80000032327808 */ /* 0x000fe40001800000 */
[C---:B------:R-:W-:Y:S02]  /*cf50*/  ISETP.GT.AND P2, PT, R62.reuse, 0x58, PT ;  /* 0x000000583e00780c */ /* 0x040fe40003f44270 */
[C---:B------:R-:W-:Y:S02]  /*cf60*/  ISETP.GT.AND P5, PT, R62.reuse, 0x59, PT ;  /* 0x000000593e00780c */ /* 0x040fe40003fa4270 */
[C---:B------:R-:W-:Y:S02]  /*cf70*/  ISETP.GT.AND P4, PT, R62.reuse, 0x60, PT ;  /* 0x000000603e00780c */ /* 0x040fe40003f84270 */
[C---:B------:R-:W-:Y:S02]  /*cf80*/  ISETP.GT.AND P1, PT, R62.reuse, 0x61, PT ;  /* 0x000000613e00780c */ /* 0x040fe40003f24270 */
[----:B------:R-:W-:Y:S01]  /*cf90*/  ISETP.GT.AND P3, PT, R62, 0x68, PT ;  /* 0x000000683e00780c */ /* 0x000fe20003f64270 */
[----:B------:R-:W-:Y:S01]  /*cfa0*/  FMUL.FTZ R70, R77, UR4 ;  /* 0x000000044d467c20 */ /* 0x000fe20008410000 */
[----:B------:R-:W-:-:S02]  /*cfb0*/  FMNMX.FTZ R13, R49, R12, !PT ;  /* 0x0000000c310d7209 */ /* 0x000fc40007810000 */
[----:B------:R-:W-:Y:S02]  /*cfc0*/  FMNMX.FTZ R9, R43, R6, !PT ;  /* 0x000000062b097209 */ /* 0x000fe40007810000 */
[----:B------:R-:W-:Y:S02]  /*cfd0*/  FSEL R55, R55, -INF , P2 ;  /* 0xff80000037377808 */ /* 0x000fe40001000000 */
[----:B------:R-:W-:Y:S02]  /*cfe0*/  FSEL R53, R53, -INF , P2 ;  /* 0xff80000035357808 */ /* 0x000fe40001000000 */
[----:B------:R-:W-:Y:S02]  /*cff0*/  FSEL R56, R56, -INF , P5 ;  /* 0xff80000038387808 */ /* 0x000fe40002800000 */
[----:B------:R-:W-:Y:S02]  /*d000*/  FSEL R54, R54, -INF , P5 ;  /* 0xff80000036367808 */ /* 0x000fe40002800000 */
[----:B------:R-:W-:-:S02]  /*d010*/  FSEL R59, R59, -INF , P4 ;  /* 0xff8000003b3b7808 */ /* 0x000fc40002000000 */
[----:B------:R-:W-:Y:S02]  /*d020*/  FSEL R57, R57, -INF , P4 ;  /* 0xff80000039397808 */ /* 0x000fe40002000000 */
[----:B------:R-:W-:Y:S02]  /*d030*/  FSEL R60, R60, -INF , P1 ;  /* 0xff8000003c3c7808 */ /* 0x000fe40000800000 */
[----:B------:R-:W-:Y:S02]  /*d040*/  FSEL R58, R58, -INF , P1 ;  /* 0xff8000003a3a7808 */ /* 0x000fe40000800000 */
[----:B---3--:R-:W-:Y:S02]  /*d050*/  FSEL R63, R63, -INF , P3 ;  /* 0xff8000003f3f7808 */ /* 0x008fe40001800000 */
[----:B------:R-:W-:Y:S02]  /*d060*/  FSEL R61, R61, -INF , P3 ;  /* 0xff8000003d3d7808 */ /* 0x000fe40001800000 */
[----:B------:R-:W-:-:S02]  /*d070*/  ISETP.GT.AND P2, PT, R62, 0x69, PT ;  /* 0x000000693e00780c */ /* 0x000fc40003f44270 */
[C---:B------:R-:W-:Y:S02]  /*d080*/  ISETP.GT.AND P5, PT, R62.reuse, 0x70, PT ;  /* 0x000000703e00780c */ /* 0x040fe40003fa4270 */
[C---:B------:R-:W-:Y:S02]  /*d090*/  ISETP.GT.AND P4, PT, R62.reuse, 0x71, PT ;  /* 0x000000713e00780c */ /* 0x040fe40003f84270 */
[C---:B------:R-:W-:Y:S02]  /*d0a0*/  ISETP.GT.AND P1, PT, R62.reuse, 0x78, PT ;  /* 0x000000783e00780c */ /* 0x040fe40003f24270 */
[----:B------:R-:W-:Y:S01]  /*d0b0*/  ISETP.GT.AND P3, PT, R62, 0x79, PT ;  /* 0x000000793e00780c */ /* 0x000fe20003f64270 */
[----:B------:R-:W-:Y:S01]  /*d0c0*/  FMUL.FTZ R62, R80, UR4 ;  /* 0x00000004503e7c20 */ /* 0x000fe20008410000 */
[----:B------:R-:W-:Y:S02]  /*d0d0*/  FMNMX.FTZ R12, R50, R13, !PT ;  /* 0x0000000d320c7209 */ /* 0x000fe40007810000 */
[----:B------:R-:W-:Y:S01]  /*d0e0*/  FMNMX.FTZ R6, R44, R9, !PT ;  /* 0x000000092c067209 */ /* 0x000fe20007810000 */
[----:B------:R-:W0:Y:S01]  /*d0f0*/  MUFU.TANH R70, R70 ;  /* 0x0000004600467308 */ /* 0x000e220000002400 */
[----:B------:R-:W-:Y:S01]  /*d100*/  FMNMX.FTZ R13, R53, R12, !PT ;  /* 0x0000000c350d7209 */ /* 0x000fe20007810000 */
[----:B------:R-:W-:Y:S01]  /*d110*/  FMUL.FTZ R72, R81, UR4 ;  /* 0x0000000451487c20 */ /* 0x000fe20008410000 */
[----:B------:R-:W-:Y:S01]  /*d120*/  FMNMX.FTZ R9, R47, R6, !PT ;  /* 0x000000062f097209 */ /* 0x000fe20007810000 */
[----:B------:R-:W-:Y:S01]  /*d130*/  FMUL.FTZ R71, R84, UR4 ;  /* 0x0000000454477c20 */ /* 0x000fe20008410000 */
[----:B------:R-:W-:-:S03]  /*d140*/  FMNMX.FTZ R12, R54, R13, !PT ;  /* 0x0000000d360c7209 */ /* 0x000fc60007810000 */
[----:B------:R-:W1:Y:S01]  /*d150*/  MUFU.TANH R62, R62 ;  /* 0x0000003e003e7308 */ /* 0x000e620000002400 */
[----:B------:R-:W-:Y:S01]  /*d160*/  FMNMX.FTZ R6, R48, R9, !PT ;  /* 0x0000000930067209 */ /* 0x000fe20007810000 */
[----:B------:R-:W-:Y:S01]  /*d170*/  FMUL.FTZ R76, R79, UR4 ;  /* 0x000000044f4c7c20 */ /* 0x000fe20008410000 */
[----:B------:R-:W-:Y:S01]  /*d180*/  FMNMX.FTZ R13, R57, R12, !PT ;  /* 0x0000000c390d7209 */ /* 0x000fe20007810000 */
[----:B------:R-:W-:Y:S01]  /*d190*/  FMUL.FTZ R79, R85, UR4 ;  /* 0x00000004554f7c20 */ /* 0x000fe20008410000 */
[----:B------:R-:W-:-:S03]  /*d1a0*/  FMNMX.FTZ R9, R51, R6, !PT ;  /* 0x0000000633097209 */ /* 0x000fc60007810000 */
[----:B------:R-:W2:Y:S01]  /*d1b0*/  MUFU.TANH R72, R72 ;  /* 0x0000004800487308 */ /* 0x000ea20000002400 */
[----:B------:R-:W-:Y:S01]  /*d1c0*/  FMNMX.FTZ R12, R58, R13, !PT ;  /* 0x0000000d3a0c7209 */ /* 0x000fe20007810000 */
[----:B------:R-:W-:Y:S01]  /*d1d0*/  FMUL.FTZ R75, R82, UR4 ;  /* 0x00000004524b7c20 */ /* 0x000fe20008410000 */
[----:B------:R-:W-:-:S05]  /*d1e0*/  FMNMX.FTZ R6, R52, R9, !PT ;  /* 0x0000000934067209 */ /* 0x000fca0007810000 */
[----:B------:R-:W3:Y:S01]  /*d1f0*/  MUFU.TANH R71, R71 ;  /* 0x0000004700477308 */ /* 0x000ee20000002400 */
[----:B0-----:R-:W-:Y:S02]  /*d200*/  FSEL R70, R70, -INF , P2 ;  /* 0xff80000046467808 */ /* 0x001fe40001000000 */
[----:B------:R-:W-:Y:S01]  /*d210*/  FMNMX.FTZ R13, R61, R12, !PT ;  /* 0x0000000c3d0d7209 */ /* 0x000fe20007810000 */
[----:B------:R-:W-:Y:S01]  /*d220*/  FMUL.FTZ R74, R83, UR4 ;  /* 0x00000004534a7c20 */ /* 0x000fe20008410000 */
[----:B------:R-:W-:-:S03]  /*d230*/  FMNMX.FTZ R9, R55, R6, !PT ;  /* 0x0000000637097209 */ /* 0x000fc60007810000 */
[----:B------:R-:W0:Y:S01]  /*d240*/  MUFU.TANH R79, R79 ;  /* 0x0000004f004f7308 */ /* 0x000e220000002400 */
[----:B-1----:R-:W-:Y:S02]  /*d250*/  FSEL R62, R62, -INF , P5 ;  /* 0xff8000003e3e7808 */ /* 0x002fe40002800000 */
[----:B------:R-:W-:-:S05]  /*d260*/  FMNMX.FTZ R13, R70, R13, !PT ;  /* 0x0000000d460d7209 */ /* 0x000fca0007810000 */
[----:B------:R-:W1:Y:S01]  /*d270*/  MUFU.TANH R76, R76 ;  /* 0x0000004c004c7308 */ /* 0x000e620000002400 */
[----:B------:R-:W-:Y:S01]  /*d280*/  FMNMX.FTZ R6, R56, R9, !PT ;  /* 0x0000000938067209 */ /* 0x000fe20007810000 */
[----:B------:R-:W-:Y:S01]  /*d290*/  FMUL.FTZ R73, R86, UR4 ;  /* 0x0000000456497c20 */ /* 0x000fe20008410000 */
[----:B--2---:R-:W-:-:S05]  /*d2a0*/  FSEL R72, R72, -INF , P4 ;  /* 0xff80000048487808 */ /* 0x004fca0002000000 */
[----:B------:R-:W2:Y:S01]  /*d2b0*/  MUFU.TANH R75, R75 ;  /* 0x0000004b004b7308 */ /* 0x000ea20000002400 */
[----:B------:R-:W-:Y:S01]  /*d2c0*/  FMNMX.FTZ R13, R62, R13, !PT ;  /* 0x0000000d3e0d7209 */ /* 0x000fe20007810000 */
[----:B------:R-:W-:Y:S01]  /*d2d0*/  FMUL.FTZ R77, R87, UR4 ;  /* 0x00000004574d7c20 */ /* 0x000fe20008410000 */
[----:B------:R-:W-:-:S05]  /*d2e0*/  FMNMX.FTZ R9, R59, R6, !PT ;  /* 0x000000063b097209 */ /* 0x000fca0007810000 */
[----:B------:R-:W4:Y:S01]  /*d2f0*/  MUFU.TANH R74, R74 ;  /* 0x0000004a004a7308 */ /* 0x000f220000002400 */
[----:B---3--:R-:W-:Y:S02]  /*d300*/  FSEL R71, R71, -INF , P1 ;  /* 0xff80000047477808 */ /* 0x008fe40000800000 */
[----:B------:R-:W-:Y:S02]  /*d310*/  FMNMX.FTZ R12, R72, R13, !PT ;  /* 0x0000000d480c7209 */ /* 0x000fe40007810000 */
[----:B------:R-:W-:-:S03]  /*d320*/  FMNMX.FTZ R6, R60, R9, !PT ;  /* 0x000000093c067209 */ /* 0x000fc60007810000 */
[----:B------:R-:W3:Y:S01]  /*d330*/  MUFU.TANH R73, R73 ;  /* 0x0000004900497308 */ /* 0x000ee20000002400 */
[----:B0-----:R-:W-:Y:S02]  /*d340*/  FSEL R79, R79, -INF , P3 ;  /* 0xff8000004f4f7808 */ /* 0x001fe40001800000 */
[----:B------:R-:W-:Y:S02]  /*d350*/  FMNMX.FTZ R12, R71, R12, !PT ;  /* 0x0000000c470c7209 */ /* 0x000fe40007810000 */
[----:B-1----:R-:W-:Y:S02]  /*d360*/  FSEL R76, R76, -INF , P2 ;  /* 0xff8000004c4c7808 */ /* 0x002fe40001000000 */
[----:B------:R-:W-:Y:S01]  /*d370*/  FMNMX.FTZ R9, R63, R6, !PT ;  /* 0x000000063f097209 */ /* 0x000fe20007810000 */
[----:B------:R-:W0:Y:S01]  /*d380*/  MUFU.TANH R77, R77 ;  /* 0x0000004d004d7308 */ /* 0x000e220000002400 */
[----:B------:R-:W-:Y:S02]  /*d390*/  FMNMX.FTZ R6, R79, R12, !PT ;  /* 0x0000000c4f067209 */ /* 0x000fe40007810000 */
[----:B--2---:R-:W-:-:S02]  /*d3a0*/  FSEL R75, R75, -INF , P5 ;  /* 0xff8000004b4b7808 */ /* 0x004fc40002800000 */
[----:B------:R-:W-:Y:S02]  /*d3b0*/  FMNMX.FTZ R12, R76, R9, !PT ;  /* 0x000000094c0c7209 */ /* 0x000fe40007810000 */
[----:B----4-:R-:W-:Y:S02]  /*d3c0*/  FSEL R74, R74, -INF , P4 ;  /* 0xff8000004a4a7808 */ /* 0x010fe40002000000 */
[----:B------:R-:W-:Y:S02]  /*d3d0*/  FMNMX.FTZ R13, R75, R12, !PT ;  /* 0x0000000c4b0d7209 */ /* 0x000fe40007810000 */
[----:B---3--:R-:W-:Y:S02]  /*d3e0*/  FSEL R73, R73, -INF , P1 ;  /* 0xff80000049497808 */ /* 0x008fe40000800000 */
[----:B------:R-:W-:Y:S01]  /*d3f0*/  FMNMX.FTZ R12, R74, R13, !PT ;  /* 0x0000000d4a0c7209 */ /* 0x000fe20007810000 */
[----:B------:R-:W1:Y:S01]  /*d400*/  SHFL.BFLY PT, R9, R6, 0x2, 0x1f ;  /* 0x0c401f0006097f89 */ /* 0x000e6200000e0000 */
[----:B0-----:R-:W-:-:S02]  /*d410*/  FSEL R77, R77, -INF , P3 ;  /* 0xff8000004d4d7808 */ /* 0x001fc40001800000 */
[----:B------:R-:W-:-:S04]  /*d420*/  FMNMX.FTZ R12, R73, R12, !PT ;  /* 0x0000000c490c7209 */ /* 0x000fc80007810000 */
[----:B------:R-:W-:-:S05]  /*d430*/  FMNMX.FTZ R12, R77, R12, !PT ;  /* 0x0000000c4d0c7209 */ /* 0x000fca0007810000 */
[----:B------:R-:W0:Y:S01]  /*d440*/  SHFL.BFLY PT, R13, R12, 0x2, 0x1f ;  /* 0x0c401f000c0d7f89 */ /* 0x000e2200000e0000 */
[----:B-1----:R-:W-:-:S05]  /*d450*/  FMNMX.FTZ R6, R6, R9, !PT ;  /* 0x0000000906067209 */ /* 0x002fca0007810000 */
[----:B------:R-:W1:Y:S01]  /*d460*/  SHFL.BFLY PT, R14, R6, 0x1, 0x1f ;  /* 0x0c201f00060e7f89 */ /* 0x000e6200000e0000 */
[----:B0-----:R-:W-:-:S05]  /*d470*/  FMNMX.FTZ R9, R12, R13, !PT ;  /* 0x0000000d0c097209 */ /* 0x001fca0007810000 */
[----:B------:R-:W0:Y:S01]  /*d480*/  SHFL.BFLY PT, R12, R9, 0x1, 0x1f ;  /* 0x0c201f00090c7f89 */ /* 0x000e2200000e0000 */
[----:B-1----:R-:W-:-:S04]  /*d490*/  FMNMX.FTZ R6, R6, R14, !PT ;  /* 0x0000000e06067209 */ /* 0x002fc80007810000 */
[C---:B------:R-:W-:Y:S01]  /*d4a0*/  FSETP.NEU.FTZ.AND P1, PT, R6.reuse, -INF , PT ;  /* 0xff8000000600780b */ /* 0x040fe20003f3d000 */
[----:B------:R-:W-:-:S05]  /*d4b0*/  FMUL.FTZ R78, R6, UR45 ;  /* 0x0000002d064e7c20 */ /* 0x000fca0008410000 */
[----:B------:R-:W-:Y:S02]  /*d4c0*/  FSEL R78, R78, RZ, P1 ;  /* 0x000000ff4e4e7208 */ /* 0x000fe40000800000 */
[----:B0-----:R-:W-:-:S03]  /*d4d0*/  FMNMX.FTZ R9, R9, R12, !PT ;  /* 0x0000000c09097209 */ /* 0x001fc60007810000 */
[----:B------:R-:W-:Y:S01]  /*d4e0*/  FFMA.FTZ R80, R66, UR45, -R78 ;  /* 0x0000002d42507c23 */ /* 0x000fe2000801084e */
[C---:B------:R-:W-:Y:S01]  /*d4f0*/  FSETP.NEU.FTZ.AND P1, PT, R9.reuse, -INF , PT ;  /* 0xff8000000900780b */ /* 0x040fe20003f3d000 */
[----:B------:R-:W-:-:S05]  /*d500*/  FMUL.FTZ R66, R9, UR45 ;  /* 0x0000002d09427c20 */ /* 0x000fca0008410000 */
[----:B------:R-:W-:Y:S01]  /*d510*/  FSEL R66, R66, RZ, P1 ;  /* 0x000000ff42427208 */ /* 0x000fe20000800000 */
[--C-:B------:R-:W-:Y:S01]  /*d520*/  FFMA.FTZ R3, R3, UR45, -R78.reuse ;  /* 0x0000002d03037c23 */ /* 0x100fe2000801084e */
[--C-:B------:R-:W-:Y:S01]  /*d530*/  FFMA.FTZ R4, R4, UR45, -R78.reuse ;  /* 0x0000002d04047c23 */ /* 0x100fe2000801084e */
[----:B------:R-:W-:Y:S02]  /*d540*/  FFMA.FTZ R67, R67, UR45, -R78 ;  /* 0x0000002d43437c23 */ /* 0x000fe4000801084e */
[--C-:B------:R-:W-:Y:S01]  /*d550*/  FFMA.FTZ R5, R5, UR45, -R66.reuse ;  /* 0x0000002d05057c23 */ /* 0x100fe20008010842 */
[--C-:B------:R-:W-:Y:S01]  /*d560*/  FFMA.FTZ R64, R64, UR45, -R66.reuse ;  /* 0x0000002d40407c23 */ /* 0x100fe20008010842 */
[--C-:B------:R-:W-:Y:S01]  /*d570*/  FFMA.FTZ R65, R65, UR45, -R66.reuse ;  /* 0x0000002d41417c23 */ /* 0x100fe20008010842 */
[----:B------:R-:W-:Y:S01]  /*d580*/  FFMA.FTZ R10, R10, UR45, -R66 ;  /* 0x0000002d0a0a7c23 */ /* 0x000fe20008010842 */
[----:B------:R-:W-:Y:S08]  /*d590*/  MUFU.EX2 R3, R3 ;  /* 0x0000000300037308 */ /* 0x000ff00000000800 */
[----:B------:R-:W0:Y:S08]  /*d5a0*/  MUFU.EX2 R4, R4 ;  /* 0x0000000400047308 */ /* 0x000e300000000800 */
[----:B------:R-:W-:Y:S08]  /*d5b0*/  MUFU.EX2 R80, R80 ;  /* 0x0000005000507308 */ /* 0x000ff00000000800 */
[----:B------:R-:W1:Y:S08]  /*d5c0*/  MUFU.EX2 R67, R67 ;  /* 0x0000004300437308 */ /* 0x000e700000000800 */
[----:B------:R-:W-:Y:S08]  /*d5d0*/  MUFU.EX2 R5, R5 ;  /* 0x0000000500057308 */ /* 0x000ff00000000800 */
[----:B------:R-:W2:Y:S08]  /*d5e0*/  MUFU.EX2 R64, R64 ;  /* 0x0000004000407308 */ /* 0x000eb00000000800 */
[----:B------:R-:W-:Y:S08]  /*d5f0*/  MUFU.EX2 R65, R65 ;  /* 0x0000004100417308 */ /* 0x000ff00000000800 */
[----:B------:R-:W3:Y:S01]  /*d600*/  MUFU.EX2 R10, R10 ;  /* 0x0000000a000a7308 */ /* 0x000ee20000000800 */
[----:B------:R-:W-:Y:S01]  /*d610*/  IMAD.U32 R13, RZ, RZ, UR38 ;  /* 0x00000026ff0d7e24 */ /* 0x000fe2000f8e00ff */
[----:B0-----:R-:W-:-:S02]  /*d620*/  F2FP.BF16.F32.PACK_AB R12, R4, R3 ;  /* 0x00000003040c723e */ /* 0x001fc400000010ff */
[----:B-1----:R-:W-:Y:S02]  /*d630*/  F2FP.BF16.F32.PACK_AB R14, R67, R80 ;  /* 0x00000050430e723e */ /* 0x002fe400000010ff */
[----:B------:R-:W-:Y:S02]  /*d640*/  PRMT R0, R13, 0x654, R0 ;  /* 0x000006540d007816 */ /* 0x000fe40000000000 */
[----:B--2---:R-:W-:Y:S01]  /*d650*/  F2FP.BF16.F32.PACK_AB R13, R64, R5 ;  /* 0x00000005400d723e */ /* 0x004fe200000010ff */
[--C-:B------:R-:W-:Y:S01]  /*d660*/  FFMA.FTZ R11, R11, UR45, -R78.reuse ;  /* 0x0000002d0b0b7c23 */ /* 0x100fe2000801084e */
[--C-:B------:R-:W-:Y:S01]  /*d670*/  FFMA.FTZ R69, R69, UR45, -R78.reuse ;  /* 0x0000002d45457c23 */ /* 0x100fe2000801084e */
[----:B------:R0:W-:Y:S01]  /*d680*/  SYNCS.ARRIVE.TRANS64.RED.A1T0 RZ, [R0+URZ], RZ ;  /* 0x000000ff00ff79a7 */ /* 0x0001e2000810043f */
[----:B---3--:R-:W-:Y:S01]  /*d690*/  F2FP.BF16.F32.PACK_AB R15, R10, R65 ;  /* 0x000000410a0f723e */ /* 0x008fe200000010ff */
[----:B------:R-:W-:Y:S01]  /*d6a0*/  FFMA.FTZ R68, R68, UR45, -R78 ;  /* 0x0000002d44447c23 */ /* 0x000fe2000801084e */
[----:B------:R-:W-:-:S03]  /*d6b0*/  FFMA.FTZ R7, R7, UR45, -R66 ;  /* 0x0000002d07077c23 */ /* 0x000fc60008010842 */
[----:B------:R1:W-:Y:S01]  /*d6c0*/  STSM.16.M88.4 [R91+0x21800], R12 ;  /* 0x0218000c5b007844 */ /* 0x0003e20000000200 */
[----:B------:R-:W-:Y:S02]  /*d6d0*/  FFMA.FTZ R20, R20, UR45, -R78 ;  /* 0x0000002d14147c23 */ /* 0x000fe4000801084e */
[----:B------:R-:W-:Y:S01]  /*d6e0*/  MUFU.EX2 R7, R7 ;  /* 0x0000000700077308 */ /* 0x000fe20000000800 */
[----:B------:R-:W-:Y:S01]  /*d6f0*/  FFMA.FTZ R21, R21, UR45, -R66 ;  /* 0x0000002d15157c23 */ /* 0x000fe20008010842 */
[----:B------:R-:W-:-:S06]  /*d700*/  FFMA.FTZ R25, R25, UR45, -R78 ;  /* 0x0000002d19197c23 */ /* 0x000fcc000801084e */
[----:B-1----:R-:W1:Y:S08]  /*d710*/  MUFU.EX2 R12, R11 ;  /* 0x0000000b000c7308 */ /* 0x002e700000000800 */
[----:B------:R2:W-:Y:S02]  /*d720*/  MUFU.EX2 R14, R69 ;  /* 0x00000045000e7308 */ /* 0x0005e40000000800 */
[--C-:B--2---:R-:W-:Y:S01]  /*d730*/  FFMA.FTZ R69, R45, UR45, -R78.reuse ;  /* 0x0000002d2d457c23 */ /* 0x104fe2000801084e */
[----:B------:R-:W-:Y:S01]  /*d740*/  FFMA.FTZ R45, R57, UR45, -R78 ;  /* 0x0000002d392d7c23 */ /* 0x000fe2000801084e */
[----:B------:R-:W-:-:S04]  /*d750*/  FFMA.FTZ R57, R8, UR45, -R66 ;  /* 0x0000002d08397c23 */ /* 0x000fc80008010842 */
[----:B------:R-:W2:Y:S01]  /*d760*/  MUFU.EX2 R13, R68 ;  /* 0x00000044000d7308 */ /* 0x000ea20000000800 */
[----:B------:R-:W-:Y:S01]  /*d770*/  FFMA.FTZ R8, R35, UR45, -R66 ;  /* 0x0000002d23087c23 */ /* 0x000fe20008010842 */
[----:B------:R-:W-:Y:S01]  /*d780*/  FADD.FTZ R35, R3, R4 ;  /* 0x0000000403237221 */ /* 0x000fe20000010000 */
[----:B------:R-:W-:-:S03]  /*d790*/  FFMA.FTZ R83, R46, UR45, -R78 ;  /* 0x0000002d2e537c23 */ /* 0x000fc6000801084e */
[----:B------:R-:W-:Y:S01]  /*d7a0*/  FADD.FTZ R80, R80, R35 ;  /* 0x0000002350507221 */ /* 0x000fe20000010000 */
[----:B------:R-:W-:Y:S01]  /*d7b0*/  FFMA.FTZ R46, R58, UR45, -R78 ;  /* 0x0000002d3a2e7c23 */ /* 0x000fe2000801084e */
[----:B------:R-:W3:Y:S01]  /*d7c0*/  MUFU.EX2 R57, R57 ;  /* 0x0000003900397308 */ /* 0x000ee20000000800 */
[----:B------:R-:W-:Y:S01]  /*d7d0*/  FADD.FTZ R64, R5, R64 ;  /* 0x0000004005407221 */ /* 0x000fe20000010000 */
[----:B------:R-:W-:Y:S01]  /*d7e0*/  FFMA.FTZ R58, R24, UR45, -R66 ;  /* 0x0000002d183a7c23 */ /* 0x000fe20008010842 */
[----:B------:R-:W-:Y:S01]  /*d7f0*/  FADD.FTZ R67, R67, R80 ;  /* 0x0000005043437221 */ /* 0x000fe20000010000 */
[----:B------:R-:W-:-:S04]  /*d800*/  FFMA.FTZ R26, R26, UR45, -R78 ;  /* 0x0000002d1a1a7c23 */ /* 0x000fc8000801084e */
[----:B------:R4:W0:Y:S01]  /*d810*/  MUFU.EX2 R15, R20 ;  /* 0x00000014000f7308 */ /* 0x0008220000000800 */
[----:B------:R-:W-:Y:S01]  /*d820*/  FADD.FTZ R65, R65, R64 ;  /* 0x0000004041417221 */ /* 0x000fe20000010000 */
[----:B------:R-:W-:Y:S01]  /*d830*/  FFMA.FTZ R27, R27, UR45, -R66 ;  /* 0x0000002d1b1b7c23 */ /* 0x000fe20008010842 */
[----:B-1----:R-:W-:Y:S01]  /*d840*/  FADD.FTZ R24, R12, R67 ;  /* 0x000000430c187221 */ /* 0x002fe20000010000 */
[----:B------:R-:W-:-:S04]  /*d850*/  FFMA.FTZ R81, R29, UR45, -R78 ;  /* 0x0000002d1d517c23 */ /* 0x000fc8000801084e */
[----:B------:R-:W1:Y:S01]  /*d860*/  MUFU.EX2 R21, R21 ;  /* 0x0000001500157308 */ /* 0x000e620000000800 */
[--C-:B------:R-:W-:Y:S01]  /*d870*/  FFMA.FTZ R35, R47, UR45, -R66.reuse ;  /* 0x0000002d2f237c23 */ /* 0x100fe20008010842 */
[----:B------:R-:W-:Y:S01]  /*d880*/  FADD.FTZ R10, R10, R65 ;  /* 0x000000410a0a7221 */ /* 0x000fe20000010000 */
[----:B------:R-:W-:-:S05]  /*d890*/  FFMA.FTZ R28, R28, UR45, -R66 ;  /* 0x0000002d1c1c7c23 */ /* 0x000fca0008010842 */
[----:B------:R-:W1:Y:S01]  /*d8a0*/  MUFU.EX2 R25, R25 ;  /* 0x0000001900197308 */ /* 0x000e620000000800 */
[----:B--2---:R-:W-:Y:S01]  /*d8b0*/  FADD.FTZ R47, R13, R24 ;  /* 0x000000180d2f7221 */ /* 0x004fe20000010000 */
[--C-:B------:R-:W-:Y:S01]  /*d8c0*/  FFMA.FTZ R82, R30, UR45, -R78.reuse ;  /* 0x0000002d1e527c23 */ /* 0x100fe2000801084e */
[----:B----4-:R-:W-:-:S05]  /*d8d0*/  FFMA.FTZ R20, R49, UR45, -R78 ;  /* 0x0000002d31147c23 */ /* 0x010fca000801084e */
[----:B------:R-:W2:Y:S01]  /*d8e0*/  MUFU.EX2 R58, R58 ;  /* 0x0000003a003a7308 */ /* 0x000ea20000000800 */
[----:B------:R-:W-:Y:S01]  /*d8f0*/  FFMA.FTZ R49, R61, UR45, -R78 ;  /* 0x0000002d3d317c23 */ /* 0x000fe2000801084e */
[----:B------:R-:W-:Y:S01]  /*d900*/  FADD.FTZ R10, R7, R10 ;  /* 0x0000000a070a7221 */ /* 0x000fe20000010000 */
[----:B------:R-:W-:-:S05]  /*d910*/  FFMA.FTZ R61, R31, UR45, -R66 ;  /* 0x0000002d1f3d7c23 */ /* 0x000fca0008010842 */
[----:B------:R-:W4:Y:S01]  /*d920*/  MUFU.EX2 R26, R26 ;  /* 0x0000001a001a7308 */ /* 0x000f220000000800 */
[----:B------:R-:W-:Y:S01]  /*d930*/  FADD.FTZ R24, R14, R47 ;  /* 0x0000002f0e187221 */ /* 0x000fe20000010000 */
[--C-:B------:R-:W-:Y:S01]  /*d940*/  FFMA.FTZ R11, R33, UR45, -R78.reuse ;  /* 0x0000002d210b7c23 */ /* 0x100fe2000801084e */
[--C-:B------:R-:W-:Y:S01]  /*d950*/  FFMA.FTZ R29, R34, UR45, -R78.reuse ;  /* 0x0000002d221d7c23 */ /* 0x100fe2000801084e */
[----:B------:R-:W-:-:S04]  /*d960*/  FFMA.FTZ R34, R53, UR45, -R78 ;  /* 0x0000002d35227c23 */ /* 0x000fc8000801084e */
[----:B------:R-:W4:Y:S01]  /*d970*/  MUFU.EX2 R27, R27 ;  /* 0x0000001b001b7308 */ /* 0x000f220000000800 */
[----:B------:R-:W-:Y:S01]  /*d980*/  FFMA.FTZ R53, R62, UR45, -R78 ;  /* 0x0000002d3e357c23 */ /* 0x000fe2000801084e */
[----:B---3--:R-:W-:Y:S01]  /*d990*/  FADD.FTZ R10, R57, R10 ;  /* 0x0000000a390a7221 */ /* 0x008fe20000010000 */
[----:B------:R-:W-:-:S05]  /*d9a0*/  FFMA.FTZ R62, R32, UR45, -R66 ;  /* 0x0000002d203e7c23 */ /* 0x000fca0008010842 */
[----:B------:R-:W3:Y:S01]  /*d9b0*/  MUFU.EX2 R81, R81 ;  /* 0x0000005100517308 */ /* 0x000ee20000000800 */
[----:B0-----:R-:W-:Y:S01]  /*d9c0*/  FADD.FTZ R24, R15, R24 ;  /* 0x000000180f187221 */ /* 0x001fe20000010000 */
[--C-:B------:R-:W-:Y:S01]  /*d9d0*/  FFMA.FTZ R32, R39, UR45, -R66.reuse ;  /* 0x0000002d27207c23 */ /* 0x100fe20008010842 */
[----:B------:R-:W-:-:S05]  /*d9e0*/  FFMA.FTZ R39, R51, UR45, -R66 ;  /* 0x0000002d33277c23 */ /* 0x000fca0008010842 */
[----:B------:R-:W0:Y:S01]  /*d9f0*/  MUFU.EX2 R28, R28 ;  /* 0x0000001c001c7308 */ /* 0x000e220000000800 */
[----:B-1----:R-:W-:Y:S01]  /*da00*/  FADD.FTZ R47, R21, R10 ;  /* 0x0000000a152f7221 */ /* 0x002fe20000010000 */
[----:B------:R-:W-:-:S06]  /*da10*/  FADD.FTZ R51, R25, R24 ;  /* 0x0000001819337221 */ /* 0x000fcc0000010000 */
[----:B------:R-:W1:Y:S01]  /*da20*/  MUFU.EX2 R82, R82 ;  /* 0x0000005200527308 */ /* 0x000e620000000800 */
[----:B------:R-:W-:Y:S01]  /*da30*/  FFMA.FTZ R30, R37, UR45, -R78 ;  /* 0x0000002d251e7c23 */ /* 0x000fe2000801084e */
[--C-:B------:R-:W-:Y:S01]  /*da40*/  FFMA.FTZ R5, R44, UR45, -R66.reuse ;  /* 0x0000002d2c057c23 */ /* 0x100fe20008010842 */
[----:B------:R-:W-:-:S05]  /*da50*/  FFMA.FTZ R44, R48, UR45, -R66 ;  /* 0x0000002d302c7c23 */ /* 0x000fca0008010842 */
[----:B------:R-:W1:Y:S01]  /*da60*/  MUFU.EX2 R61, R61 ;  /* 0x0000003d003d7308 */ /* 0x000e620000000800 */
[----:B--2---:R-:W-:Y:S01]  /*da70*/  FADD.FTZ R24, R58, R47 ;  /* 0x0000002f3a187221 */ /* 0x004fe20000010000 */
[----:B------:R-:W-:Y:S01]  /*da80*/  FFMA.FTZ R31, R36, UR45, -R66 ;  /* 0x0000002d241f7c23 */ /* 0x000fe20008010842 */
[----:B----4-:R-:W-:-:S05]  /*da90*/  FADD.FTZ R48, R26, R51 ;  /* 0x000000331a307221 */ /* 0x010fca0000010000 */
[----:B------:R-:W2:Y:S01]  /*daa0*/  MUFU.EX2 R11, R11 ;  /* 0x0000000b000b7308 */ /* 0x000ea20000000800 */
[----:B------:R-:W-:Y:S01]  /*dab0*/  FFMA.FTZ R38, R38, UR45, -R78 ;  /* 0x0000002d26267c23 */ /* 0x000fe2000801084e */
[----:B------:R-:W-:-:S06]  /*dac0*/  FADD.FTZ R47, R27, R24 ;  /* 0x000000181b2f7221 */ /* 0x000fcc0000010000 */
[----:B------:R-:W4:Y:S01]  /*dad0*/  MUFU.EX2 R62, R62 ;  /* 0x0000003e003e7308 */ /* 0x000f220000000800 */
[----:B---3--:R-:W-:Y:S01]  /*dae0*/  FADD.FTZ R51, R81, R48 ;  /* 0x0000003051337221 */ /* 0x008fe20000010000 */
[----:B------:R-:W-:-:S06]  /*daf0*/  FFMA.FTZ R41, R41, UR45, -R78 ;  /* 0x0000002d29297c23 */ /* 0x000fcc000801084e */
[----:B------:R-:W3:Y:S01]  /*db00*/  MUFU.EX2 R29, R29 ;  /* 0x0000001d001d7308 */ /* 0x000ee20000000800 */
[----:B0-----:R-:W-:Y:S01]  /*db10*/  FADD.FTZ R24, R28, R47 ;  /* 0x0000002f1c187221 */ /* 0x001fe20000010000 */
[----:B------:R-:W-:-:S06]  /*db20*/  FFMA.FTZ R3, R40, UR45, -R66 ;  /* 0x0000002d28037c23 */ /* 0x000fcc0008010842 */
[----:B------:R-:W0:Y:S01]  /*db30*/  MUFU.EX2 R8, R8 ;  /* 0x0000000800087308 */ /* 0x000e220000000800 */
[----:B-1----:R-:W-:Y:S01]  /*db40*/  FADD.FTZ R48, R82, R51 ;  /* 0x0000003352307221 */ /* 0x002fe20000010000 */
[----:B------:R-:W-:-:S06]  /*db50*/  FFMA.FTZ R68, R42, UR45, -R78 ;  /* 0x0000002d2a447c23 */ /* 0x000fcc000801084e */
[----:B------:R-:W1:Y:S01]  /*db60*/  MUFU.EX2 R30, R30 ;  /* 0x0000001e001e7308 */ /* 0x000e620000000800 */
[----:B------:R-:W-:Y:S01]  /*db70*/  FADD.FTZ R47, R61, R24 ;  /* 0x000000183d2f7221 */ /* 0x000fe20000010000 */
[----:B--2---:R-:W-:-:S06]  /*db80*/  FADD.FTZ R48, R11, R48 ;  /* 0x000000300b307221 */ /* 0x004fcc0000010000 */
[----:B------:R-:W2:Y:S08]  /*db90*/  MUFU.EX2 R31, R31 ;  /* 0x0000001f001f7308 */ /* 0x000eb00000000800 */
[----:B------:R-:W2:Y:S01]  /*dba0*/  MUFU.EX2 R38, R38 ;  /* 0x0000002600267308 */ /* 0x000ea20000000800 */
[----:B------:R-:W-:Y:S01]  /*dbb0*/  FFMA.FTZ R4, R43, UR45, -R66 ;  /* 0x0000002d2b047c23 */ /* 0x000fe20008010842 */
[----:B------:R-:W-:Y:S01]  /*dbc0*/  F2FP.BF16.F32.PACK_AB R12, R13, R12 ;  /* 0x0000000c0d0c723e */ /* 0x000fe200000010ff */
[----:B----4-:R-:W-:-:S05]  /*dbd0*/  FADD.FTZ R47, R62, R47 ;  /* 0x0000002f3e2f7221 */ /* 0x010fca0000010000 */
[----:B------:R-:W4:Y:S01]  /*dbe0*/  MUFU.EX2 R32, R32 ;  /* 0x0000002000207308 */ /* 0x000f220000000800 */
[----:B---3--:R-:W-:-:S07]  /*dbf0*/  FADD.FTZ R13, R29, R48 ;  /* 0x000000301d0d7221 */ /* 0x008fce0000010000 */
[----:B------:R-:W3:Y:S01]  /*dc00*/  MUFU.EX2 R41, R41 ;  /* 0x0000002900297308 */ /* 0x000ee20000000800 */
[----:B0-----:R-:W-:Y:S01]  /*dc10*/  FADD.FTZ R48, R8, R47 ;  /* 0x0000002f08307221 */ /* 0x001fe20000010000 */
[----:B-1----:R-:W-:-:S06]  /*dc20*/  FADD.FTZ R47, R30, R13 ;  /* 0x0000000d1e2f7221 */ /* 0x002fcc0000010000 */
[----:B------:R-:W0:Y:S08]  /*dc30*/  MUFU.EX2 R3, R3 ;  /* 0x0000000300037308 */ /* 0x000e300000000800 */
[----:B------:R-:W1:Y:S01]  /*dc40*/  MUFU.EX2 R68, R68 ;  /* 0x0000004400447308 */ /* 0x000e620000000800 */
[----:B------:R-:W-:Y:S01]  /*dc50*/  FFMA.FTZ R40, R52, UR45, -R66 ;  /* 0x0000002d34287c23 */ /* 0x000fe20008010842 */
[----:B--2---:R-:W-:Y:S01]  /*dc60*/  FADD.FTZ R13, R31, R48 ;  /* 0x000000301f0d7221 */ /* 0x004fe20000010000 */
[----:B------:R-:W-:-:S05]  /*dc70*/  FADD.FTZ R52, R38, R47 ;  /* 0x0000002f26347221 */ /* 0x000fca0000010000 */
[----:B------:R-:W2:Y:S01]  /*dc80*/  MUFU.EX2 R69, R69 ;  /* 0x0000004500457308 */ /* 0x000ea20000000800 */
[----:B------:R-:W-:Y:S01]  /*dc90*/  FFMA.FTZ R37, R50, UR45, -R78 ;  /* 0x0000002d32257c23 */ /* 0x000fe2000801084e */
[----:B------:R-:W-:-:S06]  /*dca0*/  F2FP.BF16.F32.PACK_AB R24, R26, R25 ;  /* 0x000000191a18723e */ /* 0x000fcc00000010ff */
[----:B------:R-:W2:Y:S01]  /*dcb0*/  MUFU.EX2 R4, R4 ;  /* 0x0000000400047308 */ /* 0x000ea20000000800 */
[----:B----4-:R-:W-:Y:S01]  /*dcc0*/  FADD.FTZ R48, R32, R13 ;  /* 0x0000000d20307221 */ /* 0x010fe20000010000 */
[----:B---3--:R-:W-:-:S06]  /*dcd0*/  FADD.FTZ R25, R41, R52 ;  /* 0x0000003429197221 */ /* 0x008fcc0000010000 */
[----:B------:R-:W3:Y:S01]  /*dce0*/  MUFU.EX2 R83, R83 ;  /* 0x0000005300537308 */ /* 0x000ee20000000800 */
[----:B------:R-:W-:Y:S01]  /*dcf0*/  F2FP.BF16.F32.PACK_AB R13, R57, R7 ;  /* 0x00000007390d723e */ /* 0x000fe200000010ff */
[----:B0-----:R-:W-:-:S06]  /*dd00*/  FADD.FTZ R7, R3, R48 ;  /* 0x0000003003077221 */ /* 0x001fcc0000010000 */
[----:B------:R-:W0:Y:S01]  /*dd10*/  MUFU.EX2 R5, R5 ;  /* 0x0000000500057308 */ /* 0x000e220000000800 */
[----:B-1----:R-:W-:Y:S01]  /*dd20*/  FADD.FTZ R48, R68, R25 ;  /* 0x0000001944307221 */ /* 0x002fe20000010000 */
[----:B------:R-:W-:-:S06]  /*dd30*/  FFMA.FTZ R42, R54, UR45, -R78 ;  /* 0x0000002d362a7c23 */ /* 0x000fcc000801084e */
[----:B------:R-:W1:Y:S01]  /*dd40*/  MUFU.EX2 R20, R20 ;  /* 0x0000001400147308 */ /* 0x000e620000000800 */
[----:B--2---:R-:W-:-:S07]  /*dd50*/  FADD.FTZ R48, R69, R48 ;  /* 0x0000003045307221 */ /* 0x004fce0000010000 */
[----:B------:R-:W2:Y:S01]  /*dd60*/  MUFU.EX2 R35, R35 ;  /* 0x0000002300237308 */ /* 0x000ea20000000800 */
[----:B------:R-:W-:Y:S02]  /*dd70*/  F2FP.BF16.F32.PACK_AB R25, R28, R27 ;  /* 0x0000001b1c19723e */ /* 0x000fe400000010ff */
[----:B------:R-:W-:-:S05]  /*dd80*/  F2FP.BF16.F32.PACK_AB R14, R15, R14 ;  /* 0x0000000e0f0e723e */ /* 0x000fca00000010ff */
[----:B------:R-:W-:Y:S01]  /*dd90*/  MUFU.EX2 R45, R45 ;  /* 0x0000002d002d7308 */ /* 0x000fe20000000800 */
[----:B------:R-:W-:-:S07]  /*dda0*/  FADD.FTZ R28, R4, R7 ;  /* 0x00000007041c7221 */ /* 0x000fce0000010000 */
[----:B------:R-:W-:Y:S08]  /*ddb0*/  MUFU.EX2 R46, R46 ;  /* 0x0000002e002e7308 */ /* 0x000ff00000000800 */
[----:B------:R-:W-:Y:S01]  /*ddc0*/  MUFU.EX2 R49, R49 ;  /* 0x0000003100317308 */ /* 0x000fe20000000800 */
[--C-:B------:R-:W-:Y:S01]  /*ddd0*/  FFMA.FTZ R0, R71, UR45, -R78.reuse ;  /* 0x0000002d47007c23 */ /* 0x100fe2000801084e */
[----:B------:R-:W-:Y:S01]  /*dde0*/  FFMA.FTZ R33, R79, UR45, -R78 ;  /* 0x0000002d4f217c23 */ /* 0x000fe2000801084e */
[----:B------:R-:W4:Y:S05]  /*ddf0*/  LDL R47, [R1+0x90] ;  /* 0x00009000012f7983 */ /* 0x000f2a0000100800 */
[----:B------:R-:W2:Y:S01]  /*de00*/  MUFU.EX2 R37, R37 ;  /* 0x0000002500257308 */ /* 0x000ea20000000800 */
[----:B------:R-:W-:Y:S01]  /*de10*/  F2FP.BF16.F32.PACK_AB R15, R58, R21 ;  /* 0x000000153a0f723e */ /* 0x000fe200000010ff */
[----:B---3--:R-:W-:-:S06]  /*de20*/  FADD.FTZ R21, R83, R48 ;  /* 0x0000003053157221 */ /* 0x008fcc0000010000 */
[----:B------:R-:W3:Y:S01]  /*de30*/  MUFU.EX2 R34, R34 ;  /* 0x0000002200227308 */ /* 0x000ee20000000800 */
[----:B0-----:R-:W-:Y:S01]  /*de40*/  FADD.FTZ R28, R5, R28 ;  /* 0x0000001c051c7221 */ /* 0x001fe20000010000 */
[----:B-1----:R-:W-:-:S06]  /*de50*/  FADD.FTZ R48, R20, R21 ;  /* 0x0000001514307221 */ /* 0x002fcc0000010000 */
[----:B------:R-:W0:Y:S01]  /*de60*/  MUFU.EX2 R42, R42 ;  /* 0x0000002a002a7308 */ /* 0x000e220000000800 */
[----:B--2---:R-:W-:Y:S01]  /*de70*/  FADD.FTZ R7, R35, R28 ;  /* 0x0000001c23077221 */ /* 0x004fe20000010000 */
[----:B------:R-:W-:Y:S01]  /*de80*/  F2FP.BF16.F32.PACK_AB R28, R29, R11 ;  /* 0x0000000b1d1c723e */ /* 0x000fe200000010ff */
[----:B------:R-:W-:Y:S01]  /*de90*/  FADD.FTZ R11, R37, R48 ;  /* 0x00000030250b7221 */ /* 0x000fe20000010000 */
[----:B------:R-:W-:Y:S01]  /*dea0*/  FFMA.FTZ R50, R70, UR45, -R78 ;  /* 0x0000002d46327c23 */ /* 0x000fe2000801084e */
[----:B------:R-:W-:Y:S02]  /*deb0*/  F2FP.BF16.F32.PACK_AB R29, R31, R8 ;  /* 0x000000081f1d723e */ /* 0x000fe400000010ff */
[----:B---3--:R-:W-:-:S03]  /*dec0*/  FADD.FTZ R11, R34, R11 ;  /* 0x0000000b220b7221 */ /* 0x008fc60000010000 */
[----:B------:R-:W1:Y:S01]  /*ded0*/  MUFU.EX2 R50, R50 ;  /* 0x0000003200327308 */ /* 0x000e620000000800 */
[----:B------:R-:W-:Y:S01]  /*dee0*/  FFMA.FTZ R54, R72, UR45, -R78 ;  /* 0x0000002d48367c23 */ /* 0x000fe2000801084e */
[----:B------:R-:W-:Y:S01]  /*def0*/  F2FP.BF16.F32.PACK_AB R31, R3, R32 ;  /* 0x00000020031f723e */ /* 0x000fe200000010ff */
[----:B0-----:R-:W-:-:S05]  /*df00*/  FADD.FTZ R8, R42, R11 ;  /* 0x0000000b2a087221 */ /* 0x001fca0000010000 */
[----:B------:R-:W0:Y:S01]  /*df10*/  MUFU.EX2 R53, R53 ;  /* 0x0000003500357308 */ /* 0x000e220000000800 */
[----:B------:R-:W-:Y:S01]  /*df20*/  FADD.FTZ R3, R45, R8 ;  /* 0x000000082d037221 */ /* 0x000fe20000010000 */
[----:B------:R2:W-:Y:S03]  /*df30*/  STSM.16.M88.4 [R92], R12 ;  /* 0x0000000c5c007844 */ /* 0x0005e60000000200 */
[----:B------:R-:W-:-:S03]  /*df40*/  FADD.FTZ R8, R46, R3 ;  /* 0x000000032e087221 */ /* 0x000fc60000010000 */
[----:B------:R-:W3:Y:S08]  /*df50*/  MUFU.EX2 R54, R54 ;  /* 0x0000003600367308 */ /* 0x000ef00000000800 */
[----:B------:R-:W-:Y:S01]  /*df60*/  MUFU.EX2 R0, R0 ;  /* 0x0000000000007308 */ /* 0x000fe20000000800 */
[----:B--2---:R-:W-:Y:S01]  /*df70*/  F2FP.BF16.F32.PACK_AB R13, R5, R4 ;  /* 0x00000004050d723e */ /* 0x004fe200000010ff */
[----:B------:R-:W-:-:S06]  /*df80*/  FADD.FTZ R5, R49, R8 ;  /* 0x0000000831057221 */ /* 0x000fcc0000010000 */
[----:B------:R-:W2:Y:S01]  /*df90*/  MUFU.EX2 R33, R33 ;  /* 0x0000002100217308 */ /* 0x000ea20000000800 */
[----:B-1----:R-:W-:Y:S01]  /*dfa0*/  FADD.FTZ R8, R50, R5 ;  /* 0x0000000532087221 */ /* 0x002fe20000010000 */
[----:B------:R-:W-:Y:S02]  /*dfb0*/  F2FP.BF16.F32.PACK_AB R26, R82, R81 ;  /* 0x00000051521a723e */ /* 0x000fe400000010ff */
[----:B------:R-:W-:Y:S01]  /*dfc0*/  F2FP.BF16.F32.PACK_AB R27, R62, R61 ;  /* 0x0000003d3e1b723e */ /* 0x000fe200000010ff */
[----:B0-----:R-:W-:Y:S01]  /*dfd0*/  FADD.FTZ R5, R53, R8 ;  /* 0x0000000835057221 */ /* 0x001fe20000010000 */
[----:B------:R-:W-:-:S03]  /*dfe0*/  F2FP.BF16.F32.PACK_AB R30, R38, R30 ;  /* 0x0000001e261e723e */ /* 0x000fc600000010ff */
[----:B---3--:R-:W-:Y:S01]  /*dff0*/  FADD.FTZ R5, R54, R5 ;  /* 0x0000000536057221 */ /* 0x008fe20000010000 */
[----:B------:R-:W-:Y:S04]  /*e000*/  STSM.16.M88.4 [R90], R24 ;  /* 0x000000185a007844 */ /* 0x000fe80000000200 */
[----:B------:R2:W-:Y:S02]  /*e010*/  STSM.16.M88.4 [R89], R28 ;  /* 0x0000001c59007844 */ /* 0x0005e40000000200 */
[----:B--2---:R-:W-:Y:S01]  /*e020*/  F2FP.BF16.F32.PACK_AB R30, R33, R0 ;  /* 0x00000000211e723e */ /* 0x004fe200000010ff */
[----:B------:R-:W-:Y:S02]  /*e030*/  FADD.FTZ R0, R0, R5 ;  /* 0x0000000500007221 */ /* 0x000fe40000010000 */
[----:B------:R-:W2:Y:S01]  /*e040*/  LDL R5, [R1+0x78] ;  /* 0x0000780001057983 */ /* 0x000ea20000100800 */
[----:B------:R-:W0:Y:S01]  /*e050*/  MUFU.EX2 R44, R44 ;  /* 0x0000002c002c7308 */ /* 0x000e220000000800 */
[--C-:B------:R-:W-:Y:S01]  /*e060*/  FFMA.FTZ R55, R55, UR45, -R66.reuse ;  /* 0x0000002d37377c23 */ /* 0x100fe20008010842 */
[----:B------:R-:W-:-:S06]  /*e070*/  FFMA.FTZ R36, R56, UR45, -R66 ;  /* 0x0000002d38247c23 */ /* 0x000fcc0008010842 */
[----:B------:R-:W1:Y:S01]  /*e080*/  MUFU.EX2 R39, R39 ;  /* 0x0000002700277308 */ /* 0x000e620000000800 */
[----:B------:R-:W-:-:S07]  /*e090*/  FFMA.FTZ R43, R59, UR45, -R66 ;  /* 0x0000002d3b2b7c23 */ /* 0x000fce0008010842 */
[----:B------:R-:W3:Y:S01]  /*e0a0*/  MUFU.EX2 R40, R40 ;  /* 0x0000002800287308 */ /* 0x000ee20000000800 */
[----:B0-----:R-:W-:Y:S01]  /*e0b0*/  FADD.FTZ R38, R44, R7 ;  /* 0x000000072c267221 */ /* 0x001fe20000010000 */
[----:B------:R-:W-:-:S06]  /*e0c0*/  FFMA.FTZ R60, R60, UR45, -R66 ;  /* 0x0000002d3c3c7c23 */ /* 0x000fcc0008010842 */
[----:B------:R-:W0:Y:S01]  /*e0d0*/  MUFU.EX2 R10, R55 ;  /* 0x00000037000a7308 */ /* 0x000e220000000800 */
[----:B-1----:R-:W-:Y:S01]  /*e0e0*/  FADD.FTZ R7, R39, R38 ;  /* 0x0000002627077221 */ /* 0x002fe20000010000 */
[----:B------:R-:W-:-:S06]  /*e0f0*/  FFMA.FTZ R63, R63, UR45, -R66 ;  /* 0x0000002d3f3f7c23 */ /* 0x000fcc0008010842 */
[----:B------:R-:W1:Y:S01]  /*e100*/  MUFU.EX2 R36, R36 ;  /* 0x0000002400247308 */ /* 0x000e620000000800 */
[--C-:B------:R-:W-:Y:S01]  /*e110*/  FFMA.FTZ R76, R76, UR45, -R66.reuse ;  /* 0x0000002d4c4c7c23 */ /* 0x100fe20008010842 */
[--C-:B------:R-:W-:Y:S01]  /*e120*/  FFMA.FTZ R75, R75, UR45, -R66.reuse ;  /* 0x0000002d4b4b7c23 */ /* 0x100fe20008010842 */
[--C-:B------:R-:W-:Y:S01]  /*e130*/  FFMA.FTZ R74, R74, UR45, -R66.reuse ;  /* 0x0000002d4a4a7c23 */ /* 0x100fe20008010842 */
[--C-:B------:R-:W-:Y:S01]  /*e140*/  FFMA.FTZ R73, R73, UR45, -R66.reuse ;  /* 0x0000002d49497c23 */ /* 0x100fe20008010842 */
[----:B------:R-:W-:-:S03]  /*e150*/  FFMA.FTZ R66, R77, UR45, -R66 ;  /* 0x0000002d4d427c23 */ /* 0x000fc60008010842 */
[----:B------:R-:W1:Y:S01]  /*e160*/  MUFU.EX2 R43, R43 ;  /* 0x0000002b002b7308 */ /* 0x000e620000000800 */
[----:B---3--:R-:W-:-:S07]  /*e170*/  FADD.FTZ R7, R40, R7 ;  /* 0x0000000728077221 */ /* 0x008fce0000010000 */
[----:B------:R-:W3:Y:S01]  /*e180*/  MUFU.EX2 R60, R60 ;  /* 0x0000003c003c7308 */ /* 0x000ee20000000800 */
[----:B0-----:R-:W-:-:S07]  /*e190*/  FADD.FTZ R7, R10, R7 ;  /* 0x000000070a077221 */ /* 0x001fce0000010000 */
[----:B------:R-:W0:Y:S01]  /*e1a0*/  MUFU.EX2 R63, R63 ;  /* 0x0000003f003f7308 */ /* 0x000e220000000800 */
[----:B-1----:R-:W-:-:S07]  /*e1b0*/  FADD.FTZ R4, R36, R7 ;  /* 0x0000000724047221 */ /* 0x002fce0000010000 */
[----:B------:R-:W1:Y:S08]  /*e1c0*/  MUFU.EX2 R76, R76 ;  /* 0x0000004c004c7308 */ /* 0x000e700000000800 */
[----:B------:R-:W-:Y:S08]  /*e1d0*/  MUFU.EX2 R75, R75 ;  /* 0x0000004b004b7308 */ /* 0x000ff00000000800 */
[----:B------:R-:W1:Y:S08]  /*e1e0*/  MUFU.EX2 R74, R74 ;  /* 0x0000004a004a7308 */ /* 0x000e700000000800 */
[----:B------:R-:W-:Y:S08]  /*e1f0*/  MUFU.EX2 R73, R73 ;  /* 0x0000004900497308 */ /* 0x000ff00000000800 */
[----:B------:R-:W1:Y:S01]  /*e200*/  MUFU.EX2 R66, R66 ;  /* 0x0000004200427308 */ /* 0x000e620000000800 */
[----:B------:R-:W-:Y:S01]  /*e210*/  FADD.FTZ R3, R43, R4 ;  /* 0x000000042b037221 */ /* 0x000fe20000010000 */
[----:B------:R-:W-:-:S02]  /*e220*/  F2FP.BF16.F32.PACK_AB R12, R68, R41 ;  /* 0x00000029440c723e */ /* 0x000fc400000010ff */
[----:B------:R-:W-:Y:S02]  /*e230*/  F2FP.BF16.F32.PACK_AB R14, R83, R69 ;  /* 0x00000045530e723e */ /* 0x000fe400000010ff */
[----:B------:R-:W-:Y:S01]  /*e240*/  F2FP.BF16.F32.PACK_AB R15, R44, R35 ;  /* 0x000000232c0f723e */ /* 0x000fe200000010ff */
[----:B---3--:R-:W-:Y:S01]  /*e250*/  FADD.FTZ R4, R60, R3 ;  /* 0x000000033c047221 */ /* 0x008fe20000010000 */
[----:B------:R-:W-:-:S03]  /*e260*/  F2FP.BF16.F32.PACK_AB R24, R46, R45 ;  /* 0x0000002d2e18723e */ /* 0x000fc600000010ff */
[----:B------:R3:W-:Y:S01]  /*e270*/  STSM.16.M88.4 [R91+0x27800], R12 ;  /* 0x0278000c5b007844 */ /* 0x0007e20000000200 */
[----:B0-----:R-:W-:Y:S01]  /*e280*/  FADD.FTZ R3, R63, R4 ;  /* 0x000000043f037221 */ /* 0x001fe20000010000 */
[----:B------:R-:W-:Y:S02]  /*e290*/  F2FP.BF16.F32.PACK_AB R26, R50, R49 ;  /* 0x00000031321a723e */ /* 0x000fe400000010ff */
[----:B------:R-:W-:Y:S02]  /*e2a0*/  F2FP.BF16.F32.PACK_AB R25, R60, R43 ;  /* 0x0000002b3c19723e */ /* 0x000fe400000010ff */
[----:B-1----:R-:W-:Y:S02]  /*e2b0*/  F2FP.BF16.F32.PACK_AB R27, R76, R63 ;  /* 0x0000003f4c1b723e */ /* 0x002fe400000010ff */
[----:B------:R-:W-:Y:S02]  /*e2c0*/  F2FP.BF16.F32.PACK_AB R28, R54, R53 ;  /* 0x00000035361c723e */ /* 0x000fe400000010ff */
[----:B------:R-:W-:-:S02]  /*e2d0*/  F2FP.BF16.F32.PACK_AB R29, R74, R75 ;  /* 0x0000004b4a1d723e */ /* 0x000fc400000010ff */
[----:B------:R-:W-:Y:S02]  /*e2e0*/  F2FP.BF16.F32.PACK_AB R31, R66, R73 ;  /* 0x00000049421f723e */ /* 0x000fe400000010ff */
[----:B---3--:R-:W-:Y:S02]  /*e2f0*/  F2FP.BF16.F32.PACK_AB R12, R37, R20 ;  /* 0x00000014250c723e */ /* 0x008fe400000010ff */
[----:B------:R-:W-:Y:S02]  /*e300*/  F2FP.BF16.F32.PACK_AB R14, R42, R34 ;  /* 0x000000222a0e723e */ /* 0x000fe400000010ff */
[----:B------:R-:W-:Y:S02]  /*e310*/  F2FP.BF16.F32.PACK_AB R13, R40, R39 ;  /* 0x00000027280d723e */ /* 0x000fe400000010ff */
[----:B------:R-:W-:Y:S01]  /*e320*/  F2FP.BF16.F32.PACK_AB R15, R36, R10 ;  /* 0x0000000a240f723e */ /* 0x000fe200000010ff */
[----:B------:R-:W-:-:S04]  /*e330*/  FADD.FTZ R4, R76, R3 ;  /* 0x000000034c047221 */ /* 0x000fc80000010000 */
[----:B------:R-:W-:-:S04]  /*e340*/  FADD.FTZ R3, R75, R4 ;  /* 0x000000044b037221 */ /* 0x000fc80000010000 */
[----:B------:R-:W-:Y:S01]  /*e350*/  FADD.FTZ R4, R74, R3 ;  /* 0x000000034a047221 */ /* 0x000fe20000010000 */
[----:B------:R-:W-:Y:S01]  /*e360*/  FADD.FTZ R3, R33, R0 ;  /* 0x0000000021037221 */ /* 0x000fe20000010000 */
[----:B------:R-:W-:Y:S02]  /*e370*/  VIADD R0, R88, 0xfffffffe ;  /* 0xfffffffe58007836 */ /* 0x000fe40000000000 */
[----:B------:R-:W-:Y:S01]  /*e380*/  FADD.FTZ R73, R73, R4 ;  /* 0x0000000449497221 */ /* 0x000fe20000010000 */
[--C-:B------:R-:W-:Y:S01]  /*e390*/  IMAD.MOV.U32 R134, RZ, RZ, R135.reuse ;  /* 0x000000ffff867224 */ /* 0x100fe200078e0087 */
[-C--:B------:R-:W-:Y:S01]  /*e3a0*/  MOV R126, R135.reuse ;  /* 0x00000087007e7202 */ /* 0x080fe20000000f00 */
[----:B------:R-:W-:Y:S02]  /*e3b0*/  IMAD.MOV.U32 R133, RZ, RZ, R135 ;  /* 0x000000ffff857224 */ /* 0x000fe400078e0087 */
[----:B------:R-:W-:Y:S01]  /*e3c0*/  FADD.FTZ R4, R66, R73 ;  /* 0x0000004942047221 */ /* 0x000fe20000010000 */
[--C-:B------:R-:W-:Y:S01]  /*e3d0*/  IMAD.MOV.U32 R132, RZ, RZ, R135.reuse ;  /* 0x000000ffff847224 */ /* 0x100fe200078e0087 */
[----:B-----5:R-:W-:Y:S01]  /*e3e0*/  MOV R95, R135 ;  /* 0x00000087005f7202 */ /* 0x020fe20000000f00 */
        /* <DEDUP_REMOVED lines=12> */
[--C-:B------:R-:W-:Y:S01]  /*e4b0*/  IMAD.MOV.U32 R118, RZ, RZ, R135.reuse ;  /* 0x000000ffff767224 */ /* 0x100fe200078e0087 */
[----:B----4-:R-:W-:Y:S04]  /*e4c0*/  STSM.16.M88.4 [R47], R12 ;  /* 0x0000000c2f007844 */ /* 0x010fe80000000200 */
[----:B------:R0:W-:Y:S04]  /*e4d0*/  STSM.16.M88.4 [R90+0x6000], R24 ;  /* 0x006000185a007844 */ /* 0x0001e80000000200 */
[----:B------:R1:W-:Y:S01]  /*e4e0*/  STSM.16.M88.4 [R89+0x6000], R28 ;  /* 0x0060001c59007844 */ /* 0x0003e20000000200 */
[----:B------:R3:W-:Y:S06]  /*e4f0*/  MEMBAR.ALL.CTA ;  /* 0x0000000000007992 */ /* 0x0007ec0000008000 */
[----:B---3--:R-:W3:Y:S01]  /*e500*/  FENCE.VIEW.ASYNC.S ;  /* 0x00000000000073c6 */ /* 0x008ee20000000000 */
        /* <DEDUP_REMOVED lines=26> */
[--C-:B0-----:R-:W-:Y:S02]  /*e6b0*/  IMAD.MOV.U32 R90, RZ, RZ, R135.reuse ;  /* 0x000000ffff5a7224 */ /* 0x101fe400078e0087 */
[--C-:B-1----:R-:W-:Y:S02]  /*e6c0*/  IMAD.MOV.U32 R89, RZ, RZ, R135.reuse ;  /* 0x000000ffff597224 */ /* 0x102fe400078e0087 */
[----:B------:R-:W-:Y:S01]  /*e6d0*/  IMAD.MOV.U32 R88, RZ, RZ, R135 ;  /* 0x000000ffff587224 */ /* 0x000fe200078e0087 */
[----:B--2---:R-:W-:Y:S01]  /*e6e0*/  ISETP.GE.AND P1, PT, R0, R5, PT ;  /* 0x000000050000720c */ /* 0x004fe20003f26270 */
[----:B---3--:R-:W-:-:S12]  /*e6f0*/  NOP ;  /* 0x0000000000007918 */ /* 0x008fd80000000000 */
[----:B------:R-:W-:Y:S05]  /*e700*/  @!P1 BRA `(.L_x_10520) ;  /* 0x0000002c00c49947 */ /* 0x000fea0003800000 */
[----:B------:R0:W5:Y:S01]  /*e710*/  LDL.LU R10, [R1] ;  /* 0x00000000010a7983 */ /* 0x0001620000300800 */
[----:B------:R-:W-:Y:S01]  /*e720*/  IMAD.MOV.U32 R8, RZ, RZ, R9 ;  /* 0x000000ffff087224 */ /* 0x000fe200078e0009 */
[----:B------:R-:W-:Y:S01]  /*e730*/  CS2R R134, SRZ ;  /* 0x0000000000867805 */ /* 0x000fe2000001ff00 */
[----:B------:R-:W-:Y:S01]  /*e740*/  IMAD.MOV.U32 R7, RZ, RZ, R6 ;  /* 0x000000ffff077224 */ /* 0x000fe200078e0006 */
[----:B------:R-:W-:Y:S01]  /*e750*/  CS2R R132, SRZ ;  /* 0x0000000000847805 */ /* 0x000fe2000001ff00 */
[----:B------:R-:W-:Y:S01]  /*e760*/  IMAD.MOV.U32 R5, RZ, RZ, R142 ;  /* 0x000000ffff057224 */ /* 0x000fe200078e008e */
        /* <DEDUP_REMOVED lines=21> */
[----:B0-----:R-:W-:-:S07]  /*e8c0*/  CS2R R88, SRZ ;  /* 0x0000000000587805 */ /* 0x001fce000001ff00 */
.L_x_10532:
[----:B------:R-:W2:Y:S01]  /*e8d0*/  LDL R6, [R1+0x7c] ;  /* 0x00007c0001067983 */ /* 0x000ea20000100800 */
[----:B------:R-:W-:Y:S01]  /*e8e0*/  ISETP.NE.AND P1, PT, R5, 0x1, PT ;  /* 0x000000010500780c */ /* 0x000fe20003f25270 */
[----:B------:R-:W-:Y:S05]  /*e8f0*/  YIELD ;  /* 0x0000000000007946 */ /* 0x000fea0003800000 */
[----:B------:R-:W-:-:S04]  /*e900*/  SEL R9, RZ, 0x1, P1 ;  /* 0x00000001ff097807 */ /* 0x000fc80000800000 */
[----:B-----5:R-:W-:-:S05]  /*e910*/  LOP3.LUT R11, R10, R9, RZ, 0x3c, !PT ;  /* 0x000000090a0b7212 */ /* 0x020fca00078e3cff */
[----:B------:R0:W-:Y:S01]  /*e920*/  STL [R1], R11 ;  /* 0x0000000b01007387 */ /* 0x0001e20000100800 */
[----:B--2---:R-:W-:-:S13]  /*e930*/  ISETP.NE.AND P1, PT, R6, RZ, PT ;  /* 0x000000ff0600720c */ /* 0x004fda0003f25270 */
[----:B0-----:R-:W-:Y:S05]  /*e940*/  @P1 BRA `(.L_x_10521) ;  /* 0x00000000003c1947 */ /* 0x001fea0003800000 */
[----:B------:R-:W-:Y:S05]  /*e950*/  @!P0 BRA `(.L_x_10522) ;  /* 0x0000000000048947 */ /* 0x000fea0003800000 */
[----:B------:R-:W-:Y:S01]  /*e960*/  BPT.TRAP 0x1 ;  /* 0x000000040000795c */ /* 0x000fe20000300000 */
.L_x_10522:
        /* <DEDUP_REMOVED lines=8> */
.L_x_10523:
[----:B------:R-:W-:Y:S04]  /*e9f0*/  BSSY B0, `(.L_x_10521) ;  /* 0x0000004000007945 */ /* 0x000fe80003800000 */
[----:B-1----:R-:W-:Y:S05]  /*ea00*/  @P2 BRA `(.L_x_10524) ;  /* 0x0000000000082947 */ /* 0x002fea0003800000 */
[----:B------:R-:W1:Y:S02]  /*ea10*/  SYNCS.PHASECHK.TRANS64.TRYWAIT P2, [R9+URZ+0x2d830], R6 ;  /* 0x02d83006090075a7 */ /* 0x000e64000804017f */
[----:B-1----:R-:W-:Y:S05]  /*ea20*/  @!P2 BRA `(.L_x_10525) ;  /* 0x000000dc00fca947 */ /* 0x002fea0003800000 */
.L_x_10524:
[----:B------:R-:W-:Y:S05]  /*ea30*/  BSYNC B0 ;  /* 0x0000000000007941 */ /* 0x000fea0003800000 */
.L_x_10521:
[----:B01----:R-:W2:Y:S04]  /*ea40*/  LDL R9, [R1+0x80] ;  /* 0x0000800001097983 */ /* 0x003ea80000100800 */
[----:B------:R-:W3:Y:S01]  /*ea50*/  LDL.64 R26, [R1+0x18] ;  /* 0x00001800011a7983 */ /* 0x000ee20000100a00 */
[----:B------:R-:W-:Y:S01]  /*ea60*/  VIADD R142, R5, 0x1 ;  /* 0x00000001058e7836 */ /* 0x000fe20000000000 */
[----:B------:R-:W-:Y:S05]  /*ea70*/  WARPSYNC.ALL ;  /* 0x0000000000007948 */ /* 0x000fea0003800000 */
[C---:B------:R-:W-:Y:S01]  /*ea80*/  ISETP.NE.AND P2, PT, R142.reuse, 0x2, PT ;  /* 0x000000028e00780c */ /* 0x040fe20003f45270 */
[----:B------:R-:W4:Y:S03]  /*ea90*/  LDL.64 R154, [R1+0x60] ;  /* 0x00006000019a7983 */ /* 0x000f260000100a00 */
[----:B------:R-:W-:Y:S01]  /*eaa0*/  SEL R142, R142, RZ, P2 ;  /* 0x000000ff8e8e7207 */ /* 0x000fe20001000000 */
[----:B------:R-:W-:Y:S01]  /*eab0*/  IMAD.MOV.U32 R15, RZ, RZ, -0x7fffffe0 ;  /* 0x80000020ff0f7424 */ /* 0x000fe200078e00ff */
[----:B------:R-:W0:Y:S04]  /*eac0*/  S2R R6, SR_TID.X ;  /* 0x0000000000067919 */ /* 0x000e280000002100 */
[----:B------:R-:W-:Y:S01]  /*ead0*/  R2UR UR15, R15 ;  /* 0x000000000f0f72ca */ /* 0x000fe200000e0000 */
[----:B------:R-:W-:Y:S01]  /*eae0*/  IMAD.MOV.U32 R13, RZ, RZ, -0x7fffffe0 ;  /* 0x80000020ff0d7424 */ /* 0x000fe200078e00ff */
[----:B------:R-:W5:Y:S04]  /*eaf0*/  LDL.64 R150, [R1+0x40] ;  /* 0x0000400001967983 */ /* 0x000f680000100a00 */
[----:B------:R-:W5:Y:S04]  /*eb00*/  LDL.64 R148, [R1+0x38] ;  /* 0x0000380001947983 */ /* 0x000f680000100a00 */
[----:B------:R-:W5:Y:S01]  /*eb10*/  LDL.64 R146, [R1+0x30] ;  /* 0x0000300001927983 */ /* 0x000f620000100a00 */
[----:B0-----:R-:W-:-:S05]  /*eb20*/  SHF.R.U32.HI R6, RZ, 0x7, R6 ;  /* 0x00000007ff067819 */ /* 0x001fca0000011606 */
[----:B------:R-:W-:Y:S01]  /*eb30*/  VIADD R6, R6, 0x8 ;  /* 0x0000000806067836 */ /* 0x000fe20000000000 */
[----:B------:R-:W-:Y:S01]  /*eb40*/  R2UR UR7, R13 ;  /* 0x000000000d0772ca */ /* 0x000fe200000e0000 */
[----:B------:R-:W-:-:S05]  /*eb50*/  IMAD.MOV.U32 R25, RZ, RZ, -0x7fffffe0 ;  /* 0x80000020ff197424 */ /* 0x000fca00078e00ff */
[----:B------:R-:W-:Y:S01]  /*eb60*/  R2UR UR23, R25 ;  /* 0x00000000191772ca */ /* 0x000fe200000e0000 */
[----:B------:R-:W-:Y:S02]  /*eb70*/  IMAD.MOV.U32 R21, RZ, RZ, -0x7fffffe0 ;  /* 0x80000020ff157424 */ /* 0x000fe400078e00ff */
[----:B--2---:R-:W-:-:S04]  /*eb80*/  IMAD R12, R142, 0x600, R9 ;  /* 0x000006008e0c7824 */ /* 0x004fc800078e0209 */
[----:B------:R-:W-:-:S05]  /*eb90*/  VIADD R14, R12, 0x200 ;  /* 0x000002000c0e7836 */ /* 0x000fca0000000000 */
[----:B------:R-:W-:Y:S02]  /*eba0*/  R2UR UR14, R14 ;  /* 0x000000000e0e72ca */ /* 0x000fe400000e0000 */
[----:B------:R-:W2:Y:S01]  /*ebb0*/  LDL.64 R14, [R1+0x68] ;  /* 0x00006800010e7983 */ /* 0x000ea20000100a00 */
[C---:B------:R-:W-:Y:S01]  /*ebc0*/  R2UR UR6, R12.reuse ;  /* 0x000000000c0672ca */ /* 0x040fe200000e0000 */
[----:B------:R-:W-:Y:S01]  /*ebd0*/  VIADD R24, R12, 0x400 ;  /* 0x000004000c187836 */ /* 0x000fe20000000000 */
[----:B---3--:R-:W-:Y:S02]  /*ebe0*/  R2UR UR4, R26 ;  /* 0x000000001a0472ca */ /* 0x008fe400000e0000 */
[----:B------:R-:W-:Y:S02]  /*ebf0*/  R2UR UR5, R27 ;  /* 0x000000001b0572ca */ /* 0x000fe400000e0000 */
[----:B------:R-:W-:Y:S01]  /*ec00*/  R2UR UR22, R24 ;  /* 0x00000000181672ca */ /* 0x000fe200000e0000 */
[----:B------:R0:W-:Y:S06]  /*ec10*/  BAR.SYNC.DEFER_BLOCKING R6, 0x100 ;  /* 0x000400060000751d */ /* 0x0001ec0000010000 */
[----:B------:R-:W-:-:S06]  /*ec20*/  WARPGROUP.ARRIVE ;  /* 0x00000000000079c5 */ /* 0x000fcc0000000000 */
[----:B------:R-:W-:Y:S01]  /*ec30*/  HGMMA.64x128x16.F32.BF16 R24, gdesc[UR4], RZ, !UPT, gsb0 ;  /* 0x01e00000041879f0 */ /* 0x000fe2000c0018ff */
[----:B------:R-:W-:Y:S01]  /*ec40*/  VIADD R20, R12, 0x2 ;  /* 0x000000020c147836 */ /* 0x000fe20000000000 */
[----:B------:R-:W-:-:S04]  /*ec50*/  R2UR UR11, R21 ;  /* 0x00000000150b72ca */ /* 0x000fc800000e0000 */
[----:B------:R-:W-:Y:S02]  /*ec60*/  R2UR UR10, R20 ;  /* 0x00000000140a72ca */ /* 0x000fe400000e0000 */
[----:B----4-:R-:W-:Y:S02]  /*ec70*/  R2UR UR12, R154 ;  /* 0x000000009a0c72ca */ /* 0x010fe400000e0000 */
[----:B------:R-:W-:Y:S01]  /*ec80*/  R2UR UR13, R155 ;  /* 0x000000009b0d72ca */ /* 0x000fe200000e0000 */
[----:B------:R-:W-:Y:S02]  /*ec90*/  WARPGROUP.DEPBAR.LE gsb0, 0x0 ;  /* 0x00008000000079c5 */ /* 0x000fe40000010000 */
[----:B------:R-:W-:Y:S01]  /*eca0*/  WARPGROUP.ARRIVE ;  /* 0x00000000000079c5 */ /* 0x000fe20000000000 */
[----:B--2---:R-:W-:Y:S02]  /*ecb0*/  R2UR UR8, R14 ;  /* 0x000000000e0872ca */ /* 0x004fe400000e0000 */
[----:B------:R-:W-:-:S13]  /*ecc0*/  R2UR UR9, R15 ;  /* 0x000000000f0972ca */ /* 0x000fda00000e0000 */
[----:B------:R-:W-:Y:S01]  /*ecd0*/  HGMMA.64x128x16.F32.BF16 R24, gdesc[UR8], R24, gsb0 ;  /* 0x01e00000081879f0 */ /* 0x000fe20008001818 */
[----:B------:R-:W-:Y:S01]  /*ece0*/  VIADD R20, R12, 0x202 ;  /* 0x000002020c147836 */ /* 0x000fe20000000000 */
[----:B------:R-:W-:Y:S02]  /*ecf0*/  R2UR UR19, R21 ;  /* 0x00000000151372ca */ /* 0x000fe400000e0000 */
[----:B-----5:R-:W-:Y:S02]  /*ed00*/  R2UR UR16, R150 ;  /* 0x00000000961072ca */ /* 0x020fe400000e0000 */
[----:B------:R-:W-:Y:S02]  /*ed10*/  R2UR UR18, R20 ;  /* 0x00000000141272ca */ /* 0x000fe400000e0000 */
[----:B------:R-:W-:Y:S01]  /*ed20*/  R2UR UR17, R151 ;  /* 0x00000000971172ca */ /* 0x000fe200000e0000 */
[----:B------:R-:W-:Y:S02]  /*ed30*/  WARPGROUP.DEPBAR.LE gsb0, 0x0 ;  /* 0x00008000000079c5 */ /* 0x000fe40000010000 */
[----:B------:R-:W-:-:S06]  /*ed40*/  WARPGROUP.ARRIVE ;  /* 0x00000000000079c5 */ /* 0x000fcc0000000000 */
[----:B------:R-:W-:Y:S01]  /*ed50*/  HGMMA.64x128x16.F32.BF16 R24, gdesc[UR12], R24, gsb0 ;  /* 0x01e000000c1879f0 */ /* 0x000fe20008001818 */
[----:B------:R-:W-:Y:S02]  /*ed60*/  R2UR UR20, R148 ;  /* 0x00000000941472ca */ /* 0x000fe400000e0000 */
[----:B------:R-:W-:Y:S01]  /*ed70*/  R2UR UR21, R149 ;  /* 0x00000000951572ca */ /* 0x000fe200000e0000 */
[----:B------:R-:W-:Y:S02]  /*ed80*/  WARPGROUP.DEPBAR.LE gsb0, 0x0 ;  /* 0x00008000000079c5 */ /* 0x000fe40000010000 */
[----:B------:R-:W-:-:S06]  /*ed90*/  WARPGROUP.ARRIVE ;  /* 0x00000000000079c5 */ /* 0x000fcc0000000000 */
[----:B------:R-:W-:Y:S01]  /*eda0*/  HGMMA.64x128x16.F32.BF16 R24, gdesc[UR16], R24, gsb0 ;  /* 0x01e00000101879f0 */ /* 0x000fe20008001818 */
[----:B------:R-:W-:Y:S01]  /*edb0*/  VIADD R12, R12, 0x402 ;  /* 0x000004020c0c7836 */ /* 0x000fe20000000000 */
[----:B------:R-:W-:Y:S02]  /*edc0*/  R2UR UR27, R13 ;  /* 0x000000000d1b72ca */ /* 0x000fe400000e0000 */
[----:B------:R-:W-:Y:S02]  /*edd0*/  R2UR UR24, R146 ;  /* 0x00000000921872ca */ /* 0x000fe400000e0000 */
        /* <DEDUP_REMOVED lines=12> */
.L_x_10527:
[----:B------:R-:W-:Y:S01]  /*eea0*/  SHF.L.U32 R6, R10, 0x1f, RZ ;  /* 0x0000001f0a067819 */ /* 0x000fe200000006ff */
[----:B------:R-:W-:-:S04]  /*eeb0*/  IMAD R9, R5, 0x8, R2 ;  /* 0x0000000805097824 */ /* 0x000fc800078e0202 */
[----:B------:R0:W1:Y:S01]  /*eec0*/  SYNCS.PHASECHK.TRANS64.TRYWAIT P1, [R9+URZ+0x2d850], R6 ;  /* 0x02d85006090075a7 */ /* 0x000062000802017f */
[----:B------:R-:W-:Y:S05]  /*eed0*/  @!P0 BRA `(.L_x_10528) ;  /* 0x0000000000048947 */ /* 0x000fea0003800000 */
[----:B------:R-:W-:Y:S01]  /*eee0*/  BPT.TRAP 0x1 ;  /* 0x000000040000795c */ /* 0x000fe20000300000 */
.L_x_10528:
[----:B-1----:R-:W-:Y:S05]  /*eef0*/  @P1 BRA `(.L_x_10526) ;  /* 0x0000000000081947 */ /* 0x002fea0003800000 */
[----:B------:R-:W1:Y:S02]  /*ef00*/  SYNCS.PHASECHK.TRANS64.TRYWAIT P1, [R9+URZ+0x2d850], R6 ;  /* 0x02d85006090075a7 */ /* 0x000e64000802017f */
[----:B-1----:R-:W-:Y:S05]  /*ef10*/  @!P1 BRA `(.L_x_10529) ;  /* 0x000000d800d49947 */ /* 0x002fea0003800000 */
.L_x_10526:
[----:B------:R-:W2:Y:S01]  /*ef20*/  LDL R14, [R1+0x84] ;  /* 0x00008400010e7983 */ /* 0x000ea20000100800 */
[----:B01----:R-:W-:Y:S01]  /*ef30*/  VIADD R6, R2, 0x400 ;  /* 0x0000040002067836 */ /* 0x003fe20000000000 */
[----:B------:R-:W-:Y:S05]  /*ef40*/  WARPSYNC.ALL ;  /* 0x0000000000007948 */ /* 0x000fea0003800000 */
[----:B------:R-:W-:Y:S01]  /*ef50*/  SHF.R.U32.HI R6, RZ, 0x4, R6 ;  /* 0x00000004ff067819 */ /* 0x000fe20000011606 */
[----:B------:R-:W-:Y:S01]  /*ef60*/  IMAD.MOV.U32 R11, RZ, RZ, -0x7fffffe0 ;  /* 0x80000020ff0b7424 */ /* 0x000fe200078e00ff */
[----:B------:R-:W-:Y:S01]  /*ef70*/  WARPGROUP.ARRIVE ;  /* 0x00000000000079c5 */ /* 0x000fe20000000000 */
[----:B------:R-:W-:Y:S01]  /*ef80*/  IMAD.MOV.U32 R13, RZ, RZ, -0x7fffffe0 ;  /* 0x80000020ff0d7424 */ /* 0x000fe200078e00ff */
[----:B------:R-:W-:-:S02]  /*ef90*/  LOP3.LUT R6, R6, 0x3fff, RZ, 0xc0, !PT ;  /* 0x00003fff06067812 */ /* 0x000fc400078ec0ff */
[C---:B------:R-:W-:Y:S02]  /*efa0*/  R2UR UR7, R11.reuse ;  /* 0x000000000b0772ca */ /* 0x040fe400000e0000 */
[----:B------:R-:W-:Y:S02]  /*efb0*/  LOP3.LUT R6, R6, 0x2000000, RZ, 0xfc, !PT ;  /* 0x0200000006067812 */ /* 0x000fe400078efcff */
[----:B------:R-:W-:Y:S01]  /*efc0*/  R2UR UR35, R11 ;  /* 0x000000000b2372ca */ /* 0x000fe200000e0000 */
[----:B------:R-:W-:Y:S01]  /*efd0*/  IMAD.MOV.U32 R11, RZ, RZ, 0x40000040 ;  /* 0x40000040ff0b7424 */ /* 0x000fe200078e00ff */
[----:B------:R-:W-:Y:S01]  /*efe0*/  R2UR UR11, R13 ;  /* 0x000000000d0b72ca */ /* 0x000fe200000e0000 */
[----:B------:R-:W-:Y:S01]  /*eff0*/  IMAD R10, R5, 0x600, R6 ;  /* 0x00000600050a7824 */ /* 0x000fe200078e0206 */
[----:B------:R-:W-:Y:S02]  /*f000*/  R2UR UR15, R13 ;  /* 0x000000000d0f72ca */ /* 0x000fe400000e0000 */
[----:B------:R-:W-:Y:S01]  /*f010*/  R2UR UR5, R11 ;  /* 0x000000000b0572ca */ /* 0x000fe200000e0000 */
[C---:B------:R-:W-:Y:S01]  /*f020*/  VIADD R12, R10.reuse, 0x40 ;  /* 0x000000400a0c7836 */ /* 0x040fe20000000000 */
[----:B------:R-:W-:Y:S01]  /*f030*/  R2UR UR6, R10 ;  /* 0x000000000a0672ca */ /* 0x000fe200000e0000 */
[----:B------:R-:W-:Y:S01]  /*f040*/  IMAD.MOV.U32 R11, RZ, RZ, 0x40000040 ;  /* 0x40000040ff0b7424 */ /* 0x000fe200078e00ff */
[----:B------:R-:W-:-:S02]  /*f050*/  R2UR UR19, R13 ;  /* 0x000000000d1372ca */ /* 0x000fc400000e0000 */
[----:B------:R-:W-:Y:S01]  /*f060*/  R2UR UR10, R12 ;  /* 0x000000000c0a72ca */ /* 0x000fe200000e0000 */
[----:B------:R-:W-:Y:S01]  /*f070*/  VIADD R12, R10, 0x80 ;  /* 0x000000800a0c7836 */ /* 0x000fe20000000000 */
[C---:B------:R-:W-:Y:S02]  /*f080*/  R2UR UR23, R13.reuse ;  /* 0x000000000d1772ca */ /* 0x040fe400000e0000 */
[C---:B------:R-:W-:Y:S02]  /*f090*/  R2UR UR27, R13.reuse ;  /* 0x000000000d1b72ca */ /* 0x040fe400000e0000 */
[----:B------:R-:W-:Y:S01]  /*f0a0*/  R2UR UR14, R12 ;  /* 0x000000000c0e72ca */ /* 0x000fe200000e0000 */
[----:B------:R-:W-:Y:S01]  /*f0b0*/  VIADD R12, R10, 0xc0 ;  /* 0x000000c00a0c7836 */ /* 0x000fe20000000000 */
[----:B------:R-:W-:Y:S01]  /*f0c0*/  R2UR UR31, R13 ;  /* 0x000000000d1f72ca */ /* 0x000fe200000e0000 */
[----:B------:R-:W-:Y:S01]  /*f0d0*/  IMAD.MOV.U32 R13, RZ, RZ, 0x40000040 ;  /* 0x40000040ff0d7424 */ /* 0x000fe200078e00ff */
[----:B------:R-:W-:-:S02]  /*f0e0*/  R2UR UR33, R11 ;  /* 0x000000000b2172ca */ /* 0x000fc400000e0000 */
[----:B------:R-:W-:Y:S02]  /*f0f0*/  R2UR UR18, R12 ;  /* 0x000000000c1272ca */ /* 0x000fe400000e0000 */
[----:B------:R-:W-:Y:S02]  /*f100*/  IADD3 R12, R10, 0x100, RZ ;  /* 0x000001000a0c7810 */ /* 0x000fe40007ffe0ff */
[----:B------:R-:W-:Y:S01]  /*f110*/  R2UR UR9, R13 ;  /* 0x000000000d0972ca */ /* 0x000fe200000e0000 */
[----:B------:R-:W-:Y:S01]  /*f120*/  IMAD.MOV.U32 R13, RZ, RZ, 0x40000040 ;  /* 0x40000040ff0d7424 */ /* 0x000fe200078e00ff */
[----:B------:R-:W-:Y:S01]  /*f130*/  R2UR UR22, R12 ;  /* 0x000000000c1672ca */ /* 0x000fe200000e0000 */
[----:B------:R-:W-:-:S03]  /*f140*/  VIADD R12, R10, 0x140 ;  /* 0x000001400a0c7836 */ /* 0x000fc60000000000 */
[----:B------:R-:W-:Y:S01]  /*f150*/  R2UR UR13, R13 ;  /* 0x000000000d0d72ca */ /* 0x000fe200000e0000 */
[----:B------:R-:W-:Y:S01]  /*f160*/  IMAD.MOV.U32 R13, RZ, RZ, 0x40000040 ;  /* 0x40000040ff0d7424 */ /* 0x000fe200078e00ff */
[----:B------:R-:W-:Y:S01]  /*f170*/  R2UR UR26, R12 ;  /* 0x000000000c1a72ca */ /* 0x000fe200000e0000 */
[C---:B------:R-:W-:Y:S02]  /*f180*/  VIADD R12, R10.reuse, 0x180 ;  /* 0x000001800a0c7836 */ /* 0x040fe40000000000 */
[----:B------:R-:W-:Y:S01]  /*f190*/  VIADD R10, R10, 0x1c0 ;  /* 0x000001c00a0a7836 */ /* 0x000fe20000000000 */
[----:B------:R-:W-:Y:S01]  /*f1a0*/  R2UR UR17, R13 ;  /* 0x000000000d1172ca */ /* 0x000fe200000e0000 */
[----:B------:R-:W-:Y:S01]  /*f1b0*/  IMAD.MOV.U32 R13, RZ, RZ, 0x40000040 ;  /* 0x40000040ff0d7424 */ /* 0x000fe200078e00ff */
[----:B------:R-:W-:Y:S02]  /*f1c0*/  R2UR UR30, R12 ;  /* 0x000000000c1e72ca */ /* 0x000fe400000e0000 */
[----:B------:R-:W-:-:S02]  /*f1d0*/  R2UR UR34, R10 ;  /* 0x000000000a2272ca */ /* 0x000fc400000e0000 */
[----:B------:R-:W-:Y:S01]  /*f1e0*/  R2UR UR21, R13 ;  /* 0x000000000d1572ca */ /* 0x000fe200000e0000 */
[----:B------:R-:W-:-:S05]  /*f1f0*/  IMAD.MOV.U32 R13, RZ, RZ, 0x40000040 ;  /* 0x40000040ff0d7424 */ /* 0x000fca00078e00ff */
[----:B------:R-:W-:Y:S01]  /*f200*/  R2UR UR25, R13 ;  /* 0x000000000d1972ca */ /* 0x000fe200000e0000 */
[----:B------:R-:W-:-:S05]  /*f210*/  IMAD.MOV.U32 R13, RZ, RZ, 0x40000040 ;  /* 0x40000040ff0d7424 */ /* 0x000fca00078e00ff */
[----:B------:R-:W-:Y:S02]  /*f220*/  R2UR UR29, R13 ;  /* 0x000000000d1d72ca */ /* 0x000fe400000e0000 */
[----:B--2---:R-:W-:Y:S02]  /*f230*/  LOP3.LUT R10, R14, 0x10000, RZ, 0xfc, !PT ;  /* 0x000100000e0a7812 */ /* 0x004fe400078efcff */
[----:B------:R-:W0:Y:S02]  /*f240*/  S2R R14, SR_TID.X ;  /* 0x00000000000e7919 */ /* 0x000e240000002100 */
[C---:B------:R-:W-:Y:S01]  /*f250*/  R2UR UR4, R10.reuse ;  /* 0x000000000a0472ca */ /* 0x040fe200000e0000 */
[----:B------:R-:W-:-:S05]  /*f260*/  VIADD R12, R10, 0x2 ;  /* 0x000000020a0c7836 */ /* 0x000fca0000000000 */
[----:B------:R-:W-:Y:S01]  /*f270*/  R2UR UR8, R12 ;  /* 0x000000000c0872ca */ /* 0x000fe200000e0000 */
[----:B------:R-:W-:-:S05]  /*f280*/  VIADD R12, R10, 0x4 ;  /* 0x000000040a0c7836 */ /* 0x000fca0000000000 */
[----:B------:R-:W-:Y:S01]  /*f290*/  R2UR UR12, R12 ;  /* 0x000000000c0c72ca */ /* 0x000fe200000e0000 */
[----:B------:R-:W-:Y:S01]  /*f2a0*/  HGMMA.64x96x16.F32.BF16 R88, gdesc[UR4].tnspB, R88, gsb0 ;  /* 0x41600000045879f0 */ /* 0x000fe20008001858 */
[----:B------:R-:W-:-:S05]  /*f2b0*/  VIADD R12, R10, 0x6 ;  /* 0x000000060a0c7836 */ /* 0x000fca0000000000 */
[----:B------:R-:W-:Y:S01]  /*f2c0*/  R2UR UR16, R12 ;  /* 0x000000000c1072ca */ /* 0x000fe200000e0000 */
[----:B------:R-:W-:-:S05]  /*f2d0*/  VIADD R12, R10, 0x600 ;  /* 0x000006000a0c7836 */ /* 0x000fca0000000000 */
[----:B------:R-:W-:Y:S01]  /*f2e0*/  R2UR UR20, R12 ;  /* 0x000000000c1472ca */ /* 0x000fe200000e0000 */
[----:B------:R-:W-:Y:S01]  /*f2f0*/  VIADD R12, R10, 0x602 ;  /* 0x000006020a0c7836 */ /* 0x000fe20000000000 */
[----:B0-----:R-:W-:-:S04]  /*f300*/  SHF.R.U32.HI R6, RZ, 0x7, R14 ;  /* 0x00000007ff067819 */ /* 0x001fc8000001160e */
[----:B------:R-:W-:Y:S01]  /*f310*/  R2UR UR24, R12 ;  /* 0x000000000c1872ca */ /* 0x000fe200000e0000 */
[----:B------:R-:W-:Y:S01]  /*f320*/  VIADD R12, R10, 0x604 ;  /* 0x000006040a0c7836 */ /* 0x000fe20000000000 */
[----:B------:R-:W-:Y:S01]  /*f330*/  ISETP.GE.U32.AND P1, PT, R14, 0x180, PT ;  /* 0x000001800e00780c */ /* 0x000fe20003f26070 */
[----:B------:R-:W-:Y:S02]  /*f340*/  VIADD R10, R10, 0x606 ;  /* 0x000006060a0a7836 */ /* 0x000fe40000000000 */
[----:B------:R-:W-:Y:S01]  /*f350*/  VIADD R6, R6, 0x9 ;  /* 0x0000000906067836 */ /* 0x000fe20000000000 */
[----:B------:R-:W-:Y:S02]  /*f360*/  R2UR UR28, R12 ;  /* 0x000000000c1c72ca */ /* 0x000fe400000e0000 */
[----:B------:R-:W-:Y:S02]  /*f370*/  R2UR UR32, R10 ;  /* 0x000000000a2072ca */ /* 0x000fe400000e0000 */
[----:B------:R-:W-:Y:S01]  /*f380*/  SEL R6, R6, 0x9, !P1 ;  /* 0x0000000906067807 */ /* 0x000fe20004800000 */
[----:B------:R-:W-:-:S02]  /*f390*/  WARPGROUP.DEPBAR.LE gsb0, 0x0 ;  /* 0x00008000000079c5 */ /* 0x000fc40000010000 */
[----:B------:R-:W-:-:S06]  /*f3a0*/  WARPGROUP.ARRIVE ;  /* 0x00000000000079c5 */ /* 0x000fcc0000000000 */
[----:B------:R-:W-:Y:S03]  /*f3b0*/  HGMMA.64x96x16.F32.BF16 R88, gdesc[UR8].tnspB, R88, gsb0 ;  /* 0x41600000085879f0 */ /* 0x000fe60008001858 */
[----:B------:R-:W-:Y:S02]  /*f3c0*/  WARPGROUP.DEPBAR.LE gsb0, 0x0 ;  /* 0x00008000000079c5 */ /* 0x000fe40000010000 */
        /* <DEDUP_REMOVED lines=18> */
[----:B------:R0:W-:Y:S06]  /*f4f0*/  BAR.ARV R6, 0x100 ;  /* 0x000400060000751d */ /* 0x0001ec0000002000 */
[----:B------:R-:W-:Y:S05]  /*f500*/  @!P0 BRA `(.L_x_10530) ;  /* 0x0000000000048947 */ /* 0x000fea0003800000 */
[----:B------:R-:W-:Y:S01]  /*f510*/  BPT.TRAP 0x1 ;  /* 0x000000040000795c */ /* 0x000fe20000300000 */
.L_x_10530:
[----:B------:R-:W-:Y:S01]  /*f520*/  FMUL.FTZ R12, R24, UR41 ;  /* 0x00000029180c7c20 */ /* 0x000fe20008410000 */
[----:B------:R-:W-:Y:S01]  /*f530*/  FMUL.FTZ R13, R25, UR41 ;  /* 0x00000029190d7c20 */ /* 0x000fe20008410000 */
[----:B------:R-:W-:Y:S01]  /*f540*/  FMUL.FTZ R14, R28, UR41 ;  /* 0x000000291c0e7c20 */ /* 0x000fe20008410000 */
[----:B0-----:R-:W-:Y:S02]  /*f550*/  IMAD R6, R142, 0x8, R2 ;  /* 0x000000088e067824 */ /* 0x001fe400078e0202 */
[----:B------:R-:W-:Y:S01]  /*f560*/  FMUL.FTZ R15, R29, UR41 ;  /* 0x000000291d0f7c20 */ /* 0x000fe20008410000 */
[----:B------:R-:W-:Y:S01]  /*f570*/  IMAD.U32 R9, RZ, RZ, UR38 ;  /* 0x00000026ff097e24 */ /* 0x000fe2000f8e00ff */
        /* <DEDUP_REMOVED lines=32> */
[----:B------:R1:W-:Y:S01]  /*f780*/  MUFU.TANH R11, R26 ;  /* 0x0000001a000b7308 */ /* 0x0003e20000002400 */
        /* <DEDUP_REMOVED lines=8> */
[----:B-1----:R-:W-:Y:S01]  /*f810*/  FMUL.FTZ R26, R33, UR41 ;  /* 0x00000029211a7c20 */ /* 0x002fe20008410000 */
[----:B0-----:R-:W-:Y:S01]  /*f820*/  FMNMX.FTZ R6, R15, R6, !PT ;  /* 0x000000060f067209 */ /* 0x001fe20007810000 */
        /* <DEDUP_REMOVED lines=18> */
[----:B------:R-:W-:-:S03]  /*f950*/  UMOV UR45, UR44 ;  /* 0x0000002c002d7c82 */ /* 0x000fc60008000000 */
[----:B------:R-:W2:Y:S01]  /*f960*/  MUFU.TANH R28, R28 ;  /* 0x0000001c001c7308 */ /* 0x000ea20000002400 */
[----:B-1----:R-:W-:Y:S01]  /*f970*/  FMUL.FTZ R30, R37, UR41 ;  /* 0x00000029251e7c20 */ /* 0x002fe20008410000 */
[----:B0-----:R-:W-:Y:S01]  /*f980*/  FMNMX.FTZ R6, R26, R6, !PT ;  /* 0x000000061a067209 */ /* 0x001fe20007810000 */
[----:B------:R-:W-:-:S05]  /*f990*/  FMUL.FTZ R37, R74, UR41 ;  /* 0x000000294a257c20 */ /* 0x000fca0008410000 */
[----:B------:R-:W0:Y:S08]  /*f9a0*/  MUFU.TANH R30, R30 ;  /* 0x0000001e001e7308 */ /* 0x000e300000002400 */
[----:B------:R-:W1:Y:S01]  /*f9b0*/  MUFU.TANH R32, R32 ;  /* 0x0000002000207308 */ /* 0x000e620000002400 */
[----:B--2---:R-:W-:-:S07]  /*f9c0*/  FMNMX.FTZ R6, R28, R6, !PT ;  /* 0x000000061c067209 */ /* 0x004fce0007810000 */
[----:B------:R2:W3:Y:S01]  /*f9d0*/  MUFU.TANH R154, R34 ;  /* 0x00000022009a7308 */ /* 0x0004e20000002400 */
[----:B0-----:R-:W-:-:S07]  /*f9e0*/  FMNMX.FTZ R6, R30, R6, !PT ;  /* 0x000000061e067209 */ /* 0x001fce0007810000 */
[----:B------:R-:W0:Y:S01]  /*f9f0*/  MUFU.TANH R33, R33 ;  /* 0x0000002100217308 */ /* 0x000e220000002400 */
[----:B--2---:R-:W-:Y:S01]  /*fa00*/  FMUL.FTZ R34, R44, UR41 ;  /* 0x000000292c227c20 */ /* 0x004fe20008410000 */
[----:B-1----:R-:W-:Y:S01]  /*fa10*/  FMNMX.FTZ R6, R32, R6, !PT ;  /* 0x0000000620067209 */ /* 0x002fe20007810000 */
[----:B------:R-:W-:Y:S01]  /*fa20*/  FMUL.FTZ R44, R52, UR41 ;  /* 0x00000029342c7c20 */ /* 0x000fe20008410000 */
[----:B------:R-:W-:-:S04]  /*fa30*/  FMUL.FTZ R52, R67, UR41 ;  /* 0x0000002943347c20 */ /* 0x000fc80008410000 */
[----:B------:R-:W1:Y:S01]  /*fa40*/  MUFU.TANH R34, R34 ;  /* 0x0000002200227308 */ /* 0x000e620000002400 */
[----:B---3--:R-:W-:-:S07]  /*fa50*/  IMAD.MOV.U32 R70, RZ, RZ, R154 ;  /* 0x000000ffff467224 */ /* 0x008fce00078e009a */
        /* <DEDUP_REMOVED lines=42> */
[----:B------:R2:W3:Y:S01]  /*fd00*/  MUFU.TANH R20, R27 ;  /* 0x0000001b00147308 */ /* 0x0004e20000002400 */
[----:B0-----:R-:W-:-:S07]  /*fd10*/  FMNMX.FTZ R6, R84, R6, !PT ;  /* 0x0000000654067209 */ /* 0x001fce0007810000 */
[----:B------:R0:W4:Y:S01]  /*fd20*/  MUFU.TANH R152, R31 ;  /* 0x0000001f00987308 */ /* 0x0001220000002400 */
[----:B-1----:R-:W-:Y:S01]  /*fd30*/  FMNMX.FTZ R6, R85, R6, !PT ;  /* 0x0000000655067209 */ /* 0x002fe20007810000 */
[----:B--2---:R-:W-:-:S04]  /*fd40*/  FMUL.FTZ R27, R47, UR41 ;  /* 0x000000292f1b7c20 */ /* 0x004fc80008410000 */
[----:B------:R-:W1:Y:S02]  /*fd50*/  SHFL.BFLY PT, R9, R6, 0x2, 0x1f ;  /* 0x0c401f0006097f89 */ /* 0x000e6400000e0000 */
[----:B------:R2:W5:Y:S01]  /*fd60*/  MUFU.TANH R155, R35 ;  /* 0x00000023009b7308 */ /* 0x0005620000002400 */
[----:B---3--:R-:W-:Y:S02]  /*fd70*/  IMAD.MOV.U32 R38, RZ, RZ, R20 ;  /* 0x000000ffff267224 */ /* 0x008fe400078e0014 */
[----:B------:R-:W-:Y:S01]  /*fd80*/  FMUL.FTZ R20, R50, UR41 ;  /* 0x0000002932147c20 */ /* 0x000fe20008410000 */
[----:B0-----:R-:W-:-:S04]  /*fd90*/  FMUL.FTZ R31, R55, UR41 ;  /* 0x00000029371f7c20 */ /* 0x001fc80008410000 */
[----:B------:R-:W0:Y:S01]  /*fda0*/  MUFU.TANH R72, R72 ;  /* 0x0000004800487308 */ /* 0x000e220000002400 */
[----:B--2---:R-:W-:Y:S01]  /*fdb0*/  FMUL.FTZ R35, R39, UR41 ;  /* 0x0000002927237c20 */ /* 0x004fe20008410000 */
[----:B----4-:R-:W-:-:S06]  /*fdc0*/  IMAD.MOV.U32 R74, RZ, RZ, R152 ;  /* 0x000000ffff4a7224 */ /* 0x010fcc00078e0098 */
[----:B------:R-:W2:Y:S01]  /*fdd0*/  MUFU.TANH R35, R35 ;  /* 0x0000002300237308 */ /* 0x000ea20000002400 */
[----:B-----5:R-:W-:Y:S02]  /*fde0*/  IMAD.MOV.U32 R66, RZ, RZ, R155 ;  /* 0x000000ffff427224 */ /* 0x020fe400078e009b */
[----:B------:R-:W-:Y:S01]  /*fdf0*/  FMUL.FTZ R155, R78, UR41 ;  /* 0x000000294e9b7c20 */ /* 0x000fe20008410000 */
[----:B------:R-:W-:Y:S01]  /*fe00*/  IMAD.MOV.U32 R78, RZ, RZ, R11 ;  /* 0x000000ffff4e7224 */ /* 0x000fe200078e000b */
[----:B-1----:R-:W-:-:S03]  /*fe10*/  FMNMX.FTZ R6, R6, R9, !PT ;  /* 0x0000000906067209 */ /* 0x002fc60007810000 */
[----:B------:R-:W1:Y:S02]  /*fe20*/  MUFU.TANH R21, R21 ;  /* 0x0000001500157308 */ /* 0x000e640000002400 */
[----:B------:R-:W3:Y:S06]  /*fe30*/  SHFL.BFLY PT, R9, R6, 0x1, 0x1f ;  /* 0x0c201f0006097f89 */ /* 0x000eec00000e0000 */
[----:B------:R-:W4:Y:S08]  /*fe40*/  MUFU.TANH R25, R25 ;  /* 0x0000001900197308 */ /* 0x000f300000002400 */
[----:B------:R-:W5:Y:S08]  /*fe50*/  MUFU.TANH R68, R68 ;  /* 0x0000004400447308 */ /* 0x000f700000002400 */
[----:B------:R-:W5:Y:S01]  /*fe60*/  MUFU.TANH R27, R27 ;  /* 0x0000001b001b7308 */ /* 0x000f620000002400 */
[----:B---3--:R-:W-:-:S02]  /*fe70*/  FMNMX.FTZ R6, R6, R9, !PT ;  /* 0x0000000906067209 */ /* 0x008fc40007810000 */
[----:B------:R-:W-:Y:S01]  /*fe80*/  FMNMX.FTZ R9, R11, R8, !PT ;  /* 0x000000080b097209 */ /* 0x000fe20007810000 */
[----:B------:R-:W-:-:S04]  /*fe90*/  FMUL.FTZ R11, R87, UR41 ;  /* 0x00000029570b7c20 */ /* 0x000fc80008410000 */
[----:B------:R-:W3:Y:S01]  /*fea0*/  MUFU.TANH R20, R20 ;  /* 0x0000001400147308 */ /* 0x000ee20000002400 */
[----:B------:R-:W-:Y:S01]  /*feb0*/  FMNMX.FTZ R9, R38, R9, !PT ;  /* 0x0000000926097209 */ /* 0x000fe20007810000 */
[C---:B------:R-:W-:Y:S01]  /*fec0*/  FMUL.FTZ R39, R6.reuse, UR45 ;  /* 0x0000002d06277c20 */ /* 0x040fe20008410000 */
[----:B------:R-:W-:Y:S02]  /*fed0*/  FADD.FTZ R7, -R6, R7 ;  /* 0x0000000706077221 */ /* 0x000fe40000010100 */
[----:B------:R-:W-:Y:S01]  /*fee0*/  FMNMX.FTZ R9, R10, R9, !PT ;  /* 0x000000090a097209 */ /* 0x000fe20007810000 */
[--C-:B------:R-:W-:Y:S01]  /*fef0*/  FFMA.FTZ R43, R80, UR45, -R39.reuse ;  /* 0x0000002d502b7c23 */ /* 0x100fe20008010827 */
[----:B------:R-:W-:Y:S01]  /*ff00*/  FFMA.FTZ R24, R24, UR45, -R39 ;  /* 0x0000002d18187c23 */ /* 0x000fe20008010827 */
[----:B------:R-:W3:Y:S01]  /*ff10*/  MUFU.TANH R29, R29 ;  /* 0x0000001d001d7308 */ /* 0x000ee20000002400 */
[----:B------:R-:W-:Y:S01]  /*ff20*/  FMNMX.FTZ R9, R152, R9, !PT ;  /* 0x0000000998097209 */ /* 0x000fe20007810000 */
[----:B------:R-:W-:Y:S01]  /*ff30*/  FMUL.FTZ R152, R82, UR41 ;  /* 0x0000002952987c20 */ /* 0x000fe20008410000 */
[----:B------:R-:W-:Y:S01]  /*ff40*/  FMUL.FTZ R82, R83, UR41 ;  /* 0x0000002953527c20 */ /* 0x000fe20008410000 */
[----:B------:R-:W-:Y:S01]  /*ff50*/  IMAD.MOV.U32 R83, RZ, RZ, R10 ;  /* 0x000000ffff537224 */ /* 0x000fe200078e000a */
[----:B------:R-:W-:Y:S01]  /*ff60*/  FMNMX.FTZ R9, R154, R9, !PT ;  /* 0x000000099a097209 */ /* 0x000fe20007810000 */
[----:B------:R-:W-:Y:S01]  /*ff70*/  FMUL.FTZ R154, R79, UR41 ;  /* 0x000000294f9a7c20 */ /* 0x000fe20008410000 */
[----:B------:R-:W-:Y:S01]  /*ff80*/  FMUL.FTZ R10, R86, UR41 ;  /* 0x00000029560a7c20 */ /* 0x000fe20008410000 */
[----:B------:R-:W3:Y:S01]  /*ff90*/  MUFU.TANH R64, R64 ;  /* 0x0000004000407308 */ /* 0x000ee20000002400 */
[----:B------:R-:W-:Y:S01]  /*ffa0*/  FMNMX.FTZ R9, R66, R9, !PT ;  /* 0x0000000942097209 */ /* 0x000fe20007810000 */
[----:B------:R-:W-:-:S02]  /*ffb0*/  IMAD.MOV.U32 R86, RZ, RZ, R38 ;  /* 0x000000ffff567224 */ /* 0x000fc400078e0026 */
[--C-:B------:R-:W-:Y:S01]  /*ffc0*/  FFMA.FTZ R79, R13, UR45, -R39.reuse ;  /* 0x0000002d0d4f7c23 */ /* 0x100fe20008010827 */
[--C-:B------:R-:W-:Y:S01]  /*ffd0*/  FFMA.FTZ R13, R32, UR45, -R39.reuse ;  /* 0x0000002d200d7c23 */ /* 0x100fe20008010827 */
[----:B0-----:R-:W-:Y:S01]  /*ffe0*/  FMNMX.FTZ R9, R72, R9, !PT ;  /* 0x0000000948097209 */ /* 0x001fe20007810000 */
[--C-:B------:R-:W-:Y:S01]  /*fff0*/  FFMA.FTZ R12, R12, UR45, -R39.reuse ;  /* 0x0000002d0c0c7c23 */ /* 0x100fe20008010827 */
[--C-:B------:R-:W-:Y:S01]  /*10000*/  FFMA.FTZ R15, R15, UR45, -R39.reuse ;  /* 0x0000002d0f0f7c23 */ /* 0x100fe20008010827 */
[----:B------:R-:W0:Y:S01]  /*10010*/  MUFU.TANH R31, R31 ;  /* 0x0000001f001f7308 */ /* 0x000e220000002400 */
[----:B--2---:R-:W-:Y:S01]  /*10020*/  FMNMX.FTZ R9, R35, R9, !PT ;  /* 0x0000000923097209 */ /* 0x004fe20007810000 */
[--C-:B------:R-:W-:Y:S01]  /*10030*/  FFMA.FTZ R14, R14, UR45, -R39.reuse ;  /* 0x0000002d0e0e7c23 */ /* 0x100fe20008010827 */
[--C-:B------:R-:W-:Y:S01]  /*10040*/  FFMA.FTZ R67, R41, UR45, -R39.reuse ;  /* 0x0000002d29437c23 */ /* 0x100fe20008010827 */
[--C-:B------:R-:W-:Y:S01]  /*10050*/  FFMA.FTZ R41, R77, UR45, -R39.reuse ;  /* 0x0000002d4d297c23 */ /* 0x100fe20008010827 */
[----:B-1----:R-:W-:Y:S01]  /*10060*/  FMNMX.FTZ R9, R21, R9, !PT ;  /* 0x0000000915097209 */ /* 0x002fe20007810000 */
[--C-:B------:R-:W-:Y:S01]  /*10070*/  FFMA.FTZ R36, R36, UR45, -R39.reuse ;  /* 0x0000002d24247c23 */ /* 0x100fe20008010827 */
[--C-:B------:R-:W-:Y:S01]  /*10080*/  FFMA.FTZ R71, R33, UR45, -R39.reuse ;  /* 0x0000002d21477c23 */ /* 0x100fe20008010827 */
[----:B------:R-:W1:Y:S01]  /*10090*/  MUFU.TANH R61, R61 ;  /* 0x0000003d003d7308 */ /* 0x000e620000002400 */
[----:B----4-:R-:W-:Y:S01]  /*100a0*/  FMNMX.FTZ R9, R25, R9, !PT ;  /* 0x0000000919097209 */ /* 0x010fe20007810000 */
[--C-:B------:R-:W-:Y:S01]  /*100b0*/  FFMA.FTZ R33, R73, UR45, -R39.reuse ;  /* 0x0000002d49217c23 */ /* 0x100fe20008010827 */
[--C-:B------:R-:W-:Y:S01]  /*100c0*/  FFMA.FTZ R51, R69, UR45, -R39.reuse ;  /* 0x0000002d45337c23 */ /* 0x100fe20008010827 */
[--C-:B------:R-:W-:Y:S01]  /*100d0*/  FFMA.FTZ R75, R26, UR45, -R39.reuse ;  /* 0x0000002d1a4b7c23 */ /* 0x100fe20008010827 */
[----:B-----5:R-:W-:Y:S01]  /*100e0*/  FMNMX.FTZ R9, R68, R9, !PT ;  /* 0x0000000944097209 */ /* 0x020fe20007810000 */
[--C-:B------:R-:W-:Y:S01]  /*100f0*/  FFMA.FTZ R28, R28, UR45, -R39.reuse ;  /* 0x0000002d1c1c7c23 */ /* 0x100fe20008010827 */
[--C-:B------:R-:W-:Y:S01]  /*10100*/  FFMA.FTZ R26, R34, UR45, -R39.reuse ;  /* 0x0000002d221a7c23 */ /* 0x100fe20008010827 */
[----:B------:R-:W2:Y:S01]  /*10110*/  MUFU.TANH R60, R60 ;  /* 0x0000003c003c7308 */ /* 0x000ea20000002400 */
[----:B------:R-:W-:Y:S01]  /*10120*/  FMNMX.FTZ R9, R27, R9, !PT ;  /* 0x000000091b097209 */ /* 0x000fe20007810000 */
[--C-:B------:R-:W-:Y:S01]  /*10130*/  FFMA.FTZ R30, R30, UR45, -R39.reuse ;  /* 0x0000002d1e1e7c23 */ /* 0x100fe20008010827 */
[--C-:B------:R-:W-:Y:S01]  /*10140*/  FFMA.FTZ R40, R40, UR45, -R39.reuse ;  /* 0x0000002d28287c23 */ /* 0x100fe20008010827 */
[--C-:B------:R-:W-:Y:S01]  /*10150*/  FFMA.FTZ R44, R44, UR45, -R39.reuse ;  /* 0x0000002d2c2c7c23 */ /* 0x100fe20008010827 */
[----:B---3--:R-:W-:Y:S01]  /*10160*/  FMNMX.FTZ R9, R20, R9, !PT ;  /* 0x0000000914097209 */ /* 0x008fe20007810000 */
[--C-:B------:R-:W-:Y:S01]  /*10170*/  FFMA.FTZ R45, R45, UR45, -R39.reuse ;  /* 0x0000002d2d2d7c23 */ /* 0x100fe20008010827 */
[--C-:B------:R-:W-:Y:S01]  /*10180*/  FFMA.FTZ R62, R145, UR45, -R39.reuse ;  /* 0x0000002d913e7c23 */ /* 0x100fe20008010827 */
[----:B------:R-:W3:Y:S01]  /*10190*/  MUFU.TANH R57, R57 ;  /* 0x0000003900397308 */ /* 0x000ee20000002400 */
[----:B------:R-:W-:Y:S01]  /*101a0*/  FMNMX.FTZ R9, R29, R9, !PT ;  /* 0x000000091d097209 */ /* 0x000fe20007810000 */
[--C-:B------:R-:W-:Y:S01]  /*101b0*/  FFMA.FTZ R55, R65, UR45, -R39.reuse ;  /* 0x0000002d41377c23 */ /* 0x100fe20008010827 */
[--C-:B------:R-:W-:Y:S01]  /*101c0*/  FFMA.FTZ R63, R147, UR45, -R39.reuse ;  /* 0x0000002d933f7c23 */ /* 0x100fe20008010827 */
[--C-:B------:R-:W-:Y:S01]  /*101d0*/  FFMA.FTZ R58, R146, UR45, -R39.reuse ;  /* 0x0000002d923a7c23 */ /* 0x100fe20008010827 */
[----:B------:R-:W-:Y:S01]  /*101e0*/  FMNMX.FTZ R9, R64, R9, !PT ;  /* 0x0000000940097209 */ /* 0x000fe20007810000 */
[--C-:B------:R-:W-:Y:S01]  /*101f0*/  FFMA.FTZ R59, R148, UR45, -R39.reuse ;  /* 0x0000002d943b7c23 */ /* 0x100fe20008010827 */
[--C-:B------:R-:W-:Y:S01]  /*10200*/  FFMA.FTZ R54, R149, UR45, -R39.reuse ;  /* 0x0000002d95367c23 */ /* 0x100fe20008010827 */
[----:B------:R-:W4:Y:S01]  /*10210*/  MUFU.TANH R56, R56 ;  /* 0x0000003800387308 */ /* 0x000f220000002400 */
[----:B0-----:R-:W-:Y:S01]  /*10220*/  FMNMX.FTZ R9, R31, R9, !PT ;  /* 0x000000091f097209 */ /* 0x001fe20007810000 */
[--C-:B------:R-:W-:Y:S01]  /*10230*/  FFMA.FTZ R50, R150, UR45, -R39.reuse ;  /* 0x0000002d96327c23 */ /* 0x100fe20008010827 */
[--C-:B------:R-:W-:Y:S01]  /*10240*/  FFMA.FTZ R47, R151, UR45, -R39.reuse ;  /* 0x0000002d972f7c23 */ /* 0x100fe20008010827 */
[--C-:B------:R-:W-:Y:S01]  /*10250*/  FFMA.FTZ R42, R81, UR45, -R39.reuse ;  /* 0x0000002d512a7c23 */ /* 0x100fe20008010827 */
[----:B-1----:R-:W-:Y:S01]  /*10260*/  FMNMX.FTZ R9, R61, R9, !PT ;  /* 0x000000093d097209 */ /* 0x002fe20007810000 */
[--C-:B------:R-:W-:Y:S01]  /*10270*/  FFMA.FTZ R84, R84, UR45, -R39.reuse ;  /* 0x0000002d54547c23 */ /* 0x100fe20008010827 */
[----:B------:R-:W-:Y:S01]  /*10280*/  FFMA.FTZ R85, R85, UR45, -R39 ;  /* 0x0000002d55557c23 */ /* 0x000fe20008010827 */
[----:B------:R-:W0:Y:S01]  /*10290*/  MUFU.TANH R53, R53 ;  /* 0x0000003500357308 */ /* 0x000e220000002400 */
[----:B--2---:R-:W-:-:S04]  /*102a0*/  FMNMX.FTZ R9, R60, R9, !PT ;  /* 0x000000093c097209 */ /* 0x004fc80007810000 */
[----:B---3--:R-:W-:-:S03]  /*102b0*/  FMNMX.FTZ R9, R57, R9, !PT ;  /* 0x0000000939097209 */ /* 0x008fc60007810000 */
        /* <DEDUP_REMOVED lines=22> */
[----:B------:R-:W-:Y:S01]  /*10420*/  MUFU.EX2 R32, R24 ;  /* 0x0000001800207308 */ /* 0x000fe20000000800 */
[----:B-1----:R-:W-:-:S07]  /*10430*/  FMNMX.FTZ R9, R10, R9, !PT ;  /* 0x000000090a097209 */ /* 0x002fce0007810000 */
[----:B------:R0:W-:Y:S01]  /*10440*/  MUFU.EX2 R24, R13 ;  /* 0x0000000d00187308 */ /* 0x0001e20000000800 */
[----:B--2---:R-:W-:-:S05]  /*10450*/  FMNMX.FTZ R9, R11, R9, !PT ;  /* 0x000000090b097209 */ /* 0x004fca0007810000 */
[----:B------:R-:W1:Y:S02]  /*10460*/  SHFL.BFLY PT, R38, R9, 0x2, 0x1f ;  /* 0x0c401f0009267f89 */ /* 0x000e6400000e0000 */
[----:B------:R-:W-:Y:S08]  /*10470*/  MUFU.EX2 R12, R12 ;  /* 0x0000000c000c7308 */ /* 0x000ff00000000800 */
[----:B------:R-:W-:Y:S08]  /*10480*/  MUFU.EX2 R79, R79 ;  /* 0x0000004f004f7308 */ /* 0x000ff00000000800 */
[----:B------:R2:W-:Y:S01]  /*10490*/  MUFU.EX2 R77, R15 ;  /* 0x0000000f004d7308 */ /* 0x0005e20000000800 */
[----:B-1----:R-:W-:-:S07]  /*104a0*/  FMNMX.FTZ R9, R9, R38, !PT ;  /* 0x0000002609097209 */ /* 0x002fce0007810000 */
[----:B------:R-:W-:Y:S01]  /*104b0*/  MUFU.EX2 R14, R14 ;  /* 0x0000000e000e7308 */ /* 0x000fe20000000800 */
[----:B------:R-:W1:Y:S07]  /*104c0*/  SHFL.BFLY PT, R38, R9, 0x1, 0x1f ;  /* 0x0c201f0009267f89 */ /* 0x000e6e00000e0000 */
[----:B------:R-:W-:Y:S08]  /*104d0*/  MUFU.EX2 R69, R36 ;  /* 0x0000002400457308 */ /* 0x000ff00000000800 */
[----:B------:R3:W-:Y:S08]  /*104e0*/  MUFU.EX2 R36, R33 ;  /* 0x0000002100247308 */ /* 0x0007f00000000800 */
[----:B------:R-:W-:Y:S01]  /*104f0*/  MUFU.EX2 R75, R75 ;  /* 0x0000004b004b7308 */ /* 0x000fe20000000800 */
[----:B-1----:R-:W-:-:S05]  /*10500*/  FMNMX.FTZ R9, R9, R38, !PT ;  /* 0x0000002609097209 */ /* 0x002fca0007810000 */
[C---:B------:R-:W-:Y:S01]  /*10510*/  FADD.FTZ R38, -R9.reuse, R8 ;  /* 0x0000000809267221 */ /* 0x040fe20000010100 */
[----:B------:R-:W-:Y:S01]  /*10520*/  FMUL.FTZ R80, R9, UR45 ;  /* 0x0000002d09507c20 */ /* 0x000fe20008410000 */
[----:B------:R-:W-:Y:S01]  /*10530*/  FMUL.FTZ R8, R7, UR45 ;  /* 0x0000002d07087c20 */ /* 0x000fe20008410000 */
[----:B------:R-:W-:Y:S01]  /*10540*/  MUFU.EX2 R34, R28 ;  /* 0x0000001c00227308 */ /* 0x000fe20000000800 */
[----:B------:R-:W-:Y:S01]  /*10550*/  FMUL.FTZ R7, R38, UR45 ;  /* 0x0000002d26077c20 */ /* 0x000fe20008410000 */
[--C-:B------:R-:W-:Y:S01]  /*10560*/  FFMA.FTZ R78, R78, UR45, -R80.reuse ;  /* 0x0000002d4e4e7c23 */ /* 0x100fe20008010850 */
[--C-:B0-----:R-:W-:Y:S01]  /*10570*/  FFMA.FTZ R13, R86, UR45, -R80.reuse ;  /* 0x0000002d560d7c23 */ /* 0x101fe20008010850 */
[----:B------:R-:W-:Y:S01]  /*10580*/  FFMA.FTZ R38, R76, UR45, -R39 ;  /* 0x0000002d4c267c23 */ /* 0x000fe20008010827 */
[--C-:B------:R-:W-:Y:S01]  /*10590*/  FFMA.FTZ R76, R83, UR45, -R80.reuse ;  /* 0x0000002d534c7c23 */ /* 0x100fe20008010850 */
[--C-:B--2---:R-:W-:Y:S01]  /*105a0*/  FFMA.FTZ R15, R74, UR45, -R80.reuse ;  /* 0x0000002d4a0f7c23 */ /* 0x104fe20008010850 */
[--C-:B------:R-:W-:Y:S01]  /*105b0*/  FFMA.FTZ R74, R70, UR45, -R80.reuse ;  /* 0x0000002d464a7c23 */ /* 0x100fe20008010850 */
[----:B------:R-:W0:Y:S01]  /*105c0*/  MUFU.EX2 R8, R8 ;  /* 0x0000000800087308 */ /* 0x000e220000000800 */
[--C-:B---3--:R-:W-:Y:S01]  /*105d0*/  FFMA.FTZ R33, R66, UR45, -R80.reuse ;  /* 0x0000002d42217c23 */ /* 0x108fe20008010850 */
        /* <DEDUP_REMOVED lines=19> */
[----:B------:R-:W-:Y:S01]  /*10710*/  FADD.FTZ R3, R79, R3 ;  /* 0x000000034f037221 */ /* 0x000fe20000010000 */
[--C-:B------:R-:W-:Y:S01]  /*10720*/  FFMA.FTZ R48, R48, UR45, -R80.reuse ;  /* 0x0000002d30307c23 */ /* 0x100fe20008010850 */
[--C-:B------:R-:W-:Y:S01]  /*10730*/  FFMA.FTZ R49, R49, UR45, -R80.reuse ;  /* 0x0000002d31317c23 */ /* 0x100fe20008010850 */
        /* <DEDUP_REMOVED lines=9> */
[----:B-1----:R-:W-:Y:S01]  /*107d0*/  FFMA.FTZ R4, R7, R4, R78 ;  /* 0x0000000407047223 */ /* 0x002fe2000001004e */
        /* <DEDUP_REMOVED lines=16> */
[----:B0-----:R-:W-:-:S04]  /*108e0*/  FADD.FTZ R3, R73, R3 ;  /* 0x0000000349037221 */ /* 0x001fc80000010000 */
[----:B------:R-:W-:-:S03]  /*108f0*/  FADD.FTZ R3, R24, R3 ;  /* 0x0000000318037221 */ /* 0x000fc60000010000 */
        /* <DEDUP_REMOVED lines=9> */
[----:B-1----:R-:W-:-:S04]  /*10990*/  FADD.FTZ R3, R26, R3 ;  /* 0x000000031a037221 */ /* 0x002fc80000010000 */
[----:B------:R-:W-:-:S03]  /*109a0*/  FADD.FTZ R3, R69, R3 ;  /* 0x0000000345037221 */ /* 0x000fc60000010000 */
[----:B------:R1:W3:Y:S01]  /*109b0*/  MUFU.EX2 R28, R40 ;  /* 0x00000028001c7308 */ /* 0x0002e20000000800 */
[----:B0-----:R-:W-:-:S07]  /*109c0*/  FADD.FTZ R4, R68, R4 ;  /* 0x0000000444047221 */ /* 0x001fce0000010000 */
[----:B------:R-:W0:Y:S01]  /*109d0*/  MUFU.EX2 R66, R66 ;  /* 0x0000004200427308 */ /* 0x000e220000000800 */
[----:B--2---:R-:W-:Y:S01]  /*109e0*/  FADD.FTZ R4, R27, R4 ;  /* 0x000000041b047221 */ /* 0x004fe20000010000 */
[----:B-1----:R-:W-:-:S06]  /*109f0*/  FFMA.FTZ R40, R152, UR45, -R80 ;  /* 0x0000002d98287c23 */ /* 0x002fcc0008010850 */
[----:B------:R-:W1:Y:S01]  /*10a00*/  MUFU.EX2 R67, R67 ;  /* 0x0000004300437308 */ /* 0x000e620000000800 */
[----:B---3--:R-:W-:-:S07]  /*10a10*/  FADD.FTZ R3, R28, R3 ;  /* 0x000000031c037221 */ /* 0x008fce0000010000 */
[----:B------:R-:W2:Y:S01]  /*10a20*/  MUFU.EX2 R29, R29 ;  /* 0x0000001d001d7308 */ /* 0x000ea20000000800 */
[----:B0-----:R-:W-:-:S07]  /*10a30*/  FADD.FTZ R4, R66, R4 ;  /* 0x0000000442047221 */ /* 0x001fce0000010000 */
[----:B------:R0:W3:Y:S01]  /*10a40*/  MUFU.EX2 R30, R44 ;  /* 0x0000002c001e7308 */ /* 0x0000e20000000800 */
[----:B-1----:R-:W-:-:S07]  /*10a50*/  FADD.FTZ R3, R67, R3 ;  /* 0x0000000343037221 */ /* 0x002fce0000010000 */
[----:B------:R-:W1:Y:S01]  /*10a60*/  MUFU.EX2 R64, R64 ;  /* 0x0000004000407308 */ /* 0x000e620000000800 */
[----:B--2---:R-:W-:Y:S01]  /*10a70*/  FADD.FTZ R4, R29, R4 ;  /* 0x000000041d047221 */ /* 0x004fe20000010000 */
[----:B0-----:R-:W-:-:S06]  /*10a80*/  FFMA.FTZ R44, R154, UR45, -R80 ;  /* 0x0000002d9a2c7c23 */ /* 0x001fcc0008010850 */
[----:B------:R-:W0:Y:S01]  /*10a90*/  MUFU.EX2 R65, R45 ;  /* 0x0000002d00417308 */ /* 0x000e220000000800 */
[----:B---3--:R-:W-:-:S07]  /*10aa0*/  FADD.FTZ R3, R30, R3 ;  /* 0x000000031e037221 */ /* 0x008fce0000010000 */
        /* <DEDUP_REMOVED lines=45> */
[----:B------:R1:W3:Y:S01]  /*10d80*/  MUFU.EX2 R45, R41 ;  /* 0x00000029002d7308 */ /* 0x0002e20000000800 */
[----:B0-----:R-:W-:-:S07]  /*10d90*/  FADD.FTZ R3, R38, R3 ;  /* 0x0000000326037221 */ /* 0x001fce0000010000 */
[----:B------:R-:W0:Y:S01]  /*10da0*/  MUFU.EX2 R44, R44 ;  /* 0x0000002c002c7308 */ /* 0x000e220000000800 */
[----:B-1----:R-:W-:Y:S01]  /*10db0*/  FFMA.FTZ R41, R82, UR45, -R80 ;  /* 0x0000002d52297c23 */ /* 0x002fe20008010850 */
[----:B--2---:R-:W-:-:S06]  /*10dc0*/  FADD.FTZ R4, R39, R4 ;  /* 0x0000000427047221 */ /* 0x004fcc0000010000 */
        /* <DEDUP_REMOVED lines=20> */
.L_x_10531:
[----:B------:R-:W2:Y:S04]  /*10f10*/  LDL R84, [R1+0x5c] ;  /* 0x00005c0001547983 */ /* 0x000ea80000100800 */
[----:B------:R-:W3:Y:S04]  /*10f20*/  LDL R85, [R1+0x8c] ;  /* 0x00008c0001557983 */ /* 0x000ee80000100800 */
[----:B------:R-:W4:Y:S01]  /*10f30*/  LDL R82, [R1+0x74] ;  /* 0x0000740001527983 */ /* 0x000f220000100800 */
[----:B------:R-:W-:-:S03]  /*10f40*/  IMAD R5, R5, 0x8, R2 ;  /* 0x0000000805057824 */ /* 0x000fc600078e0202 */
[----:B------:R-:W4:Y:S04]  /*10f50*/  LDL R81, [R1+0x70] ;  /* 0x0000700001517983 */ /* 0x000f280000100800 */
[----:B------:R-:W4:Y:S01]  /*10f60*/  LDL R83, [R1+0x90] ;  /* 0x0000900001537983 */ /* 0x000f220000100800 */
[----:B------:R-:W-:Y:S01]  /*10f70*/  IMAD.U32 R80, RZ, RZ, UR38 ;  /* 0x00000026ff507e24 */ /* 0x000fe2000f8e00ff */
[----:B------:R-:W-:-:S04]  /*10f80*/  IADD3 R5, R5, 0x2d860, RZ ;  /* 0x0002d86005057810 */ /* 0x000fc80007ffe0ff */
[----:B------:R-:W-:-:S04]  /*10f90*/  PRMT R5, R80, 0x654, R5 ;  /* 0x0000065450057816 */ /* 0x000fc80000000005 */
[----:B------:R0:W-:Y:S02]  /*10fa0*/  SYNCS.ARRIVE.TRANS64.RED.A1T0 RZ, [R5+URZ], RZ ;  /* 0x000000ff05ff79a7 */ /* 0x0001e4000810043f */
[----:B0-----:R-:W4:Y:S01]  /*10fb0*/  LDL R5, [R1+0x78] ;  /* 0x0000780001057983 */ /* 0x001f220000100800 */
        /* <DEDUP_REMOVED lines=12> */
[----:B--2---:R-:W-:Y:S04]  /*11080*/  STSM.16.M88.4 [R84+0x21800], R12 ;  /* 0x0218000c54007844 */ /* 0x004fe80000000200 */
[----:B---3--:R-:W-:Y:S04]  /*11090*/  STSM.16.M88.4 [R85], R32 ;  /* 0x0000002055007844 */ /* 0x008fe80000000200 */
[----:B----4-:R0:W-:Y:S02]  /*110a0*/  STSM.16.M88.4 [R82], R24 ;  /* 0x0000001852007844 */ /* 0x0101e40000000200 */
[----:B0-----:R-:W-:-:S02]  /*110b0*/  F2FP.BF16.F32.PACK_AB R27, R11, R10 ;  /* 0x0000000a0b1b723e */ /* 0x001fc400000010ff */
[----:B------:R0:W5:Y:S01]  /*110c0*/  LDL R10, [R1] ;  /* 0x00000000010a7983 */ /* 0x0001620000100800 */
        /* <DEDUP_REMOVED lines=16> */
[----:B------:R0:W-:Y:S01]  /*111d0*/  STSM.16.M88.4 [R81], R28 ;  /* 0x0000001c51007844 */ /* 0x0001e20000000200 */
[----:B------:R-:W-:Y:S02]  /*111e0*/  F2FP.BF16.F32.PACK_AB R24, R42, R43 ;  /* 0x0000002b2a18723e */ /* 0x000fe400000010ff */
[----:B------:R-:W-:-:S02]  /*111f0*/  F2FP.BF16.F32.PACK_AB R25, R41, R40 ;  /* 0x000000282919723e */ /* 0x000fc400000010ff */
[----:B------:R-:W-:Y:S01]  /*11200*/  F2FP.BF16.F32.PACK_AB R26, R21, R20 ;  /* 0x00000014151a723e */ /* 0x000fe200000010ff */
[----:B------:R0:W-:Y:S04]  /*11210*/  STSM.16.M88.4 [R84+0x27800], R12 ;  /* 0x0278000c54007844 */ /* 0x0001e80000000200 */
[----:B------:R0:W-:Y:S04]  /*11220*/  STSM.16.M88.4 [R83], R32 ;  /* 0x0000002053007844 */ /* 0x0001e80000000200 */
[----:B------:R0:W-:Y:S04]  /*11230*/  STSM.16.M88.4 [R82+0x6000], R36 ;  /* 0x0060002452007844 */ /* 0x0001e80000000200 */
[----:B------:R0:W-:Y:S01]  /*11240*/  STSM.16.M88.4 [R81+0x6000], R24 ;  /* 0x0060001851007844 */ /* 0x0001e20000000200 */
[----:B------:R-:W-:Y:S01]  /*11250*/  @!PT LDS RZ, [RZ] ;  /* 0x00000000fffff984 */ /* 0x000fe20000000800 */
[----:B------:R-:W-:Y:S01]  /*11260*/  @!PT LDS RZ, [RZ] ;  /* 0x00000000fffff984 */ /* 0x000fe20000000800 */
[----:B------:R-:W-:Y:S01]  /*11270*/  @!PT LDS RZ, [RZ] ;  /* 0x00000000fffff984 */ /* 0x000fe20000000800 */
[----:B------:R-:W-:Y:S01]  /*11280*/  @!PT LDS RZ, [RZ] ;  /* 0x00000000fffff984 */ /* 0x000fe20000000800 */
[----:B------:R1:W-:Y:S06]  /*11290*/  MEMBAR.ALL.CTA ;  /* 0x0000000000007992 */ /* 0x0003ec0000008000 */
[----:B-1----:R-:W1:Y:S01]  /*112a0*/  FENCE.VIEW.ASYNC.S ;  /* 0x00000000000073c6 */ /* 0x002e620000000000 */
[----:B------:R-:W-:Y:S01]  /*112b0*/  ISETP.GT.AND P1, PT, R0, R5, PT ;  /* 0x000000050000720c */ /* 0x000fe20003f24270 */
        /* <DEDUP_REMOVED lines=52> */
[----:B-1----:R-:W-:Y:S01]  /*11600*/  NOP ;  /* 0x0000000000007918 */ /* 0x002fe20000000000 */
[----:B0-----:R-:W-:Y:S05]  /*11610*/  @P1 BRA `(.L_x_10532) ;  /* 0xffffffd000ac1947 */ /* 0x001fea000383ffff */
.L_x_10520:
[----:B------:R-:W-:Y:S05]  /*11620*/  WARPSYNC.ALL ;  /* 0x0000000000007948 */ /* 0x000fea0003800000 */
[----:B------:R-:W-:Y:S06]  /*11630*/  BAR.ARV 0x8, 0x200 ;  /* 0x0208000000007b1d */ /* 0x000fec0000002000 */
[----:B------:R-:W-:Y:S05]  /*11640*/  @!P0 BRA `(.L_x_10533) ;  /* 0x0000000000048947 */ /* 0x000fea0003800000 */
[----:B------:R-:W-:Y:S01]  /*11650*/  BPT.TRAP 0x1 ;  /* 0x000000040000795c */ /* 0x000fe20000300000 */
.L_x_10533:
[----:B------:R-:W2:Y:S01]  /*11660*/  LDL R0, [R1] ;  /* 0x0000000001007983 */ /* 0x000ea20000100800 */
[----:B------:R-:W-:Y:S01]  /*11670*/  IMAD R5, R142, 0x8, R2 ;  /* 0x000000088e057824 */ /* 0x000fe200078e0202 */
[----:B--2---:R-:W-:-:S04]  /*11680*/  SHF.L.U32 R0, R0, 0x1f, RZ ;  /* 0x0000001f00007819 */ /* 0x004fc800000006ff */
[----:B------:R0:W1:Y:S01]  /*11690*/  SYNCS.PHASECHK.TRANS64.TRYWAIT P1, [R5+URZ+0x2d850], R0 ;  /* 0x02d85000050075a7 */ /* 0x000062000802017f */
[----:B------:R-:W-:Y:S05]  /*116a0*/  @!P0 BRA `(.L_x_10534) ;  /* 0x0000000000048947 */ /* 0x000fea0003800000 */
[----:B------:R-:W-:Y:S01]  /*116b0*/  BPT.TRAP 0x1 ;  /* 0x000000040000795c */ /* 0x000fe20000300000 */
.L_x_10534:
[----:B------:R-:W2:Y:S01]  /*116c0*/  LDL.LU R7, [R1+0x84] ;  /* 0x0000840001077983 */ /* 0x000ea20000300800 */
[----:B------:R-:W-:Y:S02]  /*116d0*/  VIADD R2, R2, 0x400 ;  /* 0x0000040002027836 */ /* 0x000fe40000000000 */
[----:B------:R-:W-:-:S03]  /*116e0*/  IMAD.MOV.U32 R11, RZ, RZ, 0x40000040 ;  /* 0x40000040ff0b7424 */ /* 0x000fc600078e00ff */
[----:B------:R-:W-:-:S04]  /*116f0*/  SHF.R.U32.HI R2, RZ, 0x4, R2 ;  /* 0x00000004ff027819 */ /* 0x000fc80000011602 */
[----:B------:R-:W-:-:S04]  /*11700*/  LOP3.LUT R2, R2, 0x3fff, RZ, 0xc0, !PT ;  /* 0x00003fff02027812 */ /* 0x000fc800078ec0ff */
[----:B------:R-:W-:Y:S02]  /*11710*/  LOP3.LUT R13, R2, 0x2000000, RZ, 0xfc, !PT ;  /* 0x02000000020d7812 */ /* 0x000fe400078efcff */
[----:B--2--5:R-:W-:Y:S01]  /*11720*/  LOP3.LUT R10, R7, 0x10000, RZ, 0xfc, !PT ;  /* 0x00010000070a7812 */ /* 0x024fe200078efcff */
[----:B-1----:R-:W-:Y:S06]  /*11730*/  @P1 BRA `(.L_x_10535) ;  /* 0x0000000000081947 */ /* 0x002fec0003800000 */
[----:B------:R-:W1:Y:S02]  /*11740*/  SYNCS.PHASECHK.TRANS64.TRYWAIT P1, [R5+URZ+0x2d850], R0 ;  /* 0x02d85000050075a7 */ /* 0x000e64000802017f */
[----:B-1----:R-:W-:Y:S05]  /*11750*/  @!P1 BRA `(.L_x_10536) ;  /* 0x000000b000d89947 */ /* 0x002fea0003800000 */
.L_x_10535:
[----:B------:R-:W-:Y:S01]  /*11760*/  IMAD R12, R142, 0x600, R13 ;  /* 0x000006008e0c7824 */ /* 0x000fe200078e020d */
[----:B------:R-:W-:Y:S05]  /*11770*/  WARPSYNC.ALL ;  /* 0x0000000000007948 */ /* 0x000fea0003800000 */
[----:B------:R-:W-:Y:S01]  /*11780*/  IMAD.MOV.U32 R13, RZ, RZ, -0x7fffffe0 ;  /* 0x80000020ff0d7424 */ /* 0x000fe200078e00ff */
[C---:B------:R-:W-:Y:S01]  /*11790*/  R2UR UR4, R10.reuse ;  /* 0x000000000a0472ca */ /* 0x040fe200000e0000 */
[----:B------:R-:W-:Y:S01]  /*117a0*/  WARPGROUP.ARRIVE ;  /* 0x00000000000079c5 */ /* 0x000fe20000000000 */
[----:B------:R-:W-:Y:S01]  /*117b0*/  R2UR UR5, R11 ;  /* 0x000000000b0572ca */ /* 0x000fe200000e0000 */
[----:B------:R-:W-:Y:S01]  /*117c0*/  VIADD R14, R10, 0x2 ;  /* 0x000000020a0e7836 */ /* 0x000fe20000000000 */
[C---:B------:R-:W-:Y:S01]  /*117d0*/  R2UR UR6, R12.reuse ;  /* 0x000000000c0672ca */ /* 0x040fe200000e0000 */
[----:B------:R-:W-:Y:S01]  /*117e0*/  VIADD R20, R12, 0x40 ;  /* 0x000000400c147836 */ /* 0x000fe20000000000 */
[----:B------:R-:W-:Y:S01]  /*117f0*/  R2UR UR7, R13 ;  /* 0x000000000d0772ca */ /* 0x000fe200000e0000 */
[----:B------:R-:W-:Y:S01]  /*11800*/  IMAD.MOV.U32 R15, RZ, RZ, 0x40000040 ;  /* 0x40000040ff0f7424 */ /* 0x000fe200078e00ff */
[----:B01----:R-:W0:Y:S01]  /*11810*/  SHFL.BFLY PT, R0, R3, 0x2, 0x1f ;  /* 0x0c401f0003007f89 */ /* 0x003e2200000e0000 */
[----:B------:R-:W-:-:S02]  /*11820*/  IMAD.MOV.U32 R21, RZ, RZ, -0x7fffffe0 ;  /* 0x80000020ff157424 */ /* 0x000fc400078e00ff */
[----:B------:R-:W-:Y:S01]  /*11830*/  IMAD.MOV.U32 R11, RZ, RZ, 0x40000040 ;  /* 0x40000040ff0b7424 */ /* 0x000fe200078e00ff */
[----:B------:R-:W1:Y:S01]  /*11840*/  SHFL.BFLY PT, R7, R4, 0x2, 0x1f ;  /* 0x0c401f0004077f89 */ /* 0x000e6200000e0000 */
[----:B------:R-:W-:Y:S02]  /*11850*/  IMAD.MOV.U32 R13, RZ, RZ, -0x7fffffe0 ;  /* 0x80000020ff0d7424 */ /* 0x000fe400078e00ff */
[----:B------:R-:W-:Y:S02]  /*11860*/  IMAD.MOV.U32 R49, RZ, RZ, RZ ;  /* 0x000000ffff317224 */ /* 0x000fe400078e00ff */
[----:B------:R-:W-:Y:S02]  /*11870*/  IMAD.MOV.U32 R2, RZ, RZ, RZ ;  /* 0x000000ffff027224 */ /* 0x000fe400078e00ff */
[----:B------:R-:W-:Y:S01]  /*11880*/  HGMMA.64x96x16.F32.BF16 R88, gdesc[UR4].tnspB, R88, gsb0 ;  /* 0x41600000045879f0 */ /* 0x000fe20008001858 */
[----:B------:R-:W-:Y:S01]  /*11890*/  R2UR UR4, R14 ;  /* 0x000000000e0472ca */ /* 0x000fe200000e0000 */
[----:B------:R-:W-:Y:S01]  /*118a0*/  VIADD R14, R10, 0x4 ;  /* 0x000000040a0e7836 */ /* 0x000fe20000000000 */
[----:B------:R-:W-:Y:S01]  /*118b0*/  R2UR UR5, R15 ;  /* 0x000000000f0572ca */ /* 0x000fe200000e0000 */
[----:B------:R-:W-:Y:S01]  /*118c0*/  IMAD.MOV.U32 R15, RZ, RZ, 0x40000040 ;  /* 0x40000040ff0f7424 */ /* 0x000fe200078e00ff */
[----:B------:R-:W-:Y:S01]  /*118d0*/  R2UR UR6, R20 ;  /* 0x00000000140672ca */ /* 0x000fe200000e0000 */
[----:B------:R-:W-:Y:S01]  /*118e0*/  VIADD R20, R12, 0x80 ;  /* 0x000000800c147836 */ /* 0x000fe20000000000 */
[----:B------:R-:W-:Y:S01]  /*118f0*/  R2UR UR7, R21 ;  /* 0x00000000150772ca */ /* 0x000fe200000e0000 */
[----:B------:R-:W-:-:S02]  /*11900*/  IMAD.MOV.U32 R21, RZ, RZ, -0x7fffffe0 ;  /* 0x80000020ff157424 */ /* 0x000fc400078e00ff */
[----:B0-----:R-:W-:Y:S01]  /*11910*/  FADD.FTZ R0, R0, R3 ;  /* 0x0000000300007221 */ /* 0x001fe20000010000 */
[----:B------:R-:W-:Y:S02]  /*11920*/  IMAD.MOV.U32 R3, RZ, RZ, -0x800000 ;  /* 0xff800000ff037424 */ /* 0x000fe400078e00ff */
[----:B-1----:R-:W-:Y:S02]  /*11930*/  FADD.FTZ R8, R7, R4 ;  /* 0x0000000407087221 */ /* 0x002fe40000010000 */
[----:B------:R-:W0:Y:S01]  /*11940*/  SHFL.BFLY PT, R7, R0, 0x1, 0x1f ;  /* 0x0c201f0000077f89 */ /* 0x000e2200000e0000 */
[----:B------:R-:W-:Y:S02]  /*11950*/  WARPGROUP.DEPBAR.LE gsb0, 0x0 ;  /* 0x00008000000079c5 */ /* 0x000fe40000010000 */
[----:B------:R-:W-:-:S06]  /*11960*/  WARPGROUP.ARRIVE ;  /* 0x00000000000079c5 */ /* 0x000fcc0000000000 */
        /* <DEDUP_REMOVED lines=8> */
[----:B------:R-:W-:Y:S01]  /*119f0*/  IMAD.MOV.U32 R21, RZ, RZ, -0x7fffffe0 ;  /* 0x80000020ff157424 */ /* 0x000fe200078e00ff */
[----:B------:R-:W-:Y:S02]  /*11a00*/  WARPGROUP.DEPBAR.LE gsb0, 0x0 ;  /* 0x00008000000079c5 */ /* 0x000fe40000010000 */
[----:B------:R-:W-:-:S09]  /*11a10*/  WARPGROUP.ARRIVE ;  /* 0x00000000000079c5 */ /* 0x000fd20000000000 */
        /* <DEDUP_REMOVED lines=31> */
[C---:B------:R-:W-:Y:S01]  /*11c10*/  IADD3 R20, R12.reuse, 0x180, RZ ;  /* 0x000001800c147810 */ /* 0x040fe20007ffe0ff */
[----:B------:R-:W-:Y:S01]  /*11c20*/  VIADD R12, R12, 0x1c0 ;  /* 0x000001c00c0c7836 */ /* 0x000fe20000000000 */
[----:B------:R-:W-:-:S02]  /*11c30*/  WARPGROUP.DEPBAR.LE gsb0, 0x0 ;  /* 0x00008000000079c5 */ /* 0x000fc40000010000 */
[----:B------:R-:W-:-:S07]  /*11c40*/  WARPGROUP.ARRIVE ;  /* 0x00000000000079c5 */ /* 0x000fce0000000000 */
[----:B------:R-:W-:Y:S01]  /*11c50*/  HGMMA.64x96x16.F32.BF16 R88, gdesc[UR4].tnspB, R88, gsb0 ;  /* 0x41600000045879f0 */ /* 0x000fe20008001858 */
[----:B------:R-:W-:Y:S02]  /*11c60*/  R2UR UR4, R14 ;  /* 0x000000000e0472ca */ /* 0x000fe400000e0000 */
[----:B------:R-:W-:Y:S02]  /*11c70*/  R2UR UR5, R15 ;  /* 0x000000000f0572ca */ /* 0x000fe400000e0000 */
[----:B------:R-:W-:Y:S02]  /*11c80*/  R2UR UR6, R20 ;  /* 0x00000000140672ca */ /* 0x000fe400000e0000 */
[----:B------:R-:W-:Y:S01]  /*11c90*/  R2UR UR7, R21 ;  /* 0x00000000150772ca */ /* 0x000fe200000e0000 */
[----:B------:R-:W-:Y:S02]  /*11ca0*/  WARPGROUP.DEPBAR.LE gsb0, 0x0 ;  /* 0x00008000000079c5 */ /* 0x000fe40000010000 */
[----:B------:R-:W-:-:S10]  /*11cb0*/  WARPGROUP.ARRIVE ;  /* 0x00000000000079c5 */ /* 0x000fd40000000000 */
[----:B------:R-:W-:Y:S01]  /*11cc0*/  HGMMA.64x96x16.F32.BF16 R88, gdesc[UR4].tnspB, R88, gsb0 ;  /* 0x41600000045879f0 */ /* 0x000fe20008001858 */
[----:B------:R-:W-:Y:S02]  /*11cd0*/  R2UR UR4, R10 ;  /* 0x000000000a0472ca */ /* 0x000fe400000e0000 */
[----:B------:R-:W-:Y:S02]  /*11ce0*/  R2UR UR5, R11 ;  /* 0x000000000b0572ca */ /* 0x000fe400000e0000 */
[----:B------:R-:W-:Y:S01]  /*11cf0*/  R2UR UR6, R12 ;  /* 0x000000000c0672ca */ /* 0x000fe200000e0000 */
[----:B------:R-:W1:Y:S01]  /*11d00*/  SHFL.BFLY PT, R11, R8, 0x1, 0x1f ;  /* 0x0c201f00080b7f89 */ /* 0x000e6200000e0000 */
[----:B------:R-:W-:Y:S01]  /*11d10*/  R2UR UR7, R13 ;  /* 0x000000000d0772ca */ /* 0x000fe200000e0000 */
[----:B0-----:R-:W-:Y:S01]  /*11d20*/  FADD.FTZ R12, R0, R7 ;  /* 0x00000007000c7221 */ /* 0x001fe20000010000 */
[----:B------:R-:W-:Y:S02]  /*11d30*/  IMAD.U32 R7, RZ, RZ, UR45 ;  /* 0x0000002dff077e24 */ /* 0x000fe4000f8e00ff */
[----:B------:R-:W-:-:S02]  /*11d40*/  IMAD.U32 R13, RZ, RZ, UR45 ;  /* 0x0000002dff0d7e24 */ /* 0x000fc4000f8e00ff */
[----:B------:R-:W-:Y:S01]  /*11d50*/  FSETP.NE.FTZ.AND P1, PT, R12, RZ, PT ;  /* 0x000000ff0c00720b */ /* 0x000fe20003f35000 */
[----:B------:R-:W-:-:S12]  /*11d60*/  IMAD.MOV.U32 R0, RZ, RZ, -0x800000 ;  /* 0xff800000ff007424 */ /* 0x000fd800078e00ff */
[----:B------:R-:W0:Y:S01]  /*11d70*/  @P1 MUFU.LG2 R10, R12 ;  /* 0x0000000c000a1308 */ /* 0x000e220000000c00 */
[----:B------:R-:W-:Y:S01]  /*11d80*/  @P1 FMUL.FTZ R7, R7, 0.69314718246459960938 ;  /* 0x3f31721807071820 */ /* 0x000fe20000410000 */
[----:B-1----:R-:W-:-:S06]  /*11d90*/  FADD.FTZ R11, R8, R11 ;  /* 0x0000000b080b7221 */ /* 0x002fcc0000010000 */
[----:B------:R-:W-:Y:S01]  /*11da0*/  @P1 MUFU.RCP R49, R12 ;  /* 0x0000000c00311308 */ /* 0x000fe20000001000 */
[----:B------:R-:W-:Y:S01]  /*11db0*/  FSETP.NE.FTZ.AND P2, PT, R11, RZ, PT ;  /* 0x000000ff0b00720b */ /* 0x000fe20003f55000 */
[----:B0-----:R-:W-:-:S04]  /*11dc0*/  @P1 FMUL.FTZ R10, R10, 0.69314718246459960938 ;  /* 0x3f3172180a0a1820 */ /* 0x001fc80000410000 */
        /* <DEDUP_REMOVED lines=8> */
[----:B------:R-:W-:Y:S03]  /*11e50*/  HGMMA.64x96x16.F32.BF16 R88, gdesc[UR4].tnspB, R88, gsb0 ;  /* 0x41600000045879f0 */ /* 0x000fe60008001858 */
[----:B------:R-:W-:Y:S02]  /*11e60*/  WARPGROUP.DEPBAR.LE gsb0, 0x0 ;  /* 0x00008000000079c5 */ /* 0x000fe40000010000 */
[----:B-12---:R-:W-:Y:S05]  /*11e70*/  @!P0 BRA `(.L_x_10537) ;  /* 0x0000000000048947 */ /* 0x006fea0003800000 */
[----:B------:R-:W-:Y:S01]  /*11e80*/  BPT.TRAP 0x1 ;  /* 0x000000040000795c */ /* 0x000fe20000300000 */
.L_x_10537:
[----:B------:R-:W2:Y:S01]  /*11e90*/  LDL.LU R6, [R1] ;  /* 0x0000000001067983 */ /* 0x000ea20000300800 */
[----:B------:R-:W-:Y:S02]  /*11ea0*/  VIADD R142, R142, 0x1 ;  /* 0x000000018e8e7836 */ /* 0x000fe40000000000 */
[-C--:B------:R-:W-:Y:S01]  /*11eb0*/  FMUL.FTZ R20, R88, R49.reuse ;  /* 0x0000003158147220 */ /* 0x080fe20000410000 */
[----:B------:R-:W-:Y:S02]  /*11ec0*/  VIADD R5, R5, 0x2d860 ;  /* 0x0002d86005057836 */ /* 0x000fe40000000000 */
[-C--:B------:R-:W-:Y:S01]  /*11ed0*/  FMUL.FTZ R21, R89, R49.reuse ;  /* 0x0000003159157220 */ /* 0x080fe20000410000 */
[----:B------:R-:W-:Y:S01]  /*11ee0*/  IMAD.U32 R4, RZ, RZ, UR38 ;  /* 0x00000026ff047e24 */ /* 0x000fe2000f8e00ff */
[----:B------:R-:W-:Y:S01]  /*11ef0*/  ISETP.NE.AND P1, PT, R142, 0x2, PT ;  /* 0x000000028e00780c */ /* 0x000fe20003f25270 */
[-C--:B------:R-:W-:Y:S01]  /*11f00*/  FMUL.FTZ R28, R92, R49.reuse ;  /* 0x000000315c1c7220 */ /* 0x080fe20000410000 */
[-C--:B------:R-:W-:Y:S01]  /*11f10*/  FMUL.FTZ R29, R93, R49.reuse ;  /* 0x000000315d1d7220 */ /* 0x080fe20000410000 */
[-C--:B------:R-:W-:Y:S01]  /*11f20*/  FMUL.FTZ R30, R96, R49.reuse ;  /* 0x00000031601e7220 */ /* 0x080fe20000410000 */
[----:B------:R-:W-:Y:S01]  /*11f30*/  PRMT R5, R4, 0x654, R5 ;  /* 0x0000065404057816 */ /* 0x000fe20000000005 */
[-C--:B------:R-:W-:Y:S01]  /*11f40*/  FMUL.FTZ R31, R97, R49.reuse ;  /* 0x00000031611f7220 */ /* 0x080fe20000410000 */
[----:B------:R-:W-:Y:S01]  /*11f50*/  SEL R4, RZ, 0x1, P1 ;  /* 0x00000001ff047807 */ /* 0x000fe20000800000 */
        /* <DEDUP_REMOVED lines=44> */
[----:B------:R-:W-:Y:S01]  /*12220*/  SEL R142, R142, RZ, P1 ;  /* 0x000000ff8e8e7207 */ /* 0x000fe20000800000 */
[----:B------:R-:W-:Y:S01]  /*12230*/  UIADD3 UR37, UR37, 0x1, URZ ;  /* 0x0000000125257890 */ /* 0x000fe2000fffe03f */
[----:B--2---:R-:W-:-:S05]  /*12240*/  LOP3.LUT R6, R6, R4, RZ, 0x3c, !PT ;  /* 0x0000000406067212 */ /* 0x004fca00078e3cff */
[----:B------:R0:W-:Y:S06]  /*12250*/  STL [R1], R6 ;  /* 0x0000000601007387 */ /* 0x0001ec0000100800 */
.L_x_10478:
[----:B------:R-:W-:Y:S05]  /*12260*/  WARPSYNC.ALL ;  /* 0x0000000000007948 */ /* 0x000fea0003800000 */
[----:B------:R-:W1:Y:S08]  /*12270*/  S2UR UR38, SR_CgaCtaId ;  /* 0x00000000002679c3 */ /* 0x000e700000008800 */
[----:B------:R-:W-:Y:S06]  /*12280*/  BAR.SYNC.DEFER_BLOCKING 0x5, 0x200 ;  /* 0x0148000000007b1d */ /* 0x000fec0000010000 */
[----:B------:R-:W-:Y:S01]  /*12290*/  UMOV UR4, 0x400 ;  /* 0x0000040000047882 */ /* 0x000fe20000000000 */
[----:B------:R-:W-:Y:S01]  /*122a0*/  BSSY B0, `(.L_x_10538) ;  /* 0x00002b9000007945 */ /* 0x000fe20003800000 */
[----:B-1----:R-:W-:-:S06]  /*122b0*/  ULEA UR4, UR38, UR4, 0x18 ;  /* 0x0000000426047291 */ /* 0x002fcc000f8ec03f */
[----:B------:R-:W-:-:S05]  /*122c0*/  IMAD.U32 R2, RZ, RZ, UR4 ;  /* 0x00000004ff027e24 */ /* 0x000fca000f8e00ff */
[----:B------:R1:W2:Y:S01]  /*122d0*/  LDS.128 R96, [R2+0x2d8d0] ;  /* 0x02d8d00002607984 */ /* 0x0002a20000000c00 */
[----:B------:R-:W-:Y:S06]  /*122e0*/  BAR.ARV 0x4, 0x200 ;  /* 0x0108000000007b1d */ /* 0x000fec0000002000 */
[----:B------:R-:W-:Y:S05]  /*122f0*/  @P0 BRA `(.L_x_10539) ;  /* 0x0000001c00f00947 */ /* 0x000fea0003800000 */
[----:B------:R-:W3:Y:S01]  /*12300*/  LDL R4, [R1+0x114] ;  /* 0x0001140001047983 */ /* 0x000ee20000100800 */
[----:B------:R-:W-:-:S03]  /*12310*/  ULDC UR4, c[0x0][0xad4] ;  /* 0x0002b50000047ab9 */ /* 0x000fc60000000800 */
[----:B------:R-:W4:Y:S04]  /*12320*/  LDL.LU R74, [R1+0x94] ;  /* 0x00009400014a7983 */ /* 0x000f280000300800 */
[----:B------:R-:W2:Y:S04]  /*12330*/  LDL.LU R81, [R1+0x9c] ;  /* 0x00009c0001517983 */ /* 0x000ea80000300800 */
[----:B------:R-:W2:Y:S01]  /*12340*/  LDL.LU R80, [R1+0xa0] ;  /* 0x0000a00001507983 */ /* 0x000ea20000300800 */
[----:B0-----:R-:W0:Y:S01]  /*12350*/  S2R R5, SR_SWINHI ;  /* 0x0000000000057919 */ /* 0x001e220000002f00 */
[----:B------:R-:W-:-:S02]  /*12360*/  MOV R72, R2 ;  /* 0x0000000200487202 */ /* 0x000fc40000000f00 */
[----:B0-----:R-:W-:-:S03]  /*12370*/  MOV R73, R5 ;  /* 0x0000000500497202 */ /* 0x001fc60000000f00 */
[----:B---3--:R-:W-:-:S03]  /*12380*/  IMAD.WIDE R4, R4, 0x2, R72 ;  /* 0x0000000204047825 */ /* 0x008fc600078e0248 */
[----:B------:R-:W-:-:S04]  /*12390*/  IADD3 R27, P4, R4, 0x20, RZ ;  /* 0x00000020041b7810 */ /* 0x000fc80007f9e0ff */
[----:B------:R-:W-:Y:S02]  /*123a0*/  LOP3.LUT R6, R27, 0x180, RZ, 0xc0, !PT ;  /* 0x000001801b067812 */ /* 0x000fe400078ec0ff */
[----:B------:R-:W-:Y:S02]  /*123b0*/  IADD3 R75, P3, R4, 0x3000, RZ ;  /* 0x00003000044b7810 */ /* 0x000fe40007f7e0ff */
[----:B------:R-:W-:Y:S02]  /*123c0*/  SHF.R.U64 R6, R6, 0x3, RZ ;  /* 0x0000000306067819 */ /* 0x000fe400000012ff */
[----:B------:R-:W-:Y:S02]  /*123d0*/  IADD3 R79, P0, R4, 0x6020, RZ ;  /* 0x00006020044f7810 */ /* 0x000fe40007f1e0ff */
[----:B------:R-:W-:Y:S02]  /*123e0*/  LOP3.LUT R12, R6, R27, RZ, 0x3c, !PT ;  /* 0x0000001b060c7212 */ /* 0x000fe400078e3cff */
[----:B------:R-:W-:Y:S01]  /*123f0*/  LOP3.LUT R6, R75, 0x180, RZ, 0xc0, !PT ;  /* 0x000001804b067812 */ /* 0x000fe200078ec0ff */
[----:B------:R-:W-:Y:S01]  /*12400*/  IMAD.X R11, RZ, RZ, R5, P0 ;  /* 0x000000ffff0b7224 */ /* 0x000fe200000e0605 */
[----:B----4-:R-:W-:-:S02]  /*12410*/  ISETP.NE.AND P0, PT, R74, RZ, PT ;  /* 0x000000ff4a00720c */ /* 0x010fc40003f05270 */
[----:B------:R-:W-:-:S04]  /*12420*/  SHF.R.U64 R6, R6, 0x3, RZ ;  /* 0x0000000306067819 */ /* 0x000fc800000012ff */
[----:B------:R-:W-:Y:S02]  /*12430*/  LOP3.LUT R14, R6, R75, RZ, 0x3c, !PT ;  /* 0x0000004b060e7212 */ /* 0x000fe400078e3cff */
[----:B------:R-:W-:Y:S01]  /*12440*/  SEL R75, R74, UR4, P0 ;  /* 0x000000044a4b7c07 */ /* 0x000fe20008000000 */
[----:B------:R-:W-:Y:S05]  /*12450*/  WARPSYNC.ALL ;  /* 0x0000000000007948 */ /* 0x000fea0003800000 */
[C---:B------:R-:W-:Y:S02]  /*12460*/  LOP3.LUT R7, R4.reuse, 0x180, RZ, 0xc0, !PT ;  /* 0x0000018004077812 */ /* 0x040fe400078ec0ff */
[----:B------:R-:W-:-:S02]  /*12470*/  IADD3 R8, P2, R4, 0x3020, RZ ;  /* 0x0000302004087810 */ /* 0x000fc40007f5e0ff */
[----:B------:R-:W-:Y:S01]  /*12480*/  IADD3 R77, P1, R4, 0x6000, RZ ;  /* 0x00006000044d7810 */ /* 0x000fe20007f3e0ff */
[--C-:B------:R-:W-:Y:S01]  /*12490*/  IMAD.X R13, RZ, RZ, R5.reuse, P4 ;  /* 0x000000ffff0d7224 */ /* 0x100fe200020e0605 */
[----:B------:R-:W-:Y:S01]  /*124a0*/  SHF.R.U64 R7, R7, 0x3, RZ ;  /* 0x0000000307077819 */ /* 0x000fe200000012ff */
[----:B------:R-:W-:Y:S01]  /*124b0*/  IMAD.X R15, RZ, RZ, R5, P3 ;  /* 0x000000ffff0f7224 */ /* 0x000fe200018e0605 */
[----:B------:R-:W-:Y:S01]  /*124c0*/  LOP3.LUT R10, R77, 0x180, RZ, 0xc0, !PT ;  /* 0x000001804d0a7812 */ /* 0x000fe200078ec0ff */
[----:B------:R-:W-:Y:S01]  /*124d0*/  ULDC.64 UR4, c[0x0][0xc00] ;  /* 0x0003000000047ab9 */ /* 0x000fe20000000a00 */
[----:B------:R-:W-:Y:S01]  /*124e0*/  LOP3.LUT R4, R7, R4, RZ, 0x3c, !PT ;  /* 0x0000000407047212 */ /* 0x000fe200078e3cff */
[----:B------:R-:W-:Y:S01]  /*124f0*/  ULDC.64 UR6, c[0x0][0xc08] ;  /* 0x0003020000067ab9 */ /* 0x000fe20000000a00 */
[----:B------:R-:W-:Y:S02]  /*12500*/  LOP3.LUT R7, R8, 0x180, RZ, 0xc0, !PT ;  /* 0x0000018008077812 */ /* 0x000fe400078ec0ff */
[----:B------:R-:W-:-:S02]  /*12510*/  LOP3.LUT R26, R79, 0x180, RZ, 0xc0, !PT ;  /* 0x000001804f1a7812 */ /* 0x000fc400078ec0ff */
[----:B------:R-:W-:Y:S02]  /*12520*/  SHF.R.U64 R7, R7, 0x3, RZ ;  /* 0x0000000307077819 */ /* 0x000fe400000012ff */
[----:B------:R-:W-:Y:S02]  /*12530*/  SHF.R.U64 R10, R10, 0x3, RZ ;  /* 0x000000030a0a7819 */ /* 0x000fe400000012ff */
[----:B------:R-:W-:Y:S01]  /*12540*/  SHF.R.U64 R26, R26, 0x3, RZ ;  /* 0x000000031a1a7819 */ /* 0x000fe200000012ff */
[--C-:B------:R-:W-:Y:S01]  /*12550*/  IMAD.X R25, RZ, RZ, R5.reuse, P2 ;  /* 0x000000ffff197224 */ /* 0x100fe200010e0605 */
[----:B------:R-:W-:Y:S01]  /*12560*/  LOP3.LUT R24, R7, R8, RZ, 0x3c, !PT ;  /* 0x0000000807187212 */ /* 0x000fe200078e3cff */
[----:B------:R-:W-:Y:S01]  /*12570*/  IMAD.X R9, RZ, RZ, R5, P1 ;  /* 0x000000ffff097224 */ /* 0x000fe200008e0605 */
[----:B------:R-:W-:Y:S02]  /*12580*/  MOV R27, R4 ;  /* 0x00000004001b7202 */ /* 0x000fe40000000f00 */
[----:B------:R-:W-:-:S02]  /*12590*/  LOP3.LUT R8, R10, R77, RZ, 0x3c, !PT ;  /* 0x0000004d0a087212 */ /* 0x000fc400078e3cff */
[----:B------:R-:W-:Y:S02]  /*125a0*/  F2FP.BF16.F32.PACK_AB R4, R21, R20 ;  /* 0x000000141504723e */ /* 0x000fe400000010ff */
[----:B------:R-:W-:Y:S02]  /*125b0*/  F2FP.BF16.F32.PACK_AB R5, R51, R50 ;  /* 0x000000323305723e */ /* 0x000fe400000010ff */
[----:B------:R-:W-:Y:S02]  /*125c0*/  F2FP.BF16.F32.PACK_AB R6, R29, R28 ;  /* 0x0000001c1d06723e */ /* 0x000fe400000010ff */
[----:B------:R-:W-:Y:S01]  /*125d0*/  F2FP.BF16.F32.PACK_AB R7, R53, R52 ;  /* 0x000000343507723e */ /* 0x000fe200000010ff */
[----:B------:R-:W-:Y:S01]  /*125e0*/  BAR.SYNC.DEFER_BLOCKING 0x1, 0x180 ;  /* 0x0046000000007b1d */ /* 0x000fe20000010000 */
[----:B------:R-:W-:Y:S02]  /*125f0*/  LOP3.LUT R10, R26, R79, RZ, 0x3c, !PT ;  /* 0x0000004f1a0a7212 */ /* 0x000fe400078e3cff */
[----:B------:R-:W-:-:S02]  /*12600*/  MOV R79, R12 ;  /* 0x0000000c004f7202 */ /* 0x000fc40000000f00 */
[----:B------:R-:W-:Y:S02]  /*12610*/  MOV R74, R14 ;  /* 0x0000000e004a7202 */ /* 0x000fe40000000f00 */
[----:B------:R-:W-:Y:S02]  /*12620*/  F2FP.BF16.F32.PACK_AB R12, R31, R30 ;  /* 0x0000001e1f0c723e */ /* 0x000fe400000010ff */
[----:B------:R-:W-:Y:S02]  /*12630*/  F2FP.BF16.F32.PACK_AB R13, R55, R54 ;  /* 0x00000036370d723e */ /* 0x000fe400000010ff */
[----:B------:R-:W-:Y:S02]  /*12640*/  F2FP.BF16.F32.PACK_AB R14, R33, R32 ;  /* 0x00000020210e723e */ /* 0x000fe400000010ff */
[----:B------:R-:W-:Y:S02]  /*12650*/  F2FP.BF16.F32.PACK_AB R15, R57, R56 ;  /* 0x00000038390f723e */ /* 0x000fe400000010ff */
[----:B------:R-:W-:-:S02]  /*12660*/  MOV R78, R24 ;  /* 0x00000018004e7202 */ /* 0x000fc40000000f00 */
[----:B------:R-:W-:Y:S02]  /*12670*/  F2FP.BF16.F32.PACK_AB R24, R35, R34 ;  /* 0x000000222318723e */ /* 0x000fe400000010ff */
[----:B------:R-:W-:Y:S02]  /*12680*/  F2FP.BF16.F32.PACK_AB R25, R59, R58 ;  /* 0x0000003a3b19723e */ /* 0x000fe400000010ff */
[----:B------:R-:W-:Y:S01]  /*12690*/  F2FP.BF16.F32.PACK_AB R26, R37, R36 ;  /* 0x00000024251a723e */ /* 0x000fe200000010ff */
[----:B------:R0:W-:Y:S01]  /*126a0*/  STSM.16.M88.4 [R27], R4 ;  /* 0x000000041b007844 */ /* 0x0001e20000000200 */
[----:B------:R-:W-:Y:S02]  /*126b0*/  MOV R77, R8 ;  /* 0x00000008004d7202 */ /* 0x000fe40000000f00 */
[----:B------:R-:W-:Y:S01]  /*126c0*/  MOV R76, R10 ;  /* 0x0000000a004c7202 */ /* 0x000fe20000000f00 */
[----:B------:R3:W-:Y:S01]  /*126d0*/  STSM.16.M88.4 [R79], R12 ;  /* 0x0000000c4f007844 */ /* 0x0007e20000000200 */
[----:B------:R-:W-:-:S02]  /*126e0*/  F2FP.BF16.F32.PACK_AB R8, R43, R42 ;  /* 0x0000002a2b08723e */ /* 0x000fc400000010ff */
[----:B------:R-:W-:Y:S02]  /*126f0*/  F2FP.BF16.F32.PACK_AB R9, R67, R66 ;  /* 0x000000424309723e */ /* 0x000fe400000010ff */
[----:B------:R-:W-:Y:S02]  /*12700*/  F2FP.BF16.F32.PACK_AB R10, R45, R44 ;  /* 0x0000002c2d0a723e */ /* 0x000fe400000010ff */
[----:B------:R-:W-:Y:S02]  /*12710*/  F2FP.BF16.F32.PACK_AB R11, R69, R68 ;  /* 0x00000044450b723e */ /* 0x000fe400000010ff */
[----:B0-----:R-:W-:Y:S02]  /*12720*/  F2FP.BF16.F32.PACK_AB R27, R61, R60 ;  /* 0x0000003c3d1b723e */ /* 0x001fe400000010ff */
[----:B------:R-:W-:Y:S02]  /*12730*/  F2FP.BF16.F32.PACK_AB R4, R39, R38 ;  /* 0x000000262704723e */ /* 0x000fe400000010ff */
[----:B------:R-:W-:-:S02]  /*12740*/  F2FP.BF16.F32.PACK_AB R5, R63, R62 ;  /* 0x0000003e3f05723e */ /* 0x000fc400000010ff */
[----:B------:R-:W-:Y:S02]  /*12750*/  F2FP.BF16.F32.PACK_AB R6, R41, R40 ;  /* 0x000000282906723e */ /* 0x000fe400000010ff */
[----:B------:R-:W-:Y:S02]  /*12760*/  F2FP.BF16.F32.PACK_AB R7, R65, R64 ;  /* 0x000000404107723e */ /* 0x000fe400000010ff */
[----:B---3--:R-:W-:Y:S02]  /*12770*/  F2FP.BF16.F32.PACK_AB R12, R47, R46 ;  /* 0x0000002e2f0c723e */ /* 0x008fe400000010ff */
[----:B------:R-:W-:Y:S02]  /*12780*/  F2FP.BF16.F32.PACK_AB R13, R71, R70 ;  /* 0x00000046470d723e */ /* 0x000fe400000010ff */
[----:B------:R-:W-:Y:S02]  /*12790*/  F2FP.BF16.F32.PACK_AB R14, R49, R48 ;  /* 0x00000030310e723e */ /* 0x000fe400000010ff */
[----:B------:R-:W-:Y:S01]  /*127a0*/  F2FP.BF16.F32.PACK_AB R15, R135, R134 ;  /* 0x00000086870f723e */ /* 0x000fe200000010ff */
[----:B------:R2:W-:Y:S04]  /*127b0*/  STSM.16.M88.4 [R74], R24 ;  /* 0x000000184a007844 */ /* 0x0005e80000000200 */
[----:B------:R-:W-:Y:S04]  /*127c0*/  STSM.16.M88.4 [R78], R4 ;  /* 0x000000044e007844 */ /* 0x000fe80000000200 */
[----:B------:R0:W-:Y:S04]  /*127d0*/  STSM.16.M88.4 [R77], R8 ;  /* 0x000000084d007844 */ /* 0x0001e80000000200 */
[----:B------:R3:W-:Y:S01]  /*127e0*/  STSM.16.M88.4 [R76], R12 ;  /* 0x0000000c4c007844 */ /* 0x0007e20000000200 */
[----:B------:R-:W-:Y:S01]  /*127f0*/  BAR.SYNC.DEFER_BLOCKING 0x1, 0x180 ;  /* 0x0046000000007b1d */ /* 0x000fe20000010000 */
[----:B------:R-:W-:-:S04]  /*12800*/  ISETP.NE.U32.AND P0, PT, RZ, UR4, PT ;  /* 0x00000004ff007c0c */ /* 0x000fc8000bf05070 */
[----:B------:R-:W-:Y:S02]  /*12810*/  ISETP.NE.AND.EX P0, PT, RZ, UR5, PT, P0 ;  /* 0x00000005ff007c0c */ /* 0x000fe4000bf05300 */
[----:B--2---:R-:W-:Y:S01]  /*12820*/  IADD3 R24, P1, R81, UR4, RZ ;  /* 0x0000000451187c10 */ /* 0x004fe2000ff3e0ff */
[----:B------:R-:W-:-:S03]  /*12830*/  IMAD.MOV.U32 R74, RZ, RZ, RZ ;  /* 0x000000ffff4a7224 */ /* 0x000fc600078e00ff */
[----:B------:R-:W-:-:S07]  /*12840*/  IADD3.X R25, R80, UR5, RZ, P1, !PT ;  /* 0x0000000550197c10 */ /* 0x000fce0008ffe4ff */
[----:B------:R-:W5:Y:S01]  /*12850*/  @P0 LDG.E R74, desc[UR42][R24.64] ;  /* 0x0000002a184a0981 */ /* 0x000f62000c1e1900 */
[----:B------:R-:W-:-:S04]  /*12860*/  ISETP.NE.U32.AND P3, PT, RZ, UR6, PT ;  /* 0x00000006ff007c0c */ /* 0x000fc8000bf65070 */
[----:B------:R-:W-:Y:S01]  /*12870*/  ISETP.NE.AND.EX P3, PT, RZ, UR7, PT, P3 ;  /* 0x00000007ff007c0c */ /* 0x000fe2000bf65330 */
[----:B0-----:R-:W-:Y:S01]  /*12880*/  IMAD.MOV.U32 R10, RZ, RZ, 0x9b8 ;  /* 0x000009b8ff0a7424 */ /* 0x001fe200078e00ff */
[----:B------:R-:W-:Y:S02]  /*12890*/  ISETP.GT.AND P2, PT, R75, 0x1, PT ;  /* 0x000000014b00780c */ /* 0x000fe40003f44270 */
[----:B------:R-:W0:Y:S02]  /*128a0*/  LDC R75, c[0x0][0xbe8] ;  /* 0x0002fa00ff4b7b82 */ /* 0x000e240000000800 */
[----:B------:R-:W-:-:S07]  /*128b0*/  SEL R10, R10, 0x978, P2 ;  /* 0x000009780a0a7807 */ /* 0x000fce0001000000 */
[----:B------:R-:W-:Y:S01]  /*128c0*/  @P3 IADD3 R4, P1, R81, UR6, RZ ;  /* 0x0000000651043c10 */ /* 0x000fe2000ff3e0ff */
[----:B------:R-:W-:Y:S02]  /*128d0*/  ULDC UR6, c[0x0][0xa88] ;  /* 0x0002a20000067ab9 */ /* 0x000fe40000000800 */
[----:B------:R-:W-:Y:S01]  /*128e0*/  IMAD.U32 R26, RZ, RZ, UR6 ;  /* 0x00000006ff1a7e24 */ /* 0x000fe2000f8e00ff */
[----:B------:R-:W-:Y:S01]  /*128f0*/  @P3 IADD3.X R5, R80, UR7, RZ, P1, !PT ;  /* 0x0000000750053c10 */ /* 0x000fe20008ffe4ff */
[----:B------:R3:W2:Y:S04]  /*12900*/  LDC.64 R6, c[0x0][R10+0x218] ;  /* 0x000086000a067b82 */ /* 0x0006a80000000a00 */
[----:B------:R4:W5:Y:S04]  /*12910*/  @P3 LDG.E R26, desc[UR42][R4.64] ;  /* 0x0000002a041a3981 */ /* 0x000968000c1e1900 */
[----:B------:R3:W1:Y:S08]  /*12920*/  LDC.64 R8, c[0x0][R10+0x228] ;  /* 0x00008a000a087b82 */ /* 0x0006700000000a00 */
[----:B----4-:R3:W4:Y:S01]  /*12930*/  LDC.64 R4, c[0x0][R10+0x220] ;  /* 0x000088000a047b82 */ /* 0x0107220000000a00 */
[----:B0-----:R-:W-:Y:S01]  /*12940*/  ISETP.NE.AND P1, PT, R75, 0x1, PT ;  /* 0x000000014b00780c */ /* 0x001fe20003f25270 */
[----:B---3--:R-:W-:-:S12]  /*12950*/  @P3 BRA `(.L_x_10540) ;  /* 0x0000000000103947 */ /* 0x008fd80003800000 */
[----:B------:R-:W-:Y:S05]  /*12960*/  @!P0 BRA `(.L_x_10540) ;  /* 0x00000000000c8947 */ /* 0x000fea0003800000 */
[----:B------:R-:W3:Y:S04]  /*12970*/  LDG.E R11, desc[UR42][R24.64] ;  /* 0x0000002a180b7981 */ /* 0x000ee8000c1e1900 */
[----:B-----5:R-:W3:Y:S02]  /*12980*/  LDG.E R26, desc[UR42][R24.64+0x4] ;  /* 0x0000042a181a7981 */ /* 0x020ee4000c1e1900 */
[----:B---3--:R-:W-:-:S07]  /*12990*/  IMAD.IADD R26, R26, 0x1, -R11 ;  /* 0x000000011a1a7824 */ /* 0x008fce00078e0a0b */
.L_x_10540:
[----:B------:R-:W3:Y:S01]  /*129a0*/  LDL.LU R12, [R1+0x98] ;  /* 0x00009800010c7983 */ /* 0x000ee20000300800 */
[----:B------:R-:W0:Y:S03]  /*129b0*/  LDC.64 R10, c[0x0][R10+0x210] ;  /* 0x000084000a0a7b82 */ /* 0x000e260000000a00 */
[----:B------:R-:W2:Y:S04]  /*129c0*/  LDL.LU R15, [R1+0xd8] ;  /* 0x0000d800010f7983 */ /* 0x000ea80000300800 */
[----:B------:R-:W4:Y:S01]  /*129d0*/  LDL R24, [R1+0x110] ;  /* 0x0001100001187983 */ /* 0x000f220000100800 */
[----:B------:R-:W-:Y:S01]  /*129e0*/  ISETP.NE.U32.AND P0, PT, RZ, UR4, PT ;  /* 0x00000004ff007c0c */ /* 0x000fe2000bf05070 */
[----:B------:R-:W1:Y:S02]  /*129f0*/  @P1 LDC R77, c[0x0][0xbec] ;  /* 0x0002fb00ff4d1b82 */ /* 0x000e640000000800 */
[----:B------:R-:W4:Y:S04]  /*12a00*/  LDL R80, [R1+0xa4] ;  /* 0x0000a40001507983 */ /* 0x000f280000100800 */
[----:B------:R-:W4:Y:S01]  /*12a10*/  LDL R78, [R1+0xb0] ;  /* 0x0000b000014e7983 */ /* 0x000f220000100800 */
[----:B------:R-:W-:Y:S01]  /*12a20*/  ISETP.NE.AND.EX P0, PT, RZ, UR5, PT, P0 ;  /* 0x00000005ff007c0c */ /* 0x000fe2000bf05300 */
[----:B------:R-:W0:Y:S02]  /*12a30*/  @P1 LDC R79, c[0x0][0xbf0] ;  /* 0x0002fc00ff4f1b82 */ /* 0x000e240000000800 */
[----:B------:R-:W4:Y:S04]  /*12a40*/  LDL R82, [R1+0x10c] ;  /* 0x00010c0001527983 */ /* 0x000f280000100800 */
[----:B------:R-:W4:Y:S01]  /*12a50*/  LDL R81, [R1+0xe0] ;  /* 0x0000e00001517983 */ /* 0x000f220000100800 */
[----:B---3--:R-:W-:-:S02]  /*12a60*/  SEL R14, R12, RZ, !P0 ;  /* 0x000000ff0c0e7207 */ /* 0x008fc40004000000 */
[----:B------:R-:W3:Y:S01]  /*12a70*/  LDC.64 R12, c[0x0][0xba8] ;  /* 0x0002ea00ff0c7b82 */ /* 0x000ee20000000a00 */
[----:B--2---:R-:W-:Y:S02]  /*12a80*/  SEL R15, R15, RZ, !P0 ;  /* 0x000000ff0f0f7207 */ /* 0x004fe40004000000 */
[----:B----4-:R-:W-:-:S04]  /*12a90*/  IMAD R5, R5, R14, RZ ;  /* 0x0000000e05057224 */ /* 0x010fc800078e02ff */
[----:B------:R-:W-:Y:S02]  /*12aa0*/  IMAD R27, R4, R15, R5 ;  /* 0x0000000f041b7224 */ /* 0x000fe400078e0205 */
[-C--:B------:R-:W-:Y:S02]  /*12ab0*/  IMAD R15, R7, R137.reuse, RZ ;  /* 0x00000089070f7224 */ /* 0x080fe400078e02ff */
[----:B------:R-:W-:-:S04]  /*12ac0*/  IMAD.WIDE.U32 R6, R6, R137, RZ ;  /* 0x0000008906067225 */ /* 0x000fc800078e00ff */
[----:B------:R-:W-:-:S04]  /*12ad0*/  IMAD.WIDE.U32 R4, R4, R14, RZ ;  /* 0x0000000e04047225 */ /* 0x000fc800078e00ff */
[----:B------:R-:W-:Y:S01]  /*12ae0*/  IMAD R24, R80, 0xc0, R24 ;  /* 0x000000c050187824 */ /* 0x000fe200078e0218 */
[----:B-----5:R-:W-:Y:S01]  /*12af0*/  IADD3 R6, P0, P3, R4, R6, R74 ;  /* 0x0000000604067210 */ /* 0x020fe20007b1e04a */
[----:B------:R-:W-:Y:S02]  /*12b00*/  IMAD.IADD R76, R7, 0x1, R15 ;  /* 0x00000001074c7824 */ /* 0x000fe400078e020f */
[----:B-1----:R-:W-:Y:S01]  /*12b10*/  @P1 IMAD.HI.U32 R4, R24, R77, RZ ;  /* 0x0000004d18041227 */ /* 0x002fe200078e00ff */
[----:B------:R-:W-:Y:S01]  /*12b20*/  SEL R25, R78, RZ, P2 ;  /* 0x000000ff4e197207 */ /* 0x000fe20001000000 */
[----:B---3--:R-:W1:Y:S02]  /*12b30*/  @!P2 LDC R12, c[0x0][0xb50] ;  /* 0x0002d400ff0cab82 */ /* 0x008e640000000800 */
[----:B------:R-:W-:Y:S02]  /*12b40*/  IMAD.IADD R7, R5, 0x1, R27 ;  /* 0x0000000105077824 */ /* 0x000fe400078e021b */
[----:B------:R-:W-:Y:S01]  /*12b50*/  IMAD.MOV.U32 R5, RZ, RZ, R24 ;  /* 0x000000ffff057224 */ /* 0x000fe200078e0018 */
[----:B0-----:R-:W-:Y:S01]  /*12b60*/  @P1 SHF.R.U32.HI R5, RZ, R79, R4 ;  /* 0x0000004fff051219 */ /* 0x001fe20000011604 */
[-C--:B------:R-:W-:Y:S01]  /*12b70*/  IMAD R27, R9, R25.reuse, RZ ;  /* 0x00000019091b7224 */ /* 0x080fe200078e02ff */
[----:B------:R-:W-:Y:S01]  /*12b80*/  SHF.R.S32.HI R15, RZ, 0x1f, R74 ;  /* 0x0000001fff0f7819 */ /* 0x000fe2000001144a */
[----:B------:R-:W-:Y:S01]  /*12b90*/  IMAD.WIDE.U32 R8, R8, R25, RZ ;  /* 0x0000001908087225 */ /* 0x000fe200078e00ff */
[----:B------:R-:W0:Y:S03]  /*12ba0*/  @!P2 LDC R13, c[0x0][0xb54] ;  /* 0x0002d500ff0dab82 */ /* 0x000e260000000800 */
[----:B------:R-:W-:Y:S01]  /*12bb0*/  IMAD.MOV R25, RZ, RZ, -R5 ;  /* 0x000000ffff197224 */ /* 0x000fe200078e0a05 */
[----:B------:R-:W-:Y:S01]  /*12bc0*/  IADD3.X R7, R7, R76, R15, P0, P3 ;  /* 0x0000004c07077210 */ /* 0x000fe200007e640f */
[----:B------:R-:W-:Y:S01]  /*12bd0*/  IMAD.IADD R27, R9, 0x1, R27 ;  /* 0x00000001091b7824 */ /* 0x000fe200078e021b */
[----:B------:R-:W-:-:S02]  /*12be0*/  IADD3 R8, P0, P3, R5, R6, R8 ;  /* 0x0000000605087210 */ /* 0x000fc40007b1e008 */
[----:B------:R-:W-:Y:S01]  /*12bf0*/  SHF.R.S32.HI R4, RZ, 0x1f, R5 ;  /* 0x0000001fff047819 */ /* 0x000fe20000011405 */
[----:B------:R-:W-:-:S03]  /*12c00*/  IMAD R5, R75, R25, R24 ;  /* 0x000000194b057224 */ /* 0x000fc600078e0218 */
[----:B------:R-:W-:Y:S01]  /*12c10*/  IADD3.X R9, R4, R7, R27, P0, P3 ;  /* 0x0000000704097210 */ /* 0x000fe200007e641b */
[-C--:B------:R-:W-:Y:S01]  /*12c20*/  IMAD R4, R11, R5.reuse, RZ ;  /* 0x000000050b047224 */ /* 0x080fe200078e02ff */
[----:B------:R-:W-:Y:S01]  /*12c30*/  SHF.R.S32.HI R7, RZ, 0x1f, R5 ;  /* 0x0000001fff077819 */ /* 0x000fe20000011405 */
[----:B------:R-:W-:-:S04]  /*12c40*/  IMAD.WIDE.U32 R8, R10, R5, R8 ;  /* 0x000000050a087225 */ /* 0x000fc800078e0008 */
[----:B------:R-:W-:Y:S01]  /*12c50*/  IMAD R7, R10, R7, R4 ;  /* 0x000000070a077224 */ /* 0x000fe200078e0204 */
[----:B-1----:R-:W-:-:S04]  /*12c60*/  LEA R12, P0, R8, R12, 0x2 ;  /* 0x0000000c080c7211 */ /* 0x002fc800078010ff */
[----:B------:R-:W-:-:S04]  /*12c70*/  IADD3 R4, R9, R7, RZ ;  /* 0x0000000709047210 */ /* 0x000fc80007ffe0ff */
[----:B0-----:R-:W-:Y:S01]  /*12c80*/  LEA.HI.X R13, R8, R13, R4, 0x2, P0 ;  /* 0x0000000d080d7211 */ /* 0x001fe200000f1404 */
[----:B------:R-:W-:Y:S01]  /*12c90*/  SHFL.IDX PT, R6, R12, 0x1, 0x1c1f ;  /* 0x003c1f000c067f89 */ /* 0x000fe200000e0000 */
[----:B------:R-:W-:-:S03]  /*12ca0*/  IMAD R10, R80, 0xc0, R82 ;  /* 0x000000c0500a7824 */ /* 0x000fc600078e0252 */
[----:B------:R-:W-:Y:S04]  /*12cb0*/  SHFL.IDX PT, R4, R12, RZ, 0x1c1f ;  /* 0x001c1fff0c047589 */ /* 0x000fe800000e0000 */
[----:B------:R-:W0:Y:S04]  /*12cc0*/  SHFL.IDX PT, R5, R13, RZ, 0x1c1f ;  /* 0x001c1fff0d057589 */ /* 0x000e2800000e0000 */
[----:B------:R-:W1:Y:S01]  /*12cd0*/  SHFL.IDX PT, R7, R13, 0x1, 0x1c1f ;  /* 0x003c1f000d077f89 */ /* 0x000e6200000e0000 */
[----:B------:R-:W-:Y:S01]  /*12ce0*/  IMAD R8, R26, R75, RZ ;  /* 0x0000004b1a087224 */ /* 0x000fe200078e02ff */
[----:B------:R-:W-:Y:S01]  /*12cf0*/  LOP3.LUT P0, RZ, R81, 0x3, RZ, 0xc0, !PT ;  /* 0x0000000351ff7812 */ /* 0x000fe2000780c0ff */
[----:B------:R-:W-:-:S03]  /*12d00*/  VIADD R9, R10, 0x8 ;  /* 0x000000080a097836 */ /* 0x000fc60000000000 */
[-C--:B------:R-:W-:Y:S02]  /*12d10*/  ISETP.GE.OR P3, PT, R10, R8.reuse, P0 ;  /* 0x000000080a00720c */ /* 0x080fe40000766670 */
[----:B------:R-:W-:-:S11]  /*12d20*/  ISETP.GE.OR P0, PT, R9, R8, P0 ;  /* 0x000000080900720c */ /* 0x000fd60000706670 */
[----:B0-----:R0:W-:Y:S04]  /*12d30*/  @!P3 ST.E desc[UR42][R4.64], R3 ;  /* 0x000000030400b985 */ /* 0x0011e8000c10192a */
[----:B-1----:R0:W-:Y:S01]  /*12d40*/  @!P0 ST.E desc[UR42][R6.64], R0 ;  /* 0x0000000006008985 */ /* 0x0021e2000c10192a */
[----:B------:R-:W-:Y:S05]  /*12d50*/  @P2 BRA `(.L_x_10541) ;  /* 0x00000008002c2947 */ /* 0x000fea0003800000 */
[----:B------:R-:W0:Y:S01]  /*12d60*/  S2R R81, SR_TID.X ;  /* 0x0000000000517919 */ /* 0x000e220000002100 */
[----:B------:R-:W1:Y:S01]  /*12d70*/  @P1 LDC R12, c[0x0][0xbec] ;  /* 0x0002fb00ff0c1b82 */ /* 0x000e620000000800 */
[----:B------:R-:W-:-:S07]  /*12d80*/  ULDC.64 UR4, c[0x0][0xaa0] ;  /* 0x0002a80000047ab9 */ /* 0x000fce0000000a00 */
        /* <DEDUP_REMOVED lines=8> */
[----:B------:R-:W-:-:S04]  /*12e10*/  IMAD R3, R20, 0x20, R21 ;  /* 0x0000002014037824 */ /* 0x000fc800078e0215 */
[----:B------:R-:W-:-:S03]  /*12e20*/  IMAD.WIDE R72, R3, 0x2, R72 ;  /* 0x0000000203487825 */ /* 0x000fc600078e0248 */
[C---:B------:R-:W-:Y:S01]  /*12e30*/  IADD3 R3, P5, R72.reuse, 0x7800, RZ ;  /* 0x0000780048037810 */ /* 0x040fe20007fbe0ff */
[----:B------:R-:W-:Y:S01]  /*12e40*/  IMAD R15, R15, UR4, RZ ;  /* 0x000000040f0f7c24 */ /* 0x000fe2000f8e02ff */
[C---:B------:R-:W-:Y:S02]  /*12e50*/  IADD3 R25, P0, R72.reuse, 0x1800, RZ ;  /* 0x0000180048197810 */ /* 0x040fe40007f1e0ff */
[----:B------:R-:W-:Y:S02]  /*12e60*/  LOP3.LUT R0, R3, 0x180, RZ, 0xc0, !PT ;  /* 0x0000018003007812 */ /* 0x000fe400078ec0ff */
[----:B------:R-:W-:Y:S01]  /*12e70*/  IADD3 R29, P2, R72, 0x3000, RZ ;  /* 0x00003000481d7810 */ /* 0x000fe20007f5e0ff */
[----:B------:R-:W-:Y:S01]  /*12e80*/  IMAD.WIDE.U32 R10, R74, UR4, RZ ;  /* 0x000000044a0a7c25 */ /* 0x000fe2000f8e00ff */
[----:B------:R-:W-:Y:S02]  /*12e90*/  SHF.R.U64 R0, R0, 0x3, RZ ;  /* 0x0000000300007819 */ /* 0x000fe400000012ff */
[----:B------:R-:W-:-:S02]  /*12ea0*/  IADD3 R33, P3, R72, 0x4800, RZ ;  /* 0x0000480048217810 */ /* 0x000fc40007f7e0ff */
[----:B------:R-:W-:Y:S01]  /*12eb0*/  IADD3 R37, P4, R72, 0x6000, RZ ;  /* 0x0000600048257810 */ /* 0x000fe20007f9e0ff */
[----:B------:R-:W-:Y:S01]  /*12ec0*/  IMAD R15, R74, UR5, R15 ;  /* 0x000000054a0f7c24 */ /* 0x000fe2000f8e020f */
[----:B------:R-:W-:Y:S01]  /*12ed0*/  LOP3.LUT R40, R0, R3, RZ, 0x3c, !PT ;  /* 0x0000000300287212 */ /* 0x000fe200078e3cff */
[----:B------:R-:W-:Y:S01]  /*12ee0*/  IMAD R0, R9, 0x60, R20 ;  /* 0x0000006009007824 */ /* 0x000fe200078e0214 */
[----:B------:R-:W-:Y:S01]  /*12ef0*/  LOP3.LUT R24, R25, 0x180, RZ, 0xc0, !PT ;  /* 0x0000018019187812 */ /* 0x000fe200078ec0ff */
[----:B------:R-:W-:Y:S01]  /*12f00*/  IMAD.X R41, RZ, RZ, R73, P5 ;  /* 0x000000ffff297224 */ /* 0x000fe200028e0649 */
[----:B------:R-:W-:Y:S02]  /*12f10*/  LOP3.LUT R28, R29, 0x180, RZ, 0xc0, !PT ;  /* 0x000001801d1c7812 */ /* 0x000fe400078ec0ff */
[----:B------:R-:W-:Y:S02]  /*12f20*/  LOP3.LUT R32, R33, 0x180, RZ, 0xc0, !PT ;  /* 0x0000018021207812 */ /* 0x000fe400078ec0ff */
[----:B------:R-:W-:Y:S01]  /*12f30*/  LOP3.LUT R36, R37, 0x180, RZ, 0xc0, !PT ;  /* 0x0000018025247812 */ /* 0x000fe200078ec0ff */
[----:B------:R-:W-:Y:S01]  /*12f40*/  IMAD.IADD R11, R11, 0x1, R15 ;  /* 0x000000010b0b7824 */ /* 0x000fe200078e020f */
[----:B------:R-:W-:Y:S01]  /*12f50*/  LOP3.LUT R5, R72, 0x180, RZ, 0xc0, !PT ;  /* 0x0000018048057812 */ /* 0x000fe200078ec0ff */
[----:B------:R-:W-:Y:S01]  /*12f60*/  IMAD R13, R80, 0xc0, R0 ;  /* 0x000000c0500d7824 */ /* 0x000fe200078e0200 */
[----:B------:R-:W-:Y:S01]  /*12f70*/  SHF.R.U64 R24, R24, 0x3, RZ ;  /* 0x0000000318187819 */ /* 0x000fe200000012ff */
[----:B------:R-:W-:Y:S01]  /*12f80*/  ULDC.64 UR4, c[0x0][0xae8] ;  /* 0x0002ba0000047ab9 */ /* 0x000fe20000000a00 */
[----:B------:R-:W-:Y:S01]  /*12f90*/  SHF.R.U64 R28, R28, 0x3, RZ ;  /* 0x000000031c1c7819 */ /* 0x000fe200000012ff */
[----:B------:R-:W5:Y:S01]  /*12fa0*/  LD.E.128 R40, desc[UR42][R40.64] ;  /* 0x0000002a28287980 */ /* 0x000f62000c101d00 */
[----:B------:R-:W-:-:S02]  /*12fb0*/  SHF.R.U64 R32, R32, 0x3, RZ ;  /* 0x0000000320207819 */ /* 0x000fc400000012ff */
[----:B------:R-:W-:Y:S01]  /*12fc0*/  SHF.R.U64 R36, R36, 0x3, RZ ;  /* 0x0000000324247819 */ /* 0x000fe200000012ff */
[----:B------:R-:W-:Y:S01]  /*12fd0*/  IMAD.WIDE.U32 R10, R137, UR4, R10 ;  /* 0x00000004890a7c25 */ /* 0x000fe2000f8e000a */
[----:B------:R-:W-:Y:S02]  /*12fe0*/  SHF.R.U64 R5, R5, 0x3, RZ ;  /* 0x0000000305057819 */ /* 0x000fe400000012ff */
[----:B------:R-:W-:Y:S01]  /*12ff0*/  LOP3.LUT R24, R24, R25, RZ, 0x3c, !PT ;  /* 0x0000001918187212 */ /* 0x000fe200078e3cff */
[----:B-1----:R-:W-:Y:S01]  /*13000*/  @P1 IMAD.HI.U32 R0, R13, R12, RZ ;  /* 0x0000000c0d001227 */ /* 0x002fe200078e00ff */
[----:B------:R-:W-:Y:S02]  /*13010*/  LOP3.LUT R28, R28, R29, RZ, 0x3c, !PT ;  /* 0x0000001d1c1c7212 */ /* 0x000fe400078e3cff */
[----:B------:R-:W-:Y:S01]  /*13020*/  LOP3.LUT R32, R32, R33, RZ, 0x3c, !PT ;  /* 0x0000002120207212 */ /* 0x000fe200078e3cff */
[--C-:B------:R-:W-:Y:S01]  /*13030*/  IMAD.X R25, RZ, RZ, R73.reuse, P0 ;  /* 0x000000ffff197224 */ /* 0x100fe200000e0649 */
[----:B------:R-:W-:Y:S01]  /*13040*/  LOP3.LUT R36, R36, R37, RZ, 0x3c, !PT ;  /* 0x0000002524247212 */ /* 0x000fe200078e3cff */
[--C-:B------:R-:W-:Y:S01]  /*13050*/  IMAD.X R29, RZ, RZ, R73.reuse, P2 ;  /* 0x000000ffff1d7224 */ /* 0x100fe200010e0649 */
[----:B------:R-:W-:Y:S01]  /*13060*/  SHF.R.S32.HI R9, RZ, 0x1f, R14 ;  /* 0x0000001fff097819 */ /* 0x000fe2000001140e */
[--C-:B------:R-:W-:Y:S01]  /*13070*/  IMAD.X R33, RZ, RZ, R73.reuse, P3 ;  /* 0x000000ffff217224 */ /* 0x100fe200018e0649 */
[----:B------:R-:W-:Y:S01]  /*13080*/  LOP3.LUT R72, R5, R72, RZ, 0x3c, !PT ;  /* 0x0000004805487212 */ /* 0x000fe200078e3cff */
[----:B------:R-:W-:Y:S01]  /*13090*/  IMAD.X R37, RZ, RZ, R73, P4 ;  /* 0x000000ffff257224 */ /* 0x000fe200020e0649 */
[----:B------:R-:W5:Y:S01]  /*130a0*/  LD.E.128 R24, desc[UR42][R24.64] ;  /* 0x0000002a18187980 */ /* 0x000f62000c101d00 */
[----:B------:R-:W-:Y:S01]  /*130b0*/  IMAD R11, R137, UR5, R11 ;  /* 0x00000005890b7c24 */ /* 0x000fe2000f8e020b */
[----:B------:R-:W-:Y:S01]  /*130c0*/  ULDC.64 UR4, c[0x0][0xaf0] ;  /* 0x0002bc0000047ab9 */ /* 0x000fe20000000a00 */
[----:B------:R-:W-:Y:S01]  /*130d0*/  IMAD.MOV.U32 R3, RZ, RZ, R13 ;  /* 0x000000ffff037224 */ /* 0x000fe200078e000d */
[----:B--2---:R-:W-:Y:S01]  /*130e0*/  @P1 SHF.R.U32.HI R3, RZ, R45, R0 ;  /* 0x0000002dff031219 */ /* 0x004fe20000011600 */
[----:B------:R-:W-:Y:S01]  /*130f0*/  IMAD R9, R9, UR4, RZ ;  /* 0x0000000409097c24 */ /* 0x000fe2000f8e02ff */
[----:B------:R0:W5:Y:S01]  /*13100*/  LD.E.128 R4, desc[UR42][R72.64] ;  /* 0x0000002a48047980 */ /* 0x000162000c101d00 */
[----:B------:R-:W-:Y:S01]  /*13110*/  IMAD.WIDE.U32 R10, R14, UR4, R10 ;  /* 0x000000040e0a7c25 */ /* 0x000fe2000f8e000a */
[----:B------:R-:W-:-:S02]  /*13120*/  SHF.R.S32.HI R0, RZ, 0x1f, R3 ;  /* 0x0000001fff007819 */ /* 0x000fc40000011403 */
[----:B------:R-:W5:Y:S01]  /*13130*/  LD.E.128 R28, desc[UR42][R28.64] ;  /* 0x0000002a1c1c7980 */ /* 0x000f62000c101d00 */
[----:B------:R-:W-:Y:S01]  /*13140*/  IMAD R9, R14, UR5, R9 ;  /* 0x000000050e097c24 */ /* 0x000fe2000f8e0209 */
[----:B------:R-:W-:Y:S02]  /*13150*/  ULDC.64 UR4, c[0x0][0xae0] ;  /* 0x0002b80000047ab9 */ /* 0x000fe40000000a00 */
[----:B------:R-:W5:Y:S01]  /*13160*/  LD.E.128 R32, desc[UR42][R32.64] ;  /* 0x0000002a20207980 */ /* 0x000f62000c101d00 */
[----:B------:R-:W-:-:S03]  /*13170*/  IMAD.MOV R12, RZ, RZ, -R3 ;  /* 0x000000ffff0c7224 */ /* 0x000fc600078e0a03 */
[----:B------:R-:W5:Y:S01]  /*13180*/  LD.E.128 R36, desc[UR42][R36.64] ;  /* 0x0000002a24247980 */ /* 0x000f62000c101d00 */
[----:B------:R-:W-:Y:S01]  /*13190*/  @!PT LDS RZ, [RZ] ;  /* 0x00000000fffff984 */ /* 0x000fe20000000800 */
[----:B------:R-:W-:Y:S01]  /*131a0*/  @!PT LDS RZ, [RZ] ;  /* 0x00000000fffff984 */ /* 0x000fe20000000800 */
[----:B------:R-:W-:Y:S01]  /*131b0*/  @!PT LDS RZ, [RZ] ;  /* 0x00000000fffff984 */ /* 0x000fe20000000800 */
[----:B------:R-:W-:Y:S01]  /*131c0*/  @!PT LDS RZ, [RZ] ;  /* 0x00000000fffff984 */ /* 0x000fe20000000800 */
[----:B------:R1:W-:Y:S06]  /*131d0*/  MEMBAR.ALL.CTA ;  /* 0x0000000000007992 */ /* 0x0003ec0000008000 */
[----:B-1----:R-:W1:Y:S01]  /*131e0*/  FENCE.VIEW.ASYNC.S ;  /* 0x00000000000073c6 */ /* 0x002e620000000000 */
[----:B------:R-:W-:Y:S02]  /*131f0*/  IMAD.IADD R11, R11, 0x1, R9 ;  /* 0x000000010b0b7824 */ /* 0x000fe400078e0209 */
        /* <DEDUP_REMOVED lines=9> */
[----:B------:R-:W-:Y:S01]  /*13290*/  PRMT R0, RZ, 0x654, R0 ;  /* 0x00000654ff007816 */ /* 0x000fe20000000000 */
[----:B------:R-:W-:-:S04]  /*132a0*/  IMAD.WIDE.U32 R10, R75, UR4, R10 ;  /* 0x000000044b0a7c25 */ /* 0x000fc8000f8e000a */
[----:B------:R-:W-:Y:S01]  /*132b0*/  IMAD R9, R75, UR5, R12 ;  /* 0x000000054b097c24 */ /* 0x000fe2000f8e020c */
[----:B------:R-:W-:Y:S01]  /*132c0*/  ULDC.64 UR4, c[0x0][0xa80] ;  /* 0x0002a00000047ab9 */ /* 0x000fe20000000a00 */
[----:B-1----:R1:W-:Y:S02]  /*132d0*/  SYNCS.ARRIVE.TRANS64.RED.A1T0 RZ, [R0+URZ], RZ ;  /* 0x000000ff00ff79a7 */ /* 0x0023e4000810043f */
[----:B------:R-:W-:Y:S02]  /*132e0*/  IMAD.IADD R9, R11, 0x1, R9 ;  /* 0x000000010b097824 */ /* 0x000fe400078e0209 */
[C---:B------:R-:W-:Y:S02]  /*132f0*/  VIADD R44, R21.reuse, 0x40 ;  /* 0x00000040152c7836 */ /* 0x040fe40000000000 */
[----:B------:R-:W-:Y:S01]  /*13300*/  VIADD R47, R21, 0x20 ;  /* 0x00000020152f7836 */ /* 0x000fe20000000000 */
[----:B-1----:R-:W-:Y:S01]  /*13310*/  LEA R0, P0, R10, UR4, 0x1 ;  /* 0x000000040a007c11 */ /* 0x002fe2000f8008ff */
[----:B------:R-:W-:-:S03]  /*13320*/  UMOV UR4, 0xffffffff ;  /* 0xffffffff00047882 */ /* 0x000fc60000000000 */
[----:B------:R-:W-:Y:S02]  /*13330*/  LEA.HI.X R9, R10, UR5, R9, 0x1, P0 ;  /* 0x000000050a097c11 */ /* 0x000fe400080f0c09 */
[----:B------:R-:W-:Y:S02]  /*13340*/  SHF.R.S32.HI R46, RZ, 0x1f, R44 ;  /* 0x0000001fff2e7819 */ /* 0x000fe4000001142c */
[----:B------:R-:W-:Y:S01]  /*13350*/  SHF.R.S32.HI R48, RZ, 0x1f, R47 ;  /* 0x0000001fff307819 */ /* 0x000fe2000001142f */
[----:B0-----:R-:W-:Y:S06]  /*13360*/  BRA.DIV UR4, `(.L_x_10542) ;  /* 0x0000009604e87947 */ /* 0x001fec000b800000 */
[----:B------:R0:W1:Y:S04]  /*13370*/  SHFL.IDX PT, R3, R9, RZ, 0x1c1f ;  /* 0x001c1fff09037589 */ /* 0x00006800000e0000 */
[----:B------:R0:W2:Y:S02]  /*13380*/  SHFL.IDX PT, R14, R0, RZ, 0x1c1f ;  /* 0x001c1fff000e7589 */ /* 0x0000a400000e0000 */
.L_x_10716:
[----:B------:R-:W-:Y:S01]  /*13390*/  IMAD R45, R80, 0xc0, R20 ;  /* 0x000000c0502d7824 */ /* 0x000fe200078e0214 */
[----:B------:R-:W-:Y:S04]  /*133a0*/  BSSY B1, `(.L_x_10543) ;  /* 0x0000010000017945 */ /* 0x000fe80003800000 */
[----:B------:R-:W-:-:S13]  /*133b0*/  ISETP.GE.AND P0, PT, R45, R8, PT ;  /* 0x000000082d00720c */ /* 0x000fda0003f06270 */
[----:B------:R-:W-:Y:S05]  /*133c0*/  @P0 BRA `(.L_x_10544) ;  /* 0x0000000000340947 */ /* 0x000fea0003800000 */
[----:B------:R-:W-:Y:S02]  /*133d0*/  ULDC UR4, c[0x0][0xac8] ;  /* 0x0002b20000047ab9 */ /* 0x000fe40000000800 */
[----:B------:R-:W-:Y:S02]  /*133e0*/  ISETP.GE.AND P0, PT, R21, UR4, PT ;  /* 0x0000000415007c0c */ /* 0x000fe4000bf06270 */
[----:B------:R-:W-:Y:S02]  /*133f0*/  ISETP.GE.AND P1, PT, R47, UR4, PT ;  /* 0x000000042f007c0c */ /* 0x000fe4000bf26270 */
[----:B------:R-:W-:-:S09]  /*13400*/  ISETP.GE.AND P2, PT, R44, UR4, PT ;  /* 0x000000042c007c0c */ /* 0x000fd2000bf46270 */
[----:B-1----:R-:W-:Y:S02]  /*13410*/  @!P0 IMAD.MOV.U32 R15, RZ, RZ, R3 ;  /* 0x000000ffff0f8224 */ /* 0x002fe400078e0003 */
[-C--:B--2---:R-:W-:Y:S02]  /*13420*/  @!P1 LEA R12, P3, R47, R14.reuse, 0x1 ;  /* 0x0000000e2f0c9211 */ /* 0x084fe400078608ff */
[C---:B------:R-:W-:Y:S01]  /*13430*/  @!P2 LEA R10, P4, R44.reuse, R14, 0x1 ;  /* 0x0000000e2c0aa211 */ /* 0x040fe200078808ff */
[----:B------:R-:W-:Y:S01]  /*13440*/  @!P0 IMAD.WIDE R14, R21, 0x2, R14 ;  /* 0x00000002150e8825 */ /* 0x000fe200078e020e */
[-C--:B------:R-:W-:Y:S02]  /*13450*/  @!P1 LEA.HI.X R13, R47, R3.reuse, R48, 0x1, P3 ;  /* 0x000000032f0d9211 */ /* 0x080fe400018f0c30 */
[----:B------:R-:W-:Y:S02]  /*13460*/  @!P2 LEA.HI.X R11, R44, R3, R46, 0x1, P4 ;  /* 0x000000032c0ba211 */ /* 0x000fe400020f0c2e */
[----:B-----5:R3:W-:Y:S04]  /*13470*/  @!P0 ST.E.128 desc[UR42][R14.64], R4 ;  /* 0x000000040e008985 */ /* 0x0207e8000c101d2a */
[----:B------:R3:W-:Y:S04]  /*13480*/  @!P1 ST.E.128 desc[UR42][R12.64], R28 ;  /* 0x0000001c0c009985 */ /* 0x0007e8000c101d2a */
[----:B------:R3:W-:Y:S02]  /*13490*/  @!P2 ST.E.128 desc[UR42][R10.64], R36 ;  /* 0x000000240a00a985 */ /* 0x0007e4000c101d2a */
.L_x_10544:
[----:B------:R-:W-:Y:S05]  /*134a0*/  BSYNC B1 ;  /* 0x0000000000017941 */ /* 0x000fea0003800000 */
.L_x_10543:
[----:B------:R-:W-:-:S03]  /*134b0*/  UMOV UR4, 0xffffffff ;  /* 0xffffffff00047882 */ /* 0x000fc60000000000 */
[----:B------:R-:W-:Y:S05]  /*134c0*/  BRA.DIV UR4, `(.L_x_10545) ;  /* 0x0000009604c47947 */ /* 0x000fea000b800000 */
[----:B-1----:R1:W4:Y:S04]  /*134d0*/  SHFL.IDX PT, R3, R9, 0x1, 0x1c1f ;  /* 0x003c1f0009037f89 */ /* 0x00232800000e0000 */
[----:B--23--:R1:W2:Y:S02]  /*134e0*/  SHFL.IDX PT, R14, R0, 0x1, 0x1c1f ;  /* 0x003c1f00000e7f89 */ /* 0x00c2a400000e0000 */
.L_x_10720:
[----:B-----5:R-:W-:-:S05]  /*134f0*/  VIADD R5, R45, 0x60 ;  /* 0x000000602d057836 */ /* 0x020fca0000000000 */
[----:B------:R-:W-:-:S13]  /*13500*/  ISETP.GE.AND P0, PT, R5, R8, PT ;  /* 0x000000080500720c */ /* 0x000fda0003f06270 */
[----:B------:R-:W-:Y:S05]  /*13510*/  @P0 BRA `(.L_x_10546) ;  /* 0x0000001800440947 */ /* 0x000fea0003800000 */
[----:B------:R-:W-:Y:S02]  /*13520*/  ULDC UR4, c[0x0][0xac8] ;  /* 0x0002b20000047ab9 */ /* 0x000fe40000000800 */
[----:B------:R-:W-:Y:S02]  /*13530*/  ISETP.GE.AND P1, PT, R21, UR4, PT ;  /* 0x0000000415007c0c */ /* 0x000fe4000bf26270 */
[----:B------:R-:W-:-:S11]  /*13540*/  ISETP.GE.AND P2, PT, R47, UR4, PT ;  /* 0x000000042f007c0c */ /* 0x000fd6000bf46270 */
[----:B----4-:R-:W-:Y:S02]  /*13550*/  @!P1 IMAD.MOV.U32 R15, RZ, RZ, R3 ;  /* 0x000000ffff0f9224 */ /* 0x010fe400078e0003 */
[----:B--2---:R-:W-:Y:S01]  /*13560*/  @!P2 LEA R6, P0, R47, R14, 0x1 ;  /* 0x0000000e2f06a211 */ /* 0x004fe200078008ff */
[----:B------:R-:W-:-:S03]  /*13570*/  @!P1 IMAD.WIDE R4, R21, 0x2, R14 ;  /* 0x0000000215049825 */ /* 0x000fc600078e020e */
[----:B------:R-:W-:Y:S02]  /*13580*/  @!P2 LEA.HI.X R7, R47, R3, R48, 0x1, P0 ;  /* 0x000000032f07a211 */ /* 0x000fe400000f0c30 */
[----:B------:R-:W-:Y:S01]  /*13590*/  ISETP.GE.AND P0, PT, R44, UR4, PT ;  /* 0x000000042c007c0c */ /* 0x000fe2000bf06270 */
[----:B------:R2:W-:Y:S04]  /*135a0*/  @!P1 ST.E.128 desc[UR42][R4.64], R24 ;  /* 0x0000001804009985 */ /* 0x0005e8000c101d2a */
[----:B------:R2:W-:Y:S08]  /*135b0*/  @!P2 ST.E.128 desc[UR42][R6.64], R32 ;  /* 0x000000200600a985 */ /* 0x0005f0000c101d2a */
[----:B------:R-:W-:Y:S05]  /*135c0*/  @P0 BRA `(.L_x_10546) ;  /* 0x0000001800180947 */ /* 0x000fea0003800000 */
[----:B------:R-:W-:-:S04]  /*135d0*/  LEA R14, P0, R44, R14, 0x1 ;  /* 0x0000000e2c0e7211 */ /* 0x000fc800078008ff */
[----:B------:R-:W-:-:S05]  /*135e0*/  LEA.HI.X R15, R44, R3, R46, 0x1, P0 ;  /* 0x000000032c0f7211 */ /* 0x000fca00000f0c2e */
[----:B------:R3:W-:Y:S01]  /*135f0*/  ST.E.128 desc[UR42][R14.64], R40 ;  /* 0x000000280e007985 */ /* 0x0007e2000c101d2a */
[----:B------:R-:W-:Y:S05]  /*13600*/  BRA `(.L_x_10546) ;  /* 0x0000001800087947 */ /* 0x000fea0003800000 */
.L_x_10541:
[----:B------:R-:W-:Y:S01]  /*13610*/  ULDC.64 UR4, c[0x0][0xb08] ;  /* 0x0002c20000047ab9 */ /* 0x000fe20000000a00 */
[----:B------:R-:W1:Y:S01]  /*13620*/  @P1 LDC R11, c[0x0][0xbec] ;  /* 0x0002fb00ff0b1b82 */ /* 0x000e620000000800 */
[----:B------:R-:W-:Y:S01]  /*13630*/  IMAD R15, R15, UR4, RZ ;  /* 0x000000040f0f7c24 */ /* 0x000fe2000f8e02ff */
[----:B0-----:R-:W-:Y:S01]  /*13640*/  SHF.R.S32.HI R3, RZ, 0x1f, R14 ;  /* 0x0000001fff037819 */ /* 0x001fe2000001140e */
[----:B------:R-:W-:-:S04]  /*13650*/  IMAD.WIDE.U32 R4, R74, UR4, RZ ;  /* 0x000000044a047c25 */ /* 0x000fc8000f8e00ff */
[----:B------:R-:W-:Y:S01]  /*13660*/  IMAD R15, R74, UR5, R15 ;  /* 0x000000054a0f7c24 */ /* 0x000fe2000f8e020f */
[----:B------:R-:W0:Y:S01]  /*13670*/  @P1 LDC R0, c[0x0][0xbf0] ;  /* 0x0002fc00ff001b82 */ /* 0x000e220000000800 */
[----:B------:R-:W-:Y:S02]  /*13680*/  ULDC.64 UR4, c[0x0][0xb38] ;  /* 0x0002ce0000047ab9 */ /* 0x000fe40000000a00 */
[----:B------:R-:W-:Y:S02]  /*13690*/  IMAD.IADD R5, R5, 0x1, R15 ;  /* 0x0000000105057824 */ /* 0x000fe400078e020f */
[----:B------:R-:W-:-:S04]  /*136a0*/  IMAD.WIDE.U32 R4, R137, UR4, R4 ;  /* 0x0000000489047c25 */ /* 0x000fc8000f8e0004 */
[----:B------:R-:W-:Y:S01]  /*136b0*/  IMAD R5, R137, UR5, R5 ;  /* 0x0000000589057c24 */ /* 0x000fe2000f8e0205 */
[----:B------:R-:W-:Y:S02]  /*136c0*/  ULDC.64 UR4, c[0x0][0xb40] ;  /* 0x0002d00000047ab9 */ /* 0x000fe40000000a00 */
[----:B------:R-:W-:Y:S02]  /*136d0*/  IMAD R3, R3, UR4, RZ ;  /* 0x0000000403037c24 */ /* 0x000fe4000f8e02ff */
[----:B------:R-:W-:-:S04]  /*136e0*/  IMAD.WIDE.U32 R4, R14, UR4, R4 ;  /* 0x000000040e047c25 */ /* 0x000fc8000f8e0004 */
[----:B------:R-:W-:Y:S01]  /*136f0*/  IMAD R7, R14, UR5, R3 ;  /* 0x000000050e077c24 */ /* 0x000fe2000f8e0203 */
[----:B------:R-:W-:Y:S01]  /*13700*/  ULDC.64 UR4, c[0x0][0xb48] ;  /* 0x0002d20000047ab9 */ /* 0x000fe20000000a00 */
[----:B-1----:R-:W-:-:S04]  /*13710*/  @P1 IMAD.HI.U32 R11, R24, R11, RZ ;  /* 0x0000000b180b1227 */ /* 0x002fc800078e00ff */
[----:B------:R-:W-:Y:S02]  /*13720*/  IMAD.IADD R5, R5, 0x1, R7 ;  /* 0x0000000105057824 */ /* 0x000fe400078e0207 */
[----:B------:R-:W-:Y:S01]  /*13730*/  IMAD.MOV.U32 R3, RZ, RZ, R24 ;  /* 0x000000ffff037224 */ /* 0x000fe200078e0018 */
[----:B0-----:R-:W-:Y:S01]  /*13740*/  @P1 SHF.R.U32.HI R3, RZ, R0, R11 ;  /* 0x00000000ff031219 */ /* 0x001fe2000001160b */
[----:B------:R-:W-:-:S03]  /*13750*/  IMAD.WIDE.U32 R4, R78, UR4, R4 ;  /* 0x000000044e047c25 */ /* 0x000fc6000f8e0004 */
[--C-:B------:R-:W-:Y:S01]  /*13760*/  SHF.R.S32.HI R0, RZ, 0x1f, R3.reuse ;  /* 0x0000001fff007819 */ /* 0x100fe20000011403 */
[----:B------:R-:W-:Y:S02]  /*13770*/  IMAD.MOV R6, RZ, RZ, -R3 ;  /* 0x000000ffff067224 */ /* 0x000fe400078e0a03 */
[----:B------:R-:W-:Y:S01]  /*13780*/  IMAD R5, R78, UR5, R5 ;  /* 0x000000054e057c24 */ /* 0x000fe2000f8e0205 */
[----:B------:R-:W-:Y:S01]  /*13790*/  ULDC.64 UR4, c[0x0][0xb30] ;  /* 0x0002cc0000047ab9 */ /* 0x000fe20000000a00 */
[----:B------:R-:W-:Y:S02]  /*137a0*/  VIADD R7, R2, 0x2d820 ;  /* 0x0002d82002077836 */ /* 0x000fe40000000000 */
[----:B------:R-:W-:Y:S02]  /*137b0*/  IMAD R0, R0, UR4, RZ ;  /* 0x0000000400007c24 */ /* 0x000fe4000f8e02ff */
[----:B------:R-:W-:Y:S01]  /*137c0*/  IMAD R75, R75, R6, R24 ;  /* 0x000000064b4b7224 */ /* 0x000fe200078e0218 */
[----:B------:R-:W-:Y:S01]  /*137d0*/  PRMT R6, RZ, 0x654, R7 ;  /* 0x00000654ff067816 */ /* 0x000fe20000000007 */
[----:B------:R-:W-:-:S02]  /*137e0*/  IMAD R7, R3, UR5, R0 ;  /* 0x0000000503077c24 */ /* 0x000fc4000f8e0200 */
[----:B------:R-:W-:Y:S01]  /*137f0*/  IMAD.WIDE.U32 R4, R3, UR4, R4 ;  /* 0x0000000403047c25 */ /* 0x000fe2000f8e0004 */
[----:B------:R-:W-:Y:S01]  /*13800*/  SHF.R.S32.HI R0, RZ, 0x1f, R75 ;  /* 0x0000001fff007819 */ /* 0x000fe2000001144b */
[----:B------:R-:W-:Y:S01]  /*13810*/  ULDC.64 UR4, c[0x0][0xb28] ;  /* 0x0002ca0000047ab9 */ /* 0x000fe20000000a00 */
[----:B------:R0:W-:Y:S01]  /*13820*/  SYNCS.ARRIVE.TRANS64.RED.A1T0 RZ, [R6+URZ], RZ ;  /* 0x000000ff06ff79a7 */ /* 0x0001e2000810043f */
        /* <DEDUP_REMOVED lines=9> */
[----:B0-----:R-:W-:Y:S06]  /*138c0*/  BRA.DIV UR4, `(.L_x_10547) ;  /* 0x00000096040c7947 */ /* 0x001fec000b800000 */
[----:B------:R0:W1:Y:S04]  /*138d0*/  SHFL.IDX PT, R3, R24, RZ, 0x1c1f ;  /* 0x001c1fff18037589 */ /* 0x00006800000e0000 */
[----:B------:R0:W2:Y:S02]  /*138e0*/  SHFL.IDX PT, R14, R0, RZ, 0x1c1f ;  /* 0x001c1fff000e7589 */ /* 0x0000a400000e0000 */
.L_x_10723:
[----:B------:R-:W-:Y:S01]  /*138f0*/  ISETP.GE.AND P0, PT, R10, R8, PT ;  /* 0x000000080a00720c */ /* 0x000fe20003f06270 */
[----:B------:R-:W-:-:S12]  /*13900*/  BSSY B1, `(.L_x_10548) ;  /* 0x000004b000017945 */ /* 0x000fd80003800000 */
[----:B------:R-:W-:Y:S05]  /*13910*/  @P0 BRA `(.L_x_10549) ;  /* 0x0000000400240947 */ /* 0x000fea0003800000 */
[----:B------:R-:W3:Y:S01]  /*13920*/  LDL R15, [R1+0xac] ;  /* 0x0000ac00010f7983 */ /* 0x000ee20000100800 */
[----:B------:R-:W-:-:S03]  /*13930*/  ULDC UR4, c[0x0][0xac8] ;  /* 0x0002b20000047ab9 */ /* 0x000fc60000000800 */
[----:B------:R-:W4:Y:S04]  /*13940*/  LDL R83, [R1+0xd4] ;  /* 0x0000d40001537983 */ /* 0x000f280000100800 */
[----:B------:R-:W5:Y:S04]  /*13950*/  LDL R81, [R1+0xd0] ;  /* 0x0000d00001517983 */ /* 0x000f680000100800 */
[----:B------:R-:W2:Y:S04]  /*13960*/  LDL R79, [R1+0xcc] ;  /* 0x0000cc00014f7983 */ /* 0x000ea80000100800 */
        /* <DEDUP_REMOVED lines=15> */
[----:B------:R-:W2:Y:S01]  /*13a60*/  LDL R13, [R1+0xe4] ;  /* 0x0000e400010d7983 */ /* 0x000ea20000100800 */
[----:B---3--:R-:W-:-:S02]  /*13a70*/  ISETP.GE.AND P2, PT, R15, UR4, PT ;  /* 0x000000040f007c0c */ /* 0x008fc4000bf46270 */
[----:B----4-:R-:W-:Y:S02]  /*13a80*/  ISETP.GE.AND P3, PT, R83, UR4, PT ;  /* 0x0000000453007c0c */ /* 0x010fe4000bf66270 */
[----:B-----5:R-:W-:-:S09]  /*13a90*/  ISETP.GE.AND P0, PT, R81, UR4, PT ;  /* 0x0000000451007c0c */ /* 0x020fd2000bf06270 */
[----:B-1----:R-:W-:Y:S01]  /*13aa0*/  @!P2 MOV R5, R3 ;  /* 0x000000030005a202 */ /* 0x002fe20000000f00 */
[----:B--2---:R-:W-:Y:S01]  /*13ab0*/  @!P2 IMAD.MOV.U32 R4, RZ, RZ, R14 ;  /* 0x000000ffff04a224 */ /* 0x004fe200078e000e */
[----:B------:R-:W-:-:S03]  /*13ac0*/  ISETP.GE.AND P1, PT, R79, UR4, PT ;  /* 0x000000044f007c0c */ /* 0x000fc6000bf26270 */
[----:B------:R-:W-:Y:S01]  /*13ad0*/  @!P2 IMAD.WIDE R4, R15, 0x4, R4 ;  /* 0x000000040f04a825 */ /* 0x000fe200078e0204 */
[----:B------:R-:W-:-:S04]  /*13ae0*/  @!P3 LEA R6, P4, R83, R14, 0x2 ;  /* 0x0000000e5306b211 */ /* 0x000fc800078810ff */
[----:B------:R1:W-:Y:S01]  /*13af0*/  @!P2 ST.E.64 desc[UR42][R4.64], R20 ;  /* 0x000000140400a985 */ /* 0x0003e2000c101b2a */
[----:B------:R-:W-:Y:S02]  /*13b00*/  ISETP.GE.AND P2, PT, R77, UR4, PT ;  /* 0x000000044d007c0c */ /* 0x000fe4000bf46270 */
[----:B------:R-:W-:-:S05]  /*13b10*/  @!P3 LEA.HI.X R7, R83, R3, R84, 0x2, P4 ;  /* 0x000000035307b211 */ /* 0x000fca00020f1454 */
[----:B------:R2:W-:Y:S01]  /*13b20*/  @!P3 ST.E.64 desc[UR42][R6.64], R28 ;  /* 0x0000001c0600b985 */ /* 0x0005e2000c101b2a */
[----:B-1----:R-:W-:-:S04]  /*13b30*/  @!P0 LEA R4, P5, R81, R14, 0x2 ;  /* 0x0000000e51048211 */ /* 0x002fc800078a10ff */
[-C--:B------:R-:W-:Y:S02]  /*13b40*/  @!P0 LEA.HI.X R5, R81, R3.reuse, R82, 0x2, P5 ;  /* 0x0000000351058211 */ /* 0x080fe400028f1452 */
[----:B------:R-:W-:Y:S02]  /*13b50*/  ISETP.GE.AND P3, PT, R75, UR4, PT ;  /* 0x000000044b007c0c */ /* 0x000fe4000bf66270 */
[----:B--2---:R-:W-:Y:S01]  /*13b60*/  @!P1 LEA R6, P4, R79, R14, 0x2 ;  /* 0x0000000e4f069211 */ /* 0x004fe200078810ff */
        /* <DEDUP_REMOVED lines=10> */
[----:B------:R-:W-:Y:S02]  /*13c10*/  @!P3 LEA.HI.X R7, R75, R3, R76, 0x2, P5 ;  /* 0x000000034b07b211 */ /* 0x000fe400028f144c */
[----:B------:R-:W-:Y:S01]  /*13c20*/  ISETP.GE.AND P5, PT, R12, UR4, PT ;  /* 0x000000040c007c0c */ /* 0x000fe2000bfa6270 */
[----:B------:R-:W-:-:S02]  /*13c30*/  VIADD R15, R15, 0x58 ;  /* 0x000000580f0f7836 */ /* 0x000fc40000000000 */
[----:B------:R2:W-:Y:S01]  /*13c40*/  @!P3 ST.E.64 desc[UR42][R6.64], R36 ;  /* 0x000000240600b985 */ /* 0x0005e2000c101b2a */
[----:B-1----:R-:W-:-:S04]  /*13c50*/  @!P0 LEA R4, P4, R73, R14, 0x2 ;  /* 0x0000000e49048211 */ /* 0x002fc800078810ff */
[-C--:B------:R-:W-:Y:S02]  /*13c60*/  @!P0 LEA.HI.X R5, R73, R3.reuse, R74, 0x2, P4 ;  /* 0x0000000349058211 */ /* 0x080fe400020f144a */
[----:B------:R-:W-:Y:S02]  /*13c70*/  ISETP.GE.AND P3, PT, R25, UR4, PT ;  /* 0x0000000419007c0c */ /* 0x000fe4000bf66270 */
[C---:B--2---:R-:W-:Y:S01]  /*13c80*/  @!P1 LEA R6, P4, R27.reuse, R14, 0x2 ;  /* 0x0000000e1b069211 */ /* 0x044fe200078810ff */
[----:B------:R1:W-:Y:S03]  /*13c90*/  @!P0 ST.E.64 desc[UR42][R4.64], R38 ;  /* 0x0000002604008985 */ /* 0x0003e6000c101b2a */
[----:B------:R-:W-:Y:S02]  /*13ca0*/  @!P1 LEA.HI.X R7, R27, R3, R72, 0x2, P4 ;  /* 0x000000031b079211 */ /* 0x000fe400020f1448 */
[----:B------:R-:W-:-:S02]  /*13cb0*/  ISETP.GE.AND P4, PT, R15, UR4, PT ;  /* 0x000000040f007c0c */ /* 0x000fc4000bf86270 */
[----:B-1----:R-:W-:-:S04]  /*13cc0*/  @!P2 LEA R4, P0, R11, R14, 0x2 ;  /* 0x0000000e0b04a211 */ /* 0x002fc800078010ff */
[-C--:B------:R-:W-:Y:S02]  /*13cd0*/  @!P2 LEA.HI.X R5, R11, R3.reuse, R26, 0x2, P0 ;  /* 0x000000030b05a211 */ /* 0x080fe400000f141a */
[CC--:B------:R-:W-:Y:S02]  /*13ce0*/  @!P5 LEA R10, P0, R12.reuse, R14.reuse, 0x2 ;  /* 0x0000000e0c0ad211 */ /* 0x0c0fe400078010ff */
[----:B------:R-:W-:Y:S02]  /*13cf0*/  SHF.R.S32.HI R20, RZ, 0x1f, R25 ;  /* 0x0000001fff147819 */ /* 0x000fe40000011419 */
[----:B------:R-:W-:Y:S02]  /*13d00*/  @!P5 LEA.HI.X R11, R12, R3, R13, 0x2, P0 ;  /* 0x000000030c0bd211 */ /* 0x000fe400000f140d */
[----:B------:R-:W-:Y:S02]  /*13d10*/  @!P3 LEA R12, P0, R25, R14, 0x2 ;  /* 0x0000000e190cb211 */ /* 0x000fe400078010ff */
[----:B------:R-:W-:-:S02]  /*13d20*/  SHF.R.S32.HI R26, RZ, 0x1f, R15 ;  /* 0x0000001fff1a7819 */ /* 0x000fc4000001140f */
[-C--:B------:R-:W-:Y:S02]  /*13d30*/  @!P3 LEA.HI.X R13, R25, R3.reuse, R20, 0x2, P0 ;  /* 0x00000003190db211 */ /* 0x080fe400000f1414 */
[C---:B------:R-:W-:Y:S01]  /*13d40*/  @!P4 LEA R14, P0, R15.reuse, R14, 0x2 ;  /* 0x0000000e0f0ec211 */ /* 0x040fe200078010ff */
[----:B------:R3:W-:Y:S03]  /*13d50*/  @!P1 ST.E.64 desc[UR42][R6.64], R40 ;  /* 0x0000002806009985 */ /* 0x0007e6000c101b2a */
[----:B------:R-:W-:Y:S01]  /*13d60*/  @!P4 LEA.HI.X R15, R15, R3, R26, 0x2, P0 ;  /* 0x000000030f0fc211 */ /* 0x000fe200000f141a */
[----:B------:R3:W-:Y:S04]  /*13d70*/  @!P2 ST.E.64 desc[UR42][R4.64], R42 ;  /* 0x0000002a0400a985 */ /* 0x0007e8000c101b2a */
[----:B------:R3:W-:Y:S04]  /*13d80*/  @!P5 ST.E.64 desc[UR42][R10.64], R44 ;  /* 0x0000002c0a00d985 */ /* 0x0007e8000c101b2a */
[----:B------:R3:W-:Y:S04]  /*13d90*/  @!P3 ST.E.64 desc[UR42][R12.64], R46 ;  /* 0x0000002e0c00b985 */ /* 0x0007e8000c101b2a */
[----:B------:R3:W-:Y:S02]  /*13da0*/  @!P4 ST.E.64 desc[UR42][R14.64], R48 ;  /* 0x000000300e00c985 */ /* 0x0007e4000c101b2a */
.L_x_10549:
[----:B------:R-:W-:Y:S05]  /*13db0*/  BSYNC B1 ;  /* 0x0000000000017941 */ /* 0x000fea0003800000 */
.L_x_10548:
[----:B------:R-:W-:-:S03]  /*13dc0*/  UMOV UR4, 0xffffffff ;  /* 0xffffffff00047882 */ /* 0x000fc60000000000 */
[----:B------:R-:W-:Y:S05]  /*13dd0*/  BRA.DIV UR4, `(.L_x_10550) ;  /* 0x0000008e04fc7947 */ /* 0x000fea000b800000 */
[----:B-1----:R1:W4:Y:S04]  /*13de0*/  SHFL.IDX PT, R3, R24, 0x1, 0x1c1f ;  /* 0x003c1f0018037f89 */ /* 0x00232800000e0000 */
[----:B--23--:R1:W2:Y:S02]  /*13df0*/  SHFL.IDX PT, R14, R0, 0x1, 0x1c1f ;  /* 0x003c1f00000e7f89 */ /* 0x00c2a400000e0000 */
.L_x_10727:
[----:B------:R-:W-:-:S13]  /*13e00*/  ISETP.GE.AND P0, PT, R9, R8, PT ;  /* 0x000000080900720c */ /* 0x000fda0003f06270 */
[----:B------:R-:W-:Y:S05]  /*13e10*/  @P0 BRA `(.L_x_10546) ;  /* 0x0000001000040947 */ /* 0x000fea0003800000 */
[----:B01----:R-:W3:Y:S01]  /*13e20*/  LDL R24, [R1+0xac] ;  /* 0x0000ac0001187983 */ /* 0x003ee20000100800 */
[----:B------:R-:W-:-:S03]  /*13e30*/  ULDC UR4, c[0x0][0xac8] ;  /* 0x0002b20000047ab9 */ /* 0x000fc60000000800 */
[----:B------:R-:W5:Y:S04]  /*13e40*/  LDL R12, [R1+0xd4] ;  /* 0x0000d400010c7983 */ /* 0x000f680000100800 */
[----:B------:R-:W4:Y:S04]  /*13e50*/  LDL R10, [R1+0xd0] ;  /* 0x0000d000010a7983 */ /* 0x000f280000100800 */
        /* <DEDUP_REMOVED lines=18> */
[----:B-----5:R-:W-:Y:S02]  /*13f80*/  ISETP.GE.AND P4, PT, R12, UR4, PT ;  /* 0x000000040c007c0c */ /* 0x020fe4000bf86270 */
[----:B----4-:R-:W-:-:S09]  /*13f90*/  ISETP.GE.AND P1, PT, R10, UR4, PT ;  /* 0x000000040a007c0c */ /* 0x010fd2000bf26270 */
[----:B------:R-:W-:Y:S01]  /*13fa0*/  @!P3 IMAD.MOV.U32 R15, RZ, RZ, R3 ;  /* 0x000000ffff0fb224 */ /* 0x000fe200078e0003 */
[----:B--2---:R-:W-:Y:S01]  /*13fb0*/  ISETP.GE.AND P2, PT, R35, UR4, PT ;  /* 0x0000000423007c0c */ /* 0x004fe2000bf46270 */
[----:B------:R-:W-:Y:S01]  /*13fc0*/  @!P3 IMAD.WIDE R4, R24, 0x4, R14 ;  /* 0x000000041804b825 */ /* 0x000fe200078e020e */
[-C--:B------:R-:W-:Y:S02]  /*13fd0*/  @!P4 LEA R6, P0, R12, R14.reuse, 0x2 ;  /* 0x0000000e0c06c211 */ /* 0x080fe400078010ff */
[----:B------:R-:W-:Y:S02]  /*13fe0*/  @!P1 LEA R8, P5, R10, R14, 0x2 ;  /* 0x0000000e0a089211 */ /* 0x000fe400078a10ff */
[----:B------:R0:W-:Y:S01]  /*13ff0*/  @!P3 ST.E.64 desc[UR42][R4.64], R50 ;  /* 0x000000320400b985 */ /* 0x0001e2000c101b2a */
[----:B------:R-:W-:Y:S02]  /*14000*/  ISETP.GE.AND P3, PT, R33, UR4, PT ;  /* 0x0000000421007c0c */ /* 0x000fe4000bf66270 */
[----:B------:R-:W-:-:S02]  /*14010*/  @!P4 LEA.HI.X R7, R12, R3, R13, 0x2, P0 ;  /* 0x000000030c07c211 */ /* 0x000fc400000f140d */
[----:B------:R-:W-:Y:S02]  /*14020*/  ISETP.GE.AND P0, PT, R31, UR4, PT ;  /* 0x000000041f007c0c */ /* 0x000fe4000bf06270 */
[----:B------:R-:W-:Y:S01]  /*14030*/  @!P1 LEA.HI.X R9, R10, R3, R11, 0x2, P5 ;  /* 0x000000030a099211 */ /* 0x000fe200028f140b */
[----:B------:R1:W-:Y:S01]  /*14040*/  @!P4 ST.E.64 desc[UR42][R6.64], R52 ;  /* 0x000000340600c985 */ /* 0x0003e2000c101b2a */
[----:B------:R-:W-:-:S03]  /*14050*/  @!P2 LEA R10, P4, R35, R14, 0x2 ;  /* 0x0000000e230aa211 */ /* 0x000fc600078810ff */
[----:B------:R2:W-:Y:S01]  /*14060*/  @!P1 ST.E.64 desc[UR42][R8.64], R54 ;  /* 0x0000003608009985 */ /* 0x0005e2000c101b2a */
[----:B------:R-:W-:Y:S02]  /*14070*/  ISETP.GE.AND P1, PT, R0, UR4, PT ;  /* 0x0000000400007c0c */ /* 0x000fe4000bf26270 */
[-C--:B------:R-:W-:Y:S02]  /*14080*/  @!P2 LEA.HI.X R11, R35, R3.reuse, R36, 0x2, P4 ;  /* 0x00000003230ba211 */ /* 0x080fe400020f1424 */
[-C--:B------:R-:W-:Y:S02]  /*14090*/  @!P3 LEA R12, P5, R33, R14.reuse, 0x2 ;  /* 0x0000000e210cb211 */ /* 0x080fe400078a10ff */
[----:B0-----:R-:W-:Y:S01]  /*140a0*/  @!P0 LEA R4, P4, R31, R14, 0x2 ;  /* 0x0000000e1f048211 */ /* 0x001fe200078810ff */
[----:B------:R0:W-:Y:S01]  /*140b0*/  @!P2 ST.E.64 desc[UR42][R10.64], R56 ;  /* 0x000000380a00a985 */ /* 0x0001e2000c101b2a */
[----:B------:R-:W-:Y:S02]  /*140c0*/  @!P3 LEA.HI.X R13, R33, R3, R34, 0x2, P5 ;  /* 0x00000003210db211 */ /* 0x000fe400028f1422 */
[----:B------:R-:W-:-:S02]  /*140d0*/  ISETP.GE.AND P2, PT, R28, UR4, PT ;  /* 0x000000041c007c0c */ /* 0x000fc4000bf46270 */
[----:B------:R-:W-:Y:S01]  /*140e0*/  @!P0 LEA.HI.X R5, R31, R3, R32, 0x2, P4 ;  /* 0x000000031f058211 */ /* 0x000fe200020f1420 */
[----:B------:R3:W-:Y:S01]  /*140f0*/  @!P3 ST.E.64 desc[UR42][R12.64], R58 ;  /* 0x0000003a0c00b985 */ /* 0x0007e2000c101b2a */
[----:B------:R-:W-:-:S03]  /*14100*/  ISETP.GE.AND P4, PT, R20, UR4, PT ;  /* 0x0000000414007c0c */ /* 0x000fc6000bf86270 */
[----:B------:R4:W-:Y:S01]  /*14110*/  @!P0 ST.E.64 desc[UR42][R4.64], R60 ;  /* 0x0000003c04008985 */ /* 0x0009e2000c101b2a */
[-C--:B-1----:R-:W-:Y:S02]  /*14120*/  @!P1 LEA R6, P5, R0, R14.reuse, 0x2 ;  /* 0x0000000e00069211 */ /* 0x082fe400078a10ff */
[----:B------:R-:W-:Y:S02]  /*14130*/  ISETP.GE.AND P3, PT, R26, UR4, PT ;  /* 0x000000041a007c0c */ /* 0x000fe4000bf66270 */
[----:B------:R-:W-:Y:S02]  /*14140*/  ISETP.GE.AND P0, PT, R25, UR4, PT ;  /* 0x0000000419007c0c */ /* 0x000fe4000bf06270 */
[----:B------:R-:W-:Y:S02]  /*14150*/  @!P1 LEA.HI.X R7, R0, R3, R30, 0x2, P5 ;  /* 0x0000000300079211 */ /* 0x000fe400028f141e */
[----:B--2---:R-:W-:-:S03]  /*14160*/  @!P2 LEA R8, P5, R28, R14, 0x2 ;  /* 0x0000000e1c08a211 */ /* 0x004fc600078a10ff */
[----:B------:R4:W-:Y:S01]  /*14170*/  @!P1 ST.E.64 desc[UR42][R6.64], R62 ;  /* 0x0000003e06009985 */ /* 0x0009e2000c101b2a */
[-C--:B0-----:R-:W-:Y:S02]  /*14180*/  @!P4 LEA R10, P1, R20, R14.reuse, 0x2 ;  /* 0x0000000e140ac211 */ /* 0x081fe400078210ff */
[-C--:B------:R-:W-:Y:S02]  /*14190*/  @!P2 LEA.HI.X R9, R28, R3.reuse, R29, 0x2, P5 ;  /* 0x000000031c09a211 */ /* 0x080fe400028f141d */
[-C--:B---3--:R-:W-:Y:S02]  /*141a0*/  @!P3 LEA R12, P5, R26, R14.reuse, 0x2 ;  /* 0x0000000e1a0cb211 */ /* 0x088fe400078a10ff */
[----:B------:R-:W-:Y:S02]  /*141b0*/  @!P4 LEA.HI.X R11, R20, R3, R21, 0x2, P1 ;  /* 0x00000003140bc211 */ /* 0x000fe400008f1415 */
[----:B------:R-:W-:Y:S02]  /*141c0*/  SHF.R.S32.HI R0, RZ, 0x1f, R25 ;  /* 0x0000001fff007819 */ /* 0x000fe40000011419 */
[----:B------:R-:W-:-:S02]  /*141d0*/  @!P0 LEA R20, P1, R25, R14, 0x2 ;  /* 0x0000000e19148211 */ /* 0x000fc400078210ff */
[-C--:B------:R-:W-:Y:S02]  /*141e0*/  @!P3 LEA.HI.X R13, R26, R3.reuse, R27, 0x2, P5 ;  /* 0x000000031a0db211 */ /* 0x080fe400028f141b */
[----:B------:R-:W-:Y:S01]  /*141f0*/  @!P0 LEA.HI.X R21, R25, R3, R0, 0x2, P1 ;  /* 0x0000000319158211 */ /* 0x000fe200008f1400 */
[----:B------:R-:W-:Y:S01]  /*14200*/  VIADD R0, R24, 0x58 ;  /* 0x0000005818007836 */ /* 0x000fe20000000000 */
[----:B------:R4:W-:Y:S04]  /*14210*/  @!P2 ST.E.64 desc[UR42][R8.64], R64 ;  /* 0x000000400800a985 */ /* 0x0009e8000c101b2a */
[----:B------:R4:W-:Y:S04]  /*14220*/  @!P4 ST.E.64 desc[UR42][R10.64], R66 ;  /* 0x000000420a00c985 */ /* 0x0009e8000c101b2a */
[----:B------:R4:W-:Y:S04]  /*14230*/  @!P3 ST.E.64 desc[UR42][R12.64], R68 ;  /* 0x000000440c00b985 */ /* 0x0009e8000c101b2a */
[----:B------:R4:W-:Y:S01]  /*14240*/  @!P0 ST.E.64 desc[UR42][R20.64], R70 ;  /* 0x0000004614008985 */ /* 0x0009e2000c101b2a */
[----:B------:R-:W-:-:S13]  /*14250*/  ISETP.GE.AND P0, PT, R0, UR4, PT ;  /* 0x0000000400007c0c */ /* 0x000fda000bf06270 */
[----:B----4-:R-:W-:Y:S05]  /*14260*/  @P0 BRA `(.L_x_10546) ;  /* 0x0000000800f00947 */ /* 0x010fea0003800000 */
[----:B------:R-:W-:Y:S02]  /*14270*/  LEA R14, P0, R0, R14, 0x2 ;  /* 0x0000000e000e7211 */ /* 0x000fe400078010ff */
[----:B------:R-:W-:-:S04]  /*14280*/  SHF.R.S32.HI R4, RZ, 0x1f, R0 ;  /* 0x0000001fff047819 */ /* 0x000fc80000011400 */
[----:B------:R-:W-:-:S05]  /*14290*/  LEA.HI.X R15, R0, R3, R4, 0x2, P0 ;  /* 0x00000003000f7211 */ /* 0x000fca00000f1404 */
[----:B------:R0:W-:Y:S01]  /*142a0*/  ST.E.64 desc[UR42][R14.64], R134 ;  /* 0x000000860e007985 */ /* 0x0001e2000c101b2a */
[----:B------:R-:W-:Y:S05]  /*142b0*/  BRA `(.L_x_10546) ;  /* 0x0000000800dc7947 */ /* 0x000fea0003800000 */
.L_x_10539:
[----:B0-----:R-:W3:Y:S01]  /*142c0*/  LDL.LU R6, [R1+0x9c] ;  /* 0x00009c0001067983 */ /* 0x001ee20000300800 */
[----:B------:R-:W-:Y:S01]  /*142d0*/  ULDC.64 UR6, c[0x0][0xc08] ;  /* 0x0003020000067ab9 */ /* 0x000fe20000000a00 */
[----:B------:R-:W-:Y:S02]  /*142e0*/  ULDC.64 UR4, c[0x0][0xc00] ;  /* 0x0003000000047ab9 */ /* 0x000fe40000000a00 */
[----:B------:R-:W4:Y:S04]  /*142f0*/  LDL.LU R0, [R1+0xa0] ;  /* 0x0000a00001007983 */ /* 0x000f280000300800 */
[----:B------:R-:W2:Y:S01]  /*14300*/  LDL R8, [R1+0x94] ;  /* 0x0000940001087983 */ /* 0x000ea20000100800 */
[----:B------:R-:W-:Y:S01]  /*14310*/  ISETP.NE.U32.AND P1, PT, RZ, UR6, PT ;  /* 0x00000006ff007c0c */ /* 0x000fe2000bf25070 */
[----:B------:R-:W-:Y:S01]  /*14320*/  IMAD.MOV.U32 R3, RZ, RZ, RZ ;  /* 0x000000ffff037224 */ /* 0x000fe200078e00ff */
[----:B------:R-:W-:-:S02]  /*14330*/  ISETP.NE.U32.AND P0, PT, RZ, UR4, PT ;  /* 0x00000004ff007c0c */ /* 0x000fc4000bf05070 */
[----:B------:R-:W-:Y:S02]  /*14340*/  ISETP.NE.AND.EX P1, PT, RZ, UR7, PT, P1 ;  /* 0x00000007ff007c0c */ /* 0x000fe4000bf25310 */
[----:B------:R-:W-:Y:S01]  /*14350*/  ISETP.NE.AND.EX P0, PT, RZ, UR5, PT, P0 ;  /* 0x00000005ff007c0c */ /* 0x000fe2000bf05300 */
[----:B------:R-:W0:Y:S01]  /*14360*/  S2R R9, SR_TID.X ;  /* 0x0000000000097919 */ /* 0x000e220000002100 */
[----:B---3--:R-:W-:Y:S01]  /*14370*/  IADD3 R4, P2, R6, UR4, RZ ;  /* 0x0000000406047c10 */ /* 0x008fe2000ff5e0ff */
[----:B------:R-:W-:-:S03]  /*14380*/  ULDC UR4, c[0x0][0xa88] ;  /* 0x0002a20000047ab9 */ /* 0x000fc60000000800 */
[----:B----4-:R-:W-:-:S05]  /*14390*/  IADD3.X R5, R0, UR5, RZ, P2, !PT ;  /* 0x0000000500057c10 */ /* 0x010fca00097fe4ff */
[----:B------:R-:W-:Y:S01]  /*143a0*/  @P1 IADD3 R6, P2, R6, UR6, RZ ;  /* 0x0000000606061c10 */ /* 0x000fe2000ff5e0ff */
[----:B------:R-:W-:Y:S01]  /*143b0*/  IMAD.U32 R20, RZ, RZ, UR4 ;  /* 0x00000004ff147e24 */ /* 0x000fe2000f8e00ff */
[----:B------:R3:W5:Y:S02]  /*143c0*/  @P0 LDG.E R3, desc[UR42][R4.64] ;  /* 0x0000002a04030981 */ /* 0x000764000c1e1900 */
[----:B------:R-:W-:-:S05]  /*143d0*/  @P1 IADD3.X R7, R0, UR7, RZ, P2, !PT ;  /* 0x0000000700071c10 */ /* 0x000fca00097fe4ff */
[----:B------:R3:W5:Y:S01]  /*143e0*/  @P1 LDG.E R20, desc[UR42][R6.64] ;  /* 0x0000002a06141981 */ /* 0x000762000c1e1900 */
[----:B--2---:R-:W-:Y:S01]  /*143f0*/  ISETP.NE.AND P2, PT, R8, RZ, PT ;  /* 0x000000ff0800720c */ /* 0x004fe20003f45270 */
[----:B0-----:R-:W-:-:S05]  /*14400*/  VIADD R30, R9, 0xffffff80 ;  /* 0xffffff80091e7836 */ /* 0x001fca0000000000 */
[----:B------:R-:W-:-:S07]  /*14410*/  ISETP.GT.AND P3, PT, R30, 0xbf, PT ;  /* 0x000000bf1e00780c */ /* 0x000fce0003f64270 */
[----:B------:R-:W0:Y:S02]  /*14420*/  @!P2 LDC R8, c[0x0][0xad4] ;  /* 0x0002b500ff08ab82 */ /* 0x000e240000000800 */
[----:B0-----:R3:W-:Y:S01]  /*14430*/  @!P2 STL [R1+0x94], R8 ;  /* 0x000094080100a387 */ /* 0x0017e20000100800 */
[----:B------:R-:W-:Y:S01]  /*14440*/  ISETP.GT.AND P2, PT, R8, 0x1, PT ;  /* 0x000000010800780c */ /* 0x000fe20003f44270 */
[----:B------:R-:W-:-:S12]  /*14450*/  @P1 BRA `(.L_x_10551) ;  /* 0x0000000000101947 */ /* 0x000fd80003800000 */
[----:B------:R-:W-:Y:S05]  /*14460*/  @!P0 BRA `(.L_x_10551) ;  /* 0x00000000000c8947 */ /* 0x000fea0003800000 */
[----:B---3--:R-:W2:Y:S04]  /*14470*/  LDG.E R7, desc[UR42][R4.64] ;  /* 0x0000002a04077981 */ /* 0x008ea8000c1e1900 */
[----:B-----5:R-:W2:Y:S02]  /*14480*/  LDG.E R20, desc[UR42][R4.64+0x4] ;  /* 0x0000042a04147981 */ /* 0x020ea4000c1e1900 */
[----:B--2---:R-:W-:-:S07]  /*14490*/  IMAD.IADD R20, R20, 0x1, -R7 ;  /* 0x0000000114147824 */ /* 0x004fce00078e0a07 */
.L_x_10551:
[----:B---3--:R-:W2:Y:S04]  /*144a0*/  LDL.LU R4, [R1+0x98] ;  /* 0x0000980001047983 */ /* 0x008ea80000300800 */
        /* <DEDUP_REMOVED lines=8> */
[----:B0-----:R-:W-:Y:S02]  /*14530*/  IMAD R4, R20, R33, RZ ;  /* 0x0000002114047224 */ /* 0x001fe400078e02ff */
[----:B--2---:R-:W-:-:S04]  /*14540*/  IMAD R0, R0, 0xc0, R9 ;  /* 0x000000c000007824 */ /* 0x004fc800078e0209 */
[----:B------:R-:W-:-:S05]  /*14550*/  VIADD R31, R0, 0xffffff80 ;  /* 0xffffff80001f7836 */ /* 0x000fca0000000000 */
        /* <DEDUP_REMOVED lines=38> */
[----:B------:R-:W-:Y:S02]  /*147c0*/  IMAD R0, R7, R11, RZ ;  /* 0x0000000b07007224 */ /* 0x000fe400078e02ff */
[----:B------:R-:W-:Y:S02]  /*147d0*/  IMAD.MOV.U32 R7, RZ, RZ, -0x800000 ;  /* 0xff800000ff077424 */ /* 0x000fe400078e00ff */
[C---:B------:R-:W-:Y:S02]  /*147e0*/  IMAD R13, R6.reuse, R13, R0 ;  /* 0x0000000d060d7224 */ /* 0x040fe400078e0200 */
[----:B------:R-:W-:-:S04]  /*147f0*/  IMAD.WIDE.U32 R8, R6, R11, R8 ;  /* 0x0000000b06087225 */ /* 0x000fc800078e0008 */
[----:B------:R-:W-:Y:S01]  /*14800*/  IMAD.IADD R0, R9, 0x1, R13 ;  /* 0x0000000109007824 */ /* 0x000fe200078e020d */
[----:B0-----:R-:W-:-:S04]  /*14810*/  LEA R4, P0, R8, R4, 0x2 ;  /* 0x0000000408047211 */ /* 0x001fc800078010ff */
[----:B-1----:R-:W-:-:S05]  /*14820*/  LEA.HI.X R5, R8, R5, R0, 0x2, P0 ;  /* 0x0000000508057211 */ /* 0x002fca00000f1400 */
[----:B------:R0:W-:Y:S04]  /*14830*/  STG.E desc[UR42][R4.64], R7 ;  /* 0x0000000704007986 */ /* 0x0001e8000c10192a */
.L_x_10553:
[----:B------:R-:W-:Y:S05]  /*14840*/  BSYNC B1 ;  /* 0x0000000000017941 */ /* 0x000fea0003800000 */
.L_x_10552:
[----:B------:R-:W-:Y:S05]  /*14850*/  @P2 BRA `(.L_x_10546) ;  /* 0x0000000400742947 */ /* 0x000fea0003800000 */
[----:B------:R-:W2:Y:S01]  /*14860*/  LDL R27, [R1+0xa4] ;  /* 0x0000a400011b7983 */ /* 0x000ea20000100800 */
[----:B------:R-:W3:Y:S01]  /*14870*/  LDC R21, c[0x0][0xbe8] ;  /* 0x0002fa00ff157b82 */ /* 0x000ee20000000800 */
[----:B0-----:R-:W-:Y:S01]  /*14880*/  SHF.R.S32.HI R5, RZ, 0x1f, R30 ;  /* 0x0000001fff057819 */ /* 0x001fe2000001141e */
[----:B------:R-:W-:Y:S01]  /*14890*/  ULDC.64 UR4, c[0x0][0xaa0] ;  /* 0x0002a80000047ab9 */ /* 0x000fe20000000a00 */
[----:B------:R-:W-:Y:S01]  /*148a0*/  ULDC.64 UR6, c[0x0][0xaf0] ;  /* 0x0002bc0000067ab9 */ /* 0x000fe20000000a00 */
[----:B------:R-:W-:Y:S01]  /*148b0*/  IMAD R0, R26, UR4, RZ ;  /* 0x000000041a007c24 */ /* 0x000fe2000f8e02ff */
[----:B------:R-:W-:Y:S01]  /*148c0*/  LEA.HI R6, R5, R30, RZ, 0x2 ;  /* 0x0000001e05067211 */ /* 0x000fe200078f10ff */
[----:B------:R-:W-:-:S03]  /*148d0*/  IMAD.WIDE.U32 R4, R3, UR4, RZ ;  /* 0x0000000403047c25 */ /* 0x000fc6000f8e00ff */
[----:B------:R-:W-:Y:S01]  /*148e0*/  LOP3.LUT R9, R6, 0xfffffffc, RZ, 0xc0, !PT ;  /* 0xfffffffc06097812 */ /* 0x000fe200078ec0ff */
[----:B------:R-:W-:Y:S01]  /*148f0*/  IMAD R7, R3, UR5, R0 ;  /* 0x0000000503077c24 */ /* 0x000fe2000f8e0200 */
[----:B------:R-:W-:Y:S01]  /*14900*/  SHF.R.S32.HI R25, RZ, 0x2, R6 ;  /* 0x00000002ff197819 */ /* 0x000fe20000011406 */
[----:B------:R-:W-:Y:S01]  /*14910*/  ULDC.64 UR4, c[0x0][0xae8] ;  /* 0x0002ba0000047ab9 */ /* 0x000fe20000000a00 */
[----:B------:R-:W-:Y:S02]  /*14920*/  IMAD R6, R28, UR6, RZ ;  /* 0x000000061c067c24 */ /* 0x000fe4000f8e02ff */
[----:B------:R-:W-:Y:S02]  /*14930*/  IMAD.IADD R30, R30, 0x1, -R9 ;  /* 0x000000011e1e7824 */ /* 0x000fe400078e0a09 */
[----:B------:R-:W-:Y:S02]  /*14940*/  IMAD.IADD R5, R5, 0x1, R7 ;  /* 0x0000000105057824 */ /* 0x000fe400078e0207 */
[----:B------:R-:W-:-:S02]  /*14950*/  IMAD R0, R30, 0x60, R25 ;  /* 0x000000601e007824 */ /* 0x000fc400078e0219 */
[----:B------:R-:W-:Y:S01]  /*14960*/  IMAD.WIDE.U32 R4, R137, UR4, R4 ;  /* 0x0000000489047c25 */ /* 0x000fe2000f8e0004 */
[----:B---3--:R-:W-:-:S03]  /*14970*/  ISETP.NE.AND P0, PT, R21, 0x1, PT ;  /* 0x000000011500780c */ /* 0x008fc60003f05270 */
[----:B------:R-:W-:Y:S01]  /*14980*/  IMAD R5, R137, UR5, R5 ;  /* 0x0000000589057c24 */ /* 0x000fe2000f8e0205 */
[----:B------:R-:W-:Y:S01]  /*14990*/  ULDC.64 UR4, c[0x0][0xae0] ;  /* 0x0002b80000047ab9 */ /* 0x000fe20000000a00 */
[C---:B------:R-:W-:Y:S02]  /*149a0*/  IMAD R7, R29.reuse, UR7, R6 ;  /* 0x000000071d077c24 */ /* 0x040fe4000f8e0206 */
[----:B------:R-:W-:-:S04]  /*149b0*/  IMAD.WIDE.U32 R4, R29, UR6, R4 ;  /* 0x000000061d047c25 */ /* 0x000fc8000f8e0004 */
[----:B------:R-:W-:Y:S02]  /*149c0*/  IMAD.IADD R5, R5, 0x1, R7 ;  /* 0x0000000105057824 */ /* 0x000fe400078e0207 */
[----:B------:R-:W0:Y:S08]  /*149d0*/  @P0 LDC R8, c[0x0][0xbec] ;  /* 0x0002fb00ff080b82 */ /* 0x000e300000000800 */
[----:B------:R-:W3:Y:S01]  /*149e0*/  @P0 LDC R11, c[0x0][0xbf0] ;  /* 0x0002fc00ff0b0b82 */ /* 0x000ee20000000800 */
[----:B--2---:R-:W-:-:S04]  /*149f0*/  IMAD R9, R27, 0xc0, R0 ;  /* 0x000000c01b097824 */ /* 0x004fc800078e0200 */
[----:B0-----:R-:W-:-:S04]  /*14a00*/  @P0 IMAD.HI.U32 R0, R9, R8, RZ ;  /* 0x0000000809000227 */ /* 0x001fc800078e00ff */
[----:B------:R-:W-:Y:S01]  /*14a10*/  IMAD.MOV.U32 R3, RZ, RZ, R9 ;  /* 0x000000ffff037224 */ /* 0x000fe200078e0009 */
[----:B---3--:R-:W-:-:S04]  /*14a20*/  @P0 SHF.R.U32.HI R3, RZ, R11, R0 ;  /* 0x0000000bff030219 */ /* 0x008fc80000011600 */
[--C-:B------:R-:W-:Y:S01]  /*14a30*/  SHF.R.S32.HI R0, RZ, 0x1f, R3.reuse ;  /* 0x0000001fff007819 */ /* 0x100fe20000011403 */
[----:B------:R-:W-:Y:S02]  /*14a40*/  IMAD.MOV R6, RZ, RZ, -R3 ;  /* 0x000000ffff067224 */ /* 0x000fe400078e0a03 */
[----:B------:R-:W-:-:S04]  /*14a50*/  IMAD.WIDE.U32 R4, R3, UR4, R4 ;  /* 0x0000000403047c25 */ /* 0x000fc8000f8e0004 */
[----:B------:R-:W-:Y:S02]  /*14a60*/  IMAD R0, R0, UR4, RZ ;  /* 0x0000000400007c24 */ /* 0x000fe4000f8e02ff */
[----:B------:R-:W-:Y:S02]  /*14a70*/  IMAD R7, R21, R6, R9 ;  /* 0x0000000615077224 */ /* 0x000fe400078e0209 */
[----:B------:R-:W-:Y:S01]  /*14a80*/  IMAD R9, R3, UR5, R0 ;  /* 0x0000000503097c24 */ /* 0x000fe2000f8e0200 */
[----:B------:R-:W-:Y:S02]  /*14a90*/  ULDC.64 UR4, c[0x0][0xad8] ;  /* 0x0002b60000047ab9 */ /* 0x000fe40000000a00 */
[----:B------:R-:W-:Y:S01]  /*14aa0*/  SHF.R.S32.HI R0, RZ, 0x1f, R7 ;  /* 0x0000001fff007819 */ /* 0x000fe20000011407 */
[----:B------:R-:W-:Y:S02]  /*14ab0*/  IMAD.IADD R5, R5, 0x1, R9 ;  /* 0x0000000105057824 */ /* 0x000fe400078e0209 */
[----:B------:R-:W-:-:S02]  /*14ac0*/  IMAD.SHL.U32 R9, R30, 0x8, RZ ;  /* 0x000000081e097824 */ /* 0x000fc400078e00ff */
[----:B------:R-:W-:Y:S02]  /*14ad0*/  IMAD R0, R0, UR4, RZ ;  /* 0x0000000400007c24 */ /* 0x000fe4000f8e02ff */
[----:B------:R-:W-:-:S04]  /*14ae0*/  IMAD.WIDE.U32 R4, R7, UR4, R4 ;  /* 0x0000000407047c25 */ /* 0x000fc8000f8e0004 */
[----:B------:R-:W-:Y:S01]  /*14af0*/  IMAD R3, R7, UR5, R0 ;  /* 0x0000000507037c24 */ /* 0x000fe2000f8e0200 */
[----:B------:R-:W-:Y:S01]  /*14b00*/  ULDC.64 UR4, c[0x0][0xa80] ;  /* 0x0002a00000047ab9 */ /* 0x000fe20000000a00 */
[----:B------:R-:W-:Y:S01]  /*14b10*/  VIADD R7, R9, 0x20 ;  /* 0x0000002009077836 */ /* 0x000fe20000000000 */
[C---:B------:R-:W-:Y:S01]  /*14b20*/  LEA R0, P0, R4.reuse, UR4, 0x1 ;  /* 0x0000000404007c11 */ /* 0x040fe2000f8008ff */
[----:B------:R-:W-:Y:S01]  /*14b30*/  IMAD.IADD R3, R5, 0x1, R3 ;  /* 0x0000000105037824 */ /* 0x000fe200078e0203 */
[----:B------:R-:W-:Y:S01]  /*14b40*/  UMOV UR4, 0xffffffff ;  /* 0xffffffff00047882 */ /* 0x000fe20000000000 */
[----:B------:R-:W-:Y:S01]  /*14b50*/  VIADD R10, R9, 0x40 ;  /* 0x00000040090a7836 */ /* 0x000fe20000000000 */
[----:B------:R-:W-:Y:S02]  /*14b60*/  SHF.R.S32.HI R8, RZ, 0x1f, R7 ;  /* 0x0000001fff087819 */ /* 0x000fe40000011407 */
[----:B------:R-:W-:Y:S02]  /*14b70*/  LEA.HI.X R4, R4, UR5, R3, 0x1, P0 ;  /* 0x0000000504047c11 */ /* 0x000fe400080f0c03 */
[----:B------:R-:W-:Y:S01]  /*14b80*/  SHF.R.S32.HI R24, RZ, 0x1f, R10 ;  /* 0x0000001fff187819 */ /* 0x000fe2000001140a */
[----:B------:R-:W-:Y:S06]  /*14b90*/  BRA.DIV UR4, `(.L_x_10554) ;  /* 0x0000008204d47947 */ /* 0x000fec000b800000 */
[----:B------:R0:W2:Y:S04]  /*14ba0*/  SHFL.IDX PT, R3, R4, RZ, 0x1c1f ;  /* 0x001c1fff04037589 */ /* 0x0000a800000e0000 */
[----:B------:R0:W3:Y:S02]  /*14bb0*/  SHFL.IDX PT, R14, R0, RZ, 0x1c1f ;  /* 0x001c1fff000e7589 */ /* 0x0000e400000e0000 */
.L_x_10730:
[----:B------:R-:W-:Y:S01]  /*14bc0*/  IMAD R21, R20, R21, RZ ;  /* 0x0000001514157224 */ /* 0x000fe200078e02ff */
[----:B------:R-:W-:Y:S01]  /*14bd0*/  BSSY B1, `(.L_x_10555) ;  /* 0x0000011000017945 */ /* 0x000fe20003800000 */
[----:B------:R-:W-:-:S05]  /*14be0*/  IMAD R6, R27, 0xc0, R25 ;  /* 0x000000c01b067824 */ /* 0x000fca00078e0219 */
[----:B------:R-:W-:-:S13]  /*14bf0*/  ISETP.GE.AND P0, PT, R6, R21, PT ;  /* 0x000000150600720c */ /* 0x000fda0003f06270 */
[----:B------:R-:W-:Y:S05]  /*14c00*/  @P0 BRA `(.L_x_10556) ;  /* 0x0000000000340947 */ /* 0x000fea0003800000 */
[----:B------:R-:W-:Y:S02]  /*14c10*/  ULDC UR4, c[0x0][0xac8] ;  /* 0x0002b20000047ab9 */ /* 0x000fe40000000800 */
[----:B------:R-:W-:Y:S02]  /*14c20*/  ISETP.GE.AND P2, PT, R9, UR4, PT ;  /* 0x0000000409007c0c */ /* 0x000fe4000bf46270 */
[----:B------:R-:W-:Y:S02]  /*14c30*/  ISETP.GE.AND P3, PT, R7, UR4, PT ;  /* 0x0000000407007c0c */ /* 0x000fe4000bf66270 */
[----:B------:R-:W-:-:S09]  /*14c40*/  ISETP.GE.AND P4, PT, R10, UR4, PT ;  /* 0x000000040a007c0c */ /* 0x000fd2000bf86270 */
[----:B--2---:R-:W-:Y:S02]  /*14c50*/  @!P2 IMAD.MOV.U32 R15, RZ, RZ, R3 ;  /* 0x000000ffff0fa224 */ /* 0x004fe400078e0003 */
[-C--:B---3--:R-:W-:Y:S02]  /*14c60*/  @!P3 LEA R26, P0, R7, R14.reuse, 0x1 ;  /* 0x0000000e071ab211 */ /* 0x088fe400078008ff */
[C---:B------:R-:W-:Y:S01]  /*14c70*/  @!P4 LEA R28, P1, R10.reuse, R14, 0x1 ;  /* 0x0000000e0a1cc211 */ /* 0x040fe200078208ff */
[----:B------:R-:W-:Y:S01]  /*14c80*/  @!P2 IMAD.WIDE R12, R9, 0x2, R14 ;  /* 0x00000002090ca825 */ /* 0x000fe200078e020e */
[-C--:B------:R-:W-:Y:S02]  /*14c90*/  @!P3 LEA.HI.X R27, R7, R3.reuse, R8, 0x1, P0 ;  /* 0x00000003071bb211 */ /* 0x080fe400000f0c08 */
[----:B------:R-:W-:Y:S02]  /*14ca0*/  @!P4 LEA.HI.X R29, R10, R3, R24, 0x1, P1 ;  /* 0x000000030a1dc211 */ /* 0x000fe400008f0c18 */
[----:B------:R4:W-:Y:S04]  /*14cb0*/  @!P2 ST.E.128 desc[UR42][R12.64], RZ ;  /* 0x000000ff0c00a985 */ /* 0x0009e8000c101d2a */
[----:B------:R4:W-:Y:S04]  /*14cc0*/  @!P3 ST.E.128 desc[UR42][R26.64], RZ ;  /* 0x000000ff1a00b985 */ /* 0x0009e8000c101d2a */
[----:B------:R4:W-:Y:S02]  /*14cd0*/  @!P4 ST.E.128 desc[UR42][R28.64], RZ ;  /* 0x000000ff1c00c985 */ /* 0x0009e4000c101d2a */
.L_x_10556:
[----:B------:R-:W-:Y:S05]  /*14ce0*/  BSYNC B1 ;  /* 0x0000000000017941 */ /* 0x000fea0003800000 */
.L_x_10555:
[----:B------:R-:W-:-:S03]  /*14cf0*/  UMOV UR4, 0xffffffff ;  /* 0xffffffff00047882 */ /* 0x000fc60000000000 */
[----:B------:R-:W-:Y:S05]  /*14d00*/  BRA.DIV UR4, `(.L_x_10557) ;  /* 0x0000008204ac7947 */ /* 0x000fea000b800000 */
[----:B--2---:R2:W0:Y:S04]  /*14d10*/  SHFL.IDX PT, R3, R4, 0x1, 0x1c1f ;  /* 0x003c1f0004037f89 */ /* 0x00442800000e0000 */
[----:B---3--:R2:W3:Y:S02]  /*14d20*/  SHFL.IDX PT, R14, R0, 0x1, 0x1c1f ;  /* 0x003c1f00000e7f89 */ /* 0x0084e400000e0000 */
.L_x_10734:
[----:B0-2---:R-:W-:-:S05]  /*14d30*/  VIADD R0, R6, 0x60 ;  /* 0x0000006006007836 */ /* 0x005fca0000000000 */
[----:B------:R-:W-:-:S13]  /*14d40*/  ISETP.GE.AND P0, PT, R0, R21, PT ;  /* 0x000000150000720c */ /* 0x000fda0003f06270 */
[----:B------:R-:W-:Y:S05]  /*14d50*/  @P0 BRA `(.L_x_10546) ;  /* 0x0000000000340947 */ /* 0x000fea0003800000 */
[----:B------:R-:W-:Y:S02]  /*14d60*/  ULDC UR4, c[0x0][0xac8] ;  /* 0x0002b20000047ab9 */ /* 0x000fe40000000800 */
[----:B------:R-:W-:Y:S02]  /*14d70*/  ISETP.GE.AND P2, PT, R9, UR4, PT ;  /* 0x0000000409007c0c */ /* 0x000fe4000bf46270 */
[----:B------:R-:W-:Y:S02]  /*14d80*/  ISETP.GE.AND P3, PT, R7, UR4, PT ;  /* 0x0000000407007c0c */ /* 0x000fe4000bf66270 */
[----:B------:R-:W-:-:S09]  /*14d90*/  ISETP.GE.AND P4, PT, R10, UR4, PT ;  /* 0x000000040a007c0c */ /* 0x000fd2000bf86270 */
[----:B------:R-:W-:Y:S02]  /*14da0*/  @!P2 IMAD.MOV.U32 R15, RZ, RZ, R3 ;  /* 0x000000ffff0fa224 */ /* 0x000fe400078e0003 */
[-C--:B---3--:R-:W-:Y:S02]  /*14db0*/  @!P3 LEA R6, P0, R7, R14.reuse, 0x1 ;  /* 0x0000000e0706b211 */ /* 0x088fe400078008ff */
[C---:B----4-:R-:W-:Y:S01]  /*14dc0*/  @!P4 LEA R12, P1, R10.reuse, R14, 0x1 ;  /* 0x0000000e0a0cc211 */ /* 0x050fe200078208ff */
[----:B------:R-:W-:Y:S01]  /*14dd0*/  @!P2 IMAD.WIDE R4, R9, 0x2, R14 ;  /* 0x000000020904a825 */ /* 0x000fe200078e020e */
[-C--:B------:R-:W-:Y:S02]  /*14de0*/  @!P3 LEA.HI.X R7, R7, R3.reuse, R8, 0x1, P0 ;  /* 0x000000030707b211 */ /* 0x080fe400000f0c08 */
[----:B------:R-:W-:Y:S02]  /*14df0*/  @!P4 LEA.HI.X R13, R10, R3, R24, 0x1, P1 ;  /* 0x000000030a0dc211 */ /* 0x000fe400008f0c18 */
[----:B------:R2:W-:Y:S04]  /*14e00*/  @!P2 ST.E.128 desc[UR42][R4.64], RZ ;  /* 0x000000ff0400a985 */ /* 0x0005e8000c101d2a */
[----:B------:R2:W-:Y:S04]  /*14e10*/  @!P3 ST.E.128 desc[UR42][R6.64], RZ ;  /* 0x000000ff0600b985 */ /* 0x0005e8000c101d2a */
[----:B------:R2:W-:Y:S02]  /*14e20*/  @!P4 ST.E.128 desc[UR42][R12.64], RZ ;  /* 0x000000ff0c00c985 */ /* 0x0005e4000c101d2a */
.L_x_10546:
[----:B------:R-:W-:Y:S05]  /*14e30*/  BSYNC B0 ;  /* 0x0000000000007941 */ /* 0x000fea0003800000 */
.L_x_10538:
[----:B------:R-:W-:Y:S02]  /*14e40*/  ULDC UR4, c[0x0][0xc3c] ;  /* 0x00030f0000047ab9 */ /* 0x000fe40000000800 */
[----:B------:R-:W-:-:S13]  /*14e50*/  ISETP.GE.AND P0, PT, R99, UR4, PT ;  /* 0x0000000463007c0c */ /* 0x000fda000bf06270 */
[----:B------:R-:W-:Y:S05]  /*14e60*/  @!P0 BRA `(.L_x_10558) ;  /* 0xfffffec400e48947 */ /* 0x000fea000383ffff */
[----:B------:R-:W-:Y:S05]  /*14e70*/  BRA `(.L_x_10405) ;  /* 0x0000007000647947 */ /* 0x000fea0003800000 */
.L_x_10403:
        /* <DEDUP_REMOVED lines=16> */
.L_x_10559:
[----:B------:R-:W0:Y:S01]  /*14f80*/  S2R R2, SR_TID.X ;  /* 0x0000000000027919 */ /* 0x000e220000002100 */
[----:B------:R-:W-:Y:S01]  /*14f90*/  ULDC UR4, c[0x0][0xc3c] ;  /* 0x00030f0000047ab9 */ /* 0x000fe20000000800 */
[----:B------:R-:W-:Y:S01]  /*14fa0*/  MOV R9, RZ ;  /* 0x000000ff00097202 */ /* 0x000fe20000000f00 */
        /* <DEDUP_REMOVED lines=41> */
.L_x_10563:
[----:B------:R-:W0:Y:S01]  /*15240*/  LDC R0, c[0x0][0xc3c] ;  /* 0x00030f00ff007b82 */ /* 0x000e220000000800 */
[----:B------:R-:W-:Y:S01]  /*15250*/  UIADD3 UR4, UR4, 0x1f, URZ ;  /* 0x0000001f04047890 */ /* 0x000fe2000fffe03f */
[----:B------:R-:W-:Y:S02]  /*15260*/  ULDC UR7, c[0x0][0xc3c] ;  /* 0x00030f0000077ab9 */ /* 0x000fe40000000800 */
[----:B------:R-:W-:-:S03]  /*15270*/  IMAD.U32 R27, RZ, RZ, UR7 ;  /* 0x00000007ff1b7e24 */ /* 0x000fc6000f8e00ff */
        /* <DEDUP_REMOVED lines=33> */
.L_x_10561:
        /* <DEDUP_REMOVED lines=13> */
[----:B0-----:R-:W-:-:S06]  /*15560*/  VIADD R3, R6, 0xffffffe ;  /* 0x0ffffffe06037836 */ /* 0x001fcc0000000000 */
[----:B------:R-:W0:Y:S02]  /*15570*/  F2I.FTZ.U32.TRUNC.NTZ R3, R3 ;  /* 0x0000000300037305 */ /* 0x000e24000021f000 */
[----:B0-----:R-:W-:Y:S01]  /*15580*/  IMAD.MOV R13, RZ, RZ, -R3 ;  /* 0x000000ffff0d7224 */ /* 0x001fe200078e0a03 */
[----:B------:R-:W-:Y:S06]  /*15590*/  @!P0 BRA `(.L_x_10564) ;  /* 0x0000000000088947 */ /* 0x000fec0003800000 */
[----:B------:R-:W-:-:S05]  /*155a0*/  VIADD R5, R27, 0xffffffff ;  /* 0xffffffff1b057836 */ /* 0x000fca0000000000 */
[----:B------:R0:W1:Y:S02]  /*155b0*/  SHFL.IDX PT, R24, R2, R5, 0x1f ;  /* 0x00001f0502187589 */ /* 0x00006400000e0000 */
.L_x_10564:
        /* <DEDUP_REMOVED lines=18> */
[----:B------:R-:W-:Y:S01]  /*156e0*/  ISETP.GE.U32.AND P0, PT, R3, R4, PT ;  /* 0x000000040300720c */ /* 0x000fe20003f06070 */
[----:B0-----:R-:W-:Y:S01]  /*156f0*/  VIADD R8, R6, 0xffffffe ;  /* 0x0ffffffe06087836 */ /* 0x001fe20000000000 */
[----:B------:R-:W-:-:S03]  /*15700*/  LOP3.LUT R4, R25, R0, RZ, 0x3c, !PT ;  /* 0x0000000019047212 */ /* 0x000fc600078e3cff */
[----:B------:R0:W1:Y:S01]  /*15710*/  F2I.FTZ.U32.TRUNC.NTZ R3, R8 ;  /* 0x0000000800037305 */ /* 0x000062000021f000 */
[----:B------:R-:W-:-:S07]  /*15720*/  ISETP.GE.AND P2, PT, R4, RZ, PT ;  /* 0x000000ff0400720c */ /* 0x000fce0003f46270 */
[----:B------:R-:W-:Y:S01]  /*15730*/  @P0 VIADD R2, R2, 0x1 ;  /* 0x0000000102020836 */ /* 0x000fe20000000000 */
[----:B0-----:R-:W-:-:S03]  /*15740*/  IABS R8, R9 ;  /* 0x0000000900087213 */ /* 0x001fc60000000000 */
[----:B------:R-:W-:Y:S02]  /*15750*/  IMAD.MOV.U32 R6, RZ, RZ, R2 ;  /* 0x000000ffff067224 */ /* 0x000fe400078e0002 */
[----:B------:R-:W-:Y:S01]  /*15760*/  IMAD.MOV R8, RZ, RZ, -R8 ;  /* 0x000000ffff087224 */ /* 0x000fe200078e0a08 */
[----:B-1----:R-:W-:Y:S01]  /*15770*/  IADD3 R2, RZ, -R3, RZ ;  /* 0x80000003ff027210 */ /* 0x002fe20007ffe0ff */
[----:B------:R-:W-:Y:S01]  /*15780*/  @!P2 IMAD.MOV R6, RZ, RZ, -R6 ;  /* 0x000000ffff06a224 */ /* 0x000fe200078e0a06 */
[----:B------:R-:W-:-:S03]  /*15790*/  @!P1 LOP3.LUT R6, RZ, R0, RZ, 0x33, !PT ;  /* 0x00000000ff069212 */ /* 0x000fc600078e33ff */
[----:B------:R-:W-:Y:S01]  /*157a0*/  IMAD R11, R2, R5, RZ ;  /* 0x00000005020b7224 */ /* 0x000fe200078e02ff */
[-C--:B------:R-:W-:Y:S01]  /*157b0*/  IABS R4, R6.reuse ;  /* 0x0000000600047213 */ /* 0x080fe20000000000 */
[----:B------:R-:W-:Y:S02]  /*157c0*/  IMAD.MOV.U32 R2, RZ, RZ, RZ ;  /* 0x000000ffff027224 */ /* 0x000fe400078e00ff */
        /* <DEDUP_REMOVED lines=22> */
.L_x_10562:
[----:B------:R-:W-:Y:S02]  /*15930*/  IMAD.MOV.U32 R25, RZ, RZ, RZ ;  /* 0x000000ffff197224 */ /* 0x000fe400078e00ff */
[----:B------:R-:W-:Y:S02]  /*15940*/  IMAD.U32 R24, RZ, RZ, UR6 ;  /* 0x00000006ff187e24 */ /* 0x000fe4000f8e00ff */
[----:B------:R-:W-:-:S07]  /*15950*/  IMAD.MOV.U32 R26, RZ, RZ, RZ ;  /* 0x000000ffff1a7224 */ /* 0x000fce00078e00ff */
.L_x_10565:
[----:B------:R-:W-:-:S13]  /*15960*/  ISETP.NE.AND P0, PT, R7, RZ, PT ;  /* 0x000000ff0700720c */ /* 0x000fda0003f05270 */
[----:B------:R-:W0:Y:S01]  /*15970*/  @!P0 S2R R3, SR_CgaCtaId ;  /* 0x0000000000038919 */ /* 0x000e220000008800 */
[----:B------:R-:W-:-:S04]  /*15980*/  @!P0 MOV R0, 0x400 ;  /* 0x0000040000008802 */ /* 0x000fc80000000f00 */
[----:B0-----:R-:W-:-:S05]  /*15990*/  @!P0 LEA R0, R3, R0, 0x18 ;  /* 0x0000000003008211 */ /* 0x001fca00078ec0ff */
[----:B------:R0:W-:Y:S01]  /*159a0*/  @!P0 STS.128 [R0+0x2d8d0], R24 ;  /* 0x02d8d01800008388 */ /* 0x0001e20000000c00 */
[----:B------:R-:W-:Y:S06]  /*159b0*/  BAR.ARV 0x5, 0x200 ;  /* 0x0148000000007b1d */ /* 0x000fec0000002000 */
.L_x_10560:
[----:B0-----:R-:W-:Y:S01]  /*159c0*/  IMAD.MOV.U32 R0, RZ, RZ, 0x1 ;  /* 0x00000001ff007424 */ /* 0x001fe200078e00ff */
[----:B------:R-:W-:Y:S01]  /*159d0*/  ULDC UR4, c[0x0][0xc3c] ;  /* 0x00030f0000047ab9 */ /* 0x000fe20000000800 */
[----:B------:R-:W-:Y:S01]  /*159e0*/  IMAD.MOV.U32 R28, RZ, RZ, RZ ;  /* 0x000000ffff1c7224 */ /* 0x000fe200078e00ff */
[----:B-1----:R-:W-:Y:S02]  /*159f0*/  ISETP.GE.AND P0, PT, R27, UR4, PT ;  /* 0x000000041b007c0c */ /* 0x002fe4000bf06270 */
[----:B------:R0:W-:Y:S04]  /*15a00*/  STL [R1], R0 ;  /* 0x0000000001007387 */ /* 0x0001e80000100800 */
[----:B------:R0:W-:Y:S07]  /*15a10*/  STL [R1+0x4c], RZ ;  /* 0x00004cff01007387 */ /* 0x0001ee0000100800 */
[----:B------:R-:W-:Y:S05]  /*15a20*/  @P0 BRA `(.L_x_10566) ;  /* 0x0000006000940947 */ /* 0x000fea0003800000 */
[----:B------:R-:W1:Y:S01]  /*15a30*/  S2R R7, SR_TID.X ;  /* 0x0000000000077919 */ /* 0x000e620000002100 */
[----:B------:R-:W2:Y:S01]  /*15a40*/  S2UR UR5, SR_CgaCtaId ;  /* 0x00000000000579c3 */ /* 0x000ea20000008800 */
[----:B------:R-:W-:Y:S01]  /*15a50*/  UMOV UR4, 0x400 ;  /* 0x0000040000047882 */ /* 0x000fe20000000000 */
[----:B------:R-:W-:Y:S01]  /*15a60*/  BSSY B8, `(.L_x_10566) ;  /* 0x0000621000087945 */ /* 0x000fe20003800000 */
[----:B------:R-:W-:Y:S01]  /*15a70*/  CS2R R28, SRZ ;  /* 0x00000000001c7805 */ /* 0x000fe2000001ff00 */
[----:B------:R-:W-:Y:S01]  /*15a80*/  ULDC.64 UR40, c[0x0][0x198] ;  /* 0x0000660000287ab9 */ /* 0x000fe20000000a00 */
[----:B------:R-:W-:Y:S01]  /*15a90*/  ULOP3.LUT UR38, UR36, 0x2, URZ, 0xfc, !UPT ;  /* 0x0000000224267892 */ /* 0x000fe2000f8efc3f */
[----:B------:R-:W-:Y:S01]  /*15aa0*/  ULDC UR37, c[0x0][0xc] ;  /* 0x0000030000257ab9 */ /* 0x000fe20000000800 */
[----:B--2---:R-:W-:-:S06]  /*15ab0*/  ULEA UR4, UR5, UR4, 0x18 ;  /* 0x0000000405047291 */ /* 0x004fcc000f8ec03f */
[----:B------:R-:W-:Y:S01]  /*15ac0*/  IMAD.U32 R16, RZ, RZ, UR4 ;  /* 0x00000004ff107e24 */ /* 0x000fe2000f8e00ff */
[C---:B-1----:R-:W-:Y:S01]  /*15ad0*/  LOP3.LUT R6, R7.reuse, 0x7f, RZ, 0xc0, !PT ;  /* 0x0000007f07067812 */ /* 0x042fe200078ec0ff */
[----:B0-----:R-:W-:-:S04]  /*15ae0*/  IMAD.SHL.U32 R0, R7, 0x8, RZ ;  /* 0x0000000807007824 */ /* 0x001fc800078e00ff */
[----:B------:R-:W-:Y:S01]  /*15af0*/  IMAD.SHL.U32 R4, R6, 0x8, RZ ;  /* 0x0000000806047824 */ /* 0x000fe200078e00ff */
[C---:B------:R-:W-:Y:S02]  /*15b00*/  LOP3.LUT R3, R0.reuse, 0x20, RZ, 0xc0, !PT ;  /* 0x0000002000037812 */ /* 0x040fe400078ec0ff */
[----:B------:R-:W-:Y:S02]  /*15b10*/  LOP3.LUT R2, R0, 0xd8, RZ, 0xc0, !PT ;  /* 0x000000d800027812 */ /* 0x000fe400078ec0ff */
[----:B------:R-:W-:Y:S01]  /*15b20*/  LOP3.LUT R3, R3, 0x300, R4, 0xf8, !PT ;  /* 0x0000030003037812 */ /* 0x000fe200078ef804 */
[----:B------:R-:W-:Y:S01]  /*15b30*/  IMAD.MOV.U32 R4, RZ, RZ, 0x1 ;  /* 0x00000001ff047424 */ /* 0x000fe200078e00ff */
[----:B------:R-:W-:Y:S02]  /*15b40*/  LOP3.LUT R2, R2, 0x18, R7, 0x78, !PT ;  /* 0x0000001802027812 */ /* 0x000fe400078e7807 */
[----:B------:R-:W-:Y:S02]  /*15b50*/  LOP3.LUT R0, R0, 0x18, RZ, 0xc0, !PT ;  /* 0x0000001800007812 */ /* 0x000fe400078ec0ff */
[----:B------:R-:W-:Y:S01]  /*15b60*/  LOP3.LUT R5, R3, R2, RZ, 0xfc, !PT ;  /* 0x0000000203057212 */ /* 0x000fe200078efcff */
[----:B------:R-:W-:Y:S01]  /*15b70*/  IMAD.SHL.U32 R2, R7, 0x20, RZ ;  /* 0x0000002007027824 */ /* 0x000fe200078e00ff */
[----:B------:R-:W-:-:S03]  /*15b80*/  SHF.R.U32.HI R3, RZ, 0x2, R6 ;  /* 0x00000002ff037819 */ /* 0x000fc60000011606 */
[----:B------:R-:W-:Y:S01]  /*15b90*/  STL [R1+0x10], R5 ;  /* 0x0000100501007387 */ /* 0x000fe20000100800 */
[----:B------:R-:W-:-:S03]  /*15ba0*/  LOP3.LUT R2, R2, 0x60, RZ, 0xc0, !PT ;  /* 0x0000006002027812 */ /* 0x000fc600078ec0ff */
[----:B------:R-:W-:Y:S04]  /*15bb0*/  STL [R1+0x4c], RZ ;  /* 0x00004cff01007387 */ /* 0x000fe80000100800 */
[----:B------:R-:W-:Y:S04]  /*15bc0*/  STL [R1+0x4], R4 ;  /* 0x0000040401007387 */ /* 0x000fe80000100800 */
[----:B------:R0:W-:Y:S02]  /*15bd0*/  STL [R1], R4 ;  /* 0x0000000401007387 */ /* 0x0001e40000100800 */
[----:B0-----:R-:W-:-:S02]  /*15be0*/  LOP3.LUT R4, R3, R2, RZ, 0xfc, !PT ;  /* 0x0000000203047212 */ /* 0x001fc400078efcff */
[C---:B------:R-:W-:Y:S02]  /*15bf0*/  LOP3.LUT R3, R0.reuse, 0x20, RZ, 0xfc, !PT ;  /* 0x0000002000037812 */ /* 0x040fe400078efcff */
[----:B------:R-:W-:Y:S01]  /*15c00*/  LOP3.LUT R2, R0, 0x40, RZ, 0xfc, !PT ;  /* 0x0000004000027812 */ /* 0x000fe200078efcff */
[----:B------:R-:W-:-:S05]  /*15c10*/  IMAD R0, R5, 0x2, R16 ;  /* 0x0000000205007824 */ /* 0x000fca00078e0210 */
[----:B------:R0:W-:Y:S02]  /*15c20*/  STL [R1+0x30], R0 ;  /* 0x0000300001007387 */ /* 0x0001e40000100800 */
.L_x_10669:
[----:B01----:R-:W1:Y:S02]  /*15c30*/  LDC.64 R2, c[0x0][0xc88] ;  /* 0x00032200ff027b82 */ /* 0x003e640000000a00 */
[----:B-1----:R-:W-:-:S05]  /*15c40*/  IMAD.WIDE R2, R27, 0x4, R2 ;  /* 0x000000041b027825 */ /* 0x002fca00078e0202 */
[----:B------:R-:W0:Y:S01]  /*15c50*/  LDG.E R10, desc[UR42][R2.64] ;  /* 0x0000002a020a7981 */ /* 0x000e22000c1e1900 */
[----:B------:R-:W-:Y:S05]  /*15c60*/  YIELD ;  /* 0x0000000000007946 */ /* 0x000fea0003800000 */
[----:B------:R-:W-:Y:S01]  /*15c70*/  ULDC.64 UR4, c[0x0][0xa28] ;  /* 0x00028a0000047ab9 */ /* 0x000fe20000000a00 */
[----:B------:R-:W-:Y:S01]  /*15c80*/  IMAD.MOV.U32 R9, RZ, RZ, RZ ;  /* 0x000000ffff097224 */ /* 0x000fe200078e00ff */
[----:B------:R-:W-:Y:S01]  /*15c90*/  ISETP.NE.U32.AND P0, PT, RZ, UR4, PT ;  /* 0x00000004ff007c0c */ /* 0x000fe2000bf05070 */
[----:B------:R-:W-:Y:S01]  /*15ca0*/  IMAD.MOV.U32 R6, RZ, RZ, RZ ;  /* 0x000000ffff067224 */ /* 0x000fe200078e00ff */
[----:B------:R-:W-:Y:S01]  /*15cb0*/  ULDC.64 UR8, c[0x0][0xa18] ;  /* 0x0002860000087ab9 */ /* 0x000fe20000000a00 */
[----:B------:R-:W-:Y:S01]  /*15cc0*/  ULDC.64 UR6, c[0x0][0xa10] ;  /* 0x0002840000067ab9 */ /* 0x000fe20000000a00 */
[----:B------:R-:W-:-:S02]  /*15cd0*/  ISETP.NE.AND.EX P0, PT, RZ, UR5, PT, P0 ;  /* 0x00000005ff007c0c */ /* 0x000fc4000bf05300 */
[----:B0-----:R-:W-:Y:S01]  /*15ce0*/  SHF.R.S32.HI R0, RZ, 0x1f, R10 ;  /* 0x0000001fff007819 */ /* 0x001fe2000001140a */
[----:B------:R-:W-:-:S10]  /*15cf0*/  IMAD.SHL.U32 R18, R10, 0x4, RZ ;  /* 0x000000040a127824 */ /* 0x000fd400078e00ff */
[C---:B------:R-:W-:Y:S01]  /*15d00*/  @P0 LEA R2, P1, R10.reuse, UR4, 0x2 ;  /* 0x000000040a020c11 */ /* 0x040fe2000f8210ff */
[----:B------:R-:W-:Y:S03]  /*15d10*/  STL [R1+0x8], R10 ;  /* 0x0000080a01007387 */ /* 0x000fe60000100800 */
[C-C-:B------:R-:W-:Y:S01]  /*15d20*/  @P0 LEA.HI.X R3, R10.reuse, UR5, R0.reuse, 0x2, P1 ;  /* 0x000000050a030c11 */ /* 0x140fe200088f1400 */
[----:B------:R-:W-:Y:S01]  /*15d30*/  ULDC.64 UR4, c[0x0][0xa00] ;  /* 0x0002800000047ab9 */ /* 0x000fe20000000a00 */
[----:B------:R-:W-:Y:S01]  /*15d40*/  SHF.L.U64.HI R22, R10, 0x2, R0 ;  /* 0x000000020a167819 */ /* 0x000fe20000010200 */
[----:B------:R0:W-:Y:S04]  /*15d50*/  STL [R1+0x44], R0 ;  /* 0x0000440001007387 */ /* 0x0001e80000100800 */
[----:B--2---:R1:W2:Y:S01]  /*15d60*/  @P0 LDG.E R9, desc[UR42][R2.64] ;  /* 0x0000002a02090981 */ /* 0x0042a2000c1e1900 */
[----:B------:R-:W-:-:S02]  /*15d70*/  ISETP.NE.U32.AND P0, PT, RZ, UR4, PT ;  /* 0x00000004ff007c0c */ /* 0x000fc4000bf05070 */
[----:B------:R-:W-:Y:S02]  /*15d80*/  ISETP.NE.U32.AND P1, PT, RZ, UR8, PT ;  /* 0x00000008ff007c0c */ /* 0x000fe4000bf25070 */
[----:B------:R-:W-:Y:S01]  /*15d90*/  ISETP.NE.AND.EX P0, PT, RZ, UR5, PT, P0 ;  /* 0x00000005ff007c0c */ /* 0x000fe2000bf05300 */
[----:B0-----:R-:W-:Y:S01]  /*15da0*/  IMAD.MOV.U32 R0, RZ, RZ, RZ ;  /* 0x000000ffff007224 */ /* 0x001fe200078e00ff */
[----:B------:R-:W-:Y:S02]  /*15db0*/  ISETP.NE.AND.EX P1, PT, RZ, UR9, PT, P1 ;  /* 0x00000009ff007c0c */ /* 0x000fe4000bf25310 */
[----:B------:R-:W-:Y:S02]  /*15dc0*/  ISETP.NE.U32.AND P2, PT, RZ, UR6, PT ;  /* 0x00000006ff007c0c */ /* 0x000fe4000bf45070 */
[----:B-1----:R-:W-:Y:S02]  /*15dd0*/  IADD3 R2, P3, R18, UR4, RZ ;  /* 0x0000000412027c10 */ /* 0x002fe4000ff7e0ff */
[----:B------:R-:W-:-:S02]  /*15de0*/  ISETP.NE.AND.EX P2, PT, RZ, UR7, PT, P2 ;  /* 0x00000007ff007c0c */ /* 0x000fc4000bf45320 */
[----:B------:R-:W-:Y:S02]  /*15df0*/  IADD3.X R3, R22, UR5, RZ, P3, !PT ;  /* 0x0000000516037c10 */ /* 0x000fe40009ffe4ff */
[----:B------:R-:W-:-:S03]  /*15e00*/  IADD3 R4, P4, R18, UR6, RZ ;  /* 0x0000000612047c10 */ /* 0x000fc6000ff9e0ff */
[----:B---3--:R-:W3:Y:S01]  /*15e10*/  @P0 LDG.E R6, desc[UR42][R2.64] ;  /* 0x0000002a02060981 */ /* 0x008ee2000c1e1900 */
[----:B------:R-:W-:Y:S01]  /*15e20*/  ULDC UR4, c[0x0][0x288] ;  /* 0x0000a20000047ab9 */ /* 0x000fe20000000800 */
[----:B------:R-:W-:Y:S01]  /*15e30*/  IADD3.X R5, R22, UR7, RZ, P4, !PT ;  /* 0x0000000716057c10 */ /* 0x000fe2000a7fe4ff */
[----:B------:R-:W-:Y:S01]  /*15e40*/  IMAD.U32 R8, RZ, RZ, UR4 ;  /* 0x00000004ff087e24 */ /* 0x000fe2000f8e00ff */
[----:B------:R-:W-:-:S03]  /*15e50*/  ULDC.64 UR4, c[0x0][0x418] ;  /* 0x0001060000047ab9 */ /* 0x000fc60000000a00 */
[----:B-----5:R-:W5:Y:S04]  /*15e60*/  @P2 LDG.E R0, desc[UR42][R4.64] ;  /* 0x0000002a04002981 */ /* 0x020f68000c1e1900 */
        /* <DEDUP_REMOVED lines=10> */
[----:B------:R-:W-:-:S03]  /*15f10*/  ULDC UR5, c[0x0][0x348] ;  /* 0x0000d20000057ab9 */ /* 0x000fc60000000800 */
[----:B0-----:R-:W-:Y:S01]  /*15f20*/  IMAD.U32 R7, RZ, RZ, UR4 ;  /* 0x00000004ff077e24 */ /* 0x001fe2000f8e00ff */
[----:B---3--:R0:W-:Y:S04]  /*15f30*/  STL [R1+0x48], R8 ;  /* 0x0000480801007387 */ /* 0x0081e80000100800 */
[----:B--2---:R1:W-:Y:S01]  /*15f40*/  STL [R1+0x28], R9 ;  /* 0x0000280901007387 */ /* 0x0043e20000100800 */
[----:B0-----:R-:W-:Y:S01]  /*15f50*/  MOV R8, UR5 ;  /* 0x0000000500087c02 */ /* 0x001fe20008000f00 */
[----:B------:R-:W-:Y:S06]  /*15f60*/  @P1 BRA `(.L_x_10567) ;  /* 0x0000000000141947 */ /* 0x000fec0003800000 */
[----:B------:R-:W-:Y:S05]  /*15f70*/  @!P0 BRA `(.L_x_10567) ;  /* 0x0000000000108947 */ /* 0x000fea0003800000 */
[----:B------:R-:W2:Y:S04]  /*15f80*/  LDG.E R6, desc[UR42][R2.64] ;  /* 0x0000002a02067981 */ /* 0x000ea8000c1e1900 */
[----:B------:R-:W2:Y:S02]  /*15f90*/  LDG.E R2, desc[UR42][R2.64+0x4] ;  /* 0x0000042a02027981 */ /* 0x000ea4000c1e1900 */
[----:B--2---:R-:W-:-:S05]  /*15fa0*/  IMAD.IADD R2, R2, 0x1, -R6 ;  /* 0x0000000102027824 */ /* 0x004fca00078e0a06 */
[----:B------:R0:W-:Y:S02]  /*15fb0*/  STL [R1+0x48], R2 ;  /* 0x0000480201007387 */ /* 0x0001e40000100800 */
.L_x_10567:
[----:B------:R-:W-:Y:S01]  /*15fc0*/  IMAD.MOV.U32 R11, RZ, RZ, R10 ;  /* 0x000000ffff0b7224 */ /* 0x000fe200078e000a */
[----:B------:R-:W-:Y:S01]  /*15fd0*/  ULDC.64 UR4, c[0x0][0xa20] ;  /* 0x0002880000047ab9 */ /* 0x000fe20000000a00 */
[C---:B------:R-:W-:Y:S02]  /*15fe0*/  LOP3.LUT R6, R26.reuse, 0xff000000, RZ, 0xc0, !PT ;  /* 0xff0000001a067812 */ /* 0x040fe400078ec0ff */
[----:B------:R-:W-:Y:S01]  /*15ff0*/  ISETP.NE.U32.AND P0, PT, RZ, UR4, PT ;  /* 0x00000004ff007c0c */ /* 0x000fe2000bf05070 */
[----:B------:R2:W-:Y:S01]  /*16000*/  STL [R1+0xc], R11 ;  /* 0x00000c0b01007387 */ /* 0x0005e20000100800 */
[----:B------:R-:W-:Y:S02]  /*16010*/  SHF.R.U32.HI R6, RZ, 0x8, R6 ;  /* 0x00000008ff067819 */ /* 0x000fe40000011606 */
[----:B------:R-:W-:Y:S02]  /*16020*/  ISETP.NE.AND.EX P0, PT, RZ, UR5, PT, P0 ;  /* 0x00000005ff007c0c */ /* 0x000fe4000bf05300 */
[----:B0-----:R-:W-:-:S02]  /*16030*/  LOP3.LUT R2, R26, 0xff0000, RZ, 0xc0, !PT ;  /* 0x00ff00001a027812 */ /* 0x001fc400078ec0ff */
[----:B------:R-:W-:Y:S02]  /*16040*/  LOP3.LUT R17, R26, 0xffff, RZ, 0xc0, !PT ;  /* 0x0000ffff1a117812 */ /* 0x000fe400078ec0ff */
[----:B------:R-:W-:-:S07]  /*16050*/  LEA.HI R6, R2, R6, RZ, 0x10 ;  /* 0x0000000602067211 */ /* 0x000fce00078f80ff */
[----:B--2---:R-:W-:Y:S05]  /*16060*/  @!P0 BRA `(.L_x_10568) ;  /* 0x0000000000108947 */ /* 0x004fea0003800000 */
[----:B------:R-:W-:-:S04]  /*16070*/  IADD3 R2, P0, R18, UR4, RZ ;  /* 0x0000000412027c10 */ /* 0x000fc8000ff1e0ff */
[----:B------:R-:W-:-:S05]  /*16080*/  IADD3.X R3, R22, UR5, RZ, P0, !PT ;  /* 0x0000000516037c10 */ /* 0x000fca00087fe4ff */
[----:B------:R0:W5:Y:S01]  /*16090*/  LDG.E R7, desc[UR42][R2.64] ;  /* 0x0000002a02077981 */ /* 0x000162000c1e1900 */
[----:B------:R-:W-:Y:S05]  /*160a0*/  BRA `(.L_x_10569) ;  /* 0x0000000000247947 */ /* 0x000fea0003800000 */
.L_x_10568:
        /* <DEDUP_REMOVED lines=9> */
.L_x_10569:
[----:B0-----:R-:W2:Y:S04]  /*16140*/  @P2 LDG.E R2, desc[UR42][R4.64] ;  /* 0x0000002a04022981 */ /* 0x001ea8000c1e1900 */
[----:B------:R0:W2:Y:S01]  /*16150*/  @P2 LDG.E R4, desc[UR42][R4.64+0x4] ;  /* 0x0000042a04042981 */ /* 0x0000a2000c1e1900 */
[----:B------:R-:W-:Y:S01]  /*16160*/  BSSY B0, `(.L_x_10570) ;  /* 0x000002b000007945 */ /* 0x000fe20003800000 */
[----:B------:R-:W-:Y:S01]  /*16170*/  LOP3.LUT R21, R6, 0xff, RZ, 0xc0, !PT ;  /* 0x000000ff06157812 */ /* 0x000fe200078ec0ff */
[----:B0----5:R-:W-:Y:S02]  /*16180*/  IMAD.IADD R5, R7, 0x1, -R9 ;  /* 0x0000000107057824 */ /* 0x021fe400078e0a09 */
[----:B--2---:R-:W-:Y:S01]  /*16190*/  @P2 IMAD.IADD R8, R4, 0x1, -R2 ;  /* 0x0000000104082824 */ /* 0x004fe200078e0a02 */
[----:B------:R-:W-:-:S03]  /*161a0*/  SHF.R.U32.HI R4, RZ, 0x10, R6 ;  /* 0x00000010ff047819 */ /* 0x000fc60000011606 */
[----:B------:R-:W-:-:S04]  /*161b0*/  IMAD.IADD R2, R5, 0x1, R8 ;  /* 0x0000000105027824 */ /* 0x000fc800078e0208 */
[C---:B------:R-:W-:Y:S01]  /*161c0*/  VIADD R20, R2.reuse, 0x7f ;  /* 0x0000007f02147836 */ /* 0x040fe20000000000 */
[----:B------:R-:W-:Y:S01]  /*161d0*/  ISETP.GE.AND P1, PT, R2, 0x1, PT ;  /* 0x000000010200780c */ /* 0x000fe20003f26270 */
[----:B------:R0:W-:Y:S03]  /*161e0*/  STL [R1+0x20], R2 ;  /* 0x0000200201007387 */ /* 0x0001e60000100800 */
[----:B0-----:R-:W-:-:S04]  /*161f0*/  SHF.R.S32.HI R2, RZ, 0x1f, R20 ;  /* 0x0000001fff027819 */ /* 0x001fc80000011414 */
[----:B------:R-:W-:Y:S01]  /*16200*/  LEA.HI R20, R2, R20, RZ, 0x7 ;  /* 0x0000001402147211 */ /* 0x000fe200078f38ff */
[----:B------:R-:W-:-:S03]  /*16210*/  IMAD.MOV.U32 R2, RZ, RZ, RZ ;  /* 0x000000ffff027224 */ /* 0x000fc600078e00ff */
[----:B------:R-:W-:Y:S01]  /*16220*/  SHF.R.S32.HI R20, RZ, 0x7, R20 ;  /* 0x00000007ff147819 */ /* 0x000fe20000011414 */
[----:B------:R-:W-:Y:S06]  /*16230*/  @!P1 BRA `(.L_x_10571) ;  /* 0x0000000000749947 */ /* 0x000fec0003800000 */
        /* <DEDUP_REMOVED lines=29> */
.L_x_10571:
[----:B------:R-:W-:Y:S05]  /*16410*/  BSYNC B0 ;  /* 0x0000000000007941 */ /* 0x000fea0003800000 */
.L_x_10570:
[-C--:B------:R-:W-:Y:S01]  /*16420*/  IMAD R3, R21, R2.reuse, RZ ;  /* 0x0000000215037224 */ /* 0x080fe200078e02ff */
        /* <DEDUP_REMOVED lines=23> */
.L_x_10737:
[----:B--2---:R-:W-:Y:S02]  /*165a0*/  ISETP.NE.AND P0, PT, R14, RZ, PT ;  /* 0x000000ff0e00720c */ /* 0x004fe40003f05270 */
[----:B------:R-:W-:-:S11]  /*165b0*/  PLOP3.LUT P6, PT, PT, PT, PT, 0x8, 0x0 ;  /* 0x000000000000781c */ /* 0x000fd60003fce170 */
[----:B------:R-:W-:Y:S05]  /*165c0*/  @P0 BRA `(.L_x_10575) ;  /* 0x00000000000c0947 */ /* 0x000fea0003800000 */
[----:B------:R-:W-:-:S03]  /*165d0*/  UMOV UR4, 0xffffffff ;  /* 0xffffffff00047882 */ /* 0x000fc60000000000 */
[----:B------:R-:W-:Y:S05]  /*165e0*/  BRA.DIV UR4, `(.L_x_10576) ;  /* 0x0000006a04f07947 */ /* 0x000fea000b800000 */
[----:B------:R-:W-:-:S13]  /*165f0*/  ELECT P6, URZ, PT ;  /* 0x00000000003f782f */ /* 0x000fda00038c0000 */
.L_x_10575:
        /* <DEDUP_REMOVED lines=9> */
.L_x_10740:
[----:B------:R-:W-:Y:S05]  /*16690*/  BSYNC B1 ;  /* 0x0000000000017941 */ /* 0x000fea0003800000 */
.L_x_10577:
[----:B------:R-:W-:Y:S04]  /*166a0*/  BSSY B1, `(.L_x_10579) ;  /* 0x000008c000017945 */ /* 0x000fe80003800000 */
[----:B------:R-:W-:Y:S05]  /*166b0*/  @!P6 BRA `(.L_x_10580) ;  /* 0x000000080028e947 */ /* 0x000fea0003800000 */
[----:B------:R-:W2:Y:S01]  /*166c0*/  LDL R8, [R1+0x4] ;  /* 0x0000040001087983 */ /* 0x000ea20000100800 */
[----:B-1----:R-:W-:Y:S01]  /*166d0*/  IMAD R9, R29, 0x8, R16 ;  /* 0x000000081d097824 */ /* 0x002fe200078e0210 */
[----:B------:R-:W1:Y:S01]  /*166e0*/  S2R R7, SR_TID.X ;  /* 0x0000000000077919 */ /* 0x000e620000002100 */
[----:B------:R-:W-:Y:S01]  /*166f0*/  BSSY B2, `(.L_x_10581) ;  /* 0x0000006000027945 */ /* 0x000fe20003800000 */
[----:B-1----:R-:W-:-:S04]  /*16700*/  LOP3.LUT R7, R7, 0x7f, RZ, 0xc0, !PT ;  /* 0x0000007f07077812 */ /* 0x002fc800078ec0ff */
[----:B------:R-:W-:Y:S02]  /*16710*/  ISETP.NE.AND P2, PT, R7, RZ, PT ;  /* 0x000000ff0700720c */ /* 0x000fe40003f45270 */
[----:B--2---:R-:W-:-:S04]  /*16720*/  SHF.L.U32 R11, R8, 0x1f, RZ ;  /* 0x0000001f080b7819 */ /* 0x004fc800000006ff */
[----:B------:R-:W1:Y:S02]  /*16730*/  SYNCS.PHASECHK.TRANS64.TRYWAIT P0, [R9+URZ+0x2d8a0], R11 ;  /* 0x02d8a00b090075a7 */ /* 0x000e64000800017f */
[----:B-1----:R-:W-:Y:S05]  /*16740*/  @!P0 BRA `(.L_x_10582) ;  /* 0x0000006800cc8947 */ /* 0x002fea0003800000 */
.L_x_10741:
[----:B------:R-:W-:Y:S05]  /*16750*/  BSYNC B2 ;  /* 0x0000000000027941 */ /* 0x000fea0003800000 */
.L_x_10581:
[----:B------:R-:W-:Y:S04]  /*16760*/  BSSY B2, `(.L_x_10583) ;  /* 0x0000009000027945 */ /* 0x000fe80003800000 */
[----:B------:R-:W-:Y:S05]  /*16770*/  @P2 BRA `(.L_x_10584) ;  /* 0x00000000001c2947 */ /* 0x000fea0003800000 */
[----:B0-----:R-:W0:Y:S02]  /*16780*/  S2R R6, SR_TID.X ;  /* 0x0000000000067919 */ /* 0x001e240000002100 */
[----:B0-----:R-:W-:Y:S01]  /*16790*/  LOP3.LUT R7, R6, 0x1f, RZ, 0xc0, !PT ;  /* 0x0000001f06077812 */ /* 0x001fe200078ec0ff */
[----:B------:R-:W-:-:S03]  /*167a0*/  IMAD.MOV.U32 R6, RZ, RZ, 0x6000 ;  /* 0x00006000ff067424 */ /* 0x000fc600078e00ff */
[----:B------:R-:W-:Y:S01]  /*167b0*/  ISETP.NE.AND P0, PT, R7, RZ, PT ;  /* 0x000000ff0700720c */ /* 0x000fe20003f05270 */
[----:B------:R2:W-:-:S12]  /*167c0*/  SYNCS.ARRIVE.TRANS64 RZ, [R9+URZ+0x2d890], R6 ;  /* 0x02d8900609ff79a7 */ /* 0x0005d8000800003f */
[----:B--2---:R-:W-:Y:S05]  /*167d0*/  @!P0 BRA `(.L_x_10584) ;  /* 0x0000000000048947 */ /* 0x004fea0003800000 */
[----:B------:R-:W-:Y:S01]  /*167e0*/  BPT.TRAP 0x1 ;  /* 0x000000040000795c */ /* 0x000fe20000300000 */
.L_x_10584:
[----:B------:R-:W-:Y:S05]  /*167f0*/  BSYNC B2 ;  /* 0x0000000000027941 */ /* 0x000fea0003800000 */
.L_x_10583:
[----:B------:R-:W-:Y:S01]  /*16800*/  IMAD.MOV.U32 R14, RZ, RZ, RZ ;  /* 0x000000ffff0e7224 */ /* 0x000fe200078e00ff */
[----:B------:R-:W-:Y:S01]  /*16810*/  UIADD3 UR4, UP0, UR40, 0x570, URZ ;  /* 0x0000057028047890 */ /* 0x000fe2000ff1e03f */
[----:B------:R-:W-:Y:S01]  /*16820*/  IMAD R8, R29, 0x6000, R16 ;  /* 0x000060001d087824 */ /* 0x000fe200078e0210 */
[----:B------:R-:W-:Y:S01]  /*16830*/  PLOP3.LUT P0, PT, PT, PT, PT, 0x80, 0x0 ;  /* 0x000000000000781c */ /* 0x000fe20003f0f070 */
[----:B------:R-:W-:Y:S01]  /*16840*/  IMAD R7, R5, 0x80, R0 ;  /* 0x0000008005077824 */ /* 0x000fe200078e0200 */
[----:B------:R-:W-:Y:S01]  /*16850*/  R2UR UR10, R14 ;  /* 0x000000000e0a72ca */ /* 0x000fe200000e0000 */
[----:B0-----:R-:W-:Y:S01]  /*16860*/  VIADD R6, R9, 0x2d890 ;  /* 0x0002d89009067836 */ /* 0x001fe20000000000 */
[----:B------:R-:W-:Y:S01]  /*16870*/  IADD3 R10, R8, 0x15400, RZ ;  /* 0x00015400080a7810 */ /* 0x000fe20007ffe0ff */
[----:B------:R-:W-:Y:S01]  /*16880*/  VIADD R7, R7, 0xffffff80 ;  /* 0xffffff8007077836 */ /* 0x000fe20000000000 */
[----:B------:R-:W-:Y:S01]  /*16890*/  UIADD3.X UR5, URZ, UR41, URZ, UP0, !UPT ;  /* 0x000000293f057290 */ /* 0x000fe200087fe43f */
[----:B------:R-:W-:Y:S01]  /*168a0*/  UMOV UR6, 0x0 ;  /* 0x0000000000067882 */ /* 0x000fe20000000000 */
[----:B------:R-:W-:-:S10]  /*168b0*/  UMOV UR7, 0x12f00000 ;  /* 0x12f0000000077882 */ /* 0x000fd40000000000 */
.L_x_10585:
        /* <DEDUP_REMOVED lines=16> */
.L_x_10586:
        /* <DEDUP_REMOVED lines=16> */
.L_x_10587:
        /* <DEDUP_REMOVED lines=13> */
.L_x_10742:
[----:B------:R-:W-:Y:S05]  /*16b90*/  BSYNC B2 ;  /* 0x0000000000027941 */ /* 0x000fea0003800000 */
.L_x_10588:
        /* <DEDUP_REMOVED lines=11> */
.L_x_10591:
[----:B------:R-:W-:Y:S05]  /*16c50*/  BSYNC B2 ;  /* 0x0000000000027941 */ /* 0x000fea0003800000 */
.L_x_10590:
        /* <DEDUP_REMOVED lines=8> */
.L_x_10592:
        /* <DEDUP_REMOVED lines=15> */
.L_x_10593:
        /* <DEDUP_REMOVED lines=15> */
.L_x_10594:
        /* <DEDUP_REMOVED lines=10> */
.L_x_10580:
[----:B------:R-:W-:Y:S05]  /*16f60*/  BSYNC B1 ;  /* 0x0000000000017941 */ /* 0x000fea0003800000 */
.L_x_10579:
[----:B0-----:R-:W2:Y:S01]  /*16f70*/  LDL.LU R6, [R1+0x4] ;  /* 0x0000040001067983 */ /* 0x001ea20000300800 */
[----:B------:R-:W-:Y:S01]  /*16f80*/  VIADD R29, R29, 0x1 ;  /* 0x000000011d1d7836 */ /* 0x000fe20000000000 */
[----:B------:R-:W-:Y:S01]  /*16f90*/  PLOP3.LUT P0, PT, PT, PT, PT, 0x8, 0x0 ;  /* 0x000000000000781c */ /* 0x000fe20003f0e170 */
[----:B------:R-:W-:-:S03]  /*16fa0*/  VIADD R10, R5, 0xfffffffe ;  /* 0xfffffffe050a7836 */ /* 0x000fc60000000000 */
[C---:B------:R-:W-:Y:S02]  /*16fb0*/  ISETP.NE.AND P2, PT, R29.reuse, 0x2, PT ;  /* 0x000000021d00780c */ /* 0x040fe40003f45270 */
[----:B------:R-:W-:Y:S02]  /*16fc0*/  ISETP.GE.AND P3, PT, R10, R3, PT ;  /* 0x000000030a00720c */ /* 0x000fe40003f66270 */
[----:B------:R-:W-:Y:S02]  /*16fd0*/  SEL R5, RZ, 0x1, P2 ;  /* 0x00000001ff057807 */ /* 0x000fe40001000000 */
[----:B------:R-:W-:Y:S02]  /*16fe0*/  SEL R29, R29, RZ, P2 ;  /* 0x000000ff1d1d7207 */ /* 0x000fe40001000000 */
[----:B--2---:R-:W-:-:S05]  /*16ff0*/  LOP3.LUT R6, R6, R5, RZ, 0x3c, !PT ;  /* 0x0000000506067212 */ /* 0x004fca00078e3cff */
[----:B------:R0:W-:Y:S02]  /*17000*/  STL [R1+0x4], R6 ;  /* 0x0000040601007387 */ /* 0x0001e40000100800 */
[----:B------:R-:W-:Y:S05]  /*17010*/  @!P3 BRA `(.L_x_10573) ;  /* 0x00000008005cb947 */ /* 0x000fea0003800000 */
.L_x_10611:
[----:B------:R-:W-:Y:S05]  /*17020*/  YIELD ;  /* 0x0000000000007946 */ /* 0x000fea0003800000 */
[----:B------:R-:W-:Y:S04]  /*17030*/  BSSY B1, `(.L_x_10595) ;  /* 0x000008b000017945 */ /* 0x000fe80003800000 */
[----:B--2---:R-:W-:Y:S05]  /*17040*/  @!P6 BRA `(.L_x_10596) ;  /* 0x000000080024e947 */ /* 0x004fea0003800000 */
[----:B0-----:R-:W2:Y:S01]  /*17050*/  LDL R6, [R1+0x4] ;  /* 0x0000040001067983 */ /* 0x001ea20000100800 */
[----:B-1----:R-:W-:Y:S01]  /*17060*/  IMAD R9, R29, 0x8, R16 ;  /* 0x000000081d097824 */ /* 0x002fe200078e0210 */
[----:B------:R-:W0:Y:S01]  /*17070*/  S2R R5, SR_TID.X ;  /* 0x0000000000057919 */ /* 0x000e220000002100 */
[----:B------:R-:W-:Y:S01]  /*17080*/  BSSY B2, `(.L_x_10597) ;  /* 0x0000006000027945 */ /* 0x000fe20003800000 */
[----:B0-----:R-:W-:-:S04]  /*17090*/  LOP3.LUT R5, R5, 0x7f, RZ, 0xc0, !PT ;  /* 0x0000007f05057812 */ /* 0x001fc800078ec0ff */
[----:B------:R-:W-:Y:S02]  /*170a0*/  ISETP.NE.AND P3, PT, R5, RZ, PT ;  /* 0x000000ff0500720c */ /* 0x000fe40003f65270 */
[----:B--2---:R-:W-:-:S04]  /*170b0*/  SHF.L.U32 R8, R6, 0x1f, RZ ;  /* 0x0000001f06087819 */ /* 0x004fc800000006ff */
[----:B------:R-:W0:Y:S02]  /*170c0*/  SYNCS.PHASECHK.TRANS64.TRYWAIT P2, [R9+URZ+0x2d8a0], R8 ;  /* 0x02d8a008090075a7 */ /* 0x000e24000804017f */
[----:B0-----:R-:W-:Y:S05]  /*170d0*/  @!P2 BRA `(.L_x_10598) ;  /* 0x000000600090a947 */ /* 0x001fea0003800000 */
.L_x_10743:
[----:B------:R-:W-:Y:S05]  /*170e0*/  BSYNC B2 ;  /* 0x0000000000027941 */ /* 0x000fea0003800000 */
.L_x_10597:
[----:B------:R-:W-:Y:S04]  /*170f0*/  BSSY B2, `(.L_x_10599) ;  /* 0x0000009000027945 */ /* 0x000fe80003800000 */
[----:B------:R-:W-:Y:S05]  /*17100*/  @P3 BRA `(.L_x_10600) ;  /* 0x00000000001c3947 */ /* 0x000fea0003800000 */
[----:B------:R-:W1:Y:S02]  /*17110*/  S2R R5, SR_TID.X ;  /* 0x0000000000057919 */ /* 0x000e640000002100 */
[----:B-1----:R-:W-:Y:S01]  /*17120*/  LOP3.LUT R6, R5, 0x1f, RZ, 0xc0, !PT ;  /* 0x0000001f05067812 */ /* 0x002fe200078ec0ff */
[----:B------:R-:W-:-:S03]  /*17130*/  IMAD.MOV.U32 R5, RZ, RZ, 0x6000 ;  /* 0x00006000ff057424 */ /* 0x000fc600078e00ff */
[----:B------:R-:W-:Y:S01]  /*17140*/  ISETP.NE.AND P2, PT, R6, RZ, PT ;  /* 0x000000ff0600720c */ /* 0x000fe20003f45270 */
[----:B------:R1:W-:-:S12]  /*17150*/  SYNCS.ARRIVE.TRANS64 RZ, [R9+URZ+0x2d890], R5 ;  /* 0x02d8900509ff79a7 */ /* 0x0003d8000800003f */
[----:B-1----:R-:W-:Y:S05]  /*17160*/  @!P2 BRA `(.L_x_10600) ;  /* 0x000000000004a947 */ /* 0x002fea0003800000 */
[----:B------:R-:W-:Y:S01]  /*17170*/  BPT.TRAP 0x1 ;  /* 0x000000040000795c */ /* 0x000fe20000300000 */
.L_x_10600:
[----:B------:R-:W-:Y:S05]  /*17180*/  BSYNC B2 ;  /* 0x0000000000027941 */ /* 0x000fea0003800000 */
.L_x_10599:
        /* <DEDUP_REMOVED lines=11> */
.L_x_10601:
        /* <DEDUP_REMOVED lines=16> */
.L_x_10602:
        /* <DEDUP_REMOVED lines=16> */
.L_x_10603:
        /* <DEDUP_REMOVED lines=13> */
.L_x_10744:
[----:B------:R-:W-:Y:S05]  /*17510*/  BSYNC B2 ;  /* 0x0000000000027941 */ /* 0x000fea0003800000 */
.L_x_10604:
        /* <DEDUP_REMOVED lines=11> */
.L_x_10607:
[----:B------:R-:W-:Y:S05]  /*175d0*/  BSYNC B2 ;  /* 0x0000000000027941 */ /* 0x000fea0003800000 */
.L_x_10606:
        /* <DEDUP_REMOVED lines=8> */
.L_x_10608:
        /* <DEDUP_REMOVED lines=15> */
.L_x_10609:
        /* <DEDUP_REMOVED lines=15> */
.L_x_10610:
        /* <DEDUP_REMOVED lines=10> */
.L_x_10596:
[----:B------:R-:W-:Y:S05]  /*178e0*/  BSYNC B1 ;  /* 0x0000000000017941 */ /* 0x000fea0003800000 */
.L_x_10595:
[----:B------:R-:W2:Y:S01]  /*178f0*/  LDL.LU R8, [R1+0x4] ;  /* 0x0000040001087983 */ /* 0x000ea20000300800 */
[----:B------:R-:W-:Y:S02]  /*17900*/  IADD3 R29, R29, 0x1, RZ ;  /* 0x000000011d1d7810 */ /* 0x000fe40007ffe0ff */
[C---:B------:R-:W-:Y:S01]  /*17910*/  ISETP.GT.AND P3, PT, R10.reuse, R3, PT ;  /* 0x000000030a00720c */ /* 0x040fe20003f64270 */
[----:B------:R-:W-:Y:S01]  /*17920*/  VIADD R10, R10, 0xffffffff ;  /* 0xffffffff0a0a7836 */ /* 0x000fe20000000000 */
[----:B------:R-:W-:-:S04]  /*17930*/  ISETP.NE.AND P2, PT, R29, 0x2, PT ;  /* 0x000000021d00780c */ /* 0x000fc80003f45270 */
[----:B------:R-:W-:Y:S02]  /*17940*/  SEL R5, RZ, 0x1, P2 ;  /* 0x00000001ff057807 */ /* 0x000fe40001000000 */
[----:B------:R-:W-:Y:S02]  /*17950*/  SEL R29, R29, RZ, P2 ;  /* 0x000000ff1d1d7207 */ /* 0x000fe40001000000 */
[----:B--2---:R-:W-:-:S05]  /*17960*/  LOP3.LUT R8, R8, R5, RZ, 0x3c, !PT ;  /* 0x0000000508087212 */ /* 0x004fca00078e3cff */
[----:B------:R2:W-:Y:S01]  /*17970*/  STL [R1+0x4], R8 ;  /* 0x0000040801007387 */ /* 0x0005e20000100800 */
[----:B------:R-:W-:Y:S05]  /*17980*/  @P3 BRA `(.L_x_10611) ;  /* 0xfffffff400a43947 */ /* 0x000fea000383ffff */
.L_x_10573:
[----:B------:R-:W-:Y:S05]  /*17990*/  BSYNC B0 ;  /* 0x0000000000007941 */ /* 0x000fea0003800000 */
.L_x_10572:
[----:B------:R-:W-:Y:S05]  /*179a0*/  @!P0 WARPSYNC.ALL ;  /* 0x0000000000008948 */ /* 0x000fea0003800000 */
[----:B------:R-:W-:Y:S01]  /*179b0*/  @!P0 BAR.SYNC.DEFER_BLOCKING 0xc, 0x200 ;  /* 0x0308000000008b1d */ /* 0x000fe20000010000 */
[----:B------:R-:W-:-:S05]  /*179c0*/  IMAD.MOV.U32 R0, RZ, RZ, RZ ;  /* 0x000000ffff007224 */ /* 0x000fca00078e00ff */
[----:B------:R-:W-:Y:S04]  /*179d0*/  BSSY B0, `(.L_x_10612) ;  /* 0x000001e000007945 */ /* 0x000fe80003800000 */
[----:B------:R-:W-:Y:S05]  /*179e0*/  @!P1 BRA `(.L_x_10613) ;  /* 0x0000000000709947 */ /* 0x000fea0003800000 */
[----:B------:R-:W-:-:S13]  /*179f0*/  ISETP.NE.AND P0, PT, R4, RZ, PT ;  /* 0x000000ff0400720c */ /* 0x000fda0003f05270 */
[----:B------:R-:W3:Y:S02]  /*17a00*/  @!P0 LDC R4, c[0x0][0x9f0] ;  /* 0x00027c00ff048b82 */ /* 0x000ee40000000800 */
[-C--:B---3--:R-:W-:Y:S02]  /*17a10*/  IABS R0, R4.reuse ;  /* 0x0000000400007213 */ /* 0x088fe40000000000 */
        /* <DEDUP_REMOVED lines=25> */
.L_x_10613:
[----:B------:R-:W-:Y:S05]  /*17bb0*/  BSYNC B0 ;  /* 0x0000000000007941 */ /* 0x000fea0003800000 */
.L_x_10612:
[-C--:B------:R-:W-:Y:S01]  /*17bc0*/  IMAD R2, R21, R0.reuse, RZ ;  /* 0x0000000015027224 */ /* 0x080fe200078e02ff */
[----:B------:R-:W-:Y:S04]  /*17bd0*/  BSSY B7, `(.L_x_10614) ;  /* 0x0000347000077945 */ /* 0x000fe80003800000 */
[----:B------:R-:W-:Y:S01]  /*17be0*/  VIADDMNMX R26, R2, R0, R20, PT ;  /* 0x00000000021a7246 */ /* 0x000fe20003800114 */
[----:B------:R3:W-:Y:S03]  /*17bf0*/  STL [R1+0x24], R2 ;  /* 0x0000240201007387 */ /* 0x0007e60000100800 */
[----:B------:R-:W-:Y:S01]  /*17c00*/  ISETP.GT.AND P0, PT, R26, R2, PT ;  /* 0x000000021a00720c */ /* 0x000fe20003f04270 */
[----:B------:R3:W-:-:S12]  /*17c10*/  STL [R1+0x40], R26 ;  /* 0x0000401a01007387 */ /* 0x0007d80000100800 */
[----:B---3--:R-:W-:Y:S05]  /*17c20*/  @P0 BRA `(.L_x_10615) ;  /* 0x0000000000440947 */ /* 0x008fea0003800000 */
[----:B------:R-:W3:Y:S02]  /*17c30*/  S2R R2, SR_TID.X ;  /* 0x0000000000027919 */ /* 0x000ee40000002100 */
[----:B---3--:R-:W-:-:S04]  /*17c40*/  LOP3.LUT R2, R2, 0x7f, RZ, 0xc0, !PT ;  /* 0x0000007f02027812 */ /* 0x008fc800078ec0ff */
[----:B------:R-:W-:-:S13]  /*17c50*/  ISETP.NE.AND P0, PT, R2, RZ, PT ;  /* 0x000000ff0200720c */ /* 0x000fda0003f05270 */
[----:B------:R-:W-:Y:S05]  /*17c60*/  @P0 BRA `(.L_x_10616) ;  /* 0x0000003000f40947 */ /* 0x000fea0003800000 */
[----:B------:R-:W3:Y:S01]  /*17c70*/  S2R R5, SR_LANEID ;  /* 0x0000000000057919 */ /* 0x000ee20000000000 */
[----:B------:R-:W-:Y:S01]  /*17c80*/  VOTEU.ANY UR4, UPT, PT ;  /* 0x0000000000047886 */ /* 0x000fe200038e0100 */
[----:B------:R-:W4:Y:S01]  /*17c90*/  LDC.64 R2, c[0x0][0xc60] ;  /* 0x00031800ff027b82 */ /* 0x000f220000000a00 */
[----:B------:R-:W3:Y:S02]  /*17ca0*/  FLO.U32 R0, UR4 ;  /* 0x0000000400007d00 */ /* 0x000ee400080e0000 */
[----:B---3--:R-:W-:-:S06]  /*17cb0*/  ISETP.EQ.U32.AND P0, PT, R0, R5, PT ;  /* 0x000000050000720c */ /* 0x008fcc0003f02070 */
[----:B------:R-:W4:Y:S07]  /*17cc0*/  POPC R5, UR4 ;  /* 0x0000000400057d09 */ /* 0x000f2e0008000000 */
[----:B----4-:R-:W3:Y:S01]  /*17cd0*/  @P0 ATOMG.E.ADD.STRONG.GPU PT, R3, desc[UR42][R2.64], R5 ;  /* 0x00000005020309a8 */ /* 0x010ee200081ee1ea */
[----:B------:R-:W4:Y:S02]  /*17ce0*/  S2R R4, SR_LTMASK ;  /* 0x0000000000047919 */ /* 0x000f240000003900 */
[----:B----4-:R-:W-:-:S04]  /*17cf0*/  LOP3.LUT R4, R4, UR4, RZ, 0xc0, !PT ;  /* 0x0000000404047c12 */ /* 0x010fc8000f8ec0ff */
[----:B------:R-:W4:Y:S01]  /*17d00*/  POPC R7, R4 ;  /* 0x0000000400077309 */ /* 0x000f220000000000 */
[----:B---3--:R-:W4:Y:S02]  /*17d10*/  SHFL.IDX PT, R0, R3, R0, 0x1f ;  /* 0x00001f0003007589 */ /* 0x008f2400000e0000 */
[----:B----4-:R-:W-:Y:S01]  /*17d20*/  IADD3 R24, R0, UR37, R7 ;  /* 0x0000002500187c10 */ /* 0x010fe2000fffe007 */
[----:B------:R-:W-:Y:S06]  /*17d30*/  BRA `(.L_x_10616) ;  /* 0x0000003000c07947 */ /* 0x000fec0003800000 */
.L_x_10615:
        /* <DEDUP_REMOVED lines=9> */
[----:B------:R-:W3:Y:S01]  /*17dd0*/  LDC.64 R2, c[0x4][R2] ;  /* 0x0100000002027b82 */ /* 0x000ee20000000a00 */
[----:B------:R-:W-:Y:S02]  /*17de0*/  IMAD.U32 R5, RZ, RZ, UR7 ;  /* 0x00000007ff057e24 */ /* 0x000fe4000f8e00ff */
[----:B0-----:R-:W-:Y:S02]  /*17df0*/  IMAD.U32 R6, RZ, RZ, UR8 ;  /* 0x00000008ff067e24 */ /* 0x001fe4000f8e00ff */
[----:B------:R-:W-:-:S02]  /*17e00*/  IMAD.U32 R7, RZ, RZ, UR9 ;  /* 0x00000009ff077e24 */ /* 0x000fc4000f8e00ff */
[----:B------:R-:W-:Y:S02]  /*17e10*/  IMAD.U32 R10, RZ, RZ, UR4 ;  /* 0x00000004ff0a7e24 */ /* 0x000fe4000f8e00ff */
[----:B------:R-:W-:Y:S02]  /*17e20*/  IMAD.U32 R11, RZ, RZ, UR5 ;  /* 0x00000005ff0b7e24 */ /* 0x000fe4000f8e00ff */
[----:B--2---:R-:W-:Y:S02]  /*17e30*/  IMAD.MOV.U32 R8, RZ, RZ, 0x70 ;  /* 0x00000070ff087424 */ /* 0x004fe400078e00ff */
[----:B------:R-:W-:Y:S02]  /*17e40*/  IMAD.MOV.U32 R12, RZ, RZ, 0x1 ;  /* 0x00000001ff0c7424 */ /* 0x000fe400078e00ff */
[----:B------:R-:W-:-:S07]  /*17e50*/  IMAD.MOV.U32 R13, RZ, RZ, RZ ;  /* 0x000000ffff0d7224 */ /* 0x000fce00078e00ff */
[----:B------:R-:W-:-:S07]  /*17e60*/  LEPC R20, `(.L_x_10618) ;  /* 0x000000001014794e */ /* 0x000fce0000000000 */
[----:B-1-3--:R-:W-:Y:S05]  /*17e70*/  CALL.ABS.NOINC R2 ;  /* 0x0000000002007343 */ /* 0x00afea0003c00000 */
.L_x_10618:
[----:B------:R-:W-:Y:S05]  /*17e80*/  BSYNC B6 ;  /* 0x0000000000067941 */ /* 0x000fea0003800000 */
.L_x_10617:
        /* <DEDUP_REMOVED lines=8> */
[----:B------:R3:W4:Y:S01]  /*17f10*/  LDC.64 R2, c[0x4][R23] ;  /* 0x0100000017027b82 */ /* 0x0007220000000a00 */
[----:B------:R-:W-:Y:S01]  /*17f20*/  IMAD.U32 R4, RZ, RZ, UR6 ;  /* 0x00000006ff047e24 */ /* 0x000fe2000f8e00ff */
[----:B------:R-:W-:Y:S01]  /*17f30*/  MOV R13, RZ ;  /* 0x000000ff000d7202 */ /* 0x000fe20000000f00 */
[----:B------:R-:W-:Y:S02]  /*17f40*/  IMAD.U32 R5, RZ, RZ, UR7 ;  /* 0x00000007ff057e24 */ /* 0x000fe4000f8e00ff */
[----:B0-----:R-:W-:Y:S02]  /*17f50*/  IMAD.U32 R6, RZ, RZ, UR8 ;  /* 0x00000008ff067e24 */ /* 0x001fe4000f8e00ff */
[----:B------:R-:W-:-:S02]  /*17f60*/  IMAD.U32 R7, RZ, RZ, UR9 ;  /* 0x00000009ff077e24 */ /* 0x000fc4000f8e00ff */
[----:B------:R-:W-:Y:S02]  /*17f70*/  IMAD.U32 R10, RZ, RZ, UR4 ;  /* 0x00000004ff0a7e24 */ /* 0x000fe4000f8e00ff */
[----:B------:R-:W-:Y:S02]  /*17f80*/  IMAD.U32 R11, RZ, RZ, UR5 ;  /* 0x00000005ff0b7e24 */ /* 0x000fe4000f8e00ff */
[----:B--2---:R-:W-:Y:S02]  /*17f90*/  IMAD.MOV.U32 R8, RZ, RZ, 0x70 ;  /* 0x00000070ff087424 */ /* 0x004fe400078e00ff */
[----:B---3--:R-:W-:-:S07]  /*17fa0*/  IMAD.MOV.U32 R12, RZ, RZ, 0x1 ;  /* 0x00000001ff0c7424 */ /* 0x008fce00078e00ff */
[----:B------:R-:W-:-:S07]  /*17fb0*/  LEPC R20, `(.L_x_10621) ;  /* 0x000000001014794e */ /* 0x000fce0000000000 */
[----:B-1--4-:R-:W-:Y:S05]  /*17fc0*/  CALL.ABS.NOINC R2 ;  /* 0x0000000002007343 */ /* 0x012fea0003c00000 */
.L_x_10621:
        /* <DEDUP_REMOVED lines=15> */
.L_x_10620:
[----:B------:R-:W-:Y:S05]  /*180c0*/  BSYNC B6 ;  /* 0x0000000000067941 */ /* 0x000fea0003800000 */
.L_x_10619:
[----:B------:R-:W3:Y:S01]  /*180d0*/  LDL R20, [R1+0xc] ;  /* 0x00000c0001147983 */ /* 0x000ee20000100800 */
[----:B------:R-:W-:Y:S01]  /*180e0*/  ULDC.64 UR4, c[0x0][0x9f8] ;  /* 0x00027e0000047ab9 */ /* 0x000fe20000000a00 */
[----:B------:R-:W-:Y:S01]  /*180f0*/  IMAD.MOV.U32 R23, RZ, RZ, R26 ;  /* 0x000000ffff177224 */ /* 0x000fe200078e001a */
[----:B------:R-:W-:Y:S01]  /*18100*/  ISETP.NE.U32.AND P0, PT, RZ, UR4, PT ;  /* 0x00000004ff007c0c */ /* 0x000fe2000bf05070 */
[----:B------:R-:W4:Y:S01]  /*18110*/  LDL R26, [R1+0x20] ;  /* 0x00002000011a7983 */ /* 0x000f220000100800 */
[----:B------:R-:W0:Y:S02]  /*18120*/  LDC R5, c[0x0][0x430] ;  /* 0x00010c00ff057b82 */ /* 0x000e240000000800 */
[----:B------:R-:W-:Y:S01]  /*18130*/  ISETP.NE.AND.EX P0, PT, RZ, UR5, PT, P0 ;  /* 0x00000005ff007c0c */ /* 0x000fe2000bf05300 */
[----:B------:R-:W2:-:S12]  /*18140*/  LDL R21, [R1+0x28] ;  /* 0x0000280001157983 */ /* 0x000e980000100800 */
[----:B------:R-:W-:Y:S01]  /*18150*/  @P0 IADD3 R2, P1, R18, UR4, RZ ;  /* 0x0000000412020c10 */ /* 0x000fe2000ff3e0ff */
[----:B------:R-:W1:Y:S01]  /*18160*/  S2R R4, SR_TID.X ;  /* 0x0000000000047919 */ /* 0x000e620000002100 */
[----:B------:R-:W1:Y:S02]  /*18170*/  S2R R0, SR_TID.X ;  /* 0x0000000000007919 */ /* 0x000e640000002100 */
[----:B------:R-:W-:Y:S01]  /*18180*/  @P0 IADD3.X R3, R22, UR5, RZ, P1, !PT ;  /* 0x0000000516030c10 */ /* 0x000fe20008ffe4ff */
[----:B------:R-:W-:Y:S01]  /*18190*/  VIADD R23, R23, 0xffffffff ;  /* 0xffffffff17177836 */ /* 0x000fe20000000000 */
[----:B------:R-:W-:Y:S01]  /*181a0*/  ULDC UR4, c[0x0][0x2f4] ;  /* 0x0000bd0000047ab9 */ /* 0x000fe20000000800 */
[----:B0-----:R-:W-:Y:S02]  /*181b0*/  ISETP.NE.AND P1, PT, R5, 0x1, PT ;  /* 0x000000010500780c */ /* 0x001fe40003f25270 */
[----:B---3--:R0:W3:Y:S01]  /*181c0*/  @P0 LDG.E R20, desc[UR42][R2.64] ;  /* 0x0000002a02140981 */ /* 0x0080e2000c1e1900 */
[----:B-1----:R-:W-:Y:S01]  /*181d0*/  IMAD.SHL.U32 R4, R4, 0x20, RZ ;  /* 0x0000002004047824 */ /* 0x002fe200078e00ff */
[----:B------:R-:W-:-:S09]  /*181e0*/  LOP3.LUT R0, R0, 0x7f, RZ, 0xc0, !PT ;  /* 0x0000007f00007812 */ /* 0x000fd200078ec0ff */
[----:B0-----:R-:W0:Y:S01]  /*181f0*/  @P1 LDC R2, c[0x0][0x434] ;  /* 0x00010d00ff021b82 */ /* 0x001e220000000800 */
[----:B------:R-:W-:Y:S01]  /*18200*/  IMAD.SHL.U32 R10, R23, 0x80, RZ ;  /* 0x00000080170a7824 */ /* 0x000fe200078e00ff */
[----:B------:R-:W-:Y:S02]  /*18210*/  SHF.R.U32.HI R0, RZ, 0x2, R0 ;  /* 0x00000002ff007819 */ /* 0x000fe40000011600 */
[----:B------:R-:W-:-:S04]  /*18220*/  LOP3.LUT R4, R4, 0x60, RZ, 0xc0, !PT ;  /* 0x0000006004047812 */ /* 0x000fc800078ec0ff */
[----:B------:R-:W1:Y:S01]  /*18230*/  @P1 LDC R3, c[0x0][0x438] ;  /* 0x00010e00ff031b82 */ /* 0x000e620000000800 */
[----:B------:R-:W-:Y:S01]  /*18240*/  LOP3.LUT R0, R10, R0, R4, 0xfe, !PT ;  /* 0x000000000a007212 */ /* 0x000fe200078efe04 */
[----:B------:R-:W4:Y:S01]  /*18250*/  S2R R11, SR_TID.X ;  /* 0x00000000000b7919 */ /* 0x000f220000002100 */
[----:B------:R-:W-:Y:S01]  /*18260*/  LOP3.LUT R19, R19, 0xfffffff7, RZ, 0xc0, !PT ;  /* 0xfffffff713137812 */ /* 0x000fe200078ec0ff */
[----:B----4-:R-:W-:-:S05]  /*18270*/  IMAD.SHL.U32 R11, R11, 0x8, RZ ;  /* 0x000000080b0b7824 */ /* 0x010fca00078e00ff */
[----:B------:R-:W-:-:S04]  /*18280*/  LOP3.LUT R11, R11, 0x18, RZ, 0xc0, !PT ;  /* 0x000000180b0b7812 */ /* 0x000fc800078ec0ff */
[----:B------:R-:W-:Y:S01]  /*18290*/  LOP3.LUT R12, R11, 0x20, RZ, 0xfc, !PT ;  /* 0x000000200b0c7812 */ /* 0x000fe200078efcff */
[----:B------:R-:W-:Y:S01]  /*182a0*/  UMOV UR5, 0xffffffff ;  /* 0xffffffff00057882 */ /* 0x000fe20000000000 */
[----:B---3--:R-:W-:Y:S01]  /*182b0*/  @P0 STL [R1+0xc], R20 ;  /* 0x00000c1401000387 */ /* 0x008fe20000100800 */
[C---:B------:R-:W-:Y:S01]  /*182c0*/  ISETP.GE.AND P0, PT, R0.reuse, R26, PT ;  /* 0x0000001a0000720c */ /* 0x040fe20003f06270 */
[----:B--2---:R-:W-:-:S04]  /*182d0*/  IMAD.IADD R0, R0, 0x1, R21 ;  /* 0x0000000100007824 */ /* 0x004fc800078e0215 */
[----:B0-----:R-:W-:-:S04]  /*182e0*/  @P1 IMAD.HI.U32 R2, R0, R2, RZ ;  /* 0x0000000200021227 */ /* 0x001fc800078e00ff */
[----:B------:R-:W-:Y:S01]  /*182f0*/  IMAD.MOV.U32 R6, RZ, RZ, R0 ;  /* 0x000000ffff067224 */ /* 0x000fe200078e0000 */
[----:B-1----:R-:W-:-:S03]  /*18300*/  @P1 SHF.R.U32.HI R6, RZ, R3, R2 ;  /* 0x00000003ff061219 */ /* 0x002fc60000011602 */
[----:B------:R-:W0:Y:S01]  /*18310*/  @!P0 LDC.64 R2, c[0x0][0x428] ;  /* 0x00010a00ff028b82 */ /* 0x000e220000000a00 */
[----:B------:R-:W-:Y:S01]  /*18320*/  SHF.R.S32.HI R8, RZ, 0x1f, R20 ;  /* 0x0000001fff087819 */ /* 0x000fe20000011414 */
[--C-:B------:R-:W-:Y:S01]  /*18330*/  IMAD.MOV R4, RZ, RZ, -R6.reuse ;  /* 0x000000ffff047224 */ /* 0x100fe200078e0a06 */
[----:B------:R-:W-:-:S03]  /*18340*/  @!P0 SHF.R.S32.HI R7, RZ, 0x1f, R6 ;  /* 0x0000001fff078819 */ /* 0x000fc60000011406 */
[----:B------:R-:W-:Y:S02]  /*18350*/  IMAD R4, R5, R4, R0 ;  /* 0x0000000405047224 */ /* 0x000fe400078e0200 */
[-C--:B0-----:R-:W-:Y:S02]  /*18360*/  @!P0 IMAD R0, R8, R2.reuse, RZ ;  /* 0x0000000208008224 */ /* 0x081fe400078e02ff */
[----:B------:R-:W-:-:S04]  /*18370*/  @!P0 IMAD.WIDE.U32 R6, R20, R2, R6 ;  /* 0x0000000214068225 */ /* 0x000fc800078e0006 */
[----:B------:R-:W-:Y:S02]  /*18380*/  @!P0 IMAD R0, R20, R3, R0 ;  /* 0x0000000314008224 */ /* 0x000fe400078e0200 */
[----:B------:R-:W0:Y:S01]  /*18390*/  @!P0 LDC.64 R2, c[0x0][0x418] ;  /* 0x00010600ff028b82 */ /* 0x000e220000000a00 */
[----:B------:R-:W-:Y:S01]  /*183a0*/  IMAD.U32 R5, RZ, RZ, UR38 ;  /* 0x00000026ff057e24 */ /* 0x000fe2000f8e00ff */
[----:B------:R0:W-:Y:S01]  /*183b0*/  STL [R1+0x2c], R8 ;  /* 0x00002c0801007387 */ /* 0x0001e20000100800 */
[----:B------:R-:W-:-:S03]  /*183c0*/  @!P0 IMAD.IADD R0, R7, 0x1, R0 ;  /* 0x0000000107008824 */ /* 0x000fc600078e0200 */
[----:B------:R-:W-:Y:S02]  /*183d0*/  ISETP.NE.AND P2, PT, R5, 0x3, PT ;  /* 0x000000030500780c */ /* 0x000fe40003f45270 */
[----:B0-----:R-:W-:Y:S01]  /*183e0*/  @!P0 LEA R8, P1, R6, R2, 0x2 ;  /* 0x0000000206088211 */ /* 0x001fe200078210ff */
[----:B------:R-:W-:-:S03]  /*183f0*/  IMAD.MOV.U32 R2, RZ, RZ, RZ ;  /* 0x000000ffff027224 */ /* 0x000fc600078e00ff */
[----:B------:R-:W-:-:S05]  /*18400*/  @!P0 LEA.HI.X R9, R6, R3, R0, 0x2, P1 ;  /* 0x0000000306098211 */ /* 0x000fca00008f1400 */
[----:B------:R0:W5:Y:S01]  /*18410*/  @!P0 LDG.E R2, desc[UR42][R8.64] ;  /* 0x0000002a08028981 */ /* 0x000162000c1e1900 */
[----:B------:R-:W-:Y:S02]  /*18420*/  ISETP.GE.AND P0, PT, R11, UR4, PT ;  /* 0x000000040b007c0c */ /* 0x000fe4000bf06270 */
[----:B------:R-:W-:-:S04]  /*18430*/  @P2 LOP3.LUT R19, R19, 0x8, RZ, 0xfc, !PT ;  /* 0x0000000813132812 */ /* 0x000fc800078efcff */
        /* <DEDUP_REMOVED lines=10> */
.L_x_10747:
[----:B------:R-:W-:Y:S05]  /*184e0*/  @!P2 BRA `(.L_x_10623) ;  /* 0x000000000004a947 */ /* 0x000fea0003800000 */
[----:B------:R-:W-:Y:S01]  /*184f0*/  BPT.TRAP 0x1 ;  /* 0x000000040000795c */ /* 0x000fe20000300000 */
.L_x_10623:
[----:B------:R-:W2:Y:S01]  /*18500*/  LDL R5, [R1] ;  /* 0x0000000001057983 */ /* 0x000ea20000100800 */
        /* <DEDUP_REMOVED lines=20> */
[----:B--2---:R-:W-:-:S06]  /*18650*/  SHF.L.U32 R5, R5, 0x1f, RZ ;  /* 0x0000001f05057819 */ /* 0x004fcc00000006ff */
[----:B------:R-:W0:Y:S02]  /*18660*/  SYNCS.PHASECHK.TRANS64.TRYWAIT P0, [R0+URZ+0x2d840], R5 ;  /* 0x02d84005000075a7 */ /* 0x000e24000800017f */
[----:B0-----:R-:W-:Y:S05]  /*18670*/  @!P0 BRA `(.L_x_10625) ;  /* 0x0000004c00848947 */ /* 0x001fea0003800000 */
.L_x_10748:
[----:B------:R-:W-:Y:S05]  /*18680*/  BSYNC B0 ;  /* 0x0000000000007941 */ /* 0x000fea0003800000 */
.L_x_10624:
[----:B------:R-:W2:Y:S01]  /*18690*/  LDL R9, [R1+0x10] ;  /* 0x0000100001097983 */ /* 0x000ea20000100800 */
[----:B------:R-:W-:Y:S01]  /*186a0*/  ULDC.64 UR4, c[0x0][0x300] ;  /* 0x0000c00000047ab9 */ /* 0x000fe20000000a00 */
[----:B------:R-:W-:Y:S02]  /*186b0*/  ULDC.64 UR6, c[0x0][0x2e8] ;  /* 0x0000ba0000067ab9 */ /* 0x000fe40000000a00 */
[----:B------:R-:W3:Y:S01]  /*186c0*/  LDL R12, [R1+0x20] ;  /* 0x00002000010c7983 */ /* 0x000ee20000100800 */
[----:B------:R-:W1:Y:S01]  /*186d0*/  S2R R6, SR_TID.X ;  /* 0x0000000000067919 */ /* 0x000e620000002100 */
[----:B------:R-:W-:-:S04]  /*186e0*/  IMAD R3, R3, UR4, RZ ;  /* 0x0000000403037c24 */ /* 0x000fc8000f8e02ff */
[C---:B------:R-:W-:Y:S02]  /*186f0*/  IMAD R3, R4.reuse, UR5, R3 ;  /* 0x0000000504037c24 */ /* 0x040fe4000f8e0203 */
[----:B0-----:R-:W-:Y:S01]  /*18700*/  IMAD.WIDE.U32 R4, R4, UR4, RZ ;  /* 0x0000000404047c25 */ /* 0x001fe2000f8e00ff */
[----:B------:R-:W-:-:S03]  /*18710*/  ULDC.64 UR4, c[0x0][0x310] ;  /* 0x0000c40000047ab9 */ /* 0x000fc60000000a00 */
[----:B------:R-:W-:Y:S02]  /*18720*/  IMAD.IADD R5, R5, 0x1, R3 ;  /* 0x0000000105057824 */ /* 0x000fe400078e0203 */
[----:B------:R-:W-:Y:S01]  /*18730*/  IMAD R8, R8, UR4, RZ ;  /* 0x0000000408087c24 */ /* 0x000fe2000f8e02ff */
[----:B-1----:R-:W-:-:S04]  /*18740*/  LOP3.LUT R6, R6, 0x7f, RZ, 0xc0, !PT ;  /* 0x0000007f06067812 */ /* 0x002fc800078ec0ff */
[----:B------:R-:W-:Y:S02]  /*18750*/  SHF.R.U32.HI R11, RZ, 0x2, R6 ;  /* 0x00000002ff0b7819 */ /* 0x000fe40000011606 */
[----:B------:R-:W0:Y:S01]  /*18760*/  S2R R6, SR_TID.X ;  /* 0x0000000000067919 */ /* 0x000e220000002100 */
[----:B------:R-:W-:-:S04]  /*18770*/  IMAD.WIDE.U32 R4, R2, UR4, R4 ;  /* 0x0000000402047c25 */ /* 0x000fc8000f8e0004 */
[----:B------:R-:W-:Y:S01]  /*18780*/  IMAD R2, R2, UR5, R8 ;  /* 0x0000000502027c24 */ /* 0x000fe2000f8e0208 */
[----:B------:R-:W-:-:S03]  /*18790*/  ULDC.64 UR4, c[0x0][0x308] ;  /* 0x0000c20000047ab9 */ /* 0x000fc60000000a00 */
[----:B------:R-:W-:Y:S02]  /*187a0*/  IMAD.IADD R3, R5, 0x1, R2 ;  /* 0x0000000105037824 */ /* 0x000fe400078e0202 */
[----:B------:R-:W-:-:S04]  /*187b0*/  IMAD.MOV.U32 R2, RZ, RZ, R4 ;  /* 0x000000ffff027224 */ /* 0x000fc800078e0004 */
[----:B------:R-:W-:Y:S01]  /*187c0*/  IMAD.WIDE.U32 R4, R17, UR4, R2 ;  /* 0x0000000411047c25 */ /* 0x000fe2000f8e0002 */
[----:B------:R-:W-:-:S03]  /*187d0*/  UMOV UR4, 0xffffffff ;  /* 0xffffffff00047882 */ /* 0x000fc60000000000 */
[----:B------:R-:W-:Y:S01]  /*187e0*/  IMAD R7, R17, UR5, R5 ;  /* 0x0000000511077c24 */ /* 0x000fe2000f8e0205 */
[----:B------:R-:W-:-:S04]  /*187f0*/  LEA R2, P0, R4, UR6, 0x1 ;  /* 0x0000000604027c11 */ /* 0x000fc8000f8008ff */
[----:B------:R-:W-:Y:S02]  /*18800*/  LEA.HI.X R7, R4, UR7, R7, 0x1, P0 ;  /* 0x0000000704077c11 */ /* 0x000fe400080f0c07 */
[C---:B------:R-:W-:Y:S02]  /*18810*/  LOP3.LUT P4, RZ, R19.reuse, 0x4, RZ, 0xc0, !PT ;  /* 0x0000000413ff7812 */ /* 0x040fe4000788c0ff */
[C---:B------:R-:W-:Y:S02]  /*18820*/  LOP3.LUT P3, RZ, R19.reuse, 0x2, RZ, 0xc0, !PT ;  /* 0x0000000213ff7812 */ /* 0x040fe4000786c0ff */
[----:B------:R-:W-:Y:S01]  /*18830*/  LOP3.LUT P2, RZ, R19, 0x1, RZ, 0xc0, !PT ;  /* 0x0000000113ff7812 */ /* 0x000fe2000784c0ff */
[----:B--2---:R-:W-:Y:S02]  /*18840*/  IMAD R8, R28, 0x3000, R9 ;  /* 0x000030001c087824 */ /* 0x004fe400078e0209 */
[----:B0-----:R-:W-:Y:S01]  /*18850*/  IMAD.SHL.U32 R9, R6, 0x8, RZ ;  /* 0x0000000806097824 */ /* 0x001fe200078e00ff */
[----:B---3--:R-:W-:-:S04]  /*18860*/  IADD3 R3, -R11, R12, -R10 ;  /* 0x0000000c0b037210 */ /* 0x008fc80007ffe90a */
[----:B------:R-:W-:Y:S02]  /*18870*/  LOP3.LUT R9, R9, 0x18, RZ, 0xc0, !PT ;  /* 0x0000001809097812 */ /* 0x000fe400078ec0ff */
[----:B------:R-:W-:Y:S01]  /*18880*/  ISETP.GE.AND P0, PT, R3, 0x1, PT ;  /* 0x000000010300780c */ /* 0x000fe20003f06270 */
[----:B------:R-:W-:-:S12]  /*18890*/  BRA.DIV UR4, `(.L_x_10626) ;  /* 0x0000004e04107947 */ /* 0x000fd8000b800000 */
[----:B------:R-:W0:Y:S04]  /*188a0*/  SHFL.IDX PT, R4, R2, RZ, 0x1c1f ;  /* 0x001c1fff02047589 */ /* 0x000e2800000e0000 */
[----:B------:R-:W1:Y:S01]  /*188b0*/  SHFL.IDX PT, R6, R7, RZ, 0x1c1f ;  /* 0x001c1fff07067589 */ /* 0x000e6200000e0000 */
[----:B0-----:R-:W-:-:S05]  /*188c0*/  @P0 LEA R5, P1, R9, R4, 0x1 ;  /* 0x0000000409050211 */ /* 0x001fca00078208ff */
[----:B-1----:R-:W-:Y:S01]  /*188d0*/  @P0 IMAD.X R4, RZ, RZ, R6, P1 ;  /* 0x000000ffff040224 */ /* 0x002fe200008e0606 */
[----:B------:R-:W-:Y:S01]  /*188e0*/  ISETP.GE.AND P1, PT, R3, 0x21, PT ;  /* 0x000000210300780c */ /* 0x000fe20003f26270 */
[----:B------:R-:W-:-:S03]  /*188f0*/  @P0 IMAD R6, R8, 0x2, R16 ;  /* 0x0000000208060824 */ /* 0x000fc600078e0210 */
[----:B------:R-:W-:-:S04]  /*18900*/  @P0 LOP3.LUT R5, R5, R4, RZ, 0x3c, !PT ;  /* 0x0000000405050212 */ /* 0x000fc800078e3cff */
[----:B------:R-:W-:-:S04]  /*18910*/  @P0 LOP3.LUT R4, R5, R4, RZ, 0x3c, !PT ;  /* 0x0000000405040212 */ /* 0x000fc800078e3cff */
[----:B------:R-:W-:-:S05]  /*18920*/  @P0 LOP3.LUT R5, R5, R4, RZ, 0x3c, !PT ;  /* 0x0000000405050212 */ /* 0x000fca00078e3cff */
[----:B------:R-:W-:Y:S01]  /*18930*/  @!PT LDS RZ, [RZ] ;  /* 0x00000000fffff984 */ /* 0x000fe20000000800 */
[----:B------:R-:W-:Y:S04]  /*18940*/  @P0 LDGSTS.E.BYPASS.LTC128B.128 [R6+0x15400], desc[UR42][R4.64], !P4 ;  /* 0x1540000004060fae */ /* 0x000fe8000e101d6a */
[----:B------:R-:W-:Y:S04]  /*18950*/  @P0 LDGSTS.E.BYPASS.LTC128B.128 [R6+0x17400], desc[UR42][R4.64+0x40], !P3 ;  /* 0x1740004004060fae */ /* 0x000fe8000d901d6a */
[----:B------:R0:W-:Y:S04]  /*18960*/  @P0 LDGSTS.E.BYPASS.LTC128B.128 [R6+0x19400], desc[UR42][R4.64+0x80], !P2 ;  /* 0x1940008004060fae */ /* 0x0001e8000d101d6a */
[----:B0-----:R-:W0:Y:S04]  /*18970*/  SHFL.IDX PT, R4, R2, 0x1, 0x1c1f ;  /* 0x003c1f0002047f89 */ /* 0x001e2800000e0000 */
[----:B------:R-:W1:Y:S01]  /*18980*/  SHFL.IDX PT, R6, R7, 0x1, 0x1c1f ;  /* 0x003c1f0007067f89 */ /* 0x000e6200000e0000 */
[----:B0-----:R-:W-:-:S05]  /*18990*/  @P1 LEA R5, P0, R9, R4, 0x1 ;  /* 0x0000000409051211 */ /* 0x001fca00078008ff */
[----:B-1----:R-:W-:Y:S01]  /*189a0*/  @P1 IMAD.X R4, RZ, RZ, R6, P0 ;  /* 0x000000ffff041224 */ /* 0x002fe200000e0606 */
[----:B------:R-:W-:-:S04]  /*189b0*/  @P1 LEA R6, R8, R16, 0x1 ;  /* 0x0000001008061211 */ /* 0x000fc800078e08ff */
[----:B------:R-:W-:-:S04]  /*189c0*/  @P1 LOP3.LUT R5, R5, R4, RZ, 0x3c, !PT ;  /* 0x0000000405051212 */ /* 0x000fc800078e3cff */
[----:B------:R-:W-:-:S04]  /*189d0*/  @P1 LOP3.LUT R4, R5, R4, RZ, 0x3c, !PT ;  /* 0x0000000405041212 */ /* 0x000fc800078e3cff */
[----:B------:R-:W-:-:S05]  /*189e0*/  @P1 LOP3.LUT R5, R5, R4, RZ, 0x3c, !PT ;  /* 0x0000000405051212 */ /* 0x000fca00078e3cff */
[----:B------:R-:W-:Y:S04]  /*189f0*/  @P1 LDGSTS.E.BYPASS.LTC128B.128 [R6+0x15c00], desc[UR42][R4.64], !P4 ;  /* 0x15c0000004061fae */ /* 0x000fe8000e101d6a */
[----:B------:R-:W-:Y:S04]  /*18a00*/  @P1 LDGSTS.E.BYPASS.LTC128B.128 [R6+0x17c00], desc[UR42][R4.64+0x40], !P3 ;  /* 0x17c0004004061fae */ /* 0x000fe8000d901d6a */
[----:B------:R0:W-:Y:S01]  /*18a10*/  @P1 LDGSTS.E.BYPASS.LTC128B.128 [R6+0x19c00], desc[UR42][R4.64+0x80], !P2 ;  /* 0x19c0008004061fae */ /* 0x0001e2000d101d6a */
[----:B------:R-:W-:-:S03]  /*18a20*/  ISETP.GE.AND P1, PT, R3, 0x41, PT ;  /* 0x000000410300780c */ /* 0x000fc60003f26270 */
[----:B0-----:R-:W0:Y:S04]  /*18a30*/  SHFL.IDX PT, R4, R2, 0x2, 0x1c1f ;  /* 0x005c1f0002047f89 */ /* 0x001e2800000e0000 */
[----:B------:R-:W1:Y:S04]  /*18a40*/  SHFL.IDX PT, R6, R7, 0x2, 0x1c1f ;  /* 0x005c1f0007067f89 */ /* 0x000e6800000e0000 */
[----:B------:R-:W2:Y:S04]  /*18a50*/  SHFL.IDX PT, R7, R7, 0x3, 0x1c1f ;  /* 0x007c1f0007077f89 */ /* 0x000ea800000e0000 */
[----:B------:R-:W3:Y:S01]  /*18a60*/  SHFL.IDX PT, R2, R2, 0x3, 0x1c1f ;  /* 0x007c1f0002027f89 */ /* 0x000ee200000e0000 */
[----:B0-----:R-:W-:-:S05]  /*18a70*/  @P1 LEA R5, P0, R9, R4, 0x1 ;  /* 0x0000000409051211 */ /* 0x001fca00078008ff */
[----:B-1----:R-:W-:Y:S02]  /*18a80*/  @P1 IMAD.X R4, RZ, RZ, R6, P0 ;  /* 0x000000ffff041224 */ /* 0x002fe400000e0606 */
[----:B------:R-:W-:-:S03]  /*18a90*/  @P1 IMAD R6, R8, 0x2, R16 ;  /* 0x0000000208061824 */ /* 0x000fc600078e0210 */
[----:B------:R-:W-:-:S04]  /*18aa0*/  @P1 LOP3.LUT R5, R5, R4, RZ, 0x3c, !PT ;  /* 0x0000000405051212 */ /* 0x000fc800078e3cff */
[----:B------:R-:W-:-:S04]  /*18ab0*/  @P1 LOP3.LUT R4, R5, R4, RZ, 0x3c, !PT ;  /* 0x0000000405041212 */ /* 0x000fc800078e3cff */
[----:B------:R-:W-:-:S05]  /*18ac0*/  @P1 LOP3.LUT R5, R5, R4, RZ, 0x3c, !PT ;  /* 0x0000000405051212 */ /* 0x000fca00078e3cff */
[----:B------:R1:W-:Y:S04]  /*18ad0*/  @P1 LDGSTS.E.BYPASS.LTC128B.128 [R6+0x16400], desc[UR42][R4.64], !P4 ;  /* 0x1640000004061fae */ /* 0x0003e8000e101d6a */
[----:B------:R1:W-:Y:S04]  /*18ae0*/  @P1 LDGSTS.E.BYPASS.LTC128B.128 [R6+0x18400], desc[UR42][R4.64+0x40], !P3 ;  /* 0x1840004004061fae */ /* 0x0003e8000d901d6a */
[----:B--23--:R1:W-:Y:S02]  /*18af0*/  @P1 LDGSTS.E.BYPASS.LTC128B.128 [R6+0x1a400], desc[UR42][R4.64+0x80], !P2 ;  /* 0x1a40008004061fae */ /* 0x00c3e4000d101d6a */
.L_x_10758:
[----:B------:R-:W-:-:S13]  /*18b00*/  ISETP.GE.AND P0, PT, R3, 0x61, PT ;  /* 0x000000610300780c */ /* 0x000fda0003f06270 */
[----:B------:R-:W-:Y:S01]  /*18b10*/  @P0 LEA R2, P1, R9, R2, 0x1 ;  /* 0x0000000209020211 */ /* 0x000fe200078208ff */
        /* <DEDUP_REMOVED lines=10> */
.L_x_10627:
[----:B------:R-:W-:Y:S02]  /*18bc0*/  PLOP3.LUT P1, PT, P1, P0, PT, 0xa2, 0x0 ;  /* 0x000000000000781c */ /* 0x000fe40000f21472 */
[----:B------:R-:W-:-:S08]  /*18bd0*/  @P0 R2UR P1, UR4, R0 ;  /* 0x00000000000402ca */ /* 0x000fd00000020000 */
[----:B------:R-:W-:-:S05]  /*18be0*/  @P0 PLOP3.LUT P0, PT, P1, PT, PT, 0x80, 0x0 ;  /* 0x000000000000081c */ /* 0x000fca0000f0f070 */
[----:B------:R-:W-:Y:S01]  /*18bf0*/  @!P1 SYNCS.ARRIVE.TRANS64.RED.A0T1 RZ, [UR4+0x2d830], RZ ;  /* 0x02d830ffffff99a7 */ /* 0x000fe20008200404 */
[----:B------:R-:W-:Y:S07]  /*18c00*/  @!P1 ARRIVES.LDGSTSBAR.64.TRANSCNT [UR4+0x2d830] ;  /* 0x02d83000ff0099b0 */ /* 0x000fee0008000a84 */
[----:B------:R-:W-:Y:S05]  /*18c10*/  @P0 BRA.U.ANY `(.L_x_10627) ;  /* 0xfffffffd00e80947 */ /* 0x000fea000393ffff */
[----:B------:R-:W-:Y:S01]  /*18c20*/  NOP ;  /* 0x0000000000007918 */ /* 0x000fe20000000000 */
[----:B--2---:R-:W-:-:S05]  /*18c30*/  IMAD.U32 R2, RZ, RZ, UR38 ;  /* 0x00000026ff027e24 */ /* 0x004fca000f8e00ff */
[----:B------:R-:W-:-:S13]  /*18c40*/  ISETP.NE.AND P2, PT, R2, 0x3, PT ;  /* 0x000000030200780c */ /* 0x000fda0003f45270 */
[----:B------:R-:W-:Y:S05]  /*18c50*/  @!P2 BRA `(.L_x_10628) ;  /* 0x000000000004a947 */ /* 0x000fea0003800000 */
[----:B------:R-:W-:Y:S01]  /*18c60*/  BPT.TRAP 0x1 ;  /* 0x000000040000795c */ /* 0x000fe20000300000 */
.L_x_10628:
[----:B01----:R0:W5:Y:S01]  /*18c70*/  LDL.LU R4, [R1+0x34] ;  /* 0x0000340001047983 */ /* 0x0031620000300800 */
[----:B------:R0:W-:Y:S03]  /*18c80*/  SYNCS.ARRIVE.TRANS64.A1T0 RZ, [R0+URZ+0x2d830], RZ ;  /* 0x02d830ff00ff79a7 */ /* 0x0001e6000810003f */
[----:B------:R0:W5:Y:S04]  /*18c90*/  LDL.LU R6, [R1+0x8] ;  /* 0x0000080001067983 */ /* 0x0001680000300800 */
[----:B------:R0:W5:Y:S02]  /*18ca0*/  LDL.LU R3, [R1+0x44] ;  /* 0x0000440001037983 */ /* 0x0001640000300800 */
[----:B------:R-:W-:Y:S05]  /*18cb0*/  WARPSYNC.ALL ;  /* 0x0000000000007948 */ /* 0x000fea0003800000 */
[----:B------:R-:W-:Y:S01]  /*18cc0*/  ULDC.64 UR4, c[0x0][0x298] ;  /* 0x0000a60000047ab9 */ /* 0x000fe20000000a00 */
[----:B------:R-:W-:Y:S01]  /*18cd0*/  ULDC.64 UR6, c[0x0][0xa00] ;  /* 0x0002800000067ab9 */ /* 0x000fe20000000a00 */
[----:B0-----:R-:W-:Y:S01]  /*18ce0*/  VIADD R0, R16, 0xc400 ;  /* 0x0000c40010007836 */ /* 0x001fe20000000000 */
[----:B------:R-:W-:Y:S01]  /*18cf0*/  BAR.SYNC.DEFER_BLOCKING 0x8, 0x200 ;  /* 0x0208000000007b1d */ /* 0x000fe20000010000 */
[----:B------:R-:W-:-:S03]  /*18d00*/  ISETP.NE.U32.AND P0, PT, RZ, UR6, PT ;  /* 0x00000006ff007c0c */ /* 0x000fc6000bf05070 */
[----:B------:R-:W-:Y:S02]  /*18d10*/  LOP3.LUT P1, RZ, R0, 0x1bf, RZ, 0xc0, !PT ;  /* 0x000001bf00ff7812 */ /* 0x000fe4000782c0ff */
[----:B------:R-:W-:Y:S01]  /*18d20*/  ISETP.NE.AND.EX P0, PT, RZ, UR7, PT, P0 ;  /* 0x00000007ff007c0c */ /* 0x000fe2000bf05300 */
[----:B------:R-:W-:Y:S01]  /*18d30*/  BSSY B6, `(.L_x_10629) ;  /* 0x000001c000067945 */ /* 0x000fe20003800000 */
[----:B-----5:R-:W-:Y:S02]  /*18d40*/  SHF.R.S32.HI R2, RZ, 0x1f, R4 ;  /* 0x0000001fff027819 */ /* 0x020fe40000011404 */
[----:B------:R-:W-:-:S03]  /*18d50*/  SEL R26, R6, RZ, !P0 ;  /* 0x000000ff061a7207 */ /* 0x000fc60004000000 */
[----:B------:R-:W-:-:S04]  /*18d60*/  IMAD R2, R2, UR4, RZ ;  /* 0x0000000402027c24 */ /* 0x000fc8000f8e02ff */
[C---:B------:R-:W-:Y:S01]  /*18d70*/  IMAD R0, R4.reuse, UR5, R2 ;  /* 0x0000000504007c24 */ /* 0x040fe2000f8e0202 */
[----:B------:R-:W-:Y:S01]  /*18d80*/  SEL R2, R3, RZ, !P0 ;  /* 0x000000ff03027207 */ /* 0x000fe20004000000 */
        /* <DEDUP_REMOVED lines=22> */
.L_x_10630:
[----:B------:R-:W-:Y:S05]  /*18ef0*/  BSYNC B6 ;  /* 0x0000000000067941 */ /* 0x000fea0003800000 */
.L_x_10629:
[----:B0-----:R-:W2:Y:S01]  /*18f00*/  LDL.LU R2, [R1+0x8] ;  /* 0x0000080001027983 */ /* 0x001ea20000300800 */
[----:B------:R-:W0:Y:S01]  /*18f10*/  LDC R9, c[0x0][0x448] ;  /* 0x00011200ff097b82 */ /* 0x000e220000000800 */
[----:B------:R-:W-:Y:S01]  /*18f20*/  ULDC.64 UR4, c[0x0][0x2d8] ;  /* 0x0000b60000047ab9 */ /* 0x000fe20000000a00 */
[----:B------:R-:W-:Y:S01]  /*18f30*/  ULDC.64 UR6, c[0x0][0x2e0] ;  /* 0x0000b80000067ab9 */ /* 0x000fe20000000a00 */
[----:B------:R-:W3:Y:S01]  /*18f40*/  LDL.LU.64 R20, [R1+0x38] ;  /* 0x0000380001147983 */ /* 0x000ee20000300a00 */
[----:B------:R-:W-:-:S03]  /*18f50*/  ULDC.64 UR8, c[0x0][0x280] ;  /* 0x0000a00000087ab9 */ /* 0x000fc60000000a00 */
[----:B------:R-:W4:Y:S01]  /*18f60*/  LDL.LU R0, [R1+0x34] ;  /* 0x0000340001007983 */ /* 0x000f220000300800 */
[----:B0-----:R-:W-:-:S13]  /*18f70*/  ISETP.NE.AND P0, PT, R9, 0x1, PT ;  /* 0x000000010900780c */ /* 0x001fda0003f05270 */
[----:B------:R-:W0:Y:S08]  /*18f80*/  @P0 LDC R5, c[0x0][0x44c] ;  /* 0x00011300ff050b82 */ /* 0x000e300000000800 */
[----:B------:R-:W1:Y:S08]  /*18f90*/  @P0 LDC R6, c[0x0][0x450] ;  /* 0x00011400ff060b82 */ /* 0x000e700000000800 */
[----:B------:R-:W1:Y:S01]  /*18fa0*/  @P0 LDC R8, c[0x0][0x450] ;  /* 0x00011400ff080b82 */ /* 0x000e620000000800 */
[----:B--2---:R-:W-:-:S02]  /*18fb0*/  IMAD.MOV.U32 R3, RZ, RZ, R2 ;  /* 0x000000ffff037224 */ /* 0x004fc400078e0002 */
        /* <DEDUP_REMOVED lines=16> */
[----:B------:R2:W5:Y:S03]  /*190c0*/  LDL R21, [R1+0x48] ;  /* 0x0000480001157983 */ /* 0x0005660000100800 */
[----:B------:R-:W-:-:S04]  /*190d0*/  IMAD R0, R25, 0xc0, R20 ;  /* 0x000000c019007824 */ /* 0x000fc800078e0214 */
[----:B0-----:R-:W-:-:S04]  /*190e0*/  @P0 IMAD.HI.U32 R5, R0, R5, RZ ;  /* 0x0000000500050227 */ /* 0x001fc800078e00ff */
[----:B------:R-:W-:Y:S01]  /*190f0*/  IMAD.MOV.U32 R4, RZ, RZ, R0 ;  /* 0x000000ffff047224 */ /* 0x000fe200078e0000 */
[----:B-1----:R-:W-:-:S04]  /*19100*/  @P0 SHF.R.U32.HI R4, RZ, R6, R5 ;  /* 0x00000006ff040219 */ /* 0x002fc80000011605 */
[--C-:B------:R-:W-:Y:S01]  /*19110*/  SHF.R.S32.HI R5, RZ, 0x1f, R4.reuse ;  /* 0x0000001fff057819 */ /* 0x100fe20000011404 */
[----:B------:R-:W-:-:S04]  /*19120*/  IMAD.MOV R7, RZ, RZ, -R4 ;  /* 0x000000ffff077224 */ /* 0x000fc800078e0a04 */
[----:B------:R-:W-:-:S04]  /*19130*/  IMAD R5, R5, UR4, RZ ;  /* 0x0000000405057c24 */ /* 0x000fc8000f8e02ff */
[C---:B------:R-:W-:Y:S02]  /*19140*/  IMAD R6, R4.reuse, UR5, R5 ;  /* 0x0000000504067c24 */ /* 0x040fe4000f8e0205 */
[----:B------:R-:W-:-:S04]  /*19150*/  IMAD.WIDE.U32 R4, R4, UR4, R2 ;  /* 0x0000000404047c25 */ /* 0x000fc8000f8e0002 */
[----:B------:R-:W-:Y:S02]  /*19160*/  IMAD.IADD R5, R5, 0x1, R6 ;  /* 0x0000000105057824 */ /* 0x000fe400078e0206 */
[----:B------:R-:W-:-:S05]  /*19170*/  IMAD R6, R9, R7, R0 ;  /* 0x0000000709067224 */ /* 0x000fca00078e0200 */
[----:B------:R-:W-:Y:S01]  /*19180*/  SHF.R.S32.HI R7, RZ, 0x1f, R6 ;  /* 0x0000001fff077819 */ /* 0x000fe20000011406 */
[----:B------:R-:W-:-:S04]  /*19190*/  IMAD.WIDE.U32 R4, R6, UR6, R4 ;  /* 0x0000000606047c25 */ /* 0x000fc8000f8e0004 */
[----:B------:R-:W-:-:S04]  /*191a0*/  IMAD R7, R7, UR6, RZ ;  /* 0x0000000607077c24 */ /* 0x000fc8000f8e02ff */
[----:B------:R-:W-:Y:S02]  /*191b0*/  IMAD R6, R6, UR7, R7 ;  /* 0x0000000706067c24 */ /* 0x000fe4000f8e0207 */
[----:B------:R-:W0:Y:S01]  /*191c0*/  @P0 LDC R7, c[0x0][0x44c] ;  /* 0x00011300ff070b82 */ /* 0x000e220000000800 */
[----:B------:R-:W-:Y:S02]  /*191d0*/  VIADD R0, R0, 0x80 ;  /* 0x0000008000007836 */ /* 0x000fe40000000000 */
[----:B------:R-:W-:Y:S01]  /*191e0*/  IMAD.IADD R6, R5, 0x1, R6 ;  /* 0x0000000105067824 */ /* 0x000fe200078e0206 */
[----:B------:R-:W-:-:S04]  /*191f0*/  LEA R5, P1, R4, UR8, 0x1 ;  /* 0x0000000804057c11 */ /* 0x000fc8000f8208ff */
[----:B------:R-:W-:Y:S01]  /*19200*/  LEA.HI.X R4, R4, UR9, R6, 0x1, P1 ;  /* 0x0000000904047c11 */ /* 0x000fe200088f0c06 */
[----:B------:R-:W-:Y:S02]  /*19210*/  IMAD.MOV.U32 R6, RZ, RZ, R0 ;  /* 0x000000ffff067224 */ /* 0x000fe400078e0000 */
[----:B0-----:R-:W-:-:S05]  /*19220*/  @P0 IMAD.HI.U32 R7, R0, R7, RZ ;  /* 0x0000000700070227 */ /* 0x001fca00078e00ff */
[----:B------:R-:W-:Y:S02]  /*19230*/  @P0 SHF.R.U32.HI R6, RZ, R8, R7 ;  /* 0x00000008ff060219 */ /* 0x000fe40000011607 */
[----:B------:R2:W5:Y:S01]  /*19240*/  LDL R8, [R1+0x30] ;  /* 0x0000300001087983 */ /* 0x0005620000100800 */
[----:B------:R-:W0:Y:S02]  /*19250*/  S2R R13, SR_TID.X ;  /* 0x00000000000d7919 */ /* 0x000e240000002100 */
[----:B------:R-:W-:-:S04]  /*19260*/  IMAD.MOV R7, RZ, RZ, -R6 ;  /* 0x000000ffff077224 */ /* 0x000fc800078e0a06 */
[----:B------:R-:W-:Y:S01]  /*19270*/  IMAD R0, R9, R7, R0 ;  /* 0x0000000709007224 */ /* 0x000fe200078e0200 */
[----:B------:R-:W-:Y:S01]  /*19280*/  SHF.R.S32.HI R7, RZ, 0x1f, R6 ;  /* 0x0000001fff077819 */ /* 0x000fe20000011406 */
[----:B------:R-:W-:-:S04]  /*19290*/  IMAD.WIDE.U32 R2, R6, UR4, R2 ;  /* 0x0000000406027c25 */ /* 0x000fc8000f8e0002 */
[----:B------:R-:W-:Y:S01]  /*192a0*/  IMAD R7, R7, UR4, RZ ;  /* 0x0000000407077c24 */ /* 0x000fe2000f8e02ff */
[----:B------:R-:W-:-:S03]  /*192b0*/  ULDC UR4, c[0x0][0x2b8] ;  /* 0x0000ae0000047ab9 */ /* 0x000fc60000000800 */
[----:B------:R-:W-:Y:S01]  /*192c0*/  IMAD R7, R6, UR5, R7 ;  /* 0x0000000506077c24 */ /* 0x000fe2000f8e0207 */
[----:B------:R-:W-:-:S03]  /*192d0*/  SHF.R.S32.HI R6, RZ, 0x1f, R0 ;  /* 0x0000001fff067819 */ /* 0x000fc60000011400 */
[----:B------:R-:W-:Y:S02]  /*192e0*/  IMAD.IADD R3, R3, 0x1, R7 ;  /* 0x0000000103037824 */ /* 0x000fe400078e0207 */
[----:B------:R-:W-:Y:S02]  /*192f0*/  IMAD R6, R6, UR6, RZ ;  /* 0x0000000606067c24 */ /* 0x000fe4000f8e02ff */
[----:B------:R-:W-:-:S04]  /*19300*/  IMAD.WIDE.U32 R2, R0, UR6, R2 ;  /* 0x0000000600027c25 */ /* 0x000fc8000f8e0002 */
[----:B------:R-:W-:Y:S01]  /*19310*/  IMAD R6, R0, UR7, R6 ;  /* 0x0000000700067c24 */ /* 0x000fe2000f8e0206 */
[C---:B0-----:R-:W-:Y:S01]  /*19320*/  SHF.L.U32 R11, R13.reuse, 0x3, RZ ;  /* 0x000000030d0b7819 */ /* 0x041fe200000006ff */
[----:B------:R-:W-:-:S03]  /*19330*/  IMAD.SHL.U32 R10, R13, 0x8, RZ ;  /* 0x000000080d0a7824 */ /* 0x000fc600078e00ff */
[----:B------:R-:W-:Y:S01]  /*19340*/  LOP3.LUT R11, R11, 0x18, RZ, 0xc0, !PT ;  /* 0x000000180b0b7812 */ /* 0x000fe200078ec0ff */
[----:B------:R-:W-:Y:S01]  /*19350*/  IMAD.IADD R6, R3, 0x1, R6 ;  /* 0x0000000103067824 */ /* 0x000fe200078e0206 */
[----:B------:R-:W-:Y:S02]  /*19360*/  LEA R7, P0, R2, UR8, 0x1 ;  /* 0x0000000802077c11 */ /* 0x000fe4000f8008ff */
[C---:B------:R-:W-:Y:S02]  /*19370*/  LOP3.LUT R12, R11.reuse, 0x20, RZ, 0xfc, !PT ;  /* 0x000000200b0c7812 */ /* 0x040fe400078efcff */
[----:B------:R-:W-:Y:S02]  /*19380*/  LOP3.LUT R10, R10, 0x18, RZ, 0xc0, !PT ;  /* 0x000000180a0a7812 */ /* 0x000fe400078ec0ff */
[----:B------:R-:W-:Y:S01]  /*19390*/  LOP3.LUT R11, R11, 0x40, RZ, 0xfc, !PT ;  /* 0x000000400b0b7812 */ /* 0x000fe200078efcff */
[----:B------:R-:W-:Y:S01]  /*193a0*/  UMOV UR5, 0xffffffff ;  /* 0xffffffff00057882 */ /* 0x000fe20000000000 */
[----:B------:R-:W-:-:S02]  /*193b0*/  LEA.HI.X R6, R2, UR9, R6, 0x1, P0 ;  /* 0x0000000902067c11 */ /* 0x000fc400080f0c06 */
[----:B------:R-:W-:Y:S02]  /*193c0*/  LOP3.LUT R20, R13, 0x7f, RZ, 0xc0, !PT ;  /* 0x0000007f0d147812 */ /* 0x000fe400078ec0ff */
[----:B------:R-:W-:Y:S02]  /*193d0*/  ISETP.GE.AND P0, PT, R10, UR4, PT ;  /* 0x000000040a007c0c */ /* 0x000fe4000bf06270 */
[----:B------:R-:W-:Y:S02]  /*193e0*/  ISETP.GE.AND P1, PT, R12, UR4, PT ;  /* 0x000000040c007c0c */ /* 0x000fe4000bf26270 */
[----:B------:R-:W-:Y:S02]  /*193f0*/  ISETP.GE.AND P2, PT, R11, UR4, PT ;  /* 0x000000040b007c0c */ /* 0x000fe4000bf46270 */
[----:B------:R-:W-:Y:S01]  /*19400*/  SHF.R.U32.HI R20, RZ, 0x2, R20 ;  /* 0x00000002ff147819 */ /* 0x000fe20000011614 */
[----:B--2---:R-:W-:Y:S10]  /*19410*/  BRA.DIV UR5, `(.L_x_10631) ;  /* 0x0000004605987947 */ /* 0x004ff4000b800000 */
[----:B------:R-:W0:Y:S01]  /*19420*/  SHFL.IDX PT, R3, R5, RZ, 0x1c1f ;  /* 0x001c1fff05037589 */ /* 0x000e2200000e0000 */
[----:B-----5:R-:W-:Y:S02]  /*19430*/  IMAD R0, R21, R9, RZ ;  /* 0x0000000915007224 */ /* 0x020fe400078e02ff */
[----:B------:R-:W-:Y:S01]  /*19440*/  IMAD R25, R25, 0xc0, R20 ;  /* 0x000000c019197824 */ /* 0x000fe200078e0214 */
[----:B------:R-:W1:Y:S04]  /*19450*/  SHFL.IDX PT, R2, R4, RZ, 0x1c1f ;  /* 0x001c1fff04027589 */ /* 0x000e6800000e0000 */
[----:B------:R-:W-:-:S13]  /*19460*/  ISETP.GE.AND P3, PT, R25, R0, PT ;  /* 0x000000001900720c */ /* 0x000fda0003f66270 */
[----:B0-----:R-:W-:-:S05]  /*19470*/  @!P3 LEA R3, P4, R10, R3, 0x1 ;  /* 0x000000030a03b211 */ /* 0x001fca00078808ff */
[----:B-1----:R-:W-:-:S05]  /*19480*/  @!P3 IMAD.X R2, RZ, RZ, R2, P4 ;  /* 0x000000ffff02b224 */ /* 0x002fca00020e0602 */
[----:B------:R-:W-:-:S04]  /*19490*/  @!P3 LOP3.LUT R3, R3, R2, RZ, 0x3c, !PT ;  /* 0x000000020303b212 */ /* 0x000fc800078e3cff */
[----:B------:R-:W-:-:S04]  /*194a0*/  @!P3 LOP3.LUT R2, R3, R2, RZ, 0x3c, !PT ;  /* 0x000000020302b212 */ /* 0x000fc800078e3cff */
[----:B------:R-:W-:-:S05]  /*194b0*/  @!P3 LOP3.LUT R3, R3, R2, RZ, 0x3c, !PT ;  /* 0x000000020303b212 */ /* 0x000fca00078e3cff */
[----:B------:R-:W-:Y:S01]  /*194c0*/  @!PT LDS RZ, [RZ] ;  /* 0x00000000fffff984 */ /* 0x000fe20000000800 */
[----:B------:R-:W-:Y:S04]  /*194d0*/  @!P3 LDGSTS.E.BYPASS.LTC128B.128 [R8+0xc400], desc[UR42][R2.64], !P0 ;  /* 0x0c4000000208bfae */ /* 0x000fe8000c101d6a */
[----:B------:R-:W-:Y:S04]  /*194e0*/  @!P3 LDGSTS.E.BYPASS.LTC128B.128 [R8+0xf400], desc[UR42][R2.64+0x40], !P1 ;  /* 0x0f4000400208bfae */ /* 0x000fe8000c901d6a */
[----:B------:R0:W-:Y:S02]  /*194f0*/  @!P3 LDGSTS.E.BYPASS.LTC128B.128 [R8+0x12400], desc[UR42][R2.64+0x80], !P2 ;  /* 0x124000800208bfae */ /* 0x0001e4000d101d6a */
[----:B0-----:R-:W-:-:S02]  /*19500*/  VIADD R2, R25, 0x20 ;  /* 0x0000002019027836 */ /* 0x001fc40000000000 */
[----:B------:R-:W0:Y:S03]  /*19510*/  SHFL.IDX PT, R3, R5, 0x1, 0x1c1f ;  /* 0x003c1f0005037f89 */ /* 0x000e2600000e0000 */
[----:B------:R-:W-:Y:S02]  /*19520*/  ISETP.GE.AND P3, PT, R2, R0, PT ;  /* 0x000000000200720c */ /* 0x000fe40003f66270 */
[----:B------:R-:W1:Y:S11]  /*19530*/  SHFL.IDX PT, R2, R4, 0x1, 0x1c1f ;  /* 0x003c1f0004027f89 */ /* 0x000e7600000e0000 */
[----:B0-----:R-:W-:-:S05]  /*19540*/  @!P3 LEA R3, P4, R10, R3, 0x1 ;  /* 0x000000030a03b211 */ /* 0x001fca00078808ff */
[----:B-1----:R-:W-:-:S05]  /*19550*/  @!P3 IMAD.X R2, RZ, RZ, R2, P4 ;  /* 0x000000ffff02b224 */ /* 0x002fca00020e0602 */
[----:B------:R-:W-:-:S04]  /*19560*/  @!P3 LOP3.LUT R3, R3, R2, RZ, 0x3c, !PT ;  /* 0x000000020303b212 */ /* 0x000fc800078e3cff */
[----:B------:R-:W-:-:S04]  /*19570*/  @!P3 LOP3.LUT R2, R3, R2, RZ, 0x3c, !PT ;  /* 0x000000020302b212 */ /* 0x000fc800078e3cff */
[----:B------:R-:W-:-:S05]  /*19580*/  @!P3 LOP3.LUT R3, R3, R2, RZ, 0x3c, !PT ;  /* 0x000000020303b212 */ /* 0x000fca00078e3cff */
[----:B------:R-:W-:Y:S04]  /*19590*/  @!P3 LDGSTS.E.BYPASS.LTC128B.128 [R8+0xcc00], desc[UR42][R2.64], !P0 ;  /* 0x0cc000000208bfae */ /* 0x000fe8000c101d6a */
[----:B------:R-:W-:Y:S04]  /*195a0*/  @!P3 LDGSTS.E.BYPASS.LTC128B.128 [R8+0xfc00], desc[UR42][R2.64+0x40], !P1 ;  /* 0x0fc000400208bfae */ /* 0x000fe8000c901d6a */
[----:B------:R0:W-:Y:S02]  /*195b0*/  @!P3 LDGSTS.E.BYPASS.LTC128B.128 [R8+0x12c00], desc[UR42][R2.64+0x80], !P2 ;  /* 0x12c000800208bfae */ /* 0x0001e4000d101d6a */
[----:B0-----:R-:W-:-:S02]  /*195c0*/  VIADD R2, R25, 0x40 ;  /* 0x0000004019027836 */ /* 0x001fc40000000000 */
[----:B------:R-:W0:Y:S03]  /*195d0*/  SHFL.IDX PT, R3, R5, 0x2, 0x1c1f ;  /* 0x005c1f0005037f89 */ /* 0x000e2600000e0000 */
[----:B------:R-:W-:Y:S01]  /*195e0*/  ISETP.GE.AND P3, PT, R2, R0, PT ;  /* 0x000000000200720c */ /* 0x000fe20003f66270 */
[----:B------:R-:W-:Y:S04]  /*195f0*/  SHFL.IDX PT, R5, R5, 0x3, 0x1c1f ;  /* 0x007c1f0005057f89 */ /* 0x000fe800000e0000 */
[----:B------:R-:W1:Y:S04]  /*19600*/  SHFL.IDX PT, R2, R4, 0x2, 0x1c1f ;  /* 0x005c1f0004027f89 */ /* 0x000e6800000e0000 */
[----:B------:R-:W2:Y:S04]  /*19610*/  SHFL.IDX PT, R4, R4, 0x3, 0x1c1f ;  /* 0x007c1f0004047f89 */ /* 0x000ea800000e0000 */
        /* <DEDUP_REMOVED lines=8> */
[----:B0-----:R-:W-:-:S05]  /*196a0*/  VIADD R2, R25, 0x60 ;  /* 0x0000006019027836 */ /* 0x001fca0000000000 */
[----:B------:R-:W-:-:S13]  /*196b0*/  ISETP.GE.AND P3, PT, R2, R0, PT ;  /* 0x000000000200720c */ /* 0x000fda0003f66270 */
[----:B------:R-:W-:-:S05]  /*196c0*/  @!P3 LEA R2, P4, R10, R5, 0x1 ;  /* 0x000000050a02b211 */ /* 0x000fca00078808ff */
[----:B--2---:R-:W-:Y:S02]  /*196d0*/  @!P3 IMAD.X R3, RZ, RZ, R4, P4 ;  /* 0x000000ffff03b224 */ /* 0x004fe400020e0604 */
[----:B------:R-:W-:-:S03]  /*196e0*/  VIADD R4, R25, 0x80 ;  /* 0x0000008019047836 */ /* 0x000fc60000000000 */
[----:B------:R-:W-:Y:S04]  /*196f0*/  @!P3 LDGSTS.E.BYPASS.LTC128B.128 [R8+0xdc00], desc[UR42][R2.64], !P0 ;  /* 0x0dc000000208bfae */ /* 0x000fe8000c101d6a */
[----:B------:R-:W-:Y:S04]  /*19700*/  @!P3 LDGSTS.E.BYPASS.LTC128B.128 [R8+0x10c00], desc[UR42][R2.64+0x40], !P1 ;  /* 0x10c000400208bfae */ /* 0x000fe8000c901d6a */
[----:B------:R0:W-:Y:S01]  /*19710*/  @!P3 LDGSTS.E.BYPASS.LTC128B.128 [R8+0x13c00], desc[UR42][R2.64+0x80], !P2 ;  /* 0x13c000800208bfae */ /* 0x0001e2000d101d6a */
[----:B------:R-:W-:-:S03]  /*19720*/  ISETP.GE.AND P3, PT, R4, R0, PT ;  /* 0x000000000400720c */ /* 0x000fc60003f66270 */
[----:B0-----:R-:W0:Y:S04]  /*19730*/  SHFL.IDX PT, R3, R7, RZ, 0x1c1f ;  /* 0x001c1fff07037589 */ /* 0x001e2800000e0000 */
[----:B------:R-:W1:Y:S04]  /*19740*/  SHFL.IDX PT, R2, R6, RZ, 0x1c1f ;  /* 0x001c1fff06027589 */ /* 0x000e6800000e0000 */
[----:B------:R-:W2:Y:S02]  /*19750*/  SHFL.IDX PT, R6, R6, 0x1, 0x1c1f ;  /* 0x003c1f0006067f89 */ /* 0x000ea400000e0000 */
[----:B0-----:R-:W-:-:S05]  /*19760*/  @!P3 LEA R3, P4, R10, R3, 0x1 ;  /* 0x000000030a03b211 */ /* 0x001fca00078808ff */
[----:B-1----:R-:W-:-:S05]  /*19770*/  @!P3 IMAD.X R2, RZ, RZ, R2, P4 ;  /* 0x000000ffff02b224 */ /* 0x002fca00020e0602 */
[----:B------:R-:W-:-:S04]  /*19780*/  @!P3 LOP3.LUT R3, R3, R2, RZ, 0x3c, !PT ;  /* 0x000000020303b212 */ /* 0x000fc800078e3cff */
[----:B------:R-:W-:-:S04]  /*19790*/  @!P3 LOP3.LUT R2, R3, R2, RZ, 0x3c, !PT ;  /* 0x000000020302b212 */ /* 0x000fc800078e3cff */
[----:B------:R-:W-:-:S05]  /*197a0*/  @!P3 LOP3.LUT R3, R3, R2, RZ, 0x3c, !PT ;  /* 0x000000020303b212 */ /* 0x000fca00078e3cff */
[----:B------:R-:W-:Y:S04]  /*197b0*/  @!P3 LDGSTS.E.BYPASS.LTC128B.128 [R8+0xe400], desc[UR42][R2.64], !P0 ;  /* 0x0e4000000208bfae */ /* 0x000fe8000c101d6a */
[----:B------:R-:W-:Y:S04]  /*197c0*/  @!P3 LDGSTS.E.BYPASS.LTC128B.128 [R8+0x11400], desc[UR42][R2.64+0x40], !P1 ;  /* 0x114000400208bfae */ /* 0x000fe8000c901d6a */
[----:B------:R0:W-:Y:S04]  /*197d0*/  @!P3 LDGSTS.E.BYPASS.LTC128B.128 [R8+0x14400], desc[UR42][R2.64+0x80], !P2 ;  /* 0x144000800208bfae */ /* 0x0001e8000d101d6a */
[----:B0-2---:R0:W1:Y:S02]  /*197e0*/  SHFL.IDX PT, R2, R7, 0x1, 0x1c1f ;  /* 0x003c1f0007027f89 */ /* 0x00506400000e0000 */
.L_x_10771:
[----:B------:R-:W-:-:S05]  /*197f0*/  VIADD R25, R25, 0xa0 ;  /* 0x000000a019197836 */ /* 0x000fca0000000000 */
[----:B------:R-:W-:-:S13]  /*19800*/  ISETP.GE.AND P3, PT, R25, R0, PT ;  /* 0x000000001900720c */ /* 0x000fda0003f66270 */
[----:B-1----:R-:W-:-:S05]  /*19810*/  @!P3 LEA R2, P4, R10, R2, 0x1 ;  /* 0x000000020a02b211 */ /* 0x002fca00078808ff */
[----:B------:R-:W-:-:S05]  /*19820*/  @!P3 IMAD.X R3, RZ, RZ, R6, P4 ;  /* 0x000000ffff03b224 */ /* 0x000fca00020e0606 */
[----:B------:R-:W-:Y:S01]  /*19830*/  @!PT LDS RZ, [RZ] ;  /* 0x00000000fffff984 */ /* 0x000fe20000000800 */
[----:B------:R-:W-:Y:S01]  /*19840*/  @!PT LDS RZ, [RZ] ;  /* 0x00000000fffff984 */ /* 0x000fe20000000800 */
[----:B------:R-:W-:Y:S01]  /*19850*/  @!PT LDS RZ, [RZ] ;  /* 0x00000000fffff984 */ /* 0x000fe20000000800 */
[----:B------:R1:W-:Y:S01]  /*19860*/  @!P3 LDGSTS.E.BYPASS.LTC128B.128 [R8+0xec00], desc[UR42][R2.64], !P0 ;  /* 0x0ec000000208bfae */ /* 0x0003e2000c101d6a */
[----:B------:R-:W-:-:S03]  /*19870*/  PLOP3.LUT P0, PT, PT, PT, PT, 0x80, 0x0 ;  /* 0x000000000000781c */ /* 0x000fc60003f0f070 */
[----:B------:R1:W-:Y:S04]  /*19880*/  @!P3 LDGSTS.E.BYPASS.LTC128B.128 [R8+0x11c00], desc[UR42][R2.64+0x40], !P1 ;  /* 0x11c000400208bfae */ /* 0x0003e8000c901d6a */
[----:B------:R1:W-:Y:S01]  /*19890*/  @!P3 LDGSTS.E.BYPASS.LTC128B.128 [R8+0x14c00], desc[UR42][R2.64+0x80], !P2 ;  /* 0x14c000800208bfae */ /* 0x0003e2000d101d6a */
[----:B------:R-:W-:-:S05]  /*198a0*/  NOP ;  /* 0x0000000000007918 */ /* 0x000fca0000000000 */
.L_x_10632:
        /* <DEDUP_REMOVED lines=18> */
.L_x_10772:
[----:B------:R-:W-:Y:S05]  /*199d0*/  BSYNC B0 ;  /* 0x0000000000007941 */ /* 0x000fea0003800000 */
.L_x_10633:
[----:B------:R-:W1:Y:S04]  /*199e0*/  LDL.LU R3, [R1+0x40] ;  /* 0x0000400001037983 */ /* 0x000e680000300800 */
[----:B------:R-:W2:Y:S01]  /*199f0*/  LDL R2, [R1+0x24] ;  /* 0x0000240001027983 */ /* 0x000ea20000100800 */
[----:B------:R-:W-:Y:S01]  /*19a00*/  BSSY B0, `(.L_x_10635) ;  /* 0x00000f1000007945 */ /* 0x000fe20003800000 */
[----:B-1----:R-:W-:-:S05]  /*19a10*/  VIADD R0, R3, 0xfffffffe ;  /* 0xfffffffe03007836 */ /* 0x002fca0000000000 */
[----:B--2---:R-:W-:-:S13]  /*19a20*/  ISETP.GE.AND P0, PT, R0, R2, PT ;  /* 0x000000020000720c */ /* 0x004fda0003f06270 */
[----:B------:R-:W-:Y:S05]  /*19a30*/  @!P0 BRA `(.L_x_10636) ;  /* 0x0000000c00b48947 */ /* 0x000fea0003800000 */
[----:B------:R-:W1:Y:S01]  /*19a40*/  S2R R2, SR_TID.X ;  /* 0x0000000000027919 */ /* 0x000e620000002100 */
[----:B------:R-:W-:Y:S01]  /*19a50*/  ULDC UR4, c[0x0][0x2f4] ;  /* 0x0000bd0000047ab9 */ /* 0x000fe20000000800 */
[----:B------:R2:W5:Y:S04]  /*19a60*/  LDL.LU R20, [R1] ;  /* 0x0000000001147983 */ /* 0x0005680000300800 */
[----:B------:R2:W-:Y:S01]  /*19a70*/  STL [R1+0x8], R23 ;  /* 0x0000081701007387 */ /* 0x0005e20000100800 */
[----:B------:R-:W-:Y:S02]  /*19a80*/  IMAD.MOV.U32 R10, RZ, RZ, R28 ;  /* 0x000000ffff0a7224 */ /* 0x000fe400078e001c */
[----:B-1----:R-:W-:-:S05]  /*19a90*/  IMAD.SHL.U32 R4, R2, 0x8, RZ ;  /* 0x0000000802047824 */ /* 0x002fca00078e00ff */
[----:B------:R-:W-:-:S04]  /*19aa0*/  LOP3.LUT R4, R4, 0x18, RZ, 0xc0, !PT ;  /* 0x0000001804047812 */ /* 0x000fc800078ec0ff */
[C---:B------:R-:W-:Y:S02]  /*19ab0*/  LOP3.LUT R3, R4.reuse, 0x20, RZ, 0xfc, !PT ;  /* 0x0000002004037812 */ /* 0x040fe400078efcff */
[C---:B------:R-:W-:Y:S02]  /*19ac0*/  LOP3.LUT R2, R4.reuse, 0x40, RZ, 0xfc, !PT ;  /* 0x0000004004027812 */ /* 0x040fe400078efcff */
[----:B------:R-:W-:Y:S02]  /*19ad0*/  ISETP.GE.AND P3, PT, R4, UR4, PT ;  /* 0x0000000404007c0c */ /* 0x000fe4000bf66270 */
[----:B------:R-:W-:Y:S02]  /*19ae0*/  ISETP.GE.AND P2, PT, R3, UR4, PT ;  /* 0x0000000403007c0c */ /* 0x000fe4000bf46270 */
[----:B--2---:R-:W-:-:S13]  /*19af0*/  ISETP.GE.AND P1, PT, R2, UR4, PT ;  /* 0x0000000402007c0c */ /* 0x004fda000bf26270 */
.L_x_10649:
[----:B------:R-:W2:Y:S01]  /*19b00*/  LDL R8, [R1+0x28] ;  /* 0x0000280001087983 */ /* 0x000ea20000100800 */
[----:B------:R-:W1:Y:S03]  /*19b10*/  LDC R9, c[0x0][0x430] ;  /* 0x00010c00ff097b82 */ /* 0x000e660000000800 */
[----:B0-----:R-:W3:Y:S04]  /*19b20*/  LDL R7, [R1+0x2c] ;  /* 0x00002c0001077983 */ /* 0x001ee80000100800 */
[----:B------:R-:W4:Y:S01]  /*19b30*/  LDL R6, [R1+0xc] ;  /* 0x00000c0001067983 */ /* 0x000f220000100800 */
[----:B------:R-:W0:Y:S01]  /*19b40*/  S2R R2, SR_TID.X ;  /* 0x0000000000027919 */ /* 0x000e220000002100 */
[----:B-1----:R-:W-:-:S13]  /*19b50*/  ISETP.NE.AND P0, PT, R9, 0x1, PT ;  /* 0x000000010900780c */ /* 0x002fda0003f05270 */
[----:B------:R-:W1:Y:S01]  /*19b60*/  @P0 LDC R5, c[0x0][0x434] ;  /* 0x00010d00ff050b82 */ /* 0x000e620000000800 */
[----:B0-----:R-:W-:-:S04]  /*19b70*/  LOP3.LUT R3, R2, 0x7f, RZ, 0xc0, !PT ;  /* 0x0000007f02037812 */ /* 0x001fc800078ec0ff */
[----:B------:R-:W-:-:S03]  /*19b80*/  SHF.R.U32.HI R4, RZ, 0x2, R3 ;  /* 0x00000002ff047819 */ /* 0x000fc60000011603 */
[----:B------:R-:W0:Y:S01]  /*19b90*/  @P0 LDC R3, c[0x0][0x438] ;  /* 0x00010e00ff030b82 */ /* 0x000e220000000800 */
[----:B------:R-:W-:Y:S02]  /*19ba0*/  IMAD.SHL.U32 R2, R2, 0x20, RZ ;  /* 0x0000002002027824 */ /* 0x000fe400078e00ff */
[----:B------:R-:W-:-:S03]  /*19bb0*/  IMAD R4, R0, 0x80, R4 ;  /* 0x0000008000047824 */ /* 0x000fc600078e0204 */
[----:B------:R-:W-:Y:S01]  /*19bc0*/  LOP3.LUT R2, R2, 0x60, RZ, 0xc0, !PT ;  /* 0x0000006002027812 */ /* 0x000fe200078ec0ff */
[----:B------:R-:W-:Y:S05]  /*19bd0*/  YIELD ;  /* 0x0000000000007946 */ /* 0x000fea0003800000 */
[----:B------:R-:W-:Y:S01]  /*19be0*/  ULDC.64 UR4, c[0x0][0x428] ;  /* 0x00010a0000047ab9 */ /* 0x000fe20000000a00 */
[----:B--2---:R-:W-:-:S05]  /*19bf0*/  IADD3 R4, R2, R4, R8 ;  /* 0x0000000402047210 */ /* 0x004fca0007ffe008 */
[----:B-1----:R-:W-:-:S04]  /*19c00*/  @P0 IMAD.HI.U32 R5, R4, R5, RZ ;  /* 0x0000000504050227 */ /* 0x002fc800078e00ff */
[----:B------:R-:W-:Y:S01]  /*19c10*/  IMAD.MOV.U32 R2, RZ, RZ, R4 ;  /* 0x000000ffff027224 */ /* 0x000fe200078e0004 */
[----:B0-----:R-:W-:-:S05]  /*19c20*/  @P0 SHF.R.U32.HI R2, RZ, R3, R5 ;  /* 0x00000003ff020219 */ /* 0x001fca0000011605 */
[----:B------:R-:W-:-:S04]  /*19c30*/  IMAD.MOV R3, RZ, RZ, -R2 ;  /* 0x000000ffff037224 */ /* 0x000fc800078e0a02 */
[----:B------:R-:W-:Y:S01]  /*19c40*/  IMAD R9, R9, R3, R4 ;  /* 0x0000000309097224 */ /* 0x000fe200078e0204 */
[----:B------:R-:W-:Y:S01]  /*19c50*/  SHF.R.S32.HI R3, RZ, 0x1f, R2 ;  /* 0x0000001fff037819 */ /* 0x000fe20000011402 */
[----:B---3--:R-:W-:-:S04]  /*19c60*/  IMAD R4, R7, UR4, RZ ;  /* 0x0000000407047c24 */ /* 0x008fc8000f8e02ff */
[C---:B----4-:R-:W-:Y:S02]  /*19c70*/  IMAD R4, R6.reuse, UR5, R4 ;  /* 0x0000000506047c24 */ /* 0x050fe4000f8e0204 */
[----:B------:R-:W-:Y:S01]  /*19c80*/  IMAD.WIDE.U32 R2, R6, UR4, R2 ;  /* 0x0000000406027c25 */ /* 0x000fe2000f8e0002 */
[----:B------:R-:W-:-:S03]  /*19c90*/  ULDC.64 UR4, c[0x0][0x418] ;  /* 0x0001060000047ab9 */ /* 0x000fc60000000a00 */
[----:B------:R-:W-:Y:S01]  /*19ca0*/  IMAD.IADD R3, R4, 0x1, R3 ;  /* 0x0000000104037824 */ /* 0x000fe200078e0203 */
[----:B------:R-:W-:-:S04]  /*19cb0*/  LEA R4, P0, R2, UR4, 0x2 ;  /* 0x0000000402047c11 */ /* 0x000fc8000f8010ff */
[----:B------:R-:W-:-:S05]  /*19cc0*/  LEA.HI.X R5, R2, UR5, R3, 0x2, P0 ;  /* 0x0000000502057c11 */ /* 0x000fca00080f1403 */
[----:B------:R-:W2:Y:S01]  /*19cd0*/  LDG.E R8, desc[UR42][R4.64] ;  /* 0x0000002a04087981 */ /* 0x000ea2000c1e1900 */
[----:B------:R-:W-:-:S05]  /*19ce0*/  VIADD R28, R10, 0x1 ;  /* 0x000000010a1c7836 */ /* 0x000fca0000000000 */
[----:B------:R-:W-:-:S04]  /*19cf0*/  ISETP.NE.AND P0, PT, R28, 0x2, PT ;  /* 0x000000021c00780c */ /* 0x000fc80003f05270 */
[----:B------:R-:W-:-:S04]  /*19d00*/  SEL R2, RZ, 0x1, P0 ;  /* 0x00000001ff027807 */ /* 0x000fc80000000000 */
[----:B-----5:R-:W-:Y:S01]  /*19d10*/  LOP3.LUT R2, R20, R2, RZ, 0x3c, !PT ;  /* 0x0000000214027212 */ /* 0x020fe200078e3cff */
[----:B------:R-:W-:-:S04]  /*19d20*/  IMAD.U32 R6, RZ, RZ, UR38 ;  /* 0x00000026ff067e24 */ /* 0x000fc8000f8e00ff */
[----:B------:R0:W-:Y:S01]  /*19d30*/  STL [R1], R2 ;  /* 0x0000000201007387 */ /* 0x0001e20000100800 */
[----:B------:R-:W-:Y:S01]  /*19d40*/  ISETP.NE.AND P4, PT, R6, 0x3, PT ;  /* 0x000000030600780c */ /* 0x000fe20003f85270 */
[----:B------:R-:W-:Y:S01]  /*19d50*/  IMAD.MOV.U32 R23, RZ, RZ, R0 ;  /* 0x000000ffff177224 */ /* 0x000fe200078e0000 */
[----:B------:R-:W-:Y:S02]  /*19d60*/  SEL R28, R28, RZ, P0 ;  /* 0x000000ff1c1c7207 */ /* 0x000fe40000000000 */
[----:B--2---:R-:W-:-:S09]  /*19d70*/  SHF.R.S32.HI R26, RZ, 0x1f, R8 ;  /* 0x0000001fff1a7819 */ /* 0x004fd20000011408 */
[----:B0-----:R-:W-:Y:S05]  /*19d80*/  @!P4 BRA `(.L_x_10637) ;  /* 0x000000000004c947 */ /* 0x001fea0003800000 */
[----:B------:R-:W-:Y:S01]  /*19d90*/  BPT.TRAP 0x1 ;  /* 0x000000040000795c */ /* 0x000fe20000300000 */
.L_x_10637:
[----:B------:R-:W-:Y:S01]  /*19da0*/  IMAD R5, R28, 0x8, R16 ;  /* 0x000000081c057824 */ /* 0x000fe200078e0210 */
[----:B------:R-:W-:Y:S01]  /*19db0*/  SHF.L.U32 R0, R2, 0x1f, RZ ;  /* 0x0000001f02007819 */ /* 0x000fe200000006ff */
[----:B------:R-:W-:Y:S03]  /*19dc0*/  BSSY B1, `(.L_x_10638) ;  /* 0x0000003000017945 */ /* 0x000fe60003800000 */
[----:B------:R-:W0:Y:S02]  /*19dd0*/  SYNCS.PHASECHK.TRANS64.TRYWAIT P0, [R5+URZ+0x2d840], R0 ;  /* 0x02d84000050075a7 */ /* 0x000e24000800017f */
[----:B0-----:R-:W-:Y:S05]  /*19de0*/  @!P0 BRA `(.L_x_10639) ;  /* 0x0000004400488947 */ /* 0x001fea0003800000 */
.L_x_10773:
[----:B------:R-:W-:Y:S05]  /*19df0*/  BSYNC B1 ;  /* 0x0000000000017941 */ /* 0x000fea0003800000 */
.L_x_10638:
[----:B------:R-:W2:Y:S01]  /*19e00*/  LDL R4, [R1+0x10] ;  /* 0x0000100001047983 */ /* 0x000ea20000100800 */
        /* <DEDUP_REMOVED lines=20> */
[----:B--2---:R-:W-:Y:S01]  /*19f50*/  IMAD R4, R28, 0x3000, R4 ;  /* 0x000030001c047824 */ /* 0x004fe200078e0204 */
[----:B------:R-:W-:Y:S07]  /*19f60*/  BRA.DIV UR4, `(.L_x_10640) ;  /* 0x0000004204fc7947 */ /* 0x000fee000b800000 */
[----:B------:R-:W0:Y:S01]  /*19f70*/  S2R R3, SR_TID.X ;  /* 0x0000000000037919 */ /* 0x000e220000002100 */
[----:B------:R-:W-:Y:S02]  /*19f80*/  LOP3.LUT P6, RZ, R19, 0x4, RZ, 0xc0, !PT ;  /* 0x0000000413ff7812 */ /* 0x000fe400078cc0ff */
[----:B------:R-:W-:Y:S01]  /*19f90*/  LEA R4, R4, R16, 0x1 ;  /* 0x0000001004047211 */ /* 0x000fe200078e08ff */
[----:B------:R-:W1:Y:S04]  /*19fa0*/  SHFL.IDX PT, R2, R6, RZ, 0x1c1f ;  /* 0x001c1fff06027589 */ /* 0x000e6800000e0000 */
[----:B------:R-:W-:Y:S01]  /*19fb0*/  SHFL.IDX PT, R21, R7, 0x2, 0x1c1f ;  /* 0x005c1f0007157f89 */ /* 0x000fe200000e0000 */
[----:B0-----:R-:W-:-:S03]  /*19fc0*/  IMAD.SHL.U32 R11, R3, 0x8, RZ ;  /* 0x00000008030b7824 */ /* 0x001fc600078e00ff */
[----:B------:R-:W0:Y:S02]  /*19fd0*/  SHFL.IDX PT, R3, R7, RZ, 0x1c1f ;  /* 0x001c1fff07037589 */ /* 0x000e2400000e0000 */
[----:B------:R-:W-:-:S05]  /*19fe0*/  LOP3.LUT R11, R11, 0x18, RZ, 0xc0, !PT ;  /* 0x000000180b0b7812 */ /* 0x000fca00078ec0ff */
[----:B------:R-:W-:-:S05]  /*19ff0*/  IMAD.SHL.U32 R0, R11, 0x2, RZ ;  /* 0x000000020b007824 */ /* 0x000fca00078e00ff */
[----:B-1----:R-:W-:-:S05]  /*1a000*/  IADD3 R2, P0, R2, R0, RZ ;  /* 0x0000000002027210 */ /* 0x002fca0007f1e0ff */
[----:B0-----:R-:W-:-:S05]  /*1a010*/  IMAD.X R3, RZ, RZ, R3, P0 ;  /* 0x000000ffff037224 */ /* 0x001fca00000e0603 */
        /* <DEDUP_REMOVED lines=18> */
.L_x_10783:
        /* <DEDUP_REMOVED lines=11> */
.L_x_10641:
        /* <DEDUP_REMOVED lines=11> */
.L_x_10642:
[----:B------:R1:W-:Y:S01]  /*1a2a0*/  SYNCS.ARRIVE.TRANS64.A1T0 RZ, [R5+URZ+0x2d830], RZ ;  /* 0x02d830ff05ff79a7 */ /* 0x0003e2000810003f */
[----:B------:R-:W-:Y:S05]  /*1a2b0*/  @!P5 BRA `(.L_x_10643) ;  /* 0x000000000004d947 */ /* 0x000fea0003800000 */
[----:B------:R-:W-:Y:S01]  /*1a2c0*/  BPT.TRAP 0x1 ;  /* 0x000000040000795c */ /* 0x000fe20000300000 */
.L_x_10643:
[----:B------:R-:W-:Y:S01]  /*1a2d0*/  SHF.L.U32 R2, R20, 0x1f, RZ ;  /* 0x0000001f14027819 */ /* 0x000fe200000006ff */
[----:B-1----:R-:W-:Y:S01]  /*1a2e0*/  IMAD R5, R10, 0x8, R16 ;  /* 0x000000080a057824 */ /* 0x002fe200078e0210 */
[----:B------:R-:W-:Y:S03]  /*1a2f0*/  BSSY B1, `(.L_x_10644) ;  /* 0x0000003000017945 */ /* 0x000fe60003800000 */
[----:B------:R-:W1:Y:S02]  /*1a300*/  SYNCS.PHASECHK.TRANS64.TRYWAIT P0, [R5+URZ+0x2d860], R2 ;  /* 0x02d86002050075a7 */ /* 0x000e64000800017f */
[----:B-1----:R-:W-:Y:S05]  /*1a310*/  @!P0 BRA `(.L_x_10645) ;  /* 0x0000004400648947 */ /* 0x002fea0003800000 */
.L_x_10784:
[----:B------:R-:W-:Y:S05]  /*1a320*/  BSYNC B1 ;  /* 0x0000000000017941 */ /* 0x000fea0003800000 */
.L_x_10644:
[----:B0-----:R-:W2:Y:S04]  /*1a330*/  LDL R7, [R1+0x20] ;  /* 0x0000200001077983 */ /* 0x001ea80000100800 */
[----:B------:R-:W2:Y:S04]  /*1a340*/  LDL.LU R6, [R1+0x8] ;  /* 0x0000080001067983 */ /* 0x000ea80000300800 */
[----:B------:R-:W3:Y:S01]  /*1a350*/  LDL R4, [R1+0x10] ;  /* 0x0000100001047983 */ /* 0x000ee20000100800 */
[----:B------:R-:W0:Y:S01]  /*1a360*/  S2R R3, SR_TID.X ;  /* 0x0000000000037919 */ /* 0x000e220000002100 */
[----:B------:R-:W-:Y:S01]  /*1a370*/  UMOV UR4, 0xffffffff ;  /* 0xffffffff00047882 */ /* 0x000fe20000000000 */
[----:B0-----:R-:W-:-:S04]  /*1a380*/  LOP3.LUT R3, R3, 0x7f, RZ, 0xc0, !PT ;  /* 0x0000007f03037812 */ /* 0x001fc800078ec0ff */
[----:B------:R-:W-:Y:S01]  /*1a390*/  SHF.R.U32.HI R3, RZ, 0x2, R3 ;  /* 0x00000002ff037819 */ /* 0x000fe20000011603 */
[----:B--2---:R-:W-:Y:S02]  /*1a3a0*/  IMAD R6, R6, -0x80, R7 ;  /* 0xffffff8006067824 */ /* 0x004fe400078e0207 */
[----:B---3--:R-:W-:Y:S02]  /*1a3b0*/  IMAD R4, R10, 0x3000, R4 ;  /* 0x000030000a047824 */ /* 0x008fe400078e0204 */
        /* <DEDUP_REMOVED lines=36> */
.L_x_10794:
        /* <DEDUP_REMOVED lines=29> */
.L_x_10647:
[----:B------:R-:W-:Y:S02]  /*1a7d0*/  PLOP3.LUT P4, PT, P4, P0, PT, 0xa2, 0x0 ;  /* 0x000000000000781c */ /* 0x000fe40002781472 */
[----:B------:R-:W-:-:S08]  /*1a7e0*/  @P0 R2UR P4, UR4, R5 ;  /* 0x00000000050402ca */ /* 0x000fd00000080000 */
[----:B------:R-:W-:-:S05]  /*1a7f0*/  @P0 PLOP3.LUT P0, PT, P4, PT, PT, 0x80, 0x0 ;  /* 0x000000000000081c */ /* 0x000fca000270f070 */
[----:B------:R-:W-:Y:S01]  /*1a800*/  @!P4 SYNCS.ARRIVE.TRANS64.RED.A0T1 RZ, [UR4+0x2d850], RZ ;  /* 0x02d850ffffffc9a7 */ /* 0x000fe20008200404 */
[----:B------:R-:W-:Y:S07]  /*1a810*/  @!P4 ARRIVES.LDGSTSBAR.64.TRANSCNT [UR4+0x2d850] ;  /* 0x02d85000ff00c9b0 */ /* 0x000fee0008000a84 */
[----:B------:R-:W-:Y:S05]  /*1a820*/  @P0 BRA.U.ANY `(.L_x_10647) ;  /* 0xfffffffd00e80947 */ /* 0x000fea000393ffff */
[----:B------:R-:W-:Y:S01]  /*1a830*/  NOP ;  /* 0x0000000000007918 */ /* 0x000fe20000000000 */
[----:B------:R-:W-:Y:S02]  /*1a840*/  IMAD.U32 R2, RZ, RZ, UR38 ;  /* 0x00000026ff027e24 */ /* 0x000fe4000f8e00ff */
[----:B------:R-:W-:-:S03]  /*1a850*/  IMAD.MOV.U32 R22, RZ, RZ, R0 ;  /* 0x000000ffff167224 */ /* 0x000fc600078e0000 */
[----:B------:R-:W-:-:S13]  /*1a860*/  ISETP.NE.AND P5, PT, R2, 0x3, PT ;  /* 0x000000030200780c */ /* 0x000fda0003fa5270 */
[----:B------:R-:W-:Y:S05]  /*1a870*/  @!P5 BRA `(.L_x_10648) ;  /* 0x000000000004d947 */ /* 0x000fea0003800000 */
[----:B------:R-:W-:Y:S01]  /*1a880*/  BPT.TRAP 0x1 ;  /* 0x000000040000795c */ /* 0x000fe20000300000 */
.L_x_10648:
[----:B------:R-:W2:Y:S01]  /*1a890*/  LDL R2, [R1+0x24] ;  /* 0x0000240001027983 */ /* 0x000ea20000100800 */
[----:B------:R1:W-:Y:S01]  /*1a8a0*/  SYNCS.ARRIVE.TRANS64.A1T0 RZ, [R5+URZ+0x2d850], RZ ;  /* 0x02d850ff05ff79a7 */ /* 0x0003e2000810003f */
[----:B------:R-:W-:Y:S02]  /*1a8b0*/  VIADD R0, R23, 0xffffffff ;  /* 0xffffffff17007836 */ /* 0x000fe40000000000 */
[----:B------:R1:W5:Y:S01]  /*1a8c0*/  LDL R20, [R1] ;  /* 0x0000000001147983 */ /* 0x0003620000100800 */
[----:B------:R-:W-:-:S03]  /*1a8d0*/  IMAD.MOV.U32 R10, RZ, RZ, R28 ;  /* 0x000000ffff0a7224 */ /* 0x000fc600078e001c */
[----:B------:R1:W-:Y:S01]  /*1a8e0*/  STL [R1+0x8], R23 ;  /* 0x0000081701007387 */ /* 0x0003e20000100800 */
[----:B--2---:R-:W-:-:S13]  /*1a8f0*/  ISETP.GT.AND P0, PT, R23, R2, PT ;  /* 0x000000021700720c */ /* 0x004fda0003f04270 */
[----:B-1----:R-:W-:Y:S05]  /*1a900*/  @P0 BRA `(.L_x_10649) ;  /* 0xfffffff0007c0947 */ /* 0x002fea000383ffff */
.L_x_10636:
[----:B------:R-:W-:Y:S05]  /*1a910*/  BSYNC B0 ;  /* 0x0000000000007941 */ /* 0x000fea0003800000 */
.L_x_10635:
[----:B------:R-:W1:Y:S01]  /*1a920*/  S2R R2, SR_TID.X ;  /* 0x0000000000027919 */ /* 0x000e620000002100 */
[----:B------:R-:W-:Y:S01]  /*1a930*/  BSSY B0, `(.L_x_10650) ;  /* 0x0000010000007945 */ /* 0x000fe20003800000 */
        /* <DEDUP_REMOVED lines=14> */
[----:B0-----:R-:W-:-:S07]  /*1aa20*/  IADD3 R24, R0, UR37, R7 ;  /* 0x0000002500187c10 */ /* 0x001fce000fffe007 */
.L_x_10651:
[----:B------:R-:W-:Y:S05]  /*1aa30*/  BSYNC B0 ;  /* 0x0000000000007941 */ /* 0x000fea0003800000 */
.L_x_10650:
[----:B------:R-:W-:-:S05]  /*1aa40*/  IMAD.U32 R0, RZ, RZ, UR38 ;  /* 0x00000026ff007e24 */ /* 0x000fca000f8e00ff */
[----:B------:R-:W-:-:S13]  /*1aa50*/  ISETP.NE.AND P0, PT, R0, 0x3, PT ;  /* 0x000000030000780c */ /* 0x000fda0003f05270 */
[----:B------:R-:W-:Y:S05]  /*1aa60*/  @!P0 BRA `(.L_x_10652) ;  /* 0x0000000000048947 */ /* 0x000fea0003800000 */
[----:B------:R-:W-:Y:S01]  /*1aa70*/  BPT.TRAP 0x1 ;  /* 0x000000040000795c */ /* 0x000fe20000300000 */
.L_x_10652:
[----:B------:R-:W2:Y:S04]  /*1aa80*/  LDL R3, [R1] ;  /* 0x0000000001037983 */ /* 0x000ea80000100800 */
[----:B------:R-:W3:Y:S01]  /*1aa90*/  LDL.LU R2, [R1+0x20] ;  /* 0x0000200001027983 */ /* 0x000ee20000300800 */
[----:B------:R-:W-:Y:S01]  /*1aaa0*/  IMAD R0, R28, 0x8, R16 ;  /* 0x000000081c007824 */ /* 0x000fe200078e0210 */
[----:B------:R-:W-:Y:S01]  /*1aab0*/  BSSY B0, `(.L_x_10653) ;  /* 0x0000005000007945 */ /* 0x000fe20003800000 */
[----:B--2---:R-:W-:-:S04]  /*1aac0*/  SHF.L.U32 R3, R3, 0x1f, RZ ;  /* 0x0000001f03037819 */ /* 0x004fc800000006ff */
[----:B------:R-:W1:Y:S01]  /*1aad0*/  SYNCS.PHASECHK.TRANS64.TRYWAIT P0, [R0+URZ+0x2d860], R3 ;  /* 0x02d86003000075a7 */ /* 0x000e62000800017f */
[----:B---3--:R-:W-:Y:S01]  /*1aae0*/  IMAD R6, R23, -0x80, R2 ;  /* 0xffffff8017067824 */ /* 0x008fe200078e0202 */
[----:B-1----:R-:W-:Y:S06]  /*1aaf0*/  @!P0 BRA `(.L_x_10654) ;  /* 0x0000004000e48947 */ /* 0x002fec0003800000 */
.L_x_10795:
[----:B------:R-:W-:Y:S05]  /*1ab00*/  BSYNC B0 ;  /* 0x0000000000007941 */ /* 0x000fea0003800000 */
.L_x_10653:
[----:B------:R-:W2:Y:S02]  /*1ab10*/  S2R R2, SR_TID.X ;  /* 0x0000000000027919 */ /* 0x000ea40000002100 */
[----:B--2---:R-:W-:-:S04]  /*1ab20*/  LOP3.LUT R2, R2, 0x7f, RZ, 0xc0, !PT ;  /* 0x0000007f02027812 */ /* 0x004fc800078ec0ff */
[----:B------:R-:W-:Y:S02]  /*1ab30*/  SHF.R.U32.HI R4, RZ, 0x2, R2 ;  /* 0x00000002ff047819 */ /* 0x000fe40000011602 */
[----:B------:R-:W2:Y:S01]  /*1ab40*/  LDL R2, [R1+0x10] ;  /* 0x0000100001027983 */ /* 0x000ea20000100800 */
[----:B------:R-:W-:Y:S02]  /*1ab50*/  UMOV UR4, 0xffffffff ;  /* 0xffffffff00047882 */ /* 0x000fe40000000000 */
[----:B------:R-:W-:Y:S02]  /*1ab60*/  IMAD.IADD R6, R6, 0x1, -R4 ;  /* 0x0000000106067824 */ /* 0x000fe400078e0a04 */
[----:B--2---:R-:W-:Y:S01]  /*1ab70*/  IMAD R4, R28, 0x3000, R2 ;  /* 0x000030001c047824 */ /* 0x004fe200078e0202 */
[----:B------:R-:W-:Y:S06]  /*1ab80*/  BRA.DIV UR4, `(.L_x_10655) ;  /* 0x0000004204d47947 */ /* 0x000fec000b800000 */
[----:B------:R-:W0:Y:S01]  /*1ab90*/  S2R R2, SR_TID.X ;  /* 0x0000000000027919 */ /* 0x000e220000002100 */
[----:B------:R-:W-:Y:S01]  /*1aba0*/  ULDC UR4, c[0x0][0x2f4] ;  /* 0x0000bd0000047ab9 */ /* 0x000fe20000000800 */
[----:B------:R-:W-:Y:S01]  /*1abb0*/  IMAD R4, R4, 0x2, R16 ;  /* 0x0000000204047824 */ /* 0x000fe200078e0210 */
[----:B------:R-:W2:Y:S04]  /*1abc0*/  SHFL.IDX PT, R14, R18, RZ, 0x1c1f ;  /* 0x001c1fff120e7589 */ /* 0x000ea800000e0000 */
[----:B-1----:R-:W1:Y:S01]  /*1abd0*/  SHFL.IDX PT, R3, R22, RZ, 0x1c1f ;  /* 0x001c1fff16037589 */ /* 0x002e6200000e0000 */
[----:B0-----:R-:W-:-:S05]  /*1abe0*/  IMAD.SHL.U32 R7, R2, 0x8, RZ ;  /* 0x0000000802077824 */ /* 0x001fca00078e00ff */
        /* <DEDUP_REMOVED lines=37> */
.L_x_10805:
        /* <DEDUP_REMOVED lines=13> */
.L_x_10656:
        /* <DEDUP_REMOVED lines=11> */
.L_x_10657:
[----:B------:R-:W2:Y:S01]  /*1afc0*/  LDL.LU R2, [R1] ;  /* 0x0000000001027983 */ /* 0x000ea20000300800 */
[----:B------:R-:W-:Y:S01]  /*1afd0*/  VIADD R28, R28, 0x1 ;  /* 0x000000011c1c7836 */ /* 0x000fe20000000000 */
[----:B------:R0:W-:Y:S04]  /*1afe0*/  SYNCS.ARRIVE.TRANS64.A1T0 RZ, [R0+URZ+0x2d850], RZ ;  /* 0x02d850ff00ff79a7 */ /* 0x0001e8000810003f */
[----:B------:R-:W-:-:S04]  /*1aff0*/  ISETP.NE.AND P0, PT, R28, 0x2, PT ;  /* 0x000000021c00780c */ /* 0x000fc80003f05270 */
[----:B0-----:R-:W-:Y:S02]  /*1b000*/  SEL R0, RZ, 0x1, P0 ;  /* 0x00000001ff007807 */ /* 0x001fe40000000000 */
[----:B------:R-:W-:Y:S02]  /*1b010*/  SEL R28, R28, RZ, P0 ;  /* 0x000000ff1c1c7207 */ /* 0x000fe40000000000 */
[----:B--2---:R-:W-:-:S05]  /*1b020*/  LOP3.LUT R2, R2, R0, RZ, 0x3c, !PT ;  /* 0x0000000002027212 */ /* 0x004fca00078e3cff */
[----:B------:R0:W-:Y:S02]  /*1b030*/  STL [R1], R2 ;  /* 0x0000000201007387 */ /* 0x0001e40000100800 */
.L_x_10616:
[----:B------:R-:W-:Y:S05]  /*1b040*/  BSYNC B7 ;  /* 0x0000000000077941 */ /* 0x000fea0003800000 */
.L_x_10614:
[----:B------:R-:W-:-:S13]  /*1b050*/  LOP3.LUT P0, RZ, R19, 0x10, RZ, 0xc0, !PT ;  /* 0x0000001013ff7812 */ /* 0x000fda000780c0ff */
[----:B------:R-:W-:Y:S05]  /*1b060*/  @!P0 BRA `(.L_x_10658) ;  /* 0x0000000000248947 */ /* 0x000fea0003800000 */
[----:B------:R-:W-:Y:S05]  /*1b070*/  WARPSYNC.ALL ;  /* 0x0000000000007948 */ /* 0x000fea0003800000 */
[----:B------:R-:W3:Y:S08]  /*1b080*/  S2UR UR5, SR_CgaCtaId ;  /* 0x00000000000579c3 */ /* 0x000ef00000008800 */
[----:B------:R-:W-:Y:S06]  /*1b090*/  BAR.SYNC.DEFER_BLOCKING 0x5, 0x200 ;  /* 0x0148000000007b1d */ /* 0x000fec0000010000 */
[----:B------:R-:W-:-:S02]  /*1b0a0*/  UMOV UR4, 0x400 ;  /* 0x0000040000047882 */ /* 0x000fc40000000000 */
[----:B---3--:R-:W-:-:S06]  /*1b0b0*/  ULEA UR4, UR5, UR4, 0x18 ;  /* 0x0000000405047291 */ /* 0x008fcc000f8ec03f */
[----:B------:R-:W-:-:S05]  /*1b0c0*/  IMAD.U32 R16, RZ, RZ, UR4 ;  /* 0x00000004ff107e24 */ /* 0x000fca000f8e00ff */
[----:B------:R3:W4:Y:S01]  /*1b0d0*/  LDS.128 R24, [R16+0x2d8d0] ;  /* 0x02d8d00010187984 */ /* 0x0007220000000c00 */
[----:B------:R-:W-:Y:S06]  /*1b0e0*/  BAR.ARV 0x4, 0x200 ;  /* 0x0108000000007b1d */ /* 0x000fec0000002000 */
[----:B------:R-:W-:Y:S05]  /*1b0f0*/  BRA `(.L_x_10659) ;  /* 0x0000000800d07947 */ /* 0x000fea0003800000 */
.L_x_10658:
[----:B------:R-:W2:Y:S01]  /*1b100*/  S2R R0, SR_TID.X ;  /* 0x0000000000007919 */ /* 0x000ea20000002100 */
[----:B------:R-:W-:Y:S01]  /*1b110*/  UMOV UR4, 0xffffffff ;  /* 0xffffffff00047882 */ /* 0x000fe20000000000 */
[----:B--2---:R-:W-:-:S04]  /*1b120*/  LOP3.LUT R8, R0, 0x1f, RZ, 0xc0, !PT ;  /* 0x0000001f00087812 */ /* 0x004fc800078ec0ff */
[----:B------:R-:W-:Y:S01]  /*1b130*/  ISETP.NE.AND P0, PT, R8, 0x1f, PT ;  /* 0x0000001f0800780c */ /* 0x000fe20003f05270 */
[----:B------:R-:W-:-:S12]  /*1b140*/  BRA.DIV UR4, `(.L_x_10660) ;  /* 0x0000004204d47947 */ /* 0x000fd8000b800000 */
[----:B-1----:R-:W-:Y:S01]  /*1b150*/  IADD3 R9, R27, R8, RZ ;  /* 0x000000081b097210 */ /* 0x002fe20007ffe0ff */
[----:B------:R-:W-:-:S03]  /*1b160*/  ULDC UR4, c[0x0][0xc3c] ;  /* 0x00030f0000047ab9 */ /* 0x000fc60000000800 */
[----:B------:R-:W-:-:S13]  /*1b170*/  ISETP.GE.OR P1, PT, R9, UR4, !P0 ;  /* 0x0000000409007c0c */ /* 0x000fda000c726670 */
[----:B0-----:R-:W0:Y:S08]  /*1b180*/  @!P1 LDC.64 R2, c[0x0][0xc80] ;  /* 0x00032000ff029b82 */ /* 0x001e300000000a00 */
        /* <DEDUP_REMOVED lines=34> */
.L_x_10815:
[----:B------:R-:W-:Y:S02]  /*1b3b0*/  ULDC UR4, c[0x0][0xc38] ;  /* 0x00030e0000047ab9 */ /* 0x000fe40000000800 */
[----:B------:R-:W-:-:S04]  /*1b3c0*/  IMAD.U32 R3, RZ, RZ, UR4 ;  /* 0x00000004ff037e24 */ /* 0x000fc8000f8e00ff */
[----:B-1----:R-:W-:-:S04]  /*1b3d0*/  IMAD R5, R14, R3, RZ ;  /* 0x000000030e057224 */ /* 0x002fc800078e02ff */
[----:B------:R-:W-:-:S05]  /*1b3e0*/  IMAD.IADD R6, R6, 0x1, R5 ;  /* 0x0000000106067824 */ /* 0x000fca00078e0205 */
[----:B------:R-:W-:-:S13]  /*1b3f0*/  ISETP.GT.AND P6, PT, R6, R0, PT ;  /* 0x000000000600720c */ /* 0x000fda0003fc4270 */
[----:B------:R-:W-:Y:S05]  /*1b400*/  @P6 BRA `(.L_x_10661) ;  /* 0x0000000000a46947 */ /* 0x000fea0003800000 */
.L_x_10664:
        /* <DEDUP_REMOVED lines=35> */
.L_x_10823:
[----:B------:R-:W-:Y:S02]  /*1b640*/  ULDC UR4, c[0x0][0xc38] ;  /* 0x00030e0000047ab9 */ /* 0x000fe40000000800 */
[----:B------:R-:W-:-:S04]  /*1b650*/  IMAD.U32 R3, RZ, RZ, UR4 ;  /* 0x00000004ff037e24 */ /* 0x000fc8000f8e00ff */
[----:B-1----:R-:W-:-:S04]  /*1b660*/  IMAD R5, R14, R3, RZ ;  /* 0x000000030e057224 */ /* 0x002fc800078e02ff */
[----:B------:R-:W-:-:S05]  /*1b670*/  IMAD.IADD R6, R5, 0x1, R6 ;  /* 0x0000000105067824 */ /* 0x000fca00078e0206 */
[----:B------:R-:W-:-:S13]  /*1b680*/  ISETP.GT.AND P6, PT, R6, R0, PT ;  /* 0x000000000600720c */ /* 0x000fda0003fc4270 */
[----:B------:R-:W-:Y:S05]  /*1b690*/  @!P6 BRA `(.L_x_10664) ;  /* 0xfffffffc005ce947 */ /* 0x000fea000383ffff */
.L_x_10661:
        /* <DEDUP_REMOVED lines=9> */
.L_x_10828:
[----:B------:R-:W-:-:S13]  /*1b730*/  ISETP.NE.AND P0, PT, R6, RZ, PT ;  /* 0x000000ff0600720c */ /* 0x000fda0003f05270 */
[----:B------:R-:W-:Y:S05]  /*1b740*/  @!P0 BRA `(.L_x_10666) ;  /* 0x0000000000108947 */ /* 0x000fea0003800000 */
[----:B------:R-:W-:Y:S01]  /*1b750*/  UMOV UR4, 0xffffffff ;  /* 0xffffffff00047882 */ /* 0x000fe20000000000 */
[----:B------:R-:W-:Y:S02]  /*1b760*/  VIADD R12, R5, 0xffffffff ;  /* 0xffffffff050c7836 */ /* 0x000fe40000000000 */
[----:B------:R-:W-:Y:S05]  /*1b770*/  BRA.DIV UR4, `(.L_x_10667) ;  /* 0x0000004604987947 */ /* 0x000fea000b800000 */
[----:B------:R4:W0:Y:S02]  /*1b780*/  SHFL.IDX PT, R24, R2, R12, 0x1f ;  /* 0x00001f0c02187589 */ /* 0x00082400000e0000 */
.L_x_10666:
        /* <DEDUP_REMOVED lines=58> */
.L_x_10662:
[----:B------:R-:W-:Y:S01]  /*1bb30*/  UMOV UR4, URZ ;  /* 0x0000003f00047c82 */ /* 0x000fe20008000000 */
[----:B------:R-:W-:Y:S01]  /*1bb40*/  UMOV UR5, URZ ;  /* 0x0000003f00057c82 */ /* 0x000fe20008000000 */
[----:B------:R-:W-:Y:S01]  /*1bb50*/  ULDC UR6, c[0x0][0xc3c] ;  /* 0x00030f0000067ab9 */ /* 0x000fe20000000800 */
[----:B------:R-:W-:Y:S02]  /*1bb60*/  IMAD.MOV.U32 R24, RZ, RZ, R0 ;  /* 0x000000ffff187224 */ /* 0x000fe400078e0000 */
[----:B------:R-:W-:Y:S02]  /*1bb70*/  IMAD.U32 R25, RZ, RZ, UR4 ;  /* 0x00000004ff197e24 */ /* 0x000fe4000f8e00ff */
[----:B------:R-:W-:Y:S02]  /*1bb80*/  IMAD.U32 R26, RZ, RZ, UR5 ;  /* 0x00000005ff1a7e24 */ /* 0x000fe4000f8e00ff */
[----:B------:R-:W-:-:S07]  /*1bb90*/  IMAD.U32 R27, RZ, RZ, UR6 ;  /* 0x00000006ff1b7e24 */ /* 0x000fce000f8e00ff */
.L_x_10668:
        /* <DEDUP_REMOVED lines=10> */
.L_x_10659:
[----:B------:R-:W-:Y:S02]  /*1bc40*/  ULDC UR4, c[0x0][0xc3c] ;  /* 0x00030f0000047ab9 */ /* 0x000fe40000000800 */
[----:B----4-:R-:W-:-:S13]  /*1bc50*/  ISETP.GE.AND P0, PT, R27, UR4, PT ;  /* 0x000000041b007c0c */ /* 0x010fda000bf06270 */
[----:B------:R-:W-:Y:S05]  /*1bc60*/  @!P0 BRA `(.L_x_10669) ;  /* 0xffffff9c00f08947 */ /* 0x000fea000383ffff */
[----:B------:R-:W-:Y:S05]  /*1bc70*/  BSYNC B8 ;  /* 0x0000000000087941 */ /* 0x000fea0003800000 */
.L_x_10566:
[----:B0-----:R-:W4:Y:S01]  /*1bc80*/  LDL.LU R0, [R1+0x4c] ;  /* 0x00004c0001007983 */ /* 0x001f220000300800 */
[----:B------:R-:W-:Y:S01]  /*1bc90*/  BSSY B0, `(.L_x_10670) ;  /* 0x000000b000007945 */ /* 0x000fe20003800000 */
[----:B-1----:R-:W0:Y:S01]  /*1bca0*/  S2R R5, SR_CgaCtaId ;  /* 0x0000000000057919 */ /* 0x002e220000008800 */
[----:B----4-:R-:W-:-:S05]  /*1bcb0*/  VIADD R0, R0, 0x1 ;  /* 0x0000000100007836 */ /* 0x010fca0000000000 */
        /* <DEDUP_REMOVED lines=8> */
.L_x_10831:
[----:B------:R-:W-:Y:S05]  /*1bd40*/  BSYNC B0 ;  /* 0x0000000000007941 */ /* 0x000fea0003800000 */
.L_x_10670:
[----:B------:R-:W-:-:S03]  /*1bd50*/  UMOV UR4, 0xffffffff ;  /* 0xffffffff00047882 */ /* 0x000fc60000000000 */
[----:B------:R-:W-:Y:S05]  /*1bd60*/  BRA.DIV UR4, `(.L_x_10672) ;  /* 0x0000004204587947 */ /* 0x000fea000b800000 */
[----:B0-----:R-:W0:Y:S02]  /*1bd70*/  S2R R0, SR_TID.X ;  /* 0x0000000000007919 */ /* 0x001e240000002100 */
[----:B0-----:R-:W-:-:S04]  /*1bd80*/  SHF.R.U32.HI R0, RZ, 0x5, R0 ;  /* 0x00000005ff007819 */ /* 0x001fc80000011600 */
[----:B------:R-:W-:-:S05]  /*1bd90*/  LOP3.LUT R0, R0, 0x3, RZ, 0xc0, !PT ;  /* 0x0000000300007812 */ /* 0x000fca00078ec0ff */
[----:B------:R0:W1:Y:S02]  /*1bda0*/  SHFL.IDX PT, R14, R0, RZ, 0x1f ;  /* 0x00001fff000e7589 */ /* 0x00006400000e0000 */
.L_x_10834:
[----:B-1----:R-:W-:-:S13]  /*1bdb0*/  ISETP.NE.AND P0, PT, R14, RZ, PT ;  /* 0x000000ff0e00720c */ /* 0x002fda0003f05270 */
[----:B------:R-:W-:Y:S05]  /*1bdc0*/  @P0 BRA `(.L_x_10405) ;  /* 0x0000000000900947 */ /* 0x000fea0003800000 */
[----:B------:R-:W-:-:S03]  /*1bdd0*/  UMOV UR4, 0xffffffff ;  /* 0xffffffff00047882 */ /* 0x000fc60000000000 */
[----:B------:R-:W-:Y:S05]  /*1bde0*/  BRA.DIV UR4, `(.L_x_10673) ;  /* 0x00000042046c7947 */ /* 0x000fea000b800000 */
[----:B------:R-:W-:-:S13]  /*1bdf0*/  ELECT P6, URZ, PT ;  /* 0x00000000003f782f */ /* 0x000fda00038c0000 */
.L_x_10837:
[----:B------:R-:W-:Y:S05]  /*1be00*/  @!P6 BRA `(.L_x_10405) ;  /* 0x000000000080e947 */ /* 0x000fea0003800000 */
[----:B------:R-:W-:-:S06]  /*1be10*/  ULOP3.LUT UR4, UR36, 0x2, URZ, 0xfc, !UPT ;  /* 0x0000000224047892 */ /* 0x000fcc000f8efc3f */
[----:B0-----:R-:W-:-:S05]  /*1be20*/  IMAD.U32 R0, RZ, RZ, UR4 ;  /* 0x00000004ff007e24 */ /* 0x001fca000f8e00ff */
[----:B------:R-:W-:-:S13]  /*1be30*/  ISETP.NE.AND P0, PT, R0, 0x3, PT ;  /* 0x000000030000780c */ /* 0x000fda0003f05270 */
[----:B------:R-:W-:Y:S05]  /*1be40*/  @!P0 BRA `(.L_x_10674) ;  /* 0x0000000000048947 */ /* 0x000fea0003800000 */
[----:B------:R-:W-:Y:S01]  /*1be50*/  BPT.TRAP 0x1 ;  /* 0x000000040000795c */ /* 0x000fe20000300000 */
.L_x_10674:
[----:B------:R-:W4:Y:S01]  /*1be60*/  LDL R0, [R1] ;  /* 0x0000000001007983 */ /* 0x000f220000100800 */
[C---:B------:R-:W-:Y:S02]  /*1be70*/  IMAD R3, R28.reuse, 0x8, R5 ;  /* 0x000000081c037824 */ /* 0x040fe400078e0205 */
[----:B------:R-:W-:-:S05]  /*1be80*/  VIADD R28, R28, 0x1 ;  /* 0x000000011c1c7836 */ /* 0x000fca0000000000 */
[----:B------:R-:W-:Y:S02]  /*1be90*/  ISETP.NE.AND P2, PT, R28, 0x2, PT ;  /* 0x000000021c00780c */ /* 0x000fe40003f45270 */
[----:B----4-:R-:W-:Y:S02]  /*1bea0*/  SHF.L.U32 R2, R0, 0x1f, RZ ;  /* 0x0000001f00027819 */ /* 0x010fe400000006ff */
[----:B------:R-:W-:Y:S02]  /*1beb0*/  SEL R0, RZ, 0x1, P2 ;  /* 0x00000001ff007807 */ /* 0x000fe40001000000 */
[----:B------:R-:W0:Y:S02]  /*1bec0*/  SYNCS.PHASECHK.TRANS64.TRYWAIT P1, [R3+URZ+0x2d840], R2 ;  /* 0x02d84002030075a7 */ /* 0x000e24000802017f */
[----:B0-----:R-:W-:Y:S05]  /*1bed0*/  @!P1 BRA `(.L_x_10675) ;  /* 0x0000004000509947 */ /* 0x001fea0003800000 */
.L_x_10838:
[----:B------:R-:W4:Y:S01]  /*1bee0*/  LDL.LU R4, [R1] ;  /* 0x0000000001047983 */ /* 0x000f220000300800 */
[----:B------:R-:W-:Y:S02]  /*1bef0*/  SEL R28, R28, RZ, P2 ;  /* 0x000000ff1c1c7207 */ /* 0x000fe40001000000 */
[----:B----4-:R-:W-:Y:S01]  /*1bf00*/  LOP3.LUT R0, R4, R0, RZ, 0x3c, !PT ;  /* 0x0000000004007212 */ /* 0x010fe200078e3cff */
[----:B------:R-:W-:Y:S06]  /*1bf10*/  @!P0 BRA `(.L_x_10676) ;  /* 0x0000000000048947 */ /* 0x000fec0003800000 */
[----:B------:R-:W-:Y:S01]  /*1bf20*/  BPT.TRAP 0x1 ;  /* 0x000000040000795c */ /* 0x000fe20000300000 */
.L_x_10676:
[----:B------:R-:W-:Y:S01]  /*1bf30*/  IMAD R5, R28, 0x8, R5 ;  /* 0x000000081c057824 */ /* 0x000fe200078e0205 */
[----:B------:R-:W-:-:S04]  /*1bf40*/  SHF.L.U32 R0, R0, 0x1f, RZ ;  /* 0x0000001f00007819 */ /* 0x000fc800000006ff */
[----:B------:R-:W1:Y:S02]  /*1bf50*/  SYNCS.PHASECHK.TRANS64.TRYWAIT P1, [R5+URZ+0x2d840], R0 ;  /* 0x02d84000050075a7 */ /* 0x000e64000802017f */
[----:B-1----:R-:W-:Y:S05]  /*1bf60*/  @!P1 BRA `(.L_x_10677) ;  /* 0x0000004000409947 */ /* 0x002fea0003800000 */
.L_x_10839:
[----:B------:R-:W-:Y:S05]  /*1bf70*/  @!P0 BRA `(.L_x_10678) ;  /* 0x0000000000048947 */ /* 0x000fea0003800000 */
[----:B------:R-:W-:Y:S01]  /*1bf80*/  BPT.TRAP 0x1 ;  /* 0x000000040000795c */ /* 0x000fe20000300000 */
.L_x_10678:
[----:B------:R-:W4:Y:S02]  /*1bf90*/  SYNCS.PHASECHK.TRANS64.TRYWAIT P1, [R3+URZ+0x2d860], R2 ;  /* 0x02d86002030075a7 */ /* 0x000f24000802017f */
[----:B----4-:R-:W-:Y:S05]  /*1bfa0*/  @!P1 BRA `(.L_x_10679) ;  /* 0x0000004000449947 */ /* 0x010fea0003800000 */
.L_x_10840:
[----:B------:R-:W-:Y:S05]  /*1bfb0*/  @!P0 BRA `(.L_x_10680) ;  /* 0x0000000000048947 */ /* 0x000fea0003800000 */
[----:B------:R-:W-:Y:S01]  /*1bfc0*/  BPT.TRAP 0x1 ;  /* 0x000000040000795c */ /* 0x000fe20000300000 */
.L_x_10680:
[----:B------:R0:W0:Y:S02]  /*1bfd0*/  SYNCS.PHASECHK.TRANS64.TRYWAIT P0, [R5+URZ+0x2d860], R0 ;  /* 0x02d86000050075a7 */ /* 0x000024000800017f */
[----:B0-----:R-:W-:Y:S05]  /*1bfe0*/  @!P0 NANOSLEEP.SYNCS 0x989680 ;  /* 0x009896800000895d */ /* 0x001fea0003900000 */
[----:B------:R-:W0:Y:S02]  /*1bff0*/  @!P0 SYNCS.PHASECHK.TRANS64 P0, [R5+URZ+0x2d860], R0 ;  /* 0x02d86000050085a7 */ /* 0x000e24000800007f */
[----:B0-----:R-:W-:Y:S05]  /*1c000*/  @!P0 BRA `(.L_x_10680) ;  /* 0xfffffffc00f08947 */ /* 0x001fea000383ffff */
.L_x_10405:
[----:B------:R-:W-:Y:S05]  /*1c010*/  BSYNC B9 ;  /* 0x0000000000097941 */ /* 0x000fea0003800000 */
.L_x_10402:
[----:B------:R-:W-:Y:S05]  /*1c020*/  EXIT ;  /* 0x000000000000794d */ /* 0x000fea0003800000 */
.L_x_10423:
[----:B0-----:R0:W1:Y:S02]  /*1c030*/  SYNCS.PHASECHK.TRANS64.TRYWAIT P4, [R53+URZ+0x2d890], R80 ;  /* 0x02d89050350075a7 */ /* 0x001064000808017f */
[----:B-1----:R-:W-:Y:S05]  /*1c040*/  @!P4 NANOSLEEP.SYNCS 0x989680 ;  /* 0x009896800000c95d */ /* 0x002fea0003900000 */
[----:B------:R-:W1:Y:S02]  /*1c050*/  @!P4 SYNCS.PHASECHK.TRANS64 P4, [R53+URZ+0x2d890], R80 ;  /* 0x02d890503500c5a7 */ /* 0x000e64000808007f */
[----:B-1----:R-:W-:Y:S05]  /*1c060*/  @!P4 BRA `(.L_x_10423) ;  /* 0xfffffffc00f0c947 */ /* 0x002fea000383ffff */
[----:B------:R-:W-:Y:S05]  /*1c070*/  BRA `(.L_x_10681) ;  /* 0xfffffe74002c7947 */ /* 0x000fea000383ffff */
.L_x_10424:
        /* <DEDUP_REMOVED lines=8> */
.L_x_10683:
[----:B------:R-:W-:Y:S05]  /*1c100*/  BSYNC B1 ;  /* 0x0000000000017941 */ /* 0x000fea0003800000 */
.L_x_10682:
        /* <DEDUP_REMOVED lines=8> */
.L_x_10684:
[----:B------:R-:W-:Y:S01]  /*1c190*/  IMAD.MOV.U32 R56, RZ, RZ, R14 ;  /* 0x000000ffff387224 */ /* 0x000fe200078e000e */
[----:B------:R-:W-:Y:S06]  /*1c1a0*/  BRA `(.L_x_10685) ;  /* 0xfffffe7000f47947 */ /* 0x000fec000383ffff */
.L_x_10452:
[----:B0-----:R0:W1:Y:S02]  /*1c1b0*/  SYNCS.PHASECHK.TRANS64.TRYWAIT P4, [R53+URZ+0x2d890], R80 ;  /* 0x02d89050350075a7 */ /* 0x001064000808017f */
[----:B-1----:R-:W-:Y:S05]  /*1c1c0*/  @!P4 NANOSLEEP.SYNCS 0x989680 ;  /* 0x009896800000c95d */ /* 0x002fea0003900000 */
[----:B------:R-:W1:Y:S02]  /*1c1d0*/  @!P4 SYNCS.PHASECHK.TRANS64 P4, [R53+URZ+0x2d890], R80 ;  /* 0x02d890503500c5a7 */ /* 0x000e64000808007f */
[----:B-1----:R-:W-:Y:S05]  /*1c1e0*/  @!P4 BRA `(.L_x_10452) ;  /* 0xfffffffc00f0c947 */ /* 0x002fea000383ffff */
[----:B------:R-:W-:Y:S05]  /*1c1f0*/  BRA `(.L_x_10686) ;  /* 0xfffffe8c00fc7947 */ /* 0x000fea000383ffff */
.L_x_10453:
        /* <DEDUP_REMOVED lines=8> */
.L_x_10688:
[----:B------:R-:W-:Y:S05]  /*1c280*/  BSYNC B1 ;  /* 0x0000000000017941 */ /* 0x000fea0003800000 */
.L_x_10687:
        /* <DEDUP_REMOVED lines=8> */
.L_x_10689:
[----:B------:R-:W-:Y:S01]  /*1c310*/  IMAD.MOV.U32 R84, RZ, RZ, R14 ;  /* 0x000000ffff547224 */ /* 0x000fe200078e000e */
[----:B------:R-:W-:Y:S06]  /*1c320*/  BRA `(.L_x_10690) ;  /* 0xfffffe8c00c47947 */ /* 0x000fec000383ffff */
.L_x_10466:
[----:B0-----:R0:W1:Y:S02]  /*1c330*/  SYNCS.PHASECHK.TRANS64.TRYWAIT P3, [R53+URZ+0x2d890], R80 ;  /* 0x02d89050350075a7 */ /* 0x001064000806017f */
[----:B-1----:R-:W-:Y:S05]  /*1c340*/  @!P3 NANOSLEEP.SYNCS 0x989680 ;  /* 0x009896800000b95d */ /* 0x002fea0003900000 */
[----:B------:R-:W1:Y:S02]  /*1c350*/  @!P3 SYNCS.PHASECHK.TRANS64 P3, [R53+URZ+0x2d890], R80 ;  /* 0x02d890503500b5a7 */ /* 0x000e64000806007f */
[----:B-1----:R-:W-:Y:S05]  /*1c360*/  @!P3 BRA `(.L_x_10466) ;  /* 0xfffffffc00f0b947 */ /* 0x002fea000383ffff */
[----:B------:R-:W-:Y:S05]  /*1c370*/  BRA `(.L_x_10691) ;  /* 0xfffffea400d87947 */ /* 0x000fea000383ffff */
.L_x_10467:
[----:B------:R-:W-:Y:S01]  /*1c380*/  BSSY B1, `(.L_x_10692) ;  /* 0x0000007000017945 */ /* 0x000fe20003800000 */
[----:B------:R-:W-:Y:S02]  /*1c390*/  IMAD.MOV.U32 R12, RZ, RZ, RZ ;  /* 0x000000ffff0c7224 */ /* 0x000fe400078e00ff */
[----:B------:R-:W-:Y:S02]  /*1c3a0*/  IMAD.MOV.U32 R11, RZ, RZ, 0x1e1f ;  /* 0x00001e1fff0b7424 */ /* 0x000fe400078e00ff */
[----:B------:R-:W-:-:S07]  /*1c3b0*/  IMAD.MOV.U32 R15, RZ, RZ, -0x1 ;  /* 0xffffffffff0f7424 */ /* 0x000fce00078e00ff */
[----:B0-----:R-:W-:Y:S05]  /*1c3c0*/  WARPSYNC.COLLECTIVE R15, `(.L_x_10693) ;  /* 0x000000000f087348 */ /* 0x001fea0003c00000 */
[----:B------:R1:W2:Y:S02]  /*1c3d0*/  SHFL.IDX P6, R14, R13, R12, R11 ;  /* 0x0000000c0d0e7389 */ /* 0x0002a400000c000b */
[----:B012---:R-:W-:Y:S01]  /*1c3e0*/  ENDCOLLECTIVE ;  /* 0x000000000000791b */ /* 0x007fe20003800000 */
.L_x_10693:
[----:B------:R-:W-:Y:S05]  /*1c3f0*/  BSYNC B1 ;  /* 0x0000000000017941 */ /* 0x000fea0003800000 */
.L_x_10692:
        /* <DEDUP_REMOVED lines=8> */
.L_x_10694:
[----:B------:R-:W-:Y:S01]  /*1c480*/  IMAD.MOV.U32 R35, RZ, RZ, R14 ;  /* 0x000000ffff237224 */ /* 0x000fe200078e000e */
[----:B------:R-:W-:Y:S06]  /*1c490*/  BRA `(.L_x_10695) ;  /* 0xfffffea400f47947 */ /* 0x000fec000383ffff */
.L_x_10471:
[----:B------:R0:W0:Y:S02]  /*1c4a0*/  SYNCS.PHASECHK.TRANS64.TRYWAIT P2, [R53+URZ+0x2d8b0], R80 ;  /* 0x02d8b050350075a7 */ /* 0x000024000804017f */
[----:B0-----:R-:W-:Y:S05]  /*1c4b0*/  @!P2 NANOSLEEP.SYNCS 0x989680 ;  /* 0x009896800000a95d */ /* 0x001fea0003900000 */
[----:B------:R-:W0:Y:S02]  /*1c4c0*/  @!P2 SYNCS.PHASECHK.TRANS64 P2, [R53+URZ+0x2d8b0], R80 ;  /* 0x02d8b0503500a5a7 */ /* 0x000e24000804007f */
[----:B0-----:R-:W-:Y:S05]  /*1c4d0*/  @!P2 BRA `(.L_x_10471) ;  /* 0xfffffffc00f0a947 */ /* 0x001fea000383ffff */
[----:B------:R-:W-:Y:S05]  /*1c4e0*/  BRA `(.L_x_10696) ;  /* 0xfffffea800d07947 */ /* 0x000fea000383ffff */
.L_x_10479:
[----:B------:R-:W-:Y:S01]  /*1c4f0*/  BSSY B0, `(.L_x_10697) ;  /* 0x0000007000007945 */ /* 0x000fe20003800000 */
[----:B------:R-:W-:Y:S02]  /*1c500*/  IMAD.MOV.U32 R12, RZ, RZ, RZ ;  /* 0x000000ffff0c7224 */ /* 0x000fe400078e00ff */
[----:B------:R-:W-:Y:S02]  /*1c510*/  IMAD.MOV.U32 R11, RZ, RZ, 0x1f ;  /* 0x0000001fff0b7424 */ /* 0x000fe400078e00ff */
[----:B------:R-:W-:-:S07]  /*1c520*/  IMAD.MOV.U32 R15, RZ, RZ, -0x1 ;  /* 0xffffffffff0f7424 */ /* 0x000fce00078e00ff */
[----:B-----5:R-:W-:Y:S05]  /*1c530*/  WARPSYNC.COLLECTIVE R15, `(.L_x_10698) ;  /* 0x000000000f087348 */ /* 0x020fea0003c00000 */
[----:B------:R0:W1:Y:S02]  /*1c540*/  SHFL.IDX P6, R14, R13, R12, R11 ;  /* 0x0000000c0d0e7389 */ /* 0x00006400000c000b */
[----:B01---5:R-:W-:Y:S01]  /*1c550*/  ENDCOLLECTIVE ;  /* 0x000000000000791b */ /* 0x023fe20003800000 */
.L_x_10698:
[----:B------:R-:W-:Y:S05]  /*1c560*/  BSYNC B0 ;  /* 0x0000000000007941 */ /* 0x000fea0003800000 */
.L_x_10697:
[----:B------:R0:W-:Y:S01]  /*1c570*/  STL [R1+0x7c], R14 ;  /* 0x00007c0e01007387 */ /* 0x0001e20000100800 */
[----:B------:R-:W-:Y:S05]  /*1c580*/  BRA `(.L_x_10699) ;  /* 0xfffffeb4002c7947 */ /* 0x000fea000383ffff */
.L_x_10490:
[----:B------:R-:W-:Y:S01]  /*1c590*/  BSSY B1, `(.L_x_10700) ;  /* 0x0000008000017945 */ /* 0x000fe20003800000 */
[----:B------:R-:W-:Y:S01]  /*1c5a0*/  IMAD.MOV.U32 R13, RZ, RZ, R25 ;  /* 0x000000ffff0d7224 */ /* 0x000fe200078e0019 */
[----:B------:R-:W-:Y:S01]  /*1c5b0*/  MOV R15, 0xffffffff ;  /* 0xffffffff000f7802 */ /* 0x000fe20000000f00 */
[----:B------:R-:W-:Y:S02]  /*1c5c0*/  IMAD.MOV.U32 R12, RZ, RZ, RZ ;  /* 0x000000ffff0c7224 */ /* 0x000fe400078e00ff */
[----:B------:R-:W-:-:S07]  /*1c5d0*/  IMAD.MOV.U32 R11, RZ, RZ, 0x1e1f ;  /* 0x00001e1fff0b7424 */ /* 0x000fce00078e00ff */
[----:B0-----:R-:W-:Y:S05]  /*1c5e0*/  WARPSYNC.COLLECTIVE R15, `(.L_x_10701) ;  /* 0x000000000f087348 */ /* 0x001fea0003c00000 */
[----:B0-----:R0:W1:Y:S02]  /*1c5f0*/  SHFL.IDX P6, R14, R13, R12, R11 ;  /* 0x0000000c0d0e7389 */ /* 0x00106400000c000b */
[----:B01----:R-:W-:Y:S01]  /*1c600*/  ENDCOLLECTIVE ;  /* 0x000000000000791b */ /* 0x003fe20003800000 */
.L_x_10701:
[----:B------:R-:W-:Y:S05]  /*1c610*/  BSYNC B1 ;  /* 0x0000000000017941 */ /* 0x000fea0003800000 */
.L_x_10700:
        /* <DEDUP_REMOVED lines=8> */
.L_x_10702:
[----:B------:R-:W-:Y:S02]  /*1c6a0*/  IMAD.MOV.U32 R13, RZ, RZ, R37 ;  /* 0x000000ffff0d7224 */ /* 0x000fe400078e0025 */
[----:B------:R-:W-:-:S07]  /*1c6b0*/  IMAD.MOV.U32 R38, RZ, RZ, R14 ;  /* 0x000000ffff267224 */ /* 0x000fce00078e000e */
[----:B------:R-:W-:Y:S05]  /*1c6c0*/  WARPSYNC.COLLECTIVE R15, `(.L_x_10703) ;  /* 0x000000000f087348 */ /* 0x000fea0003c00000 */
[----:B------:R0:W1:Y:S02]  /*1c6d0*/  SHFL.IDX P6, R14, R13, R12, R11 ;  /* 0x0000000c0d0e7389 */ /* 0x00006400000c000b */
[----:B01----:R-:W-:Y:S01]  /*1c6e0*/  ENDCOLLECTIVE ;  /* 0x000000000000791b */ /* 0x003fe20003800000 */
.L_x_10703:
[----:B------:R-:W-:Y:S02]  /*1c6f0*/  IMAD.MOV.U32 R13, RZ, RZ, R39 ;  /* 0x000000ffff0d7224 */ /* 0x000fe400078e0027 */
[----:B------:R-:W-:-:S07]  /*1c700*/  IMAD.MOV.U32 R0, RZ, RZ, R14 ;  /* 0x000000ffff007224 */ /* 0x000fce00078e000e */
[----:B------:R-:W-:Y:S05]  /*1c710*/  WARPSYNC.COLLECTIVE R15, `(.L_x_10704) ;  /* 0x000000000f087348 */ /* 0x000fea0003c00000 */
[----:B------:R0:W1:Y:S02]  /*1c720*/  SHFL.IDX P6, R14, R13, R12, R11 ;  /* 0x0000000c0d0e7389 */ /* 0x00006400000c000b */
[----:B01----:R-:W-:Y:S01]  /*1c730*/  ENDCOLLECTIVE ;  /* 0x000000000000791b */ /* 0x003fe20003800000 */
.L_x_10704:
[----:B------:R-:W-:Y:S01]  /*1c740*/  IMAD.MOV.U32 R39, RZ, RZ, R14 ;  /* 0x000000ffff277224 */ /* 0x000fe200078e000e */
[----:B------:R-:W-:Y:S06]  /*1c750*/  BRA `(.L_x_10705) ;  /* 0xfffffeb800347947 */ /* 0x000fec000383ffff */
.L_x_10494:
[----:B0-----:R0:W1:Y:S02]  /*1c760*/  SYNCS.PHASECHK.TRANS64.TRYWAIT P0, [R2+URZ+0x2d800], R3 ;  /* 0x02d80003020075a7 */ /* 0x001064000800017f */
[----:B-1----:R-:W-:Y:S05]  /*1c770*/  @!P0 NANOSLEEP.SYNCS 0x989680 ;  /* 0x009896800000895d */ /* 0x002fea0003900000 */
[----:B------:R-:W1:Y:S02]  /*1c780*/  @!P0 SYNCS.PHASECHK.TRANS64 P0, [R2+URZ+0x2d800], R3 ;  /* 0x02d80003020085a7 */ /* 0x000e64000800007f */
[----:B-1----:R-:W-:Y:S05]  /*1c790*/  @!P0 BRA `(.L_x_10494) ;  /* 0xfffffffc00f08947 */ /* 0x002fea000383ffff */
[----:B------:R-:W-:Y:S05]  /*1c7a0*/  BRA `(.L_x_10706) ;  /* 0xfffffec0007c7947 */ /* 0x000fea000383ffff */
.L_x_10506:
[----:B------:R-:W-:Y:S01]  /*1c7b0*/  BSSY B1, `(.L_x_10707) ;  /* 0x0000008000017945 */ /* 0x000fe20003800000 */
[----:B------:R-:W-:Y:S02]  /*1c7c0*/  IMAD.MOV.U32 R13, RZ, RZ, R25 ;  /* 0x000000ffff0d7224 */ /* 0x000fe400078e0019 */
[----:B------:R-:W-:Y:S02]  /*1c7d0*/  IMAD.MOV.U32 R12, RZ, RZ, RZ ;  /* 0x000000ffff0c7224 */ /* 0x000fe400078e00ff */
[----:B------:R-:W-:Y:S02]  /*1c7e0*/  IMAD.MOV.U32 R11, RZ, RZ, 0x1e1f ;  /* 0x00001e1fff0b7424 */ /* 0x000fe400078e00ff */
[----:B------:R-:W-:-:S07]  /*1c7f0*/  IMAD.MOV.U32 R15, RZ, RZ, -0x1 ;  /* 0xffffffffff0f7424 */ /* 0x000fce00078e00ff */
[----:B0-----:R-:W-:Y:S05]  /*1c800*/  WARPSYNC.COLLECTIVE R15, `(.L_x_10708) ;  /* 0x000000000f087348 */ /* 0x001fea0003c00000 */
[----:B0-----:R0:W1:Y:S02]  /*1c810*/  SHFL.IDX P6, R14, R13, R12, R11 ;  /* 0x0000000c0d0e7389 */ /* 0x00106400000c000b */
[----:B01----:R-:W-:Y:S01]  /*1c820*/  ENDCOLLECTIVE ;  /* 0x000000000000791b */ /* 0x003fe20003800000 */
.L_x_10708:
[----:B------:R-:W-:Y:S05]  /*1c830*/  BSYNC B1 ;  /* 0x0000000000017941 */ /* 0x000fea0003800000 */
.L_x_10707:
        /* <DEDUP_REMOVED lines=8> */
.L_x_10709:
[----:B------:R-:W-:Y:S02]  /*1c8c0*/  IMAD.MOV.U32 R13, RZ, RZ, R37 ;  /* 0x000000ffff0d7224 */ /* 0x000fe400078e0025 */
[----:B------:R-:W-:-:S07]  /*1c8d0*/  IMAD.MOV.U32 R3, RZ, RZ, R14 ;  /* 0x000000ffff037224 */ /* 0x000fce00078e000e */
[----:B------:R-:W-:Y:S05]  /*1c8e0*/  WARPSYNC.COLLECTIVE R15, `(.L_x_10710) ;  /* 0x000000000f087348 */ /* 0x000fea0003c00000 */
[----:B------:R0:W1:Y:S02]  /*1c8f0*/  SHFL.IDX P6, R14, R13, R12, R11 ;  /* 0x0000000c0d0e7389 */ /* 0x00006400000c000b */
[----:B01----:R-:W-:Y:S01]  /*1c900*/  ENDCOLLECTIVE ;  /* 0x000000000000791b */ /* 0x003fe20003800000 */
.L_x_10710:
[----:B------:R-:W-:Y:S02]  /*1c910*/  IMAD.MOV.U32 R13, RZ, RZ, R39 ;  /* 0x000000ffff0d7224 */ /* 0x000fe400078e0027 */
[----:B------:R-:W-:-:S07]  /*1c920*/  IMAD.MOV.U32 R37, RZ, RZ, R14 ;  /* 0x000000ffff257224 */ /* 0x000fce00078e000e */
[----:B------:R-:W-:Y:S05]  /*1c930*/  WARPSYNC.COLLECTIVE R15, `(.L_x_10711) ;  /* 0x000000000f087348 */ /* 0x000fea0003c00000 */
[----:B------:R0:W1:Y:S02]  /*1c940*/  SHFL.IDX P6, R14, R13, R12, R11 ;  /* 0x0000000c0d0e7389 */ /* 0x00006400000c000b */
[----:B01----:R-:W-:Y:S01]  /*1c950*/  ENDCOLLECTIVE ;  /* 0x000000000000791b */ /* 0x003fe20003800000 */
.L_x_10711:
[----:B------:R-:W-:Y:S01]  /*1c960*/  IMAD.MOV.U32 R38, RZ, RZ, R14 ;  /* 0x000000ffff267224 */ /* 0x000fe200078e000e */
[----:B------:R-:W-:Y:S06]  /*1c970*/  BRA `(.L_x_10712) ;  /* 0xfffffed400207947 */ /* 0x000fec000383ffff */
.L_x_10510:
[----:B0-----:R0:W1:Y:S02]  /*1c980*/  SYNCS.PHASECHK.TRANS64.TRYWAIT P0, [R2+URZ+0x2d800], R3 ;  /* 0x02d80003020075a7 */ /* 0x001064000800017f */
[----:B-1----:R-:W-:Y:S05]  /*1c990*/  @!P0 NANOSLEEP.SYNCS 0x989680 ;  /* 0x009896800000895d */ /* 0x002fea0003900000 */
[----:B------:R-:W1:Y:S02]  /*1c9a0*/  @!P0 SYNCS.PHASECHK.TRANS64 P0, [R2+URZ+0x2d800], R3 ;  /* 0x02d80003020085a7 */ /* 0x000e64000800007f */
[----:B-1----:R-:W-:Y:S05]  /*1c9b0*/  @!P0 BRA `(.L_x_10510) ;  /* 0xfffffffc00f08947 */ /* 0x002fea000383ffff */
[----:B------:R-:W-:Y:S05]  /*1c9c0*/  BRA `(.L_x_10713) ;  /* 0xfffffed800d47947 */ /* 0x000fea000383ffff */
.L_x_10518:
[----:B-1----:R1:W3:Y:S02]  /*1c9d0*/  SYNCS.PHASECHK.TRANS64.TRYWAIT P1, [R0+URZ+0x2d830], R5 ;  /* 0x02d83005000075a7 */ /* 0x0022e4000802017f */
[----:B---3--:R-:W-:Y:S05]  /*1c9e0*/  @!P1 NANOSLEEP.SYNCS 0x989680 ;  /* 0x009896800000995d */ /* 0x008fea0003900000 */
[----:B------:R-:W3:Y:S02]  /*1c9f0*/  @!P1 SYNCS.PHASECHK.TRANS64 P1, [R0+URZ+0x2d830], R5 ;  /* 0x02d83005000095a7 */ /* 0x000ee4000802007f */
[----:B---3--:R-:W-:Y:S05]  /*1ca00*/  @!P1 BRA `(.L_x_10518) ;  /* 0xfffffffc00f09947 */ /* 0x008fea000383ffff */
[----:B------:R-:W-:Y:S05]  /*1ca10*/  BRA `(.L_x_10517) ;  /* 0xfffffef000a87947 */ /* 0x000fea000383ffff */
.L_x_10525:
[----:B-1----:R1:W2:Y:S02]  /*1ca20*/  SYNCS.PHASECHK.TRANS64.TRYWAIT P2, [R9+URZ+0x2d830], R6 ;  /* 0x02d83006090075a7 */ /* 0x0022a4000804017f */
[----:B--2---:R-:W-:Y:S05]  /*1ca30*/  @!P2 NANOSLEEP.SYNCS 0x989680 ;  /* 0x009896800000a95d */ /* 0x004fea0003900000 */
[----:B------:R-:W2:Y:S02]  /*1ca40*/  @!P2 SYNCS.PHASECHK.TRANS64 P2, [R9+URZ+0x2d830], R6 ;  /* 0x02d830060900a5a7 */ /* 0x000ea4000804007f */
[----:B--2---:R-:W-:Y:S05]  /*1ca50*/  @!P2 BRA `(.L_x_10525) ;  /* 0xfffffffc00f0a947 */ /* 0x004fea000383ffff */
[----:B------:R-:W-:Y:S05]  /*1ca60*/  BRA `(.L_x_10524) ;  /* 0xffffff1c00f07947 */ /* 0x000fea000383ffff */
.L_x_10529:
[----:B-1----:R1:W2:Y:S02]  /*1ca70*/  SYNCS.PHASECHK.TRANS64.TRYWAIT P1, [R9+URZ+0x2d850], R6 ;  /* 0x02d85006090075a7 */ /* 0x0022a4000802017f */
[----:B--2---:R-:W-:Y:S05]  /*1ca80*/  @!P1 NANOSLEEP.SYNCS 0x989680 ;  /* 0x009896800000995d */ /* 0x004fea0003900000 */
[----:B------:R-:W2:Y:S02]  /*1ca90*/  @!P1 SYNCS.PHASECHK.TRANS64 P1, [R9+URZ+0x2d850], R6 ;  /* 0x02d85006090095a7 */ /* 0x000ea4000802007f */
[----:B--2---:R-:W-:Y:S05]  /*1caa0*/  @!P1 BRA `(.L_x_10529) ;  /* 0xfffffffc00f09947 */ /* 0x004fea000383ffff */
[----:B------:R-:W-:Y:S05]  /*1cab0*/  BRA `(.L_x_10526) ;  /* 0xffffff2400187947 */ /* 0x000fea000383ffff */
.L_x_10536:
[----:B-1----:R1:W2:Y:S02]  /*1cac0*/  SYNCS.PHASECHK.TRANS64.TRYWAIT P1, [R5+URZ+0x2d850], R0 ;  /* 0x02d85000050075a7 */ /* 0x0022a4000802017f */
[----:B--2---:R-:W-:Y:S05]  /*1cad0*/  @!P1 NANOSLEEP.SYNCS 0x989680 ;  /* 0x009896800000995d */ /* 0x004fea0003900000 */
[----:B------:R-:W2:Y:S02]  /*1cae0*/  @!P1 SYNCS.PHASECHK.TRANS64 P1, [R5+URZ+0x2d850], R0 ;  /* 0x02d85000050095a7 */ /* 0x000ea4000802007f */
[----:B--2---:R-:W-:Y:S05]  /*1caf0*/  @!P1 BRA `(.L_x_10536) ;  /* 0xfffffffc00f09947 */ /* 0x004fea000383ffff */
[----:B------:R-:W-:Y:S05]  /*1cb00*/  BRA `(.L_x_10535) ;  /* 0xffffff4c00147947 */ /* 0x000fea000383ffff */
.L_x_10542:
[----:B------:R-:W-:Y:S02]  /*1cb10*/  IMAD.MOV.U32 R13, RZ, RZ, R9 ;  /* 0x000000ffff0d7224 */ /* 0x000fe400078e0009 */
[----:B------:R-:W-:Y:S02]  /*1cb20*/  IMAD.MOV.U32 R12, RZ, RZ, RZ ;  /* 0x000000ffff0c7224 */ /* 0x000fe400078e00ff */
[----:B------:R-:W-:Y:S02]  /*1cb30*/  IMAD.MOV.U32 R11, RZ, RZ, 0x1c1f ;  /* 0x00001c1fff0b7424 */ /* 0x000fe400078e00ff */
[----:B------:R-:W-:-:S07]  /*1cb40*/  IMAD.MOV.U32 R15, RZ, RZ, -0x1 ;  /* 0xffffffffff0f7424 */ /* 0x000fce00078e00ff */
[----:B-----5:R-:W-:Y:S05]  /*1cb50*/  WARPSYNC.COLLECTIVE R15, `(.L_x_10714) ;  /* 0x000000000f087348 */ /* 0x020fea0003c00000 */
[----:B------:R0:W1:Y:S02]  /*1cb60*/  SHFL.IDX P6, R14, R13, R12, R11 ;  /* 0x0000000c0d0e7389 */ /* 0x00006400000c000b */
[----:B01---5:R-:W-:Y:S01]  /*1cb70*/  ENDCOLLECTIVE ;  /* 0x000000000000791b */ /* 0x023fe20003800000 */
.L_x_10714:
[----:B------:R-:W-:Y:S02]  /*1cb80*/  IMAD.MOV.U32 R13, RZ, RZ, R0 ;  /* 0x000000ffff0d7224 */ /* 0x000fe400078e0000 */
[----:B------:R-:W-:-:S07]  /*1cb90*/  IMAD.MOV.U32 R3, RZ, RZ, R14 ;  /* 0x000000ffff037224 */ /* 0x000fce00078e000e */
[----:B------:R-:W-:Y:S05]  /*1cba0*/  WARPSYNC.COLLECTIVE R15, `(.L_x_10715) ;  /* 0x000000000f087348 */ /* 0x000fea0003c00000 */
[----:B------:R0:W1:Y:S02]  /*1cbb0*/  SHFL.IDX P6, R14, R13, R12, R11 ;  /* 0x0000000c0d0e7389 */ /* 0x00006400000c000b */
[----:B01----:R-:W-:Y:S01]  /*1cbc0*/  ENDCOLLECTIVE ;  /* 0x000000000000791b */ /* 0x003fe20003800000 */
.L_x_10715:
[----:B------:R-:W-:Y:S05]  /*1cbd0*/  BRA `(.L_x_10716) ;  /* 0xffffff6400ec7947 */ /* 0x000fea000383ffff */
.L_x_10545:
[----:B------:R-:W-:Y:S01]  /*1cbe0*/  BSSY B1, `(.L_x_10717) ;  /* 0x0000008000017945 */ /* 0x000fe20003800000 */
[----:B---3--:R-:W-:Y:S01]  /*1cbf0*/  MOV R13, R9 ;  /* 0x00000009000d7202 */ /* 0x008fe20000000f00 */
[----:B------:R-:W-:Y:S02]  /*1cc00*/  IMAD.MOV.U32 R12, RZ, RZ, 0x1 ;  /* 0x00000001ff0c7424 */ /* 0x000fe400078e00ff */
[----:B------:R-:W-:Y:S02]  /*1cc10*/  IMAD.MOV.U32 R11, RZ, RZ, 0x1c1f ;  /* 0x00001c1fff0b7424 */ /* 0x000fe400078e00ff */
[----:B------:R-:W-:-:S07]  /*1cc20*/  IMAD.MOV.U32 R15, RZ, RZ, -0x1 ;  /* 0xffffffffff0f7424 */ /* 0x000fce00078e00ff */
[----:B012--5:R-:W-:Y:S05]  /*1cc30*/  WARPSYNC.COLLECTIVE R15, `(.L_x_10718) ;  /* 0x000000000f087348 */ /* 0x027fea0003c00000 */
[----:B--2---:R2:W3:Y:S02]  /*1cc40*/  SHFL.IDX P6, R14, R13, R12, R11 ;  /* 0x0000000c0d0e7389 */ /* 0x0044e400000c000b */
[----:B0123-5:R-:W-:Y:S01]  /*1cc50*/  ENDCOLLECTIVE ;  /* 0x000000000000791b */ /* 0x02ffe20003800000 */
.L_x_10718:
[----:B------:R-:W-:Y:S05]  /*1cc60*/  BSYNC B1 ;  /* 0x0000000000017941 */ /* 0x000fea0003800000 */
.L_x_10717:
        /* <DEDUP_REMOVED lines=8> */
.L_x_10719:
[----:B------:R-:W-:Y:S05]  /*1ccf0*/  BRA `(.L_x_10720) ;  /* 0xffffff6400fc7947 */ /* 0x000fea000383ffff */
.L_x_10547:
[----:B------:R-:W-:Y:S02]  /*1cd00*/  IMAD.MOV.U32 R13, RZ, RZ, R24 ;  /* 0x000000ffff0d7224 */ /* 0x000fe400078e0018 */
[----:B------:R-:W-:Y:S02]  /*1cd10*/  IMAD.MOV.U32 R12, RZ, RZ, RZ ;  /* 0x000000ffff0c7224 */ /* 0x000fe400078e00ff */
[----:B------:R-:W-:Y:S02]  /*1cd20*/  IMAD.MOV.U32 R11, RZ, RZ, 0x1c1f ;  /* 0x00001c1fff0b7424 */ /* 0x000fe400078e00ff */
[----:B------:R-:W-:-:S07]  /*1cd30*/  IMAD.MOV.U32 R15, RZ, RZ, -0x1 ;  /* 0xffffffffff0f7424 */ /* 0x000fce00078e00ff */
[----:B------:R-:W-:Y:S05]  /*1cd40*/  WARPSYNC.COLLECTIVE R15, `(.L_x_10721) ;  /* 0x000000000f087348 */ /* 0x000fea0003c00000 */
[----:B------:R0:W1:Y:S02]  /*1cd50*/  SHFL.IDX P6, R14, R13, R12, R11 ;  /* 0x0000000c0d0e7389 */ /* 0x00006400000c000b */
[----:B01----:R-:W-:Y:S01]  /*1cd60*/  ENDCOLLECTIVE ;  /* 0x000000000000791b */ /* 0x003fe20003800000 */
.L_x_10721:
[----:B------:R-:W-:Y:S02]  /*1cd70*/  IMAD.MOV.U32 R13, RZ, RZ, R0 ;  /* 0x000000ffff0d7224 */ /* 0x000fe400078e0000 */
[----:B------:R-:W-:-:S07]  /*1cd80*/  IMAD.MOV.U32 R3, RZ, RZ, R14 ;  /* 0x000000ffff037224 */ /* 0x000fce00078e000e */
[----:B------:R-:W-:Y:S05]  /*1cd90*/  WARPSYNC.COLLECTIVE R15, `(.L_x_10722) ;  /* 0x000000000f087348 */ /* 0x000fea0003c00000 */
[----:B------:R0:W1:Y:S02]  /*1cda0*/  SHFL.IDX P6, R14, R13, R12, R11 ;  /* 0x0000000c0d0e7389 */ /* 0x00006400000c000b */
[----:B01----:R-:W-:Y:S01]  /*1cdb0*/  ENDCOLLECTIVE ;  /* 0x000000000000791b */ /* 0x003fe20003800000 */
.L_x_10722:
[----:B------:R-:W-:Y:S05]  /*1cdc0*/  BRA `(.L_x_10723) ;  /* 0xffffff6800c87947 */ /* 0x000fea000383ffff */
.L_x_10550:
[----:B------:R-:W-:Y:S01]  /*1cdd0*/  BSSY B1, `(.L_x_10724) ;  /* 0x0000008000017945 */ /* 0x000fe20003800000 */
[----:B---3--:R-:W-:Y:S02]  /*1cde0*/  IMAD.MOV.U32 R13, RZ, RZ, R24 ;  /* 0x000000ffff0d7224 */ /* 0x008fe400078e0018 */
[----:B------:R-:W-:Y:S02]  /*1cdf0*/  IMAD.MOV.U32 R12, RZ, RZ, 0x1 ;  /* 0x00000001ff0c7424 */ /* 0x000fe400078e00ff */
[----:B------:R-:W-:Y:S02]  /*1ce00*/  IMAD.MOV.U32 R11, RZ, RZ, 0x1c1f ;  /* 0x00001c1fff0b7424 */ /* 0x000fe400078e00ff */
[----:B------:R-:W-:-:S07]  /*1ce10*/  IMAD.MOV.U32 R15, RZ, RZ, -0x1 ;  /* 0xffffffffff0f7424 */ /* 0x000fce00078e00ff */
[----:B012---:R-:W-:Y:S05]  /*1ce20*/  WARPSYNC.COLLECTIVE R15, `(.L_x_10725) ;  /* 0x000000000f087348 */ /* 0x007fea0003c00000 */
[----:B--2---:R2:W3:Y:S02]  /*1ce30*/  SHFL.IDX P6, R14, R13, R12, R11 ;  /* 0x0000000c0d0e7389 */ /* 0x0044e400000c000b */
[----:B0123--:R-:W-:Y:S01]  /*1ce40*/  ENDCOLLECTIVE ;  /* 0x000000000000791b */ /* 0x00ffe20003800000 */
.L_x_10725:
[----:B------:R-:W-:Y:S05]  /*1ce50*/  BSYNC B1 ;  /* 0x0000000000017941 */ /* 0x000fea0003800000 */
.L_x_10724:
        /* <DEDUP_REMOVED lines=8> */
.L_x_10726:
[----:B------:R-:W-:Y:S05]  /*1cee0*/  BRA `(.L_x_10727) ;  /* 0xffffff6c00c47947 */ /* 0x000fea000383ffff */
.L_x_10554:
[----:B------:R-:W-:Y:S02]  /*1cef0*/  IMAD.MOV.U32 R13, RZ, RZ, R4 ;  /* 0x000000ffff0d7224 */ /* 0x000fe400078e0004 */
[----:B------:R-:W-:Y:S02]  /*1cf00*/  IMAD.MOV.U32 R12, RZ, RZ, RZ ;  /* 0x000000ffff0c7224 */ /* 0x000fe400078e00ff */
[----:B------:R-:W-:Y:S02]  /*1cf10*/  IMAD.MOV.U32 R11, RZ, RZ, 0x1c1f ;  /* 0x00001c1fff0b7424 */ /* 0x000fe400078e00ff */
[----:B------:R-:W-:-:S07]  /*1cf20*/  IMAD.MOV.U32 R15, RZ, RZ, -0x1 ;  /* 0xffffffffff0f7424 */ /* 0x000fce00078e00ff */
[----:B-1----:R-:W-:Y:S05]  /*1cf30*/  WARPSYNC.COLLECTIVE R15, `(.L_x_10728) ;  /* 0x000000000f087348 */ /* 0x002fea0003c00000 */
[----:B------:R0:W2:Y:S02]  /*1cf40*/  SHFL.IDX P6, R14, R13, R12, R11 ;  /* 0x0000000c0d0e7389 */ /* 0x0000a400000c000b */
[----:B012---:R-:W-:Y:S01]  /*1cf50*/  ENDCOLLECTIVE ;  /* 0x000000000000791b */ /* 0x007fe20003800000 */
.L_x_10728:
[----:B------:R-:W-:Y:S02]  /*1cf60*/  IMAD.MOV.U32 R13, RZ, RZ, R0 ;  /* 0x000000ffff0d7224 */ /* 0x000fe400078e0000 */
[----:B------:R-:W-:-:S07]  /*1cf70*/  IMAD.MOV.U32 R3, RZ, RZ, R14 ;  /* 0x000000ffff037224 */ /* 0x000fce00078e000e */
[----:B------:R-:W-:Y:S05]  /*1cf80*/  WARPSYNC.COLLECTIVE R15, `(.L_x_10729) ;  /* 0x000000000f087348 */ /* 0x000fea0003c00000 */
[----:B------:R0:W1:Y:S02]  /*1cf90*/  SHFL.IDX P6, R14, R13, R12, R11 ;  /* 0x0000000c0d0e7389 */ /* 0x00006400000c000b */
[----:B01----:R-:W-:Y:S01]  /*1cfa0*/  ENDCOLLECTIVE ;  /* 0x000000000000791b */ /* 0x003fe20003800000 */
.L_x_10729:
[----:B------:R-:W-:Y:S05]  /*1cfb0*/  BRA `(.L_x_10730) ;  /* 0xffffff7c00007947 */ /* 0x000fea000383ffff */
.L_x_10557:
[----:B------:R-:W-:Y:S01]  /*1cfc0*/  BSSY B1, `(.L_x_10731) ;  /* 0x0000008000017945 */ /* 0x000fe20003800000 */
[----:B----4-:R-:W-:Y:S01]  /*1cfd0*/  IMAD.MOV.U32 R13, RZ, RZ, R4 ;  /* 0x000000ffff0d7224 */ /* 0x010fe200078e0004 */
[----:B------:R-:W-:Y:S01]  /*1cfe0*/  MOV R12, 0x1 ;  /* 0x00000001000c7802 */ /* 0x000fe20000000f00 */
[----:B------:R-:W-:Y:S02]  /*1cff0*/  IMAD.MOV.U32 R11, RZ, RZ, 0x1c1f ;  /* 0x00001c1fff0b7424 */ /* 0x000fe400078e00ff */
[----:B------:R-:W-:-:S07]  /*1d000*/  IMAD.MOV.U32 R15, RZ, RZ, -0x1 ;  /* 0xffffffffff0f7424 */ /* 0x000fce00078e00ff */
[----:B0123--:R-:W-:Y:S05]  /*1d010*/  WARPSYNC.COLLECTIVE R15, `(.L_x_10732) ;  /* 0x000000000f087348 */ /* 0x00ffea0003c00000 */
[----:B---3--:R3:W4:Y:S02]  /*1d020*/  SHFL.IDX P6, R14, R13, R12, R11 ;  /* 0x0000000c0d0e7389 */ /* 0x00872400000c000b */
[----:B01234-:R-:W-:Y:S01]  /*1d030*/  ENDCOLLECTIVE ;  /* 0x000000000000791b */ /* 0x01ffe20003800000 */
.L_x_10732:
[----:B------:R-:W-:Y:S05]  /*1d040*/  BSYNC B1 ;  /* 0x0000000000017941 */ /* 0x000fea0003800000 */
.L_x_10731:
        /* <DEDUP_REMOVED lines=8> */
.L_x_10733:
[----:B------:R-:W-:Y:S05]  /*1d0d0*/  BRA `(.L_x_10734) ;  /* 0xffffff7c00147947 */ /* 0x000fea000383ffff */
.L_x_10574:
        /* <DEDUP_REMOVED lines=8> */
[----:B-1----:R-:W-:Y:S05]  /*1d160*/  WARPSYNC.COLLECTIVE R15, `(.L_x_10736) ;  /* 0x000000000f087348 */ /* 0x002fea0003c00000 */
[----:B------:R0:W2:Y:S02]  /*1d170*/  SHFL.IDX P6, R14, R13, R12, R11 ;  /* 0x0000000c0d0e7389 */ /* 0x0000a400000c000b */
[----:B012---:R-:W-:Y:S01]  /*1d180*/  ENDCOLLECTIVE ;  /* 0x000000000000791b */ /* 0x007fe20003800000 */
.L_x_10736:
[----:B------:R-:W-:Y:S05]  /*1d190*/  BSYNC B1 ;  /* 0x0000000000017941 */ /* 0x000fea0003800000 */
.L_x_10735:
[----:B------:R-:W-:Y:S05]  /*1d1a0*/  BRA `(.L_x_10737) ;  /* 0xffffff9000fc7947 */ /* 0x000fea000383ffff */
.L_x_10576:
[----:B------:R-:W-:Y:S01]  /*1d1b0*/  BSSY B1, `(.L_x_10738) ;  /* 0x0000006000017945 */ /* 0x000fe20003800000 */
[----:B------:R-:W-:-:S07]  /*1d1c0*/  IMAD.MOV.U32 R15, RZ, RZ, -0x1 ;  /* 0xffffffffff0f7424 */ /* 0x000fce00078e00ff */
[----:B01----:R-:W-:Y:S05]  /*1d1d0*/  WARPSYNC.COLLECTIVE R15, `(.L_x_10739) ;  /* 0x000000000f0c7348 */ /* 0x003fea0003c00000 */
[----:B------:R-:W-:Y:S02]  /*1d1e0*/  ELECT P6, UR62, PT ;  /* 0x00000000003e782f */ /* 0x000fe400038c0000 */
[----:B------:R-:W-:Y:S01]  /*1d1f0*/  MOV R14, UR62 ;  /* 0x0000003e000e7c02 */ /* 0x000fe20008000f00 */
[----:B01----:R-:W-:Y:S10]  /*1d200*/  ENDCOLLECTIVE ;  /* 0x000000000000791b */ /* 0x003ff40003800000 */
.L_x_10739:
[----:B------:R-:W-:Y:S05]  /*1d210*/  BSYNC B1 ;  /* 0x0000000000017941 */ /* 0x000fea0003800000 */
.L_x_10738:
[----:B------:R-:W-:Y:S05]  /*1d220*/  BRA `(.L_x_10575) ;  /* 0xffffff9000f47947 */ /* 0x000fea000383ffff */
.L_x_10578:
[----:B0-----:R0:W2:Y:S02]  /*1d230*/  SYNCS.PHASECHK.TRANS64.TRYWAIT P0, [R16+URZ+0x2d820], R6 ;  /* 0x02d82006100075a7 */ /* 0x0010a4000800017f */
[----:B--2---:R-:W-:Y:S05]  /*1d240*/  @!P0 NANOSLEEP.SYNCS 0x989680 ;  /* 0x009896800000895d */ /* 0x004fea0003900000 */
[----:B------:R-:W2:Y:S02]  /*1d250*/  @!P0 SYNCS.PHASECHK.TRANS64 P0, [R16+URZ+0x2d820], R6 ;  /* 0x02d82006100085a7 */ /* 0x000ea4000800007f */
[----:B--2---:R-:W-:Y:S05]  /*1d260*/  @!P0 BRA `(.L_x_10578) ;  /* 0xfffffffc00f08947 */ /* 0x004fea000383ffff */
[----:B------:R-:W-:Y:S05]  /*1d270*/  BRA `(.L_x_10740) ;  /* 0xffffff9400047947 */ /* 0x000fea000383ffff */
.L_x_10582:
[----:B-1----:R1:W2:Y:S02]  /*1d280*/  SYNCS.PHASECHK.TRANS64.TRYWAIT P0, [R9+URZ+0x2d8a0], R11 ;  /* 0x02d8a00b090075a7 */ /* 0x0022a4000800017f */
[----:B--2---:R-:W-:Y:S05]  /*1d290*/  @!P0 NANOSLEEP.SYNCS 0x989680 ;  /* 0x009896800000895d */ /* 0x004fea0003900000 */
[----:B------:R-:W2:Y:S02]  /*1d2a0*/  @!P0 SYNCS.PHASECHK.TRANS64 P0, [R9+URZ+0x2d8a0], R11 ;  /* 0x02d8a00b090085a7 */ /* 0x000ea4000800007f */
[----:B--2---:R-:W-:Y:S05]  /*1d2b0*/  @!P0 BRA `(.L_x_10582) ;  /* 0xfffffffc00f08947 */ /* 0x004fea000383ffff */
[----:B------:R-:W-:Y:S05]  /*1d2c0*/  BRA `(.L_x_10741) ;  /* 0xffffff9400207947 */ /* 0x000fea000383ffff */
.L_x_10589:
[----:B0-----:R0:W2:Y:S02]  /*1d2d0*/  SYNCS.PHASECHK.TRANS64.TRYWAIT P0, [R9+URZ+0x2d8c0], R11 ;  /* 0x02d8c00b090075a7 */ /* 0x0010a4000800017f */
[----:B--2---:R-:W-:Y:S05]  /*1d2e0*/  @!P0 NANOSLEEP.SYNCS 0x989680 ;  /* 0x009896800000895d */ /* 0x004fea0003900000 */
[----:B------:R-:W2:Y:S02]  /*1d2f0*/  @!P0 SYNCS.PHASECHK.TRANS64 P0, [R9+URZ+0x2d8c0], R11 ;  /* 0x02d8c00b090085a7 */ /* 0x000ea4000800007f */
[----:B--2---:R-:W-:Y:S05]  /*1d300*/  @!P0 BRA `(.L_x_10589) ;  /* 0xfffffffc00f08947 */ /* 0x004fea000383ffff */
[----:B------:R-:W-:Y:S05]  /*1d310*/  BRA `(.L_x_10742) ;  /* 0xffffff98001c7947 */ /* 0x000fea000383ffff */
.L_x_10598:
[----:B0-----:R0:W1:Y:S02]  /*1d320*/  SYNCS.PHASECHK.TRANS64.TRYWAIT P2, [R9+URZ+0x2d8a0], R8 ;  /* 0x02d8a008090075a7 */ /* 0x001064000804017f */
[----:B-1----:R-:W-:Y:S05]  /*1d330*/  @!P2 NANOSLEEP.SYNCS 0x989680 ;  /* 0x009896800000a95d */ /* 0x002fea0003900000 */
[----:B------:R-:W1:Y:S02]  /*1d340*/  @!P2 SYNCS.PHASECHK.TRANS64 P2, [R9+URZ+0x2d8a0], R8 ;  /* 0x02d8a0080900a5a7 */ /* 0x000e64000804007f */
[----:B-1----:R-:W-:Y:S05]  /*1d350*/  @!P2 BRA `(.L_x_10598) ;  /* 0xfffffffc00f0a947 */ /* 0x002fea000383ffff */
[----:B------:R-:W-:Y:S05]  /*1d360*/  BRA `(.L_x_10743) ;  /* 0xffffff9c005c7947 */ /* 0x000fea000383ffff */
.L_x_10605:
[----:B-1----:R1:W2:Y:S02]  /*1d370*/  SYNCS.PHASECHK.TRANS64.TRYWAIT P2, [R9+URZ+0x2d8c0], R8 ;  /* 0x02d8c008090075a7 */ /* 0x0022a4000804017f */
[----:B--2---:R-:W-:Y:S05]  /*1d380*/  @!P2 NANOSLEEP.SYNCS 0x989680 ;  /* 0x009896800000a95d */ /* 0x004fea0003900000 */
[----:B------:R-:W2:Y:S02]  /*1d390*/  @!P2 SYNCS.PHASECHK.TRANS64 P2, [R9+URZ+0x2d8c0], R8 ;  /* 0x02d8c0080900a5a7 */ /* 0x000ea4000804007f */
[----:B--2---:R-:W-:Y:S05]  /*1d3a0*/  @!P2 BRA `(.L_x_10605) ;  /* 0xfffffffc00f0a947 */ /* 0x004fea000383ffff */
[----:B------:R-:W-:Y:S05]  /*1d3b0*/  BRA `(.L_x_10744) ;  /* 0xffffffa000547947 */ /* 0x000fea000383ffff */
.L_x_10622:
[----:B------:R-:W0:Y:S01]  /*1d3c0*/  S2R R20, SR_TID.X ;  /* 0x0000000000147919 */ /* 0x000e220000002100 */
[----:B------:R-:W-:Y:S01]  /*1d3d0*/  BSSY B0, `(.L_x_10745) ;  /* 0x000000a000007945 */ /* 0x000fe20003800000 */
[----:B------:R-:W-:Y:S02]  /*1d3e0*/  IMAD.MOV.U32 R12, RZ, RZ, RZ ;  /* 0x000000ffff0c7224 */ /* 0x000fe400078e00ff */
[----:B------:R-:W-:Y:S01]  /*1d3f0*/  IMAD.MOV.U32 R15, RZ, RZ, -0x1 ;  /* 0xffffffffff0f7424 */ /* 0x000fe200078e00ff */
[----:B0-----:R-:W-:-:S04]  /*1d400*/  SHF.R.U32.HI R11, RZ, 0x5, R20 ;  /* 0x00000005ff0b7819 */ /* 0x001fc80000011614 */
[----:B------:R-:W-:-:S05]  /*1d410*/  LOP3.LUT R11, R11, 0x3, RZ, 0xc0, !PT ;  /* 0x000000030b0b7812 */ /* 0x000fca00078ec0ff */
[----:B------:R-:W-:Y:S02]  /*1d420*/  IMAD.MOV.U32 R13, RZ, RZ, R11 ;  /* 0x000000ffff0d7224 */ /* 0x000fe400078e000b */
[----:B------:R-:W-:-:S07]  /*1d430*/  IMAD.MOV.U32 R11, RZ, RZ, 0x1f ;  /* 0x0000001fff0b7424 */ /* 0x000fce00078e00ff */
[----:B-----5:R-:W-:Y:S05]  /*1d440*/  WARPSYNC.COLLECTIVE R15, `(.L_x_10746) ;  /* 0x000000000f087348 */ /* 0x020fea0003c00000 */
[----:B------:R0:W1:Y:S02]  /*1d450*/  SHFL.IDX P6, R14, R13, R12, R11 ;  /* 0x0000000c0d0e7389 */ /* 0x00006400000c000b */
[----:B01---5:R-:W-:Y:S01]  /*1d460*/  ENDCOLLECTIVE ;  /* 0x000000000000791b */ /* 0x023fe20003800000 */
.L_x_10746:
[----:B------:R-:W-:Y:S05]  /*1d470*/  BSYNC B0 ;  /* 0x0000000000007941 */ /* 0x000fea0003800000 */
.L_x_10745:
[----:B------:R-:W-:Y:S05]  /*1d480*/  BRA `(.L_x_10747) ;  /* 0xffffffb000147947 */ /* 0x000fea000383ffff */
.L_x_10625:
[----:B0-----:R0:W1:Y:S02]  /*1d490*/  SYNCS.PHASECHK.TRANS64.TRYWAIT P0, [R0+URZ+0x2d840], R5 ;  /* 0x02d84005000075a7 */ /* 0x001064000800017f */
[----:B-1----:R-:W-:Y:S05]  /*1d4a0*/  @!P0 NANOSLEEP.SYNCS 0x989680 ;  /* 0x009896800000895d */ /* 0x002fea0003900000 */
[----:B------:R-:W1:Y:S02]  /*1d4b0*/  @!P0 SYNCS.PHASECHK.TRANS64 P0, [R0+URZ+0x2d840], R5 ;  /* 0x02d84005000085a7 */ /* 0x000e64000800007f */
[----:B-1----:R-:W-:Y:S05]  /*1d4c0*/  @!P0 BRA `(.L_x_10625) ;  /* 0xfffffffc00f08947 */ /* 0x002fea000383ffff */
[----:B------:R-:W-:Y:S05]  /*1d4d0*/  BRA `(.L_x_10748) ;  /* 0xffffffb000687947 */ /* 0x000fea000383ffff */
.L_x_10626:
        /* <DEDUP_REMOVED lines=8> */
.L_x_10750:
[----:B------:R-:W-:Y:S05]  /*1d560*/  BSYNC B0 ;  /* 0x0000000000007941 */ /* 0x000fea0003800000 */
.L_x_10749:
        /* <DEDUP_REMOVED lines=8> */
.L_x_10751:
[----:B------:R-:W-:Y:S02]  /*1d5f0*/  IMAD.MOV.U32 R13, RZ, RZ, R7 ;  /* 0x000000ffff0d7224 */ /* 0x000fe400078e0007 */
[----:B------:R-:W-:Y:S02]  /*1d600*/  IMAD.MOV.U32 R12, RZ, RZ, 0x1 ;  /* 0x00000001ff0c7424 */ /* 0x000fe400078e00ff */
[----:B------:R-:W-:-:S07]  /*1d610*/  IMAD.MOV.U32 R4, RZ, RZ, R14 ;  /* 0x000000ffff047224 */ /* 0x000fce00078e000e */
[----:B------:R-:W-:Y:S05]  /*1d620*/  WARPSYNC.COLLECTIVE R15, `(.L_x_10752) ;  /* 0x000000000f087348 */ /* 0x000fea0003c00000 */
[----:B------:R0:W1:Y:S02]  /*1d630*/  SHFL.IDX P6, R14, R13, R12, R11 ;  /* 0x0000000c0d0e7389 */ /* 0x00006400000c000b */
[----:B01----:R-:W-:Y:S01]  /*1d640*/  ENDCOLLECTIVE ;  /* 0x000000000000791b */ /* 0x003fe20003800000 */
.L_x_10752:
[----:B------:R-:W-:-:S05]  /*1d650*/  @P0 LEA R5, P1, R9, R4, 0x1 ;  /* 0x0000000409050211 */ /* 0x000fca00078208ff */
[----:B------:R-:W-:Y:S01]  /*1d660*/  @P0 IMAD.X R4, RZ, RZ, R6, P1 ;  /* 0x000000ffff040224 */ /* 0x000fe200008e0606 */
[----:B------:R-:W-:Y:S01]  /*1d670*/  ISETP.GE.AND P1, PT, R3, 0x21, PT ;  /* 0x000000210300780c */ /* 0x000fe20003f26270 */
[----:B------:R-:W-:-:S03]  /*1d680*/  @P0 IMAD R6, R8, 0x2, R16 ;  /* 0x0000000208060824 */ /* 0x000fc600078e0210 */
        /* <DEDUP_REMOVED lines=10> */
[----:B0-----:R-:W-:-:S07]  /*1d730*/  MOV R6, R14 ;  /* 0x0000000e00067202 */ /* 0x001fce0000000f00 */
[----:B------:R-:W-:Y:S05]  /*1d740*/  WARPSYNC.COLLECTIVE R15, `(.L_x_10753) ;  /* 0x000000000f087348 */ /* 0x000fea0003c00000 */
[----:B------:R0:W1:Y:S02]  /*1d750*/  SHFL.IDX P6, R14, R13, R12, R11 ;  /* 0x0000000c0d0e7389 */ /* 0x00006400000c000b */
[----:B01----:R-:W-:Y:S01]  /*1d760*/  ENDCOLLECTIVE ;  /* 0x000000000000791b */ /* 0x003fe20003800000 */
.L_x_10753:
[----:B------:R-:W-:Y:S02]  /*1d770*/  IMAD.MOV.U32 R13, RZ, RZ, R7 ;  /* 0x000000ffff0d7224 */ /* 0x000fe400078e0007 */
[----:B------:R-:W-:Y:S02]  /*1d780*/  IMAD.MOV.U32 R12, RZ, RZ, 0x2 ;  /* 0x00000002ff0c7424 */ /* 0x000fe400078e00ff */
[----:B------:R-:W-:-:S07]  /*1d790*/  IMAD.MOV.U32 R4, RZ, RZ, R14 ;  /* 0x000000ffff047224 */ /* 0x000fce00078e000e */
[----:B------:R-:W-:Y:S05]  /*1d7a0*/  WARPSYNC.COLLECTIVE R15, `(.L_x_10754) ;  /* 0x000000000f087348 */ /* 0x000fea0003c00000 */
[----:B------:R0:W1:Y:S02]  /*1d7b0*/  SHFL.IDX P6, R14, R13, R12, R11 ;  /* 0x0000000c0d0e7389 */ /* 0x00006400000c000b */
[----:B01----:R-:W-:Y:S01]  /*1d7c0*/  ENDCOLLECTIVE ;  /* 0x000000000000791b */ /* 0x003fe20003800000 */
.L_x_10754:
[----:B------:R-:W-:-:S05]  /*1d7d0*/  @P1 LEA R5, P0, R9, R4, 0x1 ;  /* 0x0000000409051211 */ /* 0x000fca00078008ff */
[----:B------:R-:W-:Y:S02]  /*1d7e0*/  @P1 IMAD.X R4, RZ, RZ, R6, P0 ;  /* 0x000000ffff041224 */ /* 0x000fe400000e0606 */
        /* <DEDUP_REMOVED lines=16> */
.L_x_10755:
[----:B------:R-:W-:Y:S02]  /*1d8f0*/  IMAD.MOV.U32 R13, RZ, RZ, R7 ;  /* 0x000000ffff0d7224 */ /* 0x000fe400078e0007 */
[----:B------:R-:W-:Y:S02]  /*1d900*/  IMAD.MOV.U32 R12, RZ, RZ, 0x3 ;  /* 0x00000003ff0c7424 */ /* 0x000fe400078e00ff */
[----:B------:R-:W-:-:S07]  /*1d910*/  IMAD.MOV.U32 R4, RZ, RZ, R14 ;  /* 0x000000ffff047224 */ /* 0x000fce00078e000e */
[----:B------:R-:W-:Y:S05]  /*1d920*/  WARPSYNC.COLLECTIVE R15, `(.L_x_10756) ;  /* 0x000000000f087348 */ /* 0x000fea0003c00000 */
[----:B------:R0:W1:Y:S02]  /*1d930*/  SHFL.IDX P6, R14, R13, R12, R11 ;  /* 0x0000000c0d0e7389 */ /* 0x00006400000c000b */
[----:B01----:R-:W-:Y:S01]  /*1d940*/  ENDCOLLECTIVE ;  /* 0x000000000000791b */ /* 0x003fe20003800000 */
.L_x_10756:
[----:B------:R-:W-:-:S05]  /*1d950*/  @P1 LEA R5, P0, R9, R4, 0x1 ;  /* 0x0000000409051211 */ /* 0x000fca00078008ff */
[----:B------:R-:W-:Y:S02]  /*1d960*/  @P1 IMAD.X R4, RZ, RZ, R6, P0 ;  /* 0x000000ffff041224 */ /* 0x000fe400000e0606 */
[----:B------:R-:W-:-:S03]  /*1d970*/  @P1 IMAD R6, R8, 0x2, R16 ;  /* 0x0000000208061824 */ /* 0x000fc600078e0210 */
        /* <DEDUP_REMOVED lines=8> */
.L_x_10757:
[----:B------:R-:W-:Y:S01]  /*1da00*/  @!PT LDS RZ, [RZ] ;  /* 0x00000000fffff984 */ /* 0x000fe20000000800 */
[----:B------:R-:W-:Y:S01]  /*1da10*/  @!PT LDS RZ, [RZ] ;  /* 0x00000000fffff984 */ /* 0x000fe20000000800 */
[----:B------:R-:W-:Y:S01]  /*1da20*/  @!PT LDS RZ, [RZ] ;  /* 0x00000000fffff984 */ /* 0x000fe20000000800 */
[----:B------:R0:W-:Y:S04]  /*1da30*/  @P1 LDGSTS.E.BYPASS.LTC128B.128 [R6+0x16400], desc[UR42][R4.64], !P4 ;  /* 0x1640000004061fae */ /* 0x0001e8000e101d6a */
[----:B------:R0:W-:Y:S04]  /*1da40*/  @P1 LDGSTS.E.BYPASS.LTC128B.128 [R6+0x18400], desc[UR42][R4.64+0x40], !P3 ;  /* 0x1840004004061fae */ /* 0x0001e8000d901d6a */
[----:B------:R0:W-:Y:S01]  /*1da50*/  @P1 LDGSTS.E.BYPASS.LTC128B.128 [R6+0x1a400], desc[UR42][R4.64+0x80], !P2 ;  /* 0x1a40008004061fae */ /* 0x0001e2000d101d6a */
[----:B------:R-:W-:Y:S01]  /*1da60*/  IMAD.MOV.U32 R2, RZ, RZ, R14 ;  /* 0x000000ffff027224 */ /* 0x000fe200078e000e */
[----:B------:R-:W-:Y:S06]  /*1da70*/  BRA `(.L_x_10758) ;  /* 0xffffffb000207947 */ /* 0x000fec000383ffff */
.L_x_10631:
        /* <DEDUP_REMOVED lines=9> */
.L_x_10759:
[C---:B------:R-:W-:Y:S01]  /*1db10*/  VIADD R9, R25.reuse, 0x20 ;  /* 0x0000002019097836 */ /* 0x040fe20000000000 */
[----:B------:R-:W-:Y:S01]  /*1db20*/  ISETP.GE.AND P3, PT, R25, R0, PT ;  /* 0x000000001900720c */ /* 0x000fe20003f66270 */
[----:B------:R-:W-:Y:S02]  /*1db30*/  IMAD.MOV.U32 R13, RZ, RZ, R5 ;  /* 0x000000ffff0d7224 */ /* 0x000fe400078e0005 */
[----:B------:R-:W-:-:S10]  /*1db40*/  IMAD.MOV.U32 R2, RZ, RZ, R14 ;  /* 0x000000ffff027224 */ /* 0x000fd400078e000e */
[----:B------:R-:W-:Y:S05]  /*1db50*/  WARPSYNC.COLLECTIVE R15, `(.L_x_10760) ;  /* 0x000000000f087348 */ /* 0x000fea0003c00000 */
[----:B------:R0:W1:Y:S02]  /*1db60*/  SHFL.IDX P6, R14, R13, R12, R11 ;  /* 0x0000000c0d0e7389 */ /* 0x00006400000c000b */
[----:B01----:R-:W-:Y:S01]  /*1db70*/  ENDCOLLECTIVE ;  /* 0x000000000000791b */ /* 0x003fe20003800000 */
.L_x_10760:
[----:B------:R-:W-:Y:S02]  /*1db80*/  IMAD.MOV.U32 R13, RZ, RZ, R4 ;  /* 0x000000ffff0d7224 */ /* 0x000fe400078e0004 */
[----:B------:R-:W-:Y:S02]  /*1db90*/  IMAD.MOV.U32 R12, RZ, RZ, 0x1 ;  /* 0x00000001ff0c7424 */ /* 0x000fe400078e00ff */
[----:B------:R-:W-:-:S07]  /*1dba0*/  IMAD.MOV.U32 R3, RZ, RZ, R14 ;  /* 0x000000ffff037224 */ /* 0x000fce00078e000e */
[----:B------:R-:W-:Y:S05]  /*1dbb0*/  WARPSYNC.COLLECTIVE R15, `(.L_x_10761) ;  /* 0x000000000f087348 */ /* 0x000fea0003c00000 */
[----:B------:R0:W1:Y:S02]  /*1dbc0*/  SHFL.IDX P6, R14, R13, R12, R11 ;  /* 0x0000000c0d0e7389 */ /* 0x00006400000c000b */
[----:B01----:R-:W-:Y:S01]  /*1dbd0*/  ENDCOLLECTIVE ;  /* 0x000000000000791b */ /* 0x003fe20003800000 */
.L_x_10761:
[----:B------:R-:W-:-:S05]  /*1dbe0*/  @!P3 LEA R3, P4, R10, R3, 0x1 ;  /* 0x000000030a03b211 */ /* 0x000fca00078808ff */
[----:B------:R-:W-:-:S05]  /*1dbf0*/  @!P3 IMAD.X R2, RZ, RZ, R2, P4 ;  /* 0x000000ffff02b224 */ /* 0x000fca00020e0602 */
[----:B------:R-:W-:Y:S01]  /*1dc00*/  @!P3 LOP3.LUT R3, R3, R2, RZ, 0x3c, !PT ;  /* 0x000000020303b212 */ /* 0x000fe200078e3cff */
[----:B------:R-:W-:-:S03]  /*1dc10*/  IMAD.MOV.U32 R13, RZ, RZ, R5 ;  /* 0x000000ffff0d7224 */ /* 0x000fc600078e0005 */
[----:B------:R-:W-:-:S04]  /*1dc20*/  @!P3 LOP3.LUT R2, R3, R2, RZ, 0x3c, !PT ;  /* 0x000000020302b212 */ /* 0x000fc800078e3cff */
[----:B------:R-:W-:-:S05]  /*1dc30*/  @!P3 LOP3.LUT R3, R3, R2, RZ, 0x3c, !PT ;  /* 0x000000020303b212 */ /* 0x000fca00078e3cff */
        /* <DEDUP_REMOVED lines=11> */
.L_x_10762:
[----:B------:R-:W-:Y:S02]  /*1dcf0*/  IMAD.MOV.U32 R13, RZ, RZ, R4 ;  /* 0x000000ffff0d7224 */ /* 0x000fe400078e0004 */
[----:B------:R-:W-:Y:S02]  /*1dd00*/  IMAD.MOV.U32 R12, RZ, RZ, 0x2 ;  /* 0x00000002ff0c7424 */ /* 0x000fe400078e00ff */
[----:B------:R-:W-:-:S07]  /*1dd10*/  IMAD.MOV.U32 R3, RZ, RZ, R14 ;  /* 0x000000ffff037224 */ /* 0x000fce00078e000e */
[----:B------:R-:W-:Y:S05]  /*1dd20*/  WARPSYNC.COLLECTIVE R15, `(.L_x_10763) ;  /* 0x000000000f087348 */ /* 0x000fea0003c00000 */
[----:B------:R0:W1:Y:S02]  /*1dd30*/  SHFL.IDX P6, R14, R13, R12, R11 ;  /* 0x0000000c0d0e7389 */ /* 0x00006400000c000b */
[----:B01----:R-:W-:Y:S01]  /*1dd40*/  ENDCOLLECTIVE ;  /* 0x000000000000791b */ /* 0x003fe20003800000 */
.L_x_10763:
[----:B------:R-:W-:-:S04]  /*1dd50*/  @!P3 LEA R3, P4, R10, R3, 0x1 ;  /* 0x000000030a03b211 */ /* 0x000fc800078808ff */
[----:B------:R-:W-:-:S04]  /*1dd60*/  @!P3 IADD3.X R2, RZ, R2, RZ, P4, !PT ;  /* 0x00000002ff02b210 */ /* 0x000fc800027fe4ff */
        /* <DEDUP_REMOVED lines=9> */
[----:B------:R0:W-:Y:S02]  /*1de00*/  @!P3 LDGSTS.E.BYPASS.LTC128B.128 [R8+0x12c00], desc[UR42][R2.64+0x80], !P2 ;  /* 0x12c000800208bfae */ /* 0x0001e4000d101d6a */
[----:B0-----:R-:W-:-:S05]  /*1de10*/  VIADD R2, R25, 0x40 ;  /* 0x0000004019027836 */ /* 0x001fca0000000000 */
[----:B------:R-:W-:Y:S01]  /*1de20*/  ISETP.GE.AND P3, PT, R2, R0, PT ;  /* 0x000000000200720c */ /* 0x000fe20003f66270 */
[----:B------:R-:W-:-:S12]  /*1de30*/  IMAD.MOV.U32 R2, RZ, RZ, R14 ;  /* 0x000000ffff027224 */ /* 0x000fd800078e000e */
[----:B------:R-:W-:Y:S05]  /*1de40*/  WARPSYNC.COLLECTIVE R15, `(.L_x_10764) ;  /* 0x000000000f087348 */ /* 0x000fea0003c00000 */
[----:B------:R0:W1:Y:S02]  /*1de50*/  SHFL.IDX P6, R14, R13, R12, R11 ;  /* 0x0000000c0d0e7389 */ /* 0x00006400000c000b */
[----:B01----:R-:W-:Y:S01]  /*1de60*/  ENDCOLLECTIVE ;  /* 0x000000000000791b */ /* 0x003fe20003800000 */
.L_x_10764:
[----:B------:R-:W-:Y:S02]  /*1de70*/  IMAD.MOV.U32 R13, RZ, RZ, R4 ;  /* 0x000000ffff0d7224 */ /* 0x000fe400078e0004 */
[----:B------:R-:W-:Y:S02]  /*1de80*/  IMAD.MOV.U32 R12, RZ, RZ, 0x3 ;  /* 0x00000003ff0c7424 */ /* 0x000fe400078e00ff */
[----:B------:R-:W-:-:S07]  /*1de90*/  IMAD.MOV.U32 R3, RZ, RZ, R14 ;  /* 0x000000ffff037224 */ /* 0x000fce00078e000e */
[----:B------:R-:W-:Y:S05]  /*1dea0*/  WARPSYNC.COLLECTIVE R15, `(.L_x_10765) ;  /* 0x000000000f087348 */ /* 0x000fea0003c00000 */
[----:B------:R0:W1:Y:S02]  /*1deb0*/  SHFL.IDX P6, R14, R13, R12, R11 ;  /* 0x0000000c0d0e7389 */ /* 0x00006400000c000b */
[----:B01----:R-:W-:Y:S01]  /*1dec0*/  ENDCOLLECTIVE ;  /* 0x000000000000791b */ /* 0x003fe20003800000 */
.L_x_10765:
[----:B------:R-:W-:-:S05]  /*1ded0*/  @!P3 LEA R3, P4, R10, R3, 0x1 ;  /* 0x000000030a03b211 */ /* 0x000fca00078808ff */
[----:B------:R-:W-:-:S05]  /*1dee0*/  @!P3 IMAD.X R2, RZ, RZ, R2, P4 ;  /* 0x000000ffff02b224 */ /* 0x000fca00020e0602 */
[----:B------:R-:W-:Y:S01]  /*1def0*/  @!P3 LOP3.LUT R3, R3, R2, RZ, 0x3c, !PT ;  /* 0x000000020303b212 */ /* 0x000fe200078e3cff */
[----:B------:R-:W-:-:S03]  /*1df00*/  IMAD.MOV.U32 R13, RZ, RZ, R5 ;  /* 0x000000ffff0d7224 */ /* 0x000fc600078e0005 */
[----:B------:R-:W-:-:S04]  /*1df10*/  @!P3 LOP3.LUT R2, R3, R2, RZ, 0x3c, !PT ;  /* 0x000000020302b212 */ /* 0x000fc800078e3cff */
[----:B------:R-:W-:Y:S01]  /*1df20*/  @!P3 LOP3.LUT R3, R3, R2, RZ, 0x3c, !PT ;  /* 0x000000020303b212 */ /* 0x000fe200078e3cff */
[----:B------:R-:W-:-:S07]  /*1df30*/  IMAD.MOV.U32 R4, RZ, RZ, R14 ;  /* 0x000000ffff047224 */ /* 0x000fce00078e000e */
[----:B------:R-:W-:Y:S05]  /*1df40*/  WARPSYNC.COLLECTIVE R15, `(.L_x_10766) ;  /* 0x000000000f087348 */ /* 0x000fea0003c00000 */
[----:B------:R0:W1:Y:S02]  /*1df50*/  SHFL.IDX P6, R14, R13, R12, R11 ;  /* 0x0000000c0d0e7389 */ /* 0x00006400000c000b */
[----:B01----:R-:W-:Y:S01]  /*1df60*/  ENDCOLLECTIVE ;  /* 0x000000000000791b */ /* 0x003fe20003800000 */
.L_x_10766:
[----:B------:R-:W-:Y:S01]  /*1df70*/  @!PT LDS RZ, [RZ] ;  /* 0x00000000fffff984 */ /* 0x000fe20000000800 */
[----:B------:R-:W-:Y:S01]  /*1df80*/  @!PT LDS RZ, [RZ] ;  /* 0x00000000fffff984 */ /* 0x000fe20000000800 */
[----:B------:R-:W-:Y:S01]  /*1df90*/  @!PT LDS RZ, [RZ] ;  /* 0x00000000fffff984 */ /* 0x000fe20000000800 */
[----:B------:R-:W-:Y:S04]  /*1dfa0*/  @!P3 LDGSTS.E.BYPASS.LTC128B.128 [R8+0xd400], desc[UR42][R2.64], !P0 ;  /* 0x0d4000000208bfae */ /* 0x000fe8000c101d6a */
[----:B------:R-:W-:Y:S04]  /*1dfb0*/  @!P3 LDGSTS.E.BYPASS.LTC128B.128 [R8+0x10400], desc[UR42][R2.64+0x40], !P1 ;  /* 0x104000400208bfae */ /* 0x000fe8000c901d6a */
[----:B------:R0:W-:Y:S01]  /*1dfc0*/  @!P3 LDGSTS.E.BYPASS.LTC128B.128 [R8+0x13400], desc[UR42][R2.64+0x80], !P2 ;  /* 0x134000800208bfae */ /* 0x0001e2000d101d6a */
[----:B------:R-:W-:Y:S02]  /*1dfd0*/  IMAD.MOV.U32 R13, RZ, RZ, R6 ;  /* 0x000000ffff0d7224 */ /* 0x000fe400078e0006 */
[----:B------:R-:W-:-:S02]  /*1dfe0*/  IMAD.MOV.U32 R12, RZ, RZ, RZ ;  /* 0x000000ffff0c7224 */ /* 0x000fc400078e00ff */
[----:B0-----:R-:W-:Y:S02]  /*1dff0*/  VIADD R2, R25, 0x60 ;  /* 0x0000006019027836 */ /* 0x001fe40000000000 */
[----:B------:R-:W-:-:S07]  /*1e000*/  IMAD.MOV.U32 R5, RZ, RZ, R14 ;  /* 0x000000ffff057224 */ /* 0x000fce00078e000e */
[----:B------:R-:W-:Y:S05]  /*1e010*/  WARPSYNC.COLLECTIVE R15, `(.L_x_10767) ;  /* 0x000000000f087348 */ /* 0x000fea0003c00000 */
[----:B------:R0:W1:Y:S02]  /*1e020*/  SHFL.IDX P6, R14, R13, R12, R11 ;  /* 0x0000000c0d0e7389 */ /* 0x00006400000c000b */
[----:B01----:R-:W-:Y:S01]  /*1e030*/  ENDCOLLECTIVE ;  /* 0x000000000000791b */ /* 0x003fe20003800000 */
.L_x_10767:
[----:B------:R-:W-:-:S13]  /*1e040*/  ISETP.GE.AND P3, PT, R2, R0, PT ;  /* 0x000000000200720c */ /* 0x000fda0003f66270 */
[----:B------:R-:W-:Y:S01]  /*1e050*/  @!P3 LEA R2, P4, R10, R5, 0x1 ;  /* 0x000000050a02b211 */ /* 0x000fe200078808ff */
[----:B------:R-:W-:-:S04]  /*1e060*/  IMAD.MOV.U32 R13, RZ, RZ, R7 ;  /* 0x000000ffff0d7224 */ /* 0x000fc800078e0007 */
[----:B------:R-:W-:-:S05]  /*1e070*/  @!P3 IMAD.X R3, RZ, RZ, R4, P4 ;  /* 0x000000ffff03b224 */ /* 0x000fca00020e0604 */
        /* <DEDUP_REMOVED lines=12> */
.L_x_10768:
[----:B------:R-:W-:Y:S02]  /*1e140*/  IMAD.MOV.U32 R13, RZ, RZ, R6 ;  /* 0x000000ffff0d7224 */ /* 0x000fe400078e0006 */
[----:B------:R-:W-:Y:S02]  /*1e150*/  IMAD.MOV.U32 R12, RZ, RZ, 0x1 ;  /* 0x00000001ff0c7424 */ /* 0x000fe400078e00ff */
[----:B------:R-:W-:-:S07]  /*1e160*/  IMAD.MOV.U32 R3, RZ, RZ, R14 ;  /* 0x000000ffff037224 */ /* 0x000fce00078e000e */
[----:B------:R-:W-:Y:S05]  /*1e170*/  WARPSYNC.COLLECTIVE R15, `(.L_x_10769) ;  /* 0x000000000f087348 */ /* 0x000fea0003c00000 */
[----:B------:R0:W1:Y:S02]  /*1e180*/  SHFL.IDX P6, R14, R13, R12, R11 ;  /* 0x0000000c0d0e7389 */ /* 0x00006400000c000b */
[----:B01----:R-:W-:Y:S01]  /*1e190*/  ENDCOLLECTIVE ;  /* 0x000000000000791b */ /* 0x003fe20003800000 */
.L_x_10769:
        /* <DEDUP_REMOVED lines=10> */
.L_x_10770:
[----:B------:R-:W-:Y:S01]  /*1e240*/  @!PT LDS RZ, [RZ] ;  /* 0x00000000fffff984 */ /* 0x000fe20000000800 */
[----:B------:R-:W-:Y:S01]  /*1e250*/  @!PT LDS RZ, [RZ] ;  /* 0x00000000fffff984 */ /* 0x000fe20000000800 */
[----:B------:R-:W-:Y:S01]  /*1e260*/  @!PT LDS RZ, [RZ] ;  /* 0x00000000fffff984 */ /* 0x000fe20000000800 */
[----:B------:R-:W-:Y:S04]  /*1e270*/  @!P3 LDGSTS.E.BYPASS.LTC128B.128 [R8+0xe400], desc[UR42][R2.64], !P0 ;  /* 0x0e4000000208bfae */ /* 0x000fe8000c101d6a */
[----:B------:R-:W-:Y:S04]  /*1e280*/  @!P3 LDGSTS.E.BYPASS.LTC128B.128 [R8+0x11400], desc[UR42][R2.64+0x40], !P1 ;  /* 0x114000400208bfae */ /* 0x000fe8000c901d6a */
[----:B------:R0:W-:Y:S02]  /*1e290*/  @!P3 LDGSTS.E.BYPASS.LTC128B.128 [R8+0x14400], desc[UR42][R2.64+0x80], !P2 ;  /* 0x144000800208bfae */ /* 0x0001e4000d101d6a */
[----:B0-----:R-:W-:Y:S01]  /*1e2a0*/  IMAD.MOV.U32 R2, RZ, RZ, R14 ;  /* 0x000000ffff027224 */ /* 0x001fe200078e000e */
[----:B------:R-:W-:Y:S06]  /*1e2b0*/  BRA `(.L_x_10771) ;  /* 0xffffffb4004c7947 */ /* 0x000fec000383ffff */
.L_x_10634:
[----:B-1----:R1:W2:Y:S02]  /*1e2c0*/  SYNCS.PHASECHK.TRANS64.TRYWAIT P0, [R16+URZ+0x2d820], R0 ;  /* 0x02d82000100075a7 */ /* 0x0022a4000800017f */
[----:B--2---:R-:W-:Y:S05]  /*1e2d0*/  @!P0 NANOSLEEP.SYNCS 0x989680 ;  /* 0x009896800000895d */ /* 0x004fea0003900000 */
[----:B------:R-:W2:Y:S02]  /*1e2e0*/  @!P0 SYNCS.PHASECHK.TRANS64 P0, [R16+URZ+0x2d820], R0 ;  /* 0x02d82000100085a7 */ /* 0x000ea4000800007f */
[----:B--2---:R-:W-:Y:S05]  /*1e2f0*/  @!P0 BRA `(.L_x_10634) ;  /* 0xfffffffc00f08947 */ /* 0x004fea000383ffff */
[----:B------:R-:W-:Y:S05]  /*1e300*/  BRA `(.L_x_10772) ;  /* 0xffffffb400b07947 */ /* 0x000fea000383ffff */
.L_x_10639:
[----:B0-----:R0:W1:Y:S02]  /*1e310*/  SYNCS.PHASECHK.TRANS64.TRYWAIT P0, [R5+URZ+0x2d840], R0 ;  /* 0x02d84000050075a7 */ /* 0x001064000800017f */
[----:B-1----:R-:W-:Y:S05]  /*1e320*/  @!P0 NANOSLEEP.SYNCS 0x989680 ;  /* 0x009896800000895d */ /* 0x002fea0003900000 */
[----:B------:R-:W1:Y:S02]  /*1e330*/  @!P0 SYNCS.PHASECHK.TRANS64 P0, [R5+URZ+0x2d840], R0 ;  /* 0x02d84000050085a7 */ /* 0x000e64000800007f */
[----:B-1----:R-:W-:Y:S05]  /*1e340*/  @!P0 BRA `(.L_x_10639) ;  /* 0xfffffffc00f08947 */ /* 0x002fea000383ffff */
[----:B------:R-:W-:Y:S05]  /*1e350*/  BRA `(.L_x_10773) ;  /* 0xffffffb800a47947 */ /* 0x000fea000383ffff */
.L_x_10640:
        /* <DEDUP_REMOVED lines=8> */
.L_x_10775:
[----:B------:R-:W-:Y:S05]  /*1e3e0*/  BSYNC B1 ;  /* 0x0000000000017941 */ /* 0x000fea0003800000 */
.L_x_10774:
[----:B------:R-:W0:Y:S01]  /*1e3f0*/  S2R R21, SR_TID.X ;  /* 0x0000000000157919 */ /* 0x000e220000002100 */
[----:B------:R-:W-:Y:S01]  /*1e400*/  IMAD.MOV.U32 R13, RZ, RZ, R6 ;  /* 0x000000ffff0d7224 */ /* 0x000fe200078e0006 */
[----:B------:R-:W-:Y:S01]  /*1e410*/  MOV R3, R14 ;  /* 0x0000000e00037202 */ /* 0x000fe20000000f00 */
[----:B------:R-:W-:Y:S01]  /*1e420*/  IMAD.MOV.U32 R12, RZ, RZ, RZ ;  /* 0x000000ffff0c7224 */ /* 0x000fe200078e00ff */
[----:B------:R-:W-:Y:S01]  /*1e430*/  LOP3.LUT R19, R19, 0xffffffdf, RZ, 0xc0, !PT ;  /* 0xffffffdf13137812 */ /* 0x000fe200078ec0ff */
[----:B------:R-:W-:Y:S02]  /*1e440*/  IMAD.MOV.U32 R11, RZ, RZ, 0x1c1f ;  /* 0x00001c1fff0b7424 */ /* 0x000fe400078e00ff */
[----:B------:R-:W-:Y:S01]  /*1e450*/  IMAD.MOV.U32 R15, RZ, RZ, -0x1 ;  /* 0xffffffffff0f7424 */ /* 0x000fe200078e00ff */
[----:B------:R-:W-:Y:S01]  /*1e460*/  @P1 LOP3.LUT R19, R19, 0x20, RZ, 0xfc, !PT ;  /* 0x0000002013131812 */ /* 0x000fe200078efcff */
[----:B------:R-:W-:-:S07]  /*1e470*/  IMAD R4, R4, 0x2, R16 ;  /* 0x0000000204047824 */ /* 0x000fce00078e0210 */
[----:B0-----:R-:W-:Y:S05]  /*1e480*/  WARPSYNC.COLLECTIVE R15, `(.L_x_10776) ;  /* 0x000000000f087348 */ /* 0x001fea0003c00000 */
[----:B------:R1:W2:Y:S02]  /*1e490*/  SHFL.IDX P6, R14, R13, R12, R11 ;  /* 0x0000000c0d0e7389 */ /* 0x0002a400000c000b */
[----:B012---:R-:W-:Y:S01]  /*1e4a0*/  ENDCOLLECTIVE ;  /* 0x000000000000791b */ /* 0x007fe20003800000 */
.L_x_10776:
[----:B------:R-:W-:Y:S01]  /*1e4b0*/  LOP3.LUT P1, RZ, R19, 0x4, RZ, 0xc0, !PT ;  /* 0x0000000413ff7812 */ /* 0x000fe2000782c0ff */
[----:B------:R-:W-:Y:S02]  /*1e4c0*/  IMAD.MOV.U32 R13, RZ, RZ, R7 ;  /* 0x000000ffff0d7224 */ /* 0x000fe400078e0007 */
[----:B------:R-:W-:Y:S02]  /*1e4d0*/  IMAD.MOV.U32 R12, RZ, RZ, 0x1 ;  /* 0x00000001ff0c7424 */ /* 0x000fe400078e00ff */
[----:B------:R-:W-:Y:S02]  /*1e4e0*/  IMAD.SHL.U32 R21, R21, 0x8, RZ ;  /* 0x0000000815157824 */ /* 0x000fe400078e00ff */
[----:B------:R-:W-:-:S03]  /*1e4f0*/  IMAD.MOV.U32 R2, RZ, RZ, R14 ;  /* 0x000000ffff027224 */ /* 0x000fc600078e000e */
[----:B------:R-:W-:-:S07]  /*1e500*/  LOP3.LUT R21, R21, 0x18, RZ, 0xc0, !PT ;  /* 0x0000001815157812 */ /* 0x000fce00078ec0ff */
[----:B------:R-:W-:Y:S05]  /*1e510*/  WARPSYNC.COLLECTIVE R15, `(.L_x_10777) ;  /* 0x000000000f087348 */ /* 0x000fea0003c00000 */
[----:B------:R0:W1:Y:S02]  /*1e520*/  SHFL.IDX P6, R14, R13, R12, R11 ;  /* 0x0000000c0d0e7389 */ /* 0x00006400000c000b */
[----:B01----:R-:W-:Y:S01]  /*1e530*/  ENDCOLLECTIVE ;  /* 0x000000000000791b */ /* 0x003fe20003800000 */
.L_x_10777:
        /* <DEDUP_REMOVED lines=14> */
.L_x_10778:
[----:B------:R-:W-:Y:S02]  /*1e620*/  IMAD.MOV.U32 R13, RZ, RZ, R7 ;  /* 0x000000ffff0d7224 */ /* 0x000fe400078e0007 */
[----:B------:R-:W-:Y:S02]  /*1e630*/  IMAD.MOV.U32 R12, RZ, RZ, 0x2 ;  /* 0x00000002ff0c7424 */ /* 0x000fe400078e00ff */
[----:B------:R-:W-:-:S07]  /*1e640*/  IMAD.MOV.U32 R2, RZ, RZ, R14 ;  /* 0x000000ffff027224 */ /* 0x000fce00078e000e */
[----:B------:R-:W-:Y:S05]  /*1e650*/  WARPSYNC.COLLECTIVE R15, `(.L_x_10779) ;  /* 0x000000000f087348 */ /* 0x000fea0003c00000 */
[----:B------:R0:W1:Y:S02]  /*1e660*/  SHFL.IDX P6, R14, R13, R12, R11 ;  /* 0x0000000c0d0e7389 */ /* 0x00006400000c000b */
[----:B01----:R-:W-:Y:S01]  /*1e670*/  ENDCOLLECTIVE ;  /* 0x000000000000791b */ /* 0x003fe20003800000 */
.L_x_10779:
        /* <DEDUP_REMOVED lines=13> */
.L_x_10780:
[----:B------:R-:W-:Y:S02]  /*1e750*/  IMAD.MOV.U32 R13, RZ, RZ, R7 ;  /* 0x000000ffff0d7224 */ /* 0x000fe400078e0007 */
[----:B------:R-:W-:Y:S02]  /*1e760*/  IMAD.MOV.U32 R12, RZ, RZ, 0x3 ;  /* 0x00000003ff0c7424 */ /* 0x000fe400078e00ff */
[----:B------:R-:W-:-:S07]  /*1e770*/  IMAD.MOV.U32 R2, RZ, RZ, R14 ;  /* 0x000000ffff027224 */ /* 0x000fce00078e000e */
[----:B------:R-:W-:Y:S05]  /*1e780*/  WARPSYNC.COLLECTIVE R15, `(.L_x_10781) ;  /* 0x000000000f087348 */ /* 0x000fea0003c00000 */
[----:B------:R0:W1:Y:S02]  /*1e790*/  SHFL.IDX P6, R14, R13, R12, R11 ;  /* 0x0000000c0d0e7389 */ /* 0x00006400000c000b */
[----:B01----:R-:W-:Y:S01]  /*1e7a0*/  ENDCOLLECTIVE ;  /* 0x000000000000791b */ /* 0x003fe20003800000 */
.L_x_10781:
        /* <DEDUP_REMOVED lines=14> */
.L_x_10782:
[----:B------:R-:W-:Y:S01]  /*1e890*/  IMAD.MOV.U32 R2, RZ, RZ, R14 ;  /* 0x000000ffff027224 */ /* 0x000fe200078e000e */
[----:B------:R-:W-:Y:S06]  /*1e8a0*/  BRA `(.L_x_10783) ;  /* 0xffffffb800247947 */ /* 0x000fec000383ffff */
.L_x_10645:
[----:B-1----:R1:W2:Y:S02]  /*1e8b0*/  SYNCS.PHASECHK.TRANS64.TRYWAIT P0, [R5+URZ+0x2d860], R2 ;  /* 0x02d86002050075a7 */ /* 0x0022a4000800017f */
[----:B--2---:R-:W-:Y:S05]  /*1e8c0*/  @!P0 NANOSLEEP.SYNCS 0x989680 ;  /* 0x009896800000895d */ /* 0x004fea0003900000 */
[----:B------:R-:W2:Y:S02]  /*1e8d0*/  @!P0 SYNCS.PHASECHK.TRANS64 P0, [R5+URZ+0x2d860], R2 ;  /* 0x02d86002050085a7 */ /* 0x000ea4000800007f */
[----:B--2---:R-:W-:Y:S05]  /*1e8e0*/  @!P0 BRA `(.L_x_10645) ;  /* 0xfffffffc00f08947 */ /* 0x004fea000383ffff */
[----:B------:R-:W-:Y:S05]  /*1e8f0*/  BRA `(.L_x_10784) ;  /* 0xffffffb800887947 */ /* 0x000fea000383ffff */
.L_x_10646:
        /* <DEDUP_REMOVED lines=8> */
.L_x_10786:
[----:B------:R-:W-:Y:S05]  /*1e980*/  BSYNC B1 ;  /* 0x0000000000017941 */ /* 0x000fea0003800000 */
.L_x_10785:
        /* <DEDUP_REMOVED lines=9> */
.L_x_10787:
[----:B------:R-:W-:Y:S02]  /*1ea20*/  IMAD.MOV.U32 R13, RZ, RZ, R22 ;  /* 0x000000ffff0d7224 */ /* 0x000fe400078e0016 */
[----:B------:R-:W-:Y:S02]  /*1ea30*/  IMAD.MOV.U32 R12, RZ, RZ, 0x1 ;  /* 0x00000001ff0c7424 */ /* 0x000fe400078e00ff */
[----:B------:R-:W-:-:S07]  /*1ea40*/  IMAD.MOV.U32 R2, RZ, RZ, R14 ;  /* 0x000000ffff027224 */ /* 0x000fce00078e000e */
[----:B------:R-:W-:Y:S05]  /*1ea50*/  WARPSYNC.COLLECTIVE R15, `(.L_x_10788) ;  /* 0x000000000f087348 */ /* 0x000fea0003c00000 */
[----:B------:R0:W1:Y:S02]  /*1ea60*/  SHFL.IDX P6, R14, R13, R12, R11 ;  /* 0x0000000c0d0e7389 */ /* 0x00006400000c000b */
[----:B01----:R-:W-:Y:S01]  /*1ea70*/  ENDCOLLECTIVE ;  /* 0x000000000000791b */ /* 0x003fe20003800000 */
.L_x_10788:
        /* <DEDUP_REMOVED lines=16> */
.L_x_10789:
[----:B------:R-:W-:Y:S02]  /*1eb80*/  IMAD.MOV.U32 R13, RZ, RZ, R22 ;  /* 0x000000ffff0d7224 */ /* 0x000fe400078e0016 */
[----:B------:R-:W-:Y:S02]  /*1eb90*/  IMAD.MOV.U32 R12, RZ, RZ, 0x2 ;  /* 0x00000002ff0c7424 */ /* 0x000fe400078e00ff */
[----:B------:R-:W-:-:S07]  /*1eba0*/  IMAD.MOV.U32 R2, RZ, RZ, R14 ;  /* 0x000000ffff027224 */ /* 0x000fce00078e000e */
[----:B------:R-:W-:Y:S05]  /*1ebb0*/  WARPSYNC.COLLECTIVE R15, `(.L_x_10790) ;  /* 0x000000000f087348 */ /* 0x000fea0003c00000 */
[----:B------:R0:W1:Y:S02]  /*1ebc0*/  SHFL.IDX P6, R14, R13, R12, R11 ;  /* 0x0000000c0d0e7389 */ /* 0x00006400000c000b */
[----:B01----:R-:W-:Y:S01]  /*1ebd0*/  ENDCOLLECTIVE ;  /* 0x000000000000791b */ /* 0x003fe20003800000 */
.L_x_10790:
        /* <DEDUP_REMOVED lines=16> */
.L_x_10791:
[----:B------:R-:W-:Y:S02]  /*1ece0*/  IMAD.MOV.U32 R13, RZ, RZ, R22 ;  /* 0x000000ffff0d7224 */ /* 0x000fe400078e0016 */
[----:B------:R-:W-:Y:S02]  /*1ecf0*/  IMAD.MOV.U32 R12, RZ, RZ, 0x3 ;  /* 0x00000003ff0c7424 */ /* 0x000fe400078e00ff */
[----:B------:R-:W-:-:S07]  /*1ed00*/  IMAD.MOV.U32 R2, RZ, RZ, R14 ;  /* 0x000000ffff027224 */ /* 0x000fce00078e000e */
[----:B------:R-:W-:Y:S05]  /*1ed10*/  WARPSYNC.COLLECTIVE R15, `(.L_x_10792) ;  /* 0x000000000f087348 */ /* 0x000fea0003c00000 */
[----:B------:R0:W1:Y:S02]  /*1ed20*/  SHFL.IDX P6, R14, R13, R12, R11 ;  /* 0x0000000c0d0e7389 */ /* 0x00006400000c000b */
[----:B01----:R-:W-:Y:S01]  /*1ed30*/  ENDCOLLECTIVE ;  /* 0x000000000000791b */ /* 0x003fe20003800000 */
.L_x_10792:
        /* <DEDUP_REMOVED lines=13> */
.L_x_10793:
        /* <DEDUP_REMOVED lines=8> */
.L_x_10654:
[----:B-1----:R1:W2:Y:S02]  /*1ee90*/  SYNCS.PHASECHK.TRANS64.TRYWAIT P0, [R0+URZ+0x2d860], R3 ;  /* 0x02d86003000075a7 */ /* 0x0022a4000800017f */
[----:B--2---:R-:W-:Y:S05]  /*1eea0*/  @!P0 NANOSLEEP.SYNCS 0x989680 ;  /* 0x009896800000895d */ /* 0x004fea0003900000 */
[----:B------:R-:W2:Y:S02]  /*1eeb0*/  @!P0 SYNCS.PHASECHK.TRANS64 P0, [R0+URZ+0x2d860], R3 ;  /* 0x02d86003000085a7 */ /* 0x000ea4000800007f */
[----:B--2---:R-:W-:Y:S05]  /*1eec0*/  @!P0 BRA `(.L_x_10654) ;  /* 0xfffffffc00f08947 */ /* 0x004fea000383ffff */
[----:B------:R-:W-:Y:S05]  /*1eed0*/  BRA `(.L_x_10795) ;  /* 0xffffffbc00087947 */ /* 0x000fea000383ffff */
.L_x_10655:
[----:B------:R-:W-:Y:S01]  /*1eee0*/  BSSY B0, `(.L_x_10796) ;  /* 0x0000008000007945 */ /* 0x000fe20003800000 */
[----:B------:R-:W-:Y:S02]  /*1eef0*/  IMAD.MOV.U32 R13, RZ, RZ, R22 ;  /* 0x000000ffff0d7224 */ /* 0x000fe400078e0016 */
[----:B------:R-:W-:Y:S02]  /*1ef00*/  IMAD.MOV.U32 R12, RZ, RZ, RZ ;  /* 0x000000ffff0c7224 */ /* 0x000fe400078e00ff */
[----:B------:R-:W-:Y:S02]  /*1ef10*/  IMAD.MOV.U32 R11, RZ, RZ, 0x1c1f ;  /* 0x00001c1fff0b7424 */ /* 0x000fe400078e00ff */
[----:B------:R-:W-:-:S07]  /*1ef20*/  IMAD.MOV.U32 R15, RZ, RZ, -0x1 ;  /* 0xffffffffff0f7424 */ /* 0x000fce00078e00ff */
[----:B01---5:R-:W-:Y:S05]  /*1ef30*/  WARPSYNC.COLLECTIVE R15, `(.L_x_10797) ;  /* 0x000000000f087348 */ /* 0x023fea0003c00000 */
[----:B------:R2:W3:Y:S02]  /*1ef40*/  SHFL.IDX P6, R14, R13, R12, R11 ;  /* 0x0000000c0d0e7389 */ /* 0x0004e400000c000b */
[----:B0123-5:R-:W-:Y:S01]  /*1ef50*/  ENDCOLLECTIVE ;  /* 0x000000000000791b */ /* 0x02ffe20003800000 */
.L_x_10797:
[----:B------:R-:W-:Y:S05]  /*1ef60*/  BSYNC B0 ;  /* 0x0000000000007941 */ /* 0x000fea0003800000 */
.L_x_10796:
[----:B------:R-:W0:Y:S01]  /*1ef70*/  S2R R2, SR_TID.X ;  /* 0x0000000000027919 */ /* 0x000e220000002100 */
[----:B------:R-:W-:Y:S01]  /*1ef80*/  IMAD.MOV.U32 R13, RZ, RZ, R18 ;  /* 0x000000ffff0d7224 */ /* 0x000fe200078e0012 */
[----:B------:R-:W-:Y:S01]  /*1ef90*/  MOV R12, RZ ;  /* 0x000000ff000c7202 */ /* 0x000fe20000000f00 */
[----:B------:R-:W-:Y:S02]  /*1efa0*/  IMAD.MOV.U32 R11, RZ, RZ, 0x1c1f ;  /* 0x00001c1fff0b7424 */ /* 0x000fe400078e00ff */
[----:B------:R-:W-:Y:S02]  /*1efb0*/  IMAD.MOV.U32 R15, RZ, RZ, -0x1 ;  /* 0xffffffffff0f7424 */ /* 0x000fe400078e00ff */
[----:B------:R-:W-:Y:S02]  /*1efc0*/  IMAD.MOV.U32 R3, RZ, RZ, R14 ;  /* 0x000000ffff037224 */ /* 0x000fe400078e000e */
[----:B------:R-:W-:-:S07]  /*1efd0*/  IMAD R4, R4, 0x2, R16 ;  /* 0x0000000204047824 */ /* 0x000fce00078e0210 */
[----:B0-----:R-:W-:Y:S05]  /*1efe0*/  WARPSYNC.COLLECTIVE R15, `(.L_x_10798) ;  /* 0x000000000f087348 */ /* 0x001fea0003c00000 */
[----:B------:R1:W2:Y:S02]  /*1eff0*/  SHFL.IDX P6, R14, R13, R12, R11 ;  /* 0x0000000c0d0e7389 */ /* 0x0002a400000c000b */
[----:B012---:R-:W-:Y:S01]  /*1f000*/  ENDCOLLECTIVE ;  /* 0x000000000000791b */ /* 0x007fe20003800000 */
.L_x_10798:
        /* <DEDUP_REMOVED lines=17> */
.L_x_10799:
        /* <DEDUP_REMOVED lines=9> */
[----:B------:R-:W-:Y:S01]  /*1f1b0*/  ISETP.LT.OR P3, PT, R6, 0x21, P2 ;  /* 0x000000210600780c */ /* 0x000fe20001761670 */
[----:B0-----:R-:W-:-:S12]  /*1f1c0*/  IMAD.MOV.U32 R3, RZ, RZ, R14 ;  /* 0x000000ffff037224 */ /* 0x001fd800078e000e */
[----:B------:R-:W-:Y:S05]  /*1f1d0*/  WARPSYNC.COLLECTIVE R15, `(.L_x_10800) ;  /* 0x000000000f087348 */ /* 0x000fea0003c00000 */
[----:B------:R0:W1:Y:S02]  /*1f1e0*/  SHFL.IDX P6, R14, R13, R12, R11 ;  /* 0x0000000c0d0e7389 */ /* 0x00006400000c000b */
[----:B01----:R-:W-:Y:S01]  /*1f1f0*/  ENDCOLLECTIVE ;  /* 0x000000000000791b */ /* 0x003fe20003800000 */
.L_x_10800:
[----:B------:R-:W-:Y:S02]  /*1f200*/  IMAD.MOV.U32 R13, RZ, RZ, R22 ;  /* 0x000000ffff0d7224 */ /* 0x000fe400078e0016 */
[----:B------:R-:W-:Y:S01]  /*1f210*/  IMAD.MOV.U32 R12, RZ, RZ, 0x2 ;  /* 0x00000002ff0c7424 */ /* 0x000fe200078e00ff */
[----:B------:R-:W-:-:S13]  /*1f220*/  IADD3 R2, P4, R14, R5, RZ ;  /* 0x000000050e027210 */ /* 0x000fda0007f9e0ff */
[----:B------:R-:W-:Y:S05]  /*1f230*/  WARPSYNC.COLLECTIVE R15, `(.L_x_10801) ;  /* 0x000000000f087348 */ /* 0x000fea0003c00000 */
[----:B------:R0:W1:Y:S02]  /*1f240*/  SHFL.IDX P6, R14, R13, R12, R11 ;  /* 0x0000000c0d0e7389 */ /* 0x00006400000c000b */
[----:B01----:R-:W-:Y:S01]  /*1f250*/  ENDCOLLECTIVE ;  /* 0x000000000000791b */ /* 0x003fe20003800000 */
.L_x_10801:
        /* <DEDUP_REMOVED lines=15> */
.L_x_10802:
[----:B------:R-:W-:Y:S02]  /*1f350*/  IMAD.MOV.U32 R13, RZ, RZ, R22 ;  /* 0x000000ffff0d7224 */ /* 0x000fe400078e0016 */
[----:B------:R-:W-:Y:S01]  /*1f360*/  IMAD.MOV.U32 R12, RZ, RZ, 0x3 ;  /* 0x00000003ff0c7424 */ /* 0x000fe200078e00ff */
[----:B------:R-:W-:-:S13]  /*1f370*/  IADD3 R2, P4, R14, R5, RZ ;  /* 0x000000050e027210 */ /* 0x000fda0007f9e0ff */
[----:B------:R-:W-:Y:S05]  /*1f380*/  WARPSYNC.COLLECTIVE R15, `(.L_x_10803) ;  /* 0x000000000f087348 */ /* 0x000fea0003c00000 */
[----:B------:R0:W1:Y:S02]  /*1f390*/  SHFL.IDX P6, R14, R13, R12, R11 ;  /* 0x0000000c0d0e7389 */ /* 0x00006400000c000b */
[----:B01----:R-:W-:Y:S01]  /*1f3a0*/  ENDCOLLECTIVE ;  /* 0x000000000000791b */ /* 0x003fe20003800000 */
.L_x_10803:
        /* <DEDUP_REMOVED lines=14> */
.L_x_10804:
[----:B------:R-:W-:Y:S05]  /*1f490*/  BRA `(.L_x_10805) ;  /* 0xffffffb800687947 */ /* 0x000fea000383ffff */
.L_x_10660:
        /* <DEDUP_REMOVED lines=8> */
.L_x_10807:
[----:B------:R-:W-:Y:S05]  /*1f520*/  BSYNC B0 ;  /* 0x0000000000007941 */ /* 0x000fea0003800000 */
.L_x_10806:
[----:B------:R-:W-:Y:S01]  /*1f530*/  IMAD.MOV.U32 R13, RZ, RZ, R24 ;  /* 0x000000ffff0d7224 */ /* 0x000fe200078e0018 */
[----:B------:R-:W-:Y:S01]  /*1f540*/  IADD3 R9, R27, R8, RZ ;  /* 0x000000081b097210 */ /* 0x000fe20007ffe0ff */
[----:B------:R-:W-:Y:S02]  /*1f550*/  IMAD.MOV.U32 R12, RZ, RZ, 0x1 ;  /* 0x00000001ff0c7424 */ /* 0x000fe400078e00ff */
[----:B------:R-:W-:Y:S02]  /*1f560*/  IMAD.MOV.U32 R11, RZ, RZ, 0x1f ;  /* 0x0000001fff0b7424 */ /* 0x000fe400078e00ff */
[----:B------:R-:W-:Y:S02]  /*1f570*/  IMAD.MOV.U32 R15, RZ, RZ, -0x1 ;  /* 0xffffffffff0f7424 */ /* 0x000fe400078e00ff */
[----:B------:R-:W-:-:S07]  /*1f580*/  IMAD.MOV.U32 R0, RZ, RZ, R14 ;  /* 0x000000ffff007224 */ /* 0x000fce00078e000e */
[----:B------:R-:W-:Y:S05]  /*1f590*/  WARPSYNC.COLLECTIVE R15, `(.L_x_10808) ;  /* 0x000000000f087348 */ /* 0x000fea0003c00000 */
[----:B------:R0:W1:Y:S02]  /*1f5a0*/  SHFL.IDX P6, R14, R13, R12, R11 ;  /* 0x0000000c0d0e7389 */ /* 0x00006400000c000b */
[----:B01----:R-:W-:Y:S01]  /*1f5b0*/  ENDCOLLECTIVE ;  /* 0x000000000000791b */ /* 0x003fe20003800000 */
.L_x_10808:
        /* <DEDUP_REMOVED lines=24> */
.L_x_10809:
[----:B------:R-:W-:Y:S01]  /*1f740*/  IMAD.MOV.U32 R12, RZ, RZ, 0x2 ;  /* 0x00000002ff0c7424 */ /* 0x000fe200078e00ff */
[----:B------:R-:W-:-:S05]  /*1f750*/  SEL R14, R14, RZ, P1 ;  /* 0x000000ff0e0e7207 */ /* 0x000fca0000800000 */
[----:B------:R-:W-:-:S04]  /*1f760*/  IMAD.IADD R5, R13, 0x1, R14 ;  /* 0x000000010d057824 */ /* 0x000fc800078e020e */
[----:B------:R-:W-:-:S07]  /*1f770*/  IMAD.MOV.U32 R13, RZ, RZ, R5 ;  /* 0x000000ffff0d7224 */ /* 0x000fce00078e0005 */
[----:B------:R-:W-:Y:S05]  /*1f780*/  WARPSYNC.COLLECTIVE R15, `(.L_x_10810) ;  /* 0x000000000f087348 */ /* 0x000fea0003c00000 */
[----:B------:R0:W1:Y:S02]  /*1f790*/  SHFL.UP P6, R14, R13, R12, R11 ;  /* 0x0400000c0d0e7389 */ /* 0x00006400000c000b */
[----:B01----:R-:W-:Y:S01]  /*1f7a0*/  ENDCOLLECTIVE ;  /* 0x000000000000791b */ /* 0x003fe20003800000 */
.L_x_10810:
[----:B------:R-:W-:Y:S01]  /*1f7b0*/  IMAD.MOV.U32 R12, RZ, RZ, 0x4 ;  /* 0x00000004ff0c7424 */ /* 0x000fe200078e00ff */
[----:B------:R-:W-:-:S05]  /*1f7c0*/  SEL R2, R14, RZ, P2 ;  /* 0x000000ff0e027207 */ /* 0x000fca0001000000 */
[----:B------:R-:W-:-:S04]  /*1f7d0*/  IMAD.IADD R2, R5, 0x1, R2 ;  /* 0x0000000105027824 */ /* 0x000fc800078e0202 */
[----:B------:R-:W-:-:S07]  /*1f7e0*/  IMAD.MOV.U32 R13, RZ, RZ, R2 ;  /* 0x000000ffff0d7224 */ /* 0x000fce00078e0002 */
[----:B------:R-:W-:Y:S05]  /*1f7f0*/  WARPSYNC.COLLECTIVE R15, `(.L_x_10811) ;  /* 0x000000000f087348 */ /* 0x000fea0003c00000 */
[----:B------:R0:W1:Y:S02]  /*1f800*/  SHFL.UP P6, R14, R13, R12, R11 ;  /* 0x0400000c0d0e7389 */ /* 0x00006400000c000b */
[----:B01----:R-:W-:Y:S01]  /*1f810*/  ENDCOLLECTIVE ;  /* 0x000000000000791b */ /* 0x003fe20003800000 */
.L_x_10811:
[----:B------:R-:W-:Y:S01]  /*1f820*/  IMAD.MOV.U32 R12, RZ, RZ, 0x8 ;  /* 0x00000008ff0c7424 */ /* 0x000fe200078e00ff */
[----:B------:R-:W-:-:S05]  /*1f830*/  SEL R3, R14, RZ, P3 ;  /* 0x000000ff0e037207 */ /* 0x000fca0001800000 */
[----:B------:R-:W-:-:S04]  /*1f840*/  IMAD.IADD R3, R2, 0x1, R3 ;  /* 0x0000000102037824 */ /* 0x000fc800078e0203 */
[----:B------:R-:W-:-:S07]  /*1f850*/  IMAD.MOV.U32 R13, RZ, RZ, R3 ;  /* 0x000000ffff0d7224 */ /* 0x000fce00078e0003 */
[----:B------:R-:W-:Y:S05]  /*1f860*/  WARPSYNC.COLLECTIVE R15, `(.L_x_10812) ;  /* 0x000000000f087348 */ /* 0x000fea0003c00000 */
[----:B------:R0:W1:Y:S02]  /*1f870*/  SHFL.UP P6, R14, R13, R12, R11 ;  /* 0x0400000c0d0e7389 */ /* 0x00006400000c000b */
[----:B01----:R-:W-:Y:S01]  /*1f880*/  ENDCOLLECTIVE ;  /* 0x000000000000791b */ /* 0x003fe20003800000 */
.L_x_10812:
[----:B------:R-:W-:Y:S01]  /*1f890*/  IMAD.MOV.U32 R12, RZ, RZ, 0x10 ;  /* 0x00000010ff0c7424 */ /* 0x000fe200078e00ff */
[----:B------:R-:W-:-:S05]  /*1f8a0*/  SEL R14, R14, RZ, P4 ;  /* 0x000000ff0e0e7207 */ /* 0x000fca0002000000 */
[----:B------:R-:W-:-:S04]  /*1f8b0*/  IMAD.IADD R5, R3, 0x1, R14 ;  /* 0x0000000103057824 */ /* 0x000fc800078e020e */
[----:B------:R-:W-:-:S07]  /*1f8c0*/  IMAD.MOV.U32 R13, RZ, RZ, R5 ;  /* 0x000000ffff0d7224 */ /* 0x000fce00078e0005 */
[----:B------:R-:W-:Y:S05]  /*1f8d0*/  WARPSYNC.COLLECTIVE R15, `(.L_x_10813) ;  /* 0x000000000f087348 */ /* 0x000fea0003c00000 */
[----:B------:R0:W1:Y:S02]  /*1f8e0*/  SHFL.UP P6, R14, R13, R12, R11 ;  /* 0x0400000c0d0e7389 */ /* 0x00006400000c000b */
[----:B01----:R-:W-:Y:S01]  /*1f8f0*/  ENDCOLLECTIVE ;  /* 0x000000000000791b */ /* 0x003fe20003800000 */
.L_x_10813:
        /* <DEDUP_REMOVED lines=8> */
.L_x_10814:
[----:B------:R-:W-:Y:S05]  /*1f980*/  BRA `(.L_x_10815) ;  /* 0xffffffb800887947 */ /* 0x000fea000383ffff */
.L_x_10663:
[----:B------:R-:W-:Y:S01]  /*1f990*/  BSSY B0, `(.L_x_10816) ;  /* 0x0000007000007945 */ /* 0x000fe20003800000 */
[----:B------:R-:W-:Y:S02]  /*1f9a0*/  IMAD.MOV.U32 R12, RZ, RZ, 0x1 ;  /* 0x00000001ff0c7424 */ /* 0x000fe400078e00ff */
[----:B------:R-:W-:Y:S02]  /*1f9b0*/  IMAD.MOV.U32 R11, RZ, RZ, RZ ;  /* 0x000000ffff0b7224 */ /* 0x000fe400078e00ff */
[----:B------:R-:W-:-:S07]  /*1f9c0*/  IMAD.MOV.U32 R15, RZ, RZ, -0x1 ;  /* 0xffffffffff0f7424 */ /* 0x000fce00078e00ff */
[----:B-----5:R-:W-:Y:S05]  /*1f9d0*/  WARPSYNC.COLLECTIVE R15, `(.L_x_10817) ;  /* 0x000000000f087348 */ /* 0x020fea0003c00000 */
[----:B------:R0:W1:Y:S02]  /*1f9e0*/  SHFL.UP P6, R14, R13, R12, R11 ;  /* 0x0400000c0d0e7389 */ /* 0x00006400000c000b */
[----:B01---5:R-:W-:Y:S01]  /*1f9f0*/  ENDCOLLECTIVE ;  /* 0x000000000000791b */ /* 0x023fe20003800000 */
.L_x_10817:
[----:B------:R-:W-:Y:S05]  /*1fa00*/  BSYNC B0 ;  /* 0x0000000000007941 */ /* 0x000fea0003800000 */
.L_x_10816:
        /* <DEDUP_REMOVED lines=8> */
.L_x_10818:
[----:B------:R-:W-:Y:S01]  /*1fa90*/  IMAD.MOV.U32 R12, RZ, RZ, 0x4 ;  /* 0x00000004ff0c7424 */ /* 0x000fe200078e00ff */
[----:B------:R-:W-:-:S05]  /*1faa0*/  SEL R14, R14, RZ, P2 ;  /* 0x000000ff0e0e7207 */ /* 0x000fca0001000000 */
[----:B------:R-:W-:-:S05]  /*1fab0*/  IMAD.IADD R3, R13, 0x1, R14 ;  /* 0x000000010d037824 */ /* 0x000fca00078e020e */
[----:B------:R-:W-:-:S07]  /*1fac0*/  MOV R13, R3 ;  /* 0x00000003000d7202 */ /* 0x000fce0000000f00 */
[----:B------:R-:W-:Y:S05]  /*1fad0*/  WARPSYNC.COLLECTIVE R15, `(.L_x_10819) ;  /* 0x000000000f087348 */ /* 0x000fea0003c00000 */
[----:B------:R0:W1:Y:S02]  /*1fae0*/  SHFL.UP P6, R14, R13, R12, R11 ;  /* 0x0400000c0d0e7389 */ /* 0x00006400000c000b */
[----:B01----:R-:W-:Y:S01]  /*1faf0*/  ENDCOLLECTIVE ;  /* 0x000000000000791b */ /* 0x003fe20003800000 */
.L_x_10819:
[----:B------:R-:W-:Y:S01]  /*1fb00*/  IMAD.MOV.U32 R12, RZ, RZ, 0x8 ;  /* 0x00000008ff0c7424 */ /* 0x000fe200078e00ff */
[----:B------:R-:W-:-:S05]  /*1fb10*/  SEL R14, R14, RZ, P3 ;  /* 0x000000ff0e0e7207 */ /* 0x000fca0001800000 */
[----:B------:R-:W-:-:S04]  /*1fb20*/  IMAD.IADD R5, R3, 0x1, R14 ;  /* 0x0000000103057824 */ /* 0x000fc800078e020e */
[----:B------:R-:W-:-:S07]  /*1fb30*/  IMAD.MOV.U32 R13, RZ, RZ, R5 ;  /* 0x000000ffff0d7224 */ /* 0x000fce00078e0005 */
[----:B------:R-:W-:Y:S05]  /*1fb40*/  WARPSYNC.COLLECTIVE R15, `(.L_x_10820) ;  /* 0x000000000f087348 */ /* 0x000fea0003c00000 */
[----:B------:R0:W1:Y:S02]  /*1fb50*/  SHFL.UP P6, R14, R13, R12, R11 ;  /* 0x0400000c0d0e7389 */ /* 0x00006400000c000b */
[----:B01----:R-:W-:Y:S01]  /*1fb60*/  ENDCOLLECTIVE ;  /* 0x000000000000791b */ /* 0x003fe20003800000 */
.L_x_10820:
[----:B------:R-:W-:Y:S01]  /*1fb70*/  IMAD.MOV.U32 R12, RZ, RZ, 0x10 ;  /* 0x00000010ff0c7424 */ /* 0x000fe200078e00ff */
[----:B------:R-:W-:-:S05]  /*1fb80*/  SEL R8, R14, RZ, P4 ;  /* 0x000000ff0e087207 */ /* 0x000fca0002000000 */
[----:B------:R-:W-:-:S04]  /*1fb90*/  IMAD.IADD R8, R5, 0x1, R8 ;  /* 0x0000000105087824 */ /* 0x000fc800078e0208 */
[----:B------:R-:W-:-:S07]  /*1fba0*/  IMAD.MOV.U32 R13, RZ, RZ, R8 ;  /* 0x000000ffff0d7224 */ /* 0x000fce00078e0008 */
[----:B------:R-:W-:Y:S05]  /*1fbb0*/  WARPSYNC.COLLECTIVE R15, `(.L_x_10821) ;  /* 0x000000000f087348 */ /* 0x000fea0003c00000 */
[----:B------:R0:W1:Y:S02]  /*1fbc0*/  SHFL.UP P6, R14, R13, R12, R11 ;  /* 0x0400000c0d0e7389 */ /* 0x00006400000c000b */
[----:B01----:R-:W-:Y:S01]  /*1fbd0*/  ENDCOLLECTIVE ;  /* 0x000000000000791b */ /* 0x003fe20003800000 */
.L_x_10821:
        /* <DEDUP_REMOVED lines=8> */
.L_x_10822:
[----:B------:R-:W-:Y:S05]  /*1fc60*/  BRA `(.L_x_10823) ;  /* 0xffffffb800747947 */ /* 0x000fea000383ffff */
.L_x_10665:
[----:B------:R-:W-:Y:S01]  /*1fc70*/  BSSY B0, `(.L_x_10824) ;  /* 0x0000006000007945 */ /* 0x000fe20003800000 */
[----:B------:R-:W-:Y:S01]  /*1fc80*/  PLOP3.LUT P6, PT, P6, PT, PT, 0x8, 0x0 ;  /* 0x000000000000781c */ /* 0x000fe200037ce170 */
[----:B------:R-:W-:-:S12]  /*1fc90*/  IMAD.MOV.U32 R15, RZ, RZ, -0x1 ;  /* 0xffffffffff0f7424 */ /* 0x000fd800078e00ff */
[----:B0----5:R-:W-:Y:S05]  /*1fca0*/  WARPSYNC.COLLECTIVE R15, `(.L_x_10825) ;  /* 0x000000000f087348 */ /* 0x021fea0003c00000 */
[----:B------:R-:W-:Y:S01]  /*1fcb0*/  VOTE.ANY R14, PT, P6 ;  /* 0x00000000000e7806 */ /* 0x000fe200030e0100 */
[----:B0----5:R-:W-:Y:S06]  /*1fcc0*/  ENDCOLLECTIVE ;  /* 0x000000000000791b */ /* 0x021fec0003800000 */
.L_x_10825:
[----:B------:R-:W-:Y:S05]  /*1fcd0*/  BSYNC B0 ;  /* 0x0000000000007941 */ /* 0x000fea0003800000 */
.L_x_10824:
        /* <DEDUP_REMOVED lines=9> */
.L_x_10826:
[----:B------:R-:W-:Y:S02]  /*1fd70*/  IMAD.MOV.U32 R13, RZ, RZ, R7 ;  /* 0x000000ffff0d7224 */ /* 0x000fe400078e0007 */
[----:B------:R-:W-:-:S07]  /*1fd80*/  IMAD.MOV.U32 R4, RZ, RZ, R14 ;  /* 0x000000ffff047224 */ /* 0x000fce00078e000e */
[----:B------:R-:W-:Y:S05]  /*1fd90*/  WARPSYNC.COLLECTIVE R15, `(.L_x_10827) ;  /* 0x000000000f087348 */ /* 0x000fea0003c00000 */
[----:B------:R0:W1:Y:S02]  /*1fda0*/  SHFL.IDX P6, R14, R13, R12, R11 ;  /* 0x0000000c0d0e7389 */ /* 0x00006400000c000b */
[----:B01----:R-:W-:Y:S01]  /*1fdb0*/  ENDCOLLECTIVE ;  /* 0x000000000000791b */ /* 0x003fe20003800000 */
.L_x_10827:
[----:B------:R-:W-:Y:S01]  /*1fdc0*/  IMAD.MOV.U32 R7, RZ, RZ, R14 ;  /* 0x000000ffff077224 */ /* 0x000fe200078e000e */
[----:B------:R-:W-:Y:S06]  /*1fdd0*/  BRA `(.L_x_10828) ;  /* 0xffffffb800547947 */ /* 0x000fec000383ffff */
.L_x_10667:
[----:B------:R-:W-:Y:S01]  /*1fde0*/  BSSY B0, `(.L_x_10829) ;  /* 0x0000007000007945 */ /* 0x000fe20003800000 */
[----:B------:R-:W-:Y:S02]  /*1fdf0*/  IMAD.MOV.U32 R13, RZ, RZ, R2 ;  /* 0x000000ffff0d7224 */ /* 0x000fe400078e0002 */
[----:B------:R-:W-:Y:S02]  /*1fe00*/  IMAD.MOV.U32 R11, RZ, RZ, 0x1f ;  /* 0x0000001fff0b7424 */ /* 0x000fe400078e00ff */
[----:B------:R-:W-:-:S07]  /*1fe10*/  IMAD.MOV.U32 R15, RZ, RZ, -0x1 ;  /* 0xffffffffff0f7424 */ /* 0x000fce00078e00ff */
[----:B0123-5:R-:W-:Y:S05]  /*1fe20*/  WARPSYNC.COLLECTIVE R15, `(.L_x_10830) ;  /* 0x000000000f087348 */ /* 0x02ffea0003c00000 */
[----:B------:R4:W0:Y:S02]  /*1fe30*/  SHFL.IDX P6, R14, R13, R12, R11 ;  /* 0x0000000c0d0e7389 */ /* 0x00082400000c000b */
[----:B012345:R-:W-:Y:S01]  /*1fe40*/  ENDCOLLECTIVE ;  /* 0x000000000000791b */ /* 0x03ffe20003800000 */
.L_x_10830:
[----:B------:R-:W-:Y:S05]  /*1fe50*/  BSYNC B0 ;  /* 0x0000000000007941 */ /* 0x000fea0003800000 */
.L_x_10829:
[----:B------:R-:W-:Y:S01]  /*1fe60*/  IMAD.MOV.U32 R24, RZ, RZ, R14 ;  /* 0x000000ffff187224 */ /* 0x000fe200078e000e */
[----:B------:R-:W-:Y:S06]  /*1fe70*/  BRA `(.L_x_10666) ;  /* 0xffffffb800447947 */ /* 0x000fec000383ffff */
.L_x_10671:
[----:B0-----:R0:W1:Y:S02]  /*1fe80*/  SYNCS.PHASECHK.TRANS64.TRYWAIT P0, [R5+URZ+0x2d820], R0 ;  /* 0x02d82000050075a7 */ /* 0x001064000800017f */
[----:B-1----:R-:W-:Y:S05]  /*1fe90*/  @!P0 NANOSLEEP.SYNCS 0x989680 ;  /* 0x009896800000895d */ /* 0x002fea0003900000 */
[----:B------:R-:W1:Y:S02]  /*1fea0*/  @!P0 SYNCS.PHASECHK.TRANS64 P0, [R5+URZ+0x2d820], R0 ;  /* 0x02d82000050085a7 */ /* 0x000e64000800007f */
[----:B-1----:R-:W-:Y:S05]  /*1feb0*/  @!P0 BRA `(.L_x_10671) ;  /* 0xfffffffc00f08947 */ /* 0x002fea000383ffff */
[----:B------:R-:W-:Y:S05]  /*1fec0*/  BRA `(.L_x_10831) ;  /* 0xffffffbc009c7947 */ /* 0x000fea000383ffff */
.L_x_10672:
        /* <DEDUP_REMOVED lines=8> */
[----:B0-23-5:R-:W-:Y:S05]  /*1ff50*/  WARPSYNC.COLLECTIVE R15, `(.L_x_10833) ;  /* 0x000000000f087348 */ /* 0x02dfea0003c00000 */
[----:B------:R1:W4:Y:S02]  /*1ff60*/  SHFL.IDX P6, R14, R13, R12, R11 ;  /* 0x0000000c0d0e7389 */ /* 0x00032400000c000b */
[----:B012345:R-:W-:Y:S01]  /*1ff70*/  ENDCOLLECTIVE ;  /* 0x000000000000791b */ /* 0x03ffe20003800000 */
.L_x_10833:
[----:B------:R-:W-:Y:S05]  /*1ff80*/  BSYNC B0 ;  /* 0x0000000000007941 */ /* 0x000fea0003800000 */
.L_x_10832:
[----:B------:R-:W-:Y:S05]  /*1ff90*/  BRA `(.L_x_10834) ;  /* 0xffffffbc00847947 */ /* 0x000fea000383ffff */
.L_x_10673:
[----:B------:R-:W-:Y:S01]  /*1ffa0*/  BSSY B0, `(.L_x_10835) ;  /* 0x0000006000007945 */ /* 0x000fe20003800000 */
[----:B------:R-:W-:-:S07]  /*1ffb0*/  IMAD.MOV.U32 R15, RZ, RZ, -0x1 ;  /* 0xffffffffff0f7424 */ /* 0x000fce00078e00ff */
[----:B0-23-5:R-:W-:Y:S05]  /*1ffc0*/  WARPSYNC.COLLECTIVE R15, `(.L_x_10836) ;  /* 0x000000000f0c7348 */ /* 0x02dfea0003c00000 */
[----:B------:R-:W-:Y:S02]  /*1ffd0*/  ELECT P6, UR62, PT ;  /* 0x00000000003e782f */ /* 0x000fe400038c0000 */
[----:B------:R-:W-:Y:S01]  /*1ffe0*/  MOV R14, UR62 ;  /* 0x0000003e000e7c02 */ /* 0x000fe20008000f00 */
[----:B0-23-5:R-:W-:Y:S10]  /*1fff0*/  ENDCOLLECTIVE ;  /* 0x000000000000791b */ /* 0x02dff40003800000 */
.L_x_10836:
[----:B------:R-:W-:Y:S05]  /*20000*/  BSYNC B0 ;  /* 0x0000000000007941 */ /* 0x000fea0003800000 */
.L_x_10835:
[----:B------:R-:W-:Y:S05]  /*20010*/  BRA `(.L_x_10837) ;  /* 0xffffffbc00787947 */ /* 0x000fea000383ffff */
.L_x_10675:
[----:B0-----:R0:W1:Y:S02]  /*20020*/  SYNCS.PHASECHK.TRANS64.TRYWAIT P1, [R3+URZ+0x2d840], R2 ;  /* 0x02d84002030075a7 */ /* 0x001064000802017f */
[----:B-1----:R-:W-:Y:S05]  /*20030*/  @!P1 NANOSLEEP.SYNCS 0x989680 ;  /* 0x009896800000995d */ /* 0x002fea0003900000 */
[----:B------:R-:W1:Y:S02]  /*20040*/  @!P1 SYNCS.PHASECHK.TRANS64 P1, [R3+URZ+0x2d840], R2 ;  /* 0x02d84002030095a7 */ /* 0x000e64000802007f */
[----:B-1----:R-:W-:Y:S05]  /*20050*/  @!P1 BRA `(.L_x_10675) ;  /* 0xfffffffc00f09947 */ /* 0x002fea000383ffff */
[----:B------:R-:W-:Y:S05]  /*20060*/  BRA `(.L_x_10838) ;  /* 0xffffffbc009c7947 */ /* 0x000fea000383ffff */
.L_x_10677:
[----:B-1----:R1:W4:Y:S02]  /*20070*/  SYNCS.PHASECHK.TRANS64.TRYWAIT P1, [R5+URZ+0x2d840], R0 ;  /* 0x02d84000050075a7 */ /* 0x002324000802017f */
[----:B----4-:R-:W-:Y:S05]  /*20080*/  @!P1 NANOSLEEP.SYNCS 0x989680 ;  /* 0x009896800000995d */ /* 0x010fea0003900000 */
[----:B------:R-:W4:Y:S02]  /*20090*/  @!P1 SYNCS.PHASECHK.TRANS64 P1, [R5+URZ+0x2d840], R0 ;  /* 0x02d84000050095a7 */ /* 0x000f24000802007f */
[----:B----4-:R-:W-:Y:S05]  /*200a0*/  @!P1 BRA `(.L_x_10677) ;  /* 0xfffffffc00f09947 */ /* 0x010fea000383ffff */
[----:B------:R-:W-:Y:S05]  /*200b0*/  BRA `(.L_x_10839) ;  /* 0xffffffbc00ac7947 */ /* 0x000fea000383ffff */
.L_x_10679:
[----:B----4-:R4:W0:Y:S02]  /*200c0*/  SYNCS.PHASECHK.TRANS64.TRYWAIT P1, [R3+URZ+0x2d860], R2 ;  /* 0x02d86002030075a7 */ /* 0x010824000802017f */
[----:B0-----:R-:W-:Y:S05]  /*200d0*/  @!P1 NANOSLEEP.SYNCS 0x989680 ;  /* 0x009896800000995d */ /* 0x001fea0003900000 */
[----:B------:R-:W0:Y:S02]  /*200e0*/  @!P1 SYNCS.PHASECHK.TRANS64 P1, [R3+URZ+0x2d860], R2 ;  /* 0x02d86002030095a7 */ /* 0x000e24000802007f */
[----:B0-----:R-:W-:Y:S05]  /*200f0*/  @!P1 BRA `(.L_x_10679) ;  /* 0xfffffffc00f09947 */ /* 0x001fea000383ffff */
[----:B------:R-:W-:Y:S05]  /*20100*/  BRA `(.L_x_10840) ;  /* 0xffffffbc00a87947 */ /* 0x000fea000383ffff */
.L_x_10841:
        /* <DEDUP_REMOVED lines=15> */
.L_x_15985:


//--------------------- .text._ZN7cutlass13device_kernelIN5flash11enable_sm90INS1_16FlashAttnFwdSm90INS1_25CollectiveMainloopFwdSm90ILi2EN4cute5tupleIJNS5_1CILi1EEES8_S8_EEENS6_IJNS7_ILi192EEENS7_ILi128EEENS7_ILi96EEEEEELi96ENS_10bfloat16_tEfNS_4arch4Sm90ELb0ELb1ELb1ELb0ELb1ELb0ELb0ELb0ELb1ELb1ELb1ELb0EEENS1_21CollectiveEpilogueFwdINS6_IJSA_SC_SB_EEES9_SE_SG_Li384ELb0ELb1ELb1ELb0EEENS1_19SingleTileSchedulerILb0ELb1ELb1ELi192EEEEEEEEEvNT_6ParamsE --------------------------
	.section	.text._ZN7cutlass13device_kernelIN5flash11enable_sm90INS1_16FlashAttnFwdSm90INS1_25CollectiveMainloopFwdSm90ILi2EN4cute5tupleIJNS5_1CILi1EEES8_S8_EEENS6_IJNS7_ILi192EEENS7_ILi128EEENS7_ILi96EEEEEELi96ENS_10bfloat16_tEfNS_4arch4Sm90ELb0ELb1ELb1ELb0ELb1ELb0ELb0ELb0ELb1ELb1ELb1ELb0EEENS1_21CollectiveEpilogueFwdINS6_IJSA_SC_SB_EEES9_SE_SG_Li384ELb0ELb1ELb1ELb0EEENS1_19SingleTileSchedulerILb0ELb1ELb1ELi192EEEEEEEEEvNT_6ParamsE,"ax",@progbits
	.align	128
.text._ZN7cutlass13device_kernelIN5flash11enable_sm90INS1_16FlashAttnFwdSm90INS1_25CollectiveMainloopFwdSm90ILi2EN4cute5tupleIJNS5_1CILi1EEES8_S8_EEENS6_IJNS7_ILi192EEENS7_ILi128EEENS7_ILi96EEEEEELi96ENS_10bfloat16_tEfNS_4arch4Sm90ELb0ELb1ELb1ELb0ELb1ELb0ELb0ELb0ELb1ELb1ELb1ELb0EEENS1_21CollectiveEpilogueFwdINS6_IJSA_SC_SB_EEES9_SE_SG_Li384ELb0ELb1ELb1ELb0EEENS1_19SingleTileSchedulerILb0ELb1ELb1ELi192EEEEEEEEEvNT_6ParamsE:
        .type           _ZN7cutlass13device_kernelIN5flash11enable_sm90INS1_16FlashAttnFwdSm90INS1_25CollectiveMainloopFwdSm90ILi2EN4cute5tupleIJNS5_1CILi1EEES8_S8_EEENS6_IJNS7_ILi192EEENS7_ILi128EEENS7_ILi96EEEEEELi96ENS_10bfloat16_tEfNS_4arch4Sm90ELb0ELb1ELb1ELb0ELb1ELb0ELb0ELb0ELb1ELb1ELb1ELb0EEENS1_21CollectiveEpilogueFwdINS6_IJSA_SC_SB_EEES9_SE_SG_Li384ELb0ELb1ELb1ELb0EEENS1_19SingleTileSchedulerILb0ELb1ELb1ELi192EEEEEEEEEvNT_6ParamsE,@function
        .size           _ZN7cutlass13device_kernelIN5flash11enable_sm90INS1_16FlashAttnFwdSm90INS1_25CollectiveMainloopFwdSm90ILi2EN4cute5tupleIJNS5_1CILi1EEES8_S8_EEENS6_IJNS7_ILi192EEENS7_ILi128EEENS7_ILi96EEEEEELi96ENS_10bfloat16_tEfNS_4arch4Sm90ELb0ELb1ELb1ELb0ELb1ELb0ELb0ELb0ELb1ELb1ELb1ELb0EEENS1_21CollectiveEpilogueFwdINS6_IJSA_SC_SB_EEES9_SE_SG_Li384ELb0ELb1ELb1ELb0EEENS1_19SingleTileSchedulerILb0ELb1ELb1ELi192EEEEEEEEEvNT_6ParamsE,(.L_x_15986 - _ZN7cutlass13device_kernelIN5flash11enable_sm90INS1_16FlashAttnFwdSm90INS1_25CollectiveMainloopFwdSm90ILi2EN4cute5tupleIJNS5_1CILi1EEES8_S8_EEENS6_IJNS7_ILi192EEENS7_ILi128EEENS7_ILi96EEEEEELi96ENS_10bfloat16_tEfNS_4arch4Sm90ELb0ELb1ELb1ELb0ELb1ELb0ELb0ELb0ELb1ELb1ELb1ELb0EEENS1_21CollectiveEpilogueFwdINS6_IJSA_SC_SB_EEES9_SE_SG_Li384ELb0ELb1ELb1ELb0EEENS1_19SingleTileSchedulerILb0ELb1ELb1ELi192EEEEEEEEEvNT_6ParamsE)
        .other          _ZN7cutlass13device_kernelIN5flash11enable_sm90INS1_16FlashAttnFwdSm90INS1_25CollectiveMainloopFwdSm90ILi2EN4cute5tupleIJNS5_1CILi1EEES8_S8_EEENS6_IJNS7_ILi192EEENS7_ILi128EEENS7_ILi96EEEEEELi96ENS_10bfloat16_tEfNS_4arch4Sm90ELb0ELb1ELb1ELb0ELb1ELb0ELb0ELb0ELb1ELb1ELb1ELb0EEENS1_21CollectiveEpilogueFwdINS6_IJSA_SC_SB_EEES9_SE_SG_Li384ELb0ELb1ELb1ELb0EEENS1_19SingleTileSchedulerILb0ELb1ELb1ELi192EEEEEEEEEvNT_6ParamsE,@"STO_CUDA_ENTRY STV_DEFAULT"
_ZN7cutlass13device_kernelIN5flash11enable_sm90INS1_16FlashAttnFwdSm90INS1_25CollectiveMainloopFwdSm90ILi2EN4cute5tupleIJNS5_1CILi1EEES8_S8_EEENS6_IJNS7_ILi192EEENS7_ILi128EEENS7_ILi96EEEEEELi96ENS_10bfloat16_tEfNS_4arch4Sm90ELb0ELb1ELb1ELb0ELb1ELb0ELb0ELb0ELb1ELb1ELb1ELb0EEENS1_21CollectiveEpilogueFwdINS6_IJSA_SC_SB_EEES9_SE_SG_Li384ELb0ELb1ELb1ELb0EEENS1_19SingleTileSchedulerILb0ELb1ELb1ELi192EEEEEEEEEvNT_6ParamsE:
        /* <DEDUP_REMOVED lines=45> */
.L_x_10842:
        /* <DEDUP_REMOVED lines=22> */
.L_x_10843:
        /* <DEDUP_REMOVED lines=18> */
.L_x_10844:
        /* <DEDUP_REMOVED lines=22> */
.L_x_10845:
        /* <DEDUP_REMOVED lines=23> */
.L_x_10846:
        /* <DEDUP_REMOVED lines=11> */
.L_x_10849:
[----:B------:R-:W-:-:S08]  /*08d0*/  NOP ;  /* 0x0000000000007918 */ /* 0x000fd00000000000 */
[----:B------:R-:W1:Y:S02]  /*08e0*/  USETMAXREG.TRY_ALLOC.CTAPOOL UP0, 0xa0 ;  /* 0x000000a0000079c8 */ /* 0x000e640008000600 */
[----:B-1----:R-:W-:-:S13]  /*08f0*/  PLOP3.LUT P0, PT, PT, PT, UP0, 0x80, 0x0 ;  /* 0x000000000000781c */ /* 0x002fda0003f0f008 */
[----:B------:R-:W-:Y:S05]  /*0900*/  @!P0 BRA `(.L_x_10849) ;  /* 0xfffffffc00f08947 */ /* 0x000fea000383ffff */
[----:B------:R-:W1:Y:S01]  /*0910*/  S2R R4, SR_TID.X ;  /* 0x0000000000047919 */ /* 0x000e620000002100 */
[----:B------:R-:W2:Y:S01]  /*0920*/  S2UR UR6, SR_CTAID.Y ;  /* 0x00000000000679c3 */ /* 0x000ea20000002600 */
[----:B------:R-:W-:Y:S02]  /*0930*/  ULDC UR7, c[0x0][0xc50] ;  /* 0x0003140000077ab9 */ /* 0x000fe40000000800 */
[----:B------:R-:W-:-:S05]  /*0940*/  UISETP.NE.AND UP0, UPT, UR7, 0x1, UPT ;  /* 0x000000010700788c */ /* 0x000fca000bf05270 */
[----:B------:R-:W3:Y:S06]  /*0950*/  S2UR UR8, SR_CTAID.Z ;  /* 0x00000000000879c3 */ /* 0x000eec0000002700 */
[----:B------:R-:W-:Y:S01]  /*0960*/  @UP0 ULDC UR4, c[0x0][0xc54] ;  /* 0x0003150000040ab9 */ /* 0x000fe20000000800 */
[----:B------:R-:W-:Y:S01]  /*0970*/  @UP0 ULDC UR9, c[0x0][0xc58] ;  /* 0x0003160000090ab9 */ /* 0x000fe20000000800 */
[----:B--2---:R-:W-:Y:S02]  /*0980*/  UIMAD.WIDE.U32 UR4, UR6, UR4, URZ ;  /* 0x00000004060472a5 */ /* 0x004fe4000f8e003f */
[----:B------:R-:W-:-:S02]  /*0990*/  UMOV UR10, UR6 ;  /* 0x00000006000a7c82 */ /* 0x000fc40008000000 */
[----:B------:R-:W-:Y:S01]  /*09a0*/  @UP0 USHF.R.U32.HI UR10, URZ, UR9, UR5 ;  /* 0x000000093f0a0299 */ /* 0x000fe20008011605 */
[----:B-1----:R-:W-:-:S03]  /*09b0*/  LOP3.LUT R0, R4, 0xffffff80, RZ, 0xc0, !PT ;  /* 0xffffff8004007812 */ /* 0x002fc600078ec0ff */
[----:B------:R-:W-:Y:S01]  /*09c0*/  UIADD3 UR4, -UR10, URZ, URZ ;  /* 0x0000003f0a047290 */ /* 0x000fe2000fffe13f */
[----:B------:R-:W-:Y:S06]  /*09d0*/  BAR.ARV 0x8, 0x200 ;  /* 0x0208000000007b1d */ /* 0x000fec0000002000 */
[----:B------:R-:W-:Y:S01]  /*09e0*/  ISETP.NE.AND P0, PT, R0, 0x80, PT ;  /* 0x000000800000780c */ /* 0x000fe20003f05270 */
[----:B------:R-:W-:Y:S01]  /*09f0*/  IMAD.U32 R0, RZ, RZ, UR10 ;  /* 0x0000000aff007e24 */ /* 0x000fe2000f8e00ff */
[----:B------:R-:W-:-:S04]  /*0a00*/  UIMAD UR6, UR7, UR4, UR6 ;  /* 0x00000004070672a4 */ /* 0x000fc8000f8e0206 */
[----:B------:R1:W-:Y:S07]  /*0a10*/  STL [R1+0x4], R0 ;  /* 0x0000040001007387 */ /* 0x0003ee0000100800 */
[----:B------:R-:W-:Y:S06]  /*0a20*/  @!P0 BAR.ARV 0x9, 0x100 ;  /* 0x0244000000008b1d */ /* 0x000fec0000002000 */
[----:B---3--:R-:W-:-:S13]  /*0a30*/  ISETP.LE.AND P0, PT, RZ, UR8, PT ;  /* 0x00000008ff007c0c */ /* 0x008fda000bf03270 */
[----:B-1----:R-:W-:Y:S05]  /*0a40*/  @!P0 BRA `(.L_x_10850) ;  /* 0x0000014800c48947 */ /* 0x002fea0003800000 */
[----:B0-----:R-:W0:Y:S01]  /*0a50*/  LDC.64 R2, c[0x0][0x418] ;  /* 0x00010600ff027b82 */ /* 0x001e220000000a00 */
[----:B------:R-:W-:Y:S01]  /*0a60*/  ULDC UR4, c[0x0][0x448] ;  /* 0x0001120000047ab9 */ /* 0x000fe20000000800 */
[----:B------:R-:W-:Y:S01]  /*0a70*/  VIADD R18, R4, 0xffffff80 ;  /* 0xffffff8004127836 */ /* 0x000fe20000000000 */
[----:B------:R-:W-:-:S04]  /*0a80*/  UISETP.NE.AND UP0, UPT, UR4, 0x1, UPT ;  /* 0x000000010400788c */ /* 0x000fc8000bf05270 */
[----:B------:R-:W-:Y:S01]  /*0a90*/  UP2UR UR4, UPR, URZ, 0x1 ;  /* 0x000000013f047883 */ /* 0x000fe20008000000 */
[----:B------:R-:W1:Y:S05]  /*0aa0*/  LDC R19, c[0x0][0x288] ;  /* 0x0000a200ff137b82 */ /* 0x000e6a0000000800 */
[----:B------:R-:W-:Y:S01]  /*0ab0*/  IMAD.U32 R143, RZ, RZ, UR4 ;  /* 0x00000004ff8f7e24 */ /* 0x000fe2000f8e00ff */
        /* <DEDUP_REMOVED lines=10> */
[----:B---3--:R-:W-:-:S04]  /*0b60*/  UIMAD UR40, UR40, 0xc0, URZ ;  /* 0x000000c0282878a4 */ /* 0x008fc8000f8e023f */
        /* <DEDUP_REMOVED lines=23> */
.L_x_10852:
[----:B------:R-:W-:-:S11]  /*0ce0*/  UISETP.NE.AND UP0, UPT, UR5, 0x1, UPT ;  /* 0x000000010500788c */ /* 0x000fd6000bf05270 */
[----:B------:R-:W-:Y:S02]  /*0cf0*/  @UP0 ULDC.64 UR10, c[0x0][0x9e8] ;  /* 0x00027a00000a0ab9 */ /* 0x000fe40000000a00 */
[----:B------:R-:W-:-:S04]  /*0d00*/  UIMAD.WIDE.U32 UR8, UR4, UR10, URZ ;  /* 0x0000000a040872a5 */ /* 0x000fc8000f8e003f */
[----:B------:R-:W-:-:S12]  /*0d10*/  @UP0 USHF.R.U32.HI UR4, URZ, UR11, UR9 ;  /* 0x0000000b3f040299 */ /* 0x000fd80008011609 */
.L_x_10853:
[----:B------:R-:W-:-:S06]  /*0d20*/  UIMAD UR4, UR4, UR5, UR5 ;  /* 0x00000005040472a4 */ /* 0x000fcc000f8e0205 */
[----:B------:R-:W-:-:S07]  /*0d30*/  VIMNMX R0, R0, UR4, PT ;  /* 0x0000000400007c48 */ /* 0x000fce000bfe0100 */
.L_x_10851:
[----:B------:R-:W-:Y:S01]  /*0d40*/  R2UR UR4, R143 ;  /* 0x000000008f0472ca */ /* 0x000fe200000e0000 */
[-C--:B------:R-:W-:Y:S02]  /*0d50*/  IMAD R19, R16, R5.reuse, -R19 ;  /* 0x0000000510137224 */ /* 0x080fe400078e0a13 */
[----:B------:R-:W-:Y:S02]  /*0d60*/  VIADD R2, R0, 0x7f ;  /* 0x0000007f00027836 */ /* 0x000fe40000000000 */
[----:B------:R-:W-:Y:S01]  /*0d70*/  IMAD R0, R16, R5, 0x7f ;  /* 0x0000007f10007424 */ /* 0x000fe200078e0205 */
[----:B------:R-:W-:Y:S02]  /*0d80*/  R2UR UR7, R19 ;  /* 0x00000000130772ca */ /* 0x000fe400000e0000 */
[----:B------:R-:W-:Y:S02]  /*0d90*/  SHF.R.S32.HI R5, RZ, 0x1f, R2 ;  /* 0x0000001fff057819 */ /* 0x000fe40000011402 */
[----:B------:R-:W-:-:S02]  /*0da0*/  SHF.R.S32.HI R3, RZ, 0x1f, R0 ;  /* 0x0000001fff037819 */ /* 0x000fc40000011400 */
[----:B------:R-:W-:Y:S01]  /*0db0*/  LEA.HI R5, R5, R2, RZ, 0x7 ;  /* 0x0000000205057211 */ /* 0x000fe200078f38ff */
[----:B------:R-:W-:Y:S01]  /*0dc0*/  UISETP.NE.AND UP0, UPT, UR4, URZ, UPT ;  /* 0x0000003f0400728c */ /* 0x000fe2000bf05270 */
[----:B------:R-:W-:Y:S02]  /*0dd0*/  LEA.HI R3, R3, R0, RZ, 0x7 ;  /* 0x0000000003037211 */ /* 0x000fe400078f38ff */
[----:B------:R-:W-:Y:S01]  /*0de0*/  UMOV UR4, UR40 ;  /* 0x0000002800047c82 */ /* 0x000fe20008000000 */
[----:B------:R-:W-:Y:S02]  /*0df0*/  SHF.R.S32.HI R0, RZ, 0x7, R5 ;  /* 0x00000007ff007819 */ /* 0x000fe40000011405 */
        /* <DEDUP_REMOVED lines=22> */
.L_x_10855:
[----:B------:R-:W-:-:S11]  /*0f60*/  UISETP.NE.AND UP0, UPT, UR5, 0x1, UPT ;  /* 0x000000010500788c */ /* 0x000fd6000bf05270 */
[----:B------:R-:W-:Y:S02]  /*0f70*/  @UP0 ULDC.64 UR10, c[0x0][0x9e8] ;  /* 0x00027a00000a0ab9 */ /* 0x000fe40000000a00 */
[----:B------:R-:W-:-:S04]  /*0f80*/  UIMAD.WIDE.U32 UR8, UR4, UR10, URZ ;  /* 0x0000000a040872a5 */ /* 0x000fc8000f8e003f */
[----:B------:R-:W-:-:S12]  /*0f90*/  @UP0 USHF.R.U32.HI UR4, URZ, UR11, UR9 ;  /* 0x0000000b3f040299 */ /* 0x000fd80008011609 */
.L_x_10856:
[----:B------:R-:W-:-:S04]  /*0fa0*/  UIMAD UR4, UR4, UR5, URZ ;  /* 0x00000005040472a4 */ /* 0x000fc8000f8e023f */
[----:B------:R-:W-:-:S04]  /*0fb0*/  UISETP.LT.AND UP0, UPT, UR7, UR4, UPT ;  /* 0x000000040700728c */ /* 0x000fc8000bf01270 */
[----:B------:R-:W-:-:S12]  /*0fc0*/  USEL UR7, UR7, UR4, !UP0 ;  /* 0x0000000407077287 */ /* 0x000fd8000c000000 */
.L_x_10854:
        /* <DEDUP_REMOVED lines=47> */
.L_x_10857:
[----:B------:R-:W-:Y:S02]  /*12c0*/  UIMAD UR5, UR7, UR4, UR10 ;  /* 0x00000004070572a4 */ /* 0x000fe4000f8e020a */
[----:B------:R-:W-:Y:S01]  /*12d0*/  IMAD.U32 R0, RZ, RZ, UR4 ;  /* 0x00000004ff007e24 */ /* 0x000fe2000f8e00ff */
[----:B------:R-:W-:Y:S01]  /*12e0*/  PLOP3.LUT P0, PT, PT, PT, PT, 0x80, 0x0 ;  /* 0x000000000000781c */ /* 0x000fe20003f0f070 */
[----:B------:R-:W-:Y:S01]  /*12f0*/  IMAD.MOV.U32 R2, RZ, RZ, RZ ;  /* 0x000000ffff027224 */ /* 0x000fe200078e00ff */
[----:B------:R-:W-:Y:S02]  /*1300*/  CS2R R134, SRZ ;  /* 0x0000000000867805 */ /* 0x000fe4000001ff00 */
[----:B------:R-:W-:Y:S02]  /*1310*/  CS2R R132, SRZ ;  /* 0x0000000000847805 */ /* 0x000fe4000001ff00 */
[----:B------:R-:W-:Y:S01]  /*1320*/  VIADDMNMX R17, R0, UR5, R17, PT ;  /* 0x0000000500117c46 */ /* 0x000fe2000b800111 */
[----:B------:R-:W-:Y:S01]  /*1330*/  IMAD.U32 R146, RZ, RZ, UR5 ;  /* 0x00000005ff927e24 */ /* 0x000fe2000f8e00ff */
[----:B------:R-:W-:Y:S01]  /*1340*/  CS2R R130, SRZ ;  /* 0x0000000000827805 */ /* 0x000fe2000001ff00 */
[----:B------:R-:W-:Y:S01]  /*1350*/  IMAD.MOV.U32 R0, RZ, RZ, RZ ;  /* 0x000000ffff007224 */ /* 0x000fe200078e00ff */
        /* <DEDUP_REMOVED lines=34> */
[----:B------:R-:W-:Y:S02]  /*1580*/  UIMAD.WIDE UR4, UR7, 0x55555556, URZ ;  /* 0x55555556070478a5 */ /* 0x000fe4000f8e023f */
[----:B------:R-:W-:Y:S02]  /*1590*/  IMAD.U32 R142, RZ, RZ, UR7 ;  /* 0x00000007ff8e7e24 */ /* 0x000fe4000f8e00ff */
[----:B------:R-:W-:-:S04]  /*15a0*/  ULEA.HI UR5, UR5, UR5, URZ, 0x1 ;  /* 0x0000000505057291 */ /* 0x000fc8000f8f083f */
[----:B------:R-:W-:-:S04]  /*15b0*/  UIMAD UR5, UR5, -0x3, UR7 ;  /* 0xfffffffd050578a4 */ /* 0x000fc8000f8e0207 */
[----:B------:R-:W-:Y:S02]  /*15c0*/  ULEA UR4, UR5, UR38, 0xc ;  /* 0x0000002605047291 */ /* 0x000fe4000f8e603f */
[----:B------:R-:W-:Y:S02]  /*15d0*/  ULEA UR5, UR5, UR6, 0xd ;  /* 0x0000000605057291 */ /* 0x000fe4000f8e683f */
[----:B------:R-:W-:Y:S02]  /*15e0*/  UIADD3 UR4, UR4, 0xc400, URZ ;  /* 0x0000c40004047890 */ /* 0x000fe4000fffe03f */
[----:B------:R-:W-:Y:S02]  /*15f0*/  USHF.R.U32.HI UR5, URZ, 0x4, UR5 ;  /* 0x000000043f057899 */ /* 0x000fe40008011605 */
[----:B------:R-:W-:Y:S02]  /*1600*/  USHF.R.U32.HI UR4, URZ, 0x4, UR4 ;  /* 0x000000043f047899 */ /* 0x000fe40008011604 */
[----:B------:R-:W-:-:S02]  /*1610*/  ULOP3.LUT UR5, UR5, 0x3fff, URZ, 0xc0, !UPT ;  /* 0x00003fff05057892 */ /* 0x000fc4000f8ec03f */
[----:B------:R-:W-:-:S04]  /*1620*/  ULOP3.LUT UR39, UR4, 0x3fff, URZ, 0xc0, !UPT ;  /* 0x00003fff04277892 */ /* 0x000fc8000f8ec03f */
[----:B------:R-:W-:Y:S01]  /*1630*/  IMAD.U32 R145, RZ, RZ, UR5 ;  /* 0x00000005ff917e24 */ /* 0x000fe2000f8e00ff */
[----:B------:R-:W-:Y:S07]  /*1640*/  @!P0 BRA `(.L_x_10859) ;  /* 0x0000000000408947 */ /* 0x000fee0003800000 */
        /* <DEDUP_REMOVED lines=16> */
.L_x_10859:
[----:B------:R-:W-:-:S04]  /*1750*/  SHF.L.U32 R0, RZ, 0x1f, RZ ;  /* 0x0000001fff007819 */ /* 0x000fc800000006ff */
[----:B------:R-:W0:Y:S02]  /*1760*/  SYNCS.PHASECHK.TRANS64.TRYWAIT P0, [UR38+0x2d800], R0 ;  /* 0x02d80000ff0075a7 */ /* 0x000e240008000166 */
[----:B0-----:R-:W-:Y:S05]  /*1770*/  @!P0 BRA `(.L_x_10860) ;  /* 0x0000013c00808947 */ /* 0x001fea0003800000 */
.L_x_10993:
[----:B------:R-:W2:Y:S02]  /*1780*/  LDL R2, [R1+0xc] ;  /* 0x00000c0001027983 */ /* 0x000ea40000100800 */
[----:B--2---:R-:W-:-:S13]  /*1790*/  R2UR UR4, R2 ;  /* 0x00000000020472ca */ /* 0x004fda00000e0000 */
[----:B------:R-:W-:-:S06]  /*17a0*/  ULOP3.LUT UR4, UR4, 0x1, URZ, 0xfc, !UPT ;  /* 0x0000000104047892 */ /* 0x000fcc000f8efc3f */
[----:B------:R-:W-:-:S05]  /*17b0*/  IMAD.U32 R2, RZ, RZ, UR4 ;  /* 0x00000004ff027e24 */ /* 0x000fca000f8e00ff */
[----:B------:R-:W-:-:S13]  /*17c0*/  ISETP.NE.AND P0, PT, R2, 0x3, PT ;  /* 0x000000030200780c */ /* 0x000fda0003f05270 */
[----:B------:R-:W-:Y:S05]  /*17d0*/  @!P0 BRA `(.L_x_10861) ;  /* 0x0000000000048947 */ /* 0x000fea0003800000 */
[----:B------:R-:W-:Y:S01]  /*17e0*/  BPT.TRAP 0x1 ;  /* 0x000000040000795c */ /* 0x000fe20000300000 */
.L_x_10861:
[----:B------:R1:W2:Y:S01]  /*17f0*/  SYNCS.PHASECHK.TRANS64.TRYWAIT P1, [UR38+0x2d830], R0 ;  /* 0x02d83000ff0075a7 */ /* 0x0002a20008020166 */
[----:B------:R-:W-:Y:S05]  /*1800*/  @!P0 BRA `(.L_x_10862) ;  /* 0x0000000000048947 */ /* 0x000fea0003800000 */
[----:B------:R-:W-:Y:S01]  /*1810*/  BPT.TRAP 0x1 ;  /* 0x000000040000795c */ /* 0x000fe20000300000 */
.L_x_10862:
[----:B------:R-:W-:-:S05]  /*1820*/  IMAD.U32 R8, RZ, RZ, UR39 ;  /* 0x00000027ff087e24 */ /* 0x000fca000f8e00ff */
[----:B------:R-:W-:Y:S01]  /*1830*/  LOP3.LUT R8, R8, 0x10000, RZ, 0xfc, !PT ;  /* 0x0001000008087812 */ /* 0x000fe200078efcff */
[----:B--2---:R-:W-:Y:S06]  /*1840*/  @P1 BRA `(.L_x_10863) ;  /* 0x0000000000081947 */ /* 0x004fec0003800000 */
[----:B------:R-:W2:Y:S02]  /*1850*/  SYNCS.PHASECHK.TRANS64.TRYWAIT P1, [UR38+0x2d830], R0 ;  /* 0x02d83000ff0075a7 */ /* 0x000ea40008020166 */
[----:B--2---:R-:W-:Y:S05]  /*1860*/  @!P1 BRA `(.L_x_10864) ;  /* 0x0000013c005c9947 */ /* 0x004fea0003800000 */
.L_x_10863:
[----:B------:R-:W-:Y:S05]  /*1870*/  WARPSYNC.ALL ;  /* 0x0000000000007948 */ /* 0x000fea0003800000 */
[----:B------:R-:W-:Y:S01]  /*1880*/  IMAD.MOV.U32 R9, RZ, RZ, -0x7fffffe0 ;  /* 0x80000020ff097424 */ /* 0x000fe200078e00ff */
        /* <DEDUP_REMOVED lines=9> */
[----:B------:R-:W-:Y:S01]  /*1920*/  UMOV UR15, 0x80000020 ;  /* 0x80000020000f7882 */ /* 0x000fe20000000000 */
[----:B------:R-:W-:-:S02]  /*1930*/  UMOV UR17, 0x80000020 ;  /* 0x8000002000117882 */ /* 0x000fc40000000000 */
[----:B------:R-:W-:Y:S01]  /*1940*/  ULOP3.LUT UR39, UR4, 0x10000, URZ, 0xfc, !UPT ;  /* 0x0001000004277892 */ /* 0x000fe2000f8efc3f */
[----:B------:R-:W-:Y:S01]  /*1950*/  UMOV UR19, 0x80000020 ;  /* 0x8000002000137882 */ /* 0x000fe20000000000 */
[----:B------:R-:W-:Y:S02]  /*1960*/  UMOV UR21, 0x80000020 ;  /* 0x8000002000157882 */ /* 0x000fe40000000000 */
[----:B------:R-:W-:Y:S02]  /*1970*/  UIADD3 UR14, UR39, 0x200, URZ ;  /* 0x00000200270e7890 */ /* 0x000fe4000fffe03f */
[----:B------:R-:W-:Y:S01]  /*1980*/  UIADD3 UR12, UR24, 0x300, URZ ;  /* 0x00000300180c7890 */ /* 0x000fe2000fffe03f */
[----:B------:R-:W-:Y:S01]  /*1990*/  UMOV UR10, UR39 ;  /* 0x00000027000a7c82 */ /* 0x000fe20008000000 */
[----:B------:R-:W-:Y:S01]  /*19a0*/  UIADD3 UR16, UR24, 0x302, URZ ;  /* 0x0000030218107890 */ /* 0x000fe2000fffe03f */
[----:B------:R-:W-:Y:S01]  /*19b0*/  HGMMA.64x128x16.F32.BF16 R24, gdesc[UR8], RZ, !UPT, gsb0 ;  /* 0x01e00000081879f0 */ /* 0x000fe2000c0018ff */
[----:B------:R-:W-:-:S02]  /*19c0*/  UIADD3 UR8, UR24, 0x2, URZ ;  /* 0x0000000218087890 */ /* 0x000fc4000fffe03f */
[----:B------:R-:W-:Y:S01]  /*19d0*/  UIADD3 UR10, UR39, 0x2, URZ ;  /* 0x00000002270a7890 */ /* 0x000fe2000fffe03f */
[----:B------:R-:W-:Y:S01]  /*19e0*/  UMOV UR9, 0x80000020 ;  /* 0x8000002000097882 */ /* 0x000fe20000000000 */
[----:B------:R-:W-:Y:S01]  /*19f0*/  UMOV UR11, 0x80000020 ;  /* 0x80000020000b7882 */ /* 0x000fe20000000000 */
[----:B------:R-:W-:Y:S02]  /*1a00*/  UIADD3 UR18, UR39, 0x202, URZ ;  /* 0x0000020227127890 */ /* 0x000fe4000fffe03f */
[----:B------:R-:W-:Y:S02]  /*1a10*/  UIADD3 UR20, UR24, 0x600, URZ ;  /* 0x0000060018147890 */ /* 0x000fe4000fffe03f */
[----:B------:R-:W-:Y:S01]  /*1a20*/  UIADD3 UR6, UR39, 0x400, URZ ;  /* 0x0000040027067890 */ /* 0x000fe2000fffe03f */
[----:B------:R-:W-:Y:S01]  /*1a30*/  UMOV UR5, UR21 ;  /* 0x0000001500057c82 */ /* 0x000fe20008000000 */
[----:B------:R-:W-:Y:S01]  /*1a40*/  UMOV UR7, 0x80000020 ;  /* 0x8000002000077882 */ /* 0x000fe20000000000 */
[----:B------:R-:W-:-:S02]  /*1a50*/  UIADD3 UR24, UR24, 0x602, URZ ;  /* 0x0000060218187890 */ /* 0x000fc4000fffe03f */
[----:B------:R-:W-:Y:S01]  /*1a60*/  UMOV UR4, UR20 ;  /* 0x0000001400047c82 */ /* 0x000fe20008000000 */
        /* <DEDUP_REMOVED lines=12> */
[----:B------:R-:W-:Y:S01]  /*1b30*/  HGMMA.64x128x16.F32.BF16 R24, gdesc[UR4], R24, gsb0 ;  /* 0x01e00000041879f0 */ /* 0x000fe20008001818 */
[----:B------:R-:W-:Y:S01]  /*1b40*/  UIADD3 UR6, UR39, 0x402, URZ ;  /* 0x0000040227067890 */ /* 0x000fe2000fffe03f */
[----:B------:R-:W-:Y:S01]  /*1b50*/  UMOV UR4, UR24 ;  /* 0x0000001800047c82 */ /* 0x000fe20008000000 */
[----:B------:R-:W-:Y:S01]  /*1b60*/  UMOV UR5, UR25 ;  /* 0x0000001900057c82 */ /* 0x000fe20008000000 */
[----:B------:R-:W-:Y:S01]  /*1b70*/  UMOV UR7, 0x80000020 ;  /* 0x8000002000077882 */ /* 0x000fe20000000000 */
[----:B------:R-:W-:Y:S02]  /*1b80*/  WARPGROUP.DEPBAR.LE gsb0, 0x0 ;  /* 0x00008000000079c5 */ /* 0x000fe40000010000 */
[----:B------:R-:W-:-:S06]  /*1b90*/  WARPGROUP.ARRIVE ;  /* 0x00000000000079c5 */ /* 0x000fcc0000000000 */
[----:B------:R-:W-:Y:S03]  /*1ba0*/  HGMMA.64x128x16.F32.BF16 R24, gdesc[UR4], R24, gsb0 ;  /* 0x01e00000041879f0 */ /* 0x000fe60008001818 */
[----:B------:R-:W-:Y:S02]  /*1bb0*/  WARPGROUP.DEPBAR.LE gsb0, 0x0 ;  /* 0x00008000000079c5 */ /* 0x000fe40000010000 */
[----:B------:R-:W-:Y:S05]  /*1bc0*/  @!P0 BRA `(.L_x_10865) ;  /* 0x0000000000048947 */ /* 0x000fea0003800000 */
[----:B------:R-:W-:Y:S01]  /*1bd0*/  BPT.TRAP 0x1 ;  /* 0x000000040000795c */ /* 0x000fe20000300000 */
.L_x_10865:
[----:B------:R-:W-:Y:S01]  /*1be0*/  LOP3.LUT R91, R91, 0xffffff80, RZ, 0xc0, !PT ;  /* 0xffffff805b5b7812 */ /* 0x000fe200078ec0ff */
[----:B------:R-:W-:Y:S01]  /*1bf0*/  ULDC UR5, c[0x0][0x9d8] ;  /* 0x0002760000057ab9 */ /* 0x000fe20000000800 */
[----:B------:R-:W-:Y:S01]  /*1c00*/  R2UR UR4, R143 ;  /* 0x000000008f0472ca */ /* 0x000fe200000e0000 */
[----:B------:R-:W-:Y:S01]  /*1c10*/  FMUL.FTZ R95, R37, UR5 ;  /* 0x00000005255f7c20 */ /* 0x000fe20008410000 */
[----:B------:R-:W-:Y:S01]  /*1c20*/  LEA.HI R37, R23, R18, RZ, 0x2 ;  /* 0x0000001217257211 */ /* 0x000fe200078f10ff */
[----:B------:R-:W-:Y:S02]  /*1c30*/  IMAD.IADD R91, R18, 0x1, -R91 ;  /* 0x00000001125b7824 */ /* 0x000fe400078e0a5b */
[----:B------:R-:W-:Y:S01]  /*1c40*/  FMUL.FTZ R10, R35, UR5 ;  /* 0x00000005230a7c20 */ /* 0x000fe20008410000 */
[----:B------:R-:W-:Y:S01]  /*1c50*/  IMAD.HI R35, R22, 0x55555556, RZ ;  /* 0x5555555616237827 */ /* 0x000fe200078e02ff */
[----:B------:R-:W-:-:S03]  /*1c60*/  LOP3.LUT R37, R37, 0xfffffffc, RZ, 0xc0, !PT ;  /* 0xfffffffc25257812 */ /* 0x000fc600078ec0ff */
[----:B------:R-:W-:Y:S01]  /*1c70*/  FMUL.FTZ R12, R39, UR5 ;  /* 0x00000005270c7c20 */ /* 0x000fe20008410000 */
[----:B------:R-:W-:Y:S01]  /*1c80*/  SHF.R.S32.HI R2, RZ, 0x1f, R91 ;  /* 0x0000001fff027819 */ /* 0x000fe2000001145b */
[----:B------:R-:W2:Y:S01]  /*1c90*/  S2UR UR7, SR_CgaCtaId ;  /* 0x00000000000779c3 */ /* 0x000ea20000008800 */
[----:B------:R-:W-:Y:S01]  /*1ca0*/  LEA.HI R35, R35, R35, RZ, 0x1 ;  /* 0x0000002323237211 */ /* 0x000fe200078f08ff */
[----:B------:R-:W-:Y:S01]  /*1cb0*/  IMAD.IADD R37, R18, 0x1, -R37 ;  /* 0x0000000112257824 */ /* 0x000fe200078e0a25 */
[CC--:B------:R-:W-:Y:S01]  /*1cc0*/  LEA.HI R20, R2.reuse, R91.reuse, RZ, 0x2 ;  /* 0x0000005b02147211 */ /* 0x0c0fe200078f10ff */
[----:B------:R-:W-:Y:S01]  /*1cd0*/  UISETP.NE.AND UP1, UPT, UR4, URZ, UPT ;  /* 0x0000003f0400728c */ /* 0x000fe2000bf25270 */
[----:B------:R-:W-:Y:S01]  /*1ce0*/  LEA.HI R7, R2, R91, RZ, 0x5 ;  /* 0x0000005b02077211 */ /* 0x000fe200078f28ff */
[----:B------:R-:W-:Y:S01]  /*1cf0*/  IMAD R35, R35, -0x3, R22 ;  /* 0xfffffffd23237824 */ /* 0x000fe200078e0216 */
[--C-:B------:R-:W-:Y:S01]  /*1d00*/  SHF.R.S32.HI R2, RZ, 0x2, R20.reuse ;  /* 0x00000002ff027819 */ /* 0x100fe20000011414 */
[----:B------:R-:W-:Y:S01]  /*1d10*/  FMUL.FTZ R99, R45, UR5 ;  /* 0x000000052d637c20 */ /* 0x000fe20008410000 */
[----:B------:R-:W-:Y:S01]  /*1d20*/  SHF.R.S32.HI R21, RZ, 0x1f, R20 ;  /* 0x0000001fff157819 */ /* 0x000fe20000011414 */
[----:B------:R-:W-:Y:S01]  /*1d30*/  FMUL.FTZ R96, R40, UR5 ;  /* 0x0000000528607c20 */ /* 0x000fe20008410000 */
[----:B------:R-:W-:Y:S01]  /*1d40*/  SHF.R.S32.HI R7, RZ, 0x5, R7 ;  /* 0x00000005ff077819 */ /* 0x000fe20000011407 */
[----:B------:R-:W-:Y:S01]  /*1d50*/  IMAD.MOV.U32 R40, RZ, RZ, -0x80 ;  /* 0xffffff80ff287424 */ /* 0x000fe200078e00ff */
[-C--:B------:R-:W-:Y:S01]  /*1d60*/  LEA.HI R21, R21, R2.reuse, RZ, 0x3 ;  /* 0x0000000215157211 */ /* 0x080fe200078f18ff */
[----:B------:R-:W-:Y:S01]  /*1d70*/  FMUL.FTZ R6, R34, UR5 ;  /* 0x0000000522067c20 */ /* 0x000fe20008410000 */
[----:B------:R-:W-:Y:S01]  /*1d80*/  LEA R39, R7, UR40, 0x4 ;  /* 0x0000002807277c11 */ /* 0x000fe2000f8e20ff */
[----:B------:R-:W-:Y:S01]  /*1d90*/  @UP1 ULDC UR4, c[0x0][0x44c] ;  /* 0x0001130000041ab9 */ /* 0x000fe20000000800 */
[----:B------:R-:W-:Y:S01]  /*1da0*/  LOP3.LUT R21, R21, 0xfffffff8, RZ, 0xc0, !PT ;  /* 0xfffffff815157812 */ /* 0x000fe200078ec0ff */
[----:B------:R-:W-:Y:S01]  /*1db0*/  @UP1 ULDC UR6, c[0x0][0x450] ;  /* 0x0001140000061ab9 */ /* 0x000fe20000000800 */
[----:B------:R-:W-:Y:S01]  /*1dc0*/  LEA.HI R7, R37, R37, RZ, 0x1 ;  /* 0x0000002525077211 */ /* 0x000fe200078f08ff */
[----:B------:R-:W-:Y:S01]  /*1dd0*/  UISETP.NE.AND UP0, UPT, UR60, URZ, UPT ;  /* 0x0000003f3c00728c */ /* 0x000fe2000bf05270 */
[----:B------:R-:W-:Y:S01]  /*1de0*/  IADD3 R22, R39, R2, -R21 ;  /* 0x0000000227167210 */ /* 0x000fe20007ffe815 */
[----:B------:R-:W-:Y:S01]  /*1df0*/  FMUL.FTZ R14, R43, UR5 ;  /* 0x000000052b0e7c20 */ /* 0x000fe20008410000 */
[----:B------:R-:W-:Y:S01]  /*1e00*/  LOP3.LUT R2, R7, 0x1ffffffe, RZ, 0xc0, !PT ;  /* 0x1ffffffe07027812 */ /* 0x000fe200078ec0ff */
[----:B------:R-:W-:Y:S01]  /*1e10*/  FMUL.FTZ R34, R54, UR5 ;  /* 0x0000000536227c20 */ /* 0x000fe20008410000 */
[----:B------:R-:W-:Y:S01]  /*1e20*/  PLOP3.LUT P1, PT, PT, PT, UP1, 0x80, 0x0 ;  /* 0x000000000000781c */ /* 0x000fe20003f2f018 */
[----:B------:R-:W-:Y:S01]  /*1e30*/  IMAD R7, R35, 0x40, R22 ;  /* 0x0000004023077824 */ /* 0x000fe200078e0216 */
[----:B------:R-:W-:Y:S01]  /*1e40*/  PLOP3.LUT P2, PT, PT, PT, UP1, 0x80, 0x0 ;  /* 0x000000000000781c */ /* 0x000fe20003f4f018 */
[----:B------:R-:W-:-:S02]  /*1e50*/  IMAD.IADD R2, R37, 0x1, -R2 ;  /* 0x0000000125027824 */ /* 0x000fc400078e0a02 */
[----:B------:R-:W-:Y:S01]  /*1e60*/  FMUL.FTZ R92, R32, UR5 ;  /* 0x00000005205c7c20 */ /* 0x000fe20008410000 */
[----:B------:R-:W-:Y:S02]  /*1e70*/  IMAD R37, R17, R40, 0x80 ;  /* 0x0000008011257424 */ /* 0x000fe400078e0228 */
[----:B------:R-:W-:Y:S01]  /*1e80*/  FMUL.FTZ R94, R36, UR5 ;  /* 0x00000005245e7c20 */ /* 0x000fe20008410000 */
[----:B------:R-:W-:Y:S01]  /*1e90*/  IMAD R7, R2, 0x8, R7 ;  /* 0x0000000802077824 */ /* 0x000fe200078e0207 */
[----:B------:R-:W-:Y:S01]  /*1ea0*/  LOP3.LUT R2, R20, 0x7ffffffc, RZ, 0xc0, !PT ;  /* 0x7ffffffc14027812 */ /* 0x000fe200078ec0ff */
[----:B------:R-:W-:Y:S01]  /*1eb0*/  FMUL.FTZ R11, R38, UR5 ;  /* 0x00000005260b7c20 */ /* 0x000fe20008410000 */
[----:B------:R-:W-:Y:S01]  /*1ec0*/  FMUL.FTZ R13, R42, UR5 ;  /* 0x000000052a0d7c20 */ /* 0x000fe20008410000 */
[----:B------:R-:W-:Y:S02]  /*1ed0*/  IMAD.MOV.U32 R45, RZ, RZ, R7 ;  /* 0x000000ffff2d7224 */ /* 0x000fe400078e0007 */
[----:B------:R-:W-:Y:S01]  /*1ee0*/  FMUL.FTZ R54, R56, UR5 ;  /* 0x0000000538367c20 */ /* 0x000fe20008410000 */
[----:B------:R-:W-:Y:S01]  /*1ef0*/  @P1 IMAD.HI.U32 R21, R7, UR4, RZ ;  /* 0x0000000407151c27 */ /* 0x000fe2000f8e00ff */
[----:B------:R-:W-:-:S03]  /*1f00*/  UIADD3 UR4, UR38, 0x2d840, URZ ;  /* 0x0002d84026047890 */ /* 0x000fc6000fffe03f */
[----:B------:R-:W-:Y:S01]  /*1f10*/  FMUL.FTZ R43, R67, UR5 ;  /* 0x00000005432b7c20 */ /* 0x000fe20008410000 */
[----:B------:R-:W-:Y:S01]  /*1f20*/  FMUL.FTZ R105, R68, UR5 ;  /* 0x0000000544697c20 */ /* 0x000fe20008410000 */
[----:B------:R-:W-:Y:S01]  /*1f30*/  IMAD.IADD R2, R91, 0x1, -R2 ;  /* 0x000000015b027824 */ /* 0x000fe200078e0a02 */
[----:B------:R-:W-:Y:S01]  /*1f40*/  @P2 SHF.R.U32.HI R45, RZ, UR6, R21 ;  /* 0x00000006ff2d2c19 */ /* 0x000fe20008011615 */
[----:B--2---:R-:W-:Y:S01]  /*1f50*/  UPRMT UR4, UR7, 0x654, UR4 ;  /* 0x0000065407047896 */ /* 0x004fe20008000004 */
[----:B------:R-:W-:Y:S02]  /*1f60*/  VIADD R21, R37, 0x1 ;  /* 0x0000000125157836 */ /* 0x000fe40000000000 */
[----:B------:R-:W-:Y:S01]  /*1f70*/  FMUL.FTZ R106, R69, UR5 ;  /* 0x00000005456a7c20 */ /* 0x000fe20008410000 */
[----:B------:R-:W-:Y:S01]  /*1f80*/  FMUL.FTZ R88, R24, UR5 ;  /* 0x0000000518587c20 */ /* 0x000fe20008410000 */
[----:B------:R-:W2:Y:S01]  /*1f90*/  SHFL.IDX PT, R20, R45, RZ, 0x1c1f ;  /* 0x001c1fff2d147589 */ /* 0x000ea200000e0000 */
[----:B01----:R-:W-:Y:S01]  /*1fa0*/  FMUL.FTZ R0, R26, UR5 ;  /* 0x000000051a007c20 */ /* 0x003fe20008410000 */
        /* <DEDUP_REMOVED lines=46> */
[----:B------:R-:W-:Y:S01]  /*2290*/  IMAD R21, R2, -0x2, R21 ;  /* 0xfffffffe02157824 */ /* 0x000fe200078e0215 */
[----:B------:R-:W-:Y:S01]  /*22a0*/  ULDC UR35, c[0x0][0x2f0] ;  /* 0x0000bc0000237ab9 */ /* 0x000fe20000000800 */
[----:B------:R-:W-:Y:S01]  /*22b0*/  ULDC UR5, c[0x0][0x288] ;  /* 0x0000a20000057ab9 */ /* 0x000fe20000000800 */
[----:B------:R-:W-:Y:S01]  /*22c0*/  PLOP3.LUT P1, PT, PT, PT, UP0, 0x40, 0x0 ;  /* 0x000000000000781c */ /* 0x000fe20003f2e808 */
[----:B------:R-:W-:Y:S01]  /*22d0*/  SYNCS.ARRIVE.TRANS64.RED.A1T0 RZ, [UR4], RZ ;  /* 0x000000ffffff79a7 */ /* 0x000fe20008100404 */
[C---:B------:R-:W-:Y:S01]  /*22e0*/  IMAD R39, R16.reuse, UR35, R21 ;  /* 0x0000002310277c24 */ /* 0x040fe2000f8e0215 */
[----:B------:R-:W0:Y:S01]  /*22f0*/  MUFU.TANH R88, R88 ;  /* 0x0000005800587308 */ /* 0x000e220000002400 */
        /* <DEDUP_REMOVED lines=10> */
[----:B------:R-:W-:-:S02]  /*23a0*/  VIADD R83, R39, UR7 ;  /* 0x0000000727537c36 */ /* 0x000fc40008000000 */
[----:B------:R-:W-:Y:S01]  /*23b0*/  IMAD.U32 R144, RZ, RZ, UR7 ;  /* 0x00000007ff907e24 */ /* 0x000fe2000f8e00ff */
[----:B--2---:R-:W-:Y:S01]  /*23c0*/  VIADDMNMX R39, R20, R48, R81, PT ;  /* 0x0000003014277246 */ /* 0x004fe20003800151 */
[----:B------:R-:W-:Y:S01]  /*23d0*/  IMAD.IADD R40, R83, 0x1, R20 ;  /* 0x0000000153287824 */ /* 0x000fe200078e0214 */
[----:B------:R-:W2:Y:S08]  /*23e0*/  MUFU.TANH R0, R0 ;  /* 0x0000000000007308 */ /* 0x000eb00000002400 */
        /* <DEDUP_REMOVED lines=76> */
.L_x_10868:
[----:B------:R-:W-:Y:S02]  /*28b0*/  ULDC UR4, c[0x0][0x9e4] ;  /* 0x0002790000047ab9 */ /* 0x000fe40000000800 */
[----:B------:R-:W-:-:S05]  /*28c0*/  IMAD.U32 R50, RZ, RZ, UR4 ;  /* 0x00000004ff327e24 */ /* 0x000fca000f8e00ff */
[----:B------:R-:W-:-:S13]  /*28d0*/  ISETP.NE.AND P1, PT, R50, 0x1, PT ;  /* 0x000000013200780c */ /* 0x000fda0003f25270 */
[----:B------:R-:W1:Y:S02]  /*28e0*/  @P1 LDC.64 R20, c[0x0][0x9e8] ;  /* 0x00027a00ff141b82 */ /* 0x000e640000000a00 */
[----:B-1----:R-:W-:-:S05]  /*28f0*/  @P1 IMAD.HI.U32 R20, R47, R20, RZ ;  /* 0x000000142f141227 */ /* 0x002fca00078e00ff */
[----:B------:R-:W-:-:S07]  /*2900*/  @P1 SHF.R.U32.HI R47, RZ, R21, R20 ;  /* 0x00000015ff2f1219 */ /* 0x000fce0000011614 */
.L_x_10869:
[----:B------:R-:W-:Y:S05]  /*2910*/  BSYNC B0 ;  /* 0x0000000000007941 */ /* 0x000fea0003800000 */
.L_x_10867:
[----:B------:R-:W-:-:S04]  /*2920*/  IMAD R47, R47, R50, -R46 ;  /* 0x000000322f2f7224 */ /* 0x000fc800078e0a2e */
[----:B------:R-:W-:-:S05]  /*2930*/  IMAD R47, R2, -0x2, R47 ;  /* 0xfffffffe022f7824 */ /* 0x000fca00078e022f */
[----:B------:R-:W-:Y:S02]  /*2940*/  VIADDMNMX R39, R47, R50, R39, PT ;  /* 0x000000322f277246 */ /* 0x000fe40003800127 */
[----:B------:R-:W-:-:S07]  /*2950*/  VIMNMX R40, R40, R47, !PT ;  /* 0x0000002f28287248 */ /* 0x000fce0007fe0100 */
.L_x_10866:
[----:B------:R-:W1:Y:S01]  /*2960*/  SHFL.IDX PT, R21, R45, 0x1, 0x1c1f ;  /* 0x003c1f002d157f89 */ /* 0x000e6200000e0000 */
[----:B------:R-:W-:-:S06]  /*2970*/  UISETP.NE.AND UP0, UPT, UR60, URZ, UPT ;  /* 0x0000003f3c00728c */ /* 0x000fcc000bf05270 */
[----:B------:R-:W-:Y:S02]  /*2980*/  PLOP3.LUT P1, PT, PT, PT, UP0, 0x40, 0x0 ;  /* 0x000000000000781c */ /* 0x000fe40003f2e808 */
[----:B-1----:R-:W-:Y:S01]  /*2990*/  VIADDMNMX R81, R21, R48, R81, PT ;  /* 0x0000003015517246 */ /* 0x002fe20003800151 */
        /* <DEDUP_REMOVED lines=16> */
.L_x_10872:
[----:B------:R-:W-:Y:S02]  /*2aa0*/  ULDC UR4, c[0x0][0x9e4] ;  /* 0x0002790000047ab9 */ /* 0x000fe40000000800 */
[----:B------:R-:W-:-:S05]  /*2ab0*/  IMAD.U32 R47, RZ, RZ, UR4 ;  /* 0x00000004ff2f7e24 */ /* 0x000fca000f8e00ff */
[----:B------:R-:W-:-:S13]  /*2ac0*/  ISETP.NE.AND P1, PT, R47, 0x1, PT ;  /* 0x000000012f00780c */ /* 0x000fda0003f25270 */
[----:B------:R-:W1:Y:S02]  /*2ad0*/  @P1 LDC.64 R20, c[0x0][0x9e8] ;  /* 0x00027a00ff141b82 */ /* 0x000e640000000a00 */
[----:B-1----:R-:W-:-:S05]  /*2ae0*/  @P1 IMAD.HI.U32 R20, R45, R20, RZ ;  /* 0x000000142d141227 */ /* 0x002fca00078e00ff */
[----:B------:R-:W-:-:S07]  /*2af0*/  @P1 SHF.R.U32.HI R45, RZ, R21, R20 ;  /* 0x00000015ff2d1219 */ /* 0x000fce0000011614 */
.L_x_10873:
[----:B------:R-:W-:Y:S05]  /*2b00*/  BSYNC B0 ;  /* 0x0000000000007941 */ /* 0x000fea0003800000 */
.L_x_10871:
[----:B------:R-:W-:-:S04]  /*2b10*/  IMAD R45, R45, R47, -R46 ;  /* 0x0000002f2d2d7224 */ /* 0x000fc800078e0a2e */
[----:B------:R-:W-:-:S05]  /*2b20*/  IMAD R20, R2, -0x2, R45 ;  /* 0xfffffffe02147824 */ /* 0x000fca00078e022d */
[----:B------:R-:W-:Y:S02]  /*2b30*/  VIADDMNMX R81, R20, R47, R81, PT ;  /* 0x0000002f14517246 */ /* 0x000fe40003800151 */
[----:B------:R-:W-:-:S07]  /*2b40*/  VIMNMX R83, R83, R20, !PT ;  /* 0x0000001453537248 */ /* 0x000fce0007fe0100 */
.L_x_10870:
[C---:B------:R-:W-:Y:S01]  /*2b50*/  ISETP.GE.AND P5, PT, R37.reuse, 0x2, PT ;  /* 0x000000022500780c */ /* 0x040fe20003fa6270 */
[----:B------:R-:W-:Y:S01]  /*2b60*/  ULDC UR11, c[0x0][0x988] ;  /* 0x00026200000b7ab9 */ /* 0x000fe20000000800 */
[----:B------:R-:W-:Y:S01]  /*2b70*/  ISETP.GE.AND P4, PT, R37, 0xa, PT ;  /* 0x0000000a2500780c */ /* 0x000fe20003f86270 */
[----:B------:R-:W-:Y:S01]  /*2b80*/  UISETP.NE.AND UP0, UPT, UR60, URZ, UPT ;  /* 0x0000003f3c00728c */ /* 0x000fe2000bf05270 */
[----:B------:R-:W-:Y:S02]  /*2b90*/  ISETP.GT.AND P1, PT, R40, 0x1, !P5 ;  /* 0x000000012800780c */ /* 0x000fe40006f24270 */
[----:B------:R-:W-:Y:S02]  /*2ba0*/  P2R R85, PR, RZ, 0x1 ;  /* 0x00000001ff557803 */ /* 0x000fe40000000000 */
[----:B------:R-:W-:Y:S02]  /*2bb0*/  ISETP.LT.OR P1, PT, R39, 0x2, P1 ;  /* 0x000000022700780c */ /* 0x000fe40000f21670 */
[----:B------:R-:W-:-:S02]  /*2bc0*/  ISETP.GE.AND P0, PT, R37, 0x11, PT ;  /* 0x000000112500780c */ /* 0x000fc40003f06270 */
[----:B------:R-:W-:Y:S02]  /*2bd0*/  FSEL R25, R25, -INF , !P1 ;  /* 0xff80000019197808 */ /* 0x000fe40004800000 */
[C---:B------:R-:W-:Y:S02]  /*2be0*/  ISETP.GT.AND P1, PT, R40.reuse, 0x9, !P4 ;  /* 0x000000092800780c */ /* 0x040fe40006724270 */
[----:B------:R-:W-:Y:S02]  /*2bf0*/  ISETP.GE.AND P2, PT, R37, 0x1, PT ;  /* 0x000000012500780c */ /* 0x000fe40003f46270 */
[----:B------:R-:W-:Y:S02]  /*2c00*/  ISETP.LT.OR P1, PT, R39, 0xa, P1 ;  /* 0x0000000a2700780c */ /* 0x000fe40000f21670 */
[----:B------:R-:W-:Y:S02]  /*2c10*/  ISETP.GT.AND P3, PT, R40, RZ, !P2 ;  /* 0x000000ff2800720c */ /* 0x000fe40005764270 */
[----:B0-----:R-:W-:-:S02]  /*2c20*/  FSEL R21, R89, -INF , !P1 ;  /* 0xff80000059157808 */ /* 0x001fc40004800000 */
[----:B------:R-:W-:Y:S02]  /*2c30*/  ISETP.GT.AND P1, PT, R40, 0x10, !P0 ;  /* 0x000000102800780c */ /* 0x000fe40004724270 */
[----:B------:R-:W-:Y:S02]  /*2c40*/  ISETP.GE.AND P0, PT, R37, 0x12, PT ;  /* 0x000000122500780c */ /* 0x000fe40003f06270 */
[----:B------:R-:W-:Y:S02]  /*2c50*/  ISETP.LT.OR P1, PT, R39, 0x11, P1 ;  /* 0x000000112700780c */ /* 0x000fe40000f21670 */
[----:B------:R-:W-:Y:S02]  /*2c60*/  ISETP.GE.AND P4, PT, R37, 0x4a, PT ;  /* 0x0000004a2500780c */ /* 0x000fe40003f86270 */
[----:B------:R-:W-:Y:S02]  /*2c70*/  FSEL R45, R92, -INF , !P1 ;  /* 0xff8000005c2d7808 */ /* 0x000fe40004800000 */
[----:B------:R-:W-:-:S02]  /*2c80*/  ISETP.GT.AND P1, PT, R40, 0x11, !P0 ;  /* 0x000000112800780c */ /* 0x000fc40004724270 */
[----:B------:R-:W-:Y:S02]  /*2c90*/  ISETP.GE.AND P0, PT, R37, 0x19, PT ;  /* 0x000000192500780c */ /* 0x000fe40003f06270 */
[C---:B------:R-:W-:Y:S02]  /*2ca0*/  ISETP.LT.OR P1, PT, R39.reuse, 0x12, P1 ;  /* 0x000000122700780c */ /* 0x040fe40000f21670 */
[----:B------:R-:W-:Y:S02]  /*2cb0*/  ISETP.LT.OR P3, PT, R39, 0x1, P3 ;  /* 0x000000012700780c */ /* 0x000fe40001f61670 */
[----:B------:R-:W-:Y:S02]  /*2cc0*/  FSEL R46, R93, -INF , !P1 ;  /* 0xff8000005d2e7808 */ /* 0x000fe40004800000 */
[----:B------:R-:W-:Y:S02]  /*2cd0*/  ISETP.GT.AND P1, PT, R40, 0x18, !P0 ;  /* 0x000000182800780c */ /* 0x000fe40004724270 */
[----:B------:R-:W-:-:S02]  /*2ce0*/  ISETP.GE.AND P0, PT, R37, 0x1a, PT ;  /* 0x0000001a2500780c */ /* 0x000fc40003f06270 */
[----:B------:R-:W-:Y:S02]  /*2cf0*/  ISETP.LT.OR P1, PT, R39, 0x19, P1 ;  /* 0x000000192700780c */ /* 0x000fe40000f21670 */
[C---:B------:R-:W-:Y:S02]  /*2d00*/  ISETP.GE.AND P6, PT, R37.reuse, 0x9, PT ;  /* 0x000000092500780c */ /* 0x040fe40003fc6270 */
[----:B------:R-:W-:Y:S02]  /*2d10*/  FSEL R47, R94, -INF , !P1 ;  /* 0xff8000005e2f7808 */ /* 0x000fe40004800000 */
[----:B------:R-:W-:Y:S02]  /*2d20*/  ISETP.GT.AND P1, PT, R40, 0x19, !P0 ;  /* 0x000000192800780c */ /* 0x000fe40004724270 */
[----:B------:R-:W-:Y:S02]  /*2d30*/  ISETP.GE.AND P0, PT, R37, 0x21, PT ;  /* 0x000000212500780c */ /* 0x000fe40003f06270 */
[----:B------:R-:W-:-:S02]  /*2d40*/  ISETP.LT.OR P1, PT, R39, 0x1a, P1 ;  /* 0x0000001a2700780c */ /* 0x000fc40000f21670 */
[----:B------:R-:W-:Y:S02]  /*2d50*/  FSEL R88, R88, -INF , !P3 ;  /* 0xff80000058587808 */ /* 0x000fe40005800000 */
[----:B------:R-:W-:Y:S02]  /*2d60*/  FSEL R48, R95, -INF , !P1 ;  /* 0xff8000005f307808 */ /* 0x000fe40004800000 */
[C---:B------:R-:W-:Y:S02]  /*2d70*/  ISETP.GT.AND P1, PT, R40.reuse, 0x20, !P0 ;  /* 0x000000202800780c */ /* 0x040fe40004724270 */
[----:B------:R-:W-:Y:S02]  /*2d80*/  ISETP.GE.AND P0, PT, R37, 0x22, PT ;  /* 0x000000222500780c */ /* 0x000fe40003f06270 */
[----:B------:R-:W-:Y:S02]  /*2d90*/  ISETP.LT.OR P1, PT, R39, 0x21, P1 ;  /* 0x000000212700780c */ /* 0x000fe40000f21670 */
[----:B------:R-:W-:-:S02]  /*2da0*/  ISETP.GT.AND P3, PT, R40, 0x8, !P6 ;  /* 0x000000082800780c */ /* 0x000fc40007764270 */
[----:B------:R-:W-:Y:S02]  /*2db0*/  FSEL R49, R96, -INF , !P1 ;  /* 0xff80000060317808 */ /* 0x000fe40004800000 */
[----:B------:R-:W-:Y:S02]  /*2dc0*/  ISETP.GT.AND P1, PT, R40, 0x21, !P0 ;  /* 0x000000212800780c */ /* 0x000fe40004724270 */
[----:B------:R-:W-:Y:S02]  /*2dd0*/  ISETP.GE.AND P0, PT, R37, 0x29, PT ;  /* 0x000000292500780c */ /* 0x000fe40003f06270 */
[C---:B------:R-:W-:Y:S02]  /*2de0*/  ISETP.LT.OR P1, PT, R39.reuse, 0x22, P1 ;  /* 0x000000222700780c */ /* 0x040fe40000f21670 */
[----:B------:R-:W-:Y:S02]  /*2df0*/  ISETP.LT.OR P3, PT, R39, 0x9, P3 ;  /* 0x000000092700780c */ /* 0x000fe40001f61670 */
[----:B------:R-:W-:-:S02]  /*2e00*/  FSEL R50, R97, -INF , !P1 ;  /* 0xff80000061327808 */ /* 0x000fc40004800000 */
[----:B------:R-:W-:Y:S02]  /*2e10*/  ISETP.GT.AND P1, PT, R40, 0x28, !P0 ;  /* 0x000000282800780c */ /* 0x000fe40004724270 */
[----:B------:R-:W-:Y:S02]  /*2e20*/  ISETP.GE.AND P0, PT, R37, 0x2a, PT ;  /* 0x0000002a2500780c */ /* 0x000fe40003f06270 */
[----:B------:R-:W-:Y:S02]  /*2e30*/  ISETP.LT.OR P1, PT, R39, 0x29, P1 ;  /* 0x000000292700780c */ /* 0x000fe40000f21670 */
[----:B------:R-:W-:Y:S02]  /*2e40*/  FSEL R20, R90, -INF , !P3 ;  /* 0xff8000005a147808 */ /* 0x000fe40005800000 */
[----:B------:R-:W-:Y:S02]  /*2e50*/  FSEL R51, R98, -INF , !P1 ;  /* 0xff80000062337808 */ /* 0x000fe40004800000 */
[----:B------:R-:W-:-:S02]  /*2e60*/  ISETP.GT.AND P1, PT, R40, 0x29, !P0 ;  /* 0x000000292800780c */ /* 0x000fc40004724270 */
[----:B------:R-:W-:Y:S02]  /*2e70*/  ISETP.GE.AND P0, PT, R37, 0x31, PT ;  /* 0x000000312500780c */ /* 0x000fe40003f06270 */
[----:B------:R-:W-:Y:S02]  /*2e80*/  ISETP.LT.OR P1, PT, R39, 0x2a, P1 ;  /* 0x0000002a2700780c */ /* 0x000fe40000f21670 */
[----:B------:R-:W-:Y:S02]  /*2e90*/  ISETP.GT.AND P2, PT, R83, RZ, !P2 ;  /* 0x000000ff5300720c */ /* 0x000fe40005744270 */
[----:B------:R-:W-:Y:S02]  /*2ea0*/  FSEL R52, R99, -INF , !P1 ;  /* 0xff80000063347808 */ /* 0x000fe40004800000 */
[----:B------:R-:W-:Y:S02]  /*2eb0*/  ISETP.GT.AND P1, PT, R40, 0x30, !P0 ;  /* 0x000000302800780c */ /* 0x000fe40004724270 */
[----:B------:R-:W-:-:S02]  /*2ec0*/  ISETP.GE.AND P0, PT, R37, 0x32, PT ;  /* 0x000000322500780c */ /* 0x000fc40003f06270 */
[----:B------:R-:W-:Y:S02]  /*2ed0*/  ISETP.LT.OR P1, PT, R39, 0x31, P1 ;  /* 0x000000312700780c */ /* 0x000fe40000f21670 */
[----:B------:R-:W-:Y:S02]  /*2ee0*/  ISETP.LT.OR P2, PT, R81, 0x1, P2 ;  /* 0x000000015100780c */ /* 0x000fe40001741670 */
[----:B------:R-:W-:Y:S02]  /*2ef0*/  FSEL R53, R100, -INF , !P1 ;  /* 0xff80000064357808 */ /* 0x000fe40004800000 */
[----:B------:R-:W-:Y:S02]  /*2f00*/  ISETP.GT.AND P1, PT, R40, 0x31, !P0 ;  /* 0x000000312800780c */ /* 0x000fe40004724270 */
[----:B------:R-:W-:Y:S02]  /*2f10*/  ISETP.GE.AND P0, PT, R37, 0x39, PT ;  /* 0x000000392500780c */ /* 0x000fe40003f06270 */
[----:B------:R-:W-:-:S02]  /*2f20*/  ISETP.LT.OR P1, PT, R39, 0x32, P1 ;  /* 0x000000322700780c */ /* 0x000fc40000f21670 */
[----:B------:R-:W-:Y:S02]  /*2f30*/  ISETP.GT.AND P5, PT, R83, 0x1, !P5 ;  /* 0x000000015300780c */ /* 0x000fe40006fa4270 */
[----:B------:R-:W-:Y:S02]  /*2f40*/  FSEL R55, R101, -INF , !P1 ;  /* 0xff80000065377808 */ /* 0x000fe40004800000 */
[----:B------:R-:W-:Y:S02]  /*2f50*/  ISETP.GT.AND P1, PT, R40, 0x38, !P0 ;  /* 0x000000382800780c */ /* 0x000fe40004724270 */
[----:B------:R-:W-:Y:S02]  /*2f60*/  ISETP.GE.AND P0, PT, R37, 0x3a, PT ;  /* 0x0000003a2500780c */ /* 0x000fe40003f06270 */
[----:B------:R-:W-:Y:S02]  /*2f70*/  ISETP.LT.OR P1, PT, R39, 0x39, P1 ;  /* 0x000000392700780c */ /* 0x000fe40000f21670 */
[----:B------:R-:W-:-:S02]  /*2f80*/  FSEL R82, R0, -INF , !P2 ;  /* 0xff80000000527808 */ /* 0x000fc40005000000 */
[----:B------:R-:W-:Y:S02]  /*2f90*/  FSEL R60, R102, -INF , !P1 ;  /* 0xff800000663c7808 */ /* 0x000fe40004800000 */
[----:B------:R-:W-:Y:S02]  /*2fa0*/  ISETP.GT.AND P1, PT, R40, 0x39, !P0 ;  /* 0x000000392800780c */ /* 0x000fe40004724270 */
[----:B------:R-:W-:Y:S02]  /*2fb0*/  ISETP.GE.AND P0, PT, R37, 0x41, PT ;  /* 0x000000412500780c */ /* 0x000fe40003f06270 */
[----:B------:R-:W-:Y:S02]  /*2fc0*/  ISETP.LT.OR P1, PT, R39, 0x3a, P1 ;  /* 0x0000003a2700780c */ /* 0x000fe40000f21670 */
        /* <DEDUP_REMOVED lines=10> */
[----:B------:R-:W-:Y:S02]  /*3070*/  ISETP.GE.AND P5, PT, R37, 0xa, PT ;  /* 0x0000000a2500780c */ /* 0x000fe40003fa6270 */
[----:B------:R-:W-:Y:S02]  /*3080*/  FSEL R64, R57, -INF , !P1 ;  /* 0xff80000039407808 */ /* 0x000fe40004800000 */
[----:B------:R-:W-:Y:S02]  /*3090*/  ISETP.GT.AND P1, PT, R40, 0x48, !P0 ;  /* 0x000000482800780c */ /* 0x000fe40004724270 */
[----:B------:R-:W-:-:S02]  /*30a0*/  ISETP.GE.AND P0, PT, R37, 0x59, PT ;  /* 0x000000592500780c */ /* 0x000fc40003f06270 */
[----:B------:R-:W-:Y:S02]  /*30b0*/  ISETP.LT.OR P1, PT, R39, 0x49, P1 ;  /* 0x000000492700780c */ /* 0x000fe40000f21670 */
[----:B------:R-:W-:Y:S02]  /*30c0*/  FMNMX.FTZ R3, R82, R86, !PT ;  /* 0x0000005652037209 */ /* 0x000fe40007810000 */
[----:B------:R-:W-:Y:S02]  /*30d0*/  FSEL R66, R58, -INF , !P1 ;  /* 0xff8000003a427808 */ /* 0x000fe40004800000 */
[----:B------:R-:W-:Y:S02]  /*30e0*/  ISETP.GT.AND P1, PT, R40, 0x49, !P4 ;  /* 0x000000492800780c */ /* 0x000fe40006724270 */
[----:B------:R-:W-:Y:S02]  /*30f0*/  ISETP.GT.AND P4, PT, R83, 0x49, !P4 ;  /* 0x000000495300780c */ /* 0x000fe40006784270 */
[----:B------:R-:W-:-:S02]  /*3100*/  ISETP.LT.OR P1, PT, R39, 0x4a, P1 ;  /* 0x0000004a2700780c */ /* 0x000fc40000f21670 */
[----:B------:R-:W-:Y:S02]  /*3110*/  ISETP.LT.OR P4, PT, R81, 0x4a, P4 ;  /* 0x0000004a5100780c */ /* 0x000fe40002781670 */
[----:B------:R-:W-:Y:S02]  /*3120*/  FSEL R65, R59, -INF , !P1 ;  /* 0xff8000003b417808 */ /* 0x000fe40004800000 */
[----:B------:R-:W-:Y:S02]  /*3130*/  ISETP.GE.AND P1, PT, R37, 0x51, PT ;  /* 0x000000512500780c */ /* 0x000fe40003f26270 */
[----:B------:R-:W-:Y:S02]  /*3140*/  FSEL R41, R41, -INF , !P4 ;  /* 0xff80000029297808 */ /* 0x000fe40006000000 */
[----:B------:R-:W-:Y:S02]  /*3150*/  ISETP.GT.AND P3, PT, R40, 0x50, !P1 ;  /* 0x000000502800780c */ /* 0x000fe40004f64270 */
[----:B------:R-:W-:-:S02]  /*3160*/  ISETP.GT.AND P4, PT, R83, 0x58, !P0 ;  /* 0x000000585300780c */ /* 0x000fc40004784270 */
[----:B------:R-:W-:Y:S02]  /*3170*/  ISETP.LT.OR P3, PT, R39, 0x51, P3 ;  /* 0x000000512700780c */ /* 0x000fe40001f61670 */
[----:B------:R-:W-:Y:S02]  /*3180*/  ISETP.LT.OR P4, PT, R81, 0x59, P4 ;  /* 0x000000595100780c */ /* 0x000fe40002781670 */
[----:B------:R-:W-:Y:S02]  /*3190*/  FSEL R62, R62, -INF , !P3 ;  /* 0xff8000003e3e7808 */ /* 0x000fe40005800000 */
[----:B------:R-:W-:Y:S02]  /*31a0*/  ISETP.GE.AND P3, PT, R37, 0x52, PT ;  /* 0x000000522500780c */ /* 0x000fe40003f66270 */
[----:B------:R-:W-:Y:S02]  /*31b0*/  FSEL R67, R67, -INF , !P4 ;  /* 0xff80000043437808 */ /* 0x000fe40006000000 */
[----:B------:R-:W-:-:S02]  /*31c0*/  ISETP.GT.AND P6, PT, R40, 0x51, !P3 ;  /* 0x000000512800780c */ /* 0x000fc40005fc4270 */
[----:B------:R-:W-:Y:S02]  /*31d0*/  R2UR UR7, R19 ;  /* 0x00000000130772ca */ /* 0x000fe400000e0000 */
[----:B------:R-:W-:Y:S02]  /*31e0*/  ISETP.LT.OR P6, PT, R39, 0x52, P6 ;  /* 0x000000522700780c */ /* 0x000fe400037c1670 */
[----:B------:R-:W-:Y:S02]  /*31f0*/  R2UR UR4, R143 ;  /* 0x000000008f0472ca */ /* 0x000fe400000e0000 */
[----:B------:R-:W-:Y:S02]  /*3200*/  FSEL R57, R104, -INF , !P6 ;  /* 0xff80000068397808 */ /* 0x000fe40007000000 */
[----:B------:R-:W-:Y:S02]  /*3210*/  ISETP.GT.AND P6, PT, R40, 0x58, !P0 ;  /* 0x000000582800780c */ /* 0x000fe400047c4270 */
[----:B------:R-:W-:-:S02]  /*3220*/  ISETP.GE.AND P0, PT, R37, 0x69, PT ;  /* 0x000000692500780c */ /* 0x000fc40003f06270 */
[----:B------:R-:W-:-:S04]  /*3230*/  ISETP.LT.OR P6, PT, R39, 0x59, P6 ;  /* 0x000000592700780c */ /* 0x000fc800037c1670 */
[----:B------:R-:W-:Y:S01]  /*3240*/  FSEL R54, R105, -INF , !P6 ;  /* 0xff80000069367808 */ /* 0x000fe20007000000 */
[----:B------:R-:W-:Y:S01]  /*3250*/  UISETP.NE.AND UP1, UPT, UR4, URZ, UPT ;  /* 0x0000003f0400728c */ /* 0x000fe2000bf25270 */
[----:B------:R-:W-:-:S04]  /*3260*/  ISETP.GE.AND P6, PT, R37, 0x5a, PT ;  /* 0x0000005a2500780c */ /* 0x000fc80003fc6270 */
[----:B------:R-:W-:-:S04]  /*3270*/  ISETP.GT.AND P6, PT, R40, 0x59, !P6 ;  /* 0x000000592800780c */ /* 0x000fc800077c4270 */
[----:B------:R-:W-:Y:S02]  /*3280*/  ISETP.LT.OR P6, PT, R39, 0x5a, P6 ;  /* 0x0000005a2700780c */ /* 0x000fe400037c1670 */
[----:B------:R-:W-:Y:S01]  /*3290*/  @UP1 ULDC UR4, c[0x0][0x44c] ;  /* 0x0001130000041ab9 */ /* 0x000fe20000000800 */
[----:B------:R-:W-:Y:S01]  /*32a0*/  @UP1 ULDC UR10, c[0x0][0x450] ;  /* 0x00011400000a1ab9 */ /* 0x000fe20000000800 */
[----:B------:R-:W-:Y:S01]  /*32b0*/  FSEL R58, R106, -INF , !P6 ;  /* 0xff8000006a3a7808 */ /* 0x000fe20007000000 */
[----:B------:R-:W-:Y:S01]  /*32c0*/  UIMAD.WIDE.U32 UR4, UR40, UR4, URZ ;  /* 0x00000004280472a5 */ /* 0x000fe2000f8e003f */
[----:B------:R-:W-:-:S03]  /*32d0*/  ISETP.GE.AND P6, PT, R37, 0x61, PT ;  /* 0x000000612500780c */ /* 0x000fc60003fc6270 */
[----:B------:R-:W-:Y:S01]  /*32e0*/  @UP1 USHF.R.U32.HI UR40, URZ, UR10, UR5 ;  /* 0x0000000a3f281299 */ /* 0x000fe20008011605 */
[----:B------:R-:W-:-:S03]  /*32f0*/  ISETP.GT.AND P6, PT, R40, 0x60, !P6 ;  /* 0x000000602800780c */ /* 0x000fc600077c4270 */
[----:B------:R-:W-:Y:S01]  /*3300*/  UIADD3 UR40, UR7, UR40, URZ ;  /* 0x0000002807287290 */ /* 0x000fe2000fffe03f */
[----:B------:R-:W-:-:S03]  /*3310*/  ISETP.LT.OR P6, PT, R39, 0x61, P6 ;  /* 0x000000612700780c */ /* 0x000fc600037c1670 */
[----:B------:R-:W-:Y:S01]  /*3320*/  UIADD3 UR6, UR40, UR6, URZ ;  /* 0x0000000628067290 */ /* 0x000fe2000fffe03f */
[----:B------:R-:W-:Y:S02]  /*3330*/  FSEL R59, R107, -INF , !P6 ;  /* 0xff8000006b3b7808 */ /* 0x000fe40007000000 */
[----:B------:R-:W-:-:S04]  /*3340*/  ISETP.GE.AND P6, PT, R37, 0x9, PT ;  /* 0x000000092500780c */ /* 0x000fc80003fc6270 */
[----:B------:R-:W-:Y:S02]  /*3350*/  ISETP.GT.AND P2, PT, R83, 0x8, !P6 ;  /* 0x000000085300780c */ /* 0x000fe40007744270 */
[----:B------:R-:W-:Y:S02]  /*3360*/  ISETP.GE.AND P6, PT, R37, 0x11, PT ;  /* 0x000000112500780c */ /* 0x000fe40003fc6270 */
[----:B------:R-:W-:-:S04]  /*3370*/  ISETP.LT.OR P2, PT, R81, 0x9, P2 ;  /* 0x000000095100780c */ /* 0x000fc80001741670 */
[----:B------:R-:W-:Y:S02]  /*3380*/  FSEL R0, R4, -INF , !P2 ;  /* 0xff80000004007808 */ /* 0x000fe40005000000 */
[----:B------:R-:W-:Y:S02]  /*3390*/  ISETP.GT.AND P2, PT, R83, 0x9, !P5 ;  /* 0x000000095300780c */ /* 0x000fe40006f44270 */
[----:B------:R-:W-:Y:S02]  /*33a0*/  ISETP.GE.AND P5, PT, R37, 0x12, PT ;  /* 0x000000122500780c */ /* 0x000fe40003fa6270 */
[----:B------:R-:W-:Y:S02]  /*33b0*/  ISETP.LT.OR P2, PT, R81, 0xa, P2 ;  /* 0x0000000a5100780c */ /* 0x000fe40001741670 */
[----:B------:R-:W-:Y:S02]  /*33c0*/  FMNMX.FTZ R3, R0, R3, !PT ;  /* 0x0000000300037209 */ /* 0x000fe40007810000 */
[----:B------:R-:W-:-:S02]  /*33d0*/  FSEL R84, R5, -INF , !P2 ;  /* 0xff80000005547808 */ /* 0x000fc40005000000 */
[----:B------:R-:W-:Y:S02]  /*33e0*/  ISETP.GT.AND P2, PT, R83, 0x10, !P6 ;  /* 0x000000105300780c */ /* 0x000fe40007744270 */
[----:B------:R-:W-:Y:S02]  /*33f0*/  ISETP.GE.AND P6, PT, R37, 0x19, PT ;  /* 0x000000192500780c */ /* 0x000fe40003fc6270 */
[----:B------:R-:W-:Y:S02]  /*3400*/  ISETP.LT.OR P2, PT, R81, 0x11, P2 ;  /* 0x000000115100780c */ /* 0x000fe40001741670 */
[----:B------:R-:W-:Y:S02]  /*3410*/  FMNMX.FTZ R3, R84, R3, !PT ;  /* 0x0000000354037209 */ /* 0x000fe40007810000 */
[----:B------:R-:W-:Y:S02]  /*3420*/  FSEL R80, R6, -INF , !P2 ;  /* 0xff80000006507808 */ /* 0x000fe40005000000 */
[----:B------:R-:W-:-:S02]  /*3430*/  ISETP.GT.AND P2, PT, R83, 0x11, !P5 ;  /* 0x000000115300780c */ /* 0x000fc40006f44270 */
[----:B------:R-:W-:Y:S02]  /*3440*/  ISETP.GE.AND P5, PT, R37, 0x1a, PT ;  /* 0x0000001a2500780c */ /* 0x000fe40003fa6270 */
[----:B------:R-:W-:Y:S02]  /*3450*/  ISETP.LT.OR P2, PT, R81, 0x12, P2 ;  /* 0x000000125100780c */ /* 0x000fe40001741670 */
[----:B------:R-:W-:Y:S02]  /*3460*/  FMNMX.FTZ R3, R80, R3, !PT ;  /* 0x0000000350037209 */ /* 0x000fe40007810000 */
[----:B------:R-:W-:Y:S02]  /*3470*/  FSEL R10, R10, -INF , !P2 ;  /* 0xff8000000a0a7808 */ /* 0x000fe40005000000 */
[----:B------:R-:W-:Y:S02]  /*3480*/  ISETP.GT.AND P2, PT, R83, 0x18, !P6 ;  /* 0x000000185300780c */ /* 0x000fe40007744270 */
[----:B------:R-:W-:-:S02]  /*3490*/  ISETP.GE.AND P6, PT, R37, 0x21, PT ;  /* 0x000000212500780c */ /* 0x000fc40003fc6270 */
[----:B------:R-:W-:Y:S02]  /*34a0*/  ISETP.LT.OR P2, PT, R81, 0x19, P2 ;  /* 0x000000195100780c */ /* 0x000fe40001741670 */
[----:B------:R-:W-:Y:S02]  /*34b0*/  FMNMX.FTZ R4, R10, R3, !PT ;  /* 0x000000030a047209 */ /* 0x000fe40007810000 */
[----:B------:R-:W-:Y:S02]  /*34c0*/  FSEL R11, R11, -INF , !P2 ;  /* 0xff8000000b0b7808 */ /* 0x000fe40005000000 */
[----:B------:R-:W-:Y:S02]  /*34d0*/  ISETP.GT.AND P2, PT, R83, 0x19, !P5 ;  /* 0x000000195300780c */ /* 0x000fe40006f44270 */
[----:B------:R-:W-:Y:S02]  /*34e0*/  ISETP.GE.AND P5, PT, R37, 0x22, PT ;  /* 0x000000222500780c */ /* 0x000fe40003fa6270 */
[----:B------:R-:W-:-:S02]  /*34f0*/  ISETP.LT.OR P2, PT, R81, 0x1a, P2 ;  /* 0x0000001a5100780c */ /* 0x000fc40001741670 */
[----:B------:R-:W-:Y:S02]  /*3500*/  FMNMX.FTZ R4, R11, R4, !PT ;  /* 0x000000040b047209 */ /* 0x000fe40007810000 */
[----:B------:R-:W-:Y:S02]  /*3510*/  FSEL R79, R12, -INF , !P2 ;  /* 0xff8000000c4f7808 */ /* 0x000fe40005000000 */
[----:B------:R-:W-:Y:S02]  /*3520*/  ISETP.GT.AND P2, PT, R83, 0x20, !P6 ;  /* 0x000000205300780c */ /* 0x000fe40007744270 */
[----:B------:R-:W-:Y:S02]  /*3530*/  ISETP.GE.AND P6, PT, R37, 0x29, PT ;  /* 0x000000292500780c */ /* 0x000fe40003fc6270 */
[----:B------:R-:W-:Y:S02]  /*3540*/  ISETP.LT.OR P2, PT, R81, 0x21, P2 ;  /* 0x000000215100780c */ /* 0x000fe40001741670 */
[----:B------:R-:W-:-:S02]  /*3550*/  FMNMX.FTZ R3, R79, R4, !PT ;  /* 0x000000044f037209 */ /* 0x000fc40007810000 */
        /* <DEDUP_REMOVED lines=47> */
[----:B------:R-:W-:-:S02]  /*3850*/  FMNMX.FTZ R3, R36, R3, !PT ;  /* 0x0000000324037209 */ /* 0x000fc40007810000 */
[----:B------:R-:W-:Y:S02]  /*3860*/  ISETP.LT.OR P2, PT, R81, 0x49, P2 ;  /* 0x000000495100780c */ /* 0x000fe40001741670 */
[----:B------:R-:W-:Y:S02]  /*3870*/  ISETP.GE.AND P6, PT, R37, 0x62, PT ;  /* 0x000000622500780c */ /* 0x000fe40003fc6270 */
[----:B------:R-:W-:Y:S02]  /*3880*/  FSEL R42, R42, -INF , !P2 ;  /* 0xff8000002a2a7808 */ /* 0x000fe40005000000 */
[C---:B------:R-:W-:Y:S02]  /*3890*/  ISETP.GT.AND P2, PT, R83.reuse, 0x50, !P1 ;  /* 0x000000505300780c */ /* 0x040fe40004f44270 */
[C---:B------:R-:W-:Y:S02]  /*38a0*/  ISETP.GT.AND P1, PT, R83.reuse, 0x51, !P3 ;  /* 0x000000515300780c */ /* 0x040fe40005f24270 */
[----:B------:R-:W-:-:S02]  /*38b0*/  ISETP.GT.AND P3, PT, R83, 0x59, !P5 ;  /* 0x000000595300780c */ /* 0x000fc40006f64270 */
[----:B------:R-:W-:Y:S02]  /*38c0*/  ISETP.LT.OR P1, PT, R81, 0x52, P1 ;  /* 0x000000525100780c */ /* 0x000fe40000f21670 */
[----:B------:R-:W-:Y:S02]  /*38d0*/  ISETP.GE.AND P5, PT, R37, 0x61, PT ;  /* 0x000000612500780c */ /* 0x000fe40003fa6270 */
[----:B------:R-:W-:Y:S02]  /*38e0*/  FSEL R43, R43, -INF , !P1 ;  /* 0xff8000002b2b7808 */ /* 0x000fe40004800000 */
[----:B------:R-:W-:Y:S02]  /*38f0*/  ISETP.LT.OR P3, PT, R81, 0x5a, P3 ;  /* 0x0000005a5100780c */ /* 0x000fe40001f61670 */
[----:B------:R-:W-:Y:S02]  /*3900*/  ISETP.GT.AND P1, PT, R83, 0x60, !P5 ;  /* 0x000000605300780c */ /* 0x000fe40006f24270 */
[----:B------:R-:W-:-:S02]  /*3910*/  FSEL R5, R56, -INF , !P3 ;  /* 0xff80000038057808 */ /* 0x000fc40005800000 */
[C---:B------:R-:W-:Y:S02]  /*3920*/  ISETP.LT.OR P2, PT, R81.reuse, 0x51, P2 ;  /* 0x000000515100780c */ /* 0x040fe40001741670 */
[----:B------:R-:W-:Y:S02]  /*3930*/  ISETP.LT.OR P1, PT, R81, 0x61, P1 ;  /* 0x000000615100780c */ /* 0x000fe40000f21670 */
[----:B------:R-:W-:Y:S02]  /*3940*/  ISETP.GT.AND P3, PT, R83, 0x68, !P0 ;  /* 0x000000685300780c */ /* 0x000fe40004764270 */
[----:B------:R-:W-:Y:S02]  /*3950*/  FMNMX.FTZ R4, R42, R3, !PT ;  /* 0x000000032a047209 */ /* 0x000fe40007810000 */
[----:B------:R-:W-:Y:S02]  /*3960*/  FSEL R44, R44, -INF , !P2 ;  /* 0xff8000002c2c7808 */ /* 0x000fe40005000000 */
[----:B------:R-:W-:-:S02]  /*3970*/  FSEL R69, R69, -INF , !P1 ;  /* 0xff80000045457808 */ /* 0x000fc40004800000 */
[----:B------:R-:W-:Y:S02]  /*3980*/  ISETP.LT.OR P3, PT, R81, 0x69, P3 ;  /* 0x000000695100780c */ /* 0x000fe40001f61670 */
[----:B------:R-:W-:Y:S02]  /*3990*/  FMNMX.FTZ R3, R41, R4, !PT ;  /* 0x0000000429037209 */ /* 0x000fe40007810000 */
[----:B------:R-:W-:Y:S02]  /*39a0*/  ISETP.GT.AND P4, PT, R83, 0x61, !P6 ;  /* 0x000000615300780c */ /* 0x000fe40007784270 */
[----:B------:R-:W-:Y:S02]  /*39b0*/  ISETP.GE.AND P1, PT, R37, 0x71, PT ;  /* 0x000000712500780c */ /* 0x000fe40003f26270 */
[----:B------:R-:W-:Y:S02]  /*39c0*/  FSEL R70, R70, -INF , !P3 ;  /* 0xff80000046467808 */ /* 0x000fe40005800000 */
[----:B------:R-:W-:-:S02]  /*39d0*/  FMNMX.FTZ R4, R44, R3, !PT ;  /* 0x000000032c047209 */ /* 0x000fc40007810000 */
[----:B------:R-:W-:Y:S02]  /*39e0*/  ISETP.LT.OR P4, PT, R81, 0x62, P4 ;  /* 0x000000625100780c */ /* 0x000fe40002781670 */
[----:B------:R-:W-:Y:S02]  /*39f0*/  ISETP.GT.AND P3, PT, R83, 0x70, !P1 ;  /* 0x000000705300780c */ /* 0x000fe40004f64270 */
[----:B------:R-:W-:Y:S02]  /*3a00*/  ISETP.GE.AND P2, PT, R37, 0x6a, PT ;  /* 0x0000006a2500780c */ /* 0x000fe40003f46270 */
[----:B------:R-:W-:Y:S02]  /*3a10*/  FMNMX.FTZ R4, R43, R4, !PT ;  /* 0x000000042b047209 */ /* 0x000fe40007810000 */
[----:B------:R-:W-:Y:S02]  /*3a20*/  FSEL R68, R68, -INF , !P4 ;  /* 0xff80000044447808 */ /* 0x000fe40006000000 */
[----:B------:R-:W-:-:S02]  /*3a30*/  ISETP.LT.OR P3, PT, R81, 0x71, P3 ;  /* 0x000000715100780c */ /* 0x000fc40001f61670 */
[----:B------:R-:W-:Y:S02]  /*3a40*/  ISETP.GT.AND P4, PT, R83, 0x69, !P2 ;  /* 0x000000695300780c */ /* 0x000fe40005784270 */
[----:B------:R-:W-:Y:S02]  /*3a50*/  ISETP.GE.AND P5, PT, R37, 0x72, PT ;  /* 0x000000722500780c */ /* 0x000fe40003fa6270 */
[----:B------:R-:W-:Y:S02]  /*3a60*/  FMNMX.FTZ R4, R67, R4, !PT ;  /* 0x0000000443047209 */ /* 0x000fe40007810000 */
[----:B------:R-:W-:Y:S02]  /*3a70*/  FSEL R72, R72, -INF , !P3 ;  /* 0xff80000048487808 */ /* 0x000fe40005800000 */
[----:B------:R-:W-:Y:S02]  /*3a80*/  ISETP.LT.OR P4, PT, R81, 0x6a, P4 ;  /* 0x0000006a5100780c */ /* 0x000fe40002781670 */
[----:B------:R-:W-:-:S02]  /*3a90*/  ISETP.GT.AND P3, PT, R83, 0x71, !P5 ;  /* 0x000000715300780c */ /* 0x000fc40006f64270 */
[----:B------:R-:W-:Y:S02]  /*3aa0*/  FMNMX.FTZ R4, R5, R4, !PT ;  /* 0x0000000405047209 */ /* 0x000fe40007810000 */
[----:B------:R-:W-:Y:S02]  /*3ab0*/  FSEL R71, R71, -INF , !P4 ;  /* 0xff80000047477808 */ /* 0x000fe40006000000 */
[----:B------:R-:W-:Y:S02]  /*3ac0*/  ISETP.LT.OR P3, PT, R81, 0x72, P3 ;  /* 0x000000725100780c */ /* 0x000fe40001f61670 */
[----:B------:R-:W-:Y:S02]  /*3ad0*/  ISETP.GE.AND P4, PT, R37, 0x79, PT ;  /* 0x000000792500780c */ /* 0x000fe40003f86270 */
[----:B------:R-:W-:Y:S02]  /*3ae0*/  FMNMX.FTZ R3, R69, R4, !PT ;  /* 0x0000000445037209 */ /* 0x000fe40007810000 */
[----:B------:R-:W-:-:S02]  /*3af0*/  FSEL R73, R73, -INF , !P3 ;  /* 0xff80000049497808 */ /* 0x000fc40005800000 */
[----:B------:R-:W-:Y:S02]  /*3b00*/  ISETP.GT.AND P3, PT, R83, 0x78, !P4 ;  /* 0x000000785300780c */ /* 0x000fe40006764270 */
[----:B------:R-:W-:Y:S02]  /*3b10*/  FMNMX.FTZ R3, R68, R3, !PT ;  /* 0x0000000344037209 */ /* 0x000fe40007810000 */
[----:B------:R-:W-:Y:S02]  /*3b20*/  ISETP.LT.OR P3, PT, R81, 0x79, P3 ;  /* 0x000000795100780c */ /* 0x000fe40001f61670 */
[----:B------:R-:W-:Y:S02]  /*3b30*/  FMNMX.FTZ R4, R70, R3, !PT ;  /* 0x0000000346047209 */ /* 0x000fe40007810000 */
[----:B------:R-:W-:Y:S02]  /*3b40*/  FSEL R74, R74, -INF , !P3 ;  /* 0xff8000004a4a7808 */ /* 0x000fe40005800000 */
[----:B------:R-:W-:-:S02]  /*3b50*/  ISETP.GE.AND P3, PT, R37, 0x7a, PT ;  /* 0x0000007a2500780c */ /* 0x000fc40003f66270 */
[----:B------:R-:W-:Y:S02]  /*3b60*/  FMNMX.FTZ R3, R71, R4, !PT ;  /* 0x0000000447037209 */ /* 0x000fe40007810000 */
[----:B------:R-:W-:Y:S02]  /*3b70*/  ISETP.GT.AND P0, PT, R83, 0x79, !P3 ;  /* 0x000000795300780c */ /* 0x000fe40005f04270 */
[----:B------:R-:W-:Y:S02]  /*3b80*/  FMNMX.FTZ R4, R72, R3, !PT ;  /* 0x0000000348047209 */ /* 0x000fe40007810000 */
[----:B------:R-:W-:Y:S02]  /*3b90*/  ISETP.LT.OR P0, PT, R81, 0x7a, P0 ;  /* 0x0000007a5100780c */ /* 0x000fe40000701670 */
[----:B------:R-:W-:Y:S02]  /*3ba0*/  FMNMX.FTZ R3, R73, R4, !PT ;  /* 0x0000000449037209 */ /* 0x000fe40007810000 */
[----:B------:R-:W-:-:S02]  /*3bb0*/  FSEL R75, R75, -INF , !P0 ;  /* 0xff8000004b4b7808 */ /* 0x000fc40004000000 */
[----:B------:R-:W-:Y:S02]  /*3bc0*/  FMNMX.FTZ R4, R74, R3, !PT ;  /* 0x000000034a047209 */ /* 0x000fe40007810000 */
[C---:B------:R-:W-:Y:S02]  /*3bd0*/  ISETP.GT.AND P6, PT, R40.reuse, 0x61, !P6 ;  /* 0x000000612800780c */ /* 0x040fe400077c4270 */
[----:B------:R-:W-:Y:S02]  /*3be0*/  FMNMX.FTZ R4, R75, R4, !PT ;  /* 0x000000044b047209 */ /* 0x000fe40007810000 */
[----:B------:R-:W-:Y:S02]  /*3bf0*/  ISETP.LT.OR P6, PT, R39, 0x62, P6 ;  /* 0x000000622700780c */ /* 0x000fe400037c1670 */
[----:B------:R-:W-:Y:S01]  /*3c00*/  ISETP.GT.AND P2, PT, R40, 0x69, !P2 ;  /* 0x000000692800780c */ /* 0x000fe20005744270 */
[----:B------:R-:W0:Y:S01]  /*3c10*/  SHFL.BFLY PT, R3, R4, 0x2, 0x1f ;  /* 0x0c401f0004037f89 */ /* 0x000e2200000e0000 */
[----:B------:R-:W-:-:S02]  /*3c20*/  FSEL R32, R32, -INF , !P6 ;  /* 0xff80000020207808 */ /* 0x000fc40007000000 */
[----:B------:R-:W-:Y:S02]  /*3c30*/  ISETP.GE.AND P6, PT, R37, 0x69, PT ;  /* 0x000000692500780c */ /* 0x000fe40003fc6270 */
[C---:B------:R-:W-:Y:S02]  /*3c40*/  ISETP.GT.AND P1, PT, R40.reuse, 0x70, !P1 ;  /* 0x000000702800780c */ /* 0x040fe40004f24270 */
[C---:B------:R-:W-:Y:S02]  /*3c50*/  ISETP.GT.AND P6, PT, R40.reuse, 0x68, !P6 ;  /* 0x000000682800780c */ /* 0x040fe400077c4270 */
[C---:B------:R-:W-:Y:S02]  /*3c60*/  ISETP.LT.OR P2, PT, R39.reuse, 0x6a, P2 ;  /* 0x0000006a2700780c */ /* 0x040fe40001741670 */
[----:B------:R-:W-:Y:S02]  /*3c70*/  ISETP.LT.OR P6, PT, R39, 0x69, P6 ;  /* 0x000000692700780c */ /* 0x000fe400037c1670 */
[----:B------:R-:W-:-:S02]  /*3c80*/  ISETP.GT.AND P5, PT, R40, 0x71, !P5 ;  /* 0x000000712800780c */ /* 0x000fc40006fa4270 */
[----:B------:R-:W-:Y:S02]  /*3c90*/  FSEL R27, R27, -INF , !P6 ;  /* 0xff8000001b1b7808 */ /* 0x000fe40007000000 */
[C---:B------:R-:W-:Y:S02]  /*3ca0*/  ISETP.GT.AND P4, PT, R40.reuse, 0x78, !P4 ;  /* 0x000000782800780c */ /* 0x040fe40006784270 */
[----:B------:R-:W-:Y:S02]  /*3cb0*/  ISETP.GT.AND P3, PT, R40, 0x79, !P3 ;  /* 0x000000792800780c */ /* 0x000fe40005f64270 */
[----:B------:R-:W-:Y:S02]  /*3cc0*/  ISETP.LT.OR P1, PT, R39, 0x71, P1 ;  /* 0x000000712700780c */ /* 0x000fe40000f21670 */
[----:B------:R-:W-:Y:S02]  /*3cd0*/  FSEL R40, R28, -INF , !P2 ;  /* 0xff8000001c287808 */ /* 0x000fe40005000000 */
[----:B0-----:R-:W-:-:S02]  /*3ce0*/  FMNMX.FTZ R3, R4, R3, !PT ;  /* 0x0000000304037209 */ /* 0x001fc40007810000 */
[C---:B------:R-:W-:Y:S02]  /*3cf0*/  ISETP.LT.OR P5, PT, R39.reuse, 0x72, P5 ;  /* 0x000000722700780c */ /* 0x040fe40002fa1670 */
[C---:B------:R-:W-:Y:S01]  /*3d00*/  ISETP.LT.OR P4, PT, R39.reuse, 0x79, P4 ;  /* 0x000000792700780c */ /* 0x040fe20002781670 */
[----:B------:R-:W0:Y:S01]  /*3d10*/  SHFL.BFLY PT, R56, R3, 0x1, 0x1f ;  /* 0x0c201f0003387f89 */ /* 0x000e2200000e0000 */
[----:B------:R-:W-:Y:S02]  /*3d20*/  ISETP.LT.OR P3, PT, R39, 0x7a, P3 ;  /* 0x0000007a2700780c */ /* 0x000fe40001f61670 */
        /* <DEDUP_REMOVED lines=52> */
[----:B------:R-:W-:-:S03]  /*4070*/  FFMA.FTZ R37, R12, UR11, -R81 ;  /* 0x0000000b0c257c23 */ /* 0x000fc60008010851 */
[----:B------:R-:W-:Y:S02]  /*4080*/  FMNMX.FTZ R79, R57, R78, !PT ;  /* 0x0000004e394f7209 */ /* 0x000fe40007810000 */
[----:B------:R-:W-:Y:S01]  /*4090*/  FSEL R78, R30, -INF , !P1 ;  /* 0xff8000001e4e7808 */ /* 0x000fe20004800000 */
        /* <DEDUP_REMOVED lines=8> */
[----:B------:R-:W-:Y:S02]  /*4120*/  FMNMX.FTZ R83, R40, R79, !PT ;  /* 0x0000004f28537209 */ /* 0x000fe40007810000 */
        /* <DEDUP_REMOVED lines=45> */
[CC--:B0-----:R-:W-:Y:S01]  /*4400*/  LEA.HI R20, R23.reuse, R18.reuse, RZ, 0x4 ;  /* 0x0000001217147211 */ /* 0x0c1fe200078f20ff */
[--C-:B------:R-:W-:Y:S01]  /*4410*/  FFMA.FTZ R51, R60, UR11, -R71.reuse ;  /* 0x0000000b3c337c23 */ /* 0x100fe20008010847 */
[----:B------:R-:W-:Y:S01]  /*4420*/  LEA.HI R23, R23, R18, RZ, 0x5 ;  /* 0x0000001217177211 */ /* 0x000fe200078f28ff */
[--C-:B------:R-:W-:Y:S01]  /*4430*/  FFMA.FTZ R55, R55, UR11, -R71.reuse ;  /* 0x0000000b37377c23 */ /* 0x100fe20008010847 */
[--C-:B------:R-:W-:Y:S01]  /*4440*/  FFMA.FTZ R19, R64, UR11, -R71.reuse ;  /* 0x0000000b40137c23 */ /* 0x100fe20008010847 */
[--C-:B------:R-:W-:Y:S01]  /*4450*/  FFMA.FTZ R66, R66, UR11, -R71.reuse ;  /* 0x0000000b42427c23 */ /* 0x100fe20008010847 */
[----:B------:R-:W-:Y:S01]  /*4460*/  FFMA.FTZ R57, R57, UR11, -R71 ;  /* 0x0000000b39397c23 */ /* 0x000fe20008010847 */
[----:B------:R0:W-:Y:S01]  /*4470*/  MUFU.EX2 R73, R25 ;  /* 0x0000001900497308 */ /* 0x0001e20000000800 */
[----:B-1----:R-:W-:Y:S01]  /*4480*/  LOP3.LUT R21, R20, 0xfffffff0, RZ, 0xc0, !PT ;  /* 0xfffffff014157812 */ /* 0x002fe200078ec0ff */
[----:B------:R-:W-:-:S02]  /*4490*/  IMAD.SHL.U32 R23, R23, 0x20, RZ ;  /* 0x0000002017177824 */ /* 0x000fc400078e00ff */
[--C-:B------:R-:W-:Y:S01]  /*44a0*/  FFMA.FTZ R54, R54, UR11, -R71.reuse ;  /* 0x0000000b36367c23 */ /* 0x100fe20008010847 */
[--C-:B------:R-:W-:Y:S01]  /*44b0*/  FFMA.FTZ R32, R32, UR11, -R71.reuse ;  /* 0x0000000b20207c23 */ /* 0x100fe20008010847 */
[----:B------:R-:W-:Y:S01]  /*44c0*/  FFMA.FTZ R58, R58, UR11, -R71 ;  /* 0x0000000b3a3a7c23 */ /* 0x000fe20008010847 */
[----:B------:R-:W-:Y:S01]  /*44d0*/  IMAD.IADD R21, R18, 0x1, -R21 ;  /* 0x0000000112157824 */ /* 0x000fe200078e0a15 */
[----:B------:R-:W-:Y:S01]  /*44e0*/  LOP3.LUT R60, R23, 0x7ffffc00, RZ, 0xc0, !PT ;  /* 0x7ffffc00173c7812 */ /* 0x000fe200078ec0ff */
[----:B------:R-:W1:Y:S01]  /*44f0*/  MUFU.EX2 R12, R12 ;  /* 0x0000000c000c7308 */ /* 0x000e620000000800 */
[--C-:B0-----:R-:W-:Y:S01]  /*4500*/  FFMA.FTZ R25, R48, UR11, -R71.reuse ;  /* 0x0000000b30197c23 */ /* 0x101fe20008010847 */
[----:B------:R-:W-:Y:S01]  /*4510*/  FFMA.FTZ R48, R52, UR11, -R71 ;  /* 0x0000000b34307c23 */ /* 0x000fe20008010847 */
[----:B------:R-:W-:Y:S01]  /*4520*/  SHF.R.S32.HI R50, RZ, 0x1f, R21 ;  /* 0x0000001fff327819 */ /* 0x000fe20000011415 */
[--C-:B------:R-:W-:Y:S01]  /*4530*/  FFMA.FTZ R18, R63, UR11, -R71.reuse ;  /* 0x0000000b3f127c23 */ /* 0x100fe20008010847 */
[--C-:B------:R-:W-:Y:S01]  /*4540*/  FFMA.FTZ R59, R59, UR11, -R71.reuse ;  /* 0x0000000b3b3b7c23 */ /* 0x100fe20008010847 */
[--C-:B------:R-:W-:Y:S01]  /*4550*/  FFMA.FTZ R78, R78, UR11, -R71.reuse ;  /* 0x0000000b4e4e7c23 */ /* 0x100fe20008010847 */
[--C-:B------:R-:W-:Y:S01]  /*4560*/  FFMA.FTZ R79, R79, UR11, -R71.reuse ;  /* 0x0000000b4f4f7c23 */ /* 0x100fe20008010847 */
[----:B------:R0:W-:Y:S01]  /*4570*/  MUFU.EX2 R85, R25 ;  /* 0x0000001900557308 */ /* 0x0001e20000000800 */
[----:B------:R-:W-:-:S07]  /*4580*/  FFMA.FTZ R82, R82, UR11, -R71 ;  /* 0x0000000b52527c23 */ /* 0x000fce0008010847 */
[----:B------:R-:W2:Y:S01]  /*4590*/  MUFU.EX2 R74, R74 ;  /* 0x0000004a004a7308 */ /* 0x000ea20000000800 */
[----:B0-----:R-:W-:-:S04]  /*45a0*/  LEA.HI R25, R50, R21, RZ, 0x3 ;  /* 0x0000001532197211 */ /* 0x001fc800078f18ff */
[C---:B------:R-:W-:Y:S01]  /*45b0*/  LOP3.LUT R52, R25.reuse, 0xfffffff8, RZ, 0xc0, !PT ;  /* 0xfffffff819347812 */ /* 0x040fe200078ec0ff */
[----:B------:R-:W-:Y:S02]  /*45c0*/  IMAD.SHL.U32 R25, R25, 0x40, RZ ;  /* 0x0000004019197824 */ /* 0x000fe400078e00ff */
[----:B------:R-:W0:Y:S02]  /*45d0*/  MUFU.EX2 R81, R81 ;  /* 0x0000005100517308 */ /* 0x000e240000000800 */
[----:B------:R-:W-:Y:S01]  /*45e0*/  IMAD.IADD R21, R21, 0x1, -R52 ;  /* 0x0000000115157824 */ /* 0x000fe200078e0a34 */
[----:B------:R-:W-:Y:S02]  /*45f0*/  SHF.R.S32.HI R52, RZ, 0x4, R20 ;  /* 0x00000004ff347819 */ /* 0x000fe40000011414 */
[----:B------:R-:W-:Y:S01]  /*4600*/  LOP3.LUT R25, R25, 0x7ffffe00, RZ, 0xc0, !PT ;  /* 0x7ffffe0019197812 */ /* 0x000fe200078ec0ff */
[C---:B------:R-:W-:Y:S01]  /*4610*/  IMAD.SHL.U32 R20, R21.reuse, 0x40, RZ ;  /* 0x0000004015147824 */ /* 0x040fe200078e00ff */
[C---:B------:R-:W-:Y:S01]  /*4620*/  LOP3.LUT P1, RZ, R21.reuse, 0x4, RZ, 0xc0, !PT ;  /* 0x0000000415ff7812 */ /* 0x040fe2000782c0ff */
[----:B------:R-:W-:Y:S01]  /*4630*/  IMAD.SHL.U32 R53, R52, 0x8, RZ ;  /* 0x0000000834357824 */ /* 0x000fe200078e00ff */
[----:B------:R-:W-:Y:S01]  /*4640*/  LOP3.LUT P2, RZ, R21, 0x2, RZ, 0xc0, !PT ;  /* 0x0000000215ff7812 */ /* 0x000fe2000784c0ff */
[----:B-1----:R-:W-:Y:S01]  /*4650*/  FADD.FTZ R21, R12, R73 ;  /* 0x000000490c157221 */ /* 0x002fe20000010000 */
[----:B------:R-:W-:Y:S01]  /*4660*/  LOP3.LUT R20, R20, 0x1c0, RZ, 0xc0, !PT ;  /* 0x000001c014147812 */ /* 0x000fe200078ec0ff */
[----:B------:R-:W1:Y:S01]  /*4670*/  MUFU.EX2 R22, R22 ;  /* 0x0000001600167308 */ /* 0x000e620000000800 */
[----:B------:R-:W-:Y:S01]  /*4680*/  FFMA.FTZ R52, R61, UR11, -R71 ;  /* 0x0000000b3d347c23 */ /* 0x000fe20008010847 */
[----:B------:R-:W-:-:S02]  /*4690*/  F2FP.BF16.F32.PACK_AB R12, R73, R12 ;  /* 0x0000000c490c723e */ /* 0x000fc400000010ff */
[----:B------:R-:W-:Y:S02]  /*46a0*/  LOP3.LUT R53, R20, 0x8, R53, 0xf8, !PT ;  /* 0x0000000814357812 */ /* 0x000fe400078ef835 */
[----:B------:R-:W-:Y:S02]  /*46b0*/  SHF.R.U32.HI R20, RZ, 0x3, R20 ;  /* 0x00000003ff147819 */ /* 0x000fe40000011614 */
[----:B------:R-:W3:Y:S02]  /*46c0*/  MUFU.EX2 R45, R45 ;  /* 0x0000002d002d7308 */ /* 0x000ee40000000800 */
[----:B------:R-:W-:Y:S01]  /*46d0*/  LOP3.LUT R53, R53, R20, RZ, 0x3c, !PT ;  /* 0x0000001435357212 */ /* 0x000fe200078e3cff */
[----:B------:R-:W-:Y:S01]  /*46e0*/  FADD.FTZ R20, R13, R4 ;  /* 0x000000040d147221 */ /* 0x000fe20000010000 */
[----:B------:R-:W-:Y:S02]  /*46f0*/  F2FP.BF16.F32.PACK_AB R13, R4, R13 ;  /* 0x0000000d040d723e */ /* 0x000fe400000010ff */
[----:B------:R-:W-:Y:S01]  /*4700*/  IADD3 R60, R53, R25, R60 ;  /* 0x00000019353c7210 */ /* 0x000fe20007ffe03c */
[----:B------:R-:W-:Y:S01]  /*4710*/  FADD.FTZ R23, R15, R20 ;  /* 0x000000140f177221 */ /* 0x000fe20000010000 */
[C---:B------:R-:W-:Y:S01]  /*4720*/  F2FP.BF16.F32.PACK_AB R15, R0.reuse, R15 ;  /* 0x0000000f000f723e */ /* 0x040fe200000010ff */
[----:B------:R-:W4:Y:S01]  /*4730*/  MUFU.EX2 R46, R46 ;  /* 0x0000002e002e7308 */ /* 0x000f220000000800 */
[----:B------:R-:W-:Y:S01]  /*4740*/  FFMA.FTZ R53, R65, UR11, -R71 ;  /* 0x0000000b41357c23 */ /* 0x000fe20008010847 */
[----:B------:R-:W-:Y:S01]  /*4750*/  FADD.FTZ R20, R0, R23 ;  /* 0x0000001700147221 */ /* 0x000fe20000010000 */
[----:B------:R-:W-:Y:S01]  /*4760*/  FADD.FTZ R0, R72, R21 ;  /* 0x0000001548007221 */ /* 0x000fe20000010000 */
[----:B------:R-:W-:-:S02]  /*4770*/  F2FP.BF16.F32.PACK_AB R21, R10, R3 ;  /* 0x000000030a15723e */ /* 0x000fc400000010ff */
[----:B------:R-:W-:Y:S01]  /*4780*/  FADD.FTZ R23, R3, R20 ;  /* 0x0000001403177221 */ /* 0x000fe20000010000 */
[----:B------:R-:W-:Y:S01]  /*4790*/  FADD.FTZ R3, R75, R0 ;  /* 0x000000004b037221 */ /* 0x000fe20000010000 */
[----:B------:R-:W5:Y:S02]  /*47a0*/  MUFU.EX2 R47, R47 ;  /* 0x0000002f002f7308 */ /* 0x000f640000000800 */
[----:B------:R-:W-:Y:S01]  /*47b0*/  FADD.FTZ R20, R10, R23 ;  /* 0x000000170a147221 */ /* 0x000fe20000010000 */
[----:B--2---:R-:W-:Y:S01]  /*47c0*/  FADD.FTZ R0, R74, R3 ;  /* 0x000000034a007221 */ /* 0x004fe20000010000 */
[----:B------:R-:W-:Y:S02]  /*47d0*/  FFMA.FTZ R10, R62, UR11, -R71 ;  /* 0x0000000b3e0a7c23 */ /* 0x000fe40008010847 */
[----:B------:R-:W-:Y:S01]  /*47e0*/  FADD.FTZ R23, R11, R20 ;  /* 0x000000140b177221 */ /* 0x000fe20000010000 */
[----:B0-----:R-:W-:Y:S01]  /*47f0*/  FADD.FTZ R3, R81, R0 ;  /* 0x0000000051037221 */ /* 0x001fe20000010000 */
[----:B------:R-:W-:Y:S01]  /*4800*/  LEA R0, R60, UR38, 0x1 ;  /* 0x000000263c007c11 */ /* 0x000fe2000f8e08ff */
[----:B------:R-:W0:Y:S01]  /*4810*/  MUFU.EX2 R48, R48 ;  /* 0x0000003000307308 */ /* 0x000e220000000800 */
[----:B------:R-:W-:Y:S01]  /*4820*/  FADD.FTZ R25, R14, R23 ;  /* 0x000000170e197221 */ /* 0x000fe20000010000 */
[----:B-1----:R-:W-:Y:S01]  /*4830*/  FADD.FTZ R60, R22, R3 ;  /* 0x00000003163c7221 */ /* 0x002fe20000010000 */
[----:B------:R-:W-:Y:S01]  /*4840*/  FFMA.FTZ R3, R27, UR11, -R71 ;  /* 0x0000000b1b037c23 */ /* 0x000fe20008010847 */
[----:B------:R-:W-:-:S02]  /*4850*/  VIADD R63, R0, 0x21800 ;  /* 0x00021800003f7836 */ /* 0x000fc40000000000 */
[----:B------:R-:W-:Y:S01]  /*4860*/  FADD.FTZ R62, R6, R25 ;  /* 0x00000019063e7221 */ /* 0x000fe20000010000 */
[----:B------:R-:W-:Y:S01]  /*4870*/  FADD.FTZ R60, R85, R60 ;  /* 0x0000003c553c7221 */ /* 0x000fe20000010000 */
[----:B------:R-:W-:Y:S01]  /*4880*/  F2FP.BF16.F32.PACK_AB R23, R14, R11 ;  /* 0x0000000b0e17723e */ /* 0x000fe200000010ff */
[----:B------:R-:W1:Y:S01]  /*4890*/  MUFU.EX2 R49, R49 ;  /* 0x0000003100317308 */ /* 0x000e620000000800 */
[----:B------:R-:W-:Y:S01]  /*48a0*/  FADD.FTZ R62, R29, R62 ;  /* 0x0000003e1d3e7221 */ /* 0x000fe20000010000 */
[----:B---3--:R-:W-:Y:S01]  /*48b0*/  FADD.FTZ R25, R45, R60 ;  /* 0x0000003c2d197221 */ /* 0x008fe20000010000 */
[----:B------:R-:W-:Y:S01]  /*48c0*/  F2FP.BF16.F32.PACK_AB R14, R75, R72 ;  /* 0x000000484b0e723e */ /* 0x000fe200000010ff */
[----:B------:R-:W-:Y:S02]  /*48d0*/  VIADD R140, R0, 0x21820 ;  /* 0x00021820008c7836 */ /* 0x000fe40000000000 */
[----:B------:R-:W-:Y:S01]  /*48e0*/  FADD.FTZ R27, R77, R62 ;  /* 0x0000003e4d1b7221 */ /* 0x000fe20000010000 */
[----:B------:R-:W-:Y:S01]  /*48f0*/  F2FP.BF16.F32.PACK_AB R20, R81, R74 ;  /* 0x0000004a5114723e */ /* 0x000fe200000010ff */
[----:B------:R-:W-:Y:S01]  /*4900*/  @P2 VIADD R140, R63, 0xffffffe0 ;  /* 0xffffffe03f8c2836 */ /* 0x000fe20000000000 */
[----:B------:R2:W3:Y:S01]  /*4910*/  MUFU.EX2 R50, R55 ;  /* 0x0000003700327308 */ /* 0x0004e20000000800 */
[----:B------:R-:W-:Y:S01]  /*4920*/  FADD.FTZ R27, R24, R27 ;  /* 0x0000001b181b7221 */ /* 0x000fe20000010000 */
[----:B------:R-:W-:Y:S01]  /*4930*/  F2FP.BF16.F32.PACK_AB R22, R85, R22 ;  /* 0x000000165516723e */ /* 0x000fe200000010ff */
[----:B------:R1:W-:Y:S01]  /*4940*/  STSM.16.M88.4 [R0+0x21800], R12 ;  /* 0x0218000c00007844 */ /* 0x0003e20000000200 */
[----:B------:R-:W-:-:S02]  /*4950*/  VIADD R141, R140, 0x6000 ;  /* 0x000060008c8d7836 */ /* 0x000fc40000000000 */
[----:B------:R-:W-:Y:S01]  /*4960*/  FADD.FTZ R60, R26, R27 ;  /* 0x0000001b1a3c7221 */ /* 0x000fe20000010000 */
[----:B------:R-:W-:Y:S01]  /*4970*/  F2FP.BF16.F32.PACK_AB R27, R24, R77 ;  /* 0x0000004d181b723e */ /* 0x000fe200000010ff */
[----:B------:R3:W-:Y:S01]  /*4980*/  STSM.16.M88.4 [R140], R20 ;  /* 0x000000148c007844 */ /* 0x0007e20000000200 */
[----:B------:R-:W3:Y:S01]  /*4990*/  MUFU.EX2 R51, R51 ;  /* 0x0000003300337308 */ /* 0x000ee20000000800 */
[----:B--2---:R-:W-:Y:S01]  /*49a0*/  FFMA.FTZ R55, R40, UR11, -R71 ;  /* 0x0000000b28377c23 */ /* 0x004fe20008010847 */
[----:B----4-:R-:W-:Y:S01]  /*49b0*/  FADD.FTZ R40, R46, R25 ;  /* 0x000000192e287221 */ /* 0x010fe20000010000 */
[----:B------:R-:W-:Y:S01]  /*49c0*/  FADD.FTZ R61, R37, R60 ;  /* 0x0000003c253d7221 */ /* 0x000fe20000010000 */
[----:B------:R-:W-:Y:S02]  /*49d0*/  FFMA.FTZ R71, R83, UR11, -R71 ;  /* 0x0000000b53477c23 */ /* 0x000fe40008010847 */
[----:B-----5:R-:W-:Y:S01]  /*49e0*/  FADD.FTZ R25, R47, R40 ;  /* 0x000000282f197221 */ /* 0x020fe20000010000 */
[----:B------:R-:W-:Y:S01]  /*49f0*/  FADD.FTZ R24, R34, R61 ;  /* 0x0000003d22187221 */ /* 0x000fe20000010000 */
[----:B------:R-:W2:Y:S02]  /*4a00*/  MUFU.EX2 R52, R52 ;  /* 0x0000003400347308 */ /* 0x000ea40000000800 */
[----:B0-----:R-:W-:Y:S01]  /*4a10*/  FADD.FTZ R40, R48, R25 ;  /* 0x0000001930287221 */ /* 0x001fe20000010000 */
[----:B------:R-:W-:-:S02]  /*4a20*/  F2FP.BF16.F32.PACK_AB R25, R29, R6 ;  /* 0x000000061d19723e */ /* 0x000fc400000010ff */
[----:B-1----:R-:W-:Y:S01]  /*4a30*/  F2FP.BF16.F32.PACK_AB R13, R37, R26 ;  /* 0x0000001a250d723e */ /* 0x002fe200000010ff */
[----:B------:R-:W-:Y:S01]  /*4a40*/  FADD.FTZ R29, R49, R40 ;  /* 0x00000028311d7221 */ /* 0x000fe20000010000 */
[C---:B---3--:R-:W-:Y:S01]  /*4a50*/  FADD.FTZ R23, R33.reuse, R24 ;  /* 0x0000001821177221 */ /* 0x048fe20000010000 */
[----:B------:R-:W0:Y:S01]  /*4a60*/  MUFU.EX2 R31, R31 ;  /* 0x0000001f001f7308 */ /* 0x000e220000000800 */
[----:B------:R-:W-:Y:S01]  /*4a70*/  F2FP.BF16.F32.PACK_AB R24, R46, R45 ;  /* 0x0000002d2e18723e */ /* 0x000fe200000010ff */
[----:B------:R-:W-:Y:S01]  /*4a80*/  FADD.FTZ R6, R50, R29 ;  /* 0x0000001d32067221 */ /* 0x000fe20000010000 */
[----:B------:R-:W-:Y:S02]  /*4a90*/  F2FP.BF16.F32.PACK_AB R26, R48, R47 ;  /* 0x0000002f301a723e */ /* 0x000fe400000010ff */
[----:B------:R-:W-:Y:S01]  /*4aa0*/  F2FP.BF16.F32.PACK_AB R15, R33, R34 ;  /* 0x00000022210f723e */ /* 0x000fe200000010ff */
[----:B------:R-:W-:Y:S01]  /*4ab0*/  FADD.FTZ R21, R51, R6 ;  /* 0x0000000633157221 */ /* 0x000fe20000010000 */
[----:B------:R-:W-:Y:S01]  /*4ac0*/  FADD.FTZ R6, R28, R23 ;  /* 0x000000171c067221 */ /* 0x000fe20000010000 */
[----:B------:R-:W1:Y:S01]  /*4ad0*/  MUFU.EX2 R18, R18 ;  /* 0x0000001200127308 */ /* 0x000e620000000800 */
[----:B------:R-:W-:Y:S01]  /*4ae0*/  F2FP.BF16.F32.PACK_AB R12, R50, R49 ;  /* 0x00000031320c723e */ /* 0x000fe200000010ff */
        /* <DEDUP_REMOVED lines=9> */
[----:B------:R-:W-:-:S06]  /*4b80*/  F2FP.BF16.F32.PACK_AB R14, R52, R51 ;  /* 0x00000033340e723e */ /* 0x000fcc00000010ff */
        /* <DEDUP_REMOVED lines=18> */
[----:B------:R2:W-:Y:S01]  /*4cb0*/  MUFU.EX2 R40, R32 ;  /* 0x0000002000287308 */ /* 0x0005e20000000800 */
[----:B0-----:R-:W-:-:S07]  /*4cc0*/  FADD.FTZ R20, R54, R31 ;  /* 0x0000001f36147221 */ /* 0x001fce0000010000 */
[----:B------:R-:W0:Y:S01]  /*4cd0*/  MUFU.EX2 R11, R58 ;  /* 0x0000003a000b7308 */ /* 0x000e220000000800 */
[----:B--2---:R-:W-:Y:S02]  /*4ce0*/  IMAD.MOV.U32 R32, RZ, RZ, 0x40 ;  /* 0x00000040ff207424 */ /* 0x004fe400078e00ff */
[----:B-1----:R-:W-:Y:S01]  /*4cf0*/  FADD.FTZ R22, R80, R23 ;  /* 0x0000001750167221 */ /* 0x002fe20000010000 */
[----:B------:R-:W-:Y:S02]  /*4d00*/  F2FP.BF16.F32.PACK_AB R23, R36, R35 ;  /* 0x000000232417723e */ /* 0x000fe400000010ff */
[----:B------:R-:W-:Y:S02]  /*4d10*/  F2FP.BF16.F32.PACK_AB R35, R80, R41 ;  /* 0x000000295023723e */ /* 0x000fe400000010ff */
[----:B------:R-:W-:Y:S01]  /*4d20*/  SEL R32, R32, 0xffffffc0, !P1 ;  /* 0xffffffc020207807 */ /* 0x000fe20004800000 */
[----:B------:R-:W1:Y:S01]  /*4d30*/  MUFU.EX2 R69, R69 ;  /* 0x0000004500457308 */ /* 0x000e620000000800 */
[----:B------:R-:W-:-:S03]  /*4d40*/  PLOP3.LUT P1, PT, PT, PT, UP0, 0x40, 0x0 ;  /* 0x000000000000781c */ /* 0x000fc60003f2e808 */
[----:B------:R-:W-:-:S04]  /*4d50*/  IMAD.IADD R6, R63, 0x1, R32 ;  /* 0x000000013f067824 */ /* 0x000fc800078e0220 */
[----:B------:R-:W-:Y:S01]  /*4d60*/  MUFU.EX2 R59, R59 ;  /* 0x0000003b003b7308 */ /* 0x000fe20000000800 */
[----:B------:R1:W-:Y:S01]  /*4d70*/  STSM.16.M88.4 [R6], R24 ;  /* 0x0000001806007844 */ /* 0x0003e20000000200 */
[----:B0-----:R-:W-:-:S06]  /*4d80*/  F2FP.BF16.F32.PACK_AB R34, R11, R54 ;  /* 0x000000360b22723e */ /* 0x001fcc00000010ff */
[----:B------:R-:W0:Y:S08]  /*4d90*/  MUFU.EX2 R68, R68 ;  /* 0x0000004400447308 */ /* 0x000e300000000800 */
[----:B------:R-:W2:Y:S01]  /*4da0*/  MUFU.EX2 R42, R42 ;  /* 0x0000002a002a7308 */ /* 0x000ea20000000800 */
[----:B-1----:R-:W-:Y:S01]  /*4db0*/  FADD.FTZ R25, R69, R22 ;  /* 0x0000001645197221 */ /* 0x002fe20000010000 */
[----:B------:R-:W-:-:S06]  /*4dc0*/  F2FP.BF16.F32.PACK_AB R22, R53, R4 ;  /* 0x000000043516723e */ /* 0x000fcc00000010ff */
[----:B------:R-:W-:Y:S01]  /*4dd0*/  MUFU.EX2 R5, R5 ;  /* 0x0000000500057308 */ /* 0x000fe20000000800 */
[----:B0-----:R-:W-:-:S07]  /*4de0*/  FADD.FTZ R25, R68, R25 ;  /* 0x0000001944197221 */ /* 0x001fce0000010000 */
[----:B------:R0:W-:Y:S08]  /*4df0*/  MUFU.EX2 R29, R3 ;  /* 0x00000003001d7308 */ /* 0x0001f00000000800 */
[----:B------:R-:W1:Y:S01]  /*4e00*/  MUFU.EX2 R46, R55 ;  /* 0x00000037002e7308 */ /* 0x000e620000000800 */
[----:B0-----:R-:W-:Y:S01]  /*4e10*/  IMAD.IADD R3, R32, 0x1, R140 ;  /* 0x0000000120037824 */ /* 0x001fe200078e028c */
[----:B------:R-:W-:Y:S01]  /*4e20*/  F2FP.BF16.F32.PACK_AB R32, R57, R10 ;  /* 0x0000000a3920723e */ /* 0x000fe200000010ff */
[----:B--2---:R-:W-:-:S03]  /*4e30*/  FADD.FTZ R10, R42, R25 ;  /* 0x000000192a0a7221 */ /* 0x004fc60000010000 */
[----:B------:R0:W-:Y:S02]  /*4e40*/  STSM.16.M88.4 [R3], R12 ;  /* 0x0000000c03007844 */ /* 0x0001e40000000200 */
[----:B------:R-:W-:Y:S08]  /*4e50*/  MUFU.EX2 R38, R38 ;  /* 0x0000002600267308 */ /* 0x000ff00000000800 */
[----:B------:R-:W2:Y:S01]  /*4e60*/  MUFU.EX2 R43, R43 ;  /* 0x0000002b002b7308 */ /* 0x000ea20000000800 */
[----:B0-----:R-:W-:Y:S01]  /*4e70*/  FADD.FTZ R12, R11, R20 ;  /* 0x000000140b0c7221 */ /* 0x001fe20000010000 */
[----:B------:R-:W-:-:S06]  /*4e80*/  F2FP.BF16.F32.PACK_AB R20, R19, R18 ;  /* 0x000000121314723e */ /* 0x000fcc00000010ff */
[----:B------:R-:W-:Y:S01]  /*4e90*/  MUFU.EX2 R67, R67 ;  /* 0x0000004300437308 */ /* 0x000fe20000000800 */
[----:B------:R-:W-:Y:S01]  /*4ea0*/  F2FP.BF16.F32.PACK_AB R13, R68, R69 ;  /* 0x00000045440d723e */ /* 0x000fe200000010ff */
[----:B------:R-:W-:Y:S01]  /*4eb0*/  FADD.FTZ R15, R59, R12 ;  /* 0x0000000c3b0f7221 */ /* 0x000fe20000010000 */
[----:B------:R-:W-:Y:S01]  /*4ec0*/  F2FP.BF16.F32.PACK_AB R12, R40, R59 ;  /* 0x0000003b280c723e */ /* 0x000fe200000010ff */
[----:B------:R0:W-:Y:S01]  /*4ed0*/  STSM.16.M88.4 [R0+0x27800], R20 ;  /* 0x0278001400007844 */ /* 0x0001e20000000200 */
[----:B-1----:R-:W-:Y:S01]  /*4ee0*/  F2FP.BF16.F32.PACK_AB R14, R46, R29 ;  /* 0x0000001d2e0e723e */ /* 0x002fe200000010ff */
[----:B------:R-:W-:Y:S01]  /*4ef0*/  FADD.FTZ R4, R40, R15 ;  /* 0x0000000f28047221 */ /* 0x000fe20000010000 */
[----:B------:R-:W-:Y:S01]  /*4f00*/  F2FP.BF16.F32.PACK_AB R15, R5, R42 ;  /* 0x0000002a050f723e */ /* 0x000fe200000010ff */
[----:B------:R-:W1:Y:S01]  /*4f10*/  MUFU.EX2 R70, R70 ;  /* 0x0000004600467308 */ /* 0x000e620000000800 */
[----:B--2---:R-:W-:Y:S01]  /*4f20*/  F2FP.BF16.F32.PACK_AB R25, R43, R38 ;  /* 0x000000262b19723e */ /* 0x004fe200000010ff */
[----:B------:R0:W-:Y:S01]  /*4f30*/  STSM.16.M88.4 [R140+0x6000], R32 ;  /* 0x006000208c007844 */ /* 0x0001e20000000200 */
[----:B------:R-:W-:Y:S01]  /*4f40*/  FADD.FTZ R29, R29, R4 ;  /* 0x000000041d1d7221 */ /* 0x000fe20000010000 */
[----:B------:R-:W-:Y:S01]  /*4f50*/  FADD.FTZ R5, R5, R10 ;  /* 0x0000000a05057221 */ /* 0x000fe20000010000 */
[----:B------:R-:W-:Y:S01]  /*4f60*/  VIADD R10, R17, 0xfffffffe ;  /* 0xfffffffe110a7836 */ /* 0x000fe20000000000 */
[----:B------:R0:W-:Y:S01]  /*4f70*/  STSM.16.M88.4 [R6+0x6000], R12 ;  /* 0x0060000c06007844 */ /* 0x0001e20000000200 */
[----:B------:R-:W-:Y:S01]  /*4f80*/  FADD.FTZ R29, R46, R29 ;  /* 0x0000001d2e1d7221 */ /* 0x000fe20000010000 */
[----:B------:R-:W-:Y:S01]  /*4f90*/  MUFU.EX2 R78, R78 ;  /* 0x0000004e004e7308 */ /* 0x000fe20000000800 */
[----:B------:R-:W-:-:S04]  /*4fa0*/  FADD.FTZ R4, R38, R5 ;  /* 0x0000000526047221 */ /* 0x000fc80000010000 */
[----:B------:R-:W-:-:S03]  /*4fb0*/  FADD.FTZ R4, R43, R4 ;  /* 0x000000042b047221 */ /* 0x000fc60000010000 */
[----:B------:R-:W2:Y:S01]  /*4fc0*/  MUFU.EX2 R79, R79 ;  /* 0x0000004f004f7308 */ /* 0x000ea20000000800 */
[----:B-1----:R-:W-:Y:S01]  /*4fd0*/  F2FP.BF16.F32.PACK_AB R27, R70, R67 ;  /* 0x00000043461b723e */ /* 0x002fe200000010ff */
[----:B------:R-:W-:-:S04]  /*4fe0*/  FADD.FTZ R67, R67, R4 ;  /* 0x0000000443437221 */ /* 0x000fc80000010000 */
[----:B------:R-:W-:Y:S02]  /*4ff0*/  FADD.FTZ R4, R70, R67 ;  /* 0x0000004346047221 */ /* 0x000fe40000010000 */
[----:B------:R-:W-:Y:S08]  /*5000*/  MUFU.EX2 R82, R82 ;  /* 0x0000005200527308 */ /* 0x000ff00000000800 */
[----:B------:R-:W1:Y:S01]  /*5010*/  MUFU.EX2 R71, R71 ;  /* 0x0000004700477308 */ /* 0x000e620000000800 */
[----:B--2---:R-:W-:Y:S01]  /*5020*/  F2FP.BF16.F32.PACK_AB R24, R79, R78 ;  /* 0x0000004e4f18723e */ /* 0x004fe200000010ff */
[----:B------:R-:W-:-:S04]  /*5030*/  FADD.FTZ R78, R78, R29 ;  /* 0x0000001d4e4e7221 */ /* 0x000fc80000010000 */
[----:B------:R-:W-:Y:S01]  /*5040*/  FADD.FTZ R79, R79, R78 ;  /* 0x0000004e4f4f7221 */ /* 0x000fe20000010000 */
[----:B-1----:R-:W-:-:S03]  /*5050*/  F2FP.BF16.F32.PACK_AB R26, R71, R82 ;  /* 0x00000052471a723e */ /* 0x002fc600000010ff */
[----:B------:R-:W-:Y:S02]  /*5060*/  FADD.FTZ R82, R82, R79 ;  /* 0x0000004f52527221 */ /* 0x000fe40000010000 */
[----:B------:R0:W-:Y:S02]  /*5070*/  STSM.16.M88.4 [R3+0x6000], R24 ;  /* 0x0060001803007844 */ /* 0x0001e40000000200 */
[----:B------:R-:W-:Y:S01]  /*5080*/  FADD.FTZ R5, R71, R82 ;  /* 0x0000005247057221 */ /* 0x000fe20000010000 */
[----:B------:R1:W-:Y:S06]  /*5090*/  MEMBAR.ALL.CTA ;  /* 0x0000000000007992 */ /* 0x0003ec0000008000 */
[----:B-1----:R-:W1:Y:S02]  /*50a0*/  FENCE.VIEW.ASYNC.S ;  /* 0x00000000000073c6 */ /* 0x002e640000000000 */
[----:B-1----:R-:W-:Y:S01]  /*50b0*/  NOP ;  /* 0x0000000000007918 */ /* 0x002fe20000000000 */
[----:B------:R-:W-:Y:S05]  /*50c0*/  @P1 BRA `(.L_x_10874) ;  /* 0x00000000004c1947 */ /* 0x000fea0003800000 */
        /* <DEDUP_REMOVED lines=11> */
.L_x_10875:
[----:B------:R-:W-:Y:S02]  /*5180*/  ULDC UR10, c[0x0][0x9e4] ;  /* 0x00027900000a7ab9 */ /* 0x000fe40000000800 */
[----:B------:R-:W-:-:S11]  /*5190*/  UISETP.NE.AND UP0, UPT, UR10, 0x1, UPT ;  /* 0x000000010a00788c */ /* 0x000fd6000bf05270 */
[----:B------:R-:W-:Y:S02]  /*51a0*/  @UP0 ULDC.64 UR14, c[0x0][0x9e8] ;  /* 0x00027a00000e0ab9 */ /* 0x000fe40000000a00 */
[----:B------:R-:W-:-:S04]  /*51b0*/  UIMAD.WIDE.U32 UR4, UR7, UR14, URZ ;  /* 0x0000000e070472a5 */ /* 0x000fc8000f8e003f */
[----:B------:R-:W-:-:S12]  /*51c0*/  @UP0 USHF.R.U32.HI UR7, URZ, UR15, UR5 ;  /* 0x0000000f3f070299 */ /* 0x000fd80008011605 */
.L_x_10876:
[----:B------:R-:W-:-:S04]  /*51d0*/  UIMAD UR7, UR7, UR10, UR10 ;  /* 0x0000000a070772a4 */ /* 0x000fc8000f8e020a */
[----:B------:R-:W-:-:S04]  /*51e0*/  UISETP.LT.AND UP0, UPT, UR6, UR7, UPT ;  /* 0x000000070600728c */ /* 0x000fc8000bf01270 */
[----:B------:R-:W-:-:S12]  /*51f0*/  USEL UR6, UR6, UR7, UP0 ;  /* 0x0000000706067287 */ /* 0x000fd80008000000 */
.L_x_10874:
[----:B------:R-:W-:Y:S01]  /*5200*/  R2UR UR5, R146 ;  /* 0x00000000920572ca */ /* 0x000fe200000e0000 */
[----:B------:R-:W-:Y:S01]  /*5210*/  USHF.R.S32.HI UR4, URZ, 0x1f, UR6 ;  /* 0x0000001f3f047899 */ /* 0x000fe20008011406 */
[----:B------:R-:W-:Y:S02]  /*5220*/  CS2R R134, SRZ ;  /* 0x0000000000867805 */ /* 0x000fe4000001ff00 */
[----:B------:R-:W-:Y:S02]  /*5230*/  CS2R R132, SRZ ;  /* 0x0000000000847805 */ /* 0x000fe4000001ff00 */
[----:B------:R-:W-:Y:S01]  /*5240*/  CS2R R130, SRZ ;  /* 0x0000000000827805 */ /* 0x000fe2000001ff00 */
[----:B------:R-:W-:Y:S01]  /*5250*/  ULEA.HI UR4, UR4, UR6, URZ, 0x7 ;  /* 0x0000000604047291 */ /* 0x000fe2000f8f383f */
[----:B------:R-:W-:Y:S02]  /*5260*/  CS2R R128, SRZ ;  /* 0x0000000000807805 */ /* 0x000fe4000001ff00 */
[----:B------:R-:W-:-:S02]  /*5270*/  CS2R R126, SRZ ;  /* 0x00000000007e7805 */ /* 0x000fc4000001ff00 */
[----:B------:R-:W-:Y:S01]  /*5280*/  CS2R R124, SRZ ;  /* 0x00000000007c7805 */ /* 0x000fe2000001ff00 */
[----:B------:R-:W-:Y:S01]  /*5290*/  USHF.R.S32.HI UR4, URZ, 0x7, UR4 ;  /* 0x000000073f047899 */ /* 0x000fe20008011404 */
[----:B------:R-:W-:Y:S02]  /*52a0*/  CS2R R122, SRZ ;  /* 0x00000000007a7805 */ /* 0x000fe4000001ff00 */
[----:B------:R-:W-:Y:S02]  /*52b0*/  CS2R R120, SRZ ;  /* 0x0000000000787805 */ /* 0x000fe4000001ff00 */
[----:B------:R-:W-:Y:S01]  /*52c0*/  CS2R R118, SRZ ;  /* 0x0000000000767805 */ /* 0x000fe2000001ff00 */
[----:B------:R-:W-:Y:S01]  /*52d0*/  UISETP.LT.AND UP0, UPT, UR5, UR4, UPT ;  /* 0x000000040500728c */ /* 0x000fe2000bf01270 */
[----:B------:R-:W-:Y:S02]  /*52e0*/  CS2R R116, SRZ ;  /* 0x0000000000747805 */ /* 0x000fe4000001ff00 */
[----:B------:R-:W-:-:S02]  /*52f0*/  CS2R R114, SRZ ;  /* 0x0000000000727805 */ /* 0x000fc4000001ff00 */
[----:B------:R-:W-:Y:S01]  /*5300*/  CS2R R112, SRZ ;  /* 0x0000000000707805 */ /* 0x000fe2000001ff00 */
[----:B------:R-:W-:Y:S01]  /*5310*/  USEL UR32, UR5, UR4, !UP0 ;  /* 0x0000000405207287 */ /* 0x000fe2000c000000 */
[----:B------:R-:W-:Y:S02]  /*5320*/  CS2R R110, SRZ ;  /* 0x00000000006e7805 */ /* 0x000fe4000001ff00 */
[----:B------:R-:W-:Y:S01]  /*5330*/  CS2R R108, SRZ ;  /* 0x00000000006c7805 */ /* 0x000fe2000001ff00 */
[----:B------:R-:W-:Y:S01]  /*5340*/  UMOV UR4, URZ ;  /* 0x0000003f00047c82 */ /* 0x000fe20008000000 */
[----:B------:R-:W-:Y:S01]  /*5350*/  UMOV UR5, URZ ;  /* 0x0000003f00057c82 */ /* 0x000fe20008000000 */
        /* <DEDUP_REMOVED lines=12> */
[----:B0-----:R-:W-:Y:S01]  /*5420*/  IMAD.MOV.U32 R12, RZ, RZ, R56 ;  /* 0x000000ffff0c7224 */ /* 0x001fe200078e0038 */
[----:B------:R-:W-:Y:S01]  /*5430*/  UMOV UR41, URZ ;  /* 0x0000003f00297c82 */ /* 0x000fe20008000000 */
[----:B------:R-:W-:Y:S01]  /*5440*/  IMAD.MOV.U32 R11, RZ, RZ, R30 ;  /* 0x000000ffff0b7224 */ /* 0x000fe200078e001e */
[----:B------:R-:W-:Y:S01]  /*5450*/  UMOV UR6, URZ ;  /* 0x0000003f00067c82 */ /* 0x000fe20008000000 */
[----:B------:R-:W-:Y:S01]  /*5460*/  IMAD.MOV.U32 R135, RZ, RZ, RZ ;  /* 0x000000ffff877224 */ /* 0x000fe200078e00ff */
[----:B------:R-:W-:Y:S01]  /*5470*/  ULDC UR33, c[0x0][0x9e4] ;  /* 0x0002790000217ab9 */ /* 0x000fe20000000800 */
[----:B------:R-:W-:Y:S01]  /*5480*/  ULDC UR35, c[0x0][0x2f0] ;  /* 0x0000bc0000237ab9 */ /* 0x000fe20000000800 */
[----:B------:R-:W-:Y:S01]  /*5490*/  ULDC UR7, c[0x0][0x9d8] ;  /* 0x0002760000077ab9 */ /* 0x000fe20000000800 */
[----:B------:R-:W-:Y:S01]  /*54a0*/  ULDC UR34, c[0x0][0x988] ;  /* 0x0002620000227ab9 */ /* 0x000fe20000000800 */
[----:B------:R-:W-:-:S05]  /*54b0*/  ULDC UR40, c[0x0][0x9e0] ;  /* 0x0002780000287ab9 */ /* 0x000fca0000000800 */
.L_x_10896:
[----:B------:R-:W-:Y:S01]  /*54c0*/  R2UR UR4, R142 ;  /* 0x000000008e0472ca */ /* 0x000fe200000e0000 */
[----:B------:R-:W-:-:S04]  /*54d0*/  UISETP.NE.AND UP0, UPT, UR6, 0x1, UPT ;  /* 0x000000010600788c */ /* 0x000fc8000bf05270 */
[----:B------:R-:W-:-:S04]  /*54e0*/  USEL UR5, URZ, 0x1, UP0 ;  /* 0x000000013f057887 */ /* 0x000fc80008000000 */
[----:B------:R-:W-:-:S04]  /*54f0*/  ULOP3.LUT UR5, UR41, UR5, URZ, 0x3c, !UPT ;  /* 0x0000000529057292 */ /* 0x000fc8000f8e3c3f */
[----:B------:R-:W-:-:S13]  /*5500*/  ISETP.NE.AND P2, PT, RZ, UR4, PT ;  /* 0x00000004ff007c0c */ /* 0x000fda000bf45270 */
[----:B------:R-:W-:Y:S05]  /*5510*/  @P2 BRA `(.L_x_10878) ;  /* 0x0000000000382947 */ /* 0x000fea0003800000 */
[----:B------:R-:W-:Y:S05]  /*5520*/  @!P0 BRA `(.L_x_10879) ;  /* 0x0000000000048947 */ /* 0x000fea0003800000 */
[----:B------:R-:W-:Y:S01]  /*5530*/  BPT.TRAP 0x1 ;  /* 0x000000040000795c */ /* 0x000fe20000300000 */
.L_x_10879:
        /* <DEDUP_REMOVED lines=9> */
.L_x_10880:
[----:B-1----:R-:W-:Y:S05]  /*55d0*/  @P1 BRA `(.L_x_10878) ;  /* 0x0000000000081947 */ /* 0x002fea0003800000 */
[----:B------:R-:W1:Y:S02]  /*55e0*/  SYNCS.PHASECHK.TRANS64.TRYWAIT P1, [UR4+0x2d830], R13 ;  /* 0x02d8300dff0075a7 */ /* 0x000e640008020144 */
[----:B-1----:R-:W-:Y:S05]  /*55f0*/  @!P1 BRA `(.L_x_10881) ;  /* 0x0000010000109947 */ /* 0x002fea0003800000 */
.L_x_10878:
[----:B-1----:R-:W1:Y:S01]  /*5600*/  S2R R14, SR_TID.X ;  /* 0x00000000000e7919 */ /* 0x002e620000002100 */
[----:B------:R-:W-:Y:S01]  /*5610*/  UIADD3 UR4, UR6, 0x1, URZ ;  /* 0x0000000106047890 */ /* 0x000fe2000fffe03f */
[----:B------:R-:W-:Y:S01]  /*5620*/  R2UR UR28, R8 ;  /* 0x00000000081c72ca */ /* 0x000fe200000e0000 */
[----:B------:R-:W-:Y:S01]  /*5630*/  UMOV UR31, 0x80000020 ;  /* 0x80000020001f7882 */ /* 0x000fe20000000000 */
[----:B------:R-:W-:Y:S01]  /*5640*/  R2UR UR29, R9 ;  /* 0x00000000091d72ca */ /* 0x000fe200000e0000 */
[----:B------:R-:W-:Y:S01]  /*5650*/  UISETP.NE.AND UP0, UPT, UR4, 0x2, UPT ;  /* 0x000000020400788c */ /* 0x000fe2000bf05270 */
[----:B------:R-:W-:Y:S01]  /*5660*/  UMOV UR11, 0x80000020 ;  /* 0x80000020000b7882 */ /* 0x000fe20000000000 */
[----:B------:R-:W-:Y:S02]  /*5670*/  UMOV UR15, 0x80000020 ;  /* 0x80000020000f7882 */ /* 0x000fe40000000000 */
[----:B------:R-:W-:Y:S01]  /*5680*/  USEL UR4, UR4, URZ, UP0 ;  /* 0x0000003f04047287 */ /* 0x000fe20008000000 */
[----:B------:R-:W-:Y:S01]  /*5690*/  UMOV UR19, 0x80000020 ;  /* 0x8000002000137882 */ /* 0x000fe20000000000 */
[----:B------:R-:W-:-:S02]  /*56a0*/  UMOV UR23, 0x80000020 ;  /* 0x8000002000177882 */ /* 0x000fc40000000000 */
[----:B------:R-:W-:Y:S01]  /*56b0*/  UIMAD UR30, UR4, 0x600, UR39 ;  /* 0x00000600041e78a4 */ /* 0x000fe2000f8e0227 */
[----:B------:R-:W-:-:S03]  /*56c0*/  UMOV UR27, 0x80000020 ;  /* 0x80000020001b7882 */ /* 0x000fc60000000000 */
[----:B------:R-:W-:Y:S02]  /*56d0*/  UIADD3 UR10, UR30, 0x2, URZ ;  /* 0x000000021e0a7890 */ /* 0x000fe4000fffe03f */
[----:B------:R-:W-:Y:S02]  /*56e0*/  UIADD3 UR14, UR30, 0x200, URZ ;  /* 0x000002001e0e7890 */ /* 0x000fe4000fffe03f */
        /* <DEDUP_REMOVED lines=27> */
.L_x_10883:
[----:B------:R-:W-:Y:S01]  /*58a0*/  ULEA UR10, UR6, UR38, 0x3 ;  /* 0x00000026060a7291 */ /* 0x000fe2000f8e183f */
[----:B------:R-:W-:-:S05]  /*58b0*/  IMAD.U32 R13, RZ, RZ, UR41 ;  /* 0x00000029ff0d7e24 */ /* 0x000fca000f8e00ff */
[----:B------:R-:W-:-:S04]  /*58c0*/  SHF.L.U32 R13, R13, 0x1f, RZ ;  /* 0x0000001f0d0d7819 */ /* 0x000fc800000006ff */
[----:B------:R0:W1:Y:S01]  /*58d0*/  SYNCS.PHASECHK.TRANS64.TRYWAIT P1, [UR10+0x2d850], R13 ;  /* 0x02d8500dff0075a7 */ /* 0x000062000802014a */
[----:B------:R-:W-:Y:S05]  /*58e0*/  @!P0 BRA `(.L_x_10884) ;  /* 0x0000000000048947 */ /* 0x000fea0003800000 */
[----:B------:R-:W-:Y:S01]  /*58f0*/  BPT.TRAP 0x1 ;  /* 0x000000040000795c */ /* 0x000fe20000300000 */
.L_x_10884:
[----:B-1----:R-:W-:Y:S05]  /*5900*/  @P1 BRA `(.L_x_10882) ;  /* 0x0000000000081947 */ /* 0x002fea0003800000 */
[----:B------:R-:W1:Y:S02]  /*5910*/  SYNCS.PHASECHK.TRANS64.TRYWAIT P1, [UR10+0x2d850], R13 ;  /* 0x02d8500dff0075a7 */ /* 0x000e64000802014a */
[----:B-1----:R-:W-:Y:S05]  /*5920*/  @!P1 BRA `(.L_x_10885) ;  /* 0x000000fc005c9947 */ /* 0x002fea0003800000 */
.L_x_10882:
[----:B------:R-:W-:Y:S01]  /*5930*/  UIADD3 UR10, UR38, 0x400, URZ ;  /* 0x00000400260a7890 */ /* 0x000fe2000fffe03f */
[----:B------:R-:W-:Y:S01]  /*5940*/  R2UR UR14, R145 ;  /* 0x00000000910e72ca */ /* 0x000fe200000e0000 */
[----:B------:R-:W-:Y:S01]  /*5950*/  WARPGROUP.ARRIVE ;  /* 0x00000000000079c5 */ /* 0x000fe20000000000 */
[----:B------:R-:W-:Y:S01]  /*5960*/  UMOV UR29, 0x40000040 ;  /* 0x40000040001d7882 */ /* 0x000fe20000000000 */
[----:B------:R-:W-:-:S04]  /*5970*/  USHF.R.U32.HI UR10, URZ, 0x4, UR10 ;  /* 0x000000043f0a7899 */ /* 0x000fc8000801160a */
[----:B------:R-:W1:Y:S01]  /*5980*/  S2R R15, SR_TID.X ;  /* 0x00000000000f7919 */ /* 0x000e620000002100 */
[----:B------:R-:W-:Y:S01]  /*5990*/  UMOV UR31, 0x80000020 ;  /* 0x80000020001f7882 */ /* 0x000fe20000000000 */
[----:B------:R-:W-:-:S04]  /*59a0*/  ULOP3.LUT UR10, UR10, 0x3fff, URZ, 0xc0, !UPT ;  /* 0x00003fff0a0a7892 */ /* 0x000fc8000f8ec03f */
[----:B------:R-:W-:Y:S02]  /*59b0*/  ULOP3.LUT UR11, UR10, 0x2000000, URZ, 0xfc, !UPT ;  /* 0x020000000a0b7892 */ /* 0x000fe4000f8efc3f */
[----:B------:R-:W-:Y:S02]  /*59c0*/  ULOP3.LUT UR10, UR14, 0x10000, URZ, 0xfc, !UPT ;  /* 0x000100000e0a7892 */ /* 0x000fe4000f8efc3f */
[----:B------:R-:W-:-:S05]  /*59d0*/  UIMAD UR11, UR6, 0x600, UR11 ;  /* 0x00000600060b78a4 */ /* 0x000fca000f8e020b */
[----:B------:R-:W-:Y:S02]  /*59e0*/  UMOV UR28, UR10 ;  /* 0x0000000a001c7c82 */ /* 0x000fe40008000000 */
[----:B------:R-:W-:Y:S02]  /*59f0*/  UMOV UR30, UR11 ;  /* 0x0000000b001e7c82 */ /* 0x000fe40008000000 */
[----:B------:R-:W-:Y:S01]  /*5a00*/  HGMMA.64x96x16.F32.BF16 R88, gdesc[UR28].tnspB, R88, gsb0 ;  /* 0x416000001c5879f0 */ /* 0x000fe20008001858 */
[----:B------:R-:W-:Y:S02]  /*5a10*/  UIADD3 UR28, UR10, 0x2, URZ ;  /* 0x000000020a1c7890 */ /* 0x000fe4000fffe03f */
[----:B------:R-:W-:Y:S01]  /*5a20*/  UIADD3 UR30, UR11, 0x40, URZ ;  /* 0x000000400b1e7890 */ /* 0x000fe2000fffe03f */
[----:B------:R-:W-:Y:S01]  /*5a30*/  UMOV UR29, 0x40000040 ;  /* 0x40000040001d7882 */ /* 0x000fe20000000000 */
[----:B------:R-:W-:Y:S01]  /*5a40*/  UMOV UR31, 0x80000020 ;  /* 0x80000020001f7882 */ /* 0x000fe20000000000 */
[----:B-1----:R-:W-:-:S02]  /*5a50*/  SHF.R.U32.HI R14, RZ, 0x7, R15 ;  /* 0x00000007ff0e7819 */ /* 0x002fc4000001160f */
        /* <DEDUP_REMOVED lines=52> */
.L_x_10886:
[----:B------:R-:W-:Y:S01]  /*5da0*/  R2UR UR10, R143 ;  /* 0x000000008f0a72ca */ /* 0x000fe200000e0000 */
[----:B------:R-:W-:Y:S01]  /*5db0*/  FMUL.FTZ R15, R26, UR7 ;  /* 0x000000071a0f7c20 */ /* 0x000fe20008410000 */
[----:B------:R-:W-:Y:S01]  /*5dc0*/  FMUL.FTZ R20, R30, UR7 ;  /* 0x000000071e147c20 */ /* 0x000fe20008410000 */
[----:B------:R-:W-:Y:S01]  /*5dd0*/  FMUL.FTZ R26, R36, UR7 ;  /* 0x00000007241a7c20 */ /* 0x000fe20008410000 */
[----:B------:R-:W-:Y:S01]  /*5de0*/  FMUL.FTZ R30, R40, UR7 ;  /* 0x00000007281e7c20 */ /* 0x000fe20008410000 */
[----:B------:R-:W-:Y:S01]  /*5df0*/  FMUL.FTZ R36, R46, UR7 ;  /* 0x000000072e247c20 */ /* 0x000fe20008410000 */
[----:B------:R-:W-:Y:S01]  /*5e00*/  FMUL.FTZ R40, R50, UR7 ;  /* 0x0000000732287c20 */ /* 0x000fe20008410000 */
[----:B------:R-:W1:Y:S01]  /*5e10*/  S2UR UR15, SR_CgaCtaId ;  /* 0x00000000000f79c3 */ /* 0x000e620000008800 */
[----:B------:R-:W-:Y:S01]  /*5e20*/  FMUL.FTZ R46, R56, UR7 ;  /* 0x00000007382e7c20 */ /* 0x000fe20008410000 */
[----:B------:R-:W-:Y:S01]  /*5e30*/  FMUL.FTZ R50, R60, UR7 ;  /* 0x000000073c327c20 */ /* 0x000fe20008410000 */
[----:B------:R-:W-:Y:S01]  /*5e40*/  FMUL.FTZ R60, R68, UR7 ;  /* 0x00000007443c7c20 */ /* 0x000fe20008410000 */
[----:B------:R-:W-:Y:S01]  /*5e50*/  FMUL.FTZ R68, R76, UR7 ;  /* 0x000000074c447c20 */ /* 0x000fe20008410000 */
[----:B------:R-:W-:Y:S01]  /*5e60*/  FMUL.FTZ R22, R32, UR7 ;  /* 0x0000000720167c20 */ /* 0x000fe20008410000 */
[----:B------:R-:W-:Y:S01]  /*5e70*/  UISETP.NE.AND UP1, UPT, UR10, URZ, UPT ;  /* 0x0000003f0a00728c */ /* 0x000fe2000bf25270 */
[----:B------:R-:W-:Y:S01]  /*5e80*/  FMUL.FTZ R32, R42, UR7 ;  /* 0x000000072a207c20 */ /* 0x000fe20008410000 */
[----:B------:R-:W2:Y:S01]  /*5e90*/  LDC R76, c[0x0][0x288] ;  /* 0x0000a200ff4c7b82 */ /* 0x000ea20000000800 */
[----:B------:R-:W-:Y:S01]  /*5ea0*/  FMUL.FTZ R42, R52, UR7 ;  /* 0x00000007342a7c20 */ /* 0x000fe20008410000 */
[----:B------:R-:W-:-:S02]  /*5eb0*/  IMAD.MOV.U32 R136, RZ, RZ, R7 ;  /* 0x000000ffff887224 */ /* 0x000fc400078e0007 */
[----:B------:R-:W-:Y:S01]  /*5ec0*/  FMUL.FTZ R52, R62, UR7 ;  /* 0x000000073e347c20 */ /* 0x000fe20008410000 */
[----:B------:R-:W-:Y:S01]  /*5ed0*/  PLOP3.LUT P1, PT, PT, PT, UP1, 0x80, 0x0 ;  /* 0x000000000000781c */ /* 0x000fe20003f2f018 */
[----:B------:R-:W-:Y:S01]  /*5ee0*/  FMUL.FTZ R62, R70, UR7 ;  /* 0x00000007463e7c20 */ /* 0x000fe20008410000 */
[----:B------:R-:W-:Y:S01]  /*5ef0*/  PLOP3.LUT P2, PT, PT, PT, UP1, 0x80, 0x0 ;  /* 0x000000000000781c */ /* 0x000fe20003f4f018 */
[----:B------:R-:W-:Y:S01]  /*5f00*/  FMUL.FTZ R70, R78, UR7 ;  /* 0x000000074e467c20 */ /* 0x000fe20008410000 */
[----:B------:R-:W-:Y:S01]  /*5f10*/  IMAD.SHL.U32 R78, R10, 0x80, RZ ;  /* 0x000000800a4e7824 */ /* 0x000fe200078e00ff */
[----:B------:R-:W-:Y:S01]  /*5f20*/  @UP1 ULDC UR11, c[0x0][0x44c] ;  /* 0x00011300000b1ab9 */ /* 0x000fe20000000800 */
[----:B0-----:R-:W-:Y:S01]  /*5f30*/  FMUL.FTZ R13, R24, UR7 ;  /* 0x00000007180d7c20 */ /* 0x001fe20008410000 */
        /* <DEDUP_REMOVED lines=33> */
[----:B------:R-:W-:Y:S01]  /*6150*/  FMUL.FTZ R55, R65, UR7 ;  /* 0x0000000741377c20 */ /* 0x000fe20008410000 */
[----:B------:R-:W-:Y:S01]  /*6160*/  IADD3 R57, -R78, 0x1, RZ ;  /* 0x000000014e397810 */ /* 0x000fe20007ffe1ff */
[----:B------:R-:W-:Y:S01]  /*6170*/  FMUL.FTZ R58, R66, UR7 ;  /* 0x00000007423a7c20 */ /* 0x000fe20008410000 */
[----:B------:R-:W-:Y:S01]  /*6180*/  FMUL.FTZ R59, R67, UR7 ;  /* 0x00000007433b7c20 */ /* 0x000fe20008410000 */
[----:B------:R-:W-:Y:S01]  /*6190*/  FMUL.FTZ R61, R69, UR7 ;  /* 0x00000007453d7c20 */ /* 0x000fe20008410000 */
        /* <DEDUP_REMOVED lines=17> */
[----:B------:R-:W-:Y:S01]  /*62b0*/  UIADD3 UR10, UR10, 0x2d840, URZ ;  /* 0x0002d8400a0a7890 */ /* 0x000fe2000fffe03f */
[----:B------:R-:W-:Y:S01]  /*62c0*/  IMAD R57, R2, -0x2, R57 ;  /* 0xfffffffe02397824 */ /* 0x000fe200078e0239 */
[----:B------:R-:W-:Y:S01]  /*62d0*/  PLOP3.LUT P1, PT, PT, PT, UP0, 0x40, 0x0 ;  /* 0x000000000000781c */ /* 0x000fe20003f2e808 */
[----:B------:R-:W3:Y:S01]  /*62e0*/  MUFU.TANH R13, R13 ;  /* 0x0000000d000d7308 */ /* 0x000ee20000002400 */
[----:B-1----:R-:W-:Y:S01]  /*62f0*/  UPRMT UR10, UR15, 0x654, UR10 ;  /* 0x000006540f0a7896 */ /* 0x002fe2000800000a */
[----:B------:R-:W-:-:S04]  /*6300*/  IMAD R57, R16, UR35, R57 ;  /* 0x0000002310397c24 */ /* 0x000fc8000f8e0239 */
[----:B--2---:R-:W-:Y:S02]  /*6310*/  IMAD.IADD R57, R57, 0x1, -R76 ;  /* 0x0000000139397824 */ /* 0x004fe400078e0a4c */
[----:B------:R-:W1:Y:S02]  /*6320*/  MUFU.TANH R14, R14 ;  /* 0x0000000e000e7308 */ /* 0x000e640000002400 */
[C---:B------:R-:W-:Y:S01]  /*6330*/  VIADD R85, R57.reuse, UR40 ;  /* 0x0000002839557c36 */ /* 0x040fe20008000000 */
[----:B------:R-:W-:Y:S01]  /*6340*/  SYNCS.ARRIVE.TRANS64.RED.A1T0 RZ, [UR10], RZ ;  /* 0x000000ffffff79a7 */ /* 0x000fe2000810040a */
[----:B------:R-:W-:Y:S02]  /*6350*/  VIADD R84, R57, UR14 ;  /* 0x0000000e39547c36 */ /* 0x000fe40008000000 */
[----:B0-----:R-:W-:Y:S02]  /*6360*/  IMAD.IADD R83, R85, 0x1, R137 ;  /* 0x0000000155537824 */ /* 0x001fe400078e0289 */
[----:B------:R-:W0:Y:S01]  /*6370*/  MUFU.TANH R15, R15 ;  /* 0x0000000f000f7308 */ /* 0x000e220000002400 */
[----:B------:R-:W-:-:S07]  /*6380*/  IMAD.IADD R82, R137, 0x1, R84 ;  /* 0x0000000189527824 */ /* 0x000fce00078e0254 */
[----:B------:R-:W2:Y:S08]  /*6390*/  MUFU.TANH R17, R17 ;  /* 0x0000001100117308 */ /* 0x000eb00000002400 */
        /* <DEDUP_REMOVED lines=74> */
.L_x_10889:
[----:B------:R-:W-:-:S05]  /*6840*/  IMAD.U32 R86, RZ, RZ, UR33 ;  /* 0x00000021ff567e24 */ /* 0x000fca000f8e00ff */
[----:B------:R-:W-:-:S13]  /*6850*/  ISETP.NE.AND P1, PT, R86, 0x1, PT ;  /* 0x000000015600780c */ /* 0x000fda0003f25270 */
[----:B------:R-:W1:Y:S02]  /*6860*/  @P1 LDC.64 R56, c[0x0][0x9e8] ;  /* 0x00027a00ff381b82 */ /* 0x000e640000000a00 */
[----:B-1----:R-:W-:-:S05]  /*6870*/  @P1 IMAD.HI.U32 R56, R87, R56, RZ ;  /* 0x0000003857381227 */ /* 0x002fca00078e00ff */
[----:B------:R-:W-:-:S07]  /*6880*/  @P1 SHF.R.U32.HI R87, RZ, R57, R56 ;  /* 0x00000039ff571219 */ /* 0x000fce0000011638 */
.L_x_10890:
[----:B------:R-:W-:Y:S05]  /*6890*/  BSYNC B0 ;  /* 0x0000000000007941 */ /* 0x000fea0003800000 */
.L_x_10888:
[----:B------:R-:W-:-:S04]  /*68a0*/  IMAD R87, R87, R86, -R78 ;  /* 0x0000005657577224 */ /* 0x000fc800078e0a4e */
[----:B------:R-:W-:-:S05]  /*68b0*/  IMAD R87, R2, -0x2, R87 ;  /* 0xfffffffe02577824 */ /* 0x000fca00078e0257 */
[----:B------:R-:W-:Y:S02]  /*68c0*/  VIADDMNMX R83, R87, R86, R83, PT ;  /* 0x0000005657537246 */ /* 0x000fe40003800153 */
[----:B------:R-:W-:-:S07]  /*68d0*/  VIMNMX R82, R82, R87, !PT ;  /* 0x0000005752527248 */ /* 0x000fce0007fe0100 */
.L_x_10887:
[----:B------:R-:W-:Y:S01]  /*68e0*/  ISETP.GT.AND P1, PT, R10, -0x1, PT ;  /* 0xffffffff0a00780c */ /* 0x000fe20003f24270 */
[----:B------:R-:W1:Y:S01]  /*68f0*/  SHFL.IDX PT, R56, R136, 0x1, 0x1c1f ;  /* 0x003c1f0088387f89 */ /* 0x000e6200000e0000 */
[----:B------:R-:W-:Y:S02]  /*6900*/  UISETP.NE.AND UP0, UPT, UR60, URZ, UPT ;  /* 0x0000003f3c00728c */ /* 0x000fe4000bf05270 */
[C---:B------:R-:W-:Y:S02]  /*6910*/  ISETP.GT.AND P3, PT, R82.reuse, 0x8, P1 ;  /* 0x000000085200780c */ /* 0x040fe40000f64270 */
[C---:B------:R-:W-:Y:S02]  /*6920*/  ISETP.GT.AND P6, PT, R82.reuse, RZ, P1 ;  /* 0x000000ff5200720c */ /* 0x040fe40000fc4270 */
        /* <DEDUP_REMOVED lines=8> */
[----:B------:R-:W-:Y:S01]  /*69b0*/  FSEL R14, R14, -INF , !P2 ;  /* 0xff8000000e0e7808 */ /* 0x000fe20005000000 */
[--C-:B-1----:R-:W-:Y:S01]  /*69c0*/  IMAD.IADD R85, R85, 0x1, R56.reuse ;  /* 0x0000000155557824 */ /* 0x102fe200078e0238 */
[----:B------:R-:W-:Y:S01]  /*69d0*/  ISETP.GT.AND P5, PT, R82, 0x9, P1 ;  /* 0x000000095200780c */ /* 0x000fe20000fa4270 */
[----:B------:R-:W-:Y:S01]  /*69e0*/  IMAD.IADD R84, R84, 0x1, R56 ;  /* 0x0000000154547824 */ /* 0x000fe200078e0238 */
        /* <DEDUP_REMOVED lines=99> */
.L_x_10893:
[----:B------:R-:W-:-:S05]  /*7020*/  IMAD.U32 R56, RZ, RZ, UR33 ;  /* 0x00000021ff387e24 */ /* 0x000fca000f8e00ff */
[----:B------:R-:W-:-:S13]  /*7030*/  ISETP.NE.AND P2, PT, R56, 0x1, PT ;  /* 0x000000013800780c */ /* 0x000fda0003f45270 */
[----:B------:R-:W0:Y:S02]  /*7040*/  @P2 LDC.64 R30, c[0x0][0x9e8] ;  /* 0x00027a00ff1e2b82 */ /* 0x000e240000000a00 */
[----:B0-----:R-:W-:-:S05]  /*7050*/  @P2 IMAD.HI.U32 R30, R83, R30, RZ ;  /* 0x0000001e531e2227 */ /* 0x001fca00078e00ff */
[----:B------:R-:W-:-:S07]  /*7060*/  @P2 SHF.R.U32.HI R83, RZ, R31, R30 ;  /* 0x0000001fff532219 */ /* 0x000fce000001161e */
.L_x_10894:
[----:B------:R-:W-:Y:S05]  /*7070*/  BSYNC B0 ;  /* 0x0000000000007941 */ /* 0x000fea0003800000 */
.L_x_10892:
[----:B------:R-:W-:-:S04]  /*7080*/  IMAD R83, R83, R56, -R78 ;  /* 0x0000003853537224 */ /* 0x000fc800078e0a4e */
[----:B------:R-:W-:-:S05]  /*7090*/  IMAD R83, R2, -0x2, R83 ;  /* 0xfffffffe02537824 */ /* 0x000fca00078e0253 */
[----:B------:R-:W-:Y:S02]  /*70a0*/  VIADDMNMX R85, R83, R56, R85, PT ;  /* 0x0000003853557246 */ /* 0x000fe40003800155 */
[----:B------:R-:W-:-:S07]  /*70b0*/  VIMNMX R84, R84, R83, !PT ;  /* 0x0000005354547248 */ /* 0x000fce0007fe0100 */
.L_x_10891:
        /* <DEDUP_REMOVED lines=30> */
[----:B------:R-:W-:-:S02]  /*72a0*/  ISETP.LT.OR P4, PT, R85, 0xa, P4 ;  /* 0x0000000a5500780c */ /* 0x000fc40002781670 */
[----:B------:R-:W-:Y:S02]  /*72b0*/  FMNMX.FTZ R31, R43, R30, !PT ;  /* 0x0000001e2b1f7209 */ /* 0x000fe40007810000 */
[----:B------:R-:W-:Y:S02]  /*72c0*/  FSEL R20, R20, -INF , !P3 ;  /* 0xff80000014147808 */ /* 0x000fe40005800000 */
[----:B------:R-:W-:Y:S02]  /*72d0*/  FMNMX.FTZ R30, R46, R31, !PT ;  /* 0x0000001f2e1e7209 */ /* 0x000fe40007810000 */
[----:B------:R-:W-:Y:S02]  /*72e0*/  ISETP.GT.AND P2, PT, R84, 0x11, P1 ;  /* 0x000000115400780c */ /* 0x000fe40000f44270 */
        /* <DEDUP_REMOVED lines=30> */
[----:B------:R-:W-:Y:S01]  /*74d0*/  ISETP.GT.AND P2, PT, R84, 0x30, P1 ;  /* 0x000000305400780c */ /* 0x000fe20000f44270 */
[----:B------:R-:W0:Y:S01]  /*74e0*/  SHFL.BFLY PT, R30, R31, 0x2, 0x1f ;  /* 0x0c401f001f1e7f89 */ /* 0x000e2200000e0000 */
[----:B------:R-:W-:-:S02]  /*74f0*/  FSEL R36, R36, -INF , !P3 ;  /* 0xff80000024247808 */ /* 0x000fc40005800000 */
[C---:B------:R-:W-:Y:S02]  /*7500*/  ISETP.LT.OR P4, PT, R85.reuse, 0x2a, P4 ;  /* 0x0000002a5500780c */ /* 0x040fe40002781670 */
[----:B------:R-:W-:Y:S02]  /*7510*/  ISETP.GT.AND P3, PT, R84, 0x31, P1 ;  /* 0x000000315400780c */ /* 0x000fe40000f64270 */
[----:B------:R-:W-:Y:S02]  /*7520*/  ISETP.LT.OR P2, PT, R85, 0x31, P2 ;  /* 0x000000315500780c */ /* 0x000fe40001741670 */
[----:B------:R-:W-:Y:S02]  /*7530*/  FSEL R37, R37, -INF , !P4 ;  /* 0xff80000025257808 */ /* 0x000fe40006000000 */
[----:B------:R-:W-:Y:S02]  /*7540*/  FSEL R40, R40, -INF , !P2 ;  /* 0xff80000028287808 */ /* 0x000fe40005000000 */
[----:B------:R-:W-:-:S02]  /*7550*/  ISETP.LT.OR P3, PT, R85, 0x32, P3 ;  /* 0x000000325500780c */ /* 0x000fc40001f61670 */
[C---:B------:R-:W-:Y:S02]  /*7560*/  ISETP.GT.AND P4, PT, R84.reuse, 0x39, P1 ;  /* 0x000000395400780c */ /* 0x040fe40000f84270 */
[----:B------:R-:W-:Y:S02]  /*7570*/  FSEL R41, R41, -INF , !P3 ;  /* 0xff80000029297808 */ /* 0x000fe40005800000 */
[C---:B------:R-:W-:Y:S02]  /*7580*/  ISETP.GT.AND P2, PT, R84.reuse, 0x40, P1 ;  /* 0x000000405400780c */ /* 0x040fe40000f44270 */
[----:B------:R-:W-:Y:S02]  /*7590*/  ISETP.LT.OR P4, PT, R85, 0x3a, P4 ;  /* 0x0000003a5500780c */ /* 0x000fe40002781670 */
[----:B------:R-:W-:Y:S02]  /*75a0*/  ISETP.GT.AND P3, PT, R84, 0x41, P1 ;  /* 0x000000415400780c */ /* 0x000fe40000f64270 */
[----:B0-----:R-:W-:-:S02]  /*75b0*/  FMNMX.FTZ R56, R31, R30, !PT ;  /* 0x0000001e1f387209 */ /* 0x001fc40007810000 */
[----:B------:R-:W-:Y:S02]  /*75c0*/  ISETP.LT.OR P2, PT, R85, 0x41, P2 ;  /* 0x000000415500780c */ /* 0x000fe40001741670 */
[----:B------:R-:W-:Y:S01]  /*75d0*/  FSEL R45, R45, -INF , !P4 ;  /* 0xff8000002d2d7808 */ /* 0x000fe20006000000 */
[----:B------:R-:W0:Y:S01]  /*75e0*/  SHFL.BFLY PT, R83, R56, 0x1, 0x1f ;  /* 0x0c201f0038537f89 */ /* 0x000e2200000e0000 */
[----:B------:R-:W-:Y:S02]  /*75f0*/  FSEL R48, R48, -INF , !P2 ;  /* 0xff80000030307808 */ /* 0x000fe40005000000 */
[----:B------:R-:W-:Y:S02]  /*7600*/  ISETP.LT.OR P3, PT, R85, 0x42, P3 ;  /* 0x000000425500780c */ /* 0x000fe40001f61670 */
[----:B------:R-:W-:Y:S02]  /*7610*/  ISETP.GT.AND P4, PT, R84, 0x49, P1 ;  /* 0x000000495400780c */ /* 0x000fe40000f84270 */
[----:B------:R-:W-:-:S02]  /*7620*/  FSEL R49, R49, -INF , !P3 ;  /* 0xff80000031317808 */ /* 0x000fc40005800000 */
[C---:B------:R-:W-:Y:S02]  /*7630*/  ISETP.GT.AND P2, PT, R84.reuse, 0x50, P1 ;  /* 0x000000505400780c */ /* 0x040fe40000f44270 */
[C---:B------:R-:W-:Y:S02]  /*7640*/  ISETP.LT.OR P4, PT, R85.reuse, 0x4a, P4 ;  /* 0x0000004a5500780c */ /* 0x040fe40002781670 */
[----:B------:R-:W-:Y:S02]  /*7650*/  ISETP.GT.AND P3, PT, R84, 0x51, P1 ;  /* 0x000000515400780c */ /* 0x000fe40000f64270 */
[----:B------:R-:W-:Y:S02]  /*7660*/  ISETP.LT.OR P2, PT, R85, 0x51, P2 ;  /* 0x000000515500780c */ /* 0x000fe40001741670 */
[----:B------:R-:W-:Y:S02]  /*7670*/  FSEL R53, R53, -INF , !P4 ;  /* 0xff80000035357808 */ /* 0x000fe40006000000 */
[----:B------:R-:W-:-:S02]  /*7680*/  FSEL R58, R58, -INF , !P2 ;  /* 0xff8000003a3a7808 */ /* 0x000fc40005000000 */
[----:B------:R-:W-:Y:S02]  /*7690*/  ISETP.LT.OR P3, PT, R85, 0x52, P3 ;  /* 0x000000525500780c */ /* 0x000fe40001f61670 */
[----:B------:R-:W-:Y:S02]  /*76a0*/  ISETP.GT.AND P2, PT, R84, 0x60, P1 ;  /* 0x000000605400780c */ /* 0x000fe40000f44270 */
[----:B0-----:R-:W-:Y:S02]  /*76b0*/  FMNMX.FTZ R30, R56, R83, !PT ;  /* 0x00000053381e7209 */ /* 0x001fe40007810000 */
[----:B------:R-:W-:Y:S02]  /*76c0*/  ISETP.GT.AND P4, PT, R84, 0x59, P1 ;  /* 0x000000595400780c */ /* 0x000fe40000f84270 */
[C---:B------:R-:W-:Y:S01]  /*76d0*/  FSETP.NEU.FTZ.AND P6, PT, R30.reuse, -INF , PT ;  /* 0xff8000001e00780b */ /* 0x040fe20003fdd000 */
[----:B------:R-:W-:Y:S01]  /*76e0*/  FMUL.FTZ R78, R30, UR11 ;  /* 0x0000000b1e4e7c20 */ /* 0x000fe20008410000 */
[----:B------:R-:W-:-:S02]  /*76f0*/  FSEL R59, R59, -INF , !P3 ;  /* 0xff8000003b3b7808 */ /* 0x000fc40005800000 */
[----:B------:R-:W-:Y:S02]  /*7700*/  ISETP.GT.AND P3, PT, R84, 0x61, P1 ;  /* 0x000000615400780c */ /* 0x000fe40000f64270 */
[----:B------:R-:W-:Y:S02]  /*7710*/  FSEL R56, R78, RZ, P6 ;  /* 0x000000ff4e387208 */ /* 0x000fe40003000000 */
[C---:B------:R-:W-:Y:S02]  /*7720*/  ISETP.LT.OR P2, PT, R85.reuse, 0x61, P2 ;  /* 0x000000615500780c */ /* 0x040fe40001741670 */
[----:B------:R-:W-:Y:S01]  /*7730*/  ISETP.LT.OR P4, PT, R85, 0x5a, P4 ;  /* 0x0000005a5500780c */ /* 0x000fe20002781670 */
[--C-:B------:R-:W-:Y:S01]  /*7740*/  FFMA.FTZ R82, R22, UR11, -R56.reuse ;  /* 0x0000000b16527c23 */ /* 0x100fe20008010838 */
[----:B------:R-:W-:Y:S01]  /*7750*/  FSEL R22, R15, -INF , !P5 ;  /* 0xff8000000f167808 */ /* 0x000fe20006800000 */
[--C-:B------:R-:W-:Y:S01]  /*7760*/  FFMA.FTZ R13, R13, UR11, -R56.reuse ;  /* 0x0000000b0d0d7c23 */ /* 0x100fe20008010838 */
[----:B------:R-:W-:Y:S01]  /*7770*/  ISETP.GT.AND P5, PT, R84, 0x38, P1 ;  /* 0x000000385400780c */ /* 0x000fe20000fa4270 */
[----:B------:R0:W-:Y:S01]  /*7780*/  MUFU.EX2 R15, R82 ;  /* 0x00000052000f7308 */ /* 0x0001e20000000800 */
        /* <DEDUP_REMOVED lines=49> */
[----:B------:R-:W-:Y:S01]  /*7aa0*/  FFMA.FTZ R69, R69, UR11, -R56 ;  /* 0x0000000b45457c23 */ /* 0x000fe20008010838 */
[----:B------:R-:W-:Y:S01]  /*7ab0*/  ISETP.LT.OR P5, PT, R85, 0x69, P5 ;  /* 0x000000695500780c */ /* 0x000fe20002fa1670 */
[----:B------:R-:W-:Y:S01]  /*7ac0*/  MUFU.EX2 R13, R13 ;  /* 0x0000000d000d7308 */ /* 0x000fe20000000800 */
[----:B------:R-:W-:-:S02]  /*7ad0*/  FMNMX.FTZ R83, R41, R78, !PT ;  /* 0x0000004e29537209 */ /* 0x000fc40007810000 */
[----:B------:R-:W-:Y:S02]  /*7ae0*/  FSEL R46, R70, -INF , !P5 ;  /* 0xff800000462e7808 */ /* 0x000fe40006800000 */
[----:B------:R-:W-:Y:S02]  /*7af0*/  FMNMX.FTZ R78, R44, R83, !PT ;  /* 0x000000532c4e7209 */ /* 0x000fe40007810000 */
[----:B------:R-:W-:Y:S01]  /*7b00*/  ISETP.LT.OR P4, PT, R85, 0x6a, P4 ;  /* 0x0000006a5500780c */ /* 0x000fe20002781670 */
[----:B------:R-:W-:Y:S01]  /*7b10*/  MUFU.EX2 R14, R14 ;  /* 0x0000000e000e7308 */ /* 0x000fe20000000800 */
[----:B------:R-:W-:Y:S02]  /*7b20*/  FMNMX.FTZ R83, R45, R78, !PT ;  /* 0x0000004e2d537209 */ /* 0x000fe40007810000 */
[----:B------:R-:W-:Y:S02]  /*7b30*/  ISETP.GT.AND P5, PT, R84, 0x78, P1 ;  /* 0x000000785400780c */ /* 0x000fe40000fa4270 */
[----:B------:R-:W-:-:S02]  /*7b40*/  FMNMX.FTZ R78, R48, R83, !PT ;  /* 0x00000053304e7209 */ /* 0x000fc40007810000 */
[----:B------:R-:W-:Y:S01]  /*7b50*/  ISETP.LT.OR P5, PT, R85, 0x79, P5 ;  /* 0x000000795500780c */ /* 0x000fe20002fa1670 */
[----:B------:R-:W-:Y:S01]  /*7b60*/  MUFU.EX2 R18, R18 ;  /* 0x0000001200127308 */ /* 0x000fe20000000800 */
[----:B------:R-:W-:Y:S02]  /*7b70*/  FMNMX.FTZ R83, R49, R78, !PT ;  /* 0x0000004e31537209 */ /* 0x000fe40007810000 */
[----:B------:R-:W-:Y:S02]  /*7b80*/  FSEL R80, R80, -INF , !P5 ;  /* 0xff80000050507808 */ /* 0x000fe40006800000 */
[----:B------:R-:W-:-:S03]  /*7b90*/  FMNMX.FTZ R78, R52, R83, !PT ;  /* 0x00000053344e7209 */ /* 0x000fc60007810000 */
[----:B------:R-:W-:Y:S01]  /*7ba0*/  MUFU.EX2 R19, R19 ;  /* 0x0000001300137308 */ /* 0x000fe20000000800 */
[----:B------:R-:W-:Y:S02]  /*7bb0*/  FMNMX.FTZ R83, R53, R78, !PT ;  /* 0x0000004e35537209 */ /* 0x000fe40007810000 */
[----:B------:R-:W-:Y:S02]  /*7bc0*/  FSEL R78, R66, -INF , !P2 ;  /* 0xff800000424e7808 */ /* 0x000fe40005000000 */
[----:B0-----:R-:W-:Y:S02]  /*7bd0*/  FMNMX.FTZ R82, R58, R83, !PT ;  /* 0x000000533a527209 */ /* 0x001fe40007810000 */
[----:B------:R-:W-:Y:S01]  /*7be0*/  ISETP.GT.AND P2, PT, R84, 0x70, P1 ;  /* 0x000000705400780c */ /* 0x000fe20000f44270 */
[----:B------:R-:W-:Y:S01]  /*7bf0*/  MUFU.EX2 R23, R23 ;  /* 0x0000001700177308 */ /* 0x000fe20000000800 */
[----:B------:R-:W-:Y:S02]  /*7c00*/  FMNMX.FTZ R83, R59, R82, !PT ;  /* 0x000000523b537209 */ /* 0x000fe40007810000 */
[----:B------:R-:W-:-:S02]  /*7c10*/  FSEL R82, R67, -INF , !P3 ;  /* 0xff80000043527808 */ /* 0x000fc40005800000 */
[----:B------:R-:W-:Y:S02]  /*7c20*/  FMNMX.FTZ R66, R62, R83, !PT ;  /* 0x000000533e427209 */ /* 0x000fe40007810000 */
[C---:B------:R-:W-:Y:S01]  /*7c30*/  ISETP.GT.AND P3, PT, R84.reuse, 0x71, P1 ;  /* 0x000000715400780c */ /* 0x040fe20000f64270 */
[----:B------:R-:W-:Y:S01]  /*7c40*/  MUFU.EX2 R26, R26 ;  /* 0x0000001a001a7308 */ /* 0x000fe20000000800 */
[----:B------:R-:W-:Y:S02]  /*7c50*/  FMNMX.FTZ R67, R63, R66, !PT ;  /* 0x000000423f437209 */ /* 0x000fe40007810000 */
[----:B------:R-:W-:Y:S01]  /*7c60*/  ISETP.GT.AND P1, PT, R84, 0x79, P1 ;  /* 0x000000795400780c */ /* 0x000fe20000f24270 */
[----:B------:R-:W-:Y:S01]  /*7c70*/  FFMA.FTZ R84, R47, UR11, -R56 ;  /* 0x0000000b2f547c23 */ /* 0x000fe20008010838 */
[----:B------:R-:W-:Y:S02]  /*7c80*/  FMNMX.FTZ R67, R78, R67, !PT ;  /* 0x000000434e437209 */ /* 0x000fe40007810000 */
[----:B------:R-:W-:Y:S01]  /*7c90*/  ISETP.LT.OR P2, PT, R85, 0x71, P2 ;  /* 0x000000715500780c */ /* 0x000fe20001741670 */
[----:B------:R0:W-:Y:S01]  /*7ca0*/  MUFU.EX2 R66, R86 ;  /* 0x0000005600427308 */ /* 0x0001e20000000800 */
[----:B------:R-:W-:-:S02]  /*7cb0*/  FMNMX.FTZ R83, R82, R67, !PT ;  /* 0x0000004352537209 */ /* 0x000fc40007810000 */
[----:B------:R-:W-:Y:S02]  /*7cc0*/  FSEL R47, R71, -INF , !P4 ;  /* 0xff800000472f7808 */ /* 0x000fe40006000000 */
[----:B------:R-:W-:Y:S02]  /*7cd0*/  FMNMX.FTZ R70, R46, R83, !PT ;  /* 0x000000532e467209 */ /* 0x000fe40007810000 */
[----:B------:R-:W-:Y:S01]  /*7ce0*/  ISETP.LT.OR P3, PT, R85, 0x72, P3 ;  /* 0x000000725500780c */ /* 0x000fe20001f61670 */
[----:B------:R1:W-:Y:S01]  /*7cf0*/  MUFU.EX2 R67, R84 ;  /* 0x0000005400437308 */ /* 0x0003e20000000800 */
[----:B------:R-:W-:Y:S02]  /*7d00*/  FSEL R74, R74, -INF , !P2 ;  /* 0xff8000004a4a7808 */ /* 0x000fe40005000000 */
[----:B------:R-:W-:Y:S02]  /*7d10*/  FMNMX.FTZ R71, R47, R70, !PT ;  /* 0x000000462f477209 */ /* 0x000fe40007810000 */
[----:B------:R-:W-:-:S02]  /*7d20*/  FSEL R75, R75, -INF , !P3 ;  /* 0xff8000004b4b7808 */ /* 0x000fc40005800000 */
[----:B------:R-:W-:Y:S01]  /*7d30*/  FMNMX.FTZ R70, R74, R71, !PT ;  /* 0x000000474a467209 */ /* 0x000fe20007810000 */
[----:B------:R-:W-:Y:S01]  /*7d40*/  MUFU.EX2 R27, R27 ;  /* 0x0000001b001b7308 */ /* 0x000fe20000000800 */
[----:B------:R-:W-:Y:S02]  /*7d50*/  ISETP.LT.OR P1, PT, R85, 0x7a, P1 ;  /* 0x0000007a5500780c */ /* 0x000fe40000f21670 */
[----:B------:R-:W-:Y:S02]  /*7d60*/  FMNMX.FTZ R71, R75, R70, !PT ;  /* 0x000000464b477209 */ /* 0x000fe40007810000 */
[----:B------:R-:W-:Y:S02]  /*7d70*/  FSEL R81, R81, -INF , !P1 ;  /* 0xff80000051517808 */ /* 0x000fe40004800000 */
[----:B------:R-:W-:Y:S01]  /*7d80*/  FMNMX.FTZ R70, R80, R71, !PT ;  /* 0x0000004750467209 */ /* 0x000fe20007810000 */
[----:B------:R-:W-:Y:S01]  /*7d90*/  MUFU.EX2 R31, R31 ;  /* 0x0000001f001f7308 */ /* 0x000fe20000000800 */
[----:B0-----:R-:W-:-:S02]  /*7da0*/  FSEL R86, R30, RZ, P6 ;  /* 0x000000ff1e567208 */ /* 0x001fc40003000000 */
[----:B------:R-:W-:-:S03]  /*7db0*/  FMNMX.FTZ R70, R81, R70, !PT ;  /* 0x0000004651467209 */ /* 0x000fc60007810000 */
[----:B------:R-:W-:Y:S02]  /*7dc0*/  FADD.FTZ R86, -R86, R11 ;  /* 0x0000000b56567221 */ /* 0x000fe40000010100 */
[----:B------:R-:W0:Y:S01]  /*7dd0*/  SHFL.BFLY PT, R71, R70, 0x2, 0x1f ;  /* 0x0c401f0046477f89 */ /* 0x000e2200000e0000 */
[----:B------:R-:W-:Y:S01]  /*7de0*/  MUFU.EX2 R57, R57 ;  /* 0x0000003900397308 */ /* 0x000fe20000000800 */
[----:B------:R-:W-:-:S07]  /*7df0*/  FMUL.FTZ R11, R86, UR11 ;  /* 0x0000000b560b7c20 */ /* 0x000fce0008410000 */
[----:B------:R-:W2:Y:S08]  /*7e00*/  MUFU.EX2 R11, R11 ;  /* 0x0000000b000b7308 */ /* 0x000eb00000000800 */
[----:B------:R-:W-:Y:S01]  /*7e10*/  MUFU.EX2 R34, R34 ;  /* 0x0000002200227308 */ /* 0x000fe20000000800 */
[----:B0-----:R-:W-:Y:S01]  /*7e20*/  FMNMX.FTZ R83, R70, R71, !PT ;  /* 0x0000004746537209 */ /* 0x001fe20007810000 */
[--C-:B------:R-:W-:Y:S01]  /*7e30*/  FFMA.FTZ R70, R72, UR11, -R56.reuse ;  /* 0x0000000b48467c23 */ /* 0x100fe20008010838 */
[--C-:B------:R-:W-:Y:S01]  /*7e40*/  FFMA.FTZ R71, R73, UR11, -R56.reuse ;  /* 0x0000000b49477c23 */ /* 0x100fe20008010838 */
[--C-:B------:R-:W-:Y:S01]  /*7e50*/  FFMA.FTZ R72, R77, UR11, -R56.reuse ;  /* 0x0000000b4d487c23 */ /* 0x100fe20008010838 */
[----:B------:R-:W-:Y:S01]  /*7e60*/  FFMA.FTZ R73, R79, UR11, -R56 ;  /* 0x0000000b4f497c23 */ /* 0x000fe20008010838 */
[----:B-1----:R-:W0:Y:S01]  /*7e70*/  SHFL.BFLY PT, R84, R83, 0x1, 0x1f ;  /* 0x0c201f0053547f89 */ /* 0x002e2200000e0000 */
[----:B--2---:R-:W-:Y:S01]  /*7e80*/  FFMA.FTZ R5, R11, R5, R13 ;  /* 0x000000050b057223 */ /* 0x004fe2000001000d */
[----:B------:R-:W-:Y:S03]  /*7e90*/  MUFU.EX2 R35, R35 ;  /* 0x0000002300237308 */ /* 0x000fe60000000800 */
[----:B------:R-:W-:-:S05]  /*7ea0*/  FADD.FTZ R5, R14, R5 ;  /* 0x000000050e057221 */ /* 0x000fca0000010000 */
[----:B------:R-:W-:Y:S08]  /*7eb0*/  MUFU.EX2 R38, R38 ;  /* 0x0000002600267308 */ /* 0x000ff00000000800 */
[----:B------:R-:W-:Y:S01]  /*7ec0*/  MUFU.EX2 R39, R39 ;  /* 0x0000002700277308 */ /* 0x000fe20000000800 */
[----:B0-----:R-:W-:-:S07]  /*7ed0*/  FMNMX.FTZ R56, R83, R84, !PT ;  /* 0x0000005453387209 */ /* 0x001fce0007810000 */
[----:B------:R-:W-:Y:S01]  /*7ee0*/  MUFU.EX2 R42, R42 ;  /* 0x0000002a002a7308 */ /* 0x000fe20000000800 */
[C---:B------:R-:W-:Y:S01]  /*7ef0*/  FSETP.NEU.FTZ.AND P1, PT, R56.reuse, -INF , PT ;  /* 0xff8000003800780b */ /* 0x040fe20003f3d000 */
[----:B------:R-:W-:-:S05]  /*7f00*/  FMUL.FTZ R85, R56, UR11 ;  /* 0x0000000b38557c20 */ /* 0x000fca0008410000 */
[----:B------:R-:W-:Y:S01]  /*7f10*/  FSEL R85, R85, RZ, P1 ;  /* 0x000000ff55557208 */ /* 0x000fe20000800000 */
[----:B------:R-:W-:Y:S04]  /*7f20*/  MUFU.EX2 R43, R43 ;  /* 0x0000002b002b7308 */ /* 0x000fe80000000800 */
        /* <DEDUP_REMOVED lines=11> */
[----:B------:R-:W-:Y:S01]  /*7fe0*/  FFMA.FTZ R84, R29, UR11, -R85 ;  /* 0x0000000b1d547c23 */ /* 0x000fe20008010855 */
[----:B------:R-:W-:Y:S01]  /*7ff0*/  FADD.FTZ R24, R18, R5 ;  /* 0x0000000512187221 */ /* 0x000fe20000010000 */
[--C-:B------:R-:W-:Y:S01]  /*8000*/  FFMA.FTZ R22, R32, UR11, -R85.reuse ;  /* 0x0000000b20167c23 */ /* 0x100fe20008010855 */
[--C-:B------:R-:W-:Y:S01]  /*8010*/  FFMA.FTZ R33, R33, UR11, -R85.reuse ;  /* 0x0000000b21217c23 */ /* 0x100fe20008010855 */
[----:B------:R-:W-:Y:S01]  /*8020*/  MUFU.EX2 R83, R83 ;  /* 0x0000005300537308 */ /* 0x000fe20000000800 */
[----:B------:R-:W-:Y:S01]  /*8030*/  FADD.FTZ R24, R19, R24 ;  /* 0x0000001813187221 */ /* 0x000fe20000010000 */
[--C-:B------:R-:W-:Y:S01]  /*8040*/  FFMA.FTZ R21, R36, UR11, -R85.reuse ;  /* 0x0000000b24157c23 */ /* 0x100fe20008010855 */
[--C-:B------:R-:W-:Y:S01]  /*8050*/  FFMA.FTZ R139, R45, UR11, -R85.reuse ;  /* 0x0000000b2d8b7c23 */ /* 0x100fe20008010855 */
[--C-:B------:R-:W-:Y:S01]  /*8060*/  FFMA.FTZ R29, R37, UR11, -R85.reuse ;  /* 0x0000000b251d7c23 */ /* 0x100fe20008010855 */
[----:B------:R-:W-:Y:S01]  /*8070*/  FADD.FTZ R24, R15, R24 ;  /* 0x000000180f187221 */ /* 0x000fe20000010000 */
        /* <DEDUP_REMOVED lines=19> */
[----:B0-----:R-:W-:Y:S01]  /*81b0*/  FFMA.FTZ R4, R17, R4, R83 ;  /* 0x0000000411047223 */ /* 0x001fe20000010053 */
[--C-:B------:R-:W-:Y:S01]  /*81c0*/  FFMA.FTZ R74, R75, UR11, -R85.reuse ;  /* 0x0000000b4b4a7c23 */ /* 0x100fe20008010855 */
[--C-:B------:R-:W-:Y:S01]  /*81d0*/  FFMA.FTZ R75, R80, UR11, -R85.reuse ;  /* 0x0000000b504b7c23 */ /* 0x100fe20008010855 */
[----:B------:R-:W-:Y:S01]  /*81e0*/  FFMA.FTZ R80, R81, UR11, -R85 ;  /* 0x0000000b51507c23 */ /* 0x000fe20008010855 */
[----:B------:R-:W-:-:S03]  /*81f0*/  FADD.FTZ R4, R87, R4 ;  /* 0x0000000457047221 */ /* 0x000fc60000010000 */
        /* <DEDUP_REMOVED lines=101> */
.L_x_10895:
[----:B------:R-:W0:Y:S01]  /*8850*/  S2UR UR10, SR_CgaCtaId ;  /* 0x00000000000a79c3 */ /* 0x000e220000008800 */
[----:B------:R-:W-:Y:S01]  /*8860*/  ULEA UR6, UR6, UR38, 0x3 ;  /* 0x0000002606067291 */ /* 0x000fe2000f8e183f */
[----:B------:R-:W-:Y:S01]  /*8870*/  F2FP.BF16.F32.PACK_AB R44, R14, R13 ;  /* 0x0000000d0e2c723e */ /* 0x000fe200000010ff */
[----:B------:R-:W-:Y:S01]  /*8880*/  UMOV UR41, UR5 ;  /* 0x0000000500297c82 */ /* 0x000fe20008000000 */
[----:B------:R-:W-:Y:S01]  /*8890*/  F2FP.BF16.F32.PACK_AB R45, R87, R83 ;  /* 0x00000053572d723e */ /* 0x000fe200000010ff */
[----:B------:R-:W-:Y:S01]  /*88a0*/  UIADD3 UR6, UR6, 0x2d860, URZ ;  /* 0x0002d86006067890 */ /* 0x000fe2000fffe03f */
        /* <DEDUP_REMOVED lines=18> */
[----:B0-----:R-:W-:Y:S01]  /*89d0*/  UPRMT UR6, UR10, 0x654, UR6 ;  /* 0x000006540a067896 */ /* 0x001fe20008000006 */
        /* <DEDUP_REMOVED lines=9> */
[----:B------:R-:W-:Y:S01]  /*8a70*/  SYNCS.ARRIVE.TRANS64.RED.A1T0 RZ, [UR6], RZ ;  /* 0x000000ffffff79a7 */ /* 0x000fe20008100406 */
[----:B------:R-:W-:Y:S01]  /*8a80*/  F2FP.BF16.F32.PACK_AB R50, R51, R50 ;  /* 0x000000323332723e */ /* 0x000fe200000010ff */
[----:B------:R-:W-:Y:S01]  /*8a90*/  STSM.16.M88.4 [R0+0x21800], R44 ;  /* 0x0218002c00007844 */ /* 0x000fe20000000200 */
[----:B------:R-:W-:Y:S01]  /*8aa0*/  F2FP.BF16.F32.PACK_AB R48, R67, R66 ;  /* 0x000000424330723e */ /* 0x000fe200000010ff */
[----:B------:R-:W-:Y:S01]  /*8ab0*/  UMOV UR6, UR4 ;  /* 0x0000000400067c82 */ /* 0x000fe20008000000 */
[----:B------:R-:W-:Y:S01]  /*8ac0*/  F2FP.BF16.F32.PACK_AB R49, R49, R36 ;  /* 0x000000243131723e */ /* 0x000fe200000010ff */
[----:B------:R-:W-:Y:S01]  /*8ad0*/  STSM.16.M88.4 [R140], R24 ;  /* 0x000000188c007844 */ /* 0x000fe20000000200 */
[----:B------:R-:W-:Y:S01]  /*8ae0*/  F2FP.BF16.F32.PACK_AB R51, R138, R37 ;  /* 0x000000258a33723e */ /* 0x000fe200000010ff */
[-C--:B------:R-:W-:Y:S01]  /*8af0*/  FMUL.FTZ R113, R113, R11.reuse ;  /* 0x0000000b71717220 */ /* 0x080fe20000410000 */
[----:B------:R-:W-:Y:S01]  /*8b00*/  F2FP.BF16.F32.PACK_AB R12, R55, R54 ;  /* 0x00000036370c723e */ /* 0x000fe200000010ff */
[----:B------:R-:W-:Y:S01]  /*8b10*/  STSM.16.M88.4 [R6], R32 ;  /* 0x0000002006007844 */ /* 0x000fe20000000200 */
[----:B------:R-:W-:Y:S01]  /*8b20*/  F2FP.BF16.F32.PACK_AB R13, R137, R52 ;  /* 0x00000034890d723e */ /* 0x000fe200000010ff */
[----:B------:R-:W-:Y:S01]  /*8b30*/  FMUL.FTZ R116, R116, R11 ;  /* 0x0000000b74747220 */ /* 0x000fe20000410000 */
[----:B------:R-:W-:Y:S01]  /*8b40*/  F2FP.BF16.F32.PACK_AB R14, R61, R60 ;  /* 0x0000003c3d0e723e */ /* 0x000fe200000010ff */
[----:B------:R-:W-:Y:S01]  /*8b50*/  STSM.16.M88.4 [R3], R40 ;  /* 0x0000002803007844 */ /* 0x000fe20000000200 */
[----:B------:R-:W-:Y:S01]  /*8b60*/  F2FP.BF16.F32.PACK_AB R15, R136, R53 ;  /* 0x00000035880f723e */ /* 0x000fe200000010ff */
[-C--:B------:R-:W-:Y:S01]  /*8b70*/  FMUL.FTZ R117, R117, R11.reuse ;  /* 0x0000000b75757220 */ /* 0x080fe20000410000 */
        /* <DEDUP_REMOVED lines=10> */
[----:B------:R-:W-:Y:S01]  /*8c20*/  F2FP.BF16.F32.PACK_AB R21, R74, R62 ;  /* 0x0000003e4a15723e */ /* 0x000fe200000010ff */
[----:B------:R1:W-:Y:S01]  /*8c30*/  STSM.16.M88.4 [R6+0x6000], R64 ;  /* 0x0060004006007844 */ /* 0x0003e20000000200 */
[----:B------:R-:W-:Y:S01]  /*8c40*/  F2FP.BF16.F32.PACK_AB R22, R73, R72 ;  /* 0x000000484916723e */ /* 0x000fe200000010ff */
[----:B------:R-:W-:Y:S01]  /*8c50*/  FMUL.FTZ R125, R125, R11 ;  /* 0x0000000b7d7d7220 */ /* 0x000fe20000410000 */
[----:B------:R-:W-:Y:S01]  /*8c60*/  F2FP.BF16.F32.PACK_AB R23, R80, R75 ;  /* 0x0000004b5017723e */ /* 0x000fe200000010ff */
[-C--:B------:R-:W-:Y:S01]  /*8c70*/  FMUL.FTZ R128, R128, R11.reuse ;  /* 0x0000000b80807220 */ /* 0x080fe20000410000 */
[----:B------:R-:W-:Y:S01]  /*8c80*/  ISETP.GT.AND P1, PT, R10, UR32, PT ;  /* 0x000000200a007c0c */ /* 0x000fe2000bf24270 */
        /* <DEDUP_REMOVED lines=11> */
[----:B--2---:R-:W2:Y:S01]  /*8d40*/  FENCE.VIEW.ASYNC.S ;  /* 0x00000000000073c6 */ /* 0x004ea20000000000 */
        /* <DEDUP_REMOVED lines=23> */
[----:B0-----:R-:W-:Y:S02]  /*8ec0*/  IMAD.MOV.U32 R12, RZ, RZ, R56 ;  /* 0x000000ffff0c7224 */ /* 0x001fe400078e0038 */
[----:B------:R-:W-:Y:S01]  /*8ed0*/  IMAD.MOV.U32 R11, RZ, RZ, R30 ;  /* 0x000000ffff0b7224 */ /* 0x000fe200078e001e */
[----:B--2---:R-:W-:Y:S01]  /*8ee0*/  NOP ;  /* 0x0000000000007918 */ /* 0x004fe20000000000 */
[----:B-1----:R-:W-:Y:S05]  /*8ef0*/  @P1 BRA `(.L_x_10896) ;  /* 0xffffffc400701947 */ /* 0x002fea000383ffff */
.L_x_10877:
[----:B------:R-:W-:Y:S01]  /*8f00*/  R2UR UR6, R143 ;  /* 0x000000008f0672ca */ /* 0x000fe200000e0000 */
[----:B------:R-:W-:Y:S01]  /*8f10*/  UISETP.NE.AND UP0, UPT, UR60, URZ, UPT ;  /* 0x0000003f3c00728c */ /* 0x000fe2000bf05270 */
[----:B------:R-:W-:Y:S01]  /*8f20*/  IADD3 R11, -R76, 0x1, RZ ;  /* 0x000000014c0b7810 */ /* 0x000fe20007ffe1ff */
[----:B------:R-:W-:-:S04]  /*8f30*/  UMOV UR10, 0xc0 ;  /* 0x000000c0000a7882 */ /* 0x000fc80000000000 */
[----:B------:R-:W-:Y:S01]  /*8f40*/  IMAD R11, R16, UR35, R11 ;  /* 0x00000023100b7c24 */ /* 0x000fe2000f8e020b */
[----:B------:R-:W-:-:S04]  /*8f50*/  PLOP3.LUT P1, PT, PT, PT, UP0, 0x40, 0x0 ;  /* 0x000000000000781c */ /* 0x000fc80003f2e808 */
[----:B------:R-:W-:Y:S01]  /*8f60*/  R2UR UR14, R11 ;  /* 0x000000000b0e72ca */ /* 0x000fe200000e0000 */
[----:B------:R-:W-:Y:S01]  /*8f70*/  UISETP.NE.AND UP1, UPT, UR6, URZ, UPT ;  /* 0x0000003f0600728c */ /* 0x000fe2000bf25270 */
[----:B------:R-:W1:Y:S10]  /*8f80*/  S2UR UR6, SR_CTAID.X ;  /* 0x00000000000679c3 */ /* 0x000e740000002500 */
[----:B------:R-:W-:Y:S01]  /*8f90*/  @UP1 ULDC UR15, c[0x0][0x450] ;  /* 0x00011400000f1ab9 */ /* 0x000fe20000000800 */
[----:B-1----:R-:W-:-:S03]  /*8fa0*/  UIMAD UR10, UR6, UR10, 0xbf ;  /* 0x000000bf060a74a4 */ /* 0x002fc6000f8e020a */
        /* <DEDUP_REMOVED lines=18> */
.L_x_10898:
[----:B------:R-:W-:Y:S02]  /*90d0*/  ULDC UR15, c[0x0][0x9e4] ;  /* 0x00027900000f7ab9 */ /* 0x000fe40000000800 */
[----:B------:R-:W-:-:S11]  /*90e0*/  UISETP.NE.AND UP0, UPT, UR15, 0x1, UPT ;  /* 0x000000010f00788c */ /* 0x000fd6000bf05270 */
[----:B------:R-:W-:Y:S02]  /*90f0*/  @UP0 ULDC.64 UR18, c[0x0][0x9e8] ;  /* 0x00027a0000120ab9 */ /* 0x000fe40000000a00 */
[----:B------:R-:W-:-:S04]  /*9100*/  UIMAD.WIDE.U32 UR6, UR10, UR18, URZ ;  /* 0x000000120a0672a5 */ /* 0x000fc8000f8e003f */
[----:B------:R-:W-:-:S12]  /*9110*/  @UP0 USHF.R.U32.HI UR10, URZ, UR19, UR7 ;  /* 0x000000133f0a0299 */ /* 0x000fd80008011607 */
.L_x_10899:
[----:B------:R-:W-:-:S04]  /*9120*/  UIMAD UR10, UR10, UR15, URZ ;  /* 0x0000000f0a0a72a4 */ /* 0x000fc8000f8e023f */
[----:B------:R-:W-:-:S04]  /*9130*/  UISETP.LT.AND UP0, UPT, UR14, UR10, UPT ;  /* 0x0000000a0e00728c */ /* 0x000fc8000bf01270 */
[----:B------:R-:W-:-:S12]  /*9140*/  USEL UR14, UR14, UR10, !UP0 ;  /* 0x0000000a0e0e7287 */ /* 0x000fd8000c000000 */
.L_x_10897:
        /* <DEDUP_REMOVED lines=9> */
[----:B0-----:R-:W-:Y:S01]  /*91e0*/  IMAD.MOV.U32 R12, RZ, RZ, R56 ;  /* 0x000000ffff0c7224 */ /* 0x001fe200078e0038 */
[----:B------:R-:W-:Y:S01]  /*91f0*/  UMOV UR32, UR5 ;  /* 0x0000000500207c82 */ /* 0x000fe20008000000 */
[----:B------:R-:W-:Y:S01]  /*9200*/  IMAD.MOV.U32 R11, RZ, RZ, R30 ;  /* 0x000000ffff0b7224 */ /* 0x000fe200078e001e */
[----:B------:R-:W-:Y:S01]  /*9210*/  UMOV UR7, UR4 ;  /* 0x0000000400077c82 */ /* 0x000fe20008000000 */
[----:B------:R-:W-:Y:S01]  /*9220*/  ULDC UR10, c[0x0][0x9d8] ;  /* 0x00027600000a7ab9 */ /* 0x000fe20000000800 */
[----:B------:R-:W-:-:S05]  /*9230*/  ULDC UR11, c[0x0][0x988] ;  /* 0x00026200000b7ab9 */ /* 0x000fca0000000800 */
.L_x_10911:
        /* <DEDUP_REMOVED lines=8> */
.L_x_10902:
        /* <DEDUP_REMOVED lines=9> */
.L_x_10903:
[----:B-1----:R-:W-:Y:S05]  /*9350*/  @P1 BRA `(.L_x_10901) ;  /* 0x0000000000081947 */ /* 0x002fea0003800000 */
[----:B------:R-:W1:Y:S02]  /*9360*/  SYNCS.PHASECHK.TRANS64.TRYWAIT P1, [UR4+0x2d830], R13 ;  /* 0x02d8300dff0075a7 */ /* 0x000e640008020144 */
[----:B-1----:R-:W-:Y:S05]  /*9370*/  @!P1 BRA `(.L_x_10904) ;  /* 0x000000c000e09947 */ /* 0x002fea0003800000 */
.L_x_10901:
        /* <DEDUP_REMOVED lines=11> */
[----:B------:R-:W-:-:S04]  /*9430*/  UIMAD UR26, UR4, 0x600, UR39 ;  /* 0x00000600041a78a4 */ /* 0x000fc8000f8e0227 */
[----:B------:R-:W-:Y:S02]  /*9440*/  UIADD3 UR14, UR26, 0x200, URZ ;  /* 0x000002001a0e7890 */ /* 0x000fe4000fffe03f */
[----:B------:R-:W-:Y:S02]  /*9450*/  UIADD3 UR18, UR26, 0x202, URZ ;  /* 0x000002021a127890 */ /* 0x000fe4000fffe03f */
[----:B------:R-:W-:Y:S01]  /*9460*/  UMOV UR30, UR26 ;  /* 0x0000001a001e7c82 */ /* 0x000fe20008000000 */
[----:B------:R-:W-:Y:S01]  /*9470*/  UIADD3 UR22, UR26, 0x400, URZ ;  /* 0x000004001a167890 */ /* 0x000fe2000fffe03f */
[----:B-1----:R-:W-:-:S05]  /*9480*/  SHF.R.U32.HI R14, RZ, 0x7, R14 ;  /* 0x00000007ff0e7819 */ /* 0x002fca000001160e */
[----:B0-----:R-:W-:-:S05]  /*9490*/  VIADD R13, R14, 0x8 ;  /* 0x000000080e0d7836 */ /* 0x001fca0000000000 */
[----:B------:R0:W-:Y:S06]  /*94a0*/  BAR.SYNC.DEFER_BLOCKING R13, 0x100 ;  /* 0x0004000d0000751d */ /* 0x0001ec0000010000 */
[----:B------:R-:W-:-:S06]  /*94b0*/  WARPGROUP.ARRIVE ;  /* 0x00000000000079c5 */ /* 0x000fcc0000000000 */
[----:B------:R-:W-:Y:S01]  /*94c0*/  HGMMA.64x128x16.F32.BF16 R24, gdesc[UR28], RZ, !UPT, gsb0 ;  /* 0x01e000001c1879f0 */ /* 0x000fe2000c0018ff */
[----:B------:R-:W-:Y:S01]  /*94d0*/  UIADD3 UR30, UR26, 0x2, URZ ;  /* 0x000000021a1e7890 */ /* 0x000fe2000fffe03f */
[----:B------:R-:W-:Y:S01]  /*94e0*/  UMOV UR28, UR8 ;  /* 0x00000008001c7c82 */ /* 0x000fe20008000000 */
[----:B------:R-:W-:Y:S01]  /*94f0*/  UMOV UR29, UR9 ;  /* 0x00000009001d7c82 */ /* 0x000fe20008000000 */
[----:B------:R-:W-:Y:S01]  /*9500*/  UMOV UR31, 0x80000020 ;  /* 0x80000020001f7882 */ /* 0x000fe20000000000 */
[----:B------:R-:W-:Y:S01]  /*9510*/  UIADD3 UR26, UR26, 0x402, URZ ;  /* 0x000004021a1a7890 */ /* 0x000fe2000fffe03f */
        /* <DEDUP_REMOVED lines=19> */
.L_x_10906:
[----:B------:R-:W-:Y:S01]  /*9650*/  ULEA UR14, UR7, UR38, 0x3 ;  /* 0x00000026070e7291 */ /* 0x000fe2000f8e183f */
[----:B------:R-:W-:-:S05]  /*9660*/  IMAD.U32 R13, RZ, RZ, UR32 ;  /* 0x00000020ff0d7e24 */ /* 0x000fca000f8e00ff */
[----:B------:R-:W-:-:S04]  /*9670*/  SHF.L.U32 R13, R13, 0x1f, RZ ;  /* 0x0000001f0d0d7819 */ /* 0x000fc800000006ff */
[----:B------:R0:W1:Y:S01]  /*9680*/  SYNCS.PHASECHK.TRANS64.TRYWAIT P1, [UR14+0x2d850], R13 ;  /* 0x02d8500dff0075a7 */ /* 0x000062000802014e */
[----:B------:R-:W-:Y:S05]  /*9690*/  @!P0 BRA `(.L_x_10907) ;  /* 0x0000000000048947 */ /* 0x000fea0003800000 */
[----:B------:R-:W-:Y:S01]  /*96a0*/  BPT.TRAP 0x1 ;  /* 0x000000040000795c */ /* 0x000fe20000300000 */
.L_x_10907:
[----:B-1----:R-:W-:Y:S05]  /*96b0*/  @P1 BRA `(.L_x_10905) ;  /* 0x0000000000081947 */ /* 0x002fea0003800000 */
[----:B------:R-:W1:Y:S02]  /*96c0*/  SYNCS.PHASECHK.TRANS64.TRYWAIT P1, [UR14+0x2d850], R13 ;  /* 0x02d8500dff0075a7 */ /* 0x000e64000802014e */
[----:B-1----:R-:W-:Y:S05]  /*96d0*/  @!P1 BRA `(.L_x_10908) ;  /* 0x000000c000209947 */ /* 0x002fea0003800000 */
.L_x_10905:
        /* <DEDUP_REMOVED lines=71> */
.L_x_10909:
        /* <DEDUP_REMOVED lines=74> */
[----:B------:R-:W0:Y:S01]  /*9ff0*/  S2UR UR15, SR_CgaCtaId ;  /* 0x00000000000f79c3 */ /* 0x000e220000008800 */
[----:B------:R-:W-:-:S03]  /*a000*/  ULEA UR14, UR4, UR38, 0x3 ;  /* 0x00000026040e7291 */ /* 0x000fc6000f8e183f */
[----:B------:R-:W3:Y:S01]  /*a010*/  MUFU.TANH R24, R24 ;  /* 0x0000001800187308 */ /* 0x000ee20000002400 */
[----:B-1----:R-:W-:Y:S01]  /*a020*/  FMNMX.FTZ R71, R21, R56, !PT ;  /* 0x0000003815477209 */ /* 0x002fe20007810000 */
[----:B------:R-:W-:-:S06]  /*a030*/  UIADD3 UR14, UR14, 0x2d840, URZ ;  /* 0x0002d8400e0e7890 */ /* 0x000fcc000fffe03f */
[----:B------:R-:W1:Y:S01]  /*a040*/  MUFU.TANH R23, R23 ;  /* 0x0000001700177308 */ /* 0x000e620000002400 */
[----:B--2---:R-:W-:-:S07]  /*a050*/  FMNMX.FTZ R30, R22, R69, !PT ;  /* 0x00000045161e7209 */ /* 0x004fce0007810000 */
        /* <DEDUP_REMOVED lines=131> */
[----:B------:R-:W-:Y:S01]  /*a890*/  FFMA.FTZ R14, R14, UR11, -R80 ;  /* 0x0000000b0e0e7c23 */ /* 0x000fe20008010850 */
[----:B------:R-:W-:Y:S01]  /*a8a0*/  FMUL.FTZ R11, R11, UR11 ;  /* 0x0000000b0b0b7c20 */ /* 0x000fe20008410000 */
[--C-:B------:R-:W-:Y:S01]  /*a8b0*/  FFMA.FTZ R15, R15, UR11, -R40.reuse ;  /* 0x0000000b0f0f7c23 */ /* 0x100fe20008010828 */
[----:B------:R-:W-:Y:S01]  /*a8c0*/  FFMA.FTZ R137, R17, UR11, -R40 ;  /* 0x0000000b11897c23 */ /* 0x000fe20008010828 */
[----:B------:R-:W-:Y:S01]  /*a8d0*/  MUFU.EX2 R12, R84 ;  /* 0x00000054000c7308 */ /* 0x000fe20000000800 */
[--C-:B------:R-:W-:Y:S01]  /*a8e0*/  FFMA.FTZ R18, R18, UR11, -R80.reuse ;  /* 0x0000000b12127c23 */ /* 0x100fe20008010850 */
[----:B------:R-:W-:Y:S01]  /*a8f0*/  FFMA.FTZ R82, R43, UR11, -R80 ;  /* 0x0000000b2b527c23 */ /* 0x000fe20008010850 */
[----:B------:R-:W-:Y:S01]  /*a900*/  FFMA.FTZ R43, R20, UR11, -R40 ;  /* 0x0000000b142b7c23 */ /* 0x000fe20008010828 */
[----:B------:R-:W-:Y:S01]  /*a910*/  FFMA.FTZ R19, R19, UR11, -R80 ;  /* 0x0000000b13137c23 */ /* 0x000fe20008010850 */
[----:B------:R-:W-:Y:S01]  /*a920*/  FFMA.FTZ R136, R21, UR11, -R40 ;  /* 0x0000000b15887c23 */ /* 0x000fe20008010828 */
[----:B------:R-:W-:Y:S01]  /*a930*/  FFMA.FTZ R22, R22, UR11, -R80 ;  /* 0x0000000b16167c23 */ /* 0x000fe20008010850 */
        /* <DEDUP_REMOVED lines=184> */
.L_x_10910:
        /* <DEDUP_REMOVED lines=24> */
[----:B0-----:R-:W-:Y:S01]  /*b640*/  UPRMT UR7, UR14, 0x654, UR7 ;  /* 0x000006540e077896 */ /* 0x001fe20008000007 */
        /* <DEDUP_REMOVED lines=13> */
[----:B------:R-:W-:Y:S01]  /*b720*/  UMOV UR7, UR4 ;  /* 0x0000000400077c82 */ /* 0x000fe20008000000 */
[----:B------:R-:W-:Y:S01]  /*b730*/  F2FP.BF16.F32.PACK_AB R48, R48, R47 ;  /* 0x0000002f3030723e */ /* 0x000fe200000010ff */
[----:B------:R1:W-:Y:S01]  /*b740*/  STSM.16.M88.4 [R140], R24 ;  /* 0x000000188c007844 */ /* 0x0003e20000000200 */
[----:B------:R-:W-:Y:S01]  /*b750*/  F2FP.BF16.F32.PACK_AB R51, R84, R29 ;  /* 0x0000001d5433723e */ /* 0x000fe200000010ff */
[-C--:B------:R-:W-:Y:S01]  /*b760*/  FMUL.FTZ R113, R113, R12.reuse ;  /* 0x0000000c71717220 */ /* 0x080fe20000410000 */
        /* <DEDUP_REMOVED lines=19> */
[----:B------:R1:W-:Y:S01]  /*b8a0*/  STSM.16.M88.4 [R6+0x6000], R64 ;  /* 0x0060004006007844 */ /* 0x0003e20000000200 */
[----:B------:R-:W-:Y:S01]  /*b8b0*/  F2FP.BF16.F32.PACK_AB R54, R77, R76 ;  /* 0x0000004c4d36723e */ /* 0x000fe200000010ff */
[-C--:B------:R-:W-:Y:S01]  /*b8c0*/  FMUL.FTZ R125, R125, R12.reuse ;  /* 0x0000000c7d7d7220 */ /* 0x080fe20000410000 */
        /* <DEDUP_REMOVED lines=39> */
[----:B------:R-:W-:Y:S01]  /*bb40*/  IMAD.MOV.U32 R11, RZ, RZ, R30 ;  /* 0x000000ffff0b7224 */ /* 0x000fe200078e001e */
[----:B0-----:R-:W-:Y:S01]  /*bb50*/  NOP ;  /* 0x0000000000007918 */ /* 0x001fe20000000000 */
[----:B-1----:R-:W-:Y:S05]  /*bb60*/  @P1 BRA `(.L_x_10911) ;  /* 0xffffffd400b41947 */ /* 0x002fea000383ffff */
.L_x_10900:
[----:B------:R-:W-:-:S13]  /*bb70*/  R2UR UR6, R146 ;  /* 0x00000000920672ca */ /* 0x000fda00000e0000 */
[----:B------:R-:W-:-:S13]  /*bb80*/  ISETP.GE.AND P1, PT, R10, UR6, PT ;  /* 0x000000060a007c0c */ /* 0x000fda000bf26270 */
[----:B------:R-:W-:Y:S05]  /*bb90*/  @!P1 BRA `(.L_x_10912) ;  /* 0x0000003800d49947 */ /* 0x000fea0003800000 */
[----:B------:R-:W1:Y:S01]  /*bba0*/  S2R R11, SR_TID.X ;  /* 0x00000000000b7919 */ /* 0x000e620000002100 */
[----:B------:R-:W-:Y:S01]  /*bbb0*/  R2UR UR6, R145 ;  /* 0x00000000910672ca */ /* 0x000fe200000e0000 */
[----:B------:R-:W-:Y:S01]  /*bbc0*/  UMOV UR7, UR4 ;  /* 0x0000000400077c82 */ /* 0x000fe20008000000 */
[----:B------:R-:W-:Y:S01]  /*bbd0*/  UMOV UR30, UR5 ;  /* 0x00000005001e7c82 */ /* 0x000fe20008000000 */
[----:B------:R-:W-:Y:S01]  /*bbe0*/  UMOV UR5, 0x40000040 ;  /* 0x4000004000057882 */ /* 0x000fe20000000000 */
[----:B0-----:R-:W-:Y:S01]  /*bbf0*/  IMAD.MOV.U32 R12, RZ, RZ, R56 ;  /* 0x000000ffff0c7224 */ /* 0x001fe200078e0038 */
[----:B------:R-:W-:Y:S01]  /*bc00*/  UMOV UR57, 0x40000040 ;  /* 0x4000004000397882 */ /* 0x000fe20000000000 */
[----:B------:R-:W-:Y:S01]  /*bc10*/  IMAD.U32 R139, RZ, RZ, UR5 ;  /* 0x00000005ff8b7e24 */ /* 0x000fe2000f8e00ff */
[----:B------:R-:W-:Y:S01]  /*bc20*/  UMOV UR53, 0x40000040 ;  /* 0x4000004000357882 */ /* 0x000fe20000000000 */
[----:B------:R-:W-:Y:S01]  /*bc30*/  UMOV UR29, 0x40000040 ;  /* 0x40000040001d7882 */ /* 0x000fe20000000000 */
[----:B------:R-:W-:Y:S01]  /*bc40*/  UMOV UR33, 0x40000040 ;  /* 0x4000004000217882 */ /* 0x000fe20000000000 */
[----:B------:R-:W-:Y:S01]  /*bc50*/  UMOV UR41, 0x40000040 ;  /* 0x4000004000297882 */ /* 0x000fe20000000000 */
[----:B------:R-:W-:-:S02]  /*bc60*/  UMOV UR45, 0x40000040 ;  /* 0x40000040002d7882 */ /* 0x000fc40000000000 */
[----:B------:R-:W-:-:S03]  /*bc70*/  ULOP3.LUT UR61, UR6, 0x10000, URZ, 0xfc, !UPT ;  /* 0x00010000063d7892 */ /* 0x000fc6000f8efc3f */
[----:B------:R-:W-:Y:S01]  /*bc80*/  ULDC UR6, c[0x0][0x9d8] ;  /* 0x0002760000067ab9 */ /* 0x000fe20000000800 */
[----:B------:R-:W-:Y:S02]  /*bc90*/  UIADD3 UR4, UR61, 0x2, URZ ;  /* 0x000000023d047890 */ /* 0x000fe4000fffe03f */
[----:B------:R-:W-:Y:S02]  /*bca0*/  UIADD3 UR56, UR61, 0x4, URZ ;  /* 0x000000043d387890 */ /* 0x000fe4000fffe03f */
[----:B------:R-:W-:Y:S02]  /*bcb0*/  UIADD3 UR52, UR61, 0x6, URZ ;  /* 0x000000063d347890 */ /* 0x000fe4000fffe03f */
[----:B------:R-:W-:Y:S01]  /*bcc0*/  IMAD.U32 R138, RZ, RZ, UR4 ;  /* 0x00000004ff8a7e24 */ /* 0x000fe2000f8e00ff */
[----:B------:R-:W-:Y:S02]  /*bcd0*/  UIADD3 UR28, UR61, 0x600, URZ ;  /* 0x000006003d1c7890 */ /* 0x000fe4000fffe03f */
[----:B------:R-:W-:-:S02]  /*bce0*/  UIADD3 UR32, UR61, 0x602, URZ ;  /* 0x000006023d207890 */ /* 0x000fc4000fffe03f */
[----:B------:R-:W-:Y:S02]  /*bcf0*/  UIADD3 UR40, UR61, 0x604, URZ ;  /* 0x000006043d287890 */ /* 0x000fe4000fffe03f */
[----:B------:R-:W-:Y:S01]  /*bd00*/  UIADD3 UR44, UR61, 0x606, URZ ;  /* 0x000006063d2c7890 */ /* 0x000fe2000fffe03f */
[----:B-1----:R-:W-:Y:S02]  /*bd10*/  SHF.R.U32.HI R13, RZ, 0x7, R11 ;  /* 0x00000007ff0d7819 */ /* 0x002fe4000001160b */
[----:B------:R-:W-:Y:S01]  /*bd20*/  ISETP.GE.U32.AND P1, PT, R11, 0x180, PT ;  /* 0x000001800b00780c */ /* 0x000fe20003f26070 */
[----:B------:R-:W-:Y:S02]  /*bd30*/  IMAD.MOV.U32 R11, RZ, RZ, R30 ;  /* 0x000000ffff0b7224 */ /* 0x000fe400078e001e */
[C---:B------:R-:W-:Y:S02]  /*bd40*/  VIADD R137, R13.reuse, 0x9 ;  /* 0x000000090d897836 */ /* 0x040fe40000000000 */
[----:B------:R-:W-:-:S03]  /*bd50*/  VIADD R147, R13, 0x8 ;  /* 0x000000080d937836 */ /* 0x000fc60000000000 */
[----:B------:R-:W-:-:S07]  /*bd60*/  SEL R137, R137, 0x9, !P1 ;  /* 0x0000000989897807 */ /* 0x000fce0004800000 */
.L_x_10931:
[----:B------:R-:W-:Y:S01]  /*bd70*/  R2UR UR10, R142 ;  /* 0x000000008e0a72ca */ /* 0x000fe200000e0000 */
[----:B------:R-:W-:-:S04]  /*bd80*/  UIADD3 UR4, UR7, 0x1, URZ ;  /* 0x0000000107047890 */ /* 0x000fc8000fffe03f */
[----:B------:R-:W-:-:S04]  /*bd90*/  UISETP.NE.AND UP0, UPT, UR4, 0x2, UPT ;  /* 0x000000020400788c */ /* 0x000fc8000bf05270 */
[----:B------:R-:W-:Y:S02]  /*bda0*/  USEL UR5, URZ, 0x1, UP0 ;  /* 0x000000013f057887 */ /* 0x000fe40008000000 */
[----:B------:R-:W-:Y:S02]  /*bdb0*/  USEL UR4, UR4, URZ, UP0 ;  /* 0x0000003f04047287 */ /* 0x000fe40008000000 */
[----:B------:R-:W-:Y:S01]  /*bdc0*/  ISETP.NE.AND P2, PT, RZ, UR10, PT ;  /* 0x0000000aff007c0c */ /* 0x000fe2000bf45270 */
[----:B------:R-:W-:-:S12]  /*bdd0*/  ULOP3.LUT UR5, UR30, UR5, URZ, 0x3c, !UPT ;  /* 0x000000051e057292 */ /* 0x000fd8000f8e3c3f */
[----:B--2---:R-:W-:Y:S05]  /*bde0*/  @P2 BRA `(.L_x_10913) ;  /* 0x00000000002c2947 */ /* 0x004fea0003800000 */
[----:B------:R-:W-:Y:S05]  /*bdf0*/  @!P0 BRA `(.L_x_10914) ;  /* 0x0000000000048947 */ /* 0x000fea0003800000 */
[----:B------:R-:W-:Y:S01]  /*be00*/  BPT.TRAP 0x1 ;  /* 0x000000040000795c */ /* 0x000fe20000300000 */
.L_x_10914:
[----:B------:R-:W-:Y:S01]  /*be10*/  ULEA UR10, UR4, UR38, 0x3 ;  /* 0x00000026040a7291 */ /* 0x000fe2000f8e183f */
[----:B------:R-:W-:-:S05]  /*be20*/  IMAD.U32 R13, RZ, RZ, UR5 ;  /* 0x00000005ff0d7e24 */ /* 0x000fca000f8e00ff */
[----:B------:R-:W-:-:S04]  /*be30*/  SHF.L.U32 R13, R13, 0x1f, RZ ;  /* 0x0000001f0d0d7819 */ /* 0x000fc800000006ff */
[----:B------:R0:W1:Y:S01]  /*be40*/  SYNCS.PHASECHK.TRANS64.TRYWAIT P1, [UR10+0x2d830], R13 ;  /* 0x02d8300dff0075a7 */ /* 0x000062000802014a */
[----:B------:R-:W-:Y:S05]  /*be50*/  @!P0 BRA `(.L_x_10915) ;  /* 0x0000000000048947 */ /* 0x000fea0003800000 */
[----:B------:R-:W-:Y:S01]  /*be60*/  BPT.TRAP 0x1 ;  /* 0x000000040000795c */ /* 0x000fe20000300000 */
.L_x_10915:
[----:B-1----:R-:W-:Y:S05]  /*be70*/  @P1 BRA `(.L_x_10913) ;  /* 0x0000000000081947 */ /* 0x002fea0003800000 */
[----:B------:R-:W1:Y:S02]  /*be80*/  SYNCS.PHASECHK.TRANS64.TRYWAIT P1, [UR10+0x2d830], R13 ;  /* 0x02d8300dff0075a7 */ /* 0x000e64000802014a */
[----:B-1----:R-:W-:Y:S05]  /*be90*/  @!P1 BRA `(.L_x_10916) ;  /* 0x0000009800489947 */ /* 0x002fea0003800000 */
.L_x_10913:
[----:B------:R2:W-:Y:S01]  /*bea0*/  BAR.SYNC.DEFER_BLOCKING R147, 0x100 ;  /* 0x000400930000751d */ /* 0x0005e20000010000 */
[----:B------:R-:W-:Y:S01]  /*beb0*/  R2UR UR48, R8 ;  /* 0x00000000083072ca */ /* 0x000fe200000e0000 */
[----:B------:R-:W-:Y:S01]  /*bec0*/  UIMAD UR26, UR4, 0x600, UR39 ;  /* 0x00000600041a78a4 */ /* 0x000fe2000f8e0227 */
[----:B------:R-:W-:-:S03]  /*bed0*/  R2UR UR49, R9 ;  /* 0x00000000093172ca */ /* 0x000fc600000e0000 */
[----:B------:R-:W-:Y:S01]  /*bee0*/  UMOV UR51, 0x80000020 ;  /* 0x8000002000337882 */ /* 0x000fe20000000000 */
        /* <DEDUP_REMOVED lines=32> */
.L_x_10918:
[----:B------:R-:W-:Y:S01]  /*c0f0*/  ULEA UR10, UR7, UR38, 0x3 ;  /* 0x00000026070a7291 */ /* 0x000fe2000f8e183f */
[----:B01----:R-:W-:-:S05]  /*c100*/  IMAD.U32 R13, RZ, RZ, UR30 ;  /* 0x0000001eff0d7e24 */ /* 0x003fca000f8e00ff */
[----:B------:R-:W-:-:S04]  /*c110*/  SHF.L.U32 R13, R13, 0x1f, RZ ;  /* 0x0000001f0d0d7819 */ /* 0x000fc800000006ff */
[----:B------:R0:W1:Y:S01]  /*c120*/  SYNCS.PHASECHK.TRANS64.TRYWAIT P1, [UR10+0x2d850], R13 ;  /* 0x02d8500dff0075a7 */ /* 0x000062000802014a */
[----:B------:R-:W-:Y:S05]  /*c130*/  @!P0 BRA `(.L_x_10919) ;  /* 0x0000000000048947 */ /* 0x000fea0003800000 */
[----:B------:R-:W-:Y:S01]  /*c140*/  BPT.TRAP 0x1 ;  /* 0x000000040000795c */ /* 0x000fe20000300000 */
.L_x_10919:
[----:B-1----:R-:W-:Y:S05]  /*c150*/  @P1 BRA `(.L_x_10917) ;  /* 0x0000000000081947 */ /* 0x002fea0003800000 */
[----:B------:R-:W1:Y:S02]  /*c160*/  SYNCS.PHASECHK.TRANS64.TRYWAIT P1, [UR10+0x2d850], R13 ;  /* 0x02d8500dff0075a7 */ /* 0x000e64000802014a */
[----:B-1----:R-:W-:Y:S05]  /*c170*/  @!P1 BRA `(.L_x_10920) ;  /* 0x0000009400a89947 */ /* 0x002fea0003800000 */
.L_x_10917:
[----:B------:R-:W-:Y:S01]  /*c180*/  UIADD3 UR10, UR38, 0x400, URZ ;  /* 0x00000400260a7890 */ /* 0x000fe2000fffe03f */
[----:B------:R-:W-:Y:S01]  /*c190*/  WARPGROUP.ARRIVE ;  /* 0x00000000000079c5 */ /* 0x000fe20000000000 */
[----:B------:R-:W-:Y:S01]  /*c1a0*/  UMOV UR48, UR61 ;  /* 0x0000003d00307c82 */ /* 0x000fe20008000000 */
[----:B------:R-:W-:Y:S01]  /*c1b0*/  UMOV UR49, 0x40000040 ;  /* 0x4000004000317882 */ /* 0x000fe20000000000 */
[----:B------:R-:W-:Y:S01]  /*c1c0*/  USHF.R.U32.HI UR10, URZ, 0x4, UR10 ;  /* 0x000000043f0a7899 */ /* 0x000fe2000801160a */
[----:B------:R-:W-:Y:S01]  /*c1d0*/  UMOV UR51, 0x80000020 ;  /* 0x8000002000337882 */ /* 0x000fe20000000000 */
[----:B------:R-:W-:Y:S02]  /*c1e0*/  UMOV UR59, 0x80000020 ;  /* 0x80000020003b7882 */ /* 0x000fe40000000000 */
[----:B------:R-:W-:Y:S01]  /*c1f0*/  ULOP3.LUT UR10, UR10, 0x3fff, URZ, 0xc0, !UPT ;  /* 0x00003fff0a0a7892 */ /* 0x000fe2000f8ec03f */
[----:B------:R-:W-:Y:S01]  /*c200*/  UMOV UR55, 0x80000020 ;  /* 0x8000002000377882 */ /* 0x000fe20000000000 */
[----:B------:R-:W-:-:S02]  /*c210*/  UMOV UR31, 0x80000020 ;  /* 0x80000020001f7882 */ /* 0x000fc40000000000 */
[----:B------:R-:W-:Y:S01]  /*c220*/  ULOP3.LUT UR10, UR10, 0x2000000, URZ, 0xfc, !UPT ;  /* 0x020000000a0a7892 */ /* 0x000fe2000f8efc3f */
[----:B------:R-:W-:Y:S01]  /*c230*/  UMOV UR35, 0x80000020 ;  /* 0x8000002000237882 */ /* 0x000fe20000000000 */
[----:B------:R-:W-:Y:S02]  /*c240*/  UMOV UR43, 0x80000020 ;  /* 0x80000020002b7882 */ /* 0x000fe40000000000 */
[----:B------:R-:W-:Y:S01]  /*c250*/  UIMAD UR10, UR7, 0x600, UR10 ;  /* 0x00000600070a78a4 */ /* 0x000fe2000f8e020a */
[----:B------:R-:W-:-:S03]  /*c260*/  UMOV UR47, 0x80000020 ;  /* 0x80000020002f7882 */ /* 0x000fc60000000000 */
[----:B------:R-:W-:Y:S02]  /*c270*/  UIADD3 UR11, UR10, 0x40, URZ ;  /* 0x000000400a0b7890 */ /* 0x000fe4000fffe03f */
[----:B------:R-:W-:Y:S02]  /*c280*/  UIADD3 UR58, UR10, 0x80, URZ ;  /* 0x000000800a3a7890 */ /* 0x000fe4000fffe03f */
[----:B------:R-:W-:Y:S01]  /*c290*/  UMOV UR50, UR10 ;  /* 0x0000000a00327c82 */ /* 0x000fe20008000000 */
[----:B------:R-:W-:Y:S01]  /*c2a0*/  UIADD3 UR54, UR10, 0xc0, URZ ;  /* 0x000000c00a367890 */ /* 0x000fe2000fffe03f */
[----:B------:R-:W-:Y:S01]  /*c2b0*/  HGMMA.64x96x16.F32.BF16 R88, gdesc[UR48].tnspB, R88, gsb0 ;  /* 0x41600000305879f0 */ /* 0x000fe20008001858 */
[----:B------:R-:W-:Y:S01]  /*c2c0*/  R2UR UR48, R138 ;  /* 0x000000008a3072ca */ /* 0x000fe200000e0000 */
[----:B------:R-:W-:Y:S01]  /*c2d0*/  UMOV UR50, UR11 ;  /* 0x0000000b00327c82 */ /* 0x000fe20008000000 */
[----:B------:R-:W-:Y:S01]  /*c2e0*/  R2UR UR49, R139 ;  /* 0x000000008b3172ca */ /* 0x000fe200000e0000 */
[----:B------:R-:W-:Y:S01]  /*c2f0*/  UMOV UR51, 0x80000020 ;  /* 0x8000002000337882 */ /* 0x000fe20000000000 */
[----:B------:R-:W-:-:S02]  /*c300*/  UIADD3 UR30, UR10, 0x100, URZ ;  /* 0x000001000a1e7890 */ /* 0x000fc4000fffe03f */
[----:B------:R-:W-:Y:S02]  /*c310*/  UIADD3 UR34, UR10, 0x140, URZ ;  /* 0x000001400a227890 */ /* 0x000fe4000fffe03f */
[----:B------:R-:W-:Y:S02]  /*c320*/  UIADD3 UR42, UR10, 0x180, URZ ;  /* 0x000001800a2a7890 */ /* 0x000fe4000fffe03f */
[----:B------:R-:W-:Y:S01]  /*c330*/  UIADD3 UR46, UR10, 0x1c0, URZ ;  /* 0x000001c00a2e7890 */ /* 0x000fe2000fffe03f */
        /* <DEDUP_REMOVED lines=25> */
.L_x_10921:
[----:B------:R-:W-:Y:S01]  /*c4d0*/  R2UR UR10, R143 ;  /* 0x000000008f0a72ca */ /* 0x000fe200000e0000 */
[----:B------:R-:W3:Y:S01]  /*c4e0*/  S2UR UR15, SR_CgaCtaId ;  /* 0x00000000000f79c3 */ /* 0x000ee20000008800 */
[----:B------:R-:W-:Y:S01]  /*c4f0*/  FMUL.FTZ R23, R33, UR6 ;  /* 0x0000000621177c20 */ /* 0x000fe20008410000 */
[----:B------:R-:W-:Y:S01]  /*c500*/  FMUL.FTZ R33, R43, UR6 ;  /* 0x000000062b217c20 */ /* 0x000fe20008410000 */
[----:B------:R-:W-:Y:S01]  /*c510*/  FMUL.FTZ R43, R54, UR6 ;  /* 0x00000006362b7c20 */ /* 0x000fe20008410000 */
[----:B01----:R-:W-:Y:S01]  /*c520*/  FMUL.FTZ R13, R24, UR6 ;  /* 0x00000006180d7c20 */ /* 0x003fe20008410000 */
[----:B------:R-:W-:Y:S01]  /*c530*/  FMUL.FTZ R22, R32, UR6 ;  /* 0x0000000620167c20 */ /* 0x000fe20008410000 */
[----:B------:R-:W-:Y:S01]  /*c540*/  FMUL.FTZ R24, R34, UR6 ;  /* 0x0000000622187c20 */ /* 0x000fe20008410000 */
[----:B------:R-:W-:Y:S01]  /*c550*/  FMUL.FTZ R32, R41, UR6 ;  /* 0x0000000629207c20 */ /* 0x000fe20008410000 */
[----:B------:R-:W-:Y:S01]  /*c560*/  FMUL.FTZ R34, R44, UR6 ;  /* 0x000000062c227c20 */ /* 0x000fe20008410000 */
[----:B------:R-:W-:Y:S01]  /*c570*/  FMUL.FTZ R41, R51, UR6 ;  /* 0x0000000633297c20 */ /* 0x000fe20008410000 */
[----:B------:R-:W-:-:S02]  /*c580*/  IMAD.MOV.U32 R136, RZ, RZ, R7 ;  /* 0x000000ffff887224 */ /* 0x000fc400078e0007 */
        /* <DEDUP_REMOVED lines=10> */
[----:B------:R-:W-:-:S02]  /*c630*/  IMAD.SHL.U32 R78, R10, 0x80, RZ ;  /* 0x000000800a4e7824 */ /* 0x000fc400078e00ff */
        /* <DEDUP_REMOVED lines=51> */
[----:B------:R-:W-:Y:S01]  /*c970*/  FMUL.FTZ R74, R81, UR6 ;  /* 0x00000006514a7c20 */ /* 0x000fe20008410000 */
[----:B------:R-:W-:Y:S01]  /*c980*/  FMUL.FTZ R73, R82, UR6 ;  /* 0x0000000652497c20 */ /* 0x000fe20008410000 */
[----:B------:R-:W-:Y:S01]  /*c990*/  FMUL.FTZ R75, R83, UR6 ;  /* 0x00000006534b7c20 */ /* 0x000fe20008410000 */
[----:B------:R-:W-:Y:S01]  /*c9a0*/  FMUL.FTZ R76, R84, UR6 ;  /* 0x00000006544c7c20 */ /* 0x000fe20008410000 */
[----:B------:R-:W-:Y:S01]  /*c9b0*/  FMUL.FTZ R77, R86, UR6 ;  /* 0x00000006564d7c20 */ /* 0x000fe20008410000 */
[----:B------:R-:W-:Y:S01]  /*c9c0*/  FMUL.FTZ R80, R87, UR6 ;  /* 0x0000000657507c20 */ /* 0x000fe20008410000 */
[----:B------:R-:W-:Y:S01]  /*c9d0*/  R2UR UR14, R144 ;  /* 0x00000000900e72ca */ /* 0x000fe200000e0000 */
[----:B------:R-:W-:Y:S01]  /*c9e0*/  IMAD R55, R2, -0x2, R55 ;  /* 0xfffffffe02377824 */ /* 0x000fe200078e0237 */
        /* <DEDUP_REMOVED lines=8> */
[----:B------:R-:W3:Y:S01]  /*ca70*/  MUFU.TANH R15, R15 ;  /* 0x0000000f000f7308 */ /* 0x000ee20000002400 */
[----:B------:R-:W-:Y:S02]  /*ca80*/  SYNCS.ARRIVE.TRANS64.RED.A1T0 RZ, [UR10], RZ ;  /* 0x000000ffffff79a7 */ /* 0x000fe4000810040a */
[C---:B------:R-:W-:Y:S02]  /*ca90*/  VIADD R84, R55.reuse, UR15 ;  /* 0x0000000f37547c36 */ /* 0x040fe40008000000 */
[----:B------:R-:W-:Y:S02]  /*caa0*/  VIADD R83, R55, UR14 ;  /* 0x0000000e37537c36 */ /* 0x000fe40008000000 */
[--C-:B0-----:R-:W-:Y:S01]  /*cab0*/  IMAD.IADD R82, R84, 0x1, R85.reuse ;  /* 0x0000000154527824 */ /* 0x101fe200078e0255 */
[----:B------:R-:W0:Y:S01]  /*cac0*/  MUFU.TANH R14, R14 ;  /* 0x0000000e000e7308 */ /* 0x000e220000002400 */
[----:B------:R-:W-:-:S07]  /*cad0*/  IMAD.IADD R81, R83, 0x1, R85 ;  /* 0x0000000153517824 */ /* 0x000fce00078e0255 */
        /* <DEDUP_REMOVED lines=61> */
[----:B-1-34-:R-:W-:Y:S05]  /*ceb0*/  @P1 BRA `(.L_x_10922) ;  /* 0x00000000006c1947 */ /* 0x01afea0003800000 */
        /* <DEDUP_REMOVED lines=16> */
.L_x_10924:
[----:B------:R-:W-:Y:S02]  /*cfc0*/  ULDC UR10, c[0x0][0x9e4] ;  /* 0x00027900000a7ab9 */ /* 0x000fe40000000800 */
[----:B------:R-:W-:-:S05]  /*cfd0*/  IMAD.U32 R86, RZ, RZ, UR10 ;  /* 0x0000000aff567e24 */ /* 0x000fca000f8e00ff */
[----:B------:R-:W-:-:S13]  /*cfe0*/  ISETP.NE.AND P1, PT, R86, 0x1, PT ;  /* 0x000000015600780c */ /* 0x000fda0003f25270 */
[----:B------:R-:W1:Y:S02]  /*cff0*/  @P1 LDC.64 R54, c[0x0][0x9e8] ;  /* 0x00027a00ff361b82 */ /* 0x000e640000000a00 */
[----:B-1----:R-:W-:-:S05]  /*d000*/  @P1 IMAD.HI.U32 R54, R85, R54, RZ ;  /* 0x0000003655361227 */ /* 0x002fca00078e00ff */
[----:B------:R-:W-:-:S07]  /*d010*/  @P1 SHF.R.U32.HI R85, RZ, R55, R54 ;  /* 0x00000037ff551219 */ /* 0x000fce0000011636 */
.L_x_10925:
[----:B------:R-:W-:Y:S05]  /*d020*/  BSYNC B0 ;  /* 0x0000000000007941 */ /* 0x000fea0003800000 */
.L_x_10923:
[----:B------:R-:W-:-:S04]  /*d030*/  IMAD R85, R85, R86, -R78 ;  /* 0x0000005655557224 */ /* 0x000fc800078e0a4e */
[----:B------:R-:W-:-:S05]  /*d040*/  IMAD R85, R2, -0x2, R85 ;  /* 0xfffffffe02557824 */ /* 0x000fca00078e0255 */
[----:B------:R-:W-:Y:S02]  /*d050*/  VIADDMNMX R82, R85, R86, R82, PT ;  /* 0x0000005655527246 */ /* 0x000fe40003800152 */
[----:B------:R-:W-:-:S07]  /*d060*/  VIMNMX R81, R81, R85, !PT ;  /* 0x0000005551517248 */ /* 0x000fce0007fe0100 */
.L_x_10922:
[----:B------:R-:W-:Y:S01]  /*d070*/  ISETP.GT.AND P1, PT, R10, -0x1, PT ;  /* 0xffffffff0a00780c */ /* 0x000fe20003f24270 */
[----:B------:R-:W1:Y:S01]  /*d080*/  SHFL.IDX PT, R54, R136, 0x1, 0x1c1f ;  /* 0x003c1f0088367f89 */ /* 0x000e6200000e0000 */
[----:B------:R-:W-:Y:S02]  /*d090*/  UISETP.NE.AND UP0, UPT, UR60, URZ, UPT ;  /* 0x0000003f3c00728c */ /* 0x000fe4000bf05270 */
[C---:B------:R-:W-:Y:S02]  /*d0a0*/  ISETP.GT.AND P3, PT, R81.reuse, 0x8, P1 ;  /* 0x000000085100780c */ /* 0x040fe40000f64270 */
[C---:B------:R-:W-:Y:S02]  /*d0b0*/  ISETP.GT.AND P6, PT, R81.reuse, RZ, P1 ;  /* 0x000000ff5100720c */ /* 0x040fe40000fc4270 */
        /* <DEDUP_REMOVED lines=114> */
.L_x_10928:
[----:B------:R-:W-:Y:S02]  /*d7e0*/  ULDC UR10, c[0x0][0x9e4] ;  /* 0x00027900000a7ab9 */ /* 0x000fe40000000800 */
[----:B------:R-:W-:-:S05]  /*d7f0*/  IMAD.U32 R30, RZ, RZ, UR10 ;  /* 0x0000000aff1e7e24 */ /* 0x000fca000f8e00ff */
[----:B------:R-:W-:-:S13]  /*d800*/  ISETP.NE.AND P2, PT, R30, 0x1, PT ;  /* 0x000000011e00780c */ /* 0x000fda0003f45270 */
[----:B------:R-:W0:Y:S02]  /*d810*/  @P2 LDC.64 R54, c[0x0][0x9e8] ;  /* 0x00027a00ff362b82 */ /* 0x000e240000000a00 */
[----:B0-----:R-:W-:-:S05]  /*d820*/  @P2 IMAD.HI.U32 R54, R81, R54, RZ ;  /* 0x0000003651362227 */ /* 0x001fca00078e00ff */
[----:B------:R-:W-:-:S07]  /*d830*/  @P2 SHF.R.U32.HI R81, RZ, R55, R54 ;  /* 0x00000037ff512219 */ /* 0x000fce0000011636 */
.L_x_10929:
[----:B------:R-:W-:Y:S05]  /*d840*/  BSYNC B0 ;  /* 0x0000000000007941 */ /* 0x000fea0003800000 */
.L_x_10927:
[----:B------:R-:W-:-:S04]  /*d850*/  IMAD R81, R81, R30, -R78 ;  /* 0x0000001e51517224 */ /* 0x000fc800078e0a4e */
[----:B------:R-:W-:-:S05]  /*d860*/  IMAD R81, R2, -0x2, R81 ;  /* 0xfffffffe02517824 */ /* 0x000fca00078e0251 */
[----:B------:R-:W-:Y:S02]  /*d870*/  VIADDMNMX R84, R81, R30, R84, PT ;  /* 0x0000001e51547246 */ /* 0x000fe40003800154 */
[----:B------:R-:W-:-:S07]  /*d880*/  VIMNMX R83, R83, R81, !PT ;  /* 0x0000005153537248 */ /* 0x000fce0007fe0100 */
.L_x_10926:
[----:B------:R-:W-:Y:S01]  /*d890*/  FMNMX.FTZ R30, R13, R11, !PT ;  /* 0x0000000b0d1e7209 */ /* 0x000fe20007810000 */
[----:B------:R-:W-:Y:S01]  /*d8a0*/  ULDC UR10, c[0x0][0x988] ;  /* 0x00026200000a7ab9 */ /* 0x000fe20000000800 */
[----:B------:R-:W-:Y:S01]  /*d8b0*/  ISETP.GT.AND P5, PT, R83, 0x10, P1 ;  /* 0x000000105300780c */ /* 0x000fe20000fa4270 */
[----:B------:R-:W-:Y:S01]  /*d8c0*/  UMOV UR11, UR10 ;  /* 0x0000000a000b7c82 */ /* 0x000fe20008000000 */
        /* <DEDUP_REMOVED lines=17> */
[C---:B------:R-:W-:Y:S02]  /*d9e0*/  ISETP.GT.AND P3, PT, R83.reuse, 0x8, P1 ;  /* 0x000000085300780c */ /* 0x040fe40000f64270 */
        /* <DEDUP_REMOVED lines=49> */
[C---:B------:R-:W-:Y:S02]  /*dd00*/  ISETP.LT.OR P2, PT, R84.reuse, 0x31, P2 ;  /* 0x000000315400780c */ /* 0x040fe40001741670 */
[----:B------:R-:W-:Y:S02]  /*dd10*/  FSEL R37, R37, -INF , !P4 ;  /* 0xff80000025257808 */ /* 0x000fe40006000000 */
[----:B------:R-:W-:Y:S02]  /*dd20*/  FSEL R39, R39, -INF , !P2 ;  /* 0xff80000027277808 */ /* 0x000fe40005000000 */
[----:B------:R-:W-:-:S02]  /*dd30*/  ISETP.LT.OR P3, PT, R84, 0x32, P3 ;  /* 0x000000325400780c */ /* 0x000fc40001f61670 */
[----:B------:R-:W-:Y:S02]  /*dd40*/  ISETP.GT.AND P4, PT, R83, 0x39, P1 ;  /* 0x000000395300780c */ /* 0x000fe40000f84270 */
[----:B------:R-:W-:Y:S02]  /*dd50*/  FSEL R41, R41, -INF , !P3 ;  /* 0xff80000029297808 */ /* 0x000fe40005800000 */
[C---:B------:R-:W-:Y:S02]  /*dd60*/  ISETP.GT.AND P2, PT, R83.reuse, 0x40, P1 ;  /* 0x000000405300780c */ /* 0x040fe40000f44270 */
[----:B------:R-:W-:Y:S02]  /*dd70*/  ISETP.LT.OR P4, PT, R84, 0x3a, P4 ;  /* 0x0000003a5400780c */ /* 0x000fe40002781670 */
[----:B------:R-:W-:Y:S02]  /*dd80*/  ISETP.GT.AND P3, PT, R83, 0x41, P1 ;  /* 0x000000415300780c */ /* 0x000fe40000f64270 */
[----:B0-----:R-:W-:-:S02]  /*dd90*/  FMNMX.FTZ R55, R54, R55, !PT ;  /* 0x0000003736377209 */ /* 0x001fc40007810000 */
[C---:B------:R-:W-:Y:S02]  /*dda0*/  ISETP.LT.OR P2, PT, R84.reuse, 0x41, P2 ;  /* 0x000000415400780c */ /* 0x040fe40001741670 */
[----:B------:R-:W-:Y:S01]  /*ddb0*/  ISETP.LT.OR P3, PT, R84, 0x42, P3 ;  /* 0x000000425400780c */ /* 0x000fe20001f61670 */
[----:B------:R-:W0:Y:S01]  /*ddc0*/  SHFL.BFLY PT, R30, R55, 0x1, 0x1f ;  /* 0x0c201f00371e7f89 */ /* 0x000e2200000e0000 */
[----:B------:R-:W-:Y:S02]  /*ddd0*/  FSEL R47, R47, -INF , !P2 ;  /* 0xff8000002f2f7808 */ /* 0x000fe40005000000 */
[----:B------:R-:W-:Y:S02]  /*dde0*/  FSEL R49, R49, -INF , !P3 ;  /* 0xff80000031317808 */ /* 0x000fe40005800000 */
[C---:B------:R-:W-:Y:S02]  /*ddf0*/  ISETP.GT.AND P2, PT, R83.reuse, 0x50, P1 ;  /* 0x000000505300780c */ /* 0x040fe40000f44270 */
[----:B------:R-:W-:-:S02]  /*de00*/  ISETP.GT.AND P3, PT, R83, 0x51, P1 ;  /* 0x000000515300780c */ /* 0x000fc40000f64270 */
[C---:B------:R-:W-:Y:S02]  /*de10*/  ISETP.LT.OR P2, PT, R84.reuse, 0x51, P2 ;  /* 0x000000515400780c */ /* 0x040fe40001741670 */
[----:B------:R-:W-:Y:S02]  /*de20*/  ISETP.LT.OR P3, PT, R84, 0x52, P3 ;  /* 0x000000525400780c */ /* 0x000fe40001f61670 */
[----:B------:R-:W-:Y:S02]  /*de30*/  FSEL R57, R57, -INF , !P2 ;  /* 0xff80000039397808 */ /* 0x000fe40005000000 */
[----:B------:R-:W-:Y:S02]  /*de40*/  FSEL R59, R59, -INF , !P3 ;  /* 0xff8000003b3b7808 */ /* 0x000fe40005800000 */
[C---:B------:R-:W-:Y:S02]  /*de50*/  ISETP.GT.AND P2, PT, R83.reuse, 0x60, P1 ;  /* 0x000000605300780c */ /* 0x040fe40000f44270 */
[----:B------:R-:W-:-:S02]  /*de60*/  ISETP.GT.AND P3, PT, R83, 0x61, P1 ;  /* 0x000000615300780c */ /* 0x000fc40000f64270 */
[C---:B------:R-:W-:Y:S02]  /*de70*/  ISETP.LT.OR P2, PT, R84.reuse, 0x61, P2 ;  /* 0x000000615400780c */ /* 0x040fe40001741670 */
[----:B------:R-:W-:Y:S02]  /*de80*/  ISETP.LT.OR P3, PT, R84, 0x62, P3 ;  /* 0x000000625400780c */ /* 0x000fe40001f61670 */
[----:B0-----:R-:W-:Y:S02]  /*de90*/  FMNMX.FTZ R30, R55, R30, !PT ;  /* 0x0000001e371e7209 */ /* 0x001fe40007810000 */
[----:B------:R-:W-:Y:S02]  /*dea0*/  FSEL R65, R65, -INF , !P2 ;  /* 0xff80000041417808 */ /* 0x000fe40005000000 */
[C---:B------:R-:W-:Y:S01]  /*deb0*/  FSETP.NEU.FTZ.AND P6, PT, R30.reuse, -INF , PT ;  /* 0xff8000001e00780b */ /* 0x040fe20003fdd000 */
[----:B------:R-:W-:Y:S01]  /*dec0*/  FMUL.FTZ R78, R30, UR11 ;  /* 0x0000000b1e4e7c20 */ /* 0x000fe20008410000 */
[----:B------:R-:W-:-:S04]  /*ded0*/  ISETP.GT.AND P2, PT, R83, 0x70, P1 ;  /* 0x000000705300780c */ /* 0x000fc80000f44270 */
[----:B------:R-:W-:Y:S02]  /*dee0*/  FSEL R55, R78, RZ, P6 ;  /* 0x000000ff4e377208 */ /* 0x000fe40003000000 */
[----:B------:R-:W-:-:S03]  /*def0*/  ISETP.LT.OR P2, PT, R84, 0x71, P2 ;  /* 0x000000715400780c */ /* 0x000fc60001741670 */
        /* <DEDUP_REMOVED lines=15> */
[----:B------:R-:W-:Y:S01]  /*dff0*/  ISETP.GT.AND P5, PT, R83, 0x48, P1 ;  /* 0x000000485300780c */ /* 0x000fe20000fa4270 */
[--C-:B------:R-:W-:Y:S01]  /*e000*/  FFMA.FTZ R20, R20, UR11, -R55.reuse ;  /* 0x0000000b14147c23 */ /* 0x100fe20008010837 */
[----:B------:R-:W-:Y:S01]  /*e010*/  FMNMX.FTZ R81, R21, R54, !PT ;  /* 0x0000003615517209 */ /* 0x000fe20007810000 */
[--C-:B------:R-:W-:Y:S01]  /*e020*/  FFMA.FTZ R23, R23, UR11, -R55.reuse ;  /* 0x0000000b17177c23 */ /* 0x100fe20008010837 */
[----:B------:R-:W-:Y:S01]  /*e030*/  ISETP.LT.OR P5, PT, R84, 0x49, P5 ;  /* 0x000000495400780c */ /* 0x000fe20002fa1670 */
[--C-:B------:R-:W-:Y:S01]  /*e040*/  FFMA.FTZ R26, R26, UR11, -R55.reuse ;  /* 0x0000000b1a1a7c23 */ /* 0x100fe20008010837 */
[----:B------:R-:W-:Y:S01]  /*e050*/  FMNMX.FTZ R54, R24, R81, !PT ;  /* 0x0000005118367209 */ /* 0x000fe20007810000 */
[----:B------:R-:W-:Y:S01]  /*e060*/  MUFU.EX2 R15, R15 ;  /* 0x0000000f000f7308 */ /* 0x000fe20000000800 */
[----:B------:R-:W-:Y:S01]  /*e070*/  FSEL R51, R51, -INF , !P5 ;  /* 0xff80000033337808 */ /* 0x000fe20006800000 */
[--C-:B------:R-:W-:Y:S01]  /*e080*/  FFMA.FTZ R28, R28, UR11, -R55.reuse ;  /* 0x0000000b1c1c7c23 */ /* 0x100fe20008010837 */
[----:B------:R-:W-:Y:S01]  /*e090*/  FMNMX.FTZ R54, R25, R54, !PT ;  /* 0x0000003619367209 */ /* 0x000fe20007810000 */
[--C-:B------:R-:W-:Y:S01]  /*e0a0*/  FFMA.FTZ R32, R32, UR11, -R55.reuse ;  /* 0x0000000b20207c23 */ /* 0x100fe20008010837 */
[----:B------:R-:W-:Y:S01]  /*e0b0*/  ISETP.GT.AND P5, PT, R83, 0x58, P1 ;  /* 0x000000585300780c */ /* 0x000fe20000fa4270 */
[--C-:B------:R-:W-:Y:S01]  /*e0c0*/  FFMA.FTZ R34, R34, UR11, -R55.reuse ;  /* 0x0000000b22227c23 */ /* 0x100fe20008010837 */
[----:B------:R-:W-:Y:S01]  /*e0d0*/  FMNMX.FTZ R54, R27, R54, !PT ;  /* 0x000000361b367209 */ /* 0x000fe20007810000 */
[----:B------:R-:W-:Y:S01]  /*e0e0*/  MUFU.EX2 R18, R18 ;  /* 0x0000001200127308 */ /* 0x000fe20000000800 */
[----:B------:R-:W-:Y:S01]  /*e0f0*/  ISETP.LT.OR P5, PT, R84, 0x59, P5 ;  /* 0x000000595400780c */ /* 0x000fe20002fa1670 */
[--C-:B------:R-:W-:Y:S01]  /*e100*/  FFMA.FTZ R36, R36, UR11, -R55.reuse ;  /* 0x0000000b24247c23 */ /* 0x100fe20008010837 */
[----:B0-----:R-:W-:Y:S01]  /*e110*/  FMNMX.FTZ R78, R29, R54, !PT ;  /* 0x000000361d4e7209 */ /* 0x001fe20007810000 */
        /* <DEDUP_REMOVED lines=30> */
[----:B------:R-:W-:Y:S01]  /*e300*/  FFMA.FTZ R70, R70, UR11, -R55 ;  /* 0x0000000b46467c23 */ /* 0x000fe20008010837 */
[----:B------:R-:W-:Y:S01]  /*e310*/  FMNMX.FTZ R78, R54, R81, !PT ;  /* 0x00000051364e7209 */ /* 0x000fe20007810000 */
[----:B------:R-:W-:Y:S01]  /*e320*/  MUFU.EX2 R26, R26 ;  /* 0x0000001a001a7308 */ /* 0x000fe20000000800 */
[----:B------:R-:W-:-:S02]  /*e330*/  ISETP.LT.OR P5, PT, R84, 0x69, P5 ;  /* 0x000000695400780c */ /* 0x000fc40002fa1670 */
[----:B------:R-:W-:Y:S02]  /*e340*/  FMNMX.FTZ R78, R47, R78, !PT ;  /* 0x0000004e2f4e7209 */ /* 0x000fe40007810000 */
[----:B------:R-:W-:Y:S02]  /*e350*/  FSEL R81, R67, -INF , !P3 ;  /* 0xff80000043517808 */ /* 0x000fe40005800000 */
[----:B------:R-:W-:Y:S01]  /*e360*/  FMNMX.FTZ R78, R49, R78, !PT ;  /* 0x0000004e314e7209 */ /* 0x000fe20007810000 */
[----:B------:R-:W-:Y:S01]  /*e370*/  MUFU.EX2 R28, R28 ;  /* 0x0000001c001c7308 */ /* 0x000fe20000000800 */
[----:B------:R-:W-:Y:S02]  /*e380*/  ISETP.GT.AND P3, PT, R83, 0x71, P1 ;  /* 0x000000715300780c */ /* 0x000fe40000f64270 */
[----:B------:R-:W-:Y:S02]  /*e390*/  FMNMX.FTZ R78, R51, R78, !PT ;  /* 0x0000004e334e7209 */ /* 0x000fe40007810000 */
[----:B------:R-:W-:-:S02]  /*e3a0*/  ISETP.LT.OR P3, PT, R84, 0x72, P3 ;  /* 0x000000725400780c */ /* 0x000fc40001f61670 */
[----:B------:R-:W-:Y:S01]  /*e3b0*/  FMNMX.FTZ R82, R53, R78, !PT ;  /* 0x0000004e35527209 */ /* 0x000fe20007810000 */
[----:B------:R-:W-:Y:S01]  /*e3c0*/  MUFU.EX2 R32, R32 ;  /* 0x0000002000207308 */ /* 0x000fe20000000800 */
[----:B------:R-:W-:Y:S02]  /*e3d0*/  FSEL R78, R63, -INF , !P4 ;  /* 0xff8000003f4e7808 */ /* 0x000fe40006000000 */
[----:B------:R-:W-:Y:S02]  /*e3e0*/  FMNMX.FTZ R82, R57, R82, !PT ;  /* 0x0000005239527209 */ /* 0x000fe40007810000 */
[----:B------:R-:W-:Y:S02]  /*e3f0*/  ISETP.GT.AND P4, PT, R83, 0x69, P1 ;  /* 0x000000695300780c */ /* 0x000fe40000f84270 */
[----:B------:R-:W-:Y:S01]  /*e400*/  FMNMX.FTZ R82, R59, R82, !PT ;  /* 0x000000523b527209 */ /* 0x000fe20007810000 */
[----:B------:R-:W-:Y:S01]  /*e410*/  MUFU.EX2 R34, R34 ;  /* 0x0000002200227308 */ /* 0x000fe20000000800 */
[----:B------:R-:W-:-:S02]  /*e420*/  ISETP.LT.OR P4, PT, R84, 0x6a, P4 ;  /* 0x0000006a5400780c */ /* 0x000fc40002781670 */
[----:B------:R-:W-:Y:S02]  /*e430*/  FMNMX.FTZ R63, R61, R82, !PT ;  /* 0x000000523d3f7209 */ /* 0x000fe40007810000 */
[----:B------:R-:W-:Y:S02]  /*e440*/  FSEL R82, R69, -INF , !P5 ;  /* 0xff80000045527808 */ /* 0x000fe40006800000 */
[----:B------:R-:W-:Y:S01]  /*e450*/  FMNMX.FTZ R86, R78, R63, !PT ;  /* 0x0000003f4e567209 */ /* 0x000fe20007810000 */
[--C-:B------:R-:W-:Y:S01]  /*e460*/  FFMA.FTZ R63, R48, UR11, -R55.reuse ;  /* 0x0000000b303f7c23 */ /* 0x100fe20008010837 */
[----:B------:R-:W-:Y:S01]  /*e470*/  FSEL R48, R71, -INF , !P4 ;  /* 0xff80000047307808 */ /* 0x000fe20006000000 */
[----:B------:R-:W-:Y:S01]  /*e480*/  FFMA.FTZ R71, R50, UR11, -R55 ;  /* 0x0000000b32477c23 */ /* 0x000fe20008010837 */
[----:B------:R-:W-:Y:S01]  /*e490*/  FMNMX.FTZ R86, R65, R86, !PT ;  /* 0x0000005641567209 */ /* 0x000fe20007810000 */
[----:B------:R-:W-:Y:S01]  /*e4a0*/  MUFU.EX2 R36, R36 ;  /* 0x0000002400247308 */ /* 0x000fe20000000800 */
[----:B------:R-:W-:-:S02]  /*e4b0*/  ISETP.GT.AND P5, PT, R83, 0x78, P1 ;  /* 0x000000785300780c */ /* 0x000fc40000fa4270 */
[----:B------:R-:W-:Y:S02]  /*e4c0*/  FMNMX.FTZ R67, R81, R86, !PT ;  /* 0x0000005651437209 */ /* 0x000fe40007810000 */
[----:B------:R-:W-:Y:S02]  /*e4d0*/  ISETP.GT.AND P1, PT, R83, 0x79, P1 ;  /* 0x000000795300780c */ /* 0x000fe40000f24270 */
[----:B------:R-:W-:Y:S01]  /*e4e0*/  FMNMX.FTZ R67, R82, R67, !PT ;  /* 0x0000004352437209 */ /* 0x000fe20007810000 */
[----:B------:R-:W-:Y:S01]  /*e4f0*/  MUFU.EX2 R38, R38 ;  /* 0x0000002600267308 */ /* 0x000fe20000000800 */
[----:B------:R-:W-:Y:S01]  /*e500*/  FSEL R83, R73, -INF , !P2 ;  /* 0xff80000049537808 */ /* 0x000fe20005000000 */
[----:B------:R-:W-:Y:S01]  /*e510*/  FFMA.FTZ R73, R76, UR11, -R55 ;  /* 0x0000000b4c497c23 */ /* 0x000fe20008010837 */
[----:B------:R-:W-:Y:S02]  /*e520*/  FMNMX.FTZ R50, R48, R67, !PT ;  /* 0x0000004330327209 */ /* 0x000fe40007810000 */
[----:B------:R-:W-:-:S02]  /*e530*/  ISETP.LT.OR P5, PT, R84, 0x79, P5 ;  /* 0x000000795400780c */ /* 0x000fc40002fa1670 */
[----:B------:R-:W-:Y:S01]  /*e540*/  FSEL R75, R75, -INF , !P3 ;  /* 0xff8000004b4b7808 */ /* 0x000fe20005800000 */
[----:B------:R0:W-:Y:S01]  /*e550*/  MUFU.EX2 R67, R71 ;  /* 0x0000004700437308 */ /* 0x0001e20000000800 */
[----:B------:R-:W-:Y:S02]  /*e560*/  FMNMX.FTZ R50, R83, R50, !PT ;  /* 0x0000003253327209 */ /* 0x000fe40007810000 */
[----:B------:R-:W-:Y:S02]  /*e570*/  ISETP.LT.OR P1, PT, R84, 0x7a, P1 ;  /* 0x0000007a5400780c */ /* 0x000fe40000f21670 */
[----:B------:R-:W-:Y:S02]  /*e580*/  FSEL R77, R77, -INF , !P5 ;  /* 0xff8000004d4d7808 */ /* 0x000fe40006800000 */
[----:B------:R-:W-:Y:S01]  /*e590*/  FMNMX.FTZ R50, R75, R50, !PT ;  /* 0x000000324b327209 */ /* 0x000fe20007810000 */
[----:B------:R-:W-:Y:S01]  /*e5a0*/  MUFU.EX2 R40, R40 ;  /* 0x0000002800287308 */ /* 0x000fe20000000800 */
[----:B------:R-:W-:-:S02]  /*e5b0*/  FSEL R80, R80, -INF , !P1 ;  /* 0xff80000050507808 */ /* 0x000fc40004800000 */
[----:B------:R-:W-:-:S04]  /*e5c0*/  FMNMX.FTZ R69, R77, R50, !PT ;  /* 0x000000324d457209 */ /* 0x000fc80007810000 */
[----:B------:R-:W-:Y:S01]  /*e5d0*/  FMNMX.FTZ R50, R80, R69, !PT ;  /* 0x0000004550327209 */ /* 0x000fe20007810000 */
[----:B------:R-:W-:Y:S04]  /*e5e0*/  MUFU.EX2 R42, R42 ;  /* 0x0000002a002a7308 */ /* 0x000fe80000000800 */
[----:B0-----:R-:W0:Y:S04]  /*e5f0*/  SHFL.BFLY PT, R71, R50, 0x2, 0x1f ;  /* 0x0c401f0032477f89 */ /* 0x001e2800000e0000 */
[----:B------:R0:W-:Y:S08]  /*e600*/  MUFU.EX2 R69, R56 ;  /* 0x0000003800457308 */ /* 0x0001f00000000800 */
[----:B------:R-:W-:Y:S08]  /*e610*/  MUFU.EX2 R44, R44 ;  /* 0x0000002c002c7308 */ /* 0x000ff00000000800 */
[----:B------:R-:W-:Y:S01]  /*e620*/  MUFU.EX2 R46, R46 ;  /* 0x0000002e002e7308 */ /* 0x000fe20000000800 */
[----:B0-----:R-:W-:Y:S01]  /*e630*/  FMNMX.FTZ R56, R50, R71, !PT ;  /* 0x0000004732387209 */ /* 0x001fe20007810000 */
[--C-:B------:R-:W-:Y:S01]  /*e640*/  FFMA.FTZ R71, R72, UR11, -R55.reuse ;  /* 0x0000000b48477c23 */ /* 0x100fe20008010837 */
[----:B------:R-:W-:Y:S01]  /*e650*/  FSEL R50, R30, RZ, P6 ;  /* 0x000000ff1e327208 */ /* 0x000fe20003000000 */
[--C-:B------:R-:W-:Y:S01]  /*e660*/  FFMA.FTZ R72, R74, UR11, -R55.reuse ;  /* 0x0000000b4a487c23 */ /* 0x100fe20008010837 */
[----:B------:R-:W-:Y:S01]  /*e670*/  FFMA.FTZ R55, R79, UR11, -R55 ;  /* 0x0000000b4f377c23 */ /* 0x000fe20008010837 */
[----:B------:R-:W0:Y:S02]  /*e680*/  SHFL.BFLY PT, R85, R56, 0x1, 0x1f ;  /* 0x0c201f0038557f89 */ /* 0x000e2400000e0000 */
[----:B------:R-:W-:Y:S01]  /*e690*/  MUFU.EX2 R63, R63 ;  /* 0x0000003f003f7308 */ /* 0x000fe20000000800 */
[----:B------:R-:W-:-:S04]  /*e6a0*/  FADD.FTZ R50, -R50, R11 ;  /* 0x0000000b32327221 */ /* 0x000fc80000010100 */
[----:B------:R-:W-:-:S03]  /*e6b0*/  FMUL.FTZ R11, R50, UR11 ;  /* 0x0000000b320b7c20 */ /* 0x000fc60008410000 */
[----:B------:R-:W-:Y:S08]  /*e6c0*/  MUFU.EX2 R52, R52 ;  /* 0x0000003400347308 */ /* 0x000ff00000000800 */
[----:B------:R-:W1:Y:S01]  /*e6d0*/  MUFU.EX2 R11, R11 ;  /* 0x0000000b000b7308 */ /* 0x000e620000000800 */
[----:B0-----:R-:W-:-:S07]  /*e6e0*/  FMNMX.FTZ R56, R56, R85, !PT ;  /* 0x0000005538387209 */ /* 0x001fce0007810000 */
        /* <DEDUP_REMOVED lines=14> */
[----:B-1----:R-:W-:Y:S01]  /*e7d0*/  FFMA.FTZ R24, R11, R5, R13 ;  /* 0x000000050b187223 */ /* 0x002fe2000001000d */
[----:B------:R-:W-:Y:S01]  /*e7e0*/  FMUL.FTZ R17, R17, UR11 ;  /* 0x0000000b11117c20 */ /* 0x000fe20008410000 */
[--C-:B------:R-:W-:Y:S01]  /*e7f0*/  FFMA.FTZ R27, R27, UR11, -R76.reuse ;  /* 0x0000000b1b1b7c23 */ /* 0x100fe2000801084c */
[----:B------:R-:W-:Y:S01]  /*e800*/  FFMA.FTZ R19, R39, UR11, -R76 ;  /* 0x0000000b27137c23 */ /* 0x000fe2000801084c */
[----:B------:R-:W-:Y:S01]  /*e810*/  FADD.FTZ R5, R15, R24 ;  /* 0x000000180f057221 */ /* 0x000fe20000010000 */
[--C-:B------:R-:W-:Y:S01]  /*e820*/  FFMA.FTZ R79, R29, UR11, -R76.reuse ;  /* 0x0000000b1d4f7c23 */ /* 0x100fe2000801084c */
[----:B------:R-:W-:Y:S01]  /*e830*/  MUFU.EX2 R50, R50 ;  /* 0x0000003200327308 */ /* 0x000fe20000000800 */
[--C-:B------:R-:W-:Y:S01]  /*e840*/  FFMA.FTZ R21, R31, UR11, -R76.reuse ;  /* 0x0000000b1f157c23 */ /* 0x100fe2000801084c */
[----:B------:R-:W-:Y:S01]  /*e850*/  FADD.FTZ R5, R18, R5 ;  /* 0x0000000512057221 */ /* 0x000fe20000010000 */
[--C-:B------:R-:W-:Y:S01]  /*e860*/  FFMA.FTZ R31, R47, UR11, -R76.reuse ;  /* 0x0000000b2f1f7c23 */ /* 0x100fe2000801084c */
[--C-:B------:R-:W-:Y:S01]  /*e870*/  FFMA.FTZ R33, R33, UR11, -R76.reuse ;  /* 0x0000000b21217c23 */ /* 0x100fe2000801084c */
[--C-:B------:R-:W-:Y:S01]  /*e880*/  FFMA.FTZ R35, R35, UR11, -R76.reuse ;  /* 0x0000000b23237c23 */ /* 0x100fe2000801084c */
[----:B------:R-:W-:Y:S01]  /*e890*/  FADD.FTZ R5, R20, R5 ;  /* 0x0000000514057221 */ /* 0x000fe20000010000 */
        /* <DEDUP_REMOVED lines=15> */
[----:B------:R-:W-:-:S02]  /*e990*/  FFMA.FTZ R77, R77, UR11, -R76 ;  /* 0x0000000b4d4d7c23 */ /* 0x000fc4000801084c */
[----:B------:R-:W3:Y:S01]  /*e9a0*/  MUFU.EX2 R84, R84 ;  /* 0x0000005400547308 */ /* 0x000ee20000000800 */
        /* <DEDUP_REMOVED lines=8> */
[----:B---3--:R-:W-:Y:S01]  /*ea30*/  FADD.FTZ R47, R84, R39 ;  /* 0x00000027542f7221 */ /* 0x008fe20000010000 */
[----:B------:R-:W-:Y:S01]  /*ea40*/  FADD.FTZ R4, R28, R5 ;  /* 0x000000051c047221 */ /* 0x000fe20000010000 */
[--C-:B------:R-:W-:Y:S01]  /*ea50*/  FFMA.FTZ R39, R57, UR11, -R76.reuse ;  /* 0x0000000b39277c23 */ /* 0x100fe2000801084c */
[----:B------:R-:W-:Y:S02]  /*ea60*/  FFMA.FTZ R57, R83, UR11, -R76 ;  /* 0x0000000b53397c23 */ /* 0x000fe4000801084c */
[----:B------:R-:W-:Y:S02]  /*ea70*/  FADD.FTZ R5, R45, R4 ;  /* 0x000000042d057221 */ /* 0x000fe40000010000 */
[----:B------:R-:W3:Y:S01]  /*ea80*/  MUFU.EX2 R27, R27 ;  /* 0x0000001b001b7308 */ /* 0x000ee20000000800 */
[----:B0-----:R-:W-:Y:S01]  /*ea90*/  FADD.FTZ R24, R22, R47 ;  /* 0x0000002f16187221 */ /* 0x001fe20000010000 */
[----:B------:R-:W-:Y:S01]  /*eaa0*/  FADD.FTZ R5, R32, R5 ;  /* 0x0000000520057221 */ /* 0x000fe20000010000 */
[--C-:B------:R-:W-:Y:S01]  /*eab0*/  FFMA.FTZ R47, R61, UR11, -R76.reuse ;  /* 0x0000000b3d2f7c23 */ /* 0x100fe2000801084c */
[--C-:B------:R-:W-:Y:S01]  /*eac0*/  FFMA.FTZ R61, R78, UR11, -R76.reuse ;  /* 0x0000000b4e3d7c23 */ /* 0x100fe2000801084c */
[----:B------:R-:W-:Y:S01]  /*ead0*/  FFMA.FTZ R76, R80, UR11, -R76 ;  /* 0x0000000b504c7c23 */ /* 0x000fe2000801084c */
[----:B------:R-:W-:-:S02]  /*eae0*/  FADD.FTZ R5, R34, R5 ;  /* 0x0000000522057221 */ /* 0x000fc40000010000 */
        /* <DEDUP_REMOVED lines=10> */
[----:B------:R-:W-:-:S06]  /*eb90*/  FADD.FTZ R5, R44, R5 ;  /* 0x000000052c057221 */ /* 0x000fcc0000010000 */
        /* <DEDUP_REMOVED lines=13> */
[----:B-1----:R-:W-:Y:S01]  /*ec70*/  FADD.FTZ R49, R43, R24 ;  /* 0x000000182b317221 */ /* 0x002fe20000010000 */
[----:B------:R-:W-:-:S04]  /*ec80*/  FADD.FTZ R24, R46, R5 ;  /* 0x000000052e187221 */ /* 0x000fc80000010000 */
[----:B------:R-:W-:Y:S02]  /*ec90*/  FADD.FTZ R24, R63, R24 ;  /* 0x000000183f187221 */ /* 0x000fe40000010000 */
        /* <DEDUP_REMOVED lines=53> */
[----:B---3--:R-:W-:-:S03]  /*eff0*/  FADD.FTZ R5, R55, R24 ;  /* 0x0000001837057221 */ /* 0x008fc60000010000 */
[----:B0-----:R-:W-:Y:S01]  /*f000*/  FADD.FTZ R4, R76, R49 ;  /* 0x000000314c047221 */ /* 0x001fe20000010000 */
[----:B------:R-:W-:Y:S06]  /*f010*/  @!P0 BRA `(.L_x_10930) ;  /* 0x0000000000048947 */ /* 0x000fec0003800000 */
[----:B------:R-:W-:Y:S01]  /*f020*/  BPT.TRAP 0x1 ;  /* 0x000000040000795c */ /* 0x000fe20000300000 */
.L_x_10930:
[----:B------:R-:W0:Y:S01]  /*f030*/  S2UR UR10, SR_CgaCtaId ;  /* 0x00000000000a79c3 */ /* 0x000e220000008800 */
[----:B------:R-:W-:Y:S01]  /*f040*/  ULEA UR7, UR7, UR38, 0x3 ;  /* 0x0000002607077291 */ /* 0x000fe2000f8e183f */
[----:B------:R-:W-:Y:S01]  /*f050*/  F2FP.BF16.F32.PACK_AB R49, R85, R50 ;  /* 0x000000325531723e */ /* 0x000fe200000010ff */
[----:B------:R-:W-:Y:S01]  /*f060*/  UMOV UR30, UR5 ;  /* 0x00000005001e7c82 */ /* 0x000fe20008000000 */
[----:B------:R-:W-:Y:S01]  /*f070*/  F2FP.BF16.F32.PACK_AB R48, R15, R13 ;  /* 0x0000000d0f30723e */ /* 0x000fe200000010ff */
[----:B------:R-:W-:Y:S01]  /*f080*/  UIADD3 UR7, UR7, 0x2d860, URZ ;  /* 0x0002d86007077890 */ /* 0x000fe2000fffe03f */
        /* <DEDUP_REMOVED lines=34> */
[----:B------:R0:W-:Y:S01]  /*f2b0*/  STSM.16.M88.4 [R140], R24 ;  /* 0x000000188c007844 */ /* 0x0001e20000000200 */
[----:B------:R-:W-:Y:S01]  /*f2c0*/  F2FP.BF16.F32.PACK_AB R15, R87, R37 ;  /* 0x00000025570f723e */ /* 0x000fe200000010ff */
[----:B------:R-:W-:Y:S01]  /*f2d0*/  FMUL.FTZ R113, R113, R11 ;  /* 0x0000000b71717220 */ /* 0x000fe20000410000 */
[----:B------:R-:W-:Y:S01]  /*f2e0*/  F2FP.BF16.F32.PACK_AB R20, R58, R69 ;  /* 0x000000453a14723e */ /* 0x000fe200000010ff */
[----:B------:R-:W-:Y:S01]  /*f2f0*/  STSM.16.M88.4 [R6], R32 ;  /* 0x0000002006007844 */ /* 0x000fe20000000200 */
[----:B------:R-:W-:Y:S01]  /*f300*/  F2FP.BF16.F32.PACK_AB R21, R86, R39 ;  /* 0x000000275615723e */ /* 0x000fe200000010ff */
[----:B------:R-:W-:Y:S01]  /*f310*/  FMUL.FTZ R116, R116, R11 ;  /* 0x0000000b74747220 */ /* 0x000fe20000410000 */
[----:B------:R-:W-:Y:S01]  /*f320*/  F2FP.BF16.F32.PACK_AB R22, R62, R60 ;  /* 0x0000003c3e16723e */ /* 0x000fe200000010ff */
[----:B------:R-:W-:Y:S01]  /*f330*/  STSM.16.M88.4 [R3], R40 ;  /* 0x0000002803007844 */ /* 0x000fe20000000200 */
[----:B------:R-:W-:Y:S01]  /*f340*/  F2FP.BF16.F32.PACK_AB R23, R61, R47 ;  /* 0x0000002f3d17723e */ /* 0x000fe200000010ff */
[----:B------:R-:W-:Y:S01]  /*f350*/  FMUL.FTZ R117, R117, R11 ;  /* 0x0000000b75757220 */ /* 0x000fe20000410000 */
[----:B------:R-:W-:Y:S01]  /*f360*/  F2FP.BF16.F32.PACK_AB R64, R66, R64 ;  /* 0x000000404240723e */ /* 0x000fe200000010ff */
[----:B------:R1:W-:Y:S01]  /*f370*/  STSM.16.M88.4 [R0+0x27800], R12 ;  /* 0x0278000c00007844 */ /* 0x0003e20000000200 */
[----:B------:R-:W-:Y:S01]  /*f380*/  F2FP.BF16.F32.PACK_AB R65, R65, R53 ;  /* 0x000000354141723e */ /* 0x000fe200000010ff */
[-C--:B------:R-:W-:Y:S01]  /*f390*/  FMUL.FTZ R120, R120, R11.reuse ;  /* 0x0000000b78787220 */ /* 0x080fe20000410000 */
[----:B------:R-:W-:Y:S01]  /*f3a0*/  F2FP.BF16.F32.PACK_AB R66, R70, R68 ;  /* 0x000000444642723e */ /* 0x000fe200000010ff */
[----:B------:R3:W-:Y:S01]  /*f3b0*/  STSM.16.M88.4 [R141], R20 ;  /* 0x000000148d007844 */ /* 0x0007e20000000200 */
[----:B------:R-:W-:Y:S01]  /*f3c0*/  F2FP.BF16.F32.PACK_AB R67, R59, R54 ;  /* 0x000000363b43723e */ /* 0x000fe200000010ff */
[----:B------:R-:W-:Y:S01]  /*f3d0*/  FMUL.FTZ R121, R121, R11 ;  /* 0x0000000b79797220 */ /* 0x000fe20000410000 */
[----:B0-----:R-:W-:Y:S01]  /*f3e0*/  F2FP.BF16.F32.PACK_AB R24, R72, R71 ;  /* 0x000000474818723e */ /* 0x001fe200000010ff */
[----:B------:R-:W-:Y:S01]  /*f3f0*/  FMUL.FTZ R124, R124, R11 ;  /* 0x0000000b7c7c7220 */ /* 0x000fe20000410000 */
[----:B------:R-:W-:Y:S01]  /*f400*/  F2FP.BF16.F32.PACK_AB R25, R75, R57 ;  /* 0x000000394b19723e */ /* 0x000fe200000010ff */
[----:B------:R3:W-:Y:S01]  /*f410*/  STSM.16.M88.4 [R6+0x6000], R64 ;  /* 0x0060004006007844 */ /* 0x0007e20000000200 */
[----:B------:R-:W-:Y:S01]  /*f420*/  F2FP.BF16.F32.PACK_AB R26, R55, R73 ;  /* 0x00000049371a723e */ /* 0x000fe200000010ff */
[----:B------:R-:W-:Y:S01]  /*f430*/  FMUL.FTZ R125, R125, R11 ;  /* 0x0000000b7d7d7220 */ /* 0x000fe20000410000 */
[----:B------:R-:W-:Y:S01]  /*f440*/  F2FP.BF16.F32.PACK_AB R27, R76, R77 ;  /* 0x0000004d4c1b723e */ /* 0x000fe200000010ff */
[-C--:B------:R-:W-:Y:S01]  /*f450*/  FMUL.FTZ R128, R128, R11.reuse ;  /* 0x0000000b80807220 */ /* 0x080fe20000410000 */
[----:B------:R-:W-:Y:S01]  /*f460*/  R2UR UR10, R146 ;  /* 0x00000000920a72ca */ /* 0x000fe200000e0000 */
        /* <DEDUP_REMOVED lines=17> */
[----:B------:R-:W-:Y:S01]  /*f580*/  ISETP.GT.AND P1, PT, R10, UR10, PT ;  /* 0x0000000a0a007c0c */ /* 0x000fe2000bf24270 */
        /* <DEDUP_REMOVED lines=18> */
[----:B-1----:R-:W-:Y:S02]  /*f6b0*/  IMAD.MOV.U32 R12, RZ, RZ, R56 ;  /* 0x000000ffff0c7224 */ /* 0x002fe400078e0038 */
[----:B------:R-:W-:Y:S01]  /*f6c0*/  IMAD.MOV.U32 R11, RZ, RZ, R30 ;  /* 0x000000ffff0b7224 */ /* 0x000fe200078e001e */
[----:B0-----:R-:W-:Y:S01]  /*f6d0*/  NOP ;  /* 0x0000000000007918 */ /* 0x001fe20000000000 */
[----:B---3--:R-:W-:Y:S05]  /*f6e0*/  @P1 BRA `(.L_x_10931) ;  /* 0xffffffc400a01947 */ /* 0x008fea000383ffff */
.L_x_10912:
[----:B------:R-:W-:Y:S06]  /*f6f0*/  BAR.ARV 0x8, 0x200 ;  /* 0x0208000000007b1d */ /* 0x000fec0000002000 */
[----:B------:R-:W-:Y:S05]  /*f700*/  @!P0 BRA `(.L_x_10932) ;  /* 0x0000000000048947 */ /* 0x000fea0003800000 */
[----:B------:R-:W-:Y:S01]  /*f710*/  BPT.TRAP 0x1 ;  /* 0x000000040000795c */ /* 0x000fe20000300000 */
.L_x_10932:
[----:B------:R-:W-:Y:S01]  /*f720*/  ULEA UR6, UR4, UR38, 0x3 ;  /* 0x0000002604067291 */ /* 0x000fe2000f8e183f */
[----:B0-----:R-:W-:-:S05]  /*f730*/  IMAD.U32 R0, RZ, RZ, UR5 ;  /* 0x00000005ff007e24 */ /* 0x001fca000f8e00ff */
[----:B------:R-:W-:-:S04]  /*f740*/  SHF.L.U32 R0, R0, 0x1f, RZ ;  /* 0x0000001f00007819 */ /* 0x000fc800000006ff */
[----:B------:R0:W1:Y:S01]  /*f750*/  SYNCS.PHASECHK.TRANS64.TRYWAIT P1, [UR6+0x2d850], R0 ;  /* 0x02d85000ff0075a7 */ /* 0x0000620008020146 */
[----:B------:R-:W-:Y:S05]  /*f760*/  @!P0 BRA `(.L_x_10933) ;  /* 0x0000000000048947 */ /* 0x000fea0003800000 */
[----:B------:R-:W-:Y:S01]  /*f770*/  BPT.TRAP 0x1 ;  /* 0x000000040000795c */ /* 0x000fe20000300000 */
.L_x_10933:
[----:B-1----:R-:W-:Y:S05]  /*f780*/  @P1 BRA `(.L_x_10934) ;  /* 0x0000000000081947 */ /* 0x002fea0003800000 */
[----:B------:R-:W1:Y:S02]  /*f790*/  SYNCS.PHASECHK.TRANS64.TRYWAIT P1, [UR6+0x2d850], R0 ;  /* 0x02d85000ff0075a7 */ /* 0x000e640008020146 */
[----:B-1----:R-:W-:Y:S05]  /*f7a0*/  @!P1 BRA `(.L_x_10935) ;  /* 0x0000006000349947 */ /* 0x002fea0003800000 */
.L_x_10934:
[----:B------:R-:W-:Y:S01]  /*f7b0*/  UIADD3 UR38, UR38, 0x400, URZ ;  /* 0x0000040026267890 */ /* 0x000fe2000fffe03f */
[----:B------:R-:W-:Y:S01]  /*f7c0*/  R2UR UR5, R145 ;  /* 0x00000000910572ca */ /* 0x000fe200000e0000 */
[----:B------:R-:W-:Y:S01]  /*f7d0*/  WARPGROUP.ARRIVE ;  /* 0x00000000000079c5 */ /* 0x000fe20000000000 */
[----:B------:R-:W-:Y:S01]  /*f7e0*/  UMOV UR13, 0x40000040 ;  /* 0x40000040000d7882 */ /* 0x000fe20000000000 */
[----:B------:R-:W-:Y:S01]  /*f7f0*/  USHF.R.U32.HI UR38, URZ, 0x4, UR38 ;  /* 0x000000043f267899 */ /* 0x000fe20008011626 */
[----:B01----:R-:W0:Y:S01]  /*f800*/  SHFL.BFLY PT, R0, R5, 0x2, 0x1f ;  /* 0x0c401f0005007f89 */ /* 0x003e2200000e0000 */
[----:B------:R-:W-:Y:S01]  /*f810*/  UMOV UR15, 0x80000020 ;  /* 0x80000020000f7882 */ /* 0x000fe20000000000 */
[----:B------:R-:W-:Y:S01]  /*f820*/  IMAD.MOV.U32 R6, RZ, RZ, RZ ;  /* 0x000000ffff067224 */ /* 0x000fe200078e00ff */
[----:B------:R-:W-:Y:S01]  /*f830*/  ULOP3.LUT UR38, UR38, 0x3fff, URZ, 0xc0, !UPT ;  /* 0x00003fff26267892 */ /* 0x000fe2000f8ec03f */
[----:B------:R-:W1:Y:S01]  /*f840*/  SHFL.BFLY PT, R3, R4, 0x2, 0x1f ;  /* 0x0c401f0004037f89 */ /* 0x000e6200000e0000 */
[----:B------:R-:W-:-:S02]  /*f850*/  IMAD.U32 R10, RZ, RZ, UR11 ;  /* 0x0000000bff0a7e24 */ /* 0x000fc4000f8e00ff */
        /* <DEDUP_REMOVED lines=8> */
[----:B0-----:R-:W-:Y:S01]  /*f8e0*/  FADD.FTZ R0, R0, R5 ;  /* 0x0000000500007221 */ /* 0x001fe20000010000 */
[----:B------:R-:W-:Y:S01]  /*f8f0*/  UMOV UR13, 0x40000040 ;  /* 0x40000040000d7882 */ /* 0x000fe20000000000 */
[----:B------:R-:W-:Y:S01]  /*f900*/  UMOV UR15, 0x80000020 ;  /* 0x80000020000f7882 */ /* 0x000fe20000000000 */
[----:B------:R-:W-:-:S02]  /*f910*/  IMAD.U32 R5, RZ, RZ, UR11 ;  /* 0x0000000bff057e24 */ /* 0x000fc4000f8e00ff */
[----:B-1----:R-:W-:Y:S02]  /*f920*/  FADD.FTZ R2, R3, R4 ;  /* 0x0000000403027221 */ /* 0x002fe40000010000 */
[----:B------:R-:W0:Y:S04]  /*f930*/  SHFL.BFLY PT, R3, R0, 0x1, 0x1f ;  /* 0x0c201f0000037f89 */ /* 0x000e2800000e0000 */
[----:B------:R-:W1:Y:S01]  /*f940*/  SHFL.BFLY PT, R7, R2, 0x1, 0x1f ;  /* 0x0c201f0002077f89 */ /* 0x000e6200000e0000 */
[----:B0-----:R-:W-:Y:S01]  /*f950*/  FADD.FTZ R8, R0, R3 ;  /* 0x0000000300087221 */ /* 0x001fe20000010000 */
[----:B------:R-:W-:Y:S02]  /*f960*/  IMAD.MOV.U32 R3, RZ, RZ, RZ ;  /* 0x000000ffff037224 */ /* 0x000fe400078e00ff */
[----:B------:R-:W-:-:S02]  /*f970*/  IMAD.MOV.U32 R0, RZ, RZ, -0x800000 ;  /* 0xff800000ff007424 */ /* 0x000fc400078e00ff */
        /* <DEDUP_REMOVED lines=60> */
[----:B0--34-:R-:W-:Y:S05]  /*fd40*/  @!P0 BRA `(.L_x_10936) ;  /* 0x0000000000048947 */ /* 0x019fea0003800000 */
[----:B------:R-:W-:Y:S01]  /*fd50*/  BPT.TRAP 0x1 ;  /* 0x000000040000795c */ /* 0x000fe20000300000 */
.L_x_10936:
        /* <DEDUP_REMOVED lines=53> */
.L_x_10858:
[----:B------:R-:W-:Y:S05]  /*100b0*/  @P0 BRA `(.L_x_10937) ;  /* 0x0000001000940947 */ /* 0x000fea0003800000 */
[----:B------:R-:W3:Y:S01]  /*100c0*/  LDL R4, [R1+0x4] ;  /* 0x0000040001047983 */ /* 0x000ee20000100800 */
[----:B------:R-:W0:Y:S01]  /*100d0*/  LDC R7, c[0x0][0xbe8] ;  /* 0x0002fa00ff077b82 */ /* 0x000e220000000800 */
[----:B------:R-:W-:Y:S01]  /*100e0*/  ULDC.64 UR8, c[0x0][0xbd0] ;  /* 0x0002f40000087ab9 */ /* 0x000fe20000000a00 */
[----:B------:R-:W-:Y:S01]  /*100f0*/  BSSY B0, `(.L_x_10938) ;  /* 0x00000d5000007945 */ /* 0x000fe20003800000 */
[----:B------:R-:W1:Y:S01]  /*10100*/  S2R R3, SR_TID.X ;  /* 0x0000000000037919 */ /* 0x000e620000002100 */
[----:B------:R-:W4:Y:S04]  /*10110*/  S2R R21, SR_CTAID.X ;  /* 0x0000000000157919 */ /* 0x000f280000002500 */
[----:B------:R-:W5:Y:S08]  /*10120*/  S2UR UR12, SR_CTAID.Z ;  /* 0x00000000000c79c3 */ /* 0x000f700000002700 */
[----:B------:R-:W2:Y:S08]  /*10130*/  LDC.64 R14, c[0x0][0xbd8] ;  /* 0x0002f600ff0e7b82 */ /* 0x000eb00000000a00 */
[----:B------:R-:W-:Y:S01]  /*10140*/  BAR.SYNC.DEFER_BLOCKING 0x1, 0x180 ;  /* 0x0046000000007b1d */ /* 0x000fe20000010000 */
[----:B0-----:R-:W-:-:S07]  /*10150*/  ISETP.NE.AND P0, PT, R7, 0x1, PT ;  /* 0x000000010700780c */ /* 0x001fce0003f05270 */
[----:B------:R-:W0:Y:S01]  /*10160*/  S2UR UR11, SR_CTAID.Y ;  /* 0x00000000000b79c3 */ /* 0x000e220000002600 */
[----:B-----5:R-:W-:-:S07]  /*10170*/  USHF.R.S32.HI UR10, URZ, 0x1f, UR12 ;  /* 0x0000001f3f0a7899 */ /* 0x020fce000801140c */
[----:B------:R-:W0:Y:S08]  /*10180*/  LDC R20, c[0x0][0xc50] ;  /* 0x00031400ff147b82 */ /* 0x000e300000000800 */
[----:B------:R-:W5:Y:S08]  /*10190*/  LDC.64 R18, c[0x0][0xb40] ;  /* 0x0002d000ff127b82 */ /* 0x000f700000000a00 */
[----:B------:R-:W5:Y:S08]  /*101a0*/  @P0 LDC R16, c[0x0][0xbf0] ;  /* 0x0002fc00ff100b82 */ /* 0x000f700000000800 */
[----:B------:R-:W5:Y:S08]  /*101b0*/  @P0 LDC R25, c[0x0][0xbec] ;  /* 0x0002fb00ff190b82 */ /* 0x000f700000000800 */
[----:B------:R-:W5:Y:S01]  /*101c0*/  @P0 LDC R22, c[0x0][0xbf0] ;  /* 0x0002fc00ff160b82 */ /* 0x000f620000000800 */
[----:B---3--:R-:W-:Y:S01]  /*101d0*/  R2UR UR13, R4 ;  /* 0x00000000040d72ca */ /* 0x008fe200000e0000 */
[----:B-1----:R-:W-:-:S05]  /*101e0*/  VIADD R4, R3, 0xffffff80 ;  /* 0xffffff8003047836 */ /* 0x002fca0000000000 */
[----:B------:R-:W-:-:S04]  /*101f0*/  SHF.R.S32.HI R5, RZ, 0x1f, R4 ;  /* 0x0000001fff057819 */ /* 0x000fc80000011404 */
[CC--:B------:R-:W-:Y:S02]  /*10200*/  LEA.HI R8, R5.reuse, R4.reuse, RZ, 0x7 ;  /* 0x0000000405087211 */ /* 0x0c0fe400078f38ff */
[----:B------:R-:W-:Y:S01]  /*10210*/  LEA.HI R9, R5, R4, RZ, 0x2 ;  /* 0x0000000405097211 */ /* 0x000fe200078f10ff */
[----:B------:R-:W-:Y:S01]  /*10220*/  USHF.R.S32.HI UR7, URZ, 0x1f, UR13 ;  /* 0x0000001f3f077899 */ /* 0x000fe2000801140d */
[----:B------:R-:W-:Y:S01]  /*10230*/  LOP3.LUT R3, R8, 0xffffff80, RZ, 0xc0, !PT ;  /* 0xffffff8008037812 */ /* 0x000fe200078ec0ff */
[----:B------:R-:W-:Y:S01]  /*10240*/  UIMAD.WIDE.U32 UR4, UR13, UR8, URZ ;  /* 0x000000080d0472a5 */ /* 0x000fe2000f8e003f */
[----:B------:R-:W-:Y:S01]  /*10250*/  SHF.R.S32.HI R8, RZ, 0x7, R8 ;  /* 0x00000007ff087819 */ /* 0x000fe20000011408 */
[----:B------:R-:W-:Y:S01]  /*10260*/  UIMAD UR6, UR7, UR8, URZ ;  /* 0x00000008070672a4 */ /* 0x000fe2000f8e023f */
[----:B------:R-:W-:Y:S01]  /*10270*/  LOP3.LUT R9, R9, 0xfffffffc, RZ, 0xc0, !PT ;  /* 0xfffffffc09097812 */ /* 0x000fe200078ec0ff */
[----:B------:R-:W-:Y:S02]  /*10280*/  IMAD.IADD R3, R4, 0x1, -R3 ;  /* 0x0000000104037824 */ /* 0x000fe400078e0a03 */
[----:B------:R-:W-:Y:S01]  /*10290*/  IMAD.HI R5, R8, 0x55555556, RZ ;  /* 0x5555555608057827 */ /* 0x000fe200078e02ff */
[----:B------:R-:W-:-:S02]  /*102a0*/  UIMAD UR6, UR13, UR9, UR6 ;  /* 0x000000090d0672a4 */ /* 0x000fc4000f8e0206 */
[----:B------:R-:W-:Y:S01]  /*102b0*/  SHF.R.S32.HI R10, RZ, 0x1f, R3 ;  /* 0x0000001fff0a7819 */ /* 0x000fe20000011403 */
[----:B------:R-:W-:Y:S01]  /*102c0*/  IMAD.IADD R13, R4, 0x1, -R9 ;  /* 0x00000001040d7824 */ /* 0x000fe200078e0a09 */
[----:B------:R-:W-:Y:S01]  /*102d0*/  LEA.HI R5, R5, R5, RZ, 0x1 ;  /* 0x0000000505057211 */ /* 0x000fe200078f08ff */
[----:B------:R-:W-:Y:S01]  /*102e0*/  UIADD3 UR6, UR5, UR6, URZ ;  /* 0x0000000605067290 */ /* 0x000fe2000fffe03f */
[CC--:B------:R-:W-:Y:S01]  /*102f0*/  LEA.HI R6, R10.reuse, R3.reuse, RZ, 0x2 ;  /* 0x000000030a067211 */ /* 0x0c0fe200078f10ff */
[----:B------:R-:W-:Y:S01]  /*10300*/  ULDC.64 UR8, c[0x0][0xb38] ;  /* 0x0002ce0000087ab9 */ /* 0x000fe20000000a00 */
[----:B------:R-:W-:Y:S01]  /*10310*/  LEA.HI R10, R10, R3, RZ, 0x5 ;  /* 0x000000030a0a7211 */ /* 0x000fe200078f28ff */
[----:B------:R-:W-:Y:S01]  /*10320*/  IMAD R9, R5, -0x3, R8 ;  /* 0xfffffffd05097824 */ /* 0x000fe200078e0208 */
[--C-:B------:R-:W-:Y:S01]  /*10330*/  SHF.R.S32.HI R11, RZ, 0x2, R6.reuse ;  /* 0x00000002ff0b7819 */ /* 0x100fe20000011406 */
[----:B------:R-:W-:Y:S01]  /*10340*/  UIMAD UR7, UR7, UR8, URZ ;  /* 0x00000008070772a4 */ /* 0x000fe2000f8e023f */
[----:B------:R-:W-:Y:S01]  /*10350*/  SHF.R.S32.HI R12, RZ, 0x1f, R6 ;  /* 0x0000001fff0c7819 */ /* 0x000fe20000011406 */
[----:B------:R-:W-:Y:S01]  /*10360*/  IMAD R17, RZ, RZ, -UR13 ;  /* 0x8000000dff117e24 */ /* 0x000fe2000f8e02ff */
[----:B------:R-:W-:-:S02]  /*10370*/  LEA.HI R5, R13, R13, RZ, 0x1 ;  /* 0x0000000d0d057211 */ /* 0x000fc400078f08ff */
[----:B------:R-:W-:Y:S01]  /*10380*/  LEA.HI R12, R12, R11, RZ, 0x3 ;  /* 0x0000000b0c0c7211 */ /* 0x000fe200078f18ff */
[----:B0-----:R-:W-:Y:S01]  /*10390*/  IMAD R23, R20, R17, UR11 ;  /* 0x0000000b14177e24 */ /* 0x001fe2000f8e0211 */
[----:B------:R-:W-:Y:S02]  /*103a0*/  LOP3.LUT R8, R5, 0x1ffffffe, RZ, 0xc0, !PT ;  /* 0x1ffffffe05087812 */ /* 0x000fe400078ec0ff */
[----:B------:R-:W-:Y:S02]  /*103b0*/  LOP3.LUT R12, R12, 0xfffffff8, RZ, 0xc0, !PT ;  /* 0xfffffff80c0c7812 */ /* 0x000fe400078ec0ff */
[----:B------:R-:W-:Y:S02]  /*103c0*/  SHF.R.S32.HI R5, RZ, 0x5, R10 ;  /* 0x00000005ff057819 */ /* 0x000fe4000001140a */
[----:B------:R-:W-:Y:S01]  /*103d0*/  LOP3.LUT R6, R6, 0x7ffffffc, RZ, 0xc0, !PT ;  /* 0x7ffffffc06067812 */ /* 0x000fe200078ec0ff */
[----:B------:R-:W-:Y:S02]  /*103e0*/  IMAD.IADD R4, R11, 0x1, -R12 ;  /* 0x000000010b047824 */ /* 0x000fe400078e0a0c */
[----:B------:R-:W-:-:S02]  /*103f0*/  IMAD.IADD R11, R13, 0x1, -R8 ;  /* 0x000000010d0b7824 */ /* 0x000fc400078e0a08 */
[----:B------:R-:W0:Y:S01]  /*10400*/  @P0 LDC R13, c[0x0][0xbec] ;  /* 0x0002fb00ff0d0b82 */ /* 0x000e220000000800 */
[----:B------:R-:W-:Y:S02]  /*10410*/  IMAD R8, R5, 0x10, R4 ;  /* 0x0000001005087824 */ /* 0x000fe400078e0204 */
[----:B------:R-:W-:Y:S02]  /*10420*/  IMAD.U32 R5, RZ, RZ, UR5 ;  /* 0x00000005ff057e24 */ /* 0x000fe4000f8e00ff */
[----:B------:R-:W-:Y:S02]  /*10430*/  IMAD R10, R9, 0x40, R8 ;  /* 0x00000040090a7824 */ /* 0x000fe400078e0208 */
[----:B------:R-:W-:Y:S01]  /*10440*/  IMAD.U32 R4, RZ, RZ, UR4 ;  /* 0x00000004ff047e24 */ /* 0x000fe2000f8e00ff */
[----:B------:R-:W-:Y:S01]  /*10450*/  UIMAD.WIDE.U32 UR4, UR13, UR8, URZ ;  /* 0x000000080d0472a5 */ /* 0x000fe2000f8e003f */
[----:B------:R-:W-:Y:S01]  /*10460*/  IMAD.U32 R5, RZ, RZ, UR6 ;  /* 0x00000006ff057e24 */ /* 0x000fe2000f8e00ff */
[----:B------:R-:W-:Y:S01]  /*10470*/  UIMAD UR6, UR13, UR9, UR7 ;  /* 0x000000090d0672a4 */ /* 0x000fe2000f8e0207 */
[----:B--2---:R-:W-:-:S02]  /*10480*/  IMAD R12, R14, UR10, RZ ;  /* 0x0000000a0e0c7c24 */ /* 0x004fc4000f8e02ff */
[----:B------:R-:W-:Y:S01]  /*10490*/  IMAD R8, R11, 0x8, R10 ;  /* 0x000000080b087824 */ /* 0x000fe200078e020a */
[----:B------:R-:W-:Y:S01]  /*104a0*/  UIADD3 UR6, UR5, UR6, URZ ;  /* 0x0000000605067290 */ /* 0x000fe2000fffe03f */
[----:B------:R-:W-:Y:S01]  /*104b0*/  IMAD R15, R15, UR12, R12 ;  /* 0x0000000c0f0f7c24 */ /* 0x000fe2000f8e020c */
[----:B------:R-:W-:Y:S01]  /*104c0*/  ULDC.64 UR8, c[0x0][0xb28] ;  /* 0x0002ca0000087ab9 */ /* 0x000fe20000000a00 */
[----:B----4-:R-:W-:Y:S02]  /*104d0*/  IMAD R12, R21, 0xc0, R8 ;  /* 0x000000c0150c7824 */ /* 0x010fe400078e0208 */
[----:B------:R-:W-:-:S04]  /*104e0*/  IMAD.WIDE.U32 R4, R14, UR12, R4 ;  /* 0x0000000c0e047c25 */ /* 0x000fc8000f8e0004 */
[----:B------:R-:W-:Y:S02]  /*104f0*/  IMAD.U32 R9, RZ, RZ, UR5 ;  /* 0x00000005ff097e24 */ /* 0x000fe4000f8e00ff */
[----:B0-----:R-:W-:-:S04]  /*10500*/  @P0 IMAD.HI.U32 R13, R12, R13, RZ ;  /* 0x0000000d0c0d0227 */ /* 0x001fc800078e00ff */
[----:B------:R-:W-:Y:S01]  /*10510*/  IMAD.U32 R8, RZ, RZ, UR4 ;  /* 0x00000004ff087e24 */ /* 0x000fe2000f8e00ff */
[----:B------:R-:W-:Y:S01]  /*10520*/  ULDC.64 UR4, c[0x0][0xbe0] ;  /* 0x0002f80000047ab9 */ /* 0x000fe20000000a00 */
[----:B------:R-:W-:Y:S01]  /*10530*/  IMAD.U32 R9, RZ, RZ, UR6 ;  /* 0x00000006ff097e24 */ /* 0x000fe2000f8e00ff */
[----:B------:R-:W-:Y:S01]  /*10540*/  ULDC.64 UR6, c[0x0][0xb48] ;  /* 0x0002d20000067ab9 */ /* 0x000fe20000000a00 */
[----:B-----5:R-:W-:Y:S02]  /*10550*/  IMAD R14, R18, UR10, RZ ;  /* 0x0000000a120e7c24 */ /* 0x020fe4000f8e02ff */
[----:B------:R-:W-:Y:S01]  /*10560*/  IMAD.MOV.U32 R11, RZ, RZ, R12 ;  /* 0x000000ffff0b7224 */ /* 0x000fe200078e000c */
[----:B------:R-:W-:Y:S01]  /*10570*/  @P0 SHF.R.U32.HI R11, RZ, R16, R13 ;  /* 0x00000010ff0b0219 */ /* 0x000fe2000001160d */
[----:B------:R-:W-:Y:S01]  /*10580*/  IMAD.IADD R5, R5, 0x1, R15 ;  /* 0x0000000105057824 */ /* 0x000fe200078e020f */
[----:B------:R-:W-:Y:S01]  /*10590*/  SHF.R.S32.HI R16, RZ, 0x1f, R23 ;  /* 0x0000001fff107819 */ /* 0x000fe20000011417 */
[----:B------:R-:W-:-:S02]  /*105a0*/  IMAD R15, R19, UR12, R14 ;  /* 0x0000000c130f7c24 */ /* 0x000fc4000f8e020e */
[----:B------:R-:W-:-:S04]  /*105b0*/  IMAD.WIDE.U32 R8, R18, UR12, R8 ;  /* 0x0000000c12087c25 */ /* 0x000fc8000f8e0008 */
[----:B------:R-:W-:-:S04]  /*105c0*/  @P0 IMAD.HI.U32 R25, R12, R25, RZ ;  /* 0x000000190c190227 */ /* 0x000fc800078e00ff */
        /* <DEDUP_REMOVED lines=10> */
[C---:B------:R-:W-:Y:S01]  /*10670*/  IMAD R16, R23.reuse, UR5, R14 ;  /* 0x0000000517107c24 */ /* 0x040fe2000f8e020e */
[----:B------:R-:W-:Y:S01]  /*10680*/  SHF.R.S32.HI R14, RZ, 0x1f, R13 ;  /* 0x0000001fff0e7819 */ /* 0x000fe2000001140d */
[----:B------:R-:W-:Y:S01]  /*10690*/  IMAD.WIDE.U32 R8, R23, UR6, R8 ;  /* 0x0000000617087c25 */ /* 0x000fe2000f8e0008 */
[----:B------:R-:W-:Y:S01]  /*106a0*/  ULDC.64 UR4, c[0x0][0xb30] ;  /* 0x0002cc0000047ab9 */ /* 0x000fe20000000a00 */
[----:B------:R-:W-:Y:S01]  /*106b0*/  ULDC.64 UR6, c[0x0][0xbc8] ;  /* 0x0002f20000067ab9 */ /* 0x000fe20000000a00 */
[----:B------:R-:W-:Y:S01]  /*106c0*/  IADD3.X R5, R15, R5, R16, P0, !PT ;  /* 0x000000050f057210 */ /* 0x000fe200007fe410 */
[----:B------:R-:W-:-:S02]  /*106d0*/  IMAD.MOV R18, RZ, RZ, -R13 ;  /* 0x000000ffff127224 */ /* 0x000fc400078e0a0d */
[--C-:B------:R-:W-:Y:S02]  /*106e0*/  IMAD R11, R7, R11, R12.reuse ;  /* 0x0000000b070b7224 */ /* 0x100fe400078e020c */
[----:B------:R-:W-:Y:S02]  /*106f0*/  IMAD.IADD R9, R9, 0x1, R17 ;  /* 0x0000000109097824 */ /* 0x000fe400078e0211 */
[----:B------:R-:W-:Y:S02]  /*10700*/  IMAD R14, R14, UR4, RZ ;  /* 0x000000040e0e7c24 */ /* 0x000fe4000f8e02ff */
[----:B------:R-:W-:Y:S01]  /*10710*/  IMAD R15, R7, R18, R12 ;  /* 0x00000012070f7224 */ /* 0x000fe200078e020c */
[----:B------:R-:W-:Y:S01]  /*10720*/  SHF.R.S32.HI R12, RZ, 0x1f, R11 ;  /* 0x0000001fff0c7819 */ /* 0x000fe2000001140b */
[C---:B------:R-:W-:Y:S01]  /*10730*/  IMAD R17, R13.reuse, UR5, R14 ;  /* 0x000000050d117c24 */ /* 0x040fe2000f8e020e */
[----:B------:R-:W0:Y:S01]  /*10740*/  S2UR UR5, SR_CgaCtaId ;  /* 0x00000000000579c3 */ /* 0x000e220000008800 */
[----:B------:R-:W-:Y:S01]  /*10750*/  IMAD.WIDE.U32 R8, R13, UR4, R8 ;  /* 0x000000040d087c25 */ /* 0x000fe2000f8e0008 */
[----:B------:R-:W-:Y:S01]  /*10760*/  SHF.R.S32.HI R13, RZ, 0x1f, R15 ;  /* 0x0000001fff0d7819 */ /* 0x000fe2000001140f */
[----:B------:R-:W-:-:S02]  /*10770*/  UMOV UR4, 0x400 ;  /* 0x0000040000047882 */ /* 0x000fc40000000000 */
[----:B------:R-:W-:Y:S02]  /*10780*/  IMAD R12, R12, UR6, RZ ;  /* 0x000000060c0c7c24 */ /* 0x000fe4000f8e02ff */
[----:B------:R-:W-:Y:S02]  /*10790*/  IMAD R14, R13, UR8, RZ ;  /* 0x000000080d0e7c24 */ /* 0x000fe4000f8e02ff */
[----:B------:R-:W-:Y:S02]  /*107a0*/  IMAD.IADD R9, R9, 0x1, R17 ;  /* 0x0000000109097824 */ /* 0x000fe400078e0211 */
        /* <DEDUP_REMOVED lines=17> */
[C---:B------:R-:W-:Y:S01]  /*108c0*/  LOP3.LUT P0, RZ, R3.reuse, 0x3, RZ, 0xc0, !PT ;  /* 0x0000000303ff7812 */ /* 0x040fe2000780c0ff */
[----:B------:R-:W-:Y:S01]  /*108d0*/  SHFL.IDX PT, R8, R14, RZ, 0x1c1f ;  /* 0x001c1fff0e087589 */ /* 0x000fe200000e0000 */
[C---:B------:R-:W-:Y:S01]  /*108e0*/  VIADD R18, R12.reuse, 0x8 ;  /* 0x000000080c127836 */ /* 0x040fe20000000000 */
[----:B------:R-:W-:Y:S01]  /*108f0*/  UIADD3 UR4, UR4, 0x2d820, URZ ;  /* 0x0002d82004047890 */ /* 0x000fe2000fffe03f */
[CC--:B------:R-:W-:Y:S01]  /*10900*/  ISETP.GE.OR P1, PT, R12.reuse, R19.reuse, P0 ;  /* 0x000000130c00720c */ /* 0x0c0fe20000726670 */
[----:B------:R-:W0:Y:S01]  /*10910*/  SHFL.IDX PT, R9, R13, RZ, 0x1c1f ;  /* 0x001c1fff0d097589 */ /* 0x000e2200000e0000 */
[-C--:B------:R-:W-:Y:S01]  /*10920*/  ISETP.GE.AND P2, PT, R12, R19.reuse, PT ;  /* 0x000000130c00720c */ /* 0x080fe20003f46270 */
[----:B------:R-:W-:Y:S01]  /*10930*/  UPRMT UR4, URZ, 0x654, UR4 ;  /* 0x000006543f047896 */ /* 0x000fe20008000004 */
[----:B------:R-:W-:Y:S01]  /*10940*/  ISETP.GE.OR P0, PT, R18, R19, P0 ;  /* 0x000000131200720c */ /* 0x000fe20000706670 */
[----:B------:R-:W1:Y:S01]  /*10950*/  SHFL.IDX PT, R11, R13, 0x1, 0x1c1f ;  /* 0x003c1f000d0b7f89 */ /* 0x000e6200000e0000 */
[----:B------:R-:W-:-:S03]  /*10960*/  IMAD.IADD R3, R3, 0x1, -R6 ;  /* 0x0000000103037824 */ /* 0x000fc600078e0a06 */
[----:B------:R2:W3:Y:S01]  /*10970*/  SHFL.IDX PT, R4, R20, RZ, 0x1c1f ;  /* 0x001c1fff14047589 */ /* 0x0004e200000e0000 */
[----:B------:R-:W-:Y:S02]  /*10980*/  IMAD.SHL.U32 R3, R3, 0x2, RZ ;  /* 0x0000000203037824 */ /* 0x000fe400078e00ff */
        /* <DEDUP_REMOVED lines=16> */
[----:B------:R-:W-:-:S07]  /*10a90*/  ISETP.GE.AND P4, PT, R7, UR4, PT ;  /* 0x0000000407007c0c */ /* 0x000fce000bf86270 */
[----:B------:R-:W-:Y:S02]  /*10aa0*/  @!P1 LEA.HI R0, R0, R0, RZ, 0x1 ;  /* 0x0000000000009211 */ /* 0x000fe400078f08ff */
[----:B------:R-:W-:Y:S02]  /*10ab0*/  @!P2 LEA.HI R2, R2, R2, RZ, 0x1 ;  /* 0x000000020202a211 */ /* 0x000fe400078f08ff */
[----:B------:R-:W-:Y:S02]  /*10ac0*/  @!P3 LEA.HI R8, R6, R6, RZ, 0x1 ;  /* 0x000000060608b211 */ /* 0x000fe400078f08ff */
[----:B------:R-:W-:Y:S02]  /*10ad0*/  @!P1 LOP3.LUT R9, R0, 0xfffffffe, RZ, 0xc0, !PT ;  /* 0xfffffffe00099812 */ /* 0x000fe400078ec0ff */
[----:B------:R-:W-:Y:S01]  /*10ae0*/  @!P4 LEA.HI R0, R7, R7, RZ, 0x1 ;  /* 0x000000070700c211 */ /* 0x000fe200078f08ff */
[----:B---34-:R-:W-:Y:S01]  /*10af0*/  @!P0 IMAD.WIDE R6, R3, 0x4, R4 ;  /* 0x0000000403068825 */ /* 0x018fe200078e0204 */
[----:B------:R-:W-:-:S02]  /*10b00*/  @!P2 LOP3.LUT R11, R2, 0xfffffffe, RZ, 0xc0, !PT ;  /* 0xfffffffe020ba812 */ /* 0x000fc400078ec0ff */
[----:B------:R-:W-:Y:S01]  /*10b10*/  @!P3 LOP3.LUT R13, R8, 0xfffffffe, RZ, 0xc0, !PT ;  /* 0xfffffffe080db812 */ /* 0x000fe200078ec0ff */
[--C-:B------:R-:W-:Y:S01]  /*10b20*/  @!P1 IMAD.WIDE R8, R9, 0x4, R4.reuse ;  /* 0x0000000409089825 */ /* 0x100fe200078e0204 */
[----:B------:R-:W-:Y:S01]  /*10b30*/  @!P4 LOP3.LUT R15, R0, 0xfffffffe, RZ, 0xc0, !PT ;  /* 0xfffffffe000fc812 */ /* 0x000fe200078ec0ff */
[----:B------:R0:W-:Y:S02]  /*10b40*/  @!P0 ST.E.64 desc[UR36][R6.64], R88 ;  /* 0x0000005806008985 */ /* 0x0001e4000c101b24 */
[----:B------:R-:W-:Y:S02]  /*10b50*/  VIADD R0, R3, 0x28 ;  /* 0x0000002803007836 */ /* 0x000fe40000000000 */
[--C-:B------:R-:W-:Y:S01]  /*10b60*/  @!P2 IMAD.WIDE R10, R11, 0x4, R4.reuse ;  /* 0x000000040b0aa825 */ /* 0x100fe200078e0204 */
[----:B------:R1:W-:Y:S02]  /*10b70*/  @!P1 ST.E.64 desc[UR36][R8.64], R92 ;  /* 0x0000005c08009985 */ /* 0x0003e4000c101b24 */
[----:B------:R-:W-:Y:S01]  /*10b80*/  ISETP.GE.AND P0, PT, R0, UR4, PT ;  /* 0x0000000400007c0c */ /* 0x000fe2000bf06270 */
        /* <DEDUP_REMOVED lines=8> */
[C---:B0-----:R-:W-:Y:S01]  /*10c10*/  VIADD R7, R3.reuse, 0x50 ;  /* 0x0000005003077836 */ /* 0x041fe20000000000 */
[----:B------:R0:W-:Y:S01]  /*10c20*/  @!P4 ST.E.64 desc[UR36][R14.64], R104 ;  /* 0x000000680e00c985 */ /* 0x0001e2000c101b24 */
[C---:B------:R-:W-:Y:S01]  /*10c30*/  VIADD R6, R3.reuse, 0x48 ;  /* 0x0000004803067836 */ /* 0x040fe20000000000 */
[----:B------:R-:W-:Y:S01]  /*10c40*/  @!P0 LEA.HI R0, R0, R0, RZ, 0x1 ;  /* 0x0000000000008211 */ /* 0x000fe200078f08ff */
[----:B-1----:R-:W-:Y:S01]  /*10c50*/  VIADD R9, R3, 0x58 ;  /* 0x0000005803097836 */ /* 0x002fe20000000000 */
[----:B------:R-:W-:-:S02]  /*10c60*/  ISETP.GE.AND P5, PT, R7, UR4, PT ;  /* 0x0000000407007c0c */ /* 0x000fc4000bfa6270 */
[----:B------:R-:W-:Y:S02]  /*10c70*/  ISETP.GE.AND P4, PT, R6, UR4, PT ;  /* 0x0000000406007c0c */ /* 0x000fe4000bf86270 */
[----:B------:R-:W-:Y:S02]  /*10c80*/  ISETP.GE.AND P6, PT, R9, UR4, PT ;  /* 0x0000000409007c0c */ /* 0x000fe4000bfc6270 */
[----:B------:R-:W-:Y:S02]  /*10c90*/  @!P1 LEA.HI R2, R2, R2, RZ, 0x1 ;  /* 0x0000000202029211 */ /* 0x000fe400078f08ff */
[----:B------:R-:W-:Y:S02]  /*10ca0*/  @!P2 LEA.HI R16, R16, R16, RZ, 0x1 ;  /* 0x000000101010a211 */ /* 0x000fe400078f08ff */
[----:B------:R-:W-:Y:S02]  /*10cb0*/  @!P3 LEA.HI R17, R17, R17, RZ, 0x1 ;  /* 0x000000111111b211 */ /* 0x000fe400078f08ff */
[----:B--2---:R-:W-:-:S02]  /*10cc0*/  @!P2 LOP3.LUT R11, R16, 0xfffffffe, RZ, 0xc0, !PT ;  /* 0xfffffffe100ba812 */ /* 0x004fc400078ec0ff */
[----:B------:R-:W-:Y:S02]  /*10cd0*/  @!P5 LEA.HI R8, R7, R7, RZ, 0x1 ;  /* 0x000000070708d211 */ /* 0x000fe400078f08ff */
[----:B------:R-:W-:Y:S02]  /*10ce0*/  @!P4 LEA.HI R6, R6, R6, RZ, 0x1 ;  /* 0x000000060606c211 */ /* 0x000fe400078f08ff */
[----:B------:R-:W-:Y:S02]  /*10cf0*/  @!P6 LEA.HI R10, R9, R9, RZ, 0x1 ;  /* 0x00000009090ae211 */ /* 0x000fe400078f08ff */
[----:B------:R-:W-:Y:S02]  /*10d00*/  @!P0 LOP3.LUT R7, R0, 0xfffffffe, RZ, 0xc0, !PT ;  /* 0xfffffffe00078812 */ /* 0x000fe400078ec0ff */
[----:B------:R-:W-:Y:S02]  /*10d10*/  @!P1 LOP3.LUT R9, R2, 0xfffffffe, RZ, 0xc0, !PT ;  /* 0xfffffffe02099812 */ /* 0x000fe400078ec0ff */
[----:B---3--:R-:W-:-:S02]  /*10d20*/  @!P3 LOP3.LUT R13, R17, 0xfffffffe, RZ, 0xc0, !PT ;  /* 0xfffffffe110db812 */ /* 0x008fc400078ec0ff */
[----:B0-----:R-:W-:Y:S01]  /*10d30*/  @!P4 LOP3.LUT R15, R6, 0xfffffffe, RZ, 0xc0, !PT ;  /* 0xfffffffe060fc812 */ /* 0x001fe200078ec0ff */
[--C-:B------:R-:W-:Y:S01]  /*10d40*/  @!P0 IMAD.WIDE R6, R7, 0x4, R4.reuse ;  /* 0x0000000407068825 */ /* 0x100fe200078e0204 */
[----:B------:R-:W-:Y:S02]  /*10d50*/  @!P5 LOP3.LUT R17, R8, 0xfffffffe, RZ, 0xc0, !PT ;  /* 0xfffffffe0811d812 */ /* 0x000fe400078ec0ff */
        /* <DEDUP_REMOVED lines=14> */
.L_x_10939:
[----:B------:R-:W-:Y:S05]  /*10e40*/  BSYNC B0 ;  /* 0x0000000000007941 */ /* 0x000fea0003800000 */
.L_x_10938:
[----:B------:R-:W-:Y:S01]  /*10e50*/  ISETP.GE.AND P0, PT, R18, R19, PT ;  /* 0x000000131200720c */ /* 0x000fe20003f06270 */
[----:B0-----:R1:W0:Y:S04]  /*10e60*/  SHFL.IDX PT, R15, R22, 0x1, 0x1c1f ;  /* 0x003c1f00160f7f89 */ /* 0x00122800000e0000 */
[----:B------:R1:W0:Y:S08]  /*10e70*/  SHFL.IDX PT, R14, R20, 0x1, 0x1c1f ;  /* 0x003c1f00140e7f89 */ /* 0x00023000000e0000 */
[----:B-1----:R-:W-:Y:S05]  /*10e80*/  @P0 BRA `(.L_x_10850) ;  /* 0x0000004400b40947 */ /* 0x002fea0003800000 */
[C---:B--2---:R-:W-:Y:S01]  /*10e90*/  VIADD R0, R3.reuse, 0x8 ;  /* 0x0000000803007836 */ /* 0x044fe20000000000 */
[----:B------:R-:W-:Y:S01]  /*10ea0*/  ULDC UR4, c[0x0][0xac8] ;  /* 0x0002b20000047ab9 */ /* 0x000fe20000000800 */
[C---:B------:R-:W-:Y:S01]  /*10eb0*/  VIADD R2, R3.reuse, 0x10 ;  /* 0x0000001003027836 */ /* 0x040fe20000000000 */
[C---:B------:R-:W-:Y:S01]  /*10ec0*/  ISETP.GE.AND P2, PT, R3.reuse, UR4, PT ;  /* 0x0000000403007c0c */ /* 0x040fe2000bf46270 */
[C---:B---3--:R-:W-:Y:S01]  /*10ed0*/  VIADD R4, R3.reuse, 0x18 ;  /* 0x0000001803047836 */ /* 0x048fe20000000000 */
[----:B------:R-:W-:Y:S01]  /*10ee0*/  ISETP.GE.AND P3, PT, R0, UR4, PT ;  /* 0x0000000400007c0c */ /* 0x000fe2000bf66270 */
        /* <DEDUP_REMOVED lines=8> */
[----:B------:R-:W-:-:S04]  /*10f70*/  VIADD R18, R3, 0x50 ;  /* 0x0000005003127836 */ /* 0x000fc80000000000 */
[----:B------:R-:W-:Y:S02]  /*10f80*/  @!P3 LEA.HI R0, R0, R0, RZ, 0x1 ;  /* 0x000000000000b211 */ /* 0x000fe400078f08ff */
[----:B------:R-:W-:Y:S02]  /*10f90*/  @!P4 LEA.HI R2, R2, R2, RZ, 0x1 ;  /* 0x000000020202c211 */ /* 0x000fe400078f08ff */
[----:B------:R-:W-:Y:S02]  /*10fa0*/  @!P5 LEA.HI R4, R4, R4, RZ, 0x1 ;  /* 0x000000040404d211 */ /* 0x000fe400078f08ff */
[----:B------:R-:W-:Y:S01]  /*10fb0*/  @!P3 LOP3.LUT R7, R0, 0xfffffffe, RZ, 0xc0, !PT ;  /* 0xfffffffe0007b812 */ /* 0x000fe200078ec0ff */
[C---:B------:R-:W-:Y:S01]  /*10fc0*/  VIADD R0, R3.reuse, 0x30 ;  /* 0x0000003003007836 */ /* 0x040fe20000000000 */
[----:B------:R-:W-:Y:S01]  /*10fd0*/  @!P4 LOP3.LUT R9, R2, 0xfffffffe, RZ, 0xc0, !PT ;  /* 0xfffffffe0209c812 */ /* 0x000fe200078ec0ff */
[C---:B------:R-:W-:Y:S01]  /*10fe0*/  VIADD R2, R3.reuse, 0x38 ;  /* 0x0000003803027836 */ /* 0x040fe20000000000 */
[----:B------:R-:W-:Y:S01]  /*10ff0*/  @!P5 LOP3.LUT R11, R4, 0xfffffffe, RZ, 0xc0, !PT ;  /* 0xfffffffe040bd812 */ /* 0x000fe200078ec0ff */
[----:B0---4-:R-:W-:Y:S01]  /*11000*/  @!P2 IMAD.WIDE R4, R3, 0x4, R14 ;  /* 0x000000040304a825 */ /* 0x011fe200078e020e */
[----:B------:R-:W-:-:S02]  /*11010*/  ISETP.GE.AND P6, PT, R18, UR4, PT ;  /* 0x0000000412007c0c */ /* 0x000fc4000bfc6270 */
[----:B------:R-:W-:Y:S01]  /*11020*/  @!P0 LEA.HI R12, R12, R12, RZ, 0x1 ;  /* 0x0000000c0c0c8211 */ /* 0x000fe200078f08ff */
        /* <DEDUP_REMOVED lines=8> */
[----:B------:R-:W-:-:S02]  /*110b0*/  ISETP.GE.AND P4, PT, R16, UR4, PT ;  /* 0x0000000410007c0c */ /* 0x000fc4000bf86270 */
[----:B------:R-:W-:Y:S01]  /*110c0*/  @!P1 LEA.HI R13, R13, R13, RZ, 0x1 ;  /* 0x0000000d0d0d9211 */ /* 0x000fe200078f08ff */
[----:B------:R3:W-:Y:S01]  /*110d0*/  @!P5 ST.E.64 desc[UR36][R10.64], R102 ;  /* 0x000000660a00d985 */ /* 0x0007e2000c101b24 */
[----:B------:R-:W-:Y:S01]  /*110e0*/  ISETP.GE.AND P5, PT, R17, UR4, PT ;  /* 0x0000000411007c0c */ /* 0x000fe2000bfa6270 */
[----:B------:R-:W-:Y:S01]  /*110f0*/  VIADD R3, R3, 0x58 ;  /* 0x0000005803037836 */ /* 0x000fe20000000000 */
[----:B0-----:R-:W-:Y:S02]  /*11100*/  @!P0 LOP3.LUT R5, R12, 0xfffffffe, RZ, 0xc0, !PT ;  /* 0xfffffffe0c058812 */ /* 0x001fe400078ec0ff */
[----:B------:R-:W-:Y:S02]  /*11110*/  @!P2 LEA.HI R0, R0, R0, RZ, 0x1 ;  /* 0x000000000000a211 */ /* 0x000fe400078f08ff */
[----:B-1----:R-:W-:Y:S01]  /*11120*/  @!P1 LOP3.LUT R7, R13, 0xfffffffe, RZ, 0xc0, !PT ;  /* 0xfffffffe0d079812 */ /* 0x002fe200078ec0ff */
        /* <DEDUP_REMOVED lines=10> */
[----:B------:R-:W-:-:S02]  /*111d0*/  @!P4 LOP3.LUT R13, R16, 0xfffffffe, RZ, 0xc0, !PT ;  /* 0xfffffffe100dc812 */ /* 0x000fc400078ec0ff */
[----:B------:R-:W-:Y:S02]  /*111e0*/  @!P5 LOP3.LUT R17, R17, 0xfffffffe, RZ, 0xc0, !PT ;  /* 0xfffffffe1111d812 */ /* 0x000fe400078ec0ff */
        /* <DEDUP_REMOVED lines=18> */
.L_x_10937:
[----:B------:R-:W0:Y:S02]  /*11310*/  S2R R2, SR_TID.X ;  /* 0x0000000000027919 */ /* 0x000e240000002100 */
[----:B0-----:R-:W-:-:S05]  /*11320*/  VIADD R0, R2, 0xffffff80 ;  /* 0xffffff8002007836 */ /* 0x001fca0000000000 */
[----:B------:R-:W-:-:S13]  /*11330*/  ISETP.GT.AND P0, PT, R0, 0xbf, PT ;  /* 0x000000bf0000780c */ /* 0x000fda0003f04270 */
[----:B------:R-:W-:Y:S05]  /*11340*/  @P0 BRA `(.L_x_10850) ;  /* 0x0000004000840947 */ /* 0x000fea0003800000 */
[----:B------:R-:W0:Y:S01]  /*11350*/  S2R R0, SR_CTAID.X ;  /* 0x0000000000007919 */ /* 0x000e220000002500 */
[----:B------:R-:W1:Y:S01]  /*11360*/  LDC R6, c[0x0][0xbe8] ;  /* 0x0002fa00ff067b82 */ /* 0x000e620000000800 */
[----:B------:R-:W-:Y:S02]  /*11370*/  ULDC UR4, c[0x0][0xa88] ;  /* 0x0002a20000047ab9 */ /* 0x000fe40000000800 */
[----:B-1----:R-:W-:Y:S02]  /*11380*/  IMAD R3, R6, UR4, RZ ;  /* 0x0000000406037c24 */ /* 0x002fe4000f8e02ff */
[----:B0-----:R-:W-:-:S04]  /*11390*/  IMAD R0, R0, 0xc0, R2 ;  /* 0x000000c000007824 */ /* 0x001fc800078e0202 */
[----:B------:R-:W-:-:S05]  /*113a0*/  VIADD R0, R0, 0xffffff80 ;  /* 0xffffff8000007836 */ /* 0x000fca0000000000 */
[----:B------:R-:W-:-:S13]  /*113b0*/  ISETP.GE.AND P0, PT, R0, R3, PT ;  /* 0x000000030000720c */ /* 0x000fda0003f06270 */
[----:B------:R-:W-:Y:S05]  /*113c0*/  @P0 BRA `(.L_x_10850) ;  /* 0x0000004000640947 */ /* 0x000fea0003800000 */
[----:B------:R-:W3:Y:S01]  /*113d0*/  LDL R2, [R1+0x4] ;  /* 0x0000040001027983 */ /* 0x000ee20000100800 */
[----:B------:R-:W-:Y:S01]  /*113e0*/  ISETP.NE.AND P0, PT, R6, 0x1, PT ;  /* 0x000000010600780c */ /* 0x000fe20003f05270 */
[----:B------:R-:W-:Y:S01]  /*113f0*/  S2UR UR7, SR_CTAID.Z ;  /* 0x00000000000779c3 */ /* 0x000fe20000002700 */
[----:B------:R-:W-:Y:S01]  /*11400*/  ULDC.64 UR8, c[0x0][0xbd0] ;  /* 0x0002f40000087ab9 */ /* 0x000fe20000000a00 */
[----:B------:R-:W-:-:S06]  /*11410*/  IMAD.MOV.U32 R5, RZ, RZ, R0 ;  /* 0x000000ffff057224 */ /* 0x000fcc00078e0000 */
[----:B------:R-:W0:Y:S08]  /*11420*/  LDC.64 R10, c[0x0][0xbd8] ;  /* 0x0002f600ff0a7b82 */ /* 0x000e300000000a00 */
[----:B------:R-:W1:Y:S08]  /*11430*/  @P0 LDC R7, c[0x0][0xbec] ;  /* 0x0002fb00ff070b82 */ /* 0x000e700000000800 */
[----:B------:R-:W4:Y:S08]  /*11440*/  @P0 LDC R9, c[0x0][0xbf0] ;  /* 0x0002fc00ff090b82 */ /* 0x000f300000000800 */
[----:B------:R-:W5:Y:S08]  /*11450*/  S2UR UR10, SR_CTAID.Y ;  /* 0x00000000000a79c3 */ /* 0x000f700000002600 */
[----:B------:R-:W5:Y:S01]  /*11460*/  LDC R8, c[0x0][0xc50] ;  /* 0x00031400ff087b82 */ /* 0x000f620000000800 */
[----:B-1----:R-:W-:-:S05]  /*11470*/  @P0 IMAD.HI.U32 R4, R0, R7, RZ ;  /* 0x0000000700040227 */ /* 0x002fca00078e00ff */
[----:B----4-:R-:W-:Y:S02]  /*11480*/  @P0 SHF.R.U32.HI R5, RZ, R9, R4 ;  /* 0x00000009ff050219 */ /* 0x010fe40000011604 */
[----:B---3--:R-:W-:-:S13]  /*11490*/  R2UR UR11, R2 ;  /* 0x00000000020b72ca */ /* 0x008fda00000e0000 */
[----:B------:R-:W-:Y:S02]  /*114a0*/  USHF.R.S32.HI UR6, URZ, 0x1f, UR11 ;  /* 0x0000001f3f067899 */ /* 0x000fe4000801140b */
[----:B------:R-:W-:Y:S01]  /*114b0*/  IMAD R7, RZ, RZ, -UR11 ;  /* 0x8000000bff077e24 */ /* 0x000fe2000f8e02ff */
[----:B------:R-:W-:Y:S02]  /*114c0*/  UIMAD.WIDE.U32 UR4, UR11, UR8, URZ ;  /* 0x000000080b0472a5 */ /* 0x000fe4000f8e003f */
[----:B------:R-:W-:Y:S01]  /*114d0*/  UIMAD UR6, UR6, UR8, URZ ;  /* 0x00000008060672a4 */ /* 0x000fe2000f8e023f */
[----:B-----5:R-:W-:Y:S01]  /*114e0*/  IMAD R9, R8, R7, UR10 ;  /* 0x0000000a08097e24 */ /* 0x020fe2000f8e0207 */
        /* <DEDUP_REMOVED lines=32> */
.L_x_10848:
        /* <DEDUP_REMOVED lines=18> */
.L_x_10940:
[----:B------:R-:W-:Y:S01]  /*11810*/  ULDC UR7, c[0x0][0xc50] ;  /* 0x0003140000077ab9 */ /* 0x000fe20000000800 */
[----:B------:R-:W-:Y:S01]  /*11820*/  UMOV UR41, UR6 ;  /* 0x0000000600297c82 */ /* 0x000fe20008000000 */
[----:B------:R-:W-:-:S11]  /*11830*/  UISETP.NE.AND UP0, UPT, UR7, 0x1, UPT ;  /* 0x000000010700788c */ /* 0x000fd6000bf05270 */
[----:B------:R-:W-:Y:S01]  /*11840*/  @UP0 ULDC UR4, c[0x0][0xc54] ;  /* 0x0003150000040ab9 */ /* 0x000fe20000000800 */
[----:B------:R-:W-:Y:S01]  /*11850*/  @UP0 ULDC UR8, c[0x0][0xc58] ;  /* 0x0003160000080ab9 */ /* 0x000fe20000000800 */
[----:B------:R-:W-:-:S04]  /*11860*/  UIMAD.WIDE.U32 UR4, UR6, UR4, URZ ;  /* 0x00000004060472a5 */ /* 0x000fc8000f8e003f */
[----:B------:R-:W-:-:S12]  /*11870*/  @UP0 USHF.R.U32.HI UR41, URZ, UR8, UR5 ;  /* 0x000000083f290299 */ /* 0x000fd80008011605 */
.L_x_10941:
        /* <DEDUP_REMOVED lines=32> */
[----:B-1----:R-:W-:-:S04]  /*11a80*/  UIMAD UR42, UR42, 0xc0, URZ ;  /* 0x000000c02a2a78a4 */ /* 0x002fc8000f8e023f */
        /* <DEDUP_REMOVED lines=20> */
.L_x_10944:
[----:B------:R-:W-:-:S11]  /*11bd0*/  UISETP.NE.AND UP0, UPT, UR5, 0x1, UPT ;  /* 0x000000010500788c */ /* 0x000fd6000bf05270 */
[----:B------:R-:W-:Y:S02]  /*11be0*/  @UP0 ULDC.64 UR12, c[0x0][0x9e8] ;  /* 0x00027a00000c0ab9 */ /* 0x000fe40000000a00 */
[----:B------:R-:W-:-:S04]  /*11bf0*/  UIMAD.WIDE.U32 UR6, UR8, UR12, URZ ;  /* 0x0000000c080672a5 */ /* 0x000fc8000f8e003f */
[----:B------:R-:W-:-:S12]  /*11c00*/  @UP0 USHF.R.U32.HI UR8, URZ, UR13, UR7 ;  /* 0x0000000d3f080299 */ /* 0x000fd80008011607 */
.L_x_10945:
[----:B------:R-:W-:-:S04]  /*11c10*/  UIMAD UR8, UR8, UR5, UR5 ;  /* 0x00000005080872a4 */ /* 0x000fc8000f8e0205 */
[----:B------:R-:W-:-:S04]  /*11c20*/  UISETP.LT.AND UP0, UPT, UR4, UR8, UPT ;  /* 0x000000080400728c */ /* 0x000fc8000bf01270 */
[----:B------:R-:W-:-:S12]  /*11c30*/  USEL UR4, UR4, UR8, UP0 ;  /* 0x0000000804047287 */ /* 0x000fd80008000000 */
.L_x_10943:
        /* <DEDUP_REMOVED lines=26> */
.L_x_10947:
[----:B------:R-:W-:-:S11]  /*11de0*/  UISETP.NE.AND UP0, UPT, UR5, 0x1, UPT ;  /* 0x000000010500788c */ /* 0x000fd6000bf05270 */
[----:B------:R-:W-:Y:S02]  /*11df0*/  @UP0 ULDC.64 UR10, c[0x0][0x9e8] ;  /* 0x00027a00000a0ab9 */ /* 0x000fe40000000a00 */
[----:B------:R-:W-:-:S04]  /*11e00*/  UIMAD.WIDE.U32 UR6, UR4, UR10, URZ ;  /* 0x0000000a040672a5 */ /* 0x000fc8000f8e003f */
[----:B------:R-:W-:-:S12]  /*11e10*/  @UP0 USHF.R.U32.HI UR4, URZ, UR11, UR7 ;  /* 0x0000000b3f040299 */ /* 0x000fd80008011607 */
.L_x_10948:
[----:B------:R-:W-:-:S04]  /*11e20*/  UIMAD UR4, UR4, UR5, URZ ;  /* 0x00000005040472a4 */ /* 0x000fc8000f8e023f */
[----:B------:R-:W-:-:S04]  /*11e30*/  UISETP.LT.AND UP0, UPT, UR8, UR4, UPT ;  /* 0x000000040800728c */ /* 0x000fc8000bf01270 */
[----:B------:R-:W-:-:S12]  /*11e40*/  USEL UR8, UR8, UR4, !UP0 ;  /* 0x0000000408087287 */ /* 0x000fd8000c000000 */
.L_x_10946:
        /* <DEDUP_REMOVED lines=44> */
.L_x_10949:
[----:B------:R-:W-:Y:S02]  /*12110*/  UIMAD UR51, UR46, UR40, UR45 ;  /* 0x000000282e3372a4 */ /* 0x000fe4000f8e022d */
[----:B------:R-:W-:Y:S02]  /*12120*/  IMAD.U32 R0, RZ, RZ, UR40 ;  /* 0x00000028ff007e24 */ /* 0x000fe4000f8e00ff */
[----:B------:R-:W-:Y:S02]  /*12130*/  IMAD.MOV.U32 R2, RZ, RZ, RZ ;  /* 0x000000ffff027224 */ /* 0x000fe400078e00ff */
        /* <DEDUP_REMOVED lines=29> */
.L_x_10950:
        /* <DEDUP_REMOVED lines=20> */
.L_x_10952:
[----:B------:R0:W1:Y:S01]  /*12450*/  LDC.64 R2, c[0x4][R16] ;  /* 0x0100000010027b82 */ /* 0x0000620000000a00 */
[----:B------:R-:W-:Y:S01]  /*12460*/  ULDC.64 UR4, c[0x4][0x138] ;  /* 0x01004e0000047ab9 */ /* 0x000fe20000000a00 */
[----:B------:R-:W-:Y:S01]  /*12470*/  ULDC.64 UR6, c[0x4][0x140] ;  /* 0x0100500000067ab9 */ /* 0x000fe20000000a00 */
[----:B------:R-:W-:Y:S02]  /*12480*/  IMAD.U32 R4, RZ, RZ, UR4 ;  /* 0x00000004ff047e24 */ /* 0x000fe4000f8e00ff */
        /* <DEDUP_REMOVED lines=11> */
.L_x_10951:
[----:B------:R-:W0:Y:S01]  /*12540*/  LDC.64 R2, c[0x0][0x9f8] ;  /* 0x00027e00ff027b82 */ /* 0x000e220000000a00 */
[----:B------:R-:W-:Y:S01]  /*12550*/  IMAD.MOV.U32 R6, RZ, RZ, R24 ;  /* 0x000000ffff067224 */ /* 0x000fe200078e0018 */
[----:B------:R-:W1:Y:S06]  /*12560*/  S2R R21, SR_TID.X ;  /* 0x0000000000157919 */ /* 0x000e6c0000002100 */
[----:B------:R-:W2:Y:S01]  /*12570*/  LDC R17, c[0x0][0x430] ;  /* 0x00010c00ff117b82 */ /* 0x000ea20000000800 */
[----:B------:R-:W-:Y:S01]  /*12580*/  VIADD R0, R19, 0xffffffff ;  /* 0xffffffff13007836 */ /* 0x000fe20000000000 */
[----:B------:R-:W-:Y:S01]  /*12590*/  LOP3.LUT R16, R16, 0xffffffef, RZ, 0xc0, !PT ;  /* 0xffffffef10107812 */ /* 0x000fe200078ec0ff */
[----:B------:R-:W-:Y:S01]  /*125a0*/  ULDC UR4, c[0x0][0x2f4] ;  /* 0x0000bd0000047ab9 */ /* 0x000fe20000000800 */
[----:B0-----:R-:W-:-:S04]  /*125b0*/  ISETP.NE.U32.AND P0, PT, R2, RZ, PT ;  /* 0x000000ff0200720c */ /* 0x001fc80003f05070 */
[----:B------:R-:W-:-:S13]  /*125c0*/  ISETP.NE.AND.EX P0, PT, R3, RZ, PT, P0 ;  /* 0x000000ff0300720c */ /* 0x000fda0003f05300 */
[----:B------:R-:W0:Y:S02]  /*125d0*/  @P0 LDC.64 R2, c[0x0][0x9f8] ;  /* 0x00027e00ff020b82 */ /* 0x000e240000000a00 */
[----:B0-----:R-:W-:-:S05]  /*125e0*/  @P0 IMAD.WIDE R2, R24, 0x4, R2 ;  /* 0x0000000418020825 */ /* 0x001fca00078e0202 */
[----:B------:R0:W3:Y:S01]  /*125f0*/  @P0 LDG.E R6, desc[UR36][R2.64] ;  /* 0x0000002402060981 */ /* 0x0000e2000c1e1900 */
[C---:B-1----:R-:W-:Y:S01]  /*12600*/  LOP3.LUT R20, R21.reuse, 0x7f, RZ, 0xc0, !PT ;  /* 0x0000007f15147812 */ /* 0x042fe200078ec0ff */
[----:B------:R-:W-:Y:S01]  /*12610*/  IMAD.SHL.U32 R23, R21, 0x20, RZ ;  /* 0x0000002015177824 */ /* 0x000fe200078e00ff */
[----:B--2---:R-:W-:Y:S02]  /*12620*/  ISETP.NE.AND P1, PT, R17, 0x1, PT ;  /* 0x000000011100780c */ /* 0x004fe40003f25270 */
[----:B------:R-:W-:Y:S02]  /*12630*/  SHF.R.U32.HI R4, RZ, 0x2, R20 ;  /* 0x00000002ff047819 */ /* 0x000fe40000011614 */
[----:B------:R-:W-:-:S03]  /*12640*/  LOP3.LUT R23, R23, 0x60, RZ, 0xc0, !PT ;  /* 0x0000006017177812 */ /* 0x000fc600078ec0ff */
[----:B------:R-:W-:-:S04]  /*12650*/  IMAD R4, R0, 0x80, R4 ;  /* 0x0000008000047824 */ /* 0x000fc800078e0204 */
[----:B------:R-:W-:Y:S02]  /*12660*/  IMAD.IADD R7, R23, 0x1, R4 ;  /* 0x0000000117077824 */ /* 0x000fe400078e0204 */
[----:B------:R-:W1:Y:S01]  /*12670*/  @P1 LDC R5, c[0x0][0x434] ;  /* 0x00010d00ff051b82 */ /* 0x000e620000000800 */
[----:B------:R-:W-:Y:S01]  /*12680*/  @P1 LOP3.LUT R16, R16, 0x10, RZ, 0xfc, !PT ;  /* 0x0000001010101812 */ /* 0x000fe200078efcff */
[C---:B-----5:R-:W-:Y:S01]  /*12690*/  IMAD.IADD R8, R7.reuse, 0x1, R22 ;  /* 0x0000000107087824 */ /* 0x060fe200078e0216 */
[----:B------:R-:W-:-:S03]  /*126a0*/  ISETP.GE.AND P0, PT, R7, UR49, PT ;  /* 0x0000003107007c0c */ /* 0x000fc6000bf06270 */
[----:B------:R-:W-:Y:S02]  /*126b0*/  IMAD.MOV.U32 R7, RZ, RZ, R8 ;  /* 0x000000ffff077224 */ /* 0x000fe400078e0008 */
[----:B0-----:R-:W0:Y:S08]  /*126c0*/  @P1 LDC R3, c[0x0][0x438] ;  /* 0x00010e00ff031b82 */ /* 0x001e300000000800 */
[----:B------:R-:W2:Y:S01]  /*126d0*/  @!P0 LDC.64 R10, c[0x0][0x428] ;  /* 0x00010a00ff0a8b82 */ /* 0x000ea20000000a00 */
[----:B-1----:R-:W-:-:S07]  /*126e0*/  @P1 IMAD.HI.U32 R2, R8, R5, RZ ;  /* 0x0000000508021227 */ /* 0x002fce00078e00ff */
[----:B------:R-:W1:Y:S01]  /*126f0*/  @!P0 LDC.64 R4, c[0x0][0x418] ;  /* 0x00010600ff048b82 */ /* 0x000e620000000a00 */
[----:B0-----:R-:W-:-:S04]  /*12700*/  @P1 SHF.R.U32.HI R7, RZ, R3, R2 ;  /* 0x00000003ff071219 */ /* 0x001fc80000011602 */
[----:B------:R-:W-:Y:S02]  /*12710*/  @!P0 SHF.R.S32.HI R3, RZ, 0x1f, R7 ;  /* 0x0000001fff038819 */ /* 0x000fe40000011407 */
[----:B------:R-:W-:Y:S01]  /*12720*/  LOP3.LUT R16, R16, 0xfffffffb, RZ, 0xc0, !PT ;  /* 0xfffffffb10107812 */ /* 0x000fe200078ec0ff */
[----:B------:R-:W-:Y:S01]  /*12730*/  UMOV UR5, 0xffffffff ;  /* 0xffffffff00057882 */ /* 0x000fe20000000000 */
[----:B---3--:R-:W-:Y:S01]  /*12740*/  SHF.R.S32.HI R9, RZ, 0x1f, R6 ;  /* 0x0000001fff097819 */ /* 0x008fe20000011406 */
[----:B------:R0:W-:Y:S04]  /*12750*/  STL [R1], R6 ;  /* 0x0000000601007387 */ /* 0x0001e80000100800 */
[----:B--2---:R-:W-:Y:S01]  /*12760*/  @!P0 IMAD R2, R9, R10, RZ ;  /* 0x0000000a09028224 */ /* 0x004fe200078e02ff */
[----:B------:R2:W-:Y:S03]  /*12770*/  STL [R1+0x8], R9 ;  /* 0x0000080901007387 */ /* 0x0005e60000100800 */
[----:B------:R-:W-:-:S02]  /*12780*/  @!P0 IMAD R11, R6, R11, R2 ;  /* 0x0000000b060b8224 */ /* 0x000fc400078e0202 */
[----:B------:R-:W-:-:S04]  /*12790*/  @!P0 IMAD.MOV.U32 R2, RZ, RZ, R7 ;  /* 0x000000ffff028224 */ /* 0x000fc800078e0007 */
[----:B------:R-:W-:-:S04]  /*127a0*/  @!P0 IMAD.WIDE.U32 R2, R6, R10, R2 ;  /* 0x0000000a06028225 */ /* 0x000fc800078e0002 */
[----:B------:R-:W-:Y:S01]  /*127b0*/  @!P0 IMAD.IADD R3, R3, 0x1, R11 ;  /* 0x0000000103038824 */ /* 0x000fe200078e020b */
[C---:B-1----:R-:W-:Y:S01]  /*127c0*/  @!P0 LEA R4, P1, R2.reuse, R4, 0x2 ;  /* 0x0000000402048211 */ /* 0x042fe200078210ff */
[----:B0-----:R-:W-:Y:S02]  /*127d0*/  IMAD.MOV.U32 R6, RZ, RZ, RZ ;  /* 0x000000ffff067224 */ /* 0x001fe400078e00ff */
[----:B--2---:R-:W-:Y:S01]  /*127e0*/  IMAD.SHL.U32 R9, R21, 0x8, RZ ;  /* 0x0000000815097824 */ /* 0x004fe200078e00ff */
[----:B------:R-:W-:-:S05]  /*127f0*/  @!P0 LEA.HI.X R5, R2, R5, R3, 0x2, P1 ;  /* 0x0000000502058211 */ /* 0x000fca00008f1403 */
[----:B------:R0:W5:Y:S02]  /*12800*/  @!P0 LDG.E R6, desc[UR36][R4.64] ;  /* 0x0000002404068981 */ /* 0x000164000c1e1900 */
[----:B0-----:R-:W-:-:S04]  /*12810*/  LOP3.LUT R4, R9, 0x18, RZ, 0xc0, !PT ;  /* 0x0000001809047812 */ /* 0x001fc800078ec0ff */
        /* <DEDUP_REMOVED lines=10> */
[----:B------:R-:W-:Y:S06]  /*128c0*/  BRA.DIV UR5, `(.L_x_10953) ;  /* 0x0000003205047947 */ /* 0x000fec000b800000 */
.L_x_10995:
[----:B------:R-:W2:Y:S01]  /*128d0*/  LDL R2, [R1+0xc] ;  /* 0x00000c0001027983 */ /* 0x000ea20000100800 */
[----:B------:R-:W-:Y:S01]  /*128e0*/  IMAD.U32 R29, RZ, RZ, UR41 ;  /* 0x00000029ff1d7e24 */ /* 0x000fe2000f8e00ff */
[----:B------:R-:W-:Y:S01]  /*128f0*/  LOP3.LUT R16, R16, 0xfffffff7, RZ, 0xc0, !PT ;  /* 0xfffffff710107812 */ /* 0x000fe200078ec0ff */
[----:B------:R-:W-:Y:S02]  /*12900*/  IMAD.MOV R5, RZ, RZ, -R7 ;  /* 0x000000ffff057224 */ /* 0x000fe400078e0a07 */
[----:B------:R-:W-:Y:S01]  /*12910*/  IMAD.MOV.U32 R26, RZ, RZ, R0 ;  /* 0x000000ffff1a7224 */ /* 0x000fe200078e0000 */
[----:B------:R-:W-:Y:S01]  /*12920*/  SHF.R.S32.HI R29, RZ, 0x1f, R29 ;  /* 0x0000001fff1d7819 */ /* 0x000fe2000001141d */
[----:B------:R-:W-:Y:S01]  /*12930*/  IMAD R5, R17, R5, R8 ;  /* 0x0000000511057224 */ /* 0x000fe200078e0208 */
[----:B--2---:R-:W-:-:S13]  /*12940*/  R2UR UR4, R2 ;  /* 0x00000000020472ca */ /* 0x004fda00000e0000 */
[----:B------:R-:W-:-:S06]  /*12950*/  ULOP3.LUT UR4, UR4, 0x2, URZ, 0xfc, !UPT ;  /* 0x0000000204047892 */ /* 0x000fcc000f8efc3f */
[----:B------:R-:W-:-:S05]  /*12960*/  IMAD.U32 R2, RZ, RZ, UR4 ;  /* 0x00000004ff027e24 */ /* 0x000fca000f8e00ff */
[----:B------:R-:W-:-:S13]  /*12970*/  ISETP.NE.AND P0, PT, R2, 0x3, PT ;  /* 0x000000030200780c */ /* 0x000fda0003f05270 */
[----:B------:R-:W-:Y:S01]  /*12980*/  @P0 LOP3.LUT R16, R16, 0x8, RZ, 0xfc, !PT ;  /* 0x0000000810100812 */ /* 0x000fe200078efcff */
[----:B------:R-:W-:Y:S06]  /*12990*/  @!P0 BRA `(.L_x_10954) ;  /* 0x0000000000048947 */ /* 0x000fec0003800000 */
[----:B------:R-:W-:Y:S01]  /*129a0*/  BPT.TRAP 0x1 ;  /* 0x000000040000795c */ /* 0x000fe20000300000 */
.L_x_10954:
        /* <DEDUP_REMOVED lines=11> */
[----:B------:R-:W-:Y:S02]  /*12a60*/  IMAD.IADD R3, R3, 0x1, R11 ;  /* 0x0000000103037824 */ /* 0x000fe400078e020b */
[----:B------:R-:W-:Y:S02]  /*12a70*/  IMAD R11, R4, UR4, RZ ;  /* 0x00000004040b7c24 */ /* 0x000fe4000f8e02ff */
[----:B------:R-:W-:-:S04]  /*12a80*/  IMAD.WIDE.U32 R2, R6, UR4, R2 ;  /* 0x0000000406027c25 */ /* 0x000fc8000f8e0002 */
[----:B------:R-:W-:Y:S01]  /*12a90*/  IMAD R8, R6, UR5, R11 ;  /* 0x0000000506087c24 */ /* 0x000fe2000f8e020b */
[----:B------:R-:W-:Y:S02]  /*12aa0*/  ULDC.64 UR4, c[0x0][0x330] ;  /* 0x0000cc0000047ab9 */ /* 0x000fe40000000a00 */
[----:B------:R-:W-:Y:S01]  /*12ab0*/  IMAD.U32 R11, RZ, RZ, UR4 ;  /* 0x00000004ff0b7e24 */ /* 0x000fe2000f8e00ff */
[----:B------:R-:W-:Y:S01]  /*12ac0*/  UIMAD UR4, UR6, UR4, URZ ;  /* 0x00000004060472a4 */ /* 0x000fe2000f8e023f */
[----:B------:R-:W-:Y:S02]  /*12ad0*/  IMAD.IADD R3, R3, 0x1, R8 ;  /* 0x0000000103037824 */ /* 0x000fe400078e0208 */
[----:B------:R-:W-:Y:S01]  /*12ae0*/  ULDC.64 UR6, c[0x0][0x318] ;  /* 0x0000c60000067ab9 */ /* 0x000fe20000000a00 */
[----:B------:R-:W-:Y:S02]  /*12af0*/  UIMAD UR4, UR41, UR5, UR4 ;  /* 0x00000005290472a4 */ /* 0x000fe4000f8e0204 */
[----:B------:R-:W-:-:S04]  /*12b00*/  IMAD.WIDE.U32 R2, R11, UR41, R2 ;  /* 0x000000290b027c25 */ /* 0x000fc8000f8e0002 */
[----:B------:R-:W-:Y:S01]  /*12b10*/  VIADD R3, R3, UR4 ;  /* 0x0000000403037c36 */ /* 0x000fe20008000000 */
[----:B------:R-:W-:-:S04]  /*12b20*/  LEA R17, P1, R2, UR6, 0x1 ;  /* 0x0000000602117c11 */ /* 0x000fc8000f8208ff */
[----:B------:R-:W-:Y:S01]  /*12b30*/  LEA.HI.X R18, R2, UR7, R3, 0x1, P1 ;  /* 0x0000000702127c11 */ /* 0x000fe200088f0c03 */
[----:B0-----:R-:W-:Y:S08]  /*12b40*/  @!P0 BRA `(.L_x_10955) ;  /* 0x0000002c00848947 */ /* 0x001ff00003800000 */
.L_x_10996:
[----:B------:R-:W1:Y:S01]  /*12b50*/  S2R R11, SR_TID.X ;  /* 0x00000000000b7919 */ /* 0x000e620000002100 */
[----:B------:R-:W-:Y:S01]  /*12b60*/  ULDC.64 UR4, c[0x0][0x300] ;  /* 0x0000c00000047ab9 */ /* 0x000fe20000000a00 */
[----:B------:R-:W-:Y:S01]  /*12b70*/  R2UR UR6, R29 ;  /* 0x000000001d0672ca */ /* 0x000fe200000e0000 */
[----:B------:R-:W-:Y:S01]  /*12b80*/  IMAD R2, R7, UR4, RZ ;  /* 0x0000000407027c24 */ /* 0x000fe2000f8e02ff */
[----:B0-----:R-:W0:Y:S01]  /*12b90*/  S2R R10, SR_TID.X ;  /* 0x00000000000a7919 */ /* 0x001e220000002100 */
[C---:B------:R-:W-:Y:S02]  /*12ba0*/  LOP3.LUT P4, RZ, R16.reuse, 0x4, RZ, 0xc0, !PT ;  /* 0x0000000410ff7812 */ /* 0x040fe4000788c0ff */
        /* <DEDUP_REMOVED lines=10> */
[----:B------:R-:W-:Y:S01]  /*12c50*/  IMAD.SHL.U32 R4, R20, 0x8, RZ ;  /* 0x0000000814047824 */ /* 0x000fe200078e00ff */
[----:B------:R-:W-:Y:S01]  /*12c60*/  LOP3.LUT R6, R9, 0xc0, RZ, 0xc0, !PT ;  /* 0x000000c009067812 */ /* 0x000fe200078ec0ff */
[----:B------:R-:W-:Y:S02]  /*12c70*/  IMAD.IADD R3, R3, 0x1, R5 ;  /* 0x0000000103037824 */ /* 0x000fe400078e0205 */
[----:B------:R-:W-:Y:S01]  /*12c80*/  IMAD.MOV.U32 R5, RZ, RZ, -0x80 ;  /* 0xffffff80ff057424 */ /* 0x000fe200078e00ff */
[----:B------:R-:W-:Y:S02]  /*12c90*/  LOP3.LUT R4, R4, 0x300, RZ, 0xc0, !PT ;  /* 0x0000030004047812 */ /* 0x000fe400078ec0ff */
[--C-:B------:R-:W-:Y:S01]  /*12ca0*/  LOP3.LUT R6, R6, 0x18, R9.reuse, 0xf8, !PT ;  /* 0x0000001806067812 */ /* 0x100fe200078ef809 */
[----:B------:R-:W-:Y:S01]  /*12cb0*/  IMAD R8, R0, R5, UR49 ;  /* 0x0000003100087e24 */ /* 0x000fe2000f8e0205 */
[----:B-1----:R-:W-:Y:S01]  /*12cc0*/  LOP3.LUT R11, R11, 0x7f, RZ, 0xc0, !PT ;  /* 0x0000007f0b0b7812 */ /* 0x002fe200078ec0ff */
[----:B------:R-:W-:Y:S01]  /*12cd0*/  IMAD.U32 R5, RZ, RZ, UR4 ;  /* 0x00000004ff057e24 */ /* 0x000fe2000f8e00ff */
[----:B------:R-:W-:Y:S01]  /*12ce0*/  UIMAD UR4, UR6, UR4, URZ ;  /* 0x00000004060472a4 */ /* 0x000fe2000f8e023f */
[----:B------:R-:W-:-:S02]  /*12cf0*/  LOP3.LUT R4, R4, 0x20, R9, 0xf8, !PT ;  /* 0x0000002004047812 */ /* 0x000fc400078ef809 */
[----:B------:R-:W-:Y:S01]  /*12d00*/  IMAD.WIDE.U32 R2, R5, UR41, R2 ;  /* 0x0000002905027c25 */ /* 0x000fe2000f8e0002 */
[----:B------:R-:W-:Y:S01]  /*12d10*/  UIMAD UR4, UR41, UR5, UR4 ;  /* 0x00000005290472a4 */ /* 0x000fe2000f8e0204 */
[----:B------:R-:W-:Y:S01]  /*12d20*/  SHF.R.U32.HI R11, RZ, 0x2, R11 ;  /* 0x00000002ff0b7819 */ /* 0x000fe2000001160b */
[----:B------:R-:W-:Y:S01]  /*12d30*/  ULDC.64 UR6, c[0x0][0x2e8] ;  /* 0x0000ba0000067ab9 */ /* 0x000fe20000000a00 */
[----:B0-----:R-:W-:Y:S02]  /*12d40*/  LOP3.LUT R28, R6, 0x18, R10, 0x78, !PT ;  /* 0x00000018061c7812 */ /* 0x001fe400078e780a */
[----:B------:R-:W-:Y:S01]  /*12d50*/  LEA R0, P1, R2, UR6, 0x1 ;  /* 0x0000000602007c11 */ /* 0x000fe2000f8208ff */
[----:B------:R-:W-:Y:S01]  /*12d60*/  VIADD R9, R3, UR4 ;  /* 0x0000000403097c36 */ /* 0x000fe20008000000 */
[----:B------:R-:W-:Y:S01]  /*12d70*/  UMOV UR4, 0xffffffff ;  /* 0xffffffff00047882 */ /* 0x000fe20000000000 */
[----:B------:R-:W-:Y:S01]  /*12d80*/  IMAD.IADD R8, R8, 0x1, -R11 ;  /* 0x0000000108087824 */ /* 0x000fe200078e0a0b */
[----:B------:R-:W-:-:S02]  /*12d90*/  LOP3.LUT R28, R4, R28, RZ, 0xfc, !PT ;  /* 0x0000001c041c7212 */ /* 0x000fc400078efcff */
        /* <DEDUP_REMOVED lines=11> */
[----:B------:R-:W-:Y:S01]  /*12e50*/  SHFL.IDX PT, R3, R0, 0x2, 0x1c1f ;  /* 0x005c1f0000037f89 */ /* 0x000fe200000e0000 */
[----:B-1----:R-:W-:Y:S02]  /*12e60*/  IMAD.MOV.U32 R7, RZ, RZ, R6 ;  /* 0x000000ffff077224 */ /* 0x002fe400078e0006 */
[----:B0-----:R-:W-:Y:S02]  /*12e70*/  IMAD.SHL.U32 R11, R2, 0x8, RZ ;  /* 0x00000008020b7824 */ /* 0x001fe400078e00ff */
[----:B------:R-:W0:Y:S01]  /*12e80*/  SHFL.IDX PT, R2, R9, 0x2, 0x1c1f ;  /* 0x005c1f0009027f89 */ /* 0x000e2200000e0000 */
[----:B--2---:R-:W-:Y:S02]  /*12e90*/  IMAD.MOV.U32 R6, RZ, RZ, R14 ;  /* 0x000000ffff067224 */ /* 0x004fe400078e000e */
[----:B------:R-:W-:Y:S01]  /*12ea0*/  LOP3.LUT R11, R11, 0x18, RZ, 0xc0, !PT ;  /* 0x000000180b0b7812 */ /* 0x000fe200078ec0ff */
[----:B------:R-:W1:Y:S01]  /*12eb0*/  SHFL.IDX PT, R9, R9, 0x3, 0x1c1f ;  /* 0x007c1f0009097f89 */ /* 0x000e6200000e0000 */
[----:B---3--:R-:W-:-:S03]  /*12ec0*/  LOP3.LUT R5, R5, R4, RZ, 0x3c, !PT ;  /* 0x0000000405057212 */ /* 0x008fc600078e3cff */
[----:B------:R-:W-:Y:S01]  /*12ed0*/  @P0 IMAD.WIDE.U32 R6, R11, 0x2, R6 ;  /* 0x000000020b060825 */ /* 0x000fe200078e0006 */
[----:B------:R2:W3:Y:S01]  /*12ee0*/  SHFL.IDX PT, R14, R0, 0x3, 0x1c1f ;  /* 0x007c1f00000e7f89 */ /* 0x0004e200000e0000 */
[----:B------:R-:W-:-:S03]  /*12ef0*/  LOP3.LUT R4, R5, R4, RZ, 0x3c, !PT ;  /* 0x0000000405047212 */ /* 0x000fc600078e3cff */
[----:B------:R2:W-:Y:S01]  /*12f00*/  @P0 LDGSTS.E.BYPASS.LTC128B.128 [R21+0x15400], desc[UR36][R6.64], !P4 ;  /* 0x1540000006150fae */ /* 0x0005e2000e101d64 */
[----:B------:R-:W-:-:S03]  /*12f10*/  LOP3.LUT R5, R5, R4, RZ, 0x3c, !PT ;  /* 0x0000000405057212 */ /* 0x000fc600078e3cff */
[----:B------:R2:W-:Y:S01]  /*12f20*/  @P0 LDGSTS.E.BYPASS.LTC128B.128 [R21+0x17400], desc[UR36][R6.64+0x40], !P3 ;  /* 0x1740004006150fae */ /* 0x0005e2000d901d64 */
[----:B------:R-:W-:-:S03]  /*12f30*/  @P1 IMAD.WIDE.U32 R4, R11, 0x2, R4 ;  /* 0x000000020b041825 */ /* 0x000fc600078e0004 */
[----:B------:R2:W-:Y:S01]  /*12f40*/  @P0 LDGSTS.E.BYPASS.LTC128B.128 [R21+0x19400], desc[UR36][R6.64+0x80], !P2 ;  /* 0x1940008006150fae */ /* 0x0005e2000d101d64 */
[----:B------:R-:W-:Y:S02]  /*12f50*/  ISETP.GE.AND P0, PT, R8, 0x41, PT ;  /* 0x000000410800780c */ /* 0x000fe40003f06270 */
[-C--:B0-----:R-:W-:Y:S01]  /*12f60*/  LOP3.LUT R3, R3, R2.reuse, RZ, 0x3c, !PT ;  /* 0x0000000203037212 */ /* 0x081fe200078e3cff */
[----:B------:R2:W-:Y:S03]  /*12f70*/  @P1 LDGSTS.E.BYPASS.LTC128B.128 [R25+0x15c00], desc[UR36][R4.64], !P4 ;  /* 0x15c0000004191fae */ /* 0x0005e6000e101d64 */
[C---:B------:R-:W-:Y:S01]  /*12f80*/  LOP3.LUT R2, R3.reuse, R2, RZ, 0x3c, !PT ;  /* 0x0000000203027212 */ /* 0x040fe200078e3cff */
[----:B------:R2:W-:Y:S03]  /*12f90*/  @P1 LDGSTS.E.BYPASS.LTC128B.128 [R25+0x17c00], desc[UR36][R4.64+0x40], !P3 ;  /* 0x17c0004004191fae */ /* 0x0005e6000d901d64 */
[----:B------:R-:W-:Y:S01]  /*12fa0*/  LOP3.LUT R3, R3, R2, RZ, 0x3c, !PT ;  /* 0x0000000203037212 */ /* 0x000fe200078e3cff */
[----:B------:R2:W-:Y:S02]  /*12fb0*/  @P1 LDGSTS.E.BYPASS.LTC128B.128 [R25+0x19c00], desc[UR36][R4.64+0x80], !P2 ;  /* 0x19c0008004191fae */ /* 0x0005e4000d101d64 */
[----:B------:R-:W-:Y:S01]  /*12fc0*/  @P0 LEA R27, R28, UR47, 0x1 ;  /* 0x0000002f1c1b0c11 */ /* 0x000fe2000f8e08ff */
[----:B------:R-:W-:-:S05]  /*12fd0*/  @P0 IMAD.WIDE.U32 R2, R11, 0x2, R2 ;  /* 0x000000020b020825 */ /* 0x000fca00078e0002 */
[----:B------:R2:W-:Y:S04]  /*12fe0*/  @P0 LDGSTS.E.BYPASS.LTC128B.128 [R27+0x16400], desc[UR36][R2.64], !P4 ;  /* 0x16400000021b0fae */ /* 0x0005e8000e101d64 */
[----:B------:R2:W-:Y:S04]  /*12ff0*/  @P0 LDGSTS.E.BYPASS.LTC128B.128 [R27+0x18400], desc[UR36][R2.64+0x40], !P3 ;  /* 0x18400040021b0fae */ /* 0x0005e8000d901d64 */
[----:B-1-3--:R2:W-:Y:S02]  /*13000*/  @P0 LDGSTS.E.BYPASS.LTC128B.128 [R27+0x1a400], desc[UR36][R2.64+0x80], !P2 ;  /* 0x1a400080021b0fae */ /* 0x00a5e4000d101d64 */
.L_x_11006:
[----:B------:R-:W-:Y:S01]  /*13010*/  ISETP.GE.AND P0, PT, R8, 0x61, PT ;  /* 0x000000610800780c */ /* 0x000fe20003f06270 */
[----:B--2---:R-:W-:Y:S02]  /*13020*/  IMAD.SHL.U32 R27, R10, 0x8, RZ ;  /* 0x000000080a1b7824 */ /* 0x004fe400078e00ff */
[----:B------:R-:W-:Y:S02]  /*13030*/  IMAD.MOV.U32 R2, RZ, RZ, R14 ;  /* 0x000000ffff027224 */ /* 0x000fe400078e000e */
[----:B------:R-:W-:Y:S01]  /*13040*/  IMAD.MOV.U32 R3, RZ, RZ, R9 ;  /* 0x000000ffff037224 */ /* 0x000fe200078e0009 */
[----:B------:R-:W-:-:S07]  /*13050*/  LOP3.LUT R27, R27, 0x18, RZ, 0xc0, !PT ;  /* 0x000000181b1b7812 */ /* 0x000fce00078ec0ff */
        /* <DEDUP_REMOVED lines=15> */
.L_x_10957:
        /* <DEDUP_REMOVED lines=30> */
.L_x_10958:
[----:B------:R-:W0:Y:S01]  /*13330*/  S2R R13, SR_TID.X ;  /* 0x00000000000d7919 */ /* 0x000e220000002100 */
[----:B------:R-:W-:Y:S01]  /*13340*/  UISETP.NE.AND UP0, UPT, UR50, URZ, UPT ;  /* 0x0000003f3200728c */ /* 0x000fe2000bf05270 */
[----:B------:R-:W-:Y:S01]  /*13350*/  IMAD.U32 R4, RZ, RZ, UR38 ;  /* 0x00000026ff047e24 */ /* 0x000fe2000f8e00ff */
[----:B------:R-:W-:Y:S01]  /*13360*/  ULDC.64 UR4, c[0x0][0x2e0] ;  /* 0x0000b80000047ab9 */ /* 0x000fe20000000a00 */
[----:B------:R-:W-:Y:S01]  /*13370*/  IMAD.U32 R3, RZ, RZ, UR48 ;  /* 0x00000030ff037e24 */ /* 0x000fe2000f8e00ff */
[----:B------:R-:W1:Y:S01]  /*13380*/  LDC R20, c[0x0][0x448] ;  /* 0x00011200ff147b82 */ /* 0x000e620000000800 */
[----:B------:R-:W-:Y:S01]  /*13390*/  IMAD.MOV.U32 R2, RZ, RZ, R4 ;  /* 0x000000ffff027224 */ /* 0x000fe200078e0004 */
[----:B------:R-:W-:Y:S01]  /*133a0*/  PLOP3.LUT P1, PT, PT, PT, UP0, 0x80, 0x0 ;  /* 0x000000000000781c */ /* 0x000fe20003f2f008 */
[----:B------:R-:W-:Y:S01]  /*133b0*/  IMAD R25, R25, UR4, RZ ;  /* 0x0000000419197c24 */ /* 0x000fe2000f8e02ff */
[----:B------:R-:W-:Y:S01]  /*133c0*/  PLOP3.LUT P0, PT, PT, PT, UP0, 0x80, 0x0 ;  /* 0x000000000000781c */ /* 0x000fe20003f0f008 */
[----:B------:R-:W-:-:S02]  /*133d0*/  IMAD.WIDE.U32 R2, R24, UR4, R2 ;  /* 0x0000000418027c25 */ /* 0x000fc4000f8e0002 */
[----:B------:R-:W-:Y:S02]  /*133e0*/  @UP0 ULDC UR4, c[0x0][0x44c] ;  /* 0x0001130000040ab9 */ /* 0x000fe40000000800 */
[----:B------:R-:W-:Y:S02]  /*133f0*/  IMAD.U32 R5, RZ, RZ, UR39 ;  /* 0x00000027ff057e24 */ /* 0x000fe4000f8e00ff */
[----:B------:R-:W-:-:S04]  /*13400*/  IMAD R25, R24, UR5, R25 ;  /* 0x0000000518197c24 */ /* 0x000fc8000f8e0219 */
[----:B------:R-:W-:Y:S01]  /*13410*/  IMAD.IADD R3, R3, 0x1, R25 ;  /* 0x0000000103037824 */ /* 0x000fe200078e0219 */
[C---:B0-----:R-:W-:Y:S01]  /*13420*/  LOP3.LUT R21, R13.reuse, 0x7f, RZ, 0xc0, !PT ;  /* 0x0000007f0d157812 */ /* 0x041fe200078ec0ff */
[----:B------:R-:W-:-:S03]  /*13430*/  IMAD.SHL.U32 R13, R13, 0x8, RZ ;  /* 0x000000080d0d7824 */ /* 0x000fc600078e00ff */
[----:B------:R-:W-:Y:S02]  /*13440*/  SHF.R.U32.HI R21, RZ, 0x2, R21 ;  /* 0x00000002ff157819 */ /* 0x000fe40000011615 */
[----:B------:R-:W-:Y:S02]  /*13450*/  LOP3.LUT R13, R13, 0x18, RZ, 0xc0, !PT ;  /* 0x000000180d0d7812 */ /* 0x000fe400078ec0ff */
[----:B------:R-:W-:Y:S02]  /*13460*/  IADD3 R7, R21, UR42, R23 ;  /* 0x0000002a15077c10 */ /* 0x000fe4000fffe017 */
[C---:B------:R-:W-:Y:S02]  /*13470*/  LOP3.LUT R14, R13.reuse, 0x20, RZ, 0xfc, !PT ;  /* 0x000000200d0e7812 */ /* 0x040fe400078efcff */
[----:B------:R-:W-:Y:S01]  /*13480*/  LOP3.LUT R13, R13, 0x40, RZ, 0xfc, !PT ;  /* 0x000000400d0d7812 */ /* 0x000fe200078efcff */
[----:B------:R-:W-:Y:S01]  /*13490*/  @P1 IMAD.HI.U32 R0, R7, UR4, RZ ;  /* 0x0000000407001c27 */ /* 0x000fe2000f8e00ff */
[----:B------:R-:W-:Y:S01]  /*134a0*/  PLOP3.LUT P1, PT, PT, PT, UP0, 0x80, 0x0 ;  /* 0x000000000000781c */ /* 0x000fe20003f2f008 */
[----:B------:R-:W-:-:S02]  /*134b0*/  @UP0 ULDC UR4, c[0x0][0x450] ;  /* 0x0001140000040ab9 */ /* 0x000fc40000000800 */
[----:B------:R-:W-:Y:S01]  /*134c0*/  IMAD.MOV.U32 R5, RZ, RZ, R7 ;  /* 0x000000ffff057224 */ /* 0x000fe200078e0007 */
[----:B------:R-:W-:Y:S01]  /*134d0*/  @P0 SHF.R.U32.HI R5, RZ, UR4, R0 ;  /* 0x00000004ff050c19 */ /* 0x000fe20008011600 */
[----:B------:R-:W-:Y:S01]  /*134e0*/  VIADD R0, R7, 0x80 ;  /* 0x0000008007007836 */ /* 0x000fe20000000000 */
[----:B------:R-:W-:Y:S01]  /*134f0*/  PLOP3.LUT P0, PT, PT, PT, UP0, 0x80, 0x0 ;  /* 0x000000000000781c */ /* 0x000fe20003f0f008 */
[----:B------:R-:W-:Y:S02]  /*13500*/  @UP0 ULDC UR4, c[0x0][0x44c] ;  /* 0x0001130000040ab9 */ /* 0x000fe40000000800 */
[----:B------:R-:W-:Y:S02]  /*13510*/  IMAD.MOV.U32 R10, RZ, RZ, R0 ;  /* 0x000000ffff0a7224 */ /* 0x000fe400078e0000 */
[----:B------:R-:W-:Y:S02]  /*13520*/  IMAD.MOV R9, RZ, RZ, -R5 ;  /* 0x000000ffff097224 */ /* 0x000fe400078e0a05 */
[----:B------:R-:W-:Y:S01]  /*13530*/  @P1 IMAD.HI.U32 R4, R0, UR4, RZ ;  /* 0x0000000400041c27 */ /* 0x000fe2000f8e00ff */
[----:B------:R-:W-:-:S03]  /*13540*/  @UP0 ULDC UR4, c[0x0][0x450] ;  /* 0x0001140000040ab9 */ /* 0x000fc60000000800 */
[----:B-1----:R-:W-:Y:S02]  /*13550*/  IMAD R9, R20, R9, R7 ;  /* 0x0000000914097224 */ /* 0x002fe400078e0207 */
[----:B------:R-:W-:Y:S01]  /*13560*/  @P0 SHF.R.U32.HI R10, RZ, UR4, R4 ;  /* 0x00000004ff0a0c19 */ /* 0x000fe20008011604 */
[----:B------:R-:W-:Y:S01]  /*13570*/  ULDC.64 UR4, c[0x0][0x2d0] ;  /* 0x0000b40000047ab9 */ /* 0x000fe20000000a00 */
[----:B------:R-:W-:Y:S02]  /*13580*/  SHF.R.S32.HI R4, RZ, 0x1f, R5 ;  /* 0x0000001fff047819 */ /* 0x000fe40000011405 */
[----:B------:R-:W-:Y:S01]  /*13590*/  SHF.R.S32.HI R12, RZ, 0x1f, R10 ;  /* 0x0000001fff0c7819 */ /* 0x000fe2000001140a */
[----:B------:R-:W-:-:S04]  /*135a0*/  IMAD.WIDE.U32 R6, R10, UR4, R2 ;  /* 0x000000040a067c25 */ /* 0x000fc8000f8e0002 */
[----:B------:R-:W-:Y:S02]  /*135b0*/  IMAD R4, R4, UR4, RZ ;  /* 0x0000000404047c24 */ /* 0x000fe4000f8e02ff */
[----:B------:R-:W-:Y:S02]  /*135c0*/  IMAD R12, R12, UR4, RZ ;  /* 0x000000040c0c7c24 */ /* 0x000fe4000f8e02ff */
[C---:B------:R-:W-:Y:S02]  /*135d0*/  IMAD R8, R5.reuse, UR5, R4 ;  /* 0x0000000505087c24 */ /* 0x040fe4000f8e0204 */
[----:B------:R-:W-:Y:S01]  /*135e0*/  IMAD.WIDE.U32 R4, R5, UR4, R2 ;  /* 0x0000000405047c25 */ /* 0x000fe2000f8e0002 */
[----:B------:R-:W-:-:S03]  /*135f0*/  SHF.R.S32.HI R2, RZ, 0x1f, R9 ;  /* 0x0000001fff027819 */ /* 0x000fc60000011409 */
[----:B------:R-:W-:Y:S02]  /*13600*/  IMAD.MOV R11, RZ, RZ, -R10 ;  /* 0x000000ffff0b7224 */ /* 0x000fe400078e0a0a */
[----:B------:R-:W-:Y:S01]  /*13610*/  IMAD R10, R10, UR5, R12 ;  /* 0x000000050a0a7c24 */ /* 0x000fe2000f8e020c */
[----:B------:R-:W-:Y:S01]  /*13620*/  ULDC.64 UR4, c[0x0][0x2c8] ;  /* 0x0000b20000047ab9 */ /* 0x000fe20000000a00 */
[----:B------:R-:W-:Y:S02]  /*13630*/  IMAD.IADD R3, R5, 0x1, R8 ;  /* 0x0000000105037824 */ /* 0x000fe400078e0208 */
[----:B------:R-:W-:Y:S02]  /*13640*/  IMAD R8, R2, UR4, RZ ;  /* 0x0000000402087c24 */ /* 0x000fe4000f8e02ff */
[----:B------:R-:W-:Y:S02]  /*13650*/  IMAD R0, R20, R11, R0 ;  /* 0x0000000b14007224 */ /* 0x000fe400078e0200 */
[----:B------:R-:W-:-:S02]  /*13660*/  IMAD.MOV.U32 R2, RZ, RZ, R4 ;  /* 0x000000ffff027224 */ /* 0x000fc400078e0004 */
[C---:B------:R-:W-:Y:S02]  /*13670*/  IMAD R8, R9.reuse, UR5, R8 ;  /* 0x0000000509087c24 */ /* 0x040fe4000f8e0208 */
[----:B------:R-:W-:Y:S01]  /*13680*/  IMAD.WIDE.U32 R4, R9, UR4, R2 ;  /* 0x0000000409047c25 */ /* 0x000fe2000f8e0002 */
[----:B------:R-:W-:-:S03]  /*13690*/  SHF.R.S32.HI R2, RZ, 0x1f, R0 ;  /* 0x0000001fff027819 */ /* 0x000fc60000011400 */
[----:B------:R-:W-:Y:S02]  /*136a0*/  IMAD.IADD R3, R7, 0x1, R10 ;  /* 0x0000000107037824 */ /* 0x000fe400078e020a */
[----:B------:R-:W-:Y:S02]  /*136b0*/  IMAD R7, R2, UR4, RZ ;  /* 0x0000000402077c24 */ /* 0x000fe4000f8e02ff */
[----:B------:R-:W-:Y:S02]  /*136c0*/  IMAD.MOV.U32 R2, RZ, RZ, R6 ;  /* 0x000000ffff027224 */ /* 0x000fe400078e0006 */
[C---:B------:R-:W-:Y:S02]  /*136d0*/  IMAD R6, R0.reuse, UR5, R7 ;  /* 0x0000000500067c24 */ /* 0x040fe4000f8e0207 */
[----:B------:R-:W-:Y:S01]  /*136e0*/  IMAD.WIDE.U32 R2, R0, UR4, R2 ;  /* 0x0000000400027c25 */ /* 0x000fe2000f8e0002 */
[----:B------:R-:W-:Y:S02]  /*136f0*/  ULDC.64 UR4, c[0x0][0x280] ;  /* 0x0000a00000047ab9 */ /* 0x000fe40000000a00 */
[----:B------:R-:W-:Y:S01]  /*13700*/  LEA R7, P0, R4, UR4, 0x1 ;  /* 0x0000000404077c11 */ /* 0x000fe2000f8008ff */
[----:B------:R-:W-:-:S02]  /*13710*/  IMAD.IADD R9, R5, 0x1, R8 ;  /* 0x0000000105097824 */ /* 0x000fc400078e0208 */
[----:B------:R-:W-:-:S03]  /*13720*/  IMAD.IADD R3, R3, 0x1, R6 ;  /* 0x0000000103037824 */ /* 0x000fc600078e0206 */
[----:B------:R-:W-:Y:S02]  /*13730*/  LEA.HI.X R9, R4, UR5, R9, 0x1, P0 ;  /* 0x0000000504097c11 */ /* 0x000fe400080f0c09 */
        /* <DEDUP_REMOVED lines=8> */
[----:B------:R-:W0:Y:S01]  /*137c0*/  S2R R3, SR_TID.X ;  /* 0x0000000000037919 */ /* 0x000e220000002100 */
[----:B------:R-:W-:Y:S01]  /*137d0*/  ULDC UR4, c[0x0][0x288] ;  /* 0x0000a20000047ab9 */ /* 0x000fe20000000800 */
[----:B------:R-:W-:Y:S01]  /*137e0*/  IMAD.MOV.U32 R24, RZ, RZ, 0x1 ;  /* 0x00000001ff187424 */ /* 0x000fe200078e00ff */
[----:B------:R-:W-:Y:S01]  /*137f0*/  SHFL.IDX PT, R2, R9, RZ, 0x1c1f ;  /* 0x001c1fff09027589 */ /* 0x000fe200000e0000 */
[----:B------:R-:W-:-:S03]  /*13800*/  IMAD R0, R20, UR4, RZ ;  /* 0x0000000414007c24 */ /* 0x000fc6000f8e02ff */
[----:B------:R-:W-:Y:S04]  /*13810*/  SHFL.IDX PT, R14, R7, RZ, 0x1c1f ;  /* 0x001c1fff070e7589 */ /* 0x000fe800000e0000 */
[----:B------:R-:W1:Y:S01]  /*13820*/  SHFL.IDX PT, R4, R9, 0x1, 0x1c1f ;  /* 0x003c1f0009047f89 */ /* 0x000e6200000e0000 */
[----:B0-----:R-:W-:-:S04]  /*13830*/  LOP3.LUT R3, R3, 0x7f, RZ, 0xc0, !PT ;  /* 0x0000007f03037812 */ /* 0x001fc800078ec0ff */
[----:B------:R-:W-:Y:S01]  /*13840*/  SHF.R.U32.HI R3, RZ, 0x2, R3 ;  /* 0x00000002ff037819 */ /* 0x000fe20000011603 */
[----:B-1----:R-:W-:-:S04]  /*13850*/  IMAD.MOV.U32 R5, RZ, RZ, R4 ;  /* 0x000000ffff057224 */ /* 0x002fc800078e0004 */
[----:B------:R-:W-:Y:S02]  /*13860*/  VIADD R6, R3, UR42 ;  /* 0x0000002a03067c36 */ /* 0x000fe40008000000 */
[----:B------:R-:W-:Y:S02]  /*13870*/  IMAD.MOV.U32 R3, RZ, RZ, R2 ;  /* 0x000000ffff037224 */ /* 0x000fe400078e0002 */
[----:B------:R-:W-:Y:S01]  /*13880*/  IMAD.MOV.U32 R2, RZ, RZ, R14 ;  /* 0x000000ffff027224 */ /* 0x000fe200078e000e */
[C---:B------:R-:W-:Y:S01]  /*13890*/  ISETP.GE.AND P2, PT, R6.reuse, R0, PT ;  /* 0x000000000600720c */ /* 0x040fe20003f46270 */
[----:B------:R-:W0:Y:S01]  /*138a0*/  SHFL.IDX PT, R14, R7, 0x1, 0x1c1f ;  /* 0x003c1f00070e7f89 */ /* 0x000e2200000e0000 */
[----:B------:R-:W-:-:S11]  /*138b0*/  VIADD R11, R6, 0x20 ;  /* 0x00000020060b7836 */ /* 0x000fd60000000000 */
[----:B------:R-:W-:Y:S01]  /*138c0*/  @!P2 IMAD.WIDE.U32 R2, R27, 0x2, R2 ;  /* 0x000000021b02a825 */ /* 0x000fe200078e0002 */
[----:B------:R-:W-:-:S05]  /*138d0*/  @!P2 LEA R21, R28, UR47, 0x1 ;  /* 0x0000002f1c15ac11 */ /* 0x000fca000f8e08ff */
[----:B------:R-:W-:Y:S04]  /*138e0*/  @!P2 LDGSTS.E.BYPASS.LTC128B.128 [R21+0xc400], desc[UR36][R2.64], !P3 ;  /* 0x0c4000000215afae */ /* 0x000fe8000d901d64 */
[----:B------:R-:W-:Y:S01]  /*138f0*/  @!P2 LDGSTS.E.BYPASS.LTC128B.128 [R21+0xf400], desc[UR36][R2.64+0x40], !P0 ;  /* 0x0f4000400215afae */ /* 0x000fe2000c101d64 */
[----:B0-----:R-:W-:-:S03]  /*13900*/  IMAD.MOV.U32 R4, RZ, RZ, R14 ;  /* 0x000000ffff047224 */ /* 0x001fc600078e000e */
[----:B------:R0:W-:Y:S01]  /*13910*/  @!P2 LDGSTS.E.BYPASS.LTC128B.128 [R21+0x12400], desc[UR36][R2.64+0x80], !P1 ;  /* 0x124000800215afae */ /* 0x0001e2000c901d64 */
[----:B------:R-:W-:Y:S01]  /*13920*/  ISETP.GE.AND P2, PT, R11, R0, PT ;  /* 0x000000000b00720c */ /* 0x000fe20003f46270 */
[----:B------:R-:W-:Y:S02]  /*13930*/  VIADD R11, R6, 0x40 ;  /* 0x00000040060b7836 */ /* 0x000fe40000000000 */
[----:B------:R-:W-:Y:S04]  /*13940*/  SHFL.IDX PT, R14, R7, 0x2, 0x1c1f ;  /* 0x005c1f00070e7f89 */ /* 0x000fe800000e0000 */
[----:B0-----:R-:W0:Y:S06]  /*13950*/  SHFL.IDX PT, R2, R9, 0x2, 0x1c1f ;  /* 0x005c1f0009027f89 */ /* 0x001e2c00000e0000 */
[----:B------:R-:W-:Y:S01]  /*13960*/  @!P2 IMAD.WIDE.U32 R4, R27, 0x2, R4 ;  /* 0x000000021b04a825 */ /* 0x000fe200078e0004 */
[----:B------:R-:W-:-:S05]  /*13970*/  @!P2 LEA R25, R28, UR47, 0x1 ;  /* 0x0000002f1c19ac11 */ /* 0x000fca000f8e08ff */
[----:B------:R-:W-:Y:S04]  /*13980*/  @!P2 LDGSTS.E.BYPASS.LTC128B.128 [R25+0xcc00], desc[UR36][R4.64], !P3 ;  /* 0x0cc000000419afae */ /* 0x000fe8000d901d64 */
[----:B------:R-:W-:Y:S04]  /*13990*/  @!P2 LDGSTS.E.BYPASS.LTC128B.128 [R25+0xfc00], desc[UR36][R4.64+0x40], !P0 ;  /* 0x0fc000400419afae */ /* 0x000fe8000c101d64 */
[----:B------:R1:W-:Y:S01]  /*139a0*/  @!P2 LDGSTS.E.BYPASS.LTC128B.128 [R25+0x12c00], desc[UR36][R4.64+0x80], !P1 ;  /* 0x12c000800419afae */ /* 0x0003e2000c901d64 */
[----:B------:R-:W-:Y:S01]  /*139b0*/  ISETP.GE.AND P2, PT, R11, R0, PT ;  /* 0x000000000b00720c */ /* 0x000fe20003f46270 */
[----:B------:R-:W-:-:S02]  /*139c0*/  VIADD R11, R6, 0x60 ;  /* 0x00000060060b7836 */ /* 0x000fc40000000000 */
[----:B0-----:R-:W-:Y:S02]  /*139d0*/  IMAD.MOV.U32 R3, RZ, RZ, R2 ;  /* 0x000000ffff037224 */ /* 0x001fe400078e0002 */
[----:B------:R-:W-:Y:S01]  /*139e0*/  IMAD.MOV.U32 R2, RZ, RZ, R14 ;  /* 0x000000ffff027224 */ /* 0x000fe200078e000e */
[----:B-1----:R-:W-:Y:S07]  /*139f0*/  SHFL.IDX PT, R5, R9, 0x3, 0x1c1f ;  /* 0x007c1f0009057f89 */ /* 0x002fee00000e0000 */
[----:B------:R-:W-:Y:S01]  /*13a00*/  @!P2 IMAD.WIDE.U32 R2, R27, 0x2, R2 ;  /* 0x000000021b02a825 */ /* 0x000fe200078e0002 */
[----:B------:R-:W-:Y:S01]  /*13a10*/  @!P2 LEA R21, R28, UR47, 0x1 ;  /* 0x0000002f1c15ac11 */ /* 0x000fe2000f8e08ff */
[----:B------:R0:W1:Y:S04]  /*13a20*/  SHFL.IDX PT, R4, R7, 0x3, 0x1c1f ;  /* 0x007c1f0007047f89 */ /* 0x00006800000e0000 */
[----:B------:R-:W-:Y:S04]  /*13a30*/  @!P2 LDGSTS.E.BYPASS.LTC128B.128 [R21+0xd400], desc[UR36][R2.64], !P3 ;  /* 0x0d4000000215afae */ /* 0x000fe8000d901d64 */
[----:B------:R-:W-:Y:S01]  /*13a40*/  @!P2 LDGSTS.E.BYPASS.LTC128B.128 [R21+0x10400], desc[UR36][R2.64+0x40], !P0 ;  /* 0x104000400215afae */ /* 0x000fe2000c101d64 */
[----:B0-----:R-:W-:-:S03]  /*13a50*/  VIADD R7, R6, 0x80 ;  /* 0x0000008006077836 */ /* 0x001fc60000000000 */
[----:B------:R0:W-:Y:S01]  /*13a60*/  @!P2 LDGSTS.E.BYPASS.LTC128B.128 [R21+0x13400], desc[UR36][R2.64+0x80], !P1 ;  /* 0x134000800215afae */ /* 0x0001e2000c901d64 */
[----:B------:R-:W-:-:S03]  /*13a70*/  ISETP.GE.AND P2, PT, R11, R0, PT ;  /* 0x000000000b00720c */ /* 0x000fc60003f46270 */
[----:B------:R-:W-:Y:S04]  /*13a80*/  SHFL.IDX PT, R14, R10, 0x1, 0x1c1f ;  /* 0x003c1f000a0e7f89 */ /* 0x000fe800000e0000 */
[----:B0-----:R-:W-:Y:S06]  /*13a90*/  SHFL.IDX PT, R3, R8, RZ, 0x1c1f ;  /* 0x001c1fff08037589 */ /* 0x001fec00000e0000 */
        /* <DEDUP_REMOVED lines=13> */
.L_x_11019:
        /* <DEDUP_REMOVED lines=14> */
.L_x_10961:
[----:B------:R-:W-:Y:S05]  /*13c50*/  BSYNC B0 ;  /* 0x0000000000007941 */ /* 0x000fea0003800000 */
.L_x_10960:
[----:B------:R-:W-:Y:S01]  /*13c60*/  NOP ;  /* 0x0000000000007918 */ /* 0x000fe20000000000 */
[----:B------:R-:W-:Y:S01]  /*13c70*/  SYNCS.ARRIVE.TRANS64.RED.A0T1 RZ, [UR47+0x2d800], RZ ;  /* 0x02d800ffffff79a7 */ /* 0x000fe2000820042f */
[----:B------:R-:W-:Y:S01]  /*13c80*/  IMAD.MOV.U32 R0, RZ, RZ, 0x1 ;  /* 0x00000001ff007424 */ /* 0x000fe200078e00ff */
[----:B------:R-:W-:Y:S04]  /*13c90*/  ARRIVES.LDGSTSBAR.64.TRANSCNT [UR47+0x2d800] ;  /* 0x02d80000ff0079b0 */ /* 0x000fe80008000aaf */
[----:B------:R-:W-:Y:S01]  /*13ca0*/  SHF.L.U32 R0, R0, 0x1f, RZ ;  /* 0x0000001f00007819 */ /* 0x000fe200000006ff */
[----:B------:R-:W-:Y:S01]  /*13cb0*/  NOP ;  /* 0x0000000000007918 */ /* 0x000fe20000000000 */
[----:B------:R-:W-:Y:S01]  /*13cc0*/  SYNCS.ARRIVE.TRANS64.A1T0 RZ, [UR47+0x2d800], RZ ;  /* 0x02d800ffffff79a7 */ /* 0x000fe2000810002f */
[----:B------:R-:W-:-:S05]  /*13cd0*/  VIADD R19, R19, 0xfffffffe ;  /* 0xfffffffe13137836 */ /* 0x000fca0000000000 */
[----:B------:R-:W-:Y:S01]  /*13ce0*/  ISETP.GE.AND P0, PT, R19, UR51, PT ;  /* 0x0000003313007c0c */ /* 0x000fe2000bf06270 */
[----:B------:R-:W1:Y:S02]  /*13cf0*/  SYNCS.PHASECHK.TRANS64.TRYWAIT P1, [UR47+0x2d820], R0 ;  /* 0x02d82000ff0075a7 */ /* 0x000e64000802016f */
[----:B-1----:R-:W-:Y:S10]  /*13d00*/  @!P1 BRA `(.L_x_10962) ;  /* 0x0000002800849947 */ /* 0x002ff40003800000 */
.L_x_11020:
[----:B------:R-:W-:Y:S01]  /*13d10*/  IMAD.MOV.U32 R21, RZ, RZ, RZ ;  /* 0x000000ffff157224 */ /* 0x000fe200078e00ff */
[----:B------:R-:W-:Y:S06]  /*13d20*/  @!P0 BRA `(.L_x_10963) ;  /* 0x0000000c00cc8947 */ /* 0x000fec0003800000 */
[----:B0-----:R-:W0:Y:S01]  /*13d30*/  S2R R2, SR_TID.X ;  /* 0x0000000000027919 */ /* 0x001e220000002100 */
[----:B------:R-:W-:Y:S01]  /*13d40*/  UIADD3 UR4, UR46, 0x1, URZ ;  /* 0x000000012e047890 */ /* 0x000fe2000fffe03f */
[----:B------:R-:W-:Y:S01]  /*13d50*/  LOP3.LUT R3, RZ, UR44, RZ, 0x33, !PT ;  /* 0x0000002cff037c12 */ /* 0x000fe2000f8e33ff */
[----:B------:R-:W-:Y:S01]  /*13d60*/  BSSY B0, `(.L_x_10963) ;  /* 0x00000ef000007945 */ /* 0x000fe20003800000 */
[----:B------:R-:W1:Y:S01]  /*13d70*/  S2R R4, SR_TID.X ;  /* 0x0000000000047919 */ /* 0x000e620000002100 */
[----:B------:R-:W-:Y:S01]  /*13d80*/  UIMAD UR4, UR4, UR40, URZ ;  /* 0x00000028040472a4 */ /* 0x000fe2000f8e023f */
[----:B------:R-:W-:Y:S01]  /*13d90*/  LOP3.LUT R5, RZ, UR43, RZ, 0x33, !PT ;  /* 0x0000002bff057c12 */ /* 0x000fe2000f8e33ff */
[----:B------:R-:W-:-:S04]  /*13da0*/  IMAD.MOV.U32 R20, RZ, RZ, RZ ;  /* 0x000000ffff147224 */ /* 0x000fc800078e00ff */
[----:B------:R-:W-:Y:S01]  /*13db0*/  LOP3.LUT R0, RZ, UR4, RZ, 0x33, !PT ;  /* 0x00000004ff007c12 */ /* 0x000fe2000f8e33ff */
[----:B------:R-:W-:-:S03]  /*13dc0*/  ULDC UR4, c[0x0][0x2f4] ;  /* 0x0000bd0000047ab9 */ /* 0x000fc60000000800 */
[----:B------:R-:W-:-:S04]  /*13dd0*/  VIADDMNMX R0, R0, -UR45, R3, !PT ;  /* 0x8000002d00007c46 */ /* 0x000fc8000f800103 */
[----:B------:R-:W-:-:S04]  /*13de0*/  VIMNMX R0, R0, R5, !PT ;  /* 0x0000000500007248 */ /* 0x000fc80007fe0100 */
[----:B------:R-:W-:Y:S02]  /*13df0*/  IADD3 R26, -R0, -0x2, RZ ;  /* 0xfffffffe001a7810 */ /* 0x000fe40007ffe1ff */
[----:B0-----:R-:W-:-:S04]  /*13e00*/  LOP3.LUT R2, R2, 0x7f, RZ, 0xc0, !PT ;  /* 0x0000007f02027812 */ /* 0x001fc800078ec0ff */
[----:B------:R-:W-:-:S04]  /*13e10*/  SHF.R.U32.HI R2, RZ, 0x2, R2 ;  /* 0x00000002ff027819 */ /* 0x000fc80000011602 */
[----:B------:R-:W-:Y:S01]  /*13e20*/  IADD3 R23, R23, R22, R2 ;  /* 0x0000001617177210 */ /* 0x000fe20007ffe002 */
[----:B------:R-:W-:Y:S01]  /*13e30*/  IMAD.MOV.U32 R22, RZ, RZ, 0x1 ;  /* 0x00000001ff167424 */ /* 0x000fe200078e00ff */
[----:B------:R-:W-:Y:S01]  /*13e40*/  IADD3 R3, -R2, UR49, RZ ;  /* 0x0000003102037c10 */ /* 0x000fe2000fffe1ff */
[C---:B-1----:R-:W-:Y:S02]  /*13e50*/  IMAD.SHL.U32 R2, R4.reuse, 0x8, RZ ;  /* 0x0000000804027824 */ /* 0x042fe400078e00ff */
[----:B------:R-:W-:Y:S02]  /*13e60*/  IMAD.SHL.U32 R4, R4, 0x8, RZ ;  /* 0x0000000804047824 */ /* 0x000fe400078e00ff */
[----:B------:R-:W-:Y:S01]  /*13e70*/  VIADD R23, R23, 0xfffffe80 ;  /* 0xfffffe8017177836 */ /* 0x000fe20000000000 */
[----:B------:R-:W-:Y:S01]  /*13e80*/  LOP3.LUT R2, R2, 0x18, RZ, 0xc0, !PT ;  /* 0x0000001802027812 */ /* 0x000fe200078ec0ff */
[----:B------:R-:W-:Y:S01]  /*13e90*/  IMAD R3, R0, 0x80, R3 ;  /* 0x0000008000037824 */ /* 0x000fe200078e0203 */
[----:B------:R-:W-:Y:S01]  /*13ea0*/  LOP3.LUT R4, R4, 0x18, RZ, 0xc0, !PT ;  /* 0x0000001804047812 */ /* 0x000fe200078ec0ff */
[----:B------:R-:W-:Y:S01]  /*13eb0*/  IMAD R10, R0, -0x80, R23 ;  /* 0xffffff80000a7824 */ /* 0x000fe200078e0217 */
[----:B------:R-:W-:Y:S01]  /*13ec0*/  ISETP.GE.AND P3, PT, R2, UR4, PT ;  /* 0x0000000402007c0c */ /* 0x000fe2000bf66270 */
[----:B------:R-:W-:Y:S01]  /*13ed0*/  VIADD R0, R3, 0x100 ;  /* 0x0000010003007836 */ /* 0x000fe20000000000 */
[----:B------:R-:W-:-:S02]  /*13ee0*/  LOP3.LUT R4, R4, 0x20, RZ, 0xfc, !PT ;  /* 0x0000002004047812 */ /* 0x000fc400078efcff */
[----:B------:R-:W-:Y:S02]  /*13ef0*/  LOP3.LUT R2, R2, 0x40, RZ, 0xfc, !PT ;  /* 0x0000004002027812 */ /* 0x000fe400078efcff */
[----:B------:R-:W-:Y:S02]  /*13f00*/  ISETP.GE.AND P2, PT, R4, UR4, PT ;  /* 0x0000000404007c0c */ /* 0x000fe4000bf46270 */
[----:B------:R-:W-:-:S13]  /*13f10*/  ISETP.GE.AND P1, PT, R2, UR4, PT ;  /* 0x0000000402007c0c */ /* 0x000fda000bf26270 */
.L_x_10976:
        /* <DEDUP_REMOVED lines=15> */
[----:B------:R-:W-:-:S03]  /*14010*/  ULDC.64 UR4, c[0x0][0x418] ;  /* 0x0001060000047ab9 */ /* 0x000fc60000000a00 */
[----:B------:R-:W-:Y:S01]  /*14020*/  IMAD.IADD R3, R5, 0x1, R3 ;  /* 0x0000000105037824 */ /* 0x000fe200078e0203 */
[----:B------:R-:W-:-:S04]  /*14030*/  LEA R6, P0, R2, UR4, 0x2 ;  /* 0x0000000402067c11 */ /* 0x000fc8000f8010ff */
[----:B------:R-:W-:-:S05]  /*14040*/  LEA.HI.X R7, R2, UR5, R3, 0x2, P0 ;  /* 0x0000000502077c11 */ /* 0x000fca00080f1403 */
[----:B------:R-:W2:Y:S01]  /*14050*/  LDG.E R6, desc[UR36][R6.64] ;  /* 0x0000002406067981 */ /* 0x000ea2000c1e1900 */
[----:B------:R-:W-:Y:S01]  /*14060*/  LOP3.LUT P4, RZ, R16, 0x8, RZ, 0xc0, !PT ;  /* 0x0000000810ff7812 */ /* 0x000fe2000788c0ff */
        /* <DEDUP_REMOVED lines=8> */
.L_x_10964:
[----:B------:R-:W-:Y:S01]  /*140f0*/  LEA R7, R21, UR47, 0x3 ;  /* 0x0000002f15077c11 */ /* 0x000fe2000f8e18ff */
[----:B------:R-:W-:Y:S01]  /*14100*/  BSSY B1, `(.L_x_10965) ;  /* 0x0000004000017945 */ /* 0x000fe20003800000 */
[----:B------:R-:W-:-:S04]  /*14110*/  SHF.L.U32 R2, R24, 0x1f, RZ ;  /* 0x0000001f18027819 */ /* 0x000fc800000006ff */
[----:B------:R-:W0:Y:S02]  /*14120*/  SYNCS.PHASECHK.TRANS64.TRYWAIT P0, [R7+URZ+0x2d840], R2 ;  /* 0x02d84002070075a7 */ /* 0x000e24000800017f */
[----:B0-----:R-:W-:Y:S05]  /*14130*/  @!P0 BRA `(.L_x_10966) ;  /* 0x0000002400908947 */ /* 0x001fea0003800000 */
.L_x_11021:
[----:B------:R-:W-:Y:S05]  /*14140*/  BSYNC B1 ;  /* 0x0000000000017941 */ /* 0x000fea0003800000 */
.L_x_10965:
        /* <DEDUP_REMOVED lines=23> */
[----:B------:R-:W-:Y:S01]  /*142c0*/  IMAD R9, R21, 0x3000, R28 ;  /* 0x0000300015097824 */ /* 0x000fe200078e021c */
[----:B------:R-:W-:Y:S01]  /*142d0*/  LEA R8, P0, R2, UR6, 0x1 ;  /* 0x0000000602087c11 */ /* 0x000fe2000f8008ff */
[----:B------:R-:W-:Y:S01]  /*142e0*/  VIADD R19, R3, UR4 ;  /* 0x0000000403137c36 */ /* 0x000fe20008000000 */
[----:B------:R-:W-:-:S04]  /*142f0*/  UMOV UR4, 0xffffffff ;  /* 0xffffffff00047882 */ /* 0x000fc80000000000 */
[----:B------:R-:W-:Y:S01]  /*14300*/  LEA.HI.X R19, R2, UR7, R19, 0x1, P0 ;  /* 0x0000000702137c11 */ /* 0x000fe200080f0c13 */
[----:B------:R-:W-:Y:S06]  /*14310*/  BRA.DIV UR4, `(.L_x_10967) ;  /* 0x00000026042c7947 */ /* 0x000fec000b800000 */
[----:B------:R-:W0:Y:S01]  /*14320*/  S2R R3, SR_TID.X ;  /* 0x0000000000037919 */ /* 0x000e220000002100 */
[----:B------:R-:W-:Y:S02]  /*14330*/  LOP3.LUT P6, RZ, R16, 0x4, RZ, 0xc0, !PT ;  /* 0x0000000410ff7812 */ /* 0x000fe400078cc0ff */
[----:B------:R-:W-:Y:S01]  /*14340*/  LEA R9, R9, UR47, 0x1 ;  /* 0x0000002f09097c11 */ /* 0x000fe2000f8e08ff */
        /* <DEDUP_REMOVED lines=26> */
.L_x_11031:
        /* <DEDUP_REMOVED lines=11> */
.L_x_10968:
        /* <DEDUP_REMOVED lines=10> */
.L_x_10969:
[----:B------:R2:W-:Y:S01]  /*14640*/  SYNCS.ARRIVE.TRANS64.A1T0 RZ, [R7+URZ+0x2d830], RZ ;  /* 0x02d830ff07ff79a7 */ /* 0x0005e2000810003f */
[----:B------:R-:W-:Y:S05]  /*14650*/  @!P5 BRA `(.L_x_10970) ;  /* 0x000000000004d947 */ /* 0x000fea0003800000 */
[----:B------:R-:W-:Y:S01]  /*14660*/  BPT.TRAP 0x1 ;  /* 0x000000040000795c */ /* 0x000fe20000300000 */
.L_x_10970:
[----:B-1----:R-:W-:Y:S01]  /*14670*/  SHF.L.U32 R2, R22, 0x1f, RZ ;  /* 0x0000001f16027819 */ /* 0x002fe200000006ff */
[----:B------:R-:W-:Y:S01]  /*14680*/  BSSY B1, `(.L_x_10971) ;  /* 0x0000004000017945 */ /* 0x000fe20003800000 */
[----:B--2---:R-:W-:-:S04]  /*14690*/  LEA R7, R20, UR47, 0x3 ;  /* 0x0000002f14077c11 */ /* 0x004fc8000f8e18ff */
[----:B------:R-:W1:Y:S02]  /*146a0*/  SYNCS.PHASECHK.TRANS64.TRYWAIT P0, [R7+URZ+0x2d860], R2 ;  /* 0x02d86002070075a7 */ /* 0x000e64000800017f */
[----:B-1----:R-:W-:Y:S05]  /*146b0*/  @!P0 BRA `(.L_x_10972) ;  /* 0x0000002400988947 */ /* 0x002fea0003800000 */
.L_x_11032:
[----:B------:R-:W-:Y:S05]  /*146c0*/  BSYNC B1 ;  /* 0x0000000000017941 */ /* 0x000fea0003800000 */
.L_x_10971:
        /* <DEDUP_REMOVED lines=36> */
.L_x_11042:
        /* <DEDUP_REMOVED lines=22> */
[----:B------:R-:W-:-:S07]  /*14a70*/  IMAD.IADD R19, R3, 0x1, R25 ;  /* 0x0000000103137824 */ /* 0x000fce00078e0219 */
.L_x_10974:
        /* <DEDUP_REMOVED lines=10> */
.L_x_10975:
[----:B------:R-:W-:Y:S01]  /*14b20*/  R2UR UR6, R29 ;  /* 0x000000001d0672ca */ /* 0x000fe200000e0000 */
[----:B------:R-:W-:Y:S01]  /*14b30*/  ULDC.64 UR4, c[0x0][0x330] ;  /* 0x0000cc0000047ab9 */ /* 0x000fe20000000a00 */
[----:B------:R-:W-:Y:S01]  /*14b40*/  IMAD.MOV.U32 R18, RZ, RZ, R2 ;  /* 0x000000ffff127224 */ /* 0x000fe200078e0002 */
[----:B------:R0:W-:Y:S01]  /*14b50*/  SYNCS.ARRIVE.TRANS64.A1T0 RZ, [R7+URZ+0x2d850], RZ ;  /* 0x02d850ff07ff79a7 */ /* 0x0001e2000810003f */
[----:B------:R-:W-:Y:S02]  /*14b60*/  IMAD.U32 R3, RZ, RZ, UR4 ;  /* 0x00000004ff037e24 */ /* 0x000fe4000f8e00ff */
[----:B------:R-:W-:Y:S02]  /*14b70*/  VIADD R26, R26, 0xffffffff ;  /* 0xffffffff1a1a7836 */ /* 0x000fe40000000000 */
[----:B------:R-:W-:-:S04]  /*14b80*/  IMAD.WIDE.U32 R18, R3, UR41, R18 ;  /* 0x0000002903127c25 */ /* 0x000fc8000f8e0012 */
[----:B------:R-:W-:Y:S01]  /*14b90*/  VIADD R0, R0, 0x80 ;  /* 0x0000008000007836 */ /* 0x000fe20000000000 */
[----:B------:R-:W-:Y:S01]  /*14ba0*/  UIMAD UR4, UR6, UR4, URZ ;  /* 0x00000004060472a4 */ /* 0x000fe2000f8e023f */
[----:B------:R-:W-:Y:S02]  /*14bb0*/  VIADD R10, R10, 0xffffff80 ;  /* 0xffffff800a0a7836 */ /* 0x000fe40000000000 */
[----:B------:R-:W-:Y:S01]  /*14bc0*/  ULDC.64 UR6, c[0x0][0x318] ;  /* 0x0000c60000067ab9 */ /* 0x000fe20000000a00 */
[----:B------:R-:W-:Y:S01]  /*14bd0*/  UIMAD UR4, UR41, UR5, UR4 ;  /* 0x00000005290472a4 */ /* 0x000fe2000f8e0204 */
[----:B------:R-:W-:Y:S01]  /*14be0*/  LEA R17, P0, R18, UR6, 0x1 ;  /* 0x0000000612117c11 */ /* 0x000fe2000f8008ff */
[----:B------:R-:W-:Y:S02]  /*14bf0*/  IMAD.MOV.U32 R22, RZ, RZ, R24 ;  /* 0x000000ffff167224 */ /* 0x000fe400078e0018 */
[----:B------:R-:W-:Y:S02]  /*14c00*/  IMAD.MOV.U32 R20, RZ, RZ, R21 ;  /* 0x000000ffff147224 */ /* 0x000fe400078e0015 */
[----:B------:R-:W-:-:S05]  /*14c10*/  VIADD R3, R19, UR4 ;  /* 0x0000000413037c36 */ /* 0x000fca0008000000 */
[----:B------:R-:W-:Y:S02]  /*14c20*/  LEA.HI.X R18, R18, UR7, R3, 0x1, P0 ;  /* 0x0000000712127c11 */ /* 0x000fe400080f0c03 */
[----:B------:R-:W-:-:S13]  /*14c30*/  ISETP.GT.AND P0, PT, R26, UR51, PT ;  /* 0x000000331a007c0c */ /* 0x000fda000bf04270 */
[----:B0-----:R-:W-:Y:S05]  /*14c40*/  @P0 BRA `(.L_x_10976) ;  /* 0xfffffff000b40947 */ /* 0x001fea000383ffff */
[----:B------:R-:W-:Y:S05]  /*14c50*/  BSYNC B0 ;  /* 0x0000000000007941 */ /* 0x000fea0003800000 */
.L_x_10963:
[----:B------:R-:W-:-:S13]  /*14c60*/  LOP3.LUT P0, RZ, R16, 0x8, RZ, 0xc0, !PT ;  /* 0x0000000810ff7812 */ /* 0x000fda000780c0ff */
[----:B------:R-:W-:Y:S05]  /*14c70*/  @!P0 BRA `(.L_x_10977) ;  /* 0x0000000000048947 */ /* 0x000fea0003800000 */
[----:B------:R-:W-:Y:S01]  /*14c80*/  BPT.TRAP 0x1 ;  /* 0x000000040000795c */ /* 0x000fe20000300000 */
.L_x_10977:
        /* <DEDUP_REMOVED lines=12> */
.L_x_11043:
[----:B------:R-:W-:Y:S05]  /*14d50*/  BSYNC B0 ;  /* 0x0000000000007941 */ /* 0x000fea0003800000 */
.L_x_10978:
[----:B------:R-:W1:Y:S01]  /*14d60*/  S2R R10, SR_TID.X ;  /* 0x00000000000a7919 */ /* 0x000e620000002100 */
[----:B------:R-:W-:Y:S01]  /*14d70*/  UMOV UR4, 0xffffffff ;  /* 0xffffffff00047882 */ /* 0x000fe20000000000 */
[----:B-1----:R-:W-:-:S05]  /*14d80*/  IMAD.SHL.U32 R9, R10, 0x8, RZ ;  /* 0x000000080a097824 */ /* 0x002fca00078e00ff */
[----:B------:R-:W-:Y:S01]  /*14d90*/  LOP3.LUT R9, R9, 0x18, RZ, 0xc0, !PT ;  /* 0x0000001809097812 */ /* 0x000fe200078ec0ff */
[----:B------:R-:W-:Y:S06]  /*14da0*/  BRA.DIV UR4, `(.L_x_10980) ;  /* 0x0000002604587947 */ /* 0x000fec000b800000 */
[----:B------:R-:W-:Y:S01]  /*14db0*/  IMAD.SHL.U32 R7, R10, 0x8, RZ ;  /* 0x000000080a077824 */ /* 0x000fe200078e00ff */
[----:B0-----:R-:W-:Y:S01]  /*14dc0*/  SHFL.IDX PT, R3, R18, RZ, 0x1c1f ;  /* 0x001c1fff12037589 */ /* 0x001fe200000e0000 */
[----:B------:R-:W-:Y:S01]  /*14dd0*/  ULDC UR4, c[0x0][0x2f4] ;  /* 0x0000bd0000047ab9 */ /* 0x000fe20000000800 */
[----:B------:R-:W-:Y:S02]  /*14de0*/  LEA R4, R4, UR47, 0x1 ;  /* 0x0000002f04047c11 */ /* 0x000fe4000f8e08ff */
[----:B------:R-:W0:Y:S01]  /*14df0*/  SHFL.IDX PT, R2, R17, RZ, 0x1c1f ;  /* 0x001c1fff11027589 */ /* 0x000e2200000e0000 */
[----:B------:R-:W-:Y:S02]  /*14e00*/  LOP3.LUT R7, R7, 0x18, RZ, 0xc0, !PT ;  /* 0x0000001807077812 */ /* 0x000fe400078ec0ff */
[----:B------:R-:W-:Y:S01]  /*14e10*/  ISETP.GE.AND P2, PT, R9, UR4, PT ;  /* 0x0000000409007c0c */ /* 0x000fe2000bf46270 */
[----:B------:R-:W-:Y:S01]  /*14e20*/  SHFL.IDX PT, R6, R18, 0x1, 0x1c1f ;  /* 0x003c1f0012067f89 */ /* 0x000fe200000e0000 */
[----:B------:R-:W-:-:S02]  /*14e30*/  LOP3.LUT R8, R7, 0x20, RZ, 0xfc, !PT ;  /* 0x0000002007087812 */ /* 0x000fc400078efcff */
[----:B------:R-:W-:Y:S01]  /*14e40*/  LOP3.LUT R7, R7, 0x40, RZ, 0xfc, !PT ;  /* 0x0000004007077812 */ /* 0x000fe200078efcff */
[----:B------:R-:W1:Y:S01]  /*14e50*/  SHFL.IDX PT, R14, R17, 0x1, 0x1c1f ;  /* 0x003c1f00110e7f89 */ /* 0x000e6200000e0000 */
[----:B------:R-:W-:Y:S02]  /*14e60*/  ISETP.GE.AND P1, PT, R8, UR4, PT ;  /* 0x0000000408007c0c */ /* 0x000fe4000bf26270 */
[----:B------:R-:W-:Y:S01]  /*14e70*/  ISETP.GE.AND P0, PT, R7, UR4, PT ;  /* 0x0000000407007c0c */ /* 0x000fe2000bf06270 */
[----:B------:R-:W2:Y:S01]  /*14e80*/  SHFL.IDX PT, R8, R17, 0x2, 0x1c1f ;  /* 0x005c1f0011087f89 */ /* 0x000ea200000e0000 */
[C---:B------:R-:W-:Y:S02]  /*14e90*/  ISETP.LT.OR P3, PT, R5.reuse, 0x1, P2 ;  /* 0x000000010500780c */ /* 0x040fe40001761670 */
[C---:B------:R-:W-:Y:S01]  /*14ea0*/  ISETP.LT.OR P4, PT, R5.reuse, 0x1, P1 ;  /* 0x000000010500780c */ /* 0x040fe20000f81670 */
[----:B------:R-:W3:Y:S01]  /*14eb0*/  SHFL.IDX PT, R7, R18, 0x2, 0x1c1f ;  /* 0x005c1f0012077f89 */ /* 0x000ee200000e0000 */
[----:B------:R-:W-:-:S03]  /*14ec0*/  ISETP.LT.OR P5, PT, R5, 0x1, P0 ;  /* 0x000000010500780c */ /* 0x000fc600007a1670 */
[----:B------:R-:W4:Y:S01]  /*14ed0*/  SHFL.IDX PT, R18, R18, 0x3, 0x1c1f ;  /* 0x007c1f0012127f89 */ /* 0x000f2200000e0000 */
        /* <DEDUP_REMOVED lines=18> */
[----:B--2---:R-:W-:Y:S02]  /*15000*/  IMAD.MOV.U32 R2, RZ, RZ, R8 ;  /* 0x000000ffff027224 */ /* 0x004fe400078e0008 */
[----:B---3--:R-:W-:Y:S02]  /*15010*/  IMAD.MOV.U32 R3, RZ, RZ, R7 ;  /* 0x000000ffff037224 */ /* 0x008fe400078e0007 */
[----:B------:R-:W-:-:S05]  /*15020*/  IMAD.WIDE.U32 R2, R9, 0x2, R2 ;  /* 0x0000000209027825 */ /* 0x000fca00078e0002 */
[----:B------:R0:W-:Y:S04]  /*15030*/  LDGSTS.E.BYPASS.LTC128B.128 [R4+0x1400], desc[UR36][R2.64], !P3 ;  /* 0x0140000002047fae */ /* 0x0001e8000d901d64 */
[----:B------:R0:W-:Y:S04]  /*15040*/  LDGSTS.E.BYPASS.LTC128B.128 [R4+0x3400], desc[UR36][R2.64+0x40], !P4 ;  /* 0x0340004002047fae */ /* 0x0001e8000e101d64 */
[----:B-1--4-:R0:W-:Y:S02]  /*15050*/  LDGSTS.E.BYPASS.LTC128B.128 [R4+0x5400], desc[UR36][R2.64+0x80], !P5 ;  /* 0x0540008002047fae */ /* 0x0121e4000e901d64 */
.L_x_11053:
        /* <DEDUP_REMOVED lines=14> */
.L_x_10981:
        /* <DEDUP_REMOVED lines=10> */
.L_x_10982:
[----:B0-----:R-:W-:Y:S01]  /*151e0*/  VIADD R2, R21, 0x1 ;  /* 0x0000000115027836 */ /* 0x001fe20000000000 */
[----:B------:R0:W-:Y:S04]  /*151f0*/  SYNCS.ARRIVE.TRANS64.A1T0 RZ, [R0+URZ+0x2d850], RZ ;  /* 0x02d850ff00ff79a7 */ /* 0x0001e8000810003f */
[----:B------:R-:W-:-:S04]  /*15200*/  ISETP.NE.AND P0, PT, R2, 0x2, PT ;  /* 0x000000020200780c */ /* 0x000fc80003f05270 */
[----:B------:R-:W-:Y:S02]  /*15210*/  SEL R3, RZ, 0x1, P0 ;  /* 0x00000001ff037807 */ /* 0x000fe40000000000 */
[----:B------:R-:W-:Y:S02]  /*15220*/  SEL R2, R2, RZ, P0 ;  /* 0x000000ff02027207 */ /* 0x000fe40000000000 */
[----:B0-----:R-:W-:-:S07]  /*15230*/  LOP3.LUT R0, R24, R3, RZ, 0x3c, !PT ;  /* 0x0000000318007212 */ /* 0x001fce00078e3cff */
.L_x_10942:
[----:B------:R-:W0:Y:S01]  /*15240*/  S2R R4, SR_CgaCtaId ;  /* 0x0000000000047919 */ /* 0x000e220000008800 */
[----:B------:R-:W-:Y:S02]  /*15250*/  MOV R3, 0x400 ;  /* 0x0000040000037802 */ /* 0x000fe40000000f00 */
[----:B------:R-:W-:Y:S02]  /*15260*/  SHF.L.U32 R6, R6, 0x1f, RZ ;  /* 0x0000001f06067819 */ /* 0x000fe400000006ff */
[----:B0-----:R-:W-:-:S04]  /*15270*/  LEA R7, R4, R3, 0x18 ;  /* 0x0000000304077211 */ /* 0x001fc800078ec0ff */
[----:B------:R-:W0:Y:S02]  /*15280*/  SYNCS.PHASECHK.TRANS64.TRYWAIT P0, [R7+URZ+0x2d820], R6 ;  /* 0x02d82006070075a7 */ /* 0x000e24000800017f */
[----:B0-----:R-:W-:Y:S05]  /*15290*/  @!P0 BRA `(.L_x_10983) ;  /* 0x0000002400988947 */ /* 0x001fea0003800000 */
.L_x_11054:
[----:B------:R-:W-:-:S03]  /*152a0*/  UMOV UR4, 0xffffffff ;  /* 0xffffffff00047882 */ /* 0x000fc60000000000 */
[----:B------:R-:W-:Y:S05]  /*152b0*/  BRA.DIV UR4, `(.L_x_10984) ;  /* 0x0000002604a47947 */ /* 0x000fea000b800000 */
[----:B------:R-:W1:Y:S02]  /*152c0*/  S2R R3, SR_TID.X ;  /* 0x0000000000037919 */ /* 0x000e640000002100 */
[----:B-1----:R-:W-:-:S04]  /*152d0*/  SHF.R.U32.HI R3, RZ, 0x5, R3 ;  /* 0x00000005ff037819 */ /* 0x002fc80000011603 */
[----:B------:R-:W-:-:S05]  /*152e0*/  LOP3.LUT R3, R3, 0x3, RZ, 0xc0, !PT ;  /* 0x0000000303037812 */ /* 0x000fca00078ec0ff */
[----:B------:R1:W2:Y:S02]  /*152f0*/  SHFL.IDX PT, R14, R3, RZ, 0x1f ;  /* 0x00001fff030e7589 */ /* 0x0002a400000e0000 */
.L_x_11057:
[----:B--2---:R-:W-:-:S13]  /*15300*/  ISETP.NE.AND P0, PT, R14, RZ, PT ;  /* 0x000000ff0e00720c */ /* 0x004fda0003f05270 */
[----:B------:R-:W-:Y:S05]  /*15310*/  @P0 BRA `(.L_x_10850) ;  /* 0x0000000000900947 */ /* 0x000fea0003800000 */
[----:B------:R-:W-:-:S03]  /*15320*/  UMOV UR4, 0xffffffff ;  /* 0xffffffff00047882 */ /* 0x000fc60000000000 */
[----:B------:R-:W-:Y:S05]  /*15330*/  BRA.DIV UR4, `(.L_x_10985) ;  /* 0x0000002604b87947 */ /* 0x000fea000b800000 */
[----:B------:R-:W-:-:S13]  /*15340*/  ELECT P6, URZ, PT ;  /* 0x00000000003f782f */ /* 0x000fda00038c0000 */
.L_x_11060:
        /* <DEDUP_REMOVED lines=8> */
.L_x_10986:
[----:B------:R-:W-:Y:S01]  /*153d0*/  IMAD R5, R2, 0x8, R7 ;  /* 0x0000000802057824 */ /* 0x000fe200078e0207 */
[----:B------:R-:W-:Y:S01]  /*153e0*/  SHF.L.U32 R4, R0, 0x1f, RZ ;  /* 0x0000001f00047819 */ /* 0x000fe200000006ff */
[----:B------:R-:W-:-:S03]  /*153f0*/  VIADD R2, R2, 0x1 ;  /* 0x0000000102027836 */ /* 0x000fc60000000000 */
[----:B------:R-:W1:Y:S02]  /*15400*/  SYNCS.PHASECHK.TRANS64.TRYWAIT P1, [R5+URZ+0x2d840], R4 ;  /* 0x02d84004050075a7 */ /* 0x000e64000802017f */
[----:B------:R-:W-:-:S04]  /*15410*/  ISETP.NE.AND P2, PT, R2, 0x2, PT ;  /* 0x000000020200780c */ /* 0x000fc80003f45270 */
[----:B------:R-:W-:Y:S01]  /*15420*/  SEL R3, RZ, 0x1, P2 ;  /* 0x00000001ff037807 */ /* 0x000fe20001000000 */
[----:B-1----:R-:W-:Y:S08]  /*15430*/  @!P1 BRA `(.L_x_10987) ;  /* 0x0000002400989947 */ /* 0x002ff00003800000 */
.L_x_11061:
[----:B------:R-:W-:Y:S02]  /*15440*/  SEL R2, R2, RZ, P2 ;  /* 0x000000ff02027207 */ /* 0x000fe40001000000 */
[----:B------:R-:W-:Y:S01]  /*15450*/  LOP3.LUT R0, R0, R3, RZ, 0x3c, !PT ;  /* 0x0000000300007212 */ /* 0x000fe200078e3cff */
[----:B------:R-:W-:Y:S06]  /*15460*/  @!P0 BRA `(.L_x_10988) ;  /* 0x0000000000048947 */ /* 0x000fec0003800000 */
[----:B------:R-:W-:Y:S01]  /*15470*/  BPT.TRAP 0x1 ;  /* 0x000000040000795c */ /* 0x000fe20000300000 */
.L_x_10988:
[----:B------:R-:W-:Y:S01]  /*15480*/  IMAD R3, R2, 0x8, R7 ;  /* 0x0000000802037824 */ /* 0x000fe200078e0207 */
[----:B------:R-:W-:-:S04]  /*15490*/  SHF.L.U32 R0, R0, 0x1f, RZ ;  /* 0x0000001f00007819 */ /* 0x000fc800000006ff */
[----:B------:R-:W2:Y:S02]  /*154a0*/  SYNCS.PHASECHK.TRANS64.TRYWAIT P1, [R3+URZ+0x2d840], R0 ;  /* 0x02d84000030075a7 */ /* 0x000ea4000802017f */
[----:B--2---:R-:W-:Y:S05]  /*154b0*/  @!P1 BRA `(.L_x_10989) ;  /* 0x00000024008c9947 */ /* 0x004fea0003800000 */
.L_x_11062:
[----:B------:R-:W-:Y:S05]  /*154c0*/  @!P0 BRA `(.L_x_10990) ;  /* 0x0000000000048947 */ /* 0x000fea0003800000 */
[----:B------:R-:W-:Y:S01]  /*154d0*/  BPT.TRAP 0x1 ;  /* 0x000000040000795c */ /* 0x000fe20000300000 */
.L_x_10990:
[----:B------:R-:W3:Y:S02]  /*154e0*/  SYNCS.PHASECHK.TRANS64.TRYWAIT P1, [R5+URZ+0x2d860], R4 ;  /* 0x02d86004050075a7 */ /* 0x000ee4000802017f */
[----:B---3--:R-:W-:Y:S05]  /*154f0*/  @!P1 BRA `(.L_x_10991) ;  /* 0x0000002400909947 */ /* 0x008fea0003800000 */
.L_x_11063:
[----:B------:R-:W-:Y:S05]  /*15500*/  @!P0 BRA `(.L_x_10992) ;  /* 0x0000000000048947 */ /* 0x000fea0003800000 */
[----:B------:R-:W-:Y:S01]  /*15510*/  BPT.TRAP 0x1 ;  /* 0x000000040000795c */ /* 0x000fe20000300000 */
.L_x_10992:
[----:B----4-:R4:W0:Y:S02]  /*15520*/  SYNCS.PHASECHK.TRANS64.TRYWAIT P0, [R3+URZ+0x2d860], R0 ;  /* 0x02d86000030075a7 */ /* 0x010824000800017f */
[----:B0-----:R-:W-:Y:S05]  /*15530*/  @!P0 NANOSLEEP.SYNCS 0x989680 ;  /* 0x009896800000895d */ /* 0x001fea0003900000 */
[----:B------:R-:W0:Y:S02]  /*15540*/  @!P0 SYNCS.PHASECHK.TRANS64 P0, [R3+URZ+0x2d860], R0 ;  /* 0x02d86000030085a7 */ /* 0x000e24000800007f */
[----:B0-----:R-:W-:Y:S05]  /*15550*/  @!P0 BRA `(.L_x_10992) ;  /* 0xfffffffc00f08947 */ /* 0x001fea000383ffff */
.L_x_10850:
[----:B------:R-:W-:Y:S05]  /*15560*/  BSYNC B6 ;  /* 0x0000000000067941 */ /* 0x000fea0003800000 */
.L_x_10847:
[----:B------:R-:W-:Y:S05]  /*15570*/  EXIT ;  /* 0x000000000000794d */ /* 0x000fea0003800000 */
.L_x_10860:
[----:B0-----:R-:W-:-:S04]  /*15580*/  IMAD.U32 R3, RZ, RZ, UR38 ;  /* 0x00000026ff037e24 */ /* 0x001fc8000f8e00ff */
[----:B------:R0:W1:Y:S03]  /*15590*/  SYNCS.PHASECHK.TRANS64.TRYWAIT P0, [R3+URZ+0x2d800], R0 ;  /* 0x02d80000030075a7 */ /* 0x000066000800017f */
[----:B-1----:R-:W-:Y:S05]  /*155a0*/  @!P0 NANOSLEEP.SYNCS 0x989680 ;  /* 0x009896800000895d */ /* 0x002fea0003900000 */
[----:B------:R-:W1:Y:S02]  /*155b0*/  @!P0 SYNCS.PHASECHK.TRANS64 P0, [R3+URZ+0x2d800], R0 ;  /* 0x02d80000030085a7 */ /* 0x000e64000800007f */
[----:B-1----:R-:W-:Y:S05]  /*155c0*/  @!P0 BRA `(.L_x_10860) ;  /* 0xfffffffc00ec8947 */ /* 0x002fea000383ffff */
[----:B------:R-:W-:Y:S05]  /*155d0*/  BRA `(.L_x_10993) ;  /* 0xfffffec000687947 */ /* 0x000fea000383ffff */
.L_x_10864:
[----:B0-----:R-:W-:-:S04]  /*155e0*/  IMAD.U32 R3, RZ, RZ, UR38 ;  /* 0x00000026ff037e24 */ /* 0x001fc8000f8e00ff */
[----:B------:R0:W2:Y:S03]  /*155f0*/  SYNCS.PHASECHK.TRANS64.TRYWAIT P1, [R3+URZ+0x2d830], R0 ;  /* 0x02d83000030075a7 */ /* 0x0000a6000802017f */
[----:B--2---:R-:W-:Y:S05]  /*15600*/  @!P1 NANOSLEEP.SYNCS 0x989680 ;  /* 0x009896800000995d */ /* 0x004fea0003900000 */
[----:B------:R-:W2:Y:S02]  /*15610*/  @!P1 SYNCS.PHASECHK.TRANS64 P1, [R3+URZ+0x2d830], R0 ;  /* 0x02d83000030095a7 */ /* 0x000ea4000802007f */
[----:B--2---:R-:W-:Y:S05]  /*15620*/  @!P1 BRA `(.L_x_10864) ;  /* 0xfffffffc00ec9947 */ /* 0x004fea000383ffff */
[----:B------:R-:W-:Y:S05]  /*15630*/  BRA `(.L_x_10863) ;  /* 0xfffffec0008c7947 */ /* 0x000fea000383ffff */
.L_x_10881:
[----:B-1----:R-:W-:-:S04]  /*15640*/  IMAD.U32 R14, RZ, RZ, UR4 ;  /* 0x00000004ff0e7e24 */ /* 0x002fc8000f8e00ff */
[----:B------:R1:W2:Y:S03]  /*15650*/  SYNCS.PHASECHK.TRANS64.TRYWAIT P1, [R14+URZ+0x2d830], R13 ;  /* 0x02d8300d0e0075a7 */ /* 0x0002a6000802017f */
[----:B--2---:R-:W-:Y:S05]  /*15660*/  @!P1 NANOSLEEP.SYNCS 0x989680 ;  /* 0x009896800000995d */ /* 0x004fea0003900000 */
[----:B------:R-:W2:Y:S02]  /*15670*/  @!P1 SYNCS.PHASECHK.TRANS64 P1, [R14+URZ+0x2d830], R13 ;  /* 0x02d8300d0e0095a7 */ /* 0x000ea4000802007f */
[----:B--2---:R-:W-:Y:S05]  /*15680*/  @!P1 BRA `(.L_x_10881) ;  /* 0xfffffffc00ec9947 */ /* 0x004fea000383ffff */
[----:B------:R-:W-:Y:S05]  /*15690*/  BRA `(.L_x_10878) ;  /* 0xfffffefc00d87947 */ /* 0x000fea000383ffff */
.L_x_10885:
[----:B-1----:R-:W-:-:S04]  /*156a0*/  IMAD.U32 R14, RZ, RZ, UR10 ;  /* 0x0000000aff0e7e24 */ /* 0x002fc8000f8e00ff */
[----:B------:R1:W2:Y:S03]  /*156b0*/  SYNCS.PHASECHK.TRANS64.TRYWAIT P1, [R14+URZ+0x2d850], R13 ;  /* 0x02d8500d0e0075a7 */ /* 0x0002a6000802017f */
[----:B--2---:R-:W-:Y:S05]  /*156c0*/  @!P1 NANOSLEEP.SYNCS 0x989680 ;  /* 0x009896800000995d */ /* 0x004fea0003900000 */
[----:B------:R-:W2:Y:S02]  /*156d0*/  @!P1 SYNCS.PHASECHK.TRANS64 P1, [R14+URZ+0x2d850], R13 ;  /* 0x02d8500d0e0095a7 */ /* 0x000ea4000802007f */
[----:B--2---:R-:W-:Y:S05]  /*156e0*/  @!P1 BRA `(.L_x_10885) ;  /* 0xfffffffc00ec9947 */ /* 0x004fea000383ffff */
[----:B------:R-:W-:Y:S05]  /*156f0*/  BRA `(.L_x_10882) ;  /* 0xffffff00008c7947 */ /* 0x000fea000383ffff */
.L_x_10904:
[----:B-1----:R-:W-:-:S04]  /*15700*/  IMAD.U32 R14, RZ, RZ, UR4 ;  /* 0x00000004ff0e7e24 */ /* 0x002fc8000f8e00ff */
[----:B------:R1:W2:Y:S03]  /*15710*/  SYNCS.PHASECHK.TRANS64.TRYWAIT P1, [R14+URZ+0x2d830], R13 ;  /* 0x02d8300d0e0075a7 */ /* 0x0002a6000802017f */
[----:B--2---:R-:W-:Y:S05]  /*15720*/  @!P1 NANOSLEEP.SYNCS 0x989680 ;  /* 0x009896800000995d */ /* 0x004fea0003900000 */
[----:B------:R-:W2:Y:S02]  /*15730*/  @!P1 SYNCS.PHASECHK.TRANS64 P1, [R14+URZ+0x2d830], R13 ;  /* 0x02d8300d0e0095a7 */ /* 0x000ea4000802007f */
[----:B--2---:R-:W-:Y:S05]  /*15740*/  @!P1 BRA `(.L_x_10904) ;  /* 0xfffffffc00ec9947 */ /* 0x004fea000383ffff */
[----:B------:R-:W-:Y:S05]  /*15750*/  BRA `(.L_x_10901) ;  /* 0xffffff3c00087947 */ /* 0x000fea000383ffff */
.L_x_10908:
[----:B-1----:R-:W-:-:S04]  /*15760*/  IMAD.U32 R14, RZ, RZ, UR14 ;  /* 0x0000000eff0e7e24 */ /* 0x002fc8000f8e00ff */
[----:B------:R1:W2:Y:S03]  /*15770*/  SYNCS.PHASECHK.TRANS64.TRYWAIT P1, [R14+URZ+0x2d850], R13 ;  /* 0x02d8500d0e0075a7 */ /* 0x0002a6000802017f */
[----:B--2---:R-:W-:Y:S05]  /*15780*/  @!P1 NANOSLEEP.SYNCS 0x989680 ;  /* 0x009896800000995d */ /* 0x004fea0003900000 */
[----:B------:R-:W2:Y:S02]  /*15790*/  @!P1 SYNCS.PHASECHK.TRANS64 P1, [R14+URZ+0x2d850], R13 ;  /* 0x02d8500d0e0095a7 */ /* 0x000ea4000802007f */
[----:B--2---:R-:W-:Y:S05]  /*157a0*/  @!P1 BRA `(.L_x_10908) ;  /* 0xfffffffc00ec9947 */ /* 0x004fea000383ffff */
[----:B------:R-:W-:Y:S05]  /*157b0*/  BRA `(.L_x_10905) ;  /* 0xffffff3c00c87947 */ /* 0x000fea000383ffff */
.L_x_10916:
[----:B-1----:R-:W-:-:S04]  /*157c0*/  IMAD.U32 R14, RZ, RZ, UR10 ;  /* 0x0000000aff0e7e24 */ /* 0x002fc8000f8e00ff */
[----:B------:R1:W2:Y:S03]  /*157d0*/  SYNCS.PHASECHK.TRANS64.TRYWAIT P1, [R14+URZ+0x2d830], R13 ;  /* 0x02d8300d0e0075a7 */ /* 0x0002a6000802017f */
[----:B--2---:R-:W-:Y:S05]  /*157e0*/  @!P1 NANOSLEEP.SYNCS 0x989680 ;  /* 0x009896800000995d */ /* 0x004fea0003900000 */
[----:B------:R-:W2:Y:S02]  /*157f0*/  @!P1 SYNCS.PHASECHK.TRANS64 P1, [R14+URZ+0x2d830], R13 ;  /* 0x02d8300d0e0095a7 */ /* 0x000ea4000802007f */
[----:B--2---:R-:W-:Y:S05]  /*15800*/  @!P1 BRA `(.L_x_10916) ;  /* 0xfffffffc00ec9947 */ /* 0x004fea000383ffff */
[----:B------:R-:W-:Y:S05]  /*15810*/  BRA `(.L_x_10913) ;  /* 0xffffff6400a07947 */ /* 0x000fea000383ffff */
.L_x_10920:
[----:B-1----:R-:W-:-:S04]  /*15820*/  IMAD.U32 R14, RZ, RZ, UR10 ;  /* 0x0000000aff0e7e24 */ /* 0x002fc8000f8e00ff */
[----:B------:R1:W2:Y:S03]  /*15830*/  SYNCS.PHASECHK.TRANS64.TRYWAIT P1, [R14+URZ+0x2d850], R13 ;  /* 0x02d8500d0e0075a7 */ /* 0x0002a6000802017f */
[----:B--2---:R-:W-:Y:S05]  /*15840*/  @!P1 NANOSLEEP.SYNCS 0x989680 ;  /* 0x009896800000995d */ /* 0x004fea0003900000 */
[----:B------:R-:W2:Y:S02]  /*15850*/  @!P1 SYNCS.PHASECHK.TRANS64 P1, [R14+URZ+0x2d850], R13 ;  /* 0x02d8500d0e0095a7 */ /* 0x000ea4000802007f */
[----:B--2---:R-:W-:Y:S05]  /*15860*/  @!P1 BRA `(.L_x_10920) ;  /* 0xfffffffc00ec9947 */ /* 0x004fea000383ffff */
[----:B------:R-:W-:Y:S05]  /*15870*/  BRA `(.L_x_10917) ;  /* 0xffffff6800407947 */ /* 0x000fea000383ffff */
.L_x_10935:
[----:B-1----:R-:W-:-:S04]  /*15880*/  IMAD.U32 R3, RZ, RZ, UR6 ;  /* 0x00000006ff037e24 */ /* 0x002fc8000f8e00ff */
[----:B------:R1:W3:Y:S03]  /*15890*/  SYNCS.PHASECHK.TRANS64.TRYWAIT P1, [R3+URZ+0x2d850], R0 ;  /* 0x02d85000030075a7 */ /* 0x0002e6000802017f */
[----:B---3--:R-:W-:Y:S05]  /*158a0*/  @!P1 NANOSLEEP.SYNCS 0x989680 ;  /* 0x009896800000995d */ /* 0x008fea0003900000 */
[----:B------:R-:W3:Y:S02]  /*158b0*/  @!P1 SYNCS.PHASECHK.TRANS64 P1, [R3+URZ+0x2d850], R0 ;  /* 0x02d85000030095a7 */ /* 0x000ee4000802007f */
[----:B---3--:R-:W-:Y:S05]  /*158c0*/  @!P1 BRA `(.L_x_10935) ;  /* 0xfffffffc00ec9947 */ /* 0x008fea000383ffff */
[----:B------:R-:W-:Y:S05]  /*158d0*/  BRA `(.L_x_10934) ;  /* 0xffffff9c00b47947 */ /* 0x000fea000383ffff */
.L_x_10953:
[----:B------:R-:W-:Y:S02]  /*158e0*/  IMAD.MOV.U32 R13, RZ, RZ, R18 ;  /* 0x000000ffff0d7224 */ /* 0x000fe400078e0012 */
[----:B------:R-:W-:Y:S02]  /*158f0*/  IMAD.MOV.U32 R12, RZ, RZ, RZ ;  /* 0x000000ffff0c7224 */ /* 0x000fe400078e00ff */
[----:B------:R-:W-:Y:S02]  /*15900*/  IMAD.MOV.U32 R11, RZ, RZ, 0x1f ;  /* 0x0000001fff0b7424 */ /* 0x000fe400078e00ff */
[----:B------:R-:W-:-:S07]  /*15910*/  IMAD.MOV.U32 R15, RZ, RZ, -0x1 ;  /* 0xffffffffff0f7424 */ /* 0x000fce00078e00ff */
[----:B-----5:R-:W-:Y:S05]  /*15920*/  WARPSYNC.COLLECTIVE R15, `(.L_x_10994) ;  /* 0x000000000f087348 */ /* 0x020fea0003c00000 */
[----:B------:R0:W1:Y:S02]  /*15930*/  SHFL.IDX P6, R14, R13, R12, R11 ;  /* 0x0000000c0d0e7389 */ /* 0x00006400000c000b */
[----:B01---5:R-:W-:Y:S01]  /*15940*/  ENDCOLLECTIVE ;  /* 0x000000000000791b */ /* 0x023fe20003800000 */
.L_x_10994:
[----:B------:R-:W-:Y:S05]  /*15950*/  BRA `(.L_x_10995) ;  /* 0xffffffcc00dc7947 */ /* 0x000fea000383ffff */
.L_x_10955:
[----:B0-----:R-:W-:-:S04]  /*15960*/  IMAD.U32 R3, RZ, RZ, UR47 ;  /* 0x0000002fff037e24 */ /* 0x001fc8000f8e00ff */
[----:B------:R0:W1:Y:S03]  /*15970*/  SYNCS.PHASECHK.TRANS64.TRYWAIT P0, [R3+URZ+0x2d840], R10 ;  /* 0x02d8400a030075a7 */ /* 0x000066000800017f */
[----:B-1----:R-:W-:Y:S05]  /*15980*/  @!P0 NANOSLEEP.SYNCS 0x989680 ;  /* 0x009896800000895d */ /* 0x002fea0003900000 */
[----:B------:R-:W1:Y:S02]  /*15990*/  @!P0 SYNCS.PHASECHK.TRANS64 P0, [R3+URZ+0x2d840], R10 ;  /* 0x02d8400a030085a7 */ /* 0x000e64000800007f */
[----:B-1----:R-:W-:Y:S05]  /*159a0*/  @!P0 BRA `(.L_x_10955) ;  /* 0xfffffffc00ec8947 */ /* 0x002fea000383ffff */
[----:B------:R-:W-:Y:S05]  /*159b0*/  BRA `(.L_x_10996) ;  /* 0xffffffd000647947 */ /* 0x000fea000383ffff */
.L_x_10956:
        /* <DEDUP_REMOVED lines=8> */
.L_x_10998:
[----:B------:R-:W-:Y:S05]  /*15a40*/  BSYNC B0 ;  /* 0x0000000000007941 */ /* 0x000fea0003800000 */
.L_x_10997:
[----:B------:R-:W-:Y:S01]  /*15a50*/  IMAD.MOV.U32 R13, RZ, RZ, R0 ;  /* 0x000000ffff0d7224 */ /* 0x000fe200078e0000 */
[----:B------:R-:W0:Y:S01]  /*15a60*/  S2R R21, SR_TID.X ;  /* 0x0000000000157919 */ /* 0x000e220000002100 */
[----:B------:R-:W-:Y:S02]  /*15a70*/  IMAD.MOV.U32 R12, RZ, RZ, RZ ;  /* 0x000000ffff0c7224 */ /* 0x000fe400078e00ff */
[----:B------:R-:W-:Y:S02]  /*15a80*/  IMAD.MOV.U32 R11, RZ, RZ, 0x1c1f ;  /* 0x00001c1fff0b7424 */ /* 0x000fe400078e00ff */
[----:B------:R-:W-:Y:S02]  /*15a90*/  IMAD.MOV.U32 R15, RZ, RZ, -0x1 ;  /* 0xffffffffff0f7424 */ /* 0x000fe400078e00ff */
[----:B------:R-:W-:-:S07]  /*15aa0*/  IMAD.MOV.U32 R6, RZ, RZ, R14 ;  /* 0x000000ffff067224 */ /* 0x000fce00078e000e */
[----:B0-----:R-:W-:Y:S05]  /*15ab0*/  WARPSYNC.COLLECTIVE R15, `(.L_x_10999) ;  /* 0x000000000f087348 */ /* 0x001fea0003c00000 */
[----:B------:R1:W2:Y:S02]  /*15ac0*/  SHFL.IDX P6, R14, R13, R12, R11 ;  /* 0x0000000c0d0e7389 */ /* 0x0002a400000c000b */
[----:B012---:R-:W-:Y:S01]  /*15ad0*/  ENDCOLLECTIVE ;  /* 0x000000000000791b */ /* 0x007fe20003800000 */
.L_x_10999:
[----:B------:R-:W-:Y:S02]  /*15ae0*/  IMAD.MOV.U32 R7, RZ, RZ, R6 ;  /* 0x000000ffff077224 */ /* 0x000fe400078e0006 */
[----:B------:R-:W-:Y:S02]  /*15af0*/  IMAD.MOV.U32 R13, RZ, RZ, R9 ;  /* 0x000000ffff0d7224 */ /* 0x000fe400078e0009 */
[----:B------:R-:W-:Y:S02]  /*15b00*/  IMAD.MOV.U32 R12, RZ, RZ, 0x1 ;  /* 0x00000001ff0c7424 */ /* 0x000fe400078e00ff */
[----:B------:R-:W-:Y:S01]  /*15b10*/  IMAD.SHL.U32 R27, R21, 0x8, RZ ;  /* 0x00000008151b7824 */ /* 0x000fe200078e00ff */
[----:B------:R-:W-:Y:S01]  /*15b20*/  @P0 LEA R21, R28, UR47, 0x1 ;  /* 0x0000002f1c150c11 */ /* 0x000fe2000f8e08ff */
[----:B------:R-:W-:-:S07]  /*15b30*/  IMAD.MOV.U32 R6, RZ, RZ, R14 ;  /* 0x000000ffff067224 */ /* 0x000fce00078e000e */
[----:B------:R-:W-:Y:S05]  /*15b40*/  WARPSYNC.COLLECTIVE R15, `(.L_x_11000) ;  /* 0x000000000f087348 */ /* 0x000fea0003c00000 */
[----:B------:R0:W1:Y:S02]  /*15b50*/  SHFL.IDX P6, R14, R13, R12, R11 ;  /* 0x0000000c0d0e7389 */ /* 0x00006400000c000b */
[----:B01----:R-:W-:Y:S01]  /*15b60*/  ENDCOLLECTIVE ;  /* 0x000000000000791b */ /* 0x003fe20003800000 */
.L_x_11000:
[----:B------:R-:W-:-:S05]  /*15b70*/  LOP3.LUT R27, R27, 0x18, RZ, 0xc0, !PT ;  /* 0x000000181b1b7812 */ /* 0x000fca00078ec0ff */
        /* <DEDUP_REMOVED lines=13> */
.L_x_11001:
[----:B------:R-:W-:Y:S01]  /*15c50*/  @P0 LEA R25, R28, UR47, 0x1 ;  /* 0x0000002f1c190c11 */ /* 0x000fe2000f8e08ff */
[----:B------:R-:W-:Y:S02]  /*15c60*/  IMAD.MOV.U32 R13, RZ, RZ, R9 ;  /* 0x000000ffff0d7224 */ /* 0x000fe400078e0009 */
[----:B------:R-:W-:Y:S02]  /*15c70*/  IMAD.MOV.U32 R12, RZ, RZ, 0x2 ;  /* 0x00000002ff0c7424 */ /* 0x000fe400078e00ff */
[----:B------:R-:W-:-:S07]  /*15c80*/  IMAD.MOV.U32 R5, RZ, RZ, R14 ;  /* 0x000000ffff057224 */ /* 0x000fce00078e000e */
[----:B------:R-:W-:Y:S05]  /*15c90*/  WARPSYNC.COLLECTIVE R15, `(.L_x_11002) ;  /* 0x000000000f087348 */ /* 0x000fea0003c00000 */
[----:B------:R0:W1:Y:S02]  /*15ca0*/  SHFL.IDX P6, R14, R13, R12, R11 ;  /* 0x0000000c0d0e7389 */ /* 0x00006400000c000b */
[----:B01----:R-:W-:Y:S01]  /*15cb0*/  ENDCOLLECTIVE ;  /* 0x000000000000791b */ /* 0x003fe20003800000 */
.L_x_11002:
        /* <DEDUP_REMOVED lines=14> */
.L_x_11003:
[----:B------:R-:W-:Y:S01]  /*15da0*/  @!PT LDS RZ, [RZ] ;  /* 0x00000000fffff984 */ /* 0x000fe20000000800 */
[----:B------:R-:W-:Y:S01]  /*15db0*/  @!PT LDS RZ, [RZ] ;  /* 0x00000000fffff984 */ /* 0x000fe20000000800 */
[----:B------:R-:W-:Y:S01]  /*15dc0*/  @!PT LDS RZ, [RZ] ;  /* 0x00000000fffff984 */ /* 0x000fe20000000800 */
[----:B------:R0:W-:Y:S01]  /*15dd0*/  @P0 LDGSTS.E.BYPASS.LTC128B.128 [R25+0x19c00], desc[UR36][R4.64+0x80], !P2 ;  /* 0x19c0008004190fae */ /* 0x0001e2000d101d64 */
[----:B------:R-:W-:Y:S01]  /*15de0*/  ISETP.GE.AND P0, PT, R8, 0x41, PT ;  /* 0x000000410800780c */ /* 0x000fe20003f06270 */
[----:B------:R-:W-:Y:S02]  /*15df0*/  IMAD.MOV.U32 R13, RZ, RZ, R9 ;  /* 0x000000ffff0d7224 */ /* 0x000fe400078e0009 */
[----:B------:R-:W-:Y:S02]  /*15e00*/  IMAD.MOV.U32 R12, RZ, RZ, 0x3 ;  /* 0x00000003ff0c7424 */ /* 0x000fe400078e00ff */
[----:B------:R-:W-:-:S08]  /*15e10*/  IMAD.MOV.U32 R3, RZ, RZ, R14 ;  /* 0x000000ffff037224 */ /* 0x000fd000078e000e */
[----:B0-----:R-:W-:Y:S05]  /*15e20*/  WARPSYNC.COLLECTIVE R15, `(.L_x_11004) ;  /* 0x000000000f087348 */ /* 0x001fea0003c00000 */
[----:B------:R1:W2:Y:S02]  /*15e30*/  SHFL.IDX P6, R14, R13, R12, R11 ;  /* 0x0000000c0d0e7389 */ /* 0x0002a400000c000b */
[----:B012---:R-:W-:Y:S01]  /*15e40*/  ENDCOLLECTIVE ;  /* 0x000000000000791b */ /* 0x007fe20003800000 */
.L_x_11004:
[----:B------:R-:W-:-:S04]  /*15e50*/  LOP3.LUT R3, R3, R2, RZ, 0x3c, !PT ;  /* 0x0000000203037212 */ /* 0x000fc800078e3cff */
[----:B------:R-:W-:-:S04]  /*15e60*/  LOP3.LUT R2, R3, R2, RZ, 0x3c, !PT ;  /* 0x0000000203027212 */ /* 0x000fc800078e3cff */
[----:B------:R-:W-:Y:S01]  /*15e70*/  LOP3.LUT R3, R3, R2, RZ, 0x3c, !PT ;  /* 0x0000000203037212 */ /* 0x000fe200078e3cff */
[----:B------:R-:W-:Y:S02]  /*15e80*/  IMAD.MOV.U32 R13, RZ, RZ, R0 ;  /* 0x000000ffff0d7224 */ /* 0x000fe400078e0000 */
[----:B------:R-:W-:Y:S01]  /*15e90*/  @P0 IMAD.WIDE.U32 R2, R27, 0x2, R2 ;  /* 0x000000021b020825 */ /* 0x000fe200078e0002 */
[----:B------:R-:W-:-:S05]  /*15ea0*/  @P0 LEA R27, R28, UR47, 0x1 ;  /* 0x0000002f1c1b0c11 */ /* 0x000fca000f8e08ff */
[----:B------:R-:W-:Y:S01]  /*15eb0*/  @!PT LDS RZ, [RZ] ;  /* 0x00000000fffff984 */ /* 0x000fe20000000800 */
[----:B------:R-:W-:Y:S01]  /*15ec0*/  @!PT LDS RZ, [RZ] ;  /* 0x00000000fffff984 */ /* 0x000fe20000000800 */
[----:B------:R-:W-:Y:S01]  /*15ed0*/  @!PT LDS RZ, [RZ] ;  /* 0x00000000fffff984 */ /* 0x000fe20000000800 */
[----:B------:R0:W-:Y:S01]  /*15ee0*/  @P0 LDGSTS.E.BYPASS.LTC128B.128 [R27+0x16400], desc[UR36][R2.64], !P4 ;  /* 0x16400000021b0fae */ /* 0x0001e2000e101d64 */
[----:B------:R-:W-:-:S03]  /*15ef0*/  IMAD.MOV.U32 R9, RZ, RZ, R14 ;  /* 0x000000ffff097224 */ /* 0x000fc600078e000e */
[----:B------:R0:W-:Y:S04]  /*15f00*/  @P0 LDGSTS.E.BYPASS.LTC128B.128 [R27+0x18400], desc[UR36][R2.64+0x40], !P3 ;  /* 0x18400040021b0fae */ /* 0x0001e8000d901d64 */
[----:B------:R0:W-:Y:S02]  /*15f10*/  @P0 LDGSTS.E.BYPASS.LTC128B.128 [R27+0x1a400], desc[UR36][R2.64+0x80], !P2 ;  /* 0x1a400080021b0fae */ /* 0x0001e4000d101d64 */
[----:B0-----:R-:W-:Y:S05]  /*15f20*/  WARPSYNC.COLLECTIVE R15, `(.L_x_11005) ;  /* 0x000000000f087348 */ /* 0x001fea0003c00000 */
[----:B------:R1:W2:Y:S02]  /*15f30*/  SHFL.IDX P6, R14, R13, R12, R11 ;  /* 0x0000000c0d0e7389 */ /* 0x0002a400000c000b */
[----:B012---:R-:W-:Y:S01]  /*15f40*/  ENDCOLLECTIVE ;  /* 0x000000000000791b */ /* 0x007fe20003800000 */
.L_x_11005:
[----:B------:R-:W-:Y:S05]  /*15f50*/  BRA `(.L_x_11006) ;  /* 0xffffffd0002c7947 */ /* 0x000fea000383ffff */
.L_x_10959:
[----:B------:R-:W-:Y:S02]  /*15f60*/  IMAD.MOV.U32 R13, RZ, RZ, R9 ;  /* 0x000000ffff0d7224 */ /* 0x000fe400078e0009 */
[----:B------:R-:W-:Y:S02]  /*15f70*/  IMAD.MOV.U32 R12, RZ, RZ, RZ ;  /* 0x000000ffff0c7224 */ /* 0x000fe400078e00ff */
[----:B------:R-:W-:Y:S02]  /*15f80*/  IMAD.MOV.U32 R11, RZ, RZ, 0x1c1f ;  /* 0x00001c1fff0b7424 */ /* 0x000fe400078e00ff */
[----:B------:R-:W-:Y:S02]  /*15f90*/  IMAD.MOV.U32 R15, RZ, RZ, -0x1 ;  /* 0xffffffffff0f7424 */ /* 0x000fe400078e00ff */
[----:B------:R-:W-:Y:S02]  /*15fa0*/  VIADD R6, R21, UR42 ;  /* 0x0000002a15067c36 */ /* 0x000fe40008000000 */
[----:B------:R-:W-:-:S07]  /*15fb0*/  IMAD.MOV.U32 R24, RZ, RZ, 0x1 ;  /* 0x00000001ff187424 */ /* 0x000fce00078e00ff */
[----:B------:R-:W-:Y:S05]  /*15fc0*/  WARPSYNC.COLLECTIVE R15, `(.L_x_11007) ;  /* 0x000000000f087348 */ /* 0x000fea0003c00000 */
[----:B------:R0:W1:Y:S02]  /*15fd0*/  SHFL.IDX P6, R14, R13, R12, R11 ;  /* 0x0000000c0d0e7389 */ /* 0x00006400000c000b */
[----:B01----:R-:W-:Y:S01]  /*15fe0*/  ENDCOLLECTIVE ;  /* 0x000000000000791b */ /* 0x003fe20003800000 */
.L_x_11007:
[----:B------:R-:W-:Y:S02]  /*15ff0*/  VIADD R5, R6, 0x20 ;  /* 0x0000002006057836 */ /* 0x000fe40000000000 */
[----:B------:R-:W-:Y:S02]  /*16000*/  IMAD.MOV.U32 R13, RZ, RZ, R7 ;  /* 0x000000ffff0d7224 */ /* 0x000fe400078e0007 */
[----:B------:R-:W-:-:S07]  /*16010*/  IMAD.MOV.U32 R2, RZ, RZ, R14 ;  /* 0x000000ffff027224 */ /* 0x000fce00078e000e */
[----:B------:R-:W-:Y:S05]  /*16020*/  WARPSYNC.COLLECTIVE R15, `(.L_x_11008) ;  /* 0x000000000f087348 */ /* 0x000fea0003c00000 */
[----:B------:R0:W1:Y:S02]  /*16030*/  SHFL.IDX P6, R14, R13, R12, R11 ;  /* 0x0000000c0d0e7389 */ /* 0x00006400000c000b */
[----:B01----:R-:W-:Y:S01]  /*16040*/  ENDCOLLECTIVE ;  /* 0x000000000000791b */ /* 0x003fe20003800000 */
.L_x_11008:
[----:B------:R-:W-:Y:S01]  /*16050*/  ULDC UR4, c[0x0][0x288] ;  /* 0x0000a20000047ab9 */ /* 0x000fe20000000800 */
[----:B------:R-:W-:Y:S02]  /*16060*/  IMAD.MOV.U32 R3, RZ, RZ, R2 ;  /* 0x000000ffff037224 */ /* 0x000fe400078e0002 */
        /* <DEDUP_REMOVED lines=9> */
.L_x_11009:
        /* <DEDUP_REMOVED lines=13> */
.L_x_11010:
[----:B------:R-:W-:Y:S02]  /*161d0*/  VIADD R3, R6, 0x40 ;  /* 0x0000004006037836 */ /* 0x000fe40000000000 */
[----:B------:R-:W-:Y:S01]  /*161e0*/  IMAD.MOV.U32 R5, RZ, RZ, R4 ;  /* 0x000000ffff057224 */ /* 0x000fe200078e0004 */
[----:B------:R-:W-:Y:S01]  /*161f0*/  @!P2 LEA R25, R28, UR47, 0x1 ;  /* 0x0000002f1c19ac11 */ /* 0x000fe2000f8e08ff */
[----:B------:R-:W-:Y:S02]  /*16200*/  IMAD.MOV.U32 R13, RZ, RZ, R9 ;  /* 0x000000ffff0d7224 */ /* 0x000fe400078e0009 */
[----:B------:R-:W-:Y:S02]  /*16210*/  IMAD.MOV.U32 R12, RZ, RZ, 0x2 ;  /* 0x00000002ff0c7424 */ /* 0x000fe400078e00ff */
[----:B------:R-:W-:-:S07]  /*16220*/  IMAD.MOV.U32 R4, RZ, RZ, R14 ;  /* 0x000000ffff047224 */ /* 0x000fce00078e000e */
[----:B------:R-:W-:Y:S05]  /*16230*/  WARPSYNC.COLLECTIVE R15, `(.L_x_11011) ;  /* 0x000000000f087348 */ /* 0x000fea0003c00000 */
[----:B------:R0:W1:Y:S02]  /*16240*/  SHFL.IDX P6, R14, R13, R12, R11 ;  /* 0x0000000c0d0e7389 */ /* 0x00006400000c000b */
[----:B01----:R-:W-:Y:S01]  /*16250*/  ENDCOLLECTIVE ;  /* 0x000000000000791b */ /* 0x003fe20003800000 */
.L_x_11011:
        /* <DEDUP_REMOVED lines=13> */
.L_x_11012:
        /* <DEDUP_REMOVED lines=8> */
.L_x_11013:
        /* <DEDUP_REMOVED lines=12> */
.L_x_11014:
[----:B------:R-:W-:-:S05]  /*16470*/  VIADD R3, R6, 0x60 ;  /* 0x0000006006037836 */ /* 0x000fca0000000000 */
[----:B------:R-:W-:Y:S01]  /*16480*/  ISETP.GE.AND P2, PT, R3, R0, PT ;  /* 0x000000000300720c */ /* 0x000fe20003f46270 */
[----:B------:R-:W-:Y:S02]  /*16490*/  VIADD R3, R6, 0x80 ;  /* 0x0000008006037836 */ /* 0x000fe40000000000 */
[----:B------:R-:W-:Y:S02]  /*164a0*/  IMAD.MOV.U32 R13, RZ, RZ, R8 ;  /* 0x000000ffff0d7224 */ /* 0x000fe400078e0008 */
[----:B------:R-:W-:-:S08]  /*164b0*/  IMAD.MOV.U32 R12, RZ, RZ, RZ ;  /* 0x000000ffff0c7224 */ /* 0x000fd000078e00ff */
[----:B------:R-:W-:Y:S01]  /*164c0*/  @!P2 LEA R25, R28, UR47, 0x1 ;  /* 0x0000002f1c19ac11 */ /* 0x000fe2000f8e08ff */
[----:B------:R-:W-:-:S07]  /*164d0*/  IMAD.MOV.U32 R4, RZ, RZ, R14 ;  /* 0x000000ffff047224 */ /* 0x000fce00078e000e */
[----:B------:R-:W-:Y:S05]  /*164e0*/  WARPSYNC.COLLECTIVE R15, `(.L_x_11015) ;  /* 0x000000000f087348 */ /* 0x000fea0003c00000 */
[----:B------:R0:W1:Y:S02]  /*164f0*/  SHFL.IDX P6, R14, R13, R12, R11 ;  /* 0x0000000c0d0e7389 */ /* 0x00006400000c000b */
[----:B01----:R-:W-:Y:S01]  /*16500*/  ENDCOLLECTIVE ;  /* 0x000000000000791b */ /* 0x003fe20003800000 */
.L_x_11015:
        /* <DEDUP_REMOVED lines=13> */
.L_x_11016:
[----:B------:R-:W-:Y:S01]  /*165e0*/  @!P2 LEA R7, R28, UR47, 0x1 ;  /* 0x0000002f1c07ac11 */ /* 0x000fe2000f8e08ff */
[----:B------:R-:W-:Y:S02]  /*165f0*/  IMAD.MOV.U32 R13, RZ, RZ, R8 ;  /* 0x000000ffff0d7224 */ /* 0x000fe400078e0008 */
[----:B------:R-:W-:Y:S02]  /*16600*/  IMAD.MOV.U32 R12, RZ, RZ, 0x1 ;  /* 0x00000001ff0c7424 */ /* 0x000fe400078e00ff */
[----:B------:R-:W-:-:S07]  /*16610*/  IMAD.MOV.U32 R2, RZ, RZ, R14 ;  /* 0x000000ffff027224 */ /* 0x000fce00078e000e */
[----:B------:R-:W-:Y:S05]  /*16620*/  WARPSYNC.COLLECTIVE R15, `(.L_x_11017) ;  /* 0x000000000f087348 */ /* 0x000fea0003c00000 */
[----:B------:R0:W1:Y:S02]  /*16630*/  SHFL.IDX P6, R14, R13, R12, R11 ;  /* 0x0000000c0d0e7389 */ /* 0x00006400000c000b */
[----:B01----:R-:W-:Y:S01]  /*16640*/  ENDCOLLECTIVE ;  /* 0x000000000000791b */ /* 0x003fe20003800000 */
.L_x_11017:
        /* <DEDUP_REMOVED lines=12> */
.L_x_11018:
[----:B------:R-:W-:Y:S05]  /*16710*/  BRA `(.L_x_11019) ;  /* 0xffffffd400147947 */ /* 0x000fea000383ffff */
.L_x_10962:
[----:B0-----:R-:W-:-:S04]  /*16720*/  IMAD.U32 R3, RZ, RZ, UR47 ;  /* 0x0000002fff037e24 */ /* 0x001fc8000f8e00ff */
[----:B------:R0:W1:Y:S03]  /*16730*/  SYNCS.PHASECHK.TRANS64.TRYWAIT P1, [R3+URZ+0x2d820], R0 ;  /* 0x02d82000030075a7 */ /* 0x000066000802017f */
[----:B-1----:R-:W-:Y:S05]  /*16740*/  @!P1 NANOSLEEP.SYNCS 0x989680 ;  /* 0x009896800000995d */ /* 0x002fea0003900000 */
[----:B------:R-:W1:Y:S02]  /*16750*/  @!P1 SYNCS.PHASECHK.TRANS64 P1, [R3+URZ+0x2d820], R0 ;  /* 0x02d82000030095a7 */ /* 0x000e64000802007f */
[----:B-1----:R-:W-:Y:S05]  /*16760*/  @!P1 BRA `(.L_x_10962) ;  /* 0xfffffffc00ec9947 */ /* 0x002fea000383ffff */
[----:B------:R-:W-:Y:S05]  /*16770*/  BRA `(.L_x_11020) ;  /* 0xffffffd400647947 */ /* 0x000fea000383ffff */
.L_x_10966:
[----:B0-----:R0:W1:Y:S02]  /*16780*/  SYNCS.PHASECHK.TRANS64.TRYWAIT P0, [R7+URZ+0x2d840], R2 ;  /* 0x02d84002070075a7 */ /* 0x001064000800017f */
[----:B-1----:R-:W-:Y:S05]  /*16790*/  @!P0 NANOSLEEP.SYNCS 0x989680 ;  /* 0x009896800000895d */ /* 0x002fea0003900000 */
[----:B------:R-:W1:Y:S02]  /*167a0*/  @!P0 SYNCS.PHASECHK.TRANS64 P0, [R7+URZ+0x2d840], R2 ;  /* 0x02d84002070085a7 */ /* 0x000e64000800007f */
[----:B-1----:R-:W-:Y:S05]  /*167b0*/  @!P0 BRA `(.L_x_10966) ;  /* 0xfffffffc00f08947 */ /* 0x002fea000383ffff */
[----:B------:R-:W-:Y:S05]  /*167c0*/  BRA `(.L_x_11021) ;  /* 0xffffffd8005c7947 */ /* 0x000fea000383ffff */
.L_x_10967:
        /* <DEDUP_REMOVED lines=8> */
.L_x_11023:
[----:B------:R-:W-:Y:S05]  /*16850*/  BSYNC B1 ;  /* 0x0000000000017941 */ /* 0x000fea0003800000 */
.L_x_11022:
[----:B------:R-:W0:Y:S01]  /*16860*/  S2R R27, SR_TID.X ;  /* 0x00000000001b7919 */ /* 0x000e220000002100 */
[----:B------:R-:W-:Y:S01]  /*16870*/  IMAD.MOV.U32 R13, RZ, RZ, R8 ;  /* 0x000000ffff0d7224 */ /* 0x000fe200078e0008 */
[----:B------:R-:W-:Y:S01]  /*16880*/  LOP3.LUT R16, R16, 0xffefffff, RZ, 0xc0, !PT ;  /* 0xffefffff10107812 */ /* 0x000fe200078ec0ff */
[----:B------:R-:W-:Y:S01]  /*16890*/  IMAD.MOV.U32 R12, RZ, RZ, RZ ;  /* 0x000000ffff0c7224 */ /* 0x000fe200078e00ff */
[----:B------:R-:W-:Y:S01]  /*168a0*/  LEA R9, R9, UR47, 0x1 ;  /* 0x0000002f09097c11 */ /* 0x000fe2000f8e08ff */
[----:B------:R-:W-:Y:S01]  /*168b0*/  IMAD.MOV.U32 R11, RZ, RZ, 0x1c1f ;  /* 0x00001c1fff0b7424 */ /* 0x000fe200078e00ff */
[----:B------:R-:W-:Y:S01]  /*168c0*/  @P1 LOP3.LUT R16, R16, 0x100000, RZ, 0xfc, !PT ;  /* 0x0010000010101812 */ /* 0x000fe200078efcff */
[----:B------:R-:W-:Y:S02]  /*168d0*/  IMAD.MOV.U32 R15, RZ, RZ, -0x1 ;  /* 0xffffffffff0f7424 */ /* 0x000fe400078e00ff */
[----:B------:R-:W-:Y:S01]  /*168e0*/  IMAD.MOV.U32 R3, RZ, RZ, R14 ;  /* 0x000000ffff037224 */ /* 0x000fe200078e000e */
[----:B------:R-:W-:-:S13]  /*168f0*/  LOP3.LUT P1, RZ, R16, 0x4, RZ, 0xc0, !PT ;  /* 0x0000000410ff7812 */ /* 0x000fda000782c0ff */
[----:B0-----:R-:W-:Y:S05]  /*16900*/  WARPSYNC.COLLECTIVE R15, `(.L_x_11024) ;  /* 0x000000000f087348 */ /* 0x001fea0003c00000 */
[----:B------:R1:W2:Y:S02]  /*16910*/  SHFL.IDX P6, R14, R13, R12, R11 ;  /* 0x0000000c0d0e7389 */ /* 0x0002a400000c000b */
[----:B012---:R-:W-:Y:S01]  /*16920*/  ENDCOLLECTIVE ;  /* 0x000000000000791b */ /* 0x007fe20003800000 */
.L_x_11024:
        /* <DEDUP_REMOVED lines=8> */
.L_x_11025:
        /* <DEDUP_REMOVED lines=14> */
.L_x_11026:
[----:B------:R-:W-:Y:S02]  /*16a90*/  IMAD.MOV.U32 R13, RZ, RZ, R19 ;  /* 0x000000ffff0d7224 */ /* 0x000fe400078e0013 */
[----:B------:R-:W-:Y:S02]  /*16aa0*/  IMAD.MOV.U32 R12, RZ, RZ, 0x2 ;  /* 0x00000002ff0c7424 */ /* 0x000fe400078e00ff */
[----:B------:R-:W-:-:S07]  /*16ab0*/  IMAD.MOV.U32 R2, RZ, RZ, R14 ;  /* 0x000000ffff027224 */ /* 0x000fce00078e000e */
[----:B------:R-:W-:Y:S05]  /*16ac0*/  WARPSYNC.COLLECTIVE R15, `(.L_x_11027) ;  /* 0x000000000f087348 */ /* 0x000fea0003c00000 */
[----:B------:R0:W1:Y:S02]  /*16ad0*/  SHFL.IDX P6, R14, R13, R12, R11 ;  /* 0x0000000c0d0e7389 */ /* 0x00006400000c000b */
[----:B01----:R-:W-:Y:S01]  /*16ae0*/  ENDCOLLECTIVE ;  /* 0x000000000000791b */ /* 0x003fe20003800000 */
.L_x_11027:
        /* <DEDUP_REMOVED lines=13> */
.L_x_11028:
[----:B------:R-:W-:Y:S02]  /*16bc0*/  IMAD.MOV.U32 R13, RZ, RZ, R19 ;  /* 0x000000ffff0d7224 */ /* 0x000fe400078e0013 */
[----:B------:R-:W-:Y:S02]  /*16bd0*/  IMAD.MOV.U32 R12, RZ, RZ, 0x3 ;  /* 0x00000003ff0c7424 */ /* 0x000fe400078e00ff */
[----:B------:R-:W-:-:S07]  /*16be0*/  IMAD.MOV.U32 R2, RZ, RZ, R14 ;  /* 0x000000ffff027224 */ /* 0x000fce00078e000e */
[----:B------:R-:W-:Y:S05]  /*16bf0*/  WARPSYNC.COLLECTIVE R15, `(.L_x_11029) ;  /* 0x000000000f087348 */ /* 0x000fea0003c00000 */
[----:B------:R0:W1:Y:S02]  /*16c00*/  SHFL.IDX P6, R14, R13, R12, R11 ;  /* 0x0000000c0d0e7389 */ /* 0x00006400000c000b */
[----:B01----:R-:W-:Y:S01]  /*16c10*/  ENDCOLLECTIVE ;  /* 0x000000000000791b */ /* 0x003fe20003800000 */
.L_x_11029:
        /* <DEDUP_REMOVED lines=14> */
.L_x_11030:
[----:B------:R-:W-:Y:S01]  /*16d00*/  IMAD.MOV.U32 R2, RZ, RZ, R14 ;  /* 0x000000ffff027224 */ /* 0x000fe200078e000e */
[----:B------:R-:W-:Y:S06]  /*16d10*/  BRA `(.L_x_11031) ;  /* 0xffffffd400f47947 */ /* 0x000fec000383ffff */
.L_x_10972:
[----:B-1----:R1:W2:Y:S02]  /*16d20*/  SYNCS.PHASECHK.TRANS64.TRYWAIT P0, [R7+URZ+0x2d860], R2 ;  /* 0x02d86002070075a7 */ /* 0x0022a4000800017f */
[----:B--2---:R-:W-:Y:S05]  /*16d30*/  @!P0 NANOSLEEP.SYNCS 0x989680 ;  /* 0x009896800000895d */ /* 0x004fea0003900000 */
[----:B------:R-:W2:Y:S02]  /*16d40*/  @!P0 SYNCS.PHASECHK.TRANS64 P0, [R7+URZ+0x2d860], R2 ;  /* 0x02d86002070085a7 */ /* 0x000ea4000800007f */
[----:B--2---:R-:W-:Y:S05]  /*16d50*/  @!P0 BRA `(.L_x_10972) ;  /* 0xfffffffc00f08947 */ /* 0x004fea000383ffff */
[----:B------:R-:W-:Y:S05]  /*16d60*/  BRA `(.L_x_11032) ;  /* 0xffffffd800547947 */ /* 0x000fea000383ffff */
.L_x_10973:
        /* <DEDUP_REMOVED lines=8> */
.L_x_11034:
[----:B------:R-:W-:Y:S05]  /*16df0*/  BSYNC B1 ;  /* 0x0000000000017941 */ /* 0x000fea0003800000 */
.L_x_11033:
        /* <DEDUP_REMOVED lines=9> */
.L_x_11035:
[----:B------:R-:W-:Y:S02]  /*16e90*/  IMAD.MOV.U32 R13, RZ, RZ, R18 ;  /* 0x000000ffff0d7224 */ /* 0x000fe400078e0012 */
[----:B------:R-:W-:Y:S01]  /*16ea0*/  IMAD.MOV.U32 R12, RZ, RZ, 0x1 ;  /* 0x00000001ff0c7424 */ /* 0x000fe200078e00ff */
[----:B------:R-:W-:-:S13]  /*16eb0*/  IADD3 R2, P0, R14, R4, RZ ;  /* 0x000000040e027210 */ /* 0x000fda0007f1e0ff */
[----:B------:R-:W-:Y:S05]  /*16ec0*/  WARPSYNC.COLLECTIVE R15, `(.L_x_11036) ;  /* 0x000000000f087348 */ /* 0x000fea0003c00000 */
[----:B------:R0:W1:Y:S02]  /*16ed0*/  SHFL.IDX P6, R14, R13, R12, R11 ;  /* 0x0000000c0d0e7389 */ /* 0x00006400000c000b */
[----:B01----:R-:W-:Y:S01]  /*16ee0*/  ENDCOLLECTIVE ;  /* 0x000000000000791b */ /* 0x003fe20003800000 */
.L_x_11036:
        /* <DEDUP_REMOVED lines=15> */
.L_x_11037:
[----:B------:R-:W-:Y:S02]  /*16fe0*/  IMAD.MOV.U32 R13, RZ, RZ, R18 ;  /* 0x000000ffff0d7224 */ /* 0x000fe400078e0012 */
[----:B------:R-:W-:Y:S01]  /*16ff0*/  IMAD.MOV.U32 R12, RZ, RZ, 0x2 ;  /* 0x00000002ff0c7424 */ /* 0x000fe200078e00ff */
[----:B------:R-:W-:-:S13]  /*17000*/  IADD3 R2, P0, R14, R4, RZ ;  /* 0x000000040e027210 */ /* 0x000fda0007f1e0ff */
[----:B------:R-:W-:Y:S05]  /*17010*/  WARPSYNC.COLLECTIVE R15, `(.L_x_11038) ;  /* 0x000000000f087348 */ /* 0x000fea0003c00000 */
[----:B------:R0:W1:Y:S02]  /*17020*/  SHFL.IDX P6, R14, R13, R12, R11 ;  /* 0x0000000c0d0e7389 */ /* 0x00006400000c000b */
[----:B01----:R-:W-:Y:S01]  /*17030*/  ENDCOLLECTIVE ;  /* 0x000000000000791b */ /* 0x003fe20003800000 */
.L_x_11038:
        /* <DEDUP_REMOVED lines=15> */
.L_x_11039:
[----:B------:R-:W-:Y:S02]  /*17130*/  IMAD.MOV.U32 R13, RZ, RZ, R18 ;  /* 0x000000ffff0d7224 */ /* 0x000fe400078e0012 */
[----:B------:R-:W-:Y:S01]  /*17140*/  IMAD.MOV.U32 R12, RZ, RZ, 0x3 ;  /* 0x00000003ff0c7424 */ /* 0x000fe200078e00ff */
[----:B------:R-:W-:-:S13]  /*17150*/  IADD3 R2, P0, R14, R4, RZ ;  /* 0x000000040e027210 */ /* 0x000fda0007f1e0ff */
[----:B------:R-:W-:Y:S05]  /*17160*/  WARPSYNC.COLLECTIVE R15, `(.L_x_11040) ;  /* 0x000000000f087348 */ /* 0x000fea0003c00000 */
[----:B------:R0:W1:Y:S02]  /*17170*/  SHFL.IDX P6, R14, R13, R12, R11 ;  /* 0x0000000c0d0e7389 */ /* 0x00006400000c000b */
[----:B01----:R-:W-:Y:S01]  /*17180*/  ENDCOLLECTIVE ;  /* 0x000000000000791b */ /* 0x003fe20003800000 */
.L_x_11040:
        /* <DEDUP_REMOVED lines=12> */
.L_x_11041:
[----:B------:R-:W-:Y:S01]  /*17250*/  @!PT LDS RZ, [RZ] ;  /* 0x00000000fffff984 */ /* 0x000fe20000000800 */
[----:B------:R-:W-:Y:S01]  /*17260*/  @!PT LDS RZ, [RZ] ;  /* 0x00000000fffff984 */ /* 0x000fe20000000800 */
[----:B------:R-:W-:Y:S01]  /*17270*/  @!PT LDS RZ, [RZ] ;  /* 0x00000000fffff984 */ /* 0x000fe20000000800 */
[----:B------:R0:W-:Y:S01]  /*17280*/  LDGSTS.E.BYPASS.LTC128B.128 [R8+0x3400], desc[UR36][R2.64+0x40], !P0 ;  /* 0x0340004002087fae */ /* 0x0001e2000c101d64 */
[----:B------:R-:W-:-:S13]  /*17290*/  ISETP.LT.OR P0, PT, R0, 0x41, P1 ;  /* 0x000000410000780c */ /* 0x000fda0000f01670 */
[----:B------:R0:W-:Y:S01]  /*172a0*/  LDGSTS.E.BYPASS.LTC128B.128 [R8+0x5400], desc[UR36][R2.64+0x80], !P0 ;  /* 0x0540008002087fae */ /* 0x0001e2000c101d64 */
[----:B------:R-:W-:Y:S05]  /*172b0*/  BRA `(.L_x_11042) ;  /* 0xffffffd400947947 */ /* 0x000fea000383ffff */
.L_x_10979:
[----:B0-----:R0:W1:Y:S02]  /*172c0*/  SYNCS.PHASECHK.TRANS64.TRYWAIT P0, [R0+URZ+0x2d860], R3 ;  /* 0x02d86003000075a7 */ /* 0x001064000800017f */
[----:B-1----:R-:W-:Y:S05]  /*172d0*/  @!P0 NANOSLEEP.SYNCS 0x989680 ;  /* 0x009896800000895d */ /* 0x002fea0003900000 */
[----:B------:R-:W1:Y:S02]  /*172e0*/  @!P0 SYNCS.PHASECHK.TRANS64 P0, [R0+URZ+0x2d860], R3 ;  /* 0x02d86003000085a7 */ /* 0x000e64000800007f */
[----:B-1----:R-:W-:Y:S05]  /*172f0*/  @!P0 BRA `(.L_x_10979) ;  /* 0xfffffffc00f08947 */ /* 0x002fea000383ffff */
[----:B------:R-:W-:Y:S05]  /*17300*/  BRA `(.L_x_11043) ;  /* 0xffffffd800907947 */ /* 0x000fea000383ffff */
.L_x_10980:
        /* <DEDUP_REMOVED lines=8> */
.L_x_11045:
[----:B------:R-:W-:Y:S05]  /*17390*/  BSYNC B0 ;  /* 0x0000000000007941 */ /* 0x000fea0003800000 */
.L_x_11044:
[----:B------:R-:W0:Y:S01]  /*173a0*/  S2R R2, SR_TID.X ;  /* 0x0000000000027919 */ /* 0x000e220000002100 */
[----:B------:R-:W-:Y:S01]  /*173b0*/  IMAD.MOV.U32 R13, RZ, RZ, R17 ;  /* 0x000000ffff0d7224 */ /* 0x000fe200078e0011 */
[----:B------:R-:W-:Y:S01]  /*173c0*/  LEA R4, R4, UR47, 0x1 ;  /* 0x0000002f04047c11 */ /* 0x000fe2000f8e08ff */
[----:B------:R-:W-:Y:S02]  /*173d0*/  IMAD.MOV.U32 R12, RZ, RZ, RZ ;  /* 0x000000ffff0c7224 */ /* 0x000fe400078e00ff */
[----:B------:R-:W-:Y:S02]  /*173e0*/  IMAD.MOV.U32 R11, RZ, RZ, 0x1c1f ;  /* 0x00001c1fff0b7424 */ /* 0x000fe400078e00ff */
[----:B------:R-:W-:Y:S02]  /*173f0*/  IMAD.MOV.U32 R15, RZ, RZ, -0x1 ;  /* 0xffffffffff0f7424 */ /* 0x000fe400078e00ff */
[----:B------:R-:W-:-:S07]  /*17400*/  IMAD.MOV.U32 R3, RZ, RZ, R14 ;  /* 0x000000ffff037224 */ /* 0x000fce00078e000e */
[----:B0-----:R-:W-:Y:S05]  /*17410*/  WARPSYNC.COLLECTIVE R15, `(.L_x_11046) ;  /* 0x000000000f087348 */ /* 0x001fea0003c00000 */
[----:B------:R1:W2:Y:S02]  /*17420*/  SHFL.IDX P6, R14, R13, R12, R11 ;  /* 0x0000000c0d0e7389 */ /* 0x0002a400000c000b */
[----:B012---:R-:W-:Y:S01]  /*17430*/  ENDCOLLECTIVE ;  /* 0x000000000000791b */ /* 0x007fe20003800000 */
.L_x_11046:
[----:B------:R-:W-:Y:S02]  /*17440*/  ULDC UR4, c[0x0][0x2f4] ;  /* 0x0000bd0000047ab9 */ /* 0x000fe40000000800 */
[----:B------:R-:W-:-:S04]  /*17450*/  ISETP.GE.AND P2, PT, R9, UR4, PT ;  /* 0x0000000409007c0c */ /* 0x000fc8000bf46270 */
[----:B------:R-:W-:Y:S01]  /*17460*/  ISETP.LT.OR P3, PT, R5, 0x1, P2 ;  /* 0x000000010500780c */ /* 0x000fe20001761670 */
[----:B------:R-:W-:Y:S02]  /*17470*/  IMAD.MOV.U32 R13, RZ, RZ, R18 ;  /* 0x000000ffff0d7224 */ /* 0x000fe400078e0012 */
        /* <DEDUP_REMOVED lines=11> */
.L_x_11047:
[----:B------:R-:W-:Y:S01]  /*17530*/  ISETP.LT.OR P4, PT, R5, 0x1, P1 ;  /* 0x000000010500780c */ /* 0x000fe20000f81670 */
[----:B------:R-:W-:Y:S01]  /*17540*/  IMAD.WIDE.U32 R2, R9, 0x2, R2 ;  /* 0x0000000209027825 */ /* 0x000fe200078e0002 */
[----:B------:R-:W-:-:S04]  /*17550*/  ISETP.LT.OR P5, PT, R5, 0x1, P0 ;  /* 0x000000010500780c */ /* 0x000fc800007a1670 */
[----:B------:R-:W-:Y:S01]  /*17560*/  @!PT LDS RZ, [RZ] ;  /* 0x00000000fffff984 */ /* 0x000fe20000000800 */
[----:B------:R-:W-:Y:S01]  /*17570*/  @!PT LDS RZ, [RZ] ;  /* 0x00000000fffff984 */ /* 0x000fe20000000800 */
[----:B------:R-:W-:Y:S01]  /*17580*/  @!PT LDS RZ, [RZ] ;  /* 0x00000000fffff984 */ /* 0x000fe20000000800 */
[----:B------:R0:W-:Y:S01]  /*17590*/  LDGSTS.E.BYPASS.LTC128B.128 [R4+0x400], desc[UR36][R2.64], !P3 ;  /* 0x0040000002047fae */ /* 0x0001e2000d901d64 */
[----:B------:R-:W-:Y:S01]  /*175a0*/  ISETP.LT.OR P3, PT, R5, 0x21, P2 ;  /* 0x000000210500780c */ /* 0x000fe20001761670 */
[----:B------:R-:W-:-:S05]  /*175b0*/  IMAD.MOV.U32 R13, RZ, RZ, R17 ;  /* 0x000000ffff0d7224 */ /* 0x000fca00078e0011 */
        /* <DEDUP_REMOVED lines=8> */
.L_x_11048:
        /* <DEDUP_REMOVED lines=8> */
.L_x_11049:
        /* <DEDUP_REMOVED lines=15> */
.L_x_11050:
[----:B------:R-:W-:Y:S02]  /*177b0*/  IMAD.MOV.U32 R3, RZ, RZ, R7 ;  /* 0x000000ffff037224 */ /* 0x000fe400078e0007 */
[----:B------:R-:W-:Y:S02]  /*177c0*/  IMAD.MOV.U32 R13, RZ, RZ, R18 ;  /* 0x000000ffff0d7224 */ /* 0x000fe400078e0012 */
[----:B------:R-:W-:Y:S02]  /*177d0*/  IMAD.MOV.U32 R12, RZ, RZ, 0x3 ;  /* 0x00000003ff0c7424 */ /* 0x000fe400078e00ff */
[----:B------:R-:W-:-:S07]  /*177e0*/  IMAD.MOV.U32 R8, RZ, RZ, R14 ;  /* 0x000000ffff087224 */ /* 0x000fce00078e000e */
[----:B------:R-:W-:Y:S05]  /*177f0*/  WARPSYNC.COLLECTIVE R15, `(.L_x_11051) ;  /* 0x000000000f087348 */ /* 0x000fea0003c00000 */
[----:B------:R0:W1:Y:S02]  /*17800*/  SHFL.IDX P6, R14, R13, R12, R11 ;  /* 0x0000000c0d0e7389 */ /* 0x00006400000c000b */
[----:B01----:R-:W-:Y:S01]  /*17810*/  ENDCOLLECTIVE ;  /* 0x000000000000791b */ /* 0x003fe20003800000 */
.L_x_11051:
        /* <DEDUP_REMOVED lines=13> */
.L_x_11052:
[----:B------:R-:W-:Y:S05]  /*178f0*/  BRA `(.L_x_11053) ;  /* 0xffffffd400d87947 */ /* 0x000fea000383ffff */
.L_x_10983:
[----:B0-----:R0:W1:Y:S02]  /*17900*/  SYNCS.PHASECHK.TRANS64.TRYWAIT P0, [R7+URZ+0x2d820], R6 ;  /* 0x02d82006070075a7 */ /* 0x001064000800017f */
[----:B-1----:R-:W-:Y:S05]  /*17910*/  @!P0 NANOSLEEP.SYNCS 0x989680 ;  /* 0x009896800000895d */ /* 0x002fea0003900000 */
[----:B------:R-:W1:Y:S02]  /*17920*/  @!P0 SYNCS.PHASECHK.TRANS64 P0, [R7+URZ+0x2d820], R6 ;  /* 0x02d82006070085a7 */ /* 0x000e64000800007f */
[----:B-1----:R-:W-:Y:S05]  /*17930*/  @!P0 BRA `(.L_x_10983) ;  /* 0xfffffffc00f08947 */ /* 0x002fea000383ffff */
[----:B------:R-:W-:Y:S05]  /*17940*/  BRA `(.L_x_11054) ;  /* 0xffffffd800547947 */ /* 0x000fea000383ffff */
.L_x_10984:
        /* <DEDUP_REMOVED lines=11> */
.L_x_11056:
[----:B------:R-:W-:Y:S05]  /*17a00*/  BSYNC B0 ;  /* 0x0000000000007941 */ /* 0x000fea0003800000 */
.L_x_11055:
[----:B------:R-:W-:Y:S05]  /*17a10*/  BRA `(.L_x_11057) ;  /* 0xffffffd800387947 */ /* 0x000fea000383ffff */
.L_x_10985:
[----:B------:R-:W-:Y:S01]  /*17a20*/  BSSY B0, `(.L_x_11058) ;  /* 0x0000006000007945 */ /* 0x000fe20003800000 */
[----:B------:R-:W-:-:S07]  /*17a30*/  IMAD.MOV.U32 R15, RZ, RZ, -0x1 ;  /* 0xffffffffff0f7424 */ /* 0x000fce00078e00ff */
[----:B01---5:R-:W-:Y:S05]  /*17a40*/  WARPSYNC.COLLECTIVE R15, `(.L_x_11059) ;  /* 0x000000000f0c7348 */ /* 0x023fea0003c00000 */
[----:B------:R-:W-:Y:S02]  /*17a50*/  ELECT P6, UR62, PT ;  /* 0x00000000003e782f */ /* 0x000fe400038c0000 */
[----:B------:R-:W-:Y:S01]  /*17a60*/  MOV R14, UR62 ;  /* 0x0000003e000e7c02 */ /* 0x000fe20008000f00 */
[----:B01---5:R-:W-:Y:S10]  /*17a70*/  ENDCOLLECTIVE ;  /* 0x000000000000791b */ /* 0x023ff40003800000 */
.L_x_11059:
[----:B------:R-:W-:Y:S05]  /*17a80*/  BSYNC B0 ;  /* 0x0000000000007941 */ /* 0x000fea0003800000 */
.L_x_11058:
[----:B------:R-:W-:Y:S05]  /*17a90*/  BRA `(.L_x_11060) ;  /* 0xffffffd8002c7947 */ /* 0x000fea000383ffff */
.L_x_10987:
[----:B-1----:R1:W2:Y:S02]  /*17aa0*/  SYNCS.PHASECHK.TRANS64.TRYWAIT P1, [R5+URZ+0x2d840], R4 ;  /* 0x02d84004050075a7 */ /* 0x0022a4000802017f */
[----:B--2---:R-:W-:Y:S05]  /*17ab0*/  @!P1 NANOSLEEP.SYNCS 0x989680 ;  /* 0x009896800000995d */ /* 0x004fea0003900000 */
[----:B------:R-:W2:Y:S02]  /*17ac0*/  @!P1 SYNCS.PHASECHK.TRANS64 P1, [R5+URZ+0x2d840], R4 ;  /* 0x02d84004050095a7 */ /* 0x000ea4000802007f */
[----:B--2---:R-:W-:Y:S05]  /*17ad0*/  @!P1 BRA `(.L_x_10987) ;  /* 0xfffffffc00f09947 */ /* 0x004fea000383ffff */
[----:B------:R-:W-:Y:S05]  /*17ae0*/  BRA `(.L_x_11061) ;  /* 0xffffffd800547947 */ /* 0x000fea000383ffff */
.L_x_10989:
[----:B--2---:R2:W3:Y:S02]  /*17af0*/  SYNCS.PHASECHK.TRANS64.TRYWAIT P1, [R3+URZ+0x2d840], R0 ;  /* 0x02d84000030075a7 */ /* 0x0044e4000802017f */
[----:B---3--:R-:W-:Y:S05]  /*17b00*/  @!P1 NANOSLEEP.SYNCS 0x989680 ;  /* 0x009896800000995d */ /* 0x008fea0003900000 */
[----:B------:R-:W3:Y:S02]  /*17b10*/  @!P1 SYNCS.PHASECHK.TRANS64 P1, [R3+URZ+0x2d840], R0 ;  /* 0x02d84000030095a7 */ /* 0x000ee4000802007f */
[----:B---3--:R-:W-:Y:S05]  /*17b20*/  @!P1 BRA `(.L_x_10989) ;  /* 0xfffffffc00f09947 */ /* 0x008fea000383ffff */
[----:B------:R-:W-:Y:S05]  /*17b30*/  BRA `(.L_x_11062) ;  /* 0xffffffd800607947 */ /* 0x000fea000383ffff */
.L_x_10991:
[----:B---3--:R3:W4:Y:S02]  /*17b40*/  SYNCS.PHASECHK.TRANS64.TRYWAIT P1, [R5+URZ+0x2d860], R4 ;  /* 0x02d86004050075a7 */ /* 0x008724000802017f */
[----:B----4-:R-:W-:Y:S05]  /*17b50*/  @!P1 NANOSLEEP.SYNCS 0x989680 ;  /* 0x009896800000995d */ /* 0x010fea0003900000 */
[----:B------:R-:W4:Y:S02]  /*17b60*/  @!P1 SYNCS.PHASECHK.TRANS64 P1, [R5+URZ+0x2d860], R4 ;  /* 0x02d86004050095a7 */ /* 0x000f24000802007f */
[----:B----4-:R-:W-:Y:S05]  /*17b70*/  @!P1 BRA `(.L_x_10991) ;  /* 0xfffffffc00f09947 */ /* 0x010fea000383ffff */
[----:B------:R-:W-:Y:S05]  /*17b80*/  BRA `(.L_x_11063) ;  /* 0xffffffd8005c7947 */ /* 0x000fea000383ffff */
.L_x_11064:
        /* <DEDUP_REMOVED lines=15> */
.L_x_15986:


//--------------------- .text._ZN7cutlass13device_kernelIN5flash11enable_sm90INS1_16FlashAttnFwdSm90INS1_25CollectiveMainloopFwdSm90ILi2EN4cute5tupleIJNS5_1CILi1EEES8_S8_EEENS6_IJNS7_ILi192EEENS7_ILi128EEENS7_ILi96EEEEEELi96ENS_10bfloat16_tEfNS_4arch4Sm90ELb0ELb1ELb1ELb1ELb1ELb0ELb0ELb0ELb1ELb1ELb1ELb0EEENS1_21CollectiveEpilogueFwdINS6_IJSA_SC_SB_EEES9_SE_SG_Li384ELb1ELb1ELb1ELb0EEENS1_36VarlenDynamicPersistentTileSchedulerILi192ELi128ELi384ELi128ELb1ELb1ELb1ELb1ELb0ELb1EEEEEEEEEvNT_6ParamsE --------------------------
	.section	.text._ZN7cutlass13device_kernelIN5flash11enable_sm90INS1_16FlashAttnFwdSm90INS1_25CollectiveMainloopFwdSm90ILi2EN4cute5tupleIJNS5_1CILi1EEES8_S8_EEENS6_IJNS7_ILi192EEENS7_ILi128EEENS7_ILi96EEEEEELi96ENS_10bfloat16_tEfNS_4arch4Sm90ELb0ELb1ELb1ELb1ELb1ELb0ELb0ELb0ELb1ELb1ELb1ELb0EEENS1_21CollectiveEpilogueFwdINS6_IJSA_SC_SB_EEES9_SE_SG_Li384ELb1ELb1ELb1ELb0EEENS1_36VarlenDynamicPersistentTileSchedulerILi192ELi128ELi384ELi128ELb1ELb1ELb1ELb1ELb0ELb1EEEEEEEEEvNT_6ParamsE,"ax",@progbits
	.align	128
.text._ZN7cutlass13device_kernelIN5flash11enable_sm90INS1_16FlashAttnFwdSm90INS1_25CollectiveMainloopFwdSm90ILi2EN4cute5tupleIJNS5_1CILi1EEES8_S8_EEENS6_IJNS7_ILi192EEENS7_ILi128EEENS7_ILi96EEEEEELi96ENS_10bfloat16_tEfNS_4arch4Sm90ELb0ELb1ELb1ELb1ELb1ELb0ELb0ELb0ELb1ELb1ELb1ELb0EEENS1_21CollectiveEpilogueFwdINS6_IJSA_SC_SB_EEES9_SE_SG_Li384ELb1ELb1ELb1ELb0EEENS1_36VarlenDynamicPersistentTileSchedulerILi192ELi128ELi384ELi128ELb1ELb1ELb1ELb1ELb0ELb1EEEEEEEEEvNT_6ParamsE:
        .type           _ZN7cutlass13device_kernelIN5flash11enable_sm90INS1_16FlashAttnFwdSm90INS1_25CollectiveMainloopFwdSm90ILi2EN4cute5tupleIJNS5_1CILi1EEES8_S8_EEENS6_IJNS7_ILi192EEENS7_ILi128EEENS7_ILi96EEEEEELi96ENS_10bfloat16_tEfNS_4arch4Sm90ELb0ELb1ELb1ELb1ELb1ELb0ELb0ELb0ELb1ELb1ELb1ELb0EEENS1_21CollectiveEpilogueFwdINS6_IJSA_SC_SB_EEES9_SE_SG_Li384ELb1ELb1ELb1ELb0EEENS1_36VarlenDynamicPersistentTileSchedulerILi192ELi128ELi384ELi128ELb1ELb1ELb1ELb1ELb0ELb1EEEEEEEEEvNT_6ParamsE,@function
        .size           _ZN7cutlass13device_kernelIN5flash11enable_sm90INS1_16FlashAttnFwdSm90INS1_25CollectiveMainloopFwdSm90ILi2EN4cute5tupleIJNS5_1CILi1EEES8_S8_EEENS6_IJNS7_ILi192EEENS7_ILi128EEENS7_ILi96EEEEEELi96ENS_10bfloat16_tEfNS_4arch4Sm90ELb0ELb1ELb1ELb1ELb1ELb0ELb0ELb0ELb1ELb1ELb1ELb0EEENS1_21CollectiveEpilogueFwdINS6_IJSA_SC_SB_EEES9_SE_SG_Li384ELb1ELb1ELb1ELb0EEENS1_36VarlenDynamicPersistentTileSchedulerILi192ELi128ELi384ELi128ELb1ELb1ELb1ELb1ELb0ELb1EEEEEEEEEvNT_6ParamsE,(.L_x_15987 - _ZN7cutlass13device_kernelIN5flash11enable_sm90INS1_16FlashAttnFwdSm90INS1_25CollectiveMainloopFwdSm90ILi2EN4cute5tupleIJNS5_1CILi1EEES8_S8_EEENS6_IJNS7_ILi192EEENS7_ILi128EEENS7_ILi96EEEEEELi96ENS_10bfloat16_tEfNS_4arch4Sm90ELb0ELb1ELb1ELb1ELb1ELb0ELb0ELb0ELb1ELb1ELb1ELb0EEENS1_21CollectiveEpilogueFwdINS6_IJSA_SC_SB_EEES9_SE_SG_Li384ELb1ELb1ELb1ELb0EEENS1_36VarlenDynamicPersistentTileSchedulerILi192ELi128ELi384ELi128ELb1ELb1ELb1ELb1ELb0ELb1EEEEEEEEEvNT_6ParamsE)
        .other          _ZN7cutlass13device_kernelIN5flash11enable_sm90INS1_16FlashAttnFwdSm90INS1_25CollectiveMainloopFwdSm90ILi2EN4cute5tupleIJNS5_1CILi1EEES8_S8_EEENS6_IJNS7_ILi192EEENS7_ILi128EEENS7_ILi96EEEEEELi96ENS_10bfloat16_tEfNS_4arch4Sm90ELb0ELb1ELb1ELb1ELb1ELb0ELb0ELb0ELb1ELb1ELb1ELb0EEENS1_21CollectiveEpilogueFwdINS6_IJSA_SC_SB_EEES9_SE_SG_Li384ELb1ELb1ELb1ELb0EEENS1_36VarlenDynamicPersistentTileSchedulerILi192ELi128ELi384ELi128ELb1ELb1ELb1ELb1ELb0ELb1EEEEEEEEEvNT_6ParamsE,@"STO_CUDA_ENTRY STV_DEFAULT"
_ZN7cutlass13device_kernelIN5flash11enable_sm90INS1_16FlashAttnFwdSm90INS1_25CollectiveMainloopFwdSm90ILi2EN4cute5tupleIJNS5_1CILi1EEES8_S8_EEENS6_IJNS7_ILi192EEENS7_ILi128EEENS7_ILi96EEEEEELi96ENS_10bfloat16_tEfNS_4arch4Sm90ELb0ELb1ELb1ELb1ELb1ELb0ELb0ELb0ELb1ELb1ELb1ELb0EEENS1_21CollectiveEpilogueFwdINS6_IJSA_SC_SB_EEES9_SE_SG_Li384ELb1ELb1ELb1ELb0EEENS1_36VarlenDynamicPersistentTileSchedulerILi192ELi128ELi384ELi128ELb1ELb1ELb1ELb1ELb0ELb1EEEEEEEEEvNT_6ParamsE:
        /* <DEDUP_REMOVED lines=45> */
.L_x_11065:
        /* <DEDUP_REMOVED lines=22> */
.L_x_11066:
        /* <DEDUP_REMOVED lines=18> */
.L_x_11067:
        /* <DEDUP_REMOVED lines=22> */
.L_x_11068:
        /* <DEDUP_REMOVED lines=23> */
.L_x_11069:
[----:B------:R-:W-:Y:S01]  /*0820*/  UISETP.NE.AND UP0, UPT, UR9, URZ, UPT ;  /* 0x0000003f0900728c */ /* 0x000fe2000bf05270 */
[----:B------:R-:W-:Y:S01]  /*0830*/  NOP ;  /* 0x0000000000007918 */ /* 0x000fe20000000000 */
[----:B------:R-:W-:Y:S01]  /*0840*/  UMOV UR44, 0x1 ;  /* 0x00000001002c7882 */ /* 0x000fe20000000000 */
[----:B------:R-:W-:Y:S01]  /*0850*/  ULDC.64 UR56, c[0x0][0x208] ;  /* 0x0000820000387ab9 */ /* 0x000fe20000000a00 */
[----:B------:R-:W-:Y:S01]  /*0860*/  USEL UR44, UR44, 0x2, !UP0 ;  /* 0x000000022c2c7887 */ /* 0x000fe2000c000000 */
[----:B01234-:R-:W-:Y:S01]  /*0870*/  BAR.SYNC.DEFER_BLOCKING 0x0 ;  /* 0x0000000000007b1d */ /* 0x01ffe20000010000 */
[----:B------:R-:W-:-:S13]  /*0880*/  PLOP3.LUT P0, PT, PT, PT, UP0, 0x80, 0x0 ;  /* 0x000000000000781c */ /* 0x000fda0003f0f008 */
[----:B------:R-:W-:Y:S05]  /*0890*/  @!P0 BRA `(.L_x_11070) ;  /* 0x0000012c00048947 */ /* 0x000fea0003800000 */
.L_x_11071:
        /* <DEDUP_REMOVED lines=18> */
[----:B------:R-:W-:Y:S01]  /*09c0*/  VIADD R13, R2, 0xffffff80 ;  /* 0xffffff80020d7836 */ /* 0x000fe20000000000 */
[----:B------:R-:W-:Y:S01]  /*09d0*/  R2UR UR6, R9 ;  /* 0x00000000090672ca */ /* 0x000fe200000e0000 */
[----:B------:R-:W-:Y:S01]  /*09e0*/  IMAD.MOV.U32 R19, RZ, RZ, 0x40 ;  /* 0x00000040ff137424 */ /* 0x000fe200078e00ff */
[----:B------:R-:W-:Y:S01]  /*09f0*/  R2UR UR5, R10 ;  /* 0x000000000a0572ca */ /* 0x000fe200000e0000 */
[----:B------:R-:W-:Y:S01]  /*0a00*/  ULOP3.LUT UR52, UR44, 0x1, URZ, 0xfc, !UPT ;  /* 0x000000012c347892 */ /* 0x000fe2000f8efc3f */
[----:B------:R-:W-:Y:S01]  /*0a10*/  SHF.R.S32.HI R0, RZ, 0x1f, R13 ;  /* 0x0000001fff007819 */ /* 0x000fe2000001140d */
[----:B------:R-:W-:Y:S01]  /*0a20*/  UMOV UR51, URZ ;  /* 0x0000003f00337c82 */ /* 0x000fe20008000000 */
[----:B------:R-:W-:Y:S01]  /*0a30*/  R2UR UR7, R11 ;  /* 0x000000000b0772ca */ /* 0x000fe200000e0000 */
[----:B------:R-:W-:Y:S01]  /*0a40*/  UMOV UR50, URZ ;  /* 0x0000003f00327c82 */ /* 0x000fe20008000000 */
[CC--:B------:R-:W-:Y:S01]  /*0a50*/  LEA.HI R3, R0.reuse, R13.reuse, RZ, 0x4 ;  /* 0x0000000d00037211 */ /* 0x0c0fe200078f20ff */
[----:B------:R-:W-:Y:S01]  /*0a60*/  UMOV UR49, URZ ;  /* 0x0000003f00317c82 */ /* 0x000fe20008000000 */
[----:B------:R-:W-:-:S02]  /*0a70*/  LEA.HI R2, R0, R13, RZ, 0x7 ;  /* 0x0000000d00027211 */ /* 0x000fc400078f38ff */
[----:B------:R-:W-:Y:S02]  /*0a80*/  LOP3.LUT R4, R3, 0xfffffff0, RZ, 0xc0, !PT ;  /* 0xfffffff003047812 */ /* 0x000fe400078ec0ff */
[----:B------:R-:W-:Y:S02]  /*0a90*/  SHF.R.S32.HI R6, RZ, 0x4, R3 ;  /* 0x00000004ff067819 */ /* 0x000fe40000011403 */
[----:B------:R-:W-:Y:S01]  /*0aa0*/  LOP3.LUT R153, R2, 0xffffff80, RZ, 0xc0, !PT ;  /* 0xffffff8002997812 */ /* 0x000fe200078ec0ff */
[----:B------:R-:W-:Y:S01]  /*0ab0*/  IMAD.IADD R4, R13, 0x1, -R4 ;  /* 0x000000010d047824 */ /* 0x000fe200078e0a04 */
[----:B------:R-:W-:Y:S02]  /*0ac0*/  LEA.HI R3, R3, R6, RZ, 0x1 ;  /* 0x0000000603037211 */ /* 0x000fe400078f08ff */
[----:B------:R-:W-:Y:S01]  /*0ad0*/  LEA.HI R7, R0, R13, RZ, 0x5 ;  /* 0x0000000d00077211 */ /* 0x000fe200078f28ff */
[----:B------:R-:W-:Y:S01]  /*0ae0*/  IMAD.IADD R153, R13, 0x1, -R153 ;  /* 0x000000010d997824 */ /* 0x000fe200078e0a99 */
[----:B------:R-:W-:-:S02]  /*0af0*/  LOP3.LUT R5, R3, 0x1ffffffe, RZ, 0xc0, !PT ;  /* 0x1ffffffe03057812 */ /* 0x000fc400078ec0ff */
[----:B------:R-:W-:Y:S02]  /*0b00*/  SHF.R.S32.HI R3, RZ, 0x1f, R4 ;  /* 0x0000001fff037819 */ /* 0x000fe40000011404 */
[----:B------:R-:W-:Y:S01]  /*0b10*/  SHF.R.S32.HI R8, RZ, 0x1f, R153 ;  /* 0x0000001fff087819 */ /* 0x000fe20000011499 */
[----:B------:R-:W-:Y:S01]  /*0b20*/  IMAD.IADD R5, R6, 0x1, -R5 ;  /* 0x0000000106057824 */ /* 0x000fe200078e0a05 */
[----:B------:R-:W-:Y:S02]  /*0b30*/  LEA.HI R3, R3, R4, RZ, 0x3 ;  /* 0x0000000403037211 */ /* 0x000fe400078f18ff */
[----:B------:R-:W-:Y:S01]  /*0b40*/  LEA.HI R9, R8, R153, RZ, 0x2 ;  /* 0x0000009908097211 */ /* 0x000fe200078f10ff */
[----:B------:R-:W-:Y:S01]  /*0b50*/  IMAD.SHL.U32 R5, R5, 0x8, RZ ;  /* 0x0000000805057824 */ /* 0x000fe200078e00ff */
[----:B------:R-:W-:Y:S01]  /*0b60*/  SHF.R.S32.HI R7, RZ, 0x5, R7 ;  /* 0x00000005ff077819 */ /* 0x000fe20000011407 */
[----:B------:R-:W-:Y:S01]  /*0b70*/  IMAD.SHL.U32 R6, R3, 0x40, RZ ;  /* 0x0000004003067824 */ /* 0x000fe200078e00ff */
[----:B------:R-:W-:-:S02]  /*0b80*/  SHF.R.S32.HI R10, RZ, 0x2, R9 ;  /* 0x00000002ff0a7819 */ /* 0x000fc40000011409 */
[----:B------:R-:W-:Y:S01]  /*0b90*/  SHF.R.S32.HI R11, RZ, 0x1f, R9 ;  /* 0x0000001fff0b7819 */ /* 0x000fe20000011409 */
[----:B------:R-:W-:Y:S01]  /*0ba0*/  IMAD R12, R7, 0x10, R4 ;  /* 0x00000010070c7824 */ /* 0x000fe200078e0204 */
[----:B------:R-:W-:Y:S02]  /*0bb0*/  LOP3.LUT R3, R3, 0xfffffff8, RZ, 0xc0, !PT ;  /* 0xfffffff803037812 */ /* 0x000fe400078ec0ff */
[----:B------:R-:W-:Y:S02]  /*0bc0*/  SHF.R.S32.HI R14, RZ, 0x7, R2 ;  /* 0x00000007ff0e7819 */ /* 0x000fe40000011402 */
[----:B------:R-:W-:Y:S01]  /*0bd0*/  LEA.HI R11, R11, R10, RZ, 0x3 ;  /* 0x0000000a0b0b7211 */ /* 0x000fe200078f18ff */
[----:B------:R-:W-:Y:S01]  /*0be0*/  IMAD.IADD R3, R4, 0x1, -R3 ;  /* 0x0000000104037824 */ /* 0x000fe200078e0a03 */
[----:B------:R-:W-:Y:S01]  /*0bf0*/  LEA.HI R8, R8, R153, RZ, 0x5 ;  /* 0x0000009908087211 */ /* 0x000fe200078f28ff */
[----:B------:R-:W-:Y:S01]  /*0c00*/  IMAD.HI R4, R14, 0x55555556, RZ ;  /* 0x555555560e047827 */ /* 0x000fe200078e02ff */
[----:B------:R-:W-:-:S02]  /*0c10*/  LOP3.LUT R11, R11, 0xfffffff8, RZ, 0xc0, !PT ;  /* 0xfffffff80b0b7812 */ /* 0x000fc400078ec0ff */
[----:B------:R-:W-:Y:S01]  /*0c20*/  LOP3.LUT R6, R6, 0x7ffffe00, RZ, 0xc0, !PT ;  /* 0x7ffffe0006067812 */ /* 0x000fe200078ec0ff */
[----:B------:R-:W-:Y:S01]  /*0c30*/  IMAD.SHL.U32 R2, R3, 0x40, RZ ;  /* 0x0000004003027824 */ /* 0x000fe200078e00ff */
[----:B------:R-:W-:Y:S01]  /*0c40*/  LEA.HI R4, R4, R4, RZ, 0x1 ;  /* 0x0000000404047211 */ /* 0x000fe200078f08ff */
[----:B------:R-:W-:Y:S01]  /*0c50*/  IMAD.IADD R11, R10, 0x1, -R11 ;  /* 0x000000010a0b7824 */ /* 0x000fe200078e0a0b */
[----:B------:R-:W-:Y:S01]  /*0c60*/  SHF.R.S32.HI R8, RZ, 0x5, R8 ;  /* 0x00000005ff087819 */ /* 0x000fe20000011408 */
[----:B------:R-:W-:Y:S01]  /*0c70*/  IMAD R6, R7, 0x400, R6 ;  /* 0x0000040007067824 */ /* 0x000fe200078e0206 */
[----:B------:R-:W-:Y:S01]  /*0c80*/  LOP3.LUT R2, R2, 0x1c0, RZ, 0xc0, !PT ;  /* 0x000001c002027812 */ /* 0x000fe200078ec0ff */
[--C-:B------:R-:W-:Y:S01]  /*0c90*/  IMAD.U32 R7, R12, 0x20, R5.reuse ;  /* 0x000000200c077824 */ /* 0x100fe200078e0005 */
[----:B------:R-:W-:Y:S01]  /*0ca0*/  LEA.HI R0, R0, R13, RZ, 0x2 ;  /* 0x0000000d00007211 */ /* 0x000fe200078f10ff */
[----:B------:R-:W-:Y:S01]  /*0cb0*/  IMAD R4, R4, -0x3, R14 ;  /* 0xfffffffd04047824 */ /* 0x000fe200078e020e */
[----:B------:R-:W-:Y:S01]  /*0cc0*/  LOP3.LUT R5, R2, 0x8, R5, 0xf8, !PT ;  /* 0x0000000802057812 */ /* 0x000fe200078ef805 */
[----:B------:R-:W-:Y:S01]  /*0cd0*/  IMAD R11, R8, 0x10, R11 ;  /* 0x00000010080b7824 */ /* 0x000fe200078e020b */
[----:B------:R-:W-:Y:S01]  /*0ce0*/  SHF.R.U32.HI R2, RZ, 0x3, R2 ;  /* 0x00000003ff027819 */ /* 0x000fe20000011602 */
[----:B------:R0:W-:Y:S01]  /*0cf0*/  STL [R1+0x14], R7 ;  /* 0x0000140701007387 */ /* 0x0001e20000100800 */
[----:B------:R-:W-:-:S02]  /*0d00*/  LOP3.LUT R151, R0, 0xfffffffc, RZ, 0xc0, !PT ;  /* 0xfffffffc00977812 */ /* 0x000fc400078ec0ff */
[----:B------:R-:W-:Y:S02]  /*0d10*/  LOP3.LUT R5, R5, R2, RZ, 0x3c, !PT ;  /* 0x0000000205057212 */ /* 0x000fe400078e3cff */
[----:B------:R-:W-:Y:S01]  /*0d20*/  R2P PR, R3, 0x6 ;  /* 0x0000000603007804 */ /* 0x000fe20000000000 */
[----:B------:R-:W-:Y:S01]  /*0d30*/  IMAD.IADD R151, R13, 0x1, -R151 ;  /* 0x000000010d977824 */ /* 0x000fe200078e0a97 */
[----:B------:R-:W-:Y:S01]  /*0d40*/  SHF.R.S32.HI R152, RZ, 0x2, R0 ;  /* 0x00000002ff987819 */ /* 0x000fe20000011400 */
[----:B------:R-:W-:Y:S02]  /*0d50*/  IMAD.IADD R5, R6, 0x1, R5 ;  /* 0x0000000106057824 */ /* 0x000fe400078e0205 */
[----:B0-----:R-:W-:Y:S01]  /*0d60*/  IMAD R7, R4, 0x40, R11 ;  /* 0x0000004004077824 */ /* 0x001fe200078e020b */
[----:B------:R-:W-:Y:S01]  /*0d70*/  LOP3.LUT R4, R9, 0x7ffffffc, RZ, 0xc0, !PT ;  /* 0x7ffffffc09047812 */ /* 0x000fe200078ec0ff */
[C---:B------:R-:W-:Y:S01]  /*0d80*/  IMAD.SHL.U32 R138, R151.reuse, 0x8, RZ ;  /* 0x00000008978a7824 */ /* 0x040fe200078e00ff */
[----:B------:R-:W-:-:S02]  /*0d90*/  LEA.HI R2, R151, R151, RZ, 0x1 ;  /* 0x0000009797027211 */ /* 0x000fc400078f08ff */
[----:B------:R0:W-:Y:S01]  /*0da0*/  STL [R1+0x10], R7 ;  /* 0x0000100701007387 */ /* 0x0001e20000100800 */
[----:B------:R-:W-:Y:S01]  /*0db0*/  IMAD.IADD R4, R153, 0x1, -R4 ;  /* 0x0000000199047824 */ /* 0x000fe200078e0a04 */
[----:B------:R-:W-:Y:S01]  /*0dc0*/  LEA R18, R5, UR41, 0x1 ;  /* 0x0000002905127c11 */ /* 0x000fe2000f8e08ff */
[----:B------:R-:W-:Y:S01]  /*0dd0*/  VIADD R139, R138, 0x20 ;  /* 0x000000208a8b7836 */ /* 0x000fe20000000000 */
[----:B------:R-:W-:Y:S01]  /*0de0*/  LOP3.LUT R2, R2, 0x1ffffffe, RZ, 0xc0, !PT ;  /* 0x1ffffffe02027812 */ /* 0x000fe200078ec0ff */
[----:B------:R-:W-:Y:S01]  /*0df0*/  IMAD.SHL.U32 R17, R4, 0x2, RZ ;  /* 0x0000000204117824 */ /* 0x000fe200078e00ff */
[----:B------:R-:W-:Y:S01]  /*0e00*/  SEL R19, R19, 0xffffffc0, !P2 ;  /* 0xffffffc013137807 */ /* 0x000fe20005000000 */
[----:B------:R-:W-:Y:S01]  /*0e10*/  VIADD R22, R18, 0x21800 ;  /* 0x0002180012167836 */ /* 0x000fe20000000000 */
[----:B------:R-:W-:Y:S01]  /*0e20*/  SHF.R.S32.HI R3, RZ, 0x1f, R139 ;  /* 0x0000001fff037819 */ /* 0x000fe2000001148b */
[----:B------:R-:W-:Y:S02]  /*0e30*/  VIADD R141, R138, 0x40 ;  /* 0x000000408a8d7836 */ /* 0x000fe40000000000 */
        /* <DEDUP_REMOVED lines=17> */
[----:B------:R-:W-:Y:S01]  /*0f50*/  VIADD R23, R18, 0x21820 ;  /* 0x0002182012177836 */ /* 0x000fe20000000000 */
[----:B------:R-:W-:Y:S01]  /*0f60*/  SHF.R.S32.HI R155, RZ, 0x1f, R143 ;  /* 0x0000001fff9b7819 */ /* 0x000fe2000001148f */
[----:B------:R-:W-:Y:S01]  /*0f70*/  IMAD.IADD R2, R151, 0x1, -R2 ;  /* 0x0000000197027824 */ /* 0x000fe200078e0a02 */
[----:B------:R-:W-:Y:S01]  /*0f80*/  SHF.R.S32.HI R154, RZ, 0x1f, R142 ;  /* 0x0000001fff9a7819 */ /* 0x000fe2000001148e */
[----:B------:R-:W-:-:S02]  /*0f90*/  @P1 VIADD R23, R22, 0xffffffe0 ;  /* 0xffffffe016171836 */ /* 0x000fc40000000000 */
[----:B------:R-:W-:Y:S02]  /*0fa0*/  IMAD.IADD R22, R22, 0x1, R19 ;  /* 0x0000000116167824 */ /* 0x000fe400078e0213 */
[----:B------:R-:W-:Y:S02]  /*0fb0*/  VIADD R140, R17, 0x10 ;  /* 0x00000010118c7836 */ /* 0x000fe40000000000 */
[----:B------:R-:W-:Y:S02]  /*0fc0*/  IMAD R137, R2, 0x8, R7 ;  /* 0x0000000802897824 */ /* 0x000fe400078e0207 */
[----:B------:R-:W-:Y:S02]  /*0fd0*/  IMAD.IADD R19, R19, 0x1, R23 ;  /* 0x0000000113137824 */ /* 0x000fe400078e0217 */
[----:B0-----:R-:W-:-:S07]  /*0fe0*/  VIADD R136, R23, 0x6000 ;  /* 0x0000600017887836 */ /* 0x001fce0000000000 */
.L_x_11175:
        /* <DEDUP_REMOVED lines=12> */
[----:B----4-:R-:W-:Y:S01]  /*10b0*/  IMAD.U32 R3, RZ, RZ, UR9 ;  /* 0x00000009ff037e24 */ /* 0x010fe2000f8e00ff */
[----:B------:R-:W-:Y:S02]  /*10c0*/  @UP1 ULDC.64 UR8, c[0x0][0xa18] ;  /* 0x0002860000081ab9 */ /* 0x000fe40000000a00 */
[----:B------:R-:W-:Y:S02]  /*10d0*/  @UP1 UIMAD.WIDE UR8, UR7, 0x4, UR8 ;  /* 0x00000004070818a5 */ /* 0x000fe4000f8e0208 */
[----:B--2---:R-:W2:Y:S04]  /*10e0*/  @P0 LDG.E R2, desc[UR56][R2.64] ;  /* 0x0000003802020981 */ /* 0x004ea8000c1e1900 */
[----:B------:R-:W-:-:S02]  /*10f0*/  IMAD.U32 R4, RZ, RZ, UR8 ;  /* 0x00000008ff047e24 */ /* 0x000fc4000f8e00ff */
[----:B------:R-:W-:Y:S01]  /*1100*/  IMAD.U32 R5, RZ, RZ, UR9 ;  /* 0x00000009ff057e24 */ /* 0x000fe2000f8e00ff */
        /* <DEDUP_REMOVED lines=29> */
.L_x_11072:
        /* <DEDUP_REMOVED lines=9> */
.L_x_11073:
        /* <DEDUP_REMOVED lines=13> */
.L_x_11074:
[----:B------:R-:W-:Y:S01]  /*1440*/  ULDC UR7, c[0x0][0x448] ;  /* 0x0001120000077ab9 */ /* 0x000fe20000000800 */
[----:B------:R-:W-:Y:S02]  /*1450*/  UIMAD UR39, UR6, 0xc0, URZ ;  /* 0x000000c0062778a4 */ /* 0x000fe4000f8e023f */
        /* <DEDUP_REMOVED lines=26> */
.L_x_11076:
[----:B------:R-:W-:-:S11]  /*1600*/  UISETP.NE.AND UP0, UPT, UR7, 0x1, UPT ;  /* 0x000000010700788c */ /* 0x000fd6000bf05270 */
[----:B------:R-:W-:Y:S02]  /*1610*/  @UP0 ULDC.64 UR10, c[0x0][0x9e8] ;  /* 0x00027a00000a0ab9 */ /* 0x000fe40000000a00 */
[----:B------:R-:W-:-:S04]  /*1620*/  UIMAD.WIDE.U32 UR8, UR4, UR10, URZ ;  /* 0x0000000a040872a5 */ /* 0x000fc8000f8e003f */
[----:B------:R-:W-:-:S12]  /*1630*/  @UP0 USHF.R.U32.HI UR4, URZ, UR11, UR9 ;  /* 0x0000000b3f040299 */ /* 0x000fd80008011609 */
.L_x_11077:
[----:B------:R-:W-:-:S04]  /*1640*/  UIMAD UR4, UR4, UR7, UR7 ;  /* 0x00000007040472a4 */ /* 0x000fc8000f8e0207 */
[----:B------:R-:W-:-:S04]  /*1650*/  UISETP.LT.AND UP0, UPT, UR6, UR4, UPT ;  /* 0x000000040600728c */ /* 0x000fc8000bf01270 */
[----:B------:R-:W-:-:S12]  /*1660*/  USEL UR6, UR6, UR4, UP0 ;  /* 0x0000000406067287 */ /* 0x000fd80008000000 */
.L_x_11075:
        /* <DEDUP_REMOVED lines=33> */
.L_x_11079:
[----:B------:R-:W-:-:S11]  /*1880*/  UISETP.NE.AND UP0, UPT, UR7, 0x1, UPT ;  /* 0x000000010700788c */ /* 0x000fd6000bf05270 */
[----:B------:R-:W-:Y:S02]  /*1890*/  @UP0 ULDC.64 UR12, c[0x0][0x9e8] ;  /* 0x00027a00000c0ab9 */ /* 0x000fe40000000a00 */
[----:B------:R-:W-:-:S04]  /*18a0*/  UIMAD.WIDE.U32 UR8, UR4, UR12, URZ ;  /* 0x0000000c040872a5 */ /* 0x000fc8000f8e003f */
[----:B------:R-:W-:-:S12]  /*18b0*/  @UP0 USHF.R.U32.HI UR4, URZ, UR13, UR9 ;  /* 0x0000000d3f040299 */ /* 0x000fd80008011609 */
.L_x_11080:
[----:B------:R-:W-:-:S04]  /*18c0*/  UIMAD UR4, UR4, UR7, URZ ;  /* 0x00000007040472a4 */ /* 0x000fc8000f8e023f */
[----:B------:R-:W-:-:S04]  /*18d0*/  UISETP.LT.AND UP0, UPT, UR10, UR4, UPT ;  /* 0x000000040a00728c */ /* 0x000fc8000bf01270 */
[----:B------:R-:W-:-:S12]  /*18e0*/  USEL UR10, UR10, UR4, !UP0 ;  /* 0x000000040a0a7287 */ /* 0x000fd8000c000000 */
.L_x_11078:
        /* <DEDUP_REMOVED lines=52> */
.L_x_11081:
        /* <DEDUP_REMOVED lines=33> */
[----:B------:R-:W0:Y:S02]  /*1e40*/  S2R R4, SR_TID.X ;  /* 0x0000000000047919 */ /* 0x000e240000002100 */
[----:B0-----:R-:W-:-:S05]  /*1e50*/  VIADD R5, R4, 0xffffff80 ;  /* 0xffffff8004057836 */ /* 0x001fca0000000000 */
[----:B------:R-:W-:-:S04]  /*1e60*/  SHF.R.S32.HI R4, RZ, 0x1f, R5 ;  /* 0x0000001fff047819 */ /* 0x000fc80000011405 */
[----:B------:R-:W-:-:S04]  /*1e70*/  LEA.HI R4, R4, R5, RZ, 0x7 ;  /* 0x0000000504047211 */ /* 0x000fc800078f38ff */
[----:B------:R-:W-:-:S05]  /*1e80*/  SHF.R.S32.HI R4, RZ, 0x7, R4 ;  /* 0x00000007ff047819 */ /* 0x000fca0000011404 */
[----:B------:R-:W0:Y:S02]  /*1e90*/  SHFL.IDX PT, R0, R4, RZ, 0x1f ;  /* 0x00001fff04007589 */ /* 0x000e2400000e0000 */
[----:B0-----:R-:W-:-:S13]  /*1ea0*/  R2UR UR46, R0 ;  /* 0x00000000002e72ca */ /* 0x001fda00000e0000 */
[----:B------:R-:W-:-:S04]  /*1eb0*/  UIMAD.WIDE UR4, UR46, 0x55555556, URZ ;  /* 0x555555562e0478a5 */ /* 0x000fc8000f8e023f */
[----:B------:R-:W-:Y:S02]  /*1ec0*/  ULEA.HI UR55, UR5, UR5, URZ, 0x1 ;  /* 0x0000000505377291 */ /* 0x000fe4000f8f083f */
[----:B------:R-:W-:Y:S02]  /*1ed0*/  UIADD3 UR5, UR41, 0x21800, URZ ;  /* 0x0002180029057890 */ /* 0x000fe4000fffe03f */
[----:B------:R-:W-:Y:S02]  /*1ee0*/  UIMAD UR55, UR55, -0x3, UR46 ;  /* 0xfffffffd373778a4 */ /* 0x000fe4000f8e022e */
[----:B------:R-:W-:Y:S02]  /*1ef0*/  ULOP3.LUT UP0, URZ, UR5, 0x3ff, URZ, 0xc0, !UPT ;  /* 0x000003ff053f7892 */ /* 0x000fe4000f80c03f */
[----:B------:R-:W-:Y:S02]  /*1f00*/  ULEA UR4, UR55, UR41, 0xc ;  /* 0x0000002937047291 */ /* 0x000fe4000f8e603f */
[----:B------:R-:W-:-:S02]  /*1f10*/  ULEA UR5, UR55, UR5, 0xd ;  /* 0x0000000537057291 */ /* 0x000fc4000f8e683f */
[----:B------:R-:W-:Y:S01]  /*1f20*/  PLOP3.LUT P0, PT, PT, PT, UP0, 0x80, 0x0 ;  /* 0x000000000000781c */ /* 0x000fe20003f0f008 */
[----:B------:R-:W-:Y:S02]  /*1f30*/  UIADD3 UR4, UR4, 0xc400, URZ ;  /* 0x0000c40004047890 */ /* 0x000fe4000fffe03f */
[----:B------:R-:W-:Y:S02]  /*1f40*/  USHF.R.U32.HI UR5, URZ, 0x4, UR5 ;  /* 0x000000043f057899 */ /* 0x000fe40008011605 */
[----:B------:R-:W-:Y:S02]  /*1f50*/  USHF.R.U32.HI UR4, URZ, 0x4, UR4 ;  /* 0x000000043f047899 */ /* 0x000fe40008011604 */
[----:B------:R-:W-:Y:S02]  /*1f60*/  ULOP3.LUT UR45, UR5, 0x3fff, URZ, 0xc0, !UPT ;  /* 0x00003fff052d7892 */ /* 0x000fe4000f8ec03f */
[----:B------:R-:W-:-:S04]  /*1f70*/  ULOP3.LUT UR59, UR4, 0x3fff, URZ, 0xc0, !UPT ;  /* 0x00003fff043b7892 */ /* 0x000fc8000f8ec03f */
[----:B------:R-:W-:Y:S08]  /*1f80*/  @!P0 BRA `(.L_x_11083) ;  /* 0x0000000000408947 */ /* 0x000ff00003800000 */
        /* <DEDUP_REMOVED lines=16> */
.L_x_11083:
        /* <DEDUP_REMOVED lines=9> */
.L_x_11270:
[----:B------:R-:W-:Y:S05]  /*2120*/  @!P0 BRA `(.L_x_11085) ;  /* 0x0000000000048947 */ /* 0x000fea0003800000 */
[----:B------:R-:W-:Y:S01]  /*2130*/  BPT.TRAP 0x1 ;  /* 0x000000040000795c */ /* 0x000fe20000300000 */
.L_x_11085:
[----:B------:R-:W-:Y:S02]  /*2140*/  IMAD.U32 R2, RZ, RZ, UR49 ;  /* 0x00000031ff027e24 */ /* 0x000fe4000f8e00ff */
[----:B0-----:R-:W-:-:S03]  /*2150*/  IMAD.U32 R3, RZ, RZ, UR50 ;  /* 0x00000032ff037e24 */ /* 0x001fc6000f8e00ff */
[----:B------:R-:W-:Y:S02]  /*2160*/  LEA R2, R2, UR41, 0x3 ;  /* 0x0000002902027c11 */ /* 0x000fe4000f8e18ff */
[----:B------:R-:W-:-:S04]  /*2170*/  SHF.L.U32 R3, R3, 0x1f, RZ ;  /* 0x0000001f03037819 */ /* 0x000fc800000006ff */
[----:B------:R0:W1:Y:S01]  /*2180*/  SYNCS.PHASECHK.TRANS64.TRYWAIT P1, [R2+URZ+0x2d830], R3 ;  /* 0x02d83003020075a7 */ /* 0x000062000802017f */
[----:B------:R-:W-:Y:S05]  /*2190*/  @!P0 BRA `(.L_x_11086) ;  /* 0x0000000000048947 */ /* 0x000fea0003800000 */
[----:B------:R-:W-:Y:S01]  /*21a0*/  BPT.TRAP 0x1 ;  /* 0x000000040000795c */ /* 0x000fe20000300000 */
.L_x_11086:
[----:B-1----:R-:W-:Y:S05]  /*21b0*/  @P1 BRA `(.L_x_11087) ;  /* 0x0000000000081947 */ /* 0x002fea0003800000 */
[----:B------:R-:W1:Y:S02]  /*21c0*/  SYNCS.PHASECHK.TRANS64.TRYWAIT P1, [R2+URZ+0x2d830], R3 ;  /* 0x02d83003020075a7 */ /* 0x000e64000802017f */
[----:B-1----:R-:W-:Y:S05]  /*21d0*/  @!P1 BRA `(.L_x_11088) ;  /* 0x0000017400fc9947 */ /* 0x002fea0003800000 */
.L_x_11087:
[----:B------:R-:W-:Y:S05]  /*21e0*/  WARPSYNC.ALL ;  /* 0x0000000000007948 */ /* 0x000fea0003800000 */
[----:B------:R-:W-:Y:S01]  /*21f0*/  UIADD3 UR4, UR41, 0x15400, URZ ;  /* 0x0001540029047890 */ /* 0x000fe2000fffe03f */
[----:B------:R-:W-:Y:S01]  /*2200*/  WARPGROUP.ARRIVE ;  /* 0x00000000000079c5 */ /* 0x000fe20000000000 */
[----:B------:R-:W-:Y:S01]  /*2210*/  UMOV UR5, 0x80000020 ;  /* 0x8000002000057882 */ /* 0x000fe20000000000 */
[----:B------:R-:W-:Y:S01]  /*2220*/  UMOV UR7, 0x80000020 ;  /* 0x8000002000077882 */ /* 0x000fe20000000000 */
[----:B------:R-:W-:Y:S01]  /*2230*/  USHF.R.U32.HI UR4, URZ, 0x4, UR4 ;  /* 0x000000043f047899 */ /* 0x000fe20008011604 */
[----:B------:R-:W-:Y:S01]  /*2240*/  UMOV UR9, 0x80000020 ;  /* 0x8000002000097882 */ /* 0x000fe20000000000 */
[----:B------:R-:W-:-:S02]  /*2250*/  UMOV UR11, 0x80000020 ;  /* 0x80000020000b7882 */ /* 0x000fc40000000000 */
[----:B------:R-:W-:Y:S01]  /*2260*/  ULOP3.LUT UR4, UR4, 0x3fff, URZ, 0xc0, !UPT ;  /* 0x00003fff04047892 */ /* 0x000fe2000f8ec03f */
[----:B------:R-:W-:Y:S01]  /*2270*/  UMOV UR13, 0x80000020 ;  /* 0x80000020000d7882 */ /* 0x000fe20000000000 */
[----:B------:R-:W-:Y:S02]  /*2280*/  UMOV UR15, 0x80000020 ;  /* 0x80000020000f7882 */ /* 0x000fe40000000000 */
[----:B------:R-:W-:Y:S02]  /*2290*/  ULOP3.LUT UR32, UR4, 0x10000, URZ, 0xfc, !UPT ;  /* 0x0001000004207892 */ /* 0x000fe4000f8efc3f */
[----:B------:R-:W-:Y:S02]  /*22a0*/  ULOP3.LUT UR4, UR59, 0x10000, URZ, 0xfc, !UPT ;  /* 0x000100003b047892 */ /* 0x000fe4000f8efc3f */
[----:B------:R-:W-:Y:S02]  /*22b0*/  UIMAD UR6, UR49, 0x600, UR32 ;  /* 0x00000600310678a4 */ /* 0x000fe4000f8e0220 */
[----:B------:R-:W-:-:S02]  /*22c0*/  UIADD3 UR8, UR4, 0x2, URZ ;  /* 0x0000000204087890 */ /* 0x000fc4000fffe03f */
[----:B------:R-:W-:Y:S02]  /*22d0*/  UIADD3 UR10, UR6, 0x2, URZ ;  /* 0x00000002060a7890 */ /* 0x000fe4000fffe03f */
[----:B------:R-:W-:Y:S02]  /*22e0*/  UIADD3 UR12, UR4, 0x300, URZ ;  /* 0x00000300040c7890 */ /* 0x000fe4000fffe03f */
[----:B------:R-:W-:Y:S02]  /*22f0*/  UIADD3 UR14, UR6, 0x200, URZ ;  /* 0x00000200060e7890 */ /* 0x000fe4000fffe03f */
[----:B------:R-:W-:Y:S01]  /*2300*/  HGMMA.64x128x16.F32.BF16 R24, gdesc[UR4], RZ, !UPT, gsb0 ;  /* 0x01e00000041879f0 */ /* 0x000fe2000c0018ff */
        /* <DEDUP_REMOVED lines=30> */
.L_x_11089:
[----:B------:R-:W-:Y:S01]  /*24f0*/  UISETP.NE.AND UP1, UPT, UR54, URZ, UPT ;  /* 0x0000003f3600728c */ /* 0x000fe2000bf25270 */
[----:B------:R-:W-:Y:S01]  /*2500*/  R2UR UR6, R2 ;  /* 0x00000000020672ca */ /* 0x000fe200000e0000 */
[----:B------:R-:W-:Y:S01]  /*2510*/  ULDC UR7, c[0x0][0x9d8] ;  /* 0x0002760000077ab9 */ /* 0x000fe20000000800 */
[----:B01----:R-:W-:Y:S02]  /*2520*/  IMAD.MOV.U32 R3, RZ, RZ, -0x80 ;  /* 0xffffff80ff037424 */ /* 0x003fe400078e00ff */
[----:B------:R-:W-:Y:S01]  /*2530*/  FMUL.FTZ R8, R35, UR7 ;  /* 0x0000000723087c20 */ /* 0x000fe20008410000 */
[----:B------:R-:W-:Y:S01]  /*2540*/  FMUL.FTZ R35, R75, UR7 ;  /* 0x000000074b237c20 */ /* 0x000fe20008410000 */
[----:B------:R-:W-:Y:S01]  /*2550*/  PLOP3.LUT P1, PT, PT, PT, UP1, 0x80, 0x0 ;  /* 0x000000000000781c */ /* 0x000fe20003f2f018 */
[----:B------:R-:W-:Y:S01]  /*2560*/  VIADD R75, R137, UR39 ;  /* 0x00000027894b7c36 */ /* 0x000fe20008000000 */
[----:B------:R-:W-:Y:S01]  /*2570*/  PLOP3.LUT P2, PT, PT, PT, UP1, 0x80, 0x0 ;  /* 0x000000000000781c */ /* 0x000fe20003f4f018 */
[----:B------:R-:W-:Y:S01]  /*2580*/  FMUL.FTZ R7, R24, UR7 ;  /* 0x0000000718077c20 */ /* 0x000fe20008410000 */
        /* <DEDUP_REMOVED lines=72> */
[----:B------:R-:W1:Y:S01]  /*2a10*/  MUFU.TANH R7, R7 ;  /* 0x0000000700077308 */ /* 0x000e620000002400 */
[----:B------:R-:W-:Y:S01]  /*2a20*/  IADD3 R2, -R17, 0x1, R80 ;  /* 0x0000000111027810 */ /* 0x000fe20007ffe150 */
[----:B------:R-:W-:Y:S01]  /*2a30*/  ULDC UR35, c[0x0][0x9dc] ;  /* 0x0002770000237ab9 */ /* 0x000fe20000000800 */
[----:B------:R-:W-:Y:S01]  /*2a40*/  SYNCS.ARRIVE.TRANS64.RED.A1T0 RZ, [UR6], RZ ;  /* 0x000000ffffff79a7 */ /* 0x000fe20008100406 */
[----:B------:R-:W-:Y:S01]  /*2a50*/  ULOP3.LUT UR6, URZ, UR35, URZ, 0x33, !UPT ;  /* 0x000000233f067292 */ /* 0x000fe2000f8e333f */
[----:B------:R-:W-:Y:S01]  /*2a60*/  IADD3 R2, -R3, UR38, R2 ;  /* 0x0000002603027c10 */ /* 0x000fe2000fffe102 */
[----:B------:R-:W-:Y:S01]  /*2a70*/  ULDC UR14, c[0x0][0x9e0] ;  /* 0x00027800000e7ab9 */ /* 0x000fe20000000800 */
[----:B------:R-:W-:Y:S01]  /*2a80*/  IADD3 R79, -R17, UR38, R80 ;  /* 0x00000026114f7c10 */ /* 0x000fe2000fffe150 */
[----:B------:R-:W2:Y:S01]  /*2a90*/  MUFU.TANH R89, R89 ;  /* 0x0000005900597308 */ /* 0x000ea20000002400 */
[----:B------:R-:W-:Y:S01]  /*2aa0*/  LEA R77, R88, 0xffffff80, 0x7 ;  /* 0xffffff80584d7811 */ /* 0x000fe200078e38ff */
[----:B------:R-:W-:-:S02]  /*2ab0*/  VIADD R82, R2, UR14 ;  /* 0x0000000e02527c36 */ /* 0x000fc40008000000 */
[----:B------:R-:W-:-:S03]  /*2ac0*/  VIADD R81, R2, UR6 ;  /* 0x0000000602517c36 */ /* 0x000fc60008000000 */
[----:B0-----:R-:W-:Y:S01]  /*2ad0*/  VIADDMNMX R83, R54, R82, R79, PT ;  /* 0x0000005236537246 */ /* 0x001fe2000380014f */
        /* <DEDUP_REMOVED lines=78> */
.L_x_11092:
[----:B------:R-:W-:Y:S02]  /*2fc0*/  ULDC UR6, c[0x0][0x9e4] ;  /* 0x0002790000067ab9 */ /* 0x000fe40000000800 */
[----:B------:R-:W-:-:S05]  /*2fd0*/  IMAD.U32 R54, RZ, RZ, UR6 ;  /* 0x00000006ff367e24 */ /* 0x000fca000f8e00ff */
[----:B------:R-:W-:-:S13]  /*2fe0*/  ISETP.NE.AND P1, PT, R54, 0x1, PT ;  /* 0x000000013600780c */ /* 0x000fda0003f25270 */
[----:B------:R-:W1:Y:S02]  /*2ff0*/  @P1 LDC.64 R2, c[0x0][0x9e8] ;  /* 0x00027a00ff021b82 */ /* 0x000e640000000a00 */
[----:B-1----:R-:W-:-:S05]  /*3000*/  @P1 IMAD.HI.U32 R2, R53, R2, RZ ;  /* 0x0000000235021227 */ /* 0x002fca00078e00ff */
[----:B------:R-:W-:-:S07]  /*3010*/  @P1 SHF.R.U32.HI R53, RZ, R3, R2 ;  /* 0x00000003ff351219 */ /* 0x000fce0000011602 */
.L_x_11093:
[----:B------:R-:W-:Y:S05]  /*3020*/  BSYNC B0 ;  /* 0x0000000000007941 */ /* 0x000fea0003800000 */
.L_x_11091:
[----:B------:R-:W-:-:S04]  /*3030*/  IMAD R2, R53, R54, -R77 ;  /* 0x0000003635027224 */ /* 0x000fc800078e0a4d */
[----:B------:R-:W-:-:S05]  /*3040*/  IMAD.IADD R2, R2, 0x1, -R17 ;  /* 0x0000000102027824 */ /* 0x000fca00078e0a11 */
[----:B------:R-:W-:Y:S02]  /*3050*/  VIADDMNMX R83, R2, R54, R83, PT ;  /* 0x0000003602537246 */ /* 0x000fe40003800153 */
[----:B------:R-:W-:-:S07]  /*3060*/  VIMNMX R84, R84, R2, !PT ;  /* 0x0000000254547248 */ /* 0x000fce0007fe0100 */
.L_x_11090:
        /* <DEDUP_REMOVED lines=15> */
[----:B------:R-:W-:Y:S02]  /*3160*/  ISETP.GT.AND P4, PT, R84, 0x9, !P6 ;  /* 0x000000095400780c */ /* 0x000fe40007784270 */
        /* <DEDUP_REMOVED lines=122> */
[----:B------:R-:W-:Y:S02]  /*3910*/  ISETP.GT.AND P3, PT, R84, 0x60, !P4 ;  /* 0x000000605400780c */ /* 0x000fe40006764270 */
[----:B-1----:R-:W-:-:S02]  /*3920*/  VIADDMNMX R67, R2, R82, R79, PT ;  /* 0x0000005202437246 */ /* 0x002fc4000380014f */
        /* <DEDUP_REMOVED lines=34> */
[----:B------:R-:W-:Y:S01]  /*3b50*/  IMAD.IADD R76, R81, 0x1, R2 ;  /* 0x00000001514c7824 */ /* 0x000fe200078e0202 */
        /* <DEDUP_REMOVED lines=27> */
.L_x_11096:
[----:B------:R-:W-:Y:S02]  /*3d10*/  ULDC UR6, c[0x0][0x9e4] ;  /* 0x0002790000067ab9 */ /* 0x000fe40000000800 */
[----:B------:R-:W-:-:S05]  /*3d20*/  IMAD.U32 R70, RZ, RZ, UR6 ;  /* 0x00000006ff467e24 */ /* 0x000fca000f8e00ff */
[----:B------:R-:W-:-:S13]  /*3d30*/  ISETP.NE.AND P6, PT, R70, 0x1, PT ;  /* 0x000000014600780c */ /* 0x000fda0003fc5270 */
[----:B------:R-:W0:Y:S02]  /*3d40*/  @P6 LDC.64 R2, c[0x0][0x9e8] ;  /* 0x00027a00ff026b82 */ /* 0x000e240000000a00 */
[----:B0-----:R-:W-:-:S05]  /*3d50*/  @P6 IMAD.HI.U32 R2, R69, R2, RZ ;  /* 0x0000000245026227 */ /* 0x001fca00078e00ff */
[----:B------:R-:W-:-:S07]  /*3d60*/  @P6 SHF.R.U32.HI R69, RZ, R3, R2 ;  /* 0x00000003ff456219 */ /* 0x000fce0000011602 */
.L_x_11097:
[----:B------:R-:W-:Y:S05]  /*3d70*/  BSYNC B0 ;  /* 0x0000000000007941 */ /* 0x000fea0003800000 */
.L_x_11095:
[----:B------:R-:W-:-:S04]  /*3d80*/  IMAD R2, R69, R70, -R77 ;  /* 0x0000004645027224 */ /* 0x000fc800078e0a4d */
[----:B------:R-:W-:-:S05]  /*3d90*/  IMAD.IADD R2, R2, 0x1, -R17 ;  /* 0x0000000102027824 */ /* 0x000fca00078e0a11 */
[----:B------:R-:W-:Y:S02]  /*3da0*/  VIADDMNMX R67, R2, R70, R67, PT ;  /* 0x0000004602437246 */ /* 0x000fe40003800143 */
[----:B------:R-:W-:-:S07]  /*3db0*/  VIMNMX R76, R76, R2, !PT ;  /* 0x000000024c4c7248 */ /* 0x000fce0007fe0100 */
.L_x_11094:
[----:B------:R-:W-:Y:S01]  /*3dc0*/  ISETP.GT.AND P1, PT, R76, 0x1, !P1 ;  /* 0x000000014c00780c */ /* 0x000fe20004f24270 */
[----:B------:R-:W-:Y:S01]  /*3dd0*/  ULDC UR33, c[0x0][0x988] ;  /* 0x0002620000217ab9 */ /* 0x000fe20000000800 */
[----:B------:R-:W-:Y:S01]  /*3de0*/  LOP3.LUT P6, RZ, R16, 0x4, RZ, 0xc0, !PT ;  /* 0x0000000410ff7812 */ /* 0x000fe200078cc0ff */
[----:B------:R-:W-:Y:S01]  /*3df0*/  UISETP.NE.AND UP1, UPT, UR54, URZ, UPT ;  /* 0x0000003f3600728c */ /* 0x000fe2000bf25270 */
[----:B------:R-:W-:Y:S01]  /*3e00*/  ISETP.LT.OR P1, PT, R67, 0x2, P1 ;  /* 0x000000024300780c */ /* 0x000fe20000f21670 */
[----:B------:R-:W-:Y:S01]  /*3e10*/  UISETP.NE.AND UP0, UPT, UR53, URZ, UPT ;  /* 0x0000003f3500728c */ /* 0x000fe2000bf05270 */
[----:B------:R-:W-:Y:S01]  /*3e20*/  ISETP.GT.AND P2, PT, R76, 0x8, !P2 ;  /* 0x000000084c00780c */ /* 0x000fe20005744270 */
        /* <DEDUP_REMOVED lines=10> */
[C---:B------:R-:W-:Y:S01]  /*3ed0*/  LOP3.LUT P1, RZ, R16.reuse, 0x8, RZ, 0xc0, !PT ;  /* 0x0000000810ff7812 */ /* 0x040fe2000782c0ff */
[----:B------:R-:W-:Y:S01]  /*3ee0*/  @UP1 USHF.R.U32.HI UR10, URZ, UR11, UR7 ;  /* 0x0000000b3f0a1299 */ /* 0x000fe20008011607 */
[----:B------:R-:W-:-:S02]  /*3ef0*/  LOP3.LUT P2, RZ, R16, 0x40000, RZ, 0xc0, !PT ;  /* 0x0004000010ff7812 */ /* 0x000fc4000784c0ff */
[----:B------:R-:W-:Y:S01]  /*3f00*/  ISETP.GT.AND P1, PT, R76, 0x10, !P1 ;  /* 0x000000104c00780c */ /* 0x000fe20004f24270 */
[----:B------:R-:W-:Y:S01]  /*3f10*/  UIADD3 UR58, UR58, UR10, URZ ;  /* 0x0000000a3a3a7290 */ /* 0x000fe2000fffe03f */
[----:B------:R-:W-:Y:S02]  /*3f20*/  LOP3.LUT P6, RZ, R16, 0x20000, RZ, 0xc0, !PT ;  /* 0x0002000010ff7812 */ /* 0x000fe400078cc0ff */
[----:B------:R-:W-:Y:S01]  /*3f30*/  ISETP.LT.OR P1, PT, R67, 0x11, P1 ;  /* 0x000000114300780c */ /* 0x000fe20000f21670 */
[----:B------:R-:W-:Y:S01]  /*3f40*/  UIADD3 UR14, UR58, UR14, URZ ;  /* 0x0000000e3a0e7290 */ /* 0x000fe2000fffe03f */
[----:B------:R-:W-:Y:S02]  /*3f50*/  ISETP.GT.AND P3, PT, R76, 0x70, !P3 ;  /* 0x000000704c00780c */ /* 0x000fe40005f64270 */
[----:B------:R-:W-:Y:S02]  /*3f60*/  FSEL R9, R9, -INF , !P1 ;  /* 0xff80000009097808 */ /* 0x000fe40004800000 */
[----:B------:R-:W-:-:S02]  /*3f70*/  LOP3.LUT P1, RZ, R16, 0x10, RZ, 0xc0, !PT ;  /* 0x0000001010ff7812 */ /* 0x000fc4000782c0ff */
[C---:B------:R-:W-:Y:S02]  /*3f80*/  ISETP.GT.AND P4, PT, R76.reuse, 0x71, !P4 ;  /* 0x000000714c00780c */ /* 0x040fe40006784270 */
[C---:B------:R-:W-:Y:S02]  /*3f90*/  ISETP.GT.AND P1, PT, R76.reuse, 0x11, !P1 ;  /* 0x000000114c00780c */ /* 0x040fe40004f24270 */
[----:B------:R-:W-:Y:S02]  /*3fa0*/  ISETP.GT.AND P5, PT, R76, 0x78, !P5 ;  /* 0x000000784c00780c */ /* 0x000fe40006fa4270 */
[C---:B------:R-:W-:Y:S02]  /*3fb0*/  ISETP.LT.OR P1, PT, R67.reuse, 0x12, P1 ;  /* 0x000000124300780c */ /* 0x040fe40000f21670 */
[----:B------:R-:W-:Y:S02]  /*3fc0*/  ISETP.LT.OR P3, PT, R67, 0x71, P3 ;  /* 0x000000714300780c */ /* 0x000fe40001f61670 */
[----:B------:R-:W-:-:S02]  /*3fd0*/  FSEL R8, R8, -INF , !P1 ;  /* 0xff80000008087808 */ /* 0x000fc40004800000 */
[----:B------:R-:W-:Y:S02]  /*3fe0*/  LOP3.LUT P1, RZ, R16, 0x2000000, RZ, 0xc0, !PT ;  /* 0x0200000010ff7812 */ /* 0x000fe4000782c0ff */
[C---:B------:R-:W-:Y:S02]  /*3ff0*/  ISETP.LT.OR P4, PT, R67.reuse, 0x72, P4 ;  /* 0x000000724300780c */ /* 0x040fe40002781670 */
[----:B------:R-:W-:Y:S02]  /*4000*/  ISETP.GT.AND P1, PT, R76, 0x18, !P1 ;  /* 0x000000184c00780c */ /* 0x000fe40004f24270 */
[C---:B------:R-:W-:Y:S02]  /*4010*/  ISETP.LT.OR P5, PT, R67.reuse, 0x79, P5 ;  /* 0x000000794300780c */ /* 0x040fe40002fa1670 */
[----:B------:R-:W-:Y:S02]  /*4020*/  ISETP.LT.OR P1, PT, R67, 0x19, P1 ;  /* 0x000000194300780c */ /* 0x000fe40000f21670 */
[----:B------:R-:W-:-:S02]  /*4030*/  FSEL R81, R39, -INF , !P4 ;  /* 0xff80000027517808 */ /* 0x000fc40006000000 */
[----:B------:R-:W-:Y:S02]  /*4040*/  FSEL R11, R11, -INF , !P1 ;  /* 0xff8000000b0b7808 */ /* 0x000fe40004800000 */
[----:B------:R-:W-:-:S04]  /*4050*/  LOP3.LUT P1, RZ, R16, 0x1000000, RZ, 0xc0, !PT ;  /* 0x0100000010ff7812 */ /* 0x000fc8000782c0ff */
[----:B------:R-:W-:-:S04]  /*4060*/  ISETP.GT.AND P1, PT, R76, 0x19, !P1 ;  /* 0x000000194c00780c */ /* 0x000fc80004f24270 */
[----:B------:R-:W-:-:S04]  /*4070*/  ISETP.LT.OR P1, PT, R67, 0x1a, P1 ;  /* 0x0000001a4300780c */ /* 0x000fc80000f21670 */
        /* <DEDUP_REMOVED lines=21> */
[----:B------:R-:W-:Y:S02]  /*41d0*/  ISETP.GT.AND P1, PT, R76, 0x31, !P2 ;  /* 0x000000314c00780c */ /* 0x000fe40005724270 */
[----:B------:R-:W-:Y:S02]  /*41e0*/  LOP3.LUT P2, RZ, R16, 0x80, RZ, 0xc0, !PT ;  /* 0x0000008010ff7812 */ /* 0x000fe4000784c0ff */
[----:B------:R-:W-:-:S04]  /*41f0*/  ISETP.LT.OR P1, PT, R67, 0x32, P1 ;  /* 0x000000324300780c */ /* 0x000fc80000f21670 */
[----:B------:R-:W-:Y:S02]  /*4200*/  FSEL R21, R21, -INF , !P1 ;  /* 0xff80000015157808 */ /* 0x000fe40004800000 */
[----:B------:R-:W-:Y:S02]  /*4210*/  ISETP.GT.AND P1, PT, R76, 0x38, !P6 ;  /* 0x000000384c00780c */ /* 0x000fe40007724270 */
[----:B------:R-:W-:Y:S02]  /*4220*/  LOP3.LUT P6, RZ, R16, 0x40, RZ, 0xc0, !PT ;  /* 0x0000004010ff7812 */ /* 0x000fe400078cc0ff */
[----:B------:R-:W-:-:S04]  /*4230*/  ISETP.LT.OR P1, PT, R67, 0x39, P1 ;  /* 0x000000394300780c */ /* 0x000fc80000f21670 */
[----:B------:R-:W-:Y:S02]  /*4240*/  FSEL R2, R24, -INF , !P1 ;  /* 0xff80000018027808 */ /* 0x000fe40004800000 */
[----:B------:R-:W-:Y:S02]  /*4250*/  LOP3.LUT P1, RZ, R16, 0x10000, RZ, 0xc0, !PT ;  /* 0x0001000010ff7812 */ /* 0x000fe4000782c0ff */
[----:B------:R-:W-:Y:S02]  /*4260*/  FMNMX.FTZ R24, R68, R89, !PT ;  /* 0x0000005944187209 */ /* 0x000fe40007810000 */
[----:B------:R-:W-:-:S04]  /*4270*/  ISETP.GT.AND P1, PT, R76, 0x39, !P1 ;  /* 0x000000394c00780c */ /* 0x000fc80004f24270 */
[----:B------:R-:W-:-:S04]  /*4280*/  ISETP.LT.OR P1, PT, R67, 0x3a, P1 ;  /* 0x0000003a4300780c */ /* 0x000fc80000f21670 */
[----:B------:R-:W-:Y:S02]  /*4290*/  FSEL R3, R25, -INF , !P1 ;  /* 0xff80000019037808 */ /* 0x000fe40004800000 */
[----:B------:R-:W-:Y:S02]  /*42a0*/  FMNMX.FTZ R25, R91, R24, !PT ;  /* 0x000000185b197209 */ /* 0x000fe40007810000 */
[----:B------:R-:W-:Y:S02]  /*42b0*/  LOP3.LUT P1, RZ, R16, 0x8000, RZ, 0xc0, !PT ;  /* 0x0000800010ff7812 */ /* 0x000fe4000782c0ff */
[----:B------:R-:W-:Y:S02]  /*42c0*/  FMNMX.FTZ R24, R90, R25, !PT ;  /* 0x000000195a187209 */ /* 0x000fe40007810000 */
[----:B------:R-:W-:Y:S02]  /*42d0*/  ISETP.GT.AND P1, PT, R76, 0x40, !P1 ;  /* 0x000000404c00780c */ /* 0x000fe40004f24270 */
[----:B------:R-:W-:-:S02]  /*42e0*/  FMNMX.FTZ R25, R93, R24, !PT ;  /* 0x000000185d197209 */ /* 0x000fc40007810000 */
[----:B------:R-:W-:Y:S02]  /*42f0*/  ISETP.LT.OR P1, PT, R67, 0x41, P1 ;  /* 0x000000414300780c */ /* 0x000fe40000f21670 */
[----:B------:R-:W-:Y:S02]  /*4300*/  FMNMX.FTZ R24, R92, R25, !PT ;  /* 0x000000195c187209 */ /* 0x000fe40007810000 */
[----:B------:R-:W-:Y:S02]  /*4310*/  FSEL R26, R26, -INF , !P1 ;  /* 0xff8000001a1a7808 */ /* 0x000fe40004800000 */
[----:B------:R-:W-:Y:S02]  /*4320*/  FMNMX.FTZ R25, R53, R24, !PT ;  /* 0x0000001835197209 */ /* 0x000fe40007810000 */
[----:B------:R-:W-:Y:S02]  /*4330*/  LOP3.LUT P1, RZ, R16, 0x4000, RZ, 0xc0, !PT ;  /* 0x0000400010ff7812 */ /* 0x000fe4000782c0ff */
[----:B------:R-:W-:-:S02]  /*4340*/  FMNMX.FTZ R24, R54, R25, !PT ;  /* 0x0000001936187209 */ /* 0x000fc40007810000 */
[----:B------:R-:W-:Y:S02]  /*4350*/  ISETP.GT.AND P1, PT, R76, 0x41, !P1 ;  /* 0x000000414c00780c */ /* 0x000fe40004f24270 */
[----:B------:R-:W-:Y:S02]  /*4360*/  FMNMX.FTZ R25, R55, R24, !PT ;  /* 0x0000001837197209 */ /* 0x000fe40007810000 */
[----:B------:R-:W-:Y:S02]  /*4370*/  ISETP.LT.OR P1, PT, R67, 0x42, P1 ;  /* 0x000000424300780c */ /* 0x000fe40000f21670 */
[----:B------:R-:W-:Y:S02]  /*4380*/  FMNMX.FTZ R24, R56, R25, !PT ;  /* 0x0000001938187209 */ /* 0x000fe40007810000 */
[----:B------:R-:W-:Y:S02]  /*4390*/  FSEL R27, R27, -INF , !P1 ;  /* 0xff8000001b1b7808 */ /* 0x000fe40004800000 */
[----:B------:R-:W-:-:S02]  /*43a0*/  FMNMX.FTZ R25, R57, R24, !PT ;  /* 0x0000001839197209 */ /* 0x000fc40007810000 */
[----:B------:R-:W-:Y:S02]  /*43b0*/  LOP3.LUT P1, RZ, R16, 0x2000, RZ, 0xc0, !PT ;  /* 0x0000200010ff7812 */ /* 0x000fe4000782c0ff */
[----:B------:R-:W-:Y:S02]  /*43c0*/  FMNMX.FTZ R24, R58, R25, !PT ;  /* 0x000000193a187209 */ /* 0x000fe40007810000 */
[----:B------:R-:W-:Y:S02]  /*43d0*/  ISETP.GT.AND P1, PT, R76, 0x48, !P1 ;  /* 0x000000484c00780c */ /* 0x000fe40004f24270 */
[----:B------:R-:W-:Y:S02]  /*43e0*/  FMNMX.FTZ R25, R59, R24, !PT ;  /* 0x000000183b197209 */ /* 0x000fe40007810000 */
[----:B------:R-:W-:Y:S02]  /*43f0*/  ISETP.LT.OR P1, PT, R67, 0x49, P1 ;  /* 0x000000494300780c */ /* 0x000fe40000f21670 */
[----:B------:R-:W-:-:S02]  /*4400*/  FMNMX.FTZ R24, R60, R25, !PT ;  /* 0x000000193c187209 */ /* 0x000fc40007810000 */
        /* <DEDUP_REMOVED lines=36> */
[----:B------:R-:W-:-:S03]  /*4650*/  ISETP.GT.AND P1, PT, R76, 0x59, !P1 ;  /* 0x000000594c00780c */ /* 0x000fc60004f24270 */
[----:B------:R-:W0:Y:S01]  /*4660*/  SHFL.BFLY PT, R24, R25, 0x2, 0x1f ;  /* 0x0c401f0019187f89 */ /* 0x000e2200000e0000 */
[----:B------:R-:W-:-:S04]  /*4670*/  ISETP.LT.OR P1, PT, R67, 0x5a, P1 ;  /* 0x0000005a4300780c */ /* 0x000fc80000f21670 */
[----:B------:R-:W-:Y:S02]  /*4680*/  FSEL R33, R33, -INF , !P1 ;  /* 0xff80000021217808 */ /* 0x000fe40004800000 */
[----:B------:R-:W-:Y:S02]  /*4690*/  ISETP.GT.AND P1, PT, R76, 0x60, !P2 ;  /* 0x000000604c00780c */ /* 0x000fe40005724270 */
[----:B------:R-:W-:Y:S02]  /*46a0*/  LOP3.LUT P2, RZ, R16, 0x20, RZ, 0xc0, !PT ;  /* 0x0000002010ff7812 */ /* 0x000fe4000784c0ff */
[----:B------:R-:W-:Y:S02]  /*46b0*/  ISETP.LT.OR P1, PT, R67, 0x61, P1 ;  /* 0x000000614300780c */ /* 0x000fe40000f21670 */
[----:B------:R-:W-:Y:S02]  /*46c0*/  ISETP.GT.AND P2, PT, R76, 0x69, !P2 ;  /* 0x000000694c00780c */ /* 0x000fe40005744270 */
[----:B------:R-:W-:-:S02]  /*46d0*/  FSEL R34, R34, -INF , !P1 ;  /* 0xff80000022227808 */ /* 0x000fc40004800000 */
[----:B------:R-:W-:Y:S02]  /*46e0*/  ISETP.GT.AND P1, PT, R76, 0x61, !P6 ;  /* 0x000000614c00780c */ /* 0x000fe40007724270 */
[----:B------:R-:W-:Y:S02]  /*46f0*/  LOP3.LUT P6, RZ, R16, 0x2, RZ, 0xc0, !PT ;  /* 0x0000000210ff7812 */ /* 0x000fe400078cc0ff */
[C---:B------:R-:W-:Y:S02]  /*4700*/  ISETP.LT.OR P1, PT, R67.reuse, 0x62, P1 ;  /* 0x000000624300780c */ /* 0x040fe40000f21670 */
[----:B------:R-:W-:Y:S02]  /*4710*/  ISETP.LT.OR P2, PT, R67, 0x6a, P2 ;  /* 0x0000006a4300780c */ /* 0x000fe40001741670 */
[----:B0-----:R-:W-:Y:S02]  /*4720*/  FMNMX.FTZ R69, R25, R24, !PT ;  /* 0x0000001819457209 */ /* 0x001fe40007810000 */
[----:B------:R-:W-:-:S02]  /*4730*/  FSEL R35, R35, -INF , !P1 ;  /* 0xff80000023237808 */ /* 0x000fc40004800000 */
[----:B------:R-:W-:Y:S01]  /*4740*/  FSEL R80, R37, -INF , !P2 ;  /* 0xff80000025507808 */ /* 0x000fe20005000000 */
[----:B------:R-:W0:Y:S02]  /*4750*/  SHFL.BFLY PT, R24, R69, 0x1, 0x1f ;  /* 0x0c201f0045187f89 */ /* 0x000e2400000e0000 */
[----:B0-----:R-:W-:-:S04]  /*4760*/  FMNMX.FTZ R24, R69, R24, !PT ;  /* 0x0000001845187209 */ /* 0x001fc80007810000 */
[C---:B------:R-:W-:Y:S01]  /*4770*/  FSETP.NEU.FTZ.AND P1, PT, R24.reuse, -INF , PT ;  /* 0xff8000001800780b */ /* 0x040fe20003f3d000 */
[----:B------:R-:W-:-:S05]  /*4780*/  FMUL.FTZ R78, R24, UR33 ;  /* 0x00000021184e7c20 */ /* 0x000fca0008410000 */
[----:B------:R-:W-:Y:S02]  /*4790*/  FSEL R78, R78, RZ, P1 ;  /* 0x000000ff4e4e7208 */ /* 0x000fe40000800000 */
[----:B------:R-:W-:Y:S02]  /*47a0*/  ISETP.GT.AND P1, PT, R76, RZ, !P6 ;  /* 0x000000ff4c00720c */ /* 0x000fe40007724270 */
[----:B------:R-:W-:Y:S01]  /*47b0*/  LOP3.LUT P6, RZ, R16, 0x1, RZ, 0xc0, !PT ;  /* 0x0000000110ff7812 */ /* 0x000fe200078cc0ff */
[--C-:B------:R-:W-:Y:S01]  /*47c0*/  FFMA.FTZ R75, R54, UR33, -R78.reuse ;  /* 0x00000021364b7c23 */ /* 0x100fe2000801084e */
[----:B------:R-:W-:Y:S01]  /*47d0*/  ISETP.LT.OR P1, PT, R67, 0x1, P1 ;  /* 0x000000014300780c */ /* 0x000fe20000f21670 */
[--C-:B------:R-:W-:Y:S01]  /*47e0*/  FFMA.FTZ R77, R56, UR33, -R78.reuse ;  /* 0x00000021384d7c23 */ /* 0x100fe2000801084e */
[--C-:B------:R-:W-:Y:S01]  /*47f0*/  FFMA.FTZ R56, R57, UR33, -R78.reuse ;  /* 0x0000002139387c23 */ /* 0x100fe2000801084e */
[--C-:B------:R-:W-:Y:S01]  /*4800*/  FFMA.FTZ R57, R58, UR33, -R78.reuse ;  /* 0x000000213a397c23 */ /* 0x100fe2000801084e */
[----:B------:R-:W-:Y:S01]  /*4810*/  FSEL R79, R0, -INF , !P1 ;  /* 0xff800000004f7808 */ /* 0x000fe20004800000 */
        /* <DEDUP_REMOVED lines=13> */
[----:B------:R-:W-:Y:S01]  /*48f0*/  ISETP.GT.AND P6, PT, R76, 0x79, !P6 ;  /* 0x000000794c00780c */ /* 0x000fe200077c4270 */
[--C-:B------:R-:W-:Y:S01]  /*4900*/  FFMA.FTZ R71, R92, UR33, -R78.reuse ;  /* 0x000000215c477c23 */ /* 0x100fe2000801084e */
[----:B------:R-:W-:Y:S01]  /*4910*/  FMNMX.FTZ R25, R9, R70, !PT ;  /* 0x0000004609197209 */ /* 0x000fe20007810000 */
[----:B------:R-:W0:Y:S01]  /*4920*/  MUFU.EX2 R73, R73 ;  /* 0x0000004900497308 */ /* 0x000e220000000800 */
[----:B------:R-:W-:Y:S01]  /*4930*/  FSEL R76, R36, -INF , !P1 ;  /* 0xff800000244c7808 */ /* 0x000fe20004800000 */
        /* <DEDUP_REMOVED lines=23> */
[--C-:B-1----:R-:W-:Y:S01]  /*4ab0*/  FFMA.FTZ R53, R59, UR33, -R78.reuse ;  /* 0x000000213b357c23 */ /* 0x102fe2000801084e */
[----:B------:R-:W-:Y:S01]  /*4ac0*/  FFMA.FTZ R59, R63, UR33, -R78 ;  /* 0x000000213f3b7c23 */ /* 0x000fe2000801084e */
[----:B------:R-:W-:-:S02]  /*4ad0*/  FMNMX.FTZ R25, R15, R54, !PT ;  /* 0x000000360f197209 */ /* 0x000fc40007810000 */
[----:B------:R-:W-:Y:S02]  /*4ae0*/  FSEL R63, R38, -INF , !P3 ;  /* 0xff800000263f7808 */ /* 0x000fe40005800000 */
        /* <DEDUP_REMOVED lines=17> */
[----:B------:R-:W-:Y:S03]  /*4c00*/  MUFU.EX2 R56, R56 ;  /* 0x0000003800387308 */ /* 0x000fe60000000800 */
[----:B------:R-:W-:Y:S01]  /*4c10*/  FMNMX.FTZ R25, R33, R58, !PT ;  /* 0x0000003a21197209 */ /* 0x000fe20007810000 */
[--C-:B------:R-:W-:Y:S01]  /*4c20*/  FFMA.FTZ R58, R62, UR33, -R78.reuse ;  /* 0x000000213e3a7c23 */ /* 0x100fe2000801084e */
[--C-:B------:R-:W-:Y:S02]  /*4c30*/  FFMA.FTZ R62, R66, UR33, -R78.reuse ;  /* 0x00000021423e7c23 */ /* 0x100fe4000801084e */
[----:B------:R-:W-:Y:S01]  /*4c40*/  FMNMX.FTZ R60, R34, R25, !PT ;  /* 0x00000019223c7209 */ /* 0x000fe20007810000 */
[----:B------:R-:W-:Y:S03]  /*4c50*/  MUFU.EX2 R57, R57 ;  /* 0x0000003900397308 */ /* 0x000fe60000000800 */
[----:B------:R-:W-:Y:S01]  /*4c60*/  FMNMX.FTZ R25, R35, R60, !PT ;  /* 0x0000003c23197209 */ /* 0x000fe20007810000 */
[--C-:B------:R-:W-:Y:S01]  /*4c70*/  FFMA.FTZ R60, R64, UR33, -R78.reuse ;  /* 0x00000021403c7c23 */ /* 0x100fe2000801084e */
[----:B------:R-:W-:Y:S01]  /*4c80*/  FSEL R64, R40, -INF , !P5 ;  /* 0xff80000028407808 */ /* 0x000fe20006800000 */
        /* <DEDUP_REMOVED lines=10> */
[----:B------:R-:W1:Y:S01]  /*4d30*/  SHFL.BFLY PT, R25, R36, 0x2, 0x1f ;  /* 0x0c401f0024197f89 */ /* 0x000e6200000e0000 */
[----:B------:R-:W-:Y:S08]  /*4d40*/  MUFU.EX2 R58, R58 ;  /* 0x0000003a003a7308 */ /* 0x000ff00000000800 */
[----:B------:R-:W-:Y:S08]  /*4d50*/  MUFU.EX2 R59, R59 ;  /* 0x0000003b003b7308 */ /* 0x000ff00000000800 */
[----:B------:R-:W-:Y:S01]  /*4d60*/  MUFU.EX2 R60, R60 ;  /* 0x0000003c003c7308 */ /* 0x000fe20000000800 */
[----:B-1----:R-:W-:Y:S01]  /*4d70*/  FMNMX.FTZ R38, R36, R25, !PT ;  /* 0x0000001924267209 */ /* 0x002fe20007810000 */
[----:B------:R-:W-:-:S06]  /*4d80*/  FFMA.FTZ R36, R44, UR33, -R78 ;  /* 0x000000212c247c23 */ /* 0x000fcc000801084e */
[----:B------:R-:W-:Y:S01]  /*4d90*/  MUFU.EX2 R61, R61 ;  /* 0x0000003d003d7308 */ /* 0x000fe20000000800 */
[----:B------:R-:W1:Y:S07]  /*4da0*/  SHFL.BFLY PT, R25, R38, 0x1, 0x1f ;  /* 0x0c201f0026197f89 */ /* 0x000e6e00000e0000 */
[----:B------:R-:W-:Y:S08]  /*4db0*/  MUFU.EX2 R62, R62 ;  /* 0x0000003e003e7308 */ /* 0x000ff00000000800 */
[----:B------:R-:W-:Y:S08]  /*4dc0*/  MUFU.EX2 R52, R52 ;  /* 0x0000003400347308 */ /* 0x000ff00000000800 */
[----:B------:R-:W-:Y:S01]  /*4dd0*/  MUFU.EX2 R51, R51 ;  /* 0x0000003300337308 */ /* 0x000fe20000000800 */
[----:B-1----:R-:W-:Y:S01]  /*4de0*/  FMNMX.FTZ R25, R38, R25, !PT ;  /* 0x0000001926197209 */ /* 0x002fe20007810000 */
[----:B------:R-:W-:-:S03]  /*4df0*/  FFMA.FTZ R38, R42, UR33, -R78 ;  /* 0x000000212a267c23 */ /* 0x000fc6000801084e */
        /* <DEDUP_REMOVED lines=28> */
[--C-:B------:R-:W-:Y:S01]  /*4fc0*/  FFMA.FTZ R3, R3, UR33, -R42.reuse ;  /* 0x0000002103037c23 */ /* 0x100fe2000801082a */
[----:B------:R2:W3:Y:S01]  /*4fd0*/  MUFU.EX2 R7, R6 ;  /* 0x0000000600077308 */ /* 0x0004e20000000800 */
[----:B0-----:R-:W-:Y:S01]  /*4fe0*/  FADD.FTZ R4, R0, R73 ;  /* 0x0000004900047221 */ /* 0x001fe20000010000 */
[--C-:B------:R-:W-:Y:S01]  /*4ff0*/  FFMA.FTZ R35, R35, UR33, -R42.reuse ;  /* 0x0000002123237c23 */ /* 0x100fe2000801082a */
[--C-:B------:R-:W-:Y:S01]  /*5000*/  FFMA.FTZ R76, R76, UR33, -R42.reuse ;  /* 0x000000214c4c7c23 */ /* 0x100fe2000801082a */
[--C-:B------:R-:W-:Y:S01]  /*5010*/  FFMA.FTZ R63, R63, UR33, -R42.reuse ;  /* 0x000000213f3f7c23 */ /* 0x100fe2000801082a */
[--C-:B------:R-:W-:Y:S01]  /*5020*/  FFMA.FTZ R64, R64, UR33, -R42.reuse ;  /* 0x0000002140407c23 */ /* 0x100fe2000801082a */
[--C-:B------:R-:W-:Y:S01]  /*5030*/  FFMA.FTZ R80, R80, UR33, -R42.reuse ;  /* 0x0000002150507c23 */ /* 0x100fe2000801082a */
[----:B------:R-:W-:Y:S01]  /*5040*/  FFMA.FTZ R81, R81, UR33, -R42 ;  /* 0x0000002151517c23 */ /* 0x000fe2000801082a */
[----:B------:R0:W4:Y:S01]  /*5050*/  MUFU.EX2 R78, R5 ;  /* 0x00000005004e7308 */ /* 0x0001220000000800 */
[----:B-1----:R-:W-:Y:S01]  /*5060*/  FADD.FTZ R8, R79, R66 ;  /* 0x000000424f087221 */ /* 0x002fe20000010000 */
[----:B--2---:R-:W-:-:S06]  /*5070*/  F2FP.BF16.F32.PACK_AB R6, R72, R69 ;  /* 0x000000454806723e */ /* 0x004fcc00000010ff */
[----:B------:R-:W1:Y:S01]  /*5080*/  MUFU.EX2 R9, R9 ;  /* 0x0000000900097308 */ /* 0x000e620000000800 */
[----:B0-----:R-:W-:Y:S01]  /*5090*/  FADD.FTZ R5, R69, R4 ;  /* 0x0000000445057221 */ /* 0x001fe20000010000 */
[----:B---3--:R-:W-:Y:S01]  /*50a0*/  FADD.FTZ R29, R7, R8 ;  /* 0x00000008071d7221 */ /* 0x008fe20000010000 */
[----:B------:R-:W-:Y:S01]  /*50b0*/  F2FP.BF16.F32.PACK_AB R4, R73, R0 ;  /* 0x000000004904723e */ /* 0x000fe200000010ff */
[--C-:B------:R-:W-:Y:S01]  /*50c0*/  FFMA.FTZ R0, R30, UR33, -R42.reuse ;  /* 0x000000211e007c23 */ /* 0x100fe2000801082a */
[----:B------:R-:W-:Y:S01]  /*50d0*/  FADD.FTZ R5, R72, R5 ;  /* 0x0000000548057221 */ /* 0x000fe20000010000 */
[--C-:B------:R-:W-:Y:S02]  /*50e0*/  FFMA.FTZ R30, R33, UR33, -R42.reuse ;  /* 0x00000021211e7c23 */ /* 0x100fe4000801082a */
[----:B------:R-:W0:Y:S01]  /*50f0*/  MUFU.EX2 R44, R44 ;  /* 0x0000002c002c7308 */ /* 0x000e220000000800 */
[----:B------:R-:W-:Y:S01]  /*5100*/  FADD.FTZ R10, R68, R5 ;  /* 0x00000005440a7221 */ /* 0x000fe20000010000 */
[----:B----4-:R-:W-:Y:S01]  /*5110*/  FADD.FTZ R8, R78, R29 ;  /* 0x0000001d4e087221 */ /* 0x010fe20000010000 */
[----:B------:R-:W-:Y:S01]  /*5120*/  F2FP.BF16.F32.PACK_AB R5, R66, R79 ;  /* 0x0000004f4205723e */ /* 0x000fe200000010ff */
[----:B------:R-:W-:Y:S01]  /*5130*/  FFMA.FTZ R29, R32, UR33, -R42 ;  /* 0x00000021201d7c23 */ /* 0x000fe2000801082a */
[----:B------:R-:W-:Y:S01]  /*5140*/  FADD.FTZ R31, R71, R10 ;  /* 0x0000000a471f7221 */ /* 0x000fe20000010000 */
[----:B------:R-:W-:-:S02]  /*5150*/  F2FP.BF16.F32.PACK_AB R7, R78, R7 ;  /* 0x000000074e07723e */ /* 0x000fc400000010ff */
[----:B------:R-:W2:Y:S01]  /*5160*/  MUFU.EX2 R11, R11 ;  /* 0x0000000b000b7308 */ /* 0x000ea20000000800 */
[----:B------:R-:W-:Y:S01]  /*5170*/  FADD.FTZ R10, R70, R31 ;  /* 0x0000001f460a7221 */ /* 0x000fe20000010000 */
[----:B-1----:R-:W-:Y:S01]  /*5180*/  FADD.FTZ R65, R9, R8 ;  /* 0x0000000809417221 */ /* 0x002fe20000010000 */
[----:B------:R-:W-:Y:S01]  /*5190*/  FFMA.FTZ R31, R34, UR33, -R42 ;  /* 0x00000021221f7c23 */ /* 0x000fe2000801082a */
[----:B------:R1:W-:Y:S01]  /*51a0*/  STSM.16.M88.4 [R18+0x21800], R4 ;  /* 0x0218000412007844 */ /* 0x0003e20000000200 */
[----:B------:R-:W-:Y:S01]  /*51b0*/  FADD.FTZ R33, R75, R10 ;  /* 0x0000000a4b217221 */ /* 0x000fe20000010000 */
[----:B------:R-:W-:Y:S02]  /*51c0*/  FFMA.FTZ R42, R67, UR33, -R42 ;  /* 0x00000021432a7c23 */ /* 0x000fe4000801082a */
[----:B------:R-:W3:Y:S01]  /*51d0*/  MUFU.EX2 R48, R48 ;  /* 0x0000003000307308 */ /* 0x000ee20000000800 */
[----:B0-----:R-:W-:Y:S01]  /*51e0*/  FADD.FTZ R8, R44, R65 ;  /* 0x000000412c087221 */ /* 0x001fe20000010000 */
[----:B------:R-:W-:-:S04]  /*51f0*/  FADD.FTZ R10, R74, R33 ;  /* 0x000000214a0a7221 */ /* 0x000fc80000010000 */
[----:B------:R-:W-:Y:S02]  /*5200*/  FADD.FTZ R65, R77, R10 ;  /* 0x0000000a4d417221 */ /* 0x000fe40000010000 */
[----:B------:R-:W0:Y:S01]  /*5210*/  MUFU.EX2 R12, R12 ;  /* 0x0000000c000c7308 */ /* 0x000e220000000800 */
[----:B--2---:R-:W-:Y:S01]  /*5220*/  FADD.FTZ R33, R11, R8 ;  /* 0x000000080b217221 */ /* 0x004fe20000010000 */
[----:B------:R-:W-:Y:S01]  /*5230*/  FADD.FTZ R10, R56, R65 ;  /* 0x00000041380a7221 */ /* 0x000fe20000010000 */
[----:B-1----:R-:W-:-:S03]  /*5240*/  F2FP.BF16.F32.PACK_AB R5, R44, R9 ;  /* 0x000000092c05723e */ /* 0x002fc600000010ff */
[----:B------:R-:W-:Y:S01]  /*5250*/  FADD.FTZ R10, R57, R10 ;  /* 0x0000000a390a7221 */ /* 0x000fe20000010000 */
[----:B------:R-:W-:Y:S01]  /*5260*/  F2FP.BF16.F32.PACK_AB R4, R71, R68 ;  /* 0x000000444704723e */ /* 0x000fe200000010ff */
[----:B------:R-:W1:Y:S01]  /*5270*/  MUFU.EX2 R43, R43 ;  /* 0x0000002b002b7308 */ /* 0x000e620000000800 */
[C---:B---3--:R-:W-:Y:S01]  /*5280*/  FADD.FTZ R33, R48.reuse, R33 ;  /* 0x0000002130217221 */ /* 0x048fe20000010000 */
[----:B------:R-:W-:Y:S01]  /*5290*/  FADD.FTZ R65, R53, R10 ;  /* 0x0000000a35417221 */ /* 0x000fe20000010000 */
[----:B------:R-:W-:Y:S02]  /*52a0*/  F2FP.BF16.F32.PACK_AB R7, R48, R11 ;  /* 0x0000000b3007723e */ /* 0x000fe400000010ff */
[----:B------:R-:W-:Y:S01]  /*52b0*/  F2FP.BF16.F32.PACK_AB R6, R75, R70 ;  /* 0x000000464b06723e */ /* 0x000fe200000010ff */
[----:B------:R-:W-:Y:S02]  /*52c0*/  FADD.FTZ R10, R54, R65 ;  /* 0x00000041360a7221 */ /* 0x000fe40000010000 */
[----:B------:R-:W2:Y:S01]  /*52d0*/  MUFU.EX2 R14, R14 ;  /* 0x0000000e000e7308 */ /* 0x000ea20000000800 */
[----:B0-----:R-:W-:Y:S01]  /*52e0*/  FADD.FTZ R8, R12, R33 ;  /* 0x000000210c087221 */ /* 0x001fe20000010000 */
[----:B------:R-:W-:Y:S01]  /*52f0*/  FADD.FTZ R65, R55, R10 ;  /* 0x0000000a37417221 */ /* 0x000fe20000010000 */
[----:B------:R0:W-:Y:S01]  /*5300*/  STSM.16.M88.4 [R23], R4 ;  /* 0x0000000417007844 */ /* 0x0001e20000000200 */
[----:B------:R-:W-:-:S02]  /*5310*/  F2FP.BF16.F32.PACK_AB R10, R57, R56 ;  /* 0x00000038390a723e */ /* 0x000fc400000010ff */
[----:B------:R-:W-:Y:S02]  /*5320*/  FADD.FTZ R34, R58, R65 ;  /* 0x000000413a227221 */ /* 0x000fe40000010000 */
[----:B------:R-:W3:Y:S01]  /*5330*/  MUFU.EX2 R45, R45 ;  /* 0x0000002d002d7308 */ /* 0x000ee20000000800 */
[----:B-1----:R-:W-:Y:S01]  /*5340*/  FADD.FTZ R33, R43, R8 ;  /* 0x000000082b217221 */ /* 0x002fe20000010000 */
[----:B------:R-:W-:-:S04]  /*5350*/  FADD.FTZ R9, R59, R34 ;  /* 0x000000223b097221 */ /* 0x000fc80000010000 */
[----:B------:R-:W-:Y:S01]  /*5360*/  FADD.FTZ R44, R60, R9 ;  /* 0x000000093c2c7221 */ /* 0x000fe20000010000 */
[----:B------:R-:W-:Y:S01]  /*5370*/  F2FP.BF16.F32.PACK_AB R9, R43, R12 ;  /* 0x0000000c2b09723e */ /* 0x000fe200000010ff */
[----:B------:R-:W1:Y:S01]  /*5380*/  MUFU.EX2 R13, R13 ;  /* 0x0000000d000d7308 */ /* 0x000e620000000800 */
[----:B--2---:R-:W-:Y:S01]  /*5390*/  FADD.FTZ R8, R14, R33 ;  /* 0x000000210e087221 */ /* 0x004fe20000010000 */
[----:B------:R-:W-:Y:S01]  /*53a0*/  FADD.FTZ R43, R61, R44 ;  /* 0x0000002c3d2b7221 */ /* 0x000fe20000010000 */
[----:B0-----:R-:W-:Y:S02]  /*53b0*/  F2FP.BF16.F32.PACK_AB R4, R54, R53 ;  /* 0x000000353604723e */ /* 0x001fe400000010ff */
[----:B------:R-:W-:Y:S01]  /*53c0*/  F2FP.BF16.F32.PACK_AB R6, R58, R55 ;  /* 0x000000373a06723e */ /* 0x000fe200000010ff */
[----:B------:R-:W-:Y:S02]  /*53d0*/  FADD.FTZ R43, R62, R43 ;  /* 0x0000002b3e2b7221 */ /* 0x000fe40000010000 */
[----:B------:R-:W0:Y:S01]  /*53e0*/  MUFU.EX2 R20, R20 ;  /* 0x0000001400147308 */ /* 0x000e220000000800 */
[C---:B---3--:R-:W-:Y:S01]  /*53f0*/  FADD.FTZ R8, R45.reuse, R8 ;  /* 0x000000082d087221 */ /* 0x048fe20000010000 */
[----:B------:R-:W-:Y:S01]  /*5400*/  F2FP.BF16.F32.PACK_AB R11, R45, R14 ;  /* 0x0000000e2d0b723e */ /* 0x000fe200000010ff */
[----:B------:R-:W-:-:S04]  /*5410*/  FADD.FTZ R14, R52, R43 ;  /* 0x0000002b340e7221 */ /* 0x000fc80000010000 */
[----:B------:R-:W-:Y:S01]  /*5420*/  FADD.FTZ R14, R51, R14 ;  /* 0x0000000e330e7221 */ /* 0x000fe20000010000 */
[----:B------:R-:W2:Y:S01]  /*5430*/  MUFU.EX2 R2, R2 ;  /* 0x0000000200027308 */ /* 0x000ea20000000800 */
[----:B-1----:R-:W-:Y:S01]  /*5440*/  FADD.FTZ R33, R13, R8 ;  /* 0x000000080d217221 */ /* 0x002fe20000010000 */
[----:B------:R-:W-:Y:S01]  /*5450*/  F2FP.BF16.F32.PACK_AB R8, R77, R74 ;  /* 0x0000004a4d08723e */ /* 0x000fe200000010ff */
[----:B------:R-:W-:Y:S01]  /*5460*/  FADD.FTZ R5, R49, R14 ;  /* 0x0000000e31057221 */ /* 0x000fe20000010000 */
[----:B------:R-:W-:-:S03]  /*5470*/  F2FP.BF16.F32.PACK_AB R14, R50, R49 ;  /* 0x00000031320e723e */ /* 0x000fc600000010ff */
[----:B------:R1:W-:Y:S01]  /*5480*/  STSM.16.M88.4 [R22], R8 ;  /* 0x0000000816007844 */ /* 0x0003e20000000200 */
[----:B------:R-:W3:Y:S01]  /*5490*/  MUFU.EX2 R3, R3 ;  /* 0x0000000300037308 */ /* 0x000ee20000000800 */
[----:B0-----:R-:W-:-:S07]  /*54a0*/  FADD.FTZ R33, R20, R33 ;  /* 0x0000002114217221 */ /* 0x001fce0000010000 */
[----:B------:R-:W-:Y:S01]  /*54b0*/  MUFU.EX2 R15, R15 ;  /* 0x0000000f000f7308 */ /* 0x000fe20000000800 */
[----:B--2---:R-:W-:Y:S01]  /*54c0*/  FADD.FTZ R34, R2, R33 ;  /* 0x0000002102227221 */ /* 0x004fe20000010000 */
[----:B-1----:R-:W-:-:S06]  /*54d0*/  F2FP.BF16.F32.PACK_AB R8, R60, R59 ;  /* 0x0000003b3c08723e */ /* 0x002fcc00000010ff */
[----:B------:R-:W0:Y:S01]  /*54e0*/  MUFU.EX2 R26, R26 ;  /* 0x0000001a001a7308 */ /* 0x000e220000000800 */
[C---:B---3--:R-:W-:Y:S01]  /*54f0*/  FADD.FTZ R34, R3.reuse, R34 ;  /* 0x0000002203227221 */ /* 0x048fe20000010000 */
[----:B------:R-:W-:Y:S02]  /*5500*/  F2FP.BF16.F32.PACK_AB R7, R3, R2 ;  /* 0x000000020307723e */ /* 0x000fe400000010ff */
[----:B------:R-:W-:-:S04]  /*5510*/  F2FP.BF16.F32.PACK_AB R10, R62, R61 ;  /* 0x0000003d3e0a723e */ /* 0x000fc800000010ff */
        /* <DEDUP_REMOVED lines=10> */
[----:B------:R-:W-:Y:S01]  /*55c0*/  FADD.FTZ R35, R21, R12 ;  /* 0x0000000c15237221 */ /* 0x000fe20000010000 */
[----:B------:R-:W-:-:S03]  /*55d0*/  F2FP.BF16.F32.PACK_AB R12, R51, R52 ;  /* 0x00000034330c723e */ /* 0x000fc600000010ff */
[----:B------:R-:W-:-:S03]  /*55e0*/  FADD.FTZ R35, R28, R35 ;  /* 0x000000231c237221 */ /* 0x000fc60000010000 */
[----:B------:R-:W3:Y:S01]  /*55f0*/  MUFU.EX2 R30, R30 ;  /* 0x0000001e001e7308 */ /* 0x000ee20000000800 */
[----:B0-----:R-:W-:Y:S01]  /*5600*/  FADD.FTZ R44, R0, R35 ;  /* 0x00000023002c7221 */ /* 0x001fe20000010000 */
[----:B------:R-:W-:Y:S01]  /*5610*/  FADD.FTZ R35, R50, R5 ;  /* 0x0000000532237221 */ /* 0x000fe20000010000 */
[----:B------:R-:W-:Y:S02]  /*5620*/  F2FP.BF16.F32.PACK_AB R5, R20, R13 ;  /* 0x0000000d1405723e */ /* 0x000fe400000010ff */
[C---:B-1----:R-:W-:Y:S01]  /*5630*/  FADD.FTZ R44, R27.reuse, R44 ;  /* 0x0000002c1b2c7221 */ /* 0x042fe20000010000 */
[----:B------:R-:W-:Y:S02]  /*5640*/  F2FP.BF16.F32.PACK_AB R13, R27, R0 ;  /* 0x000000001b0d723e */ /* 0x000fe400000010ff */
[----:B------:R-:W0:Y:S01]  /*5650*/  MUFU.EX2 R31, R31 ;  /* 0x0000001f001f7308 */ /* 0x000e220000000800 */
[----:B--2---:R-:W-:Y:S01]  /*5660*/  FADD.FTZ R3, R29, R44 ;  /* 0x0000002c1d037221 */ /* 0x004fe20000010000 */
[----:B------:R1:W-:Y:S04]  /*5670*/  STSM.16.M88.4 [R19], R4 ;  /* 0x0000000413007844 */ /* 0x0003e80000000200 */
[----:B------:R-:W-:Y:S02]  /*5680*/  STSM.16.M88.4 [R18+0x27800], R8 ;  /* 0x0278000812007844 */ /* 0x000fe40000000200 */
[----:B------:R-:W2:Y:S01]  /*5690*/  MUFU.EX2 R40, R40 ;  /* 0x0000002800287308 */ /* 0x000ea20000000800 */
[C---:B---3--:R-:W-:Y:S01]  /*56a0*/  FADD.FTZ R0, R30.reuse, R3 ;  /* 0x000000031e007221 */ /* 0x048fe20000010000 */
[----:B------:R-:W-:-:S05]  /*56b0*/  F2FP.BF16.F32.PACK_AB R15, R30, R29 ;  /* 0x0000001d1e0f723e */ /* 0x000fca00000010ff */
[----:B------:R-:W-:Y:S01]  /*56c0*/  STSM.16.M88.4 [R136], R12 ;  /* 0x0000000c88007844 */ /* 0x000fe20000000200 */
[----:B------:R-:W3:Y:S01]  /*56d0*/  MUFU.EX2 R47, R47 ;  /* 0x0000002f002f7308 */ /* 0x000ee20000000800 */
[----:B0-----:R-:W-:Y:S01]  /*56e0*/  FADD.FTZ R21, R31, R0 ;  /* 0x000000001f157221 */ /* 0x001fe20000010000 */
[----:B------:R-:W-:-:S03]  /*56f0*/  F2FP.BF16.F32.PACK_AB R29, R32, R31 ;  /* 0x0000001f201d723e */ /* 0x000fc600000010ff */
[----:B------:R-:W-:-:S03]  /*5700*/  FADD.FTZ R21, R32, R21 ;  /* 0x0000001520157221 */ /* 0x000fc60000010000 */
[----:B------:R-:W0:Y:S01]  /*5710*/  MUFU.EX2 R41, R41 ;  /* 0x0000002900297308 */ /* 0x000e220000000800 */
[----:B--2---:R-:W-:-:S07]  /*5720*/  FADD.FTZ R2, R40, R35 ;  /* 0x0000002328027221 */ /* 0x004fce0000010000 */
[----:B------:R-:W2:Y:S01]  /*5730*/  MUFU.EX2 R46, R46 ;  /* 0x0000002e002e7308 */ /* 0x000ea20000000800 */
[C---:B---3--:R-:W-:Y:S01]  /*5740*/  F2FP.BF16.F32.PACK_AB R28, R47.reuse, R40 ;  /* 0x000000282f1c723e */ /* 0x048fe200000010ff */
[----:B------:R-:W-:-:S06]  /*5750*/  FADD.FTZ R2, R47, R2 ;  /* 0x000000022f027221 */ /* 0x000fcc0000010000 */
[----:B------:R-:W3:Y:S01]  /*5760*/  MUFU.EX2 R76, R76 ;  /* 0x0000004c004c7308 */ /* 0x000ee20000000800 */
[----:B0-----:R-:W-:-:S07]  /*5770*/  FADD.FTZ R27, R41, R2 ;  /* 0x00000002291b7221 */ /* 0x001fce0000010000 */
[----:B------:R-:W0:Y:S01]  /*5780*/  MUFU.EX2 R33, R80 ;  /* 0x0000005000217308 */ /* 0x000e220000000800 */
[C---:B--2---:R-:W-:Y:S01]  /*5790*/  F2FP.BF16.F32.PACK_AB R30, R46.reuse, R41 ;  /* 0x000000292e1e723e */ /* 0x044fe200000010ff */
[----:B------:R-:W-:-:S06]  /*57a0*/  FADD.FTZ R27, R46, R27 ;  /* 0x0000001b2e1b7221 */ /* 0x000fcc0000010000 */
[----:B------:R-:W-:Y:S01]  /*57b0*/  MUFU.EX2 R36, R36 ;  /* 0x0000002400247308 */ /* 0x000fe20000000800 */
[----:B---3--:R-:W-:-:S07]  /*57c0*/  FADD.FTZ R0, R76, R21 ;  /* 0x000000154c007221 */ /* 0x008fce0000010000 */
[----:B------:R-:W1:Y:S01]  /*57d0*/  MUFU.EX2 R37, R37 ;  /* 0x0000002500257308 */ /* 0x000e620000000800 */
[C---:B0-----:R-:W-:Y:S01]  /*57e0*/  F2FP.BF16.F32.PACK_AB R31, R33.reuse, R76 ;  /* 0x0000004c211f723e */ /* 0x041fe200000010ff */
[----:B------:R-:W-:-:S04]  /*57f0*/  FADD.FTZ R0, R33, R0 ;  /* 0x0000000021007221 */ /* 0x000fc80000010000 */
[----:B------:R-:W-:Y:S02]  /*5800*/  STSM.16.M88.4 [R22+0x6000], R28 ;  /* 0x0060001c16007844 */ /* 0x000fe40000000200 */
[----:B------:R-:W0:Y:S08]  /*5810*/  MUFU.EX2 R38, R38 ;  /* 0x0000002600267308 */ /* 0x000e300000000800 */
[----:B------:R-:W2:Y:S01]  /*5820*/  MUFU.EX2 R39, R39 ;  /* 0x0000002700277308 */ /* 0x000ea20000000800 */
[----:B-1----:R-:W-:Y:S01]  /*5830*/  F2FP.BF16.F32.PACK_AB R4, R37, R36 ;  /* 0x000000242504723e */ /* 0x002fe200000010ff */
[----:B------:R-:W-:-:S04]  /*5840*/  FADD.FTZ R36, R36, R27 ;  /* 0x0000001b24247221 */ /* 0x000fc80000010000 */
[----:B------:R-:W-:Y:S02]  /*5850*/  FADD.FTZ R37, R37, R36 ;  /* 0x0000002425257221 */ /* 0x000fe40000010000 */
[----:B------:R-:W-:Y:S02]  /*5860*/  MUFU.EX2 R63, R63 ;  /* 0x0000003f003f7308 */ /* 0x000fe40000000800 */
[----:B0-----:R-:W-:-:S06]  /*5870*/  FADD.FTZ R2, R38, R37 ;  /* 0x0000002526027221 */ /* 0x001fcc0000010000 */
[----:B------:R-:W0:Y:S01]  /*5880*/  MUFU.EX2 R34, R81 ;  /* 0x0000005100227308 */ /* 0x000e220000000800 */
[C---:B--2---:R-:W-:Y:S01]  /*5890*/  F2FP.BF16.F32.PACK_AB R6, R39.reuse, R38 ;  /* 0x000000262706723e */ /* 0x044fe200000010ff */
[----:B------:R-:W-:-:S06]  /*58a0*/  FADD.FTZ R2, R39, R2 ;  /* 0x0000000227027221 */ /* 0x000fcc0000010000 */
[----:B------:R-:W1:Y:S08]  /*58b0*/  MUFU.EX2 R64, R64 ;  /* 0x0000004000407308 */ /* 0x000e700000000800 */
[----:B------:R-:W2:Y:S01]  /*58c0*/  MUFU.EX2 R3, R42 ;  /* 0x0000002a00037308 */ /* 0x000ea20000000800 */
[----:B0-----:R-:W-:Y:S01]  /*58d0*/  F2FP.BF16.F32.PACK_AB R5, R34, R63 ;  /* 0x0000003f2205723e */ /* 0x001fe200000010ff */
[----:B------:R-:W-:-:S04]  /*58e0*/  FADD.FTZ R63, R63, R0 ;  /* 0x000000003f3f7221 */ /* 0x000fc80000010000 */
[----:B------:R-:W-:-:S04]  /*58f0*/  FADD.FTZ R63, R34, R63 ;  /* 0x0000003f223f7221 */ /* 0x000fc80000010000 */
[----:B-1----:R-:W-:Y:S01]  /*5900*/  FADD.FTZ R0, R64, R63 ;  /* 0x0000003f40007221 */ /* 0x002fe20000010000 */
[----:B--2---:R-:W-:-:S03]  /*5910*/  F2FP.BF16.F32.PACK_AB R7, R3, R64 ;  /* 0x000000400307723e */ /* 0x004fc600000010ff */
[----:B------:R-:W-:Y:S02]  /*5920*/  FADD.FTZ R0, R3, R0 ;  /* 0x0000000003007221 */ /* 0x000fe40000010000 */
[----:B------:R0:W-:Y:S01]  /*5930*/  STSM.16.M88.4 [R19+0x6000], R4 ;  /* 0x0060000413007844 */ /* 0x0001e20000000200 */
[----:B------:R1:W-:Y:S06]  /*5940*/  MEMBAR.ALL.CTA ;  /* 0x0000000000007992 */ /* 0x0003ec0000008000 */
[----:B-1----:R-:W1:Y:S01]  /*5950*/  FENCE.VIEW.ASYNC.S ;  /* 0x00000000000073c6 */ /* 0x002e620000000000 */
[----:B0-----:R-:W-:Y:S01]  /*5960*/  VIADD R6, R88, 0xfffffffe ;  /* 0xfffffffe58067836 */ /* 0x001fe20000000000 */
        /* <DEDUP_REMOVED lines=13> */
.L_x_11099:
[----:B------:R-:W-:Y:S02]  /*5a40*/  ULDC UR18, c[0x0][0x9e4] ;  /* 0x0002790000127ab9 */ /* 0x000fe40000000800 */
[----:B------:R-:W-:-:S11]  /*5a50*/  UISETP.NE.AND UP0, UPT, UR18, 0x1, UPT ;  /* 0x000000011200788c */ /* 0x000fd6000bf05270 */
[----:B------:R-:W-:Y:S02]  /*5a60*/  @UP0 ULDC.64 UR6, c[0x0][0x9e8] ;  /* 0x00027a0000060ab9 */ /* 0x000fe40000000a00 */
[----:B------:R-:W-:-:S04]  /*5a70*/  UIMAD.WIDE.U32 UR10, UR15, UR6, URZ ;  /* 0x000000060f0a72a5 */ /* 0x000fc8000f8e003f */
[----:B------:R-:W-:-:S12]  /*5a80*/  @UP0 USHF.R.U32.HI UR15, URZ, UR7, UR11 ;  /* 0x000000073f0f0299 */ /* 0x000fd8000801160b */
.L_x_11100:
[----:B------:R-:W-:-:S04]  /*5a90*/  UIMAD UR15, UR15, UR18, UR18 ;  /* 0x000000120f0f72a4 */ /* 0x000fc8000f8e0212 */
[----:B------:R-:W-:-:S04]  /*5aa0*/  UISETP.LT.AND UP0, UPT, UR14, UR15, UPT ;  /* 0x0000000f0e00728c */ /* 0x000fc8000bf01270 */
[----:B------:R-:W-:-:S12]  /*5ab0*/  USEL UR14, UR14, UR15, UP0 ;  /* 0x0000000f0e0e7287 */ /* 0x000fd80008000000 */
.L_x_11098:
        /* <DEDUP_REMOVED lines=35> */
[----:B------:R-:W-:Y:S01]  /*5cf0*/  IMAD.MOV.U32 R3, RZ, RZ, R6 ;  /* 0x000000ffff037224 */ /* 0x000fe200078e0006 */
[----:B------:R-:W-:Y:S01]  /*5d00*/  ULDC UR34, c[0x0][0x9e4] ;  /* 0x0002790000227ab9 */ /* 0x000fe20000000800 */
[----:B------:R-:W-:Y:S01]  /*5d10*/  IMAD.MOV.U32 R135, RZ, RZ, RZ ;  /* 0x000000ffff877224 */ /* 0x000fe200078e00ff */
[----:B------:R-:W-:Y:S01]  /*5d20*/  ULDC UR35, c[0x0][0x9dc] ;  /* 0x0002770000237ab9 */ /* 0x000fe20000000800 */
[----:B------:R-:W-:Y:S01]  /*5d30*/  ULDC UR59, c[0x0][0x9d8] ;  /* 0x00027600003b7ab9 */ /* 0x000fe20000000800 */
[----:B------:R-:W-:Y:S01]  /*5d40*/  ULDC UR33, c[0x0][0x988] ;  /* 0x0002620000217ab9 */ /* 0x000fe20000000800 */
[----:B------:R-:W-:-:S05]  /*5d50*/  ULDC UR58, c[0x0][0x9e0] ;  /* 0x00027800003a7ab9 */ /* 0x000fca0000000800 */
.L_x_11120:
[----:B------:R-:W-:Y:S01]  /*5d60*/  ISETP.NE.AND P2, PT, RZ, UR46, PT ;  /* 0x0000002eff007c0c */ /* 0x000fe2000bf45270 */
[----:B------:R-:W-:-:S04]  /*5d70*/  UISETP.NE.AND UP0, UPT, UR61, 0x1, UPT ;  /* 0x000000013d00788c */ /* 0x000fc8000bf05270 */
[----:B------:R-:W-:-:S04]  /*5d80*/  USEL UR50, URZ, 0x1, UP0 ;  /* 0x000000013f327887 */ /* 0x000fc80008000000 */
[----:B------:R-:W-:-:S04]  /*5d90*/  ULOP3.LUT UR50, UR28, UR50, URZ, 0x3c, !UPT ;  /* 0x000000321c327292 */ /* 0x000fc8000f8e3c3f */
[----:B------:R-:W-:Y:S08]  /*5da0*/  @P2 BRA `(.L_x_11102) ;  /* 0x0000000000382947 */ /* 0x000ff00003800000 */
[----:B------:R-:W-:Y:S05]  /*5db0*/  @!P0 BRA `(.L_x_11103) ;  /* 0x0000000000048947 */ /* 0x000fea0003800000 */
[----:B------:R-:W-:Y:S01]  /*5dc0*/  BPT.TRAP 0x1 ;  /* 0x000000040000795c */ /* 0x000fe20000300000 */
.L_x_11103:
        /* <DEDUP_REMOVED lines=9> */
.L_x_11104:
[----:B-1----:R-:W-:Y:S05]  /*5e60*/  @P1 BRA `(.L_x_11102) ;  /* 0x0000000000081947 */ /* 0x002fea0003800000 */
[----:B------:R-:W1:Y:S02]  /*5e70*/  SYNCS.PHASECHK.TRANS64.TRYWAIT P1, [UR6+0x2d830], R6 ;  /* 0x02d83006ff0075a7 */ /* 0x000e640008020146 */
[----:B-1----:R-:W-:Y:S05]  /*5e80*/  @!P1 BRA `(.L_x_11105) ;  /* 0x0000013800e49947 */ /* 0x002fea0003800000 */
.L_x_11102:
        /* <DEDUP_REMOVED lines=40> */
.L_x_11107:
[----:B------:R-:W-:Y:S01]  /*6110*/  ULEA UR6, UR61, UR41, 0x3 ;  /* 0x000000293d067291 */ /* 0x000fe2000f8e183f */
[----:B------:R-:W-:-:S05]  /*6120*/  IMAD.U32 R6, RZ, RZ, UR28 ;  /* 0x0000001cff067e24 */ /* 0x000fca000f8e00ff */
[----:B------:R-:W-:-:S04]  /*6130*/  SHF.L.U32 R6, R6, 0x1f, RZ ;  /* 0x0000001f06067819 */ /* 0x000fc800000006ff */
[----:B------:R0:W1:Y:S01]  /*6140*/  SYNCS.PHASECHK.TRANS64.TRYWAIT P1, [UR6+0x2d850], R6 ;  /* 0x02d85006ff0075a7 */ /* 0x0000620008020146 */
[----:B------:R-:W-:Y:S05]  /*6150*/  @!P0 BRA `(.L_x_11108) ;  /* 0x0000000000048947 */ /* 0x000fea0003800000 */
[----:B------:R-:W-:Y:S01]  /*6160*/  BPT.TRAP 0x1 ;  /* 0x000000040000795c */ /* 0x000fe20000300000 */
.L_x_11108:
[----:B-1----:R-:W-:Y:S05]  /*6170*/  @P1 BRA `(.L_x_11106) ;  /* 0x0000000000081947 */ /* 0x002fea0003800000 */
[----:B------:R-:W1:Y:S02]  /*6180*/  SYNCS.PHASECHK.TRANS64.TRYWAIT P1, [UR6+0x2d850], R6 ;  /* 0x02d85006ff0075a7 */ /* 0x000e640008020146 */
[----:B-1----:R-:W-:Y:S05]  /*6190*/  @!P1 BRA `(.L_x_11109) ;  /* 0x0000013800389947 */ /* 0x002fea0003800000 */
.L_x_11106:
[----:B------:R-:W-:Y:S01]  /*61a0*/  UIADD3 UR6, UR41, 0x400, URZ ;  /* 0x0000040029067890 */ /* 0x000fe2000fffe03f */
[----:B------:R-:W-:Y:S01]  /*61b0*/  WARPGROUP.ARRIVE ;  /* 0x00000000000079c5 */ /* 0x000fe20000000000 */
[----:B------:R-:W-:-:S05]  /*61c0*/  ULEA UR7, UR55, UR41, 0xd ;  /* 0x0000002937077291 */ /* 0x000fca000f8e683f */
[----:B------:R-:W1:Y:S01]  /*61d0*/  S2R R8, SR_TID.X ;  /* 0x0000000000087919 */ /* 0x000e620000002100 */
[----:B------:R-:W-:Y:S02]  /*61e0*/  USHF.R.U32.HI UR6, URZ, 0x4, UR6 ;  /* 0x000000043f067899 */ /* 0x000fe40008011606 */
[----:B------:R-:W-:Y:S02]  /*61f0*/  UIADD3 UR7, UR7, 0x21800, URZ ;  /* 0x0002180007077890 */ /* 0x000fe4000fffe03f */
[----:B------:R-:W-:Y:S02]  /*6200*/  ULOP3.LUT UR6, UR6, 0x3fff, URZ, 0xc0, !UPT ;  /* 0x00003fff06067892 */ /* 0x000fe4000f8ec03f */
[----:B------:R-:W-:Y:S02]  /*6210*/  USHF.R.U32.HI UR7, URZ, 0x4, UR7 ;  /* 0x000000043f077899 */ /* 0x000fe40008011607 */
[----:B------:R-:W-:Y:S02]  /*6220*/  ULOP3.LUT UR10, UR6, 0x2000000, URZ, 0xfc, !UPT ;  /* 0x02000000060a7892 */ /* 0x000fe4000f8efc3f */
[----:B------:R-:W-:-:S02]  /*6230*/  ULOP3.LUT UR6, UR7, 0x3fff, URZ, 0xc0, !UPT ;  /* 0x00003fff07067892 */ /* 0x000fc4000f8ec03f */
[----:B------:R-:W-:Y:S02]  /*6240*/  UIMAD UR7, UR61, 0x600, UR10 ;  /* 0x000006003d0778a4 */ /* 0x000fe4000f8e020a */
[----:B------:R-:W-:Y:S01]  /*6250*/  ULOP3.LUT UR6, UR6, 0x10000, URZ, 0xfc, !UPT ;  /* 0x0001000006067892 */ /* 0x000fe2000f8efc3f */
[----:B------:R-:W-:Y:S01]  /*6260*/  UMOV UR31, 0x80000020 ;  /* 0x80000020001f7882 */ /* 0x000fe20000000000 */
[----:B------:R-:W-:-:S03]  /*6270*/  UMOV UR29, 0x40000040 ;  /* 0x40000040001d7882 */ /* 0x000fc60000000000 */
        /* <DEDUP_REMOVED lines=60> */
.L_x_11110:
[----:B------:R-:W-:Y:S01]  /*6640*/  UISETP.NE.AND UP1, UPT, UR54, URZ, UPT ;  /* 0x0000003f3600728c */ /* 0x000fe2000bf25270 */
[----:B------:R-:W-:Y:S01]  /*6650*/  FMUL.FTZ R9, R27, UR59 ;  /* 0x0000003b1b097c20 */ /* 0x000fe20008410000 */
[----:B------:R-:W-:Y:S01]  /*6660*/  FMUL.FTZ R27, R39, UR59 ;  /* 0x0000003b271b7c20 */ /* 0x000fe20008410000 */
[----:B------:R-:W-:Y:S01]  /*6670*/  FMUL.FTZ R39, R51, UR59 ;  /* 0x0000003b33277c20 */ /* 0x000fe20008410000 */
[----:B------:R-:W-:Y:S02]  /*6680*/  VIADD R51, R137, UR39 ;  /* 0x0000002789337c36 */ /* 0x000fe40008000000 */
        /* <DEDUP_REMOVED lines=13> */
[----:B------:R-:W-:-:S02]  /*6760*/  IMAD.MOV.U32 R83, RZ, RZ, R51 ;  /* 0x000000ffff537224 */ /* 0x000fc400078e0033 */
        /* <DEDUP_REMOVED lines=10> */
[----:B0-----:R-:W-:Y:S01]  /*6810*/  FMUL.FTZ R6, R24, UR59 ;  /* 0x0000003b18067c20 */ /* 0x001fe20008410000 */
[----:B------:R-:W-:Y:S01]  /*6820*/  UIADD3 UR6, UR6, 0x2d840, URZ ;  /* 0x0002d84006067890 */ /* 0x000fe2000fffe03f */
        /* <DEDUP_REMOVED lines=51> */
[----:B------:R-:W-:Y:S01]  /*6b60*/  IADD3 R50, -R17, 0x1, -R74 ;  /* 0x0000000111327810 */ /* 0x000fe20007ffe94a */
[----:B------:R-:W-:Y:S01]  /*6b70*/  SYNCS.ARRIVE.TRANS64.RED.A1T0 RZ, [UR6], RZ ;  /* 0x000000ffffff79a7 */ /* 0x000fe20008100406 */
[----:B------:R-:W-:-:S02]  /*6b80*/  ULOP3.LUT UR6, URZ, UR35, URZ, 0x33, !UPT ;  /* 0x000000233f067292 */ /* 0x000fc4000f8e333f */
[----:B------:R-:W-:-:S03]  /*6b90*/  IADD3 R81, -R81, UR38, R50 ;  /* 0x0000002651517c10 */ /* 0x000fc6000fffe132 */
[----:B------:R-:W2:Y:S02]  /*6ba0*/  MUFU.TANH R7, R7 ;  /* 0x0000000700077308 */ /* 0x000ea40000002400 */
[C---:B------:R-:W-:Y:S02]  /*6bb0*/  VIADD R82, R81.reuse, UR58 ;  /* 0x0000003a51527c36 */ /* 0x040fe40008000000 */
[----:B------:R-:W-:Y:S02]  /*6bc0*/  VIADD R81, R81, UR6 ;  /* 0x0000000651517c36 */ /* 0x000fe40008000000 */
[----:B0-----:R-:W-:Y:S02]  /*6bd0*/  IMAD.IADD R80, R82, 0x1, R84 ;  /* 0x0000000152507824 */ /* 0x001fe400078e0254 */
        /* <DEDUP_REMOVED lines=77> */
.L_x_11113:
[----:B------:R-:W-:-:S05]  /*70b0*/  IMAD.U32 R85, RZ, RZ, UR34 ;  /* 0x00000022ff557e24 */ /* 0x000fca000f8e00ff */
[----:B------:R-:W-:-:S13]  /*70c0*/  ISETP.NE.AND P1, PT, R85, 0x1, PT ;  /* 0x000000015500780c */ /* 0x000fda0003f25270 */
[----:B------:R-:W1:Y:S02]  /*70d0*/  @P1 LDC.64 R50, c[0x0][0x9e8] ;  /* 0x00027a00ff321b82 */ /* 0x000e640000000a00 */
[----:B-1----:R-:W-:-:S05]  /*70e0*/  @P1 IMAD.HI.U32 R50, R84, R50, RZ ;  /* 0x0000003254321227 */ /* 0x002fca00078e00ff */
[----:B------:R-:W-:-:S07]  /*70f0*/  @P1 SHF.R.U32.HI R84, RZ, R51, R50 ;  /* 0x00000033ff541219 */ /* 0x000fce0000011632 */
.L_x_11114:
[----:B------:R-:W-:Y:S05]  /*7100*/  BSYNC B0 ;  /* 0x0000000000007941 */ /* 0x000fea0003800000 */
.L_x_11112:
[----:B------:R-:W-:-:S04]  /*7110*/  IMAD R84, R84, R85, -R74 ;  /* 0x0000005554547224 */ /* 0x000fc800078e0a4a */
[----:B------:R-:W-:-:S05]  /*7120*/  IMAD.IADD R84, R84, 0x1, -R17 ;  /* 0x0000000154547824 */ /* 0x000fca00078e0a11 */
[----:B------:R-:W-:Y:S02]  /*7130*/  VIMNMX R79, R79, R84, !PT ;  /* 0x000000544f4f7248 */ /* 0x000fe40007fe0100 */
[----:B------:R-:W-:-:S07]  /*7140*/  VIADDMNMX R80, R84, R85, R80, PT ;  /* 0x0000005554507246 */ /* 0x000fce0003800150 */
.L_x_11111:
        /* <DEDUP_REMOVED lines=116> */
.L_x_11117:
[----:B------:R-:W-:-:S05]  /*7890*/  IMAD.U32 R79, RZ, RZ, UR34 ;  /* 0x00000022ff4f7e24 */ /* 0x000fca000f8e00ff */
[----:B------:R-:W-:-:S13]  /*78a0*/  ISETP.NE.AND P2, PT, R79, 0x1, PT ;  /* 0x000000014f00780c */ /* 0x000fda0003f45270 */
[----:B------:R-:W0:Y:S02]  /*78b0*/  @P2 LDC.64 R24, c[0x0][0x9e8] ;  /* 0x00027a00ff182b82 */ /* 0x000e240000000a00 */
[----:B0-----:R-:W-:-:S05]  /*78c0*/  @P2 IMAD.HI.U32 R24, R50, R24, RZ ;  /* 0x0000001832182227 */ /* 0x001fca00078e00ff */
[----:B------:R-:W-:-:S07]  /*78d0*/  @P2 SHF.R.U32.HI R50, RZ, R25, R24 ;  /* 0x00000019ff322219 */ /* 0x000fce0000011618 */
.L_x_11118:
[----:B------:R-:W-:Y:S05]  /*78e0*/  BSYNC B0 ;  /* 0x0000000000007941 */ /* 0x000fea0003800000 */
.L_x_11116:
[----:B------:R-:W-:-:S04]  /*78f0*/  IMAD R50, R50, R79, -R74 ;  /* 0x0000004f32327224 */ /* 0x000fc800078e0a4a */
[----:B------:R-:W-:-:S05]  /*7900*/  IMAD.IADD R50, R50, 0x1, -R17 ;  /* 0x0000000132327824 */ /* 0x000fca00078e0a11 */
[----:B------:R-:W-:Y:S02]  /*7910*/  VIMNMX R81, R81, R50, !PT ;  /* 0x0000003251517248 */ /* 0x000fe40007fe0100 */
[----:B------:R-:W-:-:S07]  /*7920*/  VIADDMNMX R82, R50, R79, R82, PT ;  /* 0x0000004f32527246 */ /* 0x000fce0003800152 */
.L_x_11115:
[----:B------:R-:W-:Y:S02]  /*7930*/  FMNMX.FTZ R24, R6, R4, !PT ;  /* 0x0000000406187209 */ /* 0x000fe40007810000 */
[----:B------:R-:W-:Y:S02]  /*7940*/  LOP3.LUT R16, R16, 0xf7ffffff, RZ, 0xc0, !PT ;  /* 0xf7ffffff10107812 */ /* 0x000fe400078ec0ff */
[----:B------:R-:W-:Y:S02]  /*7950*/  FMNMX.FTZ R24, R7, R24, !PT ;  /* 0x0000001807187209 */ /* 0x000fe40007810000 */
[----:B------:R-:W-:Y:S02]  /*7960*/  @P0 LOP3.LUT R16, R16, 0x8000000, RZ, 0xfc, !PT ;  /* 0x0800000010100812 */ /* 0x000fe400078efcff */
[----:B------:R-:W-:Y:S02]  /*7970*/  FMNMX.FTZ R24, R10, R24, !PT ;  /* 0x000000180a187209 */ /* 0x000fe40007810000 */
[----:B------:R-:W-:-:S02]  /*7980*/  ISETP.GT.AND P0, PT, R81, 0x59, P1 ;  /* 0x000000595100780c */ /* 0x000fc40000f04270 */
[----:B------:R-:W-:Y:S02]  /*7990*/  FMNMX.FTZ R24, R11, R24, !PT ;  /* 0x000000180b187209 */ /* 0x000fe40007810000 */
[C---:B------:R-:W-:Y:S02]  /*79a0*/  ISETP.GT.AND P4, PT, R81.reuse, 0x1, P1 ;  /* 0x000000015100780c */ /* 0x040fe40000f84270 */
[----:B------:R-:W-:Y:S02]  /*79b0*/  FMNMX.FTZ R24, R14, R24, !PT ;  /* 0x000000180e187209 */ /* 0x000fe40007810000 */
[----:B------:R-:W-:Y:S02]  /*79c0*/  ISETP.GT.AND P5, PT, R81, 0x8, P1 ;  /* 0x000000085100780c */ /* 0x000fe40000fa4270 */
[----:B------:R-:W-:Y:S02]  /*79d0*/  FMNMX.FTZ R24, R15, R24, !PT ;  /* 0x000000180f187209 */ /* 0x000fe40007810000 */
[----:B------:R-:W-:-:S02]  /*79e0*/  LOP3.LUT R16, R16, 0xbfffffff, RZ, 0xc0, !PT ;  /* 0xbfffffff10107812 */ /* 0x000fc400078ec0ff */
[----:B------:R-:W-:Y:S02]  /*79f0*/  FMNMX.FTZ R24, R51, R24, !PT ;  /* 0x0000001833187209 */ /* 0x000fe40007810000 */
[C---:B------:R-:W-:Y:S02]  /*7a00*/  ISETP.LT.OR P4, PT, R82.reuse, 0x2, P4 ;  /* 0x000000025200780c */ /* 0x040fe40002781670 */
[----:B------:R-:W-:Y:S02]  /*7a10*/  FMNMX.FTZ R24, R83, R24, !PT ;  /* 0x0000001853187209 */ /* 0x000fe40007810000 */
[----:B------:R-:W-:Y:S02]  /*7a20*/  ISETP.LT.OR P5, PT, R82, 0x9, P5 ;  /* 0x000000095200780c */ /* 0x000fe40002fa1670 */
[----:B------:R-:W-:Y:S02]  /*7a30*/  FMNMX.FTZ R24, R28, R24, !PT ;  /* 0x000000181c187209 */ /* 0x000fe40007810000 */
[----:B------:R-:W-:-:S02]  /*7a40*/  @P0 LOP3.LUT R16, R16, 0x40000000, RZ, 0xfc, !PT ;  /* 0x4000000010100812 */ /* 0x000fc400078efcff */
        /* <DEDUP_REMOVED lines=13> */
[C---:B------:R-:W-:Y:S02]  /*7b20*/  ISETP.GT.AND P4, PT, R81.reuse, 0x18, P1 ;  /* 0x000000185100780c */ /* 0x040fe40000f84270 */
[----:B------:R-:W-:Y:S02]  /*7b30*/  FMNMX.FTZ R24, R44, R24, !PT ;  /* 0x000000182c187209 */ /* 0x000fe40007810000 */
[----:B------:R-:W-:Y:S02]  /*7b40*/  ISETP.GT.AND P5, PT, R81, 0x19, P1 ;  /* 0x000000195100780c */ /* 0x000fe40000fa4270 */
[----:B------:R-:W-:Y:S02]  /*7b50*/  FMNMX.FTZ R24, R45, R24, !PT ;  /* 0x000000182d187209 */ /* 0x000fe40007810000 */
[----:B------:R-:W-:-:S02]  /*7b60*/  ISETP.LT.OR P6, PT, R82, 0xa, P6 ;  /* 0x0000000a5200780c */ /* 0x000fc400037c1670 */
[----:B------:R-:W-:Y:S02]  /*7b70*/  FMNMX.FTZ R24, R48, R24, !PT ;  /* 0x0000001830187209 */ /* 0x000fe40007810000 */
[C---:B------:R-:W-:Y:S02]  /*7b80*/  ISETP.LT.OR P2, PT, R82.reuse, 0x11, P2 ;  /* 0x000000115200780c */ /* 0x040fe40001741670 */
[----:B------:R-:W-:Y:S02]  /*7b90*/  FMNMX.FTZ R24, R49, R24, !PT ;  /* 0x0000001831187209 */ /* 0x000fe40007810000 */
[----:B------:R-:W-:Y:S02]  /*7ba0*/  ISETP.LT.OR P3, PT, R82, 0x12, P3 ;  /* 0x000000125200780c */ /* 0x000fe40001f61670 */
[----:B------:R-:W-:Y:S02]  /*7bb0*/  FMNMX.FTZ R24, R54, R24, !PT ;  /* 0x0000001836187209 */ /* 0x000fe40007810000 */
[----:B------:R-:W-:-:S02]  /*7bc0*/  ISETP.LT.OR P4, PT, R82, 0x19, P4 ;  /* 0x000000195200780c */ /* 0x000fc40002781670 */
[----:B------:R-:W-:Y:S02]  /*7bd0*/  FMNMX.FTZ R24, R55, R24, !PT ;  /* 0x0000001837187209 */ /* 0x000fe40007810000 */
[----:B------:R-:W-:Y:S02]  /*7be0*/  ISETP.LT.OR P5, PT, R82, 0x1a, P5 ;  /* 0x0000001a5200780c */ /* 0x000fe40002fa1670 */
[----:B------:R-:W-:Y:S02]  /*7bf0*/  FMNMX.FTZ R24, R58, R24, !PT ;  /* 0x000000183a187209 */ /* 0x000fe40007810000 */
[----:B------:R-:W-:Y:S02]  /*7c00*/  LOP3.LUT R16, R16, 0xfffffffd, RZ, 0xc0, !PT ;  /* 0xfffffffd10107812 */ /* 0x000fe400078ec0ff */
[----:B------:R-:W-:Y:S02]  /*7c10*/  FSEL R13, R13, -INF , !P6 ;  /* 0xff8000000d0d7808 */ /* 0x000fe40007000000 */
        /* <DEDUP_REMOVED lines=9> */
[----:B------:R-:W-:Y:S02]  /*7cb0*/  FMNMX.FTZ R24, R59, R24, !PT ;  /* 0x000000183b187209 */ /* 0x000fe40007810000 */
[----:B------:R-:W-:Y:S02]  /*7cc0*/  @P0 LOP3.LUT R16, R16, 0x2, RZ, 0xfc, !PT ;  /* 0x0000000210100812 */ /* 0x000fe400078efcff */
[----:B------:R-:W-:Y:S02]  /*7cd0*/  ISETP.GT.AND P0, PT, R81, 0x78, P1 ;  /* 0x000000785100780c */ /* 0x000fe40000f04270 */
[----:B------:R-:W-:-:S02]  /*7ce0*/  ISETP.LT.OR P6, PT, R82, 0x21, P6 ;  /* 0x000000215200780c */ /* 0x000fc400037c1670 */
[C---:B------:R-:W-:Y:S02]  /*7cf0*/  ISETP.LT.OR P2, PT, R82.reuse, 0x22, P2 ;  /* 0x000000225200780c */ /* 0x040fe40001741670 */
[C---:B------:R-:W-:Y:S02]  /*7d00*/  ISETP.LT.OR P3, PT, R82.reuse, 0x29, P3 ;  /* 0x000000295200780c */ /* 0x040fe40001f61670 */
[C---:B------:R-:W-:Y:S02]  /*7d10*/  ISETP.LT.OR P4, PT, R82.reuse, 0x2a, P4 ;  /* 0x0000002a5200780c */ /* 0x040fe40002781670 */
[----:B------:R-:W-:Y:S02]  /*7d20*/  ISETP.LT.OR P5, PT, R82, 0x31, P5 ;  /* 0x000000315200780c */ /* 0x000fe40002fa1670 */
[----:B------:R-:W-:Y:S02]  /*7d30*/  FMNMX.FTZ R24, R62, R24, !PT ;  /* 0x000000183e187209 */ /* 0x000fe40007810000 */
[----:B------:R-:W-:-:S02]  /*7d40*/  FSEL R30, R30, -INF , !P6 ;  /* 0xff8000001e1e7808 */ /* 0x000fc40007000000 */
[----:B------:R-:W-:Y:S02]  /*7d50*/  FSEL R31, R31, -INF , !P2 ;  /* 0xff8000001f1f7808 */ /* 0x000fe40005000000 */
[----:B------:R-:W-:Y:S02]  /*7d60*/  FSEL R34, R34, -INF , !P3 ;  /* 0xff80000022227808 */ /* 0x000fe40005800000 */
[----:B------:R-:W-:Y:S02]  /*7d70*/  FSEL R35, R35, -INF , !P4 ;  /* 0xff80000023237808 */ /* 0x000fe40006000000 */
[----:B------:R-:W-:Y:S02]  /*7d80*/  FSEL R38, R38, -INF , !P5 ;  /* 0xff80000026267808 */ /* 0x000fe40006800000 */
[----:B------:R-:W-:Y:S02]  /*7d90*/  FMNMX.FTZ R24, R63, R24, !PT ;  /* 0x000000183f187209 */ /* 0x000fe40007810000 */
[----:B------:R-:W-:-:S02]  /*7da0*/  ISETP.GT.AND P6, PT, R81, 0x31, P1 ;  /* 0x000000315100780c */ /* 0x000fc40000fc4270 */
[C---:B------:R-:W-:Y:S02]  /*7db0*/  ISETP.GT.AND P2, PT, R81.reuse, 0x38, P1 ;  /* 0x000000385100780c */ /* 0x040fe40000f44270 */
[C---:B------:R-:W-:Y:S02]  /*7dc0*/  ISETP.GT.AND P3, PT, R81.reuse, 0x39, P1 ;  /* 0x000000395100780c */ /* 0x040fe40000f64270 */
[C---:B------:R-:W-:Y:S02]  /*7dd0*/  ISETP.GT.AND P4, PT, R81.reuse, 0x40, P1 ;  /* 0x000000405100780c */ /* 0x040fe40000f84270 */
[----:B------:R-:W-:Y:S02]  /*7de0*/  ISETP.GT.AND P5, PT, R81, 0x41, P1 ;  /* 0x000000415100780c */ /* 0x000fe40000fa4270 */
[----:B------:R-:W-:Y:S02]  /*7df0*/  LOP3.LUT R16, R16, 0xfffffff7, RZ, 0xc0, !PT ;  /* 0xfffffff710107812 */ /* 0x000fe400078ec0ff */
[----:B------:R-:W-:-:S02]  /*7e00*/  FMNMX.FTZ R24, R66, R24, !PT ;  /* 0x0000001842187209 */ /* 0x000fc40007810000 */
[C---:B------:R-:W-:Y:S02]  /*7e10*/  ISETP.LT.OR P6, PT, R82.reuse, 0x32, P6 ;  /* 0x000000325200780c */ /* 0x040fe400037c1670 */
[C---:B------:R-:W-:Y:S02]  /*7e20*/  ISETP.LT.OR P2, PT, R82.reuse, 0x39, P2 ;  /* 0x000000395200780c */ /* 0x040fe40001741670 */
[C---:B------:R-:W-:Y:S02]  /*7e30*/  ISETP.LT.OR P3, PT, R82.reuse, 0x3a, P3 ;  /* 0x0000003a5200780c */ /* 0x040fe40001f61670 */
[C---:B------:R-:W-:Y:S02]  /*7e40*/  ISETP.LT.OR P4, PT, R82.reuse, 0x41, P4 ;  /* 0x000000415200780c */ /* 0x040fe40002781670 */
[----:B------:R-:W-:Y:S02]  /*7e50*/  ISETP.LT.OR P5, PT, R82, 0x42, P5 ;  /* 0x000000425200780c */ /* 0x000fe40002fa1670 */
[----:B------:R-:W-:-:S02]  /*7e60*/  @P0 LOP3.LUT R16, R16, 0x8, RZ, 0xfc, !PT ;  /* 0x0000000810100812 */ /* 0x000fc400078efcff */
[----:B------:R-:W-:Y:S02]  /*7e70*/  ISETP.GT.AND P0, PT, R81, RZ, P1 ;  /* 0x000000ff5100720c */ /* 0x000fe40000f04270 */
[----:B------:R-:W-:Y:S02]  /*7e80*/  FMNMX.FTZ R24, R67, R24, !PT ;  /* 0x0000001843187209 */ /* 0x000fe40007810000 */
[----:B------:R-:W-:Y:S02]  /*7e90*/  FSEL R39, R39, -INF , !P6 ;  /* 0xff80000027277808 */ /* 0x000fe40007000000 */
[----:B------:R-:W-:Y:S02]  /*7ea0*/  FSEL R42, R42, -INF , !P2 ;  /* 0xff8000002a2a7808 */ /* 0x000fe40005000000 */
[----:B------:R-:W-:Y:S02]  /*7eb0*/  FSEL R43, R43, -INF , !P3 ;  /* 0xff8000002b2b7808 */ /* 0x000fe40005800000 */
[----:B------:R-:W-:-:S02]  /*7ec0*/  FSEL R46, R46, -INF , !P4 ;  /* 0xff8000002e2e7808 */ /* 0x000fc40006000000 */
[----:B------:R-:W-:Y:S02]  /*7ed0*/  FSEL R47, R47, -INF , !P5 ;  /* 0xff8000002f2f7808 */ /* 0x000fe40006800000 */
[C---:B------:R-:W-:Y:S02]  /*7ee0*/  ISETP.GT.AND P6, PT, R81.reuse, 0x48, P1 ;  /* 0x000000485100780c */ /* 0x040fe40000fc4270 */
[C---:B------:R-:W-:Y:S02]  /*7ef0*/  ISETP.GT.AND P2, PT, R81.reuse, 0x49, P1 ;  /* 0x000000495100780c */ /* 0x040fe40000f44270 */
[C---:B------:R-:W-:Y:S02]  /*7f00*/  ISETP.GT.AND P3, PT, R81.reuse, 0x50, P1 ;  /* 0x000000505100780c */ /* 0x040fe40000f64270 */
[C---:B------:R-:W-:Y:S02]  /*7f10*/  ISETP.GT.AND P4, PT, R81.reuse, 0x51, P1 ;  /* 0x000000515100780c */ /* 0x040fe40000f84270 */
[----:B------:R-:W-:-:S02]  /*7f20*/  ISETP.GT.AND P5, PT, R81, 0x58, P1 ;  /* 0x000000585100780c */ /* 0x000fc40000fa4270 */
[----:B------:R-:W-:Y:S02]  /*7f30*/  FMNMX.FTZ R24, R70, R24, !PT ;  /* 0x0000001846187209 */ /* 0x000fe40007810000 */
[C---:B------:R-:W-:Y:S02]  /*7f40*/  ISETP.LT.OR P6, PT, R82.reuse, 0x49, P6 ;  /* 0x000000495200780c */ /* 0x040fe400037c1670 */
[C---:B------:R-:W-:Y:S02]  /*7f50*/  ISETP.LT.OR P2, PT, R82.reuse, 0x4a, P2 ;  /* 0x0000004a5200780c */ /* 0x040fe40001741670 */
[C---:B------:R-:W-:Y:S02]  /*7f60*/  ISETP.LT.OR P3, PT, R82.reuse, 0x51, P3 ;  /* 0x000000515200780c */ /* 0x040fe40001f61670 */
[C---:B------:R-:W-:Y:S02]  /*7f70*/  ISETP.LT.OR P4, PT, R82.reuse, 0x52, P4 ;  /* 0x000000525200780c */ /* 0x040fe40002781670 */
[----:B------:R-:W-:-:S02]  /*7f80*/  ISETP.LT.OR P5, PT, R82, 0x59, P5 ;  /* 0x000000595200780c */ /* 0x000fc40002fa1670 */
[----:B------:R-:W-:Y:S02]  /*7f90*/  FMNMX.FTZ R24, R71, R24, !PT ;  /* 0x0000001847187209 */ /* 0x000fe40007810000 */
[----:B------:R-:W-:Y:S02]  /*7fa0*/  LOP3.LUT R16, R16, 0xffffff7f, RZ, 0xc0, !PT ;  /* 0xffffff7f10107812 */ /* 0x000fe400078ec0ff */
        /* <DEDUP_REMOVED lines=11> */
[----:B------:R-:W-:Y:S02]  /*8060*/  FMNMX.FTZ R24, R76, R24, !PT ;  /* 0x000000184c187209 */ /* 0x000fe40007810000 */
[----:B------:R-:W-:Y:S02]  /*8070*/  @P0 LOP3.LUT R16, R16, 0x80, RZ, 0xfc, !PT ;  /* 0x0000008010100812 */ /* 0x000fe400078efcff */
[----:B------:R-:W-:Y:S02]  /*8080*/  FMNMX.FTZ R24, R75, R24, !PT ;  /* 0x000000184b187209 */ /* 0x000fe40007810000 */
[C---:B------:R-:W-:Y:S02]  /*8090*/  LOP3.LUT P0, RZ, R16.reuse, 0x40000000, RZ, 0xc0, !PT ;  /* 0x4000000010ff7812 */ /* 0x040fe4000780c0ff */
[----:B------:R-:W-:Y:S01]  /*80a0*/  LOP3.LUT R16, R16, 0xffffffdf, RZ, 0xc0, !PT ;  /* 0xffffffdf10107812 */ /* 0x000fe200078ec0ff */
[----:B------:R-:W0:Y:S01]  /*80b0*/  SHFL.BFLY PT, R25, R24, 0x2, 0x1f ;  /* 0x0c401f0018197f89 */ /* 0x000e2200000e0000 */
[----:B------:R-:W-:-:S02]  /*80c0*/  ISETP.LT.OR P0, PT, R82, 0x5a, P0 ;  /* 0x0000005a5200780c */ /* 0x000fc40000701670 */
[----:B------:R-:W-:Y:S02]  /*80d0*/  @P1 LOP3.LUT R16, R16, 0x20, RZ, 0xfc, !PT ;  /* 0x0000002010101812 */ /* 0x000fe400078efcff */
[----:B------:R-:W-:Y:S02]  /*80e0*/  ISETP.LT.OR P6, PT, R82, 0x71, P6 ;  /* 0x000000715200780c */ /* 0x000fe400037c1670 */
[C---:B------:R-:W-:Y:S02]  /*80f0*/  LOP3.LUT P1, RZ, R16.reuse, 0x2, RZ, 0xc0, !PT ;  /* 0x0000000210ff7812 */ /* 0x040fe4000782c0ff */
[----:B------:R-:W-:Y:S02]  /*8100*/  LOP3.LUT R16, R16, 0xfffffeff, RZ, 0xc0, !PT ;  /* 0xfffffeff10107812 */ /* 0x000fe400078ec0ff */
[----:B------:R-:W-:-:S03]  /*8110*/  ISETP.LT.OR P1, PT, R82, 0x72, P1 ;  /* 0x000000725200780c */ /* 0x000fc60000f21670 */
[----:B------:R-:W-:Y:S02]  /*8120*/  @P0 LOP3.LUT R16, R16, 0x100, RZ, 0xfc, !PT ;  /* 0x0000010010100812 */ /* 0x000fe400078efcff */
[----:B------:R-:W-:Y:S02]  /*8130*/  ISETP.LT.OR P0, PT, R82, 0x61, P2 ;  /* 0x000000615200780c */ /* 0x000fe40001701670 */
[C---:B------:R-:W-:Y:S02]  /*8140*/  LOP3.LUT P2, RZ, R16.reuse, 0x8, RZ, 0xc0, !PT ;  /* 0x0000000810ff7812 */ /* 0x040fe4000784c0ff */
[----:B------:R-:W-:Y:S02]  /*8150*/  LOP3.LUT R16, R16, 0xffffffbf, RZ, 0xc0, !PT ;  /* 0xffffffbf10107812 */ /* 0x000fe400078ec0ff */
[----:B------:R-:W-:Y:S02]  /*8160*/  ISETP.LT.OR P2, PT, R82, 0x79, P2 ;  /* 0x000000795200780c */ /* 0x000fe40001741670 */
[----:B0-----:R-:W-:-:S02]  /*8170*/  FMNMX.FTZ R24, R24, R25, !PT ;  /* 0x0000001918187209 */ /* 0x001fc40007810000 */
[----:B------:R-:W-:Y:S02]  /*8180*/  FSEL R73, R73, -INF , !P1 ;  /* 0xff80000049497808 */ /* 0x000fe40004800000 */
[----:B------:R-:W-:Y:S01]  /*8190*/  FSEL R77, R77, -INF , !P2 ;  /* 0xff8000004d4d7808 */ /* 0x000fe20005000000 */
[----:B------:R-:W0:Y:S01]  /*81a0*/  SHFL.BFLY PT, R25, R24, 0x1, 0x1f ;  /* 0x0c201f0018197f89 */ /* 0x000e2200000e0000 */
[----:B------:R-:W-:Y:S02]  /*81b0*/  @P0 LOP3.LUT R16, R16, 0x40, RZ, 0xfc, !PT ;  /* 0x0000004010100812 */ /* 0x000fe400078efcff */
[----:B------:R-:W-:Y:S02]  /*81c0*/  ISETP.LT.OR P0, PT, R82, 0x62, P3 ;  /* 0x000000625200780c */ /* 0x000fe40001f01670 */
[C---:B------:R-:W-:Y:S02]  /*81d0*/  LOP3.LUT P3, RZ, R16.reuse, 0x80, RZ, 0xc0, !PT ;  /* 0x0000008010ff7812 */ /* 0x040fe4000786c0ff */
[----:B------:R-:W-:-:S02]  /*81e0*/  LOP3.LUT R16, R16, 0xffffffef, RZ, 0xc0, !PT ;  /* 0xffffffef10107812 */ /* 0x000fc400078ec0ff */
[----:B------:R-:W-:-:S04]  /*81f0*/  ISETP.LT.OR P3, PT, R82, 0x1, P3 ;  /* 0x000000015200780c */ /* 0x000fc80001f61670 */
[----:B------:R-:W-:-:S03]  /*8200*/  FSEL R8, R8, -INF , !P3 ;  /* 0xff80000008087808 */ /* 0x000fc60005800000 */
[----:B------:R-:W-:Y:S02]  /*8210*/  @P0 LOP3.LUT R16, R16, 0x10, RZ, 0xfc, !PT ;  /* 0x0000001010100812 */ /* 0x000fe400078efcff */
[----:B------:R-:W-:Y:S02]  /*8220*/  ISETP.LT.OR P0, PT, R82, 0x69, P4 ;  /* 0x000000695200780c */ /* 0x000fe40002701670 */
[C---:B------:R-:W-:Y:S02]  /*8230*/  LOP3.LUT P4, RZ, R16.reuse, 0x20, RZ, 0xc0, !PT ;  /* 0x0000002010ff7812 */ /* 0x040fe4000788c0ff */
[----:B------:R-:W-:Y:S02]  /*8240*/  LOP3.LUT R16, R16, 0xfffffffb, RZ, 0xc0, !PT ;  /* 0xfffffffb10107812 */ /* 0x000fe400078ec0ff */
[----:B0-----:R-:W-:Y:S02]  /*8250*/  FMNMX.FTZ R24, R24, R25, !PT ;  /* 0x0000001918187209 */ /* 0x001fe40007810000 */
[----:B------:R-:W-:-:S03]  /*8260*/  ISETP.LT.OR P4, PT, R82, 0x7a, P4 ;  /* 0x0000007a5200780c */ /* 0x000fc60002781670 */
[----:B------:R-:W-:Y:S01]  /*8270*/  FMUL.FTZ R50, R24, UR33 ;  /* 0x0000002118327c20 */ /* 0x000fe20008410000 */
[----:B------:R-:W-:Y:S02]  /*8280*/  FSEL R78, R78, -INF , !P4 ;  /* 0xff8000004e4e7808 */ /* 0x000fe40006000000 */
[----:B------:R-:W-:Y:S02]  /*8290*/  @P0 LOP3.LUT R16, R16, 0x4, RZ, 0xfc, !PT ;  /* 0x0000000410100812 */ /* 0x000fe400078efcff */
[----:B------:R-:W-:Y:S02]  /*82a0*/  ISETP.LT.OR P0, PT, R82, 0x6a, P5 ;  /* 0x0000006a5200780c */ /* 0x000fe40002f01670 */
[----:B------:R-:W-:Y:S02]  /*82b0*/  FSETP.NEU.FTZ.AND P5, PT, R24, -INF , PT ;  /* 0xff8000001800780b */ /* 0x000fe40003fbd000 */
[----:B------:R-:W-:Y:S02]  /*82c0*/  LOP3.LUT R16, R16, 0xefffffff, RZ, 0xc0, !PT ;  /* 0xefffffff10107812 */ /* 0x000fe400078ec0ff */
[----:B------:R-:W-:-:S02]  /*82d0*/  FSEL R25, R24, RZ, P5 ;  /* 0x000000ff18197208 */ /* 0x000fc40002800000 */
[----:B------:R-:W-:-:S03]  /*82e0*/  FSEL R50, R50, RZ, P5 ;  /* 0x000000ff32327208 */ /* 0x000fc60002800000 */
[----:B------:R-:W-:Y:S01]  /*82f0*/  FADD.FTZ R4, -R25, R4 ;  /* 0x0000000419047221 */ /* 0x000fe20000010100 */
[----:B------:R-:W-:Y:S01]  /*8300*/  FMNMX.FTZ R25, R8, R5, !PT ;  /* 0x0000000508197209 */ /* 0x000fe20007810000 */
[--C-:B------:R-:W-:Y:S01]  /*8310*/  FFMA.FTZ R6, R6, UR33, -R50.reuse ;  /* 0x0000002106067c23 */ /* 0x100fe20008010832 */
[----:B------:R-:W-:Y:S01]  /*8320*/  @P0 LOP3.LUT R16, R16, 0x10000000, RZ, 0xfc, !PT ;  /* 0x1000000010100812 */ /* 0x000fe200078efcff */
[--C-:B------:R-:W-:Y:S01]  /*8330*/  FFMA.FTZ R7, R7, UR33, -R50.reuse ;  /* 0x0000002107077c23 */ /* 0x100fe20008010832 */
[----:B------:R-:W-:Y:S01]  /*8340*/  FMNMX.FTZ R25, R9, R25, !PT ;  /* 0x0000001909197209 */ /* 0x000fe20007810000 */
[--C-:B------:R-:W-:Y:S01]  /*8350*/  FFMA.FTZ R10, R10, UR33, -R50.reuse ;  /* 0x000000210a0a7c23 */ /* 0x100fe20008010832 */
[----:B------:R-:W-:Y:S01]  /*8360*/  LOP3.LUT R16, R16, 0xdfffffff, RZ, 0xc0, !PT ;  /* 0xdfffffff10107812 */ /* 0x000fe200078ec0ff */
[--C-:B------:R-:W-:Y:S01]  /*8370*/  FFMA.FTZ R11, R11, UR33, -R50.reuse ;  /* 0x000000210b0b7c23 */ /* 0x100fe20008010832 */
[----:B------:R-:W-:Y:S01]  /*8380*/  FMNMX.FTZ R25, R12, R25, !PT ;  /* 0x000000190c197209 */ /* 0x000fe20007810000 */
[--C-:B------:R-:W-:Y:S01]  /*8390*/  FFMA.FTZ R14, R14, UR33, -R50.reuse ;  /* 0x000000210e0e7c23 */ /* 0x100fe20008010832 */
[----:B------:R-:W-:Y:S01]  /*83a0*/  @P6 LOP3.LUT R16, R16, 0x20000000, RZ, 0xfc, !PT ;  /* 0x2000000010106812 */ /* 0x000fe200078efcff */
[--C-:B------:R-:W-:Y:S01]  /*83b0*/  FFMA.FTZ R15, R15, UR33, -R50.reuse ;  /* 0x000000210f0f7c23 */ /* 0x100fe20008010832 */
[----:B------:R-:W-:Y:S01]  /*83c0*/  FMNMX.FTZ R25, R13, R25, !PT ;  /* 0x000000190d197209 */ /* 0x000fe20007810000 */
[--C-:B------:R-:W-:Y:S01]  /*83d0*/  FFMA.FTZ R51, R51, UR33, -R50.reuse ;  /* 0x0000002133337c23 */ /* 0x100fe20008010832 */
[----:B------:R-:W-:Y:S01]  /*83e0*/  LOP3.LUT P6, RZ, R16, 0x100, RZ, 0xc0, !PT ;  /* 0x0000010010ff7812 */ /* 0x000fe200078cc0ff */
[--C-:B------:R-:W-:Y:S01]  /*83f0*/  FFMA.FTZ R83, R83, UR33, -R50.reuse ;  /* 0x0000002153537c23 */ /* 0x100fe20008010832 */
[----:B------:R-:W-:Y:S01]  /*8400*/  FMNMX.FTZ R25, R20, R25, !PT ;  /* 0x0000001914197209 */ /* 0x000fe20007810000 */
[--C-:B------:R-:W-:Y:S01]  /*8410*/  FFMA.FTZ R28, R28, UR33, -R50.reuse ;  /* 0x000000211c1c7c23 */ /* 0x100fe20008010832 */
[----:B------:R-:W-:Y:S01]  /*8420*/  LOP3.LUT P0, RZ, R16, 0x40, RZ, 0xc0, !PT ;  /* 0x0000004010ff7812 */ /* 0x000fe2000780c0ff */
        /* <DEDUP_REMOVED lines=43> */
[----:B------:R-:W-:Y:S01]  /*86e0*/  FFMA.FTZ R50, R75, UR33, -R50 ;  /* 0x000000214b327c23 */ /* 0x000fe20008010832 */
[----:B------:R-:W-:Y:S01]  /*86f0*/  FMUL.FTZ R75, R4, UR33 ;  /* 0x00000021044b7c20 */ /* 0x000fe20008410000 */
[----:B------:R-:W-:Y:S01]  /*8700*/  FMNMX.FTZ R25, R46, R25, !PT ;  /* 0x000000192e197209 */ /* 0x000fe20007810000 */
[----:B------:R-:W-:Y:S01]  /*8710*/  MUFU.EX2 R6, R6 ;  /* 0x0000000600067308 */ /* 0x000fe20000000800 */
[----:B------:R-:W-:-:S02]  /*8720*/  LOP3.LUT P0, RZ, R16, 0x8000000, RZ, 0xc0, !PT ;  /* 0x0800000010ff7812 */ /* 0x000fc4000780c0ff */
        /* <DEDUP_REMOVED lines=33> */
[----:B------:R-:W-:-:S03]  /*8940*/  FSETP.NEU.FTZ.AND P1, PT, R25, -INF , PT ;  /* 0xff8000001900780b */ /* 0x000fc60003f3d000 */
[----:B------:R-:W-:Y:S01]  /*8950*/  MUFU.EX2 R41, R41 ;  /* 0x0000002900297308 */ /* 0x000fe20000000800 */
[----:B------:R-:W-:-:S05]  /*8960*/  FSEL R74, R25, RZ, P1 ;  /* 0x000000ff194a7208 */ /* 0x000fca0000800000 */
[----:B------:R-:W-:Y:S01]  /*8970*/  FADD.FTZ R5, -R74, R5 ;  /* 0x000000054a057221 */ /* 0x000fe20000010100 */
[----:B------:R-:W-:Y:S01]  /*8980*/  FMUL.FTZ R74, R25, UR33 ;  /* 0x00000021194a7c20 */ /* 0x000fe20008410000 */
[----:B------:R-:W-:Y:S02]  /*8990*/  MUFU.EX2 R44, R44 ;  /* 0x0000002c002c7308 */ /* 0x000fe40000000800 */
[----:B------:R-:W-:Y:S02]  /*89a0*/  FMUL.FTZ R5, R5, UR33 ;  /* 0x0000002105057c20 */ /* 0x000fe40008410000 */
[----:B------:R-:W-:-:S04]  /*89b0*/  FSEL R4, R74, RZ, P1 ;  /* 0x000000ff4a047208 */ /* 0x000fc80000800000 */
        /* <DEDUP_REMOVED lines=34> */
[----:B0-----:R-:W-:-:S04]  /*8be0*/  FFMA.FTZ R2, R74, R2, R6 ;  /* 0x000000024a027223 */ /* 0x001fc80000010006 */
[----:B------:R-:W-:-:S03]  /*8bf0*/  FADD.FTZ R2, R7, R2 ;  /* 0x0000000207027221 */ /* 0x000fc60000010000 */
[----:B------:R-:W-:Y:S08]  /*8c00*/  MUFU.EX2 R4, R12 ;  /* 0x0000000c00047308 */ /* 0x000ff00000000800 */
[----:B------:R-:W0:Y:S08]  /*8c10*/  MUFU.EX2 R12, R5 ;  /* 0x00000005000c7308 */ /* 0x000e300000000800 */
[----:B------:R-:W1:Y:S08]  /*8c20*/  MUFU.EX2 R9, R9 ;  /* 0x0000000900097308 */ /* 0x000e700000000800 */
[----:B------:R-:W2:Y:S01]  /*8c30*/  MUFU.EX2 R79, R13 ;  /* 0x0000000d004f7308 */ /* 0x000ea20000000800 */
[----:B0-----:R-:W-:-:S07]  /*8c40*/  FFMA.FTZ R0, R12, R0, R75 ;  /* 0x000000000c007223 */ /* 0x001fce000001004b */
[----:B------:R-:W0:Y:S01]  /*8c50*/  MUFU.EX2 R20, R20 ;  /* 0x0000001400147308 */ /* 0x000e220000000800 */
[----:B-1----:R-:W-:Y:S01]  /*8c60*/  FADD.FTZ R5, R9, R0 ;  /* 0x0000000009057221 */ /* 0x002fe20000010000 */
        /* <DEDUP_REMOVED lines=104> */
.L_x_11119:
[----:B------:R-:W-:Y:S01]  /*92f0*/  ULEA UR6, UR61, UR41, 0x3 ;  /* 0x000000293d067291 */ /* 0x000fe2000f8e183f */
[----:B------:R-:W-:Y:S01]  /*9300*/  F2FP.BF16.F32.PACK_AB R10, R11, R10 ;  /* 0x0000000a0b0a723e */ /* 0x000fe200000010ff */
[----:B------:R-:W-:Y:S01]  /*9310*/  UMOV UR28, UR50 ;  /* 0x00000032001c7c82 */ /* 0x000fe20008000000 */
[----:B------:R-:W-:Y:S01]  /*9320*/  F2FP.BF16.F32.PACK_AB R8, R7, R6 ;  /* 0x000000060708723e */ /* 0x000fe200000010ff */
[----:B------:R-:W-:Y:S01]  /*9330*/  UIADD3 UR6, UR6, 0x2d860, URZ ;  /* 0x0002d86006067890 */ /* 0x000fe2000fffe03f */
[----:B------:R-:W-:Y:S01]  /*9340*/  F2FP.BF16.F32.PACK_AB R9, R9, R75 ;  /* 0x0000004b0909723e */ /* 0x000fe200000010ff */
[----:B------:R-:W-:Y:S01]  /*9350*/  UMOV UR61, UR49 ;  /* 0x00000031003d7c82 */ /* 0x000fe20008000000 */
[----:B------:R-:W-:Y:S01]  /*9360*/  F2FP.BF16.F32.PACK_AB R11, R79, R4 ;  /* 0x000000044f0b723e */ /* 0x000fe200000010ff */
[----:B------:R-:W-:Y:S01]  /*9370*/  UPRMT UR6, UR42, 0x654, UR6 ;  /* 0x000006542a067896 */ /* 0x000fe20008000006 */
        /* <DEDUP_REMOVED lines=21> */
[----:B------:R-:W-:Y:S01]  /*94d0*/  STSM.16.M88.4 [R22], R28 ;  /* 0x0000001c16007844 */ /* 0x000fe20000000200 */
[----:B------:R-:W-:Y:S01]  /*94e0*/  F2FP.BF16.F32.PACK_AB R38, R41, R40 ;  /* 0x000000282926723e */ /* 0x000fe200000010ff */
[-C--:B------:R-:W-:Y:S01]  /*94f0*/  FMUL.FTZ R101, R101, R74.reuse ;  /* 0x0000004a65657220 */ /* 0x080fe20000410000 */
[----:B------:R-:W-:Y:S01]  /*9500*/  F2FP.BF16.F32.PACK_AB R39, R43, R39 ;  /* 0x000000272b27723e */ /* 0x000fe200000010ff */
[----:B------:R-:W-:Y:S01]  /*9510*/  FMUL.FTZ R104, R104, R74 ;  /* 0x0000004a68687220 */ /* 0x000fe20000410000 */
[----:B------:R-:W-:Y:S01]  /*9520*/  F2FP.BF16.F32.PACK_AB R45, R35, R46 ;  /* 0x0000002e232d723e */ /* 0x000fe200000010ff */
[----:B------:R-:W-:Y:S01]  /*9530*/  FMUL.FTZ R105, R105, R74 ;  /* 0x0000004a69697220 */ /* 0x000fe20000410000 */
[----:B------:R-:W-:Y:S01]  /*9540*/  F2FP.BF16.F32.PACK_AB R46, R49, R48 ;  /* 0x00000030312e723e */ /* 0x000fe200000010ff */
[----:B------:R-:W-:Y:S01]  /*9550*/  STSM.16.M88.4 [R19], R36 ;  /* 0x0000002413007844 */ /* 0x000fe20000000200 */
[----:B------:R-:W-:Y:S01]  /*9560*/  F2FP.BF16.F32.PACK_AB R47, R53, R47 ;  /* 0x0000002f352f723e */ /* 0x000fe200000010ff */
[----:B------:R-:W-:Y:S01]  /*9570*/  FMUL.FTZ R108, R108, R74 ;  /* 0x0000004a6c6c7220 */ /* 0x000fe20000410000 */
[----:B------:R-:W-:Y:S01]  /*9580*/  F2FP.BF16.F32.PACK_AB R58, R59, R58 ;  /* 0x0000003a3b3a723e */ /* 0x000fe200000010ff */
[----:B------:R-:W-:Y:S01]  /*9590*/  FMUL.FTZ R109, R109, R74 ;  /* 0x0000004a6d6d7220 */ /* 0x000fe20000410000 */
[----:B------:R-:W-:Y:S01]  /*95a0*/  F2FP.BF16.F32.PACK_AB R56, R55, R54 ;  /* 0x000000363738723e */ /* 0x000fe200000010ff */
[----:B------:R-:W-:Y:S01]  /*95b0*/  STSM.16.M88.4 [R18+0x27800], R44 ;  /* 0x0278002c12007844 */ /* 0x000fe20000000200 */
[----:B------:R-:W-:Y:S01]  /*95c0*/  F2FP.BF16.F32.PACK_AB R57, R57, R34 ;  /* 0x000000223939723e */ /* 0x000fe200000010ff */
[----:B------:R-:W-:Y:S01]  /*95d0*/  FMUL.FTZ R112, R112, R74 ;  /* 0x0000004a70707220 */ /* 0x000fe20000410000 */
[----:B------:R-:W-:Y:S01]  /*95e0*/  F2FP.BF16.F32.PACK_AB R59, R61, R60 ;  /* 0x0000003c3d3b723e */ /* 0x000fe200000010ff */
[----:B------:R-:W-:Y:S01]  /*95f0*/  FMUL.FTZ R113, R113, R74 ;  /* 0x0000004a71717220 */ /* 0x000fe20000410000 */
[----:B0-----:R-:W-:Y:S01]  /*9600*/  F2FP.BF16.F32.PACK_AB R4, R63, R62 ;  /* 0x0000003e3f04723e */ /* 0x001fe200000010ff */
        /* <DEDUP_REMOVED lines=19> */
[-C--:B------:R-:W-:Y:S01]  /*9740*/  FMUL.FTZ R132, R132, R74.reuse ;  /* 0x0000004a84847220 */ /* 0x080fe20000410000 */
[----:B------:R-:W-:Y:S01]  /*9750*/  FMUL.FTZ R133, R133, R74 ;  /* 0x0000004a85857220 */ /* 0x000fe20000410000 */
        /* <DEDUP_REMOVED lines=35> */
[----:B------:R-:W-:-:S07]  /*9990*/  IMAD.MOV.U32 R6, RZ, RZ, R3 ;  /* 0x000000ffff067224 */ /* 0x000fce00078e0003 */
.L_x_11101:
        /* <DEDUP_REMOVED lines=24> */
.L_x_11122:
[----:B------:R-:W-:Y:S02]  /*9b20*/  ULDC UR15, c[0x0][0x9e4] ;  /* 0x00027900000f7ab9 */ /* 0x000fe40000000800 */
[----:B------:R-:W-:-:S11]  /*9b30*/  UISETP.NE.AND UP0, UPT, UR15, 0x1, UPT ;  /* 0x000000010f00788c */ /* 0x000fd6000bf05270 */
[----:B------:R-:W-:Y:S02]  /*9b40*/  @UP0 ULDC.64 UR6, c[0x0][0x9e8] ;  /* 0x00027a0000060ab9 */ /* 0x000fe40000000a00 */
[----:B------:R-:W-:-:S04]  /*9b50*/  UIMAD.WIDE.U32 UR10, UR14, UR6, URZ ;  /* 0x000000060e0a72a5 */ /* 0x000fc8000f8e003f */
[----:B------:R-:W-:-:S12]  /*9b60*/  @UP0 USHF.R.U32.HI UR14, URZ, UR7, UR11 ;  /* 0x000000073f0e0299 */ /* 0x000fd8000801160b */
.L_x_11123:
[----:B------:R-:W-:-:S04]  /*9b70*/  UIMAD UR14, UR14, UR15, URZ ;  /* 0x0000000f0e0e72a4 */ /* 0x000fc8000f8e023f */
[----:B------:R-:W-:-:S04]  /*9b80*/  UISETP.LT.AND UP0, UPT, UR35, UR14, UPT ;  /* 0x0000000e2300728c */ /* 0x000fc8000bf01270 */
[----:B------:R-:W-:-:S12]  /*9b90*/  USEL UR35, UR35, UR14, !UP0 ;  /* 0x0000000e23237287 */ /* 0x000fd8000c000000 */
.L_x_11121:
        /* <DEDUP_REMOVED lines=13> */
[----:B------:R-:W-:Y:S01]  /*9c70*/  ULDC UR34, c[0x0][0x9d8] ;  /* 0x0002760000227ab9 */ /* 0x000fe20000000800 */
[----:B------:R-:W-:-:S05]  /*9c80*/  ULDC UR33, c[0x0][0x988] ;  /* 0x0002620000217ab9 */ /* 0x000fca0000000800 */
.L_x_11135:
[----:B------:R-:W-:Y:S01]  /*9c90*/  ISETP.NE.AND P2, PT, RZ, UR46, PT ;  /* 0x0000002eff007c0c */ /* 0x000fe2000bf45270 */
[----:B------:R-:W-:-:S04]  /*9ca0*/  UISETP.NE.AND UP0, UPT, UR55, 0x1, UPT ;  /* 0x000000013700788c */ /* 0x000fc8000bf05270 */
[----:B------:R-:W-:-:S04]  /*9cb0*/  USEL UR50, URZ, 0x1, UP0 ;  /* 0x000000013f327887 */ /* 0x000fc80008000000 */
[----:B------:R-:W-:-:S04]  /*9cc0*/  ULOP3.LUT UR50, UR28, UR50, URZ, 0x3c, !UPT ;  /* 0x000000321c327292 */ /* 0x000fc8000f8e3c3f */
[----:B------:R-:W-:Y:S08]  /*9cd0*/  @P2 BRA `(.L_x_11125) ;  /* 0x0000000000382947 */ /* 0x000ff00003800000 */
[----:B------:R-:W-:Y:S05]  /*9ce0*/  @!P0 BRA `(.L_x_11126) ;  /* 0x0000000000048947 */ /* 0x000fea0003800000 */
[----:B------:R-:W-:Y:S01]  /*9cf0*/  BPT.TRAP 0x1 ;  /* 0x000000040000795c */ /* 0x000fe20000300000 */
.L_x_11126:
        /* <DEDUP_REMOVED lines=9> */
.L_x_11127:
[----:B-1----:R-:W-:Y:S05]  /*9d90*/  @P1 BRA `(.L_x_11125) ;  /* 0x0000000000081947 */ /* 0x002fea0003800000 */
[----:B------:R-:W1:Y:S02]  /*9da0*/  SYNCS.PHASECHK.TRANS64.TRYWAIT P1, [UR6+0x2d830], R6 ;  /* 0x02d83006ff0075a7 */ /* 0x000e640008020146 */
[----:B-1----:R-:W-:Y:S05]  /*9db0*/  @!P1 BRA `(.L_x_11128) ;  /* 0x000000fc00489947 */ /* 0x002fea0003800000 */
.L_x_11125:
        /* <DEDUP_REMOVED lines=40> */
.L_x_11130:
[----:B------:R-:W-:Y:S01]  /*a040*/  ULEA UR6, UR55, UR41, 0x3 ;  /* 0x0000002937067291 */ /* 0x000fe2000f8e183f */
[----:B------:R-:W-:-:S05]  /*a050*/  IMAD.U32 R6, RZ, RZ, UR28 ;  /* 0x0000001cff067e24 */ /* 0x000fca000f8e00ff */
[----:B------:R-:W-:-:S04]  /*a060*/  SHF.L.U32 R6, R6, 0x1f, RZ ;  /* 0x0000001f06067819 */ /* 0x000fc800000006ff */
[----:B------:R0:W1:Y:S01]  /*a070*/  SYNCS.PHASECHK.TRANS64.TRYWAIT P1, [UR6+0x2d850], R6 ;  /* 0x02d85006ff0075a7 */ /* 0x0000620008020146 */
[----:B------:R-:W-:Y:S05]  /*a080*/  @!P0 BRA `(.L_x_11131) ;  /* 0x0000000000048947 */ /* 0x000fea0003800000 */
[----:B------:R-:W-:Y:S01]  /*a090*/  BPT.TRAP 0x1 ;  /* 0x000000040000795c */ /* 0x000fe20000300000 */
.L_x_11131:
[----:B-1----:R-:W-:Y:S05]  /*a0a0*/  @P1 BRA `(.L_x_11129) ;  /* 0x0000000000081947 */ /* 0x002fea0003800000 */
[----:B------:R-:W1:Y:S02]  /*a0b0*/  SYNCS.PHASECHK.TRANS64.TRYWAIT P1, [UR6+0x2d850], R6 ;  /* 0x02d85006ff0075a7 */ /* 0x000e640008020146 */
[----:B-1----:R-:W-:Y:S05]  /*a0c0*/  @!P1 BRA `(.L_x_11132) ;  /* 0x000000f8009c9947 */ /* 0x002fea0003800000 */
.L_x_11129:
[----:B------:R-:W-:Y:S01]  /*a0d0*/  UIADD3 UR6, UR41, 0x400, URZ ;  /* 0x0000040029067890 */ /* 0x000fe2000fffe03f */
[----:B------:R-:W-:Y:S01]  /*a0e0*/  WARPGROUP.ARRIVE ;  /* 0x00000000000079c5 */ /* 0x000fe20000000000 */
[----:B------:R-:W-:Y:S01]  /*a0f0*/  UMOV UR29, 0x40000040 ;  /* 0x40000040001d7882 */ /* 0x000fe20000000000 */
[----:B------:R-:W-:Y:S01]  /*a100*/  UMOV UR31, 0x80000020 ;  /* 0x80000020001f7882 */ /* 0x000fe20000000000 */
[----:B------:R-:W-:-:S03]  /*a110*/  USHF.R.U32.HI UR6, URZ, 0x4, UR6 ;  /* 0x000000043f067899 */ /* 0x000fc60008011606 */
[----:B------:R-:W1:Y:S01]  /*a120*/  S2R R8, SR_TID.X ;  /* 0x0000000000087919 */ /* 0x000e620000002100 */
        /* <DEDUP_REMOVED lines=64> */
.L_x_11133:
        /* <DEDUP_REMOVED lines=147> */
[----:B0-----:R-:W-:-:S04]  /*ae60*/  FMNMX.FTZ R25, R9, R25, !PT ;  /* 0x0000001909197209 */ /* 0x001fc80007810000 */
[----:B---3--:R-:W-:-:S03]  /*ae70*/  FMNMX.FTZ R25, R12, R25, !PT ;  /* 0x000000190c197209 */ /* 0x008fc60007810000 */
        /* <DEDUP_REMOVED lines=54> */
[----:B0-----:R-:W-:Y:S01]  /*b1e0*/  FMNMX.FTZ R25, R25, R78, !PT ;  /* 0x0000004e19197209 */ /* 0x001fe20007810000 */
[C---:B------:R-:W-:Y:S01]  /*b1f0*/  FADD.FTZ R78, -R24.reuse, R3 ;  /* 0x00000003184e7221 */ /* 0x040fe20000010100 */
[----:B------:R-:W-:-:S03]  /*b200*/  FMUL.FTZ R3, R24, UR33 ;  /* 0x0000002118037c20 */ /* 0x000fc60008410000 */
[----:B------:R-:W-:Y:S01]  /*b210*/  FADD.FTZ R79, -R25, R5 ;  /* 0x00000005194f7221 */ /* 0x000fe20000010100 */
        /* <DEDUP_REMOVED lines=34> */
[----:B------:R-:W-:Y:S01]  /*b440*/  FMUL.FTZ R79, R79, UR33 ;  /* 0x000000214f4f7c20 */ /* 0x000fe20008410000 */
[----:B------:R-:W-:Y:S02]  /*b450*/  MUFU.EX2 R5, R5 ;  /* 0x0000000500057308 */ /* 0x000fe40000000800 */
        /* <DEDUP_REMOVED lines=34> */
[----:B0-----:R-:W-:-:S07]  /*b680*/  FFMA.FTZ R2, R5, R2, R6 ;  /* 0x0000000205027223 */ /* 0x001fce0000010006 */
[----:B------:R-:W0:Y:S08]  /*b690*/  MUFU.EX2 R65, R8 ;  /* 0x0000000800417308 */ /* 0x000e300000000800 */
        /* <DEDUP_REMOVED lines=127> */
.L_x_11134:
        /* <DEDUP_REMOVED lines=18> */
[----:B------:R-:W-:Y:S01]  /*bfb0*/  SYNCS.ARRIVE.TRANS64.RED.A1T0 RZ, [UR6], RZ ;  /* 0x000000ffffff79a7 */ /* 0x000fe20008100406 */
[----:B------:R-:W-:Y:S01]  /*bfc0*/  F2FP.BF16.F32.PACK_AB R30, R31, R30 ;  /* 0x0000001e1f1e723e */ /* 0x000fe200000010ff */
[----:B------:R0:W-:Y:S01]  /*bfd0*/  STSM.16.M88.4 [R18+0x21800], R8 ;  /* 0x0218000812007844 */ /* 0x0001e20000000200 */
[----:B------:R-:W-:Y:S01]  /*bfe0*/  F2FP.BF16.F32.PACK_AB R29, R43, R42 ;  /* 0x0000002a2b1d723e */ /* 0x000fe200000010ff */
[-C--:B------:R-:W-:Y:S01]  /*bff0*/  FMUL.FTZ R96, R96, R5.reuse ;  /* 0x0000000560607220 */ /* 0x080fe20000410000 */
        /* <DEDUP_REMOVED lines=10> */
[----:B------:R-:W-:Y:S01]  /*c0a0*/  F2FP.BF16.F32.PACK_AB R36, R37, R36 ;  /* 0x000000242524723e */ /* 0x000fe200000010ff */
[-C--:B------:R-:W-:Y:S01]  /*c0b0*/  FMUL.FTZ R104, R104, R5.reuse ;  /* 0x0000000568687220 */ /* 0x080fe20000410000 */
[----:B------:R-:W-:Y:S01]  /*c0c0*/  F2FP.BF16.F32.PACK_AB R37, R59, R58 ;  /* 0x0000003a3b25723e */ /* 0x000fe200000010ff */
[----:B------:R1:W-:Y:S01]  /*c0d0*/  STSM.16.M88.4 [R19], R32 ;  /* 0x0000002013007844 */ /* 0x0003e20000000200 */
[----:B------:R-:W-:Y:S01]  /*c0e0*/  F2FP.BF16.F32.PACK_AB R38, R41, R40 ;  /* 0x000000282926723e */ /* 0x000fe200000010ff */
[----:B------:R-:W-:Y:S01]  /*c0f0*/  FMUL.FTZ R105, R105, R5 ;  /* 0x0000000569697220 */ /* 0x000fe20000410000 */
        /* <DEDUP_REMOVED lines=10> */
[----:B0-----:R-:W-:Y:S01]  /*c1a0*/  F2FP.BF16.F32.PACK_AB R8, R53, R78 ;  /* 0x0000004e3508723e */ /* 0x001fe200000010ff */
        /* <DEDUP_REMOVED lines=56> */
[----:B------:R-:W-:-:S07]  /*c530*/  IMAD.MOV.U32 R6, RZ, RZ, R4 ;  /* 0x000000ffff067224 */ /* 0x000fce00078e0004 */
.L_x_11124:
        /* <DEDUP_REMOVED lines=11> */
.L_x_11155:
[----:B------:R-:W-:Y:S01]  /*c5f0*/  ISETP.NE.AND P2, PT, RZ, UR46, PT ;  /* 0x0000002eff007c0c */ /* 0x000fe2000bf45270 */
[----:B------:R-:W-:-:S04]  /*c600*/  UISETP.NE.AND UP0, UPT, UR59, 0x1, UPT ;  /* 0x000000013b00788c */ /* 0x000fc8000bf05270 */
[----:B------:R-:W-:-:S04]  /*c610*/  USEL UR50, URZ, 0x1, UP0 ;  /* 0x000000013f327887 */ /* 0x000fc80008000000 */
[----:B------:R-:W-:-:S04]  /*c620*/  ULOP3.LUT UR50, UR28, UR50, URZ, 0x3c, !UPT ;  /* 0x000000321c327292 */ /* 0x000fc8000f8e3c3f */
[----:B------:R-:W-:Y:S08]  /*c630*/  @P2 BRA `(.L_x_11137) ;  /* 0x0000000000382947 */ /* 0x000ff00003800000 */
[----:B------:R-:W-:Y:S05]  /*c640*/  @!P0 BRA `(.L_x_11138) ;  /* 0x0000000000048947 */ /* 0x000fea0003800000 */
[----:B------:R-:W-:Y:S01]  /*c650*/  BPT.TRAP 0x1 ;  /* 0x000000040000795c */ /* 0x000fe20000300000 */
.L_x_11138:
        /* <DEDUP_REMOVED lines=9> */
.L_x_11139:
[----:B-1----:R-:W-:Y:S05]  /*c6f0*/  @P1 BRA `(.L_x_11137) ;  /* 0x0000000000081947 */ /* 0x002fea0003800000 */
[----:B------:R-:W1:Y:S02]  /*c700*/  SYNCS.PHASECHK.TRANS64.TRYWAIT P1, [UR6+0x2d830], R5 ;  /* 0x02d83005ff0075a7 */ /* 0x000e640008020146 */
[----:B-1----:R-:W-:Y:S05]  /*c710*/  @!P1 BRA `(.L_x_11140) ;  /* 0x000000d400209947 */ /* 0x002fea0003800000 */
.L_x_11137:
[----:B------:R-:W2:Y:S01]  /*c720*/  S2R R7, SR_TID.X ;  /* 0x0000000000077919 */ /* 0x000ea20000002100 */
        /* <DEDUP_REMOVED lines=15> */
[----:B--2---:R-:W-:-:S05]  /*c820*/  SHF.R.U32.HI R7, RZ, 0x7, R7 ;  /* 0x00000007ff077819 */ /* 0x004fca0000011607 */
[----:B01----:R-:W-:-:S05]  /*c830*/  VIADD R5, R7, 0x8 ;  /* 0x0000000807057836 */ /* 0x003fca0000000000 */
        /* <DEDUP_REMOVED lines=22> */
.L_x_11142:
[----:B------:R-:W-:Y:S01]  /*c9a0*/  ULEA UR6, UR59, UR41, 0x3 ;  /* 0x000000293b067291 */ /* 0x000fe2000f8e183f */
[----:B------:R-:W-:-:S05]  /*c9b0*/  IMAD.U32 R5, RZ, RZ, UR28 ;  /* 0x0000001cff057e24 */ /* 0x000fca000f8e00ff */
[----:B------:R-:W-:-:S04]  /*c9c0*/  SHF.L.U32 R5, R5, 0x1f, RZ ;  /* 0x0000001f05057819 */ /* 0x000fc800000006ff */
[----:B------:R0:W1:Y:S01]  /*c9d0*/  SYNCS.PHASECHK.TRANS64.TRYWAIT P1, [UR6+0x2d850], R5 ;  /* 0x02d85005ff0075a7 */ /* 0x0000620008020146 */
[----:B------:R-:W-:Y:S05]  /*c9e0*/  @!P0 BRA `(.L_x_11143) ;  /* 0x0000000000048947 */ /* 0x000fea0003800000 */
[----:B------:R-:W-:Y:S01]  /*c9f0*/  BPT.TRAP 0x1 ;  /* 0x000000040000795c */ /* 0x000fe20000300000 */
.L_x_11143:
[----:B-1----:R-:W-:Y:S05]  /*ca00*/  @P1 BRA `(.L_x_11141) ;  /* 0x0000000000081947 */ /* 0x002fea0003800000 */
[----:B------:R-:W1:Y:S02]  /*ca10*/  SYNCS.PHASECHK.TRANS64.TRYWAIT P1, [UR6+0x2d850], R5 ;  /* 0x02d85005ff0075a7 */ /* 0x000e640008020146 */
[----:B-1----:R-:W-:Y:S05]  /*ca20*/  @!P1 BRA `(.L_x_11144) ;  /* 0x000000d000749947 */ /* 0x002fea0003800000 */
.L_x_11141:
        /* <DEDUP_REMOVED lines=70> */
.L_x_11145:
        /* <DEDUP_REMOVED lines=167> */
.L_x_11148:
[----:B------:R-:W-:-:S05]  /*d900*/  IMAD.U32 R85, RZ, RZ, UR34 ;  /* 0x00000022ff557e24 */ /* 0x000fca000f8e00ff */
[----:B------:R-:W-:-:S13]  /*d910*/  ISETP.NE.AND P1, PT, R85, 0x1, PT ;  /* 0x000000015500780c */ /* 0x000fda0003f25270 */
[----:B------:R-:W1:Y:S02]  /*d920*/  @P1 LDC.64 R50, c[0x0][0x9e8] ;  /* 0x00027a00ff321b82 */ /* 0x000e640000000a00 */
[----:B-1----:R-:W-:-:S05]  /*d930*/  @P1 IMAD.HI.U32 R50, R84, R50, RZ ;  /* 0x0000003254321227 */ /* 0x002fca00078e00ff */
[----:B------:R-:W-:-:S07]  /*d940*/  @P1 SHF.R.U32.HI R84, RZ, R51, R50 ;  /* 0x00000033ff541219 */ /* 0x000fce0000011632 */
.L_x_11149:
[----:B------:R-:W-:Y:S05]  /*d950*/  BSYNC B0 ;  /* 0x0000000000007941 */ /* 0x000fea0003800000 */
.L_x_11147:
[----:B------:R-:W-:-:S04]  /*d960*/  IMAD R84, R84, R85, -R75 ;  /* 0x0000005554547224 */ /* 0x000fc800078e0a4b */
[----:B------:R-:W-:-:S05]  /*d970*/  IMAD.IADD R84, R84, 0x1, -R17 ;  /* 0x0000000154547824 */ /* 0x000fca00078e0a11 */
[----:B------:R-:W-:Y:S02]  /*d980*/  VIMNMX R79, R79, R84, !PT ;  /* 0x000000544f4f7248 */ /* 0x000fe40007fe0100 */
[----:B------:R-:W-:-:S07]  /*d990*/  VIADDMNMX R80, R84, R85, R80, PT ;  /* 0x0000005554507246 */ /* 0x000fce0003800150 */
.L_x_11146:
        /* <DEDUP_REMOVED lines=116> */
.L_x_11152:
[----:B------:R-:W-:-:S05]  /*e0e0*/  IMAD.U32 R79, RZ, RZ, UR34 ;  /* 0x00000022ff4f7e24 */ /* 0x000fca000f8e00ff */
[----:B------:R-:W-:-:S13]  /*e0f0*/  ISETP.NE.AND P2, PT, R79, 0x1, PT ;  /* 0x000000014f00780c */ /* 0x000fda0003f45270 */
[----:B------:R-:W0:Y:S02]  /*e100*/  @P2 LDC.64 R24, c[0x0][0x9e8] ;  /* 0x00027a00ff182b82 */ /* 0x000e240000000a00 */
[----:B0-----:R-:W-:-:S05]  /*e110*/  @P2 IMAD.HI.U32 R24, R50, R24, RZ ;  /* 0x0000001832182227 */ /* 0x001fca00078e00ff */
[----:B------:R-:W-:-:S07]  /*e120*/  @P2 SHF.R.U32.HI R50, RZ, R25, R24 ;  /* 0x00000019ff322219 */ /* 0x000fce0000011618 */
.L_x_11153:
[----:B------:R-:W-:Y:S05]  /*e130*/  BSYNC B0 ;  /* 0x0000000000007941 */ /* 0x000fea0003800000 */
.L_x_11151:
[----:B------:R-:W-:-:S04]  /*e140*/  IMAD R50, R50, R79, -R75 ;  /* 0x0000004f32327224 */ /* 0x000fc800078e0a4b */
[----:B------:R-:W-:-:S05]  /*e150*/  IMAD.IADD R50, R50, 0x1, -R17 ;  /* 0x0000000132327824 */ /* 0x000fca00078e0a11 */
[----:B------:R-:W-:Y:S02]  /*e160*/  VIMNMX R81, R81, R50, !PT ;  /* 0x0000003251517248 */ /* 0x000fe40007fe0100 */
[----:B------:R-:W-:-:S07]  /*e170*/  VIADDMNMX R82, R50, R79, R82, PT ;  /* 0x0000004f32527246 */ /* 0x000fce0003800152 */
.L_x_11150:
        /* <DEDUP_REMOVED lines=147> */
[----:B------:R-:W-:-:S04]  /*eab0*/  ISETP.LT.OR P4, PT, R82, 0x7a, P4 ;  /* 0x0000007a5200780c */ /* 0x000fc80002781670 */
[----:B------:R-:W-:Y:S02]  /*eac0*/  FSEL R78, R78, -INF , !P4 ;  /* 0xff8000004e4e7808 */ /* 0x000fe40006000000 */
[----:B------:R-:W-:Y:S02]  /*ead0*/  @P0 LOP3.LUT R16, R16, 0x4, RZ, 0xfc, !PT ;  /* 0x0000000410100812 */ /* 0x000fe400078efcff */
[----:B------:R-:W-:Y:S02]  /*eae0*/  ISETP.LT.OR P0, PT, R82, 0x6a, P5 ;  /* 0x0000006a5200780c */ /* 0x000fe40002f01670 */
[----:B------:R-:W-:Y:S02]  /*eaf0*/  FSETP.NEU.FTZ.AND P5, PT, R24, -INF , PT ;  /* 0xff8000001800780b */ /* 0x000fe40003fbd000 */
[----:B------:R-:W-:Y:S02]  /*eb00*/  LOP3.LUT R16, R16, 0xefffffff, RZ, 0xc0, !PT ;  /* 0xefffffff10107812 */ /* 0x000fe400078ec0ff */
[----:B------:R-:W-:-:S05]  /*eb10*/  FSEL R25, R24, RZ, P5 ;  /* 0x000000ff18197208 */ /* 0x000fca0002800000 */
[----:B------:R-:W-:Y:S01]  /*eb20*/  FADD.FTZ R3, -R25, R3 ;  /* 0x0000000319037221 */ /* 0x000fe20000010100 */
[----:B------:R-:W-:Y:S01]  /*eb30*/  FMUL.FTZ R25, R24, UR33 ;  /* 0x0000002118197c20 */ /* 0x000fe20008410000 */
[----:B------:R-:W-:Y:S02]  /*eb40*/  @P0 LOP3.LUT R16, R16, 0x10000000, RZ, 0xfc, !PT ;  /* 0x1000000010100812 */ /* 0x000fe400078efcff */
[----:B------:R-:W-:Y:S02]  /*eb50*/  FMUL.FTZ R3, R3, UR33 ;  /* 0x0000002103037c20 */ /* 0x000fe40008410000 */
[----:B------:R-:W-:Y:S02]  /*eb60*/  FSEL R25, R25, RZ, P5 ;  /* 0x000000ff19197208 */ /* 0x000fe40002800000 */
[----:B------:R-:W-:Y:S02]  /*eb70*/  LOP3.LUT R16, R16, 0xdfffffff, RZ, 0xc0, !PT ;  /* 0xdfffffff10107812 */ /* 0x000fe400078ec0ff */
        /* <DEDUP_REMOVED lines=34> */
[----:B------:R-:W0:Y:S01]  /*eda0*/  MUFU.EX2 R5, R5 ;  /* 0x0000000500057308 */ /* 0x000e220000000800 */
[----:B------:R-:W-:-:S02]  /*edb0*/  @P6 LOP3.LUT R16, R16, 0x20000000, RZ, 0xfc, !PT ;  /* 0x2000000010106812 */ /* 0x000fc400078efcff */
[----:B------:R-:W-:Y:S02]  /*edc0*/  FMNMX.FTZ R25, R9, R25, !PT ;  /* 0x0000001909197209 */ /* 0x000fe40007810000 */
[----:B------:R-:W-:Y:S02]  /*edd0*/  LOP3.LUT P6, RZ, R16, 0x100, RZ, 0xc0, !PT ;  /* 0x0000010010ff7812 */ /* 0x000fe400078cc0ff */
[----:B------:R-:W-:Y:S01]  /*ede0*/  FMNMX.FTZ R25, R12, R25, !PT ;  /* 0x000000190c197209 */ /* 0x000fe20007810000 */
[----:B------:R-:W1:Y:S01]  /*edf0*/  MUFU.EX2 R8, R8 ;  /* 0x0000000800087308 */ /* 0x000e620000000800 */
[----:B------:R-:W-:Y:S02]  /*ee00*/  LOP3.LUT P0, RZ, R16, 0x40, RZ, 0xc0, !PT ;  /* 0x0000004010ff7812 */ /* 0x000fe4000780c0ff */
[----:B------:R-:W-:Y:S02]  /*ee10*/  FMNMX.FTZ R25, R13, R25, !PT ;  /* 0x000000190d197209 */ /* 0x000fe40007810000 */
[----:B------:R-:W-:-:S02]  /*ee20*/  FSEL R60, R60, -INF , !P6 ;  /* 0xff8000003c3c7808 */ /* 0x000fc40007000000 */
[----:B------:R-:W-:Y:S01]  /*ee30*/  FMNMX.FTZ R25, R20, R25, !PT ;  /* 0x0000001914197209 */ /* 0x000fe20007810000 */
[----:B------:R-:W-:Y:S01]  /*ee40*/  MUFU.EX2 R10, R10 ;  /* 0x0000000a000a7308 */ /* 0x000fe20000000800 */
[----:B------:R-:W-:Y:S01]  /*ee50*/  LOP3.LUT P5, RZ, R16, 0x10, RZ, 0xc0, !PT ;  /* 0x0000001010ff7812 */ /* 0x000fe200078ac0ff */
[----:B0-----:R-:W-:Y:S01]  /*ee60*/  FFMA.FTZ R2, R3, R2, R5 ;  /* 0x0000000203027223 */ /* 0x001fe20000010005 */
[----:B------:R-:W-:Y:S02]  /*ee70*/  FMNMX.FTZ R25, R21, R25, !PT ;  /* 0x0000001915197209 */ /* 0x000fe40007810000 */
[----:B------:R-:W-:Y:S02]  /*ee80*/  FSEL R63, R63, -INF , !P0 ;  /* 0xff8000003f3f7808 */ /* 0x000fe40004000000 */
[----:B------:R-:W-:Y:S01]  /*ee90*/  FMNMX.FTZ R25, R26, R25, !PT ;  /* 0x000000191a197209 */ /* 0x000fe20007810000 */
[----:B------:R-:W-:Y:S01]  /*eea0*/  MUFU.EX2 R11, R11 ;  /* 0x0000000b000b7308 */ /* 0x000fe20000000800 */
[----:B------:R-:W-:Y:S01]  /*eeb0*/  FSEL R65, R65, -INF , !P5 ;  /* 0xff80000041417808 */ /* 0x000fe20006800000 */
[----:B-1----:R-:W-:Y:S01]  /*eec0*/  FADD.FTZ R2, R8, R2 ;  /* 0x0000000208027221 */ /* 0x002fe20000010000 */
[----:B------:R-:W-:-:S02]  /*eed0*/  FMNMX.FTZ R25, R27, R25, !PT ;  /* 0x000000191b197209 */ /* 0x000fc40007810000 */
[----:B------:R-:W-:Y:S02]  /*eee0*/  LOP3.LUT P5, RZ, R16, 0x4, RZ, 0xc0, !PT ;  /* 0x0000000410ff7812 */ /* 0x000fe400078ac0ff */
[----:B------:R-:W-:Y:S01]  /*eef0*/  FMNMX.FTZ R25, R30, R25, !PT ;  /* 0x000000191e197209 */ /* 0x000fe20007810000 */
[----:B------:R-:W-:Y:S01]  /*ef00*/  MUFU.EX2 R14, R14 ;  /* 0x0000000e000e7308 */ /* 0x000fe20000000800 */
[----:B------:R-:W-:Y:S02]  /*ef10*/  LOP3.LUT P0, RZ, R16, 0x10000000, RZ, 0xc0, !PT ;  /* 0x1000000010ff7812 */ /* 0x000fe4000780c0ff */
[----:B------:R-:W-:Y:S02]  /*ef20*/  FMNMX.FTZ R25, R31, R25, !PT ;  /* 0x000000191f197209 */ /* 0x000fe40007810000 */
[----:B------:R-:W-:Y:S02]  /*ef30*/  FSEL R67, R67, -INF , !P5 ;  /* 0xff80000043437808 */ /* 0x000fe40006800000 */
[----:B------:R-:W-:Y:S01]  /*ef40*/  FMNMX.FTZ R25, R34, R25, !PT ;  /* 0x0000001922197209 */ /* 0x000fe20007810000 */
[----:B------:R-:W-:Y:S01]  /*ef50*/  MUFU.EX2 R15, R15 ;  /* 0x0000000f000f7308 */ /* 0x000fe20000000800 */
[----:B------:R-:W-:-:S02]  /*ef60*/  LOP3.LUT P6, RZ, R16, 0x20000000, RZ, 0xc0, !PT ;  /* 0x2000000010ff7812 */ /* 0x000fc400078cc0ff */
[----:B------:R-:W-:Y:S02]  /*ef70*/  FMNMX.FTZ R25, R35, R25, !PT ;  /* 0x0000001923197209 */ /* 0x000fe40007810000 */
[----:B------:R-:W-:Y:S02]  /*ef80*/  FSEL R69, R69, -INF , !P0 ;  /* 0xff80000045457808 */ /* 0x000fe40004000000 */
[----:B------:R-:W-:Y:S01]  /*ef90*/  FMNMX.FTZ R25, R38, R25, !PT ;  /* 0x0000001926197209 */ /* 0x000fe20007810000 */
[----:B------:R-:W-:Y:S01]  /*efa0*/  MUFU.EX2 R51, R51 ;  /* 0x0000003300337308 */ /* 0x000fe20000000800 */
[----:B------:R-:W-:Y:S02]  /*efb0*/  FSEL R71, R71, -INF , !P6 ;  /* 0xff80000047477808 */ /* 0x000fe40007000000 */
[----:B------:R-:W-:Y:S02]  /*efc0*/  FMNMX.FTZ R25, R39, R25, !PT ;  /* 0x0000001927197209 */ /* 0x000fe40007810000 */
[----:B------:R-:W-:-:S02]  /*efd0*/  LOP3.LUT P0, RZ, R16, 0x8000000, RZ, 0xc0, !PT ;  /* 0x0800000010ff7812 */ /* 0x000fc4000780c0ff */
        /* <DEDUP_REMOVED lines=83> */
[----:B------:R-:W-:-:S03]  /*f510*/  FFMA.FTZ R50, R78, UR33, -R50 ;  /* 0x000000214e327c23 */ /* 0x000fc60008010832 */
[----:B------:R-:W3:Y:S08]  /*f520*/  MUFU.EX2 R13, R20 ;  /* 0x00000014000d7308 */ /* 0x000ef00000000800 */
[----:B------:R-:W-:Y:S08]  /*f530*/  MUFU.EX2 R20, R31 ;  /* 0x0000001f00147308 */ /* 0x000ff00000000800 */
[----:B------:R-:W4:Y:S08]  /*f540*/  MUFU.EX2 R21, R21 ;  /* 0x0000001500157308 */ /* 0x000f300000000800 */
[----:B------:R1:W-:Y:S08]  /*f550*/  MUFU.EX2 R31, R34 ;  /* 0x00000022001f7308 */ /* 0x0003f00000000800 */
[----:B------:R-:W5:Y:S01]  /*f560*/  MUFU.EX2 R26, R26 ;  /* 0x0000001a001a7308 */ /* 0x000f620000000800 */
[----:B-1----:R-:W-:Y:S01]  /*f570*/  FADD.FTZ R34, R9, R0 ;  /* 0x0000000009227221 */ /* 0x002fe20000010000 */
[----:B------:R-:W-:-:S03]  /*f580*/  FADD.FTZ R0, R10, R2 ;  /* 0x000000020a007221 */ /* 0x000fc60000010000 */
[----:B--2---:R-:W-:Y:S01]  /*f590*/  FADD.FTZ R2, R12, R34 ;  /* 0x000000220c027221 */ /* 0x004fe20000010000 */
[----:B------:R-:W-:Y:S02]  /*f5a0*/  FADD.FTZ R0, R11, R0 ;  /* 0x000000000b007221 */ /* 0x000fe40000010000 */
[----:B------:R-:W1:Y:S01]  /*f5b0*/  MUFU.EX2 R27, R27 ;  /* 0x0000001b001b7308 */ /* 0x000e620000000800 */
[----:B0-----:R-:W-:Y:S01]  /*f5c0*/  FADD.FTZ R2, R75, R2 ;  /* 0x000000024b027221 */ /* 0x001fe20000010000 */
[----:B------:R-:W-:-:S03]  /*f5d0*/  FADD.FTZ R0, R14, R0 ;  /* 0x000000000e007221 */ /* 0x000fc60000010000 */
[----:B---3--:R-:W-:Y:S01]  /*f5e0*/  FADD.FTZ R2, R13, R2 ;  /* 0x000000020d027221 */ /* 0x008fe20000010000 */
[----:B------:R-:W-:Y:S02]  /*f5f0*/  FADD.FTZ R0, R15, R0 ;  /* 0x000000000f007221 */ /* 0x000fe40000010000 */
[----:B------:R-:W0:Y:S01]  /*f600*/  MUFU.EX2 R30, R30 ;  /* 0x0000001e001e7308 */ /* 0x000e220000000800 */
[----:B----4-:R-:W-:Y:S01]  /*f610*/  FADD.FTZ R2, R21, R2 ;  /* 0x0000000215027221 */ /* 0x010fe20000010000 */
[----:B------:R-:W-:-:S03]  /*f620*/  FADD.FTZ R0, R51, R0 ;  /* 0x0000000033007221 */ /* 0x000fc60000010000 */
[----:B-----5:R-:W-:Y:S01]  /*f630*/  FADD.FTZ R2, R26, R2 ;  /* 0x000000021a027221 */ /* 0x020fe20000010000 */
[----:B------:R-:W-:Y:S02]  /*f640*/  FADD.FTZ R0, R83, R0 ;  /* 0x0000000053007221 */ /* 0x000fe40000010000 */
[----:B------:R-:W2:Y:S01]  /*f650*/  MUFU.EX2 R79, R35 ;  /* 0x00000023004f7308 */ /* 0x000ea20000000800 */
[----:B-1----:R-:W-:Y:S01]  /*f660*/  FADD.FTZ R2, R27, R2 ;  /* 0x000000021b027221 */ /* 0x002fe20000010000 */
[----:B------:R-:W-:-:S04]  /*f670*/  FADD.FTZ R0, R28, R0 ;  /* 0x000000001c007221 */ /* 0x000fc80000010000 */
[----:B------:R-:W-:Y:S02]  /*f680*/  FADD.FTZ R0, R29, R0 ;  /* 0x000000001d007221 */ /* 0x000fe40000010000 */
[----:B------:R-:W1:Y:S01]  /*f690*/  MUFU.EX2 R38, R38 ;  /* 0x0000002600267308 */ /* 0x000e620000000800 */
[----:B0-----:R-:W-:Y:S01]  /*f6a0*/  FADD.FTZ R2, R30, R2 ;  /* 0x000000021e027221 */ /* 0x001fe20000010000 */
[----:B------:R-:W-:-:S03]  /*f6b0*/  FADD.FTZ R0, R32, R0 ;  /* 0x0000000020007221 */ /* 0x000fc60000010000 */
[----:B------:R-:W-:Y:S01]  /*f6c0*/  FADD.FTZ R2, R20, R2 ;  /* 0x0000000214027221 */ /* 0x000fe20000010000 */
[----:B------:R-:W-:Y:S02]  /*f6d0*/  FADD.FTZ R0, R33, R0 ;  /* 0x0000000021007221 */ /* 0x000fe40000010000 */
[----:B------:R-:W0:Y:S01]  /*f6e0*/  MUFU.EX2 R78, R39 ;  /* 0x00000027004e7308 */ /* 0x000e220000000800 */
[----:B------:R-:W-:Y:S01]  /*f6f0*/  FADD.FTZ R2, R31, R2 ;  /* 0x000000021f027221 */ /* 0x000fe20000010000 */
[----:B------:R-:W-:-:S03]  /*f700*/  FADD.FTZ R0, R36, R0 ;  /* 0x0000000024007221 */ /* 0x000fc60000010000 */
[----:B--2---:R-:W-:Y:S01]  /*f710*/  FADD.FTZ R2, R79, R2 ;  /* 0x000000024f027221 */ /* 0x004fe20000010000 */
        /* <DEDUP_REMOVED lines=23> */
[----:B------:R-:W-:-:S06]  /*f890*/  FADD.FTZ R0, R62, R0 ;  /* 0x000000003e007221 */ /* 0x000fcc0000010000 */
        /* <DEDUP_REMOVED lines=42> */
.L_x_11154:
        /* <DEDUP_REMOVED lines=54> */
[----:B------:R-:W-:Y:S01]  /*fea0*/  FMUL.FTZ R117, R117, R3 ;  /* 0x0000000375757220 */ /* 0x000fe20000410000 */
        /* <DEDUP_REMOVED lines=51> */
.L_x_11136:
[----:B------:R-:W-:Y:S06]  /*101e0*/  BAR.ARV 0x8, 0x200 ;  /* 0x0208000000007b1d */ /* 0x000fec0000002000 */
[----:B------:R-:W-:Y:S05]  /*101f0*/  @!P0 BRA `(.L_x_11156) ;  /* 0x0000000000048947 */ /* 0x000fea0003800000 */
[----:B------:R-:W-:Y:S01]  /*10200*/  BPT.TRAP 0x1 ;  /* 0x000000040000795c */ /* 0x000fe20000300000 */
.L_x_11156:
[----:B------:R-:W-:Y:S01]  /*10210*/  ULEA UR8, UR49, UR41, 0x3 ;  /* 0x0000002931087291 */ /* 0x000fe2000f8e183f */
[----:B------:R-:W-:-:S05]  /*10220*/  IMAD.U32 R3, RZ, RZ, UR50 ;  /* 0x00000032ff037e24 */ /* 0x000fca000f8e00ff */
[----:B------:R-:W-:-:S04]  /*10230*/  SHF.L.U32 R3, R3, 0x1f, RZ ;  /* 0x0000001f03037819 */ /* 0x000fc800000006ff */
[----:B------:R0:W1:Y:S01]  /*10240*/  SYNCS.PHASECHK.TRANS64.TRYWAIT P1, [UR8+0x2d850], R3 ;  /* 0x02d85003ff0075a7 */ /* 0x0000620008020148 */
[----:B------:R-:W-:Y:S05]  /*10250*/  @!P0 BRA `(.L_x_11157) ;  /* 0x0000000000048947 */ /* 0x000fea0003800000 */
[----:B------:R-:W-:Y:S01]  /*10260*/  BPT.TRAP 0x1 ;  /* 0x000000040000795c */ /* 0x000fe20000300000 */
.L_x_11157:
[----:B-1----:R-:W-:Y:S05]  /*10270*/  @P1 BRA `(.L_x_11158) ;  /* 0x0000000000081947 */ /* 0x002fea0003800000 */
[----:B------:R-:W1:Y:S02]  /*10280*/  SYNCS.PHASECHK.TRANS64.TRYWAIT P1, [UR8+0x2d850], R3 ;  /* 0x02d85003ff0075a7 */ /* 0x000e640008020148 */
[----:B-1----:R-:W-:Y:S05]  /*10290*/  @!P1 BRA `(.L_x_11159) ;  /* 0x0000009800709947 */ /* 0x002fea0003800000 */
.L_x_11158:
[----:B------:R-:W-:Y:S01]  /*102a0*/  UIADD3 UR41, UR41, 0x400, URZ ;  /* 0x0000040029297890 */ /* 0x000fe2000fffe03f */
[----:B------:R-:W-:Y:S01]  /*102b0*/  WARPGROUP.ARRIVE ;  /* 0x00000000000079c5 */ /* 0x000fe20000000000 */
[----:B------:R-:W-:Y:S01]  /*102c0*/  ULOP3.LUT UR45, UR45, 0x10000, URZ, 0xfc, !UPT ;  /* 0x000100002d2d7892 */ /* 0x000fe2000f8efc3f */
[----:B01----:R-:W0:Y:S01]  /*102d0*/  SHFL.BFLY PT, R3, R2, 0x2, 0x1f ;  /* 0x0c401f0002037f89 */ /* 0x003e2200000e0000 */
[----:B------:R-:W-:Y:S01]  /*102e0*/  USHF.R.U32.HI UR41, URZ, 0x4, UR41 ;  /* 0x000000043f297899 */ /* 0x000fe20008011629 */
[----:B------:R-:W-:Y:S01]  /*102f0*/  IMAD.MOV.U32 R7, RZ, RZ, RZ ;  /* 0x000000ffff077224 */ /* 0x000fe200078e00ff */
        /* <DEDUP_REMOVED lines=12> */
[----:B------:R-:W-:Y:S01]  /*103c0*/  IMAD.MOV.U32 R2, RZ, RZ, -0x800000 ;  /* 0xff800000ff027424 */ /* 0x000fe200078e00ff */
[----:B------:R-:W-:Y:S01]  /*103d0*/  UMOV UR5, 0x40000040 ;  /* 0x4000004000057882 */ /* 0x000fe20000000000 */
[----:B------:R-:W-:Y:S01]  /*103e0*/  UMOV UR7, 0x80000020 ;  /* 0x8000002000077882 */ /* 0x000fe20000000000 */
[----:B------:R-:W0:Y:S01]  /*103f0*/  SHFL.BFLY PT, R4, R3, 0x1, 0x1f ;  /* 0x0c201f0003047f89 */ /* 0x000e2200000e0000 */
[----:B-1----:R-:W-:Y:S01]  /*10400*/  FADD.FTZ R5, R5, R0 ;  /* 0x0000000005057221 */ /* 0x002fe20000010000 */
[----:B------:R-:W-:-:S04]  /*10410*/  IMAD.MOV.U32 R0, RZ, RZ, -0x800000 ;  /* 0xff800000ff007424 */ /* 0x000fc800078e00ff */
[----:B------:R-:W1:Y:S01]  /*10420*/  SHFL.BFLY PT, R6, R5, 0x1, 0x1f ;  /* 0x0c201f0005067f89 */ /* 0x000e6200000e0000 */
[----:B0-----:R-:W-:Y:S01]  /*10430*/  FADD.FTZ R9, R3, R4 ;  /* 0x0000000403097221 */ /* 0x001fe20000010000 */
[----:B------:R-:W-:Y:S02]  /*10440*/  IMAD.MOV.U32 R4, RZ, RZ, RZ ;  /* 0x000000ffff047224 */ /* 0x000fe400078e00ff */
[----:B------:R-:W-:Y:S02]  /*10450*/  IMAD.U32 R3, RZ, RZ, UR33 ;  /* 0x00000021ff037e24 */ /* 0x000fe4000f8e00ff */
[----:B------:R-:W-:Y:S01]  /*10460*/  FSETP.NE.FTZ.AND P1, PT, R9, RZ, PT ;  /* 0x000000ff0900720b */ /* 0x000fe20003f35000 */
[----:B-1----:R-:W-:Y:S01]  /*10470*/  FADD.FTZ R10, R5, R6 ;  /* 0x00000006050a7221 */ /* 0x002fe20000010000 */
[----:B------:R-:W-:-:S04]  /*10480*/  IMAD.U32 R5, RZ, RZ, UR33 ;  /* 0x00000021ff057e24 */ /* 0x000fc8000f8e00ff */
[----:B------:R-:W-:-:S07]  /*10490*/  FSETP.NE.FTZ.AND P2, PT, R10, RZ, PT ;  /* 0x000000ff0a00720b */ /* 0x000fce0003f55000 */
[----:B------:R-:W0:Y:S01]  /*104a0*/  @P1 MUFU.LG2 R6, R9 ;  /* 0x0000000900061308 */ /* 0x000e220000000c00 */
[----:B------:R-:W-:-:S05]  /*104b0*/  @P1 FMUL.FTZ R3, R3, 0.69314718246459960938 ;  /* 0x3f31721803031820 */ /* 0x000fca0000410000 */
[----:B------:R-:W-:Y:S02]  /*104c0*/  @P2 FMUL.FTZ R5, R5, 0.69314718246459960938 ;  /* 0x3f31721805052820 */ /* 0x000fe40000410000 */
        /* <DEDUP_REMOVED lines=55> */
.L_x_11160:
        /* <DEDUP_REMOVED lines=10> */
[----:B------:R-:W-:Y:S01]  /*108e0*/  USEL UR4, URZ, 0x1, UP0 ;  /* 0x000000013f047887 */ /* 0x000fe20008000000 */
        /* <DEDUP_REMOVED lines=47> */
.L_x_11082:
        /* <DEDUP_REMOVED lines=13> */
[----:B------:R-:W-:-:S07]  /*10cb0*/  ULDC.64 UR10, c[0x0][0xc00] ;  /* 0x00030000000a7ab9 */ /* 0x000fce0000000a00 */
[----:B------:R-:W1:Y:S01]  /*10cc0*/  LDC R36, c[0x0][0xbe8] ;  /* 0x0002fa00ff247b82 */ /* 0x000e620000000800 */
[----:B------:R-:W-:Y:S01]  /*10cd0*/  UMOV UR8, UR41 ;  /* 0x0000002900087c82 */ /* 0x000fe20008000000 */
[----:B0-----:R-:W-:Y:S01]  /*10ce0*/  UMOV UR9, UR4 ;  /* 0x0000000400097c82 */ /* 0x001fe20008000000 */
[----:B------:R-:W-:Y:S02]  /*10cf0*/  IMAD.U32 R28, RZ, RZ, UR8 ;  /* 0x00000008ff1c7e24 */ /* 0x000fe4000f8e00ff */
[----:B------:R-:W-:Y:S01]  /*10d00*/  IMAD.U32 R29, RZ, RZ, UR9 ;  /* 0x00000009ff1d7e24 */ /* 0x000fe2000f8e00ff */
[----:B------:R-:W-:Y:S02]  /*10d10*/  ULDC.64 UR8, c[0x0][0xc00] ;  /* 0x0003000000087ab9 */ /* 0x000fe40000000a00 */
[----:B------:R-:W-:Y:S01]  /*10d20*/  UIMAD.WIDE UR8, UR43, 0x4, UR8 ;  /* 0x000000042b0878a5 */ /* 0x000fe2000f8e0208 */
[----:B------:R-:W-:Y:S01]  /*10d30*/  BAR.SYNC.DEFER_BLOCKING 0x1, 0x180 ;  /* 0x0046000000007b1d */ /* 0x000fe20000010000 */
[----:B--2---:R-:W-:-:S03]  /*10d40*/  IMAD.WIDE R4, R3, 0x2, R28 ;  /* 0x0000000203047825 */ /* 0x004fc600078e021c */
[C---:B------:R-:W-:Y:S02]  /*10d50*/  LOP3.LUT R3, R4.reuse, 0x180, RZ, 0xc0, !PT ;  /* 0x0000018004037812 */ /* 0x040fe400078ec0ff */
[----:B------:R-:W-:Y:S02]  /*10d60*/  IADD3 R8, P4, R4, 0x20, RZ ;  /* 0x0000002004087810 */ /* 0x000fe40007f9e0ff */
[----:B------:R-:W-:Y:S02]  /*10d70*/  SHF.R.U64 R3, R3, 0x3, RZ ;  /* 0x0000000303037819 */ /* 0x000fe400000012ff */
[----:B------:R-:W-:Y:S01]  /*10d80*/  LOP3.LUT R6, R8, 0x180, RZ, 0xc0, !PT ;  /* 0x0000018008067812 */ /* 0x000fe200078ec0ff */
[----:B------:R-:W-:Y:S01]  /*10d90*/  IMAD.X R25, RZ, RZ, R5, P4 ;  /* 0x000000ffff197224 */ /* 0x000fe200020e0605 */
[C---:B------:R-:W-:Y:S02]  /*10da0*/  IADD3 R27, P3, R4.reuse, 0x3000, RZ ;  /* 0x00003000041b7810 */ /* 0x040fe40007f7e0ff */
[----:B------:R-:W-:-:S02]  /*10db0*/  IADD3 R10, P2, R4, 0x3020, RZ ;  /* 0x00003020040a7810 */ /* 0x000fc40007f5e0ff */
[C---:B------:R-:W-:Y:S01]  /*10dc0*/  IADD3 R31, P1, R4.reuse, 0x6000, RZ ;  /* 0x00006000041f7810 */ /* 0x040fe20007f3e0ff */
[--C-:B------:R-:W-:Y:S01]  /*10dd0*/  IMAD.X R15, RZ, RZ, R5.reuse, P3 ;  /* 0x000000ffff0f7224 */ /* 0x100fe200018e0605 */
[----:B------:R-:W-:Y:S01]  /*10de0*/  IADD3 R30, P0, R4, 0x6020, RZ ;  /* 0x00006020041e7810 */ /* 0x000fe20007f1e0ff */
[--C-:B------:R-:W-:Y:S01]  /*10df0*/  IMAD.X R13, RZ, RZ, R5.reuse, P2 ;  /* 0x000000ffff0d7224 */ /* 0x100fe200010e0605 */
[----:B------:R-:W-:Y:S01]  /*10e00*/  LOP3.LUT R4, R3, R4, RZ, 0x3c, !PT ;  /* 0x0000000403047212 */ /* 0x000fe200078e3cff */
[--C-:B------:R-:W-:Y:S01]  /*10e10*/  IMAD.X R9, RZ, RZ, R5.reuse, P1 ;  /* 0x000000ffff097224 */ /* 0x100fe200008e0605 */
[----:B------:R-:W-:Y:S01]  /*10e20*/  SHF.R.U64 R3, R6, 0x3, RZ ;  /* 0x0000000306037819 */ /* 0x000fe200000012ff */
[----:B------:R-:W-:Y:S01]  /*10e30*/  IMAD.X R11, RZ, RZ, R5, P0 ;  /* 0x000000ffff0b7224 */ /* 0x000fe200000e0605 */
[----:B------:R-:W-:Y:S02]  /*10e40*/  LOP3.LUT R7, R27, 0x180, RZ, 0xc0, !PT ;  /* 0x000001801b077812 */ /* 0x000fe400078ec0ff */
[----:B------:R-:W-:-:S02]  /*10e50*/  LOP3.LUT R24, R3, R8, RZ, 0x3c, !PT ;  /* 0x0000000803187212 */ /* 0x000fc400078e3cff */
[----:B------:R-:W-:Y:S02]  /*10e60*/  SHF.R.U64 R6, R7, 0x3, RZ ;  /* 0x0000000307067819 */ /* 0x000fe400000012ff */
[----:B------:R-:W-:Y:S02]  /*10e70*/  LOP3.LUT R3, R10, 0x180, RZ, 0xc0, !PT ;  /* 0x000001800a037812 */ /* 0x000fe400078ec0ff */
[----:B------:R-:W-:Y:S02]  /*10e80*/  LOP3.LUT R14, R6, R27, RZ, 0x3c, !PT ;  /* 0x0000001b060e7212 */ /* 0x000fe400078e3cff */
[----:B------:R-:W-:Y:S02]  /*10e90*/  SHF.R.U64 R3, R3, 0x3, RZ ;  /* 0x0000000303037819 */ /* 0x000fe400000012ff */
[----:B------:R-:W-:Y:S02]  /*10ea0*/  LOP3.LUT R8, R31, 0x180, RZ, 0xc0, !PT ;  /* 0x000001801f087812 */ /* 0x000fe400078ec0ff */
[----:B------:R-:W-:-:S02]  /*10eb0*/  LOP3.LUT R27, R30, 0x180, RZ, 0xc0, !PT ;  /* 0x000001801e1b7812 */ /* 0x000fc400078ec0ff */
[----:B------:R-:W-:Y:S02]  /*10ec0*/  LOP3.LUT R12, R3, R10, RZ, 0x3c, !PT ;  /* 0x0000000a030c7212 */ /* 0x000fe400078e3cff */
[----:B------:R-:W-:Y:S02]  /*10ed0*/  SHF.R.U64 R8, R8, 0x3, RZ ;  /* 0x0000000308087819 */ /* 0x000fe400000012ff */
[----:B------:R-:W-:Y:S02]  /*10ee0*/  SHF.R.U64 R27, R27, 0x3, RZ ;  /* 0x000000031b1b7819 */ /* 0x000fe400000012ff */
[----:B------:R-:W-:Y:S02]  /*10ef0*/  MOV R26, R4 ;  /* 0x00000004001a7202 */ /* 0x000fe40000000f00 */
[----:B------:R-:W-:Y:S02]  /*10f00*/  F2FP.BF16.F32.PACK_AB R4, R21, R20 ;  /* 0x000000141504723e */ /* 0x000fe400000010ff */
[----:B------:R-:W-:-:S02]  /*10f10*/  F2FP.BF16.F32.PACK_AB R5, R91, R90 ;  /* 0x0000005a5b05723e */ /* 0x000fc400000010ff */
[----:B------:R-:W-:Y:S02]  /*10f20*/  F2FP.BF16.F32.PACK_AB R6, R93, R92 ;  /* 0x0000005c5d06723e */ /* 0x000fe400000010ff */
[----:B------:R-:W-:Y:S02]  /*10f30*/  F2FP.BF16.F32.PACK_AB R7, R95, R94 ;  /* 0x0000005e5f07723e */ /* 0x000fe400000010ff */
[----:B------:R-:W-:Y:S02]  /*10f40*/  MOV R35, R14 ;  /* 0x0000000e00237202 */ /* 0x000fe40000000f00 */
[----:B------:R-:W-:Y:S01]  /*10f50*/  MOV R34, R12 ;  /* 0x0000000c00227202 */ /* 0x000fe20000000f00 */
[----:B------:R0:W-:Y:S01]  /*10f60*/  STSM.16.M88.4 [R26], R4 ;  /* 0x000000041a007844 */ /* 0x0001e20000000200 */
[----:B------:R-:W-:Y:S01]  /*10f70*/  LOP3.LUT R8, R8, R31, RZ, 0x3c, !PT ;  /* 0x0000001f08087212 */ /* 0x000fe200078e3cff */
[----:B------:R-:W-:Y:S01]  /*10f80*/  IMAD.U32 R31, RZ, RZ, UR9 ;  /* 0x00000009ff1f7e24 */ /* 0x000fe2000f8e00ff */
[----:B------:R-:W-:Y:S01]  /*10f90*/  LOP3.LUT R10, R27, R30, RZ, 0x3c, !PT ;  /* 0x0000001e1b0a7212 */ /* 0x000fe200078e3cff */
[----:B------:R-:W-:Y:S01]  /*10fa0*/  IMAD.U32 R30, RZ, RZ, UR8 ;  /* 0x00000008ff1e7e24 */ /* 0x000fe2000f8e00ff */
[----:B------:R-:W-:Y:S01]  /*10fb0*/  MOV R24, R24 ;  /* 0x0000001800187202 */ /* 0x000fe20000000f00 */
[----:B------:R-:W-:Y:S01]  /*10fc0*/  ULDC.64 UR8, c[0x0][0xc08] ;  /* 0x0003020000087ab9 */ /* 0x000fe20000000a00 */
[----:B------:R-:W-:-:S02]  /*10fd0*/  F2FP.BF16.F32.PACK_AB R12, R97, R96 ;  /* 0x00000060610c723e */ /* 0x000fc400000010ff */
[----:B------:R-:W-:Y:S02]  /*10fe0*/  F2FP.BF16.F32.PACK_AB R13, R99, R98 ;  /* 0x00000062630d723e */ /* 0x000fe400000010ff */
[----:B------:R-:W-:Y:S02]  /*10ff0*/  F2FP.BF16.F32.PACK_AB R14, R101, R100 ;  /* 0x00000064650e723e */ /* 0x000fe400000010ff */
[----:B------:R-:W-:Y:S02]  /*11000*/  F2FP.BF16.F32.PACK_AB R15, R103, R102 ;  /* 0x00000066670f723e */ /* 0x000fe400000010ff */
[----:B------:R-:W-:Y:S02]  /*11010*/  MOV R3, R8 ;  /* 0x0000000800037202 */ /* 0x000fe40000000f00 */
[----:B------:R-:W-:Y:S01]  /*11020*/  MOV R33, R10 ;  /* 0x0000000a00217202 */ /* 0x000fe20000000f00 */
[----:B------:R2:W-:Y:S01]  /*11030*/  STSM.16.M88.4 [R24], R12 ;  /* 0x0000000c18007844 */ /* 0x0005e20000000200 */
[----:B0-----:R-:W-:-:S02]  /*11040*/  F2FP.BF16.F32.PACK_AB R4, R105, R104 ;  /* 0x000000686904723e */ /* 0x001fc400000010ff */
        /* <DEDUP_REMOVED lines=18> */
[----:B------:R-:W-:-:S03]  /*11170*/  ISETP.NE.U32.AND P0, PT, RZ, UR10, PT ;  /* 0x0000000aff007c0c */ /* 0x000fc6000bf05070 */
[----:B------:R2:W-:Y:S01]  /*11180*/  STSM.16.M88.4 [R33], R24 ;  /* 0x0000001821007844 */ /* 0x0005e20000000200 */
[----:B------:R-:W-:Y:S01]  /*11190*/  BAR.SYNC.DEFER_BLOCKING 0x1, 0x180 ;  /* 0x0046000000007b1d */ /* 0x000fe20000010000 */
[----:B------:R-:W-:-:S13]  /*111a0*/  ISETP.NE.AND.EX P0, PT, RZ, UR11, PT, P0 ;  /* 0x0000000bff007c0c */ /* 0x000fda000bf05300 */
[----:B------:R-:W3:Y:S01]  /*111b0*/  @P0 LDG.E R32, desc[UR56][R30.64] ;  /* 0x000000381e200981 */ /* 0x000ee2000c1e1900 */
[----:B------:R-:W-:Y:S01]  /*111c0*/  UISETP.NE.U32.AND UP0, UPT, UR8, URZ, UPT ;  /* 0x0000003f0800728c */ /* 0x000fe2000bf05070 */
[----:B-1----:R-:W-:Y:S01]  /*111d0*/  ISETP.NE.AND P1, PT, R36, 0x1, PT ;  /* 0x000000012400780c */ /* 0x002fe20003f25270 */
[----:B------:R-:W-:Y:S02]  /*111e0*/  ULDC UR4, c[0x0][0xa88] ;  /* 0x0002a20000047ab9 */ /* 0x000fe40000000800 */
[----:B------:R-:W-:Y:S01]  /*111f0*/  UISETP.NE.AND.EX UP0, UPT, UR9, URZ, UPT, UP0 ;  /* 0x0000003f0900728c */ /* 0x000fe2000bf05300 */
[----:B0-----:R-:W-:Y:S01]  /*11200*/  IMAD.U32 R3, RZ, RZ, UR4 ;  /* 0x00000004ff037e24 */ /* 0x001fe2000f8e00ff */
[----:B------:R-:W-:-:S04]  /*11210*/  ULDC UR4, c[0x0][0xad4] ;  /* 0x0002b50000047ab9 */ /* 0x000fc80000000800 */
[----:B------:R-:W-:-:S04]  /*11220*/  PLOP3.LUT P4, PT, PT, PT, UP0, 0x80, 0x0 ;  /* 0x000000000000781c */ /* 0x000fc80003f8f008 */
[----:B------:R-:W0:Y:S01]  /*11230*/  @P1 LDC R6, c[0x0][0xbec] ;  /* 0x0002fb00ff061b82 */ /* 0x000e220000000800 */
[----:B------:R-:W-:Y:S02]  /*11240*/  @UP0 ULDC.64 UR8, c[0x0][0xc08] ;  /* 0x0003020000080ab9 */ /* 0x000fe40000000a00 */
[----:B------:R-:W-:Y:S02]  /*11250*/  @UP0 UIMAD.WIDE UR8, UR43, 0x4, UR8 ;  /* 0x000000042b0808a5 */ /* 0x000fe4000f8e0208 */
[----:B------:R-:W-:-:S03]  /*11260*/  UISETP.NE.AND UP0, UPT, UR47, URZ, UPT ;  /* 0x0000003f2f00728c */ /* 0x000fc6000bf05270 */
[----:B------:R-:W1:Y:S01]  /*11270*/  @P1 LDC R9, c[0x0][0xbf0] ;  /* 0x0002fc00ff091b82 */ /* 0x000e620000000800 */
[----:B------:R-:W-:Y:S01]  /*11280*/  USEL UR4, UR47, UR4, UP0 ;  /* 0x000000042f047287 */ /* 0x000fe20008000000 */
[----:B------:R-:W-:Y:S01]  /*11290*/  IMAD.U32 R4, RZ, RZ, UR8 ;  /* 0x00000008ff047e24 */ /* 0x000fe2000f8e00ff */
[----:B------:R-:W-:Y:S01]  /*112a0*/  UMOV UR19, 0x9b8 ;  /* 0x000009b800137882 */ /* 0x000fe20000000000 */
[----:B------:R-:W-:Y:S01]  /*112b0*/  IMAD.U32 R5, RZ, RZ, UR9 ;  /* 0x00000009ff057e24 */ /* 0x000fe2000f8e00ff */
[----:B------:R-:W-:Y:S02]  /*112c0*/  UISETP.GT.AND UP1, UPT, UR4, 0x1, UPT ;  /* 0x000000010400788c */ /* 0x000fe4000bf24270 */
[----:B------:R-:W-:Y:S02]  /*112d0*/  UISETP.NE.U32.AND UP0, UPT, UR10, URZ, UPT ;  /* 0x0000003f0a00728c */ /* 0x000fe4000bf05070 */
[----:B------:R-:W-:Y:S01]  /*112e0*/  USEL UR19, UR19, 0x978, UP1 ;  /* 0x0000097813137887 */ /* 0x000fe20008800000 */
[----:B------:R-:W-:Y:S01]  /*112f0*/  VIADD R11, R137, UR39 ;  /* 0x00000027890b7c36 */ /* 0x000fe20008000000 */
        /* <DEDUP_REMOVED lines=10> */
[----:B0-----:R-:W-:Y:S01]  /*113a0*/  @P1 IMAD.HI.U32 R4, R11, R6, RZ ;  /* 0x000000060b041227 */ /* 0x001fe200078e00ff */
[----:B------:R-:W-:Y:S01]  /*113b0*/  ULDC.64 UR16, c[0x0][UR19+0x228] ;  /* 0x00008a0013107abb */ /* 0x000fe20008000a00 */
[----:B------:R-:W-:Y:S02]  /*113c0*/  UIMAD UR15, UR15, UR8, URZ ;  /* 0x000000080f0f72a4 */ /* 0x000fe4000f8e023f */
[----:B------:R-:W-:Y:S01]  /*113d0*/  UIMAD.WIDE.U32 UR12, UR10, UR40, URZ ;  /* 0x000000280a0c72a5 */ /* 0x000fe2000f8e003f */
[----:B-1----:R-:W-:Y:S01]  /*113e0*/  @P1 SHF.R.U32.HI R7, RZ, R9, R4 ;  /* 0x00000009ff071219 */ /* 0x002fe20000011604 */
        /* <DEDUP_REMOVED lines=12> */
[----:B---3--:R-:W-:-:S13]  /*114b0*/  @P0 R2UR UR4, R32 ;  /* 0x00000000200402ca */ /* 0x008fda00000e0000 */
        /* <DEDUP_REMOVED lines=18> */
[----:B--2---:R-:W-:Y:S08]  /*115e0*/  @P4 BRA `(.L_x_11163) ;  /* 0x0000000000104947 */ /* 0x004ff00003800000 */
[----:B------:R-:W-:Y:S05]  /*115f0*/  @!P0 BRA `(.L_x_11163) ;  /* 0x00000000000c8947 */ /* 0x000fea0003800000 */
[----:B------:R-:W2:Y:S04]  /*11600*/  LDG.E R4, desc[UR56][R30.64] ;  /* 0x000000381e047981 */ /* 0x000ea8000c1e1900 */
[----:B-----5:R-:W2:Y:S02]  /*11610*/  LDG.E R3, desc[UR56][R30.64+0x4] ;  /* 0x000004381e037981 */ /* 0x020ea4000c1e1900 */
[----:B--2---:R-:W-:-:S07]  /*11620*/  IMAD.IADD R3, R3, 0x1, -R4 ;  /* 0x0000000103037824 */ /* 0x004fce00078e0a04 */
.L_x_11163:
        /* <DEDUP_REMOVED lines=23> */
[----:B------:R-:W-:Y:S01]  /*117a0*/  UIMAD UR9, UR14, UR12, URZ ;  /* 0x0000000c0e0972a4 */ /* 0x000fe2000f8e023f */
[C---:B------:R-:W-:Y:S02]  /*117b0*/  IADD3 R9, P0, R28.reuse, 0x1800, RZ ;  /* 0x000018001c097810 */ /* 0x040fe40007f1e0ff */
[----:B------:R-:W-:Y:S01]  /*117c0*/  LOP3.LUT R0, R7, 0x180, RZ, 0xc0, !PT ;  /* 0x0000018007007812 */ /* 0x000fe200078ec0ff */
[----:B------:R-:W-:Y:S01]  /*117d0*/  UIMAD.WIDE.U32 UR10, UR4, UR12, URZ ;  /* 0x0000000c040a72a5 */ /* 0x000fe2000f8e003f */
[----:B------:R-:W-:Y:S01]  /*117e0*/  IADD3 R13, P2, R28, 0x3000, RZ ;  /* 0x000030001c0d7810 */ /* 0x000fe20007f5e0ff */
[----:B------:R-:W-:Y:S01]  /*117f0*/  IMAD.X R33, RZ, RZ, R29, P5 ;  /* 0x000000ffff217224 */ /* 0x000fe200028e061d */
[----:B------:R-:W-:Y:S01]  /*11800*/  SHF.R.U64 R0, R0, 0x3, RZ ;  /* 0x0000000300007819 */ /* 0x000fe200000012ff */
[----:B------:R-:W-:Y:S01]  /*11810*/  UIMAD UR9, UR4, UR13, UR9 ;  /* 0x0000000d040972a4 */ /* 0x000fe2000f8e0209 */
[----:B------:R-:W-:-:S02]  /*11820*/  IADD3 R25, P3, R28, 0x4800, RZ ;  /* 0x000048001c197810 */ /* 0x000fc40007f7e0ff */
[----:B------:R-:W-:Y:S01]  /*11830*/  LOP3.LUT R32, R0, R7, RZ, 0x3c, !PT ;  /* 0x0000000700207212 */ /* 0x000fe200078e3cff */
[----:B------:R-:W-:Y:S01]  /*11840*/  IMAD R0, R151, 0x60, R152 ;  /* 0x0000006097007824 */ /* 0x000fe200078e0298 */
[----:B------:R-:W-:Y:S01]  /*11850*/  UIADD3 UR11, UR11, UR9, URZ ;  /* 0x000000090b0b7290 */ /* 0x000fe2000fffe03f */
[----:B------:R-:W-:Y:S01]  /*11860*/  IADD3 R31, P4, R28, 0x6000, RZ ;  /* 0x000060001c1f7810 */ /* 0x000fe20007f9e0ff */
[----:B------:R-:W-:Y:S01]  /*11870*/  ULDC.64 UR12, c[0x0][0xae8] ;  /* 0x0002ba00000c7ab9 */ /* 0x000fe20000000a00 */
[----:B------:R-:W-:Y:S01]  /*11880*/  VIADD R2, R0, UR39 ;  /* 0x0000002700027c36 */ /* 0x000fe20008000000 */
[----:B------:R-:W-:Y:S01]  /*11890*/  UIMAD.WIDE.U32 UR10, UR40, UR12, UR10 ;  /* 0x0000000c280a72a5 */ /* 0x000fe2000f8e000a */
[----:B------:R-:W-:Y:S01]  /*118a0*/  LOP3.LUT R8, R9, 0x180, RZ, 0xc0, !PT ;  /* 0x0000018009087812 */ /* 0x000fe200078ec0ff */
[----:B------:R-:W-:Y:S01]  /*118b0*/  USHF.R.S32.HI UR4, URZ, 0x1f, UR8 ;  /* 0x0000001f3f047899 */ /* 0x000fe20008011408 */
[----:B0-----:R-:W-:Y:S01]  /*118c0*/  @P1 IMAD.HI.U32 R0, R2, R21, RZ ;  /* 0x0000001502001227 */ /* 0x001fe200078e00ff */
[----:B------:R-:W-:Y:S01]  /*118d0*/  UIMAD UR11, UR40, UR13, UR11 ;  /* 0x0000000d280b72a4 */ /* 0x000fe2000f8e020b */
[----:B------:R-:W-:Y:S01]  /*118e0*/  LOP3.LUT R12, R13, 0x180, RZ, 0xc0, !PT ;  /* 0x000001800d0c7812 */ /* 0x000fe200078ec0ff */
[----:B------:R-:W5:Y:S01]  /*118f0*/  LD.E.128 R32, desc[UR56][R32.64] ;  /* 0x0000003820207980 */ /* 0x000f62000c101d00 */
[----:B------:R-:W-:Y:S01]  /*11900*/  ULDC.64 UR12, c[0x0][0xaf0] ;  /* 0x0002bc00000c7ab9 */ /* 0x000fe20000000a00 */
[----:B------:R-:W-:Y:S01]  /*11910*/  IMAD.MOV.U32 R37, RZ, RZ, R2 ;  /* 0x000000ffff257224 */ /* 0x000fe200078e0002 */
[----:B------:R-:W-:Y:S01]  /*11920*/  UIMAD UR4, UR4, UR12, URZ ;  /* 0x0000000c040472a4 */ /* 0x000fe2000f8e023f */
[----:B-1----:R-:W-:-:S02]  /*11930*/  @P1 SHF.R.U32.HI R37, RZ, R39, R0 ;  /* 0x00000027ff251219 */ /* 0x002fc40000011600 */
[----:B------:R-:W-:Y:S02]  /*11940*/  LOP3.LUT R24, R25, 0x180, RZ, 0xc0, !PT ;  /* 0x0000018019187812 */ /* 0x000fe400078ec0ff */
[----:B------:R-:W-:Y:S02]  /*11950*/  LOP3.LUT R30, R31, 0x180, RZ, 0xc0, !PT ;  /* 0x000001801f1e7812 */ /* 0x000fe400078ec0ff */
[----:B------:R-:W-:Y:S01]  /*11960*/  LOP3.LUT R5, R28, 0x180, RZ, 0xc0, !PT ;  /* 0x000001801c057812 */ /* 0x000fe200078ec0ff */
[----:B------:R-:W-:Y:S01]  /*11970*/  UIMAD UR4, UR8, UR13, UR4 ;  /* 0x0000000d080472a4 */ /* 0x000fe2000f8e0204 */
[--C-:B------:R-:W-:Y:S01]  /*11980*/  SHF.R.S32.HI R0, RZ, 0x1f, R37.reuse ;  /* 0x0000001fff007819 */ /* 0x100fe20000011425 */
[----:B------:R-:W-:Y:S01]  /*11990*/  UIMAD.WIDE.U32 UR8, UR8, UR12, UR10 ;  /* 0x0000000c080872a5 */ /* 0x000fe2000f8e000a */
[----:B------:R-:W-:Y:S01]  /*119a0*/  SHF.R.U64 R8, R8, 0x3, RZ ;  /* 0x0000000308087819 */ /* 0x000fe200000012ff */
[----:B------:R-:W-:Y:S01]  /*119b0*/  IMAD.MOV R39, RZ, RZ, -R37 ;  /* 0x000000ffff277224 */ /* 0x000fe200078e0a25 */
[----:B------:R-:W-:Y:S01]  /*119c0*/  SHF.R.U64 R12, R12, 0x3, RZ ;  /* 0x000000030c0c7819 */ /* 0x000fe200000012ff */
[----:B------:R-:W-:Y:S01]  /*119d0*/  ULDC.64 UR10, c[0x0][0xae0] ;  /* 0x0002b800000a7ab9 */ /* 0x000fe20000000a00 */
[----:B------:R-:W-:-:S02]  /*119e0*/  SHF.R.U64 R24, R24, 0x3, RZ ;  /* 0x0000000318187819 */ /* 0x000fc400000012ff */
[----:B------:R-:W-:Y:S02]  /*119f0*/  SHF.R.U64 R30, R30, 0x3, RZ ;  /* 0x000000031e1e7819 */ /* 0x000fe400000012ff */
[----:B------:R-:W-:Y:S01]  /*11a00*/  SHF.R.U64 R5, R5, 0x3, RZ ;  /* 0x0000000305057819 */ /* 0x000fe200000012ff */
[----:B------:R-:W-:Y:S01]  /*11a10*/  UIADD3 UR4, UR9, UR4, URZ ;  /* 0x0000000409047290 */ /* 0x000fe2000fffe03f */
        /* <DEDUP_REMOVED lines=8> */
[----:B------:R-:W-:Y:S01]  /*11aa0*/  LOP3.LUT R4, R5, R28, RZ, 0x3c, !PT ;  /* 0x0000001c05047212 */ /* 0x000fe200078e3cff */
[----:B------:R-:W-:-:S02]  /*11ab0*/  IMAD.X R25, RZ, RZ, R29, P3 ;  /* 0x000000ffff197224 */ /* 0x000fc400018e061d */
[--C-:B------:R-:W-:Y:S01]  /*11ac0*/  IMAD.X R31, RZ, RZ, R29.reuse, P4 ;  /* 0x000000ffff1f7224 */ /* 0x100fe200020e061d */
[----:B------:R-:W5:Y:S01]  /*11ad0*/  LD.E.128 R8, desc[UR56][R8.64] ;  /* 0x0000003808087980 */ /* 0x000f62000c101d00 */
[----:B------:R-:W-:Y:S02]  /*11ae0*/  IMAD.MOV.U32 R5, RZ, RZ, R29 ;  /* 0x000000ffff057224 */ /* 0x000fe400078e001d */
[----:B------:R-:W-:Y:S01]  /*11af0*/  IMAD R41, R37, UR11, R0 ;  /* 0x0000000b25297c24 */ /* 0x000fe2000f8e0200 */
[----:B------:R-:W-:Y:S01]  /*11b00*/  SHF.R.S32.HI R0, RZ, 0x1f, R39 ;  /* 0x0000001fff007819 */ /* 0x000fe20000011427 */
[----:B------:R-:W-:Y:S01]  /*11b10*/  IMAD.U32 R21, RZ, RZ, UR9 ;  /* 0x00000009ff157e24 */ /* 0x000fe2000f8e00ff */
[----:B------:R-:W5:Y:S01]  /*11b20*/  LD.E.128 R12, desc[UR56][R12.64] ;  /* 0x000000380c0c7980 */ /* 0x000f62000c101d00 */
[----:B------:R-:W-:Y:S01]  /*11b30*/  IMAD.U32 R20, RZ, RZ, UR8 ;  /* 0x00000008ff147e24 */ /* 0x000fe2000f8e00ff */
[----:B------:R-:W-:Y:S01]  /*11b40*/  ULDC.64 UR8, c[0x0][0xad8] ;  /* 0x0002b60000087ab9 */ /* 0x000fe20000000a00 */
[----:B------:R-:W-:Y:S01]  /*11b50*/  IMAD.U32 R21, RZ, RZ, UR4 ;  /* 0x00000004ff157e24 */ /* 0x000fe2000f8e00ff */
[----:B------:R-:W5:Y:S01]  /*11b60*/  LD.E.128 R4, desc[UR56][R4.64] ;  /* 0x0000003804047980 */ /* 0x000f62000c101d00 */
[----:B------:R-:W-:-:S03]  /*11b70*/  IMAD R0, R0, UR8, RZ ;  /* 0x0000000800007c24 */ /* 0x000fc6000f8e02ff */
[----:B------:R-:W5:Y:S01]  /*11b80*/  LD.E.128 R24, desc[UR56][R24.64] ;  /* 0x0000003818187980 */ /* 0x000f62000c101d00 */
[----:B------:R-:W-:-:S03]  /*11b90*/  IMAD.WIDE.U32 R20, R37, UR10, R20 ;  /* 0x0000000a25147c25 */ /* 0x000fc6000f8e0014 */
[----:B------:R-:W5:Y:S01]  /*11ba0*/  LD.E.128 R28, desc[UR56][R30.64] ;  /* 0x000000381e1c7980 */ /* 0x000f62000c101d00 */
[----:B------:R-:W-:Y:S01]  /*11bb0*/  @!PT LDS RZ, [RZ] ;  /* 0x00000000fffff984 */ /* 0x000fe20000000800 */
[----:B------:R-:W-:Y:S01]  /*11bc0*/  @!PT LDS RZ, [RZ] ;  /* 0x00000000fffff984 */ /* 0x000fe20000000800 */
[----:B------:R-:W-:Y:S01]  /*11bd0*/  @!PT LDS RZ, [RZ] ;  /* 0x00000000fffff984 */ /* 0x000fe20000000800 */
[----:B------:R-:W-:Y:S01]  /*11be0*/  @!PT LDS RZ, [RZ] ;  /* 0x00000000fffff984 */ /* 0x000fe20000000800 */
[----:B------:R0:W-:Y:S06]  /*11bf0*/  MEMBAR.ALL.CTA ;  /* 0x0000000000007992 */ /* 0x0001ec0000008000 */
[----:B0-----:R-:W0:Y:S01]  /*11c00*/  FENCE.VIEW.ASYNC.S ;  /* 0x00000000000073c6 */ /* 0x001e220000000000 */
[----:B------:R-:W-:Y:S02]  /*11c10*/  IMAD.IADD R21, R21, 0x1, R41 ;  /* 0x0000000115157824 */ /* 0x000fe400078e0229 */
[----:B------:R-:W-:-:S02]  /*11c20*/  IMAD R37, R39, UR9, R0 ;  /* 0x0000000927257c24 */ /* 0x000fc4000f8e0200 */
[----:B------:R-:W-:Y:S01]  /*11c30*/  VIADD R0, R152, UR39 ;  /* 0x0000002798007c36 */ /* 0x000fe20008000000 */
[----:B------:R-:W-:Y:S01]  /*11c40*/  UIADD3 UR4, UR41, 0x2d820, URZ ;  /* 0x0002d82029047890 */ /* 0x000fe2000fffe03f */
[----:B------:R-:W-:Y:S01]  /*11c50*/  IMAD.WIDE.U32 R20, R39, UR8, R20 ;  /* 0x0000000827147c25 */ /* 0x000fe2000f8e0014 */
[----:B------:R-:W-:Y:S02]  /*11c60*/  ULDC.64 UR8, c[0x0][0xa80] ;  /* 0x0002a00000087ab9 */ /* 0x000fe40000000a00 */
[----:B------:R-:W-:Y:S01]  /*11c70*/  ISETP.GE.AND P0, PT, R0, R3, PT ;  /* 0x000000030000720c */ /* 0x000fe20003f06270 */
[----:B------:R-:W-:Y:S01]  /*11c80*/  IMAD.IADD R21, R21, 0x1, R37 ;  /* 0x0000000115157824 */ /* 0x000fe200078e0225 */
[----:B------:R-:W-:Y:S01]  /*11c90*/  UPRMT UR4, URZ, 0x654, UR4 ;  /* 0x000006543f047896 */ /* 0x000fe20008000004 */
[----:B------:R-:W-:-:S04]  /*11ca0*/  LEA R2, P1, R20, UR8, 0x1 ;  /* 0x0000000814027c11 */ /* 0x000fc8000f8208ff */
[----:B------:R-:W-:Y:S01]  /*11cb0*/  LEA.HI.X R42, R20, UR9, R21, 0x1, P1 ;  /* 0x00000009142a7c11 */ /* 0x000fe200088f0c15 */
[----:B0-----:R0:W1:Y:S01]  /*11cc0*/  SHFL.IDX PT, R36, R2, RZ, 0x1c1f ;  /* 0x001c1fff02247589 */ /* 0x00106200000e0000 */
[----:B------:R-:W-:Y:S03]  /*11cd0*/  BSSY B1, `(.L_x_11165) ;  /* 0x0000012000017945 */ /* 0x000fe60003800000 */
[----:B------:R0:W2:Y:S01]  /*11ce0*/  SHFL.IDX PT, R37, R42, RZ, 0x1c1f ;  /* 0x001c1fff2a257589 */ /* 0x0000a200000e0000 */
[----:B------:R-:W-:Y:S01]  /*11cf0*/  SYNCS.ARRIVE.TRANS64.RED.A1T0 RZ, [UR4], RZ ;  /* 0x000000ffffff79a7 */ /* 0x000fe20008100404 */
        /* <DEDUP_REMOVED lines=15> */
.L_x_11166:
[----:B------:R-:W-:Y:S05]  /*11df0*/  BSYNC B1 ;  /* 0x0000000000017941 */ /* 0x000fea0003800000 */
.L_x_11165:
        /* <DEDUP_REMOVED lines=8> */
[C---:B0-----:R-:W-:Y:S02]  /*11e80*/  @!P2 LEA R6, P0, R139.reuse, R4, 0x1 ;  /* 0x000000048b06a211 */ /* 0x041fe400078008ff */
        /* <DEDUP_REMOVED lines=10> */
.L_x_11164:
        /* <DEDUP_REMOVED lines=11> */
[----:B------:R-:W-:Y:S01]  /*11fe0*/  SHF.R.S32.HI R24, RZ, 0x1f, R17 ;  /* 0x0000001fff187819 */ /* 0x000fe20000011411 */
[----:B------:R-:W-:Y:S01]  /*11ff0*/  ULDC.64 UR12, c[0x0][0xb38] ;  /* 0x0002ce00000c7ab9 */ /* 0x000fe20000000a00 */
[----:B------:R-:W-:Y:S01]  /*12000*/  SHF.R.S32.HI R27, RZ, 0x1f, R140 ;  /* 0x0000001fff1b7819 */ /* 0x000fe2000001148c */
[----:B------:R-:W-:Y:S01]  /*12010*/  UIMAD.WIDE.U32 UR10, UR40, UR12, UR10 ;  /* 0x0000000c280a72a5 */ /* 0x000fe2000f8e000a */
[----:B------:R-:W-:-:S02]  /*12020*/  SHF.R.S32.HI R25, RZ, 0x1f, R26 ;  /* 0x0000001fff197819 */ /* 0x000fc4000001141a */
[----:B------:R-:W-:Y:S01]  /*12030*/  SHF.R.S32.HI R28, RZ, 0x1f, R146 ;  /* 0x0000001fff1c7819 */ /* 0x000fe20000011492 */
[----:B------:R-:W-:Y:S01]  /*12040*/  UIMAD UR11, UR40, UR13, UR11 ;  /* 0x0000000d280b72a4 */ /* 0x000fe2000f8e020b */
[----:B------:R-:W-:Y:S02]  /*12050*/  SHF.R.S32.HI R29, RZ, 0x1f, R147 ;  /* 0x0000001fff1d7819 */ /* 0x000fe40000011493 */
[----:B------:R-:W-:Y:S01]  /*12060*/  ULDC.64 UR12, c[0x0][0xb40] ;  /* 0x0002d000000c7ab9 */ /* 0x000fe20000000a00 */
[----:B------:R-:W-:Y:S01]  /*12070*/  SHF.R.S32.HI R30, RZ, 0x1f, R148 ;  /* 0x0000001fff1e7819 */ /* 0x000fe20000011494 */
[----:B------:R-:W-:Y:S01]  /*12080*/  UIMAD UR4, UR4, UR12, URZ ;  /* 0x0000000c040472a4 */ /* 0x000fe2000f8e023f */
[----:B------:R-:W-:Y:S01]  /*12090*/  SHF.R.S32.HI R31, RZ, 0x1f, R149 ;  /* 0x0000001fff1f7819 */ /* 0x000fe20000011495 */
[----:B0-----:R-:W-:Y:S01]  /*120a0*/  @P1 IMAD.HI.U32 R0, R11, R0, RZ ;  /* 0x000000000b001227 */ /* 0x001fe200078e00ff */
[----:B------:R-:W-:Y:S01]  /*120b0*/  SHF.R.S32.HI R32, RZ, 0x1f, R150 ;  /* 0x0000001fff207819 */ /* 0x000fe20000011496 */
[----:B------:R-:W-:-:S02]  /*120c0*/  UIMAD UR4, UR8, UR13, UR4 ;  /* 0x0000000d080472a4 */ /* 0x000fc4000f8e0204 */
[----:B------:R-:W-:-:S03]  /*120d0*/  UIMAD.WIDE.U32 UR8, UR8, UR12, UR10 ;  /* 0x0000000c080872a5 */ /* 0x000fc6000f8e000a */
[----:B------:R-:W-:Y:S01]  /*120e0*/  ULDC.64 UR10, c[0x0][0xb48] ;  /* 0x0002d200000a7ab9 */ /* 0x000fe20000000a00 */
[----:B------:R-:W-:Y:S01]  /*120f0*/  UIADD3 UR9, UR9, UR4, URZ ;  /* 0x0000000409097290 */ /* 0x000fe2000fffe03f */
[----:B-1----:R-:W-:Y:S01]  /*12100*/  @P1 SHF.R.U32.HI R5, RZ, R3, R0 ;  /* 0x00000003ff051219 */ /* 0x002fe20000011600 */
[----:B------:R-:W-:Y:S02]  /*12110*/  UIADD3 UR4, UR41, 0x2d820, URZ ;  /* 0x0002d82029047890 */ /* 0x000fe4000fffe03f */
[----:B------:R-:W-:Y:S01]  /*12120*/  UIMAD.WIDE.U32 UR8, UR37, UR10, UR8 ;  /* 0x0000000a250872a5 */ /* 0x000fe2000f8e0008 */
[--C-:B------:R-:W-:Y:S01]  /*12130*/  SHF.R.S32.HI R0, RZ, 0x1f, R5.reuse ;  /* 0x0000001fff007819 */ /* 0x100fe20000011405 */
[----:B------:R-:W-:Y:S01]  /*12140*/  IMAD.MOV R7, RZ, RZ, -R5 ;  /* 0x000000ffff077224 */ /* 0x000fe200078e0a05 */
[----:B------:R-:W-:Y:S02]  /*12150*/  UPRMT UR4, URZ, 0x654, UR4 ;  /* 0x000006543f047896 */ /* 0x000fe40008000004 */
[----:B------:R-:W-:Y:S01]  /*12160*/  UIMAD UR37, UR37, UR11, UR9 ;  /* 0x0000000b252572a4 */ /* 0x000fe2000f8e0209 */
[----:B------:R-:W-:-:S02]  /*12170*/  IMAD R7, R36, R7, R11 ;  /* 0x0000000724077224 */ /* 0x000fc400078e020b */
[----:B------:R-:W-:Y:S01]  /*12180*/  ULDC.64 UR10, c[0x0][0xb30] ;  /* 0x0002cc00000a7ab9 */ /* 0x000fe20000000a00 */
[----:B------:R-:W-:Y:S02]  /*12190*/  IMAD.U32 R3, RZ, RZ, UR9 ;  /* 0x00000009ff037e24 */ /* 0x000fe4000f8e00ff */
[----:B------:R-:W-:Y:S01]  /*121a0*/  IMAD R0, R0, UR10, RZ ;  /* 0x0000000a00007c24 */ /* 0x000fe2000f8e02ff */
[----:B------:R-:W-:Y:S01]  /*121b0*/  SYNCS.ARRIVE.TRANS64.RED.A1T0 RZ, [UR4], RZ ;  /* 0x000000ffffff79a7 */ /* 0x000fe20008100404 */
        /* <DEDUP_REMOVED lines=24> */
[-C--:B--2---:R-:W-:Y:S02]  /*12340*/  @!P1 LEA.HI.X R3, R17, R13.reuse, R24, 0x2, P5 ;  /* 0x0000000d11039211 */ /* 0x084fe400028f1418 */
[----:B------:R-:W-:Y:S02]  /*12350*/  @!P3 LEA.HI.X R5, R26, R13, R25, 0x2, P6 ;  /* 0x0000000d1a05b211 */ /* 0x000fe400030f1419 */
[----:B------:R-:W-:Y:S01]  /*12360*/  ISETP.GE.AND P5, PT, R149, UR4, PT ;  /* 0x0000000495007c0c */ /* 0x000fe2000bfa6270 */
[----:B------:R1:W-:Y:S01]  /*12370*/  @!P1 ST.E.64 desc[UR56][R2.64], R20 ;  /* 0x0000001402009985 */ /* 0x0003e2000c101b38 */
[----:B------:R-:W-:-:S02]  /*12380*/  @!P4 LEA R6, P1, R140, R15, 0x2 ;  /* 0x0000000f8c06c211 */ /* 0x000fc400078210ff */
[----:B------:R-:W-:Y:S01]  /*12390*/  @!P2 LEA R8, P6, R150, R15, 0x2 ;  /* 0x0000000f9608a211 */ /* 0x000fe200078c10ff */
[----:B------:R2:W-:Y:S01]  /*123a0*/  @!P3 ST.E.64 desc[UR56][R4.64], R92 ;  /* 0x0000005c0400b985 */ /* 0x0005e2000c101b38 */
        /* <DEDUP_REMOVED lines=8> */
[----:B------:R-:W-:Y:S02]  /*12430*/  @!P5 LEA.HI.X R11, R149, R13, R31, 0x2, P4 ;  /* 0x0000000d950bd211 */ /* 0x000fe400020f141f */
[CC--:B-1----:R-:W-:Y:S02]  /*12440*/  @!P3 LEA R2, P6, R148.reuse, R15.reuse, 0x2 ;  /* 0x0000000f9402b211 */ /* 0x0c2fe400078c10ff */
[----:B--2---:R-:W-:Y:S01]  /*12450*/  @!P1 LEA R4, P4, R147, R15, 0x2 ;  /* 0x0000000f93049211 */ /* 0x004fe200078810ff */
[----:B------:R1:W-:Y:S01]  /*12460*/  @!P5 ST.E.64 desc[UR56][R10.64], R104 ;  /* 0x000000680a00d985 */ /* 0x0003e2000c101b38 */
[----:B------:R-:W-:Y:S02]  /*12470*/  @!P3 LEA.HI.X R3, R148, R13, R30, 0x2, P6 ;  /* 0x0000000d9403b211 */ /* 0x000fe400030f141e */
[----:B------:R-:W-:-:S02]  /*12480*/  ISETP.GE.AND P5, PT, R145, UR4, PT ;  /* 0x0000000491007c0c */ /* 0x000fc4000bfa6270 */
[----:B------:R-:W-:Y:S01]  /*12490*/  @!P1 LEA.HI.X R5, R147, R13, R29, 0x2, P4 ;  /* 0x0000000d93059211 */ /* 0x000fe200020f141d */
        /* <DEDUP_REMOVED lines=9> */
[C---:B-1----:R-:W-:Y:S02]  /*12530*/  @!P4 LEA R10, P2, R144.reuse, R15, 0x2 ;  /* 0x0000000f900ac211 */ /* 0x042fe400078410ff */
[----:B------:R-:W-:Y:S02]  /*12540*/  @!P5 LEA.HI.X R9, R145, R13, R157, 0x2, P6 ;  /* 0x0000000d9109d211 */ /* 0x000fe400030f149d */
[C---:B--2---:R-:W-:Y:S02]  /*12550*/  @!P3 LEA R2, P6, R143.reuse, R15, 0x2 ;  /* 0x0000000f8f02b211 */ /* 0x044fe400078c10ff */
[----:B------:R-:W-:Y:S01]  /*12560*/  @!P4 LEA.HI.X R11, R144, R13, R156, 0x2, P2 ;  /* 0x0000000d900bc211 */ /* 0x000fe200010f149c */
[----:B------:R3:W-:Y:S01]  /*12570*/  @!P5 ST.E.64 desc[UR56][R8.64], R120 ;  /* 0x000000780800d985 */ /* 0x0007e2000c101b38 */
[C---:B------:R-:W-:Y:S02]  /*12580*/  @!P1 LEA R12, P2, R142.reuse, R15, 0x2 ;  /* 0x0000000f8e0c9211 */ /* 0x040fe400078410ff */
[-C--:B------:R-:W-:Y:S01]  /*12590*/  @!P3 LEA.HI.X R3, R143, R13.reuse, R155, 0x2, P6 ;  /* 0x0000000d8f03b211 */ /* 0x080fe200030f149b */
[----:B------:R3:W-:Y:S01]  /*125a0*/  @!P4 ST.E.64 desc[UR56][R10.64], R124 ;  /* 0x0000007c0a00c985 */ /* 0x0007e2000c101b38 */
[----:B------:R-:W-:-:S03]  /*125b0*/  @!P1 LEA.HI.X R13, R142, R13, R154, 0x2, P2 ;  /* 0x0000000d8e0d9211 */ /* 0x000fc600010f149a */
[----:B------:R3:W-:Y:S04]  /*125c0*/  @!P3 ST.E.64 desc[UR56][R2.64], R128 ;  /* 0x000000800200b985 */ /* 0x0007e8000c101b38 */
[----:B------:R3:W-:Y:S02]  /*125d0*/  @!P1 ST.E.64 desc[UR56][R12.64], R132 ;  /* 0x000000840c009985 */ /* 0x0007e4000c101b38 */
.L_x_11169:
[----:B------:R-:W-:Y:S05]  /*125e0*/  BSYNC B1 ;  /* 0x0000000000017941 */ /* 0x000fea0003800000 */
.L_x_11168:
[----:B-1----:R1:W4:Y:S04]  /*125f0*/  SHFL.IDX PT, R15, R14, 0x1, 0x1c1f ;  /* 0x003c1f000e0f7f89 */ /* 0x00232800000e0000 */
        /* <DEDUP_REMOVED lines=8> */
[CC--:B0--3--:R-:W-:Y:S02]  /*12680*/  @!P5 LEA R2, P0, R17.reuse, R21.reuse, 0x2 ;  /* 0x000000151102d211 */ /* 0x0c9fe400078010ff */
[C---:B------:R-:W-:Y:S02]  /*12690*/  @!P6 LEA R4, P1, R26.reuse, R21, 0x2 ;  /* 0x000000151a04e211 */ /* 0x040fe400078210ff */
[-C--:B----4-:R-:W-:Y:S02]  /*126a0*/  @!P5 LEA.HI.X R3, R17, R15.reuse, R24, 0x2, P0 ;  /* 0x0000000f1103d211 */ /* 0x090fe400000f1418 */
[----:B------:R-:W-:Y:S02]  /*126b0*/  @!P6 LEA.HI.X R5, R26, R15, R25, 0x2, P1 ;  /* 0x0000000f1a05e211 */ /* 0x000fe400008f1419 */
[----:B------:R-:W-:Y:S01]  /*126c0*/  ISETP.GE.AND P1, PT, R148, UR4, PT ;  /* 0x0000000494007c0c */ /* 0x000fe2000bf26270 */
[----:B------:R0:W-:Y:S01]  /*126d0*/  @!P5 ST.E.64 desc[UR56][R2.64], R90 ;  /* 0x0000005a0200d985 */ /* 0x0001e2000c101b38 */
[----:B------:R-:W-:-:S02]  /*126e0*/  @!P2 LEA R6, P0, R140, R21, 0x2 ;  /* 0x000000158c06a211 */ /* 0x000fc400078010ff */
[-C--:B------:R-:W-:Y:S01]  /*126f0*/  @!P3 LEA R8, P5, R150, R21.reuse, 0x2 ;  /* 0x000000159608b211 */ /* 0x080fe200078a10ff */
[----:B------:R3:W-:Y:S01]  /*12700*/  @!P6 ST.E.64 desc[UR56][R4.64], R94 ;  /* 0x0000005e0400e985 */ /* 0x0007e2000c101b38 */
[----:B------:R-:W-:Y:S02]  /*12710*/  @!P4 LEA R10, P6, R149, R21, 0x2 ;  /* 0x00000015950ac211 */ /* 0x000fe400078c10ff */
[-C--:B------:R-:W-:Y:S02]  /*12720*/  @!P2 LEA.HI.X R7, R140, R15.reuse, R27, 0x2, P0 ;  /* 0x0000000f8c07a211 */ /* 0x080fe400000f141b */
[-C--:B------:R-:W-:Y:S02]  /*12730*/  @!P3 LEA.HI.X R9, R150, R15.reuse, R32, 0x2, P5 ;  /* 0x0000000f9609b211 */ /* 0x080fe400028f1420 */
[----:B------:R-:W-:Y:S01]  /*12740*/  ISETP.GE.AND P0, PT, R147, UR4, PT ;  /* 0x0000000493007c0c */ /* 0x000fe2000bf06270 */
[----:B------:R-:W-:Y:S01]  /*12750*/  @!P2 ST.E.64 desc[UR56][R6.64], R98 ;  /* 0x000000620600a985 */ /* 0x000fe2000c101b38 */
[----:B------:R-:W-:-:S02]  /*12760*/  @!P4 LEA.HI.X R11, R149, R15, R31, 0x2, P6 ;  /* 0x0000000f950bc211 */ /* 0x000fc400030f141f */
[----:B0-----:R-:W-:Y:S01]  /*12770*/  @!P1 LEA R2, P5, R148, R21, 0x2 ;  /* 0x0000001594029211 */ /* 0x001fe200078a10ff */
[----:B------:R0:W-:Y:S01]  /*12780*/  @!P3 ST.E.64 desc[UR56][R8.64], R102 ;  /* 0x000000660800b985 */ /* 0x0001e2000c101b38 */
[----:B------:R-:W-:Y:S02]  /*12790*/  ISETP.GE.AND P3, PT, R145, UR4, PT ;  /* 0x0000000491007c0c */ /* 0x000fe4000bf66270 */
[----:B------:R-:W-:Y:S01]  /*127a0*/  ISETP.GE.AND P2, PT, R144, UR4, PT ;  /* 0x0000000490007c0c */ /* 0x000fe2000bf46270 */
[----:B------:R4:W-:Y:S01]  /*127b0*/  @!P4 ST.E.64 desc[UR56][R10.64], R106 ;  /* 0x0000006a0a00c985 */ /* 0x0009e2000c101b38 */
[----:B------:R-:W-:Y:S02]  /*127c0*/  ISETP.GE.AND P4, PT, R146, UR4, PT ;  /* 0x0000000492007c0c */ /* 0x000fe4000bf86270 */
[----:B------:R-:W-:Y:S02]  /*127d0*/  @!P1 LEA.HI.X R3, R148, R15, R30, 0x2, P5 ;  /* 0x0000000f94039211 */ /* 0x000fe400028f141e */
[----:B------:R-:W-:-:S02]  /*127e0*/  ISETP.GE.AND P5, PT, R143, UR4, PT ;  /* 0x000000048f007c0c */ /* 0x000fc4000bfa6270 */
[C---:B---3--:R-:W-:Y:S01]  /*127f0*/  @!P0 LEA R4, P6, R147.reuse, R21, 0x2 ;  /* 0x0000001593048211 */ /* 0x048fe200078c10ff */
[----:B------:R3:W-:Y:S03]  /*12800*/  @!P1 ST.E.64 desc[UR56][R2.64], R110 ;  /* 0x0000006e02009985 */ /* 0x0007e6000c101b38 */
[----:B------:R-:W-:Y:S02]  /*12810*/  @!P0 LEA.HI.X R5, R147, R15, R29, 0x2, P6 ;  /* 0x0000000f93058211 */ /* 0x000fe400030f141d */
[-C--:B0-----:R-:W-:Y:S02]  /*12820*/  @!P3 LEA R8, P6, R145, R21.reuse, 0x2 ;  /* 0x000000159108b211 */ /* 0x081fe400078c10ff */
[-C--:B------:R-:W-:Y:S01]  /*12830*/  @!P4 LEA R6, P1, R146, R21.reuse, 0x2 ;  /* 0x000000159206c211 */ /* 0x080fe200078210ff */
[----:B------:R3:W-:Y:S01]  /*12840*/  @!P0 ST.E.64 desc[UR56][R4.64], R114 ;  /* 0x0000007204008985 */ /* 0x0007e2000c101b38 */
[----:B----4-:R-:W-:-:S02]  /*12850*/  @!P2 LEA R10, P0, R144, R21, 0x2 ;  /* 0x00000015900aa211 */ /* 0x010fc400078010ff */
[----:B------:R-:W-:Y:S02]  /*12860*/  @!P4 LEA.HI.X R7, R146, R15, R28, 0x2, P1 ;  /* 0x0000000f9207c211 */ /* 0x000fe400008f141c */
[----:B------:R-:W-:Y:S02]  /*12870*/  @!P5 LEA R12, P1, R143, R21, 0x2 ;  /* 0x000000158f0cd211 */ /* 0x000fe400078210ff */
[-C--:B------:R-:W-:Y:S01]  /*12880*/  @!P3 LEA.HI.X R9, R145, R15.reuse, R157, 0x2, P6 ;  /* 0x0000000f9109b211 */ /* 0x080fe200030f149d */
[----:B------:R3:W-:Y:S01]  /*12890*/  @!P4 ST.E.64 desc[UR56][R6.64], R118 ;  /* 0x000000760600c985 */ /* 0x0007e2000c101b38 */
[-C--:B------:R-:W-:Y:S02]  /*128a0*/  @!P2 LEA.HI.X R11, R144, R15.reuse, R156, 0x2, P0 ;  /* 0x0000000f900ba211 */ /* 0x080fe400000f149c */
[----:B--2---:R-:W-:Y:S01]  /*128b0*/  @!P5 LEA.HI.X R13, R143, R15, R155, 0x2, P1 ;  /* 0x0000000f8f0dd211 */ /* 0x004fe200008f149b */
        /* <DEDUP_REMOVED lines=9> */
.L_x_11162:
        /* <DEDUP_REMOVED lines=13> */
[----:B------:R-:W-:Y:S01]  /*12a20*/  IMAD.U32 R0, RZ, RZ, UR4 ;  /* 0x00000004ff007e24 */ /* 0x000fe2000f8e00ff */
[----:B------:R-:W0:Y:S04]  /*12a30*/  S2R R7, SR_TID.X ;  /* 0x0000000000077919 */ /* 0x000e280000002100 */
[----:B------:R-:W-:-:S05]  /*12a40*/  PLOP3.LUT P2, PT, PT, PT, UP1, 0x80, 0x0 ;  /* 0x000000000000781c */ /* 0x000fca0003f4f018 */
[----:B------:R-:W-:Y:S02]  /*12a50*/  @UP1 ULDC.64 UR8, c[0x0][0xc08] ;  /* 0x0003020000081ab9 */ /* 0x000fe40000000a00 */
[----:B------:R-:W-:-:S06]  /*12a60*/  @UP1 UIMAD.WIDE UR8, UR43, 0x4, UR8 ;  /* 0x000000042b0818a5 */ /* 0x000fcc000f8e0208 */
[----:B------:R-:W-:Y:S02]  /*12a70*/  IMAD.U32 R4, RZ, RZ, UR8 ;  /* 0x00000008ff047e24 */ /* 0x000fe4000f8e00ff */
[----:B------:R-:W-:-:S05]  /*12a80*/  IMAD.U32 R5, RZ, RZ, UR9 ;  /* 0x00000009ff057e24 */ /* 0x000fca000f8e00ff */
[----:B------:R1:W5:Y:S01]  /*12a90*/  @P2 LDG.E R0, desc[UR56][R4.64] ;  /* 0x0000003804002981 */ /* 0x000362000c1e1900 */
[----:B------:R-:W-:Y:S01]  /*12aa0*/  UISETP.NE.AND UP1, UPT, UR47, URZ, UPT ;  /* 0x0000003f2f00728c */ /* 0x000fe2000bf25270 */
[----:B------:R-:W-:Y:S01]  /*12ab0*/  UMOV UR4, URZ ;  /* 0x0000003f00047c82 */ /* 0x000fe20008000000 */
[----:B0-----:R-:W-:-:S09]  /*12ac0*/  VIADD R7, R7, 0xffffff80 ;  /* 0xffffff8007077836 */ /* 0x001fd20000000000 */
[----:B------:R-:W-:Y:S01]  /*12ad0*/  @!UP1 ULDC UR47, c[0x0][0xad4] ;  /* 0x0002b500002f9ab9 */ /* 0x000fe20000000800 */
[----:B------:R-:W-:Y:S02]  /*12ae0*/  ISETP.GT.AND P0, PT, R7, 0xbf, PT ;  /* 0x000000bf0700780c */ /* 0x000fe40003f04270 */
[----:B--2---:R-:W-:Y:S01]  /*12af0*/  @P1 R2UR UR4, R6 ;  /* 0x00000000060412ca */ /* 0x004fe200000e0000 */
[----:B-1----:R-:W-:-:S14]  /*12b00*/  @P2 BRA `(.L_x_11170) ;  /* 0x0000000000102947 */ /* 0x002fdc0003800000 */
[----:B------:R-:W-:Y:S05]  /*12b10*/  @!P1 BRA `(.L_x_11170) ;  /* 0x00000000000c9947 */ /* 0x000fea0003800000 */
[----:B------:R-:W2:Y:S04]  /*12b20*/  LDG.E R5, desc[UR56][R2.64] ;  /* 0x0000003802057981 */ /* 0x000ea8000c1e1900 */
[----:B-----5:R-:W2:Y:S02]  /*12b30*/  LDG.E R0, desc[UR56][R2.64+0x4] ;  /* 0x0000043802007981 */ /* 0x020ea4000c1e1900 */
[----:B--2---:R-:W-:-:S07]  /*12b40*/  IMAD.IADD R0, R0, 0x1, -R5 ;  /* 0x0000000100007824 */ /* 0x004fce00078e0a05 */
.L_x_11170:
        /* <DEDUP_REMOVED lines=59> */
.L_x_11172:
[----:B------:R-:W-:Y:S05]  /*12f00*/  BSYNC B1 ;  /* 0x0000000000017941 */ /* 0x000fea0003800000 */
.L_x_11171:
        /* <DEDUP_REMOVED lines=9> */
[----:B0-----:R-:W-:Y:S01]  /*12fa0*/  VIADD R4, R2, UR39 ;  /* 0x0000002702047c36 */ /* 0x001fe20008000000 */
[----:B------:R-:W-:Y:S01]  /*12fb0*/  UIMAD UR10, UR4, UR13, UR10 ;  /* 0x0000000d040a72a4 */ /* 0x000fe2000f8e020a */
[----:B------:R-:W-:Y:S02]  /*12fc0*/  SHF.R.S32.HI R10, RZ, 0x1f, R141 ;  /* 0x0000001fff0a7819 */ /* 0x000fe4000001148d */
[----:B------:R-:W-:Y:S01]  /*12fd0*/  IMAD.MOV.U32 R5, RZ, RZ, R4 ;  /* 0x000000ffff057224 */ /* 0x000fe200078e0004 */
[----:B------:R-:W-:Y:S01]  /*12fe0*/  UIADD3 UR9, UR9, UR10, URZ ;  /* 0x0000000a09097290 */ /* 0x000fe2000fffe03f */
[----:B------:R-:W-:-:S02]  /*12ff0*/  SHF.R.S32.HI R14, RZ, 0x1f, R139 ;  /* 0x0000001fff0e7819 */ /* 0x000fc4000001148b */
        /* <DEDUP_REMOVED lines=27> */
[----:B-----5:R-:W-:Y:S02]  /*131b0*/  IMAD R11, R0, R11, RZ ;  /* 0x0000000b000b7224 */ /* 0x020fe400078e02ff */
[----:B------:R-:W-:Y:S02]  /*131c0*/  VIADD R0, R152, UR39 ;  /* 0x0000002798007c36 */ /* 0x000fe40008000000 */
[C---:B------:R-:W-:Y:S02]  /*131d0*/  IMAD R5, R7.reuse, UR9, R4 ;  /* 0x0000000907057c24 */ /* 0x040fe4000f8e0204 */
[----:B------:R-:W-:Y:S01]  /*131e0*/  IMAD.WIDE.U32 R2, R7, UR8, R2 ;  /* 0x0000000807027c25 */ /* 0x000fe2000f8e0002 */
[----:B------:R-:W-:Y:S01]  /*131f0*/  ISETP.GE.AND P0, PT, R0, R11, PT ;  /* 0x0000000b0000720c */ /* 0x000fe20003f06270 */
[----:B------:R-:W-:-:S02]  /*13200*/  ULDC.64 UR8, c[0x0][0xa80] ;  /* 0x0002a00000087ab9 */ /* 0x000fc40000000a00 */
        /* <DEDUP_REMOVED lines=18> */
.L_x_11174:
[----:B------:R-:W-:Y:S05]  /*13330*/  BSYNC B1 ;  /* 0x0000000000017941 */ /* 0x000fea0003800000 */
.L_x_11173:
        /* <DEDUP_REMOVED lines=11> */
[----:B0---4-:R-:W-:Y:S01]  /*133f0*/  @!P2 IMAD.WIDE R4, R138, 0x2, R2 ;  /* 0x000000028a04a825 */ /* 0x011fe200078e0202 */
[-C--:B------:R-:W-:Y:S02]  /*13400*/  @!P3 LEA.HI.X R7, R139, R3.reuse, R14, 0x1, P0 ;  /* 0x000000038b07b211 */ /* 0x080fe400000f0c0e */
[----:B------:R-:W-:Y:S02]  /*13410*/  @!P4 LEA.HI.X R9, R141, R3, R10, 0x1, P1 ;  /* 0x000000038d09c211 */ /* 0x000fe400008f0c0a */
[----:B------:R2:W-:Y:S04]  /*13420*/  @!P2 ST.E.128 desc[UR56][R4.64], RZ ;  /* 0x000000ff0400a985 */ /* 0x0005e8000c101d38 */
[----:B------:R2:W-:Y:S04]  /*13430*/  @!P3 ST.E.128 desc[UR56][R6.64], RZ ;  /* 0x000000ff0600b985 */ /* 0x0005e8000c101d38 */
[----:B------:R2:W-:Y:S02]  /*13440*/  @!P4 ST.E.128 desc[UR56][R8.64], RZ ;  /* 0x000000ff0800c985 */ /* 0x0005e4000c101d38 */
.L_x_11167:
[----:B------:R-:W-:Y:S05]  /*13450*/  BSYNC B0 ;  /* 0x0000000000007941 */ /* 0x000fea0003800000 */
.L_x_11161:
[----:B------:R-:W-:Y:S02]  /*13460*/  ULDC UR4, c[0x0][0xc3c] ;  /* 0x00030f0000047ab9 */ /* 0x000fe40000000800 */
[----:B------:R-:W-:-:S06]  /*13470*/  UISETP.GE.AND UP0, UPT, UR7, UR4, UPT ;  /* 0x000000040700728c */ /* 0x000fcc000bf06270 */
[----:B------:R-:W-:-:S13]  /*13480*/  PLOP3.LUT P0, PT, PT, PT, UP0, 0x80, 0x0 ;  /* 0x000000000000781c */ /* 0x000fda0003f0f008 */
[----:B------:R-:W-:Y:S05]  /*13490*/  @!P0 BRA `(.L_x_11175) ;  /* 0xfffffed800d48947 */ /* 0x000fea000383ffff */
[----:B------:R-:W-:Y:S05]  /*134a0*/  EXIT ;  /* 0x000000000000794d */ /* 0x000fea0003800000 */
.L_x_11070:
        /* <DEDUP_REMOVED lines=16> */
.L_x_11176:
        /* <DEDUP_REMOVED lines=44> */
.L_x_11180:
[----:B------:R-:W0:Y:S01]  /*13870*/  LDC R2, c[0x0][0xc3c] ;  /* 0x00030f00ff027b82 */ /* 0x000e220000000800 */
[----:B------:R-:W-:-:S06]  /*13880*/  UIADD3 UR4, UR4, 0x1f, URZ ;  /* 0x0000001f04047890 */ /* 0x000fcc000fffe03f */
        /* <DEDUP_REMOVED lines=32> */
.L_x_11178:
        /* <DEDUP_REMOVED lines=13> */
.L_x_11181:
[----:B-1----:R-:W-:Y:S02]  /*13b60*/  IMAD R24, R24, UR5, R3 ;  /* 0x0000000518187c24 */ /* 0x002fe4000f8e0203 */
[----:B------:R-:W-:-:S03]  /*13b70*/  VIADD R27, R27, UR4 ;  /* 0x000000041b1b7c36 */ /* 0x000fc60008000000 */
[----:B0-----:R-:W-:Y:S01]  /*13b80*/  IADD3 R5, -R24, UR6, RZ ;  /* 0x0000000618057c10 */ /* 0x001fe2000fffe1ff */
[----:B------:R-:W-:Y:S06]  /*13b90*/  @!P1 BRA `(.L_x_11182) ;  /* 0x0000000000e89947 */ /* 0x000fec0003800000 */
[-C--:B--2---:R-:W-:Y:S02]  /*13ba0*/  IABS R8, R6.reuse ;  /* 0x0000000600087213 */ /* 0x084fe40000000000 */
[----:B------:R-:W-:Y:S02]  /*13bb0*/  IABS R4, R7 ;  /* 0x0000000700047213 */ /* 0x000fe40000000000 */
[----:B------:R-:W0:Y:S01]  /*13bc0*/  I2F.RP R9, R8 ;  /* 0x0000000800097306 */ /* 0x000e220000209400 */
[----:B------:R-:W-:Y:S02]  /*13bd0*/  IABS R10, R5 ;  /* 0x00000005000a7213 */ /* 0x000fe40000000000 */
[----:B------:R-:W-:-:S05]  /*13be0*/  IABS R12, R6 ;  /* 0x00000006000c7213 */ /* 0x000fca0000000000 */
[----:B0-----:R-:W0:Y:S02]  /*13bf0*/  MUFU.RCP R9, R9 ;  /* 0x0000000900097308 */ /* 0x001e240000001000 */
[----:B0-----:R-:W-:-:S06]  /*13c00*/  VIADD R2, R9, 0xffffffe ;  /* 0x0ffffffe09027836 */ /* 0x001fcc0000000000 */
[----:B------:R-:W0:Y:S08]  /*13c10*/  I2F.RP R9, R4 ;  /* 0x0000000400097306 */ /* 0x000e300000209400 */
[----:B------:R1:W2:Y:S08]  /*13c20*/  F2I.FTZ.U32.TRUNC.NTZ R3, R2 ;  /* 0x0000000200037305 */ /* 0x0002b0000021f000 */
[----:B0-----:R-:W0:Y:S01]  /*13c30*/  MUFU.RCP R9, R9 ;  /* 0x0000000900097308 */ /* 0x001e220000001000 */
[----:B-1----:R-:W-:-:S02]  /*13c40*/  IMAD.MOV.U32 R2, RZ, RZ, RZ ;  /* 0x000000ffff027224 */ /* 0x002fc400078e00ff */
[----:B--2---:R-:W-:-:S04]  /*13c50*/  IMAD.MOV R11, RZ, RZ, -R3 ;  /* 0x000000ffff0b7224 */ /* 0x004fc800078e0a03 */
[----:B------:R-:W-:-:S04]  /*13c60*/  IMAD R11, R11, R8, RZ ;  /* 0x000000080b0b7224 */ /* 0x000fc800078e02ff */
[----:B------:R-:W-:-:S04]  /*13c70*/  IMAD.HI.U32 R3, R3, R11, R2 ;  /* 0x0000000b03037227 */ /* 0x000fc800078e0002 */
[----:B------:R-:W-:Y:S02]  /*13c80*/  IMAD.MOV R11, RZ, RZ, -R12 ;  /* 0x000000ffff0b7224 */ /* 0x000fe400078e0a0c */
[----:B------:R-:W-:-:S04]  /*13c90*/  IMAD.HI.U32 R2, R3, R10, RZ ;  /* 0x0000000a03027227 */ /* 0x000fc800078e00ff */
[----:B------:R-:W-:Y:S02]  /*13ca0*/  IMAD R3, R2, R11, R10 ;  /* 0x0000000b02037224 */ /* 0x000fe400078e020a */
[----:B0-----:R-:W-:-:S03]  /*13cb0*/  VIADD R10, R9, 0xffffffe ;  /* 0x0ffffffe090a7836 */ /* 0x001fc60000000000 */
[----:B------:R-:W-:-:S13]  /*13cc0*/  ISETP.GT.U32.AND P1, PT, R8, R3, PT ;  /* 0x000000030800720c */ /* 0x000fda0003f24070 */
[----:B------:R-:W-:Y:S02]  /*13cd0*/  @!P1 IMAD.IADD R3, R3, 0x1, -R8 ;  /* 0x0000000103039824 */ /* 0x000fe400078e0a08 */
[----:B------:R-:W-:Y:S01]  /*13ce0*/  @!P1 VIADD R2, R2, 0x1 ;  /* 0x0000000102029836 */ /* 0x000fe20000000000 */
[----:B------:R-:W-:Y:S02]  /*13cf0*/  ISETP.NE.AND P1, PT, R6, RZ, PT ;  /* 0x000000ff0600720c */ /* 0x000fe40003f25270 */
[----:B------:R-:W-:Y:S02]  /*13d00*/  ISETP.GE.U32.AND P0, PT, R3, R8, PT ;  /* 0x000000080300720c */ /* 0x000fe40003f06070 */
[----:B------:R-:W-:Y:S01]  /*13d10*/  LOP3.LUT R8, R5, R6, RZ, 0x3c, !PT ;  /* 0x0000000605087212 */ /* 0x000fe200078e3cff */
[----:B------:R-:W0:Y:S03]  /*13d20*/  F2I.FTZ.U32.TRUNC.NTZ R3, R10 ;  /* 0x0000000a00037305 */ /* 0x000e26000021f000 */
[----:B------:R-:W-:-:S07]  /*13d30*/  ISETP.GE.AND P2, PT, R8, RZ, PT ;  /* 0x000000ff0800720c */ /* 0x000fce0003f46270 */
        /* <DEDUP_REMOVED lines=32> */
.L_x_11182:
        /* <DEDUP_REMOVED lines=31> */
[----:B------:R-:W-:-:S03]  /*14130*/  IMAD R12, R4, R2, R5 ;  /* 0x00000002040c7224 */ /* 0x000fc600078e0205 */
[----:B------:R-:W-:-:S04]  /*14140*/  VIADDMNMX R7, R10, UR5, R7, PT ;  /* 0x000000050a077c46 */ /* 0x000fc8000b800107 */
[-C--:B------:R-:W-:Y:S01]  /*14150*/  IABS R9, R7.reuse ;  /* 0x0000000700097213 */ /* 0x080fe20000000000 */
[----:B------:R-:W-:Y:S01]  /*14160*/  IMAD.MOV R26, RZ, RZ, -R7 ;  /* 0x000000ffff1a7224 */ /* 0x000fe200078e0a07 */
[----:B------:R-:W-:Y:S02]  /*14170*/  IABS R4, R7 ;  /* 0x0000000700047213 */ /* 0x000fe40000000000 */
[----:B------:R-:W0:Y:S03]  /*14180*/  I2F.RP R10, R9 ;  /* 0x00000009000a7306 */ /* 0x000e260000209400 */
[----:B------:R-:W-:-:S05]  /*14190*/  IMAD.MOV R4, RZ, RZ, -R4 ;  /* 0x000000ffff047224 */ /* 0x000fca00078e0a04 */
[----:B0-----:R-:W0:Y:S02]  /*141a0*/  MUFU.RCP R10, R10 ;  /* 0x0000000a000a7308 */ /* 0x001e240000001000 */
[----:B0-----:R-:W-:-:S06]  /*141b0*/  VIADD R3, R10, 0xffffffe ;  /* 0x0ffffffe0a037836 */ /* 0x001fcc0000000000 */
[----:B------:R-:W0:Y:S02]  /*141c0*/  F2I.FTZ.U32.TRUNC.NTZ R3, R3 ;  /* 0x0000000300037305 */ /* 0x000e24000021f000 */
[----:B0-----:R-:W-:-:S04]  /*141d0*/  IMAD.MOV R11, RZ, RZ, -R3 ;  /* 0x000000ffff0b7224 */ /* 0x001fc800078e0a03 */
[----:B------:R-:W-:Y:S01]  /*141e0*/  IMAD.MOV.U32 R2, RZ, RZ, R11 ;  /* 0x000000ffff027224 */ /* 0x000fe200078e000b */
[----:B------:R-:W-:-:S03]  /*141f0*/  IABS R11, R12 ;  /* 0x0000000c000b7213 */ /* 0x000fc60000000000 */
[----:B------:R-:W-:Y:S02]  /*14200*/  IMAD R5, R2, R9, RZ ;  /* 0x0000000902057224 */ /* 0x000fe400078e02ff */
[----:B------:R-:W-:-:S04]  /*14210*/  IMAD.MOV.U32 R2, RZ, RZ, RZ ;  /* 0x000000ffff027224 */ /* 0x000fc800078e00ff */
[----:B------:R-:W-:Y:S01]  /*14220*/  IMAD.HI.U32 R2, R3, R5, R2 ;  /* 0x0000000503027227 */ /* 0x000fe200078e0002 */
[----:B------:R-:W-:-:S04]  /*14230*/  LOP3.LUT R3, R12, R7, RZ, 0x3c, !PT ;  /* 0x000000070c037212 */ /* 0x000fc800078e3cff */
[----:B------:R-:W-:Y:S01]  /*14240*/  ISETP.GE.AND P2, PT, R3, RZ, PT ;  /* 0x000000ff0300720c */ /* 0x000fe20003f46270 */
[----:B------:R-:W-:Y:S01]  /*14250*/  IMAD.HI.U32 R2, R2, R11, RZ ;  /* 0x0000000b02027227 */ /* 0x000fe200078e00ff */
[----:B------:R-:W-:-:S03]  /*14260*/  IADD3 R3, R8, 0x1000000, R12 ;  /* 0x0100000008037810 */ /* 0x000fc60007ffe00c */
        /* <DEDUP_REMOVED lines=9> */
[----:B------:R-:W-:-:S07]  /*14300*/  IMAD R26, R2, R26, R3 ;  /* 0x0000001a021a7224 */ /* 0x000fce00078e0203 */
.L_x_11183:
[----:B------:R-:W-:-:S05]  /*14310*/  LOP3.LUT R25, RZ, R2, RZ, 0x33, !PT ;  /* 0x00000002ff197212 */ /* 0x000fca00078e33ff */
[----:B------:R-:W-:Y:S01]  /*14320*/  IMAD.IADD R25, R6, 0x1, R25 ;  /* 0x0000000106197824 */ /* 0x000fe200078e0219 */
[----:B------:R-:W-:Y:S06]  /*14330*/  BRA `(.L_x_11184) ;  /* 0x0000000000147947 */ /* 0x000fec0003800000 */
.L_x_11179:
[----:B------:R-:W-:Y:S01]  /*14340*/  ULDC UR4, c[0x0][0xc3c] ;  /* 0x00030f0000047ab9 */ /* 0x000fe20000000800 */
[----:B------:R-:W-:Y:S02]  /*14350*/  IMAD.MOV.U32 R25, RZ, RZ, RZ ;  /* 0x000000ffff197224 */ /* 0x000fe400078e00ff */
[----:B------:R-:W-:Y:S02]  /*14360*/  IMAD.U32 R24, RZ, RZ, UR6 ;  /* 0x00000006ff187e24 */ /* 0x000fe4000f8e00ff */
[----:B------:R-:W-:Y:S02]  /*14370*/  IMAD.MOV.U32 R26, RZ, RZ, RZ ;  /* 0x000000ffff1a7224 */ /* 0x000fe400078e00ff */
[----:B------:R-:W-:-:S07]  /*14380*/  IMAD.U32 R27, RZ, RZ, UR4 ;  /* 0x00000004ff1b7e24 */ /* 0x000fce000f8e00ff */
.L_x_11184:
[----:B------:R-:W-:-:S13]  /*14390*/  ISETP.NE.AND P0, PT, R0, RZ, PT ;  /* 0x000000ff0000720c */ /* 0x000fda0003f05270 */
[----:B------:R-:W0:Y:S01]  /*143a0*/  @!P0 S2R R3, SR_CgaCtaId ;  /* 0x0000000000038919 */ /* 0x000e220000008800 */
[----:B------:R-:W-:-:S04]  /*143b0*/  @!P0 MOV R0, 0x400 ;  /* 0x0000040000008802 */ /* 0x000fc80000000f00 */
[----:B0-----:R-:W-:-:S05]  /*143c0*/  @!P0 LEA R0, R3, R0, 0x18 ;  /* 0x0000000003008211 */ /* 0x001fca00078ec0ff */
[----:B------:R0:W-:Y:S01]  /*143d0*/  @!P0 STS.128 [R0+0x2d8d0], R24 ;  /* 0x02d8d01800008388 */ /* 0x0001e20000000c00 */
[----:B------:R-:W-:Y:S06]  /*143e0*/  BAR.ARV 0x5, 0x200 ;  /* 0x0148000000007b1d */ /* 0x000fec0000002000 */
.L_x_11177:
[----:B------:R2:W-:Y:S01]  /*143f0*/  STL [R1+0x28], RZ ;  /* 0x000028ff01007387 */ /* 0x0005e20000100800 */
[----:B------:R-:W-:Y:S01]  /*14400*/  ULDC UR4, c[0x0][0xc3c] ;  /* 0x00030f0000047ab9 */ /* 0x000fe20000000800 */
[----:B------:R-:W-:Y:S01]  /*14410*/  IMAD.MOV.U32 R29, RZ, RZ, 0x1 ;  /* 0x00000001ff1d7424 */ /* 0x000fe200078e00ff */
[----:B-1----:R-:W-:Y:S01]  /*14420*/  ISETP.GE.AND P0, PT, R27, UR4, PT ;  /* 0x000000041b007c0c */ /* 0x002fe2000bf06270 */
[----:B------:R-:W-:-:S12]  /*14430*/  IMAD.MOV.U32 R23, RZ, RZ, RZ ;  /* 0x000000ffff177224 */ /* 0x000fd800078e00ff */
[----:B--2---:R-:W-:Y:S05]  /*14440*/  @P0 BRA `(.L_x_11185) ;  /* 0x0000005000600947 */ /* 0x004fea0003800000 */
[----:B------:R-:W1:Y:S01]  /*14450*/  S2R R3, SR_TID.X ;  /* 0x0000000000037919 */ /* 0x000e620000002100 */
[----:B------:R-:W2:Y:S01]  /*14460*/  S2UR UR5, SR_CgaCtaId ;  /* 0x00000000000579c3 */ /* 0x000ea20000008800 */
[----:B------:R-:W-:Y:S01]  /*14470*/  UMOV UR4, 0x400 ;  /* 0x0000040000047882 */ /* 0x000fe20000000000 */
[----:B------:R-:W-:Y:S01]  /*14480*/  BSSY B8, `(.L_x_11185) ;  /* 0x0000514000087945 */ /* 0x000fe20003800000 */
[----:B------:R3:W-:Y:S01]  /*14490*/  STL [R1+0x28], RZ ;  /* 0x000028ff01007387 */ /* 0x0007e20000100800 */
[----:B------:R-:W-:Y:S01]  /*144a0*/  IMAD.MOV.U32 R29, RZ, RZ, 0x1 ;  /* 0x00000001ff1d7424 */ /* 0x000fe200078e00ff */
[----:B------:R-:W-:Y:S01]  /*144b0*/  ULOP3.LUT UR36, UR44, 0x2, URZ, 0xfc, !UPT ;  /* 0x000000022c247892 */ /* 0x000fe2000f8efc3f */
[----:B------:R-:W-:Y:S01]  /*144c0*/  IMAD.MOV.U32 R23, RZ, RZ, RZ ;  /* 0x000000ffff177224 */ /* 0x000fe200078e00ff */
[----:B------:R-:W-:Y:S01]  /*144d0*/  ULDC UR37, c[0x0][0xc] ;  /* 0x0000030000257ab9 */ /* 0x000fe20000000800 */
[----:B--2---:R-:W-:-:S06]  /*144e0*/  ULEA UR4, UR5, UR4, 0x18 ;  /* 0x0000000405047291 */ /* 0x004fcc000f8ec03f */
[----:B------:R-:W-:Y:S01]  /*144f0*/  IMAD.U32 R17, RZ, RZ, UR4 ;  /* 0x00000004ff117e24 */ /* 0x000fe2000f8e00ff */
[C---:B-1----:R-:W-:Y:S01]  /*14500*/  LOP3.LUT R5, R3.reuse, 0x7f, RZ, 0xc0, !PT ;  /* 0x0000007f03057812 */ /* 0x042fe200078ec0ff */
[C---:B0-----:R-:W-:Y:S02]  /*14510*/  IMAD.SHL.U32 R0, R3.reuse, 0x8, RZ ;  /* 0x0000000803007824 */ /* 0x041fe400078e00ff */
[----:B------:R-:W-:Y:S01]  /*14520*/  IMAD.SHL.U32 R4, R3, 0x20, RZ ;  /* 0x0000002003047824 */ /* 0x000fe200078e00ff */
[----:B------:R-:W-:Y:S02]  /*14530*/  SHF.R.U32.HI R5, RZ, 0x2, R5 ;  /* 0x00000002ff057819 */ /* 0x000fe40000011605 */
[----:B------:R-:W-:Y:S02]  /*14540*/  LOP3.LUT R2, R0, 0xd8, RZ, 0xc0, !PT ;  /* 0x000000d800027812 */ /* 0x000fe400078ec0ff */
[----:B------:R-:W-:Y:S02]  /*14550*/  LOP3.LUT R6, R4, 0x60, RZ, 0xc0, !PT ;  /* 0x0000006004067812 */ /* 0x000fe400078ec0ff */
[----:B------:R-:W-:-:S02]  /*14560*/  LOP3.LUT R3, R2, 0x18, R3, 0x78, !PT ;  /* 0x0000001802037812 */ /* 0x000fc400078e7803 */
[----:B------:R-:W-:Y:S02]  /*14570*/  LOP3.LUT R4, R0, 0x18, RZ, 0xc0, !PT ;  /* 0x0000001800047812 */ /* 0x000fe400078ec0ff */
[----:B------:R-:W-:Y:S02]  /*14580*/  LOP3.LUT R2, R3, 0x320, R0, 0xf8, !PT ;  /* 0x0000032003027812 */ /* 0x000fe400078ef800 */
[----:B------:R-:W-:Y:S02]  /*14590*/  LOP3.LUT R0, R5, R6, RZ, 0xfc, !PT ;  /* 0x0000000605007212 */ /* 0x000fe400078efcff */
[----:B------:R-:W-:Y:S01]  /*145a0*/  LOP3.LUT R5, R4, 0x20, RZ, 0xfc, !PT ;  /* 0x0000002004057812 */ /* 0x000fe200078efcff */
[----:B------:R-:W-:Y:S01]  /*145b0*/  IMAD R0, R2, 0x2, R17 ;  /* 0x0000000202007824 */ /* 0x000fe200078e0211 */
[----:B------:R-:W-:-:S04]  /*145c0*/  LOP3.LUT R3, R4, 0x40, RZ, 0xfc, !PT ;  /* 0x0000004004037812 */ /* 0x000fc800078efcff */
[----:B------:R3:W-:Y:S03]  /*145d0*/  STL [R1+0x18], R0 ;  /* 0x0000180001007387 */ /* 0x0007e60000100800 */
.L_x_11256:
        /* <DEDUP_REMOVED lines=10> */
[----:B---3--:R-:W-:Y:S01]  /*14680*/  IMAD.MOV.U32 R0, RZ, RZ, RZ ;  /* 0x000000ffff007224 */ /* 0x008fe200078e00ff */
        /* <DEDUP_REMOVED lines=10> */
[----:B------:R-:W3:Y:S01]  /*14730*/  @P2 LDG.E R0, desc[UR56][R2.64] ;  /* 0x0000003802002981 */ /* 0x000ee2000c1e1900 */
[----:B-1----:R-:W-:-:S05]  /*14740*/  @P1 IMAD.WIDE R4, R27, 0x4, R4 ;  /* 0x000000041b041825 */ /* 0x002fca00078e0204 */
[----:B------:R0:W5:Y:S01]  /*14750*/  @P1 LDG.E R28, desc[UR56][R4.64] ;  /* 0x00000038041c1981 */ /* 0x000162000c1e1900 */
        /* <DEDUP_REMOVED lines=8> */
[----:B-1----:R-:W-:Y:S01]  /*147e0*/  IMAD.U32 R0, RZ, RZ, UR4 ;  /* 0x00000004ff007e24 */ /* 0x002fe2000f8e00ff */
[----:B------:R-:W-:Y:S06]  /*147f0*/  @P1 BRA `(.L_x_11186) ;  /* 0x0000000000181947 */ /* 0x000fec0003800000 */
[----:B------:R-:W-:Y:S02]  /*14800*/  ULDC UR4, c[0x0][0x288] ;  /* 0x0000a20000047ab9 */ /* 0x000fe40000000800 */
[----:B-----5:R-:W-:Y:S01]  /*14810*/  IMAD.U32 R28, RZ, RZ, UR4 ;  /* 0x00000004ff1c7e24 */ /* 0x020fe2000f8e00ff */
[----:B------:R-:W-:Y:S06]  /*14820*/  @!P2 BRA `(.L_x_11186) ;  /* 0x00000000000ca947 */ /* 0x000fec0003800000 */
[----:B0-----:R-:W2:Y:S04]  /*14830*/  LDG.E R5, desc[UR56][R2.64] ;  /* 0x0000003802057981 */ /* 0x001ea8000c1e1900 */
[----:B------:R-:W2:Y:S02]  /*14840*/  LDG.E R28, desc[UR56][R2.64+0x4] ;  /* 0x00000438021c7981 */ /* 0x000ea4000c1e1900 */
[----:B--2---:R-:W-:-:S07]  /*14850*/  IMAD.IADD R28, R28, 0x1, -R5 ;  /* 0x000000011c1c7824 */ /* 0x004fce00078e0a05 */
.L_x_11186:
        /* <DEDUP_REMOVED lines=8> */
.L_x_11187:
        /* <DEDUP_REMOVED lines=9> */
.L_x_11188:
[----:B-1----:R-:W1:Y:S01]  /*14970*/  LDC R2, c[0x0][0x448] ;  /* 0x00011200ff027b82 */ /* 0x002e620000000800 */
[----:B------:R-:W-:Y:S01]  /*14980*/  IMAD R25, R25, 0xc0, RZ ;  /* 0x000000c019197824 */ /* 0x000fe200078e02ff */
[----:B------:R-:W-:Y:S01]  /*14990*/  LOP3.LUT R16, R16, 0xfffffff7, RZ, 0xc0, !PT ;  /* 0xfffffff710107812 */ /* 0x000fe200078ec0ff */
[----:B-----5:R-:W-:Y:S02]  /*149a0*/  IMAD.IADD R7, R0, 0x1, -R19 ;  /* 0x0000000100077824 */ /* 0x020fe400078e0a13 */
[----:B------:R-:W-:-:S03]  /*149b0*/  VIADD R3, R25, 0xbf ;  /* 0x000000bf19037836 */ /* 0x000fc60000000000 */
[----:B------:R-:W-:Y:S01]  /*149c0*/  IADD3 R0, R7, 0x1, -R28 ;  /* 0x0000000107007810 */ /* 0x000fe20007ffe81c */
[----:B------:R2:W-:Y:S01]  /*149d0*/  STL [R1+0x8], R7 ;  /* 0x0000080701007387 */ /* 0x0005e20000100800 */
[----:B-1----:R-:W-:-:S13]  /*149e0*/  ISETP.NE.AND P2, PT, R2, 0x1, PT ;  /* 0x000000010200780c */ /* 0x002fda0003f45270 */
[----:B0-----:R-:W0:Y:S01]  /*149f0*/  @P2 LDC R4, c[0x0][0x44c] ;  /* 0x00011300ff042b82 */ /* 0x001e220000000800 */
[----:B------:R-:W-:-:S07]  /*14a00*/  @P2 LOP3.LUT R16, R16, 0x8, RZ, 0xfc, !PT ;  /* 0x0000000810102812 */ /* 0x000fce00078efcff */
[----:B------:R-:W1:Y:S01]  /*14a10*/  @P2 LDC R2, c[0x0][0x450] ;  /* 0x00011400ff022b82 */ /* 0x000e620000000800 */
[----:B0-----:R-:W-:-:S05]  /*14a20*/  @P2 IMAD.HI.U32 R5, R3, R4, RZ ;  /* 0x0000000403052227 */ /* 0x001fca00078e00ff */
[----:B-1----:R-:W-:-:S05]  /*14a30*/  @P2 SHF.R.U32.HI R3, RZ, R2, R5 ;  /* 0x00000002ff032219 */ /* 0x002fca0000011605 */
[----:B------:R-:W-:Y:S02]  /*14a40*/  IMAD.IADD R0, R0, 0x1, R3 ;  /* 0x0000000100007824 */ /* 0x000fe400078e0203 */
[----:B------:R-:W0:Y:S02]  /*14a50*/  LDC.64 R2, c[0x0][0x9e0] ;  /* 0x00027800ff027b82 */ /* 0x000e240000000a00 */
[----:B0-----:R-:W-:Y:S01]  /*14a60*/  ISETP.GE.AND P1, PT, R3, 0x1, PT ;  /* 0x000000010300780c */ /* 0x001fe20003f26270 */
[----:B------:R-:W-:-:S12]  /*14a70*/  IMAD.IADD R2, R0, 0x1, R2 ;  /* 0x0000000100027824 */ /* 0x000fd800078e0202 */
[----:B--2---:R-:W-:Y:S05]  /*14a80*/  @!P1 BRA `(.L_x_11189) ;  /* 0x0000000000489947 */ /* 0x004fea0003800000 */
        /* <DEDUP_REMOVED lines=11> */
.L_x_11191:
[----:B------:R-:W-:-:S13]  /*14b40*/  ISETP.NE.AND P0, PT, R3, 0x1, PT ;  /* 0x000000010300780c */ /* 0x000fda0003f05270 */
[----:B------:R-:W0:Y:S02]  /*14b50*/  @P0 LDC.64 R4, c[0x0][0x9e8] ;  /* 0x00027a00ff040b82 */ /* 0x000e240000000a00 */
[----:B0-----:R-:W-:-:S05]  /*14b60*/  @P0 IMAD.HI.U32 R4, R6, R4, RZ ;  /* 0x0000000406040227 */ /* 0x001fca00078e00ff */
[----:B------:R-:W-:-:S07]  /*14b70*/  @P0 SHF.R.U32.HI R6, RZ, R5, R4 ;  /* 0x00000005ff060219 */ /* 0x000fce0000011604 */
.L_x_11192:
[----:B------:R-:W-:Y:S05]  /*14b80*/  BSYNC B0 ;  /* 0x0000000000007941 */ /* 0x000fea0003800000 */
.L_x_11190:
[----:B------:R-:W-:-:S05]  /*14b90*/  IMAD R5, R6, R3, R3 ;  /* 0x0000000306057224 */ /* 0x000fca00078e0203 */
[----:B------:R-:W-:-:S07]  /*14ba0*/  VIMNMX R2, R2, R5, PT ;  /* 0x0000000502027248 */ /* 0x000fce0003fe0100 */
.L_x_11189:
[----:B------:R-:W0:Y:S01]  /*14bb0*/  @P2 LDC R4, c[0x0][0x44c] ;  /* 0x00011300ff042b82 */ /* 0x000e220000000800 */
[----:B------:R-:W-:-:S07]  /*14bc0*/  ULDC UR4, c[0x0][0x9dc] ;  /* 0x0002770000047ab9 */ /* 0x000fce0000000800 */
[----:B------:R-:W1:Y:S01]  /*14bd0*/  @P2 LDC R0, c[0x0][0x450] ;  /* 0x00011400ff002b82 */ /* 0x000e620000000800 */
[----:B0-----:R-:W-:-:S04]  /*14be0*/  @P2 IMAD.HI.U32 R5, R25, R4, RZ ;  /* 0x0000000419052227 */ /* 0x001fc800078e00ff */
[----:B------:R-:W-:Y:S01]  /*14bf0*/  IMAD.MOV.U32 R4, RZ, RZ, R25 ;  /* 0x000000ffff047224 */ /* 0x000fe200078e0019 */
[----:B-1----:R-:W-:Y:S01]  /*14c00*/  @P2 SHF.R.U32.HI R4, RZ, R0, R5 ;  /* 0x00000000ff042219 */ /* 0x002fe20000011605 */
[----:B------:R-:W-:Y:S02]  /*14c10*/  VIADD R0, R2, 0x7f ;  /* 0x0000007f02007836 */ /* 0x000fe40000000000 */
[----:B------:R-:W-:Y:S01]  /*14c20*/  VIADD R2, R7, 0x7f ;  /* 0x0000007f07027836 */ /* 0x000fe20000000000 */
[----:B------:R-:W-:Y:S02]  /*14c30*/  IADD3 R6, R4, R7, -R28 ;  /* 0x0000000704067210 */ /* 0x000fe40007ffe81c */
[----:B------:R-:W-:-:S04]  /*14c40*/  SHF.R.S32.HI R5, RZ, 0x1f, R0 ;  /* 0x0000001fff057819 */ /* 0x000fc80000011400 */
[----:B------:R-:W-:Y:S02]  /*14c50*/  LEA.HI R0, R5, R0, RZ, 0x7 ;  /* 0x0000000005007211 */ /* 0x000fe400078f38ff */
[----:B------:R-:W-:Y:S02]  /*14c60*/  SHF.R.S32.HI R5, RZ, 0x1f, R2 ;  /* 0x0000001fff057819 */ /* 0x000fe40000011402 */
[----:B------:R-:W-:Y:S02]  /*14c70*/  SHF.R.S32.HI R0, RZ, 0x7, R0 ;  /* 0x00000007ff007819 */ /* 0x000fe40000011400 */
[----:B------:R-:W-:Y:S01]  /*14c80*/  LEA.HI R5, R5, R2, RZ, 0x7 ;  /* 0x0000000205057211 */ /* 0x000fe200078f38ff */
[----:B------:R-:W-:-:S03]  /*14c90*/  VIADD R2, R6, -UR4 ;  /* 0x8000000406027c36 */ /* 0x000fc60008000000 */
        /* <DEDUP_REMOVED lines=13> */
.L_x_11195:
[----:B------:R-:W-:-:S13]  /*14d70*/  ISETP.NE.AND P0, PT, R3, 0x1, PT ;  /* 0x000000010300780c */ /* 0x000fda0003f05270 */
[----:B------:R-:W0:Y:S02]  /*14d80*/  @P0 LDC.64 R4, c[0x0][0x9e8] ;  /* 0x00027a00ff040b82 */ /* 0x000e240000000a00 */
[----:B0-----:R-:W-:-:S05]  /*14d90*/  @P0 IMAD.HI.U32 R4, R6, R4, RZ ;  /* 0x0000000406040227 */ /* 0x001fca00078e00ff */
[----:B------:R-:W-:-:S07]  /*14da0*/  @P0 SHF.R.U32.HI R6, RZ, R5, R4 ;  /* 0x00000005ff060219 */ /* 0x000fce0000011604 */
.L_x_11196:
[----:B------:R-:W-:Y:S05]  /*14db0*/  BSYNC B0 ;  /* 0x0000000000007941 */ /* 0x000fea0003800000 */
.L_x_11194:
[----:B------:R-:W-:-:S05]  /*14dc0*/  IMAD R3, R6, R3, RZ ;  /* 0x0000000306037224 */ /* 0x000fca00078e02ff */
[----:B------:R-:W-:-:S07]  /*14dd0*/  VIMNMX R2, R2, R3, !PT ;  /* 0x0000000302027248 */ /* 0x000fce0007fe0100 */
.L_x_11193:
[C---:B------:R-:W-:Y:S01]  /*14de0*/  LOP3.LUT R3, R26.reuse, 0xff000000, RZ, 0xc0, !PT ;  /* 0xff0000001a037812 */ /* 0x040fe200078ec0ff */
[----:B------:R-:W-:Y:S01]  /*14df0*/  BSSY B0, `(.L_x_11197) ;  /* 0x0000029000007945 */ /* 0x000fe20003800000 */
[----:B------:R-:W-:Y:S02]  /*14e00*/  LOP3.LUT R4, R26, 0xff0000, RZ, 0xc0, !PT ;  /* 0x00ff00001a047812 */ /* 0x000fe400078ec0ff */
[----:B------:R-:W-:-:S04]  /*14e10*/  SHF.R.U32.HI R3, RZ, 0x8, R3 ;  /* 0x00000008ff037819 */ /* 0x000fc80000011603 */
[----:B------:R-:W-:Y:S02]  /*14e20*/  LEA.HI R4, R4, R3, RZ, 0x10 ;  /* 0x0000000304047211 */ /* 0x000fe400078f80ff */
[----:B------:R-:W-:-:S04]  /*14e30*/  SHF.R.S32.HI R3, RZ, 0x1f, R2 ;  /* 0x0000001fff037819 */ /* 0x000fc80000011402 */
[----:B------:R-:W-:Y:S01]  /*14e40*/  LEA.HI R3, R3, R2, RZ, 0x7 ;  /* 0x0000000203037211 */ /* 0x000fe200078f38ff */
[----:B------:R-:W-:-:S03]  /*14e50*/  IMAD.MOV.U32 R2, RZ, RZ, RZ ;  /* 0x000000ffff027224 */ /* 0x000fc600078e00ff */
[----:B------:R-:W-:-:S04]  /*14e60*/  SHF.R.S32.HI R3, RZ, 0x7, R3 ;  /* 0x00000007ff037819 */ /* 0x000fc80000011403 */
[----:B------:R-:W-:-:S04]  /*14e70*/  VIMNMX R5, RZ, R3, !PT ;  /* 0x00000003ff057248 */ /* 0x000fc80007fe0100 */
[----:B------:R-:W-:-:S13]  /*14e80*/  ISETP.GT.AND P0, PT, R0, R5, PT ;  /* 0x000000050000720c */ /* 0x000fda0003f04270 */
[----:B------:R-:W-:Y:S05]  /*14e90*/  @!P0 BRA `(.L_x_11198) ;  /* 0x0000000000788947 */ /* 0x000fea0003800000 */
[----:B------:R-:W-:-:S04]  /*14ea0*/  SHF.R.U32.HI R6, RZ, 0x10, R4 ;  /* 0x00000010ff067819 */ /* 0x000fc80000011604 */
[----:B------:R-:W-:-:S13]  /*14eb0*/  ISETP.NE.AND P0, PT, R6, RZ, PT ;  /* 0x000000ff0600720c */ /* 0x000fda0003f05270 */
[----:B------:R-:W0:Y:S02]  /*14ec0*/  @!P0 LDC R6, c[0x0][0x9f0] ;  /* 0x00027c00ff068b82 */ /* 0x000e240000000800 */
[----:B0-----:R-:W-:Y:S02]  /*14ed0*/  IABS R8, R6 ;  /* 0x0000000600087213 */ /* 0x001fe40000000000 */
        /* <DEDUP_REMOVED lines=26> */
.L_x_11198:
[----:B------:R-:W-:Y:S05]  /*15080*/  BSYNC B0 ;  /* 0x0000000000007941 */ /* 0x000fea0003800000 */
.L_x_11197:
[----:B------:R-:W-:Y:S01]  /*15090*/  LOP3.LUT R4, R4, 0xff, RZ, 0xc0, !PT ;  /* 0x000000ff04047812 */ /* 0x000fe200078ec0ff */
[----:B------:R-:W-:Y:S04]  /*150a0*/  BSSY B7, `(.L_x_11199) ;  /* 0x000034d000077945 */ /* 0x000fe80003800000 */
[----:B------:R-:W-:-:S05]  /*150b0*/  IMAD R3, R4, R2, R5 ;  /* 0x0000000204037224 */ /* 0x000fca00078e0205 */
        /* <DEDUP_REMOVED lines=22> */
.L_x_11200:
        /* <DEDUP_REMOVED lines=20> */
.L_x_11203:
[----:B------:R-:W-:Y:S05]  /*15360*/  BSYNC B6 ;  /* 0x0000000000067941 */ /* 0x000fea0003800000 */
.L_x_11202:
        /* <DEDUP_REMOVED lines=20> */
.L_x_11206:
        /* <DEDUP_REMOVED lines=15> */
.L_x_11205:
[----:B------:R-:W-:Y:S05]  /*155a0*/  BSYNC B6 ;  /* 0x0000000000067941 */ /* 0x000fea0003800000 */
.L_x_11204:
[----:B------:R-:W-:Y:S01]  /*155b0*/  ULDC.64 UR4, c[0x0][0x9f8] ;  /* 0x00027e0000047ab9 */ /* 0x000fe20000000a00 */
[----:B------:R-:W2:Y:S01]  /*155c0*/  LDL R18, [R1+0x8] ;  /* 0x0000080001127983 */ /* 0x000ea20000100800 */
[----:B------:R-:W-:Y:S01]  /*155d0*/  ISETP.NE.U32.AND P0, PT, RZ, UR4, PT ;  /* 0x00000004ff007c0c */ /* 0x000fe2000bf05070 */
[----:B------:R-:W-:Y:S01]  /*155e0*/  IMAD.MOV.U32 R7, RZ, RZ, R27 ;  /* 0x000000ffff077224 */ /* 0x000fe200078e001b */
[----:B------:R-:W0:Y:S01]  /*155f0*/  LDC R6, c[0x0][0x430] ;  /* 0x00010c00ff067b82 */ /* 0x000e220000000800 */
[----:B------:R-:W1:Y:S01]  /*15600*/  S2R R21, SR_TID.X ;  /* 0x0000000000157919 */ /* 0x000e620000002100 */
[----:B------:R-:W-:Y:S01]  /*15610*/  ISETP.NE.AND.EX P0, PT, RZ, UR5, PT, P0 ;  /* 0x00000005ff007c0c */ /* 0x000fe2000bf05300 */
[----:B------:R-:W3:Y:S01]  /*15620*/  S2R R20, SR_TID.X ;  /* 0x0000000000147919 */ /* 0x000ee20000002100 */
[----:B------:R-:W-:Y:S01]  /*15630*/  VIADD R22, R22, 0xffffffff ;  /* 0xffffffff16167836 */ /* 0x000fe20000000000 */
[----:B------:R-:W-:Y:S01]  /*15640*/  LOP3.LUT R16, R16, 0xffffffdf, RZ, 0xc0, !PT ;  /* 0xffffffdf10107812 */ /* 0x000fe200078ec0ff */
[----:B------:R-:W-:-:S09]  /*15650*/  ULDC UR4, c[0x0][0x2f4] ;  /* 0x0000bd0000047ab9 */ /* 0x000fd20000000800 */
[----:B------:R-:W4:Y:S02]  /*15660*/  @P0 LDC.64 R2, c[0x0][0x9f8] ;  /* 0x00027e00ff020b82 */ /* 0x000f240000000a00 */
[----:B----4-:R-:W-:-:S05]  /*15670*/  @P0 IMAD.WIDE R2, R27, 0x4, R2 ;  /* 0x000000041b020825 */ /* 0x010fca00078e0202 */
[----:B------:R4:W2:Y:S01]  /*15680*/  @P0 LDG.E R7, desc[UR56][R2.64] ;  /* 0x0000003802070981 */ /* 0x0008a2000c1e1900 */
[----:B0-----:R-:W-:Y:S01]  /*15690*/  ISETP.NE.AND P1, PT, R6, 0x1, PT ;  /* 0x000000010600780c */ /* 0x001fe20003f25270 */
[----:B-1----:R-:W-:Y:S01]  /*156a0*/  IMAD.SHL.U32 R21, R21, 0x20, RZ ;  /* 0x0000002015157824 */ /* 0x002fe200078e00ff */
[----:B---3--:R-:W-:Y:S01]  /*156b0*/  LOP3.LUT R20, R20, 0x7f, RZ, 0xc0, !PT ;  /* 0x0000007f14147812 */ /* 0x008fe200078ec0ff */
[----:B------:R-:W-:Y:S01]  /*156c0*/  IMAD.SHL.U32 R9, R22, 0x80, RZ ;  /* 0x0000008016097824 */ /* 0x000fe200078e00ff */
[----:B------:R-:W0:Y:S02]  /*156d0*/  S2R R8, SR_TID.X ;  /* 0x0000000000087919 */ /* 0x000e240000002100 */
[----:B------:R-:W-:Y:S02]  /*156e0*/  SHF.R.U32.HI R20, RZ, 0x2, R20 ;  /* 0x00000002ff147819 */ /* 0x000fe40000011614 */
[----:B------:R-:W-:-:S04]  /*156f0*/  LOP3.LUT R21, R21, 0x60, RZ, 0xc0, !PT ;  /* 0x0000006015157812 */ /* 0x000fc800078ec0ff */
[----:B------:R-:W-:Y:S01]  /*15700*/  LOP3.LUT R0, R9, R20, R21, 0xfe, !PT ;  /* 0x0000001409007212 */ /* 0x000fe200078efe15 */
[----:B----4-:R-:W1:Y:S01]  /*15710*/  @P1 LDC R3, c[0x0][0x434] ;  /* 0x00010d00ff031b82 */ /* 0x010e620000000800 */
[----:B------:R-:W-:-:S07]  /*15720*/  @P1 LOP3.LUT R16, R16, 0x20, RZ, 0xfc, !PT ;  /* 0x0000002010101812 */ /* 0x000fce00078efcff */
[----:B------:R-:W3:Y:S01]  /*15730*/  @P1 LDC R2, c[0x0][0x438] ;  /* 0x00010e00ff021b82 */ /* 0x000ee20000000800 */
[----:B------:R-:W-:Y:S01]  /*15740*/  LOP3.LUT R16, R16, 0xfffffffb, RZ, 0xc0, !PT ;  /* 0xfffffffb10107812 */ /* 0x000fe200078ec0ff */
[----:B------:R-:W-:Y:S01]  /*15750*/  UMOV UR5, 0xffffffff ;  /* 0xffffffff00057882 */ /* 0x000fe20000000000 */
[----:B------:R-:W-:Y:S02]  /*15760*/  LOP3.LUT R26, R26, 0xffff, RZ, 0xc0, !PT ;  /* 0x0000ffff1a1a7812 */ /* 0x000fe400078ec0ff */
[C---:B--2---:R-:W-:Y:S01]  /*15770*/  ISETP.GE.AND P0, PT, R0.reuse, R18, PT ;  /* 0x000000120000720c */ /* 0x044fe20003f06270 */
[----:B------:R-:W-:Y:S02]  /*15780*/  IMAD.IADD R0, R0, 0x1, R19 ;  /* 0x0000000100007824 */ /* 0x000fe400078e0213 */
[----:B0-----:R-:W-:Y:S02]  /*15790*/  IMAD.SHL.U32 R18, R8, 0x8, RZ ;  /* 0x0000000808127824 */ /* 0x001fe400078e00ff */
[----:B-1----:R-:W-:-:S03]  /*157a0*/  @P1 IMAD.HI.U32 R3, R0, R3, RZ ;  /* 0x0000000300031227 */ /* 0x002fc600078e00ff */
[----:B------:R-:W-:Y:S01]  /*157b0*/  LOP3.LUT R18, R18, 0x18, RZ, 0xc0, !PT ;  /* 0x0000001812127812 */ /* 0x000fe200078ec0ff */
[----:B------:R-:W-:Y:S01]  /*157c0*/  IMAD.MOV.U32 R4, RZ, RZ, R0 ;  /* 0x000000ffff047224 */ /* 0x000fe200078e0000 */
[----:B---3--:R-:W-:-:S03]  /*157d0*/  @P1 SHF.R.U32.HI R4, RZ, R2, R3 ;  /* 0x00000002ff041219 */ /* 0x008fc60000011603 */
[----:B------:R-:W0:Y:S02]  /*157e0*/  @!P0 LDC.64 R2, c[0x0][0x428] ;  /* 0x00010a00ff028b82 */ /* 0x000e240000000a00 */
[----:B------:R-:W-:-:S04]  /*157f0*/  IMAD.MOV R5, RZ, RZ, -R4 ;  /* 0x000000ffff057224 */ /* 0x000fc800078e0a04 */
[----:B------:R-:W-:Y:S01]  /*15800*/  IMAD R0, R6, R5, R0 ;  /* 0x0000000506007224 */ /* 0x000fe200078e0200 */
[--C-:B------:R-:W-:Y:S02]  /*15810*/  @!P0 SHF.R.S32.HI R5, RZ, 0x1f, R4.reuse ;  /* 0x0000001fff058819 */ /* 0x100fe40000011404 */
[----:B------:R-:W-:Y:S01]  /*15820*/  SHF.R.S32.HI R6, RZ, 0x1f, R7 ;  /* 0x0000001fff067819 */ /* 0x000fe20000011407 */
[----:B------:R-:W-:Y:S01]  /*15830*/  STL [R1+0x4], R7 ;  /* 0x0000040701007387 */ /* 0x000fe20000100800 */
[----:B0-----:R-:W-:-:S03]  /*15840*/  @!P0 IMAD.WIDE.U32 R4, R7, R2, R4 ;  /* 0x0000000207048225 */ /* 0x001fc600078e0004 */
[----:B------:R0:W-:Y:S02]  /*15850*/  STL [R1+0x14], R6 ;  /* 0x0000140601007387 */ /* 0x0001e40000100800 */
[----:B0-----:R-:W-:-:S04]  /*15860*/  @!P0 IMAD R6, R6, R2, RZ ;  /* 0x0000000206068224 */ /* 0x001fc800078e02ff */
[----:B------:R-:W-:Y:S02]  /*15870*/  @!P0 IMAD R6, R7, R3, R6 ;  /* 0x0000000307068224 */ /* 0x000fe400078e0206 */
[----:B------:R-:W0:Y:S01]  /*15880*/  @!P0 LDC.64 R2, c[0x0][0x418] ;  /* 0x00010600ff028b82 */ /* 0x000e220000000a00 */
[C---:B------:R-:W-:Y:S01]  /*15890*/  ISETP.GE.AND P2, PT, R18.reuse, UR4, PT ;  /* 0x0000000412007c0c */ /* 0x040fe2000bf46270 */
[----:B------:R-:W-:Y:S01]  /*158a0*/  @!P0 IMAD.IADD R5, R5, 0x1, R6 ;  /* 0x0000000105058824 */ /* 0x000fe200078e0206 */
[C---:B------:R-:W-:Y:S02]  /*158b0*/  LOP3.LUT R10, R18.reuse, 0x20, RZ, 0xfc, !PT ;  /* 0x00000020120a7812 */ /* 0x040fe400078efcff */
[----:B------:R-:W-:-:S09]  /*158c0*/  LOP3.LUT R8, R18, 0x40, RZ, 0xfc, !PT ;  /* 0x0000004012087812 */ /* 0x000fd200078efcff */
[----:B------:R-:W-:Y:S02]  /*158d0*/  @P2 LOP3.LUT R16, R16, 0x4, RZ, 0xfc, !PT ;  /* 0x0000000410102812 */ /* 0x000fe400078efcff */
[----:B0-----:R-:W-:Y:S01]  /*158e0*/  @!P0 LEA R6, P1, R4, R2, 0x2 ;  /* 0x0000000204068211 */ /* 0x001fe200078210ff */
[----:B------:R-:W-:-:S03]  /*158f0*/  IMAD.MOV.U32 R2, RZ, RZ, RZ ;  /* 0x000000ffff027224 */ /* 0x000fc600078e00ff */
[----:B------:R-:W-:Y:S02]  /*15900*/  @!P0 LEA.HI.X R7, R4, R3, R5, 0x2, P1 ;  /* 0x0000000304078211 */ /* 0x000fe400008f1405 */
[----:B------:R-:W-:-:S03]  /*15910*/  ISETP.GE.AND P1, PT, R10, UR4, PT ;  /* 0x000000040a007c0c */ /* 0x000fc6000bf26270 */
[----:B------:R0:W5:Y:S01]  /*15920*/  @!P0 LDG.E R2, desc[UR56][R6.64] ;  /* 0x0000003806028981 */ /* 0x000162000c1e1900 */
[----:B------:R-:W-:Y:S01]  /*15930*/  ISETP.GE.AND P0, PT, R8, UR4, PT ;  /* 0x0000000408007c0c */ /* 0x000fe2000bf06270 */
[----:B------:R-:W-:Y:S01]  /*15940*/  IMAD.U32 R3, RZ, RZ, UR36 ;  /* 0x00000024ff037e24 */ /* 0x000fe2000f8e00ff */
[----:B------:R-:W-:-:S07]  /*15950*/  LOP3.LUT R16, R16, 0xfffffffd, RZ, 0xc0, !PT ;  /* 0xfffffffd10107812 */ /* 0x000fce00078ec0ff */
[----:B------:R-:W-:-:S04]  /*15960*/  @P1 LOP3.LUT R16, R16, 0x2, RZ, 0xfc, !PT ;  /* 0x0000000210101812 */ /* 0x000fc800078efcff */
[----:B------:R-:W-:-:S04]  /*15970*/  LOP3.LUT R16, R16, 0xfffffffe, RZ, 0xc0, !PT ;  /* 0xfffffffe10107812 */ /* 0x000fc800078ec0ff */
[----:B------:R-:W-:Y:S01]  /*15980*/  @P0 LOP3.LUT R16, R16, 0x1, RZ, 0xfc, !PT ;  /* 0x0000000110100812 */ /* 0x000fe200078efcff */
[----:B0-----:R-:W-:Y:S06]  /*15990*/  BRA.DIV UR5, `(.L_x_11207) ;  /* 0x0000004205c87947 */ /* 0x001fec000b800000 */
.L_x_11273:
[----:B------:R-:W-:Y:S02]  /*159a0*/  ISETP.NE.AND P0, PT, R3, 0x3, PT ;  /* 0x000000030300780c */ /* 0x000fe40003f05270 */
[----:B------:R-:W-:-:S11]  /*159b0*/  LOP3.LUT R16, R16, 0xffffffef, RZ, 0xc0, !PT ;  /* 0xffffffef10107812 */ /* 0x000fd600078ec0ff */
[----:B------:R-:W-:Y:S01]  /*159c0*/  @P0 LOP3.LUT R16, R16, 0x10, RZ, 0xfc, !PT ;  /* 0x0000001010100812 */ /* 0x000fe200078efcff */
[----:B------:R-:W-:Y:S06]  /*159d0*/  @!P0 BRA `(.L_x_11208) ;  /* 0x0000000000048947 */ /* 0x000fec0003800000 */
[----:B------:R-:W-:Y:S01]  /*159e0*/  BPT.TRAP 0x1 ;  /* 0x000000040000795c */ /* 0x000fe20000300000 */
.L_x_11208:
        /* <DEDUP_REMOVED lines=23> */
.L_x_11274:
[----:B------:R-:W-:Y:S05]  /*15b60*/  BSYNC B0 ;  /* 0x0000000000007941 */ /* 0x000fea0003800000 */
.L_x_11209:
[----:B------:R-:W0:Y:S01]  /*15b70*/  LDL R14, [R1+0x8] ;  /* 0x00000800010e7983 */ /* 0x000e220000100800 */
[----:B------:R-:W-:Y:S01]  /*15b80*/  ULDC.64 UR4, c[0x0][0x300] ;  /* 0x0000c00000047ab9 */ /* 0x000fe20000000a00 */
[----:B------:R-:W-:Y:S01]  /*15b90*/  ULDC.64 UR6, c[0x0][0x2e8] ;  /* 0x0000ba0000067ab9 */ /* 0x000fe20000000a00 */
[----:B------:R-:W-:Y:S01]  /*15ba0*/  IMAD R3, R3, UR4, RZ ;  /* 0x0000000403037c24 */ /* 0x000fe2000f8e02ff */
[----:B------:R-:W1:Y:S01]  /*15bb0*/  S2R R11, SR_TID.X ;  /* 0x00000000000b7919 */ /* 0x000e620000002100 */
[----:B------:R-:W-:Y:S01]  /*15bc0*/  IMAD.WIDE.U32 R6, R0, UR4, RZ ;  /* 0x0000000400067c25 */ /* 0x000fe2000f8e00ff */
[----:B------:R-:W-:Y:S01]  /*15bd0*/  LOP3.LUT P4, RZ, R16, 0x4, RZ, 0xc0, !PT ;  /* 0x0000000410ff7812 */ /* 0x000fe2000788c0ff */
[----:B------:R-:W2:Y:S02]  /*15be0*/  S2R R10, SR_TID.X ;  /* 0x00000000000a7919 */ /* 0x000ea40000002100 */
[----:B------:R-:W-:Y:S01]  /*15bf0*/  IMAD R3, R0, UR5, R3 ;  /* 0x0000000500037c24 */ /* 0x000fe2000f8e0203 */
[----:B------:R-:W-:Y:S01]  /*15c00*/  ULDC.64 UR4, c[0x0][0x310] ;  /* 0x0000c40000047ab9 */ /* 0x000fe20000000a00 */
[----:B------:R-:W-:Y:S01]  /*15c10*/  LOP3.LUT P3, RZ, R16, 0x2, RZ, 0xc0, !PT ;  /* 0x0000000210ff7812 */ /* 0x000fe2000786c0ff */
[----:B------:R-:W-:Y:S01]  /*15c20*/  IMAD R8, R8, UR4, RZ ;  /* 0x0000000408087c24 */ /* 0x000fe2000f8e02ff */
[----:B------:R-:W-:Y:S01]  /*15c30*/  LOP3.LUT P2, RZ, R16, 0x1, RZ, 0xc0, !PT ;  /* 0x0000000110ff7812 */ /* 0x000fe2000784c0ff */
[----:B------:R-:W-:-:S02]  /*15c40*/  IMAD.IADD R7, R7, 0x1, R3 ;  /* 0x0000000107077824 */ /* 0x000fc400078e0203 */
[----:B------:R-:W-:-:S04]  /*15c50*/  IMAD.WIDE.U32 R6, R2, UR4, R6 ;  /* 0x0000000402067c25 */ /* 0x000fc8000f8e0006 */
[----:B------:R-:W-:Y:S01]  /*15c60*/  IMAD R2, R2, UR5, R8 ;  /* 0x0000000502027c24 */ /* 0x000fe2000f8e0208 */
[----:B------:R-:W-:-:S03]  /*15c70*/  ULDC.64 UR4, c[0x0][0x308] ;  /* 0x0000c20000047ab9 */ /* 0x000fc60000000a00 */
[----:B------:R-:W-:Y:S02]  /*15c80*/  IMAD.IADD R3, R7, 0x1, R2 ;  /* 0x0000000107037824 */ /* 0x000fe400078e0202 */
[----:B------:R-:W-:-:S04]  /*15c90*/  IMAD.MOV.U32 R2, RZ, RZ, R6 ;  /* 0x000000ffff027224 */ /* 0x000fc800078e0006 */
[C---:B------:R-:W-:Y:S01]  /*15ca0*/  IMAD.WIDE.U32 R2, R26.reuse, UR4, R2 ;  /* 0x000000041a027c25 */ /* 0x040fe2000f8e0002 */
[----:B------:R-:W-:Y:S01]  /*15cb0*/  UMOV UR4, 0xffffffff ;  /* 0xffffffff00047882 */ /* 0x000fe20000000000 */
[----:B-1----:R-:W-:Y:S02]  /*15cc0*/  LOP3.LUT R13, R11, 0x7f, RZ, 0xc0, !PT ;  /* 0x0000007f0b0d7812 */ /* 0x002fe400078ec0ff */
[----:B------:R-:W-:Y:S01]  /*15cd0*/  IMAD R6, R26, UR5, R3 ;  /* 0x000000051a067c24 */ /* 0x000fe2000f8e0203 */
[----:B------:R-:W-:Y:S01]  /*15ce0*/  LEA R0, P0, R2, UR6, 0x1 ;  /* 0x0000000602007c11 */ /* 0x000fe2000f8008ff */
[C---:B--2---:R-:W-:Y:S01]  /*15cf0*/  IMAD.SHL.U32 R11, R10.reuse, 0x8, RZ ;  /* 0x000000080a0b7824 */ /* 0x044fe200078e00ff */
[----:B------:R-:W-:Y:S01]  /*15d00*/  SHF.R.U32.HI R13, RZ, 0x2, R13 ;  /* 0x00000002ff0d7819 */ /* 0x000fe2000001160d */
[----:B------:R-:W-:Y:S01]  /*15d10*/  IMAD.SHL.U32 R12, R10, 0x8, RZ ;  /* 0x000000080a0c7824 */ /* 0x000fe200078e00ff */
[----:B------:R-:W-:Y:S02]  /*15d20*/  LEA.HI.X R6, R2, UR7, R6, 0x1, P0 ;  /* 0x0000000702067c11 */ /* 0x000fe400080f0c06 */
[----:B------:R-:W-:-:S04]  /*15d30*/  LOP3.LUT R11, R11, 0xd8, RZ, 0xc0, !PT ;  /* 0x000000d80b0b7812 */ /* 0x000fc800078ec0ff */
[----:B------:R-:W-:Y:S01]  /*15d40*/  LOP3.LUT R11, R11, 0x18, R10, 0x78, !PT ;  /* 0x000000180b0b7812 */ /* 0x000fe200078e780a */
[----:B------:R-:W-:-:S03]  /*15d50*/  IMAD.SHL.U32 R10, R10, 0x8, RZ ;  /* 0x000000080a0a7824 */ /* 0x000fc600078e00ff */
[----:B------:R-:W-:Y:S02]  /*15d60*/  LOP3.LUT R11, R11, 0x320, R12, 0xf8, !PT ;  /* 0x000003200b0b7812 */ /* 0x000fe400078ef80c */
[----:B------:R-:W-:-:S03]  /*15d70*/  LOP3.LUT R10, R10, 0x18, RZ, 0xc0, !PT ;  /* 0x000000180a0a7812 */ /* 0x000fc600078ec0ff */
[----:B------:R-:W-:Y:S01]  /*15d80*/  IMAD R7, R23, 0x3000, R11 ;  /* 0x0000300017077824 */ /* 0x000fe200078e020b */
[----:B0-----:R-:W-:-:S04]  /*15d90*/  IADD3 R5, -R13, R14, -R9 ;  /* 0x0000000e0d057210 */ /* 0x001fc80007ffe909 */
        /* <DEDUP_REMOVED lines=40> */
.L_x_11284:
[----:B------:R-:W-:-:S13]  /*16020*/  ISETP.GE.AND P0, PT, R5, 0x61, PT ;  /* 0x000000610500780c */ /* 0x000fda0003f06270 */
[----:B01----:R-:W-:Y:S01]  /*16030*/  @P0 LEA R2, P1, R10, R0, 0x1 ;  /* 0x000000000a020211 */ /* 0x003fe200078208ff */
        /* <DEDUP_REMOVED lines=10> */
.L_x_11212:
        /* <DEDUP_REMOVED lines=11> */
.L_x_11213:
[----:B0-----:R0:W5:Y:S01]  /*16190*/  LDL.LU R3, [R1] ;  /* 0x0000000001037983 */ /* 0x0011620000300800 */
[----:B------:R0:W-:Y:S02]  /*161a0*/  SYNCS.ARRIVE.TRANS64.A1T0 RZ, [R4+URZ+0x2d830], RZ ;  /* 0x02d830ff04ff79a7 */ /* 0x0001e4000810003f */
[----:B------:R-:W-:Y:S05]  /*161b0*/  WARPSYNC.ALL ;  /* 0x0000000000007948 */ /* 0x000fea0003800000 */
[----:B------:R-:W-:Y:S01]  /*161c0*/  ULDC.64 UR4, c[0x0][0x298] ;  /* 0x0000a60000047ab9 */ /* 0x000fe20000000a00 */
[----:B------:R-:W-:Y:S01]  /*161d0*/  VIADD R2, R17, 0xc400 ;  /* 0x0000c40011027836 */ /* 0x000fe20000000000 */
[----:B------:R-:W-:Y:S01]  /*161e0*/  BSSY B6, `(.L_x_11214) ;  /* 0x000001b000067945 */ /* 0x000fe20003800000 */
[----:B------:R-:W-:Y:S03]  /*161f0*/  BAR.SYNC.DEFER_BLOCKING 0x8, 0x200 ;  /* 0x0208000000007b1d */ /* 0x000fe60000010000 */
[----:B------:R-:W-:-:S02]  /*16200*/  LOP3.LUT P0, RZ, R2, 0x1bf, RZ, 0xc0, !PT ;  /* 0x000001bf02ff7812 */ /* 0x000fc4000780c0ff */
[----:B-----5:R-:W-:Y:S01]  /*16210*/  SHF.R.S32.HI R0, RZ, 0x1f, R3 ;  /* 0x0000001fff007819 */ /* 0x020fe20000011403 */
[----:B0-----:R-:W-:-:S04]  /*16220*/  IMAD.WIDE.U32 R4, R3, UR4, RZ ;  /* 0x0000000403047c25 */ /* 0x001fc8000f8e00ff */
[----:B------:R-:W-:Y:S01]  /*16230*/  IMAD R0, R0, UR4, RZ ;  /* 0x0000000400007c24 */ /* 0x000fe2000f8e02ff */
[----:B------:R0:W-:Y:S03]  /*16240*/  STL.64 [R1+0x20], R4 ;  /* 0x0000200401007387 */ /* 0x0001e60000100a00 */
[----:B------:R-:W-:-:S04]  /*16250*/  IMAD R0, R3, UR5, R0 ;  /* 0x0000000503007c24 */ /* 0x000fc8000f8e0200 */
[----:B------:R-:W-:-:S05]  /*16260*/  IMAD.IADD R0, R5, 0x1, R0 ;  /* 0x0000000105007824 */ /* 0x000fca00078e0200 */
[----:B------:R0:W-:Y:S01]  /*16270*/  STL [R1], R0 ;  /* 0x0000000001007387 */ /* 0x0001e20000100800 */
        /* <DEDUP_REMOVED lines=17> */
.L_x_11215:
[----:B------:R-:W-:Y:S05]  /*16390*/  BSYNC B6 ;  /* 0x0000000000067941 */ /* 0x000fea0003800000 */
.L_x_11214:
[----:B------:R-:W2:Y:S01]  /*163a0*/  LDL.LU R2, [R1] ;  /* 0x0000000001027983 */ /* 0x000ea20000300800 */
[----:B0-----:R-:W0:Y:S01]  /*163b0*/  LDC R5, c[0x0][0x448] ;  /* 0x00011200ff057b82 */ /* 0x001e220000000800 */
[----:B------:R-:W-:Y:S01]  /*163c0*/  LOP3.LUT P6, RZ, R16, 0x40, RZ, 0xc0, !PT ;  /* 0x0000004010ff7812 */ /* 0x000fe200078cc0ff */
[----:B------:R-:W-:Y:S01]  /*163d0*/  ULDC.64 UR6, c[0x0][0x2e0] ;  /* 0x0000b80000067ab9 */ /* 0x000fe20000000a00 */
[----:B------:R-:W3:Y:S01]  /*163e0*/  LDL.LU.64 R20, [R1+0x20] ;  /* 0x0000200001147983 */ /* 0x000ee20000300a00 */
[----:B------:R-:W-:Y:S01]  /*163f0*/  SHF.R.S32.HI R4, RZ, 0x1f, R27 ;  /* 0x0000001fff047819 */ /* 0x000fe2000001141b */
[----:B------:R-:W-:Y:S01]  /*16400*/  ULDC.64 UR4, c[0x0][0x2d8] ;  /* 0x0000b60000047ab9 */ /* 0x000fe20000000a00 */
[----:B------:R-:W-:Y:S01]  /*16410*/  SEL R0, R27, RZ, !P6 ;  /* 0x000000ff1b007207 */ /* 0x000fe20007000000 */
[----:B------:R-:W-:Y:S01]  /*16420*/  ULDC.64 UR8, c[0x0][0x280] ;  /* 0x0000a00000087ab9 */ /* 0x000fe20000000a00 */
[----:B------:R-:W-:Y:S01]  /*16430*/  SEL R4, R4, RZ, !P6 ;  /* 0x000000ff04047207 */ /* 0x000fe20007000000 */
[----:B------:R-:W1:Y:S01]  /*16440*/  LDC R9, c[0x0][0x448] ;  /* 0x00011200ff097b82 */ /* 0x000e620000000800 */
[----:B------:R-:W4:Y:S03]  /*16450*/  S2R R11, SR_TID.X ;  /* 0x00000000000b7919 */ /* 0x000f260000002100 */
[----:B------:R-:W-:Y:S01]  /*16460*/  IMAD R4, R4, UR6, RZ ;  /* 0x0000000604047c24 */ /* 0x000fe2000f8e02ff */
[----:B0-----:R-:W-:-:S03]  /*16470*/  ISETP.NE.AND P6, PT, R5, 0x1, PT ;  /* 0x000000010500780c */ /* 0x001fc60003fc5270 */
[----:B------:R-:W-:-:S10]  /*16480*/  IMAD R5, R0, UR7, R4 ;  /* 0x0000000700057c24 */ /* 0x000fd4000f8e0204 */
[----:B------:R-:W0:Y:S01]  /*16490*/  @P6 LDC R4, c[0x0][0x44c] ;  /* 0x00011300ff046b82 */ /* 0x000e220000000800 */
[----:B----4-:R-:W-:-:S07]  /*164a0*/  IMAD.SHL.U32 R10, R11, 0x8, RZ ;  /* 0x000000080b0a7824 */ /* 0x010fce00078e00ff */
[----:B------:R-:W4:Y:S01]  /*164b0*/  @P6 LDC R8, c[0x0][0x450] ;  /* 0x00011400ff086b82 */ /* 0x000f220000000800 */
        /* <DEDUP_REMOVED lines=8> */
[----:B------:R-:W-:Y:S01]  /*16540*/  IMAD.WIDE.U32 R2, R0, UR6, R2 ;  /* 0x0000000600027c25 */ /* 0x000fe2000f8e0002 */
[----:B------:R-:W-:Y:S01]  /*16550*/  ULDC.64 UR6, c[0x0][0x2c8] ;  /* 0x0000b20000067ab9 */ /* 0x000fe20000000a00 */
[----:B------:R-:W5:Y:S02]  /*16560*/  @P6 LDC R0, c[0x0][0x450] ;  /* 0x00011400ff006b82 */ /* 0x000f640000000800 */
[----:B------:R-:W-:-:S02]  /*16570*/  IMAD.IADD R3, R3, 0x1, R5 ;  /* 0x0000000103037824 */ /* 0x000fc400078e0205 */
[----:B--2---:R-:W-:Y:S01]  /*16580*/  IMAD.SHL.U32 R21, R21, 0x20, RZ ;  /* 0x0000002015157824 */ /* 0x004fe200078e00ff */
[----:B---3--:R-:W-:-:S04]  /*16590*/  LOP3.LUT R20, R20, 0x7f, RZ, 0xc0, !PT ;  /* 0x0000007f14147812 */ /* 0x008fc800078ec0ff */
[----:B------:R-:W-:Y:S02]  /*165a0*/  LOP3.LUT R21, R21, 0x60, RZ, 0xc0, !PT ;  /* 0x0000006015157812 */ /* 0x000fe400078ec0ff */
[----:B------:R-:W-:-:S04]  /*165b0*/  SHF.R.U32.HI R20, RZ, 0x2, R20 ;  /* 0x00000002ff147819 */ /* 0x000fc80000011614 */
[----:B------:R-:W-:Y:S01]  /*165c0*/  LOP3.LUT R20, R20, R21, RZ, 0xfc, !PT ;  /* 0x0000001514147212 */ /* 0x000fe200078efcff */
[----:B------:R-:W-:-:S04]  /*165d0*/  IMAD.SHL.U32 R21, R11, 0x8, RZ ;  /* 0x000000080b157824 */ /* 0x000fc800078e00ff */
[----:B------:R-:W-:Y:S01]  /*165e0*/  IMAD.IADD R6, R20, 0x1, R25 ;  /* 0x0000000114067824 */ /* 0x000fe200078e0219 */
[----:B------:R-:W-:Y:S02]  /*165f0*/  LOP3.LUT R21, R21, 0x18, RZ, 0xc0, !PT ;  /* 0x0000001815157812 */ /* 0x000fe400078ec0ff */
[----:B------:R-:W-:Y:S01]  /*16600*/  LOP3.LUT R20, R11, 0x7f, RZ, 0xc0, !PT ;  /* 0x0000007f0b147812 */ /* 0x000fe200078ec0ff */
[----:B0-----:R-:W-:Y:S01]  /*16610*/  @P6 IMAD.HI.U32 R5, R6, R4, RZ ;  /* 0x0000000406056227 */ /* 0x001fe200078e00ff */
[C---:B------:R-:W-:Y:S02]  /*16620*/  LOP3.LUT R12, R21.reuse, 0x20, RZ, 0xfc, !PT ;  /* 0x00000020150c7812 */ /* 0x040fe400078efcff */
[----:B------:R-:W-:Y:S01]  /*16630*/  LOP3.LUT R11, R21, 0x40, RZ, 0xfc, !PT ;  /* 0x00000040150b7812 */ /* 0x000fe200078efcff */
[----:B------:R-:W-:Y:S01]  /*16640*/  IMAD.MOV.U32 R4, RZ, RZ, R6 ;  /* 0x000000ffff047224 */ /* 0x000fe200078e0006 */
[----:B-----5:R-:W-:Y:S02]  /*16650*/  @P6 SHF.R.U32.HI R4, RZ, R0, R5 ;  /* 0x00000000ff046219 */ /* 0x020fe40000011605 */
[----:B------:R-:W-:-:S02]  /*16660*/  SHF.R.U32.HI R20, RZ, 0x2, R20 ;  /* 0x00000002ff147819 */ /* 0x000fc40000011614 */
[--C-:B------:R-:W-:Y:S01]  /*16670*/  SHF.R.S32.HI R0, RZ, 0x1f, R4.reuse ;  /* 0x0000001fff007819 */ /* 0x100fe20000011404 */
[----:B------:R-:W-:-:S04]  /*16680*/  IMAD.MOV R7, RZ, RZ, -R4 ;  /* 0x000000ffff077224 */ /* 0x000fc800078e0a04 */
[----:B------:R-:W-:-:S04]  /*16690*/  IMAD R0, R0, UR4, RZ ;  /* 0x0000000400007c24 */ /* 0x000fc8000f8e02ff */
[C---:B------:R-:W-:Y:S02]  /*166a0*/  IMAD R0, R4.reuse, UR5, R0 ;  /* 0x0000000504007c24 */ /* 0x040fe4000f8e0200 */
[----:B------:R-:W-:-:S04]  /*166b0*/  IMAD.WIDE.U32 R4, R4, UR4, R2 ;  /* 0x0000000404047c25 */ /* 0x000fc8000f8e0002 */
[----:B------:R-:W-:Y:S02]  /*166c0*/  IMAD.IADD R5, R5, 0x1, R0 ;  /* 0x0000000105057824 */ /* 0x000fe400078e0200 */
[----:B-1----:R-:W-:-:S04]  /*166d0*/  IMAD R0, R9, R7, R6 ;  /* 0x0000000709007224 */ /* 0x002fc800078e0206 */
[----:B------:R-:W-:Y:S01]  /*166e0*/  IMAD.WIDE.U32 R4, R0, UR6, R4 ;  /* 0x0000000600047c25 */ /* 0x000fe2000f8e0004 */
[----:B------:R-:W-:-:S05]  /*166f0*/  SHF.R.S32.HI R7, RZ, 0x1f, R0 ;  /* 0x0000001fff077819 */ /* 0x000fca0000011400 */
[----:B------:R-:W-:-:S04]  /*16700*/  IMAD R7, R7, UR6, RZ ;  /* 0x0000000607077c24 */ /* 0x000fc8000f8e02ff */
[----:B------:R-:W-:Y:S01]  /*16710*/  IMAD R7, R0, UR7, R7 ;  /* 0x0000000700077c24 */ /* 0x000fe2000f8e0207 */
[----:B------:R-:W-:-:S03]  /*16720*/  LEA R0, P0, R4, UR8, 0x1 ;  /* 0x0000000804007c11 */ /* 0x000fc6000f8008ff */
[----:B------:R-:W-:Y:S02]  /*16730*/  IMAD.IADD R5, R5, 0x1, R7 ;  /* 0x0000000105057824 */ /* 0x000fe400078e0207 */
[----:B------:R-:W0:Y:S03]  /*16740*/  @P6 LDC R7, c[0x0][0x44c] ;  /* 0x00011300ff076b82 */ /* 0x000e260000000800 */
[----:B------:R-:W-:Y:S01]  /*16750*/  LEA.HI.X R4, R4, UR9, R5, 0x1, P0 ;  /* 0x0000000904047c11 */ /* 0x000fe200080f0c05 */
[----:B------:R-:W-:-:S04]  /*16760*/  VIADD R5, R6, 0x80 ;  /* 0x0000008006057836 */ /* 0x000fc80000000000 */
[----:B------:R-:W-:Y:S02]  /*16770*/  IMAD.MOV.U32 R6, RZ, RZ, R5 ;  /* 0x000000ffff067224 */ /* 0x000fe400078e0005 */
[----:B0-----:R-:W-:-:S05]  /*16780*/  @P6 IMAD.HI.U32 R7, R5, R7, RZ ;  /* 0x0000000705076227 */ /* 0x001fca00078e00ff */
[----:B----4-:R-:W-:-:S05]  /*16790*/  @P6 SHF.R.U32.HI R6, RZ, R8, R7 ;  /* 0x00000008ff066219 */ /* 0x010fca0000011607 */
        /* <DEDUP_REMOVED lines=15> */
[----:B------:R-:W-:-:S03]  /*16890*/  LEA R8, P0, R2, UR8, 0x1 ;  /* 0x0000000802087c11 */ /* 0x000fc6000f8008ff */
[----:B------:R-:W-:-:S05]  /*168a0*/  IMAD.IADD R3, R3, 0x1, R6 ;  /* 0x0000000103037824 */ /* 0x000fca00078e0206 */
[----:B------:R-:W-:Y:S02]  /*168b0*/  LEA.HI.X R3, R2, UR9, R3, 0x1, P0 ;  /* 0x0000000902037c11 */ /* 0x000fe400080f0c03 */
[----:B------:R-:W-:Y:S01]  /*168c0*/  ISETP.GE.AND P0, PT, R10, UR4, PT ;  /* 0x000000040a007c0c */ /* 0x000fe2000bf06270 */
[----:B------:R-:W-:-:S12]  /*168d0*/  BRA.DIV UR5, `(.L_x_11216) ;  /* 0x0000003a05a87947 */ /* 0x000fd8000b800000 */
[----:B------:R-:W2:Y:S01]  /*168e0*/  LDL R11, [R1+0x18] ;  /* 0x00001800010b7983 */ /* 0x000ea20000100800 */
[----:B------:R-:W-:Y:S02]  /*168f0*/  IMAD R2, R28, R9, RZ ;  /* 0x000000091c027224 */ /* 0x000fe400078e02ff */
[----:B------:R-:W-:Y:S01]  /*16900*/  IMAD.IADD R25, R20, 0x1, R25 ;  /* 0x0000000114197824 */ /* 0x000fe200078e0219 */
[----:B------:R-:W0:Y:S04]  /*16910*/  SHFL.IDX PT, R5, R0, RZ, 0x1c1f ;  /* 0x001c1fff00057589 */ /* 0x000e2800000e0000 */
[----:B------:R-:W1:Y:S01]  /*16920*/  SHFL.IDX PT, R6, R4, RZ, 0x1c1f ;  /* 0x001c1fff04067589 */ /* 0x000e6200000e0000 */
[----:B------:R-:W-:-:S13]  /*16930*/  ISETP.GE.AND P3, PT, R25, R2, PT ;  /* 0x000000021900720c */ /* 0x000fda0003f66270 */
[----:B0-----:R-:W-:-:S05]  /*16940*/  @!P3 LEA R5, P4, R10, R5, 0x1 ;  /* 0x000000050a05b211 */ /* 0x001fca00078808ff */
[----:B-1----:R-:W-:-:S04]  /*16950*/  @!P3 IMAD.X R6, RZ, RZ, R6, P4 ;  /* 0x000000ffff06b224 */ /* 0x002fc800020e0606 */
[----:B------:R-:W-:Y:S02]  /*16960*/  @!P3 IMAD.MOV.U32 R7, RZ, RZ, R6 ;  /* 0x000000ffff07b224 */ /* 0x000fe400078e0006 */
[----:B------:R-:W-:Y:S02]  /*16970*/  @!P3 IMAD.MOV.U32 R6, RZ, RZ, R5 ;  /* 0x000000ffff06b224 */ /* 0x000fe400078e0005 */
[----:B------:R-:W0:Y:S04]  /*16980*/  SHFL.IDX PT, R5, R0, 0x1, 0x1c1f ;  /* 0x003c1f0000057f89 */ /* 0x000e2800000e0000 */
[----:B--2---:R-:W-:Y:S04]  /*16990*/  @!P3 LDGSTS.E.BYPASS.LTC128B.128 [R11+0xc400], desc[UR56][R6.64], !P0 ;  /* 0x0c400000060bbfae */ /* 0x004fe8000c101d78 */
[----:B------:R-:W-:Y:S04]  /*169a0*/  @!P3 LDGSTS.E.BYPASS.LTC128B.128 [R11+0xf400], desc[UR56][R6.64+0x40], !P1 ;  /* 0x0f400040060bbfae */ /* 0x000fe8000c901d78 */
[----:B------:R1:W-:Y:S04]  /*169b0*/  @!P3 LDGSTS.E.BYPASS.LTC128B.128 [R11+0x12400], desc[UR56][R6.64+0x80], !P2 ;  /* 0x12400080060bbfae */ /* 0x0003e8000d101d78 */
[----:B-1----:R-:W1:Y:S01]  /*169c0*/  SHFL.IDX PT, R7, R4, 0x1, 0x1c1f ;  /* 0x003c1f0004077f89 */ /* 0x002e6200000e0000 */
[----:B------:R-:W-:-:S05]  /*169d0*/  VIADD R6, R25, 0x20 ;  /* 0x0000002019067836 */ /* 0x000fca0000000000 */
[----:B------:R-:W-:-:S13]  /*169e0*/  ISETP.GE.AND P3, PT, R6, R2, PT ;  /* 0x000000020600720c */ /* 0x000fda0003f66270 */
[----:B0-----:R-:W-:-:S05]  /*169f0*/  @!P3 LEA R5, P4, R10, R5, 0x1 ;  /* 0x000000050a05b211 */ /* 0x001fca00078808ff */
[----:B-1----:R-:W-:Y:S02]  /*16a00*/  @!P3 IMAD.X R7, RZ, RZ, R7, P4 ;  /* 0x000000ffff07b224 */ /* 0x002fe400020e0607 */
[----:B------:R-:W-:Y:S02]  /*16a10*/  @!P3 IMAD.MOV.U32 R6, RZ, RZ, R5 ;  /* 0x000000ffff06b224 */ /* 0x000fe400078e0005 */
        /* <DEDUP_REMOVED lines=30> */
[----:B0-----:R-:W-:-:S05]  /*16c00*/  @!P3 LEA R4, P4, R10, R4, 0x1 ;  /* 0x000000040a04b211 */ /* 0x001fca00078808ff */
[----:B------:R-:W-:-:S04]  /*16c10*/  @!P3 IMAD.X R0, RZ, RZ, R0, P4 ;  /* 0x000000ffff00b224 */ /* 0x000fc800020e0600 */
[----:B------:R-:W-:-:S05]  /*16c20*/  @!P3 IMAD.MOV.U32 R5, RZ, RZ, R0 ;  /* 0x000000ffff05b224 */ /* 0x000fca00078e0000 */
[----:B------:R0:W-:Y:S04]  /*16c30*/  @!P3 LDGSTS.E.BYPASS.LTC128B.128 [R11+0xe400], desc[UR56][R4.64], !P0 ;  /* 0x0e400000040bbfae */ /* 0x0001e8000c101d78 */
[----:B------:R0:W-:Y:S04]  /*16c40*/  @!P3 LDGSTS.E.BYPASS.LTC128B.128 [R11+0x11400], desc[UR56][R4.64+0x40], !P1 ;  /* 0x11400040040bbfae */ /* 0x0001e8000c901d78 */
[----:B-1----:R0:W-:Y:S02]  /*16c50*/  @!P3 LDGSTS.E.BYPASS.LTC128B.128 [R11+0x14400], desc[UR56][R4.64+0x80], !P2 ;  /* 0x14400080040bbfae */ /* 0x0021e4000d101d78 */
.L_x_11297:
        /* <DEDUP_REMOVED lines=8> */
[----:B--2---:R1:W-:Y:S01]  /*16ce0*/  @!P3 LDGSTS.E.BYPASS.LTC128B.128 [R0+0xec00], desc[UR56][R2.64], !P0 ;  /* 0x0ec000000200bfae */ /* 0x0043e2000c101d78 */
[----:B------:R-:W-:-:S03]  /*16cf0*/  PLOP3.LUT P0, PT, PT, PT, PT, 0x80, 0x0 ;  /* 0x000000000000781c */ /* 0x000fc60003f0f070 */
[----:B------:R1:W-:Y:S04]  /*16d00*/  @!P3 LDGSTS.E.BYPASS.LTC128B.128 [R0+0x11c00], desc[UR56][R2.64+0x40], !P1 ;  /* 0x11c000400200bfae */ /* 0x0003e8000c901d78 */
[----:B------:R1:W-:Y:S01]  /*16d10*/  @!P3 LDGSTS.E.BYPASS.LTC128B.128 [R0+0x14c00], desc[UR56][R2.64+0x80], !P2 ;  /* 0x14c000800200bfae */ /* 0x0003e2000d101d78 */
[----:B------:R-:W-:-:S05]  /*16d20*/  NOP ;  /* 0x0000000000007918 */ /* 0x000fca0000000000 */
.L_x_11217:
        /* <DEDUP_REMOVED lines=18> */
.L_x_11298:
[----:B------:R-:W-:Y:S05]  /*16e50*/  BSYNC B0 ;  /* 0x0000000000007941 */ /* 0x000fea0003800000 */
.L_x_11218:
        /* <DEDUP_REMOVED lines=8> */
[----:B------:R-:W-:Y:S01]  /*16ee0*/  IMAD.MOV.U32 R20, RZ, RZ, R29 ;  /* 0x000000ffff147224 */ /* 0x000fe200078e001d */
[----:B------:R1:W-:Y:S01]  /*16ef0*/  STL [R1], R22 ;  /* 0x0000001601007387 */ /* 0x0003e20000100800 */
[----:B------:R-:W-:Y:S02]  /*16f00*/  IMAD.MOV.U32 R10, RZ, RZ, R23 ;  /* 0x000000ffff0a7224 */ /* 0x000fe400078e0017 */
[----:B0-----:R-:W-:-:S05]  /*16f10*/  IMAD.SHL.U32 R4, R2, 0x8, RZ ;  /* 0x0000000802047824 */ /* 0x001fca00078e00ff */
[----:B------:R-:W-:-:S04]  /*16f20*/  LOP3.LUT R4, R4, 0x18, RZ, 0xc0, !PT ;  /* 0x0000001804047812 */ /* 0x000fc800078ec0ff */
[C---:B------:R-:W-:Y:S02]  /*16f30*/  LOP3.LUT R3, R4.reuse, 0x20, RZ, 0xfc, !PT ;  /* 0x0000002004037812 */ /* 0x040fe400078efcff */
[C---:B------:R-:W-:Y:S02]  /*16f40*/  LOP3.LUT R2, R4.reuse, 0x40, RZ, 0xfc, !PT ;  /* 0x0000004004027812 */ /* 0x040fe400078efcff */
[----:B------:R-:W-:Y:S02]  /*16f50*/  ISETP.GE.AND P3, PT, R4, UR4, PT ;  /* 0x0000000404007c0c */ /* 0x000fe4000bf66270 */
[----:B------:R-:W-:Y:S02]  /*16f60*/  ISETP.GE.AND P2, PT, R3, UR4, PT ;  /* 0x0000000403007c0c */ /* 0x000fe4000bf46270 */
[----:B-1----:R-:W-:-:S13]  /*16f70*/  ISETP.GE.AND P1, PT, R2, UR4, PT ;  /* 0x0000000402007c0c */ /* 0x002fda000bf26270 */
.L_x_11234:
[----:B------:R-:W2:Y:S01]  /*16f80*/  LDL R8, [R1+0x10] ;  /* 0x0000100001087983 */ /* 0x000ea20000100800 */
[----:B------:R-:W0:Y:S03]  /*16f90*/  LDC R4, c[0x0][0x430] ;  /* 0x00010c00ff047b82 */ /* 0x000e260000000800 */
[----:B------:R-:W3:Y:S04]  /*16fa0*/  LDL R7, [R1+0x14] ;  /* 0x0000140001077983 */ /* 0x000ee80000100800 */
[----:B------:R-:W4:Y:S01]  /*16fb0*/  LDL R6, [R1+0x4] ;  /* 0x0000040001067983 */ /* 0x000f220000100800 */
[----:B------:R-:W1:Y:S01]  /*16fc0*/  S2R R2, SR_TID.X ;  /* 0x0000000000027919 */ /* 0x000e620000002100 */
        /* <DEDUP_REMOVED lines=26> */
[----:B------:R-:W-:Y:S02]  /*17170*/  IMAD.U32 R6, RZ, RZ, UR36 ;  /* 0x00000024ff067e24 */ /* 0x000fe4000f8e00ff */
[----:B------:R-:W-:-:S03]  /*17180*/  VIADD R23, R10, 0x1 ;  /* 0x000000010a177836 */ /* 0x000fc60000000000 */
[----:B------:R-:W-:Y:S02]  /*17190*/  ISETP.NE.AND P4, PT, R6, 0x3, PT ;  /* 0x000000030600780c */ /* 0x000fe40003f85270 */
[----:B------:R-:W-:-:S04]  /*171a0*/  ISETP.NE.AND P0, PT, R23, 0x2, PT ;  /* 0x000000021700780c */ /* 0x000fc80003f05270 */
[----:B------:R-:W-:Y:S01]  /*171b0*/  SEL R29, RZ, 0x1, P0 ;  /* 0x00000001ff1d7807 */ /* 0x000fe20000000000 */
[----:B------:R-:W-:Y:S01]  /*171c0*/  IMAD.MOV.U32 R22, RZ, RZ, R0 ;  /* 0x000000ffff167224 */ /* 0x000fe200078e0000 */
[----:B------:R-:W-:Y:S02]  /*171d0*/  SEL R23, R23, RZ, P0 ;  /* 0x000000ff17177207 */ /* 0x000fe40000000000 */
[----:B------:R-:W-:Y:S02]  /*171e0*/  LOP3.LUT R29, R20, R29, RZ, 0x3c, !PT ;  /* 0x0000001d141d7212 */ /* 0x000fe400078e3cff */
[----:B--2---:R-:W-:Y:S01]  /*171f0*/  SHF.R.S32.HI R28, RZ, 0x1f, R7 ;  /* 0x0000001fff1c7819 */ /* 0x004fe20000011407 */
[----:B------:R-:W-:Y:S06]  /*17200*/  @!P4 BRA `(.L_x_11222) ;  /* 0x000000000004c947 */ /* 0x000fec0003800000 */
[----:B------:R-:W-:Y:S01]  /*17210*/  BPT.TRAP 0x1 ;  /* 0x000000040000795c */ /* 0x000fe20000300000 */
.L_x_11222:
[----:B------:R-:W-:Y:S01]  /*17220*/  IMAD R5, R23, 0x8, R17 ;  /* 0x0000000817057824 */ /* 0x000fe200078e0211 */
[----:B------:R-:W-:Y:S01]  /*17230*/  SHF.L.U32 R0, R29, 0x1f, RZ ;  /* 0x0000001f1d007819 */ /* 0x000fe200000006ff */
[----:B------:R-:W-:Y:S03]  /*17240*/  BSSY B1, `(.L_x_11223) ;  /* 0x0000003000017945 */ /* 0x000fe60003800000 */
[----:B------:R-:W0:Y:S02]  /*17250*/  SYNCS.PHASECHK.TRANS64.TRYWAIT P0, [R5+URZ+0x2d840], R0 ;  /* 0x02d84000050075a7 */ /* 0x000e24000800017f */
[----:B0-----:R-:W-:Y:S05]  /*17260*/  @!P0 BRA `(.L_x_11224) ;  /* 0x0000003800588947 */ /* 0x001fea0003800000 */
.L_x_11299:
[----:B------:R-:W-:Y:S05]  /*17270*/  BSYNC B1 ;  /* 0x0000000000017941 */ /* 0x000fea0003800000 */
.L_x_11223:
        /* <DEDUP_REMOVED lines=57> */
.L_x_11309:
        /* <DEDUP_REMOVED lines=11> */
.L_x_11226:
        /* <DEDUP_REMOVED lines=11> */
.L_x_11227:
[----:B------:R1:W-:Y:S01]  /*17770*/  SYNCS.ARRIVE.TRANS64.A1T0 RZ, [R5+URZ+0x2d830], RZ ;  /* 0x02d830ff05ff79a7 */ /* 0x0003e2000810003f */
[----:B------:R-:W-:Y:S05]  /*17780*/  @!P5 BRA `(.L_x_11228) ;  /* 0x000000000004d947 */ /* 0x000fea0003800000 */
[----:B------:R-:W-:Y:S01]  /*17790*/  BPT.TRAP 0x1 ;  /* 0x000000040000795c */ /* 0x000fe20000300000 */
.L_x_11228:
[----:B------:R-:W-:Y:S01]  /*177a0*/  SHF.L.U32 R2, R20, 0x1f, RZ ;  /* 0x0000001f14027819 */ /* 0x000fe200000006ff */
[----:B-1----:R-:W-:Y:S01]  /*177b0*/  IMAD R5, R10, 0x8, R17 ;  /* 0x000000080a057824 */ /* 0x002fe200078e0211 */
[----:B------:R-:W-:Y:S03]  /*177c0*/  BSSY B1, `(.L_x_11229) ;  /* 0x0000003000017945 */ /* 0x000fe60003800000 */
[----:B------:R-:W1:Y:S02]  /*177d0*/  SYNCS.PHASECHK.TRANS64.TRYWAIT P0, [R5+URZ+0x2d860], R2 ;  /* 0x02d86002050075a7 */ /* 0x000e64000800017f */
[----:B-1----:R-:W-:Y:S05]  /*177e0*/  @!P0 BRA `(.L_x_11230) ;  /* 0x0000003800608947 */ /* 0x002fea0003800000 */
.L_x_11310:
[----:B------:R-:W-:Y:S05]  /*177f0*/  BSYNC B1 ;  /* 0x0000000000017941 */ /* 0x000fea0003800000 */
.L_x_11229:
[----:B------:R-:W2:Y:S04]  /*17800*/  LDL R11, [R1+0x8] ;  /* 0x00000800010b7983 */ /* 0x000ea80000100800 */
[----:B0-----:R-:W2:Y:S01]  /*17810*/  LDL.LU R6, [R1] ;  /* 0x0000000001067983 */ /* 0x001ea20000300800 */
[----:B------:R-:W0:Y:S01]  /*17820*/  S2R R12, SR_TID.X ;  /* 0x00000000000c7919 */ /* 0x000e220000002100 */
[----:B------:R-:W-:Y:S01]  /*17830*/  UMOV UR4, 0xffffffff ;  /* 0xffffffff00047882 */ /* 0x000fe20000000000 */
[C---:B0-----:R-:W-:Y:S01]  /*17840*/  IMAD.SHL.U32 R4, R12.reuse, 0x8, RZ ;  /* 0x000000080c047824 */ /* 0x041fe200078e00ff */
[C---:B------:R-:W-:Y:S01]  /*17850*/  LOP3.LUT R3, R12.reuse, 0x7f, RZ, 0xc0, !PT ;  /* 0x0000007f0c037812 */ /* 0x040fe200078ec0ff */
[----:B------:R-:W-:-:S03]  /*17860*/  IMAD.SHL.U32 R8, R12, 0x8, RZ ;  /* 0x000000080c087824 */ /* 0x000fc600078e00ff */
[----:B------:R-:W-:-:S04]  /*17870*/  LOP3.LUT R4, R4, 0xd8, RZ, 0xc0, !PT ;  /* 0x000000d804047812 */ /* 0x000fc800078ec0ff */
[----:B------:R-:W-:Y:S02]  /*17880*/  LOP3.LUT R4, R4, 0x18, R12, 0x78, !PT ;  /* 0x0000001804047812 */ /* 0x000fe400078e780c */
[----:B------:R-:W-:Y:S02]  /*17890*/  SHF.R.U32.HI R3, RZ, 0x2, R3 ;  /* 0x00000002ff037819 */ /* 0x000fe40000011603 */
[----:B------:R-:W-:-:S05]  /*178a0*/  LOP3.LUT R4, R4, 0x320, R8, 0xf8, !PT ;  /* 0x0000032004047812 */ /* 0x000fca00078ef808 */
[----:B------:R-:W-:Y:S02]  /*178b0*/  IMAD R4, R10, 0x3000, R4 ;  /* 0x000030000a047824 */ /* 0x000fe400078e0204 */
        /* <DEDUP_REMOVED lines=37> */
.L_x_11320:
        /* <DEDUP_REMOVED lines=29> */
.L_x_11232:
        /* <DEDUP_REMOVED lines=12> */
.L_x_11233:
        /* <DEDUP_REMOVED lines=8> */
.L_x_11221:
[----:B------:R-:W-:Y:S05]  /*17e20*/  BSYNC B0 ;  /* 0x0000000000007941 */ /* 0x000fea0003800000 */
.L_x_11220:
        /* <DEDUP_REMOVED lines=17> */
.L_x_11236:
[----:B------:R-:W-:Y:S05]  /*17f40*/  BSYNC B0 ;  /* 0x0000000000007941 */ /* 0x000fea0003800000 */
.L_x_11235:
[----:B------:R-:W-:-:S05]  /*17f50*/  IMAD.U32 R0, RZ, RZ, UR36 ;  /* 0x00000024ff007e24 */ /* 0x000fca000f8e00ff */
[----:B------:R-:W-:-:S13]  /*17f60*/  ISETP.NE.AND P0, PT, R0, 0x3, PT ;  /* 0x000000030000780c */ /* 0x000fda0003f05270 */
[----:B------:R-:W-:Y:S05]  /*17f70*/  @!P0 BRA `(.L_x_11237) ;  /* 0x0000000000048947 */ /* 0x000fea0003800000 */
[----:B------:R-:W-:Y:S01]  /*17f80*/  BPT.TRAP 0x1 ;  /* 0x000000040000795c */ /* 0x000fe20000300000 */
.L_x_11237:
[----:B------:R-:W2:Y:S01]  /*17f90*/  LDL.LU R2, [R1+0x8] ;  /* 0x0000080001027983 */ /* 0x000ea20000300800 */
[----:B------:R-:W-:Y:S01]  /*17fa0*/  IMAD R0, R23, 0x8, R17 ;  /* 0x0000000817007824 */ /* 0x000fe200078e0211 */
[----:B------:R-:W-:Y:S01]  /*17fb0*/  SHF.L.U32 R3, R29, 0x1f, RZ ;  /* 0x0000001f1d037819 */ /* 0x000fe200000006ff */
[----:B------:R-:W-:Y:S03]  /*17fc0*/  BSSY B0, `(.L_x_11238) ;  /* 0x0000004000007945 */ /* 0x000fe60003800000 */
[----:B------:R-:W1:Y:S01]  /*17fd0*/  SYNCS.PHASECHK.TRANS64.TRYWAIT P0, [R0+URZ+0x2d860], R3 ;  /* 0x02d86003000075a7 */ /* 0x000e62000800017f */
[----:B--2---:R-:W-:Y:S01]  /*17fe0*/  IMAD R6, R22, -0x80, R2 ;  /* 0xffffff8016067824 */ /* 0x004fe200078e0202 */
[----:B-1----:R-:W-:Y:S06]  /*17ff0*/  @!P0 BRA `(.L_x_11239) ;  /* 0x0000003400d48947 */ /* 0x002fec0003800000 */
.L_x_11321:
[----:B------:R-:W-:Y:S05]  /*18000*/  BSYNC B0 ;  /* 0x0000000000007941 */ /* 0x000fea0003800000 */
.L_x_11238:
        /* <DEDUP_REMOVED lines=56> */
.L_x_11331:
        /* <DEDUP_REMOVED lines=13> */
.L_x_11241:
        /* <DEDUP_REMOVED lines=11> */
.L_x_11242:
[----:B------:R-:W-:Y:S01]  /*18510*/  VIADD R23, R23, 0x1 ;  /* 0x0000000117177836 */ /* 0x000fe20000000000 */
[----:B------:R0:W-:Y:S04]  /*18520*/  SYNCS.ARRIVE.TRANS64.A1T0 RZ, [R0+URZ+0x2d850], RZ ;  /* 0x02d850ff00ff79a7 */ /* 0x0001e8000810003f */
[----:B------:R-:W-:-:S04]  /*18530*/  ISETP.NE.AND P0, PT, R23, 0x2, PT ;  /* 0x000000021700780c */ /* 0x000fc80003f05270 */
[----:B0-----:R-:W-:Y:S02]  /*18540*/  SEL R0, RZ, 0x1, P0 ;  /* 0x00000001ff007807 */ /* 0x001fe40000000000 */
[----:B------:R-:W-:Y:S02]  /*18550*/  SEL R23, R23, RZ, P0 ;  /* 0x000000ff17177207 */ /* 0x000fe40000000000 */
[----:B------:R-:W-:-:S07]  /*18560*/  LOP3.LUT R29, R29, R0, RZ, 0x3c, !PT ;  /* 0x000000001d1d7212 */ /* 0x000fce00078e3cff */
.L_x_11201:
[----:B------:R-:W-:Y:S05]  /*18570*/  BSYNC B7 ;  /* 0x0000000000077941 */ /* 0x000fea0003800000 */
.L_x_11199:
        /* <DEDUP_REMOVED lines=11> */
.L_x_11243:
        /* <DEDUP_REMOVED lines=43> */
.L_x_11341:
[----:B------:R-:W-:Y:S02]  /*188e0*/  ULDC UR4, c[0x0][0xc38] ;  /* 0x00030e0000047ab9 */ /* 0x000fe40000000800 */
[----:B------:R-:W-:-:S04]  /*188f0*/  IMAD.U32 R4, RZ, RZ, UR4 ;  /* 0x00000004ff047e24 */ /* 0x000fc8000f8e00ff */
[----:B-1----:R-:W-:-:S04]  /*18900*/  IMAD R3, R14, R4, RZ ;  /* 0x000000040e037224 */ /* 0x002fc800078e02ff */
[----:B------:R-:W-:-:S05]  /*18910*/  IMAD.IADD R6, R6, 0x1, R3 ;  /* 0x0000000106067824 */ /* 0x000fca00078e0203 */
[----:B------:R-:W-:-:S13]  /*18920*/  ISETP.GT.AND P6, PT, R6, R0, PT ;  /* 0x000000000600720c */ /* 0x000fda0003fc4270 */
[----:B------:R-:W-:Y:S05]  /*18930*/  @P6 BRA `(.L_x_11246) ;  /* 0x0000000000a46947 */ /* 0x000fea0003800000 */
.L_x_11249:
        /* <DEDUP_REMOVED lines=35> */
.L_x_11349:
[----:B------:R-:W-:Y:S02]  /*18b70*/  ULDC UR4, c[0x0][0xc38] ;  /* 0x00030e0000047ab9 */ /* 0x000fe40000000800 */
[----:B------:R-:W-:-:S04]  /*18b80*/  IMAD.U32 R4, RZ, RZ, UR4 ;  /* 0x00000004ff047e24 */ /* 0x000fc8000f8e00ff */
[----:B-1----:R-:W-:-:S04]  /*18b90*/  IMAD R3, R14, R4, RZ ;  /* 0x000000040e037224 */ /* 0x002fc800078e02ff */
[----:B------:R-:W-:-:S05]  /*18ba0*/  IMAD.IADD R6, R3, 0x1, R6 ;  /* 0x0000000103067824 */ /* 0x000fca00078e0206 */
[----:B------:R-:W-:-:S13]  /*18bb0*/  ISETP.GT.AND P6, PT, R6, R0, PT ;  /* 0x000000000600720c */ /* 0x000fda0003fc4270 */
[----:B------:R-:W-:Y:S05]  /*18bc0*/  @!P6 BRA `(.L_x_11249) ;  /* 0xfffffffc005ce947 */ /* 0x000fea000383ffff */
.L_x_11246:
        /* <DEDUP_REMOVED lines=10> */
.L_x_11354:
[----:B------:R-:W-:-:S13]  /*18c70*/  ISETP.NE.AND P0, PT, R3, RZ, PT ;  /* 0x000000ff0300720c */ /* 0x000fda0003f05270 */
[----:B------:R-:W-:Y:S05]  /*18c80*/  @!P0 BRA `(.L_x_11251) ;  /* 0x0000000000108947 */ /* 0x000fea0003800000 */
[----:B------:R-:W-:Y:S01]  /*18c90*/  UMOV UR4, 0xffffffff ;  /* 0xffffffff00047882 */ /* 0x000fe20000000000 */
[----:B------:R-:W-:Y:S02]  /*18ca0*/  VIADD R12, R7, 0xffffffff ;  /* 0xffffffff070c7836 */ /* 0x000fe40000000000 */
[----:B------:R-:W-:Y:S05]  /*18cb0*/  BRA.DIV UR4, `(.L_x_11252) ;  /* 0x0000003a04787947 */ /* 0x000fea000b800000 */
[----:B------:R4:W0:Y:S02]  /*18cc0*/  SHFL.IDX PT, R24, R2, R12, 0x1f ;  /* 0x00001f0c02187589 */ /* 0x00082400000e0000 */
.L_x_11251:
[----:B---3--:R-:W-:Y:S01]  /*18cd0*/  ISETP.NE.AND P0, PT, R5, 0x1, PT ;  /* 0x000000010500780c */ /* 0x008fe20003f05270 */
[----:B0-----:R-:W-:-:S04]  /*18ce0*/  IMAD R24, R24, R4, R6 ;  /* 0x0000000418187224 */ /* 0x001fc800078e0206 */
[----:B------:R-:W-:-:S08]  /*18cf0*/  IMAD.IADD R0, R0, 0x1, -R24 ;  /* 0x0000000100007824 */ /* 0x000fd000078e0a18 */
[----:B------:R-:W-:Y:S05]  /*18d00*/  @!P0 BRA `(.L_x_11253) ;  /* 0x0000000000dc8947 */ /* 0x000fea0003800000 */
[----:B--2---:R-:W-:Y:S01]  /*18d10*/  IABS R4, R25 ;  /* 0x0000001900047213 */ /* 0x004fe20000000000 */
[----:B----4-:R-:W-:Y:S01]  /*18d20*/  IMAD.MOV.U32 R2, RZ, RZ, RZ ;  /* 0x000000ffff027224 */ /* 0x010fe200078e00ff */
[----:B------:R-:W-:Y:S02]  /*18d30*/  IABS R6, R5 ;  /* 0x0000000500067213 */ /* 0x000fe40000000000 */
[----:B-1----:R-:W0:Y:S08]  /*18d40*/  I2F.RP R7, R4 ;  /* 0x0000000400077306 */ /* 0x002e300000209400 */
[----:B------:R-:W-:Y:S08]  /*18d50*/  I2F.RP R10, R6 ;  /* 0x00000006000a7306 */ /* 0x000ff00000209400 */
[----:B0-----:R-:W0:Y:S02]  /*18d60*/  MUFU.RCP R7, R7 ;  /* 0x0000000700077308 */ /* 0x001e240000001000 */
[----:B0-----:R-:W-:Y:S01]  /*18d70*/  VIADD R8, R7, 0xffffffe ;  /* 0x0ffffffe07087836 */ /* 0x001fe20000000000 */
[----:B------:R-:W-:-:S05]  /*18d80*/  IABS R7, R25 ;  /* 0x0000001900077213 */ /* 0x000fca0000000000 */
[----:B------:R0:W1:Y:S02]  /*18d90*/  F2I.FTZ.U32.TRUNC.NTZ R3, R8 ;  /* 0x0000000800037305 */ /* 0x000064000021f000 */
[----:B0-----:R-:W-:Y:S01]  /*18da0*/  IABS R8, R0 ;  /* 0x0000000000087213 */ /* 0x001fe20000000000 */
[----:B-1----:R-:W-:-:S04]  /*18db0*/  IMAD.MOV R9, RZ, RZ, -R3 ;  /* 0x000000ffff097224 */ /* 0x002fc800078e0a03 */
[----:B------:R-:W-:-:S04]  /*18dc0*/  IMAD R9, R9, R4, RZ ;  /* 0x0000000409097224 */ /* 0x000fc800078e02ff */
[----:B------:R-:W-:Y:S02]  /*18dd0*/  IMAD.HI.U32 R3, R3, R9, R2 ;  /* 0x0000000903037227 */ /* 0x000fe400078e0002 */
[----:B------:R-:W0:Y:S02]  /*18de0*/  MUFU.RCP R2, R10 ;  /* 0x0000000a00027308 */ /* 0x000e240000001000 */
[----:B------:R-:W-:Y:S02]  /*18df0*/  IMAD.MOV R9, RZ, RZ, -R7 ;  /* 0x000000ffff097224 */ /* 0x000fe400078e0a07 */
[----:B------:R-:W-:-:S04]  /*18e00*/  IMAD.HI.U32 R7, R3, R8, RZ ;  /* 0x0000000803077227 */ /* 0x000fc800078e00ff */
[----:B------:R-:W-:-:S05]  /*18e10*/  IMAD R9, R7, R9, R8 ;  /* 0x0000000907097224 */ /* 0x000fca00078e0208 */
[----:B------:R-:W-:Y:S01]  /*18e20*/  ISETP.GT.U32.AND P1, PT, R4, R9, PT ;  /* 0x000000090400720c */ /* 0x000fe20003f24070 */
[----:B0-----:R-:W-:Y:S02]  /*18e30*/  VIADD R8, R2, 0xffffffe ;  /* 0x0ffffffe02087836 */ /* 0x001fe40000000000 */
[----:B------:R-:W-:Y:S02]  /*18e40*/  IMAD.MOV.U32 R2, RZ, RZ, RZ ;  /* 0x000000ffff027224 */ /* 0x000fe400078e00ff */
[----:B------:R-:W0:Y:S08]  /*18e50*/  F2I.FTZ.U32.TRUNC.NTZ R3, R8 ;  /* 0x0000000800037305 */ /* 0x000e30000021f000 */
[----:B------:R-:W-:-:S02]  /*18e60*/  @!P1 IMAD.IADD R9, R9, 0x1, -R4 ;  /* 0x0000000109099824 */ /* 0x000fc400078e0a04 */
[----:B------:R-:W-:Y:S01]  /*18e70*/  @!P1 VIADD R7, R7, 0x1 ;  /* 0x0000000107079836 */ /* 0x000fe20000000000 */
[----:B------:R-:W-:Y:S02]  /*18e80*/  ISETP.NE.AND P1, PT, R25, RZ, PT ;  /* 0x000000ff1900720c */ /* 0x000fe40003f25270 */
[----:B------:R-:W-:Y:S02]  /*18e90*/  ISETP.GE.U32.AND P0, PT, R9, R4, PT ;  /* 0x000000040900720c */ /* 0x000fe40003f06070 */
[----:B------:R-:W-:Y:S01]  /*18ea0*/  IABS R4, R5 ;  /* 0x0000000500047213 */ /* 0x000fe20000000000 */
[----:B0-----:R-:W-:-:S04]  /*18eb0*/  IMAD.MOV R9, RZ, RZ, -R3 ;  /* 0x000000ffff097224 */ /* 0x001fc800078e0a03 */
[----:B------:R-:W-:Y:S02]  /*18ec0*/  IMAD.MOV R4, RZ, RZ, -R4 ;  /* 0x000000ffff047224 */ /* 0x000fe400078e0a04 */
[----:B------:R-:W-:-:S04]  /*18ed0*/  IMAD R9, R9, R6, RZ ;  /* 0x0000000609097224 */ /* 0x000fc800078e02ff */
[----:B------:R-:W-:Y:S01]  /*18ee0*/  IMAD.HI.U32 R2, R3, R9, R2 ;  /* 0x0000000903027227 */ /* 0x000fe200078e0002 */
[----:B------:R-:W-:-:S03]  /*18ef0*/  LOP3.LUT R3, R0, R25, RZ, 0x3c, !PT ;  /* 0x0000001900037212 */ /* 0x000fc600078e3cff */
[----:B------:R-:W-:Y:S01]  /*18f00*/  @P0 VIADD R7, R7, 0x1 ;  /* 0x0000000107070836 */ /* 0x000fe20000000000 */
[----:B------:R-:W-:-:S13]  /*18f10*/  ISETP.GE.AND P2, PT, R3, RZ, PT ;  /* 0x000000ff0300720c */ /* 0x000fda0003f46270 */
        /* <DEDUP_REMOVED lines=22> */
.L_x_11253:
[----:B----4-:R-:W0:Y:S02]  /*19080*/  LDC.64 R2, c[0x0][0xc90] ;  /* 0x00032400ff027b82 */ /* 0x010e240000000a00 */
[----:B0-----:R-:W-:-:S05]  /*19090*/  IMAD.WIDE R2, R27, 0x4, R2 ;  /* 0x000000041b027825 */ /* 0x001fca00078e0202 */
[----:B-1----:R0:W2:Y:S02]  /*190a0*/  LDG.E R7, desc[UR56][R2.64] ;  /* 0x0000003802077981 */ /* 0x0020a4000c1e1900 */
[----:B0-----:R-:W-:Y:S02]  /*190b0*/  IMAD.MOV.U32 R2, RZ, RZ, RZ ;  /* 0x000000ffff027224 */ /* 0x001fe400078e00ff */
[----:B--2---:R-:W-:-:S05]  /*190c0*/  IMAD R5, R25, R7, RZ ;  /* 0x0000000719057224 */ /* 0x004fca00078e02ff */
[-C--:B------:R-:W-:Y:S02]  /*190d0*/  IABS R6, R5.reuse ;  /* 0x0000000500067213 */ /* 0x080fe40000000000 */
[----:B------:R-:W-:Y:S02]  /*190e0*/  IABS R10, R5 ;  /* 0x00000005000a7213 */ /* 0x000fe40000000000 */
[----:B------:R-:W0:Y:S08]  /*190f0*/  I2F.RP R8, R6 ;  /* 0x0000000600087306 */ /* 0x000e300000209400 */
[----:B0-----:R-:W0:Y:S02]  /*19100*/  MUFU.RCP R8, R8 ;  /* 0x0000000800087308 */ /* 0x001e240000001000 */
[----:B0-----:R-:W-:-:S02]  /*19110*/  VIADD R9, R8, 0xffffffe ;  /* 0x0ffffffe08097836 */ /* 0x001fc40000000000 */
[----:B------:R-:W-:-:S04]  /*19120*/  IMAD.MOV R8, RZ, RZ, -R10 ;  /* 0x000000ffff087224 */ /* 0x000fc800078e0a0a */
[----:B------:R-:W0:Y:S02]  /*19130*/  F2I.FTZ.U32.TRUNC.NTZ R3, R9 ;  /* 0x0000000900037305 */ /* 0x000e24000021f000 */
[----:B0-----:R-:W-:-:S04]  /*19140*/  IMAD.MOV R11, RZ, RZ, -R3 ;  /* 0x000000ffff0b7224 */ /* 0x001fc800078e0a03 */
[----:B------:R-:W-:-:S04]  /*19150*/  IMAD R11, R11, R6, RZ ;  /* 0x000000060b0b7224 */ /* 0x000fc800078e02ff */
[----:B------:R-:W-:Y:S01]  /*19160*/  IMAD.HI.U32 R3, R3, R11, R2 ;  /* 0x0000000b03037227 */ /* 0x000fe200078e0002 */
        /* <DEDUP_REMOVED lines=11> */
[----:B------:R-:W-:-:S04]  /*19220*/  IMAD.MOV.U32 R2, RZ, RZ, R3 ;  /* 0x000000ffff027224 */ /* 0x000fc800078e0003 */
        /* <DEDUP_REMOVED lines=34> */
.L_x_11254:
[----:B------:R-:W-:-:S05]  /*19450*/  LOP3.LUT R2, RZ, R2, RZ, 0x33, !PT ;  /* 0x00000002ff027212 */ /* 0x000fca00078e33ff */
[----:B------:R-:W-:Y:S01]  /*19460*/  IMAD.IADD R25, R25, 0x1, R2 ;  /* 0x0000000119197824 */ /* 0x000fe200078e0202 */
[----:B------:R-:W-:Y:S06]  /*19470*/  BRA `(.L_x_11255) ;  /* 0x00000000001c7947 */ /* 0x000fec0003800000 */
.L_x_11247:
[----:B------:R-:W-:Y:S01]  /*19480*/  UMOV UR4, URZ ;  /* 0x0000003f00047c82 */ /* 0x000fe20008000000 */
[----:B------:R-:W-:Y:S01]  /*19490*/  UMOV UR5, URZ ;  /* 0x0000003f00057c82 */ /* 0x000fe20008000000 */
[----:B------:R-:W-:Y:S01]  /*194a0*/  ULDC UR6, c[0x0][0xc3c] ;  /* 0x00030f0000067ab9 */ /* 0x000fe20000000800 */
[----:B------:R-:W-:Y:S02]  /*194b0*/  IMAD.MOV.U32 R24, RZ, RZ, R0 ;  /* 0x000000ffff187224 */ /* 0x000fe400078e0000 */
[----:B------:R-:W-:Y:S02]  /*194c0*/  IMAD.U32 R25, RZ, RZ, UR4 ;  /* 0x00000004ff197e24 */ /* 0x000fe4000f8e00ff */
[----:B------:R-:W-:Y:S02]  /*194d0*/  IMAD.U32 R26, RZ, RZ, UR5 ;  /* 0x00000005ff1a7e24 */ /* 0x000fe4000f8e00ff */
[----:B------:R-:W-:-:S07]  /*194e0*/  IMAD.U32 R27, RZ, RZ, UR6 ;  /* 0x00000006ff1b7e24 */ /* 0x000fce000f8e00ff */
.L_x_11255:
        /* <DEDUP_REMOVED lines=10> */
.L_x_11244:
[----:B------:R-:W-:Y:S02]  /*19590*/  ULDC UR4, c[0x0][0xc3c] ;  /* 0x00030f0000047ab9 */ /* 0x000fe40000000800 */
[----:B-1----:R-:W-:-:S13]  /*195a0*/  ISETP.GE.AND P0, PT, R27, UR4, PT ;  /* 0x000000041b007c0c */ /* 0x002fda000bf06270 */
[----:B------:R-:W-:Y:S05]  /*195b0*/  @!P0 BRA `(.L_x_11256) ;  /* 0xffffffb000088947 */ /* 0x000fea000383ffff */
[----:B------:R-:W-:Y:S05]  /*195c0*/  BSYNC B8 ;  /* 0x0000000000087941 */ /* 0x000fea0003800000 */
.L_x_11185:
        /* <DEDUP_REMOVED lines=12> */
.L_x_11357:
[----:B------:R-:W-:Y:S05]  /*19690*/  BSYNC B0 ;  /* 0x0000000000007941 */ /* 0x000fea0003800000 */
.L_x_11257:
[----:B------:R-:W-:-:S03]  /*196a0*/  UMOV UR4, 0xffffffff ;  /* 0xffffffff00047882 */ /* 0x000fc60000000000 */
[----:B------:R-:W-:Y:S05]  /*196b0*/  BRA.DIV UR4, `(.L_x_11259) ;  /* 0x0000003204347947 */ /* 0x000fea000b800000 */
[----:B0-----:R-:W0:Y:S02]  /*196c0*/  S2R R0, SR_TID.X ;  /* 0x0000000000007919 */ /* 0x001e240000002100 */
[----:B0-----:R-:W-:-:S04]  /*196d0*/  SHF.R.U32.HI R0, RZ, 0x5, R0 ;  /* 0x00000005ff007819 */ /* 0x001fc80000011600 */
[----:B------:R-:W-:-:S05]  /*196e0*/  LOP3.LUT R0, R0, 0x3, RZ, 0xc0, !PT ;  /* 0x0000000300007812 */ /* 0x000fca00078ec0ff */
[----:B------:R0:W1:Y:S02]  /*196f0*/  SHFL.IDX PT, R14, R0, RZ, 0x1f ;  /* 0x00001fff000e7589 */ /* 0x00006400000e0000 */
.L_x_11360:
[----:B-1----:R-:W-:Y:S01]  /*19700*/  ISETP.NE.AND P0, PT, R14, RZ, PT ;  /* 0x000000ff0e00720c */ /* 0x002fe20003f05270 */
[----:B------:R-:W-:-:S12]  /*19710*/  BSSY B0, `(.L_x_11260) ;  /* 0x0000024000007945 */ /* 0x000fd80003800000 */
[----:B------:R-:W-:Y:S05]  /*19720*/  @P0 BRA `(.L_x_11261) ;  /* 0x0000000000880947 */ /* 0x000fea0003800000 */
[----:B------:R-:W-:-:S03]  /*19730*/  UMOV UR4, 0xffffffff ;  /* 0xffffffff00047882 */ /* 0x000fc60000000000 */
[----:B------:R-:W-:Y:S05]  /*19740*/  BRA.DIV UR4, `(.L_x_11262) ;  /* 0x0000003204447947 */ /* 0x000fea000b800000 */
[----:B------:R-:W-:-:S13]  /*19750*/  ELECT P6, URZ, PT ;  /* 0x00000000003f782f */ /* 0x000fda00038c0000 */
.L_x_11363:
[----:B------:R-:W-:Y:S05]  /*19760*/  @!P6 BRA `(.L_x_11261) ;  /* 0x000000000078e947 */ /* 0x000fea0003800000 */
[----:B------:R-:W-:-:S06]  /*19770*/  ULOP3.LUT UR4, UR44, 0x2, URZ, 0xfc, !UPT ;  /* 0x000000022c047892 */ /* 0x000fcc000f8efc3f */
[----:B0-----:R-:W-:-:S05]  /*19780*/  IMAD.U32 R0, RZ, RZ, UR4 ;  /* 0x00000004ff007e24 */ /* 0x001fca000f8e00ff */
[----:B------:R-:W-:-:S13]  /*19790*/  ISETP.NE.AND P0, PT, R0, 0x3, PT ;  /* 0x000000030000780c */ /* 0x000fda0003f05270 */
[----:B------:R-:W-:Y:S05]  /*197a0*/  @!P0 BRA `(.L_x_11263) ;  /* 0x0000000000048947 */ /* 0x000fea0003800000 */
[----:B------:R-:W-:Y:S01]  /*197b0*/  BPT.TRAP 0x1 ;  /* 0x000000040000795c */ /* 0x000fe20000300000 */
.L_x_11263:
[----:B------:R-:W-:Y:S01]  /*197c0*/  IMAD R3, R23, 0x8, R5 ;  /* 0x0000000817037824 */ /* 0x000fe200078e0205 */
[----:B------:R-:W-:Y:S01]  /*197d0*/  SHF.L.U32 R2, R29, 0x1f, RZ ;  /* 0x0000001f1d027819 */ /* 0x000fe200000006ff */
[----:B------:R-:W-:-:S03]  /*197e0*/  VIADD R23, R23, 0x1 ;  /* 0x0000000117177836 */ /* 0x000fc60000000000 */
[----:B------:R-:W0:Y:S02]  /*197f0*/  SYNCS.PHASECHK.TRANS64.TRYWAIT P1, [R3+URZ+0x2d840], R2 ;  /* 0x02d84002030075a7 */ /* 0x000e24000802017f */
[----:B------:R-:W-:-:S04]  /*19800*/  ISETP.NE.AND P2, PT, R23, 0x2, PT ;  /* 0x000000021700780c */ /* 0x000fc80003f45270 */
[----:B------:R-:W-:Y:S01]  /*19810*/  SEL R0, RZ, 0x1, P2 ;  /* 0x00000001ff007807 */ /* 0x000fe20001000000 */
[----:B0-----:R-:W-:Y:S08]  /*19820*/  @!P1 BRA `(.L_x_11264) ;  /* 0x00000030002c9947 */ /* 0x001ff00003800000 */
.L_x_11364:
[----:B------:R-:W-:Y:S02]  /*19830*/  SEL R23, R23, RZ, P2 ;  /* 0x000000ff17177207 */ /* 0x000fe40001000000 */
[----:B------:R-:W-:Y:S01]  /*19840*/  LOP3.LUT R0, R29, R0, RZ, 0x3c, !PT ;  /* 0x000000001d007212 */ /* 0x000fe200078e3cff */
[----:B------:R-:W-:Y:S06]  /*19850*/  @!P0 BRA `(.L_x_11265) ;  /* 0x0000000000048947 */ /* 0x000fec0003800000 */
[----:B------:R-:W-:Y:S01]  /*19860*/  BPT.TRAP 0x1 ;  /* 0x000000040000795c */ /* 0x000fe20000300000 */
.L_x_11265:
[----:B------:R-:W-:Y:S01]  /*19870*/  IMAD R23, R23, 0x8, R5 ;  /* 0x0000000817177824 */ /* 0x000fe200078e0205 */
[----:B------:R-:W-:-:S04]  /*19880*/  SHF.L.U32 R0, R0, 0x1f, RZ ;  /* 0x0000001f00007819 */ /* 0x000fc800000006ff */
[----:B------:R-:W1:Y:S02]  /*19890*/  SYNCS.PHASECHK.TRANS64.TRYWAIT P1, [R23+URZ+0x2d840], R0 ;  /* 0x02d84000170075a7 */ /* 0x000e64000802017f */
[----:B-1----:R-:W-:Y:S05]  /*198a0*/  @!P1 BRA `(.L_x_11266) ;  /* 0x0000003000209947 */ /* 0x002fea0003800000 */
.L_x_11365:
[----:B------:R-:W-:Y:S05]  /*198b0*/  @!P0 BRA `(.L_x_11267) ;  /* 0x0000000000048947 */ /* 0x000fea0003800000 */
[----:B------:R-:W-:Y:S01]  /*198c0*/  BPT.TRAP 0x1 ;  /* 0x000000040000795c */ /* 0x000fe20000300000 */
.L_x_11267:
[----:B------:R-:W3:Y:S02]  /*198d0*/  SYNCS.PHASECHK.TRANS64.TRYWAIT P1, [R3+URZ+0x2d860], R2 ;  /* 0x02d86002030075a7 */ /* 0x000ee4000802017f */
[----:B---3--:R-:W-:Y:S05]  /*198e0*/  @!P1 BRA `(.L_x_11268) ;  /* 0x0000003000249947 */ /* 0x008fea0003800000 */
.L_x_11366:
[----:B------:R-:W-:Y:S05]  /*198f0*/  @!P0 BRA `(.L_x_11269) ;  /* 0x0000000000048947 */ /* 0x000fea0003800000 */
[----:B------:R-:W-:Y:S01]  /*19900*/  BPT.TRAP 0x1 ;  /* 0x000000040000795c */ /* 0x000fe20000300000 */
.L_x_11269:
[----:B----4-:R4:W0:Y:S02]  /*19910*/  SYNCS.PHASECHK.TRANS64.TRYWAIT P0, [R23+URZ+0x2d860], R0 ;  /* 0x02d86000170075a7 */ /* 0x010824000800017f */
[----:B0-----:R-:W-:Y:S05]  /*19920*/  @!P0 NANOSLEEP.SYNCS 0x989680 ;  /* 0x009896800000895d */ /* 0x001fea0003900000 */
[----:B------:R-:W0:Y:S02]  /*19930*/  @!P0 SYNCS.PHASECHK.TRANS64 P0, [R23+URZ+0x2d860], R0 ;  /* 0x02d86000170085a7 */ /* 0x000e24000800007f */
[----:B0-----:R-:W-:Y:S05]  /*19940*/  @!P0 BRA `(.L_x_11269) ;  /* 0xfffffffc00f08947 */ /* 0x001fea000383ffff */
.L_x_11261:
[----:B------:R-:W-:Y:S05]  /*19950*/  BSYNC B0 ;  /* 0x0000000000007941 */ /* 0x000fea0003800000 */
.L_x_11260:
[----:B------:R-:W-:Y:S05]  /*19960*/  EXIT ;  /* 0x000000000000794d */ /* 0x000fea0003800000 */
.L_x_11084:
[----:B0-----:R-:W-:-:S04]  /*19970*/  IMAD.U32 R3, RZ, RZ, UR41 ;  /* 0x00000029ff037e24 */ /* 0x001fc8000f8e00ff */
[----:B------:R0:W1:Y:S03]  /*19980*/  SYNCS.PHASECHK.TRANS64.TRYWAIT P1, [R3+URZ+0x2d800], R0 ;  /* 0x02d80000030075a7 */ /* 0x000066000802017f */
[----:B-1----:R-:W-:Y:S05]  /*19990*/  @!P1 NANOSLEEP.SYNCS 0x989680 ;  /* 0x009896800000995d */ /* 0x002fea0003900000 */
[----:B------:R-:W1:Y:S02]  /*199a0*/  @!P1 SYNCS.PHASECHK.TRANS64 P1, [R3+URZ+0x2d800], R0 ;  /* 0x02d80000030095a7 */ /* 0x000e64000802007f */
[----:B-1----:R-:W-:Y:S05]  /*199b0*/  @!P1 BRA `(.L_x_11084) ;  /* 0xfffffffc00ec9947 */ /* 0x002fea000383ffff */
[----:B------:R-:W-:Y:S05]  /*199c0*/  BRA `(.L_x_11270) ;  /* 0xfffffe8400d47947 */ /* 0x000fea000383ffff */
.L_x_11088:
[----:B-1----:R1:W2:Y:S02]  /*199d0*/  SYNCS.PHASECHK.TRANS64.TRYWAIT P1, [R2+URZ+0x2d830], R3 ;  /* 0x02d83003020075a7 */ /* 0x0022a4000802017f */
[----:B--2---:R-:W-:Y:S05]  /*199e0*/  @!P1 NANOSLEEP.SYNCS 0x989680 ;  /* 0x009896800000995d */ /* 0x004fea0003900000 */
[----:B------:R-:W2:Y:S02]  /*199f0*/  @!P1 SYNCS.PHASECHK.TRANS64 P1, [R2+URZ+0x2d830], R3 ;  /* 0x02d83003020095a7 */ /* 0x000ea4000802007f */
[----:B--2---:R-:W-:Y:S05]  /*19a00*/  @!P1 BRA `(.L_x_11088) ;  /* 0xfffffffc00f09947 */ /* 0x004fea000383ffff */
[----:B------:R-:W-:Y:S05]  /*19a10*/  BRA `(.L_x_11087) ;  /* 0xfffffe8400f07947 */ /* 0x000fea000383ffff */
.L_x_11105:
[----:B-1----:R-:W-:-:S04]  /*19a20*/  IMAD.U32 R7, RZ, RZ, UR6 ;  /* 0x00000006ff077e24 */ /* 0x002fc8000f8e00ff */
[----:B------:R1:W2:Y:S03]  /*19a30*/  SYNCS.PHASECHK.TRANS64.TRYWAIT P1, [R7+URZ+0x2d830], R6 ;  /* 0x02d83006070075a7 */ /* 0x0002a6000802017f */
[----:B--2---:R-:W-:Y:S05]  /*19a40*/  @!P1 NANOSLEEP.SYNCS 0x989680 ;  /* 0x009896800000995d */ /* 0x004fea0003900000 */
[----:B------:R-:W2:Y:S02]  /*19a50*/  @!P1 SYNCS.PHASECHK.TRANS64 P1, [R7+URZ+0x2d830], R6 ;  /* 0x02d83006070095a7 */ /* 0x000ea4000802007f */
[----:B--2---:R-:W-:Y:S05]  /*19a60*/  @!P1 BRA `(.L_x_11105) ;  /* 0xfffffffc00ec9947 */ /* 0x004fea000383ffff */
[----:B------:R-:W-:Y:S05]  /*19a70*/  BRA `(.L_x_11102) ;  /* 0xfffffec400047947 */ /* 0x000fea000383ffff */
.L_x_11109:
[----:B-1----:R-:W-:-:S04]  /*19a80*/  IMAD.U32 R7, RZ, RZ, UR6 ;  /* 0x00000006ff077e24 */ /* 0x002fc8000f8e00ff */
[----:B------:R1:W2:Y:S03]  /*19a90*/  SYNCS.PHASECHK.TRANS64.TRYWAIT P1, [R7+URZ+0x2d850], R6 ;  /* 0x02d85006070075a7 */ /* 0x0002a6000802017f */
[----:B--2---:R-:W-:Y:S05]  /*19aa0*/  @!P1 NANOSLEEP.SYNCS 0x989680 ;  /* 0x009896800000995d */ /* 0x004fea0003900000 */
[----:B------:R-:W2:Y:S02]  /*19ab0*/  @!P1 SYNCS.PHASECHK.TRANS64 P1, [R7+URZ+0x2d850], R6 ;  /* 0x02d85006070095a7 */ /* 0x000ea4000802007f */
[----:B--2---:R-:W-:Y:S05]  /*19ac0*/  @!P1 BRA `(.L_x_11109) ;  /* 0xfffffffc00ec9947 */ /* 0x004fea000383ffff */
[----:B------:R-:W-:Y:S05]  /*19ad0*/  BRA `(.L_x_11106) ;  /* 0xfffffec400b07947 */ /* 0x000fea000383ffff */
.L_x_11128:
[----:B-1----:R-:W-:-:S04]  /*19ae0*/  IMAD.U32 R7, RZ, RZ, UR6 ;  /* 0x00000006ff077e24 */ /* 0x002fc8000f8e00ff */
[----:B------:R1:W2:Y:S03]  /*19af0*/  SYNCS.PHASECHK.TRANS64.TRYWAIT P1, [R7+URZ+0x2d830], R6 ;  /* 0x02d83006070075a7 */ /* 0x0002a6000802017f */
[----:B--2---:R-:W-:Y:S05]  /*19b00*/  @!P1 NANOSLEEP.SYNCS 0x989680 ;  /* 0x009896800000995d */ /* 0x004fea0003900000 */
[----:B------:R-:W2:Y:S02]  /*19b10*/  @!P1 SYNCS.PHASECHK.TRANS64 P1, [R7+URZ+0x2d830], R6 ;  /* 0x02d83006070095a7 */ /* 0x000ea4000802007f */
[----:B--2---:R-:W-:Y:S05]  /*19b20*/  @!P1 BRA `(.L_x_11128) ;  /* 0xfffffffc00ec9947 */ /* 0x004fea000383ffff */
[----:B------:R-:W-:Y:S05]  /*19b30*/  BRA `(.L_x_11125) ;  /* 0xffffff0000a07947 */ /* 0x000fea000383ffff */
.L_x_11132:
[----:B-1----:R-:W-:-:S04]  /*19b40*/  IMAD.U32 R7, RZ, RZ, UR6 ;  /* 0x00000006ff077e24 */ /* 0x002fc8000f8e00ff */
[----:B------:R1:W2:Y:S03]  /*19b50*/  SYNCS.PHASECHK.TRANS64.TRYWAIT P1, [R7+URZ+0x2d850], R6 ;  /* 0x02d85006070075a7 */ /* 0x0002a6000802017f */
[----:B--2---:R-:W-:Y:S05]  /*19b60*/  @!P1 NANOSLEEP.SYNCS 0x989680 ;  /* 0x009896800000995d */ /* 0x004fea0003900000 */
[----:B------:R-:W2:Y:S02]  /*19b70*/  @!P1 SYNCS.PHASECHK.TRANS64 P1, [R7+URZ+0x2d850], R6 ;  /* 0x02d85006070095a7 */ /* 0x000ea4000802007f */
[----:B--2---:R-:W-:Y:S05]  /*19b80*/  @!P1 BRA `(.L_x_11132) ;  /* 0xfffffffc00ec9947 */ /* 0x004fea000383ffff */
[----:B------:R-:W-:Y:S05]  /*19b90*/  BRA `(.L_x_11129) ;  /* 0xffffff04004c7947 */ /* 0x000fea000383ffff */
.L_x_11140:
[----:B-1----:R-:W-:-:S04]  /*19ba0*/  IMAD.U32 R8, RZ, RZ, UR6 ;  /* 0x00000006ff087e24 */ /* 0x002fc8000f8e00ff */
[----:B------:R1:W2:Y:S03]  /*19bb0*/  SYNCS.PHASECHK.TRANS64.TRYWAIT P1, [R8+URZ+0x2d830], R5 ;  /* 0x02d83005080075a7 */ /* 0x0002a6000802017f */
[----:B--2---:R-:W-:Y:S05]  /*19bc0*/  @!P1 NANOSLEEP.SYNCS 0x989680 ;  /* 0x009896800000995d */ /* 0x004fea0003900000 */
[----:B------:R-:W2:Y:S02]  /*19bd0*/  @!P1 SYNCS.PHASECHK.TRANS64 P1, [R8+URZ+0x2d830], R5 ;  /* 0x02d83005080095a7 */ /* 0x000ea4000802007f */
[----:B--2---:R-:W-:Y:S05]  /*19be0*/  @!P1 BRA `(.L_x_11140) ;  /* 0xfffffffc00ec9947 */ /* 0x004fea000383ffff */
[----:B------:R-:W-:Y:S05]  /*19bf0*/  BRA `(.L_x_11137) ;  /* 0xffffff2800c87947 */ /* 0x000fea000383ffff */
.L_x_11144:
[----:B-1----:R-:W-:-:S04]  /*19c00*/  IMAD.U32 R7, RZ, RZ, UR6 ;  /* 0x00000006ff077e24 */ /* 0x002fc8000f8e00ff */
[----:B------:R1:W2:Y:S03]  /*19c10*/  SYNCS.PHASECHK.TRANS64.TRYWAIT P1, [R7+URZ+0x2d850], R5 ;  /* 0x02d85005070075a7 */ /* 0x0002a6000802017f */
[----:B--2---:R-:W-:Y:S05]  /*19c20*/  @!P1 NANOSLEEP.SYNCS 0x989680 ;  /* 0x009896800000995d */ /* 0x004fea0003900000 */
[----:B------:R-:W2:Y:S02]  /*19c30*/  @!P1 SYNCS.PHASECHK.TRANS64 P1, [R7+URZ+0x2d850], R5 ;  /* 0x02d85005070095a7 */ /* 0x000ea4000802007f */
[----:B--2---:R-:W-:Y:S05]  /*19c40*/  @!P1 BRA `(.L_x_11144) ;  /* 0xfffffffc00ec9947 */ /* 0x004fea000383ffff */
[----:B------:R-:W-:Y:S05]  /*19c50*/  BRA `(.L_x_11141) ;  /* 0xffffff2c00747947 */ /* 0x000fea000383ffff */
.L_x_11159:
[----:B-1----:R-:W-:-:S04]  /*19c60*/  IMAD.U32 R4, RZ, RZ, UR8 ;  /* 0x00000008ff047e24 */ /* 0x002fc8000f8e00ff */
[----:B------:R1:W2:Y:S03]  /*19c70*/  SYNCS.PHASECHK.TRANS64.TRYWAIT P1, [R4+URZ+0x2d850], R3 ;  /* 0x02d85003040075a7 */ /* 0x0002a6000802017f */
[----:B--2---:R-:W-:Y:S05]  /*19c80*/  @!P1 NANOSLEEP.SYNCS 0x989680 ;  /* 0x009896800000995d */ /* 0x004fea0003900000 */
[----:B------:R-:W2:Y:S02]  /*19c90*/  @!P1 SYNCS.PHASECHK.TRANS64 P1, [R4+URZ+0x2d850], R3 ;  /* 0x02d85003040095a7 */ /* 0x000ea4000802007f */
[----:B--2---:R-:W-:Y:S05]  /*19ca0*/  @!P1 BRA `(.L_x_11159) ;  /* 0xfffffffc00ec9947 */ /* 0x004fea000383ffff */
[----:B------:R-:W-:Y:S05]  /*19cb0*/  BRA `(.L_x_11158) ;  /* 0xffffff6400787947 */ /* 0x000fea000383ffff */
.L_x_11207:
        /* <DEDUP_REMOVED lines=11> */
.L_x_11272:
[----:B------:R-:W-:Y:S05]  /*19d70*/  BSYNC B0 ;  /* 0x0000000000007941 */ /* 0x000fea0003800000 */
.L_x_11271:
[----:B------:R-:W-:Y:S05]  /*19d80*/  BRA `(.L_x_11273) ;  /* 0xffffffbc00047947 */ /* 0x000fea000383ffff */
.L_x_11210:
[----:B0-----:R0:W1:Y:S02]  /*19d90*/  SYNCS.PHASECHK.TRANS64.TRYWAIT P0, [R4+URZ+0x2d840], R5 ;  /* 0x02d84005040075a7 */ /* 0x001064000800017f */
[----:B-1----:R-:W-:Y:S05]  /*19da0*/  @!P0 NANOSLEEP.SYNCS 0x989680 ;  /* 0x009896800000895d */ /* 0x002fea0003900000 */
[----:B------:R-:W1:Y:S02]  /*19db0*/  @!P0 SYNCS.PHASECHK.TRANS64 P0, [R4+URZ+0x2d840], R5 ;  /* 0x02d84005040085a7 */ /* 0x000e64000800007f */
[----:B-1----:R-:W-:Y:S05]  /*19dc0*/  @!P0 BRA `(.L_x_11210) ;  /* 0xfffffffc00f08947 */ /* 0x002fea000383ffff */
[----:B------:R-:W-:Y:S05]  /*19dd0*/  BRA `(.L_x_11274) ;  /* 0xffffffbc00607947 */ /* 0x000fea000383ffff */
.L_x_11211:
        /* <DEDUP_REMOVED lines=8> */
.L_x_11276:
[----:B------:R-:W-:Y:S05]  /*19e60*/  BSYNC B0 ;  /* 0x0000000000007941 */ /* 0x000fea0003800000 */
.L_x_11275:
        /* <DEDUP_REMOVED lines=9> */
.L_x_11277:
[----:B------:R-:W-:Y:S02]  /*19f00*/  IMAD.MOV.U32 R13, RZ, RZ, R6 ;  /* 0x000000ffff0d7224 */ /* 0x000fe400078e0006 */
[----:B------:R-:W-:Y:S02]  /*19f10*/  IMAD.MOV.U32 R12, RZ, RZ, 0x1 ;  /* 0x00000001ff0c7424 */ /* 0x000fe400078e00ff */
[----:B------:R-:W-:-:S07]  /*19f20*/  IMAD.MOV.U32 R3, RZ, RZ, R14 ;  /* 0x000000ffff037224 */ /* 0x000fce00078e000e */
[----:B------:R-:W-:Y:S05]  /*19f30*/  WARPSYNC.COLLECTIVE R15, `(.L_x_11278) ;  /* 0x000000000f087348 */ /* 0x000fea0003c00000 */
[----:B------:R0:W1:Y:S02]  /*19f40*/  SHFL.IDX P6, R14, R13, R12, R11 ;  /* 0x0000000c0d0e7389 */ /* 0x00006400000c000b */
[----:B01----:R-:W-:Y:S01]  /*19f50*/  ENDCOLLECTIVE ;  /* 0x000000000000791b */ /* 0x003fe20003800000 */
.L_x_11278:
        /* <DEDUP_REMOVED lines=17> */
.L_x_11279:
[----:B------:R-:W-:Y:S02]  /*1a070*/  @P1 IMAD R8, R7, 0x2, R17 ;  /* 0x0000000207081824 */ /* 0x000fe400078e0211 */
[----:B------:R-:W-:Y:S02]  /*1a080*/  IMAD.MOV.U32 R13, RZ, RZ, R6 ;  /* 0x000000ffff0d7224 */ /* 0x000fe400078e0006 */
[----:B------:R-:W-:Y:S02]  /*1a090*/  IMAD.MOV.U32 R12, RZ, RZ, 0x2 ;  /* 0x00000002ff0c7424 */ /* 0x000fe400078e00ff */
[----:B------:R-:W-:-:S07]  /*1a0a0*/  IMAD.MOV.U32 R3, RZ, RZ, R14 ;  /* 0x000000ffff037224 */ /* 0x000fce00078e000e */
[----:B------:R-:W-:Y:S05]  /*1a0b0*/  WARPSYNC.COLLECTIVE R15, `(.L_x_11280) ;  /* 0x000000000f087348 */ /* 0x000fea0003c00000 */
[----:B------:R0:W1:Y:S02]  /*1a0c0*/  SHFL.IDX P6, R14, R13, R12, R11 ;  /* 0x0000000c0d0e7389 */ /* 0x00006400000c000b */
[----:B01----:R-:W-:Y:S01]  /*1a0d0*/  ENDCOLLECTIVE ;  /* 0x000000000000791b */ /* 0x003fe20003800000 */
.L_x_11280:
        /* <DEDUP_REMOVED lines=17> */
.L_x_11281:
[----:B------:R-:W-:Y:S02]  /*1a1f0*/  @P1 IMAD R8, R7, 0x2, R17 ;  /* 0x0000000207081824 */ /* 0x000fe400078e0211 */
[----:B------:R-:W-:Y:S02]  /*1a200*/  IMAD.MOV.U32 R13, RZ, RZ, R6 ;  /* 0x000000ffff0d7224 */ /* 0x000fe400078e0006 */
[----:B------:R-:W-:Y:S02]  /*1a210*/  IMAD.MOV.U32 R12, RZ, RZ, 0x3 ;  /* 0x00000003ff0c7424 */ /* 0x000fe400078e00ff */
[----:B------:R-:W-:-:S07]  /*1a220*/  IMAD.MOV.U32 R3, RZ, RZ, R14 ;  /* 0x000000ffff037224 */ /* 0x000fce00078e000e */
[----:B------:R-:W-:Y:S05]  /*1a230*/  WARPSYNC.COLLECTIVE R15, `(.L_x_11282) ;  /* 0x000000000f087348 */ /* 0x000fea0003c00000 */
[----:B------:R0:W1:Y:S02]  /*1a240*/  SHFL.IDX P6, R14, R13, R12, R11 ;  /* 0x0000000c0d0e7389 */ /* 0x00006400000c000b */
[----:B01----:R-:W-:Y:S01]  /*1a250*/  ENDCOLLECTIVE ;  /* 0x000000000000791b */ /* 0x003fe20003800000 */
.L_x_11282:
        /* <DEDUP_REMOVED lines=10> */
.L_x_11283:
        /* <DEDUP_REMOVED lines=8> */
.L_x_11216:
[----:B------:R0:W5:Y:S01]  /*1a380*/  LDL R21, [R1+0x18] ;  /* 0x0000180001157983 */ /* 0x0001620000100800 */
[----:B------:R-:W-:Y:S02]  /*1a390*/  IMAD.MOV.U32 R13, RZ, RZ, R4 ;  /* 0x000000ffff0d7224 */ /* 0x000fe400078e0004 */
[----:B------:R-:W-:Y:S02]  /*1a3a0*/  IMAD.MOV.U32 R12, RZ, RZ, RZ ;  /* 0x000000ffff0c7224 */ /* 0x000fe400078e00ff */
[----:B------:R-:W-:Y:S02]  /*1a3b0*/  IMAD.MOV.U32 R11, RZ, RZ, 0x1c1f ;  /* 0x00001c1fff0b7424 */ /* 0x000fe400078e00ff */
[----:B------:R-:W-:Y:S02]  /*1a3c0*/  IMAD.MOV.U32 R15, RZ, RZ, -0x1 ;  /* 0xffffffffff0f7424 */ /* 0x000fe400078e00ff */
[----:B------:R-:W-:Y:S02]  /*1a3d0*/  IMAD R2, R28, R9, RZ ;  /* 0x000000091c027224 */ /* 0x000fe400078e02ff */
[----:B0-----:R-:W-:-:S07]  /*1a3e0*/  IMAD.IADD R25, R20, 0x1, R25 ;  /* 0x0000000114197824 */ /* 0x001fce00078e0219 */
[----:B-----5:R-:W-:Y:S05]  /*1a3f0*/  WARPSYNC.COLLECTIVE R15, `(.L_x_11285) ;  /* 0x000000000f087348 */ /* 0x020fea0003c00000 */
[----:B------:R0:W1:Y:S02]  /*1a400*/  SHFL.IDX P6, R14, R13, R12, R11 ;  /* 0x0000000c0d0e7389 */ /* 0x00006400000c000b */
[----:B01---5:R-:W-:Y:S01]  /*1a410*/  ENDCOLLECTIVE ;  /* 0x000000000000791b */ /* 0x023fe20003800000 */
.L_x_11285:
[----:B------:R-:W-:Y:S01]  /*1a420*/  ISETP.GE.AND P3, PT, R25, R2, PT ;  /* 0x000000021900720c */ /* 0x000fe20003f66270 */
[----:B------:R-:W-:Y:S02]  /*1a430*/  IMAD.MOV.U32 R13, RZ, RZ, R0 ;  /* 0x000000ffff0d7224 */ /* 0x000fe400078e0000 */
[----:B------:R-:W-:-:S10]  /*1a440*/  IMAD.MOV.U32 R6, RZ, RZ, R14 ;  /* 0x000000ffff067224 */ /* 0x000fd400078e000e */
[----:B------:R-:W-:Y:S05]  /*1a450*/  WARPSYNC.COLLECTIVE R15, `(.L_x_11286) ;  /* 0x000000000f087348 */ /* 0x000fea0003c00000 */
[----:B------:R0:W1:Y:S02]  /*1a460*/  SHFL.IDX P6, R14, R13, R12, R11 ;  /* 0x0000000c0d0e7389 */ /* 0x00006400000c000b */
[----:B01----:R-:W-:Y:S01]  /*1a470*/  ENDCOLLECTIVE ;  /* 0x000000000000791b */ /* 0x003fe20003800000 */
.L_x_11286:
[----:B------:R-:W-:Y:S02]  /*1a480*/  IMAD.MOV.U32 R13, RZ, RZ, R4 ;  /* 0x000000ffff0d7224 */ /* 0x000fe400078e0004 */
[----:B------:R-:W-:Y:S02]  /*1a490*/  IMAD.MOV.U32 R12, RZ, RZ, 0x1 ;  /* 0x00000001ff0c7424 */ /* 0x000fe400078e00ff */
[----:B------:R-:W-:-:S07]  /*1a4a0*/  IMAD.MOV.U32 R5, RZ, RZ, R14 ;  /* 0x000000ffff057224 */ /* 0x000fce00078e000e */
[----:B------:R-:W-:Y:S05]  /*1a4b0*/  WARPSYNC.COLLECTIVE R15, `(.L_x_11287) ;  /* 0x000000000f087348 */ /* 0x000fea0003c00000 */
[----:B------:R0:W1:Y:S02]  /*1a4c0*/  SHFL.IDX P6, R14, R13, R12, R11 ;  /* 0x0000000c0d0e7389 */ /* 0x00006400000c000b */
[----:B01----:R-:W-:Y:S01]  /*1a4d0*/  ENDCOLLECTIVE ;  /* 0x000000000000791b */ /* 0x003fe20003800000 */
.L_x_11287:
[----:B------:R-:W-:-:S05]  /*1a4e0*/  @!P3 LEA R5, P4, R10, R5, 0x1 ;  /* 0x000000050a05b211 */ /* 0x000fca00078808ff */
[----:B------:R-:W-:-:S04]  /*1a4f0*/  @!P3 IMAD.X R6, RZ, RZ, R6, P4 ;  /* 0x000000ffff06b224 */ /* 0x000fc800020e0606 */
        /* <DEDUP_REMOVED lines=15> */
.L_x_11288:
[----:B------:R-:W-:Y:S02]  /*1a5f0*/  IMAD.MOV.U32 R13, RZ, RZ, R4 ;  /* 0x000000ffff0d7224 */ /* 0x000fe400078e0004 */
[----:B------:R-:W-:Y:S02]  /*1a600*/  IMAD.MOV.U32 R12, RZ, RZ, 0x2 ;  /* 0x00000002ff0c7424 */ /* 0x000fe400078e00ff */
[----:B------:R-:W-:-:S07]  /*1a610*/  IMAD.MOV.U32 R5, RZ, RZ, R14 ;  /* 0x000000ffff057224 */ /* 0x000fce00078e000e */
[----:B------:R-:W-:Y:S05]  /*1a620*/  WARPSYNC.COLLECTIVE R15, `(.L_x_11289) ;  /* 0x000000000f087348 */ /* 0x000fea0003c00000 */
[----:B------:R0:W1:Y:S02]  /*1a630*/  SHFL.IDX P6, R14, R13, R12, R11 ;  /* 0x0000000c0d0e7389 */ /* 0x00006400000c000b */
[----:B01----:R-:W-:Y:S01]  /*1a640*/  ENDCOLLECTIVE ;  /* 0x000000000000791b */ /* 0x003fe20003800000 */
.L_x_11289:
        /* <DEDUP_REMOVED lines=16> */
.L_x_11290:
[----:B------:R-:W-:Y:S02]  /*1a750*/  IMAD.MOV.U32 R13, RZ, RZ, R4 ;  /* 0x000000ffff0d7224 */ /* 0x000fe400078e0004 */
[----:B------:R-:W-:Y:S02]  /*1a760*/  IMAD.MOV.U32 R12, RZ, RZ, 0x3 ;  /* 0x00000003ff0c7424 */ /* 0x000fe400078e00ff */
[----:B------:R-:W-:-:S07]  /*1a770*/  IMAD.MOV.U32 R5, RZ, RZ, R14 ;  /* 0x000000ffff057224 */ /* 0x000fce00078e000e */
[----:B------:R-:W-:Y:S05]  /*1a780*/  WARPSYNC.COLLECTIVE R15, `(.L_x_11291) ;  /* 0x000000000f087348 */ /* 0x000fea0003c00000 */
[----:B------:R0:W1:Y:S02]  /*1a790*/  SHFL.IDX P6, R14, R13, R12, R11 ;  /* 0x0000000c0d0e7389 */ /* 0x00006400000c000b */
[----:B01----:R-:W-:Y:S01]  /*1a7a0*/  ENDCOLLECTIVE ;  /* 0x000000000000791b */ /* 0x003fe20003800000 */
.L_x_11291:
        /* <DEDUP_REMOVED lines=11> */
[----:B------:R-:W-:Y:S01]  /*1a860*/  IMAD.MOV.U32 R4, RZ, RZ, R14 ;  /* 0x000000ffff047224 */ /* 0x000fe200078e000e */
[----:B------:R-:W-:-:S13]  /*1a870*/  ISETP.GE.AND P3, PT, R5, R2, PT ;  /* 0x000000020500720c */ /* 0x000fda0003f66270 */
[----:B0-----:R-:W-:Y:S05]  /*1a880*/  WARPSYNC.COLLECTIVE R15, `(.L_x_11292) ;  /* 0x000000000f087348 */ /* 0x001fea0003c00000 */
[----:B------:R1:W2:Y:S02]  /*1a890*/  SHFL.IDX P6, R14, R13, R12, R11 ;  /* 0x0000000c0d0e7389 */ /* 0x0002a400000c000b */
[----:B012---:R-:W-:Y:S01]  /*1a8a0*/  ENDCOLLECTIVE ;  /* 0x000000000000791b */ /* 0x007fe20003800000 */
.L_x_11292:
[----:B------:R-:W-:Y:S02]  /*1a8b0*/  IMAD.MOV.U32 R13, RZ, RZ, R3 ;  /* 0x000000ffff0d7224 */ /* 0x000fe400078e0003 */
[----:B------:R-:W-:Y:S02]  /*1a8c0*/  IMAD.MOV.U32 R12, RZ, RZ, RZ ;  /* 0x000000ffff0c7224 */ /* 0x000fe400078e00ff */
[----:B------:R-:W-:-:S07]  /*1a8d0*/  IMAD.MOV.U32 R0, RZ, RZ, R14 ;  /* 0x000000ffff007224 */ /* 0x000fce00078e000e */
[----:B------:R-:W-:Y:S05]  /*1a8e0*/  WARPSYNC.COLLECTIVE R15, `(.L_x_11293) ;  /* 0x000000000f087348 */ /* 0x000fea0003c00000 */
[----:B------:R0:W1:Y:S02]  /*1a8f0*/  SHFL.IDX P6, R14, R13, R12, R11 ;  /* 0x0000000c0d0e7389 */ /* 0x00006400000c000b */
[----:B01----:R-:W-:Y:S01]  /*1a900*/  ENDCOLLECTIVE ;  /* 0x000000000000791b */ /* 0x003fe20003800000 */
.L_x_11293:
[----:B------:R-:W-:-:S05]  /*1a910*/  @!P3 LEA R0, P4, R10, R0, 0x1 ;  /* 0x000000000a00b211 */ /* 0x000fca00078808ff */
[----:B------:R-:W-:-:S04]  /*1a920*/  @!P3 IMAD.X R4, RZ, RZ, R4, P4 ;  /* 0x000000ffff04b224 */ /* 0x000fc800020e0604 */
[----:B------:R-:W-:Y:S02]  /*1a930*/  @!P3 IMAD.MOV.U32 R5, RZ, RZ, R4 ;  /* 0x000000ffff05b224 */ /* 0x000fe400078e0004 */
        /* <DEDUP_REMOVED lines=14> */
.L_x_11294:
[----:B------:R-:W-:Y:S02]  /*1aa20*/  IMAD.MOV.U32 R13, RZ, RZ, R3 ;  /* 0x000000ffff0d7224 */ /* 0x000fe400078e0003 */
[----:B------:R-:W-:Y:S02]  /*1aa30*/  IMAD.MOV.U32 R12, RZ, RZ, 0x1 ;  /* 0x00000001ff0c7424 */ /* 0x000fe400078e00ff */
[----:B------:R-:W-:-:S07]  /*1aa40*/  IMAD.MOV.U32 R4, RZ, RZ, R14 ;  /* 0x000000ffff047224 */ /* 0x000fce00078e000e */
[----:B------:R-:W-:Y:S05]  /*1aa50*/  WARPSYNC.COLLECTIVE R15, `(.L_x_11295) ;  /* 0x000000000f087348 */ /* 0x000fea0003c00000 */
[----:B------:R0:W1:Y:S02]  /*1aa60*/  SHFL.IDX P6, R14, R13, R12, R11 ;  /* 0x0000000c0d0e7389 */ /* 0x00006400000c000b */
[----:B01----:R-:W-:Y:S01]  /*1aa70*/  ENDCOLLECTIVE ;  /* 0x000000000000791b */ /* 0x003fe20003800000 */
.L_x_11295:
        /* <DEDUP_REMOVED lines=14> */
.L_x_11296:
[----:B------:R-:W-:Y:S01]  /*1ab60*/  IMAD.MOV.U32 R8, RZ, RZ, R14 ;  /* 0x000000ffff087224 */ /* 0x000fe200078e000e */
[----:B------:R-:W-:Y:S06]  /*1ab70*/  BRA `(.L_x_11297) ;  /* 0xffffffc000387947 */ /* 0x000fec000383ffff */
.L_x_11219:
[----:B-1----:R1:W2:Y:S02]  /*1ab80*/  SYNCS.PHASECHK.TRANS64.TRYWAIT P0, [R17+URZ+0x2d820], R0 ;  /* 0x02d82000110075a7 */ /* 0x0022a4000800017f */
[----:B--2---:R-:W-:Y:S05]  /*1ab90*/  @!P0 NANOSLEEP.SYNCS 0x989680 ;  /* 0x009896800000895d */ /* 0x004fea0003900000 */
[----:B------:R-:W2:Y:S02]  /*1aba0*/  @!P0 SYNCS.PHASECHK.TRANS64 P0, [R17+URZ+0x2d820], R0 ;  /* 0x02d82000110085a7 */ /* 0x000ea4000800007f */
[----:B--2---:R-:W-:Y:S05]  /*1abb0*/  @!P0 BRA `(.L_x_11219) ;  /* 0xfffffffc00f08947 */ /* 0x004fea000383ffff */
[----:B------:R-:W-:Y:S05]  /*1abc0*/  BRA `(.L_x_11298) ;  /* 0xffffffc000a07947 */ /* 0x000fea000383ffff */
.L_x_11224:
[----:B0-----:R0:W1:Y:S02]  /*1abd0*/  SYNCS.PHASECHK.TRANS64.TRYWAIT P0, [R5+URZ+0x2d840], R0 ;  /* 0x02d84000050075a7 */ /* 0x001064000800017f */
[----:B-1----:R-:W-:Y:S05]  /*1abe0*/  @!P0 NANOSLEEP.SYNCS 0x989680 ;  /* 0x009896800000895d */ /* 0x002fea0003900000 */
[----:B------:R-:W1:Y:S02]  /*1abf0*/  @!P0 SYNCS.PHASECHK.TRANS64 P0, [R5+URZ+0x2d840], R0 ;  /* 0x02d84000050085a7 */ /* 0x000e64000800007f */
[----:B-1----:R-:W-:Y:S05]  /*1ac00*/  @!P0 BRA `(.L_x_11224) ;  /* 0xfffffffc00f08947 */ /* 0x002fea000383ffff */
[----:B------:R-:W-:Y:S05]  /*1ac10*/  BRA `(.L_x_11299) ;  /* 0xffffffc400947947 */ /* 0x000fea000383ffff */
.L_x_11225:
        /* <DEDUP_REMOVED lines=8> */
.L_x_11301:
[----:B------:R-:W-:Y:S05]  /*1aca0*/  BSYNC B1 ;  /* 0x0000000000017941 */ /* 0x000fea0003800000 */
.L_x_11300:
        /* <DEDUP_REMOVED lines=13> */
.L_x_11302:
        /* <DEDUP_REMOVED lines=8> */
.L_x_11303:
        /* <DEDUP_REMOVED lines=14> */
.L_x_11304:
[----:B------:R-:W-:Y:S02]  /*1aee0*/  IMAD.MOV.U32 R13, RZ, RZ, R8 ;  /* 0x000000ffff0d7224 */ /* 0x000fe400078e0008 */
[----:B------:R-:W-:Y:S02]  /*1aef0*/  IMAD.MOV.U32 R12, RZ, RZ, 0x2 ;  /* 0x00000002ff0c7424 */ /* 0x000fe400078e00ff */
[----:B------:R-:W-:-:S07]  /*1af00*/  IMAD.MOV.U32 R2, RZ, RZ, R14 ;  /* 0x000000ffff027224 */ /* 0x000fce00078e000e */
[----:B------:R-:W-:Y:S05]  /*1af10*/  WARPSYNC.COLLECTIVE R15, `(.L_x_11305) ;  /* 0x000000000f087348 */ /* 0x000fea0003c00000 */
[----:B------:R0:W1:Y:S02]  /*1af20*/  SHFL.IDX P6, R14, R13, R12, R11 ;  /* 0x0000000c0d0e7389 */ /* 0x00006400000c000b */
[----:B01----:R-:W-:Y:S01]  /*1af30*/  ENDCOLLECTIVE ;  /* 0x000000000000791b */ /* 0x003fe20003800000 */
.L_x_11305:
        /* <DEDUP_REMOVED lines=13> */
.L_x_11306:
[----:B------:R-:W-:Y:S02]  /*1b010*/  IMAD.MOV.U32 R13, RZ, RZ, R8 ;  /* 0x000000ffff0d7224 */ /* 0x000fe400078e0008 */
[----:B------:R-:W-:Y:S02]  /*1b020*/  IMAD.MOV.U32 R12, RZ, RZ, 0x3 ;  /* 0x00000003ff0c7424 */ /* 0x000fe400078e00ff */
[----:B------:R-:W-:-:S07]  /*1b030*/  IMAD.MOV.U32 R2, RZ, RZ, R14 ;  /* 0x000000ffff027224 */ /* 0x000fce00078e000e */
[----:B------:R-:W-:Y:S05]  /*1b040*/  WARPSYNC.COLLECTIVE R15, `(.L_x_11307) ;  /* 0x000000000f087348 */ /* 0x000fea0003c00000 */
[----:B------:R0:W1:Y:S02]  /*1b050*/  SHFL.IDX P6, R14, R13, R12, R11 ;  /* 0x0000000c0d0e7389 */ /* 0x00006400000c000b */
[----:B01----:R-:W-:Y:S01]  /*1b060*/  ENDCOLLECTIVE ;  /* 0x000000000000791b */ /* 0x003fe20003800000 */
.L_x_11307:
        /* <DEDUP_REMOVED lines=14> */
.L_x_11308:
[----:B------:R-:W-:Y:S01]  /*1b150*/  IMAD.MOV.U32 R2, RZ, RZ, R14 ;  /* 0x000000ffff027224 */ /* 0x000fe200078e000e */
[----:B------:R-:W-:Y:S06]  /*1b160*/  BRA `(.L_x_11309) ;  /* 0xffffffc400287947 */ /* 0x000fec000383ffff */
.L_x_11230:
[----:B-1----:R1:W2:Y:S02]  /*1b170*/  SYNCS.PHASECHK.TRANS64.TRYWAIT P0, [R5+URZ+0x2d860], R2 ;  /* 0x02d86002050075a7 */ /* 0x0022a4000800017f */
[----:B--2---:R-:W-:Y:S05]  /*1b180*/  @!P0 NANOSLEEP.SYNCS 0x989680 ;  /* 0x009896800000895d */ /* 0x004fea0003900000 */
[----:B------:R-:W2:Y:S02]  /*1b190*/  @!P0 SYNCS.PHASECHK.TRANS64 P0, [R5+URZ+0x2d860], R2 ;  /* 0x02d86002050085a7 */ /* 0x000ea4000800007f */
[----:B--2---:R-:W-:Y:S05]  /*1b1a0*/  @!P0 BRA `(.L_x_11230) ;  /* 0xfffffffc00f08947 */ /* 0x004fea000383ffff */
[----:B------:R-:W-:Y:S05]  /*1b1b0*/  BRA `(.L_x_11310) ;  /* 0xffffffc4008c7947 */ /* 0x000fea000383ffff */
.L_x_11231:
        /* <DEDUP_REMOVED lines=8> */
.L_x_11312:
[----:B------:R-:W-:Y:S05]  /*1b240*/  BSYNC B1 ;  /* 0x0000000000017941 */ /* 0x000fea0003800000 */
.L_x_11311:
        /* <DEDUP_REMOVED lines=9> */
.L_x_11313:
[----:B------:R-:W-:Y:S02]  /*1b2e0*/  IMAD.MOV.U32 R13, RZ, RZ, R19 ;  /* 0x000000ffff0d7224 */ /* 0x000fe400078e0013 */
[----:B------:R-:W-:Y:S02]  /*1b2f0*/  IMAD.MOV.U32 R12, RZ, RZ, 0x1 ;  /* 0x00000001ff0c7424 */ /* 0x000fe400078e00ff */
[----:B------:R-:W-:-:S07]  /*1b300*/  IMAD.MOV.U32 R2, RZ, RZ, R14 ;  /* 0x000000ffff027224 */ /* 0x000fce00078e000e */
[----:B------:R-:W-:Y:S05]  /*1b310*/  WARPSYNC.COLLECTIVE R15, `(.L_x_11314) ;  /* 0x000000000f087348 */ /* 0x000fea0003c00000 */
[----:B------:R0:W1:Y:S02]  /*1b320*/  SHFL.IDX P6, R14, R13, R12, R11 ;  /* 0x0000000c0d0e7389 */ /* 0x00006400000c000b */
[----:B01----:R-:W-:Y:S01]  /*1b330*/  ENDCOLLECTIVE ;  /* 0x000000000000791b */ /* 0x003fe20003800000 */
.L_x_11314:
        /* <DEDUP_REMOVED lines=16> */
.L_x_11315:
[----:B------:R-:W-:Y:S02]  /*1b440*/  IMAD.MOV.U32 R13, RZ, RZ, R19 ;  /* 0x000000ffff0d7224 */ /* 0x000fe400078e0013 */
[----:B------:R-:W-:Y:S02]  /*1b450*/  IMAD.MOV.U32 R12, RZ, RZ, 0x2 ;  /* 0x00000002ff0c7424 */ /* 0x000fe400078e00ff */
[----:B------:R-:W-:-:S07]  /*1b460*/  IMAD.MOV.U32 R2, RZ, RZ, R14 ;  /* 0x000000ffff027224 */ /* 0x000fce00078e000e */
[----:B------:R-:W-:Y:S05]  /*1b470*/  WARPSYNC.COLLECTIVE R15, `(.L_x_11316) ;  /* 0x000000000f087348 */ /* 0x000fea0003c00000 */
[----:B------:R0:W1:Y:S02]  /*1b480*/  SHFL.IDX P6, R14, R13, R12, R11 ;  /* 0x0000000c0d0e7389 */ /* 0x00006400000c000b */
[----:B01----:R-:W-:Y:S01]  /*1b490*/  ENDCOLLECTIVE ;  /* 0x000000000000791b */ /* 0x003fe20003800000 */
.L_x_11316:
        /* <DEDUP_REMOVED lines=16> */
.L_x_11317:
[----:B------:R-:W-:Y:S02]  /*1b5a0*/  IMAD.MOV.U32 R13, RZ, RZ, R19 ;  /* 0x000000ffff0d7224 */ /* 0x000fe400078e0013 */
[----:B------:R-:W-:Y:S02]  /*1b5b0*/  IMAD.MOV.U32 R12, RZ, RZ, 0x3 ;  /* 0x00000003ff0c7424 */ /* 0x000fe400078e00ff */
[----:B------:R-:W-:-:S07]  /*1b5c0*/  IMAD.MOV.U32 R2, RZ, RZ, R14 ;  /* 0x000000ffff027224 */ /* 0x000fce00078e000e */
[----:B------:R-:W-:Y:S05]  /*1b5d0*/  WARPSYNC.COLLECTIVE R15, `(.L_x_11318) ;  /* 0x000000000f087348 */ /* 0x000fea0003c00000 */
[----:B------:R0:W1:Y:S02]  /*1b5e0*/  SHFL.IDX P6, R14, R13, R12, R11 ;  /* 0x0000000c0d0e7389 */ /* 0x00006400000c000b */
[----:B01----:R-:W-:Y:S01]  /*1b5f0*/  ENDCOLLECTIVE ;  /* 0x000000000000791b */ /* 0x003fe20003800000 */
.L_x_11318:
        /* <DEDUP_REMOVED lines=13> */
.L_x_11319:
        /* <DEDUP_REMOVED lines=8> */
.L_x_11239:
[----:B-1----:R1:W2:Y:S02]  /*1b750*/  SYNCS.PHASECHK.TRANS64.TRYWAIT P0, [R0+URZ+0x2d860], R3 ;  /* 0x02d86003000075a7 */ /* 0x0022a4000800017f */
[----:B--2---:R-:W-:Y:S05]  /*1b760*/  @!P0 NANOSLEEP.SYNCS 0x989680 ;  /* 0x009896800000895d */ /* 0x004fea0003900000 */
[----:B------:R-:W2:Y:S02]  /*1b770*/  @!P0 SYNCS.PHASECHK.TRANS64 P0, [R0+URZ+0x2d860], R3 ;  /* 0x02d86003000085a7 */ /* 0x000ea4000800007f */
[----:B--2---:R-:W-:Y:S05]  /*1b780*/  @!P0 BRA `(.L_x_11239) ;  /* 0xfffffffc00f08947 */ /* 0x004fea000383ffff */
[----:B------:R-:W-:Y:S05]  /*1b790*/  BRA `(.L_x_11321) ;  /* 0xffffffc800187947 */ /* 0x000fea000383ffff */
.L_x_11240:
        /* <DEDUP_REMOVED lines=8> */
.L_x_11323:
[----:B------:R-:W-:Y:S05]  /*1b820*/  BSYNC B0 ;  /* 0x0000000000007941 */ /* 0x000fea0003800000 */
.L_x_11322:
[----:B------:R-:W0:Y:S01]  /*1b830*/  S2R R2, SR_TID.X ;  /* 0x0000000000027919 */ /* 0x000e220000002100 */
[----:B------:R-:W-:Y:S02]  /*1b840*/  IMAD.MOV.U32 R13, RZ, RZ, R18 ;  /* 0x000000ffff0d7224 */ /* 0x000fe400078e0012 */
[----:B------:R-:W-:Y:S02]  /*1b850*/  IMAD.MOV.U32 R12, RZ, RZ, RZ ;  /* 0x000000ffff0c7224 */ /* 0x000fe400078e00ff */
[----:B------:R-:W-:Y:S02]  /*1b860*/  IMAD.MOV.U32 R11, RZ, RZ, 0x1c1f ;  /* 0x00001c1fff0b7424 */ /* 0x000fe400078e00ff */
[----:B------:R-:W-:Y:S02]  /*1b870*/  IMAD.MOV.U32 R15, RZ, RZ, -0x1 ;  /* 0xffffffffff0f7424 */ /* 0x000fe400078e00ff */
[----:B------:R-:W-:Y:S02]  /*1b880*/  IMAD.MOV.U32 R3, RZ, RZ, R14 ;  /* 0x000000ffff037224 */ /* 0x000fe400078e000e */
[----:B------:R-:W-:-:S07]  /*1b890*/  IMAD R4, R4, 0x2, R17 ;  /* 0x0000000204047824 */ /* 0x000fce00078e0211 */
[----:B0-----:R-:W-:Y:S05]  /*1b8a0*/  WARPSYNC.COLLECTIVE R15, `(.L_x_11324) ;  /* 0x000000000f087348 */ /* 0x001fea0003c00000 */
[----:B------:R1:W2:Y:S02]  /*1b8b0*/  SHFL.IDX P6, R14, R13, R12, R11 ;  /* 0x0000000c0d0e7389 */ /* 0x0002a400000c000b */
[----:B012---:R-:W-:Y:S01]  /*1b8c0*/  ENDCOLLECTIVE ;  /* 0x000000000000791b */ /* 0x007fe20003800000 */
.L_x_11324:
        /* <DEDUP_REMOVED lines=17> */
.L_x_11325:
        /* <DEDUP_REMOVED lines=14> */
.L_x_11326:
[----:B------:R-:W-:Y:S02]  /*1bac0*/  IMAD.MOV.U32 R13, RZ, RZ, R19 ;  /* 0x000000ffff0d7224 */ /* 0x000fe400078e0013 */
[----:B------:R-:W-:Y:S01]  /*1bad0*/  IMAD.MOV.U32 R12, RZ, RZ, 0x2 ;  /* 0x00000002ff0c7424 */ /* 0x000fe200078e00ff */
[----:B------:R-:W-:-:S13]  /*1bae0*/  IADD3 R2, P4, R14, R5, RZ ;  /* 0x000000050e027210 */ /* 0x000fda0007f9e0ff */
[----:B------:R-:W-:Y:S05]  /*1baf0*/  WARPSYNC.COLLECTIVE R15, `(.L_x_11327) ;  /* 0x000000000f087348 */ /* 0x000fea0003c00000 */
[----:B------:R0:W1:Y:S02]  /*1bb00*/  SHFL.IDX P6, R14, R13, R12, R11 ;  /* 0x0000000c0d0e7389 */ /* 0x00006400000c000b */
[----:B01----:R-:W-:Y:S01]  /*1bb10*/  ENDCOLLECTIVE ;  /* 0x000000000000791b */ /* 0x003fe20003800000 */
.L_x_11327:
        /* <DEDUP_REMOVED lines=15> */
.L_x_11328:
[----:B------:R-:W-:Y:S02]  /*1bc10*/  IMAD.MOV.U32 R13, RZ, RZ, R19 ;  /* 0x000000ffff0d7224 */ /* 0x000fe400078e0013 */
[----:B------:R-:W-:Y:S01]  /*1bc20*/  IMAD.MOV.U32 R12, RZ, RZ, 0x3 ;  /* 0x00000003ff0c7424 */ /* 0x000fe200078e00ff */
[----:B------:R-:W-:-:S13]  /*1bc30*/  IADD3 R2, P4, R14, R5, RZ ;  /* 0x000000050e027210 */ /* 0x000fda0007f9e0ff */
[----:B------:R-:W-:Y:S05]  /*1bc40*/  WARPSYNC.COLLECTIVE R15, `(.L_x_11329) ;  /* 0x000000000f087348 */ /* 0x000fea0003c00000 */
[----:B------:R0:W1:Y:S02]  /*1bc50*/  SHFL.IDX P6, R14, R13, R12, R11 ;  /* 0x0000000c0d0e7389 */ /* 0x00006400000c000b */
[----:B01----:R-:W-:Y:S01]  /*1bc60*/  ENDCOLLECTIVE ;  /* 0x000000000000791b */ /* 0x003fe20003800000 */
.L_x_11329:
        /* <DEDUP_REMOVED lines=14> */
.L_x_11330:
[----:B------:R-:W-:Y:S05]  /*1bd50*/  BRA `(.L_x_11331) ;  /* 0xffffffc4008c7947 */ /* 0x000fea000383ffff */
.L_x_11245:
        /* <DEDUP_REMOVED lines=8> */
.L_x_11333:
[----:B------:R-:W-:Y:S05]  /*1bde0*/  BSYNC B0 ;  /* 0x0000000000007941 */ /* 0x000fea0003800000 */
.L_x_11332:
        /* <DEDUP_REMOVED lines=9> */
.L_x_11334:
[----:B------:R-:W-:Y:S02]  /*1be80*/  ULDC UR4, c[0x0][0xc3c] ;  /* 0x00030f0000047ab9 */ /* 0x000fe40000000800 */
[----:B------:R-:W-:-:S13]  /*1be90*/  ISETP.GE.OR P1, PT, R9, UR4, !P0 ;  /* 0x0000000409007c0c */ /* 0x000fda000c726670 */
[----:B------:R-:W0:Y:S08]  /*1bea0*/  @!P1 LDC.64 R2, c[0x0][0xc80] ;  /* 0x00032000ff029b82 */ /* 0x000e300000000a00 */
[----:B------:R-:W1:Y:S01]  /*1beb0*/  @!P1 LDC.64 R4, c[0x0][0xc78] ;  /* 0x00031e00ff049b82 */ /* 0x000e620000000a00 */
[----:B------:R-:W-:Y:S01]  /*1bec0*/  CS2R R24, SRZ ;  /* 0x0000000000187805 */ /* 0x000fe2000001ff00 */
        /* <DEDUP_REMOVED lines=18> */
.L_x_11335:
[----:B------:R-:W-:Y:S01]  /*1bff0*/  IMAD.MOV.U32 R12, RZ, RZ, 0x2 ;  /* 0x00000002ff0c7424 */ /* 0x000fe200078e00ff */
[----:B------:R-:W-:-:S05]  /*1c000*/  SEL R4, R14, RZ, P1 ;  /* 0x000000ff0e047207 */ /* 0x000fca0000800000 */
[----:B------:R-:W-:-:S04]  /*1c010*/  IMAD.IADD R4, R13, 0x1, R4 ;  /* 0x000000010d047824 */ /* 0x000fc800078e0204 */
[----:B------:R-:W-:-:S07]  /*1c020*/  IMAD.MOV.U32 R13, RZ, RZ, R4 ;  /* 0x000000ffff0d7224 */ /* 0x000fce00078e0004 */
[----:B------:R-:W-:Y:S05]  /*1c030*/  WARPSYNC.COLLECTIVE R15, `(.L_x_11336) ;  /* 0x000000000f087348 */ /* 0x000fea0003c00000 */
[----:B------:R0:W1:Y:S02]  /*1c040*/  SHFL.UP P6, R14, R13, R12, R11 ;  /* 0x0400000c0d0e7389 */ /* 0x00006400000c000b */
[----:B01----:R-:W-:Y:S01]  /*1c050*/  ENDCOLLECTIVE ;  /* 0x000000000000791b */ /* 0x003fe20003800000 */
.L_x_11336:
[----:B------:R-:W-:Y:S01]  /*1c060*/  IMAD.MOV.U32 R12, RZ, RZ, 0x4 ;  /* 0x00000004ff0c7424 */ /* 0x000fe200078e00ff */
[----:B------:R-:W-:-:S05]  /*1c070*/  SEL R3, R14, RZ, P2 ;  /* 0x000000ff0e037207 */ /* 0x000fca0001000000 */
[----:B------:R-:W-:-:S04]  /*1c080*/  IMAD.IADD R2, R4, 0x1, R3 ;  /* 0x0000000104027824 */ /* 0x000fc800078e0203 */
[----:B------:R-:W-:-:S07]  /*1c090*/  IMAD.MOV.U32 R13, RZ, RZ, R2 ;  /* 0x000000ffff0d7224 */ /* 0x000fce00078e0002 */
[----:B------:R-:W-:Y:S05]  /*1c0a0*/  WARPSYNC.COLLECTIVE R15, `(.L_x_11337) ;  /* 0x000000000f087348 */ /* 0x000fea0003c00000 */
[----:B------:R0:W1:Y:S02]  /*1c0b0*/  SHFL.UP P6, R14, R13, R12, R11 ;  /* 0x0400000c0d0e7389 */ /* 0x00006400000c000b */
[----:B01----:R-:W-:Y:S01]  /*1c0c0*/  ENDCOLLECTIVE ;  /* 0x000000000000791b */ /* 0x003fe20003800000 */
.L_x_11337:
[----:B------:R-:W-:Y:S01]  /*1c0d0*/  IMAD.MOV.U32 R12, RZ, RZ, 0x8 ;  /* 0x00000008ff0c7424 */ /* 0x000fe200078e00ff */
[----:B------:R-:W-:-:S05]  /*1c0e0*/  SEL R3, R14, RZ, P3 ;  /* 0x000000ff0e037207 */ /* 0x000fca0001800000 */
[----:B------:R-:W-:-:S04]  /*1c0f0*/  IMAD.IADD R3, R2, 0x1, R3 ;  /* 0x0000000102037824 */ /* 0x000fc800078e0203 */
[----:B------:R-:W-:-:S07]  /*1c100*/  IMAD.MOV.U32 R13, RZ, RZ, R3 ;  /* 0x000000ffff0d7224 */ /* 0x000fce00078e0003 */
[----:B------:R-:W-:Y:S05]  /*1c110*/  WARPSYNC.COLLECTIVE R15, `(.L_x_11338) ;  /* 0x000000000f087348 */ /* 0x000fea0003c00000 */
[----:B------:R0:W1:Y:S02]  /*1c120*/  SHFL.UP P6, R14, R13, R12, R11 ;  /* 0x0400000c0d0e7389 */ /* 0x00006400000c000b */
[----:B01----:R-:W-:Y:S01]  /*1c130*/  ENDCOLLECTIVE ;  /* 0x000000000000791b */ /* 0x003fe20003800000 */
.L_x_11338:
[----:B------:R-:W-:Y:S01]  /*1c140*/  IMAD.MOV.U32 R12, RZ, RZ, 0x10 ;  /* 0x00000010ff0c7424 */ /* 0x000fe200078e00ff */
[----:B------:R-:W-:-:S05]  /*1c150*/  SEL R4, R14, RZ, P4 ;  /* 0x000000ff0e047207 */ /* 0x000fca0002000000 */
[----:B------:R-:W-:-:S04]  /*1c160*/  IMAD.IADD R4, R3, 0x1, R4 ;  /* 0x0000000103047824 */ /* 0x000fc800078e0204 */
[----:B------:R-:W-:-:S07]  /*1c170*/  IMAD.MOV.U32 R13, RZ, RZ, R4 ;  /* 0x000000ffff0d7224 */ /* 0x000fce00078e0004 */
[----:B------:R-:W-:Y:S05]  /*1c180*/  WARPSYNC.COLLECTIVE R15, `(.L_x_11339) ;  /* 0x000000000f087348 */ /* 0x000fea0003c00000 */
[----:B------:R0:W1:Y:S02]  /*1c190*/  SHFL.UP P6, R14, R13, R12, R11 ;  /* 0x0400000c0d0e7389 */ /* 0x00006400000c000b */
[----:B01----:R-:W-:Y:S01]  /*1c1a0*/  ENDCOLLECTIVE ;  /* 0x000000000000791b */ /* 0x003fe20003800000 */
.L_x_11339:
        /* <DEDUP_REMOVED lines=8> */
.L_x_11340:
[----:B------:R-:W-:Y:S05]  /*1c230*/  BRA `(.L_x_11341) ;  /* 0xffffffc400a87947 */ /* 0x000fea000383ffff */
.L_x_11248:
[----:B------:R-:W-:Y:S01]  /*1c240*/  BSSY B0, `(.L_x_11342) ;  /* 0x0000007000007945 */ /* 0x000fe20003800000 */
[----:B------:R-:W-:Y:S02]  /*1c250*/  IMAD.MOV.U32 R12, RZ, RZ, 0x1 ;  /* 0x00000001ff0c7424 */ /* 0x000fe400078e00ff */
[----:B------:R-:W-:Y:S02]  /*1c260*/  IMAD.MOV.U32 R11, RZ, RZ, RZ ;  /* 0x000000ffff0b7224 */ /* 0x000fe400078e00ff */
[----:B------:R-:W-:-:S07]  /*1c270*/  IMAD.MOV.U32 R15, RZ, RZ, -0x1 ;  /* 0xffffffffff0f7424 */ /* 0x000fce00078e00ff */
[----:B------:R-:W-:Y:S05]  /*1c280*/  WARPSYNC.COLLECTIVE R15, `(.L_x_11343) ;  /* 0x000000000f087348 */ /* 0x000fea0003c00000 */
[----:B------:R0:W1:Y:S02]  /*1c290*/  SHFL.UP P6, R14, R13, R12, R11 ;  /* 0x0400000c0d0e7389 */ /* 0x00006400000c000b */
[----:B01----:R-:W-:Y:S01]  /*1c2a0*/  ENDCOLLECTIVE ;  /* 0x000000000000791b */ /* 0x003fe20003800000 */
.L_x_11343:
[----:B------:R-:W-:Y:S05]  /*1c2b0*/  BSYNC B0 ;  /* 0x0000000000007941 */ /* 0x000fea0003800000 */
.L_x_11342:
        /* <DEDUP_REMOVED lines=8> */
.L_x_11344:
[----:B------:R-:W-:Y:S01]  /*1c340*/  IMAD.MOV.U32 R12, RZ, RZ, 0x4 ;  /* 0x00000004ff0c7424 */ /* 0x000fe200078e00ff */
[----:B------:R-:W-:-:S05]  /*1c350*/  SEL R2, R14, RZ, P2 ;  /* 0x000000ff0e027207 */ /* 0x000fca0001000000 */
[----:B------:R-:W-:-:S04]  /*1c360*/  IMAD.IADD R2, R13, 0x1, R2 ;  /* 0x000000010d027824 */ /* 0x000fc800078e0202 */
[----:B------:R-:W-:-:S07]  /*1c370*/  IMAD.MOV.U32 R13, RZ, RZ, R2 ;  /* 0x000000ffff0d7224 */ /* 0x000fce00078e0002 */
[----:B------:R-:W-:Y:S05]  /*1c380*/  WARPSYNC.COLLECTIVE R15, `(.L_x_11345) ;  /* 0x000000000f087348 */ /* 0x000fea0003c00000 */
[----:B------:R0:W1:Y:S02]  /*1c390*/  SHFL.UP P6, R14, R13, R12, R11 ;  /* 0x0400000c0d0e7389 */ /* 0x00006400000c000b */
[----:B01----:R-:W-:Y:S01]  /*1c3a0*/  ENDCOLLECTIVE ;  /* 0x000000000000791b */ /* 0x003fe20003800000 */
.L_x_11345:
[----:B------:R-:W-:Y:S01]  /*1c3b0*/  IMAD.MOV.U32 R12, RZ, RZ, 0x8 ;  /* 0x00000008ff0c7424 */ /* 0x000fe200078e00ff */
[----:B------:R-:W-:-:S05]  /*1c3c0*/  SEL R3, R14, RZ, P3 ;  /* 0x000000ff0e037207 */ /* 0x000fca0001800000 */
[----:B------:R-:W-:-:S04]  /*1c3d0*/  IMAD.IADD R3, R2, 0x1, R3 ;  /* 0x0000000102037824 */ /* 0x000fc800078e0203 */
[----:B------:R-:W-:-:S07]  /*1c3e0*/  IMAD.MOV.U32 R13, RZ, RZ, R3 ;  /* 0x000000ffff0d7224 */ /* 0x000fce00078e0003 */
[----:B------:R-:W-:Y:S05]  /*1c3f0*/  WARPSYNC.COLLECTIVE R15, `(.L_x_11346) ;  /* 0x000000000f087348 */ /* 0x000fea0003c00000 */
[----:B------:R0:W1:Y:S02]  /*1c400*/  SHFL.UP P6, R14, R13, R12, R11 ;  /* 0x0400000c0d0e7389 */ /* 0x00006400000c000b */
[----:B01----:R-:W-:Y:S01]  /*1c410*/  ENDCOLLECTIVE ;  /* 0x000000000000791b */ /* 0x003fe20003800000 */
.L_x_11346:
[----:B------:R-:W-:Y:S01]  /*1c420*/  IMAD.MOV.U32 R12, RZ, RZ, 0x10 ;  /* 0x00000010ff0c7424 */ /* 0x000fe200078e00ff */
[----:B------:R-:W-:-:S05]  /*1c430*/  SEL R4, R14, RZ, P4 ;  /* 0x000000ff0e047207 */ /* 0x000fca0002000000 */
[----:B------:R-:W-:-:S04]  /*1c440*/  IMAD.IADD R4, R3, 0x1, R4 ;  /* 0x0000000103047824 */ /* 0x000fc800078e0204 */
[----:B------:R-:W-:-:S07]  /*1c450*/  IMAD.MOV.U32 R13, RZ, RZ, R4 ;  /* 0x000000ffff0d7224 */ /* 0x000fce00078e0004 */
[----:B------:R-:W-:Y:S05]  /*1c460*/  WARPSYNC.COLLECTIVE R15, `(.L_x_11347) ;  /* 0x000000000f087348 */ /* 0x000fea0003c00000 */
[----:B------:R0:W1:Y:S02]  /*1c470*/  SHFL.UP P6, R14, R13, R12, R11 ;  /* 0x0400000c0d0e7389 */ /* 0x00006400000c000b */
[----:B01----:R-:W-:Y:S01]  /*1c480*/  ENDCOLLECTIVE ;  /* 0x000000000000791b */ /* 0x003fe20003800000 */
.L_x_11347:
        /* <DEDUP_REMOVED lines=8> */
.L_x_11348:
[----:B------:R-:W-:Y:S05]  /*1c510*/  BRA `(.L_x_11349) ;  /* 0xffffffc400947947 */ /* 0x000fea000383ffff */
.L_x_11250:
[----:B------:R-:W-:Y:S01]  /*1c520*/  BSSY B0, `(.L_x_11350) ;  /* 0x0000006000007945 */ /* 0x000fe20003800000 */
[----:B------:R-:W-:Y:S01]  /*1c530*/  PLOP3.LUT P6, PT, P6, PT, PT, 0x8, 0x0 ;  /* 0x000000000000781c */ /* 0x000fe200037ce170 */
[----:B------:R-:W-:-:S12]  /*1c540*/  IMAD.MOV.U32 R15, RZ, RZ, -0x1 ;  /* 0xffffffffff0f7424 */ /* 0x000fd800078e00ff */
[----:B0-----:R-:W-:Y:S05]  /*1c550*/  WARPSYNC.COLLECTIVE R15, `(.L_x_11351) ;  /* 0x000000000f087348 */ /* 0x001fea0003c00000 */
[----:B------:R-:W-:Y:S01]  /*1c560*/  VOTE.ANY R14, PT, P6 ;  /* 0x00000000000e7806 */ /* 0x000fe200030e0100 */
[----:B0-----:R-:W-:Y:S06]  /*1c570*/  ENDCOLLECTIVE ;  /* 0x000000000000791b */ /* 0x001fec0003800000 */
.L_x_11351:
[----:B------:R-:W-:Y:S05]  /*1c580*/  BSYNC B0 ;  /* 0x0000000000007941 */ /* 0x000fea0003800000 */
.L_x_11350:
[----:B------:R-:W-:Y:S02]  /*1c590*/  IMAD.MOV.U32 R3, RZ, RZ, R14 ;  /* 0x000000ffff037224 */ /* 0x000fe400078e000e */
[----:B------:R-:W-:Y:S02]  /*1c5a0*/  IMAD.MOV.U32 R13, RZ, RZ, R25 ;  /* 0x000000ffff0d7224 */ /* 0x000fe400078e0019 */
[----:B------:R-:W0:Y:S01]  /*1c5b0*/  POPC R7, R3 ;  /* 0x0000000300077309 */ /* 0x000e220000000000 */
[----:B------:R-:W-:Y:S02]  /*1c5c0*/  IMAD.MOV.U32 R11, RZ, RZ, 0x1f ;  /* 0x0000001fff0b7424 */ /* 0x000fe400078e00ff */
[----:B------:R-:W-:Y:S02]  /*1c5d0*/  IMAD.MOV.U32 R15, RZ, RZ, -0x1 ;  /* 0xffffffffff0f7424 */ /* 0x000fe400078e00ff */
[----:B0-----:R-:W-:Y:S02]  /*1c5e0*/  IMAD.MOV.U32 R12, RZ, RZ, R7 ;  /* 0x000000ffff0c7224 */ /* 0x001fe400078e0007 */
[----:B------:R-:W-:-:S07]  /*1c5f0*/  IMAD.IADD R27, R7, 0x1, R27 ;  /* 0x00000001071b7824 */ /* 0x000fce00078e021b */
[----:B------:R-:W-:Y:S05]  /*1c600*/  WARPSYNC.COLLECTIVE R15, `(.L_x_11352) ;  /* 0x000000000f087348 */ /* 0x000fea0003c00000 */
[----:B------:R0:W1:Y:S02]  /*1c610*/  SHFL.IDX P6, R14, R13, R12, R11 ;  /* 0x0000000c0d0e7389 */ /* 0x00006400000c000b */
[----:B01----:R-:W-:Y:S01]  /*1c620*/  ENDCOLLECTIVE ;  /* 0x000000000000791b */ /* 0x003fe20003800000 */
.L_x_11352:
[----:B------:R-:W-:Y:S02]  /*1c630*/  IMAD.MOV.U32 R13, RZ, RZ, R5 ;  /* 0x000000ffff0d7224 */ /* 0x000fe400078e0005 */
[----:B------:R-:W-:-:S07]  /*1c640*/  IMAD.MOV.U32 R25, RZ, RZ, R14 ;  /* 0x000000ffff197224 */ /* 0x000fce00078e000e */
[----:B------:R-:W-:Y:S05]  /*1c650*/  WARPSYNC.COLLECTIVE R15, `(.L_x_11353) ;  /* 0x000000000f087348 */ /* 0x000fea0003c00000 */
[----:B------:R0:W1:Y:S02]  /*1c660*/  SHFL.IDX P6, R14, R13, R12, R11 ;  /* 0x0000000c0d0e7389 */ /* 0x00006400000c000b */
[----:B01----:R-:W-:Y:S01]  /*1c670*/  ENDCOLLECTIVE ;  /* 0x000000000000791b */ /* 0x003fe20003800000 */
.L_x_11353:
[----:B------:R-:W-:Y:S01]  /*1c680*/  IMAD.MOV.U32 R5, RZ, RZ, R14 ;  /* 0x000000ffff057224 */ /* 0x000fe200078e000e */
[----:B------:R-:W-:Y:S06]  /*1c690*/  BRA `(.L_x_11354) ;  /* 0xffffffc400747947 */ /* 0x000fec000383ffff */
.L_x_11252:
[----:B------:R-:W-:Y:S01]  /*1c6a0*/  BSSY B0, `(.L_x_11355) ;  /* 0x0000007000007945 */ /* 0x000fe20003800000 */
[----:B------:R-:W-:Y:S02]  /*1c6b0*/  IMAD.MOV.U32 R13, RZ, RZ, R2 ;  /* 0x000000ffff0d7224 */ /* 0x000fe400078e0002 */
[----:B------:R-:W-:Y:S02]  /*1c6c0*/  IMAD.MOV.U32 R11, RZ, RZ, 0x1f ;  /* 0x0000001fff0b7424 */ /* 0x000fe400078e00ff */
[----:B------:R-:W-:-:S07]  /*1c6d0*/  IMAD.MOV.U32 R15, RZ, RZ, -0x1 ;  /* 0xffffffffff0f7424 */ /* 0x000fce00078e00ff */
[----:B0123--:R-:W-:Y:S05]  /*1c6e0*/  WARPSYNC.COLLECTIVE R15, `(.L_x_11356) ;  /* 0x000000000f087348 */ /* 0x00ffea0003c00000 */
[----:B------:R4:W0:Y:S02]  /*1c6f0*/  SHFL.IDX P6, R14, R13, R12, R11 ;  /* 0x0000000c0d0e7389 */ /* 0x00082400000c000b */
[----:B01234-:R-:W-:Y:S01]  /*1c700*/  ENDCOLLECTIVE ;  /* 0x000000000000791b */ /* 0x01ffe20003800000 */
.L_x_11356:
[----:B------:R-:W-:Y:S05]  /*1c710*/  BSYNC B0 ;  /* 0x0000000000007941 */ /* 0x000fea0003800000 */
.L_x_11355:
[----:B------:R-:W-:Y:S01]  /*1c720*/  IMAD.MOV.U32 R24, RZ, RZ, R14 ;  /* 0x000000ffff187224 */ /* 0x000fe200078e000e */
[----:B------:R-:W-:Y:S06]  /*1c730*/  BRA `(.L_x_11251) ;  /* 0xffffffc400647947 */ /* 0x000fec000383ffff */
.L_x_11258:
[----:B0-----:R0:W1:Y:S02]  /*1c740*/  SYNCS.PHASECHK.TRANS64.TRYWAIT P0, [R5+URZ+0x2d820], R0 ;  /* 0x02d82000050075a7 */ /* 0x001064000800017f */
[----:B-1----:R-:W-:Y:S05]  /*1c750*/  @!P0 NANOSLEEP.SYNCS 0x989680 ;  /* 0x009896800000895d */ /* 0x002fea0003900000 */
[----:B------:R-:W1:Y:S02]  /*1c760*/  @!P0 SYNCS.PHASECHK.TRANS64 P0, [R5+URZ+0x2d820], R0 ;  /* 0x02d82000050085a7 */ /* 0x000e64000800007f */
[----:B-1----:R-:W-:Y:S05]  /*1c770*/  @!P0 BRA `(.L_x_11258) ;  /* 0xfffffffc00f08947 */ /* 0x002fea000383ffff */
[----:B------:R-:W-:Y:S05]  /*1c780*/  BRA `(.L_x_11357) ;  /* 0xffffffcc00c07947 */ /* 0x000fea000383ffff */
.L_x_11259:
        /* <DEDUP_REMOVED lines=11> */
.L_x_11359:
[----:B------:R-:W-:Y:S05]  /*1c840*/  BSYNC B0 ;  /* 0x0000000000007941 */ /* 0x000fea0003800000 */
.L_x_11358:
[----:B------:R-:W-:Y:S05]  /*1c850*/  BRA `(.L_x_11360) ;  /* 0xffffffcc00a87947 */ /* 0x000fea000383ffff */
.L_x_11262:
[----:B------:R-:W-:Y:S01]  /*1c860*/  BSSY B1, `(.L_x_11361) ;  /* 0x0000006000017945 */ /* 0x000fe20003800000 */
[----:B------:R-:W-:-:S07]  /*1c870*/  IMAD.MOV.U32 R15, RZ, RZ, -0x1 ;  /* 0xffffffffff0f7424 */ /* 0x000fce00078e00ff */
[----:B0-2---:R-:W-:Y:S05]  /*1c880*/  WARPSYNC.COLLECTIVE R15, `(.L_x_11362) ;  /* 0x000000000f0c7348 */ /* 0x005fea0003c00000 */
[----:B------:R-:W-:Y:S02]  /*1c890*/  ELECT P6, UR62, PT ;  /* 0x00000000003e782f */ /* 0x000fe400038c0000 */
[----:B------:R-:W-:Y:S01]  /*1c8a0*/  MOV R14, UR62 ;  /* 0x0000003e000e7c02 */ /* 0x000fe20008000f00 */
[----:B0-2---:R-:W-:Y:S10]  /*1c8b0*/  ENDCOLLECTIVE ;  /* 0x000000000000791b */ /* 0x005ff40003800000 */
.L_x_11362:
[----:B------:R-:W-:Y:S05]  /*1c8c0*/  BSYNC B1 ;  /* 0x0000000000017941 */ /* 0x000fea0003800000 */
.L_x_11361:
[----:B------:R-:W-:Y:S05]  /*1c8d0*/  BRA `(.L_x_11363) ;  /* 0xffffffcc00a07947 */ /* 0x000fea000383ffff */
.L_x_11264:
[----:B0-----:R0:W1:Y:S02]  /*1c8e0*/  SYNCS.PHASECHK.TRANS64.TRYWAIT P1, [R3+URZ+0x2d840], R2 ;  /* 0x02d84002030075a7 */ /* 0x001064000802017f */
[----:B-1----:R-:W-:Y:S05]  /*1c8f0*/  @!P1 NANOSLEEP.SYNCS 0x989680 ;  /* 0x009896800000995d */ /* 0x002fea0003900000 */
[----:B------:R-:W1:Y:S02]  /*1c900*/  @!P1 SYNCS.PHASECHK.TRANS64 P1, [R3+URZ+0x2d840], R2 ;  /* 0x02d84002030095a7 */ /* 0x000e64000802007f */
[----:B-1----:R-:W-:Y:S05]  /*1c910*/  @!P1 BRA `(.L_x_11264) ;  /* 0xfffffffc00f09947 */ /* 0x002fea000383ffff */
[----:B------:R-:W-:Y:S05]  /*1c920*/  BRA `(.L_x_11364) ;  /* 0xffffffcc00c07947 */ /* 0x000fea000383ffff */
.L_x_11266:
[----:B-1----:R1:W3:Y:S02]  /*1c930*/  SYNCS.PHASECHK.TRANS64.TRYWAIT P1, [R23+URZ+0x2d840], R0 ;  /* 0x02d84000170075a7 */ /* 0x0022e4000802017f */
[----:B---3--:R-:W-:Y:S05]  /*1c940*/  @!P1 NANOSLEEP.SYNCS 0x989680 ;  /* 0x009896800000995d */ /* 0x008fea0003900000 */
[----:B------:R-:W3:Y:S02]  /*1c950*/  @!P1 SYNCS.PHASECHK.TRANS64 P1, [R23+URZ+0x2d840], R0 ;  /* 0x02d84000170095a7 */ /* 0x000ee4000802007f */
[----:B---3--:R-:W-:Y:S05]  /*1c960*/  @!P1 BRA `(.L_x_11266) ;  /* 0xfffffffc00f09947 */ /* 0x008fea000383ffff */
[----:B------:R-:W-:Y:S05]  /*1c970*/  BRA `(.L_x_11365) ;  /* 0xffffffcc00cc7947 */ /* 0x000fea000383ffff */
.L_x_11268:
[----:B---3--:R3:W4:Y:S02]  /*1c980*/  SYNCS.PHASECHK.TRANS64.TRYWAIT P1, [R3+URZ+0x2d860], R2 ;  /* 0x02d86002030075a7 */ /* 0x008724000802017f */
[----:B----4-:R-:W-:Y:S05]  /*1c990*/  @!P1 NANOSLEEP.SYNCS 0x989680 ;  /* 0x009896800000995d */ /* 0x010fea0003900000 */
[----:B------:R-:W4:Y:S02]  /*1c9a0*/  @!P1 SYNCS.PHASECHK.TRANS64 P1, [R3+URZ+0x2d860], R2 ;  /* 0x02d86002030095a7 */ /* 0x000f24000802007f */
[----:B----4-:R-:W-:Y:S05]  /*1c9b0*/  @!P1 BRA `(.L_x_11268) ;  /* 0xfffffffc00f09947 */ /* 0x010fea000383ffff */
[----:B------:R-:W-:Y:S05]  /*1c9c0*/  BRA `(.L_x_11366) ;  /* 0xffffffcc00c87947 */ /* 0x000fea000383ffff */
.L_x_11367:
        /* <DEDUP_REMOVED lines=11> */
.L_x_15987:


//--------------------- .text._ZN7cutlass13device_kernelIN5flash11enable_sm90INS1_16FlashAttnFwdSm90INS1_25CollectiveMainloopFwdSm90ILi2EN4cute5tupleIJNS5_1CILi1EEES8_S8_EEENS6_IJNS7_ILi192EEENS7_ILi128EEENS7_ILi96EEEEEELi96ENS_10bfloat16_tEfNS_4arch4Sm90ELb0ELb1ELb1ELb1ELb1ELb1ELb0ELb0ELb1ELb1ELb1ELb0EEENS1_21CollectiveEpilogueFwdINS6_IJSA_SC_SB_EEES9_SE_SG_Li384ELb1ELb1ELb1ELb0EEENS1_36VarlenDynamicPersistentTileSchedulerILi192ELi128ELi384ELi128ELb1ELb1ELb1ELb1ELb0ELb1EEEEEEEEEvNT_6ParamsE --------------------------
	.section	.text._ZN7cutlass13device_kernelIN5flash11enable_sm90INS1_16FlashAttnFwdSm90INS1_25CollectiveMainloopFwdSm90ILi2EN4cute5tupleIJNS5_1CILi1EEES8_S8_EEENS6_IJNS7_ILi192EEENS7_ILi128EEENS7_ILi96EEEEEELi96ENS_10bfloat16_tEfNS_4arch4Sm90ELb0ELb1ELb1ELb1ELb1ELb1ELb0ELb0ELb1ELb1ELb1ELb0EEENS1_21CollectiveEpilogueFwdINS6_IJSA_SC_SB_EEES9_SE_SG_Li384ELb1ELb1ELb1ELb0EEENS1_36VarlenDynamicPersistentTileSchedulerILi192ELi128ELi384ELi128ELb1ELb1ELb1ELb1ELb0ELb1EEEEEEEEEvNT_6ParamsE,"ax",@progbits
	.align	128
.text._ZN7cutlass13device_kernelIN5flash11enable_sm90INS1_16FlashAttnFwdSm90INS1_25CollectiveMainloopFwdSm90ILi2EN4cute5tupleIJNS5_1CILi1EEES8_S8_EEENS6_IJNS7_ILi192EEENS7_ILi128EEENS7_ILi96EEEEEELi96ENS_10bfloat16_tEfNS_4arch4Sm90ELb0ELb1ELb1ELb1ELb1ELb1ELb0ELb0ELb1ELb1ELb1ELb0EEENS1_21CollectiveEpilogueFwdINS6_IJSA_SC_SB_EEES9_SE_SG_Li384ELb1ELb1ELb1ELb0EEENS1_36VarlenDynamicPersistentTileSchedulerILi192ELi128ELi384ELi128ELb1ELb1ELb1ELb1ELb0ELb1EEEEEEEEEvNT_6ParamsE:
        .type           _ZN7cutlass13device_kernelIN5flash11enable_sm90INS1_16FlashAttnFwdSm90INS1_25CollectiveMainloopFwdSm90ILi2EN4cute5tupleIJNS5_1CILi1EEES8_S8_EEENS6_IJNS7_ILi192EEENS7_ILi128EEENS7_ILi96EEEEEELi96ENS_10bfloat16_tEfNS_4arch4Sm90ELb0ELb1ELb1ELb1ELb1ELb1ELb0ELb0ELb1ELb1ELb1ELb0EEENS1_21CollectiveEpilogueFwdINS6_IJSA_SC_SB_EEES9_SE_SG_Li384ELb1ELb1ELb1ELb0EEENS1_36VarlenDynamicPersistentTileSchedulerILi192ELi128ELi384ELi128ELb1ELb1ELb1ELb1ELb0ELb1EEEEEEEEEvNT_6ParamsE,@function
        .size           _ZN7cutlass13device_kernelIN5flash11enable_sm90INS1_16FlashAttnFwdSm90INS1_25CollectiveMainloopFwdSm90ILi2EN4cute5tupleIJNS5_1CILi1EEES8_S8_EEENS6_IJNS7_ILi192EEENS7_ILi128EEENS7_ILi96EEEEEELi96ENS_10bfloat16_tEfNS_4arch4Sm90ELb0ELb1ELb1ELb1ELb1ELb1ELb0ELb0ELb1ELb1ELb1ELb0EEENS1_21CollectiveEpilogueFwdINS6_IJSA_SC_SB_EEES9_SE_SG_Li384ELb1ELb1ELb1ELb0EEENS1_36VarlenDynamicPersistentTileSchedulerILi192ELi128ELi384ELi128ELb1ELb1ELb1ELb1ELb0ELb1EEEEEEEEEvNT_6ParamsE,(.L_x_15988 - _ZN7cutlass13device_kernelIN5flash11enable_sm90INS1_16FlashAttnFwdSm90INS1_25CollectiveMainloopFwdSm90ILi2EN4cute5tupleIJNS5_1CILi1EEES8_S8_EEENS6_IJNS7_ILi192EEENS7_ILi128EEENS7_ILi96EEEEEELi96ENS_10bfloat16_tEfNS_4arch4Sm90ELb0ELb1ELb1ELb1ELb1ELb1ELb0ELb0ELb1ELb1ELb1ELb0EEENS1_21CollectiveEpilogueFwdINS6_IJSA_SC_SB_EEES9_SE_SG_Li384ELb1ELb1ELb1ELb0EEENS1_36VarlenDynamicPersistentTileSchedulerILi192ELi128ELi384ELi128ELb1ELb1ELb1ELb1ELb0ELb1EEEEEEEEEvNT_6ParamsE)
        .other          _ZN7cutlass13device_kernelIN5flash11enable_sm90INS1_16FlashAttnFwdSm90INS1_25CollectiveMainloopFwdSm90ILi2EN4cute5tupleIJNS5_1CILi1EEES8_S8_EEENS6_IJNS7_ILi192EEENS7_ILi128EEENS7_ILi96EEEEEELi96ENS_10bfloat16_tEfNS_4arch4Sm90ELb0ELb1ELb1ELb1ELb1ELb1ELb0ELb0ELb1ELb1ELb1ELb0EEENS1_21CollectiveEpilogueFwdINS6_IJSA_SC_SB_EEES9_SE_SG_Li384ELb1ELb1ELb1ELb0EEENS1_36VarlenDynamicPersistentTileSchedulerILi192ELi128ELi384ELi128ELb1ELb1ELb1ELb1ELb0ELb1EEEEEEEEEvNT_6ParamsE,@"STO_CUDA_ENTRY STV_DEFAULT"
_ZN7cutlass13device_kernelIN5flash11enable_sm90INS1_16FlashAttnFwdSm90INS1_25CollectiveMainloopFwdSm90ILi2EN4cute5tupleIJNS5_1CILi1EEES8_S8_EEENS6_IJNS7_ILi192EEENS7_ILi128EEENS7_ILi96EEEEEELi96ENS_10bfloat16_tEfNS_4arch4Sm90ELb0ELb1ELb1ELb1ELb1ELb1ELb0ELb0ELb1ELb1ELb1ELb0EEENS1_21CollectiveEpilogueFwdINS6_IJSA_SC_SB_EEES9_SE_SG_Li384ELb1ELb1ELb1ELb0EEENS1_36VarlenDynamicPersistentTileSchedulerILi192ELi128ELi384ELi128ELb1ELb1ELb1ELb1ELb0ELb1EEEEEEEEEvNT_6ParamsE:
        /* <DEDUP_REMOVED lines=18> */
.L_x_11369:
[----:B------:R-:W-:Y:S05]  /*0120*/  BSYNC B0 ;  /* 0x0000000000007941 */ /* 0x000fea0003800000 */
.L_x_11368:
        /* <DEDUP_REMOVED lines=41> */
.L_x_11370:
        /* <DEDUP_REMOVED lines=22> */
.L_x_11371:
        /* <DEDUP_REMOVED lines=18> */
.L_x_11372:
        /* <DEDUP_REMOVED lines=22> */
.L_x_11373:
        /* <DEDUP_REMOVED lines=22> */
.L_x_11374:
        /* <DEDUP_REMOVED lines=8> */
.L_x_11377:
        /* <DEDUP_REMOVED lines=22> */
[----:B------:R-:W-:Y:S02]  /*0ae0*/  R2UR UR40, R2 ;  /* 0x00000000022872ca */ /* 0x000fe400000e0000 */
[----:B------:R-:W-:Y:S01]  /*0af0*/  CS2R R22, SRZ ;  /* 0x0000000000167805 */ /* 0x000fe2000001ff00 */
[----:B------:R-:W-:Y:S01]  /*0b00*/  ULOP3.LUT UR39, UR36, 0x1, URZ, 0xfc, !UPT ;  /* 0x0000000124277892 */ /* 0x000fe2000f8efc3f */
[----:B------:R-:W-:-:S09]  /*0b10*/  UMOV UR37, URZ ;  /* 0x0000003f00257c82 */ /* 0x000fd20008000000 */
[----:B------:R-:W-:Y:S01]  /*0b20*/  UIADD3 UR40, UR40, 0xc400, URZ ;  /* 0x0000c40028287890 */ /* 0x000fe2000fffe03f */
[----:B0-----:R-:W-:-:S05]  /*0b30*/  VIADD R0, R0, 0xffffff80 ;  /* 0xffffff8000007836 */ /* 0x001fca0000000000 */
[----:B------:R-:W-:Y:S02]  /*0b40*/  SHF.R.S32.HI R3, RZ, 0x1f, R0 ;  /* 0x0000001fff037819 */ /* 0x000fe40000011400 */
[-C--:B------:R-:W-:Y:S02]  /*0b50*/  LEA.HI R6, R0, R0.reuse, RZ, 0x1 ;  /* 0x0000000000067211 */ /* 0x080fe400078f08ff */
[CC--:B------:R-:W-:Y:S02]  /*0b60*/  LEA.HI R5, R3.reuse, R0.reuse, RZ, 0x4 ;  /* 0x0000000003057211 */ /* 0x0c0fe400078f20ff */
[CC--:B------:R-:W-:Y:S02]  /*0b70*/  LEA.HI R7, R3.reuse, R0.reuse, RZ, 0x5 ;  /* 0x0000000003077211 */ /* 0x0c0fe400078f28ff */
[CC--:B------:R-:W-:Y:S02]  /*0b80*/  LEA.HI R4, R3.reuse, R0.reuse, RZ, 0x2 ;  /* 0x0000000003047211 */ /* 0x0c0fe400078f10ff */
[----:B------:R-:W-:-:S02]  /*0b90*/  LEA.HI R3, R3, R0, RZ, 0x7 ;  /* 0x0000000003037211 */ /* 0x000fc400078f38ff */
[----:B------:R-:W-:Y:S02]  /*0ba0*/  LOP3.LUT R9, R6, 0xfffffffe, RZ, 0xc0, !PT ;  /* 0xfffffffe06097812 */ /* 0x000fe400078ec0ff */
[--C-:B------:R-:W-:Y:S02]  /*0bb0*/  SHF.R.S32.HI R8, RZ, 0x2, R4.reuse ;  /* 0x00000002ff087819 */ /* 0x100fe40000011404 */
[----:B------:R-:W-:Y:S01]  /*0bc0*/  SHF.R.S32.HI R11, RZ, 0x1f, R4 ;  /* 0x0000001fff0b7819 */ /* 0x000fe20000011404 */
[----:B------:R-:W-:Y:S01]  /*0bd0*/  IMAD.IADD R18, R0, 0x1, -R9 ;  /* 0x0000000100127824 */ /* 0x000fe200078e0a09 */
[----:B------:R-:W-:Y:S02]  /*0be0*/  LOP3.LUT R13, R4, 0xfffffffc, RZ, 0xc0, !PT ;  /* 0xfffffffc040d7812 */ /* 0x000fe400078ec0ff */
[----:B------:R-:W-:Y:S01]  /*0bf0*/  SHF.R.S32.HI R4, RZ, 0x7, R3 ;  /* 0x00000007ff047819 */ /* 0x000fe20000011403 */
[----:B------:R-:W-:Y:S01]  /*0c00*/  IMAD.SHL.U32 R24, R18, 0x4, RZ ;  /* 0x0000000412187824 */ /* 0x000fe200078e00ff */
[----:B------:R-:W-:Y:S01]  /*0c10*/  SHF.R.S32.HI R12, RZ, 0x1, R6 ;  /* 0x00000001ff0c7819 */ /* 0x000fe20000011406 */
[----:B------:R-:W-:Y:S01]  /*0c20*/  IMAD.IADD R13, R0, 0x1, -R13 ;  /* 0x00000001000d7824 */ /* 0x000fe200078e0a0d */
[----:B------:R-:W-:Y:S01]  /*0c30*/  LOP3.LUT R15, R3, 0xffffff80, RZ, 0xc0, !PT ;  /* 0xffffff80030f7812 */ /* 0x000fe200078ec0ff */
[----:B------:R-:W-:Y:S01]  /*0c40*/  IMAD.HI R10, R4, 0x55555556, RZ ;  /* 0x55555556040a7827 */ /* 0x000fe200078e02ff */
[----:B------:R-:W-:Y:S01]  /*0c50*/  LEA.HI R11, R11, R8, RZ, 0x2 ;  /* 0x000000080b0b7211 */ /* 0x000fe200078f10ff */
[----:B------:R0:W-:Y:S01]  /*0c60*/  STL [R1+0xb4], R18 ;  /* 0x0000b41201007387 */ /* 0x0001e20000100800 */
[----:B------:R-:W-:Y:S01]  /*0c70*/  LEA.HI R9, R6, R12, RZ, 0x1 ;  /* 0x0000000c06097211 */ /* 0x000fe200078f08ff */
[----:B------:R-:W-:Y:S01]  /*0c80*/  IMAD.IADD R21, R0, 0x1, -R15 ;  /* 0x0000000100157824 */ /* 0x000fe200078e0a0f */
[----:B------:R-:W-:Y:S01]  /*0c90*/  LOP3.LUT R3, R5, 0xfffffff0, RZ, 0xc0, !PT ;  /* 0xfffffff005037812 */ /* 0x000fe200078ec0ff */
[----:B------:R-:W-:Y:S01]  /*0ca0*/  VIADD R20, R24, 0x20 ;  /* 0x0000002018147836 */ /* 0x000fe20000000000 */
[----:B------:R-:W-:-:S02]  /*0cb0*/  SHF.R.S32.HI R6, RZ, 0x4, R5 ;  /* 0x00000004ff067819 */ /* 0x000fc40000011405 */
[----:B------:R-:W-:Y:S01]  /*0cc0*/  LOP3.LUT R11, R11, 0xfffffffc, RZ, 0xc0, !PT ;  /* 0xfffffffc0b0b7812 */ /* 0x000fe200078ec0ff */
[----:B------:R-:W-:Y:S01]  /*0cd0*/  IMAD.IADD R3, R0, 0x1, -R3 ;  /* 0x0000000100037824 */ /* 0x000fe200078e0a03 */
[----:B------:R-:W-:Y:S01]  /*0ce0*/  LEA.HI R17, R10, R10, RZ, 0x1 ;  /* 0x0000000a0a117211 */ /* 0x000fe200078f08ff */
[----:B------:R-:W-:Y:S01]  /*0cf0*/  VIADD R0, R24, 0x10 ;  /* 0x0000001018007836 */ /* 0x000fe20000000000 */
[----:B------:R-:W-:Y:S01]  /*0d00*/  LEA.HI R5, R5, R6, RZ, 0x1 ;  /* 0x0000000605057211 */ /* 0x000fe200078f08ff */
[----:B------:R-:W-:Y:S01]  /*0d10*/  IMAD.IADD R11, R8, 0x1, -R11 ;  /* 0x00000001080b7824 */ /* 0x000fe200078e0a0b */
[----:B------:R-:W-:Y:S01]  /*0d20*/  LOP3.LUT R9, R9, 0x7fffffe, RZ, 0xc0, !PT ;  /* 0x07fffffe09097812 */ /* 0x000fe200078ec0ff */
[----:B------:R-:W-:Y:S01]  /*0d30*/  STL [R1+0xb8], R21 ;  /* 0x0000b81501007387 */ /* 0x000fe20000100800 */
[----:B------:R-:W-:Y:S01]  /*0d40*/  SHF.R.S32.HI R8, RZ, 0x1f, R21 ;  /* 0x0000001fff087819 */ /* 0x000fe20000011415 */
[----:B------:R-:W-:Y:S01]  /*0d50*/  IMAD R17, R17, -0x3, R4 ;  /* 0xfffffffd11117824 */ /* 0x000fe200078e0204 */
[----:B------:R-:W-:Y:S01]  /*0d60*/  LOP3.LUT R5, R5, 0x1ffffffe, RZ, 0xc0, !PT ;  /* 0x1ffffffe05057812 */ /* 0x000fe200078ec0ff */
[----:B------:R-:W-:Y:S01]  /*0d70*/  IMAD.IADD R9, R12, 0x1, -R9 ;  /* 0x000000010c097824 */ /* 0x000fe200078e0a09 */
[----:B------:R-:W-:Y:S01]  /*0d80*/  STL [R1+0x60], R24 ;  /* 0x0000601801007387 */ /* 0x000fe20000100800 */
[C---:B------:R-:W-:Y:S01]  /*0d90*/  LEA.HI R4, R13.reuse, R13, RZ, 0x1 ;  /* 0x0000000d0d047211 */ /* 0x040fe200078f08ff */
[----:B------:R-:W-:Y:S01]  /*0da0*/  IMAD.IADD R12, R24, 0x1, R0 ;  /* 0x00000001180c7824 */ /* 0x000fe200078e0200 */
[----:B------:R-:W-:Y:S01]  /*0db0*/  LEA.HI R10, R8, R21, RZ, 0x2 ;  /* 0x00000015080a7211 */ /* 0x000fe200078f10ff */
[----:B------:R1:W-:Y:S01]  /*0dc0*/  STL [R1+0x88], R0 ;  /* 0x0000880001007387 */ /* 0x0003e20000100800 */
[----:B------:R-:W-:Y:S01]  /*0dd0*/  IMAD.IADD R5, R6, 0x1, -R5 ;  /* 0x0000000106057824 */ /* 0x000fe200078e0a05 */
[----:B------:R-:W-:Y:S01]  /*0de0*/  LOP3.LUT R4, R4, 0x1ffffffe, RZ, 0xc0, !PT ;  /* 0x1ffffffe04047812 */ /* 0x000fe200078ec0ff */
[----:B------:R-:W-:Y:S01]  /*0df0*/  IMAD R14, R6, 0x8, R9 ;  /* 0x00000008060e7824 */ /* 0x000fe200078e0209 */
[--C-:B------:R-:W-:Y:S01]  /*0e00*/  SHF.R.S32.HI R6, RZ, 0x2, R10.reuse ;  /* 0x00000002ff067819 */ /* 0x100fe2000001140a */
[----:B------:R2:W-:Y:S01]  /*0e10*/  STL [R1+0x84], R20 ;  /* 0x0000841401007387 */ /* 0x0005e20000100800 */
[----:B------:R-:W-:Y:S01]  /*0e20*/  SHF.R.S32.HI R9, RZ, 0x1f, R10 ;  /* 0x0000001fff097819 */ /* 0x000fe2000001140a */
[----:B------:R-:W-:Y:S01]  /*0e30*/  IMAD.IADD R13, R13, 0x1, -R4 ;  /* 0x000000010d0d7824 */ /* 0x000fe200078e0a04 */
[----:B------:R-:W-:Y:S01]  /*0e40*/  SHF.R.S32.HI R7, RZ, 0x5, R7 ;  /* 0x00000005ff077819 */ /* 0x000fe20000011407 */
[----:B0-----:R-:W-:Y:S01]  /*0e50*/  IMAD.SHL.U32 R18, R18, 0x8, RZ ;  /* 0x0000000812127824 */ /* 0x001fe200078e00ff */
[--C-:B-1----:R-:W-:Y:S01]  /*0e60*/  SHF.R.S32.HI R0, RZ, 0x1f, R3.reuse ;  /* 0x0000001fff007819 */ /* 0x102fe20000011403 */
[----:B------:R-:W-:Y:S01]  /*0e70*/  IMAD.SHL.U32 R11, R11, 0x40, RZ ;  /* 0x000000400b0b7824 */ /* 0x000fe200078e00ff */
[----:B------:R-:W-:Y:S01]  /*0e80*/  LEA.HI R9, R9, R6, RZ, 0x3 ;  /* 0x0000000609097211 */ /* 0x000fe200078f18ff */
[----:B------:R-:W-:Y:S01]  /*0e90*/  IMAD R19, R7, 0x10, R3 ;  /* 0x0000001007137824 */ /* 0x000fe200078e0203 */
[----:B------:R-:W-:Y:S01]  /*0ea0*/  LEA.HI R0, R0, R3, RZ, 0x3 ;  /* 0x0000000300007211 */ /* 0x000fe200078f18ff */
[C---:B------:R-:W-:Y:S01]  /*0eb0*/  VIADD R137, R18.reuse, 0x30 ;  /* 0x0000003012897836 */ /* 0x040fe20000000000 */
[----:B------:R-:W-:Y:S01]  /*0ec0*/  LOP3.LUT R9, R9, 0xfffffff8, RZ, 0xc0, !PT ;  /* 0xfffffff809097812 */ /* 0x000fe200078ec0ff */
[----:B------:R-:W-:Y:S01]  /*0ed0*/  VIADD R136, R18, 0x40 ;  /* 0x0000004012887836 */ /* 0x000fe20000000000 */
[----:B------:R-:W-:Y:S01]  /*0ee0*/  LOP3.LUT R4, R0, 0xfffffff8, RZ, 0xc0, !PT ;  /* 0xfffffff800047812 */ /* 0x000fe200078ec0ff */
[----:B------:R-:W-:Y:S01]  /*0ef0*/  VIADD R138, R18, 0x50 ;  /* 0x00000050128a7836 */ /* 0x000fe20000000000 */
[----:B------:R-:W-:Y:S01]  /*0f00*/  LEA.HI R8, R8, R21, RZ, 0x5 ;  /* 0x0000001508087211 */ /* 0x000fe200078f28ff */
[----:B------:R-:W-:Y:S01]  /*0f10*/  IMAD.IADD R9, R6, 0x1, -R9 ;  /* 0x0000000106097824 */ /* 0x000fe200078e0a09 */
[----:B------:R-:W-:Y:S01]  /*0f20*/  SHF.R.S32.HI R15, RZ, 0x1f, R12 ;  /* 0x0000001fff0f7819 */ /* 0x000fe2000001140c */
[----:B------:R-:W-:Y:S01]  /*0f30*/  IMAD.IADD R4, R3, 0x1, -R4 ;  /* 0x0000000103047824 */ /* 0x000fe200078e0a04 */
[----:B------:R-:W-:Y:S01]  /*0f40*/  SHF.R.S32.HI R8, RZ, 0x5, R8 ;  /* 0x00000005ff087819 */ /* 0x000fe20000011408 */
[----:B------:R-:W-:Y:S01]  /*0f50*/  IMAD.SHL.U32 R6, R0, 0x40, RZ ;  /* 0x0000004000067824 */ /* 0x000fe200078e00ff */
[----:B------:R-:W-:Y:S01]  /*0f60*/  LEA.HI R15, R15, R12, RZ, 0x3 ;  /* 0x0000000c0f0f7211 */ /* 0x000fe200078f18ff */
[C---:B------:R-:W-:Y:S01]  /*0f70*/  IMAD.SHL.U32 R3, R4.reuse, 0x40, RZ ;  /* 0x0000004004037824 */ /* 0x040fe200078e00ff */
[----:B------:R-:W-:Y:S01]  /*0f80*/  R2P PR, R4, 0x6 ;  /* 0x0000000604007804 */ /* 0x000fe20000000000 */
[----:B------:R-:W-:Y:S01]  /*0f90*/  IMAD.SHL.U32 R0, R5, 0x8, RZ ;  /* 0x0000000805007824 */ /* 0x000fe200078e00ff */
[----:B------:R-:W-:Y:S01]  /*0fa0*/  LOP3.LUT R6, R6, 0x7ffffe00, RZ, 0xc0, !PT ;  /* 0x7ffffe0006067812 */ /* 0x000fe200078ec0ff */
[----:B------:R-:W-:Y:S01]  /*0fb0*/  IMAD.IADD R12, R24, 0x1, R20 ;  /* 0x00000001180c7824 */ /* 0x000fe200078e0214 */
[----:B------:R-:W-:Y:S01]  /*0fc0*/  LOP3.LUT R3, R3, 0x1c0, RZ, 0xc0, !PT ;  /* 0x000001c003037812 */ /* 0x000fe200078ec0ff */
[--C-:B--2---:R-:W-:Y:S01]  /*0fd0*/  IMAD.U32 R20, R19, 0x20, R0.reuse ;  /* 0x0000002013147824 */ /* 0x104fe200078e0000 */
[----:B------:R-:W-:Y:S01]  /*0fe0*/  LOP3.LUT R10, R10, 0x7ffffffc, RZ, 0xc0, !PT ;  /* 0x7ffffffc0a0a7812 */ /* 0x000fe200078ec0ff */
[----:B------:R-:W-:Y:S01]  /*0ff0*/  IMAD R8, R8, 0x10, R9 ;  /* 0x0000001008087824 */ /* 0x000fe200078e0209 */
[----:B------:R-:W-:Y:S01]  /*1000*/  LOP3.LUT R0, R3, 0x8, R0, 0xf8, !PT ;  /* 0x0000000803007812 */ /* 0x000fe200078ef800 */
[----:B------:R-:W-:Y:S01]  /*1010*/  IMAD R6, R7, 0x400, R6 ;  /* 0x0000040007067824 */ /* 0x000fe200078e0206 */
[----:B------:R-:W-:Y:S01]  /*1020*/  SHF.R.U32.HI R3, RZ, 0x3, R3 ;  /* 0x00000003ff037819 */ /* 0x000fe20000011603 */
[----:B------:R0:W-:Y:S01]  /*1030*/  STL [R1+0xc4], R20 ;  /* 0x0000c41401007387 */ /* 0x0001e20000100800 */
[C---:B------:R-:W-:Y:S01]  /*1040*/  VIADD R7, R24.reuse, 0x8 ;  /* 0x0000000818077836 */ /* 0x040fe20000000000 */
[----:B------:R-:W-:Y:S01]  /*1050*/  SHF.R.S32.HI R5, RZ, 0x1f, R12 ;  /* 0x0000001fff057819 */ /* 0x000fe2000001140c */
[----:B------:R-:W-:Y:S01]  /*1060*/  VIADD R4, R24, 0x18 ;  /* 0x0000001818047836 */ /* 0x000fe20000000000 */
[----:B------:R-:W-:Y:S01]  /*1070*/  LOP3.LUT R3, R0, R3, RZ, 0x3c, !PT ;  /* 0x0000000300037212 */ /* 0x000fe200078e3cff */
[----:B------:R-:W-:Y:S01]  /*1080*/  VIADD R0, R24, 0x28 ;  /* 0x0000002818007836 */ /* 0x000fe20000000000 */
[----:B------:R-:W-:Y:S01]  /*1090*/  LEA.HI R5, R5, R12, RZ, 0x3 ;  /* 0x0000000c05057211 */ /* 0x000fe200078f18ff */
[----:B------:R-:W-:Y:S01]  /*10a0*/  IMAD.SHL.U32 R24, R14, 0x20, RZ ;  /* 0x000000200e187824 */ /* 0x000fe200078e00ff */
[----:B------:R-:W-:Y:S01]  /*10b0*/  SHF.R.S32.HI R19, RZ, 0x1f, R18 ;  /* 0x0000001fff137819 */ /* 0x000fe20000011412 */
[----:B------:R-:W-:-:S02]  /*10c0*/  IMAD.IADD R10, R21, 0x1, -R10 ;  /* 0x00000001150a7824 */ /* 0x000fc400078e0a0a */
[----:B0-----:R-:W-:Y:S01]  /*10d0*/  IMAD R20, R17, 0x40, R8 ;  /* 0x0000004011147824 */ /* 0x001fe200078e0208 */
[----:B------:R-:W-:Y:S01]  /*10e0*/  SHF.R.S32.HI R8, RZ, 0x3, R15 ;  /* 0x00000003ff087819 */ /* 0x000fe2000001140f */
[----:B------:R-:W-:Y:S02]  /*10f0*/  IMAD.SHL.U32 R156, R10, 0x2, RZ ;  /* 0x000000020a9c7824 */ /* 0x000fe400078e00ff */
[----:B------:R-:W-:Y:S01]  /*1100*/  IMAD.IADD R3, R6, 0x1, R3 ;  /* 0x0000000106037824 */ /* 0x000fe200078e0203 */
[----:B------:R-:W-:Y:S01]  /*1110*/  STL [R1+0xc0], R20 ;  /* 0x0000c01401007387 */ /* 0x000fe20000100800 */
[----:B------:R-:W-:Y:S02]  /*1120*/  IMAD.MOV.U32 R6, RZ, RZ, 0x40 ;  /* 0x00000040ff067424 */ /* 0x000fe400078e00ff */
[C---:B------:R-:W-:Y:S01]  /*1130*/  VIADD R21, R156.reuse, 0x8 ;  /* 0x000000089c157836 */ /* 0x040fe20000000000 */
[----:B------:R-:W-:Y:S01]  /*1140*/  STL [R1+0xc], RZ ;  /* 0x00000cff01007387 */ /* 0x000fe20000100800 */
[----:B------:R-:W-:-:S02]  /*1150*/  VIADD R12, R156, 0x20 ;  /* 0x000000209c0c7836 */ /* 0x000fc40000000000 */
[C---:B------:R-:W-:Y:S01]  /*1160*/  VIADD R10, R156.reuse, 0x30 ;  /* 0x000000309c0a7836 */ /* 0x040fe20000000000 */
[----:B------:R-:W-:Y:S01]  /*1170*/  STL [R1+0x90], R7 ;  /* 0x0000900701007387 */ /* 0x000fe20000100800 */
[C---:B------:R-:W-:Y:S02]  /*1180*/  VIADD R9, R156.reuse, 0x38 ;  /* 0x000000389c097836 */ /* 0x040fe40000000000 */
[----:B------:R-:W-:Y:S01]  /*1190*/  IMAD R3, R3, 0x2, R2 ;  /* 0x0000000203037824 */ /* 0x000fe200078e0202 */
[----:B------:R0:W-:Y:S01]  /*11a0*/  STL [R1+0x8c], R4 ;  /* 0x00008c0401007387 */ /* 0x0001e20000100800 */
[C---:B------:R-:W-:Y:S01]  /*11b0*/  VIADD R15, R156.reuse, 0x10 ;  /* 0x000000109c0f7836 */ /* 0x040fe20000000000 */
[----:B------:R-:W-:Y:S01]  /*11c0*/  SHF.R.S32.HI R9, RZ, 0x1f, R9 ;  /* 0x0000001fff097819 */ /* 0x000fe20000011409 */
[C---:B------:R-:W-:Y:S01]  /*11d0*/  VIADD R14, R156.reuse, 0x18 ;  /* 0x000000189c0e7836 */ /* 0x040fe20000000000 */
[----:B------:R1:W-:Y:S01]  /*11e0*/  STL [R1+0x98], R0 ;  /* 0x0000980001007387 */ /* 0x0003e20000100800 */
[----:B------:R-:W-:Y:S01]  /*11f0*/  IMAD.MOV.U32 R17, RZ, RZ, RZ ;  /* 0x000000ffff117224 */ /* 0x000fe200078e00ff */
[----:B------:R-:W-:Y:S01]  /*1200*/  SHF.R.S32.HI R15, RZ, 0x1f, R15 ;  /* 0x0000001fff0f7819 */ /* 0x000fe2000001140f */
[----:B------:R-:W-:Y:S01]  /*1210*/  VIADD R25, R156, 0x58 ;  /* 0x000000589c197836 */ /* 0x000fe20000000000 */
[----:B------:R-:W-:-:S02]  /*1220*/  SHF.R.S32.HI R14, RZ, 0x1f, R14 ;  /* 0x0000001fff0e7819 */ /* 0x000fc4000001140e */
[----:B0-----:R-:W-:Y:S02]  /*1230*/  SHF.R.S32.HI R4, RZ, 0x1f, R137 ;  /* 0x0000001fff047819 */ /* 0x001fe40000011489 */
[----:B-1----:R-:W-:-:S03]  /*1240*/  SHF.R.S32.HI R0, RZ, 0x1f, R136 ;  /* 0x0000001fff007819 */ /* 0x002fc60000011488 */
[----:B------:R0:W-:Y:S04]  /*1250*/  STL [R1+0x80], R4 ;  /* 0x0000800401007387 */ /* 0x0001e80000100800 */
[----:B------:R1:W-:Y:S01]  /*1260*/  STL [R1+0x7c], R0 ;  /* 0x00007c0001007387 */ /* 0x0003e20000100800 */
[----:B0-----:R-:W-:Y:S01]  /*1270*/  LOP3.LUT R4, R11, 0xc0, RZ, 0xc0, !PT ;  /* 0x000000c00b047812 */ /* 0x001fe200078ec0ff */
[----:B------:R-:W-:Y:S01]  /*1280*/  VIADD R11, R156, 0x28 ;  /* 0x000000289c0b7836 */ /* 0x000fe20000000000 */
[----:B-1----:R-:W-:Y:S02]  /*1290*/  SHF.R.S32.HI R0, RZ, 0x1f, R138 ;  /* 0x0000001fff007819 */ /* 0x002fe4000001148a */
[----:B------:R-:W-:Y:S02]  /*12a0*/  SHF.R.U32.HI R7, RZ, 0x3, R4 ;  /* 0x00000003ff077819 */ /* 0x000fe40000011604 */
[----:B------:R-:W-:Y:S01]  /*12b0*/  SHF.R.S32.HI R11, RZ, 0x1f, R11 ;  /* 0x0000001fff0b7819 */ /* 0x000fe2000001140b */
[----:B------:R0:W-:Y:S04]  /*12c0*/  STL [R1+0x78], R0 ;  /* 0x0000780001007387 */ /* 0x0001e80000100800 */
[----:B------:R1:W-:Y:S04]  /*12d0*/  STL [R1+0x50], R4 ;  /* 0x0000500401007387 */ /* 0x0003e80000100800 */
[----:B------:R-:W-:Y:S01]  /*12e0*/  STL [R1+0x58], R24 ;  /* 0x0000581801007387 */ /* 0x000fe20000100800 */
[----:B0-----:R-:W-:-:S03]  /*12f0*/  LOP3.LUT R0, R4, 0x8, R18, 0xf8, !PT ;  /* 0x0000000804007812 */ /* 0x001fc600078ef812 */
[----:B------:R0:W-:Y:S01]  /*1300*/  STL [R1+0x54], R7 ;  /* 0x0000540701007387 */ /* 0x0001e20000100800 */
[----:B------:R-:W-:-:S03]  /*1310*/  LOP3.LUT R0, R0, R7, RZ, 0x3c, !PT ;  /* 0x0000000700007212 */ /* 0x000fc600078e3cff */
[----:B------:R2:W-:Y:S01]  /*1320*/  STL [R1+0x68], R8 ;  /* 0x0000680801007387 */ /* 0x0005e20000100800 */
[----:B-1----:R-:W-:Y:S01]  /*1330*/  LOP3.LUT R4, R4, 0x18, R18, 0xf8, !PT ;  /* 0x0000001804047812 */ /* 0x002fe200078ef812 */
[----:B------:R-:W-:-:S03]  /*1340*/  IMAD.IADD R0, R24, 0x1, R0 ;  /* 0x0000000118007824 */ /* 0x000fc600078e0200 */
[----:B------:R-:W-:Y:S01]  /*1350*/  LOP3.LUT R4, R4, R7, RZ, 0x3c, !PT ;  /* 0x0000000704047212 */ /* 0x000fe200078e3cff */
[----:B0-----:R-:W-:Y:S01]  /*1360*/  VIADD R7, R156, 0x48 ;  /* 0x000000489c077836 */ /* 0x001fe20000000000 */
[----:B--2---:R-:W-:-:S03]  /*1370*/  SHF.R.S32.HI R8, RZ, 0x3, R5 ;  /* 0x00000003ff087819 */ /* 0x004fc60000011405 */
[----:B------:R-:W-:Y:S01]  /*1380*/  IMAD.IADD R4, R24, 0x1, R4 ;  /* 0x0000000118047824 */ /* 0x000fe200078e0204 */
[----:B------:R-:W-:Y:S02]  /*1390*/  SEL R5, R6, 0xffffffc0, !P2 ;  /* 0xffffffc006057807 */ /* 0x000fe40005000000 */
[----:B------:R-:W-:Y:S01]  /*13a0*/  SHF.R.S32.HI R6, RZ, 0x1f, R156 ;  /* 0x0000001fff067819 */ /* 0x000fe2000001149c */
[----:B------:R0:W-:Y:S01]  /*13b0*/  STL [R1+0x6c], R8 ;  /* 0x00006c0801007387 */ /* 0x0001e20000100800 */
[----:B------:R-:W-:-:S03]  /*13c0*/  VIADD R6, R156, 0x50 ;  /* 0x000000509c067836 */ /* 0x000fc60000000000 */
[----:B------:R1:W-:Y:S04]  /*13d0*/  STL [R1+0xa4], R0 ;  /* 0x0000a40001007387 */ /* 0x0003e80000100800 */
[----:B------:R2:W-:Y:S01]  /*13e0*/  STL [R1], R3 ;  /* 0x0000000301007387 */ /* 0x0005e20000100800 */
[----:B0-----:R-:W-:Y:S01]  /*13f0*/  VIADD R8, R156, 0x40 ;  /* 0x000000409c087836 */ /* 0x001fe20000000000 */
[----:B-1----:R-:W-:Y:S02]  /*1400*/  SHF.R.S32.HI R0, RZ, 0x1f, R21 ;  /* 0x0000001fff007819 */ /* 0x002fe40000011415 */
[----:B------:R-:W-:Y:S02]  /*1410*/  SHF.R.S32.HI R0, RZ, 0x1f, R12 ;  /* 0x0000001fff007819 */ /* 0x000fe4000001140c */
[----:B------:R-:W-:Y:S01]  /*1420*/  SHF.R.S32.HI R0, RZ, 0x1f, R10 ;  /* 0x0000001fff007819 */ /* 0x000fe2000001140a */
[C---:B------:R-:W-:Y:S01]  /*1430*/  VIADD R0, R3.reuse, 0x21800 ;  /* 0x0002180003007836 */ /* 0x040fe20000000000 */
[----:B------:R-:W-:Y:S01]  /*1440*/  SHF.R.S32.HI R9, RZ, 0x1f, R8 ;  /* 0x0000001fff097819 */ /* 0x000fe20000011408 */
[----:B--2---:R-:W-:Y:S01]  /*1450*/  VIADD R3, R3, 0x21820 ;  /* 0x0002182003037836 */ /* 0x004fe20000000000 */
[----:B------:R-:W-:Y:S01]  /*1460*/  SHF.R.S32.HI R8, RZ, 0x1f, R7 ;  /* 0x0000001fff087819 */ /* 0x000fe20000011407 */
[C---:B------:R-:W-:Y:S01]  /*1470*/  @P1 VIADD R3, R0.reuse, 0xffffffe0 ;  /* 0xffffffe000031836 */ /* 0x040fe20000000000 */
[----:B------:R-:W-:Y:S01]  /*1480*/  SHF.R.S32.HI R7, RZ, 0x1f, R6 ;  /* 0x0000001fff077819 */ /* 0x000fe20000011406 */
[----:B------:R-:W-:Y:S01]  /*1490*/  IMAD.IADD R0, R0, 0x1, R5 ;  /* 0x0000000100007824 */ /* 0x000fe200078e0205 */
[----:B------:R-:W-:Y:S01]  /*14a0*/  LEA R6, R4, UR40, 0x1 ;  /* 0x0000002804067c11 */ /* 0x000fe2000f8e08ff */
[----:B------:R-:W-:-:S04]  /*14b0*/  IMAD R4, R13, 0x8, R20 ;  /* 0x000000080d047824 */ /* 0x000fc800078e0214 */
        /* <DEDUP_REMOVED lines=8> */
.L_x_11605:
[----:B------:R-:W-:Y:S05]  /*1540*/  YIELD ;  /* 0x0000000000007946 */ /* 0x000fea0003800000 */
[----:B------:R-:W-:Y:S01]  /*1550*/  ULDC.64 UR4, c[0x0][0xa28] ;  /* 0x00028a0000047ab9 */ /* 0x000fe20000000a00 */
[----:B0-2-4-:R-:W0:Y:S01]  /*1560*/  LDC.64 R4, c[0x0][0xa08] ;  /* 0x00028200ff047b82 */ /* 0x015e220000000a00 */
        /* <DEDUP_REMOVED lines=16> */
[----:B------:R2:W5:Y:S01]  /*1670*/  @P0 LDG.E R78, desc[UR54][R4.64] ;  /* 0x00000036044e0981 */ /* 0x000562000c1e1900 */
        /* <DEDUP_REMOVED lines=13> */
[----:B--23--:R-:W-:Y:S06]  /*1750*/  @P2 BRA `(.L_x_11379) ;  /* 0x0000000000242947 */ /* 0x00cfec0003800000 */
        /* <DEDUP_REMOVED lines=9> */
.L_x_11379:
        /* <DEDUP_REMOVED lines=10> */
[----:B------:R-:W0:Y:S02]  /*1890*/  LDC.64 R4, c[0x0][0xa20] ;  /* 0x00028800ff047b82 */ /* 0x000e240000000a00 */
[----:B0-----:R-:W-:-:S05]  /*18a0*/  IMAD.WIDE R4, R35, 0x4, R4 ;  /* 0x0000000423047825 */ /* 0x001fca00078e0204 */
[----:B------:R0:W5:Y:S01]  /*18b0*/  LDG.E R27, desc[UR54][R4.64] ;  /* 0x00000036041b7981 */ /* 0x000162000c1e1900 */
[----:B------:R-:W-:Y:S05]  /*18c0*/  BRA `(.L_x_11381) ;  /* 0x0000000000107947 */ /* 0x000fea0003800000 */
.L_x_11380:
[----:B------:R-:W-:Y:S05]  /*18d0*/  @!P0 BRA `(.L_x_11381) ;  /* 0x00000000000c8947 */ /* 0x000fea0003800000 */
[----:B------:R-:W2:Y:S04]  /*18e0*/  LDG.E R0, desc[UR54][R4.64] ;  /* 0x0000003604007981 */ /* 0x000ea8000c1e1900 */
[----:B------:R-:W2:Y:S02]  /*18f0*/  LDG.E R27, desc[UR54][R4.64+0x4] ;  /* 0x00000436041b7981 */ /* 0x000ea4000c1e1900 */
[----:B--2---:R-:W-:-:S07]  /*1900*/  IMAD.IADD R27, R27, 0x1, -R0 ;  /* 0x000000011b1b7824 */ /* 0x004fce00078e0a00 */
.L_x_11381:
[----:B------:R-:W-:Y:S01]  /*1910*/  ULDC.64 UR4, c[0x0][0xa10] ;  /* 0x0002840000047ab9 */ /* 0x000fe20000000a00 */
[----:B0-----:R-:W0:Y:S01]  /*1920*/  LDC R4, c[0x0][0x448] ;  /* 0x00011200ff047b82 */ /* 0x001e220000000800 */
[----:B------:R-:W-:-:S04]  /*1930*/  ISETP.NE.U32.AND P0, PT, RZ, UR4, PT ;  /* 0x00000004ff007c0c */ /* 0x000fc8000bf05070 */
[----:B------:R-:W-:Y:S01]  /*1940*/  ISETP.NE.AND.EX P0, PT, RZ, UR5, PT, P0 ;  /* 0x00000005ff007c0c */ /* 0x000fe2000bf05300 */
[----:B------:R-:W-:Y:S02]  /*1950*/  ULDC.64 UR4, c[0x0][0xa30] ;  /* 0x00028c0000047ab9 */ /* 0x000fe40000000a00 */
[----:B------:R-:W-:-:S04]  /*1960*/  ISETP.NE.U32.AND P1, PT, RZ, UR4, PT ;  /* 0x00000004ff007c0c */ /* 0x000fc8000bf25070 */
[----:B------:R-:W-:-:S06]  /*1970*/  ISETP.NE.AND.EX P1, PT, RZ, UR5, PT, P1 ;  /* 0x00000005ff007c0c */ /* 0x000fcc000bf25310 */
[----:B------:R-:W1:Y:S08]  /*1980*/  @P0 LDC.64 R6, c[0x0][0xa10] ;  /* 0x00028400ff060b82 */ /* 0x000e700000000a00 */
[----:B------:R-:W2:Y:S01]  /*1990*/  @P1 LDC.64 R8, c[0x0][0xa30] ;  /* 0x00028c00ff081b82 */ /* 0x000ea20000000a00 */
[----:B-1----:R-:W-:-:S05]  /*19a0*/  @P0 IMAD.WIDE R6, R35, 0x4, R6 ;  /* 0x0000000423060825 */ /* 0x002fca00078e0206 */
[----:B------:R-:W3:Y:S04]  /*19b0*/  @P0 LDG.E R0, desc[UR54][R6.64] ;  /* 0x0000003606000981 */ /* 0x000ee8000c1e1900 */
[----:B------:R-:W3:Y:S01]  /*19c0*/  @P0 LDG.E R3, desc[UR54][R6.64+0x4] ;  /* 0x0000043606030981 */ /* 0x000ee2000c1e1900 */
[----:B-----5:R-:W-:Y:S02]  /*19d0*/  IMAD.MOV.U32 R96, RZ, RZ, R27 ;  /* 0x000000ffff607224 */ /* 0x020fe400078e001b */
[----:B--2---:R-:W-:-:S05]  /*19e0*/  @P1 IMAD.WIDE R8, R35, 0x4, R8 ;  /* 0x0000000423081825 */ /* 0x004fca00078e0208 */
[----:B------:R1:W5:Y:S01]  /*19f0*/  @P1 LDG.E R96, desc[UR54][R8.64] ;  /* 0x0000003608601981 */ /* 0x000362000c1e1900 */
[----:B0-----:R-:W-:Y:S01]  /*1a00*/  ISETP.NE.AND P1, PT, R4, 0x1, PT ;  /* 0x000000010400780c */ /* 0x001fe20003f25270 */
[----:B------:R-:W-:Y:S01]  /*1a10*/  IMAD R14, R33, 0xc0, RZ ;  /* 0x000000c0210e7824 */ /* 0x000fe200078e02ff */
[----:B------:R-:W0:Y:S01]  /*1a20*/  LDC.64 R4, c[0x0][0x9e0] ;  /* 0x00027800ff047b82 */ /* 0x000e220000000a00 */
[----:B------:R-:W-:-:S03]  /*1a30*/  IMAD.IADD R15, R27, 0x1, -R10 ;  /* 0x000000011b0f7824 */ /* 0x000fc600078e0a0a */
[----:B------:R2:W-:Y:S07]  /*1a40*/  STL [R1+0x5c], R14 ;  /* 0x00005c0e01007387 */ /* 0x0005ee0000100800 */
[----:B------:R-:W4:Y:S08]  /*1a50*/  @P1 LDC R11, c[0x0][0x44c] ;  /* 0x00011300ff0b1b82 */ /* 0x000f300000000800 */
[----:B------:R-:W1:Y:S01]  /*1a60*/  @P1 LDC R12, c[0x0][0x450] ;  /* 0x00011400ff0c1b82 */ /* 0x000e620000000800 */
[----:B0-----:R-:W-:Y:S01]  /*1a70*/  ISETP.GE.AND P2, PT, R5, 0x1, PT ;  /* 0x000000010500780c */ /* 0x001fe20003f46270 */
[----:B---3--:R-:W-:-:S02]  /*1a80*/  @P0 IMAD.IADD R24, R3, 0x1, -R0 ;  /* 0x0000000103180824 */ /* 0x008fc400078e0a00 */
[----:B------:R-:W-:Y:S02]  /*1a90*/  VIADD R0, R14, 0xbf ;  /* 0x000000bf0e007836 */ /* 0x000fe40000000000 */
[----:B------:R-:W-:Y:S02]  /*1aa0*/  IMAD.IADD R157, R15, 0x1, R24 ;  /* 0x000000010f9d7824 */ /* 0x000fe400078e0218 */
[----:B----4-:R-:W-:-:S03]  /*1ab0*/  @P1 IMAD.HI.U32 R3, R0, R11, RZ ;  /* 0x0000000b00031227 */ /* 0x010fc600078e00ff */
[C---:B------:R-:W-:Y:S01]  /*1ac0*/  IADD3 R7, R157.reuse, 0x1, -R154 ;  /* 0x000000019d077810 */ /* 0x040fe20007ffe89a */
[----:B------:R-:W-:Y:S01]  /*1ad0*/  IMAD.MOV.U32 R6, RZ, RZ, R0 ;  /* 0x000000ffff067224 */ /* 0x000fe200078e0000 */
[----:B-1----:R-:W-:Y:S01]  /*1ae0*/  @P1 SHF.R.U32.HI R6, RZ, R12, R3 ;  /* 0x0000000cff061219 */ /* 0x002fe20000011603 */
[----:B------:R-:W-:-:S04]  /*1af0*/  VIADD R0, R157, 0x7f ;  /* 0x0000007f9d007836 */ /* 0x000fc80000000000 */
[----:B------:R-:W-:Y:S01]  /*1b00*/  IMAD.IADD R9, R7, 0x1, R6 ;  /* 0x0000000107097824 */ /* 0x000fe200078e0206 */
[----:B------:R-:W-:-:S03]  /*1b10*/  SHF.R.S32.HI R3, RZ, 0x1f, R0 ;  /* 0x0000001fff037819 */ /* 0x000fc60000011400 */
[----:B------:R-:W-:Y:S01]  /*1b20*/  IMAD.IADD R4, R9, 0x1, R4 ;  /* 0x0000000109047824 */ /* 0x000fe200078e0204 */
[----:B------:R-:W-:-:S04]  /*1b30*/  LEA.HI R3, R3, R0, RZ, 0x7 ;  /* 0x0000000003037211 */ /* 0x000fc800078f38ff */
[----:B------:R-:W-:Y:S01]  /*1b40*/  SHF.R.S32.HI R100, RZ, 0x7, R3 ;  /* 0x00000007ff647819 */ /* 0x000fe20000011403 */
[----:B--2---:R-:W-:Y:S06]  /*1b50*/  @!P2 BRA `(.L_x_11382) ;  /* 0x000000000048a947 */ /* 0x004fec0003800000 */
        /* <DEDUP_REMOVED lines=11> */
.L_x_11384:
[----:B------:R-:W-:-:S13]  /*1c10*/  ISETP.NE.AND P0, PT, R5, 0x1, PT ;  /* 0x000000010500780c */ /* 0x000fda0003f05270 */
[----:B------:R-:W0:Y:S02]  /*1c20*/  @P0 LDC.64 R6, c[0x0][0x9e8] ;  /* 0x00027a00ff060b82 */ /* 0x000e240000000a00 */
[----:B0-----:R-:W-:-:S05]  /*1c30*/  @P0 IMAD.HI.U32 R6, R0, R6, RZ ;  /* 0x0000000600060227 */ /* 0x001fca00078e00ff */
[----:B------:R-:W-:-:S07]  /*1c40*/  @P0 SHF.R.U32.HI R0, RZ, R7, R6 ;  /* 0x00000007ff000219 */ /* 0x000fce0000011606 */
.L_x_11385:
[----:B------:R-:W-:Y:S05]  /*1c50*/  BSYNC B0 ;  /* 0x0000000000007941 */ /* 0x000fea0003800000 */
.L_x_11383:
[----:B------:R-:W-:-:S05]  /*1c60*/  IMAD R3, R0, R5, R5 ;  /* 0x0000000500037224 */ /* 0x000fca00078e0205 */
[----:B------:R-:W-:-:S07]  /*1c70*/  VIMNMX R4, R4, R3, PT ;  /* 0x0000000304047248 */ /* 0x000fce0003fe0100 */
.L_x_11382:
        /* <DEDUP_REMOVED lines=25> */
.L_x_11388:
[----:B------:R-:W-:-:S13]  /*1e10*/  ISETP.NE.AND P0, PT, R5, 0x1, PT ;  /* 0x000000010500780c */ /* 0x000fda0003f05270 */
[----:B------:R-:W0:Y:S02]  /*1e20*/  @P0 LDC.64 R6, c[0x0][0x9e8] ;  /* 0x00027a00ff060b82 */ /* 0x000e240000000a00 */
[----:B0-----:R-:W-:-:S05]  /*1e30*/  @P0 IMAD.HI.U32 R6, R0, R6, RZ ;  /* 0x0000000600060227 */ /* 0x001fca00078e00ff */
[----:B------:R-:W-:-:S07]  /*1e40*/  @P0 SHF.R.U32.HI R0, RZ, R7, R6 ;  /* 0x00000007ff000219 */ /* 0x000fce0000011606 */
.L_x_11389:
[----:B------:R-:W-:Y:S05]  /*1e50*/  BSYNC B0 ;  /* 0x0000000000007941 */ /* 0x000fea0003800000 */
.L_x_11387:
[----:B------:R-:W-:-:S05]  /*1e60*/  IMAD R0, R0, R5, RZ ;  /* 0x0000000500007224 */ /* 0x000fca00078e02ff */
[----:B------:R-:W-:-:S07]  /*1e70*/  VIMNMX R3, R3, R0, !PT ;  /* 0x0000000003037248 */ /* 0x000fce0007fe0100 */
.L_x_11386:
[----:B------:R-:W-:Y:S01]  /*1e80*/  SHF.R.S32.HI R0, RZ, 0x1f, R3 ;  /* 0x0000001fff007819 */ /* 0x000fe20000011403 */
[----:B------:R-:W-:Y:S01]  /*1e90*/  BSSY B0, `(.L_x_11390) ;  /* 0x000002a000007945 */ /* 0x000fe20003800000 */
[----:B------:R-:W-:Y:S02]  /*1ea0*/  LOP3.LUT R14, R13, 0xff, RZ, 0xc0, !PT ;  /* 0x000000ff0d0e7812 */ /* 0x000fe400078ec0ff */
[----:B------:R-:W-:Y:S02]  /*1eb0*/  LEA.HI R0, R0, R3, RZ, 0x7 ;  /* 0x0000000300007211 */ /* 0x000fe400078f38ff */
[----:B------:R-:W-:Y:S01]  /*1ec0*/  SHF.R.U32.HI R4, RZ, 0x10, R13 ;  /* 0x00000010ff047819 */ /* 0x000fe2000001160d */
[----:B------:R0:W-:Y:S01]  /*1ed0*/  STL [R1+0xb0], R14 ;  /* 0x0000b00e01007387 */ /* 0x0001e20000100800 */
[----:B------:R-:W-:-:S03]  /*1ee0*/  SHF.R.S32.HI R0, RZ, 0x7, R0 ;  /* 0x00000007ff007819 */ /* 0x000fc60000011400 */
[----:B------:R0:W-:Y:S01]  /*1ef0*/  STL [R1+0xa8], R4 ;  /* 0x0000a80401007387 */ /* 0x0001e20000100800 */
[----:B------:R-:W-:Y:S01]  /*1f00*/  VIMNMX R9, RZ, R0, !PT ;  /* 0x00000000ff097248 */ /* 0x000fe20007fe0100 */
[----:B------:R-:W-:-:S03]  /*1f10*/  IMAD.MOV.U32 R0, RZ, RZ, RZ ;  /* 0x000000ffff007224 */ /* 0x000fc600078e00ff */
        /* <DEDUP_REMOVED lines=33> */
.L_x_11391:
[----:B------:R-:W-:Y:S05]  /*2130*/  BSYNC B0 ;  /* 0x0000000000007941 */ /* 0x000fea0003800000 */
.L_x_11390:
        /* <DEDUP_REMOVED lines=36> */
.L_x_11394:
[----:B------:R-:W-:Y:S05]  /*2380*/  BSYNC B6 ;  /* 0x0000000000067941 */ /* 0x000fea0003800000 */
.L_x_11393:
        /* <DEDUP_REMOVED lines=20> */
.L_x_11396:
[----:B------:R-:W-:Y:S05]  /*24d0*/  BSYNC B6 ;  /* 0x0000000000067941 */ /* 0x000fea0003800000 */
.L_x_11395:
[----:B------:R-:W2:Y:S01]  /*24e0*/  LDL.64 R36, [R1+0x60] ;  /* 0x0000600001247983 */ /* 0x000ea20000100a00 */
[----:B------:R-:W-:-:S03]  /*24f0*/  ULDC.64 UR4, c[0x0][0x9f8] ;  /* 0x00027e0000047ab9 */ /* 0x000fc60000000a00 */
[----:B------:R-:W2:Y:S01]  /*2500*/  LDL.64 R20, [R1+0x60] ;  /* 0x0000600001147983 */ /* 0x000ea20000100a00 */
[----:B------:R-:W-:Y:S01]  /*2510*/  ISETP.NE.U32.AND P0, PT, RZ, UR4, PT ;  /* 0x00000004ff007c0c */ /* 0x000fe2000bf05070 */
[----:B------:R-:W-:Y:S01]  /*2520*/  IMAD.MOV.U32 R0, RZ, RZ, R35 ;  /* 0x000000ffff007224 */ /* 0x000fe200078e0023 */
[----:B------:R-:W0:Y:S01]  /*2530*/  LDC.64 R8, c[0x0][0x408] ;  /* 0x00010200ff087b82 */ /* 0x000e220000000a00 */
[----:B------:R-:W1:Y:S01]  /*2540*/  S2R R29, SR_TID.X ;  /* 0x00000000001d7919 */ /* 0x000e620000002100 */
[----:B------:R-:W-:Y:S01]  /*2550*/  ISETP.NE.AND.EX P0, PT, RZ, UR5, PT, P0 ;  /* 0x00000005ff007c0c */ /* 0x000fe2000bf05300 */
[----:B------:R-:W-:-:S05]  /*2560*/  VIADD R3, R18, 0x10 ;  /* 0x0000001012037836 */ /* 0x000fca0000000000 */
[----:B------:R-:W3:Y:S08]  /*2570*/  LDC R11, c[0x0][0x3f4] ;  /* 0x0000fd00ff0b7b82 */ /* 0x000ef00000000800 */
[----:B------:R-:W4:Y:S01]  /*2580*/  @P0 LDC.64 R4, c[0x0][0x9f8] ;  /* 0x00027e00ff040b82 */ /* 0x000f220000000a00 */
[----:B------:R-:W-:-:S07]  /*2590*/  IMAD.IADD R78, R78, 0x1, R27 ;  /* 0x000000014e4e7824 */ /* 0x000fce00078e021b */
[----:B------:R-:W3:Y:S01]  /*25a0*/  LDC.64 R86, c[0x0][0x3f8] ;  /* 0x0000fe00ff567b82 */ /* 0x000ee20000000a00 */
[----:B-1----:R-:W-:Y:S01]  /*25b0*/  VIADD R31, R29, 0xffffff80 ;  /* 0xffffff801d1f7836 */ /* 0x002fe20000000000 */
[----:B------:R-:W-:Y:S01]  /*25c0*/  SHF.R.U32.HI R28, RZ, 0x7, R29 ;  /* 0x00000007ff1c7819 */ /* 0x000fe2000001161d */
[----:B----4-:R-:W-:-:S04]  /*25d0*/  @P0 IMAD.WIDE R4, R35, 0x4, R4 ;  /* 0x0000000423040825 */ /* 0x010fc800078e0204 */
[C---:B------:R-:W-:Y:S01]  /*25e0*/  VIADD R30, R29.reuse, 0xffffff80 ;  /* 0xffffff801d1e7836 */ /* 0x040fe20000000000 */
[----:B------:R1:W4:Y:S01]  /*25f0*/  @P0 LDG.E R0, desc[UR54][R4.64] ;  /* 0x0000003604000981 */ /* 0x000322000c1e1900 */
[----:B------:R-:W-:Y:S01]  /*2600*/  ISETP.NE.AND P6, PT, R28, 0x1, PT ;  /* 0x000000011c00780c */ /* 0x000fe20003fc5270 */
[----:B------:R-:W-:Y:S01]  /*2610*/  VIADD R6, R29, 0xffffff80 ;  /* 0xffffff801d067836 */ /* 0x000fe20000000000 */
[----:B------:R-:W-:Y:S02]  /*2620*/  LOP3.LUT R16, R16, 0xfffffffb, RZ, 0xc0, !PT ;  /* 0xfffffffb10107812 */ /* 0x000fe400078ec0ff */
[----:B------:R-:W-:Y:S02]  /*2630*/  LEA.HI R30, R30, R31, RZ, 0x1 ;  /* 0x0000001f1e1e7211 */ /* 0x000fe400078f08ff */
[----:B------:R-:W-:Y:S02]  /*2640*/  SHF.R.S32.HI R7, RZ, 0x1f, R6 ;  /* 0x0000001fff077819 */ /* 0x000fe40000011406 */
[----:B------:R-:W-:-:S02]  /*2650*/  SHF.R.S32.HI R30, RZ, 0x1, R30 ;  /* 0x00000001ff1e7819 */ /* 0x000fc4000001141e */
[----:B------:R-:W-:Y:S02]  /*2660*/  LEA.HI R7, R7, R6, RZ, 0x2 ;  /* 0x0000000607077211 */ /* 0x000fe400078f10ff */
[----:B------:R-:W-:Y:S01]  /*2670*/  SHF.R.S32.HI R13, RZ, 0x1f, R30 ;  /* 0x0000001fff0d7819 */ /* 0x000fe2000001141e */
[----:B------:R-:W-:Y:S05]  /*2680*/  @!P6 WARPSYNC.ALL ;  /* 0x000000000000e948 */ /* 0x000fea0003800000 */
[----:B------:R-:W-:Y:S01]  /*2690*/  ULDC UR4, c[0x0][0x2f4] ;  /* 0x0000bd0000047ab9 */ /* 0x000fe20000000800 */
[----:B------:R-:W-:Y:S01]  /*26a0*/  SHF.R.S32.HI R32, RZ, 0x2, R7 ;  /* 0x00000002ff207819 */ /* 0x000fe20000011407 */
[----:B0-----:R-:W-:Y:S01]  /*26b0*/  IMAD R6, R13, R8, RZ ;  /* 0x000000080d067224 */ /* 0x001fe200078e02ff */
[----:B------:R-:W-:Y:S01]  /*26c0*/  ISETP.GE.AND P1, PT, R3, UR4, PT ;  /* 0x0000000403007c0c */ /* 0x000fe2000bf26270 */
[----:B---3--:R-:W-:Y:S01]  /*26d0*/  IMAD.WIDE.U32 R70, R30, R86, R18 ;  /* 0x000000561e467225 */ /* 0x008fe200078e0012 */
[----:B------:R-:W-:-:S02]  /*26e0*/  ISETP.GE.AND P0, PT, R18, UR4, PT ;  /* 0x0000000412007c0c */ /* 0x000fc4000bf06270 */
[----:B-1----:R-:W-:Y:S01]  /*26f0*/  SEL R5, RZ, 0xffffffff, P1 ;  /* 0xffffffffff057807 */ /* 0x002fe20000800000 */
[C---:B------:R-:W-:Y:S01]  /*2700*/  IMAD R15, R30.reuse, R9, R6 ;  /* 0x000000091e0f7224 */ /* 0x040fe200078e0206 */
[----:B------:R-:W-:Y:S01]  /*2710*/  SHF.R.S32.HI R7, RZ, 0x1f, R7 ;  /* 0x0000001fff077819 */ /* 0x000fe20000011407 */
[----:B------:R-:W-:Y:S01]  /*2720*/  IMAD.WIDE.U32 R66, R30, R8, R18 ;  /* 0x000000081e427225 */ /* 0x000fe200078e0012 */
[----:B------:R-:W-:Y:S02]  /*2730*/  SEL R4, RZ, 0x1, P0 ;  /* 0x00000001ff047807 */ /* 0x000fe40000000000 */
[----:B------:R-:W-:Y:S01]  /*2740*/  LEA.HI R7, R7, R32, RZ, 0x2 ;  /* 0x0000002007077211 */ /* 0x000fe200078f10ff */
[----:B------:R-:W-:Y:S01]  /*2750*/  IMAD.SHL.U32 R5, R5, 0x2, RZ ;  /* 0x0000000205057824 */ /* 0x000fe200078e00ff */
[----:B------:R-:W-:Y:S01]  /*2760*/  ISETP.GE.AND P1, PT, R137, UR4, PT ;  /* 0x0000000489007c0c */ /* 0x000fe2000bf26270 */
[----:B------:R-:W-:Y:S01]  /*2770*/  IMAD.IADD R67, R67, 0x1, R15 ;  /* 0x0000000143437824 */ /* 0x000fe200078e020f */
[----:B------:R-:W-:-:S02]  /*2780*/  LOP3.LUT R7, R7, 0xfffffffc, RZ, 0xc0, !PT ;  /* 0xfffffffc07077812 */ /* 0x000fc400078ec0ff */
[----:B------:R-:W-:Y:S01]  /*2790*/  LOP3.LUT R5, R5, 0x2, R4, 0xe2, !PT ;  /* 0x0000000205057812 */ /* 0x000fe200078ee204 */
[----:B------:R-:W-:Y:S01]  /*27a0*/  VIADD R4, R18, 0x20 ;  /* 0x0000002012047836 */ /* 0x000fe20000000000 */
[-C--:B------:R-:W-:Y:S01]  /*27b0*/  ISETP.GE.AND P2, PT, R3, R11.reuse, PT ;  /* 0x0000000b0300720c */ /* 0x080fe20003f46270 */
[----:B------:R-:W-:Y:S01]  /*27c0*/  IMAD.IADD R32, R32, 0x1, -R7 ;  /* 0x0000000120207824 */ /* 0x000fe200078e0a07 */
[----:B------:R-:W-:Y:S02]  /*27d0*/  SEL R7, RZ, 0x8, P1 ;  /* 0x00000008ff077807 */ /* 0x000fe40000800000 */
[C---:B------:R-:W-:Y:S02]  /*27e0*/  ISETP.GE.AND P0, PT, R4.reuse, UR4, PT ;  /* 0x0000000404007c0c */ /* 0x040fe4000bf06270 */
[----:B------:R-:W-:Y:S02]  /*27f0*/  ISETP.GE.AND P1, PT, R4, R11, PT ;  /* 0x0000000b0400720c */ /* 0x000fe40003f26270 */
[----:B------:R-:W-:-:S02]  /*2800*/  SEL R6, RZ, 0x4, P0 ;  /* 0x00000004ff067807 */ /* 0x000fc40000000000 */
[----:B------:R-:W-:Y:S02]  /*2810*/  ISETP.GE.AND P0, PT, R136, UR4, PT ;  /* 0x0000000488007c0c */ /* 0x000fe4000bf06270 */
[----:B------:R-:W-:Y:S02]  /*2820*/  LOP3.LUT R5, R7, R5, R6, 0xfe, !PT ;  /* 0x0000000507057212 */ /* 0x000fe400078efe06 */
[----:B------:R-:W-:Y:S02]  /*2830*/  SEL R6, RZ, 0x10, P0 ;  /* 0x00000010ff067807 */ /* 0x000fe40000000000 */
[----:B------:R-:W-:Y:S02]  /*2840*/  LOP3.LUT P0, RZ, R32, 0x2, RZ, 0xc0, !PT ;  /* 0x0000000220ff7812 */ /* 0x000fe4000780c0ff */
[----:B------:R-:W-:Y:S01]  /*2850*/  LOP3.LUT R29, R5, R6, RZ, 0xfc, !PT ;  /* 0x00000006051d7212 */ /* 0x000fe200078efcff */
[----:B------:R-:W-:Y:S02]  /*2860*/  IMAD R6, R13, R86, RZ ;  /* 0x000000560d067224 */ /* 0x000fe400078e02ff */
[----:B--2---:R-:W-:-:S08]  /*2870*/  IMAD.MOV.U32 R20, RZ, RZ, R36 ;  /* 0x000000ffff147224 */ /* 0x004fd000078e0024 */
[----:B------:R-:W-:Y:S01]  /*2880*/  @P0 LOP3.LUT R16, R16, 0x4, RZ, 0xfc, !PT ;  /* 0x0000000410100812 */ /* 0x000fe200078efcff */
[----:B------:R-:W-:Y:S01]  /*2890*/  IMAD R13, R30, R87, R6 ;  /* 0x000000571e0d7224 */ /* 0x000fe200078e0206 */
[----:B------:R-:W-:Y:S02]  /*28a0*/  ISETP.GE.AND P0, PT, R18, R11, PT ;  /* 0x0000000b1200720c */ /* 0x000fe40003f06270 */
[----:B------:R-:W-:-:S05]  /*28b0*/  SHF.R.S32.HI R21, RZ, 0x1f, R20 ;  /* 0x0000001fff157819 */ /* 0x000fca0000011414 */
[----:B------:R0:W-:Y:S01]  /*28c0*/  STL [R1+0x64], R21 ;  /* 0x0000641501007387 */ /* 0x0001e20000100800 */
[C---:B------:R-:W-:Y:S01]  /*28d0*/  SEL R5, R11.reuse, RZ, P0 ;  /* 0x000000ff0b057207 */ /* 0x040fe20000000000 */
[C-C-:B------:R-:W-:Y:S02]  /*28e0*/  IMAD.WIDE.U32 R72, R30.reuse, R86, R20.reuse ;  /* 0x000000561e487225 */ /* 0x140fe400078e0014 */
[----:B------:R-:W2:Y:S01]  /*28f0*/  LDL R35, [R1+0x50] ;  /* 0x0000500001237983 */ /* 0x000ea20000100800 */
[C---:B------:R-:W-:Y:S01]  /*2900*/  SEL R10, R11.reuse, RZ, P2 ;  /* 0x000000ff0b0a7207 */ /* 0x040fe20001000000 */
[----:B------:R-:W-:Y:S02]  /*2910*/  IMAD.WIDE.U32 R68, R30, R8, R20 ;  /* 0x000000081e447225 */ /* 0x000fe400078e0014 */
[----:B------:R-:W3:Y:S04]  /*2920*/  LDL R34, [R1+0x54] ;  /* 0x0000540001227983 */ /* 0x000ee80000100800 */
[----:B------:R-:W3:Y:S04]  /*2930*/  LDL R31, [R1+0x58] ;  /* 0x00005800011f7983 */ /* 0x000ee80000100800 */
[----:B------:R-:W3:Y:S01]  /*2940*/  LDL R27, [R1+0xb4] ;  /* 0x0000b400011b7983 */ /* 0x000ee20000100800 */
[----:B------:R-:W-:Y:S01]  /*2950*/  SEL R7, R11, RZ, P1 ;  /* 0x000000ff0b077207 */ /* 0x000fe20000800000 */
[----:B------:R-:W-:-:S02]  /*2960*/  IMAD.IADD R6, R18, 0x1, R5 ;  /* 0x0000000112067824 */ /* 0x000fc400078e0205 */
[----:B------:R-:W-:Y:S02]  /*2970*/  IMAD.IADD R12, R3, 0x1, R10 ;  /* 0x00000001030c7824 */ /* 0x000fe400078e020a */
[----:B------:R-:W-:Y:S01]  /*2980*/  IMAD.IADD R14, R4, 0x1, R7 ;  /* 0x00000001040e7824 */ /* 0x000fe200078e0207 */
[----:B------:R-:W-:Y:S01]  /*2990*/  SHF.R.S32.HI R7, RZ, 0x1f, R6 ;  /* 0x0000001fff077819 */ /* 0x000fe20000011406 */
[----:B------:R-:W-:Y:S02]  /*29a0*/  IMAD.IADD R71, R71, 0x1, R13 ;  /* 0x0000000147477824 */ /* 0x000fe400078e020d */
[----:B------:R-:W-:Y:S01]  /*29b0*/  IMAD.IADD R73, R13, 0x1, R73 ;  /* 0x000000010d497824 */ /* 0x000fe200078e0249 */
[----:B------:R-:W-:Y:S01]  /*29c0*/  SHF.R.S32.HI R13, RZ, 0x1f, R12 ;  /* 0x0000001fff0d7819 */ /* 0x000fe2000001140c */
[----:B------:R-:W-:Y:S01]  /*29d0*/  IMAD.IADD R69, R15, 0x1, R69 ;  /* 0x000000010f457824 */ /* 0x000fe200078e0245 */
[----:B------:R-:W-:Y:S02]  /*29e0*/  LOP3.LUT R16, R16, 0xfffffffe, RZ, 0xc0, !PT ;  /* 0xfffffffe10107812 */ /* 0x000fe400078ec0ff */
[----:B------:R-:W-:-:S02]  /*29f0*/  LEA.HI R10, R7, R6, RZ, 0x5 ;  /* 0x00000006070a7211 */ /* 0x000fc400078f28ff */
[----:B------:R-:W-:Y:S02]  /*2a00*/  SHF.R.S32.HI R15, RZ, 0x1f, R14 ;  /* 0x0000001fff0f7819 */ /* 0x000fe4000001140e */
[----:B------:R-:W-:Y:S02]  /*2a10*/  LEA.HI R5, R7, R6, RZ, 0x3 ;  /* 0x0000000607057211 */ /* 0x000fe400078f18ff */
[CC--:B------:R-:W-:Y:S02]  /*2a20*/  LEA.HI R6, R13.reuse, R12.reuse, RZ, 0x3 ;  /* 0x0000000c0d067211 */ /* 0x0c0fe400078f18ff */
[----:B------:R-:W-:Y:S02]  /*2a30*/  @P2 LOP3.LUT R16, R16, 0x1, RZ, 0xfc, !PT ;  /* 0x0000000110102812 */ /* 0x000fe400078efcff */
[----:B------:R-:W-:Y:S01]  /*2a40*/  LEA.HI R13, R13, R12, RZ, 0x5 ;  /* 0x0000000c0d0d7211 */ /* 0x000fe200078f28ff */
[----:B------:R-:W-:Y:S01]  /*2a50*/  IMAD.SHL.U32 R12, R10, 0x80, RZ ;  /* 0x000000800a0c7824 */ /* 0x000fe200078e00ff */
[----:B------:R-:W-:-:S02]  /*2a60*/  LEA.HI R7, R15, R14, RZ, 0x3 ;  /* 0x0000000e0f077211 */ /* 0x000fc400078f18ff */
[----:B------:R-:W-:Y:S02]  /*2a70*/  LEA.HI R15, R15, R14, RZ, 0x5 ;  /* 0x0000000e0f0f7211 */ /* 0x000fe400078f28ff */
[----:B0----5:R-:W-:Y:S02]  /*2a80*/  SHF.R.S32.HI R21, RZ, 0x1f, R96 ;  /* 0x0000001fff157819 */ /* 0x021fe40000011460 */
[----:B------:R-:W-:Y:S01]  /*2a90*/  LOP3.LUT R16, R16, 0xfffffffd, RZ, 0xc0, !PT ;  /* 0xfffffffd10107812 */ /* 0x000fe200078ec0ff */
[----:B------:R-:W-:-:S03]  /*2aa0*/  IMAD.SHL.U32 R20, R15, 0x80, RZ ;  /* 0x000000800f147824 */ /* 0x000fc600078e00ff */
[----:B------:R-:W-:Y:S02]  /*2ab0*/  @P1 LOP3.LUT R16, R16, 0x2, RZ, 0xfc, !PT ;  /* 0x0000000210101812 */ /* 0x000fe400078efcff */
[----:B------:R-:W-:Y:S01]  /*2ac0*/  ISETP.GE.AND P1, PT, R138, UR4, PT ;  /* 0x000000048a007c0c */ /* 0x000fe2000bf26270 */
[----:B------:R-:W-:Y:S01]  /*2ad0*/  IMAD.SHL.U32 R14, R13, 0x80, RZ ;  /* 0x000000800d0e7824 */ /* 0x000fe200078e00ff */
[----:B------:R-:W-:Y:S01]  /*2ae0*/  LOP3.LUT R20, R20, 0xfffff000, RZ, 0xc0, !PT ;  /* 0xfffff00014147812 */ /* 0x000fe200078ec0ff */
[----:B------:R-:W-:-:S04]  /*2af0*/  IMAD.WIDE.U32 R70, R96, R86, R70 ;  /* 0x0000005660467225 */ /* 0x000fc800078e0046 */
[----:B------:R-:W-:-:S04]  /*2b00*/  IMAD.WIDE.U32 R72, R96, R86, R72 ;  /* 0x0000005660487225 */ /* 0x000fc800078e0048 */
[----:B------:R-:W-:Y:S01]  /*2b10*/  VIADD R99, R28, 0x8 ;  /* 0x000000081c637836 */ /* 0x000fe20000000000 */
[----:B------:R-:W-:Y:S01]  /*2b20*/  SEL R28, RZ, 0x20, P1 ;  /* 0x00000020ff1c7807 */ /* 0x000fe20000800000 */
[-C--:B------:R-:W-:Y:S01]  /*2b30*/  IMAD.WIDE.U32 R66, R96, R8.reuse, R66 ;  /* 0x0000000860427225 */ /* 0x080fe200078e0042 */
[----:B------:R-:W-:Y:S02]  /*2b40*/  LOP3.LUT R12, R12, 0xfffff000, RZ, 0xc0, !PT ;  /* 0xfffff0000c0c7812 */ /* 0x000fe400078ec0ff */
[----:B------:R-:W-:Y:S01]  /*2b50*/  LOP3.LUT R14, R14, 0xfffff000, RZ, 0xc0, !PT ;  /* 0xfffff0000e0e7812 */ /* 0x000fe200078ec0ff */
[----:B------:R-:W-:Y:S01]  /*2b60*/  IMAD.WIDE.U32 R68, R96, R8, R68 ;  /* 0x0000000860447225 */ /* 0x000fe200078e0044 */
[----:B------:R-:W-:Y:S02]  /*2b70*/  LOP3.LUT R28, R29, R28, RZ, 0xfc, !PT ;  /* 0x0000001c1d1c7212 */ /* 0x000fe400078efcff */
[----:B------:R-:W-:Y:S01]  /*2b80*/  SHF.L.U64.HI R80, R8, 0x7, R9 ;  /* 0x0000000708507819 */ /* 0x000fe20000010209 */
[----:B------:R-:W-:Y:S01]  /*2b90*/  IMAD.SHL.U32 R98, R11, 0x2, RZ ;  /* 0x000000020b627824 */ /* 0x000fe200078e00ff */
[----:B----4-:R-:W-:-:S02]  /*2ba0*/  SHF.R.S32.HI R79, RZ, 0x1f, R0 ;  /* 0x0000001fff4f7819 */ /* 0x010fc40000011400 */
[----:B------:R-:W-:Y:S01]  /*2bb0*/  LOP3.LUT R29, R29, 0x1, RZ, 0xc0, !PT ;  /* 0x000000011d1d7812 */ /* 0x000fe200078ec0ff */
[----:B------:R-:W-:Y:S01]  /*2bc0*/  @!P6 BAR.SYNC.DEFER_BLOCKING 0x9, 0x100 ;  /* 0x024400000000eb1d */ /* 0x000fe20000010000 */
[C---:B--2---:R-:W-:Y:S02]  /*2bd0*/  LOP3.LUT R10, R35.reuse, 0x18, R5, 0xf8, !PT ;  /* 0x00000018230a7812 */ /* 0x044fe400078ef805 */
[----:B------:R-:W-:Y:S02]  /*2be0*/  LOP3.LUT R15, R35, 0x18, R7, 0xf8, !PT ;  /* 0x00000018230f7812 */ /* 0x000fe400078ef807 */
[----:B---3--:R-:W-:Y:S01]  /*2bf0*/  LOP3.LUT R95, R10, R34, RZ, 0x3c, !PT ;  /* 0x000000220a5f7212 */ /* 0x008fe200078e3cff */
[C---:B------:R-:W-:Y:S02]  /*2c00*/  IMAD R10, R21.reuse, R8, RZ ;  /* 0x00000008150a7224 */ /* 0x040fe400078e02ff */
[----:B------:R-:W-:Y:S01]  /*2c10*/  IMAD R21, R21, R86, RZ ;  /* 0x0000005615157224 */ /* 0x000fe200078e02ff */
[----:B------:R-:W-:-:S02]  /*2c20*/  LOP3.LUT R13, R35, 0x18, R6, 0xf8, !PT ;  /* 0x00000018230d7812 */ /* 0x000fc400078ef806 */
[-C--:B------:R-:W-:Y:S01]  /*2c30*/  LOP3.LUT R15, R15, R34.reuse, RZ, 0x3c, !PT ;  /* 0x000000220f0f7212 */ /* 0x080fe200078e3cff */
[C---:B------:R-:W-:Y:S01]  /*2c40*/  IMAD R21, R96.reuse, R87, R21 ;  /* 0x0000005760157224 */ /* 0x040fe200078e0215 */
[----:B------:R-:W-:Y:S01]  /*2c50*/  LOP3.LUT R13, R13, R34, RZ, 0x3c, !PT ;  /* 0x000000220d0d7212 */ /* 0x000fe200078e3cff */
[----:B------:R-:W-:Y:S01]  /*2c60*/  IMAD R75, R96, R9, R10 ;  /* 0x00000009604b7224 */ /* 0x000fe200078e020a */
[----:B------:R-:W-:Y:S01]  /*2c70*/  IADD3 R93, R15, R20, R31 ;  /* 0x000000140f5d7210 */ /* 0x000fe20007ffe01f */
[----:B------:R-:W-:Y:S01]  /*2c80*/  IMAD R10, R27, 0xc0, R30 ;  /* 0x000000c01b0a7824 */ /* 0x000fe200078e021e */
[----:B------:R-:W-:Y:S01]  /*2c90*/  LOP3.LUT R20, R5, 0xfffffff8, RZ, 0xc0, !PT ;  /* 0xfffffff805147812 */ /* 0x000fe200078ec0ff */
[----:B------:R-:W-:Y:S01]  /*2ca0*/  IMAD.IADD R76, R71, 0x1, R21 ;  /* 0x00000001474c7824 */ /* 0x000fe200078e0215 */
[----:B------:R-:W-:Y:S01]  /*2cb0*/  LOP3.LUT R27, R7, 0xfffffff8, RZ, 0xc0, !PT ;  /* 0xfffffff8071b7812 */ /* 0x000fe200078ec0ff */
[----:B------:R-:W-:Y:S01]  /*2cc0*/  IMAD.IADD R74, R21, 0x1, R73 ;  /* 0x00000001154a7824 */ /* 0x000fe200078e0249 */
[----:B------:R-:W-:Y:S01]  /*2cd0*/  LOP3.LUT R21, R6, 0xfffffff8, RZ, 0xc0, !PT ;  /* 0xfffffff806157812 */ /* 0x000fe200078ec0ff */
[----:B------:R-:W-:Y:S01]  /*2ce0*/  IMAD.IADD R77, R67, 0x1, R75 ;  /* 0x00000001434d7824 */ /* 0x000fe200078e024b */
[--C-:B------:R-:W-:Y:S01]  /*2cf0*/  IADD3 R95, R95, R12, R31.reuse ;  /* 0x0000000c5f5f7210 */ /* 0x100fe20007ffe01f */
[----:B------:R-:W-:Y:S01]  /*2d00*/  IMAD.SHL.U32 R8, R8, 0x80, RZ ;  /* 0x0000008008087824 */ /* 0x000fe200078e00ff */
[----:B------:R-:W-:Y:S01]  /*2d10*/  IADD3 R94, R13, R14, R31 ;  /* 0x0000000e0d5e7210 */ /* 0x000fe20007ffe01f */
[C---:B------:R-:W-:Y:S01]  /*2d20*/  IMAD.SHL.U32 R9, R86.reuse, 0x80, RZ ;  /* 0x0000008056097824 */ /* 0x040fe200078e00ff */
[----:B------:R-:W-:Y:S01]  /*2d30*/  SHF.L.U64.HI R87, R86, 0x7, R87 ;  /* 0x0000000756577819 */ /* 0x000fe20000010257 */
[----:B------:R-:W-:Y:S01]  /*2d40*/  IMAD.IADD R75, R75, 0x1, R69 ;  /* 0x000000014b4b7824 */ /* 0x000fe200078e0245 */
[----:B------:R-:W-:-:S02]  /*2d50*/  SHF.R.S32.HI R92, RZ, 0x1f, R20 ;  /* 0x0000001fff5c7819 */ /* 0x000fc40000011414 */
[----:B------:R-:W-:Y:S02]  /*2d60*/  SHF.R.S32.HI R89, RZ, 0x1f, R21 ;  /* 0x0000001fff597819 */ /* 0x000fe40000011415 */
[----:B------:R-:W-:Y:S02]  /*2d70*/  SHF.R.S32.HI R88, RZ, 0x1f, R27 ;  /* 0x0000001fff587819 */ /* 0x000fe4000001141b */
[C---:B------:R-:W-:Y:S02]  /*2d80*/  LOP3.LUT R30, R28.reuse, 0x2, RZ, 0xc0, !PT ;  /* 0x000000021c1e7812 */ /* 0x040fe400078ec0ff */
[----:B------:R-:W-:-:S07]  /*2d90*/  LOP3.LUT R31, R28, 0x4, RZ, 0xc0, !PT ;  /* 0x000000041c1f7812 */ /* 0x000fce00078ec0ff */
.L_x_11455:
        /* <DEDUP_REMOVED lines=22> */
[----:B---3--:R-:W-:Y:S02]  /*2f00*/  @!P1 LEA R12, P2, R14, R12, 0x2 ;  /* 0x0000000c0e0c9211 */ /* 0x008fe400078410ff */
[----:B------:R-:W-:Y:S02]  /*2f10*/  LOP3.LUT P3, RZ, R32, 0x2, RZ, 0xc0, !PT ;  /* 0x0000000220ff7812 */ /* 0x000fe4000786c0ff */
[----:B------:R-:W-:Y:S02]  /*2f20*/  @!P1 LEA.HI.X R13, R14, R13, R15, 0x2, P2 ;  /* 0x0000000d0e0d9211 */ /* 0x000fe400010f140f */
[----:B------:R-:W-:Y:S01]  /*2f30*/  ISETP.GE.AND P2, PT, R97, 0x1, PT ;  /* 0x000000016100780c */ /* 0x000fe20003f46270 */
[----:B------:R-:W-:Y:S01]  /*2f40*/  IMAD.MOV R25, RZ, RZ, -R34 ;  /* 0x000000ffff197224 */ /* 0x000fe200078e0a22 */
[----:B------:R-:W-:Y:S05]  /*2f50*/  YIELD ;  /* 0x0000000000007946 */ /* 0x000fea0003800000 */
[----:B------:R-:W-:Y:S01]  /*2f60*/  BSSY B0, `(.L_x_11397) ;  /* 0x0000452000007945 */ /* 0x000fe20003800000 */
[----:B------:R0:W5:Y:S01]  /*2f70*/  @!P1 LDG.E R81, desc[UR54][R12.64] ;  /* 0x000000360c519981 */ /* 0x000162000c1e1900 */
[----:B------:R-:W-:Y:S01]  /*2f80*/  IMAD R82, R82, R25, R38 ;  /* 0x0000001952527224 */ /* 0x000fe200078e0226 */
        /* <DEDUP_REMOVED lines=17> */
[----:B------:R-:W-:Y:S01]  /*30a0*/  VIMNMX R85, R85, 0x80, PT ;  /* 0x0000008055557848 */ /* 0x000fe20003fe0100 */
[----:B------:R-:W-:Y:S02]  /*30b0*/  IMAD.IADD R13, R13, 0x1, R15 ;  /* 0x000000010d0d7824 */ /* 0x000fe400078e020f */
[C---:B------:R-:W-:Y:S01]  /*30c0*/  IMAD R15, R81.reuse, UR5, R14 ;  /* 0x00000005510f7c24 */ /* 0x040fe2000f8e020e */
[----:B------:R-:W-:Y:S01]  /*30d0*/  SHF.R.S32.HI R14, RZ, 0x1f, R25 ;  /* 0x0000001fff0e7819 */ /* 0x000fe20000011419 */
[----:B------:R-:W-:Y:S01]  /*30e0*/  IMAD.WIDE.U32 R12, R81, UR4, R12 ;  /* 0x00000004510c7c25 */ /* 0x000fe2000f8e000c */
[----:B------:R-:W-:-:S03]  /*30f0*/  ULDC.64 UR4, c[0x0][0x308] ;  /* 0x0000c20000047ab9 */ /* 0x000fc60000000a00 */
[----:B------:R-:W-:Y:S02]  /*3100*/  IMAD.IADD R13, R13, 0x1, R15 ;  /* 0x000000010d0d7824 */ /* 0x000fe400078e020f */
[----:B------:R-:W-:Y:S02]  /*3110*/  IMAD R15, R87, R25, RZ ;  /* 0x00000019570f7224 */ /* 0x000fe400078e02ff */
[----:B------:R-:W-:-:S04]  /*3120*/  IMAD.WIDE.U32 R12, R155, UR4, R12 ;  /* 0x000000049b0c7c25 */ /* 0x000fc8000f8e000c */
[----:B------:R-:W-:Y:S01]  /*3130*/  IMAD R61, R155, UR5, R13 ;  /* 0x000000059b3d7c24 */ /* 0x000fe2000f8e020d */
[----:B------:R-:W-:Y:S01]  /*3140*/  ULDC.64 UR4, c[0x0][0x2e8] ;  /* 0x0000ba0000047ab9 */ /* 0x000fe20000000a00 */
[----:B------:R-:W-:Y:S01]  /*3150*/  IMAD R13, R80, R25, RZ ;  /* 0x00000019500d7224 */ /* 0x000fe200078e02ff */
[----:B------:R-:W-:Y:S01]  /*3160*/  LEA R60, P2, R12, UR4, 0x1 ;  /* 0x000000040c3c7c11 */ /* 0x000fe2000f8408ff */
[----:B------:R-:W-:Y:S01]  /*3170*/  ULDC.U8 UR4, c[0x0][0x410] ;  /* 0x0001040000047ab9 */ /* 0x000fe20000000000 */
[----:B------:R-:W-:Y:S02]  /*3180*/  IMAD R37, R14, R9, R15 ;  /* 0x000000090e257224 */ /* 0x000fe400078e020f */
        /* <DEDUP_REMOVED lines=8> */
[----:B------:R-:W0:Y:S01]  /*3210*/  S2R R36, SR_TID.X ;  /* 0x0000000000247919 */ /* 0x000e220000002100 */
        /* <DEDUP_REMOVED lines=11> */
[C---:B0-----:R-:W-:Y:S02]  /*32d0*/  VIADD R40, R36.reuse, 0xffffff80 ;  /* 0xffffff8024287836 */ /* 0x041fe40000000000 */
[----:B------:R-:W-:-:S05]  /*32e0*/  VIADD R36, R36, 0xffffff80 ;  /* 0xffffff8024247836 */ /* 0x000fca0000000000 */
[----:B------:R-:W-:Y:S02]  /*32f0*/  LEA.HI R36, R36, R40, RZ, 0x1 ;  /* 0x0000002824247211 */ /* 0x000fe400078f08ff */
[----:B------:R-:W-:Y:S02]  /*3300*/  CS2R R40, SRZ ;  /* 0x0000000000287805 */ /* 0x000fe4000001ff00 */
[----:B------:R-:W-:-:S04]  /*3310*/  SHF.R.S32.HI R36, RZ, 0x1, R36 ;  /* 0x00000001ff247819 */ /* 0x000fc80000011424 */
[----:B------:R-:W-:Y:S02]  /*3320*/  ISETP.GE.AND P3, PT, R36, R85, PT ;  /* 0x000000552400720c */ /* 0x000fe40003f66270 */
[----:B------:R-:W-:-:S11]  /*3330*/  CS2R R36, SRZ ;  /* 0x0000000000247805 */ /* 0x000fd6000001ff00 */
[----:B------:R-:W-:Y:S05]  /*3340*/  @P3 BRA `(.L_x_11401) ;  /* 0x0000000000b83947 */ /* 0x000fea0003800000 */
[----:B------:R-:W2:Y:S04]  /*3350*/  LDL.64 R102, [R1+0x60] ;  /* 0x0000600001667983 */ /* 0x000ea80000100a00 */
[----:B------:R-:W3:Y:S04]  /*3360*/  LDL R91, [R1+0x90] ;  /* 0x00009000015b7983 */ /* 0x000ee80000100800 */
[----:B------:R-:W4:Y:S04]  /*3370*/  LDL R90, [R1+0x88] ;  /* 0x00008800015a7983 */ /* 0x000f280000100800 */
        /* <DEDUP_REMOVED lines=43> */
.L_x_11401:
[----:B------:R-:W-:Y:S05]  /*3630*/  BSYNC B1 ;  /* 0x0000000000017941 */ /* 0x000fea0003800000 */
.L_x_11400:
        /* <DEDUP_REMOVED lines=43> */
.L_x_11402:
[----:B------:R-:W2:Y:S01]  /*38f0*/  LDL R11, [R1+0xc] ;  /* 0x00000c00010b7983 */ /* 0x000ea20000100800 */
[----:B------:R-:W-:Y:S01]  /*3900*/  IMAD R34, R22, 0x8, R2 ;  /* 0x0000000816227824 */ /* 0x000fe200078e0202 */
[----:B------:R-:W-:Y:S01]  /*3910*/  BSSY B1, `(.L_x_11403) ;  /* 0x0000004000017945 */ /* 0x000fe20003800000 */
[----:B--2---:R-:W-:-:S04]  /*3920*/  SHF.L.U32 R86, R11, 0x1f, RZ ;  /* 0x0000001f0b567819 */ /* 0x004fc800000006ff */
[----:B------:R-:W0:Y:S02]  /*3930*/  SYNCS.PHASECHK.TRANS64.TRYWAIT P4, [R34+URZ+0x2d890], R86 ;  /* 0x02d89056220075a7 */ /* 0x000e24000808017f */
[----:B0-----:R-:W-:Y:S05]  /*3940*/  @!P4 BRA `(.L_x_11404) ;  /* 0x0000023400a8c947 */ /* 0x001fea0003800000 */
.L_x_11748:
[----:B------:R-:W-:Y:S05]  /*3950*/  BSYNC B1 ;  /* 0x0000000000017941 */ /* 0x000fea0003800000 */
.L_x_11403:
[----:B------:R-:W-:-:S03]  /*3960*/  UMOV UR4, 0xffffffff ;  /* 0xffffffff00047882 */ /* 0x000fc60000000000 */
[----:B------:R-:W-:Y:S05]  /*3970*/  BRA.DIV UR4, `(.L_x_11405) ;  /* 0x0000023604b07947 */ /* 0x000fea000b800000 */
[----:B------:R-:W1:Y:S04]  /*3980*/  SHFL.IDX PT, R61, R61, RZ, 0x1e1f ;  /* 0x001e1fff3d3d7589 */ /* 0x000e6800000e0000 */
[----:B------:R-:W2:Y:S02]  /*3990*/  SHFL.IDX PT, R60, R60, RZ, 0x1e1f ;  /* 0x001e1fff3c3c7589 */ /* 0x000ea400000e0000 */
.L_x_11752:
[----:B------:R-:W-:Y:S05]  /*39a0*/  @P3 BRA `(.L_x_11406) ;  /* 0x0000003800b43947 */ /* 0x000fea0003800000 */
[----:B------:R-:W-:Y:S01]  /*39b0*/  ISETP.NE.AND P3, PT, R29, RZ, PT ;  /* 0x000000ff1d00720c */ /* 0x000fe20003f65270 */
[----:B------:R-:W-:-:S12]  /*39c0*/  BSSY B1, `(.L_x_11407) ;  /* 0x000003a000017945 */ /* 0x000fd80003800000 */
[----:B------:R-:W-:Y:S05]  /*39d0*/  @!P3 BRA `(.L_x_11408) ;  /* 0x0000000000e0b947 */ /* 0x000fea0003800000 */
[----:B------:R-:W3:Y:S01]  /*39e0*/  LDL.64 R90, [R1+0x60] ;  /* 0x00006000015a7983 */ /* 0x000ee20000100a00 */
[----:B------:R-:W-:Y:S03]  /*39f0*/  BSSY B2, `(.L_x_11409) ;  /* 0x0000033000027945 */ /* 0x000fe60003800000 */
[----:B------:R4:W0:Y:S01]  /*3a00*/  LDS.128 R12, [R64+0x15000] ;  /* 0x01500000400c7984 */ /* 0x0008220000000c00 */
[----:B---3--:R-:W-:-:S13]  /*3a10*/  ISETP.GE.AND P3, PT, R90, R97, PT ;  /* 0x000000615a00720c */ /* 0x008fda0003f66270 */
[----:B0---4-:R-:W-:Y:S05]  /*3a20*/  @P3 BRA `(.L_x_11410) ;  /* 0x0000000000bc3947 */ /* 0x011fea0003800000 */
        /* <DEDUP_REMOVED lines=17> */
[----:B------:R-:W-:-:S03]  /*3b40*/  LOP3.LUT R90, R14, 0xffff0000, RZ, 0xc0, !PT ;  /* 0xffff00000e5a7812 */ /* 0x000fc600078ec0ff */
[----:B------:R-:W-:Y:S01]  /*3b50*/  FFMA.FTZ R13, R62, R63, R13 ;  /* 0x0000003f3e0d7223 */ /* 0x000fe2000001000d */
[C---:B------:R-:W-:Y:S01]  /*3b60*/  IMAD.U32 R63, R56.reuse, 0x10000, RZ ;  /* 0x00010000383f7824 */ /* 0x040fe200078e00ff */
[----:B------:R-:W-:Y:S01]  /*3b70*/  LOP3.LUT R56, R56, 0xffff0000, RZ, 0xc0, !PT ;  /* 0xffff000038387812 */ /* 0x000fe200078ec0ff */
[----:B------:R-:W-:Y:S02]  /*3b80*/  IMAD.U32 R62, R14, 0x10000, RZ ;  /* 0x000100000e3e7824 */ /* 0x000fe400078e00ff */
[C---:B------:R-:W-:Y:S02]  /*3b90*/  IMAD.U32 R14, R59.reuse, 0x10000, RZ ;  /* 0x000100003b0e7824 */ /* 0x040fe400078e00ff */
        /* <DEDUP_REMOVED lines=24> */
.L_x_11410:
[----:B------:R-:W-:Y:S05]  /*3d20*/  BSYNC B2 ;  /* 0x0000000000027941 */ /* 0x000fea0003800000 */
.L_x_11409:
[----:B--2---:R-:W-:-:S04]  /*3d30*/  LEA R56, P3, R18, R60, 0x1 ;  /* 0x0000003c12387211 */ /* 0x004fc800078608ff */
[----:B-1----:R-:W-:-:S05]  /*3d40*/  LEA.HI.X R57, R18, R61, R19, 0x1, P3 ;  /* 0x0000003d12397211 */ /* 0x002fca00018f0c13 */
[----:B------:R3:W-:Y:S04]  /*3d50*/  ST.E.128 desc[UR54][R56.64], R12 ;  /* 0x0000000c38007985 */ /* 0x0007e8000c101d36 */
.L_x_11408:
[----:B------:R-:W-:Y:S05]  /*3d60*/  BSYNC B1 ;  /* 0x0000000000017941 */ /* 0x000fea0003800000 */
.L_x_11407:
        /* <DEDUP_REMOVED lines=55> */
.L_x_11414:
[----:B------:R-:W-:Y:S05]  /*40e0*/  BSYNC B2 ;  /* 0x0000000000027941 */ /* 0x000fea0003800000 */
.L_x_11413:
[----:B------:R-:W3:Y:S01]  /*40f0*/  LDL R11, [R1+0x68] ;  /* 0x00006800010b7983 */ /* 0x000ee20000100800 */
[----:B--2---:R-:W-:Y:S02]  /*4100*/  IMAD.MOV.U32 R52, RZ, RZ, R60 ;  /* 0x000000ffff347224 */ /* 0x004fe400078e003c */
[----:B-1----:R-:W-:Y:S02]  /*4110*/  IMAD.MOV.U32 R53, RZ, RZ, R61 ;  /* 0x000000ffff357224 */ /* 0x002fe400078e003d */
[----:B---3--:R-:W-:-:S04]  /*4120*/  IMAD.SHL.U32 R11, R11, 0x8, RZ ;  /* 0x000000080b0b7824 */ /* 0x008fc800078e00ff */
[----:B------:R-:W-:-:S05]  /*4130*/  IMAD.WIDE R52, R11, 0x2, R52 ;  /* 0x000000020b347825 */ /* 0x000fca00078e0234 */
[----:B------:R4:W-:Y:S02]  /*4140*/  ST.E.128 desc[UR54][R52.64], R12 ;  /* 0x0000000c34007985 */ /* 0x0009e4000c101d36 */
.L_x_11412:
[----:B------:R-:W-:Y:S05]  /*4150*/  BSYNC B1 ;  /* 0x0000000000017941 */ /* 0x000fea0003800000 */
.L_x_11411:
        /* <DEDUP_REMOVED lines=55> */
.L_x_11418:
[----:B------:R-:W-:Y:S05]  /*44d0*/  BSYNC B2 ;  /* 0x0000000000027941 */ /* 0x000fea0003800000 */
.L_x_11417:
[----:B------:R-:W3:Y:S01]  /*44e0*/  LDL R11, [R1+0x6c] ;  /* 0x00006c00010b7983 */ /* 0x000ee20000100800 */
[----:B--2---:R-:W-:Y:S02]  /*44f0*/  IMAD.MOV.U32 R48, RZ, RZ, R60 ;  /* 0x000000ffff307224 */ /* 0x004fe400078e003c */
[----:B-1----:R-:W-:Y:S02]  /*4500*/  IMAD.MOV.U32 R49, RZ, RZ, R61 ;  /* 0x000000ffff317224 */ /* 0x002fe400078e003d */
[----:B---3--:R-:W-:-:S04]  /*4510*/  IMAD.SHL.U32 R11, R11, 0x8, RZ ;  /* 0x000000080b0b7824 */ /* 0x008fc800078e00ff */
[----:B------:R-:W-:-:S05]  /*4520*/  IMAD.WIDE R48, R11, 0x2, R48 ;  /* 0x000000020b307825 */ /* 0x000fca00078e0230 */
[----:B------:R1:W-:Y:S02]  /*4530*/  ST.E.128 desc[UR54][R48.64], R12 ;  /* 0x0000000c30007985 */ /* 0x0003e4000c101d36 */
.L_x_11416:
[----:B------:R-:W-:Y:S05]  /*4540*/  BSYNC B1 ;  /* 0x0000000000017941 */ /* 0x000fea0003800000 */
.L_x_11415:
        /* <DEDUP_REMOVED lines=8> */
[----:B------:R-:W-:Y:S02]  /*45d0*/  SHF.R.U64 R11, R44, 0x10, R45 ;  /* 0x000000102c0b7819 */ /* 0x000fe4000000122d */
[--C-:B------:R-:W-:Y:S02]  /*45e0*/  SHF.R.U64 R44, R46, 0x10, R47.reuse ;  /* 0x000000102e2c7819 */ /* 0x100fe4000000122f */
[----:B------:R-:W-:Y:S02]  /*45f0*/  SHF.R.U32.HI R46, RZ, 0x10, R47 ;  /* 0x00000010ff2e7819 */ /* 0x000fe4000001162f */
[C---:B------:R-:W-:Y:S02]  /*4600*/  PRMT R44, R106.reuse, 0x5410, R44 ;  /* 0x000054106a2c7816 */ /* 0x040fe4000000002c */
[----:B------:R-:W-:Y:S02]  /*4610*/  PRMT R11, R105, 0x5410, R11 ;  /* 0x00005410690b7816 */ /* 0x000fe4000000000b */
[----:B------:R-:W-:-:S02]  /*4620*/  PRMT R106, R106, 0x5432, R46 ;  /* 0x000054326a6a7816 */ /* 0x000fc4000000002e */
[C---:B------:R-:W-:Y:S01]  /*4630*/  LOP3.LUT R48, R13.reuse, 0xffff0000, RZ, 0xc0, !PT ;  /* 0xffff00000d307812 */ /* 0x040fe200078ec0ff */
[----:B------:R-:W-:Y:S01]  /*4640*/  IMAD.U32 R13, R13, 0x10000, RZ ;  /* 0x000100000d0d7824 */ /* 0x000fe200078e00ff */
[C---:B------:R-:W-:Y:S01]  /*4650*/  LOP3.LUT R47, R44.reuse, 0xffff0000, RZ, 0xc0, !PT ;  /* 0xffff00002c2f7812 */ /* 0x040fe200078ec0ff */
[----:B------:R-:W-:Y:S01]  /*4660*/  IMAD.U32 R44, R44, 0x10000, RZ ;  /* 0x000100002c2c7824 */ /* 0x000fe200078e00ff */
[C---:B------:R-:W-:Y:S01]  /*4670*/  LOP3.LUT R46, R11.reuse, 0xffff0000, RZ, 0xc0, !PT ;  /* 0xffff00000b2e7812 */ /* 0x040fe200078ec0ff */
[----:B------:R-:W-:Y:S01]  /*4680*/  IMAD.U32 R11, R11, 0x10000, RZ ;  /* 0x000100000b0b7824 */ /* 0x000fe200078e00ff */
[----:B------:R-:W-:Y:S01]  /*4690*/  SHF.R.U32.HI R45, RZ, 0x10, R45 ;  /* 0x00000010ff2d7819 */ /* 0x000fe2000001162d */
[C---:B------:R-:W-:Y:S02]  /*46a0*/  FMUL.FTZ R49, R48.reuse, R47 ;  /* 0x0000002f30317220 */ /* 0x040fe40000410000 */
[-C--:B------:R-:W-:Y:S01]  /*46b0*/  FMUL.FTZ R48, R48, R46.reuse ;  /* 0x0000002e30307220 */ /* 0x080fe20000410000 */
[----:B------:R-:W-:Y:S01]  /*46c0*/  PRMT R45, R105, 0x5432, R45 ;  /* 0x00005432692d7816 */ /* 0x000fe2000000002d */
[----:B------:R-:W-:-:S02]  /*46d0*/  FFMA.FTZ R46, R13, R46, -R49 ;  /* 0x0000002e0d2e7223 */ /* 0x000fc40000010831 */
[----:B------:R-:W-:Y:S01]  /*46e0*/  FFMA.FTZ R13, R13, R47, R48 ;  /* 0x0000002f0d0d7223 */ /* 0x000fe20000010030 */
[----:B------:R-:W-:Y:S01]  /*46f0*/  LOP3.LUT R48, R14, 0xffff0000, RZ, 0xc0, !PT ;  /* 0xffff00000e307812 */ /* 0x000fe200078ec0ff */
[C---:B------:R-:W-:Y:S01]  /*4700*/  IMAD.U32 R47, R106.reuse, 0x10000, RZ ;  /* 0x000100006a2f7824 */ /* 0x040fe200078e00ff */
[----:B------:R-:W-:Y:S01]  /*4710*/  LOP3.LUT R106, R106, 0xffff0000, RZ, 0xc0, !PT ;  /* 0xffff00006a6a7812 */ /* 0x000fe200078ec0ff */
[C---:B------:R-:W-:Y:S01]  /*4720*/  IMAD.U32 R49, R45.reuse, 0x10000, RZ ;  /* 0x000100002d317824 */ /* 0x040fe200078e00ff */
[----:B------:R-:W-:Y:S01]  /*4730*/  LOP3.LUT R45, R45, 0xffff0000, RZ, 0xc0, !PT ;  /* 0xffff00002d2d7812 */ /* 0x000fe200078ec0ff */
[----:B------:R-:W-:Y:S01]  /*4740*/  FMUL.FTZ R50, R48, R47 ;  /* 0x0000002f30327220 */ /* 0x000fe20000410000 */
[----:B------:R-:W-:Y:S02]  /*4750*/  IMAD.U32 R14, R14, 0x10000, RZ ;  /* 0x000100000e0e7824 */ /* 0x000fe400078e00ff */
[-C--:B------:R-:W-:Y:S01]  /*4760*/  FMUL.FTZ R48, R48, R49.reuse ;  /* 0x0000003130307220 */ /* 0x080fe20000410000 */
[----:B------:R-:W-:Y:S01]  /*4770*/  F2FP.BF16.F32.PACK_AB R13, R13, R46 ;  /* 0x0000002e0d0d723e */ /* 0x000fe200000010ff */
[----:B------:R-:W-:-:S02]  /*4780*/  FFMA.FTZ R50, R14, R49, -R50 ;  /* 0x000000310e327223 */ /* 0x000fc40000010832 */
[----:B------:R-:W-:Y:S01]  /*4790*/  FFMA.FTZ R48, R14, R47, R48 ;  /* 0x0000002f0e307223 */ /* 0x000fe20000010030 */
[C---:B------:R-:W-:Y:S01]  /*47a0*/  LOP3.LUT R14, R15.reuse, 0xffff0000, RZ, 0xc0, !PT ;  /* 0xffff00000f0e7812 */ /* 0x040fe200078ec0ff */
[----:B------:R-:W-:-:S04]  /*47b0*/  IMAD.U32 R15, R15, 0x10000, RZ ;  /* 0x000100000f0f7824 */ /* 0x000fc800078e00ff */
[C---:B------:R-:W-:Y:S01]  /*47c0*/  FMUL.FTZ R47, R14.reuse, R106 ;  /* 0x0000006a0e2f7220 */ /* 0x040fe20000410000 */
[----:B------:R-:W-:-:S03]  /*47d0*/  FMUL.FTZ R14, R14, R45 ;  /* 0x0000002d0e0e7220 */ /* 0x000fc60000410000 */
[C---:B------:R-:W-:Y:S01]  /*47e0*/  FFMA.FTZ R47, R15.reuse, R45, -R47 ;  /* 0x0000002d0f2f7223 */ /* 0x040fe2000001082f */
[----:B------:R-:W-:Y:S01]  /*47f0*/  FFMA.FTZ R14, R15, R106, R14 ;  /* 0x0000006a0f0e7223 */ /* 0x000fe2000001000e */
[C---:B------:R-:W-:Y:S01]  /*4800*/  LOP3.LUT R15, R12.reuse, 0xffff0000, RZ, 0xc0, !PT ;  /* 0xffff00000c0f7812 */ /* 0x040fe200078ec0ff */
[----:B------:R-:W-:-:S04]  /*4810*/  IMAD.U32 R12, R12, 0x10000, RZ ;  /* 0x000100000c0c7824 */ /* 0x000fc800078e00ff */
[C---:B------:R-:W-:Y:S01]  /*4820*/  FMUL.FTZ R45, R15.reuse, R44 ;  /* 0x0000002c0f2d7220 */ /* 0x040fe20000410000 */
[----:B------:R-:W-:-:S03]  /*4830*/  FMUL.FTZ R15, R15, R11 ;  /* 0x0000000b0f0f7220 */ /* 0x000fc60000410000 */
[C---:B------:R-:W-:Y:S01]  /*4840*/  FFMA.FTZ R45, R12.reuse, R11, -R45 ;  /* 0x0000000b0c2d7223 */ /* 0x040fe2000001082d */
[----:B------:R-:W-:Y:S01]  /*4850*/  FFMA.FTZ R12, R12, R44, R15 ;  /* 0x0000002c0c0c7223 */ /* 0x000fe2000001000f */
[----:B------:R-:W-:Y:S02]  /*4860*/  F2FP.BF16.F32.PACK_AB R15, R14, R47 ;  /* 0x0000002f0e0f723e */ /* 0x000fe400000010ff */
[----:B------:R-:W-:Y:S02]  /*4870*/  F2FP.BF16.F32.PACK_AB R14, R48, R50 ;  /* 0x00000032300e723e */ /* 0x000fe400000010ff */
[----:B------:R-:W-:-:S07]  /*4880*/  F2FP.BF16.F32.PACK_AB R12, R12, R45 ;  /* 0x0000002d0c0c723e */ /* 0x000fce00000010ff */
.L_x_11422:
[----:B------:R-:W-:Y:S05]  /*4890*/  BSYNC B2 ;  /* 0x0000000000027941 */ /* 0x000fea0003800000 */
.L_x_11421:
[----:B------:R-:W3:Y:S01]  /*48a0*/  LDL R11, [R1+0x80] ;  /* 0x00008000010b7983 */ /* 0x000ee20000100800 */
[----:B--2---:R-:W-:-:S04]  /*48b0*/  LEA R44, P3, R137, R60, 0x1 ;  /* 0x0000003c892c7211 */ /* 0x004fc800078608ff */
[----:B---3--:R-:W-:-:S05]  /*48c0*/  LEA.HI.X R45, R137, R61, R11, 0x1, P3 ;  /* 0x0000003d892d7211 */ /* 0x008fca00018f0c0b */
[----:B------:R1:W-:Y:S04]  /*48d0*/  ST.E.128 desc[UR54][R44.64], R12 ;  /* 0x0000000c2c007985 */ /* 0x0003e8000c101d36 */
.L_x_11420:
[----:B------:R-:W-:Y:S05]  /*48e0*/  BSYNC B1 ;  /* 0x0000000000017941 */ /* 0x000fea0003800000 */
.L_x_11419:
        /* <DEDUP_REMOVED lines=13> */
[----:B------:R-:W-:Y:S01]  /*49c0*/  SHF.R.U64 R41, R42, 0x10, R43 ;  /* 0x000000102a297819 */ /* 0x000fe2000000122b */
[----:B--2---:R-:W-:Y:S01]  /*49d0*/  IMAD.U32 R42, R13, 0x10000, RZ ;  /* 0x000100000d2a7824 */ /* 0x004fe200078e00ff */
[----:B------:R-:W-:Y:S02]  /*49e0*/  PRMT R11, R103, 0x5410, R46 ;  /* 0x00005410670b7816 */ /* 0x000fe4000000002e */
[----:B------:R-:W-:Y:S02]  /*49f0*/  PRMT R41, R104, 0x5410, R41 ;  /* 0x0000541068297816 */ /* 0x000fe40000000029 */
[----:B------:R-:W-:-:S02]  /*4a00*/  LOP3.LUT R46, R13, 0xffff0000, RZ, 0xc0, !PT ;  /* 0xffff00000d2e7812 */ /* 0x000fc400078ec0ff */
[C---:B------:R-:W-:Y:S01]  /*4a10*/  LOP3.LUT R47, R41.reuse, 0xffff0000, RZ, 0xc0, !PT ;  /* 0xffff0000292f7812 */ /* 0x040fe200078ec0ff */
[----:B------:R-:W-:Y:S01]  /*4a20*/  IMAD.U32 R41, R41, 0x10000, RZ ;  /* 0x0001000029297824 */ /* 0x000fe200078e00ff */
[----:B------:R-:W-:Y:S02]  /*4a30*/  LOP3.LUT R49, R11, 0xffff0000, RZ, 0xc0, !PT ;  /* 0xffff00000b317812 */ /* 0x000fe400078ec0ff */
[----:B------:R-:W-:Y:S01]  /*4a40*/  SHF.R.U32.HI R43, RZ, 0x10, R43 ;  /* 0x00000010ff2b7819 */ /* 0x000fe2000001162b */
[C---:B------:R-:W-:Y:S01]  /*4a50*/  FMUL.FTZ R13, R46.reuse, R47 ;  /* 0x0000002f2e0d7220 */ /* 0x040fe20000410000 */
[----:B------:R-:W-:Y:S01]  /*4a60*/  PRMT R40, R103, 0x5432, R40 ;  /* 0x0000543267287816 */ /* 0x000fe20000000028 */
[-C--:B------:R-:W-:Y:S01]  /*4a70*/  FMUL.FTZ R46, R46, R49.reuse ;  /* 0x000000312e2e7220 */ /* 0x080fe20000410000 */
[----:B------:R-:W-:Y:S01]  /*4a80*/  PRMT R43, R104, 0x5432, R43 ;  /* 0x00005432682b7816 */ /* 0x000fe2000000002b */
[C---:B------:R-:W-:Y:S02]  /*4a90*/  FFMA.FTZ R13, R42.reuse, R49, -R13 ;  /* 0x000000312a0d7223 */ /* 0x040fe4000001080d */
[----:B------:R-:W-:Y:S01]  /*4aa0*/  FFMA.FTZ R42, R42, R47, R46 ;  /* 0x0000002f2a2a7223 */ /* 0x000fe2000001002e */
[----:B------:R-:W-:Y:S01]  /*4ab0*/  LOP3.LUT R46, R14, 0xffff0000, RZ, 0xc0, !PT ;  /* 0xffff00000e2e7812 */ /* 0x000fe200078ec0ff */
[C---:B------:R-:W-:Y:S01]  /*4ac0*/  IMAD.U32 R47, R43.reuse, 0x10000, RZ ;  /* 0x000100002b2f7824 */ /* 0x040fe200078e00ff */
[----:B------:R-:W-:Y:S01]  /*4ad0*/  LOP3.LUT R43, R43, 0xffff0000, RZ, 0xc0, !PT ;  /* 0xffff00002b2b7812 */ /* 0x000fe200078ec0ff */
[----:B------:R-:W-:Y:S01]  /*4ae0*/  IMAD.U32 R49, R40, 0x10000, RZ ;  /* 0x0001000028317824 */ /* 0x000fe200078e00ff */
[----:B------:R-:W-:Y:S01]  /*4af0*/  F2FP.BF16.F32.PACK_AB R13, R42, R13 ;  /* 0x0000000d2a0d723e */ /* 0x000fe200000010ff */
[----:B------:R-:W-:Y:S01]  /*4b00*/  FMUL.FTZ R51, R46, R47 ;  /* 0x0000002f2e337220 */ /* 0x000fe20000410000 */
[----:B------:R-:W-:-:S02]  /*4b10*/  IMAD.U32 R14, R14, 0x10000, RZ ;  /* 0x000100000e0e7824 */ /* 0x000fc400078e00ff */
[-C--:B------:R-:W-:Y:S02]  /*4b20*/  FMUL.FTZ R46, R46, R49.reuse ;  /* 0x000000312e2e7220 */ /* 0x080fe40000410000 */
[C---:B------:R-:W-:Y:S02]  /*4b30*/  FFMA.FTZ R48, R14.reuse, R49, -R51 ;  /* 0x000000310e307223 */ /* 0x040fe40000010833 */
[----:B------:R-:W-:Y:S01]  /*4b40*/  FFMA.FTZ R47, R14, R47, R46 ;  /* 0x0000002f0e2f7223 */ /* 0x000fe2000001002e */
[----:B------:R-:W-:Y:S02]  /*4b50*/  LOP3.LUT R14, R40, 0xffff0000, RZ, 0xc0, !PT ;  /* 0xffff0000280e7812 */ /* 0x000fe400078ec0ff */
[C---:B------:R-:W-:Y:S01]  /*4b60*/  LOP3.LUT R40, R15.reuse, 0xffff0000, RZ, 0xc0, !PT ;  /* 0xffff00000f287812 */ /* 0x040fe200078ec0ff */
[----:B------:R-:W-:-:S04]  /*4b70*/  IMAD.U32 R15, R15, 0x10000, RZ ;  /* 0x000100000f0f7824 */ /* 0x000fc800078e00ff */
        /* <DEDUP_REMOVED lines=9> */
[----:B------:R-:W-:Y:S01]  /*4c10*/  FMUL.FTZ R46, R11, R40 ;  /* 0x000000280b2e7220 */ /* 0x000fe20000410000 */
[----:B------:R-:W-:-:S02]  /*4c20*/  F2FP.BF16.F32.PACK_AB R14, R47, R48 ;  /* 0x000000302f0e723e */ /* 0x000fc400000010ff */
[C---:B------:R-:W-:Y:S01]  /*4c30*/  FFMA.FTZ R43, R12.reuse, R40, -R43 ;  /* 0x000000280c2b7223 */ /* 0x040fe2000001082b */
[----:B------:R-:W-:-:S05]  /*4c40*/  FFMA.FTZ R46, R12, R41, R46 ;  /* 0x000000290c2e7223 */ /* 0x000fca000001002e */
[----:B------:R-:W-:-:S07]  /*4c50*/  F2FP.BF16.F32.PACK_AB R12, R46, R43 ;  /* 0x0000002b2e0c723e */ /* 0x000fce00000010ff */
.L_x_11426:
[----:B------:R-:W-:Y:S05]  /*4c60*/  BSYNC B2 ;  /* 0x0000000000027941 */ /* 0x000fea0003800000 */
.L_x_11425:
[----:B--2---:R1:W-:Y:S02]  /*4c70*/  ST.E.128 desc[UR54][R44.64], R12 ;  /* 0x0000000c2c007985 */ /* 0x0043e4000c101d36 */
.L_x_11424:
[----:B------:R-:W-:Y:S05]  /*4c80*/  BSYNC B1 ;  /* 0x0000000000017941 */ /* 0x000fea0003800000 */
.L_x_11423:
        /* <DEDUP_REMOVED lines=10> */
[----:B------:R-:W-:Y:S02]  /*4d30*/  SHF.R.U64 R43, R38, 0x10, R39 ;  /* 0x00000010262b7819 */ /* 0x000fe40000001227 */
[--C-:B------:R-:W-:Y:S01]  /*4d40*/  SHF.R.U64 R44, R36, 0x10, R37.reuse ;  /* 0x00000010242c7819 */ /* 0x100fe20000001225 */
[C---:B--2---:R-:W-:Y:S01]  /*4d50*/  IMAD.U32 R36, R14.reuse, 0x10000, RZ ;  /* 0x000100000e247824 */ /* 0x044fe200078e00ff */
[----:B------:R-:W-:Y:S02]  /*4d60*/  SHF.R.U32.HI R42, RZ, 0x10, R37 ;  /* 0x00000010ff2a7819 */ /* 0x000fe40000011625 */
[----:B------:R-:W-:Y:S02]  /*4d70*/  SHF.R.U32.HI R45, RZ, 0x10, R39 ;  /* 0x00000010ff2d7819 */ /* 0x000fe40000011627 */
[----:B------:R-:W-:Y:S01]  /*4d80*/  LOP3.LUT R37, R14, 0xffff0000, RZ, 0xc0, !PT ;  /* 0xffff00000e257812 */ /* 0x000fe200078ec0ff */
[C---:B------:R-:W-:Y:S01]  /*4d90*/  IMAD.U32 R14, R15.reuse, 0x10000, RZ ;  /* 0x000100000f0e7824 */ /* 0x040fe200078e00ff */
[----:B------:R-:W-:-:S02]  /*4da0*/  LOP3.LUT R11, R15, 0xffff0000, RZ, 0xc0, !PT ;  /* 0xffff00000f0b7812 */ /* 0x000fc400078ec0ff */
[C---:B------:R-:W-:Y:S02]  /*4db0*/  PRMT R39, R102.reuse, 0x5410, R43 ;  /* 0x0000541066277816 */ /* 0x040fe4000000002b */
[----:B------:R-:W-:Y:S02]  /*4dc0*/  PRMT R15, R101, 0x5410, R44 ;  /* 0x00005410650f7816 */ /* 0x000fe4000000002c */
[----:B------:R-:W-:Y:S02]  /*4dd0*/  PRMT R102, R102, 0x5432, R45 ;  /* 0x0000543266667816 */ /* 0x000fe4000000002d */
[----:B------:R-:W-:Y:S02]  /*4de0*/  LOP3.LUT R43, R13, 0xffff0000, RZ, 0xc0, !PT ;  /* 0xffff00000d2b7812 */ /* 0x000fe400078ec0ff */
[----:B------:R-:W-:Y:S01]  /*4df0*/  LOP3.LUT R46, R39, 0xffff0000, RZ, 0xc0, !PT ;  /* 0xffff0000272e7812 */ /* 0x000fe200078ec0ff */
[C---:B------:R-:W-:Y:S01]  /*4e00*/  IMAD.U32 R38, R102.reuse, 0x10000, RZ ;  /* 0x0001000066267824 */ /* 0x040fe200078e00ff */
[----:B------:R-:W-:Y:S01]  /*4e10*/  PRMT R101, R101, 0x5432, R42 ;  /* 0x0000543265657816 */ /* 0x000fe2000000002a */
[----:B------:R-:W-:Y:S01]  /*4e20*/  IMAD.U32 R42, R13, 0x10000, RZ ;  /* 0x000100000d2a7824 */ /* 0x000fe200078e00ff */
[----:B------:R-:W-:Y:S01]  /*4e30*/  LOP3.LUT R44, R15, 0xffff0000, RZ, 0xc0, !PT ;  /* 0xffff00000f2c7812 */ /* 0x000fe200078ec0ff */
[----:B------:R-:W-:Y:S01]  /*4e40*/  FMUL.FTZ R13, R43, R46 ;  /* 0x0000002e2b0d7220 */ /* 0x000fe20000410000 */
[----:B------:R-:W-:Y:S01]  /*4e50*/  FMUL.FTZ R47, R37, R38 ;  /* 0x00000026252f7220 */ /* 0x000fe20000410000 */
[----:B------:R-:W-:Y:S01]  /*4e60*/  IMAD.U32 R45, R101, 0x10000, RZ ;  /* 0x00010000652d7824 */ /* 0x000fe200078e00ff */
[----:B------:R-:W-:Y:S01]  /*4e70*/  LOP3.LUT R102, R102, 0xffff0000, RZ, 0xc0, !PT ;  /* 0xffff000066667812 */ /* 0x000fe200078ec0ff */
[-C--:B------:R-:W-:Y:S01]  /*4e80*/  FMUL.FTZ R43, R43, R44.reuse ;  /* 0x0000002c2b2b7220 */ /* 0x080fe20000410000 */
[C---:B------:R-:W-:Y:S01]  /*4e90*/  FFMA.FTZ R13, R42.reuse, R44, -R13 ;  /* 0x0000002c2a0d7223 */ /* 0x040fe2000001080d */
[----:B------:R-:W-:Y:S01]  /*4ea0*/  LOP3.LUT R101, R101, 0xffff0000, RZ, 0xc0, !PT ;  /* 0xffff000065657812 */ /* 0x000fe200078ec0ff */
[----:B------:R-:W-:Y:S01]  /*4eb0*/  FMUL.FTZ R37, R37, R45 ;  /* 0x0000002d25257220 */ /* 0x000fe20000410000 */
[----:B------:R-:W-:Y:S01]  /*4ec0*/  FFMA.FTZ R42, R42, R46, R43 ;  /* 0x0000002e2a2a7223 */ /* 0x000fe2000001002b */
[C---:B------:R-:W-:Y:S01]  /*4ed0*/  LOP3.LUT R44, R12.reuse, 0xffff0000, RZ, 0xc0, !PT ;  /* 0xffff00000c2c7812 */ /* 0x040fe200078ec0ff */
[----:B------:R-:W-:-:S02]  /*4ee0*/  IMAD.U32 R43, R12, 0x10000, RZ ;  /* 0x000100000c2b7824 */ /* 0x000fc400078e00ff */
[C---:B------:R-:W-:Y:S01]  /*4ef0*/  FFMA.FTZ R12, R36.reuse, R45, -R47 ;  /* 0x0000002d240c7223 */ /* 0x040fe2000001082f */
[----:B------:R-:W-:Y:S02]  /*4f00*/  IMAD.U32 R39, R39, 0x10000, RZ ;  /* 0x0001000027277824 */ /* 0x000fe400078e00ff */
[----:B------:R-:W-:Y:S01]  /*4f10*/  FMUL.FTZ R45, R11, R102 ;  /* 0x000000660b2d7220 */ /* 0x000fe20000410000 */
[----:B------:R-:W-:Y:S02]  /*4f20*/  IMAD.U32 R15, R15, 0x10000, RZ ;  /* 0x000100000f0f7824 */ /* 0x000fe400078e00ff */
[----:B------:R-:W-:Y:S01]  /*4f30*/  FFMA.FTZ R37, R36, R38, R37 ;  /* 0x0000002624257223 */ /* 0x000fe20000010025 */
        /* <DEDUP_REMOVED lines=11> */
.L_x_11428:
[----:B------:R-:W-:Y:S05]  /*4ff0*/  BSYNC B1 ;  /* 0x0000000000017941 */ /* 0x000fea0003800000 */
.L_x_11427:
[----:B--2---:R1:W-:Y:S01]  /*5000*/  ST.E.128 desc[UR54][R40.64], R12 ;  /* 0x0000000c28007985 */ /* 0x0043e2000c101d36 */
[----:B------:R-:W-:Y:S05]  /*5010*/  BRA `(.L_x_11406) ;  /* 0x0000002400187947 */ /* 0x000fea0003800000 */
.L_x_11399:
        /* <DEDUP_REMOVED lines=13> */
[----:B0-----:R-:W-:-:S02]  /*50f0*/  VIADD R37, R36, 0xffffff80 ;  /* 0xffffff8024257836 */ /* 0x001fc40000000000 */
[----:B------:R-:W-:-:S05]  /*5100*/  VIADD R36, R36, 0xffffff80 ;  /* 0xffffff8024247836 */ /* 0x000fca0000000000 */
[----:B------:R-:W-:-:S04]  /*5110*/  LEA.HI R36, R36, R37, RZ, 0x1 ;  /* 0x0000002524247211 */ /* 0x000fc800078f08ff */
[----:B------:R-:W-:-:S04]  /*5120*/  SHF.R.S32.HI R36, RZ, 0x1, R36 ;  /* 0x00000001ff247819 */ /* 0x000fc80000011424 */
[----:B------:R-:W-:Y:S02]  /*5130*/  ISETP.GE.AND P3, PT, R36, R85, PT ;  /* 0x000000552400720c */ /* 0x000fe40003f66270 */
[----:B------:R-:W-:-:S11]  /*5140*/  CS2R R36, SRZ ;  /* 0x0000000000247805 */ /* 0x000fd6000001ff00 */
[----:B------:R-:W-:Y:S05]  /*5150*/  @P3 BRA `(.L_x_11430) ;  /* 0x00000000007c3947 */ /* 0x000fea0003800000 */
        /* <DEDUP_REMOVED lines=31> */
.L_x_11430:
[----:B------:R-:W-:Y:S05]  /*5350*/  BSYNC B1 ;  /* 0x0000000000017941 */ /* 0x000fea0003800000 */
.L_x_11429:
        /* <DEDUP_REMOVED lines=43> */
.L_x_11431:
[----:B------:R-:W2:Y:S01]  /*5610*/  LDL R11, [R1+0xc] ;  /* 0x00000c00010b7983 */ /* 0x000ea20000100800 */
[----:B------:R-:W-:Y:S01]  /*5620*/  IMAD R34, R22, 0x8, R2 ;  /* 0x0000000816227824 */ /* 0x000fe200078e0202 */
[----:B------:R-:W-:Y:S01]  /*5630*/  BSSY B1, `(.L_x_11432) ;  /* 0x0000004000017945 */ /* 0x000fe20003800000 */
[----:B--2---:R-:W-:-:S04]  /*5640*/  SHF.L.U32 R86, R11, 0x1f, RZ ;  /* 0x0000001f0b567819 */ /* 0x004fc800000006ff */
[----:B------:R-:W0:Y:S02]  /*5650*/  SYNCS.PHASECHK.TRANS64.TRYWAIT P4, [R34+URZ+0x2d890], R86 ;  /* 0x02d89056220075a7 */ /* 0x000e24000808017f */
[----:B0-----:R-:W-:Y:S05]  /*5660*/  @!P4 BRA `(.L_x_11433) ;  /* 0x0000021800c0c947 */ /* 0x001fea0003800000 */
.L_x_11753:
[----:B------:R-:W-:Y:S05]  /*5670*/  BSYNC B1 ;  /* 0x0000000000017941 */ /* 0x000fea0003800000 */
.L_x_11432:
[----:B------:R-:W-:-:S03]  /*5680*/  UMOV UR4, 0xffffffff ;  /* 0xffffffff00047882 */ /* 0x000fc60000000000 */
[----:B------:R-:W-:Y:S05]  /*5690*/  BRA.DIV UR4, `(.L_x_11434) ;  /* 0x0000021a04c87947 */ /* 0x000fea000b800000 */
[----:B------:R1:W2:Y:S04]  /*56a0*/  SHFL.IDX PT, R91, R61, RZ, 0x1e1f ;  /* 0x001e1fff3d5b7589 */ /* 0x0002a800000e0000 */
[----:B------:R1:W3:Y:S02]  /*56b0*/  SHFL.IDX PT, R90, R60, RZ, 0x1e1f ;  /* 0x001e1fff3c5a7589 */ /* 0x0002e400000e0000 */
.L_x_11757:
[----:B------:R-:W-:Y:S05]  /*56c0*/  @P3 BRA `(.L_x_11406) ;  /* 0x0000001c006c3947 */ /* 0x000fea0003800000 */
[----:B------:R-:W4:Y:S01]  /*56d0*/  LDC R11, c[0x0][0x2f4] ;  /* 0x0000bd00ff0b7b82 */ /* 0x000f220000000800 */
[----:B------:R-:W-:Y:S01]  /*56e0*/  ISETP.NE.AND P3, PT, R29, RZ, PT ;  /* 0x000000ff1d00720c */ /* 0x000fe20003f65270 */
[----:B------:R-:W-:Y:S01]  /*56f0*/  BSSY B1, `(.L_x_11435) ;  /* 0x0000080000017945 */ /* 0x000fe20003800000 */
[----:B----4-:R-:W-:-:S11]  /*5700*/  IMAD.IADD R101, R11, 0x1, -R98 ;  /* 0x000000010b657824 */ /* 0x010fd600078e0a62 */
[----:B------:R-:W-:Y:S05]  /*5710*/  @!P3 BRA `(.L_x_11436) ;  /* 0x0000000400f4b947 */ /* 0x000fea0003800000 */
[----:B-1----:R-:W4:Y:S04]  /*5720*/  LDL R60, [R1+0x50] ;  /* 0x00005000013c7983 */ /* 0x002f280000100800 */
[----:B------:R-:W5:Y:S04]  /*5730*/  LDL R15, [R1+0x54] ;  /* 0x00005400010f7983 */ /* 0x000f680000100800 */
[----:B------:R-:W2:Y:S01]  /*5740*/  LDL R14, [R1+0x58] ;  /* 0x00005800010e7983 */ /* 0x000ea20000100800 */
[----:B------:R-:W-:Y:S01]  /*5750*/  SEL R12, R98, R101, !P0 ;  /* 0x00000065620c7207 */ /* 0x000fe20004000000 */
[----:B------:R-:W-:Y:S01]  /*5760*/  BSSY B2, `(.L_x_11437) ;  /* 0x0000072000027945 */ /* 0x000fe20003800000 */
[----:B------:R-:W-:-:S02]  /*5770*/  ISETP.GE.AND P3, PT, R18, R97, PT ;  /* 0x000000611200720c */ /* 0x000fc40003f66270 */
[----:B------:R-:W-:-:S04]  /*5780*/  SHF.R.S32.HI R13, RZ, 0x1f, R12 ;  /* 0x0000001fff0d7819 */ /* 0x000fc8000001140c */
[----:B------:R-:W-:-:S04]  /*5790*/  LEA.HI R13, R13, R12, RZ, 0x4 ;  /* 0x0000000c0d0d7211 */ /* 0x000fc800078f20ff */
[----:B------:R-:W-:-:S04]  /*57a0*/  SHF.R.S32.HI R13, RZ, 0x4, R13 ;  /* 0x00000004ff0d7819 */ /* 0x000fc8000001140d */
        /* <DEDUP_REMOVED lines=8> */
[----:B--2---:R-:W-:-:S05]  /*5830*/  IADD3 R12, R13, R12, R14 ;  /* 0x0000000c0d0c7210 */ /* 0x004fca0007ffe00e */
[C---:B------:R-:W-:Y:S02]  /*5840*/  IMAD R60, R22.reuse, 0x3000, R12 ;  /* 0x00003000163c7824 */ /* 0x040fe400078e020c */
[----:B------:R-:W-:Y:S02]  /*5850*/  IMAD R12, R22, 0x3000, R95 ;  /* 0x00003000160c7824 */ /* 0x000fe400078e025f */
[--C-:B------:R-:W-:Y:S02]  /*5860*/  IMAD R60, R60, 0x2, R2.reuse ;  /* 0x000000023c3c7824 */ /* 0x100fe400078e0202 */
[----:B------:R-:W-:-:S04]  /*5870*/  IMAD R12, R12, 0x2, R2 ;  /* 0x000000020c0c7824 */ /* 0x000fc800078e0202 */
[----:B------:R-:W1:Y:S04]  /*5880*/  LDS.128 R60, [R60+0x15400] ;  /* 0x015400003c3c7984 */ /* 0x000e680000000c00 */
[----:B------:R-:W2:Y:S01]  /*5890*/  LDS.128 R12, [R12+0x15400] ;  /* 0x015400000c0c7984 */ /* 0x000ea20000000c00 */
        /* <DEDUP_REMOVED lines=20> */
[----:B--2---:R-:W-:Y:S02]  /*59e0*/  IMAD.U32 R105, R13, 0x10000, RZ ;  /* 0x000100000d697824 */ /* 0x004fe400078e00ff */
        /* <DEDUP_REMOVED lines=25> */
[----:B------:R-:W-:Y:S02]  /*5b80*/  IMAD.U32 R58, R60, 0x10000, RZ ;  /* 0x000100003c3a7824 */ /* 0x000fe400078e00ff */
        /* <DEDUP_REMOVED lines=47> */
.L_x_11438:
[----:B------:R-:W-:Y:S05]  /*5e80*/  BSYNC B2 ;  /* 0x0000000000027941 */ /* 0x000fea0003800000 */
.L_x_11437:
[----:B---3--:R-:W-:-:S04]  /*5e90*/  LEA R44, P3, R20, R90, 0x1 ;  /* 0x0000005a142c7211 */ /* 0x008fc800078608ff */
[----:B------:R-:W-:Y:S02]  /*5ea0*/  LEA.HI.X R45, R20, R91, R92, 0x1, P3 ;  /* 0x0000005b142d7211 */ /* 0x000fe400018f0c5c */
[----:B------:R-:W-:-:S03]  /*5eb0*/  ISETP.GE.AND P3, PT, R102, R11, PT ;  /* 0x0000000b6600720c */ /* 0x000fc60003f66270 */
[----:B--2---:R2:W-:Y:S10]  /*5ec0*/  ST.E.128 desc[UR54][R44.64], R12 ;  /* 0x0000000c2c007985 */ /* 0x0045f4000c101d36 */
[----:B--2---:R-:W-:-:S05]  /*5ed0*/  @!P3 IMAD.WIDE R12, R102, 0x2, R90 ;  /* 0x00000002660cb825 */ /* 0x004fca00078e025a */
[----:B-1----:R4:W-:Y:S02]  /*5ee0*/  @!P3 ST.E.128 desc[UR54][R12.64], R60 ;  /* 0x0000003c0c00b985 */ /* 0x0029e4000c101d36 */
.L_x_11436:
[----:B------:R-:W-:Y:S05]  /*5ef0*/  BSYNC B1 ;  /* 0x0000000000017941 */ /* 0x000fea0003800000 */
.L_x_11435:
[----:B------:R-:W-:Y:S01]  /*5f00*/  ISETP.NE.AND P3, PT, R30, RZ, PT ;  /* 0x000000ff1e00720c */ /* 0x000fe20003f65270 */
[----:B------:R-:W-:-:S12]  /*5f10*/  BSSY B1, `(.L_x_11439) ;  /* 0x0000081000017945 */ /* 0x000fd80003800000 */
[----:B------:R-:W-:Y:S05]  /*5f20*/  @!P3 BRA `(.L_x_11440) ;  /* 0x0000000400fcb947 */ /* 0x000fea0003800000 */
[----:B------:R-:W5:Y:S04]  /*5f30*/  LDL R44, [R1+0x50] ;  /* 0x00005000012c7983 */ /* 0x000f680000100800 */
[----:B------:R-:W2:Y:S04]  /*5f40*/  LDL R15, [R1+0x54] ;  /* 0x00005400010f7983 */ /* 0x000ea80000100800 */
[----:B------:R-:W3:Y:S01]  /*5f50*/  LDL R14, [R1+0x58] ;  /* 0x00005800010e7983 */ /* 0x000ee20000100800 */
[----:B------:R-:W-:Y:S01]  /*5f60*/  LOP3.LUT P4, RZ, R16, 0x1, RZ, 0xc0, !PT ;  /* 0x0000000110ff7812 */ /* 0x000fe2000788c0ff */
[----:B------:R-:W-:Y:S01]  /*5f70*/  BSSY B2, `(.L_x_11441) ;  /* 0x0000074000027945 */ /* 0x000fe20003800000 */
[----:B------:R-:W-:-:S02]  /*5f80*/  ISETP.GE.AND P3, PT, R3, R97, PT ;  /* 0x000000610300720c */ /* 0x000fc40003f66270 */
        /* <DEDUP_REMOVED lines=10> */
[----:B-----5:R-:W-:-:S04]  /*6030*/  LOP3.LUT R13, R44, 0x18, R56, 0xf8, !PT ;  /* 0x000000182c0d7812 */ /* 0x020fc800078ef838 */
[----:B--2---:R-:W-:-:S04]  /*6040*/  LOP3.LUT R13, R13, R15, RZ, 0x3c, !PT ;  /* 0x0000000f0d0d7212 */ /* 0x004fc800078e3cff */
[----:B---3--:R-:W-:-:S05]  /*6050*/  IADD3 R12, R13, R12, R14 ;  /* 0x0000000c0d0c7210 */ /* 0x008fca0007ffe00e */
[C---:B------:R-:W-:Y:S02]  /*6060*/  IMAD R44, R22.reuse, 0x3000, R12 ;  /* 0x00003000162c7824 */ /* 0x040fe400078e020c */
[----:B------:R-:W-:Y:S02]  /*6070*/  IMAD R12, R22, 0x3000, R94 ;  /* 0x00003000160c7824 */ /* 0x000fe400078e025e */
[--C-:B------:R-:W-:Y:S02]  /*6080*/  IMAD R44, R44, 0x2, R2.reuse ;  /* 0x000000022c2c7824 */ /* 0x100fe400078e0202 */
[----:B------:R-:W-:-:S04]  /*6090*/  IMAD R12, R12, 0x2, R2 ;  /* 0x000000020c0c7824 */ /* 0x000fc800078e0202 */
[----:B------:R-:W2:Y:S04]  /*60a0*/  LDS.128 R44, [R44+0x15400] ;  /* 0x015400002c2c7984 */ /* 0x000ea80000000c00 */
[----:B------:R-:W3:Y:S01]  /*60b0*/  LDS.128 R12, [R12+0x15400] ;  /* 0x015400000c0c7984 */ /* 0x000ee20000000c00 */
[----:B------:R-:W-:Y:S05]  /*60c0*/  @P3 BRA `(.L_x_11442) ;  /* 0x0000000400783947 */ /* 0x000fea0003800000 */
[----:B------:R-:W-:Y:S01]  /*60d0*/  SHF.R.U32.HI R58, RZ, 0x10, R53 ;  /* 0x00000010ff3a7819 */ /* 0x000fe20000011635 */
[----:B-12---:R-:W-:Y:S01]  /*60e0*/  IMAD.U32 R61, R45, 0x10000, RZ ;  /* 0x000100002d3d7824 */ /* 0x006fe200078e00ff */
[--C-:B------:R-:W-:Y:S01]  /*60f0*/  SHF.R.U64 R40, R40, 0x10, R41.reuse ;  /* 0x0000001028287819 */ /* 0x100fe20000001229 */
[----:B---3--:R-:W-:Y:S01]  /*6100*/  IMAD.U32 R59, R13, 0x10000, RZ ;  /* 0x000100000d3b7824 */ /* 0x008fe200078e00ff */
        /* <DEDUP_REMOVED lines=90> */
.L_x_11442:
[----:B------:R-:W-:Y:S05]  /*66b0*/  BSYNC B2 ;  /* 0x0000000000027941 */ /* 0x000fea0003800000 */
.L_x_11441:
[----:B------:R-:W-:-:S04]  /*66c0*/  LEA R40, P3, R21, R90, 0x1 ;  /* 0x0000005a15287211 */ /* 0x000fc800078608ff */
[----:B------:R-:W-:Y:S02]  /*66d0*/  LEA.HI.X R41, R21, R91, R89, 0x1, P3 ;  /* 0x0000005b15297211 */ /* 0x000fe400018f0c59 */
[----:B------:R-:W-:-:S03]  /*66e0*/  ISETP.GE.AND P3, PT, R56, R11, PT ;  /* 0x0000000b3800720c */ /* 0x000fc60003f66270 */
[----:B---3--:R3:W-:Y:S10]  /*66f0*/  ST.E.128 desc[UR54][R40.64], R12 ;  /* 0x0000000c28007985 */ /* 0x0087f4000c101d36 */
[----:B---3--:R-:W-:-:S05]  /*6700*/  @!P3 IMAD.WIDE R12, R56, 0x2, R90 ;  /* 0x00000002380cb825 */ /* 0x008fca00078e025a */
[----:B--2---:R2:W-:Y:S02]  /*6710*/  @!P3 ST.E.128 desc[UR54][R12.64], R44 ;  /* 0x0000002c0c00b985 */ /* 0x0045e4000c101d36 */
.L_x_11440:
[----:B------:R-:W-:Y:S05]  /*6720*/  BSYNC B1 ;  /* 0x0000000000017941 */ /* 0x000fea0003800000 */
.L_x_11439:
[----:B------:R-:W-:-:S13]  /*6730*/  ISETP.NE.AND P3, PT, R31, RZ, PT ;  /* 0x000000ff1f00720c */ /* 0x000fda0003f65270 */
[----:B------:R-:W-:Y:S05]  /*6740*/  @!P3 BRA `(.L_x_11406) ;  /* 0x0000000c004cb947 */ /* 0x000fea0003800000 */
[----:B------:R-:W5:Y:S04]  /*6750*/  LDL R40, [R1+0x50] ;  /* 0x0000500001287983 */ /* 0x000f680000100800 */
[----:B------:R-:W5:Y:S04]  /*6760*/  LDL R15, [R1+0x54] ;  /* 0x00005400010f7983 */ /* 0x000f680000100800 */
[----:B------:R-:W5:Y:S01]  /*6770*/  LDL R14, [R1+0x58] ;  /* 0x00005800010e7983 */ /* 0x000f620000100800 */
[----:B------:R-:W-:Y:S01]  /*6780*/  LOP3.LUT P4, RZ, R16, 0x2, RZ, 0xc0, !PT ;  /* 0x0000000210ff7812 */ /* 0x000fe2000788c0ff */
[----:B------:R-:W-:Y:S01]  /*6790*/  BSSY B1, `(.L_x_11443) ;  /* 0x0000076000017945 */ /* 0x000fe20003800000 */
[----:B--23--:R-:W-:-:S02]  /*67a0*/  LEA R44, P3, R27, R90, 0x1 ;  /* 0x0000005a1b2c7211 */ /* 0x00cfc400078608ff */
[----:B------:R-:W-:Y:S02]  /*67b0*/  SEL R101, R98, R101, !P4 ;  /* 0x0000006562657207 */ /* 0x000fe40006000000 */
[----:B------:R-:W-:Y:S02]  /*67c0*/  LEA.HI.X R45, R27, R91, R88, 0x1, P3 ;  /* 0x0000005b1b2d7211 */ /* 0x000fe400018f0c58 */
[----:B----4-:R-:W-:Y:S02]  /*67d0*/  SHF.R.S32.HI R12, RZ, 0x1f, R101 ;  /* 0x0000001fff0c7819 */ /* 0x010fe40000011465 */
[----:B------:R-:W-:Y:S02]  /*67e0*/  ISETP.GE.AND P3, PT, R4, R97, PT ;  /* 0x000000610400720c */ /* 0x000fe40003f66270 */
[----:B------:R-:W-:-:S04]  /*67f0*/  LEA.HI R12, R12, R101, RZ, 0x4 ;  /* 0x000000650c0c7211 */ /* 0x000fc800078f20ff */
[----:B------:R-:W-:-:S04]  /*6800*/  SHF.R.S32.HI R12, RZ, 0x4, R12 ;  /* 0x00000004ff0c7819 */ /* 0x000fc8000001140c */
[----:B------:R-:W-:-:S04]  /*6810*/  LEA.HI.SX32 R12, R7, R12, 0x1d ;  /* 0x0000000c070c7211 */ /* 0x000fc800078feaff */
[----:B------:R-:W-:Y:S01]  /*6820*/  SHF.R.S32.HI R13, RZ, 0x1f, R12 ;  /* 0x0000001fff0d7819 */ /* 0x000fe2000001140c */
[----:B------:R-:W-:-:S03]  /*6830*/  IMAD.SHL.U32 R46, R12, 0x8, RZ ;  /* 0x000000080c2e7824 */ /* 0x000fc600078e00ff */
[----:B------:R-:W-:-:S05]  /*6840*/  LEA.HI R13, R13, R12, RZ, 0x2 ;  /* 0x0000000c0d0d7211 */ /* 0x000fca00078f10ff */
[----:B------:R-:W-:-:S05]  /*6850*/  IMAD.SHL.U32 R13, R13, 0x400, RZ ;  /* 0x000004000d0d7824 */ /* 0x000fca00078e00ff */
[----:B------:R-:W-:Y:S02]  /*6860*/  LOP3.LUT R13, R13, 0x7ffff000, RZ, 0xc0, !PT ;  /* 0x7ffff0000d0d7812 */ /* 0x000fe400078ec0ff */
[----:B-----5:R-:W-:-:S04]  /*6870*/  LOP3.LUT R12, R40, 0x18, R46, 0xf8, !PT ;  /* 0x00000018280c7812 */ /* 0x020fc800078ef82e */
[----:B------:R-:W-:-:S04]  /*6880*/  LOP3.LUT R12, R12, R15, RZ, 0x3c, !PT ;  /* 0x0000000f0c0c7212 */ /* 0x000fc800078e3cff */
[----:B------:R-:W-:-:S05]  /*6890*/  IADD3 R13, R12, R13, R14 ;  /* 0x0000000d0c0d7210 */ /* 0x000fca0007ffe00e */
        /* <DEDUP_REMOVED lines=11> */
[----:B------:R-:W-:Y:S02]  /*6950*/  SHF.R.U64 R36, R36, 0x10, R37 ;  /* 0x0000001024247819 */ /* 0x000fe40000001225 */
[----:B------:R-:W-:Y:S02]  /*6960*/  SHF.R.U32.HI R48, RZ, 0x10, R49 ;  /* 0x00000010ff307819 */ /* 0x000fe40000011631 */
[----:B------:R-:W-:-:S02]  /*6970*/  SHF.R.U32.HI R37, RZ, 0x10, R37 ;  /* 0x00000010ff257819 */ /* 0x000fc40000011625 */
[C---:B------:R-:W-:Y:S02]  /*6980*/  PRMT R39, R111.reuse, 0x5410, R39 ;  /* 0x000054106f277816 */ /* 0x040fe40000000027 */
[----:B------:R-:W-:Y:S01]  /*6990*/  PRMT R111, R111, 0x5432, R48 ;  /* 0x000054326f6f7816 */ /* 0x000fe20000000030 */
[----:B---3--:R-:W-:Y:S01]  /*69a0*/  IMAD.U32 R48, R13, 0x10000, RZ ;  /* 0x000100000d307824 */ /* 0x008fe200078e00ff */
[----:B------:R-:W-:Y:S02]  /*69b0*/  PRMT R37, R109, 0x5432, R37 ;  /* 0x000054326d257816 */ /* 0x000fe40000000025 */
[--C-:B------:R-:W-:Y:S01]  /*69c0*/  SHF.R.U64 R49, R50, 0x10, R51.reuse ;  /* 0x0000001032317819 */ /* 0x100fe20000001233 */
[----:B------:R-:W-:Y:S01]  /*69d0*/  IMAD.U32 R52, R111, 0x10000, RZ ;  /* 0x000100006f347824 */ /* 0x000fe200078e00ff */
[----:B------:R-:W-:Y:S01]  /*69e0*/  SHF.R.U32.HI R50, RZ, 0x10, R51 ;  /* 0x00000010ff327819 */ /* 0x000fe20000011633 */
[----:B------:R-:W-:Y:S01]  /*69f0*/  IMAD.U32 R51, R37, 0x10000, RZ ;  /* 0x0001000025337824 */ /* 0x000fe200078e00ff */
[----:B------:R-:W-:Y:S01]  /*6a00*/  LOP3.LUT R41, R41, 0xffff0000, RZ, 0xc0, !PT ;  /* 0xffff000029297812 */ /* 0x000fe200078ec0ff */
[-C--:B------:R-:W-:Y:S01]  /*6a10*/  FMUL.FTZ R54, R53, R52.reuse ;  /* 0x0000003435367220 */ /* 0x080fe20000410000 */
[----:B------:R-:W-:Y:S01]  /*6a20*/  LOP3.LUT R37, R37, 0xffff0000, RZ, 0xc0, !PT ;  /* 0xffff000025257812 */ /* 0x000fe200078ec0ff */
[-C--:B------:R-:W-:Y:S01]  /*6a30*/  FMUL.FTZ R53, R53, R51.reuse ;  /* 0x0000003335357220 */ /* 0x080fe20000410000 */
[----:B------:R-:W-:Y:S01]  /*6a40*/  LOP3.LUT R13, R13, 0xffff0000, RZ, 0xc0, !PT ;  /* 0xffff00000d0d7812 */ /* 0x000fe200078ec0ff */
[----:B------:R-:W-:Y:S01]  /*6a50*/  FFMA.FTZ R51, R48, R51, -R54 ;  /* 0x0000003330337223 */ /* 0x000fe20000010836 */
[----:B------:R-:W-:Y:S01]  /*6a60*/  PRMT R49, R110, 0x5410, R49 ;  /* 0x000054106e317816 */ /* 0x000fe20000000031 */
[----:B------:R-:W-:Y:S01]  /*6a70*/  FFMA.FTZ R48, R48, R52, R53 ;  /* 0x0000003430307223 */ /* 0x000fe20000010035 */
[----:B------:R-:W-:Y:S01]  /*6a80*/  LOP3.LUT R52, R111, 0xffff0000, RZ, 0xc0, !PT ;  /* 0xffff00006f347812 */ /* 0x000fe200078ec0ff */
[----:B------:R-:W-:Y:S01]  /*6a90*/  IMAD.U32 R54, R43, 0x10000, RZ ;  /* 0x000100002b367824 */ /* 0x000fe200078e00ff */
[----:B------:R-:W-:-:S02]  /*6aa0*/  PRMT R110, R110, 0x5432, R50 ;  /* 0x000054326e6e7816 */ /* 0x000fc40000000032 */
[----:B------:R-:W-:Y:S01]  /*6ab0*/  PRMT R47, R108, 0x5432, R47 ;  /* 0x000054326c2f7816 */ /* 0x000fe2000000002f */
[CC--:B------:R-:W-:Y:S01]  /*6ac0*/  FMUL.FTZ R53, R41.reuse, R52.reuse ;  /* 0x0000003429357220 */ /* 0x0c0fe20000410000 */
        /* <DEDUP_REMOVED lines=11> */
[----:B------:R-:W-:Y:S02]  /*6b80*/  LOP3.LUT R15, R15, 0xffff0000, RZ, 0xc0, !PT ;  /* 0xffff00000f0f7812 */ /* 0x000fe400078ec0ff */
[C---:B------:R-:W-:Y:S01]  /*6b90*/  FFMA.FTZ R50, R52.reuse, R41, -R50 ;  /* 0x0000002934327223 */ /* 0x040fe20000010832 */
[----:B------:R-:W-:Y:S01]  /*6ba0*/  FFMA.FTZ R41, R52, R53, R54 ;  /* 0x0000003534297223 */ /* 0x000fe20000010036 */
[----:B------:R-:W-:Y:S01]  /*6bb0*/  LOP3.LUT R52, R43, 0xffff0000, RZ, 0xc0, !PT ;  /* 0xffff00002b347812 */ /* 0x000fe200078ec0ff */
[C---:B------:R-:W-:Y:S01]  /*6bc0*/  IMAD.U32 R53, R40.reuse, 0x10000, RZ ;  /* 0x0001000028357824 */ /* 0x040fe200078e00ff */
[----:B------:R-:W-:Y:S01]  /*6bd0*/  LOP3.LUT R40, R40, 0xffff0000, RZ, 0xc0, !PT ;  /* 0xffff000028287812 */ /* 0x000fe200078ec0ff */
[----:B------:R-:W-:Y:S01]  /*6be0*/  IMAD.U32 R54, R36, 0x10000, RZ ;  /* 0x0001000024367824 */ /* 0x000fe200078e00ff */
[----:B------:R-:W-:Y:S01]  /*6bf0*/  PRMT R38, R108, 0x5410, R38 ;  /* 0x000054106c267816 */ /* 0x000fe20000000026 */
[----:B------:R-:W-:Y:S01]  /*6c00*/  FMUL.FTZ R43, R52, R110 ;  /* 0x0000006e342b7220 */ /* 0x000fe20000410000 */
[----:B------:R-:W-:-:S02]  /*6c10*/  F2FP.BF16.F32.PACK_AB R37, R37, R51 ;  /* 0x000000332525723e */ /* 0x000fc400000010ff */
[----:B------:R-:W-:Y:S01]  /*6c20*/  F2FP.BF16.F32.PACK_AB R48, R13, R48 ;  /* 0x000000300d30723e */ /* 0x000fe200000010ff */
[-C--:B------:R-:W-:Y:S01]  /*6c30*/  FFMA.FTZ R43, R15, R47.reuse, -R43 ;  /* 0x0000002f0f2b7223 */ /* 0x080fe2000001082b */
[----:B------:R-:W-:Y:S01]  /*6c40*/  FMUL.FTZ R47, R52, R47 ;  /* 0x0000002f342f7220 */ /* 0x000fe20000410000 */
[C---:B------:R-:W-:Y:S01]  /*6c50*/  IMAD.U32 R52, R39.reuse, 0x10000, RZ ;  /* 0x0001000027347824 */ /* 0x040fe200078e00ff */
[----:B------:R-:W-:Y:S01]  /*6c60*/  LOP3.LUT R39, R39, 0xffff0000, RZ, 0xc0, !PT ;  /* 0xffff000027277812 */ /* 0x000fe200078ec0ff */
[----:B------:R-:W-:Y:S02]  /*6c70*/  IMAD.MOV.U32 R13, RZ, RZ, R37 ;  /* 0x000000ffff0d7224 */ /* 0x000fe400078e0025 */
[----:B------:R-:W-:Y:S01]  /*6c80*/  FFMA.FTZ R15, R15, R110, R47 ;  /* 0x0000006e0f0f7223 */ /* 0x000fe2000001002f */
[C---:B------:R-:W-:Y:S01]  /*6c90*/  FMUL.FTZ R55, R53.reuse, R52 ;  /* 0x0000003435377220 */ /* 0x040fe20000410000 */
[----:B------:R-:W-:Y:S02]  /*6ca0*/  IMAD.U32 R47, R12, 0x10000, RZ ;  /* 0x000100000c2f7824 */ /* 0x000fe400078e00ff */
[----:B------:R-:W-:Y:S01]  /*6cb0*/  FMUL.FTZ R53, R53, R54 ;  /* 0x0000003635357220 */ /* 0x000fe20000410000 */
[----:B------:R-:W-:Y:S01]  /*6cc0*/  FMUL.FTZ R57, R40, R39 ;  /* 0x0000002728397220 */ /* 0x000fe20000410000 */
[----:B------:R-:W-:Y:S01]  /*6cd0*/  F2FP.BF16.F32.PACK_AB R43, R43, R50 ;  /* 0x000000322b2b723e */ /* 0x000fe200000010ff */
[C---:B------:R-:W-:Y:S01]  /*6ce0*/  FFMA.FTZ R55, R47.reuse, R54, -R55 ;  /* 0x000000362f377223 */ /* 0x040fe20000010837 */
[----:B------:R-:W-:Y:S01]  /*6cf0*/  FFMA.FTZ R53, R47, R52, R53 ;  /* 0x000000342f357223 */ /* 0x000fe20000010035 */
[----:B------:R-:W-:Y:S01]  /*6d00*/  LOP3.LUT R47, R36, 0xffff0000, RZ, 0xc0, !PT ;  /* 0xffff0000242f7812 */ /* 0x000fe200078ec0ff */
[----:B------:R-:W-:Y:S01]  /*6d10*/  IMAD.U32 R52, R38, 0x10000, RZ ;  /* 0x0001000026347824 */ /* 0x000fe200078e00ff */
[----:B------:R-:W-:-:S03]  /*6d20*/  LOP3.LUT R36, R12, 0xffff0000, RZ, 0xc0, !PT ;  /* 0xffff00000c247812 */ /* 0x000fc600078ec0ff */
[-C--:B------:R-:W-:Y:S02]  /*6d30*/  FMUL.FTZ R40, R40, R47.reuse ;  /* 0x0000002f28287220 */ /* 0x080fe40000410000 */
[----:B------:R-:W-:Y:S01]  /*6d40*/  FFMA.FTZ R12, R36, R47, -R57 ;  /* 0x0000002f240c7223 */ /* 0x000fe20000010839 */
[----:B------:R-:W-:Y:S02]  /*6d50*/  IMAD.U32 R47, R42, 0x10000, RZ ;  /* 0x000100002a2f7824 */ /* 0x000fe400078e00ff */
[----:B------:R-:W-:Y:S01]  /*6d60*/  FFMA.FTZ R36, R36, R39, R40 ;  /* 0x0000002724247223 */ /* 0x000fe20000010028 */
[C---:B------:R-:W-:Y:S01]  /*6d70*/  IMAD.U32 R40, R49.reuse, 0x10000, RZ ;  /* 0x0001000031287824 */ /* 0x040fe200078e00ff */
[----:B------:R-:W-:Y:S01]  /*6d80*/  LOP3.LUT R42, R42, 0xffff0000, RZ, 0xc0, !PT ;  /* 0xffff00002a2a7812 */ /* 0x000fe200078ec0ff */
[C---:B------:R-:W-:Y:S01]  /*6d90*/  IMAD.U32 R39, R14.reuse, 0x10000, RZ ;  /* 0x000100000e277824 */ /* 0x040fe200078e00ff */
[----:B------:R-:W-:Y:S01]  /*6da0*/  LOP3.LUT R49, R49, 0xffff0000, RZ, 0xc0, !PT ;  /* 0xffff000031317812 */ /* 0x000fe200078ec0ff */
[C---:B------:R-:W-:Y:S01]  /*6db0*/  FMUL.FTZ R54, R47.reuse, R40 ;  /* 0x000000282f367220 */ /* 0x040fe20000410000 */
[----:B------:R-:W-:Y:S01]  /*6dc0*/  FMUL.FTZ R47, R47, R52 ;  /* 0x000000342f2f7220 */ /* 0x000fe20000410000 */
[----:B------:R-:W-:-:S02]  /*6dd0*/  LOP3.LUT R14, R14, 0xffff0000, RZ, 0xc0, !PT ;  /* 0xffff00000e0e7812 */ /* 0x000fc400078ec0ff */
[C---:B------:R-:W-:Y:S01]  /*6de0*/  FFMA.FTZ R54, R39.reuse, R52, -R54 ;  /* 0x0000003427367223 */ /* 0x040fe20000010836 */
[----:B------:R-:W-:Y:S01]  /*6df0*/  FFMA.FTZ R39, R39, R40, R47 ;  /* 0x0000002827277223 */ /* 0x000fe2000001002f */
[----:B------:R-:W-:Y:S01]  /*6e00*/  LOP3.LUT R47, R38, 0xffff0000, RZ, 0xc0, !PT ;  /* 0xffff0000262f7812 */ /* 0x000fe200078ec0ff */
[----:B------:R-:W-:Y:S01]  /*6e10*/  FMUL.FTZ R57, R42, R49 ;  /* 0x000000312a397220 */ /* 0x000fe20000410000 */
[----:B------:R-:W-:Y:S01]  /*6e20*/  F2FP.BF16.F32.PACK_AB R38, R15, R41 ;  /* 0x000000290f26723e */ /* 0x000fe200000010ff */
[----:B------:R-:W-:Y:S01]  /*6e30*/  IMAD.MOV.U32 R15, RZ, RZ, R43 ;  /* 0x000000ffff0f7224 */ /* 0x000fe200078e002b */
[----:B------:R-:W-:Y:S01]  /*6e40*/  F2FP.BF16.F32.PACK_AB R12, R12, R55 ;  /* 0x000000370c0c723e */ /* 0x000fe200000010ff */
[-C--:B------:R-:W-:Y:S01]  /*6e50*/  FMUL.FTZ R42, R42, R47.reuse ;  /* 0x0000002f2a2a7220 */ /* 0x080fe20000410000 */
[----:B------:R-:W-:Y:S01]  /*6e60*/  FFMA.FTZ R47, R14, R47, -R57 ;  /* 0x0000002f0e2f7223 */ /* 0x000fe20000010839 */
[----:B------:R-:W-:Y:S01]  /*6e70*/  F2FP.BF16.F32.PACK_AB R40, R36, R53 ;  /* 0x000000352428723e */ /* 0x000fe200000010ff */
[----:B------:R-:W-:-:S02]  /*6e80*/  IMAD.MOV.U32 R41, RZ, RZ, R48 ;  /* 0x000000ffff297224 */ /* 0x000fc400078e0030 */
[----:B------:R-:W-:Y:S01]  /*6e90*/  FFMA.FTZ R14, R14, R49, R42 ;  /* 0x000000310e0e7223 */ /* 0x000fe2000001002a */
[----:B------:R-:W-:Y:S01]  /*6ea0*/  IMAD.MOV.U32 R43, RZ, RZ, R38 ;  /* 0x000000ffff2b7224 */ /* 0x000fe200078e0026 */
[----:B------:R-:W-:-:S03]  /*6eb0*/  F2FP.BF16.F32.PACK_AB R42, R47, R54 ;  /* 0x000000362f2a723e */ /* 0x000fc600000010ff */
[----:B------:R-:W-:Y:S02]  /*6ec0*/  F2FP.BF16.F32.PACK_AB R39, R14, R39 ;  /* 0x000000270e27723e */ /* 0x000fe400000010ff */
[----:B------:R-:W-:-:S03]  /*6ed0*/  IMAD.MOV.U32 R14, RZ, RZ, R42 ;  /* 0x000000ffff0e7224 */ /* 0x000fc600078e002a */
[----:B------:R-:W-:-:S07]  /*6ee0*/  IMAD.MOV.U32 R42, RZ, RZ, R39 ;  /* 0x000000ffff2a7224 */ /* 0x000fce00078e0027 */
.L_x_11444:
[----:B------:R-:W-:Y:S05]  /*6ef0*/  BSYNC B1 ;  /* 0x0000000000017941 */ /* 0x000fea0003800000 */
.L_x_11443:
[----:B---3--:R3:W-:Y:S01]  /*6f00*/  ST.E.128 desc[UR54][R44.64], R12 ;  /* 0x0000000c2c007985 */ /* 0x0087e2000c101d36 */
[----:B------:R-:W-:-:S13]  /*6f10*/  ISETP.GE.AND P3, PT, R46, R11, PT ;  /* 0x0000000b2e00720c */ /* 0x000fda0003f66270 */
[----:B------:R-:W-:Y:S05]  /*6f20*/  @P3 BRA `(.L_x_11406) ;  /* 0x0000000400543947 */ /* 0x000fea0003800000 */
[----:B------:R-:W-:-:S05]  /*6f30*/  IMAD.WIDE R90, R46, 0x2, R90 ;  /* 0x000000022e5a7825 */ /* 0x000fca00078e025a */
[----:B--2---:R2:W-:Y:S01]  /*6f40*/  ST.E.128 desc[UR54][R90.64], R40 ;  /* 0x000000285a007985 */ /* 0x0045e2000c101d36 */
[----:B------:R-:W-:Y:S05]  /*6f50*/  BRA `(.L_x_11406) ;  /* 0x0000000400487947 */ /* 0x000fea0003800000 */
.L_x_11398:
[----:B------:R-:W-:-:S06]  /*6f60*/  UISETP.NE.AND UP0, UPT, UR39, 0x3, UPT ;  /* 0x000000032700788c */ /* 0x000fcc000bf05270 */
[----:B------:R-:W-:-:S13]  /*6f70*/  PLOP3.LUT P2, PT, PT, PT, UP0, 0x80, 0x0 ;  /* 0x000000000000781c */ /* 0x000fda0003f4f008 */
[----:B------:R-:W-:Y:S05]  /*6f80*/  @!P2 BRA `(.L_x_11445) ;  /* 0x000000000004a947 */ /* 0x000fea0003800000 */
[----:B------:R-:W-:Y:S01]  /*6f90*/  BPT.TRAP 0x1 ;  /* 0x000000040000795c */ /* 0x000fe20000300000 */
.L_x_11445:
[----:B------:R-:W2:Y:S01]  /*6fa0*/  LDL R12, [R1+0xc] ;  /* 0x00000c00010c7983 */ /* 0x000ea20000100800 */
[----:B------:R-:W-:Y:S01]  /*6fb0*/  IMAD R34, R22, 0x8, R2 ;  /* 0x0000000816227824 */ /* 0x000fe200078e0202 */
[----:B------:R-:W-:Y:S01]  /*6fc0*/  BSSY B1, `(.L_x_11446) ;  /* 0x0000005000017945 */ /* 0x000fe20003800000 */
[----:B------:R-:W-:Y:S02]  /*6fd0*/  SHF.R.S32.HI R83, RZ, 0x1f, R82 ;  /* 0x0000001fff537819 */ /* 0x000fe40000011452 */
[----:B--2---:R-:W-:-:S04]  /*6fe0*/  SHF.L.U32 R86, R12, 0x1f, RZ ;  /* 0x0000001f0c567819 */ /* 0x004fc800000006ff */
[----:B------:R-:W0:Y:S02]  /*6ff0*/  SYNCS.PHASECHK.TRANS64.TRYWAIT P3, [R34+URZ+0x2d890], R86 ;  /* 0x02d89056220075a7 */ /* 0x000e24000806017f */
[----:B0-----:R-:W-:Y:S05]  /*7000*/  @!P3 BRA `(.L_x_11447) ;  /* 0x0000020000b8b947 */ /* 0x001fea0003800000 */
.L_x_11758:
[----:B------:R-:W-:Y:S05]  /*7010*/  BSYNC B1 ;  /* 0x0000000000017941 */ /* 0x000fea0003800000 */
.L_x_11446:
[----:B------:R-:W1:Y:S01]  /*7020*/  S2R R36, SR_TID.X ;  /* 0x0000000000247919 */ /* 0x000e620000002100 */
        /* <DEDUP_REMOVED lines=18> */
[----:B------:R-:W-:Y:S01]  /*7150*/  LEA R43, P3, R12, UR6, 0x1 ;  /* 0x000000060c2b7c11 */ /* 0x000fe2000f8608ff */
[C---:B-1----:R-:W-:Y:S02]  /*7160*/  VIADD R37, R36.reuse, 0xffffff80 ;  /* 0xffffff8024257836 */ /* 0x042fe40000000000 */
[----:B------:R-:W-:Y:S01]  /*7170*/  VIADD R36, R36, 0xffffff80 ;  /* 0xffffff8024247836 */ /* 0x000fe20000000000 */
[----:B------:R-:W-:-:S04]  /*7180*/  LEA.HI.X R13, R12, UR7, R13, 0x1, P3 ;  /* 0x000000070c0d7c11 */ /* 0x000fc800098f0c0d */
[----:B------:R-:W-:-:S04]  /*7190*/  LEA.HI R36, R36, R37, RZ, 0x1 ;  /* 0x0000002524247211 */ /* 0x000fc800078f08ff */
[----:B------:R-:W-:-:S04]  /*71a0*/  SHF.R.S32.HI R36, RZ, 0x1, R36 ;  /* 0x00000001ff247819 */ /* 0x000fc80000011424 */
[----:B------:R-:W-:Y:S01]  /*71b0*/  ISETP.GT.AND P3, PT, R85, R36, PT ;  /* 0x000000245500720c */ /* 0x000fe20003f64270 */
[----:B------:R-:W-:-:S12]  /*71c0*/  BRA.DIV UR4, `(.L_x_11448) ;  /* 0x00000202045c7947 */ /* 0x000fd8000b800000 */
[----:B------:R1:W2:Y:S04]  /*71d0*/  SHFL.IDX PT, R42, R13, RZ, 0x1e1f ;  /* 0x001e1fff0d2a7589 */ /* 0x0002a800000e0000 */
[----:B------:R-:W3:Y:S02]  /*71e0*/  SHFL.IDX PT, R43, R43, RZ, 0x1e1f ;  /* 0x001e1fff2b2b7589 */ /* 0x000ee400000e0000 */
.L_x_11762:
[----:B------:R-:W-:Y:S05]  /*71f0*/  @!P3 BRA `(.L_x_11406) ;  /* 0x0000000000a0b947 */ /* 0x000fea0003800000 */
[----:B-1----:R-:W4:Y:S01]  /*7200*/  LDL R13, [R1+0x80] ;  /* 0x00008000010d7983 */ /* 0x002f220000100800 */
[----:B------:R-:W-:-:S03]  /*7210*/  ULDC UR4, c[0x0][0x2f4] ;  /* 0x0000bd0000047ab9 */ /* 0x000fc60000000800 */
[----:B------:R-:W5:Y:S04]  /*7220*/  LDL R12, [R1+0x7c] ;  /* 0x00007c00010c7983 */ /* 0x000f680000100800 */
[----:B------:R-:W5:Y:S04]  /*7230*/  LDL R11, [R1+0x68] ;  /* 0x00006800010b7983 */ /* 0x000f680000100800 */
[----:B------:R-:W5:Y:S01]  /*7240*/  LDL R45, [R1+0x6c] ;  /* 0x00006c00012d7983 */ /* 0x000f620000100800 */
[C---:B------:R-:W-:Y:S02]  /*7250*/  ISETP.GE.AND P5, PT, R18.reuse, UR4, PT ;  /* 0x0000000412007c0c */ /* 0x040fe4000bfa6270 */
[----:B------:R-:W-:Y:S01]  /*7260*/  ISETP.GE.AND P4, PT, R137, UR4, PT ;  /* 0x0000000489007c0c */ /* 0x000fe2000bf86270 */
[----:B------:R-:W5:Y:S10]  /*7270*/  LDL R44, [R1+0x78] ;  /* 0x00007800012c7983 */ /* 0x000f740000100800 */
[----:B---3--:R-:W-:-:S04]  /*7280*/  @!P5 LEA R40, P3, R18, R43, 0x1 ;  /* 0x0000002b1228d211 */ /* 0x008fc800078608ff */
[----:B--2---:R-:W-:Y:S02]  /*7290*/  @!P5 LEA.HI.X R41, R18, R42, R19, 0x1, P3 ;  /* 0x0000002a1229d211 */ /* 0x004fe400018f0c13 */
[----:B------:R-:W-:-:S04]  /*72a0*/  @!P4 LEA R38, P3, R137, R43, 0x1 ;  /* 0x0000002b8926c211 */ /* 0x000fc800078608ff */
[----:B----4-:R-:W-:Y:S02]  /*72b0*/  @!P4 LEA.HI.X R39, R137, R42, R13, 0x1, P3 ;  /* 0x0000002a8927c211 */ /* 0x010fe400018f0c0d */
[----:B------:R-:W-:-:S13]  /*72c0*/  ISETP.GE.AND P3, PT, R136, UR4, PT ;  /* 0x0000000488007c0c */ /* 0x000fda000bf66270 */
[----:B------:R-:W-:-:S04]  /*72d0*/  @!P3 LEA R36, P6, R136, R43, 0x1 ;  /* 0x0000002b8824b211 */ /* 0x000fc800078c08ff */
[----:B-----5:R-:W-:Y:S02]  /*72e0*/  @!P3 LEA.HI.X R37, R136, R42, R12, 0x1, P6 ;  /* 0x0000002a8825b211 */ /* 0x020fe400030f0c0c */
[----:B------:R-:W1:Y:S04]  /*72f0*/  @!P5 LDS.128 R12, [R64+0x15000] ;  /* 0x01500000400cd984 */ /* 0x000e680000000c00 */
[----:B-1----:R1:W-:Y:S01]  /*7300*/  @!P5 ST.E.128 desc[UR54][R40.64], R12 ;  /* 0x0000000c2800d985 */ /* 0x0023e2000c101d36 */
[----:B------:R-:W-:-:S13]  /*7310*/  ISETP.GE.AND P5, PT, R3, UR4, PT ;  /* 0x0000000403007c0c */ /* 0x000fda000bfa6270 */
[----:B------:R-:W2:Y:S01]  /*7320*/  @!P5 LDS.128 R12, [R35+0x15000] ;  /* 0x01500000230cd984 */ /* 0x000ea20000000c00 */
[----:B------:R-:W-:Y:S02]  /*7330*/  @!P5 IMAD.SHL.U32 R11, R11, 0x8, RZ ;  /* 0x000000080b0bd824 */ /* 0x000fe400078e00ff */
        /* <DEDUP_REMOVED lines=20> */
.L_x_11406:
[----:B------:R-:W-:Y:S05]  /*7480*/  BSYNC B0 ;  /* 0x0000000000007941 */ /* 0x000fea0003800000 */
.L_x_11397:
        /* <DEDUP_REMOVED lines=16> */
.L_x_11450:
[----:B------:R-:W-:Y:S05]  /*7590*/  BSYNC B0 ;  /* 0x0000000000007941 */ /* 0x000fea0003800000 */
.L_x_11449:
[----:B------:R-:W5:Y:S01]  /*75a0*/  SYNCS.PHASECHK.TRANS64.TRYWAIT P2, [R34+URZ+0x2d8b0], R86 ;  /* 0x02d8b056220075a7 */ /* 0x000f62000804017f */
[----:B------:R-:W-:Y:S04]  /*75b0*/  BSSY B0, `(.L_x_11451) ;  /* 0x0000002000007945 */ /* 0x000fe80003800000 */
[----:B-----5:R-:W-:Y:S05]  /*75c0*/  @!P2 BRA `(.L_x_11452) ;  /* 0x000001fc00a4a947 */ /* 0x020fea0003800000 */
.L_x_11763:
[----:B------:R-:W-:Y:S05]  /*75d0*/  BSYNC B0 ;  /* 0x0000000000007941 */ /* 0x000fea0003800000 */
.L_x_11451:
[----:B-1-34-:R-:W1:Y:S01]  /*75e0*/  S2R R14, SR_TID.X ;  /* 0x00000000000e7919 */ /* 0x01ae620000002100 */
[----:B------:R-:W-:Y:S01]  /*75f0*/  ULDC.64 UR4, c[0x0][0x328] ;  /* 0x0000ca0000047ab9 */ /* 0x000fe20000000a00 */
[----:B------:R-:W-:Y:S01]  /*7600*/  ULDC.64 UR6, c[0x0][0x318] ;  /* 0x0000c60000067ab9 */ /* 0x000fe20000000a00 */
[----:B------:R-:W-:Y:S01]  /*7610*/  IMAD R83, R83, UR4, RZ ;  /* 0x0000000453537c24 */ /* 0x000fe2000f8e02ff */
[----:B------:R-:W-:Y:S01]  /*7620*/  BSSY B0, `(.L_x_11453) ;  /* 0x000003c000007945 */ /* 0x000fe20003800000 */
[----:B--2---:R-:W-:-:S04]  /*7630*/  IMAD.WIDE.U32 R12, R82, UR4, RZ ;  /* 0x00000004520c7c25 */ /* 0x004fc8000f8e00ff */
        /* <DEDUP_REMOVED lines=10> */
[----:B------:R-:W-:Y:S01]  /*76e0*/  LEA R11, P2, R12, UR6, 0x1 ;  /* 0x000000060c0b7c11 */ /* 0x000fe2000f8408ff */
[C---:B-1----:R-:W-:Y:S02]  /*76f0*/  VIADD R15, R14.reuse, 0xffffff80 ;  /* 0xffffff800e0f7836 */ /* 0x042fe40000000000 */
[----:B------:R-:W-:Y:S01]  /*7700*/  VIADD R14, R14, 0xffffff80 ;  /* 0xffffff800e0e7836 */ /* 0x000fe20000000000 */
[----:B------:R-:W-:Y:S01]  /*7710*/  LEA.HI.X R12, R12, UR7, R13, 0x1, P2 ;  /* 0x000000070c0c7c11 */ /* 0x000fe200090f0c0d */
[----:B------:R0:W1:Y:S03]  /*7720*/  SHFL.IDX PT, R40, R11, RZ, 0x1e1f ;  /* 0x001e1fff0b287589 */ /* 0x00006600000e0000 */
[----:B------:R-:W-:Y:S01]  /*7730*/  LEA.HI R14, R14, R15, RZ, 0x1 ;  /* 0x0000000f0e0e7211 */ /* 0x000fe200078f08ff */
[----:B------:R0:W2:Y:S03]  /*7740*/  SHFL.IDX PT, R41, R12, RZ, 0x1e1f ;  /* 0x001e1fff0c297589 */ /* 0x0000a600000e0000 */
[----:B------:R-:W-:-:S04]  /*7750*/  SHF.R.S32.HI R14, RZ, 0x1, R14 ;  /* 0x00000001ff0e7819 */ /* 0x000fc8000001140e */
[----:B------:R-:W-:-:S13]  /*7760*/  ISETP.GT.AND P2, PT, R85, R14, PT ;  /* 0x0000000e5500720c */ /* 0x000fda0003f44270 */
[----:B01----:R-:W-:Y:S05]  /*7770*/  @!P2 BRA `(.L_x_11454) ;  /* 0x000000000098a947 */ /* 0x003fea0003800000 */
[----:B------:R-:W3:Y:S01]  /*7780*/  LDL R15, [R1+0x80] ;  /* 0x00008000010f7983 */ /* 0x000ee20000100800 */
[----:B------:R-:W-:-:S03]  /*7790*/  ULDC UR4, c[0x0][0x2f4] ;  /* 0x0000bd0000047ab9 */ /* 0x000fc60000000800 */
[----:B------:R-:W4:Y:S04]  /*77a0*/  LDL R14, [R1+0x7c] ;  /* 0x00007c00010e7983 */ /* 0x000f280000100800 */
[----:B------:R-:W5:Y:S04]  /*77b0*/  LDL R46, [R1+0x68] ;  /* 0x00006800012e7983 */ /* 0x000f680000100800 */
[----:B------:R-:W5:Y:S01]  /*77c0*/  LDL R45, [R1+0x6c] ;  /* 0x00006c00012d7983 */ /* 0x000f620000100800 */
[C---:B------:R-:W-:Y:S02]  /*77d0*/  ISETP.GE.AND P5, PT, R18.reuse, UR4, PT ;  /* 0x0000000412007c0c */ /* 0x040fe4000bfa6270 */
[----:B------:R-:W-:Y:S01]  /*77e0*/  ISETP.GE.AND P4, PT, R137, UR4, PT ;  /* 0x0000000489007c0c */ /* 0x000fe2000bf86270 */
[----:B------:R-:W5:Y:S10]  /*77f0*/  LDL R44, [R1+0x78] ;  /* 0x00007800012c7983 */ /* 0x000f740000100800 */
[----:B------:R-:W-:-:S04]  /*7800*/  @!P5 LEA R42, P2, R18, R40, 0x1 ;  /* 0x00000028122ad211 */ /* 0x000fc800078408ff */
        /* <DEDUP_REMOVED lines=10> */
[----:B-----5:R-:W-:-:S04]  /*78b0*/  @!P5 IMAD.SHL.U32 R11, R46, 0x8, RZ ;  /* 0x000000082e0bd824 */ /* 0x020fc800078e00ff */
        /* <DEDUP_REMOVED lines=18> */
.L_x_11454:
[----:B------:R-:W-:Y:S05]  /*79e0*/  BSYNC B0 ;  /* 0x0000000000007941 */ /* 0x000fea0003800000 */
.L_x_11453:
[----:B0-----:R-:W3:Y:S01]  /*79f0*/  LDL.LU R12, [R1+0xc] ;  /* 0x00000c00010c7983 */ /* 0x001ee20000300800 */
        /* <DEDUP_REMOVED lines=11> */
[----:B------:R-:W-:Y:S02]  /*7ab0*/  SEL R11, RZ, 0x1, P2 ;  /* 0x00000001ff0b7807 */ /* 0x000fe40001000000 */
[----:B------:R-:W-:Y:S01]  /*7ac0*/  SEL R22, R22, RZ, P2 ;  /* 0x000000ff16167207 */ /* 0x000fe20001000000 */
[----:B------:R0:W-:Y:S01]  /*7ad0*/  @!P3 SYNCS.ARRIVE.TRANS64.RED.A1T0 RZ, [R34+URZ], RZ ;  /* 0x000000ff22ffb9a7 */ /* 0x0001e2000810043f */
[----:B---3--:R-:W-:-:S05]  /*7ae0*/  LOP3.LUT R12, R12, R11, RZ, 0x3c, !PT ;  /* 0x0000000b0c0c7212 */ /* 0x008fca00078e3cff */
[----:B------:R0:W-:Y:S01]  /*7af0*/  STL [R1+0xc], R12 ;  /* 0x00000c0c01007387 */ /* 0x0001e20000100800 */
[----:B------:R-:W-:Y:S05]  /*7b00*/  @P1 BRA `(.L_x_11455) ;  /* 0xffffffb000a41947 */ /* 0x000fea000383ffff */
[----:B0-----:R-:W0:Y:S01]  /*7b10*/  S2R R12, SR_TID.X ;  /* 0x00000000000c7919 */ /* 0x001e220000002100 */
[----:B------:R-:W-:Y:S02]  /*7b20*/  PLOP3.LUT P0, PT, PT, PT, PT, 0x8, 0x0 ;  /* 0x000000000000781c */ /* 0x000fe40003f0e170 */
[----:B0-----:R-:W-:-:S04]  /*7b30*/  SHF.R.U32.HI R12, RZ, 0x7, R12 ;  /* 0x00000007ff0c7819 */ /* 0x001fc8000001160c */
[----:B------:R-:W-:-:S13]  /*7b40*/  ISETP.NE.AND P4, PT, R12, 0x1, PT ;  /* 0x000000010c00780c */ /* 0x000fda0003f85270 */
[----:B------:R-:W-:Y:S06]  /*7b50*/  @!P4 BAR.ARV 0x9, 0x100 ;  /* 0x024400000000cb1d */ /* 0x000fec0000002000 */
.L_x_11392:
[----:B------:R-:W3:Y:S01]  /*7b60*/  LDL R8, [R1+0x5c] ;  /* 0x00005c0001087983 */ /* 0x000ee20000100800 */
[----:B------:R-:W0:Y:S01]  /*7b70*/  LDC R0, c[0x0][0x448] ;  /* 0x00011200ff007b82 */ /* 0x000e220000000800 */
[----:B------:R-:W-:-:S07]  /*7b80*/  IADD3 R7, R157, 0x1, -R154 ;  /* 0x000000019d077810 */ /* 0x000fce0007ffe89a */
[----:B------:R-:W1:Y:S01]  /*7b90*/  LDC.64 R4, c[0x0][0x9e0] ;  /* 0x00027800ff047b82 */ /* 0x000e620000000a00 */
[----:B0-----:R-:W-:Y:S02]  /*7ba0*/  ISETP.NE.AND P1, PT, R0, 0x1, PT ;  /* 0x000000010000780c */ /* 0x001fe40003f25270 */
[----:B-1----:R-:W-:-:S11]  /*7bb0*/  ISETP.GE.AND P2, PT, R5, 0x1, PT ;  /* 0x000000010500780c */ /* 0x002fd60003f46270 */
[----:B------:R-:W0:Y:S08]  /*7bc0*/  @P1 LDC R3, c[0x0][0x44c] ;  /* 0x00011300ff031b82 */ /* 0x000e300000000800 */
[----:B------:R-:W1:Y:S01]  /*7bd0*/  @P1 LDC R6, c[0x0][0x450] ;  /* 0x00011400ff061b82 */ /* 0x000e620000000800 */
[----:B---3--:R-:W-:-:S04]  /*7be0*/  VIADD R0, R8, 0xbf ;  /* 0x000000bf08007836 */ /* 0x008fc80000000000 */
[----:B0-----:R-:W-:-:S05]  /*7bf0*/  @P1 IMAD.HI.U32 R3, R0, R3, RZ ;  /* 0x0000000300031227 */ /* 0x001fca00078e00ff */
[----:B-1----:R-:W-:-:S05]  /*7c00*/  @P1 SHF.R.U32.HI R0, RZ, R6, R3 ;  /* 0x00000006ff001219 */ /* 0x002fca0000011603 */
[----:B------:R-:W-:Y:S01]  /*7c10*/  IMAD.IADD R3, R7, 0x1, R0 ;  /* 0x0000000107037824 */ /* 0x000fe200078e0200 */
[----:B------:R-:W-:Y:S06]  /*7c20*/  @P0 BRA `(.L_x_11456) ;  /* 0x00000000000c0947 */ /* 0x000fec0003800000 */
[----:B------:R-:W0:Y:S01]  /*7c30*/  FENCE.VIEW.ASYNC.G ;  /* 0x00000000000073c6 */ /* 0x000e220000000100 */
[----:B------:R-:W-:Y:S05]  /*7c40*/  WARPSYNC.ALL ;  /* 0x0000000000007948 */ /* 0x000fea0003800000 */
[----:B0-----:R-:W-:Y:S06]  /*7c50*/  BAR.ARV 0xc, 0x200 ;  /* 0x0308000000007b1d */ /* 0x001fec0000002000 */
.L_x_11456:
        /* <DEDUP_REMOVED lines=13> */
.L_x_11459:
[----:B------:R-:W-:-:S13]  /*7d30*/  ISETP.NE.AND P0, PT, R5, 0x1, PT ;  /* 0x000000010500780c */ /* 0x000fda0003f05270 */
[----:B------:R-:W0:Y:S02]  /*7d40*/  @P0 LDC.64 R6, c[0x0][0x9e8] ;  /* 0x00027a00ff060b82 */ /* 0x000e240000000a00 */
[----:B0-----:R-:W-:-:S05]  /*7d50*/  @P0 IMAD.HI.U32 R6, R0, R6, RZ ;  /* 0x0000000600060227 */ /* 0x001fca00078e00ff */
[----:B------:R-:W-:-:S07]  /*7d60*/  @P0 SHF.R.U32.HI R0, RZ, R7, R6 ;  /* 0x00000007ff000219 */ /* 0x000fce0000011606 */
.L_x_11460:
[----:B------:R-:W-:Y:S05]  /*7d70*/  BSYNC B0 ;  /* 0x0000000000007941 */ /* 0x000fea0003800000 */
.L_x_11458:
[----:B------:R-:W-:-:S05]  /*7d80*/  IMAD R3, R0, R5, R5 ;  /* 0x0000000500037224 */ /* 0x000fca00078e0205 */
[----:B------:R-:W-:-:S07]  /*7d90*/  VIMNMX R4, R4, R3, PT ;  /* 0x0000000304047248 */ /* 0x000fce0003fe0100 */
.L_x_11457:
[----:B------:R-:W0:Y:S01]  /*7da0*/  @P1 LDC R0, c[0x0][0x44c] ;  /* 0x00011300ff001b82 */ /* 0x000e220000000800 */
[----:B------:R-:W-:Y:S01]  /*7db0*/  VIADD R4, R4, 0x7f ;  /* 0x0000007f04047836 */ /* 0x000fe20000000000 */
[----:B------:R-:W-:-:S04]  /*7dc0*/  ULDC UR4, c[0x0][0x9dc] ;  /* 0x0002770000047ab9 */ /* 0x000fc80000000800 */
[----:B------:R-:W-:Y:S02]  /*7dd0*/  SHF.R.S32.HI R3, RZ, 0x1f, R4 ;  /* 0x0000001fff037819 */ /* 0x000fe40000011404 */
[----:B------:R-:W1:Y:S02]  /*7de0*/  @P1 LDC R7, c[0x0][0x450] ;  /* 0x00011400ff071b82 */ /* 0x000e640000000800 */
[----:B------:R-:W-:-:S04]  /*7df0*/  LEA.HI R3, R3, R4, RZ, 0x7 ;  /* 0x0000000403037211 */ /* 0x000fc800078f38ff */
[----:B------:R-:W-:-:S04]  /*7e00*/  SHF.R.S32.HI R3, RZ, 0x7, R3 ;  /* 0x00000007ff037819 */ /* 0x000fc80000011403 */
[----:B------:R-:W-:Y:S01]  /*7e10*/  VIMNMX R100, R100, R3, PT ;  /* 0x0000000364647248 */ /* 0x000fe20003fe0100 */
[----:B0-----:R-:W-:-:S04]  /*7e20*/  @P1 IMAD.HI.U32 R6, R8, R0, RZ ;  /* 0x0000000008061227 */ /* 0x001fc800078e00ff */
[----:B------:R-:W-:Y:S01]  /*7e30*/  IMAD.MOV.U32 R0, RZ, RZ, R8 ;  /* 0x000000ffff007224 */ /* 0x000fe200078e0008 */
        /* <DEDUP_REMOVED lines=14> */
.L_x_11463:
[----:B------:R-:W-:-:S13]  /*7f20*/  ISETP.NE.AND P0, PT, R5, 0x1, PT ;  /* 0x000000010500780c */ /* 0x000fda0003f05270 */
[----:B------:R-:W0:Y:S02]  /*7f30*/  @P0 LDC.64 R6, c[0x0][0x9e8] ;  /* 0x00027a00ff060b82 */ /* 0x000e240000000a00 */
[----:B0-----:R-:W-:-:S05]  /*7f40*/  @P0 IMAD.HI.U32 R4, R0, R6, RZ ;  /* 0x0000000600040227 */ /* 0x001fca00078e00ff */
[----:B------:R-:W-:-:S07]  /*7f50*/  @P0 SHF.R.U32.HI R0, RZ, R7, R4 ;  /* 0x00000007ff000219 */ /* 0x000fce0000011604 */
.L_x_11464:
[----:B------:R-:W-:Y:S05]  /*7f60*/  BSYNC B0 ;  /* 0x0000000000007941 */ /* 0x000fea0003800000 */
.L_x_11462:
[----:B------:R-:W-:-:S05]  /*7f70*/  IMAD R0, R0, R5, RZ ;  /* 0x0000000500007224 */ /* 0x000fca00078e02ff */
[----:B------:R-:W-:-:S07]  /*7f80*/  VIMNMX R3, R3, R0, !PT ;  /* 0x0000000003037248 */ /* 0x000fce0007fe0100 */
.L_x_11461:
        /* <DEDUP_REMOVED lines=40> */
.L_x_11466:
[----:B------:R-:W-:Y:S05]  /*8210*/  BSYNC B0 ;  /* 0x0000000000007941 */ /* 0x000fea0003800000 */
.L_x_11465:
        /* <DEDUP_REMOVED lines=26> */
[----:B---3--:R-:W-:-:S02]  /*83c0*/  IMAD R4, R0, R97, R9 ;  /* 0x0000006100047224 */ /* 0x008fc400078e0209 */
[----:B------:R-:W-:-:S03]  /*83d0*/  IMAD.MOV.U32 R0, RZ, RZ, RZ ;  /* 0x000000ffff007224 */ /* 0x000fc600078e00ff */
[----:B------:R0:W-:Y:S01]  /*83e0*/  STL [R1+0xa0], R4 ;  /* 0x0000a00401007387 */ /* 0x0001e20000100800 */
[----:B------:R-:W-:Y:S02]  /*83f0*/  VIADDMNMX R97, R4, R97, R100, PT ;  /* 0x0000006104617246 */ /* 0x000fe40003800164 */
[----:B------:R-:W-:Y:S02]  /*8400*/  CS2R R100, SRZ ;  /* 0x0000000000647805 */ /* 0x000fe4000001ff00 */
[----:B------:R-:W-:-:S13]  /*8410*/  ISETP.GT.AND P1, PT, R97, R4, PT ;  /* 0x000000046100720c */ /* 0x000fda0003f24270 */
[----:B0-----:R-:W-:Y:S05]  /*8420*/  @!P1 BRA `(.L_x_11467) ;  /* 0x0000013c00409947 */ /* 0x001fea0003800000 */
[----:B------:R-:W0:Y:S01]  /*8430*/  S2R R4, SR_TID.X ;  /* 0x0000000000047919 */ /* 0x000e220000002100 */
[----:B------:R-:W-:Y:S01]  /*8440*/  UMOV UR4, 0xffffffff ;  /* 0xffffffff00047882 */ /* 0x000fe20000000000 */
[----:B0-----:R-:W-:-:S05]  /*8450*/  VIADD R40, R4, 0xffffff80 ;  /* 0xffffff8004287836 */ /* 0x001fca0000000000 */
[----:B--2---:R-:W-:-:S04]  /*8460*/  SHF.R.S32.HI R41, RZ, 0x1f, R40 ;  /* 0x0000001fff297819 */ /* 0x004fc80000011428 */
[----:B------:R-:W-:-:S04]  /*8470*/  LEA.HI R13, R41, R40, RZ, 0x7 ;  /* 0x00000028290d7211 */ /* 0x000fc800078f38ff */
[----:B------:R-:W-:Y:S01]  /*8480*/  SHF.R.S32.HI R13, RZ, 0x7, R13 ;  /* 0x00000007ff0d7819 */ /* 0x000fe2000001140d */
[----:B------:R-:W-:Y:S06]  /*8490*/  BRA.DIV UR4, `(.L_x_11468) ;  /* 0x000001f204047947 */ /* 0x000fec000b800000 */
[----:B------:R-:W0:Y:S04]  /*84a0*/  SHFL.IDX PT, R0, R13, RZ, 0x1f ;  /* 0x00001fff0d007589 */ /* 0x000e2800000e0000 */
[----:B0-----:R1:W-:Y:S02]  /*84b0*/  STL [R1+0x48], R0 ;  /* 0x0000480001007387 */ /* 0x0013e40000100800 */
.L_x_11766:
[----:B------:R-:W1:Y:S01]  /*84c0*/  LDL R3, [R1+0x48] ;  /* 0x0000480001037983 */ /* 0x000e620000100800 */
[----:B------:R-:W-:Y:S01]  /*84d0*/  VIADD R4, R2, 0x21800 ;  /* 0x0002180002047836 */ /* 0x000fe20000000000 */
[----:B------:R-:W-:Y:S04]  /*84e0*/  BSSY B6, `(.L_x_11469) ;  /* 0x000001e000067945 */ /* 0x000fe80003800000 */
[----:B------:R-:W-:Y:S01]  /*84f0*/  LOP3.LUT P0, RZ, R4, 0x3ff, RZ, 0xc0, !PT ;  /* 0x000003ff04ff7812 */ /* 0x000fe2000780c0ff */
[----:B-1----:R-:W-:-:S05]  /*8500*/  IMAD.HI R0, R3, 0x55555556, RZ ;  /* 0x5555555603007827 */ /* 0x002fca00078e02ff */
[----:B------:R-:W-:-:S05]  /*8510*/  LEA.HI R141, R0, R0, RZ, 0x1 ;  /* 0x00000000008d7211 */ /* 0x000fca00078f08ff */
[----:B------:R-:W-:-:S04]  /*8520*/  IMAD R141, R141, -0x3, R3 ;  /* 0xfffffffd8d8d7824 */ /* 0x000fc800078e0203 */
[C---:B------:R-:W-:Y:S02]  /*8530*/  IMAD R3, R141.reuse, 0x2000, R4 ;  /* 0x000020008d037824 */ /* 0x040fe400078e0204 */
[----:B------:R-:W-:-:S03]  /*8540*/  IMAD R0, R141, 0x1000, R2 ;  /* 0x000010008d007824 */ /* 0x000fc600078e0202 */
[----:B------:R-:W-:Y:S01]  /*8550*/  SHF.R.U32.HI R3, RZ, 0x4, R3 ;  /* 0x00000004ff037819 */ /* 0x000fe20000011603 */
[----:B------:R-:W-:-:S03]  /*8560*/  VIADD R0, R0, 0xc400 ;  /* 0x0000c40000007836 */ /* 0x000fc60000000000 */
[----:B------:R-:W-:Y:S02]  /*8570*/  LOP3.LUT R3, R3, 0x3fff, RZ, 0xc0, !PT ;  /* 0x00003fff03037812 */ /* 0x000fe400078ec0ff */
[----:B------:R-:W-:-:S03]  /*8580*/  SHF.R.U32.HI R0, RZ, 0x4, R0 ;  /* 0x00000004ff007819 */ /* 0x000fc60000011600 */
[----:B------:R1:W-:Y:S01]  /*8590*/  STL [R1+0x94], R3 ;  /* 0x0000940301007387 */ /* 0x0003e20000100800 */
[----:B------:R-:W-:Y:S01]  /*85a0*/  LOP3.LUT R44, R0, 0x3fff, RZ, 0xc0, !PT ;  /* 0x00003fff002c7812 */ /* 0x000fe200078ec0ff */
        /* <DEDUP_REMOVED lines=17> */
.L_x_11470:
[----:B------:R-:W-:Y:S05]  /*86c0*/  BSYNC B6 ;  /* 0x0000000000067941 */ /* 0x000fea0003800000 */
.L_x_11469:
[----:B------:R-:W-:Y:S02]  /*86d0*/  ULDC UR4, c[0x0][0x3f4] ;  /* 0x0000fd0000047ab9 */ /* 0x000fe40000000800 */
[----:B------:R-:W-:-:S13]  /*86e0*/  ISETP.LT.AND P0, PT, RZ, UR4, PT ;  /* 0x00000004ff007c0c */ /* 0x000fda000bf01270 */
[----:B------:R-:W-:Y:S05]  /*86f0*/  @P0 BRA `(.L_x_11471) ;  /* 0x0000000000400947 */ /* 0x000fea0003800000 */
[----:B------:R-:W-:-:S04]  /*8700*/  ULEA.HI UR4, UR37, UR37, URZ, 0x1 ;  /* 0x0000002525047291 */ /* 0x000fc8000f8f083f */
[----:B------:R-:W-:-:S04]  /*8710*/  ULOP3.LUT UR4, UR4, 0xfffffffe, URZ, 0xc0, !UPT ;  /* 0xfffffffe04047892 */ /* 0x000fc8000f8ec03f */
[----:B------:R-:W-:-:S06]  /*8720*/  UIADD3 UR4, UR37, -UR4, URZ ;  /* 0x8000000425047290 */ /* 0x000fcc000fffe03f */
[----:B-1----:R-:W-:-:S05]  /*8730*/  IMAD.U32 R3, RZ, RZ, UR4 ;  /* 0x00000004ff037e24 */ /* 0x002fca000f8e00ff */
[----:B------:R-:W-:-:S04]  /*8740*/  SHF.L.U32 R3, R3, 0x1f, RZ ;  /* 0x0000001f03037819 */ /* 0x000fc800000006ff */
[----:B------:R1:W2:Y:S03]  /*8750*/  SYNCS.PHASECHK.TRANS64.TRYWAIT P0, [R2+URZ+0x2d800], R3 ;  /* 0x02d80003020075a7 */ /* 0x0002a6000800017f */
[----:B--2---:R-:W-:Y:S05]  /*8760*/  @!P0 NANOSLEEP.SYNCS 0x989680 ;  /* 0x009896800000895d */ /* 0x004fea0003900000 */
[----:B------:R-:W2:Y:S01]  /*8770*/  @!P0 SYNCS.PHASECHK.TRANS64 P0, [R2+URZ+0x2d800], R3 ;  /* 0x02d80003020085a7 */ /* 0x000ea2000800007f */
[----:B------:R-:W-:Y:S04]  /*8780*/  BSSY B0, `(.L_x_11472) ;  /* 0x0000006000007945 */ /* 0x000fe80003800000 */
[----:B--2---:R-:W-:Y:S05]  /*8790*/  @P0 BRA `(.L_x_11473) ;  /* 0x0000000000100947 */ /* 0x004fea0003800000 */
.L_x_11474:
[----:B--2---:R2:W3:Y:S02]  /*87a0*/  SYNCS.PHASECHK.TRANS64.TRYWAIT P0, [R2+URZ+0x2d800], R3 ;  /* 0x02d80003020075a7 */ /* 0x0044e4000800017f */
[----:B---3--:R-:W-:Y:S05]  /*87b0*/  @!P0 NANOSLEEP.SYNCS 0x989680 ;  /* 0x009896800000895d */ /* 0x008fea0003900000 */
[----:B------:R-:W3:Y:S02]  /*87c0*/  @!P0 SYNCS.PHASECHK.TRANS64 P0, [R2+URZ+0x2d800], R3 ;  /* 0x02d80003020085a7 */ /* 0x000ee4000800007f */
[----:B---3--:R-:W-:Y:S05]  /*87d0*/  @!P0 BRA `(.L_x_11474) ;  /* 0xfffffffc00f08947 */ /* 0x008fea000383ffff */
.L_x_11473:
[----:B------:R-:W-:Y:S05]  /*87e0*/  BSYNC B0 ;  /* 0x0000000000007941 */ /* 0x000fea0003800000 */
.L_x_11472:
[----:B------:R-:W-:Y:S05]  /*87f0*/  BRA `(.L_x_11475) ;  /* 0x0000004000a07947 */ /* 0x000fea0003800000 */
.L_x_11471:
[----:B------:R-:W-:Y:S01]  /*8800*/  ULOP3.LUT UP0, URZ, UR40, 0x1bf, URZ, 0xc0, !UPT ;  /* 0x000001bf283f7892 */ /* 0x000fe2000f80c03f */
[----:B-----5:R-:W-:Y:S01]  /*8810*/  SHF.R.S32.HI R0, RZ, 0x1f, R96 ;  /* 0x0000001fff007819 */ /* 0x020fe20000011460 */
[----:B------:R-:W-:Y:S01]  /*8820*/  ULDC.64 UR4, c[0x0][0x3f8] ;  /* 0x0000fe0000047ab9 */ /* 0x000fe20000000a00 */
[----:B------:R-:W-:Y:S01]  /*8830*/  ULDC.64 UR6, c[0x0][0x408] ;  /* 0x0001020000067ab9 */ /* 0x000fe20000000a00 */
[----:B------:R-:W-:Y:S02]  /*8840*/  IMAD.WIDE.U32 R24, R96, UR4, RZ ;  /* 0x0000000460187c25 */ /* 0x000fe4000f8e00ff */
[----:B------:R-:W-:Y:S02]  /*8850*/  PLOP3.LUT P0, PT, PT, PT, UP0, 0x80, 0x0 ;  /* 0x000000000000781c */ /* 0x000fe40003f0f008 */
[C---:B-1----:R-:W-:Y:S02]  /*8860*/  IMAD R3, R0.reuse, UR4, RZ ;  /* 0x0000000400037c24 */ /* 0x042fe4000f8e02ff */
[----:B------:R-:W-:-:S02]  /*8870*/  IMAD R5, R0, UR6, RZ ;  /* 0x0000000600057c24 */ /* 0x000fc4000f8e02ff */
[C---:B------:R-:W-:Y:S02]  /*8880*/  IMAD R3, R96.reuse, UR5, R3 ;  /* 0x0000000560037c24 */ /* 0x040fe4000f8e0203 */
[C---:B------:R-:W-:Y:S02]  /*8890*/  IMAD R5, R96.reuse, UR7, R5 ;  /* 0x0000000760057c24 */ /* 0x040fe4000f8e0205 */
[----:B------:R-:W-:-:S04]  /*88a0*/  IMAD.WIDE.U32 R26, R96, UR6, RZ ;  /* 0x00000006601a7c25 */ /* 0x000fc8000f8e00ff */
[----:B------:R-:W-:Y:S02]  /*88b0*/  IMAD.IADD R29, R3, 0x1, R25 ;  /* 0x00000001031d7824 */ /* 0x000fe400078e0219 */
[----:B------:R-:W-:Y:S01]  /*88c0*/  IMAD.IADD R31, R5, 0x1, R27 ;  /* 0x00000001051f7824 */ /* 0x000fe200078e021b */
        /* <DEDUP_REMOVED lines=17> */
.L_x_11476:
[----:B------:R-:W2:Y:S01]  /*89e0*/  LDL R20, [R1+0x5c] ;  /* 0x00005c0001147983 */ /* 0x000ea20000100800 */
[----:B------:R-:W-:Y:S01]  /*89f0*/  ULDC.U8 UR4, c[0x0][0x410] ;  /* 0x0001040000047ab9 */ /* 0x000fe20000000000 */
[----:B------:R-:W1:Y:S01]  /*8a00*/  S2R R21, SR_TID.X ;  /* 0x0000000000157919 */ /* 0x000e620000002100 */
[----:B------:R-:W-:Y:S01]  /*8a10*/  ISETP.NE.AND P0, PT, RZ, UR4, PT ;  /* 0x00000004ff007c0c */ /* 0x000fe2000bf05270 */
[----:B------:R-:W-:Y:S01]  /*8a20*/  BSSY B0, `(.L_x_11477) ;  /* 0x00003fd000007945 */ /* 0x000fe20003800000 */
[C---:B-1----:R-:W-:Y:S02]  /*8a30*/  VIADD R59, R21.reuse, 0xffffff80 ;  /* 0xffffff80153b7836 */ /* 0x042fe40000000000 */
[----:B------:R-:W-:-:S05]  /*8a40*/  VIADD R58, R21, 0xffffff80 ;  /* 0xffffff80153a7836 */ /* 0x000fca0000000000 */
[----:B------:R-:W-:-:S04]  /*8a50*/  LEA.HI R58, R58, R59, RZ, 0x1 ;  /* 0x0000003b3a3a7211 */ /* 0x000fc800078f08ff */
[----:B------:R-:W-:-:S05]  /*8a60*/  SHF.R.S32.HI R58, RZ, 0x1, R58 ;  /* 0x00000001ff3a7819 */ /* 0x000fca000001143a */
[----:B--2---:R-:W-:Y:S01]  /*8a70*/  IMAD.IADD R6, R58, 0x1, R20 ;  /* 0x000000013a067824 */ /* 0x004fe200078e0214 */
[----:B------:R-:W-:Y:S06]  /*8a80*/  @!P0 BRA `(.L_x_11478) ;  /* 0x0000001c00e48947 */ /* 0x000fec0003800000 */
        /* <DEDUP_REMOVED lines=8> */
[----:B-1----:R-:W-:-:S04]  /*8b10*/  @P0 IMAD.HI.U32 R0, R6, R3, RZ ;  /* 0x0000000306000227 */ /* 0x002fc800078e00ff */
[----:B------:R-:W-:Y:S01]  /*8b20*/  IMAD.MOV.U32 R3, RZ, RZ, R6 ;  /* 0x000000ffff037224 */ /* 0x000fe200078e0006 */
[----:B--2---:R-:W-:-:S04]  /*8b30*/  @P0 SHF.R.U32.HI R3, RZ, R7, R0 ;  /* 0x00000007ff030219 */ /* 0x004fc80000011600 */
        /* <DEDUP_REMOVED lines=18> */
[----:B------:R-:W3:Y:S04]  /*8c60*/  SHFL.IDX PT, R38, R38, RZ, 0x1e1f ;  /* 0x001e1fff26267589 */ /* 0x000ee800000e0000 */
[----:B------:R-:W4:Y:S04]  /*8c70*/  SHFL.IDX PT, R0, R0, RZ, 0x1e1f ;  /* 0x001e1fff00007589 */ /* 0x000f2800000e0000 */
[----:B-1----:R-:W0:Y:S02]  /*8c80*/  SHFL.IDX PT, R39, R39, RZ, 0x1e1f ;  /* 0x001e1fff27277589 */ /* 0x002e2400000e0000 */
.L_x_11772:
[----:B------:R-:W-:Y:S01]  /*8c90*/  IMAD R42, R154, R5, RZ ;  /* 0x000000059a2a7224 */ /* 0x000fe200078e02ff */
[----:B------:R-:W-:Y:S01]  /*8ca0*/  BSSY B1, `(.L_x_11480) ;  /* 0x000005e000017945 */ /* 0x000fe20003800000 */
[----:B------:R-:W-:Y:S02]  /*8cb0*/  CS2R R34, SRZ ;  /* 0x0000000000227805 */ /* 0x000fe4000001ff00 */
[----:B------:R-:W-:Y:S02]  /*8cc0*/  CS2R R30, SRZ ;  /* 0x00000000001e7805 */ /* 0x000fe4000001ff00 */
[----:B------:R-:W-:Y:S02]  /*8cd0*/  CS2R R26, SRZ ;  /* 0x00000000001a7805 */ /* 0x000fe4000001ff00 */
[----:B------:R-:W-:Y:S01]  /*8ce0*/  ISETP.GE.AND P0, PT, R6, R42, PT ;  /* 0x0000002a0600720c */ /* 0x000fe20003f06270 */
[----:B------:R-:W-:Y:S01]  /*8cf0*/  IMAD R42, R33, -0xc0, R42 ;  /* 0xffffff40212a7824 */ /* 0x000fe200078e022a */
        /* <DEDUP_REMOVED lines=8> */
[----:B------:R-:W-:Y:S01]  /*8d80*/  CS2R R10, SRZ ;  /* 0x00000000000a7805 */ /* 0x000fe2000001ff00 */
[----:B------:R-:W-:Y:S06]  /*8d90*/  @P0 BRA `(.L_x_11481) ;  /* 0x0000000400380947 */ /* 0x000fec0003800000 */
[----:B------:R-:W2:Y:S01]  /*8da0*/  LDL R50, [R1+0x90] ;  /* 0x0000900001327983 */ /* 0x000ea20000100800 */
[----:B------:R-:W-:-:S03]  /*8db0*/  ULDC UR4, c[0x0][0x3f4] ;  /* 0x0000fd0000047ab9 */ /* 0x000fc60000000800 */
[----:B------:R-:W3:Y:S04]  /*8dc0*/  LDL R49, [R1+0x88] ;  /* 0x0000880001317983 */ /* 0x000ee80000100800 */
[----:B------:R-:W4:Y:S04]  /*8dd0*/  LDL R48, [R1+0x8c] ;  /* 0x00008c0001307983 */ /* 0x000f280000100800 */
[----:B------:R-:W4:Y:S04]  /*8de0*/  LDL R45, [R1+0x84] ;  /* 0x00008400012d7983 */ /* 0x000f280000100800 */
[----:B------:R-:W4:Y:S04]  /*8df0*/  LDL.64 R46, [R1+0x60] ;  /* 0x00006000012e7983 */ /* 0x000f280000100a00 */
        /* <DEDUP_REMOVED lines=16> */
[----:B------:R-:W-:Y:S02]  /*8f00*/  @!P3 IADD3 R24, P5, R39, R24, RZ ;  /* 0x000000182718b210 */ /* 0x000fe40007fbe0ff */
[----:B------:R-:W-:Y:S01]  /*8f10*/  SHF.L.U64.HI R4, R49, 0x1, R4 ;  /* 0x0000000131047819 */ /* 0x000fe20000010204 */
[--C-:B------:R-:W-:Y:S01]  /*8f20*/  @!P3 IMAD.X R27, R3, 0x1, R5.reuse, P4 ;  /* 0x00000001031bb824 */ /* 0x100fe200020e0605 */
[-C--:B------:R-:W-:Y:S01]  /*8f30*/  @!P2 IADD3 R20, P4, R38, R14.reuse, RZ ;  /* 0x0000000e2614a210 */ /* 0x080fe20007f9e0ff */
[----:B------:R-:W-:Y:S01]  /*8f40*/  @!P3 IMAD.X R25, R0, 0x1, R5, P5 ;  /* 0x000000010019b824 */ /* 0x000fe200028e0605 */
[----:B------:R-:W-:Y:S01]  /*8f50*/  @!P2 IADD3 R14, P5, R39, R14, RZ ;  /* 0x0000000e270ea210 */ /* 0x000fe20007fbe0ff */
[----:B------:R-:W-:Y:S01]  /*8f60*/  IMAD.SHL.U32 R31, R43, 0x2, RZ ;  /* 0x000000022b1f7824 */ /* 0x000fe200078e00ff */
[----:B------:R-:W-:Y:S01]  /*8f70*/  SHF.R.S32.HI R7, RZ, 0x1f, R48 ;  /* 0x0000001fff077819 */ /* 0x000fe20000011430 */
[--C-:B------:R-:W-:Y:S01]  /*8f80*/  @!P2 IMAD.X R21, R3, 0x1, R4.reuse, P4 ;  /* 0x000000010315a824 */ /* 0x100fe200020e0604 */
[-C--:B------:R-:W-:Y:S01]  /*8f90*/  @!P1 IADD3 R12, P4, R38, R10.reuse, RZ ;  /* 0x0000000a260c9210 */ /* 0x080fe20007f9e0ff */
[----:B------:R-:W-:Y:S01]  /*8fa0*/  @!P2 IMAD.X R15, R0, 0x1, R4, P5 ;  /* 0x00000001000fa824 */ /* 0x000fe200028e0604 */
[----:B------:R-:W-:Y:S01]  /*8fb0*/  SHF.L.U64.HI R7, R48, 0x1, R7 ;  /* 0x0000000130077819 */ /* 0x000fe20000010207 */
[----:B------:R-:W5:Y:S01]  /*8fc0*/  @!P3 LD.E.64 R32, desc[UR54][R26.64] ;  /* 0x000000361a20b980 */ /* 0x000f62000c101b00 */
[----:B------:R-:W-:-:S02]  /*8fd0*/  @!P1 IADD3 R10, P5, R39, R10, RZ ;  /* 0x0000000a270a9210 */ /* 0x000fc40007fbe0ff */
[----:B------:R-:W-:Y:S01]  /*8fe0*/  SHF.R.S32.HI R6, RZ, 0x1f, R45 ;  /* 0x0000001fff067819 */ /* 0x000fe2000001142d */
[--C-:B------:R-:W-:Y:S01]  /*8ff0*/  @!P1 IMAD.X R13, R3, 0x1, R7.reuse, P4 ;  /* 0x00000001030d9824 */ /* 0x100fe200020e0607 */
[----:B------:R-:W-:Y:S01]  /*9000*/  ISETP.GE.AND P4, PT, R46, UR4, PT ;  /* 0x000000042e007c0c */ /* 0x000fe2000bf86270 */
[----:B------:R-:W-:Y:S01]  /*9010*/  @!P1 IMAD.X R11, R0, 0x1, R7, P5 ;  /* 0x00000001000b9824 */ /* 0x000fe200028e0607 */
[----:B------:R-:W-:Y:S02]  /*9020*/  SHF.L.U64.HI R6, R45, 0x1, R6 ;  /* 0x000000012d067819 */ /* 0x000fe40000010206 */
[----:B------:R-:W-:Y:S02]  /*9030*/  @!P0 IADD3 R8, P5, R38, R28, RZ ;  /* 0x0000001c26088210 */ /* 0x000fe40007fbe0ff */
[----:B------:R-:W-:-:S03]  /*9040*/  SHF.R.S32.HI R30, RZ, 0x1f, R43 ;  /* 0x0000001fff1e7819 */ /* 0x000fc6000001142b */
[----:B------:R-:W-:Y:S01]  /*9050*/  @!P0 IMAD.X R9, R3, 0x1, R6, P5 ;  /* 0x0000000103098824 */ /* 0x000fe200028e0606 */
[----:B------:R-:W-:-:S03]  /*9060*/  @!P0 IADD3 R4, P5, R39, R28, RZ ;  /* 0x0000001c27048210 */ /* 0x000fc60007fbe0ff */
[----:B------:R-:W-:Y:S02]  /*9070*/  @!P4 IMAD.MOV.U32 R28, RZ, RZ, R38 ;  /* 0x000000ffff1cc224 */ /* 0x000fe400078e0026 */
[----:B------:R-:W-:Y:S01]  /*9080*/  @!P0 IMAD.X R5, R0, 0x1, R6, P5 ;  /* 0x0000000100058824 */ /* 0x000fe200028e0606 */
[----:B------:R-:W-:Y:S01]  /*9090*/  ISETP.GE.AND P5, PT, R43, UR4, PT ;  /* 0x000000042b007c0c */ /* 0x000fe2000bfa6270 */
[----:B------:R-:W-:Y:S02]  /*90a0*/  @!P4 IMAD.MOV.U32 R29, RZ, RZ, R3 ;  /* 0x000000ffff1dc224 */ /* 0x000fe400078e0003 */
        /* <DEDUP_REMOVED lines=29> */
.L_x_11481:
[----:B------:R-:W-:Y:S05]  /*9280*/  BSYNC B1 ;  /* 0x0000000000017941 */ /* 0x000fea0003800000 */
.L_x_11480:
        /* <DEDUP_REMOVED lines=49> */
[----:B------:R-:W-:Y:S01]  /*95a0*/  PRMT R51, R0, 0x7610, R51 ;  /* 0x0000761000337816 */ /* 0x000fe20000000033 */
[----:B------:R-:W-:Y:S01]  /*95b0*/  IMAD.MOV.U32 R0, RZ, RZ, R10 ;  /* 0x000000ffff007224 */ /* 0x000fe200078e000a */
[----:B------:R-:W-:Y:S01]  /*95c0*/  PRMT R52, R4, 0x7610, R52 ;  /* 0x0000761004347816 */ /* 0x000fe20000000034 */
[----:B------:R-:W-:Y:S01]  /*95d0*/  IMAD.MOV.U32 R4, RZ, RZ, R11 ;  /* 0x000000ffff047224 */ /* 0x000fe200078e000b */
[----:B------:R-:W-:-:S02]  /*95e0*/  PRMT R47, R5, 0x7610, R47 ;  /* 0x00007610052f7816 */ /* 0x000fc4000000002f */
[----:B------:R-:W-:Y:S01]  /*95f0*/  PRMT R48, R6, 0x7610, R48 ;  /* 0x0000761006307816 */ /* 0x000fe20000000030 */
[----:B0-----:R-:W-:Y:S06]  /*9600*/  @!P0 BRA `(.L_x_11483) ;  /* 0x000001e000408947 */ /* 0x001fec0003800000 */
.L_x_11773:
[----:B------:R-:W-:Y:S05]  /*9610*/  BSYNC B1 ;  /* 0x0000000000017941 */ /* 0x000fea0003800000 */
.L_x_11482:
[----:B------:R-:W-:Y:S02]  /*9620*/  PRMT R42, R0, 0x7610, R42 ;  /* 0x00007610002a7816 */ /* 0x000fe4000000002a */
[----:B------:R-:W-:Y:S01]  /*9630*/  PRMT R43, R4, 0x7610, R43 ;  /* 0x00007610042b7816 */ /* 0x000fe2000000002b */
[----:B------:R-:W-:Y:S06]  /*9640*/  @P1 BRA `(.L_x_11484) ;  /* 0x0000003000e81947 */ /* 0x000fec0003800000 */
[----:B------:R-:W2:Y:S01]  /*9650*/  LDL.64 R62, [R1+0x60] ;  /* 0x00006000013e7983 */ /* 0x000ea20000100a00 */
[----:B------:R-:W2:Y:S03]  /*9660*/  LDC R4, c[0x0][0x3f4] ;  /* 0x0000fd00ff047b82 */ /* 0x000ea60000000800 */
[----:B------:R-:W3:Y:S04]  /*9670*/  LDL R66, [R1+0xa4] ;  /* 0x0000a40001427983 */ /* 0x000ee80000100800 */
[----:B------:R-:W4:Y:S04]  /*9680*/  LDL R61, [R1+0x90] ;  /* 0x00009000013d7983 */ /* 0x000f280000100800 */
[----:B------:R-:W5:Y:S04]  /*9690*/  LDL R59, [R1+0x88] ;  /* 0x00008800013b7983 */ /* 0x000f680000100800 */
[----:B------:R-:W5:Y:S04]  /*96a0*/  LDL R58, [R1+0x8c] ;  /* 0x00008c00013a7983 */ /* 0x000f680000100800 */
[----:B------:R-:W5:Y:S04]  /*96b0*/  LDL R7, [R1+0x84] ;  /* 0x0000840001077983 */ /* 0x000f680000100800 */
[----:B------:R-:W5:Y:S01]  /*96c0*/  LDL R6, [R1+0x98] ;  /* 0x0000980001067983 */ /* 0x000f620000100800 */
[----:B------:R-:W-:-:S04]  /*96d0*/  LEA.HI R40, R41, R40, RZ, 0x2 ;  /* 0x0000002829287211 */ /* 0x000fc800078f10ff */
[--C-:B------:R-:W-:Y:S02]  /*96e0*/  SHF.R.S32.HI R0, RZ, 0x2, R40.reuse ;  /* 0x00000002ff007819 */ /* 0x100fe40000011428 */
[----:B0-----:R-:W-:-:S04]  /*96f0*/  SHF.R.S32.HI R3, RZ, 0x1f, R40 ;  /* 0x0000001fff037819 */ /* 0x001fc80000011428 */
[----:B------:R-:W-:-:S04]  /*9700*/  LEA.HI R3, R3, R0, RZ, 0x2 ;  /* 0x0000000003037211 */ /* 0x000fc800078f10ff */
[----:B------:R-:W-:Y:S01]  /*9710*/  LOP3.LUT R5, R3, 0xfffffffc, RZ, 0xc0, !PT ;  /* 0xfffffffc03057812 */ /* 0x000fe200078ec0ff */
[----:B------:R-:W-:Y:S04]  /*9720*/  BSSY B1, `(.L_x_11485) ;  /* 0x000003a000017945 */ /* 0x000fe80003800000 */
[----:B------:R-:W-:-:S05]  /*9730*/  IMAD.IADD R5, R0, 0x1, -R5 ;  /* 0x0000000100057824 */ /* 0x000fca00078e0a05 */
[----:B------:R-:W-:Y:S02]  /*9740*/  LOP3.LUT P0, RZ, R5, 0x2, RZ, 0xc0, !PT ;  /* 0x0000000205ff7812 */ /* 0x000fe4000780c0ff */
[----:B--2---:R-:W-:Y:S01]  /*9750*/  ISETP.GE.AND P6, PT, R62, R4, PT ;  /* 0x000000043e00720c */ /* 0x004fe20003fc6270 */
[----:B---3--:R-:W-:-:S04]  /*9760*/  IMAD R3, R66, 0x2, R2 ;  /* 0x0000000242037824 */ /* 0x008fc800078e0202 */
[----:B------:R-:W-:Y:S01]  /*9770*/  VIADD R0, R3, 0x20 ;  /* 0x0000002003007836 */ /* 0x000fe20000000000 */
[-C--:B----4-:R-:W-:Y:S02]  /*9780*/  ISETP.GE.AND P1, PT, R61, R4.reuse, PT ;  /* 0x000000043d00720c */ /* 0x090fe40003f26270 */
[-C--:B-----5:R-:W-:Y:S02]  /*9790*/  ISETP.GE.AND P2, PT, R59, R4.reuse, PT ;  /* 0x000000043b00720c */ /* 0x0a0fe40003f46270 */
[-C--:B------:R-:W-:Y:S02]  /*97a0*/  ISETP.GE.AND P3, PT, R58, R4.reuse, PT ;  /* 0x000000043a00720c */ /* 0x080fe40003f66270 */
        /* <DEDUP_REMOVED lines=49> */
.L_x_11486:
[----:B------:R-:W-:Y:S05]  /*9ac0*/  BSYNC B1 ;  /* 0x0000000000017941 */ /* 0x000fea0003800000 */
.L_x_11485:
[----:B------:R-:W-:Y:S01]  /*9ad0*/  BSSY B1, `(.L_x_11487) ;  /* 0x0000031000017945 */ /* 0x000fe20003800000 */
[----:B------:R-:W-:-:S03]  /*9ae0*/  @P0 VIADD R0, R3, 0xffffffe0 ;  /* 0xffffffe003000836 */ /* 0x000fc60000000000 */
[----:B------:R-:W-:Y:S05]  /*9af0*/  @P1 BRA `(.L_x_11488) ;  /* 0x0000000000b81947 */ /* 0x000fea0003800000 */
[----:B0-----:R-:W0:Y:S01]  /*9b00*/  LDS.128 R4, [R0+0xc400] ;  /* 0x00c4000000047984 */ /* 0x001e220000000c00 */
        /* <DEDUP_REMOVED lines=44> */
[----:B------:R1:W-:Y:S02]  /*9dd0*/  STS.128 [R0+0xc400], R4 ;  /* 0x00c4000400007388 */ /* 0x0003e40000000c00 */
.L_x_11488:
[----:B------:R-:W-:Y:S05]  /*9de0*/  BSYNC B1 ;  /* 0x0000000000017941 */ /* 0x000fea0003800000 */
.L_x_11487:
        /* <DEDUP_REMOVED lines=48> */
.L_x_11490:
[----:B------:R-:W-:Y:S05]  /*a0f0*/  BSYNC B1 ;  /* 0x0000000000017941 */ /* 0x000fea0003800000 */
.L_x_11489:
        /* <DEDUP_REMOVED lines=48> */
.L_x_11492:
[----:B------:R-:W-:Y:S05]  /*a400*/  BSYNC B1 ;  /* 0x0000000000017941 */ /* 0x000fea0003800000 */
.L_x_11491:
        /* <DEDUP_REMOVED lines=48> */
.L_x_11494:
[----:B------:R-:W-:Y:S05]  /*a710*/  BSYNC B1 ;  /* 0x0000000000017941 */ /* 0x000fea0003800000 */
.L_x_11493:
        /* <DEDUP_REMOVED lines=48> */
.L_x_11478:
        /* <DEDUP_REMOVED lines=28> */
[----:B------:R1:W2:Y:S04]  /*abe0*/  SHFL.IDX PT, R0, R13, RZ, 0x1e1f ;  /* 0x001e1fff0d007589 */ /* 0x0002a800000e0000 */
[----:B------:R-:W3:Y:S04]  /*abf0*/  SHFL.IDX PT, R3, R3, RZ, 0x1e1f ;  /* 0x001e1fff03037589 */ /* 0x000ee800000e0000 */
[----:B------:R1:W4:Y:S04]  /*ac00*/  SHFL.IDX PT, R37, R26, RZ, 0x1e1f ;  /* 0x001e1fff1a257589 */ /* 0x00032800000e0000 */
[----:B------:R-:W0:Y:S02]  /*ac10*/  SHFL.IDX PT, R38, R38, RZ, 0x1e1f ;  /* 0x001e1fff26267589 */ /* 0x000e2400000e0000 */
.L_x_11779:
[----:B------:R-:W-:Y:S01]  /*ac20*/  IMAD R7, R154, R7, RZ ;  /* 0x000000079a077224 */ /* 0x000fe200078e02ff */
[----:B------:R-:W-:Y:S01]  /*ac30*/  BSSY B1, `(.L_x_11496) ;  /* 0x000003a000017945 */ /* 0x000fe20003800000 */
[----:B------:R-:W-:Y:S02]  /*ac40*/  CS2R R4, SRZ ;  /* 0x0000000000047805 */ /* 0x000fe4000001ff00 */
[----:B------:R-:W-:Y:S01]  /*ac50*/  CS2R R8, SRZ ;  /* 0x0000000000087805 */ /* 0x000fe2000001ff00 */
[----:B------:R-:W-:Y:S01]  /*ac60*/  IMAD R40, R33, -0xc0, R7 ;  /* 0xffffff4021287824 */ /* 0x000fe200078e0207 */
[----:B------:R-:W-:Y:S02]  /*ac70*/  ISETP.GE.AND P0, PT, R6, R7, PT ;  /* 0x000000070600720c */ /* 0x000fe40003f06270 */
[----:B------:R-:W-:Y:S02]  /*ac80*/  CS2R R6, SRZ ;  /* 0x0000000000067805 */ /* 0x000fe4000001ff00 */
[----:B------:R-:W-:-:S02]  /*ac90*/  CS2R R10, SRZ ;  /* 0x00000000000a7805 */ /* 0x000fc4000001ff00 */
[----:B-1----:R-:W-:Y:S02]  /*aca0*/  CS2R R12, SRZ ;  /* 0x00000000000c7805 */ /* 0x002fe4000001ff00 */
[----:B0-----:R-:W-:Y:S02]  /*acb0*/  CS2R R14, SRZ ;  /* 0x00000000000e7805 */ /* 0x001fe4000001ff00 */
[----:B------:R-:W-:Y:S02]  /*acc0*/  CS2R R24, SRZ ;  /* 0x0000000000187805 */ /* 0x000fe4000001ff00 */
[----:B------:R-:W-:Y:S02]  /*acd0*/  CS2R R26, SRZ ;  /* 0x00000000001a7805 */ /* 0x000fe4000001ff00 */
[----:B------:R-:W-:Y:S02]  /*ace0*/  CS2R R28, SRZ ;  /* 0x00000000001c7805 */ /* 0x000fe4000001ff00 */
[----:B------:R-:W-:-:S02]  /*acf0*/  CS2R R30, SRZ ;  /* 0x00000000001e7805 */ /* 0x000fc4000001ff00 */
[----:B------:R-:W-:Y:S02]  /*ad00*/  CS2R R32, SRZ ;  /* 0x0000000000207805 */ /* 0x000fe4000001ff00 */
[----:B------:R-:W-:Y:S01]  /*ad10*/  CS2R R34, SRZ ;  /* 0x0000000000227805 */ /* 0x000fe2000001ff00 */
[----:B------:R-:W-:Y:S06]  /*ad20*/  @P0 BRA `(.L_x_11497) ;  /* 0x0000000000a80947 */ /* 0x000fec0003800000 */
[----:B------:R-:W4:Y:S04]  /*ad30*/  LDL R21, [R1+0x68] ;  /* 0x0000680001157983 */ /* 0x000f280000100800 */
[----:B------:R-:W4:Y:S01]  /*ad40*/  LDL R20, [R1+0x6c] ;  /* 0x00006c0001147983 */ /* 0x000f220000100800 */
        /* <DEDUP_REMOVED lines=15> */
[----:B------:R-:W-:Y:S01]  /*ae40*/  @!P2 IMAD.SHL.U32 R36, R18, 0x2, RZ ;  /* 0x000000021224a824 */ /* 0x000fe200078e00ff */
[----:B------:R-:W-:Y:S02]  /*ae50*/  CS2R R14, SRZ ;  /* 0x00000000000e7805 */ /* 0x000fe4000001ff00 */
[----:B------:R-:W-:Y:S02]  /*ae60*/  CS2R R24, SRZ ;  /* 0x0000000000187805 */ /* 0x000fe4000001ff00 */
[----:B------:R-:W-:Y:S01]  /*ae70*/  CS2R R26, SRZ ;  /* 0x00000000001a7805 */ /* 0x000fe2000001ff00 */
[----:B------:R-:W-:-:S02]  /*ae80*/  @!P3 IMAD.SHL.U32 R13, R21, 0x8, RZ ;  /* 0x00000008150db824 */ /* 0x000fc400078e00ff */
[----:B------:R-:W-:Y:S01]  /*ae90*/  @!P4 IMAD.SHL.U32 R39, R20, 0x8, RZ ;  /* 0x000000081427c824 */ /* 0x000fe200078e00ff */
[-C--:B------:R-:W-:Y:S01]  /*aea0*/  @!P2 IADD3 R20, P0, R3, R36.reuse, RZ ;  /* 0x000000240314a210 */ /* 0x080fe20007f1e0ff */
[----:B------:R-:W-:Y:S01]  /*aeb0*/  @!P3 IMAD.WIDE R4, R13, 0x2, R6 ;  /* 0x000000020d04b825 */ /* 0x000fe200078e0206 */
[----:B------:R-:W-:Y:S02]  /*aec0*/  @!P2 IADD3 R36, P1, R38, R36, RZ ;  /* 0x000000242624a210 */ /* 0x000fe40007f3e0ff */
[----:B------:R-:W-:Y:S01]  /*aed0*/  @!P2 SHF.L.U64.HI R3, R18, 0x1, R19 ;  /* 0x000000011203a819 */ /* 0x000fe20000010213 */
[----:B------:R-:W-:Y:S01]  /*aee0*/  @!P4 IMAD.WIDE R6, R39, 0x2, R6 ;  /* 0x000000022706c825 */ /* 0x000fe200078e0206 */
[----:B------:R0:W5:Y:S03]  /*aef0*/  @!P3 LD.E.128 R28, desc[UR54][R4.64] ;  /* 0x00000036041cb980 */ /* 0x000166000c101d00 */
[--C-:B------:R-:W-:Y:S01]  /*af00*/  @!P3 IMAD.WIDE R12, R13, 0x2, R8.reuse ;  /* 0x000000020d0cb825 */ /* 0x100fe200078e0208 */
[----:B------:R1:W5:Y:S03]  /*af10*/  @!P4 LD.E.128 R32, desc[UR54][R6.64] ;  /* 0x000000360620c980 */ /* 0x000366000c101d00 */
[----:B------:R-:W-:Y:S01]  /*af20*/  @!P4 IMAD.WIDE R38, R39, 0x2, R8 ;  /* 0x000000022726c825 */ /* 0x000fe200078e0208 */
[----:B------:R-:W-:-:S02]  /*af30*/  CS2R R8, SRZ ;  /* 0x0000000000087805 */ /* 0x000fc4000001ff00 */
[----:B0-----:R-:W-:Y:S01]  /*af40*/  CS2R R4, SRZ ;  /* 0x0000000000047805 */ /* 0x001fe2000001ff00 */
[--C-:B------:R-:W-:Y:S02]  /*af50*/  @!P2 IMAD.X R21, R0, 0x1, R3.reuse, P0 ;  /* 0x000000010015a824 */ /* 0x100fe400000e0603 */
[----:B------:R-:W-:Y:S01]  /*af60*/  @!P2 IMAD.X R37, R37, 0x1, R3, P1 ;  /* 0x000000012525a824 */ /* 0x000fe200008e0603 */
[----:B------:R0:W5:Y:S01]  /*af70*/  @!P3 LD.E.128 R8, desc[UR54][R12.64] ;  /* 0x000000360c08b980 */ /* 0x000162000c101d00 */
[----:B-1----:R-:W-:-:S03]  /*af80*/  CS2R R6, SRZ ;  /* 0x0000000000067805 */ /* 0x002fc6000001ff00 */
[----:B------:R1:W5:Y:S04]  /*af90*/  @!P2 LD.E.128 R24, desc[UR54][R20.64] ;  /* 0x000000361418a980 */ /* 0x000368000c101d00 */
[----:B------:R1:W5:Y:S01]  /*afa0*/  @!P2 LD.E.128 R4, desc[UR54][R36.64] ;  /* 0x000000362404a980 */ /* 0x000362000c101d00 */
[----:B0-----:R-:W-:-:S06]  /*afb0*/  CS2R R12, SRZ ;  /* 0x00000000000c7805 */ /* 0x001fcc000001ff00 */
[----:B------:R1:W5:Y:S02]  /*afc0*/  @!P4 LD.E.128 R12, desc[UR54][R38.64] ;  /* 0x00000036260cc980 */ /* 0x000364000c101d00 */
.L_x_11497:
[----:B------:R-:W-:Y:S05]  /*afd0*/  BSYNC B1 ;  /* 0x0000000000017941 */ /* 0x000fea0003800000 */
.L_x_11496:
[----:B---3--:R-:W0:Y:S01]  /*afe0*/  S2R R3, SR_TID.X ;  /* 0x0000000000037919 */ /* 0x008e220000002100 */
[----:B------:R-:W-:Y:S01]  /*aff0*/  ULEA.HI UR4, UR37, UR37, URZ, 0x1 ;  /* 0x0000002525047291 */ /* 0x000fe2000f8f083f */
[----:B--2--5:R-:W-:Y:S01]  /*b000*/  IMAD.MOV.U32 R0, RZ, RZ, R4 ;  /* 0x000000ffff007224 */ /* 0x024fe200078e0004 */
[----:B------:R-:W-:Y:S01]  /*b010*/  VIMNMX R40, R40, 0xc0, PT ;  /* 0x000000c028287848 */ /* 0x000fe20003fe0100 */
[----:B-1----:R-:W-:Y:S01]  /*b020*/  IMAD.MOV.U32 R20, RZ, RZ, R6 ;  /* 0x000000ffff147224 */ /* 0x002fe200078e0006 */
[----:B------:R-:W-:Y:S01]  /*b030*/  ULOP3.LUT UR4, UR4, 0xfffffffe, URZ, 0xc0, !UPT ;  /* 0xfffffffe04047892 */ /* 0x000fe2000f8ec03f */
[----:B----4-:R-:W-:Y:S01]  /*b040*/  IMAD.MOV.U32 R37, RZ, RZ, R12 ;  /* 0x000000ffff257224 */ /* 0x010fe200078e000c */
[----:B------:R-:W-:Y:S01]  /*b050*/  PRMT R52, R0, 0x7610, R52 ;  /* 0x0000761000347816 */ /* 0x000fe20000000034 */
[----:B------:R-:W-:Y:S01]  /*b060*/  IMAD.MOV.U32 R0, RZ, RZ, R7 ;  /* 0x000000ffff007224 */ /* 0x000fe200078e0007 */
[----:B------:R-:W-:Y:S01]  /*b070*/  UIADD3 UR4, UR37, -UR4, URZ ;  /* 0x8000000425047290 */ /* 0x000fe2000fffe03f */
[----:B------:R-:W-:Y:S01]  /*b080*/  IMAD.MOV.U32 R38, RZ, RZ, R13 ;  /* 0x000000ffff267224 */ /* 0x000fe200078e000d */
[----:B------:R-:W-:Y:S01]  /*b090*/  PRMT R20, R20, 0x5410, R20 ;  /* 0x0000541014147816 */ /* 0x000fe20000000014 */
[----:B------:R-:W-:Y:S03]  /*b0a0*/  BSSY B1, `(.L_x_11498) ;  /* 0x0000031000017945 */ /* 0x000fe60003800000 */
[----:B------:R-:W-:Y:S01]  /*b0b0*/  PRMT R20, R37, 0x7610, R20 ;  /* 0x0000761025147816 */ /* 0x000fe20000000014 */
[----:B------:R-:W-:-:S05]  /*b0c0*/  IMAD.MOV.U32 R37, RZ, RZ, R24 ;  /* 0x000000ffff257224 */ /* 0x000fca00078e0018 */
[----:B------:R-:W-:Y:S01]  /*b0d0*/  PRMT R55, R37, 0x7610, R55 ;  /* 0x0000761025377816 */ /* 0x000fe20000000037 */
[----:B------:R-:W-:-:S05]  /*b0e0*/  IMAD.MOV.U32 R37, RZ, RZ, R28 ;  /* 0x000000ffff257224 */ /* 0x000fca00078e001c */
[----:B------:R-:W-:Y:S01]  /*b0f0*/  PRMT R65, R37, 0x7610, R65 ;  /* 0x0000761025417816 */ /* 0x000fe20000000041 */
[----:B------:R-:W-:Y:S02]  /*b100*/  IMAD.MOV.U32 R37, RZ, RZ, R32 ;  /* 0x000000ffff257224 */ /* 0x000fe400078e0020 */
[----:B0-----:R-:W-:-:S03]  /*b110*/  VIADD R36, R3, 0xffffff80 ;  /* 0xffffff8003247836 */ /* 0x001fc60000000000 */
[----:B------:R-:W-:Y:S01]  /*b120*/  PRMT R48, R37, 0x7610, R48 ;  /* 0x0000761025307816 */ /* 0x000fe20000000030 */
[----:B------:R-:W-:Y:S02]  /*b130*/  VIADD R21, R3, 0xffffff80 ;  /* 0xffffff8003157836 */ /* 0x000fe40000000000 */
[----:B------:R-:W-:-:S03]  /*b140*/  IMAD.MOV.U32 R3, RZ, RZ, R5 ;  /* 0x000000ffff037224 */ /* 0x000fc600078e0005 */
[----:B------:R-:W-:Y:S01]  /*b150*/  LEA.HI R21, R21, R36, RZ, 0x1 ;  /* 0x0000002415157211 */ /* 0x000fe200078f08ff */
[----:B------:R-:W-:Y:S01]  /*b160*/  IMAD.MOV.U32 R36, RZ, RZ, R9 ;  /* 0x000000ffff247224 */ /* 0x000fe200078e0009 */
[----:B------:R-:W-:Y:S01]  /*b170*/  PRMT R54, R3, 0x7610, R54 ;  /* 0x0000761003367816 */ /* 0x000fe20000000036 */
[----:B------:R-:W-:Y:S01]  /*b180*/  IMAD.U32 R3, RZ, RZ, UR4 ;  /* 0x00000004ff037e24 */ /* 0x000fe2000f8e00ff */
[----:B------:R-:W-:Y:S02]  /*b190*/  SHF.R.S32.HI R21, RZ, 0x1, R21 ;  /* 0x00000001ff157819 */ /* 0x000fe40000011415 */
[----:B------:R-:W-:Y:S01]  /*b1a0*/  PRMT R60, R36, 0x7610, R60 ;  /* 0x00007610243c7816 */ /* 0x000fe2000000003c */
[----:B------:R-:W-:Y:S01]  /*b1b0*/  IMAD.MOV.U32 R36, RZ, RZ, R11 ;  /* 0x000000ffff247224 */ /* 0x000fe200078e000b */
[----:B------:R-:W-:Y:S02]  /*b1c0*/  SHF.L.U32 R3, R3, 0x1f, RZ ;  /* 0x0000001f03037819 */ /* 0x000fe400000006ff */
[----:B------:R-:W-:Y:S01]  /*b1d0*/  ISETP.GE.AND P1, PT, R21, R40, PT ;  /* 0x000000281500720c */ /* 0x000fe20003f26270 */
[----:B------:R-:W-:Y:S01]  /*b1e0*/  IMAD.MOV.U32 R21, RZ, RZ, R8 ;  /* 0x000000ffff157224 */ /* 0x000fe200078e0008 */
[----:B------:R-:W0:Y:S01]  /*b1f0*/  SYNCS.PHASECHK.TRANS64.TRYWAIT P0, [R2+URZ+0x2d800], R3 ;  /* 0x02d80003020075a7 */ /* 0x000e22000800017f */
[----:B------:R-:W-:Y:S01]  /*b200*/  PRMT R58, R36, 0x7610, R58 ;  /* 0x00007610243a7816 */ /* 0x000fe2000000003a */
[----:B------:R-:W-:-:S02]  /*b210*/  IMAD.MOV.U32 R36, RZ, RZ, R15 ;  /* 0x000000ffff247224 */ /* 0x000fc400078e000f */
[----:B------:R-:W-:Y:S01]  /*b220*/  PRMT R21, R21, 0x5410, R0 ;  /* 0x0000541015157816 */ /* 0x000fe20000000000 */
[----:B------:R-:W-:Y:S02]  /*b230*/  IMAD.MOV.U32 R0, RZ, RZ, R10 ;  /* 0x000000ffff007224 */ /* 0x000fe400078e000a */
        /* <DEDUP_REMOVED lines=22> */
[----:B0-----:R-:W-:Y:S06]  /*b3a0*/  @!P0 BRA `(.L_x_11499) ;  /* 0x000001c4005c8947 */ /* 0x001fec0003800000 */
.L_x_11780:
[----:B------:R-:W-:Y:S05]  /*b3b0*/  BSYNC B1 ;  /* 0x0000000000017941 */ /* 0x000fea0003800000 */
.L_x_11498:
[----:B------:R-:W-:Y:S02]  /*b3c0*/  PRMT R50, R0, 0x7610, R50 ;  /* 0x0000761000327816 */ /* 0x000fe40000000032 */
[----:B------:R-:W-:Y:S01]  /*b3d0*/  PRMT R47, R36, 0x7610, R47 ;  /* 0x00007610242f7816 */ /* 0x000fe2000000002f */
[----:B------:R-:W-:Y:S06]  /*b3e0*/  @P1 BRA `(.L_x_11484) ;  /* 0x0000001400801947 */ /* 0x000fec0003800000 */
[----:B------:R1:W5:Y:S01]  /*b3f0*/  LDL R76, [R1+0x50] ;  /* 0x00005000014c7983 */ /* 0x0003620000100800 */
[----:B0-----:R-:W0:Y:S03]  /*b400*/  LDC R3, c[0x0][0x3f4] ;  /* 0x0000fd00ff037b82 */ /* 0x001e260000000800 */
[----:B------:R1:W5:Y:S04]  /*b410*/  LDL R74, [R1+0x54] ;  /* 0x00005400014a7983 */ /* 0x0003680000100800 */
[----:B------:R1:W5:Y:S01]  /*b420*/  LDL R72, [R1+0x58] ;  /* 0x0000580001487983 */ /* 0x0003620000100800 */
[C---:B------:R-:W-:Y:S01]  /*b430*/  VIADD R0, R18.reuse, 0x10 ;  /* 0x0000001012007836 */ /* 0x040fe20000000000 */
[----:B------:R-:W-:Y:S01]  /*b440*/  BSSY B1, `(.L_x_11500) ;  /* 0x000006e000017945 */ /* 0x000fe20003800000 */
[C---:B------:R-:W-:Y:S01]  /*b450*/  VIADD R36, R18.reuse, 0x20 ;  /* 0x0000002012247836 */ /* 0x040fe20000000000 */
[----:B0-----:R-:W-:-:S02]  /*b460*/  ISETP.GE.AND P0, PT, R18, R3, PT ;  /* 0x000000031200720c */ /* 0x001fc40003f06270 */
[-C--:B------:R-:W-:Y:S02]  /*b470*/  ISETP.GE.AND P1, PT, R0, R3.reuse, PT ;  /* 0x000000030000720c */ /* 0x080fe40003f26270 */
[----:B------:R-:W-:-:S09]  /*b480*/  ISETP.GE.AND P2, PT, R36, R3, PT ;  /* 0x000000032400720c */ /* 0x000fd20003f46270 */
[----:B-1----:R-:W-:Y:S05]  /*b490*/  @P0 BRA `(.L_x_11501) ;  /* 0x0000000400a00947 */ /* 0x002fea0003800000 */
[----:B------:R-:W2:Y:S04]  /*b4a0*/  LDL R37, [R1+0xb4] ;  /* 0x0000b40001257983 */ /* 0x000ea80000100800 */
[----:B------:R-:W3:Y:S01]  /*b4b0*/  LDL R77, [R1+0xbc] ;  /* 0x0000bc00014d7983 */ /* 0x000ee20000100800 */
[----:B------:R-:W-:Y:S02]  /*b4c0*/  SHF.R.U64 R57, R4, 0x10, R5 ;  /* 0x0000001004397819 */ /* 0x000fe40000001205 */
[--C-:B------:R-:W-:Y:S02]  /*b4d0*/  SHF.R.U64 R53, R24, 0x10, R25.reuse ;  /* 0x0000001018357819 */ /* 0x100fe40000001219 */
[----:B------:R-:W-:Y:S02]  /*b4e0*/  SHF.R.U32.HI R51, RZ, 0x10, R25 ;  /* 0x00000010ff337819 */ /* 0x000fe40000011619 */
[----:B------:R-:W-:-:S02]  /*b4f0*/  SHF.R.U64 R25, R26, 0x10, R27 ;  /* 0x000000101a197819 */ /* 0x000fc4000000121b */
[----:B------:R-:W-:Y:S02]  /*b500*/  SHF.R.U32.HI R26, RZ, 0x10, R27 ;  /* 0x00000010ff1a7819 */ /* 0x000fe4000001161b */
[----:B------:R-:W-:Y:S02]  /*b510*/  SHF.R.U32.HI R27, RZ, 0x10, R5 ;  /* 0x00000010ff1b7819 */ /* 0x000fe40000011605 */
[----:B------:R-:W-:Y:S02]  /*b520*/  PRMT R57, R52, 0x5410, R57 ;  /* 0x0000541034397816 */ /* 0x000fe40000000039 */
[----:B------:R-:W-:Y:S02]  /*b530*/  SHF.R.U64 R24, R6, 0x10, R7 ;  /* 0x0000001006187819 */ /* 0x000fe40000001207 */
        /* <DEDUP_REMOVED lines=9> */
[----:B------:R-:W-:-:S02]  /*b5d0*/  PRMT R4, R21, 0x5432, R4 ;  /* 0x0000543215047816 */ /* 0x000fc40000000004 */
[----:B------:R-:W-:Y:S02]  /*b5e0*/  LOP3.LUT R27, R27, 0xffff0000, RZ, 0xc0, !PT ;  /* 0xffff00001b1b7812 */ /* 0x000fe400078ec0ff */
[----:B--2---:R-:W-:-:S04]  /*b5f0*/  LEA.HI R0, R3, R37, RZ, 0x1d ;  /* 0x0000002503007211 */ /* 0x004fc800078fe8ff */
[----:B------:R-:W-:-:S04]  /*b600*/  SHF.R.S32.HI R37, RZ, 0x1f, R0 ;  /* 0x0000001fff257819 */ /* 0x000fc80000011400 */
[----:B------:R-:W-:Y:S01]  /*b610*/  LEA.HI R37, R37, R0, RZ, 0x2 ;  /* 0x0000000025257211 */ /* 0x000fe200078f10ff */
[----:B------:R-:W-:-:S03]  /*b620*/  IMAD.SHL.U32 R0, R0, 0x8, RZ ;  /* 0x0000000800007824 */ /* 0x000fc600078e00ff */
[----:B------:R-:W-:Y:S02]  /*b630*/  SHF.R.S32.HI R37, RZ, 0x2, R37 ;  /* 0x00000002ff257819 */ /* 0x000fe40000011425 */
[----:B-----5:R-:W-:-:S03]  /*b640*/  LOP3.LUT R0, R76, 0x18, R0, 0xf8, !PT ;  /* 0x000000184c007812 */ /* 0x020fc600078ef800 */
        /* <DEDUP_REMOVED lines=13> */
[C---:B-1----:R-:W-:Y:S01]  /*b720*/  LOP3.LUT R52, R40.reuse, 0xffff0000, RZ, 0xc0, !PT ;  /* 0xffff000028347812 */ /* 0x042fe200078ec0ff */
[----:B------:R-:W-:Y:S01]  /*b730*/  IMAD.U32 R66, R40, 0x10000, RZ ;  /* 0x0001000028427824 */ /* 0x000fe200078e00ff */
[C---:B------:R-:W-:Y:S01]  /*b740*/  LOP3.LUT R40, R41.reuse, 0xffff0000, RZ, 0xc0, !PT ;  /* 0xffff000029287812 */ /* 0x040fe200078ec0ff */
[----:B------:R-:W-:Y:S01]  /*b750*/  IMAD.U32 R67, R41, 0x10000, RZ ;  /* 0x0001000029437824 */ /* 0x000fe200078e00ff */
[----:B------:R-:W-:Y:S01]  /*b760*/  LOP3.LUT R38, R39, 0xffff0000, RZ, 0xc0, !PT ;  /* 0xffff000027267812 */ /* 0x000fe200078ec0ff */
[----:B------:R-:W-:-:S02]  /*b770*/  IMAD.U32 R41, R53, 0x10000, RZ ;  /* 0x0001000035297824 */ /* 0x000fc400078e00ff */
[----:B------:R-:W-:Y:S01]  /*b780*/  FMUL.FTZ R71, R66, R69 ;  /* 0x0000004542477220 */ /* 0x000fe20000410000 */
[C---:B------:R-:W-:Y:S01]  /*b790*/  IMAD.U32 R39, R42.reuse, 0x10000, RZ ;  /* 0x000100002a277824 */ /* 0x040fe200078e00ff */
[----:B------:R-:W-:Y:S01]  /*b7a0*/  LOP3.LUT R37, R42, 0xffff0000, RZ, 0xc0, !PT ;  /* 0xffff00002a257812 */ /* 0x000fe200078ec0ff */
[C---:B------:R-:W-:Y:S01]  /*b7b0*/  IMAD.U32 R68, R43.reuse, 0x10000, RZ ;  /* 0x000100002b447824 */ /* 0x040fe200078e00ff */
[----:B------:R-:W-:Y:S01]  /*b7c0*/  LOP3.LUT R42, R43, 0xffff0000, RZ, 0xc0, !PT ;  /* 0xffff00002b2a7812 */ /* 0x000fe200078ec0ff */
[-C--:B------:R-:W-:Y:S01]  /*b7d0*/  FMUL.FTZ R43, R66, R41.reuse ;  /* 0x00000029422b7220 */ /* 0x080fe20000410000 */
[----:B------:R-:W-:Y:S01]  /*b7e0*/  FFMA.FTZ R41, R54, R41, -R71 ;  /* 0x0000002936297223 */ /* 0x000fe20000010847 */
[----:B------:R-:W-:Y:S02]  /*b7f0*/  IMAD.U32 R66, R51, 0x10000, RZ ;  /* 0x0001000033427824 */ /* 0x000fe400078e00ff */
[----:B------:R-:W-:Y:S01]  /*b800*/  FMUL.FTZ R73, R67, R70 ;  /* 0x0000004643497220 */ /* 0x000fe20000410000 */
        /* <DEDUP_REMOVED lines=8> */
[----:B------:R-:W-:Y:S01]  /*b890*/  FFMA.FTZ R57, R56, R70, R75 ;  /* 0x0000004638397223 */ /* 0x000fe2000001004b */
[----:B------:R-:W-:Y:S01]  /*b8a0*/  LOP3.LUT R53, R53, 0xffff0000, RZ, 0xc0, !PT ;  /* 0xffff000035357812 */ /* 0x000fe200078ec0ff */
[----:B------:R-:W-:Y:S01]  /*b8b0*/  FFMA.FTZ R56, R55, R69, -R66 ;  /* 0x0000004537387223 */ /* 0x000fe20000010842 */
[C---:B------:R-:W-:Y:S01]  /*b8c0*/  FMUL.FTZ R69, R52.reuse, R67 ;  /* 0x0000004334457220 */ /* 0x040fe20000410000 */
[----:B------:R-:W-:Y:S01]  /*b8d0*/  LOP3.LUT R51, R51, 0xffff0000, RZ, 0xc0, !PT ;  /* 0xffff000033337812 */ /* 0x000fe200078ec0ff */
[----:B------:R-:W-:Y:S01]  /*b8e0*/  FFMA.FTZ R55, R55, R71, R68 ;  /* 0x0000004737377223 */ /* 0x000fe20000010044 */
[-C--:B------:R-:W-:Y:S01]  /*b8f0*/  FMUL.FTZ R71, R52, R53.reuse ;  /* 0x0000003534477220 */ /* 0x080fe20000410000 */
[----:B------:R-:W-:Y:S01]  /*b900*/  FFMA.FTZ R52, R26, R53, -R69 ;  /* 0x000000351a347223 */ /* 0x000fe20000010845 */
[C---:B------:R-:W-:Y:S01]  /*b910*/  FMUL.FTZ R53, R40.reuse, R27 ;  /* 0x0000001b28357220 */ /* 0x040fe20000410000 */
[----:B------:R-:W-:Y:S01]  /*b920*/  FMUL.FTZ R40, R40, R51 ;  /* 0x0000003328287220 */ /* 0x000fe20000410000 */
[C---:B------:R-:W-:Y:S01]  /*b930*/  IMAD.U32 R68, R7.reuse, 0x10000, RZ ;  /* 0x0001000007447824 */ /* 0x040fe200078e00ff */
[----:B------:R-:W-:Y:S01]  /*b940*/  LOP3.LUT R7, R7, 0xffff0000, RZ, 0xc0, !PT ;  /* 0xffff000007077812 */ /* 0x000fe200078ec0ff */
[----:B------:R-:W-:-:S02]  /*b950*/  IMAD.U32 R66, R6, 0x10000, RZ ;  /* 0x0001000006427824 */ /* 0x000fc400078e00ff */
[C---:B------:R-:W-:Y:S01]  /*b960*/  FFMA.FTZ R53, R36.reuse, R51, -R53 ;  /* 0x0000003324357223 */ /* 0x040fe20000010835 */
[----:B------:R-:W-:Y:S01]  /*b970*/  FFMA.FTZ R40, R36, R27, R40 ;  /* 0x0000001b24287223 */ /* 0x000fe20000010028 */
[----:B------:R-:W-:Y:S01]  /*b980*/  LOP3.LUT R6, R6, 0xffff0000, RZ, 0xc0, !PT ;  /* 0xffff000006067812 */ /* 0x000fe200078ec0ff */
[C---:B------:R-:W-:Y:S01]  /*b990*/  FMUL.FTZ R70, R39.reuse, R68 ;  /* 0x0000004427467220 */ /* 0x040fe20000410000 */
[-C--:B------:R-:W-:Y:S01]  /*b9a0*/  FMUL.FTZ R36, R39, R66.reuse ;  /* 0x0000004227247220 */ /* 0x080fe20000410000 */
[----:B------:R-:W-:Y:S01]  /*b9b0*/  LOP3.LUT R27, R4, 0xffff0000, RZ, 0xc0, !PT ;  /* 0xffff0000041b7812 */ /* 0x000fe200078ec0ff */
[----:B------:R-:W-:Y:S01]  /*b9c0*/  FFMA.FTZ R26, R26, R67, R71 ;  /* 0x000000431a1a7223 */ /* 0x000fe20000010047 */
[----:B------:R-:W-:Y:S01]  /*b9d0*/  LOP3.LUT R5, R5, 0xffff0000, RZ, 0xc0, !PT ;  /* 0xffff000005057812 */ /* 0x000fe200078ec0ff */
[C---:B------:R-:W-:Y:S01]  /*b9e0*/  FFMA.FTZ R70, R25.reuse, R66, -R70 ;  /* 0x0000004219467223 */ /* 0x040fe20000010846 */
        /* <DEDUP_REMOVED lines=19> */
.L_x_11501:
[----:B------:R-:W-:Y:S05]  /*bb20*/  BSYNC B1 ;  /* 0x0000000000017941 */ /* 0x000fea0003800000 */
.L_x_11500:
[----:B------:R-:W-:Y:S04]  /*bb30*/  BSSY B1, `(.L_x_11502) ;  /* 0x0000075000017945 */ /* 0x000fe80003800000 */
[----:B------:R-:W-:Y:S05]  /*bb40*/  @P1 BRA `(.L_x_11503) ;  /* 0x0000000400cc1947 */ /* 0x000fea0003800000 */
[----:B0-----:R-:W2:Y:S04]  /*bb50*/  LDL R6, [R1+0x88] ;  /* 0x0000880001067983 */ /* 0x001ea80000100800 */
[----:B------:R-:W2:Y:S04]  /*bb60*/  LDL.64 R4, [R1+0x60] ;  /* 0x0000600001047983 */ /* 0x000ea80000100a00 */
[----:B------:R-:W3:Y:S01]  /*bb70*/  LDL R0, [R1+0x68] ;  /* 0x0000680001007983 */ /* 0x000ee20000100800 */
[----:B------:R-:W-:Y:S02]  /*bb80*/  SHF.R.U64 R38, R28, 0x10, R29 ;  /* 0x000000101c267819 */ /* 0x000fe4000000121d */
[----:B------:R-:W-:-:S02]  /*bb90*/  SHF.R.U64 R28, R8, 0x10, R9 ;  /* 0x00000010081c7819 */ /* 0x000fc40000001209 */
[----:B------:R-:W-:Y:S02]  /*bba0*/  SHF.R.U64 R8, R10, 0x10, R11 ;  /* 0x000000100a087819 */ /* 0x000fe4000000120b */
[----:B------:R-:W-:Y:S02]  /*bbb0*/  PRMT R59, R59, 0x5410, R28 ;  /* 0x000054103b3b7816 */ /* 0x000fe4000000001c */
[----:B------:R-:W-:Y:S02]  /*bbc0*/  SHF.R.U32.HI R9, RZ, 0x10, R9 ;  /* 0x00000010ff097819 */ /* 0x000fe40000011609 */
[----:B------:R-:W-:Y:S01]  /*bbd0*/  SHF.R.U32.HI R11, RZ, 0x10, R11 ;  /* 0x00000010ff0b7819 */ /* 0x000fe2000001160b */
[----:B------:R-:W-:Y:S01]  /*bbe0*/  IMAD.U32 R39, R59, 0x10000, RZ ;  /* 0x000100003b277824 */ /* 0x000fe200078e00ff */
[----:B------:R-:W-:Y:S02]  /*bbf0*/  PRMT R65, R65, 0x5410, R38 ;  /* 0x0000541041417816 */ /* 0x000fe40000000026 */
[----:B------:R-:W-:-:S02]  /*bc00*/  PRMT R61, R61, 0x5410, R8 ;  /* 0x000054103d3d7816 */ /* 0x000fc40000000008 */
[----:B------:R-:W-:Y:S02]  /*bc10*/  SHF.R.U32.HI R29, RZ, 0x10, R29 ;  /* 0x00000010ff1d7819 */ /* 0x000fe4000001161d */
[----:B------:R-:W-:Y:S02]  /*bc20*/  SHF.R.U64 R30, R30, 0x10, R31 ;  /* 0x000000101e1e7819 */ /* 0x000fe4000000121f */
[----:B------:R-:W-:Y:S02]  /*bc30*/  PRMT R60, R60, 0x5410, R9 ;  /* 0x000054103c3c7816 */ /* 0x000fe40000000009 */
[----:B------:R-:W-:Y:S02]  /*bc40*/  PRMT R58, R58, 0x5410, R11 ;  /* 0x000054103a3a7816 */ /* 0x000fe4000000000b */
[----:B------:R-:W-:Y:S01]  /*bc50*/  SHF.R.U32.HI R31, RZ, 0x10, R31 ;  /* 0x00000010ff1f7819 */ /* 0x000fe2000001161f */
[----:B------:R-:W-:Y:S01]  /*bc60*/  IMAD.U32 R42, R60, 0x10000, RZ ;  /* 0x000100003c2a7824 */ /* 0x000fe200078e00ff */
[----:B------:R-:W-:Y:S01]  /*bc70*/  PRMT R64, R64, 0x5410, R29 ;  /* 0x0000541040407816 */ /* 0x000fe2000000001d */
[----:B------:R-:W-:Y:S01]  /*bc80*/  IMAD.U32 R41, R58, 0x10000, RZ ;  /* 0x000100003a297824 */ /* 0x000fe200078e00ff */
[----:B------:R-:W-:-:S02]  /*bc90*/  PRMT R62, R62, 0x5410, R31 ;  /* 0x000054103e3e7816 */ /* 0x000fc4000000001f */
[----:B------:R-:W-:Y:S02]  /*bca0*/  PRMT R63, R63, 0x5410, R30 ;  /* 0x000054103f3f7816 */ /* 0x000fe4000000001e */
[----:B------:R-:W-:Y:S02]  /*bcb0*/  LOP3.LUT R59, R59, 0xffff0000, RZ, 0xc0, !PT ;  /* 0xffff00003b3b7812 */ /* 0x000fe400078ec0ff */
[----:B------:R-:W-:Y:S01]  /*bcc0*/  LOP3.LUT R60, R60, 0xffff0000, RZ, 0xc0, !PT ;  /* 0xffff00003c3c7812 */ /* 0x000fe200078ec0ff */
[----:B--2---:R-:W-:Y:S01]  /*bcd0*/  IMAD.IADD R4, R4, 0x1, R6 ;  /* 0x0000000104047824 */ /* 0x004fe200078e0206 */
[----:B---3--:R-:W-:-:S04]  /*bce0*/  LEA.HI R0, R3, R0, RZ, 0x1d ;  /* 0x0000000003007211 */ /* 0x008fc800078fe8ff */
[----:B------:R-:W-:-:S04]  /*bcf0*/  SHF.R.S32.HI R5, RZ, 0x1f, R4 ;  /* 0x0000001fff057819 */ /* 0x000fc80000011404 */
[CC--:B------:R-:W-:Y:S02]  /*bd00*/  LEA.HI R6, R5.reuse, R4.reuse, RZ, 0x5 ;  /* 0x0000000405067211 */ /* 0x0c0fe400078f28ff */
[----:B------:R-:W-:Y:S02]  /*bd10*/  LEA.HI R4, R5, R4, RZ, 0x3 ;  /* 0x0000000405047211 */ /* 0x000fe400078f18ff */
[----:B------:R-:W-:Y:S02]  /*bd20*/  SHF.R.S32.HI R5, RZ, 0x1f, R0 ;  /* 0x0000001fff057819 */ /* 0x000fe40000011400 */
[----:B------:R-:W-:Y:S02]  /*bd30*/  SHF.R.S32.HI R7, RZ, 0x5, R6 ;  /* 0x00000005ff077819 */ /* 0x000fe40000011406 */
[----:B-----5:R-:W-:Y:S01]  /*bd40*/  LOP3.LUT R6, R76, 0x18, R4, 0xf8, !PT ;  /* 0x000000184c067812 */ /* 0x020fe200078ef804 */
[----:B------:R-:W-:Y:S01]  /*bd50*/  IMAD.SHL.U32 R4, R0, 0x8, RZ ;  /* 0x0000000800047824 */ /* 0x000fe200078e00ff */
[----:B------:R-:W-:Y:S01]  /*bd60*/  LEA.HI R5, R5, R0, RZ, 0x2 ;  /* 0x0000000005057211 */ /* 0x000fe200078f10ff */
[----:B------:R-:W-:Y:S01]  /*bd70*/  IMAD R7, R7, 0x1800, R72 ;  /* 0x0000180007077824 */ /* 0x000fe200078e0248 */
[----:B------:R-:W-:-:S02]  /*bd80*/  LOP3.LUT R6, R6, R74, RZ, 0x3c, !PT ;  /* 0x0000004a06067212 */ /* 0x000fc400078e3cff */
[----:B------:R-:W-:Y:S02]  /*bd90*/  LOP3.LUT R4, R76, 0x18, R4, 0xf8, !PT ;  /* 0x000000184c047812 */ /* 0x000fe400078ef804 */
[----:B------:R-:W-:Y:S01]  /*bda0*/  SHF.R.S32.HI R5, RZ, 0x2, R5 ;  /* 0x00000002ff057819 */ /* 0x000fe20000011405 */
[----:B------:R-:W-:Y:S01]  /*bdb0*/  IMAD.IADD R0, R7, 0x1, R6 ;  /* 0x0000000107007824 */ /* 0x000fe200078e0206 */
[----:B------:R-:W-:-:S03]  /*bdc0*/  LOP3.LUT R4, R4, R74, RZ, 0x3c, !PT ;  /* 0x0000004a04047212 */ /* 0x000fc600078e3cff */
[----:B------:R-:W-:Y:S01]  /*bdd0*/  IMAD R5, R5, 0x1800, R72 ;  /* 0x0000180005057824 */ /* 0x000fe200078e0248 */
[----:B------:R-:W-:-:S03]  /*bde0*/  LEA R0, R0, UR40, 0x1 ;  /* 0x0000002800007c11 */ /* 0x000fc6000f8e08ff */
[----:B------:R-:W-:Y:S02]  /*bdf0*/  IMAD.IADD R25, R5, 0x1, R4 ;  /* 0x0000000105197824 */ /* 0x000fe400078e0204 */
        /* <DEDUP_REMOVED lines=11> */
[C---:B------:R-:W-:Y:S01]  /*beb0*/  IMAD.U32 R8, R24.reuse, 0x10000, RZ ;  /* 0x0001000018087824 */ /* 0x040fe200078e00ff */
[----:B------:R-:W-:Y:S01]  /*bec0*/  LOP3.LUT R31, R24, 0xffff0000, RZ, 0xc0, !PT ;  /* 0xffff0000181f7812 */ /* 0x000fe200078ec0ff */
[----:B------:R-:W-:Y:S01]  /*bed0*/  IMAD.U32 R11, R25, 0x10000, RZ ;  /* 0x00010000190b7824 */ /* 0x000fe200078e00ff */
[----:B------:R-:W-:Y:S01]  /*bee0*/  LOP3.LUT R6, R7, 0xffff0000, RZ, 0xc0, !PT ;  /* 0xffff000007067812 */ /* 0x000fe200078ec0ff */
[----:B------:R-:W-:-:S02]  /*bef0*/  IMAD.U32 R25, R65, 0x10000, RZ ;  /* 0x0001000041197824 */ /* 0x000fc400078e00ff */
[----:B------:R-:W-:Y:S01]  /*bf00*/  FMUL.FTZ R40, R8, R39 ;  /* 0x0000002708287220 */ /* 0x000fe20000410000 */
[----:B------:R-:W-:Y:S01]  /*bf10*/  IMAD.U32 R24, R27, 0x10000, RZ ;  /* 0x000100001b187824 */ /* 0x000fe200078e00ff */
[----:B------:R-:W-:Y:S01]  /*bf20*/  LOP3.LUT R7, R26, 0xffff0000, RZ, 0xc0, !PT ;  /* 0xffff00001a077812 */ /* 0x000fe200078ec0ff */
[-C--:B------:R-:W-:Y:S01]  /*bf30*/  FMUL.FTZ R52, R8, R25.reuse ;  /* 0x0000001908347220 */ /* 0x080fe20000410000 */
[----:B------:R-:W-:Y:S01]  /*bf40*/  FFMA.FTZ R8, R9, R25, -R40 ;  /* 0x0000001909087223 */ /* 0x000fe20000010828 */
[----:B------:R-:W-:Y:S01]  /*bf50*/  IMAD.U32 R38, R26, 0x10000, RZ ;  /* 0x000100001a267824 */ /* 0x000fe200078e00ff */
[----:B------:R-:W-:Y:S01]  /*bf60*/  LOP3.LUT R26, R27, 0xffff0000, RZ, 0xc0, !PT ;  /* 0xffff00001b1a7812 */ /* 0x000fe200078ec0ff */
[----:B------:R-:W-:Y:S02]  /*bf70*/  IMAD.U32 R40, R64, 0x10000, RZ ;  /* 0x0001000040287824 */ /* 0x000fe400078e00ff */
[----:B------:R-:W-:Y:S01]  /*bf80*/  FMUL.FTZ R54, R11, R42 ;  /* 0x0000002a0b367220 */ /* 0x000fe20000410000 */
[----:B------:R-:W-:Y:S01]  /*bf90*/  FFMA.FTZ R9, R9, R39, R52 ;  /* 0x0000002709097223 */ /* 0x000fe20000010034 */
[----:B------:R-:W-:-:S02]  /*bfa0*/  IMAD.U32 R27, R62, 0x10000, RZ ;  /* 0x000100003e1b7824 */ /* 0x000fc400078e00ff */
[C---:B------:R-:W-:Y:S01]  /*bfb0*/  FMUL.FTZ R39, R24.reuse, R41 ;  /* 0x0000002918277220 */ /* 0x040fe20000410000 */
[-C--:B------:R-:W-:Y:S01]  /*bfc0*/  FMUL.FTZ R52, R11, R40.reuse ;  /* 0x000000280b347220 */ /* 0x080fe20000410000 */
[----:B------:R-:W-:Y:S01]  /*bfd0*/  FFMA.FTZ R11, R29, R40, -R54 ;  /* 0x000000281d0b7223 */ /* 0x000fe20000010836 */
[-C--:B------:R-:W-:Y:S01]  /*bfe0*/  FMUL.FTZ R40, R24, R27.reuse ;  /* 0x0000001b18287220 */ /* 0x080fe20000410000 */
[----:B------:R-:W-:Y:S01]  /*bff0*/  LOP3.LUT R65, R65, 0xffff0000, RZ, 0xc0, !PT ;  /* 0xffff000041417812 */ /* 0x000fe200078ec0ff */
[----:B------:R-:W-:Y:S01]  /*c000*/  FFMA.FTZ R24, R30, R27, -R39 ;  /* 0x0000001b1e187223 */ /* 0x000fe20000010827 */
[----:B------:R-:W-:Y:S01]  /*c010*/  FMUL.FTZ R27, R31, R59 ;  /* 0x0000003b1f1b7220 */ /* 0x000fe20000410000 */
[----:B------:R-:W-:Y:S01]  /*c020*/  FFMA.FTZ R25, R29, R42, R52 ;  /* 0x0000002a1d197223 */ /* 0x000fe20000010034 */
[----:B------:R-:W-:Y:S02]  /*c030*/  IMAD.U32 R29, R61, 0x10000, RZ ;  /* 0x000100003d1d7824 */ /* 0x000fe400078e00ff */
[-C--:B------:R-:W-:Y:S01]  /*c040*/  FMUL.FTZ R31, R31, R65.reuse ;  /* 0x000000411f1f7220 */ /* 0x080fe20000410000 */
[----:B------:R-:W-:Y:S01]  /*c050*/  FFMA.FTZ R65, R28, R65, -R27 ;  /* 0x000000411c417223 */ /* 0x000fe2000001081b */
[----:B------:R-:W-:Y:S01]  /*c060*/  FFMA.FTZ R41, R30, R41, R40 ;  /* 0x000000291e297223 */ /* 0x000fe20000010028 */
[----:B------:R-:W-:-:S02]  /*c070*/  IMAD.U32 R27, R63, 0x10000, RZ ;  /* 0x000100003f1b7824 */ /* 0x000fc400078e00ff */
[----:B------:R-:W-:Y:S01]  /*c080*/  FMUL.FTZ R30, R38, R29 ;  /* 0x0000001d261e7220 */ /* 0x000fe20000410000 */
        /* <DEDUP_REMOVED lines=10> */
[C---:B------:R-:W-:Y:S01]  /*c130*/  FMUL.FTZ R5, R7.reuse, R61 ;  /* 0x0000003d07057220 */ /* 0x040fe20000410000 */
[----:B------:R-:W-:Y:S01]  /*c140*/  FMUL.FTZ R40, R7, R63 ;  /* 0x0000003f07287220 */ /* 0x000fe20000410000 */
[-C--:B------:R-:W-:Y:S01]  /*c150*/  FMUL.FTZ R37, R37, R64.reuse ;  /* 0x0000004025257220 */ /* 0x080fe20000410000 */
[C---:B------:R-:W-:Y:S01]  /*c160*/  FMUL.FTZ R7, R26.reuse, R31 ;  /* 0x0000001f1a077220 */ /* 0x040fe20000410000 */
[----:B------:R-:W-:Y:S01]  /*c170*/  FMUL.FTZ R26, R26, R27 ;  /* 0x0000001b1a1a7220 */ /* 0x000fe20000410000 */
[C---:B------:R-:W-:Y:S01]  /*c180*/  FFMA.FTZ R64, R10.reuse, R64, -R39 ;  /* 0x000000400a407223 */ /* 0x040fe20000010827 */
        /* <DEDUP_REMOVED lines=15> */
.L_x_11503:
[----:B------:R-:W-:Y:S05]  /*c280*/  BSYNC B1 ;  /* 0x0000000000017941 */ /* 0x000fea0003800000 */
.L_x_11502:
[----:B------:R-:W-:Y:S05]  /*c290*/  @P2 BRA `(.L_x_11484) ;  /* 0x0000000400d42947 */ /* 0x000fea0003800000 */
[----:B01----:R-:W2:Y:S04]  /*c2a0*/  LDL.64 R4, [R1+0x60] ;  /* 0x0000600001047983 */ /* 0x003ea80000100a00 */
[----:B------:R-:W3:Y:S01]  /*c2b0*/  LDL R0, [R1+0x84] ;  /* 0x0000840001007983 */ /* 0x000ee20000100800 */
[----:B--2---:R-:W-:-:S03]  /*c2c0*/  IMAD.MOV.U32 R6, RZ, RZ, R4 ;  /* 0x000000ffff067224 */ /* 0x004fc600078e0004 */
[----:B------:R-:W2:Y:S01]  /*c2d0*/  LDL R4, [R1+0x6c] ;  /* 0x00006c0001047983 */ /* 0x000ea20000100800 */
[----:B------:R-:W-:Y:S02]  /*c2e0*/  IMAD.MOV.U32 R7, RZ, RZ, R5 ;  /* 0x000000ffff077224 */ /* 0x000fe400078e0005 */
[----:B---3--:R-:W-:-:S05]  /*c2f0*/  IMAD.IADD R0, R6, 0x1, R0 ;  /* 0x0000000106007824 */ /* 0x008fca00078e0200 */
[----:B------:R-:W-:-:S04]  /*c300*/  SHF.R.S32.HI R5, RZ, 0x1f, R0 ;  /* 0x0000001fff057819 */ /* 0x000fc80000011400 */
[CC--:B------:R-:W-:Y:S02]  /*c310*/  LEA.HI R6, R5.reuse, R0.reuse, RZ, 0x5 ;  /* 0x0000000005067211 */ /* 0x0c0fe400078f28ff */
[----:B------:R-:W-:-:S04]  /*c320*/  LEA.HI R0, R5, R0, RZ, 0x3 ;  /* 0x0000000005007211 */ /* 0x000fc800078f18ff */
[----:B-----5:R-:W-:Y:S02]  /*c330*/  LOP3.LUT R5, R76, 0x18, R0, 0xf8, !PT ;  /* 0x000000184c057812 */ /* 0x020fe400078ef800 */
[----:B------:R-:W-:Y:S02]  /*c340*/  SHF.R.S32.HI R6, RZ, 0x5, R6 ;  /* 0x00000005ff067819 */ /* 0x000fe40000011406 */
[----:B------:R-:W-:-:S03]  /*c350*/  LOP3.LUT R5, R5, R74, RZ, 0x3c, !PT ;  /* 0x0000004a05057212 */ /* 0x000fc600078e3cff */
[----:B------:R-:W-:-:S04]  /*c360*/  IMAD R6, R6, 0x1800, R72 ;  /* 0x0000180006067824 */ /* 0x000fc800078e0248 */
[----:B------:R-:W-:Y:S01]  /*c370*/  IMAD.IADD R5, R6, 0x1, R5 ;  /* 0x0000000106057824 */ /* 0x000fe200078e0205 */
[----:B------:R-:W-:Y:S02]  /*c380*/  SHF.R.U64 R29, R32, 0x10, R33 ;  /* 0x00000010201d7819 */ /* 0x000fe40000001221 */
[--C-:B------:R-:W-:Y:S02]  /*c390*/  SHF.R.U64 R25, R12, 0x10, R13.reuse ;  /* 0x000000100c197819 */ /* 0x100fe4000000120d */
[----:B------:R-:W-:Y:S02]  /*c3a0*/  SHF.R.U32.HI R28, RZ, 0x10, R13 ;  /* 0x00000010ff1c7819 */ /* 0x000fe4000001160d */
[----:B------:R-:W-:Y:S02]  /*c3b0*/  SHF.R.U64 R27, R34, 0x10, R35 ;  /* 0x00000010221b7819 */ /* 0x000fe40000001223 */
[----:B------:R-:W-:Y:S02]  /*c3c0*/  PRMT R48, R48, 0x5410, R29 ;  /* 0x0000541030307816 */ /* 0x000fe4000000001d */
[----:B------:R-:W-:-:S02]  /*c3d0*/  PRMT R26, R20, 0x5410, R25 ;  /* 0x00005410141a7816 */ /* 0x000fc40000000019 */
[----:B------:R-:W-:Y:S02]  /*c3e0*/  SHF.R.U32.HI R32, RZ, 0x10, R33 ;  /* 0x00000010ff207819 */ /* 0x000fe40000011621 */
[--C-:B------:R-:W-:Y:S02]  /*c3f0*/  SHF.R.U64 R12, R14, 0x10, R15.reuse ;  /* 0x000000100e0c7819 */ /* 0x100fe4000000120f */
[----:B------:R-:W-:Y:S01]  /*c400*/  PRMT R28, R21, 0x5410, R28 ;  /* 0x00005410151c7816 */ /* 0x000fe2000000001c */
[----:B------:R-:W-:Y:S01]  /*c410*/  IMAD.U32 R29, R26, 0x10000, RZ ;  /* 0x000100001a1d7824 */ /* 0x000fe200078e00ff */
        /* <DEDUP_REMOVED lines=8> */
[----:B------:R-:W-:-:S03]  /*c4a0*/  PRMT R47, R47, 0x5410, R34 ;  /* 0x000054102f2f7816 */ /* 0x000fc60000000022 */
[----:B------:R-:W-:Y:S01]  /*c4b0*/  IMAD.U32 R32, R46, 0x10000, RZ ;  /* 0x000100002e207824 */ /* 0x000fe200078e00ff */
[----:B------:R-:W-:Y:S02]  /*c4c0*/  LOP3.LUT R28, R28, 0xffff0000, RZ, 0xc0, !PT ;  /* 0xffff00001c1c7812 */ /* 0x000fe400078ec0ff */
[----:B------:R-:W-:Y:S02]  /*c4d0*/  LOP3.LUT R46, R46, 0xffff0000, RZ, 0xc0, !PT ;  /* 0xffff00002e2e7812 */ /* 0x000fe400078ec0ff */
[----:B--2---:R-:W-:-:S04]  /*c4e0*/  LEA.HI R3, R3, R4, RZ, 0x1d ;  /* 0x0000000403037211 */ /* 0x004fc800078fe8ff */
[----:B------:R-:W-:Y:S01]  /*c4f0*/  SHF.R.S32.HI R4, RZ, 0x1f, R3 ;  /* 0x0000001fff047819 */ /* 0x000fe20000011403 */
[----:B------:R-:W-:-:S03]  /*c500*/  IMAD.SHL.U32 R0, R3, 0x8, RZ ;  /* 0x0000000803007824 */ /* 0x000fc600078e00ff */
[----:B------:R-:W-:Y:S02]  /*c510*/  LEA.HI R4, R4, R3, RZ, 0x2 ;  /* 0x0000000304047211 */ /* 0x000fe400078f10ff */
[----:B------:R-:W-:Y:S02]  /*c520*/  LOP3.LUT R0, R76, 0x18, R0, 0xf8, !PT ;  /* 0x000000184c007812 */ /* 0x000fe400078ef800 */
[----:B------:R-:W-:Y:S02]  /*c530*/  SHF.R.S32.HI R4, RZ, 0x2, R4 ;  /* 0x00000002ff047819 */ /* 0x000fe40000011404 */
[----:B------:R-:W-:-:S03]  /*c540*/  LOP3.LUT R3, R0, R74, RZ, 0x3c, !PT ;  /* 0x0000004a00037212 */ /* 0x000fc600078e3cff */
[----:B------:R-:W-:-:S04]  /*c550*/  IMAD R4, R4, 0x1800, R72 ;  /* 0x0000180004047824 */ /* 0x000fc800078e0248 */
[----:B------:R-:W-:-:S04]  /*c560*/  IMAD.IADD R3, R4, 0x1, R3 ;  /* 0x0000000104037824 */ /* 0x000fc800078e0203 */
[----:B------:R-:W-:Y:S01]  /*c570*/  IMAD R3, R3, 0x2, R2 ;  /* 0x0000000203037824 */ /* 0x000fe200078e0202 */
[----:B------:R-:W-:-:S04]  /*c580*/  LEA R0, R5, UR40, 0x1 ;  /* 0x0000002805007c11 */ /* 0x000fc8000f8e08ff */
[----:B------:R-:W0:Y:S04]  /*c590*/  LDS.128 R8, [R3+0xc400] ;  /* 0x00c4000003087984 */ /* 0x000e280000000c00 */
[----:B------:R-:W1:Y:S01]  /*c5a0*/  LDS.128 R4, [R0] ;  /* 0x0000000000047984 */ /* 0x000e620000000c00 */
[----:B0-----:R-:W-:Y:S02]  /*c5b0*/  IMAD.U32 R20, R8, 0x10000, RZ ;  /* 0x0001000008147824 */ /* 0x001fe400078e00ff */
[----:B------:R-:W-:Y:S02]  /*c5c0*/  IMAD.U32 R21, R9, 0x10000, RZ ;  /* 0x0001000009157824 */ /* 0x000fe400078e00ff */
[----:B-1----:R-:W-:Y:S02]  /*c5d0*/  IMAD.U32 R12, R4, 0x10000, RZ ;  /* 0x00010000040c7824 */ /* 0x002fe400078e00ff */
[C---:B------:R-:W-:Y:S01]  /*c5e0*/  FMUL.FTZ R31, R20.reuse, R29 ;  /* 0x0000001d141f7220 */ /* 0x040fe20000410000 */
[----:B------:R-:W-:Y:S01]  /*c5f0*/  FMUL.FTZ R33, R20, R27 ;  /* 0x0000001b14217220 */ /* 0x000fe20000410000 */
[----:B------:R-:W-:-:S02]  /*c600*/  IMAD.U32 R13, R5, 0x10000, RZ ;  /* 0x00010000050d7824 */ /* 0x000fc400078e00ff */
[----:B------:R-:W-:Y:S01]  /*c610*/  FMUL.FTZ R34, R21, R30 ;  /* 0x0000001e15227220 */ /* 0x000fe20000410000 */
[----:B------:R-:W-:Y:S02]  /*c620*/  IMAD.U32 R20, R49, 0x10000, RZ ;  /* 0x0001000031147824 */ /* 0x000fe400078e00ff */
[C---:B------:R-:W-:Y:S01]  /*c630*/  FFMA.FTZ R31, R12.reuse, R27, -R31 ;  /* 0x0000001b0c1f7223 */ /* 0x040fe2000001081f */
[----:B------:R-:W-:Y:S02]  /*c640*/  IMAD.U32 R25, R11, 0x10000, RZ ;  /* 0x000100000b197824 */ /* 0x000fe400078e00ff */
[----:B------:R-:W-:Y:S01]  /*c650*/  FFMA.FTZ R33, R12, R29, R33 ;  /* 0x0000001d0c217223 */ /* 0x000fe20000010021 */
[----:B------:R-:W-:Y:S02]  /*c660*/  IMAD.U32 R12, R47, 0x10000, RZ ;  /* 0x000100002f0c7824 */ /* 0x000fe400078e00ff */
[-C--:B------:R-:W-:Y:S01]  /*c670*/  FMUL.FTZ R36, R21, R20.reuse ;  /* 0x0000001415247220 */ /* 0x080fe20000410000 */
[----:B------:R-:W-:Y:S01]  /*c680*/  FFMA.FTZ R34, R13, R20, -R34 ;  /* 0x000000140d227223 */ /* 0x000fe20000010822 */
[----:B------:R-:W-:Y:S01]  /*c690*/  FMUL.FTZ R20, R25, R32 ;  /* 0x0000002019147220 */ /* 0x000fe20000410000 */
[----:B------:R-:W-:Y:S01]  /*c6a0*/  IMAD.U32 R15, R7, 0x10000, RZ ;  /* 0x00010000070f7824 */ /* 0x000fe200078e00ff */
        /* <DEDUP_REMOVED lines=18> */
[----:B------:R-:W-:Y:S02]  /*c7d0*/  IMAD.U32 R13, R50, 0x10000, RZ ;  /* 0x00010000320d7824 */ /* 0x000fe400078e00ff */
[----:B------:R-:W-:Y:S01]  /*c7e0*/  FFMA.FTZ R20, R4, R21, R25 ;  /* 0x0000001504147223 */ /* 0x000fe20000010019 */
[----:B------:R-:W-:Y:S01]  /*c7f0*/  IMAD.U32 R14, R6, 0x10000, RZ ;  /* 0x00010000060e7824 */ /* 0x000fe200078e00ff */
[----:B------:R-:W-:Y:S01]  /*c800*/  LOP3.LUT R10, R10, 0xffff0000, RZ, 0xc0, !PT ;  /* 0xffff00000a0a7812 */ /* 0x000fe200078ec0ff */
[C---:B------:R-:W-:Y:S01]  /*c810*/  FMUL.FTZ R21, R24.reuse, R15 ;  /* 0x0000000f18157220 */ /* 0x040fe20000410000 */
[----:B------:R-:W-:Y:S01]  /*c820*/  LOP3.LUT R11, R11, 0xffff0000, RZ, 0xc0, !PT ;  /* 0xffff00000b0b7812 */ /* 0x000fe200078ec0ff */
[C---:B------:R-:W-:Y:S01]  /*c830*/  FFMA.FTZ R9, R5.reuse, R12, -R26 ;  /* 0x0000000c05097223 */ /* 0x040fe2000001081a */
[----:B------:R-:W-:Y:S01]  /*c840*/  FFMA.FTZ R27, R5, R28, R27 ;  /* 0x0000001c051b7223 */ /* 0x000fe2000001001b */
[----:B------:R-:W-:Y:S01]  /*c850*/  FMUL.FTZ R25, R24, R13 ;  /* 0x0000000d18197220 */ /* 0x000fe20000410000 */
[----:B------:R-:W-:-:S02]  /*c860*/  LOP3.LUT R45, R45, 0xffff0000, RZ, 0xc0, !PT ;  /* 0xffff00002d2d7812 */ /* 0x000fc400078ec0ff */
[----:B------:R-:W-:Y:S02]  /*c870*/  LOP3.LUT R5, R50, 0xffff0000, RZ, 0xc0, !PT ;  /* 0xffff000032057812 */ /* 0x000fe400078ec0ff */
[----:B------:R-:W-:Y:S01]  /*c880*/  LOP3.LUT R4, R47, 0xffff0000, RZ, 0xc0, !PT ;  /* 0xffff00002f047812 */ /* 0x000fe200078ec0ff */
[----:B------:R-:W-:Y:S01]  /*c890*/  FFMA.FTZ R21, R14, R13, -R21 ;  /* 0x0000000d0e157223 */ /* 0x000fe20000010815 */
[----:B------:R-:W-:Y:S01]  /*c8a0*/  LOP3.LUT R6, R6, 0xffff0000, RZ, 0xc0, !PT ;  /* 0xffff000006067812 */ /* 0x000fe200078ec0ff */
        /* <DEDUP_REMOVED lines=20> */
.L_x_11484:
[----:B------:R-:W-:Y:S05]  /*c9f0*/  BSYNC B0 ;  /* 0x0000000000007941 */ /* 0x000fea0003800000 */
.L_x_11477:
        /* <DEDUP_REMOVED lines=8> */
.L_x_11475:
[----:B0--3--:R-:W-:-:S05]  /*ca80*/  IMAD.U32 R0, RZ, RZ, UR39 ;  /* 0x00000027ff007e24 */ /* 0x009fca000f8e00ff */
[----:B------:R-:W-:-:S13]  /*ca90*/  ISETP.NE.AND P0, PT, R0, 0x3, PT ;  /* 0x000000030000780c */ /* 0x000fda0003f05270 */
[----:B------:R-:W-:Y:S05]  /*caa0*/  @!P0 BRA `(.L_x_11504) ;  /* 0x0000000000048947 */ /* 0x000fea0003800000 */
[----:B------:R-:W-:Y:S01]  /*cab0*/  BPT.TRAP 0x1 ;  /* 0x000000040000795c */ /* 0x000fe20000300000 */
.L_x_11504:
[----:B------:R-:W-:Y:S01]  /*cac0*/  IMAD R0, R17, 0x8, R2 ;  /* 0x0000000811007824 */ /* 0x000fe200078e0202 */
[----:B--2-4-:R-:W-:-:S04]  /*cad0*/  SHF.L.U32 R5, R23, 0x1f, RZ ;  /* 0x0000001f17057819 */ /* 0x014fc800000006ff */
[----:B------:R0:W2:Y:S01]  /*cae0*/  SYNCS.PHASECHK.TRANS64.TRYWAIT P1, [R0+URZ+0x2d830], R5 ;  /* 0x02d83005000075a7 */ /* 0x0000a2000802017f */
[----:B------:R-:W-:Y:S05]  /*caf0*/  @!P0 BRA `(.L_x_11505) ;  /* 0x0000000000048947 */ /* 0x000fea0003800000 */
[----:B------:R-:W-:Y:S01]  /*cb00*/  BPT.TRAP 0x1 ;  /* 0x000000040000795c */ /* 0x000fe20000300000 */
.L_x_11505:
[----:B-1----:R-:W-:Y:S01]  /*cb10*/  VIADD R3, R2, 0x15400 ;  /* 0x0001540002037836 */ /* 0x002fe20000000000 */
[----:B------:R-:W-:Y:S01]  /*cb20*/  LOP3.LUT R6, R44, 0x10000, RZ, 0xfc, !PT ;  /* 0x000100002c067812 */ /* 0x000fe200078efcff */
[----:B------:R-:W-:-:S03]  /*cb30*/  IMAD.MOV.U32 R7, RZ, RZ, -0x7fffffe0 ;  /* 0x80000020ff077424 */ /* 0x000fc600078e00ff */
[----:B------:R-:W-:Y:S02]  /*cb40*/  SHF.R.U32.HI R3, RZ, 0x4, R3 ;  /* 0x00000004ff037819 */ /* 0x000fe40000011603 */
[----:B------:R1:W-:Y:S02]  /*cb50*/  STL.64 [R1+0x10], R6 ;  /* 0x0000100601007387 */ /* 0x0003e40000100a00 */
[----:B------:R-:W-:-:S04]  /*cb60*/  LOP3.LUT R3, R3, 0x3fff, RZ, 0xc0, !PT ;  /* 0x00003fff03037812 */ /* 0x000fc800078ec0ff */
[----:B------:R-:W-:-:S05]  /*cb70*/  LOP3.LUT R3, R3, 0x10000, RZ, 0xfc, !PT ;  /* 0x0001000003037812 */ /* 0x000fca00078efcff */
[----:B------:R1:W-:Y:S01]  /*cb80*/  STL [R1+0x4c], R3 ;  /* 0x00004c0301007387 */ /* 0x0003e20000100800 */
[----:B--2---:R-:W-:Y:S05]  /*cb90*/  @P1 BRA `(.L_x_11506) ;  /* 0x0000000000081947 */ /* 0x004fea0003800000 */
[----:B------:R-:W2:Y:S02]  /*cba0*/  SYNCS.PHASECHK.TRANS64.TRYWAIT P1, [R0+URZ+0x2d830], R5 ;  /* 0x02d83005000075a7 */ /* 0x000ea4000802017f */
[----:B--2---:R-:W-:Y:S05]  /*cbb0*/  @!P1 BRA `(.L_x_11507) ;  /* 0x000001ac006c9947 */ /* 0x004fea0003800000 */
.L_x_11506:
[----:B-1----:R-:W3:Y:S04]  /*cbc0*/  LDL R3, [R1+0x4c] ;  /* 0x00004c0001037983 */ /* 0x002ee80000100800 */
[----:B------:R-:W4:Y:S01]  /*cbd0*/  LDL.64 R8, [R1+0x10] ;  /* 0x0000100001087983 */ /* 0x000f220000100a00 */
[----:B0-2---:R-:W-:Y:S01]  /*cbe0*/  IMAD.MOV.U32 R5, RZ, RZ, -0x7fffffe0 ;  /* 0x80000020ff057424 */ /* 0x005fe200078e00ff */
[----:B------:R-:W-:Y:S05]  /*cbf0*/  WARPSYNC.ALL ;  /* 0x0000000000007948 */ /* 0x000fea0003800000 */
[----:B------:R-:W-:Y:S01]  /*cc00*/  R2UR UR7, R5 ;  /* 0x00000000050772ca */ /* 0x000fe200000e0000 */
[----:B-----5:R-:W-:Y:S01]  /*cc10*/  WARPGROUP.ARRIVE ;  /* 0x00000000000079c5 */ /* 0x020fe20000000000 */
[----:B------:R-:W-:-:S02]  /*cc20*/  IMAD.MOV.U32 R7, RZ, RZ, -0x7fffffe0 ;  /* 0x80000020ff077424 */ /* 0x000fc400078e00ff */
[----:B------:R-:W-:Y:S02]  /*cc30*/  IMAD.MOV.U32 R21, RZ, RZ, -0x7fffffe0 ;  /* 0x80000020ff157424 */ /* 0x000fe400078e00ff */
[----:B------:R-:W-:Y:S02]  /*cc40*/  IMAD.MOV.U32 R15, RZ, RZ, -0x7fffffe0 ;  /* 0x80000020ff0f7424 */ /* 0x000fe400078e00ff */
[----:B------:R-:W-:Y:S02]  /*cc50*/  IMAD.MOV.U32 R13, RZ, RZ, -0x7fffffe0 ;  /* 0x80000020ff0d7424 */ /* 0x000fe400078e00ff */
[----:B------:R-:W-:Y:S02]  /*cc60*/  IMAD.MOV.U32 R11, RZ, RZ, -0x7fffffe0 ;  /* 0x80000020ff0b7424 */ /* 0x000fe400078e00ff */
[----:B------:R-:W-:Y:S02]  /*cc70*/  IMAD.MOV.U32 R5, RZ, RZ, -0x7fffffe0 ;  /* 0x80000020ff057424 */ /* 0x000fe400078e00ff */
[----:B---3--:R-:W-:Y:S01]  /*cc80*/  IMAD R4, R17, 0x600, R3 ;  /* 0x0000060011047824 */ /* 0x008fe200078e0203 */
[----:B----4-:R-:W-:-:S03]  /*cc90*/  R2UR UR4, R8 ;  /* 0x00000000080472ca */ /* 0x010fc600000e0000 */
[----:B------:R-:W-:Y:S01]  /*cca0*/  VIADD R6, R4, 0x2 ;  /* 0x0000000204067836 */ /* 0x000fe20000000000 */
[----:B------:R-:W-:Y:S01]  /*ccb0*/  R2UR UR5, R9 ;  /* 0x00000000090572ca */ /* 0x000fe200000e0000 */
[----:B------:R-:W-:Y:S01]  /*ccc0*/  VIADD R20, R8, 0x2 ;  /* 0x0000000208147836 */ /* 0x000fe20000000000 */
[----:B------:R-:W-:Y:S01]  /*ccd0*/  R2UR UR6, R4 ;  /* 0x00000000040672ca */ /* 0x000fe200000e0000 */
[C---:B------:R-:W-:Y:S02]  /*cce0*/  VIADD R14, R8.reuse, 0x300 ;  /* 0x00000300080e7836 */ /* 0x040fe40000000000 */
[C---:B------:R-:W-:Y:S01]  /*ccf0*/  VIADD R12, R8.reuse, 0x302 ;  /* 0x00000302080c7836 */ /* 0x040fe20000000000 */
[----:B------:R0:W-:Y:S01]  /*cd00*/  STL.64 [R1+0x38], R20 ;  /* 0x0000381401007387 */ /* 0x0001e20000100a00 */
[----:B------:R-:W-:-:S03]  /*cd10*/  VIADD R10, R8, 0x600 ;  /* 0x00000600080a7836 */ /* 0x000fc60000000000 */
[----:B------:R0:W-:Y:S04]  /*cd20*/  STL.64 [R1+0x30], R14 ;  /* 0x0000300e01007387 */ /* 0x0001e80000100a00 */
[----:B------:R0:W-:Y:S01]  /*cd30*/  STL.64 [R1+0x28], R12 ;  /* 0x0000280c01007387 */ /* 0x0001e20000100a00 */
[----:B------:R-:W-:Y:S01]  /*cd40*/  HGMMA.64x128x16.F32.BF16 R24, gdesc[UR4], RZ, !UPT, gsb0 ;  /* 0x01e00000041879f0 */ /* 0x000fe2000c0018ff */
[----:B------:R-:W-:Y:S01]  /*cd50*/  R2UR UR6, R6 ;  /* 0x00000000060672ca */ /* 0x000fe200000e0000 */
[----:B------:R-:W-:Y:S01]  /*cd60*/  VIADD R6, R4, 0x200 ;  /* 0x0000020004067836 */ /* 0x000fe20000000000 */
[----:B------:R-:W-:Y:S01]  /*cd70*/  R2UR UR7, R7 ;  /* 0x00000000070772ca */ /* 0x000fe200000e0000 */
[----:B------:R-:W-:Y:S01]  /*cd80*/  IMAD.MOV.U32 R7, RZ, RZ, -0x7fffffe0 ;  /* 0x80000020ff077424 */ /* 0x000fe200078e00ff */
[----:B------:R-:W-:Y:S01]  /*cd90*/  R2UR UR4, R20 ;  /* 0x00000000140472ca */ /* 0x000fe200000e0000 */
[----:B------:R0:W-:Y:S01]  /*cda0*/  STL.64 [R1+0x20], R10 ;  /* 0x0000200a01007387 */ /* 0x0001e20000100a00 */
[----:B------:R-:W-:Y:S01]  /*cdb0*/  R2UR UR5, R21 ;  /* 0x00000000150572ca */ /* 0x000fe200000e0000 */
[----:B------:R-:W-:-:S02]  /*cdc0*/  WARPGROUP.DEPBAR.LE gsb0, 0x0 ;  /* 0x00008000000079c5 */ /* 0x000fc40000010000 */
        /* <DEDUP_REMOVED lines=41> */
.L_x_11508:
[----:B------:R-:W2:Y:S01]  /*d060*/  LDL R3, [R1+0x9c] ;  /* 0x00009c0001037983 */ /* 0x000ea20000100800 */
[----:B------:R-:W0:Y:S01]  /*d070*/  LDC R142, c[0x0][0x448] ;  /* 0x00011200ff8e7b82 */ /* 0x000e220000000800 */
[----:B------:R-:W-:Y:S02]  /*d080*/  ULDC UR4, c[0x0][0x9d8] ;  /* 0x0002760000047ab9 */ /* 0x000fe40000000800 */
[----:B------:R-:W2:Y:S01]  /*d090*/  LDL R88, [R1+0x5c] ;  /* 0x00005c0001587983 */ /* 0x000ea20000100800 */
[----:B------:R-:W-:Y:S01]  /*d0a0*/  FMUL.FTZ R9, R29, UR4 ;  /* 0x000000041d097c20 */ /* 0x000fe20008410000 */
[----:B------:R-:W-:Y:S01]  /*d0b0*/  FMUL.FTZ R29, R43, UR4 ;  /* 0x000000042b1d7c20 */ /* 0x000fe20008410000 */
[----:B------:R-:W-:Y:S01]  /*d0c0*/  FMUL.FTZ R43, R57, UR4 ;  /* 0x00000004392b7c20 */ /* 0x000fe20008410000 */
[----:B------:R-:W-:Y:S01]  /*d0d0*/  FMUL.FTZ R57, R71, UR4 ;  /* 0x0000000447397c20 */ /* 0x000fe20008410000 */
[----:B------:R-:W-:Y:S01]  /*d0e0*/  FMUL.FTZ R12, R32, UR4 ;  /* 0x00000004200c7c20 */ /* 0x000fe20008410000 */
[----:B------:R-:W-:-:S02]  /*d0f0*/  VIADD R0, R0, 0x2d840 ;  /* 0x0002d84000007836 */ /* 0x000fc40000000000 */
[----:B------:R-:W-:Y:S01]  /*d100*/  FMUL.FTZ R11, R31, UR4 ;  /* 0x000000041f0b7c20 */ /* 0x000fe20008410000 */
[----:B------:R-:W-:Y:S02]  /*d110*/  IMAD.U32 R71, RZ, RZ, UR38 ;  /* 0x00000026ff477e24 */ /* 0x000fe4000f8e00ff */
[----:B------:R-:W-:Y:S01]  /*d120*/  FMUL.FTZ R32, R46, UR4 ;  /* 0x000000042e207c20 */ /* 0x000fe20008410000 */
[----:B------:R-:W-:Y:S01]  /*d130*/  FMUL.FTZ R31, R45, UR4 ;  /* 0x000000042d1f7c20 */ /* 0x000fe20008410000 */
[----:B------:R-:W-:Y:S01]  /*d140*/  FMUL.FTZ R46, R60, UR4 ;  /* 0x000000043c2e7c20 */ /* 0x000fe20008410000 */
[----:B------:R-:W-:Y:S01]  /*d150*/  FMUL.FTZ R45, R59, UR4 ;  /* 0x000000043b2d7c20 */ /* 0x000fe20008410000 */
[----:B------:R-:W-:Y:S01]  /*d160*/  FMUL.FTZ R60, R74, UR4 ;  /* 0x000000044a3c7c20 */ /* 0x000fe20008410000 */
[----:B------:R-:W-:Y:S01]  /*d170*/  FMUL.FTZ R59, R73, UR4 ;  /* 0x00000004493b7c20 */ /* 0x000fe20008410000 */
[----:B------:R-:W-:Y:S01]  /*d180*/  PRMT R0, R71, 0x654, R0 ;  /* 0x0000065447007816 */ /* 0x000fe20000000000 */
[----:B------:R-:W-:Y:S01]  /*d190*/  IMAD.MOV.U32 R73, RZ, RZ, -0x80 ;  /* 0xffffff80ff497424 */ /* 0x000fe200078e00ff */
[----:B------:R-:W-:Y:S01]  /*d1a0*/  ULDC.64 UR6, c[0x0][0x9e0] ;  /* 0x0002780000067ab9 */ /* 0x000fe20000000a00 */
        /* <DEDUP_REMOVED lines=14> */
[----:B------:R-:W-:Y:S01]  /*d290*/  UISETP.GE.AND UP0, UPT, UR7, 0x1, UPT ;  /* 0x000000010700788c */ /* 0x000fe2000bf06270 */
[----:B------:R-:W-:Y:S01]  /*d2a0*/  LOP3.LUT R16, R16, 0xffffffdf, RZ, 0xc0, !PT ;  /* 0xffffffdf10107812 */ /* 0x000fe200078ec0ff */
        /* <DEDUP_REMOVED lines=20> */
[----:B------:R3:W-:Y:S01]  /*d3f0*/  SYNCS.ARRIVE.TRANS64.RED.A1T0 RZ, [R0+URZ], RZ ;  /* 0x000000ff00ff79a7 */ /* 0x0007e2000810043f */
        /* <DEDUP_REMOVED lines=12> */
[----:B------:R-:W-:Y:S01]  /*d4c0*/  @P1 LOP3.LUT R16, R16, 0x20, RZ, 0xfc, !PT ;  /* 0x0000002010101812 */ /* 0x000fe200078efcff */
[----:B------:R-:W3:Y:S01]  /*d4d0*/  MUFU.TANH R6, R6 ;  /* 0x0000000600067308 */ /* 0x000ee20000002400 */
[C-C-:B------:R-:W-:Y:S01]  /*d4e0*/  IADD3 R79, -R156.reuse, 0x1, R73.reuse ;  /* 0x000000019c4f7810 */ /* 0x140fe20007ffe149 */
[----:B------:R-:W-:Y:S01]  /*d4f0*/  ULDC UR52, c[0x0][0x9dc] ;  /* 0x0002770000347ab9 */ /* 0x000fe20000000800 */
[----:B------:R-:W-:Y:S01]  /*d500*/  IADD3 R78, -R156, R157, R73 ;  /* 0x0000009d9c4e7210 */ /* 0x000fe20007ffe149 */
[----:B------:R-:W-:Y:S01]  /*d510*/  ULOP3.LUT UR52, URZ, UR52, URZ, 0x33, !UPT ;  /* 0x000000343f347292 */ /* 0x000fe2000f8e333f */
[----:B------:R-:W-:-:S02]  /*d520*/  IADD3 R79, -R154, R79, R157 ;  /* 0x0000004f9a4f7210 */ /* 0x000fc40007ffe19d */
[----:B------:R-:W-:Y:S01]  /*d530*/  LEA R77, R97, 0xffffff80, 0x7 ;  /* 0xffffff80614d7811 */ /* 0x000fe200078e38ff */
        /* <DEDUP_REMOVED lines=27> */
[----:B------:R-:W3:Y:S01]  /*d6f0*/  MUFU.TANH R44, R44 ;  /* 0x0000002c002c7308 */ /* 0x000ee20000002400 */
[----:B--2---:R-:W-:-:S07]  /*d700*/  IMAD.IADD R3, R3, 0x1, R88 ;  /* 0x0000000103037824 */ /* 0x004fce00078e0258 */
[----:B------:R-:W2:Y:S01]  /*d710*/  MUFU.TANH R45, R45 ;  /* 0x0000002d002d7308 */ /* 0x000ea20000002400 */
[----:B0-----:R-:W-:-:S05]  /*d720*/  @P1 IMAD.HI.U32 R5, R3, R5, RZ ;  /* 0x0000000503051227 */ /* 0x001fca00078e00ff */
[----:B-1----:R-:W-:Y:S01]  /*d730*/  @P1 SHF.R.U32.HI R3, RZ, R4, R5 ;  /* 0x00000004ff031219 */ /* 0x002fe20000011605 */
        /* <DEDUP_REMOVED lines=11> */
[----:B------:R-:W-:Y:S01]  /*d7f0*/  PLOP3.LUT P1, PT, PT, PT, UP0, 0x40, 0x0 ;  /* 0x000000000000781c */ /* 0x000fe20003f2e808 */
[----:B------:R-:W1:Y:S01]  /*d800*/  MUFU.TANH R4, R4 ;  /* 0x0000000400047308 */ /* 0x000e620000002400 */
[----:B------:R-:W-:-:S02]  /*d810*/  VIADD R80, R79, UR6 ;  /* 0x000000064f507c36 */ /* 0x000fc40008000000 */
[----:B------:R-:W-:-:S05]  /*d820*/  VIADD R79, R79, UR52 ;  /* 0x000000344f4f7c36 */ /* 0x000fca0008000000 */
[----:B------:R-:W1:Y:S08]  /*d830*/  MUFU.TANH R5, R5 ;  /* 0x0000000500057308 */ /* 0x000e700000002400 */
[----:B------:R-:W1:Y:S01]  /*d840*/  MUFU.TANH R24, R24 ;  /* 0x0000001800187308 */ /* 0x000e620000002400 */
[----:B0-----:R-:W-:Y:S01]  /*d850*/  VIADDMNMX R76, R74, R80, R78, PT ;  /* 0x000000504a4c7246 */ /* 0x001fe2000380014e */
[----:B------:R-:W-:-:S06]  /*d860*/  IMAD.IADD R75, R79, 0x1, R74 ;  /* 0x000000014f4b7824 */ /* 0x000fcc00078e024a */
        /* <DEDUP_REMOVED lines=44> */
.L_x_11511:
[----:B------:R-:W-:-:S06]  /*db30*/  UISETP.NE.AND UP1, UPT, UR7, 0x1, UPT ;  /* 0x000000010700788c */ /* 0x000fcc000bf25270 */
[----:B------:R-:W-:-:S05]  /*db40*/  PLOP3.LUT P1, PT, PT, PT, UP1, 0x80, 0x0 ;  /* 0x000000000000781c */ /* 0x000fca0003f2f018 */
[----:B------:R-:W-:-:S08]  /*db50*/  @UP1 ULDC.64 UR4, c[0x0][0x9e8] ;  /* 0x00027a0000041ab9 */ /* 0x000fd00000000a00 */
[----:B------:R-:W-:-:S05]  /*db60*/  @P1 IMAD.HI.U32 R81, R74, UR4, RZ ;  /* 0x000000044a511c27 */ /* 0x000fca000f8e00ff */
[----:B------:R-:W-:-:S07]  /*db70*/  @P1 SHF.R.U32.HI R74, RZ, UR5, R81 ;  /* 0x00000005ff4a1c19 */ /* 0x000fce0008011651 */
.L_x_11512:
[----:B------:R-:W-:Y:S05]  /*db80*/  BSYNC B0 ;  /* 0x0000000000007941 */ /* 0x000fea0003800000 */
.L_x_11510:
[----:B------:R-:W-:-:S04]  /*db90*/  IMAD R74, R74, UR7, -R77 ;  /* 0x000000074a4a7c24 */ /* 0x000fc8000f8e0a4d */
[----:B------:R-:W-:-:S05]  /*dba0*/  IMAD.IADD R74, R74, 0x1, -R156 ;  /* 0x000000014a4a7824 */ /* 0x000fca00078e0a9c */
[----:B------:R-:W-:Y:S02]  /*dbb0*/  VIMNMX R75, R75, R74, !PT ;  /* 0x0000004a4b4b7248 */ /* 0x000fe40007fe0100 */
[----:B------:R-:W-:-:S07]  /*dbc0*/  VIADDMNMX R76, R74, UR7, R76, PT ;  /* 0x000000074a4c7c46 */ /* 0x000fce000b80014c */
.L_x_11509:
[C---:B------:R-:W-:Y:S01]  /*dbd0*/  ISETP.GE.AND P2, PT, R73.reuse, 0x9, PT ;  /* 0x000000094900780c */ /* 0x040fe20003f46270 */
[----:B------:R-:W1:Y:S01]  /*dbe0*/  SHFL.IDX PT, R3, R3, 0x1, 0x1c1f ;  /* 0x003c1f0003037f89 */ /* 0x000e6200000e0000 */
[----:B------:R-:W-:Y:S02]  /*dbf0*/  ISETP.GE.AND P1, PT, R73, 0x2, PT ;  /* 0x000000024900780c */ /* 0x000fe40003f26270 */
[----:B------:R-:W-:Y:S02]  /*dc00*/  LOP3.LUT R16, R16, 0xfffffffe, RZ, 0xc0, !PT ;  /* 0xfffffffe10107812 */ /* 0x000fe400078ec0ff */
[----:B------:R-:W-:Y:S02]  /*dc10*/  ISETP.GT.AND P3, PT, R75, 0x1, !P1 ;  /* 0x000000014b00780c */ /* 0x000fe40004f64270 */
[----:B------:R-:W-:Y:S02]  /*dc20*/  ISETP.GE.AND P4, PT, R73, 0xa, PT ;  /* 0x0000000a4900780c */ /* 0x000fe40003f86270 */
[----:B------:R-:W-:-:S02]  /*dc30*/  ISETP.LT.OR P3, PT, R76, 0x2, P3 ;  /* 0x000000024c00780c */ /* 0x000fc40001f61670 */
[----:B------:R-:W-:Y:S02]  /*dc40*/  ISETP.GE.AND P6, PT, R73, 0x1, PT ;  /* 0x000000014900780c */ /* 0x000fe40003fc6270 */
[----:B------:R-:W-:Y:S02]  /*dc50*/  @P2 LOP3.LUT R16, R16, 0x1, RZ, 0xfc, !PT ;  /* 0x0000000110102812 */ /* 0x000fe400078efcff */
[----:B------:R-:W-:Y:S02]  /*dc60*/  ISETP.GT.AND P2, PT, R75, 0x8, !P2 ;  /* 0x000000084b00780c */ /* 0x000fe40005744270 */
[----:B------:R-:W-:Y:S02]  /*dc70*/  FSEL R74, R5, -INF , !P3 ;  /* 0xff800000054a7808 */ /* 0x000fe40005800000 */
[----:B------:R-:W-:Y:S02]  /*dc80*/  ISETP.LT.OR P2, PT, R76, 0x9, P2 ;  /* 0x000000094c00780c */ /* 0x000fe40001741670 */
[----:B------:R-:W-:-:S02]  /*dc90*/  ISETP.GE.AND P3, PT, R73, 0x11, PT ;  /* 0x000000114900780c */ /* 0x000fc40003f66270 */
[----:B------:R-:W-:Y:S01]  /*dca0*/  LOP3.LUT R16, R16, 0xfffffffd, RZ, 0xc0, !PT ;  /* 0xfffffffd10107812 */ /* 0x000fe200078ec0ff */
[----:B-1----:R-:W-:Y:S01]  /*dcb0*/  IMAD.IADD R79, R79, 0x1, R3 ;  /* 0x000000014f4f7824 */ /* 0x002fe200078e0203 */
[----:B------:R-:W-:Y:S02]  /*dcc0*/  FSEL R8, R8, -INF , !P2 ;  /* 0xff80000008087808 */ /* 0x000fe40005000000 */
[----:B------:R-:W-:Y:S02]  /*dcd0*/  ISETP.GT.AND P2, PT, R75, 0x9, !P4 ;  /* 0x000000094b00780c */ /* 0x000fe40006744270 */
[----:B------:R-:W-:Y:S02]  /*dce0*/  @P4 LOP3.LUT R16, R16, 0x2, RZ, 0xfc, !PT ;  /* 0x0000000210104812 */ /* 0x000fe400078efcff */
[----:B------:R-:W-:Y:S02]  /*dcf0*/  ISETP.LT.OR P2, PT, R76, 0xa, P2 ;  /* 0x0000000a4c00780c */ /* 0x000fe40001741670 */
[----:B------:R-:W-:-:S02]  /*dd00*/  LOP3.LUT R16, R16, 0xfffffffb, RZ, 0xc0, !PT ;  /* 0xfffffffb10107812 */ /* 0x000fc400078ec0ff */
[----:B------:R-:W-:Y:S02]  /*dd10*/  FSEL R9, R9, -INF , !P2 ;  /* 0xff80000009097808 */ /* 0x000fe40005000000 */
[----:B------:R-:W-:Y:S02]  /*dd20*/  @P3 LOP3.LUT R16, R16, 0x4, RZ, 0xfc, !PT ;  /* 0x0000000410103812 */ /* 0x000fe400078efcff */
[----:B------:R-:W-:Y:S02]  /*dd30*/  ISETP.GT.AND P2, PT, R75, 0x10, !P3 ;  /* 0x000000104b00780c */ /* 0x000fe40005f44270 */
[----:B------:R-:W-:Y:S02]  /*dd40*/  ISETP.GE.AND P3, PT, R73, 0x12, PT ;  /* 0x000000124900780c */ /* 0x000fe40003f66270 */
[----:B------:R-:W-:Y:S02]  /*dd50*/  ISETP.LT.OR P2, PT, R76, 0x11, P2 ;  /* 0x000000114c00780c */ /* 0x000fe40001741670 */
[----:B------:R-:W-:-:S02]  /*dd60*/  LOP3.LUT R16, R16, 0xfdffffff, RZ, 0xc0, !PT ;  /* 0xfdffffff10107812 */ /* 0x000fc400078ec0ff */
[----:B------:R-:W-:Y:S02]  /*dd70*/  FSEL R12, R12, -INF , !P2 ;  /* 0xff8000000c0c7808 */ /* 0x000fe40005000000 */
[----:B------:R-:W-:Y:S02]  /*dd80*/  ISETP.GT.AND P2, PT, R75, 0x11, !P3 ;  /* 0x000000114b00780c */ /* 0x000fe40005f44270 */
[----:B------:R-:W-:Y:S02]  /*dd90*/  VIADDMNMX R78, R3, R80, R78, PT ;  /* 0x00000050034e7246 */ /* 0x000fe4000380014e */
[----:B------:R-:W-:Y:S02]  /*dda0*/  ISETP.LT.OR P2, PT, R76, 0x12, P2 ;  /* 0x000000124c00780c */ /* 0x000fe40001741670 */
[----:B------:R-:W-:Y:S02]  /*ddb0*/  @P3 LOP3.LUT R16, R16, 0x2000000, RZ, 0xfc, !PT ;  /* 0x0200000010103812 */ /* 0x000fe400078efcff */
[----:B------:R-:W-:-:S02]  /*ddc0*/  ISETP.GE.AND P3, PT, R73, 0x19, PT ;  /* 0x000000194900780c */ /* 0x000fc40003f66270 */
        /* <DEDUP_REMOVED lines=55> */
[----:B0-----:R-:W-:Y:S02]  /*e140*/  FSEL R38, R38, -INF , !P2 ;  /* 0xff80000026267808 */ /* 0x001fe40005000000 */
        /* <DEDUP_REMOVED lines=89> */
[----:B------:R-:W-:-:S04]  /*e6e0*/  ISETP.GT.AND P5, PT, R75, RZ, !P6 ;  /* 0x000000ff4b00720c */ /* 0x000fc800077a4270 */
        /* <DEDUP_REMOVED lines=22> */
.L_x_11515:
[----:B------:R-:W-:-:S06]  /*e850*/  UISETP.NE.AND UP1, UPT, UR7, 0x1, UPT ;  /* 0x000000010700788c */ /* 0x000fcc000bf25270 */
[----:B------:R-:W-:-:S05]  /*e860*/  PLOP3.LUT P5, PT, PT, PT, UP1, 0x80, 0x0 ;  /* 0x000000000000781c */ /* 0x000fca0003faf018 */
[----:B------:R-:W-:-:S08]  /*e870*/  @UP1 ULDC.64 UR4, c[0x0][0x9e8] ;  /* 0x00027a0000041ab9 */ /* 0x000fd00000000a00 */
[----:B------:R-:W-:Y:S01]  /*e880*/  @P5 IMAD.HI.U32 R5, R3, UR4, RZ ;  /* 0x0000000403055c27 */ /* 0x000fe2000f8e00ff */
[----:B------:R-:W-:-:S13]  /*e890*/  PLOP3.LUT P5, PT, PT, PT, UP1, 0x80, 0x0 ;  /* 0x000000000000781c */ /* 0x000fda0003faf018 */
[----:B------:R-:W-:-:S07]  /*e8a0*/  @P5 SHF.R.U32.HI R3, RZ, UR5, R5 ;  /* 0x00000005ff035c19 */ /* 0x000fce0008011605 */
.L_x_11516:
[----:B------:R-:W-:Y:S05]  /*e8b0*/  BSYNC B0 ;  /* 0x0000000000007941 */ /* 0x000fea0003800000 */
.L_x_11514:
[----:B------:R-:W-:-:S04]  /*e8c0*/  IMAD R3, R3, UR7, -R77 ;  /* 0x0000000703037c24 */ /* 0x000fc8000f8e0a4d */
[----:B------:R-:W-:-:S05]  /*e8d0*/  IMAD.IADD R3, R3, 0x1, -R156 ;  /* 0x0000000103037824 */ /* 0x000fca00078e0a9c */
[----:B------:R-:W-:Y:S02]  /*e8e0*/  VIMNMX R79, R79, R3, !PT ;  /* 0x000000034f4f7248 */ /* 0x000fe40007fe0100 */
[----:B------:R-:W-:-:S07]  /*e8f0*/  VIADDMNMX R78, R3, UR7, R78, PT ;  /* 0x00000007034e7c46 */ /* 0x000fce000b80014e */
.L_x_11513:
[----:B------:R-:W-:Y:S01]  /*e900*/  ISETP.GT.AND P1, PT, R79, 0x1, !P1 ;  /* 0x000000014f00780c */ /* 0x000fe20004f24270 */
[----:B------:R-:W-:Y:S01]  /*e910*/  ULDC UR51, c[0x0][0x988] ;  /* 0x0002620000337ab9 */ /* 0x000fe20000000800 */
[----:B------:R-:W2:Y:S02]  /*e920*/  LDL R82, [R1] ;  /* 0x0000000001527983 */ /* 0x000ea40000100800 */
[----:B------:R-:W-:Y:S02]  /*e930*/  ISETP.LT.OR P1, PT, R78, 0x2, P1 ;  /* 0x000000024e00780c */ /* 0x000fe40000f21670 */
[----:B------:R-:W3:Y:S02]  /*e940*/  LDL R83, [R1+0x70] ;  /* 0x0000700001537983 */ /* 0x000ee40000100800 */
[----:B------:R-:W-:Y:S02]  /*e950*/  FSEL R7, R7, -INF , !P1 ;  /* 0xff80000007077808 */ /* 0x000fe40004800000 */
[----:B------:R-:W-:Y:S01]  /*e960*/  LOP3.LUT P1, RZ, R16, 0x1, RZ, 0xc0, !PT ;  /* 0x0000000110ff7812 */ /* 0x000fe2000782c0ff */
[----:B------:R-:W4:Y:S03]  /*e970*/  LDL R81, [R1+0x8] ;  /* 0x0000080001517983 */ /* 0x000f260000100800 */
[----:B------:R-:W-:Y:S01]  /*e980*/  ISETP.GT.AND P1, PT, R79, 0x8, !P1 ;  /* 0x000000084f00780c */ /* 0x000fe20004f24270 */
[----:B------:R-:W5:Y:S03]  /*e990*/  LDL R80, [R1+0x4] ;  /* 0x0000040001507983 */ /* 0x000f660000100800 */
[----:B------:R-:W-:-:S04]  /*e9a0*/  ISETP.LT.OR P1, PT, R78, 0x9, P1 ;  /* 0x000000094e00780c */ /* 0x000fc80000f21670 */
[----:B------:R-:W-:Y:S02]  /*e9b0*/  FSEL R10, R10, -INF , !P1 ;  /* 0xff8000000a0a7808 */ /* 0x000fe40004800000 */
[----:B------:R-:W-:-:S04]  /*e9c0*/  LOP3.LUT P1, RZ, R16, 0x2, RZ, 0xc0, !PT ;  /* 0x0000000210ff7812 */ /* 0x000fc8000782c0ff */
[----:B------:R-:W-:Y:S02]  /*e9d0*/  ISETP.GT.AND P1, PT, R79, 0x9, !P1 ;  /* 0x000000094f00780c */ /* 0x000fe40004f24270 */
[----:B------:R-:W-:Y:S02]  /*e9e0*/  LOP3.LUT P5, RZ, R16, 0x4, RZ, 0xc0, !PT ;  /* 0x0000000410ff7812 */ /* 0x000fe400078ac0ff */
[----:B------:R-:W-:-:S04]  /*e9f0*/  ISETP.LT.OR P1, PT, R78, 0xa, P1 ;  /* 0x0000000a4e00780c */ /* 0x000fc80000f21670 */
[----:B------:R-:W-:Y:S02]  /*ea00*/  FSEL R11, R11, -INF , !P1 ;  /* 0xff8000000b0b7808 */ /* 0x000fe40004800000 */
        /* <DEDUP_REMOVED lines=50> */
[----:B------:R-:W-:Y:S02]  /*ed30*/  LOP3.LUT P5, RZ, R16, 0x8000, RZ, 0xc0, !PT ;  /* 0x0000800010ff7812 */ /* 0x000fe400078ac0ff */
[----:B------:R-:W-:Y:S02]  /*ed40*/  FMNMX.FTZ R3, R27, R3, !PT ;  /* 0x000000031b037209 */ /* 0x000fe40007810000 */
[----:B------:R-:W-:Y:S02]  /*ed50*/  FSEL R40, R40, -INF , !P1 ;  /* 0xff80000028287808 */ /* 0x000fe40004800000 */
[----:B------:R-:W-:-:S02]  /*ed60*/  ISETP.GT.AND P1, PT, R79, 0x39, !P5 ;  /* 0x000000394f00780c */ /* 0x000fc40006f24270 */
[----:B------:R-:W-:Y:S02]  /*ed70*/  FMNMX.FTZ R3, R30, R3, !PT ;  /* 0x000000031e037209 */ /* 0x000fe40007810000 */
[----:B------:R-:W-:Y:S02]  /*ed80*/  ISETP.LT.OR P1, PT, R78, 0x3a, P1 ;  /* 0x0000003a4e00780c */ /* 0x000fe40000f21670 */
[----:B------:R-:W-:Y:S02]  /*ed90*/  FMNMX.FTZ R3, R31, R3, !PT ;  /* 0x000000031f037209 */ /* 0x000fe40007810000 */
[----:B------:R-:W-:Y:S02]  /*eda0*/  FSEL R41, R41, -INF , !P1 ;  /* 0xff80000029297808 */ /* 0x000fe40004800000 */
[----:B------:R-:W-:Y:S02]  /*edb0*/  FMNMX.FTZ R3, R34, R3, !PT ;  /* 0x0000000322037209 */ /* 0x000fe40007810000 */
[----:B------:R-:W-:-:S02]  /*edc0*/  LOP3.LUT P1, RZ, R16, 0x4000, RZ, 0xc0, !PT ;  /* 0x0000400010ff7812 */ /* 0x000fc4000782c0ff */
[----:B------:R-:W-:Y:S02]  /*edd0*/  FMNMX.FTZ R3, R35, R3, !PT ;  /* 0x0000000323037209 */ /* 0x000fe40007810000 */
        /* <DEDUP_REMOVED lines=34> */
[----:B------:R-:W-:-:S02]  /*f000*/  LOP3.LUT P1, RZ, R16, 0x200, RZ, 0xc0, !PT ;  /* 0x0000020010ff7812 */ /* 0x000fc4000782c0ff */
[----:B------:R-:W-:Y:S02]  /*f010*/  FMNMX.FTZ R3, R69, R3, !PT ;  /* 0x0000000345037209 */ /* 0x000fe40007810000 */
[----:B------:R-:W-:Y:S02]  /*f020*/  ISETP.GT.AND P1, PT, R79, 0x51, !P1 ;  /* 0x000000514f00780c */ /* 0x000fe40004f24270 */
[----:B------:R-:W-:Y:S02]  /*f030*/  FMNMX.FTZ R3, R70, R3, !PT ;  /* 0x0000000346037209 */ /* 0x000fe40007810000 */
[----:B------:R-:W-:Y:S02]  /*f040*/  ISETP.LT.OR P1, PT, R78, 0x52, P1 ;  /* 0x000000524e00780c */ /* 0x000fe40000f21670 */
[----:B------:R-:W-:Y:S02]  /*f050*/  FMNMX.FTZ R3, R72, R3, !PT ;  /* 0x0000000348037209 */ /* 0x000fe40007810000 */
[----:B------:R-:W-:-:S02]  /*f060*/  FSEL R53, R53, -INF , !P1 ;  /* 0xff80000035357808 */ /* 0x000fc40004800000 */
[----:B------:R-:W-:Y:S01]  /*f070*/  LOP3.LUT P1, RZ, R16, 0x100, RZ, 0xc0, !PT ;  /* 0x0000010010ff7812 */ /* 0x000fe2000782c0ff */
[----:B------:R-:W0:Y:S03]  /*f080*/  SHFL.BFLY PT, R5, R3, 0x2, 0x1f ;  /* 0x0c401f0003057f89 */ /* 0x000e2600000e0000 */
[----:B------:R-:W-:-:S04]  /*f090*/  ISETP.GT.AND P1, PT, R79, 0x58, !P1 ;  /* 0x000000584f00780c */ /* 0x000fc80004f24270 */
[----:B------:R-:W-:-:S04]  /*f0a0*/  ISETP.LT.OR P1, PT, R78, 0x59, P1 ;  /* 0x000000594e00780c */ /* 0x000fc80000f21670 */
[----:B------:R-:W-:Y:S02]  /*f0b0*/  FSEL R56, R56, -INF , !P1 ;  /* 0xff80000038387808 */ /* 0x000fe40004800000 */
[----:B------:R-:W-:-:S04]  /*f0c0*/  LOP3.LUT P1, RZ, R16, 0x80, RZ, 0xc0, !PT ;  /* 0x0000008010ff7812 */ /* 0x000fc8000782c0ff */
[----:B------:R-:W-:-:S04]  /*f0d0*/  ISETP.GT.AND P1, PT, R79, 0x59, !P1 ;  /* 0x000000594f00780c */ /* 0x000fc80004f24270 */
[----:B------:R-:W-:Y:S02]  /*f0e0*/  ISETP.LT.OR P1, PT, R78, 0x5a, P1 ;  /* 0x0000005a4e00780c */ /* 0x000fe40000f21670 */
[----:B0-----:R-:W-:Y:S02]  /*f0f0*/  FMNMX.FTZ R5, R3, R5, !PT ;  /* 0x0000000503057209 */ /* 0x001fe40007810000 */
[----:B------:R-:W-:Y:S02]  /*f100*/  FSEL R57, R57, -INF , !P1 ;  /* 0xff80000039397808 */ /* 0x000fe40004800000 */
[----:B------:R-:W-:Y:S01]  /*f110*/  LOP3.LUT P1, RZ, R16, 0x40, RZ, 0xc0, !PT ;  /* 0x0000004010ff7812 */ /* 0x000fe2000782c0ff */
[----:B------:R-:W0:Y:S03]  /*f120*/  SHFL.BFLY PT, R3, R5, 0x1, 0x1f ;  /* 0x0c201f0005037f89 */ /* 0x000e2600000e0000 */
[----:B------:R-:W-:-:S04]  /*f130*/  ISETP.GT.AND P1, PT, R79, 0x60, !P1 ;  /* 0x000000604f00780c */ /* 0x000fc80004f24270 */
[----:B------:R-:W-:-:S04]  /*f140*/  ISETP.LT.OR P1, PT, R78, 0x61, P1 ;  /* 0x000000614e00780c */ /* 0x000fc80000f21670 */
[----:B------:R-:W-:Y:S02]  /*f150*/  FSEL R60, R60, -INF , !P1 ;  /* 0xff8000003c3c7808 */ /* 0x000fe40004800000 */
[----:B------:R-:W-:-:S04]  /*f160*/  LOP3.LUT P1, RZ, R16, 0x10, RZ, 0xc0, !PT ;  /* 0x0000001010ff7812 */ /* 0x000fc8000782c0ff */
[----:B------:R-:W-:Y:S02]  /*f170*/  ISETP.GT.AND P1, PT, R79, 0x61, !P1 ;  /* 0x000000614f00780c */ /* 0x000fe40004f24270 */
[----:B------:R-:W-:Y:S02]  /*f180*/  LOP3.LUT P5, RZ, R16, 0x8, RZ, 0xc0, !PT ;  /* 0x0000000810ff7812 */ /* 0x000fe400078ac0ff */
[----:B------:R-:W-:-:S04]  /*f190*/  ISETP.LT.OR P1, PT, R78, 0x62, P1 ;  /* 0x000000624e00780c */ /* 0x000fc80000f21670 */
[----:B------:R-:W-:Y:S02]  /*f1a0*/  FSEL R61, R61, -INF , !P1 ;  /* 0xff8000003d3d7808 */ /* 0x000fe40004800000 */
[----:B------:R-:W-:Y:S02]  /*f1b0*/  ISETP.GT.AND P1, PT, R79, 0x68, !P5 ;  /* 0x000000684f00780c */ /* 0x000fe40006f24270 */
[----:B0-----:R-:W-:Y:S02]  /*f1c0*/  FMNMX.FTZ R5, R5, R3, !PT ;  /* 0x0000000305057209 */ /* 0x001fe40007810000 */
[----:B------:R-:W-:-:S03]  /*f1d0*/  ISETP.LT.OR P1, PT, R78, 0x69, P1 ;  /* 0x000000694e00780c */ /* 0x000fc60000f21670 */
[----:B------:R-:W-:Y:S01]  /*f1e0*/  FMUL.FTZ R3, R5, UR51 ;  /* 0x0000003305037c20 */ /* 0x000fe20008410000 */
[----:B------:R-:W-:Y:S02]  /*f1f0*/  FSEL R65, R65, -INF , !P1 ;  /* 0xff80000041417808 */ /* 0x000fe40004800000 */
[----:B------:R-:W-:Y:S02]  /*f200*/  FSETP.NEU.FTZ.AND P1, PT, R5, -INF , PT ;  /* 0xff8000000500780b */ /* 0x000fe40003f3d000 */
[----:B------:R-:W-:Y:S02]  /*f210*/  ISETP.GT.AND P6, PT, R79, RZ, !P6 ;  /* 0x000000ff4f00720c */ /* 0x000fe400077c4270 */
[----:B------:R-:W-:Y:S02]  /*f220*/  FSEL R3, R3, RZ, P1 ;  /* 0x000000ff03037208 */ /* 0x000fe40000800000 */
[----:B------:R-:W-:-:S03]  /*f230*/  ISETP.LT.OR P6, PT, R78, 0x1, P6 ;  /* 0x000000014e00780c */ /* 0x000fc600037c1670 */
        /* <DEDUP_REMOVED lines=32> */
[----:B------:R-:W-:-:S04]  /*f440*/  FSEL R72, R6, -INF , !P6 ;  /* 0xff80000006487808 */ /* 0x000fc80007000000 */
        /* <DEDUP_REMOVED lines=21> */
[----:B------:R-:W-:Y:S02]  /*f5a0*/  FMNMX.FTZ R6, R56, R75, !PT ;  /* 0x0000004b38067209 */ /* 0x000fe40007810000 */
[----:B------:R-:W-:Y:S02]  /*f5b0*/  LOP3.LUT P5, RZ, R16, 0x4000000, RZ, 0xc0, !PT ;  /* 0x0400000010ff7812 */ /* 0x000fe400078ac0ff */
[----:B------:R-:W-:Y:S02]  /*f5c0*/  FMNMX.FTZ R75, R57, R6, !PT ;  /* 0x00000006394b7209 */ /* 0x000fe40007810000 */
[----:B------:R-:W-:Y:S02]  /*f5d0*/  ISETP.GT.AND P1, PT, R79, 0x69, !P5 ;  /* 0x000000694f00780c */ /* 0x000fe40006f24270 */
[----:B------:R-:W-:Y:S02]  /*f5e0*/  FMNMX.FTZ R6, R60, R75, !PT ;  /* 0x0000004b3c067209 */ /* 0x000fe40007810000 */
[----:B------:R-:W-:-:S02]  /*f5f0*/  ISETP.LT.OR P1, PT, R78, 0x6a, P1 ;  /* 0x0000006a4e00780c */ /* 0x000fc40000f21670 */
[----:B------:R-:W-:Y:S02]  /*f600*/  ISETP.GT.AND P2, PT, R79, 0x70, !P2 ;  /* 0x000000704f00780c */ /* 0x000fe40005744270 */
[----:B------:R-:W-:Y:S02]  /*f610*/  FMNMX.FTZ R6, R61, R6, !PT ;  /* 0x000000063d067209 */ /* 0x000fe40007810000 */
[----:B------:R-:W-:Y:S02]  /*f620*/  FSEL R64, R64, -INF , !P1 ;  /* 0xff80000040407808 */ /* 0x000fe40004800000 */
[----:B------:R-:W-:Y:S02]  /*f630*/  ISETP.GT.AND P3, PT, R79, 0x71, !P3 ;  /* 0x000000714f00780c */ /* 0x000fe40005f64270 */
[----:B------:R-:W-:Y:S02]  /*f640*/  ISETP.LT.OR P2, PT, R78, 0x71, P2 ;  /* 0x000000714e00780c */ /* 0x000fe40001741670 */
[----:B------:R-:W-:-:S02]  /*f650*/  FMNMX.FTZ R6, R65, R6, !PT ;  /* 0x0000000641067209 */ /* 0x000fc40007810000 */
[----:B------:R-:W-:Y:S02]  /*f660*/  LOP3.LUT P5, RZ, R16, 0x8000000, RZ, 0xc0, !PT ;  /* 0x0800000010ff7812 */ /* 0x000fe400078ac0ff */
[C---:B------:R-:W-:Y:S02]  /*f670*/  ISETP.GT.AND P4, PT, R79.reuse, 0x78, !P4 ;  /* 0x000000784f00780c */ /* 0x040fe40006784270 */
[----:B------:R-:W-:Y:S02]  /*f680*/  ISETP.LT.OR P3, PT, R78, 0x72, P3 ;  /* 0x000000724e00780c */ /* 0x000fe40001f61670 */
[----:B------:R-:W-:Y:S02]  /*f690*/  FSEL R66, R66, -INF , !P2 ;  /* 0xff80000042427808 */ /* 0x000fe40005000000 */
[----:B------:R-:W-:Y:S02]  /*f6a0*/  FMNMX.FTZ R6, R64, R6, !PT ;  /* 0x0000000640067209 */ /* 0x000fe40007810000 */
[----:B------:R-:W-:-:S02]  /*f6b0*/  ISETP.GT.AND P1, PT, R79, 0x79, !P5 ;  /* 0x000000794f00780c */ /* 0x000fc40006f24270 */
[----:B------:R-:W-:Y:S02]  /*f6c0*/  ISETP.LT.OR P4, PT, R78, 0x79, P4 ;  /* 0x000000794e00780c */ /* 0x000fe40002781670 */
[----:B------:R-:W-:Y:S02]  /*f6d0*/  FSEL R68, R68, -INF , !P3 ;  /* 0xff80000044447808 */ /* 0x000fe40005800000 */
[----:B------:R-:W-:Y:S02]  /*f6e0*/  FMNMX.FTZ R6, R66, R6, !PT ;  /* 0x0000000642067209 */ /* 0x000fe40007810000 */
[----:B------:R-:W-:Y:S02]  /*f6f0*/  ISETP.LT.OR P1, PT, R78, 0x7a, P1 ;  /* 0x0000007a4e00780c */ /* 0x000fe40000f21670 */
[----:B------:R-:W-:Y:S02]  /*f700*/  FSEL R0, R0, -INF , !P4 ;  /* 0xff80000000007808 */ /* 0x000fe40006000000 */
[----:B------:R-:W-:-:S02]  /*f710*/  FMNMX.FTZ R6, R68, R6, !PT ;  /* 0x0000000644067209 */ /* 0x000fc40007810000 */
[----:B------:R-:W-:Y:S02]  /*f720*/  FSEL R71, R71, -INF , !P1 ;  /* 0xff80000047477808 */ /* 0x000fe40004800000 */
[----:B------:R-:W-:-:S04]  /*f730*/  FMNMX.FTZ R6, R0, R6, !PT ;  /* 0x0000000600067209 */ /* 0x000fc80007810000 */
[----:B------:R-:W-:-:S05]  /*f740*/  FMNMX.FTZ R6, R71, R6, !PT ;  /* 0x0000000647067209 */ /* 0x000fca0007810000 */
[----:B------:R-:W0:Y:S01]  /*f750*/  SHFL.BFLY PT, R75, R6, 0x2, 0x1f ;  /* 0x0c401f00064b7f89 */ /* 0x000e2200000e0000 */
[----:B------:R-:W-:Y:S08]  /*f760*/  MUFU.EX2 R8, R4 ;  /* 0x0000000400087308 */ /* 0x000ff00000000800 */
[----:B------:R-:W1:Y:S01]  /*f770*/  MUFU.EX2 R74, R74 ;  /* 0x0000004a004a7308 */ /* 0x000e620000000800 */
[----:B0-----:R-:W-:Y:S01]  /*f780*/  FMNMX.FTZ R6, R6, R75, !PT ;  /* 0x0000004b06067209 */ /* 0x001fe20007810000 */
[----:B-1----:R-:W-:Y:S01]  /*f790*/  FADD.FTZ R4, R8, R74 ;  /* 0x0000004a08047221 */ /* 0x002fe20000010000 */
[----:B------:R-:W-:-:S05]  /*f7a0*/  F2FP.BF16.F32.PACK_AB R8, R74, R8 ;  /* 0x000000084a08723e */ /* 0x000fca00000010ff */
[----:B------:R-:W-:Y:S08]  /*f7b0*/  MUFU.EX2 R74, R30 ;  /* 0x0000001e004a7308 */ /* 0x000ff00000000800 */
[----:B------:R0:W-:Y:S02]  /*f7c0*/  MUFU.EX2 R30, R38 ;  /* 0x00000026001e7308 */ /* 0x0001e40000000800 */
[----:B0-----:R-:W0:Y:S06]  /*f7d0*/  SHFL.BFLY PT, R38, R6, 0x1, 0x1f ;  /* 0x0c201f0006267f89 */ /* 0x001e2c00000e0000 */
[----:B------:R-:W1:Y:S08]  /*f7e0*/  MUFU.EX2 R73, R73 ;  /* 0x0000004900497308 */ /* 0x000e700000000800 */
[----:B------:R-:W2:Y:S01]  /*f7f0*/  MUFU.EX2 R9, R9 ;  /* 0x0000000900097308 */ /* 0x000ea20000000800 */
[----:B0-----:R-:W-:-:S04]  /*f800*/  FMNMX.FTZ R6, R6, R38, !PT ;  /* 0x0000002606067209 */ /* 0x001fc80007810000 */
[C---:B------:R-:W-:Y:S01]  /*f810*/  FSETP.NEU.FTZ.AND P1, PT, R6.reuse, -INF , PT ;  /* 0xff8000000600780b */ /* 0x040fe20003f3d000 */
[----:B------:R-:W-:Y:S02]  /*f820*/  FMUL.FTZ R75, R6, UR51 ;  /* 0x00000033064b7c20 */ /* 0x000fe40008410000 */
[----:B------:R-:W0:Y:S03]  /*f830*/  MUFU.EX2 R12, R12 ;  /* 0x0000000c000c7308 */ /* 0x000e260000000800 */
[----:B------:R-:W-:-:S05]  /*f840*/  FSEL R75, R75, RZ, P1 ;  /* 0x000000ff4b4b7208 */ /* 0x000fca0000800000 */
[----:B------:R-:W3:Y:S01]  /*f850*/  MUFU.EX2 R13, R13 ;  /* 0x0000000d000d7308 */ /* 0x000ee20000000800 */
[--C-:B------:R-:W-:Y:S01]  /*f860*/  FFMA.FTZ R72, R72, UR51, -R75.reuse ;  /* 0x0000003348487c23 */ /* 0x100fe2000801084b */
[--C-:B------:R-:W-:Y:S01]  /*f870*/  FFMA.FTZ R7, R7, UR51, -R75.reuse ;  /* 0x0000003307077c23 */ /* 0x100fe2000801084b */
[----:B-1----:R-:W-:Y:S01]  /*f880*/  FADD.FTZ R4, R73, R4 ;  /* 0x0000000449047221 */ /* 0x002fe20000010000 */
[----:B------:R-:W-:-:S04]  /*f890*/  FFMA.FTZ R10, R10, UR51, -R75 ;  /* 0x000000330a0a7c23 */ /* 0x000fc8000801084b */
[----:B------:R-:W1:Y:S01]  /*f8a0*/  MUFU.EX2 R20, R20 ;  /* 0x0000001400147308 */ /* 0x000e620000000800 */
[----:B------:R-:W-:Y:S01]  /*f8b0*/  FFMA.FTZ R11, R11, UR51, -R75 ;  /* 0x000000330b0b7c23 */ /* 0x000fe2000801084b */
[----:B--2---:R-:W-:-:S06]  /*f8c0*/  FADD.FTZ R4, R9, R4 ;  /* 0x0000000409047221 */ /* 0x004fcc0000010000 */
[----:B------:R-:W-:Y:S01]  /*f8d0*/  MUFU.EX2 R72, R72 ;  /* 0x0000004800487308 */ /* 0x000fe20000000800 */
[----:B0-----:R-:W-:-:S07]  /*f8e0*/  FADD.FTZ R4, R12, R4 ;  /* 0x000000040c047221 */ /* 0x001fce0000010000 */
[----:B------:R-:W0:Y:S01]  /*f8f0*/  MUFU.EX2 R7, R7 ;  /* 0x0000000700077308 */ /* 0x000e220000000800 */
[----:B------:R-:W-:-:S07]  /*f900*/  FFMA.FTZ R14, R14, UR51, -R75 ;  /* 0x000000330e0e7c23 */ /* 0x000fce000801084b */
[----:B------:R-:W2:Y:S01]  /*f910*/  MUFU.EX2 R21, R21 ;  /* 0x0000001500157308 */ /* 0x000ea20000000800 */
[----:B------:R-:W-:-:S07]  /*f920*/  FFMA.FTZ R15, R15, UR51, -R75 ;  /* 0x000000330f0f7c23 */ /* 0x000fce000801084b */
[----:B------:R4:W5:Y:S01]  /*f930*/  MUFU.EX2 R38, R10 ;  /* 0x0000000a00267308 */ /* 0x0009620000000800 */
[--C-:B------:R-:W-:Y:S01]  /*f940*/  FFMA.FTZ R24, R24, UR51, -R75.reuse ;  /* 0x0000003318187c23 */ /* 0x100fe2000801084b */
[--C-:B------:R-:W-:Y:S01]  /*f950*/  FFMA.FTZ R25, R25, UR51, -R75.reuse ;  /* 0x0000003319197c23 */ /* 0x100fe2000801084b */
[----:B------:R-:W-:-:S05]  /*f960*/  FFMA.FTZ R28, R28, UR51, -R75 ;  /* 0x000000331c1c7c23 */ /* 0x000fca000801084b */
[----:B------:R-:W5:Y:S01]  /*f970*/  MUFU.EX2 R26, R26 ;  /* 0x0000001a001a7308 */ /* 0x000f620000000800 */
[----:B----4-:R-:W-:Y:S01]  /*f980*/  F2FP.BF16.F32.PACK_AB R10, R9, R73 ;  /* 0x00000049090a723e */ /* 0x010fe200000010ff */
[--C-:B------:R-:W-:Y:S01]  /*f990*/  FFMA.FTZ R29, R29, UR51, -R75.reuse ;  /* 0x000000331d1d7c23 */ /* 0x100fe2000801084b */
[--C-:B------:R-:W-:Y:S01]  /*f9a0*/  FFMA.FTZ R32, R32, UR51, -R75.reuse ;  /* 0x0000003320207c23 */ /* 0x100fe2000801084b */
[--C-:B------:R-:W-:Y:S01]  /*f9b0*/  FFMA.FTZ R33, R33, UR51, -R75.reuse ;  /* 0x0000003321217c23 */ /* 0x100fe2000801084b */
[----:B------:R-:W-:-:S03]  /*f9c0*/  FFMA.FTZ R36, R36, UR51, -R75 ;  /* 0x0000003324247c23 */ /* 0x000fc6000801084b */
[----:B------:R-:W4:Y:S01]  /*f9d0*/  MUFU.EX2 R11, R11 ;  /* 0x0000000b000b7308 */ /* 0x000f220000000800 */
[--C-:B------:R-:W-:Y:S01]  /*f9e0*/  FFMA.FTZ R37, R37, UR51, -R75.reuse ;  /* 0x0000003325257c23 */ /* 0x100fe2000801084b */
[--C-:B------:R-:W-:Y:S01]  /*f9f0*/  FFMA.FTZ R40, R40, UR51, -R75.reuse ;  /* 0x0000003328287c23 */ /* 0x100fe2000801084b */
[--C-:B------:R-:W-:Y:S01]  /*fa00*/  FFMA.FTZ R41, R41, UR51, -R75.reuse ;  /* 0x0000003329297c23 */ /* 0x100fe2000801084b */
[--C-:B------:R-:W-:Y:S01]  /*fa10*/  FFMA.FTZ R44, R44, UR51, -R75.reuse ;  /* 0x000000332c2c7c23 */ /* 0x100fe2000801084b */
[--C-:B------:R-:W-:Y:S01]  /*fa20*/  FFMA.FTZ R45, R45, UR51, -R75.reuse ;  /* 0x000000332d2d7c23 */ /* 0x100fe2000801084b */
[--C-:B------:R-:W-:Y:S01]  /*fa30*/  FFMA.FTZ R48, R48, UR51, -R75.reuse ;  /* 0x0000003330307c23 */ /* 0x100fe2000801084b */
[--C-:B------:R-:W-:Y:S01]  /*fa40*/  FFMA.FTZ R49, R49, UR51, -R75.reuse ;  /* 0x0000003331317c23 */ /* 0x100fe2000801084b */
        /* <DEDUP_REMOVED lines=13> */
[C---:B---3--:R-:W-:Y:S01]  /*fb20*/  FADD.FTZ R9, R13.reuse, R4 ;  /* 0x000000040d097221 */ /* 0x048fe20000010000 */
[----:B------:R3:W4:Y:S01]  /*fb30*/  MUFU.EX2 R75, R14 ;  /* 0x0000000e004b7308 */ /* 0x0007220000000800 */
[----:B------:R-:W-:-:S02]  /*fb40*/  F2FP.BF16.F32.PACK_AB R12, R13, R12 ;  /* 0x0000000c0d0c723e */ /* 0x000fc400000010ff */
[----:B-1----:R-:W-:Y:S01]  /*fb50*/  FADD.FTZ R4, R20, R9 ;  /* 0x0000000914047221 */ /* 0x002fe20000010000 */
[----:B0-----:R-:W-:-:S04]  /*fb60*/  FADD.FTZ R13, R72, R7 ;  /* 0x00000007480d7221 */ /* 0x001fc80000010000 */
[----:B------:R-:W0:Y:S01]  /*fb70*/  MUFU.EX2 R15, R15 ;  /* 0x0000000f000f7308 */ /* 0x000e220000000800 */
[C---:B--2---:R-:W-:Y:S01]  /*fb80*/  FADD.FTZ R9, R21.reuse, R4 ;  /* 0x0000000415097221 */ /* 0x044fe20000010000 */
[----:B---3--:R-:W-:Y:S01]  /*fb90*/  F2FP.BF16.F32.PACK_AB R14, R21, R20 ;  /* 0x00000014150e723e */ /* 0x008fe200000010ff */
[----:B-----5:R-:W-:Y:S02]  /*fba0*/  FADD.FTZ R20, R38, R13 ;  /* 0x0000000d26147221 */ /* 0x020fe40000010000 */
[----:B------:R-:W-:-:S03]  /*fbb0*/  FADD.FTZ R4, R26, R9 ;  /* 0x000000091a047221 */ /* 0x000fc60000010000 */
[----:B------:R-:W1:Y:S01]  /*fbc0*/  MUFU.EX2 R76, R24 ;  /* 0x00000018004c7308 */ /* 0x000e620000000800 */
[----:B----4-:R-:W-:Y:S01]  /*fbd0*/  FADD.FTZ R20, R11, R20 ;  /* 0x000000140b147221 */ /* 0x010fe20000010000 */
[----:B------:R-:W-:-:S06]  /*fbe0*/  FADD.FTZ R9, R27, R4 ;  /* 0x000000041b097221 */ /* 0x000fcc0000010000 */
[----:B------:R-:W2:Y:S01]  /*fbf0*/  MUFU.EX2 R25, R25 ;  /* 0x0000001900197308 */ /* 0x000ea20000000800 */
[----:B------:R-:W-:Y:S01]  /*fc00*/  FADD.FTZ R20, R75, R20 ;  /* 0x000000144b147221 */ /* 0x000fe20000010000 */
[----:B------:R-:W-:Y:S01]  /*fc10*/  FADD.FTZ R4, R74, R9 ;  /* 0x000000094a047221 */ /* 0x000fe20000010000 */
[----:B------:R-:W-:-:S05]  /*fc20*/  F2FP.BF16.F32.PACK_AB R9, R7, R72 ;  /* 0x000000480709723e */ /* 0x000fca00000010ff */
[----:B------:R-:W3:Y:S01]  /*fc30*/  MUFU.EX2 R31, R31 ;  /* 0x0000001f001f7308 */ /* 0x000ee20000000800 */
[----:B0-----:R-:W-:-:S07]  /*fc40*/  FADD.FTZ R7, R15, R20 ;  /* 0x000000140f077221 */ /* 0x001fce0000010000 */
[----:B------:R-:W0:Y:S01]  /*fc50*/  MUFU.EX2 R28, R28 ;  /* 0x0000001c001c7308 */ /* 0x000e220000000800 */
[----:B-1----:R-:W-:-:S07]  /*fc60*/  FADD.FTZ R20, R76, R7 ;  /* 0x000000074c147221 */ /* 0x002fce0000010000 */
[----:B------:R-:W1:Y:S08]  /*fc70*/  MUFU.EX2 R34, R34 ;  /* 0x0000002200227308 */ /* 0x000e700000000800 */
[----:B------:R-:W4:Y:S01]  /*fc80*/  MUFU.EX2 R77, R29 ;  /* 0x0000001d004d7308 */ /* 0x000f220000000800 */
[----:B--2---:R-:W-:-:S07]  /*fc90*/  FADD.FTZ R7, R25, R20 ;  /* 0x0000001419077221 */ /* 0x004fce0000010000 */
[----:B------:R-:W2:Y:S08]  /*fca0*/  MUFU.EX2 R35, R35 ;  /* 0x0000002300237308 */ /* 0x000eb00000000800 */
[----:B------:R-:W5:Y:S08]  /*fcb0*/  MUFU.EX2 R32, R32 ;  /* 0x0000002000207308 */ /* 0x000f700000000800 */
[----:B------:R-:W5:Y:S01]  /*fcc0*/  MUFU.EX2 R33, R33 ;  /* 0x0000002100217308 */ /* 0x000f620000000800 */
[----:B---3--:R-:W-:Y:S01]  /*fcd0*/  FADD.FTZ R4, R31, R4 ;  /* 0x000000041f047221 */ /* 0x008fe20000010000 */
[----:B0-----:R-:W-:-:S03]  /*fce0*/  FADD.FTZ R20, R28, R7 ;  /* 0x000000071c147221 */ /* 0x001fc60000010000 */
[----:B-1----:R-:W-:Y:S01]  /*fcf0*/  FADD.FTZ R4, R34, R4 ;  /* 0x0000000422047221 */ /* 0x002fe20000010000 */
[----:B----4-:R-:W-:Y:S01]  /*fd00*/  FADD.FTZ R7, R77, R20 ;  /* 0x000000144d077221 */ /* 0x010fe20000010000 */
[----:B------:R-:W-:Y:S02]  /*fd10*/  F2FP.BF16.F32.PACK_AB R24, R27, R26 ;  /* 0x0000001a1b18723e */ /* 0x000fe400000010ff */
[----:B--2---:R-:W-:Y:S01]  /*fd20*/  FADD.FTZ R21, R35, R4 ;  /* 0x0000000423157221 */ /* 0x004fe20000010000 */
[----:B-----5:R-:W-:Y:S01]  /*fd30*/  FADD.FTZ R4, R32, R7 ;  /* 0x0000000720047221 */ /* 0x020fe20000010000 */
[C---:B------:R-:W-:Y:S02]  /*fd40*/  F2FP.BF16.F32.PACK_AB R27, R33.reuse, R32 ;  /* 0x00000020211b723e */ /* 0x040fe400000010ff */
[----:B------:R-:W2:Y:S01]  /*fd50*/  LDL R32, [R1+0x74] ;  /* 0x0000740001207983 */ /* 0x000ea20000100800 */
[----:B------:R-:W0:Y:S08]  /*fd60*/  MUFU.EX2 R39, R39 ;  /* 0x0000002700277308 */ /* 0x000e300000000800 */
[----:B------:R-:W1:Y:S08]  /*fd70*/  MUFU.EX2 R29, R36 ;  /* 0x00000024001d7308 */ /* 0x000e700000000800 */
[----:B------:R-:W3:Y:S08]  /*fd80*/  MUFU.EX2 R42, R42 ;  /* 0x0000002a002a7308 */ /* 0x000ef00000000800 */
[----:B------:R-:W4:Y:S01]  /*fd90*/  MUFU.EX2 R37, R37 ;  /* 0x0000002500257308 */ /* 0x000f220000000800 */
[----:B------:R-:W-:Y:S01]  /*fda0*/  FADD.FTZ R20, R30, R21 ;  /* 0x000000151e147221 */ /* 0x000fe20000010000 */
[----:B------:R-:W-:-:S06]  /*fdb0*/  FADD.FTZ R4, R33, R4 ;  /* 0x0000000421047221 */ /* 0x000fcc0000010000 */
[----:B------:R-:W5:Y:S08]  /*fdc0*/  MUFU.EX2 R43, R43 ;  /* 0x0000002b002b7308 */ /* 0x000f700000000800 */
[----:B------:R-:W5:Y:S01]  /*fdd0*/  MUFU.EX2 R40, R40 ;  /* 0x0000002800287308 */ /* 0x000f620000000800 */
[----:B0-----:R-:W-:Y:S01]  /*fde0*/  FADD.FTZ R7, R39, R20 ;  /* 0x0000001427077221 */ /* 0x001fe20000010000 */
[----:B-1----:R-:W-:-:S06]  /*fdf0*/  FADD.FTZ R4, R29, R4 ;  /* 0x000000041d047221 */ /* 0x002fcc0000010000 */
[----:B------:R-:W0:Y:S08]  /*fe00*/  MUFU.EX2 R46, R46 ;  /* 0x0000002e002e7308 */ /* 0x000e300000000800 */
[----:B------:R-:W1:Y:S01]  /*fe10*/  MUFU.EX2 R41, R41 ;  /* 0x0000002900297308 */ /* 0x000e620000000800 */
[----:B---3--:R-:W-:Y:S01]  /*fe20*/  FADD.FTZ R20, R42, R7 ;  /* 0x000000072a147221 */ /* 0x008fe20000010000 */
[----:B----4-:R-:W-:-:S06]  /*fe30*/  FADD.FTZ R7, R37, R4 ;  /* 0x0000000425077221 */ /* 0x010fcc0000010000 */
[----:B------:R-:W-:Y:S08]  /*fe40*/  MUFU.EX2 R47, R47 ;  /* 0x0000002f002f7308 */ /* 0x000ff00000000800 */
[----:B------:R-:W3:Y:S01]  /*fe50*/  MUFU.EX2 R44, R44 ;  /* 0x0000002c002c7308 */ /* 0x000ee20000000800 */
[----:B-----5:R-:W-:Y:S01]  /*fe60*/  FADD.FTZ R21, R43, R20 ;  /* 0x000000142b157221 */ /* 0x020fe20000010000 */
[----:B------:R-:W-:-:S06]  /*fe70*/  FADD.FTZ R4, R40, R7 ;  /* 0x0000000728047221 */ /* 0x000fcc0000010000 */
[----:B------:R-:W-:Y:S01]  /*fe80*/  MUFU.EX2 R50, R50 ;  /* 0x0000003200327308 */ /* 0x000fe20000000800 */
[----:B------:R-:W-:-:S07]  /*fe90*/  F2FP.BF16.F32.PACK_AB R11, R11, R38 ;  /* 0x000000260b0b723e */ /* 0x000fce00000010ff */
[----:B------:R-:W4:Y:S01]  /*fea0*/  MUFU.EX2 R45, R45 ;  /* 0x0000002d002d7308 */ /* 0x000f220000000800 */
[----:B0-----:R-:W-:Y:S01]  /*feb0*/  FADD.FTZ R20, R46, R21 ;  /* 0x000000152e147221 */ /* 0x001fe20000010000 */
[----:B-1----:R-:W-:-:S06]  /*fec0*/  FADD.FTZ R7, R41, R4 ;  /* 0x0000000429077221 */ /* 0x002fcc0000010000 */
[----:B------:R-:W0:Y:S01]  /*fed0*/  MUFU.EX2 R51, R51 ;  /* 0x0000003300337308 */ /* 0x000e220000000800 */
[----:B------:R-:W-:-:S07]  /*fee0*/  F2FP.BF16.F32.PACK_AB R13, R15, R75 ;  /* 0x0000004b0f0d723e */ /* 0x000fce00000010ff */
[----:B------:R-:W1:Y:S01]  /*fef0*/  MUFU.EX2 R48, R48 ;  /* 0x0000003000307308 */ /* 0x000e620000000800 */
[----:B------:R-:W-:Y:S01]  /*ff00*/  F2FP.BF16.F32.PACK_AB R15, R25, R76 ;  /* 0x0000004c190f723e */ /* 0x000fe200000010ff */
[----:B------:R5:W-:Y:S01]  /*ff10*/  STSM.16.M88.4 [R82+0x21800], R8 ;  /* 0x0218000852007844 */ /* 0x000be20000000200 */
[----:B---3--:R-:W-:-:S05]  /*ff20*/  FADD.FTZ R4, R44, R7 ;  /* 0x000000072c047221 */ /* 0x008fca0000010000 */
[----:B------:R-:W3:Y:S08]  /*ff30*/  MUFU.EX2 R54, R54 ;  /* 0x0000003600367308 */ /* 0x000ef00000000800 */
[----:B------:R-:W3:Y:S01]  /*ff40*/  MUFU.EX2 R49, R49 ;  /* 0x0000003100317308 */ /* 0x000ee20000000800 */
[----:B-----5:R-:W-:Y:S01]  /*ff50*/  FADD.FTZ R9, R47, R20 ;  /* 0x000000142f097221 */ /* 0x020fe20000010000 */
[----:B------:R5:W-:Y:S06]  /*ff60*/  STSM.16.M88.4 [R83], R12 ;  /* 0x0000000c53007844 */ /* 0x000bec0000000200 */
[----:B------:R-:W3:Y:S01]  /*ff70*/  MUFU.EX2 R55, R55 ;  /* 0x0000003700377308 */ /* 0x000ee20000000800 */
[----:B----4-:R-:W-:-:S07]  /*ff80*/  FADD.FTZ R7, R45, R4 ;  /* 0x000000042d077221 */ /* 0x010fce0000010000 */
[----:B------:R-:W4:Y:S01]  /*ff90*/  MUFU.EX2 R52, R52 ;  /* 0x0000003400347308 */ /* 0x000f220000000800 */
[----:B-----5:R-:W-:-:S07]  /*ffa0*/  FADD.FTZ R12, R50, R9 ;  /* 0x00000009320c7221 */ /* 0x020fce0000010000 */
[----:B------:R-:W5:Y:S01]  /*ffb0*/  MUFU.EX2 R58, R58 ;  /* 0x0000003a003a7308 */ /* 0x000f620000000800 */
[----:B0-----:R-:W-:Y:S01]  /*ffc0*/  FADD.FTZ R9, R51, R12 ;  /* 0x0000000c33097221 */ /* 0x001fe20000010000 */
[----:B-1----:R-:W-:-:S06]  /*ffd0*/  FADD.FTZ R4, R48, R7 ;  /* 0x0000000730047221 */ /* 0x002fcc0000010000 */
[----:B------:R-:W0:Y:S01]  /*ffe0*/  MUFU.EX2 R53, R53 ;  /* 0x0000003500357308 */ /* 0x000e220000000800 */
[----:B---3--:R-:W-:Y:S01]  /*fff0*/  FADD.FTZ R12, R54, R9 ;  /* 0x00000009360c7221 */ /* 0x008fe20000010000 */
[----:B------:R-:W-:-:S06]  /*10000*/  FADD.FTZ R13, R49, R4 ;  /* 0x00000004310d7221 */ /* 0x000fcc0000010000 */
[----:B------:R-:W1:Y:S08]  /*10010*/  MUFU.EX2 R59, R59 ;  /* 0x0000003b003b7308 */ /* 0x000e700000000800 */
[----:B------:R-:W3:Y:S01]  /*10020*/  MUFU.EX2 R56, R56 ;  /* 0x0000003800387308 */ /* 0x000ee20000000800 */
[----:B------:R-:W-:Y:S01]  /*10030*/  FADD.FTZ R15, R55, R12 ;  /* 0x0000000c370f7221 */ /* 0x000fe20000010000 */
[----:B----4-:R-:W-:Y:S01]  /*10040*/  FADD.FTZ R4, R52, R13 ;  /* 0x0000000d34047221 */ /* 0x010fe20000010000 */
[----:B------:R-:W-:-:S05]  /*10050*/  ISETP.NE.AND P5, PT, R142, 0x1, PT ;  /* 0x000000018e00780c */ /* 0x000fca0003fa5270 */
[----:B------:R-:W4:Y:S08]  /*10060*/  MUFU.EX2 R62, R62 ;  /* 0x0000003e003e7308 */ /* 0x000f300000000800 */
[----:B------:R-:W4:Y:S01]  /*10070*/  MUFU.EX2 R57, R57 ;  /* 0x0000003900397308 */ /* 0x000f220000000800 */
[----:B-----5:R-:W-:Y:S01]  /*10080*/  FADD.FTZ R12, R58, R15 ;  /* 0x0000000f3a0c7221 */ /* 0x020fe20000010000 */
[----:B0-----:R-:W-:-:S06]  /*10090*/  FADD.FTZ R13, R53, R4 ;  /* 0x00000004350d7221 */ /* 0x001fcc0000010000 */
[----:B------:R-:W0:Y:S01]  /*100a0*/  MUFU.EX2 R63, R63 ;  /* 0x0000003f003f7308 */ /* 0x000e220000000800 */
[----:B------:R-:W-:-:S07]  /*100b0*/  F2FP.BF16.F32.PACK_AB R26, R31, R74 ;  /* 0x0000004a1f1a723e */ /* 0x000fce00000010ff */
[----:B------:R-:W5:Y:S01]  /*100c0*/  MUFU.EX2 R60, R60 ;  /* 0x0000003c003c7308 */ /* 0x000f620000000800 */
[----:B------:R-:W-:-:S07]  /*100d0*/  F2FP.BF16.F32.PACK_AB R25, R77, R28 ;  /* 0x0000001c4d19723e */ /* 0x000fce00000010ff */
[----:B------:R-:W5:Y:S01]  /*100e0*/  MUFU.EX2 R61, R61 ;  /* 0x0000003d003d7308 */ /* 0x000f620000000800 */
[----:B------:R-:W-:-:S07]  /*100f0*/  F2FP.BF16.F32.PACK_AB R28, R35, R34 ;  /* 0x00000022231c723e */ /* 0x000fce00000010ff */
[----:B------:R-:W-:Y:S01]  /*10100*/  MUFU.EX2 R65, R65 ;  /* 0x0000004100417308 */ /* 0x000fe20000000800 */
[----:B------:R-:W-:-:S07]  /*10110*/  F2FP.BF16.F32.PACK_AB R30, R39, R30 ;  /* 0x0000001e271e723e */ /* 0x000fce00000010ff */
[----:B------:R-:W5:Y:S01]  /*10120*/  MUFU.EX2 R64, R64 ;  /* 0x0000004000407308 */ /* 0x000f620000000800 */
[----:B------:R-:W-:-:S07]  /*10130*/  F2FP.BF16.F32.PACK_AB R29, R37, R29 ;  /* 0x0000001d251d723e */ /* 0x000fce00000010ff */
[----:B------:R-:W-:Y:S01]  /*10140*/  MUFU.EX2 R67, R67 ;  /* 0x0000004300437308 */ /* 0x000fe20000000800 */
[----:B------:R-:W-:-:S07]  /*10150*/  F2FP.BF16.F32.PACK_AB R31, R41, R40 ;  /* 0x00000028291f723e */ /* 0x000fce00000010ff */
[----:B------:R-:W5:Y:S01]  /*10160*/  MUFU.EX2 R69, R69 ;  /* 0x0000004500457308 */ /* 0x000f620000000800 */
[----:B-1----:R-:W-:-:S07]  /*10170*/  FADD.FTZ R15, R59, R12 ;  /* 0x0000000c3b0f7221 */ /* 0x002fce0000010000 */
[----:B------:R-:W-:Y:S01]  /*10180*/  MUFU.EX2 R70, R70 ;  /* 0x0000004600467308 */ /* 0x000fe20000000800 */
[----:B---3--:R-:W-:-:S07]  /*10190*/  FADD.FTZ R4, R56, R13 ;  /* 0x0000000d38047221 */ /* 0x008fce0000010000 */
[----:B------:R-:W1:Y:S08]  /*101a0*/  MUFU.EX2 R3, R3 ;  /* 0x0000000300037308 */ /* 0x000e700000000800 */
[----:B------:R-:W-:Y:S08]  /*101b0*/  MUFU.EX2 R66, R66 ;  /* 0x0000004200427308 */ /* 0x000ff00000000800 */
[----:B------:R-:W3:Y:S08]  /*101c0*/  MUFU.EX2 R7, R68 ;  /* 0x0000004400077308 */ /* 0x000ef00000000800 */
[----:B------:R-:W-:Y:S08]  /*101d0*/  MUFU.EX2 R0, R0 ;  /* 0x0000000000007308 */ /* 0x000ff00000000800 */
[----:B------:R-:W2:Y:S01]  /*101e0*/  MUFU.EX2 R71, R71 ;  /* 0x0000004700477308 */ /* 0x000ea20000000800 */
[----:B------:R-:W-:Y:S01]  /*101f0*/  F2FP.BF16.F32.PACK_AB R8, R43, R42 ;  /* 0x0000002a2b08723e */ /* 0x000fe200000010ff */
[----:B------:R-:W-:Y:S01]  /*10200*/  STSM.16.M88.4 [R81], R24 ;  /* 0x0000001851007844 */ /* 0x000fe20000000200 */
[----:B------:R-:W-:-:S02]  /*10210*/  F2FP.BF16.F32.PACK_AB R10, R47, R46 ;  /* 0x0000002e2f0a723e */ /* 0x000fc400000010ff */
[----:B------:R-:W-:Y:S02]  /*10220*/  F2FP.BF16.F32.PACK_AB R9, R45, R44 ;  /* 0x0000002c2d09723e */ /* 0x000fe400000010ff */
[----:B------:R-:W-:Y:S01]  /*10230*/  F2FP.BF16.F32.PACK_AB R11, R49, R48 ;  /* 0x00000030310b723e */ /* 0x000fe200000010ff */
[----:B------:R1:W-:Y:S01]  /*10240*/  STSM.16.M88.4 [R80], R28 ;  /* 0x0000001c50007844 */ /* 0x0003e20000000200 */
[----:B----4-:R-:W-:Y:S01]  /*10250*/  FADD.FTZ R14, R62, R15 ;  /* 0x0000000f3e0e7221 */ /* 0x010fe20000010000 */
[----:B------:R-:W-:Y:S02]  /*10260*/  FADD.FTZ R13, R57, R4 ;  /* 0x00000004390d7221 */ /* 0x000fe40000010000 */
[----:B------:R4:W-:Y:S01]  /*10270*/  STSM.16.M88.4 [R82+0x27800], R8 ;  /* 0x0278000852007844 */ /* 0x0009e20000000200 */
[----:B0-----:R-:W-:Y:S01]  /*10280*/  FADD.FTZ R20, R63, R14 ;  /* 0x0000000e3f147221 */ /* 0x001fe20000010000 */
[----:B-----5:R-:W-:Y:S01]  /*10290*/  FADD.FTZ R4, R60, R13 ;  /* 0x0000000d3c047221 */ /* 0x020fe20000010000 */
[----:B------:R-:W-:-:S02]  /*102a0*/  F2FP.BF16.F32.PACK_AB R12, R59, R58 ;  /* 0x0000003a3b0c723e */ /* 0x000fc400000010ff */
[----:B------:R-:W-:Y:S02]  /*102b0*/  F2FP.BF16.F32.PACK_AB R14, R63, R62 ;  /* 0x0000003e3f0e723e */ /* 0x000fe400000010ff */
[----:B------:R-:W-:Y:S01]  /*102c0*/  F2FP.BF16.F32.PACK_AB R13, R61, R60 ;  /* 0x0000003c3d0d723e */ /* 0x000fe200000010ff */
[----:B-1----:R-:W0:Y:S01]  /*102d0*/  @P5 LDC R28, c[0x0][0x44c] ;  /* 0x00011300ff1c5b82 */ /* 0x002e220000000800 */
[----:B------:R-:W-:Y:S02]  /*102e0*/  F2FP.BF16.F32.PACK_AB R15, R64, R65 ;  /* 0x00000041400f723e */ /* 0x000fe400000010ff */
[----:B----4-:R-:W-:Y:S02]  /*102f0*/  F2FP.BF16.F32.PACK_AB R8, R51, R50 ;  /* 0x000000323308723e */ /* 0x010fe400000010ff */
[----:B------:R-:W-:Y:S02]  /*10300*/  F2FP.BF16.F32.PACK_AB R10, R55, R54 ;  /* 0x00000036370a723e */ /* 0x000fe400000010ff */
[----:B------:R-:W-:Y:S01]  /*10310*/  F2FP.BF16.F32.PACK_AB R9, R53, R52 ;  /* 0x000000343509723e */ /* 0x000fe200000010ff */
[----:B------:R-:W1:Y:S01]  /*10320*/  @P5 LDC R29, c[0x0][0x450] ;  /* 0x00011400ff1d5b82 */ /* 0x000e620000000800 */
[----:B------:R-:W-:-:S02]  /*10330*/  F2FP.BF16.F32.PACK_AB R11, R57, R56 ;  /* 0x00000038390b723e */ /* 0x000fc400000010ff */
[----:B------:R-:W-:Y:S02]  /*10340*/  F2FP.BF16.F32.PACK_AB R24, R69, R67 ;  /* 0x000000434518723e */ /* 0x000fe400000010ff */
[----:B------:R-:W-:Y:S02]  /*10350*/  F2FP.BF16.F32.PACK_AB R26, R3, R70 ;  /* 0x00000046031a723e */ /* 0x000fe400000010ff */
[----:B---3--:R-:W-:Y:S02]  /*10360*/  F2FP.BF16.F32.PACK_AB R25, R7, R66 ;  /* 0x000000420719723e */ /* 0x008fe400000010ff */
[----:B--2---:R-:W-:Y:S01]  /*10370*/  F2FP.BF16.F32.PACK_AB R27, R71, R0 ;  /* 0x00000000471b723e */ /* 0x004fe200000010ff */
[----:B------:R2:W-:Y:S04]  /*10380*/  STSM.16.M88.4 [R32], R8 ;  /* 0x0000000820007844 */ /* 0x0005e80000000200 */
[----:B------:R2:W-:Y:S01]  /*10390*/  STSM.16.M88.4 [R81+0x6000], R12 ;  /* 0x0060000c51007844 */ /* 0x0005e20000000200 */
[----:B------:R-:W-:-:S03]  /*103a0*/  FADD.FTZ R4, R61, R4 ;  /* 0x000000043d047221 */ /* 0x000fc60000010000 */
[----:B------:R2:W-:Y:S01]  /*103b0*/  STSM.16.M88.4 [R80+0x6000], R24 ;  /* 0x0060001850007844 */ /* 0x0005e20000000200 */
[----:B------:R3:W-:Y:S06]  /*103c0*/  MEMBAR.ALL.CTA ;  /* 0x0000000000007992 */ /* 0x0007ec0000008000 */
[----:B---3--:R-:W3:Y:S01]  /*103d0*/  FENCE.VIEW.ASYNC.S ;  /* 0x00000000000073c6 */ /* 0x008ee20000000000 */
[----:B------:R-:W-:Y:S01]  /*103e0*/  FADD.FTZ R21, R65, R4 ;  /* 0x0000000441157221 */ /* 0x000fe20000010000 */
[----:B------:R-:W-:Y:S01]  /*103f0*/  FADD.FTZ R20, R67, R20 ;  /* 0x0000001443147221 */ /* 0x000fe20000010000 */
[----:B------:R-:W-:-:S02]  /*10400*/  PLOP3.LUT P1, PT, PT, PT, UP0, 0x40, 0x0 ;  /* 0x000000000000781c */ /* 0x000fc40003f2e808 */
[----:B------:R-:W-:Y:S01]  /*10410*/  FADD.FTZ R21, R64, R21 ;  /* 0x0000001540157221 */ /* 0x000fe20000010000 */
[----:B0-----:R-:W-:-:S04]  /*10420*/  @P5 IMAD.HI.U32 R28, R88, R28, RZ ;  /* 0x0000001c581c5227 */ /* 0x001fc800078e00ff */
[----:B------:R-:W-:Y:S01]  /*10430*/  FADD.FTZ R69, R69, R20 ;  /* 0x0000001445457221 */ /* 0x000fe20000010000 */
[----:B------:R-:W-:Y:S01]  /*10440*/  FADD.FTZ R66, R66, R21 ;  /* 0x0000001542427221 */ /* 0x000fe20000010000 */
[----:B------:R-:W-:Y:S01]  /*10450*/  IMAD.MOV.U32 R20, RZ, RZ, R88 ;  /* 0x000000ffff147224 */ /* 0x000fe200078e0058 */
[----:B-1----:R-:W-:Y:S02]  /*10460*/  @P5 SHF.R.U32.HI R20, RZ, R29, R28 ;  /* 0x0000001dff145219 */ /* 0x002fe4000001161c */
[----:B------:R-:W-:Y:S01]  /*10470*/  FADD.FTZ R7, R7, R66 ;  /* 0x0000004207077221 */ /* 0x000fe20000010000 */
[----:B------:R-:W-:Y:S02]  /*10480*/  FADD.FTZ R4, R70, R69 ;  /* 0x0000004546047221 */ /* 0x000fe40000010000 */
[----:B------:R-:W-:Y:S02]  /*10490*/  IMAD.IADD R139, R139, 0x1, R20 ;  /* 0x000000018b8b7824 */ /* 0x000fe400078e0214 */
[----:B------:R-:W-:Y:S01]  /*104a0*/  FADD.FTZ R0, R0, R7 ;  /* 0x0000000700007221 */ /* 0x000fe20000010000 */
[----:B------:R-:W-:Y:S01]  /*104b0*/  FADD.FTZ R4, R3, R4 ;  /* 0x0000000403047221 */ /* 0x000fe20000010000 */
[----:B------:R-:W-:-:S02]  /*104c0*/  VIADD R7, R139, UR6 ;  /* 0x000000068b077c36 */ /* 0x000fc40008000000 */
[----:B------:R-:W-:Y:S01]  /*104d0*/  FADD.FTZ R3, R71, R0 ;  /* 0x0000000047037221 */ /* 0x000fe20000010000 */
[----:B------:R-:W-:Y:S01]  /*104e0*/  VIADD R0, R97, 0xfffffffe ;  /* 0xfffffffe61007836 */ /* 0x000fe20000000000 */
[----:B---3--:R-:W-:Y:S01]  /*104f0*/  NOP ;  /* 0x0000000000007918 */ /* 0x008fe20000000000 */
[----:B--2---:R-:W-:Y:S05]  /*10500*/  @P1 BRA `(.L_x_11517) ;  /* 0x0000000000541947 */ /* 0x004fea0003800000 */
[C---:B------:R-:W-:Y:S01]  /*10510*/  ISETP.GT.AND P1, PT, R139.reuse, RZ, PT ;  /* 0x000000ff8b00720c */ /* 0x040fe20003f24270 */
[----:B------:R-:W-:Y:S01]  /*10520*/  BSSY B0, `(.L_x_11518) ;  /* 0x0000010000007945 */ /* 0x000fe20003800000 */
[----:B------:R-:W-:-:S11]  /*10530*/  VIADD R8, R139, 0xffffffff ;  /* 0xffffffff8b087836 */ /* 0x000fd60000000000 */
[----:B------:R-:W-:Y:S05]  /*10540*/  @P1 BRA `(.L_x_11519) ;  /* 0x0000000000201947 */ /* 0x000fea0003800000 */
[----:B------:R-:W-:Y:S01]  /*10550*/  UISETP.NE.AND UP1, UPT, UR7, 0x1, UPT ;  /* 0x000000010700788c */ /* 0x000fe2000bf25270 */
[----:B------:R-:W-:-:S05]  /*10560*/  IMAD.MOV R8, RZ, RZ, -R139 ;  /* 0x000000ffff087224 */ /* 0x000fca00078e0a8b */
[----:B------:R-:W-:-:S05]  /*10570*/  PLOP3.LUT P1, PT, PT, PT, UP1, 0x80, 0x0 ;  /* 0x000000000000781c */ /* 0x000fca0003f2f018 */
[----:B------:R-:W-:-:S08]  /*10580*/  @UP1 ULDC.64 UR4, c[0x0][0x9e8] ;  /* 0x00027a0000041ab9 */ /* 0x000fd00000000a00 */
[----:B------:R-:W-:-:S05]  /*10590*/  @P1 IMAD.HI.U32 R9, R8, UR4, RZ ;  /* 0x0000000408091c27 */ /* 0x000fca000f8e00ff */
[----:B------:R-:W-:-:S04]  /*105a0*/  @P1 SHF.R.U32.HI R8, RZ, UR5, R9 ;  /* 0x00000005ff081c19 */ /* 0x000fc80008011609 */
[----:B------:R-:W-:Y:S01]  /*105b0*/  LOP3.LUT R8, RZ, R8, RZ, 0x33, !PT ;  /* 0x00000008ff087212 */ /* 0x000fe200078e33ff */
[----:B------:R-:W-:Y:S06]  /*105c0*/  BRA `(.L_x_11520) ;  /* 0x0000000000147947 */ /* 0x000fec0003800000 */
.L_x_11519:
[----:B------:R-:W-:-:S06]  /*105d0*/  UISETP.NE.AND UP1, UPT, UR7, 0x1, UPT ;  /* 0x000000010700788c */ /* 0x000fcc000bf25270 */
[----:B------:R-:W-:-:S05]  /*105e0*/  PLOP3.LUT P1, PT, PT, PT, UP1, 0x80, 0x0 ;  /* 0x000000000000781c */ /* 0x000fca0003f2f018 */
[----:B------:R-:W-:-:S08]  /*105f0*/  @UP1 ULDC.64 UR4, c[0x0][0x9e8] ;  /* 0x00027a0000041ab9 */ /* 0x000fd00000000a00 */
[----:B------:R-:W-:-:S05]  /*10600*/  @P1 IMAD.HI.U32 R9, R8, UR4, RZ ;  /* 0x0000000408091c27 */ /* 0x000fca000f8e00ff */
[----:B------:R-:W-:-:S07]  /*10610*/  @P1 SHF.R.U32.HI R8, RZ, UR5, R9 ;  /* 0x00000005ff081c19 */ /* 0x000fce0008011609 */
.L_x_11520:
[----:B------:R-:W-:Y:S05]  /*10620*/  BSYNC B0 ;  /* 0x0000000000007941 */ /* 0x000fea0003800000 */
.L_x_11518:
[----:B------:R-:W-:-:S04]  /*10630*/  IMAD.U32 R9, RZ, RZ, UR7 ;  /* 0x00000007ff097e24 */ /* 0x000fc8000f8e00ff */
[----:B------:R-:W-:-:S05]  /*10640*/  IMAD R8, R8, R9, UR7 ;  /* 0x0000000708087e24 */ /* 0x000fca000f8e0209 */
[----:B------:R-:W-:-:S07]  /*10650*/  VIMNMX R7, R7, R8, PT ;  /* 0x0000000807077248 */ /* 0x000fce0003fe0100 */
.L_x_11517:
[----:B------:R-:W2:Y:S01]  /*10660*/  LDL R9, [R1+0xa0] ;  /* 0x0000a00001097983 */ /* 0x000ea20000100800 */
        /* <DEDUP_REMOVED lines=12> */
[----:B------:R-:W-:Y:S01]  /*10730*/  ULDC UR42, c[0x0][0x9e0] ;  /* 0x00027800002a7ab9 */ /* 0x000fe20000000800 */
        /* <DEDUP_REMOVED lines=24> */
[----:B--2---:R-:W-:-:S04]  /*108c0*/  VIMNMX R140, R9, R8, !PT ;  /* 0x00000008098c7248 */ /* 0x004fc80007fe0100 */
[----:B------:R-:W-:-:S13]  /*108d0*/  ISETP.GE.AND P1, PT, R0, R140, PT ;  /* 0x0000008c0000720c */ /* 0x000fda0003f26270 */
[----:B------:R-:W-:Y:S05]  /*108e0*/  @!P1 BRA `(.L_x_11521) ;  /* 0x0000003c00809947 */ /* 0x000fea0003800000 */
[----:B------:R-:W-:-:S07]  /*108f0*/  IMAD.MOV.U32 R135, RZ, RZ, RZ ;  /* 0x000000ffff877224 */ /* 0x000fce00078e00ff */
.L_x_11541:
[----:B------:R-:W2:Y:S01]  /*10900*/  LDL R9, [R1+0x48] ;  /* 0x0000480001097983 */ /* 0x000ea20000100800 */
[----:B------:R-:W-:Y:S01]  /*10910*/  VIADD R7, R17, 0x1 ;  /* 0x0000000111077836 */ /* 0x000fe20000000000 */
[----:B------:R-:W-:Y:S05]  /*10920*/  YIELD ;  /* 0x0000000000007946 */ /* 0x000fea0003800000 */
[----:B------:R-:W-:-:S04]  /*10930*/  ISETP.NE.AND P2, PT, R7, 0x2, PT ;  /* 0x000000020700780c */ /* 0x000fc80003f45270 */
[----:B------:R-:W-:Y:S02]  /*10940*/  SEL R8, RZ, 0x1, P2 ;  /* 0x00000001ff087807 */ /* 0x000fe40001000000 */
[----:B------:R-:W-:Y:S02]  /*10950*/  SEL R7, R7, RZ, P2 ;  /* 0x000000ff07077207 */ /* 0x000fe40001000000 */
[----:B------:R-:W-:Y:S02]  /*10960*/  LOP3.LUT R139, R23, R8, RZ, 0x3c, !PT ;  /* 0x00000008178b7212 */ /* 0x000fe400078e3cff */
[----:B--2---:R-:W-:-:S13]  /*10970*/  ISETP.NE.AND P1, PT, R9, RZ, PT ;  /* 0x000000ff0900720c */ /* 0x004fda0003f25270 */
[----:B0-----:R-:W-:Y:S05]  /*10980*/  @P1 BRA `(.L_x_11522) ;  /* 0x0000000000301947 */ /* 0x001fea0003800000 */
[----:B------:R-:W-:Y:S05]  /*10990*/  @!P0 BRA `(.L_x_11523) ;  /* 0x0000000000048947 */ /* 0x000fea0003800000 */
[----:B------:R-:W-:Y:S01]  /*109a0*/  BPT.TRAP 0x1 ;  /* 0x000000040000795c */ /* 0x000fe20000300000 */
.L_x_11523:
[----:B------:R-:W-:Y:S01]  /*109b0*/  IMAD R9, R7, 0x8, R2 ;  /* 0x0000000807097824 */ /* 0x000fe200078e0202 */
[----:B------:R-:W-:-:S04]  /*109c0*/  SHF.L.U32 R8, R139, 0x1f, RZ ;  /* 0x0000001f8b087819 */ /* 0x000fc800000006ff */
[----:B------:R0:W1:Y:S01]  /*109d0*/  SYNCS.PHASECHK.TRANS64.TRYWAIT P2, [R9+URZ+0x2d830], R8 ;  /* 0x02d83008090075a7 */ /* 0x000062000804017f */
[----:B------:R-:W-:Y:S05]  /*109e0*/  @!P0 BRA `(.L_x_11524) ;  /* 0x0000000000048947 */ /* 0x000fea0003800000 */
[----:B------:R-:W-:Y:S01]  /*109f0*/  BPT.TRAP 0x1 ;  /* 0x000000040000795c */ /* 0x000fe20000300000 */
.L_x_11524:
[----:B------:R-:W-:Y:S04]  /*10a00*/  BSSY B0, `(.L_x_11522) ;  /* 0x0000004000007945 */ /* 0x000fe80003800000 */
[----:B-1----:R-:W-:Y:S05]  /*10a10*/  @P2 BRA `(.L_x_11525) ;  /* 0x0000000000082947 */ /* 0x002fea0003800000 */
[----:B------:R-:W1:Y:S02]  /*10a20*/  SYNCS.PHASECHK.TRANS64.TRYWAIT P2, [R9+URZ+0x2d830], R8 ;  /* 0x02d83008090075a7 */ /* 0x000e64000804017f */
[----:B-1----:R-:W-:Y:S05]  /*10a30*/  @!P2 BRA `(.L_x_11526) ;  /* 0x0000016c00e0a947 */ /* 0x002fea0003800000 */
.L_x_11525:
[----:B------:R-:W-:Y:S05]  /*10a40*/  BSYNC B0 ;  /* 0x0000000000007941 */ /* 0x000fea0003800000 */
.L_x_11522:
[----:B01----:R-:W2:Y:S04]  /*10a50*/  LDL R8, [R1+0x4c] ;  /* 0x00004c0001087983 */ /* 0x003ea80000100800 */
[----:B------:R-:W3:Y:S04]  /*10a60*/  LDL.64 R24, [R1+0x10] ;  /* 0x0000100001187983 */ /* 0x000ee80000100a00 */
[----:B------:R-:W4:Y:S04]  /*10a70*/  LDL.64 R152, [R1+0x38] ;  /* 0x0000380001987983 */ /* 0x000f280000100a00 */
[----:B------:R-:W5:Y:S01]  /*10a80*/  LDL.64 R150, [R1+0x30] ;  /* 0x0000300001967983 */ /* 0x000f620000100a00 */
[----:B------:R-:W0:Y:S01]  /*10a90*/  S2R R10, SR_TID.X ;  /* 0x00000000000a7919 */ /* 0x000e220000002100 */
[----:B------:R-:W-:Y:S05]  /*10aa0*/  WARPSYNC.ALL ;  /* 0x0000000000007948 */ /* 0x000fea0003800000 */
        /* <DEDUP_REMOVED lines=9> */
[----:B------:R0:W-:Y:S01]  /*10b40*/  BAR.SYNC.DEFER_BLOCKING R20, 0x100 ;  /* 0x000400140000751d */ /* 0x0001e20000010000 */
[----:B------:R-:W-:Y:S02]  /*10b50*/  IMAD.MOV.U32 R11, RZ, RZ, -0x7fffffe0 ;  /* 0x80000020ff0b7424 */ /* 0x000fe400078e00ff */
[----:B--2---:R-:W-:Y:S01]  /*10b60*/  IMAD R8, R7, 0x600, R8 ;  /* 0x0000060007087824 */ /* 0x004fe200078e0208 */
[----:B---3--:R-:W-:-:S04]  /*10b70*/  R2UR UR8, R24 ;  /* 0x00000000180872ca */ /* 0x008fc800000e0000 */
[----:B------:R-:W-:Y:S02]  /*10b80*/  R2UR UR10, R8 ;  /* 0x00000000080a72ca */ /* 0x000fe400000e0000 */
[----:B------:R-:W-:Y:S02]  /*10b90*/  R2UR UR9, R25 ;  /* 0x00000000190972ca */ /* 0x000fe400000e0000 */
[----:B------:R-:W-:-:S11]  /*10ba0*/  WARPGROUP.ARRIVE ;  /* 0x00000000000079c5 */ /* 0x000fd60000000000 */
[----:B------:R-:W-:Y:S01]  /*10bb0*/  HGMMA.64x128x16.F32.BF16 R24, gdesc[UR8], RZ, !UPT, gsb0 ;  /* 0x01e00000081879f0 */ /* 0x000fe2000c0018ff */
[----:B------:R-:W-:Y:S01]  /*10bc0*/  VIADD R12, R8, 0x2 ;  /* 0x00000002080c7836 */ /* 0x000fe20000000000 */
[----:B----4-:R-:W-:Y:S02]  /*10bd0*/  R2UR UR12, R152 ;  /* 0x00000000980c72ca */ /* 0x010fe400000e0000 */
[----:B------:R-:W-:Y:S02]  /*10be0*/  R2UR UR13, R153 ;  /* 0x00000000990d72ca */ /* 0x000fe400000e0000 */
[----:B------:R-:W-:Y:S01]  /*10bf0*/  R2UR UR14, R12 ;  /* 0x000000000c0e72ca */ /* 0x000fe200000e0000 */
[----:B------:R-:W-:Y:S01]  /*10c00*/  VIADD R10, R8, 0x200 ;  /* 0x00000200080a7836 */ /* 0x000fe20000000000 */
[----:B------:R-:W-:Y:S02]  /*10c10*/  R2UR UR19, R11 ;  /* 0x000000000b1372ca */ /* 0x000fe400000e0000 */
[----:B-----5:R-:W-:-:S02]  /*10c20*/  R2UR UR16, R150 ;  /* 0x00000000961072ca */ /* 0x020fc400000e0000 */
        /* <DEDUP_REMOVED lines=12> */
[----:B------:R-:W-:Y:S01]  /*10cf0*/  HGMMA.64x128x16.F32.BF16 R24, gdesc[UR16], R24, gsb0 ;  /* 0x01e00000101879f0 */ /* 0x000fe20008001818 */
[----:B------:R-:W-:Y:S02]  /*10d00*/  VIADD R14, R8, 0x400 ;  /* 0x00000400080e7836 */ /* 0x000fe40000000000 */
[----:B------:R-:W-:Y:S01]  /*10d10*/  IMAD.MOV.U32 R15, RZ, RZ, -0x7fffffe0 ;  /* 0x80000020ff0f7424 */ /* 0x000fe200078e00ff */
[----:B------:R-:W-:Y:S02]  /*10d20*/  R2UR UR24, R146 ;  /* 0x00000000921872ca */ /* 0x000fe400000e0000 */
[----:B------:R-:W-:Y:S02]  /*10d30*/  R2UR UR26, R14 ;  /* 0x000000000e1a72ca */ /* 0x000fe400000e0000 */
[----:B------:R-:W-:Y:S02]  /*10d40*/  R2UR UR27, R15 ;  /* 0x000000000f1b72ca */ /* 0x000fe400000e0000 */
[----:B------:R-:W-:Y:S01]  /*10d50*/  R2UR UR25, R147 ;  /* 0x00000000931972ca */ /* 0x000fe200000e0000 */
[----:B------:R-:W-:-:S02]  /*10d60*/  WARPGROUP.DEPBAR.LE gsb0, 0x0 ;  /* 0x00008000000079c5 */ /* 0x000fc40000010000 */
        /* <DEDUP_REMOVED lines=17> */
.L_x_11528:
[----:B------:R-:W-:Y:S01]  /*10e80*/  SHF.L.U32 R8, R23, 0x1f, RZ ;  /* 0x0000001f17087819 */ /* 0x000fe200000006ff */
[----:B------:R-:W-:-:S04]  /*10e90*/  IMAD R9, R17, 0x8, R2 ;  /* 0x0000000811097824 */ /* 0x000fc800078e0202 */
[----:B------:R0:W1:Y:S01]  /*10ea0*/  SYNCS.PHASECHK.TRANS64.TRYWAIT P1, [R9+URZ+0x2d850], R8 ;  /* 0x02d85008090075a7 */ /* 0x000062000802017f */
[----:B------:R-:W-:Y:S05]  /*10eb0*/  @!P0 BRA `(.L_x_11529) ;  /* 0x0000000000048947 */ /* 0x000fea0003800000 */
[----:B------:R-:W-:Y:S01]  /*10ec0*/  BPT.TRAP 0x1 ;  /* 0x000000040000795c */ /* 0x000fe20000300000 */
.L_x_11529:
[----:B-1----:R-:W-:Y:S05]  /*10ed0*/  @P1 BRA `(.L_x_11527) ;  /* 0x0000000000081947 */ /* 0x002fea0003800000 */
[----:B------:R-:W1:Y:S02]  /*10ee0*/  SYNCS.PHASECHK.TRANS64.TRYWAIT P1, [R9+URZ+0x2d850], R8 ;  /* 0x02d85008090075a7 */ /* 0x000e64000802017f */
[----:B-1----:R-:W-:Y:S05]  /*10ef0*/  @!P1 BRA `(.L_x_11530) ;  /* 0x0000016800c49947 */ /* 0x002fea0003800000 */
.L_x_11527:
[----:B01----:R-:W-:Y:S01]  /*10f00*/  VIADD R8, R2, 0x400 ;  /* 0x0000040002087836 */ /* 0x003fe20000000000 */
[----:B------:R-:W-:Y:S05]  /*10f10*/  WARPSYNC.ALL ;  /* 0x0000000000007948 */ /* 0x000fea0003800000 */
[----:B------:R-:W-:Y:S01]  /*10f20*/  SHF.R.U32.HI R8, RZ, 0x4, R8 ;  /* 0x00000004ff087819 */ /* 0x000fe20000011608 */
[----:B------:R-:W-:Y:S01]  /*10f30*/  IMAD.MOV.U32 R9, RZ, RZ, -0x7fffffe0 ;  /* 0x80000020ff097424 */ /* 0x000fe200078e00ff */
[----:B------:R-:W-:Y:S01]  /*10f40*/  WARPGROUP.ARRIVE ;  /* 0x00000000000079c5 */ /* 0x000fe20000000000 */
[----:B------:R-:W-:Y:S01]  /*10f50*/  UMOV UR9, 0x40000040 ;  /* 0x4000004000097882 */ /* 0x000fe20000000000 */
[----:B------:R-:W-:Y:S01]  /*10f60*/  LOP3.LUT R8, R8, 0x3fff, RZ, 0xc0, !PT ;  /* 0x00003fff08087812 */ /* 0x000fe200078ec0ff */
[----:B------:R-:W-:Y:S01]  /*10f70*/  IMAD.MOV.U32 R11, RZ, RZ, -0x7fffffe0 ;  /* 0x80000020ff0b7424 */ /* 0x000fe200078e00ff */
[----:B------:R-:W-:Y:S01]  /*10f80*/  R2UR UR11, R9 ;  /* 0x00000000090b72ca */ /* 0x000fe200000e0000 */
[----:B------:R-:W-:Y:S01]  /*10f90*/  UMOV UR13, 0x40000040 ;  /* 0x40000040000d7882 */ /* 0x000fe20000000000 */
[----:B------:R-:W-:Y:S01]  /*10fa0*/  LOP3.LUT R8, R8, 0x2000000, RZ, 0xfc, !PT ;  /* 0x0200000008087812 */ /* 0x000fe200078efcff */
[----:B------:R-:W-:Y:S01]  /*10fb0*/  UMOV UR17, 0x40000040 ;  /* 0x4000004000117882 */ /* 0x000fe20000000000 */
[C---:B------:R-:W-:Y:S01]  /*10fc0*/  R2UR UR15, R11.reuse ;  /* 0x000000000b0f72ca */ /* 0x040fe200000e0000 */
[----:B------:R-:W-:Y:S01]  /*10fd0*/  UMOV UR21, 0x40000040 ;  /* 0x4000004000157882 */ /* 0x000fe20000000000 */
[----:B------:R-:W-:Y:S01]  /*10fe0*/  R2UR UR19, R11 ;  /* 0x000000000b1372ca */ /* 0x000fe200000e0000 */
[----:B------:R-:W-:Y:S01]  /*10ff0*/  IMAD R8, R17, 0x600, R8 ;  /* 0x0000060011087824 */ /* 0x000fe200078e0208 */
[C---:B------:R-:W-:Y:S01]  /*11000*/  R2UR UR23, R11.reuse ;  /* 0x000000000b1772ca */ /* 0x040fe200000e0000 */
[----:B------:R-:W-:Y:S01]  /*11010*/  UMOV UR25, 0x40000040 ;  /* 0x4000004000197882 */ /* 0x000fe20000000000 */
[C---:B------:R-:W-:Y:S01]  /*11020*/  R2UR UR27, R11.reuse ;  /* 0x000000000b1b72ca */ /* 0x040fe200000e0000 */
[C---:B------:R-:W-:Y:S01]  /*11030*/  VIADD R10, R8.reuse, 0x40 ;  /* 0x00000040080a7836 */ /* 0x040fe20000000000 */
[----:B------:R-:W-:Y:S01]  /*11040*/  R2UR UR10, R8 ;  /* 0x00000000080a72ca */ /* 0x000fe200000e0000 */
[----:B------:R-:W-:Y:S01]  /*11050*/  UMOV UR29, 0x40000040 ;  /* 0x40000040001d7882 */ /* 0x000fe20000000000 */
[C---:B------:R-:W-:Y:S01]  /*11060*/  R2UR UR31, R11.reuse ;  /* 0x000000000b1f72ca */ /* 0x040fe200000e0000 */
[----:B------:R-:W-:Y:S01]  /*11070*/  UMOV UR33, 0x40000040 ;  /* 0x4000004000217882 */ /* 0x000fe20000000000 */
[----:B------:R-:W-:Y:S01]  /*11080*/  R2UR UR14, R10 ;  /* 0x000000000a0e72ca */ /* 0x000fe200000e0000 */
[----:B------:R-:W-:Y:S01]  /*11090*/  VIADD R10, R8, 0x80 ;  /* 0x00000080080a7836 */ /* 0x000fe20000000000 */
[----:B------:R-:W-:Y:S01]  /*110a0*/  R2UR UR35, R11 ;  /* 0x000000000b2372ca */ /* 0x000fe200000e0000 */
[----:B------:R-:W-:Y:S01]  /*110b0*/  UMOV UR45, 0x40000040 ;  /* 0x40000040002d7882 */ /* 0x000fe20000000000 */
[----:B------:R-:W-:Y:S01]  /*110c0*/  R2UR UR47, R9 ;  /* 0x00000000092f72ca */ /* 0x000fe200000e0000 */
[----:B------:R-:W0:Y:S01]  /*110d0*/  S2R R13, SR_TID.X ;  /* 0x00000000000d7919 */ /* 0x000e220000002100 */
[----:B------:R-:W-:Y:S01]  /*110e0*/  R2UR UR18, R10 ;  /* 0x000000000a1272ca */ /* 0x000fe200000e0000 */
[----:B------:R-:W-:-:S05]  /*110f0*/  VIADD R10, R8, 0xc0 ;  /* 0x000000c0080a7836 */ /* 0x000fca0000000000 */
[----:B------:R-:W-:Y:S01]  /*11100*/  R2UR UR22, R10 ;  /* 0x000000000a1672ca */ /* 0x000fe200000e0000 */
[----:B------:R-:W-:-:S05]  /*11110*/  VIADD R10, R8, 0x100 ;  /* 0x00000100080a7836 */ /* 0x000fca0000000000 */
[----:B------:R-:W-:Y:S01]  /*11120*/  R2UR UR26, R10 ;  /* 0x000000000a1a72ca */ /* 0x000fe200000e0000 */
[----:B------:R-:W-:-:S05]  /*11130*/  VIADD R10, R8, 0x140 ;  /* 0x00000140080a7836 */ /* 0x000fca0000000000 */
[----:B------:R-:W-:Y:S01]  /*11140*/  R2UR UR30, R10 ;  /* 0x000000000a1e72ca */ /* 0x000fe200000e0000 */
[C---:B------:R-:W-:Y:S02]  /*11150*/  VIADD R10, R8.reuse, 0x180 ;  /* 0x00000180080a7836 */ /* 0x040fe40000000000 */
[----:B------:R-:W-:-:S03]  /*11160*/  VIADD R8, R8, 0x1c0 ;  /* 0x000001c008087836 */ /* 0x000fc60000000000 */
[----:B------:R-:W-:Y:S02]  /*11170*/  R2UR UR34, R10 ;  /* 0x000000000a2272ca */ /* 0x000fe400000e0000 */
[----:B------:R-:W-:Y:S01]  /*11180*/  R2UR UR46, R8 ;  /* 0x00000000082e72ca */ /* 0x000fe200000e0000 */
[----:B------:R-:W-:Y:S01]  /*11190*/  IMAD R8, R141, 0x2000, R2 ;  /* 0x000020008d087824 */ /* 0x000fe200078e0202 */
[----:B0-----:R-:W-:-:S04]  /*111a0*/  SHF.R.U32.HI R12, RZ, 0x7, R13 ;  /* 0x00000007ff0c7819 */ /* 0x001fc8000001160d */
[----:B------:R-:W-:Y:S02]  /*111b0*/  R2UR UR8, R8 ;  /* 0x00000000080872ca */ /* 0x000fe400000e0000 */
[----:B------:R-:W-:Y:S01]  /*111c0*/  ISETP.GE.U32.AND P1, PT, R13, 0x180, PT ;  /* 0x000001800d00780c */ /* 0x000fe20003f26070 */
[----:B------:R-:W-:-:S05]  /*111d0*/  VIADD R8, R12, 0x9 ;  /* 0x000000090c087836 */ /* 0x000fca0000000000 */
[----:B------:R-:W-:-:S05]  /*111e0*/  SEL R8, R8, 0x9, !P1 ;  /* 0x0000000908087807 */ /* 0x000fca0004800000 */
[----:B------:R-:W-:-:S04]  /*111f0*/  UIADD3 UR8, UR8, 0x21800, URZ ;  /* 0x0002180008087890 */ /* 0x000fc8000fffe03f */
[----:B------:R-:W-:-:S04]  /*11200*/  USHF.R.U32.HI UR8, URZ, 0x4, UR8 ;  /* 0x000000043f087899 */ /* 0x000fc80008011608 */
[----:B------:R-:W-:-:S04]  /*11210*/  ULOP3.LUT UR8, UR8, 0x3fff, URZ, 0xc0, !UPT ;  /* 0x00003fff08087892 */ /* 0x000fc8000f8ec03f */
[----:B------:R-:W-:-:S04]  /*11220*/  ULOP3.LUT UR8, UR8, 0x10000, URZ, 0xfc, !UPT ;  /* 0x0001000008087892 */ /* 0x000fc8000f8efc3f */
[----:B------:R-:W-:Y:S02]  /*11230*/  UIADD3 UR12, UR8, 0x2, URZ ;  /* 0x00000002080c7890 */ /* 0x000fe4000fffe03f */
[----:B------:R-:W-:Y:S02]  /*11240*/  UIADD3 UR16, UR8, 0x4, URZ ;  /* 0x0000000408107890 */ /* 0x000fe4000fffe03f */
[----:B------:R-:W-:Y:S02]  /*11250*/  UIADD3 UR20, UR8, 0x6, URZ ;  /* 0x0000000608147890 */ /* 0x000fe4000fffe03f */
[----:B------:R-:W-:Y:S01]  /*11260*/  HGMMA.64x96x16.F32.BF16 R88, gdesc[UR8].tnspB, R88, gsb0 ;  /* 0x41600000085879f0 */ /* 0x000fe20008001858 */
[----:B------:R-:W-:Y:S02]  /*11270*/  UIADD3 UR24, UR8, 0x600, URZ ;  /* 0x0000060008187890 */ /* 0x000fe4000fffe03f */
[----:B------:R-:W-:Y:S02]  /*11280*/  UIADD3 UR28, UR8, 0x602, URZ ;  /* 0x00000602081c7890 */ /* 0x000fe4000fffe03f */
[----:B------:R-:W-:-:S02]  /*11290*/  UIADD3 UR32, UR8, 0x604, URZ ;  /* 0x0000060408207890 */ /* 0x000fc4000fffe03f */
        /* <DEDUP_REMOVED lines=26> */
.L_x_11531:
[----:B------:R-:W2:Y:S04]  /*11440*/  LDL R11, [R1+0x5c] ;  /* 0x00005c00010b7983 */ /* 0x000ea80000100800 */
[----:B0-----:R-:W2:Y:S01]  /*11450*/  LDL R8, [R1+0x9c] ;  /* 0x00009c0001087983 */ /* 0x001ea20000100800 */
[----:B------:R-:W-:Y:S01]  /*11460*/  ISETP.NE.AND P1, PT, R142, 0x1, PT ;  /* 0x000000018e00780c */ /* 0x000fe20003f25270 */
        /* <DEDUP_REMOVED lines=43> */
[----:B------:R-:W-:Y:S01]  /*11720*/  IMAD R52, R7, 0x8, R2 ;  /* 0x0000000807347824 */ /* 0x000fe200078e0202 */
[----:B------:R-:W3:Y:S01]  /*11730*/  MUFU.TANH R12, R12 ;  /* 0x0000000c000c7308 */ /* 0x000ee20000002400 */
[----:B------:R-:W-:-:S02]  /*11740*/  IMAD.U32 R53, RZ, RZ, UR38 ;  /* 0x00000026ff357e24 */ /* 0x000fc4000f8e00ff */
[----:B------:R-:W-:-:S05]  /*11750*/  VIADD R52, R52, 0x2d840 ;  /* 0x0002d84034347836 */ /* 0x000fca0000000000 */
[----:B------:R-:W4:Y:S01]  /*11760*/  MUFU.TANH R13, R13 ;  /* 0x0000000d000d7308 */ /* 0x000f220000002400 */
[----:B------:R-:W-:-:S04]  /*11770*/  PRMT R52, R53, 0x654, R52 ;  /* 0x0000065435347816 */ /* 0x000fc80000000034 */
[----:B------:R0:W-:Y:S03]  /*11780*/  SYNCS.ARRIVE.TRANS64.RED.A1T0 RZ, [R52+URZ], RZ ;  /* 0x000000ff34ff79a7 */ /* 0x0001e6000810043f */
        /* <DEDUP_REMOVED lines=30> */
[----:B--2---:R-:W-:-:S02]  /*11970*/  IMAD.IADD R8, R8, 0x1, R11 ;  /* 0x0000000108087824 */ /* 0x004fc400078e020b */
        /* <DEDUP_REMOVED lines=8> */
[----:B-1----:R-:W-:Y:S01]  /*11a00*/  @P1 SHF.R.U32.HI R8, RZ, R9, R10 ;  /* 0x00000009ff081219 */ /* 0x002fe2000001160a */
[----:B------:R-:W-:Y:S01]  /*11a10*/  FMUL.FTZ R9, R24, UR50 ;  /* 0x0000003218097c20 */ /* 0x000fe20008410000 */
        /* <DEDUP_REMOVED lines=17> */
[----:B------:R-:W-:Y:S01]  /*11b30*/  PLOP3.LUT P1, PT, PT, PT, UP0, 0x40, 0x0 ;  /* 0x000000000000781c */ /* 0x000fe20003f2e808 */
[----:B------:R-:W1:Y:S01]  /*11b40*/  MUFU.TANH R9, R9 ;  /* 0x0000000900097308 */ /* 0x000e620000002400 */
[----:B------:R-:W-:-:S04]  /*11b50*/  IADD3 R83, -R156, 0x1, -R78 ;  /* 0x000000019c537810 */ /* 0x000fc80007ffe94e */
[----:B------:R-:W-:-:S03]  /*11b60*/  IADD3 R83, -R154, R83, R157 ;  /* 0x000000539a537210 */ /* 0x000fc60007ffe19d */
[----:B------:R-:W2:Y:S02]  /*11b70*/  MUFU.TANH R10, R10 ;  /* 0x0000000a000a7308 */ /* 0x000ea40000002400 */
[C---:B------:R-:W-:Y:S02]  /*11b80*/  VIADD R84, R83.reuse, UR49 ;  /* 0x0000003153547c36 */ /* 0x040fe40008000000 */
[----:B------:R-:W-:Y:S02]  /*11b90*/  VIADD R83, R83, UR52 ;  /* 0x0000003453537c36 */ /* 0x000fe40008000000 */
[C---:B0-----:R-:W-:Y:S02]  /*11ba0*/  IMAD.IADD R82, R85.reuse, 0x1, R84 ;  /* 0x0000000155527824 */ /* 0x041fe400078e0254 */
[----:B------:R-:W0:Y:S01]  /*11bb0*/  MUFU.TANH R11, R11 ;  /* 0x0000000b000b7308 */ /* 0x000e220000002400 */
[----:B------:R-:W-:-:S07]  /*11bc0*/  IMAD.IADD R81, R85, 0x1, R83 ;  /* 0x0000000155517824 */ /* 0x000fce00078e0253 */
        /* <DEDUP_REMOVED lines=42> */
.L_x_11534:
[----:B------:R-:W-:-:S05]  /*11e70*/  IMAD.U32 R86, RZ, RZ, UR41 ;  /* 0x00000029ff567e24 */ /* 0x000fca000f8e00ff */
[----:B------:R-:W-:-:S13]  /*11e80*/  ISETP.NE.AND P1, PT, R86, 0x1, PT ;  /* 0x000000015600780c */ /* 0x000fda0003f25270 */
[----:B------:R-:W1:Y:S02]  /*11e90*/  @P1 LDC.64 R52, c[0x0][0x9e8] ;  /* 0x00027a00ff341b82 */ /* 0x000e640000000a00 */
[----:B-1----:R-:W-:-:S05]  /*11ea0*/  @P1 IMAD.HI.U32 R52, R85, R52, RZ ;  /* 0x0000003455341227 */ /* 0x002fca00078e00ff */
[----:B------:R-:W-:-:S07]  /*11eb0*/  @P1 SHF.R.U32.HI R85, RZ, R53, R52 ;  /* 0x00000035ff551219 */ /* 0x000fce0000011634 */
.L_x_11535:
[----:B------:R-:W-:Y:S05]  /*11ec0*/  BSYNC B0 ;  /* 0x0000000000007941 */ /* 0x000fea0003800000 */
.L_x_11533:
[----:B------:R-:W-:-:S04]  /*11ed0*/  IMAD R85, R85, R86, -R78 ;  /* 0x0000005655557224 */ /* 0x000fc800078e0a4e */
[----:B------:R-:W-:-:S05]  /*11ee0*/  IMAD.IADD R85, R85, 0x1, -R156 ;  /* 0x0000000155557824 */ /* 0x000fca00078e0a9c */
[----:B------:R-:W-:Y:S02]  /*11ef0*/  VIMNMX R81, R81, R85, !PT ;  /* 0x0000005551517248 */ /* 0x000fe40007fe0100 */
[----:B------:R-:W-:-:S07]  /*11f00*/  VIADDMNMX R82, R85, R86, R82, PT ;  /* 0x0000005655527246 */ /* 0x000fce0003800152 */
.L_x_11532:
[----:B------:R-:W-:Y:S01]  /*11f10*/  ISETP.GT.AND P1, PT, R0, -0x1, PT ;  /* 0xffffffff0000780c */ /* 0x000fe20003f24270 */
[----:B------:R-:W1:Y:S03]  /*11f20*/  SHFL.IDX PT, R8, R8, 0x1, 0x1c1f ;  /* 0x003c1f0008087f89 */ /* 0x000e6600000e0000 */
        /* <DEDUP_REMOVED lines=14> */
[----:B------:R-:W-:Y:S02]  /*12010*/  ISETP.GT.AND P2, PT, R81, 0x10, P1 ;  /* 0x000000105100780c */ /* 0x000fe40000f44270 */
[----:B------:R-:W-:Y:S02]  /*12020*/  FSEL R23, R23, -INF , !P4 ;  /* 0xff80000017177808 */ /* 0x000fe40006000000 */
[----:B------:R-:W-:Y:S02]  /*12030*/  ISETP.GT.AND P4, PT, R81, 0x20, P1 ;  /* 0x000000205100780c */ /* 0x000fe40000f84270 */
[----:B------:R-:W-:-:S02]  /*12040*/  ISETP.LT.OR P3, PT, R82, 0xa, P3 ;  /* 0x0000000a5200780c */ /* 0x000fc40001f61670 */
[C---:B------:R-:W-:Y:S02]  /*12050*/  ISETP.LT.OR P2, PT, R82.reuse, 0x11, P2 ;  /* 0x000000115200780c */ /* 0x040fe40001741670 */
[----:B------:R-:W-:Y:S02]  /*12060*/  ISETP.LT.OR P4, PT, R82, 0x21, P4 ;  /* 0x000000215200780c */ /* 0x000fe40002781670 */
[----:B------:R-:W-:Y:S02]  /*12070*/  FSEL R14, R14, -INF , !P3 ;  /* 0xff8000000e0e7808 */ /* 0x000fe40005800000 */
[----:B------:R-:W-:Y:S02]  /*12080*/  FSEL R21, R21, -INF , !P2 ;  /* 0xff80000015157808 */ /* 0x000fe40005000000 */
[C---:B------:R-:W-:Y:S02]  /*12090*/  ISETP.GT.AND P3, PT, R81.reuse, 0x18, P1 ;  /* 0x000000185100780c */ /* 0x040fe40000f64270 */
[----:B------:R-:W-:-:S02]  /*120a0*/  ISETP.GT.AND P2, PT, R81, 0x19, P1 ;  /* 0x000000195100780c */ /* 0x000fc40000f44270 */
[----:B------:R-:W-:Y:S02]  /*120b0*/  FSEL R30, R30, -INF , !P4 ;  /* 0xff8000001e1e7808 */ /* 0x000fe40006000000 */
[----:B------:R-:W-:Y:S02]  /*120c0*/  ISETP.GT.AND P4, PT, R81, 0x29, P1 ;  /* 0x000000295100780c */ /* 0x000fe40000f84270 */
[C---:B------:R-:W-:Y:S02]  /*120d0*/  ISETP.LT.OR P3, PT, R82.reuse, 0x19, P3 ;  /* 0x000000195200780c */ /* 0x040fe40001f61670 */
[C---:B------:R-:W-:Y:S02]  /*120e0*/  ISETP.LT.OR P2, PT, R82.reuse, 0x1a, P2 ;  /* 0x0000001a5200780c */ /* 0x040fe40001741670 */
[----:B------:R-:W-:Y:S02]  /*120f0*/  ISETP.LT.OR P4, PT, R82, 0x2a, P4 ;  /* 0x0000002a5200780c */ /* 0x000fe40002781670 */
[----:B0-----:R-:W-:-:S02]  /*12100*/  FSEL R52, R26, -INF , !P3 ;  /* 0xff8000001a347808 */ /* 0x001fc40005800000 */
[----:B------:R-:W-:Y:S02]  /*12110*/  FSEL R53, R27, -INF , !P2 ;  /* 0xff8000001b357808 */ /* 0x000fe40005000000 */
[C---:B------:R-:W-:Y:S02]  /*12120*/  ISETP.GT.AND P3, PT, R81.reuse, 0x21, P1 ;  /* 0x000000215100780c */ /* 0x040fe40000f64270 */
        /* <DEDUP_REMOVED lines=56> */
[----:B------:R-:W-:Y:S02]  /*124b0*/  PLOP3.LUT P4, PT, PT, PT, UP0, 0x40, 0x0 ;  /* 0x000000000000781c */ /* 0x000fe40003f8e808 */
[----:B------:R-:W-:-:S02]  /*124c0*/  ISETP.LT.OR P3, PT, R82, 0x6a, P3 ;  /* 0x0000006a5200780c */ /* 0x000fc40001f61670 */
[----:B------:R-:W-:Y:S02]  /*124d0*/  ISETP.LT.OR P2, PT, R82, 0x71, P2 ;  /* 0x000000715200780c */ /* 0x000fe40001741670 */
[----:B------:R-:W-:Y:S02]  /*124e0*/  FSEL R69, R69, -INF , !P3 ;  /* 0xff80000045457808 */ /* 0x000fe40005800000 */
[----:B------:R-:W-:Y:S02]  /*124f0*/  FSEL R72, R72, -INF , !P2 ;  /* 0xff80000048487808 */ /* 0x000fe40005000000 */
[C---:B------:R-:W-:Y:S02]  /*12500*/  ISETP.GT.AND P3, PT, R81.reuse, 0x78, P1 ;  /* 0x000000785100780c */ /* 0x040fe40000f64270 */
[----:B------:R-:W-:Y:S02]  /*12510*/  ISETP.GT.AND P2, PT, R81, 0x79, P1 ;  /* 0x000000795100780c */ /* 0x000fe40000f44270 */
[----:B------:R-:W-:-:S02]  /*12520*/  ISETP.LT.OR P3, PT, R82, 0x79, P3 ;  /* 0x000000795200780c */ /* 0x000fc40001f61670 */
[----:B------:R-:W-:Y:S02]  /*12530*/  ISETP.LT.OR P2, PT, R82, 0x7a, P2 ;  /* 0x0000007a5200780c */ /* 0x000fe40001741670 */
[----:B------:R-:W-:Y:S02]  /*12540*/  FSEL R76, R76, -INF , !P3 ;  /* 0xff8000004c4c7808 */ /* 0x000fe40005800000 */
[----:B------:R-:W-:Y:S01]  /*12550*/  FSEL R77, R77, -INF , !P2 ;  /* 0xff8000004d4d7808 */ /* 0x000fe20005000000 */
[----:B------:R-:W-:Y:S08]  /*12560*/  @P4 BRA `(.L_x_11536) ;  /* 0x0000000000584947 */ /* 0x000ff00003800000 */
        /* <DEDUP_REMOVED lines=12> */
.L_x_11538:
[----:B------:R-:W-:-:S05]  /*12630*/  IMAD.U32 R81, RZ, RZ, UR41 ;  /* 0x00000029ff517e24 */ /* 0x000fca000f8e00ff */
[----:B------:R-:W-:-:S13]  /*12640*/  ISETP.NE.AND P2, PT, R81, 0x1, PT ;  /* 0x000000015100780c */ /* 0x000fda0003f45270 */
[----:B------:R-:W0:Y:S02]  /*12650*/  @P2 LDC.64 R26, c[0x0][0x9e8] ;  /* 0x00027a00ff1a2b82 */ /* 0x000e240000000a00 */
[----:B0-----:R-:W-:-:S05]  /*12660*/  @P2 IMAD.HI.U32 R26, R8, R26, RZ ;  /* 0x0000001a081a2227 */ /* 0x001fca00078e00ff */
[----:B------:R-:W-:-:S07]  /*12670*/  @P2 SHF.R.U32.HI R8, RZ, R27, R26 ;  /* 0x0000001bff082219 */ /* 0x000fce000001161a */
.L_x_11539:
[----:B------:R-:W-:Y:S05]  /*12680*/  BSYNC B0 ;  /* 0x0000000000007941 */ /* 0x000fea0003800000 */
.L_x_11537:
[----:B------:R-:W-:-:S04]  /*12690*/  IMAD R8, R8, R81, -R78 ;  /* 0x0000005108087224 */ /* 0x000fc800078e0a4e */
[----:B------:R-:W-:-:S05]  /*126a0*/  IMAD.IADD R8, R8, 0x1, -R156 ;  /* 0x0000000108087824 */ /* 0x000fca00078e0a9c */
[----:B------:R-:W-:Y:S02]  /*126b0*/  VIMNMX R83, R83, R8, !PT ;  /* 0x0000000853537248 */ /* 0x000fe40007fe0100 */
[----:B------:R-:W-:-:S07]  /*126c0*/  VIADDMNMX R84, R8, R81, R84, PT ;  /* 0x0000005108547246 */ /* 0x000fce0003800154 */
.L_x_11536:
[----:B------:R-:W-:Y:S01]  /*126d0*/  FMNMX.FTZ R8, R9, R5, !PT ;  /* 0x0000000509087209 */ /* 0x000fe20007810000 */
[----:B------:R-:W-:Y:S01]  /*126e0*/  UMOV UR51, UR7 ;  /* 0x0000000700337c82 */ /* 0x000fe20008000000 */
[C---:B------:R-:W-:Y:S02]  /*126f0*/  ISETP.GT.AND P4, PT, R83.reuse, 0x1, P1 ;  /* 0x000000015300780c */ /* 0x040fe40000f84270 */
[C---:B------:R-:W-:Y:S02]  /*12700*/  ISETP.GT.AND P2, PT, R83.reuse, 0x8, P1 ;  /* 0x000000085300780c */ /* 0x040fe40000f44270 */
[----:B------:R-:W-:Y:S02]  /*12710*/  ISETP.GT.AND P3, PT, R83, 0x9, P1 ;  /* 0x000000095300780c */ /* 0x000fe40000f64270 */
[----:B------:R-:W-:Y:S02]  /*12720*/  FMNMX.FTZ R8, R10, R8, !PT ;  /* 0x000000080a087209 */ /* 0x000fe40007810000 */
[----:B------:R-:W-:-:S02]  /*12730*/  ISETP.LT.OR P4, PT, R84, 0x2, P4 ;  /* 0x000000025400780c */ /* 0x000fc40002781670 */
[C---:B------:R-:W-:Y:S02]  /*12740*/  ISETP.LT.OR P2, PT, R84.reuse, 0x9, P2 ;  /* 0x000000095400780c */ /* 0x040fe40001741670 */
[----:B------:R-:W-:Y:S02]  /*12750*/  ISETP.LT.OR P3, PT, R84, 0xa, P3 ;  /* 0x0000000a5400780c */ /* 0x000fe40001f61670 */
[----:B------:R-:W-:Y:S02]  /*12760*/  FMNMX.FTZ R8, R13, R8, !PT ;  /* 0x000000080d087209 */ /* 0x000fe40007810000 */
[----:B------:R-:W-:Y:S02]  /*12770*/  FSEL R12, R12, -INF , !P4 ;  /* 0xff8000000c0c7808 */ /* 0x000fe40006000000 */
[----:B------:R-:W-:Y:S02]  /*12780*/  FSEL R15, R15, -INF , !P2 ;  /* 0xff8000000f0f7808 */ /* 0x000fe40005000000 */
[----:B------:R-:W-:-:S02]  /*12790*/  FSEL R20, R20, -INF , !P3 ;  /* 0xff80000014147808 */ /* 0x000fc40005800000 */
[----:B------:R-:W-:Y:S02]  /*127a0*/  FMNMX.FTZ R8, R14, R8, !PT ;  /* 0x000000080e087209 */ /* 0x000fe40007810000 */
        /* <DEDUP_REMOVED lines=11> */
[C---:B------:R-:W-:Y:S02]  /*12860*/  ISETP.GT.AND P4, PT, R83.reuse, 0x19, P1 ;  /* 0x000000195300780c */ /* 0x040fe40000f84270 */
[C---:B------:R-:W-:Y:S02]  /*12870*/  ISETP.GT.AND P2, PT, R83.reuse, 0x20, P1 ;  /* 0x000000205300780c */ /* 0x040fe40000f44270 */
[----:B------:R-:W-:Y:S02]  /*12880*/  ISETP.GT.AND P3, PT, R83, 0x21, P1 ;  /* 0x000000215300780c */ /* 0x000fe40000f64270 */
[----:B------:R-:W-:Y:S02]  /*12890*/  FMNMX.FTZ R8, R52, R8, !PT ;  /* 0x0000000834087209 */ /* 0x000fe40007810000 */
[C---:B------:R-:W-:Y:S02]  /*128a0*/  ISETP.LT.OR P4, PT, R84.reuse, 0x1a, P4 ;  /* 0x0000001a5400780c */ /* 0x040fe40002781670 */
[----:B------:R-:W-:-:S02]  /*128b0*/  ISETP.LT.OR P2, PT, R84, 0x21, P2 ;  /* 0x000000215400780c */ /* 0x000fc40001741670 */
[----:B------:R-:W-:Y:S02]  /*128c0*/  ISETP.LT.OR P3, PT, R84, 0x22, P3 ;  /* 0x000000225400780c */ /* 0x000fe40001f61670 */
[----:B------:R-:W-:Y:S02]  /*128d0*/  FMNMX.FTZ R8, R53, R8, !PT ;  /* 0x0000000835087209 */ /* 0x000fe40007810000 */
[----:B------:R-:W-:Y:S02]  /*128e0*/  FSEL R29, R29, -INF , !P4 ;  /* 0xff8000001d1d7808 */ /* 0x000fe40006000000 */
[----:B------:R-:W-:Y:S02]  /*128f0*/  FSEL R32, R32, -INF , !P2 ;  /* 0xff80000020207808 */ /* 0x000fe40005000000 */
[----:B------:R-:W-:Y:S02]  /*12900*/  FSEL R33, R33, -INF , !P3 ;  /* 0xff80000021217808 */ /* 0x000fe40005800000 */
[----:B------:R-:W-:-:S02]  /*12910*/  ISETP.GT.AND P4, PT, R83, 0x28, P1 ;  /* 0x000000285300780c */ /* 0x000fc40000f84270 */
[C---:B------:R-:W-:Y:S02]  /*12920*/  ISETP.GT.AND P2, PT, R83.reuse, 0x29, P1 ;  /* 0x000000295300780c */ /* 0x040fe40000f44270 */
[----:B------:R-:W-:Y:S02]  /*12930*/  ISETP.GT.AND P3, PT, R83, 0x30, P1 ;  /* 0x000000305300780c */ /* 0x000fe40000f64270 */
[----:B------:R-:W-:Y:S02]  /*12940*/  FMNMX.FTZ R8, R30, R8, !PT ;  /* 0x000000081e087209 */ /* 0x000fe40007810000 */
[C---:B------:R-:W-:Y:S02]  /*12950*/  ISETP.LT.OR P4, PT, R84.reuse, 0x29, P4 ;  /* 0x000000295400780c */ /* 0x040fe40002781670 */
[C---:B------:R-:W-:Y:S02]  /*12960*/  ISETP.LT.OR P2, PT, R84.reuse, 0x2a, P2 ;  /* 0x0000002a5400780c */ /* 0x040fe40001741670 */
[----:B------:R-:W-:-:S02]  /*12970*/  ISETP.LT.OR P3, PT, R84, 0x31, P3 ;  /* 0x000000315400780c */ /* 0x000fc40001f61670 */
[----:B------:R-:W-:Y:S02]  /*12980*/  FMNMX.FTZ R8, R31, R8, !PT ;  /* 0x000000081f087209 */ /* 0x000fe40007810000 */
[----:B------:R-:W-:Y:S02]  /*12990*/  FSEL R36, R36, -INF , !P4 ;  /* 0xff80000024247808 */ /* 0x000fe40006000000 */
[----:B------:R-:W-:Y:S02]  /*129a0*/  FSEL R37, R37, -INF , !P2 ;  /* 0xff80000025257808 */ /* 0x000fe40005000000 */
[----:B------:R-:W-:Y:S02]  /*129b0*/  FSEL R40, R40, -INF , !P3 ;  /* 0xff80000028287808 */ /* 0x000fe40005800000 */
[C---:B------:R-:W-:Y:S02]  /*129c0*/  ISETP.GT.AND P4, PT, R83.reuse, 0x31, P1 ;  /* 0x000000315300780c */ /* 0x040fe40000f84270 */
[----:B------:R-:W-:-:S02]  /*129d0*/  ISETP.GT.AND P2, PT, R83, 0x38, P1 ;  /* 0x000000385300780c */ /* 0x000fc40000f44270 */
[----:B------:R-:W-:Y:S02]  /*129e0*/  ISETP.GT.AND P3, PT, R83, 0x39, P1 ;  /* 0x000000395300780c */ /* 0x000fe40000f64270 */
[----:B------:R-:W-:Y:S02]  /*129f0*/  FMNMX.FTZ R8, R34, R8, !PT ;  /* 0x0000000822087209 */ /* 0x000fe40007810000 */
[C---:B------:R-:W-:Y:S02]  /*12a00*/  ISETP.LT.OR P4, PT, R84.reuse, 0x32, P4 ;  /* 0x000000325400780c */ /* 0x040fe40002781670 */
[C---:B------:R-:W-:Y:S02]  /*12a10*/  ISETP.LT.OR P2, PT, R84.reuse, 0x39, P2 ;  /* 0x000000395400780c */ /* 0x040fe40001741670 */
[----:B------:R-:W-:Y:S02]  /*12a20*/  ISETP.LT.OR P3, PT, R84, 0x3a, P3 ;  /* 0x0000003a5400780c */ /* 0x000fe40001f61670 */
[----:B------:R-:W-:-:S02]  /*12a30*/  FMNMX.FTZ R8, R35, R8, !PT ;  /* 0x0000000823087209 */ /* 0x000fc40007810000 */
[----:B------:R-:W-:Y:S02]  /*12a40*/  FSEL R41, R41, -INF , !P4 ;  /* 0xff80000029297808 */ /* 0x000fe40006000000 */
[----:B------:R-:W-:Y:S02]  /*12a50*/  FSEL R44, R44, -INF , !P2 ;  /* 0xff8000002c2c7808 */ /* 0x000fe40005000000 */
[----:B------:R-:W-:Y:S02]  /*12a60*/  FSEL R45, R45, -INF , !P3 ;  /* 0xff8000002d2d7808 */ /* 0x000fe40005800000 */
[----:B------:R-:W-:Y:S02]  /*12a70*/  FMNMX.FTZ R8, R38, R8, !PT ;  /* 0x0000000826087209 */ /* 0x000fe40007810000 */
[----:B------:R-:W-:Y:S02]  /*12a80*/  LOP3.LUT R16, R16, 0xdfffffff, RZ, 0xc0, !PT ;  /* 0xdfffffff10107812 */ /* 0x000fe400078ec0ff */
[----:B------:R-:W-:-:S02]  /*12a90*/  ISETP.GT.AND P4, PT, R83, 0x40, P1 ;  /* 0x000000405300780c */ /* 0x000fc40000f84270 */
[C---:B------:R-:W-:Y:S02]  /*12aa0*/  ISETP.GT.AND P2, PT, R83.reuse, 0x41, P1 ;  /* 0x000000415300780c */ /* 0x040fe40000f44270 */
[----:B------:R-:W-:Y:S02]  /*12ab0*/  ISETP.GT.AND P3, PT, R83, 0x48, P1 ;  /* 0x000000485300780c */ /* 0x000fe40000f64270 */
[----:B------:R-:W-:Y:S02]  /*12ac0*/  FMNMX.FTZ R8, R39, R8, !PT ;  /* 0x0000000827087209 */ /* 0x000fe40007810000 */
[----:B------:R-:W-:Y:S02]  /*12ad0*/  @P0 LOP3.LUT R16, R16, 0x20000000, RZ, 0xfc, !PT ;  /* 0x2000000010100812 */ /* 0x000fe400078efcff */
[C---:B------:R-:W-:Y:S02]  /*12ae0*/  ISETP.LT.OR P4, PT, R84.reuse, 0x41, P4 ;  /* 0x000000415400780c */ /* 0x040fe40002781670 */
[----:B------:R-:W-:-:S02]  /*12af0*/  ISETP.LT.OR P2, PT, R84, 0x42, P2 ;  /* 0x000000425400780c */ /* 0x000fc40001741670 */
[----:B------:R-:W-:Y:S02]  /*12b00*/  ISETP.LT.OR P3, PT, R84, 0x49, P3 ;  /* 0x000000495400780c */ /* 0x000fe40001f61670 */
[----:B------:R-:W-:Y:S02]  /*12b10*/  ISETP.GT.AND P0, PT, R83, 0x61, P1 ;  /* 0x000000615300780c */ /* 0x000fe40000f04270 */
        /* <DEDUP_REMOVED lines=11> */
[----:B------:R-:W-:Y:S02]  /*12bd0*/  LOP3.LUT R16, R16, 0x7fffffff, RZ, 0xc0, !PT ;  /* 0x7fffffff10107812 */ /* 0x000fe400078ec0ff */
[----:B------:R-:W-:Y:S02]  /*12be0*/  FMNMX.FTZ R8, R46, R8, !PT ;  /* 0x000000082e087209 */ /* 0x000fe40007810000 */
[----:B------:R-:W-:Y:S02]  /*12bf0*/  FSEL R55, R55, -INF , !P4 ;  /* 0xff80000037377808 */ /* 0x000fe40006000000 */
[----:B------:R-:W-:Y:S02]  /*12c00*/  FSEL R58, R58, -INF , !P2 ;  /* 0xff8000003a3a7808 */ /* 0x000fe40005000000 */
[----:B------:R-:W-:-:S02]  /*12c10*/  FSEL R59, R59, -INF , !P3 ;  /* 0xff8000003b3b7808 */ /* 0x000fc40005800000 */
[C---:B------:R-:W-:Y:S02]  /*12c20*/  ISETP.GT.AND P4, PT, R83.reuse, 0x58, P1 ;  /* 0x000000585300780c */ /* 0x040fe40000f84270 */
[C---:B------:R-:W-:Y:S02]  /*12c30*/  ISETP.GT.AND P2, PT, R83.reuse, 0x59, P1 ;  /* 0x000000595300780c */ /* 0x040fe40000f44270 */
[C---:B------:R-:W-:Y:S02]  /*12c40*/  ISETP.GT.AND P3, PT, R83.reuse, 0x60, P1 ;  /* 0x000000605300780c */ /* 0x040fe40000f64270 */
[----:B------:R-:W-:Y:S02]  /*12c50*/  @P0 LOP3.LUT R16, R16, 0x80000000, RZ, 0xfc, !PT ;  /* 0x8000000010100812 */ /* 0x000fe400078efcff */
[----:B------:R-:W-:Y:S02]  /*12c60*/  ISETP.GT.AND P0, PT, R83, RZ, P1 ;  /* 0x000000ff5300720c */ /* 0x000fe40000f04270 */
[----:B------:R-:W-:-:S02]  /*12c70*/  FMNMX.FTZ R8, R47, R8, !PT ;  /* 0x000000082f087209 */ /* 0x000fc40007810000 */
[C---:B------:R-:W-:Y:S02]  /*12c80*/  ISETP.LT.OR P4, PT, R84.reuse, 0x59, P4 ;  /* 0x000000595400780c */ /* 0x040fe40002781670 */
[C---:B------:R-:W-:Y:S02]  /*12c90*/  ISETP.LT.OR P2, PT, R84.reuse, 0x5a, P2 ;  /* 0x0000005a5400780c */ /* 0x040fe40001741670 */
[----:B------:R-:W-:Y:S02]  /*12ca0*/  ISETP.LT.OR P3, PT, R84, 0x61, P3 ;  /* 0x000000615400780c */ /* 0x000fe40001f61670 */
[----:B------:R-:W-:Y:S02]  /*12cb0*/  FMNMX.FTZ R8, R50, R8, !PT ;  /* 0x0000000832087209 */ /* 0x000fe40007810000 */
        /* <DEDUP_REMOVED lines=9> */
[----:B------:R-:W-:Y:S02]  /*12d50*/  LOP3.LUT R16, R16, 0xfffffff7, RZ, 0xc0, !PT ;  /* 0xfffffff710107812 */ /* 0x000fe400078ec0ff */
[----:B------:R-:W-:Y:S02]  /*12d60*/  ISETP.GT.AND P1, PT, R83, 0x79, P1 ;  /* 0x000000795300780c */ /* 0x000fe40000f24270 */
[----:B------:R-:W-:Y:S02]  /*12d70*/  FMNMX.FTZ R8, R56, R8, !PT ;  /* 0x0000000838087209 */ /* 0x000fe40007810000 */
[----:B------:R-:W-:Y:S02]  /*12d80*/  @P0 LOP3.LUT R16, R16, 0x8, RZ, 0xfc, !PT ;  /* 0x0000000810100812 */ /* 0x000fe400078efcff */
[----:B------:R-:W-:-:S02]  /*12d90*/  FMNMX.FTZ R8, R57, R8, !PT ;  /* 0x0000000839087209 */ /* 0x000fc40007810000 */
[C---:B------:R-:W-:Y:S02]  /*12da0*/  LOP3.LUT P0, RZ, R16.reuse, 0x80000000, RZ, 0xc0, !PT ;  /* 0x8000000010ff7812 */ /* 0x040fe4000780c0ff */
[----:B------:R-:W-:Y:S02]  /*12db0*/  LOP3.LUT R16, R16, 0xfffffffd, RZ, 0xc0, !PT ;  /* 0xfffffffd10107812 */ /* 0x000fe400078ec0ff */
[----:B------:R-:W-:Y:S02]  /*12dc0*/  FMNMX.FTZ R8, R60, R8, !PT ;  /* 0x000000083c087209 */ /* 0x000fe40007810000 */
[----:B------:R-:W-:Y:S02]  /*12dd0*/  @P1 LOP3.LUT R16, R16, 0x2, RZ, 0xfc, !PT ;  /* 0x0000000210101812 */ /* 0x000fe400078efcff */
[----:B------:R-:W-:Y:S02]  /*12de0*/  FMNMX.FTZ R8, R61, R8, !PT ;  /* 0x000000083d087209 */ /* 0x000fe40007810000 */
[----:B------:R-:W-:-:S02]  /*12df0*/  LOP3.LUT P1, RZ, R16, 0x8, RZ, 0xc0, !PT ;  /* 0x0000000810ff7812 */ /* 0x000fc4000782c0ff */
[----:B------:R-:W-:Y:S02]  /*12e00*/  FMNMX.FTZ R8, R64, R8, !PT ;  /* 0x0000000840087209 */ /* 0x000fe40007810000 */
[----:B------:R-:W-:Y:S02]  /*12e10*/  ISETP.LT.OR P1, PT, R84, 0x1, P1 ;  /* 0x000000015400780c */ /* 0x000fe40000f21670 */
[----:B------:R-:W-:Y:S02]  /*12e20*/  FMNMX.FTZ R8, R65, R8, !PT ;  /* 0x0000000841087209 */ /* 0x000fe40007810000 */
[----:B------:R-:W-:Y:S02]  /*12e30*/  FSEL R11, R11, -INF , !P1 ;  /* 0xff8000000b0b7808 */ /* 0x000fe40004800000 */
[----:B------:R-:W-:Y:S02]  /*12e40*/  FMNMX.FTZ R8, R68, R8, !PT ;  /* 0x0000000844087209 */ /* 0x000fe40007810000 */
[----:B------:R-:W-:-:S02]  /*12e50*/  FMNMX.FTZ R27, R11, R6, !PT ;  /* 0x000000060b1b7209 */ /* 0x000fc40007810000 */
[----:B------:R-:W-:Y:S02]  /*12e60*/  FMNMX.FTZ R8, R69, R8, !PT ;  /* 0x0000000845087209 */ /* 0x000fe40007810000 */
[----:B------:R-:W-:Y:S02]  /*12e70*/  FMNMX.FTZ R27, R12, R27, !PT ;  /* 0x0000001b0c1b7209 */ /* 0x000fe40007810000 */
[----:B------:R-:W-:Y:S02]  /*12e80*/  FMNMX.FTZ R8, R72, R8, !PT ;  /* 0x0000000848087209 */ /* 0x000fe40007810000 */
[----:B------:R-:W-:Y:S02]  /*12e90*/  FMNMX.FTZ R27, R15, R27, !PT ;  /* 0x0000001b0f1b7209 */ /* 0x000fe40007810000 */
[----:B------:R-:W-:Y:S02]  /*12ea0*/  FMNMX.FTZ R8, R73, R8, !PT ;  /* 0x0000000849087209 */ /* 0x000fe40007810000 */
[----:B------:R-:W-:-:S02]  /*12eb0*/  FMNMX.FTZ R27, R20, R27, !PT ;  /* 0x0000001b141b7209 */ /* 0x000fc40007810000 */
[----:B------:R-:W-:Y:S02]  /*12ec0*/  FMNMX.FTZ R8, R76, R8, !PT ;  /* 0x000000084c087209 */ /* 0x000fe40007810000 */
[----:B------:R-:W-:Y:S02]  /*12ed0*/  FMNMX.FTZ R27, R24, R27, !PT ;  /* 0x0000001b181b7209 */ /* 0x000fe40007810000 */
[----:B------:R-:W-:Y:S02]  /*12ee0*/  FMNMX.FTZ R8, R77, R8, !PT ;  /* 0x000000084d087209 */ /* 0x000fe40007810000 */
[----:B------:R-:W-:Y:S02]  /*12ef0*/  FMNMX.FTZ R27, R25, R27, !PT ;  /* 0x0000001b191b7209 */ /* 0x000fe40007810000 */
[----:B------:R-:W-:Y:S01]  /*12f00*/  ISETP.LT.OR P0, PT, R84, 0x62, P0 ;  /* 0x000000625400780c */ /* 0x000fe20000701670 */
[----:B------:R-:W0:Y:S01]  /*12f10*/  SHFL.BFLY PT, R26, R8, 0x2, 0x1f ;  /* 0x0c401f00081a7f89 */ /* 0x000e2200000e0000 */
[----:B------:R-:W-:-:S02]  /*12f20*/  FMNMX.FTZ R27, R28, R27, !PT ;  /* 0x0000001b1c1b7209 */ /* 0x000fc40007810000 */
[----:B------:R-:W-:Y:S02]  /*12f30*/  LOP3.LUT R16, R16, 0xffffffef, RZ, 0xc0, !PT ;  /* 0xffffffef10107812 */ /* 0x000fe400078ec0ff */
[----:B------:R-:W-:Y:S02]  /*12f40*/  FMNMX.FTZ R27, R29, R27, !PT ;  /* 0x0000001b1d1b7209 */ /* 0x000fe40007810000 */
[----:B------:R-:W-:Y:S02]  /*12f50*/  ISETP.LT.OR P4, PT, R84, 0x71, P4 ;  /* 0x000000715400780c */ /* 0x000fe40002781670 */
[----:B------:R-:W-:Y:S02]  /*12f60*/  FMNMX.FTZ R27, R32, R27, !PT ;  /* 0x0000001b201b7209 */ /* 0x000fe40007810000 */
[----:B------:R-:W-:Y:S02]  /*12f70*/  ISETP.LT.OR P5, PT, R84, 0x72, P5 ;  /* 0x000000725400780c */ /* 0x000fe40002fa1670 */
[----:B------:R-:W-:-:S02]  /*12f80*/  FMNMX.FTZ R27, R33, R27, !PT ;  /* 0x0000001b211b7209 */ /* 0x000fc40007810000 */
[----:B------:R-:W-:Y:S02]  /*12f90*/  @P0 LOP3.LUT R16, R16, 0x10, RZ, 0xfc, !PT ;  /* 0x0000001010100812 */ /* 0x000fe400078efcff */
[----:B------:R-:W-:Y:S02]  /*12fa0*/  FMNMX.FTZ R27, R36, R27, !PT ;  /* 0x0000001b241b7209 */ /* 0x000fe40007810000 */
[----:B------:R-:W-:Y:S02]  /*12fb0*/  ISETP.LT.OR P0, PT, R84, 0x69, P2 ;  /* 0x000000695400780c */ /* 0x000fe40001701670 */
[----:B------:R-:W-:Y:S02]  /*12fc0*/  FMNMX.FTZ R27, R37, R27, !PT ;  /* 0x0000001b251b7209 */ /* 0x000fe40007810000 */
[----:B------:R-:W-:Y:S02]  /*12fd0*/  LOP3.LUT P2, RZ, R16, 0x2, RZ, 0xc0, !PT ;  /* 0x0000000210ff7812 */ /* 0x000fe4000784c0ff */
[----:B0-----:R-:W-:-:S02]  /*12fe0*/  FMNMX.FTZ R8, R8, R26, !PT ;  /* 0x0000001a08087209 */ /* 0x001fc40007810000 */
[----:B------:R-:W-:Y:S02]  /*12ff0*/  FMNMX.FTZ R27, R40, R27, !PT ;  /* 0x0000001b281b7209 */ /* 0x000fe40007810000 */
[----:B------:R-:W-:Y:S01]  /*13000*/  LOP3.LUT R16, R16, 0xfffffffb, RZ, 0xc0, !PT ;  /* 0xfffffffb10107812 */ /* 0x000fe200078ec0ff */
[----:B------:R-:W0:Y:S01]  /*13010*/  SHFL.BFLY PT, R26, R8, 0x1, 0x1f ;  /* 0x0c201f00081a7f89 */ /* 0x000e2200000e0000 */
[----:B------:R-:W-:Y:S02]  /*13020*/  FMNMX.FTZ R27, R41, R27, !PT ;  /* 0x0000001b291b7209 */ /* 0x000fe40007810000 */
[----:B------:R-:W-:Y:S02]  /*13030*/  @P0 LOP3.LUT R16, R16, 0x4, RZ, 0xfc, !PT ;  /* 0x0000000410100812 */ /* 0x000fe400078efcff */
[----:B------:R-:W-:Y:S02]  /*13040*/  FMNMX.FTZ R27, R44, R27, !PT ;  /* 0x0000001b2c1b7209 */ /* 0x000fe40007810000 */
[----:B------:R-:W-:-:S02]  /*13050*/  ISETP.LT.OR P0, PT, R84, 0x6a, P3 ;  /* 0x0000006a5400780c */ /* 0x000fc40001f01670 */
[----:B------:R-:W-:Y:S02]  /*13060*/  FMNMX.FTZ R27, R45, R27, !PT ;  /* 0x0000001b2d1b7209 */ /* 0x000fe40007810000 */
[----:B------:R-:W-:Y:S02]  /*13070*/  LOP3.LUT R16, R16, 0xbfffffff, RZ, 0xc0, !PT ;  /* 0xbfffffff10107812 */ /* 0x000fe400078ec0ff */
[----:B------:R-:W-:Y:S02]  /*13080*/  FMNMX.FTZ R27, R48, R27, !PT ;  /* 0x0000001b301b7209 */ /* 0x000fe40007810000 */
[----:B------:R-:W-:Y:S02]  /*13090*/  FSEL R74, R74, -INF , !P4 ;  /* 0xff8000004a4a7808 */ /* 0x000fe40006000000 */
[----:B------:R-:W-:Y:S02]  /*130a0*/  FMNMX.FTZ R27, R49, R27, !PT ;  /* 0x0000001b311b7209 */ /* 0x000fe40007810000 */
[----:B------:R-:W-:-:S02]  /*130b0*/  ISETP.LT.OR P6, PT, R84, 0x79, P6 ;  /* 0x000000795400780c */ /* 0x000fc400037c1670 */
[----:B------:R-:W-:Y:S02]  /*130c0*/  FMNMX.FTZ R27, R54, R27, !PT ;  /* 0x0000001b361b7209 */ /* 0x000fe40007810000 */
[----:B------:R-:W-:Y:S02]  /*130d0*/  @P0 LOP3.LUT R16, R16, 0x40000000, RZ, 0xfc, !PT ;  /* 0x4000000010100812 */ /* 0x000fe400078efcff */
[----:B0-----:R-:W-:Y:S02]  /*130e0*/  FMNMX.FTZ R8, R8, R26, !PT ;  /* 0x0000001a08087209 */ /* 0x001fe40007810000 */
[----:B------:R-:W-:Y:S02]  /*130f0*/  FMNMX.FTZ R27, R55, R27, !PT ;  /* 0x0000001b371b7209 */ /* 0x000fe40007810000 */
[----:B------:R-:W-:Y:S02]  /*13100*/  FSETP.NEU.FTZ.AND P3, PT, R8, -INF , PT ;  /* 0xff8000000800780b */ /* 0x000fe40003f7d000 */
[----:B------:R-:W-:-:S02]  /*13110*/  FMNMX.FTZ R27, R58, R27, !PT ;  /* 0x0000001b3a1b7209 */ /* 0x000fc40007810000 */
[----:B------:R-:W-:Y:S02]  /*13120*/  FSEL R26, R8, RZ, P3 ;  /* 0x000000ff081a7208 */ /* 0x000fe40001800000 */
[----:B------:R-:W-:Y:S02]  /*13130*/  FMNMX.FTZ R27, R59, R27, !PT ;  /* 0x0000001b3b1b7209 */ /* 0x000fe40007810000 */
[----:B------:R-:W-:Y:S01]  /*13140*/  LOP3.LUT P0, RZ, R16, 0x10, RZ, 0xc0, !PT ;  /* 0x0000001010ff7812 */ /* 0x000fe2000780c0ff */
[----:B------:R-:W-:Y:S01]  /*13150*/  FADD.FTZ R5, -R26, R5 ;  /* 0x000000051a057221 */ /* 0x000fe20000010100 */
[----:B------:R-:W-:Y:S01]  /*13160*/  FMNMX.FTZ R27, R62, R27, !PT ;  /* 0x0000001b3e1b7209 */ /* 0x000fe20007810000 */
[----:B------:R-:W-:Y:S01]  /*13170*/  FMUL.FTZ R26, R8, UR51 ;  /* 0x00000033081a7c20 */ /* 0x000fe20008410000 */
[----:B------:R-:W-:Y:S01]  /*13180*/  FSEL R67, R67, -INF , !P0 ;  /* 0xff80000043437808 */ /* 0x000fe20004000000 */
[----:B------:R-:W-:Y:S01]  /*13190*/  FMUL.FTZ R5, R5, UR51 ;  /* 0x0000003305057c20 */ /* 0x000fe20008410000 */
[----:B------:R-:W-:-:S02]  /*131a0*/  FMNMX.FTZ R27, R63, R27, !PT ;  /* 0x0000001b3f1b7209 */ /* 0x000fc40007810000 */
[----:B------:R-:W-:Y:S02]  /*131b0*/  FSEL R26, R26, RZ, P3 ;  /* 0x000000ff1a1a7208 */ /* 0x000fe40001800000 */
[----:B------:R-:W-:Y:S01]  /*131c0*/  LOP3.LUT P3, RZ, R16, 0x4, RZ, 0xc0, !PT ;  /* 0x0000000410ff7812 */ /* 0x000fe2000786c0ff */
[----:B------:R-:W-:Y:S01]  /*131d0*/  MUFU.EX2 R5, R5 ;  /* 0x0000000500057308 */ /* 0x000fe20000000800 */
        /* <DEDUP_REMOVED lines=47> */
[----:B------:R-:W0:Y:S01]  /*134d0*/  MUFU.EX2 R9, R9 ;  /* 0x0000000900097308 */ /* 0x000e220000000800 */
[----:B------:R-:W1:Y:S01]  /*134e0*/  SHFL.BFLY PT, R77, R27, 0x2, 0x1f ;  /* 0x0c401f001b4d7f89 */ /* 0x000e6200000e0000 */
[----:B------:R-:W-:-:S06]  /*134f0*/  LOP3.LUT P0, RZ, R16, 0x20000000, RZ, 0xc0, !PT ;  /* 0x2000000010ff7812 */ /* 0x000fcc000780c0ff */
[----:B------:R-:W2:Y:S08]  /*13500*/  MUFU.EX2 R10, R10 ;  /* 0x0000000a000a7308 */ /* 0x000eb00000000800 */
[----:B------:R-:W-:Y:S01]  /*13510*/  MUFU.EX2 R13, R13 ;  /* 0x0000000d000d7308 */ /* 0x000fe20000000800 */
[----:B0-----:R-:W-:-:S07]  /*13520*/  FFMA.FTZ R4, R5, R4, R9 ;  /* 0x0000000405047223 */ /* 0x001fce0000010009 */
[----:B------:R-:W-:Y:S01]  /*13530*/  MUFU.EX2 R14, R14 ;  /* 0x0000000e000e7308 */ /* 0x000fe20000000800 */
[----:B-1----:R-:W-:Y:S01]  /*13540*/  FMNMX.FTZ R27, R27, R77, !PT ;  /* 0x0000004d1b1b7209 */ /* 0x002fe20007810000 */
[----:B--2---:R-:W-:-:S04]  /*13550*/  FADD.FTZ R4, R10, R4 ;  /* 0x000000040a047221 */ /* 0x004fc80000010000 */
[----:B------:R-:W0:Y:S02]  /*13560*/  SHFL.BFLY PT, R78, R27, 0x1, 0x1f ;  /* 0x0c201f001b4e7f89 */ /* 0x000e2400000e0000 */
[----:B------:R0:W-:Y:S08]  /*13570*/  MUFU.EX2 R77, R69 ;  /* 0x00000045004d7308 */ /* 0x0001f00000000800 */
[----:B------:R-:W-:Y:S08]  /*13580*/  MUFU.EX2 R21, R21 ;  /* 0x0000001500157308 */ /* 0x000ff00000000800 */
[----:B------:R-:W-:Y:S01]  /*13590*/  MUFU.EX2 R23, R23 ;  /* 0x0000001700177308 */ /* 0x000fe20000000800 */
[----:B0-----:R-:W-:-:S07]  /*135a0*/  FMNMX.FTZ R69, R27, R78, !PT ;  /* 0x0000004e1b457209 */ /* 0x001fce0007810000 */
[----:B------:R-:W-:Y:S01]  /*135b0*/  MUFU.EX2 R52, R52 ;  /* 0x0000003400347308 */ /* 0x000fe20000000800 */
[C---:B------:R-:W-:Y:S01]  /*135c0*/  FSETP.NEU.FTZ.AND P1, PT, R69.reuse, -INF , PT ;  /* 0xff8000004500780b */ /* 0x040fe20003f3d000 */
[----:B------:R-:W-:-:S03]  /*135d0*/  FMUL.FTZ R78, R69, UR51 ;  /* 0x00000033454e7c20 */ /* 0x000fc60008410000 */
[----:B------:R-:W-:Y:S02]  /*135e0*/  FSEL R27, R69, RZ, P1 ;  /* 0x000000ff451b7208 */ /* 0x000fe40000800000 */
[----:B------:R-:W-:Y:S01]  /*135f0*/  FSEL R78, R78, RZ, P1 ;  /* 0x000000ff4e4e7208 */ /* 0x000fe20000800000 */
[----:B------:R-:W-:Y:S02]  /*13600*/  MUFU.EX2 R53, R53 ;  /* 0x0000003500357308 */ /* 0x000fe40000000800 */
[----:B------:R-:W-:Y:S02]  /*13610*/  FADD.FTZ R27, -R27, R6 ;  /* 0x000000061b1b7221 */ /* 0x000fe40000010100 */
        /* <DEDUP_REMOVED lines=21> */
[----:B0-----:R-:W-:Y:S01]  /*13770*/  FMUL.FTZ R11, R27, UR51 ;  /* 0x000000331b0b7c20 */ /* 0x001fe20008410000 */
        /* <DEDUP_REMOVED lines=15> */
[----:B------:R-:W-:-:S07]  /*13870*/  FFMA.FTZ R80, R80, UR51, -R78 ;  /* 0x0000003350507c23 */ /* 0x000fce000801084e */
[----:B------:R-:W2:Y:S01]  /*13880*/  MUFU.EX2 R82, R20 ;  /* 0x0000001400527308 */ /* 0x000ea20000000800 */
[----:B0-----:R-:W-:-:S07]  /*13890*/  FFMA.FTZ R3, R11, R3, R26 ;  /* 0x000000030b037223 */ /* 0x001fce000001001a */
[----:B------:R0:W3:Y:S08]  /*138a0*/  MUFU.EX2 R78, R24 ;  /* 0x00000018004e7308 */ /* 0x0000f00000000800 */
[----:B------:R-:W4:Y:S01]  /*138b0*/  MUFU.EX2 R81, R25 ;  /* 0x0000001900517308 */ /* 0x000f220000000800 */
[----:B0-----:R-:W-:Y:S01]  /*138c0*/  FADD.FTZ R24, R83, R3 ;  /* 0x0000000353187221 */ /* 0x001fe20000010000 */
[----:B------:R-:W-:-:S03]  /*138d0*/  FADD.FTZ R3, R13, R4 ;  /* 0x000000040d037221 */ /* 0x000fc60000010000 */
[----:B-1----:R-:W-:Y:S01]  /*138e0*/  FADD.FTZ R4, R12, R24 ;  /* 0x000000180c047221 */ /* 0x002fe20000010000 */
[----:B------:R-:W-:Y:S02]  /*138f0*/  FADD.FTZ R3, R14, R3 ;  /* 0x000000030e037221 */ /* 0x000fe40000010000 */
[----:B------:R-:W0:Y:S01]  /*13900*/  MUFU.EX2 R15, R28 ;  /* 0x0000001c000f7308 */ /* 0x000e220000000800 */
[----:B--2---:R-:W-:Y:S01]  /*13910*/  FADD.FTZ R4, R82, R4 ;  /* 0x0000000452047221 */ /* 0x004fe20000010000 */
[----:B------:R-:W-:-:S03]  /*13920*/  FADD.FTZ R3, R21, R3 ;  /* 0x0000000315037221 */ /* 0x000fc60000010000 */
[----:B---3--:R-:W-:Y:S01]  /*13930*/  FADD.FTZ R4, R78, R4 ;  /* 0x000000044e047221 */ /* 0x008fe20000010000 */
[----:B------:R-:W-:Y:S02]  /*13940*/  FADD.FTZ R3, R23, R3 ;  /* 0x0000000317037221 */ /* 0x000fe40000010000 */
[----:B------:R-:W1:Y:S01]  /*13950*/  MUFU.EX2 R29, R29 ;  /* 0x0000001d001d7308 */ /* 0x000e620000000800 */
[----:B----4-:R-:W-:Y:S01]  /*13960*/  FADD.FTZ R4, R81, R4 ;  /* 0x0000000451047221 */ /* 0x010fe20000010000 */
        /* <DEDUP_REMOVED lines=79> */
[----:B--2---:R-:W-:-:S04]  /*13e60*/  FADD.FTZ R3, R68, R3 ;  /* 0x0000000344037221 */ /* 0x004fc80000010000 */
[----:B------:R-:W-:-:S03]  /*13e70*/  FADD.FTZ R3, R77, R3 ;  /* 0x000000034d037221 */ /* 0x000fc60000010000 */
        /* <DEDUP_REMOVED lines=15> */
[----:B------:R-:W-:Y:S01]  /*13f70*/  FADD.FTZ R4, R6, R3 ;  /* 0x0000000306047221 */ /* 0x000fe20000010000 */
[----:B--2---:R-:W-:Y:S01]  /*13f80*/  FADD.FTZ R3, R80, R24 ;  /* 0x0000001850037221 */ /* 0x004fe20000010000 */
[----:B------:R-:W-:Y:S06]  /*13f90*/  @!P0 BRA `(.L_x_11540) ;  /* 0x0000000000048947 */ /* 0x000fec0003800000 */
[----:B------:R-:W-:Y:S01]  /*13fa0*/  BPT.TRAP 0x1 ;  /* 0x000000040000795c */ /* 0x000fe20000300000 */
.L_x_11540:
[----:B------:R-:W2:Y:S04]  /*13fb0*/  LDL R143, [R1] ;  /* 0x00000000018f7983 */ /* 0x000ea80000100800 */
[----:B------:R-:W3:Y:S04]  /*13fc0*/  LDL R32, [R1+0x70] ;  /* 0x0000700001207983 */ /* 0x000ee80000100800 */
[----:B------:R-:W4:Y:S04]  /*13fd0*/  LDL R71, [R1+0x8] ;  /* 0x0000080001477983 */ /* 0x000f280000100800 */
[----:B------:R-:W5:Y:S04]  /*13fe0*/  LDL R62, [R1+0x4] ;  /* 0x00000400013e7983 */ /* 0x000f680000100800 */
[----:B------:R-:W5:Y:S01]  /*13ff0*/  LDL R87, [R1+0x74] ;  /* 0x0000740001577983 */ /* 0x000f620000100800 */
[----:B------:R-:W-:-:S02]  /*14000*/  IMAD R17, R17, 0x8, R2 ;  /* 0x0000000811117824 */ /* 0x000fc400078e0202 */
[----:B------:R-:W-:Y:S02]  /*14010*/  IMAD.U32 R24, RZ, RZ, UR38 ;  /* 0x00000026ff187e24 */ /* 0x000fe4000f8e00ff */
[----:B------:R-:W-:Y:S01]  /*14020*/  VIADD R17, R17, 0x2d860 ;  /* 0x0002d86011117836 */ /* 0x000fe20000000000 */
[----:B------:R-:W-:Y:S02]  /*14030*/  F2FP.BF16.F32.PACK_AB R25, R83, R26 ;  /* 0x0000001a5319723e */ /* 0x000fe400000010ff */
[----:B------:R-:W-:Y:S02]  /*14040*/  F2FP.BF16.F32.PACK_AB R26, R14, R13 ;  /* 0x0000000d0e1a723e */ /* 0x000fe400000010ff */
[----:B------:R-:W-:Y:S02]  /*14050*/  PRMT R17, R24, 0x654, R17 ;  /* 0x0000065418117816 */ /* 0x000fe40000000011 */
[----:B------:R-:W-:Y:S02]  /*14060*/  F2FP.BF16.F32.PACK_AB R24, R10, R9 ;  /* 0x000000090a18723e */ /* 0x000fe400000010ff */
[----:B------:R-:W-:Y:S01]  /*14070*/  F2FP.BF16.F32.PACK_AB R27, R82, R12 ;  /* 0x0000000c521b723e */ /* 0x000fe200000010ff */
[----:B------:R0:W-:Y:S01]  /*14080*/  SYNCS.ARRIVE.TRANS64.RED.A1T0 RZ, [R17+URZ], RZ ;  /* 0x000000ff11ff79a7 */ /* 0x0001e2000810043f */
        /* <DEDUP_REMOVED lines=81> */
[----:B--2---:R-:W-:Y:S04]  /*145a0*/  STSM.16.M88.4 [R143+0x21800], R24 ;  /* 0x021800188f007844 */ /* 0x004fe80000000200 */
[----:B---3--:R0:W-:Y:S02]  /*145b0*/  STSM.16.M88.4 [R32], R12 ;  /* 0x0000000c20007844 */ /* 0x0081e40000000200 */
[----:B0-----:R-:W-:-:S05]  /*145c0*/  F2FP.BF16.F32.PACK_AB R32, R31, R30 ;  /* 0x0000001e1f20723e */ /* 0x001fca00000010ff */
[----:B----4-:R0:W-:Y:S04]  /*145d0*/  STSM.16.M88.4 [R71], R32 ;  /* 0x0000002047007844 */ /* 0x0101e80000000200 */
[----:B-----5:R0:W-:Y:S04]  /*145e0*/  STSM.16.M88.4 [R62], R40 ;  /* 0x000000283e007844 */ /* 0x0201e80000000200 */
        /* <DEDUP_REMOVED lines=9> */
[----:B-1----:R-:W1:Y:S02]  /*14680*/  FENCE.VIEW.ASYNC.S ;  /* 0x00000000000073c6 */ /* 0x002e640000000000 */
[----:B-1----:R-:W-:Y:S01]  /*14690*/  NOP ;  /* 0x0000000000007918 */ /* 0x002fe20000000000 */
[----:B------:R-:W-:Y:S05]  /*146a0*/  @P1 BRA `(.L_x_11541) ;  /* 0xffffffc000941947 */ /* 0x000fea000383ffff */
[----:B------:R-:W-:Y:S02]  /*146b0*/  IMAD.MOV.U32 R6, RZ, RZ, R69 ;  /* 0x000000ffff067224 */ /* 0x000fe400078e0045 */
[----:B------:R-:W-:Y:S02]  /*146c0*/  IMAD.MOV.U32 R5, RZ, RZ, R8 ;  /* 0x000000ffff057224 */ /* 0x000fe400078e0008 */
[----:B------:R-:W-:Y:S02]  /*146d0*/  IMAD.MOV.U32 R17, RZ, RZ, R7 ;  /* 0x000000ffff117224 */ /* 0x000fe400078e0007 */
[----:B------:R-:W-:-:S07]  /*146e0*/  IMAD.MOV.U32 R23, RZ, RZ, R139 ;  /* 0x000000ffff177224 */ /* 0x000fce00078e008b */
.L_x_11521:
[----:B------:R-:W2:Y:S01]  /*146f0*/  LDL R7, [R1+0x5c] ;  /* 0x00005c0001077983 */ /* 0x000ea20000100800 */
[----:B------:R-:W1:Y:S01]  /*14700*/  LDC R8, c[0x0][0x448] ;  /* 0x00011200ff087b82 */ /* 0x000e620000000800 */
[----:B------:R-:W-:Y:S01]  /*14710*/  LOP3.LUT R16, R16, 0xfffffffb, RZ, 0xc0, !PT ;  /* 0xfffffffb10107812 */ /* 0x000fe200078ec0ff */
[----:B------:R-:W-:Y:S01]  /*14720*/  ULDC UR8, c[0x0][0x9dc] ;  /* 0x0002770000087ab9 */ /* 0x000fe20000000800 */
[----:B------:R-:W-:-:S05]  /*14730*/  IADD3 R10, R157, 0x1, -R154 ;  /* 0x000000019d0a7810 */ /* 0x000fca0007ffe89a */
[----:B------:R-:W3:Y:S01]  /*14740*/  LDC R11, c[0x0][0x9e4] ;  /* 0x00027900ff0b7b82 */ /* 0x000ee20000000800 */
[----:B-1----:R-:W-:-:S13]  /*14750*/  ISETP.NE.AND P1, PT, R8, 0x1, PT ;  /* 0x000000010800780c */ /* 0x002fda0003f25270 */
[----:B------:R-:W1:Y:S01]  /*14760*/  @P1 LDC R8, c[0x0][0x44c] ;  /* 0x00011300ff081b82 */ /* 0x000e620000000800 */
[----:B------:R-:W-:-:S04]  /*14770*/  @P1 LOP3.LUT R16, R16, 0x4, RZ, 0xfc, !PT ;  /* 0x0000000410101812 */ /* 0x000fc800078efcff */
[----:B------:R-:W-:-:S03]  /*14780*/  LOP3.LUT R16, R16, 0xfffffff7, RZ, 0xc0, !PT ;  /* 0xfffffff710107812 */ /* 0x000fc600078ec0ff */
[----:B------:R-:W4:Y:S01]  /*14790*/  @P1 LDC R9, c[0x0][0x450] ;  /* 0x00011400ff091b82 */ /* 0x000f220000000800 */
[----:B--2---:R-:W-:-:S04]  /*147a0*/  VIADD R7, R7, 0xbf ;  /* 0x000000bf07077836 */ /* 0x004fc80000000000 */
[----:B-1----:R-:W-:-:S05]  /*147b0*/  @P1 IMAD.HI.U32 R8, R7, R8, RZ ;  /* 0x0000000807081227 */ /* 0x002fca00078e00ff */
[----:B----4-:R-:W-:Y:S02]  /*147c0*/  @P1 SHF.R.U32.HI R7, RZ, R9, R8 ;  /* 0x00000009ff071219 */ /* 0x010fe40000011608 */
[----:B---3--:R-:W-:-:S03]  /*147d0*/  ISETP.GE.AND P1, PT, R11, 0x1, PT ;  /* 0x000000010b00780c */ /* 0x008fc60003f26270 */
[----:B------:R-:W-:-:S04]  /*147e0*/  IMAD.IADD R7, R10, 0x1, R7 ;  /* 0x000000010a077824 */ /* 0x000fc800078e0207 */
[----:B------:R-:W-:-:S06]  /*147f0*/  VIADD R10, R7, -UR8 ;  /* 0x80000008070a7c36 */ /* 0x000fcc0008000000 */
[----:B------:R-:W-:Y:S01]  /*14800*/  @P1 LOP3.LUT R16, R16, 0x8, RZ, 0xfc, !PT ;  /* 0x0000000810101812 */ /* 0x000fe200078efcff */
        /* <DEDUP_REMOVED lines=11> */
.L_x_11544:
[----:B------:R-:W-:-:S13]  /*148c0*/  ISETP.NE.AND P1, PT, R11, 0x1, PT ;  /* 0x000000010b00780c */ /* 0x000fda0003f25270 */
[----:B------:R-:W1:Y:S02]  /*148d0*/  @P1 LDC.64 R8, c[0x0][0x9e8] ;  /* 0x00027a00ff081b82 */ /* 0x000e640000000a00 */
[----:B-1----:R-:W-:-:S05]  /*148e0*/  @P1 IMAD.HI.U32 R8, R7, R8, RZ ;  /* 0x0000000807081227 */ /* 0x002fca00078e00ff */
[----:B------:R-:W-:-:S07]  /*148f0*/  @P1 SHF.R.U32.HI R7, RZ, R9, R8 ;  /* 0x00000009ff071219 */ /* 0x000fce0000011608 */
.L_x_11545:
[----:B------:R-:W-:Y:S05]  /*14900*/  BSYNC B0 ;  /* 0x0000000000007941 */ /* 0x000fea0003800000 */
.L_x_11543:
[----:B------:R-:W-:-:S05]  /*14910*/  IMAD R7, R7, R11, RZ ;  /* 0x0000000b07077224 */ /* 0x000fca00078e02ff */
[----:B------:R-:W-:-:S07]  /*14920*/  VIMNMX R10, R10, R7, !PT ;  /* 0x000000070a0a7248 */ /* 0x000fce0007fe0100 */
.L_x_11542:
[----:B------:R-:W2:Y:S01]  /*14930*/  LDL R8, [R1+0xa0] ;  /* 0x0000a00001087983 */ /* 0x000ea20000100800 */
[----:B------:R-:W-:-:S05]  /*14940*/  VIADD R10, R10, 0x7f ;  /* 0x0000007f0a0a7836 */ /* 0x000fca0000000000 */
[----:B------:R-:W-:-:S04]  /*14950*/  SHF.R.S32.HI R7, RZ, 0x1f, R10 ;  /* 0x0000001fff077819 */ /* 0x000fc8000001140a */
[----:B------:R-:W-:-:S04]  /*14960*/  LEA.HI R7, R7, R10, RZ, 0x7 ;  /* 0x0000000a07077211 */ /* 0x000fc800078f38ff */
[----:B------:R-:W-:-:S04]  /*14970*/  SHF.R.S32.HI R7, RZ, 0x7, R7 ;  /* 0x00000007ff077819 */ /* 0x000fc80000011407 */
[----:B--2---:R-:W-:-:S04]  /*14980*/  VIMNMX R8, R8, R7, !PT ;  /* 0x0000000708087248 */ /* 0x004fc80007fe0100 */
[----:B------:R-:W-:Y:S01]  /*14990*/  ISETP.GE.AND P1, PT, R0, R8, PT ;  /* 0x000000080000720c */ /* 0x000fe20003f26270 */
[----:B------:R1:W-:-:S12]  /*149a0*/  STL [R1+0x44], R8 ;  /* 0x0000440801007387 */ /* 0x0003d80000100800 */
[----:B-1----:R-:W-:Y:S05]  /*149b0*/  @!P1 BRA `(.L_x_11546) ;  /* 0x0000002c00449947 */ /* 0x002fea0003800000 */
[----:B------:R-:W-:Y:S02]  /*149c0*/  IMAD.MOV.U32 R8, RZ, RZ, R6 ;  /* 0x000000ffff087224 */ /* 0x000fe400078e0006 */
[----:B------:R-:W-:Y:S02]  /*149d0*/  IMAD.MOV.U32 R7, RZ, RZ, R5 ;  /* 0x000000ffff077224 */ /* 0x000fe400078e0005 */
[----:B------:R-:W-:Y:S02]  /*149e0*/  IMAD.MOV.U32 R10, RZ, RZ, R23 ;  /* 0x000000ffff0a7224 */ /* 0x000fe400078e0017 */
[----:B------:R-:W-:-:S07]  /*149f0*/  IMAD.MOV.U32 R9, RZ, RZ, R17 ;  /* 0x000000ffff097224 */ /* 0x000fce00078e0011 */
.L_x_11558:
[----:B------:R-:W2:Y:S01]  /*14a00*/  LDL R5, [R1+0x48] ;  /* 0x0000480001057983 */ /* 0x000ea20000100800 */
[----:B------:R-:W-:Y:S01]  /*14a10*/  ISETP.NE.AND P1, PT, R9, 0x1, PT ;  /* 0x000000010900780c */ /* 0x000fe20003f25270 */
[----:B------:R-:W-:Y:S05]  /*14a20*/  YIELD ;  /* 0x0000000000007946 */ /* 0x000fea0003800000 */
[----:B------:R-:W-:-:S04]  /*14a30*/  SEL R23, RZ, 0x1, P1 ;  /* 0x00000001ff177807 */ /* 0x000fc80000800000 */
[----:B------:R-:W-:Y:S02]  /*14a40*/  LOP3.LUT R23, R10, R23, RZ, 0x3c, !PT ;  /* 0x000000170a177212 */ /* 0x000fe400078e3cff */
[----:B--2---:R-:W-:-:S13]  /*14a50*/  ISETP.NE.AND P1, PT, R5, RZ, PT ;  /* 0x000000ff0500720c */ /* 0x004fda0003f25270 */
[----:B------:R-:W-:Y:S05]  /*14a60*/  @P1 BRA `(.L_x_11547) ;  /* 0x00000000003c1947 */ /* 0x000fea0003800000 */
[----:B------:R-:W-:Y:S05]  /*14a70*/  @!P0 BRA `(.L_x_11548) ;  /* 0x0000000000048947 */ /* 0x000fea0003800000 */
[----:B------:R-:W-:Y:S01]  /*14a80*/  BPT.TRAP 0x1 ;  /* 0x000000040000795c */ /* 0x000fe20000300000 */
.L_x_11548:
        /* <DEDUP_REMOVED lines=8> */
.L_x_11549:
[----:B------:R-:W-:Y:S04]  /*14b10*/  BSSY B0, `(.L_x_11547) ;  /* 0x0000004000007945 */ /* 0x000fe80003800000 */
[----:B--2---:R-:W-:Y:S05]  /*14b20*/  @P2 BRA `(.L_x_11550) ;  /* 0x0000000000082947 */ /* 0x004fea0003800000 */
[----:B------:R-:W2:Y:S02]  /*14b30*/  SYNCS.PHASECHK.TRANS64.TRYWAIT P2, [R5+URZ+0x2d830], R6 ;  /* 0x02d83006050075a7 */ /* 0x000ea4000804017f */
[----:B--2---:R-:W-:Y:S05]  /*14b40*/  @!P2 BRA `(.L_x_11551) ;  /* 0x0000012c00c4a947 */ /* 0x004fea0003800000 */
.L_x_11550:
[----:B------:R-:W-:Y:S05]  /*14b50*/  BSYNC B0 ;  /* 0x0000000000007941 */ /* 0x000fea0003800000 */
.L_x_11547:
[----:B-12---:R-:W2:Y:S04]  /*14b60*/  LDL R6, [R1+0x4c] ;  /* 0x00004c0001067983 */ /* 0x006ea80000100800 */
[----:B------:R-:W3:Y:S04]  /*14b70*/  LDL.64 R26, [R1+0x10] ;  /* 0x00001000011a7983 */ /* 0x000ee80000100a00 */
[----:B------:R-:W4:Y:S04]  /*14b80*/  LDL.64 R148, [R1+0x38] ;  /* 0x0000380001947983 */ /* 0x000f280000100a00 */
[----:B------:R-:W5:Y:S01]  /*14b90*/  LDL.64 R146, [R1+0x30] ;  /* 0x0000300001927983 */ /* 0x000f620000100a00 */
[----:B------:R-:W1:Y:S01]  /*14ba0*/  S2R R5, SR_TID.X ;  /* 0x0000000000057919 */ /* 0x000e620000002100 */
[----:B------:R-:W-:Y:S01]  /*14bb0*/  VIADD R17, R9, 0x1 ;  /* 0x0000000109117836 */ /* 0x000fe20000000000 */
[----:B------:R-:W-:Y:S05]  /*14bc0*/  WARPSYNC.ALL ;  /* 0x0000000000007948 */ /* 0x000fea0003800000 */
[C---:B------:R-:W-:Y:S01]  /*14bd0*/  ISETP.NE.AND P2, PT, R17.reuse, 0x2, PT ;  /* 0x000000021100780c */ /* 0x040fe20003f45270 */
[----:B------:R-:W5:Y:S03]  /*14be0*/  LDL.64 R144, [R1+0x28] ;  /* 0x0000280001907983 */ /* 0x000f660000100a00 */
[----:B------:R-:W-:Y:S01]  /*14bf0*/  SEL R17, R17, RZ, P2 ;  /* 0x000000ff11117207 */ /* 0x000fe20001000000 */
[----:B0-----:R-:W5:Y:S04]  /*14c00*/  LDL.64 R142, [R1+0x20] ;  /* 0x00002000018e7983 */ /* 0x001f680000100a00 */
[----:B------:R-:W5:Y:S01]  /*14c10*/  LDL.64 R140, [R1+0x18] ;  /* 0x00001800018c7983 */ /* 0x000f620000100a00 */
[----:B-1----:R-:W-:-:S05]  /*14c20*/  SHF.R.U32.HI R5, RZ, 0x7, R5 ;  /* 0x00000007ff057819 */ /* 0x002fca0000011605 */
[----:B------:R-:W-:Y:S02]  /*14c30*/  VIADD R5, R5, 0x8 ;  /* 0x0000000805057836 */ /* 0x000fe40000000000 */
[----:B------:R-:W-:Y:S02]  /*14c40*/  IMAD.MOV.U32 R13, RZ, RZ, -0x7fffffe0 ;  /* 0x80000020ff0d7424 */ /* 0x000fe400078e00ff */
[----:B------:R-:W-:-:S03]  /*14c50*/  IMAD.MOV.U32 R25, RZ, RZ, -0x7fffffe0 ;  /* 0x80000020ff197424 */ /* 0x000fc600078e00ff */
[----:B------:R-:W-:Y:S02]  /*14c60*/  R2UR UR11, R13 ;  /* 0x000000000d0b72ca */ /* 0x000fe400000e0000 */
[----:B------:R-:W-:Y:S01]  /*14c70*/  R2UR UR27, R25 ;  /* 0x00000000191b72ca */ /* 0x000fe200000e0000 */
[----:B------:R-:W-:-:S05]  /*14c80*/  IMAD.MOV.U32 R21, RZ, RZ, -0x7fffffe0 ;  /* 0x80000020ff157424 */ /* 0x000fca00078e00ff */
[----:B------:R-:W-:Y:S01]  /*14c90*/  R2UR UR15, R21 ;  /* 0x00000000150f72ca */ /* 0x000fe200000e0000 */
[----:B------:R0:W-:Y:S01]  /*14ca0*/  BAR.SYNC.DEFER_BLOCKING R5, 0x100 ;  /* 0x000400050000751d */ /* 0x0001e20000010000 */
[----:B------:R-:W-:Y:S02]  /*14cb0*/  IMAD.MOV.U32 R15, RZ, RZ, -0x7fffffe0 ;  /* 0x80000020ff0f7424 */ /* 0x000fe400078e00ff */
[----:B--2---:R-:W-:Y:S01]  /*14cc0*/  IMAD R12, R17, 0x600, R6 ;  /* 0x00000600110c7824 */ /* 0x004fe200078e0206 */
[----:B---3--:R-:W-:-:S03]  /*14cd0*/  R2UR UR8, R26 ;  /* 0x000000001a0872ca */ /* 0x008fc600000e0000 */
[C---:B------:R-:W-:Y:S01]  /*14ce0*/  VIADD R24, R12.reuse, 0x400 ;  /* 0x000004000c187836 */ /* 0x040fe20000000000 */
[----:B------:R-:W-:Y:S02]  /*14cf0*/  R2UR UR10, R12 ;  /* 0x000000000c0a72ca */ /* 0x000fe400000e0000 */
[----:B------:R-:W-:Y:S02]  /*14d00*/  R2UR UR9, R27 ;  /* 0x000000001b0972ca */ /* 0x000fe400000e0000 */
[----:B------:R-:W-:Y:S02]  /*14d10*/  R2UR UR26, R24 ;  /* 0x00000000181a72ca */ /* 0x000fe400000e0000 */
[----:B------:R-:W-:-:S09]  /*14d20*/  WARPGROUP.ARRIVE ;  /* 0x00000000000079c5 */ /* 0x000fd20000000000 */
        /* <DEDUP_REMOVED lines=41> */
.L_x_11553:
[----:B------:R-:W-:Y:S01]  /*14fc0*/  SHF.L.U32 R5, R10, 0x1f, RZ ;  /* 0x0000001f0a057819 */ /* 0x000fe200000006ff */
[----:B------:R-:W-:-:S04]  /*14fd0*/  IMAD R6, R9, 0x8, R2 ;  /* 0x0000000809067824 */ /* 0x000fc800078e0202 */
[----:B------:R0:W1:Y:S01]  /*14fe0*/  SYNCS.PHASECHK.TRANS64.TRYWAIT P1, [R6+URZ+0x2d850], R5 ;  /* 0x02d85005060075a7 */ /* 0x000062000802017f */
[----:B------:R-:W-:Y:S05]  /*14ff0*/  @!P0 BRA `(.L_x_11554) ;  /* 0x0000000000048947 */ /* 0x000fea0003800000 */
[----:B------:R-:W-:Y:S01]  /*15000*/  BPT.TRAP 0x1 ;  /* 0x000000040000795c */ /* 0x000fe20000300000 */
.L_x_11554:
[----:B-1----:R-:W-:Y:S05]  /*15010*/  @P1 BRA `(.L_x_11552) ;  /* 0x0000000000081947 */ /* 0x002fea0003800000 */
[----:B------:R-:W1:Y:S02]  /*15020*/  SYNCS.PHASECHK.TRANS64.TRYWAIT P1, [R6+URZ+0x2d850], R5 ;  /* 0x02d85005060075a7 */ /* 0x000e64000802017f */
[----:B-1----:R-:W-:Y:S05]  /*15030*/  @!P1 BRA `(.L_x_11555) ;  /* 0x00000128009c9947 */ /* 0x002fea0003800000 */
.L_x_11552:
        /* <DEDUP_REMOVED lines=8> */
[----:B------:R-:W-:Y:S02]  /*150c0*/  R2UR UR11, R11 ;  /* 0x000000000b0b72ca */ /* 0x000fe400000e0000 */
        /* <DEDUP_REMOVED lines=20> */
[----:B------:R-:W-:Y:S01]  /*15210*/  R2UR UR22, R12 ;  /* 0x000000000c1672ca */ /* 0x000fe200000e0000 */
[----:B------:R-:W-:Y:S01]  /*15220*/  VIADD R12, R10, 0x100 ;  /* 0x000001000a0c7836 */ /* 0x000fe20000000000 */
[----:B------:R-:W-:Y:S01]  /*15230*/  R2UR UR13, R13 ;  /* 0x000000000d0d72ca */ /* 0x000fe200000e0000 */
[----:B------:R-:W-:-:S03]  /*15240*/  IMAD.MOV.U32 R13, RZ, RZ, 0x40000040 ;  /* 0x40000040ff0d7424 */ /* 0x000fc600078e00ff */
[----:B------:R-:W-:Y:S01]  /*15250*/  R2UR UR26, R12 ;  /* 0x000000000c1a72ca */ /* 0x000fe200000e0000 */
[----:B------:R-:W-:Y:S01]  /*15260*/  VIADD R12, R10, 0x140 ;  /* 0x000001400a0c7836 */ /* 0x000fe20000000000 */
[----:B------:R-:W-:Y:S01]  /*15270*/  R2UR UR17, R13 ;  /* 0x000000000d1172ca */ /* 0x000fe200000e0000 */
[----:B------:R-:W-:-:S03]  /*15280*/  IMAD.MOV.U32 R13, RZ, RZ, 0x40000040 ;  /* 0x40000040ff0d7424 */ /* 0x000fc600078e00ff */
[----:B------:R-:W-:Y:S01]  /*15290*/  R2UR UR30, R12 ;  /* 0x000000000c1e72ca */ /* 0x000fe200000e0000 */
[C---:B------:R-:W-:Y:S01]  /*152a0*/  VIADD R12, R10.reuse, 0x180 ;  /* 0x000001800a0c7836 */ /* 0x040fe20000000000 */
[----:B------:R-:W-:Y:S01]  /*152b0*/  R2UR UR21, R13 ;  /* 0x000000000d1572ca */ /* 0x000fe200000e0000 */
[----:B------:R-:W-:Y:S02]  /*152c0*/  VIADD R10, R10, 0x1c0 ;  /* 0x000001c00a0a7836 */ /* 0x000fe40000000000 */
[----:B------:R-:W-:Y:S01]  /*152d0*/  IMAD.MOV.U32 R13, RZ, RZ, 0x40000040 ;  /* 0x40000040ff0d7424 */ /* 0x000fe200078e00ff */
[----:B------:R-:W-:Y:S02]  /*152e0*/  R2UR UR34, R12 ;  /* 0x000000000c2272ca */ /* 0x000fe400000e0000 */
[----:B------:R-:W-:Y:S02]  /*152f0*/  R2UR UR46, R10 ;  /* 0x000000000a2e72ca */ /* 0x000fe400000e0000 */
        /* <DEDUP_REMOVED lines=52> */
.L_x_11556:
[----:B------:R-:W-:Y:S01]  /*15640*/  FMUL.FTZ R11, R24, UR48 ;  /* 0x00000030180b7c20 */ /* 0x000fe20008410000 */
[----:B------:R-:W-:Y:S01]  /*15650*/  FMUL.FTZ R24, R25, UR48 ;  /* 0x0000003019187c20 */ /* 0x000fe20008410000 */
[----:B------:R-:W-:Y:S01]  /*15660*/  FMUL.FTZ R153, R26, UR48 ;  /* 0x000000301a997c20 */ /* 0x000fe20008410000 */
[----:B------:R-:W-:Y:S01]  /*15670*/  FMUL.FTZ R26, R28, UR48 ;  /* 0x000000301c1a7c20 */ /* 0x000fe20008410000 */
[----:B0-----:R-:W-:Y:S02]  /*15680*/  IMAD R5, R17, 0x8, R2 ;  /* 0x0000000811057824 */ /* 0x001fe400078e0202 */
[----:B------:R-:W-:Y:S01]  /*15690*/  FMUL.FTZ R28, R29, UR48 ;  /* 0x000000301d1c7c20 */ /* 0x000fe20008410000 */
[----:B------:R-:W0:Y:S01]  /*156a0*/  MUFU.TANH R11, R11 ;  /* 0x0000000b000b7308 */ /* 0x000e220000002400 */
[----:B------:R-:W-:Y:S02]  /*156b0*/  IMAD.U32 R6, RZ, RZ, UR38 ;  /* 0x00000026ff067e24 */ /* 0x000fe4000f8e00ff */
[----:B------:R-:W-:Y:S01]  /*156c0*/  FMUL.FTZ R151, R30, UR48 ;  /* 0x000000301e977c20 */ /* 0x000fe20008410000 */
[----:B------:R-:W-:-:S02]  /*156d0*/  VIADD R5, R5, 0x2d840 ;  /* 0x0002d84005057836 */ /* 0x000fc40000000000 */
[----:B------:R-:W-:Y:S01]  /*156e0*/  FMUL.FTZ R30, R32, UR48 ;  /* 0x00000030201e7c20 */ /* 0x000fe20008410000 */
[----:B------:R-:W-:Y:S01]  /*156f0*/  FMUL.FTZ R32, R33, UR48 ;  /* 0x0000003021207c20 */ /* 0x000fe20008410000 */
[----:B------:R-:W-:Y:S01]  /*15700*/  FMUL.FTZ R33, R36, UR48 ;  /* 0x0000003024217c20 */ /* 0x000fe20008410000 */
[----:B------:R-:W-:Y:S01]  /*15710*/  FMUL.FTZ R149, R34, UR48 ;  /* 0x0000003022957c20 */ /* 0x000fe20008410000 */
[----:B------:R-:W1:Y:S01]  /*15720*/  MUFU.TANH R24, R24 ;  /* 0x0000001800187308 */ /* 0x000e620000002400 */
[----:B------:R-:W-:Y:S01]  /*15730*/  PRMT R5, R6, 0x654, R5 ;  /* 0x0000065406057816 */ /* 0x000fe20000000005 */
[----:B------:R-:W-:Y:S01]  /*15740*/  FMUL.FTZ R34, R37, UR48 ;  /* 0x0000003025227c20 */ /* 0x000fe20008410000 */
[----:B------:R-:W-:Y:S01]  /*15750*/  FMUL.FTZ R10, R35, UR48 ;  /* 0x00000030230a7c20 */ /* 0x000fe20008410000 */
[----:B------:R-:W-:Y:S01]  /*15760*/  FMUL.FTZ R35, R40, UR48 ;  /* 0x0000003028237c20 */ /* 0x000fe20008410000 */
[----:B------:R0:W-:Y:S01]  /*15770*/  SYNCS.ARRIVE.TRANS64.RED.A1T0 RZ, [R5+URZ], RZ ;  /* 0x000000ff05ff79a7 */ /* 0x0001e2000810043f */
[----:B------:R-:W-:Y:S01]  /*15780*/  FMUL.FTZ R36, R41, UR48 ;  /* 0x0000003029247c20 */ /* 0x000fe20008410000 */
[----:B------:R-:W-:Y:S01]  /*15790*/  FMUL.FTZ R37, R44, UR48 ;  /* 0x000000302c257c20 */ /* 0x000fe20008410000 */
[----:B------:R-:W2:Y:S01]  /*157a0*/  MUFU.TANH R26, R26 ;  /* 0x0000001a001a7308 */ /* 0x000ea20000002400 */
[----:B------:R-:W-:Y:S01]  /*157b0*/  FMUL.FTZ R40, R45, UR48 ;  /* 0x000000302d287c20 */ /* 0x000fe20008410000 */
[----:B------:R-:W-:Y:S01]  /*157c0*/  FMUL.FTZ R45, R48, UR48 ;  /* 0x00000030302d7c20 */ /* 0x000fe20008410000 */
[----:B------:R-:W-:Y:S01]  /*157d0*/  FMUL.FTZ R139, R49, UR48 ;  /* 0x00000030318b7c20 */ /* 0x000fe20008410000 */
[----:B------:R-:W-:Y:S01]  /*157e0*/  FMUL.FTZ R140, R52, UR48 ;  /* 0x00000030348c7c20 */ /* 0x000fe20008410000 */
[----:B0-----:R-:W-:Y:S01]  /*157f0*/  FMNMX.FTZ R5, R11, R7, !PT ;  /* 0x000000070b057209 */ /* 0x001fe20007810000 */
        /* <DEDUP_REMOVED lines=61> */
[----:B------:R-:W-:-:S05]  /*15bd0*/  UMOV UR51, UR6 ;  /* 0x0000000600337c82 */ /* 0x000fca0008000000 */
        /* <DEDUP_REMOVED lines=117> */
[----:B------:R-:W-:-:S04]  /*16330*/  FMUL.FTZ R38, R5, UR51 ;  /* 0x0000003305267c20 */ /* 0x000fc80008410000 */
[----:B------:R-:W-:Y:S01]  /*16340*/  FADD.FTZ R42, -R6, R8 ;  /* 0x00000008062a7221 */ /* 0x000fe20000010100 */
[----:B------:R-:W-:Y:S01]  /*16350*/  FMUL.FTZ R8, R7, UR51 ;  /* 0x0000003307087c20 */ /* 0x000fe20008410000 */
[--C-:B------:R-:W-:Y:S01]  /*16360*/  FFMA.FTZ R33, R33, UR51, -R38.reuse ;  /* 0x0000003321217c23 */ /* 0x100fe20008010826 */
[--C-:B------:R-:W-:Y:S01]  /*16370*/  FFMA.FTZ R79, R24, UR51, -R38.reuse ;  /* 0x00000033184f7c23 */ /* 0x100fe20008010826 */
[----:B------:R-:W-:Y:S01]  /*16380*/  FMUL.FTZ R7, R42, UR51 ;  /* 0x000000332a077c20 */ /* 0x000fe20008410000 */
[--C-:B------:R-:W-:Y:S01]  /*16390*/  FFMA.FTZ R42, R11, UR51, -R38.reuse ;  /* 0x000000330b2a7c23 */ /* 0x100fe20008010826 */
[--C-:B------:R-:W-:Y:S01]  /*163a0*/  FFMA.FTZ R11, R80, UR51, -R38.reuse ;  /* 0x00000033500b7c23 */ /* 0x100fe20008010826 */
[----:B------:R-:W-:Y:S01]  /*163b0*/  FMUL.FTZ R80, R6, UR51 ;  /* 0x0000003306507c20 */ /* 0x000fe20008410000 */
[--C-:B------:R-:W-:Y:S01]  /*163c0*/  FFMA.FTZ R26, R26, UR51, -R38.reuse ;  /* 0x000000331a1a7c23 */ /* 0x100fe20008010826 */
[--C-:B------:R-:W-:Y:S01]  /*163d0*/  FFMA.FTZ R28, R28, UR51, -R38.reuse ;  /* 0x000000331c1c7c23 */ /* 0x100fe20008010826 */
[----:B------:R-:W-:Y:S01]  /*163e0*/  FFMA.FTZ R30, R30, UR51, -R38 ;  /* 0x000000331e1e7c23 */ /* 0x000fe20008010826 */
[----:B------:R-:W-:Y:S01]  /*163f0*/  FFMA.FTZ R78, R153, UR51, -R80 ;  /* 0x00000033994e7c23 */ /* 0x000fe20008010850 */
        /* <DEDUP_REMOVED lines=55> */
[----:B------:R-:W-:-:S02]  /*16770*/  FFMA.FTZ R21, R21, UR51, -R80 ;  /* 0x0000003315157c23 */ /* 0x000fc40008010850 */
[----:B------:R-:W0:Y:S01]  /*16780*/  MUFU.EX2 R78, R78 ;  /* 0x0000004e004e7308 */ /* 0x000e220000000800 */
[----:B-1----:R-:W-:-:S07]  /*16790*/  FFMA.FTZ R4, R8, R4, R32 ;  /* 0x0000000408047223 */ /* 0x002fce0000010020 */
[----:B------:R1:W-:Y:S08]  /*167a0*/  MUFU.EX2 R42, R76 ;  /* 0x0000004c002a7308 */ /* 0x0003f00000000800 */
[----:B------:R-:W2:Y:S01]  /*167b0*/  MUFU.EX2 R79, R79 ;  /* 0x0000004f004f7308 */ /* 0x000ea20000000800 */
[----:B-1----:R-:W-:Y:S01]  /*167c0*/  FFMA.FTZ R76, R151, UR51, -R80 ;  /* 0x00000033974c7c23 */ /* 0x002fe20008010850 */
[----:B0-----:R-:W-:-:S06]  /*167d0*/  FFMA.FTZ R3, R7, R3, R78 ;  /* 0x0000000307037223 */ /* 0x001fcc000001004e */
[----:B------:R-:W-:Y:S08]  /*167e0*/  MUFU.EX2 R73, R24 ;  /* 0x0000001800497308 */ /* 0x000ff00000000800 */
[----:B------:R-:W0:Y:S01]  /*167f0*/  MUFU.EX2 R33, R33 ;  /* 0x0000002100217308 */ /* 0x000e220000000800 */
[----:B--2---:R-:W-:-:S07]  /*16800*/  FADD.FTZ R4, R79, R4 ;  /* 0x000000044f047221 */ /* 0x004fce0000010000 */
[----:B------:R1:W-:Y:S08]  /*16810*/  MUFU.EX2 R24, R35 ;  /* 0x0000002300187308 */ /* 0x0003f00000000800 */
[----:B------:R-:W2:Y:S01]  /*16820*/  MUFU.EX2 R34, R26 ;  /* 0x0000001a00227308 */ /* 0x000ea20000000800 */
[----:B-1----:R-:W-:-:S07]  /*16830*/  FFMA.FTZ R35, R150, UR51, -R80 ;  /* 0x0000003396237c23 */ /* 0x002fce0008010850 */
[----:B------:R-:W1:Y:S08]  /*16840*/  MUFU.EX2 R76, R76 ;  /* 0x0000004c004c7308 */ /* 0x000e700000000800 */
[----:B------:R-:W3:Y:S08]  /*16850*/  MUFU.EX2 R77, R28 ;  /* 0x0000001c004d7308 */ /* 0x000ef00000000800 */
[----:B------:R-:W4:Y:S08]  /*16860*/  MUFU.EX2 R35, R35 ;  /* 0x0000002300237308 */ /* 0x000f300000000800 */
[----:B------:R5:W-:Y:S08]  /*16870*/  MUFU.EX2 R26, R37 ;  /* 0x00000025001a7308 */ /* 0x000bf00000000800 */
[----:B------:R-:W4:Y:S01]  /*16880*/  MUFU.EX2 R36, R30 ;  /* 0x0000001e00247308 */ /* 0x000f220000000800 */
[----:B-----5:R-:W-:-:S07]  /*16890*/  FFMA.FTZ R37, R10, UR51, -R80 ;  /* 0x000000330a257c23 */ /* 0x020fce0008010850 */
[----:B------:R-:W5:Y:S08]  /*168a0*/  MUFU.EX2 R74, R74 ;  /* 0x0000004a004a7308 */ /* 0x000f700000000800 */
[----:B------:R-:W-:Y:S08]  /*168b0*/  MUFU.EX2 R28, R45 ;  /* 0x0000002d001c7308 */ /* 0x000ff00000000800 */
[----:B------:R-:W5:Y:S08]  /*168c0*/  MUFU.EX2 R75, R75 ;  /* 0x0000004b004b7308 */ /* 0x000f700000000800 */
[----:B------:R0:W-:Y:S08]  /*168d0*/  MUFU.EX2 R45, R66 ;  /* 0x00000042002d7308 */ /* 0x0001f00000000800 */
[----:B------:R-:W5:Y:S01]  /*168e0*/  MUFU.EX2 R37, R37 ;  /* 0x0000002500257308 */ /* 0x000f620000000800 */
[----:B0-----:R-:W-:Y:S01]  /*168f0*/  FFMA.FTZ R66, R12, UR51, -R80 ;  /* 0x000000330c427c23 */ /* 0x001fe20008010850 */
[----:B------:R-:W-:Y:S01]  /*16900*/  FADD.FTZ R80, R33, R3 ;  /* 0x0000000321507221 */ /* 0x000fe20000010000 */
[----:B--2---:R-:W-:-:S03]  /*16910*/  FADD.FTZ R3, R34, R4 ;  /* 0x0000000422037221 */ /* 0x004fc60000010000 */
[----:B-1----:R-:W-:Y:S01]  /*16920*/  FADD.FTZ R4, R76, R80 ;  /* 0x000000504c047221 */ /* 0x002fe20000010000 */
[----:B---3--:R-:W-:Y:S01]  /*16930*/  FADD.FTZ R3, R77, R3 ;  /* 0x000000034d037221 */ /* 0x008fe20000010000 */
[----:B------:R-:W0:Y:S02]  /*16940*/  MUFU.EX2 R72, R72 ;  /* 0x0000004800487308 */ /* 0x000e240000000800 */
[----:B----4-:R-:W-:Y:S01]  /*16950*/  FADD.FTZ R4, R35, R4 ;  /* 0x0000000423047221 */ /* 0x010fe20000010000 */
[----:B------:R-:W-:-:S03]  /*16960*/  FADD.FTZ R3, R36, R3 ;  /* 0x0000000324037221 */ /* 0x000fc60000010000 */
[----:B-----5:R-:W-:Y:S01]  /*16970*/  FADD.FTZ R4, R74, R4 ;  /* 0x000000044a047221 */ /* 0x020fe20000010000 */
[----:B------:R-:W-:Y:S01]  /*16980*/  FADD.FTZ R3, R75, R3 ;  /* 0x000000034b037221 */ /* 0x000fe20000010000 */
[----:B------:R-:W1:Y:S02]  /*16990*/  MUFU.EX2 R39, R39 ;  /* 0x0000002700277308 */ /* 0x000e640000000800 */
[----:B------:R-:W-:Y:S01]  /*169a0*/  FADD.FTZ R4, R37, R4 ;  /* 0x0000000425047221 */ /* 0x000fe20000010000 */
[----:B------:R-:W-:-:S04]  /*169b0*/  FADD.FTZ R3, R38, R3 ;  /* 0x0000000326037221 */ /* 0x000fc80000010000 */
[----:B------:R-:W-:Y:S01]  /*169c0*/  FADD.FTZ R3, R73, R3 ;  /* 0x0000000349037221 */ /* 0x000fe20000010000 */
[----:B------:R-:W2:Y:S01]  /*169d0*/  MUFU.EX2 R70, R70 ;  /* 0x0000004600467308 */ /* 0x000ea20000000800 */
[----:B0-----:R-:W-:Y:S02]  /*169e0*/  FADD.FTZ R4, R72, R4 ;  /* 0x0000000448047221 */ /* 0x001fe40000010000 */
[----:B------:R-:W-:-:S05]  /*169f0*/  FADD.FTZ R3, R24, R3 ;  /* 0x0000000318037221 */ /* 0x000fca0000010000 */
[----:B------:R-:W0:Y:S01]  /*16a00*/  MUFU.EX2 R71, R71 ;  /* 0x0000004700477308 */ /* 0x000e220000000800 */
[----:B-1----:R-:W-:-:S07]  /*16a10*/  FADD.FTZ R4, R39, R4 ;  /* 0x0000000427047221 */ /* 0x002fce0000010000 */
[----:B------:R-:W1:Y:S01]  /*16a20*/  MUFU.EX2 R25, R25 ;  /* 0x0000001900197308 */ /* 0x000e620000000800 */
[----:B--2---:R-:W-:-:S07]  /*16a30*/  FADD.FTZ R4, R70, R4 ;  /* 0x0000000446047221 */ /* 0x004fce0000010000 */
[----:B------:R-:W2:Y:S01]  /*16a40*/  MUFU.EX2 R68, R68 ;  /* 0x0000004400447308 */ /* 0x000ea20000000800 */
[----:B0-----:R-:W-:-:S04]  /*16a50*/  FADD.FTZ R3, R71, R3 ;  /* 0x0000000347037221 */ /* 0x001fc80000010000 */
[----:B------:R-:W-:-:S03]  /*16a60*/  FADD.FTZ R3, R26, R3 ;  /* 0x000000031a037221 */ /* 0x000fc60000010000 */
        /* <DEDUP_REMOVED lines=85> */
.L_x_11557:
[----:B------:R-:W2:Y:S04]  /*16fc0*/  LDL R84, [R1] ;  /* 0x0000000001547983 */ /* 0x000ea80000100800 */
[----:B------:R-:W3:Y:S04]  /*16fd0*/  LDL R85, [R1+0x70] ;  /* 0x0000700001557983 */ /* 0x000ee80000100800 */
[----:B------:R-:W4:Y:S01]  /*16fe0*/  LDL R82, [R1+0x8] ;  /* 0x0000080001527983 */ /* 0x000f220000100800 */
[----:B------:R-:W-:-:S03]  /*16ff0*/  IMAD R9, R9, 0x8, R2 ;  /* 0x0000000809097824 */ /* 0x000fc600078e0202 */
[----:B------:R-:W5:Y:S04]  /*17000*/  LDL R81, [R1+0x4] ;  /* 0x0000040001517983 */ /* 0x000f680000100800 */
[----:B------:R-:W5:Y:S01]  /*17010*/  LDL R83, [R1+0x74] ;  /* 0x0000740001537983 */ /* 0x000f620000100800 */
[----:B------:R-:W-:Y:S02]  /*17020*/  VIADD R9, R9, 0x2d860 ;  /* 0x0002d86009097836 */ /* 0x000fe40000000000 */
[----:B------:R-:W-:-:S05]  /*17030*/  IMAD.U32 R80, RZ, RZ, UR38 ;  /* 0x00000026ff507e24 */ /* 0x000fca000f8e00ff */
[----:B------:R-:W-:-:S04]  /*17040*/  PRMT R9, R80, 0x654, R9 ;  /* 0x0000065450097816 */ /* 0x000fc80000000009 */
[----:B------:R0:W-:Y:S02]  /*17050*/  SYNCS.ARRIVE.TRANS64.RED.A1T0 RZ, [R9+URZ], RZ ;  /* 0x000000ff09ff79a7 */ /* 0x0001e4000810043f */
[----:B0-----:R-:W5:Y:S01]  /*17060*/  LDL R9, [R1+0x44] ;  /* 0x0000440001097983 */ /* 0x001f620000100800 */
        /* <DEDUP_REMOVED lines=70> */
[----:B--2---:R0:W-:Y:S04]  /*174d0*/  STSM.16.M88.4 [R84+0x21800], R32 ;  /* 0x0218002054007844 */ /* 0x0041e80000000200 */
[----:B---3--:R1:W-:Y:S04]  /*174e0*/  STSM.16.M88.4 [R85], R36 ;  /* 0x0000002455007844 */ /* 0x0083e80000000200 */
[----:B----4-:R2:W-:Y:S04]  /*174f0*/  STSM.16.M88.4 [R82], R24 ;  /* 0x0000001852007844 */ /* 0x0105e80000000200 */
[----:B-----5:R3:W-:Y:S01]  /*17500*/  STSM.16.M88.4 [R81], R28 ;  /* 0x0000001c51007844 */ /* 0x0207e20000000200 */
[----:B0-----:R-:W-:-:S02]  /*17510*/  F2FP.BF16.F32.PACK_AB R32, R63, R62 ;  /* 0x0000003e3f20723e */ /* 0x001fc400000010ff */
[----:B------:R-:W-:Y:S02]  /*17520*/  F2FP.BF16.F32.PACK_AB R33, R60, R61 ;  /* 0x0000003d3c21723e */ /* 0x000fe400000010ff */
[----:B------:R-:W-:Y:S02]  /*17530*/  F2FP.BF16.F32.PACK_AB R34, R59, R58 ;  /* 0x0000003a3b22723e */ /* 0x000fe400000010ff */
[----:B------:R-:W-:Y:S02]  /*17540*/  F2FP.BF16.F32.PACK_AB R35, R56, R57 ;  /* 0x000000393823723e */ /* 0x000fe400000010ff */
[----:B-1----:R-:W-:Y:S02]  /*17550*/  F2FP.BF16.F32.PACK_AB R36, R55, R54 ;  /* 0x000000363724723e */ /* 0x002fe400000010ff */
[----:B------:R-:W-:Y:S02]  /*17560*/  F2FP.BF16.F32.PACK_AB R37, R52, R53 ;  /* 0x000000353425723e */ /* 0x000fe400000010ff */
[----:B------:R-:W-:-:S02]  /*17570*/  F2FP.BF16.F32.PACK_AB R38, R51, R50 ;  /* 0x000000323326723e */ /* 0x000fc400000010ff */
[----:B------:R-:W-:Y:S02]  /*17580*/  F2FP.BF16.F32.PACK_AB R39, R48, R49 ;  /* 0x000000313027723e */ /* 0x000fe400000010ff */
[----:B--2---:R-:W-:Y:S02]  /*17590*/  F2FP.BF16.F32.PACK_AB R24, R10, R11 ;  /* 0x0000000b0a18723e */ /* 0x004fe400000010ff */
[----:B------:R-:W-:Y:S02]  /*175a0*/  F2FP.BF16.F32.PACK_AB R25, R15, R14 ;  /* 0x0000000e0f19723e */ /* 0x000fe400000010ff */
[----:B------:R-:W-:Y:S02]  /*175b0*/  F2FP.BF16.F32.PACK_AB R26, R13, R12 ;  /* 0x0000000c0d1a723e */ /* 0x000fe400000010ff */
        /* <DEDUP_REMOVED lines=10> */
[----:B0-----:R-:W0:Y:S01]  /*17660*/  FENCE.VIEW.ASYNC.S ;  /* 0x00000000000073c6 */ /* 0x001e220000000000 */
[C---:B------:R-:W-:Y:S01]  /*17670*/  ISETP.GT.AND P1, PT, R0.reuse, R9, PT ;  /* 0x000000090000720c */ /* 0x040fe20003f24270 */
[----:B------:R-:W-:-:S02]  /*17680*/  VIADD R0, R0, 0xffffffff ;  /* 0xffffffff00007836 */ /* 0x000fc40000000000 */
[----:B------:R-:W-:Y:S02]  /*17690*/  IMAD.MOV.U32 R10, RZ, RZ, R23 ;  /* 0x000000ffff0a7224 */ /* 0x000fe400078e0017 */
[----:B------:R-:W-:Y:S01]  /*176a0*/  IMAD.MOV.U32 R9, RZ, RZ, R17 ;  /* 0x000000ffff097224 */ /* 0x000fe200078e0011 */
[----:B0-----:R-:W-:-:S07]  /*176b0*/  NOP ;  /* 0x0000000000007918 */ /* 0x001fce0000000000 */
[----:B---3--:R-:W-:Y:S05]  /*176c0*/  @P1 BRA `(.L_x_11558) ;  /* 0xffffffd000cc1947 */ /* 0x008fea000383ffff */
.L_x_11546:
[----:B------:R-:W2:Y:S02]  /*176d0*/  LDL R7, [R1+0xa0] ;  /* 0x0000a00001077983 */ /* 0x000ea40000100800 */
[----:B--2---:R-:W-:-:S13]  /*176e0*/  ISETP.GE.AND P1, PT, R0, R7, PT ;  /* 0x000000070000720c */ /* 0x004fda0003f26270 */
[----:B------:R-:W-:Y:S05]  /*176f0*/  @!P1 BRA `(.L_x_11559) ;  /* 0x0000003c00889947 */ /* 0x000fea0003800000 */
[----:B------:R-:W-:Y:S02]  /*17700*/  IMAD.MOV.U32 R8, RZ, RZ, R6 ;  /* 0x000000ffff087224 */ /* 0x000fe400078e0006 */
[----:B------:R-:W-:Y:S02]  /*17710*/  IMAD.MOV.U32 R9, RZ, RZ, R5 ;  /* 0x000000ffff097224 */ /* 0x000fe400078e0005 */
[----:B------:R-:W-:Y:S02]  /*17720*/  IMAD.MOV.U32 R10, RZ, RZ, R23 ;  /* 0x000000ffff0a7224 */ /* 0x000fe400078e0017 */
[----:B------:R-:W-:-:S07]  /*17730*/  IMAD.MOV.U32 R7, RZ, RZ, R17 ;  /* 0x000000ffff077224 */ /* 0x000fce00078e0011 */
.L_x_11579:
        /* <DEDUP_REMOVED lines=9> */
.L_x_11561:
        /* <DEDUP_REMOVED lines=8> */
.L_x_11562:
[----:B------:R-:W-:Y:S04]  /*17850*/  BSSY B0, `(.L_x_11560) ;  /* 0x0000004000007945 */ /* 0x000fe80003800000 */
[----:B--2---:R-:W-:Y:S05]  /*17860*/  @P2 BRA `(.L_x_11563) ;  /* 0x0000000000082947 */ /* 0x004fea0003800000 */
[----:B------:R-:W2:Y:S02]  /*17870*/  SYNCS.PHASECHK.TRANS64.TRYWAIT P2, [R5+URZ+0x2d830], R6 ;  /* 0x02d83006050075a7 */ /* 0x000ea4000804017f */
[----:B--2---:R-:W-:Y:S05]  /*17880*/  @!P2 BRA `(.L_x_11564) ;  /* 0x00000100009ca947 */ /* 0x004fea0003800000 */
.L_x_11563:
[----:B------:R-:W-:Y:S05]  /*17890*/  BSYNC B0 ;  /* 0x0000000000007941 */ /* 0x000fea0003800000 */
.L_x_11560:
        /* <DEDUP_REMOVED lines=70> */
.L_x_11566:
[----:B------:R-:W-:Y:S01]  /*17d00*/  SHF.L.U32 R5, R10, 0x1f, RZ ;  /* 0x0000001f0a057819 */ /* 0x000fe200000006ff */
[----:B------:R-:W-:-:S04]  /*17d10*/  IMAD R6, R7, 0x8, R2 ;  /* 0x0000000807067824 */ /* 0x000fc800078e0202 */
[----:B------:R0:W1:Y:S01]  /*17d20*/  SYNCS.PHASECHK.TRANS64.TRYWAIT P1, [R6+URZ+0x2d850], R5 ;  /* 0x02d85005060075a7 */ /* 0x000062000802017f */
[----:B------:R-:W-:Y:S05]  /*17d30*/  @!P0 BRA `(.L_x_11567) ;  /* 0x0000000000048947 */ /* 0x000fea0003800000 */
[----:B------:R-:W-:Y:S01]  /*17d40*/  BPT.TRAP 0x1 ;  /* 0x000000040000795c */ /* 0x000fe20000300000 */
.L_x_11567:
[----:B-1----:R-:W-:Y:S05]  /*17d50*/  @P1 BRA `(.L_x_11565) ;  /* 0x0000000000081947 */ /* 0x002fea0003800000 */
[----:B------:R-:W1:Y:S02]  /*17d60*/  SYNCS.PHASECHK.TRANS64.TRYWAIT P1, [R6+URZ+0x2d850], R5 ;  /* 0x02d85005060075a7 */ /* 0x000e64000802017f */
[----:B-1----:R-:W-:Y:S05]  /*17d70*/  @!P1 BRA `(.L_x_11568) ;  /* 0x000000fc00749947 */ /* 0x002fea0003800000 */
.L_x_11565:
        /* <DEDUP_REMOVED lines=96> */
.L_x_11569:
[----:B------:R-:W2:Y:S01]  /*18380*/  LDL R11, [R1+0x5c] ;  /* 0x00005c00010b7983 */ /* 0x000ea20000100800 */
[----:B------:R-:W1:Y:S03]  /*18390*/  LDC R6, c[0x0][0x448] ;  /* 0x00011200ff067b82 */ /* 0x000e660000000800 */
[----:B0-----:R-:W2:Y:S05]  /*183a0*/  LDL R5, [R1+0x9c] ;  /* 0x00009c0001057983 */ /* 0x001eaa0000100800 */
[----:B------:R-:W0:Y:S01]  /*183b0*/  LDC R139, c[0x0][0x9e4] ;  /* 0x00027900ff8b7b82 */ /* 0x000e220000000800 */
[----:B-1----:R-:W-:-:S13]  /*183c0*/  ISETP.NE.AND P1, PT, R6, 0x1, PT ;  /* 0x000000010600780c */ /* 0x002fda0003f25270 */
[----:B------:R-:W1:Y:S08]  /*183d0*/  @P1 LDC R10, c[0x0][0x44c] ;  /* 0x00011300ff0a1b82 */ /* 0x000e700000000800 */
[----:B------:R-:W3:Y:S01]  /*183e0*/  @P1 LDC R6, c[0x0][0x450] ;  /* 0x00011400ff061b82 */ /* 0x000ee20000000800 */
[----:B------:R-:W-:Y:S01]  /*183f0*/  FMUL.FTZ R141, R38, UR43 ;  /* 0x0000002b268d7c20 */ /* 0x000fe20008410000 */
[----:B------:R-:W-:-:S02]  /*18400*/  IMAD.U32 R38, RZ, RZ, UR38 ;  /* 0x00000026ff267e24 */ /* 0x000fc4000f8e00ff */
        /* <DEDUP_REMOVED lines=54> */
[----:B0-----:R-:W-:-:S02]  /*18770*/  ISETP.GE.AND P3, PT, R139, 0x1, PT ;  /* 0x000000018b00780c */ /* 0x001fc40003f66270 */
[----:B------:R-:W-:Y:S01]  /*18780*/  IADD3 R86, -R156, 0x1, -R76 ;  /* 0x000000019c567810 */ /* 0x000fe20007ffe94c */
[----:B------:R-:W0:Y:S03]  /*18790*/  MUFU.TANH R150, R150 ;  /* 0x0000009600967308 */ /* 0x000e260000002400 */
[----:B------:R-:W-:-:S05]  /*187a0*/  IADD3 R86, -R154, R86, R157 ;  /* 0x000000569a567210 */ /* 0x000fca0007ffe19d */
        /* <DEDUP_REMOVED lines=22> */
[----:B--2---:R-:W-:-:S02]  /*18910*/  IMAD.IADD R5, R5, 0x1, R11 ;  /* 0x0000000105057824 */ /* 0x004fc400078e020b */
[----:B------:R-:W-:Y:S01]  /*18920*/  FMUL.FTZ R11, R24, UR43 ;  /* 0x0000002b180b7c20 */ /* 0x000fe20008410000 */
[----:B------:R-:W-:Y:S01]  /*18930*/  FMUL.FTZ R24, R28, UR43 ;  /* 0x0000002b1c187c20 */ /* 0x000fe20008410000 */
[----:B------:R-:W-:Y:S01]  /*18940*/  FMUL.FTZ R28, R32, UR43 ;  /* 0x0000002b201c7c20 */ /* 0x000fe20008410000 */
[----:B------:R-:W-:Y:S01]  /*18950*/  FMUL.FTZ R32, R36, UR43 ;  /* 0x0000002b24207c20 */ /* 0x000fe20008410000 */
[----:B-1----:R-:W-:-:S04]  /*18960*/  @P1 IMAD.HI.U32 R10, R5, R10, RZ ;  /* 0x0000000a050a1227 */ /* 0x002fc800078e00ff */
[----:B------:R-:W-:Y:S01]  /*18970*/  IMAD R36, R17, 0x8, R2 ;  /* 0x0000000811247824 */ /* 0x000fe200078e0202 */
[----:B---3--:R-:W-:-:S03]  /*18980*/  @P1 SHF.R.U32.HI R5, RZ, R6, R10 ;  /* 0x00000006ff051219 */ /* 0x008fc6000001160a */
[----:B------:R-:W-:-:S05]  /*18990*/  VIADD R36, R36, 0x2d840 ;  /* 0x0002d84024247836 */ /* 0x000fca0000000000 */
[----:B------:R-:W-:Y:S02]  /*189a0*/  PRMT R38, R38, 0x654, R36 ;  /* 0x0000065426267816 */ /* 0x000fe40000000024 */
[----:B------:R-:W1:Y:S01]  /*189b0*/  SHFL.IDX PT, R36, R5, RZ, 0x1c1f ;  /* 0x001c1fff05247589 */ /* 0x000e6200000e0000 */
[----:B------:R-:W-:Y:S01]  /*189c0*/  FMUL.FTZ R10, R25, UR43 ;  /* 0x0000002b190a7c20 */ /* 0x000fe20008410000 */
[----:B------:R-:W-:Y:S01]  /*189d0*/  FMUL.FTZ R6, R42, UR43 ;  /* 0x0000002b2a067c20 */ /* 0x000fe20008410000 */
[----:B------:R-:W-:Y:S01]  /*189e0*/  FMUL.FTZ R25, R43, UR43 ;  /* 0x0000002b2b197c20 */ /* 0x000fe20008410000 */
[----:B------:R-:W-:Y:S01]  /*189f0*/  FMUL.FTZ R42, R48, UR43 ;  /* 0x0000002b302a7c20 */ /* 0x000fe20008410000 */
[----:B------:R-:W-:Y:S01]  /*18a00*/  FMUL.FTZ R48, R71, UR43 ;  /* 0x0000002b47307c20 */ /* 0x000fe20008410000 */
[----:B------:R-:W-:Y:S01]  /*18a10*/  FMUL.FTZ R43, R79, UR43 ;  /* 0x0000002b4f2b7c20 */ /* 0x000fe20008410000 */
[----:B------:R-:W2:Y:S08]  /*18a20*/  MUFU.TANH R11, R11 ;  /* 0x0000000b000b7308 */ /* 0x000eb00000002400 */
        /* <DEDUP_REMOVED lines=32> */
[----:B------:R-:W-:Y:S01]  /*18c30*/  VIADD R86, R86, UR52 ;  /* 0x0000003456567c36 */ /* 0x000fe20008000000 */
[----:B------:R0:W-:Y:S06]  /*18c40*/  SYNCS.ARRIVE.TRANS64.RED.A1T0 RZ, [R38+URZ], RZ ;  /* 0x000000ff26ff79a7 */ /* 0x0001ec000810043f */
        /* <DEDUP_REMOVED lines=9> */
[----:B-1----:R-:W-:-:S02]  /*18ce0*/  IMAD.IADD R87, R36, 0x1, R85 ;  /* 0x0000000124577824 */ /* 0x002fc400078e0255 */
[----:B------:R-:W-:Y:S01]  /*18cf0*/  IMAD.IADD R139, R36, 0x1, R86 ;  /* 0x00000001248b7824 */ /* 0x000fe200078e0256 */
[----:B--234-:R-:W-:Y:S06]  /*18d00*/  @!P3 BRA `(.L_x_11570) ;  /* 0x000000000058b947 */ /* 0x01cfec0003800000 */
[----:B------:R-:W-:Y:S01]  /*18d10*/  IADD3 R36, -R154, R157, R36 ;  /* 0x0000009d9a247210 */ /* 0x000fe20007ffe124 */
[----:B------:R-:W-:Y:S03]  /*18d20*/  BSSY B0, `(.L_x_11571) ;  /* 0x0000010000007945 */ /* 0x000fe60003800000 */
[----:B------:R-:W-:-:S13]  /*18d30*/  ISETP.GT.AND P1, PT, R36, -0x1, PT ;  /* 0xffffffff2400780c */ /* 0x000fda0003f24270 */
[----:B------:R-:W-:Y:S05]  /*18d40*/  @P1 BRA `(.L_x_11572) ;  /* 0x0000000000201947 */ /* 0x000fea0003800000 */
[----:B0-----:R-:W-:Y:S01]  /*18d50*/  IMAD.U32 R38, RZ, RZ, UR5 ;  /* 0x00000005ff267e24 */ /* 0x001fe2000f8e00ff */
[----:B------:R-:W-:-:S04]  /*18d60*/  LOP3.LUT R36, RZ, R36, RZ, 0x33, !PT ;  /* 0x00000024ff247212 */ /* 0x000fc800078e33ff */
[----:B------:R-:W-:-:S13]  /*18d70*/  ISETP.NE.AND P1, PT, R38, 0x1, PT ;  /* 0x000000012600780c */ /* 0x000fda0003f25270 */
[----:B------:R-:W0:Y:S02]  /*18d80*/  @P1 LDC.64 R50, c[0x0][0x9e8] ;  /* 0x00027a00ff321b82 */ /* 0x000e240000000a00 */
[----:B0-----:R-:W-:-:S05]  /*18d90*/  @P1 IMAD.HI.U32 R50, R36, R50, RZ ;  /* 0x0000003224321227 */ /* 0x001fca00078e00ff */
[----:B------:R-:W-:-:S04]  /*18da0*/  @P1 SHF.R.U32.HI R36, RZ, R51, R50 ;  /* 0x00000033ff241219 */ /* 0x000fc80000011632 */
[----:B------:R-:W-:Y:S01]  /*18db0*/  LOP3.LUT R36, RZ, R36, RZ, 0x33, !PT ;  /* 0x00000024ff247212 */ /* 0x000fe200078e33ff */
[----:B------:R-:W-:Y:S06]  /*18dc0*/  BRA `(.L_x_11573) ;  /* 0x0000000000147947 */ /* 0x000fec0003800000 */
.L_x_11572:
[----:B0-----:R-:W-:-:S05]  /*18dd0*/  IMAD.U32 R38, RZ, RZ, UR5 ;  /* 0x00000005ff267e24 */ /* 0x001fca000f8e00ff */
[----:B------:R-:W-:-:S13]  /*18de0*/  ISETP.NE.AND P1, PT, R38, 0x1, PT ;  /* 0x000000012600780c */ /* 0x000fda0003f25270 */
[----:B------:R-:W0:Y:S02]  /*18df0*/  @P1 LDC.64 R50, c[0x0][0x9e8] ;  /* 0x00027a00ff321b82 */ /* 0x000e240000000a00 */
[----:B0-----:R-:W-:-:S05]  /*18e00*/  @P1 IMAD.HI.U32 R50, R36, R50, RZ ;  /* 0x0000003224321227 */ /* 0x001fca00078e00ff */
[----:B------:R-:W-:-:S07]  /*18e10*/  @P1 SHF.R.U32.HI R36, RZ, R51, R50 ;  /* 0x00000033ff241219 */ /* 0x000fce0000011632 */
.L_x_11573:
[----:B------:R-:W-:Y:S05]  /*18e20*/  BSYNC B0 ;  /* 0x0000000000007941 */ /* 0x000fea0003800000 */
.L_x_11571:
[----:B------:R-:W-:-:S04]  /*18e30*/  IMAD R36, R36, R38, -R76 ;  /* 0x0000002624247224 */ /* 0x000fc800078e0a4c */
[----:B------:R-:W-:-:S05]  /*18e40*/  IMAD.IADD R36, R36, 0x1, -R156 ;  /* 0x0000000124247824 */ /* 0x000fca00078e0a9c */
[----:B------:R-:W-:Y:S02]  /*18e50*/  VIMNMX R139, R139, R36, !PT ;  /* 0x000000248b8b7248 */ /* 0x000fe40007fe0100 */
[----:B------:R-:W-:-:S07]  /*18e60*/  VIADDMNMX R87, R36, R38, R87, PT ;  /* 0x0000002624577246 */ /* 0x000fce0003800157 */
.L_x_11570:
[----:B------:R-:W-:Y:S01]  /*18e70*/  ISETP.GT.AND P5, PT, R0, -0x1, PT ;  /* 0xffffffff0000780c */ /* 0x000fe20003fa4270 */
[----:B------:R-:W1:Y:S03]  /*18e80*/  SHFL.IDX PT, R5, R5, 0x1, 0x1c1f ;  /* 0x003c1f0005057f89 */ /* 0x000e6600000e0000 */
[C---:B------:R-:W-:Y:S02]  /*18e90*/  ISETP.GT.AND P2, PT, R139.reuse, RZ, P5 ;  /* 0x000000ff8b00720c */ /* 0x040fe40002f44270 */
[----:B------:R-:W-:Y:S02]  /*18ea0*/  ISETP.GT.AND P1, PT, R139, 0x1, P5 ;  /* 0x000000018b00780c */ /* 0x000fe40002f24270 */
[C---:B------:R-:W-:Y:S02]  /*18eb0*/  ISETP.LT.OR P2, PT, R87.reuse, 0x1, P2 ;  /* 0x000000015700780c */ /* 0x040fe40001741670 */
[----:B------:R-:W-:-:S02]  /*18ec0*/  ISETP.LT.OR P1, PT, R87, 0x2, P1 ;  /* 0x000000025700780c */ /* 0x000fc40000f21670 */
[----:B------:R-:W-:Y:S02]  /*18ed0*/  FSEL R82, R11, -INF , !P2 ;  /* 0xff8000000b527808 */ /* 0x000fe40005000000 */
[----:B0-----:R-:W-:Y:S02]  /*18ee0*/  FSEL R79, R10, -INF , !P1 ;  /* 0xff8000000a4f7808 */ /* 0x001fe40004800000 */
[C---:B------:R-:W-:Y:S02]  /*18ef0*/  ISETP.GT.AND P2, PT, R139.reuse, 0x8, P5 ;  /* 0x000000088b00780c */ /* 0x040fe40002f44270 */
[----:B------:R-:W-:Y:S02]  /*18f00*/  ISETP.GT.AND P1, PT, R139, 0x9, P5 ;  /* 0x000000098b00780c */ /* 0x000fe40002f24270 */
[C---:B------:R-:W-:Y:S02]  /*18f10*/  ISETP.LT.OR P2, PT, R87.reuse, 0x9, P2 ;  /* 0x000000095700780c */ /* 0x040fe40001741670 */
[----:B------:R-:W-:-:S02]  /*18f20*/  ISETP.LT.OR P1, PT, R87, 0xa, P1 ;  /* 0x0000000a5700780c */ /* 0x000fc40000f21670 */
[----:B------:R-:W-:Y:S01]  /*18f30*/  FSEL R81, R24, -INF , !P2 ;  /* 0xff80000018517808 */ /* 0x000fe20005000000 */
        /* <DEDUP_REMOVED lines=100> */
.L_x_11576:
[----:B------:R-:W-:-:S05]  /*19580*/  IMAD.U32 R35, RZ, RZ, UR5 ;  /* 0x00000005ff237e24 */ /* 0x000fca000f8e00ff */
[----:B------:R-:W-:-:S13]  /*19590*/  ISETP.NE.AND P1, PT, R35, 0x1, PT ;  /* 0x000000012300780c */ /* 0x000fda0003f25270 */
[----:B------:R-:W0:Y:S02]  /*195a0*/  @P1 LDC.64 R32, c[0x0][0x9e8] ;  /* 0x00027a00ff201b82 */ /* 0x000e240000000a00 */
[----:B0-----:R-:W-:-:S05]  /*195b0*/  @P1 IMAD.HI.U32 R32, R5, R32, RZ ;  /* 0x0000002005201227 */ /* 0x001fca00078e00ff */
[----:B------:R-:W-:-:S07]  /*195c0*/  @P1 SHF.R.U32.HI R5, RZ, R33, R32 ;  /* 0x00000021ff051219 */ /* 0x000fce0000011620 */
.L_x_11577:
[----:B------:R-:W-:Y:S05]  /*195d0*/  BSYNC B0 ;  /* 0x0000000000007941 */ /* 0x000fea0003800000 */
.L_x_11575:
[----:B------:R-:W-:-:S04]  /*195e0*/  IMAD R5, R5, R35, -R76 ;  /* 0x0000002305057224 */ /* 0x000fc800078e0a4c */
[----:B------:R-:W-:-:S05]  /*195f0*/  IMAD.IADD R5, R5, 0x1, -R156 ;  /* 0x0000000105057824 */ /* 0x000fca00078e0a9c */
[----:B------:R-:W-:Y:S02]  /*19600*/  VIMNMX R86, R86, R5, !PT ;  /* 0x0000000556567248 */ /* 0x000fe40007fe0100 */
[----:B------:R-:W-:-:S07]  /*19610*/  VIADDMNMX R85, R5, R35, R85, PT ;  /* 0x0000002305557246 */ /* 0x000fce0003800155 */
.L_x_11574:
        /* <DEDUP_REMOVED lines=30> */
[----:B------:R-:W-:-:S02]  /*19800*/  LOP3.LUT R16, R16, 0xdfffffff, RZ, 0xc0, !PT ;  /* 0xdfffffff10107812 */ /* 0x000fc400078ec0ff */
[----:B------:R-:W-:Y:S02]  /*19810*/  FMNMX.FTZ R5, R65, R5, !PT ;  /* 0x0000000541057209 */ /* 0x000fe40007810000 */
[----:B------:R-:W-:Y:S02]  /*19820*/  @P0 LOP3.LUT R16, R16, 0x20000000, RZ, 0xfc, !PT ;  /* 0x2000000010100812 */ /* 0x000fe400078efcff */
[----:B------:R-:W-:Y:S02]  /*19830*/  FMNMX.FTZ R5, R62, R5, !PT ;  /* 0x000000053e057209 */ /* 0x000fe40007810000 */
[C---:B------:R-:W-:Y:S02]  /*19840*/  ISETP.GT.AND P1, PT, R86.reuse, 0x1, P5 ;  /* 0x000000015600780c */ /* 0x040fe40002f24270 */
[----:B------:R-:W-:Y:S02]  /*19850*/  FMNMX.FTZ R5, R63, R5, !PT ;  /* 0x000000053f057209 */ /* 0x000fe40007810000 */
[----:B------:R-:W-:-:S02]  /*19860*/  ISETP.GT.AND P2, PT, R86, 0x28, P5 ;  /* 0x000000285600780c */ /* 0x000fc40002f44270 */
[----:B------:R-:W-:Y:S02]  /*19870*/  FMNMX.FTZ R5, R58, R5, !PT ;  /* 0x000000053a057209 */ /* 0x000fe40007810000 */
[----:B------:R-:W-:Y:S02]  /*19880*/  LOP3.LUT R16, R16, 0xfffffffd, RZ, 0xc0, !PT ;  /* 0xfffffffd10107812 */ /* 0x000fe400078ec0ff */
[----:B------:R-:W-:Y:S02]  /*19890*/  FMNMX.FTZ R5, R59, R5, !PT ;  /* 0x000000053b057209 */ /* 0x000fe40007810000 */
[C---:B------:R-:W-:Y:S02]  /*198a0*/  ISETP.LT.OR P1, PT, R85.reuse, 0x2, P1 ;  /* 0x000000025500780c */ /* 0x040fe40000f21670 */
[----:B------:R-:W-:Y:S02]  /*198b0*/  FMNMX.FTZ R5, R54, R5, !PT ;  /* 0x0000000536057209 */ /* 0x000fe40007810000 */
[----:B------:R-:W-:-:S02]  /*198c0*/  ISETP.LT.OR P2, PT, R85, 0x29, P2 ;  /* 0x000000295500780c */ /* 0x000fc40001741670 */
[----:B------:R-:W-:Y:S02]  /*198d0*/  FMNMX.FTZ R5, R55, R5, !PT ;  /* 0x0000000537057209 */ /* 0x000fe40007810000 */
[----:B------:R-:W-:Y:S02]  /*198e0*/  ISETP.GT.AND P6, PT, R86, 0x69, P5 ;  /* 0x000000695600780c */ /* 0x000fe40002fc4270 */
[----:B------:R-:W-:Y:S02]  /*198f0*/  FMNMX.FTZ R5, R50, R5, !PT ;  /* 0x0000000532057209 */ /* 0x000fe40007810000 */
[----:B------:R-:W-:Y:S02]  /*19900*/  @P4 LOP3.LUT R16, R16, 0x2, RZ, 0xfc, !PT ;  /* 0x0000000210104812 */ /* 0x000fe400078efcff */
[----:B------:R-:W-:Y:S02]  /*19910*/  FMNMX.FTZ R5, R51, R5, !PT ;  /* 0x0000000533057209 */ /* 0x000fe40007810000 */
[----:B------:R-:W-:-:S02]  /*19920*/  FSEL R33, R146, -INF , !P1 ;  /* 0xff80000092217808 */ /* 0x000fc40004800000 */
[----:B------:R-:W-:Y:S02]  /*19930*/  FMNMX.FTZ R5, R40, R5, !PT ;  /* 0x0000000528057209 */ /* 0x000fe40007810000 */
[----:B------:R-:W-:Y:S02]  /*19940*/  FSEL R68, R12, -INF , !P2 ;  /* 0xff8000000c447808 */ /* 0x000fe40005000000 */
[----:B------:R-:W-:Y:S02]  /*19950*/  FMNMX.FTZ R5, R47, R5, !PT ;  /* 0x000000052f057209 */ /* 0x000fe40007810000 */
[----:B------:R-:W-:Y:S02]  /*19960*/  ISETP.GT.AND P0, PT, R86, RZ, P5 ;  /* 0x000000ff5600720c */ /* 0x000fe40002f04270 */
[----:B------:R-:W-:Y:S02]  /*19970*/  FMNMX.FTZ R5, R42, R5, !PT ;  /* 0x000000052a057209 */ /* 0x000fe40007810000 */
[----:B------:R-:W-:-:S02]  /*19980*/  ISETP.LT.OR P4, PT, R85, 0x6a, P6 ;  /* 0x0000006a5500780c */ /* 0x000fc40003781670 */
[----:B------:R-:W-:Y:S02]  /*19990*/  FMNMX.FTZ R5, R45, R5, !PT ;  /* 0x000000052d057209 */ /* 0x000fe40007810000 */
[C---:B------:R-:W-:Y:S02]  /*199a0*/  ISETP.GT.AND P1, PT, R86.reuse, 0x9, P5 ;  /* 0x000000095600780c */ /* 0x040fe40002f24270 */
[----:B------:R-:W-:Y:S02]  /*199b0*/  FMNMX.FTZ R5, R13, R5, !PT ;  /* 0x000000050d057209 */ /* 0x000fe40007810000 */
[----:B------:R-:W-:Y:S02]  /*199c0*/  ISETP.GT.AND P2, PT, R86, 0x30, P5 ;  /* 0x000000305600780c */ /* 0x000fe40002f44270 */
[----:B------:R-:W-:Y:S02]  /*199d0*/  FMNMX.FTZ R5, R10, R5, !PT ;  /* 0x000000050a057209 */ /* 0x000fe40007810000 */
[----:B------:R-:W-:-:S02]  /*199e0*/  ISETP.GT.AND P3, PT, R86, 0x70, P5 ;  /* 0x000000705600780c */ /* 0x000fc40002f64270 */
[----:B------:R-:W-:Y:S02]  /*199f0*/  FMNMX.FTZ R5, R11, R5, !PT ;  /* 0x000000050b057209 */ /* 0x000fe40007810000 */
[C---:B------:R-:W-:Y:S02]  /*19a00*/  ISETP.LT.OR P0, PT, R85.reuse, 0x1, P0 ;  /* 0x000000015500780c */ /* 0x040fe40000701670 */
        /* <DEDUP_REMOVED lines=8> */
[----:B------:R-:W-:Y:S02]  /*19a90*/  ISETP.GT.AND P1, PT, R86, 0x11, P5 ;  /* 0x000000115600780c */ /* 0x000fe40002f24270 */
[----:B------:R-:W-:Y:S02]  /*19aa0*/  FSEL R14, R34, -INF , !P3 ;  /* 0xff800000220e7808 */ /* 0x000fe40005800000 */
[----:B------:R-:W-:-:S02]  /*19ab0*/  ISETP.LT.OR P1, PT, R85, 0x12, P1 ;  /* 0x000000125500780c */ /* 0x000fc40000f21670 */
[----:B------:R-:W-:Y:S02]  /*19ac0*/  ISETP.GT.AND P2, PT, R86, 0x38, P5 ;  /* 0x000000385600780c */ /* 0x000fe40002f44270 */
[----:B------:R-:W-:Y:S02]  /*19ad0*/  FSEL R37, R142, -INF , !P1 ;  /* 0xff8000008e257808 */ /* 0x000fe40004800000 */
[----:B------:R-:W-:Y:S02]  /*19ae0*/  ISETP.GT.AND P1, PT, R86, 0x19, P5 ;  /* 0x000000195600780c */ /* 0x000fe40002f24270 */
[C---:B------:R-:W-:Y:S02]  /*19af0*/  ISETP.LT.OR P2, PT, R85.reuse, 0x39, P2 ;  /* 0x000000395500780c */ /* 0x040fe40001741670 */
[----:B------:R-:W-:Y:S02]  /*19b00*/  ISETP.LT.OR P1, PT, R85, 0x1a, P1 ;  /* 0x0000001a5500780c */ /* 0x000fe40000f21670 */
[----:B0-----:R-:W-:-:S02]  /*19b10*/  FMNMX.FTZ R5, R5, R6, !PT ;  /* 0x0000000605057209 */ /* 0x001fc40007810000 */
[----:B------:R-:W-:Y:S02]  /*19b20*/  FSEL R39, R140, -INF , !P1 ;  /* 0xff8000008c277808 */ /* 0x000fe40004800000 */
[C---:B------:R-:W-:Y:S01]  /*19b30*/  ISETP.GT.AND P1, PT, R86.reuse, 0x21, P5 ;  /* 0x000000215600780c */ /* 0x040fe20002f24270 */
[----:B------:R-:W0:Y:S01]  /*19b40*/  SHFL.BFLY PT, R6, R5, 0x1, 0x1f ;  /* 0x0c201f0005067f89 */ /* 0x000e2200000e0000 */
[----:B------:R-:W-:Y:S02]  /*19b50*/  FSEL R64, R15, -INF , !P2 ;  /* 0xff8000000f407808 */ /* 0x000fe40005000000 */
[----:B------:R-:W-:Y:S02]  /*19b60*/  ISETP.LT.OR P1, PT, R85, 0x22, P1 ;  /* 0x000000225500780c */ /* 0x000fe40000f21670 */
[----:B------:R-:W-:Y:S02]  /*19b70*/  ISETP.GT.AND P2, PT, R86, 0x40, P5 ;  /* 0x000000405600780c */ /* 0x000fe40002f44270 */
[----:B------:R-:W-:-:S02]  /*19b80*/  FSEL R25, R25, -INF , !P1 ;  /* 0xff80000019197808 */ /* 0x000fc40004800000 */
[C---:B------:R-:W-:Y:S02]  /*19b90*/  ISETP.GT.AND P1, PT, R86.reuse, 0x29, P5 ;  /* 0x000000295600780c */ /* 0x040fe40002f24270 */
[C---:B------:R-:W-:Y:S02]  /*19ba0*/  ISETP.LT.OR P2, PT, R85.reuse, 0x41, P2 ;  /* 0x000000415500780c */ /* 0x040fe40001741670 */
[----:B------:R-:W-:Y:S02]  /*19bb0*/  ISETP.LT.OR P1, PT, R85, 0x2a, P1 ;  /* 0x0000002a5500780c */ /* 0x000fe40000f21670 */
[----:B------:R-:W-:Y:S02]  /*19bc0*/  FSEL R61, R21, -INF , !P2 ;  /* 0xff800000153d7808 */ /* 0x000fe40005000000 */
[----:B------:R-:W-:Y:S02]  /*19bd0*/  FSEL R27, R27, -INF , !P1 ;  /* 0xff8000001b1b7808 */ /* 0x000fe40004800000 */
[----:B------:R-:W-:-:S02]  /*19be0*/  ISETP.GT.AND P1, PT, R86, 0x31, P5 ;  /* 0x000000315600780c */ /* 0x000fc40002f24270 */
[C---:B------:R-:W-:Y:S02]  /*19bf0*/  ISETP.GT.AND P2, PT, R86.reuse, 0x48, P5 ;  /* 0x000000485600780c */ /* 0x040fe40002f44270 */
[----:B------:R-:W-:Y:S02]  /*19c00*/  ISETP.LT.OR P1, PT, R85, 0x32, P1 ;  /* 0x000000325500780c */ /* 0x000fe40000f21670 */
[----:B0-----:R-:W-:Y:S02]  /*19c10*/  FMNMX.FTZ R5, R5, R6, !PT ;  /* 0x0000000605057209 */ /* 0x001fe40007810000 */
[----:B------:R-:W-:Y:S02]  /*19c20*/  FSEL R29, R29, -INF , !P1 ;  /* 0xff8000001d1d7808 */ /* 0x000fe40004800000 */
[C---:B------:R-:W-:Y:S01]  /*19c30*/  FSETP.NEU.FTZ.AND P6, PT, R5.reuse, -INF , PT ;  /* 0xff8000000500780b */ /* 0x040fe20003fdd000 */
[----:B------:R-:W-:Y:S01]  /*19c40*/  FMUL.FTZ R6, R5, UR51 ;  /* 0x0000003305067c20 */ /* 0x000fe20008410000 */
[----:B------:R-:W-:-:S02]  /*19c50*/  ISETP.GT.AND P1, PT, R86, 0x39, P5 ;  /* 0x000000395600780c */ /* 0x000fc40002f24270 */
[----:B------:R-:W-:Y:S02]  /*19c60*/  FSEL R12, R5, RZ, P6 ;  /* 0x000000ff050c7208 */ /* 0x000fe40003000000 */
[----:B------:R-:W-:Y:S02]  /*19c70*/  FSEL R6, R6, RZ, P6 ;  /* 0x000000ff06067208 */ /* 0x000fe40003000000 */
[C---:B------:R-:W-:Y:S01]  /*19c80*/  ISETP.LT.OR P1, PT, R85.reuse, 0x3a, P1 ;  /* 0x0000003a5500780c */ /* 0x040fe20000f21670 */
[----:B------:R-:W-:Y:S01]  /*19c90*/  FADD.FTZ R12, -R12, R9 ;  /* 0x000000090c0c7221 */ /* 0x000fe20000010100 */
[----:B------:R-:W-:Y:S01]  /*19ca0*/  ISETP.LT.OR P2, PT, R85, 0x49, P2 ;  /* 0x000000495500780c */ /* 0x000fe20001741670 */
        /* <DEDUP_REMOVED lines=33> */
[----:B------:R-:W-:Y:S01]  /*19ec0*/  FMUL.FTZ R12, R12, UR51 ;  /* 0x000000330c0c7c20 */ /* 0x000fe20008410000 */
[----:B------:R-:W-:Y:S01]  /*19ed0*/  FSEL R31, R31, -INF , !P1 ;  /* 0xff8000001f1f7808 */ /* 0x000fe20004800000 */
[----:B------:R-:W-:Y:S01]  /*19ee0*/  MUFU.EX2 R32, R32 ;  /* 0x0000002000207308 */ /* 0x000fe20000000800 */
[----:B------:R-:W-:-:S02]  /*19ef0*/  FMNMX.FTZ R6, R33, R6, !PT ;  /* 0x0000000621067209 */ /* 0x000fc40007810000 */
[----:B------:R-:W-:Y:S02]  /*19f00*/  ISETP.GT.AND P1, PT, R86, 0x41, P5 ;  /* 0x000000415600780c */ /* 0x000fe40002f24270 */
[----:B------:R-:W-:Y:S02]  /*19f10*/  FMNMX.FTZ R6, R76, R6, !PT ;  /* 0x000000064c067209 */ /* 0x000fe40007810000 */
[----:B------:R-:W-:Y:S01]  /*19f20*/  ISETP.LT.OR P1, PT, R85, 0x42, P1 ;  /* 0x000000425500780c */ /* 0x000fe20000f21670 */
[----:B------:R-:W0:Y:S01]  /*19f30*/  MUFU.EX2 R12, R12 ;  /* 0x0000000c000c7308 */ /* 0x000e220000000800 */
[----:B------:R-:W-:Y:S02]  /*19f40*/  FMNMX.FTZ R6, R35, R6, !PT ;  /* 0x0000000623067209 */ /* 0x000fe40007810000 */
[----:B------:R-:W-:Y:S02]  /*19f50*/  FSEL R60, R20, -INF , !P1 ;  /* 0xff800000143c7808 */ /* 0x000fe40004800000 */
[----:B------:R-:W-:-:S02]  /*19f60*/  FMNMX.FTZ R6, R74, R6, !PT ;  /* 0x000000064a067209 */ /* 0x000fc40007810000 */
[----:B------:R-:W-:Y:S01]  /*19f70*/  ISETP.GT.AND P1, PT, R86, 0x49, P5 ;  /* 0x000000495600780c */ /* 0x000fe20002f24270 */
[----:B------:R-:W1:Y:S01]  /*19f80*/  MUFU.EX2 R79, R79 ;  /* 0x0000004f004f7308 */ /* 0x000e620000000800 */
[----:B------:R-:W-:Y:S02]  /*19f90*/  FMNMX.FTZ R6, R37, R6, !PT ;  /* 0x0000000625067209 */ /* 0x000fe40007810000 */
[----:B------:R-:W-:Y:S02]  /*19fa0*/  ISETP.LT.OR P1, PT, R85, 0x4a, P1 ;  /* 0x0000004a5500780c */ /* 0x000fe40000f21670 */
[----:B------:R-:W-:Y:S02]  /*19fb0*/  FMNMX.FTZ R6, R72, R6, !PT ;  /* 0x0000000648067209 */ /* 0x000fe40007810000 */
[----:B------:R-:W-:Y:S01]  /*19fc0*/  FSEL R57, R57, -INF , !P2 ;  /* 0xff80000039397808 */ /* 0x000fe20005000000 */
[----:B------:R-:W-:Y:S01]  /*19fd0*/  MUFU.EX2 R34, R34 ;  /* 0x0000002200227308 */ /* 0x000fe20000000800 */
[----:B------:R-:W-:Y:S01]  /*19fe0*/  FMNMX.FTZ R6, R39, R6, !PT ;  /* 0x0000000627067209 */ /* 0x000fe20007810000 */
[----:B0-----:R-:W-:Y:S01]  /*19ff0*/  FFMA.FTZ R4, R12, R4, R32 ;  /* 0x000000040c047223 */ /* 0x001fe20000010020 */
[----:B------:R-:W-:-:S02]  /*1a000*/  ISETP.GT.AND P2, PT, R86, 0x50, P5 ;  /* 0x000000505600780c */ /* 0x000fc40002f44270 */
[----:B------:R-:W-:Y:S02]  /*1a010*/  FMNMX.FTZ R6, R70, R6, !PT ;  /* 0x0000000646067209 */ /* 0x000fe40007810000 */
[----:B------:R-:W-:Y:S01]  /*1a020*/  FSEL R56, R56, -INF , !P1 ;  /* 0xff80000038387808 */ /* 0x000fe20004800000 */
[----:B------:R-:W-:Y:S01]  /*1a030*/  MUFU.EX2 R77, R77 ;  /* 0x0000004d004d7308 */ /* 0x000fe20000000800 */
[----:B------:R-:W-:Y:S01]  /*1a040*/  FMNMX.FTZ R6, R25, R6, !PT ;  /* 0x0000000619067209 */ /* 0x000fe20007810000 */
[----:B-1----:R-:W-:Y:S01]  /*1a050*/  FADD.FTZ R4, R79, R4 ;  /* 0x000000044f047221 */ /* 0x002fe20000010000 */
[----:B------:R-:W-:Y:S02]  /*1a060*/  ISETP.GT.AND P1, PT, R86, 0x51, P5 ;  /* 0x000000515600780c */ /* 0x000fe40002f24270 */
[----:B------:R-:W-:Y:S02]  /*1a070*/  FMNMX.FTZ R6, R68, R6, !PT ;  /* 0x0000000644067209 */ /* 0x000fe40007810000 */
[----:B------:R-:W-:Y:S01]  /*1a080*/  ISETP.LT.OR P2, PT, R85, 0x51, P2 ;  /* 0x000000515500780c */ /* 0x000fe20001741670 */
[----:B------:R-:W-:Y:S01]  /*1a090*/  MUFU.EX2 R36, R36 ;  /* 0x0000002400247308 */ /* 0x000fe20000000800 */
[----:B------:R-:W-:-:S02]  /*1a0a0*/  FMNMX.FTZ R6, R27, R6, !PT ;  /* 0x000000061b067209 */ /* 0x000fc40007810000 */
[----:B------:R-:W-:Y:S02]  /*1a0b0*/  ISETP.LT.OR P1, PT, R85, 0x52, P1 ;  /* 0x000000525500780c */ /* 0x000fe40000f21670 */
[----:B------:R-:W-:Y:S02]  /*1a0c0*/  FMNMX.FTZ R6, R66, R6, !PT ;  /* 0x0000000642067209 */ /* 0x000fe40007810000 */
[----:B------:R-:W-:Y:S01]  /*1a0d0*/  FSEL R53, R53, -INF , !P2 ;  /* 0xff80000035357808 */ /* 0x000fe20005000000 */
[----:B------:R-:W-:Y:S01]  /*1a0e0*/  MUFU.EX2 R75, R75 ;  /* 0x0000004b004b7308 */ /* 0x000fe20000000800 */
[----:B------:R-:W-:Y:S02]  /*1a0f0*/  FMNMX.FTZ R6, R29, R6, !PT ;  /* 0x000000061d067209 */ /* 0x000fe40007810000 */
[----:B------:R-:W-:Y:S02]  /*1a100*/  ISETP.GT.AND P2, PT, R86, 0x58, P5 ;  /* 0x000000585600780c */ /* 0x000fe40002f44270 */
[----:B------:R-:W-:-:S02]  /*1a110*/  FMNMX.FTZ R6, R64, R6, !PT ;  /* 0x0000000640067209 */ /* 0x000fc40007810000 */
[----:B------:R-:W-:Y:S01]  /*1a120*/  FSEL R52, R52, -INF , !P1 ;  /* 0xff80000034347808 */ /* 0x000fe20004800000 */
[----:B------:R-:W-:Y:S01]  /*1a130*/  MUFU.EX2 R38, R38 ;  /* 0x0000002600267308 */ /* 0x000fe20000000800 */
[----:B------:R-:W-:Y:S02]  /*1a140*/  FMNMX.FTZ R6, R31, R6, !PT ;  /* 0x000000061f067209 */ /* 0x000fe40007810000 */
        /* <DEDUP_REMOVED lines=16> */
[----:B------:R-:W-:Y:S02]  /*1a250*/  ISETP.LT.OR P2, PT, R85, 0x61, P2 ;  /* 0x000000615500780c */ /* 0x000fe40001741670 */
[----:B------:R-:W-:Y:S01]  /*1a260*/  FMNMX.FTZ R6, R49, R6, !PT ;  /* 0x0000000631067209 */ /* 0x000fe20007810000 */
[----:B------:R-:W-:Y:S01]  /*1a270*/  MUFU.EX2 R26, R26 ;  /* 0x0000001a001a7308 */ /* 0x000fe20000000800 */
[----:B------:R-:W-:-:S02]  /*1a280*/  ISETP.LT.OR P1, PT, R85, 0x62, P1 ;  /* 0x000000625500780c */ /* 0x000fc40000f21670 */
[----:B------:R-:W-:Y:S02]  /*1a290*/  FSEL R46, R46, -INF , !P2 ;  /* 0xff8000002e2e7808 */ /* 0x000fe40005000000 */
[----:B------:R-:W-:Y:S02]  /*1a2a0*/  FMNMX.FTZ R6, R48, R6, !PT ;  /* 0x0000000630067209 */ /* 0x000fe40007810000 */
[----:B------:R-:W-:Y:S01]  /*1a2b0*/  FSEL R41, R41, -INF , !P1 ;  /* 0xff80000029297808 */ /* 0x000fe20004800000 */
[----:B------:R-:W-:Y:S01]  /*1a2c0*/  MUFU.EX2 R69, R69 ;  /* 0x0000004500457308 */ /* 0x000fe20000000800 */
[----:B------:R-:W-:Y:S02]  /*1a2d0*/  LOP3.LUT P6, RZ, R16, 0x2, RZ, 0xc0, !PT ;  /* 0x0000000210ff7812 */ /* 0x000fe400078cc0ff */
[----:B------:R-:W-:Y:S02]  /*1a2e0*/  FMNMX.FTZ R6, R46, R6, !PT ;  /* 0x000000062e067209 */ /* 0x000fe40007810000 */
[----:B------:R-:W-:-:S02]  /*1a2f0*/  FSEL R44, R44, -INF , !P6 ;  /* 0xff8000002c2c7808 */ /* 0x000fc40007000000 */
[----:B------:R-:W-:Y:S01]  /*1a300*/  FMNMX.FTZ R6, R41, R6, !PT ;  /* 0x0000000629067209 */ /* 0x000fe20007810000 */
[----:B------:R-:W-:Y:S01]  /*1a310*/  MUFU.EX2 R28, R28 ;  /* 0x0000001c001c7308 */ /* 0x000fe20000000800 */
[----:B------:R-:W-:Y:S02]  /*1a320*/  ISETP.GT.AND P2, PT, R86, 0x71, P5 ;  /* 0x000000715600780c */ /* 0x000fe40002f44270 */
[----:B------:R-:W-:Y:S02]  /*1a330*/  FSEL R43, R43, -INF , !P4 ;  /* 0xff8000002b2b7808 */ /* 0x000fe40006000000 */
[----:B------:R-:W-:Y:S02]  /*1a340*/  FMNMX.FTZ R6, R44, R6, !PT ;  /* 0x000000062c067209 */ /* 0x000fe40007810000 */
[----:B------:R-:W-:Y:S01]  /*1a350*/  ISETP.GT.AND P1, PT, R86, 0x78, P5 ;  /* 0x000000785600780c */ /* 0x000fe20002f24270 */
[----:B------:R-:W-:Y:S01]  /*1a360*/  MUFU.EX2 R67, R67 ;  /* 0x0000004300437308 */ /* 0x000fe20000000800 */
[----:B------:R-:W-:-:S02]  /*1a370*/  ISETP.LT.OR P2, PT, R85, 0x72, P2 ;  /* 0x000000725500780c */ /* 0x000fc40001741670 */
[----:B------:R-:W-:Y:S02]  /*1a380*/  FMNMX.FTZ R6, R43, R6, !PT ;  /* 0x000000062b067209 */ /* 0x000fe40007810000 */
[----:B------:R-:W-:Y:S02]  /*1a390*/  ISETP.GT.AND P5, PT, R86, 0x79, P5 ;  /* 0x000000795600780c */ /* 0x000fe40002fa4270 */
[----:B------:R-:W-:Y:S01]  /*1a3a0*/  ISETP.LT.OR P1, PT, R85, 0x79, P1 ;  /* 0x000000795500780c */ /* 0x000fe20000f21670 */
[----:B------:R-:W-:Y:S01]  /*1a3b0*/  MUFU.EX2 R30, R30 ;  /* 0x0000001e001e7308 */ /* 0x000fe20000000800 */
[----:B------:R-:W-:Y:S02]  /*1a3c0*/  FSEL R15, R149, -INF , !P2 ;  /* 0xff800000950f7808 */ /* 0x000fe40005000000 */
[----:B------:R-:W-:Y:S02]  /*1a3d0*/  FMNMX.FTZ R6, R14, R6, !PT ;  /* 0x000000060e067209 */ /* 0x000fe40007810000 */
[----:B------:R-:W-:-:S02]  /*1a3e0*/  ISETP.LT.OR P5, PT, R85, 0x7a, P5 ;  /* 0x0000007a5500780c */ /* 0x000fc40002fa1670 */
[----:B------:R-:W-:Y:S01]  /*1a3f0*/  FSEL R20, R148, -INF , !P1 ;  /* 0xff80000094147808 */ /* 0x000fe20004800000 */
[----:B------:R-:W-:Y:S01]  /*1a400*/  MUFU.EX2 R65, R65 ;  /* 0x0000004100417308 */ /* 0x000fe20000000800 */
[----:B------:R-:W-:Y:S02]  /*1a410*/  FMNMX.FTZ R6, R15, R6, !PT ;  /* 0x000000060f067209 */ /* 0x000fe40007810000 */
[----:B------:R-:W-:Y:S02]  /*1a420*/  FSEL R21, R147, -INF , !P5 ;  /* 0xff80000093157808 */ /* 0x000fe40006800000 */
[----:B------:R-:W-:Y:S02]  /*1a430*/  FMNMX.FTZ R6, R20, R6, !PT ;  /* 0x0000000614067209 */ /* 0x000fe40007810000 */
[----:B------:R-:W-:Y:S01]  /*1a440*/  LOP3.LUT P0, RZ, R16, 0x20000000, RZ, 0xc0, !PT ;  /* 0x2000000010ff7812 */ /* 0x000fe2000780c0ff */
        /* <DEDUP_REMOVED lines=16> */
[----:B------:R-:W-:Y:S02]  /*1a550*/  FADD.FTZ R13, -R13, R8 ;  /* 0x000000080d0d7221 */ /* 0x000fe40000010100 */
[----:B------:R-:W-:Y:S02]  /*1a560*/  MUFU.EX2 R47, R47 ;  /* 0x0000002f002f7308 */ /* 0x000fe40000000800 */
[----:B------:R-:W-:-:S06]  /*1a570*/  FMUL.FTZ R13, R13, UR51 ;  /* 0x000000330d0d7c20 */ /* 0x000fcc0008410000 */
[----:B------:R0:W-:Y:S08]  /*1a580*/  MUFU.EX2 R8, R80 ;  /* 0x0000005000087308 */ /* 0x0001f00000000800 */
[----:B------:R-:W-:Y:S01]  /*1a590*/  MUFU.EX2 R13, R13 ;  /* 0x0000000d000d7308 */ /* 0x000fe20000000800 */
[----:B0-----:R-:W-:-:S05]  /*1a5a0*/  FMUL.FTZ R80, R6, UR51 ;  /* 0x0000003306507c20 */ /* 0x001fca0008410000 */
[----:B------:R-:W-:Y:S02]  /*1a5b0*/  FSEL R80, R80, RZ, P1 ;  /* 0x000000ff50507208 */ /* 0x000fe40000800000 */
[----:B------:R-:W-:Y:S03]  /*1a5c0*/  MUFU.EX2 R42, R42 ;  /* 0x0000002a002a7308 */ /* 0x000fe60000000800 */
        /* <DEDUP_REMOVED lines=37> */
[----:B-1----:R-:W-:Y:S01]  /*1a820*/  FADD.FTZ R80, R33, R3 ;  /* 0x0000000321507221 */ /* 0x002fe20000010000 */
[----:B------:R-:W1:Y:S01]  /*1a830*/  MUFU.EX2 R74, R74 ;  /* 0x0000004a004a7308 */ /* 0x000e620000000800 */
[----:B------:R-:W-:-:S02]  /*1a840*/  FADD.FTZ R3, R34, R4 ;  /* 0x0000000422037221 */ /* 0x000fc40000010000 */
[----:B--2---:R-:W-:Y:S02]  /*1a850*/  FADD.FTZ R4, R76, R80 ;  /* 0x000000504c047221 */ /* 0x004fe40000010000 */
[----:B------:R-:W-:-:S03]  /*1a860*/  FADD.FTZ R3, R77, R3 ;  /* 0x000000034d037221 */ /* 0x000fc60000010000 */
        /* <DEDUP_REMOVED lines=90> */
.L_x_11578:
        /* <DEDUP_REMOVED lines=108> */
[----:B------:R-:W-:Y:S02]  /*1b4d0*/  IMAD.MOV.U32 R9, RZ, RZ, R5 ;  /* 0x000000ffff097224 */ /* 0x000fe400078e0005 */
[----:B------:R-:W-:Y:S02]  /*1b4e0*/  IMAD.MOV.U32 R10, RZ, RZ, R23 ;  /* 0x000000ffff0a7224 */ /* 0x000fe400078e0017 */
[----:B------:R-:W-:Y:S01]  /*1b4f0*/  IMAD.MOV.U32 R7, RZ, RZ, R17 ;  /* 0x000000ffff077224 */ /* 0x000fe200078e0011 */
[----:B0-----:R-:W-:-:S03]  /*1b500*/  NOP ;  /* 0x0000000000007918 */ /* 0x001fc60000000000 */
[----:B---3--:R-:W-:Y:S05]  /*1b510*/  @P1 BRA `(.L_x_11579) ;  /* 0xffffffc000881947 */ /* 0x008fea000383ffff */
.L_x_11559:
[----:B------:R-:W-:Y:S05]  /*1b520*/  WARPSYNC.ALL ;  /* 0x0000000000007948 */ /* 0x000fea0003800000 */
[----:B------:R-:W-:Y:S06]  /*1b530*/  BAR.ARV 0x8, 0x200 ;  /* 0x0208000000007b1d */ /* 0x000fec0000002000 */
[----:B------:R-:W-:Y:S05]  /*1b540*/  @!P0 BRA `(.L_x_11580) ;  /* 0x0000000000048947 */ /* 0x000fea0003800000 */
[----:B------:R-:W-:Y:S01]  /*1b550*/  BPT.TRAP 0x1 ;  /* 0x000000040000795c */ /* 0x000fe20000300000 */
.L_x_11580:
[----:B------:R-:W-:Y:S01]  /*1b560*/  IMAD R7, R17, 0x8, R2 ;  /* 0x0000000811077824 */ /* 0x000fe200078e0202 */
[----:B------:R-:W-:-:S04]  /*1b570*/  SHF.L.U32 R0, R23, 0x1f, RZ ;  /* 0x0000001f17007819 */ /* 0x000fc800000006ff */
[----:B------:R1:W2:Y:S01]  /*1b580*/  SYNCS.PHASECHK.TRANS64.TRYWAIT P1, [R7+URZ+0x2d850], R0 ;  /* 0x02d85000070075a7 */ /* 0x0002a2000802017f */
[----:B------:R-:W-:Y:S05]  /*1b590*/  @!P0 BRA `(.L_x_11581) ;  /* 0x0000000000048947 */ /* 0x000fea0003800000 */
[----:B------:R-:W-:Y:S01]  /*1b5a0*/  BPT.TRAP 0x1 ;  /* 0x000000040000795c */ /* 0x000fe20000300000 */
.L_x_11581:
[----:B------:R-:W3:Y:S01]  /*1b5b0*/  LDL.LU R8, [R1+0x94] ;  /* 0x0000940001087983 */ /* 0x000ee20000300800 */
[----:B------:R-:W-:Y:S02]  /*1b5c0*/  VIADD R2, R2, 0x400 ;  /* 0x0000040002027836 */ /* 0x000fe40000000000 */
[----:B------:R-:W-:-:S03]  /*1b5d0*/  IMAD.MOV.U32 R9, RZ, RZ, 0x40000040 ;  /* 0x40000040ff097424 */ /* 0x000fc600078e00ff */
[----:B------:R-:W-:-:S04]  /*1b5e0*/  SHF.R.U32.HI R2, RZ, 0x4, R2 ;  /* 0x00000004ff027819 */ /* 0x000fc80000011602 */
[----:B------:R-:W-:-:S04]  /*1b5f0*/  LOP3.LUT R2, R2, 0x3fff, RZ, 0xc0, !PT ;  /* 0x00003fff02027812 */ /* 0x000fc800078ec0ff */
[----:B------:R-:W-:Y:S02]  /*1b600*/  LOP3.LUT R2, R2, 0x2000000, RZ, 0xfc, !PT ;  /* 0x0200000002027812 */ /* 0x000fe400078efcff */
[----:B---3--:R-:W-:Y:S01]  /*1b610*/  LOP3.LUT R8, R8, 0x10000, RZ, 0xfc, !PT ;  /* 0x0001000008087812 */ /* 0x008fe200078efcff */
[----:B--2---:R-:W-:Y:S06]  /*1b620*/  @P1 BRA `(.L_x_11582) ;  /* 0x0000000000081947 */ /* 0x004fec0003800000 */
[----:B------:R-:W2:Y:S02]  /*1b630*/  SYNCS.PHASECHK.TRANS64.TRYWAIT P1, [R7+URZ+0x2d850], R0 ;  /* 0x02d85000070075a7 */ /* 0x000ea4000802017f */
[----:B--2---:R-:W-:Y:S05]  /*1b640*/  @!P1 BRA `(.L_x_11583) ;  /* 0x000000c400549947 */ /* 0x004fea0003800000 */
.L_x_11582:
        /* <DEDUP_REMOVED lines=11> */
[----:B-12---:R-:W1:Y:S01]  /*1b700*/  SHFL.BFLY PT, R0, R3, 0x2, 0x1f ;  /* 0x0c401f0003007f89 */ /* 0x006e6200000e0000 */
[----:B------:R-:W-:-:S02]  /*1b710*/  IMAD.MOV.U32 R15, RZ, RZ, -0x7fffffe0 ;  /* 0x80000020ff0f7424 */ /* 0x000fc400078e00ff */
[----:B------:R-:W-:Y:S02]  /*1b720*/  IMAD.MOV.U32 R9, RZ, RZ, 0x40000040 ;  /* 0x40000040ff097424 */ /* 0x000fe400078e00ff */
[----:B------:R-:W-:Y:S02]  /*1b730*/  IMAD.MOV.U32 R11, RZ, RZ, -0x7fffffe0 ;  /* 0x80000020ff0b7424 */ /* 0x000fe400078e00ff */
[----:B------:R-:W-:-:S04]  /*1b740*/  IMAD.MOV.U32 R2, RZ, RZ, RZ ;  /* 0x000000ffff027224 */ /* 0x000fc800078e00ff */
        /* <DEDUP_REMOVED lines=52> */
[----:B------:R-:W-:Y:S02]  /*1ba90*/  IMAD.MOV.U32 R15, RZ, RZ, -0x7fffffe0 ;  /* 0x80000020ff0f7424 */ /* 0x000fe400078e00ff */
[----:B------:R-:W-:-:S02]  /*1baa0*/  VIADD R8, R8, 0x606 ;  /* 0x0000060608087836 */ /* 0x000fc40000000000 */
[----:B------:R-:W-:Y:S01]  /*1bab0*/  VIADD R10, R10, 0x1c0 ;  /* 0x000001c00a0a7836 */ /* 0x000fe20000000000 */
[----:B------:R-:W-:Y:S02]  /*1bac0*/  WARPGROUP.DEPBAR.LE gsb0, 0x0 ;  /* 0x00008000000079c5 */ /* 0x000fe40000010000 */
[----:B------:R-:W-:-:S06]  /*1bad0*/  WARPGROUP.ARRIVE ;  /* 0x00000000000079c5 */ /* 0x000fcc0000000000 */
[----:B------:R-:W-:Y:S01]  /*1bae0*/  HGMMA.64x96x16.F32.BF16 R88, gdesc[UR4].tnspB, R88, gsb0 ;  /* 0x41600000045879f0 */ /* 0x000fe20008001858 */
[----:B------:R-:W-:Y:S02]  /*1baf0*/  R2UR UR4, R12 ;  /* 0x000000000c0472ca */ /* 0x000fe400000e0000 */
[----:B------:R-:W-:Y:S02]  /*1bb00*/  R2UR UR5, R13 ;  /* 0x000000000d0572ca */ /* 0x000fe400000e0000 */
[----:B------:R-:W-:Y:S01]  /*1bb10*/  R2UR UR6, R14 ;  /* 0x000000000e0672ca */ /* 0x000fe200000e0000 */
[----:B------:R-:W-:Y:S01]  /*1bb20*/  IMAD.U32 R14, RZ, RZ, UR51 ;  /* 0x00000033ff0e7e24 */ /* 0x000fe2000f8e00ff */
[----:B------:R-:W-:Y:S01]  /*1bb30*/  R2UR UR7, R15 ;  /* 0x000000000f0772ca */ /* 0x000fe200000e0000 */
[----:B------:R-:W-:Y:S02]  /*1bb40*/  WARPGROUP.DEPBAR.LE gsb0, 0x0 ;  /* 0x00008000000079c5 */ /* 0x000fe40000010000 */
[----:B------:R-:W-:-:S10]  /*1bb50*/  WARPGROUP.ARRIVE ;  /* 0x00000000000079c5 */ /* 0x000fd40000000000 */
[----:B------:R-:W-:Y:S01]  /*1bb60*/  HGMMA.64x96x16.F32.BF16 R88, gdesc[UR4].tnspB, R88, gsb0 ;  /* 0x41600000045879f0 */ /* 0x000fe20008001858 */
[----:B------:R-:W-:Y:S01]  /*1bb70*/  R2UR UR4, R8 ;  /* 0x00000000080472ca */ /* 0x000fe200000e0000 */
[----:B-1----:R-:W-:Y:S01]  /*1bb80*/  FADD.FTZ R8, R0, R3 ;  /* 0x0000000300087221 */ /* 0x002fe20000010000 */
[----:B------:R-:W-:Y:S01]  /*1bb90*/  R2UR UR5, R9 ;  /* 0x00000000090572ca */ /* 0x000fe200000e0000 */
[----:B------:R-:W-:Y:S01]  /*1bba0*/  IMAD.MOV.U32 R3, RZ, RZ, -0x800000 ;  /* 0xff800000ff037424 */ /* 0x000fe200078e00ff */
[----:B------:R-:W-:Y:S01]  /*1bbb0*/  R2UR UR6, R10 ;  /* 0x000000000a0672ca */ /* 0x000fe200000e0000 */
[----:B------:R-:W1:Y:S01]  /*1bbc0*/  SHFL.BFLY PT, R9, R4, 0x2, 0x1f ;  /* 0x0c401f0004097f89 */ /* 0x000e6200000e0000 */
[----:B------:R-:W-:-:S03]  /*1bbd0*/  R2UR UR7, R11 ;  /* 0x000000000b0772ca */ /* 0x000fc600000e0000 */
[----:B------:R-:W2:Y:S01]  /*1bbe0*/  SHFL.BFLY PT, R11, R8, 0x1, 0x1f ;  /* 0x0c201f00080b7f89 */ /* 0x000ea200000e0000 */
[----:B-1----:R-:W-:Y:S01]  /*1bbf0*/  FADD.FTZ R9, R9, R4 ;  /* 0x0000000409097221 */ /* 0x002fe20000010000 */
[----:B------:R-:W-:Y:S02]  /*1bc00*/  IMAD.MOV.U32 R4, RZ, RZ, RZ ;  /* 0x000000ffff047224 */ /* 0x000fe400078e00ff */
[----:B--2---:R-:W-:Y:S02]  /*1bc10*/  FADD.FTZ R13, R8, R11 ;  /* 0x0000000b080d7221 */ /* 0x004fe40000010000 */
[----:B------:R-:W1:Y:S03]  /*1bc20*/  SHFL.BFLY PT, R0, R9, 0x1, 0x1f ;  /* 0x0c201f0009007f89 */ /* 0x000e6600000e0000 */
[----:B------:R-:W-:-:S13]  /*1bc30*/  FSETP.NE.FTZ.AND P2, PT, R13, RZ, PT ;  /* 0x000000ff0d00720b */ /* 0x000fda0003f55000 */
[----:B------:R-:W2:Y:S01]  /*1bc40*/  @P2 MUFU.LG2 R11, R13 ;  /* 0x0000000d000b2308 */ /* 0x000ea20000000c00 */
[----:B------:R-:W-:Y:S01]  /*1bc50*/  @P2 FMUL.FTZ R14, R14, 0.69314718246459960938 ;  /* 0x3f3172180e0e2820 */ /* 0x000fe20000410000 */
[----:B-1----:R-:W-:-:S06]  /*1bc60*/  FADD.FTZ R12, R9, R0 ;  /* 0x00000000090c7221 */ /* 0x002fcc0000010000 */
[----:B------:R-:W-:Y:S01]  /*1bc70*/  @P2 MUFU.RCP R2, R13 ;  /* 0x0000000d00022308 */ /* 0x000fe20000001000 */
[----:B------:R-:W-:Y:S02]  /*1bc80*/  IMAD.U32 R9, RZ, RZ, UR51 ;  /* 0x00000033ff097e24 */ /* 0x000fe4000f8e00ff */
[----:B------:R-:W-:Y:S01]  /*1bc90*/  IMAD.MOV.U32 R0, RZ, RZ, -0x800000 ;  /* 0xff800000ff007424 */ /* 0x000fe200078e00ff */
[----:B------:R-:W-:Y:S01]  /*1bca0*/  FSETP.NE.FTZ.AND P1, PT, R12, RZ, PT ;  /* 0x000000ff0c00720b */ /* 0x000fe20003f35000 */
[----:B--2---:R-:W-:-:S04]  /*1bcb0*/  @P2 FMUL.FTZ R11, R11, 0.69314718246459960938 ;  /* 0x3f3172180b0b2820 */ /* 0x004fc80000410000 */
[----:B------:R-:W-:-:S08]  /*1bcc0*/  @P2 FFMA.FTZ R3, R14, R6, R11 ;  /* 0x000000060e032223 */ /* 0x000fd0000001000b */
[----:B------:R-:W1:Y:S01]  /*1bcd0*/  @P1 MUFU.LG2 R10, R12 ;  /* 0x0000000c000a1308 */ /* 0x000e620000000c00 */
[----:B------:R-:W-:-:S07]  /*1bce0*/  @P1 FMUL.FTZ R8, R9, 0.69314718246459960938 ;  /* 0x3f31721809081820 */ /* 0x000fce0000410000 */
[----:B------:R2:W3:Y:S01]  /*1bcf0*/  @P1 MUFU.RCP R4, R12 ;  /* 0x0000000c00041308 */ /* 0x0004e20000001000 */
[----:B-1----:R-:W-:-:S04]  /*1bd00*/  @P1 FMUL.FTZ R9, R10, 0.69314718246459960938 ;  /* 0x3f3172180a091820 */ /* 0x002fc80000410000 */
[----:B------:R-:W-:Y:S01]  /*1bd10*/  @P1 FFMA.FTZ R0, R8, R5, R9 ;  /* 0x0000000508001223 */ /* 0x000fe20000010009 */
[----:B------:R-:W-:Y:S02]  /*1bd20*/  WARPGROUP.DEPBAR.LE gsb0, 0x0 ;  /* 0x00008000000079c5 */ /* 0x000fe40000010000 */
[----:B------:R-:W-:-:S06]  /*1bd30*/  WARPGROUP.ARRIVE ;  /* 0x00000000000079c5 */ /* 0x000fcc0000000000 */
[----:B------:R-:W-:Y:S03]  /*1bd40*/  HGMMA.64x96x16.F32.BF16 R88, gdesc[UR4].tnspB, R88, gsb0 ;  /* 0x41600000045879f0 */ /* 0x000fe60008001858 */
[----:B------:R-:W-:Y:S02]  /*1bd50*/  WARPGROUP.DEPBAR.LE gsb0, 0x0 ;  /* 0x00008000000079c5 */ /* 0x000fe40000010000 */
[----:B--23--:R-:W-:Y:S05]  /*1bd60*/  @!P0 BRA `(.L_x_11584) ;  /* 0x0000000000048947 */ /* 0x00cfea0003800000 */
[----:B------:R-:W-:Y:S01]  /*1bd70*/  BPT.TRAP 0x1 ;  /* 0x000000040000795c */ /* 0x000fe20000300000 */
.L_x_11584:
        /* <DEDUP_REMOVED lines=59> */
.L_x_11467:
[----:B------:R-:W-:Y:S05]  /*1c130*/  WARPSYNC.ALL ;  /* 0x0000000000007948 */ /* 0x000fea0003800000 */
[----:B------:R-:W1:Y:S08]  /*1c140*/  S2UR UR38, SR_CgaCtaId ;  /* 0x00000000002679c3 */ /* 0x000e700000008800 */
[----:B------:R-:W-:Y:S06]  /*1c150*/  BAR.SYNC.DEFER_BLOCKING 0x5, 0x200 ;  /* 0x0148000000007b1d */ /* 0x000fec0000010000 */
[----:B------:R-:W-:Y:S01]  /*1c160*/  UMOV UR4, 0x400 ;  /* 0x0000040000047882 */ /* 0x000fe20000000000 */
[----:B------:R-:W-:Y:S01]  /*1c170*/  BSSY B0, `(.L_x_11585) ;  /* 0x00002c7000007945 */ /* 0x000fe20003800000 */
[----:B-1----:R-:W-:-:S06]  /*1c180*/  ULEA UR4, UR38, UR4, 0x18 ;  /* 0x0000000426047291 */ /* 0x002fcc000f8ec03f */
[----:B------:R-:W-:-:S05]  /*1c190*/  IMAD.U32 R2, RZ, RZ, UR4 ;  /* 0x00000004ff027e24 */ /* 0x000fca000f8e00ff */
[----:B0-----:R0:W1:Y:S01]  /*1c1a0*/  LDS.128 R32, [R2+0x2d8d0] ;  /* 0x02d8d00002207984 */ /* 0x0010620000000c00 */
[----:B------:R-:W-:Y:S06]  /*1c1b0*/  BAR.ARV 0x4, 0x200 ;  /* 0x0108000000007b1d */ /* 0x000fec0000002000 */
[----:B------:R-:W-:Y:S05]  /*1c1c0*/  @P0 BRA `(.L_x_11586) ;  /* 0x0000002000340947 */ /* 0x000fea0003800000 */
[----:B------:R-:W3:Y:S01]  /*1c1d0*/  LDL R4, [R1+0xc4] ;  /* 0x0000c40001047983 */ /* 0x000ee20000100800 */
[----:B------:R-:W-:-:S03]  /*1c1e0*/  ULDC UR4, c[0x0][0xad4] ;  /* 0x0002b50000047ab9 */ /* 0x000fc60000000800 */
[----:B------:R-:W4:Y:S04]  /*1c1f0*/  LDL.LU R30, [R1+0xa8] ;  /* 0x0000a800011e7983 */ /* 0x000f280000300800 */
[----:B--2---:R-:W2:Y:S01]  /*1c200*/  LDL R41, [R1+0xac] ;  /* 0x0000ac0001297983 */ /* 0x004ea20000100800 */
[----:B------:R-:W0:Y:S01]  /*1c210*/  S2R R5, SR_SWINHI ;  /* 0x0000000000057919 */ /* 0x000e220000002f00 */
[----:B------:R-:W-:Y:S02]  /*1c220*/  MOV R28, R2 ;  /* 0x00000002001c7202 */ /* 0x000fe40000000f00 */
[----:B0-----:R-:W-:-:S03]  /*1c230*/  MOV R29, R5 ;  /* 0x00000005001d7202 */ /* 0x001fc60000000f00 */
[----:B---3--:R-:W-:-:S03]  /*1c240*/  IMAD.WIDE R4, R4, 0x2, R28 ;  /* 0x0000000204047825 */ /* 0x008fc600078e021c */
[C---:B------:R-:W-:Y:S02]  /*1c250*/  IADD3 R39, P0, R4.reuse, 0x6020, RZ ;  /* 0x0000602004277810 */ /* 0x040fe40007f1e0ff */
[----:B------:R-:W-:-:S03]  /*1c260*/  IADD3 R27, P4, R4, 0x20, RZ ;  /* 0x00000020041b7810 */ /* 0x000fc60007f9e0ff */
[----:B------:R-:W-:Y:S01]  /*1c270*/  IMAD.X R11, RZ, RZ, R5, P0 ;  /* 0x000000ffff0b7224 */ /* 0x000fe200000e0605 */
[----:B----4-:R-:W-:Y:S02]  /*1c280*/  ISETP.NE.AND P0, PT, R30, RZ, PT ;  /* 0x000000ff1e00720c */ /* 0x010fe40003f05270 */
[----:B------:R-:W-:Y:S02]  /*1c290*/  LOP3.LUT R7, R4, 0x180, RZ, 0xc0, !PT ;  /* 0x0000018004077812 */ /* 0x000fe400078ec0ff */
[----:B------:R-:W-:Y:S01]  /*1c2a0*/  SEL R30, R30, UR4, P0 ;  /* 0x000000041e1e7c07 */ /* 0x000fe20008000000 */
[----:B------:R-:W-:Y:S05]  /*1c2b0*/  WARPSYNC.ALL ;  /* 0x0000000000007948 */ /* 0x000fea0003800000 */
[----:B------:R-:W-:-:S02]  /*1c2c0*/  LOP3.LUT R6, R27, 0x180, RZ, 0xc0, !PT ;  /* 0x000001801b067812 */ /* 0x000fc400078ec0ff */
[C---:B------:R-:W-:Y:S02]  /*1c2d0*/  IADD3 R8, P2, R4.reuse, 0x3020, RZ ;  /* 0x0000302004087810 */ /* 0x040fe40007f5e0ff */
[C---:B------:R-:W-:Y:S02]  /*1c2e0*/  IADD3 R37, P1, R4.reuse, 0x6000, RZ ;  /* 0x0000600004257810 */ /* 0x040fe40007f3e0ff */
[----:B------:R-:W-:Y:S02]  /*1c2f0*/  IADD3 R31, P3, R4, 0x3000, RZ ;  /* 0x00003000041f7810 */ /* 0x000fe40007f7e0ff */
[----:B------:R-:W-:Y:S01]  /*1c300*/  LOP3.LUT R26, R39, 0x180, RZ, 0xc0, !PT ;  /* 0x00000180271a7812 */ /* 0x000fe200078ec0ff */
[----:B------:R-:W-:Y:S01]  /*1c310*/  IMAD.X R13, RZ, RZ, R5, P4 ;  /* 0x000000ffff0d7224 */ /* 0x000fe200020e0605 */
[----:B------:R-:W-:Y:S01]  /*1c320*/  SHF.R.U64 R7, R7, 0x3, RZ ;  /* 0x0000000307077819 */ /* 0x000fe200000012ff */
[----:B------:R-:W-:Y:S01]  /*1c330*/  ULDC.64 UR4, c[0x0][0xc00] ;  /* 0x0003000000047ab9 */ /* 0x000fe20000000a00 */
[----:B------:R-:W-:Y:S01]  /*1c340*/  SHF.R.U64 R6, R6, 0x3, RZ ;  /* 0x0000000306067819 */ /* 0x000fe200000012ff */
[----:B------:R-:W-:Y:S01]  /*1c350*/  ULDC.64 UR6, c[0x0][0xc08] ;  /* 0x0003020000067ab9 */ /* 0x000fe20000000a00 */
        /* <DEDUP_REMOVED lines=8> */
[----:B------:R-:W-:Y:S01]  /*1c3e0*/  SHF.R.U64 R26, R26, 0x3, RZ ;  /* 0x000000031a1a7819 */ /* 0x000fe200000012ff */
[--C-:B------:R-:W-:Y:S01]  /*1c3f0*/  IMAD.X R15, RZ, RZ, R5.reuse, P3 ;  /* 0x000000ffff0f7224 */ /* 0x100fe200018e0605 */
[----:B------:R-:W-:Y:S02]  /*1c400*/  LOP3.LUT R24, R7, R8, RZ, 0x3c, !PT ;  /* 0x0000000807187212 */ /* 0x000fe400078e3cff */
[----:B------:R-:W-:Y:S01]  /*1c410*/  LOP3.LUT R8, R10, R37, RZ, 0x3c, !PT ;  /* 0x000000250a087212 */ /* 0x000fe200078e3cff */
[--C-:B------:R-:W-:Y:S01]  /*1c420*/  IMAD.X R25, RZ, RZ, R5.reuse, P2 ;  /* 0x000000ffff197224 */ /* 0x100fe200010e0605 */
[----:B------:R-:W-:Y:S01]  /*1c430*/  LOP3.LUT R14, R6, R31, RZ, 0x3c, !PT ;  /* 0x0000001f060e7212 */ /* 0x000fe200078e3cff */
[----:B------:R-:W-:Y:S01]  /*1c440*/  IMAD.X R9, RZ, RZ, R5, P1 ;  /* 0x000000ffff097224 */ /* 0x000fe200008e0605 */
[----:B------:R-:W-:Y:S01]  /*1c450*/  LOP3.LUT R10, R26, R39, RZ, 0x3c, !PT ;  /* 0x000000271a0a7212 */ /* 0x000fe200078e3cff */
[----:B------:R-:W2:Y:S01]  /*1c460*/  LDC.64 R36, c[0x0][0xc00] ;  /* 0x00030000ff247b82 */ /* 0x000ea20000000a00 */
[----:B------:R-:W-:-:S02]  /*1c470*/  MOV R26, R4 ;  /* 0x00000004001a7202 */ /* 0x000fc40000000f00 */
[----:B------:R-:W-:Y:S02]  /*1c480*/  F2FP.BF16.F32.PACK_AB R4, R89, R88 ;  /* 0x000000585904723e */ /* 0x000fe400000010ff */
[----:B------:R-:W-:Y:S02]  /*1c490*/  F2FP.BF16.F32.PACK_AB R5, R91, R90 ;  /* 0x0000005a5b05723e */ /* 0x000fe400000010ff */
[----:B------:R-:W-:Y:S02]  /*1c4a0*/  F2FP.BF16.F32.PACK_AB R6, R93, R92 ;  /* 0x0000005c5d06723e */ /* 0x000fe400000010ff */
[----:B------:R-:W-:Y:S01]  /*1c4b0*/  F2FP.BF16.F32.PACK_AB R7, R95, R94 ;  /* 0x0000005e5f07723e */ /* 0x000fe200000010ff */
[----:B------:R-:W-:Y:S01]  /*1c4c0*/  BAR.SYNC.DEFER_BLOCKING 0x1, 0x180 ;  /* 0x0046000000007b1d */ /* 0x000fe20000010000 */
[----:B------:R-:W-:Y:S02]  /*1c4d0*/  MOV R40, R12 ;  /* 0x0000000c00287202 */ /* 0x000fe40000000f00 */
[----:B-1----:R-:W-:-:S02]  /*1c4e0*/  MOV R32, R14 ;  /* 0x0000000e00207202 */ /* 0x002fc40000000f00 */
[----:B------:R-:W-:Y:S02]  /*1c4f0*/  F2FP.BF16.F32.PACK_AB R12, R21, R20 ;  /* 0x00000014150c723e */ /* 0x000fe400000010ff */
[----:B------:R-:W-:Y:S02]  /*1c500*/  F2FP.BF16.F32.PACK_AB R13, R99, R98 ;  /* 0x00000062630d723e */ /* 0x000fe400000010ff */
[----:B------:R-:W-:Y:S02]  /*1c510*/  F2FP.BF16.F32.PACK_AB R14, R101, R100 ;  /* 0x00000064650e723e */ /* 0x000fe400000010ff */
[----:B------:R-:W-:Y:S02]  /*1c520*/  F2FP.BF16.F32.PACK_AB R15, R103, R102 ;  /* 0x00000066670f723e */ /* 0x000fe400000010ff */
[----:B------:R-:W-:Y:S02]  /*1c530*/  MOV R31, R24 ;  /* 0x00000018001f7202 */ /* 0x000fe40000000f00 */
[----:B------:R-:W-:-:S02]  /*1c540*/  F2FP.BF16.F32.PACK_AB R24, R105, R104 ;  /* 0x000000686918723e */ /* 0x000fc400000010ff */
[----:B------:R-:W-:Y:S02]  /*1c550*/  F2FP.BF16.F32.PACK_AB R25, R107, R106 ;  /* 0x0000006a6b19723e */ /* 0x000fe400000010ff */
[----:B------:R-:W-:Y:S02]  /*1c560*/  F2FP.BF16.F32.PACK_AB R27, R111, R110 ;  /* 0x0000006e6f1b723e */ /* 0x000fe400000010ff */
[----:B------:R-:W-:Y:S01]  /*1c570*/  MOV R39, R8 ;  /* 0x0000000800277202 */ /* 0x000fe20000000f00 */
[----:B------:R0:W-:Y:S01]  /*1c580*/  STSM.16.M88.4 [R26], R4 ;  /* 0x000000041a007844 */ /* 0x0001e20000000200 */
[----:B------:R-:W-:Y:S02]  /*1c590*/  MOV R38, R10 ;  /* 0x0000000a00267202 */ /* 0x000fe40000000f00 */
[----:B------:R-:W-:Y:S01]  /*1c5a0*/  F2FP.BF16.F32.PACK_AB R8, R121, R120 ;  /* 0x000000787908723e */ /* 0x000fe200000010ff */
[----:B------:R1:W-:Y:S01]  /*1c5b0*/  STSM.16.M88.4 [R40], R12 ;  /* 0x0000000c28007844 */ /* 0x0003e20000000200 */
[----:B------:R-:W-:-:S02]  /*1c5c0*/  F2FP.BF16.F32.PACK_AB R9, R123, R122 ;  /* 0x0000007a7b09723e */ /* 0x000fc400000010ff */
[----:B------:R-:W-:Y:S02]  /*1c5d0*/  F2FP.BF16.F32.PACK_AB R10, R125, R124 ;  /* 0x0000007c7d0a723e */ /* 0x000fe400000010ff */
[----:B------:R-:W-:Y:S02]  /*1c5e0*/  F2FP.BF16.F32.PACK_AB R11, R127, R126 ;  /* 0x0000007e7f0b723e */ /* 0x000fe400000010ff */
[----:B0-----:R-:W-:Y:S02]  /*1c5f0*/  F2FP.BF16.F32.PACK_AB R26, R109, R108 ;  /* 0x0000006c6d1a723e */ /* 0x001fe400000010ff */
[----:B------:R-:W-:Y:S02]  /*1c600*/  F2FP.BF16.F32.PACK_AB R4, R113, R112 ;  /* 0x000000707104723e */ /* 0x000fe400000010ff */
[----:B------:R-:W-:Y:S02]  /*1c610*/  F2FP.BF16.F32.PACK_AB R5, R115, R114 ;  /* 0x000000727305723e */ /* 0x000fe400000010ff */
[----:B------:R-:W-:-:S02]  /*1c620*/  F2FP.BF16.F32.PACK_AB R6, R117, R116 ;  /* 0x000000747506723e */ /* 0x000fc400000010ff */
[----:B------:R-:W-:Y:S02]  /*1c630*/  F2FP.BF16.F32.PACK_AB R7, R119, R118 ;  /* 0x000000767707723e */ /* 0x000fe400000010ff */
[----:B-1----:R-:W-:Y:S02]  /*1c640*/  F2FP.BF16.F32.PACK_AB R12, R129, R128 ;  /* 0x00000080810c723e */ /* 0x002fe400000010ff */
        /* <DEDUP_REMOVED lines=9> */
[----:B------:R-:W-:Y:S01]  /*1c6e0*/  ISETP.NE.AND.EX P3, PT, RZ, UR5, PT, P3 ;  /* 0x00000005ff007c0c */ /* 0x000fe2000bf65330 */
[----:B0-----:R-:W-:Y:S02]  /*1c6f0*/  IMAD.MOV.U32 R32, RZ, RZ, RZ ;  /* 0x000000ffff207224 */ /* 0x001fe400078e00ff */
[----:B--2---:R-:W-:Y:S01]  /*1c700*/  IMAD.WIDE R24, R41, 0x4, R36 ;  /* 0x0000000429187825 */ /* 0x004fe200078e0224 */
[----:B------:R-:W-:Y:S02]  /*1c710*/  ISETP.NE.U32.AND P0, PT, RZ, UR6, PT ;  /* 0x00000006ff007c0c */ /* 0x000fe4000bf05070 */
[----:B------:R-:W-:Y:S01]  /*1c720*/  ISETP.GT.AND P1, PT, R30, 0x1, PT ;  /* 0x000000011e00780c */ /* 0x000fe20003f24270 */
[----:B-1----:R-:W-:Y:S01]  /*1c730*/  IMAD.MOV.U32 R10, RZ, RZ, 0x9b8 ;  /* 0x000009b8ff0a7424 */ /* 0x002fe200078e00ff */
[----:B---3--:R-:W0:Y:S05]  /*1c740*/  LDC R14, c[0x0][0xbe8] ;  /* 0x0002fa00ff0e7b82 */ /* 0x008e2a0000000800 */
[----:B------:R-:W5:Y:S01]  /*1c750*/  @P3 LDG.E R32, desc[UR54][R24.64] ;  /* 0x0000003618203981 */ /* 0x000f62000c1e1900 */
[----:B------:R-:W-:-:S13]  /*1c760*/  ISETP.NE.AND.EX P0, PT, RZ, UR7, PT, P0 ;  /* 0x00000007ff007c0c */ /* 0x000fda000bf05300 */
[----:B------:R-:W1:Y:S01]  /*1c770*/  @P0 LDC.64 R4, c[0x0][0xc08] ;  /* 0x00030200ff040b82 */ /* 0x000e620000000a00 */
[----:B------:R-:W-:Y:S02]  /*1c780*/  ULDC UR6, c[0x0][0xa88] ;  /* 0x0002a20000067ab9 */ /* 0x000fe40000000800 */
[----:B------:R-:W-:Y:S01]  /*1c790*/  IMAD.U32 R26, RZ, RZ, UR6 ;  /* 0x00000006ff1a7e24 */ /* 0x000fe2000f8e00ff */
[----:B------:R-:W-:-:S04]  /*1c7a0*/  SEL R10, R10, 0x978, P1 ;  /* 0x000009780a0a7807 */ /* 0x000fc80000800000 */
[----:B------:R2:W3:Y:S08]  /*1c7b0*/  LDC.64 R6, c[0x0][R10+0x218] ;  /* 0x000086000a067b82 */ /* 0x0004f00000000a00 */
[----:B------:R2:W4:Y:S01]  /*1c7c0*/  LDC.64 R8, c[0x0][R10+0x228] ;  /* 0x00008a000a087b82 */ /* 0x0005220000000a00 */
[----:B-1----:R-:W-:-:S05]  /*1c7d0*/  @P0 IMAD.WIDE R4, R41, 0x4, R4 ;  /* 0x0000000429040825 */ /* 0x002fca00078e0204 */
[----:B------:R1:W5:Y:S02]  /*1c7e0*/  @P0 LDG.E R26, desc[UR54][R4.64] ;  /* 0x00000036041a0981 */ /* 0x000364000c1e1900 */
[----:B-1----:R2:W1:Y:S01]  /*1c7f0*/  LDC.64 R4, c[0x0][R10+0x220] ;  /* 0x000088000a047b82 */ /* 0x0024620000000a00 */
[----:B0-----:R-:W-:Y:S01]  /*1c800*/  ISETP.NE.AND P2, PT, R14, 0x1, PT ;  /* 0x000000010e00780c */ /* 0x001fe20003f45270 */
[----:B---34-:R-:W-:-:S12]  /*1c810*/  @P0 BRA `(.L_x_11587) ;  /* 0x0000000000100947 */ /* 0x018fd80003800000 */
[----:B------:R-:W-:Y:S05]  /*1c820*/  @!P3 BRA `(.L_x_11587) ;  /* 0x00000000000cb947 */ /* 0x000fea0003800000 */
[----:B------:R-:W3:Y:S04]  /*1c830*/  LDG.E R11, desc[UR54][R24.64] ;  /* 0x00000036180b7981 */ /* 0x000ee8000c1e1900 */
[----:B-----5:R-:W3:Y:S02]  /*1c840*/  LDG.E R26, desc[UR54][R24.64+0x4] ;  /* 0x00000436181a7981 */ /* 0x020ee4000c1e1900 */
[----:B---3--:R-:W-:-:S07]  /*1c850*/  IMAD.IADD R26, R26, 0x1, -R11 ;  /* 0x000000011a1a7824 */ /* 0x008fce00078e0a0b */
.L_x_11587:
[----:B------:R-:W3:Y:S04]  /*1c860*/  LDL R30, [R1+0x9c] ;  /* 0x00009c00011e7983 */ /* 0x000ee80000100800 */
[----:B------:R-:W3:Y:S04]  /*1c870*/  LDL R52, [R1+0x5c] ;  /* 0x00005c0001347983 */ /* 0x000ee80000100800 */
[----:B------:R-:W4:Y:S01]  /*1c880*/  LDL R50, [R1+0xb0] ;  /* 0x0000b00001327983 */ /* 0x000f220000100800 */
[----:B------:R-:W-:Y:S01]  /*1c890*/  ISETP.NE.U32.AND P0, PT, RZ, UR4, PT ;  /* 0x00000004ff007c0c */ /* 0x000fe2000bf05070 */
[----:B--2---:R-:W0:Y:S01]  /*1c8a0*/  LDC.64 R10, c[0x0][R10+0x210] ;  /* 0x000084000a0a7b82 */ /* 0x004e220000000a00 */
[----:B------:R-:W-:Y:S01]  /*1c8b0*/  SHF.R.S32.HI R24, RZ, 0x1f, R41 ;  /* 0x0000001fff187819 */ /* 0x000fe20000011429 */
[----:B------:R-:W2:Y:S01]  /*1c8c0*/  LDL R36, [R1+0xc0] ;  /* 0x0000c00001247983 */ /* 0x000ea20000100800 */
[----:B------:R-:W-:Y:S01]  /*1c8d0*/  ISETP.NE.AND.EX P0, PT, RZ, UR5, PT, P0 ;  /* 0x00000005ff007c0c */ /* 0x000fe2000bf05300 */
[----:B------:R-:W-:-:S02]  /*1c8e0*/  IMAD R31, R7, R155, RZ ;  /* 0x0000009b071f7224 */ /* 0x000fc400078e02ff */
[----:B------:R-:W-:Y:S01]  /*1c8f0*/  IMAD.WIDE.U32 R6, R6, R155, RZ ;  /* 0x0000009b06067225 */ /* 0x000fe200078e00ff */
[----:B------:R-:W-:Y:S01]  /*1c900*/  SEL R27, R24, RZ, !P0 ;  /* 0x000000ff181b7207 */ /* 0x000fe20004000000 */
[----:B------:R-:W0:Y:S01]  /*1c910*/  @P2 LDC R39, c[0x0][0xbec] ;  /* 0x0002fb00ff272b82 */ /* 0x000e220000000800 */
[----:B------:R-:W-:-:S05]  /*1c920*/  SEL R15, R41, RZ, !P0 ;  /* 0x000000ff290f7207 */ /* 0x000fca0004000000 */
[----:B-1----:R-:W-:Y:S02]  /*1c930*/  IMAD R5, R5, R15, RZ ;  /* 0x0000000f05057224 */ /* 0x002fe400078e02ff */
[----:B------:R-:W1:Y:S02]  /*1c940*/  @P2 LDC R25, c[0x0][0xbf0] ;  /* 0x0002fc00ff192b82 */ /* 0x000e640000000800 */
[C---:B------:R-:W-:Y:S02]  /*1c950*/  IMAD R37, R4.reuse, R27, R5 ;  /* 0x0000001b04257224 */ /* 0x040fe400078e0205 */
[----:B------:R-:W-:-:S04]  /*1c960*/  IMAD.WIDE.U32 R4, R4, R15, RZ ;  /* 0x0000000f04047225 */ /* 0x000fc800078e00ff */
[----:B------:R-:W0:Y:S01]  /*1c970*/  LDC.64 R12, c[0x0][0xba8] ;  /* 0x0002ea00ff0c7b82 */ /* 0x000e220000000a00 */
[--C-:B-----5:R-:W-:Y:S01]  /*1c980*/  IADD3 R6, P0, P3, R4, R6, R32.reuse ;  /* 0x0000000604067210 */ /* 0x120fe20007b1e020 */
[----:B------:R-:W-:Y:S02]  /*1c990*/  IMAD.IADD R37, R5, 0x1, R37 ;  /* 0x0000000105257824 */ /* 0x000fe400078e0225 */
[----:B------:R-:W-:Y:S01]  /*1c9a0*/  IMAD.IADD R7, R7, 0x1, R31 ;  /* 0x0000000107077824 */ /* 0x000fe200078e021f */
[----:B------:R-:W-:Y:S01]  /*1c9b0*/  SHF.R.S32.HI R48, RZ, 0x1f, R32 ;  /* 0x0000001fff307819 */ /* 0x000fe20000011420 */
[----:B---3--:R-:W-:Y:S02]  /*1c9c0*/  IMAD.IADD R24, R30, 0x1, R52 ;  /* 0x000000011e187824 */ /* 0x008fe400078e0234 */
[----:B0-----:R-:W0:Y:S01]  /*1c9d0*/  @!P1 LDC R12, c[0x0][0xb50] ;  /* 0x0002d400ff0c9b82 */ /* 0x001e220000000800 */
[----:B------:R-:W3:Y:S01]  /*1c9e0*/  LDL R30, [R1+0xb8] ;  /* 0x0000b800011e7983 */ /* 0x000ee20000100800 */
[----:B------:R-:W-:Y:S01]  /*1c9f0*/  @P2 IMAD.HI.U32 R4, R24, R39, RZ ;  /* 0x0000002718042227 */ /* 0x000fe200078e00ff */
[----:B----4-:R-:W-:-:S03]  /*1ca00*/  SEL R27, R50, RZ, P1 ;  /* 0x000000ff321b7207 */ /* 0x010fc60000800000 */
[----:B------:R-:W-:Y:S01]  /*1ca10*/  IMAD.MOV.U32 R5, RZ, RZ, R24 ;  /* 0x000000ffff057224 */ /* 0x000fe200078e0018 */
[----:B-1----:R-:W-:Y:S01]  /*1ca20*/  @P2 SHF.R.U32.HI R5, RZ, R25, R4 ;  /* 0x00000019ff052219 */ /* 0x002fe20000011604 */
[-C--:B------:R-:W-:Y:S01]  /*1ca30*/  IMAD R31, R9, R27.reuse, RZ ;  /* 0x0000001b091f7224 */ /* 0x080fe200078e02ff */
[----:B------:R-:W1:Y:S01]  /*1ca40*/  @!P1 LDC R13, c[0x0][0xb54] ;  /* 0x0002d500ff0d9b82 */ /* 0x000e620000000800 */
[----:B------:R-:W-:Y:S01]  /*1ca50*/  IMAD.WIDE.U32 R8, R8, R27, RZ ;  /* 0x0000001b08087225 */ /* 0x000fe200078e00ff */
[----:B------:R-:W-:-:S03]  /*1ca60*/  IADD3.X R7, R37, R7, R48, P0, P3 ;  /* 0x0000000725077210 */ /* 0x000fc600007e6430 */
[----:B------:R-:W-:Y:S01]  /*1ca70*/  IMAD.MOV R25, RZ, RZ, -R5 ;  /* 0x000000ffff197224 */ /* 0x000fe200078e0a05 */
[----:B------:R-:W-:Y:S01]  /*1ca80*/  IADD3 R8, P0, P3, R5, R6, R8 ;  /* 0x0000000605087210 */ /* 0x000fe20007b1e008 */
[----:B------:R-:W-:Y:S01]  /*1ca90*/  IMAD.IADD R31, R9, 0x1, R31 ;  /* 0x00000001091f7824 */ /* 0x000fe200078e021f */
[----:B------:R-:W-:Y:S01]  /*1caa0*/  SHF.R.S32.HI R4, RZ, 0x1f, R5 ;  /* 0x0000001fff047819 */ /* 0x000fe20000011405 */
[----:B------:R-:W-:-:S03]  /*1cab0*/  IMAD R5, R14, R25, R24 ;  /* 0x000000190e057224 */ /* 0x000fc600078e0218 */
[----:B------:R-:W-:Y:S01]  /*1cac0*/  IADD3.X R9, R4, R7, R31, P0, P3 ;  /* 0x0000000704097210 */ /* 0x000fe200007e641f */
[-C--:B------:R-:W-:Y:S01]  /*1cad0*/  IMAD R4, R11, R5.reuse, RZ ;  /* 0x000000050b047224 */ /* 0x080fe200078e02ff */
[----:B------:R-:W-:Y:S01]  /*1cae0*/  SHF.R.S32.HI R7, RZ, 0x1f, R5 ;  /* 0x0000001fff077819 */ /* 0x000fe20000011405 */
[----:B------:R-:W-:-:S04]  /*1caf0*/  IMAD.WIDE.U32 R8, R10, R5, R8 ;  /* 0x000000050a087225 */ /* 0x000fc800078e0008 */
[----:B------:R-:W-:Y:S01]  /*1cb00*/  IMAD R7, R10, R7, R4 ;  /* 0x000000070a077224 */ /* 0x000fe200078e0204 */
[----:B0-----:R-:W-:-:S03]  /*1cb10*/  LEA R12, P0, R8, R12, 0x2 ;  /* 0x0000000c080c7211 */ /* 0x001fc600078010ff */
[----:B------:R-:W-:-:S05]  /*1cb20*/  IMAD.IADD R4, R9, 0x1, R7 ;  /* 0x0000000109047824 */ /* 0x000fca00078e0207 */
[----:B-1----:R-:W-:Y:S01]  /*1cb30*/  LEA.HI.X R13, R8, R13, R4, 0x2, P0 ;  /* 0x0000000d080d7211 */ /* 0x002fe200000f1404 */
[----:B------:R-:W-:Y:S01]  /*1cb40*/  SHFL.IDX PT, R6, R12, 0x1, 0x1c1f ;  /* 0x003c1f000c067f89 */ /* 0x000fe200000e0000 */
[----:B--2---:R-:W-:-:S03]  /*1cb50*/  IMAD.IADD R10, R36, 0x1, R52 ;  /* 0x00000001240a7824 */ /* 0x004fc600078e0234 */
[----:B------:R-:W-:Y:S04]  /*1cb60*/  SHFL.IDX PT, R4, R12, RZ, 0x1c1f ;  /* 0x001c1fff0c047589 */ /* 0x000fe800000e0000 */
[----:B------:R-:W0:Y:S04]  /*1cb70*/  SHFL.IDX PT, R5, R13, RZ, 0x1c1f ;  /* 0x001c1fff0d057589 */ /* 0x000e2800000e0000 */
[----:B------:R-:W1:Y:S01]  /*1cb80*/  SHFL.IDX PT, R7, R13, 0x1, 0x1c1f ;  /* 0x003c1f000d077f89 */ /* 0x000e6200000e0000 */
[----:B------:R-:W-:Y:S02]  /*1cb90*/  IMAD R8, R26, R14, RZ ;  /* 0x0000000e1a087224 */ /* 0x000fe400078e02ff */
[----:B------:R-:W-:Y:S01]  /*1cba0*/  VIADD R9, R10, 0x8 ;  /* 0x000000080a097836 */ /* 0x000fe20000000000 */
[----:B---3--:R-:W-:-:S04]  /*1cbb0*/  LOP3.LUT P0, RZ, R30, 0x3, RZ, 0xc0, !PT ;  /* 0x000000031eff7812 */ /* 0x008fc8000780c0ff */
        /* <DEDUP_REMOVED lines=18> */
[----:B------:R-:W-:Y:S01]  /*1cce0*/  IADD3 R3, P5, R4, 0x7800, RZ ;  /* 0x0000780004037810 */ /* 0x000fe20007fbe0ff */
[----:B------:R-:W-:Y:S01]  /*1ccf0*/  IMAD.WIDE.U32 R10, R32, UR4, RZ ;  /* 0x00000004200a7c25 */ /* 0x000fe2000f8e00ff */
[C---:B------:R-:W-:Y:S02]  /*1cd00*/  IADD3 R25, P0, R4.reuse, 0x1800, RZ ;  /* 0x0000180004197810 */ /* 0x040fe40007f1e0ff */
[----:B------:R-:W-:Y:S01]  /*1cd10*/  LOP3.LUT R0, R3, 0x180, RZ, 0xc0, !PT ;  /* 0x0000018003007812 */ /* 0x000fe200078ec0ff */
[----:B------:R-:W-:Y:S01]  /*1cd20*/  IMAD.X R45, RZ, RZ, R5, P5 ;  /* 0x000000ffff2d7224 */ /* 0x000fe200028e0605 */
[----:B------:R-:W-:Y:S02]  /*1cd30*/  IADD3 R29, P1, R4, 0x3000, RZ ;  /* 0x00003000041d7810 */ /* 0x000fe40007f3e0ff */
[----:B------:R-:W-:Y:S02]  /*1cd40*/  SHF.R.U64 R0, R0, 0x3, RZ ;  /* 0x0000000300007819 */ /* 0x000fe400000012ff */
[----:B------:R-:W-:-:S02]  /*1cd50*/  IADD3 R37, P3, R4, 0x4800, RZ ;  /* 0x0000480004257810 */ /* 0x000fc40007f7e0ff */
[----:B------:R-:W-:Y:S01]  /*1cd60*/  LOP3.LUT R44, R0, R3, RZ, 0x3c, !PT ;  /* 0x00000003002c7212 */ /* 0x000fe200078e3cff */
[----:B------:R-:W-:Y:S01]  /*1cd70*/  IMAD R3, R48, UR4, RZ ;  /* 0x0000000430037c24 */ /* 0x000fe2000f8e02ff */
[----:B------:R-:W-:Y:S01]  /*1cd80*/  IADD3 R41, P4, R4, 0x6000, RZ ;  /* 0x0000600004297810 */ /* 0x000fe20007f9e0ff */
[----:B------:R-:W-:Y:S01]  /*1cd90*/  IMAD R0, R49, 0x60, R20 ;  /* 0x0000006031007824 */ /* 0x000fe200078e0214 */
[----:B------:R-:W-:Y:S01]  /*1cda0*/  LOP3.LUT R24, R25, 0x180, RZ, 0xc0, !PT ;  /* 0x0000018019187812 */ /* 0x000fe200078ec0ff */
[----:B------:R-:W-:Y:S01]  /*1cdb0*/  IMAD R3, R32, UR5, R3 ;  /* 0x0000000520037c24 */ /* 0x000fe2000f8e0203 */
[----:B------:R-:W-:Y:S01]  /*1cdc0*/  ULDC.64 UR4, c[0x0][0xae8] ;  /* 0x0002ba0000047ab9 */ /* 0x000fe20000000a00 */
[----:B------:R-:W-:Y:S01]  /*1cdd0*/  IMAD.IADD R32, R52, 0x1, R0 ;  /* 0x0000000134207824 */ /* 0x000fe200078e0200 */
[----:B------:R-:W-:Y:S01]  /*1cde0*/  LOP3.LUT R28, R29, 0x180, RZ, 0xc0, !PT ;  /* 0x000001801d1c7812 */ /* 0x000fe200078ec0ff */
[----:B------:R-:W-:Y:S01]  /*1cdf0*/  IMAD.IADD R11, R11, 0x1, R3 ;  /* 0x000000010b0b7824 */ /* 0x000fe200078e0203 */
[----:B------:R-:W-:Y:S01]  /*1ce00*/  LOP3.LUT R36, R37, 0x180, RZ, 0xc0, !PT ;  /* 0x0000018025247812 */ /* 0x000fe200078ec0ff */
[----:B------:R-:W5:Y:S01]  /*1ce10*/  LD.E.128 R44, desc[UR54][R44.64] ;  /* 0x000000362c2c7980 */ /* 0x000f62000c101d00 */
[----:B------:R-:W-:Y:S01]  /*1ce20*/  LOP3.LUT R40, R41, 0x180, RZ, 0xc0, !PT ;  /* 0x0000018029287812 */ /* 0x000fe200078ec0ff */
[----:B------:R-:W-:Y:S01]  /*1ce30*/  IMAD.WIDE.U32 R10, R155, UR4, R10 ;  /* 0x000000049b0a7c25 */ /* 0x000fe2000f8e000a */
[----:B------:R-:W-:-:S02]  /*1ce40*/  LOP3.LUT R7, R4, 0x180, RZ, 0xc0, !PT ;  /* 0x0000018004077812 */ /* 0x000fc400078ec0ff */
[----:B------:R-:W-:Y:S01]  /*1ce50*/  SHF.R.S32.HI R12, RZ, 0x1f, R15 ;  /* 0x0000001fff0c7819 */ /* 0x000fe2000001140f */
[----:B-1----:R-:W-:Y:S01]  /*1ce60*/  @P2 IMAD.HI.U32 R0, R32, R9, RZ ;  /* 0x0000000920002227 */ /* 0x002fe200078e00ff */
[----:B------:R-:W-:Y:S02]  /*1ce70*/  SHF.R.U64 R24, R24, 0x3, RZ ;  /* 0x0000000318187819 */ /* 0x000fe400000012ff */
[----:B------:R-:W-:Y:S01]  /*1ce80*/  SHF.R.U64 R28, R28, 0x3, RZ ;  /* 0x000000031c1c7819 */ /* 0x000fe200000012ff */
[----:B------:R-:W-:Y:S01]  /*1ce90*/  IMAD R11, R155, UR5, R11 ;  /* 0x000000059b0b7c24 */ /* 0x000fe2000f8e020b */
[----:B------:R-:W-:Y:S01]  /*1cea0*/  SHF.R.U64 R36, R36, 0x3, RZ ;  /* 0x0000000324247819 */ /* 0x000fe200000012ff */
[----:B------:R-:W-:Y:S01]  /*1ceb0*/  ULDC.64 UR4, c[0x0][0xaf0] ;  /* 0x0002bc0000047ab9 */ /* 0x000fe20000000a00 */
[----:B------:R-:W-:Y:S02]  /*1cec0*/  SHF.R.U64 R40, R40, 0x3, RZ ;  /* 0x0000000328287819 */ /* 0x000fe400000012ff */
[----:B------:R-:W-:Y:S01]  /*1ced0*/  SHF.R.U64 R7, R7, 0x3, RZ ;  /* 0x0000000307077819 */ /* 0x000fe200000012ff */
[----:B------:R-:W-:Y:S01]  /*1cee0*/  IMAD.MOV.U32 R3, RZ, RZ, R32 ;  /* 0x000000ffff037224 */ /* 0x000fe200078e0020 */
        /* <DEDUP_REMOVED lines=8> */
[----:B--2---:R-:W-:Y:S01]  /*1cf70*/  @P2 SHF.R.U32.HI R3, RZ, R13, R0 ;  /* 0x0000000dff032219 */ /* 0x004fe20000011600 */
[----:B------:R-:W-:Y:S01]  /*1cf80*/  IMAD.X R41, RZ, RZ, R5, P4 ;  /* 0x000000ffff297224 */ /* 0x000fe200020e0605 */
[----:B------:R-:W-:Y:S01]  /*1cf90*/  LOP3.LUT R4, R7, R4, RZ, 0x3c, !PT ;  /* 0x0000000407047212 */ /* 0x000fe200078e3cff */
[C---:B------:R-:W-:Y:S01]  /*1cfa0*/  IMAD R9, R15.reuse, UR5, R12 ;  /* 0x000000050f097c24 */ /* 0x040fe2000f8e020c */
[----:B------:R-:W-:Y:S01]  /*1cfb0*/  SHF.R.S32.HI R0, RZ, 0x1f, R3 ;  /* 0x0000001fff007819 */ /* 0x000fe20000011403 */
[----:B------:R-:W-:Y:S01]  /*1cfc0*/  IMAD.WIDE.U32 R10, R15, UR4, R10 ;  /* 0x000000040f0a7c25 */ /* 0x000fe2000f8e000a */
[----:B------:R-:W5:Y:S01]  /*1cfd0*/  LD.E.128 R24, desc[UR54][R24.64] ;  /* 0x0000003618187980 */ /* 0x000f62000c101d00 */
[----:B------:R-:W-:-:S02]  /*1cfe0*/  ULDC.64 UR4, c[0x0][0xae0] ;  /* 0x0002b80000047ab9 */ /* 0x000fc40000000a00 */
[----:B------:R-:W-:Y:S01]  /*1cff0*/  IMAD.MOV R13, RZ, RZ, -R3 ;  /* 0x000000ffff0d7224 */ /* 0x000fe200078e0a03 */
[----:B------:R-:W5:Y:S01]  /*1d000*/  LD.E.128 R4, desc[UR54][R4.64] ;  /* 0x0000003604047980 */ /* 0x000f62000c101d00 */
[----:B------:R-:W-:-:S03]  /*1d010*/  IMAD.IADD R11, R11, 0x1, R9 ;  /* 0x000000010b0b7824 */ /* 0x000fc600078e0209 */
[----:B------:R-:W5:Y:S01]  /*1d020*/  LD.E.128 R28, desc[UR54][R28.64] ;  /* 0x000000361c1c7980 */ /* 0x000f62000c101d00 */
[----:B------:R-:W-:-:S03]  /*1d030*/  IMAD R0, R0, UR4, RZ ;  /* 0x0000000400007c24 */ /* 0x000fc6000f8e02ff */
[----:B------:R-:W5:Y:S01]  /*1d040*/  LD.E.128 R36, desc[UR54][R36.64] ;  /* 0x0000003624247980 */ /* 0x000f62000c101d00 */
[----:B------:R-:W-:-:S03]  /*1d050*/  IMAD R9, R14, R13, R32 ;  /* 0x0000000d0e097224 */ /* 0x000fc600078e0220 */
[----:B------:R-:W5:Y:S01]  /*1d060*/  LD.E.128 R40, desc[UR54][R40.64] ;  /* 0x0000003628287980 */ /* 0x000f62000c101d00 */
[----:B------:R-:W-:Y:S01]  /*1d070*/  @!PT LDS RZ, [RZ] ;  /* 0x00000000fffff984 */ /* 0x000fe20000000800 */
[----:B------:R-:W-:Y:S01]  /*1d080*/  @!PT LDS RZ, [RZ] ;  /* 0x00000000fffff984 */ /* 0x000fe20000000800 */
[----:B------:R-:W-:Y:S01]  /*1d090*/  @!PT LDS RZ, [RZ] ;  /* 0x00000000fffff984 */ /* 0x000fe20000000800 */
[----:B------:R-:W-:Y:S01]  /*1d0a0*/  @!PT LDS RZ, [RZ] ;  /* 0x00000000fffff984 */ /* 0x000fe20000000800 */
[----:B------:R0:W-:Y:S06]  /*1d0b0*/  MEMBAR.ALL.CTA ;  /* 0x0000000000007992 */ /* 0x0001ec0000008000 */
[----:B0-----:R-:W0:Y:S01]  /*1d0c0*/  FENCE.VIEW.ASYNC.S ;  /* 0x00000000000073c6 */ /* 0x001e220000000000 */
[----:B------:R-:W-:-:S04]  /*1d0d0*/  IMAD.WIDE.U32 R10, R3, UR4, R10 ;  /* 0x00000004030a7c25 */ /* 0x000fc8000f8e000a */
[----:B------:R-:W-:Y:S01]  /*1d0e0*/  IMAD R13, R3, UR5, R0 ;  /* 0x00000005030d7c24 */ /* 0x000fe2000f8e0200 */
[----:B------:R-:W-:Y:S01]  /*1d0f0*/  SHF.R.S32.HI R3, RZ, 0x1f, R9 ;  /* 0x0000001fff037819 */ /* 0x000fe20000011409 */
[----:B------:R-:W-:Y:S02]  /*1d100*/  ULDC.64 UR4, c[0x0][0xad8] ;  /* 0x0002b60000047ab9 */ /* 0x000fe40000000a00 */
[----:B------:R-:W-:Y:S02]  /*1d110*/  IMAD.IADD R11, R11, 0x1, R13 ;  /* 0x000000010b0b7824 */ /* 0x000fe400078e020d */
[----:B------:R-:W-:Y:S02]  /*1d120*/  IMAD R12, R3, UR4, RZ ;  /* 0x00000004030c7c24 */ /* 0x000fe4000f8e02ff */
[----:B------:R-:W-:Y:S02]  /*1d130*/  VIADD R0, R2, 0x2d820 ;  /* 0x0002d82002007836 */ /* 0x000fe40000000000 */
[----:B------:R-:W-:-:S02]  /*1d140*/  IMAD R3, R9, UR5, R12 ;  /* 0x0000000509037c24 */ /* 0x000fc4000f8e020c */
[----:B------:R-:W-:Y:S01]  /*1d150*/  IMAD.WIDE.U32 R10, R9, UR4, R10 ;  /* 0x00000004090a7c25 */ /* 0x000fe2000f8e000a */
[----:B------:R-:W-:Y:S01]  /*1d160*/  ULDC.64 UR4, c[0x0][0xa80] ;  /* 0x0002a00000047ab9 */ /* 0x000fe20000000a00 */
[----:B------:R-:W-:Y:S02]  /*1d170*/  PRMT R0, RZ, 0x654, R0 ;  /* 0x00000654ff007816 */ /* 0x000fe40000000000 */
[----:B------:R-:W-:Y:S01]  /*1d180*/  IMAD.IADD R3, R11, 0x1, R3 ;  /* 0x000000010b037824 */ /* 0x000fe200078e0203 */
[C---:B------:R-:W-:Y:S01]  /*1d190*/  LEA R9, P0, R10.reuse, UR4, 0x1 ;  /* 0x000000040a097c11 */ /* 0x040fe2000f8008ff */
[C---:B------:R-:W-:Y:S01]  /*1d1a0*/  VIADD R53, R21.reuse, 0x40 ;  /* 0x0000004015357836 */ /* 0x040fe20000000000 */
[----:B------:R-:W-:Y:S01]  /*1d1b0*/  UMOV UR4, 0xffffffff ;  /* 0xffffffff00047882 */ /* 0x000fe20000000000 */
[----:B------:R-:W-:Y:S01]  /*1d1c0*/  VIADD R51, R21, 0x20 ;  /* 0x0000002015337836 */ /* 0x000fe20000000000 */
[----:B0-----:R0:W-:Y:S01]  /*1d1d0*/  SYNCS.ARRIVE.TRANS64.RED.A1T0 RZ, [R0+URZ], RZ ;  /* 0x000000ff00ff79a7 */ /* 0x0011e2000810043f */
[----:B------:R-:W-:-:S02]  /*1d1e0*/  LEA.HI.X R3, R10, UR5, R3, 0x1, P0 ;  /* 0x000000050a037c11 */ /* 0x000fc400080f0c03 */
[----:B------:R-:W-:Y:S02]  /*1d1f0*/  SHF.R.S32.HI R32, RZ, 0x1f, R53 ;  /* 0x0000001fff207819 */ /* 0x000fe40000011435 */
[----:B------:R-:W-:Y:S01]  /*1d200*/  SHF.R.S32.HI R48, RZ, 0x1f, R51 ;  /* 0x0000001fff307819 */ /* 0x000fe20000011433 */
[----:B------:R-:W-:Y:S06]  /*1d210*/  BRA.DIV UR4, `(.L_x_11589) ;  /* 0x000000aa04747947 */ /* 0x000fec000b800000 */
[----:B0-----:R0:W1:Y:S04]  /*1d220*/  SHFL.IDX PT, R0, R3, RZ, 0x1c1f ;  /* 0x001c1fff03007589 */ /* 0x00106800000e0000 */
[----:B------:R0:W2:Y:S02]  /*1d230*/  SHFL.IDX PT, R14, R9, RZ, 0x1c1f ;  /* 0x001c1fff090e7589 */ /* 0x0000a400000e0000 */
.L_x_11783:
[----:B------:R-:W-:Y:S01]  /*1d240*/  IMAD.IADD R49, R20, 0x1, R52 ;  /* 0x0000000114317824 */ /* 0x000fe200078e0234 */
        /* <DEDUP_REMOVED lines=9> */
[----:B------:R-:W-:Y:S01]  /*1d2e0*/  @!P2 LEA R10, P4, R53, R14, 0x1 ;  /* 0x0000000e350aa211 */ /* 0x000fe200078808ff */
[----:B------:R-:W-:Y:S01]  /*1d2f0*/  @!P0 IMAD.WIDE R14, R21, 0x2, R14 ;  /* 0x00000002150e8825 */ /* 0x000fe200078e020e */
[-C--:B------:R-:W-:Y:S02]  /*1d300*/  @!P1 LEA.HI.X R13, R51, R0.reuse, R48, 0x1, P3 ;  /* 0x00000000330d9211 */ /* 0x080fe400018f0c30 */
[----:B------:R-:W-:Y:S02]  /*1d310*/  @!P2 LEA.HI.X R11, R53, R0, R32, 0x1, P4 ;  /* 0x00000000350ba211 */ /* 0x000fe400020f0c20 */
[----:B-----5:R3:W-:Y:S04]  /*1d320*/  @!P0 ST.E.128 desc[UR54][R14.64], R4 ;  /* 0x000000040e008985 */ /* 0x0207e8000c101d36 */
[----:B------:R3:W-:Y:S04]  /*1d330*/  @!P1 ST.E.128 desc[UR54][R12.64], R28 ;  /* 0x0000001c0c009985 */ /* 0x0007e8000c101d36 */
[----:B------:R3:W-:Y:S02]  /*1d340*/  @!P2 ST.E.128 desc[UR54][R10.64], R40 ;  /* 0x000000280a00a985 */ /* 0x0007e4000c101d36 */
.L_x_11591:
[----:B------:R-:W-:Y:S05]  /*1d350*/  BSYNC B1 ;  /* 0x0000000000017941 */ /* 0x000fea0003800000 */
.L_x_11590:
[----:B------:R-:W-:-:S03]  /*1d360*/  UMOV UR4, 0xffffffff ;  /* 0xffffffff00047882 */ /* 0x000fc60000000000 */
[----:B------:R-:W-:Y:S05]  /*1d370*/  BRA.DIV UR4, `(.L_x_11592) ;  /* 0x000000aa04507947 */ /* 0x000fea000b800000 */
[----:B0-----:R-:W0:Y:S04]  /*1d380*/  SHFL.IDX PT, R3, R3, 0x1, 0x1c1f ;  /* 0x003c1f0003037f89 */ /* 0x001e2800000e0000 */
[----:B--23--:R2:W3:Y:S02]  /*1d390*/  SHFL.IDX PT, R14, R9, 0x1, 0x1c1f ;  /* 0x003c1f00090e7f89 */ /* 0x00c4e400000e0000 */
.L_x_11787:
[----:B-----5:R-:W-:-:S05]  /*1d3a0*/  VIADD R5, R49, 0x60 ;  /* 0x0000006031057836 */ /* 0x020fca0000000000 */
[----:B------:R-:W-:-:S13]  /*1d3b0*/  ISETP.GE.AND P0, PT, R5, R8, PT ;  /* 0x000000080500720c */ /* 0x000fda0003f06270 */
[----:B------:R-:W-:Y:S05]  /*1d3c0*/  @P0 BRA `(.L_x_11593) ;  /* 0x0000001800840947 */ /* 0x000fea0003800000 */
[----:B------:R-:W-:Y:S02]  /*1d3d0*/  ULDC UR4, c[0x0][0xac8] ;  /* 0x0002b20000047ab9 */ /* 0x000fe40000000800 */
[----:B------:R-:W-:Y:S02]  /*1d3e0*/  ISETP.GE.AND P1, PT, R21, UR4, PT ;  /* 0x0000000415007c0c */ /* 0x000fe4000bf26270 */
[----:B------:R-:W-:-:S11]  /*1d3f0*/  ISETP.GE.AND P2, PT, R51, UR4, PT ;  /* 0x0000000433007c0c */ /* 0x000fd6000bf46270 */
[----:B0-----:R-:W-:Y:S02]  /*1d400*/  @!P1 IMAD.MOV.U32 R15, RZ, RZ, R3 ;  /* 0x000000ffff0f9224 */ /* 0x001fe400078e0003 */
[----:B---3--:R-:W-:Y:S01]  /*1d410*/  @!P2 LEA R4, P0, R51, R14, 0x1 ;  /* 0x0000000e3304a211 */ /* 0x008fe200078008ff */
        /* <DEDUP_REMOVED lines=10> */
.L_x_11588:
[----:B------:R-:W-:Y:S01]  /*1d4c0*/  ULDC.64 UR4, c[0x0][0xb08] ;  /* 0x0002c20000047ab9 */ /* 0x000fe20000000a00 */
[----:B------:R-:W1:Y:S01]  /*1d4d0*/  @P2 LDC R11, c[0x0][0xbec] ;  /* 0x0002fb00ff0b2b82 */ /* 0x000e620000000800 */
[----:B0-----:R-:W-:Y:S01]  /*1d4e0*/  IMAD R3, R48, UR4, RZ ;  /* 0x0000000430037c24 */ /* 0x001fe2000f8e02ff */
[----:B------:R-:W-:Y:S01]  /*1d4f0*/  SHF.R.S32.HI R0, RZ, 0x1f, R15 ;  /* 0x0000001fff007819 */ /* 0x000fe2000001140f */
[----:B------:R-:W-:-:S04]  /*1d500*/  IMAD.WIDE.U32 R4, R32, UR4, RZ ;  /* 0x0000000420047c25 */ /* 0x000fc8000f8e00ff */
[----:B------:R-:W-:Y:S01]  /*1d510*/  IMAD R3, R32, UR5, R3 ;  /* 0x0000000520037c24 */ /* 0x000fe2000f8e0203 */
[----:B------:R-:W0:Y:S01]  /*1d520*/  @P2 LDC R6, c[0x0][0xbf0] ;  /* 0x0002fc00ff062b82 */ /* 0x000e220000000800 */
[----:B------:R-:W-:Y:S02]  /*1d530*/  ULDC.64 UR4, c[0x0][0xb38] ;  /* 0x0002ce0000047ab9 */ /* 0x000fe40000000a00 */
[----:B------:R-:W-:Y:S02]  /*1d540*/  IMAD.IADD R5, R5, 0x1, R3 ;  /* 0x0000000105057824 */ /* 0x000fe400078e0203 */
[----:B------:R-:W-:Y:S02]  /*1d550*/  IMAD.MOV.U32 R3, RZ, RZ, R24 ;  /* 0x000000ffff037224 */ /* 0x000fe400078e0018 */
        /* <DEDUP_REMOVED lines=8> */
[----:B------:R-:W-:Y:S01]  /*1d5e0*/  IMAD.IADD R5, R5, 0x1, R7 ;  /* 0x0000000105057824 */ /* 0x000fe200078e0207 */
[----:B0-----:R-:W-:Y:S01]  /*1d5f0*/  @P2 SHF.R.U32.HI R3, RZ, R6, R11 ;  /* 0x00000006ff032219 */ /* 0x001fe2000001160b */
[----:B------:R-:W-:Y:S02]  /*1d600*/  VIADD R6, R2, 0x2d820 ;  /* 0x0002d82002067836 */ /* 0x000fe40000000000 */
[C---:B------:R-:W-:Y:S01]  /*1d610*/  IMAD.WIDE.U32 R4, R50.reuse, UR4, R4 ;  /* 0x0000000432047c25 */ /* 0x040fe2000f8e0004 */
[--C-:B------:R-:W-:Y:S02]  /*1d620*/  SHF.R.S32.HI R0, RZ, 0x1f, R3.reuse ;  /* 0x0000001fff007819 */ /* 0x100fe40000011403 */
[----:B------:R-:W-:Y:S01]  /*1d630*/  PRMT R6, RZ, 0x654, R6 ;  /* 0x00000654ff067816 */ /* 0x000fe20000000006 */
[----:B------:R-:W-:Y:S02]  /*1d640*/  IMAD.MOV R7, RZ, RZ, -R3 ;  /* 0x000000ffff077224 */ /* 0x000fe400078e0a03 */
[----:B------:R-:W-:Y:S01]  /*1d650*/  IMAD R5, R50, UR5, R5 ;  /* 0x0000000532057c24 */ /* 0x000fe2000f8e0205 */
[----:B------:R-:W-:Y:S01]  /*1d660*/  ULDC.64 UR4, c[0x0][0xb30] ;  /* 0x0002cc0000047ab9 */ /* 0x000fe20000000a00 */
[----:B------:R-:W-:Y:S01]  /*1d670*/  IMAD R7, R14, R7, R24 ;  /* 0x000000070e077224 */ /* 0x000fe200078e0218 */
[----:B------:R0:W-:Y:S01]  /*1d680*/  SYNCS.ARRIVE.TRANS64.RED.A1T0 RZ, [R6+URZ], RZ ;  /* 0x000000ff06ff79a7 */ /* 0x0001e2000810043f */
        /* <DEDUP_REMOVED lines=17> */
.L_x_11790:
[----:B------:R-:W-:Y:S01]  /*1d7a0*/  ISETP.GE.AND P0, PT, R10, R8, PT ;  /* 0x000000080a00720c */ /* 0x000fe20003f06270 */
[----:B------:R-:W-:-:S12]  /*1d7b0*/  BSSY B1, `(.L_x_11595) ;  /* 0x0000054000017945 */ /* 0x000fd80003800000 */
[----:B------:R-:W-:Y:S05]  /*1d7c0*/  @P0 BRA `(.L_x_11596) ;  /* 0x0000000400480947 */ /* 0x000fea0003800000 */
[----:B------:R-:W-:Y:S01]  /*1d7d0*/  ULDC UR4, c[0x0][0xac8] ;  /* 0x0002b20000047ab9 */ /* 0x000fe20000000800 */
[C---:B------:R-:W-:Y:S01]  /*1d7e0*/  VIADD R15, R156.reuse, 0x8 ;  /* 0x000000089c0f7836 */ /* 0x040fe20000000000 */
[C---:B------:R-:W-:Y:S01]  /*1d7f0*/  ISETP.GE.AND P2, PT, R156.reuse, UR4, PT ;  /* 0x000000049c007c0c */ /* 0x040fe2000bf46270 */
[C---:B------:R-:W-:Y:S01]  /*1d800*/  VIADD R12, R156.reuse, 0x10 ;  /* 0x000000109c0c7836 */ /* 0x040fe20000000000 */
[----:B------:R-:W-:Y:S01]  /*1d810*/  SHF.R.S32.HI R6, RZ, 0x1f, R156 ;  /* 0x0000001fff067819 */ /* 0x000fe2000001149c */
[C---:B------:R-:W-:Y:S01]  /*1d820*/  VIADD R13, R156.reuse, 0x18 ;  /* 0x000000189c0d7836 */ /* 0x040fe20000000000 */
[----:B------:R-:W-:Y:S01]  /*1d830*/  ISETP.GE.AND P3, PT, R15, UR4, PT ;  /* 0x000000040f007c0c */ /* 0x000fe2000bf66270 */
[----:B------:R-:W-:Y:S01]  /*1d840*/  VIADD R26, R156, 0x8 ;  /* 0x000000089c1a7836 */ /* 0x000fe20000000000 */
[----:B------:R-:W-:Y:S01]  /*1d850*/  ISETP.GE.AND P0, PT, R12, UR4, PT ;  /* 0x000000040c007c0c */ /* 0x000fe2000bf06270 */
[C---:B------:R-:W-:Y:S02]  /*1d860*/  VIADD R11, R156.reuse, 0x20 ;  /* 0x000000209c0b7836 */ /* 0x040fe40000000000 */
[C---:B------:R-:W-:Y:S01]  /*1d870*/  VIADD R25, R156.reuse, 0x10 ;  /* 0x000000109c197836 */ /* 0x040fe20000000000 */
[----:B------:R-:W-:Y:S01]  /*1d880*/  SHF.R.S32.HI R26, RZ, 0x1f, R26 ;  /* 0x0000001fff1a7819 */ /* 0x000fe2000001141a */
[----:B------:R-:W-:-:S02]  /*1d890*/  VIADD R27, R156, 0x28 ;  /* 0x000000289c1b7836 */ /* 0x000fc40000000000 */
[CC--:B--2---:R-:W-:Y:S01]  /*1d8a0*/  @!P2 LEA R4, P1, R156.reuse, R14.reuse, 0x2 ;  /* 0x0000000e9c04a211 */ /* 0x0c4fe200078210ff */
[C---:B------:R-:W-:Y:S01]  /*1d8b0*/  VIADD R10, R156.reuse, 0x40 ;  /* 0x000000409c0a7836 */ /* 0x040fe20000000000 */
[----:B------:R-:W-:Y:S02]  /*1d8c0*/  SHF.R.S32.HI R25, RZ, 0x1f, R25 ;  /* 0x0000001fff197819 */ /* 0x000fe40000011419 */
[----:B-1----:R-:W-:Y:S02]  /*1d8d0*/  @!P2 LEA.HI.X R5, R156, R3, R6, 0x2, P1 ;  /* 0x000000039c05a211 */ /* 0x002fe400008f1406 */
[----:B------:R-:W-:Y:S02]  /*1d8e0*/  ISETP.GE.AND P1, PT, R13, UR4, PT ;  /* 0x000000040d007c0c */ /* 0x000fe4000bf26270 */
[----:B------:R-:W-:Y:S01]  /*1d8f0*/  @!P3 LEA R6, P4, R15, R14, 0x2 ;  /* 0x0000000e0f06b211 */ /* 0x000fe200078810ff */
[----:B------:R1:W-:Y:S01]  /*1d900*/  @!P2 ST.E.64 desc[UR54][R4.64], R88 ;  /* 0x000000580400a985 */ /* 0x0003e2000c101b36 */
[----:B------:R-:W-:-:S02]  /*1d910*/  ISETP.GE.AND P2, PT, R11, UR4, PT ;  /* 0x000000040b007c0c */ /* 0x000fc4000bf46270 */
[----:B------:R-:W-:Y:S01]  /*1d920*/  @!P3 LEA.HI.X R7, R15, R3, R26, 0x2, P4 ;  /* 0x000000030f07b211 */ /* 0x000fe200020f141a */
[C---:B------:R-:W-:Y:S01]  /*1d930*/  VIADD R15, R156.reuse, 0x28 ;  /* 0x000000289c0f7836 */ /* 0x040fe20000000000 */
[----:B------:R-:W-:Y:S01]  /*1d940*/  SHF.R.S32.HI R27, RZ, 0x1f, R27 ;  /* 0x0000001fff1b7819 */ /* 0x000fe2000001141b */
[----:B------:R-:W-:Y:S01]  /*1d950*/  VIADD R26, R156, 0x18 ;  /* 0x000000189c1a7836 */ /* 0x000fe20000000000 */
[----:B------:R-:W-:Y:S01]  /*1d960*/  SHF.R.S32.HI R10, RZ, 0x1f, R10 ;  /* 0x0000001fff0a7819 */ /* 0x000fe2000001140a */
[----:B------:R2:W-:Y:S01]  /*1d970*/  @!P3 ST.E.64 desc[UR54][R6.64], R92 ;  /* 0x0000005c0600b985 */ /* 0x0005e2000c101b36 */
[----:B------:R-:W-:Y:S02]  /*1d980*/  ISETP.GE.AND P3, PT, R15, UR4, PT ;  /* 0x000000040f007c0c */ /* 0x000fe4000bf66270 */
[----:B------:R-:W-:Y:S02]  /*1d990*/  SHF.R.S32.HI R26, RZ, 0x1f, R26 ;  /* 0x0000001fff1a7819 */ /* 0x000fe4000001141a */
[----:B-1----:R-:W-:-:S04]  /*1d9a0*/  @!P0 LEA R4, P5, R12, R14, 0x2 ;  /* 0x0000000e0c048211 */ /* 0x002fc800078a10ff */
[-C--:B------:R-:W-:Y:S01]  /*1d9b0*/  @!P0 LEA.HI.X R5, R12, R3.reuse, R25, 0x2, P5 ;  /* 0x000000030c058211 */ /* 0x080fe200028f1419 */
[C---:B------:R-:W-:Y:S02]  /*1d9c0*/  VIADD R25, R156.reuse, 0x30 ;  /* 0x000000309c197836 */ /* 0x040fe40000000000 */
[C---:B------:R-:W-:Y:S01]  /*1d9d0*/  VIADD R12, R156.reuse, 0x20 ;  /* 0x000000209c0c7836 */ /* 0x040fe20000000000 */
[----:B--2---:R-:W-:Y:S01]  /*1d9e0*/  @!P1 LEA R6, P4, R13, R14, 0x2 ;  /* 0x0000000e0d069211 */ /* 0x004fe200078810ff */
[----:B------:R1:W-:Y:S01]  /*1d9f0*/  @!P0 ST.E.64 desc[UR54][R4.64], R20 ;  /* 0x0000001404008985 */ /* 0x0003e2000c101b36 */
[----:B------:R-:W-:Y:S02]  /*1da00*/  ISETP.GE.AND P0, PT, R25, UR4, PT ;  /* 0x0000000419007c0c */ /* 0x000fe4000bf06270 */
[----:B------:R-:W-:Y:S02]  /*1da10*/  SHF.R.S32.HI R12, RZ, 0x1f, R12 ;  /* 0x0000001fff0c7819 */ /* 0x000fe4000001140c */
[----:B------:R-:W-:Y:S01]  /*1da20*/  @!P1 LEA.HI.X R7, R13, R3, R26, 0x2, P4 ;  /* 0x000000030d079211 */ /* 0x000fe200020f141a */
[----:B------:R-:W-:-:S02]  /*1da30*/  VIADD R13, R156, 0x38 ;  /* 0x000000389c0d7836 */ /* 0x000fc40000000000 */
[----:B------:R-:W-:Y:S02]  /*1da40*/  VIADD R26, R156, 0x30 ;  /* 0x000000309c1a7836 */ /* 0x000fe40000000000 */
[----:B------:R2:W-:Y:S01]  /*1da50*/  @!P1 ST.E.64 desc[UR54][R6.64], R100 ;  /* 0x0000006406009985 */ /* 0x0005e2000c101b36 */
[----:B------:R-:W-:Y:S02]  /*1da60*/  ISETP.GE.AND P1, PT, R13, UR4, PT ;  /* 0x000000040d007c0c */ /* 0x000fe4000bf26270 */
[----:B------:R-:W-:Y:S02]  /*1da70*/  SHF.R.S32.HI R26, RZ, 0x1f, R26 ;  /* 0x0000001fff1a7819 */ /* 0x000fe4000001141a */
[----:B-1----:R-:W-:-:S04]  /*1da80*/  @!P2 LEA R4, P5, R11, R14, 0x2 ;  /* 0x0000000e0b04a211 */ /* 0x002fc800078a10ff */
[-C--:B------:R-:W-:Y:S01]  /*1da90*/  @!P2 LEA.HI.X R5, R11, R3.reuse, R12, 0x2, P5 ;  /* 0x000000030b05a211 */ /* 0x080fe200028f140c */
[C---:B------:R-:W-:Y:S02]  /*1daa0*/  VIADD R11, R156.reuse, 0x40 ;  /* 0x000000409c0b7836 */ /* 0x040fe40000000000 */
[C---:B------:R-:W-:Y:S02]  /*1dab0*/  VIADD R12, R156.reuse, 0x48 ;  /* 0x000000489c0c7836 */ /* 0x040fe40000000000 */
[----:B------:R1:W-:Y:S01]  /*1dac0*/  @!P2 ST.E.64 desc[UR54][R4.64], R104 ;  /* 0x000000680400a985 */ /* 0x0003e2000c101b36 */
[----:B--2---:R-:W-:Y:S02]  /*1dad0*/  @!P3 LEA R6, P5, R15, R14, 0x2 ;  /* 0x0000000e0f06b211 */ /* 0x004fe400078a10ff */
[----:B------:R-:W-:Y:S02]  /*1dae0*/  ISETP.GE.AND P2, PT, R11, UR4, PT ;  /* 0x000000040b007c0c */ /* 0x000fe4000bf46270 */
[----:B------:R-:W-:Y:S01]  /*1daf0*/  @!P3 LEA.HI.X R7, R15, R3, R27, 0x2, P5 ;  /* 0x000000030f07b211 */ /* 0x000fe200028f141b */
[----:B------:R-:W-:Y:S01]  /*1db00*/  VIADD R15, R156, 0x50 ;  /* 0x000000509c0f7836 */ /* 0x000fe20000000000 */
[----:B------:R-:W-:-:S03]  /*1db10*/  ISETP.GE.AND P5, PT, R12, UR4, PT ;  /* 0x000000040c007c0c */ /* 0x000fc6000bfa6270 */
[----:B------:R2:W-:Y:S01]  /*1db20*/  @!P3 ST.E.64 desc[UR54][R6.64], R108 ;  /* 0x0000006c0600b985 */ /* 0x0005e2000c101b36 */
[----:B------:R-:W-:Y:S02]  /*1db30*/  ISETP.GE.AND P3, PT, R15, UR4, PT ;  /* 0x000000040f007c0c */ /* 0x000fe4000bf66270 */
[----:B-1----:R-:W-:-:S04]  /*1db40*/  @!P0 LEA R4, P4, R25, R14, 0x2 ;  /* 0x0000000e19048211 */ /* 0x002fc800078810ff */
[----:B------:R-:W-:Y:S01]  /*1db50*/  @!P0 LEA.HI.X R5, R25, R3, R26, 0x2, P4 ;  /* 0x0000000319058211 */ /* 0x000fe200020f141a */
[C---:B------:R-:W-:Y:S02]  /*1db60*/  VIADD R26, R156.reuse, 0x38 ;  /* 0x000000389c1a7836 */ /* 0x040fe40000000000 */
[----:B------:R-:W-:Y:S02]  /*1db70*/  VIADD R25, R156, 0x58 ;  /* 0x000000589c197836 */ /* 0x000fe40000000000 */
[----:B------:R1:W-:Y:S01]  /*1db80*/  @!P0 ST.E.64 desc[UR54][R4.64], R112 ;  /* 0x0000007004008985 */ /* 0x0003e2000c101b36 */
[----:B--2---:R-:W-:Y:S02]  /*1db90*/  @!P1 LEA R6, P4, R13, R14, 0x2 ;  /* 0x0000000e0d069211 */ /* 0x004fe400078810ff */
[----:B------:R-:W-:Y:S02]  /*1dba0*/  SHF.R.S32.HI R26, RZ, 0x1f, R26 ;  /* 0x0000001fff1a7819 */ /* 0x000fe4000001141a */
[----:B------:R-:W-:-:S02]  /*1dbb0*/  SHF.R.S32.HI R20, RZ, 0x1f, R25 ;  /* 0x0000001fff147819 */ /* 0x000fc40000011419 */
[----:B------:R-:W-:Y:S01]  /*1dbc0*/  @!P1 LEA.HI.X R7, R13, R3, R26, 0x2, P4 ;  /* 0x000000030d079211 */ /* 0x000fe200020f141a */
[C---:B------:R-:W-:Y:S01]  /*1dbd0*/  VIADD R13, R156.reuse, 0x48 ;  /* 0x000000489c0d7836 */ /* 0x040fe20000000000 */
[----:B------:R-:W-:Y:S01]  /*1dbe0*/  ISETP.GE.AND P4, PT, R25, UR4, PT ;  /* 0x0000000419007c0c */ /* 0x000fe2000bf86270 */
[----:B------:R-:W-:Y:S02]  /*1dbf0*/  VIADD R26, R156, 0x50 ;  /* 0x000000509c1a7836 */ /* 0x000fe40000000000 */
[----:B------:R3:W-:Y:S01]  /*1dc00*/  @!P1 ST.E.64 desc[UR54][R6.64], R116 ;  /* 0x0000007406009985 */ /* 0x0007e2000c101b36 */
[----:B------:R-:W-:Y:S02]  /*1dc10*/  SHF.R.S32.HI R13, RZ, 0x1f, R13 ;  /* 0x0000001fff0d7819 */ /* 0x000fe4000001140d */
[----:B-1----:R-:W-:Y:S02]  /*1dc20*/  @!P2 LEA R4, P0, R11, R14, 0x2 ;  /* 0x0000000e0b04a211 */ /* 0x002fe400078010ff */
[----:B------:R-:W-:-:S02]  /*1dc30*/  SHF.R.S32.HI R26, RZ, 0x1f, R26 ;  /* 0x0000001fff1a7819 */ /* 0x000fc4000001141a */
[----:B------:R-:W-:Y:S02]  /*1dc40*/  @!P2 LEA.HI.X R5, R11, R3, R10, 0x2, P0 ;  /* 0x000000030b05a211 */ /* 0x000fe400000f140a */
[----:B------:R-:W-:-:S03]  /*1dc50*/  @!P5 LEA R10, P0, R12, R14, 0x2 ;  /* 0x0000000e0c0ad211 */ /* 0x000fc600078010ff */
[----:B------:R3:W-:Y:S01]  /*1dc60*/  @!P2 ST.E.64 desc[UR54][R4.64], R120 ;  /* 0x000000780400a985 */ /* 0x0007e2000c101b36 */
[----:B------:R-:W-:Y:S02]  /*1dc70*/  @!P5 LEA.HI.X R11, R12, R3, R13, 0x2, P0 ;  /* 0x000000030c0bd211 */ /* 0x000fe400000f140d */
[----:B------:R-:W-:-:S03]  /*1dc80*/  @!P3 LEA R12, P0, R15, R14, 0x2 ;  /* 0x0000000e0f0cb211 */ /* 0x000fc600078010ff */
[----:B------:R3:W-:Y:S01]  /*1dc90*/  @!P5 ST.E.64 desc[UR54][R10.64], R124 ;  /* 0x0000007c0a00d985 */ /* 0x0007e2000c101b36 */
[----:B------:R-:W-:Y:S02]  /*1dca0*/  @!P3 LEA.HI.X R13, R15, R3, R26, 0x2, P0 ;  /* 0x000000030f0db211 */ /* 0x000fe400000f141a */
[----:B------:R-:W-:-:S03]  /*1dcb0*/  @!P4 LEA R14, P0, R25, R14, 0x2 ;  /* 0x0000000e190ec211 */ /* 0x000fc600078010ff */
[----:B------:R3:W-:Y:S01]  /*1dcc0*/  @!P3 ST.E.64 desc[UR54][R12.64], R128 ;  /* 0x000000800c00b985 */ /* 0x0007e2000c101b36 */
[----:B------:R-:W-:-:S05]  /*1dcd0*/  @!P4 LEA.HI.X R15, R25, R3, R20, 0x2, P0 ;  /* 0x00000003190fc211 */ /* 0x000fca00000f1414 */
[----:B------:R3:W-:Y:S04]  /*1dce0*/  @!P4 ST.E.64 desc[UR54][R14.64], R132 ;  /* 0x000000840e00c985 */ /* 0x0007e8000c101b36 */
.L_x_11596:
[----:B------:R-:W-:Y:S05]  /*1dcf0*/  BSYNC B1 ;  /* 0x0000000000017941 */ /* 0x000fea0003800000 */
.L_x_11595:
[----:B------:R-:W-:-:S03]  /*1dd00*/  UMOV UR4, 0xffffffff ;  /* 0xffffffff00047882 */ /* 0x000fc60000000000 */
[----:B------:R-:W-:Y:S05]  /*1dd10*/  BRA.DIV UR4, `(.L_x_11597) ;  /* 0x000000a204647947 */ /* 0x000fea000b800000 */
[----:B-1----:R1:W4:Y:S04]  /*1dd20*/  SHFL.IDX PT, R3, R24, 0x1, 0x1c1f ;  /* 0x003c1f0018037f89 */ /* 0x00232800000e0000 */
[----:B--23--:R1:W2:Y:S02]  /*1dd30*/  SHFL.IDX PT, R14, R0, 0x1, 0x1c1f ;  /* 0x003c1f00000e7f89 */ /* 0x00c2a400000e0000 */
.L_x_11794:
[----:B------:R-:W-:-:S13]  /*1dd40*/  ISETP.GE.AND P0, PT, R9, R8, PT ;  /* 0x000000080900720c */ /* 0x000fda0003f06270 */
[----:B------:R-:W-:Y:S05]  /*1dd50*/  @P0 BRA `(.L_x_11593) ;  /* 0x0000001000200947 */ /* 0x000fea0003800000 */
[----:B------:R-:W-:Y:S01]  /*1dd60*/  ULDC UR4, c[0x0][0xac8] ;  /* 0x0002b20000047ab9 */ /* 0x000fe20000000800 */
[C---:B------:R-:W-:Y:S01]  /*1dd70*/  VIADD R12, R156.reuse, 0x8 ;  /* 0x000000089c0c7836 */ /* 0x040fe20000000000 */
[C---:B------:R-:W-:Y:S01]  /*1dd80*/  ISETP.GE.AND P3, PT, R156.reuse, UR4, PT ;  /* 0x000000049c007c0c */ /* 0x040fe2000bf66270 */
[C---:B------:R-:W-:Y:S01]  /*1dd90*/  VIADD R10, R156.reuse, 0x10 ;  /* 0x000000109c0a7836 */ /* 0x040fe20000000000 */
[----:B01----:R-:W-:Y:S01]  /*1dda0*/  SHF.R.S32.HI R0, RZ, 0x1f, R156 ;  /* 0x0000001fff007819 */ /* 0x003fe2000001149c */
[----:B------:R-:W-:Y:S01]  /*1ddb0*/  VIADD R15, R156, 0x18 ;  /* 0x000000189c0f7836 */ /* 0x000fe20000000000 */
[----:B------:R-:W-:Y:S01]  /*1ddc0*/  ISETP.GE.AND P4, PT, R12, UR4, PT ;  /* 0x000000040c007c0c */ /* 0x000fe2000bf86270 */
[----:B------:R-:W-:Y:S01]  /*1ddd0*/  VIADD R13, R156, 0x8 ;  /* 0x000000089c0d7836 */ /* 0x000fe20000000000 */
[----:B------:R-:W-:Y:S01]  /*1dde0*/  ISETP.GE.AND P1, PT, R10, UR4, PT ;  /* 0x000000040a007c0c */ /* 0x000fe2000bf26270 */
[C---:B------:R-:W-:Y:S01]  /*1ddf0*/  VIADD R11, R156.reuse, 0x10 ;  /* 0x000000109c0b7836 */ /* 0x040fe20000000000 */
[----:B------:R-:W-:Y:S01]  /*1de00*/  ISETP.GE.AND P2, PT, R15, UR4, PT ;  /* 0x000000040f007c0c */ /* 0x000fe2000bf46270 */
[C---:B------:R-:W-:Y:S01]  /*1de10*/  VIADD R20, R156.reuse, 0x20 ;  /* 0x000000209c147836 */ /* 0x040fe20000000000 */
[----:B------:R-:W-:Y:S01]  /*1de20*/  SHF.R.S32.HI R13, RZ, 0x1f, R13 ;  /* 0x0000001fff0d7819 */ /* 0x000fe2000001140d */
[C---:B------:R-:W-:Y:S01]  /*1de30*/  VIADD R21, R156.reuse, 0x30 ;  /* 0x000000309c157836 */ /* 0x040fe20000000000 */
[----:B------:R-:W-:Y:S01]  /*1de40*/  SHF.R.S32.HI R11, RZ, 0x1f, R11 ;  /* 0x0000001fff0b7819 */ /* 0x000fe2000001140b */
[C---:B------:R-:W-:Y:S01]  /*1de50*/  VIADD R25, R156.reuse, 0x18 ;  /* 0x000000189c197836 */ /* 0x040fe20000000000 */
[C---:B--2---:R-:W-:Y:S01]  /*1de60*/  @!P3 LEA R4, P0, R156.reuse, R14, 0x2 ;  /* 0x0000000e9c04b211 */ /* 0x044fe200078010ff */
[----:B------:R-:W-:-:S03]  /*1de70*/  VIADD R24, R156, 0x20 ;  /* 0x000000209c187836 */ /* 0x000fc60000000000 */
[CC--:B----4-:R-:W-:Y:S01]  /*1de80*/  @!P3 LEA.HI.X R5, R156.reuse, R3.reuse, R0, 0x2, P0 ;  /* 0x000000039c05b211 */ /* 0x0d0fe200000f1400 */
[----:B------:R-:W-:Y:S01]  /*1de90*/  VIADD R0, R156, 0x28 ;  /* 0x000000289c007836 */ /* 0x000fe20000000000 */
[-C--:B------:R-:W-:Y:S02]  /*1dea0*/  @!P4 LEA R6, P0, R12, R14.reuse, 0x2 ;  /* 0x0000000e0c06c211 */ /* 0x080fe400078010ff */
[----:B------:R-:W-:Y:S01]  /*1deb0*/  @!P1 LEA R8, P5, R10, R14, 0x2 ;  /* 0x0000000e0a089211 */ /* 0x000fe200078a10ff */
[----:B------:R-:W-:Y:S01]  /*1dec0*/  @!P3 ST.E.64 desc[UR54][R4.64], R90 ;  /* 0x0000005a0400b985 */ /* 0x000fe2000c101b36 */
[----:B------:R-:W-:Y:S02]  /*1ded0*/  ISETP.GE.AND P3, PT, R20, UR4, PT ;  /* 0x0000000414007c0c */ /* 0x000fe4000bf66270 */
[-C--:B------:R-:W-:Y:S02]  /*1dee0*/  @!P4 LEA.HI.X R7, R12, R3.reuse, R13, 0x2, P0 ;  /* 0x000000030c07c211 */ /* 0x080fe400000f140d */
[----:B------:R-:W-:-:S02]  /*1def0*/  @!P1 LEA.HI.X R9, R10, R3, R11, 0x2, P5 ;  /* 0x000000030a099211 */ /* 0x000fc400028f140b */
[----:B------:R-:W-:Y:S01]  /*1df00*/  SHF.R.S32.HI R25, RZ, 0x1f, R25 ;  /* 0x0000001fff197819 */ /* 0x000fe20000011419 */
[----:B------:R0:W-:Y:S01]  /*1df10*/  @!P4 ST.E.64 desc[UR54][R6.64], R94 ;  /* 0x0000005e0600c985 */ /* 0x0001e2000c101b36 */
[-C--:B------:R-:W-:Y:S02]  /*1df20*/  @!P2 LEA R10, P4, R15, R14.reuse, 0x2 ;  /* 0x0000000e0f0aa211 */ /* 0x080fe400078810ff */
[----:B------:R-:W-:Y:S01]  /*1df30*/  ISETP.GE.AND P0, PT, R0, UR4, PT ;  /* 0x0000000400007c0c */ /* 0x000fe2000bf06270 */
[----:B------:R1:W-:Y:S01]  /*1df40*/  @!P1 ST.E.64 desc[UR54][R8.64], R98 ;  /* 0x0000006208009985 */ /* 0x0003e2000c101b36 */
[----:B------:R-:W-:Y:S02]  /*1df50*/  ISETP.GE.AND P1, PT, R21, UR4, PT ;  /* 0x0000000415007c0c */ /* 0x000fe4000bf26270 */
[----:B------:R-:W-:Y:S02]  /*1df60*/  @!P3 LEA R12, P5, R20, R14, 0x2 ;  /* 0x0000000e140cb211 */ /* 0x000fe400078a10ff */
[----:B------:R-:W-:-:S02]  /*1df70*/  SHF.R.S32.HI R24, RZ, 0x1f, R24 ;  /* 0x0000001fff187819 */ /* 0x000fc40000011418 */
[-C--:B------:R-:W-:Y:S01]  /*1df80*/  @!P2 LEA.HI.X R11, R15, R3.reuse, R25, 0x2, P4 ;  /* 0x000000030f0ba211 */ /* 0x080fe200020f1419 */
[----:B------:R-:W-:Y:S01]  /*1df90*/  VIADD R15, R156, 0x38 ;  /* 0x000000389c0f7836 */ /* 0x000fe20000000000 */
[----:B------:R-:W-:Y:S01]  /*1dfa0*/  @!P3 LEA.HI.X R13, R20, R3, R24, 0x2, P5 ;  /* 0x00000003140db211 */ /* 0x000fe200028f1418 */
[C---:B------:R-:W-:Y:S02]  /*1dfb0*/  VIADD R25, R156.reuse, 0x30 ;  /* 0x000000309c197836 */ /* 0x040fe40000000000 */
[C---:B------:R-:W-:Y:S01]  /*1dfc0*/  VIADD R24, R156.reuse, 0x28 ;  /* 0x000000289c187836 */ /* 0x040fe20000000000 */
[----:B------:R2:W-:Y:S01]  /*1dfd0*/  @!P2 ST.E.64 desc[UR54][R10.64], R102 ;  /* 0x000000660a00a985 */ /* 0x0005e2000c101b36 */
[----:B------:R-:W-:Y:S01]  /*1dfe0*/  ISETP.GE.AND P2, PT, R15, UR4, PT ;  /* 0x000000040f007c0c */ /* 0x000fe2000bf46270 */
[----:B------:R-:W-:Y:S01]  /*1dff0*/  VIADD R20, R156, 0x40 ;  /* 0x000000409c147836 */ /* 0x000fe20000000000 */
[----:B------:R-:W-:Y:S01]  /*1e000*/  SHF.R.S32.HI R25, RZ, 0x1f, R25 ;  /* 0x0000001fff197819 */ /* 0x000fe20000011419 */
[----:B------:R3:W-:Y:S01]  /*1e010*/  @!P3 ST.E.64 desc[UR54][R12.64], R106 ;  /* 0x0000006a0c00b985 */ /* 0x0007e2000c101b36 */
[----:B0-----:R-:W-:-:S02]  /*1e020*/  @!P1 LEA R6, P5, R21, R14, 0x2 ;  /* 0x0000000e15069211 */ /* 0x001fc400078a10ff */
[-C--:B------:R-:W-:Y:S02]  /*1e030*/  @!P0 LEA R4, P4, R0, R14.reuse, 0x2 ;  /* 0x0000000e00048211 */ /* 0x080fe400078810ff */
[----:B------:R-:W-:Y:S02]  /*1e040*/  SHF.R.S32.HI R24, RZ, 0x1f, R24 ;  /* 0x0000001fff187819 */ /* 0x000fe40000011418 */
[-C--:B------:R-:W-:Y:S01]  /*1e050*/  @!P1 LEA.HI.X R7, R21, R3.reuse, R25, 0x2, P5 ;  /* 0x0000000315079211 */ /* 0x080fe200028f1419 */
[----:B------:R-:W-:Y:S01]  /*1e060*/  VIADD R21, R156, 0x38 ;  /* 0x000000389c157836 */ /* 0x000fe20000000000 */
[----:B------:R-:W-:Y:S01]  /*1e070*/  @!P0 LEA.HI.X R5, R0, R3, R24, 0x2, P4 ;  /* 0x0000000300058211 */ /* 0x000fe200020f1418 */
[----:B------:R-:W-:Y:S01]  /*1e080*/  VIADD R24, R156, 0x48 ;  /* 0x000000489c187836 */ /* 0x000fe20000000000 */
[----:B------:R-:W-:Y:S01]  /*1e090*/  ISETP.GE.AND P4, PT, R20, UR4, PT ;  /* 0x0000000414007c0c */ /* 0x000fe2000bf86270 */
[C---:B------:R-:W-:Y:S01]  /*1e0a0*/  VIADD R0, R156.reuse, 0x50 ;  /* 0x000000509c007836 */ /* 0x040fe20000000000 */
[----:B------:R-:W-:Y:S01]  /*1e0b0*/  SHF.R.S32.HI R21, RZ, 0x1f, R21 ;  /* 0x0000001fff157819 */ /* 0x000fe20000011415 */
[----:B------:R0:W-:Y:S01]  /*1e0c0*/  @!P0 ST.E.64 desc[UR54][R4.64], R110 ;  /* 0x0000006e04008985 */ /* 0x0001e2000c101b36 */
[----:B-1----:R-:W-:Y:S01]  /*1e0d0*/  @!P2 LEA R8, P5, R15, R14, 0x2 ;  /* 0x0000000e0f08a211 */ /* 0x002fe200078a10ff */
[----:B------:R-:W-:Y:S01]  /*1e0e0*/  VIADD R25, R156, 0x48 ;  /* 0x000000489c197836 */ /* 0x000fe20000000000 */
[----:B------:R-:W-:Y:S01]  /*1e0f0*/  ISETP.GE.AND P3, PT, R24, UR4, PT ;  /* 0x0000000418007c0c */ /* 0x000fe2000bf66270 */
[----:B------:R0:W-:Y:S01]  /*1e100*/  @!P1 ST.E.64 desc[UR54][R6.64], R114 ;  /* 0x0000007206009985 */ /* 0x0001e2000c101b36 */
[----:B------:R-:W-:-:S02]  /*1e110*/  ISETP.GE.AND P0, PT, R0, UR4, PT ;  /* 0x0000000400007c0c */ /* 0x000fc4000bf06270 */
[----:B------:R-:W-:Y:S01]  /*1e120*/  @!P2 LEA.HI.X R9, R15, R3, R21, 0x2, P5 ;  /* 0x000000030f09a211 */ /* 0x000fe200028f1415 */
[C---:B------:R-:W-:Y:S01]  /*1e130*/  VIADD R21, R156.reuse, 0x40 ;  /* 0x000000409c157836 */ /* 0x040fe20000000000 */
[----:B------:R-:W-:Y:S01]  /*1e140*/  SHF.R.S32.HI R25, RZ, 0x1f, R25 ;  /* 0x0000001fff197819 */ /* 0x000fe20000011419 */
[----:B------:R-:W-:Y:S01]  /*1e150*/  VIADD R15, R156, 0x50 ;  /* 0x000000509c0f7836 */ /* 0x000fe20000000000 */
[-C--:B--2---:R-:W-:Y:S01]  /*1e160*/  @!P4 LEA R10, P1, R20, R14.reuse, 0x2 ;  /* 0x0000000e140ac211 */ /* 0x084fe200078210ff */
[----:B------:R0:W-:Y:S01]  /*1e170*/  @!P2 ST.E.64 desc[UR54][R8.64], R118 ;  /* 0x000000760800a985 */ /* 0x0001e2000c101b36 */
[----:B------:R-:W-:Y:S02]  /*1e180*/  SHF.R.S32.HI R21, RZ, 0x1f, R21 ;  /* 0x0000001fff157819 */ /* 0x000fe40000011415 */
[----:B------:R-:W-:Y:S02]  /*1e190*/  SHF.R.S32.HI R15, RZ, 0x1f, R15 ;  /* 0x0000001fff0f7819 */ /* 0x000fe4000001140f */
[----:B---3--:R-:W-:-:S02]  /*1e1a0*/  @!P3 LEA R12, P5, R24, R14, 0x2 ;  /* 0x0000000e180cb211 */ /* 0x008fc400078a10ff */
[-C--:B------:R-:W-:Y:S02]  /*1e1b0*/  @!P4 LEA.HI.X R11, R20, R3.reuse, R21, 0x2, P1 ;  /* 0x00000003140bc211 */ /* 0x080fe400008f1415 */
[----:B------:R-:W-:Y:S02]  /*1e1c0*/  @!P0 LEA R20, P1, R0, R14, 0x2 ;  /* 0x0000000e00148211 */ /* 0x000fe400078210ff */
[-C--:B------:R-:W-:Y:S01]  /*1e1d0*/  @!P3 LEA.HI.X R13, R24, R3.reuse, R25, 0x2, P5 ;  /* 0x00000003180db211 */ /* 0x080fe200028f1419 */
[----:B------:R-:W-:Y:S01]  /*1e1e0*/  VIADD R24, R156, 0x58 ;  /* 0x000000589c187836 */ /* 0x000fe20000000000 */
[----:B------:R-:W-:Y:S01]  /*1e1f0*/  @!P0 LEA.HI.X R21, R0, R3, R15, 0x2, P1 ;  /* 0x0000000300158211 */ /* 0x000fe200008f140f */
[----:B------:R0:W-:Y:S04]  /*1e200*/  @!P4 ST.E.64 desc[UR54][R10.64], R122 ;  /* 0x0000007a0a00c985 */ /* 0x0001e8000c101b36 */
[----:B------:R0:W-:Y:S04]  /*1e210*/  @!P3 ST.E.64 desc[UR54][R12.64], R126 ;  /* 0x0000007e0c00b985 */ /* 0x0001e8000c101b36 */
[----:B------:R0:W-:Y:S01]  /*1e220*/  @!P0 ST.E.64 desc[UR54][R20.64], R130 ;  /* 0x0000008214008985 */ /* 0x0001e2000c101b36 */
[----:B------:R-:W-:-:S13]  /*1e230*/  ISETP.GE.AND P0, PT, R24, UR4, PT ;  /* 0x0000000418007c0c */ /* 0x000fda000bf06270 */
[----:B0-----:R-:W-:Y:S05]  /*1e240*/  @P0 BRA `(.L_x_11593) ;  /* 0x0000000800e40947 */ /* 0x001fea0003800000 */
[----:B------:R-:W-:Y:S02]  /*1e250*/  LEA R14, P0, R24, R14, 0x2 ;  /* 0x0000000e180e7211 */ /* 0x000fe400078010ff */
[----:B------:R-:W-:-:S04]  /*1e260*/  SHF.R.S32.HI R0, RZ, 0x1f, R24 ;  /* 0x0000001fff007819 */ /* 0x000fc80000011418 */
[----:B------:R-:W-:-:S05]  /*1e270*/  LEA.HI.X R15, R24, R3, R0, 0x2, P0 ;  /* 0x00000003180f7211 */ /* 0x000fca00000f1400 */
[----:B------:R0:W-:Y:S01]  /*1e280*/  ST.E.64 desc[UR54][R14.64], R134 ;  /* 0x000000860e007985 */ /* 0x0001e2000c101b36 */
[----:B------:R-:W-:Y:S05]  /*1e290*/  BRA `(.L_x_11593) ;  /* 0x0000000800d07947 */ /* 0x000fea0003800000 */
.L_x_11586:
        /* <DEDUP_REMOVED lines=10> */
[----:B------:R-:W2:Y:S01]  /*1e340*/  @P1 LDC.64 R6, c[0x0][0xc08] ;  /* 0x00030200ff061b82 */ /* 0x000ea20000000a00 */
[----:B------:R-:W-:Y:S02]  /*1e350*/  ULDC UR4, c[0x0][0xa88] ;  /* 0x0002a20000047ab9 */ /* 0x000fe40000000800 */
[----:B------:R-:W-:Y:S01]  /*1e360*/  IMAD.U32 R20, RZ, RZ, UR4 ;  /* 0x00000004ff147e24 */ /* 0x000fe2000f8e00ff */
[----:B------:R-:W0:Y:S01]  /*1e370*/  S2R R9, SR_TID.X ;  /* 0x0000000000097919 */ /* 0x000e220000002100 */
[----:B---3--:R-:W-:-:S04]  /*1e380*/  IMAD.WIDE R4, R0, 0x4, R4 ;  /* 0x0000000400047825 */ /* 0x008fc800078e0204 */
[----:B--2---:R-:W-:Y:S01]  /*1e390*/  @P1 IMAD.WIDE R6, R0, 0x4, R6 ;  /* 0x0000000400061825 */ /* 0x004fe200078e0206 */
        /* <DEDUP_REMOVED lines=14> */
.L_x_11598:
[----:B------:R-:W-:Y:S01]  /*1e480*/  BSSY B1, `(.L_x_11599) ;  /* 0x0000037000017945 */ /* 0x000fe20003800000 */
[----:B------:R-:W-:Y:S02]  /*1e490*/  SEL R29, R0, RZ, !P0 ;  /* 0x000000ff001d7207 */ /* 0x000fe40004000000 */
[----:B------:R-:W-:Y:S02]  /*1e4a0*/  SEL R28, R28, RZ, !P0 ;  /* 0x000000ff1c1c7207 */ /* 0x000fe40004000000 */
[----:B-----5:R-:W-:Y:S01]  /*1e4b0*/  SHF.R.S32.HI R26, RZ, 0x1f, R3 ;  /* 0x0000001fff1a7819 */ /* 0x020fe20000011403 */
[----:B------:R-:W-:Y:S06]  /*1e4c0*/  @P3 BRA `(.L_x_11600) ;  /* 0x0000000000c83947 */ /* 0x000fec0003800000 */
[----:B--2---:R-:W2:Y:S01]  /*1e4d0*/  LDL R4, [R1+0x5c] ;  /* 0x00005c0001047983 */ /* 0x004ea20000100800 */
[----:B------:R-:W0:Y:S02]  /*1e4e0*/  LDC R37, c[0x0][0xbe8] ;  /* 0x0002fa00ff257b82 */ /* 0x000e240000000800 */
[----:B0-----:R-:W-:Y:S01]  /*1e4f0*/  IMAD R0, R20, R37, RZ ;  /* 0x0000002514007224 */ /* 0x001fe200078e02ff */
[----:B--2---:R-:W-:-:S04]  /*1e500*/  IADD3 R31, R4, -0x80, R9 ;  /* 0xffffff80041f7810 */ /* 0x004fc80007ffe009 */
[----:B------:R-:W-:-:S13]  /*1e510*/  ISETP.GE.AND P0, PT, R31, R0, PT ;  /* 0x000000001f00720c */ /* 0x000fda0003f06270 */
[----:B------:R-:W-:Y:S05]  /*1e520*/  @P0 BRA `(.L_x_11600) ;  /* 0x0000000000b00947 */ /* 0x000fea0003800000 */
[----:B-1----:R-:W2:Y:S01]  /*1e530*/  LDL.LU R32, [R1+0xb0] ;  /* 0x0000b00001207983 */ /* 0x002ea20000300800 */
        /* <DEDUP_REMOVED lines=43> */
.L_x_11600:
[----:B------:R-:W-:Y:S05]  /*1e7f0*/  BSYNC B1 ;  /* 0x0000000000017941 */ /* 0x000fea0003800000 */
.L_x_11599:
[----:B------:R-:W-:Y:S05]  /*1e800*/  @P2 BRA `(.L_x_11593) ;  /* 0x0000000400742947 */ /* 0x000fea0003800000 */
[----:B------:R-:W3:Y:S01]  /*1e810*/  LDL R27, [R1+0x5c] ;  /* 0x00005c00011b7983 */ /* 0x000ee20000100800 */
[----:B------:R-:W4:Y:S01]  /*1e820*/  LDC R21, c[0x0][0xbe8] ;  /* 0x0002fa00ff157b82 */ /* 0x000f220000000800 */
[----:B0-2---:R-:W-:Y:S01]  /*1e830*/  SHF.R.S32.HI R5, RZ, 0x1f, R30 ;  /* 0x0000001fff057819 */ /* 0x005fe2000001141e */
        /* <DEDUP_REMOVED lines=14> */
[----:B----4-:R-:W-:-:S03]  /*1e920*/  ISETP.NE.AND P0, PT, R21, 0x1, PT ;  /* 0x000000011500780c */ /* 0x010fc60003f05270 */
[----:B------:R-:W-:Y:S01]  /*1e930*/  IMAD R5, R155, UR5, R5 ;  /* 0x000000059b057c24 */ /* 0x000fe2000f8e0205 */
[----:B------:R-:W-:Y:S01]  /*1e940*/  ULDC.64 UR4, c[0x0][0xae0] ;  /* 0x0002b80000047ab9 */ /* 0x000fe20000000a00 */
[C---:B------:R-:W-:Y:S02]  /*1e950*/  IMAD R7, R29.reuse, UR7, R6 ;  /* 0x000000071d077c24 */ /* 0x040fe4000f8e0206 */
[----:B------:R-:W-:-:S04]  /*1e960*/  IMAD.WIDE.U32 R4, R29, UR6, R4 ;  /* 0x000000061d047c25 */ /* 0x000fc8000f8e0004 */
[----:B------:R-:W-:Y:S02]  /*1e970*/  IMAD.IADD R5, R5, 0x1, R7 ;  /* 0x0000000105057824 */ /* 0x000fe400078e0207 */
[----:B------:R-:W0:Y:S08]  /*1e980*/  @P0 LDC R8, c[0x0][0xbec] ;  /* 0x0002fb00ff080b82 */ /* 0x000e300000000800 */
[----:B------:R-:W2:Y:S01]  /*1e990*/  @P0 LDC R11, c[0x0][0xbf0] ;  /* 0x0002fc00ff0b0b82 */ /* 0x000ea20000000800 */
[----:B---3--:R-:W-:-:S04]  /*1e9a0*/  IMAD.IADD R9, R27, 0x1, R0 ;  /* 0x000000011b097824 */ /* 0x008fc800078e0200 */
[----:B0-----:R-:W-:-:S04]  /*1e9b0*/  @P0 IMAD.HI.U32 R0, R9, R8, RZ ;  /* 0x0000000809000227 */ /* 0x001fc800078e00ff */
[----:B------:R-:W-:Y:S01]  /*1e9c0*/  IMAD.MOV.U32 R3, RZ, RZ, R9 ;  /* 0x000000ffff037224 */ /* 0x000fe200078e0009 */
[----:B--2---:R-:W-:-:S04]  /*1e9d0*/  @P0 SHF.R.U32.HI R3, RZ, R11, R0 ;  /* 0x0000000bff030219 */ /* 0x004fc80000011600 */
        /* <DEDUP_REMOVED lines=25> */
.L_x_11797:
[----:B------:R-:W-:Y:S01]  /*1eb70*/  IMAD R21, R20, R21, RZ ;  /* 0x0000001514157224 */ /* 0x000fe200078e02ff */
[----:B------:R-:W-:Y:S01]  /*1eb80*/  BSSY B1, `(.L_x_11602) ;  /* 0x0000011000017945 */ /* 0x000fe20003800000 */
[----:B------:R-:W-:-:S05]  /*1eb90*/  IMAD.IADD R6, R25, 0x1, R27 ;  /* 0x0000000119067824 */ /* 0x000fca00078e021b */
        /* <DEDUP_REMOVED lines=15> */
.L_x_11603:
[----:B------:R-:W-:Y:S05]  /*1ec90*/  BSYNC B1 ;  /* 0x0000000000017941 */ /* 0x000fea0003800000 */
.L_x_11602:
[----:B------:R-:W-:-:S03]  /*1eca0*/  UMOV UR4, 0xffffffff ;  /* 0xffffffff00047882 */ /* 0x000fc60000000000 */
[----:B------:R-:W-:Y:S05]  /*1ecb0*/  BRA.DIV UR4, `(.L_x_11604) ;  /* 0x0000009204f87947 */ /* 0x000fea000b800000 */
[----:B--2---:R2:W0:Y:S04]  /*1ecc0*/  SHFL.IDX PT, R3, R4, 0x1, 0x1c1f ;  /* 0x003c1f0004037f89 */ /* 0x00442800000e0000 */
[----:B---34-:R2:W3:Y:S02]  /*1ecd0*/  SHFL.IDX PT, R14, R0, 0x1, 0x1c1f ;  /* 0x003c1f00000e7f89 */ /* 0x0184e400000e0000 */
.L_x_11801:
        /* <DEDUP_REMOVED lines=16> */
.L_x_11593:
[----:B------:R-:W-:Y:S05]  /*1ede0*/  BSYNC B0 ;  /* 0x0000000000007941 */ /* 0x000fea0003800000 */
.L_x_11585:
[----:B------:R-:W-:Y:S02]  /*1edf0*/  ULDC UR4, c[0x0][0xc3c] ;  /* 0x00030f0000047ab9 */ /* 0x000fe40000000800 */
[----:B-1----:R-:W-:-:S13]  /*1ee00*/  ISETP.GE.AND P0, PT, R35, UR4, PT ;  /* 0x0000000423007c0c */ /* 0x002fda000bf06270 */
[----:B------:R-:W-:Y:S05]  /*1ee10*/  @!P0 BRA `(.L_x_11605) ;  /* 0xfffffe2400c88947 */ /* 0x000fea000383ffff */
[----:B------:R-:W-:Y:S05]  /*1ee20*/  BRA `(.L_x_11378) ;  /* 0x0000008000687947 */ /* 0x000fea0003800000 */
.L_x_11376:
        /* <DEDUP_REMOVED lines=16> */
.L_x_11606:
        /* <DEDUP_REMOVED lines=44> */
.L_x_11610:
        /* <DEDUP_REMOVED lines=37> */
.L_x_11608:
        /* <DEDUP_REMOVED lines=13> */
.L_x_11611:
[----:B-1----:R-:W-:Y:S02]  /*1f510*/  IMAD R24, R24, UR5, R5 ;  /* 0x0000000518187c24 */ /* 0x002fe4000f8e0205 */
[----:B------:R-:W-:-:S03]  /*1f520*/  VIADD R27, R27, UR4 ;  /* 0x000000041b1b7c36 */ /* 0x000fc60008000000 */
[----:B------:R-:W-:Y:S01]  /*1f530*/  IADD3 R4, -R24, UR6, RZ ;  /* 0x0000000618047c10 */ /* 0x000fe2000fffe1ff */
[----:B------:R-:W-:Y:S06]  /*1f540*/  @!P1 BRA `(.L_x_11612) ;  /* 0x0000000000e89947 */ /* 0x000fec0003800000 */
[----:B--2---:R-:W-:Y:S02]  /*1f550*/  IABS R7, R25 ;  /* 0x0000001900077213 */ /* 0x004fe40000000000 */
[----:B------:R-:W-:Y:S02]  /*1f560*/  IABS R5, R6 ;  /* 0x0000000600057213 */ /* 0x000fe40000000000 */
[----:B------:R-:W1:Y:S08]  /*1f570*/  I2F.RP R8, R7 ;  /* 0x0000000700087306 */ /* 0x000e700000209400 */
[----:B-1----:R-:W0:Y:S02]  /*1f580*/  MUFU.RCP R8, R8 ;  /* 0x0000000800087308 */ /* 0x002e240000001000 */
[----:B0-----:R-:W-:Y:S01]  /*1f590*/  VIADD R2, R8, 0xffffffe ;  /* 0x0ffffffe08027836 */ /* 0x001fe20000000000 */
[----:B------:R-:W-:-:S05]  /*1f5a0*/  IABS R8, R4 ;  /* 0x0000000400087213 */ /* 0x000fca0000000000 */
[----:B------:R0:W1:Y:S02]  /*1f5b0*/  F2I.FTZ.U32.TRUNC.NTZ R3, R2 ;  /* 0x0000000200037305 */ /* 0x000064000021f000 */
[----:B0-----:R-:W-:Y:S02]  /*1f5c0*/  IMAD.MOV.U32 R2, RZ, RZ, RZ ;  /* 0x000000ffff027224 */ /* 0x001fe400078e00ff */
[----:B-1----:R-:W-:-:S04]  /*1f5d0*/  IMAD.MOV R10, RZ, RZ, -R3 ;  /* 0x000000ffff0a7224 */ /* 0x002fc800078e0a03 */
[----:B------:R-:W-:Y:S01]  /*1f5e0*/  IMAD R9, R10, R7, RZ ;  /* 0x000000070a097224 */ /* 0x000fe200078e02ff */
[----:B------:R-:W-:-:S03]  /*1f5f0*/  IABS R10, R25 ;  /* 0x00000019000a7213 */ /* 0x000fc60000000000 */
[----:B------:R-:W-:Y:S02]  /*1f600*/  IMAD.HI.U32 R3, R3, R9, R2 ;  /* 0x0000000903037227 */ /* 0x000fe400078e0002 */
[----:B------:R-:W0:Y:S02]  /*1f610*/  I2F.RP R9, R5 ;  /* 0x0000000500097306 */ /* 0x000e240000209400 */
[----:B------:R-:W-:Y:S01]  /*1f620*/  IMAD.MOV R11, RZ, RZ, -R10 ;  /* 0x000000ffff0b7224 */ /* 0x000fe200078e0a0a */
[----:B------:R-:W-:Y:S01]  /*1f630*/  IABS R10, R6 ;  /* 0x00000006000a7213 */ /* 0x000fe20000000000 */
[----:B------:R-:W-:-:S04]  /*1f640*/  IMAD.HI.U32 R2, R3, R8, RZ ;  /* 0x0000000803027227 */ /* 0x000fc800078e00ff */
[----:B------:R-:W-:Y:S02]  /*1f650*/  IMAD R8, R2, R11, R8 ;  /* 0x0000000b02087224 */ /* 0x000fe400078e0208 */
[----:B------:R-:W-:-:S03]  /*1f660*/  IMAD.MOV R10, RZ, RZ, -R10 ;  /* 0x000000ffff0a7224 */ /* 0x000fc600078e0a0a */
[----:B------:R-:W-:Y:S01]  /*1f670*/  ISETP.GT.U32.AND P1, PT, R7, R8, PT ;  /* 0x000000080700720c */ /* 0x000fe20003f24070 */
[----:B0-----:R-:W0:-:S12]  /*1f680*/  MUFU.RCP R9, R9 ;  /* 0x0000000900097308 */ /* 0x001e180000001000 */
[----:B------:R-:W-:Y:S02]  /*1f690*/  @!P1 IMAD.IADD R8, R8, 0x1, -R7 ;  /* 0x0000000108089824 */ /* 0x000fe400078e0a07 */
[----:B------:R-:W-:Y:S01]  /*1f6a0*/  @!P1 VIADD R2, R2, 0x1 ;  /* 0x0000000102029836 */ /* 0x000fe20000000000 */
[----:B------:R-:W-:Y:S02]  /*1f6b0*/  ISETP.NE.AND P1, PT, R25, RZ, PT ;  /* 0x000000ff1900720c */ /* 0x000fe40003f25270 */
[----:B------:R-:W-:Y:S01]  /*1f6c0*/  ISETP.GE.U32.AND P0, PT, R8, R7, PT ;  /* 0x000000070800720c */ /* 0x000fe20003f06070 */
[----:B0-----:R-:W-:Y:S01]  /*1f6d0*/  VIADD R3, R9, 0xffffffe ;  /* 0x0ffffffe09037836 */ /* 0x001fe20000000000 */
[----:B------:R-:W-:-:S04]  /*1f6e0*/  LOP3.LUT R7, R4, R25, RZ, 0x3c, !PT ;  /* 0x0000001904077212 */ /* 0x000fc800078e3cff */
[----:B------:R-:W-:Y:S01]  /*1f6f0*/  ISETP.GE.AND P2, PT, R7, RZ, PT ;  /* 0x000000ff0700720c */ /* 0x000fe20003f46270 */
[----:B------:R-:W0:Y:S06]  /*1f700*/  F2I.FTZ.U32.TRUNC.NTZ R3, R3 ;  /* 0x0000000300037305 */ /* 0x000e2c000021f000 */
[----:B------:R-:W-:-:S04]  /*1f710*/  @P0 VIADD R2, R2, 0x1 ;  /* 0x0000000102020836 */ /* 0x000fc80000000000 */
[----:B------:R-:W-:-:S04]  /*1f720*/  IMAD.MOV.U32 R9, RZ, RZ, R2 ;  /* 0x000000ffff097224 */ /* 0x000fc800078e0002 */
[----:B------:R-:W-:Y:S01]  /*1f730*/  @!P2 IMAD.MOV R9, RZ, RZ, -R9 ;  /* 0x000000ffff09a224 */ /* 0x000fe200078e0a09 */
[----:B------:R-:W-:Y:S01]  /*1f740*/  @!P1 LOP3.LUT R9, RZ, R25, RZ, 0x33, !PT ;  /* 0x00000019ff099212 */ /* 0x000fe200078e33ff */
[----:B0-----:R-:W-:-:S03]  /*1f750*/  IMAD.MOV R2, RZ, RZ, -R3 ;  /* 0x000000ffff027224 */ /* 0x001fc600078e0a03 */
[----:B------:R-:W-:Y:S01]  /*1f760*/  IABS R8, R9 ;  /* 0x0000000900087213 */ /* 0x000fe20000000000 */
[----:B------:R-:W-:Y:S02]  /*1f770*/  IMAD R7, R2, R5, RZ ;  /* 0x0000000502077224 */ /* 0x000fe400078e02ff */
[----:B------:R-:W-:-:S04]  /*1f780*/  IMAD.MOV.U32 R2, RZ, RZ, RZ ;  /* 0x000000ffff027224 */ /* 0x000fc800078e00ff */
        /* <DEDUP_REMOVED lines=22> */
.L_x_11612:
        /* <DEDUP_REMOVED lines=15> */
[----:B------:R-:W-:Y:S02]  /*1f9e0*/  IMAD.MOV.U32 R9, RZ, RZ, R11 ;  /* 0x000000ffff097224 */ /* 0x000fe400078e000b */
        /* <DEDUP_REMOVED lines=19> */
[----:B------:R-:W-:-:S02]  /*1fb20*/  IABS R10, R4 ;  /* 0x00000004000a7213 */ /* 0x000fc40000000000 */
[----:B------:R-:W-:Y:S01]  /*1fb30*/  IABS R8, R6 ;  /* 0x0000000600087213 */ /* 0x000fe20000000000 */
[----:B------:R-:W-:Y:S01]  /*1fb40*/  IMAD.MOV R26, RZ, RZ, -R6 ;  /* 0x000000ffff1a7224 */ /* 0x000fe200078e0a06 */
[----:B------:R-:W-:Y:S02]  /*1fb50*/  IADD3 R7, R7, 0x1000000, R4 ;  /* 0x0100000007077810 */ /* 0x000fe40007ffe004 */
[----:B------:R-:W0:Y:S08]  /*1fb60*/  I2F.RP R9, R8 ;  /* 0x0000000800097306 */ /* 0x000e300000209400 */
[----:B0-----:R-:W0:Y:S02]  /*1fb70*/  MUFU.RCP R9, R9 ;  /* 0x0000000900097308 */ /* 0x001e240000001000 */
[----:B0-----:R-:W-:-:S06]  /*1fb80*/  VIADD R3, R9, 0xffffffe ;  /* 0x0ffffffe09037836 */ /* 0x001fcc0000000000 */
[----:B------:R-:W0:Y:S02]  /*1fb90*/  F2I.FTZ.U32.TRUNC.NTZ R3, R3 ;  /* 0x0000000300037305 */ /* 0x000e24000021f000 */
[----:B0-----:R-:W-:-:S04]  /*1fba0*/  IMAD.MOV R11, RZ, RZ, -R3 ;  /* 0x000000ffff0b7224 */ /* 0x001fc800078e0a03 */
[----:B------:R-:W-:Y:S01]  /*1fbb0*/  IMAD R5, R11, R8, RZ ;  /* 0x000000080b057224 */ /* 0x000fe200078e02ff */
[----:B------:R-:W-:-:S03]  /*1fbc0*/  IABS R11, R6 ;  /* 0x00000006000b7213 */ /* 0x000fc60000000000 */
        /* <DEDUP_REMOVED lines=16> */
.L_x_11613:
[----:B------:R-:W-:-:S05]  /*1fcd0*/  LOP3.LUT R2, RZ, R2, RZ, 0x33, !PT ;  /* 0x00000002ff027212 */ /* 0x000fca00078e33ff */
[----:B------:R-:W-:Y:S01]  /*1fce0*/  IMAD.IADD R25, R25, 0x1, R2 ;  /* 0x0000000119197824 */ /* 0x000fe200078e0202 */
[----:B------:R-:W-:Y:S06]  /*1fcf0*/  BRA `(.L_x_11614) ;  /* 0x00000000000c7947 */ /* 0x000fec0003800000 */
.L_x_11609:
[----:B------:R-:W-:Y:S02]  /*1fd00*/  IMAD.MOV.U32 R25, RZ, RZ, RZ ;  /* 0x000000ffff197224 */ /* 0x000fe400078e00ff */
[----:B------:R-:W-:Y:S02]  /*1fd10*/  IMAD.U32 R24, RZ, RZ, UR6 ;  /* 0x00000006ff187e24 */ /* 0x000fe4000f8e00ff */
[----:B------:R-:W-:-:S07]  /*1fd20*/  IMAD.MOV.U32 R26, RZ, RZ, RZ ;  /* 0x000000ffff1a7224 */ /* 0x000fce00078e00ff */
.L_x_11614:
[----:B------:R-:W-:-:S13]  /*1fd30*/  ISETP.NE.AND P0, PT, R0, RZ, PT ;  /* 0x000000ff0000720c */ /* 0x000fda0003f05270 */
[----:B------:R-:W0:Y:S01]  /*1fd40*/  @!P0 S2R R3, SR_CgaCtaId ;  /* 0x0000000000038919 */ /* 0x000e220000008800 */
[----:B------:R-:W-:-:S04]  /*1fd50*/  @!P0 MOV R0, 0x400 ;  /* 0x0000040000008802 */ /* 0x000fc80000000f00 */
[----:B0-----:R-:W-:-:S05]  /*1fd60*/  @!P0 LEA R0, R3, R0, 0x18 ;  /* 0x0000000003008211 */ /* 0x001fca00078ec0ff */
[----:B------:R0:W-:Y:S01]  /*1fd70*/  @!P0 STS.128 [R0+0x2d8d0], R24 ;  /* 0x02d8d01800008388 */ /* 0x0001e20000000c00 */
[----:B------:R-:W-:Y:S06]  /*1fd80*/  BAR.ARV 0x5, 0x200 ;  /* 0x0148000000007b1d */ /* 0x000fec0000002000 */
.L_x_11607:
        /* <DEDUP_REMOVED lines=28> */
[----:B------:R-:W-:Y:S01]  /*1ff50*/  SHF.R.U32.HI R3, RZ, 0x2, R6 ;  /* 0x00000002ff037819 */ /* 0x000fe20000011606 */
[----:B------:R-:W-:-:S02]  /*1ff60*/  IMAD.MOV.U32 R6, RZ, RZ, 0x1 ;  /* 0x00000001ff067424 */ /* 0x000fc400078e00ff */
[----:B------:R-:W-:Y:S01]  /*1ff70*/  STL [R1+0x10], R5 ;  /* 0x0000100501007387 */ /* 0x000fe20000100800 */
[----:B------:R-:W-:-:S03]  /*1ff80*/  LOP3.LUT R2, R2, 0x60, RZ, 0xc0, !PT ;  /* 0x0000006002027812 */ /* 0x000fc600078ec0ff */
[----:B------:R-:W-:Y:S04]  /*1ff90*/  STL [R1+0x48], RZ ;  /* 0x000048ff01007387 */ /* 0x000fe80000100800 */
[----:B------:R0:W-:Y:S04]  /*1ffa0*/  STL [R1+0x4], R4 ;  /* 0x0000040401007387 */ /* 0x0001e80000100800 */
[----:B------:R1:W-:Y:S01]  /*1ffb0*/  STL [R1], R6 ;  /* 0x0000000601007387 */ /* 0x0003e20000100800 */
[----:B0-----:R-:W-:Y:S02]  /*1ffc0*/  LOP3.LUT R4, R3, R2, RZ, 0xfc, !PT ;  /* 0x0000000203047212 */ /* 0x001fe400078efcff */
[----:B------:R-:W-:-:S02]  /*1ffd0*/  LOP3.LUT R3, R0, 0x20, RZ, 0xfc, !PT ;  /* 0x0000002000037812 */ /* 0x000fc400078efcff */
[----:B------:R-:W-:Y:S01]  /*1ffe0*/  LOP3.LUT R2, R0, 0x40, RZ, 0xfc, !PT ;  /* 0x0000004000027812 */ /* 0x000fe200078efcff */
[----:B------:R-:W-:-:S05]  /*1fff0*/  IMAD R0, R5, 0x2, R18 ;  /* 0x0000000205007824 */ /* 0x000fca00078e0212 */
[----:B------:R1:W-:Y:S02]  /*20000*/  STL [R1+0x30], R0 ;  /* 0x0000300001007387 */ /* 0x0003e40000100800 */
.L_x_11736:
[----:B------:R-:W-:Y:S05]  /*20010*/  YIELD ;  /* 0x0000000000007946 */ /* 0x000fea0003800000 */
[----:B------:R-:W-:Y:S01]  /*20020*/  ULDC.64 UR4, c[0x0][0xa28] ;  /* 0x00028a0000047ab9 */ /* 0x000fe20000000a00 */
[----:B------:R-:W-:Y:S01]  /*20030*/  IMAD.MOV.U32 R11, RZ, RZ, RZ ;  /* 0x000000ffff0b7224 */ /* 0x000fe200078e00ff */
[----:B------:R-:W-:Y:S01]  /*20040*/  ISETP.NE.U32.AND P0, PT, RZ, UR4, PT ;  /* 0x00000004ff007c0c */ /* 0x000fe2000bf05070 */
[----:B01----:R-:W0:Y:S01]  /*20050*/  LDC.64 R6, c[0x0][0xa00] ;  /* 0x00028000ff067b82 */ /* 0x003e220000000a00 */
[----:B------:R-:W-:Y:S01]  /*20060*/  IMAD.MOV.U32 R0, RZ, RZ, RZ ;  /* 0x000000ffff007224 */ /* 0x000fe200078e00ff */
[----:B------:R-:W-:Y:S01]  /*20070*/  ULDC.64 UR6, c[0x0][0xa10] ;  /* 0x0002840000067ab9 */ /* 0x000fe20000000a00 */
[----:B------:R-:W-:Y:S01]  /*20080*/  ISETP.NE.AND.EX P0, PT, RZ, UR5, PT, P0 ;  /* 0x00000005ff007c0c */ /* 0x000fe2000bf05300 */
[----:B------:R-:W-:-:S12]  /*20090*/  ULDC.64 UR4, c[0x0][0xa18] ;  /* 0x0002860000047ab9 */ /* 0x000fd80000000a00 */
[----:B------:R-:W1:Y:S02]  /*200a0*/  @P0 LDC.64 R2, c[0x0][0xa28] ;  /* 0x00028a00ff020b82 */ /* 0x000e640000000a00 */
[----:B-1----:R-:W-:-:S05]  /*200b0*/  @P0 IMAD.WIDE R2, R27, 0x4, R2 ;  /* 0x000000041b020825 */ /* 0x002fca00078e0202 */
[----:B--2---:R1:W2:Y:S01]  /*200c0*/  @P0 LDG.E R11, desc[UR54][R2.64] ;  /* 0x00000036020b0981 */ /* 0x0042a2000c1e1900 */
[----:B------:R-:W-:Y:S01]  /*200d0*/  ISETP.NE.U32.AND P0, PT, RZ, UR4, PT ;  /* 0x00000004ff007c0c */ /* 0x000fe2000bf05070 */
[----:B0-----:R-:W-:Y:S01]  /*200e0*/  IMAD.WIDE R6, R27, 0x4, R6 ;  /* 0x000000041b067825 */ /* 0x001fe200078e0206 */
[----:B------:R-:W-:Y:S02]  /*200f0*/  ISETP.NE.U32.AND P1, PT, RZ, UR6, PT ;  /* 0x00000006ff007c0c */ /* 0x000fe4000bf25070 */
[----:B------:R-:W-:Y:S01]  /*20100*/  ISETP.NE.AND.EX P2, PT, RZ, UR5, PT, P0 ;  /* 0x00000005ff007c0c */ /* 0x000fe2000bf45300 */
[----:B------:R-:W-:Y:S01]  /*20110*/  ULDC.64 UR4, c[0x0][0xa00] ;  /* 0x0002800000047ab9 */ /* 0x000fe20000000a00 */
[----:B------:R-:W-:Y:S01]  /*20120*/  ISETP.NE.AND.EX P1, PT, RZ, UR7, PT, P1 ;  /* 0x00000007ff007c0c */ /* 0x000fe2000bf25310 */
[----:B------:R-:W-:Y:S01]  /*20130*/  IMAD.MOV.U32 R4, RZ, RZ, RZ ;  /* 0x000000ffff047224 */ /* 0x000fe200078e00ff */
[----:B------:R-:W-:Y:S01]  /*20140*/  ISETP.NE.U32.AND P0, PT, RZ, UR4, PT ;  /* 0x00000004ff007c0c */ /* 0x000fe2000bf05070 */
[----:B-1----:R-:W0:Y:S03]  /*20150*/  LDC.64 R2, c[0x0][0xa10] ;  /* 0x00028400ff027b82 */ /* 0x002e260000000a00 */
[----:B------:R-:W-:-:S05]  /*20160*/  ISETP.NE.AND.EX P0, PT, RZ, UR5, PT, P0 ;  /* 0x00000005ff007c0c */ /* 0x000fca000bf05300 */
[----:B------:R-:W1:Y:S08]  /*20170*/  @P2 LDC.64 R8, c[0x0][0xa18] ;  /* 0x00028600ff082b82 */ /* 0x000e700000000a00 */
[----:B---3--:R-:W3:Y:S01]  /*20180*/  @P0 LDG.E R0, desc[UR54][R6.64] ;  /* 0x0000003606000981 */ /* 0x008ee2000c1e1900 */
[----:B------:R-:W-:Y:S01]  /*20190*/  ULDC UR4, c[0x0][0x288] ;  /* 0x0000a20000047ab9 */ /* 0x000fe20000000800 */
[----:B0-----:R-:W-:-:S05]  /*201a0*/  IMAD.WIDE R2, R27, 0x4, R2 ;  /* 0x000000041b027825 */ /* 0x001fca00078e0202 */
[----:B-----5:R-:W5:Y:S01]  /*201b0*/  @P1 LDG.E R4, desc[UR54][R2.64] ;  /* 0x0000003602041981 */ /* 0x020f62000c1e1900 */
[----:B-1----:R-:W-:-:S03]  /*201c0*/  @P2 IMAD.WIDE R8, R27, 0x4, R8 ;  /* 0x000000041b082825 */ /* 0x002fc600078e0208 */
[----:B---3--:R0:W-:Y:S02]  /*201d0*/  STL [R1+0x34], R0 ;  /* 0x0000340001007387 */ /* 0x0081e40000100800 */
[----:B0-----:R-:W-:Y:S01]  /*201e0*/  IMAD.U32 R0, RZ, RZ, UR4 ;  /* 0x00000004ff007e24 */ /* 0x001fe2000f8e00ff */
[----:B------:R-:W-:-:S05]  /*201f0*/  ULDC.64 UR4, c[0x0][0x418] ;  /* 0x0001060000047ab9 */ /* 0x000fca0000000a00 */
        /* <DEDUP_REMOVED lines=11> */
[----:B--2---:R0:W-:Y:S01]  /*202b0*/  STL [R1+0x28], R11 ;  /* 0x0000280b01007387 */ /* 0x0041e20000100800 */
[----:B------:R-:W-:Y:S01]  /*202c0*/  IMAD.MOV.U32 R12, RZ, RZ, R0 ;  /* 0x000000ffff0c7224 */ /* 0x000fe200078e0000 */
[----:B------:R-:W-:Y:S06]  /*202d0*/  @P2 BRA `(.L_x_11616) ;  /* 0x0000000000142947 */ /* 0x000fec0003800000 */
[----:B------:R-:W-:Y:S05]  /*202e0*/  @!P0 BRA `(.L_x_11616) ;  /* 0x0000000000108947 */ /* 0x000fea0003800000 */
[----:B0-----:R-:W2:Y:S04]  /*202f0*/  LDG.E R0, desc[UR54][R6.64] ;  /* 0x0000003606007981 */ /* 0x001ea8000c1e1900 */
[----:B------:R-:W2:Y:S02]  /*20300*/  LDG.E R6, desc[UR54][R6.64+0x4] ;  /* 0x0000043606067981 */ /* 0x000ea4000c1e1900 */
[----:B--2---:R-:W-:-:S05]  /*20310*/  IMAD.IADD R12, R6, 0x1, -R0 ;  /* 0x00000001060c7824 */ /* 0x004fca00078e0a00 */
[----:B------:R1:W-:Y:S02]  /*20320*/  STL [R1+0x8], R12 ;  /* 0x0000080c01007387 */ /* 0x0003e40000100800 */
.L_x_11616:
[----:B------:R-:W-:Y:S01]  /*20330*/  ULDC.64 UR4, c[0x0][0xa20] ;  /* 0x0002880000047ab9 */ /* 0x000fe20000000a00 */
[C---:B------:R-:W-:Y:S02]  /*20340*/  LOP3.LUT R10, R26.reuse, 0xff000000, RZ, 0xc0, !PT ;  /* 0xff0000001a0a7812 */ /* 0x040fe400078ec0ff */
[----:B------:R-:W-:Y:S02]  /*20350*/  ISETP.NE.U32.AND P0, PT, RZ, UR4, PT ;  /* 0x00000004ff007c0c */ /* 0x000fe4000bf05070 */
[----:B------:R-:W-:Y:S02]  /*20360*/  SHF.R.U32.HI R10, RZ, 0x8, R10 ;  /* 0x00000008ff0a7819 */ /* 0x000fe4000001160a */
[----:B------:R-:W-:Y:S02]  /*20370*/  ISETP.NE.AND.EX P0, PT, RZ, UR5, PT, P0 ;  /* 0x00000005ff007c0c */ /* 0x000fe4000bf05300 */
[C---:B0-----:R-:W-:Y:S02]  /*20380*/  LOP3.LUT R0, R26.reuse, 0xff0000, RZ, 0xc0, !PT ;  /* 0x00ff00001a007812 */ /* 0x041fe400078ec0ff */
[----:B------:R-:W-:-:S02]  /*20390*/  LOP3.LUT R17, R26, 0xffff, RZ, 0xc0, !PT ;  /* 0x0000ffff1a117812 */ /* 0x000fc400078ec0ff */
[----:B------:R-:W-:-:S07]  /*203a0*/  LEA.HI R10, R0, R10, RZ, 0x10 ;  /* 0x0000000a000a7211 */ /* 0x000fce00078f80ff */
[----:B------:R-:W-:Y:S05]  /*203b0*/  @!P0 BRA `(.L_x_11617) ;  /* 0x0000000000108947 */ /* 0x000fea0003800000 */
[----:B------:R-:W0:Y:S02]  /*203c0*/  LDC.64 R6, c[0x0][0xa20] ;  /* 0x00028800ff067b82 */ /* 0x000e240000000a00 */
[----:B0-----:R-:W-:-:S05]  /*203d0*/  IMAD.WIDE R6, R27, 0x4, R6 ;  /* 0x000000041b067825 */ /* 0x001fca00078e0206 */
[----:B------:R0:W5:Y:S01]  /*203e0*/  LDG.E R5, desc[UR54][R6.64] ;  /* 0x0000003606057981 */ /* 0x000162000c1e1900 */
[----:B------:R-:W-:Y:S05]  /*203f0*/  BRA `(.L_x_11618) ;  /* 0x0000000000247947 */ /* 0x000fea0003800000 */
.L_x_11617:
        /* <DEDUP_REMOVED lines=9> */
.L_x_11618:
[----:B------:R-:W2:Y:S04]  /*20490*/  @P1 LDG.E R0, desc[UR54][R2.64] ;  /* 0x0000003602001981 */ /* 0x000ea8000c1e1900 */
[----:B0-----:R0:W2:Y:S01]  /*204a0*/  @P1 LDG.E R6, desc[UR54][R2.64+0x4] ;  /* 0x0000043602061981 */ /* 0x0010a2000c1e1900 */
[----:B------:R-:W-:Y:S02]  /*204b0*/  IMAD R25, R25, 0xc0, RZ ;  /* 0x000000c019197824 */ /* 0x000fe400078e02ff */
[----:B-----5:R-:W-:Y:S01]  /*204c0*/  IMAD.IADD R5, R5, 0x1, -R11 ;  /* 0x0000000105057824 */ /* 0x020fe200078e0a0b */
[----:B0-----:R-:W0:Y:S02]  /*204d0*/  LDC R2, c[0x0][0x448] ;  /* 0x00011200ff027b82 */ /* 0x001e240000000800 */
[----:B0-----:R-:W-:-:S13]  /*204e0*/  ISETP.NE.AND P2, PT, R2, 0x1, PT ;  /* 0x000000010200780c */ /* 0x001fda0003f45270 */
[----:B------:R-:W0:Y:S08]  /*204f0*/  @P2 LDC R3, c[0x0][0x44c] ;  /* 0x00011300ff032b82 */ /* 0x000e300000000800 */
[----:B------:R-:W3:Y:S01]  /*20500*/  @P2 LDC R2, c[0x0][0x450] ;  /* 0x00011400ff022b82 */ /* 0x000ee20000000800 */
[----:B--2---:R-:W-:Y:S02]  /*20510*/  @P1 IMAD.IADD R8, R6, 0x1, -R0 ;  /* 0x0000000106081824 */ /* 0x004fe400078e0a00 */
[----:B------:R-:W-:-:S02]  /*20520*/  VIADD R0, R25, 0xbf ;  /* 0x000000bf19007836 */ /* 0x000fc40000000000 */
[----:B------:R-:W-:Y:S02]  /*20530*/  IMAD.IADD R11, R5, 0x1, R8 ;  /* 0x00000001050b7824 */ /* 0x000fe400078e0208 */
[----:B0-----:R-:W-:-:S03]  /*20540*/  @P2 IMAD.HI.U32 R3, R0, R3, RZ ;  /* 0x0000000300032227 */ /* 0x001fc600078e00ff */
[----:B------:R0:W-:Y:S01]  /*20550*/  STL [R1+0x18], R11 ;  /* 0x0000180b01007387 */ /* 0x0001e20000100800 */
[C---:B------:R-:W-:Y:S01]  /*20560*/  VIADD R22, R11.reuse, 0x7f ;  /* 0x0000007f0b167836 */ /* 0x040fe20000000000 */
[----:B---3--:R-:W-:Y:S02]  /*20570*/  @P2 SHF.R.U32.HI R0, RZ, R2, R3 ;  /* 0x00000002ff002219 */ /* 0x008fe40000011603 */
[----:B------:R-:W-:Y:S02]  /*20580*/  IADD3 R21, R11, 0x1, -R12 ;  /* 0x000000010b157810 */ /* 0x000fe40007ffe80c */
[----:B------:R-:W-:-:S03]  /*20590*/  SHF.R.S32.HI R2, RZ, 0x1f, R22 ;  /* 0x0000001fff027819 */ /* 0x000fc60000011416 */
[----:B------:R-:W-:Y:S01]  /*205a0*/  IMAD.IADD R0, R21, 0x1, R0 ;  /* 0x0000000115007824 */ /* 0x000fe200078e0200 */
[----:B------:R-:W-:Y:S02]  /*205b0*/  LEA.HI R22, R2, R22, RZ, 0x7 ;  /* 0x0000001602167211 */ /* 0x000fe400078f38ff */
[----:B------:R-:W2:Y:S02]  /*205c0*/  LDC.64 R2, c[0x0][0x9e0] ;  /* 0x00027800ff027b82 */ /* 0x000ea40000000a00 */
[----:B------:R-:W-:Y:S02]  /*205d0*/  SHF.R.S32.HI R22, RZ, 0x7, R22 ;  /* 0x00000007ff167819 */ /* 0x000fe40000011416 */
[----:B--2---:R-:W-:Y:S01]  /*205e0*/  ISETP.GE.AND P3, PT, R3, 0x1, PT ;  /* 0x000000010300780c */ /* 0x004fe20003f66270 */
[----:B------:R-:W-:-:S12]  /*205f0*/  IMAD.IADD R2, R0, 0x1, R2 ;  /* 0x0000000100027824 */ /* 0x000fd800078e0202 */
[----:B0-----:R-:W-:Y:S05]  /*20600*/  @!P3 BRA `(.L_x_11619) ;  /* 0x000000000048b947 */ /* 0x001fea0003800000 */
        /* <DEDUP_REMOVED lines=11> */
.L_x_11621:
[----:B------:R-:W-:-:S13]  /*206c0*/  ISETP.NE.AND P0, PT, R3, 0x1, PT ;  /* 0x000000010300780c */ /* 0x000fda0003f05270 */
[----:B------:R-:W0:Y:S02]  /*206d0*/  @P0 LDC.64 R6, c[0x0][0x9e8] ;  /* 0x00027a00ff060b82 */ /* 0x000e240000000a00 */
[----:B0-----:R-:W-:-:S05]  /*206e0*/  @P0 IMAD.HI.U32 R6, R9, R6, RZ ;  /* 0x0000000609060227 */ /* 0x001fca00078e00ff */
[----:B------:R-:W-:-:S07]  /*206f0*/  @P0 SHF.R.U32.HI R9, RZ, R7, R6 ;  /* 0x00000007ff090219 */ /* 0x000fce0000011606 */
.L_x_11622:
[----:B------:R-:W-:Y:S05]  /*20700*/  BSYNC B0 ;  /* 0x0000000000007941 */ /* 0x000fea0003800000 */
.L_x_11620:
[----:B------:R-:W-:-:S05]  /*20710*/  IMAD R9, R9, R3, R3 ;  /* 0x0000000309097224 */ /* 0x000fca00078e0203 */
[----:B------:R-:W-:-:S07]  /*20720*/  VIMNMX R2, R2, R9, PT ;  /* 0x0000000902027248 */ /* 0x000fce0003fe0100 */
.L_x_11619:
[----:B------:R-:W0:Y:S01]  /*20730*/  @P2 LDC R6, c[0x0][0x44c] ;  /* 0x00011300ff062b82 */ /* 0x000e220000000800 */
[----:B------:R-:W-:Y:S01]  /*20740*/  VIADD R2, R2, 0x7f ;  /* 0x0000007f02027836 */ /* 0x000fe20000000000 */
[----:B------:R-:W-:Y:S01]  /*20750*/  ULDC UR4, c[0x0][0x9dc] ;  /* 0x0002770000047ab9 */ /* 0x000fe20000000800 */
[----:B------:R-:W-:Y:S02]  /*20760*/  IMAD.MOV.U32 R0, RZ, RZ, R25 ;  /* 0x000000ffff007224 */ /* 0x000fe400078e0019 */
[----:B------:R-:W-:-:S03]  /*20770*/  IMAD.IADD R20, R11, 0x1, -R12 ;  /* 0x000000010b147824 */ /* 0x000fc600078e0a0c */
[----:B------:R-:W2:Y:S01]  /*20780*/  @P2 LDC R7, c[0x0][0x450] ;  /* 0x00011400ff072b82 */ /* 0x000ea20000000800 */
[----:B0-----:R-:W-:-:S05]  /*20790*/  @P2 IMAD.HI.U32 R6, R25, R6, RZ ;  /* 0x0000000619062227 */ /* 0x001fca00078e00ff */
[----:B--2---:R-:W-:Y:S02]  /*207a0*/  @P2 SHF.R.U32.HI R0, RZ, R7, R6 ;  /* 0x00000007ff002219 */ /* 0x004fe40000011606 */
[----:B------:R-:W-:-:S04]  /*207b0*/  SHF.R.S32.HI R6, RZ, 0x1f, R2 ;  /* 0x0000001fff067819 */ /* 0x000fc80000011402 */
[----:B------:R-:W-:Y:S01]  /*207c0*/  LEA.HI R6, R6, R2, RZ, 0x7 ;  /* 0x0000000206067211 */ /* 0x000fe200078f38ff */
[----:B------:R-:W-:-:S03]  /*207d0*/  IMAD.IADD R2, R20, 0x1, R0 ;  /* 0x0000000114027824 */ /* 0x000fc600078e0200 */
[----:B------:R-:W-:Y:S01]  /*207e0*/  SHF.R.S32.HI R9, RZ, 0x7, R6 ;  /* 0x00000007ff097819 */ /* 0x000fe20000011406 */
[----:B------:R-:W-:-:S03]  /*207f0*/  VIADD R0, R2, -UR4 ;  /* 0x8000000402007c36 */ /* 0x000fc60008000000 */
        /* <DEDUP_REMOVED lines=12> */
.L_x_11625:
[----:B------:R-:W-:-:S13]  /*208c0*/  ISETP.NE.AND P0, PT, R3, 0x1, PT ;  /* 0x000000010300780c */ /* 0x000fda0003f05270 */
[----:B------:R-:W0:Y:S02]  /*208d0*/  @P0 LDC.64 R6, c[0x0][0x9e8] ;  /* 0x00027a00ff060b82 */ /* 0x000e240000000a00 */
[----:B0-----:R-:W-:-:S05]  /*208e0*/  @P0 IMAD.HI.U32 R6, R2, R6, RZ ;  /* 0x0000000602060227 */ /* 0x001fca00078e00ff */
[----:B------:R-:W-:-:S07]  /*208f0*/  @P0 SHF.R.U32.HI R2, RZ, R7, R6 ;  /* 0x00000007ff020219 */ /* 0x000fce0000011606 */
.L_x_11626:
[----:B------:R-:W-:Y:S05]  /*20900*/  BSYNC B0 ;  /* 0x0000000000007941 */ /* 0x000fea0003800000 */
.L_x_11624:
[----:B------:R-:W-:-:S05]  /*20910*/  IMAD R2, R2, R3, RZ ;  /* 0x0000000302027224 */ /* 0x000fca00078e02ff */
[----:B------:R-:W-:-:S07]  /*20920*/  VIMNMX R0, R0, R2, !PT ;  /* 0x0000000200007248 */ /* 0x000fce0007fe0100 */
.L_x_11623:
        /* <DEDUP_REMOVED lines=19> */
[----:B------:R0:W2:Y:S02]  /*20a60*/  F2I.FTZ.U32.TRUNC.NTZ R3, R2 ;  /* 0x0000000200037305 */ /* 0x0000a4000021f000 */
[----:B0-----:R-:W-:-:S04]  /*20a70*/  LOP3.LUT R2, R11, R7, RZ, 0x3c, !PT ;  /* 0x000000070b027212 */ /* 0x001fc800078e3cff */
[----:B------:R-:W-:Y:S01]  /*20a80*/  ISETP.GE.AND P3, PT, R2, RZ, PT ;  /* 0x000000ff0200720c */ /* 0x000fe20003f66270 */
[----:B--2---:R-:W-:-:S04]  /*20a90*/  IMAD.MOV R2, RZ, RZ, -R3 ;  /* 0x000000ffff027224 */ /* 0x004fc800078e0a03 */
[----:B-1----:R-:W-:Y:S02]  /*20aa0*/  IMAD R12, R2, R10, RZ ;  /* 0x0000000a020c7224 */ /* 0x002fe400078e02ff */
        /* <DEDUP_REMOVED lines=16> */
.L_x_11628:
[----:B------:R-:W-:Y:S05]  /*20bb0*/  BSYNC B0 ;  /* 0x0000000000007941 */ /* 0x000fea0003800000 */
.L_x_11627:
        /* <DEDUP_REMOVED lines=24> */
.L_x_11804:
[----:B--2---:R-:W-:Y:S02]  /*20d40*/  ISETP.NE.AND P0, PT, R14, RZ, PT ;  /* 0x000000ff0e00720c */ /* 0x004fe40003f05270 */
[----:B------:R-:W-:-:S11]  /*20d50*/  PLOP3.LUT P6, PT, PT, PT, PT, 0x8, 0x0 ;  /* 0x000000000000781c */ /* 0x000fd60003fce170 */
[----:B------:R-:W-:Y:S05]  /*20d60*/  @P0 BRA `(.L_x_11632) ;  /* 0x00000000000c0947 */ /* 0x000fea0003800000 */
[----:B------:R-:W-:-:S03]  /*20d70*/  UMOV UR4, 0xffffffff ;  /* 0xffffffff00047882 */ /* 0x000fc60000000000 */
[----:B------:R-:W-:Y:S05]  /*20d80*/  BRA.DIV UR4, `(.L_x_11633) ;  /* 0x0000007604407947 */ /* 0x000fea000b800000 */
[----:B------:R-:W-:-:S13]  /*20d90*/  ELECT P6, URZ, PT ;  /* 0x00000000003f782f */ /* 0x000fda00038c0000 */
.L_x_11632:
        /* <DEDUP_REMOVED lines=9> */
.L_x_11807:
[----:B------:R-:W-:Y:S05]  /*20e30*/  BSYNC B1 ;  /* 0x0000000000017941 */ /* 0x000fea0003800000 */
.L_x_11634:
[----:B------:R-:W-:Y:S04]  /*20e40*/  BSSY B1, `(.L_x_11636) ;  /* 0x000008c000017945 */ /* 0x000fe80003800000 */
[----:B------:R-:W-:Y:S05]  /*20e50*/  @!P6 BRA `(.L_x_11637) ;  /* 0x000000080028e947 */ /* 0x000fea0003800000 */
[----:B------:R-:W2:Y:S01]  /*20e60*/  LDL R8, [R1+0x4] ;  /* 0x0000040001087983 */ /* 0x000ea20000100800 */
[----:B------:R-:W-:Y:S01]  /*20e70*/  IMAD R10, R29, 0x8, R18 ;  /* 0x000000081d0a7824 */ /* 0x000fe200078e0212 */
[----:B------:R-:W3:Y:S01]  /*20e80*/  S2R R7, SR_TID.X ;  /* 0x0000000000077919 */ /* 0x000ee20000002100 */
[----:B------:R-:W-:Y:S01]  /*20e90*/  BSSY B2, `(.L_x_11638) ;  /* 0x0000006000027945 */ /* 0x000fe20003800000 */
[----:B---3--:R-:W-:-:S04]  /*20ea0*/  LOP3.LUT R7, R7, 0x7f, RZ, 0xc0, !PT ;  /* 0x0000007f07077812 */ /* 0x008fc800078ec0ff */
[----:B------:R-:W-:Y:S02]  /*20eb0*/  ISETP.NE.AND P1, PT, R7, RZ, PT ;  /* 0x000000ff0700720c */ /* 0x000fe40003f25270 */
[----:B--2---:R-:W-:-:S04]  /*20ec0*/  SHF.L.U32 R9, R8, 0x1f, RZ ;  /* 0x0000001f08097819 */ /* 0x004fc800000006ff */
[----:B------:R-:W2:Y:S02]  /*20ed0*/  SYNCS.PHASECHK.TRANS64.TRYWAIT P0, [R10+URZ+0x2d8a0], R9 ;  /* 0x02d8a0090a0075a7 */ /* 0x000ea4000800017f */
[----:B--2---:R-:W-:Y:S05]  /*20ee0*/  @!P0 BRA `(.L_x_11639) ;  /* 0x00000074001c8947 */ /* 0x004fea0003800000 */
.L_x_11808:
[----:B------:R-:W-:Y:S05]  /*20ef0*/  BSYNC B2 ;  /* 0x0000000000027941 */ /* 0x000fea0003800000 */
.L_x_11638:
[----:B------:R-:W-:Y:S04]  /*20f00*/  BSSY B2, `(.L_x_11640) ;  /* 0x0000009000027945 */ /* 0x000fe80003800000 */
[----:B------:R-:W-:Y:S05]  /*20f10*/  @P1 BRA `(.L_x_11641) ;  /* 0x00000000001c1947 */ /* 0x000fea0003800000 */
[----:B0-----:R-:W0:Y:S02]  /*20f20*/  S2R R6, SR_TID.X ;  /* 0x0000000000067919 */ /* 0x001e240000002100 */
[----:B0-----:R-:W-:Y:S01]  /*20f30*/  LOP3.LUT R7, R6, 0x1f, RZ, 0xc0, !PT ;  /* 0x0000001f06077812 */ /* 0x001fe200078ec0ff */
[----:B------:R-:W-:-:S03]  /*20f40*/  IMAD.MOV.U32 R6, RZ, RZ, 0x6000 ;  /* 0x00006000ff067424 */ /* 0x000fc600078e00ff */
[----:B------:R-:W-:Y:S01]  /*20f50*/  ISETP.NE.AND P0, PT, R7, RZ, PT ;  /* 0x000000ff0700720c */ /* 0x000fe20003f05270 */
[----:B------:R3:W-:-:S12]  /*20f60*/  SYNCS.ARRIVE.TRANS64 RZ, [R10+URZ+0x2d890], R6 ;  /* 0x02d890060aff79a7 */ /* 0x0007d8000800003f */
[----:B---3--:R-:W-:Y:S05]  /*20f70*/  @!P0 BRA `(.L_x_11641) ;  /* 0x0000000000048947 */ /* 0x008fea0003800000 */
[----:B------:R-:W-:Y:S01]  /*20f80*/  BPT.TRAP 0x1 ;  /* 0x000000040000795c */ /* 0x000fe20000300000 */
.L_x_11641:
[----:B------:R-:W-:Y:S05]  /*20f90*/  BSYNC B2 ;  /* 0x0000000000027941 */ /* 0x000fea0003800000 */
.L_x_11640:
        /* <DEDUP_REMOVED lines=12> */
.L_x_11642:
        /* <DEDUP_REMOVED lines=16> */
.L_x_11643:
        /* <DEDUP_REMOVED lines=16> */
.L_x_11644:
        /* <DEDUP_REMOVED lines=13> */
.L_x_11809:
[----:B------:R-:W-:Y:S05]  /*21330*/  BSYNC B2 ;  /* 0x0000000000027941 */ /* 0x000fea0003800000 */
.L_x_11645:
[----:B------:R-:W-:Y:S01]  /*21340*/  BSSY B2, `(.L_x_11647) ;  /* 0x000000b000027945 */ /* 0x000fe20003800000 */
[----:B-1----:R-:W-:Y:S02]  /*21350*/  IMAD.MOV.U32 R12, RZ, RZ, 0x0 ;  /* 0x00000000ff0c7424 */ /* 0x002fe400078e00ff */
[----:B------:R-:W-:Y:S01]  /*21360*/  IMAD.MOV.U32 R13, RZ, RZ, 0x12f00000 ;  /* 0x12f00000ff0d7424 */ /* 0x000fe200078e00ff */
[----:B------:R-:W-:Y:S06]  /*21370*/  @P1 BRA `(.L_x_11648) ;  /* 0x00000000001c1947 */ /* 0x000fec0003800000 */
[----:B------:R-:W1:Y:S02]  /*21380*/  S2R R6, SR_TID.X ;  /* 0x0000000000067919 */ /* 0x000e640000002100 */
[----:B-1----:R-:W-:Y:S01]  /*21390*/  LOP3.LUT R11, R6, 0x1f, RZ, 0xc0, !PT ;  /* 0x0000001f060b7812 */ /* 0x002fe200078ec0ff */
[----:B------:R-:W-:-:S03]  /*213a0*/  IMAD.MOV.U32 R6, RZ, RZ, 0x6000 ;  /* 0x00006000ff067424 */ /* 0x000fc600078e00ff */
[----:B------:R-:W-:Y:S01]  /*213b0*/  ISETP.NE.AND P0, PT, R11, RZ, PT ;  /* 0x000000ff0b00720c */ /* 0x000fe20003f05270 */
[----:B------:R1:W-:-:S12]  /*213c0*/  SYNCS.ARRIVE.TRANS64 RZ, [R10+URZ+0x2d8b0], R6 ;  /* 0x02d8b0060aff79a7 */ /* 0x0003d8000800003f */
[----:B-1----:R-:W-:Y:S05]  /*213d0*/  @!P0 BRA `(.L_x_11648) ;  /* 0x0000000000048947 */ /* 0x002fea0003800000 */
[----:B------:R-:W-:Y:S01]  /*213e0*/  BPT.TRAP 0x1 ;  /* 0x000000040000795c */ /* 0x000fe20000300000 */
.L_x_11648:
[----:B------:R-:W-:Y:S05]  /*213f0*/  BSYNC B2 ;  /* 0x0000000000027941 */ /* 0x000fea0003800000 */
.L_x_11647:
[----:B------:R-:W-:Y:S01]  /*21400*/  R2UR UR10, R23 ;  /* 0x00000000170a72ca */ /* 0x000fe200000e0000 */
[----:B------:R-:W-:Y:S01]  /*21410*/  UIADD3 UR4, UP0, UR40, 0x670, URZ ;  /* 0x0000067028047890 */ /* 0x000fe2000ff1e03f */
[----:B------:R-:W-:Y:S01]  /*21420*/  R2UR UR6, R12 ;  /* 0x000000000c0672ca */ /* 0x000fe200000e0000 */
[----:B0-2---:R-:W-:Y:S01]  /*21430*/  VIADD R10, R10, 0x2d8b0 ;  /* 0x0002d8b00a0a7836 */ /* 0x005fe20000000000 */
[----:B------:R-:W-:Y:S01]  /*21440*/  R2UR UR7, R13 ;  /* 0x000000000d0772ca */ /* 0x000fe200000e0000 */
[----:B------:R-:W-:Y:S01]  /*21450*/  VIADD R6, R8, 0x400 ;  /* 0x0000040008067836 */ /* 0x000fe20000000000 */
[----:B------:R-:W-:Y:S01]  /*21460*/  PLOP3.LUT P0, PT, PT, PT, PT, 0x80, 0x0 ;  /* 0x000000000000781c */ /* 0x000fe20003f0f070 */
[----:B------:R-:W-:-:S12]  /*21470*/  UIADD3.X UR5, URZ, UR41, URZ, UP0, !UPT ;  /* 0x000000293f057290 */ /* 0x000fd800087fe43f */
.L_x_11649:
        /* <DEDUP_REMOVED lines=15> */
.L_x_11650:
        /* <DEDUP_REMOVED lines=15> */
.L_x_11651:
        /* <DEDUP_REMOVED lines=10> */
.L_x_11637:
[----:B------:R-:W-:Y:S05]  /*21700*/  BSYNC B1 ;  /* 0x0000000000017941 */ /* 0x000fea0003800000 */
.L_x_11636:
        /* <DEDUP_REMOVED lines=11> */
.L_x_11668:
[----:B------:R-:W-:Y:S05]  /*217c0*/  YIELD ;  /* 0x0000000000007946 */ /* 0x000fea0003800000 */
[----:B------:R-:W-:Y:S04]  /*217d0*/  BSSY B1, `(.L_x_11652) ;  /* 0x000008b000017945 */ /* 0x000fe80003800000 */
[----:B--2---:R-:W-:Y:S05]  /*217e0*/  @!P6 BRA `(.L_x_11653) ;  /* 0x000000080024e947 */ /* 0x004fea0003800000 */
[----:B0-----:R-:W2:Y:S01]  /*217f0*/  LDL R6, [R1+0x4] ;  /* 0x0000040001067983 */ /* 0x001ea20000100800 */
[----:B------:R-:W-:Y:S01]  /*21800*/  IMAD R9, R29, 0x8, R18 ;  /* 0x000000081d097824 */ /* 0x000fe200078e0212 */
[----:B------:R-:W0:Y:S01]  /*21810*/  S2R R3, SR_TID.X ;  /* 0x0000000000037919 */ /* 0x000e220000002100 */
[----:B------:R-:W-:Y:S01]  /*21820*/  BSSY B2, `(.L_x_11654) ;  /* 0x0000006000027945 */ /* 0x000fe20003800000 */
[----:B0-----:R-:W-:-:S04]  /*21830*/  LOP3.LUT R3, R3, 0x7f, RZ, 0xc0, !PT ;  /* 0x0000007f03037812 */ /* 0x001fc800078ec0ff */
[----:B------:R-:W-:Y:S02]  /*21840*/  ISETP.NE.AND P2, PT, R3, RZ, PT ;  /* 0x000000ff0300720c */ /* 0x000fe40003f45270 */
[----:B--2---:R-:W-:-:S04]  /*21850*/  SHF.L.U32 R8, R6, 0x1f, RZ ;  /* 0x0000001f06087819 */ /* 0x004fc800000006ff */
[----:B------:R-:W0:Y:S02]  /*21860*/  SYNCS.PHASECHK.TRANS64.TRYWAIT P1, [R9+URZ+0x2d8a0], R8 ;  /* 0x02d8a008090075a7 */ /* 0x000e24000802017f */
[----:B0-----:R-:W-:Y:S05]  /*21870*/  @!P1 BRA `(.L_x_11655) ;  /* 0x0000006800e09947 */ /* 0x001fea0003800000 */
.L_x_11810:
[----:B------:R-:W-:Y:S05]  /*21880*/  BSYNC B2 ;  /* 0x0000000000027941 */ /* 0x000fea0003800000 */
.L_x_11654:
        /* <DEDUP_REMOVED lines=9> */
.L_x_11657:
[----:B------:R-:W-:Y:S05]  /*21920*/  BSYNC B2 ;  /* 0x0000000000027941 */ /* 0x000fea0003800000 */
.L_x_11656:
        /* <DEDUP_REMOVED lines=11> */
.L_x_11658:
        /* <DEDUP_REMOVED lines=10> */
[----:B------:R-:W-:Y:S01]  /*21a80*/  IMAD.MOV.U32 R23, RZ, RZ, 0x20 ;  /* 0x00000020ff177424 */ /* 0x000fe200078e00ff */
[----:B------:R-:W-:Y:S01]  /*21a90*/  PLOP3.LUT P1, PT, PT, PT, PT, 0x80, 0x0 ;  /* 0x000000000000781c */ /* 0x000fe20003f2f070 */
[----:B------:R-:W-:Y:S01]  /*21aa0*/  VIADD R11, R7, 0x17400 ;  /* 0x00017400070b7836 */ /* 0x000fe20000000000 */
[----:B------:R-:W-:Y:S01]  /*21ab0*/  UMOV UR6, 0x0 ;  /* 0x0000000000067882 */ /* 0x000fe20000000000 */
[----:B------:R-:W-:Y:S01]  /*21ac0*/  UMOV UR7, 0x12f00000 ;  /* 0x12f0000000077882 */ /* 0x000fe20000000000 */
[----:B------:R-:W-:-:S15]  /*21ad0*/  R2UR UR10, R23 ;  /* 0x00000000170a72ca */ /* 0x000fde00000e0000 */
.L_x_11659:
        /* <DEDUP_REMOVED lines=16> */
.L_x_11660:
        /* <DEDUP_REMOVED lines=10> */
[----:B------:R-:W2:Y:S01]  /*21c80*/  SYNCS.PHASECHK.TRANS64.TRYWAIT P1, [R9+URZ+0x2d8c0], R8 ;  /* 0x02d8c008090075a7 */ /* 0x000ea2000802017f */
[----:B------:R-:W-:Y:S04]  /*21c90*/  BSSY B2, `(.L_x_11661) ;  /* 0x0000002000027945 */ /* 0x000fe80003800000 */
[----:B--2---:R-:W-:Y:S05]  /*21ca0*/  @!P1 BRA `(.L_x_11662) ;  /* 0x0000006400e89947 */ /* 0x004fea0003800000 */
.L_x_11811:
[----:B------:R-:W-:Y:S05]  /*21cb0*/  BSYNC B2 ;  /* 0x0000000000027941 */ /* 0x000fea0003800000 */
.L_x_11661:
        /* <DEDUP_REMOVED lines=11> */
.L_x_11664:
[----:B------:R-:W-:Y:S05]  /*21d70*/  BSYNC B2 ;  /* 0x0000000000027941 */ /* 0x000fea0003800000 */
.L_x_11663:
        /* <DEDUP_REMOVED lines=8> */
.L_x_11665:
        /* <DEDUP_REMOVED lines=15> */
.L_x_11666:
        /* <DEDUP_REMOVED lines=15> */
.L_x_11667:
        /* <DEDUP_REMOVED lines=10> */
.L_x_11653:
[----:B------:R-:W-:Y:S05]  /*22080*/  BSYNC B1 ;  /* 0x0000000000017941 */ /* 0x000fea0003800000 */
.L_x_11652:
[----:B------:R-:W2:Y:S01]  /*22090*/  LDL.LU R8, [R1+0x4] ;  /* 0x0000040001087983 */ /* 0x000ea20000300800 */
[----:B------:R-:W-:Y:S01]  /*220a0*/  VIADD R29, R29, 0x1 ;  /* 0x000000011d1d7836 */ /* 0x000fe20000000000 */
[C---:B------:R-:W-:Y:S01]  /*220b0*/  ISETP.GT.AND P2, PT, R10.reuse, R5, PT ;  /* 0x000000050a00720c */ /* 0x040fe20003f44270 */
[----:B------:R-:W-:-:S03]  /*220c0*/  VIADD R10, R10, 0xffffffff ;  /* 0xffffffff0a0a7836 */ /* 0x000fc60000000000 */
[----:B------:R-:W-:-:S04]  /*220d0*/  ISETP.NE.AND P1, PT, R29, 0x2, PT ;  /* 0x000000021d00780c */ /* 0x000fc80003f25270 */
[----:B------:R-:W-:Y:S02]  /*220e0*/  SEL R3, RZ, 0x1, P1 ;  /* 0x00000001ff037807 */ /* 0x000fe40000800000 */
[----:B------:R-:W-:Y:S02]  /*220f0*/  SEL R29, R29, RZ, P1 ;  /* 0x000000ff1d1d7207 */ /* 0x000fe40000800000 */
[----:B--2---:R-:W-:-:S05]  /*22100*/  LOP3.LUT R8, R8, R3, RZ, 0x3c, !PT ;  /* 0x0000000308087212 */ /* 0x004fca00078e3cff */
[----:B------:R2:W-:Y:S01]  /*22110*/  STL [R1+0x4], R8 ;  /* 0x0000040801007387 */ /* 0x0005e20000100800 */
[----:B------:R-:W-:Y:S05]  /*22120*/  @P2 BRA `(.L_x_11668) ;  /* 0xfffffff400a42947 */ /* 0x000fea000383ffff */
.L_x_11630:
[----:B------:R-:W-:Y:S05]  /*22130*/  BSYNC B0 ;  /* 0x0000000000007941 */ /* 0x000fea0003800000 */
.L_x_11629:
[----:B------:R-:W3:Y:S01]  /*22140*/  LDC R2, c[0x0][0x448] ;  /* 0x00011200ff027b82 */ /* 0x000ee20000000800 */
[----:B------:R-:W-:Y:S01]  /*22150*/  VIADD R3, R25, 0xbf ;  /* 0x000000bf19037836 */ /* 0x000fe20000000000 */
[----:B------:R-:W-:Y:S06]  /*22160*/  @!P0 WARPSYNC.ALL ;  /* 0x0000000000008948 */ /* 0x000fec0003800000 */
[----:B------:R-:W-:Y:S01]  /*22170*/  @!P0 BAR.SYNC.DEFER_BLOCKING 0xc, 0x200 ;  /* 0x0308000000008b1d */ /* 0x000fe20000010000 */
[----:B---3--:R-:W-:-:S13]  /*22180*/  ISETP.NE.AND P1, PT, R2, 0x1, PT ;  /* 0x000000010200780c */ /* 0x008fda0003f25270 */
[----:B------:R-:W3:Y:S08]  /*22190*/  @P1 LDC R4, c[0x0][0x44c] ;  /* 0x00011300ff041b82 */ /* 0x000ef00000000800 */
[----:B------:R-:W4:Y:S01]  /*221a0*/  @P1 LDC R2, c[0x0][0x450] ;  /* 0x00011400ff021b82 */ /* 0x000f220000000800 */
[----:B---3--:R-:W-:-:S05]  /*221b0*/  @P1 IMAD.HI.U32 R4, R3, R4, RZ ;  /* 0x0000000403041227 */ /* 0x008fca00078e00ff */
[----:B----4-:R-:W-:-:S05]  /*221c0*/  @P1 SHF.R.U32.HI R3, RZ, R2, R4 ;  /* 0x00000002ff031219 */ /* 0x010fca0000011604 */
[----:B------:R-:W-:Y:S02]  /*221d0*/  IMAD.IADD R21, R21, 0x1, R3 ;  /* 0x0000000115157824 */ /* 0x000fe400078e0203 */
[----:B------:R-:W3:Y:S02]  /*221e0*/  LDC.64 R2, c[0x0][0x9e0] ;  /* 0x00027800ff027b82 */ /* 0x000ee40000000a00 */
[----:B---3--:R-:W-:Y:S01]  /*221f0*/  ISETP.GE.AND P2, PT, R3, 0x1, PT ;  /* 0x000000010300780c */ /* 0x008fe20003f46270 */
[----:B------:R-:W-:-:S12]  /*22200*/  IMAD.IADD R2, R21, 0x1, R2 ;  /* 0x0000000115027824 */ /* 0x000fd800078e0202 */
[----:B------:R-:W-:Y:S05]  /*22210*/  @!P2 BRA `(.L_x_11669) ;  /* 0x000000000048a947 */ /* 0x000fea0003800000 */
[C---:B------:R-:W-:Y:S01]  /*22220*/  ISETP.GT.AND P0, PT, R21.reuse, RZ, PT ;  /* 0x000000ff1500720c */ /* 0x040fe20003f04270 */
[----:B------:R-:W-:Y:S01]  /*22230*/  BSSY B0, `(.L_x_11670) ;  /* 0x000000e000007945 */ /* 0x000fe20003800000 */
[----:B0-----:R-:W-:-:S11]  /*22240*/  VIADD R6, R21, 0xffffffff ;  /* 0xffffffff15067836 */ /* 0x001fd60000000000 */
        /* <DEDUP_REMOVED lines=8> */
.L_x_11671:
[----:B------:R-:W-:-:S13]  /*222d0*/  ISETP.NE.AND P0, PT, R3, 0x1, PT ;  /* 0x000000010300780c */ /* 0x000fda0003f05270 */
[----:B------:R-:W0:Y:S02]  /*222e0*/  @P0 LDC.64 R4, c[0x0][0x9e8] ;  /* 0x00027a00ff040b82 */ /* 0x000e240000000a00 */
[----:B0-----:R-:W-:-:S05]  /*222f0*/  @P0 IMAD.HI.U32 R4, R6, R4, RZ ;  /* 0x0000000406040227 */ /* 0x001fca00078e00ff */
[----:B------:R-:W-:-:S07]  /*22300*/  @P0 SHF.R.U32.HI R6, RZ, R5, R4 ;  /* 0x00000005ff060219 */ /* 0x000fce0000011604 */
.L_x_11672:
[----:B------:R-:W-:Y:S05]  /*22310*/  BSYNC B0 ;  /* 0x0000000000007941 */ /* 0x000fea0003800000 */
.L_x_11670:
[----:B------:R-:W-:-:S05]  /*22320*/  IMAD R6, R6, R3, R3 ;  /* 0x0000000306067224 */ /* 0x000fca00078e0203 */
[----:B------:R-:W-:-:S07]  /*22330*/  VIMNMX R2, R2, R6, PT ;  /* 0x0000000602027248 */ /* 0x000fce0003fe0100 */
.L_x_11669:
[----:B------:R-:W-:Y:S01]  /*22340*/  VIADD R2, R2, 0x7f ;  /* 0x0000007f02027836 */ /* 0x000fe20000000000 */
[----:B------:R-:W-:Y:S01]  /*22350*/  ULDC UR4, c[0x0][0x9dc] ;  /* 0x0002770000047ab9 */ /* 0x000fe20000000800 */
[----:B------:R-:W-:-:S03]  /*22360*/  IMAD.MOV.U32 R5, RZ, RZ, R25 ;  /* 0x000000ffff057224 */ /* 0x000fc600078e0019 */
[----:B------:R-:W-:-:S04]  /*22370*/  SHF.R.S32.HI R4, RZ, 0x1f, R2 ;  /* 0x0000001fff047819 */ /* 0x000fc80000011402 */
[----:B------:R-:W-:Y:S02]  /*22380*/  LEA.HI R4, R4, R2, RZ, 0x7 ;  /* 0x0000000204047211 */ /* 0x000fe400078f38ff */
[----:B------:R-:W3:Y:S02]  /*22390*/  @P1 LDC R2, c[0x0][0x450] ;  /* 0x00011400ff021b82 */ /* 0x000ee40000000800 */
[----:B------:R-:W-:-:S04]  /*223a0*/  SHF.R.S32.HI R4, RZ, 0x7, R4 ;  /* 0x00000007ff047819 */ /* 0x000fc80000011404 */
[----:B0-----:R-:W-:Y:S02]  /*223b0*/  VIMNMX R6, R22, R4, PT ;  /* 0x0000000416067248 */ /* 0x001fe40003fe0100 */
[----:B------:R-:W0:Y:S02]  /*223c0*/  @P1 LDC R4, c[0x0][0x44c] ;  /* 0x00011300ff041b82 */ /* 0x000e240000000800 */
        /* <DEDUP_REMOVED lines=15> */
.L_x_11675:
[----:B------:R-:W-:-:S13]  /*224c0*/  ISETP.NE.AND P0, PT, R3, 0x1, PT ;  /* 0x000000010300780c */ /* 0x000fda0003f05270 */
[----:B------:R-:W0:Y:S02]  /*224d0*/  @P0 LDC.64 R4, c[0x0][0x9e8] ;  /* 0x00027a00ff040b82 */ /* 0x000e240000000a00 */
[----:B0-----:R-:W-:-:S05]  /*224e0*/  @P0 IMAD.HI.U32 R4, R7, R4, RZ ;  /* 0x0000000407040227 */ /* 0x001fca00078e00ff */
[----:B------:R-:W-:-:S07]  /*224f0*/  @P0 SHF.R.U32.HI R7, RZ, R5, R4 ;  /* 0x00000005ff070219 */ /* 0x000fce0000011604 */
.L_x_11676:
[----:B------:R-:W-:Y:S05]  /*22500*/  BSYNC B0 ;  /* 0x0000000000007941 */ /* 0x000fea0003800000 */
.L_x_11674:
[----:B------:R-:W-:-:S05]  /*22510*/  IMAD R3, R7, R3, RZ ;  /* 0x0000000307037224 */ /* 0x000fca00078e02ff */
[----:B------:R-:W-:-:S07]  /*22520*/  VIMNMX R2, R2, R3, !PT ;  /* 0x0000000302027248 */ /* 0x000fce0007fe0100 */
.L_x_11673:
[----:B------:R-:W-:Y:S01]  /*22530*/  ISETP.NE.AND P1, PT, R0, RZ, PT ;  /* 0x000000ff0000720c */ /* 0x000fe20003f25270 */
[----:B------:R-:W-:Y:S01]  /*22540*/  BSSY B0, `(.L_x_11677) ;  /* 0x0000024000007945 */ /* 0x000fe20003800000 */
[----:B------:R-:W-:-:S04]  /*22550*/  SHF.R.S32.HI R3, RZ, 0x1f, R2 ;  /* 0x0000001fff037819 */ /* 0x000fc80000011402 */
[----:B------:R-:W-:Y:S01]  /*22560*/  LEA.HI R3, R3, R2, RZ, 0x7 ;  /* 0x0000000203037211 */ /* 0x000fe200078f38ff */
[----:B------:R-:W-:-:S03]  /*22570*/  IMAD.MOV.U32 R2, RZ, RZ, RZ ;  /* 0x000000ffff027224 */ /* 0x000fc600078e00ff */
[----:B------:R-:W-:-:S03]  /*22580*/  SHF.R.S32.HI R3, RZ, 0x7, R3 ;  /* 0x00000007ff037819 */ /* 0x000fc60000011403 */
[----:B------:R-:W0:Y:S01]  /*22590*/  @!P1 LDC R0, c[0x0][0x9f0] ;  /* 0x00027c00ff009b82 */ /* 0x000e220000000800 */
[----:B------:R-:W-:-:S04]  /*225a0*/  VIMNMX R4, RZ, R3, !PT ;  /* 0x00000003ff047248 */ /* 0x000fc80007fe0100 */
[----:B------:R-:W-:-:S13]  /*225b0*/  ISETP.GT.AND P0, PT, R6, R4, PT ;  /* 0x000000040600720c */ /* 0x000fda0003f04270 */
[----:B------:R-:W-:Y:S05]  /*225c0*/  @!P0 BRA `(.L_x_11678) ;  /* 0x00000000006c8947 */ /* 0x000fea0003800000 */
[-C--:B0-----:R-:W-:Y:S02]  /*225d0*/  IABS R5, R0.reuse ;  /* 0x0000000000057213 */ /* 0x081fe40000000000 */
[----:B--2---:R-:W-:Y:S02]  /*225e0*/  IABS R8, R0 ;  /* 0x0000000000087213 */ /* 0x004fe40000000000 */
        /* <DEDUP_REMOVED lines=25> */
.L_x_11678:
[----:B------:R-:W-:Y:S05]  /*22780*/  BSYNC B0 ;  /* 0x0000000000007941 */ /* 0x000fea0003800000 */
.L_x_11677:
[-C--:B0-----:R-:W-:Y:S01]  /*22790*/  IMAD R0, R19, R2.reuse, R4 ;  /* 0x0000000213007224 */ /* 0x081fe200078e0204 */
        /* <DEDUP_REMOVED lines=12> */
[----:B------:R-:W3:Y:S01]  /*22860*/  LDC.64 R2, c[0x0][0xc60] ;  /* 0x00031800ff027b82 */ /* 0x000ee20000000a00 */
[----:B------:R-:W0:Y:S02]  /*22870*/  FLO.U32 R0, UR4 ;  /* 0x0000000400007d00 */ /* 0x000e2400080e0000 */
[----:B0-----:R-:W-:-:S06]  /*22880*/  ISETP.EQ.U32.AND P0, PT, R0, R5, PT ;  /* 0x000000050000720c */ /* 0x001fcc0003f02070 */
[----:B------:R-:W3:Y:S07]  /*22890*/  POPC R5, UR4 ;  /* 0x0000000400057d09 */ /* 0x000eee0008000000 */
[----:B---3--:R-:W3:Y:S01]  /*228a0*/  @P0 ATOMG.E.ADD.STRONG.GPU PT, R3, desc[UR54][R2.64], R5 ;  /* 0x00000005020309a8 */ /* 0x008ee200081ee1f6 */
[----:B------:R-:W0:Y:S02]  /*228b0*/  S2R R4, SR_LTMASK ;  /* 0x0000000000047919 */ /* 0x000e240000003900 */
[----:B0-----:R-:W-:-:S04]  /*228c0*/  LOP3.LUT R4, R4, UR4, RZ, 0xc0, !PT ;  /* 0x0000000404047c12 */ /* 0x001fc8000f8ec0ff */
[----:B------:R-:W0:Y:S01]  /*228d0*/  POPC R7, R4 ;  /* 0x0000000400077309 */ /* 0x000e220000000000 */
[----:B---3--:R-:W0:Y:S02]  /*228e0*/  SHFL.IDX PT, R0, R3, R0, 0x1f ;  /* 0x00001f0003007589 */ /* 0x008e2400000e0000 */
[----:B0-----:R-:W-:Y:S01]  /*228f0*/  IADD3 R24, R0, UR37, R7 ;  /* 0x0000002500187c10 */ /* 0x001fe2000fffe007 */
[----:B------:R-:W-:Y:S06]  /*22900*/  BRA `(.L_x_11681) ;  /* 0x0000003000b47947 */ /* 0x000fec0003800000 */
.L_x_11680:
        /* <DEDUP_REMOVED lines=16> */
[----:B-1----:R-:W-:Y:S02]  /*22a10*/  IMAD.MOV.U32 R12, RZ, RZ, 0x1 ;  /* 0x00000001ff0c7424 */ /* 0x002fe400078e00ff */
[----:B------:R-:W-:-:S07]  /*22a20*/  IMAD.MOV.U32 R13, RZ, RZ, RZ ;  /* 0x000000ffff0d7224 */ /* 0x000fce00078e00ff */
[----:B------:R-:W-:-:S07]  /*22a30*/  LEPC R20, `(.L_x_11683) ;  /* 0x000000001014794e */ /* 0x000fce0000000000 */
[----:B0-----:R-:W-:Y:S05]  /*22a40*/  CALL.ABS.NOINC R2 ;  /* 0x0000000002007343 */ /* 0x001fea0003c00000 */
.L_x_11683:
[----:B------:R-:W-:Y:S05]  /*22a50*/  BSYNC B6 ;  /* 0x0000000000067941 */ /* 0x000fea0003800000 */
.L_x_11682:
        /* <DEDUP_REMOVED lines=14> */
[----:B------:R-:W-:Y:S02]  /*22b40*/  IMAD.U32 R11, RZ, RZ, UR5 ;  /* 0x00000005ff0b7e24 */ /* 0x000fe4000f8e00ff */
[----:B--2---:R-:W-:Y:S02]  /*22b50*/  IMAD.MOV.U32 R8, RZ, RZ, 0x70 ;  /* 0x00000070ff087424 */ /* 0x004fe400078e00ff */
[----:B-1----:R-:W-:Y:S02]  /*22b60*/  IMAD.MOV.U32 R12, RZ, RZ, 0x1 ;  /* 0x00000001ff0c7424 */ /* 0x002fe400078e00ff */
[----:B0-----:R-:W-:-:S07]  /*22b70*/  IMAD.MOV.U32 R13, RZ, RZ, RZ ;  /* 0x000000ffff0d7224 */ /* 0x001fce00078e00ff */
[----:B------:R-:W-:-:S07]  /*22b80*/  LEPC R20, `(.L_x_11686) ;  /* 0x000000001014794e */ /* 0x000fce0000000000 */
[----:B---3--:R-:W-:Y:S05]  /*22b90*/  CALL.ABS.NOINC R2 ;  /* 0x0000000002007343 */ /* 0x008fea0003c00000 */
.L_x_11686:
        /* <DEDUP_REMOVED lines=15> */
.L_x_11685:
[----:B------:R-:W-:Y:S05]  /*22c90*/  BSYNC B6 ;  /* 0x0000000000067941 */ /* 0x000fea0003800000 */
.L_x_11684:
[----:B------:R-:W-:Y:S01]  /*22ca0*/  ULDC.64 UR4, c[0x0][0x9f8] ;  /* 0x00027e0000047ab9 */ /* 0x000fe20000000a00 */
[----:B------:R-:W3:Y:S01]  /*22cb0*/  LDL R20, [R1+0x18] ;  /* 0x0000180001147983 */ /* 0x000ee20000100800 */
[----:B------:R-:W-:-:S03]  /*22cc0*/  ISETP.NE.U32.AND P0, PT, RZ, UR4, PT ;  /* 0x00000004ff007c0c */ /* 0x000fc6000bf05070 */
[----:B------:R-:W4:Y:S01]  /*22cd0*/  LDL R19, [R1+0x28] ;  /* 0x0000280001137983 */ /* 0x000f220000100800 */
[----:B------:R-:W-:Y:S01]  /*22ce0*/  ISETP.NE.AND.EX P0, PT, RZ, UR5, PT, P0 ;  /* 0x00000005ff007c0c */ /* 0x000fe2000bf05300 */
[----:B------:R-:W-:Y:S01]  /*22cf0*/  IMAD.MOV.U32 R9, RZ, RZ, R27 ;  /* 0x000000ffff097224 */ /* 0x000fe200078e001b */
[----:B------:R-:W0:Y:S01]  /*22d00*/  LDC R5, c[0x0][0x430] ;  /* 0x00010c00ff057b82 */ /* 0x000e220000000800 */
[----:B------:R-:W1:Y:S01]  /*22d10*/  S2R R22, SR_TID.X ;  /* 0x0000000000167919 */ /* 0x000e620000002100 */
[----:B------:R-:W2:Y:S01]  /*22d20*/  S2R R21, SR_TID.X ;  /* 0x0000000000157919 */ /* 0x000ea20000002100 */
[----:B------:R-:W-:Y:S01]  /*22d30*/  VIADD R23, R23, 0xffffffff ;  /* 0xffffffff17177836 */ /* 0x000fe20000000000 */
[----:B------:R-:W-:-:S07]  /*22d40*/  ULDC UR4, c[0x0][0x2f4] ;  /* 0x0000bd0000047ab9 */ /* 0x000fce0000000800 */
[----:B------:R-:W1:Y:S02]  /*22d50*/  @P0 LDC.64 R2, c[0x0][0x9f8] ;  /* 0x00027e00ff020b82 */ /* 0x000e640000000a00 */
[----:B-1----:R-:W-:-:S05]  /*22d60*/  @P0 IMAD.WIDE R2, R27, 0x4, R2 ;  /* 0x000000041b020825 */ /* 0x002fca00078e0202 */
[----:B------:R1:W4:Y:S01]  /*22d70*/  @P0 LDG.E R9, desc[UR54][R2.64] ;  /* 0x0000003602090981 */ /* 0x000322000c1e1900 */
[----:B0-----:R-:W-:Y:S01]  /*22d80*/  ISETP.NE.AND P1, PT, R5, 0x1, PT ;  /* 0x000000010500780c */ /* 0x001fe20003f25270 */
[----:B------:R-:W-:Y:S01]  /*22d90*/  IMAD.SHL.U32 R22, R22, 0x20, RZ ;  /* 0x0000002016167824 */ /* 0x000fe200078e00ff */
[----:B--2---:R-:W-:Y:S01]  /*22da0*/  LOP3.LUT R21, R21, 0x7f, RZ, 0xc0, !PT ;  /* 0x0000007f15157812 */ /* 0x004fe200078ec0ff */
[----:B------:R-:W-:-:S03]  /*22db0*/  IMAD.SHL.U32 R8, R23, 0x80, RZ ;  /* 0x0000008017087824 */ /* 0x000fc600078e00ff */
[----:B------:R-:W-:Y:S02]  /*22dc0*/  SHF.R.U32.HI R21, RZ, 0x2, R21 ;  /* 0x00000002ff157819 */ /* 0x000fe40000011615 */
[----:B------:R-:W-:-:S04]  /*22dd0*/  LOP3.LUT R22, R22, 0x60, RZ, 0xc0, !PT ;  /* 0x0000006016167812 */ /* 0x000fc800078ec0ff */
[----:B------:R-:W-:Y:S01]  /*22de0*/  LOP3.LUT R0, R8, R21, R22, 0xfe, !PT ;  /* 0x0000001508007212 */ /* 0x000fe200078efe16 */
[----:B-1----:R-:W0:Y:S08]  /*22df0*/  @P1 LDC R3, c[0x0][0x434] ;  /* 0x00010d00ff031b82 */ /* 0x002e300000000800 */
[----:B------:R-:W1:Y:S01]  /*22e00*/  @P1 LDC R2, c[0x0][0x438] ;  /* 0x00010e00ff021b82 */ /* 0x000e620000000800 */
[----:B------:R-:W-:Y:S01]  /*22e10*/  LOP3.LUT R16, R16, 0xfffffff7, RZ, 0xc0, !PT ;  /* 0xfffffff710107812 */ /* 0x000fe200078ec0ff */
[----:B------:R-:W-:Y:S01]  /*22e20*/  UMOV UR5, 0xffffffff ;  /* 0xffffffff00057882 */ /* 0x000fe20000000000 */
[C---:B---3--:R-:W-:Y:S01]  /*22e30*/  ISETP.GE.AND P0, PT, R0.reuse, R20, PT ;  /* 0x000000140000720c */ /* 0x048fe20003f06270 */
[----:B----4-:R-:W-:-:S04]  /*22e40*/  IMAD.IADD R0, R0, 0x1, R19 ;  /* 0x0000000100007824 */ /* 0x010fc800078e0213 */
[----:B0-----:R-:W-:-:S04]  /*22e50*/  @P1 IMAD.HI.U32 R3, R0, R3, RZ ;  /* 0x0000000300031227 */ /* 0x001fc800078e00ff */
[----:B------:R-:W-:Y:S01]  /*22e60*/  IMAD.MOV.U32 R6, RZ, RZ, R0 ;  /* 0x000000ffff067224 */ /* 0x000fe200078e0000 */
[----:B-1----:R-:W-:-:S03]  /*22e70*/  @P1 SHF.R.U32.HI R6, RZ, R2, R3 ;  /* 0x00000002ff061219 */ /* 0x002fc60000011603 */
[----:B------:R-:W0:Y:S01]  /*22e80*/  @!P0 LDC.64 R2, c[0x0][0x428] ;  /* 0x00010a00ff028b82 */ /* 0x000e220000000a00 */
[--C-:B------:R-:W-:Y:S01]  /*22e90*/  @!P0 SHF.R.S32.HI R7, RZ, 0x1f, R6.reuse ;  /* 0x0000001fff078819 */ /* 0x100fe20000011406 */
[----:B------:R-:W-:-:S04]  /*22ea0*/  IMAD.MOV R4, RZ, RZ, -R6 ;  /* 0x000000ffff047224 */ /* 0x000fc800078e0a06 */
[----:B------:R-:W-:Y:S01]  /*22eb0*/  IMAD R4, R5, R4, R0 ;  /* 0x0000000405047224 */ /* 0x000fe200078e0200 */
[----:B------:R-:W-:Y:S01]  /*22ec0*/  SHF.R.S32.HI R10, RZ, 0x1f, R9 ;  /* 0x0000001fff0a7819 */ /* 0x000fe20000011409 */
[----:B------:R1:W-:Y:S01]  /*22ed0*/  STL [R1+0xc], R9 ;  /* 0x00000c0901007387 */ /* 0x0003e20000100800 */
[----:B0-----:R-:W-:-:S03]  /*22ee0*/  @!P0 IMAD.WIDE.U32 R6, R9, R2, R6 ;  /* 0x0000000209068225 */ /* 0x001fc600078e0006 */
[----:B------:R0:W-:Y:S01]  /*22ef0*/  STL [R1+0x2c], R10 ;  /* 0x00002c0a01007387 */ /* 0x0001e20000100800 */
[----:B------:R-:W-:-:S04]  /*22f00*/  @!P0 IMAD R0, R10, R2, RZ ;  /* 0x000000020a008224 */ /* 0x000fc800078e02ff */
[----:B------:R-:W-:Y:S02]  /*22f10*/  @!P0 IMAD R0, R9, R3, R0 ;  /* 0x0000000309008224 */ /* 0x000fe400078e0200 */
[----:B-1----:R-:W1:Y:S01]  /*22f20*/  S2R R9, SR_TID.X ;  /* 0x0000000000097919 */ /* 0x002e620000002100 */
[----:B------:R-:W2:Y:S01]  /*22f30*/  @!P0 LDC.64 R2, c[0x0][0x418] ;  /* 0x00010600ff028b82 */ /* 0x000ea20000000a00 */
[----:B------:R-:W-:Y:S02]  /*22f40*/  @!P0 IMAD.IADD R0, R7, 0x1, R0 ;  /* 0x0000000107008824 */ /* 0x000fe400078e0200 */
[----:B------:R-:W-:-:S05]  /*22f50*/  IMAD.U32 R5, RZ, RZ, UR38 ;  /* 0x00000026ff057e24 */ /* 0x000fca000f8e00ff */
[----:B------:R-:W-:Y:S02]  /*22f60*/  ISETP.NE.AND P2, PT, R5, 0x3, PT ;  /* 0x000000030500780c */ /* 0x000fe40003f45270 */
[----:B--2---:R-:W-:-:S04]  /*22f70*/  @!P0 LEA R2, P1, R6, R2, 0x2 ;  /* 0x0000000206028211 */ /* 0x004fc800078210ff */
[----:B------:R-:W-:Y:S01]  /*22f80*/  @!P0 LEA.HI.X R3, R6, R3, R0, 0x2, P1 ;  /* 0x0000000306038211 */ /* 0x000fe200008f1400 */
[----:B------:R-:W-:Y:S02]  /*22f90*/  IMAD.MOV.U32 R0, RZ, RZ, RZ ;  /* 0x000000ffff007224 */ /* 0x000fe400078e00ff */
[----:B-1----:R-:W-:-:S04]  /*22fa0*/  IMAD.SHL.U32 R9, R9, 0x8, RZ ;  /* 0x0000000809097824 */ /* 0x002fc800078e00ff */
[----:B------:R1:W5:Y:S01]  /*22fb0*/  @!P0 LDG.E R0, desc[UR54][R2.64] ;  /* 0x0000003602008981 */ /* 0x000362000c1e1900 */
[----:B------:R-:W-:Y:S02]  /*22fc0*/  LOP3.LUT R9, R9, 0x18, RZ, 0xc0, !PT ;  /* 0x0000001809097812 */ /* 0x000fe400078ec0ff */
[----:B------:R-:W-:Y:S02]  /*22fd0*/  @P2 LOP3.LUT R16, R16, 0x8, RZ, 0xfc, !PT ;  /* 0x0000000810102812 */ /* 0x000fe400078efcff */
[C---:B------:R-:W-:Y:S02]  /*22fe0*/  ISETP.GE.AND P0, PT, R9.reuse, UR4, PT ;  /* 0x0000000409007c0c */ /* 0x040fe4000bf06270 */
[C---:B0-----:R-:W-:Y:S02]  /*22ff0*/  LOP3.LUT R10, R9.reuse, 0x20, RZ, 0xfc, !PT ;  /* 0x00000020090a7812 */ /* 0x041fe400078efcff */
[----:B------:R-:W-:Y:S02]  /*23000*/  LOP3.LUT R16, R16, 0xfffffffb, RZ, 0xc0, !PT ;  /* 0xfffffffb10107812 */ /* 0x000fe400078ec0ff */
[----:B------:R-:W-:-:S02]  /*23010*/  LOP3.LUT R9, R9, 0x40, RZ, 0xfc, !PT ;  /* 0x0000004009097812 */ /* 0x000fc400078efcff */
[----:B------:R-:W-:-:S05]  /*23020*/  ISETP.GE.AND P1, PT, R10, UR4, PT ;  /* 0x000000040a007c0c */ /* 0x000fca000bf26270 */
[----:B------:R-:W-:Y:S02]  /*23030*/  @P0 LOP3.LUT R16, R16, 0x4, RZ, 0xfc, !PT ;  /* 0x0000000410100812 */ /* 0x000fe400078efcff */
[----:B------:R-:W-:Y:S02]  /*23040*/  ISETP.GE.AND P0, PT, R9, UR4, PT ;  /* 0x0000000409007c0c */ /* 0x000fe4000bf06270 */
[----:B------:R-:W-:-:S04]  /*23050*/  LOP3.LUT R16, R16, 0xfffffffe, RZ, 0xc0, !PT ;  /* 0xfffffffe10107812 */ /* 0x000fc800078ec0ff */
[----:B------:R-:W-:-:S04]  /*23060*/  LOP3.LUT R16, R16, 0xfffffffd, RZ, 0xc0, !PT ;  /* 0xfffffffd10107812 */ /* 0x000fc800078ec0ff */
[----:B------:R-:W-:-:S04]  /*23070*/  @P1 LOP3.LUT R16, R16, 0x2, RZ, 0xfc, !PT ;  /* 0x0000000210101812 */ /* 0x000fc800078efcff */
[----:B------:R-:W-:Y:S01]  /*23080*/  @P0 LOP3.LUT R16, R16, 0x1, RZ, 0xfc, !PT ;  /* 0x0000000110100812 */ /* 0x000fe200078efcff */
[----:B-1----:R-:W-:Y:S06]  /*23090*/  BRA.DIV UR5, `(.L_x_11687) ;  /* 0x0000005605007947 */ /* 0x002fec000b800000 */
.L_x_11814:
[----:B------:R-:W-:Y:S05]  /*230a0*/  @!P2 BRA `(.L_x_11688) ;  /* 0x000000000004a947 */ /* 0x000fea0003800000 */
[----:B------:R-:W-:Y:S01]  /*230b0*/  BPT.TRAP 0x1 ;  /* 0x000000040000795c */ /* 0x000fe20000300000 */
.L_x_11688:
[----:B------:R-:W2:Y:S01]  /*230c0*/  LDL R9, [R1] ;  /* 0x0000000001097983 */ /* 0x000ea20000100800 */
        /* <DEDUP_REMOVED lines=17> */
[----:B------:R-:W-:-:S04]  /*231e0*/  LEA R19, P0, R2, UR6, 0x1 ;  /* 0x0000000602137c11 */ /* 0x000fc8000f8008ff */
[----:B------:R-:W-:Y:S01]  /*231f0*/  LEA.HI.X R22, R2, UR7, R22, 0x1, P0 ;  /* 0x0000000702167c11 */ /* 0x000fe200080f0c16 */
[----:B------:R-:W-:Y:S01]  /*23200*/  IMAD R2, R28, 0x8, R18 ;  /* 0x000000081c027824 */ /* 0x000fe200078e0212 */
[----:B--2---:R-:W-:-:S06]  /*23210*/  SHF.L.U32 R3, R9, 0x1f, RZ ;  /* 0x0000001f09037819 */ /* 0x004fcc00000006ff */
[----:B------:R-:W0:Y:S02]  /*23220*/  SYNCS.PHASECHK.TRANS64.TRYWAIT P0, [R2+URZ+0x2d840], R3 ;  /* 0x02d84003020075a7 */ /* 0x000e24000800017f */
[----:B0-----:R-:W-:Y:S05]  /*23230*/  @!P0 BRA `(.L_x_11690) ;  /* 0x0000005000cc8947 */ /* 0x001fea0003800000 */
.L_x_11815:
[----:B------:R-:W-:Y:S05]  /*23240*/  BSYNC B0 ;  /* 0x0000000000007941 */ /* 0x000fea0003800000 */
.L_x_11689:
[----:B------:R-:W2:Y:S01]  /*23250*/  LDL R12, [R1+0x18] ;  /* 0x00001800010c7983 */ /* 0x000ea20000100800 */
[----:B------:R-:W-:Y:S01]  /*23260*/  ULDC.64 UR4, c[0x0][0x300] ;  /* 0x0000c00000047ab9 */ /* 0x000fe20000000a00 */
[----:B------:R-:W-:Y:S02]  /*23270*/  ULDC.64 UR6, c[0x0][0x2e8] ;  /* 0x0000ba0000067ab9 */ /* 0x000fe40000000a00 */
[----:B------:R-:W3:Y:S01]  /*23280*/  LDL R10, [R1+0x10] ;  /* 0x00001000010a7983 */ /* 0x000ee20000100800 */
[----:B------:R-:W-:Y:S01]  /*23290*/  IMAD R5, R5, UR4, RZ ;  /* 0x0000000405057c24 */ /* 0x000fe2000f8e02ff */
[----:B------:R-:W-:Y:S01]  /*232a0*/  LOP3.LUT P4, RZ, R16, 0x4, RZ, 0xc0, !PT ;  /* 0x0000000410ff7812 */ /* 0x000fe2000788c0ff */
[----:B------:R-:W1:Y:S02]  /*232b0*/  S2R R7, SR_TID.X ;  /* 0x0000000000077919 */ /* 0x000e640000002100 */
[----:B0-----:R-:W-:Y:S01]  /*232c0*/  IMAD R3, R4, UR5, R5 ;  /* 0x0000000504037c24 */ /* 0x001fe2000f8e0205 */
        /* <DEDUP_REMOVED lines=9> */
[----:B------:R-:W-:Y:S02]  /*23360*/  IMAD.IADD R5, R5, 0x1, R0 ;  /* 0x0000000105057824 */ /* 0x000fe400078e0200 */
[----:B------:R-:W-:Y:S01]  /*23370*/  IMAD.WIDE.U32 R4, R17, UR4, R4 ;  /* 0x0000000411047c25 */ /* 0x000fe2000f8e0004 */
[----:B------:R-:W-:Y:S02]  /*23380*/  UMOV UR4, 0xffffffff ;  /* 0xffffffff00047882 */ /* 0x000fe40000000000 */
[----:B------:R-:W-:Y:S02]  /*23390*/  LEA R0, P0, R4, UR6, 0x1 ;  /* 0x0000000604007c11 */ /* 0x000fe4000f8008ff */
[----:B-1----:R-:W-:Y:S01]  /*233a0*/  LOP3.LUT R9, R7, 0x7f, RZ, 0xc0, !PT ;  /* 0x0000007f07097812 */ /* 0x002fe200078ec0ff */
[----:B------:R-:W-:-:S03]  /*233b0*/  IMAD R7, R17, UR5, R5 ;  /* 0x0000000511077c24 */ /* 0x000fc6000f8e0205 */
[----:B------:R-:W-:Y:S02]  /*233c0*/  SHF.R.U32.HI R11, RZ, 0x2, R9 ;  /* 0x00000002ff0b7819 */ /* 0x000fe40000011609 */
[----:B------:R-:W0:Y:S01]  /*233d0*/  S2R R9, SR_TID.X ;  /* 0x0000000000097919 */ /* 0x000e220000002100 */
[----:B------:R-:W-:Y:S01]  /*233e0*/  LEA.HI.X R7, R4, UR7, R7, 0x1, P0 ;  /* 0x0000000704077c11 */ /* 0x000fe200080f0c07 */
[----:B0-----:R-:W-:-:S05]  /*233f0*/  IMAD.SHL.U32 R9, R9, 0x8, RZ ;  /* 0x0000000809097824 */ /* 0x001fca00078e00ff */
[----:B------:R-:W-:Y:S02]  /*23400*/  LOP3.LUT R9, R9, 0x18, RZ, 0xc0, !PT ;  /* 0x0000001809097812 */ /* 0x000fe400078ec0ff */
[----:B--2---:R-:W-:-:S04]  /*23410*/  IADD3 R3, -R11, R12, -R8 ;  /* 0x0000000c0b037210 */ /* 0x004fc80007ffe908 */
[----:B------:R-:W-:Y:S01]  /*23420*/  ISETP.GE.AND P0, PT, R3, 0x1, PT ;  /* 0x000000010300780c */ /* 0x000fe20003f06270 */
[----:B---3--:R-:W-:Y:S01]  /*23430*/  IMAD R8, R28, 0x3000, R10 ;  /* 0x000030001c087824 */ /* 0x008fe200078e020a */
[----:B------:R-:W-:Y:S11]  /*23440*/  BRA.DIV UR4, `(.L_x_11691) ;  /* 0x00000052045c7947 */ /* 0x000ff6000b800000 */
        /* <DEDUP_REMOVED lines=38> */
.L_x_11825:
        /* <DEDUP_REMOVED lines=12> */
.L_x_11692:
        /* <DEDUP_REMOVED lines=11> */
.L_x_11693:
[----:B------:R1:W5:Y:S01]  /*23820*/  LDL.LU R3, [R1+0x34] ;  /* 0x0000340001037983 */ /* 0x0003620000300800 */
        /* <DEDUP_REMOVED lines=9> */
[----:B------:R-:W-:-:S04]  /*238c0*/  ISETP.NE.AND.EX P0, PT, RZ, UR7, PT, P0 ;  /* 0x00000007ff007c0c */ /* 0x000fc8000bf05300 */
[----:B------:R-:W-:Y:S02]  /*238d0*/  SEL R26, R27, RZ, !P0 ;  /* 0x000000ff1b1a7207 */ /* 0x000fe40004000000 */
[----:B-1---5:R-:W-:Y:S01]  /*238e0*/  SHF.R.S32.HI R2, RZ, 0x1f, R3 ;  /* 0x0000001fff027819 */ /* 0x022fe20000011403 */
[----:B0-----:R-:W-:-:S04]  /*238f0*/  IMAD.WIDE.U32 R4, R3, UR4, RZ ;  /* 0x0000000403047c25 */ /* 0x001fc8000f8e00ff */
[----:B------:R-:W-:Y:S01]  /*23900*/  IMAD R2, R2, UR4, RZ ;  /* 0x0000000402027c24 */ /* 0x000fe2000f8e02ff */
[----:B------:R0:W-:Y:S03]  /*23910*/  STL.64 [R1+0x38], R4 ;  /* 0x0000380401007387 */ /* 0x0001e60000100a00 */
[----:B------:R-:W-:Y:S01]  /*23920*/  IMAD R0, R3, UR5, R2 ;  /* 0x0000000503007c24 */ /* 0x000fe2000f8e0202 */
[----:B------:R-:W-:-:S03]  /*23930*/  SHF.R.S32.HI R2, RZ, 0x1f, R27 ;  /* 0x0000001fff027819 */ /* 0x000fc6000001141b */
[----:B------:R-:W-:Y:S01]  /*23940*/  IMAD.IADD R3, R5, 0x1, R0 ;  /* 0x0000000105037824 */ /* 0x000fe200078e0200 */
[----:B------:R-:W-:-:S04]  /*23950*/  SEL R0, R2, RZ, !P0 ;  /* 0x000000ff02007207 */ /* 0x000fc80004000000 */
[----:B------:R0:W-:Y:S04]  /*23960*/  STL [R1+0x34], R3 ;  /* 0x0000340301007387 */ /* 0x0001e80000100800 */
[----:B------:R0:W-:Y:S01]  /*23970*/  STL [R1+0x44], R0 ;  /* 0x0000440001007387 */ /* 0x0001e20000100800 */
        /* <DEDUP_REMOVED lines=17> */
.L_x_11695:
[----:B------:R-:W-:Y:S05]  /*23a90*/  BSYNC B6 ;  /* 0x0000000000067941 */ /* 0x000fea0003800000 */
.L_x_11694:
[----:B------:R-:W2:Y:S01]  /*23aa0*/  LDL.LU R2, [R1+0x34] ;  /* 0x0000340001027983 */ /* 0x000ea20000300800 */
[----:B------:R-:W1:Y:S01]  /*23ab0*/  LDC R9, c[0x0][0x448] ;  /* 0x00011200ff097b82 */ /* 0x000e620000000800 */
[----:B------:R-:W-:Y:S01]  /*23ac0*/  ULDC.64 UR4, c[0x0][0x2d8] ;  /* 0x0000b60000047ab9 */ /* 0x000fe20000000a00 */
[----:B------:R-:W-:Y:S01]  /*23ad0*/  ULDC.64 UR6, c[0x0][0x2e0] ;  /* 0x0000b80000067ab9 */ /* 0x000fe20000000a00 */
[----:B------:R-:W3:Y:S01]  /*23ae0*/  LDL.LU.64 R20, [R1+0x38] ;  /* 0x0000380001147983 */ /* 0x000ee20000300a00 */
[----:B------:R-:W-:-:S03]  /*23af0*/  ULDC.64 UR8, c[0x0][0x280] ;  /* 0x0000a00000087ab9 */ /* 0x000fc60000000a00 */
[----:B0-----:R-:W4:Y:S01]  /*23b00*/  LDL.LU R0, [R1+0x44] ;  /* 0x0000440001007983 */ /* 0x001f220000300800 */
[----:B-1----:R-:W-:-:S13]  /*23b10*/  ISETP.NE.AND P1, PT, R9, 0x1, PT ;  /* 0x000000010900780c */ /* 0x002fda0003f25270 */
        /* <DEDUP_REMOVED lines=21> */
[----:B------:R-:W-:-:S04]  /*23c70*/  IMAD.IADD R0, R20, 0x1, R25 ;  /* 0x0000000114007824 */ /* 0x000fc800078e0219 */
        /* <DEDUP_REMOVED lines=30> */
[----:B------:R-:W-:-:S04]  /*23e60*/  IMAD R6, R6, UR5, R7 ;  /* 0x0000000506067c24 */ /* 0x000fc8000f8e0207 */
[----:B------:R-:W-:Y:S01]  /*23e70*/  IMAD.IADD R3, R3, 0x1, R6 ;  /* 0x0000000103037824 */ /* 0x000fe200078e0206 */
[----:B------:R-:W-:-:S05]  /*23e80*/  SHF.R.S32.HI R6, RZ, 0x1f, R0 ;  /* 0x0000001fff067819 */ /* 0x000fca0000011400 */
[----:B------:R-:W-:Y:S02]  /*23e90*/  IMAD R6, R6, UR6, RZ ;  /* 0x0000000606067c24 */ /* 0x000fe4000f8e02ff */
[----:B------:R-:W-:-:S04]  /*23ea0*/  IMAD.WIDE.U32 R2, R0, UR6, R2 ;  /* 0x0000000600027c25 */ /* 0x000fc8000f8e0002 */
[C---:B0-----:R-:W-:Y:S02]  /*23eb0*/  IMAD.SHL.U32 R11, R13.reuse, 0x8, RZ ;  /* 0x000000080d0b7824 */ /* 0x041fe400078e00ff */
[----:B------:R-:W-:Y:S02]  /*23ec0*/  IMAD R6, R0, UR7, R6 ;  /* 0x0000000700067c24 */ /* 0x000fe4000f8e0206 */
[----:B------:R-:W-:Y:S01]  /*23ed0*/  IMAD.SHL.U32 R10, R13, 0x8, RZ ;  /* 0x000000080d0a7824 */ /* 0x000fe200078e00ff */
[----:B------:R-:W-:Y:S01]  /*23ee0*/  LOP3.LUT R11, R11, 0x18, RZ, 0xc0, !PT ;  /* 0x000000180b0b7812 */ /* 0x000fe200078ec0ff */
[----:B------:R-:W-:Y:S01]  /*23ef0*/  IMAD.IADD R6, R3, 0x1, R6 ;  /* 0x0000000103067824 */ /* 0x000fe200078e0206 */
[----:B------:R-:W-:Y:S02]  /*23f00*/  LEA R7, P0, R2, UR8, 0x1 ;  /* 0x0000000802077c11 */ /* 0x000fe4000f8008ff */
[----:B------:R-:W-:Y:S02]  /*23f10*/  LOP3.LUT R12, R11, 0x20, RZ, 0xfc, !PT ;  /* 0x000000200b0c7812 */ /* 0x000fe400078efcff */
[----:B------:R-:W-:-:S02]  /*23f20*/  LOP3.LUT R10, R10, 0x18, RZ, 0xc0, !PT ;  /* 0x000000180a0a7812 */ /* 0x000fc400078ec0ff */
[----:B------:R-:W-:Y:S01]  /*23f30*/  LOP3.LUT R11, R11, 0x40, RZ, 0xfc, !PT ;  /* 0x000000400b0b7812 */ /* 0x000fe200078efcff */
[----:B------:R-:W-:Y:S01]  /*23f40*/  UMOV UR5, 0xffffffff ;  /* 0xffffffff00057882 */ /* 0x000fe20000000000 */
[----:B------:R-:W-:Y:S02]  /*23f50*/  LEA.HI.X R6, R2, UR9, R6, 0x1, P0 ;  /* 0x0000000902067c11 */ /* 0x000fe400080f0c06 */
[----:B------:R-:W-:Y:S02]  /*23f60*/  LOP3.LUT R20, R13, 0x7f, RZ, 0xc0, !PT ;  /* 0x0000007f0d147812 */ /* 0x000fe400078ec0ff */
[----:B------:R-:W-:Y:S02]  /*23f70*/  ISETP.GE.AND P0, PT, R10, UR4, PT ;  /* 0x000000040a007c0c */ /* 0x000fe4000bf06270 */
[----:B------:R-:W-:Y:S02]  /*23f80*/  ISETP.GE.AND P1, PT, R12, UR4, PT ;  /* 0x000000040c007c0c */ /* 0x000fe4000bf26270 */
[----:B------:R-:W-:-:S02]  /*23f90*/  ISETP.GE.AND P2, PT, R11, UR4, PT ;  /* 0x000000040b007c0c */ /* 0x000fc4000bf46270 */
[----:B------:R-:W-:Y:S01]  /*23fa0*/  SHF.R.U32.HI R20, RZ, 0x2, R20 ;  /* 0x00000002ff147819 */ /* 0x000fe20000011614 */
[----:B--2---:R-:W-:Y:S10]  /*23fb0*/  BRA.DIV UR5, `(.L_x_11696) ;  /* 0x0000004a05e87947 */ /* 0x004ff4000b800000 */
[----:B------:R-:W0:Y:S01]  /*23fc0*/  SHFL.IDX PT, R3, R5, RZ, 0x1c1f ;  /* 0x001c1fff05037589 */ /* 0x000e2200000e0000 */
[----:B-----5:R-:W-:Y:S02]  /*23fd0*/  IMAD R0, R21, R9, RZ ;  /* 0x0000000915007224 */ /* 0x020fe400078e02ff */
[----:B------:R-:W-:Y:S01]  /*23fe0*/  IMAD.IADD R25, R20, 0x1, R25 ;  /* 0x0000000114197824 */ /* 0x000fe200078e0219 */
        /* <DEDUP_REMOVED lines=58> */
.L_x_11838:
        /* <DEDUP_REMOVED lines=12> */
.L_x_11697:
        /* <DEDUP_REMOVED lines=18> */
.L_x_11839:
[----:B------:R-:W-:Y:S05]  /*24570*/  BSYNC B0 ;  /* 0x0000000000007941 */ /* 0x000fea0003800000 */
.L_x_11698:
        /* <DEDUP_REMOVED lines=8> */
[----:B------:R-:W-:Y:S01]  /*24600*/  IMAD.MOV.U32 R10, RZ, RZ, R28 ;  /* 0x000000ffff0a7224 */ /* 0x000fe200078e001c */
[----:B------:R2:W5:Y:S04]  /*24610*/  LDL.LU R20, [R1] ;  /* 0x0000000001147983 */ /* 0x0005680000300800 */
[----:B------:R2:W-:Y:S01]  /*24620*/  STL [R1+0x8], R23 ;  /* 0x0000081701007387 */ /* 0x0005e20000100800 */
[----:B-1----:R-:W-:-:S05]  /*24630*/  IMAD.SHL.U32 R4, R2, 0x8, RZ ;  /* 0x0000000802047824 */ /* 0x002fca00078e00ff */
[----:B------:R-:W-:-:S04]  /*24640*/  LOP3.LUT R4, R4, 0x18, RZ, 0xc0, !PT ;  /* 0x0000001804047812 */ /* 0x000fc800078ec0ff */
[C---:B------:R-:W-:Y:S02]  /*24650*/  LOP3.LUT R3, R4.reuse, 0x20, RZ, 0xfc, !PT ;  /* 0x0000002004037812 */ /* 0x040fe400078efcff */
[C---:B------:R-:W-:Y:S02]  /*24660*/  LOP3.LUT R2, R4.reuse, 0x40, RZ, 0xfc, !PT ;  /* 0x0000004004027812 */ /* 0x040fe400078efcff */
[----:B------:R-:W-:Y:S02]  /*24670*/  ISETP.GE.AND P3, PT, R4, UR4, PT ;  /* 0x0000000404007c0c */ /* 0x000fe4000bf66270 */
[----:B------:R-:W-:Y:S02]  /*24680*/  ISETP.GE.AND P2, PT, R3, UR4, PT ;  /* 0x0000000403007c0c */ /* 0x000fe4000bf46270 */
[----:B--2---:R-:W-:-:S13]  /*24690*/  ISETP.GE.AND P1, PT, R2, UR4, PT ;  /* 0x0000000402007c0c */ /* 0x004fda000bf26270 */
.L_x_11714:
        /* <DEDUP_REMOVED lines=42> */
.L_x_11702:
[----:B------:R-:W-:Y:S01]  /*24940*/  IMAD R5, R28, 0x8, R18 ;  /* 0x000000081c057824 */ /* 0x000fe200078e0212 */
[----:B------:R-:W-:Y:S01]  /*24950*/  SHF.L.U32 R0, R2, 0x1f, RZ ;  /* 0x0000001f02007819 */ /* 0x000fe200000006ff */
[----:B------:R-:W-:Y:S03]  /*24960*/  BSSY B1, `(.L_x_11703) ;  /* 0x0000003000017945 */ /* 0x000fe60003800000 */
[----:B------:R-:W0:Y:S02]  /*24970*/  SYNCS.PHASECHK.TRANS64.TRYWAIT P0, [R5+URZ+0x2d840], R0 ;  /* 0x02d84000050075a7 */ /* 0x000e24000800017f */
[----:B0-----:R-:W-:Y:S05]  /*24980*/  @!P0 BRA `(.L_x_11704) ;  /* 0x0000004800988947 */ /* 0x001fea0003800000 */
.L_x_11840:
[----:B------:R-:W-:Y:S05]  /*24990*/  BSYNC B1 ;  /* 0x0000000000017941 */ /* 0x000fea0003800000 */
.L_x_11703:
        /* <DEDUP_REMOVED lines=52> */
.L_x_11850:
        /* <DEDUP_REMOVED lines=11> */
.L_x_11706:
        /* <DEDUP_REMOVED lines=11> */
.L_x_11707:
[----:B------:R1:W-:Y:S01]  /*24e40*/  SYNCS.ARRIVE.TRANS64.A1T0 RZ, [R5+URZ+0x2d830], RZ ;  /* 0x02d830ff05ff79a7 */ /* 0x0003e2000810003f */
[----:B------:R-:W-:Y:S05]  /*24e50*/  @!P5 BRA `(.L_x_11708) ;  /* 0x000000000004d947 */ /* 0x000fea0003800000 */
[----:B------:R-:W-:Y:S01]  /*24e60*/  BPT.TRAP 0x1 ;  /* 0x000000040000795c */ /* 0x000fe20000300000 */
.L_x_11708:
[----:B------:R-:W-:Y:S01]  /*24e70*/  SHF.L.U32 R2, R20, 0x1f, RZ ;  /* 0x0000001f14027819 */ /* 0x000fe200000006ff */
[----:B-1----:R-:W-:Y:S01]  /*24e80*/  IMAD R5, R10, 0x8, R18 ;  /* 0x000000080a057824 */ /* 0x002fe200078e0212 */
[----:B------:R-:W-:Y:S03]  /*24e90*/  BSSY B1, `(.L_x_11709) ;  /* 0x0000003000017945 */ /* 0x000fe60003800000 */
[----:B------:R-:W1:Y:S02]  /*24ea0*/  SYNCS.PHASECHK.TRANS64.TRYWAIT P0, [R5+URZ+0x2d860], R2 ;  /* 0x02d86002050075a7 */ /* 0x000e64000800017f */
[----:B-1----:R-:W-:Y:S05]  /*24eb0*/  @!P0 BRA `(.L_x_11710) ;  /* 0x0000004800b48947 */ /* 0x002fea0003800000 */
.L_x_11851:
[----:B------:R-:W-:Y:S05]  /*24ec0*/  BSYNC B1 ;  /* 0x0000000000017941 */ /* 0x000fea0003800000 */
.L_x_11709:
        /* <DEDUP_REMOVED lines=45> */
.L_x_11861:
        /* <DEDUP_REMOVED lines=29> */
.L_x_11712:
        /* <DEDUP_REMOVED lines=12> */
.L_x_11713:
        /* <DEDUP_REMOVED lines=8> */
.L_x_11701:
[----:B------:R-:W-:Y:S05]  /*254b0*/  BSYNC B0 ;  /* 0x0000000000007941 */ /* 0x000fea0003800000 */
.L_x_11700:
        /* <DEDUP_REMOVED lines=17> */
.L_x_11716:
[----:B------:R-:W-:Y:S05]  /*255d0*/  BSYNC B0 ;  /* 0x0000000000007941 */ /* 0x000fea0003800000 */
.L_x_11715:
[----:B------:R-:W-:-:S05]  /*255e0*/  IMAD.U32 R0, RZ, RZ, UR38 ;  /* 0x00000026ff007e24 */ /* 0x000fca000f8e00ff */
[----:B------:R-:W-:-:S13]  /*255f0*/  ISETP.NE.AND P0, PT, R0, 0x3, PT ;  /* 0x000000030000780c */ /* 0x000fda0003f05270 */
[----:B------:R-:W-:Y:S05]  /*25600*/  @!P0 BRA `(.L_x_11717) ;  /* 0x0000000000048947 */ /* 0x000fea0003800000 */
[----:B------:R-:W-:Y:S01]  /*25610*/  BPT.TRAP 0x1 ;  /* 0x000000040000795c */ /* 0x000fe20000300000 */
.L_x_11717:
        /* <DEDUP_REMOVED lines=8> */
.L_x_11862:
[----:B------:R-:W-:Y:S05]  /*256a0*/  BSYNC B0 ;  /* 0x0000000000007941 */ /* 0x000fea0003800000 */
.L_x_11718:
        /* <DEDUP_REMOVED lines=51> */
.L_x_11872:
        /* <DEDUP_REMOVED lines=13> */
.L_x_11721:
        /* <DEDUP_REMOVED lines=11> */
.L_x_11722:
        /* <DEDUP_REMOVED lines=8> */
.L_x_11681:
[----:B------:R-:W-:Y:S05]  /*25be0*/  BSYNC B7 ;  /* 0x0000000000077941 */ /* 0x000fea0003800000 */
.L_x_11679:
        /* <DEDUP_REMOVED lines=11> */
.L_x_11723:
        /* <DEDUP_REMOVED lines=43> */
.L_x_11882:
[----:B------:R-:W-:Y:S02]  /*25f50*/  ULDC UR4, c[0x0][0xc38] ;  /* 0x00030e0000047ab9 */ /* 0x000fe40000000800 */
[----:B------:R-:W-:-:S04]  /*25f60*/  IMAD.U32 R4, RZ, RZ, UR4 ;  /* 0x00000004ff047e24 */ /* 0x000fc8000f8e00ff */
[----:B--2---:R-:W-:-:S04]  /*25f70*/  IMAD R3, R14, R4, RZ ;  /* 0x000000040e037224 */ /* 0x004fc800078e02ff */
[----:B------:R-:W-:-:S05]  /*25f80*/  IMAD.IADD R6, R6, 0x1, R3 ;  /* 0x0000000106067824 */ /* 0x000fca00078e0203 */
[----:B------:R-:W-:-:S13]  /*25f90*/  ISETP.GT.AND P6, PT, R6, R0, PT ;  /* 0x000000000600720c */ /* 0x000fda0003fc4270 */
[----:B------:R-:W-:Y:S05]  /*25fa0*/  @P6 BRA `(.L_x_11726) ;  /* 0x0000000000a46947 */ /* 0x000fea0003800000 */
.L_x_11729:
        /* <DEDUP_REMOVED lines=35> */
.L_x_11890:
[----:B------:R-:W-:Y:S02]  /*261e0*/  ULDC UR4, c[0x0][0xc38] ;  /* 0x00030e0000047ab9 */ /* 0x000fe40000000800 */
[----:B------:R-:W-:-:S04]  /*261f0*/  IMAD.U32 R4, RZ, RZ, UR4 ;  /* 0x00000004ff047e24 */ /* 0x000fc8000f8e00ff */
[----:B--2---:R-:W-:-:S04]  /*26200*/  IMAD R3, R14, R4, RZ ;  /* 0x000000040e037224 */ /* 0x004fc800078e02ff */
[----:B------:R-:W-:-:S05]  /*26210*/  IMAD.IADD R6, R3, 0x1, R6 ;  /* 0x0000000103067824 */ /* 0x000fca00078e0206 */
[----:B------:R-:W-:-:S13]  /*26220*/  ISETP.GT.AND P6, PT, R6, R0, PT ;  /* 0x000000000600720c */ /* 0x000fda0003fc4270 */
[----:B------:R-:W-:Y:S05]  /*26230*/  @!P6 BRA `(.L_x_11729) ;  /* 0xfffffffc005ce947 */ /* 0x000fea000383ffff */
.L_x_11726:
        /* <DEDUP_REMOVED lines=10> */
.L_x_11895:
[----:B------:R-:W-:-:S13]  /*262e0*/  ISETP.NE.AND P0, PT, R3, RZ, PT ;  /* 0x000000ff0300720c */ /* 0x000fda0003f05270 */
[----:B------:R-:W-:Y:S05]  /*262f0*/  @!P0 BRA `(.L_x_11731) ;  /* 0x0000000000108947 */ /* 0x000fea0003800000 */
[----:B------:R-:W-:Y:S01]  /*26300*/  UMOV UR4, 0xffffffff ;  /* 0xffffffff00047882 */ /* 0x000fe20000000000 */
[----:B-1----:R-:W-:Y:S02]  /*26310*/  VIADD R12, R7, 0xffffffff ;  /* 0xffffffff070c7836 */ /* 0x002fe40000000000 */
[----:B------:R-:W-:Y:S05]  /*26320*/  BRA.DIV UR4, `(.L_x_11732) ;  /* 0x0000004a04e47947 */ /* 0x000fea000b800000 */
[----:B------:R1:W0:Y:S02]  /*26330*/  SHFL.IDX PT, R24, R2, R12, 0x1f ;  /* 0x00001f0c02187589 */ /* 0x00022400000e0000 */
.L_x_11731:
[----:B----4-:R-:W-:Y:S01]  /*26340*/  ISETP.NE.AND P0, PT, R5, 0x1, PT ;  /* 0x000000010500780c */ /* 0x010fe20003f05270 */
[----:B0-----:R-:W-:-:S04]  /*26350*/  IMAD R24, R24, R4, R6 ;  /* 0x0000000418187224 */ /* 0x001fc800078e0206 */
[----:B------:R-:W-:-:S08]  /*26360*/  IMAD.IADD R0, R0, 0x1, -R24 ;  /* 0x0000000100007824 */ /* 0x000fd000078e0a18 */
[----:B------:R-:W-:Y:S05]  /*26370*/  @!P0 BRA `(.L_x_11733) ;  /* 0x0000000000dc8947 */ /* 0x000fea0003800000 */
[-C--:B---3--:R-:W-:Y:S01]  /*26380*/  IABS R6, R25.reuse ;  /* 0x0000001900067213 */ /* 0x088fe20000000000 */
[----:B-1----:R-:W-:Y:S01]  /*26390*/  IMAD.MOV.U32 R2, RZ, RZ, RZ ;  /* 0x000000ffff027224 */ /* 0x002fe200078e00ff */
[----:B------:R-:W-:Y:S02]  /*263a0*/  IABS R8, R25 ;  /* 0x0000001900087213 */ /* 0x000fe40000000000 */
[----:B------:R-:W0:Y:S03]  /*263b0*/  I2F.RP R4, R6 ;  /* 0x0000000600047306 */ /* 0x000e260000209400 */
[----:B------:R-:W-:-:S05]  /*263c0*/  IMAD.MOV R8, RZ, RZ, -R8 ;  /* 0x000000ffff087224 */ /* 0x000fca00078e0a08 */
[----:B0-----:R-:W2:Y:S02]  /*263d0*/  MUFU.RCP R4, R4 ;  /* 0x0000000400047308 */ /* 0x001ea40000001000 */
[----:B--2---:R-:W-:-:S06]  /*263e0*/  VIADD R7, R4, 0xffffffe ;  /* 0x0ffffffe04077836 */ /* 0x004fcc0000000000 */
[----:B------:R-:W0:Y:S02]  /*263f0*/  F2I.FTZ.U32.TRUNC.NTZ R3, R7 ;  /* 0x0000000700037305 */ /* 0x000e24000021f000 */
[----:B0-----:R-:W-:-:S04]  /*26400*/  IMAD.MOV R9, RZ, RZ, -R3 ;  /* 0x000000ffff097224 */ /* 0x001fc800078e0a03 */
[----:B------:R-:W-:-:S04]  /*26410*/  IMAD R9, R9, R6, RZ ;  /* 0x0000000609097224 */ /* 0x000fc800078e02ff */
[----:B------:R-:W-:Y:S01]  /*26420*/  IMAD.HI.U32 R2, R3, R9, R2 ;  /* 0x0000000903027227 */ /* 0x000fe200078e0002 */
[----:B------:R-:W-:-:S05]  /*26430*/  IABS R3, R0 ;  /* 0x0000000000037213 */ /* 0x000fca0000000000 */
[----:B------:R-:W-:-:S04]  /*26440*/  IMAD.HI.U32 R4, R2, R3, RZ ;  /* 0x0000000302047227 */ /* 0x000fc800078e00ff */
[----:B------:R-:W-:Y:S02]  /*26450*/  IMAD R3, R4, R8, R3 ;  /* 0x0000000804037224 */ /* 0x000fe400078e0203 */
[----:B------:R-:W-:-:S03]  /*26460*/  IMAD.MOV.U32 R2, RZ, RZ, RZ ;  /* 0x000000ffff027224 */ /* 0x000fc600078e00ff */
[----:B------:R-:W-:-:S13]  /*26470*/  ISETP.GT.U32.AND P1, PT, R6, R3, PT ;  /* 0x000000030600720c */ /* 0x000fda0003f24070 */
[----:B------:R-:W-:Y:S02]  /*26480*/  @!P1 IMAD.IADD R3, R3, 0x1, -R6 ;  /* 0x0000000103039824 */ /* 0x000fe400078e0a06 */
[----:B------:R-:W-:Y:S01]  /*26490*/  @!P1 VIADD R4, R4, 0x1 ;  /* 0x0000000104049836 */ /* 0x000fe20000000000 */
[----:B------:R-:W-:Y:S02]  /*264a0*/  ISETP.NE.AND P1, PT, R25, RZ, PT ;  /* 0x000000ff1900720c */ /* 0x000fe40003f25270 */
[----:B------:R-:W-:Y:S02]  /*264b0*/  ISETP.GE.U32.AND P0, PT, R3, R6, PT ;  /* 0x000000060300720c */ /* 0x000fe40003f06070 */
[----:B------:R-:W-:-:S04]  /*264c0*/  IABS R6, R5 ;  /* 0x0000000500067213 */ /* 0x000fc80000000000 */
[----:B------:R-:W0:Y:S07]  /*264d0*/  I2F.RP R7, R6 ;  /* 0x0000000600077306 */ /* 0x000e2e0000209400 */
        /* <DEDUP_REMOVED lines=33> */
.L_x_11733:
[----:B-1----:R-:W0:Y:S02]  /*266f0*/  LDC.64 R2, c[0x0][0xc90] ;  /* 0x00032400ff027b82 */ /* 0x002e240000000a00 */
[----:B0-----:R-:W-:-:S05]  /*26700*/  IMAD.WIDE R2, R27, 0x4, R2 ;  /* 0x000000041b027825 */ /* 0x001fca00078e0202 */
[----:B------:R0:W3:Y:S02]  /*26710*/  LDG.E R6, desc[UR54][R2.64] ;  /* 0x0000003602067981 */ /* 0x0000e4000c1e1900 */
[----:B0-----:R-:W-:Y:S02]  /*26720*/  IMAD.MOV.U32 R2, RZ, RZ, RZ ;  /* 0x000000ffff027224 */ /* 0x001fe400078e00ff */
[----:B---3--:R-:W-:-:S05]  /*26730*/  IMAD R5, R25, R6, RZ ;  /* 0x0000000619057224 */ /* 0x008fca00078e02ff */
[----:B--2---:R-:W-:-:S04]  /*26740*/  IABS R7, R5 ;  /* 0x0000000500077213 */ /* 0x004fc80000000000 */
        /* <DEDUP_REMOVED lines=19> */
[----:B------:R-:W-:-:S06]  /*26880*/  IMAD.MOV.U32 R2, RZ, RZ, RZ ;  /* 0x000000ffff027224 */ /* 0x000fcc00078e00ff */
[----:B------:R-:W-:-:S04]  /*26890*/  @P0 VIADD R9, R9, 0x1 ;  /* 0x0000000109090836 */ /* 0x000fc80000000000 */
[----:B------:R-:W-:-:S04]  /*268a0*/  IMAD.MOV.U32 R7, RZ, RZ, R9 ;  /* 0x000000ffff077224 */ /* 0x000fc800078e0009 */
[----:B------:R-:W-:Y:S01]  /*268b0*/  @!P2 IMAD.MOV R7, RZ, RZ, -R7 ;  /* 0x000000ffff07a224 */ /* 0x000fe200078e0a07 */
[----:B------:R-:W-:-:S05]  /*268c0*/  @!P1 LOP3.LUT R7, RZ, R5, RZ, 0x33, !PT ;  /* 0x00000005ff079212 */ /* 0x000fca00078e33ff */
[----:B------:R-:W-:Y:S02]  /*268d0*/  IMAD R8, R6, R7, RZ ;  /* 0x0000000706087224 */ /* 0x000fe400078e02ff */
[----:B------:R-:W-:Y:S02]  /*268e0*/  IMAD.MOV R7, RZ, RZ, -R7 ;  /* 0x000000ffff077224 */ /* 0x000fe400078e0a07 */
[----:B------:R-:W-:Y:S02]  /*268f0*/  IMAD.MOV R3, RZ, RZ, -R8 ;  /* 0x000000ffff037224 */ /* 0x000fe400078e0a08 */
[----:B------:R-:W-:-:S03]  /*26900*/  IMAD R5, R5, R7, R0 ;  /* 0x0000000705057224 */ /* 0x000fc600078e0200 */
[----:B------:R-:W-:-:S04]  /*26910*/  VIADDMNMX R4, R3, R4, R6, PT ;  /* 0x0000000403047246 */ /* 0x000fc80003800106 */
[-C--:B------:R-:W-:Y:S02]  /*26920*/  IABS R6, R4.reuse ;  /* 0x0000000400067213 */ /* 0x080fe40000000000 */
[----:B------:R-:W-:Y:S02]  /*26930*/  IABS R0, R4 ;  /* 0x0000000400007213 */ /* 0x000fe40000000000 */
[----:B------:R-:W0:Y:S03]  /*26940*/  I2F.RP R9, R6 ;  /* 0x0000000600097306 */ /* 0x000e260000209400 */
[----:B------:R-:W-:-:S05]  /*26950*/  IMAD.MOV R0, RZ, RZ, -R0 ;  /* 0x000000ffff007224 */ /* 0x000fca00078e0a00 */
        /* <DEDUP_REMOVED lines=9> */
[----:B------:R-:W-:Y:S02]  /*269f0*/  LOP3.LUT R0, R5, R4, RZ, 0x3c, !PT ;  /* 0x0000000405007212 */ /* 0x000fe400078e3cff */
[----:B------:R-:W-:Y:S02]  /*26a00*/  IADD3 R5, R8, 0x1000000, R5 ;  /* 0x0100000008057810 */ /* 0x000fe40007ffe005 */
        /* <DEDUP_REMOVED lines=8> */
[----:B------:R-:W-:Y:S01]  /*26a90*/  @!P1 LOP3.LUT R2, RZ, R4, RZ, 0x33, !PT ;  /* 0x00000004ff029212 */ /* 0x000fe200078e33ff */
[----:B------:R-:W-:-:S04]  /*26aa0*/  IMAD.MOV R4, RZ, RZ, -R4 ;  /* 0x000000ffff047224 */ /* 0x000fc800078e0a04 */
[----:B------:R-:W-:-:S07]  /*26ab0*/  IMAD R26, R2, R4, R5 ;  /* 0x00000004021a7224 */ /* 0x000fce00078e0205 */
.L_x_11734:
[----:B------:R-:W-:-:S05]  /*26ac0*/  LOP3.LUT R2, RZ, R2, RZ, 0x33, !PT ;  /* 0x00000002ff027212 */ /* 0x000fca00078e33ff */
[----:B------:R-:W-:Y:S01]  /*26ad0*/  IMAD.IADD R25, R25, 0x1, R2 ;  /* 0x0000000119197824 */ /* 0x000fe200078e0202 */
[----:B------:R-:W-:Y:S06]  /*26ae0*/  BRA `(.L_x_11735) ;  /* 0x00000000001c7947 */ /* 0x000fec0003800000 */
.L_x_11727:
[----:B------:R-:W-:Y:S01]  /*26af0*/  UMOV UR4, URZ ;  /* 0x0000003f00047c82 */ /* 0x000fe20008000000 */
[----:B------:R-:W-:Y:S01]  /*26b00*/  UMOV UR5, URZ ;  /* 0x0000003f00057c82 */ /* 0x000fe20008000000 */
[----:B------:R-:W-:Y:S01]  /*26b10*/  ULDC UR6, c[0x0][0xc3c] ;  /* 0x00030f0000067ab9 */ /* 0x000fe20000000800 */
[----:B------:R-:W-:Y:S02]  /*26b20*/  IMAD.MOV.U32 R24, RZ, RZ, R0 ;  /* 0x000000ffff187224 */ /* 0x000fe400078e0000 */
[----:B------:R-:W-:Y:S02]  /*26b30*/  IMAD.U32 R25, RZ, RZ, UR4 ;  /* 0x00000004ff197e24 */ /* 0x000fe4000f8e00ff */
[----:B------:R-:W-:Y:S02]  /*26b40*/  IMAD.U32 R26, RZ, RZ, UR5 ;  /* 0x00000005ff1a7e24 */ /* 0x000fe4000f8e00ff */
[----:B------:R-:W-:-:S07]  /*26b50*/  IMAD.U32 R27, RZ, RZ, UR6 ;  /* 0x00000006ff1b7e24 */ /* 0x000fce000f8e00ff */
.L_x_11735:
        /* <DEDUP_REMOVED lines=10> */
.L_x_11724:
[----:B------:R-:W-:Y:S02]  /*26c00*/  ULDC UR4, c[0x0][0xc3c] ;  /* 0x00030f0000047ab9 */ /* 0x000fe40000000800 */
[----:B----4-:R-:W-:-:S13]  /*26c10*/  ISETP.GE.AND P0, PT, R27, UR4, PT ;  /* 0x000000041b007c0c */ /* 0x010fda000bf06270 */
[----:B------:R-:W-:Y:S05]  /*26c20*/  @!P0 BRA `(.L_x_11736) ;  /* 0xffffff9000f88947 */ /* 0x000fea000383ffff */
[----:B------:R-:W-:Y:S05]  /*26c30*/  BSYNC B8 ;  /* 0x0000000000087941 */ /* 0x000fea0003800000 */
.L_x_11615:
[----:B0-----:R-:W4:Y:S01]  /*26c40*/  LDL.LU R0, [R1+0x48] ;  /* 0x0000480001007983 */ /* 0x001f220000300800 */
[----:B------:R-:W-:Y:S01]  /*26c50*/  BSSY B0, `(.L_x_11737) ;  /* 0x000000b000007945 */ /* 0x000fe20003800000 */
[----:B------:R-:W0:Y:S01]  /*26c60*/  S2R R5, SR_CgaCtaId ;  /* 0x0000000000057919 */ /* 0x000e220000008800 */
        /* <DEDUP_REMOVED lines=9> */
.L_x_11898:
[----:B------:R-:W-:Y:S05]  /*26d00*/  BSYNC B0 ;  /* 0x0000000000007941 */ /* 0x000fea0003800000 */
.L_x_11737:
[----:B------:R-:W-:-:S03]  /*26d10*/  UMOV UR4, 0xffffffff ;  /* 0xffffffff00047882 */ /* 0x000fc60000000000 */
[----:B------:R-:W-:Y:S05]  /*26d20*/  BRA.DIV UR4, `(.L_x_11739) ;  /* 0x0000004204a07947 */ /* 0x000fea000b800000 */
[----:B0-----:R-:W0:Y:S02]  /*26d30*/  S2R R0, SR_TID.X ;  /* 0x0000000000007919 */ /* 0x001e240000002100 */
[----:B0-----:R-:W-:-:S04]  /*26d40*/  SHF.R.U32.HI R0, RZ, 0x5, R0 ;  /* 0x00000005ff007819 */ /* 0x001fc80000011600 */
[----:B------:R-:W-:-:S05]  /*26d50*/  LOP3.LUT R0, R0, 0x3, RZ, 0xc0, !PT ;  /* 0x0000000300007812 */ /* 0x000fca00078ec0ff */
[----:B------:R0:W4:Y:S02]  /*26d60*/  SHFL.IDX PT, R14, R0, RZ, 0x1f ;  /* 0x00001fff000e7589 */ /* 0x00012400000e0000 */
.L_x_11901:
[----:B----4-:R-:W-:-:S13]  /*26d70*/  ISETP.NE.AND P0, PT, R14, RZ, PT ;  /* 0x000000ff0e00720c */ /* 0x010fda0003f05270 */
[----:B------:R-:W-:Y:S05]  /*26d80*/  @P0 BRA `(.L_x_11378) ;  /* 0x0000000000900947 */ /* 0x000fea0003800000 */
[----:B------:R-:W-:-:S03]  /*26d90*/  UMOV UR4, 0xffffffff ;  /* 0xffffffff00047882 */ /* 0x000fc60000000000 */
[----:B------:R-:W-:Y:S05]  /*26da0*/  BRA.DIV UR4, `(.L_x_11740) ;  /* 0x0000004204b47947 */ /* 0x000fea000b800000 */
[----:B------:R-:W-:-:S13]  /*26db0*/  ELECT P6, URZ, PT ;  /* 0x00000000003f782f */ /* 0x000fda00038c0000 */
.L_x_11904:
[----:B------:R-:W-:Y:S05]  /*26dc0*/  @!P6 BRA `(.L_x_11378) ;  /* 0x000000000080e947 */ /* 0x000fea0003800000 */
[----:B------:R-:W-:-:S06]  /*26dd0*/  ULOP3.LUT UR4, UR36, 0x2, URZ, 0xfc, !UPT ;  /* 0x0000000224047892 */ /* 0x000fcc000f8efc3f */
[----:B0-----:R-:W-:-:S05]  /*26de0*/  IMAD.U32 R0, RZ, RZ, UR4 ;  /* 0x00000004ff007e24 */ /* 0x001fca000f8e00ff */
[----:B------:R-:W-:-:S13]  /*26df0*/  ISETP.NE.AND P0, PT, R0, 0x3, PT ;  /* 0x000000030000780c */ /* 0x000fda0003f05270 */
[----:B------:R-:W-:Y:S05]  /*26e00*/  @!P0 BRA `(.L_x_11741) ;  /* 0x0000000000048947 */ /* 0x000fea0003800000 */
[----:B------:R-:W-:Y:S01]  /*26e10*/  BPT.TRAP 0x1 ;  /* 0x000000040000795c */ /* 0x000fe20000300000 */
.L_x_11741:
        /* <DEDUP_REMOVED lines=8> */
.L_x_11905:
[----:B------:R-:W4:Y:S01]  /*26ea0*/  LDL.LU R4, [R1] ;  /* 0x0000000001047983 */ /* 0x000f220000300800 */
[----:B------:R-:W-:Y:S02]  /*26eb0*/  SEL R28, R28, RZ, P2 ;  /* 0x000000ff1c1c7207 */ /* 0x000fe40001000000 */
[----:B----4-:R-:W-:Y:S01]  /*26ec0*/  LOP3.LUT R0, R4, R0, RZ, 0x3c, !PT ;  /* 0x0000000004007212 */ /* 0x010fe200078e3cff */
[----:B------:R-:W-:Y:S06]  /*26ed0*/  @!P0 BRA `(.L_x_11743) ;  /* 0x0000000000048947 */ /* 0x000fec0003800000 */
[----:B------:R-:W-:Y:S01]  /*26ee0*/  BPT.TRAP 0x1 ;  /* 0x000000040000795c */ /* 0x000fe20000300000 */
.L_x_11743:
[----:B------:R-:W-:Y:S01]  /*26ef0*/  IMAD R5, R28, 0x8, R5 ;  /* 0x000000081c057824 */ /* 0x000fe200078e0205 */
[----:B------:R-:W-:-:S04]  /*26f00*/  SHF.L.U32 R0, R0, 0x1f, RZ ;  /* 0x0000001f00007819 */ /* 0x000fc800000006ff */
[----:B------:R-:W4:Y:S02]  /*26f10*/  SYNCS.PHASECHK.TRANS64.TRYWAIT P1, [R5+URZ+0x2d840], R0 ;  /* 0x02d84000050075a7 */ /* 0x000f24000802017f */
[----:B----4-:R-:W-:Y:S05]  /*26f20*/  @!P1 BRA `(.L_x_11744) ;  /* 0x0000004000889947 */ /* 0x010fea0003800000 */
.L_x_11906:
[----:B------:R-:W-:Y:S05]  /*26f30*/  @!P0 BRA `(.L_x_11745) ;  /* 0x0000000000048947 */ /* 0x000fea0003800000 */
[----:B------:R-:W-:Y:S01]  /*26f40*/  BPT.TRAP 0x1 ;  /* 0x000000040000795c */ /* 0x000fe20000300000 */
.L_x_11745:
[----:B------:R-:W0:Y:S02]  /*26f50*/  SYNCS.PHASECHK.TRANS64.TRYWAIT P1, [R3+URZ+0x2d860], R2 ;  /* 0x02d86002030075a7 */ /* 0x000e24000802017f */
[----:B0-----:R-:W-:Y:S05]  /*26f60*/  @!P1 BRA `(.L_x_11746) ;  /* 0x00000040008c9947 */ /* 0x001fea0003800000 */
.L_x_11907:
[----:B------:R-:W-:Y:S05]  /*26f70*/  @!P0 BRA `(.L_x_11747) ;  /* 0x0000000000048947 */ /* 0x000fea0003800000 */
[----:B------:R-:W-:Y:S01]  /*26f80*/  BPT.TRAP 0x1 ;  /* 0x000000040000795c */ /* 0x000fe20000300000 */
.L_x_11747:
[----:B------:R0:W0:Y:S02]  /*26f90*/  SYNCS.PHASECHK.TRANS64.TRYWAIT P0, [R5+URZ+0x2d860], R0 ;  /* 0x02d86000050075a7 */ /* 0x000024000800017f */
[----:B0-----:R-:W-:Y:S05]  /*26fa0*/  @!P0 NANOSLEEP.SYNCS 0x989680 ;  /* 0x009896800000895d */ /* 0x001fea0003900000 */
[----:B------:R-:W0:Y:S02]  /*26fb0*/  @!P0 SYNCS.PHASECHK.TRANS64 P0, [R5+URZ+0x2d860], R0 ;  /* 0x02d86000050085a7 */ /* 0x000e24000800007f */
[----:B0-----:R-:W-:Y:S05]  /*26fc0*/  @!P0 BRA `(.L_x_11747) ;  /* 0xfffffffc00f08947 */ /* 0x001fea000383ffff */
.L_x_11378:
[----:B------:R-:W-:Y:S05]  /*26fd0*/  BSYNC B9 ;  /* 0x0000000000097941 */ /* 0x000fea0003800000 */
.L_x_11375:
[----:B------:R-:W-:Y:S05]  /*26fe0*/  EXIT ;  /* 0x000000000000794d */ /* 0x000fea0003800000 */
.L_x_11404:
[----:B0-----:R0:W1:Y:S02]  /*26ff0*/  SYNCS.PHASECHK.TRANS64.TRYWAIT P4, [R34+URZ+0x2d890], R86 ;  /* 0x02d89056220075a7 */ /* 0x001064000808017f */
[----:B-1----:R-:W-:Y:S05]  /*27000*/  @!P4 NANOSLEEP.SYNCS 0x989680 ;  /* 0x009896800000c95d */ /* 0x002fea0003900000 */
[----:B------:R-:W1:Y:S02]  /*27010*/  @!P4 SYNCS.PHASECHK.TRANS64 P4, [R34+URZ+0x2d890], R86 ;  /* 0x02d890562200c5a7 */ /* 0x000e64000808007f */
[----:B-1----:R-:W-:Y:S05]  /*27020*/  @!P4 BRA `(.L_x_11404) ;  /* 0xfffffffc00f0c947 */ /* 0x002fea000383ffff */
[----:B------:R-:W-:Y:S05]  /*27030*/  BRA `(.L_x_11748) ;  /* 0xfffffdc800447947 */ /* 0x000fea000383ffff */
.L_x_11405:
        /* <DEDUP_REMOVED lines=8> */
.L_x_11750:
[----:B------:R-:W-:Y:S05]  /*270c0*/  BSYNC B1 ;  /* 0x0000000000017941 */ /* 0x000fea0003800000 */
.L_x_11749:
        /* <DEDUP_REMOVED lines=8> */
.L_x_11751:
[----:B------:R-:W-:Y:S01]  /*27150*/  IMAD.MOV.U32 R60, RZ, RZ, R14 ;  /* 0x000000ffff3c7224 */ /* 0x000fe200078e000e */
[----:B------:R-:W-:Y:S06]  /*27160*/  BRA `(.L_x_11752) ;  /* 0xfffffdc8000c7947 */ /* 0x000fec000383ffff */
.L_x_11433:
[----:B0-----:R0:W1:Y:S02]  /*27170*/  SYNCS.PHASECHK.TRANS64.TRYWAIT P4, [R34+URZ+0x2d890], R86 ;  /* 0x02d89056220075a7 */ /* 0x001064000808017f */
[----:B-1----:R-:W-:Y:S05]  /*27180*/  @!P4 NANOSLEEP.SYNCS 0x989680 ;  /* 0x009896800000c95d */ /* 0x002fea0003900000 */
[----:B------:R-:W1:Y:S02]  /*27190*/  @!P4 SYNCS.PHASECHK.TRANS64 P4, [R34+URZ+0x2d890], R86 ;  /* 0x02d890562200c5a7 */ /* 0x000e64000808007f */
[----:B-1----:R-:W-:Y:S05]  /*271a0*/  @!P4 BRA `(.L_x_11433) ;  /* 0xfffffffc00f0c947 */ /* 0x002fea000383ffff */
[----:B------:R-:W-:Y:S05]  /*271b0*/  BRA `(.L_x_11753) ;  /* 0xfffffde4002c7947 */ /* 0x000fea000383ffff */
.L_x_11434:
        /* <DEDUP_REMOVED lines=8> */
.L_x_11755:
[----:B------:R-:W-:Y:S05]  /*27240*/  BSYNC B1 ;  /* 0x0000000000017941 */ /* 0x000fea0003800000 */
.L_x_11754:
        /* <DEDUP_REMOVED lines=8> */
.L_x_11756:
[----:B------:R-:W-:Y:S01]  /*272d0*/  IMAD.MOV.U32 R90, RZ, RZ, R14 ;  /* 0x000000ffff5a7224 */ /* 0x000fe200078e000e */
[----:B------:R-:W-:Y:S06]  /*272e0*/  BRA `(.L_x_11757) ;  /* 0xfffffde000f47947 */ /* 0x000fec000383ffff */
.L_x_11447:
[----:B0-----:R0:W1:Y:S02]  /*272f0*/  SYNCS.PHASECHK.TRANS64.TRYWAIT P3, [R34+URZ+0x2d890], R86 ;  /* 0x02d89056220075a7 */ /* 0x001064000806017f */
[----:B-1----:R-:W-:Y:S05]  /*27300*/  @!P3 NANOSLEEP.SYNCS 0x989680 ;  /* 0x009896800000b95d */ /* 0x002fea0003900000 */
[----:B------:R-:W1:Y:S02]  /*27310*/  @!P3 SYNCS.PHASECHK.TRANS64 P3, [R34+URZ+0x2d890], R86 ;  /* 0x02d890562200b5a7 */ /* 0x000e64000806007f */
[----:B-1----:R-:W-:Y:S05]  /*27320*/  @!P3 BRA `(.L_x_11447) ;  /* 0xfffffffc00f0b947 */ /* 0x002fea000383ffff */
[----:B------:R-:W-:Y:S05]  /*27330*/  BRA `(.L_x_11758) ;  /* 0xfffffdfc00347947 */ /* 0x000fea000383ffff */
.L_x_11448:
[----:B------:R-:W-:Y:S01]  /*27340*/  BSSY B1, `(.L_x_11759) ;  /* 0x0000007000017945 */ /* 0x000fe20003800000 */
[----:B------:R-:W-:Y:S02]  /*27350*/  IMAD.MOV.U32 R12, RZ, RZ, RZ ;  /* 0x000000ffff0c7224 */ /* 0x000fe400078e00ff */
[----:B------:R-:W-:Y:S02]  /*27360*/  IMAD.MOV.U32 R11, RZ, RZ, 0x1e1f ;  /* 0x00001e1fff0b7424 */ /* 0x000fe400078e00ff */
[----:B------:R-:W-:-:S07]  /*27370*/  IMAD.MOV.U32 R15, RZ, RZ, -0x1 ;  /* 0xffffffffff0f7424 */ /* 0x000fce00078e00ff */
[----:B0-----:R-:W-:Y:S05]  /*27380*/  WARPSYNC.COLLECTIVE R15, `(.L_x_11760) ;  /* 0x000000000f087348 */ /* 0x001fea0003c00000 */
[----:B------:R1:W2:Y:S02]  /*27390*/  SHFL.IDX P6, R14, R13, R12, R11 ;  /* 0x0000000c0d0e7389 */ /* 0x0002a400000c000b */
[----:B012---:R-:W-:Y:S01]  /*273a0*/  ENDCOLLECTIVE ;  /* 0x000000000000791b */ /* 0x007fe20003800000 */
.L_x_11760:
[----:B------:R-:W-:Y:S05]  /*273b0*/  BSYNC B1 ;  /* 0x0000000000017941 */ /* 0x000fea0003800000 */
.L_x_11759:
        /* <DEDUP_REMOVED lines=8> */
.L_x_11761:
[----:B------:R-:W-:Y:S01]  /*27440*/  IMAD.MOV.U32 R43, RZ, RZ, R14 ;  /* 0x000000ffff2b7224 */ /* 0x000fe200078e000e */
[----:B------:R-:W-:Y:S06]  /*27450*/  BRA `(.L_x_11762) ;  /* 0xfffffdfc00647947 */ /* 0x000fec000383ffff */
.L_x_11452:
[----:B------:R0:W0:Y:S02]  /*27460*/  SYNCS.PHASECHK.TRANS64.TRYWAIT P2, [R34+URZ+0x2d8b0], R86 ;  /* 0x02d8b056220075a7 */ /* 0x000024000804017f */
[----:B0-----:R-:W-:Y:S05]  /*27470*/  @!P2 NANOSLEEP.SYNCS 0x989680 ;  /* 0x009896800000a95d */ /* 0x001fea0003900000 */
[----:B------:R-:W0:Y:S02]  /*27480*/  @!P2 SYNCS.PHASECHK.TRANS64 P2, [R34+URZ+0x2d8b0], R86 ;  /* 0x02d8b0562200a5a7 */ /* 0x000e24000804007f */
[----:B0-----:R-:W-:Y:S05]  /*27490*/  @!P2 BRA `(.L_x_11452) ;  /* 0xfffffffc00f0a947 */ /* 0x001fea000383ffff */
[----:B------:R-:W-:Y:S05]  /*274a0*/  BRA `(.L_x_11763) ;  /* 0xfffffe0000487947 */ /* 0x000fea000383ffff */
.L_x_11468:
[----:B------:R-:W-:Y:S01]  /*274b0*/  BSSY B0, `(.L_x_11764) ;  /* 0x0000007000007945 */ /* 0x000fe20003800000 */
[----:B------:R-:W-:Y:S02]  /*274c0*/  IMAD.MOV.U32 R12, RZ, RZ, RZ ;  /* 0x000000ffff0c7224 */ /* 0x000fe400078e00ff */
[----:B------:R-:W-:Y:S02]  /*274d0*/  IMAD.MOV.U32 R11, RZ, RZ, 0x1f ;  /* 0x0000001fff0b7424 */ /* 0x000fe400078e00ff */
[----:B------:R-:W-:-:S07]  /*274e0*/  IMAD.MOV.U32 R15, RZ, RZ, -0x1 ;  /* 0xffffffffff0f7424 */ /* 0x000fce00078e00ff */
[----:B-----5:R-:W-:Y:S05]  /*274f0*/  WARPSYNC.COLLECTIVE R15, `(.L_x_11765) ;  /* 0x000000000f087348 */ /* 0x020fea0003c00000 */
[----:B------:R0:W1:Y:S02]  /*27500*/  SHFL.IDX P6, R14, R13, R12, R11 ;  /* 0x0000000c0d0e7389 */ /* 0x00006400000c000b */
[----:B01---5:R-:W-:Y:S01]  /*27510*/  ENDCOLLECTIVE ;  /* 0x000000000000791b */ /* 0x023fe20003800000 */
.L_x_11765:
[----:B------:R-:W-:Y:S05]  /*27520*/  BSYNC B0 ;  /* 0x0000000000007941 */ /* 0x000fea0003800000 */
.L_x_11764:
[----:B------:R0:W-:Y:S01]  /*27530*/  STL [R1+0x48], R14 ;  /* 0x0000480e01007387 */ /* 0x0001e20000100800 */
[----:B------:R-:W-:Y:S05]  /*27540*/  BRA `(.L_x_11766) ;  /* 0xfffffe0c00dc7947 */ /* 0x000fea000383ffff */
.L_x_11479:
[----:B------:R-:W-:Y:S01]  /*27550*/  BSSY B1, `(.L_x_11767) ;  /* 0x0000007000017945 */ /* 0x000fe20003800000 */
[----:B------:R-:W-:Y:S02]  /*27560*/  IMAD.MOV.U32 R12, RZ, RZ, RZ ;  /* 0x000000ffff0c7224 */ /* 0x000fe400078e00ff */
[----:B------:R-:W-:Y:S02]  /*27570*/  IMAD.MOV.U32 R11, RZ, RZ, 0x1e1f ;  /* 0x00001e1fff0b7424 */ /* 0x000fe400078e00ff */
[----:B------:R-:W-:-:S07]  /*27580*/  IMAD.MOV.U32 R15, RZ, RZ, -0x1 ;  /* 0xffffffffff0f7424 */ /* 0x000fce00078e00ff */
[----:B0-----:R-:W-:Y:S05]  /*27590*/  WARPSYNC.COLLECTIVE R15, `(.L_x_11768) ;  /* 0x000000000f087348 */ /* 0x001fea0003c00000 */
[----:B0-----:R0:W1:Y:S02]  /*275a0*/  SHFL.IDX P6, R14, R13, R12, R11 ;  /* 0x0000000c0d0e7389 */ /* 0x00106400000c000b */
[----:B01----:R-:W-:Y:S01]  /*275b0*/  ENDCOLLECTIVE ;  /* 0x000000000000791b */ /* 0x003fe20003800000 */
.L_x_11768:
[----:B------:R-:W-:Y:S05]  /*275c0*/  BSYNC B1 ;  /* 0x0000000000017941 */ /* 0x000fea0003800000 */
.L_x_11767:
        /* <DEDUP_REMOVED lines=8> */
.L_x_11769:
[----:B------:R-:W-:Y:S02]  /*27650*/  IMAD.MOV.U32 R13, RZ, RZ, R0 ;  /* 0x000000ffff0d7224 */ /* 0x000fe400078e0000 */
[----:B------:R-:W-:-:S07]  /*27660*/  IMAD.MOV.U32 R38, RZ, RZ, R14 ;  /* 0x000000ffff267224 */ /* 0x000fce00078e000e */
[----:B------:R-:W-:Y:S05]  /*27670*/  WARPSYNC.COLLECTIVE R15, `(.L_x_11770) ;  /* 0x000000000f087348 */ /* 0x000fea0003c00000 */
[----:B------:R0:W1:Y:S02]  /*27680*/  SHFL.IDX P6, R14, R13, R12, R11 ;  /* 0x0000000c0d0e7389 */ /* 0x00006400000c000b */
[----:B01----:R-:W-:Y:S01]  /*27690*/  ENDCOLLECTIVE ;  /* 0x000000000000791b */ /* 0x003fe20003800000 */
.L_x_11770:
[----:B------:R-:W-:Y:S02]  /*276a0*/  IMAD.MOV.U32 R13, RZ, RZ, R39 ;  /* 0x000000ffff0d7224 */ /* 0x000fe400078e0027 */
[----:B------:R-:W-:-:S07]  /*276b0*/  IMAD.MOV.U32 R0, RZ, RZ, R14 ;  /* 0x000000ffff007224 */ /* 0x000fce00078e000e */
[----:B------:R-:W-:Y:S05]  /*276c0*/  WARPSYNC.COLLECTIVE R15, `(.L_x_11771) ;  /* 0x000000000f087348 */ /* 0x000fea0003c00000 */
[----:B------:R0:W1:Y:S02]  /*276d0*/  SHFL.IDX P6, R14, R13, R12, R11 ;  /* 0x0000000c0d0e7389 */ /* 0x00006400000c000b */
[----:B01----:R-:W-:Y:S01]  /*276e0*/  ENDCOLLECTIVE ;  /* 0x000000000000791b */ /* 0x003fe20003800000 */
.L_x_11771:
[----:B------:R-:W-:Y:S01]  /*276f0*/  IMAD.MOV.U32 R39, RZ, RZ, R14 ;  /* 0x000000ffff277224 */ /* 0x000fe200078e000e */
[----:B------:R-:W-:Y:S06]  /*27700*/  BRA `(.L_x_11772) ;  /* 0xfffffe1400607947 */ /* 0x000fec000383ffff */
.L_x_11483:
[----:B0-----:R0:W1:Y:S02]  /*27710*/  SYNCS.PHASECHK.TRANS64.TRYWAIT P0, [R2+URZ+0x2d800], R3 ;  /* 0x02d80003020075a7 */ /* 0x001064000800017f */
[----:B-1----:R-:W-:Y:S05]  /*27720*/  @!P0 NANOSLEEP.SYNCS 0x989680 ;  /* 0x009896800000895d */ /* 0x002fea0003900000 */
[----:B------:R-:W1:Y:S02]  /*27730*/  @!P0 SYNCS.PHASECHK.TRANS64 P0, [R2+URZ+0x2d800], R3 ;  /* 0x02d80003020085a7 */ /* 0x000e64000800007f */
[----:B-1----:R-:W-:Y:S05]  /*27740*/  @!P0 BRA `(.L_x_11483) ;  /* 0xfffffffc00f08947 */ /* 0x002fea000383ffff */
[----:B------:R-:W-:Y:S05]  /*27750*/  BRA `(.L_x_11773) ;  /* 0xfffffe1c00ac7947 */ /* 0x000fea000383ffff */
.L_x_11495:
[----:B------:R-:W-:Y:S01]  /*27760*/  BSSY B1, `(.L_x_11774) ;  /* 0x0000007000017945 */ /* 0x000fe20003800000 */
[----:B------:R-:W-:Y:S02]  /*27770*/  IMAD.MOV.U32 R12, RZ, RZ, RZ ;  /* 0x000000ffff0c7224 */ /* 0x000fe400078e00ff */
[----:B------:R-:W-:Y:S02]  /*27780*/  IMAD.MOV.U32 R11, RZ, RZ, 0x1e1f ;  /* 0x00001e1fff0b7424 */ /* 0x000fe400078e00ff */
[----:B------:R-:W-:-:S07]  /*27790*/  IMAD.MOV.U32 R15, RZ, RZ, -0x1 ;  /* 0xffffffffff0f7424 */ /* 0x000fce00078e00ff */
[----:B0-----:R-:W-:Y:S05]  /*277a0*/  WARPSYNC.COLLECTIVE R15, `(.L_x_11775) ;  /* 0x000000000f087348 */ /* 0x001fea0003c00000 */
[----:B0-----:R0:W1:Y:S02]  /*277b0*/  SHFL.IDX P6, R14, R13, R12, R11 ;  /* 0x0000000c0d0e7389 */ /* 0x00106400000c000b */
[----:B01----:R-:W-:Y:S01]  /*277c0*/  ENDCOLLECTIVE ;  /* 0x000000000000791b */ /* 0x003fe20003800000 */
.L_x_11775:
[----:B------:R-:W-:Y:S05]  /*277d0*/  BSYNC B1 ;  /* 0x0000000000017941 */ /* 0x000fea0003800000 */
.L_x_11774:
        /* <DEDUP_REMOVED lines=8> */
.L_x_11776:
[----:B------:R-:W-:Y:S02]  /*27860*/  IMAD.MOV.U32 R13, RZ, RZ, R26 ;  /* 0x000000ffff0d7224 */ /* 0x000fe400078e001a */
[----:B------:R-:W-:-:S07]  /*27870*/  IMAD.MOV.U32 R3, RZ, RZ, R14 ;  /* 0x000000ffff037224 */ /* 0x000fce00078e000e */
[----:B------:R-:W-:Y:S05]  /*27880*/  WARPSYNC.COLLECTIVE R15, `(.L_x_11777) ;  /* 0x000000000f087348 */ /* 0x000fea0003c00000 */
[----:B------:R0:W1:Y:S02]  /*27890*/  SHFL.IDX P6, R14, R13, R12, R11 ;  /* 0x0000000c0d0e7389 */ /* 0x00006400000c000b */
[----:B01----:R-:W-:Y:S01]  /*278a0*/  ENDCOLLECTIVE ;  /* 0x000000000000791b */ /* 0x003fe20003800000 */
.L_x_11777:
[----:B------:R-:W-:Y:S02]  /*278b0*/  IMAD.MOV.U32 R13, RZ, RZ, R38 ;  /* 0x000000ffff0d7224 */ /* 0x000fe400078e0026 */
[----:B------:R-:W-:-:S07]  /*278c0*/  IMAD.MOV.U32 R37, RZ, RZ, R14 ;  /* 0x000000ffff257224 */ /* 0x000fce00078e000e */
[----:B------:R-:W-:Y:S05]  /*278d0*/  WARPSYNC.COLLECTIVE R15, `(.L_x_11778) ;  /* 0x000000000f087348 */ /* 0x000fea0003c00000 */
[----:B------:R0:W1:Y:S02]  /*278e0*/  SHFL.IDX P6, R14, R13, R12, R11 ;  /* 0x0000000c0d0e7389 */ /* 0x00006400000c000b */
[----:B01----:R-:W-:Y:S01]  /*278f0*/  ENDCOLLECTIVE ;  /* 0x000000000000791b */ /* 0x003fe20003800000 */
.L_x_11778:
[----:B------:R-:W-:Y:S01]  /*27900*/  IMAD.MOV.U32 R38, RZ, RZ, R14 ;  /* 0x000000ffff267224 */ /* 0x000fe200078e000e */
[----:B------:R-:W-:Y:S06]  /*27910*/  BRA `(.L_x_11779) ;  /* 0xfffffe3000c07947 */ /* 0x000fec000383ffff */
.L_x_11499:
[----:B0-----:R0:W1:Y:S02]  /*27920*/  SYNCS.PHASECHK.TRANS64.TRYWAIT P0, [R2+URZ+0x2d800], R3 ;  /* 0x02d80003020075a7 */ /* 0x001064000800017f */
[----:B-1----:R-:W-:Y:S05]  /*27930*/  @!P0 NANOSLEEP.SYNCS 0x989680 ;  /* 0x009896800000895d */ /* 0x002fea0003900000 */
[----:B------:R-:W1:Y:S02]  /*27940*/  @!P0 SYNCS.PHASECHK.TRANS64 P0, [R2+URZ+0x2d800], R3 ;  /* 0x02d80003020085a7 */ /* 0x000e64000800007f */
[----:B-1----:R-:W-:Y:S05]  /*27950*/  @!P0 BRA `(.L_x_11499) ;  /* 0xfffffffc00f08947 */ /* 0x002fea000383ffff */
[----:B------:R-:W-:Y:S05]  /*27960*/  BRA `(.L_x_11780) ;  /* 0xfffffe3800907947 */ /* 0x000fea000383ffff */
.L_x_11507:
[----:B--2---:R2:W3:Y:S02]  /*27970*/  SYNCS.PHASECHK.TRANS64.TRYWAIT P1, [R0+URZ+0x2d830], R5 ;  /* 0x02d83005000075a7 */ /* 0x0044e4000802017f */
[----:B---3--:R-:W-:Y:S05]  /*27980*/  @!P1 NANOSLEEP.SYNCS 0x989680 ;  /* 0x009896800000995d */ /* 0x008fea0003900000 */
[----:B------:R-:W3:Y:S02]  /*27990*/  @!P1 SYNCS.PHASECHK.TRANS64 P1, [R0+URZ+0x2d830], R5 ;  /* 0x02d83005000095a7 */ /* 0x000ee4000802007f */
[----:B---3--:R-:W-:Y:S05]  /*279a0*/  @!P1 BRA `(.L_x_11507) ;  /* 0xfffffffc00f09947 */ /* 0x008fea000383ffff */
[----:B------:R-:W-:Y:S05]  /*279b0*/  BRA `(.L_x_11506) ;  /* 0xfffffe5000807947 */ /* 0x000fea000383ffff */
.L_x_11526:
[----:B-1----:R1:W2:Y:S02]  /*279c0*/  SYNCS.PHASECHK.TRANS64.TRYWAIT P2, [R9+URZ+0x2d830], R8 ;  /* 0x02d83008090075a7 */ /* 0x0022a4000804017f */
[----:B--2---:R-:W-:Y:S05]  /*279d0*/  @!P2 NANOSLEEP.SYNCS 0x989680 ;  /* 0x009896800000a95d */ /* 0x004fea0003900000 */
[----:B------:R-:W2:Y:S02]  /*279e0*/  @!P2 SYNCS.PHASECHK.TRANS64 P2, [R9+URZ+0x2d830], R8 ;  /* 0x02d830080900a5a7 */ /* 0x000ea4000804007f */
[----:B--2---:R-:W-:Y:S05]  /*279f0*/  @!P2 BRA `(.L_x_11526) ;  /* 0xfffffffc00f0a947 */ /* 0x004fea000383ffff */
[----:B------:R-:W-:Y:S05]  /*27a00*/  BRA `(.L_x_11525) ;  /* 0xfffffe90000c7947 */ /* 0x000fea000383ffff */
.L_x_11530:
[----:B-1----:R1:W2:Y:S02]  /*27a10*/  SYNCS.PHASECHK.TRANS64.TRYWAIT P1, [R9+URZ+0x2d850], R8 ;  /* 0x02d85008090075a7 */ /* 0x0022a4000802017f */
[----:B--2---:R-:W-:Y:S05]  /*27a20*/  @!P1 NANOSLEEP.SYNCS 0x989680 ;  /* 0x009896800000995d */ /* 0x004fea0003900000 */
[----:B------:R-:W2:Y:S02]  /*27a30*/  @!P1 SYNCS.PHASECHK.TRANS64 P1, [R9+URZ+0x2d850], R8 ;  /* 0x02d85008090095a7 */ /* 0x000ea4000802007f */
[----:B--2---:R-:W-:Y:S05]  /*27a40*/  @!P1 BRA `(.L_x_11530) ;  /* 0xfffffffc00f09947 */ /* 0x004fea000383ffff */
[----:B------:R-:W-:Y:S05]  /*27a50*/  BRA `(.L_x_11527) ;  /* 0xfffffe9400287947 */ /* 0x000fea000383ffff */
.L_x_11551:
[----:B--2---:R2:W3:Y:S02]  /*27a60*/  SYNCS.PHASECHK.TRANS64.TRYWAIT P2, [R5+URZ+0x2d830], R6 ;  /* 0x02d83006050075a7 */ /* 0x0044e4000804017f */
[----:B---3--:R-:W-:Y:S05]  /*27a70*/  @!P2 NANOSLEEP.SYNCS 0x989680 ;  /* 0x009896800000a95d */ /* 0x008fea0003900000 */
[----:B------:R-:W3:Y:S02]  /*27a80*/  @!P2 SYNCS.PHASECHK.TRANS64 P2, [R5+URZ+0x2d830], R6 ;  /* 0x02d830060500a5a7 */ /* 0x000ee4000804007f */
[----:B---3--:R-:W-:Y:S05]  /*27a90*/  @!P2 BRA `(.L_x_11551) ;  /* 0xfffffffc00f0a947 */ /* 0x008fea000383ffff */
[----:B------:R-:W-:Y:S05]  /*27aa0*/  BRA `(.L_x_11550) ;  /* 0xfffffed000287947 */ /* 0x000fea000383ffff */
.L_x_11555:
[----:B-1----:R1:W2:Y:S02]  /*27ab0*/  SYNCS.PHASECHK.TRANS64.TRYWAIT P1, [R6+URZ+0x2d850], R5 ;  /* 0x02d85005060075a7 */ /* 0x0022a4000802017f */
[----:B--2---:R-:W-:Y:S05]  /*27ac0*/  @!P1 NANOSLEEP.SYNCS 0x989680 ;  /* 0x009896800000995d */ /* 0x004fea0003900000 */
[----:B------:R-:W2:Y:S02]  /*27ad0*/  @!P1 SYNCS.PHASECHK.TRANS64 P1, [R6+URZ+0x2d850], R5 ;  /* 0x02d85005060095a7 */ /* 0x000ea4000802007f */
[----:B--2---:R-:W-:Y:S05]  /*27ae0*/  @!P1 BRA `(.L_x_11555) ;  /* 0xfffffffc00f09947 */ /* 0x004fea000383ffff */
[----:B------:R-:W-:Y:S05]  /*27af0*/  BRA `(.L_x_11552) ;  /* 0xfffffed400507947 */ /* 0x000fea000383ffff */
.L_x_11564:
[----:B--2---:R2:W3:Y:S02]  /*27b00*/  SYNCS.PHASECHK.TRANS64.TRYWAIT P2, [R5+URZ+0x2d830], R6 ;  /* 0x02d83006050075a7 */ /* 0x0044e4000804017f */
[----:B---3--:R-:W-:Y:S05]  /*27b10*/  @!P2 NANOSLEEP.SYNCS 0x989680 ;  /* 0x009896800000a95d */ /* 0x008fea0003900000 */
[----:B------:R-:W3:Y:S02]  /*27b20*/  @!P2 SYNCS.PHASECHK.TRANS64 P2, [R5+URZ+0x2d830], R6 ;  /* 0x02d830060500a5a7 */ /* 0x000ee4000804007f */
[----:B---3--:R-:W-:Y:S05]  /*27b30*/  @!P2 BRA `(.L_x_11564) ;  /* 0xfffffffc00f0a947 */ /* 0x008fea000383ffff */
[----:B------:R-:W-:Y:S05]  /*27b40*/  BRA `(.L_x_11563) ;  /* 0xfffffefc00507947 */ /* 0x000fea000383ffff */
.L_x_11568:
[----:B-1----:R1:W2:Y:S02]  /*27b50*/  SYNCS.PHASECHK.TRANS64.TRYWAIT P1, [R6+URZ+0x2d850], R5 ;  /* 0x02d85005060075a7 */ /* 0x0022a4000802017f */
[----:B--2---:R-:W-:Y:S05]  /*27b60*/  @!P1 NANOSLEEP.SYNCS 0x989680 ;  /* 0x009896800000995d */ /* 0x004fea0003900000 */
[----:B------:R-:W2:Y:S02]  /*27b70*/  @!P1 SYNCS.PHASECHK.TRANS64 P1, [R6+URZ+0x2d850], R5 ;  /* 0x02d85005060095a7 */ /* 0x000ea4000802007f */
[----:B--2---:R-:W-:Y:S05]  /*27b80*/  @!P1 BRA `(.L_x_11568) ;  /* 0xfffffffc00f09947 */ /* 0x004fea000383ffff */
[----:B------:R-:W-:Y:S05]  /*27b90*/  BRA `(.L_x_11565) ;  /* 0xffffff0000787947 */ /* 0x000fea000383ffff */
.L_x_11583:
[----:B--2---:R2:W3:Y:S02]  /*27ba0*/  SYNCS.PHASECHK.TRANS64.TRYWAIT P1, [R7+URZ+0x2d850], R0 ;  /* 0x02d85000070075a7 */ /* 0x0044e4000802017f */
[----:B---3--:R-:W-:Y:S05]  /*27bb0*/  @!P1 NANOSLEEP.SYNCS 0x989680 ;  /* 0x009896800000995d */ /* 0x008fea0003900000 */
[----:B------:R-:W3:Y:S02]  /*27bc0*/  @!P1 SYNCS.PHASECHK.TRANS64 P1, [R7+URZ+0x2d850], R0 ;  /* 0x02d85000070095a7 */ /* 0x000ee4000802007f */
[----:B---3--:R-:W-:Y:S05]  /*27bd0*/  @!P1 BRA `(.L_x_11583) ;  /* 0xfffffffc00f09947 */ /* 0x008fea000383ffff */
[----:B------:R-:W-:Y:S05]  /*27be0*/  BRA `(.L_x_11582) ;  /* 0xffffff3800987947 */ /* 0x000fea000383ffff */
.L_x_11589:
[----:B------:R-:W-:Y:S02]  /*27bf0*/  IMAD.MOV.U32 R13, RZ, RZ, R3 ;  /* 0x000000ffff0d7224 */ /* 0x000fe400078e0003 */
[----:B------:R-:W-:Y:S02]  /*27c00*/  IMAD.MOV.U32 R12, RZ, RZ, RZ ;  /* 0x000000ffff0c7224 */ /* 0x000fe400078e00ff */
[----:B------:R-:W-:Y:S02]  /*27c10*/  IMAD.MOV.U32 R11, RZ, RZ, 0x1c1f ;  /* 0x00001c1fff0b7424 */ /* 0x000fe400078e00ff */
[----:B------:R-:W-:-:S07]  /*27c20*/  IMAD.MOV.U32 R15, RZ, RZ, -0x1 ;  /* 0xffffffffff0f7424 */ /* 0x000fce00078e00ff */
[----:B0----5:R-:W-:Y:S05]  /*27c30*/  WARPSYNC.COLLECTIVE R15, `(.L_x_11781) ;  /* 0x000000000f087348 */ /* 0x021fea0003c00000 */
[----:B------:R1:W2:Y:S02]  /*27c40*/  SHFL.IDX P6, R14, R13, R12, R11 ;  /* 0x0000000c0d0e7389 */ /* 0x0002a400000c000b */
[----:B012--5:R-:W-:Y:S01]  /*27c50*/  ENDCOLLECTIVE ;  /* 0x000000000000791b */ /* 0x027fe20003800000 */
.L_x_11781:
[----:B------:R-:W-:Y:S02]  /*27c60*/  IMAD.MOV.U32 R13, RZ, RZ, R9 ;  /* 0x000000ffff0d7224 */ /* 0x000fe400078e0009 */
[----:B------:R-:W-:-:S07]  /*27c70*/  IMAD.MOV.U32 R0, RZ, RZ, R14 ;  /* 0x000000ffff007224 */ /* 0x000fce00078e000e */
[----:B------:R-:W-:Y:S05]  /*27c80*/  WARPSYNC.COLLECTIVE R15, `(.L_x_11782) ;  /* 0x000000000f087348 */ /* 0x000fea0003c00000 */
[----:B------:R0:W1:Y:S02]  /*27c90*/  SHFL.IDX P6, R14, R13, R12, R11 ;  /* 0x0000000c0d0e7389 */ /* 0x00006400000c000b */
[----:B01----:R-:W-:Y:S01]  /*27ca0*/  ENDCOLLECTIVE ;  /* 0x000000000000791b */ /* 0x003fe20003800000 */
.L_x_11782:
[----:B------:R-:W-:Y:S05]  /*27cb0*/  BRA `(.L_x_11783) ;  /* 0xffffff5400607947 */ /* 0x000fea000383ffff */
.L_x_11592:
[----:B------:R-:W-:Y:S01]  /*27cc0*/  BSSY B1, `(.L_x_11784) ;  /* 0x0000008000017945 */ /* 0x000fe20003800000 */
[----:B---3--:R-:W-:Y:S02]  /*27cd0*/  IMAD.MOV.U32 R13, RZ, RZ, R3 ;  /* 0x000000ffff0d7224 */ /* 0x008fe400078e0003 */
[----:B------:R-:W-:Y:S02]  /*27ce0*/  IMAD.MOV.U32 R12, RZ, RZ, 0x1 ;  /* 0x00000001ff0c7424 */ /* 0x000fe400078e00ff */
[----:B------:R-:W-:Y:S02]  /*27cf0*/  IMAD.MOV.U32 R11, RZ, RZ, 0x1c1f ;  /* 0x00001c1fff0b7424 */ /* 0x000fe400078e00ff */
[----:B------:R-:W-:-:S07]  /*27d00*/  IMAD.MOV.U32 R15, RZ, RZ, -0x1 ;  /* 0xffffffffff0f7424 */ /* 0x000fce00078e00ff */
[----:B012--5:R-:W-:Y:S05]  /*27d10*/  WARPSYNC.COLLECTIVE R15, `(.L_x_11785) ;  /* 0x000000000f087348 */ /* 0x027fea0003c00000 */
[----:B--2---:R2:W3:Y:S02]  /*27d20*/  SHFL.IDX P6, R14, R13, R12, R11 ;  /* 0x0000000c0d0e7389 */ /* 0x0044e400000c000b */
[----:B0123-5:R-:W-:Y:S01]  /*27d30*/  ENDCOLLECTIVE ;  /* 0x000000000000791b */ /* 0x02ffe20003800000 */
.L_x_11785:
[----:B------:R-:W-:Y:S05]  /*27d40*/  BSYNC B1 ;  /* 0x0000000000017941 */ /* 0x000fea0003800000 */
.L_x_11784:
        /* <DEDUP_REMOVED lines=8> */
.L_x_11786:
[----:B------:R-:W-:Y:S05]  /*27dd0*/  BRA `(.L_x_11787) ;  /* 0xffffff5400707947 */ /* 0x000fea000383ffff */
.L_x_11594:
[----:B------:R-:W-:Y:S02]  /*27de0*/  IMAD.MOV.U32 R13, RZ, RZ, R24 ;  /* 0x000000ffff0d7224 */ /* 0x000fe400078e0018 */
[----:B------:R-:W-:Y:S02]  /*27df0*/  IMAD.MOV.U32 R12, RZ, RZ, RZ ;  /* 0x000000ffff0c7224 */ /* 0x000fe400078e00ff */
[----:B------:R-:W-:Y:S02]  /*27e00*/  IMAD.MOV.U32 R11, RZ, RZ, 0x1c1f ;  /* 0x00001c1fff0b7424 */ /* 0x000fe400078e00ff */
[----:B------:R-:W-:-:S07]  /*27e10*/  IMAD.MOV.U32 R15, RZ, RZ, -0x1 ;  /* 0xffffffffff0f7424 */ /* 0x000fce00078e00ff */
[----:B------:R-:W-:Y:S05]  /*27e20*/  WARPSYNC.COLLECTIVE R15, `(.L_x_11788) ;  /* 0x000000000f087348 */ /* 0x000fea0003c00000 */
[----:B------:R0:W1:Y:S02]  /*27e30*/  SHFL.IDX P6, R14, R13, R12, R11 ;  /* 0x0000000c0d0e7389 */ /* 0x00006400000c000b */
[----:B01----:R-:W-:Y:S01]  /*27e40*/  ENDCOLLECTIVE ;  /* 0x000000000000791b */ /* 0x003fe20003800000 */
.L_x_11788:
[----:B------:R-:W-:Y:S02]  /*27e50*/  IMAD.MOV.U32 R13, RZ, RZ, R0 ;  /* 0x000000ffff0d7224 */ /* 0x000fe400078e0000 */
[----:B------:R-:W-:-:S07]  /*27e60*/  IMAD.MOV.U32 R3, RZ, RZ, R14 ;  /* 0x000000ffff037224 */ /* 0x000fce00078e000e */
[----:B------:R-:W-:Y:S05]  /*27e70*/  WARPSYNC.COLLECTIVE R15, `(.L_x_11789) ;  /* 0x000000000f087348 */ /* 0x000fea0003c00000 */
[----:B------:R0:W1:Y:S02]  /*27e80*/  SHFL.IDX P6, R14, R13, R12, R11 ;  /* 0x0000000c0d0e7389 */ /* 0x00006400000c000b */
[----:B01----:R-:W-:Y:S01]  /*27e90*/  ENDCOLLECTIVE ;  /* 0x000000000000791b */ /* 0x003fe20003800000 */
.L_x_11789:
[----:B------:R-:W-:Y:S05]  /*27ea0*/  BRA `(.L_x_11790) ;  /* 0xffffff58003c7947 */ /* 0x000fea000383ffff */
.L_x_11597:
        /* <DEDUP_REMOVED lines=8> */
.L_x_11792:
[----:B------:R-:W-:Y:S05]  /*27f30*/  BSYNC B1 ;  /* 0x0000000000017941 */ /* 0x000fea0003800000 */
.L_x_11791:
        /* <DEDUP_REMOVED lines=8> */
.L_x_11793:
[----:B------:R-:W-:Y:S05]  /*27fc0*/  BRA `(.L_x_11794) ;  /* 0xffffff5c005c7947 */ /* 0x000fea000383ffff */
.L_x_11601:
[----:B------:R-:W-:Y:S02]  /*27fd0*/  IMAD.MOV.U32 R13, RZ, RZ, R4 ;  /* 0x000000ffff0d7224 */ /* 0x000fe400078e0004 */
[----:B------:R-:W-:Y:S02]  /*27fe0*/  IMAD.MOV.U32 R12, RZ, RZ, RZ ;  /* 0x000000ffff0c7224 */ /* 0x000fe400078e00ff */
[----:B------:R-:W-:Y:S02]  /*27ff0*/  IMAD.MOV.U32 R11, RZ, RZ, 0x1c1f ;  /* 0x00001c1fff0b7424 */ /* 0x000fe400078e00ff */
[----:B------:R-:W-:-:S07]  /*28000*/  IMAD.MOV.U32 R15, RZ, RZ, -0x1 ;  /* 0xffffffffff0f7424 */ /* 0x000fce00078e00ff */
[----:B-1----:R-:W-:Y:S05]  /*28010*/  WARPSYNC.COLLECTIVE R15, `(.L_x_11795) ;  /* 0x000000000f087348 */ /* 0x002fea0003c00000 */
[----:B------:R0:W2:Y:S02]  /*28020*/  SHFL.IDX P6, R14, R13, R12, R11 ;  /* 0x0000000c0d0e7389 */ /* 0x0000a400000c000b */
[----:B012---:R-:W-:Y:S01]  /*28030*/  ENDCOLLECTIVE ;  /* 0x000000000000791b */ /* 0x007fe20003800000 */
.L_x_11795:
[----:B------:R-:W-:Y:S02]  /*28040*/  IMAD.MOV.U32 R13, RZ, RZ, R0 ;  /* 0x000000ffff0d7224 */ /* 0x000fe400078e0000 */
[----:B------:R-:W-:-:S07]  /*28050*/  IMAD.MOV.U32 R3, RZ, RZ, R14 ;  /* 0x000000ffff037224 */ /* 0x000fce00078e000e */
[----:B------:R-:W-:Y:S05]  /*28060*/  WARPSYNC.COLLECTIVE R15, `(.L_x_11796) ;  /* 0x000000000f087348 */ /* 0x000fea0003c00000 */
[----:B------:R0:W1:Y:S02]  /*28070*/  SHFL.IDX P6, R14, R13, R12, R11 ;  /* 0x0000000c0d0e7389 */ /* 0x00006400000c000b */
[----:B01----:R-:W-:Y:S01]  /*28080*/  ENDCOLLECTIVE ;  /* 0x000000000000791b */ /* 0x003fe20003800000 */
.L_x_11796:
[----:B------:R-:W-:Y:S05]  /*28090*/  BRA `(.L_x_11797) ;  /* 0xffffff6800b47947 */ /* 0x000fea000383ffff */
.L_x_11604:
        /* <DEDUP_REMOVED lines=8> */
.L_x_11799:
[----:B------:R-:W-:Y:S05]  /*28120*/  BSYNC B1 ;  /* 0x0000000000017941 */ /* 0x000fea0003800000 */
.L_x_11798:
        /* <DEDUP_REMOVED lines=8> */
.L_x_11800:
[----:B------:R-:W-:Y:S05]  /*281b0*/  BRA `(.L_x_11801) ;  /* 0xffffff6800c87947 */ /* 0x000fea000383ffff */
.L_x_11631:
        /* <DEDUP_REMOVED lines=11> */
.L_x_11803:
[----:B------:R-:W-:Y:S05]  /*28270*/  BSYNC B1 ;  /* 0x0000000000017941 */ /* 0x000fea0003800000 */
.L_x_11802:
[----:B------:R-:W-:Y:S05]  /*28280*/  BRA `(.L_x_11804) ;  /* 0xffffff8800ac7947 */ /* 0x000fea000383ffff */
.L_x_11633:
[----:B------:R-:W-:Y:S01]  /*28290*/  BSSY B1, `(.L_x_11805) ;  /* 0x0000006000017945 */ /* 0x000fe20003800000 */
[----:B------:R-:W-:-:S07]  /*282a0*/  IMAD.MOV.U32 R15, RZ, RZ, -0x1 ;  /* 0xffffffffff0f7424 */ /* 0x000fce00078e00ff */
[----:B01----:R-:W-:Y:S05]  /*282b0*/  WARPSYNC.COLLECTIVE R15, `(.L_x_11806) ;  /* 0x000000000f0c7348 */ /* 0x003fea0003c00000 */
[----:B------:R-:W-:Y:S02]  /*282c0*/  ELECT P6, UR62, PT ;  /* 0x00000000003e782f */ /* 0x000fe400038c0000 */
[----:B------:R-:W-:Y:S01]  /*282d0*/  MOV R14, UR62 ;  /* 0x0000003e000e7c02 */ /* 0x000fe20008000f00 */
[----:B01----:R-:W-:Y:S10]  /*282e0*/  ENDCOLLECTIVE ;  /* 0x000000000000791b */ /* 0x003ff40003800000 */
.L_x_11806:
[----:B------:R-:W-:Y:S05]  /*282f0*/  BSYNC B1 ;  /* 0x0000000000017941 */ /* 0x000fea0003800000 */
.L_x_11805:
[----:B------:R-:W-:Y:S05]  /*28300*/  BRA `(.L_x_11632) ;  /* 0xffffff8800a47947 */ /* 0x000fea000383ffff */
.L_x_11635:
[----:B0-----:R0:W2:Y:S02]  /*28310*/  SYNCS.PHASECHK.TRANS64.TRYWAIT P0, [R18+URZ+0x2d820], R6 ;  /* 0x02d82006120075a7 */ /* 0x0010a4000800017f */
[----:B--2---:R-:W-:Y:S05]  /*28320*/  @!P0 NANOSLEEP.SYNCS 0x989680 ;  /* 0x009896800000895d */ /* 0x004fea0003900000 */
[----:B------:R-:W2:Y:S02]  /*28330*/  @!P0 SYNCS.PHASECHK.TRANS64 P0, [R18+URZ+0x2d820], R6 ;  /* 0x02d82006120085a7 */ /* 0x000ea4000800007f */
[----:B--2---:R-:W-:Y:S05]  /*28340*/  @!P0 BRA `(.L_x_11635) ;  /* 0xfffffffc00f08947 */ /* 0x004fea000383ffff */
[----:B------:R-:W-:Y:S05]  /*28350*/  BRA `(.L_x_11807) ;  /* 0xffffff8800b47947 */ /* 0x000fea000383ffff */
.L_x_11639:
[----:B--2---:R2:W3:Y:S02]  /*28360*/  SYNCS.PHASECHK.TRANS64.TRYWAIT P0, [R10+URZ+0x2d8a0], R9 ;  /* 0x02d8a0090a0075a7 */ /* 0x0044e4000800017f */
[----:B---3--:R-:W-:Y:S05]  /*28370*/  @!P0 NANOSLEEP.SYNCS 0x989680 ;  /* 0x009896800000895d */ /* 0x008fea0003900000 */
[----:B------:R-:W3:Y:S02]  /*28380*/  @!P0 SYNCS.PHASECHK.TRANS64 P0, [R10+URZ+0x2d8a0], R9 ;  /* 0x02d8a0090a0085a7 */ /* 0x000ee4000800007f */
[----:B---3--:R-:W-:Y:S05]  /*28390*/  @!P0 BRA `(.L_x_11639) ;  /* 0xfffffffc00f08947 */ /* 0x008fea000383ffff */
[----:B------:R-:W-:Y:S05]  /*283a0*/  BRA `(.L_x_11808) ;  /* 0xffffff8800d07947 */ /* 0x000fea000383ffff */
.L_x_11646:
[----:B0-----:R0:W3:Y:S02]  /*283b0*/  SYNCS.PHASECHK.TRANS64.TRYWAIT P0, [R10+URZ+0x2d8c0], R9 ;  /* 0x02d8c0090a0075a7 */ /* 0x0010e4000800017f */
[----:B---3--:R-:W-:Y:S05]  /*283c0*/  @!P0 NANOSLEEP.SYNCS 0x989680 ;  /* 0x009896800000895d */ /* 0x008fea0003900000 */
[----:B------:R-:W3:Y:S02]  /*283d0*/  @!P0 SYNCS.PHASECHK.TRANS64 P0, [R10+URZ+0x2d8c0], R9 ;  /* 0x02d8c0090a0085a7 */ /* 0x000ee4000800007f */
[----:B---3--:R-:W-:Y:S05]  /*283e0*/  @!P0 BRA `(.L_x_11646) ;  /* 0xfffffffc00f08947 */ /* 0x008fea000383ffff */
[----:B------:R-:W-:Y:S05]  /*283f0*/  BRA `(.L_x_11809) ;  /* 0xffffff8c00cc7947 */ /* 0x000fea000383ffff */
.L_x_11655:
[----:B0-----:R0:W2:Y:S02]  /*28400*/  SYNCS.PHASECHK.TRANS64.TRYWAIT P1, [R9+URZ+0x2d8a0], R8 ;  /* 0x02d8a008090075a7 */ /* 0x0010a4000802017f */
[----:B--2---:R-:W-:Y:S05]  /*28410*/  @!P1 NANOSLEEP.SYNCS 0x989680 ;  /* 0x009896800000995d */ /* 0x004fea0003900000 */
[----:B------:R-:W2:Y:S02]  /*28420*/  @!P1 SYNCS.PHASECHK.TRANS64 P1, [R9+URZ+0x2d8a0], R8 ;  /* 0x02d8a008090095a7 */ /* 0x000ea4000802007f */
[----:B--2---:R-:W-:Y:S05]  /*28430*/  @!P1 BRA `(.L_x_11655) ;  /* 0xfffffffc00f09947 */ /* 0x004fea000383ffff */
[----:B------:R-:W-:Y:S05]  /*28440*/  BRA `(.L_x_11810) ;  /* 0xffffff94000c7947 */ /* 0x000fea000383ffff */
.L_x_11662:
[----:B--2---:R2:W3:Y:S02]  /*28450*/  SYNCS.PHASECHK.TRANS64.TRYWAIT P1, [R9+URZ+0x2d8c0], R8 ;  /* 0x02d8c008090075a7 */ /* 0x0044e4000802017f */
[----:B---3--:R-:W-:Y:S05]  /*28460*/  @!P1 NANOSLEEP.SYNCS 0x989680 ;  /* 0x009896800000995d */ /* 0x008fea0003900000 */
[----:B------:R-:W3:Y:S02]  /*28470*/  @!P1 SYNCS.PHASECHK.TRANS64 P1, [R9+URZ+0x2d8c0], R8 ;  /* 0x02d8c008090095a7 */ /* 0x000ee4000802007f */
[----:B---3--:R-:W-:Y:S05]  /*28480*/  @!P1 BRA `(.L_x_11662) ;  /* 0xfffffffc00f09947 */ /* 0x008fea000383ffff */
[----:B------:R-:W-:Y:S05]  /*28490*/  BRA `(.L_x_11811) ;  /* 0xffffff9800047947 */ /* 0x000fea000383ffff */
.L_x_11687:
        /* <DEDUP_REMOVED lines=11> */
.L_x_11813:
[----:B------:R-:W-:Y:S05]  /*28550*/  BSYNC B0 ;  /* 0x0000000000007941 */ /* 0x000fea0003800000 */
.L_x_11812:
[----:B------:R-:W-:Y:S05]  /*28560*/  BRA `(.L_x_11814) ;  /* 0xffffffa800cc7947 */ /* 0x000fea000383ffff */
.L_x_11690:
[----:B0-----:R0:W1:Y:S02]  /*28570*/  SYNCS.PHASECHK.TRANS64.TRYWAIT P0, [R2+URZ+0x2d840], R3 ;  /* 0x02d84003020075a7 */ /* 0x001064000800017f */
[----:B-1----:R-:W-:Y:S05]  /*28580*/  @!P0 NANOSLEEP.SYNCS 0x989680 ;  /* 0x009896800000895d */ /* 0x002fea0003900000 */
[----:B------:R-:W1:Y:S02]  /*28590*/  @!P0 SYNCS.PHASECHK.TRANS64 P0, [R2+URZ+0x2d840], R3 ;  /* 0x02d84003020085a7 */ /* 0x000e64000800007f */
[----:B-1----:R-:W-:Y:S05]  /*285a0*/  @!P0 BRA `(.L_x_11690) ;  /* 0xfffffffc00f08947 */ /* 0x002fea000383ffff */
[----:B------:R-:W-:Y:S05]  /*285b0*/  BRA `(.L_x_11815) ;  /* 0xffffffac00207947 */ /* 0x000fea000383ffff */
.L_x_11691:
        /* <DEDUP_REMOVED lines=8> */
.L_x_11817:
[----:B------:R-:W-:Y:S05]  /*28640*/  BSYNC B0 ;  /* 0x0000000000007941 */ /* 0x000fea0003800000 */
.L_x_11816:
        /* <DEDUP_REMOVED lines=9> */
.L_x_11818:
[----:B------:R-:W-:Y:S02]  /*286e0*/  IMAD.MOV.U32 R13, RZ, RZ, R7 ;  /* 0x000000ffff0d7224 */ /* 0x000fe400078e0007 */
[----:B------:R-:W-:Y:S02]  /*286f0*/  IMAD.MOV.U32 R12, RZ, RZ, 0x1 ;  /* 0x00000001ff0c7424 */ /* 0x000fe400078e00ff */
[----:B------:R-:W-:-:S07]  /*28700*/  IMAD.MOV.U32 R5, RZ, RZ, R14 ;  /* 0x000000ffff057224 */ /* 0x000fce00078e000e */
[----:B------:R-:W-:Y:S05]  /*28710*/  WARPSYNC.COLLECTIVE R15, `(.L_x_11819) ;  /* 0x000000000f087348 */ /* 0x000fea0003c00000 */
[----:B------:R0:W1:Y:S02]  /*28720*/  SHFL.IDX P6, R14, R13, R12, R11 ;  /* 0x0000000c0d0e7389 */ /* 0x00006400000c000b */
[----:B01----:R-:W-:Y:S01]  /*28730*/  ENDCOLLECTIVE ;  /* 0x000000000000791b */ /* 0x003fe20003800000 */
.L_x_11819:
        /* <DEDUP_REMOVED lines=17> */
.L_x_11820:
[----:B------:R-:W-:Y:S02]  /*28850*/  @P1 IMAD R6, R8, 0x2, R18 ;  /* 0x0000000208061824 */ /* 0x000fe400078e0212 */
[----:B------:R-:W-:Y:S02]  /*28860*/  IMAD.MOV.U32 R13, RZ, RZ, R7 ;  /* 0x000000ffff0d7224 */ /* 0x000fe400078e0007 */
[----:B------:R-:W-:Y:S02]  /*28870*/  IMAD.MOV.U32 R12, RZ, RZ, 0x2 ;  /* 0x00000002ff0c7424 */ /* 0x000fe400078e00ff */
[----:B------:R-:W-:-:S07]  /*28880*/  IMAD.MOV.U32 R5, RZ, RZ, R14 ;  /* 0x000000ffff057224 */ /* 0x000fce00078e000e */
[----:B------:R-:W-:Y:S05]  /*28890*/  WARPSYNC.COLLECTIVE R15, `(.L_x_11821) ;  /* 0x000000000f087348 */ /* 0x000fea0003c00000 */
[----:B------:R0:W1:Y:S02]  /*288a0*/  SHFL.IDX P6, R14, R13, R12, R11 ;  /* 0x0000000c0d0e7389 */ /* 0x00006400000c000b */
[----:B01----:R-:W-:Y:S01]  /*288b0*/  ENDCOLLECTIVE ;  /* 0x000000000000791b */ /* 0x003fe20003800000 */
.L_x_11821:
        /* <DEDUP_REMOVED lines=17> */
.L_x_11822:
[----:B------:R-:W-:Y:S02]  /*289d0*/  @P1 IMAD R6, R8, 0x2, R18 ;  /* 0x0000000208061824 */ /* 0x000fe400078e0212 */
[----:B------:R-:W-:Y:S02]  /*289e0*/  IMAD.MOV.U32 R13, RZ, RZ, R7 ;  /* 0x000000ffff0d7224 */ /* 0x000fe400078e0007 */
[----:B------:R-:W-:Y:S02]  /*289f0*/  IMAD.MOV.U32 R12, RZ, RZ, 0x3 ;  /* 0x00000003ff0c7424 */ /* 0x000fe400078e00ff */
[----:B------:R-:W-:-:S07]  /*28a00*/  IMAD.MOV.U32 R5, RZ, RZ, R14 ;  /* 0x000000ffff057224 */ /* 0x000fce00078e000e */
[----:B------:R-:W-:Y:S05]  /*28a10*/  WARPSYNC.COLLECTIVE R15, `(.L_x_11823) ;  /* 0x000000000f087348 */ /* 0x000fea0003c00000 */
[----:B------:R0:W1:Y:S02]  /*28a20*/  SHFL.IDX P6, R14, R13, R12, R11 ;  /* 0x0000000c0d0e7389 */ /* 0x00006400000c000b */
[----:B01----:R-:W-:Y:S01]  /*28a30*/  ENDCOLLECTIVE ;  /* 0x000000000000791b */ /* 0x003fe20003800000 */
.L_x_11823:
        /* <DEDUP_REMOVED lines=10> */
.L_x_11824:
        /* <DEDUP_REMOVED lines=8> */
.L_x_11696:
        /* <DEDUP_REMOVED lines=9> */
.L_x_11826:
[C---:B------:R-:W-:Y:S01]  /*28bf0*/  VIADD R9, R25.reuse, 0x20 ;  /* 0x0000002019097836 */ /* 0x040fe20000000000 */
[----:B------:R-:W-:Y:S01]  /*28c00*/  ISETP.GE.AND P3, PT, R25, R0, PT ;  /* 0x000000001900720c */ /* 0x000fe20003f66270 */
[----:B------:R-:W-:Y:S02]  /*28c10*/  IMAD.MOV.U32 R13, RZ, RZ, R5 ;  /* 0x000000ffff0d7224 */ /* 0x000fe400078e0005 */
[----:B------:R-:W-:-:S10]  /*28c20*/  IMAD.MOV.U32 R2, RZ, RZ, R14 ;  /* 0x000000ffff027224 */ /* 0x000fd400078e000e */
[----:B------:R-:W-:Y:S05]  /*28c30*/  WARPSYNC.COLLECTIVE R15, `(.L_x_11827) ;  /* 0x000000000f087348 */ /* 0x000fea0003c00000 */
[----:B------:R0:W1:Y:S02]  /*28c40*/  SHFL.IDX P6, R14, R13, R12, R11 ;  /* 0x0000000c0d0e7389 */ /* 0x00006400000c000b */
[----:B01----:R-:W-:Y:S01]  /*28c50*/  ENDCOLLECTIVE ;  /* 0x000000000000791b */ /* 0x003fe20003800000 */
.L_x_11827:
[----:B------:R-:W-:Y:S02]  /*28c60*/  IMAD.MOV.U32 R13, RZ, RZ, R4 ;  /* 0x000000ffff0d7224 */ /* 0x000fe400078e0004 */
[----:B------:R-:W-:Y:S02]  /*28c70*/  IMAD.MOV.U32 R12, RZ, RZ, 0x1 ;  /* 0x00000001ff0c7424 */ /* 0x000fe400078e00ff */
[----:B------:R-:W-:-:S07]  /*28c80*/  IMAD.MOV.U32 R3, RZ, RZ, R14 ;  /* 0x000000ffff037224 */ /* 0x000fce00078e000e */
[----:B------:R-:W-:Y:S05]  /*28c90*/  WARPSYNC.COLLECTIVE R15, `(.L_x_11828) ;  /* 0x000000000f087348 */ /* 0x000fea0003c00000 */
[----:B------:R0:W1:Y:S02]  /*28ca0*/  SHFL.IDX P6, R14, R13, R12, R11 ;  /* 0x0000000c0d0e7389 */ /* 0x00006400000c000b */
[----:B01----:R-:W-:Y:S01]  /*28cb0*/  ENDCOLLECTIVE ;  /* 0x000000000000791b */ /* 0x003fe20003800000 */
.L_x_11828:
        /* <DEDUP_REMOVED lines=17> */
.L_x_11829:
[----:B------:R-:W-:Y:S02]  /*28dd0*/  IMAD.MOV.U32 R13, RZ, RZ, R4 ;  /* 0x000000ffff0d7224 */ /* 0x000fe400078e0004 */
[----:B------:R-:W-:Y:S02]  /*28de0*/  IMAD.MOV.U32 R12, RZ, RZ, 0x2 ;  /* 0x00000002ff0c7424 */ /* 0x000fe400078e00ff */
[----:B------:R-:W-:-:S07]  /*28df0*/  IMAD.MOV.U32 R3, RZ, RZ, R14 ;  /* 0x000000ffff037224 */ /* 0x000fce00078e000e */
[----:B------:R-:W-:Y:S05]  /*28e00*/  WARPSYNC.COLLECTIVE R15, `(.L_x_11830) ;  /* 0x000000000f087348 */ /* 0x000fea0003c00000 */
[----:B------:R0:W1:Y:S02]  /*28e10*/  SHFL.IDX P6, R14, R13, R12, R11 ;  /* 0x0000000c0d0e7389 */ /* 0x00006400000c000b */
[----:B01----:R-:W-:Y:S01]  /*28e20*/  ENDCOLLECTIVE ;  /* 0x000000000000791b */ /* 0x003fe20003800000 */
.L_x_11830:
        /* <DEDUP_REMOVED lines=18> */
.L_x_11831:
[----:B------:R-:W-:Y:S02]  /*28f50*/  IMAD.MOV.U32 R13, RZ, RZ, R4 ;  /* 0x000000ffff0d7224 */ /* 0x000fe400078e0004 */
[----:B------:R-:W-:Y:S02]  /*28f60*/  IMAD.MOV.U32 R12, RZ, RZ, 0x3 ;  /* 0x00000003ff0c7424 */ /* 0x000fe400078e00ff */
[----:B------:R-:W-:-:S07]  /*28f70*/  IMAD.MOV.U32 R3, RZ, RZ, R14 ;  /* 0x000000ffff037224 */ /* 0x000fce00078e000e */
[----:B------:R-:W-:Y:S05]  /*28f80*/  WARPSYNC.COLLECTIVE R15, `(.L_x_11832) ;  /* 0x000000000f087348 */ /* 0x000fea0003c00000 */
[----:B------:R0:W1:Y:S02]  /*28f90*/  SHFL.IDX P6, R14, R13, R12, R11 ;  /* 0x0000000c0d0e7389 */ /* 0x00006400000c000b */
[----:B01----:R-:W-:Y:S01]  /*28fa0*/  ENDCOLLECTIVE ;  /* 0x000000000000791b */ /* 0x003fe20003800000 */
.L_x_11832:
        /* <DEDUP_REMOVED lines=10> */
.L_x_11833:
        /* <DEDUP_REMOVED lines=13> */
.L_x_11834:
        /* <DEDUP_REMOVED lines=16> */
.L_x_11835:
[----:B------:R-:W-:Y:S02]  /*29220*/  IMAD.MOV.U32 R13, RZ, RZ, R6 ;  /* 0x000000ffff0d7224 */ /* 0x000fe400078e0006 */
[----:B------:R-:W-:Y:S02]  /*29230*/  IMAD.MOV.U32 R12, RZ, RZ, 0x1 ;  /* 0x00000001ff0c7424 */ /* 0x000fe400078e00ff */
[----:B------:R-:W-:-:S07]  /*29240*/  IMAD.MOV.U32 R3, RZ, RZ, R14 ;  /* 0x000000ffff037224 */ /* 0x000fce00078e000e */
[----:B------:R-:W-:Y:S05]  /*29250*/  WARPSYNC.COLLECTIVE R15, `(.L_x_11836) ;  /* 0x000000000f087348 */ /* 0x000fea0003c00000 */
[----:B------:R0:W1:Y:S02]  /*29260*/  SHFL.IDX P6, R14, R13, R12, R11 ;  /* 0x0000000c0d0e7389 */ /* 0x00006400000c000b */
[----:B01----:R-:W-:Y:S01]  /*29270*/  ENDCOLLECTIVE ;  /* 0x000000000000791b */ /* 0x003fe20003800000 */
.L_x_11836:
        /* <DEDUP_REMOVED lines=10> */
.L_x_11837:
        /* <DEDUP_REMOVED lines=8> */
.L_x_11699:
[----:B-1----:R1:W2:Y:S02]  /*293a0*/  SYNCS.PHASECHK.TRANS64.TRYWAIT P0, [R18+URZ+0x2d820], R0 ;  /* 0x02d82000120075a7 */ /* 0x0022a4000800017f */
[----:B--2---:R-:W-:Y:S05]  /*293b0*/  @!P0 NANOSLEEP.SYNCS 0x989680 ;  /* 0x009896800000895d */ /* 0x004fea0003900000 */
[----:B------:R-:W2:Y:S02]  /*293c0*/  @!P0 SYNCS.PHASECHK.TRANS64 P0, [R18+URZ+0x2d820], R0 ;  /* 0x02d82000120085a7 */ /* 0x000ea4000800007f */
[----:B--2---:R-:W-:Y:S05]  /*293d0*/  @!P0 BRA `(.L_x_11699) ;  /* 0xfffffffc00f08947 */ /* 0x004fea000383ffff */
[----:B------:R-:W-:Y:S05]  /*293e0*/  BRA `(.L_x_11839) ;  /* 0xffffffb000607947 */ /* 0x000fea000383ffff */
.L_x_11704:
[----:B0-----:R0:W1:Y:S02]  /*293f0*/  SYNCS.PHASECHK.TRANS64.TRYWAIT P0, [R5+URZ+0x2d840], R0 ;  /* 0x02d84000050075a7 */ /* 0x001064000800017f */
[----:B-1----:R-:W-:Y:S05]  /*29400*/  @!P0 NANOSLEEP.SYNCS 0x989680 ;  /* 0x009896800000895d */ /* 0x002fea0003900000 */
[----:B------:R-:W1:Y:S02]  /*29410*/  @!P0 SYNCS.PHASECHK.TRANS64 P0, [R5+URZ+0x2d840], R0 ;  /* 0x02d84000050085a7 */ /* 0x000e64000800007f */
[----:B-1----:R-:W-:Y:S05]  /*29420*/  @!P0 BRA `(.L_x_11704) ;  /* 0xfffffffc00f08947 */ /* 0x002fea000383ffff */
[----:B------:R-:W-:Y:S05]  /*29430*/  BRA `(.L_x_11840) ;  /* 0xffffffb400547947 */ /* 0x000fea000383ffff */
.L_x_11705:
        /* <DEDUP_REMOVED lines=8> */
.L_x_11842:
[----:B------:R-:W-:Y:S05]  /*294c0*/  BSYNC B1 ;  /* 0x0000000000017941 */ /* 0x000fea0003800000 */
.L_x_11841:
        /* <DEDUP_REMOVED lines=13> */
.L_x_11843:
        /* <DEDUP_REMOVED lines=8> */
.L_x_11844:
        /* <DEDUP_REMOVED lines=14> */
.L_x_11845:
[----:B------:R-:W-:Y:S02]  /*29700*/  IMAD.MOV.U32 R13, RZ, RZ, R7 ;  /* 0x000000ffff0d7224 */ /* 0x000fe400078e0007 */
[----:B------:R-:W-:Y:S02]  /*29710*/  IMAD.MOV.U32 R12, RZ, RZ, 0x2 ;  /* 0x00000002ff0c7424 */ /* 0x000fe400078e00ff */
[----:B------:R-:W-:-:S07]  /*29720*/  IMAD.MOV.U32 R2, RZ, RZ, R14 ;  /* 0x000000ffff027224 */ /* 0x000fce00078e000e */
[----:B------:R-:W-:Y:S05]  /*29730*/  WARPSYNC.COLLECTIVE R15, `(.L_x_11846) ;  /* 0x000000000f087348 */ /* 0x000fea0003c00000 */
[----:B------:R0:W1:Y:S02]  /*29740*/  SHFL.IDX P6, R14, R13, R12, R11 ;  /* 0x0000000c0d0e7389 */ /* 0x00006400000c000b */
[----:B01----:R-:W-:Y:S01]  /*29750*/  ENDCOLLECTIVE ;  /* 0x000000000000791b */ /* 0x003fe20003800000 */
.L_x_11846:
        /* <DEDUP_REMOVED lines=13> */
.L_x_11847:
[----:B------:R-:W-:Y:S02]  /*29830*/  IMAD.MOV.U32 R13, RZ, RZ, R7 ;  /* 0x000000ffff0d7224 */ /* 0x000fe400078e0007 */
[----:B------:R-:W-:Y:S02]  /*29840*/  IMAD.MOV.U32 R12, RZ, RZ, 0x3 ;  /* 0x00000003ff0c7424 */ /* 0x000fe400078e00ff */
[----:B------:R-:W-:-:S07]  /*29850*/  IMAD.MOV.U32 R2, RZ, RZ, R14 ;  /* 0x000000ffff027224 */ /* 0x000fce00078e000e */
[----:B------:R-:W-:Y:S05]  /*29860*/  WARPSYNC.COLLECTIVE R15, `(.L_x_11848) ;  /* 0x000000000f087348 */ /* 0x000fea0003c00000 */
[----:B------:R0:W1:Y:S02]  /*29870*/  SHFL.IDX P6, R14, R13, R12, R11 ;  /* 0x0000000c0d0e7389 */ /* 0x00006400000c000b */
[----:B01----:R-:W-:Y:S01]  /*29880*/  ENDCOLLECTIVE ;  /* 0x000000000000791b */ /* 0x003fe20003800000 */
.L_x_11848:
        /* <DEDUP_REMOVED lines=14> */
.L_x_11849:
[----:B------:R-:W-:Y:S01]  /*29970*/  IMAD.MOV.U32 R2, RZ, RZ, R14 ;  /* 0x000000ffff027224 */ /* 0x000fe200078e000e */
[----:B------:R-:W-:Y:S06]  /*29980*/  BRA `(.L_x_11850) ;  /* 0xffffffb000d47947 */ /* 0x000fec000383ffff */
.L_x_11710:
[----:B-1----:R1:W2:Y:S02]  /*29990*/  SYNCS.PHASECHK.TRANS64.TRYWAIT P0, [R5+URZ+0x2d860], R2 ;  /* 0x02d86002050075a7 */ /* 0x0022a4000800017f */
[----:B--2---:R-:W-:Y:S05]  /*299a0*/  @!P0 NANOSLEEP.SYNCS 0x989680 ;  /* 0x009896800000895d */ /* 0x004fea0003900000 */
[----:B------:R-:W2:Y:S02]  /*299b0*/  @!P0 SYNCS.PHASECHK.TRANS64 P0, [R5+URZ+0x2d860], R2 ;  /* 0x02d86002050085a7 */ /* 0x000ea4000800007f */
[----:B--2---:R-:W-:Y:S05]  /*299c0*/  @!P0 BRA `(.L_x_11710) ;  /* 0xfffffffc00f08947 */ /* 0x004fea000383ffff */
[----:B------:R-:W-:Y:S05]  /*299d0*/  BRA `(.L_x_11851) ;  /* 0xffffffb400387947 */ /* 0x000fea000383ffff */
.L_x_11711:
        /* <DEDUP_REMOVED lines=8> */
.L_x_11853:
[----:B------:R-:W-:Y:S05]  /*29a60*/  BSYNC B1 ;  /* 0x0000000000017941 */ /* 0x000fea0003800000 */
.L_x_11852:
        /* <DEDUP_REMOVED lines=9> */
.L_x_11854:
[----:B------:R-:W-:Y:S02]  /*29b00*/  IMAD.MOV.U32 R13, RZ, RZ, R22 ;  /* 0x000000ffff0d7224 */ /* 0x000fe400078e0016 */
[----:B------:R-:W-:Y:S02]  /*29b10*/  IMAD.MOV.U32 R12, RZ, RZ, 0x1 ;  /* 0x00000001ff0c7424 */ /* 0x000fe400078e00ff */
[----:B------:R-:W-:-:S07]  /*29b20*/  IMAD.MOV.U32 R2, RZ, RZ, R14 ;  /* 0x000000ffff027224 */ /* 0x000fce00078e000e */
[----:B------:R-:W-:Y:S05]  /*29b30*/  WARPSYNC.COLLECTIVE R15, `(.L_x_11855) ;  /* 0x000000000f087348 */ /* 0x000fea0003c00000 */
[----:B------:R0:W1:Y:S02]  /*29b40*/  SHFL.IDX P6, R14, R13, R12, R11 ;  /* 0x0000000c0d0e7389 */ /* 0x00006400000c000b */
[----:B01----:R-:W-:Y:S01]  /*29b50*/  ENDCOLLECTIVE ;  /* 0x000000000000791b */ /* 0x003fe20003800000 */
.L_x_11855:
        /* <DEDUP_REMOVED lines=16> */
.L_x_11856:
[----:B------:R-:W-:Y:S02]  /*29c60*/  IMAD.MOV.U32 R13, RZ, RZ, R22 ;  /* 0x000000ffff0d7224 */ /* 0x000fe400078e0016 */
[----:B------:R-:W-:Y:S02]  /*29c70*/  IMAD.MOV.U32 R12, RZ, RZ, 0x2 ;  /* 0x00000002ff0c7424 */ /* 0x000fe400078e00ff */
[----:B------:R-:W-:-:S07]  /*29c80*/  IMAD.MOV.U32 R2, RZ, RZ, R14 ;  /* 0x000000ffff027224 */ /* 0x000fce00078e000e */
[----:B------:R-:W-:Y:S05]  /*29c90*/  WARPSYNC.COLLECTIVE R15, `(.L_x_11857) ;  /* 0x000000000f087348 */ /* 0x000fea0003c00000 */
[----:B------:R0:W1:Y:S02]  /*29ca0*/  SHFL.IDX P6, R14, R13, R12, R11 ;  /* 0x0000000c0d0e7389 */ /* 0x00006400000c000b */
[----:B01----:R-:W-:Y:S01]  /*29cb0*/  ENDCOLLECTIVE ;  /* 0x000000000000791b */ /* 0x003fe20003800000 */
.L_x_11857:
        /* <DEDUP_REMOVED lines=16> */
.L_x_11858:
[----:B------:R-:W-:Y:S02]  /*29dc0*/  IMAD.MOV.U32 R13, RZ, RZ, R22 ;  /* 0x000000ffff0d7224 */ /* 0x000fe400078e0016 */
[----:B------:R-:W-:Y:S02]  /*29dd0*/  IMAD.MOV.U32 R12, RZ, RZ, 0x3 ;  /* 0x00000003ff0c7424 */ /* 0x000fe400078e00ff */
[----:B------:R-:W-:-:S07]  /*29de0*/  IMAD.MOV.U32 R2, RZ, RZ, R14 ;  /* 0x000000ffff027224 */ /* 0x000fce00078e000e */
[----:B------:R-:W-:Y:S05]  /*29df0*/  WARPSYNC.COLLECTIVE R15, `(.L_x_11859) ;  /* 0x000000000f087348 */ /* 0x000fea0003c00000 */
[----:B------:R0:W1:Y:S02]  /*29e00*/  SHFL.IDX P6, R14, R13, R12, R11 ;  /* 0x0000000c0d0e7389 */ /* 0x00006400000c000b */
[----:B01----:R-:W-:Y:S01]  /*29e10*/  ENDCOLLECTIVE ;  /* 0x000000000000791b */ /* 0x003fe20003800000 */
.L_x_11859:
        /* <DEDUP_REMOVED lines=13> */
.L_x_11860:
        /* <DEDUP_REMOVED lines=8> */
.L_x_11719:
[----:B-1----:R1:W2:Y:S02]  /*29f70*/  SYNCS.PHASECHK.TRANS64.TRYWAIT P0, [R0+URZ+0x2d860], R3 ;  /* 0x02d86003000075a7 */ /* 0x0022a4000800017f */
[----:B--2---:R-:W-:Y:S05]  /*29f80*/  @!P0 NANOSLEEP.SYNCS 0x989680 ;  /* 0x009896800000895d */ /* 0x004fea0003900000 */
[----:B------:R-:W2:Y:S02]  /*29f90*/  @!P0 SYNCS.PHASECHK.TRANS64 P0, [R0+URZ+0x2d860], R3 ;  /* 0x02d86003000085a7 */ /* 0x000ea4000800007f */
[----:B--2---:R-:W-:Y:S05]  /*29fa0*/  @!P0 BRA `(.L_x_11719) ;  /* 0xfffffffc00f08947 */ /* 0x004fea000383ffff */
[----:B------:R-:W-:Y:S05]  /*29fb0*/  BRA `(.L_x_11862) ;  /* 0xffffffb400b87947 */ /* 0x000fea000383ffff */
.L_x_11720:
        /* <DEDUP_REMOVED lines=8> */
.L_x_11864:
[----:B------:R-:W-:Y:S05]  /*2a040*/  BSYNC B0 ;  /* 0x0000000000007941 */ /* 0x000fea0003800000 */
.L_x_11863:
        /* <DEDUP_REMOVED lines=10> */
.L_x_11865:
        /* <DEDUP_REMOVED lines=17> */
.L_x_11866:
        /* <DEDUP_REMOVED lines=14> */
.L_x_11867:
[----:B------:R-:W-:Y:S02]  /*2a2e0*/  IMAD.MOV.U32 R13, RZ, RZ, R22 ;  /* 0x000000ffff0d7224 */ /* 0x000fe400078e0016 */
[----:B------:R-:W-:Y:S01]  /*2a2f0*/  IMAD.MOV.U32 R12, RZ, RZ, 0x2 ;  /* 0x00000002ff0c7424 */ /* 0x000fe200078e00ff */
[----:B------:R-:W-:-:S13]  /*2a300*/  IADD3 R2, P4, R14, R5, RZ ;  /* 0x000000050e027210 */ /* 0x000fda0007f9e0ff */
[----:B------:R-:W-:Y:S05]  /*2a310*/  WARPSYNC.COLLECTIVE R15, `(.L_x_11868) ;  /* 0x000000000f087348 */ /* 0x000fea0003c00000 */
[----:B------:R0:W1:Y:S02]  /*2a320*/  SHFL.IDX P6, R14, R13, R12, R11 ;  /* 0x0000000c0d0e7389 */ /* 0x00006400000c000b */
[----:B01----:R-:W-:Y:S01]  /*2a330*/  ENDCOLLECTIVE ;  /* 0x000000000000791b */ /* 0x003fe20003800000 */
.L_x_11868:
        /* <DEDUP_REMOVED lines=15> */
.L_x_11869:
[----:B------:R-:W-:Y:S02]  /*2a430*/  IMAD.MOV.U32 R13, RZ, RZ, R22 ;  /* 0x000000ffff0d7224 */ /* 0x000fe400078e0016 */
[----:B------:R-:W-:Y:S01]  /*2a440*/  IMAD.MOV.U32 R12, RZ, RZ, 0x3 ;  /* 0x00000003ff0c7424 */ /* 0x000fe200078e00ff */
[----:B------:R-:W-:-:S13]  /*2a450*/  IADD3 R2, P4, R14, R5, RZ ;  /* 0x000000050e027210 */ /* 0x000fda0007f9e0ff */
[----:B------:R-:W-:Y:S05]  /*2a460*/  WARPSYNC.COLLECTIVE R15, `(.L_x_11870) ;  /* 0x000000000f087348 */ /* 0x000fea0003c00000 */
[----:B------:R0:W1:Y:S02]  /*2a470*/  SHFL.IDX P6, R14, R13, R12, R11 ;  /* 0x0000000c0d0e7389 */ /* 0x00006400000c000b */
[----:B01----:R-:W-:Y:S01]  /*2a480*/  ENDCOLLECTIVE ;  /* 0x000000000000791b */ /* 0x003fe20003800000 */
.L_x_11870:
        /* <DEDUP_REMOVED lines=14> */
.L_x_11871:
[----:B------:R-:W-:Y:S05]  /*2a570*/  BRA `(.L_x_11872) ;  /* 0xffffffb400187947 */ /* 0x000fea000383ffff */
.L_x_11725:
[----:B------:R-:W-:Y:S01]  /*2a580*/  BSSY B0, `(.L_x_11873) ;  /* 0x0000008000007945 */ /* 0x000fe20003800000 */
[----:B------:R-:W-:Y:S02]  /*2a590*/  IMAD.MOV.U32 R13, RZ, RZ, R24 ;  /* 0x000000ffff0d7224 */ /* 0x000fe400078e0018 */
[----:B-1----:R-:W-:Y:S02]  /*2a5a0*/  IMAD.MOV.U32 R12, RZ, RZ, RZ ;  /* 0x000000ffff0c7224 */ /* 0x002fe400078e00ff */
[----:B------:R-:W-:Y:S02]  /*2a5b0*/  IMAD.MOV.U32 R11, RZ, RZ, 0x1f ;  /* 0x0000001fff0b7424 */ /* 0x000fe400078e00ff */
[----:B------:R-:W-:-:S07]  /*2a5c0*/  IMAD.MOV.U32 R15, RZ, RZ, -0x1 ;  /* 0xffffffffff0f7424 */ /* 0x000fce00078e00ff */
[----:B0----5:R-:W-:Y:S05]  /*2a5d0*/  WARPSYNC.COLLECTIVE R15, `(.L_x_11874) ;  /* 0x000000000f087348 */ /* 0x021fea0003c00000 */
[----:B------:R1:W2:Y:S02]  /*2a5e0*/  SHFL.IDX P6, R14, R13, R12, R11 ;  /* 0x0000000c0d0e7389 */ /* 0x0002a400000c000b */
[----:B012--5:R-:W-:Y:S01]  /*2a5f0*/  ENDCOLLECTIVE ;  /* 0x000000000000791b */ /* 0x027fe20003800000 */
.L_x_11874:
[----:B------:R-:W-:Y:S05]  /*2a600*/  BSYNC B0 ;  /* 0x0000000000007941 */ /* 0x000fea0003800000 */
.L_x_11873:
        /* <DEDUP_REMOVED lines=9> */
.L_x_11875:
        /* <DEDUP_REMOVED lines=23> */
.L_x_11876:
[----:B------:R-:W-:Y:S01]  /*2a810*/  IMAD.MOV.U32 R12, RZ, RZ, 0x2 ;  /* 0x00000002ff0c7424 */ /* 0x000fe200078e00ff */
[----:B------:R-:W-:-:S05]  /*2a820*/  SEL R4, R14, RZ, P1 ;  /* 0x000000ff0e047207 */ /* 0x000fca0000800000 */
[----:B------:R-:W-:-:S04]  /*2a830*/  IMAD.IADD R4, R13, 0x1, R4 ;  /* 0x000000010d047824 */ /* 0x000fc800078e0204 */
[----:B------:R-:W-:-:S07]  /*2a840*/  IMAD.MOV.U32 R13, RZ, RZ, R4 ;  /* 0x000000ffff0d7224 */ /* 0x000fce00078e0004 */
[----:B------:R-:W-:Y:S05]  /*2a850*/  WARPSYNC.COLLECTIVE R15, `(.L_x_11877) ;  /* 0x000000000f087348 */ /* 0x000fea0003c00000 */
[----:B------:R0:W1:Y:S02]  /*2a860*/  SHFL.UP P6, R14, R13, R12, R11 ;  /* 0x0400000c0d0e7389 */ /* 0x00006400000c000b */
[----:B01----:R-:W-:Y:S01]  /*2a870*/  ENDCOLLECTIVE ;  /* 0x000000000000791b */ /* 0x003fe20003800000 */
.L_x_11877:
[----:B------:R-:W-:Y:S01]  /*2a880*/  IMAD.MOV.U32 R12, RZ, RZ, 0x4 ;  /* 0x00000004ff0c7424 */ /* 0x000fe200078e00ff */
[----:B------:R-:W-:-:S05]  /*2a890*/  SEL R3, R14, RZ, P2 ;  /* 0x000000ff0e037207 */ /* 0x000fca0001000000 */
[----:B------:R-:W-:-:S04]  /*2a8a0*/  IMAD.IADD R2, R4, 0x1, R3 ;  /* 0x0000000104027824 */ /* 0x000fc800078e0203 */
[----:B------:R-:W-:-:S07]  /*2a8b0*/  IMAD.MOV.U32 R13, RZ, RZ, R2 ;  /* 0x000000ffff0d7224 */ /* 0x000fce00078e0002 */
[----:B------:R-:W-:Y:S05]  /*2a8c0*/  WARPSYNC.COLLECTIVE R15, `(.L_x_11878) ;  /* 0x000000000f087348 */ /* 0x000fea0003c00000 */
[----:B------:R0:W1:Y:S02]  /*2a8d0*/  SHFL.UP P6, R14, R13, R12, R11 ;  /* 0x0400000c0d0e7389 */ /* 0x00006400000c000b */
[----:B01----:R-:W-:Y:S01]  /*2a8e0*/  ENDCOLLECTIVE ;  /* 0x000000000000791b */ /* 0x003fe20003800000 */
.L_x_11878:
[----:B------:R-:W-:Y:S01]  /*2a8f0*/  IMAD.MOV.U32 R12, RZ, RZ, 0x8 ;  /* 0x00000008ff0c7424 */ /* 0x000fe200078e00ff */
[----:B------:R-:W-:-:S05]  /*2a900*/  SEL R3, R14, RZ, P3 ;  /* 0x000000ff0e037207 */ /* 0x000fca0001800000 */
[----:B------:R-:W-:-:S04]  /*2a910*/  IMAD.IADD R3, R2, 0x1, R3 ;  /* 0x0000000102037824 */ /* 0x000fc800078e0203 */
[----:B------:R-:W-:-:S07]  /*2a920*/  IMAD.MOV.U32 R13, RZ, RZ, R3 ;  /* 0x000000ffff0d7224 */ /* 0x000fce00078e0003 */
[----:B------:R-:W-:Y:S05]  /*2a930*/  WARPSYNC.COLLECTIVE R15, `(.L_x_11879) ;  /* 0x000000000f087348 */ /* 0x000fea0003c00000 */
[----:B------:R0:W1:Y:S02]  /*2a940*/  SHFL.UP P6, R14, R13, R12, R11 ;  /* 0x0400000c0d0e7389 */ /* 0x00006400000c000b */
[----:B01----:R-:W-:Y:S01]  /*2a950*/  ENDCOLLECTIVE ;  /* 0x000000000000791b */ /* 0x003fe20003800000 */
.L_x_11879:
[----:B------:R-:W-:Y:S01]  /*2a960*/  IMAD.MOV.U32 R12, RZ, RZ, 0x10 ;  /* 0x00000010ff0c7424 */ /* 0x000fe200078e00ff */
[----:B------:R-:W-:-:S05]  /*2a970*/  SEL R4, R14, RZ, P4 ;  /* 0x000000ff0e047207 */ /* 0x000fca0002000000 */
[----:B------:R-:W-:-:S04]  /*2a980*/  IMAD.IADD R4, R3, 0x1, R4 ;  /* 0x0000000103047824 */ /* 0x000fc800078e0204 */
[----:B------:R-:W-:-:S07]  /*2a990*/  IMAD.MOV.U32 R13, RZ, RZ, R4 ;  /* 0x000000ffff0d7224 */ /* 0x000fce00078e0004 */
[----:B------:R-:W-:Y:S05]  /*2a9a0*/  WARPSYNC.COLLECTIVE R15, `(.L_x_11880) ;  /* 0x000000000f087348 */ /* 0x000fea0003c00000 */
[----:B------:R0:W1:Y:S02]  /*2a9b0*/  SHFL.UP P6, R14, R13, R12, R11 ;  /* 0x0400000c0d0e7389 */ /* 0x00006400000c000b */
[----:B01----:R-:W-:Y:S01]  /*2a9c0*/  ENDCOLLECTIVE ;  /* 0x000000000000791b */ /* 0x003fe20003800000 */
.L_x_11880:
        /* <DEDUP_REMOVED lines=8> */
.L_x_11881:
[----:B------:R-:W-:Y:S05]  /*2aa50*/  BRA `(.L_x_11882) ;  /* 0xffffffb4003c7947 */ /* 0x000fea000383ffff */
.L_x_11728:
[----:B------:R-:W-:Y:S01]  /*2aa60*/  BSSY B0, `(.L_x_11883) ;  /* 0x0000007000007945 */ /* 0x000fe20003800000 */
[----:B-1----:R-:W-:Y:S02]  /*2aa70*/  IMAD.MOV.U32 R12, RZ, RZ, 0x1 ;  /* 0x00000001ff0c7424 */ /* 0x002fe400078e00ff */
[----:B------:R-:W-:Y:S02]  /*2aa80*/  IMAD.MOV.U32 R11, RZ, RZ, RZ ;  /* 0x000000ffff0b7224 */ /* 0x000fe400078e00ff */
[----:B------:R-:W-:-:S07]  /*2aa90*/  IMAD.MOV.U32 R15, RZ, RZ, -0x1 ;  /* 0xffffffffff0f7424 */ /* 0x000fce00078e00ff */
[----:B-----5:R-:W-:Y:S05]  /*2aaa0*/  WARPSYNC.COLLECTIVE R15, `(.L_x_11884) ;  /* 0x000000000f087348 */ /* 0x020fea0003c00000 */
[----:B------:R0:W1:Y:S02]  /*2aab0*/  SHFL.UP P6, R14, R13, R12, R11 ;  /* 0x0400000c0d0e7389 */ /* 0x00006400000c000b */
[----:B01---5:R-:W-:Y:S01]  /*2aac0*/  ENDCOLLECTIVE ;  /* 0x000000000000791b */ /* 0x023fe20003800000 */
.L_x_11884:
[----:B------:R-:W-:Y:S05]  /*2aad0*/  BSYNC B0 ;  /* 0x0000000000007941 */ /* 0x000fea0003800000 */
.L_x_11883:
        /* <DEDUP_REMOVED lines=8> */
.L_x_11885:
[----:B------:R-:W-:Y:S01]  /*2ab60*/  IMAD.MOV.U32 R12, RZ, RZ, 0x4 ;  /* 0x00000004ff0c7424 */ /* 0x000fe200078e00ff */
[----:B------:R-:W-:-:S05]  /*2ab70*/  SEL R14, R14, RZ, P2 ;  /* 0x000000ff0e0e7207 */ /* 0x000fca0001000000 */
[----:B------:R-:W-:-:S04]  /*2ab80*/  IMAD.IADD R3, R13, 0x1, R14 ;  /* 0x000000010d037824 */ /* 0x000fc800078e020e */
[----:B------:R-:W-:-:S07]  /*2ab90*/  IMAD.MOV.U32 R13, RZ, RZ, R3 ;  /* 0x000000ffff0d7224 */ /* 0x000fce00078e0003 */
[----:B------:R-:W-:Y:S05]  /*2aba0*/  WARPSYNC.COLLECTIVE R15, `(.L_x_11886) ;  /* 0x000000000f087348 */ /* 0x000fea0003c00000 */
[----:B------:R0:W1:Y:S02]  /*2abb0*/  SHFL.UP P6, R14, R13, R12, R11 ;  /* 0x0400000c0d0e7389 */ /* 0x00006400000c000b */
[----:B01----:R-:W-:Y:S01]  /*2abc0*/  ENDCOLLECTIVE ;  /* 0x000000000000791b */ /* 0x003fe20003800000 */
.L_x_11886:
[----:B------:R-:W-:Y:S01]  /*2abd0*/  IMAD.MOV.U32 R12, RZ, RZ, 0x8 ;  /* 0x00000008ff0c7424 */ /* 0x000fe200078e00ff */
[----:B------:R-:W-:-:S05]  /*2abe0*/  SEL R4, R14, RZ, P3 ;  /* 0x000000ff0e047207 */ /* 0x000fca0001800000 */
[----:B------:R-:W-:-:S04]  /*2abf0*/  IMAD.IADD R4, R3, 0x1, R4 ;  /* 0x0000000103047824 */ /* 0x000fc800078e0204 */
[----:B------:R-:W-:-:S07]  /*2ac00*/  IMAD.MOV.U32 R13, RZ, RZ, R4 ;  /* 0x000000ffff0d7224 */ /* 0x000fce00078e0004 */
[----:B------:R-:W-:Y:S05]  /*2ac10*/  WARPSYNC.COLLECTIVE R15, `(.L_x_11887) ;  /* 0x000000000f087348 */ /* 0x000fea0003c00000 */
[----:B------:R0:W1:Y:S02]  /*2ac20*/  SHFL.UP P6, R14, R13, R12, R11 ;  /* 0x0400000c0d0e7389 */ /* 0x00006400000c000b */
[----:B01----:R-:W-:Y:S01]  /*2ac30*/  ENDCOLLECTIVE ;  /* 0x000000000000791b */ /* 0x003fe20003800000 */
.L_x_11887:
[----:B------:R-:W-:Y:S01]  /*2ac40*/  IMAD.MOV.U32 R12, RZ, RZ, 0x10 ;  /* 0x00000010ff0c7424 */ /* 0x000fe200078e00ff */
[----:B------:R-:W-:-:S05]  /*2ac50*/  SEL R7, R14, RZ, P4 ;  /* 0x000000ff0e077207 */ /* 0x000fca0002000000 */
[----:B------:R-:W-:-:S04]  /*2ac60*/  IMAD.IADD R7, R4, 0x1, R7 ;  /* 0x0000000104077824 */ /* 0x000fc800078e0207 */
[----:B------:R-:W-:-:S07]  /*2ac70*/  IMAD.MOV.U32 R13, RZ, RZ, R7 ;  /* 0x000000ffff0d7224 */ /* 0x000fce00078e0007 */
[----:B------:R-:W-:Y:S05]  /*2ac80*/  WARPSYNC.COLLECTIVE R15, `(.L_x_11888) ;  /* 0x000000000f087348 */ /* 0x000fea0003c00000 */
[----:B------:R0:W1:Y:S02]  /*2ac90*/  SHFL.UP P6, R14, R13, R12, R11 ;  /* 0x0400000c0d0e7389 */ /* 0x00006400000c000b */
[----:B01----:R-:W-:Y:S01]  /*2aca0*/  ENDCOLLECTIVE ;  /* 0x000000000000791b */ /* 0x003fe20003800000 */
.L_x_11888:
        /* <DEDUP_REMOVED lines=8> */
.L_x_11889:
[----:B------:R-:W-:Y:S05]  /*2ad30*/  BRA `(.L_x_11890) ;  /* 0xffffffb400287947 */ /* 0x000fea000383ffff */
.L_x_11730:
[----:B------:R-:W-:Y:S01]  /*2ad40*/  BSSY B0, `(.L_x_11891) ;  /* 0x0000006000007945 */ /* 0x000fe20003800000 */
[----:B------:R-:W-:Y:S01]  /*2ad50*/  PLOP3.LUT P6, PT, P6, PT, PT, 0x8, 0x0 ;  /* 0x000000000000781c */ /* 0x000fe200037ce170 */
[----:B------:R-:W-:-:S12]  /*2ad60*/  IMAD.MOV.U32 R15, RZ, RZ, -0x1 ;  /* 0xffffffffff0f7424 */ /* 0x000fd800078e00ff */
[----:B01---5:R-:W-:Y:S05]  /*2ad70*/  WARPSYNC.COLLECTIVE R15, `(.L_x_11892) ;  /* 0x000000000f087348 */ /* 0x023fea0003c00000 */
[----:B------:R-:W-:Y:S01]  /*2ad80*/  VOTE.ANY R14, PT, P6 ;  /* 0x00000000000e7806 */ /* 0x000fe200030e0100 */
[----:B01---5:R-:W-:Y:S06]  /*2ad90*/  ENDCOLLECTIVE ;  /* 0x000000000000791b */ /* 0x023fec0003800000 */
.L_x_11892:
[----:B------:R-:W-:Y:S05]  /*2ada0*/  BSYNC B0 ;  /* 0x0000000000007941 */ /* 0x000fea0003800000 */
.L_x_11891:
        /* <DEDUP_REMOVED lines=10> */
.L_x_11893:
[----:B------:R-:W-:Y:S02]  /*2ae50*/  IMAD.MOV.U32 R13, RZ, RZ, R5 ;  /* 0x000000ffff0d7224 */ /* 0x000fe400078e0005 */
[----:B------:R-:W-:-:S07]  /*2ae60*/  IMAD.MOV.U32 R25, RZ, RZ, R14 ;  /* 0x000000ffff197224 */ /* 0x000fce00078e000e */
[----:B------:R-:W-:Y:S05]  /*2ae70*/  WARPSYNC.COLLECTIVE R15, `(.L_x_11894) ;  /* 0x000000000f087348 */ /* 0x000fea0003c00000 */
[----:B------:R0:W1:Y:S02]  /*2ae80*/  SHFL.IDX P6, R14, R13, R12, R11 ;  /* 0x0000000c0d0e7389 */ /* 0x00006400000c000b */
[----:B01----:R-:W-:Y:S01]  /*2ae90*/  ENDCOLLECTIVE ;  /* 0x000000000000791b */ /* 0x003fe20003800000 */
.L_x_11894:
[----:B------:R-:W-:Y:S01]  /*2aea0*/  IMAD.MOV.U32 R5, RZ, RZ, R14 ;  /* 0x000000ffff057224 */ /* 0x000fe200078e000e */
[----:B------:R-:W-:Y:S06]  /*2aeb0*/  BRA `(.L_x_11895) ;  /* 0xffffffb400087947 */ /* 0x000fec000383ffff */
.L_x_11732:
[----:B------:R-:W-:Y:S01]  /*2aec0*/  BSSY B0, `(.L_x_11896) ;  /* 0x0000007000007945 */ /* 0x000fe20003800000 */
[----:B------:R-:W-:Y:S02]  /*2aed0*/  IMAD.MOV.U32 R13, RZ, RZ, R2 ;  /* 0x000000ffff0d7224 */ /* 0x000fe400078e0002 */
[----:B------:R-:W-:Y:S02]  /*2aee0*/  IMAD.MOV.U32 R11, RZ, RZ, 0x1f ;  /* 0x0000001fff0b7424 */ /* 0x000fe400078e00ff */
[----:B------:R-:W-:-:S07]  /*2aef0*/  IMAD.MOV.U32 R15, RZ, RZ, -0x1 ;  /* 0xffffffffff0f7424 */ /* 0x000fce00078e00ff */
[----:B0-2345:R-:W-:Y:S05]  /*2af00*/  WARPSYNC.COLLECTIVE R15, `(.L_x_11897) ;  /* 0x000000000f087348 */ /* 0x03dfea0003c00000 */
[----:B------:R1:W0:Y:S02]  /*2af10*/  SHFL.IDX P6, R14, R13, R12, R11 ;  /* 0x0000000c0d0e7389 */ /* 0x00022400000c000b */
[----:B012345:R-:W-:Y:S01]  /*2af20*/  ENDCOLLECTIVE ;  /* 0x000000000000791b */ /* 0x03ffe20003800000 */
.L_x_11897:
[----:B------:R-:W-:Y:S05]  /*2af30*/  BSYNC B0 ;  /* 0x0000000000007941 */ /* 0x000fea0003800000 */
.L_x_11896:
[----:B------:R-:W-:Y:S01]  /*2af40*/  IMAD.MOV.U32 R24, RZ, RZ, R14 ;  /* 0x000000ffff187224 */ /* 0x000fe200078e000e */
[----:B------:R-:W-:Y:S06]  /*2af50*/  BRA `(.L_x_11731) ;  /* 0xffffffb000f87947 */ /* 0x000fec000383ffff */
.L_x_11738:
[----:B0-----:R0:W4:Y:S02]  /*2af60*/  SYNCS.PHASECHK.TRANS64.TRYWAIT P0, [R5+URZ+0x2d820], R0 ;  /* 0x02d82000050075a7 */ /* 0x001124000800017f */
[----:B----4-:R-:W-:Y:S05]  /*2af70*/  @!P0 NANOSLEEP.SYNCS 0x989680 ;  /* 0x009896800000895d */ /* 0x010fea0003900000 */
[----:B------:R-:W4:Y:S02]  /*2af80*/  @!P0 SYNCS.PHASECHK.TRANS64 P0, [R5+URZ+0x2d820], R0 ;  /* 0x02d82000050085a7 */ /* 0x000f24000800007f */
[----:B----4-:R-:W-:Y:S05]  /*2af90*/  @!P0 BRA `(.L_x_11738) ;  /* 0xfffffffc00f08947 */ /* 0x010fea000383ffff */
[----:B------:R-:W-:Y:S05]  /*2afa0*/  BRA `(.L_x_11898) ;  /* 0xffffffbc00547947 */ /* 0x000fea000383ffff */
.L_x_11739:
[----:B------:R-:W4:Y:S01]  /*2afb0*/  S2R R2, SR_TID.X ;  /* 0x0000000000027919 */ /* 0x000f220000002100 */
[----:B------:R-:W-:Y:S01]  /*2afc0*/  BSSY B0, `(.L_x_11899) ;  /* 0x000000a000007945 */ /* 0x000fe20003800000 */
[----:B-1----:R-:W-:Y:S02]  /*2afd0*/  IMAD.MOV.U32 R12, RZ, RZ, RZ ;  /* 0x000000ffff0c7224 */ /* 0x002fe400078e00ff */
[----:B------:R-:W-:Y:S02]  /*2afe0*/  IMAD.MOV.U32 R11, RZ, RZ, 0x1f ;  /* 0x0000001fff0b7424 */ /* 0x000fe400078e00ff */
[----:B------:R-:W-:Y:S01]  /*2aff0*/  IMAD.MOV.U32 R15, RZ, RZ, -0x1 ;  /* 0xffffffffff0f7424 */ /* 0x000fe200078e00ff */
[----:B----4-:R-:W-:-:S04]  /*2b000*/  SHF.R.U32.HI R2, RZ, 0x5, R2 ;  /* 0x00000005ff027819 */ /* 0x010fc80000011602 */
[----:B------:R-:W-:-:S05]  /*2b010*/  LOP3.LUT R2, R2, 0x3, RZ, 0xc0, !PT ;  /* 0x0000000302027812 */ /* 0x000fca00078ec0ff */
[----:B------:R-:W-:-:S07]  /*2b020*/  IMAD.MOV.U32 R13, RZ, RZ, R2 ;  /* 0x000000ffff0d7224 */ /* 0x000fce00078e0002 */
[----:B0-23-5:R-:W-:Y:S05]  /*2b030*/  WARPSYNC.COLLECTIVE R15, `(.L_x_11900) ;  /* 0x000000000f087348 */ /* 0x02dfea0003c00000 */
[----:B------:R1:W4:Y:S02]  /*2b040*/  SHFL.IDX P6, R14, R13, R12, R11 ;  /* 0x0000000c0d0e7389 */ /* 0x00032400000c000b */
[----:B012345:R-:W-:Y:S01]  /*2b050*/  ENDCOLLECTIVE ;  /* 0x000000000000791b */ /* 0x03ffe20003800000 */
.L_x_11900:
[----:B------:R-:W-:Y:S05]  /*2b060*/  BSYNC B0 ;  /* 0x0000000000007941 */ /* 0x000fea0003800000 */
.L_x_11899:
[----:B------:R-:W-:Y:S05]  /*2b070*/  BRA `(.L_x_11901) ;  /* 0xffffffbc003c7947 */ /* 0x000fea000383ffff */
.L_x_11740:
[----:B------:R-:W-:Y:S01]  /*2b080*/  BSSY B0, `(.L_x_11902) ;  /* 0x0000006000007945 */ /* 0x000fe20003800000 */
[----:B------:R-:W-:-:S07]  /*2b090*/  IMAD.MOV.U32 R15, RZ, RZ, -0x1 ;  /* 0xffffffffff0f7424 */ /* 0x000fce00078e00ff */
[----:B0123-5:R-:W-:Y:S05]  /*2b0a0*/  WARPSYNC.COLLECTIVE R15, `(.L_x_11903) ;  /* 0x000000000f0c7348 */ /* 0x02ffea0003c00000 */
[----:B------:R-:W-:Y:S02]  /*2b0b0*/  ELECT P6, UR62, PT ;  /* 0x00000000003e782f */ /* 0x000fe400038c0000 */
[----:B------:R-:W-:Y:S01]  /*2b0c0*/  MOV R14, UR62 ;  /* 0x0000003e000e7c02 */ /* 0x000fe20008000f00 */
[----:B0123-5:R-:W-:Y:S10]  /*2b0d0*/  ENDCOLLECTIVE ;  /* 0x000000000000791b */ /* 0x02fff40003800000 */
.L_x_11903:
[----:B------:R-:W-:Y:S05]  /*2b0e0*/  BSYNC B0 ;  /* 0x0000000000007941 */ /* 0x000fea0003800000 */
.L_x_11902:
[----:B------:R-:W-:Y:S05]  /*2b0f0*/  BRA `(.L_x_11904) ;  /* 0xffffffbc00307947 */ /* 0x000fea000383ffff */
.L_x_11742:
[----:B0-----:R0:W4:Y:S02]  /*2b100*/  SYNCS.PHASECHK.TRANS64.TRYWAIT P1, [R3+URZ+0x2d840], R2 ;  /* 0x02d84002030075a7 */ /* 0x001124000802017f */
[----:B----4-:R-:W-:Y:S05]  /*2b110*/  @!P1 NANOSLEEP.SYNCS 0x989680 ;  /* 0x009896800000995d */ /* 0x010fea0003900000 */
[----:B------:R-:W4:Y:S02]  /*2b120*/  @!P1 SYNCS.PHASECHK.TRANS64 P1, [R3+URZ+0x2d840], R2 ;  /* 0x02d84002030095a7 */ /* 0x000f24000802007f */
[----:B----4-:R-:W-:Y:S05]  /*2b130*/  @!P1 BRA `(.L_x_11742) ;  /* 0xfffffffc00f09947 */ /* 0x010fea000383ffff */
[----:B------:R-:W-:Y:S05]  /*2b140*/  BRA `(.L_x_11905) ;  /* 0xffffffbc00547947 */ /* 0x000fea000383ffff */
.L_x_11744:
[----:B----4-:R4:W0:Y:S02]  /*2b150*/  SYNCS.PHASECHK.TRANS64.TRYWAIT P1, [R5+URZ+0x2d840], R0 ;  /* 0x02d84000050075a7 */ /* 0x010824000802017f */
[----:B0-----:R-:W-:Y:S05]  /*2b160*/  @!P1 NANOSLEEP.SYNCS 0x989680 ;  /* 0x009896800000995d */ /* 0x001fea0003900000 */
[----:B------:R-:W0:Y:S02]  /*2b170*/  @!P1 SYNCS.PHASECHK.TRANS64 P1, [R5+URZ+0x2d840], R0 ;  /* 0x02d84000050095a7 */ /* 0x000e24000802007f */
[----:B0-----:R-:W-:Y:S05]  /*2b180*/  @!P1 BRA `(.L_x_11744) ;  /* 0xfffffffc00f09947 */ /* 0x001fea000383ffff */
[----:B------:R-:W-:Y:S05]  /*2b190*/  BRA `(.L_x_11906) ;  /* 0xffffffbc00647947 */ /* 0x000fea000383ffff */
.L_x_11746:
[----:B------:R0:W0:Y:S02]  /*2b1a0*/  SYNCS.PHASECHK.TRANS64.TRYWAIT P1, [R3+URZ+0x2d860], R2 ;  /* 0x02d86002030075a7 */ /* 0x000024000802017f */
[----:B0-----:R-:W-:Y:S05]  /*2b1b0*/  @!P1 NANOSLEEP.SYNCS 0x989680 ;  /* 0x009896800000995d */ /* 0x001fea0003900000 */
[----:B------:R-:W0:Y:S02]  /*2b1c0*/  @!P1 SYNCS.PHASECHK.TRANS64 P1, [R3+URZ+0x2d860], R2 ;  /* 0x02d86002030095a7 */ /* 0x000e24000802007f */
[----:B0-----:R-:W-:Y:S05]  /*2b1d0*/  @!P1 BRA `(.L_x_11746) ;  /* 0xfffffffc00f09947 */ /* 0x001fea000383ffff */
[----:B------:R-:W-:Y:S05]  /*2b1e0*/  BRA `(.L_x_11907) ;  /* 0xffffffbc00607947 */ /* 0x000fea000383ffff */
.L_x_11908:
        /* <DEDUP_REMOVED lines=9> */
.L_x_15988:


//--------------------- .text._ZN7cutlass13device_kernelIN5flash11enable_sm90INS1_16FlashAttnFwdSm90INS1_25CollectiveMainloopFwdSm90ILi2EN4cute5tupleIJNS5_1CILi1EEES8_S8_EEENS6_IJNS7_ILi192EEENS7_ILi128EEENS7_ILi96EEEEEELi96ENS_10bfloat16_tEfNS_4arch4Sm90ELb1ELb0ELb1ELb0ELb1ELb0ELb0ELb0ELb1ELb1ELb1ELb0EEENS1_21CollectiveEpilogueFwdINS6_IJSA_SC_SB_EEES9_SE_SG_Li384ELb0ELb1ELb1ELb0EEENS1_19SingleTileSchedulerILb0ELb1ELb1ELi192EEEEEEEEEvNT_6ParamsE --------------------------
	.section	.text._ZN7cutlass13device_kernelIN5flash11enable_sm90INS1_16FlashAttnFwdSm90INS1_25CollectiveMainloopFwdSm90ILi2EN4cute5tupleIJNS5_1CILi1EEES8_S8_EEENS6_IJNS7_ILi192EEENS7_ILi128EEENS7_ILi96EEEEEELi96ENS_10bfloat16_tEfNS_4arch4Sm90ELb1ELb0ELb1ELb0ELb1ELb0ELb0ELb0ELb1ELb1ELb1ELb0EEENS1_21CollectiveEpilogueFwdINS6_IJSA_SC_SB_EEES9_SE_SG_Li384ELb0ELb1ELb1ELb0EEENS1_19SingleTileSchedulerILb0ELb1ELb1ELi192EEEEEEEEEvNT_6ParamsE,"ax",@progbits
	.align	128
.text._ZN7cutlass13device_kernelIN5flash11enable_sm90INS1_16FlashAttnFwdSm90INS1_25CollectiveMainloopFwdSm90ILi2EN4cute5tupleIJNS5_1CILi1EEES8_S8_EEENS6_IJNS7_ILi192EEENS7_ILi128EEENS7_ILi96EEEEEELi96ENS_10bfloat16_tEfNS_4arch4Sm90ELb1ELb0ELb1ELb0ELb1ELb0ELb0ELb0ELb1ELb1ELb1ELb0EEENS1_21CollectiveEpilogueFwdINS6_IJSA_SC_SB_EEES9_SE_SG_Li384ELb0ELb1ELb1ELb0EEENS1_19SingleTileSchedulerILb0ELb1ELb1ELi192EEEEEEEEEvNT_6ParamsE:
        .type           _ZN7cutlass13device_kernelIN5flash11enable_sm90INS1_16FlashAttnFwdSm90INS1_25CollectiveMainloopFwdSm90ILi2EN4cute5tupleIJNS5_1CILi1EEES8_S8_EEENS6_IJNS7_ILi192EEENS7_ILi128EEENS7_ILi96EEEEEELi96ENS_10bfloat16_tEfNS_4arch4Sm90ELb1ELb0ELb1ELb0ELb1ELb0ELb0ELb0ELb1ELb1ELb1ELb0EEENS1_21CollectiveEpilogueFwdINS6_IJSA_SC_SB_EEES9_SE_SG_Li384ELb0ELb1ELb1ELb0EEENS1_19SingleTileSchedulerILb0ELb1ELb1ELi192EEEEEEEEEvNT_6ParamsE,@function
        .size           _ZN7cutlass13device_kernelIN5flash11enable_sm90INS1_16FlashAttnFwdSm90INS1_25CollectiveMainloopFwdSm90ILi2EN4cute5tupleIJNS5_1CILi1EEES8_S8_EEENS6_IJNS7_ILi192EEENS7_ILi128EEENS7_ILi96EEEEEELi96ENS_10bfloat16_tEfNS_4arch4Sm90ELb1ELb0ELb1ELb0ELb1ELb0ELb0ELb0ELb1ELb1ELb1ELb0EEENS1_21CollectiveEpilogueFwdINS6_IJSA_SC_SB_EEES9_SE_SG_Li384ELb0ELb1ELb1ELb0EEENS1_19SingleTileSchedulerILb0ELb1ELb1ELi192EEEEEEEEEvNT_6ParamsE,(.L_x_15989 - _ZN7cutlass13device_kernelIN5flash11enable_sm90INS1_16FlashAttnFwdSm90INS1_25CollectiveMainloopFwdSm90ILi2EN4cute5tupleIJNS5_1CILi1EEES8_S8_EEENS6_IJNS7_ILi192EEENS7_ILi128EEENS7_ILi96EEEEEELi96ENS_10bfloat16_tEfNS_4arch4Sm90ELb1ELb0ELb1ELb0ELb1ELb0ELb0ELb0ELb1ELb1ELb1ELb0EEENS1_21CollectiveEpilogueFwdINS6_IJSA_SC_SB_EEES9_SE_SG_Li384ELb0ELb1ELb1ELb0EEENS1_19SingleTileSchedulerILb0ELb1ELb1ELi192EEEEEEEEEvNT_6ParamsE)
        .other          _ZN7cutlass13device_kernelIN5flash11enable_sm90INS1_16FlashAttnFwdSm90INS1_25CollectiveMainloopFwdSm90ILi2EN4cute5tupleIJNS5_1CILi1EEES8_S8_EEENS6_IJNS7_ILi192EEENS7_ILi128EEENS7_ILi96EEEEEELi96ENS_10bfloat16_tEfNS_4arch4Sm90ELb1ELb0ELb1ELb0ELb1ELb0ELb0ELb0ELb1ELb1ELb1ELb0EEENS1_21CollectiveEpilogueFwdINS6_IJSA_SC_SB_EEES9_SE_SG_Li384ELb0ELb1ELb1ELb0EEENS1_19SingleTileSchedulerILb0ELb1ELb1ELi192EEEEEEEEEvNT_6ParamsE,@"STO_CUDA_ENTRY STV_DEFAULT"
_ZN7cutlass13device_kernelIN5flash11enable_sm90INS1_16FlashAttnFwdSm90INS1_25CollectiveMainloopFwdSm90ILi2EN4cute5tupleIJNS5_1CILi1EEES8_S8_EEENS6_IJNS7_ILi192EEENS7_ILi128EEENS7_ILi96EEEEEELi96ENS_10bfloat16_tEfNS_4arch4Sm90ELb1ELb0ELb1ELb0ELb1ELb0ELb0ELb0ELb1ELb1ELb1ELb0EEENS1_21CollectiveEpilogueFwdINS6_IJSA_SC_SB_EEES9_SE_SG_Li384ELb0ELb1ELb1ELb0EEENS1_19SingleTileSchedulerILb0ELb1ELb1ELi192EEEEEEEEEvNT_6ParamsE:
        /* <DEDUP_REMOVED lines=45> */
.L_x_11909:
        /* <DEDUP_REMOVED lines=22> */
.L_x_11910:
        /* <DEDUP_REMOVED lines=18> */
.L_x_11911:
        /* <DEDUP_REMOVED lines=22> */
.L_x_11912:
        /* <DEDUP_REMOVED lines=23> */
.L_x_11913:
        /* <DEDUP_REMOVED lines=11> */
.L_x_11916:
        /* <DEDUP_REMOVED lines=24> */
[----:B------:R-:W1:Y:S01]  /*0a50*/  S2UR UR42, SR_CTAID.X ;  /* 0x00000000002a79c3 */ /* 0x000e620000002500 */
        /* <DEDUP_REMOVED lines=15> */
[----:B-1----:R-:W-:-:S04]  /*0b50*/  UIMAD UR42, UR42, 0xc0, URZ ;  /* 0x000000c02a2a78a4 */ /* 0x002fc8000f8e023f */
[----:B------:R-:W-:Y:S02]  /*0b60*/  @UP1 UIADD3 UR4, UR42, 0xbf, URZ ;  /* 0x000000bf2a041890 */ /* 0x000fe4000fffe03f */
[----:B------:R-:W-:Y:S02]  /*0b70*/  UIADD3 UR6, UR42, 0xbf, URZ ;  /* 0x000000bf2a067890 */ /* 0x000fe4000fffe03f */
[----:B------:R-:W-:Y:S02]  /*0b80*/  UIMAD.WIDE.U32 UR4, UR4, UR5, URZ ;  /* 0x00000005040472a5 */ /* 0x000fe4000f8e003f */
[----:B------:R-:W-:Y:S02]  /*0b90*/  UIMAD UR4, UR40, UR8, 0x7f ;  /* 0x0000007f280474a4 */ /* 0x000fe4000f8e0208 */
[----:B------:R-:W-:Y:S02]  /*0ba0*/  @UP1 USHF.R.U32.HI UR6, URZ, UR10, UR5 ;  /* 0x0000000a3f061299 */ /* 0x000fe40008011605 */
[----:B------:R-:W-:-:S02]  /*0bb0*/  USHF.R.S32.HI UR5, URZ, 0x1f, UR4 ;  /* 0x0000001f3f057899 */ /* 0x000fc40008011404 */
        /* <DEDUP_REMOVED lines=10> */
[----:B------:R-:W-:Y:S02]  /*0c60*/  UISETP.GE.AND UP1, UPT, UR10, 0x1, UPT ;  /* 0x000000010a00788c */ /* 0x000fe4000bf26270 */
[----:B------:R-:W-:-:S04]  /*0c70*/  ULOP3.LUT UR7, UR9, 0xffff, URZ, 0xc0, !UPT ;  /* 0x0000ffff09077892 */ /* 0x000fc8000f8ec03f */
[----:B------:R-:W-:-:S03]  /*0c80*/  PLOP3.LUT P0, PT, PT, PT, UP1, 0x80, 0x0 ;  /* 0x000000000000781c */ /* 0x000fc60003f0f018 */
[----:B------:R-:W-:-:S10]  /*0c90*/  @!UP0 ULDC UR11, c[0x0][0x9f0] ;  /* 0x00027c00000b8ab9 */ /* 0x000fd40000000800 */
[----:B------:R-:W-:Y:S05]  /*0ca0*/  @!P0 BRA `(.L_x_11918) ;  /* 0x0000000000848947 */ /* 0x000fea0003800000 */
[----:B------:R-:W-:Y:S01]  /*0cb0*/  IMAD.U32 R3, RZ, RZ, UR11 ;  /* 0x0000000bff037e24 */ /* 0x000fe2000f8e00ff */
[----:B------:R-:W-:Y:S01]  /*0cc0*/  UIADD3 UR6, UR11, -0x1, UR10 ;  /* 0xffffffff0b067890 */ /* 0x000fe2000fffe00a */
[----:B------:R-:W-:-:S03]  /*0cd0*/  UMOV UR4, URZ ;  /* 0x0000003f00047c82 */ /* 0x000fc60008000000 */
[-C--:B------:R-:W-:Y:S02]  /*0ce0*/  IABS R0, R3.reuse ;  /* 0x0000000300007213 */ /* 0x080fe40000000000 */
[----:B------:R-:W-:Y:S01]  /*0cf0*/  IMAD.U32 R4, RZ, RZ, UR6 ;  /* 0x00000006ff047e24 */ /* 0x000fe2000f8e00ff */
[----:B------:R-:W-:Y:S01]  /*0d00*/  IABS R5, R3 ;  /* 0x0000000300057213 */ /* 0x000fe20000000000 */
[----:B------:R-:W-:Y:S01]  /*0d10*/  ULOP3.LUT UR6, UR6, UR11, URZ, 0x3c, !UPT ;  /* 0x0000000b06067292 */ /* 0x000fe2000f8e3c3f */
[----:B------:R-:W-:Y:S02]  /*0d20*/  R2UR UR12, R0 ;  /* 0x00000000000c72ca */ /* 0x000fe400000e0000 */
[----:B------:R-:W-:-:S05]  /*0d30*/  IABS R4, R4 ;  /* 0x0000000400047213 */ /* 0x000fca0000000000 */
[----:B------:R-:W-:-:S05]  /*0d40*/  IMAD.MOV.U32 R3, RZ, RZ, R4 ;  /* 0x000000ffff037224 */ /* 0x000fca00078e0004 */
[----:B------:R-:W-:Y:S01]  /*0d50*/  R2UR UR9, R3 ;  /* 0x00000000030972ca */ /* 0x000fe200000e0000 */
[----:B------:R-:W1:Y:S08]  /*0d60*/  I2F.RP R0, UR12 ;  /* 0x0000000c00007d06 */ /* 0x000e700008209400 */
[----:B-1----:R-:W0:Y:S02]  /*0d70*/  MUFU.RCP R0, R0 ;  /* 0x0000000000007308 */ /* 0x002e240000001000 */
        /* <DEDUP_REMOVED lines=20> */
.L_x_11918:
[----:B------:R-:W-:Y:S01]  /*0ec0*/  UIMAD UR5, UR7, UR4, URZ ;  /* 0x00000004070572a4 */ /* 0x000fe2000f8e023f */
[----:B------:R-:W-:Y:S01]  /*0ed0*/  IMAD.U32 R0, RZ, RZ, UR10 ;  /* 0x0000000aff007e24 */ /* 0x000fe2000f8e00ff */
[----:B------:R-:W-:Y:S01]  /*0ee0*/  MOV R3, UR4 ;  /* 0x0000000400037c02 */ /* 0x000fe20008000f00 */
[----:B------:R-:W-:Y:S01]  /*0ef0*/  VIADD R17, R6, 0xffffff80 ;  /* 0xffffff8006117836 */ /* 0x000fe20000000000 */
[----:B------:R-:W-:Y:S01]  /*0f00*/  PLOP3.LUT P0, PT, PT, PT, PT, 0x80, 0x0 ;  /* 0x000000000000781c */ /* 0x000fe20003f0f070 */
[----:B0-----:R-:W-:Y:S01]  /*0f10*/  IMAD.MOV.U32 R2, RZ, RZ, RZ ;  /* 0x000000ffff027224 */ /* 0x001fe200078e00ff */
        /* <DEDUP_REMOVED lines=43> */
[----:B------:R-:W-:Y:S02]  /*11d0*/  MOV R16, UR7 ;  /* 0x0000000700107c02 */ /* 0x000fe40008000f00 */
        /* <DEDUP_REMOVED lines=20> */
[----:B------:R-:W-:Y:S01]  /*1320*/  IMAD.U32 R6, RZ, RZ, UR4 ;  /* 0x00000004ff067e24 */ /* 0x000fe2000f8e00ff */
[----:B------:R-:W-:Y:S01]  /*1330*/  MOV R13, RZ ;  /* 0x000000ff000d7202 */ /* 0x000fe20000000f00 */
[----:B------:R-:W-:-:S02]  /*1340*/  IMAD.U32 R11, RZ, RZ, UR7 ;  /* 0x00000007ff0b7e24 */ /* 0x000fc4000f8e00ff */
[----:B------:R-:W-:Y:S02]  /*1350*/  IMAD.MOV.U32 R8, RZ, RZ, 0x70 ;  /* 0x00000070ff087424 */ /* 0x000fe400078e00ff */
[----:B0-----:R-:W-:-:S07]  /*1360*/  IMAD.MOV.U32 R12, RZ, RZ, 0x1 ;  /* 0x00000001ff0c7424 */ /* 0x001fce00078e00ff */
[----:B------:R-:W-:-:S07]  /*1370*/  LEPC R20, `(.L_x_11920) ;  /* 0x000000001014794e */ /* 0x000fce0000000000 */
[----:B-1----:R-:W-:Y:S05]  /*1380*/  CALL.ABS.NOINC R2 ;  /* 0x0000000002007343 */ /* 0x002fea0003c00000 */
.L_x_11920:
[----:B------:R-:W-:-:S04]  /*1390*/  SHF.L.U32 R0, RZ, 0x1f, RZ ;  /* 0x0000001fff007819 */ /* 0x000fc800000006ff */
[----:B------:R-:W0:Y:S02]  /*13a0*/  SYNCS.PHASECHK.TRANS64.TRYWAIT P0, [UR38+0x2d800], R0 ;  /* 0x02d80000ff0075a7 */ /* 0x000e240008000166 */
[----:B0-----:R-:W-:Y:S05]  /*13b0*/  @!P0 BRA `(.L_x_11921) ;  /* 0x000000e8001c8947 */ /* 0x001fea0003800000 */
.L_x_12006:
[----:B------:R-:W2:Y:S02]  /*13c0*/  LDL R2, [R1+0xc] ;  /* 0x00000c0001027983 */ /* 0x000ea40000100800 */
[----:B--2---:R-:W-:-:S13]  /*13d0*/  R2UR UR4, R2 ;  /* 0x00000000020472ca */ /* 0x004fda00000e0000 */
[----:B------:R-:W-:-:S06]  /*13e0*/  ULOP3.LUT UR4, UR4, 0x1, URZ, 0xfc, !UPT ;  /* 0x0000000104047892 */ /* 0x000fcc000f8efc3f */
[----:B------:R-:W-:-:S05]  /*13f0*/  IMAD.U32 R2, RZ, RZ, UR4 ;  /* 0x00000004ff027e24 */ /* 0x000fca000f8e00ff */
[----:B------:R-:W-:-:S13]  /*1400*/  ISETP.NE.AND P0, PT, R2, 0x3, PT ;  /* 0x000000030200780c */ /* 0x000fda0003f05270 */
[----:B------:R-:W-:Y:S05]  /*1410*/  @!P0 BRA `(.L_x_11922) ;  /* 0x0000000000048947 */ /* 0x000fea0003800000 */
[----:B------:R-:W-:Y:S01]  /*1420*/  BPT.TRAP 0x1 ;  /* 0x000000040000795c */ /* 0x000fe20000300000 */
.L_x_11922:
[----:B------:R1:W2:Y:S01]  /*1430*/  SYNCS.PHASECHK.TRANS64.TRYWAIT P1, [UR38+0x2d830], R0 ;  /* 0x02d83000ff0075a7 */ /* 0x0002a20008020166 */
[----:B------:R-:W-:Y:S05]  /*1440*/  @!P0 BRA `(.L_x_11923) ;  /* 0x0000000000048947 */ /* 0x000fea0003800000 */
[----:B------:R-:W-:Y:S01]  /*1450*/  BPT.TRAP 0x1 ;  /* 0x000000040000795c */ /* 0x000fe20000300000 */
.L_x_11923:
[----:B------:R-:W-:-:S05]  /*1460*/  IMAD.U32 R6, RZ, RZ, UR43 ;  /* 0x0000002bff067e24 */ /* 0x000fca000f8e00ff */
[----:B------:R-:W-:Y:S01]  /*1470*/  LOP3.LUT R6, R6, 0x10000, RZ, 0xfc, !PT ;  /* 0x0001000006067812 */ /* 0x000fe200078efcff */
[----:B--2---:R-:W-:Y:S06]  /*1480*/  @P1 BRA `(.L_x_11924) ;  /* 0x0000000000081947 */ /* 0x004fec0003800000 */
[----:B------:R-:W2:Y:S02]  /*1490*/  SYNCS.PHASECHK.TRANS64.TRYWAIT P1, [UR38+0x2d830], R0 ;  /* 0x02d83000ff0075a7 */ /* 0x000ea40008020166 */
[----:B--2---:R-:W-:Y:S05]  /*14a0*/  @!P1 BRA `(.L_x_11925) ;  /* 0x000000e400f89947 */ /* 0x004fea0003800000 */
.L_x_11924:
        /* <DEDUP_REMOVED lines=14> */
[----:B------:R-:W-:Y:S01]  /*1590*/  UMOV UR5, UR17 ;  /* 0x0000001100057c82 */ /* 0x000fe20008000000 */
        /* <DEDUP_REMOVED lines=10> */
[----:B------:R-:W-:Y:S01]  /*1640*/  UIADD3 UR6, UR60, 0x202, URZ ;  /* 0x000002023c067890 */ /* 0x000fe2000fffe03f */
[----:B------:R-:W-:Y:S01]  /*1650*/  UMOV UR4, UR16 ;  /* 0x0000001000047c82 */ /* 0x000fe20008000000 */
[----:B------:R-:W-:Y:S01]  /*1660*/  UIADD3 UR20, UR24, 0x600, URZ ;  /* 0x0000060018147890 */ /* 0x000fe2000fffe03f */
[----:B------:R-:W-:Y:S01]  /*1670*/  UMOV UR21, 0x80000020 ;  /* 0x8000002000157882 */ /* 0x000fe20000000000 */
[----:B------:R-:W-:Y:S01]  /*1680*/  UIADD3 UR24, UR24, 0x602, URZ ;  /* 0x0000060218187890 */ /* 0x000fe2000fffe03f */
        /* <DEDUP_REMOVED lines=27> */
.L_x_11926:
[----:B------:R-:W-:Y:S01]  /*1840*/  LOP3.LUT R90, R90, 0xffffff80, RZ, 0xc0, !PT ;  /* 0xffffff805a5a7812 */ /* 0x000fe200078ec0ff */
[----:B------:R-:W-:Y:S01]  /*1850*/  ULDC UR10, c[0x0][0x9d8] ;  /* 0x00027600000a7ab9 */ /* 0x000fe20000000800 */
[----:B------:R-:W-:-:S04]  /*1860*/  IMAD.HI R10, R22, 0x55555556, RZ ;  /* 0x55555556160a7827 */ /* 0x000fc800078e02ff */
[----:B------:R-:W-:Y:S01]  /*1870*/  FMUL.FTZ R88, R28, UR10 ;  /* 0x0000000a1c587c20 */ /* 0x000fe20008410000 */
[----:B------:R-:W-:Y:S01]  /*1880*/  LEA.HI R28, R18, R17, RZ, 0x2 ;  /* 0x00000011121c7211 */ /* 0x000fe200078f10ff */
[----:B01----:R-:W-:Y:S01]  /*1890*/  FMUL.FTZ R0, R27, UR10 ;  /* 0x0000000a1b007c20 */ /* 0x003fe20008410000 */
[----:B------:R-:W-:Y:S01]  /*18a0*/  IMAD.IADD R90, R17, 0x1, -R90 ;  /* 0x00000001115a7824 */ /* 0x000fe200078e0a5a */
[----:B------:R-:W-:Y:S01]  /*18b0*/  LEA.HI R27, R10, R10, RZ, 0x1 ;  /* 0x0000000a0a1b7211 */ /* 0x000fe200078f08ff */
[----:B------:R-:W-:Y:S01]  /*18c0*/  UISETP.NE.AND UP0, UPT, UR41, URZ, UPT ;  /* 0x0000003f2900728c */ /* 0x000fe2000bf05270 */
[----:B------:R-:W-:Y:S01]  /*18d0*/  LOP3.LUT R28, R28, 0xfffffffc, RZ, 0xc0, !PT ;  /* 0xfffffffc1c1c7812 */ /* 0x000fe200078ec0ff */
[----:B------:R-:W-:Y:S01]  /*18e0*/  FMUL.FTZ R89, R29, UR10 ;  /* 0x0000000a1d597c20 */ /* 0x000fe20008410000 */
[----:B------:R-:W-:Y:S01]  /*18f0*/  SHF.R.S32.HI R11, RZ, 0x1f, R90 ;  /* 0x0000001fff0b7819 */ /* 0x000fe2000001145a */
[----:B------:R-:W-:Y:S01]  /*1900*/  IMAD R22, R27, -0x3, R22 ;  /* 0xfffffffd1b167824 */ /* 0x000fe200078e0216 */
[----:B------:R-:W-:Y:S01]  /*1910*/  IADD3 R28, R17, -R28, RZ ;  /* 0x8000001c111c7210 */ /* 0x000fe20007ffe0ff */
[----:B------:R-:W-:Y:S01]  /*1920*/  FMUL.FTZ R13, R24, UR10 ;  /* 0x0000000a180d7c20 */ /* 0x000fe20008410000 */
[-C--:B------:R-:W-:Y:S01]  /*1930*/  LEA.HI R20, R11, R90.reuse, RZ, 0x2 ;  /* 0x0000005a0b147211 */ /* 0x080fe200078f10ff */
[----:B------:R-:W-:Y:S01]  /*1940*/  FMUL.FTZ R14, R25, UR10 ;  /* 0x0000000a190e7c20 */ /* 0x000fe20008410000 */
[----:B------:R-:W-:Y:S01]  /*1950*/  LEA.HI R11, R11, R90, RZ, 0x5 ;  /* 0x0000005a0b0b7211 */ /* 0x000fe200078f28ff */
[----:B------:R-:W-:Y:S01]  /*1960*/  FMUL.FTZ R9, R39, UR10 ;  /* 0x0000000a27097c20 */ /* 0x000fe20008410000 */
[--C-:B------:R-:W-:Y:S01]  /*1970*/  SHF.R.S32.HI R10, RZ, 0x2, R20.reuse ;  /* 0x00000002ff0a7819 */ /* 0x100fe20000011414 */
[----:B------:R-:W-:Y:S01]  /*1980*/  @UP0 ULDC UR4, c[0x0][0x44c] ;  /* 0x0001130000040ab9 */ /* 0x000fe20000000800 */
[----:B------:R-:W-:Y:S01]  /*1990*/  SHF.R.S32.HI R15, RZ, 0x1f, R20 ;  /* 0x0000001fff0f7819 */ /* 0x000fe20000011414 */
[----:B------:R-:W-:Y:S01]  /*19a0*/  @UP0 ULDC UR5, c[0x0][0x450] ;  /* 0x0001140000050ab9 */ /* 0x000fe20000000800 */
[----:B------:R-:W-:Y:S01]  /*19b0*/  SHF.R.S32.HI R11, RZ, 0x5, R11 ;  /* 0x00000005ff0b7819 */ /* 0x000fe2000001140b */
[----:B------:R-:W-:Y:S01]  /*19c0*/  FMUL.FTZ R12, R38, UR10 ;  /* 0x0000000a260c7c20 */ /* 0x000fe20008410000 */
[----:B------:R-:W-:Y:S01]  /*19d0*/  LEA.HI R15, R15, R10, RZ, 0x3 ;  /* 0x0000000a0f0f7211 */ /* 0x000fe200078f18ff */
[----:B------:R-:W-:Y:S01]  /*19e0*/  FMUL.FTZ R38, R45, UR10 ;  /* 0x0000000a2d267c20 */ /* 0x000fe20008410000 */
[----:B------:R-:W-:Y:S01]  /*19f0*/  LEA R29, R11, UR42, 0x4 ;  /* 0x0000002a0b1d7c11 */ /* 0x000fe2000f8e20ff */
[----:B------:R-:W-:Y:S01]  /*1a00*/  FMUL.FTZ R45, R52, UR10 ;  /* 0x0000000a342d7c20 */ /* 0x000fe20008410000 */
[----:B------:R-:W-:Y:S01]  /*1a10*/  LOP3.LUT R15, R15, 0xfffffff8, RZ, 0xc0, !PT ;  /* 0xfffffff80f0f7812 */ /* 0x000fe200078ec0ff */
[----:B------:R-:W0:Y:S01]  /*1a20*/  MUFU.TANH R13, R13 ;  /* 0x0000000d000d7308 */ /* 0x000e220000002400 */
[----:B------:R-:W-:Y:S01]  /*1a30*/  LEA.HI R11, R28, R28, RZ, 0x1 ;  /* 0x0000001c1c0b7211 */ /* 0x000fe200078f08ff */
[----:B------:R-:W-:Y:S01]  /*1a40*/  FMUL.FTZ R5, R34, UR10 ;  /* 0x0000000a22057c20 */ /* 0x000fe20008410000 */
[----:B------:R-:W-:Y:S01]  /*1a50*/  IADD3 R15, R29, R10, -R15 ;  /* 0x0000000a1d0f7210 */ /* 0x000fe20007ffe80f */
[----:B------:R-:W-:Y:S01]  /*1a60*/  ULDC UR7, c[0x0][0x288] ;  /* 0x0000a20000077ab9 */ /* 0x000fe20000000800 */
[----:B------:R-:W-:Y:S01]  /*1a70*/  LOP3.LUT R11, R11, 0x1ffffffe, RZ, 0xc0, !PT ;  /* 0x1ffffffe0b0b7812 */ /* 0x000fe200078ec0ff */
[----:B------:R-:W-:Y:S01]  /*1a80*/  FMUL.FTZ R34, R59, UR10 ;  /* 0x0000000a3b227c20 */ /* 0x000fe20008410000 */
[----:B------:R-:W-:Y:S01]  /*1a90*/  PLOP3.LUT P1, PT, PT, PT, UP0, 0x80, 0x0 ;  /* 0x000000000000781c */ /* 0x000fe20003f2f008 */
[----:B------:R-:W-:Y:S01]  /*1aa0*/  IMAD R15, R22, 0x40, R15 ;  /* 0x00000040160f7824 */ /* 0x000fe200078e020f */
[----:B------:R-:W-:Y:S01]  /*1ab0*/  PLOP3.LUT P2, PT, PT, PT, UP0, 0x80, 0x0 ;  /* 0x000000000000781c */ /* 0x000fe20003f4f008 */
[----:B------:R-:W-:Y:S01]  /*1ac0*/  IMAD.IADD R10, R28, 0x1, -R11 ;  /* 0x000000011c0a7824 */ /* 0x000fe200078e0a0b */
[----:B------:R-:W1:Y:S01]  /*1ad0*/  MUFU.TANH R14, R14 ;  /* 0x0000000e000e7308 */ /* 0x000e620000002400 */
[----:B------:R-:W-:Y:S01]  /*1ae0*/  FMUL.FTZ R4, R30, UR10 ;  /* 0x0000000a1e047c20 */ /* 0x000fe20008410000 */
[----:B------:R-:W-:Y:S01]  /*1af0*/  FMUL.FTZ R30, R32, UR10 ;  /* 0x0000000a201e7c20 */ /* 0x000fe20008410000 */
[----:B------:R-:W-:-:S02]  /*1b00*/  IMAD R10, R10, 0x8, R15 ;  /* 0x000000080a0a7824 */ /* 0x000fc400078e020f */
[----:B------:R-:W-:Y:S01]  /*1b10*/  FMUL.FTZ R3, R31, UR10 ;  /* 0x0000000a1f037c20 */ /* 0x000fe20008410000 */
[----:B------:R-:W-:Y:S01]  /*1b20*/  FMUL.FTZ R31, R33, UR10 ;  /* 0x0000000a211f7c20 */ /* 0x000fe20008410000 */
[----:B------:R-:W-:Y:S01]  /*1b30*/  FMUL.FTZ R57, R57, UR10 ;  /* 0x0000000a39397c20 */ /* 0x000fe20008410000 */
[----:B------:R-:W-:Y:S01]  /*1b40*/  IMAD.MOV.U32 R15, RZ, RZ, R10 ;  /* 0x000000ffff0f7224 */ /* 0x000fe200078e000a */
[----:B------:R-:W2:Y:S01]  /*1b50*/  MUFU.TANH R88, R88 ;  /* 0x0000005800587308 */ /* 0x000ea20000002400 */
[----:B------:R-:W-:Y:S01]  /*1b60*/  @P1 IMAD.HI.U32 R11, R10, UR4, RZ ;  /* 0x000000040a0b1c27 */ /* 0x000fe2000f8e00ff */
[----:B------:R-:W-:-:S03]  /*1b70*/  UMOV UR4, 0xffffff80 ;  /* 0xffffff8000047882 */ /* 0x000fc60000000000 */
[----:B------:R-:W-:Y:S01]  /*1b80*/  FMUL.FTZ R32, R36, UR10 ;  /* 0x0000000a24207c20 */ /* 0x000fe20008410000 */
[----:B------:R-:W-:Y:S01]  /*1b90*/  UIMAD UR4, UR39, UR4, 0x80 ;  /* 0x00000080270474a4 */ /* 0x000fe2000f8e0204 */
[----:B------:R-:W-:Y:S01]  /*1ba0*/  FMUL.FTZ R19, R42, UR10 ;  /* 0x0000000a2a137c20 */ /* 0x000fe20008410000 */
[----:B------:R-:W-:Y:S01]  /*1bb0*/  @P2 SHF.R.U32.HI R15, RZ, UR5, R11 ;  /* 0x00000005ff0f2c19 */ /* 0x000fe2000801160b */
[----:B------:R-:W-:Y:S01]  /*1bc0*/  ULDC UR5, c[0x0][0x2f0] ;  /* 0x0000bc0000057ab9 */ /* 0x000fe20000000800 */
[----:B------:R-:W-:Y:S01]  /*1bd0*/  UIADD3 UR6, UR4, 0x1, URZ ;  /* 0x0000000104067890 */ /* 0x000fe2000fffe03f */
[----:B------:R-:W-:Y:S01]  /*1be0*/  LOP3.LUT R11, R20, 0x7ffffffc, RZ, 0xc0, !PT ;  /* 0x7ffffffc140b7812 */ /* 0x000fe200078ec0ff */
[----:B------:R-:W-:Y:S01]  /*1bf0*/  UIMAD UR4, UR40, UR5, UR4 ;  /* 0x00000005280472a4 */ /* 0x000fe2000f8e0204 */
[----:B------:R-:W3:Y:S01]  /*1c00*/  SHFL.IDX PT, R22, R15, RZ, 0x1c1f ;  /* 0x001c1fff0f167589 */ /* 0x000ee200000e0000 */
[----:B------:R-:W-:Y:S01]  /*1c10*/  IMAD.U32 R39, RZ, RZ, UR5 ;  /* 0x00000005ff277e24 */ /* 0x000fe2000f8e00ff */
[----:B------:R-:W-:Y:S01]  /*1c20*/  IADD3 R11, R90, -R11, RZ ;  /* 0x8000000b5a0b7210 */ /* 0x000fe20007ffe0ff */
[----:B------:R-:W-:Y:S01]  /*1c30*/  IMAD.U32 R20, RZ, RZ, UR6 ;  /* 0x00000006ff147e24 */ /* 0x000fe2000f8e00ff */
[----:B------:R-:W4:Y:S01]  /*1c40*/  MUFU.TANH R89, R89 ;  /* 0x0000005900597308 */ /* 0x000f220000002400 */
[----:B------:R-:W-:-:S02]  /*1c50*/  IMAD.U32 R52, RZ, RZ, UR4 ;  /* 0x00000004ff347e24 */ /* 0x000fc4000f8e00ff */
[----:B------:R-:W-:Y:S01]  /*1c60*/  FMUL.FTZ R29, R58, UR10 ;  /* 0x0000000a3a1d7c20 */ /* 0x000fe20008410000 */
[----:B------:R-:W-:Y:S02]  /*1c70*/  IMAD R20, R11, -0x2, R20 ;  /* 0xfffffffe0b147824 */ /* 0x000fe400078e0214 */
[----:B------:R-:W-:Y:S01]  /*1c80*/  FMUL.FTZ R33, R37, UR10 ;  /* 0x0000000a25217c20 */ /* 0x000fe20008410000 */
[----:B------:R-:W-:Y:S02]  /*1c90*/  IMAD R52, R11, -0x2, R52 ;  /* 0xfffffffe0b347824 */ /* 0x000fe400078e0234 */
[----:B------:R-:W-:Y:S01]  /*1ca0*/  FMUL.FTZ R8, R35, UR10 ;  /* 0x0000000a23087c20 */ /* 0x000fe20008410000 */
[----:B------:R-:W-:Y:S01]  /*1cb0*/  IMAD R20, R39, UR40, R20 ;  /* 0x0000002827147c24 */ /* 0x000fe2000f8e0214 */
[----:B------:R-:W-:Y:S01]  /*1cc0*/  MUFU.TANH R30, R30 ;  /* 0x0000001e001e7308 */ /* 0x000fe20000002400 */
[----:B------:R-:W-:Y:S01]  /*1cd0*/  FMUL.FTZ R35, R40, UR10 ;  /* 0x0000000a28237c20 */ /* 0x000fe20008410000 */
[----:B------:R-:W-:Y:S01]  /*1ce0*/  FMUL.FTZ R56, R56, UR10 ;  /* 0x0000000a38387c20 */ /* 0x000fe20008410000 */
[----:B------:R-:W-:-:S02]  /*1cf0*/  VIADD R59, R20, -UR7 ;  /* 0x80000007143b7c36 */ /* 0x000fc40008000000 */
        /* <DEDUP_REMOVED lines=8> */
[----:B---3--:R-:W-:Y:S01]  /*1d80*/  VIADDMNMX R59, R22, R59, R52, PT ;  /* 0x0000003b163b7246 */ /* 0x008fe20003800134 */
[----:B------:R-:W-:Y:S01]  /*1d90*/  FMUL.FTZ R47, R48, UR10 ;  /* 0x0000000a302f7c20 */ /* 0x000fe20008410000 */
[----:B------:R-:W-:Y:S01]  /*1da0*/  FMUL.FTZ R23, R46, UR10 ;  /* 0x0000000a2e177c20 */ /* 0x000fe20008410000 */
[----:B------:R-:W-:Y:S01]  /*1db0*/  FMUL.FTZ R46, R49, UR10 ;  /* 0x0000000a312e7c20 */ /* 0x000fe20008410000 */
[C---:B------:R-:W-:Y:S01]  /*1dc0*/  ISETP.GT.AND P1, PT, R59.reuse, RZ, PT ;  /* 0x000000ff3b00720c */ /* 0x040fe20003f24270 */
[----:B------:R1:W-:Y:S01]  /*1dd0*/  MUFU.TANH R42, R57 ;  /* 0x00000039002a7308 */ /* 0x0003e20000002400 */
[C---:B------:R-:W-:Y:S01]  /*1de0*/  ISETP.GT.AND P2, PT, R59.reuse, 0x1, PT ;  /* 0x000000013b00780c */ /* 0x040fe20003f44270 */
[----:B------:R-:W-:Y:S01]  /*1df0*/  FMUL.FTZ R2, R26, UR10 ;  /* 0x0000000a1a027c20 */ /* 0x000fe20008410000 */
[----:B------:R-:W-:Y:S01]  /*1e00*/  ISETP.GT.AND P3, PT, R59, 0x8, PT ;  /* 0x000000083b00780c */ /* 0x000fe20003f64270 */
[----:B------:R-:W-:Y:S01]  /*1e10*/  FMUL.FTZ R26, R51, UR10 ;  /* 0x0000000a331a7c20 */ /* 0x000fe20008410000 */
[----:B0-----:R-:W-:Y:S01]  /*1e20*/  FSEL R58, R13, -INF , P1 ;  /* 0xff8000000d3a7808 */ /* 0x001fe20000800000 */
[----:B------:R-:W-:Y:S01]  /*1e30*/  FMUL.FTZ R25, R50, UR10 ;  /* 0x0000000a32197c20 */ /* 0x000fe20008410000 */
[----:B------:R-:W-:Y:S01]  /*1e40*/  ISETP.GT.AND P1, PT, R59, 0x9, PT ;  /* 0x000000093b00780c */ /* 0x000fe20003f24270 */
[----:B------:R-:W0:Y:S01]  /*1e50*/  MUFU.TANH R32, R32 ;  /* 0x0000002000207308 */ /* 0x000e220000002400 */
[----:B-1----:R-:W-:Y:S01]  /*1e60*/  FSEL R57, R14, -INF , P2 ;  /* 0xff8000000e397808 */ /* 0x002fe20001000000 */
[----:B------:R-:W-:Y:S01]  /*1e70*/  FMUL.FTZ R60, R60, UR10 ;  /* 0x0000000a3c3c7c20 */ /* 0x000fe20008410000 */
[----:B--2---:R-:W-:Y:S01]  /*1e80*/  FSEL R88, R88, -INF , P3 ;  /* 0xff80000058587808 */ /* 0x004fe20001800000 */
[----:B------:R-:W-:Y:S01]  /*1e90*/  FMUL.FTZ R61, R61, UR10 ;  /* 0x0000000a3d3d7c20 */ /* 0x000fe20008410000 */
[----:B------:R-:W-:Y:S01]  /*1ea0*/  FMNMX.FTZ R13, R58, R57, !PT ;  /* 0x000000393a0d7209 */ /* 0x000fe20007810000 */
[----:B------:R-:W-:Y:S01]  /*1eb0*/  FMUL.FTZ R64, R64, UR10 ;  /* 0x0000000a40407c20 */ /* 0x000fe20008410000 */
[----:B------:R-:W-:Y:S01]  /*1ec0*/  ISETP.GT.AND P2, PT, R59, 0x10, PT ;  /* 0x000000103b00780c */ /* 0x000fe20003f44270 */
[----:B------:R-:W-:Y:S01]  /*1ed0*/  MUFU.TANH R33, R33 ;  /* 0x0000002100217308 */ /* 0x000fe20000002400 */
[----:B----4-:R-:W-:Y:S01]  /*1ee0*/  FSEL R89, R89, -INF , P1 ;  /* 0xff80000059597808 */ /* 0x010fe20000800000 */
[----:B------:R-:W-:Y:S01]  /*1ef0*/  FMUL.FTZ R65, R65, UR10 ;  /* 0x0000000a41417c20 */ /* 0x000fe20008410000 */
[----:B------:R-:W-:Y:S01]  /*1f00*/  FMNMX.FTZ R14, R88, R13, !PT ;  /* 0x0000000d580e7209 */ /* 0x000fe20007810000 */
[----:B------:R-:W-:Y:S01]  /*1f10*/  FMUL.FTZ R68, R68, UR10 ;  /* 0x0000000a44447c20 */ /* 0x000fe20008410000 */
[----:B------:R-:W-:Y:S01]  /*1f20*/  ISETP.GT.AND P1, PT, R59, 0x11, PT ;  /* 0x000000113b00780c */ /* 0x000fe20003f24270 */
[----:B------:R-:W-:Y:S01]  /*1f30*/  FMUL.FTZ R69, R69, UR10 ;  /* 0x0000000a45457c20 */ /* 0x000fe20008410000 */
[----:B------:R-:W-:Y:S01]  /*1f40*/  FMNMX.FTZ R13, R89, R14, !PT ;  /* 0x0000000e590d7209 */ /* 0x000fe20007810000 */
[----:B------:R-:W1:Y:S01]  /*1f50*/  MUFU.TANH R35, R35 ;  /* 0x0000002300237308 */ /* 0x000e620000002400 */
[----:B-----5:R-:W-:Y:S01]  /*1f60*/  FSEL R55, R31, -INF , P1 ;  /* 0xff8000001f377808 */ /* 0x020fe20000800000 */
[----:B------:R-:W-:Y:S01]  /*1f70*/  FMUL.FTZ R72, R72, UR10 ;  /* 0x0000000a48487c20 */ /* 0x000fe20008410000 */
[----:B------:R-:W-:Y:S01]  /*1f80*/  ISETP.GT.AND P1, PT, R59, 0x19, PT ;  /* 0x000000193b00780c */ /* 0x000fe20003f24270 */
        /* <DEDUP_REMOVED lines=8> */
[----:B------:R-:W-:Y:S01]  /*2010*/  ULDC UR35, c[0x0][0x988] ;  /* 0x0002620000237ab9 */ /* 0x000fe20000000800 */
[----:B------:R-:W3:Y:S01]  /*2020*/  S2UR UR11, SR_CgaCtaId ;  /* 0x00000000000b79c3 */ /* 0x000ee20000008800 */
[----:B------:R-:W-:Y:S01]  /*2030*/  UIADD3 UR4, UR38, 0x2d840, URZ ;  /* 0x0002d84026047890 */ /* 0x000fe2000fffe03f */
[----:B------:R-:W-:Y:S01]  /*2040*/  R2UR UR15, R142 ;  /* 0x000000008e0f72ca */ /* 0x000fe200000e0000 */
[----:B------:R-:W-:Y:S01]  /*2050*/  MUFU.TANH R36, R36 ;  /* 0x0000002400247308 */ /* 0x000fe20000002400 */
[----:B--2---:R-:W-:Y:S01]  /*2060*/  FSEL R56, R30, -INF , P2 ;  /* 0xff8000001e387808 */ /* 0x004fe20001000000 */
[----:B------:R-:W-:Y:S01]  /*2070*/  @UP0 ULDC UR14, c[0x0][0x450] ;  /* 0x00011400000e0ab9 */ /* 0x000fe20000000800 */
[----:B------:R-:W-:Y:S01]  /*2080*/  ISETP.GT.AND P2, PT, R59, 0x18, PT ;  /* 0x000000183b00780c */ /* 0x000fe20003f44270 */
[----:B------:R-:W-:Y:S01]  /*2090*/  UIMAD UR5, UR40, UR5, -UR7 ;  /* 0x00000005280572a4 */ /* 0x000fe2000f8e0a07 */
[----:B------:R-:W-:Y:S01]  /*20a0*/  FMNMX.FTZ R14, R56, R13, !PT ;  /* 0x0000000d380e7209 */ /* 0x000fe20007810000 */
[----:B------:R-:W-:Y:S01]  /*20b0*/  UIADD3 UR39, UR39, -0x2, URZ ;  /* 0xfffffffe27277890 */ /* 0x000fe2000fffe03f */
[----:B0-----:R-:W-:Y:S01]  /*20c0*/  FSEL R54, R32, -INF , P2 ;  /* 0xff80000020367808 */ /* 0x001fe20001000000 */
[----:B------:R-:W0:Y:S01]  /*20d0*/  MUFU.TANH R37, R37 ;  /* 0x0000002500257308 */ /* 0x000e220000002400 */
[----:B------:R-:W-:Y:S01]  /*20e0*/  FMNMX.FTZ R13, R55, R14, !PT ;  /* 0x0000000e370d7209 */ /* 0x000fe20007810000 */
[----:B------:R-:W-:Y:S01]  /*20f0*/  UMOV UR6, URZ ;  /* 0x0000003f00067c82 */ /* 0x000fe20008000000 */
[----:B------:R-:W-:-:S02]  /*2100*/  ISETP.GT.AND P2, PT, R59, 0x20, PT ;  /* 0x000000203b00780c */ /* 0x000fc40003f44270 */
[----:B------:R-:W-:Y:S02]  /*2110*/  CS2R R134, SRZ ;  /* 0x0000000000867805 */ /* 0x000fe4000001ff00 */
[----:B------:R-:W-:Y:S02]  /*2120*/  FMNMX.FTZ R14, R54, R13, !PT ;  /* 0x0000000d360e7209 */ /* 0x000fe40007810000 */
[----:B------:R-:W-:Y:S02]  /*2130*/  CS2R R132, SRZ ;  /* 0x0000000000847805 */ /* 0x000fe4000001ff00 */
[----:B-1----:R-:W-:Y:S01]  /*2140*/  FSEL R51, R35, -INF , P2 ;  /* 0xff80000023337808 */ /* 0x002fe20001000000 */
[----:B------:R-:W1:Y:S01]  /*2150*/  MUFU.TANH R38, R38 ;  /* 0x0000002600267308 */ /* 0x000e620000002400 */
[----:B------:R-:W-:Y:S02]  /*2160*/  ISETP.GT.AND P2, PT, R59, 0x28, PT ;  /* 0x000000283b00780c */ /* 0x000fe40003f44270 */
[----:B------:R-:W-:-:S02]  /*2170*/  CS2R R130, SRZ ;  /* 0x0000000000827805 */ /* 0x000fc4000001ff00 */
[----:B------:R-:W-:Y:S02]  /*2180*/  CS2R R128, SRZ ;  /* 0x0000000000807805 */ /* 0x000fe4000001ff00 */
[----:B------:R-:W-:Y:S01]  /*2190*/  CS2R R126, SRZ ;  /* 0x00000000007e7805 */ /* 0x000fe2000001ff00 */
[----:B---3--:R-:W-:Y:S01]  /*21a0*/  UPRMT UR4, UR11, 0x654, UR4 ;  /* 0x000006540b047896 */ /* 0x008fe20008000004 */
[----:B------:R-:W-:Y:S02]  /*21b0*/  CS2R R124, SRZ ;  /* 0x00000000007c7805 */ /* 0x000fe4000001ff00 */
[----:B------:R-:W-:Y:S01]  /*21c0*/  CS2R R122, SRZ ;  /* 0x00000000007a7805 */ /* 0x000fe2000001ff00 */
[----:B------:R2:W-:Y:S01]  /*21d0*/  MUFU.TANH R44, R53 ;  /* 0x00000035002c7308 */ /* 0x0005e20000002400 */
[----:B0-----:R-:W-:Y:S02]  /*21e0*/  FSEL R49, R37, -INF , P2 ;  /* 0xff80000025317808 */ /* 0x001fe40001000000 */
[----:B------:R-:W-:-:S02]  /*21f0*/  CS2R R120, SRZ ;  /* 0x0000000000787805 */ /* 0x000fc4000001ff00 */
[----:B------:R-:W-:Y:S02]  /*2200*/  ISETP.GT.AND P2, PT, R59, 0x30, PT ;  /* 0x000000303b00780c */ /* 0x000fe40003f44270 */
[----:B------:R-:W-:Y:S02]  /*2210*/  CS2R R118, SRZ ;  /* 0x0000000000767805 */ /* 0x000fe4000001ff00 */
[----:B------:R-:W-:Y:S01]  /*2220*/  CS2R R116, SRZ ;  /* 0x0000000000747805 */ /* 0x000fe2000001ff00 */
[----:B------:R-:W-:Y:S01]  /*2230*/  SYNCS.ARRIVE.TRANS64.RED.A1T0 RZ, [UR4], RZ ;  /* 0x000000ffffff79a7 */ /* 0x000fe20008100404 */
[----:B------:R-:W-:Y:S01]  /*2240*/  UMOV UR4, URZ ;  /* 0x0000003f00047c82 */ /* 0x000fe20008000000 */
        /* <DEDUP_REMOVED lines=8> */
[----:B------:R-:W2:Y:S01]  /*22d0*/  MUFU.TANH R46, R46 ;  /* 0x0000002e002e7308 */ /* 0x000ea20000002400 */
[----:B------:R-:W-:-:S02]  /*22e0*/  FMNMX.FTZ R13, R51, R14, !PT ;  /* 0x0000000e330d7209 */ /* 0x000fc40007810000 */
[----:B------:R-:W-:Y:S02]  /*22f0*/  CS2R R108, SRZ ;  /* 0x00000000006c7805 */ /* 0x000fe4000001ff00 */
[----:B------:R-:W-:Y:S02]  /*2300*/  ISETP.GT.AND P1, PT, R59, 0x29, PT ;  /* 0x000000293b00780c */ /* 0x000fe40003f24270 */
[----:B------:R-:W-:Y:S02]  /*2310*/  CS2R R106, SRZ ;  /* 0x00000000006a7805 */ /* 0x000fe4000001ff00 */
[----:B------:R-:W-:Y:S02]  /*2320*/  FMNMX.FTZ R14, R50, R13, !PT ;  /* 0x0000000d320e7209 */ /* 0x000fe40007810000 */
[----:B------:R-:W-:Y:S02]  /*2330*/  CS2R R104, SRZ ;  /* 0x0000000000687805 */ /* 0x000fe4000001ff00 */
[----:B-1----:R-:W-:Y:S01]  /*2340*/  FSEL R48, R38, -INF , P1 ;  /* 0xff80000026307808 */ /* 0x002fe20000800000 */
[----:B------:R-:W1:Y:S01]  /*2350*/  MUFU.TANH R45, R45 ;  /* 0x0000002d002d7308 */ /* 0x000e620000002400 */
        /* <DEDUP_REMOVED lines=10> */
[----:B--2---:R-:W-:Y:S02]  /*2400*/  FSEL R46, R46, -INF , P1 ;  /* 0xff8000002e2e7808 */ /* 0x004fe40000800000 */
[----:B------:R-:W-:Y:S02]  /*2410*/  CS2R R94, SRZ ;  /* 0x00000000005e7805 */ /* 0x000fe4000001ff00 */
[----:B------:R-:W-:Y:S02]  /*2420*/  FMNMX.FTZ R13, R47, R14, !PT ;  /* 0x0000000e2f0d7209 */ /* 0x000fe40007810000 */
[----:B------:R-:W-:Y:S02]  /*2430*/  CS2R R92, SRZ ;  /* 0x00000000005c7805 */ /* 0x000fe4000001ff00 */
[----:B------:R-:W-:Y:S01]  /*2440*/  ISETP.GT.AND P1, PT, R59, 0x39, PT ;  /* 0x000000393b00780c */ /* 0x000fe20003f24270 */
[----:B------:R2:W3:Y:S01]  /*2450*/  MUFU.TANH R40, R61 ;  /* 0x0000003d00287308 */ /* 0x0004e20000002400 */
[----:B-1----:R-:W-:-:S02]  /*2460*/  FSEL R45, R45, -INF , P2 ;  /* 0xff8000002d2d7808 */ /* 0x002fc40001000000 */
[----:B------:R-:W-:Y:S02]  /*2470*/  CS2R R90, SRZ ;  /* 0x00000000005a7805 */ /* 0x000fe4000001ff00 */
[----:B------:R-:W-:Y:S02]  /*2480*/  FMNMX.FTZ R14, R46, R13, !PT ;  /* 0x0000000d2e0e7209 */ /* 0x000fe40007810000 */
[----:B------:R-:W-:Y:S02]  /*2490*/  ISETP.GT.AND P2, PT, R59, 0x40, PT ;  /* 0x000000403b00780c */ /* 0x000fe40003f44270 */
[----:B------:R-:W-:Y:S01]  /*24a0*/  FSEL R44, R44, -INF , P1 ;  /* 0xff8000002c2c7808 */ /* 0x000fe20000800000 */
[----:B------:R1:W4:Y:S01]  /*24b0*/  MUFU.TANH R39, R64 ;  /* 0x0000004000277308 */ /* 0x0003220000002400 */
[----:B------:R-:W-:Y:S01]  /*24c0*/  FMNMX.FTZ R13, R45, R14, !PT ;  /* 0x0000000e2d0d7209 */ /* 0x000fe20007810000 */
[----:B--2---:R-:W2:Y:S01]  /*24d0*/  SHFL.IDX PT, R61, R15, 0x1, 0x1c1f ;  /* 0x003c1f000f3d7f89 */ /* 0x004ea200000e0000 */
[----:B------:R-:W-:-:S02]  /*24e0*/  ISETP.GT.AND P1, PT, R59, 0x41, PT ;  /* 0x000000413b00780c */ /* 0x000fc40003f24270 */
[----:B------:R-:W-:Y:S02]  /*24f0*/  FSEL R43, R43, -INF , P2 ;  /* 0xff8000002b2b7808 */ /* 0x000fe40001000000 */
[----:B------:R-:W-:Y:S01]  /*2500*/  FMNMX.FTZ R14, R44, R13, !PT ;  /* 0x0000000d2c0e7209 */ /* 0x000fe20007810000 */
[----:B------:R-:W5:Y:S01]  /*2510*/  MUFU.TANH R65, R65 ;  /* 0x0000004100417308 */ /* 0x000f620000002400 */
[----:B------:R-:W-:Y:S01]  /*2520*/  ISETP.GT.AND P2, PT, R59, 0x48, PT ;  /* 0x000000483b00780c */ /* 0x000fe20003f44270 */
[----:B-1----:R-:W-:Y:S01]  /*2530*/  FMUL.FTZ R64, R71, UR10 ;  /* 0x0000000a47407c20 */ /* 0x002fe20008410000 */
[----:B------:R-:W-:Y:S02]  /*2540*/  FSEL R42, R42, -INF , P1 ;  /* 0xff8000002a2a7808 */ /* 0x000fe40000800000 */
[----:B------:R-:W-:Y:S02]  /*2550*/  FMNMX.FTZ R13, R43, R14, !PT ;  /* 0x0000000e2b0d7209 */ /* 0x000fe40007810000 */
[----:B------:R-:W-:Y:S01]  /*2560*/  ISETP.GT.AND P1, PT, R59, 0x49, PT ;  /* 0x000000493b00780c */ /* 0x000fe20003f24270 */
[----:B------:R-:W1:Y:S01]  /*2570*/  MUFU.TANH R68, R68 ;  /* 0x0000004400447308 */ /* 0x000e620000002400 */
[----:B0-----:R-:W-:-:S02]  /*2580*/  FSEL R41, R41, -INF , P2 ;  /* 0xff80000029297808 */ /* 0x001fc40001000000 */
[----:B------:R-:W-:Y:S02]  /*2590*/  FMNMX.FTZ R14, R42, R13, !PT ;  /* 0x0000000d2a0e7209 */ /* 0x000fe40007810000 */
[----:B------:R-:W-:Y:S02]  /*25a0*/  ISETP.GT.AND P2, PT, R59, 0x50, PT ;  /* 0x000000503b00780c */ /* 0x000fe40003f44270 */
[----:B---3--:R-:W-:Y:S01]  /*25b0*/  FSEL R40, R40, -INF , P1 ;  /* 0xff80000028287808 */ /* 0x008fe20000800000 */
[----:B------:R0:W3:Y:S01]  /*25c0*/  MUFU.TANH R36, R69 ;  /* 0x0000004500247308 */ /* 0x0000e20000002400 */
[----:B------:R-:W-:Y:S02]  /*25d0*/  FMNMX.FTZ R13, R41, R14, !PT ;  /* 0x0000000e290d7209 */ /* 0x000fe40007810000 */
[----:B------:R-:W-:Y:S02]  /*25e0*/  ISETP.GT.AND P1, PT, R59, 0x51, PT ;  /* 0x000000513b00780c */ /* 0x000fe40003f24270 */
[----:B----4-:R-:W-:-:S02]  /*25f0*/  FSEL R39, R39, -INF , P2 ;  /* 0xff80000027277808 */ /* 0x010fc40001000000 */
[----:B------:R-:W-:Y:S01]  /*2600*/  FMNMX.FTZ R14, R40, R13, !PT ;  /* 0x0000000d280e7209 */ /* 0x000fe20007810000 */
[----:B------:R4:W2:Y:S01]  /*2610*/  MUFU.TANH R35, R72 ;  /* 0x0000004800237308 */ /* 0x0008a20000002400 */
[----:B------:R-:W-:Y:S01]  /*2620*/  ISETP.GT.AND P2, PT, R59, 0x58, PT ;  /* 0x000000583b00780c */ /* 0x000fe20003f44270 */
[----:B0-----:R-:W-:Y:S01]  /*2630*/  FMUL.FTZ R69, R83, UR10 ;  /* 0x0000000a53457c20 */ /* 0x001fe20008410000 */
[----:B-----5:R-:W-:Y:S01]  /*2640*/  FSEL R37, R65, -INF , P1 ;  /* 0xff80000041257808 */ /* 0x020fe20000800000 */
[----:B------:R-:W-:Y:S01]  /*2650*/  FMUL.FTZ R65, R78, UR10 ;  /* 0x0000000a4e417c20 */ /* 0x000fe20008410000 */
[----:B------:R-:W-:Y:S02]  /*2660*/  FMNMX.FTZ R14, R39, R14, !PT ;  /* 0x0000000e270e7209 */ /* 0x000fe40007810000 */
[----:B------:R-:W-:Y:S01]  /*2670*/  ISETP.GT.AND P1, PT, R59, 0x59, PT ;  /* 0x000000593b00780c */ /* 0x000fe20003f24270 */
[----:B------:R0:W5:Y:S01]  /*2680*/  MUFU.TANH R32, R73 ;  /* 0x0000004900207308 */ /* 0x0001620000002400 */
[----:B-1----:R-:W-:Y:S01]  /*2690*/  FSEL R38, R68, -INF , P2 ;  /* 0xff80000044267808 */ /* 0x002fe20001000000 */
[----:B------:R-:W-:Y:S01]  /*26a0*/  FMUL.FTZ R68, R79, UR10 ;  /* 0x0000000a4f447c20 */ /* 0x000fe20008410000 */
[----:B------:R-:W-:Y:S01]  /*26b0*/  FMNMX.FTZ R13, R37, R14, !PT ;  /* 0x0000000e250d7209 */ /* 0x000fe20007810000 */
[----:B----4-:R-:W-:Y:S01]  /*26c0*/  FMUL.FTZ R72, R87, UR10 ;  /* 0x0000000a57487c20 */ /* 0x010fe20008410000 */
[----:B------:R-:W-:-:S02]  /*26d0*/  ISETP.GT.AND P2, PT, R59, 0x60, PT ;  /* 0x000000603b00780c */ /* 0x000fc40003f44270 */
[----:B---3--:R-:W-:Y:S01]  /*26e0*/  FSEL R36, R36, -INF , P1 ;  /* 0xff80000024247808 */ /* 0x008fe20000800000 */
[----:B------:R1:W3:Y:S01]  /*26f0*/  MUFU.TANH R33, R76 ;  /* 0x0000004c00217308 */ /* 0x0002e20000002400 */
[----:B------:R-:W-:Y:S01]  /*2700*/  FMNMX.FTZ R13, R38, R13, !PT ;  /* 0x0000000d260d7209 */ /* 0x000fe20007810000 */
[----:B0-----:R-:W-:Y:S01]  /*2710*/  FMUL.FTZ R73, R62, UR10 ;  /* 0x0000000a3e497c20 */ /* 0x001fe20008410000 */
[----:B------:R-:W-:Y:S01]  /*2720*/  ISETP.GT.AND P1, PT, R59, 0x61, PT ;  /* 0x000000613b00780c */ /* 0x000fe20003f24270 */
[----:B------:R-:W-:Y:S01]  /*2730*/  FMUL.FTZ R62, R70, UR10 ;  /* 0x0000000a463e7c20 */ /* 0x000fe20008410000 */
[----:B--2---:R-:W-:Y:S01]  /*2740*/  FSEL R35, R35, -INF , P2 ;  /* 0xff80000023237808 */ /* 0x004fe20001000000 */
[----:B------:R-:W-:Y:S01]  /*2750*/  FMUL.FTZ R70, R86, UR10 ;  /* 0x0000000a56467c20 */ /* 0x000fe20008410000 */
[----:B------:R-:W-:Y:S01]  /*2760*/  FMNMX.FTZ R14, R36, R13, !PT ;  /* 0x0000000d240e7209 */ /* 0x000fe20007810000 */
[----:B------:R0:W2:Y:S01]  /*2770*/  MUFU.TANH R30, R77 ;  /* 0x0000004d001e7308 */ /* 0x0000a20000002400 */
[----:B------:R-:W-:Y:S01]  /*2780*/  ISETP.GT.AND P2, PT, R59, 0x68, PT ;  /* 0x000000683b00780c */ /* 0x000fe20003f44270 */
[----:B-1----:R-:W-:Y:S01]  /*2790*/  FMUL.FTZ R76, R63, UR10 ;  /* 0x0000000a3f4c7c20 */ /* 0x002fe20008410000 */
[----:B-----5:R-:W-:Y:S01]  /*27a0*/  FSEL R32, R32, -INF , P1 ;  /* 0xff80000020207808 */ /* 0x020fe20000800000 */
[----:B------:R-:W-:Y:S01]  /*27b0*/  FMUL.FTZ R63, R74, UR10 ;  /* 0x0000000a4a3f7c20 */ /* 0x000fe20008410000 */
[----:B------:R-:W-:-:S02]  /*27c0*/  FMNMX.FTZ R13, R35, R14, !PT ;  /* 0x0000000e230d7209 */ /* 0x000fc40007810000 */
[----:B------:R-:W-:Y:S01]  /*27d0*/  ISETP.GT.AND P1, PT, R59, 0x69, PT ;  /* 0x000000693b00780c */ /* 0x000fe20003f24270 */
[----:B------:R1:W4:Y:S01]  /*27e0*/  MUFU.TANH R31, R80 ;  /* 0x00000050001f7308 */ /* 0x0003220000002400 */
[----:B---3--:R-:W-:Y:S01]  /*27f0*/  FSEL R33, R33, -INF , P2 ;  /* 0xff80000021217808 */ /* 0x008fe20001000000 */
[----:B0-----:R-:W-:Y:S01]  /*2800*/  FMUL.FTZ R77, R66, UR10 ;  /* 0x0000000a424d7c20 */ /* 0x001fe20008410000 */
[----:B------:R-:W-:Y:S01]  /*2810*/  FMNMX.FTZ R14, R32, R13, !PT ;  /* 0x0000000d200e7209 */ /* 0x000fe20007810000 */
[----:B------:R-:W-:Y:S01]  /*2820*/  FMUL.FTZ R66, R75, UR10 ;  /* 0x0000000a4b427c20 */ /* 0x000fe20008410000 */
[----:B------:R-:W-:Y:S02]  /*2830*/  ISETP.GT.AND P2, PT, R59, 0x70, PT ;  /* 0x000000703b00780c */ /* 0x000fe40003f44270 */
[----:B------:R-:W-:Y:S01]  /*2840*/  FMNMX.FTZ R13, R33, R14, !PT ;  /* 0x0000000e210d7209 */ /* 0x000fe20007810000 */
[----:B------:R-:W0:Y:S01]  /*2850*/  MUFU.TANH R22, R81 ;  /* 0x0000005100167308 */ /* 0x000e220000002400 */
[----:B--2---:R-:W-:Y:S01]  /*2860*/  FSEL R30, R30, -INF , P1 ;  /* 0xff8000001e1e7808 */ /* 0x004fe20000800000 */
[----:B-1----:R-:W-:Y:S01]  /*2870*/  FMUL.FTZ R80, R67, UR10 ;  /* 0x0000000a43507c20 */ /* 0x002fe20008410000 */
[----:B------:R-:W-:Y:S01]  /*2880*/  ISETP.GT.AND P1, PT, R59, 0x71, PT ;  /* 0x000000713b00780c */ /* 0x000fe20003f24270 */
[----:B------:R-:W-:Y:S01]  /*2890*/  FMUL.FTZ R67, R82, UR10 ;  /* 0x0000000a52437c20 */ /* 0x000fe20008410000 */
[----:B------:R-:W-:Y:S01]  /*28a0*/  FMNMX.FTZ R14, R30, R13, !PT ;  /* 0x0000000d1e0e7209 */ /* 0x000fe20007810000 */
[----:B------:R-:W-:Y:S01]  /*28b0*/  @UP0 ULDC UR10, c[0x0][0x44c] ;  /* 0x00011300000a0ab9 */ /* 0x000fe20000000800 */
[----:B------:R-:W-:Y:S01]  /*28c0*/  IADD3 R61, R61, -UR7, R20 ;  /* 0x800000073d3d7c10 */ /* 0x000fe2000fffe014 */
[----:B------:R-:W1:Y:S01]  /*28d0*/  MUFU.TANH R84, R84 ;  /* 0x0000005400547308 */ /* 0x000e620000002400 */
[----:B----4-:R-:W-:Y:S01]  /*28e0*/  FSEL R31, R31, -INF , P2 ;  /* 0xff8000001f1f7808 */ /* 0x010fe20001000000 */
[----:B------:R-:W-:Y:S01]  /*28f0*/  UIMAD.WIDE.U32 UR10, UR42, UR10, URZ ;  /* 0x0000000a2a0a72a5 */ /* 0x000fe2000f8e003f */
[----:B------:R-:W-:-:S02]  /*2900*/  ISETP.GT.AND P2, PT, R59, 0x78, PT ;  /* 0x000000783b00780c */ /* 0x000fc40003f44270 */
[----:B------:R-:W-:Y:S01]  /*2910*/  FMNMX.FTZ R13, R31, R14, !PT ;  /* 0x0000000e1f0d7209 */ /* 0x000fe20007810000 */
[----:B------:R-:W-:Y:S01]  /*2920*/  @UP0 USHF.R.U32.HI UR42, URZ, UR14, UR11 ;  /* 0x0000000e3f2a0299 */ /* 0x000fe2000801160b */
[----:B------:R-:W-:Y:S01]  /*2930*/  VIMNMX R75, R52, R61, PT ;  /* 0x0000003d344b7248 */ /* 0x000fe20003fe0100 */
[----:B------:R-:W2:Y:S01]  /*2940*/  MUFU.TANH R85, R85 ;  /* 0x0000005500557308 */ /* 0x000ea20000002400 */
[----:B0-----:R-:W-:Y:S01]  /*2950*/  FSEL R22, R22, -INF , P1 ;  /* 0xff80000016167808 */ /* 0x001fe20000800000 */
[----:B------:R-:W-:Y:S01]  /*2960*/  UIADD3 UR5, UR5, UR42, URZ ;  /* 0x0000002a05057290 */ /* 0x000fe2000fffe03f */
[----:B------:R-:W-:Y:S02]  /*2970*/  ISETP.GT.AND P1, PT, R59, 0x79, PT ;  /* 0x000000793b00780c */ /* 0x000fe40003f24270 */
[----:B------:R-:W-:Y:S01]  /*2980*/  FMNMX.FTZ R59, R22, R13, !PT ;  /* 0x0000000d163b7209 */ /* 0x000fe20007810000 */
[----:B------:R-:W-:Y:S01]  /*2990*/  USHF.R.S32.HI UR7, URZ, 0x1f, UR5 ;  /* 0x0000001f3f077899 */ /* 0x000fe20008011405 */
[C---:B------:R-:W-:Y:S01]  /*29a0*/  ISETP.GT.AND P3, PT, R75.reuse, 0x8, PT ;  /* 0x000000084b00780c */ /* 0x040fe20003f64270 */
[----:B------:R-:W-:Y:S01]  /*29b0*/  MUFU.TANH R2, R2 ;  /* 0x0000000200027308 */ /* 0x000fe20000002400 */
[----:B-1----:R-:W-:Y:S01]  /*29c0*/  FSEL R14, R84, -INF , P2 ;  /* 0xff800000540e7808 */ /* 0x002fe20001000000 */
[----:B------:R-:W-:Y:S01]  /*29d0*/  ULEA.HI UR7, UR7, UR5, URZ, 0x7 ;  /* 0x0000000507077291 */ /* 0x000fe2000f8f383f */
[----:B------:R-:W-:-:S02]  /*29e0*/  ISETP.GT.AND P2, PT, R75, 0x1, PT ;  /* 0x000000014b00780c */ /* 0x000fc40003f44270 */
[----:B------:R-:W-:Y:S01]  /*29f0*/  FMNMX.FTZ R60, R14, R59, !PT ;  /* 0x0000003b0e3c7209 */ /* 0x000fe20007810000 */
[----:B------:R-:W-:Y:S02]  /*2a00*/  USHF.R.S32.HI UR7, URZ, 0x7, UR7 ;  /* 0x000000073f077899 */ /* 0x000fe40008011407 */
[----:B------:R-:W0:Y:S01]  /*2a10*/  MUFU.TANH R0, R0 ;  /* 0x0000000000007308 */ /* 0x000e220000002400 */
[----:B--2---:R-:W-:Y:S01]  /*2a20*/  FSEL R13, R85, -INF , P1 ;  /* 0xff800000550d7808 */ /* 0x004fe20000800000 */
[----:B------:R-:W-:-:S03]  /*2a30*/  UISETP.LT.AND UP0, UPT, UR15, UR7, UPT ;  /* 0x000000070f00728c */ /* 0x000fc6000bf01270 */
[----:B------:R-:W-:Y:S01]  /*2a40*/  FMNMX.FTZ R60, R13, R60, !PT ;  /* 0x0000003c0d3c7209 */ /* 0x000fe20007810000 */
[----:B------:R-:W-:Y:S02]  /*2a50*/  USEL UR32, UR15, UR7, !UP0 ;  /* 0x000000070f207287 */ /* 0x000fe4000c000000 */
[----:B------:R-:W-:Y:S02]  /*2a60*/  MUFU.TANH R4, R4 ;  /* 0x0000000400047308 */ /* 0x000fe40000002400 */
[----:B------:R-:W1:Y:S01]  /*2a70*/  SHFL.BFLY PT, R59, R60, 0x2, 0x1f ;  /* 0x0c401f003c3b7f89 */ /* 0x000e6200000e0000 */
[----:B------:R-:W-:-:S05]  /*2a80*/  UISETP.GE.AND UP0, UPT, UR39, UR32, UPT ;  /* 0x000000202700728c */ /* 0x000fca000bf06270 */
[----:B------:R-:W-:Y:S01]  /*2a90*/  MUFU.TANH R3, R3 ;  /* 0x0000000300037308 */ /* 0x000fe20000002400 */
[----:B0-----:R-:W-:Y:S02]  /*2aa0*/  FSEL R61, R0, -INF , P2 ;  /* 0xff800000003d7808 */ /* 0x001fe40001000000 */
[----:B------:R-:W-:-:S05]  /*2ab0*/  ISETP.GT.AND P2, PT, R75, 0x10, PT ;  /* 0x000000104b00780c */ /* 0x000fca0003f44270 */
[----:B------:R-:W0:Y:S08]  /*2ac0*/  MUFU.TANH R5, R5 ;  /* 0x0000000500057308 */ /* 0x000e300000002400 */
[----:B------:R-:W-:Y:S01]  /*2ad0*/  MUFU.TANH R8, R8 ;  /* 0x0000000800087308 */ /* 0x000fe20000002400 */
[----:B-1----:R-:W-:-:S05]  /*2ae0*/  FMNMX.FTZ R59, R60, R59, !PT ;  /* 0x0000003b3c3b7209 */ /* 0x002fca0007810000 */
[----:B------:R-:W1:Y:S02]  /*2af0*/  SHFL.BFLY PT, R60, R59, 0x1, 0x1f ;  /* 0x0c201f003b3c7f89 */ /* 0x000e6400000e0000 */
[----:B------:R-:W2:Y:S08]  /*2b00*/  MUFU.TANH R12, R12 ;  /* 0x0000000c000c7308 */ /* 0x000eb00000002400 */
[----:B------:R-:W3:Y:S08]  /*2b10*/  MUFU.TANH R9, R9 ;  /* 0x0000000900097308 */ /* 0x000ef00000002400 */
[----:B------:R-:W4:Y:S01]  /*2b20*/  MUFU.TANH R19, R19 ;  /* 0x0000001300137308 */ /* 0x000f220000002400 */
[----:B-1----:R-:W-:-:S07]  /*2b30*/  FMNMX.FTZ R71, R59, R60, !PT ;  /* 0x0000003c3b477209 */ /* 0x002fce0007810000 */
[----:B------:R-:W1:Y:S01]  /*2b40*/  MUFU.TANH R21, R21 ;  /* 0x0000001500157308 */ /* 0x000e620000002400 */
[----:B0-----:R-:W-:Y:S02]  /*2b50*/  FSEL R60, R5, -INF , P2 ;  /* 0xff800000053c7808 */ /* 0x001fe40001000000 */
[C---:B------:R-:W-:Y:S01]  /*2b60*/  FSETP.NEU.FTZ.AND P1, PT, R71.reuse, -INF , PT ;  /* 0xff8000004700780b */ /* 0x040fe20003f3d000 */
[----:B------:R-:W-:Y:S01]  /*2b70*/  FMUL.FTZ R59, R71, UR35 ;  /* 0x00000023473b7c20 */ /* 0x000fe20008410000 */
[----:B------:R-:W-:-:S03]  /*2b80*/  ISETP.GT.AND P2, PT, R75, 0x18, PT ;  /* 0x000000184b00780c */ /* 0x000fc60003f44270 */
[----:B------:R-:W0:Y:S01]  /*2b90*/  MUFU.TANH R23, R23 ;  /* 0x0000001700177308 */ /* 0x000e220000002400 */
[----:B------:R-:W-:Y:S02]  /*2ba0*/  FSEL R59, R59, RZ, P1 ;  /* 0x000000ff3b3b7208 */ /* 0x000fe40000800000 */
[----:B------:R-:W-:Y:S02]  /*2bb0*/  ISETP.GT.AND P1, PT, R75, RZ, PT ;  /* 0x000000ff4b00720c */ /* 0x000fe40003f24270 */
[----:B--2---:R-:W-:Y:S01]  /*2bc0*/  FSEL R12, R12, -INF , P2 ;  /* 0xff8000000c0c7808 */ /* 0x004fe20001000000 */
[--C-:B------:R-:W-:Y:S01]  /*2bd0*/  FFMA.FTZ R58, R58, UR35, -R59.reuse ;  /* 0x000000233a3a7c23 */ /* 0x100fe2000801083b */
[----:B------:R-:W-:Y:S01]  /*2be0*/  FSEL R52, R2, -INF , P1 ;  /* 0xff80000002347808 */ /* 0x000fe20000800000 */
        /* <DEDUP_REMOVED lines=9> */
[----:B------:R-:W-:Y:S01]  /*2c80*/  FMNMX.FTZ R79, R57, R0, !PT ;  /* 0x00000000394f7209 */ /* 0x000fe20007810000 */
[----:B------:R-:W5:Y:S01]  /*2c90*/  MUFU.TANH R24, R24 ;  /* 0x0000001800187308 */ /* 0x000f620000002400 */
[----:B--2---:R-:W-:Y:S01]  /*2ca0*/  FSEL R58, R3, -INF , P1 ;  /* 0xff800000033a7808 */ /* 0x004fe20000800000 */
[--C-:B------:R-:W-:Y:S01]  /*2cb0*/  FFMA.FTZ R0, R56, UR35, -R59.reuse ;  /* 0x0000002338007c23 */ /* 0x100fe2000801083b */
[----:B------:R-:W-:Y:S01]  /*2cc0*/  ISETP.GT.AND P1, PT, R75, 0x11, PT ;  /* 0x000000114b00780c */ /* 0x000fe20003f24270 */
[--C-:B------:R-:W-:Y:S01]  /*2cd0*/  FFMA.FTZ R89, R89, UR35, -R59.reuse ;  /* 0x0000002359597c23 */ /* 0x100fe2000801083b */
[----:B------:R-:W-:Y:S01]  /*2ce0*/  FMNMX.FTZ R79, R58, R79, !PT ;  /* 0x0000004f3a4f7209 */ /* 0x000fe20007810000 */
[--C-:B------:R-:W-:Y:S01]  /*2cf0*/  FFMA.FTZ R43, R43, UR35, -R59.reuse ;  /* 0x000000232b2b7c23 */ /* 0x100fe2000801083b */
[----:B------:R-:W-:Y:S01]  /*2d00*/  FSEL R8, R8, -INF , P1 ;  /* 0xff80000008087808 */ /* 0x000fe20000800000 */
[----:B------:R-:W2:Y:S01]  /*2d10*/  MUFU.TANH R25, R25 ;  /* 0x0000001900197308 */ /* 0x000ea20000002400 */
[----:B------:R-:W-:Y:S01]  /*2d20*/  FMNMX.FTZ R79, R60, R79, !PT ;  /* 0x0000004f3c4f7209 */ /* 0x000fe20007810000 */
        /* <DEDUP_REMOVED lines=13> */
[----:B------:R-:W-:Y:S01]  /*2e00*/  FMNMX.FTZ R9, R55, R4, !PT ;  /* 0x0000000437097209 */ /* 0x000fe20007810000 */
[----:B------:R-:W4:Y:S01]  /*2e10*/  MUFU.TANH R27, R27 ;  /* 0x0000001b001b7308 */ /* 0x000f220000002400 */
[----:B------:R-:W-:Y:S01]  /*2e20*/  ISETP.GT.AND P2, PT, R75, 0x28, PT ;  /* 0x000000284b00780c */ /* 0x000fe20003f44270 */
[--C-:B------:R-:W-:Y:S01]  /*2e30*/  FFMA.FTZ R32, R32, UR35, -R59.reuse ;  /* 0x0000002320207c23 */ /* 0x100fe2000801083b */
[----:B-1----:R-:W-:Y:S01]  /*2e40*/  FSEL R54, R21, -INF , P1 ;  /* 0xff80000015367808 */ /* 0x002fe20000800000 */
[--C-:B------:R-:W-:Y:S01]  /*2e50*/  FFMA.FTZ R21, R53, UR35, -R59.reuse ;  /* 0x0000002335157c23 */ /* 0x100fe2000801083b */
[----:B------:R-:W-:Y:S01]  /*2e60*/  FMNMX.FTZ R9, R56, R9, !PT ;  /* 0x0000000938097209 */ /* 0x000fe20007810000 */
[----:B------:R-:W-:Y:S01]  /*2e70*/  FFMA.FTZ R33, R33, UR35, -R59 ;  /* 0x0000002321217c23 */ /* 0x000fe2000801083b */
[----:B------:R-:W-:Y:S01]  /*2e80*/  ISETP.GT.AND P1, PT, R75, 0x29, PT ;  /* 0x000000294b00780c */ /* 0x000fe20003f24270 */
[----:B------:R-:W1:Y:S01]  /*2e90*/  MUFU.TANH R28, R28 ;  /* 0x0000001c001c7308 */ /* 0x000e620000002400 */
[----:B0-----:R-:W-:-:S02]  /*2ea0*/  FSEL R74, R23, -INF , P2 ;  /* 0xff800000174a7808 */ /* 0x001fc40001000000 */
[----:B------:R-:W-:Y:S02]  /*2eb0*/  FMNMX.FTZ R19, R54, R9, !PT ;  /* 0x0000000936137209 */ /* 0x000fe40007810000 */
[----:B-----5:R-:W-:Y:S02]  /*2ec0*/  FSEL R53, R24, -INF , P1 ;  /* 0xff80000018357808 */ /* 0x020fe40000800000 */
[C---:B------:R-:W-:Y:S01]  /*2ed0*/  ISETP.GT.AND P2, PT, R75.reuse, 0x30, PT ;  /* 0x000000304b00780c */ /* 0x040fe20003f44270 */
[----:B------:R-:W0:Y:S01]  /*2ee0*/  MUFU.TANH R29, R29 ;  /* 0x0000001d001d7308 */ /* 0x000e220000002400 */
[----:B------:R-:W-:Y:S01]  /*2ef0*/  FMNMX.FTZ R24, R74, R19, !PT ;  /* 0x000000134a187209 */ /* 0x000fe20007810000 */
[----:B------:R-:W-:Y:S01]  /*2f00*/  FFMA.FTZ R19, R50, UR35, -R59 ;  /* 0x0000002332137c23 */ /* 0x000fe2000801083b */
[----:B------:R-:W-:Y:S02]  /*2f10*/  ISETP.GT.AND P1, PT, R75, 0x31, PT ;  /* 0x000000314b00780c */ /* 0x000fe40003f24270 */
[----:B--2---:R-:W-:-:S02]  /*2f20*/  FSEL R25, R25, -INF , P2 ;  /* 0xff80000019197808 */ /* 0x004fc40001000000 */
[----:B------:R-:W-:Y:S01]  /*2f30*/  ISETP.GT.AND P2, PT, R75, 0x38, PT ;  /* 0x000000384b00780c */ /* 0x000fe20003f44270 */
[----:B------:R2:W-:Y:S01]  /*2f40*/  MUFU.EX2 R4, R78 ;  /* 0x0000004e00047308 */ /* 0x0005e20000000800 */
[----:B---3--:R-:W-:Y:S01]  /*2f50*/  FSEL R51, R26, -INF , P1 ;  /* 0xff8000001a337808 */ /* 0x008fe20000800000 */
[----:B------:R-:W-:Y:S01]  /*2f60*/  FFMA.FTZ R26, R49, UR35, -R59 ;  /* 0x00000023311a7c23 */ /* 0x000fe2000801083b */
[----:B------:R-:W-:Y:S02]  /*2f70*/  ISETP.GT.AND P1, PT, R75, 0x39, PT ;  /* 0x000000394b00780c */ /* 0x000fe40003f24270 */
[----:B----4-:R-:W-:Y:S02]  /*2f80*/  FSEL R27, R27, -INF , P2 ;  /* 0xff8000001b1b7808 */ /* 0x010fe40001000000 */
[----:B------:R-:W-:Y:S01]  /*2f90*/  ISETP.GT.AND P2, PT, R75, 0x40, PT ;  /* 0x000000404b00780c */ /* 0x000fe20003f44270 */
[----:B------:R-:W3:Y:S01]  /*2fa0*/  MUFU.TANH R34, R34 ;  /* 0x0000002200227308 */ /* 0x000ee20000002400 */
[----:B--2---:R-:W-:-:S02]  /*2fb0*/  FMNMX.FTZ R78, R53, R24, !PT ;  /* 0x00000018354e7209 */ /* 0x004fc40007810000 */
[----:B-1----:R-:W-:Y:S02]  /*2fc0*/  FSEL R23, R28, -INF , P1 ;  /* 0xff8000001c177808 */ /* 0x002fe40000800000 */
[----:B------:R-:W-:Y:S02]  /*2fd0*/  FMNMX.FTZ R78, R25, R78, !PT ;  /* 0x0000004e194e7209 */ /* 0x000fe40007810000 */
[----:B------:R-:W-:Y:S01]  /*2fe0*/  ISETP.GT.AND P1, PT, R75, 0x41, PT ;  /* 0x000000414b00780c */ /* 0x000fe20003f24270 */
[----:B------:R-:W1:Y:S01]  /*2ff0*/  MUFU.TANH R73, R73 ;  /* 0x0000004900497308 */ /* 0x000e620000002400 */
[----:B------:R-:W-:Y:S02]  /*3000*/  FMNMX.FTZ R78, R51, R78, !PT ;  /* 0x0000004e334e7209 */ /* 0x000fe40007810000 */
[----:B0-----:R-:W-:Y:S02]  /*3010*/  FSEL R50, R29, -INF , P2 ;  /* 0xff8000001d327808 */ /* 0x001fe40001000000 */
[----:B------:R-:W-:-:S02]  /*3020*/  FMNMX.FTZ R78, R27, R78, !PT ;  /* 0x0000004e1b4e7209 */ /* 0x000fc40007810000 */
[C---:B------:R-:W-:Y:S01]  /*3030*/  ISETP.GT.AND P2, PT, R75.reuse, 0x48, PT ;  /* 0x000000484b00780c */ /* 0x040fe20003f44270 */
[----:B------:R-:W-:Y:S01]  /*3040*/  MUFU.TANH R76, R76 ;  /* 0x0000004c004c7308 */ /* 0x000fe20000002400 */
[----:B---3--:R-:W-:Y:S02]  /*3050*/  FSEL R49, R34, -INF , P1 ;  /* 0xff80000022317808 */ /* 0x008fe40000800000 */
[----:B------:R-:W-:-:S05]  /*3060*/  ISETP.GT.AND P1, PT, R75, 0x49, PT ;  /* 0x000000494b00780c */ /* 0x000fca0003f24270 */
[----:B------:R-:W0:Y:S01]  /*3070*/  MUFU.TANH R77, R77 ;  /* 0x0000004d004d7308 */ /* 0x000e220000002400 */
[----:B-1----:R-:W-:Y:S02]  /*3080*/  FSEL R73, R73, -INF , P2 ;  /* 0xff80000049497808 */ /* 0x002fe40001000000 */
[----:B------:R-:W-:-:S05]  /*3090*/  ISETP.GT.AND P2, PT, R75, 0x50, PT ;  /* 0x000000504b00780c */ /* 0x000fca0003f44270 */
[----:B------:R1:W-:Y:S08]  /*30a0*/  MUFU.EX2 R9, R21 ;  /* 0x0000001500097308 */ /* 0x0003f00000000800 */
[----:B------:R-:W2:Y:S01]  /*30b0*/  MUFU.TANH R80, R80 ;  /* 0x0000005000507308 */ /* 0x000ea20000002400 */
[----:B-1----:R-:W-:Y:S01]  /*30c0*/  FMNMX.FTZ R21, R23, R78, !PT ;  /* 0x0000004e17157209 */ /* 0x002fe20007810000 */
[----:B------:R-:W-:Y:S01]  /*30d0*/  FFMA.FTZ R78, R22, UR35, -R59 ;  /* 0x00000023164e7c23 */ /* 0x000fe2000801083b */
[----:B0-----:R-:W-:-:S02]  /*30e0*/  FSEL R77, R77, -INF , P2 ;  /* 0xff8000004d4d7808 */ /* 0x001fc40001000000 */
[----:B------:R-:W-:Y:S01]  /*30f0*/  FMNMX.FTZ R28, R50, R21, !PT ;  /* 0x00000015321c7209 */ /* 0x000fe20007810000 */
[--C-:B------:R-:W-:Y:S01]  /*3100*/  FFMA.FTZ R21, R48, UR35, -R59.reuse ;  /* 0x0000002330157c23 */ /* 0x100fe2000801083b */
[----:B------:R-:W-:Y:S01]  /*3110*/  FSEL R48, R76, -INF , P1 ;  /* 0xff8000004c307808 */ /* 0x000fe20000800000 */
[----:B------:R-:W0:Y:S01]  /*3120*/  MUFU.TANH R62, R62 ;  /* 0x0000003e003e7308 */ /* 0x000e220000002400 */
[----:B------:R-:W-:Y:S01]  /*3130*/  FMNMX.FTZ R28, R49, R28, !PT ;  /* 0x0000001c311c7209 */ /* 0x000fe20007810000 */
[--C-:B------:R-:W-:Y:S01]  /*3140*/  FFMA.FTZ R76, R46, UR35, -R59.reuse ;  /* 0x000000232e4c7c23 */ /* 0x100fe2000801083b */
[----:B------:R-:W-:Y:S02]  /*3150*/  ISETP.GT.AND P1, PT, R75, 0x51, PT ;  /* 0x000000514b00780c */ /* 0x000fe40003f24270 */
[----:B------:R-:W-:Y:S01]  /*3160*/  FMNMX.FTZ R29, R73, R28, !PT ;  /* 0x0000001c491d7209 */ /* 0x000fe20007810000 */
[----:B------:R-:W-:Y:S01]  /*3170*/  FFMA.FTZ R28, R47, UR35, -R59 ;  /* 0x000000232f1c7c23 */ /* 0x000fe2000801083b */
[----:B------:R-:W-:Y:S01]  /*3180*/  ISETP.GT.AND P2, PT, R75, 0x58, PT ;  /* 0x000000584b00780c */ /* 0x000fe20003f44270 */
[----:B------:R-:W1:Y:S01]  /*3190*/  MUFU.TANH R64, R64 ;  /* 0x0000004000407308 */ /* 0x000e620000002400 */
[----:B------:R-:W-:-:S02]  /*31a0*/  FMNMX.FTZ R34, R48, R29, !PT ;  /* 0x0000001d30227209 */ /* 0x000fc40007810000 */
[----:B--2---:R-:W-:Y:S02]  /*31b0*/  FSEL R80, R80, -INF , P1 ;  /* 0xff80000050507808 */ /* 0x004fe40000800000 */
[----:B------:R-:W-:Y:S01]  /*31c0*/  FMNMX.FTZ R29, R77, R34, !PT ;  /* 0x000000224d1d7209 */ /* 0x000fe20007810000 */
[----:B------:R-:W-:Y:S01]  /*31d0*/  FFMA.FTZ R34, R45, UR35, -R59 ;  /* 0x000000232d227c23 */ /* 0x000fe2000801083b */
[C---:B------:R-:W-:Y:S01]  /*31e0*/  ISETP.GT.AND P1, PT, R75.reuse, 0x59, PT ;  /* 0x000000594b00780c */ /* 0x040fe20003f24270 */
[----:B------:R-:W2:Y:S01]  /*31f0*/  MUFU.TANH R63, R63 ;  /* 0x0000003f003f7308 */ /* 0x000ea20000002400 */
[----:B0-----:R-:W-:Y:S02]  /*3200*/  FSEL R62, R62, -INF , P2 ;  /* 0xff8000003e3e7808 */ /* 0x001fe40001000000 */
[----:B------:R-:W-:Y:S02]  /*3210*/  FMNMX.FTZ R47, R80, R29, !PT ;  /* 0x0000001d502f7209 */ /* 0x000fe40007810000 */
[----:B------:R-:W-:-:S02]  /*3220*/  ISETP.GT.AND P2, PT, R75, 0x60, PT ;  /* 0x000000604b00780c */ /* 0x000fc40003f44270 */
[----:B------:R-:W-:Y:S01]  /*3230*/  FMNMX.FTZ R47, R62, R47, !PT ;  /* 0x0000002f3e2f7209 */ /* 0x000fe20007810000 */
[----:B------:R-:W0:Y:S01]  /*3240*/  MUFU.TANH R66, R66 ;  /* 0x0000004200427308 */ /* 0x000e220000002400 */
[----:B-1----:R-:W-:Y:S02]  /*3250*/  FSEL R64, R64, -INF , P1 ;  /* 0xff80000040407808 */ /* 0x002fe40000800000 */
[----:B------:R-:W-:Y:S02]  /*3260*/  ISETP.GT.AND P1, PT, R75, 0x61, PT ;  /* 0x000000614b00780c */ /* 0x000fe40003f24270 */
[----:B------:R-:W-:-:S03]  /*3270*/  FMNMX.FTZ R46, R64, R47, !PT ;  /* 0x0000002f402e7209 */ /* 0x000fc60007810000 */
[----:B------:R-:W1:Y:S01]  /*3280*/  MUFU.TANH R65, R65 ;  /* 0x0000004100417308 */ /* 0x000e620000002400 */
[----:B--2---:R-:W-:Y:S02]  /*3290*/  FSEL R63, R63, -INF , P2 ;  /* 0xff8000003f3f7808 */ /* 0x004fe40001000000 */
[----:B------:R-:W-:Y:S02]  /*32a0*/  ISETP.GT.AND P2, PT, R75, 0x68, PT ;  /* 0x000000684b00780c */ /* 0x000fe40003f44270 */
[----:B------:R-:W-:Y:S01]  /*32b0*/  FMNMX.FTZ R45, R63, R46, !PT ;  /* 0x0000002e3f2d7209 */ /* 0x000fe20007810000 */
[----:B------:R-:W-:Y:S02]  /*32c0*/  FFMA.FTZ R46, R44, UR35, -R59 ;  /* 0x000000232c2e7c23 */ /* 0x000fe4000801083b */
        /* <DEDUP_REMOVED lines=19> */
[----:B------:R-:W-:Y:S01]  /*3400*/  FMNMX.FTZ R47, R69, R44, !PT ;  /* 0x0000002c452f7209 */ /* 0x000fe20007810000 */
[--C-:B------:R-:W-:Y:S01]  /*3410*/  FFMA.FTZ R44, R40, UR35, -R59.reuse ;  /* 0x00000023282c7c23 */ /* 0x100fe2000801083b */
[--C-:B------:R-:W-:Y:S01]  /*3420*/  FFMA.FTZ R40, R37, UR35, -R59.reuse ;  /* 0x0000002325287c23 */ /* 0x100fe2000801083b */
[----:B------:R1:W-:Y:S01]  /*3430*/  MUFU.EX2 R45, R46 ;  /* 0x0000002e002d7308 */ /* 0x0003e20000000800 */
[----:B--2---:R-:W-:Y:S01]  /*3440*/  FSEL R70, R70, -INF , P2 ;  /* 0xff80000046467808 */ /* 0x004fe20001000000 */
[----:B------:R-:W-:-:S03]  /*3450*/  FFMA.FTZ R37, R38, UR35, -R59 ;  /* 0x0000002326257c23 */ /* 0x000fc6000801083b */
[----:B------:R-:W-:-:S03]  /*3460*/  FMNMX.FTZ R47, R70, R47, !PT ;  /* 0x0000002f462f7209 */ /* 0x000fc60007810000 */
[----:B------:R-:W-:Y:S01]  /*3470*/  MUFU.EX2 R29, R76 ;  /* 0x0000004c001d7308 */ /* 0x000fe20000000800 */
[----:B0-----:R-:W-:-:S04]  /*3480*/  FSEL R72, R72, -INF , P1 ;  /* 0xff80000048487808 */ /* 0x001fc80000800000 */
[----:B------:R-:W-:-:S03]  /*3490*/  FMNMX.FTZ R47, R72, R47, !PT ;  /* 0x0000002f482f7209 */ /* 0x000fc60007810000 */
[----:B------:R-:W-:Y:S02]  /*34a0*/  MUFU.EX2 R24, R79 ;  /* 0x0000004f00187308 */ /* 0x000fe40000000800 */
[----:B-1----:R-:W0:Y:S06]  /*34b0*/  SHFL.BFLY PT, R46, R47, 0x2, 0x1f ;  /* 0x0c401f002f2e7f89 */ /* 0x002e2c00000e0000 */
[----:B------:R-:W1:Y:S08]  /*34c0*/  MUFU.EX2 R20, R20 ;  /* 0x0000001400147308 */ /* 0x000e700000000800 */
[----:B------:R-:W2:Y:S08]  /*34d0*/  MUFU.EX2 R2, R88 ;  /* 0x0000005800027308 */ /* 0x000eb00000000800 */
[----:B------:R3:W4:Y:S01]  /*34e0*/  MUFU.EX2 R3, R89 ;  /* 0x0000005900037308 */ /* 0x0007220000000800 */
[----:B0-----:R-:W-:Y:S01]  /*34f0*/  FMNMX.FTZ R38, R47, R46, !PT ;  /* 0x0000002e2f267209 */ /* 0x001fe20007810000 */
[--C-:B------:R-:W-:Y:S01]  /*3500*/  FFMA.FTZ R46, R30, UR35, -R59.reuse ;  /* 0x000000231e2e7c23 */ /* 0x100fe2000801083b */
[----:B------:R-:W-:-:S03]  /*3510*/  FFMA.FTZ R47, R31, UR35, -R59 ;  /* 0x000000231f2f7c23 */ /* 0x000fc6000801083b */
[----:B------:R-:W0:Y:S02]  /*3520*/  SHFL.BFLY PT, R75, R38, 0x1, 0x1f ;  /* 0x0c201f00264b7f89 */ /* 0x000e2400000e0000 */
[----:B------:R-:W5:Y:S01]  /*3530*/  MUFU.EX2 R0, R0 ;  /* 0x0000000000007308 */ /* 0x000f620000000800 */
[----:B---3--:R-:W-:-:S07]  /*3540*/  CS2R R88, SRZ ;  /* 0x0000000000587805 */ /* 0x008fce000001ff00 */
[----:B------:R-:W3:Y:S08]  /*3550*/  MUFU.EX2 R5, R5 ;  /* 0x0000000500057308 */ /* 0x000ef00000000800 */
[----:B------:R-:W-:Y:S01]  /*3560*/  MUFU.EX2 R19, R19 ;  /* 0x0000001300137308 */ /* 0x000fe20000000800 */
[----:B0-----:R-:W-:Y:S01]  /*3570*/  FMNMX.FTZ R76, R38, R75, !PT ;  /* 0x0000004b264c7209 */ /* 0x001fe20007810000 */
[--C-:B------:R-:W-:Y:S01]  /*3580*/  FFMA.FTZ R38, R14, UR35, -R59.reuse ;  /* 0x000000230e267c23 */ /* 0x100fe2000801083b */
[----:B------:R-:W-:-:S05]  /*3590*/  FFMA.FTZ R59, R13, UR35, -R59 ;  /* 0x000000230d3b7c23 */ /* 0x000fca000801083b */
[----:B------:R-:W-:Y:S01]  /*35a0*/  MUFU.EX2 R26, R26 ;  /* 0x0000001a001a7308 */ /* 0x000fe20000000800 */
[C---:B------:R-:W-:Y:S01]  /*35b0*/  FSETP.NEU.FTZ.AND P1, PT, R76.reuse, -INF , PT ;  /* 0xff8000004c00780b */ /* 0x040fe20003f3d000 */
[----:B------:R-:W-:-:S05]  /*35c0*/  FMUL.FTZ R79, R76, UR35 ;  /* 0x000000234c4f7c20 */ /* 0x000fca0008410000 */
[----:B------:R-:W-:Y:S01]  /*35d0*/  FSEL R79, R79, RZ, P1 ;  /* 0x000000ff4f4f7208 */ /* 0x000fe20000800000 */
[----:B------:R-:W-:Y:S04]  /*35e0*/  MUFU.EX2 R21, R21 ;  /* 0x0000001500157308 */ /* 0x000fe80000000800 */
[--C-:B------:R-:W-:Y:S01]  /*35f0*/  FFMA.FTZ R13, R52, UR35, -R79.reuse ;  /* 0x00000023340d7c23 */ /* 0x100fe2000801084f */
[--C-:B------:R-:W-:Y:S01]  /*3600*/  FFMA.FTZ R52, R58, UR35, -R79.reuse ;  /* 0x000000233a347c23 */ /* 0x100fe2000801084f */
        /* <DEDUP_REMOVED lines=9> */
[----:B------:R-:W-:Y:S01]  /*36a0*/  IADD3 R14, R17, -R14, RZ ;  /* 0x8000000e110e7210 */ /* 0x000fe20007ffe0ff */
[--C-:B------:R-:W-:Y:S01]  /*36b0*/  FFMA.FTZ R30, R61, UR35, -R79.reuse ;  /* 0x000000233d1e7c23 */ /* 0x100fe2000801084f */
[----:B------:R-:W-:Y:S01]  /*36c0*/  SHF.R.S32.HI R22, RZ, 0x4, R12 ;  /* 0x00000004ff167819 */ /* 0x000fe2000001140c */
[----:B------:R-:W-:Y:S01]  /*36d0*/  MUFU.EX2 R13, R13 ;  /* 0x0000000d000d7308 */ /* 0x000fe20000000800 */
[----:B------:R-:W-:Y:S01]  /*36e0*/  SHF.R.S32.HI R25, RZ, 0x1f, R14 ;  /* 0x0000001fff197819 */ /* 0x000fe2000001140e */
[--C-:B------:R-:W-:Y:S01]  /*36f0*/  FFMA.FTZ R61, R55, UR35, -R79.reuse ;  /* 0x00000023373d7c23 */ /* 0x100fe2000801084f */
[----:B------:R-:W-:Y:S01]  /*3700*/  LEA.HI R17, R18, R17, RZ, 0x5 ;  /* 0x0000001112117211 */ /* 0x000fe200078f28ff */
[--C-:B------:R-:W-:Y:S01]  /*3710*/  FFMA.FTZ R55, R56, UR35, -R79.reuse ;  /* 0x0000002338377c23 */ /* 0x100fe2000801084f */
[----:B------:R-:W-:Y:S01]  /*3720*/  LEA.HI R25, R25, R14, RZ, 0x3 ;  /* 0x0000000e19197211 */ /* 0x000fe200078f18ff */
[--C-:B------:R-:W-:Y:S01]  /*3730*/  FFMA.FTZ R56, R74, UR35, -R79.reuse ;  /* 0x000000234a387c23 */ /* 0x100fe2000801084f */
[--C-:B------:R-:W-:Y:S01]  /*3740*/  FFMA.FTZ R23, R23, UR35, -R79.reuse ;  /* 0x0000002317177c23 */ /* 0x100fe2000801084f */
[----:B------:R-:W0:Y:S01]  /*3750*/  MUFU.EX2 R30, R30 ;  /* 0x0000001e001e7308 */ /* 0x000e220000000800 */
[C---:B------:R-:W-:Y:S01]  /*3760*/  LOP3.LUT R51, R25.reuse, 0xfffffff8, RZ, 0xc0, !PT ;  /* 0xfffffff819337812 */ /* 0x040fe200078ec0ff */
[--C-:B------:R-:W-:Y:S01]  /*3770*/  FFMA.FTZ R8, R8, UR35, -R79.reuse ;  /* 0x0000002308087c23 */ /* 0x100fe2000801084f */
[----:B------:R-:W-:Y:S01]  /*3780*/  SHF.L.U32 R74, R25, 0x6, RZ ;  /* 0x00000006194a7819 */ /* 0x000fe200000006ff */
[--C-:B------:R-:W-:Y:S01]  /*3790*/  FFMA.FTZ R80, R80, UR35, -R79.reuse ;  /* 0x0000002350507c23 */ /* 0x100fe2000801084f */
[----:B------:R-:W-:Y:S01]  /*37a0*/  FFMA.FTZ R64, R64, UR35, -R79 ;  /* 0x0000002340407c23 */ /* 0x000fe2000801084f */
[----:B------:R-:W-:-:S02]  /*37b0*/  IMAD.IADD R14, R14, 0x1, -R51 ;  /* 0x000000010e0e7824 */ /* 0x000fc400078e0a33 */
[--C-:B------:R-:W-:Y:S01]  /*37c0*/  FFMA.FTZ R51, R27, UR35, -R79.reuse ;  /* 0x000000231b337c23 */ /* 0x100fe2000801084f */
[----:B------:R-:W-:Y:S01]  /*37d0*/  IMAD.SHL.U32 R27, R22, 0x8, RZ ;  /* 0x00000008161b7824 */ /* 0x000fe200078e00ff */
[----:B------:R-:W0:Y:S01]  /*37e0*/  MUFU.EX2 R31, R31 ;  /* 0x0000001f001f7308 */ /* 0x000e220000000800 */
[----:B------:R-:W-:Y:S01]  /*37f0*/  IMAD.SHL.U32 R12, R14, 0x40, RZ ;  /* 0x000000400e0c7824 */ /* 0x000fe200078e00ff */
[----:B------:R-:W-:Y:S01]  /*3800*/  LOP3.LUT R74, R74, 0x7ffffe00, RZ, 0xc0, !PT ;  /* 0x7ffffe004a4a7812 */ /* 0x000fe200078ec0ff */
[----:B------:R-:W-:Y:S01]  /*3810*/  IMAD.SHL.U32 R22, R17, 0x20, RZ ;  /* 0x0000002011167824 */ /* 0x000fe200078e00ff */
[----:B------:R-:W-:Y:S01]  /*3820*/  LOP3.LUT P1, RZ, R14, 0x4, RZ, 0xc0, !PT ;  /* 0x000000040eff7812 */ /* 0x000fe2000782c0ff */
[--C-:B------:R-:W-:Y:S01]  /*3830*/  FFMA.FTZ R17, R50, UR35, -R79.reuse ;  /* 0x0000002332117c23 */ /* 0x100fe2000801084f */
[----:B------:R-:W-:Y:S01]  /*3840*/  LOP3.LUT R12, R12, 0x1c0, RZ, 0xc0, !PT ;  /* 0x000001c00c0c7812 */ /* 0x000fe200078ec0ff */
[--C-:B------:R-:W-:Y:S01]  /*3850*/  FFMA.FTZ R50, R77, UR35, -R79.reuse ;  /* 0x000000234d327c23 */ /* 0x100fe2000801084f */
[----:B------:R1:W-:Y:S01]  /*3860*/  MUFU.EX2 R18, R23 ;  /* 0x0000001700127308 */ /* 0x0003e20000000800 */
[----:B------:R-:W-:Y:S01]  /*3870*/  LOP3.LUT R25, R22, 0x7ffffc00, RZ, 0xc0, !PT ;  /* 0x7ffffc0016197812 */ /* 0x000fe200078ec0ff */
[----:B------:R-:W-:Y:S01]  /*3880*/  FFMA.FTZ R63, R63, UR35, -R79 ;  /* 0x000000233f3f7c23 */ /* 0x000fe2000801084f */
[----:B------:R-:W-:Y:S01]  /*3890*/  LOP3.LUT R27, R12, 0x8, R27, 0xf8, !PT ;  /* 0x000000080c1b7812 */ /* 0x000fe200078ef81b */
[--C-:B------:R-:W-:Y:S01]  /*38a0*/  FFMA.FTZ R66, R66, UR35, -R79.reuse ;  /* 0x0000002342427c23 */ /* 0x100fe2000801084f */
[----:B------:R-:W-:Y:S01]  /*38b0*/  SHF.R.U32.HI R12, RZ, 0x3, R12 ;  /* 0x00000003ff0c7819 */ /* 0x000fe2000001160c */
[--C-:B------:R-:W-:Y:S01]  /*38c0*/  FFMA.FTZ R65, R65, UR35, -R79.reuse ;  /* 0x0000002341417c23 */ /* 0x100fe2000801084f */
[----:B------:R-:W-:Y:S01]  /*38d0*/  LOP3.LUT P2, RZ, R14, 0x2, RZ, 0xc0, !PT ;  /* 0x000000020eff7812 */ /* 0x000fe2000784c0ff */
[----:B------:R-:W0:Y:S01]  /*38e0*/  MUFU.EX2 R52, R52 ;  /* 0x0000003400347308 */ /* 0x000e220000000800 */
[----:B------:R-:W-:Y:S01]  /*38f0*/  LOP3.LUT R12, R27, R12, RZ, 0x3c, !PT ;  /* 0x0000000c1b0c7212 */ /* 0x000fe200078e3cff */
[----:B-1----:R-:W-:Y:S01]  /*3900*/  FADD.FTZ R23, R15, R20 ;  /* 0x000000140f177221 */ /* 0x002fe20000010000 */
[--C-:B------:R-:W-:Y:S01]  /*3910*/  FFMA.FTZ R14, R48, UR35, -R79.reuse ;  /* 0x00000023300e7c23 */ /* 0x100fe2000801084f */
[----:B------:R-:W-:Y:S01]  /*3920*/  FFMA.FTZ R27, R62, UR35, -R79 ;  /* 0x000000233e1b7c23 */ /* 0x000fe2000801084f */
[----:B------:R-:W-:Y:S01]  /*3930*/  IADD3 R74, R12, R74, R25 ;  /* 0x0000004a0c4a7210 */ /* 0x000fe20007ffe019 */
[----:B------:R-:W-:Y:S01]  /*3940*/  FFMA.FTZ R12, R49, UR35, -R79 ;  /* 0x00000023310c7c23 */ /* 0x000fe2000801084f */
[----:B--2---:R-:W-:Y:S01]  /*3950*/  FADD.FTZ R22, R2, R23 ;  /* 0x0000001702167221 */ /* 0x004fe20000010000 */
[----:B------:R-:W1:Y:S01]  /*3960*/  MUFU.EX2 R57, R57 ;  /* 0x0000003900397308 */ /* 0x000e620000000800 */
[--C-:B------:R-:W-:Y:S01]  /*3970*/  FFMA.FTZ R49, R73, UR35, -R79.reuse ;  /* 0x0000002349317c23 */ /* 0x100fe2000801084f */
[--C-:B------:R-:W-:Y:S01]  /*3980*/  FFMA.FTZ R68, R68, UR35, -R79.reuse ;  /* 0x0000002344447c23 */ /* 0x100fe2000801084f */
[----:B----4-:R-:W-:Y:S01]  /*3990*/  FADD.FTZ R23, R3, R22 ;  /* 0x0000001603177221 */ /* 0x010fe20000010000 */
[--C-:B------:R-:W-:Y:S01]  /*39a0*/  FFMA.FTZ R67, R67, UR35, -R79.reuse ;  /* 0x0000002343437c23 */ /* 0x100fe2000801084f */
[--C-:B------:R-:W-:Y:S01]  /*39b0*/  FFMA.FTZ R70, R70, UR35, -R79.reuse ;  /* 0x0000002346467c23 */ /* 0x100fe2000801084f */
[----:B------:R-:W-:Y:S01]  /*39c0*/  FFMA.FTZ R69, R69, UR35, -R79 ;  /* 0x0000002345457c23 */ /* 0x000fe2000801084f */
[----:B-----5:R-:W-:Y:S01]  /*39d0*/  FADD.FTZ R22, R0, R23 ;  /* 0x0000001700167221 */ /* 0x020fe20000010000 */
[----:B------:R-:W2:Y:S01]  /*39e0*/  MUFU.EX2 R8, R8 ;  /* 0x0000000800087308 */ /* 0x000ea20000000800 */
[----:B------:R-:W-:-:S02]  /*39f0*/  FFMA.FTZ R72, R72, UR35, -R79 ;  /* 0x0000002348487c23 */ /* 0x000fc4000801084f */
[----:B---3--:R-:W-:-:S04]  /*3a00*/  FADD.FTZ R25, R5, R22 ;  /* 0x0000001605197221 */ /* 0x008fc80000010000 */
[----:B------:R-:W-:Y:S01]  /*3a10*/  FADD.FTZ R22, R4, R25 ;  /* 0x0000001904167221 */ /* 0x000fe20000010000 */
[----:B------:R0:W-:Y:S03]  /*3a20*/  MUFU.EX2 R48, R12 ;  /* 0x0000000c00307308 */ /* 0x0001e60000000800 */
[----:B------:R-:W-:-:S04]  /*3a30*/  FADD.FTZ R25, R9, R22 ;  /* 0x0000001609197221 */ /* 0x000fc80000010000 */
[----:B------:R-:W-:Y:S01]  /*3a40*/  FADD.FTZ R22, R24, R25 ;  /* 0x0000001918167221 */ /* 0x000fe20000010000 */
[----:B------:R-:W3:Y:S01]  /*3a50*/  MUFU.EX2 R58, R58 ;  /* 0x0000003a003a7308 */ /* 0x000ee20000000800 */
[----:B0-----:R-:W-:Y:S01]  /*3a60*/  FADD.FTZ R12, R13, R30 ;  /* 0x0000001e0d0c7221 */ /* 0x001fe20000010000 */
[----:B------:R-:W-:Y:S02]  /*3a70*/  F2FP.BF16.F32.PACK_AB R24, R19, R24 ;  /* 0x000000181318723e */ /* 0x000fe400000010ff */
[----:B------:R-:W-:Y:S01]  /*3a80*/  F2FP.BF16.F32.PACK_AB R13, R30, R13 ;  /* 0x0000000d1e0d723e */ /* 0x000fe200000010ff */
[----:B------:R-:W-:-:S03]  /*3a90*/  FADD.FTZ R23, R31, R12 ;  /* 0x0000000c1f177221 */ /* 0x000fc60000010000 */
[----:B------:R-:W0:Y:S01]  /*3aa0*/  MUFU.EX2 R61, R61 ;  /* 0x0000003d003d7308 */ /* 0x000e220000000800 */
[----:B------:R-:W-:-:S04]  /*3ab0*/  FADD.FTZ R12, R52, R23 ;  /* 0x00000017340c7221 */ /* 0x000fc80000010000 */
[----:B-1----:R-:W-:Y:S01]  /*3ac0*/  FADD.FTZ R23, R57, R12 ;  /* 0x0000000c39177221 */ /* 0x002fe20000010000 */
[----:B------:R-:W-:Y:S01]  /*3ad0*/  F2FP.BF16.F32.PACK_AB R12, R20, R15 ;  /* 0x0000000f140c723e */ /* 0x000fe200000010ff */
[----:B------:R-:W-:Y:S01]  /*3ae0*/  FADD.FTZ R15, R19, R22 ;  /* 0x00000016130f7221 */ /* 0x000fe20000010000 */
[----:B------:R-:W1:Y:S01]  /*3af0*/  MUFU.EX2 R55, R55 ;  /* 0x0000003700377308 */ /* 0x000e620000000800 */
[----:B--2---:R-:W-:Y:S01]  /*3b00*/  FADD.FTZ R23, R8, R23 ;  /* 0x0000001708177221 */ /* 0x004fe20000010000 */
[----:B------:R-:W-:Y:S02]  /*3b10*/  F2FP.BF16.F32.PACK_AB R20, R5, R0 ;  /* 0x000000000514723e */ /* 0x000fe400000010ff */
[----:B------:R-:W-:Y:S01]  /*3b20*/  F2FP.BF16.F32.PACK_AB R22, R9, R4 ;  /* 0x000000040916723e */ /* 0x000fe200000010ff */
[----:B---3--:R-:W-:-:S03]  /*3b30*/  FADD.FTZ R0, R58, R23 ;  /* 0x000000173a007221 */ /* 0x008fc60000010000 */
[----:B------:R-:W2:Y:S01]  /*3b40*/  MUFU.EX2 R60, R60 ;  /* 0x0000003c003c7308 */ /* 0x000ea20000000800 */
[C---:B0-----:R-:W-:Y:S01]  /*3b50*/  FADD.FTZ R0, R61.reuse, R0 ;  /* 0x000000003d007221 */ /* 0x041fe20000010000 */
[----:B------:R-:W-:-:S06]  /*3b60*/  F2FP.BF16.F32.PACK_AB R23, R61, R58 ;  /* 0x0000003a3d17723e */ /* 0x000fcc00000010ff */
[----:B------:R-:W0:Y:S01]  /*3b70*/  MUFU.EX2 R56, R56 ;  /* 0x0000003800387308 */ /* 0x000e220000000800 */
[----:B-1----:R-:W-:-:S07]  /*3b80*/  FADD.FTZ R5, R55, R0 ;  /* 0x0000000037057221 */ /* 0x002fce0000010000 */
[----:B------:R-:W-:Y:S01]  /*3b90*/  MUFU.EX2 R28, R28 ;  /* 0x0000001c001c7308 */ /* 0x000fe20000000800 */
[C---:B--2---:R-:W-:Y:S01]  /*3ba0*/  FADD.FTZ R5, R60.reuse, R5 ;  /* 0x000000053c057221 */ /* 0x044fe20000010000 */
[----:B------:R-:W-:Y:S01]  /*3bb0*/  F2FP.BF16.F32.PACK_AB R25, R60, R55 ;  /* 0x000000373c19723e */ /* 0x000fe200000010ff */
[----:B------:R-:W-:-:S05]  /*3bc0*/  IMAD.MOV.U32 R55, RZ, RZ, 0x40 ;  /* 0x00000040ff377424 */ /* 0x000fca00078e00ff */
[----:B------:R-:W1:Y:S01]  /*3bd0*/  MUFU.EX2 R75, R75 ;  /* 0x0000004b004b7308 */ /* 0x000e620000000800 */
[----:B0-----:R-:W-:Y:S01]  /*3be0*/  FADD.FTZ R0, R56, R5 ;  /* 0x0000000538007221 */ /* 0x001fe20000010000 */
[----:B------:R-:W-:Y:S02]  /*3bf0*/  SEL R55, R55, 0xffffffc0, !P1 ;  /* 0xffffffc037377807 */ /* 0x000fe40004800000 */
[----:B------:R-:W-:-:S04]  /*3c00*/  PLOP3.LUT P1, PT, PT, PT, UP0, 0x80, 0x0 ;  /* 0x000000000000781c */ /* 0x000fc80003f2f008 */
[----:B------:R-:W0:Y:S08]  /*3c10*/  MUFU.EX2 R53, R53 ;  /* 0x0000003500357308 */ /* 0x000e300000000800 */
[----:B------:R2:W-:Y:S08]  /*3c20*/  MUFU.EX2 R62, R14 ;  /* 0x0000000e003e7308 */ /* 0x0005f00000000800 */
[----:B------:R-:W3:Y:S01]  /*3c30*/  MUFU.EX2 R34, R34 ;  /* 0x0000002200227308 */ /* 0x000ee20000000800 */
[----:B--2---:R-:W-:Y:S01]  /*3c40*/  F2FP.BF16.F32.PACK_AB R14, R3, R2 ;  /* 0x00000002030e723e */ /* 0x004fe200000010ff */
[----:B------:R-:W-:Y:S01]  /*3c50*/  FADD.FTZ R2, R26, R15 ;  /* 0x0000000f1a027221 */ /* 0x000fe20000010000 */
[----:B------:R-:W-:-:S02]  /*3c60*/  F2FP.BF16.F32.PACK_AB R26, R21, R26 ;  /* 0x0000001a151a723e */ /* 0x000fc400000010ff */
[----:B------:R-:W-:Y:S01]  /*3c70*/  F2FP.BF16.F32.PACK_AB R15, R52, R31 ;  /* 0x0000001f340f723e */ /* 0x000fe200000010ff */
[----:B------:R-:W-:Y:S01]  /*3c80*/  FADD.FTZ R19, R21, R2 ;  /* 0x0000000215137221 */ /* 0x000fe20000010000 */
[----:B------:R-:W-:Y:S01]  /*3c90*/  F2FP.BF16.F32.PACK_AB R21, R8, R57 ;  /* 0x000000390815723e */ /* 0x000fe200000010ff */
[----:B------:R-:W2:Y:S01]  /*3ca0*/  MUFU.EX2 R54, R54 ;  /* 0x0000003600367308 */ /* 0x000ea20000000800 */
[----:B-1----:R-:W-:Y:S01]  /*3cb0*/  FADD.FTZ R2, R75, R0 ;  /* 0x000000004b027221 */ /* 0x002fe20000010000 */
[----:B------:R-:W-:Y:S01]  /*3cc0*/  FADD.FTZ R8, R28, R19 ;  /* 0x000000131c087221 */ /* 0x000fe20000010000 */
[----:B------:R-:W-:Y:S02]  /*3cd0*/  LEA R0, R74, UR38, 0x1 ;  /* 0x000000264a007c11 */ /* 0x000fe4000f8e08ff */
[----:B0-----:R-:W-:Y:S01]  /*3ce0*/  FADD.FTZ R5, R53, R2 ;  /* 0x0000000235057221 */ /* 0x001fe20000010000 */
[C---:B------:R-:W-:Y:S01]  /*3cf0*/  FADD.FTZ R19, R29.reuse, R8 ;  /* 0x000000081d137221 */ /* 0x040fe20000010000 */
[----:B------:R-:W-:Y:S01]  /*3d00*/  F2FP.BF16.F32.PACK_AB R28, R29, R28 ;  /* 0x0000001c1d1c723e */ /* 0x000fe200000010ff */
[----:B------:R-:W0:Y:S01]  /*3d10*/  MUFU.EX2 R51, R51 ;  /* 0x0000003300337308 */ /* 0x000e220000000800 */
[----:B------:R-:W-:-:S02]  /*3d20*/  VIADD R52, R0, 0x21800 ;  /* 0x0002180000347836 */ /* 0x000fc40000000000 */
[----:B---3--:R-:W-:Y:S01]  /*3d30*/  FADD.FTZ R30, R34, R19 ;  /* 0x00000013221e7221 */ /* 0x008fe20000010000 */
[----:B------:R-:W-:Y:S01]  /*3d40*/  VIADD R8, R0, 0x21820 ;  /* 0x0002182000087836 */ /* 0x000fe20000000000 */
[----:B------:R1:W-:Y:S01]  /*3d50*/  STSM.16.M88.4 [R0+0x21800], R12 ;  /* 0x0218000c00007844 */ /* 0x0003e20000000200 */
[----:B------:R-:W-:Y:S02]  /*3d60*/  @P2 VIADD R8, R52, 0xffffffe0 ;  /* 0xffffffe034082836 */ /* 0x000fe40000000000 */
[----:B------:R-:W-:Y:S01]  /*3d70*/  FADD.FTZ R30, R45, R30 ;  /* 0x0000001e2d1e7221 */ /* 0x000fe20000010000 */
[----:B------:R-:W3:Y:S01]  /*3d80*/  MUFU.EX2 R43, R43 ;  /* 0x0000002b002b7308 */ /* 0x000ee20000000800 */
[----:B--2---:R-:W-:Y:S01]  /*3d90*/  FADD.FTZ R2, R54, R5 ;  /* 0x0000000536027221 */ /* 0x004fe20000010000 */
[----:B------:R2:W-:Y:S01]  /*3da0*/  STSM.16.M88.4 [R8], R20 ;  /* 0x0000001408007844 */ /* 0x0005e20000000200 */
[----:B------:R-:W-:-:S05]  /*3db0*/  IADD3 R5, R52, R55, RZ ;  /* 0x0000003734057210 */ /* 0x000fca0007ffe0ff */
[----:B------:R-:W4:Y:S01]  /*3dc0*/  MUFU.EX2 R42, R42 ;  /* 0x0000002a002a7308 */ /* 0x000f220000000800 */
[----:B0-----:R-:W-:-:S04]  /*3dd0*/  FADD.FTZ R19, R51, R2 ;  /* 0x0000000233137221 */ /* 0x001fc80000010000 */
[----:B------:R-:W-:-:S03]  /*3de0*/  FADD.FTZ R2, R18, R19 ;  /* 0x0000001312027221 */ /* 0x000fc60000010000 */
[----:B------:R-:W0:Y:S01]  /*3df0*/  MUFU.EX2 R17, R17 ;  /* 0x0000001100117308 */ /* 0x000e220000000800 */
[----:B---3--:R-:W-:-:S07]  /*3e00*/  FADD.FTZ R31, R43, R30 ;  /* 0x0000001e2b1f7221 */ /* 0x008fce0000010000 */
[----:B------:R-:W3:Y:S01]  /*3e10*/  MUFU.EX2 R41, R41 ;  /* 0x0000002900297308 */ /* 0x000ee20000000800 */
[C---:B----4-:R-:W-:Y:S01]  /*3e20*/  FADD.FTZ R30, R42.reuse, R31 ;  /* 0x0000001f2a1e7221 */ /* 0x050fe20000010000 */
[----:B-1----:R-:W-:-:S06]  /*3e30*/  F2FP.BF16.F32.PACK_AB R12, R42, R43 ;  /* 0x0000002b2a0c723e */ /* 0x002fcc00000010ff */
[----:B------:R-:W1:Y:S01]  /*3e40*/  MUFU.EX2 R44, R44 ;  /* 0x0000002c002c7308 */ /* 0x000e620000000800 */
[----:B0-----:R-:W-:-:S04]  /*3e50*/  FADD.FTZ R19, R17, R2 ;  /* 0x0000000211137221 */ /* 0x001fc80000010000 */
[----:B------:R-:W-:-:S03]  /*3e60*/  FADD.FTZ R2, R48, R19 ;  /* 0x0000001330027221 */ /* 0x000fc60000010000 */
[----:B------:R-:W0:Y:S01]  /*3e70*/  MUFU.EX2 R49, R49 ;  /* 0x0000003100317308 */ /* 0x000e220000000800 */
[----:B---3--:R-:W-:-:S07]  /*3e80*/  FADD.FTZ R31, R41, R30 ;  /* 0x0000001e291f7221 */ /* 0x008fce0000010000 */
[----:B------:R-:W3:Y:S01]  /*3e90*/  MUFU.EX2 R39, R39 ;  /* 0x0000002700277308 */ /* 0x000ee20000000800 */
[----:B-1----:R-:W-:Y:S01]  /*3ea0*/  FADD.FTZ R30, R44, R31 ;  /* 0x0000001f2c1e7221 */ /* 0x002fe20000010000 */
[----:B------:R-:W-:Y:S02]  /*3eb0*/  F2FP.BF16.F32.PACK_AB R31, R18, R51 ;  /* 0x00000033121f723e */ /* 0x000fe400000010ff */
[----:B------:R-:W-:-:S04]  /*3ec0*/  F2FP.BF16.F32.PACK_AB R14, R44, R41 ;  /* 0x000000292c0e723e */ /* 0x000fc800000010ff */
[----:B------:R-:W2:Y:S01]  /*3ed0*/  MUFU.EX2 R40, R40 ;  /* 0x0000002800287308 */ /* 0x000ea20000000800 */
[----:B0-----:R-:W-:-:S04]  /*3ee0*/  FADD.FTZ R19, R49, R2 ;  /* 0x0000000231137221 */ /* 0x001fc80000010000 */
[----:B------:R-:W-:-:S03]  /*3ef0*/  FADD.FTZ R19, R62, R19 ;  /* 0x000000133e137221 */ /* 0x000fc60000010000 */
[----:B------:R-:W0:Y:S01]  /*3f00*/  MUFU.EX2 R50, R50 ;  /* 0x0000003200327308 */ /* 0x000e220000000800 */
[----:B---3--:R-:W-:Y:S01]  /*3f10*/  FADD.FTZ R29, R39, R30 ;  /* 0x0000001e271d7221 */ /* 0x008fe20000010000 */
[----:B------:R-:W-:-:S06]  /*3f20*/  F2FP.BF16.F32.PACK_AB R30, R45, R34 ;  /* 0x000000222d1e723e */ /* 0x000fcc00000010ff */
[----:B------:R-:W1:Y:S01]  /*3f30*/  MUFU.EX2 R37, R37 ;  /* 0x0000002500257308 */ /* 0x000e620000000800 */
[----:B--2---:R-:W-:Y:S01]  /*3f40*/  FADD.FTZ R20, R40, R29 ;  /* 0x0000001d28147221 */ /* 0x004fe20000010000 */
[----:B------:R-:W-:Y:S02]  /*3f50*/  F2FP.BF16.F32.PACK_AB R29, R54, R53 ;  /* 0x00000035361d723e */ /* 0x000fe400000010ff */
[----:B------:R-:W-:-:S04]  /*3f60*/  F2FP.BF16.F32.PACK_AB R40, R40, R39 ;  /* 0x000000272828723e */ /* 0x000fc800000010ff */
[----:B------:R-:W2:Y:S01]  /*3f70*/  MUFU.EX2 R3, R80 ;  /* 0x0000005000037308 */ /* 0x000ea20000000800 */
[----:B0-----:R-:W-:-:S07]  /*3f80*/  FADD.FTZ R2, R50, R19 ;  /* 0x0000001332027221 */ /* 0x001fce0000010000 */
[----:B------:R-:W0:Y:S01]  /*3f90*/  MUFU.EX2 R36, R36 ;  /* 0x0000002400247308 */ /* 0x000e220000000800 */
[----:B-1----:R-:W-:-:S07]  /*3fa0*/  FADD.FTZ R13, R37, R20 ;  /* 0x00000014250d7221 */ /* 0x002fce0000010000 */
[----:B------:R1:W3:Y:S01]  /*3fb0*/  MUFU.EX2 R4, R27 ;  /* 0x0000001b00047308 */ /* 0x0002e20000000800 */
[C---:B--2---:R-:W-:Y:S01]  /*3fc0*/  FADD.FTZ R15, R3.reuse, R2 ;  /* 0x00000002030f7221 */ /* 0x044fe20000010000 */
[----:B------:R-:W-:-:S06]  /*3fd0*/  F2FP.BF16.F32.PACK_AB R41, R3, R50 ;  /* 0x000000320329723e */ /* 0x000fcc00000010ff */
[----:B------:R-:W2:Y:S01]  /*3fe0*/  MUFU.EX2 R35, R35 ;  /* 0x0000002300237308 */ /* 0x000ea20000000800 */
[----:B0-----:R-:W-:Y:S01]  /*3ff0*/  FADD.FTZ R2, R36, R13 ;  /* 0x0000000d24027221 */ /* 0x001fe20000010000 */
[----:B------:R-:W-:Y:S02]  /*4000*/  F2FP.BF16.F32.PACK_AB R13, R48, R17 ;  /* 0x00000011300d723e */ /* 0x000fe400000010ff */
[----:B-1----:R-:W-:Y:S02]  /*4010*/  F2FP.BF16.F32.PACK_AB R27, R75, R56 ;  /* 0x000000384b1b723e */ /* 0x002fe400000010ff */
[----:B------:R-:W-:Y:S02]  /*4020*/  F2FP.BF16.F32.PACK_AB R42, R36, R37 ;  /* 0x00000025242a723e */ /* 0x000fe400000010ff */
[----:B------:R-:W0:Y:S01]  /*4030*/  MUFU.EX2 R9, R64 ;  /* 0x0000004000097308 */ /* 0x000e220000000800 */
[----:B---3--:R-:W-:Y:S01]  /*4040*/  FADD.FTZ R20, R4, R15 ;  /* 0x0000000f04147221 */ /* 0x008fe20000010000 */
[----:B------:R-:W-:Y:S01]  /*4050*/  F2FP.BF16.F32.PACK_AB R15, R62, R49 ;  /* 0x000000313e0f723e */ /* 0x000fe200000010ff */
[----:B------:R-:W-:Y:S05]  /*4060*/  STSM.16.M88.4 [R5], R24 ;  /* 0x0000001805007844 */ /* 0x000fea0000000200 */
[----:B------:R-:W1:Y:S01]  /*4070*/  MUFU.EX2 R32, R32 ;  /* 0x0000002000207308 */ /* 0x000e620000000800 */
[----:B--2---:R-:W-:Y:S01]  /*4080*/  FADD.FTZ R17, R35, R2 ;  /* 0x0000000223117221 */ /* 0x004fe20000010000 */
[----:B------:R-:W-:-:S05]  /*4090*/  IMAD.IADD R2, R55, 0x1, R8 ;  /* 0x0000000137027824 */ /* 0x000fca00078e0208 */
[----:B------:R-:W-:Y:S01]  /*40a0*/  STSM.16.M88.4 [R2], R28 ;  /* 0x0000001c02007844 */ /* 0x000fe20000000200 */
[----:B------:R-:W2:Y:S01]  /*40b0*/  MUFU.EX2 R63, R63 ;  /* 0x0000003f003f7308 */ /* 0x000ea20000000800 */
[C---:B0-----:R-:W-:Y:S01]  /*40c0*/  FADD.FTZ R20, R9.reuse, R20 ;  /* 0x0000001409147221 */ /* 0x041fe20000010000 */
[----:B------:R-:W-:Y:S01]  /*40d0*/  F2FP.BF16.F32.PACK_AB R43, R9, R4 ;  /* 0x00000004092b723e */ /* 0x000fe200000010ff */
[----:B------:R0:W-:Y:S01]  /*40e0*/  STSM.16.M88.4 [R0+0x27800], R12 ;  /* 0x0278000c00007844 */ /* 0x0001e20000000200 */
[----:B------:R-:W-:-:S03]  /*40f0*/  VIADD R9, R8, 0x6000 ;  /* 0x0000600008097836 */ /* 0x000fc60000000000 */
[----:B------:R3:W-:Y:S01]  /*4100*/  STSM.16.M88.4 [R8+0x6000], R40 ;  /* 0x0060002808007844 */ /* 0x0007e20000000200 */
[----:B------:R-:W4:Y:S01]  /*4110*/  MUFU.EX2 R66, R66 ;  /* 0x0000004200427308 */ /* 0x000f220000000800 */
[C---:B-1----:R-:W-:Y:S01]  /*4120*/  FADD.FTZ R22, R32.reuse, R17 ;  /* 0x0000001120167221 */ /* 0x042fe20000010000 */
[----:B------:R-:W-:-:S06]  /*4130*/  F2FP.BF16.F32.PACK_AB R32, R32, R35 ;  /* 0x000000232020723e */ /* 0x000fcc00000010ff */
[----:B------:R-:W1:Y:S01]  /*4140*/  MUFU.EX2 R33, R33 ;  /* 0x0000002100217308 */ /* 0x000e620000000800 */
[----:B--2---:R-:W-:-:S07]  /*4150*/  FADD.FTZ R17, R63, R20 ;  /* 0x000000143f117221 */ /* 0x004fce0000010000 */
[----:B------:R-:W2:Y:S01]  /*4160*/  MUFU.EX2 R46, R46 ;  /* 0x0000002e002e7308 */ /* 0x000ea20000000800 */
[----:B----4-:R-:W-:-:S07]  /*4170*/  FADD.FTZ R20, R66, R17 ;  /* 0x0000001142147221 */ /* 0x010fce0000010000 */
[----:B------:R-:W4:Y:S01]  /*4180*/  MUFU.EX2 R65, R65 ;  /* 0x0000004100417308 */ /* 0x000f220000000800 */
[----:B-1----:R-:W-:-:S07]  /*4190*/  FADD.FTZ R19, R33, R22 ;  /* 0x0000001621137221 */ /* 0x002fce0000010000 */
[----:B------:R-:W1:Y:S01]  /*41a0*/  MUFU.EX2 R68, R68 ;  /* 0x0000004400447308 */ /* 0x000e620000000800 */
[C---:B--2---:R-:W-:Y:S01]  /*41b0*/  F2FP.BF16.F32.PACK_AB R34, R46.reuse, R33 ;  /* 0x000000212e22723e */ /* 0x044fe200000010ff */
[----:B------:R-:W-:Y:S01]  /*41c0*/  FADD.FTZ R22, R46, R19 ;  /* 0x000000132e167221 */ /* 0x000fe20000010000 */
[----:B------:R-:W-:-:S05]  /*41d0*/  F2FP.BF16.F32.PACK_AB R33, R66, R63 ;  /* 0x0000003f4221723e */ /* 0x000fca00000010ff */
[----:B------:R-:W2:Y:S01]  /*41e0*/  MUFU.EX2 R47, R47 ;  /* 0x0000002f002f7308 */ /* 0x000ea20000000800 */
[----:B----4-:R-:W-:-:S07]  /*41f0*/  FADD.FTZ R19, R65, R20 ;  /* 0x0000001441137221 */ /* 0x010fce0000010000 */
[----:B------:R-:W0:Y:S01]  /*4200*/  MUFU.EX2 R78, R78 ;  /* 0x0000004e004e7308 */ /* 0x000e220000000800 */
[C---:B-1----:R-:W-:Y:S01]  /*4210*/  F2FP.BF16.F32.PACK_AB R35, R68.reuse, R65 ;  /* 0x000000414423723e */ /* 0x042fe200000010ff */
[----:B------:R-:W-:-:S04]  /*4220*/  FADD.FTZ R20, R68, R19 ;  /* 0x0000001344147221 */ /* 0x000fc80000010000 */
[----:B------:R3:W-:Y:S02]  /*4230*/  STSM.16.M88.4 [R5+0x6000], R32 ;  /* 0x0060002005007844 */ /* 0x0007e40000000200 */
[----:B------:R-:W1:Y:S01]  /*4240*/  MUFU.EX2 R38, R38 ;  /* 0x0000002600267308 */ /* 0x000e620000000800 */
[----:B--2---:R-:W-:-:S07]  /*4250*/  FADD.FTZ R21, R47, R22 ;  /* 0x000000162f157221 */ /* 0x004fce0000010000 */
[----:B------:R-:W2:Y:S01]  /*4260*/  MUFU.EX2 R59, R59 ;  /* 0x0000003b003b7308 */ /* 0x000ea20000000800 */
[C---:B0-----:R-:W-:Y:S01]  /*4270*/  F2FP.BF16.F32.PACK_AB R12, R78.reuse, R47 ;  /* 0x0000002f4e0c723e */ /* 0x041fe200000010ff */
[----:B------:R-:W-:-:S06]  /*4280*/  FADD.FTZ R21, R78, R21 ;  /* 0x000000154e157221 */ /* 0x000fcc0000010000 */
[----:B------:R-:W0:Y:S01]  /*4290*/  MUFU.EX2 R67, R67 ;  /* 0x0000004300437308 */ /* 0x000e220000000800 */
[----:B-1----:R-:W-:-:S07]  /*42a0*/  FADD.FTZ R4, R38, R21 ;  /* 0x0000001526047221 */ /* 0x002fce0000010000 */
[----:B------:R-:W1:Y:S01]  /*42b0*/  MUFU.EX2 R18, R69 ;  /* 0x0000004500127308 */ /* 0x000e620000000800 */
[C---:B--2---:R-:W-:Y:S01]  /*42c0*/  F2FP.BF16.F32.PACK_AB R14, R59.reuse, R38 ;  /* 0x000000263b0e723e */ /* 0x044fe200000010ff */
[----:B------:R-:W-:-:S06]  /*42d0*/  FADD.FTZ R4, R59, R4 ;  /* 0x000000043b047221 */ /* 0x000fcc0000010000 */
[----:B------:R-:W-:Y:S01]  /*42e0*/  MUFU.EX2 R70, R70 ;  /* 0x0000004600467308 */ /* 0x000fe20000000800 */
[----:B0-----:R-:W-:-:S07]  /*42f0*/  FADD.FTZ R3, R67, R20 ;  /* 0x0000001443037221 */ /* 0x001fce0000010000 */
[----:B------:R-:W0:Y:S01]  /*4300*/  MUFU.EX2 R17, R72 ;  /* 0x0000004800117308 */ /* 0x000e220000000800 */
[C---:B-1----:R-:W-:Y:S01]  /*4310*/  F2FP.BF16.F32.PACK_AB R13, R18.reuse, R67 ;  /* 0x00000043120d723e */ /* 0x042fe200000010ff */
[----:B------:R-:W-:Y:S01]  /*4320*/  FADD.FTZ R3, R18, R3 ;  /* 0x0000000312037221 */ /* 0x000fe20000010000 */
[----:B0-----:R-:W-:-:S03]  /*4330*/  F2FP.BF16.F32.PACK_AB R15, R17, R70 ;  /* 0x00000046110f723e */ /* 0x001fc600000010ff */
[----:B------:R-:W-:Y:S02]  /*4340*/  FADD.FTZ R70, R70, R3 ;  /* 0x0000000346467221 */ /* 0x000fe40000010000 */
[----:B------:R3:W-:Y:S02]  /*4350*/  STSM.16.M88.4 [R2+0x6000], R12 ;  /* 0x0060000c02007844 */ /* 0x0007e40000000200 */
[----:B------:R-:W-:Y:S01]  /*4360*/  FADD.FTZ R3, R17, R70 ;  /* 0x0000004611037221 */ /* 0x000fe20000010000 */
[----:B------:R0:W-:Y:S06]  /*4370*/  MEMBAR.ALL.CTA ;  /* 0x0000000000007992 */ /* 0x0001ec0000008000 */
[----:B0-----:R-:W0:Y:S02]  /*4380*/  FENCE.VIEW.ASYNC.S ;  /* 0x00000000000073c6 */ /* 0x001e240000000000 */
[----:B0-----:R-:W-:Y:S01]  /*4390*/  NOP ;  /* 0x0000000000007918 */ /* 0x001fe20000000000 */
[----:B------:R-:W-:Y:S05]  /*43a0*/  @!P1 BRA `(.L_x_11927) ;  /* 0x0000003000d09947 */ /* 0x000fea0003800000 */
[----:B---3--:R-:W-:Y:S01]  /*43b0*/  IMAD.MOV.U32 R13, RZ, RZ, R76 ;  /* 0x000000ffff0d7224 */ /* 0x008fe200078e004c */
[----:B------:R-:W-:Y:S01]  /*43c0*/  MOV R135, RZ ;  /* 0x000000ff00877202 */ /* 0x000fe20000000f00 */
[----:B------:R-:W-:Y:S01]  /*43d0*/  IMAD.MOV.U32 R12, RZ, RZ, R71 ;  /* 0x000000ffff0c7224 */ /* 0x000fe200078e0047 */
[----:B------:R-:W-:Y:S01]  /*43e0*/  UMOV UR42, URZ ;  /* 0x0000003f002a7c82 */ /* 0x000fe20008000000 */
[----:B------:R-:W-:Y:S01]  /*43f0*/  UMOV UR5, URZ ;  /* 0x0000003f00057c82 */ /* 0x000fe20008000000 */
[----:B------:R-:W-:Y:S01]  /*4400*/  ULDC UR34, c[0x0][0x288] ;  /* 0x0000a20000227ab9 */ /* 0x000fe20000000800 */
[----:B------:R-:W-:Y:S01]  /*4410*/  ULDC UR33, c[0x0][0x2f0] ;  /* 0x0000bc0000217ab9 */ /* 0x000fe20000000800 */
[----:B------:R-:W-:Y:S01]  /*4420*/  ULDC UR7, c[0x0][0x9d8] ;  /* 0x0002760000077ab9 */ /* 0x000fe20000000800 */
[----:B------:R-:W-:-:S05]  /*4430*/  ULDC UR35, c[0x0][0x988] ;  /* 0x0002620000237ab9 */ /* 0x000fca0000000800 */
.L_x_11938:
        /* <DEDUP_REMOVED lines=8> */
.L_x_11929:
        /* <DEDUP_REMOVED lines=9> */
.L_x_11930:
[----:B-1----:R-:W-:Y:S05]  /*4550*/  @P1 BRA `(.L_x_11928) ;  /* 0x0000000000081947 */ /* 0x002fea0003800000 */
[----:B------:R-:W1:Y:S02]  /*4560*/  SYNCS.PHASECHK.TRANS64.TRYWAIT P1, [UR4+0x2d830], R14 ;  /* 0x02d8300eff0075a7 */ /* 0x000e640008020144 */
[----:B-1----:R-:W-:Y:S05]  /*4570*/  @!P1 BRA `(.L_x_11931) ;  /* 0x000000b400dc9947 */ /* 0x002fea0003800000 */
.L_x_11928:
        /* <DEDUP_REMOVED lines=42> */
.L_x_11933:
[----:B------:R-:W-:Y:S01]  /*4820*/  ULEA UR10, UR5, UR38, 0x3 ;  /* 0x00000026050a7291 */ /* 0x000fe2000f8e183f */
[----:B------:R-:W-:-:S05]  /*4830*/  IMAD.U32 R14, RZ, RZ, UR42 ;  /* 0x0000002aff0e7e24 */ /* 0x000fca000f8e00ff */
[----:B------:R-:W-:-:S04]  /*4840*/  SHF.L.U32 R14, R14, 0x1f, RZ ;  /* 0x0000001f0e0e7819 */ /* 0x000fc800000006ff */
[----:B------:R0:W1:Y:S01]  /*4850*/  SYNCS.PHASECHK.TRANS64.TRYWAIT P1, [UR10+0x2d850], R14 ;  /* 0x02d8500eff0075a7 */ /* 0x000062000802014a */
[----:B------:R-:W-:Y:S05]  /*4860*/  @!P0 BRA `(.L_x_11934) ;  /* 0x0000000000048947 */ /* 0x000fea0003800000 */
[----:B------:R-:W-:Y:S01]  /*4870*/  BPT.TRAP 0x1 ;  /* 0x000000040000795c */ /* 0x000fe20000300000 */
.L_x_11934:
[----:B-1----:R-:W-:Y:S05]  /*4880*/  @P1 BRA `(.L_x_11932) ;  /* 0x0000000000081947 */ /* 0x002fea0003800000 */
[----:B------:R-:W1:Y:S02]  /*4890*/  SYNCS.PHASECHK.TRANS64.TRYWAIT P1, [UR10+0x2d850], R14 ;  /* 0x02d8500eff0075a7 */ /* 0x000e64000802014a */
[----:B-1----:R-:W-:Y:S05]  /*48a0*/  @!P1 BRA `(.L_x_11935) ;  /* 0x000000b400289947 */ /* 0x002fea0003800000 */
.L_x_11932:
        /* <DEDUP_REMOVED lines=71> */
.L_x_11936:
[----:B------:R-:W-:Y:S01]  /*4d20*/  UISETP.NE.AND UP0, UPT, UR41, URZ, UPT ;  /* 0x0000003f2900728c */ /* 0x000fe2000bf05270 */
[----:B------:R-:W-:Y:S01]  /*4d30*/  FMUL.FTZ R17, R30, UR7 ;  /* 0x000000071e117c20 */ /* 0x000fe20008410000 */
[----:B------:R-:W-:Y:S01]  /*4d40*/  MOV R137, R10 ;  /* 0x0000000a00897202 */ /* 0x000fe20000000f00 */
[----:B------:R-:W-:Y:S01]  /*4d50*/  FMUL.FTZ R144, R33, UR7 ;  /* 0x0000000721907c20 */ /* 0x000fe20008410000 */
[----:B------:R-:W-:Y:S01]  /*4d60*/  FMUL.FTZ R140, R24, UR7 ;  /* 0x00000007188c7c20 */ /* 0x000fe20008410000 */
[----:B------:R-:W-:Y:S01]  /*4d70*/  IMAD.MOV.U32 R136, RZ, RZ, -0x2 ;  /* 0xfffffffeff887424 */ /* 0x000fe200078e00ff */
[----:B------:R-:W-:Y:S01]  /*4d80*/  PLOP3.LUT P1, PT, PT, PT, UP0, 0x80, 0x0 ;  /* 0x000000000000781c */ /* 0x000fe20003f2f008 */
[----:B------:R-:W-:Y:S01]  /*4d90*/  FMUL.FTZ R139, R25, UR7 ;  /* 0x00000007198b7c20 */ /* 0x000fe20008410000 */
[----:B------:R-:W-:Y:S01]  /*4da0*/  PLOP3.LUT P2, PT, PT, PT, UP0, 0x80, 0x0 ;  /* 0x000000000000781c */ /* 0x000fe20003f4f008 */
[----:B------:R-:W-:Y:S01]  /*4db0*/  FMUL.FTZ R20, R35, UR7 ;  /* 0x0000000723147c20 */ /* 0x000fe20008410000 */
[----:B------:R-:W1:Y:S01]  /*4dc0*/  MUFU.TANH R140, R140 ;  /* 0x0000008c008c7308 */ /* 0x000e620000002400 */
[----:B------:R-:W-:Y:S01]  /*4dd0*/  @UP0 ULDC UR10, c[0x0][0x44c] ;  /* 0x00011300000a0ab9 */ /* 0x000fe20000000800 */
[----:B------:R-:W-:-:S02]  /*4de0*/  IMAD.U32 R35, RZ, RZ, UR33 ;  /* 0x00000021ff237e24 */ /* 0x000fc4000f8e00ff */
[----:B------:R-:W-:Y:S01]  /*4df0*/  FMUL.FTZ R138, R28, UR7 ;  /* 0x000000071c8a7c20 */ /* 0x000fe20008410000 */
[----:B------:R-:W-:Y:S01]  /*4e00*/  FMUL.FTZ R143, R29, UR7 ;  /* 0x000000071d8f7c20 */ /* 0x000fe20008410000 */
[----:B------:R-:W-:Y:S01]  /*4e10*/  FMUL.FTZ R145, R32, UR7 ;  /* 0x0000000720917c20 */ /* 0x000fe20008410000 */
[----:B------:R-:W-:Y:S01]  /*4e20*/  FMUL.FTZ R36, R36, UR7 ;  /* 0x0000000724247c20 */ /* 0x000fe20008410000 */
[----:B------:R-:W-:Y:S01]  /*4e30*/  FMUL.FTZ R19, R34, UR7 ;  /* 0x0000000722137c20 */ /* 0x000fe20008410000 */
[----:B------:R-:W2:Y:S01]  /*4e40*/  MUFU.TANH R139, R139 ;  /* 0x0000008b008b7308 */ /* 0x000ea20000002400 */
[----:B------:R-:W-:Y:S01]  /*4e50*/  @P1 IMAD.HI.U32 R30, R10, UR10, RZ ;  /* 0x0000000a0a1e1c27 */ /* 0x000fe2000f8e00ff */
[----:B------:R-:W-:-:S03]  /*4e60*/  @UP0 ULDC UR10, c[0x0][0x450] ;  /* 0x00011400000a0ab9 */ /* 0x000fc60000000800 */
[----:B------:R-:W-:Y:S01]  /*4e70*/  FMUL.FTZ R37, R37, UR7 ;  /* 0x0000000725257c20 */ /* 0x000fe20008410000 */
[----:B------:R-:W-:Y:S01]  /*4e80*/  FMUL.FTZ R21, R38, UR7 ;  /* 0x0000000726157c20 */ /* 0x000fe20008410000 */
[----:B------:R-:W-:Y:S01]  /*4e90*/  FMUL.FTZ R38, R40, UR7 ;  /* 0x0000000728267c20 */ /* 0x000fe20008410000 */
[----:B------:R-:W-:Y:S01]  /*4ea0*/  @P2 SHF.R.U32.HI R137, RZ, UR10, R30 ;  /* 0x0000000aff892c19 */ /* 0x000fe2000801161e */
[----:B------:R-:W-:Y:S01]  /*4eb0*/  UMOV UR10, 0xffffff80 ;  /* 0xffffff80000a7882 */ /* 0x000fe20000000000 */
[----:B------:R-:W3:Y:S01]  /*4ec0*/  MUFU.TANH R138, R138 ;  /* 0x0000008a008a7308 */ /* 0x000ee20000002400 */
[----:B------:R-:W-:Y:S01]  /*4ed0*/  UIMAD UR10, UR39, UR10, 0x1 ;  /* 0x00000001270a74a4 */ /* 0x000fe2000f8e020a */
[----:B------:R-:W-:Y:S01]  /*4ee0*/  FMUL.FTZ R40, R44, UR7 ;  /* 0x000000072c287c20 */ /* 0x000fe20008410000 */
[----:B------:R-:W4:Y:S01]  /*4ef0*/  SHFL.IDX PT, R33, R137, RZ, 0x1c1f ;  /* 0x001c1fff89217589 */ /* 0x000f2200000e0000 */
[----:B------:R-:W-:Y:S01]  /*4f00*/  FMUL.FTZ R44, R52, UR7 ;  /* 0x00000007342c7c20 */ /* 0x000fe20008410000 */
[----:B------:R-:W-:Y:S01]  /*4f10*/  FMUL.FTZ R22, R39, UR7 ;  /* 0x0000000727167c20 */ /* 0x000fe20008410000 */
[----:B------:R-:W-:Y:S01]  /*4f20*/  FMUL.FTZ R39, R41, UR7 ;  /* 0x0000000729277c20 */ /* 0x000fe20008410000 */
[----:B------:R-:W-:Y:S01]  /*4f30*/  IMAD R136, R11, R136, UR10 ;  /* 0x0000000a0b887e24 */ /* 0x000fe2000f8e0288 */
[----:B------:R-:W5:Y:S01]  /*4f40*/  MUFU.TANH R143, R143 ;  /* 0x0000008f008f7308 */ /* 0x000f620000002400 */
[----:B------:R-:W-:Y:S01]  /*4f50*/  FMUL.FTZ R28, R51, UR7 ;  /* 0x00000007331c7c20 */ /* 0x000fe20008410000 */
[----:B------:R-:W-:Y:S01]  /*4f60*/  FMUL.FTZ R41, R45, UR7 ;  /* 0x000000072d297c20 */ /* 0x000fe20008410000 */
[----:B------:R-:W-:-:S02]  /*4f70*/  IMAD R136, R35, UR40, R136 ;  /* 0x0000002823887c24 */ /* 0x000fc4000f8e0288 */
        /* <DEDUP_REMOVED lines=10> */
[----:B0-----:R-:W-:Y:S01]  /*5020*/  FMUL.FTZ R14, R26, UR7 ;  /* 0x000000071a0e7c20 */ /* 0x001fe20008410000 */
[----:B------:R-:W-:Y:S01]  /*5030*/  FMUL.FTZ R26, R47, UR7 ;  /* 0x000000072f1a7c20 */ /* 0x000fe20008410000 */
[----:B------:R-:W0:Y:S01]  /*5040*/  MUFU.TANH R144, R144 ;  /* 0x0000009000907308 */ /* 0x000e220000002400 */
[----:B------:R-:W-:Y:S01]  /*5050*/  FMUL.FTZ R47, R57, UR7 ;  /* 0x00000007392f7c20 */ /* 0x000fe20008410000 */
[----:B------:R-:W-:Y:S01]  /*5060*/  FMUL.FTZ R49, R60, UR7 ;  /* 0x000000073c317c20 */ /* 0x000fe20008410000 */
[----:B----4-:R-:W-:Y:S01]  /*5070*/  IADD3 R146, R33, -UR34, R136 ;  /* 0x8000002221927c10 */ /* 0x010fe2000fffe088 */
[----:B------:R-:W-:Y:S01]  /*5080*/  FMUL.FTZ R48, R61, UR7 ;  /* 0x000000073d307c20 */ /* 0x000fe20008410000 */
[----:B------:R-:W-:Y:S01]  /*5090*/  FMUL.FTZ R15, R27, UR7 ;  /* 0x000000071b0f7c20 */ /* 0x000fe20008410000 */
[----:B------:R-:W-:Y:S01]  /*50a0*/  FMUL.FTZ R27, R50, UR7 ;  /* 0x00000007321b7c20 */ /* 0x000fe20008410000 */
[C---:B------:R-:W-:Y:S01]  /*50b0*/  ISETP.GT.AND P1, PT, R146.reuse, RZ, PT ;  /* 0x000000ff9200720c */ /* 0x040fe20003f24270 */
[----:B------:R-:W4:Y:S01]  /*50c0*/  MUFU.TANH R36, R36 ;  /* 0x0000002400247308 */ /* 0x000f220000002400 */
[----:B------:R-:W-:Y:S01]  /*50d0*/  ISETP.GT.AND P2, PT, R146, 0x1, PT ;  /* 0x000000019200780c */ /* 0x000fe20003f44270 */
[----:B------:R-:W-:Y:S01]  /*50e0*/  FMUL.FTZ R50, R64, UR7 ;  /* 0x0000000740327c20 */ /* 0x000fe20008410000 */
[----:B-1----:R-:W-:Y:S01]  /*50f0*/  FSEL R140, R140, -INF , P1 ;  /* 0xff8000008c8c7808 */ /* 0x002fe20000800000 */
[----:B------:R-:W-:Y:S01]  /*5100*/  FMUL.FTZ R18, R31, UR7 ;  /* 0x000000071f127c20 */ /* 0x000fe20008410000 */
[----:B------:R-:W-:Y:S01]  /*5110*/  ISETP.GT.AND P1, PT, R146, 0x8, PT ;  /* 0x000000089200780c */ /* 0x000fe20003f24270 */
[----:B------:R-:W-:Y:S01]  /*5120*/  FMUL.FTZ R31, R58, UR7 ;  /* 0x000000073a1f7c20 */ /* 0x000fe20008410000 */
[----:B--2---:R-:W-:Y:S01]  /*5130*/  FSEL R139, R139, -INF , P2 ;  /* 0xff8000008b8b7808 */ /* 0x004fe20001000000 */
[----:B------:R-:W1:Y:S01]  /*5140*/  MUFU.TANH R37, R37 ;  /* 0x0000002500257308 */ /* 0x000e620000002400 */
[----:B------:R-:W-:Y:S01]  /*5150*/  FMNMX.FTZ R34, R140, R12, !PT ;  /* 0x0000000c8c227209 */ /* 0x000fe20007810000 */
[----:B------:R-:W-:Y:S01]  /*5160*/  FMUL.FTZ R32, R59, UR7 ;  /* 0x000000073b207c20 */ /* 0x000fe20008410000 */
[----:B------:R-:W-:Y:S01]  /*5170*/  ISETP.GT.AND P2, PT, R146, 0x9, PT ;  /* 0x000000099200780c */ /* 0x000fe20003f44270 */
[----:B------:R-:W-:Y:S01]  /*5180*/  FMUL.FTZ R80, R80, UR7 ;  /* 0x0000000750507c20 */ /* 0x000fe20008410000 */
[----:B---3--:R-:W-:Y:S01]  /*5190*/  FSEL R138, R138, -INF , P1 ;  /* 0xff8000008a8a7808 */ /* 0x008fe20000800000 */
[----:B------:R-:W-:Y:S01]  /*51a0*/  FMUL.FTZ R81, R81, UR7 ;  /* 0x0000000751517c20 */ /* 0x000fe20008410000 */
[----:B------:R-:W-:Y:S01]  /*51b0*/  FMNMX.FTZ R35, R139, R34, !PT ;  /* 0x000000228b237209 */ /* 0x000fe20007810000 */
[----:B------:R-:W2:Y:S01]  /*51c0*/  MUFU.TANH R38, R38 ;  /* 0x0000002600267308 */ /* 0x000ea20000002400 */
[----:B------:R-:W-:Y:S01]  /*51d0*/  ISETP.GT.AND P1, PT, R146, 0x10, PT ;  /* 0x000000109200780c */ /* 0x000fe20003f24270 */
[----:B------:R-:W-:Y:S01]  /*51e0*/  FMUL.FTZ R84, R84, UR7 ;  /* 0x0000000754547c20 */ /* 0x000fe20008410000 */
[----:B-----5:R-:W-:Y:S01]  /*51f0*/  FSEL R33, R143, -INF , P2 ;  /* 0xff8000008f217808 */ /* 0x020fe20001000000 */
[----:B------:R-:W-:Y:S01]  /*5200*/  FMUL.FTZ R85, R85, UR7 ;  /* 0x0000000755557c20 */ /* 0x000fe20008410000 */
[----:B------:R-:W-:Y:S01]  /*5210*/  FMNMX.FTZ R52, R138, R35, !PT ;  /* 0x000000238a347209 */ /* 0x000fe20007810000 */
[----:B------:R-:W-:Y:S01]  /*5220*/  FMUL.FTZ R63, R63, UR7 ;  /* 0x000000073f3f7c20 */ /* 0x000fe20008410000 */
[C---:B------:R-:W-:Y:S01]  /*5230*/  ISETP.GT.AND P2, PT, R146.reuse, 0x11, PT ;  /* 0x000000119200780c */ /* 0x040fe20003f44270 */
[----:B------:R-:W3:Y:S01]  /*5240*/  MUFU.TANH R39, R39 ;  /* 0x0000002700277308 */ /* 0x000ee20000002400 */
[----:B------:R-:W-:Y:S01]  /*5250*/  FSEL R34, R145, -INF , P1 ;  /* 0xff80000091227808 */ /* 0x000fe20000800000 */
[----:B------:R-:W5:Y:S01]  /*5260*/  S2UR UR11, SR_CgaCtaId ;  /* 0x00000000000b79c3 */ /* 0x000f620000008800 */
[----:B------:R-:W-:Y:S01]  /*5270*/  FMNMX.FTZ R51, R33, R52, !PT ;  /* 0x0000003421337209 */ /* 0x000fe20007810000 */
[----:B------:R-:W-:Y:S01]  /*5280*/  ULEA UR10, UR4, UR38, 0x3 ;  /* 0x00000026040a7291 */ /* 0x000fe2000f8e183f */
[----:B------:R-:W-:-:S02]  /*5290*/  ISETP.GT.AND P1, PT, R146, 0x18, PT ;  /* 0x000000189200780c */ /* 0x000fc40003f24270 */
[----:B0-----:R-:W-:Y:S01]  /*52a0*/  FSEL R35, R144, -INF , P2 ;  /* 0xff80000090237808 */ /* 0x001fe20001000000 */
[----:B------:R-:W0:Y:S01]  /*52b0*/  MUFU.TANH R40, R40 ;  /* 0x0000002800287308 */ /* 0x000e220000002400 */
[----:B------:R-:W-:Y:S01]  /*52c0*/  FMNMX.FTZ R52, R34, R51, !PT ;  /* 0x0000003322347209 */ /* 0x000fe20007810000 */
[----:B------:R-:W-:Y:S01]  /*52d0*/  FMUL.FTZ R51, R65, UR7 ;  /* 0x0000000741337c20 */ /* 0x000fe20008410000 */
[----:B------:R-:W-:Y:S01]  /*52e0*/  ISETP.GT.AND P2, PT, R146, 0x19, PT ;  /* 0x000000199200780c */ /* 0x000fe20003f44270 */
[----:B------:R-:W-:Y:S01]  /*52f0*/  UIADD3 UR10, UR10, 0x2d840, URZ ;  /* 0x0002d8400a0a7890 */ /* 0x000fe2000fffe03f */
[----:B----4-:R-:W-:Y:S02]  /*5300*/  FSEL R36, R36, -INF , P1 ;  /* 0xff80000024247808 */ /* 0x010fe40000800000 */
        /* <DEDUP_REMOVED lines=10> */
[----:B--2---:R-:W-:Y:S01]  /*53b0*/  FSEL R38, R38, -INF , P1 ;  /* 0xff80000026267808 */ /* 0x004fe20000800000 */
[----:B-----5:R-:W-:Y:S01]  /*53c0*/  UPRMT UR10, UR11, 0x654, UR10 ;  /* 0x000006540b0a7896 */ /* 0x020fe2000800000a */
[----:B------:R-:W-:-:S02]  /*53d0*/  FMNMX.FTZ R53, R37, R54, !PT ;  /* 0x0000003625357209 */ /* 0x000fc40007810000 */
[----:B------:R-:W-:Y:S02]  /*53e0*/  ISETP.GT.AND P1, PT, R146, 0x28, PT ;  /* 0x000000289200780c */ /* 0x000fe40003f24270 */
[----:B---3--:R-:W-:Y:S01]  /*53f0*/  FSEL R39, R39, -INF , P2 ;  /* 0xff80000027277808 */ /* 0x008fe20001000000 */
[----:B------:R-:W2:Y:S01]  /*5400*/  MUFU.TANH R43, R43 ;  /* 0x0000002b002b7308 */ /* 0x000ea20000002400 */
[----:B------:R-:W-:Y:S01]  /*5410*/  FMNMX.FTZ R54, R38, R53, !PT ;  /* 0x0000003526367209 */ /* 0x000fe20007810000 */
[----:B------:R-:W-:Y:S01]  /*5420*/  FMUL.FTZ R53, R69, UR7 ;  /* 0x0000000745357c20 */ /* 0x000fe20008410000 */
[----:B------:R-:W-:Y:S01]  /*5430*/  ISETP.GT.AND P2, PT, R146, 0x29, PT ;  /* 0x000000299200780c */ /* 0x000fe20003f44270 */
[----:B------:R-:W-:Y:S01]  /*5440*/  SYNCS.ARRIVE.TRANS64.RED.A1T0 RZ, [UR10], RZ ;  /* 0x000000ffffff79a7 */ /* 0x000fe2000810040a */
[----:B0-----:R-:W-:Y:S02]  /*5450*/  FSEL R40, R40, -INF , P1 ;  /* 0xff80000028287808 */ /* 0x001fe40000800000 */
[----:B------:R-:W-:Y:S01]  /*5460*/  FMNMX.FTZ R55, R39, R54, !PT ;  /* 0x0000003627377209 */ /* 0x000fe20007810000 */
[----:B------:R-:W0:Y:S01]  /*5470*/  MUFU.TANH R44, R44 ;  /* 0x0000002c002c7308 */ /* 0x000e220000002400 */
[----:B------:R-:W-:-:S02]  /*5480*/  ISETP.GT.AND P1, PT, R146, 0x30, PT ;  /* 0x000000309200780c */ /* 0x000fc40003f24270 */
[----:B----4-:R-:W-:Y:S02]  /*5490*/  FSEL R41, R41, -INF , P2 ;  /* 0xff80000029297808 */ /* 0x010fe40001000000 */
[----:B------:R-:W-:Y:S01]  /*54a0*/  FMNMX.FTZ R54, R40, R55, !PT ;  /* 0x0000003728367209 */ /* 0x000fe20007810000 */
[----:B------:R-:W-:Y:S01]  /*54b0*/  FMUL.FTZ R55, R72, UR7 ;  /* 0x0000000748377c20 */ /* 0x000fe20008410000 */
[----:B------:R-:W-:Y:S01]  /*54c0*/  ISETP.GT.AND P2, PT, R146, 0x31, PT ;  /* 0x000000319200780c */ /* 0x000fe20003f44270 */
[----:B------:R-:W3:Y:S01]  /*54d0*/  MUFU.TANH R45, R45 ;  /* 0x0000002d002d7308 */ /* 0x000ee20000002400 */
[----:B-1----:R-:W-:Y:S02]  /*54e0*/  FSEL R42, R42, -INF , P1 ;  /* 0xff8000002a2a7808 */ /* 0x002fe40000800000 */
[----:B------:R-:W-:Y:S01]  /*54f0*/  FMNMX.FTZ R57, R41, R54, !PT ;  /* 0x0000003629397209 */ /* 0x000fe20007810000 */
[----:B------:R-:W-:Y:S01]  /*5500*/  FMUL.FTZ R54, R73, UR7 ;  /* 0x0000000749367c20 */ /* 0x000fe20008410000 */
[----:B------:R-:W-:Y:S01]  /*5510*/  ISETP.GT.AND P1, PT, R146, 0x38, PT ;  /* 0x000000389200780c */ /* 0x000fe20003f24270 */
[----:B------:R-:W-:Y:S01]  /*5520*/  FMUL.FTZ R73, R82, UR7 ;  /* 0x0000000752497c20 */ /* 0x000fe20008410000 */
[----:B--2---:R-:W-:Y:S01]  /*5530*/  FSEL R43, R43, -INF , P2 ;  /* 0xff8000002b2b7808 */ /* 0x004fe20001000000 */
[----:B------:R-:W1:Y:S01]  /*5540*/  MUFU.TANH R46, R46 ;  /* 0x0000002e002e7308 */ /* 0x000e620000002400 */
[----:B------:R-:W-:-:S02]  /*5550*/  FMNMX.FTZ R56, R42, R57, !PT ;  /* 0x000000392a387209 */ /* 0x000fc40007810000 */
[----:B------:R-:W-:Y:S02]  /*5560*/  ISETP.GT.AND P2, PT, R146, 0x39, PT ;  /* 0x000000399200780c */ /* 0x000fe40003f44270 */
[----:B0-----:R-:W-:Y:S02]  /*5570*/  FSEL R44, R44, -INF , P1 ;  /* 0xff8000002c2c7808 */ /* 0x001fe40000800000 */
[----:B------:R-:W-:Y:S01]  /*5580*/  FMNMX.FTZ R57, R43, R56, !PT ;  /* 0x000000382b397209 */ /* 0x000fe20007810000 */
[----:B------:R-:W0:Y:S01]  /*5590*/  MUFU.TANH R47, R47 ;  /* 0x0000002f002f7308 */ /* 0x000e220000002400 */
[----:B------:R-:W-:Y:S01]  /*55a0*/  ISETP.GT.AND P1, PT, R146, 0x40, PT ;  /* 0x000000409200780c */ /* 0x000fe20003f24270 */
[----:B------:R-:W-:Y:S01]  /*55b0*/  FMUL.FTZ R56, R76, UR7 ;  /* 0x000000074c387c20 */ /* 0x000fe20008410000 */
[----:B---3--:R-:W-:Y:S02]  /*55c0*/  FSEL R45, R45, -INF , P2 ;  /* 0xff8000002d2d7808 */ /* 0x008fe40001000000 */
[----:B------:R-:W-:-:S02]  /*55d0*/  FMNMX.FTZ R58, R44, R57, !PT ;  /* 0x000000392c3a7209 */ /* 0x000fc40007810000 */
[----:B------:R-:W-:Y:S01]  /*55e0*/  ISETP.GT.AND P2, PT, R146, 0x41, PT ;  /* 0x000000419200780c */ /* 0x000fe20003f44270 */
[----:B------:R-:W2:Y:S01]  /*55f0*/  MUFU.TANH R49, R49 ;  /* 0x0000003100317308 */ /* 0x000ea20000002400 */
[----:B-1----:R-:W-:Y:S02]  /*5600*/  FSEL R46, R46, -INF , P1 ;  /* 0xff8000002e2e7808 */ /* 0x002fe40000800000 */
[----:B------:R-:W-:Y:S02]  /*5610*/  FMNMX.FTZ R57, R45, R58, !PT ;  /* 0x0000003a2d397209 */ /* 0x000fe40007810000 */
[----:B------:R-:W-:Y:S02]  /*5620*/  ISETP.GT.AND P1, PT, R146, 0x48, PT ;  /* 0x000000489200780c */ /* 0x000fe40003f24270 */
[----:B------:R-:W-:Y:S01]  /*5630*/  FMNMX.FTZ R58, R46, R57, !PT ;  /* 0x000000392e3a7209 */ /* 0x000fe20007810000 */
[----:B------:R-:W1:Y:S01]  /*5640*/  MUFU.TANH R48, R48 ;  /* 0x0000003000307308 */ /* 0x000e620000002400 */
[----:B0-----:R-:W-:Y:S01]  /*5650*/  FSEL R47, R47, -INF , P2 ;  /* 0xff8000002f2f7808 */ /* 0x001fe20001000000 */
[----:B------:R-:W-:Y:S01]  /*5660*/  FMUL.FTZ R57, R77, UR7 ;  /* 0x000000074d397c20 */ /* 0x000fe20008410000 */
        /* <DEDUP_REMOVED lines=37> */
[----:B------:R-:W-:Y:S01]  /*58c0*/  FMNMX.FTZ R60, R56, R59, !PT ;  /* 0x0000003b383c7209 */ /* 0x000fe20007810000 */
[----:B------:R-:W-:Y:S02]  /*58d0*/  FMUL.FTZ R59, R62, UR7 ;  /* 0x000000073e3b7c20 */ /* 0x000fe40008410000 */
[----:B------:R-:W0:Y:S01]  /*58e0*/  MUFU.TANH R81, R81 ;  /* 0x0000005100517308 */ /* 0x000e220000002400 */
[----:B--2---:R-:W-:Y:S02]  /*58f0*/  FSEL R57, R57, -INF , P2 ;  /* 0xff80000039397808 */ /* 0x004fe40001000000 */
[----:B------:R-:W-:-:S02]  /*5900*/  ISETP.GT.AND P2, PT, R146, 0x71, PT ;  /* 0x000000719200780c */ /* 0x000fc40003f44270 */
        /* <DEDUP_REMOVED lines=10> */
[----:B--2---:R-:W-:-:S04]  /*59b0*/  FSEL R61, R84, -INF , P1 ;  /* 0xff800000543d7808 */ /* 0x004fc80000800000 */
[----:B------:R-:W-:Y:S01]  /*59c0*/  FMNMX.FTZ R65, R61, R64, !PT ;  /* 0x000000403d417209 */ /* 0x000fe20007810000 */
[----:B------:R-:W-:Y:S01]  /*59d0*/  FMUL.FTZ R64, R66, UR7 ;  /* 0x0000000742407c20 */ /* 0x000fe20008410000 */
[----:B------:R-:W-:Y:S01]  /*59e0*/  FMUL.FTZ R66, R70, UR7 ;  /* 0x0000000746427c20 */ /* 0x000fe20008410000 */
[----:B------:R-:W2:Y:S01]  /*59f0*/  MUFU.TANH R15, R15 ;  /* 0x0000000f000f7308 */ /* 0x000ea20000002400 */
[----:B-1----:R-:W-:Y:S01]  /*5a00*/  FSEL R62, R85, -INF , P2 ;  /* 0xff800000553e7808 */ /* 0x002fe20001000000 */
[----:B------:R-:W-:-:S03]  /*5a10*/  FMUL.FTZ R70, R78, UR7 ;  /* 0x000000074e467c20 */ /* 0x000fc60008410000 */
[----:B------:R-:W-:Y:S01]  /*5a20*/  FMNMX.FTZ R72, R62, R65, !PT ;  /* 0x000000413e487209 */ /* 0x000fe20007810000 */
[----:B------:R-:W-:Y:S01]  /*5a30*/  FMUL.FTZ R65, R67, UR7 ;  /* 0x0000000743417c20 */ /* 0x000fe20008410000 */
[----:B------:R-:W-:Y:S01]  /*5a40*/  FMUL.FTZ R67, R71, UR7 ;  /* 0x0000000747437c20 */ /* 0x000fe20008410000 */
[----:B------:R-:W1:Y:S02]  /*5a50*/  MUFU.TANH R17, R17 ;  /* 0x0000001100117308 */ /* 0x000e640000002400 */
[----:B------:R-:W3:Y:S06]  /*5a60*/  SHFL.BFLY PT, R69, R72, 0x2, 0x1f ;  /* 0x0c401f0048457f89 */ /* 0x000eec00000e0000 */
[----:B------:R-:W4:Y:S08]  /*5a70*/  MUFU.TANH R18, R18 ;  /* 0x0000001200127308 */ /* 0x000f300000002400 */
[----:B------:R-:W5:Y:S08]  /*5a80*/  MUFU.TANH R19, R19 ;  /* 0x0000001300137308 */ /* 0x000f700000002400 */
[----:B------:R-:W5:Y:S01]  /*5a90*/  MUFU.TANH R20, R20 ;  /* 0x0000001400147308 */ /* 0x000f620000002400 */
[----:B---3--:R-:W-:Y:S01]  /*5aa0*/  FMNMX.FTZ R76, R72, R69, !PT ;  /* 0x00000045484c7209 */ /* 0x008fe20007810000 */
[----:B------:R-:W-:Y:S01]  /*5ab0*/  FMUL.FTZ R69, R75, UR7 ;  /* 0x000000074b457c20 */ /* 0x000fe20008410000 */
[----:B------:R-:W-:Y:S01]  /*5ac0*/  FMUL.FTZ R72, R79, UR7 ;  /* 0x000000074f487c20 */ /* 0x000fe20008410000 */
[----:B------:R-:W3:Y:S01]  /*5ad0*/  SHFL.IDX PT, R75, R137, 0x1, 0x1c1f ;  /* 0x003c1f00894b7f89 */ /* 0x000ee200000e0000 */
[----:B------:R-:W-:-:S03]  /*5ae0*/  FMUL.FTZ R79, R87, UR7 ;  /* 0x00000007574f7c20 */ /* 0x000fc60008410000 */
[----:B------:R-:W5:Y:S01]  /*5af0*/  MUFU.TANH R21, R21 ;  /* 0x0000001500157308 */ /* 0x000f620000002400 */
[----:B------:R-:W0:Y:S07]  /*5b00*/  SHFL.BFLY PT, R71, R76, 0x1, 0x1f ;  /* 0x0c201f004c477f89 */ /* 0x000e2e00000e0000 */
[----:B------:R-:W5:Y:S08]  /*5b10*/  MUFU.TANH R22, R22 ;  /* 0x0000001600167308 */ /* 0x000f700000002400 */
[----:B------:R-:W5:Y:S01]  /*5b20*/  MUFU.TANH R23, R23 ;  /* 0x0000001700177308 */ /* 0x000f620000002400 */
[----:B---3--:R-:W-:-:S07]  /*5b30*/  IADD3 R80, R75, -UR34, R136 ;  /* 0x800000224b507c10 */ /* 0x008fce000fffe088 */
[----:B------:R-:W3:Y:S01]  /*5b40*/  MUFU.TANH R24, R24 ;  /* 0x0000001800187308 */ /* 0x000ee20000002400 */
[----:B0-----:R-:W-:Y:S01]  /*5b50*/  FMNMX.FTZ R71, R76, R71, !PT ;  /* 0x000000474c477209 */ /* 0x001fe20007810000 */
[----:B------:R-:W-:Y:S01]  /*5b60*/  FMUL.FTZ R76, R86, UR7 ;  /* 0x00000007564c7c20 */ /* 0x000fe20008410000 */
[C---:B------:R-:W-:Y:S02]  /*5b70*/  ISETP.GT.AND P2, PT, R80.reuse, RZ, PT ;  /* 0x000000ff5000720c */ /* 0x040fe40003f44270 */
[----:B------:R-:W-:Y:S01]  /*5b80*/  ISETP.GT.AND P3, PT, R80, 0x1, PT ;  /* 0x000000015000780c */ /* 0x000fe20003f64270 */
[C---:B------:R-:W-:Y:S01]  /*5b90*/  FMUL.FTZ R78, R71.reuse, UR35 ;  /* 0x00000023474e7c20 */ /* 0x040fe20008410000 */
[----:B------:R-:W-:Y:S01]  /*5ba0*/  FSEL R14, R14, -INF , P2 ;  /* 0xff8000000e0e7808 */ /* 0x000fe20001000000 */
[----:B------:R-:W0:Y:S01]  /*5bb0*/  MUFU.TANH R25, R25 ;  /* 0x0000001900197308 */ /* 0x000e220000002400 */
[----:B------:R-:W-:Y:S02]  /*5bc0*/  FSETP.NEU.FTZ.AND P1, PT, R71, -INF , PT ;  /* 0xff8000004700780b */ /* 0x000fe40003f3d000 */
[----:B------:R-:W-:-:S02]  /*5bd0*/  ISETP.GT.AND P2, PT, R80, 0x8, PT ;  /* 0x000000085000780c */ /* 0x000fc40003f44270 */
[----:B--2---:R-:W-:Y:S02]  /*5be0*/  FSEL R81, R15, -INF , P3 ;  /* 0xff8000000f517808 */ /* 0x004fe40001800000 */
[----:B------:R-:W-:Y:S01]  /*5bf0*/  FMNMX.FTZ R82, R14, R13, !PT ;  /* 0x0000000d0e527209 */ /* 0x000fe20007810000 */
[----:B------:R-:W2:Y:S01]  /*5c00*/  MUFU.TANH R26, R26 ;  /* 0x0000001a001a7308 */ /* 0x000ea20000002400 */
[----:B------:R-:W-:Y:S02]  /*5c10*/  FSEL R78, R78, RZ, P1 ;  /* 0x000000ff4e4e7208 */ /* 0x000fe40000800000 */
[----:B------:R-:W-:Y:S02]  /*5c20*/  ISETP.GT.AND P3, PT, R80, 0x9, PT ;  /* 0x000000095000780c */ /* 0x000fe40003f64270 */
        /* <DEDUP_REMOVED lines=13> */
[----:B------:R4:W-:Y:S01]  /*5d00*/  MUFU.EX2 R18, R84 ;  /* 0x0000005400127308 */ /* 0x0009e20000000800 */
[----:B------:R-:W-:Y:S01]  /*5d10*/  FMNMX.FTZ R82, R33, R82, !PT ;  /* 0x0000005221527209 */ /* 0x000fe20007810000 */
[--C-:B------:R-:W-:Y:S01]  /*5d20*/  FFMA.FTZ R41, R41, UR35, -R78.reuse ;  /* 0x0000002329297c23 */ /* 0x100fe2000801084e */
[----:B------:R-:W-:Y:S01]  /*5d30*/  ISETP.GT.AND P2, PT, R80, 0x18, PT ;  /* 0x000000185000780c */ /* 0x000fe20003f44270 */
[--C-:B------:R-:W-:Y:S01]  /*5d40*/  FFMA.FTZ R42, R42, UR35, -R78.reuse ;  /* 0x000000232a2a7c23 */ /* 0x100fe2000801084e */
[----:B------:R-:W-:Y:S01]  /*5d50*/  FSEL R34, R20, -INF , P3 ;  /* 0xff80000014227808 */ /* 0x000fe20001800000 */
[--C-:B------:R-:W-:Y:S01]  /*5d60*/  FFMA.FTZ R43, R43, UR35, -R78.reuse ;  /* 0x000000232b2b7c23 */ /* 0x100fe2000801084e */
[----:B------:R-:W-:Y:S01]  /*5d70*/  FMNMX.FTZ R83, R19, R82, !PT ;  /* 0x0000005213537209 */ /* 0x000fe20007810000 */
[----:B------:R5:W-:Y:S01]  /*5d80*/  MUFU.EX2 R20, R85 ;  /* 0x0000005500147308 */ /* 0x000be20000000800 */
[----:B------:R-:W-:Y:S01]  /*5d90*/  ISETP.GT.AND P3, PT, R80, 0x19, PT ;  /* 0x000000195000780c */ /* 0x000fe20003f64270 */
[--C-:B----4-:R-:W-:Y:S01]  /*5da0*/  FFMA.FTZ R84, R35, UR35, -R78.reuse ;  /* 0x0000002323547c23 */ /* 0x110fe2000801084e */
[----:B------:R-:W-:Y:S01]  /*5db0*/  FSEL R21, R21, -INF , P2 ;  /* 0xff80000015157808 */ /* 0x000fe20001000000 */
[--C-:B------:R-:W-:Y:S01]  /*5dc0*/  FFMA.FTZ R44, R44, UR35, -R78.reuse ;  /* 0x000000232c2c7c23 */ /* 0x100fe2000801084e */
[----:B------:R-:W-:Y:S01]  /*5dd0*/  FMNMX.FTZ R82, R34, R83, !PT ;  /* 0x0000005322527209 */ /* 0x000fe20007810000 */
[--C-:B------:R-:W-:Y:S01]  /*5de0*/  FFMA.FTZ R45, R45, UR35, -R78.reuse ;  /* 0x000000232d2d7c23 */ /* 0x100fe2000801084e */
[----:B------:R-:W-:Y:S01]  /*5df0*/  ISETP.GT.AND P2, PT, R80, 0x20, PT ;  /* 0x000000205000780c */ /* 0x000fe20003f44270 */
[----:B------:R-:W-:Y:S01]  /*5e00*/  MUFU.TANH R28, R28 ;  /* 0x0000001c001c7308 */ /* 0x000fe20000002400 */
[----:B------:R-:W-:Y:S01]  /*5e10*/  FSEL R35, R22, -INF , P3 ;  /* 0xff80000016237808 */ /* 0x000fe20001800000 */
[--C-:B-----5:R-:W-:Y:S01]  /*5e20*/  FFMA.FTZ R85, R36, UR35, -R78.reuse ;  /* 0x0000002324557c23 */ /* 0x120fe2000801084e */
[----:B------:R-:W-:Y:S01]  /*5e30*/  FMNMX.FTZ R82, R21, R82, !PT ;  /* 0x0000005215527209 */ /* 0x000fe20007810000 */
[--C-:B------:R-:W-:Y:S01]  /*5e40*/  FFMA.FTZ R46, R46, UR35, -R78.reuse ;  /* 0x000000232e2e7c23 */ /* 0x100fe2000801084e */
[C---:B------:R-:W-:Y:S01]  /*5e50*/  ISETP.GT.AND P3, PT, R80.reuse, 0x21, PT ;  /* 0x000000215000780c */ /* 0x040fe20003f64270 */
[--C-:B------:R-:W-:Y:S01]  /*5e60*/  FFMA.FTZ R47, R47, UR35, -R78.reuse ;  /* 0x000000232f2f7c23 */ /* 0x100fe2000801084e */
[----:B------:R-:W-:Y:S01]  /*5e70*/  FSEL R23, R23, -INF , P2 ;  /* 0xff80000017177808 */ /* 0x000fe20001000000 */
[----:B------:R-:W4:Y:S01]  /*5e80*/  MUFU.TANH R29, R29 ;  /* 0x0000001d001d7308 */ /* 0x000f220000002400 */
[----:B------:R-:W-:Y:S01]  /*5e90*/  FMNMX.FTZ R82, R35, R82, !PT ;  /* 0x0000005223527209 */ /* 0x000fe20007810000 */
[--C-:B------:R-:W-:Y:S01]  /*5ea0*/  FFMA.FTZ R49, R49, UR35, -R78.reuse ;  /* 0x0000002331317c23 */ /* 0x100fe2000801084e */
[----:B------:R-:W-:Y:S01]  /*5eb0*/  ISETP.GT.AND P2, PT, R80, 0x28, PT ;  /* 0x000000285000780c */ /* 0x000fe20003f44270 */
[--C-:B------:R-:W-:Y:S01]  /*5ec0*/  FFMA.FTZ R48, R48, UR35, -R78.reuse ;  /* 0x0000002330307c23 */ /* 0x100fe2000801084e */
[----:B---3--:R-:W-:Y:S01]  /*5ed0*/  FSEL R36, R24, -INF , P3 ;  /* 0xff80000018247808 */ /* 0x008fe20001800000 */
[--C-:B------:R-:W-:Y:S01]  /*5ee0*/  FFMA.FTZ R50, R50, UR35, -R78.reuse ;  /* 0x0000002332327c23 */ /* 0x100fe2000801084e */
[----:B------:R-:W-:Y:S01]  /*5ef0*/  FMNMX.FTZ R83, R23, R82, !PT ;  /* 0x0000005217537209 */ /* 0x000fe20007810000 */
[----:B------:R3:W-:Y:S01]  /*5f00*/  MUFU.EX2 R22, R84 ;  /* 0x0000005400167308 */ /* 0x0007e20000000800 */
[----:B------:R-:W-:Y:S01]  /*5f10*/  ISETP.GT.AND P3, PT, R80, 0x29, PT ;  /* 0x000000295000780c */ /* 0x000fe20003f64270 */
[--C-:B------:R-:W-:Y:S01]  /*5f20*/  FFMA.FTZ R51, R51, UR35, -R78.reuse ;  /* 0x0000002333337c23 */ /* 0x100fe2000801084e */
[----:B0-----:R-:W-:Y:S01]  /*5f30*/  FSEL R25, R25, -INF , P2 ;  /* 0xff80000019197808 */ /* 0x001fe20001000000 */
[--C-:B------:R-:W-:Y:S01]  /*5f40*/  FFMA.FTZ R52, R52, UR35, -R78.reuse ;  /* 0x0000002334347c23 */ /* 0x100fe2000801084e */
[----:B------:R-:W-:Y:S01]  /*5f50*/  FMNMX.FTZ R82, R36, R83, !PT ;  /* 0x0000005324527209 */ /* 0x000fe20007810000 */
[--C-:B------:R-:W-:Y:S01]  /*5f60*/  FFMA.FTZ R53, R53, UR35, -R78.reuse ;  /* 0x0000002335357c23 */ /* 0x100fe2000801084e */
[----:B------:R-:W-:Y:S01]  /*5f70*/  ISETP.GT.AND P2, PT, R80, 0x30, PT ;  /* 0x000000305000780c */ /* 0x000fe20003f44270 */
[----:B------:R-:W-:Y:S01]  /*5f80*/  MUFU.TANH R30, R30 ;  /* 0x0000001e001e7308 */ /* 0x000fe20000002400 */
[--C-:B---3--:R-:W-:Y:S01]  /*5f90*/  FFMA.FTZ R84, R37, UR35, -R78.reuse ;  /* 0x0000002325547c23 */ /* 0x108fe2000801084e */
[----:B--2---:R-:W-:Y:S01]  /*5fa0*/  FSEL R37, R26, -INF , P3 ;  /* 0xff8000001a257808 */ /* 0x004fe20001800000 */
[--C-:B------:R-:W-:Y:S01]  /*5fb0*/  FFMA.FTZ R55, R55, UR35, -R78.reuse ;  /* 0x0000002337377c23 */ /* 0x100fe2000801084e */
[----:B------:R-:W-:Y:S01]  /*5fc0*/  FMNMX.FTZ R82, R25, R82, !PT ;  /* 0x0000005219527209 */ /* 0x000fe20007810000 */
[--C-:B------:R-:W-:Y:S01]  /*5fd0*/  FFMA.FTZ R54, R54, UR35, -R78.reuse ;  /* 0x0000002336367c23 */ /* 0x100fe2000801084e */
[----:B------:R-:W-:Y:S01]  /*5fe0*/  ISETP.GT.AND P3, PT, R80, 0x31, PT ;  /* 0x000000315000780c */ /* 0x000fe20003f64270 */
[--C-:B------:R-:W-:Y:S01]  /*5ff0*/  FFMA.FTZ R56, R56, UR35, -R78.reuse ;  /* 0x0000002338387c23 */ /* 0x100fe2000801084e */
[----:B------:R-:W0:Y:S01]  /*6000*/  MUFU.TANH R31, R31 ;  /* 0x0000001f001f7308 */ /* 0x000e220000002400 */
[----:B-1----:R-:W-:Y:S01]  /*6010*/  FSEL R27, R27, -INF , P2 ;  /* 0xff8000001b1b7808 */ /* 0x002fe20001000000 */
[--C-:B------:R-:W-:Y:S01]  /*6020*/  FFMA.FTZ R57, R57, UR35, -R78.reuse ;  /* 0x0000002339397c23 */ /* 0x100fe2000801084e */
[----:B------:R-:W-:Y:S01]  /*6030*/  FMNMX.FTZ R82, R37, R82, !PT ;  /* 0x0000005225527209 */ /* 0x000fe20007810000 */
[--C-:B------:R-:W-:Y:S01]  /*6040*/  FFMA.FTZ R58, R58, UR35, -R78.reuse ;  /* 0x000000233a3a7c23 */ /* 0x100fe2000801084e */
[----:B------:R-:W-:Y:S01]  /*6050*/  ISETP.GT.AND P2, PT, R80, 0x38, PT ;  /* 0x000000385000780c */ /* 0x000fe20003f44270 */
[--C-:B------:R-:W-:Y:S01]  /*6060*/  FFMA.FTZ R60, R60, UR35, -R78.reuse ;  /* 0x000000233c3c7c23 */ /* 0x100fe2000801084e */
[----:B------:R-:W-:Y:S01]  /*6070*/  FMNMX.FTZ R83, R27, R82, !PT ;  /* 0x000000521b537209 */ /* 0x000fe20007810000 */
[----:B------:R1:W-:Y:S01]  /*6080*/  MUFU.EX2 R24, R85 ;  /* 0x0000005500187308 */ /* 0x0003e20000000800 */
[----:B----4-:R-:W-:Y:S01]  /*6090*/  FSEL R29, R29, -INF , P2 ;  /* 0xff8000001d1d7808 */ /* 0x010fe20001000000 */
[--C-:B------:R-:W-:Y:S01]  /*60a0*/  FFMA.FTZ R61, R61, UR35, -R78.reuse ;  /* 0x000000233d3d7c23 */ /* 0x100fe2000801084e */
[----:B------:R-:W-:Y:S01]  /*60b0*/  ISETP.GT.AND P2, PT, R80, 0x40, PT ;  /* 0x000000405000780c */ /* 0x000fe20003f44270 */
[----:B------:R-:W-:-:S04]  /*60c0*/  FFMA.FTZ R62, R62, UR35, -R78 ;  /* 0x000000233e3e7c23 */ /* 0x000fc8000801084e */
[----:B------:R-:W-:Y:S01]  /*60d0*/  MUFU.TANH R32, R32 ;  /* 0x0000002000207308 */ /* 0x000fe20000002400 */
[----:B-1----:R-:W-:Y:S01]  /*60e0*/  FFMA.FTZ R85, R38, UR35, -R78 ;  /* 0x0000002326557c23 */ /* 0x002fe2000801084e */
[----:B------:R-:W-:Y:S02]  /*60f0*/  FSEL R38, R28, -INF , P3 ;  /* 0xff8000001c267808 */ /* 0x000fe40001800000 */
[----:B------:R-:W-:Y:S02]  /*6100*/  ISETP.GT.AND P3, PT, R80, 0x39, PT ;  /* 0x000000395000780c */ /* 0x000fe40003f64270 */
[----:B------:R-:W-:Y:S02]  /*6110*/  FMNMX.FTZ R82, R38, R83, !PT ;  /* 0x0000005326527209 */ /* 0x000fe40007810000 */
[----:B------:R-:W1:Y:S01]  /*6120*/  MUFU.TANH R59, R59 ;  /* 0x0000003b003b7308 */ /* 0x000e620000002400 */
[----:B0-----:R-:W-:Y:S02]  /*6130*/  FSEL R31, R31, -INF , P2 ;  /* 0xff8000001f1f7808 */ /* 0x001fe40001000000 */
[----:B------:R-:W-:-:S02]  /*6140*/  FMNMX.FTZ R82, R29, R82, !PT ;  /* 0x000000521d527209 */ /* 0x000fc40007810000 */
[----:B------:R-:W-:-:S03]  /*6150*/  ISETP.GT.AND P2, PT, R80, 0x48, PT ;  /* 0x000000485000780c */ /* 0x000fc60003f44270 */
[----:B------:R0:W-:Y:S08]  /*6160*/  MUFU.EX2 R26, R84 ;  /* 0x00000054001a7308 */ /* 0x0001f00000000800 */
[----:B------:R-:W2:Y:S01]  /*6170*/  MUFU.TANH R63, R63 ;  /* 0x0000003f003f7308 */ /* 0x000ea20000002400 */
[----:B0-----:R-:W-:Y:S01]  /*6180*/  FFMA.FTZ R84, R39, UR35, -R78 ;  /* 0x0000002327547c23 */ /* 0x001fe2000801084e */
[----:B------:R-:W-:-:S02]  /*6190*/  FSEL R39, R30, -INF , P3 ;  /* 0xff8000001e277808 */ /* 0x000fc40001800000 */
[C---:B------:R-:W-:Y:S02]  /*61a0*/  ISETP.GT.AND P3, PT, R80.reuse, 0x41, PT ;  /* 0x000000415000780c */ /* 0x040fe40003f64270 */
[----:B------:R-:W-:Y:S02]  /*61b0*/  FMNMX.FTZ R82, R39, R82, !PT ;  /* 0x0000005227527209 */ /* 0x000fe40007810000 */
[----:B------:R-:W0:Y:S01]  /*61c0*/  MUFU.TANH R64, R64 ;  /* 0x0000004000407308 */ /* 0x000e220000002400 */
[----:B-1----:R-:W-:Y:S02]  /*61d0*/  FSEL R59, R59, -INF , P2 ;  /* 0xff8000003b3b7808 */ /* 0x002fe40001000000 */
[----:B------:R-:W-:Y:S02]  /*61e0*/  FMNMX.FTZ R83, R31, R82, !PT ;  /* 0x000000521f537209 */ /* 0x000fe40007810000 */
[----:B------:R-:W-:-:S03]  /*61f0*/  ISETP.GT.AND P2, PT, R80, 0x50, PT ;  /* 0x000000505000780c */ /* 0x000fc60003f44270 */
[----:B------:R1:W-:Y:S08]  /*6200*/  MUFU.EX2 R28, R85 ;  /* 0x00000055001c7308 */ /* 0x0003f00000000800 */
[----:B------:R-:W3:Y:S01]  /*6210*/  MUFU.TANH R65, R65 ;  /* 0x0000004100417308 */ /* 0x000ee20000002400 */
[----:B-1----:R-:W-:Y:S01]  /*6220*/  FFMA.FTZ R85, R40, UR35, -R78 ;  /* 0x0000002328557c23 */ /* 0x002fe2000801084e */
[----:B------:R-:W-:-:S02]  /*6230*/  FSEL R40, R32, -INF , P3 ;  /* 0xff80000020287808 */ /* 0x000fc40001800000 */
[----:B------:R-:W-:Y:S02]  /*6240*/  ISETP.GT.AND P3, PT, R80, 0x49, PT ;  /* 0x000000495000780c */ /* 0x000fe40003f64270 */
[----:B------:R-:W-:Y:S02]  /*6250*/  FMNMX.FTZ R82, R40, R83, !PT ;  /* 0x0000005328527209 */ /* 0x000fe40007810000 */
[----:B------:R-:W1:Y:S01]  /*6260*/  MUFU.TANH R66, R66 ;  /* 0x0000004200427308 */ /* 0x000e620000002400 */
[----:B--2---:R-:W-:Y:S02]  /*6270*/  FSEL R63, R63, -INF , P3 ;  /* 0xff8000003f3f7808 */ /* 0x004fe40001800000 */
[----:B------:R-:W-:Y:S02]  /*6280*/  FMNMX.FTZ R82, R59, R82, !PT ;  /* 0x000000523b527209 */ /* 0x000fe40007810000 */
[----:B------:R-:W-:Y:S02]  /*6290*/  ISETP.GT.AND P3, PT, R80, 0x51, PT ;  /* 0x000000515000780c */ /* 0x000fe40003f64270 */
[----:B0-----:R-:W-:Y:S01]  /*62a0*/  FSEL R64, R64, -INF , P2 ;  /* 0xff80000040407808 */ /* 0x001fe20001000000 */
[----:B------:R-:W0:Y:S01]  /*62b0*/  MUFU.TANH R67, R67 ;  /* 0x0000004300437308 */ /* 0x000e220000002400 */
[----:B------:R-:W-:-:S02]  /*62c0*/  FMNMX.FTZ R83, R63, R82, !PT ;  /* 0x000000523f537209 */ /* 0x000fc40007810000 */
[----:B------:R-:W-:Y:S02]  /*62d0*/  ISETP.GT.AND P2, PT, R80, 0x58, PT ;  /* 0x000000585000780c */ /* 0x000fe40003f44270 */
[----:B---3--:R-:W-:Y:S02]  /*62e0*/  FSEL R65, R65, -INF , P3 ;  /* 0xff80000041417808 */ /* 0x008fe40001800000 */
[----:B------:R-:W-:Y:S01]  /*62f0*/  FMNMX.FTZ R82, R64, R83, !PT ;  /* 0x0000005340527209 */ /* 0x000fe20007810000 */
[----:B------:R-:W2:Y:S01]  /*6300*/  MUFU.TANH R68, R68 ;  /* 0x0000004400447308 */ /* 0x000ea20000002400 */
[----:B------:R-:W-:Y:S02]  /*6310*/  ISETP.GT.AND P3, PT, R80, 0x59, PT ;  /* 0x000000595000780c */ /* 0x000fe40003f64270 */
[----:B-1----:R-:W-:Y:S02]  /*6320*/  FSEL R66, R66, -INF , P2 ;  /* 0xff80000042427808 */ /* 0x002fe40001000000 */
[----:B------:R-:W-:-:S02]  /*6330*/  FMNMX.FTZ R83, R65, R82, !PT ;  /* 0x0000005241537209 */ /* 0x000fc40007810000 */
[----:B------:R-:W-:Y:S01]  /*6340*/  ISETP.GT.AND P2, PT, R80, 0x60, PT ;  /* 0x000000605000780c */ /* 0x000fe20003f44270 */
[----:B------:R-:W1:Y:S01]  /*6350*/  MUFU.TANH R69, R69 ;  /* 0x0000004500457308 */ /* 0x000e620000002400 */
[----:B0-----:R-:W-:Y:S02]  /*6360*/  FSEL R67, R67, -INF , P3 ;  /* 0xff80000043437808 */ /* 0x001fe40001800000 */
[----:B------:R-:W-:Y:S02]  /*6370*/  FMNMX.FTZ R82, R66, R83, !PT ;  /* 0x0000005342527209 */ /* 0x000fe40007810000 */
[----:B------:R-:W-:Y:S02]  /*6380*/  ISETP.GT.AND P3, PT, R80, 0x61, PT ;  /* 0x000000615000780c */ /* 0x000fe40003f64270 */
[----:B------:R-:W-:Y:S01]  /*6390*/  FMNMX.FTZ R83, R67, R82, !PT ;  /* 0x0000005243537209 */ /* 0x000fe20007810000 */
[----:B------:R-:W0:Y:S01]  /*63a0*/  MUFU.TANH R70, R70 ;  /* 0x0000004600467308 */ /* 0x000e220000002400 */
[----:B--2---:R-:W-:-:S02]  /*63b0*/  FSEL R68, R68, -INF , P2 ;  /* 0xff80000044447808 */ /* 0x004fc40001000000 */
        /* <DEDUP_REMOVED lines=22> */
[----:B------:R0:W-:Y:S01]  /*6520*/  MUFU.EX2 R30, R84 ;  /* 0x00000054001e7308 */ /* 0x0001e20000000800 */
[----:B--2---:R-:W-:-:S04]  /*6530*/  FSEL R80, R76, -INF , P2 ;  /* 0xff8000004c507808 */ /* 0x004fc80001000000 */
[----:B------:R-:W-:-:S03]  /*6540*/  FMNMX.FTZ R76, R80, R83, !PT ;  /* 0x00000053504c7209 */ /* 0x000fc60007810000 */
[----:B------:R-:W-:Y:S01]  /*6550*/  MUFU.EX2 R77, R77 ;  /* 0x0000004d004d7308 */ /* 0x000fe20000000800 */
[----:B-1----:R-:W-:-:S04]  /*6560*/  FSEL R79, R79, -INF , P3 ;  /* 0xff8000004f4f7808 */ /* 0x002fc80001800000 */
[----:B------:R-:W-:-:S03]  /*6570*/  FMNMX.FTZ R76, R79, R76, !PT ;  /* 0x0000004c4f4c7209 */ /* 0x000fc60007810000 */
[----:B------:R-:W-:Y:S02]  /*6580*/  MUFU.EX2 R75, R139 ;  /* 0x0000008b004b7308 */ /* 0x000fe40000000800 */
[----:B------:R-:W1:Y:S06]  /*6590*/  SHFL.BFLY PT, R83, R76, 0x2, 0x1f ;  /* 0x0c401f004c537f89 */ /* 0x000e6c00000e0000 */
[----:B------:R-:W-:Y:S08]  /*65a0*/  MUFU.EX2 R15, R138 ;  /* 0x0000008a000f7308 */ /* 0x000ff00000000800 */
[----:B------:R2:W-:Y:S08]  /*65b0*/  MUFU.EX2 R32, R85 ;  /* 0x0000005500207308 */ /* 0x0005f00000000800 */
        /* <DEDUP_REMOVED lines=9> */
[----:B0-----:R-:W-:-:S06]  /*6650*/  FMUL.FTZ R84, R76, UR35 ;  /* 0x000000234c547c20 */ /* 0x001fcc0008410000 */
        /* <DEDUP_REMOVED lines=15> */
[--C-:B--2---:R-:W-:Y:S01]  /*6750*/  FFMA.FTZ R85, R35, UR35, -R84.reuse ;  /* 0x0000002323557c23 */ /* 0x104fe20008010854 */
        /* <DEDUP_REMOVED lines=31> */
[----:B------:R-:W-:Y:S01]  /*6950*/  FFMA.FTZ R70, R79, UR35, -R84 ;  /* 0x000000234f467c23 */ /* 0x000fe20008010854 */
[----:B------:R-:W-:-:S03]  /*6960*/  FADD.FTZ R13, R18, R13 ;  /* 0x0000000d120d7221 */ /* 0x000fc60000010000 */
[----:B------:R-:W2:Y:S01]  /*6970*/  MUFU.EX2 R87, R87 ;  /* 0x0000005700577308 */ /* 0x000ea20000000800 */
[----:B-1----:R-:W-:Y:S01]  /*6980*/  FFMA.FTZ R3, R17, R3, R14 ;  /* 0x0000000311037223 */ /* 0x002fe2000001000e */
[----:B------:R-:W-:-:S03]  /*6990*/  FADD.FTZ R13, R20, R13 ;  /* 0x0000000d140d7221 */ /* 0x000fc60000010000 */
[----:B------:R-:W-:Y:S01]  /*69a0*/  FADD.FTZ R3, R136, R3 ;  /* 0x0000000388037221 */ /* 0x000fe20000010000 */
        /* <DEDUP_REMOVED lines=102> */
.L_x_11937:
[----:B------:R-:W0:Y:S01]  /*7010*/  S2UR UR10, SR_CgaCtaId ;  /* 0x00000000000a79c3 */ /* 0x000e220000008800 */
[----:B------:R-:W-:Y:S01]  /*7020*/  ULEA UR5, UR5, UR38, 0x3 ;  /* 0x0000002605057291 */ /* 0x000fe2000f8e183f */
[----:B------:R-:W-:Y:S01]  /*7030*/  F2FP.BF16.F32.PACK_AB R13, R136, R14 ;  /* 0x0000000e880d723e */ /* 0x000fe200000010ff */
[----:B------:R-:W-:Y:S01]  /*7040*/  UISETP.GT.AND UP0, UPT, UR39, UR32, UPT ;  /* 0x000000202700728c */ /* 0x000fe2000bf04270 */
[----:B------:R-:W-:Y:S01]  /*7050*/  F2FP.BF16.F32.PACK_AB R14, R18, R15 ;  /* 0x0000000f120e723e */ /* 0x000fe200000010ff */
[----:B------:R-:W-:Y:S01]  /*7060*/  UIADD3 UR5, UR5, 0x2d860, URZ ;  /* 0x0002d86005057890 */ /* 0x000fe2000fffe03f */
[----:B------:R-:W-:Y:S01]  /*7070*/  F2FP.BF16.F32.PACK_AB R12, R75, R77 ;  /* 0x0000004d4b0c723e */ /* 0x000fe200000010ff */
[----:B------:R-:W-:Y:S01]  /*7080*/  UMOV UR42, UR6 ;  /* 0x00000006002a7c82 */ /* 0x000fe20008000000 */
        /* <DEDUP_REMOVED lines=16> */
[----:B0-----:R-:W-:Y:S01]  /*7190*/  UPRMT UR5, UR10, 0x654, UR5 ;  /* 0x000006540a057896 */ /* 0x001fe20008000005 */
[----:B------:R-:W-:Y:S01]  /*71a0*/  F2FP.BF16.F32.PACK_AB R31, R36, R33 ;  /* 0x00000021241f723e */ /* 0x000fe200000010ff */
[----:B------:R-:W-:Y:S01]  /*71b0*/  UIADD3 UR10, UR39, -0x1, URZ ;  /* 0xffffffff270a7890 */ /* 0x000fe2000fffe03f */
        /* <DEDUP_REMOVED lines=14> */
[----:B------:R-:W-:Y:S01]  /*72a0*/  UMOV UR5, UR4 ;  /* 0x0000000400057c82 */ /* 0x000fe20008000000 */
[----:B------:R-:W-:Y:S01]  /*72b0*/  F2FP.BF16.F32.PACK_AB R35, R138, R38 ;  /* 0x000000268a23723e */ /* 0x000fe200000010ff */
[----:B------:R2:W-:Y:S01]  /*72c0*/  STSM.16.M88.4 [R5], R28 ;  /* 0x0000001c05007844 */ /* 0x0005e20000000200 */
[----:B------:R-:W-:Y:S01]  /*72d0*/  PLOP3.LUT P1, PT, PT, PT, UP0, 0x80, 0x0 ;  /* 0x000000000000781c */ /* 0x000fe20003f2f008 */
[-C--:B------:R-:W-:Y:S01]  /*72e0*/  FMUL.FTZ R109, R109, R19.reuse ;  /* 0x000000136d6d7220 */ /* 0x080fe20000410000 */
[-C--:B------:R-:W-:Y:S01]  /*72f0*/  FMUL.FTZ R112, R112, R19.reuse ;  /* 0x0000001370707220 */ /* 0x080fe20000410000 */
[----:B------:R-:W-:Y:S01]  /*7300*/  STSM.16.M88.4 [R2], R24 ;  /* 0x0000001802007844 */ /* 0x000fe20000000200 */
[-C--:B------:R-:W-:Y:S01]  /*7310*/  FMUL.FTZ R113, R113, R19.reuse ;  /* 0x0000001371717220 */ /* 0x080fe20000410000 */
[-C--:B------:R-:W-:Y:S01]  /*7320*/  FMUL.FTZ R116, R116, R19.reuse ;  /* 0x0000001374747220 */ /* 0x080fe20000410000 */
[----:B------:R-:W-:Y:S01]  /*7330*/  FMUL.FTZ R117, R117, R19 ;  /* 0x0000001375757220 */ /* 0x000fe20000410000 */
[----:B0-----:R-:W-:Y:S01]  /*7340*/  F2FP.BF16.F32.PACK_AB R12, R51, R50 ;  /* 0x00000032330c723e */ /* 0x001fe200000010ff */
[----:B------:R-:W-:Y:S01]  /*7350*/  STSM.16.M88.4 [R0+0x27800], R32 ;  /* 0x0278002000007844 */ /* 0x000fe20000000200 */
[----:B------:R-:W-:Y:S01]  /*7360*/  F2FP.BF16.F32.PACK_AB R13, R137, R39 ;  /* 0x00000027890d723e */ /* 0x000fe200000010ff */
[-C--:B------:R-:W-:Y:S01]  /*7370*/  FMUL.FTZ R120, R120, R19.reuse ;  /* 0x0000001378787220 */ /* 0x080fe20000410000 */
[----:B------:R-:W-:Y:S01]  /*7380*/  F2FP.BF16.F32.PACK_AB R14, R53, R52 ;  /* 0x00000034350e723e */ /* 0x000fe200000010ff */
[-C--:B------:R-:W-:Y:S01]  /*7390*/  FMUL.FTZ R121, R121, R19.reuse ;  /* 0x0000001379797220 */ /* 0x080fe20000410000 */
[----:B------:R-:W-:Y:S01]  /*73a0*/  F2FP.BF16.F32.PACK_AB R15, R67, R40 ;  /* 0x00000028430f723e */ /* 0x000fe200000010ff */
[----:B------:R-:W-:Y:S01]  /*73b0*/  FMUL.FTZ R124, R124, R19 ;  /* 0x000000137c7c7220 */ /* 0x000fe20000410000 */
[----:B-1----:R-:W-:Y:S01]  /*73c0*/  F2FP.BF16.F32.PACK_AB R20, R54, R55 ;  /* 0x000000373614723e */ /* 0x002fe200000010ff */
[----:B------:R-:W-:Y:S01]  /*73d0*/  FMUL.FTZ R125, R125, R19 ;  /* 0x000000137d7d7220 */ /* 0x000fe20000410000 */
[----:B------:R-:W-:Y:S01]  /*73e0*/  F2FP.BF16.F32.PACK_AB R21, R66, R59 ;  /* 0x0000003b4215723e */ /* 0x000fe200000010ff */
[----:B------:R0:W-:Y:S01]  /*73f0*/  STSM.16.M88.4 [R9], R12 ;  /* 0x0000000c09007844 */ /* 0x0001e20000000200 */
[----:B------:R-:W-:Y:S01]  /*7400*/  F2FP.BF16.F32.PACK_AB R22, R57, R56 ;  /* 0x000000383916723e */ /* 0x000fe200000010ff */
[----:B------:R-:W-:Y:S01]  /*7410*/  FMUL.FTZ R128, R128, R19 ;  /* 0x0000001380807220 */ /* 0x000fe20000410000 */
[----:B------:R-:W-:Y:S01]  /*7420*/  F2FP.BF16.F32.PACK_AB R23, R65, R63 ;  /* 0x0000003f4117723e */ /* 0x000fe200000010ff */
[-C--:B------:R-:W-:Y:S01]  /*7430*/  FMUL.FTZ R129, R129, R19.reuse ;  /* 0x0000001381817220 */ /* 0x080fe20000410000 */
[----:B--2---:R-:W-:Y:S01]  /*7440*/  F2FP.BF16.F32.PACK_AB R28, R60, R58 ;  /* 0x0000003a3c1c723e */ /* 0x004fe200000010ff */
[----:B------:R-:W-:Y:S01]  /*7450*/  FMUL.FTZ R132, R132, R19 ;  /* 0x0000001384847220 */ /* 0x000fe20000410000 */
[----:B------:R-:W-:Y:S01]  /*7460*/  F2FP.BF16.F32.PACK_AB R29, R68, R64 ;  /* 0x00000040441d723e */ /* 0x000fe200000010ff */
[----:B------:R1:W-:Y:S01]  /*7470*/  STSM.16.M88.4 [R5+0x6000], R20 ;  /* 0x0060001405007844 */ /* 0x0003e20000000200 */
[----:B------:R-:W-:Y:S01]  /*7480*/  F2FP.BF16.F32.PACK_AB R30, R62, R61 ;  /* 0x0000003d3e1e723e */ /* 0x000fe200000010ff */
[----:B------:R-:W-:Y:S01]  /*7490*/  FMUL.FTZ R133, R133, R19 ;  /* 0x0000001385857220 */ /* 0x000fe20000410000 */
[----:B------:R-:W-:Y:S01]  /*74a0*/  F2FP.BF16.F32.PACK_AB R31, R70, R69 ;  /* 0x00000045461f723e */ /* 0x000fe200000010ff */
[-C--:B------:R-:W-:Y:S01]  /*74b0*/  FMUL.FTZ R90, R90, R17.reuse ;  /* 0x000000115a5a7220 */ /* 0x080fe20000410000 */
[-C--:B------:R-:W-:Y:S01]  /*74c0*/  FMUL.FTZ R91, R91, R17.reuse ;  /* 0x000000115b5b7220 */ /* 0x080fe20000410000 */
[-C--:B------:R-:W-:Y:S01]  /*74d0*/  FMUL.FTZ R94, R94, R17.reuse ;  /* 0x000000115e5e7220 */ /* 0x080fe20000410000 */
[-C--:B------:R-:W-:Y:S01]  /*74e0*/  FMUL.FTZ R95, R95, R17.reuse ;  /* 0x000000115f5f7220 */ /* 0x080fe20000410000 */
        /* <DEDUP_REMOVED lines=27> */
[----:B0-----:R-:W-:-:S02]  /*76a0*/  IMAD.MOV.U32 R13, RZ, RZ, R76 ;  /* 0x000000ffff0d7224 */ /* 0x001fc400078e004c */
[----:B------:R-:W-:Y:S01]  /*76b0*/  IMAD.MOV.U32 R12, RZ, RZ, R71 ;  /* 0x000000ffff0c7224 */ /* 0x000fe200078e0047 */
[----:B--2---:R-:W-:Y:S01]  /*76c0*/  NOP ;  /* 0x0000000000007918 */ /* 0x004fe20000000000 */
[----:B-1----:R-:W-:Y:S05]  /*76d0*/  @P1 BRA `(.L_x_11938) ;  /* 0xffffffcc00581947 */ /* 0x002fea000383ffff */
[----:B------:R-:W-:-:S05]  /*76e0*/  UMOV UR39, UR10 ;  /* 0x0000000a00277c82 */ /* 0x000fca0008000000 */
.L_x_11927:
[----:B------:R-:W-:-:S13]  /*76f0*/  R2UR UR5, R142 ;  /* 0x000000008e0572ca */ /* 0x000fda00000e0000 */
[----:B------:R-:W-:-:S06]  /*7700*/  UISETP.GE.AND UP0, UPT, UR39, UR5, UPT ;  /* 0x000000052700728c */ /* 0x000fcc000bf06270 */
[----:B------:R-:W-:-:S13]  /*7710*/  PLOP3.LUT P1, PT, PT, PT, UP0, 0x80, 0x0 ;  /* 0x000000000000781c */ /* 0x000fda0003f2f008 */
[----:B------:R-:W-:Y:S05]  /*7720*/  @!P1 BRA `(.L_x_11939) ;  /* 0x0000002800789947 */ /* 0x000fea0003800000 */
[----:B------:R-:W3:Y:S01]  /*7730*/  S2R R10, SR_TID.X ;  /* 0x00000000000a7919 */ /* 0x000ee20000002100 */
[----:B------:R-:W-:Y:S01]  /*7740*/  R2UR UR5, R141 ;  /* 0x000000008d0572ca */ /* 0x000fe200000e0000 */
[----:B------:R-:W-:Y:S01]  /*7750*/  UMOV UR7, UR4 ;  /* 0x0000000400077c82 */ /* 0x000fe20008000000 */
[----:B------:R-:W-:Y:S01]  /*7760*/  UMOV UR11, 0x40000040 ;  /* 0x40000040000b7882 */ /* 0x000fe20000000000 */
[----:B------:R-:W-:Y:S01]  /*7770*/  MOV R11, R76 ;  /* 0x0000004c000b7202 */ /* 0x000fe20000000f00 */
[----:B------:R-:W-:Y:S01]  /*7780*/  UMOV UR30, UR6 ;  /* 0x00000006001e7c82 */ /* 0x000fe20008000000 */
[----:B------:R-:W-:Y:S01]  /*7790*/  MOV R137, UR11 ;  /* 0x0000000b00897c02 */ /* 0x000fe20008000f00 */
[----:B------:R-:W-:Y:S01]  /*77a0*/  UMOV UR29, 0x40000040 ;  /* 0x40000040001d7882 */ /* 0x000fe20000000000 */
        /* <DEDUP_REMOVED lines=10> */
[----:B------:R-:W-:Y:S01]  /*7850*/  UIADD3 UR40, UR61, 0x600, URZ ;  /* 0x000006003d287890 */ /* 0x000fe2000fffe03f */
[----:B------:R-:W-:Y:S01]  /*7860*/  UMOV UR10, UR4 ;  /* 0x00000004000a7c82 */ /* 0x000fe20008000000 */
[----:B------:R-:W-:Y:S01]  /*7870*/  UIADD3 UR44, UR61, 0x602, URZ ;  /* 0x000006023d2c7890 */ /* 0x000fe2000fffe03f */
[----:B------:R-:W-:Y:S01]  /*7880*/  IMAD.U32 R136, RZ, RZ, UR10 ;  /* 0x0000000aff887e24 */ /* 0x000fe2000f8e00ff */
[----:B------:R-:W-:-:S02]  /*7890*/  UIADD3 UR48, UR61, 0x604, URZ ;  /* 0x000006043d307890 */ /* 0x000fc4000fffe03f */
[----:B------:R-:W-:Y:S01]  /*78a0*/  UIADD3 UR52, UR61, 0x606, URZ ;  /* 0x000006063d347890 */ /* 0x000fe2000fffe03f */
[----:B---3--:R-:W-:Y:S02]  /*78b0*/  SHF.R.U32.HI R12, RZ, 0x7, R10 ;  /* 0x00000007ff0c7819 */ /* 0x008fe4000001160a */
[----:B------:R-:W-:Y:S01]  /*78c0*/  ISETP.GE.U32.AND P1, PT, R10, 0x180, PT ;  /* 0x000001800a00780c */ /* 0x000fe20003f26070 */
[----:B------:R-:W-:Y:S02]  /*78d0*/  IMAD.MOV.U32 R10, RZ, RZ, R71 ;  /* 0x000000ffff0a7224 */ /* 0x000fe400078e0047 */
[C---:B------:R-:W-:Y:S02]  /*78e0*/  VIADD R138, R12.reuse, 0x9 ;  /* 0x000000090c8a7836 */ /* 0x040fe40000000000 */
[----:B------:R-:W-:-:S03]  /*78f0*/  VIADD R139, R12, 0x8 ;  /* 0x000000080c8b7836 */ /* 0x000fc60000000000 */
[----:B------:R-:W-:-:S07]  /*7900*/  SEL R138, R138, 0x9, !P1 ;  /* 0x000000098a8a7807 */ /* 0x000fce0004800000 */
.L_x_11950:
[----:B------:R-:W-:Y:S01]  /*7910*/  R2UR UR10, R16 ;  /* 0x00000000100a72ca */ /* 0x000fe200000e0000 */
[----:B------:R-:W-:-:S04]  /*7920*/  UIADD3 UR4, UR7, 0x1, URZ ;  /* 0x0000000107047890 */ /* 0x000fc8000fffe03f */
[----:B------:R-:W-:-:S04]  /*7930*/  UISETP.NE.AND UP0, UPT, UR4, 0x2, UPT ;  /* 0x000000020400788c */ /* 0x000fc8000bf05270 */
[----:B------:R-:W-:Y:S02]  /*7940*/  USEL UR6, URZ, 0x1, UP0 ;  /* 0x000000013f067887 */ /* 0x000fe40008000000 */
[----:B------:R-:W-:Y:S02]  /*7950*/  USEL UR4, UR4, URZ, UP0 ;  /* 0x0000003f04047287 */ /* 0x000fe40008000000 */
[----:B------:R-:W-:Y:S01]  /*7960*/  ISETP.NE.AND P2, PT, RZ, UR10, PT ;  /* 0x0000000aff007c0c */ /* 0x000fe2000bf45270 */
[----:B------:R-:W-:-:S12]  /*7970*/  ULOP3.LUT UR6, UR30, UR6, URZ, 0x3c, !UPT ;  /* 0x000000061e067292 */ /* 0x000fd8000f8e3c3f */
[----:B0-----:R-:W-:Y:S05]  /*7980*/  @P2 BRA `(.L_x_11940) ;  /* 0x00000000002c2947 */ /* 0x001fea0003800000 */
[----:B------:R-:W-:Y:S05]  /*7990*/  @!P0 BRA `(.L_x_11941) ;  /* 0x0000000000048947 */ /* 0x000fea0003800000 */
[----:B------:R-:W-:Y:S01]  /*79a0*/  BPT.TRAP 0x1 ;  /* 0x000000040000795c */ /* 0x000fe20000300000 */
.L_x_11941:
[----:B------:R-:W-:Y:S01]  /*79b0*/  ULEA UR10, UR4, UR38, 0x3 ;  /* 0x00000026040a7291 */ /* 0x000fe2000f8e183f */
[----:B------:R-:W-:-:S05]  /*79c0*/  IMAD.U32 R12, RZ, RZ, UR6 ;  /* 0x00000006ff0c7e24 */ /* 0x000fca000f8e00ff */
[----:B------:R-:W-:-:S04]  /*79d0*/  SHF.L.U32 R12, R12, 0x1f, RZ ;  /* 0x0000001f0c0c7819 */ /* 0x000fc800000006ff */
[----:B------:R0:W1:Y:S01]  /*79e0*/  SYNCS.PHASECHK.TRANS64.TRYWAIT P1, [UR10+0x2d830], R12 ;  /* 0x02d8300cff0075a7 */ /* 0x000062000802014a */
[----:B------:R-:W-:Y:S05]  /*79f0*/  @!P0 BRA `(.L_x_11942) ;  /* 0x0000000000048947 */ /* 0x000fea0003800000 */
[----:B------:R-:W-:Y:S01]  /*7a00*/  BPT.TRAP 0x1 ;  /* 0x000000040000795c */ /* 0x000fe20000300000 */
.L_x_11942:
[----:B-1----:R-:W-:Y:S05]  /*7a10*/  @P1 BRA `(.L_x_11940) ;  /* 0x0000000000081947 */ /* 0x002fea0003800000 */
[----:B------:R-:W1:Y:S02]  /*7a20*/  SYNCS.PHASECHK.TRANS64.TRYWAIT P1, [UR10+0x2d830], R12 ;  /* 0x02d8300cff0075a7 */ /* 0x000e64000802014a */
[----:B-1----:R-:W-:Y:S05]  /*7a30*/  @!P1 BRA `(.L_x_11943) ;  /* 0x0000008000dc9947 */ /* 0x002fea0003800000 */
.L_x_11940:
        /* <DEDUP_REMOVED lines=37> */
.L_x_11945:
[----:B------:R-:W-:Y:S01]  /*7c90*/  ULEA UR10, UR7, UR38, 0x3 ;  /* 0x00000026070a7291 */ /* 0x000fe2000f8e183f */
[----:B01----:R-:W-:-:S05]  /*7ca0*/  IMAD.U32 R12, RZ, RZ, UR30 ;  /* 0x0000001eff0c7e24 */ /* 0x003fca000f8e00ff */
[----:B------:R-:W-:-:S04]  /*7cb0*/  SHF.L.U32 R12, R12, 0x1f, RZ ;  /* 0x0000001f0c0c7819 */ /* 0x000fc800000006ff */
[----:B------:R0:W1:Y:S01]  /*7cc0*/  SYNCS.PHASECHK.TRANS64.TRYWAIT P1, [UR10+0x2d850], R12 ;  /* 0x02d8500cff0075a7 */ /* 0x000062000802014a */
[----:B------:R-:W-:Y:S05]  /*7cd0*/  @!P0 BRA `(.L_x_11946) ;  /* 0x0000000000048947 */ /* 0x000fea0003800000 */
[----:B------:R-:W-:Y:S01]  /*7ce0*/  BPT.TRAP 0x1 ;  /* 0x000000040000795c */ /* 0x000fe20000300000 */
.L_x_11946:
[----:B-1----:R-:W-:Y:S05]  /*7cf0*/  @P1 BRA `(.L_x_11944) ;  /* 0x0000000000081947 */ /* 0x002fea0003800000 */
[----:B------:R-:W1:Y:S02]  /*7d00*/  SYNCS.PHASECHK.TRANS64.TRYWAIT P1, [UR10+0x2d850], R12 ;  /* 0x02d8500cff0075a7 */ /* 0x000e64000802014a */
[----:B-1----:R-:W-:Y:S05]  /*7d10*/  @!P1 BRA `(.L_x_11947) ;  /* 0x00000080003c9947 */ /* 0x002fea0003800000 */
.L_x_11944:
[----:B------:R-:W-:Y:S01]  /*7d20*/  UIADD3 UR10, UR38, 0x400, URZ ;  /* 0x00000400260a7890 */ /* 0x000fe2000fffe03f */
[----:B------:R-:W-:Y:S01]  /*7d30*/  WARPGROUP.ARRIVE ;  /* 0x00000000000079c5 */ /* 0x000fe20000000000 */
[----:B------:R-:W-:Y:S01]  /*7d40*/  UMOV UR56, UR61 ;  /* 0x0000003d00387c82 */ /* 0x000fe20008000000 */
[----:B------:R-:W-:Y:S01]  /*7d50*/  UMOV UR57, 0x40000040 ;  /* 0x4000004000397882 */ /* 0x000fe20000000000 */
[----:B------:R-:W-:Y:S01]  /*7d60*/  USHF.R.U32.HI UR10, URZ, 0x4, UR10 ;  /* 0x000000043f0a7899 */ /* 0x000fe2000801160a */
[----:B01----:R-:W-:Y:S01]  /*7d70*/  MOV R12, UR13 ;  /* 0x0000000d000c7c02 */ /* 0x003fe20008000f00 */
[----:B------:R-:W-:Y:S01]  /*7d80*/  UMOV UR59, 0x80000020 ;  /* 0x80000020003b7882 */ /* 0x000fe20000000000 */
[----:B------:R-:W-:Y:S01]  /*7d90*/  MOV R13, UR12 ;  /* 0x0000000c000d7c02 */ /* 0x000fe20008000f00 */
[----:B------:R-:W-:Y:S01]  /*7da0*/  ULOP3.LUT UR10, UR10, 0x3fff, URZ, 0xc0, !UPT ;  /* 0x00003fff0a0a7892 */ /* 0x000fe2000f8ec03f */
[----:B------:R-:W-:Y:S01]  /*7db0*/  R2UR UR12, R136 ;  /* 0x00000000880c72ca */ /* 0x000fe200000e0000 */
[----:B------:R-:W-:Y:S01]  /*7dc0*/  UMOV UR15, 0x80000020 ;  /* 0x80000020000f7882 */ /* 0x000fe20000000000 */
[----:B------:R-:W-:Y:S01]  /*7dd0*/  R2UR UR13, R137 ;  /* 0x00000000890d72ca */ /* 0x000fe200000e0000 */
[----:B------:R-:W-:Y:S01]  /*7de0*/  ULOP3.LUT UR10, UR10, 0x2000000, URZ, 0xfc, !UPT ;  /* 0x020000000a0a7892 */ /* 0x000fe2000f8efc3f */
        /* <DEDUP_REMOVED lines=8> */
[----:B------:R-:W-:Y:S01]  /*7e70*/  HGMMA.64x96x16.F32.BF16 R88, gdesc[UR56].tnspB, R88, gsb0 ;  /* 0x41600000385879f0 */ /* 0x000fe20008001858 */
[----:B------:R-:W-:Y:S01]  /*7e80*/  UIADD3 UR42, UR58, 0x100, URZ ;  /* 0x000001003a2a7890 */ /* 0x000fe2000fffe03f */
[----:B------:R-:W-:Y:S01]  /*7e90*/  UMOV UR14, UR10 ;  /* 0x0000000a000e7c82 */ /* 0x000fe20008000000 */
[----:B------:R-:W-:-:S02]  /*7ea0*/  UIADD3 UR46, UR58, 0x140, URZ ;  /* 0x000001403a2e7890 */ /* 0x000fc4000fffe03f */
[----:B------:R-:W-:Y:S01]  /*7eb0*/  UIADD3 UR50, UR58, 0x180, URZ ;  /* 0x000001803a327890 */ /* 0x000fe2000fffe03f */
[----:B------:R-:W-:Y:S01]  /*7ec0*/  UMOV UR51, 0x80000020 ;  /* 0x8000002000337882 */ /* 0x000fe20000000000 */
[----:B------:R-:W-:Y:S01]  /*7ed0*/  UIADD3 UR54, UR58, 0x1c0, URZ ;  /* 0x000001c03a367890 */ /* 0x000fe2000fffe03f */
[----:B------:R-:W-:Y:S01]  /*7ee0*/  UMOV UR55, 0x80000020 ;  /* 0x8000002000377882 */ /* 0x000fe20000000000 */
[----:B------:R-:W-:Y:S02]  /*7ef0*/  WARPGROUP.DEPBAR.LE gsb0, 0x0 ;  /* 0x00008000000079c5 */ /* 0x000fe40000010000 */
[----:B------:R-:W-:-:S06]  /*7f00*/  WARPGROUP.ARRIVE ;  /* 0x00000000000079c5 */ /* 0x000fcc0000000000 */
[----:B------:R-:W-:Y:S01]  /*7f10*/  HGMMA.64x96x16.F32.BF16 R88, gdesc[UR12].tnspB, R88, gsb0 ;  /* 0x416000000c5879f0 */ /* 0x000fe20008001858 */
[----:B------:R-:W-:Y:S02]  /*7f20*/  R2UR UR13, R12 ;  /* 0x000000000c0d72ca */ /* 0x000fe400000e0000 */
[----:B------:R-:W-:Y:S01]  /*7f30*/  R2UR UR12, R13 ;  /* 0x000000000d0c72ca */ /* 0x000fe200000e0000 */
        /* <DEDUP_REMOVED lines=22> */
.L_x_11948:
        /* <DEDUP_REMOVED lines=66> */
[----:B------:R-:W-:Y:S01]  /*84c0*/  ULDC UR10, c[0x0][0x988] ;  /* 0x00026200000a7ab9 */ /* 0x000fe20000000800 */
[----:B------:R-:W3:Y:S01]  /*84d0*/  S2UR UR11, SR_CgaCtaId ;  /* 0x00000000000b79c3 */ /* 0x000ee20000008800 */
[----:B------:R-:W-:Y:S01]  /*84e0*/  UMOV UR35, UR10 ;  /* 0x0000000a00237c82 */ /* 0x000fe20008000000 */
[----:B------:R-:W-:Y:S01]  /*84f0*/  ULEA UR10, UR4, UR38, 0x3 ;  /* 0x00000026040a7291 */ /* 0x000fe2000f8e183f */
[----:B------:R-:W4:Y:S01]  /*8500*/  MUFU.TANH R21, R21 ;  /* 0x0000001500157308 */ /* 0x000f220000002400 */
[----:B-1----:R-:W-:Y:S01]  /*8510*/  FMNMX.FTZ R66, R18, R65, !PT ;  /* 0x0000004112427209 */ /* 0x002fe20007810000 */
[----:B------:R-:W-:Y:S01]  /*8520*/  FMUL.FTZ R65, R76, UR5 ;  /* 0x000000054c417c20 */ /* 0x000fe20008410000 */
[----:B------:R-:W-:-:S05]  /*8530*/  UIADD3 UR10, UR10, 0x2d840, URZ ;  /* 0x0002d8400a0a7890 */ /* 0x000fca000fffe03f */
        /* <DEDUP_REMOVED lines=13> */
[----:B-1----:R-:W-:Y:S01]  /*8610*/  FMNMX.FTZ R67, R25, R66, !PT ;  /* 0x0000004219437209 */ /* 0x002fe20007810000 */
[----:B------:R-:W-:-:S06]  /*8620*/  FMUL.FTZ R66, R77, UR5 ;  /* 0x000000054d427c20 */ /* 0x000fcc0008410000 */
[----:B------:R-:W1:Y:S01]  /*8630*/  MUFU.TANH R28, R28 ;  /* 0x0000001c001c7308 */ /* 0x000e620000002400 */
[----:B--2---:R-:W-:-:S07]  /*8640*/  FMNMX.FTZ R69, R27, R68, !PT ;  /* 0x000000441b457209 */ /* 0x004fce0007810000 */
[----:B------:R-:W2:Y:S01]  /*8650*/  MUFU.TANH R29, R29 ;  /* 0x0000001d001d7308 */ /* 0x000ea20000002400 */
[----:B---3--:R-:W-:Y:S01]  /*8660*/  FMNMX.FTZ R68, R26, R67, !PT ;  /* 0x000000431a447209 */ /* 0x008fe20007810000 */
[----:B------:R-:W-:-:S06]  /*8670*/  FMUL.FTZ R67, R78, UR5 ;  /* 0x000000054e437c20 */ /* 0x000fcc0008410000 */
        /* <DEDUP_REMOVED lines=16> */
[----:B--2---:R-:W-:Y:S01]  /*8780*/  FMNMX.FTZ R70, R34, R69, !PT ;  /* 0x0000004522467209 */ /* 0x004fe20007810000 */
[----:B------:R-:W-:-:S06]  /*8790*/  FMUL.FTZ R69, R80, UR5 ;  /* 0x0000000550457c20 */ /* 0x000fcc0008410000 */
        /* <DEDUP_REMOVED lines=84> */
[----:B--2---:R-:W-:Y:S02]  /*8ce0*/  FMNMX.FTZ R71, R77, R76, !PT ;  /* 0x0000004c4d477209 */ /* 0x004fe40007810000 */
[----:B---3--:R-:W-:Y:S02]  /*8cf0*/  FMNMX.FTZ R80, R75, R80, !PT ;  /* 0x000000504b507209 */ /* 0x008fe40007810000 */
[----:B-1----:R-:W-:-:S03]  /*8d00*/  FMNMX.FTZ R79, R78, R71, !PT ;  /* 0x000000474e4f7209 */ /* 0x002fc60007810000 */
[----:B------:R-:W1:Y:S04]  /*8d10*/  SHFL.BFLY PT, R71, R80, 0x2, 0x1f ;  /* 0x0c401f0050477f89 */ /* 0x000e6800000e0000 */
[----:B------:R-:W2:Y:S01]  /*8d20*/  SHFL.BFLY PT, R76, R79, 0x2, 0x1f ;  /* 0x0c401f004f4c7f89 */ /* 0x000ea200000e0000 */
[----:B-1----:R-:W-:Y:S02]  /*8d30*/  FMNMX.FTZ R81, R80, R71, !PT ;  /* 0x0000004750517209 */ /* 0x002fe40007810000 */
[----:B--2---:R-:W-:-:S03]  /*8d40*/  FMNMX.FTZ R82, R79, R76, !PT ;  /* 0x0000004c4f527209 */ /* 0x004fc60007810000 */
[----:B------:R-:W1:Y:S04]  /*8d50*/  SHFL.BFLY PT, R76, R81, 0x1, 0x1f ;  /* 0x0c201f00514c7f89 */ /* 0x000e6800000e0000 */
[----:B------:R-:W2:Y:S01]  /*8d60*/  SHFL.BFLY PT, R83, R82, 0x1, 0x1f ;  /* 0x0c201f0052537f89 */ /* 0x000ea200000e0000 */
[----:B-1----:R-:W-:Y:S02]  /*8d70*/  FMNMX.FTZ R71, R81, R76, !PT ;  /* 0x0000004c51477209 */ /* 0x002fe40007810000 */
[----:B--2---:R-:W-:-:S03]  /*8d80*/  FMNMX.FTZ R76, R82, R83, !PT ;  /* 0x00000053524c7209 */ /* 0x004fc60007810000 */
[C---:B------:R-:W-:Y:S01]  /*8d90*/  FADD.FTZ R10, -R71.reuse, R10 ;  /* 0x0000000a470a7221 */ /* 0x040fe20000010100 */
        /* <DEDUP_REMOVED lines=34> */
[C---:B------:R-:W-:Y:S01]  /*8fc0*/  FADD.FTZ R10, -R76.reuse, R11 ;  /* 0x0000000b4c0a7221 */ /* 0x040fe20000010100 */
[----:B------:R-:W-:Y:S01]  /*8fd0*/  FMUL.FTZ R79, R76, UR35 ;  /* 0x000000234c4f7c20 */ /* 0x000fe20008410000 */
[----:B------:R1:W-:Y:S02]  /*8fe0*/  MUFU.EX2 R11, R83 ;  /* 0x00000053000b7308 */ /* 0x0003e40000000800 */
[----:B------:R-:W-:Y:S01]  /*8ff0*/  FMUL.FTZ R10, R10, UR35 ;  /* 0x000000230a0a7c20 */ /* 0x000fe20008410000 */
[--C-:B------:R-:W-:Y:S01]  /*9000*/  FFMA.FTZ R14, R14, UR35, -R79.reuse ;  /* 0x000000230e0e7c23 */ /* 0x100fe2000801084f */
[--C-:B------:R-:W-:Y:S01]  /*9010*/  FFMA.FTZ R87, R15, UR35, -R79.reuse ;  /* 0x000000230f577c23 */ /* 0x100fe2000801084f */
[--C-:B------:R-:W-:Y:S01]  /*9020*/  FFMA.FTZ R15, R19, UR35, -R79.reuse ;  /* 0x00000023130f7c23 */ /* 0x100fe2000801084f */
[--C-:B------:R-:W-:Y:S01]  /*9030*/  FFMA.FTZ R20, R20, UR35, -R79.reuse ;  /* 0x0000002314147c23 */ /* 0x100fe2000801084f */
[--C-:B------:R-:W-:Y:S01]  /*9040*/  FFMA.FTZ R19, R23, UR35, -R79.reuse ;  /* 0x0000002317137c23 */ /* 0x100fe2000801084f */
[----:B------:R-:W2:Y:S01]  /*9050*/  MUFU.EX2 R12, R12 ;  /* 0x0000000c000c7308 */ /* 0x000ea20000000800 */
[--C-:B------:R-:W-:Y:S01]  /*9060*/  FFMA.FTZ R86, R24, UR35, -R79.reuse ;  /* 0x0000002318567c23 */ /* 0x100fe2000801084f */
[--C-:B-1----:R-:W-:Y:S01]  /*9070*/  FFMA.FTZ R83, R40, UR35, -R79.reuse ;  /* 0x0000002328537c23 */ /* 0x102fe2000801084f */
        /* <DEDUP_REMOVED lines=14> */
[----:B--2---:R-:W-:Y:S01]  /*9160*/  FFMA.FTZ R4, R11, R4, R12 ;  /* 0x000000040b047223 */ /* 0x004fe2000001000c */
[--C-:B------:R-:W-:Y:S01]  /*9170*/  FFMA.FTZ R80, R52, UR35, -R79.reuse ;  /* 0x0000002334507c23 */ /* 0x100fe2000801084f */
[--C-:B------:R-:W-:Y:S01]  /*9180*/  FFMA.FTZ R52, R60, UR35, -R79.reuse ;  /* 0x000000233c347c23 */ /* 0x100fe2000801084f */
[----:B------:R-:W-:-:S04]  /*9190*/  FFMA.FTZ R51, R64, UR35, -R79 ;  /* 0x0000002340337c23 */ /* 0x000fc8000801084f */
[----:B------:R-:W2:Y:S08]  /*91a0*/  MUFU.EX2 R13, R13 ;  /* 0x0000000d000d7308 */ /* 0x000eb00000000800 */
[----:B------:R-:W3:Y:S01]  /*91b0*/  MUFU.EX2 R87, R87 ;  /* 0x0000005700577308 */ /* 0x000ee20000000800 */
[----:B-1----:R-:W-:-:S07]  /*91c0*/  FFMA.FTZ R40, R10, R3, R14 ;  /* 0x000000030a287223 */ /* 0x002fce000001000e */
        /* <DEDUP_REMOVED lines=11> */
[----:B-1----:R-:W-:Y:S01]  /*9280*/  FADD.FTZ R40, R20, R39 ;  /* 0x0000002714287221 */ /* 0x002fe20000010000 */
[--C-:B------:R-:W-:Y:S01]  /*9290*/  FFMA.FTZ R39, R55, UR35, -R79.reuse ;  /* 0x0000002337277c23 */ /* 0x100fe2000801084f */
[----:B------:R-:W-:-:S05]  /*92a0*/  FFMA.FTZ R55, R56, UR35, -R79 ;  /* 0x0000002338377c23 */ /* 0x000fca000801084f */
        /* <DEDUP_REMOVED lines=12> */
[----:B------:R-:W-:-:S06]  /*9370*/  FFMA.FTZ R40, R59, UR35, -R79 ;  /* 0x000000233b287c23 */ /* 0x000fcc000801084f */
        /* <DEDUP_REMOVED lines=29> */
[----:B------:R-:W-:-:S06]  /*9550*/  FFMA.FTZ R44, R67, UR35, -R79 ;  /* 0x00000023432c7c23 */ /* 0x000fcc000801084f */
        /* <DEDUP_REMOVED lines=16> */
[----:B--2---:R-:W-:Y:S01]  /*9660*/  FADD.FTZ R3, R81, R48 ;  /* 0x0000003051037221 */ /* 0x004fe20000010000 */
[----:B------:R-:W-:-:S06]  /*9670*/  FFMA.FTZ R48, R72, UR35, -R79 ;  /* 0x0000002348307c23 */ /* 0x000fcc000801084f */
        /* <DEDUP_REMOVED lines=55> */
[----:B--2---:R-:W-:-:S03]  /*99f0*/  FADD.FTZ R4, R75, R64 ;  /* 0x000000404b047221 */ /* 0x004fc60000010000 */
[----:B---3--:R-:W-:Y:S01]  /*9a00*/  FADD.FTZ R3, R60, R3 ;  /* 0x000000033c037221 */ /* 0x008fe20000010000 */
[----:B------:R-:W-:Y:S06]  /*9a10*/  @!P0 BRA `(.L_x_11949) ;  /* 0x0000000000048947 */ /* 0x000fec0003800000 */
[----:B------:R-:W-:Y:S01]  /*9a20*/  BPT.TRAP 0x1 ;  /* 0x000000040000795c */ /* 0x000fe20000300000 */
.L_x_11949:
[----:B------:R-:W1:Y:S01]  /*9a30*/  S2UR UR10, SR_CgaCtaId ;  /* 0x00000000000a79c3 */ /* 0x000e620000008800 */
        /* <DEDUP_REMOVED lines=23> */
[----:B-1----:R-:W-:Y:S01]  /*9bb0*/  UPRMT UR7, UR10, 0x654, UR7 ;  /* 0x000006540a077896 */ /* 0x002fe20008000007 */
        /* <DEDUP_REMOVED lines=10> */
[----:B------:R1:W-:Y:S01]  /*9c60*/  STSM.16.M88.4 [R0+0x21800], R12 ;  /* 0x0218000c00007844 */ /* 0x0003e20000000200 */
[----:B------:R-:W-:Y:S01]  /*9c70*/  F2FP.BF16.F32.PACK_AB R33, R81, R35 ;  /* 0x000000235121723e */ /* 0x000fe200000010ff */
[----:B------:R-:W-:Y:S01]  /*9c80*/  UIADD3 UR7, UR39, -0x1, URZ ;  /* 0xffffffff27077890 */ /* 0x000fe2000fffe03f */
[----:B------:R-:W-:Y:S01]  /*9c90*/  F2FP.BF16.F32.PACK_AB R32, R46, R45 ;  /* 0x0000002d2e20723e */ /* 0x000fe200000010ff */
[----:B------:R2:W-:Y:S01]  /*9ca0*/  STSM.16.M88.4 [R8], R20 ;  /* 0x0000001408007844 */ /* 0x0005e20000000200 */
[----:B------:R-:W-:Y:S01]  /*9cb0*/  F2FP.BF16.F32.PACK_AB R34, R50, R49 ;  /* 0x000000313222723e */ /* 0x000fe200000010ff */
[-C--:B------:R-:W-:Y:S01]  /*9cc0*/  FMUL.FTZ R113, R113, R11.reuse ;  /* 0x0000000b71717220 */ /* 0x080fe20000410000 */
[----:B------:R-:W-:Y:S01]  /*9cd0*/  F2FP.BF16.F32.PACK_AB R35, R80, R36 ;  /* 0x000000245023723e */ /* 0x000fe200000010ff */
[----:B------:R4:W-:Y:S01]  /*9ce0*/  STSM.16.M88.4 [R5], R24 ;  /* 0x0000001805007844 */ /* 0x0009e20000000200 */
[----:B------:R-:W-:Y:S01]  /*9cf0*/  R2UR UR10, R142 ;  /* 0x000000008e0a72ca */ /* 0x000fe200000e0000 */
[----:B------:R-:W-:Y:S01]  /*9d00*/  FMUL.FTZ R116, R116, R11 ;  /* 0x0000000b74747220 */ /* 0x000fe20000410000 */
[----:B------:R-:W-:Y:S01]  /*9d10*/  F2FP.BF16.F32.PACK_AB R74, R75, R74 ;  /* 0x0000004a4b4a723e */ /* 0x000fe200000010ff */
[----:B------:R4:W-:Y:S01]  /*9d20*/  STSM.16.M88.4 [R2], R28 ;  /* 0x0000001c02007844 */ /* 0x0009e20000000200 */
[----:B------:R-:W-:Y:S01]  /*9d30*/  F2FP.BF16.F32.PACK_AB R72, R70, R69 ;  /* 0x000000454648723e */ /* 0x000fe200000010ff */
[----:B------:R-:W-:Y:S01]  /*9d40*/  FMUL.FTZ R117, R117, R11 ;  /* 0x0000000b75757220 */ /* 0x000fe20000410000 */
[----:B------:R-:W-:Y:S01]  /*9d50*/  F2FP.BF16.F32.PACK_AB R73, R56, R48 ;  /* 0x000000303849723e */ /* 0x000fe200000010ff */
[----:B------:R4:W-:Y:S01]  /*9d60*/  STSM.16.M88.4 [R0+0x27800], R32 ;  /* 0x0278002000007844 */ /* 0x0009e20000000200 */
[----:B-1----:R-:W-:Y:S01]  /*9d70*/  F2FP.BF16.F32.PACK_AB R12, R54, R53 ;  /* 0x00000035360c723e */ /* 0x002fe200000010ff */
[----:B------:R-:W-:Y:S01]  /*9d80*/  FMUL.FTZ R120, R120, R11 ;  /* 0x0000000b78787220 */ /* 0x000fe20000410000 */
[----:B------:R-:W-:Y:S01]  /*9d90*/  F2FP.BF16.F32.PACK_AB R13, R55, R39 ;  /* 0x00000027370d723e */ /* 0x000fe200000010ff */
[----:B------:R-:W-:Y:S01]  /*9da0*/  FMUL.FTZ R121, R121, R11 ;  /* 0x0000000b79797220 */ /* 0x000fe20000410000 */
[----:B------:R-:W-:Y:S01]  /*9db0*/  F2FP.BF16.F32.PACK_AB R14, R58, R57 ;  /* 0x000000393a0e723e */ /* 0x000fe200000010ff */
[----:B------:R-:W-:Y:S01]  /*9dc0*/  UISETP.GT.AND UP0, UPT, UR39, UR10, UPT ;  /* 0x0000000a2700728c */ /* 0x000fe2000bf04270 */
[----:B------:R-:W-:Y:S01]  /*9dd0*/  F2FP.BF16.F32.PACK_AB R15, R52, R40 ;  /* 0x00000028340f723e */ /* 0x000fe200000010ff */
[----:B------:R-:W-:Y:S01]  /*9de0*/  FMUL.FTZ R124, R124, R11 ;  /* 0x0000000b7c7c7220 */ /* 0x000fe20000410000 */
[----:B--2---:R-:W-:Y:S01]  /*9df0*/  F2FP.BF16.F32.PACK_AB R20, R62, R61 ;  /* 0x0000003d3e14723e */ /* 0x004fe200000010ff */
[----:B------:R-:W-:Y:S01]  /*9e00*/  UMOV UR39, UR7 ;  /* 0x0000000700277c82 */ /* 0x000fe20008000000 */
[----:B------:R-:W-:Y:S01]  /*9e10*/  F2FP.BF16.F32.PACK_AB R21, R51, R43 ;  /* 0x0000002b3315723e */ /* 0x000fe200000010ff */
[----:B------:R4:W-:Y:S01]  /*9e20*/  STSM.16.M88.4 [R9], R12 ;  /* 0x0000000c09007844 */ /* 0x0009e20000000200 */
[----:B------:R-:W-:Y:S01]  /*9e30*/  F2FP.BF16.F32.PACK_AB R22, R66, R65 ;  /* 0x000000414216723e */ /* 0x000fe200000010ff */
[----:B------:R-:W-:Y:S01]  /*9e40*/  UMOV UR7, UR4 ;  /* 0x0000000400077c82 */ /* 0x000fe20008000000 */
[----:B------:R-:W-:Y:S01]  /*9e50*/  F2FP.BF16.F32.PACK_AB R23, R47, R44 ;  /* 0x0000002c2f17723e */ /* 0x000fe200000010ff */
[----:B------:R-:W-:Y:S01]  /*9e60*/  FMUL.FTZ R125, R125, R11 ;  /* 0x0000000b7d7d7220 */ /* 0x000fe20000410000 */
[----:B------:R-:W-:Y:S01]  /*9e70*/  F2FP.BF16.F32.PACK_AB R75, R60, R59 ;  /* 0x0000003b3c4b723e */ /* 0x000fe200000010ff */
[-C--:B------:R-:W-:Y:S01]  /*9e80*/  FMUL.FTZ R128, R128, R11.reuse ;  /* 0x0000000b80807220 */ /* 0x080fe20000410000 */
[----:B------:R-:W-:Y:S01]  /*9e90*/  PLOP3.LUT P1, PT, PT, PT, UP0, 0x80, 0x0 ;  /* 0x000000000000781c */ /* 0x000fe20003f2f008 */
[----:B------:R4:W-:Y:S01]  /*9ea0*/  STSM.16.M88.4 [R5+0x6000], R20 ;  /* 0x0060001405007844 */ /* 0x0009e20000000200 */
[-C--:B------:R-:W-:Y:S01]  /*9eb0*/  FMUL.FTZ R129, R129, R11.reuse ;  /* 0x0000000b81817220 */ /* 0x080fe20000410000 */
[-C--:B------:R-:W-:Y:S01]  /*9ec0*/  FMUL.FTZ R132, R132, R11.reuse ;  /* 0x0000000b84847220 */ /* 0x080fe20000410000 */
[----:B------:R-:W-:Y:S01]  /*9ed0*/  FMUL.FTZ R133, R133, R11 ;  /* 0x0000000b85857220 */ /* 0x000fe20000410000 */
        /* <DEDUP_REMOVED lines=9> */
[----:B-1----:R-:W1:Y:S01]  /*9f70*/  FENCE.VIEW.ASYNC.S ;  /* 0x00000000000073c6 */ /* 0x002e620000000000 */
        /* <DEDUP_REMOVED lines=23> */
[----:B-1----:R-:W-:Y:S01]  /*a0f0*/  NOP ;  /* 0x0000000000007918 */ /* 0x002fe20000000000 */
[----:B----4-:R-:W-:Y:S05]  /*a100*/  @P1 BRA `(.L_x_11950) ;  /* 0xffffffd800001947 */ /* 0x010fea000383ffff */
.L_x_11939:
[----:B------:R-:W-:Y:S06]  /*a110*/  BAR.ARV 0x8, 0x200 ;  /* 0x0208000000007b1d */ /* 0x000fec0000002000 */
[----:B------:R-:W-:Y:S05]  /*a120*/  @!P0 BRA `(.L_x_11951) ;  /* 0x0000000000048947 */ /* 0x000fea0003800000 */
[----:B------:R-:W-:Y:S01]  /*a130*/  BPT.TRAP 0x1 ;  /* 0x000000040000795c */ /* 0x000fe20000300000 */
.L_x_11951:
[----:B------:R-:W-:Y:S01]  /*a140*/  ULEA UR5, UR4, UR38, 0x3 ;  /* 0x0000002604057291 */ /* 0x000fe2000f8e183f */
[----:B------:R-:W-:-:S04]  /*a150*/  MOV R0, UR6 ;  /* 0x0000000600007c02 */ /* 0x000fc80008000f00 */
[----:B------:R-:W-:-:S04]  /*a160*/  SHF.L.U32 R0, R0, 0x1f, RZ ;  /* 0x0000001f00007819 */ /* 0x000fc800000006ff */
[----:B------:R1:W2:Y:S01]  /*a170*/  SYNCS.PHASECHK.TRANS64.TRYWAIT P1, [UR5+0x2d850], R0 ;  /* 0x02d85000ff0075a7 */ /* 0x0002a20008020145 */
[----:B------:R-:W-:Y:S05]  /*a180*/  @!P0 BRA `(.L_x_11952) ;  /* 0x0000000000048947 */ /* 0x000fea0003800000 */
[----:B------:R-:W-:Y:S01]  /*a190*/  BPT.TRAP 0x1 ;  /* 0x000000040000795c */ /* 0x000fe20000300000 */
.L_x_11952:
[----:B--2---:R-:W-:Y:S05]  /*a1a0*/  @P1 BRA `(.L_x_11953) ;  /* 0x0000000000081947 */ /* 0x004fea0003800000 */
[----:B------:R-:W2:Y:S02]  /*a1b0*/  SYNCS.PHASECHK.TRANS64.TRYWAIT P1, [UR5+0x2d850], R0 ;  /* 0x02d85000ff0075a7 */ /* 0x000ea40008020145 */
[----:B--2---:R-:W-:Y:S05]  /*a1c0*/  @!P1 BRA `(.L_x_11954) ;  /* 0x0000005c00289947 */ /* 0x004fea0003800000 */
.L_x_11953:
[----:B------:R-:W-:Y:S01]  /*a1d0*/  UIADD3 UR38, UR38, 0x400, URZ ;  /* 0x0000040026267890 */ /* 0x000fe2000fffe03f */
[----:B------:R-:W-:Y:S01]  /*a1e0*/  R2UR UR6, R141 ;  /* 0x000000008d0672ca */ /* 0x000fe200000e0000 */
[----:B------:R-:W-:Y:S01]  /*a1f0*/  WARPGROUP.ARRIVE ;  /* 0x00000000000079c5 */ /* 0x000fe20000000000 */
[----:B------:R-:W-:Y:S01]  /*a200*/  UMOV UR9, 0x40000040 ;  /* 0x4000004000097882 */ /* 0x000fe20000000000 */
[----:B------:R-:W-:Y:S01]  /*a210*/  USHF.R.U32.HI UR38, URZ, 0x4, UR38 ;  /* 0x000000043f267899 */ /* 0x000fe20008011626 */
[----:B--23--:R-:W2:Y:S01]  /*a220*/  SHFL.BFLY PT, R5, R4, 0x2, 0x1f ;  /* 0x0c401f0004057f89 */ /* 0x00cea200000e0000 */
[----:B------:R-:W-:Y:S01]  /*a230*/  UMOV UR11, 0x80000020 ;  /* 0x80000020000b7882 */ /* 0x000fe20000000000 */
[----:B------:R-:W-:Y:S01]  /*a240*/  IMAD.U32 R12, RZ, RZ, UR35 ;  /* 0x00000023ff0c7e24 */ /* 0x000fe2000f8e00ff */
[----:B------:R-:W-:Y:S01]  /*a250*/  ULOP3.LUT UR38, UR38, 0x3fff, URZ, 0xc0, !UPT ;  /* 0x00003fff26267892 */ /* 0x000fe2000f8ec03f */
[----:B-1----:R-:W1:Y:S03]  /*a260*/  SHFL.BFLY PT, R0, R3, 0x2, 0x1f ;  /* 0x0c401f0003007f89 */ /* 0x002e6600000e0000 */
[----:B------:R-:W-:-:S02]  /*a270*/  ULOP3.LUT UR38, UR38, 0x2000000, URZ, 0xfc, !UPT ;  /* 0x0200000026267892 */ /* 0x000fc4000f8efc3f */
[----:B------:R-:W-:Y:S02]  /*a280*/  ULOP3.LUT UR6, UR6, 0x10000, URZ, 0xfc, !UPT ;  /* 0x0001000006067892 */ /* 0x000fe4000f8efc3f */
[----:B------:R-:W-:-:S05]  /*a290*/  UIMAD UR4, UR4, 0x600, UR38 ;  /* 0x00000600040478a4 */ /* 0x000fca000f8e0226 */
[----:B------:R-:W-:Y:S02]  /*a2a0*/  UMOV UR8, UR6 ;  /* 0x0000000600087c82 */ /* 0x000fe40008000000 */
[----:B------:R-:W-:Y:S02]  /*a2b0*/  UMOV UR10, UR4 ;  /* 0x00000004000a7c82 */ /* 0x000fe40008000000 */
[----:B------:R-:W-:Y:S01]  /*a2c0*/  HGMMA.64x96x16.F32.BF16 R88, gdesc[UR8].tnspB, R88, gsb0 ;  /* 0x41600000085879f0 */ /* 0x000fe20008001858 */
[----:B------:R-:W-:Y:S02]  /*a2d0*/  UIADD3 UR8, UR6, 0x2, URZ ;  /* 0x0000000206087890 */ /* 0x000fe4000fffe03f */
[----:B------:R-:W-:Y:S01]  /*a2e0*/  UIADD3 UR10, UR4, 0x40, URZ ;  /* 0x00000040040a7890 */ /* 0x000fe2000fffe03f */
[----:B--2---:R-:W-:Y:S01]  /*a2f0*/  FADD.FTZ R5, R5, R4 ;  /* 0x0000000405057221 */ /* 0x004fe20000010000 */
[----:B------:R-:W-:Y:S01]  /*a300*/  UMOV UR9, 0x40000040 ;  /* 0x4000004000097882 */ /* 0x000fe20000000000 */
[----:B------:R-:W-:Y:S01]  /*a310*/  UMOV UR11, 0x80000020 ;  /* 0x80000020000b7882 */ /* 0x000fe20000000000 */
[----:B------:R-:W-:-:S02]  /*a320*/  IMAD.U32 R4, RZ, RZ, UR35 ;  /* 0x00000023ff047e24 */ /* 0x000fc4000f8e00ff */
[----:B-1----:R-:W-:Y:S01]  /*a330*/  FADD.FTZ R2, R0, R3 ;  /* 0x0000000300027221 */ /* 0x002fe20000010000 */
[----:B------:R-:W-:Y:S01]  /*a340*/  IMAD.MOV.U32 R3, RZ, RZ, RZ ;  /* 0x000000ffff037224 */ /* 0x000fe200078e00ff */
[----:B------:R-:W1:Y:S04]  /*a350*/  SHFL.BFLY PT, R0, R5, 0x1, 0x1f ;  /* 0x0c201f0005007f89 */ /* 0x000e6800000e0000 */
[----:B------:R-:W2:Y:S01]  /*a360*/  SHFL.BFLY PT, R7, R2, 0x1, 0x1f ;  /* 0x0c201f0002077f89 */ /* 0x000ea200000e0000 */
[----:B-1----:R-:W-:Y:S01]  /*a370*/  FADD.FTZ R10, R5, R0 ;  /* 0x00000000050a7221 */ /* 0x002fe20000010000 */
[----:B------:R-:W-:Y:S02]  /*a380*/  IMAD.MOV.U32 R0, RZ, RZ, -0x800000 ;  /* 0xff800000ff007424 */ /* 0x000fe400078e00ff */
[----:B--2---:R-:W-:-:S02]  /*a390*/  FADD.FTZ R11, R2, R7 ;  /* 0x00000007020b7221 */ /* 0x004fc40000010000 */
[----:B------:R-:W-:Y:S01]  /*a3a0*/  FSETP.NE.FTZ.AND P1, PT, R10, RZ, PT ;  /* 0x000000ff0a00720b */ /* 0x000fe20003f35000 */
[----:B------:R-:W-:Y:S01]  /*a3b0*/  IMAD.MOV.U32 R7, RZ, RZ, RZ ;  /* 0x000000ffff077224 */ /* 0x000fe200078e00ff */
[----:B------:R-:W-:Y:S02]  /*a3c0*/  MOV R2, 0xff800000 ;  /* 0xff80000000027802 */ /* 0x000fe40000000f00 */
[----:B------:R-:W-:-:S09]  /*a3d0*/  FSETP.NE.FTZ.AND P2, PT, R11, RZ, PT ;  /* 0x000000ff0b00720b */ /* 0x000fd20003f55000 */
[----:B------:R-:W1:Y:S01]  /*a3e0*/  @P1 MUFU.LG2 R6, R10 ;  /* 0x0000000a00061308 */ /* 0x000e620000000c00 */
[----:B------:R-:W-:-:S03]  /*a3f0*/  @P1 FMUL.FTZ R4, R4, 0.69314718246459960938 ;  /* 0x3f31721804041820 */ /* 0x000fc60000410000 */
[----:B------:R-:W-:-:S04]  /*a400*/  @P2 FMUL.FTZ R12, R12, 0.69314718246459960938 ;  /* 0x3f3172180c0c2820 */ /* 0x000fc80000410000 */
[----:B------:R-:W2:Y:S08]  /*a410*/  @P2 MUFU.LG2 R8, R11 ;  /* 0x0000000b00082308 */ /* 0x000eb00000000c00 */
[----:B------:R3:W4:Y:S01]  /*a420*/  @P1 MUFU.RCP R3, R10 ;  /* 0x0000000a00031308 */ /* 0x0007220000001000 */
[----:B-1----:R-:W-:-:S04]  /*a430*/  @P1 FMUL.FTZ R5, R6, 0.69314718246459960938 ;  /* 0x3f31721806051820 */ /* 0x002fc80000410000 */
[----:B------:R-:W-:-:S03]  /*a440*/  @P1 FFMA.FTZ R2, R4, R71, R5 ;  /* 0x0000004704021223 */ /* 0x000fc60000010005 */
[----:B------:R3:W1:Y:S01]  /*a450*/  @P2 MUFU.RCP R7, R11 ;  /* 0x0000000b00072308 */ /* 0x0006620000001000 */
[----:B--2---:R-:W-:-:S04]  /*a460*/  @P2 FMUL.FTZ R9, R8, 0.69314718246459960938 ;  /* 0x3f31721808092820 */ /* 0x004fc80000410000 */
        /* <DEDUP_REMOVED lines=47> */
[----:B-1-34-:R-:W-:Y:S05]  /*a760*/  @!P0 BRA `(.L_x_11955) ;  /* 0x0000000000048947 */ /* 0x01afea0003800000 */
[----:B------:R-:W-:Y:S01]  /*a770*/  BPT.TRAP 0x1 ;  /* 0x000000040000795c */ /* 0x000fe20000300000 */
.L_x_11955:
[----:B------:R-:W1:Y:S01]  /*a780*/  S2UR UR4, SR_CgaCtaId ;  /* 0x00000000000479c3 */ /* 0x000e620000008800 */
        /* <DEDUP_REMOVED lines=23> */
[----:B-1----:R-:W-:Y:S01]  /*a900*/  UPRMT UR5, UR4, 0x654, UR5 ;  /* 0x0000065404057896 */ /* 0x002fe20008000005 */
        /* <DEDUP_REMOVED lines=28> */
.L_x_11919:
[----:B------:R-:W-:Y:S05]  /*aad0*/  @P0 BRA `(.L_x_11956) ;  /* 0x0000001000940947 */ /* 0x000fea0003800000 */
[----:B------:R-:W2:Y:S01]  /*aae0*/  LDL R4, [R1+0x4] ;  /* 0x0000040001047983 */ /* 0x000ea20000100800 */
[----:B------:R-:W1:Y:S01]  /*aaf0*/  LDC R7, c[0x0][0xbe8] ;  /* 0x0002fa00ff077b82 */ /* 0x000e620000000800 */
[----:B------:R-:W-:Y:S01]  /*ab00*/  ULDC.64 UR8, c[0x0][0xbd0] ;  /* 0x0002f40000087ab9 */ /* 0x000fe20000000a00 */
[----:B------:R-:W-:Y:S01]  /*ab10*/  BSSY B0, `(.L_x_11957) ;  /* 0x00000d5000007945 */ /* 0x000fe20003800000 */
[----:B------:R-:W3:Y:S01]  /*ab20*/  S2R R3, SR_TID.X ;  /* 0x0000000000037919 */ /* 0x000ee20000002100 */
[----:B------:R-:W4:Y:S04]  /*ab30*/  S2R R21, SR_CTAID.X ;  /* 0x0000000000157919 */ /* 0x000f280000002500 */
[----:B------:R-:W5:Y:S08]  /*ab40*/  S2UR UR12, SR_CTAID.Z ;  /* 0x00000000000c79c3 */ /* 0x000f700000002700 */
[----:B------:R-:W0:Y:S08]  /*ab50*/  LDC.64 R14, c[0x0][0xbd8] ;  /* 0x0002f600ff0e7b82 */ /* 0x000e300000000a00 */
[----:B------:R-:W-:Y:S01]  /*ab60*/  BAR.SYNC.DEFER_BLOCKING 0x1, 0x180 ;  /* 0x0046000000007b1d */ /* 0x000fe20000010000 */
[----:B-1----:R-:W-:-:S07]  /*ab70*/  ISETP.NE.AND P0, PT, R7, 0x1, PT ;  /* 0x000000010700780c */ /* 0x002fce0003f05270 */
[----:B------:R-:W1:Y:S01]  /*ab80*/  S2UR UR11, SR_CTAID.Y ;  /* 0x00000000000b79c3 */ /* 0x000e620000002600 */
[----:B-----5:R-:W-:-:S07]  /*ab90*/  USHF.R.S32.HI UR10, URZ, 0x1f, UR12 ;  /* 0x0000001f3f0a7899 */ /* 0x020fce000801140c */
[----:B------:R-:W1:Y:S08]  /*aba0*/  LDC R20, c[0x0][0xc50] ;  /* 0x00031400ff147b82 */ /* 0x000e700000000800 */
[----:B------:R-:W5:Y:S08]  /*abb0*/  LDC.64 R18, c[0x0][0xb40] ;  /* 0x0002d000ff127b82 */ /* 0x000f700000000a00 */
[----:B------:R-:W5:Y:S08]  /*abc0*/  @P0 LDC R16, c[0x0][0xbf0] ;  /* 0x0002fc00ff100b82 */ /* 0x000f700000000800 */
[----:B------:R-:W5:Y:S08]  /*abd0*/  @P0 LDC R25, c[0x0][0xbec] ;  /* 0x0002fb00ff190b82 */ /* 0x000f700000000800 */
[----:B------:R-:W5:Y:S01]  /*abe0*/  @P0 LDC R22, c[0x0][0xbf0] ;  /* 0x0002fc00ff160b82 */ /* 0x000f620000000800 */
[----:B--2---:R-:W-:Y:S01]  /*abf0*/  R2UR UR13, R4 ;  /* 0x00000000040d72ca */ /* 0x004fe200000e0000 */
[----:B---3--:R-:W-:-:S05]  /*ac00*/  VIADD R4, R3, 0xffffff80 ;  /* 0xffffff8003047836 */ /* 0x008fca0000000000 */
        /* <DEDUP_REMOVED lines=26> */
[----:B-1----:R-:W-:Y:S01]  /*adb0*/  IMAD R23, R20, R17, UR11 ;  /* 0x0000000b14177e24 */ /* 0x002fe2000f8e0211 */
[----:B------:R-:W-:Y:S02]  /*adc0*/  LOP3.LUT R8, R5, 0x1ffffffe, RZ, 0xc0, !PT ;  /* 0x1ffffffe05087812 */ /* 0x000fe400078ec0ff */
[----:B------:R-:W-:Y:S02]  /*add0*/  LOP3.LUT R12, R12, 0xfffffff8, RZ, 0xc0, !PT ;  /* 0xfffffff80c0c7812 */ /* 0x000fe400078ec0ff */
[----:B------:R-:W-:Y:S02]  /*ade0*/  SHF.R.S32.HI R5, RZ, 0x5, R10 ;  /* 0x00000005ff057819 */ /* 0x000fe4000001140a */
[----:B------:R-:W-:Y:S01]  /*adf0*/  IADD3 R4, R11, -R12, RZ ;  /* 0x8000000c0b047210 */ /* 0x000fe20007ffe0ff */
[----:B------:R-:W-:Y:S01]  /*ae00*/  IMAD.IADD R11, R13, 0x1, -R8 ;  /* 0x000000010d0b7824 */ /* 0x000fe200078e0a08 */
[----:B------:R-:W-:Y:S01]  /*ae10*/  LOP3.LUT R6, R6, 0x7ffffffc, RZ, 0xc0, !PT ;  /* 0x7ffffffc06067812 */ /* 0x000fe200078ec0ff */
[----:B------:R-:W1:Y:S01]  /*ae20*/  @P0 LDC R13, c[0x0][0xbec] ;  /* 0x0002fb00ff0d0b82 */ /* 0x000e620000000800 */
[----:B0-----:R-:W-:-:S02]  /*ae30*/  IMAD R12, R14, UR10, RZ ;  /* 0x0000000a0e0c7c24 */ /* 0x001fc4000f8e02ff */
[----:B------:R-:W-:Y:S02]  /*ae40*/  IMAD R8, R5, 0x10, R4 ;  /* 0x0000001005087824 */ /* 0x000fe400078e0204 */
[----:B------:R-:W-:Y:S01]  /*ae50*/  IMAD.U32 R5, RZ, RZ, UR5 ;  /* 0x00000005ff057e24 */ /* 0x000fe2000f8e00ff */
[----:B------:R-:W-:Y:S01]  /*ae60*/  MOV R5, UR6 ;  /* 0x0000000600057c02 */ /* 0x000fe20008000f00 */
[----:B------:R-:W-:Y:S01]  /*ae70*/  IMAD R10, R9, 0x40, R8 ;  /* 0x00000040090a7824 */ /* 0x000fe200078e0208 */
[----:B------:R-:W-:Y:S01]  /*ae80*/  UIMAD UR6, UR13, UR9, UR7 ;  /* 0x000000090d0672a4 */ /* 0x000fe2000f8e0207 */
[----:B------:R-:W-:Y:S01]  /*ae90*/  IMAD.U32 R4, RZ, RZ, UR4 ;  /* 0x00000004ff047e24 */ /* 0x000fe2000f8e00ff */
[----:B------:R-:W-:Y:S01]  /*aea0*/  UIMAD.WIDE.U32 UR4, UR13, UR8, URZ ;  /* 0x000000080d0472a5 */ /* 0x000fe2000f8e003f */
[----:B------:R-:W-:Y:S02]  /*aeb0*/  IMAD R8, R11, 0x8, R10 ;  /* 0x000000080b087824 */ /* 0x000fe400078e020a */
[----:B------:R-:W-:Y:S01]  /*aec0*/  IMAD R15, R15, UR12, R12 ;  /* 0x0000000c0f0f7c24 */ /* 0x000fe2000f8e020c */
[----:B------:R-:W-:Y:S01]  /*aed0*/  UIADD3 UR6, UR5, UR6, URZ ;  /* 0x0000000605067290 */ /* 0x000fe2000fffe03f */
[----:B----4-:R-:W-:Y:S01]  /*aee0*/  IMAD R12, R21, 0xc0, R8 ;  /* 0x000000c0150c7824 */ /* 0x010fe200078e0208 */
[----:B------:R-:W-:Y:S01]  /*aef0*/  ULDC.64 UR8, c[0x0][0xb28] ;  /* 0x0002ca0000087ab9 */ /* 0x000fe20000000a00 */
[----:B------:R-:W-:-:S02]  /*af00*/  IMAD.U32 R9, RZ, RZ, UR5 ;  /* 0x00000005ff097e24 */ /* 0x000fc4000f8e00ff */
[----:B------:R-:W-:Y:S01]  /*af10*/  IMAD.WIDE.U32 R4, R14, UR12, R4 ;  /* 0x0000000c0e047c25 */ /* 0x000fe2000f8e0004 */
[----:B------:R-:W-:Y:S01]  /*af20*/  MOV R9, UR6 ;  /* 0x0000000600097c02 */ /* 0x000fe20008000f00 */
[----:B------:R-:W-:Y:S02]  /*af30*/  ULDC.64 UR6, c[0x0][0xb48] ;  /* 0x0002d20000067ab9 */ /* 0x000fe40000000a00 */
[----:B------:R-:W-:Y:S01]  /*af40*/  IMAD.U32 R8, RZ, RZ, UR4 ;  /* 0x00000004ff087e24 */ /* 0x000fe2000f8e00ff */
[----:B------:R-:W-:Y:S01]  /*af50*/  ULDC.64 UR4, c[0x0][0xbe0] ;  /* 0x0002f80000047ab9 */ /* 0x000fe20000000a00 */
[----:B-1----:R-:W-:-:S04]  /*af60*/  @P0 IMAD.HI.U32 R13, R12, R13, RZ ;  /* 0x0000000d0c0d0227 */ /* 0x002fc800078e00ff */
[C---:B-----5:R-:W-:Y:S02]  /*af70*/  IMAD R14, R18.reuse, UR10, RZ ;  /* 0x0000000a120e7c24 */ /* 0x060fe4000f8e02ff */
[----:B------:R-:W-:Y:S01]  /*af80*/  IMAD.MOV.U32 R11, RZ, RZ, R12 ;  /* 0x000000ffff0b7224 */ /* 0x000fe200078e000c */
[----:B------:R-:W-:Y:S01]  /*af90*/  @P0 SHF.R.U32.HI R11, RZ, R16, R13 ;  /* 0x00000010ff0b0219 */ /* 0x000fe2000001160d */
[----:B------:R-:W-:Y:S01]  /*afa0*/  IMAD.IADD R5, R5, 0x1, R15 ;  /* 0x0000000105057824 */ /* 0x000fe200078e020f */
[----:B------:R-:W-:Y:S01]  /*afb0*/  SHF.R.S32.HI R16, RZ, 0x1f, R23 ;  /* 0x0000001fff107819 */ /* 0x000fe20000011417 */
[----:B------:R-:W-:Y:S02]  /*afc0*/  IMAD R15, R19, UR12, R14 ;  /* 0x0000000c130f7c24 */ /* 0x000fe4000f8e020e */
[----:B------:R-:W-:-:S04]  /*afd0*/  IMAD.WIDE.U32 R8, R18, UR12, R8 ;  /* 0x0000000c12087c25 */ /* 0x000fc8000f8e0008 */
[----:B------:R-:W-:Y:S01]  /*afe0*/  @P0 IMAD.HI.U32 R25, R12, R25, RZ ;  /* 0x000000190c190227 */ /* 0x000fe200078e00ff */
[----:B------:R-:W-:-:S03]  /*aff0*/  IADD3 R9, R9, R15, RZ ;  /* 0x0000000f09097210 */ /* 0x000fc60007ffe0ff */
        /* <DEDUP_REMOVED lines=42> */
[----:B------:R-:W-:Y:S01]  /*b2a0*/  SHFL.IDX PT, R10, R14, 0x1, 0x1c1f ;  /* 0x003c1f000e0a7f89 */ /* 0x000fe200000e0000 */
[----:B------:R-:W-:Y:S01]  /*b2b0*/  LEA.HI.X R22, R8, UR9, R5, 0x2, P1 ;  /* 0x0000000908167c11 */ /* 0x000fe200088f1405 */
[----:B0-----:R-:W-:Y:S01]  /*b2c0*/  ULEA UR4, UR5, UR4, 0x18 ;  /* 0x0000000405047291 */ /* 0x001fe2000f8ec03f */
[----:B------:R-:W-:Y:S01]  /*b2d0*/  IMAD R19, R7, UR6, RZ ;  /* 0x0000000607137c24 */ /* 0x000fe2000f8e02ff */
[----:B------:R-:W-:Y:S01]  /*b2e0*/  SHFL.IDX PT, R8, R14, RZ, 0x1c1f ;  /* 0x001c1fff0e087589 */ /* 0x000fe200000e0000 */
[C---:B------:R-:W-:Y:S01]  /*b2f0*/  LOP3.LUT P0, RZ, R3.reuse, 0x3, RZ, 0xc0, !PT ;  /* 0x0000000303ff7812 */ /* 0x040fe2000780c0ff */
[C---:B------:R-:W-:Y:S01]  /*b300*/  VIADD R18, R12.reuse, 0x8 ;  /* 0x000000080c127836 */ /* 0x040fe20000000000 */
[----:B------:R-:W-:Y:S01]  /*b310*/  UIADD3 UR4, UR4, 0x2d820, URZ ;  /* 0x0002d82004047890 */ /* 0x000fe2000fffe03f */
[----:B------:R-:W0:Y:S01]  /*b320*/  SHFL.IDX PT, R9, R13, RZ, 0x1c1f ;  /* 0x001c1fff0d097589 */ /* 0x000e2200000e0000 */
[-C--:B------:R-:W-:Y:S01]  /*b330*/  ISETP.GE.OR P1, PT, R12, R19.reuse, P0 ;  /* 0x000000130c00720c */ /* 0x080fe20000726670 */
[----:B------:R-:W-:Y:S01]  /*b340*/  IMAD.IADD R3, R3, 0x1, -R6 ;  /* 0x0000000103037824 */ /* 0x000fe200078e0a06 */
[-C--:B------:R-:W-:Y:S01]  /*b350*/  ISETP.GE.OR P0, PT, R18, R19.reuse, P0 ;  /* 0x000000131200720c */ /* 0x080fe20000706670 */
[----:B------:R-:W1:Y:S01]  /*b360*/  SHFL.IDX PT, R11, R13, 0x1, 0x1c1f ;  /* 0x003c1f000d0b7f89 */ /* 0x000e6200000e0000 */
[----:B------:R-:W-:Y:S01]  /*b370*/  UPRMT UR4, URZ, 0x654, UR4 ;  /* 0x000006543f047896 */ /* 0x000fe20008000004 */
[----:B------:R-:W-:Y:S01]  /*b380*/  ISETP.GE.AND P2, PT, R12, R19, PT ;  /* 0x000000130c00720c */ /* 0x000fe20003f46270 */
[----:B------:R-:W-:Y:S01]  /*b390*/  IMAD.SHL.U32 R3, R3, 0x2, RZ ;  /* 0x0000000203037824 */ /* 0x000fe200078e00ff */
[----:B------:R2:W3:Y:S04]  /*b3a0*/  SHFL.IDX PT, R4, R20, RZ, 0x1c1f ;  /* 0x001c1fff14047589 */ /* 0x0004e800000e0000 */
[----:B------:R2:W4:Y:S02]  /*b3b0*/  SHFL.IDX PT, R5, R22, RZ, 0x1c1f ;  /* 0x001c1fff16057589 */ /* 0x00052400000e0000 */
[----:B------:R-:W-:Y:S02]  /*b3c0*/  SYNCS.ARRIVE.TRANS64.RED.A1T0 RZ, [UR4], RZ ;  /* 0x000000ffffff79a7 */ /* 0x000fe40008100404 */
        /* <DEDUP_REMOVED lines=25> */
[----:B------:R0:W-:Y:S01]  /*b560*/  @!P0 ST.E.64 desc[UR36][R6.64], R88 ;  /* 0x0000005806008985 */ /* 0x0001e2000c101b24 */
[C---:B------:R-:W-:Y:S01]  /*b570*/  IADD3 R2, R3.reuse, 0x30, RZ ;  /* 0x0000003003027810 */ /* 0x040fe20007ffe0ff */
        /* <DEDUP_REMOVED lines=8> */
[----:B------:R-:W-:-:S02]  /*b600*/  @!P4 IMAD.WIDE R14, R15, 0x4, R4 ;  /* 0x000000040f0ec825 */ /* 0x000fc400078e0204 */
[----:B------:R3:W-:Y:S01]  /*b610*/  @!P3 ST.E.64 desc[UR36][R12.64], R100 ;  /* 0x000000640c00b985 */ /* 0x0007e2000c101b24 */
[----:B------:R-:W-:Y:S01]  /*b620*/  ISETP.GE.AND P3, PT, R17, UR4, PT ;  /* 0x0000000411007c0c */ /* 0x000fe2000bf66270 */
[C---:B0-----:R-:W-:Y:S02]  /*b630*/  VIADD R7, R3.reuse, 0x50 ;  /* 0x0000005003077836 */ /* 0x041fe40000000000 */
[C---:B------:R-:W-:Y:S01]  /*b640*/  VIADD R6, R3.reuse, 0x48 ;  /* 0x0000004803067836 */ /* 0x040fe20000000000 */
[----:B-1----:R-:W-:Y:S01]  /*b650*/  IADD3 R9, R3, 0x58, RZ ;  /* 0x0000005803097810 */ /* 0x002fe20007ffe0ff */
[----:B------:R0:W-:Y:S01]  /*b660*/  @!P4 ST.E.64 desc[UR36][R14.64], R104 ;  /* 0x000000680e00c985 */ /* 0x0001e2000c101b24 */
[----:B------:R-:W-:Y:S02]  /*b670*/  ISETP.GE.AND P5, PT, R7, UR4, PT ;  /* 0x0000000407007c0c */ /* 0x000fe4000bfa6270 */
[----:B------:R-:W-:Y:S02]  /*b680*/  ISETP.GE.AND P4, PT, R6, UR4, PT ;  /* 0x0000000406007c0c */ /* 0x000fe4000bf86270 */
[----:B------:R-:W-:-:S02]  /*b690*/  ISETP.GE.AND P6, PT, R9, UR4, PT ;  /* 0x0000000409007c0c */ /* 0x000fc4000bfc6270 */
[----:B------:R-:W-:Y:S02]  /*b6a0*/  @!P0 LEA.HI R0, R0, R0, RZ, 0x1 ;  /* 0x0000000000008211 */ /* 0x000fe400078f08ff */
[----:B------:R-:W-:Y:S02]  /*b6b0*/  @!P1 LEA.HI R2, R2, R2, RZ, 0x1 ;  /* 0x0000000202029211 */ /* 0x000fe400078f08ff */
[----:B------:R-:W-:Y:S02]  /*b6c0*/  @!P2 LEA.HI R16, R16, R16, RZ, 0x1 ;  /* 0x000000101010a211 */ /* 0x000fe400078f08ff */
[----:B------:R-:W-:Y:S02]  /*b6d0*/  @!P3 LEA.HI R17, R17, R17, RZ, 0x1 ;  /* 0x000000111111b211 */ /* 0x000fe400078f08ff */
[----:B------:R-:W-:Y:S02]  /*b6e0*/  @!P5 LEA.HI R8, R7, R7, RZ, 0x1 ;  /* 0x000000070708d211 */ /* 0x000fe400078f08ff */
[----:B------:R-:W-:-:S02]  /*b6f0*/  @!P4 LEA.HI R6, R6, R6, RZ, 0x1 ;  /* 0x000000060606c211 */ /* 0x000fc400078f08ff */
[----:B--2---:R-:W-:Y:S02]  /*b700*/  @!P6 LEA.HI R10, R9, R9, RZ, 0x1 ;  /* 0x00000009090ae211 */ /* 0x004fe400078f08ff */
[----:B------:R-:W-:Y:S02]  /*b710*/  @!P0 LOP3.LUT R7, R0, 0xfffffffe, RZ, 0xc0, !PT ;  /* 0xfffffffe00078812 */ /* 0x000fe400078ec0ff */
[----:B------:R-:W-:Y:S02]  /*b720*/  @!P1 LOP3.LUT R9, R2, 0xfffffffe, RZ, 0xc0, !PT ;  /* 0xfffffffe02099812 */ /* 0x000fe400078ec0ff */
[----:B------:R-:W-:Y:S02]  /*b730*/  @!P2 LOP3.LUT R11, R16, 0xfffffffe, RZ, 0xc0, !PT ;  /* 0xfffffffe100ba812 */ /* 0x000fe400078ec0ff */
[----:B---3--:R-:W-:Y:S02]  /*b740*/  @!P3 LOP3.LUT R13, R17, 0xfffffffe, RZ, 0xc0, !PT ;  /* 0xfffffffe110db812 */ /* 0x008fe400078ec0ff */
[----:B0-----:R-:W-:Y:S01]  /*b750*/  @!P4 LOP3.LUT R15, R6, 0xfffffffe, RZ, 0xc0, !PT ;  /* 0xfffffffe060fc812 */ /* 0x001fe200078ec0ff */
[----:B------:R-:W-:Y:S01]  /*b760*/  @!P0 IMAD.WIDE R6, R7, 0x4, R4 ;  /* 0x0000000407068825 */ /* 0x000fe200078e0204 */
[----:B------:R-:W-:-:S02]  /*b770*/  @!P5 LOP3.LUT R17, R8, 0xfffffffe, RZ, 0xc0, !PT ;  /* 0xfffffffe0811d812 */ /* 0x000fc400078ec0ff */
        /* <DEDUP_REMOVED lines=14> */
.L_x_11958:
[----:B------:R-:W-:Y:S05]  /*b860*/  BSYNC B0 ;  /* 0x0000000000007941 */ /* 0x000fea0003800000 */
.L_x_11957:
[----:B------:R-:W-:Y:S01]  /*b870*/  ISETP.GE.AND P0, PT, R18, R19, PT ;  /* 0x000000131200720c */ /* 0x000fe20003f06270 */
[----:B0-----:R0:W1:Y:S04]  /*b880*/  SHFL.IDX PT, R15, R22, 0x1, 0x1c1f ;  /* 0x003c1f00160f7f89 */ /* 0x00106800000e0000 */
[----:B------:R0:W0:Y:S08]  /*b890*/  SHFL.IDX PT, R14, R20, 0x1, 0x1c1f ;  /* 0x003c1f00140e7f89 */ /* 0x00003000000e0000 */
[----:B------:R-:W-:Y:S05]  /*b8a0*/  @P0 BRA `(.L_x_11917) ;  /* 0x0000004000d80947 */ /* 0x000fea0003800000 */
        /* <DEDUP_REMOVED lines=11> */
[----:B------:R-:W-:-:S02]  /*b960*/  IADD3 R13, R3, 0x28, RZ ;  /* 0x00000028030d7810 */ /* 0x000fc40007ffe0ff */
[----:B------:R-:W-:Y:S02]  /*b970*/  ISETP.GE.AND P0, PT, R12, UR4, PT ;  /* 0x000000040c007c0c */ /* 0x000fe4000bf06270 */
[----:B------:R-:W-:Y:S02]  /*b980*/  ISETP.GE.AND P1, PT, R13, UR4, PT ;  /* 0x000000040d007c0c */ /* 0x000fe4000bf26270 */
[----:B------:R-:W-:Y:S02]  /*b990*/  IADD3 R18, R3, 0x50, RZ ;  /* 0x0000005003127810 */ /* 0x000fe40007ffe0ff */
        /* <DEDUP_REMOVED lines=8> */
[--C-:B01--4-:R-:W-:Y:S01]  /*ba20*/  @!P2 IMAD.WIDE R4, R3, 0x4, R14.reuse ;  /* 0x000000040304a825 */ /* 0x113fe200078e020e */
[----:B------:R-:W-:Y:S02]  /*ba30*/  ISETP.GE.AND P6, PT, R18, UR4, PT ;  /* 0x0000000412007c0c */ /* 0x000fe4000bfc6270 */
[----:B------:R-:W-:Y:S01]  /*ba40*/  @!P0 LEA.HI R12, R12, R12, RZ, 0x1 ;  /* 0x0000000c0c0c8211 */ /* 0x000fe200078f08ff */
        /* <DEDUP_REMOVED lines=11> */
[----:B------:R-:W-:Y:S01]  /*bb00*/  ISETP.GE.AND P5, PT, R17, UR4, PT ;  /* 0x0000000411007c0c */ /* 0x000fe2000bfa6270 */
[----:B------:R-:W-:Y:S01]  /*bb10*/  VIADD R3, R3, 0x58 ;  /* 0x0000005803037836 */ /* 0x000fe20000000000 */
[----:B0-----:R-:W-:-:S02]  /*bb20*/  @!P0 LOP3.LUT R5, R12, 0xfffffffe, RZ, 0xc0, !PT ;  /* 0xfffffffe0c058812 */ /* 0x001fc400078ec0ff */
[----:B------:R-:W-:Y:S02]  /*bb30*/  @!P2 LEA.HI R0, R0, R0, RZ, 0x1 ;  /* 0x000000000000a211 */ /* 0x000fe400078f08ff */
[----:B-1----:R-:W-:Y:S01]  /*bb40*/  @!P1 LOP3.LUT R7, R13, 0xfffffffe, RZ, 0xc0, !PT ;  /* 0xfffffffe0d079812 */ /* 0x002fe200078ec0ff */
        /* <DEDUP_REMOVED lines=30> */
.L_x_11956:
[----:B------:R-:W1:Y:S02]  /*bd30*/  S2R R2, SR_TID.X ;  /* 0x0000000000027919 */ /* 0x000e640000002100 */
[----:B-1----:R-:W-:-:S05]  /*bd40*/  VIADD R0, R2, 0xffffff80 ;  /* 0xffffff8002007836 */ /* 0x002fca0000000000 */
[----:B------:R-:W-:-:S13]  /*bd50*/  ISETP.GT.AND P0, PT, R0, 0xbf, PT ;  /* 0x000000bf0000780c */ /* 0x000fda0003f04270 */
[----:B------:R-:W-:Y:S05]  /*bd60*/  @P0 BRA `(.L_x_11917) ;  /* 0x0000003c00a80947 */ /* 0x000fea0003800000 */
[----:B------:R-:W1:Y:S01]  /*bd70*/  S2R R0, SR_CTAID.X ;  /* 0x0000000000007919 */ /* 0x000e620000002500 */
[----:B------:R-:W2:Y:S01]  /*bd80*/  LDC R6, c[0x0][0xbe8] ;  /* 0x0002fa00ff067b82 */ /* 0x000ea20000000800 */
[----:B------:R-:W-:Y:S02]  /*bd90*/  ULDC UR4, c[0x0][0xa88] ;  /* 0x0002a20000047ab9 */ /* 0x000fe40000000800 */
[----:B--2---:R-:W-:Y:S02]  /*bda0*/  IMAD R3, R6, UR4, RZ ;  /* 0x0000000406037c24 */ /* 0x004fe4000f8e02ff */
[----:B-1----:R-:W-:-:S04]  /*bdb0*/  IMAD R0, R0, 0xc0, R2 ;  /* 0x000000c000007824 */ /* 0x002fc800078e0202 */
[----:B------:R-:W-:-:S05]  /*bdc0*/  VIADD R0, R0, 0xffffff80 ;  /* 0xffffff8000007836 */ /* 0x000fca0000000000 */
[----:B------:R-:W-:-:S13]  /*bdd0*/  ISETP.GE.AND P0, PT, R0, R3, PT ;  /* 0x000000030000720c */ /* 0x000fda0003f06270 */
[----:B------:R-:W-:Y:S05]  /*bde0*/  @P0 BRA `(.L_x_11917) ;  /* 0x0000003c00880947 */ /* 0x000fea0003800000 */
[----:B------:R-:W2:Y:S01]  /*bdf0*/  LDL R2, [R1+0x4] ;  /* 0x0000040001027983 */ /* 0x000ea20000100800 */
[----:B------:R-:W-:Y:S01]  /*be00*/  ISETP.NE.AND P0, PT, R6, 0x1, PT ;  /* 0x000000010600780c */ /* 0x000fe20003f05270 */
[----:B------:R-:W-:Y:S01]  /*be10*/  S2UR UR7, SR_CTAID.Z ;  /* 0x00000000000779c3 */ /* 0x000fe20000002700 */
[----:B------:R-:W-:Y:S01]  /*be20*/  ULDC.64 UR8, c[0x0][0xbd0] ;  /* 0x0002f40000087ab9 */ /* 0x000fe20000000a00 */
[----:B------:R-:W-:-:S06]  /*be30*/  IMAD.MOV.U32 R5, RZ, RZ, R0 ;  /* 0x000000ffff057224 */ /* 0x000fcc00078e0000 */
[----:B------:R-:W1:Y:S08]  /*be40*/  LDC.64 R10, c[0x0][0xbd8] ;  /* 0x0002f600ff0a7b82 */ /* 0x000e700000000a00 */
[----:B------:R-:W3:Y:S08]  /*be50*/  @P0 LDC R7, c[0x0][0xbec] ;  /* 0x0002fb00ff070b82 */ /* 0x000ef00000000800 */
[----:B------:R-:W4:Y:S08]  /*be60*/  @P0 LDC R9, c[0x0][0xbf0] ;  /* 0x0002fc00ff090b82 */ /* 0x000f300000000800 */
[----:B------:R-:W5:Y:S08]  /*be70*/  S2UR UR10, SR_CTAID.Y ;  /* 0x00000000000a79c3 */ /* 0x000f700000002600 */
[----:B------:R-:W5:Y:S01]  /*be80*/  LDC R8, c[0x0][0xc50] ;  /* 0x00031400ff087b82 */ /* 0x000f620000000800 */
[----:B---3--:R-:W-:-:S05]  /*be90*/  @P0 IMAD.HI.U32 R4, R0, R7, RZ ;  /* 0x0000000700040227 */ /* 0x008fca00078e00ff */
[----:B----4-:R-:W-:Y:S02]  /*bea0*/  @P0 SHF.R.U32.HI R5, RZ, R9, R4 ;  /* 0x00000009ff050219 */ /* 0x010fe40000011604 */
[----:B--2---:R-:W-:-:S13]  /*beb0*/  R2UR UR11, R2 ;  /* 0x00000000020b72ca */ /* 0x004fda00000e0000 */
        /* <DEDUP_REMOVED lines=8> */
[----:B------:R-:W-:Y:S01]  /*bf40*/  MOV R2, UR4 ;  /* 0x0000000400027c02 */ /* 0x000fe20008000f00 */
[----:B------:R-:W-:Y:S01]  /*bf50*/  IMAD.U32 R3, RZ, RZ, UR5 ;  /* 0x00000005ff037e24 */ /* 0x000fe2000f8e00ff */
[----:B------:R-:W-:Y:S01]  /*bf60*/  SHF.R.S32.HI R4, RZ, 0x1f, R9 ;  /* 0x0000001fff047819 */ /* 0x000fe20000011409 */
[----:B------:R-:W-:Y:S01]  /*bf70*/  UIADD3 UR6, UR5, UR6, URZ ;  /* 0x0000000605067290 */ /* 0x000fe2000fffe03f */
[----:B-1----:R-:W-:-:S02]  /*bf80*/  IMAD R12, R10, UR8, RZ ;  /* 0x000000080a0c7c24 */ /* 0x002fc4000f8e02ff */
[----:B------:R-:W-:Y:S01]  /*bf90*/  ULDC.64 UR4, c[0x0][0xbe0] ;  /* 0x0002f80000047ab9 */ /* 0x000fe20000000a00 */
[----:B------:R-:W-:Y:S02]  /*bfa0*/  IMAD R7, R6, R7, R0 ;  /* 0x0000000706077224 */ /* 0x000fe400078e0200 */
[----:B------:R-:W-:Y:S02]  /*bfb0*/  IMAD.U32 R3, RZ, RZ, UR6 ;  /* 0x00000006ff037e24 */ /* 0x000fe4000f8e00ff */
[----:B------:R-:W-:Y:S01]  /*bfc0*/  IMAD R11, R11, UR7, R12 ;  /* 0x000000070b0b7c24 */ /* 0x000fe2000f8e020c */
[----:B------:R-:W-:Y:S01]  /*bfd0*/  SHF.R.S32.HI R0, RZ, 0x1f, R7 ;  /* 0x0000001fff007819 */ /* 0x000fe20000011407 */
[----:B------:R-:W-:-:S04]  /*bfe0*/  IMAD.WIDE.U32 R2, R10, UR7, R2 ;  /* 0x000000070a027c25 */ /* 0x000fc8000f8e0002 */
[----:B------:R-:W-:Y:S01]  /*bff0*/  IMAD R4, R4, UR4, RZ ;  /* 0x0000000404047c24 */ /* 0x000fe2000f8e02ff */
[----:B------:R-:W-:-:S03]  /*c000*/  IADD3 R3, R11, R3, RZ ;  /* 0x000000030b037210 */ /* 0x000fc60007ffe0ff */
[C---:B------:R-:W-:Y:S02]  /*c010*/  IMAD R4, R9.reuse, UR5, R4 ;  /* 0x0000000509047c24 */ /* 0x040fe4000f8e0204 */
[----:B------:R-:W-:Y:S01]  /*c020*/  IMAD.WIDE.U32 R2, R9, UR4, R2 ;  /* 0x0000000409027c25 */ /* 0x000fe2000f8e0002 */
[----:B------:R-:W-:Y:S01]  /*c030*/  SHF.R.S32.HI R9, RZ, 0x1f, R5 ;  /* 0x0000001fff097819 */ /* 0x000fe20000011405 */
[----:B------:R-:W-:Y:S02]  /*c040*/  ULDC.64 UR4, c[0x0][0xbc8] ;  /* 0x0002f20000047ab9 */ /* 0x000fe40000000a00 */
[----:B------:R-:W-:Y:S01]  /*c050*/  IMAD R0, R0, UR4, RZ ;  /* 0x0000000400007c24 */ /* 0x000fe2000f8e02ff */
[----:B------:R-:W-:-:S03]  /*c060*/  IADD3 R2, P0, R5, R2, RZ ;  /* 0x0000000205027210 */ /* 0x000fc60007f1e0ff */
[----:B------:R-:W-:Y:S01]  /*c070*/  IMAD R5, R7, UR5, R0 ;  /* 0x0000000507057c24 */ /* 0x000fe2000f8e0200 */
[----:B------:R-:W-:-:S03]  /*c080*/  IADD3.X R3, R9, R3, R4, P0, !PT ;  /* 0x0000000309037210 */ /* 0x000fc600007fe404 */
        /* <DEDUP_REMOVED lines=8> */
.L_x_11915:
        /* <DEDUP_REMOVED lines=18> */
.L_x_11959:
[----:B------:R-:W-:Y:S01]  /*c230*/  ULDC UR44, c[0x0][0xc50] ;  /* 0x00031400002c7ab9 */ /* 0x000fe20000000800 */
[----:B------:R-:W-:Y:S01]  /*c240*/  UMOV UR41, UR6 ;  /* 0x0000000600297c82 */ /* 0x000fe20008000000 */
[----:B------:R-:W-:-:S11]  /*c250*/  UISETP.NE.AND UP0, UPT, UR44, 0x1, UPT ;  /* 0x000000012c00788c */ /* 0x000fd6000bf05270 */
[----:B------:R-:W-:Y:S01]  /*c260*/  @UP0 ULDC UR4, c[0x0][0xc54] ;  /* 0x0003150000040ab9 */ /* 0x000fe20000000800 */
[----:B------:R-:W-:Y:S01]  /*c270*/  @UP0 ULDC UR7, c[0x0][0xc58] ;  /* 0x0003160000070ab9 */ /* 0x000fe20000000800 */
[----:B------:R-:W-:-:S04]  /*c280*/  UIMAD.WIDE.U32 UR4, UR6, UR4, URZ ;  /* 0x00000004060472a5 */ /* 0x000fc8000f8e003f */
[----:B------:R-:W-:-:S12]  /*c290*/  @UP0 USHF.R.U32.HI UR41, URZ, UR7, UR5 ;  /* 0x000000073f290299 */ /* 0x000fd80008011605 */
.L_x_11960:
        /* <DEDUP_REMOVED lines=8> */
[----:B------:R-:W-:Y:S01]  /*c320*/  ULDC UR6, c[0x0][0x448] ;  /* 0x0001120000067ab9 */ /* 0x000fe20000000800 */
[----:B------:R-:W-:Y:S01]  /*c330*/  ULDC.64 UR4, c[0x0][0x418] ;  /* 0x0001060000047ab9 */ /* 0x000fe20000000a00 */
[----:B------:R-:W-:-:S05]  /*c340*/  IMAD.MOV.U32 R22, RZ, RZ, RZ ;  /* 0x000000ffff167224 */ /* 0x000fca00078e00ff */
[----:B------:R-:W1:Y:S01]  /*c350*/  S2UR UR48, SR_CTAID.X ;  /* 0x00000000003079c3 */ /* 0x000e620000002500 */
[----:B------:R-:W-:Y:S02]  /*c360*/  UISETP.NE.AND UP1, UPT, UR6, 0x1, UPT ;  /* 0x000000010600788c */ /* 0x000fe4000bf25270 */
[----:B------:R-:W-:Y:S01]  /*c370*/  UISETP.NE.U32.AND UP0, UPT, UR4, URZ, UPT ;  /* 0x0000003f0400728c */ /* 0x000fe2000bf05070 */
[----:B------:R-:W-:Y:S02]  /*c380*/  UMOV UR6, 0xc0 ;  /* 0x000000c000067882 */ /* 0x000fe40000000000 */
[----:B------:R-:W-:Y:S01]  /*c390*/  ULDC UR4, c[0x0][0x424] ;  /* 0x0001090000047ab9 */ /* 0x000fe20000000800 */
[----:B------:R-:W-:Y:S01]  /*c3a0*/  UISETP.NE.AND.EX UP0, UPT, UR5, URZ, UPT, UP0 ;  /* 0x0000003f0500728c */ /* 0x000fe2000bf05300 */
[----:B------:R-:W-:Y:S01]  /*c3b0*/  ULDC UR7, c[0x0][0x2f0] ;  /* 0x0000bc0000077ab9 */ /* 0x000fe20000000800 */
[----:B------:R-:W-:Y:S02]  /*c3c0*/  ULDC UR8, c[0x0][0x288] ;  /* 0x0000a20000087ab9 */ /* 0x000fe40000000800 */
[----:B------:R-:W-:Y:S01]  /*c3d0*/  USEL UR42, UR4, 0x1, UP0 ;  /* 0x00000001042a7887 */ /* 0x000fe20008000000 */
[----:B------:R-:W-:Y:S01]  /*c3e0*/  @UP1 ULDC UR5, c[0x0][0x44c] ;  /* 0x0001130000051ab9 */ /* 0x000fe20000000800 */
[----:B0-----:R-:W-:-:S04]  /*c3f0*/  ISETP.NE.U32.AND P0, PT, R2, RZ, PT ;  /* 0x000000ff0200720c */ /* 0x001fc80003f05070 */
[----:B------:R-:W-:Y:S01]  /*c400*/  ISETP.NE.AND.EX P0, PT, R3, RZ, PT, P0 ;  /* 0x000000ff0300720c */ /* 0x000fe20003f05300 */
[----:B-1----:R-:W-:Y:S02]  /*c410*/  UIMAD UR6, UR48, UR6, 0xbf ;  /* 0x000000bf300674a4 */ /* 0x002fe4000f8e0206 */
        /* <DEDUP_REMOVED lines=57> */
.L_x_11962:
        /* <DEDUP_REMOVED lines=31> */
.L_x_11963:
        /* <DEDUP_REMOVED lines=19> */
[----:B-1---5:R-:W-:Y:S05]  /*cad0*/  CALL.ABS.NOINC R2 ;  /* 0x0000000002007343 */ /* 0x022fea0003c00000 */
.L_x_11965:
        /* <DEDUP_REMOVED lines=15> */
.L_x_11964:
[----:B------:R-:W0:Y:S01]  /*cbd0*/  LDC.64 R2, c[0x0][0x9f8] ;  /* 0x00027e00ff027b82 */ /* 0x000e220000000a00 */
[----:B------:R-:W-:Y:S01]  /*cbe0*/  MOV R6, R24 ;  /* 0x0000001800067202 */ /* 0x000fe20000000f00 */
        /* <DEDUP_REMOVED lines=18> */
[----:B------:R-:W-:Y:S02]  /*cd10*/  @P1 LOP3.LUT R16, R16, 0x10, RZ, 0xfc, !PT ;  /* 0x0000001010101812 */ /* 0x000fe400078efcff */
[C---:B------:R-:W-:Y:S02]  /*cd20*/  ISETP.GE.AND P0, PT, R7.reuse, UR42, PT ;  /* 0x0000002a07007c0c */ /* 0x040fe4000bf06270 */
[----:B-----5:R-:W-:-:S03]  /*cd30*/  IADD3 R8, R7, R22, RZ ;  /* 0x0000001607087210 */ /* 0x020fc60007ffe0ff */
[----:B0-----:R-:W0:Y:S02]  /*cd40*/  @P1 LDC R3, c[0x0][0x438] ;  /* 0x00010e00ff031b82 */ /* 0x001e240000000800 */
[----:B------:R-:W-:-:S06]  /*cd50*/  IMAD.MOV.U32 R7, RZ, RZ, R8 ;  /* 0x000000ffff077224 */ /* 0x000fcc00078e0008 */
        /* <DEDUP_REMOVED lines=16> */
[----:B0-----:R-:W-:Y:S01]  /*ce60*/  IMAD.MOV.U32 R6, RZ, RZ, RZ ;  /* 0x000000ffff067224 */ /* 0x001fe200078e00ff */
[----:B--2---:R-:W-:Y:S02]  /*ce70*/  SHF.L.U32 R9, R21, 0x3, RZ ;  /* 0x0000000315097819 */ /* 0x004fe400000006ff */
        /* <DEDUP_REMOVED lines=14> */
.L_x_12008:
        /* <DEDUP_REMOVED lines=14> */
.L_x_11967:
        /* <DEDUP_REMOVED lines=26> */
.L_x_12009:
[----:B------:R-:W-:Y:S01]  /*d1e0*/  ULDC.64 UR4, c[0x0][0x300] ;  /* 0x0000c00000047ab9 */ /* 0x000fe20000000a00 */
[----:B------:R-:W1:Y:S01]  /*d1f0*/  S2R R11, SR_TID.X ;  /* 0x00000000000b7919 */ /* 0x000e620000002100 */
[----:B------:R-:W-:Y:S01]  /*d200*/  IMAD R2, R7, UR4, RZ ;  /* 0x0000000407027c24 */ /* 0x000fe2000f8e02ff */
[----:B------:R-:W-:Y:S01]  /*d210*/  R2UR UR6, R29 ;  /* 0x000000001d0672ca */ /* 0x000fe200000e0000 */
[----:B0-----:R-:W0:Y:S02]  /*d220*/  S2R R10, SR_TID.X ;  /* 0x00000000000a7919 */ /* 0x001e240000002100 */
[C---:B------:R-:W-:Y:S01]  /*d230*/  IMAD R7, R5.reuse, UR5, R2 ;  /* 0x0000000505077c24 */ /* 0x040fe2000f8e0202 */
[C---:B------:R-:W-:Y:S01]  /*d240*/  LOP3.LUT P4, RZ, R16.reuse, 0x4, RZ, 0xc0, !PT ;  /* 0x0000000410ff7812 */ /* 0x040fe2000788c0ff */
[----:B------:R-:W-:Y:S01]  /*d250*/  IMAD.WIDE.U32 R2, R5, UR4, RZ ;  /* 0x0000000405027c25 */ /* 0x000fe2000f8e00ff */
[----:B------:R-:W-:Y:S01]  /*d260*/  ULDC.64 UR4, c[0x0][0x310] ;  /* 0x0000c40000047ab9 */ /* 0x000fe20000000a00 */
[----:B------:R-:W-:-:S02]  /*d270*/  LOP3.LUT P3, RZ, R16, 0x2, RZ, 0xc0, !PT ;  /* 0x0000000210ff7812 */ /* 0x000fc4000786c0ff */
[----:B------:R-:W-:Y:S01]  /*d280*/  IMAD R5, R4, UR4, RZ ;  /* 0x0000000404057c24 */ /* 0x000fe2000f8e02ff */
[----:B------:R-:W-:Y:S01]  /*d290*/  IADD3 R3, R3, R7, RZ ;  /* 0x0000000703037210 */ /* 0x000fe20007ffe0ff */
[----:B------:R-:W-:Y:S01]  /*d2a0*/  IMAD.SHL.U32 R4, R20, 0x8, RZ ;  /* 0x0000000814047824 */ /* 0x000fe200078e00ff */
[----:B------:R-:W-:Y:S01]  /*d2b0*/  LOP3.LUT P2, RZ, R16, 0x1, RZ, 0xc0, !PT ;  /* 0x0000000110ff7812 */ /* 0x000fe2000784c0ff */
[C---:B------:R-:W-:Y:S02]  /*d2c0*/  IMAD R5, R6.reuse, UR5, R5 ;  /* 0x0000000506057c24 */ /* 0x040fe4000f8e0205 */
[----:B------:R-:W-:Y:S01]  /*d2d0*/  IMAD.WIDE.U32 R2, R6, UR4, R2 ;  /* 0x0000000406027c25 */ /* 0x000fe2000f8e0002 */
[----:B------:R-:W-:Y:S01]  /*d2e0*/  ULDC.64 UR4, c[0x0][0x308] ;  /* 0x0000c20000047ab9 */ /* 0x000fe20000000a00 */
[----:B------:R-:W-:Y:S02]  /*d2f0*/  LOP3.LUT R6, R9, 0xc0, RZ, 0xc0, !PT ;  /* 0x000000c009067812 */ /* 0x000fe400078ec0ff */
[----:B------:R-:W-:Y:S01]  /*d300*/  IMAD.IADD R3, R3, 0x1, R5 ;  /* 0x0000000103037824 */ /* 0x000fe200078e0205 */
[----:B------:R-:W-:Y:S01]  /*d310*/  LOP3.LUT R4, R4, 0x300, RZ, 0xc0, !PT ;  /* 0x0000030004047812 */ /* 0x000fe200078ec0ff */
[----:B------:R-:W-:Y:S01]  /*d320*/  IMAD.MOV.U32 R5, RZ, RZ, -0x80 ;  /* 0xffffff80ff057424 */ /* 0x000fe200078e00ff */
[----:B------:R-:W-:-:S02]  /*d330*/  LOP3.LUT R6, R6, 0x18, R9, 0xf8, !PT ;  /* 0x0000001806067812 */ /* 0x000fc400078ef809 */
[----:B------:R-:W-:Y:S01]  /*d340*/  LOP3.LUT R4, R4, 0x20, R9, 0xf8, !PT ;  /* 0x0000002004047812 */ /* 0x000fe200078ef809 */
[----:B------:R-:W-:Y:S02]  /*d350*/  IMAD R8, R0, R5, UR42 ;  /* 0x0000002a00087e24 */ /* 0x000fe4000f8e0205 */
[----:B------:R-:W-:Y:S01]  /*d360*/  IMAD.U32 R5, RZ, RZ, UR4 ;  /* 0x00000004ff057e24 */ /* 0x000fe2000f8e00ff */
[----:B------:R-:W-:Y:S01]  /*d370*/  UIMAD UR4, UR6, UR4, URZ ;  /* 0x00000004060472a4 */ /* 0x000fe2000f8e023f */
[----:B-1----:R-:W-:Y:S02]  /*d380*/  LOP3.LUT R11, R11, 0x7f, RZ, 0xc0, !PT ;  /* 0x0000007f0b0b7812 */ /* 0x002fe400078ec0ff */
[----:B------:R-:W-:Y:S01]  /*d390*/  IMAD.WIDE.U32 R2, R5, UR41, R2 ;  /* 0x0000002905027c25 */ /* 0x000fe2000f8e0002 */
[----:B------:R-:W-:Y:S01]  /*d3a0*/  UIMAD UR4, UR41, UR5, UR4 ;  /* 0x00000005290472a4 */ /* 0x000fe2000f8e0204 */
[----:B------:R-:W-:Y:S01]  /*d3b0*/  ULDC.64 UR6, c[0x0][0x2e8] ;  /* 0x0000ba0000067ab9 */ /* 0x000fe20000000a00 */
[----:B------:R-:W-:-:S02]  /*d3c0*/  SHF.R.U32.HI R11, RZ, 0x2, R11 ;  /* 0x00000002ff0b7819 */ /* 0x000fc4000001160b */
[----:B------:R-:W-:Y:S02]  /*d3d0*/  LEA R0, P1, R2, UR6, 0x1 ;  /* 0x0000000602007c11 */ /* 0x000fe4000f8208ff */
[----:B------:R-:W-:Y:S01]  /*d3e0*/  VIADD R9, R3, UR4 ;  /* 0x0000000403097c36 */ /* 0x000fe20008000000 */
[----:B------:R-:W-:Y:S01]  /*d3f0*/  UMOV UR4, 0xffffffff ;  /* 0xffffffff00047882 */ /* 0x000fe20000000000 */
[----:B0-----:R-:W-:Y:S02]  /*d400*/  LOP3.LUT R28, R6, 0x18, R10, 0x78, !PT ;  /* 0x00000018061c7812 */ /* 0x001fe400078e780a */
[----:B------:R-:W-:Y:S02]  /*d410*/  IADD3 R8, -R11, R8, RZ ;  /* 0x000000080b087210 */ /* 0x000fe40007ffe1ff */
[----:B------:R-:W-:Y:S02]  /*d420*/  LEA.HI.X R9, R2, UR7, R9, 0x1, P1 ;  /* 0x0000000702097c11 */ /* 0x000fe400088f0c09 */
[----:B------:R-:W-:-:S02]  /*d430*/  ISETP.GE.AND P0, PT, R8, 0x1, PT ;  /* 0x000000010800780c */ /* 0x000fc40003f06270 */
[----:B------:R-:W-:Y:S01]  /*d440*/  LOP3.LUT R28, R4, R28, RZ, 0xfc, !PT ;  /* 0x0000001c041c7212 */ /* 0x000fe200078efcff */
[----:B------:R-:W-:Y:S10]  /*d450*/  BRA.DIV UR4, `(.L_x_11969) ;  /* 0x0000002a04d47947 */ /* 0x000ff4000b800000 */
        /* <DEDUP_REMOVED lines=36> */
.L_x_12019:
[----:B------:R-:W-:Y:S01]  /*d6a0*/  ISETP.GE.AND P0, PT, R8, 0x61, PT ;  /* 0x000000610800780c */ /* 0x000fe20003f06270 */
[----:B--2---:R-:W-:Y:S01]  /*d6b0*/  IMAD.MOV.U32 R2, RZ, RZ, R14 ;  /* 0x000000ffff027224 */ /* 0x004fe200078e000e */
[----:B------:R-:W-:Y:S01]  /*d6c0*/  SHF.L.U32 R27, R10, 0x3, RZ ;  /* 0x000000030a1b7819 */ /* 0x000fe200000006ff */
[----:B------:R-:W-:-:S03]  /*d6d0*/  IMAD.MOV.U32 R3, RZ, RZ, R9 ;  /* 0x000000ffff037224 */ /* 0x000fc600078e0009 */
        /* <DEDUP_REMOVED lines=16> */
.L_x_11970:
        /* <DEDUP_REMOVED lines=22> */
[----:B------:R-:W-:Y:S01]  /*d940*/  MOV R12, 0x1 ;  /* 0x00000001000c7802 */ /* 0x000fe20000000f00 */
[----:B------:R-:W-:Y:S02]  /*d950*/  IMAD.U32 R7, RZ, RZ, UR9 ;  /* 0x00000009ff077e24 */ /* 0x000fe4000f8e00ff */
[----:B------:R-:W-:-:S02]  /*d960*/  IMAD.U32 R10, RZ, RZ, UR4 ;  /* 0x00000004ff0a7e24 */ /* 0x000fc4000f8e00ff */
[----:B------:R-:W-:Y:S02]  /*d970*/  IMAD.U32 R11, RZ, RZ, UR5 ;  /* 0x00000005ff0b7e24 */ /* 0x000fe4000f8e00ff */
[----:B------:R-:W-:Y:S02]  /*d980*/  IMAD.MOV.U32 R8, RZ, RZ, 0x70 ;  /* 0x00000070ff087424 */ /* 0x000fe400078e00ff */
[----:B------:R-:W-:-:S07]  /*d990*/  IMAD.MOV.U32 R13, RZ, RZ, RZ ;  /* 0x000000ffff0d7224 */ /* 0x000fce00078e00ff */
[----:B------:R-:W-:-:S07]  /*d9a0*/  LEPC R20, `(.L_x_11971) ;  /* 0x000000001014794e */ /* 0x000fce0000000000 */
[----:B0-----:R-:W-:Y:S05]  /*d9b0*/  CALL.ABS.NOINC R2 ;  /* 0x0000000002007343 */ /* 0x001fea0003c00000 */
.L_x_11971:
[----:B------:R-:W0:Y:S01]  /*d9c0*/  S2R R13, SR_TID.X ;  /* 0x00000000000d7919 */ /* 0x000e220000002100 */
[----:B------:R-:W-:Y:S01]  /*d9d0*/  UISETP.NE.AND UP0, UPT, UR49, URZ, UPT ;  /* 0x0000003f3100728c */ /* 0x000fe2000bf05270 */
[----:B------:R-:W-:Y:S01]  /*d9e0*/  IMAD.U32 R4, RZ, RZ, UR38 ;  /* 0x00000026ff047e24 */ /* 0x000fe2000f8e00ff */
[----:B------:R-:W-:Y:S01]  /*d9f0*/  ULDC.64 UR4, c[0x0][0x2e0] ;  /* 0x0000b80000047ab9 */ /* 0x000fe20000000a00 */
[----:B------:R-:W-:Y:S01]  /*da00*/  IMAD.U32 R7, RZ, RZ, UR48 ;  /* 0x00000030ff077e24 */ /* 0x000fe2000f8e00ff */
[----:B------:R-:W1:Y:S01]  /*da10*/  LDC R20, c[0x0][0x448] ;  /* 0x00011200ff147b82 */ /* 0x000e620000000800 */
[----:B------:R-:W-:Y:S01]  /*da20*/  IMAD.U32 R3, RZ, RZ, UR47 ;  /* 0x0000002fff037e24 */ /* 0x000fe2000f8e00ff */
[----:B------:R-:W-:Y:S01]  /*da30*/  PLOP3.LUT P1, PT, PT, PT, UP0, 0x80, 0x0 ;  /* 0x000000000000781c */ /* 0x000fe20003f2f008 */
[----:B------:R-:W-:Y:S01]  /*da40*/  IMAD R25, R25, UR4, RZ ;  /* 0x0000000419197c24 */ /* 0x000fe2000f8e02ff */
[----:B------:R-:W-:Y:S01]  /*da50*/  MOV R2, R4 ;  /* 0x0000000400027202 */ /* 0x000fe20000000f00 */
[----:B------:R-:W-:Y:S01]  /*da60*/  IMAD.U32 R5, RZ, RZ, UR39 ;  /* 0x00000027ff057e24 */ /* 0x000fe2000f8e00ff */
[----:B------:R-:W-:Y:S01]  /*da70*/  PLOP3.LUT P0, PT, PT, PT, UP0, 0x80, 0x0 ;  /* 0x000000000000781c */ /* 0x000fe20003f0f008 */
[----:B------:R-:W-:-:S02]  /*da80*/  IMAD R25, R24, UR5, R25 ;  /* 0x0000000518197c24 */ /* 0x000fc4000f8e0219 */
[----:B------:R-:W-:Y:S01]  /*da90*/  IMAD.WIDE.U32 R2, R24, UR4, R2 ;  /* 0x0000000418027c25 */ /* 0x000fe2000f8e0002 */
[----:B------:R-:W-:-:S03]  /*daa0*/  @UP0 ULDC UR4, c[0x0][0x44c] ;  /* 0x0001130000040ab9 */ /* 0x000fc60000000800 */
[----:B------:R-:W-:Y:S01]  /*dab0*/  IMAD.IADD R3, R3, 0x1, R25 ;  /* 0x0000000103037824 */ /* 0x000fe200078e0219 */
[C---:B0-----:R-:W-:Y:S01]  /*dac0*/  LOP3.LUT R21, R13.reuse, 0x7f, RZ, 0xc0, !PT ;  /* 0x0000007f0d157812 */ /* 0x041fe200078ec0ff */
[----:B------:R-:W-:-:S03]  /*dad0*/  IMAD.SHL.U32 R13, R13, 0x8, RZ ;  /* 0x000000080d0d7824 */ /* 0x000fc600078e00ff */
[----:B------:R-:W-:Y:S02]  /*dae0*/  SHF.R.U32.HI R21, RZ, 0x2, R21 ;  /* 0x00000002ff157819 */ /* 0x000fe40000011615 */
[----:B------:R-:W-:-:S03]  /*daf0*/  LOP3.LUT R13, R13, 0x18, RZ, 0xc0, !PT ;  /* 0x000000180d0d7812 */ /* 0x000fc600078ec0ff */
[----:B------:R-:W-:Y:S01]  /*db00*/  IMAD.IADD R0, R23, 0x1, R21 ;  /* 0x0000000117007824 */ /* 0x000fe200078e0215 */
[C---:B------:R-:W-:Y:S02]  /*db10*/  LOP3.LUT R14, R13.reuse, 0x20, RZ, 0xfc, !PT ;  /* 0x000000200d0e7812 */ /* 0x040fe400078efcff */
[----:B------:R-:W-:Y:S01]  /*db20*/  LOP3.LUT R13, R13, 0x40, RZ, 0xfc, !PT ;  /* 0x000000400d0d7812 */ /* 0x000fe200078efcff */
[----:B------:R-:W-:-:S04]  /*db30*/  IMAD R7, R7, 0xc0, R0 ;  /* 0x000000c007077824 */ /* 0x000fc800078e0200 */
[C---:B------:R-:W-:Y:S01]  /*db40*/  @P1 IMAD.HI.U32 R0, R7.reuse, UR4, RZ ;  /* 0x0000000407001c27 */ /* 0x040fe2000f8e00ff */
[----:B------:R-:W-:Y:S01]  /*db50*/  PLOP3.LUT P1, PT, PT, PT, UP0, 0x80, 0x0 ;  /* 0x000000000000781c */ /* 0x000fe20003f2f008 */
[----:B------:R-:W-:Y:S02]  /*db60*/  @UP0 ULDC UR4, c[0x0][0x450] ;  /* 0x0001140000040ab9 */ /* 0x000fe40000000800 */
[----:B------:R-:W-:Y:S01]  /*db70*/  IMAD.MOV.U32 R5, RZ, RZ, R7 ;  /* 0x000000ffff057224 */ /* 0x000fe200078e0007 */
[----:B------:R-:W-:Y:S01]  /*db80*/  @P0 SHF.R.U32.HI R5, RZ, UR4, R0 ;  /* 0x00000004ff050c19 */ /* 0x000fe20008011600 */
[----:B------:R-:W-:Y:S01]  /*db90*/  @UP0 ULDC UR4, c[0x0][0x44c] ;  /* 0x0001130000040ab9 */ /* 0x000fe20000000800 */
[----:B------:R-:W-:Y:S02]  /*dba0*/  PLOP3.LUT P0, PT, PT, PT, UP0, 0x80, 0x0 ;  /* 0x000000000000781c */ /* 0x000fe40003f0f008 */
[----:B------:R-:W-:Y:S01]  /*dbb0*/  IADD3 R0, R7, 0x80, RZ ;  /* 0x0000008007007810 */ /* 0x000fe20007ffe0ff */
[----:B------:R-:W-:-:S04]  /*dbc0*/  IMAD.MOV R9, RZ, RZ, -R5 ;  /* 0x000000ffff097224 */ /* 0x000fc800078e0a05 */
[----:B------:R-:W-:Y:S01]  /*dbd0*/  @P1 IMAD.HI.U32 R4, R0, UR4, RZ ;  /* 0x0000000400041c27 */ /* 0x000fe2000f8e00ff */
[----:B------:R-:W-:-:S03]  /*dbe0*/  @UP0 ULDC UR4, c[0x0][0x450] ;  /* 0x0001140000040ab9 */ /* 0x000fc60000000800 */
[----:B------:R-:W-:Y:S02]  /*dbf0*/  IMAD.MOV.U32 R10, RZ, RZ, R0 ;  /* 0x000000ffff0a7224 */ /* 0x000fe400078e0000 */
[----:B------:R-:W-:Y:S01]  /*dc00*/  @P0 SHF.R.U32.HI R10, RZ, UR4, R4 ;  /* 0x00000004ff0a0c19 */ /* 0x000fe20008011604 */
[----:B------:R-:W-:Y:S01]  /*dc10*/  ULDC.64 UR4, c[0x0][0x2d0] ;  /* 0x0000b40000047ab9 */ /* 0x000fe20000000a00 */
[----:B------:R-:W-:Y:S01]  /*dc20*/  SHF.R.S32.HI R4, RZ, 0x1f, R5 ;  /* 0x0000001fff047819 */ /* 0x000fe20000011405 */
[----:B-1----:R-:W-:Y:S01]  /*dc30*/  IMAD R9, R20, R9, R7 ;  /* 0x0000000914097224 */ /* 0x002fe200078e0207 */
[----:B------:R-:W-:Y:S01]  /*dc40*/  SHF.R.S32.HI R12, RZ, 0x1f, R10 ;  /* 0x0000001fff0c7819 */ /* 0x000fe2000001140a */
[----:B------:R-:W-:-:S04]  /*dc50*/  IMAD.WIDE.U32 R6, R10, UR4, R2 ;  /* 0x000000040a067c25 */ /* 0x000fc8000f8e0002 */
[----:B------:R-:W-:Y:S02]  /*dc60*/  IMAD R4, R4, UR4, RZ ;  /* 0x0000000404047c24 */ /* 0x000fe4000f8e02ff */
[----:B------:R-:W-:Y:S02]  /*dc70*/  IMAD R12, R12, UR4, RZ ;  /* 0x000000040c0c7c24 */ /* 0x000fe4000f8e02ff */
[C---:B------:R-:W-:Y:S02]  /*dc80*/  IMAD R8, R5.reuse, UR5, R4 ;  /* 0x0000000505087c24 */ /* 0x040fe4000f8e0204 */
[----:B------:R-:W-:Y:S01]  /*dc90*/  IMAD.WIDE.U32 R4, R5, UR4, R2 ;  /* 0x0000000405047c25 */ /* 0x000fe2000f8e0002 */
[----:B------:R-:W-:-:S03]  /*dca0*/  SHF.R.S32.HI R2, RZ, 0x1f, R9 ;  /* 0x0000001fff027819 */ /* 0x000fc60000011409 */
[----:B------:R-:W-:Y:S01]  /*dcb0*/  IMAD.MOV R11, RZ, RZ, -R10 ;  /* 0x000000ffff0b7224 */ /* 0x000fe200078e0a0a */
[----:B------:R-:W-:Y:S01]  /*dcc0*/  IADD3 R3, R5, R8, RZ ;  /* 0x0000000805037210 */ /* 0x000fe20007ffe0ff */
[----:B------:R-:W-:Y:S01]  /*dcd0*/  IMAD R10, R10, UR5, R12 ;  /* 0x000000050a0a7c24 */ /* 0x000fe2000f8e020c */
[----:B------:R-:W-:Y:S01]  /*dce0*/  ULDC.64 UR4, c[0x0][0x2c8] ;  /* 0x0000b20000047ab9 */ /* 0x000fe20000000a00 */
[----:B------:R-:W-:Y:S02]  /*dcf0*/  IMAD R0, R20, R11, R0 ;  /* 0x0000000b14007224 */ /* 0x000fe400078e0200 */
[----:B------:R-:W-:Y:S02]  /*dd00*/  IMAD R8, R2, UR4, RZ ;  /* 0x0000000402087c24 */ /* 0x000fe4000f8e02ff */
[----:B------:R-:W-:Y:S02]  /*dd10*/  IMAD.MOV.U32 R2, RZ, RZ, R4 ;  /* 0x000000ffff027224 */ /* 0x000fe400078e0004 */
[----:B------:R-:W-:-:S02]  /*dd20*/  IMAD R8, R9, UR5, R8 ;  /* 0x0000000509087c24 */ /* 0x000fc4000f8e0208 */
[----:B------:R-:W-:Y:S01]  /*dd30*/  IMAD.WIDE.U32 R4, R9, UR4, R2 ;  /* 0x0000000409047c25 */ /* 0x000fe2000f8e0002 */
[----:B------:R-:W-:-:S03]  /*dd40*/  SHF.R.S32.HI R2, RZ, 0x1f, R0 ;  /* 0x0000001fff027819 */ /* 0x000fc60000011400 */
[----:B------:R-:W-:Y:S01]  /*dd50*/  IMAD.IADD R3, R7, 0x1, R10 ;  /* 0x0000000107037824 */ /* 0x000fe200078e020a */
[----:B------:R-:W-:Y:S01]  /*dd60*/  IADD3 R9, R5, R8, RZ ;  /* 0x0000000805097210 */ /* 0x000fe20007ffe0ff */
[----:B------:R-:W-:Y:S02]  /*dd70*/  IMAD R7, R2, UR4, RZ ;  /* 0x0000000402077c24 */ /* 0x000fe4000f8e02ff */
[----:B------:R-:W-:Y:S02]  /*dd80*/  IMAD.MOV.U32 R2, RZ, RZ, R6 ;  /* 0x000000ffff027224 */ /* 0x000fe400078e0006 */
[C---:B------:R-:W-:Y:S02]  /*dd90*/  IMAD R6, R0.reuse, UR5, R7 ;  /* 0x0000000500067c24 */ /* 0x040fe4000f8e0207 */
[----:B------:R-:W-:Y:S01]  /*dda0*/  IMAD.WIDE.U32 R2, R0, UR4, R2 ;  /* 0x0000000400027c25 */ /* 0x000fe2000f8e0002 */
[----:B------:R-:W-:Y:S02]  /*ddb0*/  ULDC.64 UR4, c[0x0][0x280] ;  /* 0x0000a00000047ab9 */ /* 0x000fe40000000a00 */
[----:B------:R-:W-:Y:S01]  /*ddc0*/  LEA R7, P0, R4, UR4, 0x1 ;  /* 0x0000000404077c11 */ /* 0x000fe2000f8008ff */
        /* <DEDUP_REMOVED lines=11> */
[----:B------:R-:W-:Y:S01]  /*de80*/  IMAD.U32 R0, RZ, RZ, UR48 ;  /* 0x00000030ff007e24 */ /* 0x000fe2000f8e00ff */
        /* <DEDUP_REMOVED lines=9> */
[----:B------:R-:W-:Y:S01]  /*df20*/  IMAD R0, R0, 0xc0, R3 ;  /* 0x000000c000007824 */ /* 0x000fe200078e0203 */
[----:B------:R-:W-:Y:S01]  /*df30*/  MOV R3, R2 ;  /* 0x0000000200037202 */ /* 0x000fe20000000f00 */
[----:B------:R-:W-:Y:S02]  /*df40*/  IMAD.MOV.U32 R2, RZ, RZ, R14 ;  /* 0x000000ffff027224 */ /* 0x000fe400078e000e */
[----:B------:R-:W0:Y:S01]  /*df50*/  SHFL.IDX PT, R14, R7, 0x1, 0x1c1f ;  /* 0x003c1f00070e7f89 */ /* 0x000e2200000e0000 */
[C---:B------:R-:W-:Y:S01]  /*df60*/  ISETP.GE.AND P2, PT, R0.reuse, R6, PT ;  /* 0x000000060000720c */ /* 0x040fe20003f46270 */
[----:B------:R-:W-:-:S12]  /*df70*/  VIADD R11, R0, 0x20 ;  /* 0x00000020000b7836 */ /* 0x000fd80000000000 */
[----:B------:R-:W-:Y:S01]  /*df80*/  @!P2 IMAD.WIDE.U32 R2, R27, 0x2, R2 ;  /* 0x000000021b02a825 */ /* 0x000fe200078e0002 */
[----:B------:R-:W-:-:S05]  /*df90*/  @!P2 LEA R21, R28, UR46, 0x1 ;  /* 0x0000002e1c15ac11 */ /* 0x000fca000f8e08ff */
[----:B------:R-:W-:Y:S04]  /*dfa0*/  @!P2 LDGSTS.E.BYPASS.LTC128B.128 [R21+0xc400], desc[UR36][R2.64], !P3 ;  /* 0x0c4000000215afae */ /* 0x000fe8000d901d64 */
[----:B------:R-:W-:Y:S01]  /*dfb0*/  @!P2 LDGSTS.E.BYPASS.LTC128B.128 [R21+0xf400], desc[UR36][R2.64+0x40], !P0 ;  /* 0x0f4000400215afae */ /* 0x000fe2000c101d64 */
[----:B0-----:R-:W-:-:S03]  /*dfc0*/  MOV R4, R14 ;  /* 0x0000000e00047202 */ /* 0x001fc60000000f00 */
        /* <DEDUP_REMOVED lines=10> */
[----:B------:R-:W-:Y:S02]  /*e070*/  ISETP.GE.AND P2, PT, R11, R6, PT ;  /* 0x000000060b00720c */ /* 0x000fe40003f46270 */
[----:B------:R-:W-:Y:S01]  /*e080*/  IADD3 R11, R0, 0x60, RZ ;  /* 0x00000060000b7810 */ /* 0x000fe20007ffe0ff */
[----:B0-----:R-:W-:-:S02]  /*e090*/  IMAD.MOV.U32 R3, RZ, RZ, R2 ;  /* 0x000000ffff037224 */ /* 0x001fc400078e0002 */
        /* <DEDUP_REMOVED lines=25> */
.L_x_12032:
[----:B------:R-:W-:Y:S01]  /*e230*/  VIADD R5, R0, 0xa0 ;  /* 0x000000a000057836 */ /* 0x000fe20000000000 */
[----:B------:R-:W-:Y:S01]  /*e240*/  BSSY B0, `(.L_x_11973) ;  /* 0x000000d000007945 */ /* 0x000fe20003800000 */
[----:B-1----:R-:W-:Y:S01]  /*e250*/  MOV R2, R14 ;  /* 0x0000000e00027202 */ /* 0x002fe20000000f00 */
[----:B--2---:R-:W-:Y:S02]  /*e260*/  IMAD.MOV.U32 R3, RZ, RZ, R4 ;  /* 0x000000ffff037224 */ /* 0x004fe400078e0004 */
        /* <DEDUP_REMOVED lines=10> */
.L_x_11974:
[----:B------:R-:W-:Y:S05]  /*e310*/  BSYNC B0 ;  /* 0x0000000000007941 */ /* 0x000fea0003800000 */
.L_x_11973:
        /* <DEDUP_REMOVED lines=11> */
.L_x_12033:
[----:B------:R-:W-:Y:S01]  /*e3d0*/  MOV R21, RZ ;  /* 0x000000ff00157202 */ /* 0x000fe20000000f00 */
[----:B------:R-:W-:Y:S06]  /*e3e0*/  @!P0 BRA `(.L_x_11976) ;  /* 0x0000000c00c88947 */ /* 0x000fec0003800000 */
[----:B0-----:R-:W0:Y:S01]  /*e3f0*/  S2R R2, SR_TID.X ;  /* 0x0000000000027919 */ /* 0x001e220000002100 */
[----:B------:R-:W-:Y:S01]  /*e400*/  UIADD3 UR4, UR44, 0x1, URZ ;  /* 0x000000012c047890 */ /* 0x000fe2000fffe03f */
[----:B------:R-:W-:Y:S01]  /*e410*/  LOP3.LUT R0, RZ, UR43, RZ, 0x33, !PT ;  /* 0x0000002bff007c12 */ /* 0x000fe2000f8e33ff */
[----:B------:R-:W-:Y:S01]  /*e420*/  ULOP3.LUT UR5, URZ, UR45, URZ, 0x33, !UPT ;  /* 0x0000002d3f057292 */ /* 0x000fe2000f8e333f */
[----:B------:R-:W1:Y:S01]  /*e430*/  S2R R4, SR_TID.X ;  /* 0x0000000000047919 */ /* 0x000e620000002100 */
[----:B------:R-:W-:Y:S01]  /*e440*/  UIMAD UR4, UR4, UR40, URZ ;  /* 0x00000028040472a4 */ /* 0x000fe2000f8e023f */
[----:B------:R-:W-:Y:S01]  /*e450*/  BSSY B0, `(.L_x_11976) ;  /* 0x00000eb000007945 */ /* 0x000fe20003800000 */
[----:B------:R-:W-:-:S04]  /*e460*/  IMAD.MOV.U32 R20, RZ, RZ, RZ ;  /* 0x000000ffff147224 */ /* 0x000fc800078e00ff */
[----:B------:R-:W-:Y:S01]  /*e470*/  LOP3.LUT R3, RZ, UR4, RZ, 0x33, !PT ;  /* 0x00000004ff037c12 */ /* 0x000fe2000f8e33ff */
[----:B------:R-:W-:-:S03]  /*e480*/  ULDC UR4, c[0x0][0x2f4] ;  /* 0x0000bd0000047ab9 */ /* 0x000fc60000000800 */
[----:B------:R-:W-:-:S04]  /*e490*/  VIMNMX3 R0, R0, UR5, R3, !PT ;  /* 0x0000000500007c0f */ /* 0x000fc8000f800103 */
[----:B------:R-:W-:Y:S02]  /*e4a0*/  IADD3 R26, -R0, -0x2, RZ ;  /* 0xfffffffe001a7810 */ /* 0x000fe40007ffe1ff */
[----:B0-----:R-:W-:-:S04]  /*e4b0*/  LOP3.LUT R2, R2, 0x7f, RZ, 0xc0, !PT ;  /* 0x0000007f02027812 */ /* 0x001fc800078ec0ff */
[----:B------:R-:W-:-:S04]  /*e4c0*/  SHF.R.U32.HI R2, RZ, 0x2, R2 ;  /* 0x00000002ff027819 */ /* 0x000fc80000011602 */
[----:B------:R-:W-:Y:S01]  /*e4d0*/  IADD3 R23, R23, R22, R2 ;  /* 0x0000001617177210 */ /* 0x000fe20007ffe002 */
[----:B------:R-:W-:Y:S01]  /*e4e0*/  IMAD.MOV.U32 R22, RZ, RZ, 0x1 ;  /* 0x00000001ff167424 */ /* 0x000fe200078e00ff */
[----:B------:R-:W-:Y:S01]  /*e4f0*/  IADD3 R3, -R2, UR42, RZ ;  /* 0x0000002a02037c10 */ /* 0x000fe2000fffe1ff */
[C---:B-1----:R-:W-:Y:S01]  /*e500*/  IMAD.SHL.U32 R2, R4.reuse, 0x8, RZ ;  /* 0x0000000804027824 */ /* 0x042fe200078e00ff */
[----:B------:R-:W-:Y:S01]  /*e510*/  IADD3 R23, R23, -0x180, RZ ;  /* 0xfffffe8017177810 */ /* 0x000fe20007ffe0ff */
[----:B------:R-:W-:Y:S02]  /*e520*/  IMAD.SHL.U32 R4, R4, 0x8, RZ ;  /* 0x0000000804047824 */ /* 0x000fe400078e00ff */
[----:B------:R-:W-:Y:S01]  /*e530*/  IMAD R3, R0, 0x80, R3 ;  /* 0x0000008000037824 */ /* 0x000fe200078e0203 */
[----:B------:R-:W-:Y:S01]  /*e540*/  LOP3.LUT R2, R2, 0x18, RZ, 0xc0, !PT ;  /* 0x0000001802027812 */ /* 0x000fe200078ec0ff */
[----:B------:R-:W-:Y:S01]  /*e550*/  IMAD R10, R0, -0x80, R23 ;  /* 0xffffff80000a7824 */ /* 0x000fe200078e0217 */
[----:B------:R-:W-:Y:S01]  /*e560*/  LOP3.LUT R4, R4, 0x18, RZ, 0xc0, !PT ;  /* 0x0000001804047812 */ /* 0x000fe200078ec0ff */
[----:B------:R-:W-:Y:S01]  /*e570*/  VIADD R0, R3, 0x100 ;  /* 0x0000010003007836 */ /* 0x000fe20000000000 */
[----:B------:R-:W-:-:S02]  /*e580*/  ISETP.GE.AND P3, PT, R2, UR4, PT ;  /* 0x0000000402007c0c */ /* 0x000fc4000bf66270 */
[----:B------:R-:W-:Y:S02]  /*e590*/  LOP3.LUT R4, R4, 0x20, RZ, 0xfc, !PT ;  /* 0x0000002004047812 */ /* 0x000fe400078efcff */
[----:B------:R-:W-:Y:S02]  /*e5a0*/  LOP3.LUT R2, R2, 0x40, RZ, 0xfc, !PT ;  /* 0x0000004002027812 */ /* 0x000fe400078efcff */
[----:B------:R-:W-:Y:S02]  /*e5b0*/  ISETP.GE.AND P2, PT, R4, UR4, PT ;  /* 0x0000000404007c0c */ /* 0x000fe4000bf46270 */
[----:B------:R-:W-:-:S13]  /*e5c0*/  ISETP.GE.AND P1, PT, R2, UR4, PT ;  /* 0x0000000402007c0c */ /* 0x000fda000bf26270 */
.L_x_11989:
[----:B------:R-:W2:Y:S01]  /*e5d0*/  LDL R7, [R1+0x8] ;  /* 0x0000080001077983 */ /* 0x000ea20000100800 */
[----:B------:R-:W0:Y:S03]  /*e5e0*/  LDC R2, c[0x0][0x430] ;  /* 0x00010c00ff027b82 */ /* 0x000e260000000800 */
[----:B------:R-:W3:Y:S01]  /*e5f0*/  LDL R6, [R1] ;  /* 0x0000000001067983 */ /* 0x000ee20000100800 */
[----:B------:R-:W-:Y:S01]  /*e600*/  MOV R4, R10 ;  /* 0x0000000a00047202 */ /* 0x000fe20000000f00 */
        /* <DEDUP_REMOVED lines=25> */
.L_x_11977:
[----:B------:R-:W-:Y:S01]  /*e7a0*/  LEA R7, R21, UR46, 0x3 ;  /* 0x0000002e15077c11 */ /* 0x000fe2000f8e18ff */
[----:B------:R-:W-:Y:S01]  /*e7b0*/  BSSY B1, `(.L_x_11978) ;  /* 0x0000004000017945 */ /* 0x000fe20003800000 */
[----:B------:R-:W-:-:S04]  /*e7c0*/  SHF.L.U32 R2, R24, 0x1f, RZ ;  /* 0x0000001f18027819 */ /* 0x000fc800000006ff */
[----:B------:R-:W0:Y:S02]  /*e7d0*/  SYNCS.PHASECHK.TRANS64.TRYWAIT P0, [R7+URZ+0x2d840], R2 ;  /* 0x02d84002070075a7 */ /* 0x000e24000800017f */
[----:B0-----:R-:W-:Y:S05]  /*e7e0*/  @!P0 BRA `(.L_x_11979) ;  /* 0x0000002400648947 */ /* 0x001fea0003800000 */
.L_x_12034:
[----:B------:R-:W-:Y:S05]  /*e7f0*/  BSYNC B1 ;  /* 0x0000000000017941 */ /* 0x000fea0003800000 */
.L_x_11978:
        /* <DEDUP_REMOVED lines=34> */
[----:B0-----:R-:W-:-:S03]  /*ea20*/  SHF.L.U32 R11, R3, 0x3, RZ ;  /* 0x00000003030b7819 */ /* 0x001fc600000006ff */
[----:B------:R-:W0:Y:S01]  /*ea30*/  SHFL.IDX PT, R3, R19, RZ, 0x1c1f ;  /* 0x001c1fff13037589 */ /* 0x000e2200000e0000 */
        /* <DEDUP_REMOVED lines=22> */
.L_x_12044:
        /* <DEDUP_REMOVED lines=11> */
.L_x_11981:
        /* <DEDUP_REMOVED lines=10> */
.L_x_11982:
[----:B------:R2:W-:Y:S01]  /*ecf0*/  SYNCS.ARRIVE.TRANS64.A1T0 RZ, [R7+URZ+0x2d830], RZ ;  /* 0x02d830ff07ff79a7 */ /* 0x0005e2000810003f */
[----:B------:R-:W-:Y:S05]  /*ed00*/  @!P5 BRA `(.L_x_11983) ;  /* 0x000000000004d947 */ /* 0x000fea0003800000 */
[----:B------:R-:W-:Y:S01]  /*ed10*/  BPT.TRAP 0x1 ;  /* 0x000000040000795c */ /* 0x000fe20000300000 */
.L_x_11983:
[----:B-1----:R-:W-:Y:S01]  /*ed20*/  SHF.L.U32 R2, R22, 0x1f, RZ ;  /* 0x0000001f16027819 */ /* 0x002fe200000006ff */
[----:B------:R-:W-:Y:S01]  /*ed30*/  BSSY B1, `(.L_x_11984) ;  /* 0x0000004000017945 */ /* 0x000fe20003800000 */
[----:B--2---:R-:W-:-:S04]  /*ed40*/  LEA R7, R20, UR46, 0x3 ;  /* 0x0000002e14077c11 */ /* 0x004fc8000f8e18ff */
[----:B------:R-:W1:Y:S02]  /*ed50*/  SYNCS.PHASECHK.TRANS64.TRYWAIT P0, [R7+URZ+0x2d860], R2 ;  /* 0x02d86002070075a7 */ /* 0x000e64000800017f */
[----:B-1----:R-:W-:Y:S05]  /*ed60*/  @!P0 BRA `(.L_x_11985) ;  /* 0x00000024006c8947 */ /* 0x002fea0003800000 */
.L_x_12045:
[----:B------:R-:W-:Y:S05]  /*ed70*/  BSYNC B1 ;  /* 0x0000000000017941 */ /* 0x000fea0003800000 */
.L_x_11984:
        /* <DEDUP_REMOVED lines=29> */
[----:B0-----:R-:W-:Y:S02]  /*ef50*/  IADD3.X R3, RZ, R3, RZ, P0, !PT ;  /* 0x00000003ff037210 */ /* 0x001fe400007fe4ff */
[----:B------:R-:W-:-:S13]  /*ef60*/  ISETP.LT.OR P0, PT, R0, 0x41, P3 ;  /* 0x000000410000780c */ /* 0x000fda0001f01670 */
[----:B------:R2:W-:Y:S01]  /*ef70*/  LDGSTS.E.BYPASS.LTC128B.128 [R8+0x1400], desc[UR36][R2.64], !P0 ;  /* 0x0140000002087fae */ /* 0x0005e2000c101d64 */
[----:B------:R-:W-:-:S13]  /*ef80*/  ISETP.LT.OR P0, PT, R0, 0x41, P2 ;  /* 0x000000410000780c */ /* 0x000fda0001701670 */
[----:B------:R2:W-:Y:S01]  /*ef90*/  LDGSTS.E.BYPASS.LTC128B.128 [R8+0x3400], desc[UR36][R2.64+0x40], !P0 ;  /* 0x0340004002087fae */ /* 0x0005e2000c101d64 */
[----:B------:R-:W-:-:S13]  /*efa0*/  ISETP.LT.OR P0, PT, R0, 0x41, P1 ;  /* 0x000000410000780c */ /* 0x000fda0000f01670 */
[----:B-1-3--:R2:W-:Y:S02]  /*efb0*/  LDGSTS.E.BYPASS.LTC128B.128 [R8+0x5400], desc[UR36][R2.64+0x80], !P0 ;  /* 0x0540008002087fae */ /* 0x00a5e4000c101d64 */
.L_x_12055:
        /* <DEDUP_REMOVED lines=23> */
.L_x_11987:
        /* <DEDUP_REMOVED lines=10> */
.L_x_11988:
[----:B------:R-:W-:Y:S01]  /*f1d0*/  R2UR UR6, R29 ;  /* 0x000000001d0672ca */ /* 0x000fe200000e0000 */
[----:B------:R-:W-:Y:S01]  /*f1e0*/  ULDC.64 UR4, c[0x0][0x330] ;  /* 0x0000cc0000047ab9 */ /* 0x000fe20000000a00 */
[----:B------:R-:W-:Y:S01]  /*f1f0*/  MOV R18, R2 ;  /* 0x0000000200127202 */ /* 0x000fe20000000f00 */
[----:B------:R-:W-:Y:S01]  /*f200*/  IMAD.U32 R3, RZ, RZ, UR4 ;  /* 0x00000004ff037e24 */ /* 0x000fe2000f8e00ff */
[----:B------:R-:W-:Y:S01]  /*f210*/  IADD3 R26, R26, -0x1, RZ ;  /* 0xffffffff1a1a7810 */ /* 0x000fe20007ffe0ff */
[----:B------:R0:W-:Y:S01]  /*f220*/  SYNCS.ARRIVE.TRANS64.A1T0 RZ, [R7+URZ+0x2d850], RZ ;  /* 0x02d850ff07ff79a7 */ /* 0x0001e2000810003f */
[----:B------:R-:W-:Y:S02]  /*f230*/  VIADD R0, R0, 0x80 ;  /* 0x0000008000007836 */ /* 0x000fe40000000000 */
[----:B------:R-:W-:-:S04]  /*f240*/  IMAD.WIDE.U32 R18, R3, UR41, R18 ;  /* 0x0000002903127c25 */ /* 0x000fc8000f8e0012 */
[----:B------:R-:W-:Y:S01]  /*f250*/  VIADD R10, R10, 0xffffff80 ;  /* 0xffffff800a0a7836 */ /* 0x000fe20000000000 */
[----:B------:R-:W-:Y:S01]  /*f260*/  UIMAD UR4, UR6, UR4, URZ ;  /* 0x00000004060472a4 */ /* 0x000fe2000f8e023f */
[----:B------:R-:W-:Y:S02]  /*f270*/  IMAD.MOV.U32 R22, RZ, RZ, R24 ;  /* 0x000000ffff167224 */ /* 0x000fe400078e0018 */
[----:B------:R-:W-:Y:S01]  /*f280*/  ULDC.64 UR6, c[0x0][0x318] ;  /* 0x0000c60000067ab9 */ /* 0x000fe20000000a00 */
[----:B------:R-:W-:Y:S01]  /*f290*/  UIMAD UR4, UR41, UR5, UR4 ;  /* 0x00000005290472a4 */ /* 0x000fe2000f8e0204 */
[----:B------:R-:W-:Y:S01]  /*f2a0*/  LEA R17, P0, R18, UR6, 0x1 ;  /* 0x0000000612117c11 */ /* 0x000fe2000f8008ff */
[----:B------:R-:W-:-:S04]  /*f2b0*/  IMAD.MOV.U32 R20, RZ, RZ, R21 ;  /* 0x000000ffff147224 */ /* 0x000fc800078e0015 */
[----:B------:R-:W-:-:S05]  /*f2c0*/  VIADD R3, R19, UR4 ;  /* 0x0000000413037c36 */ /* 0x000fca0008000000 */
[----:B------:R-:W-:Y:S02]  /*f2d0*/  LEA.HI.X R18, R18, UR7, R3, 0x1, P0 ;  /* 0x0000000712127c11 */ /* 0x000fe400080f0c03 */
[----:B------:R-:W-:-:S13]  /*f2e0*/  ISETP.GT.AND P0, PT, R26, UR50, PT ;  /* 0x000000321a007c0c */ /* 0x000fda000bf04270 */
[----:B0-----:R-:W-:Y:S05]  /*f2f0*/  @P0 BRA `(.L_x_11989) ;  /* 0xfffffff000b40947 */ /* 0x001fea000383ffff */
[----:B------:R-:W-:Y:S05]  /*f300*/  BSYNC B0 ;  /* 0x0000000000007941 */ /* 0x000fea0003800000 */
.L_x_11976:
[----:B------:R-:W-:-:S13]  /*f310*/  LOP3.LUT P0, RZ, R16, 0x8, RZ, 0xc0, !PT ;  /* 0x0000000810ff7812 */ /* 0x000fda000780c0ff */
[----:B------:R-:W-:Y:S05]  /*f320*/  @!P0 BRA `(.L_x_11990) ;  /* 0x0000000000048947 */ /* 0x000fea0003800000 */
[----:B------:R-:W-:Y:S01]  /*f330*/  BPT.TRAP 0x1 ;  /* 0x000000040000795c */ /* 0x000fe20000300000 */
.L_x_11990:
[C---:B0-----:R-:W-:Y:S01]  /*f340*/  LEA R0, R21.reuse, UR46, 0x3 ;  /* 0x0000002e15007c11 */ /* 0x041fe2000f8e18ff */
        /* <DEDUP_REMOVED lines=11> */
.L_x_12056:
[----:B------:R-:W-:Y:S05]  /*f400*/  BSYNC B0 ;  /* 0x0000000000007941 */ /* 0x000fea0003800000 */
.L_x_11991:
        /* <DEDUP_REMOVED lines=12> */
[----:B------:R-:W1:Y:S01]  /*f4d0*/  SHFL.IDX PT, R14, R17, 0x1, 0x1c1f ;  /* 0x003c1f00110e7f89 */ /* 0x000e6200000e0000 */
[----:B------:R-:W-:-:S02]  /*f4e0*/  LOP3.LUT R8, R7, 0x20, RZ, 0xfc, !PT ;  /* 0x0000002007087812 */ /* 0x000fc400078efcff */
[----:B------:R-:W-:Y:S01]  /*f4f0*/  LOP3.LUT R7, R7, 0x40, RZ, 0xfc, !PT ;  /* 0x0000004007077812 */ /* 0x000fe200078efcff */
[----:B------:R-:W2:Y:S01]  /*f500*/  SHFL.IDX PT, R6, R18, 0x1, 0x1c1f ;  /* 0x003c1f0012067f89 */ /* 0x000ea200000e0000 */
[----:B------:R-:W-:Y:S02]  /*f510*/  ISETP.GE.AND P1, PT, R8, UR4, PT ;  /* 0x0000000408007c0c */ /* 0x000fe4000bf26270 */
[----:B------:R-:W-:Y:S01]  /*f520*/  ISETP.GE.AND P0, PT, R7, UR4, PT ;  /* 0x0000000407007c0c */ /* 0x000fe2000bf06270 */
[----:B------:R-:W3:Y:S01]  /*f530*/  SHFL.IDX PT, R8, R17, 0x2, 0x1c1f ;  /* 0x005c1f0011087f89 */ /* 0x000ee200000e0000 */
[C---:B------:R-:W-:Y:S02]  /*f540*/  ISETP.LT.OR P3, PT, R5.reuse, 0x1, P2 ;  /* 0x000000010500780c */ /* 0x040fe40001761670 */
[C---:B------:R-:W-:Y:S01]  /*f550*/  ISETP.LT.OR P4, PT, R5.reuse, 0x1, P1 ;  /* 0x000000010500780c */ /* 0x040fe20000f81670 */
[----:B------:R-:W4:Y:S01]  /*f560*/  SHFL.IDX PT, R7, R18, 0x2, 0x1c1f ;  /* 0x005c1f0012077f89 */ /* 0x000f2200000e0000 */
[----:B------:R-:W-:-:S03]  /*f570*/  ISETP.LT.OR P5, PT, R5, 0x1, P0 ;  /* 0x000000010500780c */ /* 0x000fc600007a1670 */
[----:B------:R-:W1:Y:S01]  /*f580*/  SHFL.IDX PT, R18, R18, 0x3, 0x1c1f ;  /* 0x007c1f0012127f89 */ /* 0x000e6200000e0000 */
        /* <DEDUP_REMOVED lines=9> */
[----:B------:R0:W1:Y:S01]  /*f620*/  SHFL.IDX PT, R14, R17, 0x3, 0x1c1f ;  /* 0x007c1f00110e7f89 */ /* 0x00006200000e0000 */
[----:B------:R-:W-:Y:S02]  /*f630*/  MOV R6, RZ ;  /* 0x000000ff00067202 */ /* 0x000fe40000000f00 */
[----:B------:R-:W-:-:S05]  /*f640*/  IMAD.WIDE.U32 R2, R9, 0x2, R2 ;  /* 0x0000000209027825 */ /* 0x000fca00078e0002 */
[----:B------:R-:W-:Y:S01]  /*f650*/  LDGSTS.E.BYPASS.LTC128B.128 [R4+0xc00], desc[UR36][R2.64], !P3 ;  /* 0x00c0000002047fae */ /* 0x000fe2000d901d64 */
[----:B------:R-:W-:-:S03]  /*f660*/  ISETP.LT.OR P3, PT, R5, 0x41, P2 ;  /* 0x000000410500780c */ /* 0x000fc60001761670 */
[----:B------:R-:W-:Y:S01]  /*f670*/  LDGSTS.E.BYPASS.LTC128B.128 [R4+0x2c00], desc[UR36][R2.64+0x40], !P4 ;  /* 0x02c0004002047fae */ /* 0x000fe2000e101d64 */
[----:B------:R-:W-:-:S03]  /*f680*/  ISETP.LT.OR P4, PT, R5, 0x41, P1 ;  /* 0x000000410500780c */ /* 0x000fc60000f81670 */
[----:B------:R3:W-:Y:S01]  /*f690*/  LDGSTS.E.BYPASS.LTC128B.128 [R4+0x4c00], desc[UR36][R2.64+0x80], !P5 ;  /* 0x04c0008002047fae */ /* 0x0007e2000e901d64 */
[----:B------:R-:W-:Y:S01]  /*f6a0*/  ISETP.LT.OR P5, PT, R5, 0x41, P0 ;  /* 0x000000410500780c */ /* 0x000fe200007a1670 */
[----:B---3--:R-:W-:Y:S02]  /*f6b0*/  IMAD.MOV.U32 R2, RZ, RZ, R8 ;  /* 0x000000ffff027224 */ /* 0x008fe400078e0008 */
[----:B----4-:R-:W-:Y:S02]  /*f6c0*/  IMAD.MOV.U32 R3, RZ, RZ, R7 ;  /* 0x000000ffff037224 */ /* 0x010fe400078e0007 */
[----:B------:R-:W-:-:S05]  /*f6d0*/  IMAD.WIDE.U32 R2, R9, 0x2, R2 ;  /* 0x0000000209027825 */ /* 0x000fca00078e0002 */
[----:B------:R0:W-:Y:S04]  /*f6e0*/  LDGSTS.E.BYPASS.LTC128B.128 [R4+0x1400], desc[UR36][R2.64], !P3 ;  /* 0x0140000002047fae */ /* 0x0001e8000d901d64 */
[----:B------:R0:W-:Y:S04]  /*f6f0*/  LDGSTS.E.BYPASS.LTC128B.128 [R4+0x3400], desc[UR36][R2.64+0x40], !P4 ;  /* 0x0340004002047fae */ /* 0x0001e8000e101d64 */
[----:B-1----:R0:W-:Y:S02]  /*f700*/  LDGSTS.E.BYPASS.LTC128B.128 [R4+0x5400], desc[UR36][R2.64+0x80], !P5 ;  /* 0x0540008002047fae */ /* 0x0021e4000e901d64 */
.L_x_12066:
        /* <DEDUP_REMOVED lines=14> */
.L_x_11994:
        /* <DEDUP_REMOVED lines=10> */
.L_x_11995:
[----:B0-----:R-:W-:Y:S01]  /*f890*/  VIADD R2, R21, 0x1 ;  /* 0x0000000115027836 */ /* 0x001fe20000000000 */
[----:B------:R0:W-:Y:S04]  /*f8a0*/  SYNCS.ARRIVE.TRANS64.A1T0 RZ, [R0+URZ+0x2d850], RZ ;  /* 0x02d850ff00ff79a7 */ /* 0x0001e8000810003f */
[----:B------:R-:W-:-:S04]  /*f8b0*/  ISETP.NE.AND P0, PT, R2, 0x2, PT ;  /* 0x000000020200780c */ /* 0x000fc80003f05270 */
[----:B------:R-:W-:Y:S02]  /*f8c0*/  SEL R3, RZ, 0x1, P0 ;  /* 0x00000001ff037807 */ /* 0x000fe40000000000 */
[----:B------:R-:W-:Y:S02]  /*f8d0*/  SEL R2, R2, RZ, P0 ;  /* 0x000000ff02027207 */ /* 0x000fe40000000000 */
[----:B0-----:R-:W-:-:S07]  /*f8e0*/  LOP3.LUT R0, R24, R3, RZ, 0x3c, !PT ;  /* 0x0000000318007212 */ /* 0x001fce00078e3cff */
.L_x_11961:
[----:B------:R-:W0:Y:S01]  /*f8f0*/  S2R R4, SR_CgaCtaId ;  /* 0x0000000000047919 */ /* 0x000e220000008800 */
[----:B------:R-:W-:Y:S02]  /*f900*/  MOV R3, 0x400 ;  /* 0x0000040000037802 */ /* 0x000fe40000000f00 */
[----:B------:R-:W-:Y:S02]  /*f910*/  SHF.L.U32 R6, R6, 0x1f, RZ ;  /* 0x0000001f06067819 */ /* 0x000fe400000006ff */
[----:B0-----:R-:W-:-:S04]  /*f920*/  LEA R7, R4, R3, 0x18 ;  /* 0x0000000304077211 */ /* 0x001fc800078ec0ff */
[----:B------:R-:W0:Y:S02]  /*f930*/  SYNCS.PHASECHK.TRANS64.TRYWAIT P0, [R7+URZ+0x2d820], R6 ;  /* 0x02d82006070075a7 */ /* 0x000e24000800017f */
[----:B0-----:R-:W-:Y:S05]  /*f940*/  @!P0 BRA `(.L_x_11996) ;  /* 0x00000024006c8947 */ /* 0x001fea0003800000 */
.L_x_12067:
[----:B------:R-:W-:-:S03]  /*f950*/  UMOV UR4, 0xffffffff ;  /* 0xffffffff00047882 */ /* 0x000fc60000000000 */
[----:B------:R-:W-:Y:S05]  /*f960*/  BRA.DIV UR4, `(.L_x_11997) ;  /* 0x0000002604787947 */ /* 0x000fea000b800000 */
[----:B------:R-:W1:Y:S02]  /*f970*/  S2R R3, SR_TID.X ;  /* 0x0000000000037919 */ /* 0x000e640000002100 */
[----:B-1----:R-:W-:-:S04]  /*f980*/  SHF.R.U32.HI R3, RZ, 0x5, R3 ;  /* 0x00000005ff037819 */ /* 0x002fc80000011603 */
[----:B------:R-:W-:-:S05]  /*f990*/  LOP3.LUT R3, R3, 0x3, RZ, 0xc0, !PT ;  /* 0x0000000303037812 */ /* 0x000fca00078ec0ff */
[----:B------:R1:W2:Y:S02]  /*f9a0*/  SHFL.IDX PT, R14, R3, RZ, 0x1f ;  /* 0x00001fff030e7589 */ /* 0x0002a400000e0000 */
.L_x_12070:
[----:B--2---:R-:W-:-:S13]  /*f9b0*/  ISETP.NE.AND P0, PT, R14, RZ, PT ;  /* 0x000000ff0e00720c */ /* 0x004fda0003f05270 */
[----:B------:R-:W-:Y:S05]  /*f9c0*/  @P0 BRA `(.L_x_11917) ;  /* 0x0000000000900947 */ /* 0x000fea0003800000 */
[----:B------:R-:W-:-:S03]  /*f9d0*/  UMOV UR4, 0xffffffff ;  /* 0xffffffff00047882 */ /* 0x000fc60000000000 */
[----:B------:R-:W-:Y:S05]  /*f9e0*/  BRA.DIV UR4, `(.L_x_11998) ;  /* 0x00000026048c7947 */ /* 0x000fea000b800000 */
[----:B------:R-:W-:-:S13]  /*f9f0*/  ELECT P6, URZ, PT ;  /* 0x00000000003f782f */ /* 0x000fda00038c0000 */
.L_x_12073:
        /* <DEDUP_REMOVED lines=8> */
.L_x_11999:
[----:B------:R-:W-:Y:S01]  /*fa80*/  IMAD R5, R2, 0x8, R7 ;  /* 0x0000000802057824 */ /* 0x000fe200078e0207 */
[----:B------:R-:W-:Y:S01]  /*fa90*/  SHF.L.U32 R4, R0, 0x1f, RZ ;  /* 0x0000001f00047819 */ /* 0x000fe200000006ff */
[----:B------:R-:W-:-:S03]  /*faa0*/  VIADD R2, R2, 0x1 ;  /* 0x0000000102027836 */ /* 0x000fc60000000000 */
[----:B------:R-:W1:Y:S02]  /*fab0*/  SYNCS.PHASECHK.TRANS64.TRYWAIT P1, [R5+URZ+0x2d840], R4 ;  /* 0x02d84004050075a7 */ /* 0x000e64000802017f */
[----:B------:R-:W-:-:S04]  /*fac0*/  ISETP.NE.AND P2, PT, R2, 0x2, PT ;  /* 0x000000020200780c */ /* 0x000fc80003f45270 */
[----:B------:R-:W-:Y:S01]  /*fad0*/  SEL R3, RZ, 0x1, P2 ;  /* 0x00000001ff037807 */ /* 0x000fe20001000000 */
[----:B-1----:R-:W-:Y:S08]  /*fae0*/  @!P1 BRA `(.L_x_12000) ;  /* 0x00000024006c9947 */ /* 0x002ff00003800000 */
.L_x_12074:
[----:B------:R-:W-:Y:S02]  /*faf0*/  SEL R2, R2, RZ, P2 ;  /* 0x000000ff02027207 */ /* 0x000fe40001000000 */
[----:B------:R-:W-:Y:S01]  /*fb00*/  LOP3.LUT R0, R0, R3, RZ, 0x3c, !PT ;  /* 0x0000000300007212 */ /* 0x000fe200078e3cff */
[----:B------:R-:W-:Y:S06]  /*fb10*/  @!P0 BRA `(.L_x_12001) ;  /* 0x0000000000048947 */ /* 0x000fec0003800000 */
[----:B------:R-:W-:Y:S01]  /*fb20*/  BPT.TRAP 0x1 ;  /* 0x000000040000795c */ /* 0x000fe20000300000 */
.L_x_12001:
[----:B------:R-:W-:Y:S01]  /*fb30*/  IMAD R3, R2, 0x8, R7 ;  /* 0x0000000802037824 */ /* 0x000fe200078e0207 */
[----:B------:R-:W-:-:S04]  /*fb40*/  SHF.L.U32 R0, R0, 0x1f, RZ ;  /* 0x0000001f00007819 */ /* 0x000fc800000006ff */
[----:B------:R-:W2:Y:S02]  /*fb50*/  SYNCS.PHASECHK.TRANS64.TRYWAIT P1, [R3+URZ+0x2d840], R0 ;  /* 0x02d84000030075a7 */ /* 0x000ea4000802017f */
[----:B--2---:R-:W-:Y:S05]  /*fb60*/  @!P1 BRA `(.L_x_12002) ;  /* 0x0000002400609947 */ /* 0x004fea0003800000 */
.L_x_12075:
[----:B------:R-:W-:Y:S05]  /*fb70*/  @!P0 BRA `(.L_x_12003) ;  /* 0x0000000000048947 */ /* 0x000fea0003800000 */
[----:B------:R-:W-:Y:S01]  /*fb80*/  BPT.TRAP 0x1 ;  /* 0x000000040000795c */ /* 0x000fe20000300000 */
.L_x_12003:
[----:B------:R-:W3:Y:S02]  /*fb90*/  SYNCS.PHASECHK.TRANS64.TRYWAIT P1, [R5+URZ+0x2d860], R4 ;  /* 0x02d86004050075a7 */ /* 0x000ee4000802017f */
[----:B---3--:R-:W-:Y:S05]  /*fba0*/  @!P1 BRA `(.L_x_12004) ;  /* 0x0000002400649947 */ /* 0x008fea0003800000 */
.L_x_12076:
[----:B------:R-:W-:Y:S05]  /*fbb0*/  @!P0 BRA `(.L_x_12005) ;  /* 0x0000000000048947 */ /* 0x000fea0003800000 */
[----:B------:R-:W-:Y:S01]  /*fbc0*/  BPT.TRAP 0x1 ;  /* 0x000000040000795c */ /* 0x000fe20000300000 */
.L_x_12005:
[----:B----4-:R4:W0:Y:S02]  /*fbd0*/  SYNCS.PHASECHK.TRANS64.TRYWAIT P0, [R3+URZ+0x2d860], R0 ;  /* 0x02d86000030075a7 */ /* 0x010824000800017f */
[----:B0-----:R-:W-:Y:S05]  /*fbe0*/  @!P0 NANOSLEEP.SYNCS 0x989680 ;  /* 0x009896800000895d */ /* 0x001fea0003900000 */
[----:B------:R-:W0:Y:S02]  /*fbf0*/  @!P0 SYNCS.PHASECHK.TRANS64 P0, [R3+URZ+0x2d860], R0 ;  /* 0x02d86000030085a7 */ /* 0x000e24000800007f */
[----:B0-----:R-:W-:Y:S05]  /*fc00*/  @!P0 BRA `(.L_x_12005) ;  /* 0xfffffffc00f08947 */ /* 0x001fea000383ffff */
.L_x_11917:
[----:B------:R-:W-:Y:S05]  /*fc10*/  BSYNC B6 ;  /* 0x0000000000067941 */ /* 0x000fea0003800000 */
.L_x_11914:
[----:B------:R-:W-:Y:S05]  /*fc20*/  EXIT ;  /* 0x000000000000794d */ /* 0x000fea0003800000 */
.L_x_11921:
[----:B0-----:R-:W-:-:S04]  /*fc30*/  MOV R3, UR38 ;  /* 0x0000002600037c02 */ /* 0x001fc80008000f00 */
[----:B------:R0:W1:Y:S03]  /*fc40*/  SYNCS.PHASECHK.TRANS64.TRYWAIT P0, [R3+URZ+0x2d800], R0 ;  /* 0x02d80000030075a7 */ /* 0x000066000800017f */
[----:B-1----:R-:W-:Y:S05]  /*fc50*/  @!P0 NANOSLEEP.SYNCS 0x989680 ;  /* 0x009896800000895d */ /* 0x002fea0003900000 */
[----:B------:R-:W1:Y:S02]  /*fc60*/  @!P0 SYNCS.PHASECHK.TRANS64 P0, [R3+URZ+0x2d800], R0 ;  /* 0x02d80000030085a7 */ /* 0x000e64000800007f */
[----:B-1----:R-:W-:Y:S05]  /*fc70*/  @!P0 BRA `(.L_x_11921) ;  /* 0xfffffffc00ec8947 */ /* 0x002fea000383ffff */
[----:B------:R-:W-:Y:S05]  /*fc80*/  BRA `(.L_x_12006) ;  /* 0xffffff1400cc7947 */ /* 0x000fea000383ffff */
.L_x_11925:
[----:B0-----:R-:W-:-:S04]  /*fc90*/  IMAD.U32 R3, RZ, RZ, UR38 ;  /* 0x00000026ff037e24 */ /* 0x001fc8000f8e00ff */
[----:B------:R0:W2:Y:S03]  /*fca0*/  SYNCS.PHASECHK.TRANS64.TRYWAIT P1, [R3+URZ+0x2d830], R0 ;  /* 0x02d83000030075a7 */ /* 0x0000a6000802017f */
[----:B--2---:R-:W-:Y:S05]  /*fcb0*/  @!P1 NANOSLEEP.SYNCS 0x989680 ;  /* 0x009896800000995d */ /* 0x004fea0003900000 */
[----:B------:R-:W2:Y:S02]  /*fcc0*/  @!P1 SYNCS.PHASECHK.TRANS64 P1, [R3+URZ+0x2d830], R0 ;  /* 0x02d83000030095a7 */ /* 0x000ea4000802007f */
[----:B--2---:R-:W-:Y:S05]  /*fcd0*/  @!P1 BRA `(.L_x_11925) ;  /* 0xfffffffc00ec9947 */ /* 0x004fea000383ffff */
[----:B------:R-:W-:Y:S05]  /*fce0*/  BRA `(.L_x_11924) ;  /* 0xffffff1400f07947 */ /* 0x000fea000383ffff */
.L_x_11931:
[----:B-1----:R-:W-:-:S04]  /*fcf0*/  IMAD.U32 R15, RZ, RZ, UR4 ;  /* 0x00000004ff0f7e24 */ /* 0x002fc8000f8e00ff */
[----:B------:R1:W2:Y:S03]  /*fd00*/  SYNCS.PHASECHK.TRANS64.TRYWAIT P1, [R15+URZ+0x2d830], R14 ;  /* 0x02d8300e0f0075a7 */ /* 0x0002a6000802017f */
[----:B--2---:R-:W-:Y:S05]  /*fd10*/  @!P1 NANOSLEEP.SYNCS 0x989680 ;  /* 0x009896800000995d */ /* 0x004fea0003900000 */
[----:B------:R-:W2:Y:S02]  /*fd20*/  @!P1 SYNCS.PHASECHK.TRANS64 P1, [R15+URZ+0x2d830], R14 ;  /* 0x02d8300e0f0095a7 */ /* 0x000ea4000802007f */
[----:B--2---:R-:W-:Y:S05]  /*fd30*/  @!P1 BRA `(.L_x_11931) ;  /* 0xfffffffc00ec9947 */ /* 0x004fea000383ffff */
[----:B------:R-:W-:Y:S05]  /*fd40*/  BRA `(.L_x_11928) ;  /* 0xffffff48000c7947 */ /* 0x000fea000383ffff */
.L_x_11935:
[----:B-1----:R-:W-:-:S04]  /*fd50*/  IMAD.U32 R15, RZ, RZ, UR10 ;  /* 0x0000000aff0f7e24 */ /* 0x002fc8000f8e00ff */
[----:B------:R1:W2:Y:S03]  /*fd60*/  SYNCS.PHASECHK.TRANS64.TRYWAIT P1, [R15+URZ+0x2d850], R14 ;  /* 0x02d8500e0f0075a7 */ /* 0x0002a6000802017f */
[----:B--2---:R-:W-:Y:S05]  /*fd70*/  @!P1 NANOSLEEP.SYNCS 0x989680 ;  /* 0x009896800000995d */ /* 0x004fea0003900000 */
[----:B------:R-:W2:Y:S02]  /*fd80*/  @!P1 SYNCS.PHASECHK.TRANS64 P1, [R15+URZ+0x2d850], R14 ;  /* 0x02d8500e0f0095a7 */ /* 0x000ea4000802007f */
[----:B--2---:R-:W-:Y:S05]  /*fd90*/  @!P1 BRA `(.L_x_11935) ;  /* 0xfffffffc00ec9947 */ /* 0x004fea000383ffff */
[----:B------:R-:W-:Y:S05]  /*fda0*/  BRA `(.L_x_11932) ;  /* 0xffffff4800c07947 */ /* 0x000fea000383ffff */
.L_x_11943:
[----:B-1----:R-:W-:-:S04]  /*fdb0*/  MOV R13, UR10 ;  /* 0x0000000a000d7c02 */ /* 0x002fc80008000f00 */
[----:B------:R1:W2:Y:S03]  /*fdc0*/  SYNCS.PHASECHK.TRANS64.TRYWAIT P1, [R13+URZ+0x2d830], R12 ;  /* 0x02d8300c0d0075a7 */ /* 0x0002a6000802017f */
[----:B--2---:R-:W-:Y:S05]  /*fdd0*/  @!P1 NANOSLEEP.SYNCS 0x989680 ;  /* 0x009896800000995d */ /* 0x004fea0003900000 */
[----:B------:R-:W2:Y:S02]  /*fde0*/  @!P1 SYNCS.PHASECHK.TRANS64 P1, [R13+URZ+0x2d830], R12 ;  /* 0x02d8300c0d0095a7 */ /* 0x000ea4000802007f */
[----:B--2---:R-:W-:Y:S05]  /*fdf0*/  @!P1 BRA `(.L_x_11943) ;  /* 0xfffffffc00ec9947 */ /* 0x004fea000383ffff */
[----:B------:R-:W-:Y:S05]  /*fe00*/  BRA `(.L_x_11940) ;  /* 0xffffff7c000c7947 */ /* 0x000fea000383ffff */
.L_x_11947:
[----:B-1----:R-:W-:-:S04]  /*fe10*/  IMAD.U32 R13, RZ, RZ, UR10 ;  /* 0x0000000aff0d7e24 */ /* 0x002fc8000f8e00ff */
[----:B------:R1:W2:Y:S03]  /*fe20*/  SYNCS.PHASECHK.TRANS64.TRYWAIT P1, [R13+URZ+0x2d850], R12 ;  /* 0x02d8500c0d0075a7 */ /* 0x0002a6000802017f */
[----:B--2---:R-:W-:Y:S05]  /*fe30*/  @!P1 NANOSLEEP.SYNCS 0x989680 ;  /* 0x009896800000995d */ /* 0x004fea0003900000 */
[----:B------:R-:W2:Y:S02]  /*fe40*/  @!P1 SYNCS.PHASECHK.TRANS64 P1, [R13+URZ+0x2d850], R12 ;  /* 0x02d8500c0d0095a7 */ /* 0x000ea4000802007f */
[----:B--2---:R-:W-:Y:S05]  /*fe50*/  @!P1 BRA `(.L_x_11947) ;  /* 0xfffffffc00ec9947 */ /* 0x004fea000383ffff */
[----:B------:R-:W-:Y:S05]  /*fe60*/  BRA `(.L_x_11944) ;  /* 0xffffff7c00ac7947 */ /* 0x000fea000383ffff */
.L_x_11954:
[----:B--23--:R-:W-:-:S04]  /*fe70*/  IMAD.U32 R5, RZ, RZ, UR5 ;  /* 0x00000005ff057e24 */ /* 0x00cfc8000f8e00ff */
[----:B------:R2:W3:Y:S03]  /*fe80*/  SYNCS.PHASECHK.TRANS64.TRYWAIT P1, [R5+URZ+0x2d850], R0 ;  /* 0x02d85000050075a7 */ /* 0x0004e6000802017f */
[----:B---3--:R-:W-:Y:S05]  /*fe90*/  @!P1 NANOSLEEP.SYNCS 0x989680 ;  /* 0x009896800000995d */ /* 0x008fea0003900000 */
[----:B------:R-:W3:Y:S02]  /*fea0*/  @!P1 SYNCS.PHASECHK.TRANS64 P1, [R5+URZ+0x2d850], R0 ;  /* 0x02d85000050095a7 */ /* 0x000ee4000802007f */
[----:B---3--:R-:W-:Y:S05]  /*feb0*/  @!P1 BRA `(.L_x_11954) ;  /* 0xfffffffc00ec9947 */ /* 0x008fea000383ffff */
[----:B------:R-:W-:Y:S05]  /*fec0*/  BRA `(.L_x_11953) ;  /* 0xffffffa000c07947 */ /* 0x000fea000383ffff */
.L_x_11966:
[----:B------:R-:W-:Y:S01]  /*fed0*/  IMAD.MOV.U32 R13, RZ, RZ, R18 ;  /* 0x000000ffff0d7224 */ /* 0x000fe200078e0012 */
[----:B------:R-:W-:Y:S01]  /*fee0*/  MOV R12, RZ ;  /* 0x000000ff000c7202 */ /* 0x000fe20000000f00 */
[----:B------:R-:W-:Y:S02]  /*fef0*/  IMAD.MOV.U32 R11, RZ, RZ, 0x1f ;  /* 0x0000001fff0b7424 */ /* 0x000fe400078e00ff */
[----:B------:R-:W-:-:S07]  /*ff00*/  IMAD.MOV.U32 R15, RZ, RZ, -0x1 ;  /* 0xffffffffff0f7424 */ /* 0x000fce00078e00ff */
[----:B-----5:R-:W-:Y:S05]  /*ff10*/  WARPSYNC.COLLECTIVE R15, `(.L_x_12007) ;  /* 0x000000000f087348 */ /* 0x020fea0003c00000 */
[----:B------:R0:W1:Y:S02]  /*ff20*/  SHFL.IDX P6, R14, R13, R12, R11 ;  /* 0x0000000c0d0e7389 */ /* 0x00006400000c000b */
[----:B01---5:R-:W-:Y:S01]  /*ff30*/  ENDCOLLECTIVE ;  /* 0x000000000000791b */ /* 0x023fe20003800000 */
.L_x_12007:
[----:B------:R-:W-:Y:S05]  /*ff40*/  BRA `(.L_x_12008) ;  /* 0xffffffd000047947 */ /* 0x000fea000383ffff */
.L_x_11968:
[----:B0-----:R-:W-:-:S04]  /*ff50*/  IMAD.U32 R3, RZ, RZ, UR46 ;  /* 0x0000002eff037e24 */ /* 0x001fc8000f8e00ff */
[----:B------:R0:W1:Y:S03]  /*ff60*/  SYNCS.PHASECHK.TRANS64.TRYWAIT P0, [R3+URZ+0x2d840], R10 ;  /* 0x02d8400a030075a7 */ /* 0x000066000800017f */
[----:B-1----:R-:W-:Y:S05]  /*ff70*/  @!P0 NANOSLEEP.SYNCS 0x989680 ;  /* 0x009896800000895d */ /* 0x002fea0003900000 */
[----:B------:R-:W1:Y:S02]  /*ff80*/  @!P0 SYNCS.PHASECHK.TRANS64 P0, [R3+URZ+0x2d840], R10 ;  /* 0x02d8400a030085a7 */ /* 0x000e64000800007f */
[----:B-1----:R-:W-:Y:S05]  /*ff90*/  @!P0 BRA `(.L_x_11968) ;  /* 0xfffffffc00ec8947 */ /* 0x002fea000383ffff */
[----:B------:R-:W-:Y:S05]  /*ffa0*/  BRA `(.L_x_12009) ;  /* 0xffffffd0008c7947 */ /* 0x000fea000383ffff */
.L_x_11969:
        /* <DEDUP_REMOVED lines=8> */
.L_x_12011:
[----:B------:R-:W-:Y:S05]  /*10030*/  BSYNC B0 ;  /* 0x0000000000007941 */ /* 0x000fea0003800000 */
.L_x_12010:
[----:B------:R-:W-:Y:S01]  /*10040*/  IMAD.MOV.U32 R13, RZ, RZ, R0 ;  /* 0x000000ffff0d7224 */ /* 0x000fe200078e0000 */
[----:B------:R-:W-:Y:S01]  /*10050*/  MOV R15, 0xffffffff ;  /* 0xffffffff000f7802 */ /* 0x000fe20000000f00 */
[----:B------:R-:W-:Y:S01]  /*10060*/  IMAD.MOV.U32 R12, RZ, RZ, RZ ;  /* 0x000000ffff0c7224 */ /* 0x000fe200078e00ff */
[----:B------:R-:W-:Y:S01]  /*10070*/  MOV R6, R14 ;  /* 0x0000000e00067202 */ /* 0x000fe20000000f00 */
[----:B------:R-:W-:Y:S01]  /*10080*/  IMAD.MOV.U32 R11, RZ, RZ, 0x1c1f ;  /* 0x00001c1fff0b7424 */ /* 0x000fe200078e00ff */
[----:B------:R-:W0:Y:S03]  /*10090*/  S2R R21, SR_TID.X ;  /* 0x0000000000157919 */ /* 0x000e260000002100 */
[----:B------:R-:W-:-:S07]  /*100a0*/  IMAD.MOV.U32 R7, RZ, RZ, R6 ;  /* 0x000000ffff077224 */ /* 0x000fce00078e0006 */
[----:B0-----:R-:W-:Y:S05]  /*100b0*/  WARPSYNC.COLLECTIVE R15, `(.L_x_12012) ;  /* 0x000000000f087348 */ /* 0x001fea0003c00000 */
[----:B------:R1:W2:Y:S02]  /*100c0*/  SHFL.IDX P6, R14, R13, R12, R11 ;  /* 0x0000000c0d0e7389 */ /* 0x0002a400000c000b */
[----:B012---:R-:W-:Y:S01]  /*100d0*/  ENDCOLLECTIVE ;  /* 0x000000000000791b */ /* 0x007fe20003800000 */
.L_x_12012:
[----:B------:R-:W-:Y:S01]  /*100e0*/  MOV R13, R9 ;  /* 0x00000009000d7202 */ /* 0x000fe20000000f00 */
[----:B------:R-:W-:Y:S02]  /*100f0*/  IMAD.MOV.U32 R12, RZ, RZ, 0x1 ;  /* 0x00000001ff0c7424 */ /* 0x000fe400078e00ff */
[----:B------:R-:W-:-:S07]  /*10100*/  IMAD.MOV.U32 R6, RZ, RZ, R14 ;  /* 0x000000ffff067224 */ /* 0x000fce00078e000e */
[----:B------:R-:W-:Y:S05]  /*10110*/  WARPSYNC.COLLECTIVE R15, `(.L_x_12013) ;  /* 0x000000000f087348 */ /* 0x000fea0003c00000 */
[----:B------:R0:W1:Y:S02]  /*10120*/  SHFL.IDX P6, R14, R13, R12, R11 ;  /* 0x0000000c0d0e7389 */ /* 0x00006400000c000b */
[----:B01----:R-:W-:Y:S01]  /*10130*/  ENDCOLLECTIVE ;  /* 0x000000000000791b */ /* 0x003fe20003800000 */
.L_x_12013:
[----:B------:R-:W-:Y:S01]  /*10140*/  IMAD.SHL.U32 R27, R21, 0x8, RZ ;  /* 0x00000008151b7824 */ /* 0x000fe200078e00ff */
[----:B------:R-:W-:-:S04]  /*10150*/  @P0 LEA R21, R28, UR46, 0x1 ;  /* 0x0000002e1c150c11 */ /* 0x000fc8000f8e08ff */
[----:B------:R-:W-:-:S05]  /*10160*/  LOP3.LUT R27, R27, 0x18, RZ, 0xc0, !PT ;  /* 0x000000181b1b7812 */ /* 0x000fca00078ec0ff */
[----:B------:R-:W-:-:S04]  /*10170*/  @P0 IMAD.WIDE.U32 R6, R27, 0x2, R6 ;  /* 0x000000021b060825 */ /* 0x000fc800078e0006 */
[----:B------:R-:W-:Y:S01]  /*10180*/  IMAD.MOV.U32 R13, RZ, RZ, R0 ;  /* 0x000000ffff0d7224 */ /* 0x000fe200078e0000 */
[----:B------:R-:W-:Y:S01]  /*10190*/  @!PT LDS RZ, [RZ] ;  /* 0x00000000fffff984 */ /* 0x000fe20000000800 */
[----:B------:R-:W-:Y:S01]  /*101a0*/  @!PT LDS RZ, [RZ] ;  /* 0x00000000fffff984 */ /* 0x000fe20000000800 */
[----:B------:R-:W-:Y:S01]  /*101b0*/  @!PT LDS RZ, [RZ] ;  /* 0x00000000fffff984 */ /* 0x000fe20000000800 */
        /* <DEDUP_REMOVED lines=8> */
.L_x_12014:
[----:B------:R-:W-:Y:S01]  /*10240*/  @P0 LEA R25, R28, UR46, 0x1 ;  /* 0x0000002e1c190c11 */ /* 0x000fe2000f8e08ff */
[----:B------:R-:W-:Y:S02]  /*10250*/  IMAD.MOV.U32 R13, RZ, RZ, R9 ;  /* 0x000000ffff0d7224 */ /* 0x000fe400078e0009 */
[----:B------:R-:W-:Y:S01]  /*10260*/  IMAD.MOV.U32 R12, RZ, RZ, 0x2 ;  /* 0x00000002ff0c7424 */ /* 0x000fe200078e00ff */
[----:B------:R-:W-:-:S07]  /*10270*/  MOV R5, R14 ;  /* 0x0000000e00057202 */ /* 0x000fce0000000f00 */
[----:B------:R-:W-:Y:S05]  /*10280*/  WARPSYNC.COLLECTIVE R15, `(.L_x_12015) ;  /* 0x000000000f087348 */ /* 0x000fea0003c00000 */
[----:B------:R0:W1:Y:S02]  /*10290*/  SHFL.IDX P6, R14, R13, R12, R11 ;  /* 0x0000000c0d0e7389 */ /* 0x00006400000c000b */
[----:B01----:R-:W-:Y:S01]  /*102a0*/  ENDCOLLECTIVE ;  /* 0x000000000000791b */ /* 0x003fe20003800000 */
.L_x_12015:
[----:B------:R-:W-:-:S04]  /*102b0*/  LOP3.LUT R5, R5, R4, RZ, 0x3c, !PT ;  /* 0x0000000405057212 */ /* 0x000fc800078e3cff */
[----:B------:R-:W-:-:S04]  /*102c0*/  LOP3.LUT R4, R5, R4, RZ, 0x3c, !PT ;  /* 0x0000000405047212 */ /* 0x000fc800078e3cff */
[----:B------:R-:W-:Y:S02]  /*102d0*/  LOP3.LUT R5, R5, R4, RZ, 0x3c, !PT ;  /* 0x0000000405057212 */ /* 0x000fe400078e3cff */
[----:B------:R-:W-:Y:S01]  /*102e0*/  MOV R13, R0 ;  /* 0x00000000000d7202 */ /* 0x000fe20000000f00 */
        /* <DEDUP_REMOVED lines=10> */
.L_x_12016:
        /* <DEDUP_REMOVED lines=11> */
.L_x_12017:
        /* <DEDUP_REMOVED lines=16> */
.L_x_12018:
[----:B------:R-:W-:Y:S05]  /*10540*/  BRA `(.L_x_12019) ;  /* 0xffffffd000547947 */ /* 0x000fea000383ffff */
.L_x_11972:
[----:B------:R-:W-:Y:S01]  /*10550*/  IMAD.MOV.U32 R13, RZ, RZ, R9 ;  /* 0x000000ffff0d7224 */ /* 0x000fe200078e0009 */
[----:B------:R-:W-:Y:S01]  /*10560*/  MOV R11, 0x1c1f ;  /* 0x00001c1f000b7802 */ /* 0x000fe20000000f00 */
[----:B------:R-:W-:Y:S01]  /*10570*/  IMAD.MOV.U32 R12, RZ, RZ, RZ ;  /* 0x000000ffff0c7224 */ /* 0x000fe200078e00ff */
[----:B------:R-:W-:Y:S01]  /*10580*/  MOV R0, UR48 ;  /* 0x0000003000007c02 */ /* 0x000fe20008000f00 */
[----:B------:R-:W-:Y:S02]  /*10590*/  IMAD.MOV.U32 R15, RZ, RZ, -0x1 ;  /* 0xffffffffff0f7424 */ /* 0x000fe400078e00ff */
[----:B------:R-:W-:Y:S02]  /*105a0*/  IMAD.MOV.U32 R24, RZ, RZ, 0x1 ;  /* 0x00000001ff187424 */ /* 0x000fe400078e00ff */
[----:B------:R-:W-:-:S07]  /*105b0*/  IMAD R0, R0, 0xc0, R21 ;  /* 0x000000c000007824 */ /* 0x000fce00078e0215 */
[----:B------:R-:W-:Y:S05]  /*105c0*/  WARPSYNC.COLLECTIVE R15, `(.L_x_12020) ;  /* 0x000000000f087348 */ /* 0x000fea0003c00000 */
[----:B------:R0:W1:Y:S02]  /*105d0*/  SHFL.IDX P6, R14, R13, R12, R11 ;  /* 0x0000000c0d0e7389 */ /* 0x00006400000c000b */
[----:B01----:R-:W-:Y:S01]  /*105e0*/  ENDCOLLECTIVE ;  /* 0x000000000000791b */ /* 0x003fe20003800000 */
.L_x_12020:
[----:B------:R-:W-:Y:S02]  /*105f0*/  VIADD R5, R0, 0x20 ;  /* 0x0000002000057836 */ /* 0x000fe40000000000 */
[----:B------:R-:W-:Y:S02]  /*10600*/  IMAD.MOV.U32 R13, RZ, RZ, R7 ;  /* 0x000000ffff0d7224 */ /* 0x000fe400078e0007 */
[----:B------:R-:W-:-:S07]  /*10610*/  IMAD.MOV.U32 R2, RZ, RZ, R14 ;  /* 0x000000ffff027224 */ /* 0x000fce00078e000e */
[----:B------:R-:W-:Y:S05]  /*10620*/  WARPSYNC.COLLECTIVE R15, `(.L_x_12021) ;  /* 0x000000000f087348 */ /* 0x000fea0003c00000 */
[----:B------:R0:W1:Y:S02]  /*10630*/  SHFL.IDX P6, R14, R13, R12, R11 ;  /* 0x0000000c0d0e7389 */ /* 0x00006400000c000b */
[----:B01----:R-:W-:Y:S01]  /*10640*/  ENDCOLLECTIVE ;  /* 0x000000000000791b */ /* 0x003fe20003800000 */
.L_x_12021:
[----:B------:R-:W-:Y:S01]  /*10650*/  ULDC UR4, c[0x0][0x288] ;  /* 0x0000a20000047ab9 */ /* 0x000fe20000000800 */
[----:B------:R-:W-:Y:S02]  /*10660*/  IMAD.MOV.U32 R3, RZ, RZ, R2 ;  /* 0x000000ffff037224 */ /* 0x000fe400078e0002 */
        /* <DEDUP_REMOVED lines=9> */
.L_x_12022:
        /* <DEDUP_REMOVED lines=13> */
.L_x_12023:
[----:B------:R-:W-:Y:S01]  /*107d0*/  VIADD R3, R0, 0x40 ;  /* 0x0000004000037836 */ /* 0x000fe20000000000 */
[----:B------:R-:W-:Y:S02]  /*107e0*/  MOV R5, R4 ;  /* 0x0000000400057202 */ /* 0x000fe40000000f00 */
[----:B------:R-:W-:Y:S01]  /*107f0*/  @!P2 LEA R25, R28, UR46, 0x1 ;  /* 0x0000002e1c19ac11 */ /* 0x000fe2000f8e08ff */
[----:B------:R-:W-:Y:S01]  /*10800*/  IMAD.MOV.U32 R13, RZ, RZ, R9 ;  /* 0x000000ffff0d7224 */ /* 0x000fe200078e0009 */
[----:B------:R-:W-:Y:S01]  /*10810*/  MOV R12, 0x2 ;  /* 0x00000002000c7802 */ /* 0x000fe20000000f00 */
[----:B------:R-:W-:-:S07]  /*10820*/  IMAD.MOV.U32 R4, RZ, RZ, R14 ;  /* 0x000000ffff047224 */ /* 0x000fce00078e000e */
[----:B------:R-:W-:Y:S05]  /*10830*/  WARPSYNC.COLLECTIVE R15, `(.L_x_12024) ;  /* 0x000000000f087348 */ /* 0x000fea0003c00000 */
[----:B------:R0:W1:Y:S02]  /*10840*/  SHFL.IDX P6, R14, R13, R12, R11 ;  /* 0x0000000c0d0e7389 */ /* 0x00006400000c000b */
[----:B01----:R-:W-:Y:S01]  /*10850*/  ENDCOLLECTIVE ;  /* 0x000000000000791b */ /* 0x003fe20003800000 */
.L_x_12024:
        /* <DEDUP_REMOVED lines=13> */
.L_x_12025:
[----:B------:R-:W-:Y:S01]  /*10930*/  IMAD.MOV.U32 R3, RZ, RZ, R2 ;  /* 0x000000ffff037224 */ /* 0x000fe200078e0002 */
[----:B------:R-:W-:Y:S01]  /*10940*/  @!P2 LEA R21, R28, UR46, 0x1 ;  /* 0x0000002e1c15ac11 */ /* 0x000fe2000f8e08ff */
[----:B------:R-:W-:Y:S02]  /*10950*/  IMAD.MOV.U32 R13, RZ, RZ, R9 ;  /* 0x000000ffff0d7224 */ /* 0x000fe400078e0009 */
[----:B------:R-:W-:Y:S01]  /*10960*/  IMAD.MOV.U32 R12, RZ, RZ, 0x3 ;  /* 0x00000003ff0c7424 */ /* 0x000fe200078e00ff */
[----:B------:R-:W-:-:S07]  /*10970*/  MOV R2, R14 ;  /* 0x0000000e00027202 */ /* 0x000fce0000000f00 */
[----:B------:R-:W-:Y:S05]  /*10980*/  WARPSYNC.COLLECTIVE R15, `(.L_x_12026) ;  /* 0x000000000f087348 */ /* 0x000fea0003c00000 */
[----:B------:R0:W1:Y:S02]  /*10990*/  SHFL.IDX P6, R14, R13, R12, R11 ;  /* 0x0000000c0d0e7389 */ /* 0x00006400000c000b */
[----:B01----:R-:W-:Y:S01]  /*109a0*/  ENDCOLLECTIVE ;  /* 0x000000000000791b */ /* 0x003fe20003800000 */
.L_x_12026:
        /* <DEDUP_REMOVED lines=12> */
.L_x_12027:
[----:B------:R-:W-:-:S05]  /*10a70*/  VIADD R3, R0, 0x60 ;  /* 0x0000006000037836 */ /* 0x000fca0000000000 */
[----:B------:R-:W-:Y:S01]  /*10a80*/  ISETP.GE.AND P2, PT, R3, R6, PT ;  /* 0x000000060300720c */ /* 0x000fe20003f46270 */
[----:B------:R-:W-:Y:S01]  /*10a90*/  VIADD R3, R0, 0x80 ;  /* 0x0000008000037836 */ /* 0x000fe20000000000 */
[----:B------:R-:W-:Y:S01]  /*10aa0*/  MOV R13, R8 ;  /* 0x00000008000d7202 */ /* 0x000fe20000000f00 */
[----:B------:R-:W-:-:S10]  /*10ab0*/  IMAD.MOV.U32 R12, RZ, RZ, RZ ;  /* 0x000000ffff0c7224 */ /* 0x000fd400078e00ff */
[----:B------:R-:W-:Y:S01]  /*10ac0*/  @!P2 LEA R25, R28, UR46, 0x1 ;  /* 0x0000002e1c19ac11 */ /* 0x000fe2000f8e08ff */
[----:B------:R-:W-:-:S07]  /*10ad0*/  IMAD.MOV.U32 R4, RZ, RZ, R14 ;  /* 0x000000ffff047224 */ /* 0x000fce00078e000e */
[----:B------:R-:W-:Y:S05]  /*10ae0*/  WARPSYNC.COLLECTIVE R15, `(.L_x_12028) ;  /* 0x000000000f087348 */ /* 0x000fea0003c00000 */
[----:B------:R0:W1:Y:S02]  /*10af0*/  SHFL.IDX P6, R14, R13, R12, R11 ;  /* 0x0000000c0d0e7389 */ /* 0x00006400000c000b */
[----:B01----:R-:W-:Y:S01]  /*10b00*/  ENDCOLLECTIVE ;  /* 0x000000000000791b */ /* 0x003fe20003800000 */
.L_x_12028:
        /* <DEDUP_REMOVED lines=13> */
.L_x_12029:
[----:B------:R-:W-:Y:S01]  /*10be0*/  @!P2 LEA R7, R28, UR46, 0x1 ;  /* 0x0000002e1c07ac11 */ /* 0x000fe2000f8e08ff */
[----:B------:R-:W-:Y:S02]  /*10bf0*/  IMAD.MOV.U32 R13, RZ, RZ, R8 ;  /* 0x000000ffff0d7224 */ /* 0x000fe400078e0008 */
[----:B------:R-:W-:Y:S01]  /*10c00*/  IMAD.MOV.U32 R12, RZ, RZ, 0x1 ;  /* 0x00000001ff0c7424 */ /* 0x000fe200078e00ff */
[----:B------:R-:W-:-:S07]  /*10c10*/  MOV R2, R14 ;  /* 0x0000000e00027202 */ /* 0x000fce0000000f00 */
[----:B------:R-:W-:Y:S05]  /*10c20*/  WARPSYNC.COLLECTIVE R15, `(.L_x_12030) ;  /* 0x000000000f087348 */ /* 0x000fea0003c00000 */
[----:B------:R0:W1:Y:S02]  /*10c30*/  SHFL.IDX P6, R14, R13, R12, R11 ;  /* 0x0000000c0d0e7389 */ /* 0x00006400000c000b */
[----:B01----:R-:W-:Y:S01]  /*10c40*/  ENDCOLLECTIVE ;  /* 0x000000000000791b */ /* 0x003fe20003800000 */
.L_x_12030:
        /* <DEDUP_REMOVED lines=12> */
.L_x_12031:
[----:B------:R-:W-:Y:S05]  /*10d10*/  BRA `(.L_x_12032) ;  /* 0xffffffd400447947 */ /* 0x000fea000383ffff */
.L_x_11975:
[----:B0-----:R-:W-:-:S04]  /*10d20*/  IMAD.U32 R3, RZ, RZ, UR46 ;  /* 0x0000002eff037e24 */ /* 0x001fc8000f8e00ff */
[----:B------:R0:W1:Y:S03]  /*10d30*/  SYNCS.PHASECHK.TRANS64.TRYWAIT P1, [R3+URZ+0x2d820], R0 ;  /* 0x02d82000030075a7 */ /* 0x000066000802017f */
[----:B-1----:R-:W-:Y:S05]  /*10d40*/  @!P1 NANOSLEEP.SYNCS 0x989680 ;  /* 0x009896800000995d */ /* 0x002fea0003900000 */
[----:B------:R-:W1:Y:S02]  /*10d50*/  @!P1 SYNCS.PHASECHK.TRANS64 P1, [R3+URZ+0x2d820], R0 ;  /* 0x02d82000030095a7 */ /* 0x000e64000802007f */
[----:B-1----:R-:W-:Y:S05]  /*10d60*/  @!P1 BRA `(.L_x_11975) ;  /* 0xfffffffc00ec9947 */ /* 0x002fea000383ffff */
[----:B------:R-:W-:Y:S05]  /*10d70*/  BRA `(.L_x_12033) ;  /* 0xffffffd400947947 */ /* 0x000fea000383ffff */
.L_x_11979:
[----:B0-----:R0:W1:Y:S02]  /*10d80*/  SYNCS.PHASECHK.TRANS64.TRYWAIT P0, [R7+URZ+0x2d840], R2 ;  /* 0x02d84002070075a7 */ /* 0x001064000800017f */
[----:B-1----:R-:W-:Y:S05]  /*10d90*/  @!P0 NANOSLEEP.SYNCS 0x989680 ;  /* 0x009896800000895d */ /* 0x002fea0003900000 */
[----:B------:R-:W1:Y:S02]  /*10da0*/  @!P0 SYNCS.PHASECHK.TRANS64 P0, [R7+URZ+0x2d840], R2 ;  /* 0x02d84002070085a7 */ /* 0x000e64000800007f */
[----:B-1----:R-:W-:Y:S05]  /*10db0*/  @!P0 BRA `(.L_x_11979) ;  /* 0xfffffffc00f08947 */ /* 0x002fea000383ffff */
[----:B------:R-:W-:Y:S05]  /*10dc0*/  BRA `(.L_x_12034) ;  /* 0xffffffd800887947 */ /* 0x000fea000383ffff */
.L_x_11980:
        /* <DEDUP_REMOVED lines=8> */
.L_x_12036:
[----:B------:R-:W-:Y:S05]  /*10e50*/  BSYNC B1 ;  /* 0x0000000000017941 */ /* 0x000fea0003800000 */
.L_x_12035:
[----:B------:R-:W0:Y:S01]  /*10e60*/  S2R R27, SR_TID.X ;  /* 0x00000000001b7919 */ /* 0x000e220000002100 */
[----:B------:R-:W-:Y:S01]  /*10e70*/  MOV R13, R8 ;  /* 0x00000008000d7202 */ /* 0x000fe20000000f00 */
[----:B------:R-:W-:Y:S01]  /*10e80*/  IMAD.MOV.U32 R12, RZ, RZ, RZ ;  /* 0x000000ffff0c7224 */ /* 0x000fe200078e00ff */
[----:B------:R-:W-:Y:S01]  /*10e90*/  MOV R15, 0xffffffff ;  /* 0xffffffff000f7802 */ /* 0x000fe20000000f00 */
[----:B------:R-:W-:Y:S01]  /*10ea0*/  IMAD.MOV.U32 R11, RZ, RZ, 0x1c1f ;  /* 0x00001c1fff0b7424 */ /* 0x000fe200078e00ff */
[----:B------:R-:W-:Y:S01]  /*10eb0*/  LOP3.LUT R16, R16, 0xffffffdf, RZ, 0xc0, !PT ;  /* 0xffffffdf10107812 */ /* 0x000fe200078ec0ff */
[----:B------:R-:W-:Y:S01]  /*10ec0*/  IMAD.MOV.U32 R3, RZ, RZ, R14 ;  /* 0x000000ffff037224 */ /* 0x000fe200078e000e */
[----:B------:R-:W-:-:S07]  /*10ed0*/  LEA R9, R9, UR46, 0x1 ;  /* 0x0000002e09097c11 */ /* 0x000fce000f8e08ff */
[----:B0-----:R-:W-:Y:S05]  /*10ee0*/  WARPSYNC.COLLECTIVE R15, `(.L_x_12037) ;  /* 0x000000000f087348 */ /* 0x001fea0003c00000 */
[----:B------:R1:W2:Y:S02]  /*10ef0*/  SHFL.IDX P6, R14, R13, R12, R11 ;  /* 0x0000000c0d0e7389 */ /* 0x0002a400000c000b */
[----:B012---:R-:W-:Y:S01]  /*10f00*/  ENDCOLLECTIVE ;  /* 0x000000000000791b */ /* 0x007fe20003800000 */
.L_x_12037:
[----:B------:R-:W-:-:S04]  /*10f10*/  @P1 LOP3.LUT R16, R16, 0x20, RZ, 0xfc, !PT ;  /* 0x0000002010101812 */ /* 0x000fc800078efcff */
[----:B------:R-:W-:Y:S02]  /*10f20*/  LOP3.LUT P1, RZ, R16, 0x4, RZ, 0xc0, !PT ;  /* 0x0000000410ff7812 */ /* 0x000fe4000782c0ff */
[----:B------:R-:W-:Y:S01]  /*10f30*/  MOV R13, R19 ;  /* 0x00000013000d7202 */ /* 0x000fe20000000f00 */
[----:B------:R-:W-:Y:S02]  /*10f40*/  IMAD.MOV.U32 R12, RZ, RZ, 0x1 ;  /* 0x00000001ff0c7424 */ /* 0x000fe400078e00ff */
[----:B------:R-:W-:Y:S02]  /*10f50*/  IMAD.SHL.U32 R27, R27, 0x8, RZ ;  /* 0x000000081b1b7824 */ /* 0x000fe400078e00ff */
[----:B------:R-:W-:-:S07]  /*10f60*/  IMAD.MOV.U32 R2, RZ, RZ, R14 ;  /* 0x000000ffff027224 */ /* 0x000fce00078e000e */
[----:B------:R-:W-:Y:S05]  /*10f70*/  WARPSYNC.COLLECTIVE R15, `(.L_x_12038) ;  /* 0x000000000f087348 */ /* 0x000fea0003c00000 */
[----:B------:R0:W1:Y:S02]  /*10f80*/  SHFL.IDX P6, R14, R13, R12, R11 ;  /* 0x0000000c0d0e7389 */ /* 0x00006400000c000b */
[----:B01----:R-:W-:Y:S01]  /*10f90*/  ENDCOLLECTIVE ;  /* 0x000000000000791b */ /* 0x003fe20003800000 */
.L_x_12038:
[----:B------:R-:W-:-:S05]  /*10fa0*/  LOP3.LUT R27, R27, 0x18, RZ, 0xc0, !PT ;  /* 0x000000181b1b7812 */ /* 0x000fca00078ec0ff */
[----:B------:R-:W-:-:S05]  /*10fb0*/  IMAD.SHL.U32 R4, R27, 0x2, RZ ;  /* 0x000000021b047824 */ /* 0x000fca00078e00ff */
[----:B------:R-:W-:Y:S01]  /*10fc0*/  IADD3 R2, P0, R2, R4, RZ ;  /* 0x0000000402027210 */ /* 0x000fe20007f1e0ff */
[----:B------:R-:W-:-:S04]  /*10fd0*/  IMAD.MOV.U32 R13, RZ, RZ, R8 ;  /* 0x000000ffff0d7224 */ /* 0x000fc800078e0008 */
[----:B------:R-:W-:-:S05]  /*10fe0*/  IMAD.X R3, RZ, RZ, R3, P0 ;  /* 0x000000ffff037224 */ /* 0x000fca00000e0603 */
        /* <DEDUP_REMOVED lines=10> */
.L_x_12039:
[----:B------:R-:W-:Y:S02]  /*11090*/  IMAD.MOV.U32 R13, RZ, RZ, R19 ;  /* 0x000000ffff0d7224 */ /* 0x000fe400078e0013 */
[----:B------:R-:W-:Y:S01]  /*110a0*/  IMAD.MOV.U32 R12, RZ, RZ, 0x2 ;  /* 0x00000002ff0c7424 */ /* 0x000fe200078e00ff */
[----:B------:R-:W-:-:S07]  /*110b0*/  MOV R2, R14 ;  /* 0x0000000e00027202 */ /* 0x000fce0000000f00 */
[----:B------:R-:W-:Y:S05]  /*110c0*/  WARPSYNC.COLLECTIVE R15, `(.L_x_12040) ;  /* 0x000000000f087348 */ /* 0x000fea0003c00000 */
[----:B------:R0:W1:Y:S02]  /*110d0*/  SHFL.IDX P6, R14, R13, R12, R11 ;  /* 0x0000000c0d0e7389 */ /* 0x00006400000c000b */
[----:B01----:R-:W-:Y:S01]  /*110e0*/  ENDCOLLECTIVE ;  /* 0x000000000000791b */ /* 0x003fe20003800000 */
.L_x_12040:
        /* <DEDUP_REMOVED lines=13> */
.L_x_12041:
[----:B------:R-:W-:Y:S01]  /*111c0*/  MOV R13, R19 ;  /* 0x00000013000d7202 */ /* 0x000fe20000000f00 */
[----:B------:R-:W-:Y:S02]  /*111d0*/  IMAD.MOV.U32 R12, RZ, RZ, 0x3 ;  /* 0x00000003ff0c7424 */ /* 0x000fe400078e00ff */
[----:B------:R-:W-:-:S07]  /*111e0*/  IMAD.MOV.U32 R2, RZ, RZ, R14 ;  /* 0x000000ffff027224 */ /* 0x000fce00078e000e */
[----:B------:R-:W-:Y:S05]  /*111f0*/  WARPSYNC.COLLECTIVE R15, `(.L_x_12042) ;  /* 0x000000000f087348 */ /* 0x000fea0003c00000 */
[----:B------:R0:W1:Y:S02]  /*11200*/  SHFL.IDX P6, R14, R13, R12, R11 ;  /* 0x0000000c0d0e7389 */ /* 0x00006400000c000b */
[----:B01----:R-:W-:Y:S01]  /*11210*/  ENDCOLLECTIVE ;  /* 0x000000000000791b */ /* 0x003fe20003800000 */
.L_x_12042:
        /* <DEDUP_REMOVED lines=14> */
.L_x_12043:
[----:B------:R-:W-:Y:S01]  /*11300*/  MOV R2, R14 ;  /* 0x0000000e00027202 */ /* 0x000fe20000000f00 */
[----:B------:R-:W-:Y:S06]  /*11310*/  BRA `(.L_x_12044) ;  /* 0xffffffd800207947 */ /* 0x000fec000383ffff */
.L_x_11985:
[----:B-1----:R1:W2:Y:S02]  /*11320*/  SYNCS.PHASECHK.TRANS64.TRYWAIT P0, [R7+URZ+0x2d860], R2 ;  /* 0x02d86002070075a7 */ /* 0x0022a4000800017f */
[----:B--2---:R-:W-:Y:S05]  /*11330*/  @!P0 NANOSLEEP.SYNCS 0x989680 ;  /* 0x009896800000895d */ /* 0x004fea0003900000 */
[----:B------:R-:W2:Y:S02]  /*11340*/  @!P0 SYNCS.PHASECHK.TRANS64 P0, [R7+URZ+0x2d860], R2 ;  /* 0x02d86002070085a7 */ /* 0x000ea4000800007f */
[----:B--2---:R-:W-:Y:S05]  /*11350*/  @!P0 BRA `(.L_x_11985) ;  /* 0xfffffffc00f08947 */ /* 0x004fea000383ffff */
[----:B------:R-:W-:Y:S05]  /*11360*/  BRA `(.L_x_12045) ;  /* 0xffffffd800807947 */ /* 0x000fea000383ffff */
.L_x_11986:
[----:B------:R-:W-:Y:S01]  /*11370*/  BSSY B1, `(.L_x_12046) ;  /* 0x0000008000017945 */ /* 0x000fe20003800000 */
[----:B------:R-:W-:Y:S01]  /*11380*/  IMAD.MOV.U32 R13, RZ, RZ, R18 ;  /* 0x000000ffff0d7224 */ /* 0x000fe200078e0012 */
[----:B------:R-:W-:Y:S01]  /*11390*/  MOV R15, 0xffffffff ;  /* 0xffffffff000f7802 */ /* 0x000fe20000000f00 */
[----:B------:R-:W-:Y:S02]  /*113a0*/  IMAD.MOV.U32 R12, RZ, RZ, RZ ;  /* 0x000000ffff0c7224 */ /* 0x000fe400078e00ff */
[----:B------:R-:W-:-:S07]  /*113b0*/  IMAD.MOV.U32 R11, RZ, RZ, 0x1c1f ;  /* 0x00001c1fff0b7424 */ /* 0x000fce00078e00ff */
[----:B-1----:R-:W-:Y:S05]  /*113c0*/  WARPSYNC.COLLECTIVE R15, `(.L_x_12047) ;  /* 0x000000000f087348 */ /* 0x002fea0003c00000 */
[----:B------:R0:W2:Y:S02]  /*113d0*/  SHFL.IDX P6, R14, R13, R12, R11 ;  /* 0x0000000c0d0e7389 */ /* 0x0000a400000c000b */
[----:B012---:R-:W-:Y:S01]  /*113e0*/  ENDCOLLECTIVE ;  /* 0x000000000000791b */ /* 0x007fe20003800000 */
.L_x_12047:
[----:B------:R-:W-:Y:S05]  /*113f0*/  BSYNC B1 ;  /* 0x0000000000017941 */ /* 0x000fea0003800000 */
.L_x_12046:
        /* <DEDUP_REMOVED lines=9> */
.L_x_12048:
[----:B------:R-:W-:Y:S01]  /*11490*/  IMAD.MOV.U32 R13, RZ, RZ, R18 ;  /* 0x000000ffff0d7224 */ /* 0x000fe200078e0012 */
[----:B------:R-:W-:Y:S02]  /*114a0*/  MOV R12, 0x1 ;  /* 0x00000001000c7802 */ /* 0x000fe40000000f00 */
[----:B------:R-:W-:-:S13]  /*114b0*/  IADD3 R2, P0, R14, R4, RZ ;  /* 0x000000040e027210 */ /* 0x000fda0007f1e0ff */
[----:B------:R-:W-:Y:S05]  /*114c0*/  WARPSYNC.COLLECTIVE R15, `(.L_x_12049) ;  /* 0x000000000f087348 */ /* 0x000fea0003c00000 */
[----:B------:R0:W1:Y:S02]  /*114d0*/  SHFL.IDX P6, R14, R13, R12, R11 ;  /* 0x0000000c0d0e7389 */ /* 0x00006400000c000b */
[----:B01----:R-:W-:Y:S01]  /*114e0*/  ENDCOLLECTIVE ;  /* 0x000000000000791b */ /* 0x003fe20003800000 */
.L_x_12049:
        /* <DEDUP_REMOVED lines=15> */
.L_x_12050:
[----:B------:R-:W-:Y:S01]  /*115e0*/  MOV R13, R18 ;  /* 0x00000012000d7202 */ /* 0x000fe20000000f00 */
[----:B------:R-:W-:Y:S01]  /*115f0*/  IMAD.MOV.U32 R12, RZ, RZ, 0x2 ;  /* 0x00000002ff0c7424 */ /* 0x000fe200078e00ff */
[----:B------:R-:W-:-:S13]  /*11600*/  IADD3 R2, P0, R14, R4, RZ ;  /* 0x000000040e027210 */ /* 0x000fda0007f1e0ff */
[----:B------:R-:W-:Y:S05]  /*11610*/  WARPSYNC.COLLECTIVE R15, `(.L_x_12051) ;  /* 0x000000000f087348 */ /* 0x000fea0003c00000 */
[----:B------:R0:W1:Y:S02]  /*11620*/  SHFL.IDX P6, R14, R13, R12, R11 ;  /* 0x0000000c0d0e7389 */ /* 0x00006400000c000b */
[----:B01----:R-:W-:Y:S01]  /*11630*/  ENDCOLLECTIVE ;  /* 0x000000000000791b */ /* 0x003fe20003800000 */
.L_x_12051:
        /* <DEDUP_REMOVED lines=15> */
.L_x_12052:
[----:B------:R-:W-:Y:S02]  /*11730*/  IMAD.MOV.U32 R13, RZ, RZ, R18 ;  /* 0x000000ffff0d7224 */ /* 0x000fe400078e0012 */
[----:B------:R-:W-:Y:S01]  /*11740*/  IMAD.MOV.U32 R12, RZ, RZ, 0x3 ;  /* 0x00000003ff0c7424 */ /* 0x000fe200078e00ff */
[----:B------:R-:W-:-:S13]  /*11750*/  IADD3 R2, P0, R14, R4, RZ ;  /* 0x000000040e027210 */ /* 0x000fda0007f1e0ff */
[----:B------:R-:W-:Y:S05]  /*11760*/  WARPSYNC.COLLECTIVE R15, `(.L_x_12053) ;  /* 0x000000000f087348 */ /* 0x000fea0003c00000 */
[----:B------:R0:W1:Y:S02]  /*11770*/  SHFL.IDX P6, R14, R13, R12, R11 ;  /* 0x0000000c0d0e7389 */ /* 0x00006400000c000b */
[----:B01----:R-:W-:Y:S01]  /*11780*/  ENDCOLLECTIVE ;  /* 0x000000000000791b */ /* 0x003fe20003800000 */
.L_x_12053:
        /* <DEDUP_REMOVED lines=12> */
.L_x_12054:
[----:B------:R-:W-:Y:S01]  /*11850*/  @!PT LDS RZ, [RZ] ;  /* 0x00000000fffff984 */ /* 0x000fe20000000800 */
[----:B------:R-:W-:Y:S01]  /*11860*/  @!PT LDS RZ, [RZ] ;  /* 0x00000000fffff984 */ /* 0x000fe20000000800 */
[----:B------:R-:W-:Y:S01]  /*11870*/  @!PT LDS RZ, [RZ] ;  /* 0x00000000fffff984 */ /* 0x000fe20000000800 */
[----:B------:R0:W-:Y:S01]  /*11880*/  LDGSTS.E.BYPASS.LTC128B.128 [R8+0x3400], desc[UR36][R2.64+0x40], !P0 ;  /* 0x0340004002087fae */ /* 0x0001e2000c101d64 */
[----:B------:R-:W-:-:S13]  /*11890*/  ISETP.LT.OR P0, PT, R0, 0x41, P1 ;  /* 0x000000410000780c */ /* 0x000fda0000f01670 */
[----:B------:R0:W-:Y:S01]  /*118a0*/  LDGSTS.E.BYPASS.LTC128B.128 [R8+0x5400], desc[UR36][R2.64+0x80], !P0 ;  /* 0x0540008002087fae */ /* 0x0001e2000c101d64 */
[----:B------:R-:W-:Y:S05]  /*118b0*/  BRA `(.L_x_12055) ;  /* 0xffffffd400c07947 */ /* 0x000fea000383ffff */
.L_x_11992:
[----:B0-----:R0:W1:Y:S02]  /*118c0*/  SYNCS.PHASECHK.TRANS64.TRYWAIT P0, [R0+URZ+0x2d860], R3 ;  /* 0x02d86003000075a7 */ /* 0x001064000800017f */
[----:B-1----:R-:W-:Y:S05]  /*118d0*/  @!P0 NANOSLEEP.SYNCS 0x989680 ;  /* 0x009896800000895d */ /* 0x002fea0003900000 */
[----:B------:R-:W1:Y:S02]  /*118e0*/  @!P0 SYNCS.PHASECHK.TRANS64 P0, [R0+URZ+0x2d860], R3 ;  /* 0x02d86003000085a7 */ /* 0x000e64000800007f */
[----:B-1----:R-:W-:Y:S05]  /*118f0*/  @!P0 BRA `(.L_x_11992) ;  /* 0xfffffffc00f08947 */ /* 0x002fea000383ffff */
[----:B------:R-:W-:Y:S05]  /*11900*/  BRA `(.L_x_12056) ;  /* 0xffffffd800bc7947 */ /* 0x000fea000383ffff */
.L_x_11993:
        /* <DEDUP_REMOVED lines=8> */
.L_x_12058:
[----:B------:R-:W-:Y:S05]  /*11990*/  BSYNC B0 ;  /* 0x0000000000007941 */ /* 0x000fea0003800000 */
.L_x_12057:
        /* <DEDUP_REMOVED lines=10> */
.L_x_12059:
[----:B------:R-:W-:Y:S02]  /*11a40*/  ULDC UR4, c[0x0][0x2f4] ;  /* 0x0000bd0000047ab9 */ /* 0x000fe40000000800 */
[----:B------:R-:W-:-:S04]  /*11a50*/  ISETP.GE.AND P2, PT, R9, UR4, PT ;  /* 0x0000000409007c0c */ /* 0x000fc8000bf46270 */
[----:B------:R-:W-:Y:S02]  /*11a60*/  ISETP.LT.OR P3, PT, R5, 0x1, P2 ;  /* 0x000000010500780c */ /* 0x000fe40001761670 */
[----:B------:R-:W-:Y:S01]  /*11a70*/  MOV R13, R18 ;  /* 0x00000012000d7202 */ /* 0x000fe20000000f00 */
[----:B------:R-:W-:Y:S01]  /*11a80*/  IMAD.MOV.U32 R12, RZ, RZ, 0x1 ;  /* 0x00000001ff0c7424 */ /* 0x000fe200078e00ff */
[----:B------:R-:W-:-:S04]  /*11a90*/  SHF.L.U32 R2, R2, 0x3, RZ ;  /* 0x0000000302027819 */ /* 0x000fc800000006ff */
        /* <DEDUP_REMOVED lines=9> */
.L_x_12060:
        /* <DEDUP_REMOVED lines=17> */
.L_x_12061:
        /* <DEDUP_REMOVED lines=8> */
.L_x_12062:
        /* <DEDUP_REMOVED lines=15> */
.L_x_12063:
[----:B------:R-:W-:Y:S01]  /*11db0*/  MOV R3, R7 ;  /* 0x0000000700037202 */ /* 0x000fe20000000f00 */
[----:B------:R-:W-:Y:S02]  /*11dc0*/  IMAD.MOV.U32 R13, RZ, RZ, R18 ;  /* 0x000000ffff0d7224 */ /* 0x000fe400078e0012 */
[----:B------:R-:W-:Y:S02]  /*11dd0*/  IMAD.MOV.U32 R12, RZ, RZ, 0x3 ;  /* 0x00000003ff0c7424 */ /* 0x000fe400078e00ff */
[----:B------:R-:W-:-:S07]  /*11de0*/  IMAD.MOV.U32 R8, RZ, RZ, R14 ;  /* 0x000000ffff087224 */ /* 0x000fce00078e000e */
[----:B------:R-:W-:Y:S05]  /*11df0*/  WARPSYNC.COLLECTIVE R15, `(.L_x_12064) ;  /* 0x000000000f087348 */ /* 0x000fea0003c00000 */
[----:B------:R0:W1:Y:S02]  /*11e00*/  SHFL.IDX P6, R14, R13, R12, R11 ;  /* 0x0000000c0d0e7389 */ /* 0x00006400000c000b */
[----:B01----:R-:W-:Y:S01]  /*11e10*/  ENDCOLLECTIVE ;  /* 0x000000000000791b */ /* 0x003fe20003800000 */
.L_x_12064:
        /* <DEDUP_REMOVED lines=13> */
.L_x_12065:
[----:B------:R-:W-:Y:S05]  /*11ef0*/  BRA `(.L_x_12066) ;  /* 0xffffffd800047947 */ /* 0x000fea000383ffff */
.L_x_11996:
[----:B0-----:R0:W1:Y:S02]  /*11f00*/  SYNCS.PHASECHK.TRANS64.TRYWAIT P0, [R7+URZ+0x2d820], R6 ;  /* 0x02d82006070075a7 */ /* 0x001064000800017f */
[----:B-1----:R-:W-:Y:S05]  /*11f10*/  @!P0 NANOSLEEP.SYNCS 0x989680 ;  /* 0x009896800000895d */ /* 0x002fea0003900000 */
[----:B------:R-:W1:Y:S02]  /*11f20*/  @!P0 SYNCS.PHASECHK.TRANS64 P0, [R7+URZ+0x2d820], R6 ;  /* 0x02d82006070085a7 */ /* 0x000e64000800007f */
[----:B-1----:R-:W-:Y:S05]  /*11f30*/  @!P0 BRA `(.L_x_11996) ;  /* 0xfffffffc00f08947 */ /* 0x002fea000383ffff */
[----:B------:R-:W-:Y:S05]  /*11f40*/  BRA `(.L_x_12067) ;  /* 0xffffffd800807947 */ /* 0x000fea000383ffff */
.L_x_11997:
        /* <DEDUP_REMOVED lines=11> */
.L_x_12069:
[----:B------:R-:W-:Y:S05]  /*12000*/  BSYNC B0 ;  /* 0x0000000000007941 */ /* 0x000fea0003800000 */
.L_x_12068:
[----:B------:R-:W-:Y:S05]  /*12010*/  BRA `(.L_x_12070) ;  /* 0xffffffd800647947 */ /* 0x000fea000383ffff */
.L_x_11998:
[----:B------:R-:W-:Y:S01]  /*12020*/  BSSY B0, `(.L_x_12071) ;  /* 0x0000006000007945 */ /* 0x000fe20003800000 */
[----:B------:R-:W-:-:S07]  /*12030*/  IMAD.MOV.U32 R15, RZ, RZ, -0x1 ;  /* 0xffffffffff0f7424 */ /* 0x000fce00078e00ff */
[----:B01---5:R-:W-:Y:S05]  /*12040*/  WARPSYNC.COLLECTIVE R15, `(.L_x_12072) ;  /* 0x000000000f0c7348 */ /* 0x023fea0003c00000 */
[----:B------:R-:W-:Y:S02]  /*12050*/  ELECT P6, UR62, PT ;  /* 0x00000000003e782f */ /* 0x000fe400038c0000 */
[----:B------:R-:W-:Y:S01]  /*12060*/  MOV R14, UR62 ;  /* 0x0000003e000e7c02 */ /* 0x000fe20008000f00 */
[----:B01---5:R-:W-:Y:S10]  /*12070*/  ENDCOLLECTIVE ;  /* 0x000000000000791b */ /* 0x023ff40003800000 */
.L_x_12072:
[----:B------:R-:W-:Y:S05]  /*12080*/  BSYNC B0 ;  /* 0x0000000000007941 */ /* 0x000fea0003800000 */
.L_x_12071:
[----:B------:R-:W-:Y:S05]  /*12090*/  BRA `(.L_x_12073) ;  /* 0xffffffd800587947 */ /* 0x000fea000383ffff */
.L_x_12000:
[----:B-1----:R1:W2:Y:S02]  /*120a0*/  SYNCS.PHASECHK.TRANS64.TRYWAIT P1, [R5+URZ+0x2d840], R4 ;  /* 0x02d84004050075a7 */ /* 0x0022a4000802017f */
[----:B--2---:R-:W-:Y:S05]  /*120b0*/  @!P1 NANOSLEEP.SYNCS 0x989680 ;  /* 0x009896800000995d */ /* 0x004fea0003900000 */
[----:B------:R-:W2:Y:S02]  /*120c0*/  @!P1 SYNCS.PHASECHK.TRANS64 P1, [R5+URZ+0x2d840], R4 ;  /* 0x02d84004050095a7 */ /* 0x000ea4000802007f */
[----:B--2---:R-:W-:Y:S05]  /*120d0*/  @!P1 BRA `(.L_x_12000) ;  /* 0xfffffffc00f09947 */ /* 0x004fea000383ffff */
[----:B------:R-:W-:Y:S05]  /*120e0*/  BRA `(.L_x_12074) ;  /* 0xffffffd800807947 */ /* 0x000fea000383ffff */
.L_x_12002:
[----:B--2---:R2:W3:Y:S02]  /*120f0*/  SYNCS.PHASECHK.TRANS64.TRYWAIT P1, [R3+URZ+0x2d840], R0 ;  /* 0x02d84000030075a7 */ /* 0x0044e4000802017f */
[----:B---3--:R-:W-:Y:S05]  /*12100*/  @!P1 NANOSLEEP.SYNCS 0x989680 ;  /* 0x009896800000995d */ /* 0x008fea0003900000 */
[----:B------:R-:W3:Y:S02]  /*12110*/  @!P1 SYNCS.PHASECHK.TRANS64 P1, [R3+URZ+0x2d840], R0 ;  /* 0x02d84000030095a7 */ /* 0x000ee4000802007f */
[----:B---3--:R-:W-:Y:S05]  /*12120*/  @!P1 BRA `(.L_x_12002) ;  /* 0xfffffffc00f09947 */ /* 0x008fea000383ffff */
[----:B------:R-:W-:Y:S05]  /*12130*/  BRA `(.L_x_12075) ;  /* 0xffffffd8008c7947 */ /* 0x000fea000383ffff */
.L_x_12004:
[----:B---3--:R3:W4:Y:S02]  /*12140*/  SYNCS.PHASECHK.TRANS64.TRYWAIT P1, [R5+URZ+0x2d860], R4 ;  /* 0x02d86004050075a7 */ /* 0x008724000802017f */
[----:B----4-:R-:W-:Y:S05]  /*12150*/  @!P1 NANOSLEEP.SYNCS 0x989680 ;  /* 0x009896800000995d */ /* 0x010fea0003900000 */
[----:B------:R-:W4:Y:S02]  /*12160*/  @!P1 SYNCS.PHASECHK.TRANS64 P1, [R5+URZ+0x2d860], R4 ;  /* 0x02d86004050095a7 */ /* 0x000f24000802007f */
[----:B----4-:R-:W-:Y:S05]  /*12170*/  @!P1 BRA `(.L_x_12004) ;  /* 0xfffffffc00f09947 */ /* 0x010fea000383ffff */
[----:B------:R-:W-:Y:S05]  /*12180*/  BRA `(.L_x_12076) ;  /* 0xffffffd800887947 */ /* 0x000fea000383ffff */
.L_x_12077:
        /* <DEDUP_REMOVED lines=15> */
.L_x_15989:


//--------------------- .text._ZN7cutlass13device_kernelIN5flash11enable_sm90INS1_16FlashAttnFwdSm90INS1_25CollectiveMainloopFwdSm90ILi2EN4cute5tupleIJNS5_1CILi1EEES8_S8_EEENS6_IJNS7_ILi192EEENS7_ILi128EEENS7_ILi96EEEEEELi96ENS_10bfloat16_tEfNS_4arch4Sm90ELb1ELb0ELb1ELb1ELb1ELb0ELb0ELb0ELb1ELb1ELb1ELb0EEENS1_21CollectiveEpilogueFwdINS6_IJSA_SC_SB_EEES9_SE_SG_Li384ELb1ELb1ELb1ELb0EEENS1_36VarlenDynamicPersistentTileSchedulerILi192ELi128ELi384ELi128ELb1ELb1ELb1ELb1ELb1ELb1EEEEEEEEEvNT_6ParamsE --------------------------
	.section	.text._ZN7cutlass13device_kernelIN5flash11enable_sm90INS1_16FlashAttnFwdSm90INS1_25CollectiveMainloopFwdSm90ILi2EN4cute5tupleIJNS5_1CILi1EEES8_S8_EEENS6_IJNS7_ILi192EEENS7_ILi128EEENS7_ILi96EEEEEELi96ENS_10bfloat16_tEfNS_4arch4Sm90ELb1ELb0ELb1ELb1ELb1ELb0ELb0ELb0ELb1ELb1ELb1ELb0EEENS1_21CollectiveEpilogueFwdINS6_IJSA_SC_SB_EEES9_SE_SG_Li384ELb1ELb1ELb1ELb0EEENS1_36VarlenDynamicPersistentTileSchedulerILi192ELi128ELi384ELi128ELb1ELb1ELb1ELb1ELb1ELb1EEEEEEEEEvNT_6ParamsE,"ax",@progbits
	.align	128
.text._ZN7cutlass13device_kernelIN5flash11enable_sm90INS1_16FlashAttnFwdSm90INS1_25CollectiveMainloopFwdSm90ILi2EN4cute5tupleIJNS5_1CILi1EEES8_S8_EEENS6_IJNS7_ILi192EEENS7_ILi128EEENS7_ILi96EEEEEELi96ENS_10bfloat16_tEfNS_4arch4Sm90ELb1ELb0ELb1ELb1ELb1ELb0ELb0ELb0ELb1ELb1ELb1ELb0EEENS1_21CollectiveEpilogueFwdINS6_IJSA_SC_SB_EEES9_SE_SG_Li384ELb1ELb1ELb1ELb0EEENS1_36VarlenDynamicPersistentTileSchedulerILi192ELi128ELi384ELi128ELb1ELb1ELb1ELb1ELb1ELb1EEEEEEEEEvNT_6ParamsE:
        .type           _ZN7cutlass13device_kernelIN5flash11enable_sm90INS1_16FlashAttnFwdSm90INS1_25CollectiveMainloopFwdSm90ILi2EN4cute5tupleIJNS5_1CILi1EEES8_S8_EEENS6_IJNS7_ILi192EEENS7_ILi128EEENS7_ILi96EEEEEELi96ENS_10bfloat16_tEfNS_4arch4Sm90ELb1ELb0ELb1ELb1ELb1ELb0ELb0ELb0ELb1ELb1ELb1ELb0EEENS1_21CollectiveEpilogueFwdINS6_IJSA_SC_SB_EEES9_SE_SG_Li384ELb1ELb1ELb1ELb0EEENS1_36VarlenDynamicPersistentTileSchedulerILi192ELi128ELi384ELi128ELb1ELb1ELb1ELb1ELb1ELb1EEEEEEEEEvNT_6ParamsE,@function
        .size           _ZN7cutlass13device_kernelIN5flash11enable_sm90INS1_16FlashAttnFwdSm90INS1_25CollectiveMainloopFwdSm90ILi2EN4cute5tupleIJNS5_1CILi1EEES8_S8_EEENS6_IJNS7_ILi192EEENS7_ILi128EEENS7_ILi96EEEEEELi96ENS_10bfloat16_tEfNS_4arch4Sm90ELb1ELb0ELb1ELb1ELb1ELb0ELb0ELb0ELb1ELb1ELb1ELb0EEENS1_21CollectiveEpilogueFwdINS6_IJSA_SC_SB_EEES9_SE_SG_Li384ELb1ELb1ELb1ELb0EEENS1_36VarlenDynamicPersistentTileSchedulerILi192ELi128ELi384ELi128ELb1ELb1ELb1ELb1ELb1ELb1EEEEEEEEEvNT_6ParamsE,(.L_x_15990 - _ZN7cutlass13device_kernelIN5flash11enable_sm90INS1_16FlashAttnFwdSm90INS1_25CollectiveMainloopFwdSm90ILi2EN4cute5tupleIJNS5_1CILi1EEES8_S8_EEENS6_IJNS7_ILi192EEENS7_ILi128EEENS7_ILi96EEEEEELi96ENS_10bfloat16_tEfNS_4arch4Sm90ELb1ELb0ELb1ELb1ELb1ELb0ELb0ELb0ELb1ELb1ELb1ELb0EEENS1_21CollectiveEpilogueFwdINS6_IJSA_SC_SB_EEES9_SE_SG_Li384ELb1ELb1ELb1ELb0EEENS1_36VarlenDynamicPersistentTileSchedulerILi192ELi128ELi384ELi128ELb1ELb1ELb1ELb1ELb1ELb1EEEEEEEEEvNT_6ParamsE)
        .other          _ZN7cutlass13device_kernelIN5flash11enable_sm90INS1_16FlashAttnFwdSm90INS1_25CollectiveMainloopFwdSm90ILi2EN4cute5tupleIJNS5_1CILi1EEES8_S8_EEENS6_IJNS7_ILi192EEENS7_ILi128EEENS7_ILi96EEEEEELi96ENS_10bfloat16_tEfNS_4arch4Sm90ELb1ELb0ELb1ELb1ELb1ELb0ELb0ELb0ELb1ELb1ELb1ELb0EEENS1_21CollectiveEpilogueFwdINS6_IJSA_SC_SB_EEES9_SE_SG_Li384ELb1ELb1ELb1ELb0EEENS1_36VarlenDynamicPersistentTileSchedulerILi192ELi128ELi384ELi128ELb1ELb1ELb1ELb1ELb1ELb1EEEEEEEEEvNT_6ParamsE,@"STO_CUDA_ENTRY STV_DEFAULT"
_ZN7cutlass13device_kernelIN5flash11enable_sm90INS1_16FlashAttnFwdSm90INS1_25CollectiveMainloopFwdSm90ILi2EN4cute5tupleIJNS5_1CILi1EEES8_S8_EEENS6_IJNS7_ILi192EEENS7_ILi128EEENS7_ILi96EEEEEELi96ENS_10bfloat16_tEfNS_4arch4Sm90ELb1ELb0ELb1ELb1ELb1ELb0ELb0ELb0ELb1ELb1ELb1ELb0EEENS1_21CollectiveEpilogueFwdINS6_IJSA_SC_SB_EEES9_SE_SG_Li384ELb1ELb1ELb1ELb0EEENS1_36VarlenDynamicPersistentTileSchedulerILi192ELi128ELi384ELi128ELb1ELb1ELb1ELb1ELb1ELb1EEEEEEEEEvNT_6ParamsE:
        /* <DEDUP_REMOVED lines=45> */
.L_x_12078:
        /* <DEDUP_REMOVED lines=22> */
.L_x_12079:
        /* <DEDUP_REMOVED lines=18> */
.L_x_12080:
        /* <DEDUP_REMOVED lines=22> */
.L_x_12081:
        /* <DEDUP_REMOVED lines=22> */
.L_x_12082:
        /* <DEDUP_REMOVED lines=8> */
.L_x_12084:
        /* <DEDUP_REMOVED lines=35> */
[----:B------:R-:W-:Y:S02]  /*0ac0*/  LOP3.LUT R3, R5, 0xfffffff8, RZ, 0xc0, !PT ;  /* 0xfffffff805037812 */ /* 0x000fe400078ec0ff */
[----:B------:R-:W-:Y:S01]  /*0ad0*/  SHF.R.S32.HI R12, RZ, 0x1f, R18 ;  /* 0x0000001fff0c7819 */ /* 0x000fe20000011412 */
[----:B------:R-:W-:-:S03]  /*0ae0*/  IMAD.HI R2, R16, 0x55555556, RZ ;  /* 0x5555555610027827 */ /* 0x000fc600078e02ff */
[----:B------:R-:W-:Y:S01]  /*0af0*/  LEA.HI R13, R12, R18, RZ, 0x2 ;  /* 0x000000120c0d7211 */ /* 0x000fe200078f10ff */
[----:B------:R-:W-:Y:S02]  /*0b00*/  IMAD.IADD R3, R4, 0x1, -R3 ;  /* 0x0000000104037824 */ /* 0x000fe400078e0a03 */
[----:B------:R-:W-:Y:S02]  /*0b10*/  IMAD.IADD R7, R6, 0x1, -R7 ;  /* 0x0000000106077824 */ /* 0x000fe400078e0a07 */
[----:B------:R-:W-:Y:S01]  /*0b20*/  IMAD R6, R8, 0x10, R4 ;  /* 0x0000001008067824 */ /* 0x000fe200078e0204 */
[----:B------:R-:W-:Y:S01]  /*0b30*/  LEA.HI R4, R2, R2, RZ, 0x1 ;  /* 0x0000000202047211 */ /* 0x000fe200078f08ff */
[----:B------:R-:W-:Y:S01]  /*0b40*/  IMAD.SHL.U32 R2, R3, 0x40, RZ ;  /* 0x0000004003027824 */ /* 0x000fe200078e00ff */
[--C-:B------:R-:W-:Y:S02]  /*0b50*/  SHF.R.S32.HI R14, RZ, 0x2, R13.reuse ;  /* 0x00000002ff0e7819 */ /* 0x100fe4000001140d */
[----:B------:R-:W-:Y:S01]  /*0b60*/  SHF.R.S32.HI R15, RZ, 0x1f, R13 ;  /* 0x0000001fff0f7819 */ /* 0x000fe2000001140d */
[----:B------:R-:W-:Y:S01]  /*0b70*/  IMAD.SHL.U32 R7, R7, 0x8, RZ ;  /* 0x0000000807077824 */ /* 0x000fe200078e00ff */
[----:B------:R-:W-:-:S02]  /*0b80*/  LOP3.LUT R2, R2, 0x1c0, RZ, 0xc0, !PT ;  /* 0x000001c002027812 */ /* 0x000fc400078ec0ff */
[----:B------:R-:W-:Y:S02]  /*0b90*/  LEA.HI R15, R15, R14, RZ, 0x3 ;  /* 0x0000000e0f0f7211 */ /* 0x000fe400078f18ff */
[----:B------:R-:W-:Y:S01]  /*0ba0*/  SHF.L.U32 R5, R5, 0x6, RZ ;  /* 0x0000000605057819 */ /* 0x000fe200000006ff */
[--C-:B------:R-:W-:Y:S01]  /*0bb0*/  IMAD.U32 R6, R6, 0x20, R7.reuse ;  /* 0x0000002006067824 */ /* 0x100fe200078e0007 */
[----:B------:R-:W-:Y:S02]  /*0bc0*/  LOP3.LUT R15, R15, 0xfffffff8, RZ, 0xc0, !PT ;  /* 0xfffffff80f0f7812 */ /* 0x000fe400078ec0ff */
[----:B------:R-:W-:Y:S02]  /*0bd0*/  LEA.HI R12, R12, R18, RZ, 0x5 ;  /* 0x000000120c0c7211 */ /* 0x000fe400078f28ff */
[----:B------:R-:W-:Y:S02]  /*0be0*/  LOP3.LUT R7, R2, 0x8, R7, 0xf8, !PT ;  /* 0x0000000802077812 */ /* 0x000fe400078ef807 */
[----:B------:R-:W-:-:S02]  /*0bf0*/  LOP3.LUT R5, R5, 0x7ffffe00, RZ, 0xc0, !PT ;  /* 0x7ffffe0005057812 */ /* 0x000fc400078ec0ff */
[----:B------:R-:W-:Y:S01]  /*0c00*/  SHF.R.U32.HI R2, RZ, 0x3, R2 ;  /* 0x00000003ff027819 */ /* 0x000fe20000011602 */
[----:B------:R-:W-:Y:S01]  /*0c10*/  IMAD.IADD R15, R14, 0x1, -R15 ;  /* 0x000000010e0f7824 */ /* 0x000fe200078e0a0f */
[----:B------:R-:W-:Y:S01]  /*0c20*/  SHF.R.S32.HI R12, RZ, 0x5, R12 ;  /* 0x00000005ff0c7819 */ /* 0x000fe2000001140c */
[----:B------:R-:W-:Y:S01]  /*0c30*/  IMAD R5, R8, 0x400, R5 ;  /* 0x0000040008057824 */ /* 0x000fe200078e0205 */
[----:B------:R-:W-:Y:S01]  /*0c40*/  LOP3.LUT R2, R7, R2, RZ, 0x3c, !PT ;  /* 0x0000000207027212 */ /* 0x000fe200078e3cff */
[----:B------:R-:W-:Y:S01]  /*0c50*/  IMAD R4, R4, -0x3, R16 ;  /* 0xfffffffd04047824 */ /* 0x000fe200078e0210 */
[----:B------:R-:W-:Y:S01]  /*0c60*/  LEA.HI R0, R0, R17, RZ, 0x2 ;  /* 0x0000001100007211 */ /* 0x000fe200078f10ff */
[----:B------:R-:W-:Y:S02]  /*0c70*/  IMAD R15, R12, 0x10, R15 ;  /* 0x000000100c0f7824 */ /* 0x000fe400078e020f */
[----:B------:R-:W-:Y:S01]  /*0c80*/  IMAD.IADD R16, R5, 0x1, R2 ;  /* 0x0000000105107824 */ /* 0x000fe200078e0202 */
[----:B------:R-:W-:Y:S01]  /*0c90*/  LOP3.LUT R2, R0, 0xfffffffc, RZ, 0xc0, !PT ;  /* 0xfffffffc00027812 */ /* 0x000fe200078ec0ff */
[----:B------:R-:W-:Y:S01]  /*0ca0*/  IMAD R8, R4, 0x40, R15 ;  /* 0x0000004004087824 */ /* 0x000fe200078e020f */
[----:B------:R0:W-:Y:S01]  /*0cb0*/  STL [R1+0x40], R6 ;  /* 0x0000400601007387 */ /* 0x0001e20000100800 */
[----:B------:R-:W-:-:S02]  /*0cc0*/  LOP3.LUT R13, R13, 0x7ffffffc, RZ, 0xc0, !PT ;  /* 0x7ffffffc0d0d7812 */ /* 0x000fc400078ec0ff */
[----:B------:R-:W-:Y:S01]  /*0cd0*/  IMAD.IADD R4, R17, 0x1, -R2 ;  /* 0x0000000111047824 */ /* 0x000fe200078e0a02 */
[----:B------:R1:W-:Y:S01]  /*0ce0*/  STL [R1+0x3c], R8 ;  /* 0x00003c0801007387 */ /* 0x0003e20000100800 */
[----:B------:R-:W-:-:S03]  /*0cf0*/  R2P PR, R3, 0x6 ;  /* 0x0000000603007804 */ /* 0x000fc60000000000 */
[----:B------:R1:W-:Y:S01]  /*0d00*/  STL [R1+0x20], RZ ;  /* 0x000020ff01007387 */ /* 0x0003e20000100800 */
[C---:B------:R-:W-:Y:S01]  /*0d10*/  LEA.HI R3, R4.reuse, R4, RZ, 0x1 ;  /* 0x0000000404037211 */ /* 0x040fe200078f08ff */
[----:B------:R-:W-:Y:S02]  /*0d20*/  IMAD.SHL.U32 R149, R4, 0x8, RZ ;  /* 0x0000000804957824 */ /* 0x000fe400078e00ff */
[----:B------:R-:W-:Y:S01]  /*0d30*/  IMAD.IADD R13, R18, 0x1, -R13 ;  /* 0x00000001120d7824 */ /* 0x000fe200078e0a0d */
[----:B------:R-:W-:Y:S01]  /*0d40*/  LOP3.LUT R3, R3, 0x1ffffffe, RZ, 0xc0, !PT ;  /* 0x1ffffffe03037812 */ /* 0x000fe200078ec0ff */
[C---:B------:R-:W-:Y:S01]  /*0d50*/  VIADD R154, R149.reuse, 0x40 ;  /* 0x00000040959a7836 */ /* 0x040fe20000000000 */
[----:B------:R-:W-:Y:S01]  /*0d60*/  LEA R16, R16, UR41, 0x1 ;  /* 0x0000002910107c11 */ /* 0x000fe2000f8e08ff */
[----:B------:R-:W-:Y:S02]  /*0d70*/  VIADD R153, R149, 0x20 ;  /* 0x0000002095997836 */ /* 0x000fe40000000000 */
[----:B------:R-:W-:Y:S01]  /*0d80*/  IMAD.SHL.U32 R145, R13, 0x2, RZ ;  /* 0x000000020d917824 */ /* 0x000fe200078e00ff */
[----:B------:R-:W-:Y:S01]  /*0d90*/  MOV R17, 0x40 ;  /* 0x0000004000117802 */ /* 0x000fe20000000f00 */
[----:B------:R-:W-:Y:S01]  /*0da0*/  IMAD.MOV.U32 R5, RZ, RZ, R9 ;  /* 0x000000ffff057224 */ /* 0x000fe200078e0009 */
[----:B------:R-:W-:Y:S01]  /*0db0*/  SHF.R.S32.HI R0, RZ, 0x2, R0 ;  /* 0x00000002ff007819 */ /* 0x000fe20000011400 */
[----:B------:R-:W-:Y:S01]  /*0dc0*/  IMAD.IADD R3, R4, 0x1, -R3 ;  /* 0x0000000104037824 */ /* 0x000fe200078e0a03 */
[----:B------:R-:W-:Y:S01]  /*0dd0*/  SHF.R.S32.HI R0, RZ, 0x1f, R154 ;  /* 0x0000001fff007819 */ /* 0x000fe2000001149a */
[----:B------:R-:W-:Y:S01]  /*0de0*/  VIADD R9, R145, 0x30 ;  /* 0x0000003091097836 */ /* 0x000fe20000000000 */
[----:B------:R-:W-:Y:S01]  /*0df0*/  SHF.R.S32.HI R4, RZ, 0x1f, R153 ;  /* 0x0000001fff047819 */ /* 0x000fe20000011499 */
[----:B------:R-:W-:Y:S01]  /*0e00*/  VIADD R18, R16, 0x21800 ;  /* 0x0002180010127836 */ /* 0x000fe20000000000 */
[----:B------:R-:W-:Y:S01]  /*0e10*/  SEL R17, R17, 0xffffffc0, !P2 ;  /* 0xffffffc011117807 */ /* 0x000fe20005000000 */
[----:B------:R-:W-:-:S02]  /*0e20*/  VIADD R0, R145, 0x40 ;  /* 0x0000004091007836 */ /* 0x000fc40000000000 */
[----:B0-----:R-:W-:Y:S02]  /*0e30*/  IMAD.MOV.U32 R6, RZ, RZ, R10 ;  /* 0x000000ffff067224 */ /* 0x001fe400078e000a */
[C---:B------:R-:W-:Y:S02]  /*0e40*/  VIADD R4, R145.reuse, 0x38 ;  /* 0x0000003891047836 */ /* 0x040fe40000000000 */
[C---:B------:R-:W-:Y:S02]  /*0e50*/  VIADD R157, R145.reuse, 0x48 ;  /* 0x00000048919d7836 */ /* 0x040fe40000000000 */
[----:B------:R-:W-:Y:S01]  /*0e60*/  IMAD.MOV.U32 R7, RZ, RZ, R11 ;  /* 0x000000ffff077224 */ /* 0x000fe200078e000b */
[C---:B------:R-:W-:Y:S01]  /*0e70*/  IADD3 R11, R145.reuse, 0x20, RZ ;  /* 0x00000020910b7810 */ /* 0x040fe20007ffe0ff */
[C---:B------:R-:W-:Y:S02]  /*0e80*/  VIADD R14, R145.reuse, 0x8 ;  /* 0x00000008910e7836 */ /* 0x040fe40000000000 */
[----:B------:R-:W-:-:S02]  /*0e90*/  VIADD R13, R145, 0x10 ;  /* 0x00000010910d7836 */ /* 0x000fc40000000000 */
[C---:B------:R-:W-:Y:S02]  /*0ea0*/  VIADD R12, R145.reuse, 0x18 ;  /* 0x00000018910c7836 */ /* 0x040fe40000000000 */
[C---:B------:R-:W-:Y:S02]  /*0eb0*/  VIADD R10, R145.reuse, 0x28 ;  /* 0x00000028910a7836 */ /* 0x040fe40000000000 */
[C---:B------:R-:W-:Y:S02]  /*0ec0*/  VIADD R156, R145.reuse, 0x50 ;  /* 0x00000050919c7836 */ /* 0x040fe40000000000 */
[----:B------:R-:W-:Y:S02]  /*0ed0*/  VIADD R155, R145, 0x58 ;  /* 0x00000058919b7836 */ /* 0x000fe40000000000 */
[----:B------:R-:W-:Y:S01]  /*0ee0*/  VIADD R22, R16, 0x21820 ;  /* 0x0002182010167836 */ /* 0x000fe20000000000 */
[----:B------:R-:W-:Y:S01]  /*0ef0*/  SHF.R.S32.HI R9, RZ, 0x1f, R9 ;  /* 0x0000001fff097819 */ /* 0x000fe20000011409 */
[C---:B------:R-:W-:Y:S01]  /*0f00*/  @P1 VIADD R22, R18.reuse, 0xffffffe0 ;  /* 0xffffffe012161836 */ /* 0x040fe20000000000 */
[----:B------:R-:W-:Y:S01]  /*0f10*/  SHF.R.S32.HI R9, RZ, 0x1f, R0 ;  /* 0x0000001fff097819 */ /* 0x000fe20000011400 */
[----:B------:R-:W-:Y:S01]  /*0f20*/  IMAD.IADD R18, R18, 0x1, R17 ;  /* 0x0000000112127824 */ /* 0x000fe200078e0211 */
[----:B------:R-:W-:Y:S01]  /*0f30*/  SHF.R.S32.HI R4, RZ, 0x1f, R4 ;  /* 0x0000001fff047819 */ /* 0x000fe20000011404 */
[----:B------:R-:W-:Y:S01]  /*0f40*/  IMAD.MOV.U32 R2, RZ, RZ, RZ ;  /* 0x000000ffff027224 */ /* 0x000fe200078e00ff */
[----:B------:R-:W-:Y:S01]  /*0f50*/  SHF.R.S32.HI R0, RZ, 0x1f, R157 ;  /* 0x0000001fff007819 */ /* 0x000fe2000001149d */
[----:B------:R-:W-:Y:S01]  /*0f60*/  IMAD.IADD R17, R17, 0x1, R22 ;  /* 0x0000000111117824 */ /* 0x000fe200078e0216 */
[----:B------:R-:W-:Y:S01]  /*0f70*/  SHF.R.S32.HI R14, RZ, 0x1f, R14 ;  /* 0x0000001fff0e7819 */ /* 0x000fe2000001140e */
[----:B------:R-:W-:Y:S01]  /*0f80*/  VIADD R23, R22, 0x6000 ;  /* 0x0000600016177836 */ /* 0x000fe20000000000 */
[----:B------:R-:W-:-:S02]  /*0f90*/  SHF.R.S32.HI R13, RZ, 0x1f, R13 ;  /* 0x0000001fff0d7819 */ /* 0x000fc4000001140d */
[----:B------:R-:W-:Y:S02]  /*0fa0*/  SHF.R.S32.HI R12, RZ, 0x1f, R12 ;  /* 0x0000001fff0c7819 */ /* 0x000fe4000001140c */
[----:B------:R-:W-:Y:S02]  /*0fb0*/  SHF.R.S32.HI R11, RZ, 0x1f, R11 ;  /* 0x0000001fff0b7819 */ /* 0x000fe4000001140b */
[----:B------:R-:W-:Y:S02]  /*0fc0*/  SHF.R.S32.HI R10, RZ, 0x1f, R10 ;  /* 0x0000001fff0a7819 */ /* 0x000fe4000001140a */
[----:B------:R-:W-:Y:S02]  /*0fd0*/  SHF.R.S32.HI R4, RZ, 0x1f, R156 ;  /* 0x0000001fff047819 */ /* 0x000fe4000001149c */
[----:B------:R-:W-:Y:S02]  /*0fe0*/  SHF.R.S32.HI R0, RZ, 0x1f, R155 ;  /* 0x0000001fff007819 */ /* 0x000fe4000001149b */
[----:B------:R-:W-:Y:S01]  /*0ff0*/  LEA R147, R3, R8, 0x3 ;  /* 0x0000000803937211 */ /* 0x000fe200078e18ff */
[----:B------:R-:W-:Y:S01]  /*1000*/  UMOV UR38, URZ ;  /* 0x0000003f00267c82 */ /* 0x000fe20008000000 */
[----:B-12---:R-:W-:-:S07]  /*1010*/  LOP3.LUT R19, R19, 0x1, RZ, 0xfc, !PT ;  /* 0x0000000113137812 */ /* 0x006fce00078efcff */
.L_x_12140:
[----:B01----:R-:W0:Y:S01]  /*1020*/  LDC.64 R8, c[0x0][0xc88] ;  /* 0x00032200ff087b82 */ /* 0x003e220000000a00 */
[----:B------:R-:W-:Y:S01]  /*1030*/  ULDC.64 UR4, c[0x0][0xa28] ;  /* 0x00028a0000047ab9 */ /* 0x000fe20000000a00 */
[----:B------:R-:W-:-:S06]  /*1040*/  ULDC.64 UR6, c[0x0][0xa18] ;  /* 0x0002860000067ab9 */ /* 0x000fcc0000000a00 */
[----:B---34-:R-:W1:Y:S08]  /*1050*/  LDC.64 R12, c[0x0][0x418] ;  /* 0x00010600ff0c7b82 */ /* 0x018e700000000a00 */
[----:B------:R-:W2:Y:S01]  /*1060*/  LDC R0, c[0x0][0x424] ;  /* 0x00010900ff007b82 */ /* 0x000ea20000000800 */
[----:B0-----:R-:W-:Y:S01]  /*1070*/  IMAD.WIDE R8, R7, 0x4, R8 ;  /* 0x0000000407087825 */ /* 0x001fe200078e0208 */
[----:B------:R-:W-:-:S06]  /*1080*/  ISETP.NE.U32.AND P1, PT, RZ, UR4, PT ;  /* 0x00000004ff007c0c */ /* 0x000fcc000bf25070 */
[----:B------:R-:W0:Y:S01]  /*1090*/  LDC R7, c[0x0][0x2f0] ;  /* 0x0000bc00ff077b82 */ /* 0x000e220000000800 */
[----:B------:R-:W3:Y:S01]  /*10a0*/  LDG.E R148, desc[UR36][R8.64] ;  /* 0x0000002408947981 */ /* 0x000ee2000c1e1900 */
[----:B------:R-:W-:Y:S01]  /*10b0*/  ISETP.NE.AND.EX P1, PT, RZ, UR5, PT, P1 ;  /* 0x00000005ff007c0c */ /* 0x000fe2000bf25310 */
[----:B------:R-:W-:Y:S01]  /*10c0*/  IMAD.MOV.U32 R3, RZ, RZ, RZ ;  /* 0x000000ffff037224 */ /* 0x000fe200078e00ff */
[----:B------:R-:W-:-:S04]  /*10d0*/  ISETP.NE.U32.AND P0, PT, RZ, UR6, PT ;  /* 0x00000006ff007c0c */ /* 0x000fc8000bf05070 */
[----:B------:R-:W-:Y:S02]  /*10e0*/  ISETP.NE.AND.EX P0, PT, RZ, UR7, PT, P0 ;  /* 0x00000007ff007c0c */ /* 0x000fe4000bf05300 */
[----:B---3--:R-:W-:-:S05]  /*10f0*/  SHF.R.S32.HI R152, RZ, 0x1f, R148 ;  /* 0x0000001fff987819 */ /* 0x008fca0000011494 */
[----:B------:R-:W-:-:S04]  /*1100*/  @P1 LEA R10, P2, R148, UR4, 0x2 ;  /* 0x00000004940a1c11 */ /* 0x000fc8000f8410ff */
[C---:B------:R-:W-:Y:S02]  /*1110*/  @P1 LEA.HI.X R11, R148.reuse, UR5, R152, 0x2, P2 ;  /* 0x00000005940b1c11 */ /* 0x040fe400090f1498 */
[----:B------:R-:W-:-:S03]  /*1120*/  @P0 LEA R8, P2, R148, UR6, 0x2 ;  /* 0x0000000694080c11 */ /* 0x000fc6000f8410ff */
[----:B------:R3:W5:Y:S01]  /*1130*/  @P1 LDG.E R3, desc[UR36][R10.64] ;  /* 0x000000240a031981 */ /* 0x000762000c1e1900 */
[----:B------:R-:W-:Y:S01]  /*1140*/  @P0 LEA.HI.X R9, R148, UR7, R152, 0x2, P2 ;  /* 0x0000000794090c11 */ /* 0x000fe200090f1498 */
[----:B------:R-:W-:-:S04]  /*1150*/  ULDC.64 UR6, c[0x0][0xa20] ;  /* 0x0002880000067ab9 */ /* 0x000fc80000000a00 */
[----:B------:R3:W5:Y:S01]  /*1160*/  @P0 LDG.E R143, desc[UR36][R8.64] ;  /* 0x00000024088f0981 */ /* 0x000762000c1e1900 */
[----:B-1----:R-:W-:Y:S02]  /*1170*/  ISETP.NE.U32.AND P1, PT, R12, RZ, PT ;  /* 0x000000ff0c00720c */ /* 0x002fe40003f25070 */
[----:B------:R-:W-:Y:S02]  /*1180*/  ISETP.NE.U32.AND P2, PT, RZ, UR6, PT ;  /* 0x00000006ff007c0c */ /* 0x000fe4000bf45070 */
[----:B------:R-:W-:Y:S02]  /*1190*/  ISETP.NE.AND.EX P1, PT, R13, RZ, PT, P1 ;  /* 0x000000ff0d00720c */ /* 0x000fe40003f25310 */
[----:B------:R-:W-:Y:S02]  /*11a0*/  ISETP.NE.AND.EX P2, PT, RZ, UR7, PT, P2 ;  /* 0x00000007ff007c0c */ /* 0x000fe4000bf45320 */
[----:B--2---:R-:W-:Y:S01]  /*11b0*/  SEL R0, R0, 0x1, P1 ;  /* 0x0000000100007807 */ /* 0x004fe20000800000 */
[----:B0--3--:R-:W-:Y:S10]  /*11c0*/  @P0 BRA `(.L_x_12085) ;  /* 0x0000000000280947 */ /* 0x009ff40003800000 */
[----:B------:R-:W-:Y:S01]  /*11d0*/  ULDC.64 UR4, c[0x0][0xa00] ;  /* 0x0002800000047ab9 */ /* 0x000fe20000000a00 */
[----:B-----5:R-:W0:Y:S01]  /*11e0*/  LDC R143, c[0x0][0x288] ;  /* 0x0000a200ff8f7b82 */ /* 0x020e220000000800 */
[----:B------:R-:W-:-:S04]  /*11f0*/  ISETP.NE.U32.AND P0, PT, RZ, UR4, PT ;  /* 0x00000004ff007c0c */ /* 0x000fc8000bf05070 */
[----:B------:R-:W-:-:S13]  /*1200*/  ISETP.NE.AND.EX P0, PT, RZ, UR5, PT, P0 ;  /* 0x00000005ff007c0c */ /* 0x000fda000bf05300 */
[----:B------:R-:W-:Y:S05]  /*1210*/  @!P0 BRA `(.L_x_12085) ;  /* 0x0000000000148947 */ /* 0x000fea0003800000 */
[----:B------:R-:W1:Y:S02]  /*1220*/  LDC.64 R8, c[0x0][0xa00] ;  /* 0x00028000ff087b82 */ /* 0x000e640000000a00 */
[----:B-1----:R-:W-:-:S05]  /*1230*/  IMAD.WIDE R8, R148, 0x4, R8 ;  /* 0x0000000494087825 */ /* 0x002fca00078e0208 */
[----:B0-----:R-:W2:Y:S04]  /*1240*/  LDG.E R143, desc[UR36][R8.64] ;  /* 0x00000024088f7981 */ /* 0x001ea8000c1e1900 */
[----:B------:R-:W2:Y:S02]  /*1250*/  LDG.E R4, desc[UR36][R8.64+0x4] ;  /* 0x0000042408047981 */ /* 0x000ea4000c1e1900 */
[----:B--2---:R-:W-:-:S07]  /*1260*/  IMAD.IADD R143, R4, 0x1, -R143 ;  /* 0x00000001048f7824 */ /* 0x004fce00078e0a8f */
.L_x_12085:
[----:B------:R-:W-:Y:S01]  /*1270*/  IMAD R142, R0, R7, RZ ;  /* 0x00000007008e7224 */ /* 0x000fe200078e02ff */
[----:B------:R-:W-:Y:S01]  /*1280*/  LOP3.LUT R150, R6, 0xffff, RZ, 0xc0, !PT ;  /* 0x0000ffff06967812 */ /* 0x000fe200078ec0ff */
[----:B------:R-:W-:Y:S06]  /*1290*/  @!P2 BRA `(.L_x_12086) ;  /* 0x000000000010a947 */ /* 0x000fec0003800000 */
[----:B------:R-:W-:-:S04]  /*12a0*/  LEA R8, P0, R148, UR6, 0x2 ;  /* 0x0000000694087c11 */ /* 0x000fc8000f8010ff */
[----:B------:R-:W-:-:S05]  /*12b0*/  LEA.HI.X R9, R148, UR7, R152, 0x2, P0 ;  /* 0x0000000794097c11 */ /* 0x000fca00080f1498 */
[----:B------:R1:W5:Y:S01]  /*12c0*/  LDG.E R142, desc[UR36][R8.64] ;  /* 0x00000024088e7981 */ /* 0x000362000c1e1900 */
[----:B------:R-:W-:Y:S05]  /*12d0*/  BRA `(.L_x_12087) ;  /* 0x0000000000247947 */ /* 0x000fea0003800000 */
.L_x_12086:
        /* <DEDUP_REMOVED lines=9> */
.L_x_12087:
[----:B------:R-:W2:Y:S01]  /*1370*/  LDL.LU R0, [R1] ;  /* 0x0000000001007983 */ /* 0x000ea20000300800 */
[----:B------:R-:W3:Y:S01]  /*1380*/  LDC R4, c[0x0][0x448] ;  /* 0x00011200ff047b82 */ /* 0x000ee20000000800 */
[----:B------:R-:W-:Y:S02]  /*1390*/  IMAD R136, R5, 0xc0, RZ ;  /* 0x000000c005887824 */ /* 0x000fe400078e02ff */
[----:B-----5:R-:W-:-:S05]  /*13a0*/  IMAD.IADD R142, R142, 0x1, -R3 ;  /* 0x000000018e8e7824 */ /* 0x020fca00078e0a03 */
[----:B0-----:R-:W-:Y:S02]  /*13b0*/  IADD3 R5, R142, 0x80, -R143 ;  /* 0x000000808e057810 */ /* 0x001fe40007ffe88f */
[----:B---3--:R-:W-:-:S13]  /*13c0*/  ISETP.NE.AND P0, PT, R4, 0x1, PT ;  /* 0x000000010400780c */ /* 0x008fda0003f05270 */
[----:B------:R-:W0:Y:S08]  /*13d0*/  @P0 LDC R7, c[0x0][0x44c] ;  /* 0x00011300ff070b82 */ /* 0x000e300000000800 */
[----:B------:R-:W3:Y:S01]  /*13e0*/  @P0 LDC R4, c[0x0][0x450] ;  /* 0x00011400ff040b82 */ /* 0x000ee20000000800 */
[----:B--2---:R-:W-:-:S04]  /*13f0*/  LOP3.LUT R0, R0, 0xfffffffd, RZ, 0xc0, !PT ;  /* 0xfffffffd00007812 */ /* 0x004fc800078ec0ff */
[----:B------:R-:W-:-:S05]  /*1400*/  @P0 LOP3.LUT R0, R0, 0x2, RZ, 0xfc, !PT ;  /* 0x0000000200000812 */ /* 0x000fca00078efcff */
[----:B------:R2:W-:Y:S02]  /*1410*/  STL [R1], R0 ;  /* 0x0000000001007387 */ /* 0x0005e40000100800 */
[----:B--2---:R-:W-:-:S04]  /*1420*/  VIADD R0, R136, 0xbf ;  /* 0x000000bf88007836 */ /* 0x004fc80000000000 */
[----:B0-----:R-:W-:-:S05]  /*1430*/  @P0 IMAD.HI.U32 R3, R0, R7, RZ ;  /* 0x0000000700030227 */ /* 0x001fca00078e00ff */
[----:B---3--:R-:W-:Y:S01]  /*1440*/  @P0 SHF.R.U32.HI R0, RZ, R4, R3 ;  /* 0x00000004ff000219 */ /* 0x008fe20000011603 */
[----:B------:R-:W-:-:S04]  /*1450*/  VIADD R3, R142, 0x7f ;  /* 0x0000007f8e037836 */ /* 0x000fc80000000000 */
[----:B------:R-:W-:Y:S01]  /*1460*/  IMAD.IADD R5, R5, 0x1, R0 ;  /* 0x0000000105057824 */ /* 0x000fe200078e0200 */
[----:B------:R-:W-:-:S04]  /*1470*/  SHF.R.S32.HI R0, RZ, 0x1f, R3 ;  /* 0x0000001fff007819 */ /* 0x000fc80000011403 */
[----:B------:R-:W-:Y:S02]  /*1480*/  SHF.R.S32.HI R4, RZ, 0x1f, R5 ;  /* 0x0000001fff047819 */ /* 0x000fe40000011405 */
[----:B------:R-:W-:Y:S02]  /*1490*/  LEA.HI R0, R0, R3, RZ, 0x7 ;  /* 0x0000000300007211 */ /* 0x000fe400078f38ff */
[----:B------:R-:W-:Y:S02]  /*14a0*/  LEA.HI R4, R4, R5, RZ, 0x7 ;  /* 0x0000000504047211 */ /* 0x000fe400078f38ff */
[----:B------:R-:W-:Y:S02]  /*14b0*/  SHF.R.S32.HI R3, RZ, 0x7, R0 ;  /* 0x00000007ff037819 */ /* 0x000fe40000011400 */
[----:B------:R-:W-:Y:S02]  /*14c0*/  SHF.R.S32.HI R4, RZ, 0x7, R4 ;  /* 0x00000007ff047819 */ /* 0x000fe40000011404 */
[----:B------:R-:W-:-:S02]  /*14d0*/  LOP3.LUT R0, R6, 0xff000000, RZ, 0xc0, !PT ;  /* 0xff00000006007812 */ /* 0x000fc400078ec0ff */
[----:B------:R-:W-:Y:S02]  /*14e0*/  VIMNMX R88, R3, R4, PT ;  /* 0x0000000403587248 */ /* 0x000fe40003fe0100 */
[----:B------:R-:W-:Y:S02]  /*14f0*/  LOP3.LUT R6, R6, 0xff0000, RZ, 0xc0, !PT ;  /* 0x00ff000006067812 */ /* 0x000fe400078ec0ff */
[----:B------:R-:W-:Y:S02]  /*1500*/  SHF.R.U32.HI R3, RZ, 0x8, R0 ;  /* 0x00000008ff037819 */ /* 0x000fe40000011600 */
[----:B------:R-:W-:Y:S02]  /*1510*/  ISETP.GE.AND P0, PT, R88, 0x1, PT ;  /* 0x000000015800780c */ /* 0x000fe40003f06270 */
[----:B------:R-:W-:Y:S02]  /*1520*/  LEA.HI R3, R6, R3, RZ, 0x10 ;  /* 0x0000000306037211 */ /* 0x000fe400078f80ff */
[----:B------:R-:W-:-:S02]  /*1530*/  MOV R5, RZ ;  /* 0x000000ff00057202 */ /* 0x000fc40000000f00 */
[----:B------:R-:W-:Y:S02]  /*1540*/  LOP3.LUT R11, R3, 0xff, RZ, 0xc0, !PT ;  /* 0x000000ff030b7812 */ /* 0x000fe400078ec0ff */
[----:B------:R-:W-:-:S03]  /*1550*/  SHF.R.U32.HI R151, RZ, 0x10, R3 ;  /* 0x00000010ff977819 */ /* 0x000fc60000011603 */
[----:B------:R0:W-:Y:S02]  /*1560*/  STL [R1+0x14], R11 ;  /* 0x0000140b01007387 */ /* 0x0001e40000100800 */
[----:B------:R-:W-:Y:S05]  /*1570*/  @!P0 BRA `(.L_x_12088) ;  /* 0x0000000000708947 */ /* 0x000fea0003800000 */
[----:B------:R-:W1:Y:S01]  /*1580*/  LDC R0, c[0x0][0x9f0] ;  /* 0x00027c00ff007b82 */ /* 0x000e620000000800 */
[----:B------:R-:W-:-:S04]  /*1590*/  ISETP.NE.AND P0, PT, R151, RZ, PT ;  /* 0x000000ff9700720c */ /* 0x000fc80003f05270 */
[----:B-1----:R-:W-:-:S04]  /*15a0*/  SEL R9, R151, R0, P0 ;  /* 0x0000000097097207 */ /* 0x002fc80000000000 */
        /* <DEDUP_REMOVED lines=25> */
.L_x_12088:
        /* <DEDUP_REMOVED lines=31> */
[----:B------:R-:W2:Y:S01]  /*1930*/  S2R R4, SR_TID.X ;  /* 0x0000000000047919 */ /* 0x000ea20000002100 */
[----:B------:R-:W-:-:S04]  /*1940*/  UIADD3 UR6, UR41, 0x21800, URZ ;  /* 0x0002180029067890 */ /* 0x000fc8000fffe03f */
[----:B------:R-:W-:-:S06]  /*1950*/  ULOP3.LUT UP0, URZ, UR6, 0x3ff, URZ, 0xc0, !UPT ;  /* 0x000003ff063f7892 */ /* 0x000fcc000f80c03f */
[----:B------:R-:W-:Y:S02]  /*1960*/  PLOP3.LUT P0, PT, PT, PT, UP0, 0x80, 0x0 ;  /* 0x000000000000781c */ /* 0x000fe40003f0f008 */
[----:B--2---:R-:W-:-:S04]  /*1970*/  IADD3 R6, R4, -0x80, RZ ;  /* 0xffffff8004067810 */ /* 0x004fc80007ffe0ff */
[----:B------:R-:W-:-:S04]  /*1980*/  SHF.R.S32.HI R4, RZ, 0x1f, R6 ;  /* 0x0000001fff047819 */ /* 0x000fc80000011406 */
[----:B------:R-:W-:-:S04]  /*1990*/  LEA.HI R4, R4, R6, RZ, 0x7 ;  /* 0x0000000604047211 */ /* 0x000fc800078f38ff */
[----:B------:R-:W-:-:S05]  /*19a0*/  SHF.R.S32.HI R4, RZ, 0x7, R4 ;  /* 0x00000007ff047819 */ /* 0x000fca0000011404 */
[----:B------:R-:W2:Y:S02]  /*19b0*/  SHFL.IDX PT, R0, R4, RZ, 0x1f ;  /* 0x00001fff04007589 */ /* 0x000ea400000e0000 */
[----:B--2---:R-:W-:-:S13]  /*19c0*/  R2UR UR40, R0 ;  /* 0x00000000002872ca */ /* 0x004fda00000e0000 */
[----:B------:R-:W-:-:S04]  /*19d0*/  UIMAD.WIDE UR4, UR40, 0x55555556, URZ ;  /* 0x55555556280478a5 */ /* 0x000fc8000f8e023f */
        /* <DEDUP_REMOVED lines=8> */
[----:B------:R-:W-:Y:S01]  /*1a60*/  ULOP3.LUT UR43, UR4, 0x3fff, URZ, 0xc0, !UPT ;  /* 0x00003fff042b7892 */ /* 0x000fe2000f8ec03f */
[----:B------:R-:W-:Y:S11]  /*1a70*/  @!P0 BRA `(.L_x_12090) ;  /* 0x0000000000408947 */ /* 0x000ff60003800000 */
        /* <DEDUP_REMOVED lines=10> */
[----:B0-----:R-:W-:Y:S02]  /*1b20*/  IMAD.U32 R11, RZ, RZ, UR7 ;  /* 0x00000007ff0b7e24 */ /* 0x001fe4000f8e00ff */
[----:B-1----:R-:W-:Y:S02]  /*1b30*/  IMAD.MOV.U32 R8, RZ, RZ, 0x70 ;  /* 0x00000070ff087424 */ /* 0x002fe400078e00ff */
[----:B------:R-:W-:Y:S02]  /*1b40*/  IMAD.MOV.U32 R12, RZ, RZ, 0x1 ;  /* 0x00000001ff0c7424 */ /* 0x000fe400078e00ff */
[----:B--2---:R-:W-:-:S07]  /*1b50*/  IMAD.MOV.U32 R13, RZ, RZ, RZ ;  /* 0x000000ffff0d7224 */ /* 0x004fce00078e00ff */
[----:B------:R-:W-:-:S07]  /*1b60*/  LEPC R20, `(.L_x_12090) ;  /* 0x000000001014794e */ /* 0x000fce0000000000 */
[----:B---3--:R-:W-:Y:S05]  /*1b70*/  CALL.ABS.NOINC R14 ;  /* 0x000000000e007343 */ /* 0x008fea0003c00000 */
.L_x_12090:
[----:B------:R-:W2:Y:S01]  /*1b80*/  LDL R20, [R1+0x20] ;  /* 0x0000200001147983 */ /* 0x000ea20000100800 */
[----:B------:R-:W-:Y:S02]  /*1b90*/  ISETP.NE.AND P0, PT, R19, 0x3, PT ;  /* 0x000000031300780c */ /* 0x000fe40003f05270 */
[----:B--2---:R-:W-:-:S04]  /*1ba0*/  LEA.HI R0, R20, R20, RZ, 0x1 ;  /* 0x0000001414007211 */ /* 0x004fc800078f08ff */
[----:B------:R-:W-:-:S05]  /*1bb0*/  LOP3.LUT R0, R0, 0xfffffffe, RZ, 0xc0, !PT ;  /* 0xfffffffe00007812 */ /* 0x000fca00078ec0ff */
[----:B------:R-:W-:-:S05]  /*1bc0*/  IMAD.IADD R0, R20, 0x1, -R0 ;  /* 0x0000000114007824 */ /* 0x000fca00078e0a00 */
[----:B------:R-:W-:-:S04]  /*1bd0*/  SHF.L.U32 R0, R0, 0x1f, RZ ;  /* 0x0000001f00007819 */ /* 0x000fc800000006ff */
[----:B------:R-:W2:Y:S02]  /*1be0*/  SYNCS.PHASECHK.TRANS64.TRYWAIT P1, [UR41+0x2d800], R0 ;  /* 0x02d80000ff0075a7 */ /* 0x000ea40008020169 */
[----:B--2---:R-:W-:Y:S05]  /*1bf0*/  @!P1 BRA `(.L_x_12091) ;  /* 0x0000011c00109947 */ /* 0x004fea0003800000 */
.L_x_12227:
[----:B------:R-:W-:Y:S05]  /*1c00*/  @!P0 BRA `(.L_x_12092) ;  /* 0x0000000000048947 */ /* 0x000fea0003800000 */
[----:B------:R-:W-:Y:S01]  /*1c10*/  BPT.TRAP 0x1 ;  /* 0x000000040000795c */ /* 0x000fe20000300000 */
.L_x_12092:
[----:B--2---:R-:W-:Y:S02]  /*1c20*/  MOV R0, UR38 ;  /* 0x0000002600007c02 */ /* 0x004fe40008000f00 */
[----:B------:R-:W-:Y:S02]  /*1c30*/  SHF.L.U32 R3, R2, 0x1f, RZ ;  /* 0x0000001f02037819 */ /* 0x000fe400000006ff */
[----:B------:R-:W-:-:S04]  /*1c40*/  LEA R0, R0, UR41, 0x3 ;  /* 0x0000002900007c11 */ /* 0x000fc8000f8e18ff */
[----:B------:R2:W3:Y:S01]  /*1c50*/  SYNCS.PHASECHK.TRANS64.TRYWAIT P1, [R0+URZ+0x2d830], R3 ;  /* 0x02d83003000075a7 */ /* 0x0004e2000802017f */
[----:B------:R-:W-:Y:S05]  /*1c60*/  @!P0 BRA `(.L_x_12093) ;  /* 0x0000000000048947 */ /* 0x000fea0003800000 */
[----:B------:R-:W-:Y:S01]  /*1c70*/  BPT.TRAP 0x1 ;  /* 0x000000040000795c */ /* 0x000fe20000300000 */
.L_x_12093:
[----:B---3--:R-:W-:Y:S05]  /*1c80*/  @P1 BRA `(.L_x_12094) ;  /* 0x0000000000081947 */ /* 0x008fea0003800000 */
[----:B------:R-:W3:Y:S02]  /*1c90*/  SYNCS.PHASECHK.TRANS64.TRYWAIT P1, [R0+URZ+0x2d830], R3 ;  /* 0x02d83003000075a7 */ /* 0x000ee4000802017f */
[----:B---3--:R-:W-:Y:S05]  /*1ca0*/  @!P1 BRA `(.L_x_12095) ;  /* 0x0000011800fc9947 */ /* 0x008fea0003800000 */
.L_x_12094:
        /* <DEDUP_REMOVED lines=12> */
[----:B------:R-:W-:Y:S02]  /*1d70*/  UIMAD UR10, UR38, 0x600, UR4 ;  /* 0x00000600260a78a4 */ /* 0x000fe4000f8e0204 */
        /* <DEDUP_REMOVED lines=36> */
.L_x_12096:
[----:B------:R-:W4:Y:S01]  /*1fc0*/  LDC R7, c[0x0][0x448] ;  /* 0x00011200ff077b82 */ /* 0x000f220000000800 */
[----:B------:R-:W-:Y:S01]  /*1fd0*/  ULDC UR5, c[0x0][0x9d8] ;  /* 0x0002760000057ab9 */ /* 0x000fe20000000800 */
[----:B------:R-:W-:Y:S01]  /*1fe0*/  ULDC UR6, c[0x0][0x988] ;  /* 0x0002620000067ab9 */ /* 0x000fe20000000800 */
[----:B------:R-:W-:Y:S01]  /*1ff0*/  FMUL.FTZ R5, R28, UR5 ;  /* 0x000000051c057c20 */ /* 0x000fe20008410000 */
[----:B------:R-:W-:Y:S01]  /*2000*/  FMUL.FTZ R108, R26, UR5 ;  /* 0x000000051a6c7c20 */ /* 0x000fe20008410000 */
[----:B------:R-:W-:Y:S01]  /*2010*/  FMUL.FTZ R26, R53, UR5 ;  /* 0x00000005351a7c20 */ /* 0x000fe20008410000 */
[----:B------:R-:W-:Y:S02]  /*2020*/  IMAD.IADD R53, R147, 0x1, R136 ;  /* 0x0000000193357824 */ /* 0x000fe400078e0288 */
[----:B------:R-:W-:Y:S01]  /*2030*/  FMUL.FTZ R6, R29, UR5 ;  /* 0x000000051d067c20 */ /* 0x000fe20008410000 */
[----:B------:R-:W-:Y:S02]  /*2040*/  IMAD.MOV.U32 R29, RZ, RZ, -0x80 ;  /* 0xffffff80ff1d7424 */ /* 0x000fe400078e00ff */
[----:B------:R-:W-:Y:S01]  /*2050*/  FMUL.FTZ R104, R27, UR5 ;  /* 0x000000051b687c20 */ /* 0x000fe20008410000 */
[----:B------:R-:W-:Y:S01]  /*2060*/  FMUL.FTZ R90, R30, UR5 ;  /* 0x000000051e5a7c20 */ /* 0x000fe20008410000 */
[----:B------:R-:W5:Y:S01]  /*2070*/  MUFU.TANH R108, R108 ;  /* 0x0000006c006c7308 */ /* 0x000f620000002400 */
[----:B------:R-:W-:Y:S01]  /*2080*/  FMUL.FTZ R30, R31, UR5 ;  /* 0x000000051f1e7c20 */ /* 0x000fe20008410000 */
[----:B------:R-:W-:Y:S01]  /*2090*/  FMUL.FTZ R27, R56, UR5 ;  /* 0x00000005381b7c20 */ /* 0x000fe20008410000 */
[----:B------:R-:W-:Y:S01]  /*20a0*/  FMUL.FTZ R56, R59, UR5 ;  /* 0x000000053b387c20 */ /* 0x000fe20008410000 */
[----:B------:R-:W-:Y:S01]  /*20b0*/  FMUL.FTZ R34, R34, UR5 ;  /* 0x0000000522227c20 */ /* 0x000fe20008410000 */
[----:B-1----:R-:W-:Y:S01]  /*20c0*/  FMUL.FTZ R9, R32, UR5 ;  /* 0x0000000520097c20 */ /* 0x002fe20008410000 */
[----:B------:R-:W-:Y:S01]  /*20d0*/  FMUL.FTZ R32, R35, UR5 ;  /* 0x0000000523207c20 */ /* 0x000fe20008410000 */
[----:B------:R-:W-:Y:S01]  /*20e0*/  FMUL.FTZ R38, R38, UR5 ;  /* 0x0000000526267c20 */ /* 0x000fe20008410000 */
[----:B------:R-:W1:Y:S01]  /*20f0*/  MUFU.TANH R104, R104 ;  /* 0x0000006800687308 */ /* 0x000e620000002400 */
[----:B0-----:R-:W-:Y:S01]  /*2100*/  FMUL.FTZ R11, R36, UR5 ;  /* 0x00000005240b7c20 */ /* 0x001fe20008410000 */
[----:B------:R-:W-:Y:S01]  /*2110*/  FMUL.FTZ R36, R39, UR5 ;  /* 0x0000000527247c20 */ /* 0x000fe20008410000 */
[----:B------:R-:W-:Y:S01]  /*2120*/  FMUL.FTZ R42, R42, UR5 ;  /* 0x000000052a2a7c20 */ /* 0x000fe20008410000 */
[----:B------:R-:W-:Y:S01]  /*2130*/  FMUL.FTZ R13, R40, UR5 ;  /* 0x00000005280d7c20 */ /* 0x000fe20008410000 */
[----:B----4-:R-:W-:Y:S01]  /*2140*/  ISETP.NE.AND P4, PT, R7, 0x1, PT ;  /* 0x000000010700780c */ /* 0x010fe20003f85270 */
        /* <DEDUP_REMOVED lines=12> */
[----:B------:R-:W5:Y:S01]  /*2210*/  @P4 LDC R8, c[0x0][0x44c] ;  /* 0x00011300ff084b82 */ /* 0x000f620000000800 */
[----:B------:R-:W-:Y:S01]  /*2220*/  FMUL.FTZ R12, R37, UR5 ;  /* 0x00000005250c7c20 */ /* 0x000fe20008410000 */
[----:B------:R-:W-:Y:S01]  /*2230*/  FMUL.FTZ R25, R52, UR5 ;  /* 0x0000000534197c20 */ /* 0x000fe20008410000 */
[----:B------:R-:W-:Y:S01]  /*2240*/  FMUL.FTZ R52, R55, UR5 ;  /* 0x0000000537347c20 */ /* 0x000fe20008410000 */
[----:B------:R-:W-:Y:S01]  /*2250*/  FMUL.FTZ R58, R58, UR5 ;  /* 0x000000053a3a7c20 */ /* 0x000fe20008410000 */
[----:B------:R-:W-:Y:S01]  /*2260*/  FMUL.FTZ R92, R75, UR5 ;  /* 0x000000054b5c7c20 */ /* 0x000fe20008410000 */
[----:B------:R-:W4:Y:S01]  /*2270*/  MUFU.TANH R34, R34 ;  /* 0x0000002200227308 */ /* 0x000f220000002400 */
[----:B------:R-:W-:Y:S01]  /*2280*/  FMUL.FTZ R78, R78, UR5 ;  /* 0x000000054e4e7c20 */ /* 0x000fe20008410000 */
[----:B------:R-:W1:Y:S01]  /*2290*/  @P4 LDC R28, c[0x0][0x450] ;  /* 0x00011400ff1c4b82 */ /* 0x000e620000000800 */
[----:B------:R-:W-:Y:S01]  /*22a0*/  FMUL.FTZ R79, R79, UR5 ;  /* 0x000000054f4f7c20 */ /* 0x000fe20008410000 */
[----:B------:R-:W-:Y:S01]  /*22b0*/  FMUL.FTZ R14, R41, UR5 ;  /* 0x00000005290e7c20 */ /* 0x000fe20008410000 */
[----:B------:R-:W-:Y:S01]  /*22c0*/  FMUL.FTZ R83, R83, UR5 ;  /* 0x0000000553537c20 */ /* 0x000fe20008410000 */
[----:B------:R-:W-:Y:S01]  /*22d0*/  FMUL.FTZ R87, R87, UR5 ;  /* 0x0000000557577c20 */ /* 0x000fe20008410000 */
[----:B--23--:R-:W-:Y:S01]  /*22e0*/  FMUL.FTZ R3, R24, UR5 ;  /* 0x0000000518037c20 */ /* 0x00cfe20008410000 */
        /* <DEDUP_REMOVED lines=9> */
[----:B------:R-:W-:Y:S01]  /*2380*/  CS2R R134, SRZ ;  /* 0x0000000000867805 */ /* 0x000fe2000001ff00 */
[----:B-----5:R-:W-:-:S04]  /*2390*/  @P4 IMAD.HI.U32 R7, R53, R8, RZ ;  /* 0x0000000835074227 */ /* 0x020fc800078e00ff */
[----:B------:R-:W-:Y:S02]  /*23a0*/  IMAD R8, R88, R29, 0x80 ;  /* 0x0000008058087424 */ /* 0x000fe400078e021d */
[----:B------:R-:W5:Y:S01]  /*23b0*/  MUFU.TANH R36, R36 ;  /* 0x0000002400247308 */ /* 0x000f620000002400 */
[----:B-1----:R-:W-:Y:S01]  /*23c0*/  @P4 SHF.R.U32.HI R53, RZ, R28, R7 ;  /* 0x0000001cff354219 */ /* 0x002fe20000011607 */
[----:B------:R-:W-:Y:S01]  /*23d0*/  FMUL.FTZ R28, R57, UR5 ;  /* 0x00000005391c7c20 */ /* 0x000fe20008410000 */
[C-C-:B------:R-:W-:Y:S02]  /*23e0*/  IADD3 R106, -R145.reuse, 0x1, R8.reuse ;  /* 0x00000001916a7810 */ /* 0x140fe40007ffe108 */
[----:B------:R-:W-:Y:S01]  /*23f0*/  IADD3 R59, -R145, R142, R8 ;  /* 0x0000008e913b7210 */ /* 0x000fe20007ffe108 */
[----:B------:R-:W1:Y:S01]  /*2400*/  SHFL.IDX PT, R7, R53, 0x1, 0x1c1f ;  /* 0x003c1f0035077f89 */ /* 0x000e6200000e0000 */
[----:B------:R-:W-:Y:S01]  /*2410*/  IADD3 R106, -R143, R106, R142 ;  /* 0x0000006a8f6a7210 */ /* 0x000fe20007ffe18e */
[----:B------:R-:W5:Y:S01]  /*2420*/  MUFU.TANH R42, R42 ;  /* 0x0000002a002a7308 */ /* 0x000f620000002400 */
[----:B------:R-:W-:Y:S01]  /*2430*/  FMUL.FTZ R8, R62, UR5 ;  /* 0x000000053e087c20 */ /* 0x000fe20008410000 */
[----:B------:R-:W-:Y:S01]  /*2440*/  FMUL.FTZ R62, R63, UR5 ;  /* 0x000000053f3e7c20 */ /* 0x000fe20008410000 */
[----:B------:R-:W5:Y:S05]  /*2450*/  SHFL.IDX PT, R55, R53, RZ, 0x1c1f ;  /* 0x001c1fff35377589 */ /* 0x000f6a00000e0000 */
[----:B------:R-:W5:Y:S08]  /*2460*/  MUFU.TANH R40, R40 ;  /* 0x0000002800287308 */ /* 0x000f700000002400 */
[----:B------:R-:W5:Y:S01]  /*2470*/  MUFU.TANH R46, R46 ;  /* 0x0000002e002e7308 */ /* 0x000f620000002400 */
[----:B-1----:R-:W-:-:S07]  /*2480*/  VIADDMNMX R7, R7, R106, R59, PT ;  /* 0x0000006a07077246 */ /* 0x002fce000380013b */
[----:B------:R-:W1:Y:S01]  /*2490*/  MUFU.TANH R44, R44 ;  /* 0x0000002c002c7308 */ /* 0x000e620000002400 */
[C---:B------:R-:W-:Y:S02]  /*24a0*/  ISETP.GT.AND P1, PT, R7.reuse, RZ, PT ;  /* 0x000000ff0700720c */ /* 0x040fe40003f24270 */
[C---:B------:R-:W-:Y:S02]  /*24b0*/  ISETP.GT.AND P2, PT, R7.reuse, 0x1, PT ;  /* 0x000000010700780c */ /* 0x040fe40003f44270 */
[C---:B------:R-:W-:Y:S02]  /*24c0*/  ISETP.GT.AND P3, PT, R7.reuse, 0x8, PT ;  /* 0x000000080700780c */ /* 0x040fe40003f64270 */
[----:B------:R-:W-:Y:S01]  /*24d0*/  FSEL R108, R108, -INF , P1 ;  /* 0xff8000006c6c7808 */ /* 0x000fe20000800000 */
[----:B------:R-:W1:Y:S01]  /*24e0*/  MUFU.TANH R50, R50 ;  /* 0x0000003200327308 */ /* 0x000e620000002400 */
[----:B------:R-:W-:Y:S02]  /*24f0*/  FSEL R104, R104, -INF , P2 ;  /* 0xff80000068687808 */ /* 0x000fe40001000000 */
[----:B------:R-:W-:-:S02]  /*2500*/  ISETP.GT.AND P1, PT, R7, 0x9, PT ;  /* 0x000000090700780c */ /* 0x000fc40003f24270 */
[----:B0-----:R-:W-:Y:S02]  /*2510*/  FSEL R90, R90, -INF , P3 ;  /* 0xff8000005a5a7808 */ /* 0x001fe40001800000 */
[----:B------:R-:W-:Y:S01]  /*2520*/  FMNMX.FTZ R29, R108, R104, !PT ;  /* 0x000000686c1d7209 */ /* 0x000fe20007810000 */
[----:B------:R-:W0:Y:S01]  /*2530*/  MUFU.TANH R48, R48 ;  /* 0x0000003000307308 */ /* 0x000e220000002400 */
[C---:B------:R-:W-:Y:S02]  /*2540*/  ISETP.GT.AND P2, PT, R7.reuse, 0x10, PT ;  /* 0x000000100700780c */ /* 0x040fe40003f44270 */
[----:B----4-:R-:W-:Y:S02]  /*2550*/  FSEL R30, R30, -INF , P1 ;  /* 0xff8000001e1e7808 */ /* 0x010fe40000800000 */
[----:B------:R-:W-:Y:S01]  /*2560*/  FMNMX.FTZ R31, R90, R29, !PT ;  /* 0x0000001d5a1f7209 */ /* 0x000fe20007810000 */
[----:B------:R-:W-:Y:S01]  /*2570*/  FMUL.FTZ R29, R66, UR5 ;  /* 0x00000005421d7c20 */ /* 0x000fe20008410000 */
[----:B------:R-:W-:Y:S01]  /*2580*/  ISETP.GT.AND P1, PT, R7, 0x11, PT ;  /* 0x000000110700780c */ /* 0x000fe20003f24270 */
[----:B------:R-:W4:Y:S01]  /*2590*/  MUFU.TANH R54, R54 ;  /* 0x0000003600367308 */ /* 0x000f220000002400 */
[----:B------:R-:W-:-:S02]  /*25a0*/  FSEL R34, R34, -INF , P2 ;  /* 0xff80000022227808 */ /* 0x000fc40001000000 */
[----:B------:R-:W-:Y:S02]  /*25b0*/  FMNMX.FTZ R31, R30, R31, !PT ;  /* 0x0000001f1e1f7209 */ /* 0x000fe40007810000 */
[----:B------:R-:W-:Y:S02]  /*25c0*/  ISETP.GT.AND P2, PT, R7, 0x18, PT ;  /* 0x000000180700780c */ /* 0x000fe40003f44270 */
[----:B--2---:R-:W-:Y:S01]  /*25d0*/  FSEL R32, R32, -INF , P1 ;  /* 0xff80000020207808 */ /* 0x004fe20000800000 */
[----:B------:R-:W2:Y:S01]  /*25e0*/  MUFU.TANH R52, R52 ;  /* 0x0000003400347308 */ /* 0x000ea20000002400 */
[----:B------:R-:W-:Y:S01]  /*25f0*/  FMNMX.FTZ R33, R34, R31, !PT ;  /* 0x0000001f22217209 */ /* 0x000fe20007810000 */
[----:B------:R-:W-:Y:S01]  /*2600*/  FMUL.FTZ R31, R67, UR5 ;  /* 0x00000005431f7c20 */ /* 0x000fe20008410000 */
[----:B------:R-:W-:Y:S02]  /*2610*/  ISETP.GT.AND P1, PT, R7, 0x19, PT ;  /* 0x000000190700780c */ /* 0x000fe40003f24270 */
[----:B---3--:R-:W-:-:S02]  /*2620*/  FSEL R38, R38, -INF , P2 ;  /* 0xff80000026267808 */ /* 0x008fc40001000000 */
[----:B------:R-:W-:Y:S01]  /*2630*/  FMNMX.FTZ R33, R32, R33, !PT ;  /* 0x0000002120217209 */ /* 0x000fe20007810000 */
[----:B------:R-:W3:Y:S01]  /*2640*/  MUFU.TANH R58, R58 ;  /* 0x0000003a003a7308 */ /* 0x000ee20000002400 */
[C---:B------:R-:W-:Y:S02]  /*2650*/  ISETP.GT.AND P2, PT, R7.reuse, 0x20, PT ;  /* 0x000000200700780c */ /* 0x040fe40003f44270 */
[----:B-----5:R-:W-:Y:S02]  /*2660*/  FSEL R36, R36, -INF , P1 ;  /* 0xff80000024247808 */ /* 0x020fe40000800000 */
[----:B------:R-:W-:Y:S01]  /*2670*/  FMNMX.FTZ R35, R38, R33, !PT ;  /* 0x0000002126237209 */ /* 0x000fe20007810000 */
[----:B------:R-:W-:Y:S01]  /*2680*/  FMUL.FTZ R33, R70, UR5 ;  /* 0x0000000546217c20 */ /* 0x000fe20008410000 */
[----:B------:R-:W-:Y:S01]  /*2690*/  ISETP.GT.AND P1, PT, R7, 0x21, PT ;  /* 0x000000210700780c */ /* 0x000fe20003f24270 */
[----:B------:R-:W5:Y:S01]  /*26a0*/  MUFU.TANH R56, R56 ;  /* 0x0000003800387308 */ /* 0x000f620000002400 */
[----:B------:R-:W-:-:S02]  /*26b0*/  FSEL R42, R42, -INF , P2 ;  /* 0xff8000002a2a7808 */ /* 0x000fc40001000000 */
[----:B------:R-:W-:Y:S02]  /*26c0*/  FMNMX.FTZ R35, R36, R35, !PT ;  /* 0x0000002324237209 */ /* 0x000fe40007810000 */
[----:B------:R-:W-:Y:S02]  /*26d0*/  ISETP.GT.AND P2, PT, R7, 0x28, PT ;  /* 0x000000280700780c */ /* 0x000fe40003f44270 */
[----:B------:R-:W-:Y:S01]  /*26e0*/  FSEL R40, R40, -INF , P1 ;  /* 0xff80000028287808 */ /* 0x000fe20000800000 */
[----:B------:R-:W5:Y:S01]  /*26f0*/  MUFU.TANH R8, R8 ;  /* 0x0000000800087308 */ /* 0x000f620000002400 */
[----:B------:R-:W-:Y:S01]  /*2700*/  FMNMX.FTZ R37, R42, R35, !PT ;  /* 0x000000232a257209 */ /* 0x000fe20007810000 */
[----:B------:R-:W-:Y:S01]  /*2710*/  FMUL.FTZ R35, R71, UR5 ;  /* 0x0000000547237c20 */ /* 0x000fe20008410000 */
[----:B------:R-:W-:Y:S02]  /*2720*/  ISETP.GT.AND P1, PT, R7, 0x29, PT ;  /* 0x000000290700780c */ /* 0x000fe40003f24270 */
[----:B------:R-:W-:-:S02]  /*2730*/  FSEL R46, R46, -INF , P2 ;  /* 0xff8000002e2e7808 */ /* 0x000fc40001000000 */
[----:B------:R-:W-:Y:S01]  /*2740*/  FMNMX.FTZ R37, R40, R37, !PT ;  /* 0x0000002528257209 */ /* 0x000fe20007810000 */
[----:B------:R-:W5:Y:S01]  /*2750*/  MUFU.TANH R62, R62 ;  /* 0x0000003e003e7308 */ /* 0x000f620000002400 */
[C---:B------:R-:W-:Y:S02]  /*2760*/  ISETP.GT.AND P2, PT, R7.reuse, 0x30, PT ;  /* 0x000000300700780c */ /* 0x040fe40003f44270 */
[----:B-1----:R-:W-:Y:S02]  /*2770*/  FSEL R44, R44, -INF , P1 ;  /* 0xff8000002c2c7808 */ /* 0x002fe40000800000 */
[----:B------:R-:W-:Y:S01]  /*2780*/  FMNMX.FTZ R39, R46, R37, !PT ;  /* 0x000000252e277209 */ /* 0x000fe20007810000 */
[----:B------:R-:W-:Y:S01]  /*2790*/  FMUL.FTZ R37, R74, UR5 ;  /* 0x000000054a257c20 */ /* 0x000fe20008410000 */
[----:B------:R-:W-:Y:S01]  /*27a0*/  ISETP.GT.AND P1, PT, R7, 0x31, PT ;  /* 0x000000310700780c */ /* 0x000fe20003f24270 */
[----:B------:R-:W1:Y:S01]  /*27b0*/  MUFU.TANH R29, R29 ;  /* 0x0000001d001d7308 */ /* 0x000e620000002400 */
[----:B------:R-:W-:-:S02]  /*27c0*/  FSEL R50, R50, -INF , P2 ;  /* 0xff80000032327808 */ /* 0x000fc40001000000 */
[----:B------:R-:W-:Y:S02]  /*27d0*/  FMNMX.FTZ R39, R44, R39, !PT ;  /* 0x000000272c277209 */ /* 0x000fe40007810000 */
[C---:B------:R-:W-:Y:S02]  /*27e0*/  ISETP.GT.AND P2, PT, R7.reuse, 0x38, PT ;  /* 0x000000380700780c */ /* 0x040fe40003f44270 */
[----:B0-----:R-:W-:Y:S01]  /*27f0*/  FSEL R48, R48, -INF , P1 ;  /* 0xff80000030307808 */ /* 0x001fe20000800000 */
[----:B------:R-:W0:Y:S01]  /*2800*/  MUFU.TANH R31, R31 ;  /* 0x0000001f001f7308 */ /* 0x000e220000002400 */
[----:B------:R-:W-:Y:S02]  /*2810*/  FMNMX.FTZ R39, R50, R39, !PT ;  /* 0x0000002732277209 */ /* 0x000fe40007810000 */
[----:B------:R-:W-:Y:S02]  /*2820*/  ISETP.GT.AND P1, PT, R7, 0x39, PT ;  /* 0x000000390700780c */ /* 0x000fe40003f24270 */
[----:B----4-:R-:W-:-:S02]  /*2830*/  FSEL R54, R54, -INF , P2 ;  /* 0xff80000036367808 */ /* 0x010fc40001000000 */
[----:B------:R-:W-:Y:S01]  /*2840*/  FMNMX.FTZ R39, R48, R39, !PT ;  /* 0x0000002730277209 */ /* 0x000fe20007810000 */
[----:B------:R-:W4:Y:S01]  /*2850*/  MUFU.TANH R33, R33 ;  /* 0x0000002100217308 */ /* 0x000f220000002400 */
[C---:B------:R-:W-:Y:S02]  /*2860*/  ISETP.GT.AND P2, PT, R7.reuse, 0x40, PT ;  /* 0x000000400700780c */ /* 0x040fe40003f44270 */
[----:B--2---:R-:W-:Y:S02]  /*2870*/  FSEL R52, R52, -INF , P1 ;  /* 0xff80000034347808 */ /* 0x004fe40000800000 */
[----:B------:R-:W-:Y:S02]  /*2880*/  FMNMX.FTZ R39, R54, R39, !PT ;  /* 0x0000002736277209 */ /* 0x000fe40007810000 */
[----:B------:R-:W-:Y:S01]  /*2890*/  ISETP.GT.AND P1, PT, R7, 0x41, PT ;  /* 0x000000410700780c */ /* 0x000fe20003f24270 */
[----:B------:R-:W2:Y:S01]  /*28a0*/  MUFU.TANH R35, R35 ;  /* 0x0000002300237308 */ /* 0x000ea20000002400 */
[----:B---3--:R-:W-:-:S02]  /*28b0*/  FSEL R58, R58, -INF , P2 ;  /* 0xff8000003a3a7808 */ /* 0x008fc40001000000 */
[----:B------:R-:W-:Y:S02]  /*28c0*/  FMNMX.FTZ R39, R52, R39, !PT ;  /* 0x0000002734277209 */ /* 0x000fe40007810000 */
[C---:B------:R-:W-:Y:S02]  /*28d0*/  ISETP.GT.AND P2, PT, R7.reuse, 0x48, PT ;  /* 0x000000480700780c */ /* 0x040fe40003f44270 */
[----:B-----5:R-:W-:Y:S01]  /*28e0*/  FSEL R56, R56, -INF , P1 ;  /* 0xff80000038387808 */ /* 0x020fe20000800000 */
[----:B------:R-:W3:Y:S01]  /*28f0*/  MUFU.TANH R37, R37 ;  /* 0x0000002500257308 */ /* 0x000ee20000002400 */
[----:B------:R-:W-:Y:S02]  /*2900*/  FMNMX.FTZ R39, R58, R39, !PT ;  /* 0x000000273a277209 */ /* 0x000fe40007810000 */
[C---:B------:R-:W-:Y:S02]  /*2910*/  ISETP.GT.AND P1, PT, R7.reuse, 0x49, PT ;  /* 0x000000490700780c */ /* 0x040fe40003f24270 */
[----:B------:R-:W-:Y:S01]  /*2920*/  FSEL R66, R8, -INF , P2 ;  /* 0xff80000008427808 */ /* 0x000fe20001000000 */
[----:B------:R-:W-:Y:S01]  /*2930*/  FMUL.FTZ R8, R82, UR5 ;  /* 0x0000000552087c20 */ /* 0x000fe20008410000 */
[----:B------:R-:W-:Y:S01]  /*2940*/  FMNMX.FTZ R39, R56, R39, !PT ;  /* 0x0000002738277209 */ /* 0x000fe20007810000 */
[----:B------:R-:W5:Y:S01]  /*2950*/  MUFU.TANH R92, R92 ;  /* 0x0000005c005c7308 */ /* 0x000f620000002400 */
[----:B------:R-:W-:-:S02]  /*2960*/  ISETP.GT.AND P2, PT, R7, 0x50, PT ;  /* 0x000000500700780c */ /* 0x000fc40003f44270 */
[----:B------:R-:W-:Y:S02]  /*2970*/  FSEL R62, R62, -INF , P1 ;  /* 0xff8000003e3e7808 */ /* 0x000fe40000800000 */
[----:B------:R-:W-:Y:S02]  /*2980*/  FMNMX.FTZ R39, R66, R39, !PT ;  /* 0x0000002742277209 */ /* 0x000fe40007810000 */
[----:B------:R-:W-:Y:S01]  /*2990*/  ISETP.GT.AND P1, PT, R7, 0x51, PT ;  /* 0x000000510700780c */ /* 0x000fe20003f24270 */
[----:B------:R4:W5:Y:S01]  /*29a0*/  MUFU.TANH R94, R78 ;  /* 0x0000004e005e7308 */ /* 0x0009620000002400 */
[----:B-1----:R-:W-:Y:S01]  /*29b0*/  FSEL R70, R29, -INF , P2 ;  /* 0xff8000001d467808 */ /* 0x002fe20001000000 */
[----:B------:R-:W-:Y:S01]  /*29c0*/  FMUL.FTZ R29, R60, UR5 ;  /* 0x000000053c1d7c20 */ /* 0x000fe20008410000 */
[----:B------:R-:W-:Y:S02]  /*29d0*/  FMNMX.FTZ R39, R62, R39, !PT ;  /* 0x000000273e277209 */ /* 0x000fe40007810000 */
[----:B------:R-:W-:-:S02]  /*29e0*/  ISETP.GT.AND P2, PT, R7, 0x58, PT ;  /* 0x000000580700780c */ /* 0x000fc40003f44270 */
[----:B0-----:R-:W-:Y:S01]  /*29f0*/  FSEL R74, R31, -INF , P1 ;  /* 0xff8000001f4a7808 */ /* 0x001fe20000800000 */
[----:B------:R-:W0:Y:S01]  /*2a00*/  MUFU.TANH R79, R79 ;  /* 0x0000004f004f7308 */ /* 0x000e220000002400 */
[----:B------:R-:W-:Y:S01]  /*2a10*/  FMNMX.FTZ R39, R70, R39, !PT ;  /* 0x0000002746277209 */ /* 0x000fe20007810000 */
[----:B------:R-:W-:Y:S01]  /*2a20*/  FMUL.FTZ R31, R61, UR5 ;  /* 0x000000053d1f7c20 */ /* 0x000fe20008410000 */
[----:B------:R-:W-:Y:S01]  /*2a30*/  ISETP.GT.AND P1, PT, R7, 0x59, PT ;  /* 0x000000590700780c */ /* 0x000fe20003f24270 */
[----:B------:R-:W-:Y:S01]  /*2a40*/  FMUL.FTZ R61, R85, UR5 ;  /* 0x00000005553d7c20 */ /* 0x000fe20008410000 */
[----:B----4-:R-:W-:Y:S01]  /*2a50*/  FSEL R78, R33, -INF , P2 ;  /* 0xff800000214e7808 */ /* 0x010fe20001000000 */
[----:B------:R-:W-:Y:S01]  /*2a60*/  FMUL.FTZ R33, R64, UR5 ;  /* 0x0000000540217c20 */ /* 0x000fe20008410000 */
[----:B------:R-:W-:Y:S01]  /*2a70*/  FMNMX.FTZ R39, R74, R39, !PT ;  /* 0x000000274a277209 */ /* 0x000fe20007810000 */
[----:B------:R1:W4:Y:S01]  /*2a80*/  MUFU.TANH R41, R8 ;  /* 0x0000000800297308 */ /* 0x0003220000002400 */
[----:B------:R-:W-:-:S02]  /*2a90*/  ISETP.GT.AND P2, PT, R7, 0x60, PT ;  /* 0x000000600700780c */ /* 0x000fc40003f44270 */
[----:B--2---:R-:W-:Y:S01]  /*2aa0*/  FSEL R82, R35, -INF , P1 ;  /* 0xff80000023527808 */ /* 0x004fe20000800000 */
[----:B------:R-:W-:Y:S01]  /*2ab0*/  FMUL.FTZ R35, R65, UR5 ;  /* 0x0000000541237c20 */ /* 0x000fe20008410000 */
[----:B------:R-:W-:Y:S02]  /*2ac0*/  FMNMX.FTZ R39, R78, R39, !PT ;  /* 0x000000274e277209 */ /* 0x000fe40007810000 */
[----:B------:R-:W-:Y:S01]  /*2ad0*/  ISETP.GT.AND P1, PT, R7, 0x61, PT ;  /* 0x000000610700780c */ /* 0x000fe20003f24270 */
[----:B------:R-:W2:Y:S01]  /*2ae0*/  MUFU.TANH R83, R83 ;  /* 0x0000005300537308 */ /* 0x000ea20000002400 */
[----:B-1----:R-:W-:Y:S01]  /*2af0*/  FMUL.FTZ R8, R86, UR5 ;  /* 0x0000000556087c20 */ /* 0x002fe20008410000 */
[----:B---3--:R-:W-:Y:S01]  /*2b00*/  FSEL R86, R37, -INF , P2 ;  /* 0xff80000025567808 */ /* 0x008fe20001000000 */
[----:B------:R-:W-:Y:S01]  /*2b10*/  FMUL.FTZ R37, R68, UR5 ;  /* 0x0000000544257c20 */ /* 0x000fe20008410000 */
[----:B------:R-:W-:Y:S02]  /*2b20*/  FMNMX.FTZ R39, R82, R39, !PT ;  /* 0x0000002752277209 */ /* 0x000fe40007810000 */
[----:B------:R-:W-:-:S02]  /*2b30*/  ISETP.GT.AND P2, PT, R7, 0x68, PT ;  /* 0x000000680700780c */ /* 0x000fc40003f44270 */
[----:B-----5:R-:W-:Y:S01]  /*2b40*/  FSEL R92, R92, -INF , P1 ;  /* 0xff8000005c5c7808 */ /* 0x020fe20000800000 */
[----:B------:R-:W1:Y:S01]  /*2b50*/  MUFU.TANH R8, R8 ;  /* 0x0000000800087308 */ /* 0x000e620000002400 */
[----:B------:R-:W-:Y:S02]  /*2b60*/  FMNMX.FTZ R39, R86, R39, !PT ;  /* 0x0000002756277209 */ /* 0x000fe40007810000 */
[C---:B------:R-:W-:Y:S02]  /*2b70*/  ISETP.GT.AND P1, PT, R7.reuse, 0x69, PT ;  /* 0x000000690700780c */ /* 0x040fe40003f24270 */
[----:B------:R-:W-:Y:S02]  /*2b80*/  FSEL R94, R94, -INF , P2 ;  /* 0xff8000005e5e7808 */ /* 0x000fe40001000000 */
[----:B------:R-:W-:Y:S01]  /*2b90*/  FMNMX.FTZ R39, R92, R39, !PT ;  /* 0x000000275c277209 */ /* 0x000fe20007810000 */
[----:B------:R-:W3:Y:S01]  /*2ba0*/  MUFU.TANH R87, R87 ;  /* 0x0000005700577308 */ /* 0x000ee20000002400 */
[----:B------:R-:W-:-:S02]  /*2bb0*/  ISETP.GT.AND P2, PT, R7, 0x70, PT ;  /* 0x000000700700780c */ /* 0x000fc40003f44270 */
[----:B0-----:R-:W-:Y:S02]  /*2bc0*/  FSEL R98, R79, -INF , P1 ;  /* 0xff8000004f627808 */ /* 0x001fe40000800000 */
[----:B------:R-:W-:Y:S02]  /*2bd0*/  FMNMX.FTZ R39, R94, R39, !PT ;  /* 0x000000275e277209 */ /* 0x000fe40007810000 */
[----:B------:R-:W-:Y:S01]  /*2be0*/  ISETP.GT.AND P1, PT, R7, 0x71, PT ;  /* 0x000000710700780c */ /* 0x000fe20003f24270 */
[----:B------:R-:W-:Y:S01]  /*2bf0*/  MUFU.TANH R3, R3 ;  /* 0x0000000300037308 */ /* 0x000fe20000002400 */
[----:B----4-:R-:W-:Y:S01]  /*2c00*/  FSEL R60, R41, -INF , P2 ;  /* 0xff800000293c7808 */ /* 0x010fe20001000000 */
[----:B------:R-:W-:Y:S01]  /*2c10*/  FMUL.FTZ R41, R72, UR5 ;  /* 0x0000000548297c20 */ /* 0x000fe20008410000 */
[----:B------:R-:W-:Y:S02]  /*2c20*/  FMNMX.FTZ R39, R98, R39, !PT ;  /* 0x0000002762277209 */ /* 0x000fe40007810000 */
[----:B------:R-:W-:-:S02]  /*2c30*/  ISETP.GT.AND P2, PT, R7, 0x78, PT ;  /* 0x000000780700780c */ /* 0x000fc40003f44270 */
[----:B--2---:R-:W-:Y:S01]  /*2c40*/  FSEL R96, R83, -INF , P1 ;  /* 0xff80000053607808 */ /* 0x004fe20000800000 */
[----:B------:R-:W0:Y:S01]  /*2c50*/  MUFU.TANH R4, R4 ;  /* 0x0000000400047308 */ /* 0x000e220000002400 */
[----:B------:R-:W-:Y:S02]  /*2c60*/  FMNMX.FTZ R39, R60, R39, !PT ;  /* 0x000000273c277209 */ /* 0x000fe40007810000 */
[----:B------:R-:W-:Y:S02]  /*2c70*/  ISETP.GT.AND P1, PT, R7, 0x79, PT ;  /* 0x000000790700780c */ /* 0x000fe40003f24270 */
[----:B-1----:R-:W-:Y:S02]  /*2c80*/  FSEL R100, R8, -INF , P2 ;  /* 0xff80000008647808 */ /* 0x002fe40001000000 */
[----:B------:R-:W-:Y:S01]  /*2c90*/  FMNMX.FTZ R39, R96, R39, !PT ;  /* 0x0000002760277209 */ /* 0x000fe20007810000 */
[----:B------:R-:W1:Y:S01]  /*2ca0*/  MUFU.TANH R5, R5 ;  /* 0x0000000500057308 */ /* 0x000e620000002400 */
[----:B---3--:R-:W-:-:S02]  /*2cb0*/  FSEL R102, R87, -INF , P1 ;  /* 0xff80000057667808 */ /* 0x008fc40000800000 */
[----:B------:R-:W-:Y:S02]  /*2cc0*/  FMNMX.FTZ R39, R100, R39, !PT ;  /* 0x0000002764277209 */ /* 0x000fe40007810000 */
[----:B------:R-:W-:Y:S02]  /*2cd0*/  VIADDMNMX R59, R55, R106, R59, PT ;  /* 0x0000006a373b7246 */ /* 0x000fe4000380013b */
[----:B------:R-:W-:Y:S01]  /*2ce0*/  FMNMX.FTZ R7, R102, R39, !PT ;  /* 0x0000002766077209 */ /* 0x000fe20007810000 */
[----:B------:R-:W-:Y:S01]  /*2cf0*/  MUFU.TANH R6, R6 ;  /* 0x0000000600067308 */ /* 0x000fe20000002400 */
[----:B------:R-:W-:Y:S01]  /*2d00*/  ISETP.GT.AND P2, PT, R59, 0x1, PT ;  /* 0x000000013b00780c */ /* 0x000fe20003f44270 */
[----:B------:R-:W-:Y:S01]  /*2d10*/  FMUL.FTZ R39, R69, UR5 ;  /* 0x0000000545277c20 */ /* 0x000fe20008410000 */
[----:B------:R-:W-:Y:S01]  /*2d20*/  ISETP.GT.AND P3, PT, R59, 0x8, PT ;  /* 0x000000083b00780c */ /* 0x000fe20003f64270 */
[----:B------:R-:W2:Y:S01]  /*2d30*/  SHFL.BFLY PT, R8, R7, 0x2, 0x1f ;  /* 0x0c401f0007087f89 */ /* 0x000ea200000e0000 */
[----:B0-----:R-:W-:-:S02]  /*2d40*/  FSEL R4, R4, -INF , P2 ;  /* 0xff80000004047808 */ /* 0x001fc40001000000 */
[----:B------:R-:W-:Y:S01]  /*2d50*/  ISETP.GT.AND P2, PT, R59, 0x10, PT ;  /* 0x000000103b00780c */ /* 0x000fe20003f44270 */
[----:B------:R-:W0:Y:S01]  /*2d60*/  MUFU.TANH R9, R9 ;  /* 0x0000000900097308 */ /* 0x000e220000002400 */
[----:B-1----:R-:W-:-:S07]  /*2d70*/  FSEL R68, R5, -INF , P3 ;  /* 0xff80000005447808 */ /* 0x002fce0001800000 */
[----:B------:R-:W-:Y:S08]  /*2d80*/  MUFU.TANH R10, R10 ;  /* 0x0000000a000a7308 */ /* 0x000ff00000002400 */
[----:B------:R-:W1:Y:S01]  /*2d90*/  MUFU.TANH R11, R11 ;  /* 0x0000000b000b7308 */ /* 0x000e620000002400 */
[----:B0-----:R-:W-:Y:S02]  /*2da0*/  FSEL R80, R9, -INF , P2 ;  /* 0xff80000009507808 */ /* 0x001fe40001000000 */
[----:B------:R-:W-:-:S02]  /*2db0*/  ISETP.GT.AND P2, PT, R59, 0x18, PT ;  /* 0x000000183b00780c */ /* 0x000fc40003f44270 */
[----:B--2---:R-:W-:Y:S01]  /*2dc0*/  FMNMX.FTZ R57, R7, R8, !PT ;  /* 0x0000000807397209 */ /* 0x004fe20007810000 */
[----:B------:R-:W-:Y:S02]  /*2dd0*/  IMAD.U32 R7, RZ, RZ, UR6 ;  /* 0x00000006ff077e24 */ /* 0x000fe4000f8e00ff */
[----:B------:R-:W0:Y:S02]  /*2de0*/  MUFU.TANH R12, R12 ;  /* 0x0000000c000c7308 */ /* 0x000e240000002400 */
[----:B------:R-:W2:Y:S06]  /*2df0*/  SHFL.BFLY PT, R8, R57, 0x1, 0x1f ;  /* 0x0c201f0039087f89 */ /* 0x000eac00000e0000 */
[----:B------:R-:W3:Y:S08]  /*2e00*/  MUFU.TANH R13, R13 ;  /* 0x0000000d000d7308 */ /* 0x000ef00000002400 */
[----:B------:R-:W4:Y:S08]  /*2e10*/  MUFU.TANH R14, R14 ;  /* 0x0000000e000e7308 */ /* 0x000f300000002400 */
[----:B------:R-:W5:Y:S01]  /*2e20*/  MUFU.TANH R15, R15 ;  /* 0x0000000f000f7308 */ /* 0x000f620000002400 */
[----:B--2---:R-:W-:Y:S01]  /*2e30*/  FMNMX.FTZ R8, R57, R8, !PT ;  /* 0x0000000839087209 */ /* 0x004fe20007810000 */
[----:B------:R-:W-:Y:S01]  /*2e40*/  FMUL.FTZ R57, R84, UR5 ;  /* 0x0000000554397c20 */ /* 0x000fe20008410000 */
[----:B-1----:R-:W-:-:S02]  /*2e50*/  FSEL R84, R11, -INF , P2 ;  /* 0xff8000000b547808 */ /* 0x002fc40001000000 */
[C---:B------:R-:W-:Y:S01]  /*2e60*/  FSETP.NEU.FTZ.AND P1, PT, R8.reuse, -INF , PT ;  /* 0xff8000000800780b */ /* 0x040fe20003f3d000 */
[-C--:B------:R-:W-:Y:S02]  /*2e70*/  FMUL.FTZ R63, R8, R7.reuse ;  /* 0x00000007083f7220 */ /* 0x080fe40000410000 */
[----:B------:R-:W1:Y:S01]  /*2e80*/  MUFU.TANH R20, R20 ;  /* 0x0000001400147308 */ /* 0x000e620000002400 */
[----:B------:R-:W-:Y:S02]  /*2e90*/  ISETP.GT.AND P2, PT, R59, 0x20, PT ;  /* 0x000000203b00780c */ /* 0x000fe40003f44270 */
[----:B------:R-:W-:Y:S02]  /*2ea0*/  R2UR UR5, R0 ;  /* 0x00000000000572ca */ /* 0x000fe400000e0000 */
[----:B------:R-:W-:Y:S02]  /*2eb0*/  FSEL R53, R63, RZ, P1 ;  /* 0x000000ff3f357208 */ /* 0x000fe40000800000 */
[----:B------:R-:W-:Y:S01]  /*2ec0*/  ISETP.GT.AND P1, PT, R59, RZ, PT ;  /* 0x000000ff3b00720c */ /* 0x000fe20003f24270 */
[----:B------:R-:W2:Y:S02]  /*2ed0*/  MUFU.TANH R21, R21 ;  /* 0x0000001500157308 */ /* 0x000ea40000002400 */
[-CC-:B------:R-:W-:Y:S01]  /*2ee0*/  FFMA.FTZ R90, R90, R7.reuse, -R53.reuse ;  /* 0x000000075a5a7223 */ /* 0x180fe20000010835 */
[----:B------:R-:W-:Y:S01]  /*2ef0*/  FSEL R64, R3, -INF , P1 ;  /* 0xff80000003407808 */ /* 0x000fe20000800000 */
[-CC-:B------:R-:W-:Y:S01]  /*2f00*/  FFMA.FTZ R72, R104, R7.reuse, -R53.reuse ;  /* 0x0000000768487223 */ /* 0x180fe20000010835 */
[C---:B------:R-:W-:Y:S01]  /*2f10*/  ISETP.GT.AND P1, PT, R59.reuse, 0x9, PT ;  /* 0x000000093b00780c */ /* 0x040fe20003f24270 */
[-CC-:B------:R-:W-:Y:S01]  /*2f20*/  FFMA.FTZ R55, R108, R7.reuse, -R53.reuse ;  /* 0x000000076c377223 */ /* 0x180fe20000010835 */
[----:B------:R-:W-:Y:S01]  /*2f30*/  FMNMX.FTZ R3, R64, R4, !PT ;  /* 0x0000000440037209 */ /* 0x000fe20007810000 */
[----:B------:R-:W2:Y:S01]  /*2f40*/  MUFU.TANH R24, R24 ;  /* 0x0000001800187308 */ /* 0x000ea20000002400 */
[----:B------:R-:W-:Y:S01]  /*2f50*/  FSEL R76, R6, -INF , P1 ;  /* 0xff800000064c7808 */ /* 0x000fe20000800000 */
[--C-:B------:R-:W-:Y:S01]  /*2f60*/  FFMA.FTZ R6, R34, R7, -R53.reuse ;  /* 0x0000000722067223 */ /* 0x100fe20000010835 */
[----:B------:R-:W-:Y:S01]  /*2f70*/  FMNMX.FTZ R5, R68, R3, !PT ;  /* 0x0000000344057209 */ /* 0x000fe20007810000 */
[-CC-:B------:R-:W-:Y:S01]  /*2f80*/  FFMA.FTZ R30, R30, R7.reuse, -R53.reuse ;  /* 0x000000071e1e7223 */ /* 0x180fe20000010835 */
[C---:B------:R-:W-:Y:S01]  /*2f90*/  ISETP.GT.AND P1, PT, R59.reuse, 0x11, PT ;  /* 0x000000113b00780c */ /* 0x040fe20003f24270 */
[--C-:B------:R-:W-:Y:S01]  /*2fa0*/  FFMA.FTZ R56, R56, R7, -R53.reuse ;  /* 0x0000000738387223 */ /* 0x100fe20000010835 */
[----:B------:R-:W-:Y:S01]  /*2fb0*/  FMNMX.FTZ R5, R76, R5, !PT ;  /* 0x000000054c057209 */ /* 0x000fe20007810000 */
[----:B------:R4:W-:Y:S01]  /*2fc0*/  MUFU.EX2 R3, R90 ;  /* 0x0000005a00037308 */ /* 0x0009e20000000800 */
[----:B------:R-:W-:Y:S01]  /*2fd0*/  FSEL R10, R10, -INF , P1 ;  /* 0xff8000000a0a7808 */ /* 0x000fe20000800000 */
[----:B------:R-:W-:Y:S01]  /*2fe0*/  UIADD3 UR5, UR5, 0x2d840, URZ ;  /* 0x0002d84005057890 */ /* 0x000fe2000fffe03f */
[----:B------:R-:W-:Y:S01]  /*2ff0*/  FMNMX.FTZ R5, R80, R5, !PT ;  /* 0x0000000550057209 */ /* 0x000fe20007810000 */
[----:B------:R-:W-:Y:S01]  /*3000*/  FFMA.FTZ R62, R62, R7, -R53 ;  /* 0x000000073e3e7223 */ /* 0x000fe20000010835 */
[----:B------:R-:W-:Y:S01]  /*3010*/  ISETP.GT.AND P1, PT, R59, 0x19, PT ;  /* 0x000000193b00780c */ /* 0x000fe20003f24270 */
[----:B------:R-:W-:Y:S01]  /*3020*/  UPRMT UR5, UR42, 0x654, UR5 ;  /* 0x000006542a057896 */ /* 0x000fe20008000005 */
[----:B------:R-:W-:Y:S01]  /*3030*/  FMNMX.FTZ R5, R10, R5, !PT ;  /* 0x000000050a057209 */ /* 0x000fe20007810000 */
[----:B------:R-:W2:Y:S01]  /*3040*/  MUFU.TANH R25, R25 ;  /* 0x0000001900197308 */ /* 0x000ea20000002400 */
[----:B0-----:R-:W-:-:S02]  /*3050*/  FSEL R12, R12, -INF , P1 ;  /* 0xff8000000c0c7808 */ /* 0x001fc40000800000 */
[----:B------:R-:W-:Y:S02]  /*3060*/  FMNMX.FTZ R9, R84, R5, !PT ;  /* 0x0000000554097209 */ /* 0x000fe40007810000 */
[----:B------:R-:W-:Y:S02]  /*3070*/  ISETP.GT.AND P1, PT, R59, 0x21, PT ;  /* 0x000000213b00780c */ /* 0x000fe40003f24270 */
[----:B---3--:R-:W-:Y:S01]  /*3080*/  FSEL R34, R13, -INF , P2 ;  /* 0xff8000000d227808 */ /* 0x008fe20001000000 */
[----:B------:R-:W0:Y:S01]  /*3090*/  MUFU.TANH R26, R26 ;  /* 0x0000001a001a7308 */ /* 0x000e220000002400 */
[----:B------:R-:W-:Y:S01]  /*30a0*/  FMNMX.FTZ R9, R12, R9, !PT ;  /* 0x000000090c097209 */ /* 0x000fe20007810000 */
[----:B------:R-:W-:Y:S01]  /*30b0*/  SYNCS.ARRIVE.TRANS64.RED.A1T0 RZ, [UR5], RZ ;  /* 0x000000ffffff79a7 */ /* 0x000fe20008100405 */
[C---:B------:R-:W-:Y:S02]  /*30c0*/  ISETP.GT.AND P2, PT, R59.reuse, 0x28, PT ;  /* 0x000000283b00780c */ /* 0x040fe40003f44270 */
[----:B----4-:R-:W-:Y:S01]  /*30d0*/  FSEL R90, R14, -INF , P1 ;  /* 0xff8000000e5a7808 */ /* 0x010fe20000800000 */
[----:B------:R-:W-:Y:S01]  /*30e0*/  FFMA.FTZ R14, R32, R7, -R53 ;  /* 0x00000007200e7223 */ /* 0x000fe20000010835 */
[----:B------:R-:W-:Y:S01]  /*30f0*/  FMNMX.FTZ R9, R34, R9, !PT ;  /* 0x0000000922097209 */ /* 0x000fe20007810000 */
[----:B------:R3:W-:Y:S01]  /*3100*/  MUFU.EX2 R5, R6 ;  /* 0x0000000600057308 */ /* 0x0007e20000000800 */
[----:B------:R-:W-:-:S02]  /*3110*/  ISETP.GT.AND P1, PT, R59, 0x29, PT ;  /* 0x000000293b00780c */ /* 0x000fc40003f24270 */
[----:B-----5:R-:W-:Y:S02]  /*3120*/  FSEL R32, R15, -INF , P2 ;  /* 0xff8000000f207808 */ /* 0x020fe40001000000 */
[----:B------:R-:W-:Y:S02]  /*3130*/  FMNMX.FTZ R9, R90, R9, !PT ;  /* 0x000000095a097209 */ /* 0x000fe40007810000 */
[C---:B------:R-:W-:Y:S01]  /*3140*/  ISETP.GT.AND P2, PT, R59.reuse, 0x30, PT ;  /* 0x000000303b00780c */ /* 0x040fe20003f44270 */
[----:B------:R-:W-:Y:S01]  /*3150*/  MUFU.TANH R27, R27 ;  /* 0x0000001b001b7308 */ /* 0x000fe20000002400 */
[----:B-1----:R-:W-:Y:S01]  /*3160*/  FSEL R20, R20, -INF , P1 ;  /* 0xff80000014147808 */ /* 0x002fe20000800000 */
[----:B---3--:R-:W-:Y:S01]  /*3170*/  FFMA.FTZ R6, R38, R7, -R53 ;  /* 0x0000000726067223 */ /* 0x008fe20000010835 */
[----:B------:R-:W-:Y:S02]  /*3180*/  FMNMX.FTZ R11, R32, R9, !PT ;  /* 0x00000009200b7209 */ /* 0x000fe40007810000 */
[----:B------:R-:W-:-:S02]  /*3190*/  ISETP.GT.AND P1, PT, R59, 0x31, PT ;  /* 0x000000313b00780c */ /* 0x000fc40003f24270 */
[----:B--2---:R-:W-:Y:S01]  /*31a0*/  FSEL R38, R21, -INF , P2 ;  /* 0xff80000015267808 */ /* 0x004fe20001000000 */
[----:B------:R-:W1:Y:S01]  /*31b0*/  MUFU.TANH R28, R28 ;  /* 0x0000001c001c7308 */ /* 0x000e620000002400 */
[----:B------:R-:W-:Y:S01]  /*31c0*/  FMNMX.FTZ R11, R20, R11, !PT ;  /* 0x0000000b140b7209 */ /* 0x000fe20007810000 */
[-CC-:B------:R-:W-:Y:S01]  /*31d0*/  FFMA.FTZ R21, R50, R7.reuse, -R53.reuse ;  /* 0x0000000732157223 */ /* 0x180fe20000010835 */
[C---:B------:R-:W-:Y:S01]  /*31e0*/  ISETP.GT.AND P2, PT, R59.reuse, 0x38, PT ;  /* 0x000000383b00780c */ /* 0x040fe20003f44270 */
[-CC-:B------:R-:W-:Y:S01]  /*31f0*/  FFMA.FTZ R50, R92, R7.reuse, -R53.reuse ;  /* 0x000000075c327223 */ /* 0x180fe20000010835 */
[----:B------:R-:W-:Y:S01]  /*3200*/  FSEL R104, R24, -INF , P1 ;  /* 0xff80000018687808 */ /* 0x000fe20000800000 */
[----:B------:R-:W-:Y:S01]  /*3210*/  FFMA.FTZ R24, R36, R7, -R53 ;  /* 0x0000000724187223 */ /* 0x000fe20000010835 */
[----:B------:R-:W-:Y:S01]  /*3220*/  FMNMX.FTZ R11, R38, R11, !PT ;  /* 0x0000000b260b7209 */ /* 0x000fe20007810000 */
[----:B------:R-:W2:Y:S01]  /*3230*/  MUFU.TANH R29, R29 ;  /* 0x0000001d001d7308 */ /* 0x000ea20000002400 */
[----:B------:R-:W-:-:S02]  /*3240*/  ISETP.GT.AND P1, PT, R59, 0x39, PT ;  /* 0x000000393b00780c */ /* 0x000fc40003f24270 */
[----:B------:R-:W-:Y:S02]  /*3250*/  CS2R R92, SRZ ;  /* 0x00000000005c7805 */ /* 0x000fe4000001ff00 */
[----:B------:R-:W-:Y:S02]  /*3260*/  FSEL R36, R25, -INF , P2 ;  /* 0xff80000019247808 */ /* 0x000fe40001000000 */
[----:B------:R-:W-:Y:S02]  /*3270*/  FMNMX.FTZ R11, R104, R11, !PT ;  /* 0x0000000b680b7209 */ /* 0x000fe40007810000 */
[----:B------:R-:W-:Y:S01]  /*3280*/  ISETP.GT.AND P2, PT, R59, 0x40, PT ;  /* 0x000000403b00780c */ /* 0x000fe20003f44270 */
[----:B------:R-:W3:Y:S01]  /*3290*/  MUFU.TANH R31, R31 ;  /* 0x0000001f001f7308 */ /* 0x000ee20000002400 */
[----:B0-----:R-:W-:Y:S02]  /*32a0*/  FSEL R26, R26, -INF , P1 ;  /* 0xff8000001a1a7808 */ /* 0x001fe40000800000 */
[----:B------:R-:W-:-:S02]  /*32b0*/  FMNMX.FTZ R13, R36, R11, !PT ;  /* 0x0000000b240d7209 */ /* 0x000fc40007810000 */
[C---:B------:R-:W-:Y:S02]  /*32c0*/  ISETP.GT.AND P1, PT, R59.reuse, 0x41, PT ;  /* 0x000000413b00780c */ /* 0x040fe40003f24270 */
[----:B------:R-:W-:Y:S01]  /*32d0*/  FMNMX.FTZ R13, R26, R13, !PT ;  /* 0x0000000d1a0d7209 */ /* 0x000fe20007810000 */
[----:B------:R0:W-:Y:S01]  /*32e0*/  MUFU.EX2 R9, R6 ;  /* 0x0000000600097308 */ /* 0x0001e20000000800 */
[----:B-1----:R-:W-:Y:S01]  /*32f0*/  FSEL R106, R28, -INF , P1 ;  /* 0xff8000001c6a7808 */ /* 0x002fe20000800000 */
[-CC-:B------:R-:W-:Y:S01]  /*3300*/  FFMA.FTZ R28, R40, R7.reuse, -R53.reuse ;  /* 0x00000007281c7223 */ /* 0x180fe20000010835 */
[----:B------:R-:W-:Y:S01]  /*3310*/  ISETP.GT.AND P1, PT, R59, 0x49, PT ;  /* 0x000000493b00780c */ /* 0x000fe20003f24270 */
[-CC-:B------:R-:W-:Y:S01]  /*3320*/  FFMA.FTZ R40, R44, R7.reuse, -R53.reuse ;  /* 0x000000072c287223 */ /* 0x180fe20000010835 */
[-CC-:B------:R-:W-:Y:S01]  /*3330*/  FFMA.FTZ R44, R48, R7.reuse, -R53.reuse ;  /* 0x00000007302c7223 */ /* 0x180fe20000010835 */
[-CC-:B------:R-:W-:Y:S01]  /*3340*/  FFMA.FTZ R48, R52, R7.reuse, -R53.reuse ;  /* 0x0000000734307223 */ /* 0x180fe20000010835 */
[-CC-:B------:R-:W-:Y:S01]  /*3350*/  FFMA.FTZ R52, R82, R7.reuse, -R53.reuse ;  /* 0x0000000752347223 */ /* 0x180fe20000010835 */
[----:B------:R-:W1:Y:S01]  /*3360*/  MUFU.TANH R33, R33 ;  /* 0x0000002100217308 */ /* 0x000e620000002400 */
[----:B0-----:R-:W-:Y:S01]  /*3370*/  FFMA.FTZ R6, R42, R7, -R53 ;  /* 0x000000072a067223 */ /* 0x001fe20000010835 */
[----:B------:R-:W-:-:S02]  /*3380*/  FSEL R42, R27, -INF , P2 ;  /* 0xff8000001b2a7808 */ /* 0x000fc40001000000 */
[----:B------:R-:W-:Y:S02]  /*3390*/  ISETP.GT.AND P2, PT, R59, 0x48, PT ;  /* 0x000000483b00780c */ /* 0x000fe40003f44270 */
[----:B------:R-:W-:Y:S02]  /*33a0*/  FMNMX.FTZ R13, R42, R13, !PT ;  /* 0x0000000d2a0d7209 */ /* 0x000fe40007810000 */
[----:B------:R-:W0:Y:S01]  /*33b0*/  MUFU.TANH R35, R35 ;  /* 0x0000002300237308 */ /* 0x000e220000002400 */
[----:B--2---:R-:W-:Y:S02]  /*33c0*/  FSEL R108, R29, -INF , P2 ;  /* 0xff8000001d6c7808 */ /* 0x004fe40001000000 */
[----:B------:R-:W-:Y:S02]  /*33d0*/  FMNMX.FTZ R13, R106, R13, !PT ;  /* 0x0000000d6a0d7209 */ /* 0x000fe40007810000 */
[----:B------:R-:W-:Y:S02]  /*33e0*/  ISETP.GT.AND P2, PT, R59, 0x50, PT ;  /* 0x000000503b00780c */ /* 0x000fe40003f44270 */
[----:B---3--:R-:W-:Y:S01]  /*33f0*/  FSEL R110, R31, -INF , P1 ;  /* 0xff8000001f6e7808 */ /* 0x008fe20000800000 */
[----:B------:R-:W2:Y:S01]  /*3400*/  MUFU.TANH R37, R37 ;  /* 0x0000002500257308 */ /* 0x000ea20000002400 */
[----:B------:R-:W-:Y:S01]  /*3410*/  FMNMX.FTZ R13, R108, R13, !PT ;  /* 0x0000000d6c0d7209 */ /* 0x000fe20007810000 */
[----:B------:R-:W-:Y:S01]  /*3420*/  FFMA.FTZ R31, R46, R7, -R53 ;  /* 0x000000072e1f7223 */ /* 0x000fe20000010835 */
[----:B------:R-:W-:-:S02]  /*3430*/  ISETP.GT.AND P1, PT, R59, 0x51, PT ;  /* 0x000000513b00780c */ /* 0x000fc40003f24270 */
[----:B-1----:R-:W-:Y:S01]  /*3440*/  FSEL R46, R33, -INF , P2 ;  /* 0xff800000212e7808 */ /* 0x002fe20001000000 */
[--C-:B------:R-:W-:Y:S01]  /*3450*/  FFMA.FTZ R33, R54, R7, -R53.reuse ;  /* 0x0000000736217223 */ /* 0x100fe20000010835 */
[----:B------:R-:W-:Y:S01]  /*3460*/  FMNMX.FTZ R13, R110, R13, !PT ;  /* 0x0000000d6e0d7209 */ /* 0x000fe20007810000 */
[----:B------:R-:W1:Y:S01]  /*3470*/  MUFU.TANH R39, R39 ;  /* 0x0000002700277308 */ /* 0x000e620000002400 */
[----:B------:R-:W-:Y:S01]  /*3480*/  ISETP.GT.AND P2, PT, R59, 0x58, PT ;  /* 0x000000583b00780c */ /* 0x000fe20003f44270 */
[-CC-:B------:R-:W-:Y:S01]  /*3490*/  FFMA.FTZ R54, R98, R7.reuse, -R53.reuse ;  /* 0x0000000762367223 */ /* 0x180fe20000010835 */
[----:B0-----:R-:W-:Y:S01]  /*34a0*/  FSEL R112, R35, -INF , P1 ;  /* 0xff80000023707808 */ /* 0x001fe20000800000 */
[----:B------:R-:W-:Y:S01]  /*34b0*/  FFMA.FTZ R35, R100, R7, -R53 ;  /* 0x0000000764237223 */ /* 0x000fe20000010835 */
[----:B------:R-:W-:Y:S02]  /*34c0*/  FMNMX.FTZ R13, R46, R13, !PT ;  /* 0x0000000d2e0d7209 */ /* 0x000fe40007810000 */
[----:B------:R-:W-:-:S02]  /*34d0*/  CS2R R100, SRZ ;  /* 0x0000000000647805 */ /* 0x000fc4000001ff00 */
[----:B------:R-:W-:Y:S01]  /*34e0*/  ISETP.GT.AND P1, PT, R59, 0x59, PT ;  /* 0x000000593b00780c */ /* 0x000fe20003f24270 */
[----:B------:R-:W0:Y:S01]  /*34f0*/  MUFU.TANH R41, R41 ;  /* 0x0000002900297308 */ /* 0x000e220000002400 */
[----:B--2---:R-:W-:Y:S01]  /*3500*/  FSEL R114, R37, -INF , P2 ;  /* 0xff80000025727808 */ /* 0x004fe20001000000 */
[--C-:B------:R-:W-:Y:S01]  /*3510*/  FFMA.FTZ R37, R58, R7, -R53.reuse ;  /* 0x000000073a257223 */ /* 0x100fe20000010835 */
[----:B------:R-:W-:Y:S01]  /*3520*/  FMNMX.FTZ R13, R112, R13, !PT ;  /* 0x0000000d700d7209 */ /* 0x000fe20007810000 */
[--C-:B------:R-:W-:Y:S01]  /*3530*/  FFMA.FTZ R58, R96, R7, -R53.reuse ;  /* 0x00000007603a7223 */ /* 0x100fe20000010835 */
[----:B------:R-:W-:Y:S02]  /*3540*/  ISETP.GT.AND P2, PT, R59, 0x60, PT ;  /* 0x000000603b00780c */ /* 0x000fe40003f44270 */
[----:B------:R-:W-:Y:S02]  /*3550*/  CS2R R98, SRZ ;  /* 0x0000000000627805 */ /* 0x000fe4000001ff00 */
[----:B------:R-:W-:Y:S01]  /*3560*/  FMNMX.FTZ R13, R114, R13, !PT ;  /* 0x0000000d720d7209 */ /* 0x000fe20007810000 */
[----:B------:R-:W2:Y:S01]  /*3570*/  MUFU.TANH R43, R43 ;  /* 0x0000002b002b7308 */ /* 0x000ea20000002400 */
[----:B-1----:R-:W-:Y:S01]  /*3580*/  FSEL R116, R39, -INF , P1 ;  /* 0xff80000027747808 */ /* 0x002fe20000800000 */
[-CC-:B------:R-:W-:Y:S01]  /*3590*/  FFMA.FTZ R39, R66, R7.reuse, -R53.reuse ;  /* 0x0000000742277223 */ /* 0x180fe20000010835 */
[----:B------:R-:W-:Y:S01]  /*35a0*/  ISETP.GT.AND P1, PT, R59, 0x61, PT ;  /* 0x000000613b00780c */ /* 0x000fe20003f24270 */
[----:B------:R-:W-:Y:S01]  /*35b0*/  FFMA.FTZ R66, R74, R7, -R53 ;  /* 0x000000074a427223 */ /* 0x000fe20000010835 */
[----:B------:R-:W-:-:S02]  /*35c0*/  FMNMX.FTZ R13, R116, R13, !PT ;  /* 0x0000000d740d7209 */ /* 0x000fc40007810000 */
[----:B------:R-:W-:Y:S01]  /*35d0*/  CS2R R96, SRZ ;  /* 0x0000000000607805 */ /* 0x000fe2000001ff00 */
[----:B------:R-:W1:Y:S01]  /*35e0*/  MUFU.TANH R45, R45 ;  /* 0x0000002d002d7308 */ /* 0x000e620000002400 */
[----:B0-----:R-:W-:Y:S01]  /*35f0*/  FSEL R118, R41, -INF , P2 ;  /* 0xff80000029767808 */ /* 0x001fe20001000000 */
[----:B------:R-:W-:Y:S01]  /*3600*/  FFMA.FTZ R41, R70, R7, -R53 ;  /* 0x0000000746297223 */ /* 0x000fe20000010835 */
[----:B------:R-:W-:Y:S02]  /*3610*/  ISETP.GT.AND P2, PT, R59, 0x68, PT ;  /* 0x000000683b00780c */ /* 0x000fe40003f44270 */
[----:B------:R-:W-:-:S03]  /*3620*/  FMNMX.FTZ R13, R118, R13, !PT ;  /* 0x0000000d760d7209 */ /* 0x000fc60007810000 */
[----:B------:R-:W0:Y:S01]  /*3630*/  MUFU.TANH R47, R47 ;  /* 0x0000002f002f7308 */ /* 0x000e220000002400 */
[----:B--2---:R-:W-:Y:S01]  /*3640*/  FSEL R120, R43, -INF , P1 ;  /* 0xff8000002b787808 */ /* 0x004fe20000800000 */
[----:B------:R-:W-:Y:S01]  /*3650*/  FFMA.FTZ R43, R78, R7, -R53 ;  /* 0x000000074e2b7223 */ /* 0x000fe20000010835 */
[----:B------:R-:W-:Y:S02]  /*3660*/  ISETP.GT.AND P1, PT, R59, 0x69, PT ;  /* 0x000000693b00780c */ /* 0x000fe40003f24270 */
[----:B------:R-:W-:-:S03]  /*3670*/  FMNMX.FTZ R13, R120, R13, !PT ;  /* 0x0000000d780d7209 */ /* 0x000fc60007810000 */
[----:B------:R-:W2:Y:S01]  /*3680*/  MUFU.TANH R49, R49 ;  /* 0x0000003100317308 */ /* 0x000ea20000002400 */
[----:B-1----:R-:W-:Y:S01]  /*3690*/  FSEL R122, R45, -INF , P2 ;  /* 0xff8000002d7a7808 */ /* 0x002fe20001000000 */
[----:B------:R-:W-:Y:S01]  /*36a0*/  FFMA.FTZ R45, R86, R7, -R53 ;  /* 0x00000007562d7223 */ /* 0x000fe20000010835 */
[----:B------:R-:W-:Y:S02]  /*36b0*/  ISETP.GT.AND P2, PT, R59, 0x70, PT ;  /* 0x000000703b00780c */ /* 0x000fe40003f44270 */
[----:B------:R-:W-:-:S03]  /*36c0*/  FMNMX.FTZ R13, R122, R13, !PT ;  /* 0x0000000d7a0d7209 */ /* 0x000fc60007810000 */
[----:B------:R-:W1:Y:S01]  /*36d0*/  MUFU.TANH R51, R51 ;  /* 0x0000003300337308 */ /* 0x000e620000002400 */
[----:B0-----:R-:W-:Y:S01]  /*36e0*/  FSEL R124, R47, -INF , P1 ;  /* 0xff8000002f7c7808 */ /* 0x001fe20000800000 */
[--C-:B------:R-:W-:Y:S01]  /*36f0*/  FFMA.FTZ R47, R94, R7, -R53.reuse ;  /* 0x000000075e2f7223 */ /* 0x100fe20000010835 */
[----:B------:R-:W-:Y:S02]  /*3700*/  ISETP.GT.AND P1, PT, R59, 0x71, PT ;  /* 0x000000713b00780c */ /* 0x000fe40003f24270 */
[----:B------:R-:W-:Y:S02]  /*3710*/  CS2R R94, SRZ ;  /* 0x00000000005e7805 */ /* 0x000fe4000001ff00 */
[----:B------:R-:W-:Y:S01]  /*3720*/  FMNMX.FTZ R13, R124, R13, !PT ;  /* 0x0000000d7c0d7209 */ /* 0x000fe20007810000 */
[----:B------:R-:W0:Y:S01]  /*3730*/  MUFU.TANH R57, R57 ;  /* 0x0000003900397308 */ /* 0x000e220000002400 */
[----:B--2---:R-:W-:Y:S01]  /*3740*/  FSEL R126, R49, -INF , P2 ;  /* 0xff800000317e7808 */ /* 0x004fe20001000000 */
[-CC-:B------:R-:W-:Y:S01]  /*3750*/  FFMA.FTZ R49, R60, R7.reuse, -R53.reuse ;  /* 0x000000073c317223 */ /* 0x180fe20000010835 */
[----:B------:R-:W-:Y:S01]  /*3760*/  ISETP.GT.AND P2, PT, R59, 0x78, PT ;  /* 0x000000783b00780c */ /* 0x000fe20003f44270 */
[----:B------:R-:W-:Y:S01]  /*3770*/  FFMA.FTZ R53, R102, R7, -R53 ;  /* 0x0000000766357223 */ /* 0x000fe20000010835 */
[----:B------:R-:W-:-:S02]  /*3780*/  FMNMX.FTZ R13, R126, R13, !PT ;  /* 0x0000000d7e0d7209 */ /* 0x000fc40007810000 */
[----:B------:R-:W-:Y:S01]  /*3790*/  CS2R R102, SRZ ;  /* 0x0000000000667805 */ /* 0x000fe2000001ff00 */
[----:B------:R-:W2:Y:S01]  /*37a0*/  MUFU.TANH R61, R61 ;  /* 0x0000003d003d7308 */ /* 0x000ea20000002400 */
[----:B-1----:R-:W-:Y:S02]  /*37b0*/  FSEL R128, R51, -INF , P1 ;  /* 0xff80000033807808 */ /* 0x002fe40000800000 */
[----:B------:R-:W-:Y:S02]  /*37c0*/  ISETP.GT.AND P1, PT, R59, 0x79, PT ;  /* 0x000000793b00780c */ /* 0x000fe40003f24270 */
[----:B------:R-:W-:-:S03]  /*37d0*/  FMNMX.FTZ R13, R128, R13, !PT ;  /* 0x0000000d800d7209 */ /* 0x000fc60007810000 */
[----:B------:R1:W-:Y:S01]  /*37e0*/  MUFU.EX2 R11, R6 ;  /* 0x00000006000b7308 */ /* 0x0003e20000000800 */
[----:B0-----:R-:W-:-:S04]  /*37f0*/  FSEL R130, R57, -INF , P2 ;  /* 0xff80000039827808 */ /* 0x001fc80001000000 */
[----:B------:R-:W-:-:S03]  /*3800*/  FMNMX.FTZ R13, R130, R13, !PT ;  /* 0x0000000d820d7209 */ /* 0x000fc60007810000 */
[----:B------:R-:W-:Y:S01]  /*3810*/  MUFU.EX2 R55, R55 ;  /* 0x0000003700377308 */ /* 0x000fe20000000800 */
[----:B--2---:R-:W-:-:S04]  /*3820*/  FSEL R132, R61, -INF , P1 ;  /* 0xff8000003d847808 */ /* 0x004fc80000800000 */
[----:B------:R-:W-:-:S03]  /*3830*/  FMNMX.FTZ R13, R132, R13, !PT ;  /* 0x0000000d840d7209 */ /* 0x000fc60007810000 */
[----:B------:R-:W0:Y:S02]  /*3840*/  MUFU.EX2 R72, R72 ;  /* 0x0000004800487308 */ /* 0x000e240000000800 */
[----:B-1----:R-:W1:Y:S06]  /*3850*/  SHFL.BFLY PT, R6, R13, 0x2, 0x1f ;  /* 0x0c401f000d067f89 */ /* 0x002e6c00000e0000 */
[----:B------:R-:W2:Y:S08]  /*3860*/  MUFU.EX2 R30, R30 ;  /* 0x0000001e001e7308 */ /* 0x000eb00000000800 */
[----:B------:R-:W3:Y:S08]  /*3870*/  MUFU.EX2 R14, R14 ;  /* 0x0000000e000e7308 */ /* 0x000ef00000000800 */
        /* <DEDUP_REMOVED lines=22> */
[----:B0-----:R-:W-:Y:S01]  /*39e0*/  FADD.FTZ R26, R55, R72 ;  /* 0x00000048371a7221 */ /* 0x001fe20000010000 */
[-CC-:B------:R-:W-:Y:S01]  /*39f0*/  FFMA.FTZ R10, R34, R7.reuse, -R13.reuse ;  /* 0x00000007220a7223 */ /* 0x180fe2000001080d */
[-CC-:B------:R-:W-:Y:S01]  /*3a00*/  FFMA.FTZ R57, R90, R7.reuse, -R13.reuse ;  /* 0x000000075a397223 */ /* 0x180fe2000001080d */
[-CC-:B------:R-:W-:Y:S01]  /*3a10*/  FFMA.FTZ R32, R32, R7.reuse, -R13.reuse ;  /* 0x0000000720207223 */ /* 0x180fe2000001080d */
[----:B------:R-:W0:Y:S01]  /*3a20*/  MUFU.EX2 R4, R4 ;  /* 0x0000000400047308 */ /* 0x000e220000000800 */
[----:B------:R-:W-:Y:S01]  /*3a30*/  FADD.FTZ R25, R3, R26 ;  /* 0x0000001a03197221 */ /* 0x000fe20000010000 */
[-CC-:B------:R-:W-:Y:S01]  /*3a40*/  FFMA.FTZ R61, R20, R7.reuse, -R13.reuse ;  /* 0x00000007143d7223 */ /* 0x180fe2000001080d */
[-CC-:B------:R-:W-:Y:S01]  /*3a50*/  FFMA.FTZ R20, R38, R7.reuse, -R13.reuse ;  /* 0x0000000726147223 */ /* 0x180fe2000001080d */
[----:B------:R-:W-:Y:S01]  /*3a60*/  FFMA.FTZ R65, R104, R7, -R13 ;  /* 0x0000000768417223 */ /* 0x000fe2000001080d */
[----:B--2---:R-:W-:Y:S01]  /*3a70*/  FADD.FTZ R26, R30, R25 ;  /* 0x000000191e1a7221 */ /* 0x004fe20000010000 */
[----:B---3--:R-:W-:Y:S01]  /*3a80*/  F2FP.BF16.F32.PACK_AB R25, R14, R5 ;  /* 0x000000050e19723e */ /* 0x008fe200000010ff */
        /* <DEDUP_REMOVED lines=20> */
[-CC-:B------:R-:W-:Y:S01]  /*3bd0*/  FFMA.FTZ R130, R130, R7.reuse, -R13.reuse ;  /* 0x0000000782827223 */ /* 0x180fe2000001080d */
[----:B------:R-:W-:Y:S01]  /*3be0*/  FFMA.FTZ R132, R132, R7, -R13 ;  /* 0x0000000784847223 */ /* 0x000fe2000001080d */
[----:B------:R-:W-:-:S02]  /*3bf0*/  F2FP.BF16.F32.PACK_AB R13, R72, R55 ;  /* 0x00000037480d723e */ /* 0x000fc400000010ff */
[----:B------:R-:W-:Y:S02]  /*3c00*/  CS2R R110, SRZ ;  /* 0x00000000006e7805 */ /* 0x000fe4000001ff00 */
[----:B------:R-:W-:Y:S01]  /*3c10*/  CS2R R106, SRZ ;  /* 0x00000000006a7805 */ /* 0x000fe2000001ff00 */
[----:B------:R-:W1:Y:S01]  /*3c20*/  MUFU.EX2 R64, R64 ;  /* 0x0000004000407308 */ /* 0x000e620000000800 */
[----:B--2---:R-:W-:Y:S01]  /*3c30*/  FADD.FTZ R12, R60, R15 ;  /* 0x0000000f3c0c7221 */ /* 0x004fe20000010000 */
[----:B------:R-:W-:Y:S01]  /*3c40*/  FADD.FTZ R15, R5, R26 ;  /* 0x0000001a050f7221 */ /* 0x000fe20000010000 */
[----:B------:R-:W-:Y:S02]  /*3c50*/  CS2R R104, SRZ ;  /* 0x0000000000687805 */ /* 0x000fe4000001ff00 */
[----:B------:R-:W-:Y:S01]  /*3c60*/  CS2R R90, SRZ ;  /* 0x00000000005a7805 */ /* 0x000fe2000001ff00 */
[----:B------:R-:W-:Y:S01]  /*3c70*/  FADD.FTZ R26, R14, R15 ;  /* 0x0000000f0e1a7221 */ /* 0x000fe20000010000 */
[----:B------:R-:W-:Y:S01]  /*3c80*/  F2FP.BF16.F32.PACK_AB R15, R30, R3 ;  /* 0x000000031e0f723e */ /* 0x000fe200000010ff */
[----:B------:R-:W2:Y:S01]  /*3c90*/  MUFU.EX2 R63, R63 ;  /* 0x0000003f003f7308 */ /* 0x000ea20000000800 */
[----:B0-----:R-:W-:Y:S01]  /*3ca0*/  FADD.FTZ R27, R59, R12 ;  /* 0x0000000c3b1b7221 */ /* 0x001fe20000010000 */
[----:B------:R-:W-:-:S06]  /*3cb0*/  F2FP.BF16.F32.PACK_AB R14, R60, R51 ;  /* 0x000000333c0e723e */ /* 0x000fcc00000010ff */
[----:B------:R-:W0:Y:S01]  /*3cc0*/  MUFU.EX2 R68, R68 ;  /* 0x0000004400447308 */ /* 0x000e220000000800 */
[----:B-1----:R-:W-:Y:S01]  /*3cd0*/  FADD.FTZ R12, R64, R27 ;  /* 0x0000001b400c7221 */ /* 0x002fe20000010000 */
[----:B------:R-:W-:-:S04]  /*3ce0*/  FADD.FTZ R27, R9, R26 ;  /* 0x0000001a091b7221 */ /* 0x000fc80000010000 */
[C---:B------:R-:W-:Y:S01]  /*3cf0*/  FADD.FTZ R26, R24.reuse, R27 ;  /* 0x0000001b181a7221 */ /* 0x040fe20000010000 */
[----:B------:R-:W-:Y:S01]  /*3d00*/  F2FP.BF16.F32.PACK_AB R27, R24, R9 ;  /* 0x00000009181b723e */ /* 0x000fe200000010ff */
[----:B------:R-:W1:Y:S01]  /*3d10*/  MUFU.EX2 R10, R10 ;  /* 0x0000000a000a7308 */ /* 0x000e620000000800 */
[----:B--2---:R-:W-:Y:S01]  /*3d20*/  FADD.FTZ R5, R63, R12 ;  /* 0x0000000c3f057221 */ /* 0x004fe20000010000 */
[----:B------:R-:W-:Y:S01]  /*3d30*/  F2FP.BF16.F32.PACK_AB R12, R4, R29 ;  /* 0x0000001d040c723e */ /* 0x000fe200000010ff */
[----:B------:R-:W-:Y:S01]  /*3d40*/  FADD.FTZ R9, R11, R26 ;  /* 0x0000001a0b097221 */ /* 0x000fe20000010000 */
[----:B------:R-:W-:Y:S02]  /*3d50*/  F2FP.BF16.F32.PACK_AB R29, R28, R11 ;  /* 0x0000000b1c1d723e */ /* 0x000fe400000010ff */
[----:B------:R-:W-:Y:S01]  /*3d60*/  F2FP.BF16.F32.PACK_AB R24, R64, R59 ;  /* 0x0000003b4018723e */ /* 0x000fe200000010ff */
[----:B------:R-:W-:Y:S01]  /*3d70*/  FADD.FTZ R30, R28, R9 ;  /* 0x000000091c1e7221 */ /* 0x000fe20000010000 */
[----:B------:R-:W2:Y:S01]  /*3d80*/  MUFU.EX2 R57, R57 ;  /* 0x0000003900397308 */ /* 0x000ea20000000800 */
[----:B0-----:R-:W-:Y:S01]  /*3d90*/  FADD.FTZ R5, R68, R5 ;  /* 0x0000000544057221 */ /* 0x001fe20000010000 */
[----:B------:R0:W-:Y:S01]  /*3da0*/  STSM.16.M88.4 [R16+0x21800], R12 ;  /* 0x0218000c10007844 */ /* 0x0001e20000000200 */
[----:B------:R-:W-:Y:S01]  /*3db0*/  FADD.FTZ R9, R31, R30 ;  /* 0x0000001e1f097221 */ /* 0x000fe20000010000 */
[----:B------:R-:W-:-:S02]  /*3dc0*/  F2FP.BF16.F32.PACK_AB R31, R40, R31 ;  /* 0x0000001f281f723e */ /* 0x000fc400000010ff */
[----:B------:R-:W-:Y:S01]  /*3dd0*/  F2FP.BF16.F32.PACK_AB R26, R68, R63 ;  /* 0x0000003f441a723e */ /* 0x000fe200000010ff */
[----:B------:R-:W-:Y:S01]  /*3de0*/  FADD.FTZ R30, R40, R9 ;  /* 0x00000009281e7221 */ /* 0x000fe20000010000 */
[----:B------:R-:W3:Y:S01]  /*3df0*/  MUFU.EX2 R32, R32 ;  /* 0x0000002000207308 */ /* 0x000ee20000000800 */
[----:B-1----:R-:W-:Y:S02]  /*3e00*/  FADD.FTZ R4, R10, R5 ;  /* 0x000000050a047221 */ /* 0x002fe40000010000 */
[----:B------:R-:W-:Y:S01]  /*3e10*/  FADD.FTZ R9, R21, R30 ;  /* 0x0000001e15097221 */ /* 0x000fe20000010000 */
[----:B------:R-:W-:Y:S03]  /*3e20*/  STSM.16.M88.4 [R22], R24 ;  /* 0x0000001816007844 */ /* 0x000fe60000000200 */
[----:B------:R-:W-:Y:S01]  /*3e30*/  FADD.FTZ R40, R44, R9 ;  /* 0x000000092c287221 */ /* 0x000fe20000010000 */
[----:B------:R-:W1:Y:S01]  /*3e40*/  MUFU.EX2 R61, R61 ;  /* 0x0000003d003d7308 */ /* 0x000e620000000800 */
[C---:B--2---:R-:W-:Y:S01]  /*3e50*/  FADD.FTZ R5, R57.reuse, R4 ;  /* 0x0000000439057221 */ /* 0x044fe20000010000 */
[----:B------:R-:W-:-:S02]  /*3e60*/  F2FP.BF16.F32.PACK_AB R28, R57, R10 ;  /* 0x0000000a391c723e */ /* 0x000fc400000010ff */
[----:B0-----:R-:W-:-:S04]  /*3e70*/  F2FP.BF16.F32.PACK_AB R13, R44, R21 ;  /* 0x000000152c0d723e */ /* 0x001fc800000010ff */
[----:B------:R-:W0:Y:S01]  /*3e80*/  MUFU.EX2 R20, R20 ;  /* 0x0000001400147308 */ /* 0x000e220000000800 */
[----:B---3--:R-:W-:-:S07]  /*3e90*/  FADD.FTZ R4, R32, R5 ;  /* 0x0000000520047221 */ /* 0x008fce0000010000 */
[----:B------:R-:W2:Y:S01]  /*3ea0*/  MUFU.EX2 R65, R65 ;  /* 0x0000004100417308 */ /* 0x000ea20000000800 */
[C---:B-1----:R-:W-:Y:S01]  /*3eb0*/  FADD.FTZ R5, R61.reuse, R4 ;  /* 0x000000043d057221 */ /* 0x042fe20000010000 */
[----:B------:R-:W-:-:S05]  /*3ec0*/  F2FP.BF16.F32.PACK_AB R30, R61, R32 ;  /* 0x000000203d1e723e */ /* 0x000fca00000010ff */
[----:B------:R1:W-:Y:S01]  /*3ed0*/  STSM.16.M88.4 [R18], R28 ;  /* 0x0000001c12007844 */ /* 0x0003e20000000200 */
[----:B------:R-:W3:Y:S01]  /*3ee0*/  MUFU.EX2 R36, R36 ;  /* 0x0000002400247308 */ /* 0x000ee20000000800 */
[----:B0-----:R-:W-:-:S07]  /*3ef0*/  FADD.FTZ R4, R20, R5 ;  /* 0x0000000514047221 */ /* 0x001fce0000010000 */
[----:B------:R-:W0:Y:S01]  /*3f00*/  MUFU.EX2 R33, R33 ;  /* 0x0000002100217308 */ /* 0x000e220000000800 */
[C---:B--2---:R-:W-:Y:S01]  /*3f10*/  FADD.FTZ R9, R65.reuse, R4 ;  /* 0x0000000441097221 */ /* 0x044fe20000010000 */
[----:B------:R-:W-:Y:S01]  /*3f20*/  F2FP.BF16.F32.PACK_AB R12, R65, R20 ;  /* 0x00000014410c723e */ /* 0x000fe200000010ff */
[----:B------:R-:W-:Y:S01]  /*3f30*/  IMAD.MOV.U32 R20, RZ, RZ, R136 ;  /* 0x000000ffff147224 */ /* 0x000fe200078e0088 */
[----:B-1----:R-:W1:Y:S04]  /*3f40*/  @P4 LDC R31, c[0x0][0x450] ;  /* 0x00011400ff1f4b82 */ /* 0x002e680000000800 */
[----:B------:R-:W2:Y:S01]  /*3f50*/  MUFU.EX2 R69, R69 ;  /* 0x0000004500457308 */ /* 0x000ea20000000800 */
[----:B---3--:R-:W-:-:S07]  /*3f60*/  FADD.FTZ R4, R36, R9 ;  /* 0x0000000924047221 */ /* 0x008fce0000010000 */
[----:B------:R-:W3:Y:S01]  /*3f70*/  MUFU.EX2 R48, R48 ;  /* 0x0000003000307308 */ /* 0x000ee20000000800 */
[----:B0-----:R-:W-:-:S07]  /*3f80*/  FADD.FTZ R9, R33, R40 ;  /* 0x0000002821097221 */ /* 0x001fce0000010000 */
[----:B------:R-:W0:Y:S01]  /*3f90*/  MUFU.EX2 R34, R34 ;  /* 0x0000002200227308 */ /* 0x000e220000000800 */
[C---:B--2---:R-:W-:Y:S01]  /*3fa0*/  FADD.FTZ R11, R69.reuse, R4 ;  /* 0x00000004450b7221 */ /* 0x044fe20000010000 */
[----:B------:R-:W-:-:S06]  /*3fb0*/  F2FP.BF16.F32.PACK_AB R14, R69, R36 ;  /* 0x00000024450e723e */ /* 0x000fcc00000010ff */
[----:B------:R-:W2:Y:S01]  /*3fc0*/  MUFU.EX2 R37, R37 ;  /* 0x0000002500257308 */ /* 0x000ea20000000800 */
[C---:B---3--:R-:W-:Y:S01]  /*3fd0*/  FADD.FTZ R4, R48.reuse, R9 ;  /* 0x0000000930047221 */ /* 0x048fe20000010000 */
[----:B------:R-:W-:Y:S02]  /*3fe0*/  F2FP.BF16.F32.PACK_AB R15, R48, R33 ;  /* 0x00000021300f723e */ /* 0x000fe400000010ff */
[----:B------:R-:W3:Y:S03]  /*3ff0*/  @P4 LDC R33, c[0x0][0x44c] ;  /* 0x00011300ff214b82 */ /* 0x000ee60000000800 */
[----:B------:R4:W-:Y:S01]  /*4000*/  STSM.16.M88.4 [R17], R12 ;  /* 0x0000000c11007844 */ /* 0x0009e20000000200 */
[----:B------:R-:W5:Y:S01]  /*4010*/  MUFU.EX2 R67, R67 ;  /* 0x0000004300437308 */ /* 0x000f620000000800 */
[----:B0-----:R-:W-:-:S07]  /*4020*/  FADD.FTZ R10, R34, R11 ;  /* 0x0000000b220a7221 */ /* 0x001fce0000010000 */
[----:B------:R-:W0:Y:S01]  /*4030*/  MUFU.EX2 R56, R56 ;  /* 0x0000003800387308 */ /* 0x000e220000000800 */
[----:B--2---:R-:W-:-:S07]  /*4040*/  FADD.FTZ R11, R37, R4 ;  /* 0x00000004250b7221 */ /* 0x004fce0000010000 */
[----:B------:R2:W1:Y:S01]  /*4050*/  MUFU.EX2 R0, R108 ;  /* 0x0000006c00007308 */ /* 0x0004620000000800 */
[C---:B-----5:R-:W-:Y:S01]  /*4060*/  FADD.FTZ R21, R67.reuse, R10 ;  /* 0x0000000a43157221 */ /* 0x060fe20000010000 */
[----:B----4-:R-:W-:Y:S01]  /*4070*/  F2FP.BF16.F32.PACK_AB R12, R67, R34 ;  /* 0x00000022430c723e */ /* 0x010fe200000010ff */
[----:B---3--:R-:W-:-:S05]  /*4080*/  @P4 IMAD.HI.U32 R28, R136, R33, RZ ;  /* 0x00000021881c4227 */ /* 0x008fca00078e00ff */
[----:B------:R-:W3:Y:S01]  /*4090*/  MUFU.EX2 R39, R39 ;  /* 0x0000002700277308 */ /* 0x000ee20000000800 */
[C---:B0-----:R-:W-:Y:S01]  /*40a0*/  FADD.FTZ R4, R56.reuse, R11 ;  /* 0x0000000b38047221 */ /* 0x041fe20000010000 */
[----:B------:R-:W-:Y:S02]  /*40b0*/  F2FP.BF16.F32.PACK_AB R13, R56, R37 ;  /* 0x00000025380d723e */ /* 0x000fe400000010ff */
[----:B--2---:R-:W-:Y:S02]  /*40c0*/  CS2R R108, SRZ ;  /* 0x00000000006c7805 */ /* 0x004fe4000001ff00 */
[----:B-1----:R-:W-:Y:S02]  /*40d0*/  @P4 SHF.R.U32.HI R20, RZ, R31, R28 ;  /* 0x0000001fff144219 */ /* 0x002fe4000001161c */
[----:B------:R-:W0:Y:S01]  /*40e0*/  MUFU.EX2 R71, R71 ;  /* 0x0000004700477308 */ /* 0x000e220000000800 */
[----:B------:R-:W-:-:S07]  /*40f0*/  FADD.FTZ R10, R0, R21 ;  /* 0x00000015000a7221 */ /* 0x000fce0000010000 */
[----:B------:R-:W1:Y:S01]  /*4100*/  MUFU.EX2 R62, R62 ;  /* 0x0000003e003e7308 */ /* 0x000e620000000800 */
[----:B---3--:R-:W-:-:S07]  /*4110*/  FADD.FTZ R11, R39, R4 ;  /* 0x00000004270b7221 */ /* 0x008fce0000010000 */
[----:B------:R-:W2:Y:S01]  /*4120*/  MUFU.EX2 R38, R38 ;  /* 0x0000002600267308 */ /* 0x000ea20000000800 */
[C---:B0-----:R-:W-:Y:S01]  /*4130*/  FADD.FTZ R21, R71.reuse, R10 ;  /* 0x0000000a47157221 */ /* 0x041fe20000010000 */
[----:B------:R-:W-:-:S06]  /*4140*/  F2FP.BF16.F32.PACK_AB R14, R71, R0 ;  /* 0x00000000470e723e */ /* 0x000fcc00000010ff */
[----:B------:R-:W0:Y:S01]  /*4150*/  MUFU.EX2 R41, R41 ;  /* 0x0000002900297308 */ /* 0x000e220000000800 */
[C---:B-1----:R-:W-:Y:S01]  /*4160*/  FADD.FTZ R4, R62.reuse, R11 ;  /* 0x0000000b3e047221 */ /* 0x042fe20000010000 */
[----:B------:R-:W-:-:S05]  /*4170*/  F2FP.BF16.F32.PACK_AB R15, R62, R39 ;  /* 0x000000273e0f723e */ /* 0x000fca00000010ff */
[----:B------:R1:W-:Y:S01]  /*4180*/  STSM.16.M88.4 [R16+0x27800], R12 ;  /* 0x0278000c10007844 */ /* 0x0003e20000000200 */
[----:B------:R3:W4:Y:S01]  /*4190*/  MUFU.EX2 R55, R112 ;  /* 0x0000007000377308 */ /* 0x0007220000000800 */
[----:B--2---:R-:W-:-:S07]  /*41a0*/  FADD.FTZ R0, R38, R21 ;  /* 0x0000001526007221 */ /* 0x004fce0000010000 */
[----:B------:R-:W2:Y:S01]  /*41b0*/  MUFU.EX2 R66, R66 ;  /* 0x0000004200427308 */ /* 0x000ea20000000800 */
[----:B0-----:R-:W-:Y:S01]  /*41c0*/  FADD.FTZ R21, R41, R4 ;  /* 0x0000000429157221 */ /* 0x001fe20000010000 */
[----:B---3--:R-:W-:-:S06]  /*41d0*/  CS2R R112, SRZ ;  /* 0x0000000000707805 */ /* 0x008fcc000001ff00 */
[----:B------:R0:W3:Y:S01]  /*41e0*/  MUFU.EX2 R3, R114 ;  /* 0x0000007200037308 */ /* 0x0000e20000000800 */
[C---:B----4-:R-:W-:Y:S01]  /*41f0*/  FADD.FTZ R0, R55.reuse, R0 ;  /* 0x0000000037007221 */ /* 0x050fe20000010000 */
[----:B------:R-:W-:-:S06]  /*4200*/  F2FP.BF16.F32.PACK_AB R24, R55, R38 ;  /* 0x000000263718723e */ /* 0x000fcc00000010ff */
[----:B------:R-:W4:Y:S01]  /*4210*/  MUFU.EX2 R43, R43 ;  /* 0x0000002b002b7308 */ /* 0x000f220000000800 */
[C---:B--2---:R-:W-:Y:S01]  /*4220*/  FADD.FTZ R4, R66.reuse, R21 ;  /* 0x0000001542047221 */ /* 0x044fe20000010000 */
[----:B------:R-:W-:Y:S02]  /*4230*/  F2FP.BF16.F32.PACK_AB R25, R66, R41 ;  /* 0x000000294219723e */ /* 0x000fe400000010ff */
[----:B0-----:R-:W-:-:S04]  /*4240*/  CS2R R114, SRZ ;  /* 0x0000000000727805 */ /* 0x001fc8000001ff00 */
[----:B------:R-:W0:Y:S01]  /*4250*/  MUFU.EX2 R116, R116 ;  /* 0x0000007400747308 */ /* 0x000e220000000800 */
[----:B---3--:R-:W-:-:S07]  /*4260*/  FADD.FTZ R21, R3, R0 ;  /* 0x0000000003157221 */ /* 0x008fce0000010000 */
[----:B------:R-:W2:Y:S01]  /*4270*/  MUFU.EX2 R52, R52 ;  /* 0x0000003400347308 */ /* 0x000ea20000000800 */
[----:B----4-:R-:W-:-:S07]  /*4280*/  FADD.FTZ R27, R43, R4 ;  /* 0x000000042b1b7221 */ /* 0x010fce0000010000 */
[----:B------:R-:W3:Y:S01]  /*4290*/  MUFU.EX2 R118, R118 ;  /* 0x0000007600767308 */ /* 0x000ee20000000800 */
[C---:B0-----:R-:W-:Y:S01]  /*42a0*/  FADD.FTZ R21, R116.reuse, R21 ;  /* 0x0000001574157221 */ /* 0x041fe20000010000 */
[----:B------:R-:W-:Y:S02]  /*42b0*/  F2FP.BF16.F32.PACK_AB R26, R116, R3 ;  /* 0x00000003741a723e */ /* 0x000fe400000010ff */
[----:B------:R-:W-:-:S04]  /*42c0*/  CS2R R116, SRZ ;  /* 0x0000000000747805 */ /* 0x000fc8000001ff00 */
[----:B------:R-:W0:Y:S01]  /*42d0*/  MUFU.EX2 R45, R45 ;  /* 0x0000002d002d7308 */ /* 0x000e220000000800 */
[C---:B--2---:R-:W-:Y:S01]  /*42e0*/  FADD.FTZ R0, R52.reuse, R27 ;  /* 0x0000001b34007221 */ /* 0x044fe20000010000 */
[----:B------:R-:W-:-:S05]  /*42f0*/  F2FP.BF16.F32.PACK_AB R27, R52, R43 ;  /* 0x0000002b341b723e */ /* 0x000fca00000010ff */
[----:B------:R2:W-:Y:S01]  /*4300*/  STSM.16.M88.4 [R23], R24 ;  /* 0x0000001817007844 */ /* 0x0005e20000000200 */
[----:B------:R4:W5:Y:S01]  /*4310*/  MUFU.EX2 R5, R120 ;  /* 0x0000007800057308 */ /* 0x0009620000000800 */
[----:B---3--:R-:W-:-:S07]  /*4320*/  FADD.FTZ R4, R118, R21 ;  /* 0x0000001576047221 */ /* 0x008fce0000010000 */
[----:B------:R-:W3:Y:S01]  /*4330*/  MUFU.EX2 R50, R50 ;  /* 0x0000003200327308 */ /* 0x000ee20000000800 */
[----:B0-----:R-:W-:Y:S01]  /*4340*/  FADD.FTZ R21, R45, R0 ;  /* 0x000000002d157221 */ /* 0x001fe20000010000 */
[----:B----4-:R-:W-:-:S06]  /*4350*/  CS2R R120, SRZ ;  /* 0x0000000000787805 */ /* 0x010fcc000001ff00 */
[----:B------:R-:W0:Y:S01]  /*4360*/  MUFU.EX2 R47, R47 ;  /* 0x0000002f002f7308 */ /* 0x000e220000000800 */
[C---:B-----5:R-:W-:Y:S01]  /*4370*/  FADD.FTZ R29, R5.reuse, R4 ;  /* 0x00000004051d7221 */ /* 0x060fe20000010000 */
[----:B-1----:R-:W-:Y:S02]  /*4380*/  F2FP.BF16.F32.PACK_AB R12, R5, R118 ;  /* 0x00000076050c723e */ /* 0x002fe400000010ff */
[----:B------:R-:W-:-:S04]  /*4390*/  CS2R R118, SRZ ;  /* 0x0000000000767805 */ /* 0x000fc8000001ff00 */
[----:B------:R-:W1:Y:S01]  /*43a0*/  MUFU.EX2 R54, R54 ;  /* 0x0000003600367308 */ /* 0x000e620000000800 */
[----:B---3--:R-:W-:-:S07]  /*43b0*/  FADD.FTZ R4, R50, R21 ;  /* 0x0000001532047221 */ /* 0x008fce0000010000 */
[----:B------:R-:W3:Y:S01]  /*43c0*/  MUFU.EX2 R122, R122 ;  /* 0x0000007a007a7308 */ /* 0x000ee20000000800 */
[----:B0-----:R-:W-:-:S07]  /*43d0*/  FADD.FTZ R13, R47, R4 ;  /* 0x000000042f0d7221 */ /* 0x001fce0000010000 */
[----:B------:R-:W0:Y:S01]  /*43e0*/  MUFU.EX2 R49, R49 ;  /* 0x0000003100317308 */ /* 0x000e220000000800 */
[----:B-1----:R-:W-:Y:S01]  /*43f0*/  FADD.FTZ R4, R54, R13 ;  /* 0x0000000d36047221 */ /* 0x002fe20000010000 */
[----:B------:R-:W-:-:S06]  /*4400*/  F2FP.BF16.F32.PACK_AB R13, R50, R45 ;  /* 0x0000002d320d723e */ /* 0x000fcc00000010ff */
[----:B------:R1:W4:Y:S01]  /*4410*/  MUFU.EX2 R9, R124 ;  /* 0x0000007c00097308 */ /* 0x0003220000000800 */
[----:B---3--:R-:W-:-:S07]  /*4420*/  FADD.FTZ R10, R122, R29 ;  /* 0x0000001d7a0a7221 */ /* 0x008fce0000010000 */
[----:B------:R-:W3:Y:S01]  /*4430*/  MUFU.EX2 R58, R58 ;  /* 0x0000003a003a7308 */ /* 0x000ee20000000800 */
[----:B0-----:R-:W-:Y:S01]  /*4440*/  FADD.FTZ R5, R49, R4 ;  /* 0x0000000431057221 */ /* 0x001fe20000010000 */
[----:B-1----:R-:W-:-:S06]  /*4450*/  CS2R R124, SRZ ;  /* 0x00000000007c7805 */ /* 0x002fcc000001ff00 */
[----:B------:R-:W0:Y:S01]  /*4460*/  MUFU.EX2 R126, R126 ;  /* 0x0000007e007e7308 */ /* 0x000e220000000800 */
[C---:B----4-:R-:W-:Y:S01]  /*4470*/  FADD.FTZ R15, R9.reuse, R10 ;  /* 0x0000000a090f7221 */ /* 0x050fe20000010000 */
[----:B------:R-:W-:Y:S02]  /*4480*/  F2FP.BF16.F32.PACK_AB R14, R9, R122 ;  /* 0x0000007a090e723e */ /* 0x000fe400000010ff */
[----:B------:R-:W-:-:S04]  /*4490*/  CS2R R122, SRZ ;  /* 0x00000000007a7805 */ /* 0x000fc8000001ff00 */
[----:B------:R-:W-:Y:S01]  /*44a0*/  MUFU.EX2 R35, R35 ;  /* 0x0000002300237308 */ /* 0x000fe20000000800 */
[----:B---3--:R-:W-:Y:S01]  /*44b0*/  FADD.FTZ R4, R58, R5 ;  /* 0x000000053a047221 */ /* 0x008fe20000010000 */
[----:B------:R-:W-:Y:S02]  /*44c0*/  IADD3 R5, R20, R142, -R143 ;  /* 0x0000008e14057210 */ /* 0x000fe40007ffe88f */
[----:B--2---:R-:W-:-:S04]  /*44d0*/  F2FP.BF16.F32.PACK_AB R25, R58, R49 ;  /* 0x000000313a19723e */ /* 0x004fc800000010ff */
[----:B------:R1:W2:Y:S01]  /*44e0*/  MUFU.EX2 R11, R128 ;  /* 0x00000080000b7308 */ /* 0x0002a20000000800 */
[----:B0-----:R-:W-:Y:S01]  /*44f0*/  FADD.FTZ R10, R126, R15 ;  /* 0x0000000f7e0a7221 */ /* 0x001fe20000010000 */
[----:B------:R-:W-:-:S05]  /*4500*/  F2FP.BF16.F32.PACK_AB R15, R54, R47 ;  /* 0x0000002f360f723e */ /* 0x000fca00000010ff */
[----:B------:R0:W-:Y:S01]  /*4510*/  STSM.16.M88.4 [R18+0x6000], R12 ;  /* 0x0060000c12007844 */ /* 0x0001e20000000200 */
[----:B------:R-:W-:Y:S01]  /*4520*/  MUFU.EX2 R130, R130 ;  /* 0x0000008200827308 */ /* 0x000fe20000000800 */
[----:B-1----:R-:W-:-:S07]  /*4530*/  CS2R R128, SRZ ;  /* 0x0000000000807805 */ /* 0x002fce000001ff00 */
[----:B------:R1:W3:Y:S01]  /*4540*/  MUFU.EX2 R3, R132 ;  /* 0x0000008400037308 */ /* 0x0002e20000000800 */
[C---:B--2---:R-:W-:Y:S01]  /*4550*/  F2FP.BF16.F32.PACK_AB R24, R11.reuse, R126 ;  /* 0x0000007e0b18723e */ /* 0x044fe200000010ff */
[----:B------:R-:W-:Y:S01]  /*4560*/  FADD.FTZ R9, R11, R10 ;  /* 0x0000000a0b097221 */ /* 0x000fe20000010000 */
[----:B------:R-:W-:-:S05]  /*4570*/  CS2R R126, SRZ ;  /* 0x00000000007e7805 */ /* 0x000fca000001ff00 */
[----:B------:R-:W2:Y:S01]  /*4580*/  MUFU.EX2 R0, R53 ;  /* 0x0000003500007308 */ /* 0x000ea20000000800 */
[----:B-1----:R-:W-:Y:S02]  /*4590*/  CS2R R132, SRZ ;  /* 0x0000000000847805 */ /* 0x002fe4000001ff00 */
[----:B---3--:R-:W-:Y:S01]  /*45a0*/  F2FP.BF16.F32.PACK_AB R26, R3, R130 ;  /* 0x00000082031a723e */ /* 0x008fe200000010ff */
[----:B------:R-:W-:-:S04]  /*45b0*/  FADD.FTZ R130, R130, R9 ;  /* 0x0000000982827221 */ /* 0x000fc80000010000 */
[----:B------:R-:W-:Y:S01]  /*45c0*/  FADD.FTZ R3, R3, R130 ;  /* 0x0000008203037221 */ /* 0x000fe20000010000 */
[----:B------:R-:W-:Y:S02]  /*45d0*/  CS2R R130, SRZ ;  /* 0x0000000000827805 */ /* 0x000fe4000001ff00 */
[----:B--2---:R-:W-:Y:S01]  /*45e0*/  F2FP.BF16.F32.PACK_AB R27, R0, R35 ;  /* 0x00000023001b723e */ /* 0x004fe200000010ff */
[----:B------:R-:W-:Y:S01]  /*45f0*/  FADD.FTZ R35, R35, R4 ;  /* 0x0000000423237221 */ /* 0x000fe20000010000 */
[----:B------:R-:W-:-:S03]  /*4600*/  SHF.R.S32.HI R4, RZ, 0x1f, R5 ;  /* 0x0000001fff047819 */ /* 0x000fc60000011405 */
[----:B------:R0:W-:Y:S01]  /*4610*/  STSM.16.M88.4 [R17+0x6000], R24 ;  /* 0x0060001811007844 */ /* 0x0001e20000000200 */
[----:B------:R-:W-:Y:S01]  /*4620*/  LEA.HI R5, R4, R5, RZ, 0x7 ;  /* 0x0000000504057211 */ /* 0x000fe200078f38ff */
[----:B------:R-:W-:Y:S02]  /*4630*/  VIADD R4, R88, 0xfffffffe ;  /* 0xfffffffe58047836 */ /* 0x000fe40000000000 */
[----:B------:R-:W-:Y:S01]  /*4640*/  FADD.FTZ R0, R0, R35 ;  /* 0x0000002300007221 */ /* 0x000fe20000010000 */
[----:B------:R1:W-:Y:S06]  /*4650*/  MEMBAR.ALL.CTA ;  /* 0x0000000000007992 */ /* 0x0003ec0000008000 */
[----:B-1----:R-:W1:Y:S01]  /*4660*/  FENCE.VIEW.ASYNC.S ;  /* 0x00000000000073c6 */ /* 0x002e620000000000 */
[----:B------:R-:W-:-:S02]  /*4670*/  SHF.R.S32.HI R5, RZ, 0x7, R5 ;  /* 0x00000007ff057819 */ /* 0x000fc40000011405 */
[----:B------:R-:W-:Y:S02]  /*4680*/  CS2R R88, SRZ ;  /* 0x0000000000587805 */ /* 0x000fe4000001ff00 */
[----:B------:R-:W-:-:S04]  /*4690*/  VIMNMX R144, R146, R5, !PT ;  /* 0x0000000592907248 */ /* 0x000fc80007fe0100 */
[----:B------:R-:W-:Y:S01]  /*46a0*/  ISETP.GE.AND P1, PT, R4, R144, PT ;  /* 0x000000900400720c */ /* 0x000fe20003f26270 */
[----:B-1----:R-:W-:-:S12]  /*46b0*/  NOP ;  /* 0x0000000000007918 */ /* 0x002fd80000000000 */
[----:B0-----:R-:W-:Y:S05]  /*46c0*/  @!P1 BRA `(.L_x_12097) ;  /* 0x0000003000909947 */ /* 0x001fea0003800000 */
[----:B------:R-:W-:Y:S01]  /*46d0*/  IMAD.MOV.U32 R5, RZ, RZ, R8 ;  /* 0x000000ffff057224 */ /* 0x000fe200078e0008 */
[----:B------:R-:W-:Y:S01]  /*46e0*/  UMOV UR6, UR38 ;  /* 0x0000002600067c82 */ /* 0x000fe20008000000 */
[----:B------:R-:W-:Y:S01]  /*46f0*/  IMAD.MOV.U32 R9, RZ, RZ, R6 ;  /* 0x000000ffff097224 */ /* 0x000fe200078e0006 */
[----:B------:R-:W-:Y:S01]  /*4700*/  ULDC UR5, c[0x0][0x9d8] ;  /* 0x0002760000057ab9 */ /* 0x000fe20000000800 */
[----:B------:R-:W-:Y:S02]  /*4710*/  IMAD.MOV.U32 R10, RZ, RZ, R2 ;  /* 0x000000ffff0a7224 */ /* 0x000fe400078e0002 */
[----:B------:R-:W-:-:S07]  /*4720*/  IMAD.MOV.U32 R135, RZ, RZ, RZ ;  /* 0x000000ffff877224 */ /* 0x000fce00078e00ff */
.L_x_12108:
[----:B------:R-:W-:Y:S01]  /*4730*/  ISETP.NE.AND P2, PT, RZ, UR40, PT ;  /* 0x00000028ff007c0c */ /* 0x000fe2000bf45270 */
[----:B------:R-:W-:-:S04]  /*4740*/  UISETP.NE.AND UP0, UPT, UR6, 0x1, UPT ;  /* 0x000000010600788c */ /* 0x000fc8000bf05270 */
[----:B------:R-:W-:-:S06]  /*4750*/  USEL UR7, URZ, 0x1, UP0 ;  /* 0x000000013f077887 */ /* 0x000fcc0008000000 */
[----:B------:R-:W-:Y:S02]  /*4760*/  LOP3.LUT R2, R10, UR7, RZ, 0x3c, !PT ;  /* 0x000000070a027c12 */ /* 0x000fe4000f8e3cff */
[----:B------:R-:W-:Y:S05]  /*4770*/  @P2 BRA `(.L_x_12098) ;  /* 0x0000000000342947 */ /* 0x000fea0003800000 */
[----:B------:R-:W-:Y:S05]  /*4780*/  @!P0 BRA `(.L_x_12099) ;  /* 0x0000000000048947 */ /* 0x000fea0003800000 */
[----:B------:R-:W-:Y:S01]  /*4790*/  BPT.TRAP 0x1 ;  /* 0x000000040000795c */ /* 0x000fe20000300000 */
.L_x_12099:
[----:B------:R-:W-:Y:S01]  /*47a0*/  UIADD3 UR7, UR6, 0x1, URZ ;  /* 0x0000000106077890 */ /* 0x000fe2000fffe03f */
[----:B------:R-:W-:-:S03]  /*47b0*/  SHF.L.U32 R6, R2, 0x1f, RZ ;  /* 0x0000001f02067819 */ /* 0x000fc600000006ff */
[----:B------:R-:W-:-:S04]  /*47c0*/  UISETP.NE.AND UP0, UPT, UR7, 0x2, UPT ;  /* 0x000000020700788c */ /* 0x000fc8000bf05270 */
[----:B------:R-:W-:-:S04]  /*47d0*/  USEL UR7, UR7, URZ, UP0 ;  /* 0x0000003f07077287 */ /* 0x000fc80008000000 */
[----:B------:R-:W-:-:S09]  /*47e0*/  ULEA UR7, UR7, UR41, 0x3 ;  /* 0x0000002907077291 */ /* 0x000fd2000f8e183f */
[----:B------:R0:W1:Y:S01]  /*47f0*/  SYNCS.PHASECHK.TRANS64.TRYWAIT P1, [UR7+0x2d830], R6 ;  /* 0x02d83006ff0075a7 */ /* 0x0000620008020147 */
[----:B------:R-:W-:Y:S05]  /*4800*/  @!P0 BRA `(.L_x_12100) ;  /* 0x0000000000048947 */ /* 0x000fea0003800000 */
[----:B------:R-:W-:Y:S01]  /*4810*/  BPT.TRAP 0x1 ;  /* 0x000000040000795c */ /* 0x000fe20000300000 */
.L_x_12100:
[----:B-1----:R-:W-:Y:S05]  /*4820*/  @P1 BRA `(.L_x_12098) ;  /* 0x0000000000081947 */ /* 0x002fea0003800000 */
[----:B------:R-:W1:Y:S02]  /*4830*/  SYNCS.PHASECHK.TRANS64.TRYWAIT P1, [UR7+0x2d830], R6 ;  /* 0x02d83006ff0075a7 */ /* 0x000e640008020147 */
[----:B-1----:R-:W-:Y:S05]  /*4840*/  @!P1 BRA `(.L_x_12101) ;  /* 0x000000f000289947 */ /* 0x002fea0003800000 */
.L_x_12098:
        /* <DEDUP_REMOVED lines=40> */
.L_x_12103:
[----:B------:R-:W-:Y:S01]  /*4ad0*/  ULEA UR7, UR6, UR41, 0x3 ;  /* 0x0000002906077291 */ /* 0x000fe2000f8e183f */
[----:B------:R-:W-:-:S08]  /*4ae0*/  SHF.L.U32 R6, R10, 0x1f, RZ ;  /* 0x0000001f0a067819 */ /* 0x000fd000000006ff */
[----:B------:R0:W1:Y:S01]  /*4af0*/  SYNCS.PHASECHK.TRANS64.TRYWAIT P1, [UR7+0x2d850], R6 ;  /* 0x02d85006ff0075a7 */ /* 0x0000620008020147 */
[----:B------:R-:W-:Y:S05]  /*4b00*/  @!P0 BRA `(.L_x_12104) ;  /* 0x0000000000048947 */ /* 0x000fea0003800000 */
[----:B------:R-:W-:Y:S01]  /*4b10*/  BPT.TRAP 0x1 ;  /* 0x000000040000795c */ /* 0x000fe20000300000 */
.L_x_12104:
[----:B-1----:R-:W-:Y:S05]  /*4b20*/  @P1 BRA `(.L_x_12102) ;  /* 0x0000000000081947 */ /* 0x002fea0003800000 */
[----:B------:R-:W1:Y:S02]  /*4b30*/  SYNCS.PHASECHK.TRANS64.TRYWAIT P1, [UR7+0x2d850], R6 ;  /* 0x02d85006ff0075a7 */ /* 0x000e640008020147 */
[----:B-1----:R-:W-:Y:S05]  /*4b40*/  @!P1 BRA `(.L_x_12105) ;  /* 0x000000ec00809947 */ /* 0x002fea0003800000 */
.L_x_12102:
        /* <DEDUP_REMOVED lines=18> */
[----:B------:R-:W-:-:S02]  /*4c70*/  ISETP.GE.U32.AND P1, PT, R8, 0x180, PT ;  /* 0x000001800800780c */ /* 0x000fc40003f26070 */
[----:B0-----:R-:W-:-:S04]  /*4c80*/  IADD3 R6, R7, 0x9, RZ ;  /* 0x0000000907067810 */ /* 0x001fc80007ffe0ff */
        /* <DEDUP_REMOVED lines=50> */
.L_x_12106:
[----:B0-----:R-:W0:Y:S01]  /*4fb0*/  LDC R6, c[0x0][0x448] ;  /* 0x00011200ff067b82 */ /* 0x001e220000000800 */
[----:B------:R-:W-:Y:S02]  /*4fc0*/  IMAD.IADD R10, R147, 0x1, R136 ;  /* 0x00000001930a7824 */ /* 0x000fe400078e0288 */
        /* <DEDUP_REMOVED lines=22> */
[----:B0-----:R-:W-:Y:S01]  /*5130*/  ISETP.NE.AND P1, PT, R6, 0x1, PT ;  /* 0x000000010600780c */ /* 0x001fe20003f25270 */
        /* <DEDUP_REMOVED lines=15> */
[----:B------:R-:W-:Y:S01]  /*5230*/  FMUL.FTZ R41, R59, UR5 ;  /* 0x000000053b297c20 */ /* 0x000fe20008410000 */
[----:B------:R-:W-:Y:S01]  /*5240*/  FMUL.FTZ R40, R52, UR5 ;  /* 0x0000000534287c20 */ /* 0x000fe20008410000 */
[----:B------:R-:W-:Y:S01]  /*5250*/  FMUL.FTZ R52, R67, UR5 ;  /* 0x0000000543347c20 */ /* 0x000fe20008410000 */
[----:B------:R-:W-:Y:S01]  /*5260*/  FMUL.FTZ R67, R85, UR5 ;  /* 0x0000000555437c20 */ /* 0x000fe20008410000 */
[----:B------:R-:W5:Y:S01]  /*5270*/  MUFU.TANH R35, R35 ;  /* 0x0000002300237308 */ /* 0x000f620000002400 */
[----:B------:R-:W1:Y:S01]  /*5280*/  @P1 LDC R6, c[0x0][0x450] ;  /* 0x00011400ff061b82 */ /* 0x000e620000000800 */
        /* <DEDUP_REMOVED lines=15> */
[----:B----4-:R-:W-:-:S04]  /*5380*/  @P1 IMAD.HI.U32 R7, R10, R7, RZ ;  /* 0x000000070a071227 */ /* 0x010fc800078e00ff */
[----:B------:R-:W-:Y:S01]  /*5390*/  FMUL.FTZ R78, R78, UR5 ;  /* 0x000000054e4e7c20 */ /* 0x000fe20008410000 */
[----:B------:R-:W-:-:S04]  /*53a0*/  ULEA UR7, UR38, UR41, 0x3 ;  /* 0x0000002926077291 */ /* 0x000fc8000f8e183f */
[----:B------:R-:W-:Y:S01]  /*53b0*/  UIADD3 UR7, UR7, 0x2d840, URZ ;  /* 0x0002d84007077890 */ /* 0x000fe2000fffe03f */
[----:B------:R-:W-:Y:S01]  /*53c0*/  MUFU.TANH R139, R139 ;  /* 0x0000008b008b7308 */ /* 0x000fe20000002400 */
[----:B-1----:R-:W-:Y:S01]  /*53d0*/  @P1 SHF.R.U32.HI R10, RZ, R6, R7 ;  /* 0x00000006ff0a1219 */ /* 0x002fe20000011607 */
[----:B------:R-:W-:Y:S01]  /*53e0*/  FMUL.FTZ R6, R27, UR5 ;  /* 0x000000051b067c20 */ /* 0x000fe20008410000 */
[----:B------:R-:W-:Y:S01]  /*53f0*/  FMUL.FTZ R27, R46, UR5 ;  /* 0x000000052e1b7c20 */ /* 0x000fe20008410000 */
[----:B------:R-:W-:Y:S01]  /*5400*/  FMUL.FTZ R46, R57, UR5 ;  /* 0x00000005392e7c20 */ /* 0x000fe20008410000 */
[----:B------:R-:W-:Y:S01]  /*5410*/  FMUL.FTZ R57, R58, UR5 ;  /* 0x000000053a397c20 */ /* 0x000fe20008410000 */
[----:B------:R-:W1:Y:S01]  /*5420*/  SHFL.IDX PT, R69, R10, RZ, 0x1c1f ;  /* 0x001c1fff0a457589 */ /* 0x000e6200000e0000 */
[----:B------:R-:W-:Y:S02]  /*5430*/  IMAD.MOV.U32 R58, RZ, RZ, -0x80 ;  /* 0xffffff80ff3a7424 */ /* 0x000fe400078e00ff */
[----:B------:R-:W-:Y:S01]  /*5440*/  FMUL.FTZ R7, R26, UR5 ;  /* 0x000000051a077c20 */ /* 0x000fe20008410000 */
[----:B------:R-:W-:Y:S01]  /*5450*/  FMUL.FTZ R26, R43, UR5 ;  /* 0x000000052b1a7c20 */ /* 0x000fe20008410000 */
[----:B------:R-:W-:Y:S01]  /*5460*/  FMUL.FTZ R43, R56, UR5 ;  /* 0x00000005382b7c20 */ /* 0x000fe20008410000 */
[----:B------:R-:W-:-:S02]  /*5470*/  IMAD R58, R4, R58, 0x1 ;  /* 0x00000001043a7424 */ /* 0x000fc400078e023a */
[----:B------:R-:W-:Y:S01]  /*5480*/  FMUL.FTZ R56, R63, UR5 ;  /* 0x000000053f387c20 */ /* 0x000fe20008410000 */
[----:B------:R-:W-:Y:S01]  /*5490*/  FMUL.FTZ R63, R76, UR5 ;  /* 0x000000054c3f7c20 */ /* 0x000fe20008410000 */
[----:B------:R-:W4:Y:S01]  /*54a0*/  MUFU.TANH R46, R46 ;  /* 0x0000002e002e7308 */ /* 0x000f220000002400 */
[----:B------:R-:W2:Y:S01]  /*54b0*/  SHFL.IDX PT, R76, R10, 0x1, 0x1c1f ;  /* 0x003c1f000a4c7f89 */ /* 0x000ea200000e0000 */
[----:B------:R-:W-:Y:S01]  /*54c0*/  IADD3 R58, R142, R58, -R145 ;  /* 0x0000003a8e3a7210 */ /* 0x000fe20007ffe891 */
[----:B------:R-:W-:-:S04]  /*54d0*/  UPRMT UR7, UR42, 0x654, UR7 ;  /* 0x000006542a077896 */ /* 0x000fc80008000007 */
[----:B------:R-:W-:Y:S01]  /*54e0*/  IMAD.IADD R58, R58, 0x1, -R143 ;  /* 0x000000013a3a7824 */ /* 0x000fe200078e0a8f */
[----:B------:R-:W4:Y:S04]  /*54f0*/  MUFU.TANH R47, R47 ;  /* 0x0000002f002f7308 */ /* 0x000f280000002400 */
[----:B------:R-:W-:Y:S01]  /*5500*/  SYNCS.ARRIVE.TRANS64.RED.A1T0 RZ, [UR7], RZ ;  /* 0x000000ffffff79a7 */ /* 0x000fe20008100407 */
[----:B-1----:R-:W-:-:S03]  /*5510*/  IMAD.IADD R69, R58, 0x1, R69 ;  /* 0x000000013a457824 */ /* 0x002fc600078e0245 */
[----:B------:R-:W1:Y:S02]  /*5520*/  MUFU.TANH R60, R60 ;  /* 0x0000003c003c7308 */ /* 0x000e640000002400 */
[C---:B------:R-:W-:Y:S02]  /*5530*/  ISETP.GT.AND P4, PT, R69.reuse, 0x8, PT ;  /* 0x000000084500780c */ /* 0x040fe40003f84270 */
[C---:B------:R-:W-:Y:S02]  /*5540*/  ISETP.GT.AND P5, PT, R69.reuse, 0x9, PT ;  /* 0x000000094500780c */ /* 0x040fe40003fa4270 */
[----:B------:R-:W-:Y:S02]  /*5550*/  FSEL R138, R138, -INF , P4 ;  /* 0xff8000008a8a7808 */ /* 0x000fe40002000000 */
[----:B------:R-:W1:Y:S01]  /*5560*/  MUFU.TANH R13, R13 ;  /* 0x0000000d000d7308 */ /* 0x000e620000002400 */
[----:B------:R-:W-:Y:S01]  /*5570*/  ISETP.GT.AND P4, PT, R69, 0x19, PT ;  /* 0x000000194500780c */ /* 0x000fe20003f84270 */
[----:B--2---:R-:W-:Y:S01]  /*5580*/  IMAD.IADD R76, R58, 0x1, R76 ;  /* 0x000000013a4c7824 */ /* 0x004fe200078e024c */
[----:B------:R-:W-:-:S02]  /*5590*/  FSEL R74, R11, -INF , P5 ;  /* 0xff8000000b4a7808 */ /* 0x000fc40002800000 */
[----:B------:R-:W-:Y:S02]  /*55a0*/  ISETP.GT.AND P5, PT, R69, 0x20, PT ;  /* 0x000000204500780c */ /* 0x000fe40003fa4270 */
[----:B0-----:R-:W-:Y:S01]  /*55b0*/  FSEL R70, R21, -INF , P4 ;  /* 0xff80000015467808 */ /* 0x001fe20002000000 */
[----:B------:R-:W0:Y:S01]  /*55c0*/  MUFU.TANH R10, R80 ;  /* 0x00000050000a7308 */ /* 0x000e220000002400 */
[----:B------:R-:W-:Y:S02]  /*55d0*/  ISETP.GT.AND P4, PT, R69, 0x30, PT ;  /* 0x000000304500780c */ /* 0x000fe40003f84270 */
[----:B---3--:R-:W-:Y:S02]  /*55e0*/  FSEL R84, R29, -INF , P5 ;  /* 0xff8000001d547808 */ /* 0x008fe40002800000 */
[----:B------:R-:W-:Y:S02]  /*55f0*/  ISETP.GT.AND P5, PT, R69, 0x31, PT ;  /* 0x000000314500780c */ /* 0x000fe40003fa4270 */
[----:B-----5:R-:W-:Y:S01]  /*5600*/  FSEL R77, R35, -INF , P4 ;  /* 0xff800000234d7808 */ /* 0x020fe20002000000 */
[----:B------:R-:W2:Y:S01]  /*5610*/  MUFU.TANH R140, R140 ;  /* 0x0000008c008c7308 */ /* 0x000ea20000002400 */
[----:B------:R-:W-:-:S02]  /*5620*/  ISETP.GT.AND P4, PT, R69, 0x41, PT ;  /* 0x000000414500780c */ /* 0x000fc40003f84270 */
[----:B------:R-:W-:Y:S02]  /*5630*/  FSEL R29, R37, -INF , P5 ;  /* 0xff800000251d7808 */ /* 0x000fe40002800000 */
[C---:B------:R-:W-:Y:S02]  /*5640*/  ISETP.GT.AND P5, PT, R69.reuse, 0x48, PT ;  /* 0x000000484500780c */ /* 0x040fe40003fa4270 */
[----:B----4-:R-:W-:Y:S01]  /*5650*/  FSEL R59, R46, -INF , P4 ;  /* 0xff8000002e3b7808 */ /* 0x010fe20002000000 */
[----:B------:R-:W3:Y:S01]  /*5660*/  MUFU.TANH R33, R33 ;  /* 0x0000002100217308 */ /* 0x000ee20000002400 */
[C---:B------:R-:W-:Y:S02]  /*5670*/  ISETP.GT.AND P3, PT, R69.reuse, 0x1, PT ;  /* 0x000000014500780c */ /* 0x040fe40003f64270 */
[----:B------:R-:W-:Y:S02]  /*5680*/  ISETP.GT.AND P4, PT, R69, 0x58, PT ;  /* 0x000000584500780c */ /* 0x000fe40003f84270 */
[----:B------:R-:W-:-:S02]  /*5690*/  FSEL R54, R54, -INF , P5 ;  /* 0xff80000036367808 */ /* 0x000fc40002800000 */
[----:B------:R-:W-:Y:S01]  /*56a0*/  ISETP.GT.AND P5, PT, R69, 0x59, PT ;  /* 0x000000594500780c */ /* 0x000fe20003fa4270 */
[----:B------:R-:W4:Y:S01]  /*56b0*/  MUFU.TANH R6, R6 ;  /* 0x0000000600067308 */ /* 0x000f220000002400 */
[----:B------:R-:W-:Y:S02]  /*56c0*/  FSEL R139, R139, -INF , P3 ;  /* 0xff8000008b8b7808 */ /* 0x000fe40001800000 */
[----:B------:R-:W-:Y:S02]  /*56d0*/  FSEL R46, R47, -INF , P4 ;  /* 0xff8000002f2e7808 */ /* 0x000fe40002000000 */
[C---:B------:R-:W-:Y:S02]  /*56e0*/  ISETP.GT.AND P3, PT, R69.reuse, 0x18, PT ;  /* 0x000000184500780c */ /* 0x040fe40003f64270 */
[----:B-1----:R-:W-:Y:S01]  /*56f0*/  FSEL R47, R60, -INF , P5 ;  /* 0xff8000003c2f7808 */ /* 0x002fe20002800000 */
[----:B------:R-:W1:Y:S01]  /*5700*/  MUFU.TANH R137, R137 ;  /* 0x0000008900897308 */ /* 0x000e620000002400 */
[----:B------:R-:W-:-:S02]  /*5710*/  ISETP.GT.AND P5, PT, R69, 0x70, PT ;  /* 0x000000704500780c */ /* 0x000fc40003fa4270 */
[----:B------:R-:W-:Y:S02]  /*5720*/  ISETP.GT.AND P2, PT, R69, RZ, PT ;  /* 0x000000ff4500720c */ /* 0x000fe40003f44270 */
[----:B------:R-:W-:Y:S02]  /*5730*/  FSEL R85, R13, -INF , P3 ;  /* 0xff8000000d557808 */ /* 0x000fe40001800000 */
[----:B------:R-:W-:Y:S01]  /*5740*/  ISETP.GT.AND P3, PT, R69, 0x29, PT ;  /* 0x000000294500780c */ /* 0x000fe20003f64270 */
[----:B------:R-:W5:Y:S01]  /*5750*/  MUFU.TANH R12, R12 ;  /* 0x0000000c000c7308 */ /* 0x000f620000002400 */
[----:B0-----:R-:W-:Y:S02]  /*5760*/  FSEL R10, R10, -INF , P5 ;  /* 0xff8000000a0a7808 */ /* 0x001fe40002800000 */
[----:B------:R-:W-:Y:S02]  /*5770*/  ISETP.GT.AND P5, PT, R76, 0x1, PT ;  /* 0x000000014c00780c */ /* 0x000fe40003fa4270 */
[----:B--2---:R-:W-:-:S02]  /*5780*/  FSEL R140, R140, -INF , P2 ;  /* 0xff8000008c8c7808 */ /* 0x004fc40001000000 */
[----:B---3--:R-:W-:Y:S01]  /*5790*/  FSEL R80, R33, -INF , P3 ;  /* 0xff80000021507808 */ /* 0x008fe20001800000 */
[----:B------:R-:W0:Y:S01]  /*57a0*/  MUFU.TANH R30, R30 ;  /* 0x0000001e001e7308 */ /* 0x000e220000002400 */
[----:B----4-:R-:W-:Y:S02]  /*57b0*/  FSEL R33, R6, -INF , P5 ;  /* 0xff80000006217808 */ /* 0x010fe40002800000 */
[----:B------:R-:W-:Y:S02]  /*57c0*/  FMNMX.FTZ R6, R140, R9, !PT ;  /* 0x000000098c067209 */ /* 0x000fe40007810000 */
[----:B------:R-:W-:Y:S02]  /*57d0*/  ISETP.GT.AND P1, PT, R69, 0x10, PT ;  /* 0x000000104500780c */ /* 0x000fe40003f24270 */
[----:B------:R-:W-:Y:S01]  /*57e0*/  FMNMX.FTZ R6, R139, R6, !PT ;  /* 0x000000068b067209 */ /* 0x000fe20007810000 */
[----:B------:R-:W2:Y:S01]  /*57f0*/  MUFU.TANH R31, R31 ;  /* 0x0000001f001f7308 */ /* 0x000ea20000002400 */
[----:B------:R-:W-:-:S02]  /*5800*/  ISETP.GT.AND P2, PT, R69, 0x11, PT ;  /* 0x000000114500780c */ /* 0x000fc40003f44270 */
[----:B------:R-:W-:Y:S02]  /*5810*/  FMNMX.FTZ R6, R138, R6, !PT ;  /* 0x000000068a067209 */ /* 0x000fe40007810000 */
[----:B-1----:R-:W-:Y:S02]  /*5820*/  FSEL R137, R137, -INF , P1 ;  /* 0xff80000089897808 */ /* 0x002fe40000800000 */
[----:B------:R-:W-:Y:S01]  /*5830*/  FMNMX.FTZ R6, R74, R6, !PT ;  /* 0x000000064a067209 */ /* 0x000fe20007810000 */
[----:B------:R-:W1:Y:S01]  /*5840*/  MUFU.TANH R40, R40 ;  /* 0x0000002800287308 */ /* 0x000e620000002400 */
[----:B-----5:R-:W-:Y:S02]  /*5850*/  FSEL R72, R12, -INF , P2 ;  /* 0xff8000000c487808 */ /* 0x020fe40001000000 */
        /* <DEDUP_REMOVED lines=9> */
[----:B--2---:R-:W-:-:S02]  /*58f0*/  FSEL R81, R31, -INF , P2 ;  /* 0xff8000001f517808 */ /* 0x004fc40001000000 */
[----:B------:R-:W-:Y:S02]  /*5900*/  FMNMX.FTZ R6, R84, R6, !PT ;  /* 0x0000000654067209 */ /* 0x000fe40007810000 */
[C---:B------:R-:W-:Y:S02]  /*5910*/  ISETP.GT.AND P1, PT, R69.reuse, 0x38, PT ;  /* 0x000000384500780c */ /* 0x040fe40003f24270 */
[----:B------:R-:W-:Y:S01]  /*5920*/  FMNMX.FTZ R6, R68, R6, !PT ;  /* 0x0000000644067209 */ /* 0x000fe20007810000 */
[----:B------:R-:W2:Y:S01]  /*5930*/  MUFU.TANH R55, R55 ;  /* 0x0000003700377308 */ /* 0x000ea20000002400 */
[----:B------:R-:W-:Y:S02]  /*5940*/  ISETP.GT.AND P2, PT, R69, 0x39, PT ;  /* 0x000000394500780c */ /* 0x000fe40003f44270 */
[----:B------:R-:W-:Y:S02]  /*5950*/  FMNMX.FTZ R6, R81, R6, !PT ;  /* 0x0000000651067209 */ /* 0x000fe40007810000 */
[----:B-1----:R-:W-:-:S02]  /*5960*/  FSEL R31, R40, -INF , P1 ;  /* 0xff800000281f7808 */ /* 0x002fc40000800000 */
[----:B------:R-:W-:Y:S01]  /*5970*/  FMNMX.FTZ R6, R80, R6, !PT ;  /* 0x0000000650067209 */ /* 0x000fe20007810000 */
[----:B------:R-:W1:Y:S01]  /*5980*/  MUFU.TANH R50, R50 ;  /* 0x0000003200327308 */ /* 0x000e620000002400 */
[----:B------:R-:W-:Y:S02]  /*5990*/  ISETP.GT.AND P3, PT, R69, 0x40, PT ;  /* 0x000000404500780c */ /* 0x000fe40003f64270 */
[----:B------:R-:W-:Y:S02]  /*59a0*/  FMNMX.FTZ R6, R77, R6, !PT ;  /* 0x000000064d067209 */ /* 0x000fe40007810000 */
[----:B---3--:R-:W-:Y:S02]  /*59b0*/  FSEL R30, R42, -INF , P2 ;  /* 0xff8000002a1e7808 */ /* 0x008fe40001000000 */
[----:B------:R-:W-:Y:S01]  /*59c0*/  FMNMX.FTZ R6, R29, R6, !PT ;  /* 0x000000061d067209 */ /* 0x000fe20007810000 */
[----:B------:R-:W3:Y:S01]  /*59d0*/  MUFU.TANH R51, R51 ;  /* 0x0000003300337308 */ /* 0x000ee20000002400 */
[----:B0-----:R-:W-:-:S02]  /*59e0*/  FSEL R58, R43, -INF , P3 ;  /* 0xff8000002b3a7808 */ /* 0x001fc40001800000 */
[----:B------:R-:W-:Y:S02]  /*59f0*/  FMNMX.FTZ R6, R31, R6, !PT ;  /* 0x000000061f067209 */ /* 0x000fe40007810000 */
[C---:B------:R-:W-:Y:S02]  /*5a00*/  ISETP.GT.AND P1, PT, R69.reuse, 0x49, PT ;  /* 0x000000494500780c */ /* 0x040fe40003f24270 */
[----:B------:R-:W-:Y:S01]  /*5a10*/  FMNMX.FTZ R6, R30, R6, !PT ;  /* 0x000000061e067209 */ /* 0x000fe20007810000 */
[----:B------:R-:W0:Y:S01]  /*5a20*/  MUFU.TANH R61, R61 ;  /* 0x0000003d003d7308 */ /* 0x000e220000002400 */
[----:B------:R-:W-:Y:S02]  /*5a30*/  ISETP.GT.AND P2, PT, R69, 0x50, PT ;  /* 0x000000504500780c */ /* 0x000fe40003f44270 */
[----:B------:R-:W-:Y:S02]  /*5a40*/  FMNMX.FTZ R6, R58, R6, !PT ;  /* 0x000000063a067209 */ /* 0x000fe40007810000 */
[----:B--2---:R-:W-:-:S02]  /*5a50*/  FSEL R55, R55, -INF , P1 ;  /* 0xff80000037377808 */ /* 0x004fc40000800000 */
[----:B------:R-:W-:Y:S01]  /*5a60*/  FMNMX.FTZ R6, R59, R6, !PT ;  /* 0x000000063b067209 */ /* 0x000fe20007810000 */
[----:B------:R-:W2:Y:S01]  /*5a70*/  MUFU.TANH R62, R62 ;  /* 0x0000003e003e7308 */ /* 0x000ea20000002400 */
[----:B------:R-:W-:Y:S02]  /*5a80*/  ISETP.GT.AND P3, PT, R69, 0x51, PT ;  /* 0x000000514500780c */ /* 0x000fe40003f64270 */
[----:B------:R-:W-:Y:S02]  /*5a90*/  FMNMX.FTZ R6, R54, R6, !PT ;  /* 0x0000000636067209 */ /* 0x000fe40007810000 */
[----:B-1----:R-:W-:Y:S02]  /*5aa0*/  FSEL R50, R50, -INF , P2 ;  /* 0xff80000032327808 */ /* 0x002fe40001000000 */
[----:B------:R-:W-:Y:S01]  /*5ab0*/  FMNMX.FTZ R6, R55, R6, !PT ;  /* 0x0000000637067209 */ /* 0x000fe20007810000 */
[----:B------:R-:W1:Y:S01]  /*5ac0*/  MUFU.TANH R63, R63 ;  /* 0x0000003f003f7308 */ /* 0x000e620000002400 */
[----:B---3--:R-:W-:-:S02]  /*5ad0*/  FSEL R51, R51, -INF , P3 ;  /* 0xff80000033337808 */ /* 0x008fc40001800000 */
[----:B------:R-:W-:Y:S02]  /*5ae0*/  FMNMX.FTZ R6, R50, R6, !PT ;  /* 0x0000000632067209 */ /* 0x000fe40007810000 */
[----:B------:R-:W-:Y:S02]  /*5af0*/  ISETP.GT.AND P1, PT, R69, 0x60, PT ;  /* 0x000000604500780c */ /* 0x000fe40003f24270 */
[----:B------:R-:W-:Y:S01]  /*5b00*/  FMNMX.FTZ R6, R51, R6, !PT ;  /* 0x0000000633067209 */ /* 0x000fe20007810000 */
[----:B------:R-:W3:Y:S01]  /*5b10*/  MUFU.TANH R64, R64 ;  /* 0x0000004000407308 */ /* 0x000ee20000002400 */
[----:B------:R-:W-:Y:S02]  /*5b20*/  ISETP.GT.AND P2, PT, R69, 0x61, PT ;  /* 0x000000614500780c */ /* 0x000fe40003f44270 */
[----:B------:R-:W-:Y:S02]  /*5b30*/  FMNMX.FTZ R6, R46, R6, !PT ;  /* 0x000000062e067209 */ /* 0x000fe40007810000 */
[----:B0-----:R-:W-:-:S02]  /*5b40*/  FSEL R40, R61, -INF , P1 ;  /* 0xff8000003d287808 */ /* 0x001fc40000800000 */
[----:B------:R-:W-:Y:S01]  /*5b50*/  FMNMX.FTZ R6, R47, R6, !PT ;  /* 0x000000062f067209 */ /* 0x000fe20007810000 */
[----:B------:R-:W0:Y:S01]  /*5b60*/  MUFU.TANH R66, R66 ;  /* 0x0000004200427308 */ /* 0x000e220000002400 */
[C---:B------:R-:W-:Y:S02]  /*5b70*/  ISETP.GT.AND P3, PT, R69.reuse, 0x68, PT ;  /* 0x000000684500780c */ /* 0x040fe40003f64270 */
[----:B--2---:R-:W-:Y:S02]  /*5b80*/  FSEL R43, R62, -INF , P2 ;  /* 0xff8000003e2b7808 */ /* 0x004fe40001000000 */
[----:B------:R-:W-:Y:S02]  /*5b90*/  FMNMX.FTZ R6, R40, R6, !PT ;  /* 0x0000000628067209 */ /* 0x000fe40007810000 */
[----:B------:R-:W-:Y:S01]  /*5ba0*/  ISETP.GT.AND P4, PT, R69, 0x69, PT ;  /* 0x000000694500780c */ /* 0x000fe20003f84270 */
[----:B------:R-:W2:Y:S01]  /*5bb0*/  MUFU.TANH R65, R65 ;  /* 0x0000004100417308 */ /* 0x000ea20000002400 */
[----:B-1----:R-:W-:-:S02]  /*5bc0*/  FSEL R42, R63, -INF , P3 ;  /* 0xff8000003f2a7808 */ /* 0x002fc40001800000 */
[----:B------:R-:W-:Y:S02]  /*5bd0*/  FMNMX.FTZ R6, R43, R6, !PT ;  /* 0x000000062b067209 */ /* 0x000fe40007810000 */
[----:B---3--:R-:W-:Y:S02]  /*5be0*/  FSEL R21, R64, -INF , P4 ;  /* 0xff80000040157808 */ /* 0x008fe40002000000 */
[----:B------:R-:W-:Y:S01]  /*5bf0*/  FMNMX.FTZ R6, R42, R6, !PT ;  /* 0x000000062a067209 */ /* 0x000fe20007810000 */
[----:B------:R-:W1:Y:S01]  /*5c00*/  MUFU.TANH R67, R67 ;  /* 0x0000004300437308 */ /* 0x000e620000002400 */
[----:B------:R-:W-:Y:S02]  /*5c10*/  ISETP.GT.AND P1, PT, R69, 0x71, PT ;  /* 0x000000714500780c */ /* 0x000fe40003f24270 */
[----:B------:R-:W-:Y:S02]  /*5c20*/  FMNMX.FTZ R6, R21, R6, !PT ;  /* 0x0000000615067209 */ /* 0x000fe40007810000 */
[----:B------:R-:W-:-:S02]  /*5c30*/  ISETP.GT.AND P2, PT, R69, 0x78, PT ;  /* 0x000000784500780c */ /* 0x000fc40003f44270 */
[----:B0-----:R-:W-:Y:S01]  /*5c40*/  FSEL R11, R66, -INF , P1 ;  /* 0xff800000420b7808 */ /* 0x001fe20000800000 */
[----:B------:R-:W0:Y:S01]  /*5c50*/  MUFU.TANH R7, R7 ;  /* 0x0000000700077308 */ /* 0x000e220000002400 */
[----:B------:R-:W-:Y:S02]  /*5c60*/  FMNMX.FTZ R6, R10, R6, !PT ;  /* 0x000000060a067209 */ /* 0x000fe40007810000 */
[----:B------:R-:W-:Y:S02]  /*5c70*/  ISETP.GT.AND P3, PT, R69, 0x79, PT ;  /* 0x000000794500780c */ /* 0x000fe40003f64270 */
[----:B--2---:R-:W-:Y:S02]  /*5c80*/  FSEL R12, R65, -INF , P2 ;  /* 0xff800000410c7808 */ /* 0x004fe40001000000 */
[----:B------:R-:W-:Y:S01]  /*5c90*/  FMNMX.FTZ R6, R11, R6, !PT ;  /* 0x000000060b067209 */ /* 0x000fe20007810000 */
[----:B------:R-:W2:Y:S01]  /*5ca0*/  MUFU.TANH R14, R14 ;  /* 0x0000000e000e7308 */ /* 0x000ea20000002400 */
[----:B-1----:R-:W-:-:S02]  /*5cb0*/  FSEL R13, R67, -INF , P3 ;  /* 0xff800000430d7808 */ /* 0x002fc40001800000 */
[----:B------:R-:W-:Y:S02]  /*5cc0*/  FMNMX.FTZ R6, R12, R6, !PT ;  /* 0x000000060c067209 */ /* 0x000fe40007810000 */
[C---:B------:R-:W-:Y:S02]  /*5cd0*/  ISETP.GT.AND P4, PT, R76.reuse, RZ, PT ;  /* 0x000000ff4c00720c */ /* 0x040fe40003f84270 */
[----:B------:R-:W-:Y:S01]  /*5ce0*/  FMNMX.FTZ R6, R13, R6, !PT ;  /* 0x000000060d067209 */ /* 0x000fe20007810000 */
[----:B------:R-:W1:Y:S01]  /*5cf0*/  MUFU.TANH R20, R20 ;  /* 0x0000001400147308 */ /* 0x000e620000002400 */
[----:B0-----:R-:W-:Y:S02]  /*5d00*/  FSEL R75, R7, -INF , P4 ;  /* 0xff800000074b7808 */ /* 0x001fe40002000000 */
[C---:B------:R-:W-:Y:S01]  /*5d10*/  ISETP.GT.AND P2, PT, R76.reuse, 0x9, PT ;  /* 0x000000094c00780c */ /* 0x040fe20003f44270 */
[----:B------:R-:W0:Y:S01]  /*5d20*/  SHFL.BFLY PT, R7, R6, 0x2, 0x1f ;  /* 0x0c401f0006077f89 */ /* 0x000e2200000e0000 */
[----:B------:R-:W-:-:S02]  /*5d30*/  ISETP.GT.AND P3, PT, R76, 0x10, PT ;  /* 0x000000104c00780c */ /* 0x000fc40003f64270 */
[C---:B------:R-:W-:Y:S01]  /*5d40*/  ISETP.GT.AND P1, PT, R76.reuse, 0x8, PT ;  /* 0x000000084c00780c */ /* 0x040fe20003f24270 */
[----:B------:R-:W3:Y:S01]  /*5d50*/  MUFU.TANH R8, R8 ;  /* 0x0000000800087308 */ /* 0x000ee20000002400 */
[----:B------:R-:W-:Y:S02]  /*5d60*/  ISETP.GT.AND P4, PT, R76, 0x11, PT ;  /* 0x000000114c00780c */ /* 0x000fe40003f84270 */
[----:B--2---:R-:W-:Y:S02]  /*5d70*/  FSEL R35, R14, -INF , P2 ;  /* 0xff8000000e237808 */ /* 0x004fe40001000000 */
[C---:B------:R-:W-:Y:S02]  /*5d80*/  ISETP.GT.AND P2, PT, R76.reuse, 0x20, PT ;  /* 0x000000204c00780c */ /* 0x040fe40003f44270 */
[----:B------:R-:W-:Y:S01]  /*5d90*/  ISETP.GT.AND P5, PT, R76, 0x18, PT ;  /* 0x000000184c00780c */ /* 0x000fe20003fa4270 */
[----:B------:R-:W2:Y:S01]  /*5da0*/  MUFU.TANH R15, R15 ;  /* 0x0000000f000f7308 */ /* 0x000ea20000002400 */
[----:B-1----:R-:W-:Y:S01]  /*5db0*/  FSEL R71, R20, -INF , P3 ;  /* 0xff80000014477808 */ /* 0x002fe20001800000 */
[----:B------:R-:W-:Y:S01]  /*5dc0*/  FMUL.FTZ R20, R79, UR5 ;  /* 0x000000054f147c20 */ /* 0x000fe20008410000 */
[----:B------:R-:W-:Y:S01]  /*5dd0*/  ISETP.GT.AND P3, PT, R76, 0x21, PT ;  /* 0x000000214c00780c */ /* 0x000fe20003f64270 */
[----:B------:R-:W-:-:S04]  /*5de0*/  FMUL.FTZ R79, R87, UR5 ;  /* 0x00000005574f7c20 */ /* 0x000fc80008410000 */
[----:B------:R-:W1:Y:S01]  /*5df0*/  MUFU.TANH R25, R25 ;  /* 0x0000001900197308 */ /* 0x000e620000002400 */
[----:B---3--:R-:W-:Y:S02]  /*5e00*/  FSEL R73, R8, -INF , P1 ;  /* 0xff80000008497808 */ /* 0x008fe40000800000 */
[----:B------:R-:W-:Y:S02]  /*5e10*/  ISETP.GT.AND P1, PT, R76, 0x19, PT ;  /* 0x000000194c00780c */ /* 0x000fe40003f24270 */
[----:B0-----:R-:W-:-:S03]  /*5e20*/  FMNMX.FTZ R6, R6, R7, !PT ;  /* 0x0000000706067209 */ /* 0x001fc60007810000 */
[----:B------:R-:W0:Y:S01]  /*5e30*/  MUFU.TANH R26, R26 ;  /* 0x0000001a001a7308 */ /* 0x000e220000002400 */
[----:B--2---:R-:W-:Y:S01]  /*5e40*/  FSEL R37, R15, -INF , P4 ;  /* 0xff8000000f257808 */ /* 0x004fe20002000000 */
[----:B------:R-:W2:Y:S01]  /*5e50*/  SHFL.BFLY PT, R7, R6, 0x1, 0x1f ;  /* 0x0c201f0006077f89 */ /* 0x000ea200000e0000 */
[----:B------:R-:W-:Y:S01]  /*5e60*/  ISETP.GT.AND P4, PT, R76, 0x28, PT ;  /* 0x000000284c00780c */ /* 0x000fe20003f84270 */
[----:B------:R-:W-:-:S04]  /*5e70*/  FMUL.FTZ R15, R82, UR5 ;  /* 0x00000005520f7c20 */ /* 0x000fc80008410000 */
[----:B------:R-:W3:Y:S01]  /*5e80*/  MUFU.TANH R24, R24 ;  /* 0x0000001800187308 */ /* 0x000ee20000002400 */
[----:B-1----:R-:W-:Y:S02]  /*5e90*/  FSEL R67, R25, -INF , P2 ;  /* 0xff80000019437808 */ /* 0x002fe40001000000 */
[----:B------:R-:W-:-:S05]  /*5ea0*/  ISETP.GT.AND P2, PT, R76, 0x31, PT ;  /* 0x000000314c00780c */ /* 0x000fca0003f44270 */
[----:B------:R-:W1:Y:S01]  /*5eb0*/  MUFU.TANH R39, R39 ;  /* 0x0000002700277308 */ /* 0x000e620000002400 */
[----:B0-----:R-:W-:Y:S02]  /*5ec0*/  FSEL R25, R26, -INF , P3 ;  /* 0xff8000001a197808 */ /* 0x001fe40001800000 */
[----:B------:R-:W-:-:S05]  /*5ed0*/  ISETP.GT.AND P3, PT, R76, 0x38, PT ;  /* 0x000000384c00780c */ /* 0x000fca0003f64270 */
[----:B------:R-:W0:Y:S01]  /*5ee0*/  MUFU.TANH R27, R27 ;  /* 0x0000001b001b7308 */ /* 0x000e220000002400 */
[----:B---3--:R-:W-:Y:S02]  /*5ef0*/  FSEL R69, R24, -INF , P5 ;  /* 0xff80000018457808 */ /* 0x008fe40002800000 */
[----:B--2---:R-:W-:Y:S02]  /*5f00*/  FMNMX.FTZ R6, R6, R7, !PT ;  /* 0x0000000706067209 */ /* 0x004fe40007810000 */
[----:B------:R-:W-:Y:S02]  /*5f10*/  ISETP.GT.AND P5, PT, R76, 0x29, PT ;  /* 0x000000294c00780c */ /* 0x000fe40003fa4270 */
[C---:B------:R-:W-:Y:S01]  /*5f20*/  FSETP.NEU.FTZ.AND P6, PT, R6.reuse, -INF , PT ;  /* 0xff8000000600780b */ /* 0x040fe20003fdd000 */
[----:B------:R-:W2:Y:S01]  /*5f30*/  MUFU.TANH R36, R36 ;  /* 0x0000002400247308 */ /* 0x000ea20000002400 */
[----:B-1----:R-:W-:Y:S02]  /*5f40*/  FSEL R39, R39, -INF , P1 ;  /* 0xff80000027277808 */ /* 0x002fe40000800000 */
[----:B------:R-:W-:-:S02]  /*5f50*/  FSEL R7, R6, RZ, P6 ;  /* 0x000000ff06077208 */ /* 0x000fc40003000000 */
[----:B------:R-:W-:-:S03]  /*5f60*/  ISETP.GT.AND P1, PT, R76, 0x30, PT ;  /* 0x000000304c00780c */ /* 0x000fc60003f24270 */
[----:B------:R-:W-:Y:S01]  /*5f70*/  FADD.FTZ R9, -R7, R9 ;  /* 0x0000000907097221 */ /* 0x000fe20000010100 */
[----:B------:R-:W1:Y:S01]  /*5f80*/  MUFU.TANH R28, R28 ;  /* 0x0000001c001c7308 */ /* 0x000e620000002400 */
[----:B------:R-:W3:Y:S01]  /*5f90*/  LDC R7, c[0x0][0x988] ;  /* 0x00026200ff077b82 */ /* 0x000ee20000000800 */
[----:B0-----:R-:W-:Y:S02]  /*5fa0*/  FSEL R65, R27, -INF , P4 ;  /* 0xff8000001b417808 */ /* 0x001fe40002000000 */
[----:B------:R-:W-:-:S04]  /*5fb0*/  ISETP.GT.AND P4, PT, R76, 0x39, PT ;  /* 0x000000394c00780c */ /* 0x000fc80003f84270 */
[----:B------:R-:W0:Y:S01]  /*5fc0*/  MUFU.TANH R32, R32 ;  /* 0x0000002000207308 */ /* 0x000e220000002400 */
[----:B--2---:R-:W-:Y:S02]  /*5fd0*/  FSEL R61, R36, -INF , P3 ;  /* 0xff800000243d7808 */ /* 0x004fe40001800000 */
[----:B------:R-:W-:-:S05]  /*5fe0*/  ISETP.GT.AND P3, PT, R76, 0x49, PT ;  /* 0x000000494c00780c */ /* 0x000fca0003f64270 */
[----:B------:R-:W2:Y:S01]  /*5ff0*/  MUFU.TANH R34, R34 ;  /* 0x0000002200227308 */ /* 0x000ea20000002400 */
[----:B-1----:R-:W-:Y:S02]  /*6000*/  FSEL R66, R28, -INF , P5 ;  /* 0xff8000001c427808 */ /* 0x002fe40002800000 */
[----:B------:R-:W-:-:S05]  /*6010*/  ISETP.GT.AND P5, PT, R76, 0x40, PT ;  /* 0x000000404c00780c */ /* 0x000fca0003fa4270 */
[----:B------:R-:W1:Y:S01]  /*6020*/  MUFU.TANH R38, R38 ;  /* 0x0000002600267308 */ /* 0x000e620000002400 */
[----:B0-----:R-:W-:Y:S01]  /*6030*/  FSEL R63, R32, -INF , P1 ;  /* 0xff800000203f7808 */ /* 0x001fe20000800000 */
[-C--:B---3--:R-:W-:Y:S01]  /*6040*/  FMUL.FTZ R8, R6, R7.reuse ;  /* 0x0000000706087220 */ /* 0x088fe20000410000 */
[----:B------:R-:W-:Y:S01]  /*6050*/  ISETP.GT.AND P1, PT, R76, 0x41, PT ;  /* 0x000000414c00780c */ /* 0x000fe20003f24270 */
[----:B------:R-:W-:-:S03]  /*6060*/  FMUL.FTZ R9, R9, R7 ;  /* 0x0000000709097220 */ /* 0x000fc60000410000 */
[----:B------:R-:W-:Y:S01]  /*6070*/  FSEL R8, R8, RZ, P6 ;  /* 0x000000ff08087208 */ /* 0x000fe20003000000 */
[----:B------:R-:W0:Y:S01]  /*6080*/  MUFU.TANH R56, R56 ;  /* 0x0000003800387308 */ /* 0x000e220000002400 */
[----:B--2---:R-:W-:Y:S02]  /*6090*/  FSEL R64, R34, -INF , P2 ;  /* 0xff80000022407808 */ /* 0x004fe40001000000 */
[----:B------:R-:W-:Y:S01]  /*60a0*/  ISETP.GT.AND P2, PT, R76, 0x48, PT ;  /* 0x000000484c00780c */ /* 0x000fe20003f44270 */
[-CC-:B------:R-:W-:Y:S01]  /*60b0*/  FFMA.FTZ R32, R140, R7.reuse, -R8.reuse ;  /* 0x000000078c207223 */ /* 0x180fe20000010808 */
[----:B------:R-:W-:Y:S01]  /*60c0*/  ISETP.GT.AND P6, PT, R76, 0x68, PT ;  /* 0x000000684c00780c */ /* 0x000fe20003fc4270 */
[-CC-:B------:R-:W-:Y:S01]  /*60d0*/  FFMA.FTZ R34, R138, R7.reuse, -R8.reuse ;  /* 0x000000078a227223 */ /* 0x180fe20000010808 */
[-CC-:B------:R-:W-:Y:S01]  /*60e0*/  FFMA.FTZ R74, R74, R7.reuse, -R8.reuse ;  /* 0x000000074a4a7223 */ /* 0x180fe20000010808 */
[----:B------:R-:W2:Y:S01]  /*60f0*/  MUFU.TANH R57, R57 ;  /* 0x0000003900397308 */ /* 0x000ea20000002400 */
        /* <DEDUP_REMOVED lines=8> */
[----:B0-----:R-:W-:Y:S01]  /*6180*/  FSEL R56, R56, -INF , P3 ;  /* 0xff80000038387808 */ /* 0x001fe20001800000 */
[-CC-:B------:R-:W-:Y:S01]  /*6190*/  FFMA.FTZ R68, R68, R7.reuse, -R8.reuse ;  /* 0x0000000744447223 */ /* 0x180fe20000010808 */
[----:B------:R-:W-:Y:S01]  /*61a0*/  ISETP.GT.AND P3, PT, R76, 0x60, PT ;  /* 0x000000604c00780c */ /* 0x000fe20003f64270 */
[-CC-:B------:R-:W-:Y:S01]  /*61b0*/  FFMA.FTZ R26, R81, R7.reuse, -R8.reuse ;  /* 0x00000007511a7223 */ /* 0x180fe20000010808 */
[-CC-:B------:R-:W-:Y:S01]  /*61c0*/  FFMA.FTZ R27, R80, R7.reuse, -R8.reuse ;  /* 0x00000007501b7223 */ /* 0x180fe20000010808 */
[-CC-:B------:R-:W-:Y:S01]  /*61d0*/  FFMA.FTZ R28, R77, R7.reuse, -R8.reuse ;  /* 0x000000074d1c7223 */ /* 0x180fe20000010808 */
[-CC-:B------:R-:W-:Y:S01]  /*61e0*/  FFMA.FTZ R29, R29, R7.reuse, -R8.reuse ;  /* 0x000000071d1d7223 */ /* 0x180fe20000010808 */
[----:B------:R-:W0:Y:S01]  /*61f0*/  MUFU.TANH R53, R53 ;  /* 0x0000003500357308 */ /* 0x000e220000002400 */
[----:B--2---:R-:W-:Y:S01]  /*6200*/  FSEL R57, R57, -INF , P5 ;  /* 0xff80000039397808 */ /* 0x004fe20002800000 */
[-CC-:B------:R-:W-:Y:S01]  /*6210*/  FFMA.FTZ R31, R31, R7.reuse, -R8.reuse ;  /* 0x000000071f1f7223 */ /* 0x180fe20000010808 */
[----:B------:R-:W-:Y:S01]  /*6220*/  ISETP.GT.AND P5, PT, R76, 0x51, PT ;  /* 0x000000514c00780c */ /* 0x000fe20003fa4270 */
[-CC-:B------:R-:W-:Y:S01]  /*6230*/  FFMA.FTZ R30, R30, R7.reuse, -R8.reuse ;  /* 0x000000071e1e7223 */ /* 0x180fe20000010808 */
[-CC-:B------:R-:W-:Y:S01]  /*6240*/  FFMA.FTZ R58, R58, R7.reuse, -R8.reuse ;  /* 0x000000073a3a7223 */ /* 0x180fe20000010808 */
        /* <DEDUP_REMOVED lines=23> */
[----:B------:R-:W-:Y:S01]  /*63c0*/  FFMA.FTZ R13, R13, R7, -R8 ;  /* 0x000000070d0d7223 */ /* 0x000fe20000010808 */
[----:B------:R-:W-:-:S02]  /*63d0*/  FMUL.FTZ R77, R83, UR5 ;  /* 0x00000005534d7c20 */ /* 0x000fc40008410000 */
[----:B------:R-:W2:Y:S01]  /*63e0*/  MUFU.TANH R45, R45 ;  /* 0x0000002d002d7308 */ /* 0x000ea20000002400 */
[----:B-1----:R-:W-:Y:S02]  /*63f0*/  FSEL R41, R44, -INF , P3 ;  /* 0xff8000002c297808 */ /* 0x002fe40001800000 */
[----:B------:R-:W-:-:S05]  /*6400*/  ISETP.GT.AND P3, PT, R76, 0x71, PT ;  /* 0x000000714c00780c */ /* 0x000fca0003f64270 */
[----:B------:R-:W1:Y:S01]  /*6410*/  MUFU.TANH R48, R48 ;  /* 0x0000003000307308 */ /* 0x000e620000002400 */
[----:B0-----:R-:W-:Y:S02]  /*6420*/  FSEL R52, R52, -INF , P5 ;  /* 0xff80000034347808 */ /* 0x001fe40002800000 */
[----:B------:R-:W-:-:S05]  /*6430*/  ISETP.GT.AND P5, PT, R76, 0x79, PT ;  /* 0x000000794c00780c */ /* 0x000fca0003fa4270 */
[----:B------:R-:W0:Y:S01]  /*6440*/  MUFU.TANH R141, R141 ;  /* 0x0000008d008d7308 */ /* 0x000e220000002400 */
[----:B--2---:R-:W-:Y:S02]  /*6450*/  FSEL R45, R45, -INF , P1 ;  /* 0xff8000002d2d7808 */ /* 0x004fe40000800000 */
[----:B------:R-:W-:-:S05]  /*6460*/  ISETP.GT.AND P1, PT, R76, 0x69, PT ;  /* 0x000000694c00780c */ /* 0x000fca0003f24270 */
[----:B------:R2:W3:Y:S01]  /*6470*/  MUFU.TANH R14, R78 ;  /* 0x0000004e000e7308 */ /* 0x0004e20000002400 */
[----:B-1----:R-:W-:Y:S02]  /*6480*/  FSEL R48, R48, -INF , P2 ;  /* 0xff80000030307808 */ /* 0x002fe40001000000 */
[----:B------:R-:W-:-:S05]  /*6490*/  ISETP.GT.AND P2, PT, R76, 0x70, PT ;  /* 0x000000704c00780c */ /* 0x000fca0003f44270 */
[----:B------:R-:W1:Y:S01]  /*64a0*/  MUFU.TANH R20, R20 ;  /* 0x0000001400147308 */ /* 0x000e620000002400 */
[----:B0-----:R-:W-:Y:S01]  /*64b0*/  FSEL R44, R141, -INF , P4 ;  /* 0xff8000008d2c7808 */ /* 0x001fe20002000000 */
[----:B--2---:R-:W-:Y:S01]  /*64c0*/  FMUL.FTZ R78, R86, UR5 ;  /* 0x00000005564e7c20 */ /* 0x004fe20008410000 */
[----:B------:R-:W-:Y:S01]  /*64d0*/  ISETP.GT.AND P4, PT, R76, 0x78, PT ;  /* 0x000000784c00780c */ /* 0x000fe20003f84270 */
[----:B------:R-:W-:Y:S01]  /*64e0*/  FFMA.FTZ R76, R139, R7, -R8 ;  /* 0x000000078b4c7223 */ /* 0x000fe20000010808 */
[----:B------:R-:W-:-:S03]  /*64f0*/  FMNMX.FTZ R8, R75, R5, !PT ;  /* 0x000000054b087209 */ /* 0x000fc60007810000 */
[----:B------:R-:W0:Y:S01]  /*6500*/  MUFU.TANH R15, R15 ;  /* 0x0000000f000f7308 */ /* 0x000e220000002400 */
[----:B------:R-:W-:Y:S02]  /*6510*/  FMNMX.FTZ R8, R33, R8, !PT ;  /* 0x0000000821087209 */ /* 0x000fe40007810000 */
[----:B---3--:R-:W-:Y:S02]  /*6520*/  FSEL R14, R14, -INF , P6 ;  /* 0xff8000000e0e7808 */ /* 0x008fe40003000000 */
[----:B------:R-:W-:-:S03]  /*6530*/  FMNMX.FTZ R8, R73, R8, !PT ;  /* 0x0000000849087209 */ /* 0x000fc60007810000 */
[----:B------:R-:W2:Y:S01]  /*6540*/  MUFU.TANH R77, R77 ;  /* 0x0000004d004d7308 */ /* 0x000ea20000002400 */
[----:B------:R-:W-:Y:S02]  /*6550*/  FMNMX.FTZ R8, R35, R8, !PT ;  /* 0x0000000823087209 */ /* 0x000fe40007810000 */
[----:B-1----:R-:W-:Y:S02]  /*6560*/  FSEL R20, R20, -INF , P1 ;  /* 0xff80000014147808 */ /* 0x002fe40000800000 */
[----:B------:R-:W-:-:S03]  /*6570*/  FMNMX.FTZ R8, R71, R8, !PT ;  /* 0x0000000847087209 */ /* 0x000fc60007810000 */
[----:B------:R-:W1:Y:S01]  /*6580*/  MUFU.TANH R78, R78 ;  /* 0x0000004e004e7308 */ /* 0x000e620000002400 */
[----:B------:R-:W-:Y:S02]  /*6590*/  FMNMX.FTZ R8, R37, R8, !PT ;  /* 0x0000000825087209 */ /* 0x000fe40007810000 */
[----:B0-----:R-:W-:Y:S02]  /*65a0*/  FSEL R15, R15, -INF , P2 ;  /* 0xff8000000f0f7808 */ /* 0x001fe40001000000 */
[----:B------:R-:W-:-:S03]  /*65b0*/  FMNMX.FTZ R8, R69, R8, !PT ;  /* 0x0000000845087209 */ /* 0x000fc60007810000 */
[----:B------:R-:W0:Y:S01]  /*65c0*/  MUFU.TANH R79, R79 ;  /* 0x0000004f004f7308 */ /* 0x000e220000002400 */
[----:B------:R-:W-:Y:S02]  /*65d0*/  FMNMX.FTZ R8, R39, R8, !PT ;  /* 0x0000000827087209 */ /* 0x000fe40007810000 */
[----:B--2---:R-:W-:Y:S02]  /*65e0*/  FSEL R77, R77, -INF , P3 ;  /* 0xff8000004d4d7808 */ /* 0x004fe40001800000 */
[----:B------:R-:W-:-:S03]  /*65f0*/  FMNMX.FTZ R8, R67, R8, !PT ;  /* 0x0000000843087209 */ /* 0x000fc60007810000 */
[----:B------:R-:W-:Y:S01]  /*6600*/  MUFU.EX2 R32, R32 ;  /* 0x0000002000207308 */ /* 0x000fe20000000800 */
[----:B------:R-:W-:Y:S02]  /*6610*/  FMNMX.FTZ R8, R25, R8, !PT ;  /* 0x0000000819087209 */ /* 0x000fe40007810000 */
[----:B-1----:R-:W-:Y:S02]  /*6620*/  FSEL R78, R78, -INF , P4 ;  /* 0xff8000004e4e7808 */ /* 0x002fe40002000000 */
[----:B------:R-:W-:-:S03]  /*6630*/  FMNMX.FTZ R8, R65, R8, !PT ;  /* 0x0000000841087209 */ /* 0x000fc60007810000 */
[----:B------:R-:W1:Y:S01]  /*6640*/  MUFU.EX2 R9, R9 ;  /* 0x0000000900097308 */ /* 0x000e620000000800 */
[----:B------:R-:W-:Y:S02]  /*6650*/  FMNMX.FTZ R8, R66, R8, !PT ;  /* 0x0000000842087209 */ /* 0x000fe40007810000 */
[----:B0-----:R-:W-:Y:S02]  /*6660*/  FSEL R79, R79, -INF , P5 ;  /* 0xff8000004f4f7808 */ /* 0x001fe40002800000 */
[----:B------:R-:W-:-:S03]  /*6670*/  FMNMX.FTZ R8, R63, R8, !PT ;  /* 0x000000083f087209 */ /* 0x000fc60007810000 */
[----:B------:R-:W0:Y:S01]  /*6680*/  MUFU.EX2 R76, R76 ;  /* 0x0000004c004c7308 */ /* 0x000e220000000800 */
[----:B------:R-:W-:-:S04]  /*6690*/  FMNMX.FTZ R8, R64, R8, !PT ;  /* 0x0000000840087209 */ /* 0x000fc80007810000 */
[----:B------:R-:W-:-:S03]  /*66a0*/  FMNMX.FTZ R8, R61, R8, !PT ;  /* 0x000000083d087209 */ /* 0x000fc60007810000 */
[----:B------:R-:W-:Y:S01]  /*66b0*/  MUFU.EX2 R34, R34 ;  /* 0x0000002200227308 */ /* 0x000fe20000000800 */
[----:B------:R-:W-:Y:S01]  /*66c0*/  FMNMX.FTZ R8, R62, R8, !PT ;  /* 0x000000083e087209 */ /* 0x000fe20007810000 */
[----:B-1----:R-:W-:-:S03]  /*66d0*/  FFMA.FTZ R3, R9, R3, R32 ;  /* 0x0000000309037223 */ /* 0x002fc60000010020 */
[----:B------:R-:W-:-:S03]  /*66e0*/  FMNMX.FTZ R8, R57, R8, !PT ;  /* 0x0000000839087209 */ /* 0x000fc60007810000 */
[----:B------:R-:W-:Y:S01]  /*66f0*/  MUFU.EX2 R74, R74 ;  /* 0x0000004a004a7308 */ /* 0x000fe20000000800 */
[----:B------:R-:W-:Y:S01]  /*6700*/  FMNMX.FTZ R8, R60, R8, !PT ;  /* 0x000000083c087209 */ /* 0x000fe20007810000 */
[----:B0-----:R-:W-:-:S03]  /*6710*/  FADD.FTZ R3, R76, R3 ;  /* 0x000000034c037221 */ /* 0x001fc60000010000 */
        /* <DEDUP_REMOVED lines=77> */
[----:B------:R-:W-:Y:S01]  /*6bf0*/  FFMA.FTZ R79, R79, R7, -R80 ;  /* 0x000000074f4f7223 */ /* 0x000fe20000010850 */
[----:B-1----:R-:W-:Y:S01]  /*6c00*/  FADD.FTZ R80, R33, R0 ;  /* 0x0000000021507221 */ /* 0x002fe20000010000 */
[----:B------:R-:W-:Y:S01]  /*6c10*/  FADD.FTZ R0, R34, R3 ;  /* 0x0000000322007221 */ /* 0x000fe20000010000 */
[----:B------:R-:W1:Y:S02]  /*6c20*/  MUFU.EX2 R71, R71 ;  /* 0x0000004700477308 */ /* 0x000e640000000800 */
[----:B--2---:R-:W-:Y:S01]  /*6c30*/  FADD.FTZ R3, R73, R80 ;  /* 0x0000005049037221 */ /* 0x004fe20000010000 */
[----:B------:R-:W-:-:S04]  /*6c40*/  FADD.FTZ R0, R74, R0 ;  /* 0x000000004a007221 */ /* 0x000fc80000010000 */
[----:B------:R-:W-:Y:S01]  /*6c50*/  FADD.FTZ R0, R36, R0 ;  /* 0x0000000024007221 */ /* 0x000fe20000010000 */
[----:B------:R-:W2:Y:S01]  /*6c60*/  MUFU.EX2 R37, R37 ;  /* 0x0000002500257308 */ /* 0x000ea20000000800 */
[----:B0-----:R-:W-:Y:S02]  /*6c70*/  FADD.FTZ R3, R35, R3 ;  /* 0x0000000323037221 */ /* 0x001fe40000010000 */
[----:B------:R-:W-:-:S04]  /*6c80*/  FADD.FTZ R0, R72, R0 ;  /* 0x0000000048007221 */ /* 0x000fc80000010000 */
[----:B------:R-:W-:Y:S01]  /*6c90*/  FADD.FTZ R0, R38, R0 ;  /* 0x0000000026007221 */ /* 0x000fe20000010000 */
[----:B------:R-:W0:Y:S01]  /*6ca0*/  MUFU.EX2 R69, R69 ;  /* 0x0000004500457308 */ /* 0x000e220000000800 */
[----:B-1----:R-:W-:Y:S02]  /*6cb0*/  FADD.FTZ R3, R71, R3 ;  /* 0x0000000347037221 */ /* 0x002fe40000010000 */
[----:B------:R-:W-:-:S04]  /*6cc0*/  FADD.FTZ R0, R70, R0 ;  /* 0x0000000046007221 */ /* 0x000fc80000010000 */
[----:B------:R-:W-:Y:S01]  /*6cd0*/  FADD.FTZ R0, R24, R0 ;  /* 0x0000000018007221 */ /* 0x000fe20000010000 */
[----:B------:R-:W1:Y:S01]  /*6ce0*/  MUFU.EX2 R39, R39 ;  /* 0x0000002700277308 */ /* 0x000e620000000800 */
[----:B--2---:R-:W-:Y:S02]  /*6cf0*/  FADD.FTZ R3, R37, R3 ;  /* 0x0000000325037221 */ /* 0x004fe40000010000 */
        /* <DEDUP_REMOVED lines=20> */
[----:B------:R-:W-:-:S05]  /*6e40*/  FADD.FTZ R0, R55, R0 ;  /* 0x0000000037007221 */ /* 0x000fca0000010000 */
        /* <DEDUP_REMOVED lines=66> */
.L_x_12107:
[----:B------:R-:W-:Y:S01]  /*7270*/  ULEA UR6, UR6, UR41, 0x3 ;  /* 0x0000002906067291 */ /* 0x000fe2000f8e183f */
[----:B------:R-:W-:Y:S01]  /*7280*/  F2FP.BF16.F32.PACK_AB R32, R76, R32 ;  /* 0x000000204c20723e */ /* 0x000fe200000010ff */
[----:B------:R-:W-:Y:S01]  /*7290*/  FMUL.FTZ R88, R88, R9 ;  /* 0x0000000958587220 */ /* 0x000fe20000410000 */
[----:B------:R-:W-:Y:S01]  /*72a0*/  F2FP.BF16.F32.PACK_AB R33, R33, R75 ;  /* 0x0000004b2121723e */ /* 0x000fe200000010ff */
        /* <DEDUP_REMOVED lines=54> */
[----:B------:R-:W-:Y:S01]  /*7610*/  FMUL.FTZ R124, R124, R9 ;  /* 0x000000097c7c7220 */ /* 0x000fe20000410000 */
[----:B------:R-:W-:Y:S01]  /*7620*/  F2FP.BF16.F32.PACK_AB R25, R77, R15 ;  /* 0x0000000f4d19723e */ /* 0x000fe200000010ff */
[----:B------:R3:W-:Y:S01]  /*7630*/  STSM.16.M88.4 [R18+0x6000], R40 ;  /* 0x0060002812007844 */ /* 0x0007e20000000200 */
[----:B------:R-:W-:Y:S01]  /*7640*/  F2FP.BF16.F32.PACK_AB R26, R13, R12 ;  /* 0x0000000c0d1a723e */ /* 0x000fe200000010ff */
[-C--:B------:R-:W-:Y:S01]  /*7650*/  FMUL.FTZ R125, R125, R9.reuse ;  /* 0x000000097d7d7220 */ /* 0x080fe20000410000 */
[----:B------:R-:W-:Y:S01]  /*7660*/  F2FP.BF16.F32.PACK_AB R27, R79, R78 ;  /* 0x0000004e4f1b723e */ /* 0x000fe200000010ff */
[-C--:B------:R-:W-:Y:S01]  /*7670*/  FMUL.FTZ R128, R128, R9.reuse ;  /* 0x0000000980807220 */ /* 0x080fe20000410000 */
        /* <DEDUP_REMOVED lines=41> */
.L_x_12097:
[----:B------:R-:W-:-:S13]  /*7910*/  ISETP.GE.AND P1, PT, R4, R146, PT ;  /* 0x000000920400720c */ /* 0x000fda0003f26270 */
[----:B------:R-:W-:Y:S05]  /*7920*/  @!P1 BRA `(.L_x_12109) ;  /* 0x0000002800389947 */ /* 0x000fea0003800000 */
[----:B------:R-:W-:Y:S01]  /*7930*/  IMAD.MOV.U32 R9, RZ, RZ, R8 ;  /* 0x000000ffff097224 */ /* 0x000fe200078e0008 */
[----:B------:R-:W-:Y:S01]  /*7940*/  MOV R5, R6 ;  /* 0x0000000600057202 */ /* 0x000fe20000000f00 */
[----:B------:R-:W-:Y:S01]  /*7950*/  IMAD.MOV.U32 R10, RZ, RZ, R2 ;  /* 0x000000ffff0a7224 */ /* 0x000fe200078e0002 */
[----:B------:R-:W-:Y:S01]  /*7960*/  UMOV UR6, UR38 ;  /* 0x0000002600067c82 */ /* 0x000fe20008000000 */
[----:B------:R-:W-:-:S05]  /*7970*/  ULDC UR5, c[0x0][0x9d8] ;  /* 0x0002760000057ab9 */ /* 0x000fca0000000800 */
.L_x_12120:
[----:B------:R-:W-:Y:S01]  /*7980*/  ISETP.NE.AND P2, PT, RZ, UR40, PT ;  /* 0x00000028ff007c0c */ /* 0x000fe2000bf45270 */
[----:B------:R-:W-:-:S04]  /*7990*/  UISETP.NE.AND UP0, UPT, UR6, 0x1, UPT ;  /* 0x000000010600788c */ /* 0x000fc8000bf05270 */
[----:B------:R-:W-:-:S06]  /*79a0*/  USEL UR7, URZ, 0x1, UP0 ;  /* 0x000000013f077887 */ /* 0x000fcc0008000000 */
[----:B------:R-:W-:Y:S02]  /*79b0*/  LOP3.LUT R2, R10, UR7, RZ, 0x3c, !PT ;  /* 0x000000070a027c12 */ /* 0x000fe4000f8e3cff */
[----:B------:R-:W-:Y:S05]  /*79c0*/  @P2 BRA `(.L_x_12110) ;  /* 0x0000000000342947 */ /* 0x000fea0003800000 */
[----:B------:R-:W-:Y:S05]  /*79d0*/  @!P0 BRA `(.L_x_12111) ;  /* 0x0000000000048947 */ /* 0x000fea0003800000 */
[----:B------:R-:W-:Y:S01]  /*79e0*/  BPT.TRAP 0x1 ;  /* 0x000000040000795c */ /* 0x000fe20000300000 */
.L_x_12111:
        /* <DEDUP_REMOVED lines=8> */
.L_x_12112:
[----:B-1----:R-:W-:Y:S05]  /*7a70*/  @P1 BRA `(.L_x_12110) ;  /* 0x0000000000081947 */ /* 0x002fea0003800000 */
[----:B------:R-:W1:Y:S02]  /*7a80*/  SYNCS.PHASECHK.TRANS64.TRYWAIT P1, [UR7+0x2d830], R6 ;  /* 0x02d83006ff0075a7 */ /* 0x000e640008020147 */
[----:B-1----:R-:W-:Y:S05]  /*7a90*/  @!P1 BRA `(.L_x_12113) ;  /* 0x000000bc00c49947 */ /* 0x002fea0003800000 */
.L_x_12110:
        /* <DEDUP_REMOVED lines=40> */
.L_x_12115:
[----:B------:R-:W-:Y:S01]  /*7d20*/  ULEA UR7, UR6, UR41, 0x3 ;  /* 0x0000002906077291 */ /* 0x000fe2000f8e183f */
[----:B------:R-:W-:-:S08]  /*7d30*/  SHF.L.U32 R6, R10, 0x1f, RZ ;  /* 0x0000001f0a067819 */ /* 0x000fd000000006ff */
[----:B------:R0:W1:Y:S01]  /*7d40*/  SYNCS.PHASECHK.TRANS64.TRYWAIT P1, [UR7+0x2d850], R6 ;  /* 0x02d85006ff0075a7 */ /* 0x0000620008020147 */
[----:B------:R-:W-:Y:S05]  /*7d50*/  @!P0 BRA `(.L_x_12116) ;  /* 0x0000000000048947 */ /* 0x000fea0003800000 */
[----:B------:R-:W-:Y:S01]  /*7d60*/  BPT.TRAP 0x1 ;  /* 0x000000040000795c */ /* 0x000fe20000300000 */
.L_x_12116:
[----:B-1----:R-:W-:Y:S05]  /*7d70*/  @P1 BRA `(.L_x_12114) ;  /* 0x0000000000081947 */ /* 0x002fea0003800000 */
[----:B------:R-:W1:Y:S02]  /*7d80*/  SYNCS.PHASECHK.TRANS64.TRYWAIT P1, [UR7+0x2d850], R6 ;  /* 0x02d85006ff0075a7 */ /* 0x000e640008020147 */
[----:B-1----:R-:W-:Y:S05]  /*7d90*/  @!P1 BRA `(.L_x_12117) ;  /* 0x000000bc001c9947 */ /* 0x002fea0003800000 */
.L_x_12114:
        /* <DEDUP_REMOVED lines=70> */
.L_x_12118:
        /* <DEDUP_REMOVED lines=276> */
[----:B------:R-:W-:-:S07]  /*9340*/  FFMA.FTZ R80, R79, R7, -R80 ;  /* 0x000000074f507223 */ /* 0x000fce0000010850 */
[----:B------:R-:W-:Y:S08]  /*9350*/  MUFU.EX2 R9, R9 ;  /* 0x0000000900097308 */ /* 0x000ff00000000800 */
[----:B------:R-:W1:Y:S01]  /*9360*/  MUFU.EX2 R79, R12 ;  /* 0x0000000c004f7308 */ /* 0x000e620000000800 */
[----:B0-----:R-:W-:-:S07]  /*9370*/  FFMA.FTZ R3, R5, R3, R10 ;  /* 0x0000000305037223 */ /* 0x001fce000001000a */
        /* <DEDUP_REMOVED lines=127> */
.L_x_12119:
[----:B------:R-:W-:Y:S01]  /*9b70*/  ULEA UR6, UR6, UR41, 0x3 ;  /* 0x0000002906067291 */ /* 0x000fe2000f8e183f */
[----:B------:R-:W-:Y:S01]  /*9b80*/  F2FP.BF16.F32.PACK_AB R24, R25, R24 ;  /* 0x000000181918723e */ /* 0x000fe200000010ff */
[-C--:B------:R-:W-:Y:S01]  /*9b90*/  FMUL.FTZ R88, R88, R5.reuse ;  /* 0x0000000558587220 */ /* 0x080fe20000410000 */
[----:B------:R-:W-:Y:S01]  /*9ba0*/  F2FP.BF16.F32.PACK_AB R25, R82, R26 ;  /* 0x0000001a5219723e */ /* 0x000fe200000010ff */
[----:B------:R-:W-:Y:S01]  /*9bb0*/  UIADD3 UR6, UR6, 0x2d860, URZ ;  /* 0x0002d86006067890 */ /* 0x000fe2000fffe03f */
[----:B------:R-:W-:Y:S01]  /*9bc0*/  F2FP.BF16.F32.PACK_AB R14, R15, R14 ;  /* 0x0000000e0f0e723e */ /* 0x000fe200000010ff */
[-C--:B------:R-:W-:Y:S01]  /*9bd0*/  FMUL.FTZ R89, R89, R5.reuse ;  /* 0x0000000559597220 */ /* 0x080fe20000410000 */
        /* <DEDUP_REMOVED lines=99> */
.L_x_12109:
[----:B------:R-:W-:Y:S06]  /*a210*/  BAR.ARV 0x8, 0x200 ;  /* 0x0208000000007b1d */ /* 0x000fec0000002000 */
[----:B------:R-:W-:Y:S05]  /*a220*/  @!P0 BRA `(.L_x_12121) ;  /* 0x0000000000048947 */ /* 0x000fea0003800000 */
[----:B------:R-:W-:Y:S01]  /*a230*/  BPT.TRAP 0x1 ;  /* 0x000000040000795c */ /* 0x000fe20000300000 */
.L_x_12121:
[----:B------:R-:W-:Y:S01]  /*a240*/  ULEA UR4, UR38, UR41, 0x3 ;  /* 0x0000002926047291 */ /* 0x000fe2000f8e183f */
[----:B------:R-:W-:-:S08]  /*a250*/  SHF.L.U32 R4, R2, 0x1f, RZ ;  /* 0x0000001f02047819 */ /* 0x000fd000000006ff */
[----:B------:R0:W1:Y:S01]  /*a260*/  SYNCS.PHASECHK.TRANS64.TRYWAIT P1, [UR4+0x2d850], R4 ;  /* 0x02d85004ff0075a7 */ /* 0x0000620008020144 */
[----:B------:R-:W-:Y:S05]  /*a270*/  @!P0 BRA `(.L_x_12122) ;  /* 0x0000000000048947 */ /* 0x000fea0003800000 */
[----:B------:R-:W-:Y:S01]  /*a280*/  BPT.TRAP 0x1 ;  /* 0x000000040000795c */ /* 0x000fe20000300000 */
.L_x_12122:
[----:B-1----:R-:W-:Y:S05]  /*a290*/  @P1 BRA `(.L_x_12123) ;  /* 0x0000000000081947 */ /* 0x002fea0003800000 */
[----:B------:R-:W1:Y:S02]  /*a2a0*/  SYNCS.PHASECHK.TRANS64.TRYWAIT P1, [UR4+0x2d850], R4 ;  /* 0x02d85004ff0075a7 */ /* 0x000e640008020144 */
[----:B-1----:R-:W-:Y:S05]  /*a2b0*/  @!P1 BRA `(.L_x_12124) ;  /* 0x0000009400ec9947 */ /* 0x002fea0003800000 */
.L_x_12123:
[----:B------:R-:W-:Y:S01]  /*a2c0*/  UIADD3 UR41, UR41, 0x400, URZ ;  /* 0x0000040029297890 */ /* 0x000fe2000fffe03f */
[----:B------:R-:W-:Y:S01]  /*a2d0*/  WARPGROUP.ARRIVE ;  /* 0x00000000000079c5 */ /* 0x000fe20000000000 */
[----:B------:R-:W-:Y:S01]  /*a2e0*/  ULOP3.LUT UR39, UR39, 0x10000, URZ, 0xfc, !UPT ;  /* 0x0001000027277892 */ /* 0x000fe2000f8efc3f */
[----:B01----:R-:W0:Y:S01]  /*a2f0*/  SHFL.BFLY PT, R4, R3, 0x2, 0x1f ;  /* 0x0c401f0003047f89 */ /* 0x003e2200000e0000 */
[----:B------:R-:W-:Y:S01]  /*a300*/  USHF.R.U32.HI UR41, URZ, 0x4, UR41 ;  /* 0x000000043f297899 */ /* 0x000fe20008011629 */
[----:B------:R-:W-:Y:S01]  /*a310*/  UMOV UR9, 0x40000040 ;  /* 0x4000004000097882 */ /* 0x000fe20000000000 */
[----:B------:R-:W-:Y:S02]  /*a320*/  UMOV UR11, 0x80000020 ;  /* 0x80000020000b7882 */ /* 0x000fe40000000000 */
        /* <DEDUP_REMOVED lines=10> */
[----:B------:R-:W-:Y:S01]  /*a3d0*/  MOV R3, 0xff800000 ;  /* 0xff80000000037802 */ /* 0x000fe20000000f00 */
[----:B------:R-:W-:Y:S01]  /*a3e0*/  UMOV UR9, 0x40000040 ;  /* 0x4000004000097882 */ /* 0x000fe20000000000 */
[----:B------:R-:W-:Y:S01]  /*a3f0*/  UMOV UR11, 0x80000020 ;  /* 0x80000020000b7882 */ /* 0x000fe20000000000 */
[----:B------:R-:W0:Y:S01]  /*a400*/  SHFL.BFLY PT, R4, R5, 0x1, 0x1f ;  /* 0x0c201f0005047f89 */ /* 0x000e2200000e0000 */
[----:B-1----:R-:W-:Y:S01]  /*a410*/  FADD.FTZ R9, R9, R0 ;  /* 0x0000000009097221 */ /* 0x002fe20000010000 */
[----:B------:R-:W-:-:S04]  /*a420*/  IMAD.MOV.U32 R0, RZ, RZ, -0x800000 ;  /* 0xff800000ff007424 */ /* 0x000fc800078e00ff */
[----:B------:R-:W1:Y:S01]  /*a430*/  SHFL.BFLY PT, R10, R9, 0x1, 0x1f ;  /* 0x0c201f00090a7f89 */ /* 0x000e6200000e0000 */
[----:B0-----:R-:W-:Y:S01]  /*a440*/  FADD.FTZ R14, R5, R4 ;  /* 0x00000004050e7221 */ /* 0x001fe20000010000 */
[----:B------:R-:W-:-:S04]  /*a450*/  IMAD.MOV.U32 R4, RZ, RZ, RZ ;  /* 0x000000ffff047224 */ /* 0x000fc800078e00ff */
[----:B------:R-:W-:Y:S01]  /*a460*/  FSETP.NE.FTZ.AND P1, PT, R14, RZ, PT ;  /* 0x000000ff0e00720b */ /* 0x000fe20003f35000 */
[----:B-1----:R-:W-:Y:S01]  /*a470*/  FADD.FTZ R15, R9, R10 ;  /* 0x0000000a090f7221 */ /* 0x002fe20000010000 */
[----:B------:R-:W-:-:S04]  /*a480*/  IMAD.MOV.U32 R10, RZ, RZ, RZ ;  /* 0x000000ffff0a7224 */ /* 0x000fc800078e00ff */
        /* <DEDUP_REMOVED lines=59> */
.L_x_12125:
        /* <DEDUP_REMOVED lines=60> */
.L_x_12089:
[----:B------:R-:W3:Y:S08]  /*ac00*/  S2UR UR42, SR_CgaCtaId ;  /* 0x00000000002a79c3 */ /* 0x000ef00000008800 */
[----:B------:R-:W-:Y:S06]  /*ac10*/  BAR.SYNC.DEFER_BLOCKING 0x5, 0x200 ;  /* 0x0148000000007b1d */ /* 0x000fec0000010000 */
[----:B------:R-:W-:Y:S01]  /*ac20*/  UMOV UR41, 0x400 ;  /* 0x0000040000297882 */ /* 0x000fe20000000000 */
[----:B------:R-:W-:Y:S01]  /*ac30*/  BSSY B0, `(.L_x_12126) ;  /* 0x0000287000007945 */ /* 0x000fe20003800000 */
[----:B---3--:R-:W-:-:S09]  /*ac40*/  ULEA UR41, UR42, UR41, 0x18 ;  /* 0x000000292a297291 */ /* 0x008fd2000f8ec03f */
[----:B--2---:R-:W2:Y:S01]  /*ac50*/  LDS.128 R4, [UR41+0x2d8d0] ;  /* 0x02d8d029ff047984 */ /* 0x004ea20008000c00 */
[----:B------:R-:W-:Y:S06]  /*ac60*/  BAR.ARV 0x4, 0x200 ;  /* 0x0108000000007b1d */ /* 0x000fec0000002000 */
[----:B------:R-:W-:Y:S05]  /*ac70*/  @P0 BRA `(.L_x_12127) ;  /* 0x0000001c006c0947 */ /* 0x000fea0003800000 */
[----:B-1----:R-:W3:Y:S01]  /*ac80*/  LDL R8, [R1+0x40] ;  /* 0x0000400001087983 */ /* 0x002ee20000100800 */
[----:B------:R-:W1:Y:S03]  /*ac90*/  S2UR UR6, SR_SWINHI ;  /* 0x00000000000679c3 */ /* 0x000e660000002f00 */
[----:B------:R-:W4:Y:S01]  /*aca0*/  LDL R48, [R1+0x14] ;  /* 0x0000140001307983 */ /* 0x000f220000100800 */
[----:B------:R-:W-:Y:S01]  /*acb0*/  UMOV UR4, UR41 ;  /* 0x0000002900047c82 */ /* 0x000fe20008000000 */
[----:B-1----:R-:W-:Y:S01]  /*acc0*/  UMOV UR5, UR6 ;  /* 0x0000000600057c82 */ /* 0x002fe20008000000 */
[----:B------:R-:W-:Y:S02]  /*acd0*/  IMAD.U32 R32, RZ, RZ, UR4 ;  /* 0x00000004ff207e24 */ /* 0x000fe4000f8e00ff */
[----:B------:R-:W-:Y:S01]  /*ace0*/  IMAD.U32 R33, RZ, RZ, UR5 ;  /* 0x00000005ff217e24 */ /* 0x000fe2000f8e00ff */
[----:B------:R-:W-:Y:S01]  /*acf0*/  ULDC.64 UR4, c[0x0][0xc08] ;  /* 0x0003020000047ab9 */ /* 0x000fe20000000a00 */
[----:B------:R-:W-:Y:S01]  /*ad00*/  BAR.SYNC.DEFER_BLOCKING 0x1, 0x180 ;  /* 0x0046000000007b1d */ /* 0x000fe20000010000 */
[----:B---3--:R-:W-:-:S03]  /*ad10*/  IMAD.WIDE R8, R8, 0x2, R32 ;  /* 0x0000000208087825 */ /* 0x008fc600078e0220 */
[----:B------:R-:W-:-:S04]  /*ad20*/  IADD3 R39, P1, R8, 0x6000, RZ ;  /* 0x0000600008277810 */ /* 0x000fc80007f3e0ff */
[----:B--2---:R-:W-:Y:S02]  /*ad30*/  LOP3.LUT R4, R39, 0x180, RZ, 0xc0, !PT ;  /* 0x0000018027047812 */ /* 0x004fe400078ec0ff */
[C---:B------:R-:W-:Y:S02]  /*ad40*/  IADD3 R35, P3, R8.reuse, 0x3000, RZ ;  /* 0x0000300008237810 */ /* 0x040fe40007f7e0ff */
[----:B------:R-:W-:Y:S02]  /*ad50*/  IADD3 R41, P0, R8, 0x6020, RZ ;  /* 0x0000602008297810 */ /* 0x000fe40007f1e0ff */
[----:B------:R-:W-:Y:S02]  /*ad60*/  SHF.R.U64 R4, R4, 0x3, RZ ;  /* 0x0000000304047819 */ /* 0x000fe400000012ff */
[C---:B0-----:R-:W-:Y:S02]  /*ad70*/  LOP3.LUT R11, R8.reuse, 0x180, RZ, 0xc0, !PT ;  /* 0x00000180080b7812 */ /* 0x041fe400078ec0ff */
[----:B------:R-:W-:-:S02]  /*ad80*/  IADD3 R31, P4, R8, 0x20, RZ ;  /* 0x00000020081f7810 */ /* 0x000fc40007f9e0ff */
[----:B------:R-:W-:Y:S02]  /*ad90*/  LOP3.LUT R26, R35, 0x180, RZ, 0xc0, !PT ;  /* 0x00000180231a7812 */ /* 0x000fe400078ec0ff */
[----:B------:R-:W-:Y:S02]  /*ada0*/  LOP3.LUT R10, R41, 0x180, RZ, 0xc0, !PT ;  /* 0x00000180290a7812 */ /* 0x000fe400078ec0ff */
[----:B------:R-:W-:Y:S02]  /*adb0*/  LOP3.LUT R12, R4, R39, RZ, 0x3c, !PT ;  /* 0x00000027040c7212 */ /* 0x000fe400078e3cff */
[----:B------:R-:W-:Y:S02]  /*adc0*/  IADD3 R37, P2, R8, 0x3020, RZ ;  /* 0x0000302008257810 */ /* 0x000fe40007f5e0ff */
[----:B------:R-:W-:Y:S02]  /*add0*/  SHF.R.U64 R11, R11, 0x3, RZ ;  /* 0x000000030b0b7819 */ /* 0x000fe400000012ff */
[----:B------:R-:W-:-:S02]  /*ade0*/  LOP3.LUT R4, R31, 0x180, RZ, 0xc0, !PT ;  /* 0x000001801f047812 */ /* 0x000fc400078ec0ff */
[----:B------:R-:W-:Y:S02]  /*adf0*/  SHF.R.U64 R26, R26, 0x3, RZ ;  /* 0x000000031a1a7819 */ /* 0x000fe400000012ff */
[----:B------:R-:W-:Y:S02]  /*ae00*/  SHF.R.U64 R10, R10, 0x3, RZ ;  /* 0x000000030a0a7819 */ /* 0x000fe400000012ff */
[----:B------:R-:W-:Y:S02]  /*ae10*/  LOP3.LUT R8, R11, R8, RZ, 0x3c, !PT ;  /* 0x000000080b087212 */ /* 0x000fe400078e3cff */
[----:B------:R-:W-:Y:S02]  /*ae20*/  LOP3.LUT R14, R37, 0x180, RZ, 0xc0, !PT ;  /* 0x00000180250e7812 */ /* 0x000fe400078ec0ff */
[----:B------:R-:W-:Y:S01]  /*ae30*/  SHF.R.U64 R4, R4, 0x3, RZ ;  /* 0x0000000304047819 */ /* 0x000fe200000012ff */
[--C-:B------:R-:W-:Y:S01]  /*ae40*/  IMAD.X R25, RZ, RZ, R9.reuse, P0 ;  /* 0x000000ffff197224 */ /* 0x100fe200000e0609 */
[----:B------:R-:W-:Y:S01]  /*ae50*/  LOP3.LUT R26, R26, R35, RZ, 0x3c, !PT ;  /* 0x000000231a1a7212 */ /* 0x000fe200078e3cff */
[--C-:B------:R-:W-:Y:S01]  /*ae60*/  IMAD.X R27, RZ, RZ, R9.reuse, P3 ;  /* 0x000000ffff1b7224 */ /* 0x100fe200018e0609 */
[----:B------:R-:W-:Y:S01]  /*ae70*/  LOP3.LUT R24, R10, R41, RZ, 0x3c, !PT ;  /* 0x000000290a187212 */ /* 0x000fe200078e3cff */
[--C-:B------:R-:W-:Y:S01]  /*ae80*/  IMAD.X R29, RZ, RZ, R9.reuse, P4 ;  /* 0x000000ffff1d7224 */ /* 0x100fe200020e0609 */
[----:B------:R-:W0:Y:S01]  /*ae90*/  LDC.64 R34, c[0x0][0xc00] ;  /* 0x00030000ff227b82 */ /* 0x000e220000000a00 */
[--C-:B------:R-:W-:Y:S01]  /*aea0*/  IMAD.X R13, RZ, RZ, R9.reuse, P1 ;  /* 0x000000ffff0d7224 */ /* 0x100fe200008e0609 */
[----:B------:R-:W-:Y:S01]  /*aeb0*/  MOV R30, R8 ;  /* 0x00000008001e7202 */ /* 0x000fe20000000f00 */
[----:B------:R-:W-:Y:S01]  /*aec0*/  IMAD.X R15, RZ, RZ, R9, P2 ;  /* 0x000000ffff0f7224 */ /* 0x000fe200010e0609 */
[----:B------:R-:W-:-:S02]  /*aed0*/  SHF.R.U64 R14, R14, 0x3, RZ ;  /* 0x000000030e0e7819 */ /* 0x000fc400000012ff */
[----:B------:R-:W-:Y:S02]  /*aee0*/  LOP3.LUT R28, R4, R31, RZ, 0x3c, !PT ;  /* 0x0000001f041c7212 */ /* 0x000fe400078e3cff */
[----:B------:R-:W-:Y:S02]  /*aef0*/  F2FP.BF16.F32.PACK_AB R8, R21, R20 ;  /* 0x000000141508723e */ /* 0x000fe400000010ff */
[----:B------:R-:W-:Y:S02]  /*af00*/  F2FP.BF16.F32.PACK_AB R9, R91, R90 ;  /* 0x0000005a5b09723e */ /* 0x000fe400000010ff */
[----:B------:R-:W-:Y:S02]  /*af10*/  F2FP.BF16.F32.PACK_AB R10, R93, R92 ;  /* 0x0000005c5d0a723e */ /* 0x000fe400000010ff */
[----:B------:R-:W-:Y:S02]  /*af20*/  F2FP.BF16.F32.PACK_AB R11, R95, R94 ;  /* 0x0000005e5f0b723e */ /* 0x000fe400000010ff */
[----:B------:R-:W-:-:S02]  /*af30*/  MOV R38, R24 ;  /* 0x0000001800267202 */ /* 0x000fc40000000f00 */
[----:B------:R-:W-:Y:S02]  /*af40*/  MOV R4, R26 ;  /* 0x0000001a00047202 */ /* 0x000fe40000000f00 */
[----:B------:R-:W-:Y:S02]  /*af50*/  LOP3.LUT R14, R14, R37, RZ, 0x3c, !PT ;  /* 0x000000250e0e7212 */ /* 0x000fe400078e3cff */
[----:B------:R-:W-:Y:S01]  /*af60*/  MOV R41, R28 ;  /* 0x0000001c00297202 */ /* 0x000fe20000000f00 */
[----:B------:R1:W-:Y:S01]  /*af70*/  STSM.16.M88.4 [R30], R8 ;  /* 0x000000081e007844 */ /* 0x0003e20000000200 */
[----:B------:R-:W-:Y:S01]  /*af80*/  F2FP.BF16.F32.PACK_AB R24, R97, R96 ;  /* 0x000000606118723e */ /* 0x000fe200000010ff */
[----:B------:R-:W2:Y:S01]  /*af90*/  LDC.64 R36, c[0x0][0xc00] ;  /* 0x00030000ff247b82 */ /* 0x000ea20000000a00 */
[----:B------:R-:W-:Y:S02]  /*afa0*/  F2FP.BF16.F32.PACK_AB R25, R99, R98 ;  /* 0x000000626319723e */ /* 0x000fe400000010ff */
[----:B------:R-:W-:-:S02]  /*afb0*/  F2FP.BF16.F32.PACK_AB R26, R101, R100 ;  /* 0x00000064651a723e */ /* 0x000fc400000010ff */
[----:B------:R-:W-:Y:S02]  /*afc0*/  F2FP.BF16.F32.PACK_AB R27, R103, R102 ;  /* 0x00000066671b723e */ /* 0x000fe400000010ff */
[----:B------:R-:W-:Y:S02]  /*afd0*/  F2FP.BF16.F32.PACK_AB R28, R105, R104 ;  /* 0x00000068691c723e */ /* 0x000fe400000010ff */
[----:B------:R-:W-:Y:S02]  /*afe0*/  F2FP.BF16.F32.PACK_AB R29, R107, R106 ;  /* 0x0000006a6b1d723e */ /* 0x000fe400000010ff */
[----:B------:R-:W-:Y:S01]  /*aff0*/  F2FP.BF16.F32.PACK_AB R31, R111, R110 ;  /* 0x0000006e6f1f723e */ /* 0x000fe200000010ff */
[----:B------:R3:W-:Y:S01]  /*b000*/  STSM.16.M88.4 [R41], R24 ;  /* 0x0000001829007844 */ /* 0x0007e20000000200 */
[----:B------:R-:W-:Y:S02]  /*b010*/  MOV R39, R12 ;  /* 0x0000000c00277202 */ /* 0x000fe40000000f00 */
[----:B-1----:R-:W-:-:S02]  /*b020*/  F2FP.BF16.F32.PACK_AB R30, R109, R108 ;  /* 0x0000006c6d1e723e */ /* 0x002fc400000010ff */
        /* <DEDUP_REMOVED lines=9> */
[----:B---3--:R-:W-:Y:S02]  /*b0c0*/  F2FP.BF16.F32.PACK_AB R24, R129, R128 ;  /* 0x000000808118723e */ /* 0x008fe400000010ff */
[----:B------:R-:W-:Y:S02]  /*b0d0*/  F2FP.BF16.F32.PACK_AB R25, R131, R130 ;  /* 0x000000828319723e */ /* 0x000fe400000010ff */
[----:B------:R-:W-:-:S02]  /*b0e0*/  F2FP.BF16.F32.PACK_AB R26, R133, R132 ;  /* 0x00000084851a723e */ /* 0x000fc400000010ff */
[----:B------:R-:W-:Y:S01]  /*b0f0*/  F2FP.BF16.F32.PACK_AB R27, R135, R134 ;  /* 0x00000086871b723e */ /* 0x000fe200000010ff */
[----:B------:R1:W-:Y:S04]  /*b100*/  STSM.16.M88.4 [R4], R28 ;  /* 0x0000001c04007844 */ /* 0x0003e80000000200 */
[----:B------:R3:W-:Y:S04]  /*b110*/  STSM.16.M88.4 [R40], R8 ;  /* 0x0000000828007844 */ /* 0x0007e80000000200 */
[----:B------:R4:W-:Y:S04]  /*b120*/  STSM.16.M88.4 [R39], R12 ;  /* 0x0000000c27007844 */ /* 0x0009e80000000200 */
[----:B------:R4:W-:Y:S01]  /*b130*/  STSM.16.M88.4 [R38], R24 ;  /* 0x0000001826007844 */ /* 0x0009e20000000200 */
[----:B0-----:R-:W-:-:S04]  /*b140*/  ISETP.NE.U32.AND P0, PT, R34, RZ, PT ;  /* 0x000000ff2200720c */ /* 0x001fc80003f05070 */
[----:B------:R-:W-:Y:S01]  /*b150*/  ISETP.NE.AND.EX P0, PT, R35, RZ, PT, P0 ;  /* 0x000000ff2300720c */ /* 0x000fe20003f05300 */
[----:B-1----:R-:W-:Y:S02]  /*b160*/  IMAD.MOV.U32 R4, RZ, RZ, RZ ;  /* 0x000000ffff047224 */ /* 0x002fe400078e00ff */
[----:B--2---:R-:W-:Y:S01]  /*b170*/  IMAD.WIDE R28, R148, 0x4, R36 ;  /* 0x00000004941c7825 */ /* 0x004fe200078e0224 */
[----:B------:R-:W-:Y:S01]  /*b180*/  BAR.SYNC.DEFER_BLOCKING 0x1, 0x180 ;  /* 0x0046000000007b1d */ /* 0x000fe20000010000 */
[----:B------:R-:W-:-:S07]  /*b190*/  ISETP.NE.U32.AND P1, PT, RZ, UR4, PT ;  /* 0x00000004ff007c0c */ /* 0x000fce000bf25070 */
[----:B---3--:R-:W0:Y:S08]  /*b1a0*/  LDC R10, c[0x0][0xad4] ;  /* 0x0002b500ff0a7b82 */ /* 0x008e300000000800 */
[----:B------:R-:W1:Y:S08]  /*b1b0*/  LDC R40, c[0x0][0xbe8] ;  /* 0x0002fa00ff287b82 */ /* 0x000e700000000800 */
[----:B----4-:R-:W2:Y:S01]  /*b1c0*/  LDC.64 R14, c[0x0][0xba8] ;  /* 0x0002ea00ff0e7b82 */ /* 0x010ea20000000a00 */
[----:B------:R-:W3:Y:S01]  /*b1d0*/  @P0 LDG.E R4, desc[UR36][R28.64] ;  /* 0x000000241c040981 */ /* 0x000ee2000c1e1900 */
[----:B------:R-:W-:-:S13]  /*b1e0*/  ISETP.NE.AND.EX P1, PT, RZ, UR5, PT, P1 ;  /* 0x00000005ff007c0c */ /* 0x000fda000bf25310 */
[----:B------:R-:W-:-:S04]  /*b1f0*/  @P1 LEA R8, P2, R148, UR4, 0x2 ;  /* 0x0000000494081c11 */ /* 0x000fc8000f8410ff */
[----:B------:R-:W-:Y:S02]  /*b200*/  @P1 LEA.HI.X R9, R148, UR5, R152, 0x2, P2 ;  /* 0x0000000594091c11 */ /* 0x000fe400090f1498 */
        /* <DEDUP_REMOVED lines=17> */
[----:B------:R2:W4:Y:S01]  /*b320*/  LDC.64 R12, c[0x0][R24+0x228] ;  /* 0x00008a00180c7b82 */ /* 0x0005220000000a00 */
[----:B0-----:R-:W-:Y:S02]  /*b330*/  IMAD R9, R9, R148, RZ ;  /* 0x0000009409097224 */ /* 0x001fe400078e02ff */
[-C--:B-1----:R-:W-:Y:S02]  /*b340*/  IMAD R37, R11, R150.reuse, RZ ;  /* 0x000000960b257224 */ /* 0x082fe400078e02ff */
[----:B------:R-:W-:Y:S02]  /*b350*/  IMAD R39, R8, R25, R9 ;  /* 0x0000001908277224 */ /* 0x000fe400078e0209 */
[----:B------:R-:W-:Y:S01]  /*b360*/  IMAD.WIDE.U32 R10, R10, R150, RZ ;  /* 0x000000960a0a7225 */ /* 0x000fe200078e00ff */
[----:B--2---:R-:W0:Y:S03]  /*b370*/  LDC.64 R24, c[0x0][R24+0x210] ;  /* 0x0000840018187b82 */ /* 0x004e260000000a00 */
[----:B------:R-:W-:-:S04]  /*b380*/  IMAD.WIDE.U32 R8, R8, R148, RZ ;  /* 0x0000009408087225 */ /* 0x000fc800078e00ff */
[----:B------:R-:W-:Y:S01]  /*b390*/  IMAD.IADD R27, R147, 0x1, R136 ;  /* 0x00000001931b7824 */ /* 0x000fe200078e0288 */
[----:B------:R-:W-:Y:S01]  /*b3a0*/  SEL R35, R48, RZ, P3 ;  /* 0x000000ff30237207 */ /* 0x000fe20001800000 */
[----:B------:R-:W-:Y:S01]  /*b3b0*/  IMAD.IADD R30, R11, 0x1, R37 ;  /* 0x000000010b1e7824 */ /* 0x000fe200078e0225 */
[----:B------:R-:W1:Y:S01]  /*b3c0*/  @!P3 LDC R14, c[0x0][0xb50] ;  /* 0x0002d400ff0ebb82 */ /* 0x000e620000000800 */
[----:B------:R-:W-:Y:S02]  /*b3d0*/  IMAD.IADD R11, R9, 0x1, R39 ;  /* 0x00000001090b7824 */ /* 0x000fe400078e0227 */
[----:B------:R-:W-:Y:S02]  /*b3e0*/  IMAD.MOV.U32 R9, RZ, RZ, R27 ;  /* 0x000000ffff097224 */ /* 0x000fe400078e001b */
[-C--:B----4-:R-:W-:Y:S02]  /*b3f0*/  IMAD R37, R13, R35.reuse, RZ ;  /* 0x000000230d257224 */ /* 0x090fe400078e02ff */
[----:B------:R-:W-:Y:S01]  /*b400*/  IMAD.WIDE.U32 R12, R12, R35, RZ ;  /* 0x000000230c0c7225 */ /* 0x000fe200078e00ff */
[----:B------:R-:W2:Y:S03]  /*b410*/  @!P3 LDC R15, c[0x0][0xb54] ;  /* 0x0002d500ff0fbb82 */ /* 0x000ea60000000800 */
[----:B------:R-:W-:Y:S01]  /*b420*/  IMAD.IADD R37, R13, 0x1, R37 ;  /* 0x000000010d257824 */ /* 0x000fe200078e0225 */
[--C-:B---3--:R-:W-:Y:S01]  /*b430*/  IADD3 R10, P2, P5, R8, R10, R4.reuse ;  /* 0x0000000a080a7210 */ /* 0x108fe20007d5e004 */
        /* <DEDUP_REMOVED lines=21> */
.L_x_12128:
[----:B------:R-:W2:Y:S01]  /*b590*/  LDL R13, [R1+0x3c] ;  /* 0x00003c00010d7983 */ /* 0x000ea20000100800 */
[----:B------:R-:W0:Y:S03]  /*b5a0*/  S2R R8, SR_TID.X ;  /* 0x0000000000087919 */ /* 0x000e260000002100 */
[----:B------:R-:W-:Y:S04]  /*b5b0*/  SHFL.IDX PT, R9, R15, RZ, 0x1c1f ;  /* 0x001c1fff0f097589 */ /* 0x000fe800000e0000 */
[----:B------:R-:W-:Y:S04]  /*b5c0*/  SHFL.IDX PT, R10, R14, 0x1, 0x1c1f ;  /* 0x003c1f000e0a7f89 */ /* 0x000fe800000e0000 */
[----:B------:R-:W-:Y:S01]  /*b5d0*/  SHFL.IDX PT, R11, R15, 0x1, 0x1c1f ;  /* 0x003c1f000f0b7f89 */ /* 0x000fe200000e0000 */
[----:B0-----:R-:W-:-:S05]  /*b5e0*/  VIADD R24, R8, 0xffffff80 ;  /* 0xffffff8008187836 */ /* 0x001fca0000000000 */
[----:B------:R-:W-:-:S04]  /*b5f0*/  SHF.R.S32.HI R12, RZ, 0x1f, R24 ;  /* 0x0000001fff0c7819 */ /* 0x000fc80000011418 */
[----:B------:R-:W-:Y:S01]  /*b600*/  LEA.HI R12, R12, R24, RZ, 0x7 ;  /* 0x000000180c0c7211 */ /* 0x000fe200078f38ff */
[----:B------:R-:W0:Y:S03]  /*b610*/  SHFL.IDX PT, R8, R14, RZ, 0x1c1f ;  /* 0x001c1fff0e087589 */ /* 0x000e2600000e0000 */
[----:B------:R-:W-:Y:S01]  /*b620*/  LOP3.LUT R12, R12, 0xffffff80, RZ, 0xc0, !PT ;  /* 0xffffff800c0c7812 */ /* 0x000fe200078ec0ff */
[----:B-----5:R-:W-:-:S04]  /*b630*/  IMAD R42, R31, R40, RZ ;  /* 0x000000281f2a7224 */ /* 0x020fc800078e02ff */
[----:B------:R-:W-:-:S05]  /*b640*/  IMAD.IADD R12, R24, 0x1, -R12 ;  /* 0x00000001180c7824 */ /* 0x000fca00078e0a0c */
[----:B------:R-:W-:Y:S02]  /*b650*/  LOP3.LUT P0, RZ, R12, 0x3, RZ, 0xc0, !PT ;  /* 0x000000030cff7812 */ /* 0x000fe4000780c0ff */
[----:B--2---:R-:W-:-:S05]  /*b660*/  IADD3 R25, R13, R136, RZ ;  /* 0x000000880d197210 */ /* 0x004fca0007ffe0ff */
        /* <DEDUP_REMOVED lines=17> */
[----:B0-----:R-:W-:Y:S01]  /*b780*/  IMAD R3, R44, 0x20, R149 ;  /* 0x000000202c037824 */ /* 0x001fe200078e0295 */
[----:B------:R-:W-:-:S03]  /*b790*/  SHF.R.S32.HI R46, RZ, 0x1f, R47 ;  /* 0x0000001fff2e7819 */ /* 0x000fc6000001142f */
[----:B------:R-:W-:Y:S01]  /*b7a0*/  IMAD.WIDE R32, R3, 0x2, R32 ;  /* 0x0000000203207825 */ /* 0x000fe200078e0220 */
[----:B------:R-:W-:Y:S02]  /*b7b0*/  LEA.HI R46, R46, R47, RZ, 0x2 ;  /* 0x0000002f2e2e7211 */ /* 0x000fe400078f10ff */
[----:B------:R-:W-:Y:S01]  /*b7c0*/  IADD3 R3, P5, R32, 0x7800, RZ ;  /* 0x0000780020037810 */ /* 0x000fe20007fbe0ff */
[----:B------:R-:W-:Y:S01]  /*b7d0*/  IMAD R41, R41, UR4, RZ ;  /* 0x0000000429297c24 */ /* 0x000fe2000f8e02ff */
[----:B------:R-:W-:Y:S02]  /*b7e0*/  LOP3.LUT R46, R46, 0xfffffffc, RZ, 0xc0, !PT ;  /* 0xfffffffc2e2e7812 */ /* 0x000fe400078ec0ff */
[----:B------:R-:W-:Y:S01]  /*b7f0*/  LOP3.LUT R0, R3, 0x180, RZ, 0xc0, !PT ;  /* 0x0000018003007812 */ /* 0x000fe200078ec0ff */
[----:B------:R-:W-:Y:S01]  /*b800*/  IMAD R41, R4, UR5, R41 ;  /* 0x0000000504297c24 */ /* 0x000fe2000f8e0229 */
[----:B------:R-:W-:Y:S01]  /*b810*/  IADD3 R13, P0, R32, 0x1800, RZ ;  /* 0x00001800200d7810 */ /* 0x000fe20007f1e0ff */
[----:B------:R-:W-:Y:S01]  /*b820*/  IMAD.IADD R46, R47, 0x1, -R46 ;  /* 0x000000012f2e7824 */ /* 0x000fe200078e0a2e */
[----:B------:R-:W-:Y:S01]  /*b830*/  SHF.R.U64 R0, R0, 0x3, RZ ;  /* 0x0000000300007819 */ /* 0x000fe200000012ff */
[----:B------:R-:W-:Y:S01]  /*b840*/  IMAD.WIDE.U32 R20, R4, UR4, RZ ;  /* 0x0000000404147c25 */ /* 0x000fe2000f8e00ff */
[----:B------:R-:W-:Y:S01]  /*b850*/  ULDC.64 UR4, c[0x0][0xae8] ;  /* 0x0002ba0000047ab9 */ /* 0x000fe20000000a00 */
[----:B------:R-:W-:-:S02]  /*b860*/  IADD3 R25, P1, R32, 0x3000, RZ ;  /* 0x0000300020197810 */ /* 0x000fc40007f3e0ff */
[----:B------:R-:W-:Y:S01]  /*b870*/  LOP3.LUT R36, R0, R3, RZ, 0x3c, !PT ;  /* 0x0000000300247212 */ /* 0x000fe200078e3cff */
[----:B------:R-:W-:Y:S01]  /*b880*/  IMAD R3, R46, 0x60, R44 ;  /* 0x000000602e037824 */ /* 0x000fe200078e022c */
[----:B------:R-:W-:Y:S01]  /*b890*/  IADD3 R21, R21, R41, RZ ;  /* 0x0000002915157210 */ /* 0x000fe20007ffe0ff */
[----:B------:R-:W-:Y:S01]  /*b8a0*/  IMAD.X R37, RZ, RZ, R33, P5 ;  /* 0x000000ffff257224 */ /* 0x000fe200028e0621 */
[----:B------:R-:W-:Y:S01]  /*b8b0*/  IADD3 R29, P2, R32, 0x4800, RZ ;  /* 0x00004800201d7810 */ /* 0x000fe20007f5e0ff */
[----:B------:R-:W-:Y:S01]  /*b8c0*/  IMAD.IADD R4, R136, 0x1, R3 ;  /* 0x0000000188047824 */ /* 0x000fe200078e0203 */
[----:B------:R-:W-:Y:S01]  /*b8d0*/  IADD3 R35, P3, R32, 0x6000, RZ ;  /* 0x0000600020237810 */ /* 0x000fe20007f7e0ff */
[----:B------:R-:W-:Y:S01]  /*b8e0*/  IMAD.WIDE.U32 R20, R150, UR4, R20 ;  /* 0x0000000496147c25 */ /* 0x000fe2000f8e0014 */
[----:B------:R-:W-:Y:S01]  /*b8f0*/  SHF.R.S32.HI R41, RZ, 0x1f, R148 ;  /* 0x0000001fff297819 */ /* 0x000fe20000011494 */
[----:B------:R-:W5:Y:S01]  /*b900*/  LD.E.128 R36, desc[UR36][R36.64] ;  /* 0x0000002424247980 */ /* 0x000f62000c101d00 */
[----:B------:R-:W-:Y:S01]  /*b910*/  LOP3.LUT R12, R13, 0x180, RZ, 0xc0, !PT ;  /* 0x000001800d0c7812 */ /* 0x000fe200078ec0ff */
[----:B--2---:R-:W-:Y:S01]  /*b920*/  @P4 IMAD.HI.U32 R0, R4, R43, RZ ;  /* 0x0000002b04004227 */ /* 0x004fe200078e00ff */
[----:B------:R-:W-:-:S02]  /*b930*/  LOP3.LUT R24, R25, 0x180, RZ, 0xc0, !PT ;  /* 0x0000018019187812 */ /* 0x000fc400078ec0ff */
[----:B------:R-:W-:Y:S01]  /*b940*/  LOP3.LUT R28, R29, 0x180, RZ, 0xc0, !PT ;  /* 0x000001801d1c7812 */ /* 0x000fe200078ec0ff */
[----:B------:R-:W-:Y:S01]  /*b950*/  IMAD R21, R150, UR5, R21 ;  /* 0x0000000596157c24 */ /* 0x000fe2000f8e0215 */
[----:B------:R-:W-:Y:S01]  /*b960*/  LOP3.LUT R34, R35, 0x180, RZ, 0xc0, !PT ;  /* 0x0000018023227812 */ /* 0x000fe200078ec0ff */
[----:B------:R-:W-:Y:S01]  /*b970*/  ULDC.64 UR4, c[0x0][0xaf0] ;  /* 0x0002bc0000047ab9 */ /* 0x000fe20000000a00 */
[----:B------:R-:W-:Y:S01]  /*b980*/  LOP3.LUT R9, R32, 0x180, RZ, 0xc0, !PT ;  /* 0x0000018020097812 */ /* 0x000fe200078ec0ff */
[----:B------:R-:W-:Y:S01]  /*b990*/  IMAD.MOV.U32 R3, RZ, RZ, R4 ;  /* 0x000000ffff037224 */ /* 0x000fe200078e0004 */
[----:B---3--:R-:W-:Y:S01]  /*b9a0*/  @P4 SHF.R.U32.HI R3, RZ, R45, R0 ;  /* 0x0000002dff034219 */ /* 0x008fe20000011600 */
[----:B------:R-:W-:Y:S01]  /*b9b0*/  IMAD R41, R41, UR4, RZ ;  /* 0x0000000429297c24 */ /* 0x000fe2000f8e02ff */
[----:B------:R-:W-:Y:S02]  /*b9c0*/  SHF.R.U64 R12, R12, 0x3, RZ ;  /* 0x000000030c0c7819 */ /* 0x000fe400000012ff */
[----:B------:R-:W-:-:S02]  /*b9d0*/  SHF.R.U64 R24, R24, 0x3, RZ ;  /* 0x0000000318187819 */ /* 0x000fc400000012ff */
[----:B------:R-:W-:Y:S02]  /*b9e0*/  SHF.R.U64 R28, R28, 0x3, RZ ;  /* 0x000000031c1c7819 */ /* 0x000fe400000012ff */
[----:B------:R-:W-:Y:S02]  /*b9f0*/  SHF.R.U64 R34, R34, 0x3, RZ ;  /* 0x0000000322227819 */ /* 0x000fe400000012ff */
[----:B------:R-:W-:Y:S01]  /*ba00*/  SHF.R.U64 R9, R9, 0x3, RZ ;  /* 0x0000000309097819 */ /* 0x000fe200000012ff */
[C---:B------:R-:W-:Y:S01]  /*ba10*/  IMAD R41, R148.reuse, UR5, R41 ;  /* 0x0000000594297c24 */ /* 0x040fe2000f8e0229 */
[----:B------:R-:W-:Y:S01]  /*ba20*/  SHF.R.S32.HI R0, RZ, 0x1f, R3 ;  /* 0x0000001fff007819 */ /* 0x000fe20000011403 */
[----:B------:R-:W-:Y:S01]  /*ba30*/  IMAD.WIDE.U32 R20, R148, UR4, R20 ;  /* 0x0000000494147c25 */ /* 0x000fe2000f8e0014 */
[----:B------:R-:W-:Y:S01]  /*ba40*/  LOP3.LUT R12, R12, R13, RZ, 0x3c, !PT ;  /* 0x0000000d0c0c7212 */ /* 0x000fe200078e3cff */
        /* <DEDUP_REMOVED lines=12> */
[----:B------:R-:W-:Y:S01]  /*bb10*/  IMAD.IADD R21, R21, 0x1, R41 ;  /* 0x0000000115157824 */ /* 0x000fe200078e0229 */
[----:B------:R-:W5:Y:S01]  /*bb20*/  LD.E.128 R24, desc[UR36][R24.64] ;  /* 0x0000002418187980 */ /* 0x000f62000c101d00 */
[----:B------:R-:W-:Y:S02]  /*bb30*/  IMAD R0, R0, UR4, RZ ;  /* 0x0000000400007c24 */ /* 0x000fe4000f8e02ff */
[----:B------:R-:W-:Y:S01]  /*bb40*/  IMAD R41, R40, R43, R4 ;  /* 0x0000002b28297224 */ /* 0x000fe200078e0204 */
        /* <DEDUP_REMOVED lines=18> */
[----:B------:R-:W-:Y:S01]  /*bc70*/  UIADD3 UR4, UR41, 0x2d820, URZ ;  /* 0x0002d82029047890 */ /* 0x000fe2000fffe03f */
[----:B------:R-:W-:Y:S02]  /*bc80*/  ISETP.GE.AND P0, PT, R43, R42, PT ;  /* 0x0000002a2b00720c */ /* 0x000fe40003f06270 */
[----:B------:R-:W-:Y:S01]  /*bc90*/  IMAD.IADD R3, R21, 0x1, R3 ;  /* 0x0000000115037824 */ /* 0x000fe200078e0203 */
[----:B------:R-:W-:Y:S01]  /*bca0*/  UPRMT UR4, URZ, 0x654, UR4 ;  /* 0x000006543f047896 */ /* 0x000fe20008000004 */
[----:B------:R-:W-:-:S04]  /*bcb0*/  LEA R0, P1, R20, UR6, 0x1 ;  /* 0x0000000614007c11 */ /* 0x000fc8000f8208ff */
[----:B------:R-:W-:Y:S01]  /*bcc0*/  LEA.HI.X R4, R20, UR7, R3, 0x1, P1 ;  /* 0x0000000714047c11 */ /* 0x000fe200088f0c03 */
[----:B0-----:R0:W1:Y:S01]  /*bcd0*/  SHFL.IDX PT, R40, R0, RZ, 0x1c1f ;  /* 0x001c1fff00287589 */ /* 0x00106200000e0000 */
[----:B------:R-:W-:Y:S02]  /*bce0*/  BSSY B1, `(.L_x_12130) ;  /* 0x0000012000017945 */ /* 0x000fe40003800000 */
[----:B------:R-:W-:Y:S01]  /*bcf0*/  SYNCS.ARRIVE.TRANS64.RED.A1T0 RZ, [UR4], RZ ;  /* 0x000000ffffff79a7 */ /* 0x000fe20008100404 */
        /* <DEDUP_REMOVED lines=9> */
[C---:B------:R-:W-:Y:S02]  /*bd90*/  @!P2 LEA R46, P4, R154.reuse, R40, 0x1 ;  /* 0x000000289a2ea211 */ /* 0x040fe400078808ff */
[----:B--2---:R-:W-:Y:S01]  /*bda0*/  @!P0 IMAD.WIDE R20, R149, 0x2, R40 ;  /* 0x0000000295148825 */ /* 0x004fe200078e0228 */
[-C--:B------:R-:W-:Y:S02]  /*bdb0*/  @!P1 LEA.HI.X R45, R153, R41.reuse, R49, 0x1, P3 ;  /* 0x00000029992d9211 */ /* 0x080fe400018f0c31 */
[----:B------:R-:W-:Y:S02]  /*bdc0*/  @!P2 LEA.HI.X R47, R154, R41, R48, 0x1, P4 ;  /* 0x000000299a2fa211 */ /* 0x000fe400020f0c30 */
[----:B-----5:R3:W-:Y:S04]  /*bdd0*/  @!P0 ST.E.128 desc[UR36][R20.64], R8 ;  /* 0x0000000814008985 */ /* 0x0207e8000c101d24 */
[----:B------:R3:W-:Y:S04]  /*bde0*/  @!P1 ST.E.128 desc[UR36][R44.64], R24 ;  /* 0x000000182c009985 */ /* 0x0007e8000c101d24 */
[----:B------:R3:W-:Y:S02]  /*bdf0*/  @!P2 ST.E.128 desc[UR36][R46.64], R32 ;  /* 0x000000202e00a985 */ /* 0x0007e4000c101d24 */
.L_x_12131:
[----:B------:R-:W-:Y:S05]  /*be00*/  BSYNC B1 ;  /* 0x0000000000017941 */ /* 0x000fea0003800000 */
.L_x_12130:
        /* <DEDUP_REMOVED lines=19> */
.L_x_12129:
[----:B0-----:R-:W0:Y:S01]  /*bf40*/  @P4 LDC R0, c[0x0][0xbec] ;  /* 0x0002fb00ff004b82 */ /* 0x001e220000000800 */
[----:B------:R-:W-:Y:S01]  /*bf50*/  ULDC.64 UR4, c[0x0][0xb08] ;  /* 0x0002c20000047ab9 */ /* 0x000fe20000000a00 */
[----:B------:R-:W-:Y:S01]  /*bf60*/  SHF.R.S32.HI R3, RZ, 0x1f, R148 ;  /* 0x0000001fff037819 */ /* 0x000fe20000011494 */
[----:B------:R-:W-:Y:S01]  /*bf70*/  IMAD R41, R41, UR4, RZ ;  /* 0x0000000429297c24 */ /* 0x000fe2000f8e02ff */
[----:B------:R-:W-:Y:S01]  /*bf80*/  ULDC.64 UR6, c[0x0][0xb30] ;  /* 0x0002cc0000067ab9 */ /* 0x000fe20000000a00 */
[C---:B------:R-:W-:Y:S01]  /*bf90*/  IMAD.WIDE.U32 R8, R4.reuse, UR4, RZ ;  /* 0x0000000404087c25 */ /* 0x040fe2000f8e00ff */
[C---:B------:R-:W-:Y:S01]  /*bfa0*/  IADD3 R37, R145.reuse, 0x28, RZ ;  /* 0x0000002891257810 */ /* 0x040fe20007ffe0ff */
[----:B------:R-:W-:Y:S01]  /*bfb0*/  BSSY B1, `(.L_x_12133) ;  /* 0x0000072000017945 */ /* 0x000fe20003800000 */
[----:B------:R-:W1:Y:S01]  /*bfc0*/  @P4 LDC R13, c[0x0][0xbf0] ;  /* 0x0002fc00ff0d4b82 */ /* 0x000e620000000800 */
[----:B------:R-:W-:Y:S01]  /*bfd0*/  IMAD R41, R4, UR5, R41 ;  /* 0x0000000504297c24 */ /* 0x000fe2000f8e0229 */
[----:B------:R-:W-:Y:S01]  /*bfe0*/  ULDC.64 UR4, c[0x0][0xb38] ;  /* 0x0002ce0000047ab9 */ /* 0x000fe20000000a00 */
[----:B------:R-:W-:Y:S01]  /*bff0*/  VIADD R31, R145, 0x40 ;  /* 0x00000040911f7836 */ /* 0x000fe20000000000 */
[----:B------:R-:W-:Y:S01]  /*c000*/  SHF.R.S32.HI R4, RZ, 0x1f, R155 ;  /* 0x0000001fff047819 */ /* 0x000fe2000001149b */
        /* <DEDUP_REMOVED lines=9> */
[----:B------:R-:W-:Y:S01]  /*c0a0*/  VIADD R35, R145, 0x30 ;  /* 0x0000003091237836 */ /* 0x000fe20000000000 */
[----:B------:R-:W-:Y:S01]  /*c0b0*/  SHF.R.S32.HI R37, RZ, 0x1f, R37 ;  /* 0x0000001fff257819 */ /* 0x000fe20000011425 */
        /* <DEDUP_REMOVED lines=8> */
[----:B------:R-:W-:Y:S01]  /*c140*/  VIADD R39, R145, 0x20 ;  /* 0x0000002091277836 */ /* 0x000fe20000000000 */
[----:B------:R-:W-:Y:S01]  /*c150*/  IADD3 R9, R9, R11, RZ ;  /* 0x0000000b09097210 */ /* 0x000fe20007ffe0ff */
[----:B------:R-:W-:Y:S01]  /*c160*/  VIADD R41, R145, 0x18 ;  /* 0x0000001891297836 */ /* 0x000fe20000000000 */
[--C-:B------:R-:W-:Y:S01]  /*c170*/  SHF.R.S32.HI R0, RZ, 0x1f, R3.reuse ;  /* 0x0000001fff007819 */ /* 0x100fe20000011403 */
[----:B------:R-:W-:Y:S01]  /*c180*/  IMAD.MOV R11, RZ, RZ, -R3 ;  /* 0x000000ffff0b7224 */ /* 0x000fe200078e0a03 */
[----:B------:R-:W-:Y:S01]  /*c190*/  SHF.R.S32.HI R39, RZ, 0x1f, R39 ;  /* 0x0000001fff277819 */ /* 0x000fe20000011427 */
[----:B------:R-:W-:Y:S01]  /*c1a0*/  IMAD.WIDE.U32 R8, R48, UR4, R8 ;  /* 0x0000000430087c25 */ /* 0x000fe2000f8e0008 */
[----:B------:R-:W-:Y:S01]  /*c1b0*/  UIADD3 UR4, UR41, 0x2d820, URZ ;  /* 0x0002d82029047890 */ /* 0x000fe2000fffe03f */
[----:B------:R-:W-:-:S02]  /*c1c0*/  SHF.R.S32.HI R41, RZ, 0x1f, R41 ;  /* 0x0000001fff297819 */ /* 0x000fc40000011429 */
        /* <DEDUP_REMOVED lines=27> */
[----:B------:R-:W-:-:S02]  /*c380*/  VIADD R38, R145, 0x20 ;  /* 0x0000002091267836 */ /* 0x000fc40000000000 */
[C---:B------:R-:W-:Y:S02]  /*c390*/  VIADD R40, R145.reuse, 0x18 ;  /* 0x0000001891287836 */ /* 0x040fe40000000000 */
[C---:B------:R-:W-:Y:S02]  /*c3a0*/  VIADD R42, R145.reuse, 0x10 ;  /* 0x00000010912a7836 */ /* 0x040fe40000000000 */
[----:B------:R-:W-:Y:S01]  /*c3b0*/  VIADD R44, R145, 0x8 ;  /* 0x00000008912c7836 */ /* 0x000fe20000000000 */
[----:B0-----:R-:W-:Y:S06]  /*c3c0*/  @P2 BRA `(.L_x_12134) ;  /* 0x0000000000c02947 */ /* 0x001fec0003800000 */
[----:B------:R-:W-:Y:S02]  /*c3d0*/  ULDC UR4, c[0x0][0xac8] ;  /* 0x0002b20000047ab9 */ /* 0x000fe40000000800 */
[----:B------:R-:W-:Y:S02]  /*c3e0*/  ISETP.GE.AND P3, PT, R44, UR4, PT ;  /* 0x000000042c007c0c */ /* 0x000fe4000bf66270 */
[----:B------:R-:W-:Y:S02]  /*c3f0*/  ISETP.GE.AND P1, PT, R145, UR4, PT ;  /* 0x0000000491007c0c */ /* 0x000fe4000bf26270 */
[----:B------:R-:W-:Y:S02]  /*c400*/  ISETP.GE.AND P4, PT, R42, UR4, PT ;  /* 0x000000042a007c0c */ /* 0x000fe4000bf86270 */
[----:B------:R-:W-:-:S07]  /*c410*/  ISETP.GE.AND P2, PT, R40, UR4, PT ;  /* 0x0000000428007c0c */ /* 0x000fce000bf46270 */
[CC--:B-1----:R-:W-:Y:S02]  /*c420*/  @!P3 LEA R10, P5, R44.reuse, R8.reuse, 0x2 ;  /* 0x000000082c0ab211 */ /* 0x0c2fe400078a10ff */
        /* <DEDUP_REMOVED lines=16> */
[-C--:B0-----:R-:W-:Y:S02]  /*c530*/  @!P3 LEA R12, P6, R36, R8.reuse, 0x2 ;  /* 0x00000008240cb211 */ /* 0x081fe400078c10ff */
[----:B-1----:R-:W-:Y:S01]  /*c540*/  @!P1 LEA R10, P4, R34, R8, 0x2 ;  /* 0x00000008220a9211 */ /* 0x002fe200078810ff */
[----:B------:R-:W-:Y:S01]  /*c550*/  @!P5 ST.E.64 desc[UR36][R26.64], R104 ;  /* 0x000000681a00d985 */ /* 0x000fe2000c101b24 */
        /* <DEDUP_REMOVED lines=12> */
[CC--:B---3--:R-:W-:Y:S02]  /*c620*/  @!P4 LEA R24, P2, R157.reuse, R8.reuse, 0x2 ;  /* 0x000000089d18c211 */ /* 0x0c8fe400078410ff */
[-C--:B------:R-:W-:Y:S02]  /*c630*/  @!P5 LEA.HI.X R21, R30, R9.reuse, R31, 0x2, P6 ;  /* 0x000000091e15d211 */ /* 0x080fe400030f141f */
[CC--:B0-----:R-:W-:Y:S02]  /*c640*/  @!P3 LEA R12, P6, R156.reuse, R8.reuse, 0x2 ;  /* 0x000000089c0cb211 */ /* 0x0c1fe400078c10ff */
        /* <DEDUP_REMOVED lines=8> */
.L_x_12134:
[----:B------:R-:W-:Y:S05]  /*c6d0*/  BSYNC B1 ;  /* 0x0000000000017941 */ /* 0x000fea0003800000 */
.L_x_12133:
[----:B----4-:R0:W3:Y:S04]  /*c6e0*/  SHFL.IDX PT, R11, R3, 0x1, 0x1c1f ;  /* 0x003c1f00030b7f89 */ /* 0x0100e800000e0000 */
[----:B------:R0:W4:Y:S01]  /*c6f0*/  SHFL.IDX PT, R10, R0, 0x1, 0x1c1f ;  /* 0x003c1f00000a7f89 */ /* 0x00012200000e0000 */
[----:B------:R-:W-:Y:S05]  /*c700*/  @P0 BRA `(.L_x_12132) ;  /* 0x0000000c00640947 */ /* 0x000fea0003800000 */
[----:B------:R-:W-:Y:S02]  /*c710*/  ULDC UR4, c[0x0][0xac8] ;  /* 0x0002b20000047ab9 */ /* 0x000fe40000000800 */
[----:B------:R-:W-:Y:S02]  /*c720*/  ISETP.GE.AND P5, PT, R44, UR4, PT ;  /* 0x000000042c007c0c */ /* 0x000fe4000bfa6270 */
[----:B------:R-:W-:Y:S02]  /*c730*/  ISETP.GE.AND P1, PT, R145, UR4, PT ;  /* 0x0000000491007c0c */ /* 0x000fe4000bf26270 */
[----:B------:R-:W-:Y:S02]  /*c740*/  ISETP.GE.AND P3, PT, R42, UR4, PT ;  /* 0x000000042a007c0c */ /* 0x000fe4000bf66270 */
[----:B------:R-:W-:Y:S02]  /*c750*/  ISETP.GE.AND P2, PT, R40, UR4, PT ;  /* 0x0000000428007c0c */ /* 0x000fe4000bf46270 */
[----:B------:R-:W-:-:S05]  /*c760*/  ISETP.GE.AND P4, PT, R38, UR4, PT ;  /* 0x0000000426007c0c */ /* 0x000fca000bf86270 */
[CC--:B----4-:R-:W-:Y:S02]  /*c770*/  @!P5 LEA R12, P0, R44.reuse, R10.reuse, 0x2 ;  /* 0x0000000a2c0cd211 */ /* 0x0d0fe400078010ff */
[----:B-123--:R-:W-:Y:S02]  /*c780*/  @!P1 IMAD.WIDE R8, R145, 0x4, R10 ;  /* 0x0000000491089825 */ /* 0x00efe400078e020a */
        /* <DEDUP_REMOVED lines=12> */
[----:B-1----:R-:W-:Y:S01]  /*c850*/  @!P1 LEA R8, P5, R36, R10, 0x2 ;  /* 0x0000000a24089211 */ /* 0x002fe200078a10ff */
[----:B------:R1:W-:Y:S01]  /*c860*/  @!P2 ST.E.64 desc[UR36][R20.64], R102 ;  /* 0x000000661400a985 */ /* 0x0003e2000c101b24 */
[----:B------:R-:W-:-:S02]  /*c870*/  ISETP.GE.AND P3, PT, R30, UR4, PT ;  /* 0x000000041e007c0c */ /* 0x000fc4000bf66270 */
[----:B------:R-:W-:Y:S01]  /*c880*/  ISETP.GE.AND P2, PT, R157, UR4, PT ;  /* 0x000000049d007c0c */ /* 0x000fe2000bf46270 */
[----:B------:R3:W-:Y:S01]  /*c890*/  @!P4 ST.E.64 desc[UR36][R24.64], R106 ;  /* 0x0000006a1800c985 */ /* 0x0007e2000c101b24 */
[----:B------:R-:W-:Y:S02]  /*c8a0*/  ISETP.GE.AND P4, PT, R32, UR4, PT ;  /* 0x0000000420007c0c */ /* 0x000fe4000bf86270 */
[-C--:B------:R-:W-:Y:S02]  /*c8b0*/  @!P1 LEA.HI.X R9, R36, R11.reuse, R37, 0x2, P5 ;  /* 0x0000000b24099211 */ /* 0x080fe400028f1425 */
[----:B------:R-:W-:Y:S02]  /*c8c0*/  ISETP.GE.AND P5, PT, R156, UR4, PT ;  /* 0x000000049c007c0c */ /* 0x000fe4000bfa6270 */
[C---:B--2---:R-:W-:Y:S01]  /*c8d0*/  @!P0 LEA R12, P6, R34.reuse, R10, 0x2 ;  /* 0x0000000a220c8211 */ /* 0x044fe200078c10ff */
[----:B------:R2:W-:Y:S03]  /*c8e0*/  @!P1 ST.E.64 desc[UR36][R8.64], R110 ;  /* 0x0000006e08009985 */ /* 0x0005e6000c101b24 */
[----:B------:R-:W-:-:S02]  /*c8f0*/  @!P0 LEA.HI.X R13, R34, R11, R35, 0x2, P6 ;  /* 0x0000000b220d8211 */ /* 0x000fc400030f1423 */
[-C--:B-1----:R-:W-:Y:S02]  /*c900*/  @!P3 LEA R20, P6, R30, R10.reuse, 0x2 ;  /* 0x0000000a1e14b211 */ /* 0x082fe400078c10ff */
[CC--:B------:R-:W-:Y:S01]  /*c910*/  @!P4 LEA R14, P1, R32.reuse, R10.reuse, 0x2 ;  /* 0x0000000a200ec211 */ /* 0x0c0fe200078210ff */
[----:B------:R2:W-:Y:S01]  /*c920*/  @!P0 ST.E.64 desc[UR36][R12.64], R114 ;  /* 0x000000720c008985 */ /* 0x0005e2000c101b24 */
[CC--:B---3--:R-:W-:Y:S02]  /*c930*/  @!P2 LEA R24, P0, R157.reuse, R10.reuse, 0x2 ;  /* 0x0000000a9d18a211 */ /* 0x0c8fe400078010ff */
        /* <DEDUP_REMOVED lines=11> */
[----:B--2---:R-:W-:-:S04]  /*c9f0*/  LEA R8, P0, R155, R10, 0x2 ;  /* 0x0000000a9b087211 */ /* 0x004fc800078010ff */
[----:B------:R-:W-:-:S05]  /*ca00*/  LEA.HI.X R9, R155, R11, R4, 0x2, P0 ;  /* 0x0000000b9b097211 */ /* 0x000fca00000f1404 */
[----:B------:R1:W-:Y:S01]  /*ca10*/  ST.E.64 desc[UR36][R8.64], R134 ;  /* 0x0000008608007985 */ /* 0x0003e2000c101b24 */
[----:B------:R-:W-:Y:S05]  /*ca20*/  BRA `(.L_x_12132) ;  /* 0x00000008009c7947 */ /* 0x000fea0003800000 */
.L_x_12127:
[----:B0-----:R-:W0:Y:S01]  /*ca30*/  LDC.64 R10, c[0x0][0xc00] ;  /* 0x00030000ff0a7b82 */ /* 0x001e220000000a00 */
[----:B------:R-:W-:Y:S01]  /*ca40*/  ULDC.64 UR4, c[0x0][0xc08] ;  /* 0x0003020000047ab9 */ /* 0x000fe20000000a00 */
[----:B------:R-:W-:Y:S01]  /*ca50*/  IMAD.MOV.U32 R3, RZ, RZ, RZ ;  /* 0x000000ffff037224 */ /* 0x000fe200078e00ff */
[----:B------:R-:W-:-:S04]  /*ca60*/  ISETP.NE.U32.AND P1, PT, RZ, UR4, PT ;  /* 0x00000004ff007c0c */ /* 0x000fc8000bf25070 */
[----:B------:R-:W-:Y:S01]  /*ca70*/  ISETP.NE.AND.EX P1, PT, RZ, UR5, PT, P1 ;  /* 0x00000005ff007c0c */ /* 0x000fe2000bf25310 */
[----:B-1----:R-:W1:Y:S01]  /*ca80*/  LDC.64 R8, c[0x0][0xc00] ;  /* 0x00030000ff087b82 */ /* 0x002e620000000a00 */
[----:B0-----:R-:W-:-:S04]  /*ca90*/  ISETP.NE.U32.AND P0, PT, R10, RZ, PT ;  /* 0x000000ff0a00720c */ /* 0x001fc80003f05070 */
[----:B------:R-:W-:-:S07]  /*caa0*/  ISETP.NE.AND.EX P0, PT, R11, RZ, PT, P0 ;  /* 0x000000ff0b00720c */ /* 0x000fce0003f05300 */
[C---:B------:R-:W-:Y:S01]  /*cab0*/  @P1 LEA R10, P2, R148.reuse, UR4, 0x2 ;  /* 0x00000004940a1c11 */ /* 0x040fe2000f8410ff */
[----:B------:R-:W-:Y:S01]  /*cac0*/  ULDC UR4, c[0x0][0xa88] ;  /* 0x0002a20000047ab9 */ /* 0x000fe20000000800 */
[C---:B-1----:R-:W-:Y:S02]  /*cad0*/  IMAD.WIDE R8, R148.reuse, 0x4, R8 ;  /* 0x0000000494087825 */ /* 0x042fe400078e0208 */
[----:B------:R-:W-:Y:S02]  /*cae0*/  @P1 LEA.HI.X R11, R148, UR5, R152, 0x2, P2 ;  /* 0x00000005940b1c11 */ /* 0x000fe400090f1498 */
[----:B------:R-:W-:Y:S01]  /*caf0*/  IMAD.U32 R0, RZ, RZ, UR4 ;  /* 0x00000004ff007e24 */ /* 0x000fe2000f8e00ff */
[----:B------:R0:W5:Y:S05]  /*cb00*/  @P0 LDG.E R3, desc[UR36][R8.64] ;  /* 0x0000002408030981 */ /* 0x00016a000c1e1900 */
[----:B------:R0:W5:Y:S01]  /*cb10*/  @P1 LDG.E R0, desc[UR36][R10.64] ;  /* 0x000000240a001981 */ /* 0x000162000c1e1900 */
[----:B------:R-:W-:Y:S01]  /*cb20*/  ISETP.NE.AND P2, PT, R151, RZ, PT ;  /* 0x000000ff9700720c */ /* 0x000fe20003f45270 */
[----:B------:R-:W1:-:S12]  /*cb30*/  S2R R12, SR_TID.X ;  /* 0x00000000000c7919 */ /* 0x000e580000002100 */
[----:B------:R-:W3:Y:S01]  /*cb40*/  @!P2 LDC R151, c[0x0][0xad4] ;  /* 0x0002b500ff97ab82 */ /* 0x000ee20000000800 */
[----:B-1----:R-:W-:Y:S02]  /*cb50*/  IADD3 R32, R12, -0x80, RZ ;  /* 0xffffff800c207810 */ /* 0x002fe40007ffe0ff */
[----:B---3--:R-:W-:Y:S02]  /*cb60*/  ISETP.GT.AND P2, PT, R151, 0x1, PT ;  /* 0x000000019700780c */ /* 0x008fe40003f44270 */
[----:B------:R-:W-:Y:S01]  /*cb70*/  ISETP.GT.AND P3, PT, R32, 0xbf, PT ;  /* 0x000000bf2000780c */ /* 0x000fe20003f64270 */
[----:B0-----:R-:W-:-:S12]  /*cb80*/  @P1 BRA `(.L_x_12135) ;  /* 0x0000000000101947 */ /* 0x001fd80003800000 */
[----:B------:R-:W-:Y:S05]  /*cb90*/  @!P0 BRA `(.L_x_12135) ;  /* 0x00000000000c8947 */ /* 0x000fea0003800000 */
[----:B------:R-:W3:Y:S04]  /*cba0*/  LDG.E R11, desc[UR36][R8.64] ;  /* 0x00000024080b7981 */ /* 0x000ee8000c1e1900 */
[----:B-----5:R-:W3:Y:S02]  /*cbb0*/  LDG.E R0, desc[UR36][R8.64+0x4] ;  /* 0x0000042408007981 */ /* 0x020ee4000c1e1900 */
[----:B---3--:R-:W-:-:S07]  /*cbc0*/  IMAD.IADD R0, R0, 0x1, -R11 ;  /* 0x0000000100007824 */ /* 0x008fce00078e0a0b */
.L_x_12135:
[----:B------:R-:W-:Y:S01]  /*cbd0*/  BSSY B1, `(.L_x_12136) ;  /* 0x0000036000017945 */ /* 0x000fe20003800000 */
[----:B------:R-:W-:Y:S02]  /*cbe0*/  SEL R33, R148, RZ, !P0 ;  /* 0x000000ff94217207 */ /* 0x000fe40004000000 */
[----:B------:R-:W-:Y:S02]  /*cbf0*/  SEL R152, R152, RZ, !P0 ;  /* 0x000000ff98987207 */ /* 0x000fe40004000000 */
[----:B-----5:R-:W-:Y:S01]  /*cc00*/  SHF.R.S32.HI R28, RZ, 0x1f, R3 ;  /* 0x0000001fff1c7819 */ /* 0x020fe20000011403 */
[----:B------:R-:W-:Y:S06]  /*cc10*/  @P3 BRA `(.L_x_12137) ;  /* 0x0000000000c43947 */ /* 0x000fec0003800000 */
[----:B------:R-:W2:Y:S01]  /*cc20*/  LDC R35, c[0x0][0xbe8] ;  /* 0x0002fa00ff237b82 */ /* 0x000ea20000000800 */
[----:B------:R-:W-:Y:S01]  /*cc30*/  IADD3 R30, R136, -0x80, R12 ;  /* 0xffffff80881e7810 */ /* 0x000fe20007ffe00c */
[----:B--2---:R-:W-:-:S05]  /*cc40*/  IMAD R4, R0, R35, RZ ;  /* 0x0000002300047224 */ /* 0x004fca00078e02ff */
[----:B------:R-:W-:-:S13]  /*cc50*/  ISETP.GE.AND P0, PT, R30, R4, PT ;  /* 0x000000041e00720c */ /* 0x000fda0003f06270 */
[----:B------:R-:W-:Y:S05]  /*cc60*/  @P0 BRA `(.L_x_12137) ;  /* 0x0000000000b00947 */ /* 0x000fea0003800000 */
[----:B------:R-:W2:Y:S01]  /*cc70*/  LDL.LU R34, [R1+0x14] ;  /* 0x0000140001227983 */ /* 0x000ea20000300800 */
[----:B------:R-:W-:Y:S01]  /*cc80*/  ISETP.NE.AND P1, PT, R35, 0x1, PT ;  /* 0x000000012300780c */ /* 0x000fe20003f25270 */
[----:B------:R-:W-:Y:S01]  /*cc90*/  IMAD.MOV.U32 R26, RZ, RZ, 0x9b8 ;  /* 0x000009b8ff1a7424 */ /* 0x000fe200078e00ff */
[----:B------:R-:W-:Y:S01]  /*cca0*/  ISETP.GT.AND P0, PT, R151, 0x1, PT ;  /* 0x000000019700780c */ /* 0x000fe20003f04270 */
[----:B------:R-:W0:Y:S01]  /*ccb0*/  LDC.64 R8, c[0x0][0xba8] ;  /* 0x0002ea00ff087b82 */ /* 0x000e220000000a00 */
[----:B------:R-:W-:Y:S02]  /*ccc0*/  IMAD.MOV.U32 R27, RZ, RZ, R30 ;  /* 0x000000ffff1b7224 */ /* 0x000fe400078e001e */
[----:B------:R-:W-:-:S05]  /*ccd0*/  SEL R26, R26, 0x978, P0 ;  /* 0x000009781a1a7807 */ /* 0x000fca0000000000 */
[----:B------:R-:W1:Y:S08]  /*cce0*/  LDC.64 R20, c[0x0][R26+0x220] ;  /* 0x000088001a147b82 */ /* 0x000e700000000a00 */
[----:B------:R-:W3:Y:S08]  /*ccf0*/  @P1 LDC R25, c[0x0][0xbec] ;  /* 0x0002fb00ff191b82 */ /* 0x000ef00000000800 */
[----:B------:R-:W4:Y:S08]  /*cd00*/  @P1 LDC R31, c[0x0][0xbf0] ;  /* 0x0002fc00ff1f1b82 */ /* 0x000f300000000800 */
[----:B------:R-:W5:Y:S01]  /*cd10*/  LDC.64 R14, c[0x0][R26+0x218] ;  /* 0x000086001a0e7b82 */ /* 0x000f620000000a00 */
[----:B-1----:R-:W-:-:S07]  /*cd20*/  IMAD R21, R21, R33, RZ ;  /* 0x0000002115157224 */ /* 0x002fce00078e02ff */
[----:B------:R-:W1:Y:S01]  /*cd30*/  LDC.64 R12, c[0x0][R26+0x228] ;  /* 0x00008a001a0c7b82 */ /* 0x000e620000000a00 */
[----:B---3--:R-:W-:-:S04]  /*cd40*/  @P1 IMAD.HI.U32 R4, R30, R25, RZ ;  /* 0x000000191e041227 */ /* 0x008fc800078e00ff */
[----:B------:R-:W-:-:S03]  /*cd50*/  IMAD.WIDE.U32 R24, R20, R33, RZ ;  /* 0x0000002114187225 */ /* 0x000fc600078e00ff */
[----:B------:R-:W3:Y:S01]  /*cd60*/  LDC.64 R10, c[0x0][R26+0x210] ;  /* 0x000084001a0a7b82 */ /* 0x000ee20000000a00 */
[----:B----4-:R-:W-:Y:S01]  /*cd70*/  @P1 SHF.R.U32.HI R27, RZ, R31, R4 ;  /* 0x0000001fff1b1219 */ /* 0x010fe20000011604 */
[----:B------:R-:W-:-:S04]  /*cd80*/  IMAD R31, R20, R152, R21 ;  /* 0x00000098141f7224 */ /* 0x000fc800078e0215 */
[----:B------:R-:W-:Y:S02]  /*cd90*/  IMAD.IADD R4, R25, 0x1, R31 ;  /* 0x0000000119047824 */ /* 0x000fe400078e021f */
[-C--:B-----5:R-:W-:Y:S01]  /*cda0*/  IMAD R29, R15, R150.reuse, RZ ;  /* 0x000000960f1d7224 */ /* 0x0a0fe200078e02ff */
[----:B0-----:R-:W0:Y:S01]  /*cdb0*/  @!P0 LDC R8, c[0x0][0xb50] ;  /* 0x0002d400ff088b82 */ /* 0x001e220000000800 */
[----:B------:R-:W-:-:S04]  /*cdc0*/  IMAD.WIDE.U32 R14, R14, R150, RZ ;  /* 0x000000960e0e7225 */ /* 0x000fc800078e00ff */
[----:B------:R-:W-:Y:S01]  /*cdd0*/  IMAD.IADD R29, R15, 0x1, R29 ;  /* 0x000000010f1d7824 */ /* 0x000fe200078e021d */
[----:B------:R-:W-:Y:S01]  /*cde0*/  IADD3 R14, P1, P3, R24, R14, R3 ;  /* 0x0000000e180e7210 */ /* 0x000fe20007b3e003 */
[----:B------:R-:W-:Y:S01]  /*cdf0*/  IMAD.MOV R15, RZ, RZ, -R27 ;  /* 0x000000ffff0f7224 */ /* 0x000fe200078e0a1b */
[----:B------:R-:W4:Y:S02]  /*ce00*/  @!P0 LDC R9, c[0x0][0xb54] ;  /* 0x0002d500ff098b82 */ /* 0x000f240000000800 */
[----:B------:R-:W-:Y:S01]  /*ce10*/  IADD3.X R4, R4, R29, R28, P1, P3 ;  /* 0x0000001d04047210 */ /* 0x000fe20000fe641c */
[----:B------:R-:W-:Y:S01]  /*ce20*/  IMAD R15, R35, R15, R30 ;  /* 0x0000000f230f7224 */ /* 0x000fe200078e021e */
[----:B--2---:R-:W-:-:S05]  /*ce30*/  SEL R21, R34, RZ, P0 ;  /* 0x000000ff22157207 */ /* 0x004fca0000000000 */
[-C--:B-1----:R-:W-:Y:S02]  /*ce40*/  IMAD R25, R13, R21.reuse, RZ ;  /* 0x000000150d197224 */ /* 0x082fe400078e02ff */
[----:B------:R-:W-:Y:S01]  /*ce50*/  IMAD.WIDE.U32 R12, R12, R21, RZ ;  /* 0x000000150c0c7225 */ /* 0x000fe200078e00ff */
[----:B------:R-:W-:-:S03]  /*ce60*/  SHF.R.S32.HI R21, RZ, 0x1f, R15 ;  /* 0x0000001fff157819 */ /* 0x000fc6000001140f */
[----:B------:R-:W-:Y:S01]  /*ce70*/  IMAD.IADD R25, R13, 0x1, R25 ;  /* 0x000000010d197824 */ /* 0x000fe200078e0219 */
[----:B------:R-:W-:Y:S02]  /*ce80*/  IADD3 R12, P0, P1, R27, R14, R12 ;  /* 0x0000000e1b0c7210 */ /* 0x000fe4000791e00c */
[----:B------:R-:W-:-:S04]  /*ce90*/  SHF.R.S32.HI R27, RZ, 0x1f, R27 ;  /* 0x0000001fff1b7819 */ /* 0x000fc8000001141b */
[----:B------:R-:W-:Y:S01]  /*cea0*/  IADD3.X R13, R27, R4, R25, P0, P1 ;  /* 0x000000041b0d7210 */ /* 0x000fe200007e2419 */
[----:B---3--:R-:W-:-:S04]  /*ceb0*/  IMAD R4, R11, R15, RZ ;  /* 0x0000000f0b047224 */ /* 0x008fc800078e02ff */
[C---:B------:R-:W-:Y:S02]  /*cec0*/  IMAD R21, R10.reuse, R21, R4 ;  /* 0x000000150a157224 */ /* 0x040fe400078e0204 */
[----:B------:R-:W-:-:S04]  /*ced0*/  IMAD.WIDE.U32 R10, R10, R15, R12 ;  /* 0x0000000f0a0a7225 */ /* 0x000fc800078e000c */
[----:B------:R-:W-:Y:S01]  /*cee0*/  IMAD.IADD R4, R11, 0x1, R21 ;  /* 0x000000010b047824 */ /* 0x000fe200078e0215 */
[----:B0-----:R-:W-:Y:S01]  /*cef0*/  LEA R8, P0, R10, R8, 0x2 ;  /* 0x000000080a087211 */ /* 0x001fe200078010ff */
[----:B------:R-:W-:-:S03]  /*cf00*/  IMAD.MOV.U32 R11, RZ, RZ, -0x800000 ;  /* 0xff800000ff0b7424 */ /* 0x000fc600078e00ff */
[----:B----4-:R-:W-:-:S05]  /*cf10*/  LEA.HI.X R9, R10, R9, R4, 0x2, P0 ;  /* 0x000000090a097211 */ /* 0x010fca00000f1404 */
[----:B------:R0:W-:Y:S04]  /*cf20*/  STG.E desc[UR36][R8.64], R11 ;  /* 0x0000000b08007986 */ /* 0x0001e8000c101924 */
.L_x_12137:
[----:B------:R-:W-:Y:S05]  /*cf30*/  BSYNC B1 ;  /* 0x0000000000017941 */ /* 0x000fea0003800000 */
.L_x_12136:
[----:B------:R-:W-:Y:S05]  /*cf40*/  @P2 BRA `(.L_x_12132) ;  /* 0x0000000400542947 */ /* 0x000fea0003800000 */
[----:B------:R-:W1:Y:S01]  /*cf50*/  LDC R15, c[0x0][0xbe8] ;  /* 0x0002fa00ff0f7b82 */ /* 0x000e620000000800 */
[--C-:B------:R-:W-:Y:S01]  /*cf60*/  SHF.R.S32.HI R10, RZ, 0x1f, R32.reuse ;  /* 0x0000001fff0a7819 */ /* 0x100fe20000011420 */
[----:B------:R-:W-:Y:S01]  /*cf70*/  ULDC.64 UR4, c[0x0][0xaa0] ;  /* 0x0002a80000047ab9 */ /* 0x000fe20000000a00 */
[----:B------:R-:W-:Y:S01]  /*cf80*/  SHF.R.S32.HI R14, RZ, 0x1f, R32 ;  /* 0x0000001fff0e7819 */ /* 0x000fe20000011420 */
[----:B--2---:R-:W-:Y:S01]  /*cf90*/  IMAD R4, R28, UR4, RZ ;  /* 0x000000041c047c24 */ /* 0x004fe2000f8e02ff */
        /* <DEDUP_REMOVED lines=10> */
[----:B------:R-:W-:-:S02]  /*d040*/  IADD3 R9, R9, R11, RZ ;  /* 0x0000000b09097210 */ /* 0x000fc40007ffe0ff */
[----:B------:R-:W-:Y:S01]  /*d050*/  SHF.R.S32.HI R24, RZ, 0x1f, R154 ;  /* 0x0000001fff187819 */ /* 0x000fe2000001149a */
[----:B------:R-:W-:Y:S01]  /*d060*/  IMAD R3, R10, 0x60, R14 ;  /* 0x000000600a037824 */ /* 0x000fe200078e020e */
[----:B------:R-:W-:Y:S01]  /*d070*/  SHF.R.S32.HI R25, RZ, 0x1f, R153 ;  /* 0x0000001fff197819 */ /* 0x000fe20000011499 */
[----:B------:R-:W-:Y:S01]  /*d080*/  IMAD.WIDE.U32 R8, R150, UR4, R8 ;  /* 0x0000000496087c25 */ /* 0x000fe2000f8e0008 */
[----:B-1----:R-:W-:-:S03]  /*d090*/  ISETP.NE.AND P0, PT, R15, 0x1, PT ;  /* 0x000000010f00780c */ /* 0x002fc60003f05270 */
[----:B------:R-:W-:Y:S02]  /*d0a0*/  IMAD.IADD R12, R136, 0x1, R3 ;  /* 0x00000001880c7824 */ /* 0x000fe400078e0203 */
        /* <DEDUP_REMOVED lines=11> */
[--C-:B------:R-:W-:Y:S01]  /*d160*/  SHF.R.S32.HI R4, RZ, 0x1f, R3.reuse ;  /* 0x0000001fff047819 */ /* 0x100fe20000011403 */
[----:B------:R-:W-:Y:S02]  /*d170*/  IMAD.MOV R11, RZ, RZ, -R3 ;  /* 0x000000ffff0b7224 */ /* 0x000fe400078e0a03 */
[----:B------:R-:W-:-:S04]  /*d180*/  IMAD.WIDE.U32 R8, R3, UR4, R8 ;  /* 0x0000000403087c25 */ /* 0x000fc8000f8e0008 */
[----:B------:R-:W-:Y:S02]  /*d190*/  IMAD R11, R15, R11, R12 ;  /* 0x0000000b0f0b7224 */ /* 0x000fe400078e020c */
[----:B------:R-:W-:Y:S02]  /*d1a0*/  IMAD R4, R4, UR4, RZ ;  /* 0x0000000404047c24 */ /* 0x000fe4000f8e02ff */
[----:B------:R-:W-:Y:S02]  /*d1b0*/  IMAD R15, R0, R15, RZ ;  /* 0x0000000f000f7224 */ /* 0x000fe400078e02ff */
[----:B------:R-:W-:Y:S01]  /*d1c0*/  IMAD R13, R3, UR5, R4 ;  /* 0x00000005030d7c24 */ /* 0x000fe2000f8e0204 */
[----:B------:R-:W-:Y:S01]  /*d1d0*/  SHF.R.S32.HI R4, RZ, 0x1f, R11 ;  /* 0x0000001fff047819 */ /* 0x000fe2000001140b */
[----:B------:R-:W-:Y:S01]  /*d1e0*/  ULDC.64 UR4, c[0x0][0xad8] ;  /* 0x0002b60000047ab9 */ /* 0x000fe20000000a00 */
[----:B------:R-:W-:Y:S02]  /*d1f0*/  IMAD.IADD R0, R14, 0x1, R136 ;  /* 0x000000010e007824 */ /* 0x000fe400078e0288 */
        /* <DEDUP_REMOVED lines=21> */
[----:B------:R3:W-:Y:S04]  /*d350*/  @!P2 ST.E.128 desc[UR36][R10.64], RZ ;  /* 0x000000ff0a00a985 */ /* 0x0007e8000c101d24 */
[----:B------:R3:W-:Y:S04]  /*d360*/  @!P3 ST.E.128 desc[UR36][R12.64], RZ ;  /* 0x000000ff0c00b985 */ /* 0x0007e8000c101d24 */
[----:B------:R3:W-:Y:S02]  /*d370*/  @!P4 ST.E.128 desc[UR36][R20.64], RZ ;  /* 0x000000ff1400c985 */ /* 0x0007e4000c101d24 */
.L_x_12139:
[----:B------:R-:W-:Y:S05]  /*d380*/  BSYNC B1 ;  /* 0x0000000000017941 */ /* 0x000fea0003800000 */
.L_x_12138:
[----:B------:R-:W-:Y:S01]  /*d390*/  VIADD R0, R0, 0x60 ;  /* 0x0000006000007836 */ /* 0x000fe20000000000 */
[----:B--2---:R4:W2:Y:S04]  /*d3a0*/  SHFL.IDX PT, R9, R3, 0x1, 0x1c1f ;  /* 0x003c1f0003097f89 */ /* 0x0048a800000e0000 */
[----:B------:R-:W-:Y:S01]  /*d3b0*/  ISETP.GE.AND P0, PT, R0, R15, PT ;  /* 0x0000000f0000720c */ /* 0x000fe20003f06270 */
[----:B-1----:R4:W1:-:S12]  /*d3c0*/  SHFL.IDX PT, R8, R4, 0x1, 0x1c1f ;  /* 0x003c1f0004087f89 */ /* 0x00285800000e0000 */
[----:B----4-:R-:W-:Y:S05]  /*d3d0*/  @P0 BRA `(.L_x_12132) ;  /* 0x0000000000300947 */ /* 0x010fea0003800000 */
[----:B------:R-:W-:Y:S02]  /*d3e0*/  ULDC UR4, c[0x0][0xac8] ;  /* 0x0002b20000047ab9 */ /* 0x000fe40000000800 */
[----:B------:R-:W-:Y:S02]  /*d3f0*/  ISETP.GE.AND P3, PT, R153, UR4, PT ;  /* 0x0000000499007c0c */ /* 0x000fe4000bf66270 */
[----:B------:R-:W-:Y:S02]  /*d400*/  ISETP.GE.AND P4, PT, R154, UR4, PT ;  /* 0x000000049a007c0c */ /* 0x000fe4000bf86270 */
[----:B------:R-:W-:-:S09]  /*d410*/  ISETP.GE.AND P2, PT, R149, UR4, PT ;  /* 0x0000000495007c0c */ /* 0x000fd2000bf46270 */
[-C--:B-1-3--:R-:W-:Y:S02]  /*d420*/  @!P3 LEA R12, P0, R153, R8.reuse, 0x1 ;  /* 0x00000008990cb211 */ /* 0x08afe400078008ff */
[C---:B------:R-:W-:Y:S02]  /*d430*/  @!P4 LEA R14, P1, R154.reuse, R8, 0x1 ;  /* 0x000000089a0ec211 */ /* 0x040fe400078208ff */
[----:B--2---:R-:W-:Y:S01]  /*d440*/  @!P2 IMAD.WIDE R10, R149, 0x2, R8 ;  /* 0x00000002950aa825 */ /* 0x004fe200078e0208 */
[-C--:B------:R-:W-:Y:S02]  /*d450*/  @!P3 LEA.HI.X R13, R153, R9.reuse, R25, 0x1, P0 ;  /* 0x00000009990db211 */ /* 0x080fe400000f0c19 */
[----:B------:R-:W-:Y:S02]  /*d460*/  @!P4 LEA.HI.X R15, R154, R9, R24, 0x1, P1 ;  /* 0x000000099a0fc211 */ /* 0x000fe400008f0c18 */
[----:B------:R4:W-:Y:S04]  /*d470*/  @!P2 ST.E.128 desc[UR36][R10.64], RZ ;  /* 0x000000ff0a00a985 */ /* 0x0009e8000c101d24 */
[----:B------:R4:W-:Y:S04]  /*d480*/  @!P3 ST.E.128 desc[UR36][R12.64], RZ ;  /* 0x000000ff0c00b985 */ /* 0x0009e8000c101d24 */
[----:B------:R4:W-:Y:S02]  /*d490*/  @!P4 ST.E.128 desc[UR36][R14.64], RZ ;  /* 0x000000ff0e00c985 */ /* 0x0009e4000c101d24 */
.L_x_12132:
[----:B------:R-:W-:Y:S05]  /*d4a0*/  BSYNC B0 ;  /* 0x0000000000007941 */ /* 0x000fea0003800000 */
.L_x_12126:
[----:B------:R-:W-:Y:S02]  /*d4b0*/  ULDC UR4, c[0x0][0xc3c] ;  /* 0x00030f0000047ab9 */ /* 0x000fe40000000800 */
[----:B--2---:R-:W-:-:S13]  /*d4c0*/  ISETP.GE.AND P0, PT, R7, UR4, PT ;  /* 0x0000000407007c0c */ /* 0x004fda000bf06270 */
[----:B------:R-:W-:Y:S05]  /*d4d0*/  @!P0 BRA `(.L_x_12140) ;  /* 0xffffff3800d08947 */ /* 0x000fea000383ffff */
[----:B------:R-:W-:Y:S05]  /*d4e0*/  EXIT ;  /* 0x000000000000794d */ /* 0x000fea0003800000 */
.L_x_12083:
        /* <DEDUP_REMOVED lines=18> */
.L_x_12141:
[----:B------:R-:W1:Y:S01]  /*d610*/  S2R R0, SR_TID.X ;  /* 0x0000000000007919 */ /* 0x000e620000002100 */
[----:B------:R-:W-:Y:S01]  /*d620*/  ULDC UR4, c[0x0][0xc3c] ;  /* 0x00030f0000047ab9 */ /* 0x000fe20000000800 */
[----:B------:R-:W-:Y:S01]  /*d630*/  IMAD.MOV.U32 R6, RZ, RZ, RZ ;  /* 0x000000ffff067224 */ /* 0x000fe200078e00ff */
[----:B------:R-:W2:Y:S01]  /*d640*/  S2UR UR6, SR_CTAID.X ;  /* 0x00000000000679c3 */ /* 0x000ea20000002500 */
[----:B------:R-:W-:Y:S01]  /*d650*/  ULDC UR5, c[0x0][0xc38] ;  /* 0x00030e0000057ab9 */ /* 0x000fe20000000800 */
[----:B-1----:R-:W-:-:S04]  /*d660*/  LOP3.LUT R0, R0, 0x1f, RZ, 0xc0, !PT ;  /* 0x0000001f00007812 */ /* 0x002fc800078ec0ff */
[----:B------:R-:W-:-:S04]  /*d670*/  ISETP.NE.AND P0, PT, R0, 0x1f, PT ;  /* 0x0000001f0000780c */ /* 0x000fc80003f05270 */
[----:B------:R-:W-:-:S13]  /*d680*/  ISETP.GE.OR P1, PT, R0, UR4, !P0 ;  /* 0x0000000400007c0c */ /* 0x000fda000c726670 */
[----:B------:R-:W1:Y:S08]  /*d690*/  @!P1 LDC.64 R4, c[0x0][0xc80] ;  /* 0x00032000ff049b82 */ /* 0x000e700000000a00 */
[----:B0-----:R-:W0:Y:S01]  /*d6a0*/  @!P1 LDC.64 R2, c[0x0][0xc78] ;  /* 0x00031e00ff029b82 */ /* 0x001e220000000a00 */
[----:B-1----:R-:W-:-:S05]  /*d6b0*/  @!P1 IMAD.WIDE.U32 R4, R0, 0x4, R4 ;  /* 0x0000000400049825 */ /* 0x002fca00078e0004 */
[----:B------:R-:W3:Y:S01]  /*d6c0*/  @!P1 LDG.E R17, desc[UR36][R4.64] ;  /* 0x0000002404119981 */ /* 0x000ee2000c1e1900 */
[----:B0-----:R-:W-:-:S05]  /*d6d0*/  @!P1 IMAD.WIDE.U32 R2, R0, 0x4, R2 ;  /* 0x0000000400029825 */ /* 0x001fca00078e0002 */
        /* <DEDUP_REMOVED lines=25> */
[----:B--2---:R-:W-:Y:S01]  /*d870*/  ISETP.GT.AND P6, PT, R7, UR6, PT ;  /* 0x0000000607007c0c */ /* 0x004fe2000bfc4270 */
[----:B------:R-:W-:-:S12]  /*d880*/  IMAD.MOV.U32 R4, RZ, RZ, R7 ;  /* 0x000000ffff047224 */ /* 0x000fd800078e0007 */
[----:B------:R-:W-:Y:S05]  /*d890*/  @P6 BRA `(.L_x_12143) ;  /* 0x0000000000986947 */ /* 0x000fea0003800000 */
[----:B------:R-:W-:Y:S01]  /*d8a0*/  IMAD.MOV.U32 R7, RZ, RZ, R4 ;  /* 0x000000ffff077224 */ /* 0x000fe200078e0004 */
[----:B------:R-:W-:Y:S01]  /*d8b0*/  UMOV UR4, URZ ;  /* 0x0000003f00047c82 */ /* 0x000fe20008000000 */
[----:B------:R-:W-:-:S05]  /*d8c0*/  ULDC UR5, c[0x0][0xc38] ;  /* 0x00030e0000057ab9 */ /* 0x000fca0000000800 */
.L_x_12145:
[----:B------:R-:W0:Y:S01]  /*d8d0*/  LDC R2, c[0x0][0xc3c] ;  /* 0x00030f00ff027b82 */ /* 0x000e220000000800 */
[----:B------:R-:W-:-:S06]  /*d8e0*/  UIADD3 UR4, UR4, 0x1f, URZ ;  /* 0x0000001f04047890 */ /* 0x000fcc000fffe03f */
        /* <DEDUP_REMOVED lines=33> */
.L_x_12143:
        /* <DEDUP_REMOVED lines=13> */
.L_x_12146:
        /* <DEDUP_REMOVED lines=11> */
[----:B0-----:R-:W-:Y:S01]  /*dc80*/  MOV R2, RZ ;  /* 0x000000ff00027202 */ /* 0x001fe20000000f00 */
        /* <DEDUP_REMOVED lines=28> */
[----:B------:R-:W-:Y:S01]  /*de50*/  IMAD.HI.U32 R2, R3, R7, R2 ;  /* 0x0000000703027227 */ /* 0x000fe200078e0002 */
[----:B------:R-:W-:-:S03]  /*de60*/  MOV R3, R8 ;  /* 0x0000000800037202 */ /* 0x000fc60000000f00 */
        /* <DEDUP_REMOVED lines=20> */
.L_x_12147:
        /* <DEDUP_REMOVED lines=12> */
[----:B0-----:R-:W-:-:S05]  /*e070*/  IADD3 R9, RZ, -R3, RZ ;  /* 0x80000003ff097210 */ /* 0x001fca0007ffe0ff */
        /* <DEDUP_REMOVED lines=30> */
[----:B0-----:R-:W-:-:S05]  /*e260*/  IADD3 R11, RZ, -R3, RZ ;  /* 0x80000003ff0b7210 */ /* 0x001fca0007ffe0ff */
        /* <DEDUP_REMOVED lines=18> */
.L_x_12148:
[----:B------:R-:W-:-:S05]  /*e390*/  LOP3.LUT R2, RZ, R2, RZ, 0x33, !PT ;  /* 0x00000002ff027212 */ /* 0x000fca00078e33ff */
[----:B------:R-:W-:Y:S01]  /*e3a0*/  IMAD.IADD R17, R17, 0x1, R2 ;  /* 0x0000000111117824 */ /* 0x000fe200078e0202 */
[----:B------:R-:W-:Y:S06]  /*e3b0*/  BRA `(.L_x_12149) ;  /* 0x0000000000147947 */ /* 0x000fec0003800000 */
.L_x_12144:
[----:B------:R-:W-:Y:S01]  /*e3c0*/  ULDC UR4, c[0x0][0xc3c] ;  /* 0x00030f0000047ab9 */ /* 0x000fe20000000800 */
[----:B------:R-:W-:Y:S01]  /*e3d0*/  IMAD.MOV.U32 R17, RZ, RZ, RZ ;  /* 0x000000ffff117224 */ /* 0x000fe200078e00ff */
[----:B------:R-:W-:Y:S01]  /*e3e0*/  MOV R16, UR6 ;  /* 0x0000000600107c02 */ /* 0x000fe20008000f00 */
[----:B------:R-:W-:Y:S02]  /*e3f0*/  IMAD.MOV.U32 R18, RZ, RZ, RZ ;  /* 0x000000ffff127224 */ /* 0x000fe400078e00ff */
[----:B------:R-:W-:-:S07]  /*e400*/  IMAD.U32 R19, RZ, RZ, UR4 ;  /* 0x00000004ff137e24 */ /* 0x000fce000f8e00ff */
.L_x_12149:
[----:B------:R-:W-:-:S13]  /*e410*/  ISETP.NE.AND P0, PT, R0, RZ, PT ;  /* 0x000000ff0000720c */ /* 0x000fda0003f05270 */
[----:B------:R-:W0:Y:S01]  /*e420*/  @!P0 S2R R3, SR_CgaCtaId ;  /* 0x0000000000038919 */ /* 0x000e220000008800 */
[----:B------:R-:W-:-:S04]  /*e430*/  @!P0 MOV R0, 0x400 ;  /* 0x0000040000008802 */ /* 0x000fc80000000f00 */
[----:B0-----:R-:W-:-:S05]  /*e440*/  @!P0 LEA R0, R3, R0, 0x18 ;  /* 0x0000000003008211 */ /* 0x001fca00078ec0ff */
[----:B------:R2:W-:Y:S01]  /*e450*/  @!P0 STS.128 [R0+0x2d8d0], R16 ;  /* 0x02d8d01000008388 */ /* 0x0005e20000000c00 */
[----:B------:R-:W-:Y:S06]  /*e460*/  BAR.ARV 0x5, 0x200 ;  /* 0x0148000000007b1d */ /* 0x000fec0000002000 */
.L_x_12142:
[----:B------:R3:W-:Y:S01]  /*e470*/  STL [R1+0x34], RZ ;  /* 0x000034ff01007387 */ /* 0x0007e20000100800 */
[----:B------:R-:W-:Y:S01]  /*e480*/  ULDC UR4, c[0x0][0xc3c] ;  /* 0x00030f0000047ab9 */ /* 0x000fe20000000800 */
[----:B------:R-:W-:Y:S01]  /*e490*/  IMAD.MOV.U32 R28, RZ, RZ, 0x1 ;  /* 0x00000001ff1c7424 */ /* 0x000fe200078e00ff */
[----:B-1----:R-:W-:Y:S01]  /*e4a0*/  ISETP.GE.AND P0, PT, R19, UR4, PT ;  /* 0x0000000413007c0c */ /* 0x002fe2000bf06270 */
[----:B------:R-:W-:-:S12]  /*e4b0*/  IMAD.MOV.U32 R24, RZ, RZ, RZ ;  /* 0x000000ffff187224 */ /* 0x000fd800078e00ff */
[----:B---3--:R-:W-:Y:S05]  /*e4c0*/  @P0 BRA `(.L_x_12150) ;  /* 0x0000004c00f40947 */ /* 0x008fea0003800000 */
[----:B------:R-:W3:Y:S01]  /*e4d0*/  LDL R6, [R1+0x1c] ;  /* 0x00001c0001067983 */ /* 0x000ee20000100800 */
[----:B------:R-:W2:Y:S01]  /*e4e0*/  S2R R3, SR_TID.X ;  /* 0x0000000000037919 */ /* 0x000ea20000002100 */
[----:B------:R-:W1:Y:S01]  /*e4f0*/  S2UR UR5, SR_CgaCtaId ;  /* 0x00000000000579c3 */ /* 0x000e620000008800 */
[----:B------:R-:W-:Y:S01]  /*e500*/  UMOV UR4, 0x400 ;  /* 0x0000040000047882 */ /* 0x000fe20000000000 */
[C---:B--2---:R-:W-:Y:S01]  /*e510*/  IMAD.SHL.U32 R0, R3.reuse, 0x8, RZ ;  /* 0x0000000803007824 */ /* 0x044fe200078e00ff */
[C---:B------:R-:W-:Y:S01]  /*e520*/  LOP3.LUT R5, R3.reuse, 0x7f, RZ, 0xc0, !PT ;  /* 0x0000007f03057812 */ /* 0x040fe200078ec0ff */
[----:B------:R-:W-:-:S03]  /*e530*/  IMAD.SHL.U32 R4, R3, 0x20, RZ ;  /* 0x0000002003047824 */ /* 0x000fc600078e00ff */
[----:B0-----:R-:W-:Y:S01]  /*e540*/  LOP3.LUT R2, R0, 0xd8, RZ, 0xc0, !PT ;  /* 0x000000d800027812 */ /* 0x001fe200078ec0ff */
        /* <DEDUP_REMOVED lines=8> */
[----:B---3--:R-:W-:Y:S02]  /*e5d0*/  LOP3.LUT R2, R6, 0x2, RZ, 0xfc, !PT ;  /* 0x0000000206027812 */ /* 0x008fe400078efcff */
        /* <DEDUP_REMOVED lines=10> */
.L_x_12213:
[----:B------:R-:W1:Y:S01]  /*e680*/  LDC.64 R2, c[0x0][0xc88] ;  /* 0x00032200ff027b82 */ /* 0x000e620000000a00 */
[----:B--2---:R-:W2:Y:S01]  /*e690*/  LDL.LU R6, [R1] ;  /* 0x0000000001067983 */ /* 0x004ea20000300800 */
[----:B-1----:R-:W-:-:S05]  /*e6a0*/  IMAD.WIDE R2, R19, 0x4, R2 ;  /* 0x0000000413027825 */ /* 0x002fca00078e0202 */
[----:B0-----:R-:W0:Y:S01]  /*e6b0*/  LDG.E R27, desc[UR36][R2.64] ;  /* 0x00000024021b7981 */ /* 0x001e22000c1e1900 */
[----:B------:R-:W-:Y:S05]  /*e6c0*/  YIELD ;  /* 0x0000000000007946 */ /* 0x000fea0003800000 */
[----:B------:R-:W-:Y:S01]  /*e6d0*/  ULDC.64 UR4, c[0x0][0xa28] ;  /* 0x00028a0000047ab9 */ /* 0x000fe20000000a00 */
[----:B------:R-:W-:Y:S01]  /*e6e0*/  MOV R7, RZ ;  /* 0x000000ff00077202 */ /* 0x000fe20000000f00 */
[----:B------:R-:W-:Y:S01]  /*e6f0*/  ULDC.64 UR6, c[0x0][0xa18] ;  /* 0x0002860000067ab9 */ /* 0x000fe20000000a00 */
[----:B------:R-:W-:-:S04]  /*e700*/  ISETP.NE.U32.AND P0, PT, RZ, UR4, PT ;  /* 0x00000004ff007c0c */ /* 0x000fc8000bf05070 */
[----:B------:R-:W-:Y:S01]  /*e710*/  ISETP.NE.AND.EX P0, PT, RZ, UR5, PT, P0 ;  /* 0x00000005ff007c0c */ /* 0x000fe2000bf05300 */
[----:B------:R-:W-:Y:S01]  /*e720*/  IMAD.MOV.U32 R29, RZ, RZ, RZ ;  /* 0x000000ffff1d7224 */ /* 0x000fe200078e00ff */
[----:B0-----:R-:W-:-:S11]  /*e730*/  SHF.R.S32.HI R0, RZ, 0x1f, R27 ;  /* 0x0000001fff007819 */ /* 0x001fd6000001141b */
[C---:B------:R-:W-:Y:S01]  /*e740*/  @P0 LEA R2, P1, R27.reuse, UR4, 0x2 ;  /* 0x000000041b020c11 */ /* 0x040fe2000f8210ff */
[C---:B------:R-:W-:Y:S01]  /*e750*/  IMAD.SHL.U32 R23, R27.reuse, 0x4, RZ ;  /* 0x000000041b177824 */ /* 0x040fe200078e00ff */
[C-C-:B------:R-:W-:Y:S01]  /*e760*/  SHF.L.U64.HI R25, R27.reuse, 0x2, R0.reuse ;  /* 0x000000021b197819 */ /* 0x140fe20000010200 */
[----:B------:R0:W-:Y:S01]  /*e770*/  STL [R1+0x24], R0 ;  /* 0x0000240001007387 */ /* 0x0001e20000100800 */
[----:B------:R-:W-:Y:S01]  /*e780*/  @P0 LEA.HI.X R3, R27, UR5, R0, 0x2, P1 ;  /* 0x000000051b030c11 */ /* 0x000fe200088f1400 */
[----:B------:R-:W-:-:S04]  /*e790*/  ULDC.64 UR4, c[0x0][0xa00] ;  /* 0x0002800000047ab9 */ /* 0x000fc80000000a00 */
[----:B------:R1:W3:Y:S01]  /*e7a0*/  @P0 LDG.E R7, desc[UR36][R2.64] ;  /* 0x0000002402070981 */ /* 0x0002e2000c1e1900 */
[----:B------:R-:W-:Y:S02]  /*e7b0*/  ISETP.NE.U32.AND P0, PT, RZ, UR4, PT ;  /* 0x00000004ff007c0c */ /* 0x000fe4000bf05070 */
[----:B--2---:R-:W-:Y:S02]  /*e7c0*/  LOP3.LUT R6, R6, 0xffffffbf, RZ, 0xc0, !PT ;  /* 0xffffffbf06067812 */ /* 0x004fe400078ec0ff */
        /* <DEDUP_REMOVED lines=8> */
[----:B------:R-:W-:Y:S01]  /*e850*/  @P0 IADD3 R4, P1, R23, UR6, RZ ;  /* 0x0000000617040c10 */ /* 0x000fe2000ff3e0ff */
[----:B------:R1:W-:Y:S03]  /*e860*/  STL [R1], R6 ;  /* 0x0000000601007387 */ /* 0x0003e60000100800 */
[----:B------:R-:W-:-:S05]  /*e870*/  @P0 IADD3.X R5, R25, UR7, RZ, P1, !PT ;  /* 0x0000000719050c10 */ /* 0x000fca0008ffe4ff */
[----:B------:R-:W2:Y:S01]  /*e880*/  @P0 LDG.E R4, desc[UR36][R4.64] ;  /* 0x0000002404040981 */ /* 0x000ea2000c1e1900 */
[----:B------:R-:W-:-:S03]  /*e890*/  UISETP.NE.U32.AND UP0, UPT, UR4, URZ, UPT ;  /* 0x0000003f0400728c */ /* 0x000fc6000bf05070 */
[----:B------:R-:W-:Y:S01]  /*e8a0*/  ULDC UR4, c[0x0][0x424] ;  /* 0x0001090000047ab9 */ /* 0x000fe20000000800 */
[----:B------:R-:W-:-:S03]  /*e8b0*/  UISETP.NE.AND.EX UP0, UPT, UR5, URZ, UPT, UP0 ;  /* 0x0000003f0500728c */ /* 0x000fc6000bf05300 */
[----:B------:R-:W-:Y:S01]  /*e8c0*/  ULDC UR5, c[0x0][0x2f0] ;  /* 0x0000bc0000057ab9 */ /* 0x000fe20000000800 */
[----:B------:R-:W-:-:S04]  /*e8d0*/  USEL UR4, UR4, 0x1, UP0 ;  /* 0x0000000104047887 */ /* 0x000fc80008000000 */
[----:B------:R-:W-:-:S06]  /*e8e0*/  UIMAD UR4, UR4, UR5, URZ ;  /* 0x00000005040472a4 */ /* 0x000fcc000f8e023f */
[----:B0-----:R-:W-:Y:S01]  /*e8f0*/  IMAD.U32 R0, RZ, RZ, UR4 ;  /* 0x00000004ff007e24 */ /* 0x001fe2000f8e00ff */
[----:B---3--:R1:W-:Y:S04]  /*e900*/  STL [R1+0x10], R7 ;  /* 0x0000100701007387 */ /* 0x0083e80000100800 */
[----:B--2---:R1:W-:Y:S01]  /*e910*/  @P0 STL [R1+0x20], R4 ;  /* 0x0000200401000387 */ /* 0x0043e20000100800 */
        /* <DEDUP_REMOVED lines=9> */
.L_x_12151:
        /* <DEDUP_REMOVED lines=10> */
.L_x_12152:
        /* <DEDUP_REMOVED lines=9> */
.L_x_12153:
[----:B0-2---:R-:W-:Y:S01]  /*eae0*/  IMAD.MOV.U32 R2, RZ, RZ, R6 ;  /* 0x000000ffff027224 */ /* 0x005fe200078e0006 */
[----:B------:R-:W0:Y:S01]  /*eaf0*/  LDC R3, c[0x0][0x448] ;  /* 0x00011200ff037b82 */ /* 0x000e220000000800 */
[----:B------:R-:W2:Y:S01]  /*eb00*/  LDL R6, [R1+0x20] ;  /* 0x0000200001067983 */ /* 0x000ea20000100800 */
[----:B-----5:R-:W-:Y:S01]  /*eb10*/  IMAD.IADD R5, R0, 0x1, -R7 ;  /* 0x0000000100057824 */ /* 0x020fe200078e0a07 */
[----:B------:R-:W-:Y:S01]  /*eb20*/  BSSY B0, `(.L_x_12154) ;  /* 0x0000039000007945 */ /* 0x000fe20003800000 */
[----:B------:R-:W-:Y:S02]  /*eb30*/  LOP3.LUT R2, R2, 0xffffffdf, RZ, 0xc0, !PT ;  /* 0xffffffdf02027812 */ /* 0x000fe400078ec0ff */
[----:B0-----:R-:W-:-:S13]  /*eb40*/  ISETP.NE.AND P0, PT, R3, 0x1, PT ;  /* 0x000000010300780c */ /* 0x001fda0003f05270 */
[----:B------:R-:W0:Y:S01]  /*eb50*/  @P0 LDC R4, c[0x0][0x44c] ;  /* 0x00011300ff040b82 */ /* 0x000e220000000800 */
[----:B------:R-:W-:-:S05]  /*eb60*/  @P0 LOP3.LUT R2, R2, 0x20, RZ, 0xfc, !PT ;  /* 0x0000002002020812 */ /* 0x000fca00078efcff */
[----:B------:R1:W-:Y:S02]  /*eb70*/  STL [R1], R2 ;  /* 0x0000000201007387 */ /* 0x0003e40000100800 */
[----:B------:R-:W3:Y:S02]  /*eb80*/  @P0 LDC R3, c[0x0][0x450] ;  /* 0x00011400ff030b82 */ /* 0x000ee40000000800 */
[----:B------:R4:W-:Y:S01]  /*eb90*/  STL [R1+0x8], R5 ;  /* 0x0000080501007387 */ /* 0x0009e20000100800 */
[----:B-1----:R-:W-:-:S04]  /*eba0*/  IMAD R2, R17, 0xc0, RZ ;  /* 0x000000c011027824 */ /* 0x002fc800078e02ff */
[----:B------:R-:W-:-:S04]  /*ebb0*/  VIADD R2, R2, 0xbf ;  /* 0x000000bf02027836 */ /* 0x000fc80000000000 */
[----:B0-----:R-:W-:-:S05]  /*ebc0*/  @P0 IMAD.HI.U32 R4, R2, R4, RZ ;  /* 0x0000000402040227 */ /* 0x001fca00078e00ff */
[----:B---3--:R-:W-:Y:S02]  /*ebd0*/  @P0 SHF.R.U32.HI R2, RZ, R3, R4 ;  /* 0x00000003ff020219 */ /* 0x008fe40000011604 */
[----:B------:R-:W-:-:S04]  /*ebe0*/  LOP3.LUT R4, R18, 0xff000000, RZ, 0xc0, !PT ;  /* 0xff00000012047812 */ /* 0x000fc800078ec0ff */
[----:B------:R-:W-:Y:S02]  /*ebf0*/  SHF.R.U32.HI R4, RZ, 0x8, R4 ;  /* 0x00000008ff047819 */ /* 0x000fe40000011604 */
[----:B--2---:R-:W-:-:S04]  /*ec00*/  IADD3 R0, R5, 0x80, -R6 ;  /* 0x0000008005007810 */ /* 0x004fc80007ffe806 */
[----:B------:R-:W-:-:S04]  /*ec10*/  IADD3 R0, R0, R2, RZ ;  /* 0x0000000200007210 */ /* 0x000fc80007ffe0ff */
[----:B------:R-:W-:-:S04]  /*ec20*/  SHF.R.S32.HI R2, RZ, 0x1f, R0 ;  /* 0x0000001fff027819 */ /* 0x000fc80000011400 */
[----:B------:R-:W-:Y:S01]  /*ec30*/  LEA.HI R0, R2, R0, RZ, 0x7 ;  /* 0x0000000002007211 */ /* 0x000fe200078f38ff */
[----:B------:R-:W-:-:S03]  /*ec40*/  VIADD R2, R5, 0x7f ;  /* 0x0000007f05027836 */ /* 0x000fc60000000000 */
[----:B------:R-:W-:Y:S02]  /*ec50*/  SHF.R.S32.HI R0, RZ, 0x7, R0 ;  /* 0x00000007ff007819 */ /* 0x000fe40000011400 */
[----:B------:R-:W-:-:S04]  /*ec60*/  SHF.R.S32.HI R3, RZ, 0x1f, R2 ;  /* 0x0000001fff037819 */ /* 0x000fc80000011402 */
[----:B------:R-:W-:-:S04]  /*ec70*/  LEA.HI R2, R3, R2, RZ, 0x7 ;  /* 0x0000000203027211 */ /* 0x000fc800078f38ff */
[----:B------:R-:W-:-:S04]  /*ec80*/  SHF.R.S32.HI R2, RZ, 0x7, R2 ;  /* 0x00000007ff027819 */ /* 0x000fc80000011402 */
[----:B------:R-:W-:Y:S02]  /*ec90*/  VIMNMX R0, R2, R0, PT ;  /* 0x0000000002007248 */ /* 0x000fe40003fe0100 */
[----:B------:R-:W-:Y:S02]  /*eca0*/  LOP3.LUT R2, R18, 0xff0000, RZ, 0xc0, !PT ;  /* 0x00ff000012027812 */ /* 0x000fe400078ec0ff */
[----:B------:R-:W-:Y:S02]  /*ecb0*/  ISETP.GE.AND P0, PT, R0, 0x1, PT ;  /* 0x000000010000780c */ /* 0x000fe40003f06270 */
[----:B------:R-:W-:Y:S01]  /*ecc0*/  LEA.HI R4, R2, R4, RZ, 0x10 ;  /* 0x0000000402047211 */ /* 0x000fe200078f80ff */
[----:B------:R-:W-:-:S10]  /*ecd0*/  IMAD.MOV.U32 R2, RZ, RZ, RZ ;  /* 0x000000ffff027224 */ /* 0x000fd400078e00ff */
[----:B----4-:R-:W-:Y:S05]  /*ece0*/  @!P0 BRA `(.L_x_12155) ;  /* 0x0000000000708947 */ /* 0x010fea0003800000 */
        /* <DEDUP_REMOVED lines=28> */
.L_x_12155:
[----:B------:R-:W-:Y:S05]  /*eeb0*/  BSYNC B0 ;  /* 0x0000000000007941 */ /* 0x000fea0003800000 */
.L_x_12154:
        /* <DEDUP_REMOVED lines=25> */
.L_x_12157:
        /* <DEDUP_REMOVED lines=20> */
.L_x_12160:
[----:B------:R-:W-:Y:S05]  /*f190*/  BSYNC B6 ;  /* 0x0000000000067941 */ /* 0x000fea0003800000 */
.L_x_12159:
        /* <DEDUP_REMOVED lines=20> */
.L_x_12163:
        /* <DEDUP_REMOVED lines=15> */
.L_x_12162:
[----:B------:R-:W-:Y:S05]  /*f3d0*/  BSYNC B6 ;  /* 0x0000000000067941 */ /* 0x000fea0003800000 */
.L_x_12161:
[----:B------:R-:W2:Y:S01]  /*f3e0*/  LDL.LU R2, [R1] ;  /* 0x0000000001027983 */ /* 0x000ea20000300800 */
[----:B------:R-:W-:Y:S01]  /*f3f0*/  ULDC.64 UR4, c[0x0][0x9f8] ;  /* 0x00027e0000047ab9 */ /* 0x000fe20000000a00 */
[----:B------:R-:W0:Y:S02]  /*f400*/  LDC R5, c[0x0][0x430] ;  /* 0x00010c00ff057b82 */ /* 0x000e240000000800 */
[----:B------:R-:W3:Y:S01]  /*f410*/  LDL R21, [R1+0x4] ;  /* 0x0000040001157983 */ /* 0x000ee20000100800 */
[----:B------:R-:W-:-:S03]  /*f420*/  ISETP.NE.U32.AND P0, PT, RZ, UR4, PT ;  /* 0x00000004ff007c0c */ /* 0x000fc6000bf05070 */
[----:B------:R-:W4:Y:S01]  /*f430*/  LDL R26, [R1+0x30] ;  /* 0x00003000011a7983 */ /* 0x000f220000100800 */
[----:B------:R-:W-:-:S03]  /*f440*/  ISETP.NE.AND.EX P0, PT, RZ, UR5, PT, P0 ;  /* 0x00000005ff007c0c */ /* 0x000fc6000bf05300 */
[----:B------:R-:W4:Y:S04]  /*f450*/  LDL R6, [R1+0x8] ;  /* 0x0000080001067983 */ /* 0x000f280000100800 */
[----:B------:R-:W4:Y:S01]  /*f460*/  LDL R4, [R1+0x10] ;  /* 0x0000100001047983 */ /* 0x000f220000100800 */
[----:B------:R-:W1:Y:S01]  /*f470*/  S2R R7, SR_TID.X ;  /* 0x0000000000077919 */ /* 0x000e620000002100 */
[----:B------:R-:W4:Y:S01]  /*f480*/  S2R R0, SR_TID.X ;  /* 0x0000000000007919 */ /* 0x000f220000002100 */
[----:B--2---:R-:W-:-:S03]  /*f490*/  IMAD.MOV.U32 R20, RZ, RZ, R2 ;  /* 0x000000ffff147224 */ /* 0x004fc600078e0002 */
[----:B------:R-:W-:Y:S02]  /*f4a0*/  @P0 IADD3 R2, P1, R23, UR4, RZ ;  /* 0x0000000417020c10 */ /* 0x000fe4000ff3e0ff */
[----:B0-----:R-:W-:Y:S01]  /*f4b0*/  ISETP.NE.AND P2, PT, R5, 0x1, PT ;  /* 0x000000010500780c */ /* 0x001fe20003f45270 */
[----:B-1----:R-:W-:Y:S01]  /*f4c0*/  IMAD.SHL.U32 R7, R7, 0x20, RZ ;  /* 0x0000002007077824 */ /* 0x002fe200078e00ff */
[----:B------:R-:W-:Y:S01]  /*f4d0*/  @P0 IADD3.X R3, R25, UR5, RZ, P1, !PT ;  /* 0x0000000519030c10 */ /* 0x000fe20008ffe4ff */
[----:B------:R-:W-:-:S04]  /*f4e0*/  ULDC UR4, c[0x0][0x2f4] ;  /* 0x0000bd0000047ab9 */ /* 0x000fc80000000800 */
[----:B---3--:R0:W2:Y:S01]  /*f4f0*/  @P0 LDG.E R21, desc[UR36][R2.64] ;  /* 0x0000002402150981 */ /* 0x0080a2000c1e1900 */
[----:B----4-:R-:W-:Y:S01]  /*f500*/  VIADD R26, R26, 0xffffffff ;  /* 0xffffffff1a1a7836 */ /* 0x010fe20000000000 */
[----:B------:R-:W-:-:S04]  /*f510*/  LOP3.LUT R0, R0, 0x7f, RZ, 0xc0, !PT ;  /* 0x0000007f00007812 */ /* 0x000fc800078ec0ff */
[----:B0-----:R-:W0:Y:S01]  /*f520*/  @P2 LDC R3, c[0x0][0x434] ;  /* 0x00010d00ff032b82 */ /* 0x001e220000000800 */
[----:B------:R-:W-:Y:S01]  /*f530*/  IMAD.SHL.U32 R8, R26, 0x80, RZ ;  /* 0x000000801a087824 */ /* 0x000fe200078e00ff */
[----:B------:R-:W-:Y:S02]  /*f540*/  SHF.R.U32.HI R0, RZ, 0x2, R0 ;  /* 0x00000002ff007819 */ /* 0x000fe40000011600 */
[----:B------:R-:W-:-:S04]  /*f550*/  LOP3.LUT R7, R7, 0x60, RZ, 0xc0, !PT ;  /* 0x0000006007077812 */ /* 0x000fc800078ec0ff */
[----:B------:R-:W1:Y:S01]  /*f560*/  @P2 LDC R2, c[0x0][0x438] ;  /* 0x00010e00ff022b82 */ /* 0x000e620000000800 */
[----:B------:R-:W-:Y:S02]  /*f570*/  LOP3.LUT R0, R8, R0, R7, 0xfe, !PT ;  /* 0x0000000008007212 */ /* 0x000fe400078efe07 */
[----:B------:R-:W-:-:S04]  /*f580*/  LOP3.LUT R20, R20, 0xffffffef, RZ, 0xc0, !PT ;  /* 0xffffffef14147812 */ /* 0x000fc800078ec0ff */
[----:B------:R-:W-:-:S04]  /*f590*/  @P2 LOP3.LUT R20, R20, 0x10, RZ, 0xfc, !PT ;  /* 0x0000001014142812 */ /* 0x000fc800078efcff */
[----:B------:R-:W-:Y:S01]  /*f5a0*/  LOP3.LUT R20, R20, 0xfffffffb, RZ, 0xc0, !PT ;  /* 0xfffffffb14147812 */ /* 0x000fe200078ec0ff */
[----:B------:R-:W-:Y:S01]  /*f5b0*/  UMOV UR5, 0xffffffff ;  /* 0xffffffff00057882 */ /* 0x000fe20000000000 */
[----:B------:R-:W-:Y:S01]  /*f5c0*/  LOP3.LUT R25, R18, 0xffff, RZ, 0xc0, !PT ;  /* 0x0000ffff12197812 */ /* 0x000fe200078ec0ff */
[----:B--2---:R-:W-:Y:S01]  /*f5d0*/  @P0 STL [R1+0x4], R21 ;  /* 0x0000041501000387 */ /* 0x004fe20000100800 */
[C---:B------:R-:W-:Y:S02]  /*f5e0*/  ISETP.GE.AND P0, PT, R0.reuse, R6, PT ;  /* 0x000000060000720c */ /* 0x040fe40003f06270 */
[----:B------:R-:W-:-:S05]  /*f5f0*/  IADD3 R0, R0, R4, RZ ;  /* 0x0000000400007210 */ /* 0x000fca0007ffe0ff */
[----:B0-----:R-:W-:-:S04]  /*f600*/  @P2 IMAD.HI.U32 R3, R0, R3, RZ ;  /* 0x0000000300032227 */ /* 0x001fc800078e00ff */
[----:B------:R-:W-:Y:S01]  /*f610*/  IMAD.MOV.U32 R6, RZ, RZ, R0 ;  /* 0x000000ffff067224 */ /* 0x000fe200078e0000 */
[----:B-1----:R-:W-:Y:S02]  /*f620*/  @P2 SHF.R.U32.HI R6, RZ, R2, R3 ;  /* 0x00000002ff062219 */ /* 0x002fe40000011603 */
[----:B------:R-:W0:Y:S03]  /*f630*/  @!P0 LDC.64 R2, c[0x0][0x428] ;  /* 0x00010a00ff028b82 */ /* 0x000e260000000a00 */
[--C-:B------:R-:W-:Y:S01]  /*f640*/  IMAD.MOV R4, RZ, RZ, -R6.reuse ;  /* 0x000000ffff047224 */ /* 0x100fe200078e0a06 */
[----:B------:R-:W-:-:S03]  /*f650*/  @!P0 SHF.R.S32.HI R7, RZ, 0x1f, R6 ;  /* 0x0000001fff078819 */ /* 0x000fc60000011406 */
[----:B------:R-:W-:Y:S01]  /*f660*/  IMAD R4, R5, R4, R0 ;  /* 0x0000000405047224 */ /* 0x000fe200078e0200 */
[----:B------:R-:W-:-:S05]  /*f670*/  SHF.R.S32.HI R5, RZ, 0x1f, R21 ;  /* 0x0000001fff057819 */ /* 0x000fca0000011415 */
[----:B------:R1:W-:Y:S01]  /*f680*/  STL [R1+0x14], R5 ;  /* 0x0000140501007387 */ /* 0x0003e20000100800 */
[----:B0-----:R-:W-:-:S04]  /*f690*/  @!P0 IMAD.WIDE.U32 R6, R21, R2, R6 ;  /* 0x0000000215068225 */ /* 0x001fc800078e0006 */
[----:B------:R-:W-:Y:S02]  /*f6a0*/  @!P0 IMAD R2, R5, R2, RZ ;  /* 0x0000000205028224 */ /* 0x000fe400078e02ff */
[----:B-1----:R-:W0:Y:S02]  /*f6b0*/  S2R R5, SR_TID.X ;  /* 0x0000000000057919 */ /* 0x002e240000002100 */
[----:B------:R-:W-:Y:S02]  /*f6c0*/  @!P0 IMAD R0, R21, R3, R2 ;  /* 0x0000000315008224 */ /* 0x000fe400078e0202 */
[----:B------:R-:W1:Y:S02]  /*f6d0*/  @!P0 LDC.64 R2, c[0x0][0x418] ;  /* 0x00010600ff028b82 */ /* 0x000e640000000a00 */
[----:B------:R-:W-:Y:S02]  /*f6e0*/  @!P0 IMAD.IADD R0, R7, 0x1, R0 ;  /* 0x0000000107008824 */ /* 0x000fe400078e0200 */
[----:B0-----:R-:W-:-:S05]  /*f6f0*/  IMAD.SHL.U32 R21, R5, 0x8, RZ ;  /* 0x0000000805157824 */ /* 0x001fca00078e00ff */
[----:B------:R-:W-:-:S04]  /*f700*/  LOP3.LUT R21, R21, 0x18, RZ, 0xc0, !PT ;  /* 0x0000001815157812 */ /* 0x000fc800078ec0ff */
[C---:B------:R-:W-:Y:S02]  /*f710*/  ISETP.GE.AND P2, PT, R21.reuse, UR4, PT ;  /* 0x0000000415007c0c */ /* 0x040fe4000bf46270 */
[C---:B-1----:R-:W-:Y:S02]  /*f720*/  @!P0 LEA R2, P1, R6.reuse, R2, 0x2 ;  /* 0x0000000206028211 */ /* 0x042fe400078210ff */
[C---:B------:R-:W-:Y:S02]  /*f730*/  LOP3.LUT R9, R21.reuse, 0x20, RZ, 0xfc, !PT ;  /* 0x0000002015097812 */ /* 0x040fe400078efcff */
[----:B------:R-:W-:Y:S01]  /*f740*/  @!P0 LEA.HI.X R3, R6, R3, R0, 0x2, P1 ;  /* 0x0000000306038211 */ /* 0x000fe200008f1400 */
[----:B------:R-:W-:Y:S01]  /*f750*/  IMAD.MOV.U32 R0, RZ, RZ, RZ ;  /* 0x000000ffff007224 */ /* 0x000fe200078e00ff */
[----:B------:R-:W-:Y:S02]  /*f760*/  LOP3.LUT R5, R21, 0x40, RZ, 0xfc, !PT ;  /* 0x0000004015057812 */ /* 0x000fe400078efcff */
[----:B------:R-:W-:-:S03]  /*f770*/  ISETP.GE.AND P1, PT, R9, UR4, PT ;  /* 0x0000000409007c0c */ /* 0x000fc6000bf26270 */
[----:B------:R-:W-:Y:S01]  /*f780*/  @P2 LOP3.LUT R20, R20, 0x4, RZ, 0xfc, !PT ;  /* 0x0000000414142812 */ /* 0x000fe200078efcff */
[----:B------:R0:W5:Y:S01]  /*f790*/  @!P0 LDG.E R0, desc[UR36][R2.64] ;  /* 0x0000002402008981 */ /* 0x000162000c1e1900 */
[----:B------:R-:W-:Y:S02]  /*f7a0*/  ISETP.GE.AND P0, PT, R5, UR4, PT ;  /* 0x0000000405007c0c */ /* 0x000fe4000bf06270 */
[----:B------:R-:W-:-:S04]  /*f7b0*/  LOP3.LUT R20, R20, 0xfffffffe, RZ, 0xc0, !PT ;  /* 0xfffffffe14147812 */ /* 0x000fc800078ec0ff */
[----:B------:R-:W-:-:S04]  /*f7c0*/  LOP3.LUT R20, R20, 0xfffffffd, RZ, 0xc0, !PT ;  /* 0xfffffffd14147812 */ /* 0x000fc800078ec0ff */
[----:B------:R-:W-:-:S04]  /*f7d0*/  @P1 LOP3.LUT R20, R20, 0x2, RZ, 0xfc, !PT ;  /* 0x0000000214141812 */ /* 0x000fc800078efcff */
[----:B------:R-:W-:-:S05]  /*f7e0*/  @P0 LOP3.LUT R20, R20, 0x1, RZ, 0xfc, !PT ;  /* 0x0000000114140812 */ /* 0x000fca00078efcff */
[----:B------:R0:W-:Y:S01]  /*f7f0*/  STL [R1], R20 ;  /* 0x0000001401007387 */ /* 0x0001e20000100800 */
[----:B------:R-:W-:Y:S05]  /*f800*/  BRA.DIV UR5, `(.L_x_12164) ;  /* 0x0000004205b07947 */ /* 0x000fea000b800000 */
.L_x_12230:
[----:B0-----:R-:W2:Y:S01]  /*f810*/  LDL R3, [R1+0x38] ;  /* 0x0000380001037983 */ /* 0x001ea20000100800 */
[----:B------:R-:W-:-:S05]  /*f820*/  IMAD.MOV.U32 R2, RZ, RZ, R20 ;  /* 0x000000ffff027224 */ /* 0x000fca00078e0014 */
[----:B------:R-:W-:Y:S02]  /*f830*/  LOP3.LUT R2, R2, 0xfffffff7, RZ, 0xc0, !PT ;  /* 0xfffffff702027812 */ /* 0x000fe400078ec0ff */
[----:B--2---:R-:W-:-:S13]  /*f840*/  ISETP.NE.AND P0, PT, R3, 0x3, PT ;  /* 0x000000030300780c */ /* 0x004fda0003f05270 */
[----:B------:R-:W-:-:S05]  /*f850*/  @P0 LOP3.LUT R2, R2, 0x8, RZ, 0xfc, !PT ;  /* 0x0000000802020812 */ /* 0x000fca00078efcff */
[----:B------:R0:W-:Y:S01]  /*f860*/  STL [R1], R2 ;  /* 0x0000000201007387 */ /* 0x0001e20000100800 */
[----:B------:R-:W-:Y:S05]  /*f870*/  @!P0 BRA `(.L_x_12165) ;  /* 0x0000000000048947 */ /* 0x000fea0003800000 */
[----:B------:R-:W-:Y:S01]  /*f880*/  BPT.TRAP 0x1 ;  /* 0x000000040000795c */ /* 0x000fe20000300000 */
.L_x_12165:
        /* <DEDUP_REMOVED lines=17> */
[----:B------:R-:W-:Y:S02]  /*f9a0*/  LEA R18, P0, R2, UR6, 0x1 ;  /* 0x0000000602127c11 */ /* 0x000fe4000f8008ff */
[----:B------:R-:W-:Y:S02]  /*f9b0*/  SHF.L.U32 R3, R28, 0x1f, RZ ;  /* 0x0000001f1c037819 */ /* 0x000fe400000006ff */
[----:B------:R-:W-:Y:S01]  /*f9c0*/  LEA.HI.X R23, R2, UR7, R23, 0x1, P0 ;  /* 0x0000000702177c11 */ /* 0x000fe200080f0c17 */
[----:B------:R-:W-:-:S07]  /*f9d0*/  IMAD R2, R24, 0x8, R22 ;  /* 0x0000000818027824 */ /* 0x000fce00078e0216 */
[----:B------:R-:W0:Y:S02]  /*f9e0*/  SYNCS.PHASECHK.TRANS64.TRYWAIT P0, [R2+URZ+0x2d840], R3 ;  /* 0x02d84003020075a7 */ /* 0x000e24000800017f */
[----:B0-----:R-:W-:Y:S05]  /*f9f0*/  @!P0 BRA `(.L_x_12167) ;  /* 0x0000004000688947 */ /* 0x001fea0003800000 */
.L_x_12231:
[----:B------:R-:W-:Y:S05]  /*fa00*/  BSYNC B0 ;  /* 0x0000000000007941 */ /* 0x000fea0003800000 */
.L_x_12166:
[----:B------:R-:W2:Y:S01]  /*fa10*/  LDL R7, [R1] ;  /* 0x0000000001077983 */ /* 0x000ea20000100800 */
[----:B------:R-:W-:Y:S01]  /*fa20*/  ULDC.64 UR4, c[0x0][0x300] ;  /* 0x0000c00000047ab9 */ /* 0x000fe20000000a00 */
[----:B------:R-:W-:Y:S02]  /*fa30*/  ULDC.64 UR6, c[0x0][0x2e8] ;  /* 0x0000ba0000067ab9 */ /* 0x000fe40000000a00 */
[----:B------:R-:W3:Y:S01]  /*fa40*/  LDL R12, [R1+0x8] ;  /* 0x00000800010c7983 */ /* 0x000ee20000100800 */
[----:B------:R-:W-:Y:S01]  /*fa50*/  IMAD R5, R5, UR4, RZ ;  /* 0x0000000405057c24 */ /* 0x000fe2000f8e02ff */
[----:B------:R-:W1:Y:S03]  /*fa60*/  S2R R9, SR_TID.X ;  /* 0x0000000000097919 */ /* 0x000e660000002100 */
        /* <DEDUP_REMOVED lines=8> */
[----:B------:R-:W-:-:S03]  /*faf0*/  IADD3 R5, R5, R0, RZ ;  /* 0x0000000005057210 */ /* 0x000fc60007ffe0ff */
[----:B------:R-:W-:Y:S01]  /*fb00*/  IMAD.WIDE.U32 R4, R25, UR4, R4 ;  /* 0x0000000419047c25 */ /* 0x000fe2000f8e0004 */
[----:B------:R-:W-:-:S03]  /*fb10*/  UMOV UR4, 0xffffffff ;  /* 0xffffffff00047882 */ /* 0x000fc60000000000 */
[----:B------:R-:W-:Y:S01]  /*fb20*/  IMAD R6, R25, UR5, R5 ;  /* 0x0000000519067c24 */ /* 0x000fe2000f8e0205 */
[----:B------:R-:W-:Y:S01]  /*fb30*/  LEA R0, P0, R4, UR6, 0x1 ;  /* 0x0000000604007c11 */ /* 0x000fe2000f8008ff */
[----:B-1----:R-:W-:-:S03]  /*fb40*/  IMAD.SHL.U32 R10, R9, 0x8, RZ ;  /* 0x00000008090a7824 */ /* 0x002fc600078e00ff */
[----:B------:R-:W-:Y:S02]  /*fb50*/  LEA.HI.X R6, R4, UR7, R6, 0x1, P0 ;  /* 0x0000000704067c11 */ /* 0x000fe400080f0c06 */
[C---:B--2---:R-:W-:Y:S02]  /*fb60*/  LOP3.LUT P4, RZ, R7.reuse, 0x4, RZ, 0xc0, !PT ;  /* 0x0000000407ff7812 */ /* 0x044fe4000788c0ff */
[C---:B------:R-:W-:Y:S02]  /*fb70*/  LOP3.LUT P3, RZ, R7.reuse, 0x2, RZ, 0xc0, !PT ;  /* 0x0000000207ff7812 */ /* 0x040fe4000786c0ff */
[----:B------:R-:W-:Y:S02]  /*fb80*/  LOP3.LUT P2, RZ, R7, 0x1, RZ, 0xc0, !PT ;  /* 0x0000000107ff7812 */ /* 0x000fe4000784c0ff */
[----:B------:R-:W0:Y:S02]  /*fb90*/  S2R R7, SR_TID.X ;  /* 0x0000000000077919 */ /* 0x000e240000002100 */
[----:B0-----:R-:W-:Y:S01]  /*fba0*/  LOP3.LUT R11, R7, 0x7f, RZ, 0xc0, !PT ;  /* 0x0000007f070b7812 */ /* 0x001fe200078ec0ff */
[----:B------:R-:W-:-:S03]  /*fbb0*/  IMAD.SHL.U32 R7, R9, 0x8, RZ ;  /* 0x0000000809077824 */ /* 0x000fc600078e00ff */
[----:B------:R-:W-:Y:S02]  /*fbc0*/  SHF.R.U32.HI R11, RZ, 0x2, R11 ;  /* 0x00000002ff0b7819 */ /* 0x000fe4000001160b */
[----:B------:R-:W-:Y:S02]  /*fbd0*/  LOP3.LUT R7, R7, 0xd8, RZ, 0xc0, !PT ;  /* 0x000000d807077812 */ /* 0x000fe400078ec0ff */
[----:B---3--:R-:W-:Y:S02]  /*fbe0*/  IADD3 R3, -R11, R12, -R8 ;  /* 0x0000000c0b037210 */ /* 0x008fe40007ffe908 */
[----:B------:R-:W-:Y:S01]  /*fbf0*/  LOP3.LUT R7, R7, 0x18, R9, 0x78, !PT ;  /* 0x0000001807077812 */ /* 0x000fe200078e7809 */
[----:B------:R-:W-:Y:S01]  /*fc00*/  IMAD.SHL.U32 R9, R9, 0x8, RZ ;  /* 0x0000000809097824 */ /* 0x000fe200078e00ff */
[----:B------:R-:W-:Y:S02]  /*fc10*/  ISETP.GE.AND P0, PT, R3, 0x1, PT ;  /* 0x000000010300780c */ /* 0x000fe40003f06270 */
[----:B------:R-:W-:-:S02]  /*fc20*/  LOP3.LUT R7, R7, 0x320, R10, 0xf8, !PT ;  /* 0x0000032007077812 */ /* 0x000fc400078ef80a */
[----:B------:R-:W-:-:S03]  /*fc30*/  LOP3.LUT R9, R9, 0x18, RZ, 0xc0, !PT ;  /* 0x0000001809097812 */ /* 0x000fc600078ec0ff */
[----:B------:R-:W-:Y:S01]  /*fc40*/  IMAD R7, R24, 0x3000, R7 ;  /* 0x0000300018077824 */ /* 0x000fe200078e0207 */
[----:B------:R-:W-:Y:S06]  /*fc50*/  BRA.DIV UR4, `(.L_x_12168) ;  /* 0x0000003e04e47947 */ /* 0x000fec000b800000 */
        /* <DEDUP_REMOVED lines=38> */
.L_x_12241:
        /* <DEDUP_REMOVED lines=12> */
.L_x_12169:
        /* <DEDUP_REMOVED lines=11> */
.L_x_12170:
[----:B------:R1:W5:Y:S01]  /*10030*/  LDL R3, [R1] ;  /* 0x0000000001037983 */ /* 0x0003620000100800 */
[----:B------:R1:W-:Y:S03]  /*10040*/  SYNCS.ARRIVE.TRANS64.A1T0 RZ, [R2+URZ+0x2d830], RZ ;  /* 0x02d830ff02ff79a7 */ /* 0x0003e6000810003f */
[----:B------:R1:W5:Y:S02]  /*10050*/  LDL.LU R0, [R1+0x24] ;  /* 0x0000240001007983 */ /* 0x0003640000300800 */
[----:B------:R-:W-:Y:S05]  /*10060*/  WARPSYNC.ALL ;  /* 0x0000000000007948 */ /* 0x000fea0003800000 */
[----:B------:R-:W-:Y:S01]  /*10070*/  ULDC.64 UR4, c[0x0][0x298] ;  /* 0x0000a60000047ab9 */ /* 0x000fe20000000a00 */
[----:B-1----:R-:W-:Y:S01]  /*10080*/  VIADD R2, R22, 0xc400 ;  /* 0x0000c40016027836 */ /* 0x002fe20000000000 */
[----:B------:R-:W-:Y:S01]  /*10090*/  BSSY B6, `(.L_x_12171) ;  /* 0x000001e000067945 */ /* 0x000fe20003800000 */
[----:B0-----:R-:W-:Y:S01]  /*100a0*/  IMAD.WIDE.U32 R4, R29, UR4, RZ ;  /* 0x000000041d047c25 */ /* 0x001fe2000f8e00ff */
[----:B------:R-:W-:Y:S01]  /*100b0*/  BAR.SYNC.DEFER_BLOCKING 0x8, 0x200 ;  /* 0x0208000000007b1d */ /* 0x000fe20000010000 */
[----:B-----5:R-:W-:-:S04]  /*100c0*/  LOP3.LUT P0, RZ, R3, 0x40, RZ, 0xc0, !PT ;  /* 0x0000004003ff7812 */ /* 0x020fc8000780c0ff */
[----:B------:R-:W-:Y:S02]  /*100d0*/  SEL R0, R0, RZ, !P0 ;  /* 0x000000ff00007207 */ /* 0x000fe40004000000 */
[----:B------:R-:W-:Y:S02]  /*100e0*/  SEL R27, R27, RZ, !P0 ;  /* 0x000000ff1b1b7207 */ /* 0x000fe40004000000 */
[----:B------:R-:W-:Y:S01]  /*100f0*/  LOP3.LUT P0, RZ, R2, 0x1bf, RZ, 0xc0, !PT ;  /* 0x000001bf02ff7812 */ /* 0x000fe2000780c0ff */
        /* <DEDUP_REMOVED lines=11> */
[----:B------:R-:W-:Y:S01]  /*101b0*/  IMAD.U32 R4, RZ, RZ, UR6 ;  /* 0x00000006ff047e24 */ /* 0x000fe2000f8e00ff */
[----:B------:R-:W-:Y:S01]  /*101c0*/  MOV R13, RZ ;  /* 0x000000ff000d7202 */ /* 0x000fe20000000f00 */
[----:B------:R-:W0:Y:S01]  /*101d0*/  LDC.64 R2, c[0x4][R2] ;  /* 0x0100000002027b82 */ /* 0x000e220000000a00 */
[----:B------:R-:W-:Y:S02]  /*101e0*/  IMAD.U32 R5, RZ, RZ, UR7 ;  /* 0x00000007ff057e24 */ /* 0x000fe4000f8e00ff */
        /* <DEDUP_REMOVED lines=8> */
.L_x_12172:
[----:B------:R-:W-:Y:S05]  /*10270*/  BSYNC B6 ;  /* 0x0000000000067941 */ /* 0x000fea0003800000 */
.L_x_12171:
[----:B------:R-:W2:Y:S01]  /*10280*/  LDL.LU R20, [R1+0x24] ;  /* 0x0000240001147983 */ /* 0x000ea20000300800 */
[----:B------:R-:W-:Y:S01]  /*10290*/  ULDC.64 UR4, c[0x0][0x2d8] ;  /* 0x0000b60000047ab9 */ /* 0x000fe20000000a00 */
[----:B------:R-:W-:Y:S01]  /*102a0*/  ULDC.64 UR6, c[0x0][0x2e0] ;  /* 0x0000b80000067ab9 */ /* 0x000fe20000000a00 */
[----:B------:R-:W0:Y:S01]  /*102b0*/  LDC R0, c[0x0][0x448] ;  /* 0x00011200ff007b82 */ /* 0x000e220000000800 */
[----:B------:R-:W3:Y:S01]  /*102c0*/  LDL.LU.64 R2, [R1+0x28] ;  /* 0x0000280001027983 */ /* 0x000ee20000300a00 */
[----:B------:R-:W-:-:S06]  /*102d0*/  ULDC.64 UR8, c[0x0][0x280] ;  /* 0x0000a00000087ab9 */ /* 0x000fcc0000000a00 */
[----:B------:R-:W1:Y:S01]  /*102e0*/  LDC R10, c[0x0][0x448] ;  /* 0x00011200ff0a7b82 */ /* 0x000e620000000800 */
[----:B0-----:R-:W-:-:S13]  /*102f0*/  ISETP.NE.AND P6, PT, R0, 0x1, PT ;  /* 0x000000010000780c */ /* 0x001fda0003fc5270 */
[----:B------:R-:W0:Y:S08]  /*10300*/  @P6 LDC R4, c[0x0][0x44c] ;  /* 0x00011300ff046b82 */ /* 0x000e300000000800 */
[----:B------:R-:W4:Y:S01]  /*10310*/  @P6 LDC R0, c[0x0][0x450] ;  /* 0x00011400ff006b82 */ /* 0x000f220000000800 */
[----:B--2---:R-:W-:Y:S02]  /*10320*/  IMAD.MOV.U32 R21, RZ, RZ, R20 ;  /* 0x000000ffff157224 */ /* 0x004fe400078e0014 */
[----:B------:R-:W2:Y:S01]  /*10330*/  S2R R20, SR_TID.X ;  /* 0x0000000000147919 */ /* 0x000ea20000002100 */
[----:B---3--:R-:W-:-:S02]  /*10340*/  IMAD.MOV.U32 R3, RZ, RZ, R29 ;  /* 0x000000ffff037224 */ /* 0x008fc400078e001d */
[----:B------:R-:W-:Y:S02]  /*10350*/  IMAD R5, R21, UR6, RZ ;  /* 0x0000000615057c24 */ /* 0x000fe4000f8e02ff */
[C---:B------:R-:W-:Y:S01]  /*10360*/  IMAD.WIDE.U32 R2, R25.reuse, UR4, R2 ;  /* 0x0000000419027c25 */ /* 0x040fe2000f8e0002 */
[----:B------:R-:W3:Y:S03]  /*10370*/  S2R R21, SR_TID.X ;  /* 0x0000000000157919 */ /* 0x000ee60000002100 */
[----:B------:R-:W-:Y:S01]  /*10380*/  IMAD R3, R25, UR5, R3 ;  /* 0x0000000519037c24 */ /* 0x000fe2000f8e0203 */
[----:B------:R-:W-:Y:S01]  /*10390*/  ULDC.64 UR4, c[0x0][0x2d0] ;  /* 0x0000b40000047ab9 */ /* 0x000fe20000000a00 */
[C---:B------:R-:W-:Y:S02]  /*103a0*/  IMAD R5, R27.reuse, UR7, R5 ;  /* 0x000000071b057c24 */ /* 0x040fe4000f8e0205 */
[----:B------:R-:W-:Y:S01]  /*103b0*/  IMAD.WIDE.U32 R2, R27, UR6, R2 ;  /* 0x000000061b027c25 */ /* 0x000fe2000f8e0002 */
[----:B------:R-:W-:Y:S01]  /*103c0*/  ULDC.64 UR6, c[0x0][0x2c8] ;  /* 0x0000b20000067ab9 */ /* 0x000fe20000000a00 */
[----:B------:R0:W5:Y:S02]  /*103d0*/  LDL R27, [R1+0x20] ;  /* 0x00002000011b7983 */ /* 0x0001640000100800 */
[----:B------:R-:W-:Y:S01]  /*103e0*/  IMAD.IADD R3, R3, 0x1, R5 ;  /* 0x0000000103037824 */ /* 0x000fe200078e0205 */
[----:B--2---:R-:W-:-:S04]  /*103f0*/  LOP3.LUT R20, R20, 0x7f, RZ, 0xc0, !PT ;  /* 0x0000007f14147812 */ /* 0x004fc800078ec0ff */
[----:B------:R-:W-:Y:S01]  /*10400*/  SHF.R.U32.HI R20, RZ, 0x2, R20 ;  /* 0x00000002ff147819 */ /* 0x000fe20000011614 */
[----:B---3--:R-:W-:-:S05]  /*10410*/  IMAD.SHL.U32 R21, R21, 0x20, RZ ;  /* 0x0000002015157824 */ /* 0x008fca00078e00ff */
[----:B------:R-:W-:-:S04]  /*10420*/  LOP3.LUT R21, R21, 0x60, RZ, 0xc0, !PT ;  /* 0x0000006015157812 */ /* 0x000fc800078ec0ff */
[----:B------:R-:W-:-:S05]  /*10430*/  LOP3.LUT R20, R20, R21, RZ, 0xfc, !PT ;  /* 0x0000001514147212 */ /* 0x000fca00078efcff */
[----:B------:R-:W-:-:S04]  /*10440*/  IMAD R6, R17, 0xc0, R20 ;  /* 0x000000c011067824 */ /* 0x000fc800078e0214 */
[----:B0-----:R-:W-:-:S04]  /*10450*/  @P6 IMAD.HI.U32 R5, R6, R4, RZ ;  /* 0x0000000406056227 */ /* 0x001fc800078e00ff */
[----:B------:R-:W-:Y:S01]  /*10460*/  IMAD.MOV.U32 R4, RZ, RZ, R6 ;  /* 0x000000ffff047224 */ /* 0x000fe200078e0006 */
[----:B----4-:R-:W-:-:S04]  /*10470*/  @P6 SHF.R.U32.HI R4, RZ, R0, R5 ;  /* 0x00000000ff046219 */ /* 0x010fc80000011605 */
[--C-:B------:R-:W-:Y:S01]  /*10480*/  SHF.R.S32.HI R0, RZ, 0x1f, R4.reuse ;  /* 0x0000001fff007819 */ /* 0x100fe20000011404 */
[----:B------:R-:W-:-:S04]  /*10490*/  IMAD.MOV R7, RZ, RZ, -R4 ;  /* 0x000000ffff077224 */ /* 0x000fc800078e0a04 */
[----:B------:R-:W-:-:S04]  /*104a0*/  IMAD R0, R0, UR4, RZ ;  /* 0x0000000400007c24 */ /* 0x000fc8000f8e02ff */
[C---:B------:R-:W-:Y:S02]  /*104b0*/  IMAD R0, R4.reuse, UR5, R0 ;  /* 0x0000000504007c24 */ /* 0x040fe4000f8e0200 */
[----:B------:R-:W-:-:S04]  /*104c0*/  IMAD.WIDE.U32 R4, R4, UR4, R2 ;  /* 0x0000000404047c25 */ /* 0x000fc8000f8e0002 */
[----:B------:R-:W-:Y:S02]  /*104d0*/  IMAD.IADD R5, R5, 0x1, R0 ;  /* 0x0000000105057824 */ /* 0x000fe400078e0200 */
[----:B-1----:R-:W-:-:S05]  /*104e0*/  IMAD R0, R10, R7, R6 ;  /* 0x000000070a007224 */ /* 0x002fca00078e0206 */
[----:B------:R-:W-:Y:S01]  /*104f0*/  SHF.R.S32.HI R7, RZ, 0x1f, R0 ;  /* 0x0000001fff077819 */ /* 0x000fe20000011400 */
[----:B------:R-:W-:-:S04]  /*10500*/  IMAD.WIDE.U32 R8, R0, UR6, R4 ;  /* 0x0000000600087c25 */ /* 0x000fc8000f8e0004 */
[----:B------:R-:W-:-:S04]  /*10510*/  IMAD R7, R7, UR6, RZ ;  /* 0x0000000607077c24 */ /* 0x000fc8000f8e02ff */
[----:B------:R-:W-:Y:S01]  /*10520*/  IMAD R0, R0, UR7, R7 ;  /* 0x0000000700007c24 */ /* 0x000fe2000f8e0207 */
[----:B------:R-:W-:Y:S01]  /*10530*/  LEA R4, P0, R8, UR8, 0x1 ;  /* 0x0000000808047c11 */ /* 0x000fe2000f8008ff */
[----:B------:R-:W0:Y:S02]  /*10540*/  @P6 LDC R7, c[0x0][0x44c] ;  /* 0x00011300ff076b82 */ /* 0x000e240000000800 */
[----:B------:R-:W-:-:S05]  /*10550*/  IMAD.IADD R0, R9, 0x1, R0 ;  /* 0x0000000109007824 */ /* 0x000fca00078e0200 */
[----:B------:R-:W-:Y:S02]  /*10560*/  LEA.HI.X R0, R8, UR9, R0, 0x1, P0 ;  /* 0x0000000908007c11 */ /* 0x000fe400080f0c00 */
[----:B------:R-:W1:Y:S01]  /*10570*/  @P6 LDC R8, c[0x0][0x450] ;  /* 0x00011400ff086b82 */ /* 0x000e620000000800 */
[----:B------:R-:W-:Y:S01]  /*10580*/  VIADD R5, R6, 0x80 ;  /* 0x0000008006057836 */ /* 0x000fe20000000000 */
[----:B------:R-:W2:Y:S03]  /*10590*/  S2R R13, SR_TID.X ;  /* 0x00000000000d7919 */ /* 0x000ea60000002100 */
[----:B------:R-:W-:Y:S02]  /*105a0*/  IMAD.MOV.U32 R6, RZ, RZ, R5 ;  /* 0x000000ffff067224 */ /* 0x000fe400078e0005 */
[----:B0-----:R-:W-:-:S05]  /*105b0*/  @P6 IMAD.HI.U32 R7, R5, R7, RZ ;  /* 0x0000000705076227 */ /* 0x001fca00078e00ff */
[----:B-1----:R-:W-:-:S04]  /*105c0*/  @P6 SHF.R.U32.HI R6, RZ, R8, R7 ;  /* 0x00000008ff066219 */ /* 0x002fc80000011607 */
[----:B------:R-:W-:-:S05]  /*105d0*/  IADD3 R7, -R6, RZ, RZ ;  /* 0x000000ff06077210 */ /* 0x000fca0007ffe1ff */
[----:B------:R-:W-:Y:S01]  /*105e0*/  IMAD R5, R10, R7, R5 ;  /* 0x000000070a057224 */ /* 0x000fe200078e0205 */
[----:B------:R-:W-:Y:S01]  /*105f0*/  SHF.R.S32.HI R7, RZ, 0x1f, R6 ;  /* 0x0000001fff077819 */ /* 0x000fe20000011406 */
[----:B------:R-:W-:-:S04]  /*10600*/  IMAD.WIDE.U32 R2, R6, UR4, R2 ;  /* 0x0000000406027c25 */ /* 0x000fc8000f8e0002 */
[----:B------:R-:W-:Y:S01]  /*10610*/  IMAD R7, R7, UR4, RZ ;  /* 0x0000000407077c24 */ /* 0x000fe2000f8e02ff */
[----:B------:R-:W-:-:S03]  /*10620*/  ULDC UR4, c[0x0][0x2b8] ;  /* 0x0000ae0000047ab9 */ /* 0x000fc60000000800 */
[----:B------:R-:W-:Y:S01]  /*10630*/  IMAD R7, R6, UR5, R7 ;  /* 0x0000000506077c24 */ /* 0x000fe2000f8e0207 */
[----:B------:R-:W-:Y:S01]  /*10640*/  SHF.R.S32.HI R6, RZ, 0x1f, R5 ;  /* 0x0000001fff067819 */ /* 0x000fe20000011405 */
[----:B--2---:R-:W-:Y:S02]  /*10650*/  IMAD.SHL.U32 R11, R13, 0x8, RZ ;  /* 0x000000080d0b7824 */ /* 0x004fe400078e00ff */
[----:B------:R-:W-:Y:S02]  /*10660*/  IMAD.IADD R3, R3, 0x1, R7 ;  /* 0x0000000103037824 */ /* 0x000fe400078e0207 */
[----:B------:R-:W-:Y:S01]  /*10670*/  IMAD R6, R6, UR6, RZ ;  /* 0x0000000606067c24 */ /* 0x000fe2000f8e02ff */
[----:B------:R-:W-:Y:S01]  /*10680*/  LOP3.LUT R11, R11, 0x18, RZ, 0xc0, !PT ;  /* 0x000000180b0b7812 */ /* 0x000fe200078ec0ff */
[----:B------:R-:W-:-:S04]  /*10690*/  IMAD.WIDE.U32 R2, R5, UR6, R2 ;  /* 0x0000000605027c25 */ /* 0x000fc8000f8e0002 */
[----:B------:R-:W-:Y:S02]  /*106a0*/  IMAD R6, R5, UR7, R6 ;  /* 0x0000000705067c24 */ /* 0x000fe4000f8e0206 */
[----:B------:R-:W-:Y:S01]  /*106b0*/  IMAD.SHL.U32 R20, R13, 0x8, RZ ;  /* 0x000000080d147824 */ /* 0x000fe200078e00ff */
[----:B------:R-:W-:Y:S01]  /*106c0*/  LEA R8, P0, R2, UR8, 0x1 ;  /* 0x0000000802087c11 */ /* 0x000fe2000f8008ff */
[----:B------:R-:W-:Y:S01]  /*106d0*/  IMAD.IADD R3, R3, 0x1, R6 ;  /* 0x0000000103037824 */ /* 0x000fe200078e0206 */
        /* <DEDUP_REMOVED lines=10> */
[----:B------:R-:W-:Y:S10]  /*10780*/  BRA.DIV UR5, `(.L_x_12173) ;  /* 0x0000003a05807947 */ /* 0x000ff4000b800000 */
[----:B------:R-:W2:Y:S01]  /*10790*/  LDL R9, [R1+0x18] ;  /* 0x0000180001097983 */ /* 0x000ea20000100800 */
[----:B-----5:R-:W-:Y:S02]  /*107a0*/  IMAD R2, R27, R10, RZ ;  /* 0x0000000a1b027224 */ /* 0x020fe400078e02ff */
[----:B------:R-:W-:Y:S01]  /*107b0*/  IMAD R17, R17, 0xc0, R21 ;  /* 0x000000c011117824 */ /* 0x000fe200078e0215 */
        /* <DEDUP_REMOVED lines=23> */
[----:B------:R-:W-:-:S03]  /*10930*/  IADD3 R6, R17, 0x40, RZ ;  /* 0x0000004011067810 */ /* 0x000fc60007ffe0ff */
[----:B------:R-:W2:Y:S01]  /*10940*/  SHFL.IDX PT, R0, R0, 0x3, 0x1c1f ;  /* 0x007c1f0000007f89 */ /* 0x000ea200000e0000 */
[----:B------:R-:W-:-:S13]  /*10950*/  ISETP.GE.AND P2, PT, R6, R2, PT ;  /* 0x000000020600720c */ /* 0x000fda0003f46270 */
[----:B0-----:R-:W-:-:S05]  /*10960*/  @!P2 LEA R5, P4, R20, R5, 0x1 ;  /* 0x000000051405a211 */ /* 0x001fca00078808ff */
[----:B------:R-:W-:Y:S02]  /*10970*/  @!P2 IMAD.MOV.U32 R6, RZ, RZ, R5 ;  /* 0x000000ffff06a224 */ /* 0x000fe400078e0005 */
[----:B-1----:R-:W-:Y:S02]  /*10980*/  @!P2 IMAD.X R7, RZ, RZ, R7, P4 ;  /* 0x000000ffff07a224 */ /* 0x002fe400020e0607 */
        /* <DEDUP_REMOVED lines=23> */
.L_x_12254:
        /* <DEDUP_REMOVED lines=13> */
.L_x_12174:
[----:B------:R-:W-:Y:S02]  /*10bd0*/  PLOP3.LUT P1, PT, P1, P0, PT, 0xa2, 0x0 ;  /* 0x000000000000781c */ /* 0x000fe40000f21472 */
[----:B------:R-:W-:-:S08]  /*10be0*/  @P0 R2UR P1, UR4, R22 ;  /* 0x00000000160402ca */ /* 0x000fd00000020000 */
[----:B------:R-:W-:-:S05]  /*10bf0*/  @P0 PLOP3.LUT P0, PT, P1, PT, PT, 0x80, 0x0 ;  /* 0x000000000000081c */ /* 0x000fca0000f0f070 */
[----:B------:R-:W-:Y:S01]  /*10c00*/  @!P1 SYNCS.ARRIVE.TRANS64.RED.A0T1 RZ, [UR4+0x2d800], RZ ;  /* 0x02d800ffffff99a7 */ /* 0x000fe20008200404 */
[----:B------:R-:W-:Y:S07]  /*10c10*/  @!P1 ARRIVES.LDGSTSBAR.64.TRANSCNT [UR4+0x2d800] ;  /* 0x02d80000ff0099b0 */ /* 0x000fee0008000a84 */
[----:B------:R-:W-:Y:S05]  /*10c20*/  @P0 BRA.U.ANY `(.L_x_12174) ;  /* 0xfffffffd00e80947 */ /* 0x000fea000393ffff */
[----:B-1----:R-:W2:Y:S02]  /*10c30*/  LDL.LU R2, [R1+0x34] ;  /* 0x0000340001027983 */ /* 0x002ea40000300800 */
[----:B--2---:R-:W-:-:S04]  /*10c40*/  IADD3 R2, R2, 0x1, RZ ;  /* 0x0000000102027810 */ /* 0x004fc80007ffe0ff */
[----:B------:R-:W-:Y:S01]  /*10c50*/  LEA.HI R0, R2, R2, RZ, 0x1 ;  /* 0x0000000202007211 */ /* 0x000fe200078f08ff */
[----:B------:R1:W-:Y:S03]  /*10c60*/  STL [R1+0x34], R2 ;  /* 0x0000340201007387 */ /* 0x0003e60000100800 */
        /* <DEDUP_REMOVED lines=8> */
.L_x_12255:
[----:B------:R-:W-:Y:S05]  /*10cf0*/  BSYNC B0 ;  /* 0x0000000000007941 */ /* 0x000fea0003800000 */
.L_x_12175:
        /* <DEDUP_REMOVED lines=8> */
[----:B------:R-:W-:Y:S02]  /*10d80*/  IMAD.MOV.U32 R17, RZ, RZ, R28 ;  /* 0x000000ffff117224 */ /* 0x000fe400078e001c */
[----:B------:R-:W-:Y:S02]  /*10d90*/  IMAD.MOV.U32 R10, RZ, RZ, R24 ;  /* 0x000000ffff0a7224 */ /* 0x000fe400078e0018 */
[----:B------:R-:W-:Y:S02]  /*10da0*/  IMAD.MOV.U32 R29, RZ, RZ, R26 ;  /* 0x000000ffff1d7224 */ /* 0x000fe400078e001a */
[----:B0-----:R-:W-:-:S05]  /*10db0*/  IMAD.SHL.U32 R4, R2, 0x8, RZ ;  /* 0x0000000802047824 */ /* 0x001fca00078e00ff */
[----:B------:R-:W-:-:S04]  /*10dc0*/  LOP3.LUT R4, R4, 0x18, RZ, 0xc0, !PT ;  /* 0x0000001804047812 */ /* 0x000fc800078ec0ff */
[C---:B------:R-:W-:Y:S02]  /*10dd0*/  LOP3.LUT R3, R4.reuse, 0x20, RZ, 0xfc, !PT ;  /* 0x0000002004037812 */ /* 0x040fe400078efcff */
[C---:B------:R-:W-:Y:S02]  /*10de0*/  LOP3.LUT R2, R4.reuse, 0x40, RZ, 0xfc, !PT ;  /* 0x0000004004027812 */ /* 0x040fe400078efcff */
[----:B------:R-:W-:Y:S02]  /*10df0*/  ISETP.GE.AND P3, PT, R4, UR4, PT ;  /* 0x0000000404007c0c */ /* 0x000fe4000bf66270 */
[----:B------:R-:W-:Y:S02]  /*10e00*/  ISETP.GE.AND P2, PT, R3, UR4, PT ;  /* 0x0000000403007c0c */ /* 0x000fe4000bf46270 */
[----:B------:R-:W-:-:S13]  /*10e10*/  ISETP.GE.AND P1, PT, R2, UR4, PT ;  /* 0x0000000402007c0c */ /* 0x000fda000bf26270 */
.L_x_12191:
        /* <DEDUP_REMOVED lines=27> */
[----:B------:R-:W-:-:S04]  /*10fd0*/  ULDC.64 UR4, c[0x0][0x418] ;  /* 0x0001060000047ab9 */ /* 0x000fc80000000a00 */
[----:B------:R-:W-:Y:S02]  /*10fe0*/  IADD3 R3, R4, R3, RZ ;  /* 0x0000000304037210 */ /* 0x000fe40007ffe0ff */
[----:B------:R-:W-:-:S04]  /*10ff0*/  LEA R4, P0, R2, UR4, 0x2 ;  /* 0x0000000402047c11 */ /* 0x000fc8000f8010ff */
[----:B------:R-:W-:-:S05]  /*11000*/  LEA.HI.X R5, R2, UR5, R3, 0x2, P0 ;  /* 0x0000000502057c11 */ /* 0x000fca00080f1403 */
[----:B------:R-:W2:Y:S01]  /*11010*/  LDG.E R4, desc[UR36][R4.64] ;  /* 0x0000002404047981 */ /* 0x000ea2000c1e1900 */
[----:B-----5:R-:W-:Y:S01]  /*11020*/  ISETP.NE.AND P4, PT, R6, 0x3, PT ;  /* 0x000000030600780c */ /* 0x020fe20003f85270 */
[----:B------:R-:W-:-:S05]  /*11030*/  VIADD R24, R10, 0x1 ;  /* 0x000000010a187836 */ /* 0x000fca0000000000 */
        /* <DEDUP_REMOVED lines=8> */
.L_x_12179:
[----:B------:R-:W-:Y:S01]  /*110c0*/  IMAD R5, R24, 0x8, R22 ;  /* 0x0000000818057824 */ /* 0x000fe200078e0216 */
[----:B------:R-:W-:Y:S01]  /*110d0*/  SHF.L.U32 R0, R28, 0x1f, RZ ;  /* 0x0000001f1c007819 */ /* 0x000fe200000006ff */
[----:B------:R-:W-:Y:S03]  /*110e0*/  BSSY B1, `(.L_x_12180) ;  /* 0x0000003000017945 */ /* 0x000fe60003800000 */
[----:B------:R-:W0:Y:S02]  /*110f0*/  SYNCS.PHASECHK.TRANS64.TRYWAIT P0, [R5+URZ+0x2d840], R0 ;  /* 0x02d84000050075a7 */ /* 0x000e24000800017f */
[----:B0-----:R-:W-:Y:S05]  /*11100*/  @!P0 BRA `(.L_x_12181) ;  /* 0x0000003800308947 */ /* 0x001fea0003800000 */
.L_x_12256:
[----:B------:R-:W-:Y:S05]  /*11110*/  BSYNC B1 ;  /* 0x0000000000017941 */ /* 0x000fea0003800000 */
.L_x_12180:
[----:B------:R-:W2:Y:S01]  /*11120*/  LDL R2, [R1] ;  /* 0x0000000001027983 */ /* 0x000ea20000100800 */
[----:B------:R-:W-:Y:S01]  /*11130*/  SHF.R.S32.HI R20, RZ, 0x1f, R8 ;  /* 0x0000001fff147819 */ /* 0x000fe20000011408 */
[----:B------:R-:W-:Y:S01]  /*11140*/  ULDC.64 UR4, c[0x0][0x300] ;  /* 0x0000c00000047ab9 */ /* 0x000fe20000000a00 */
[----:B------:R-:W-:Y:S01]  /*11150*/  ULDC.64 UR6, c[0x0][0x2e8] ;  /* 0x0000ba0000067ab9 */ /* 0x000fe20000000a00 */
[----:B------:R-:W1:Y:S02]  /*11160*/  S2R R7, SR_TID.X ;  /* 0x0000000000077919 */ /* 0x000e640000002100 */
[----:B0-----:R-:W-:-:S04]  /*11170*/  IMAD R0, R20, UR4, RZ ;  /* 0x0000000414007c24 */ /* 0x001fc8000f8e02ff */
[----:B------:R-:W-:Y:S02]  /*11180*/  IMAD R0, R8, UR5, R0 ;  /* 0x0000000508007c24 */ /* 0x000fe4000f8e0200 */
[C---:B-1----:R-:W-:Y:S02]  /*11190*/  IMAD.SHL.U32 R6, R7.reuse, 0x8, RZ ;  /* 0x0000000807067824 */ /* 0x042fe400078e00ff */
[----:B------:R-:W-:-:S03]  /*111a0*/  IMAD.SHL.U32 R11, R7, 0x8, RZ ;  /* 0x00000008070b7824 */ /* 0x000fc600078e00ff */
[----:B------:R-:W-:-:S04]  /*111b0*/  LOP3.LUT R6, R6, 0xd8, RZ, 0xc0, !PT ;  /* 0x000000d806067812 */ /* 0x000fc800078ec0ff */
[----:B------:R-:W-:-:S04]  /*111c0*/  LOP3.LUT R6, R6, 0x18, R7, 0x78, !PT ;  /* 0x0000001806067812 */ /* 0x000fc800078e7807 */
[----:B------:R-:W-:-:S05]  /*111d0*/  LOP3.LUT R6, R6, 0x320, R11, 0xf8, !PT ;  /* 0x0000032006067812 */ /* 0x000fca00078ef80b */
[----:B------:R-:W-:Y:S01]  /*111e0*/  IMAD R6, R24, 0x3000, R6 ;  /* 0x0000300018067824 */ /* 0x000fe200078e0206 */
[C---:B--2---:R-:W-:Y:S02]  /*111f0*/  LOP3.LUT P5, RZ, R2.reuse, 0x2, RZ, 0xc0, !PT ;  /* 0x0000000202ff7812 */ /* 0x044fe400078ac0ff */
[----:B------:R-:W-:Y:S01]  /*11200*/  LOP3.LUT P4, RZ, R2, 0x1, RZ, 0xc0, !PT ;  /* 0x0000000102ff7812 */ /* 0x000fe2000788c0ff */
        /* <DEDUP_REMOVED lines=15> */
[----:B------:R-:W-:Y:S01]  /*11300*/  LEA R6, R6, R22, 0x1 ;  /* 0x0000001606067211 */ /* 0x000fe200078e08ff */
[----:B------:R-:W0:Y:S02]  /*11310*/  S2R R11, SR_TID.X ;  /* 0x00000000000b7919 */ /* 0x000e240000002100 */
[----:B------:R-:W1:Y:S04]  /*11320*/  SHFL.IDX PT, R2, R7, RZ, 0x1c1f ;  /* 0x001c1fff07027589 */ /* 0x000e6800000e0000 */
[----:B------:R-:W-:Y:S01]  /*11330*/  SHFL.IDX PT, R21, R9, 0x2, 0x1c1f ;  /* 0x005c1f0009157f89 */ /* 0x000fe200000e0000 */
[----:B0-----:R-:W-:-:S05]  /*11340*/  IMAD.SHL.U32 R11, R11, 0x8, RZ ;  /* 0x000000080b0b7824 */ /* 0x001fca00078e00ff */
[----:B------:R-:W-:-:S05]  /*11350*/  LOP3.LUT R11, R11, 0x18, RZ, 0xc0, !PT ;  /* 0x000000180b0b7812 */ /* 0x000fca00078ec0ff */
[----:B------:R-:W-:-:S05]  /*11360*/  IMAD.SHL.U32 R0, R11, 0x2, RZ ;  /* 0x000000020b007824 */ /* 0x000fca00078e00ff */
[----:B-1----:R-:W-:Y:S02]  /*11370*/  IADD3 R2, P0, R2, R0, RZ ;  /* 0x0000000002027210 */ /* 0x002fe40007f1e0ff */
[----:B--2---:R-:W-:Y:S02]  /*11380*/  LOP3.LUT P6, RZ, R3, 0x4, RZ, 0xc0, !PT ;  /* 0x0000000403ff7812 */ /* 0x004fe400078cc0ff */
        /* <DEDUP_REMOVED lines=20> */
.L_x_12266:
        /* <DEDUP_REMOVED lines=12> */
.L_x_12183:
        /* <DEDUP_REMOVED lines=11> */
.L_x_12184:
[----:B------:R1:W-:Y:S01]  /*11640*/  SYNCS.ARRIVE.TRANS64.A1T0 RZ, [R5+URZ+0x2d830], RZ ;  /* 0x02d830ff05ff79a7 */ /* 0x0003e2000810003f */
[----:B------:R-:W-:Y:S05]  /*11650*/  @!P5 BRA `(.L_x_12185) ;  /* 0x000000000004d947 */ /* 0x000fea0003800000 */
[----:B------:R-:W-:Y:S01]  /*11660*/  BPT.TRAP 0x1 ;  /* 0x000000040000795c */ /* 0x000fe20000300000 */
.L_x_12185:
[----:B------:R-:W-:Y:S01]  /*11670*/  SHF.L.U32 R2, R17, 0x1f, RZ ;  /* 0x0000001f11027819 */ /* 0x000fe200000006ff */
[----:B------:R-:W-:Y:S01]  /*11680*/  IMAD R6, R10, 0x8, R22 ;  /* 0x000000080a067824 */ /* 0x000fe200078e0216 */
[----:B------:R-:W-:Y:S03]  /*11690*/  BSSY B1, `(.L_x_12186) ;  /* 0x0000003000017945 */ /* 0x000fe60003800000 */
[----:B------:R-:W2:Y:S02]  /*116a0*/  SYNCS.PHASECHK.TRANS64.TRYWAIT P0, [R6+URZ+0x2d860], R2 ;  /* 0x02d86002060075a7 */ /* 0x000ea4000800017f */
[----:B--2---:R-:W-:Y:S05]  /*116b0*/  @!P0 BRA `(.L_x_12187) ;  /* 0x0000003800488947 */ /* 0x004fea0003800000 */
.L_x_12267:
[----:B------:R-:W-:Y:S05]  /*116c0*/  BSYNC B1 ;  /* 0x0000000000017941 */ /* 0x000fea0003800000 */
.L_x_12186:
[----:B0-----:R-:W3:Y:S01]  /*116d0*/  LDL R7, [R1+0x8] ;  /* 0x0000080001077983 */ /* 0x001ee20000100800 */
[----:B------:R-:W1:Y:S01]  /*116e0*/  S2R R11, SR_TID.X ;  /* 0x00000000000b7919 */ /* 0x000e620000002100 */
[----:B------:R-:W-:Y:S01]  /*116f0*/  UMOV UR4, 0xffffffff ;  /* 0xffffffff00047882 */ /* 0x000fe20000000000 */
[C---:B-1----:R-:W-:Y:S01]  /*11700*/  IMAD.SHL.U32 R5, R11.reuse, 0x8, RZ ;  /* 0x000000080b057824 */ /* 0x042fe200078e00ff */
[C---:B------:R-:W-:Y:S01]  /*11710*/  LOP3.LUT R3, R11.reuse, 0x7f, RZ, 0xc0, !PT ;  /* 0x0000007f0b037812 */ /* 0x040fe200078ec0ff */
[----:B------:R-:W-:-:S03]  /*11720*/  IMAD.SHL.U32 R9, R11, 0x8, RZ ;  /* 0x000000080b097824 */ /* 0x000fc600078e00ff */
[----:B------:R-:W-:-:S04]  /*11730*/  LOP3.LUT R5, R5, 0xd8, RZ, 0xc0, !PT ;  /* 0x000000d805057812 */ /* 0x000fc800078ec0ff */
[----:B------:R-:W-:Y:S02]  /*11740*/  LOP3.LUT R5, R5, 0x18, R11, 0x78, !PT ;  /* 0x0000001805057812 */ /* 0x000fe400078e780b */
[----:B------:R-:W-:Y:S02]  /*11750*/  SHF.R.U32.HI R3, RZ, 0x2, R3 ;  /* 0x00000002ff037819 */ /* 0x000fe40000011603 */
[----:B------:R-:W-:-:S05]  /*11760*/  LOP3.LUT R5, R5, 0x320, R9, 0xf8, !PT ;  /* 0x0000032005057812 */ /* 0x000fca00078ef809 */
[----:B------:R-:W-:Y:S02]  /*11770*/  IMAD R5, R10, 0x3000, R5 ;  /* 0x000030000a057824 */ /* 0x000fe400078e0205 */
[----:B---3--:R-:W-:-:S04]  /*11780*/  IMAD R7, R29, -0x80, R7 ;  /* 0xffffff801d077824 */ /* 0x008fc800078e0207 */
[----:B------:R-:W-:Y:S01]  /*11790*/  IMAD.IADD R7, R7, 0x1, -R3 ;  /* 0x0000000107077824 */ /* 0x000fe200078e0a03 */
[----:B------:R-:W-:Y:S06]  /*117a0*/  BRA.DIV UR4, `(.L_x_12188) ;  /* 0x0000003a04207947 */ /* 0x000fec000b800000 */
[----:B--2---:R-:W0:Y:S01]  /*117b0*/  SHFL.IDX PT, R2, R18, RZ, 0x1c1f ;  /* 0x001c1fff12027589 */ /* 0x004e2200000e0000 */
        /* <DEDUP_REMOVED lines=32> */
[----:B0-2---:R0:W1:Y:S02]  /*119c0*/  SHFL.IDX PT, R2, R18, 0x3, 0x1c1f ;  /* 0x007c1f0012027f89 */ /* 0x00506400000e0000 */
.L_x_12277:
        /* <DEDUP_REMOVED lines=29> */
.L_x_12189:
        /* <DEDUP_REMOVED lines=8> */
[----:B------:R-:W-:Y:S01]  /*11c20*/  IMAD.MOV.U32 R23, RZ, RZ, R0 ;  /* 0x000000ffff177224 */ /* 0x000fe200078e0000 */
[----:B--2---:R-:W-:-:S13]  /*11c30*/  ISETP.NE.AND P5, PT, R2, 0x3, PT ;  /* 0x000000030200780c */ /* 0x004fda0003fa5270 */
[----:B------:R-:W-:Y:S05]  /*11c40*/  @!P5 BRA `(.L_x_12190) ;  /* 0x000000000004d947 */ /* 0x000fea0003800000 */
[----:B------:R-:W-:Y:S01]  /*11c50*/  BPT.TRAP 0x1 ;  /* 0x000000040000795c */ /* 0x000fe20000300000 */
.L_x_12190:
[----:B------:R-:W2:Y:S01]  /*11c60*/  LDL R2, [R1+0xc] ;  /* 0x00000c0001027983 */ /* 0x000ea20000100800 */
[----:B------:R1:W-:Y:S01]  /*11c70*/  SYNCS.ARRIVE.TRANS64.A1T0 RZ, [R6+URZ+0x2d850], RZ ;  /* 0x02d850ff06ff79a7 */ /* 0x0003e2000810003f */
[C---:B------:R-:W-:Y:S02]  /*11c80*/  VIADD R0, R26.reuse, 0xffffffff ;  /* 0xffffffff1a007836 */ /* 0x040fe40000000000 */
[----:B------:R-:W-:Y:S02]  /*11c90*/  IMAD.MOV.U32 R17, RZ, RZ, R28 ;  /* 0x000000ffff117224 */ /* 0x000fe400078e001c */
[----:B------:R-:W-:Y:S02]  /*11ca0*/  IMAD.MOV.U32 R10, RZ, RZ, R24 ;  /* 0x000000ffff0a7224 */ /* 0x000fe400078e0018 */
[----:B------:R-:W-:Y:S01]  /*11cb0*/  IMAD.MOV.U32 R29, RZ, RZ, R26 ;  /* 0x000000ffff1d7224 */ /* 0x000fe200078e001a */
[----:B--2---:R-:W-:-:S13]  /*11cc0*/  ISETP.GT.AND P0, PT, R26, R2, PT ;  /* 0x000000021a00720c */ /* 0x004fda0003f04270 */
[----:B-1----:R-:W-:Y:S05]  /*11cd0*/  @P0 BRA `(.L_x_12191) ;  /* 0xfffffff000500947 */ /* 0x002fea000383ffff */
.L_x_12178:
[----:B------:R-:W-:Y:S05]  /*11ce0*/  BSYNC B0 ;  /* 0x0000000000007941 */ /* 0x000fea0003800000 */
.L_x_12177:
        /* <DEDUP_REMOVED lines=17> */
.L_x_12193:
[----:B------:R-:W-:Y:S05]  /*11e00*/  BSYNC B0 ;  /* 0x0000000000007941 */ /* 0x000fea0003800000 */
.L_x_12192:
[----:B------:R-:W2:Y:S02]  /*11e10*/  LDL R0, [R1+0x38] ;  /* 0x0000380001007983 */ /* 0x000ea40000100800 */
[----:B--2---:R-:W-:-:S13]  /*11e20*/  ISETP.NE.AND P0, PT, R0, 0x3, PT ;  /* 0x000000030000780c */ /* 0x004fda0003f05270 */
[----:B------:R-:W-:Y:S05]  /*11e30*/  @!P0 BRA `(.L_x_12194) ;  /* 0x0000000000048947 */ /* 0x000fea0003800000 */
[----:B------:R-:W-:Y:S01]  /*11e40*/  BPT.TRAP 0x1 ;  /* 0x000000040000795c */ /* 0x000fe20000300000 */
.L_x_12194:
[----:B------:R-:W2:Y:S01]  /*11e50*/  LDL.LU R2, [R1+0x8] ;  /* 0x0000080001027983 */ /* 0x000ea20000300800 */
[----:B------:R-:W-:Y:S01]  /*11e60*/  IMAD R0, R24, 0x8, R22 ;  /* 0x0000000818007824 */ /* 0x000fe200078e0216 */
[----:B------:R-:W-:Y:S01]  /*11e70*/  SHF.L.U32 R3, R28, 0x1f, RZ ;  /* 0x0000001f1c037819 */ /* 0x000fe200000006ff */
[----:B------:R-:W-:Y:S03]  /*11e80*/  BSSY B0, `(.L_x_12195) ;  /* 0x0000004000007945 */ /* 0x000fe60003800000 */
[----:B------:R-:W1:Y:S01]  /*11e90*/  SYNCS.PHASECHK.TRANS64.TRYWAIT P0, [R0+URZ+0x2d860], R3 ;  /* 0x02d86003000075a7 */ /* 0x000e62000800017f */
[----:B--2---:R-:W-:Y:S01]  /*11ea0*/  IMAD R6, R26, -0x80, R2 ;  /* 0xffffff801a067824 */ /* 0x004fe200078e0202 */
[----:B-1----:R-:W-:Y:S06]  /*11eb0*/  @!P0 BRA `(.L_x_12196) ;  /* 0x0000003400c08947 */ /* 0x002fec0003800000 */
.L_x_12278:
[----:B------:R-:W-:Y:S05]  /*11ec0*/  BSYNC B0 ;  /* 0x0000000000007941 */ /* 0x000fea0003800000 */
.L_x_12195:
[----:B------:R-:W0:Y:S01]  /*11ed0*/  S2R R2, SR_TID.X ;  /* 0x0000000000027919 */ /* 0x000e220000002100 */
[----:B------:R-:W-:Y:S01]  /*11ee0*/  UMOV UR4, 0xffffffff ;  /* 0xffffffff00047882 */ /* 0x000fe20000000000 */
[----:B------:R-:W2:Y:S01]  /*11ef0*/  S2R R7, SR_TID.X ;  /* 0x0000000000077919 */ /* 0x000ea20000002100 */
[----:B0-----:R-:W-:Y:S02]  /*11f00*/  LOP3.LUT R5, R2, 0x7f, RZ, 0xc0, !PT ;  /* 0x0000007f02057812 */ /* 0x001fe400078ec0ff */
[C---:B--2---:R-:W-:Y:S01]  /*11f10*/  SHF.L.U32 R2, R7.reuse, 0x3, RZ ;  /* 0x0000000307027819 */ /* 0x044fe200000006ff */
[----:B------:R-:W-:Y:S01]  /*11f20*/  IMAD.SHL.U32 R4, R7, 0x8, RZ ;  /* 0x0000000807047824 */ /* 0x000fe200078e00ff */
[----:B------:R-:W-:Y:S02]  /*11f30*/  SHF.R.U32.HI R5, RZ, 0x2, R5 ;  /* 0x00000002ff057819 */ /* 0x000fe40000011605 */
        /* <DEDUP_REMOVED lines=49> */
.L_x_12288:
        /* <DEDUP_REMOVED lines=13> */
.L_x_12198:
        /* <DEDUP_REMOVED lines=11> */
.L_x_12199:
[----:B------:R0:W-:Y:S01]  /*123d0*/  SYNCS.ARRIVE.TRANS64.A1T0 RZ, [R0+URZ+0x2d850], RZ ;  /* 0x02d850ff00ff79a7 */ /* 0x0001e2000810003f */
[----:B------:R-:W-:-:S05]  /*123e0*/  VIADD R24, R24, 0x1 ;  /* 0x0000000118187836 */ /* 0x000fca0000000000 */
[----:B------:R-:W-:-:S04]  /*123f0*/  ISETP.NE.AND P0, PT, R24, 0x2, PT ;  /* 0x000000021800780c */ /* 0x000fc80003f05270 */
[----:B------:R-:W-:Y:S02]  /*12400*/  SEL R3, RZ, 0x1, P0 ;  /* 0x00000001ff037807 */ /* 0x000fe40000000000 */
[----:B------:R-:W-:Y:S02]  /*12410*/  SEL R24, R24, RZ, P0 ;  /* 0x000000ff18187207 */ /* 0x000fe40000000000 */
[----:B0-----:R-:W-:-:S07]  /*12420*/  LOP3.LUT R28, R28, R3, RZ, 0x3c, !PT ;  /* 0x000000031c1c7212 */ /* 0x001fce00078e3cff */
.L_x_12158:
[----:B------:R-:W-:Y:S05]  /*12430*/  BSYNC B7 ;  /* 0x0000000000077941 */ /* 0x000fea0003800000 */
.L_x_12156:
[----:B------:R-:W2:Y:S02]  /*12440*/  LDL R0, [R1] ;  /* 0x0000000001007983 */ /* 0x000ea40000100800 */
[----:B--2---:R-:W-:-:S13]  /*12450*/  LOP3.LUT P0, RZ, R0, 0x80, RZ, 0xc0, !PT ;  /* 0x0000008000ff7812 */ /* 0x004fda000780c0ff */
        /* <DEDUP_REMOVED lines=10> */
.L_x_12200:
        /* <DEDUP_REMOVED lines=43> */
.L_x_12298:
[----:B------:R-:W-:Y:S02]  /*127b0*/  ULDC UR4, c[0x0][0xc38] ;  /* 0x00030e0000047ab9 */ /* 0x000fe40000000800 */
[----:B------:R-:W-:-:S05]  /*127c0*/  MOV R4, UR4 ;  /* 0x0000000400047c02 */ /* 0x000fca0008000f00 */
[----:B-1----:R-:W-:-:S04]  /*127d0*/  IMAD R3, R14, R4, RZ ;  /* 0x000000040e037224 */ /* 0x002fc800078e02ff */
[----:B------:R-:W-:-:S05]  /*127e0*/  IMAD.IADD R6, R6, 0x1, R3 ;  /* 0x0000000106067824 */ /* 0x000fca00078e0203 */
[----:B------:R-:W-:-:S13]  /*127f0*/  ISETP.GT.AND P6, PT, R6, R0, PT ;  /* 0x000000000600720c */ /* 0x000fda0003fc4270 */
[----:B------:R-:W-:Y:S05]  /*12800*/  @P6 BRA `(.L_x_12203) ;  /* 0x0000000000a46947 */ /* 0x000fea0003800000 */
.L_x_12206:
        /* <DEDUP_REMOVED lines=35> */
.L_x_12306:
[----:B------:R-:W-:Y:S02]  /*12a40*/  ULDC UR4, c[0x0][0xc38] ;  /* 0x00030e0000047ab9 */ /* 0x000fe40000000800 */
[----:B------:R-:W-:-:S05]  /*12a50*/  MOV R4, UR4 ;  /* 0x0000000400047c02 */ /* 0x000fca0008000f00 */
[----:B-1----:R-:W-:-:S04]  /*12a60*/  IMAD R3, R14, R4, RZ ;  /* 0x000000040e037224 */ /* 0x002fc800078e02ff */
[----:B------:R-:W-:-:S05]  /*12a70*/  IMAD.IADD R6, R3, 0x1, R6 ;  /* 0x0000000103067824 */ /* 0x000fca00078e0206 */
[----:B------:R-:W-:-:S13]  /*12a80*/  ISETP.GT.AND P6, PT, R6, R0, PT ;  /* 0x000000000600720c */ /* 0x000fda0003fc4270 */
[----:B------:R-:W-:Y:S05]  /*12a90*/  @!P6 BRA `(.L_x_12206) ;  /* 0xfffffffc005ce947 */ /* 0x000fea000383ffff */
.L_x_12203:
        /* <DEDUP_REMOVED lines=10> */
.L_x_12311:
[----:B------:R-:W-:-:S13]  /*12b40*/  ISETP.NE.AND P0, PT, R3, RZ, PT ;  /* 0x000000ff0300720c */ /* 0x000fda0003f05270 */
[----:B------:R-:W-:Y:S05]  /*12b50*/  @!P0 BRA `(.L_x_12208) ;  /* 0x0000000000108947 */ /* 0x000fea0003800000 */
[----:B------:R-:W-:Y:S01]  /*12b60*/  UMOV UR4, 0xffffffff ;  /* 0xffffffff00047882 */ /* 0x000fe20000000000 */
[----:B------:R-:W-:Y:S02]  /*12b70*/  VIADD R12, R7, 0xffffffff ;  /* 0xffffffff070c7836 */ /* 0x000fe40000000000 */
[----:B------:R-:W-:Y:S05]  /*12b80*/  BRA.DIV UR4, `(.L_x_12209) ;  /* 0x0000003a04607947 */ /* 0x000fea000b800000 */
[----:B------:R4:W0:Y:S02]  /*12b90*/  SHFL.IDX PT, R16, R2, R12, 0x1f ;  /* 0x00001f0c02107589 */ /* 0x00082400000e0000 */
.L_x_12208:
[----:B---3--:R-:W-:Y:S01]  /*12ba0*/  ISETP.NE.AND P0, PT, R5, 0x1, PT ;  /* 0x000000010500780c */ /* 0x008fe20003f05270 */
[----:B0-----:R-:W-:-:S04]  /*12bb0*/  IMAD R16, R16, R4, R6 ;  /* 0x0000000410107224 */ /* 0x001fc800078e0206 */
[----:B------:R-:W-:-:S08]  /*12bc0*/  IMAD.IADD R0, R0, 0x1, -R16 ;  /* 0x0000000100007824 */ /* 0x000fd000078e0a10 */
[----:B------:R-:W-:Y:S05]  /*12bd0*/  @!P0 BRA `(.L_x_12210) ;  /* 0x0000000000dc8947 */ /* 0x000fea0003800000 */
[-C--:B--2---:R-:W-:Y:S01]  /*12be0*/  IABS R6, R17.reuse ;  /* 0x0000001100067213 */ /* 0x084fe20000000000 */
[----:B----4-:R-:W-:Y:S01]  /*12bf0*/  IMAD.MOV.U32 R2, RZ, RZ, RZ ;  /* 0x000000ffff027224 */ /* 0x010fe200078e00ff */
[----:B------:R-:W-:Y:S02]  /*12c00*/  IABS R8, R17 ;  /* 0x0000001100087213 */ /* 0x000fe40000000000 */
[----:B------:R-:W0:Y:S03]  /*12c10*/  I2F.RP R4, R6 ;  /* 0x0000000600047306 */ /* 0x000e260000209400 */
[----:B------:R-:W-:-:S05]  /*12c20*/  IMAD.MOV R8, RZ, RZ, -R8 ;  /* 0x000000ffff087224 */ /* 0x000fca00078e0a08 */
[----:B0-----:R-:W1:Y:S02]  /*12c30*/  MUFU.RCP R4, R4 ;  /* 0x0000000400047308 */ /* 0x001e640000001000 */
[----:B-1----:R-:W-:-:S06]  /*12c40*/  VIADD R7, R4, 0xffffffe ;  /* 0x0ffffffe04077836 */ /* 0x002fcc0000000000 */
        /* <DEDUP_REMOVED lines=17> */
[----:B0-----:R-:W-:-:S02]  /*12d60*/  IADD3 R8, R7, 0xffffffe, RZ ;  /* 0x0ffffffe07087810 */ /* 0x001fc40007ffe0ff */
[----:B------:R-:W-:-:S04]  /*12d70*/  IABS R7, R5 ;  /* 0x0000000500077213 */ /* 0x000fc80000000000 */
        /* <DEDUP_REMOVED lines=21> */
[----:B------:R-:W-:-:S04]  /*12ed0*/  @!P1 LOP3.LUT R2, RZ, R5, RZ, 0x33, !PT ;  /* 0x00000005ff029212 */ /* 0x000fc800078e33ff */
[----:B------:R-:W-:Y:S01]  /*12ee0*/  IADD3 R3, -R2, RZ, RZ ;  /* 0x000000ff02037210 */ /* 0x000fe20007ffe1ff */
[C---:B------:R-:W-:Y:S02]  /*12ef0*/  IMAD R18, R5.reuse, 0x1000000, R2 ;  /* 0x0100000005127824 */ /* 0x040fe400078e0202 */
[--C-:B------:R-:W-:Y:S02]  /*12f00*/  IMAD.MOV R2, RZ, RZ, -R4.reuse ;  /* 0x000000ffff027224 */ /* 0x100fe400078e0a04 */
[----:B------:R-:W-:Y:S02]  /*12f10*/  IMAD R5, R5, R3, R4 ;  /* 0x0000000305057224 */ /* 0x000fe400078e0204 */
[----:B------:R-:W-:Y:S02]  /*12f20*/  IMAD R2, R17, R2, R0 ;  /* 0x0000000211027224 */ /* 0x000fe400078e0200 */
[----:B------:R-:W-:Y:S01]  /*12f30*/  IMAD R18, R5, 0x10000, R18 ;  /* 0x0001000005127824 */ /* 0x000fe200078e0212 */
[----:B------:R-:W-:Y:S06]  /*12f40*/  BRA `(.L_x_12211) ;  /* 0x0000000000f47947 */ /* 0x000fec0003800000 */
.L_x_12210:
[----:B----4-:R-:W0:Y:S02]  /*12f50*/  LDC.64 R2, c[0x0][0xc90] ;  /* 0x00032400ff027b82 */ /* 0x010e240000000a00 */
[----:B0-----:R-:W-:-:S05]  /*12f60*/  IMAD.WIDE R2, R19, 0x4, R2 ;  /* 0x0000000413027825 */ /* 0x001fca00078e0202 */
[----:B------:R0:W2:Y:S02]  /*12f70*/  LDG.E R6, desc[UR36][R2.64] ;  /* 0x0000002402067981 */ /* 0x0000a4000c1e1900 */
[----:B0-----:R-:W-:Y:S02]  /*12f80*/  IMAD.MOV.U32 R2, RZ, RZ, RZ ;  /* 0x000000ffff027224 */ /* 0x001fe400078e00ff */
[----:B--2---:R-:W-:-:S05]  /*12f90*/  IMAD R5, R17, R6, RZ ;  /* 0x0000000611057224 */ /* 0x004fca00078e02ff */
[----:B-1----:R-:W-:-:S04]  /*12fa0*/  IABS R7, R5 ;  /* 0x0000000500077213 */ /* 0x002fc80000000000 */
        /* <DEDUP_REMOVED lines=20> */
[----:B------:R-:W-:-:S05]  /*130f0*/  @P0 IADD3 R9, R9, 0x1, RZ ;  /* 0x0000000109090810 */ /* 0x000fca0007ffe0ff */
        /* <DEDUP_REMOVED lines=25> */
[----:B------:R-:W-:Y:S01]  /*13290*/  @!P1 IMAD.IADD R3, R3, 0x1, -R6 ;  /* 0x0000000103039824 */ /* 0x000fe200078e0a06 */
[----:B------:R-:W-:Y:S02]  /*132a0*/  @!P1 IADD3 R2, R2, 0x1, RZ ;  /* 0x0000000102029810 */ /* 0x000fe40007ffe0ff */
[----:B------:R-:W-:Y:S02]  /*132b0*/  ISETP.NE.AND P1, PT, R4, RZ, PT ;  /* 0x000000ff0400720c */ /* 0x000fe40003f25270 */
[----:B------:R-:W-:-:S13]  /*132c0*/  ISETP.GE.U32.AND P0, PT, R3, R6, PT ;  /* 0x000000060300720c */ /* 0x000fda0003f06070 */
[----:B------:R-:W-:-:S04]  /*132d0*/  @P0 VIADD R2, R2, 0x1 ;  /* 0x0000000102020836 */ /* 0x000fc80000000000 */
[----:B------:R-:W-:Y:S01]  /*132e0*/  @!P2 IMAD.MOV R2, RZ, RZ, -R2 ;  /* 0x000000ffff02a224 */ /* 0x000fe200078e0a02 */
[----:B------:R-:W-:Y:S01]  /*132f0*/  @!P1 LOP3.LUT R2, RZ, R4, RZ, 0x33, !PT ;  /* 0x00000004ff029212 */ /* 0x000fe200078e33ff */
[----:B------:R-:W-:-:S04]  /*13300*/  IMAD.MOV R4, RZ, RZ, -R4 ;  /* 0x000000ffff047224 */ /* 0x000fc800078e0a04 */
[----:B------:R-:W-:-:S07]  /*13310*/  IMAD R18, R2, R4, R5 ;  /* 0x0000000402127224 */ /* 0x000fce00078e0205 */
.L_x_12211:
[----:B------:R-:W-:-:S05]  /*13320*/  LOP3.LUT R2, RZ, R2, RZ, 0x33, !PT ;  /* 0x00000002ff027212 */ /* 0x000fca00078e33ff */
[----:B------:R-:W-:Y:S01]  /*13330*/  IMAD.IADD R17, R17, 0x1, R2 ;  /* 0x0000000111117824 */ /* 0x000fe200078e0202 */
[----:B------:R-:W-:Y:S06]  /*13340*/  BRA `(.L_x_12212) ;  /* 0x00000000001c7947 */ /* 0x000fec0003800000 */
.L_x_12204:
[----:B------:R-:W-:Y:S01]  /*13350*/  UMOV UR4, URZ ;  /* 0x0000003f00047c82 */ /* 0x000fe20008000000 */
[----:B------:R-:W-:Y:S01]  /*13360*/  UMOV UR5, URZ ;  /* 0x0000003f00057c82 */ /* 0x000fe20008000000 */
[----:B------:R-:W-:Y:S01]  /*13370*/  ULDC UR6, c[0x0][0xc3c] ;  /* 0x00030f0000067ab9 */ /* 0x000fe20000000800 */
[----:B------:R-:W-:Y:S02]  /*13380*/  IMAD.MOV.U32 R16, RZ, RZ, R0 ;  /* 0x000000ffff107224 */ /* 0x000fe400078e0000 */
[----:B------:R-:W-:Y:S02]  /*13390*/  IMAD.U32 R17, RZ, RZ, UR4 ;  /* 0x00000004ff117e24 */ /* 0x000fe4000f8e00ff */
[----:B------:R-:W-:Y:S02]  /*133a0*/  IMAD.U32 R18, RZ, RZ, UR5 ;  /* 0x00000005ff127e24 */ /* 0x000fe4000f8e00ff */
[----:B------:R-:W-:-:S07]  /*133b0*/  IMAD.U32 R19, RZ, RZ, UR6 ;  /* 0x00000006ff137e24 */ /* 0x000fce000f8e00ff */
.L_x_12212:
        /* <DEDUP_REMOVED lines=10> */
.L_x_12201:
[----:B------:R-:W-:Y:S02]  /*13460*/  ULDC UR4, c[0x0][0xc3c] ;  /* 0x00030f0000047ab9 */ /* 0x000fe40000000800 */
[----:B-1----:R-:W-:-:S13]  /*13470*/  ISETP.GE.AND P0, PT, R19, UR4, PT ;  /* 0x0000000413007c0c */ /* 0x002fda000bf06270 */
[----:B------:R-:W-:Y:S05]  /*13480*/  @!P0 BRA `(.L_x_12213) ;  /* 0xffffffb0007c8947 */ /* 0x000fea000383ffff */
[----:B------:R-:W-:Y:S05]  /*13490*/  BSYNC B8 ;  /* 0x0000000000087941 */ /* 0x000fea0003800000 */
.L_x_12150:
[----:B--2---:R-:W2:Y:S01]  /*134a0*/  LDL.LU R0, [R1+0x34] ;  /* 0x0000340001007983 */ /* 0x004ea20000300800 */
[----:B------:R-:W-:Y:S01]  /*134b0*/  BSSY B0, `(.L_x_12214) ;  /* 0x000000b000007945 */ /* 0x000fe20003800000 */
[----:B------:R-:W1:Y:S01]  /*134c0*/  S2R R5, SR_CgaCtaId ;  /* 0x0000000000057919 */ /* 0x000e620000008800 */
[----:B--2---:R-:W-:-:S05]  /*134d0*/  VIADD R0, R0, 0x1 ;  /* 0x0000000100007836 */ /* 0x004fca0000000000 */
[----:B0-----:R-:W-:-:S04]  /*134e0*/  LEA.HI R2, R0, R0, RZ, 0x1 ;  /* 0x0000000000027211 */ /* 0x001fc800078f08ff */
[----:B------:R-:W-:Y:S02]  /*134f0*/  LOP3.LUT R3, R2, 0xfffffffe, RZ, 0xc0, !PT ;  /* 0xfffffffe02037812 */ /* 0x000fe400078ec0ff */
[----:B------:R-:W-:Y:S02]  /*13500*/  MOV R2, 0x400 ;  /* 0x0000040000027802 */ /* 0x000fe40000000f00 */
[----:B------:R-:W-:Y:S02]  /*13510*/  IADD3 R0, R0, -R3, RZ ;  /* 0x8000000300007210 */ /* 0x000fe40007ffe0ff */
[----:B-1----:R-:W-:Y:S02]  /*13520*/  LEA R7, R5, R2, 0x18 ;  /* 0x0000000205077211 */ /* 0x002fe400078ec0ff */
[----:B------:R-:W-:-:S04]  /*13530*/  SHF.L.U32 R0, R0, 0x1f, RZ ;  /* 0x0000001f00007819 */ /* 0x000fc800000006ff */
[----:B------:R-:W0:Y:S02]  /*13540*/  SYNCS.PHASECHK.TRANS64.TRYWAIT P0, [R7+URZ+0x2d820], R0 ;  /* 0x02d82000070075a7 */ /* 0x000e24000800017f */
[----:B0-----:R-:W-:Y:S05]  /*13550*/  @!P0 BRA `(.L_x_12215) ;  /* 0x0000003000148947 */ /* 0x001fea0003800000 */
.L_x_12314:
[----:B------:R-:W-:Y:S05]  /*13560*/  BSYNC B0 ;  /* 0x0000000000007941 */ /* 0x000fea0003800000 */
.L_x_12214:
[----:B------:R-:W-:-:S03]  /*13570*/  UMOV UR4, 0xffffffff ;  /* 0xffffffff00047882 */ /* 0x000fc60000000000 */
[----:B------:R-:W-:Y:S05]  /*13580*/  BRA.DIV UR4, `(.L_x_12216) ;  /* 0x00000032041c7947 */ /* 0x000fea000b800000 */
[----:B0-----:R-:W0:Y:S02]  /*13590*/  S2R R0, SR_TID.X ;  /* 0x0000000000007919 */ /* 0x001e240000002100 */
[----:B0-----:R-:W-:-:S04]  /*135a0*/  SHF.R.U32.HI R0, RZ, 0x5, R0 ;  /* 0x00000005ff007819 */ /* 0x001fc80000011600 */
[----:B------:R-:W-:-:S05]  /*135b0*/  LOP3.LUT R0, R0, 0x3, RZ, 0xc0, !PT ;  /* 0x0000000300007812 */ /* 0x000fca00078ec0ff */
[----:B------:R0:W1:Y:S02]  /*135c0*/  SHFL.IDX PT, R14, R0, RZ, 0x1f ;  /* 0x00001fff000e7589 */ /* 0x00006400000e0000 */
.L_x_12317:
[----:B-1----:R-:W-:Y:S01]  /*135d0*/  ISETP.NE.AND P0, PT, R14, RZ, PT ;  /* 0x000000ff0e00720c */ /* 0x002fe20003f05270 */
[----:B------:R-:W-:-:S12]  /*135e0*/  BSSY B0, `(.L_x_12217) ;  /* 0x0000024000007945 */ /* 0x000fd80003800000 */
[----:B------:R-:W-:Y:S05]  /*135f0*/  @P0 BRA `(.L_x_12218) ;  /* 0x0000000000880947 */ /* 0x000fea0003800000 */
[----:B------:R-:W-:-:S03]  /*13600*/  UMOV UR4, 0xffffffff ;  /* 0xffffffff00047882 */ /* 0x000fc60000000000 */
[----:B------:R-:W-:Y:S05]  /*13610*/  BRA.DIV UR4, `(.L_x_12219) ;  /* 0x00000032042c7947 */ /* 0x000fea000b800000 */
[----:B------:R-:W-:-:S13]  /*13620*/  ELECT P6, URZ, PT ;  /* 0x00000000003f782f */ /* 0x000fda00038c0000 */
.L_x_12320:
[----:B------:R-:W-:Y:S05]  /*13630*/  @!P6 BRA `(.L_x_12218) ;  /* 0x000000000078e947 */ /* 0x000fea0003800000 */
[----:B0-----:R-:W2:Y:S02]  /*13640*/  LDL.LU R0, [R1+0x1c] ;  /* 0x00001c0001007983 */ /* 0x001ea40000300800 */
[----:B--2---:R-:W-:-:S04]  /*13650*/  LOP3.LUT R0, R0, 0x2, RZ, 0xfc, !PT ;  /* 0x0000000200007812 */ /* 0x004fc800078efcff */
[----:B------:R-:W-:-:S13]  /*13660*/  ISETP.NE.AND P0, PT, R0, 0x3, PT ;  /* 0x000000030000780c */ /* 0x000fda0003f05270 */
[----:B------:R-:W-:Y:S05]  /*13670*/  @!P0 BRA `(.L_x_12220) ;  /* 0x0000000000048947 */ /* 0x000fea0003800000 */
[----:B------:R-:W-:Y:S01]  /*13680*/  BPT.TRAP 0x1 ;  /* 0x000000040000795c */ /* 0x000fe20000300000 */
.L_x_12220:
[----:B------:R-:W-:Y:S01]  /*13690*/  IMAD R5, R24, 0x8, R7 ;  /* 0x0000000818057824 */ /* 0x000fe200078e0207 */
[----:B------:R-:W-:Y:S01]  /*136a0*/  SHF.L.U32 R0, R28, 0x1f, RZ ;  /* 0x0000001f1c007819 */ /* 0x000fe200000006ff */
[----:B------:R-:W-:-:S03]  /*136b0*/  VIADD R24, R24, 0x1 ;  /* 0x0000000118187836 */ /* 0x000fc60000000000 */
[----:B------:R-:W0:Y:S02]  /*136c0*/  SYNCS.PHASECHK.TRANS64.TRYWAIT P1, [R5+URZ+0x2d840], R0 ;  /* 0x02d84000050075a7 */ /* 0x000e24000802017f */
[----:B------:R-:W-:-:S04]  /*136d0*/  ISETP.NE.AND P2, PT, R24, 0x2, PT ;  /* 0x000000021800780c */ /* 0x000fc80003f45270 */
[----:B------:R-:W-:Y:S01]  /*136e0*/  SEL R3, RZ, 0x1, P2 ;  /* 0x00000001ff037807 */ /* 0x000fe20001000000 */
[----:B0-----:R-:W-:Y:S08]  /*136f0*/  @!P1 BRA `(.L_x_12221) ;  /* 0x0000003000149947 */ /* 0x001ff00003800000 */
.L_x_12321:
[----:B------:R-:W-:Y:S02]  /*13700*/  SEL R24, R24, RZ, P2 ;  /* 0x000000ff18187207 */ /* 0x000fe40001000000 */
[----:B------:R-:W-:Y:S01]  /*13710*/  LOP3.LUT R2, R28, R3, RZ, 0x3c, !PT ;  /* 0x000000031c027212 */ /* 0x000fe200078e3cff */
[----:B------:R-:W-:Y:S06]  /*13720*/  @!P0 BRA `(.L_x_12222) ;  /* 0x0000000000048947 */ /* 0x000fec0003800000 */
[----:B------:R-:W-:Y:S01]  /*13730*/  BPT.TRAP 0x1 ;  /* 0x000000040000795c */ /* 0x000fe20000300000 */
.L_x_12222:
[----:B------:R-:W-:Y:S01]  /*13740*/  IMAD R3, R24, 0x8, R7 ;  /* 0x0000000818037824 */ /* 0x000fe200078e0207 */
[----:B------:R-:W-:-:S04]  /*13750*/  SHF.L.U32 R2, R2, 0x1f, RZ ;  /* 0x0000001f02027819 */ /* 0x000fc800000006ff */
[----:B------:R-:W1:Y:S02]  /*13760*/  SYNCS.PHASECHK.TRANS64.TRYWAIT P1, [R3+URZ+0x2d840], R2 ;  /* 0x02d84002030075a7 */ /* 0x000e64000802017f */
[----:B-1----:R-:W-:Y:S05]  /*13770*/  @!P1 BRA `(.L_x_12223) ;  /* 0x0000003000089947 */ /* 0x002fea0003800000 */
.L_x_12322:
[----:B------:R-:W-:Y:S05]  /*13780*/  @!P0 BRA `(.L_x_12224) ;  /* 0x0000000000048947 */ /* 0x000fea0003800000 */
[----:B------:R-:W-:Y:S01]  /*13790*/  BPT.TRAP 0x1 ;  /* 0x000000040000795c */ /* 0x000fe20000300000 */
.L_x_12224:
[----:B------:R-:W2:Y:S02]  /*137a0*/  SYNCS.PHASECHK.TRANS64.TRYWAIT P1, [R5+URZ+0x2d860], R0 ;  /* 0x02d86000050075a7 */ /* 0x000ea4000802017f */
[----:B--2---:R-:W-:Y:S05]  /*137b0*/  @!P1 BRA `(.L_x_12225) ;  /* 0x00000030000c9947 */ /* 0x004fea0003800000 */
.L_x_12323:
[----:B------:R-:W-:Y:S05]  /*137c0*/  @!P0 BRA `(.L_x_12226) ;  /* 0x0000000000048947 */ /* 0x000fea0003800000 */
[----:B------:R-:W-:Y:S01]  /*137d0*/  BPT.TRAP 0x1 ;  /* 0x000000040000795c */ /* 0x000fe20000300000 */
.L_x_12226:
[----:B---3--:R3:W4:Y:S02]  /*137e0*/  SYNCS.PHASECHK.TRANS64.TRYWAIT P0, [R3+URZ+0x2d860], R2 ;  /* 0x02d86002030075a7 */ /* 0x008724000800017f */
[----:B----4-:R-:W-:Y:S05]  /*137f0*/  @!P0 NANOSLEEP.SYNCS 0x989680 ;  /* 0x009896800000895d */ /* 0x010fea0003900000 */
[----:B------:R-:W4:Y:S02]  /*13800*/  @!P0 SYNCS.PHASECHK.TRANS64 P0, [R3+URZ+0x2d860], R2 ;  /* 0x02d86002030085a7 */ /* 0x000f24000800007f */
[----:B----4-:R-:W-:Y:S05]  /*13810*/  @!P0 BRA `(.L_x_12226) ;  /* 0xfffffffc00f08947 */ /* 0x010fea000383ffff */
.L_x_12218:
[----:B------:R-:W-:Y:S05]  /*13820*/  BSYNC B0 ;  /* 0x0000000000007941 */ /* 0x000fea0003800000 */
.L_x_12217:
[----:B------:R-:W-:Y:S05]  /*13830*/  EXIT ;  /* 0x000000000000794d */ /* 0x000fea0003800000 */
.L_x_12091:
[----:B--2---:R-:W-:-:S04]  /*13840*/  IMAD.U32 R3, RZ, RZ, UR41 ;  /* 0x00000029ff037e24 */ /* 0x004fc8000f8e00ff */
[----:B------:R2:W3:Y:S03]  /*13850*/  SYNCS.PHASECHK.TRANS64.TRYWAIT P1, [R3+URZ+0x2d800], R0 ;  /* 0x02d80000030075a7 */ /* 0x0004e6000802017f */
[----:B---3--:R-:W-:Y:S05]  /*13860*/  @!P1 NANOSLEEP.SYNCS 0x989680 ;  /* 0x009896800000995d */ /* 0x008fea0003900000 */
[----:B------:R-:W3:Y:S02]  /*13870*/  @!P1 SYNCS.PHASECHK.TRANS64 P1, [R3+URZ+0x2d800], R0 ;  /* 0x02d80000030095a7 */ /* 0x000ee4000802007f */
[----:B---3--:R-:W-:Y:S05]  /*13880*/  @!P1 BRA `(.L_x_12091) ;  /* 0xfffffffc00ec9947 */ /* 0x008fea000383ffff */
[----:B------:R-:W-:Y:S05]  /*13890*/  BRA `(.L_x_12227) ;  /* 0xfffffee000d87947 */ /* 0x000fea000383ffff */
.L_x_12095:
[----:B---3--:R3:W4:Y:S02]  /*138a0*/  SYNCS.PHASECHK.TRANS64.TRYWAIT P1, [R0+URZ+0x2d830], R3 ;  /* 0x02d83003000075a7 */ /* 0x008724000802017f */
[----:B----4-:R-:W-:Y:S05]  /*138b0*/  @!P1 NANOSLEEP.SYNCS 0x989680 ;  /* 0x009896800000995d */ /* 0x010fea0003900000 */
[----:B------:R-:W4:Y:S02]  /*138c0*/  @!P1 SYNCS.PHASECHK.TRANS64 P1, [R0+URZ+0x2d830], R3 ;  /* 0x02d83003000095a7 */ /* 0x000f24000802007f */
[----:B----4-:R-:W-:Y:S05]  /*138d0*/  @!P1 BRA `(.L_x_12095) ;  /* 0xfffffffc00f09947 */ /* 0x010fea000383ffff */
[----:B------:R-:W-:Y:S05]  /*138e0*/  BRA `(.L_x_12094) ;  /* 0xfffffee000f07947 */ /* 0x000fea000383ffff */
.L_x_12101:
[----:B-1----:R-:W-:-:S04]  /*138f0*/  IMAD.U32 R7, RZ, RZ, UR7 ;  /* 0x00000007ff077e24 */ /* 0x002fc8000f8e00ff */
[----:B------:R1:W2:Y:S03]  /*13900*/  SYNCS.PHASECHK.TRANS64.TRYWAIT P1, [R7+URZ+0x2d830], R6 ;  /* 0x02d83006070075a7 */ /* 0x0002a6000802017f */
[----:B--2---:R-:W-:Y:S05]  /*13910*/  @!P1 NANOSLEEP.SYNCS 0x989680 ;  /* 0x009896800000995d */ /* 0x004fea0003900000 */
[----:B------:R-:W2:Y:S02]  /*13920*/  @!P1 SYNCS.PHASECHK.TRANS64 P1, [R7+URZ+0x2d830], R6 ;  /* 0x02d83006070095a7 */ /* 0x000ea4000802007f */
[----:B--2---:R-:W-:Y:S05]  /*13930*/  @!P1 BRA `(.L_x_12101) ;  /* 0xfffffffc00ec9947 */ /* 0x004fea000383ffff */
[----:B------:R-:W-:Y:S05]  /*13940*/  BRA `(.L_x_12098) ;  /* 0xffffff0c00c07947 */ /* 0x000fea000383ffff */
.L_x_12105:
[----:B-1----:R-:W-:-:S04]  /*13950*/  IMAD.U32 R7, RZ, RZ, UR7 ;  /* 0x00000007ff077e24 */ /* 0x002fc8000f8e00ff */
[----:B------:R1:W2:Y:S03]  /*13960*/  SYNCS.PHASECHK.TRANS64.TRYWAIT P1, [R7+URZ+0x2d850], R6 ;  /* 0x02d85006070075a7 */ /* 0x0002a6000802017f */
[----:B--2---:R-:W-:Y:S05]  /*13970*/  @!P1 NANOSLEEP.SYNCS 0x989680 ;  /* 0x009896800000995d */ /* 0x004fea0003900000 */
[----:B------:R-:W2:Y:S02]  /*13980*/  @!P1 SYNCS.PHASECHK.TRANS64 P1, [R7+URZ+0x2d850], R6 ;  /* 0x02d85006070095a7 */ /* 0x000ea4000802007f */
[----:B--2---:R-:W-:Y:S05]  /*13990*/  @!P1 BRA `(.L_x_12105) ;  /* 0xfffffffc00ec9947 */ /* 0x004fea000383ffff */
[----:B------:R-:W-:Y:S05]  /*139a0*/  BRA `(.L_x_12102) ;  /* 0xffffff1000687947 */ /* 0x000fea000383ffff */
.L_x_12113:
[----:B-1----:R-:W-:-:S04]  /*139b0*/  IMAD.U32 R7, RZ, RZ, UR7 ;  /* 0x00000007ff077e24 */ /* 0x002fc8000f8e00ff */
[----:B------:R1:W2:Y:S03]  /*139c0*/  SYNCS.PHASECHK.TRANS64.TRYWAIT P1, [R7+URZ+0x2d830], R6 ;  /* 0x02d83006070075a7 */ /* 0x0002a6000802017f */
[----:B--2---:R-:W-:Y:S05]  /*139d0*/  @!P1 NANOSLEEP.SYNCS 0x989680 ;  /* 0x009896800000995d */ /* 0x004fea0003900000 */
[----:B------:R-:W2:Y:S02]  /*139e0*/  @!P1 SYNCS.PHASECHK.TRANS64 P1, [R7+URZ+0x2d830], R6 ;  /* 0x02d83006070095a7 */ /* 0x000ea4000802007f */
[----:B--2---:R-:W-:Y:S05]  /*139f0*/  @!P1 BRA `(.L_x_12113) ;  /* 0xfffffffc00ec9947 */ /* 0x004fea000383ffff */
[----:B------:R-:W-:Y:S05]  /*13a00*/  BRA `(.L_x_12110) ;  /* 0xffffff4000247947 */ /* 0x000fea000383ffff */
.L_x_12117:
[----:B-1----:R-:W-:-:S04]  /*13a10*/  IMAD.U32 R7, RZ, RZ, UR7 ;  /* 0x00000007ff077e24 */ /* 0x002fc8000f8e00ff */
[----:B------:R1:W2:Y:S03]  /*13a20*/  SYNCS.PHASECHK.TRANS64.TRYWAIT P1, [R7+URZ+0x2d850], R6 ;  /* 0x02d85006070075a7 */ /* 0x0002a6000802017f */
[----:B--2---:R-:W-:Y:S05]  /*13a30*/  @!P1 NANOSLEEP.SYNCS 0x989680 ;  /* 0x009896800000995d */ /* 0x004fea0003900000 */
[----:B------:R-:W2:Y:S02]  /*13a40*/  @!P1 SYNCS.PHASECHK.TRANS64 P1, [R7+URZ+0x2d850], R6 ;  /* 0x02d85006070095a7 */ /* 0x000ea4000802007f */
[----:B--2---:R-:W-:Y:S05]  /*13a50*/  @!P1 BRA `(.L_x_12117) ;  /* 0xfffffffc00ec9947 */ /* 0x004fea000383ffff */
[----:B------:R-:W-:Y:S05]  /*13a60*/  BRA `(.L_x_12114) ;  /* 0xffffff4000cc7947 */ /* 0x000fea000383ffff */
.L_x_12124:
[----:B-1----:R-:W-:-:S04]  /*13a70*/  IMAD.U32 R5, RZ, RZ, UR4 ;  /* 0x00000004ff057e24 */ /* 0x002fc8000f8e00ff */
[----:B------:R1:W2:Y:S03]  /*13a80*/  SYNCS.PHASECHK.TRANS64.TRYWAIT P1, [R5+URZ+0x2d850], R4 ;  /* 0x02d85004050075a7 */ /* 0x0002a6000802017f */
[----:B--2---:R-:W-:Y:S05]  /*13a90*/  @!P1 NANOSLEEP.SYNCS 0x989680 ;  /* 0x009896800000995d */ /* 0x004fea0003900000 */
[----:B------:R-:W2:Y:S02]  /*13aa0*/  @!P1 SYNCS.PHASECHK.TRANS64 P1, [R5+URZ+0x2d850], R4 ;  /* 0x02d85004050095a7 */ /* 0x000ea4000802007f */
[----:B--2---:R-:W-:Y:S05]  /*13ab0*/  @!P1 BRA `(.L_x_12124) ;  /* 0xfffffffc00ec9947 */ /* 0x004fea000383ffff */
[----:B------:R-:W-:Y:S05]  /*13ac0*/  BRA `(.L_x_12123) ;  /* 0xffffff6400fc7947 */ /* 0x000fea000383ffff */
.L_x_12164:
[----:B------:R-:W1:Y:S01]  /*13ad0*/  S2R R21, SR_TID.X ;  /* 0x0000000000157919 */ /* 0x000e620000002100 */
[----:B------:R-:W-:Y:S01]  /*13ae0*/  BSSY B0, `(.L_x_12228) ;  /* 0x000000a000007945 */ /* 0x000fe20003800000 */
[----:B------:R-:W-:Y:S02]  /*13af0*/  IMAD.MOV.U32 R12, RZ, RZ, RZ ;  /* 0x000000ffff0c7224 */ /* 0x000fe400078e00ff */
[----:B------:R-:W-:Y:S02]  /*13b00*/  IMAD.MOV.U32 R11, RZ, RZ, 0x1f ;  /* 0x0000001fff0b7424 */ /* 0x000fe400078e00ff */
[----:B------:R-:W-:Y:S01]  /*13b10*/  IMAD.MOV.U32 R15, RZ, RZ, -0x1 ;  /* 0xffffffffff0f7424 */ /* 0x000fe200078e00ff */
[----:B-1----:R-:W-:-:S04]  /*13b20*/  SHF.R.U32.HI R5, RZ, 0x5, R21 ;  /* 0x00000005ff057819 */ /* 0x002fc80000011615 */
[----:B------:R-:W-:-:S04]  /*13b30*/  LOP3.LUT R5, R5, 0x3, RZ, 0xc0, !PT ;  /* 0x0000000305057812 */ /* 0x000fc800078ec0ff */
[----:B------:R-:W-:-:S07]  /*13b40*/  MOV R13, R5 ;  /* 0x00000005000d7202 */ /* 0x000fce0000000f00 */
[----:B0----5:R-:W-:Y:S05]  /*13b50*/  WARPSYNC.COLLECTIVE R15, `(.L_x_12229) ;  /* 0x000000000f087348 */ /* 0x021fea0003c00000 */
[----:B------:R1:W2:Y:S02]  /*13b60*/  SHFL.IDX P6, R14, R13, R12, R11 ;  /* 0x0000000c0d0e7389 */ /* 0x0002a400000c000b */
[----:B012--5:R-:W-:Y:S01]  /*13b70*/  ENDCOLLECTIVE ;  /* 0x000000000000791b */ /* 0x027fe20003800000 */
.L_x_12229:
[----:B------:R-:W-:Y:S05]  /*13b80*/  BSYNC B0 ;  /* 0x0000000000007941 */ /* 0x000fea0003800000 */
.L_x_12228:
[----:B------:R-:W-:Y:S05]  /*13b90*/  BRA `(.L_x_12230) ;  /* 0xffffffbc001c7947 */ /* 0x000fea000383ffff */
.L_x_12167:
[----:B0-----:R0:W1:Y:S02]  /*13ba0*/  SYNCS.PHASECHK.TRANS64.TRYWAIT P0, [R2+URZ+0x2d840], R3 ;  /* 0x02d84003020075a7 */ /* 0x001064000800017f */
[----:B-1----:R-:W-:Y:S05]  /*13bb0*/  @!P0 NANOSLEEP.SYNCS 0x989680 ;  /* 0x009896800000895d */ /* 0x002fea0003900000 */
[----:B------:R-:W1:Y:S02]  /*13bc0*/  @!P0 SYNCS.PHASECHK.TRANS64 P0, [R2+URZ+0x2d840], R3 ;  /* 0x02d84003020085a7 */ /* 0x000e64000800007f */
[----:B-1----:R-:W-:Y:S05]  /*13bd0*/  @!P0 BRA `(.L_x_12167) ;  /* 0xfffffffc00f08947 */ /* 0x002fea000383ffff */
[----:B------:R-:W-:Y:S05]  /*13be0*/  BRA `(.L_x_12231) ;  /* 0xffffffbc00847947 */ /* 0x000fea000383ffff */
.L_x_12168:
        /* <DEDUP_REMOVED lines=8> */
.L_x_12233:
[----:B------:R-:W-:Y:S05]  /*13c70*/  BSYNC B0 ;  /* 0x0000000000007941 */ /* 0x000fea0003800000 */
.L_x_12232:
        /* <DEDUP_REMOVED lines=9> */
.L_x_12234:
[----:B------:R-:W-:Y:S02]  /*13d10*/  IMAD.MOV.U32 R13, RZ, RZ, R6 ;  /* 0x000000ffff0d7224 */ /* 0x000fe400078e0006 */
[----:B------:R-:W-:Y:S02]  /*13d20*/  IMAD.MOV.U32 R12, RZ, RZ, 0x1 ;  /* 0x00000001ff0c7424 */ /* 0x000fe400078e00ff */
[----:B------:R-:W-:-:S07]  /*13d30*/  IMAD.MOV.U32 R5, RZ, RZ, R14 ;  /* 0x000000ffff057224 */ /* 0x000fce00078e000e */
[----:B------:R-:W-:Y:S05]  /*13d40*/  WARPSYNC.COLLECTIVE R15, `(.L_x_12235) ;  /* 0x000000000f087348 */ /* 0x000fea0003c00000 */
[----:B------:R0:W1:Y:S02]  /*13d50*/  SHFL.IDX P6, R14, R13, R12, R11 ;  /* 0x0000000c0d0e7389 */ /* 0x00006400000c000b */
[----:B01----:R-:W-:Y:S01]  /*13d60*/  ENDCOLLECTIVE ;  /* 0x000000000000791b */ /* 0x003fe20003800000 */
.L_x_12235:
        /* <DEDUP_REMOVED lines=17> */
.L_x_12236:
[----:B------:R-:W-:Y:S02]  /*13e80*/  @P1 IMAD R8, R7, 0x2, R22 ;  /* 0x0000000207081824 */ /* 0x000fe400078e0216 */
[----:B------:R-:W-:Y:S02]  /*13e90*/  IMAD.MOV.U32 R13, RZ, RZ, R6 ;  /* 0x000000ffff0d7224 */ /* 0x000fe400078e0006 */
[----:B------:R-:W-:Y:S01]  /*13ea0*/  IMAD.MOV.U32 R12, RZ, RZ, 0x2 ;  /* 0x00000002ff0c7424 */ /* 0x000fe200078e00ff */
[----:B------:R-:W-:-:S07]  /*13eb0*/  MOV R5, R14 ;  /* 0x0000000e00057202 */ /* 0x000fce0000000f00 */
[----:B------:R-:W-:Y:S05]  /*13ec0*/  WARPSYNC.COLLECTIVE R15, `(.L_x_12237) ;  /* 0x000000000f087348 */ /* 0x000fea0003c00000 */
[----:B------:R0:W1:Y:S02]  /*13ed0*/  SHFL.IDX P6, R14, R13, R12, R11 ;  /* 0x0000000c0d0e7389 */ /* 0x00006400000c000b */
[----:B01----:R-:W-:Y:S01]  /*13ee0*/  ENDCOLLECTIVE ;  /* 0x000000000000791b */ /* 0x003fe20003800000 */
.L_x_12237:
        /* <DEDUP_REMOVED lines=17> */
.L_x_12238:
[----:B------:R-:W-:Y:S01]  /*14000*/  @P1 IMAD R8, R7, 0x2, R22 ;  /* 0x0000000207081824 */ /* 0x000fe200078e0216 */
[----:B------:R-:W-:Y:S01]  /*14010*/  MOV R13, R6 ;  /* 0x00000006000d7202 */ /* 0x000fe20000000f00 */
[----:B------:R-:W-:Y:S02]  /*14020*/  IMAD.MOV.U32 R12, RZ, RZ, 0x3 ;  /* 0x00000003ff0c7424 */ /* 0x000fe400078e00ff */
[----:B------:R-:W-:-:S07]  /*14030*/  IMAD.MOV.U32 R5, RZ, RZ, R14 ;  /* 0x000000ffff057224 */ /* 0x000fce00078e000e */
[----:B------:R-:W-:Y:S05]  /*14040*/  WARPSYNC.COLLECTIVE R15, `(.L_x_12239) ;  /* 0x000000000f087348 */ /* 0x000fea0003c00000 */
[----:B------:R0:W1:Y:S02]  /*14050*/  SHFL.IDX P6, R14, R13, R12, R11 ;  /* 0x0000000c0d0e7389 */ /* 0x00006400000c000b */
[----:B01----:R-:W-:Y:S01]  /*14060*/  ENDCOLLECTIVE ;  /* 0x000000000000791b */ /* 0x003fe20003800000 */
.L_x_12239:
        /* <DEDUP_REMOVED lines=10> */
.L_x_12240:
        /* <DEDUP_REMOVED lines=8> */
.L_x_12173:
[----:B------:R0:W5:Y:S01]  /*14190*/  LDL R9, [R1+0x18] ;  /* 0x0000180001097983 */ /* 0x0001620000100800 */
[----:B------:R-:W-:Y:S02]  /*141a0*/  IMAD.MOV.U32 R13, RZ, RZ, R0 ;  /* 0x000000ffff0d7224 */ /* 0x000fe400078e0000 */
[----:B------:R-:W-:Y:S02]  /*141b0*/  IMAD.MOV.U32 R12, RZ, RZ, RZ ;  /* 0x000000ffff0c7224 */ /* 0x000fe400078e00ff */
[----:B------:R-:W-:Y:S02]  /*141c0*/  IMAD.MOV.U32 R11, RZ, RZ, 0x1c1f ;  /* 0x00001c1fff0b7424 */ /* 0x000fe400078e00ff */
[----:B------:R-:W-:Y:S02]  /*141d0*/  IMAD.MOV.U32 R15, RZ, RZ, -0x1 ;  /* 0xffffffffff0f7424 */ /* 0x000fe400078e00ff */
[----:B-----5:R-:W-:Y:S02]  /*141e0*/  IMAD R2, R27, R10, RZ ;  /* 0x0000000a1b027224 */ /* 0x020fe400078e02ff */
[----:B0-----:R-:W-:-:S07]  /*141f0*/  IMAD R17, R17, 0xc0, R21 ;  /* 0x000000c011117824 */ /* 0x001fce00078e0215 */
[----:B------:R-:W-:Y:S05]  /*14200*/  WARPSYNC.COLLECTIVE R15, `(.L_x_12242) ;  /* 0x000000000f087348 */ /* 0x000fea0003c00000 */
[----:B------:R0:W1:Y:S02]  /*14210*/  SHFL.IDX P6, R14, R13, R12, R11 ;  /* 0x0000000c0d0e7389 */ /* 0x00006400000c000b */
[----:B01----:R-:W-:Y:S01]  /*14220*/  ENDCOLLECTIVE ;  /* 0x000000000000791b */ /* 0x003fe20003800000 */
.L_x_12242:
[----:B------:R-:W-:Y:S02]  /*14230*/  ISETP.GE.AND P2, PT, R17, R2, PT ;  /* 0x000000021100720c */ /* 0x000fe40003f46270 */
[----:B------:R-:W-:Y:S01]  /*14240*/  MOV R13, R4 ;  /* 0x00000004000d7202 */ /* 0x000fe20000000f00 */
[----:B------:R-:W-:-:S10]  /*14250*/  IMAD.MOV.U32 R6, RZ, RZ, R14 ;  /* 0x000000ffff067224 */ /* 0x000fd400078e000e */
[----:B------:R-:W-:Y:S05]  /*14260*/  WARPSYNC.COLLECTIVE R15, `(.L_x_12243) ;  /* 0x000000000f087348 */ /* 0x000fea0003c00000 */
[----:B------:R0:W1:Y:S02]  /*14270*/  SHFL.IDX P6, R14, R13, R12, R11 ;  /* 0x0000000c0d0e7389 */ /* 0x00006400000c000b */
[----:B01----:R-:W-:Y:S01]  /*14280*/  ENDCOLLECTIVE ;  /* 0x000000000000791b */ /* 0x003fe20003800000 */
.L_x_12243:
[----:B------:R-:W-:Y:S02]  /*14290*/  IMAD.MOV.U32 R13, RZ, RZ, R0 ;  /* 0x000000ffff0d7224 */ /* 0x000fe400078e0000 */
[----:B------:R-:W-:Y:S02]  /*142a0*/  IMAD.MOV.U32 R12, RZ, RZ, 0x1 ;  /* 0x00000001ff0c7424 */ /* 0x000fe400078e00ff */
[----:B------:R-:W-:-:S07]  /*142b0*/  IMAD.MOV.U32 R5, RZ, RZ, R14 ;  /* 0x000000ffff057224 */ /* 0x000fce00078e000e */
[----:B------:R-:W-:Y:S05]  /*142c0*/  WARPSYNC.COLLECTIVE R15, `(.L_x_12244) ;  /* 0x000000000f087348 */ /* 0x000fea0003c00000 */
[----:B------:R0:W1:Y:S02]  /*142d0*/  SHFL.IDX P6, R14, R13, R12, R11 ;  /* 0x0000000c0d0e7389 */ /* 0x00006400000c000b */
[----:B01----:R-:W-:Y:S01]  /*142e0*/  ENDCOLLECTIVE ;  /* 0x000000000000791b */ /* 0x003fe20003800000 */
.L_x_12244:
        /* <DEDUP_REMOVED lines=17> */
.L_x_12245:
[----:B------:R-:W-:Y:S02]  /*14400*/  IMAD.MOV.U32 R13, RZ, RZ, R0 ;  /* 0x000000ffff0d7224 */ /* 0x000fe400078e0000 */
[----:B------:R-:W-:Y:S01]  /*14410*/  IMAD.MOV.U32 R12, RZ, RZ, 0x2 ;  /* 0x00000002ff0c7424 */ /* 0x000fe200078e00ff */
[----:B------:R-:W-:-:S07]  /*14420*/  MOV R5, R14 ;  /* 0x0000000e00057202 */ /* 0x000fce0000000f00 */
[----:B------:R-:W-:Y:S05]  /*14430*/  WARPSYNC.COLLECTIVE R15, `(.L_x_12246) ;  /* 0x000000000f087348 */ /* 0x000fea0003c00000 */
[----:B------:R0:W1:Y:S02]  /*14440*/  SHFL.IDX P6, R14, R13, R12, R11 ;  /* 0x0000000c0d0e7389 */ /* 0x00006400000c000b */
[----:B01----:R-:W-:Y:S01]  /*14450*/  ENDCOLLECTIVE ;  /* 0x000000000000791b */ /* 0x003fe20003800000 */
.L_x_12246:
        /* <DEDUP_REMOVED lines=16> */
.L_x_12247:
[----:B------:R-:W-:Y:S02]  /*14560*/  IMAD.MOV.U32 R13, RZ, RZ, R0 ;  /* 0x000000ffff0d7224 */ /* 0x000fe400078e0000 */
[----:B------:R-:W-:Y:S02]  /*14570*/  IMAD.MOV.U32 R12, RZ, RZ, 0x3 ;  /* 0x00000003ff0c7424 */ /* 0x000fe400078e00ff */
[----:B------:R-:W-:-:S07]  /*14580*/  IMAD.MOV.U32 R5, RZ, RZ, R14 ;  /* 0x000000ffff057224 */ /* 0x000fce00078e000e */
[----:B------:R-:W-:Y:S05]  /*14590*/  WARPSYNC.COLLECTIVE R15, `(.L_x_12248) ;  /* 0x000000000f087348 */ /* 0x000fea0003c00000 */
[----:B------:R0:W1:Y:S02]  /*145a0*/  SHFL.IDX P6, R14, R13, R12, R11 ;  /* 0x0000000c0d0e7389 */ /* 0x00006400000c000b */
[----:B01----:R-:W-:Y:S01]  /*145b0*/  ENDCOLLECTIVE ;  /* 0x000000000000791b */ /* 0x003fe20003800000 */
.L_x_12248:
[----:B------:R-:W-:-:S04]  /*145c0*/  @!P2 LEA R5, P4, R20, R5, 0x1 ;  /* 0x000000051405a211 */ /* 0x000fc800078808ff */
[----:B------:R-:W-:Y:S01]  /*145d0*/  @!P2 MOV R6, R5 ;  /* 0x000000050006a202 */ /* 0x000fe20000000f00 */
[----:B------:R-:W-:Y:S02]  /*145e0*/  @!P2 IMAD.X R7, RZ, RZ, R7, P4 ;  /* 0x000000ffff07a224 */ /* 0x000fe400020e0607 */
[----:B------:R-:W-:-:S03]  /*145f0*/  VIADD R5, R17, 0x60 ;  /* 0x0000006011057836 */ /* 0x000fc60000000000 */
[----:B------:R-:W-:Y:S01]  /*14600*/  @!PT LDS RZ, [RZ] ;  /* 0x00000000fffff984 */ /* 0x000fe20000000800 */
[----:B------:R-:W-:Y:S01]  /*14610*/  @!PT LDS RZ, [RZ] ;  /* 0x00000000fffff984 */ /* 0x000fe20000000800 */
[----:B------:R-:W-:Y:S01]  /*14620*/  @!PT LDS RZ, [RZ] ;  /* 0x00000000fffff984 */ /* 0x000fe20000000800 */
        /* <DEDUP_REMOVED lines=9> */
.L_x_12249:
[----:B------:R-:W-:Y:S01]  /*146c0*/  MOV R13, R3 ;  /* 0x00000003000d7202 */ /* 0x000fe20000000f00 */
[----:B------:R-:W-:Y:S02]  /*146d0*/  IMAD.MOV.U32 R12, RZ, RZ, RZ ;  /* 0x000000ffff0c7224 */ /* 0x000fe400078e00ff */
[----:B------:R-:W-:-:S07]  /*146e0*/  IMAD.MOV.U32 R4, RZ, RZ, R14 ;  /* 0x000000ffff047224 */ /* 0x000fce00078e000e */
[----:B------:R-:W-:Y:S05]  /*146f0*/  WARPSYNC.COLLECTIVE R15, `(.L_x_12250) ;  /* 0x000000000f087348 */ /* 0x000fea0003c00000 */
[----:B------:R0:W1:Y:S02]  /*14700*/  SHFL.IDX P6, R14, R13, R12, R11 ;  /* 0x0000000c0d0e7389 */ /* 0x00006400000c000b */
[----:B01----:R-:W-:Y:S01]  /*14710*/  ENDCOLLECTIVE ;  /* 0x000000000000791b */ /* 0x003fe20003800000 */
.L_x_12250:
        /* <DEDUP_REMOVED lines=16> */
.L_x_12251:
[----:B------:R-:W-:Y:S02]  /*14820*/  IMAD.MOV.U32 R13, RZ, RZ, R3 ;  /* 0x000000ffff0d7224 */ /* 0x000fe400078e0003 */
[----:B------:R-:W-:Y:S02]  /*14830*/  IMAD.MOV.U32 R12, RZ, RZ, 0x1 ;  /* 0x00000001ff0c7424 */ /* 0x000fe400078e00ff */
[----:B------:R-:W-:-:S07]  /*14840*/  IMAD.MOV.U32 R4, RZ, RZ, R14 ;  /* 0x000000ffff047224 */ /* 0x000fce00078e000e */
[----:B------:R-:W-:Y:S05]  /*14850*/  WARPSYNC.COLLECTIVE R15, `(.L_x_12252) ;  /* 0x000000000f087348 */ /* 0x000fea0003c00000 */
[----:B------:R0:W1:Y:S02]  /*14860*/  SHFL.IDX P6, R14, R13, R12, R11 ;  /* 0x0000000c0d0e7389 */ /* 0x00006400000c000b */
[----:B01----:R-:W-:Y:S01]  /*14870*/  ENDCOLLECTIVE ;  /* 0x000000000000791b */ /* 0x003fe20003800000 */
.L_x_12252:
[----:B------:R-:W-:-:S05]  /*14880*/  @!P2 LEA R4, P4, R20, R4, 0x1 ;  /* 0x000000041404a211 */ /* 0x000fca00078808ff */
[----:B------:R-:W-:-:S04]  /*14890*/  @!P2 IMAD.X R0, RZ, RZ, R0, P4 ;  /* 0x000000ffff00a224 */ /* 0x000fc800020e0600 */
[----:B------:R-:W-:Y:S01]  /*148a0*/  @!P2 IMAD.MOV.U32 R5, RZ, RZ, R0 ;  /* 0x000000ffff05a224 */ /* 0x000fe200078e0000 */
[----:B------:R-:W-:-:S04]  /*148b0*/  MOV R13, R8 ;  /* 0x00000008000d7202 */ /* 0x000fc80000000f00 */
        /* <DEDUP_REMOVED lines=10> */
.L_x_12253:
[----:B------:R-:W-:Y:S01]  /*14960*/  IMAD.MOV.U32 R8, RZ, RZ, R14 ;  /* 0x000000ffff087224 */ /* 0x000fe200078e000e */
[----:B------:R-:W-:Y:S06]  /*14970*/  BRA `(.L_x_12254) ;  /* 0xffffffc000607947 */ /* 0x000fec000383ffff */
.L_x_12176:
[----:B-1----:R1:W2:Y:S02]  /*14980*/  SYNCS.PHASECHK.TRANS64.TRYWAIT P0, [R22+URZ+0x2d820], R0 ;  /* 0x02d82000160075a7 */ /* 0x0022a4000800017f */
[----:B--2---:R-:W-:Y:S05]  /*14990*/  @!P0 NANOSLEEP.SYNCS 0x989680 ;  /* 0x009896800000895d */ /* 0x004fea0003900000 */
[----:B------:R-:W2:Y:S02]  /*149a0*/  @!P0 SYNCS.PHASECHK.TRANS64 P0, [R22+URZ+0x2d820], R0 ;  /* 0x02d82000160085a7 */ /* 0x000ea4000800007f */
[----:B--2---:R-:W-:Y:S05]  /*149b0*/  @!P0 BRA `(.L_x_12176) ;  /* 0xfffffffc00f08947 */ /* 0x004fea000383ffff */
[----:B------:R-:W-:Y:S05]  /*149c0*/  BRA `(.L_x_12255) ;  /* 0xffffffc000c87947 */ /* 0x000fea000383ffff */
.L_x_12181:
[----:B0-----:R0:W1:Y:S02]  /*149d0*/  SYNCS.PHASECHK.TRANS64.TRYWAIT P0, [R5+URZ+0x2d840], R0 ;  /* 0x02d84000050075a7 */ /* 0x001064000800017f */
[----:B-1----:R-:W-:Y:S05]  /*149e0*/  @!P0 NANOSLEEP.SYNCS 0x989680 ;  /* 0x009896800000895d */ /* 0x002fea0003900000 */
[----:B------:R-:W1:Y:S02]  /*149f0*/  @!P0 SYNCS.PHASECHK.TRANS64 P0, [R5+URZ+0x2d840], R0 ;  /* 0x02d84000050085a7 */ /* 0x000e64000800007f */
[----:B-1----:R-:W-:Y:S05]  /*14a00*/  @!P0 BRA `(.L_x_12181) ;  /* 0xfffffffc00f08947 */ /* 0x002fea000383ffff */
[----:B------:R-:W-:Y:S05]  /*14a10*/  BRA `(.L_x_12256) ;  /* 0xffffffc400bc7947 */ /* 0x000fea000383ffff */
.L_x_12182:
        /* <DEDUP_REMOVED lines=8> */
.L_x_12258:
[----:B------:R-:W-:Y:S05]  /*14aa0*/  BSYNC B1 ;  /* 0x0000000000017941 */ /* 0x000fea0003800000 */
.L_x_12257:
[----:B------:R0:W-:Y:S04]  /*14ab0*/  STL [R1+0x44], R4 ;  /* 0x0000440401007387 */ /* 0x0001e80000100800 */
[----:B0-----:R0:W5:Y:S01]  /*14ac0*/  LDL.LU R4, [R1] ;  /* 0x0000000001047983 */ /* 0x0011620000300800 */
[----:B------:R-:W-:Y:S02]  /*14ad0*/  IMAD.MOV.U32 R13, RZ, RZ, R7 ;  /* 0x000000ffff0d7224 */ /* 0x000fe400078e0007 */
[----:B------:R-:W-:Y:S01]  /*14ae0*/  IMAD.MOV.U32 R12, RZ, RZ, RZ ;  /* 0x000000ffff0c7224 */ /* 0x000fe200078e00ff */
[----:B------:R-:W1:Y:S01]  /*14af0*/  S2R R21, SR_TID.X ;  /* 0x0000000000157919 */ /* 0x000e620000002100 */
[----:B------:R-:W-:Y:S02]  /*14b00*/  IMAD.MOV.U32 R11, RZ, RZ, 0x1c1f ;  /* 0x00001c1fff0b7424 */ /* 0x000fe400078e00ff */
[----:B------:R-:W-:-:S02]  /*14b10*/  IMAD.MOV.U32 R15, RZ, RZ, -0x1 ;  /* 0xffffffffff0f7424 */ /* 0x000fc400078e00ff */
[----:B------:R-:W-:Y:S02]  /*14b20*/  IMAD.MOV.U32 R3, RZ, RZ, R14 ;  /* 0x000000ffff037224 */ /* 0x000fe400078e000e */
[----:B0-----:R-:W-:-:S07]  /*14b30*/  IMAD R6, R6, 0x2, R22 ;  /* 0x0000000206067824 */ /* 0x001fce00078e0216 */
[----:B-1---5:R-:W-:Y:S05]  /*14b40*/  WARPSYNC.COLLECTIVE R15, `(.L_x_12259) ;  /* 0x000000000f087348 */ /* 0x022fea0003c00000 */
[----:B------:R0:W2:Y:S02]  /*14b50*/  SHFL.IDX P6, R14, R13, R12, R11 ;  /* 0x0000000c0d0e7389 */ /* 0x0000a400000c000b */
[----:B012--5:R-:W-:Y:S01]  /*14b60*/  ENDCOLLECTIVE ;  /* 0x000000000000791b */ /* 0x027fe20003800000 */
.L_x_12259:
[----:B------:R-:W-:Y:S02]  /*14b70*/  IMAD.MOV.U32 R13, RZ, RZ, R9 ;  /* 0x000000ffff0d7224 */ /* 0x000fe400078e0009 */
[----:B------:R-:W-:Y:S01]  /*14b80*/  IMAD.MOV.U32 R12, RZ, RZ, 0x1 ;  /* 0x00000001ff0c7424 */ /* 0x000fe200078e00ff */
[----:B------:R-:W-:Y:S01]  /*14b90*/  SHF.L.U32 R21, R21, 0x3, RZ ;  /* 0x0000000315157819 */ /* 0x000fe200000006ff */
[----:B------:R-:W-:-:S07]  /*14ba0*/  IMAD.MOV.U32 R2, RZ, RZ, R14 ;  /* 0x000000ffff027224 */ /* 0x000fce00078e000e */
[----:B------:R-:W-:Y:S05]  /*14bb0*/  WARPSYNC.COLLECTIVE R15, `(.L_x_12260) ;  /* 0x000000000f087348 */ /* 0x000fea0003c00000 */
[----:B------:R0:W1:Y:S02]  /*14bc0*/  SHFL.IDX P6, R14, R13, R12, R11 ;  /* 0x0000000c0d0e7389 */ /* 0x00006400000c000b */
[----:B01----:R-:W-:Y:S01]  /*14bd0*/  ENDCOLLECTIVE ;  /* 0x000000000000791b */ /* 0x003fe20003800000 */
.L_x_12260:
[----:B------:R-:W-:-:S05]  /*14be0*/  LOP3.LUT R21, R21, 0x18, RZ, 0xc0, !PT ;  /* 0x0000001815157812 */ /* 0x000fca00078ec0ff */
[----:B------:R-:W-:-:S05]  /*14bf0*/  IMAD.SHL.U32 R0, R21, 0x2, RZ ;  /* 0x0000000215007824 */ /* 0x000fca00078e00ff */
[----:B------:R-:W-:Y:S01]  /*14c00*/  IADD3 R2, P0, R2, R0, RZ ;  /* 0x0000000002027210 */ /* 0x000fe20007f1e0ff */
[----:B------:R-:W-:-:S04]  /*14c10*/  IMAD.MOV.U32 R13, RZ, RZ, R7 ;  /* 0x000000ffff0d7224 */ /* 0x000fc800078e0007 */
[----:B------:R-:W-:Y:S01]  /*14c20*/  IMAD.X R3, RZ, RZ, R3, P0 ;  /* 0x000000ffff037224 */ /* 0x000fe200000e0603 */
        /* <DEDUP_REMOVED lines=14> */
.L_x_12261:
[----:B------:R-:W-:Y:S02]  /*14d10*/  IMAD.MOV.U32 R13, RZ, RZ, R9 ;  /* 0x000000ffff0d7224 */ /* 0x000fe400078e0009 */
[----:B------:R-:W-:Y:S01]  /*14d20*/  IMAD.MOV.U32 R12, RZ, RZ, 0x2 ;  /* 0x00000002ff0c7424 */ /* 0x000fe200078e00ff */
[----:B------:R-:W-:-:S07]  /*14d30*/  MOV R2, R14 ;  /* 0x0000000e00027202 */ /* 0x000fce0000000f00 */
[----:B------:R-:W-:Y:S05]  /*14d40*/  WARPSYNC.COLLECTIVE R15, `(.L_x_12262) ;  /* 0x000000000f087348 */ /* 0x000fea0003c00000 */
[----:B------:R0:W1:Y:S02]  /*14d50*/  SHFL.IDX P6, R14, R13, R12, R11 ;  /* 0x0000000c0d0e7389 */ /* 0x00006400000c000b */
[----:B01----:R-:W-:Y:S01]  /*14d60*/  ENDCOLLECTIVE ;  /* 0x000000000000791b */ /* 0x003fe20003800000 */
.L_x_12262:
        /* <DEDUP_REMOVED lines=13> */
.L_x_12263:
        /* <DEDUP_REMOVED lines=15> */
.L_x_12264:
[----:B------:R-:W-:Y:S01]  /*14f30*/  @!PT LDS RZ, [RZ] ;  /* 0x00000000fffff984 */ /* 0x000fe20000000800 */
[----:B------:R-:W-:Y:S01]  /*14f40*/  @!PT LDS RZ, [RZ] ;  /* 0x00000000fffff984 */ /* 0x000fe20000000800 */
[----:B------:R-:W-:Y:S01]  /*14f50*/  @!PT LDS RZ, [RZ] ;  /* 0x00000000fffff984 */ /* 0x000fe20000000800 */
[----:B------:R0:W-:Y:S01]  /*14f60*/  LDGSTS.E.BYPASS.LTC128B.128 [R6+0x1a400], desc[UR36][R2.64+0x80], !P4 ;  /* 0x1a40008002067fae */ /* 0x0001e2000e101d64 */
[----:B------:R-:W-:Y:S01]  /*14f70*/  IMAD.MOV.U32 R13, RZ, RZ, R7 ;  /* 0x000000ffff0d7224 */ /* 0x000fe200078e0007 */
[----:B------:R-:W-:-:S07]  /*14f80*/  MOV R21, R14 ;  /* 0x0000000e00157202 */ /* 0x000fce0000000f00 */
[----:B0-----:R-:W-:Y:S05]  /*14f90*/  WARPSYNC.COLLECTIVE R15, `(.L_x_12265) ;  /* 0x000000000f087348 */ /* 0x001fea0003c00000 */
[----:B------:R1:W2:Y:S02]  /*14fa0*/  SHFL.IDX P6, R14, R13, R12, R11 ;  /* 0x0000000c0d0e7389 */ /* 0x0002a400000c000b */
[----:B012---:R-:W-:Y:S01]  /*14fb0*/  ENDCOLLECTIVE ;  /* 0x000000000000791b */ /* 0x007fe20003800000 */
.L_x_12265:
[----:B------:R-:W-:Y:S01]  /*14fc0*/  IMAD.MOV.U32 R2, RZ, RZ, R14 ;  /* 0x000000ffff027224 */ /* 0x000fe200078e000e */
[----:B------:R-:W-:Y:S06]  /*14fd0*/  BRA `(.L_x_12266) ;  /* 0xffffffc4003c7947 */ /* 0x000fec000383ffff */
.L_x_12187:
[----:B--2---:R2:W3:Y:S02]  /*14fe0*/  SYNCS.PHASECHK.TRANS64.TRYWAIT P0, [R6+URZ+0x2d860], R2 ;  /* 0x02d86002060075a7 */ /* 0x0044e4000800017f */
[----:B---3--:R-:W-:Y:S05]  /*14ff0*/  @!P0 NANOSLEEP.SYNCS 0x989680 ;  /* 0x009896800000895d */ /* 0x008fea0003900000 */
[----:B------:R-:W3:Y:S02]  /*15000*/  @!P0 SYNCS.PHASECHK.TRANS64 P0, [R6+URZ+0x2d860], R2 ;  /* 0x02d86002060085a7 */ /* 0x000ee4000800007f */
[----:B---3--:R-:W-:Y:S05]  /*15010*/  @!P0 BRA `(.L_x_12187) ;  /* 0xfffffffc00f08947 */ /* 0x008fea000383ffff */
[----:B------:R-:W-:Y:S05]  /*15020*/  BRA `(.L_x_12267) ;  /* 0xffffffc400a47947 */ /* 0x000fea000383ffff */
.L_x_12188:
[----:B------:R-:W-:Y:S01]  /*15030*/  BSSY B1, `(.L_x_12268) ;  /* 0x0000008000017945 */ /* 0x000fe20003800000 */
[----:B------:R-:W-:Y:S02]  /*15040*/  IMAD.MOV.U32 R13, RZ, RZ, R23 ;  /* 0x000000ffff0d7224 */ /* 0x000fe400078e0017 */
[----:B------:R-:W-:Y:S02]  /*15050*/  IMAD.MOV.U32 R12, RZ, RZ, RZ ;  /* 0x000000ffff0c7224 */ /* 0x000fe400078e00ff */
[----:B------:R-:W-:Y:S02]  /*15060*/  IMAD.MOV.U32 R11, RZ, RZ, 0x1c1f ;  /* 0x00001c1fff0b7424 */ /* 0x000fe400078e00ff */
[----:B------:R-:W-:-:S07]  /*15070*/  IMAD.MOV.U32 R15, RZ, RZ, -0x1 ;  /* 0xffffffffff0f7424 */ /* 0x000fce00078e00ff */
[----:B--2---:R-:W-:Y:S05]  /*15080*/  WARPSYNC.COLLECTIVE R15, `(.L_x_12269) ;  /* 0x000000000f087348 */ /* 0x004fea0003c00000 */
[----:B------:R0:W1:Y:S02]  /*15090*/  SHFL.IDX P6, R14, R13, R12, R11 ;  /* 0x0000000c0d0e7389 */ /* 0x00006400000c000b */
[----:B012---:R-:W-:Y:S01]  /*150a0*/  ENDCOLLECTIVE ;  /* 0x000000000000791b */ /* 0x007fe20003800000 */
.L_x_12269:
[----:B------:R-:W-:Y:S05]  /*150b0*/  BSYNC B1 ;  /* 0x0000000000017941 */ /* 0x000fea0003800000 */
.L_x_12268:
[----:B------:R-:W-:Y:S01]  /*150c0*/  IMAD.MOV.U32 R13, RZ, RZ, R18 ;  /* 0x000000ffff0d7224 */ /* 0x000fe200078e0012 */
[----:B------:R-:W-:Y:S01]  /*150d0*/  MOV R11, 0x1c1f ;  /* 0x00001c1f000b7802 */ /* 0x000fe20000000f00 */
[----:B------:R-:W-:Y:S02]  /*150e0*/  IMAD.MOV.U32 R12, RZ, RZ, RZ ;  /* 0x000000ffff0c7224 */ /* 0x000fe400078e00ff */
[----:B------:R-:W-:Y:S02]  /*150f0*/  IMAD.MOV.U32 R15, RZ, RZ, -0x1 ;  /* 0xffffffffff0f7424 */ /* 0x000fe400078e00ff */
[----:B------:R-:W-:Y:S02]  /*15100*/  IMAD.MOV.U32 R3, RZ, RZ, R14 ;  /* 0x000000ffff037224 */ /* 0x000fe400078e000e */
[----:B------:R-:W-:-:S07]  /*15110*/  IMAD R5, R5, 0x2, R22 ;  /* 0x0000000205057824 */ /* 0x000fce00078e0216 */
[----:B------:R-:W-:Y:S05]  /*15120*/  WARPSYNC.COLLECTIVE R15, `(.L_x_12270) ;  /* 0x000000000f087348 */ /* 0x000fea0003c00000 */
[----:B------:R0:W1:Y:S02]  /*15130*/  SHFL.IDX P6, R14, R13, R12, R11 ;  /* 0x0000000c0d0e7389 */ /* 0x00006400000c000b */
[----:B01----:R-:W-:Y:S01]  /*15140*/  ENDCOLLECTIVE ;  /* 0x000000000000791b */ /* 0x003fe20003800000 */
.L_x_12270:
[----:B------:R-:W-:Y:S02]  /*15150*/  IMAD.MOV.U32 R13, RZ, RZ, R23 ;  /* 0x000000ffff0d7224 */ /* 0x000fe400078e0017 */
[----:B------:R-:W-:Y:S02]  /*15160*/  IMAD.MOV.U32 R12, RZ, RZ, 0x1 ;  /* 0x00000001ff0c7424 */ /* 0x000fe400078e00ff */
[----:B------:R-:W-:-:S07]  /*15170*/  IMAD.MOV.U32 R2, RZ, RZ, R14 ;  /* 0x000000ffff027224 */ /* 0x000fce00078e000e */
[----:B------:R-:W-:Y:S05]  /*15180*/  WARPSYNC.COLLECTIVE R15, `(.L_x_12271) ;  /* 0x000000000f087348 */ /* 0x000fea0003c00000 */
[----:B------:R0:W1:Y:S02]  /*15190*/  SHFL.IDX P6, R14, R13, R12, R11 ;  /* 0x0000000c0d0e7389 */ /* 0x00006400000c000b */
[----:B01----:R-:W-:Y:S01]  /*151a0*/  ENDCOLLECTIVE ;  /* 0x000000000000791b */ /* 0x003fe20003800000 */
.L_x_12271:
        /* <DEDUP_REMOVED lines=16> */
.L_x_12272:
[----:B------:R-:W-:Y:S02]  /*152b0*/  IMAD.MOV.U32 R13, RZ, RZ, R23 ;  /* 0x000000ffff0d7224 */ /* 0x000fe400078e0017 */
[----:B------:R-:W-:Y:S02]  /*152c0*/  IMAD.MOV.U32 R12, RZ, RZ, 0x2 ;  /* 0x00000002ff0c7424 */ /* 0x000fe400078e00ff */
[----:B------:R-:W-:-:S07]  /*152d0*/  IMAD.MOV.U32 R2, RZ, RZ, R14 ;  /* 0x000000ffff027224 */ /* 0x000fce00078e000e */
[----:B------:R-:W-:Y:S05]  /*152e0*/  WARPSYNC.COLLECTIVE R15, `(.L_x_12273) ;  /* 0x000000000f087348 */ /* 0x000fea0003c00000 */
[----:B------:R0:W1:Y:S02]  /*152f0*/  SHFL.IDX P6, R14, R13, R12, R11 ;  /* 0x0000000c0d0e7389 */ /* 0x00006400000c000b */
[----:B01----:R-:W-:Y:S01]  /*15300*/  ENDCOLLECTIVE ;  /* 0x000000000000791b */ /* 0x003fe20003800000 */
.L_x_12273:
        /* <DEDUP_REMOVED lines=16> */
.L_x_12274:
[----:B------:R-:W-:Y:S02]  /*15410*/  IMAD.MOV.U32 R13, RZ, RZ, R23 ;  /* 0x000000ffff0d7224 */ /* 0x000fe400078e0017 */
[----:B------:R-:W-:Y:S02]  /*15420*/  IMAD.MOV.U32 R12, RZ, RZ, 0x3 ;  /* 0x00000003ff0c7424 */ /* 0x000fe400078e00ff */
[----:B------:R-:W-:-:S07]  /*15430*/  IMAD.MOV.U32 R2, RZ, RZ, R14 ;  /* 0x000000ffff027224 */ /* 0x000fce00078e000e */
[----:B------:R-:W-:Y:S05]  /*15440*/  WARPSYNC.COLLECTIVE R15, `(.L_x_12275) ;  /* 0x000000000f087348 */ /* 0x000fea0003c00000 */
[----:B------:R0:W1:Y:S02]  /*15450*/  SHFL.IDX P6, R14, R13, R12, R11 ;  /* 0x0000000c0d0e7389 */ /* 0x00006400000c000b */
[----:B01----:R-:W-:Y:S01]  /*15460*/  ENDCOLLECTIVE ;  /* 0x000000000000791b */ /* 0x003fe20003800000 */
.L_x_12275:
[----:B------:R-:W-:-:S05]  /*15470*/  IADD3 R2, P0, R2, R0, RZ ;  /* 0x0000000002027210 */ /* 0x000fca0007f1e0ff */
        /* <DEDUP_REMOVED lines=12> */
.L_x_12276:
        /* <DEDUP_REMOVED lines=8> */
.L_x_12196:
[----:B-1----:R1:W2:Y:S02]  /*155c0*/  SYNCS.PHASECHK.TRANS64.TRYWAIT P0, [R0+URZ+0x2d860], R3 ;  /* 0x02d86003000075a7 */ /* 0x0022a4000800017f */
[----:B--2---:R-:W-:Y:S05]  /*155d0*/  @!P0 NANOSLEEP.SYNCS 0x989680 ;  /* 0x009896800000895d */ /* 0x004fea0003900000 */
[----:B------:R-:W2:Y:S02]  /*155e0*/  @!P0 SYNCS.PHASECHK.TRANS64 P0, [R0+URZ+0x2d860], R3 ;  /* 0x02d86003000085a7 */ /* 0x000ea4000800007f */
[----:B--2---:R-:W-:Y:S05]  /*155f0*/  @!P0 BRA `(.L_x_12196) ;  /* 0xfffffffc00f08947 */ /* 0x004fea000383ffff */
[----:B------:R-:W-:Y:S05]  /*15600*/  BRA `(.L_x_12278) ;  /* 0xffffffc8002c7947 */ /* 0x000fea000383ffff */
.L_x_12197:
        /* <DEDUP_REMOVED lines=8> */
.L_x_12280:
[----:B------:R-:W-:Y:S05]  /*15690*/  BSYNC B0 ;  /* 0x0000000000007941 */ /* 0x000fea0003800000 */
.L_x_12279:
        /* <DEDUP_REMOVED lines=10> */
.L_x_12281:
        /* <DEDUP_REMOVED lines=17> */
.L_x_12282:
        /* <DEDUP_REMOVED lines=14> */
.L_x_12283:
[----:B------:R-:W-:Y:S01]  /*15930*/  MOV R13, R23 ;  /* 0x00000017000d7202 */ /* 0x000fe20000000f00 */
[----:B------:R-:W-:Y:S01]  /*15940*/  IMAD.MOV.U32 R12, RZ, RZ, 0x2 ;  /* 0x00000002ff0c7424 */ /* 0x000fe200078e00ff */
[----:B------:R-:W-:-:S13]  /*15950*/  IADD3 R2, P4, R14, R5, RZ ;  /* 0x000000050e027210 */ /* 0x000fda0007f9e0ff */
[----:B------:R-:W-:Y:S05]  /*15960*/  WARPSYNC.COLLECTIVE R15, `(.L_x_12284) ;  /* 0x000000000f087348 */ /* 0x000fea0003c00000 */
[----:B------:R0:W1:Y:S02]  /*15970*/  SHFL.IDX P6, R14, R13, R12, R11 ;  /* 0x0000000c0d0e7389 */ /* 0x00006400000c000b */
[----:B01----:R-:W-:Y:S01]  /*15980*/  ENDCOLLECTIVE ;  /* 0x000000000000791b */ /* 0x003fe20003800000 */
.L_x_12284:
        /* <DEDUP_REMOVED lines=15> */
.L_x_12285:
[----:B------:R-:W-:Y:S02]  /*15a80*/  IMAD.MOV.U32 R13, RZ, RZ, R23 ;  /* 0x000000ffff0d7224 */ /* 0x000fe400078e0017 */
[----:B------:R-:W-:Y:S01]  /*15a90*/  IMAD.MOV.U32 R12, RZ, RZ, 0x3 ;  /* 0x00000003ff0c7424 */ /* 0x000fe200078e00ff */
[----:B------:R-:W-:-:S13]  /*15aa0*/  IADD3 R2, P4, R14, R5, RZ ;  /* 0x000000050e027210 */ /* 0x000fda0007f9e0ff */
[----:B------:R-:W-:Y:S05]  /*15ab0*/  WARPSYNC.COLLECTIVE R15, `(.L_x_12286) ;  /* 0x000000000f087348 */ /* 0x000fea0003c00000 */
[----:B------:R0:W1:Y:S02]  /*15ac0*/  SHFL.IDX P6, R14, R13, R12, R11 ;  /* 0x0000000c0d0e7389 */ /* 0x00006400000c000b */
[----:B01----:R-:W-:Y:S01]  /*15ad0*/  ENDCOLLECTIVE ;  /* 0x000000000000791b */ /* 0x003fe20003800000 */
.L_x_12286:
        /* <DEDUP_REMOVED lines=14> */
.L_x_12287:
[----:B------:R-:W-:Y:S05]  /*15bc0*/  BRA `(.L_x_12288) ;  /* 0xffffffc400a07947 */ /* 0x000fea000383ffff */
.L_x_12202:
        /* <DEDUP_REMOVED lines=8> */
.L_x_12290:
[----:B------:R-:W-:Y:S05]  /*15c50*/  BSYNC B0 ;  /* 0x0000000000007941 */ /* 0x000fea0003800000 */
.L_x_12289:
        /* <DEDUP_REMOVED lines=9> */
.L_x_12291:
        /* <DEDUP_REMOVED lines=23> */
.L_x_12292:
[----:B------:R-:W-:Y:S01]  /*15e60*/  IMAD.MOV.U32 R12, RZ, RZ, 0x2 ;  /* 0x00000002ff0c7424 */ /* 0x000fe200078e00ff */
[----:B------:R-:W-:-:S05]  /*15e70*/  SEL R4, R14, RZ, P1 ;  /* 0x000000ff0e047207 */ /* 0x000fca0000800000 */
[----:B------:R-:W-:-:S04]  /*15e80*/  IMAD.IADD R4, R13, 0x1, R4 ;  /* 0x000000010d047824 */ /* 0x000fc800078e0204 */
[----:B------:R-:W-:-:S07]  /*15e90*/  IMAD.MOV.U32 R13, RZ, RZ, R4 ;  /* 0x000000ffff0d7224 */ /* 0x000fce00078e0004 */
[----:B------:R-:W-:Y:S05]  /*15ea0*/  WARPSYNC.COLLECTIVE R15, `(.L_x_12293) ;  /* 0x000000000f087348 */ /* 0x000fea0003c00000 */
[----:B------:R0:W1:Y:S02]  /*15eb0*/  SHFL.UP P6, R14, R13, R12, R11 ;  /* 0x0400000c0d0e7389 */ /* 0x00006400000c000b */
[----:B01----:R-:W-:Y:S01]  /*15ec0*/  ENDCOLLECTIVE ;  /* 0x000000000000791b */ /* 0x003fe20003800000 */
.L_x_12293:
[----:B------:R-:W-:Y:S01]  /*15ed0*/  IMAD.MOV.U32 R12, RZ, RZ, 0x4 ;  /* 0x00000004ff0c7424 */ /* 0x000fe200078e00ff */
[----:B------:R-:W-:-:S05]  /*15ee0*/  SEL R3, R14, RZ, P2 ;  /* 0x000000ff0e037207 */ /* 0x000fca0001000000 */
[----:B------:R-:W-:-:S04]  /*15ef0*/  IMAD.IADD R2, R4, 0x1, R3 ;  /* 0x0000000104027824 */ /* 0x000fc800078e0203 */
[----:B------:R-:W-:-:S07]  /*15f00*/  IMAD.MOV.U32 R13, RZ, RZ, R2 ;  /* 0x000000ffff0d7224 */ /* 0x000fce00078e0002 */
[----:B------:R-:W-:Y:S05]  /*15f10*/  WARPSYNC.COLLECTIVE R15, `(.L_x_12294) ;  /* 0x000000000f087348 */ /* 0x000fea0003c00000 */
[----:B------:R0:W1:Y:S02]  /*15f20*/  SHFL.UP P6, R14, R13, R12, R11 ;  /* 0x0400000c0d0e7389 */ /* 0x00006400000c000b */
[----:B01----:R-:W-:Y:S01]  /*15f30*/  ENDCOLLECTIVE ;  /* 0x000000000000791b */ /* 0x003fe20003800000 */
.L_x_12294:
[----:B------:R-:W-:Y:S01]  /*15f40*/  IMAD.MOV.U32 R12, RZ, RZ, 0x8 ;  /* 0x00000008ff0c7424 */ /* 0x000fe200078e00ff */
[----:B------:R-:W-:-:S04]  /*15f50*/  SEL R3, R14, RZ, P3 ;  /* 0x000000ff0e037207 */ /* 0x000fc80001800000 */
[----:B------:R-:W-:-:S05]  /*15f60*/  IADD3 R3, R2, R3, RZ ;  /* 0x0000000302037210 */ /* 0x000fca0007ffe0ff */
[----:B------:R-:W-:-:S07]  /*15f70*/  IMAD.MOV.U32 R13, RZ, RZ, R3 ;  /* 0x000000ffff0d7224 */ /* 0x000fce00078e0003 */
[----:B------:R-:W-:Y:S05]  /*15f80*/  WARPSYNC.COLLECTIVE R15, `(.L_x_12295) ;  /* 0x000000000f087348 */ /* 0x000fea0003c00000 */
[----:B------:R0:W1:Y:S02]  /*15f90*/  SHFL.UP P6, R14, R13, R12, R11 ;  /* 0x0400000c0d0e7389 */ /* 0x00006400000c000b */
[----:B01----:R-:W-:Y:S01]  /*15fa0*/  ENDCOLLECTIVE ;  /* 0x000000000000791b */ /* 0x003fe20003800000 */
.L_x_12295:
[----:B------:R-:W-:Y:S01]  /*15fb0*/  IMAD.MOV.U32 R12, RZ, RZ, 0x10 ;  /* 0x00000010ff0c7424 */ /* 0x000fe200078e00ff */
[----:B------:R-:W-:-:S05]  /*15fc0*/  SEL R4, R14, RZ, P4 ;  /* 0x000000ff0e047207 */ /* 0x000fca0002000000 */
[----:B------:R-:W-:-:S04]  /*15fd0*/  IMAD.IADD R4, R3, 0x1, R4 ;  /* 0x0000000103047824 */ /* 0x000fc800078e0204 */
[----:B------:R-:W-:-:S07]  /*15fe0*/  IMAD.MOV.U32 R13, RZ, RZ, R4 ;  /* 0x000000ffff0d7224 */ /* 0x000fce00078e0004 */
[----:B------:R-:W-:Y:S05]  /*15ff0*/  WARPSYNC.COLLECTIVE R15, `(.L_x_12296) ;  /* 0x000000000f087348 */ /* 0x000fea0003c00000 */
[----:B------:R0:W1:Y:S02]  /*16000*/  SHFL.UP P6, R14, R13, R12, R11 ;  /* 0x0400000c0d0e7389 */ /* 0x00006400000c000b */
[----:B01----:R-:W-:Y:S01]  /*16010*/  ENDCOLLECTIVE ;  /* 0x000000000000791b */ /* 0x003fe20003800000 */
.L_x_12296:
        /* <DEDUP_REMOVED lines=8> */
.L_x_12297:
[----:B------:R-:W-:Y:S05]  /*160a0*/  BRA `(.L_x_12298) ;  /* 0xffffffc400c07947 */ /* 0x000fea000383ffff */
.L_x_12205:
[----:B------:R-:W-:Y:S01]  /*160b0*/  BSSY B0, `(.L_x_12299) ;  /* 0x0000007000007945 */ /* 0x000fe20003800000 */
[----:B------:R-:W-:Y:S01]  /*160c0*/  MOV R12, 0x1 ;  /* 0x00000001000c7802 */ /* 0x000fe20000000f00 */
[----:B------:R-:W-:Y:S02]  /*160d0*/  IMAD.MOV.U32 R11, RZ, RZ, RZ ;  /* 0x000000ffff0b7224 */ /* 0x000fe400078e00ff */
[----:B------:R-:W-:-:S07]  /*160e0*/  IMAD.MOV.U32 R15, RZ, RZ, -0x1 ;  /* 0xffffffffff0f7424 */ /* 0x000fce00078e00ff */
[----:B------:R-:W-:Y:S05]  /*160f0*/  WARPSYNC.COLLECTIVE R15, `(.L_x_12300) ;  /* 0x000000000f087348 */ /* 0x000fea0003c00000 */
[----:B------:R0:W1:Y:S02]  /*16100*/  SHFL.UP P6, R14, R13, R12, R11 ;  /* 0x0400000c0d0e7389 */ /* 0x00006400000c000b */
[----:B01----:R-:W-:Y:S01]  /*16110*/  ENDCOLLECTIVE ;  /* 0x000000000000791b */ /* 0x003fe20003800000 */
.L_x_12300:
[----:B------:R-:W-:Y:S05]  /*16120*/  BSYNC B0 ;  /* 0x0000000000007941 */ /* 0x000fea0003800000 */
.L_x_12299:
        /* <DEDUP_REMOVED lines=8> */
.L_x_12301:
[----:B------:R-:W-:Y:S01]  /*161b0*/  IMAD.MOV.U32 R12, RZ, RZ, 0x4 ;  /* 0x00000004ff0c7424 */ /* 0x000fe200078e00ff */
[----:B------:R-:W-:-:S05]  /*161c0*/  SEL R14, R14, RZ, P2 ;  /* 0x000000ff0e0e7207 */ /* 0x000fca0001000000 */
[----:B------:R-:W-:-:S04]  /*161d0*/  IMAD.IADD R3, R13, 0x1, R14 ;  /* 0x000000010d037824 */ /* 0x000fc800078e020e */
[----:B------:R-:W-:-:S07]  /*161e0*/  IMAD.MOV.U32 R13, RZ, RZ, R3 ;  /* 0x000000ffff0d7224 */ /* 0x000fce00078e0003 */
[----:B------:R-:W-:Y:S05]  /*161f0*/  WARPSYNC.COLLECTIVE R15, `(.L_x_12302) ;  /* 0x000000000f087348 */ /* 0x000fea0003c00000 */
[----:B------:R0:W1:Y:S02]  /*16200*/  SHFL.UP P6, R14, R13, R12, R11 ;  /* 0x0400000c0d0e7389 */ /* 0x00006400000c000b */
[----:B01----:R-:W-:Y:S01]  /*16210*/  ENDCOLLECTIVE ;  /* 0x000000000000791b */ /* 0x003fe20003800000 */
.L_x_12302:
[----:B------:R-:W-:Y:S01]  /*16220*/  IMAD.MOV.U32 R12, RZ, RZ, 0x8 ;  /* 0x00000008ff0c7424 */ /* 0x000fe200078e00ff */
[----:B------:R-:W-:-:S04]  /*16230*/  SEL R4, R14, RZ, P3 ;  /* 0x000000ff0e047207 */ /* 0x000fc80001800000 */
[----:B------:R-:W-:-:S05]  /*16240*/  IADD3 R4, R3, R4, RZ ;  /* 0x0000000403047210 */ /* 0x000fca0007ffe0ff */
[----:B------:R-:W-:-:S07]  /*16250*/  IMAD.MOV.U32 R13, RZ, RZ, R4 ;  /* 0x000000ffff0d7224 */ /* 0x000fce00078e0004 */
[----:B------:R-:W-:Y:S05]  /*16260*/  WARPSYNC.COLLECTIVE R15, `(.L_x_12303) ;  /* 0x000000000f087348 */ /* 0x000fea0003c00000 */
[----:B------:R0:W1:Y:S02]  /*16270*/  SHFL.UP P6, R14, R13, R12, R11 ;  /* 0x0400000c0d0e7389 */ /* 0x00006400000c000b */
[----:B01----:R-:W-:Y:S01]  /*16280*/  ENDCOLLECTIVE ;  /* 0x000000000000791b */ /* 0x003fe20003800000 */
.L_x_12303:
[----:B------:R-:W-:Y:S01]  /*16290*/  IMAD.MOV.U32 R12, RZ, RZ, 0x10 ;  /* 0x00000010ff0c7424 */ /* 0x000fe200078e00ff */
[----:B------:R-:W-:-:S05]  /*162a0*/  SEL R7, R14, RZ, P4 ;  /* 0x000000ff0e077207 */ /* 0x000fca0002000000 */
[----:B------:R-:W-:-:S04]  /*162b0*/  IMAD.IADD R7, R4, 0x1, R7 ;  /* 0x0000000104077824 */ /* 0x000fc800078e0207 */
[----:B------:R-:W-:-:S07]  /*162c0*/  IMAD.MOV.U32 R13, RZ, RZ, R7 ;  /* 0x000000ffff0d7224 */ /* 0x000fce00078e0007 */
[----:B------:R-:W-:Y:S05]  /*162d0*/  WARPSYNC.COLLECTIVE R15, `(.L_x_12304) ;  /* 0x000000000f087348 */ /* 0x000fea0003c00000 */
[----:B------:R0:W1:Y:S02]  /*162e0*/  SHFL.UP P6, R14, R13, R12, R11 ;  /* 0x0400000c0d0e7389 */ /* 0x00006400000c000b */
[----:B01----:R-:W-:Y:S01]  /*162f0*/  ENDCOLLECTIVE ;  /* 0x000000000000791b */ /* 0x003fe20003800000 */
.L_x_12304:
        /* <DEDUP_REMOVED lines=8> */
.L_x_12305:
[----:B------:R-:W-:Y:S05]  /*16380*/  BRA `(.L_x_12306) ;  /* 0xffffffc400ac7947 */ /* 0x000fea000383ffff */
.L_x_12207:
[----:B------:R-:W-:Y:S01]  /*16390*/  BSSY B0, `(.L_x_12307) ;  /* 0x0000006000007945 */ /* 0x000fe20003800000 */
[----:B------:R-:W-:Y:S02]  /*163a0*/  PLOP3.LUT P6, PT, P6, PT, PT, 0x8, 0x0 ;  /* 0x000000000000781c */ /* 0x000fe400037ce170 */
[----:B------:R-:W-:-:S11]  /*163b0*/  MOV R15, 0xffffffff ;  /* 0xffffffff000f7802 */ /* 0x000fd60000000f00 */
[----:B0-----:R-:W-:Y:S05]  /*163c0*/  WARPSYNC.COLLECTIVE R15, `(.L_x_12308) ;  /* 0x000000000f087348 */ /* 0x001fea0003c00000 */
[----:B------:R-:W-:Y:S01]  /*163d0*/  VOTE.ANY R14, PT, P6 ;  /* 0x00000000000e7806 */ /* 0x000fe200030e0100 */
[----:B0-----:R-:W-:Y:S06]  /*163e0*/  ENDCOLLECTIVE ;  /* 0x000000000000791b */ /* 0x001fec0003800000 */
.L_x_12308:
[----:B------:R-:W-:Y:S05]  /*163f0*/  BSYNC B0 ;  /* 0x0000000000007941 */ /* 0x000fea0003800000 */
.L_x_12307:
        /* <DEDUP_REMOVED lines=10> */
.L_x_12309:
[----:B------:R-:W-:Y:S02]  /*164a0*/  IMAD.MOV.U32 R13, RZ, RZ, R5 ;  /* 0x000000ffff0d7224 */ /* 0x000fe400078e0005 */
[----:B------:R-:W-:-:S07]  /*164b0*/  IMAD.MOV.U32 R17, RZ, RZ, R14 ;  /* 0x000000ffff117224 */ /* 0x000fce00078e000e */
[----:B------:R-:W-:Y:S05]  /*164c0*/  WARPSYNC.COLLECTIVE R15, `(.L_x_12310) ;  /* 0x000000000f087348 */ /* 0x000fea0003c00000 */
[----:B------:R0:W1:Y:S02]  /*164d0*/  SHFL.IDX P6, R14, R13, R12, R11 ;  /* 0x0000000c0d0e7389 */ /* 0x00006400000c000b */
[----:B01----:R-:W-:Y:S01]  /*164e0*/  ENDCOLLECTIVE ;  /* 0x000000000000791b */ /* 0x003fe20003800000 */
.L_x_12310:
[----:B------:R-:W-:Y:S01]  /*164f0*/  IMAD.MOV.U32 R5, RZ, RZ, R14 ;  /* 0x000000ffff057224 */ /* 0x000fe200078e000e */
[----:B------:R-:W-:Y:S06]  /*16500*/  BRA `(.L_x_12311) ;  /* 0xffffffc4008c7947 */ /* 0x000fec000383ffff */
.L_x_12209:
[----:B------:R-:W-:Y:S01]  /*16510*/  BSSY B0, `(.L_x_12312) ;  /* 0x0000007000007945 */ /* 0x000fe20003800000 */
[----:B------:R-:W-:Y:S01]  /*16520*/  MOV R13, R2 ;  /* 0x00000002000d7202 */ /* 0x000fe20000000f00 */
[----:B------:R-:W-:Y:S02]  /*16530*/  IMAD.MOV.U32 R11, RZ, RZ, 0x1f ;  /* 0x0000001fff0b7424 */ /* 0x000fe400078e00ff */
[----:B------:R-:W-:-:S07]  /*16540*/  IMAD.MOV.U32 R15, RZ, RZ, -0x1 ;  /* 0xffffffffff0f7424 */ /* 0x000fce00078e00ff */
[----:B0123--:R-:W-:Y:S05]  /*16550*/  WARPSYNC.COLLECTIVE R15, `(.L_x_12313) ;  /* 0x000000000f087348 */ /* 0x00ffea0003c00000 */
[----:B------:R4:W0:Y:S02]  /*16560*/  SHFL.IDX P6, R14, R13, R12, R11 ;  /* 0x0000000c0d0e7389 */ /* 0x00082400000c000b */
[----:B01234-:R-:W-:Y:S01]  /*16570*/  ENDCOLLECTIVE ;  /* 0x000000000000791b */ /* 0x01ffe20003800000 */
.L_x_12313:
[----:B------:R-:W-:Y:S05]  /*16580*/  BSYNC B0 ;  /* 0x0000000000007941 */ /* 0x000fea0003800000 */
.L_x_12312:
[----:B------:R-:W-:Y:S01]  /*16590*/  IMAD.MOV.U32 R16, RZ, RZ, R14 ;  /* 0x000000ffff107224 */ /* 0x000fe200078e000e */
[----:B------:R-:W-:Y:S06]  /*165a0*/  BRA `(.L_x_12208) ;  /* 0xffffffc4007c7947 */ /* 0x000fec000383ffff */
.L_x_12215:
[----:B0-----:R0:W1:Y:S02]  /*165b0*/  SYNCS.PHASECHK.TRANS64.TRYWAIT P0, [R7+URZ+0x2d820], R0 ;  /* 0x02d82000070075a7 */ /* 0x001064000800017f */
[----:B-1----:R-:W-:Y:S05]  /*165c0*/  @!P0 NANOSLEEP.SYNCS 0x989680 ;  /* 0x009896800000895d */ /* 0x002fea0003900000 */
[----:B------:R-:W1:Y:S02]  /*165d0*/  @!P0 SYNCS.PHASECHK.TRANS64 P0, [R7+URZ+0x2d820], R0 ;  /* 0x02d82000070085a7 */ /* 0x000e64000800007f */
[----:B-1----:R-:W-:Y:S05]  /*165e0*/  @!P0 BRA `(.L_x_12215) ;  /* 0xfffffffc00f08947 */ /* 0x002fea000383ffff */
[----:B------:R-:W-:Y:S05]  /*165f0*/  BRA `(.L_x_12314) ;  /* 0xffffffcc00d87947 */ /* 0x000fea000383ffff */
.L_x_12216:
        /* <DEDUP_REMOVED lines=8> */
[----:B0-----:R-:W-:Y:S05]  /*16680*/  WARPSYNC.COLLECTIVE R15, `(.L_x_12316) ;  /* 0x000000000f087348 */ /* 0x001fea0003c00000 */
[----:B------:R1:W2:Y:S02]  /*16690*/  SHFL.IDX P6, R14, R13, R12, R11 ;  /* 0x0000000c0d0e7389 */ /* 0x0002a400000c000b */
[----:B012---:R-:W-:Y:S01]  /*166a0*/  ENDCOLLECTIVE ;  /* 0x000000000000791b */ /* 0x007fe20003800000 */
.L_x_12316:
[----:B------:R-:W-:Y:S05]  /*166b0*/  BSYNC B0 ;  /* 0x0000000000007941 */ /* 0x000fea0003800000 */
.L_x_12315:
[----:B------:R-:W-:Y:S05]  /*166c0*/  BRA `(.L_x_12317) ;  /* 0xffffffcc00c07947 */ /* 0x000fea000383ffff */
.L_x_12219:
[----:B------:R-:W-:Y:S01]  /*166d0*/  BSSY B1, `(.L_x_12318) ;  /* 0x0000006000017945 */ /* 0x000fe20003800000 */
[----:B------:R-:W-:-:S07]  /*166e0*/  IMAD.MOV.U32 R15, RZ, RZ, -0x1 ;  /* 0xffffffffff0f7424 */ /* 0x000fce00078e00ff */
[----:B0-----:R-:W-:Y:S05]  /*166f0*/  WARPSYNC.COLLECTIVE R15, `(.L_x_12319) ;  /* 0x000000000f0c7348 */ /* 0x001fea0003c00000 */
[----:B------:R-:W-:Y:S02]  /*16700*/  ELECT P6, UR62, PT ;  /* 0x00000000003e782f */ /* 0x000fe400038c0000 */
[----:B------:R-:W-:Y:S01]  /*16710*/  MOV R14, UR62 ;  /* 0x0000003e000e7c02 */ /* 0x000fe20008000f00 */
[----:B0-----:R-:W-:Y:S10]  /*16720*/  ENDCOLLECTIVE ;  /* 0x000000000000791b */ /* 0x001ff40003800000 */
.L_x_12319:
[----:B------:R-:W-:Y:S05]  /*16730*/  BSYNC B1 ;  /* 0x0000000000017941 */ /* 0x000fea0003800000 */
.L_x_12318:
[----:B------:R-:W-:Y:S05]  /*16740*/  BRA `(.L_x_12320) ;  /* 0xffffffcc00b87947 */ /* 0x000fea000383ffff */
.L_x_12221:
[----:B0-----:R0:W1:Y:S02]  /*16750*/  SYNCS.PHASECHK.TRANS64.TRYWAIT P1, [R5+URZ+0x2d840], R0 ;  /* 0x02d84000050075a7 */ /* 0x001064000802017f */
[----:B-1----:R-:W-:Y:S05]  /*16760*/  @!P1 NANOSLEEP.SYNCS 0x989680 ;  /* 0x009896800000995d */ /* 0x002fea0003900000 */
[----:B------:R-:W1:Y:S02]  /*16770*/  @!P1 SYNCS.PHASECHK.TRANS64 P1, [R5+URZ+0x2d840], R0 ;  /* 0x02d84000050095a7 */ /* 0x000e64000802007f */
[----:B-1----:R-:W-:Y:S05]  /*16780*/  @!P1 BRA `(.L_x_12221) ;  /* 0xfffffffc00f09947 */ /* 0x002fea000383ffff */
[----:B------:R-:W-:Y:S05]  /*16790*/  BRA `(.L_x_12321) ;  /* 0xffffffcc00d87947 */ /* 0x000fea000383ffff */
.L_x_12223:
[----:B-1----:R1:W2:Y:S02]  /*167a0*/  SYNCS.PHASECHK.TRANS64.TRYWAIT P1, [R3+URZ+0x2d840], R2 ;  /* 0x02d84002030075a7 */ /* 0x0022a4000802017f */
[----:B--2---:R-:W-:Y:S05]  /*167b0*/  @!P1 NANOSLEEP.SYNCS 0x989680 ;  /* 0x009896800000995d */ /* 0x004fea0003900000 */
[----:B------:R-:W2:Y:S02]  /*167c0*/  @!P1 SYNCS.PHASECHK.TRANS64 P1, [R3+URZ+0x2d840], R2 ;  /* 0x02d84002030095a7 */ /* 0x000ea4000802007f */
[----:B--2---:R-:W-:Y:S05]  /*167d0*/  @!P1 BRA `(.L_x_12223) ;  /* 0xfffffffc00f09947 */ /* 0x004fea000383ffff */
[----:B------:R-:W-:Y:S05]  /*167e0*/  BRA `(.L_x_12322) ;  /* 0xffffffcc00e47947 */ /* 0x000fea000383ffff */
.L_x_12225:
[----:B--2---:R2:W3:Y:S02]  /*167f0*/  SYNCS.PHASECHK.TRANS64.TRYWAIT P1, [R5+URZ+0x2d860], R0 ;  /* 0x02d86000050075a7 */ /* 0x0044e4000802017f */
[----:B---3--:R-:W-:Y:S05]  /*16800*/  @!P1 NANOSLEEP.SYNCS 0x989680 ;  /* 0x009896800000995d */ /* 0x008fea0003900000 */
[----:B------:R-:W3:Y:S02]  /*16810*/  @!P1 SYNCS.PHASECHK.TRANS64 P1, [R5+URZ+0x2d860], R0 ;  /* 0x02d86000050095a7 */ /* 0x000ee4000802007f */
[----:B---3--:R-:W-:Y:S05]  /*16820*/  @!P1 BRA `(.L_x_12225) ;  /* 0xfffffffc00f09947 */ /* 0x008fea000383ffff */
[----:B------:R-:W-:Y:S05]  /*16830*/  BRA `(.L_x_12323) ;  /* 0xffffffcc00e07947 */ /* 0x000fea000383ffff */
.L_x_12324:
        /* <DEDUP_REMOVED lines=12> */
.L_x_15990:


//--------------------- .text._ZN7cutlass13device_kernelIN5flash11enable_sm90INS1_16FlashAttnFwdSm90INS1_25CollectiveMainloopFwdSm90ILi2EN4cute5tupleIJNS5_1CILi1EEES8_S8_EEENS6_IJNS7_ILi192EEENS7_ILi128EEENS7_ILi96EEEEEELi96ENS_10bfloat16_tEfNS_4arch4Sm90ELb1ELb0ELb1ELb1ELb1ELb1ELb0ELb0ELb1ELb1ELb1ELb0EEENS1_21CollectiveEpilogueFwdINS6_IJSA_SC_SB_EEES9_SE_SG_Li384ELb1ELb1ELb1ELb0EEENS1_36VarlenDynamicPersistentTileSchedulerILi192ELi128ELi384ELi128ELb1ELb1ELb1ELb1ELb1ELb1EEEEEEEEEvNT_6ParamsE --------------------------
	.section	.text._ZN7cutlass13device_kernelIN5flash11enable_sm90INS1_16FlashAttnFwdSm90INS1_25CollectiveMainloopFwdSm90ILi2EN4cute5tupleIJNS5_1CILi1EEES8_S8_EEENS6_IJNS7_ILi192EEENS7_ILi128EEENS7_ILi96EEEEEELi96ENS_10bfloat16_tEfNS_4arch4Sm90ELb1ELb0ELb1ELb1ELb1ELb1ELb0ELb0ELb1ELb1ELb1ELb0EEENS1_21CollectiveEpilogueFwdINS6_IJSA_SC_SB_EEES9_SE_SG_Li384ELb1ELb1ELb1ELb0EEENS1_36VarlenDynamicPersistentTileSchedulerILi192ELi128ELi384ELi128ELb1ELb1ELb1ELb1ELb1ELb1EEEEEEEEEvNT_6ParamsE,"ax",@progbits
	.align	128
.text._ZN7cutlass13device_kernelIN5flash11enable_sm90INS1_16FlashAttnFwdSm90INS1_25CollectiveMainloopFwdSm90ILi2EN4cute5tupleIJNS5_1CILi1EEES8_S8_EEENS6_IJNS7_ILi192EEENS7_ILi128EEENS7_ILi96EEEEEELi96ENS_10bfloat16_tEfNS_4arch4Sm90ELb1ELb0ELb1ELb1ELb1ELb1ELb0ELb0ELb1ELb1ELb1ELb0EEENS1_21CollectiveEpilogueFwdINS6_IJSA_SC_SB_EEES9_SE_SG_Li384ELb1ELb1ELb1ELb0EEENS1_36VarlenDynamicPersistentTileSchedulerILi192ELi128ELi384ELi128ELb1ELb1ELb1ELb1ELb1ELb1EEEEEEEEEvNT_6ParamsE:
        .type           _ZN7cutlass13device_kernelIN5flash11enable_sm90INS1_16FlashAttnFwdSm90INS1_25CollectiveMainloopFwdSm90ILi2EN4cute5tupleIJNS5_1CILi1EEES8_S8_EEENS6_IJNS7_ILi192EEENS7_ILi128EEENS7_ILi96EEEEEELi96ENS_10bfloat16_tEfNS_4arch4Sm90ELb1ELb0ELb1ELb1ELb1ELb1ELb0ELb0ELb1ELb1ELb1ELb0EEENS1_21CollectiveEpilogueFwdINS6_IJSA_SC_SB_EEES9_SE_SG_Li384ELb1ELb1ELb1ELb0EEENS1_36VarlenDynamicPersistentTileSchedulerILi192ELi128ELi384ELi128ELb1ELb1ELb1ELb1ELb1ELb1EEEEEEEEEvNT_6ParamsE,@function
        .size           _ZN7cutlass13device_kernelIN5flash11enable_sm90INS1_16FlashAttnFwdSm90INS1_25CollectiveMainloopFwdSm90ILi2EN4cute5tupleIJNS5_1CILi1EEES8_S8_EEENS6_IJNS7_ILi192EEENS7_ILi128EEENS7_ILi96EEEEEELi96ENS_10bfloat16_tEfNS_4arch4Sm90ELb1ELb0ELb1ELb1ELb1ELb1ELb0ELb0ELb1ELb1ELb1ELb0EEENS1_21CollectiveEpilogueFwdINS6_IJSA_SC_SB_EEES9_SE_SG_Li384ELb1ELb1ELb1ELb0EEENS1_36VarlenDynamicPersistentTileSchedulerILi192ELi128ELi384ELi128ELb1ELb1ELb1ELb1ELb1ELb1EEEEEEEEEvNT_6ParamsE,(.L_x_15991 - _ZN7cutlass13device_kernelIN5flash11enable_sm90INS1_16FlashAttnFwdSm90INS1_25CollectiveMainloopFwdSm90ILi2EN4cute5tupleIJNS5_1CILi1EEES8_S8_EEENS6_IJNS7_ILi192EEENS7_ILi128EEENS7_ILi96EEEEEELi96ENS_10bfloat16_tEfNS_4arch4Sm90ELb1ELb0ELb1ELb1ELb1ELb1ELb0ELb0ELb1ELb1ELb1ELb0EEENS1_21CollectiveEpilogueFwdINS6_IJSA_SC_SB_EEES9_SE_SG_Li384ELb1ELb1ELb1ELb0EEENS1_36VarlenDynamicPersistentTileSchedulerILi192ELi128ELi384ELi128ELb1ELb1ELb1ELb1ELb1ELb1EEEEEEEEEvNT_6ParamsE)
        .other          _ZN7cutlass13device_kernelIN5flash11enable_sm90INS1_16FlashAttnFwdSm90INS1_25CollectiveMainloopFwdSm90ILi2EN4cute5tupleIJNS5_1CILi1EEES8_S8_EEENS6_IJNS7_ILi192EEENS7_ILi128EEENS7_ILi96EEEEEELi96ENS_10bfloat16_tEfNS_4arch4Sm90ELb1ELb0ELb1ELb1ELb1ELb1ELb0ELb0ELb1ELb1ELb1ELb0EEENS1_21CollectiveEpilogueFwdINS6_IJSA_SC_SB_EEES9_SE_SG_Li384ELb1ELb1ELb1ELb0EEENS1_36VarlenDynamicPersistentTileSchedulerILi192ELi128ELi384ELi128ELb1ELb1ELb1ELb1ELb1ELb1EEEEEEEEEvNT_6ParamsE,@"STO_CUDA_ENTRY STV_DEFAULT"
_ZN7cutlass13device_kernelIN5flash11enable_sm90INS1_16FlashAttnFwdSm90INS1_25CollectiveMainloopFwdSm90ILi2EN4cute5tupleIJNS5_1CILi1EEES8_S8_EEENS6_IJNS7_ILi192EEENS7_ILi128EEENS7_ILi96EEEEEELi96ENS_10bfloat16_tEfNS_4arch4Sm90ELb1ELb0ELb1ELb1ELb1ELb1ELb0ELb0ELb1ELb1ELb1ELb0EEENS1_21CollectiveEpilogueFwdINS6_IJSA_SC_SB_EEES9_SE_SG_Li384ELb1ELb1ELb1ELb0EEENS1_36VarlenDynamicPersistentTileSchedulerILi192ELi128ELi384ELi128ELb1ELb1ELb1ELb1ELb1ELb1EEEEEEEEEvNT_6ParamsE:
        /* <DEDUP_REMOVED lines=18> */
.L_x_12326:
[----:B------:R-:W-:Y:S05]  /*0120*/  BSYNC B0 ;  /* 0x0000000000007941 */ /* 0x000fea0003800000 */
.L_x_12325:
        /* <DEDUP_REMOVED lines=41> */
.L_x_12327:
        /* <DEDUP_REMOVED lines=22> */
.L_x_12328:
        /* <DEDUP_REMOVED lines=18> */
.L_x_12329:
        /* <DEDUP_REMOVED lines=22> */
.L_x_12330:
        /* <DEDUP_REMOVED lines=22> */
.L_x_12331:
        /* <DEDUP_REMOVED lines=8> */
.L_x_12334:
        /* <DEDUP_REMOVED lines=35> */
[--C-:B------:R-:W-:Y:S02]  /*0bb0*/  SHF.R.S32.HI R8, RZ, 0x2, R4.reuse ;  /* 0x00000002ff087819 */ /* 0x100fe40000011404 */
[----:B------:R-:W-:Y:S02]  /*0bc0*/  SHF.R.S32.HI R13, RZ, 0x1f, R4 ;  /* 0x0000001fff0d7819 */ /* 0x000fe40000011404 */
[----:B------:R-:W-:Y:S02]  /*0bd0*/  LOP3.LUT R15, R4, 0xfffffffc, RZ, 0xc0, !PT ;  /* 0xfffffffc040f7812 */ /* 0x000fe400078ec0ff */
[----:B------:R-:W-:Y:S02]  /*0be0*/  SHF.R.S32.HI R4, RZ, 0x7, R3 ;  /* 0x00000007ff047819 */ /* 0x000fe40000011403 */
[----:B------:R-:W-:Y:S01]  /*0bf0*/  LOP3.LUT R11, R9, 0xfffffffe, RZ, 0xc0, !PT ;  /* 0xfffffffe090b7812 */ /* 0x000fe200078ec0ff */
[----:B------:R-:W-:Y:S01]  /*0c00*/  IMAD.IADD R15, R0, 0x1, -R15 ;  /* 0x00000001000f7824 */ /* 0x000fe200078e0a0f */
[----:B------:R-:W-:Y:S01]  /*0c10*/  SHF.R.S32.HI R156, RZ, 0x1, R9 ;  /* 0x00000001ff9c7819 */ /* 0x000fe20000011409 */
[----:B------:R-:W-:Y:S01]  /*0c20*/  IMAD.HI R10, R4, 0x55555556, RZ ;  /* 0x55555556040a7827 */ /* 0x000fe200078e02ff */
[----:B------:R-:W-:-:S02]  /*0c30*/  LOP3.LUT R17, R3, 0xffffff80, RZ, 0xc0, !PT ;  /* 0xffffff8003117812 */ /* 0x000fc400078ec0ff */
[----:B------:R-:W-:Y:S01]  /*0c40*/  LEA.HI R13, R13, R8, RZ, 0x2 ;  /* 0x000000080d0d7211 */ /* 0x000fe200078f10ff */
[C---:B------:R-:W-:Y:S01]  /*0c50*/  IMAD.IADD R16, R0.reuse, 0x1, -R11 ;  /* 0x0000000100107824 */ /* 0x040fe200078e0a0b */
[----:B------:R-:W-:Y:S01]  /*0c60*/  LOP3.LUT R3, R5, 0xfffffff0, RZ, 0xc0, !PT ;  /* 0xfffffff005037812 */ /* 0x000fe200078ec0ff */
[----:B------:R-:W-:Y:S01]  /*0c70*/  IMAD.IADD R21, R0, 0x1, -R17 ;  /* 0x0000000100157824 */ /* 0x000fe200078e0a11 */
[----:B------:R-:W-:Y:S01]  /*0c80*/  LEA.HI R9, R9, R156, RZ, 0x1 ;  /* 0x0000009c09097211 */ /* 0x000fe200078f08ff */
[----:B------:R-:W-:Y:S01]  /*0c90*/  IMAD.SHL.U32 R24, R16, 0x4, RZ ;  /* 0x0000000410187824 */ /* 0x000fe200078e00ff */
[----:B------:R-:W-:Y:S01]  /*0ca0*/  SHF.R.S32.HI R6, RZ, 0x4, R5 ;  /* 0x00000004ff067819 */ /* 0x000fe20000011405 */
[----:B------:R-:W-:Y:S01]  /*0cb0*/  IMAD.IADD R3, R0, 0x1, -R3 ;  /* 0x0000000100037824 */ /* 0x000fe200078e0a03 */
[----:B------:R-:W-:Y:S01]  /*0cc0*/  LOP3.LUT R13, R13, 0xfffffffc, RZ, 0xc0, !PT ;  /* 0xfffffffc0d0d7812 */ /* 0x000fe200078ec0ff */
[----:B------:R-:W-:Y:S01]  /*0cd0*/  VIADD R12, R24, 0x10 ;  /* 0x00000010180c7836 */ /* 0x000fe20000000000 */
[----:B------:R-:W-:Y:S01]  /*0ce0*/  LEA.HI R11, R10, R10, RZ, 0x1 ;  /* 0x0000000a0a0b7211 */ /* 0x000fe200078f08ff */
[----:B------:R0:W-:Y:S01]  /*0cf0*/  STL [R1+0xdc], R16 ;  /* 0x0000dc1001007387 */ /* 0x0001e20000100800 */
[----:B------:R-:W-:Y:S01]  /*0d00*/  LEA.HI R5, R5, R6, RZ, 0x1 ;  /* 0x0000000605057211 */ /* 0x000fe200078f08ff */
[----:B------:R-:W-:Y:S01]  /*0d10*/  IMAD.IADD R13, R8, 0x1, -R13 ;  /* 0x00000001080d7824 */ /* 0x000fe200078e0a0d */
[----:B------:R-:W-:Y:S01]  /*0d20*/  LOP3.LUT R9, R9, 0x7fffffe, RZ, 0xc0, !PT ;  /* 0x07fffffe09097812 */ /* 0x000fe200078ec0ff */
[----:B------:R-:W-:Y:S01]  /*0d30*/  IMAD R11, R11, -0x3, R4 ;  /* 0xfffffffd0b0b7824 */ /* 0x000fe200078e0204 */
[----:B------:R-:W-:Y:S01]  /*0d40*/  SHF.R.S32.HI R8, RZ, 0x1f, R21 ;  /* 0x0000001fff087819 */ /* 0x000fe20000011415 */
[----:B------:R-:W-:Y:S01]  /*0d50*/  STL [R1+0xe0], R21 ;  /* 0x0000e01501007387 */ /* 0x000fe20000100800 */
[----:B------:R-:W-:Y:S01]  /*0d60*/  LEA.HI R4, R15, R15, RZ, 0x1 ;  /* 0x0000000f0f047211 */ /* 0x000fe200078f08ff */
[----:B------:R-:W-:Y:S01]  /*0d70*/  IMAD.IADD R9, R156, 0x1, -R9 ;  /* 0x000000019c097824 */ /* 0x000fe200078e0a09 */
[----:B------:R-:W-:Y:S01]  /*0d80*/  LOP3.LUT R5, R5, 0x1ffffffe, RZ, 0xc0, !PT ;  /* 0x1ffffffe05057812 */ /* 0x000fe200078ec0ff */
[----:B------:R-:W-:Y:S01]  /*0d90*/  STL [R1+0x38], R24 ;  /* 0x0000381801007387 */ /* 0x000fe20000100800 */
[----:B------:R-:W-:Y:S01]  /*0da0*/  SHF.R.S32.HI R0, RZ, 0x1f, R3 ;  /* 0x0000001fff007819 */ /* 0x000fe20000011403 */
[----:B------:R-:W-:Y:S01]  /*0db0*/  IMAD R20, R6, 0x8, R9 ;  /* 0x0000000806147824 */ /* 0x000fe200078e0209 */
[----:B------:R-:W-:Y:S01]  /*0dc0*/  LEA.HI R10, R8, R21, RZ, 0x2 ;  /* 0x00000015080a7211 */ /* 0x000fe200078f10ff */
[----:B------:R-:W-:Y:S01]  /*0dd0*/  IMAD.IADD R5, R6, 0x1, -R5 ;  /* 0x0000000106057824 */ /* 0x000fe200078e0a05 */
[----:B------:R-:W-:Y:S01]  /*0de0*/  LOP3.LUT R4, R4, 0x1ffffffe, RZ, 0xc0, !PT ;  /* 0x1ffffffe04047812 */ /* 0x000fe200078ec0ff */
[----:B------:R1:W-:Y:S01]  /*0df0*/  STL [R1+0x6c], R12 ;  /* 0x00006c0c01007387 */ /* 0x0003e20000100800 */
[----:B------:R-:W-:Y:S01]  /*0e00*/  LEA.HI R0, R0, R3, RZ, 0x3 ;  /* 0x0000000300007211 */ /* 0x000fe200078f18ff */
[----:B------:R-:W-:Y:S01]  /*0e10*/  VIADD R18, R24, 0x20 ;  /* 0x0000002018127836 */ /* 0x000fe20000000000 */
[----:B------:R-:W-:Y:S01]  /*0e20*/  SHF.R.S32.HI R6, RZ, 0x2, R10 ;  /* 0x00000002ff067819 */ /* 0x000fe2000001140a */
[----:B------:R-:W-:Y:S01]  /*0e30*/  IMAD.IADD R15, R15, 0x1, -R4 ;  /* 0x000000010f0f7824 */ /* 0x000fe200078e0a04 */
[----:B------:R-:W-:Y:S01]  /*0e40*/  SHF.R.S32.HI R9, RZ, 0x1f, R10 ;  /* 0x0000001fff097819 */ /* 0x000fe2000001140a */
[----:B0-----:R-:W-:Y:S01]  /*0e50*/  IMAD.SHL.U32 R16, R16, 0x8, RZ ;  /* 0x0000000810107824 */ /* 0x001fe200078e00ff */
[----:B------:R-:W-:Y:S01]  /*0e60*/  LOP3.LUT R4, R0, 0xfffffff8, RZ, 0xc0, !PT ;  /* 0xfffffff800047812 */ /* 0x000fe200078ec0ff */
[----:B------:R0:W-:Y:S01]  /*0e70*/  STL [R1+0x68], R18 ;  /* 0x0000681201007387 */ /* 0x0001e20000100800 */
[----:B------:R-:W-:Y:S01]  /*0e80*/  LEA.HI R9, R9, R6, RZ, 0x3 ;  /* 0x0000000609097211 */ /* 0x000fe200078f18ff */
[----:B-1----:R-:W-:Y:S01]  /*0e90*/  IMAD.IADD R12, R24, 0x1, R12 ;  /* 0x00000001180c7824 */ /* 0x002fe200078e020c */
[----:B------:R-:W-:Y:S01]  /*0ea0*/  SHF.R.S32.HI R7, RZ, 0x5, R7 ;  /* 0x00000005ff077819 */ /* 0x000fe20000011407 */
[----:B------:R-:W-:Y:S01]  /*0eb0*/  IMAD.IADD R4, R3, 0x1, -R4 ;  /* 0x0000000103047824 */ /* 0x000fe200078e0a04 */
[----:B------:R-:W-:Y:S01]  /*0ec0*/  LOP3.LUT R9, R9, 0xfffffff8, RZ, 0xc0, !PT ;  /* 0xfffffff809097812 */ /* 0x000fe200078ec0ff */
[C---:B------:R-:W-:Y:S01]  /*0ed0*/  VIADD R136, R16.reuse, 0x30 ;  /* 0x0000003010887836 */ /* 0x040fe20000000000 */
[----:B------:R-:W-:Y:S01]  /*0ee0*/  SHF.R.S32.HI R17, RZ, 0x1f, R12 ;  /* 0x0000001fff117819 */ /* 0x000fe2000001140c */
[----:B------:R-:W-:Y:S01]  /*0ef0*/  VIADD R23, R16, 0x40 ;  /* 0x0000004010177836 */ /* 0x000fe20000000000 */
[----:B------:R-:W-:Y:S01]  /*0f00*/  LEA.HI R8, R8, R21, RZ, 0x5 ;  /* 0x0000001508087211 */ /* 0x000fe200078f28ff */
[----:B------:R-:W-:Y:S01]  /*0f10*/  IMAD.IADD R9, R6, 0x1, -R9 ;  /* 0x0000000106097824 */ /* 0x000fe200078e0a09 */
[----:B------:R-:W-:Y:S01]  /*0f20*/  LEA.HI R14, R17, R12, RZ, 0x3 ;  /* 0x0000000c110e7211 */ /* 0x000fe200078f18ff */
[----:B------:R-:W-:Y:S01]  /*0f30*/  IMAD R17, R7, 0x10, R3 ;  /* 0x0000001007117824 */ /* 0x000fe200078e0203 */
[----:B------:R-:W-:Y:S01]  /*0f40*/  SHF.R.S32.HI R8, RZ, 0x5, R8 ;  /* 0x00000005ff087819 */ /* 0x000fe20000011408 */
[C---:B------:R-:W-:Y:S01]  /*0f50*/  IMAD.SHL.U32 R3, R4.reuse, 0x40, RZ ;  /* 0x0000004004037824 */ /* 0x040fe200078e00ff */
[----:B------:R-:W-:Y:S01]  /*0f60*/  R2P PR, R4, 0x6 ;  /* 0x0000000604007804 */ /* 0x000fe20000000000 */
[----:B------:R-:W-:Y:S01]  /*0f70*/  IMAD.SHL.U32 R6, R0, 0x40, RZ ;  /* 0x0000004000067824 */ /* 0x000fe200078e00ff */
[----:B------:R-:W-:Y:S01]  /*0f80*/  LOP3.LUT R10, R10, 0x7ffffffc, RZ, 0xc0, !PT ;  /* 0x7ffffffc0a0a7812 */ /* 0x000fe200078ec0ff */
[----:B------:R-:W-:Y:S01]  /*0f90*/  IMAD.SHL.U32 R0, R5, 0x8, RZ ;  /* 0x0000000805007824 */ /* 0x000fe200078e00ff */
[----:B------:R-:W-:Y:S01]  /*0fa0*/  LOP3.LUT R3, R3, 0x1c0, RZ, 0xc0, !PT ;  /* 0x000001c003037812 */ /* 0x000fe200078ec0ff */
[----:B------:R-:W-:Y:S01]  /*0fb0*/  IMAD.IADD R12, R24, 0x1, R18 ;  /* 0x00000001180c7824 */ /* 0x000fe200078e0212 */
[----:B------:R-:W-:Y:S01]  /*0fc0*/  LOP3.LUT R6, R6, 0x7ffffe00, RZ, 0xc0, !PT ;  /* 0x7ffffe0006067812 */ /* 0x000fe200078ec0ff */
[--C-:B0-----:R-:W-:Y:S01]  /*0fd0*/  IMAD.U32 R18, R17, 0x20, R0.reuse ;  /* 0x0000002011127824 */ /* 0x101fe200078e0000 */
[----:B------:R-:W-:Y:S01]  /*0fe0*/  LOP3.LUT R0, R3, 0x8, R0, 0xf8, !PT ;  /* 0x0000000803007812 */ /* 0x000fe200078ef800 */
[----:B------:R-:W-:Y:S01]  /*0ff0*/  IMAD R8, R8, 0x10, R9 ;  /* 0x0000001008087824 */ /* 0x000fe200078e0209 */
[----:B------:R-:W-:Y:S01]  /*1000*/  SHF.R.U32.HI R3, RZ, 0x3, R3 ;  /* 0x00000003ff037819 */ /* 0x000fe20000011603 */
[----:B------:R-:W-:Y:S01]  /*1010*/  IMAD R6, R7, 0x400, R6 ;  /* 0x0000040007067824 */ /* 0x000fe200078e0206 */
[----:B------:R0:W-:Y:S01]  /*1020*/  STL [R1+0x110], R18 ;  /* 0x0001101201007387 */ /* 0x0001e20000100800 */
[----:B------:R-:W-:Y:S01]  /*1030*/  IMAD R11, R11, 0x40, R8 ;  /* 0x000000400b0b7824 */ /* 0x000fe200078e0208 */
[----:B------:R-:W-:Y:S01]  /*1040*/  LOP3.LUT R3, R0, R3, RZ, 0x3c, !PT ;  /* 0x0000000300037212 */ /* 0x000fe200078e3cff */
[C---:B------:R-:W-:Y:S01]  /*1050*/  VIADD R7, R24.reuse, 0x8 ;  /* 0x0000000818077836 */ /* 0x040fe20000000000 */
[----:B------:R-:W-:Y:S01]  /*1060*/  SHF.R.S32.HI R5, RZ, 0x1f, R12 ;  /* 0x0000001fff057819 */ /* 0x000fe2000001140c */
[C---:B------:R-:W-:Y:S01]  /*1070*/  VIADD R4, R24.reuse, 0x18 ;  /* 0x0000001818047836 */ /* 0x040fe20000000000 */
[----:B------:R-:W-:Y:S01]  /*1080*/  STL [R1+0x10c], R11 ;  /* 0x00010c0b01007387 */ /* 0x000fe20000100800 */
[----:B------:R-:W-:Y:S01]  /*1090*/  VIADD R0, R24, 0x28 ;  /* 0x0000002818007836 */ /* 0x000fe20000000000 */
[----:B------:R-:W-:Y:S01]  /*10a0*/  SHF.R.S32.HI R8, RZ, 0x3, R14 ;  /* 0x00000003ff087819 */ /* 0x000fe2000001140e */
[----:B------:R-:W-:Y:S01]  /*10b0*/  VIADD R137, R16, 0x50 ;  /* 0x0000005010897836 */ /* 0x000fe20000000000 */
[----:B------:R-:W-:Y:S01]  /*10c0*/  STL [R1+0x78], R7 ;  /* 0x0000780701007387 */ /* 0x000fe20000100800 */
[----:B------:R-:W-:Y:S01]  /*10d0*/  IMAD.SHL.U32 R13, R13, 0x40, RZ ;  /* 0x000000400d0d7824 */ /* 0x000fe200078e00ff */
[----:B------:R-:W-:Y:S01]  /*10e0*/  LEA.HI R5, R5, R12, RZ, 0x3 ;  /* 0x0000000c05057211 */ /* 0x000fe200078f18ff */
[----:B------:R-:W-:Y:S01]  /*10f0*/  IMAD.IADD R10, R21, 0x1, -R10 ;  /* 0x00000001150a7824 */ /* 0x000fe200078e0a0a */
[----:B------:R1:W-:Y:S01]  /*1100*/  STL [R1+0x74], R4 ;  /* 0x0000740401007387 */ /* 0x0003e20000100800 */
[----:B------:R-:W-:Y:S01]  /*1110*/  IMAD.SHL.U32 R21, R20, 0x20, RZ ;  /* 0x0000002014157824 */ /* 0x000fe200078e00ff */
[----:B0-----:R-:W-:Y:S01]  /*1120*/  CS2R R18, SRZ ;  /* 0x0000000000127805 */ /* 0x001fe2000001ff00 */
[----:B------:R-:W-:Y:S01]  /*1130*/  IMAD.SHL.U32 R24, R10, 0x2, RZ ;  /* 0x000000020a187824 */ /* 0x000fe200078e00ff */
[----:B------:R0:W-:Y:S01]  /*1140*/  STL [R1+0x7c], R0 ;  /* 0x00007c0001007387 */ /* 0x0001e20000100800 */
[----:B------:R-:W-:Y:S01]  /*1150*/  IMAD.IADD R3, R6, 0x1, R3 ;  /* 0x0000000106037824 */ /* 0x000fe200078e0203 */
[----:B------:R-:W-:Y:S01]  /*1160*/  SHF.R.S32.HI R17, RZ, 0x1f, R16 ;  /* 0x0000001fff117819 */ /* 0x000fe20000011410 */
[----:B------:R-:W-:-:S02]  /*1170*/  IMAD.MOV.U32 R6, RZ, RZ, 0x40 ;  /* 0x00000040ff067424 */ /* 0x000fc400078e00ff */
[C---:B------:R-:W-:Y:S01]  /*1180*/  VIADD R20, R24.reuse, 0x8 ;  /* 0x0000000818147836 */ /* 0x040fe20000000000 */
[----:B-1----:R-:W-:Y:S01]  /*1190*/  SHF.R.S32.HI R4, RZ, 0x1f, R136 ;  /* 0x0000001fff047819 */ /* 0x002fe20000011488 */
[C---:B------:R-:W-:Y:S02]  /*11a0*/  VIADD R14, R24.reuse, 0x10 ;  /* 0x00000010180e7836 */ /* 0x040fe40000000000 */
[C---:B------:R-:W-:Y:S01]  /*11b0*/  VIADD R12, R24.reuse, 0x20 ;  /* 0x00000020180c7836 */ /* 0x040fe20000000000 */
[----:B0-----:R-:W-:Y:S01]  /*11c0*/  SHF.R.S32.HI R0, RZ, 0x1f, R23 ;  /* 0x0000001fff007819 */ /* 0x001fe20000011417 */
[----:B------:R0:W-:Y:S01]  /*11d0*/  STL [R1+0x5c], R4 ;  /* 0x00005c0401007387 */ /* 0x0001e20000100800 */
[C---:B------:R-:W-:Y:S02]  /*11e0*/  VIADD R10, R24.reuse, 0x28 ;  /* 0x00000028180a7836 */ /* 0x040fe40000000000 */
[----:B------:R-:W-:Y:S01]  /*11f0*/  VIADD R9, R24, 0x30 ;  /* 0x0000003018097836 */ /* 0x000fe20000000000 */
[----:B------:R1:W-:Y:S01]  /*1200*/  STL [R1+0x58], R0 ;  /* 0x0000580001007387 */ /* 0x0003e20000100800 */
[----:B------:R-:W-:Y:S01]  /*1210*/  IMAD R157, R3, 0x2, R2 ;  /* 0x00000002039d7824 */ /* 0x000fe200078e0202 */
[----:B------:R-:W-:-:S02]  /*1220*/  SHF.R.S32.HI R3, RZ, 0x1f, R10 ;  /* 0x0000001fff037819 */ /* 0x000fc4000001140a */
[----:B0-----:R-:W-:Y:S01]  /*1230*/  LOP3.LUT R4, R13, 0xc0, RZ, 0xc0, !PT ;  /* 0x000000c00d047812 */ /* 0x001fe200078ec0ff */
[----:B------:R-:W-:Y:S01]  /*1240*/  VIADD R13, R24, 0x18 ;  /* 0x00000018180d7836 */ /* 0x000fe20000000000 */
[----:B-1----:R-:W-:Y:S02]  /*1250*/  SHF.R.S32.HI R0, RZ, 0x1f, R137 ;  /* 0x0000001fff007819 */ /* 0x002fe40000011489 */
[----:B------:R-:W-:-:S03]  /*1260*/  SHF.R.U32.HI R7, RZ, 0x3, R4 ;  /* 0x00000003ff077819 */ /* 0x000fc60000011604 */
[----:B------:R0:W-:Y:S04]  /*1270*/  STL [R1+0x54], R0 ;  /* 0x0000540001007387 */ /* 0x0001e80000100800 */
[----:B------:R1:W-:Y:S04]  /*1280*/  STL [R1+0x40], R4 ;  /* 0x0000400401007387 */ /* 0x0003e80000100800 */
[----:B------:R-:W-:Y:S01]  /*1290*/  STL [R1+0x48], R21 ;  /* 0x0000481501007387 */ /* 0x000fe20000100800 */
[----:B0-----:R-:W-:-:S03]  /*12a0*/  LOP3.LUT R0, R4, 0x8, R16, 0xf8, !PT ;  /* 0x0000000804007812 */ /* 0x001fc600078ef810 */
[----:B------:R-:W-:Y:S01]  /*12b0*/  STL [R1+0x90], R24 ;  /* 0x0000901801007387 */ /* 0x000fe20000100800 */
[----:B-1----:R-:W-:-:S03]  /*12c0*/  LOP3.LUT R4, R4, 0x18, R16, 0xf8, !PT ;  /* 0x0000001804047812 */ /* 0x002fc600078ef810 */
[----:B------:R0:W-:Y:S01]  /*12d0*/  STL [R1+0x44], R7 ;  /* 0x0000440701007387 */ /* 0x0001e20000100800 */
[-C--:B------:R-:W-:Y:S02]  /*12e0*/  LOP3.LUT R0, R0, R7.reuse, RZ, 0x3c, !PT ;  /* 0x0000000700007212 */ /* 0x080fe400078e3cff */
[----:B------:R-:W-:Y:S01]  /*12f0*/  LOP3.LUT R4, R4, R7, RZ, 0x3c, !PT ;  /* 0x0000000704047212 */ /* 0x000fe200078e3cff */
[----:B------:R1:W-:Y:S02]  /*1300*/  STL [R1+0x4c], R8 ;  /* 0x00004c0801007387 */ /* 0x0003e40000100800 */
[C---:B------:R-:W-:Y:S02]  /*1310*/  IMAD.IADD R0, R21.reuse, 0x1, R0 ;  /* 0x0000000115007824 */ /* 0x040fe400078e0200 */
[----:B------:R-:W-:Y:S02]  /*1320*/  IMAD.IADD R4, R21, 0x1, R4 ;  /* 0x0000000115047824 */ /* 0x000fe400078e0204 */
[----:B0-----:R-:W-:Y:S01]  /*1330*/  VIADD R7, R24, 0x40 ;  /* 0x0000004018077836 */ /* 0x001fe20000000000 */
[----:B-1----:R-:W-:-:S02]  /*1340*/  SHF.R.S32.HI R8, RZ, 0x3, R5 ;  /* 0x00000003ff087819 */ /* 0x002fc40000011405 */
[----:B------:R-:W-:Y:S01]  /*1350*/  SEL R5, R6, 0xffffffc0, !P2 ;  /* 0xffffffc006057807 */ /* 0x000fe20005000000 */
[C---:B------:R-:W-:Y:S02]  /*1360*/  VIADD R6, R24.reuse, 0x48 ;  /* 0x0000004818067836 */ /* 0x040fe40000000000 */
[----:B------:R0:W-:Y:S04]  /*1370*/  STL [R1+0x50], R8 ;  /* 0x0000500801007387 */ /* 0x0001e80000100800 */
[----:B------:R1:W-:Y:S04]  /*1380*/  STL [R1+0xd4], R20 ;  /* 0x0000d41401007387 */ /* 0x0003e80000100800 */
[----:B------:R-:W-:Y:S01]  /*1390*/  STL [R1+0xd0], R14 ;  /* 0x0000d00e01007387 */ /* 0x000fe20000100800 */
[----:B0-----:R-:W-:-:S03]  /*13a0*/  VIADD R8, R24, 0x38 ;  /* 0x0000003818087836 */ /* 0x001fc60000000000 */
[----:B------:R0:W-:Y:S01]  /*13b0*/  STL [R1+0xcc], R13 ;  /* 0x0000cc0d01007387 */ /* 0x0001e20000100800 */
[----:B------:R-:W-:Y:S01]  /*13c0*/  VIADD R24, R24, 0x50 ;  /* 0x0000005018187836 */ /* 0x000fe20000000000 */
[----:B-1----:R-:W-:Y:S02]  /*13d0*/  SHF.R.S32.HI R20, RZ, 0x1f, R20 ;  /* 0x0000001fff147819 */ /* 0x002fe40000011414 */
[----:B------:R-:W-:Y:S04]  /*13e0*/  STL [R1+0xc8], R12 ;  /* 0x0000c80c01007387 */ /* 0x000fe80000100800 */
[----:B------:R-:W-:Y:S01]  /*13f0*/  STL [R1+0xc4], R10 ;  /* 0x0000c40a01007387 */ /* 0x000fe20000100800 */
[----:B0-----:R-:W-:-:S03]  /*1400*/  SHF.R.S32.HI R13, RZ, 0x1f, R13 ;  /* 0x0000001fff0d7819 */ /* 0x001fc6000001140d */
[----:B------:R0:W-:Y:S04]  /*1410*/  STL [R1+0xc0], R9 ;  /* 0x0000c00901007387 */ /* 0x0001e80000100800 */
[----:B------:R-:W-:Y:S04]  /*1420*/  STL [R1+0xbc], R8 ;  /* 0x0000bc0801007387 */ /* 0x000fe80000100800 */
[----:B------:R-:W-:Y:S01]  /*1430*/  STL [R1+0xac], R24 ;  /* 0x0000ac1801007387 */ /* 0x000fe20000100800 */
[----:B0-----:R-:W-:-:S03]  /*1440*/  SHF.R.S32.HI R9, RZ, 0x1f, R9 ;  /* 0x0000001fff097819 */ /* 0x001fc60000011409 */
[----:B------:R-:W-:Y:S04]  /*1450*/  STL [R1+0xb8], R7 ;  /* 0x0000b80701007387 */ /* 0x000fe80000100800 */
[----:B------:R0:W-:Y:S04]  /*1460*/  STL [R1+0x94], R0 ;  /* 0x0000940001007387 */ /* 0x0001e80000100800 */
[----:B------:R-:W-:Y:S04]  /*1470*/  STL [R1+0xb4], R6 ;  /* 0x0000b40601007387 */ /* 0x000fe80000100800 */
[----:B------:R-:W-:Y:S01]  /*1480*/  STL [R1+0x104], R20 ;  /* 0x0001041401007387 */ /* 0x000fe20000100800 */
[----:B0-----:R-:W-:-:S05]  /*1490*/  SHF.R.S32.HI R0, RZ, 0x1f, R14 ;  /* 0x0000001fff007819 */ /* 0x001fca000001140e */
[----:B------:R0:W-:Y:S04]  /*14a0*/  STL [R1+0x100], R0 ;  /* 0x0001000001007387 */ /* 0x0001e80000100800 */
[----:B------:R-:W-:Y:S01]  /*14b0*/  STL [R1+0xfc], R13 ;  /* 0x0000fc0d01007387 */ /* 0x000fe20000100800 */
[----:B0-----:R-:W-:-:S05]  /*14c0*/  SHF.R.S32.HI R0, RZ, 0x1f, R12 ;  /* 0x0000001fff007819 */ /* 0x001fca000001140c */
[----:B------:R0:W-:Y:S04]  /*14d0*/  STL [R1+0xf8], R0 ;  /* 0x0000f80001007387 */ /* 0x0001e80000100800 */
[----:B------:R1:W-:Y:S04]  /*14e0*/  STL [R1+0xf4], R3 ;  /* 0x0000f40301007387 */ /* 0x0003e80000100800 */
[----:B------:R2:W-:Y:S01]  /*14f0*/  STL [R1+0xf0], R9 ;  /* 0x0000f00901007387 */ /* 0x0005e20000100800 */
[C---:B0-----:R-:W-:Y:S02]  /*1500*/  VIADD R0, R157.reuse, 0x21800 ;  /* 0x000218009d007836 */ /* 0x041fe40000000000 */
[----:B-1----:R-:W-:-:S02]  /*1510*/  VIADD R3, R157, 0x21820 ;  /* 0x000218209d037836 */ /* 0x002fc40000000000 */
[C---:B------:R-:W-:Y:S01]  /*1520*/  @P1 VIADD R3, R0.reuse, 0xffffffe0 ;  /* 0xffffffe000031836 */ /* 0x040fe20000000000 */
[----:B--2---:R-:W-:Y:S01]  /*1530*/  SHF.R.S32.HI R9, RZ, 0x1f, R8 ;  /* 0x0000001fff097819 */ /* 0x004fe20000011408 */
[----:B------:R-:W-:Y:S01]  /*1540*/  IMAD.IADD R0, R0, 0x1, R5 ;  /* 0x0000000100007824 */ /* 0x000fe200078e0205 */
[----:B------:R-:W-:Y:S02]  /*1550*/  SHF.R.S32.HI R8, RZ, 0x1f, R7 ;  /* 0x0000001fff087819 */ /* 0x000fe40000011407 */
[----:B------:R-:W-:Y:S01]  /*1560*/  SHF.R.S32.HI R7, RZ, 0x1f, R6 ;  /* 0x0000001fff077819 */ /* 0x000fe20000011406 */
[----:B------:R-:W-:Y:S01]  /*1570*/  STL [R1+0xec], R9 ;  /* 0x0000ec0901007387 */ /* 0x000fe20000100800 */
[----:B------:R-:W-:Y:S01]  /*1580*/  LEA R6, R4, UR42, 0x1 ;  /* 0x0000002a04067c11 */ /* 0x000fe2000f8e08ff */
[----:B------:R-:W-:Y:S02]  /*1590*/  IMAD R4, R15, 0x8, R11 ;  /* 0x000000080f047824 */ /* 0x000fe400078e020b */
[----:B------:R-:W-:Y:S04]  /*15a0*/  STL [R1+0xe8], R8 ;  /* 0x0000e80801007387 */ /* 0x000fe80000100800 */
        /* <DEDUP_REMOVED lines=9> */
.L_x_12501:
[----:B0-2---:R-:W0:Y:S02]  /*1640*/  LDC.64 R4, c[0x0][0xc88] ;  /* 0x00032200ff047b82 */ /* 0x005e240000000a00 */
        /* <DEDUP_REMOVED lines=12> */
[----:B--2---:R-:W-:Y:S01]  /*1710*/  SHF.R.S32.HI R0, RZ, 0x1f, R30 ;  /* 0x0000001fff007819 */ /* 0x004fe2000001141e */
[----:B----4-:R-:W-:-:S08]  /*1720*/  IMAD.SHL.U32 R27, R30, 0x4, RZ ;  /* 0x000000041e1b7824 */ /* 0x010fd000078e00ff */
[C---:B------:R-:W-:Y:S01]  /*1730*/  @P1 LEA R6, P2, R30.reuse, UR4, 0x2 ;  /* 0x000000041e061c11 */ /* 0x040fe2000f8410ff */
[----:B------:R0:W-:Y:S01]  /*1740*/  STL [R1+0xa0], R30 ;  /* 0x0000a01e01007387 */ /* 0x0001e20000100800 */
[C-C-:B------:R-:W-:Y:S02]  /*1750*/  SHF.L.U64.HI R31, R30.reuse, 0x2, R0.reuse ;  /* 0x000000021e1f7819 */ /* 0x140fe40000010200 */
[----:B------:R-:W-:Y:S01]  /*1760*/  @P1 LEA.HI.X R7, R30, UR5, R0, 0x2, P2 ;  /* 0x000000051e071c11 */ /* 0x000fe200090f1400 */
[----:B------:R-:W-:Y:S01]  /*1770*/  ULDC UR4, c[0x0][0x288] ;  /* 0x0000a20000047ab9 */ /* 0x000fe20000000800 */
[----:B------:R-:W-:Y:S01]  /*1780*/  ISETP.NE.U32.AND P2, PT, RZ, UR8, PT ;  /* 0x00000008ff007c0c */ /* 0x000fe2000bf45070 */
[----:B------:R0:W-:Y:S01]  /*1790*/  STL [R1+0xd8], R0 ;  /* 0x0000d80001007387 */ /* 0x0001e20000100800 */
[----:B------:R-:W-:Y:S02]  /*17a0*/  IADD3 R4, P3, R27, UR6, RZ ;  /* 0x000000061b047c10 */ /* 0x000fe4000ff7e0ff */
[----:B------:R-:W-:Y:S01]  /*17b0*/  ISETP.NE.AND.EX P2, PT, RZ, UR9, PT, P2 ;  /* 0x00000009ff007c0c */ /* 0x000fe2000bf45320 */
[----:B------:R0:W5:Y:S01]  /*17c0*/  @P1 LDG.E R11, desc[UR38][R6.64] ;  /* 0x00000026060b1981 */ /* 0x000162000c1e1900 */
[----:B------:R-:W-:Y:S01]  /*17d0*/  IMAD.U32 R147, RZ, RZ, UR4 ;  /* 0x00000004ff937e24 */ /* 0x000fe2000f8e00ff */
[----:B------:R-:W-:Y:S01]  /*17e0*/  IADD3.X R5, R31, UR7, RZ, P3, !PT ;  /* 0x000000071f057c10 */ /* 0x000fe20009ffe4ff */
[----:B------:R-:W-:Y:S01]  /*17f0*/  ULDC.64 UR4, c[0x0][0x418] ;  /* 0x0001060000047ab9 */ /* 0x000fe20000000a00 */
[----:B------:R0:W-:Y:S04]  /*1800*/  STL [R1+0xa4], R27 ;  /* 0x0000a41b01007387 */ /* 0x0001e80000100800 */
[----:B------:R0:W5:Y:S04]  /*1810*/  @P0 LDG.E R77, desc[UR38][R4.64] ;  /* 0x00000026044d0981 */ /* 0x000168000c1e1900 */
[----:B------:R-:W-:Y:S01]  /*1820*/  @P2 IADD3 R8, P1, R27, UR8, RZ ;  /* 0x000000081b082c10 */ /* 0x000fe2000ff3e0ff */
[----:B------:R-:W-:Y:S01]  /*1830*/  UISETP.NE.U32.AND UP0, UPT, UR4, URZ, UPT ;  /* 0x0000003f0400728c */ /* 0x000fe2000bf05070 */
[----:B------:R0:W-:Y:S02]  /*1840*/  STL [R1+0xa8], R31 ;  /* 0x0000a81f01007387 */ /* 0x0001e40000100800 */
[----:B------:R-:W-:Y:S01]  /*1850*/  @P2 IADD3.X R9, R31, UR9, RZ, P1, !PT ;  /* 0x000000091f092c10 */ /* 0x000fe20008ffe4ff */
[----:B------:R-:W-:-:S04]  /*1860*/  ULDC UR4, c[0x0][0x424] ;  /* 0x0001090000047ab9 */ /* 0x000fc80000000800 */
        /* <DEDUP_REMOVED lines=18> */
.L_x_12336:
        /* <DEDUP_REMOVED lines=13> */
.L_x_12337:
[----:B------:R-:W-:Y:S05]  /*1a60*/  @!P0 BRA `(.L_x_12338) ;  /* 0x00000000000c8947 */ /* 0x000fea0003800000 */
[----:B------:R-:W2:Y:S04]  /*1a70*/  LDG.E R3, desc[UR38][R4.64] ;  /* 0x0000002604037981 */ /* 0x000ea8000c1e1900 */
[----:B------:R-:W2:Y:S02]  /*1a80*/  LDG.E R28, desc[UR38][R4.64+0x4] ;  /* 0x00000426041c7981 */ /* 0x000ea4000c1e1900 */
[----:B--2---:R-:W-:-:S07]  /*1a90*/  IMAD.IADD R28, R28, 0x1, -R3 ;  /* 0x000000011c1c7824 */ /* 0x004fce00078e0a03 */
.L_x_12338:
[----:B------:R-:W-:Y:S01]  /*1aa0*/  ULDC.64 UR4, c[0x0][0xa10] ;  /* 0x0002840000047ab9 */ /* 0x000fe20000000a00 */
[----:B------:R-:W1:Y:S01]  /*1ab0*/  LDC R8, c[0x0][0x448] ;  /* 0x00011200ff087b82 */ /* 0x000e620000000800 */
[----:B------:R-:W-:-:S04]  /*1ac0*/  ISETP.NE.U32.AND P0, PT, RZ, UR4, PT ;  /* 0x00000004ff007c0c */ /* 0x000fc8000bf05070 */
[----:B------:R-:W-:Y:S01]  /*1ad0*/  ISETP.NE.AND.EX P0, PT, RZ, UR5, PT, P0 ;  /* 0x00000005ff007c0c */ /* 0x000fe2000bf05300 */
[----:B------:R-:W-:-:S12]  /*1ae0*/  ULDC.64 UR4, c[0x0][0xa30] ;  /* 0x00028c0000047ab9 */ /* 0x000fd80000000a00 */
[----:B------:R-:W2:Y:S02]  /*1af0*/  @P0 LDC.64 R4, c[0x0][0xa10] ;  /* 0x00028400ff040b82 */ /* 0x000ea40000000a00 */
[----:B--2---:R-:W-:-:S05]  /*1b00*/  @P0 IMAD.WIDE R4, R30, 0x4, R4 ;  /* 0x000000041e040825 */ /* 0x004fca00078e0204 */
        /* <DEDUP_REMOVED lines=9> */
[----:B------:R-:W-:Y:S01]  /*1ba0*/  IMAD R12, R97, 0xc0, RZ ;  /* 0x000000c0610c7824 */ /* 0x000fe200078e02ff */
[----:B------:R-:W-:Y:S01]  /*1bb0*/  LOP3.LUT R13, R10, 0xff, RZ, 0xc0, !PT ;  /* 0x000000ff0a0d7812 */ /* 0x000fe200078ec0ff */
[----:B------:R-:W-:Y:S01]  /*1bc0*/  IMAD.IADD R11, R28, 0x1, -R11 ;  /* 0x000000011c0b7824 */ /* 0x000fe200078e0a0b */
[----:B------:R-:W-:Y:S01]  /*1bd0*/  BSSY B0, `(.L_x_12339) ;  /* 0x0000036000007945 */ /* 0x000fe20003800000 */
[----:B---3--:R-:W-:Y:S01]  /*1be0*/  VIADD R4, R12, 0xbf ;  /* 0x000000bf0c047836 */ /* 0x008fe20000000000 */
[----:B------:R1:W-:Y:S01]  /*1bf0*/  STL [R1+0x88], R12 ;  /* 0x0000880c01007387 */ /* 0x0003e20000100800 */
[----:B----4-:R-:W-:-:S03]  /*1c00*/  SHF.R.U32.HI R6, RZ, 0x10, R10 ;  /* 0x00000010ff067819 */ /* 0x010fc6000001160a */
[----:B------:R1:W-:Y:S03]  /*1c10*/  STL [R1+0xb0], R13 ;  /* 0x0000b00d01007387 */ /* 0x0003e60000100800 */
[----:B------:R-:W3:Y:S01]  /*1c20*/  @P1 LDC R9, c[0x0][0x44c] ;  /* 0x00011300ff091b82 */ /* 0x000ee20000000800 */
[----:B------:R1:W-:Y:S07]  /*1c30*/  STL [R1+0x9c], R6 ;  /* 0x00009c0601007387 */ /* 0x0003ee0000100800 */
[----:B------:R-:W4:Y:S01]  /*1c40*/  @P1 LDC R5, c[0x0][0x450] ;  /* 0x00011400ff051b82 */ /* 0x000f220000000800 */
[----:B--2---:R-:W-:-:S02]  /*1c50*/  @P0 IMAD.IADD R24, R3, 0x1, -R0 ;  /* 0x0000000103180824 */ /* 0x004fc400078e0a00 */
[----:B---3--:R-:W-:-:S04]  /*1c60*/  @P1 IMAD.HI.U32 R0, R4, R9, RZ ;  /* 0x0000000904001227 */ /* 0x008fc800078e00ff */
[----:B------:R-:W-:Y:S01]  /*1c70*/  IMAD.IADD R148, R11, 0x1, R24 ;  /* 0x000000010b947824 */ /* 0x000fe200078e0218 */
[----:B----4-:R-:W-:-:S03]  /*1c80*/  @P1 SHF.R.U32.HI R4, RZ, R5, R0 ;  /* 0x00000005ff041219 */ /* 0x010fc60000011600 */
[C---:B------:R-:W-:Y:S01]  /*1c90*/  VIADD R0, R148.reuse, 0x7f ;  /* 0x0000007f94007836 */ /* 0x040fe20000000000 */
[----:B------:R-:W-:-:S04]  /*1ca0*/  IADD3 R100, R148, 0x80, -R147 ;  /* 0x0000008094647810 */ /* 0x000fc80007ffe893 */
[----:B------:R-:W-:Y:S01]  /*1cb0*/  SHF.R.S32.HI R3, RZ, 0x1f, R0 ;  /* 0x0000001fff037819 */ /* 0x000fe20000011400 */
[----:B------:R-:W-:-:S03]  /*1cc0*/  IMAD.IADD R4, R100, 0x1, R4 ;  /* 0x0000000164047824 */ /* 0x000fc600078e0204 */
[----:B------:R-:W-:Y:S02]  /*1cd0*/  LEA.HI R3, R3, R0, RZ, 0x7 ;  /* 0x0000000003037211 */ /* 0x000fe400078f38ff */
[----:B------:R-:W-:Y:S02]  /*1ce0*/  SHF.R.S32.HI R5, RZ, 0x1f, R4 ;  /* 0x0000001fff057819 */ /* 0x000fe40000011404 */
[----:B------:R-:W-:Y:S02]  /*1cf0*/  SHF.R.S32.HI R101, RZ, 0x7, R3 ;  /* 0x00000007ff657819 */ /* 0x000fe40000011403 */
[----:B------:R-:W-:-:S04]  /*1d00*/  LEA.HI R5, R5, R4, RZ, 0x7 ;  /* 0x0000000405057211 */ /* 0x000fc800078f38ff */
[----:B------:R-:W-:-:S04]  /*1d10*/  SHF.R.S32.HI R0, RZ, 0x7, R5 ;  /* 0x00000007ff007819 */ /* 0x000fc80000011405 */
[----:B------:R-:W-:Y:S01]  /*1d20*/  VIMNMX R9, R101, R0, PT ;  /* 0x0000000065097248 */ /* 0x000fe20003fe0100 */
[----:B------:R-:W-:-:S03]  /*1d30*/  IMAD.MOV.U32 R0, RZ, RZ, RZ ;  /* 0x000000ffff007224 */ /* 0x000fc600078e00ff */
[----:B------:R-:W-:-:S13]  /*1d40*/  ISETP.GE.AND P0, PT, R9, 0x1, PT ;  /* 0x000000010900780c */ /* 0x000fda0003f06270 */
[----:B-1----:R-:W-:Y:S05]  /*1d50*/  @!P0 BRA `(.L_x_12340) ;  /* 0x0000000000748947 */ /* 0x002fea0003800000 */
[----:B------:R-:W-:Y:S01]  /*1d60*/  ISETP.NE.AND P0, PT, R6, RZ, PT ;  /* 0x000000ff0600720c */ /* 0x000fe20003f05270 */
[----:B------:R-:W-:-:S03]  /*1d70*/  ULDC UR4, c[0x0][0x9f0] ;  /* 0x00027c0000047ab9 */ /* 0x000fc60000000800 */
[----:B------:R-:W-:-:S04]  /*1d80*/  SEL R10, R6, UR4, P0 ;  /* 0x00000004060a7c07 */ /* 0x000fc80008000000 */
[-C--:B------:R-:W-:Y:S02]  /*1d90*/  IABS R6, R10.reuse ;  /* 0x0000000a00067213 */ /* 0x080fe40000000000 */
[----:B------:R-:W-:Y:S02]  /*1da0*/  IADD3 R0, R10, -0x1, R9 ;  /* 0xffffffff0a007810 */ /* 0x000fe40007ffe009 */
[----:B------:R-:W1:Y:S01]  /*1db0*/  I2F.RP R3, R6 ;  /* 0x0000000600037306 */ /* 0x000e620000209400 */
[----:B------:R-:W-:Y:S02]  /*1dc0*/  IABS R12, R10 ;  /* 0x0000000a000c7213 */ /* 0x000fe40000000000 */
        /* <DEDUP_REMOVED lines=22> */
.L_x_12340:
[----:B------:R-:W-:Y:S05]  /*1f30*/  BSYNC B0 ;  /* 0x0000000000007941 */ /* 0x000fea0003800000 */
.L_x_12339:
        /* <DEDUP_REMOVED lines=36> */
.L_x_12343:
[----:B------:R-:W-:Y:S05]  /*2180*/  BSYNC B6 ;  /* 0x0000000000067941 */ /* 0x000fea0003800000 */
.L_x_12342:
        /* <DEDUP_REMOVED lines=20> */
.L_x_12345:
[----:B------:R-:W-:Y:S05]  /*22d0*/  BSYNC B6 ;  /* 0x0000000000067941 */ /* 0x000fea0003800000 */
.L_x_12344:
[----:B------:R-:W2:Y:S01]  /*22e0*/  LDL.64 R20, [R1+0x38] ;  /* 0x0000380001147983 */ /* 0x000ea20000100a00 */
[----:B------:R-:W-:Y:S01]  /*22f0*/  ULDC.64 UR4, c[0x0][0x9f8] ;  /* 0x00027e0000047ab9 */ /* 0x000fe20000000a00 */
[----:B------:R-:W1:Y:S02]  /*2300*/  LDC.64 R8, c[0x0][0x408] ;  /* 0x00010200ff087b82 */ /* 0x000e640000000a00 */
[----:B------:R-:W2:Y:S01]  /*2310*/  LDL.64 R32, [R1+0x38] ;  /* 0x0000380001207983 */ /* 0x000ea20000100a00 */
[----:B------:R-:W-:Y:S01]  /*2320*/  ISETP.NE.U32.AND P0, PT, RZ, UR4, PT ;  /* 0x00000004ff007c0c */ /* 0x000fe2000bf05070 */
[----:B------:R-:W-:-:S03]  /*2330*/  IMAD.MOV.U32 R0, RZ, RZ, R30 ;  /* 0x000000ffff007224 */ /* 0x000fc600078e001e */
[----:B------:R-:W-:Y:S01]  /*2340*/  ISETP.NE.AND.EX P0, PT, RZ, UR5, PT, P0 ;  /* 0x00000005ff007c0c */ /* 0x000fe2000bf05300 */
[----:B------:R-:W3:Y:S01]  /*2350*/  LDC.64 R10, c[0x0][0x3f8] ;  /* 0x0000fe00ff0a7b82 */ /* 0x000ee20000000a00 */
[----:B------:R-:W-:-:S07]  /*2360*/  SHF.R.S32.HI R15, RZ, 0x1f, R156 ;  /* 0x0000001fff0f7819 */ /* 0x000fce000001149c */
[----:B------:R-:W4:Y:S04]  /*2370*/  LDC R13, c[0x0][0x3f4] ;  /* 0x0000fd00ff0d7b82 */ /* 0x000f280000000800 */
[----:B------:R-:W-:Y:S02]  /*2380*/  @P0 IADD3 R4, P1, R27, UR4, RZ ;  /* 0x000000041b040c10 */ /* 0x000fe4000ff3e0ff */
[----:B------:R-:W0:Y:S02]  /*2390*/  S2R R27, SR_TID.X ;  /* 0x00000000001b7919 */ /* 0x000e240000002100 */
[----:B------:R-:W-:-:S05]  /*23a0*/  @P0 IADD3.X R5, R31, UR5, RZ, P1, !PT ;  /* 0x000000051f050c10 */ /* 0x000fca0008ffe4ff */
[----:B------:R4:W2:Y:S01]  /*23b0*/  @P0 LDG.E R0, desc[UR38][R4.64] ;  /* 0x0000002604000981 */ /* 0x0008a2000c1e1900 */
[----:B------:R-:W-:Y:S01]  /*23c0*/  LOP3.LUT R22, R22, 0xfffffffb, RZ, 0xc0, !PT ;  /* 0xfffffffb16167812 */ /* 0x000fe200078ec0ff */
[----:B-1----:R-:W-:-:S04]  /*23d0*/  IMAD.WIDE.U32 R64, R156, R8, R16 ;  /* 0x000000089c407225 */ /* 0x002fc800078e0010 */
[----:B---3--:R-:W-:-:S04]  /*23e0*/  IMAD.WIDE.U32 R68, R156, R10, R16 ;  /* 0x0000000a9c447225 */ /* 0x008fc800078e0010 */
[----:B------:R-:W-:Y:S02]  /*23f0*/  IMAD.IADD R77, R77, 0x1, R28 ;  /* 0x000000014d4d7824 */ /* 0x000fe400078e021c */
[----:B0-----:R-:W-:Y:S01]  /*2400*/  VIADD R3, R27, 0xffffff80 ;  /* 0xffffff801b037836 */ /* 0x001fe20000000000 */
[----:B------:R-:W-:-:S04]  /*2410*/  SHF.R.U32.HI R30, RZ, 0x7, R27 ;  /* 0x00000007ff1e7819 */ /* 0x000fc8000001161b */
[----:B------:R-:W-:Y:S02]  /*2420*/  ISETP.NE.AND P6, PT, R30, 0x1, PT ;  /* 0x000000011e00780c */ /* 0x000fe40003fc5270 */
[----:B------:R-:W-:-:S04]  /*2430*/  SHF.R.S32.HI R6, RZ, 0x1f, R3 ;  /* 0x0000001fff067819 */ /* 0x000fc80000011403 */
[----:B------:R-:W-:Y:S01]  /*2440*/  LEA.HI R6, R6, R3, RZ, 0x2 ;  /* 0x0000000306067211 */ /* 0x000fe200078f10ff */
[----:B------:R-:W-:-:S03]  /*2450*/  VIADD R3, R16, 0x10 ;  /* 0x0000001010037836 */ /* 0x000fc60000000000 */
[--C-:B------:R-:W-:Y:S02]  /*2460*/  SHF.R.S32.HI R56, RZ, 0x2, R6.reuse ;  /* 0x00000002ff387819 */ /* 0x100fe40000011406 */
[----:B------:R-:W-:Y:S01]  /*2470*/  SHF.R.S32.HI R7, RZ, 0x1f, R6 ;  /* 0x0000001fff077819 */ /* 0x000fe20000011406 */
[----:B------:R-:W-:Y:S05]  /*2480*/  @!P6 WARPSYNC.ALL ;  /* 0x000000000000e948 */ /* 0x000fea0003800000 */
[----:B------:R-:W-:Y:S01]  /*2490*/  ULDC UR4, c[0x0][0x2f4] ;  /* 0x0000bd0000047ab9 */ /* 0x000fe20000000800 */
[----:B------:R-:W-:Y:S01]  /*24a0*/  LEA.HI R7, R7, R56, RZ, 0x2 ;  /* 0x0000003807077211 */ /* 0x000fe200078f10ff */
[----:B------:R-:W-:Y:S01]  /*24b0*/  IMAD R6, R15, R8, RZ ;  /* 0x000000080f067224 */ /* 0x000fe200078e02ff */
[----:B------:R-:W-:Y:S01]  /*24c0*/  ISETP.GE.AND P1, PT, R3, UR4, PT ;  /* 0x0000000403007c0c */ /* 0x000fe2000bf26270 */
[----:B------:R-:W-:Y:S01]  /*24d0*/  IMAD R15, R15, R10, RZ ;  /* 0x0000000a0f0f7224 */ /* 0x000fe200078e02ff */
[----:B------:R-:W-:-:S02]  /*24e0*/  ISETP.GE.AND P0, PT, R16, UR4, PT ;  /* 0x0000000410007c0c */ /* 0x000fc4000bf06270 */
[----:B----4-:R-:W-:Y:S01]  /*24f0*/  SEL R5, RZ, 0xffffffff, P1 ;  /* 0xffffffffff057807 */ /* 0x010fe20000800000 */
[----:B------:R-:W-:Y:S01]  /*2500*/  IMAD R15, R156, R11, R15 ;  /* 0x0000000b9c0f7224 */ /* 0x000fe200078e020f */
[----:B------:R-:W-:Y:S02]  /*2510*/  SEL R4, RZ, 0x1, P0 ;  /* 0x00000001ff047807 */ /* 0x000fe40000000000 */
[----:B------:R-:W-:Y:S01]  /*2520*/  LOP3.LUT R7, R7, 0xfffffffc, RZ, 0xc0, !PT ;  /* 0xfffffffc07077812 */ /* 0x000fe200078ec0ff */
[----:B------:R-:W-:Y:S01]  /*2530*/  IMAD.SHL.U32 R5, R5, 0x2, RZ ;  /* 0x0000000205057824 */ /* 0x000fe200078e00ff */
[----:B------:R-:W-:Y:S02]  /*2540*/  ISETP.GE.AND P1, PT, R136, UR4, PT ;  /* 0x0000000488007c0c */ /* 0x000fe4000bf26270 */
[----:B------:R-:W-:Y:S01]  /*2550*/  ISETP.GE.AND P2, PT, R3, R13, PT ;  /* 0x0000000d0300720c */ /* 0x000fe20003f46270 */
[----:B------:R-:W-:Y:S01]  /*2560*/  IMAD.IADD R56, R56, 0x1, -R7 ;  /* 0x0000000138387824 */ /* 0x000fe200078e0a07 */
[----:B------:R-:W-:Y:S01]  /*2570*/  LOP3.LUT R5, R5, 0x2, R4, 0xe2, !PT ;  /* 0x0000000205057812 */ /* 0x000fe200078ee204 */
[----:B------:R-:W-:Y:S01]  /*2580*/  VIADD R4, R16, 0x20 ;  /* 0x0000002010047836 */ /* 0x000fe20000000000 */
[----:B------:R-:W-:-:S04]  /*2590*/  SEL R7, RZ, 0x8, P1 ;  /* 0x00000008ff077807 */ /* 0x000fc80000800000 */
[C---:B------:R-:W-:Y:S02]  /*25a0*/  ISETP.GE.AND P0, PT, R4.reuse, UR4, PT ;  /* 0x0000000404007c0c */ /* 0x040fe4000bf06270 */
[----:B------:R-:W-:Y:S01]  /*25b0*/  ISETP.GE.AND P1, PT, R4, R13, PT ;  /* 0x0000000d0400720c */ /* 0x000fe20003f26270 */
[----:B--2---:R-:W-:Y:S02]  /*25c0*/  IMAD.MOV.U32 R32, RZ, RZ, R20 ;  /* 0x000000ffff207224 */ /* 0x004fe400078e0014 */
[----:B------:R-:W-:Y:S01]  /*25d0*/  IMAD R21, R156, R9, R6 ;  /* 0x000000099c157224 */ /* 0x000fe200078e0206 */
[----:B------:R-:W-:Y:S02]  /*25e0*/  SEL R6, RZ, 0x4, P0 ;  /* 0x00000004ff067807 */ /* 0x000fe40000000000 */
[----:B------:R-:W-:Y:S01]  /*25f0*/  SHF.R.S32.HI R33, RZ, 0x1f, R32 ;  /* 0x0000001fff217819 */ /* 0x000fe20000011420 */
[----:B------:R-:W-:Y:S01]  /*2600*/  IMAD.IADD R65, R65, 0x1, R21 ;  /* 0x0000000141417824 */ /* 0x000fe200078e0215 */
[----:B------:R-:W-:-:S02]  /*2610*/  ISETP.GE.AND P0, PT, R23, UR4, PT ;  /* 0x0000000417007c0c */ /* 0x000fc4000bf06270 */
[----:B------:R-:W-:Y:S01]  /*2620*/  LOP3.LUT R5, R7, R5, R6, 0xfe, !PT ;  /* 0x0000000507057212 */ /* 0x000fe200078efe06 */
[----:B------:R0:W-:Y:S01]  /*2630*/  STL [R1+0x3c], R33 ;  /* 0x00003c2101007387 */ /* 0x0001e20000100800 */
[C-C-:B------:R-:W-:Y:S01]  /*2640*/  IMAD.WIDE.U32 R66, R156.reuse, R8, R32.reuse ;  /* 0x000000089c427225 */ /* 0x140fe200078e0020 */
[----:B------:R-:W-:Y:S02]  /*2650*/  SEL R6, RZ, 0x10, P0 ;  /* 0x00000010ff067807 */ /* 0x000fe40000000000 */
[----:B------:R-:W2:Y:S01]  /*2660*/  LDL R27, [R1+0x40] ;  /* 0x00004000011b7983 */ /* 0x000ea20000100800 */
[----:B------:R-:W-:Y:S01]  /*2670*/  IMAD.WIDE.U32 R70, R156, R10, R32 ;  /* 0x0000000a9c467225 */ /* 0x000fe200078e0020 */
[----:B------:R-:W-:Y:S02]  /*2680*/  LOP3.LUT P0, RZ, R56, 0x2, RZ, 0xc0, !PT ;  /* 0x0000000238ff7812 */ /* 0x000fe4000780c0ff */
[----:B------:R-:W3:Y:S01]  /*2690*/  LDL R34, [R1+0x44] ;  /* 0x0000440001227983 */ /* 0x000ee20000100800 */
[----:B------:R-:W-:Y:S01]  /*26a0*/  LOP3.LUT R29, R5, R6, RZ, 0xfc, !PT ;  /* 0x00000006051d7212 */ /* 0x000fe200078efcff */
[----:B------:R-:W-:-:S02]  /*26b0*/  IMAD.IADD R67, R21, 0x1, R67 ;  /* 0x0000000115437824 */ /* 0x000fc400078e0243 */
[----:B0-----:R-:W4:Y:S04]  /*26c0*/  LDL R33, [R1+0x48] ;  /* 0x0000480001217983 */ /* 0x001f280000100800 */
[----:B------:R-:W4:Y:S03]  /*26d0*/  LDL R32, [R1+0xdc] ;  /* 0x0000dc0001207983 */ /* 0x000f260000100800 */
[----:B------:R-:W-:Y:S02]  /*26e0*/  @P0 LOP3.LUT R22, R22, 0x4, RZ, 0xfc, !PT ;  /* 0x0000000416160812 */ /* 0x000fe400078efcff */
[----:B------:R-:W-:Y:S02]  /*26f0*/  ISETP.GE.AND P0, PT, R16, R13, PT ;  /* 0x0000000d1000720c */ /* 0x000fe40003f06270 */
[----:B------:R-:W-:-:S02]  /*2700*/  SEL R7, R13, RZ, P1 ;  /* 0x000000ff0d077207 */ /* 0x000fc40000800000 */
[C---:B------:R-:W-:Y:S02]  /*2710*/  SEL R5, R13.reuse, RZ, P0 ;  /* 0x000000ff0d057207 */ /* 0x040fe40000000000 */
[----:B------:R-:W-:Y:S01]  /*2720*/  SEL R12, R13, RZ, P2 ;  /* 0x000000ff0d0c7207 */ /* 0x000fe20001000000 */
[----:B------:R-:W-:Y:S02]  /*2730*/  IMAD.IADD R20, R4, 0x1, R7 ;  /* 0x0000000104147824 */ /* 0x000fe400078e0207 */
[----:B------:R-:W-:Y:S02]  /*2740*/  IMAD.IADD R6, R16, 0x1, R5 ;  /* 0x0000000110067824 */ /* 0x000fe400078e0205 */
[----:B------:R-:W-:Y:S01]  /*2750*/  IMAD.IADD R14, R3, 0x1, R12 ;  /* 0x00000001030e7824 */ /* 0x000fe200078e020c */
[----:B------:R-:W-:Y:S02]  /*2760*/  SHF.R.S32.HI R21, RZ, 0x1f, R20 ;  /* 0x0000001fff157819 */ /* 0x000fe40000011414 */
[----:B------:R-:W-:Y:S01]  /*2770*/  SHF.R.S32.HI R7, RZ, 0x1f, R6 ;  /* 0x0000001fff077819 */ /* 0x000fe20000011406 */
[----:B------:R-:W-:-:S02]  /*2780*/  IMAD.IADD R69, R69, 0x1, R15 ;  /* 0x0000000145457824 */ /* 0x000fc400078e020f */
[----:B------:R-:W-:Y:S01]  /*2790*/  IMAD.IADD R71, R15, 0x1, R71 ;  /* 0x000000010f477824 */ /* 0x000fe200078e0247 */
[----:B------:R-:W-:Y:S02]  /*27a0*/  SHF.R.S32.HI R15, RZ, 0x1f, R14 ;  /* 0x0000001fff0f7819 */ /* 0x000fe4000001140e */
[CC--:B------:R-:W-:Y:S02]  /*27b0*/  LEA.HI R5, R7.reuse, R6.reuse, RZ, 0x3 ;  /* 0x0000000607057211 */ /* 0x0c0fe400078f18ff */
[----:B------:R-:W-:Y:S02]  /*27c0*/  LEA.HI R12, R7, R6, RZ, 0x5 ;  /* 0x00000006070c7211 */ /* 0x000fe400078f28ff */
[----:B------:R-:W-:Y:S02]  /*27d0*/  LOP3.LUT R22, R22, 0xfffffffe, RZ, 0xc0, !PT ;  /* 0xfffffffe16167812 */ /* 0x000fe400078ec0ff */
[CC--:B------:R-:W-:Y:S02]  /*27e0*/  LEA.HI R7, R21.reuse, R20.reuse, RZ, 0x3 ;  /* 0x0000001415077211 */ /* 0x0c0fe400078f18ff */
[----:B------:R-:W-:-:S02]  /*27f0*/  LEA.HI R20, R21, R20, RZ, 0x5 ;  /* 0x0000001415147211 */ /* 0x000fc400078f28ff */
[CC--:B------:R-:W-:Y:S02]  /*2800*/  LEA.HI R6, R15.reuse, R14.reuse, RZ, 0x3 ;  /* 0x0000000e0f067211 */ /* 0x0c0fe400078f18ff */
[----:B------:R-:W-:Y:S02]  /*2810*/  @P2 LOP3.LUT R22, R22, 0x1, RZ, 0xfc, !PT ;  /* 0x0000000116162812 */ /* 0x000fe400078efcff */
[----:B------:R-:W-:Y:S01]  /*2820*/  LEA.HI R15, R15, R14, RZ, 0x5 ;  /* 0x0000000e0f0f7211 */ /* 0x000fe200078f28ff */
[----:B------:R-:W-:Y:S01]  /*2830*/  IMAD.SHL.U32 R14, R12, 0x80, RZ ;  /* 0x000000800c0e7824 */ /* 0x000fe200078e00ff */
[----:B-----5:R-:W-:Y:S01]  /*2840*/  SHF.R.S32.HI R31, RZ, 0x1f, R95 ;  /* 0x0000001fff1f7819 */ /* 0x020fe2000001145f */
[----:B------:R-:W-:Y:S01]  /*2850*/  IMAD.SHL.U32 R28, R20, 0x80, RZ ;  /* 0x00000080141c7824 */ /* 0x000fe200078e00ff */
[----:B------:R-:W-:Y:S01]  /*2860*/  LOP3.LUT R22, R22, 0xfffffffd, RZ, 0xc0, !PT ;  /* 0xfffffffd16167812 */ /* 0x000fe200078ec0ff */
[----:B------:R-:W-:Y:S01]  /*2870*/  IMAD.SHL.U32 R21, R15, 0x80, RZ ;  /* 0x000000800f157824 */ /* 0x000fe200078e00ff */
[----:B------:R-:W-:-:S02]  /*2880*/  LOP3.LUT R14, R14, 0xfffff000, RZ, 0xc0, !PT ;  /* 0xfffff0000e0e7812 */ /* 0x000fc400078ec0ff */
[----:B------:R-:W-:Y:S02]  /*2890*/  @P1 LOP3.LUT R22, R22, 0x2, RZ, 0xfc, !PT ;  /* 0x0000000216161812 */ /* 0x000fe400078efcff */
[----:B------:R-:W-:Y:S02]  /*28a0*/  LOP3.LUT R28, R28, 0xfffff000, RZ, 0xc0, !PT ;  /* 0xfffff0001c1c7812 */ /* 0x000fe400078ec0ff */
[----:B------:R-:W-:Y:S02]  /*28b0*/  ISETP.GE.AND P1, PT, R137, UR4, PT ;  /* 0x0000000489007c0c */ /* 0x000fe4000bf26270 */
[----:B------:R-:W-:Y:S01]  /*28c0*/  LOP3.LUT R21, R21, 0xfffff000, RZ, 0xc0, !PT ;  /* 0xfffff00015157812 */ /* 0x000fe200078ec0ff */
[----:B------:R-:W-:Y:S01]  /*28d0*/  IMAD.WIDE.U32 R68, R95, R10, R68 ;  /* 0x0000000a5f447225 */ /* 0x000fe200078e0044 */
[----:B------:R-:W-:-:S03]  /*28e0*/  SHF.L.U64.HI R79, R8, 0x7, R9 ;  /* 0x00000007084f7819 */ /* 0x000fc60000010209 */
[----:B------:R-:W-:Y:S01]  /*28f0*/  IMAD.WIDE.U32 R64, R95, R8, R64 ;  /* 0x000000085f407225 */ /* 0x000fe200078e0040 */
[----:B------:R-:W-:-:S03]  /*2900*/  SHF.L.U64.HI R86, R10, 0x7, R11 ;  /* 0x000000070a567819 */ /* 0x000fc6000001020b */
[----:B------:R-:W-:-:S04]  /*2910*/  IMAD.WIDE.U32 R66, R95, R8, R66 ;  /* 0x000000085f427225 */ /* 0x000fc800078e0042 */
[----:B------:R-:W-:Y:S01]  /*2920*/  IMAD.WIDE.U32 R70, R95, R10, R70 ;  /* 0x0000000a5f467225 */ /* 0x000fe200078e0046 */
[----:B------:R-:W-:-:S03]  /*2930*/  SHF.R.S32.HI R78, RZ, 0x1f, R0 ;  /* 0x0000001fff4e7819 */ /* 0x000fc60000011400 */
[----:B------:R-:W-:Y:S02]  /*2940*/  VIADD R99, R30, 0x8 ;  /* 0x000000081e637836 */ /* 0x000fe40000000000 */
[----:B------:R-:W-:Y:S01]  /*2950*/  IMAD.SHL.U32 R98, R13, 0x2, RZ ;  /* 0x000000020d627824 */ /* 0x000fe200078e00ff */
[----:B------:R-:W-:Y:S01]  /*2960*/  @!P6 BAR.SYNC.DEFER_BLOCKING 0x9, 0x100 ;  /* 0x024400000000eb1d */ /* 0x000fe20000010000 */
[C---:B--2---:R-:W-:Y:S02]  /*2970*/  LOP3.LUT R12, R27.reuse, 0x18, R5, 0xf8, !PT ;  /* 0x000000181b0c7812 */ /* 0x044fe400078ef805 */
[C---:B------:R-:W-:Y:S02]  /*2980*/  LOP3.LUT R20, R27.reuse, 0x18, R6, 0xf8, !PT ;  /* 0x000000181b147812 */ /* 0x040fe400078ef806 */
[----:B------:R-:W-:Y:S02]  /*2990*/  LOP3.LUT R27, R27, 0x18, R7, 0xf8, !PT ;  /* 0x000000181b1b7812 */ /* 0x000fe400078ef807 */
[----:B---3--:R-:W-:Y:S01]  /*29a0*/  LOP3.LUT R15, R12, R34, RZ, 0x3c, !PT ;  /* 0x000000220c0f7212 */ /* 0x008fe200078e3cff */
[----:B------:R-:W-:Y:S01]  /*29b0*/  IMAD R12, R31, R8, RZ ;  /* 0x000000081f0c7224 */ /* 0x000fe200078e02ff */
[----:B------:R-:W-:-:S02]  /*29c0*/  LOP3.LUT R27, R27, R34, RZ, 0x3c, !PT ;  /* 0x000000221b1b7212 */ /* 0x000fc400078e3cff */
[--C-:B----4-:R-:W-:Y:S01]  /*29d0*/  IADD3 R94, R15, R14, R33.reuse ;  /* 0x0000000e0f5e7210 */ /* 0x110fe20007ffe021 */
[----:B------:R-:W-:Y:S01]  /*29e0*/  IMAD R15, R95, R9, R12 ;  /* 0x000000095f0f7224 */ /* 0x000fe200078e020c */
[----:B------:R-:W-:Y:S01]  /*29f0*/  LOP3.LUT R20, R20, R34, RZ, 0x3c, !PT ;  /* 0x0000002214147212 */ /* 0x000fe200078e3cff */
[----:B------:R-:W-:Y:S01]  /*2a00*/  IMAD R12, R31, R10, RZ ;  /* 0x0000000a1f0c7224 */ /* 0x000fe200078e02ff */
[--C-:B------:R-:W-:Y:S02]  /*2a10*/  IADD3 R92, R27, R28, R33.reuse ;  /* 0x0000001c1b5c7210 */ /* 0x100fe40007ffe021 */
[----:B------:R-:W-:Y:S01]  /*2a20*/  SEL R28, RZ, 0x20, P1 ;  /* 0x00000020ff1c7807 */ /* 0x000fe20000800000 */
[----:B------:R-:W-:Y:S01]  /*2a30*/  IMAD R73, R95, R11, R12 ;  /* 0x0000000b5f497224 */ /* 0x000fe200078e020c */
[----:B------:R-:W-:Y:S02]  /*2a40*/  IADD3 R93, R20, R21, R33 ;  /* 0x00000015145d7210 */ /* 0x000fe40007ffe021 */
[----:B------:R-:W-:-:S02]  /*2a50*/  LOP3.LUT R20, R5, 0xfffffff8, RZ, 0xc0, !PT ;  /* 0xfffffff805147812 */ /* 0x000fc400078ec0ff */
[----:B------:R-:W-:Y:S02]  /*2a60*/  LOP3.LUT R21, R6, 0xfffffff8, RZ, 0xc0, !PT ;  /* 0xfffffff806157812 */ /* 0x000fe400078ec0ff */
[----:B------:R-:W-:Y:S02]  /*2a70*/  LOP3.LUT R27, R7, 0xfffffff8, RZ, 0xc0, !PT ;  /* 0xfffffff8071b7812 */ /* 0x000fe400078ec0ff */
[----:B------:R-:W-:Y:S01]  /*2a80*/  LOP3.LUT R28, R29, R28, RZ, 0xfc, !PT ;  /* 0x0000001c1d1c7212 */ /* 0x000fe200078efcff */
[----:B------:R-:W-:Y:S01]  /*2a90*/  IMAD.SHL.U32 R9, R10, 0x80, RZ ;  /* 0x000000800a097824 */ /* 0x000fe200078e00ff */
[----:B------:R-:W-:Y:S01]  /*2aa0*/  SHF.R.S32.HI R91, RZ, 0x1f, R20 ;  /* 0x0000001fff5b7819 */ /* 0x000fe20000011414 */
[----:B------:R-:W-:Y:S01]  /*2ab0*/  IMAD.IADD R75, R69, 0x1, R73 ;  /* 0x00000001454b7824 */ /* 0x000fe200078e0249 */
[----:B------:R-:W-:Y:S01]  /*2ac0*/  SHF.R.S32.HI R90, RZ, 0x1f, R21 ;  /* 0x0000001fff5a7819 */ /* 0x000fe20000011415 */
[----:B------:R-:W-:Y:S01]  /*2ad0*/  IMAD.SHL.U32 R8, R8, 0x80, RZ ;  /* 0x0000008008087824 */ /* 0x000fe200078e00ff */
[----:B------:R-:W-:Y:S01]  /*2ae0*/  SHF.R.S32.HI R87, RZ, 0x1f, R27 ;  /* 0x0000001fff577819 */ /* 0x000fe2000001141b */
[----:B------:R-:W-:Y:S01]  /*2af0*/  IMAD R10, R32, 0xc0, R156 ;  /* 0x000000c0200a7824 */ /* 0x000fe200078e029c */
[----:B------:R-:W-:Y:S01]  /*2b00*/  LOP3.LUT R29, R29, 0x1, RZ, 0xc0, !PT ;  /* 0x000000011d1d7812 */ /* 0x000fe200078ec0ff */
[----:B------:R-:W-:Y:S01]  /*2b10*/  IMAD.IADD R76, R65, 0x1, R15 ;  /* 0x00000001414c7824 */ /* 0x000fe200078e020f */
[C---:B------:R-:W-:Y:S01]  /*2b20*/  LOP3.LUT R30, R28.reuse, 0x2, RZ, 0xc0, !PT ;  /* 0x000000021c1e7812 */ /* 0x040fe200078ec0ff */
[----:B------:R-:W-:Y:S01]  /*2b30*/  IMAD.IADD R74, R15, 0x1, R67 ;  /* 0x000000010f4a7824 */ /* 0x000fe200078e0243 */
[----:B------:R-:W-:Y:S01]  /*2b40*/  LOP3.LUT R31, R28, 0x4, RZ, 0xc0, !PT ;  /* 0x000000041c1f7812 */ /* 0x000fe200078ec0ff */
[----:B------:R-:W-:-:S07]  /*2b50*/  IMAD.IADD R73, R73, 0x1, R71 ;  /* 0x0000000149497824 */ /* 0x000fce00078e0247 */
.L_x_12404:
[----:B--2---:R-:W2:Y:S01]  /*2b60*/  LDL R35, [R1+0x94] ;  /* 0x0000940001237983 */ /* 0x004ea20000100800 */
[----:B------:R-:W0:Y:S01]  /*2b70*/  LDC R81, c[0x0][0x430] ;  /* 0x00010c00ff517b82 */ /* 0x000e220000000800 */
        /* <DEDUP_REMOVED lines=10> */
[----:B---3--:R-:W3:Y:S08]  /*2c20*/  @!P1 LDC.64 R12, c[0x0][0x418] ;  /* 0x00010600ff0c9b82 */ /* 0x008ef00000000a00 */
        /* <DEDUP_REMOVED lines=33> */
[----:B------:R-:W-:Y:S01]  /*2e40*/  ULDC.64 UR4, c[0x0][0x310] ;  /* 0x0000c40000047ab9 */ /* 0x000fe20000000a00 */
[----:B------:R-:W-:Y:S01]  /*2e50*/  SHF.R.S32.HI R14, RZ, 0x1f, R25 ;  /* 0x0000001fff0e7819 */ /* 0x000fe20000011419 */
        /* <DEDUP_REMOVED lines=84> */
.L_x_12350:
[----:B------:R-:W-:Y:S05]  /*33a0*/  BSYNC B1 ;  /* 0x0000000000017941 */ /* 0x000fea0003800000 */
.L_x_12349:
        /* <DEDUP_REMOVED lines=43> */
.L_x_12351:
[----:B------:R-:W-:Y:S01]  /*3660*/  IMAD R57, R18, 0x8, R2 ;  /* 0x0000000812397824 */ /* 0x000fe200078e0202 */
[----:B------:R-:W-:Y:S01]  /*3670*/  SHF.L.U32 R85, R149, 0x1f, RZ ;  /* 0x0000001f95557819 */ /* 0x000fe200000006ff */
[----:B------:R-:W-:Y:S03]  /*3680*/  BSSY B1, `(.L_x_12352) ;  /* 0x0000003000017945 */ /* 0x000fe60003800000 */
[----:B------:R-:W0:Y:S02]  /*3690*/  SYNCS.PHASECHK.TRANS64.TRYWAIT P4, [R57+URZ+0x2d890], R85 ;  /* 0x02d89055390075a7 */ /* 0x000e24000808017f */
[----:B0-----:R-:W-:Y:S05]  /*36a0*/  @!P4 BRA `(.L_x_12353) ;  /* 0x000001d00048c947 */ /* 0x001fea0003800000 */
.L_x_12628:
[----:B------:R-:W-:Y:S05]  /*36b0*/  BSYNC B1 ;  /* 0x0000000000017941 */ /* 0x000fea0003800000 */
.L_x_12352:
[----:B------:R-:W-:-:S03]  /*36c0*/  UMOV UR4, 0xffffffff ;  /* 0xffffffff00047882 */ /* 0x000fc60000000000 */
[----:B------:R-:W-:Y:S05]  /*36d0*/  BRA.DIV UR4, `(.L_x_12354) ;  /* 0x000001d204507947 */ /* 0x000fea000b800000 */
[----:B------:R-:W1:Y:S04]  /*36e0*/  SHFL.IDX PT, R61, R61, RZ, 0x1e1f ;  /* 0x001e1fff3d3d7589 */ /* 0x000e6800000e0000 */
[----:B------:R-:W2:Y:S02]  /*36f0*/  SHFL.IDX PT, R60, R60, RZ, 0x1e1f ;  /* 0x001e1fff3c3c7589 */ /* 0x000ea400000e0000 */
.L_x_12632:
        /* <DEDUP_REMOVED lines=28> */
[----:B------:R-:W-:Y:S02]  /*38c0*/  IMAD.U32 R63, R52, 0x10000, RZ ;  /* 0x00010000343f7824 */ /* 0x000fe400078e00ff */
        /* <DEDUP_REMOVED lines=26> */
.L_x_12359:
[----:B------:R-:W-:Y:S05]  /*3a70*/  BSYNC B2 ;  /* 0x0000000000027941 */ /* 0x000fea0003800000 */
.L_x_12358:
[----:B--2---:R-:W-:-:S04]  /*3a80*/  LEA R52, P3, R16, R60, 0x1 ;  /* 0x0000003c10347211 */ /* 0x004fc800078608ff */
[----:B-1----:R-:W-:-:S05]  /*3a90*/  LEA.HI.X R53, R16, R61, R17, 0x1, P3 ;  /* 0x0000003d10357211 */ /* 0x002fca00018f0c11 */
[----:B------:R3:W-:Y:S04]  /*3aa0*/  ST.E.128 desc[UR38][R52.64], R12 ;  /* 0x0000000c34007985 */ /* 0x0007e8000c101d26 */
.L_x_12357:
[----:B------:R-:W-:Y:S05]  /*3ab0*/  BSYNC B1 ;  /* 0x0000000000017941 */ /* 0x000fea0003800000 */
.L_x_12356:
        /* <DEDUP_REMOVED lines=55> */
.L_x_12363:
[----:B------:R-:W-:Y:S05]  /*3e30*/  BSYNC B2 ;  /* 0x0000000000027941 */ /* 0x000fea0003800000 */
.L_x_12362:
[----:B------:R-:W3:Y:S01]  /*3e40*/  LDL R11, [R1+0x4c] ;  /* 0x00004c00010b7983 */ /* 0x000ee20000100800 */
[----:B--2---:R-:W-:Y:S02]  /*3e50*/  IMAD.MOV.U32 R48, RZ, RZ, R60 ;  /* 0x000000ffff307224 */ /* 0x004fe400078e003c */
[----:B-1----:R-:W-:Y:S02]  /*3e60*/  IMAD.MOV.U32 R49, RZ, RZ, R61 ;  /* 0x000000ffff317224 */ /* 0x002fe400078e003d */
[----:B---3--:R-:W-:-:S04]  /*3e70*/  IMAD.SHL.U32 R11, R11, 0x8, RZ ;  /* 0x000000080b0b7824 */ /* 0x008fc800078e00ff */
[----:B------:R-:W-:-:S05]  /*3e80*/  IMAD.WIDE R48, R11, 0x2, R48 ;  /* 0x000000020b307825 */ /* 0x000fca00078e0230 */
[----:B------:R4:W-:Y:S02]  /*3e90*/  ST.E.128 desc[UR38][R48.64], R12 ;  /* 0x0000000c30007985 */ /* 0x0009e4000c101d26 */
.L_x_12361:
[----:B------:R-:W-:Y:S05]  /*3ea0*/  BSYNC B1 ;  /* 0x0000000000017941 */ /* 0x000fea0003800000 */
.L_x_12360:
        /* <DEDUP_REMOVED lines=55> */
.L_x_12367:
[----:B------:R-:W-:Y:S05]  /*4220*/  BSYNC B2 ;  /* 0x0000000000027941 */ /* 0x000fea0003800000 */
.L_x_12366:
[----:B------:R-:W3:Y:S01]  /*4230*/  LDL R11, [R1+0x50] ;  /* 0x00005000010b7983 */ /* 0x000ee20000100800 */
[----:B--2---:R-:W-:Y:S02]  /*4240*/  IMAD.MOV.U32 R44, RZ, RZ, R60 ;  /* 0x000000ffff2c7224 */ /* 0x004fe400078e003c */
[----:B-1----:R-:W-:Y:S02]  /*4250*/  IMAD.MOV.U32 R45, RZ, RZ, R61 ;  /* 0x000000ffff2d7224 */ /* 0x002fe400078e003d */
[----:B---3--:R-:W-:-:S04]  /*4260*/  IMAD.SHL.U32 R11, R11, 0x8, RZ ;  /* 0x000000080b0b7824 */ /* 0x008fc800078e00ff */
[----:B------:R-:W-:-:S05]  /*4270*/  IMAD.WIDE R44, R11, 0x2, R44 ;  /* 0x000000020b2c7825 */ /* 0x000fca00078e022c */
[----:B------:R1:W-:Y:S02]  /*4280*/  ST.E.128 desc[UR38][R44.64], R12 ;  /* 0x0000000c2c007985 */ /* 0x0003e4000c101d26 */
.L_x_12365:
[----:B------:R-:W-:Y:S05]  /*4290*/  BSYNC B1 ;  /* 0x0000000000017941 */ /* 0x000fea0003800000 */
.L_x_12364:
        /* <DEDUP_REMOVED lines=52> */
.L_x_12371:
[----:B------:R-:W-:Y:S05]  /*45e0*/  BSYNC B2 ;  /* 0x0000000000027941 */ /* 0x000fea0003800000 */
.L_x_12370:
[----:B------:R-:W3:Y:S01]  /*45f0*/  LDL R11, [R1+0x5c] ;  /* 0x00005c00010b7983 */ /* 0x000ee20000100800 */
[----:B--2---:R-:W-:-:S04]  /*4600*/  LEA R40, P3, R136, R60, 0x1 ;  /* 0x0000003c88287211 */ /* 0x004fc800078608ff */
[----:B---3--:R-:W-:-:S05]  /*4610*/  LEA.HI.X R41, R136, R61, R11, 0x1, P3 ;  /* 0x0000003d88297211 */ /* 0x008fca00018f0c0b */
[----:B------:R1:W-:Y:S04]  /*4620*/  ST.E.128 desc[UR38][R40.64], R12 ;  /* 0x0000000c28007985 */ /* 0x0003e8000c101d26 */
.L_x_12369:
[----:B------:R-:W-:Y:S05]  /*4630*/  BSYNC B1 ;  /* 0x0000000000017941 */ /* 0x000fea0003800000 */
.L_x_12368:
        /* <DEDUP_REMOVED lines=13> */
[----:B------:R-:W-:Y:S02]  /*4710*/  SHF.R.U64 R36, R38, 0x10, R39 ;  /* 0x0000001026247819 */ /* 0x000fe40000001227 */
[----:B------:R-:W-:Y:S02]  /*4720*/  PRMT R11, R104, 0x5410, R11 ;  /* 0x00005410680b7816 */ /* 0x000fe4000000000b */
[----:B------:R-:W-:Y:S02]  /*4730*/  PRMT R36, R105, 0x5410, R36 ;  /* 0x0000541069247816 */ /* 0x000fe40000000024 */
[----:B------:R-:W-:Y:S02]  /*4740*/  SHF.R.U32.HI R38, RZ, 0x10, R39 ;  /* 0x00000010ff267819 */ /* 0x000fe40000011627 */
        /* <DEDUP_REMOVED lines=38> */
.L_x_12375:
[----:B------:R-:W-:Y:S05]  /*49b0*/  BSYNC B2 ;  /* 0x0000000000027941 */ /* 0x000fea0003800000 */
.L_x_12374:
[----:B--2---:R1:W-:Y:S02]  /*49c0*/  ST.E.128 desc[UR38][R40.64], R12 ;  /* 0x0000000c28007985 */ /* 0x0043e4000c101d26 */
.L_x_12373:
[----:B------:R-:W-:Y:S05]  /*49d0*/  BSYNC B1 ;  /* 0x0000000000017941 */ /* 0x000fea0003800000 */
.L_x_12372:
        /* <DEDUP_REMOVED lines=11> */
[----:B------:R-:W-:Y:S01]  /*4a90*/  SHF.R.U64 R39, R32, 0x10, R33 ;  /* 0x0000001020277819 */ /* 0x000fe20000001221 */
[C---:B--2---:R-:W-:Y:S01]  /*4aa0*/  IMAD.U32 R32, R14.reuse, 0x10000, RZ ;  /* 0x000100000e207824 */ /* 0x044fe200078e00ff */
[----:B------:R-:W-:Y:S02]  /*4ab0*/  SHF.R.U32.HI R34, RZ, 0x10, R35 ;  /* 0x00000010ff227819 */ /* 0x000fe40000011623 */
[----:B------:R-:W-:Y:S02]  /*4ac0*/  SHF.R.U32.HI R41, RZ, 0x10, R33 ;  /* 0x00000010ff297819 */ /* 0x000fe40000011621 */
[----:B------:R-:W-:Y:S01]  /*4ad0*/  PRMT R35, R103, 0x5410, R38 ;  /* 0x0000541067237816 */ /* 0x000fe20000000026 */
[----:B------:R-:W-:Y:S01]  /*4ae0*/  IMAD.U32 R38, R13, 0x10000, RZ ;  /* 0x000100000d267824 */ /* 0x000fe200078e00ff */
[----:B------:R-:W-:Y:S01]  /*4af0*/  LOP3.LUT R33, R14, 0xffff0000, RZ, 0xc0, !PT ;  /* 0xffff00000e217812 */ /* 0x000fe200078ec0ff */
[C---:B------:R-:W-:Y:S01]  /*4b00*/  IMAD.U32 R14, R15.reuse, 0x10000, RZ ;  /* 0x000100000f0e7824 */ /* 0x040fe200078e00ff */
[----:B------:R-:W-:-:S02]  /*4b10*/  LOP3.LUT R11, R15, 0xffff0000, RZ, 0xc0, !PT ;  /* 0xffff00000f0b7812 */ /* 0x000fc400078ec0ff */
[C---:B------:R-:W-:Y:S02]  /*4b20*/  PRMT R15, R102.reuse, 0x5410, R39 ;  /* 0x00005410660f7816 */ /* 0x040fe40000000027 */
[----:B------:R-:W-:Y:S02]  /*4b30*/  LOP3.LUT R39, R13, 0xffff0000, RZ, 0xc0, !PT ;  /* 0xffff00000d277812 */ /* 0x000fe400078ec0ff */
[C---:B------:R-:W-:Y:S01]  /*4b40*/  LOP3.LUT R42, R35.reuse, 0xffff0000, RZ, 0xc0, !PT ;  /* 0xffff0000232a7812 */ /* 0x040fe200078ec0ff */
[----:B------:R-:W-:Y:S01]  /*4b50*/  IMAD.U32 R35, R35, 0x10000, RZ ;  /* 0x0001000023237824 */ /* 0x000fe200078e00ff */
[----:B------:R-:W-:Y:S02]  /*4b60*/  PRMT R103, R103, 0x5432, R34 ;  /* 0x0000543267677816 */ /* 0x000fe40000000022 */
[----:B------:R-:W-:Y:S01]  /*4b70*/  PRMT R102, R102, 0x5432, R41 ;  /* 0x0000543266667816 */ /* 0x000fe20000000029 */
[----:B------:R-:W-:Y:S01]  /*4b80*/  FMUL.FTZ R13, R39, R42 ;  /* 0x0000002a270d7220 */ /* 0x000fe20000410000 */
[----:B------:R-:W-:Y:S01]  /*4b90*/  LOP3.LUT R40, R15, 0xffff0000, RZ, 0xc0, !PT ;  /* 0xffff00000f287812 */ /* 0x000fe200078ec0ff */
[C---:B------:R-:W-:Y:S01]  /*4ba0*/  IMAD.U32 R34, R103.reuse, 0x10000, RZ ;  /* 0x0001000067227824 */ /* 0x040fe200078e00ff */
[----:B------:R-:W-:Y:S01]  /*4bb0*/  LOP3.LUT R103, R103, 0xffff0000, RZ, 0xc0, !PT ;  /* 0xffff000067677812 */ /* 0x000fe200078ec0ff */
[C---:B------:R-:W-:Y:S01]  /*4bc0*/  IMAD.U32 R41, R102.reuse, 0x10000, RZ ;  /* 0x0001000066297824 */ /* 0x040fe200078e00ff */
[----:B------:R-:W-:Y:S01]  /*4bd0*/  LOP3.LUT R102, R102, 0xffff0000, RZ, 0xc0, !PT ;  /* 0xffff000066667812 */ /* 0x000fe200078ec0ff */
[-C--:B------:R-:W-:Y:S01]  /*4be0*/  FMUL.FTZ R39, R39, R40.reuse ;  /* 0x0000002827277220 */ /* 0x080fe20000410000 */
[----:B------:R-:W-:Y:S01]  /*4bf0*/  FFMA.FTZ R13, R38, R40, -R13 ;  /* 0x00000028260d7223 */ /* 0x000fe2000001080d */
[C---:B------:R-:W-:Y:S01]  /*4c00*/  FMUL.FTZ R43, R33.reuse, R34 ;  /* 0x00000022212b7220 */ /* 0x040fe20000410000 */
[----:B------:R-:W-:Y:S01]  /*4c10*/  LOP3.LUT R40, R12, 0xffff0000, RZ, 0xc0, !PT ;  /* 0xffff00000c287812 */ /* 0x000fe200078ec0ff */
[----:B------:R-:W-:Y:S01]  /*4c20*/  FMUL.FTZ R33, R33, R41 ;  /* 0x0000002921217220 */ /* 0x000fe20000410000 */
[----:B------:R-:W-:Y:S01]  /*4c30*/  FFMA.FTZ R38, R38, R42, R39 ;  /* 0x0000002a26267223 */ /* 0x000fe20000010027 */
[----:B------:R-:W-:-:S02]  /*4c40*/  IMAD.U32 R15, R15, 0x10000, RZ ;  /* 0x000100000f0f7824 */ /* 0x000fc400078e00ff */
[----:B------:R-:W-:Y:S02]  /*4c50*/  IMAD.U32 R39, R12, 0x10000, RZ ;  /* 0x000100000c277824 */ /* 0x000fe400078e00ff */
        /* <DEDUP_REMOVED lines=14> */
.L_x_12377:
[----:B------:R-:W-:Y:S05]  /*4d40*/  BSYNC B1 ;  /* 0x0000000000017941 */ /* 0x000fea0003800000 */
.L_x_12376:
[----:B--2---:R1:W-:Y:S01]  /*4d50*/  ST.E.128 desc[UR38][R36.64], R12 ;  /* 0x0000000c24007985 */ /* 0x0043e2000c101d26 */
[----:B------:R-:W-:Y:S05]  /*4d60*/  BRA `(.L_x_12355) ;  /* 0x0000002000ec7947 */ /* 0x000fea0003800000 */
.L_x_12348:
        /* <DEDUP_REMOVED lines=46> */
.L_x_12379:
[----:B------:R-:W-:Y:S05]  /*5050*/  BSYNC B1 ;  /* 0x0000000000017941 */ /* 0x000fea0003800000 */
.L_x_12378:
        /* <DEDUP_REMOVED lines=44> */
.L_x_12380:
[----:B------:R-:W-:Y:S01]  /*5320*/  IMAD R57, R18, 0x8, R2 ;  /* 0x0000000812397824 */ /* 0x000fe200078e0202 */
[----:B------:R-:W-:Y:S01]  /*5330*/  SHF.L.U32 R85, R149, 0x1f, RZ ;  /* 0x0000001f95557819 */ /* 0x000fe200000006ff */
[----:B------:R-:W-:Y:S03]  /*5340*/  BSSY B1, `(.L_x_12381) ;  /* 0x0000003000017945 */ /* 0x000fe60003800000 */
[----:B------:R-:W0:Y:S02]  /*5350*/  SYNCS.PHASECHK.TRANS64.TRYWAIT P4, [R57+URZ+0x2d890], R85 ;  /* 0x02d89055390075a7 */ /* 0x000e24000808017f */
[----:B0-----:R-:W-:Y:S05]  /*5360*/  @!P4 BRA `(.L_x_12382) ;  /* 0x000001b40078c947 */ /* 0x001fea0003800000 */
.L_x_12633:
[----:B------:R-:W-:Y:S05]  /*5370*/  BSYNC B1 ;  /* 0x0000000000017941 */ /* 0x000fea0003800000 */
.L_x_12381:
[----:B------:R-:W-:-:S03]  /*5380*/  UMOV UR4, 0xffffffff ;  /* 0xffffffff00047882 */ /* 0x000fc60000000000 */
[----:B------:R-:W-:Y:S05]  /*5390*/  BRA.DIV UR4, `(.L_x_12383) ;  /* 0x000001b604807947 */ /* 0x000fea000b800000 */
[----:B------:R1:W2:Y:S04]  /*53a0*/  SHFL.IDX PT, R89, R61, RZ, 0x1e1f ;  /* 0x001e1fff3d597589 */ /* 0x0002a800000e0000 */
[----:B------:R1:W3:Y:S02]  /*53b0*/  SHFL.IDX PT, R88, R60, RZ, 0x1e1f ;  /* 0x001e1fff3c587589 */ /* 0x0002e400000e0000 */
.L_x_12637:
        /* <DEDUP_REMOVED lines=33> */
[----:B------:R-:W-:Y:S02]  /*55d0*/  PRMT R40, R105, 0x5432, R40 ;  /* 0x0000543269287816 */ /* 0x000fe40000000028 */
[----:B------:R-:W-:Y:S02]  /*55e0*/  SHF.R.U32.HI R105, RZ, 0x10, R53 ;  /* 0x00000010ff697819 */ /* 0x000fe40000011635 */
[--C-:B------:R-:W-:Y:S02]  /*55f0*/  SHF.R.U64 R41, R42, 0x10, R43.reuse ;  /* 0x000000102a297819 */ /* 0x100fe4000000122b */
[----:B------:R-:W-:-:S02]  /*5600*/  SHF.R.U32.HI R42, RZ, 0x10, R43 ;  /* 0x00000010ff2a7819 */ /* 0x000fc4000001162b */
[----:B------:R-:W-:Y:S02]  /*5610*/  SHF.R.U64 R43, R52, 0x10, R53 ;  /* 0x00000010342b7819 */ /* 0x000fe40000001235 */
[--C-:B------:R-:W-:Y:S02]  /*5620*/  SHF.R.U64 R52, R54, 0x10, R55.reuse ;  /* 0x0000001036347819 */ /* 0x100fe40000001237 */
[----:B------:R-:W-:Y:S02]  /*5630*/  SHF.R.U32.HI R53, RZ, 0x10, R55 ;  /* 0x00000010ff357819 */ /* 0x000fe40000011637 */
[----:B------:R-:W-:Y:S02]  /*5640*/  PRMT R105, R117, 0x5410, R105 ;  /* 0x0000541075697816 */ /* 0x000fe40000000069 */
[----:B------:R-:W-:Y:S02]  /*5650*/  PRMT R104, R107, 0x5432, R104 ;  /* 0x000054326b687816 */ /* 0x000fe40000000068 */
[----:B------:R-:W-:-:S02]  /*5660*/  PRMT R43, R108, 0x5410, R43 ;  /* 0x000054106c2b7816 */ /* 0x000fc4000000002b */
[----:B------:R-:W-:Y:S01]  /*5670*/  PRMT R52, R108, 0x5432, R52 ;  /* 0x000054326c347816 */ /* 0x000fe20000000034 */
[----:B-1----:R-:W-:Y:S01]  /*5680*/  IMAD.U32 R108, R61, 0x10000, RZ ;  /* 0x000100003d6c7824 */ /* 0x002fe200078e00ff */
[----:B------:R-:W-:Y:S01]  /*5690*/  PRMT R53, R107, 0x5410, R53 ;  /* 0x000054106b357816 */ /* 0x000fe20000000035 */
[----:B------:R-:W-:Y:S01]  /*56a0*/  IMAD.U32 R107, R105, 0x10000, RZ ;  /* 0x00010000696b7824 */ /* 0x000fe200078e00ff */
[----:B------:R-:W-:Y:S01]  /*56b0*/  PRMT R41, R106, 0x5410, R41 ;  /* 0x000054106a297816 */ /* 0x000fe20000000029 */
[----:B------:R-:W-:Y:S01]  /*56c0*/  IMAD.U32 R55, R104, 0x10000, RZ ;  /* 0x0001000068377824 */ /* 0x000fe200078e00ff */
[----:B------:R-:W-:Y:S01]  /*56d0*/  PRMT R42, R106, 0x5432, R42 ;  /* 0x000054326a2a7816 */ /* 0x000fe2000000002a */
[----:B--2---:R-:W-:Y:S02]  /*56e0*/  IMAD.U32 R106, R13, 0x10000, RZ ;  /* 0x000100000d6a7824 */ /* 0x004fe400078e00ff */
[----:B------:R-:W-:Y:S01]  /*56f0*/  FMUL.FTZ R54, R108, R107 ;  /* 0x0000006b6c367220 */ /* 0x000fe20000410000 */
[----:B------:R-:W-:-:S02]  /*5700*/  LOP3.LUT R105, R105, 0xffff0000, RZ, 0xc0, !PT ;  /* 0xffff000069697812 */ /* 0x000fc400078ec0ff */
        /* <DEDUP_REMOVED lines=36> */
[----:B------:R-:W-:Y:S01]  /*5950*/  FMUL.FTZ R54, R54, R55 ;  /* 0x0000003736367220 */ /* 0x000fe20000410000 */
        /* <DEDUP_REMOVED lines=34> */
.L_x_12387:
[----:B------:R-:W-:Y:S05]  /*5b80*/  BSYNC B2 ;  /* 0x0000000000027941 */ /* 0x000fea0003800000 */
.L_x_12386:
[----:B---3--:R-:W-:-:S04]  /*5b90*/  LEA R40, P3, R20, R88, 0x1 ;  /* 0x0000005814287211 */ /* 0x008fc800078608ff */
[----:B------:R-:W-:Y:S02]  /*5ba0*/  LEA.HI.X R41, R20, R89, R91, 0x1, P3 ;  /* 0x0000005914297211 */ /* 0x000fe400018f0c5b */
[----:B------:R-:W-:-:S03]  /*5bb0*/  ISETP.GE.AND P3, PT, R103, R11, PT ;  /* 0x0000000b6700720c */ /* 0x000fc60003f66270 */
[----:B--2---:R2:W-:Y:S10]  /*5bc0*/  ST.E.128 desc[UR38][R40.64], R12 ;  /* 0x0000000c28007985 */ /* 0x0045f4000c101d26 */
[----:B--2---:R-:W-:-:S05]  /*5bd0*/  @!P3 IMAD.WIDE R12, R103, 0x2, R88 ;  /* 0x00000002670cb825 */ /* 0x004fca00078e0258 */
[----:B-1----:R4:W-:Y:S02]  /*5be0*/  @!P3 ST.E.128 desc[UR38][R12.64], R60 ;  /* 0x0000003c0c00b985 */ /* 0x0029e4000c101d26 */
.L_x_12385:
[----:B------:R-:W-:Y:S05]  /*5bf0*/  BSYNC B1 ;  /* 0x0000000000017941 */ /* 0x000fea0003800000 */
.L_x_12384:
        /* <DEDUP_REMOVED lines=123> */
.L_x_12391:
[----:B------:R-:W-:Y:S05]  /*63b0*/  BSYNC B2 ;  /* 0x0000000000027941 */ /* 0x000fea0003800000 */
.L_x_12390:
[----:B------:R-:W-:-:S04]  /*63c0*/  LEA R36, P3, R21, R88, 0x1 ;  /* 0x0000005815247211 */ /* 0x000fc800078608ff */
[----:B------:R-:W-:Y:S02]  /*63d0*/  LEA.HI.X R37, R21, R89, R90, 0x1, P3 ;  /* 0x0000005915257211 */ /* 0x000fe400018f0c5a */
[----:B------:R-:W-:-:S03]  /*63e0*/  ISETP.GE.AND P3, PT, R52, R11, PT ;  /* 0x0000000b3400720c */ /* 0x000fc60003f66270 */
[----:B---3--:R3:W-:Y:S10]  /*63f0*/  ST.E.128 desc[UR38][R36.64], R12 ;  /* 0x0000000c24007985 */ /* 0x0087f4000c101d26 */
[----:B---3--:R-:W-:-:S05]  /*6400*/  @!P3 IMAD.WIDE R12, R52, 0x2, R88 ;  /* 0x00000002340cb825 */ /* 0x008fca00078e0258 */
[----:B--2---:R2:W-:Y:S02]  /*6410*/  @!P3 ST.E.128 desc[UR38][R12.64], R40 ;  /* 0x000000280c00b985 */ /* 0x0045e4000c101d26 */
.L_x_12389:
[----:B------:R-:W-:Y:S05]  /*6420*/  BSYNC B1 ;  /* 0x0000000000017941 */ /* 0x000fea0003800000 */
.L_x_12388:
        /* <DEDUP_REMOVED lines=50> */
[C---:B------:R-:W-:Y:S01]  /*6750*/  FFMA.FTZ R47, R44.reuse, R47, -R50 ;  /* 0x0000002f2c2f7223 */ /* 0x040fe20000010832 */
        /* <DEDUP_REMOVED lines=26> */
[C---:B------:R-:W-:Y:S01]  /*6900*/  FMUL.FTZ R39, R48.reuse, R111 ;  /* 0x0000006f30277220 */ /* 0x040fe20000410000 */
[----:B------:R-:W-:Y:S01]  /*6910*/  FMUL.FTZ R48, R48, R43 ;  /* 0x0000002b30307220 */ /* 0x000fe20000410000 */
[----:B------:R-:W-:-:S02]  /*6920*/  F2FP.BF16.F32.PACK_AB R33, R33, R47 ;  /* 0x0000002f2121723e */ /* 0x000fc400000010ff */
[C---:B------:R-:W-:Y:S01]  /*6930*/  FFMA.FTZ R39, R15.reuse, R43, -R39 ;  /* 0x0000002b0f277223 */ /* 0x040fe20000010827 */
[----:B------:R-:W-:Y:S01]  /*6940*/  FFMA.FTZ R15, R15, R111, R48 ;  /* 0x0000006f0f0f7223 */ /* 0x000fe20000010030 */
[C---:B------:R-:W-:Y:S01]  /*6950*/  IMAD.U32 R48, R35.reuse, 0x10000, RZ ;  /* 0x0001000023307824 */ /* 0x040fe200078e00ff */
[----:B------:R-:W-:Y:S01]  /*6960*/  LOP3.LUT R35, R35, 0xffff0000, RZ, 0xc0, !PT ;  /* 0xffff000023237812 */ /* 0x000fe200078ec0ff */
[----:B------:R-:W-:Y:S01]  /*6970*/  IMAD.U32 R43, R12, 0x10000, RZ ;  /* 0x000100000c2b7824 */ /* 0x000fe200078e00ff */
[----:B------:R-:W-:Y:S01]  /*6980*/  F2FP.BF16.F32.PACK_AB R39, R39, R46 ;  /* 0x0000002e2727723e */ /* 0x000fe200000010ff */
[C---:B------:R-:W-:Y:S01]  /*6990*/  FMUL.FTZ R51, R49.reuse, R48 ;  /* 0x0000003031337220 */ /* 0x040fe20000410000 */
[----:B------:R-:W-:Y:S01]  /*69a0*/  FMUL.FTZ R49, R49, R50 ;  /* 0x0000003231317220 */ /* 0x000fe20000410000 */
[----:B------:R-:W-:Y:S01]  /*69b0*/  FMUL.FTZ R53, R36, R35 ;  /* 0x0000002324357220 */ /* 0x000fe20000410000 */
[----:B------:R-:W-:Y:S01]  /*69c0*/  F2FP.BF16.F32.PACK_AB R44, R13, R44 ;  /* 0x0000002c0d2c723e */ /* 0x000fe200000010ff */
[C---:B------:R-:W-:Y:S01]  /*69d0*/  FFMA.FTZ R51, R43.reuse, R50, -R51 ;  /* 0x000000322b337223 */ /* 0x040fe20000010833 */
[----:B------:R-:W-:Y:S01]  /*69e0*/  FFMA.FTZ R49, R43, R48, R49 ;  /* 0x000000302b317223 */ /* 0x000fe20000010031 */
[----:B------:R-:W-:Y:S01]  /*69f0*/  LOP3.LUT R43, R32, 0xffff0000, RZ, 0xc0, !PT ;  /* 0xffff0000202b7812 */ /* 0x000fe200078ec0ff */
[----:B------:R-:W-:Y:S01]  /*6a00*/  IMAD.U32 R48, R34, 0x10000, RZ ;  /* 0x0001000022307824 */ /* 0x000fe200078e00ff */
[----:B------:R-:W-:Y:S01]  /*6a10*/  LOP3.LUT R32, R12, 0xffff0000, RZ, 0xc0, !PT ;  /* 0xffff00000c207812 */ /* 0x000fe200078ec0ff */
[----:B------:R-:W-:-:S02]  /*6a20*/  IMAD.MOV.U32 R13, RZ, RZ, R33 ;  /* 0x000000ffff0d7224 */ /* 0x000fc400078e0021 */
[-C--:B------:R-:W-:Y:S02]  /*6a30*/  FMUL.FTZ R36, R36, R43.reuse ;  /* 0x0000002b24247220 */ /* 0x080fe40000410000 */
[----:B------:R-:W-:Y:S01]  /*6a40*/  FFMA.FTZ R12, R32, R43, -R53 ;  /* 0x0000002b200c7223 */ /* 0x000fe20000010835 */
[----:B------:R-:W-:Y:S02]  /*6a50*/  IMAD.U32 R43, R38, 0x10000, RZ ;  /* 0x00010000262b7824 */ /* 0x000fe400078e00ff */
[----:B------:R-:W-:Y:S01]  /*6a60*/  FFMA.FTZ R32, R32, R35, R36 ;  /* 0x0000002320207223 */ /* 0x000fe20000010024 */
[C---:B------:R-:W-:Y:S01]  /*6a70*/  SHF.L.U32 R36, R45.reuse, 0x10, RZ ;  /* 0x000000102d247819 */ /* 0x040fe200000006ff */
[----:B------:R-:W-:Y:S01]  /*6a80*/  IMAD.U32 R35, R14, 0x10000, RZ ;  /* 0x000100000e237824 */ /* 0x000fe200078e00ff */
[----:B------:R-:W-:Y:S02]  /*6a90*/  LOP3.LUT R38, R38, 0xffff0000, RZ, 0xc0, !PT ;  /* 0xffff000026267812 */ /* 0x000fe400078ec0ff */
        /* <DEDUP_REMOVED lines=21> */
.L_x_12393:
[----:B------:R-:W-:Y:S05]  /*6bf0*/  BSYNC B1 ;  /* 0x0000000000017941 */ /* 0x000fea0003800000 */
.L_x_12392:
[----:B---3--:R3:W-:Y:S01]  /*6c00*/  ST.E.128 desc[UR38][R40.64], R12 ;  /* 0x0000000c28007985 */ /* 0x0087e2000c101d26 */
[----:B------:R-:W-:-:S13]  /*6c10*/  ISETP.GE.AND P3, PT, R42, R11, PT ;  /* 0x0000000b2a00720c */ /* 0x000fda0003f66270 */
[----:B------:R-:W-:Y:S05]  /*6c20*/  @P3 BRA `(.L_x_12355) ;  /* 0x00000004003c3947 */ /* 0x000fea0003800000 */
[----:B------:R-:W-:-:S05]  /*6c30*/  IMAD.WIDE R88, R42, 0x2, R88 ;  /* 0x000000022a587825 */ /* 0x000fca00078e0258 */
[----:B--2---:R2:W-:Y:S01]  /*6c40*/  ST.E.128 desc[UR38][R88.64], R36 ;  /* 0x0000002458007985 */ /* 0x0045e2000c101d26 */
[----:B------:R-:W-:Y:S05]  /*6c50*/  BRA `(.L_x_12355) ;  /* 0x0000000400307947 */ /* 0x000fea0003800000 */
.L_x_12347:
[----:B------:R-:W-:-:S06]  /*6c60*/  UISETP.NE.AND UP0, UPT, UR41, 0x3, UPT ;  /* 0x000000032900788c */ /* 0x000fcc000bf05270 */
[----:B------:R-:W-:-:S13]  /*6c70*/  PLOP3.LUT P2, PT, PT, PT, UP0, 0x80, 0x0 ;  /* 0x000000000000781c */ /* 0x000fda0003f4f008 */
[----:B------:R-:W-:Y:S05]  /*6c80*/  @!P2 BRA `(.L_x_12394) ;  /* 0x000000000004a947 */ /* 0x000fea0003800000 */
[----:B------:R-:W-:Y:S01]  /*6c90*/  BPT.TRAP 0x1 ;  /* 0x000000040000795c */ /* 0x000fe20000300000 */
.L_x_12394:
[----:B------:R-:W-:Y:S01]  /*6ca0*/  IMAD R57, R18, 0x8, R2 ;  /* 0x0000000812397824 */ /* 0x000fe200078e0202 */
[----:B------:R-:W-:Y:S01]  /*6cb0*/  SHF.L.U32 R85, R149, 0x1f, RZ ;  /* 0x0000001f95557819 */ /* 0x000fe200000006ff */
[----:B------:R-:W-:Y:S01]  /*6cc0*/  BSSY B1, `(.L_x_12395) ;  /* 0x0000004000017945 */ /* 0x000fe20003800000 */
[----:B------:R-:W-:Y:S02]  /*6cd0*/  SHF.R.S32.HI R82, RZ, 0x1f, R81 ;  /* 0x0000001fff527819 */ /* 0x000fe40000011451 */
[----:B------:R-:W0:Y:S02]  /*6ce0*/  SYNCS.PHASECHK.TRANS64.TRYWAIT P3, [R57+URZ+0x2d890], R85 ;  /* 0x02d89055390075a7 */ /* 0x000e24000806017f */
[----:B0-----:R-:W-:Y:S05]  /*6cf0*/  @!P3 BRA `(.L_x_12396) ;  /* 0x0000019c0074b947 */ /* 0x001fea0003800000 */
.L_x_12638:
[----:B------:R-:W-:Y:S05]  /*6d00*/  BSYNC B1 ;  /* 0x0000000000017941 */ /* 0x000fea0003800000 */
.L_x_12395:
        /* <DEDUP_REMOVED lines=24> */
.L_x_12642:
[----:B------:R-:W-:Y:S05]  /*6e90*/  @!P3 BRA `(.L_x_12355) ;  /* 0x0000000000a0b947 */ /* 0x000fea0003800000 */
[----:B-1----:R-:W4:Y:S01]  /*6ea0*/  LDL R13, [R1+0x5c] ;  /* 0x00005c00010d7983 */ /* 0x002f220000100800 */
[----:B------:R-:W-:-:S03]  /*6eb0*/  ULDC UR4, c[0x0][0x2f4] ;  /* 0x0000bd0000047ab9 */ /* 0x000fc60000000800 */
[----:B------:R-:W5:Y:S04]  /*6ec0*/  LDL R12, [R1+0x58] ;  /* 0x00005800010c7983 */ /* 0x000f680000100800 */
[----:B------:R-:W5:Y:S04]  /*6ed0*/  LDL R11, [R1+0x4c] ;  /* 0x00004c00010b7983 */ /* 0x000f680000100800 */
[----:B------:R-:W5:Y:S01]  /*6ee0*/  LDL R41, [R1+0x50] ;  /* 0x0000500001297983 */ /* 0x000f620000100800 */
[----:B------:R-:W-:Y:S02]  /*6ef0*/  ISETP.GE.AND P5, PT, R16, UR4, PT ;  /* 0x0000000410007c0c */ /* 0x000fe4000bfa6270 */
        /* <DEDUP_REMOVED lines=34> */
.L_x_12355:
[----:B------:R-:W-:Y:S05]  /*7120*/  BSYNC B0 ;  /* 0x0000000000007941 */ /* 0x000fea0003800000 */
.L_x_12346:
        /* <DEDUP_REMOVED lines=16> */
.L_x_12399:
[----:B------:R-:W-:Y:S05]  /*7230*/  BSYNC B0 ;  /* 0x0000000000007941 */ /* 0x000fea0003800000 */
.L_x_12398:
[----:B------:R-:W5:Y:S01]  /*7240*/  SYNCS.PHASECHK.TRANS64.TRYWAIT P2, [R57+URZ+0x2d8b0], R85 ;  /* 0x02d8b055390075a7 */ /* 0x000f62000804017f */
[----:B------:R-:W-:Y:S04]  /*7250*/  BSSY B0, `(.L_x_12400) ;  /* 0x0000002000007945 */ /* 0x000fe80003800000 */
[----:B-----5:R-:W-:Y:S05]  /*7260*/  @!P2 BRA `(.L_x_12401) ;  /* 0x000001980074a947 */ /* 0x020fea0003800000 */
.L_x_12643:
[----:B------:R-:W-:Y:S05]  /*7270*/  BSYNC B0 ;  /* 0x0000000000007941 */ /* 0x000fea0003800000 */
.L_x_12400:
        /* <DEDUP_REMOVED lines=13> */
[----:B------:R-:W-:-:S04]  /*7350*/  IMAD.WIDE.U32 R12, R138, UR4, R12 ;  /* 0x000000048a0c7c25 */ /* 0x000fc8000f8e000c */
[----:B------:R-:W-:Y:S01]  /*7360*/  IMAD R13, R138, UR5, R13 ;  /* 0x000000058a0d7c24 */ /* 0x000fe2000f8e020d */
[----:B0-----:R-:W-:-:S04]  /*7370*/  LEA R11, P2, R12, UR6, 0x1 ;  /* 0x000000060c0b7c11 */ /* 0x001fc8000f8408ff */
[----:B------:R-:W-:Y:S01]  /*7380*/  LEA.HI.X R12, R12, UR7, R13, 0x1, P2 ;  /* 0x000000070c0c7c11 */ /* 0x000fe200090f0c0d */
[----:B------:R0:W1:Y:S01]  /*7390*/  SHFL.IDX PT, R36, R11, RZ, 0x1e1f ;  /* 0x001e1fff0b247589 */ /* 0x00006200000e0000 */
[----:B------:R-:W-:-:S03]  /*73a0*/  ISETP.GT.AND P2, PT, R84, R156, PT ;  /* 0x0000009c5400720c */ /* 0x000fc60003f44270 */
[----:B------:R0:W2:Y:S10]  /*73b0*/  SHFL.IDX PT, R37, R12, RZ, 0x1e1f ;  /* 0x001e1fff0c257589 */ /* 0x0000b400000e0000 */
[----:B0-----:R-:W-:Y:S05]  /*73c0*/  @!P2 BRA `(.L_x_12403) ;  /* 0x000000000098a947 */ /* 0x001fea0003800000 */
[----:B------:R-:W3:Y:S01]  /*73d0*/  LDL R15, [R1+0x5c] ;  /* 0x00005c00010f7983 */ /* 0x000ee20000100800 */
[----:B------:R-:W-:-:S03]  /*73e0*/  ULDC UR4, c[0x0][0x2f4] ;  /* 0x0000bd0000047ab9 */ /* 0x000fc60000000800 */
[----:B------:R-:W4:Y:S04]  /*73f0*/  LDL R14, [R1+0x58] ;  /* 0x00005800010e7983 */ /* 0x000f280000100800 */
[----:B------:R-:W5:Y:S04]  /*7400*/  LDL R42, [R1+0x4c] ;  /* 0x00004c00012a7983 */ /* 0x000f680000100800 */
[----:B------:R-:W5:Y:S01]  /*7410*/  LDL R41, [R1+0x50] ;  /* 0x0000500001297983 */ /* 0x000f620000100800 */
[----:B------:R-:W-:Y:S02]  /*7420*/  ISETP.GE.AND P5, PT, R16, UR4, PT ;  /* 0x0000000410007c0c */ /* 0x000fe4000bfa6270 */
        /* <DEDUP_REMOVED lines=32> */
.L_x_12403:
[----:B------:R-:W-:Y:S05]  /*7630*/  BSYNC B0 ;  /* 0x0000000000007941 */ /* 0x000fea0003800000 */
.L_x_12402:
        /* <DEDUP_REMOVED lines=11> */
[----:B0-----:R-:W-:Y:S02]  /*76f0*/  SEL R12, RZ, 0x1, P2 ;  /* 0x00000001ff0c7807 */ /* 0x001fe40001000000 */
[----:B------:R-:W-:Y:S02]  /*7700*/  SEL R18, R18, RZ, P2 ;  /* 0x000000ff12127207 */ /* 0x000fe40001000000 */
[----:B------:R-:W-:Y:S01]  /*7710*/  LOP3.LUT R149, R149, R12, RZ, 0x3c, !PT ;  /* 0x0000000c95957212 */ /* 0x000fe200078e3cff */
[----:B------:R3:W-:Y:S01]  /*7720*/  @!P3 SYNCS.ARRIVE.TRANS64.RED.A1T0 RZ, [R57+URZ], RZ ;  /* 0x000000ff39ffb9a7 */ /* 0x0007e2000810043f */
[----:B------:R-:W-:Y:S05]  /*7730*/  @P1 BRA `(.L_x_12404) ;  /* 0xffffffb400081947 */ /* 0x000fea000383ffff */
[----:B------:R-:W0:Y:S01]  /*7740*/  S2R R11, SR_TID.X ;  /* 0x00000000000b7919 */ /* 0x000e220000002100 */
[----:B------:R-:W-:Y:S02]  /*7750*/  PLOP3.LUT P0, PT, PT, PT, PT, 0x8, 0x0 ;  /* 0x000000000000781c */ /* 0x000fe40003f0e170 */
[----:B0-----:R-:W-:-:S04]  /*7760*/  SHF.R.U32.HI R11, RZ, 0x7, R11 ;  /* 0x00000007ff0b7819 */ /* 0x001fc8000001160b */
[----:B------:R-:W-:-:S13]  /*7770*/  ISETP.NE.AND P4, PT, R11, 0x1, PT ;  /* 0x000000010b00780c */ /* 0x000fda0003f85270 */
[----:B------:R-:W-:Y:S06]  /*7780*/  @!P4 BAR.ARV 0x9, 0x100 ;  /* 0x024400000000cb1d */ /* 0x000fec0000002000 */
.L_x_12341:
[----:B------:R-:W4:Y:S01]  /*7790*/  LDL R3, [R1+0x88] ;  /* 0x0000880001037983 */ /* 0x000f220000100800 */
[----:B------:R-:W0:Y:S01]  /*77a0*/  LDC R0, c[0x0][0x448] ;  /* 0x00011200ff007b82 */ /* 0x000e220000000800 */
[----:B------:R-:W-:Y:S01]  /*77b0*/  IMAD.MOV.U32 R94, RZ, RZ, RZ ;  /* 0x000000ffff5e7224 */ /* 0x000fe200078e00ff */
[----:B0-----:R-:W-:-:S13]  /*77c0*/  ISETP.NE.AND P1, PT, R0, 0x1, PT ;  /* 0x000000010000780c */ /* 0x001fda0003f25270 */
[----:B------:R-:W0:Y:S08]  /*77d0*/  @P1 LDC R0, c[0x0][0x44c] ;  /* 0x00011300ff001b82 */ /* 0x000e300000000800 */
[----:B------:R-:W1:Y:S01]  /*77e0*/  @P1 LDC R5, c[0x0][0x450] ;  /* 0x00011400ff051b82 */ /* 0x000e620000000800 */
[----:B----4-:R-:W-:-:S04]  /*77f0*/  VIADD R3, R3, 0xbf ;  /* 0x000000bf03037836 */ /* 0x010fc80000000000 */
[----:B0-----:R-:W-:-:S05]  /*7800*/  @P1 IMAD.HI.U32 R0, R3, R0, RZ ;  /* 0x0000000003001227 */ /* 0x001fca00078e00ff */
[----:B-1----:R-:W-:-:S05]  /*7810*/  @P1 SHF.R.U32.HI R3, RZ, R5, R0 ;  /* 0x00000005ff031219 */ /* 0x002fca0000011600 */
        /* <DEDUP_REMOVED lines=10> */
.L_x_12405:
[----:B------:R-:W-:Y:S04]  /*78c0*/  BSSY B0, `(.L_x_12406) ;  /* 0x0000020000007945 */ /* 0x000fe80003800000 */
[----:B------:R-:W-:Y:S05]  /*78d0*/  @!P1 BRA `(.L_x_12407) ;  /* 0x0000000000789947 */ /* 0x000fea0003800000 */
[----:B------:R-:W4:Y:S01]  /*78e0*/  LDL R0, [R1+0x9c] ;  /* 0x00009c0001007983 */ /* 0x000f220000100800 */
[----:B------:R-:W-:Y:S01]  /*78f0*/  ULDC UR4, c[0x0][0x9f0] ;  /* 0x00027c0000047ab9 */ /* 0x000fe20000000800 */
[----:B----4-:R-:W-:-:S04]  /*7900*/  ISETP.NE.AND P0, PT, R0, RZ, PT ;  /* 0x000000ff0000720c */ /* 0x010fc80003f05270 */
        /* <DEDUP_REMOVED lines=27> */
.L_x_12407:
[----:B------:R-:W-:Y:S05]  /*7ac0*/  BSYNC B0 ;  /* 0x0000000000007941 */ /* 0x000fea0003800000 */
.L_x_12406:
        /* <DEDUP_REMOVED lines=26> */
[----:B----4-:R-:W-:-:S02]  /*7c70*/  IMAD R4, R0, R94, RZ ;  /* 0x0000005e00047224 */ /* 0x010fc400078e02ff */
        /* <DEDUP_REMOVED lines=15> */
.L_x_12646:
        /* <DEDUP_REMOVED lines=8> */
[----:B------:R-:W-:Y:S02]  /*7df0*/  IMAD R3, R3, 0x2000, R4 ;  /* 0x0000200003037824 */ /* 0x000fe400078e0204 */
[----:B------:R-:W-:-:S03]  /*7e00*/  VIADD R0, R0, 0xc400 ;  /* 0x0000c40000007836 */ /* 0x000fc60000000000 */
[----:B------:R-:W-:Y:S02]  /*7e10*/  SHF.R.U32.HI R3, RZ, 0x4, R3 ;  /* 0x00000004ff037819 */ /* 0x000fe40000011603 */
[----:B------:R-:W-:Y:S02]  /*7e20*/  SHF.R.U32.HI R0, RZ, 0x4, R0 ;  /* 0x00000004ff007819 */ /* 0x000fe40000011600 */
[----:B------:R-:W-:Y:S02]  /*7e30*/  LOP3.LUT R3, R3, 0x3fff, RZ, 0xc0, !PT ;  /* 0x00003fff03037812 */ /* 0x000fe400078ec0ff */
[----:B------:R-:W-:-:S03]  /*7e40*/  LOP3.LUT R44, R0, 0x3fff, RZ, 0xc0, !PT ;  /* 0x00003fff002c7812 */ /* 0x000fc600078ec0ff */
[----:B------:R1:W-:Y:S01]  /*7e50*/  STL [R1+0x70], R3 ;  /* 0x0000700301007387 */ /* 0x0003e20000100800 */
[----:B------:R-:W-:Y:S05]  /*7e60*/  @!P0 BRA `(.L_x_12411) ;  /* 0x0000000000408947 */ /* 0x000fea0003800000 */
        /* <DEDUP_REMOVED lines=15> */
[----:B0123-5:R-:W-:Y:S05]  /*7f60*/  CALL.ABS.NOINC R14 ;  /* 0x000000000e007343 */ /* 0x02ffea0003c00000 */
.L_x_12411:
[----:B------:R-:W-:Y:S05]  /*7f70*/  BSYNC B6 ;  /* 0x0000000000067941 */ /* 0x000fea0003800000 */
.L_x_12410:
        /* <DEDUP_REMOVED lines=8> */
[----:B------:R1:W4:Y:S03]  /*8000*/  SYNCS.PHASECHK.TRANS64.TRYWAIT P0, [R2+URZ+0x2d800], R3 ;  /* 0x02d80003020075a7 */ /* 0x000326000800017f */
[----:B----4-:R-:W-:Y:S05]  /*8010*/  @!P0 NANOSLEEP.SYNCS 0x989680 ;  /* 0x009896800000895d */ /* 0x010fea0003900000 */
[----:B------:R-:W4:Y:S01]  /*8020*/  @!P0 SYNCS.PHASECHK.TRANS64 P0, [R2+URZ+0x2d800], R3 ;  /* 0x02d80003020085a7 */ /* 0x000f22000800007f */
[----:B------:R-:W-:Y:S04]  /*8030*/  BSSY B0, `(.L_x_12413) ;  /* 0x0000006000007945 */ /* 0x000fe80003800000 */
[----:B----4-:R-:W-:Y:S05]  /*8040*/  @P0 BRA `(.L_x_12414) ;  /* 0x0000000000100947 */ /* 0x010fea0003800000 */
.L_x_12415:
[----:B----4-:R4:W0:Y:S02]  /*8050*/  SYNCS.PHASECHK.TRANS64.TRYWAIT P0, [R2+URZ+0x2d800], R3 ;  /* 0x02d80003020075a7 */ /* 0x010824000800017f */
[----:B0-----:R-:W-:Y:S05]  /*8060*/  @!P0 NANOSLEEP.SYNCS 0x989680 ;  /* 0x009896800000895d */ /* 0x001fea0003900000 */
[----:B------:R-:W0:Y:S02]  /*8070*/  @!P0 SYNCS.PHASECHK.TRANS64 P0, [R2+URZ+0x2d800], R3 ;  /* 0x02d80003020085a7 */ /* 0x000e24000800007f */
[----:B0-----:R-:W-:Y:S05]  /*8080*/  @!P0 BRA `(.L_x_12415) ;  /* 0xfffffffc00f08947 */ /* 0x001fea000383ffff */
.L_x_12414:
[----:B------:R-:W-:Y:S05]  /*8090*/  BSYNC B0 ;  /* 0x0000000000007941 */ /* 0x000fea0003800000 */
.L_x_12413:
[----:B------:R-:W-:Y:S05]  /*80a0*/  BRA `(.L_x_12416) ;  /* 0x0000004000787947 */ /* 0x000fea0003800000 */
.L_x_12412:
[----:B------:R-:W-:Y:S01]  /*80b0*/  ULOP3.LUT UP0, URZ, UR42, 0x1bf, URZ, 0xc0, !UPT ;  /* 0x000001bf2a3f7892 */ /* 0x000fe2000f80c03f */
[----:B-----5:R-:W-:Y:S01]  /*80c0*/  SHF.R.S32.HI R0, RZ, 0x1f, R95 ;  /* 0x0000001fff007819 */ /* 0x020fe2000001145f */
[----:B------:R-:W-:Y:S01]  /*80d0*/  ULDC.64 UR4, c[0x0][0x3f8] ;  /* 0x0000fe0000047ab9 */ /* 0x000fe20000000a00 */
[----:B------:R-:W-:Y:S01]  /*80e0*/  ULDC.64 UR6, c[0x0][0x408] ;  /* 0x0001020000067ab9 */ /* 0x000fe20000000a00 */
[----:B------:R-:W-:Y:S02]  /*80f0*/  IMAD.WIDE.U32 R24, R95, UR4, RZ ;  /* 0x000000045f187c25 */ /* 0x000fe4000f8e00ff */
[----:B------:R-:W-:Y:S02]  /*8100*/  PLOP3.LUT P0, PT, PT, PT, UP0, 0x80, 0x0 ;  /* 0x000000000000781c */ /* 0x000fe40003f0f008 */
        /* <DEDUP_REMOVED lines=23> */
[----:B0123--:R-:W-:Y:S05]  /*8280*/  CALL.ABS.NOINC R14 ;  /* 0x000000000e007343 */ /* 0x00ffea0003c00000 */
.L_x_12417:
[----:B------:R-:W4:Y:S01]  /*8290*/  LDL R20, [R1+0x88] ;  /* 0x0000880001147983 */ /* 0x000f220000100800 */
[----:B------:R-:W-:Y:S01]  /*82a0*/  ULDC.U8 UR4, c[0x0][0x410] ;  /* 0x0001040000047ab9 */ /* 0x000fe20000000000 */
[----:B------:R-:W-:Y:S01]  /*82b0*/  BSSY B0, `(.L_x_12418) ;  /* 0x00003f5000007945 */ /* 0x000fe20003800000 */
[----:B------:R-:W-:Y:S01]  /*82c0*/  ISETP.NE.AND P0, PT, RZ, UR4, PT ;  /* 0x00000004ff007c0c */ /* 0x000fe2000bf05270 */
[----:B----4-:R-:W-:-:S12]  /*82d0*/  IMAD.IADD R9, R156, 0x1, R20 ;  /* 0x000000019c097824 */ /* 0x010fd800078e0214 */
[----:B------:R-:W-:Y:S05]  /*82e0*/  @!P0 BRA `(.L_x_12419) ;  /* 0x0000001c00e08947 */ /* 0x000fea0003800000 */
[----:B------:R-:W4:Y:S01]  /*82f0*/  LDC R6, c[0x0][0x448] ;  /* 0x00011200ff067b82 */ /* 0x000f220000000800 */
[----:B-1----:R-:W-:Y:S01]  /*8300*/  IMAD.MOV.U32 R3, RZ, RZ, R9 ;  /* 0x000000ffff037224 */ /* 0x002fe200078e0009 */
[----:B------:R-:W-:Y:S01]  /*8310*/  ULDC.64 UR4, c[0x0][0x3f8] ;  /* 0x0000fe0000047ab9 */ /* 0x000fe20000000a00 */
[----:B------:R-:W-:Y:S01]  /*8320*/  ULDC.64 UR6, c[0x0][0x408] ;  /* 0x0001020000067ab9 */ /* 0x000fe20000000a00 */
[----:B------:R-:W-:Y:S02]  /*8330*/  IMAD.MOV.U32 R25, RZ, RZ, R29 ;  /* 0x000000ffff197224 */ /* 0x000fe400078e001d */
[----:B------:R-:W-:Y:S01]  /*8340*/  IMAD.MOV.U32 R27, RZ, RZ, R31 ;  /* 0x000000ffff1b7224 */ /* 0x000fe200078e001f */
[----:B----4-:R-:W-:-:S13]  /*8350*/  ISETP.NE.AND P0, PT, R6, 0x1, PT ;  /* 0x000000010600780c */ /* 0x010fda0003f05270 */
[----:B------:R-:W1:Y:S08]  /*8360*/  @P0 LDC R0, c[0x0][0x44c] ;  /* 0x00011300ff000b82 */ /* 0x000e700000000800 */
[----:B------:R-:W4:Y:S01]  /*8370*/  @P0 LDC R5, c[0x0][0x450] ;  /* 0x00011400ff050b82 */ /* 0x000f220000000800 */
[----:B-1----:R-:W-:-:S05]  /*8380*/  @P0 IMAD.HI.U32 R0, R9, R0, RZ ;  /* 0x0000000009000227 */ /* 0x002fca00078e00ff */
[----:B----4-:R-:W-:-:S04]  /*8390*/  @P0 SHF.R.U32.HI R3, RZ, R5, R0 ;  /* 0x00000005ff030219 */ /* 0x010fc80000011600 */
        /* <DEDUP_REMOVED lines=17> */
[----:B------:R1:W4:Y:S04]  /*84b0*/  SHFL.IDX PT, R3, R13, RZ, 0x1e1f ;  /* 0x001e1fff0d037589 */ /* 0x00032800000e0000 */
[----:B------:R-:W0:Y:S04]  /*84c0*/  SHFL.IDX PT, R38, R38, RZ, 0x1e1f ;  /* 0x001e1fff26267589 */ /* 0x000e2800000e0000 */
[----:B------:R-:W0:Y:S04]  /*84d0*/  SHFL.IDX PT, R0, R0, RZ, 0x1e1f ;  /* 0x001e1fff00007589 */ /* 0x000e2800000e0000 */
[----:B-1----:R-:W0:Y:S02]  /*84e0*/  SHFL.IDX PT, R39, R39, RZ, 0x1e1f ;  /* 0x001e1fff27277589 */ /* 0x002e2400000e0000 */
.L_x_12652:
        /* <DEDUP_REMOVED lines=8> */
[----:B------:R-:W-:Y:S02]  /*8570*/  CS2R R12, SRZ ;  /* 0x00000000000c7805 */ /* 0x000fe4000001ff00 */
[----:B------:R-:W-:Y:S02]  /*8580*/  CS2R R8, SRZ ;  /* 0x0000000000087805 */ /* 0x000fe4000001ff00 */
[----:B--2---:R-:W-:Y:S02]  /*8590*/  CS2R R36, SRZ ;  /* 0x0000000000247805 */ /* 0x004fe4000001ff00 */
        /* <DEDUP_REMOVED lines=27> */
[-C--:B------:R-:W-:Y:S02]  /*8750*/  @!P3 IADD3 R26, P4, R38, R24.reuse, RZ ;  /* 0x00000018261ab210 */ /* 0x080fe40007f9e0ff */
        /* <DEDUP_REMOVED lines=56> */
.L_x_12422:
[----:B------:R-:W-:Y:S05]  /*8ae0*/  BSYNC B1 ;  /* 0x0000000000017941 */ /* 0x000fea0003800000 */
.L_x_12421:
[----:B------:R-:W-:Y:S01]  /*8af0*/  ULEA.HI UR4, UR37, UR37, URZ, 0x1 ;  /* 0x0000002525047291 */ /* 0x000fe2000f8f083f */
[----:B----45:R-:W-:Y:S01]  /*8b00*/  IMAD.MOV.U32 R3, RZ, RZ, R35 ;  /* 0x000000ffff037224 */ /* 0x030fe200078e0023 */
[----:B------:R-:W-:Y:S01]  /*8b10*/  VIMNMX R97, R97, 0xc0, PT ;  /* 0x000000c061617848 */ /* 0x000fe20003fe0100 */
[----:B------:R-:W-:Y:S01]  /*8b20*/  IMAD.MOV.U32 R0, RZ, RZ, R34 ;  /* 0x000000ffff007224 */ /* 0x000fe200078e0022 */
[----:B------:R-:W-:Y:S01]  /*8b30*/  ULOP3.LUT UR4, UR4, 0xfffffffe, URZ, 0xc0, !UPT ;  /* 0xfffffffe04047892 */ /* 0x000fe2000f8ec03f */
[----:B0-----:R-:W-:Y:S01]  /*8b40*/  IMAD.MOV.U32 R4, RZ, RZ, R30 ;  /* 0x000000ffff047224 */ /* 0x001fe200078e001e */
[----:B------:R-:W-:Y:S01]  /*8b50*/  PRMT R59, R3, 0x7610, R59 ;  /* 0x00007610033b7816 */ /* 0x000fe2000000003b */
[----:B------:R-:W-:Y:S01]  /*8b60*/  IMAD.MOV.U32 R5, RZ, RZ, R27 ;  /* 0x000000ffff057224 */ /* 0x000fe200078e001b */
[----:B------:R-:W-:Y:S01]  /*8b70*/  UIADD3 UR4, UR37, -UR4, URZ ;  /* 0x8000000425047290 */ /* 0x000fe2000fffe03f */
[----:B------:R-:W-:Y:S01]  /*8b80*/  PRMT R38, R38, 0x5410, R0 ;  /* 0x0000541026267816 */ /* 0x000fe20000000000 */
[----:B------:R-:W-:Y:S01]  /*8b90*/  IMAD.MOV.U32 R0, RZ, RZ, R31 ;  /* 0x000000ffff007224 */ /* 0x000fe200078e001f */
[----:B---3--:R-:W-:Y:S01]  /*8ba0*/  PRMT R57, R4, 0x7610, R57 ;  /* 0x0000761004397816 */ /* 0x008fe20000000039 */
        /* <DEDUP_REMOVED lines=40> */
[----:B------:R-:W-:-:S02]  /*8e30*/  PRMT R47, R5, 0x7610, R47 ;  /* 0x00007610052f7816 */ /* 0x000fc4000000002f */
[----:B------:R-:W-:Y:S01]  /*8e40*/  PRMT R48, R6, 0x7610, R48 ;  /* 0x0000761006307816 */ /* 0x000fe20000000030 */
[----:B0-----:R-:W-:Y:S08]  /*8e50*/  @!P0 BRA `(.L_x_12424) ;  /* 0x0000018000248947 */ /* 0x001ff00003800000 */
.L_x_12653:
[----:B------:R-:W-:Y:S05]  /*8e60*/  BSYNC B1 ;  /* 0x0000000000017941 */ /* 0x000fea0003800000 */
.L_x_12423:
        /* <DEDUP_REMOVED lines=74> */
.L_x_12427:
[----:B------:R-:W-:Y:S05]  /*9310*/  BSYNC B1 ;  /* 0x0000000000017941 */ /* 0x000fea0003800000 */
.L_x_12426:
        /* <DEDUP_REMOVED lines=49> */
.L_x_12429:
[----:B------:R-:W-:Y:S05]  /*9630*/  BSYNC B1 ;  /* 0x0000000000017941 */ /* 0x000fea0003800000 */
.L_x_12428:
        /* <DEDUP_REMOVED lines=48> */
.L_x_12431:
[----:B------:R-:W-:Y:S05]  /*9940*/  BSYNC B1 ;  /* 0x0000000000017941 */ /* 0x000fea0003800000 */
.L_x_12430:
        /* <DEDUP_REMOVED lines=48> */
.L_x_12433:
[----:B------:R-:W-:Y:S05]  /*9c50*/  BSYNC B1 ;  /* 0x0000000000017941 */ /* 0x000fea0003800000 */
.L_x_12432:
        /* <DEDUP_REMOVED lines=23> */
[C---:B------:R-:W-:Y:S01]  /*9dd0*/  FFMA.FTZ R27, R12.reuse, R21, R24 ;  /* 0x000000150c1b7223 */ /* 0x040fe20000010018 */
[----:B------:R-:W-:Y:S01]  /*9de0*/  FMUL.FTZ R21, R15, R48 ;  /* 0x000000300f157220 */ /* 0x000fe20000410000 */
[----:B------:R-:W-:Y:S02]  /*9df0*/  IMAD.U32 R7, R5, 0x10000, RZ ;  /* 0x0001000005077824 */ /* 0x000fe400078e00ff */
[----:B------:R-:W-:Y:S01]  /*9e00*/  FFMA.FTZ R26, R12, R20, -R25 ;  /* 0x000000140c1a7223 */ /* 0x000fe20000010819 */
[----:B------:R-:W-:Y:S01]  /*9e10*/  FFMA.FTZ R48, R14, R48, -R13 ;  /* 0x000000300e307223 */ /* 0x000fe2000001080d */
[----:B------:R-:W-:Y:S01]  /*9e20*/  LOP3.LUT R4, R4, 0xffff0000, RZ, 0xc0, !PT ;  /* 0xffff000004047812 */ /* 0x000fe200078ec0ff */
[----:B------:R-:W-:Y:S01]  /*9e30*/  IMAD.U32 R15, R45, 0x10000, RZ ;  /* 0x000100002d0f7824 */ /* 0x000fe200078e00ff */
[----:B------:R-:W-:Y:S01]  /*9e40*/  LOP3.LUT R5, R5, 0xffff0000, RZ, 0xc0, !PT ;  /* 0xffff000005057812 */ /* 0x000fe200078ec0ff */
[----:B------:R-:W-:Y:S01]  /*9e50*/  FFMA.FTZ R29, R14, R46, R21 ;  /* 0x0000002e0e1d7223 */ /* 0x000fe20000010015 */
[----:B------:R-:W-:Y:S01]  /*9e60*/  SHF.L.U32 R13, R47, 0x10, RZ ;  /* 0x000000102f0d7819 */ /* 0x000fe200000006ff */
[----:B------:R-:W-:Y:S01]  /*9e70*/  FMUL.FTZ R21, R4, R15 ;  /* 0x0000000f04157220 */ /* 0x000fe20000410000 */
[----:B------:R-:W-:-:S02]  /*9e80*/  LOP3.LUT R20, R45, 0xffff0000, RZ, 0xc0, !PT ;  /* 0xffff00002d147812 */ /* 0x000fc400078ec0ff */
[----:B------:R-:W-:Y:S01]  /*9e90*/  LOP3.LUT R12, R47, 0xffff0000, RZ, 0xc0, !PT ;  /* 0xffff00002f0c7812 */ /* 0x000fe200078ec0ff */
[-C--:B------:R-:W-:Y:S01]  /*9ea0*/  FMUL.FTZ R14, R4, R13.reuse ;  /* 0x0000000d040e7220 */ /* 0x080fe20000410000 */
[C---:B------:R-:W-:Y:S01]  /*9eb0*/  FFMA.FTZ R4, R6.reuse, R13, -R21 ;  /* 0x0000000d06047223 */ /* 0x040fe20000010815 */
[C---:B------:R-:W-:Y:S02]  /*9ec0*/  FMUL.FTZ R24, R5.reuse, R20 ;  /* 0x0000001405187220 */ /* 0x040fe40000410000 */
[-C--:B------:R-:W-:Y:S01]  /*9ed0*/  FMUL.FTZ R25, R5, R12.reuse ;  /* 0x0000000c05197220 */ /* 0x080fe20000410000 */
[----:B------:R-:W-:Y:S01]  /*9ee0*/  FFMA.FTZ R15, R6, R15, R14 ;  /* 0x0000000f060f7223 */ /* 0x000fe2000001000e */
[----:B------:R-:W-:Y:S01]  /*9ef0*/  FFMA.FTZ R5, R7, R12, -R24 ;  /* 0x0000000c07057223 */ /* 0x000fe20000010818 */
[----:B------:R-:W-:Y:S01]  /*9f00*/  F2FP.BF16.F32.PACK_AB R6, R27, R26 ;  /* 0x0000001a1b06723e */ /* 0x000fe200000010ff */
[----:B------:R-:W-:Y:S01]  /*9f10*/  FFMA.FTZ R20, R7, R20, R25 ;  /* 0x0000001407147223 */ /* 0x000fe20000010019 */
[----:B------:R-:W-:-:S02]  /*9f20*/  F2FP.BF16.F32.PACK_AB R7, R29, R48 ;  /* 0x000000301d07723e */ /* 0x000fc400000010ff */
[----:B------:R-:W-:Y:S02]  /*9f30*/  F2FP.BF16.F32.PACK_AB R4, R15, R4 ;  /* 0x000000040f04723e */ /* 0x000fe400000010ff */
[----:B------:R-:W-:-:S05]  /*9f40*/  F2FP.BF16.F32.PACK_AB R5, R20, R5 ;  /* 0x000000051405723e */ /* 0x000fca00000010ff */
[----:B------:R4:W-:Y:S02]  /*9f50*/  STS.128 [R3+0x12400], R4 ;  /* 0x0124000403007388 */ /* 0x0009e40000000c00 */
.L_x_12435:
[----:B------:R-:W-:Y:S05]  /*9f60*/  BSYNC B1 ;  /* 0x0000000000017941 */ /* 0x000fea0003800000 */
.L_x_12434:
        /* <DEDUP_REMOVED lines=48> */
.L_x_12419:
[----:B------:R-:W4:Y:S01]  /*a270*/  LDC R10, c[0x0][0x448] ;  /* 0x00011200ff0a7b82 */ /* 0x000f220000000800 */
[----:B-1----:R-:W-:Y:S01]  /*a280*/  IMAD.MOV.U32 R3, RZ, RZ, R9 ;  /* 0x000000ffff037224 */ /* 0x002fe200078e0009 */
[----:B------:R-:W-:Y:S01]  /*a290*/  ULDC.64 UR4, c[0x0][0x3f8] ;  /* 0x0000fe0000047ab9 */ /* 0x000fe20000000a00 */
[----:B------:R-:W-:Y:S01]  /*a2a0*/  ULDC.64 UR6, c[0x0][0x408] ;  /* 0x0001020000067ab9 */ /* 0x000fe20000000a00 */
[----:B------:R-:W-:Y:S02]  /*a2b0*/  IMAD.MOV.U32 R4, RZ, RZ, R24 ;  /* 0x000000ffff047224 */ /* 0x000fe400078e0018 */
[----:B------:R-:W-:Y:S02]  /*a2c0*/  IMAD.MOV.U32 R6, RZ, RZ, R26 ;  /* 0x000000ffff067224 */ /* 0x000fe400078e001a */
[----:B------:R-:W-:Y:S01]  /*a2d0*/  IMAD.MOV.U32 R7, RZ, RZ, R31 ;  /* 0x000000ffff077224 */ /* 0x000fe200078e001f */
[----:B----4-:R-:W-:-:S13]  /*a2e0*/  ISETP.NE.AND P0, PT, R10, 0x1, PT ;  /* 0x000000010a00780c */ /* 0x010fda0003f05270 */
[----:B------:R-:W1:Y:S08]  /*a2f0*/  @P0 LDC R0, c[0x0][0x44c] ;  /* 0x00011300ff000b82 */ /* 0x000e700000000800 */
[----:B------:R-:W4:Y:S01]  /*a300*/  @P0 LDC R5, c[0x0][0x450] ;  /* 0x00011400ff050b82 */ /* 0x000f220000000800 */
[----:B-1----:R-:W-:-:S05]  /*a310*/  @P0 IMAD.HI.U32 R0, R9, R0, RZ ;  /* 0x0000000009000227 */ /* 0x002fca00078e00ff */
[----:B----4-:R-:W-:Y:S01]  /*a320*/  @P0 SHF.R.U32.HI R3, RZ, R5, R0 ;  /* 0x00000005ff030219 */ /* 0x010fe20000011600 */
        /* <DEDUP_REMOVED lines=8> */
[----:B--2---:R-:W-:Y:S01]  /*a3b0*/  IMAD R37, R3, UR7, R0 ;  /* 0x0000000703257c24 */ /* 0x004fe2000f8e0200 */
        /* <DEDUP_REMOVED lines=10> */
[----:B------:R-:W4:Y:S04]  /*a460*/  SHFL.IDX PT, R3, R3, RZ, 0x1e1f ;  /* 0x001e1fff03037589 */ /* 0x000f2800000e0000 */
[----:B------:R-:W0:Y:S04]  /*a470*/  SHFL.IDX PT, R37, R37, RZ, 0x1e1f ;  /* 0x001e1fff25257589 */ /* 0x000e2800000e0000 */
[----:B-1----:R-:W0:Y:S02]  /*a480*/  SHFL.IDX PT, R38, R38, RZ, 0x1e1f ;  /* 0x001e1fff26267589 */ /* 0x002e2400000e0000 */
.L_x_12659:
        /* <DEDUP_REMOVED lines=17> */
[----:B------:R-:W3:Y:S04]  /*a5a0*/  LDL R21, [R1+0x4c] ;  /* 0x00004c0001157983 */ /* 0x000ee80000100800 */
[----:B------:R-:W3:Y:S01]  /*a5b0*/  LDL R20, [R1+0x50] ;  /* 0x0000500001147983 */ /* 0x000ee20000100800 */
[C---:B------:R-:W-:Y:S01]  /*a5c0*/  VIADD R4, R16.reuse, 0x10 ;  /* 0x0000001010047836 */ /* 0x040fe20000000000 */
[----:B------:R-:W-:Y:S01]  /*a5d0*/  ULDC UR4, c[0x0][0x3f4] ;  /* 0x0000fd0000047ab9 */ /* 0x000fe20000000800 */
[C---:B------:R-:W-:Y:S01]  /*a5e0*/  VIADD R5, R16.reuse, 0x20 ;  /* 0x0000002010057836 */ /* 0x040fe20000000000 */
[----:B------:R-:W-:Y:S01]  /*a5f0*/  ISETP.GE.AND P2, PT, R16, UR4, PT ;  /* 0x0000000410007c0c */ /* 0x000fe2000bf46270 */
[----:B----4-:R-:W-:Y:S01]  /*a600*/  IMAD.MOV.U32 R6, RZ, RZ, R3 ;  /* 0x000000ffff067224 */ /* 0x010fe200078e0003 */
[----:B------:R-:W-:Y:S01]  /*a610*/  ISETP.GE.AND P3, PT, R4, UR4, PT ;  /* 0x0000000404007c0c */ /* 0x000fe2000bf66270 */
[----:B--2---:R-:W-:Y:S01]  /*a620*/  IMAD.MOV.U32 R7, RZ, RZ, R0 ;  /* 0x000000ffff077224 */ /* 0x004fe200078e0000 */
[----:B------:R-:W-:Y:S01]  /*a630*/  ISETP.GE.AND P4, PT, R5, UR4, PT ;  /* 0x0000000405007c0c */ /* 0x000fe2000bf86270 */
[----:B------:R-:W-:Y:S01]  /*a640*/  IMAD.MOV.U32 R8, RZ, RZ, R38 ;  /* 0x000000ffff087224 */ /* 0x000fe200078e0026 */
[----:B------:R-:W-:Y:S01]  /*a650*/  CS2R R28, SRZ ;  /* 0x00000000001c7805 */ /* 0x000fe2000001ff00 */
[----:B------:R-:W-:Y:S01]  /*a660*/  IMAD.MOV.U32 R9, RZ, RZ, R37 ;  /* 0x000000ffff097224 */ /* 0x000fe200078e0025 */
        /* <DEDUP_REMOVED lines=8> */
[----:B---3--:R-:W-:-:S02]  /*a6f0*/  @!P3 IMAD.SHL.U32 R13, R21, 0x8, RZ ;  /* 0x00000008150db824 */ /* 0x008fc400078e00ff */
        /* <DEDUP_REMOVED lines=20> */
.L_x_12438:
[----:B------:R-:W-:Y:S05]  /*a840*/  BSYNC B1 ;  /* 0x0000000000017941 */ /* 0x000fea0003800000 */
.L_x_12437:
[----:B------:R-:W-:Y:S01]  /*a850*/  ULEA.HI UR4, UR37, UR37, URZ, 0x1 ;  /* 0x0000002525047291 */ /* 0x000fe2000f8f083f */
[----:B----45:R-:W-:Y:S01]  /*a860*/  IMAD.MOV.U32 R3, RZ, RZ, R5 ;  /* 0x000000ffff037224 */ /* 0x030fe200078e0005 */
[----:B------:R-:W-:Y:S01]  /*a870*/  VIMNMX R97, R97, 0xc0, PT ;  /* 0x000000c061617848 */ /* 0x000fe20003fe0100 */
[----:B--2---:R-:W-:Y:S01]  /*a880*/  IMAD.MOV.U32 R0, RZ, RZ, R4 ;  /* 0x000000ffff007224 */ /* 0x004fe200078e0004 */
[----:B------:R-:W-:Y:S01]  /*a890*/  ULOP3.LUT UR4, UR4, 0xfffffffe, URZ, 0xc0, !UPT ;  /* 0xfffffffe04047892 */ /* 0x000fe2000f8ec03f */
[----:B-1----:R-:W-:Y:S01]  /*a8a0*/  IMAD.MOV.U32 R20, RZ, RZ, R6 ;  /* 0x000000ffff147224 */ /* 0x002fe200078e0006 */
[----:B------:R-:W-:Y:S01]  /*a8b0*/  PRMT R53, R3, 0x7610, R53 ;  /* 0x0000761003357816 */ /* 0x000fe20000000035 */
[----:B------:R-:W-:Y:S01]  /*a8c0*/  IMAD.MOV.U32 R36, RZ, RZ, R8 ;  /* 0x000000ffff247224 */ /* 0x000fe200078e0008 */
[----:B------:R-:W-:Y:S01]  /*a8d0*/  UIADD3 UR4, UR37, -UR4, URZ ;  /* 0x8000000425047290 */ /* 0x000fe2000fffe03f */
[----:B------:R-:W-:Y:S01]  /*a8e0*/  IMAD.MOV.U32 R37, RZ, RZ, R9 ;  /* 0x000000ffff257224 */ /* 0x000fe200078e0009 */
[----:B------:R-:W-:Y:S01]  /*a8f0*/  PRMT R20, R20, 0x5410, R0 ;  /* 0x0000541014147816 */ /* 0x000fe20000000000 */
[----:B------:R-:W-:Y:S01]  /*a900*/  IMAD.MOV.U32 R0, RZ, RZ, R7 ;  /* 0x000000ffff007224 */ /* 0x000fe200078e0007 */
[----:B------:R-:W-:Y:S01]  /*a910*/  PRMT R56, R36, 0x7610, R56 ;  /* 0x0000761024387816 */ /* 0x000fe20000000038 */
[----:B------:R-:W-:Y:S01]  /*a920*/  IMAD.MOV.U32 R36, RZ, RZ, R11 ;  /* 0x000000ffff247224 */ /* 0x000fe200078e000b */
[----:B---3--:R-:W-:Y:S01]  /*a930*/  PRMT R57, R37, 0x7610, R57 ;  /* 0x0000761025397816 */ /* 0x008fe20000000039 */
        /* <DEDUP_REMOVED lines=40> */
.L_x_12660:
[----:B------:R-:W-:Y:S05]  /*abc0*/  BSYNC B1 ;  /* 0x0000000000017941 */ /* 0x000fea0003800000 */
.L_x_12439:
        /* <DEDUP_REMOVED lines=29> */
[----:B------:R-:W-:Y:S02]  /*ada0*/  PRMT R51, R53, 0x5410, R51 ;  /* 0x0000541035337816 */ /* 0x000fe40000000033 */
[----:B------:R-:W-:Y:S02]  /*adb0*/  PRMT R5, R48, 0x5432, R26 ;  /* 0x0000543230057816 */ /* 0x000fe4000000001a */
[----:B------:R-:W-:Y:S01]  /*adc0*/  PRMT R52, R47, 0x5432, R52 ;  /* 0x000054322f347816 */ /* 0x000fe20000000034 */
[----:B------:R-:W-:Y:S01]  /*add0*/  IMAD.U32 R72, R51, 0x10000, RZ ;  /* 0x0001000033487824 */ /* 0x000fe200078e00ff */
[----:B------:R-:W-:-:S02]  /*ade0*/  PRMT R4, R45, 0x5432, R4 ;  /* 0x000054322d047816 */ /* 0x000fc40000000004 */
[----:B------:R-:W-:Y:S01]  /*adf0*/  LOP3.LUT R51, R51, 0xffff0000, RZ, 0xc0, !PT ;  /* 0xffff000033337812 */ /* 0x000fe200078ec0ff */
[----:B------:R-:W-:Y:S01]  /*ae00*/  IMAD.U32 R70, R52, 0x10000, RZ ;  /* 0x0001000034467824 */ /* 0x000fe200078e00ff */
        /* <DEDUP_REMOVED lines=24> */
[----:B------:R-:W-:Y:S01]  /*af90*/  IMAD.U32 R41, R54, 0x10000, RZ ;  /* 0x0001000036297824 */ /* 0x000fe200078e00ff */
[C---:B------:R-:W-:Y:S01]  /*afa0*/  LOP3.LUT R27, R42.reuse, 0xffff0000, RZ, 0xc0, !PT ;  /* 0xffff00002a1b7812 */ /* 0x040fe200078ec0ff */
[----:B------:R-:W-:-:S02]  /*afb0*/  IMAD.U32 R37, R42, 0x10000, RZ ;  /* 0x000100002a257824 */ /* 0x000fc400078e00ff */
[----:B------:R-:W-:Y:S01]  /*afc0*/  FMUL.FTZ R71, R39, R69 ;  /* 0x0000004527477220 */ /* 0x000fe20000410000 */
[C---:B------:R-:W-:Y:S01]  /*afd0*/  IMAD.U32 R68, R43.reuse, 0x10000, RZ ;  /* 0x000100002b447824 */ /* 0x040fe200078e00ff */
[----:B------:R-:W-:Y:S01]  /*afe0*/  LOP3.LUT R42, R43, 0xffff0000, RZ, 0xc0, !PT ;  /* 0xffff00002b2a7812 */ /* 0x000fe200078ec0ff */
[-C--:B------:R-:W-:Y:S01]  /*aff0*/  FMUL.FTZ R43, R39, R41.reuse ;  /* 0x00000029272b7220 */ /* 0x080fe20000410000 */
[----:B------:R-:W-:Y:S01]  /*b000*/  FFMA.FTZ R39, R66, R41, -R71 ;  /* 0x0000002942277223 */ /* 0x000fe20000010847 */
[----:B------:R-:W-:Y:S01]  /*b010*/  FMUL.FTZ R74, R67, R72 ;  /* 0x00000048434a7220 */ /* 0x000fe20000410000 */
[----:B------:R-:W-:Y:S02]  /*b020*/  IMAD.U32 R71, R4, 0x10000, RZ ;  /* 0x0001000004477824 */ /* 0x000fe400078e00ff */
[----:B------:R-:W-:Y:S01]  /*b030*/  FFMA.FTZ R41, R66, R69, R43 ;  /* 0x0000004542297223 */ /* 0x000fe2000001002b */
[----:B------:R-:W-:Y:S02]  /*b040*/  IMAD.U32 R66, R5, 0x10000, RZ ;  /* 0x0001000005427824 */ /* 0x000fe400078e00ff */
[-C--:B------:R-:W-:Y:S01]  /*b050*/  FMUL.FTZ R76, R67, R70.reuse ;  /* 0x00000046434c7220 */ /* 0x080fe20000410000 */
[C---:B------:R-:W-:Y:S01]  /*b060*/  FFMA.FTZ R43, R63.reuse, R70, -R74 ;  /* 0x000000463f2b7223 */ /* 0x040fe2000001084a */
[-C--:B------:R-:W-:Y:S01]  /*b070*/  FMUL.FTZ R70, R68, R71.reuse ;  /* 0x0000004744467220 */ /* 0x080fe20000410000 */
[----:B------:R-:W-:Y:S01]  /*b080*/  LOP3.LUT R67, R60, 0xffff0000, RZ, 0xc0, !PT ;  /* 0xffff00003c437812 */ /* 0x000fe200078ec0ff */
[----:B------:R-:W-:Y:S01]  /*b090*/  FMUL.FTZ R68, R68, R66 ;  /* 0x0000004244447220 */ /* 0x000fe20000410000 */
[----:B------:R-:W-:Y:S01]  /*b0a0*/  FFMA.FTZ R63, R63, R72, R76 ;  /* 0x000000483f3f7223 */ /* 0x000fe2000001004c */
[C---:B------:R-:W-:Y:S01]  /*b0b0*/  FFMA.FTZ R60, R65.reuse, R66, -R70 ;  /* 0x00000042413c7223 */ /* 0x040fe20000010846 */
[----:B------:R-:W-:Y:S01]  /*b0c0*/  LOP3.LUT R66, R54, 0xffff0000, RZ, 0xc0, !PT ;  /* 0xffff000036427812 */ /* 0x000fe200078ec0ff */
[----:B------:R-:W-:Y:S01]  /*b0d0*/  FFMA.FTZ R54, R65, R71, R68 ;  /* 0x0000004741367223 */ /* 0x000fe20000010044 */
[----:B------:R-:W-:Y:S01]  /*b0e0*/  FMUL.FTZ R69, R53, R67 ;  /* 0x0000004335457220 */ /* 0x000fe20000410000 */
[----:B------:R-:W-:Y:S01]  /*b0f0*/  LOP3.LUT R65, R52, 0xffff0000, RZ, 0xc0, !PT ;  /* 0xffff000034417812 */ /* 0x000fe200078ec0ff */
[----:B------:R-:W-:-:S02]  /*b100*/  IMAD.U32 R52, R6, 0x10000, RZ ;  /* 0x0001000006347824 */ /* 0x000fc400078e00ff */
[-C--:B------:R-:W-:Y:S01]  /*b110*/  FMUL.FTZ R53, R53, R66.reuse ;  /* 0x0000004235357220 */ /* 0x080fe20000410000 */
        /* <DEDUP_REMOVED lines=33> */
.L_x_12442:
[----:B------:R-:W-:Y:S05]  /*b330*/  BSYNC B1 ;  /* 0x0000000000017941 */ /* 0x000fea0003800000 */
.L_x_12441:
[----:B------:R-:W-:Y:S04]  /*b340*/  BSSY B1, `(.L_x_12443) ;  /* 0x0000075000017945 */ /* 0x000fe80003800000 */
[----:B------:R-:W-:Y:S05]  /*b350*/  @P1 BRA `(.L_x_12444) ;  /* 0x0000000400cc1947 */ /* 0x000fea0003800000 */
[----:B0-----:R-:W2:Y:S04]  /*b360*/  LDL R6, [R1+0x6c] ;  /* 0x00006c0001067983 */ /* 0x001ea80000100800 */
[----:B------:R-:W2:Y:S04]  /*b370*/  LDL.64 R4, [R1+0x38] ;  /* 0x0000380001047983 */ /* 0x000ea80000100a00 */
[----:B------:R-:W3:Y:S01]  /*b380*/  LDL R0, [R1+0x4c] ;  /* 0x00004c0001007983 */ /* 0x000ee20000100800 */
[--C-:B------:R-:W-:Y:S02]  /*b390*/  SHF.R.U64 R39, R28, 0x10, R29.reuse ;  /* 0x000000101c277819 */ /* 0x100fe4000000121d */
[----:B------:R-:W-:-:S02]  /*b3a0*/  SHF.R.U32.HI R37, RZ, 0x10, R29 ;  /* 0x00000010ff257819 */ /* 0x000fc4000001161d */
[--C-:B------:R-:W-:Y:S02]  /*b3b0*/  SHF.R.U64 R29, R8, 0x10, R9.reuse ;  /* 0x00000010081d7819 */ /* 0x100fe40000001209 */
[----:B------:R-:W-:Y:S02]  /*b3c0*/  SHF.R.U32.HI R8, RZ, 0x10, R9 ;  /* 0x00000010ff087819 */ /* 0x000fe40000011609 */
[----:B------:R-:W-:Y:S02]  /*b3d0*/  PRMT R56, R56, 0x5410, R29 ;  /* 0x0000541038387816 */ /* 0x000fe4000000001d */
[----:B------:R-:W-:Y:S02]  /*b3e0*/  SHF.R.U64 R28, R30, 0x10, R31 ;  /* 0x000000101e1c7819 */ /* 0x000fe4000000121f */
[----:B------:R-:W-:Y:S02]  /*b3f0*/  SHF.R.U64 R9, R10, 0x10, R11 ;  /* 0x000000100a097819 */ /* 0x000fe4000000120b */
[----:B------:R-:W-:Y:S01]  /*b400*/  PRMT R64, R64, 0x5410, R39 ;  /* 0x0000541040407816 */ /* 0x000fe20000000027 */
[----:B------:R-:W-:Y:S01]  /*b410*/  IMAD.U32 R39, R56, 0x10000, RZ ;  /* 0x0001000038277824 */ /* 0x000fe200078e00ff */
[----:B------:R-:W-:-:S02]  /*b420*/  SHF.R.U32.HI R30, RZ, 0x10, R31 ;  /* 0x00000010ff1e7819 */ /* 0x000fc4000001161f */
[----:B------:R-:W-:Y:S01]  /*b430*/  SHF.R.U32.HI R10, RZ, 0x10, R11 ;  /* 0x00000010ff0a7819 */ /* 0x000fe2000001160b */
[----:B------:R-:W-:Y:S01]  /*b440*/  IMAD.U32 R38, R64, 0x10000, RZ ;  /* 0x0001000040267824 */ /* 0x000fe200078e00ff */
[----:B------:R-:W-:Y:S02]  /*b450*/  PRMT R57, R57, 0x5410, R8 ;  /* 0x0000541039397816 */ /* 0x000fe40000000008 */
[----:B------:R-:W-:Y:S02]  /*b460*/  PRMT R61, R61, 0x5410, R28 ;  /* 0x000054103d3d7816 */ /* 0x000fe4000000001c */
[----:B------:R-:W-:Y:S01]  /*b470*/  PRMT R58, R58, 0x5410, R9 ;  /* 0x000054103a3a7816 */ /* 0x000fe20000000009 */
[----:B------:R-:W-:Y:S01]  /*b480*/  IMAD.U32 R41, R57, 0x10000, RZ ;  /* 0x0001000039297824 */ /* 0x000fe200078e00ff */
[----:B------:R-:W-:Y:S02]  /*b490*/  PRMT R62, R62, 0x5410, R37 ;  /* 0x000054103e3e7816 */ /* 0x000fe40000000025 */
        /* <DEDUP_REMOVED lines=34> */
[----:B-1----:R-:W-:Y:S01]  /*b6c0*/  IMAD.U32 R8, R24, 0x10000, RZ ;  /* 0x0001000018087824 */ /* 0x002fe200078e00ff */
[----:B------:R-:W-:Y:S01]  /*b6d0*/  LOP3.LUT R7, R26, 0xffff0000, RZ, 0xc0, !PT ;  /* 0xffff00001a077812 */ /* 0x000fe200078ec0ff */
[----:B------:R-:W-:Y:S01]  /*b6e0*/  IMAD.U32 R10, R25, 0x10000, RZ ;  /* 0x00010000190a7824 */ /* 0x000fe200078e00ff */
[----:B------:R-:W-:Y:S01]  /*b6f0*/  LOP3.LUT R24, R24, 0xffff0000, RZ, 0xc0, !PT ;  /* 0xffff000018187812 */ /* 0x000fe200078ec0ff */
[----:B------:R-:W-:Y:S01]  /*b700*/  FMUL.FTZ R40, R8, R39 ;  /* 0x0000002708287220 */ /* 0x000fe20000410000 */
[----:B------:R-:W-:Y:S01]  /*b710*/  IMAD.U32 R31, R26, 0x10000, RZ ;  /* 0x000100001a1f7824 */ /* 0x000fe200078e00ff */
[C---:B------:R-:W-:Y:S01]  /*b720*/  LOP3.LUT R26, R27.reuse, 0xffff0000, RZ, 0xc0, !PT ;  /* 0xffff00001b1a7812 */ /* 0x040fe200078ec0ff */
[----:B------:R-:W-:-:S02]  /*b730*/  IMAD.U32 R37, R27, 0x10000, RZ ;  /* 0x000100001b257824 */ /* 0x000fc400078e00ff */
[-C--:B------:R-:W-:Y:S01]  /*b740*/  FMUL.FTZ R42, R8, R38.reuse ;  /* 0x00000026082a7220 */ /* 0x080fe20000410000 */
[----:B------:R-:W-:Y:S02]  /*b750*/  IMAD.U32 R27, R62, 0x10000, RZ ;  /* 0x000100003e1b7824 */ /* 0x000fe400078e00ff */
        /* <DEDUP_REMOVED lines=16> */
[----:B------:R-:W-:Y:S01]  /*b860*/  FMUL.FTZ R38, R24, R64 ;  /* 0x0000004018267220 */ /* 0x000fe20000410000 */
[----:B------:R-:W-:-:S02]  /*b870*/  IMAD.U32 R24, R61, 0x10000, RZ ;  /* 0x000100003d187824 */ /* 0x000fc400078e00ff */
[----:B------:R-:W-:Y:S01]  /*b880*/  FFMA.FTZ R27, R11, R64, -R30 ;  /* 0x000000400b1b7223 */ /* 0x000fe2000001081e */
[----:B------:R-:W-:Y:S01]  /*b890*/  FMUL.FTZ R40, R25, R28 ;  /* 0x0000001c19287220 */ /* 0x000fe20000410000 */
[C---:B------:R-:W-:Y:S02]  /*b8a0*/  IMAD.U32 R30, R58.reuse, 0x10000, RZ ;  /* 0x000100003a1e7824 */ /* 0x040fe400078e00ff */
[----:B------:R-:W-:Y:S01]  /*b8b0*/  FFMA.FTZ R38, R11, R56, R38 ;  /* 0x000000380b267223 */ /* 0x000fe20000010026 */
[----:B------:R-:W-:Y:S01]  /*b8c0*/  LOP3.LUT R58, R58, 0xffff0000, RZ, 0xc0, !PT ;  /* 0xffff00003a3a7812 */ /* 0x000fe200078ec0ff */
[----:B------:R-:W-:Y:S01]  /*b8d0*/  FFMA.FTZ R11, R29, R62, -R40 ;  /* 0x0000003e1d0b7223 */ /* 0x000fe20000010828 */
[C---:B------:R-:W-:Y:S01]  /*b8e0*/  FMUL.FTZ R42, R31.reuse, R30 ;  /* 0x0000001e1f2a7220 */ /* 0x040fe20000410000 */
        /* <DEDUP_REMOVED lines=26> */
.L_x_12444:
[----:B------:R-:W-:Y:S05]  /*ba90*/  BSYNC B1 ;  /* 0x0000000000017941 */ /* 0x000fea0003800000 */
.L_x_12443:
        /* <DEDUP_REMOVED lines=18> */
[----:B------:R-:W-:Y:S02]  /*bbc0*/  PRMT R47, R47, 0x5410, R26 ;  /* 0x000054102f2f7816 */ /* 0x000fe4000000001a */
[----:B------:R-:W-:Y:S02]  /*bbd0*/  PRMT R26, R20, 0x5410, R25 ;  /* 0x00005410141a7816 */ /* 0x000fe40000000019 */
[----:B------:R-:W-:-:S02]  /*bbe0*/  SHF.R.U32.HI R33, RZ, 0x10, R33 ;  /* 0x00000010ff217819 */ /* 0x000fc40000011621 */
[----:B------:R-:W-:Y:S02]  /*bbf0*/  SHF.R.U64 R12, R14, 0x10, R15 ;  /* 0x000000100e0c7819 */ /* 0x000fe4000000120f */
[----:B------:R-:W-:Y:S01]  /*bc00*/  PRMT R28, R21, 0x5410, R28 ;  /* 0x00005410151c7816 */ /* 0x000fe2000000001c */
[----:B------:R-:W-:Y:S01]  /*bc10*/  IMAD.U32 R29, R26, 0x10000, RZ ;  /* 0x000100001a1d7824 */ /* 0x000fe200078e00ff */
[----:B------:R-:W-:Y:S01]  /*bc20*/  SHF.R.U64 R24, R34, 0x10, R35 ;  /* 0x0000001022187819 */ /* 0x000fe20000001223 */
[----:B------:R-:W-:Y:S01]  /*bc30*/  IMAD.U32 R27, R47, 0x10000, RZ ;  /* 0x000100002f1b7824 */ /* 0x000fe200078e00ff */
[----:B------:R-:W-:Y:S02]  /*bc40*/  SHF.R.U32.HI R15, RZ, 0x10, R15 ;  /* 0x00000010ff0f7819 */ /* 0x000fe4000001160f */
[----:B------:R-:W-:Y:S02]  /*bc50*/  SHF.R.U32.HI R35, RZ, 0x10, R35 ;  /* 0x00000010ff237819 */ /* 0x000fe40000011623 */
[----:B------:R-:W-:Y:S01]  /*bc60*/  PRMT R48, R48, 0x5410, R33 ;  /* 0x0000541030307816 */ /* 0x000fe20000000021 */
[----:B------:R-:W-:Y:S01]  /*bc70*/  IMAD.U32 R30, R28, 0x10000, RZ ;  /* 0x000100001c1e7824 */ /* 0x000fe200078e00ff */
[----:B------:R-:W-:-:S02]  /*bc80*/  PRMT R45, R45, 0x5410, R12 ;  /* 0x000054102d2d7816 */ /* 0x000fc4000000000c */
[----:B------:R-:W-:Y:S02]  /*bc90*/  PRMT R46, R46, 0x5410, R15 ;  /* 0x000054102e2e7816 */ /* 0x000fe4000000000f */
[----:B------:R-:W-:-:S03]  /*bca0*/  PRMT R50, R50, 0x5410, R35 ;  /* 0x0000541032327816 */ /* 0x000fc60000000023 */
[----:B------:R-:W-:Y:S01]  /*bcb0*/  IMAD.U32 R32, R46, 0x10000, RZ ;  /* 0x000100002e207824 */ /* 0x000fe200078e00ff */
[----:B------:R-:W-:Y:S02]  /*bcc0*/  LOP3.LUT R47, R47, 0xffff0000, RZ, 0xc0, !PT ;  /* 0xffff00002f2f7812 */ /* 0x000fe400078ec0ff */
[----:B------:R-:W-:Y:S02]  /*bcd0*/  LOP3.LUT R28, R28, 0xffff0000, RZ, 0xc0, !PT ;  /* 0xffff00001c1c7812 */ /* 0x000fe400078ec0ff */
[----:B------:R-:W-:Y:S02]  /*bce0*/  PRMT R49, R49, 0x5410, R24 ;  /* 0x0000541031317816 */ /* 0x000fe40000000018 */
        /* <DEDUP_REMOVED lines=27> */
[----:B------:R-:W-:Y:S01]  /*bea0*/  LOP3.LUT R8, R8, 0xffff0000, RZ, 0xc0, !PT ;  /* 0xffff000008087812 */ /* 0x000fe200078ec0ff */
[----:B------:R-:W-:Y:S01]  /*beb0*/  FFMA.FTZ R34, R13, R20, -R34 ;  /* 0x000000140d227223 */ /* 0x000fe20000010822 */
[----:B------:R-:W-:Y:S01]  /*bec0*/  LOP3.LUT R21, R26, 0xffff0000, RZ, 0xc0, !PT ;  /* 0xffff00001a157812 */ /* 0x000fe200078ec0ff */
[----:B------:R-:W-:Y:S01]  /*bed0*/  FMUL.FTZ R20, R25, R32 ;  /* 0x0000002019147220 */ /* 0x000fe20000410000 */
[----:B------:R-:W-:-:S02]  /*bee0*/  IMAD.U32 R15, R7, 0x10000, RZ ;  /* 0x00010000070f7824 */ /* 0x000fc400078e00ff */
[----:B------:R-:W-:Y:S01]  /*bef0*/  FMUL.FTZ R25, R25, R12 ;  /* 0x0000000c19197220 */ /* 0x000fe20000410000 */
[----:B------:R-:W-:Y:S01]  /*bf00*/  LOP3.LUT R4, R4, 0xffff0000, RZ, 0xc0, !PT ;  /* 0xffff000004047812 */ /* 0x000fe200078ec0ff */
[----:B------:R-:W-:Y:S01]  /*bf10*/  FFMA.FTZ R36, R13, R30, R36 ;  /* 0x0000001e0d247223 */ /* 0x000fe20000010024 */
[----:B------:R-:W-:Y:S01]  /*bf20*/  LOP3.LUT R9, R9, 0xffff0000, RZ, 0xc0, !PT ;  /* 0xffff000009097812 */ /* 0x000fe200078ec0ff */
[----:B------:R-:W-:Y:S01]  /*bf30*/  FMUL.FTZ R13, R8, R21 ;  /* 0x00000015080d7220 */ /* 0x000fe20000410000 */
[----:B------:R-:W-:Y:S01]  /*bf40*/  LOP3.LUT R48, R48, 0xffff0000, RZ, 0xc0, !PT ;  /* 0xffff000030307812 */ /* 0x000fe200078ec0ff */
[----:B------:R-:W-:Y:S01]  /*bf50*/  FFMA.FTZ R32, R15, R32, R25 ;  /* 0x000000200f207223 */ /* 0x000fe20000010019 */
[----:B------:R-:W-:Y:S01]  /*bf60*/  LOP3.LUT R5, R5, 0xffff0000, RZ, 0xc0, !PT ;  /* 0xffff000005057812 */ /* 0x000fe200078ec0ff */
[----:B------:R-:W-:Y:S01]  /*bf70*/  FFMA.FTZ R26, R15, R12, -R20 ;  /* 0x0000000c0f1a7223 */ /* 0x000fe20000010814 */
[----:B------:R-:W-:Y:S01]  /*bf80*/  FMUL.FTZ R25, R8, R47 ;  /* 0x0000002f08197220 */ /* 0x000fe20000410000 */
[----:B------:R-:W-:-:S02]  /*bf90*/  IMAD.U32 R24, R10, 0x10000, RZ ;  /* 0x000100000a187824 */ /* 0x000fc400078e00ff */
[C---:B------:R-:W-:Y:S01]  /*bfa0*/  FFMA.FTZ R8, R4.reuse, R47, -R13 ;  /* 0x0000002f04087223 */ /* 0x040fe2000001080d */
[----:B------:R-:W-:Y:S02]  /*bfb0*/  IMAD.U32 R15, R45, 0x10000, RZ ;  /* 0x000100002d0f7824 */ /* 0x000fe400078e00ff */
        /* <DEDUP_REMOVED lines=9> */
[----:B------:R-:W-:Y:S01]  /*c050*/  FMUL.FTZ R5, R24, R13 ;  /* 0x0000000d18057220 */ /* 0x000fe20000410000 */
[----:B------:R-:W-:-:S02]  /*c060*/  LOP3.LUT R11, R11, 0xffff0000, RZ, 0xc0, !PT ;  /* 0xffff00000b0b7812 */ /* 0x000fc400078ec0ff */
[----:B------:R-:W-:Y:S02]  /*c070*/  LOP3.LUT R45, R45, 0xffff0000, RZ, 0xc0, !PT ;  /* 0xffff00002d2d7812 */ /* 0x000fe400078ec0ff */
        /* <DEDUP_REMOVED lines=24> */
.L_x_12425:
[----:B------:R-:W-:Y:S05]  /*c200*/  BSYNC B0 ;  /* 0x0000000000007941 */ /* 0x000fea0003800000 */
.L_x_12418:
        /* <DEDUP_REMOVED lines=8> */
.L_x_12416:
[----:B0--3--:R-:W-:-:S05]  /*c290*/  IMAD.U32 R0, RZ, RZ, UR41 ;  /* 0x00000029ff007e24 */ /* 0x009fca000f8e00ff */
[----:B------:R-:W-:-:S13]  /*c2a0*/  ISETP.NE.AND P0, PT, R0, 0x3, PT ;  /* 0x000000030000780c */ /* 0x000fda0003f05270 */
[----:B------:R-:W-:Y:S05]  /*c2b0*/  @!P0 BRA `(.L_x_12445) ;  /* 0x0000000000048947 */ /* 0x000fea0003800000 */
[----:B------:R-:W-:Y:S01]  /*c2c0*/  BPT.TRAP 0x1 ;  /* 0x000000040000795c */ /* 0x000fe20000300000 */
.L_x_12445:
[----:B------:R-:W-:Y:S01]  /*c2d0*/  IMAD R0, R19, 0x8, R2 ;  /* 0x0000000813007824 */ /* 0x000fe200078e0202 */
[----:B--2-4-:R-:W-:-:S04]  /*c2e0*/  SHF.L.U32 R5, R139, 0x1f, RZ ;  /* 0x0000001f8b057819 */ /* 0x014fc800000006ff */
[----:B------:R0:W2:Y:S01]  /*c2f0*/  SYNCS.PHASECHK.TRANS64.TRYWAIT P1, [R0+URZ+0x2d830], R5 ;  /* 0x02d83005000075a7 */ /* 0x0000a2000802017f */
[----:B------:R-:W-:Y:S05]  /*c300*/  @!P0 BRA `(.L_x_12446) ;  /* 0x0000000000048947 */ /* 0x000fea0003800000 */
[----:B------:R-:W-:Y:S01]  /*c310*/  BPT.TRAP 0x1 ;  /* 0x000000040000795c */ /* 0x000fe20000300000 */
.L_x_12446:
[----:B-1----:R-:W-:Y:S01]  /*c320*/  VIADD R3, R2, 0x15400 ;  /* 0x0001540002037836 */ /* 0x002fe20000000000 */
[----:B------:R-:W-:Y:S01]  /*c330*/  LOP3.LUT R6, R44, 0x10000, RZ, 0xfc, !PT ;  /* 0x000100002c067812 */ /* 0x000fe200078efcff */
[----:B------:R-:W-:-:S03]  /*c340*/  IMAD.MOV.U32 R7, RZ, RZ, -0x7fffffe0 ;  /* 0x80000020ff077424 */ /* 0x000fc600078e00ff */
[----:B------:R-:W-:Y:S02]  /*c350*/  SHF.R.U32.HI R3, RZ, 0x4, R3 ;  /* 0x00000004ff037819 */ /* 0x000fe40000011603 */
[----:B------:R1:W-:Y:S02]  /*c360*/  STL.64 [R1], R6 ;  /* 0x0000000601007387 */ /* 0x0003e40000100a00 */
[----:B------:R-:W-:-:S04]  /*c370*/  LOP3.LUT R3, R3, 0x3fff, RZ, 0xc0, !PT ;  /* 0x00003fff03037812 */ /* 0x000fc800078ec0ff */
[----:B------:R-:W-:-:S05]  /*c380*/  LOP3.LUT R3, R3, 0x10000, RZ, 0xfc, !PT ;  /* 0x0001000003037812 */ /* 0x000fca00078efcff */
[----:B------:R1:W-:Y:S01]  /*c390*/  STL [R1+0x64], R3 ;  /* 0x0000640301007387 */ /* 0x0003e20000100800 */
[----:B--2---:R-:W-:Y:S05]  /*c3a0*/  @P1 BRA `(.L_x_12447) ;  /* 0x0000000000081947 */ /* 0x004fea0003800000 */
[----:B------:R-:W2:Y:S02]  /*c3b0*/  SYNCS.PHASECHK.TRANS64.TRYWAIT P1, [R0+URZ+0x2d830], R5 ;  /* 0x02d83005000075a7 */ /* 0x000ea4000802017f */
[----:B--2---:R-:W-:Y:S05]  /*c3c0*/  @!P1 BRA `(.L_x_12448) ;  /* 0x0000014c00609947 */ /* 0x004fea0003800000 */
.L_x_12447:
[----:B-1----:R-:W3:Y:S04]  /*c3d0*/  LDL R3, [R1+0x64] ;  /* 0x0000640001037983 */ /* 0x002ee80000100800 */
[----:B------:R-:W4:Y:S01]  /*c3e0*/  LDL.64 R8, [R1] ;  /* 0x0000000001087983 */ /* 0x000f220000100a00 */
        /* <DEDUP_REMOVED lines=72> */
.L_x_12449:
[----:B------:R-:W2:Y:S01]  /*c870*/  LDL R5, [R1+0x98] ;  /* 0x0000980001057983 */ /* 0x000ea20000100800 */
[----:B------:R-:W0:Y:S01]  /*c880*/  LDC R150, c[0x0][0x448] ;  /* 0x00011200ff967b82 */ /* 0x000e220000000800 */
[----:B------:R-:W-:Y:S01]  /*c890*/  ULDC UR4, c[0x0][0x9d8] ;  /* 0x0002760000047ab9 */ /* 0x000fe20000000800 */
[----:B------:R-:W-:Y:S01]  /*c8a0*/  ULDC UR47, c[0x0][0x988] ;  /* 0x00026200002f7ab9 */ /* 0x000fe20000000800 */
[----:B------:R-:W2:Y:S04]  /*c8b0*/  LDL R90, [R1+0x88] ;  /* 0x00008800015a7983 */ /* 0x000ea80000100800 */
[----:B------:R-:W3:Y:S01]  /*c8c0*/  LDL R8, [R1+0x90] ;  /* 0x0000900001087983 */ /* 0x000ee20000100800 */
[----:B------:R-:W-:Y:S01]  /*c8d0*/  LOP3.LUT R22, R22, 0xfffffffe, RZ, 0xc0, !PT ;  /* 0xfffffffe16167812 */ /* 0x000fe200078ec0ff */
[----:B------:R-:W-:Y:S01]  /*c8e0*/  ULDC UR45, c[0x0][0x9d8] ;  /* 0x00027600002d7ab9 */ /* 0x000fe20000000800 */
[----:B------:R-:W-:Y:S01]  /*c8f0*/  ULDC UR46, c[0x0][0x9d8] ;  /* 0x00027600002e7ab9 */ /* 0x000fe20000000800 */
[----:B------:R-:W4:Y:S01]  /*c900*/  LDL R91, [R1+0x80] ;  /* 0x00008000015b7983 */ /* 0x000f220000100800 */
[----:B------:R-:W-:Y:S01]  /*c910*/  ULDC UR43, c[0x0][0x988] ;  /* 0x00026200002b7ab9 */ /* 0x000fe20000000800 */
[----:B------:R-:W-:-:S02]  /*c920*/  ULDC UR44, c[0x0][0x988] ;  /* 0x00026200002c7ab9 */ /* 0x000fc40000000800 */
[----:B------:R-:W5:Y:S04]  /*c930*/  LDL R89, [R1+0xc] ;  /* 0x00000c0001597983 */ /* 0x000f680000100800 */
[----:B------:R-:W5:Y:S01]  /*c940*/  LDL R88, [R1+0x8] ;  /* 0x0000080001587983 */ /* 0x000f620000100800 */
[----:B0-----:R-:W-:-:S13]  /*c950*/  ISETP.NE.AND P5, PT, R150, 0x1, PT ;  /* 0x000000019600780c */ /* 0x001fda0003fa5270 */
[----:B------:R-:W0:Y:S08]  /*c960*/  @P5 LDC R4, c[0x0][0x44c] ;  /* 0x00011300ff045b82 */ /* 0x000e300000000800 */
[----:B------:R-:W1:Y:S01]  /*c970*/  @P5 LDC R3, c[0x0][0x450] ;  /* 0x00011400ff035b82 */ /* 0x000e620000000800 */
[----:B------:R-:W-:Y:S01]  /*c980*/  FMUL.FTZ R9, R28, UR4 ;  /* 0x000000041c097c20 */ /* 0x000fe20008410000 */
[----:B------:R-:W-:Y:S01]  /*c990*/  FMUL.FTZ R10, R29, UR4 ;  /* 0x000000041d0a7c20 */ /* 0x000fe20008410000 */
[----:B------:R-:W-:Y:S01]  /*c9a0*/  FMUL.FTZ R13, R32, UR4 ;  /* 0x00000004200d7c20 */ /* 0x000fe20008410000 */
[----:B------:R-:W-:Y:S01]  /*c9b0*/  FMUL.FTZ R14, R33, UR4 ;  /* 0x00000004210e7c20 */ /* 0x000fe20008410000 */
[----:B------:R-:W-:-:S02]  /*c9c0*/  FMUL.FTZ R21, R36, UR4 ;  /* 0x0000000424157c20 */ /* 0x000fc40008410000 */
[----:B------:R-:W-:Y:S01]  /*c9d0*/  MUFU.TANH R9, R9 ;  /* 0x0000000900097308 */ /* 0x000fe20000002400 */
[----:B------:R-:W-:Y:S01]  /*c9e0*/  FMUL.FTZ R12, R31, UR4 ;  /* 0x000000041f0c7c20 */ /* 0x000fe20008410000 */
[----:B------:R-:W-:Y:S01]  /*c9f0*/  FMUL.FTZ R28, R41, UR4 ;  /* 0x00000004291c7c20 */ /* 0x000fe20008410000 */
[----:B------:R-:W-:Y:S01]  /*ca00*/  FMUL.FTZ R31, R44, UR4 ;  /* 0x000000042c1f7c20 */ /* 0x000fe20008410000 */
[----:B------:R-:W-:-:S04]  /*ca10*/  FMUL.FTZ R32, R45, UR4 ;  /* 0x000000042d207c20 */ /* 0x000fc80008410000 */
[----:B------:R-:W-:Y:S01]  /*ca20*/  MUFU.TANH R10, R10 ;  /* 0x0000000a000a7308 */ /* 0x000fe20000002400 */
[----:B------:R-:W-:Y:S01]  /*ca30*/  FMUL.FTZ R20, R35, UR4 ;  /* 0x0000000423147c20 */ /* 0x000fe20008410000 */
[----:B------:R-:W-:Y:S01]  /*ca40*/  FMUL.FTZ R35, R48, UR4 ;  /* 0x0000000430237c20 */ /* 0x000fe20008410000 */
[----:B------:R-:W-:-:S05]  /*ca50*/  FMUL.FTZ R36, R49, UR4 ;  /* 0x0000000431247c20 */ /* 0x000fca0008410000 */
[----:B------:R-:W-:Y:S01]  /*ca60*/  MUFU.TANH R13, R13 ;  /* 0x0000000d000d7308 */ /* 0x000fe20000002400 */
[----:B------:R-:W-:-:S07]  /*ca70*/  FMUL.FTZ R11, R30, UR4 ;  /* 0x000000041e0b7c20 */ /* 0x000fce0008410000 */
[----:B------:R-:W-:Y:S01]  /*ca80*/  MUFU.TANH R14, R14 ;  /* 0x0000000e000e7308 */ /* 0x000fe20000002400 */
[----:B------:R-:W-:-:S07]  /*ca90*/  FMUL.FTZ R15, R34, UR4 ;  /* 0x00000004220f7c20 */ /* 0x000fce0008410000 */
        /* <DEDUP_REMOVED lines=10> */
[----:B------:R-:W-:Y:S01]  /*cb40*/  FMUL.FTZ R57, R70, UR4 ;  /* 0x0000000446397c20 */ /* 0x000fe20008410000 */
[----:B------:R-:W-:-:S06]  /*cb50*/  FMUL.FTZ R58, R71, UR4 ;  /* 0x00000004473a7c20 */ /* 0x000fcc0008410000 */
[----:B------:R-:W-:Y:S01]  /*cb60*/  MUFU.TANH R32, R32 ;  /* 0x0000002000207308 */ /* 0x000fe20000002400 */
[----:B------:R-:W-:Y:S01]  /*cb70*/  FMUL.FTZ R29, R42, UR4 ;  /* 0x000000042a1d7c20 */ /* 0x000fe20008410000 */
[----:B------:R-:W-:Y:S01]  /*cb80*/  FMUL.FTZ R42, R55, UR4 ;  /* 0x00000004372a7c20 */ /* 0x000fe20008410000 */
[----:B------:R-:W-:Y:S01]  /*cb90*/  FMUL.FTZ R55, R68, UR4 ;  /* 0x0000000444377c20 */ /* 0x000fe20008410000 */
[----:B------:R-:W-:-:S04]  /*cba0*/  FMUL.FTZ R56, R69, UR4 ;  /* 0x0000000445387c20 */ /* 0x000fc80008410000 */
[----:B------:R-:W-:Y:S01]  /*cbb0*/  MUFU.TANH R35, R35 ;  /* 0x0000002300237308 */ /* 0x000fe20000002400 */
[----:B------:R-:W-:-:S07]  /*cbc0*/  FMUL.FTZ R33, R46, UR4 ;  /* 0x000000042e217c20 */ /* 0x000fce0008410000 */
[----:B------:R-:W-:Y:S01]  /*cbd0*/  MUFU.TANH R36, R36 ;  /* 0x0000002400247308 */ /* 0x000fe20000002400 */
[----:B------:R-:W-:Y:S01]  /*cbe0*/  FMUL.FTZ R46, R59, UR4 ;  /* 0x000000043b2e7c20 */ /* 0x000fe20008410000 */
[----:B------:R-:W-:Y:S01]  /*cbf0*/  FMUL.FTZ R59, R72, UR4 ;  /* 0x00000004483b7c20 */ /* 0x000fe20008410000 */
[----:B------:R-:W-:-:S05]  /*cc00*/  FMUL.FTZ R60, R73, UR4 ;  /* 0x00000004493c7c20 */ /* 0x000fca0008410000 */
        /* <DEDUP_REMOVED lines=17> */
[----:B------:R-:W-:-:S04]  /*cd20*/  IMAD.MOV.U32 R5, RZ, RZ, -0x80 ;  /* 0xffffff80ff057424 */ /* 0x000fc800078e00ff */
[----:B------:R-:W-:-:S05]  /*cd30*/  IMAD R5, R94, R5, 0x80 ;  /* 0x000000805e057424 */ /* 0x000fca00078e0205 */
[C-C-:B---3--:R-:W-:Y:S02]  /*cd40*/  IADD3 R6, -R8.reuse, 0x1, R5.reuse ;  /* 0x0000000108067810 */ /* 0x148fe40007ffe105 */
[----:B------:R-:W-:Y:S02]  /*cd50*/  IADD3 R5, -R8, R148, R5 ;  /* 0x0000009408057210 */ /* 0x000fe40007ffe105 */
[----:B------:R-:W-:-:S04]  /*cd60*/  IADD3 R6, -R147, R6, R148 ;  /* 0x0000000693067210 */ /* 0x000fc80007ffe194 */
[-CC-:B0-----:R-:W-:Y:S02]  /*cd70*/  VIADDMNMX R3, R3, R6.reuse, R5.reuse, PT ;  /* 0x0000000603037246 */ /* 0x181fe40003800105 */
[----:B-1----:R-:W-:Y:S01]  /*cd80*/  VIADDMNMX R4, R4, R6, R5, PT ;  /* 0x0000000604047246 */ /* 0x002fe20003800105 */
[----:B------:R-:W-:Y:S01]  /*cd90*/  FMUL.FTZ R5, R24, UR4 ;  /* 0x0000000418057c20 */ /* 0x000fe20008410000 */
[----:B------:R-:W-:Y:S01]  /*cda0*/  FMUL.FTZ R6, R25, UR4 ;  /* 0x0000000419067c20 */ /* 0x000fe20008410000 */
[----:B------:R-:W-:Y:S01]  /*cdb0*/  FMUL.FTZ R24, R37, UR4 ;  /* 0x0000000425187c20 */ /* 0x000fe20008410000 */
[----:B------:R-:W-:-:S03]  /*cdc0*/  FMUL.FTZ R8, R27, UR4 ;  /* 0x000000041b087c20 */ /* 0x000fc60008410000 */
[----:B------:R-:W0:Y:S01]  /*cdd0*/  MUFU.TANH R5, R5 ;  /* 0x0000000500057308 */ /* 0x000e220000002400 */
[----:B------:R-:W-:-:S07]  /*cde0*/  FMUL.FTZ R27, R40, UR4 ;  /* 0x00000004281b7c20 */ /* 0x000fce0008410000 */
[----:B------:R-:W1:Y:S01]  /*cdf0*/  MUFU.TANH R6, R6 ;  /* 0x0000000600067308 */ /* 0x000e620000002400 */
[----:B------:R-:W-:Y:S01]  /*ce00*/  FMUL.FTZ R7, R26, UR4 ;  /* 0x000000041a077c20 */ /* 0x000fe20008410000 */
[----:B------:R-:W-:Y:S01]  /*ce10*/  FMUL.FTZ R26, R39, UR4 ;  /* 0x00000004271a7c20 */ /* 0x000fe20008410000 */
[----:B------:R-:W-:Y:S01]  /*ce20*/  FMUL.FTZ R39, R52, UR4 ;  /* 0x0000000434277c20 */ /* 0x000fe20008410000 */
[----:B------:R-:W-:-:S04]  /*ce30*/  FMUL.FTZ R40, R53, UR4 ;  /* 0x0000000435287c20 */ /* 0x000fc80008410000 */
[----:B------:R-:W2:Y:S01]  /*ce40*/  MUFU.TANH R24, R24 ;  /* 0x0000001800187308 */ /* 0x000ea20000002400 */
[C---:B------:R-:W-:Y:S02]  /*ce50*/  ISETP.GT.AND P3, PT, R3.reuse, RZ, PT ;  /* 0x000000ff0300720c */ /* 0x040fe40003f64270 */
[C---:B------:R-:W-:Y:S02]  /*ce60*/  ISETP.GT.AND P4, PT, R3.reuse, 0x1, PT ;  /* 0x000000010300780c */ /* 0x040fe40003f84270 */
[----:B------:R-:W-:-:S03]  /*ce70*/  ISETP.GT.AND P1, PT, R3, 0x8, PT ;  /* 0x000000080300780c */ /* 0x000fc60003f24270 */
[----:B------:R-:W3:Y:S01]  /*ce80*/  MUFU.TANH R27, R27 ;  /* 0x0000001b001b7308 */ /* 0x000ee20000002400 */
[----:B------:R-:W-:Y:S01]  /*ce90*/  ISETP.GT.AND P2, PT, R3, 0x9, PT ;  /* 0x000000090300780c */ /* 0x000fe20003f44270 */
[----:B------:R-:W-:Y:S01]  /*cea0*/  FMUL.FTZ R25, R38, UR4 ;  /* 0x0000000426197c20 */ /* 0x000fe20008410000 */
[----:B0-----:R-:W-:Y:S01]  /*ceb0*/  FSEL R70, R5, -INF , P3 ;  /* 0xff80000005467808 */ /* 0x001fe20001800000 */
[----:B------:R-:W-:Y:S01]  /*cec0*/  FMUL.FTZ R38, R51, UR4 ;  /* 0x0000000433267c20 */ /* 0x000fe20008410000 */
[----:B-1----:R-:W-:-:S03]  /*ced0*/  FSEL R71, R6, -INF , P4 ;  /* 0xff80000006477808 */ /* 0x002fc60002000000 */
[----:B------:R-:W0:Y:S01]  /*cee0*/  MUFU.TANH R39, R39 ;  /* 0x0000002700277308 */ /* 0x000e220000002400 */
[----:B------:R-:W-:Y:S02]  /*cef0*/  FSEL R9, R9, -INF , P1 ;  /* 0xff80000009097808 */ /* 0x000fe40000800000 */
[----:B------:R-:W-:Y:S01]  /*cf00*/  FSEL R10, R10, -INF , P2 ;  /* 0xff8000000a0a7808 */ /* 0x000fe20001000000 */
[----:B------:R-:W-:Y:S01]  /*cf10*/  FMUL.FTZ R51, R64, UR4 ;  /* 0x0000000440337c20 */ /* 0x000fe20008410000 */
[----:B------:R-:W-:-:S03]  /*cf20*/  ISETP.GT.AND P3, PT, R3, 0x10, PT ;  /* 0x000000100300780c */ /* 0x000fc60003f64270 */
[----:B------:R-:W1:Y:S01]  /*cf30*/  MUFU.TANH R40, R40 ;  /* 0x0000002800287308 */ /* 0x000e620000002400 */
[----:B------:R-:W-:Y:S01]  /*cf40*/  ISETP.GT.AND P4, PT, R3, 0x11, PT ;  /* 0x000000110300780c */ /* 0x000fe20003f84270 */
[----:B------:R-:W-:Y:S01]  /*cf50*/  FMUL.FTZ R52, R65, UR4 ;  /* 0x0000000441347c20 */ /* 0x000fe20008410000 */
[C---:B------:R-:W-:Y:S02]  /*cf60*/  ISETP.GT.AND P1, PT, R3.reuse, 0x18, PT ;  /* 0x000000180300780c */ /* 0x040fe40003f24270 */
[----:B------:R-:W-:Y:S01]  /*cf70*/  ISETP.GT.AND P2, PT, R3, 0x19, PT ;  /* 0x000000190300780c */ /* 0x000fe20003f44270 */
[----:B------:R-:W-:Y:S01]  /*cf80*/  FMUL.FTZ R37, R50, UR4 ;  /* 0x0000000432257c20 */ /* 0x000fe20008410000 */
[----:B------:R-:W-:Y:S01]  /*cf90*/  FSEL R5, R13, -INF , P3 ;  /* 0xff8000000d057808 */ /* 0x000fe20001800000 */
[----:B------:R-:W-:Y:S01]  /*cfa0*/  FMUL.FTZ R50, R63, UR4 ;  /* 0x000000043f327c20 */ /* 0x000fe20008410000 */
[----:B------:R-:W-:Y:S02]  /*cfb0*/  FSEL R6, R14, -INF , P4 ;  /* 0xff8000000e067808 */ /* 0x000fe40002000000 */
[----:B------:R-:W-:-:S02]  /*cfc0*/  FSEL R21, R21, -INF , P1 ;  /* 0xff80000015157808 */ /* 0x000fc40000800000 */
[----:B--2---:R-:W-:Y:S01]  /*cfd0*/  FSEL R24, R24, -INF , P2 ;  /* 0xff80000018187808 */ /* 0x004fe20001000000 */
[----:B------:R-:W-:Y:S01]  /*cfe0*/  FMUL.FTZ R63, R76, UR4 ;  /* 0x000000044c3f7c20 */ /* 0x000fe20008410000 */
[----:B------:R-:W-:Y:S01]  /*cff0*/  ISETP.GT.AND P3, PT, R3, 0x20, PT ;  /* 0x000000200300780c */ /* 0x000fe20003f64270 */
[----:B------:R-:W-:Y:S01]  /*d000*/  FMUL.FTZ R64, R77, UR4 ;  /* 0x000000044d407c20 */ /* 0x000fe20008410000 */
[C---:B------:R-:W-:Y:S02]  /*d010*/  ISETP.GT.AND P4, PT, R3.reuse, 0x21, PT ;  /* 0x000000210300780c */ /* 0x040fe40003f84270 */
[C---:B------:R-:W-:Y:S02]  /*d020*/  ISETP.GT.AND P1, PT, R3.reuse, 0x28, PT ;  /* 0x000000280300780c */ /* 0x040fe40003f24270 */
[----:B------:R-:W-:Y:S01]  /*d030*/  ISETP.GT.AND P2, PT, R3, 0x29, PT ;  /* 0x000000290300780c */ /* 0x000fe20003f44270 */
[----:B------:R-:W2:Y:S01]  /*d040*/  MUFU.TANH R51, R51 ;  /* 0x0000003300337308 */ /* 0x000ea20000002400 */
[----:B---3--:R-:W-:-:S02]  /*d050*/  FSEL R27, R27, -INF , P3 ;  /* 0xff8000001b1b7808 */ /* 0x008fc40001800000 */
[----:B------:R-:W-:Y:S02]  /*d060*/  FSEL R28, R28, -INF , P4 ;  /* 0xff8000001c1c7808 */ /* 0x000fe40002000000 */
[----:B------:R-:W-:-:S03]  /*d070*/  FSEL R31, R31, -INF , P1 ;  /* 0xff8000001f1f7808 */ /* 0x000fc60000800000 */
[----:B------:R-:W3:Y:S01]  /*d080*/  MUFU.TANH R52, R52 ;  /* 0x0000003400347308 */ /* 0x000ee20000002400 */
[----:B------:R-:W-:Y:S02]  /*d090*/  FSEL R32, R32, -INF , P2 ;  /* 0xff80000020207808 */ /* 0x000fe40001000000 */
[C---:B------:R-:W-:Y:S02]  /*d0a0*/  ISETP.GT.AND P3, PT, R3.reuse, 0x30, PT ;  /* 0x000000300300780c */ /* 0x040fe40003f64270 */
[C---:B------:R-:W-:Y:S02]  /*d0b0*/  ISETP.GT.AND P4, PT, R3.reuse, 0x31, PT ;  /* 0x000000310300780c */ /* 0x040fe40003f84270 */
[C---:B------:R-:W-:Y:S02]  /*d0c0*/  ISETP.GT.AND P1, PT, R3.reuse, 0x38, PT ;  /* 0x000000380300780c */ /* 0x040fe40003f24270 */
[----:B------:R-:W-:Y:S01]  /*d0d0*/  ISETP.GT.AND P2, PT, R3, 0x39, PT ;  /* 0x000000390300780c */ /* 0x000fe20003f44270 */
[----:B------:R-:W4:Y:S01]  /*d0e0*/  MUFU.TANH R63, R63 ;  /* 0x0000003f003f7308 */ /* 0x000f220000002400 */
[----:B------:R-:W-:-:S02]  /*d0f0*/  FSEL R35, R35, -INF , P3 ;  /* 0xff80000023237808 */ /* 0x000fc40001800000 */
[----:B------:R-:W-:Y:S02]  /*d100*/  FSEL R36, R36, -INF , P4 ;  /* 0xff80000024247808 */ /* 0x000fe40002000000 */
[----:B0-----:R-:W-:-:S03]  /*d110*/  FSEL R39, R39, -INF , P1 ;  /* 0xff80000027277808 */ /* 0x001fc60000800000 */
[----:B------:R-:W0:Y:S01]  /*d120*/  MUFU.TANH R64, R64 ;  /* 0x0000004000407308 */ /* 0x000e220000002400 */
[----:B-1----:R-:W-:Y:S02]  /*d130*/  FSEL R40, R40, -INF , P2 ;  /* 0xff80000028287808 */ /* 0x002fe40001000000 */
[C---:B------:R-:W-:Y:S02]  /*d140*/  ISETP.GT.AND P3, PT, R3.reuse, 0x40, PT ;  /* 0x000000400300780c */ /* 0x040fe40003f64270 */
[C---:B------:R-:W-:Y:S02]  /*d150*/  ISETP.GT.AND P4, PT, R3.reuse, 0x41, PT ;  /* 0x000000410300780c */ /* 0x040fe40003f84270 */
[C---:B------:R-:W-:Y:S02]  /*d160*/  ISETP.GT.AND P1, PT, R3.reuse, 0x48, PT ;  /* 0x000000480300780c */ /* 0x040fe40003f24270 */
[----:B------:R-:W-:Y:S01]  /*d170*/  ISETP.GT.AND P2, PT, R3, 0x49, PT ;  /* 0x000000490300780c */ /* 0x000fe20003f44270 */
[----:B------:R-:W1:Y:S01]  /*d180*/  MUFU.TANH R7, R7 ;  /* 0x0000000700077308 */ /* 0x000e620000002400 */
[----:B------:R-:W-:-:S02]  /*d190*/  FSEL R43, R43, -INF , P3 ;  /* 0xff8000002b2b7808 */ /* 0x000fc40001800000 */
[----:B------:R-:W-:Y:S02]  /*d1a0*/  FSEL R44, R44, -INF , P4 ;  /* 0xff8000002c2c7808 */ /* 0x000fe40002000000 */
[----:B------:R-:W-:-:S03]  /*d1b0*/  FSEL R47, R47, -INF , P1 ;  /* 0xff8000002f2f7808 */ /* 0x000fc60000800000 */
[----:B------:R-:W5:Y:S01]  /*d1c0*/  MUFU.TANH R8, R8 ;  /* 0x0000000800087308 */ /* 0x000f620000002400 */
[----:B------:R-:W-:Y:S02]  /*d1d0*/  FSEL R48, R48, -INF , P2 ;  /* 0xff80000030307808 */ /* 0x000fe40001000000 */
[C---:B------:R-:W-:Y:S02]  /*d1e0*/  ISETP.GT.AND P3, PT, R3.reuse, 0x50, PT ;  /* 0x000000500300780c */ /* 0x040fe40003f64270 */
[C---:B------:R-:W-:Y:S02]  /*d1f0*/  ISETP.GT.AND P4, PT, R3.reuse, 0x51, PT ;  /* 0x000000510300780c */ /* 0x040fe40003f84270 */
[C---:B------:R-:W-:Y:S02]  /*d200*/  ISETP.GT.AND P1, PT, R3.reuse, 0x58, PT ;  /* 0x000000580300780c */ /* 0x040fe40003f24270 */
[----:B------:R-:W-:Y:S01]  /*d210*/  ISETP.GT.AND P2, PT, R3, 0x59, PT ;  /* 0x000000590300780c */ /* 0x000fe20003f44270 */
[----:B------:R-:W5:Y:S01]  /*d220*/  MUFU.TANH R20, R20 ;  /* 0x0000001400147308 */ /* 0x000f620000002400 */
[----:B--2---:R-:W-:-:S02]  /*d230*/  FSEL R51, R51, -INF , P3 ;  /* 0xff80000033337808 */ /* 0x004fc40001800000 */
[----:B---3--:R-:W-:Y:S02]  /*d240*/  FSEL R52, R52, -INF , P4 ;  /* 0xff80000034347808 */ /* 0x008fe40002000000 */
[----:B------:R-:W-:-:S03]  /*d250*/  FSEL R55, R55, -INF , P1 ;  /* 0xff80000037377808 */ /* 0x000fc60000800000 */
[----:B------:R-:W2:Y:S01]  /*d260*/  MUFU.TANH R25, R25 ;  /* 0x0000001900197308 */ /* 0x000ea20000002400 */
[----:B------:R-:W-:Y:S02]  /*d270*/  FSEL R56, R56, -INF , P2 ;  /* 0xff80000038387808 */ /* 0x000fe40001000000 */
[C---:B------:R-:W-:Y:S02]  /*d280*/  ISETP.GT.AND P3, PT, R3.reuse, 0x60, PT ;  /* 0x000000600300780c */ /* 0x040fe40003f64270 */
[----:B------:R-:W-:-:S03]  /*d290*/  ISETP.GT.AND P4, PT, R3, 0x61, PT ;  /* 0x000000610300780c */ /* 0x000fc60003f84270 */
[----:B------:R-:W3:Y:S01]  /*d2a0*/  MUFU.TANH R26, R26 ;  /* 0x0000001a001a7308 */ /* 0x000ee20000002400 */
[C---:B------:R-:W-:Y:S02]  /*d2b0*/  ISETP.GT.AND P1, PT, R3.reuse, 0x68, PT ;  /* 0x000000680300780c */ /* 0x040fe40003f24270 */
[----:B------:R-:W-:Y:S02]  /*d2c0*/  ISETP.GT.AND P2, PT, R3, 0x69, PT ;  /* 0x000000690300780c */ /* 0x000fe40003f44270 */
[----:B------:R-:W-:-:S03]  /*d2d0*/  FSEL R59, R59, -INF , P3 ;  /* 0xff8000003b3b7808 */ /* 0x000fc60001800000 */
[----:B------:R-:W3:Y:S01]  /*d2e0*/  MUFU.TANH R29, R29 ;  /* 0x0000001d001d7308 */ /* 0x000ee20000002400 */
[----:B------:R-:W-:Y:S02]  /*d2f0*/  FSEL R60, R60, -INF , P4 ;  /* 0xff8000003c3c7808 */ /* 0x000fe40002000000 */
[----:B----4-:R-:W-:Y:S02]  /*d300*/  FSEL R63, R63, -INF , P1 ;  /* 0xff8000003f3f7808 */ /* 0x010fe40000800000 */
[----:B0-----:R-:W-:-:S03]  /*d310*/  FSEL R64, R64, -INF , P2 ;  /* 0xff80000040407808 */ /* 0x001fc60001000000 */
[----:B------:R-:W0:Y:S01]  /*d320*/  MUFU.TANH R30, R30 ;  /* 0x0000001e001e7308 */ /* 0x000e220000002400 */
[----:B------:R-:W-:Y:S01]  /*d330*/  ISETP.GT.AND P3, PT, R4, RZ, PT ;  /* 0x000000ff0400720c */ /* 0x000fe20003f64270 */
[----:B------:R-:W-:Y:S01]  /*d340*/  FMUL.FTZ R49, R62, UR4 ;  /* 0x000000043e317c20 */ /* 0x000fe20008410000 */
[C---:B------:R-:W-:Y:S02]  /*d350*/  ISETP.GT.AND P4, PT, R4.reuse, 0x1, PT ;  /* 0x000000010400780c */ /* 0x040fe40003f84270 */
[----:B------:R-:W-:-:S03]  /*d360*/  ISETP.GT.AND P1, PT, R4, 0x8, PT ;  /* 0x000000080400780c */ /* 0x000fc60003f24270 */
[----:B------:R-:W4:Y:S01]  /*d370*/  MUFU.TANH R33, R33 ;  /* 0x0000002100217308 */ /* 0x000f220000002400 */
[----:B------:R-:W-:-:S07]  /*d380*/  ISETP.GT.AND P2, PT, R4, 0x9, PT ;  /* 0x000000090400780c */ /* 0x000fce0003f44270 */
[----:B------:R-:W4:Y:S01]  /*d390*/  MUFU.TANH R34, R34 ;  /* 0x0000002200227308 */ /* 0x000f220000002400 */
[----:B-1----:R-:W-:Y:S02]  /*d3a0*/  FSEL R7, R7, -INF , P3 ;  /* 0xff80000007077808 */ /* 0x002fe40001800000 */
[----:B-----5:R-:W-:Y:S02]  /*d3b0*/  FSEL R13, R8, -INF , P4 ;  /* 0xff800000080d7808 */ /* 0x020fe40002000000 */
[----:B------:R-:W-:-:S03]  /*d3c0*/  FSEL R11, R11, -INF , P1 ;  /* 0xff8000000b0b7808 */ /* 0x000fc60000800000 */
[----:B------:R-:W1:Y:S01]  /*d3d0*/  MUFU.TANH R37, R37 ;  /* 0x0000002500257308 */ /* 0x000e620000002400 */
[----:B------:R-:W-:Y:S01]  /*d3e0*/  FSEL R12, R12, -INF , P2 ;  /* 0xff8000000c0c7808 */ /* 0x000fe20001000000 */
[----:B------:R-:W-:Y:S01]  /*d3f0*/  FMUL.FTZ R53, R66, UR4 ;  /* 0x0000000442357c20 */ /* 0x000fe20008410000 */
[C---:B------:R-:W-:Y:S01]  /*d400*/  ISETP.GT.AND P3, PT, R4.reuse, 0x10, PT ;  /* 0x000000100400780c */ /* 0x040fe20003f64270 */
[----:B------:R-:W-:Y:S01]  /*d410*/  FMUL.FTZ R54, R67, UR4 ;  /* 0x0000000443367c20 */ /* 0x000fe20008410000 */
[----:B------:R-:W-:-:S03]  /*d420*/  ISETP.GT.AND P4, PT, R4, 0x11, PT ;  /* 0x000000110400780c */ /* 0x000fc60003f84270 */
[----:B------:R-:W5:Y:S01]  /*d430*/  MUFU.TANH R38, R38 ;  /* 0x0000002600267308 */ /* 0x000f620000002400 */
[C---:B------:R-:W-:Y:S02]  /*d440*/  ISETP.GT.AND P1, PT, R4.reuse, 0x18, PT ;  /* 0x000000180400780c */ /* 0x040fe40003f24270 */
[----:B------:R-:W-:-:S05]  /*d450*/  ISETP.GT.AND P2, PT, R4, 0x19, PT ;  /* 0x000000190400780c */ /* 0x000fca0003f44270 */
[----:B------:R-:W5:Y:S01]  /*d460*/  MUFU.TANH R41, R41 ;  /* 0x0000002900297308 */ /* 0x000f620000002400 */
[----:B------:R-:W-:-:S07]  /*d470*/  FSEL R15, R15, -INF , P3 ;  /* 0xff8000000f0f7808 */ /* 0x000fce0001800000 */
[----:B------:R-:W5:Y:S01]  /*d480*/  MUFU.TANH R42, R42 ;  /* 0x0000002a002a7308 */ /* 0x000f620000002400 */
[----:B------:R-:W-:Y:S02]  /*d490*/  FSEL R20, R20, -INF , P4 ;  /* 0xff80000014147808 */ /* 0x000fe40002000000 */
[----:B--2---:R-:W-:Y:S02]  /*d4a0*/  FSEL R25, R25, -INF , P1 ;  /* 0xff80000019197808 */ /* 0x004fe40000800000 */
[----:B---3--:R-:W-:-:S03]  /*d4b0*/  FSEL R26, R26, -INF , P2 ;  /* 0xff8000001a1a7808 */ /* 0x008fc60001000000 */
[----:B------:R-:W2:Y:S01]  /*d4c0*/  MUFU.TANH R45, R45 ;  /* 0x0000002d002d7308 */ /* 0x000ea20000002400 */
[----:B------:R-:W-:Y:S01]  /*d4d0*/  ISETP.GT.AND P3, PT, R4, 0x20, PT ;  /* 0x000000200400780c */ /* 0x000fe20003f64270 */
[----:B------:R-:W-:Y:S01]  /*d4e0*/  FMUL.FTZ R61, R74, UR4 ;  /* 0x000000044a3d7c20 */ /* 0x000fe20008410000 */
[C---:B------:R-:W-:Y:S01]  /*d4f0*/  ISETP.GT.AND P4, PT, R4.reuse, 0x21, PT ;  /* 0x000000210400780c */ /* 0x040fe20003f84270 */
[----:B------:R-:W-:Y:S01]  /*d500*/  FMUL.FTZ R62, R75, UR4 ;  /* 0x000000044b3e7c20 */ /* 0x000fe20008410000 */
[----:B------:R-:W-:-:S03]  /*d510*/  ISETP.GT.AND P1, PT, R4, 0x28, PT ;  /* 0x000000280400780c */ /* 0x000fc60003f24270 */
[----:B------:R-:W3:Y:S01]  /*d520*/  MUFU.TANH R46, R46 ;  /* 0x0000002e002e7308 */ /* 0x000ee20000002400 */
[----:B------:R-:W-:Y:S01]  /*d530*/  ISETP.GT.AND P2, PT, R4, 0x29, PT ;  /* 0x000000290400780c */ /* 0x000fe20003f44270 */
[----:B------:R-:W-:Y:S01]  /*d540*/  FMUL.FTZ R65, R78, UR4 ;  /* 0x000000044e417c20 */ /* 0x000fe20008410000 */
[----:B------:R-:W-:-:S05]  /*d550*/  FMUL.FTZ R66, R79, UR4 ;  /* 0x000000044f427c20 */ /* 0x000fca0008410000 */
[----:B------:R-:W3:Y:S01]  /*d560*/  MUFU.TANH R49, R49 ;  /* 0x0000003100317308 */ /* 0x000ee20000002400 */
[----:B------:R-:W-:-:S07]  /*d570*/  FSEL R29, R29, -INF , P3 ;  /* 0xff8000001d1d7808 */ /* 0x000fce0001800000 */
[----:B------:R-:W3:Y:S01]  /*d580*/  MUFU.TANH R50, R50 ;  /* 0x0000003200327308 */ /* 0x000ee20000002400 */
[----:B0-----:R-:W-:Y:S02]  /*d590*/  FSEL R30, R30, -INF , P4 ;  /* 0xff8000001e1e7808 */ /* 0x001fe40002000000 */
[----:B----4-:R-:W-:Y:S02]  /*d5a0*/  FSEL R33, R33, -INF , P1 ;  /* 0xff80000021217808 */ /* 0x010fe40000800000 */
[----:B------:R-:W-:-:S03]  /*d5b0*/  FSEL R34, R34, -INF , P2 ;  /* 0xff80000022227808 */ /* 0x000fc60001000000 */
[----:B------:R-:W0:Y:S01]  /*d5c0*/  MUFU.TANH R53, R53 ;  /* 0x0000003500357308 */ /* 0x000e220000002400 */
[----:B------:R-:W-:Y:S01]  /*d5d0*/  ISETP.GT.AND P3, PT, R4, 0x30, PT ;  /* 0x000000300400780c */ /* 0x000fe20003f64270 */
[----:B------:R-:W-:Y:S01]  /*d5e0*/  FMUL.FTZ R69, R86, UR4 ;  /* 0x0000000456457c20 */ /* 0x000fe20008410000 */
[C---:B------:R-:W-:Y:S02]  /*d5f0*/  ISETP.GT.AND P4, PT, R4.reuse, 0x31, PT ;  /* 0x000000310400780c */ /* 0x040fe40003f84270 */
[----:B------:R-:W-:-:S03]  /*d600*/  ISETP.GT.AND P1, PT, R4, 0x38, PT ;  /* 0x000000380400780c */ /* 0x000fc60003f24270 */
[----:B------:R-:W4:Y:S01]  /*d610*/  MUFU.TANH R54, R54 ;  /* 0x0000003600367308 */ /* 0x000f220000002400 */
[----:B------:R-:W-:-:S07]  /*d620*/  ISETP.GT.AND P2, PT, R4, 0x39, PT ;  /* 0x000000390400780c */ /* 0x000fce0003f44270 */
[----:B------:R-:W4:Y:S01]  /*d630*/  MUFU.TANH R57, R57 ;  /* 0x0000003900397308 */ /* 0x000f220000002400 */
[----:B-1----:R-:W-:-:S07]  /*d640*/  FSEL R37, R37, -INF , P3 ;  /* 0xff80000025257808 */ /* 0x002fce0001800000 */
[----:B------:R-:W1:Y:S01]  /*d650*/  MUFU.TANH R58, R58 ;  /* 0x0000003a003a7308 */ /* 0x000e620000002400 */
[----:B-----5:R-:W-:Y:S02]  /*d660*/  FSEL R38, R38, -INF , P4 ;  /* 0xff80000026267808 */ /* 0x020fe40002000000 */
[----:B------:R-:W-:Y:S02]  /*d670*/  FSEL R41, R41, -INF , P1 ;  /* 0xff80000029297808 */ /* 0x000fe40000800000 */
[----:B------:R-:W-:-:S03]  /*d680*/  FSEL R42, R42, -INF , P2 ;  /* 0xff8000002a2a7808 */ /* 0x000fc60001000000 */
[----:B------:R-:W5:Y:S01]  /*d690*/  MUFU.TANH R61, R61 ;  /* 0x0000003d003d7308 */ /* 0x000f620000002400 */
[C---:B------:R-:W-:Y:S02]  /*d6a0*/  ISETP.GT.AND P3, PT, R4.reuse, 0x40, PT ;  /* 0x000000400400780c */ /* 0x040fe40003f64270 */
[C---:B------:R-:W-:Y:S02]  /*d6b0*/  ISETP.GT.AND P4, PT, R4.reuse, 0x41, PT ;  /* 0x000000410400780c */ /* 0x040fe40003f84270 */
[----:B------:R-:W-:-:S03]  /*d6c0*/  ISETP.GT.AND P1, PT, R4, 0x48, PT ;  /* 0x000000480400780c */ /* 0x000fc60003f24270 */
[----:B------:R-:W5:Y:S01]  /*d6d0*/  MUFU.TANH R62, R62 ;  /* 0x0000003e003e7308 */ /* 0x000f620000002400 */
[----:B------:R-:W-:Y:S02]  /*d6e0*/  ISETP.GT.AND P2, PT, R4, 0x49, PT ;  /* 0x000000490400780c */ /* 0x000fe40003f44270 */
[----:B------:R-:W-:-:S05]  /*d6f0*/  FMNMX.FTZ R8, R7, R13, !PT ;  /* 0x0000000d07087209 */ /* 0x000fca0007810000 */
[----:B------:R-:W5:Y:S01]  /*d700*/  MUFU.TANH R65, R65 ;  /* 0x0000004100417308 */ /* 0x000f620000002400 */
[----:B------:R-:W-:Y:S01]  /*d710*/  FMUL.FTZ R67, R82, UR4 ;  /* 0x0000000452437c20 */ /* 0x000fe20008410000 */
[----:B------:R-:W-:Y:S01]  /*d720*/  FMUL.FTZ R68, R83, UR4 ;  /* 0x0000000453447c20 */ /* 0x000fe20008410000 */
[----:B------:R-:W-:-:S05]  /*d730*/  FMUL.FTZ R72, R87, UR4 ;  /* 0x0000000457487c20 */ /* 0x000fca0008410000 */
[----:B------:R-:W5:Y:S01]  /*d740*/  MUFU.TANH R66, R66 ;  /* 0x0000004200427308 */ /* 0x000f620000002400 */
[----:B--2---:R-:W-:Y:S02]  /*d750*/  FSEL R45, R45, -INF , P3 ;  /* 0xff8000002d2d7808 */ /* 0x004fe40001800000 */
[----:B---3--:R-:W-:Y:S02]  /*d760*/  FSEL R46, R46, -INF , P4 ;  /* 0xff8000002e2e7808 */ /* 0x008fe40002000000 */
[----:B------:R-:W-:-:S03]  /*d770*/  FSEL R49, R49, -INF , P1 ;  /* 0xff80000031317808 */ /* 0x000fc60000800000 */
[----:B------:R-:W2:Y:S01]  /*d780*/  MUFU.TANH R69, R69 ;  /* 0x0000004500457308 */ /* 0x000ea20000002400 */
[----:B------:R-:W-:Y:S02]  /*d790*/  FSEL R50, R50, -INF , P2 ;  /* 0xff80000032327808 */ /* 0x000fe40001000000 */
[----:B------:R-:W-:Y:S02]  /*d7a0*/  FMNMX.FTZ R8, R11, R8, !PT ;  /* 0x000000080b087209 */ /* 0x000fe40007810000 */
[C---:B------:R-:W-:Y:S02]  /*d7b0*/  ISETP.GT.AND P3, PT, R4.reuse, 0x50, PT ;  /* 0x000000500400780c */ /* 0x040fe40003f64270 */
[C---:B------:R-:W-:Y:S02]  /*d7c0*/  ISETP.GT.AND P4, PT, R4.reuse, 0x51, PT ;  /* 0x000000510400780c */ /* 0x040fe40003f84270 */
[C---:B------:R-:W-:Y:S02]  /*d7d0*/  ISETP.GT.AND P1, PT, R4.reuse, 0x58, PT ;  /* 0x000000580400780c */ /* 0x040fe40003f24270 */
[----:B------:R-:W-:Y:S01]  /*d7e0*/  ISETP.GT.AND P2, PT, R4, 0x59, PT ;  /* 0x000000590400780c */ /* 0x000fe20003f44270 */
[----:B------:R-:W3:Y:S01]  /*d7f0*/  MUFU.TANH R67, R67 ;  /* 0x0000004300437308 */ /* 0x000ee20000002400 */
[----:B------:R-:W-:-:S02]  /*d800*/  FMNMX.FTZ R8, R12, R8, !PT ;  /* 0x000000080c087209 */ /* 0x000fc40007810000 */
[----:B0-----:R-:W-:Y:S02]  /*d810*/  FSEL R53, R53, -INF , P3 ;  /* 0xff80000035357808 */ /* 0x001fe40001800000 */
[----:B----4-:R-:W-:Y:S02]  /*d820*/  FSEL R54, R54, -INF , P4 ;  /* 0xff80000036367808 */ /* 0x010fe40002000000 */
[----:B------:R-:W-:Y:S01]  /*d830*/  FSEL R57, R57, -INF , P1 ;  /* 0xff80000039397808 */ /* 0x000fe20000800000 */
[----:B------:R-:W0:Y:S01]  /*d840*/  MUFU.TANH R68, R68 ;  /* 0x0000004400447308 */ /* 0x000e220000002400 */
[----:B-1----:R-:W-:Y:S02]  /*d850*/  FSEL R58, R58, -INF , P2 ;  /* 0xff8000003a3a7808 */ /* 0x002fe40001000000 */
[C---:B------:R-:W-:Y:S02]  /*d860*/  ISETP.GT.AND P3, PT, R4.reuse, 0x60, PT ;  /* 0x000000600400780c */ /* 0x040fe40003f64270 */
[----:B------:R-:W-:-:S03]  /*d870*/  ISETP.GT.AND P4, PT, R4, 0x61, PT ;  /* 0x000000610400780c */ /* 0x000fc60003f84270 */
[----:B------:R-:W1:Y:S01]  /*d880*/  MUFU.TANH R72, R72 ;  /* 0x0000004800487308 */ /* 0x000e620000002400 */
[C---:B------:R-:W-:Y:S02]  /*d890*/  ISETP.GT.AND P1, PT, R4.reuse, 0x68, PT ;  /* 0x000000680400780c */ /* 0x040fe40003f24270 */
[----:B------:R-:W-:Y:S02]  /*d8a0*/  ISETP.GT.AND P2, PT, R4, 0x69, PT ;  /* 0x000000690400780c */ /* 0x000fe40003f44270 */
[----:B------:R-:W-:Y:S02]  /*d8b0*/  FMNMX.FTZ R73, R15, R8, !PT ;  /* 0x000000080f497209 */ /* 0x000fe40007810000 */
[----:B-----5:R-:W-:Y:S02]  /*d8c0*/  FSEL R61, R61, -INF , P3 ;  /* 0xff8000003d3d7808 */ /* 0x020fe40001800000 */
[----:B------:R-:W-:Y:S02]  /*d8d0*/  FSEL R62, R62, -INF , P4 ;  /* 0xff8000003e3e7808 */ /* 0x000fe40002000000 */
[----:B------:R-:W-:-:S02]  /*d8e0*/  FSEL R65, R65, -INF , P1 ;  /* 0xff80000041417808 */ /* 0x000fc40000800000 */
[----:B------:R-:W-:Y:S02]  /*d8f0*/  FSEL R66, R66, -INF , P2 ;  /* 0xff80000042427808 */ /* 0x000fe40001000000 */
[C---:B------:R-:W-:Y:S02]  /*d900*/  ISETP.GT.AND P3, PT, R4.reuse, 0x70, PT ;  /* 0x000000700400780c */ /* 0x040fe40003f64270 */
[C---:B------:R-:W-:Y:S02]  /*d910*/  ISETP.GT.AND P4, PT, R4.reuse, 0x71, PT ;  /* 0x000000710400780c */ /* 0x040fe40003f84270 */
[C---:B------:R-:W-:Y:S02]  /*d920*/  ISETP.GT.AND P1, PT, R4.reuse, 0x78, PT ;  /* 0x000000780400780c */ /* 0x040fe40003f24270 */
[----:B------:R-:W-:Y:S02]  /*d930*/  ISETP.GT.AND P2, PT, R4, 0x79, PT ;  /* 0x000000790400780c */ /* 0x000fe40003f44270 */
[----:B------:R-:W-:-:S02]  /*d940*/  FMNMX.FTZ R4, R20, R73, !PT ;  /* 0x0000004914047209 */ /* 0x000fc40007810000 */
[----:B--2---:R-:W-:Y:S02]  /*d950*/  FSEL R73, R69, -INF , P1 ;  /* 0xff80000045497808 */ /* 0x004fe40000800000 */
[----:B------:R-:W-:Y:S02]  /*d960*/  FMNMX.FTZ R69, R25, R4, !PT ;  /* 0x0000000419457209 */ /* 0x000fe40007810000 */
[----:B------:R-:W-:Y:S02]  /*d970*/  FMNMX.FTZ R4, R70, R71, !PT ;  /* 0x0000004746047209 */ /* 0x000fe40007810000 */
[----:B------:R-:W-:Y:S02]  /*d980*/  FMNMX.FTZ R8, R26, R69, !PT ;  /* 0x000000451a087209 */ /* 0x000fe40007810000 */
[----:B---3--:R-:W-:Y:S02]  /*d990*/  FSEL R67, R67, -INF , P3 ;  /* 0xff80000043437808 */ /* 0x008fe40001800000 */
[----:B0-----:R-:W-:-:S02]  /*d9a0*/  FSEL R14, R68, -INF , P4 ;  /* 0xff800000440e7808 */ /* 0x001fc40002000000 */
[----:B-1----:R-:W-:Y:S02]  /*d9b0*/  FSEL R72, R72, -INF , P2 ;  /* 0xff80000048487808 */ /* 0x002fe40001000000 */
[C---:B------:R-:W-:Y:S02]  /*d9c0*/  ISETP.GT.AND P3, PT, R3.reuse, 0x70, PT ;  /* 0x000000700300780c */ /* 0x040fe40003f64270 */
[C---:B------:R-:W-:Y:S02]  /*d9d0*/  ISETP.GT.AND P4, PT, R3.reuse, 0x71, PT ;  /* 0x000000710300780c */ /* 0x040fe40003f84270 */
[C---:B------:R-:W-:Y:S02]  /*d9e0*/  ISETP.GT.AND P1, PT, R3.reuse, 0x78, PT ;  /* 0x000000780300780c */ /* 0x040fe40003f24270 */
[----:B------:R-:W-:Y:S02]  /*d9f0*/  ISETP.GT.AND P2, PT, R3, 0x79, PT ;  /* 0x000000790300780c */ /* 0x000fe40003f44270 */
        /* <DEDUP_REMOVED lines=37> */
[----:B------:R-:W-:Y:S01]  /*dc50*/  FMNMX.FTZ R3, R65, R8, !PT ;  /* 0x0000000841037209 */ /* 0x000fe20007810000 */
[----:B------:R-:W-:Y:S01]  /*dc60*/  FMUL.FTZ R68, R80, UR4 ;  /* 0x0000000450447c20 */ /* 0x000fe20008410000 */
[----:B------:R-:W-:Y:S02]  /*dc70*/  FMNMX.FTZ R8, R52, R69, !PT ;  /* 0x0000004534087209 */ /* 0x000fe40007810000 */
[----:B------:R-:W-:Y:S01]  /*dc80*/  FMNMX.FTZ R74, R66, R3, !PT ;  /* 0x00000003424a7209 */ /* 0x000fe20007810000 */
[----:B------:R-:W-:Y:S01]  /*dc90*/  FMUL.FTZ R4, R81, UR4 ;  /* 0x0000000451047c20 */ /* 0x000fe20008410000 */
[----:B------:R-:W-:Y:S02]  /*dca0*/  FMNMX.FTZ R69, R55, R8, !PT ;  /* 0x0000000837457209 */ /* 0x000fe40007810000 */
[----:B------:R-:W-:Y:S01]  /*dcb0*/  FMNMX.FTZ R3, R67, R74, !PT ;  /* 0x0000004a43037209 */ /* 0x000fe20007810000 */
[----:B------:R-:W0:Y:S01]  /*dcc0*/  MUFU.TANH R68, R68 ;  /* 0x0000004400447308 */ /* 0x000e220000002400 */
[----:B------:R-:W-:-:S02]  /*dcd0*/  FMNMX.FTZ R8, R56, R69, !PT ;  /* 0x0000004538087209 */ /* 0x000fc40007810000 */
[----:B------:R-:W-:Y:S01]  /*dce0*/  FMNMX.FTZ R74, R14, R3, !PT ;  /* 0x000000030e4a7209 */ /* 0x000fe20007810000 */
[----:B------:R-:W-:Y:S01]  /*dcf0*/  FMUL.FTZ R84, R84, UR4 ;  /* 0x0000000454547c20 */ /* 0x000fe20008410000 */
[----:B------:R-:W-:-:S03]  /*dd00*/  FMNMX.FTZ R75, R59, R8, !PT ;  /* 0x000000083b4b7209 */ /* 0x000fc60007810000 */
[----:B------:R-:W1:Y:S01]  /*dd10*/  MUFU.TANH R4, R4 ;  /* 0x0000000400047308 */ /* 0x000e620000002400 */
[----:B------:R-:W-:Y:S01]  /*dd20*/  FMNMX.FTZ R69, R73, R74, !PT ;  /* 0x0000004a49457209 */ /* 0x000fe20007810000 */
[----:B------:R-:W-:Y:S01]  /*dd30*/  FMUL.FTZ R85, R85, UR4 ;  /* 0x0000000455557c20 */ /* 0x000fe20008410000 */
[----:B------:R-:W-:Y:S02]  /*dd40*/  FMNMX.FTZ R74, R60, R75, !PT ;  /* 0x0000004b3c4a7209 */ /* 0x000fe40007810000 */
[----:B------:R-:W-:-:S03]  /*dd50*/  FMNMX.FTZ R8, R72, R69, !PT ;  /* 0x0000004548087209 */ /* 0x000fc60007810000 */
[----:B------:R-:W2:Y:S01]  /*dd60*/  MUFU.TANH R3, R84 ;  /* 0x0000005400037308 */ /* 0x000ea20000002400 */
[----:B------:R-:W-:Y:S02]  /*dd70*/  FMNMX.FTZ R75, R63, R74, !PT ;  /* 0x0000004a3f4b7209 */ /* 0x000fe40007810000 */
[----:B0-----:R-:W-:-:S05]  /*dd80*/  FSEL R68, R68, -INF , P3 ;  /* 0xff80000044447808 */ /* 0x001fca0001800000 */
[----:B------:R-:W0:Y:S01]  /*dd90*/  MUFU.TANH R69, R85 ;  /* 0x0000005500457308 */ /* 0x000e220000002400 */
[----:B------:R-:W-:Y:S01]  /*dda0*/  FMNMX.FTZ R75, R64, R75, !PT ;  /* 0x0000004b404b7209 */ /* 0x000fe20007810000 */
[----:B------:R-:W3:Y:S01]  /*ddb0*/  SHFL.BFLY PT, R74, R8, 0x2, 0x1f ;  /* 0x0c401f00084a7f89 */ /* 0x000ee200000e0000 */
[----:B-1----:R-:W-:Y:S02]  /*ddc0*/  FSEL R4, R4, -INF , P4 ;  /* 0xff80000004047808 */ /* 0x002fe40002000000 */
[----:B------:R-:W-:Y:S02]  /*ddd0*/  FMNMX.FTZ R75, R68, R75, !PT ;  /* 0x0000004b444b7209 */ /* 0x000fe40007810000 */
[----:B--2---:R-:W-:Y:S02]  /*dde0*/  FSEL R3, R3, -INF , P1 ;  /* 0xff80000003037808 */ /* 0x004fe40000800000 */
[----:B------:R-:W-:-:S04]  /*ddf0*/  FMNMX.FTZ R75, R4, R75, !PT ;  /* 0x0000004b044b7209 */ /* 0x000fc80007810000 */
[----:B------:R-:W-:Y:S02]  /*de00*/  FMNMX.FTZ R76, R3, R75, !PT ;  /* 0x0000004b034c7209 */ /* 0x000fe40007810000 */
[----:B0-----:R-:W-:-:S04]  /*de10*/  FSEL R69, R69, -INF , P2 ;  /* 0xff80000045457808 */ /* 0x001fc80001000000 */
[----:B------:R-:W-:-:S05]  /*de20*/  FMNMX.FTZ R77, R69, R76, !PT ;  /* 0x0000004c454d7209 */ /* 0x000fca0007810000 */
[----:B------:R-:W0:Y:S01]  /*de30*/  SHFL.BFLY PT, R75, R77, 0x2, 0x1f ;  /* 0x0c401f004d4b7f89 */ /* 0x000e2200000e0000 */
[----:B---3--:R-:W-:-:S05]  /*de40*/  FMNMX.FTZ R8, R8, R74, !PT ;  /* 0x0000004a08087209 */ /* 0x008fca0007810000 */
[----:B------:R-:W1:Y:S01]  /*de50*/  SHFL.BFLY PT, R74, R8, 0x1, 0x1f ;  /* 0x0c201f00084a7f89 */ /* 0x000e6200000e0000 */
[----:B0-----:R-:W-:-:S05]  /*de60*/  FMNMX.FTZ R77, R77, R75, !PT ;  /* 0x0000004b4d4d7209 */ /* 0x001fca0007810000 */
[----:B------:R-:W0:Y:S01]  /*de70*/  SHFL.BFLY PT, R78, R77, 0x1, 0x1f ;  /* 0x0c201f004d4e7f89 */ /* 0x000e2200000e0000 */
[----:B-1----:R-:W-:-:S04]  /*de80*/  FMNMX.FTZ R8, R8, R74, !PT ;  /* 0x0000004a08087209 */ /* 0x002fc80007810000 */
[C---:B------:R-:W-:Y:S01]  /*de90*/  FSETP.NEU.FTZ.AND P1, PT, R8.reuse, -INF , PT ;  /* 0xff8000000800780b */ /* 0x040fe20003f3d000 */
[----:B------:R-:W-:-:S05]  /*dea0*/  FMUL.FTZ R76, R8, UR47 ;  /* 0x0000002f084c7c20 */ /* 0x000fca0008410000 */
[----:B------:R-:W-:-:S05]  /*deb0*/  FSEL R76, R76, RZ, P1 ;  /* 0x000000ff4c4c7208 */ /* 0x000fca0000800000 */
[--C-:B------:R-:W-:Y:S01]  /*dec0*/  FFMA.FTZ R74, R7, UR47, -R76.reuse ;  /* 0x0000002f074a7c23 */ /* 0x100fe2000801084c */
[--C-:B------:R-:W-:Y:S01]  /*ded0*/  FFMA.FTZ R75, R13, UR47, -R76.reuse ;  /* 0x0000002f0d4b7c23 */ /* 0x100fe2000801084c */
[----:B0-----:R-:W-:Y:S01]  /*dee0*/  FMNMX.FTZ R7, R77, R78, !PT ;  /* 0x0000004e4d077209 */ /* 0x001fe20007810000 */
[----:B------:R-:W-:-:S03]  /*def0*/  FFMA.FTZ R77, R12, UR47, -R76 ;  /* 0x0000002f0c4d7c23 */ /* 0x000fc6000801084c */
[C---:B------:R-:W-:Y:S01]  /*df00*/  FSETP.NEU.FTZ.AND P1, PT, R7.reuse, -INF , PT ;  /* 0xff8000000700780b */ /* 0x040fe20003f3d000 */
[----:B------:R-:W-:Y:S01]  /*df10*/  FMUL.FTZ R13, R7, UR47 ;  /* 0x0000002f070d7c20 */ /* 0x000fe20008410000 */
[----:B------:R-:W-:-:S04]  /*df20*/  VIADD R12, R0, 0x2d840 ;  /* 0x0002d840000c7836 */ /* 0x000fc80000000000 */
[----:B------:R-:W-:Y:S01]  /*df30*/  FSEL R0, R13, RZ, P1 ;  /* 0x000000ff0d007208 */ /* 0x000fe20000800000 */
[----:B------:R-:W-:-:S04]  /*df40*/  FFMA.FTZ R11, R11, UR47, -R76 ;  /* 0x0000002f0b0b7c23 */ /* 0x000fc8000801084c */
[--C-:B------:R-:W-:Y:S01]  /*df50*/  FFMA.FTZ R70, R70, UR47, -R0.reuse ;  /* 0x0000002f46467c23 */ /* 0x100fe20008010800 */
[--C-:B------:R-:W-:Y:S01]  /*df60*/  FFMA.FTZ R78, R71, UR47, -R0.reuse ;  /* 0x0000002f474e7c23 */ /* 0x100fe20008010800 */
[--C-:B------:R-:W-:Y:S01]  /*df70*/  FFMA.FTZ R9, R9, UR47, -R0.reuse ;  /* 0x0000002f09097c23 */ /* 0x100fe20008010800 */
[----:B------:R-:W-:Y:S01]  /*df80*/  FFMA.FTZ R10, R10, UR47, -R0 ;  /* 0x0000002f0a0a7c23 */ /* 0x000fe20008010800 */
[----:B------:R-:W-:Y:S01]  /*df90*/  MUFU.EX2 R74, R74 ;  /* 0x0000004a004a7308 */ /* 0x000fe20000000800 */
[----:B------:R-:W-:-:S07]  /*dfa0*/  IMAD.U32 R13, RZ, RZ, UR40 ;  /* 0x00000028ff0d7e24 */ /* 0x000fce000f8e00ff */
[----:B------:R-:W0:Y:S08]  /*dfb0*/  MUFU.EX2 R75, R75 ;  /* 0x0000004b004b7308 */ /* 0x000e300000000800 */
[----:B------:R-:W-:Y:S08]  /*dfc0*/  MUFU.EX2 R11, R11 ;  /* 0x0000000b000b7308 */ /* 0x000ff00000000800 */
[----:B------:R-:W1:Y:S08]  /*dfd0*/  MUFU.EX2 R77, R77 ;  /* 0x0000004d004d7308 */ /* 0x000e700000000800 */
[----:B------:R-:W-:Y:S08]  /*dfe0*/  MUFU.EX2 R70, R70 ;  /* 0x0000004600467308 */ /* 0x000ff00000000800 */
[----:B------:R-:W2:Y:S08]  /*dff0*/  MUFU.EX2 R78, R78 ;  /* 0x0000004e004e7308 */ /* 0x000eb00000000800 */
[----:B------:R-:W-:Y:S08]  /*e000*/  MUFU.EX2 R9, R9 ;  /* 0x0000000900097308 */ /* 0x000ff00000000800 */
[----:B------:R-:W3:Y:S01]  /*e010*/  MUFU.EX2 R10, R10 ;  /* 0x0000000a000a7308 */ /* 0x000ee20000000800 */
[----:B------:R-:W-:Y:S01]  /*e020*/  FFMA.FTZ R71, R15, UR47, -R76 ;  /* 0x0000002f0f477c23 */ /* 0x000fe2000801084c */
[----:B------:R-:W-:Y:S01]  /*e030*/  PRMT R12, R13, 0x654, R12 ;  /* 0x000006540d0c7816 */ /* 0x000fe2000000000c */
[--C-:B------:R-:W-:Y:S01]  /*e040*/  FFMA.FTZ R20, R20, UR47, -R76.reuse ;  /* 0x0000002f14147c23 */ /* 0x100fe2000801084c */
[--C-:B------:R-:W-:Y:S01]  /*e050*/  FFMA.FTZ R79, R14, UR47, -R76.reuse ;  /* 0x0000002f0e4f7c23 */ /* 0x100fe2000801084c */
[----:B0-----:R-:W-:Y:S01]  /*e060*/  F2FP.BF16.F32.PACK_AB R13, R75, R74 ;  /* 0x0000004a4b0d723e */ /* 0x001fe200000010ff */
[----:B------:R2:W-:Y:S01]  /*e070*/  SYNCS.ARRIVE.TRANS64.RED.A1T0 RZ, [R12+URZ], RZ ;  /* 0x000000ff0cff79a7 */ /* 0x0005e2000810043f */
[----:B-1----:R-:W-:Y:S01]  /*e080*/  F2FP.BF16.F32.PACK_AB R15, R77, R11 ;  /* 0x0000000b4d0f723e */ /* 0x002fe200000010ff */
[----:B------:R-:W0:Y:S01]  /*e090*/  MUFU.EX2 R71, R71 ;  /* 0x0000004700477308 */ /* 0x000e220000000800 */
[--C-:B------:R-:W-:Y:S01]  /*e0a0*/  FFMA.FTZ R25, R25, UR47, -R76.reuse ;  /* 0x0000002f19197c23 */ /* 0x100fe2000801084c */
[----:B------:R-:W-:Y:S01]  /*e0b0*/  FFMA.FTZ R30, R30, UR47, -R76 ;  /* 0x0000002f1e1e7c23 */ /* 0x000fe2000801084c */
[----:B--2---:R-:W-:-:S02]  /*e0c0*/  F2FP.BF16.F32.PACK_AB R12, R78, R70 ;  /* 0x000000464e0c723e */ /* 0x004fc400000010ff */
[----:B---3--:R-:W-:-:S03]  /*e0d0*/  F2FP.BF16.F32.PACK_AB R14, R10, R9 ;  /* 0x000000090a0e723e */ /* 0x008fc600000010ff */
[----:B------:R-:W1:Y:S01]  /*e0e0*/  MUFU.EX2 R20, R20 ;  /* 0x0000001400147308 */ /* 0x000e620000000800 */
[----:B------:R-:W-:Y:S01]  /*e0f0*/  FADD.FTZ R74, R74, R75 ;  /* 0x0000004b4a4a7221 */ /* 0x000fe20000010000 */
[--C-:B------:R-:W-:Y:S01]  /*e100*/  FFMA.FTZ R26, R26, UR47, -R76.reuse ;  /* 0x0000002f1a1a7c23 */ /* 0x100fe2000801084c */
[----:B------:R-:W-:Y:S01]  /*e110*/  FFMA.FTZ R33, R33, UR47, -R76 ;  /* 0x0000002f21217c23 */ /* 0x000fe2000801084c */
[----:B------:R2:W-:Y:S01]  /*e120*/  STSM.16.M88.4 [R157+0x21800], R12 ;  /* 0x0218000c9d007844 */ /* 0x0005e20000000200 */
[----:B------:R-:W-:-:S03]  /*e130*/  FADD.FTZ R74, R11, R74 ;  /* 0x0000004a0b4a7221 */ /* 0x000fc60000010000 */
[----:B------:R-:W3:Y:S01]  /*e140*/  MUFU.EX2 R25, R25 ;  /* 0x0000001900197308 */ /* 0x000ee20000000800 */
[----:B------:R-:W-:Y:S01]  /*e150*/  FFMA.FTZ R29, R29, UR47, -R76 ;  /* 0x0000002f1d1d7c23 */ /* 0x000fe2000801084c */
[----:B------:R-:W-:Y:S01]  /*e160*/  FADD.FTZ R74, R77, R74 ;  /* 0x0000004a4d4a7221 */ /* 0x000fe20000010000 */
[--C-:B------:R-:W-:Y:S01]  /*e170*/  FFMA.FTZ R34, R34, UR47, -R76.reuse ;  /* 0x0000002f22227c23 */ /* 0x100fe2000801084c */
[----:B------:R-:W-:-:S04]  /*e180*/  FFMA.FTZ R37, R37, UR47, -R76 ;  /* 0x0000002f25257c23 */ /* 0x000fc8000801084c */
[----:B--2---:R2:W-:Y:S01]  /*e190*/  MUFU.EX2 R12, R30 ;  /* 0x0000001e000c7308 */ /* 0x0045e20000000800 */
[--C-:B------:R-:W-:Y:S01]  /*e1a0*/  FFMA.FTZ R38, R38, UR47, -R76.reuse ;  /* 0x0000002f26267c23 */ /* 0x100fe2000801084c */
[----:B------:R-:W-:Y:S01]  /*e1b0*/  FFMA.FTZ R41, R41, UR47, -R76 ;  /* 0x0000002f29297c23 */ /* 0x000fe2000801084c */
[----:B--2---:R-:W-:-:S05]  /*e1c0*/  FFMA.FTZ R30, R5, UR47, -R0 ;  /* 0x0000002f051e7c23 */ /* 0x004fca0008010800 */
[----:B------:R2:W-:Y:S01]  /*e1d0*/  MUFU.EX2 R15, R33 ;  /* 0x00000021000f7308 */ /* 0x0005e20000000800 */
[--C-:B------:R-:W-:Y:S01]  /*e1e0*/  FFMA.FTZ R42, R42, UR47, -R76.reuse ;  /* 0x0000002f2a2a7c23 */ /* 0x100fe2000801084c */
[--C-:B------:R-:W-:Y:S01]  /*e1f0*/  FFMA.FTZ R45, R45, UR47, -R76.reuse ;  /* 0x0000002f2d2d7c23 */ /* 0x100fe2000801084c */
[--C-:B------:R-:W-:Y:S01]  /*e200*/  FFMA.FTZ R46, R46, UR47, -R76.reuse ;  /* 0x0000002f2e2e7c23 */ /* 0x100fe2000801084c */
[--C-:B------:R-:W-:Y:S01]  /*e210*/  FFMA.FTZ R49, R49, UR47, -R76.reuse ;  /* 0x0000002f31317c23 */ /* 0x100fe2000801084c */
[----:B------:R-:W-:-:S03]  /*e220*/  FFMA.FTZ R50, R50, UR47, -R76 ;  /* 0x0000002f32327c23 */ /* 0x000fc6000801084c */
[----:B------:R-:W4:Y:S01]  /*e230*/  MUFU.EX2 R26, R26 ;  /* 0x0000001a001a7308 */ /* 0x000f220000000800 */
[----:B--2---:R-:W-:Y:S01]  /*e240*/  FFMA.FTZ R33, R6, UR47, -R0 ;  /* 0x0000002f06217c23 */ /* 0x004fe20008010800 */
        /* <DEDUP_REMOVED lines=9> */
[--C-:B------:R-:W-:Y:S01]  /*e2e0*/  FFMA.FTZ R67, R67, UR47, -R76.reuse ;  /* 0x0000002f43437c23 */ /* 0x100fe2000801084c */
[--C-:B------:R-:W-:Y:S01]  /*e2f0*/  FFMA.FTZ R73, R73, UR47, -R76.reuse ;  /* 0x0000002f49497c23 */ /* 0x100fe2000801084c */
[----:B------:R-:W-:Y:S01]  /*e300*/  FFMA.FTZ R72, R72, UR47, -R76 ;  /* 0x0000002f48487c23 */ /* 0x000fe2000801084c */
[----:B------:R-:W-:-:S02]  /*e310*/  FFMA.FTZ R76, R21, UR47, -R0 ;  /* 0x0000002f154c7c23 */ /* 0x000fc40008010800 */
[----:B------:R0:W-:Y:S01]  /*e320*/  MUFU.EX2 R13, R29 ;  /* 0x0000001d000d7308 */ /* 0x0001e20000000800 */
[----:B------:R-:W-:Y:S01]  /*e330*/  FADD.FTZ R70, R70, R78 ;  /* 0x0000004e46467221 */ /* 0x000fe20000010000 */
[--C-:B------:R-:W-:Y:S01]  /*e340*/  FFMA.FTZ R80, R24, UR47, -R0.reuse ;  /* 0x0000002f18507c23 */ /* 0x100fe20008010800 */
[--C-:B------:R-:W-:Y:S01]  /*e350*/  FFMA.FTZ R6, R28, UR47, -R0.reuse ;  /* 0x0000002f1c067c23 */ /* 0x100fe20008010800 */
[----:B------:R-:W-:-:S04]  /*e360*/  FFMA.FTZ R21, R32, UR47, -R0 ;  /* 0x0000002f20157c23 */ /* 0x000fc80008010800 */
[----:B------:R-:W5:Y:S01]  /*e370*/  MUFU.EX2 R33, R33 ;  /* 0x0000002100217308 */ /* 0x000f620000000800 */
[----:B0-----:R-:W-:Y:S01]  /*e380*/  FADD.FTZ R29, R71, R74 ;  /* 0x0000004a471d7221 */ /* 0x001fe20000010000 */
[----:B------:R-:W-:Y:S01]  /*e390*/  FFMA.FTZ R32, R39, UR47, -R0 ;  /* 0x0000002f27207c23 */ /* 0x000fe20008010800 */
[----:B------:R-:W-:Y:S02]  /*e3a0*/  FADD.FTZ R39, R9, R70 ;  /* 0x0000004609277221 */ /* 0x000fe40000010000 */
[----:B-1----:R-:W-:Y:S01]  /*e3b0*/  FADD.FTZ R28, R20, R29 ;  /* 0x0000001d141c7221 */ /* 0x002fe20000010000 */
[--C-:B------:R-:W-:Y:S02]  /*e3c0*/  FFMA.FTZ R5, R27, UR47, -R0.reuse ;  /* 0x0000002f1b057c23 */ /* 0x100fe40008010800 */
[----:B------:R-:W0:Y:S01]  /*e3d0*/  MUFU.EX2 R76, R76 ;  /* 0x0000004c004c7308 */ /* 0x000e220000000800 */
[----:B------:R-:W-:Y:S01]  /*e3e0*/  FFMA.FTZ R14, R31, UR47, -R0 ;  /* 0x0000002f1f0e7c23 */ /* 0x000fe20008010800 */
[----:B---3--:R-:W-:Y:S01]  /*e3f0*/  FADD.FTZ R31, R25, R28 ;  /* 0x0000001c191f7221 */ /* 0x008fe20000010000 */
[--C-:B------:R-:W-:Y:S01]  /*e400*/  FFMA.FTZ R24, R35, UR47, -R0.reuse ;  /* 0x0000002f23187c23 */ /* 0x100fe20008010800 */
[----:B------:R-:W-:Y:S01]  /*e410*/  FADD.FTZ R39, R10, R39 ;  /* 0x000000270a277221 */ /* 0x000fe20000010000 */
[----:B------:R-:W-:-:S03]  /*e420*/  FFMA.FTZ R35, R40, UR47, -R0 ;  /* 0x0000002f28237c23 */ /* 0x000fc60008010800 */
[----:B------:R-:W1:Y:S01]  /*e430*/  MUFU.EX2 R80, R80 ;  /* 0x0000005000507308 */ /* 0x000e620000000800 */
[C---:B----4-:R-:W-:Y:S01]  /*e440*/  FADD.FTZ R40, R26.reuse, R31 ;  /* 0x0000001f1a287221 */ /* 0x050fe20000010000 */
[----:B------:R-:W-:Y:S01]  /*e450*/  F2FP.BF16.F32.PACK_AB R31, R26, R25 ;  /* 0x000000191a1f723e */ /* 0x000fe200000010ff */
[----:B--2---:R-:W-:-:S05]  /*e460*/  FADD.FTZ R26, R30, R39 ;  /* 0x000000271e1a7221 */ /* 0x004fca0000010000 */
[----:B------:R-:W2:Y:S01]  /*e470*/  MUFU.EX2 R5, R5 ;  /* 0x0000000500057308 */ /* 0x000ea20000000800 */
[----:B-----5:R-:W-:-:S07]  /*e480*/  FADD.FTZ R25, R33, R26 ;  /* 0x0000001a21197221 */ /* 0x020fce0000010000 */
[----:B------:R-:W3:Y:S01]  /*e490*/  MUFU.EX2 R6, R6 ;  /* 0x0000000600067308 */ /* 0x000ee20000000800 */
[----:B0-----:R-:W-:Y:S01]  /*e4a0*/  FADD.FTZ R25, R76, R25 ;  /* 0x000000194c197221 */ /* 0x001fe20000010000 */
[----:B------:R-:W-:-:S06]  /*e4b0*/  FFMA.FTZ R27, R36, UR47, -R0 ;  /* 0x0000002f241b7c23 */ /* 0x000fcc0008010800 */
[----:B------:R-:W0:Y:S01]  /*e4c0*/  MUFU.EX2 R14, R14 ;  /* 0x0000000e000e7308 */ /* 0x000e220000000800 */
[----:B-1----:R-:W-:Y:S01]  /*e4d0*/  FADD.FTZ R26, R80, R25 ;  /* 0x00000019501a7221 */ /* 0x002fe20000010000 */
[----:B------:R-:W-:Y:S01]  /*e4e0*/  FFMA.FTZ R36, R43, UR47, -R0 ;  /* 0x0000002f2b247c23 */ /* 0x000fe20008010800 */
[----:B------:R-:W-:-:S05]  /*e4f0*/  FADD.FTZ R43, R13, R40 ;  /* 0x000000280d2b7221 */ /* 0x000fca0000010000 */
[----:B------:R-:W1:Y:S01]  /*e500*/  MUFU.EX2 R34, R34 ;  /* 0x0000002200227308 */ /* 0x000e620000000800 */
[----:B--2---:R-:W-:-:S07]  /*e510*/  FADD.FTZ R25, R5, R26 ;  /* 0x0000001a05197221 */ /* 0x004fce0000010000 */
[----:B------:R-:W2:Y:S01]  /*e520*/  MUFU.EX2 R21, R21 ;  /* 0x0000001500157308 */ /* 0x000ea20000000800 */
[----:B------:R-:W-:Y:S01]  /*e530*/  FFMA.FTZ R47, R47, UR47, -R0 ;  /* 0x0000002f2f2f7c23 */ /* 0x000fe20008010800 */
[----:B------:R-:W-:-:S06]  /*e540*/  FADD.FTZ R26, R12, R43 ;  /* 0x0000002b0c1a7221 */ /* 0x000fcc0000010000 */
[----:B------:R-:W4:Y:S01]  /*e550*/  MUFU.EX2 R37, R37 ;  /* 0x0000002500257308 */ /* 0x000f220000000800 */
[----:B---3--:R-:W-:-:S07]  /*e560*/  FADD.FTZ R25, R6, R25 ;  /* 0x0000001906197221 */ /* 0x008fce0000010000 */
[----:B------:R-:W3:Y:S08]  /*e570*/  MUFU.EX2 R24, R24 ;  /* 0x0000001800187308 */ /* 0x000ef00000000800 */
[----:B------:R-:W5:Y:S01]  /*e580*/  MUFU.EX2 R38, R38 ;  /* 0x0000002600267308 */ /* 0x000f620000000800 */
[----:B------:R-:W-:-:S07]  /*e590*/  FFMA.FTZ R11, R48, UR47, -R0 ;  /* 0x0000002f300b7c23 */ /* 0x000fce0008010800 */
[----:B------:R-:W5:Y:S08]  /*e5a0*/  MUFU.EX2 R27, R27 ;  /* 0x0000001b001b7308 */ /* 0x000f700000000800 */
[----:B------:R0:W-:Y:S08]  /*e5b0*/  MUFU.EX2 R10, R47 ;  /* 0x0000002f000a7308 */ /* 0x0001f00000000800 */
[----:B------:R-:W5:Y:S01]  /*e5c0*/  MUFU.EX2 R32, R32 ;  /* 0x0000002000207308 */ /* 0x000f620000000800 */
[----:B0-----:R-:W-:Y:S01]  /*e5d0*/  FADD.FTZ R47, R15, R26 ;  /* 0x0000001a0f2f7221 */ /* 0x001fe20000010000 */
[----:B------:R-:W-:-:S03]  /*e5e0*/  FADD.FTZ R26, R14, R25 ;  /* 0x000000190e1a7221 */ /* 0x000fc60000010000 */
[----:B-1----:R-:W-:-:S03]  /*e5f0*/  FADD.FTZ R48, R34, R47 ;  /* 0x0000002f22307221 */ /* 0x002fc60000010000 */
[----:B------:R-:W0:Y:S01]  /*e600*/  MUFU.EX2 R41, R41 ;  /* 0x0000002900297308 */ /* 0x000e220000000800 */
[----:B--2---:R-:W-:Y:S01]  /*e610*/  FADD.FTZ R25, R21, R26 ;  /* 0x0000001a15197221 */ /* 0x004fe20000010000 */
[----:B------:R-:W-:Y:S01]  /*e620*/  F2FP.BF16.F32.PACK_AB R13, R12, R13 ;  /* 0x0000000d0c0d723e */ /* 0x000fe200000010ff */
[----:B----4-:R-:W-:-:S05]  /*e630*/  FADD.FTZ R47, R37, R48 ;  /* 0x00000030252f7221 */ /* 0x010fca0000010000 */
[----:B------:R-:W1:Y:S01]  /*e640*/  MUFU.EX2 R35, R35 ;  /* 0x0000002300237308 */ /* 0x000e620000000800 */
[----:B---3--:R-:W-:-:S07]  /*e650*/  FADD.FTZ R12, R24, R25 ;  /* 0x00000019180c7221 */ /* 0x008fce0000010000 */
[----:B------:R-:W2:Y:S01]  /*e660*/  MUFU.EX2 R42, R42 ;  /* 0x0000002a002a7308 */ /* 0x000ea20000000800 */
[----:B------:R-:W-:Y:S01]  /*e670*/  FFMA.FTZ R44, R44, UR47, -R0 ;  /* 0x0000002f2c2c7c23 */ /* 0x000fe20008010800 */
[----:B-----5:R-:W-:Y:S01]  /*e680*/  FADD.FTZ R26, R38, R47 ;  /* 0x0000002f261a7221 */ /* 0x020fe20000010000 */
[----:B------:R-:W-:-:S05]  /*e690*/  FADD.FTZ R47, R27, R12 ;  /* 0x0000000c1b2f7221 */ /* 0x000fca0000010000 */
[----:B------:R-:W3:Y:S01]  /*e6a0*/  MUFU.EX2 R45, R45 ;  /* 0x0000002d002d7308 */ /* 0x000ee20000000800 */
[----:B------:R-:W-:Y:S01]  /*e6b0*/  F2FP.BF16.F32.PACK_AB R12, R6, R5 ;  /* 0x00000005060c723e */ /* 0x000fe200000010ff */
[----:B------:R-:W-:-:S06]  /*e6c0*/  FADD.FTZ R6, R32, R47 ;  /* 0x0000002f20067221 */ /* 0x000fcc0000010000 */
[----:B------:R-:W-:Y:S01]  /*e6d0*/  MUFU.EX2 R36, R36 ;  /* 0x0000002400247308 */ /* 0x000fe20000000800 */
[----:B0-----:R-:W-:-:S07]  /*e6e0*/  FADD.FTZ R5, R41, R26 ;  /* 0x0000001a29057221 */ /* 0x001fce0000010000 */
[----:B------:R-:W0:Y:S01]  /*e6f0*/  MUFU.EX2 R46, R46 ;  /* 0x0000002e002e7308 */ /* 0x000e220000000800 */
[----:B------:R-:W-:Y:S01]  /*e700*/  F2FP.BF16.F32.PACK_AB R14, R21, R14 ;  /* 0x0000000e150e723e */ /* 0x000fe200000010ff */
[----:B-1----:R-:W-:Y:S01]  /*e710*/  FADD.FTZ R21, R35, R6 ;  /* 0x0000000623157221 */ /* 0x002fe20000010000 */
[----:B------:R-:W-:-:S05]  /*e720*/  F2FP.BF16.F32.PACK_AB R29, R20, R71 ;  /* 0x00000047141d723e */ /* 0x000fca00000010ff */
[----:B------:R-:W1:Y:S01]  /*e730*/  MUFU.EX2 R9, R44 ;  /* 0x0000002c00097308 */ /* 0x000e620000000800 */
[----:B------:R-:W-:Y:S01]  /*e740*/  FFMA.FTZ R20, R51, UR47, -R0 ;  /* 0x0000002f33147c23 */ /* 0x000fe20008010800 */
[----:B------:R-:W-:Y:S01]  /*e750*/  F2FP.BF16.F32.PACK_AB R28, R33, R30 ;  /* 0x0000001e211c723e */ /* 0x000fe200000010ff */
[----:B--2---:R-:W-:-:S05]  /*e760*/  FADD.FTZ R6, R42, R5 ;  /* 0x000000052a067221 */ /* 0x004fca0000010000 */
[----:B------:R-:W2:Y:S01]  /*e770*/  MUFU.EX2 R49, R49 ;  /* 0x0000003100317308 */ /* 0x000ea20000000800 */
[----:B------:R-:W-:Y:S01]  /*e780*/  F2FP.BF16.F32.PACK_AB R30, R80, R76 ;  /* 0x0000004c501e723e */ /* 0x000fe200000010ff */
[----:B---3--:R-:W-:-:S06]  /*e790*/  FADD.FTZ R5, R45, R6 ;  /* 0x000000062d057221 */ /* 0x008fcc0000010000 */
[----:B------:R-:W3:Y:S01]  /*e7a0*/  MUFU.EX2 R50, R50 ;  /* 0x0000003200327308 */ /* 0x000ee20000000800 */
[--C-:B------:R-:W-:Y:S01]  /*e7b0*/  FFMA.FTZ R52, R52, UR47, -R0.reuse ;  /* 0x0000002f34347c23 */ /* 0x100fe20008010800 */
[----:B------:R4:W-:Y:S06]  /*e7c0*/  STSM.16.M88.4 [R91], R28 ;  /* 0x0000001c5b007844 */ /* 0x0009ec0000000200 */
[----:B------:R-:W-:Y:S01]  /*e7d0*/  MUFU.EX2 R11, R11 ;  /* 0x0000000b000b7308 */ /* 0x000fe20000000800 */
[----:B------:R-:W-:Y:S01]  /*e7e0*/  FFMA.FTZ R39, R55, UR47, -R0 ;  /* 0x0000002f37277c23 */ /* 0x000fe20008010800 */
[----:B0-----:R-:W-:-:S06]  /*e7f0*/  FADD.FTZ R6, R46, R5 ;  /* 0x000000052e067221 */ /* 0x001fcc0000010000 */
[----:B------:R-:W0:Y:S01]  /*e800*/  MUFU.EX2 R53, R53 ;  /* 0x0000003500357308 */ /* 0x000e220000000800 */
[----:B------:R-:W-:Y:S01]  /*e810*/  F2FP.BF16.F32.PACK_AB R15, R34, R15 ;  /* 0x0000000f220f723e */ /* 0x000fe200000010ff */
[----:B----4-:R-:W-:Y:S01]  /*e820*/  FADD.FTZ R28, R36, R21 ;  /* 0x00000015241c7221 */ /* 0x010fe20000010000 */
[----:B------:R-:W4:Y:S05]  /*e830*/  LDL R51, [R1+0x84] ;  /* 0x0000840001337983 */ /* 0x000f2a0000100800 */
[----:B------:R-:W5:Y:S01]  /*e840*/  MUFU.EX2 R20, R20 ;  /* 0x0000001400147308 */ /* 0x000f620000000800 */
[----:B-1----:R-:W-:Y:S01]  /*e850*/  FADD.FTZ R21, R9, R28 ;  /* 0x0000001c09157221 */ /* 0x002fe20000010000 */
[----:B--2---:R-:W-:-:S06]  /*e860*/  FADD.FTZ R5, R49, R6 ;  /* 0x0000000631057221 */ /* 0x004fcc0000010000 */
[----:B------:R-:W1:Y:S01]  /*e870*/  MUFU.EX2 R54, R54 ;  /* 0x0000003600367308 */ /* 0x000e620000000800 */
[----:B------:R-:W-:Y:S01]  /*e880*/  FADD.FTZ R28, R10, R21 ;  /* 0x000000150a1c7221 */ /* 0x000fe20000010000 */
[----:B---3--:R-:W-:-:S06]  /*e890*/  FADD.FTZ R6, R50, R5 ;  /* 0x0000000532067221 */ /* 0x008fcc0000010000 */
[----:B------:R-:W2:Y:S01]  /*e8a0*/  MUFU.EX2 R33, R52 ;  /* 0x0000003400217308 */ /* 0x000ea20000000800 */
[----:B------:R3:W-:Y:S07]  /*e8b0*/  STSM.16.M88.4 [R89], R12 ;  /* 0x0000000c59007844 */ /* 0x0007ee0000000200 */
[----:B------:R-:W2:Y:S01]  /*e8c0*/  MUFU.EX2 R57, R57 ;  /* 0x0000003900397308 */ /* 0x000ea20000000800 */
[----:B0-----:R-:W-:-:S07]  /*e8d0*/  FADD.FTZ R5, R53, R6 ;  /* 0x0000000635057221 */ /* 0x001fce0000010000 */
[----:B------:R-:W-:Y:S01]  /*e8e0*/  MUFU.EX2 R58, R58 ;  /* 0x0000003a003a7308 */ /* 0x000fe20000000800 */
[----:B---3--:R-:W-:Y:S01]  /*e8f0*/  F2FP.BF16.F32.PACK_AB R12, R9, R36 ;  /* 0x00000024090c723e */ /* 0x008fe200000010ff */
[----:B------:R-:W-:-:S06]  /*e900*/  FADD.FTZ R9, R11, R28 ;  /* 0x0000001c0b097221 */ /* 0x000fcc0000010000 */
[----:B------:R-:W0:Y:S01]  /*e910*/  MUFU.EX2 R39, R39 ;  /* 0x0000002700277308 */ /* 0x000e220000000800 */
[----:B------:R-:W-:Y:S01]  /*e920*/  F2FP.BF16.F32.PACK_AB R14, R11, R10 ;  /* 0x0000000a0b0e723e */ /* 0x000fe200000010ff */
[----:B-----5:R-:W-:Y:S01]  /*e930*/  FADD.FTZ R10, R20, R9 ;  /* 0x00000009140a7221 */ /* 0x020fe20000010000 */
[----:B-1----:R-:W-:-:S05]  /*e940*/  FADD.FTZ R6, R54, R5 ;  /* 0x0000000536067221 */ /* 0x002fca0000010000 */
[----:B------:R-:W1:Y:S01]  /*e950*/  MUFU.EX2 R61, R61 ;  /* 0x0000003d003d7308 */ /* 0x000e620000000800 */
[----:B--2---:R-:W-:Y:S01]  /*e960*/  FADD.FTZ R10, R33, R10 ;  /* 0x0000000a210a7221 */ /* 0x004fe20000010000 */
[----:B------:R-:W-:-:S06]  /*e970*/  FADD.FTZ R9, R57, R6 ;  /* 0x0000000639097221 */ /* 0x000fcc0000010000 */
[----:B------:R-:W2:Y:S01]  /*e980*/  MUFU.EX2 R62, R62 ;  /* 0x0000003e003e7308 */ /* 0x000ea20000000800 */
[----:B0-----:R-:W-:Y:S01]  /*e990*/  FADD.FTZ R5, R39, R10 ;  /* 0x0000000a27057221 */ /* 0x001fe20000010000 */
[----:B------:R-:W-:-:S06]  /*e9a0*/  FADD.FTZ R10, R58, R9 ;  /* 0x000000093a0a7221 */ /* 0x000fcc0000010000 */
[----:B------:R-:W0:Y:S01]  /*e9b0*/  MUFU.EX2 R65, R65 ;  /* 0x0000004100417308 */ /* 0x000e220000000800 */
[----:B-1----:R-:W-:Y:S01]  /*e9c0*/  FADD.FTZ R11, R61, R10 ;  /* 0x0000000a3d0b7221 */ /* 0x002fe20000010000 */
[--C-:B------:R-:W-:Y:S01]  /*e9d0*/  FFMA.FTZ R56, R56, UR47, -R0.reuse ;  /* 0x0000002f38387c23 */ /* 0x100fe20008010800 */
[--C-:B------:R-:W-:Y:S01]  /*e9e0*/  FFMA.FTZ R59, R59, UR47, -R0.reuse ;  /* 0x0000002f3b3b7c23 */ /* 0x100fe20008010800 */
[--C-:B------:R-:W-:Y:S01]  /*e9f0*/  FFMA.FTZ R44, R60, UR47, -R0.reuse ;  /* 0x0000002f3c2c7c23 */ /* 0x100fe20008010800 */
[--C-:B------:R-:W-:Y:S01]  /*ea00*/  FFMA.FTZ R43, R4, UR47, -R0.reuse ;  /* 0x0000002f042b7c23 */ /* 0x100fe20008010800 */
[--C-:B------:R-:W-:Y:S01]  /*ea10*/  FFMA.FTZ R63, R63, UR47, -R0.reuse ;  /* 0x0000002f3f3f7c23 */ /* 0x100fe20008010800 */
[----:B------:R-:W1:Y:S01]  /*ea20*/  @P5 LDC R21, c[0x0][0x44c] ;  /* 0x00011300ff155b82 */ /* 0x000e620000000800 */
[----:B--2---:R-:W-:Y:S01]  /*ea30*/  FADD.FTZ R10, R62, R11 ;  /* 0x0000000b3e0a7221 */ /* 0x004fe20000010000 */
[--C-:B------:R-:W-:Y:S01]  /*ea40*/  FFMA.FTZ R64, R64, UR47, -R0.reuse ;  /* 0x0000002f40407c23 */ /* 0x100fe20008010800 */
[----:B------:R-:W-:-:S05]  /*ea50*/  FFMA.FTZ R68, R68, UR47, -R0 ;  /* 0x0000002f44447c23 */ /* 0x000fca0008010800 */
[----:B------:R-:W2:Y:S01]  /*ea60*/  @P5 LDC R28, c[0x0][0x450] ;  /* 0x00011400ff1c5b82 */ /* 0x000ea20000000800 */
[----:B0-----:R-:W-:Y:S02]  /*ea70*/  FADD.FTZ R11, R65, R10 ;  /* 0x0000000a410b7221 */ /* 0x001fe40000010000 */
[----:B------:R-:W3:Y:S01]  /*ea80*/  LDL R10, [R1+0x8c] ;  /* 0x00008c00010a7983 */ /* 0x000ee20000100800 */
[----:B------:R-:W0:Y:S01]  /*ea90*/  MUFU.EX2 R40, R56 ;  /* 0x0000003800287308 */ /* 0x000e220000000800 */
[----:B------:R-:W-:-:S07]  /*eaa0*/  FFMA.FTZ R4, R3, UR47, -R0 ;  /* 0x0000002f03047c23 */ /* 0x000fce0008010800 */
[----:B------:R-:W5:Y:S08]  /*eab0*/  MUFU.EX2 R3, R59 ;  /* 0x0000003b00037308 */ /* 0x000f700000000800 */
[----:B------:R-:W1:Y:S01]  /*eac0*/  MUFU.EX2 R44, R44 ;  /* 0x0000002c002c7308 */ /* 0x000e620000000800 */
[----:B0-----:R-:W-:-:S07]  /*ead0*/  FADD.FTZ R6, R40, R5 ;  /* 0x0000000528067221 */ /* 0x001fce0000010000 */
[----:B------:R-:W0:Y:S01]  /*eae0*/  MUFU.EX2 R63, R63 ;  /* 0x0000003f003f7308 */ /* 0x000e220000000800 */
[----:B-----5:R-:W-:-:S07]  /*eaf0*/  FADD.FTZ R9, R3, R6 ;  /* 0x0000000603097221 */ /* 0x020fce0000010000 */
[----:B------:R-:W5:Y:S01]  /*eb00*/  MUFU.EX2 R64, R64 ;  /* 0x0000004000407308 */ /* 0x000f620000000800 */
[----:B------:R-:W-:Y:S01]  /*eb10*/  FFMA.FTZ R0, R69, UR47, -R0 ;  /* 0x0000002f45007c23 */ /* 0x000fe20008010800 */
[----:B-1----:R-:W-:-:S06]  /*eb20*/  FADD.FTZ R6, R44, R9 ;  /* 0x000000092c067221 */ /* 0x002fcc0000010000 */
[----:B------:R-:W1:Y:S01]  /*eb30*/  MUFU.EX2 R68, R68 ;  /* 0x0000004400447308 */ /* 0x000e620000000800 */
[----:B------:R-:W-:Y:S01]  /*eb40*/  F2FP.BF16.F32.PACK_AB R24, R27, R24 ;  /* 0x000000181b18723e */ /* 0x000fe200000010ff */
[----:B0-----:R-:W-:-:S06]  /*eb50*/  FADD.FTZ R9, R63, R6 ;  /* 0x000000063f097221 */ /* 0x001fcc0000010000 */
[----:B------:R-:W0:Y:S01]  /*eb60*/  MUFU.EX2 R43, R43 ;  /* 0x0000002b002b7308 */ /* 0x000e220000000800 */
[----:B------:R-:W-:Y:S02]  /*eb70*/  F2FP.BF16.F32.PACK_AB R25, R38, R37 ;  /* 0x000000252619723e */ /* 0x000fe400000010ff */
[----:B------:R-:W-:-:S05]  /*eb80*/  F2FP.BF16.F32.PACK_AB R26, R35, R32 ;  /* 0x00000020231a723e */ /* 0x000fca00000010ff */
[----:B------:R-:W0:Y:S01]  /*eb90*/  MUFU.EX2 R66, R66 ;  /* 0x0000004200427308 */ /* 0x000e220000000800 */
[----:B------:R-:W-:Y:S01]  /*eba0*/  F2FP.BF16.F32.PACK_AB R27, R42, R41 ;  /* 0x000000292a1b723e */ /* 0x000fe200000010ff */
[----:B------:R-:W-:-:S06]  /*ebb0*/  @P5 IMAD.HI.U32 R21, R90, R21, RZ ;  /* 0x000000155a155227 */ /* 0x000fcc00078e00ff */
[----:B------:R-:W0:Y:S01]  /*ebc0*/  MUFU.EX2 R67, R67 ;  /* 0x0000004300437308 */ /* 0x000e220000000800 */
[----:B-----5:R-:W-:-:S07]  /*ebd0*/  FADD.FTZ R9, R64, R9 ;  /* 0x0000000940097221 */ /* 0x020fce0000010000 */
[----:B------:R-:W5:Y:S01]  /*ebe0*/  MUFU.EX2 R79, R79 ;  /* 0x0000004f004f7308 */ /* 0x000f620000000800 */
[----:B------:R-:W-:-:S07]  /*ebf0*/  F2FP.BF16.F32.PACK_AB R13, R46, R45 ;  /* 0x0000002d2e0d723e */ /* 0x000fce00000010ff */
[----:B------:R-:W-:Y:S01]  /*ec00*/  MUFU.EX2 R73, R73 ;  /* 0x0000004900497308 */ /* 0x000fe20000000800 */
[----:B------:R-:W-:-:S07]  /*ec10*/  F2FP.BF16.F32.PACK_AB R15, R50, R49 ;  /* 0x00000031320f723e */ /* 0x000fce00000010ff */
[----:B------:R-:W-:Y:S08]  /*ec20*/  MUFU.EX2 R4, R4 ;  /* 0x0000000400047308 */ /* 0x000ff00000000800 */
[----:B------:R5:W4:Y:S08]  /*ec30*/  MUFU.EX2 R5, R0 ;  /* 0x0000000000057308 */ /* 0x000b300000000800 */
[----:B------:R-:W4:Y:S01]  /*ec40*/  MUFU.EX2 R72, R72 ;  /* 0x0000004800487308 */ /* 0x000f220000000800 */
[----:B------:R2:W-:Y:S01]  /*ec50*/  STSM.16.M88.4 [R88], R24 ;  /* 0x0000001858007844 */ /* 0x0005e20000000200 */
[----:B-1----:R-:W-:-:S03]  /*ec60*/  FADD.FTZ R6, R68, R9 ;  /* 0x0000000944067221 */ /* 0x002fc60000010000 */
[----:B------:R1:W-:Y:S01]  /*ec70*/  STSM.16.M88.4 [R157+0x27800], R12 ;  /* 0x0278000c9d007844 */ /* 0x0003e20000000200 */
[----:B--2---:R-:W-:Y:S01]  /*ec80*/  F2FP.BF16.F32.PACK_AB R24, R33, R20 ;  /* 0x000000142118723e */ /* 0x004fe200000010ff */
[----:B------:R-:W-:Y:S01]  /*ec90*/  IMAD.MOV.U32 R20, RZ, RZ, R90 ;  /* 0x000000ffff147224 */ /* 0x000fe200078e005a */
[----:B------:R-:W-:Y:S02]  /*eca0*/  F2FP.BF16.F32.PACK_AB R25, R54, R53 ;  /* 0x000000353619723e */ /* 0x000fe400000010ff */
[----:B------:R-:W-:Y:S02]  /*ecb0*/  F2FP.BF16.F32.PACK_AB R26, R40, R39 ;  /* 0x00000027281a723e */ /* 0x000fe400000010ff */
[----:B------:R-:W-:Y:S02]  /*ecc0*/  F2FP.BF16.F32.PACK_AB R27, R58, R57 ;  /* 0x000000393a1b723e */ /* 0x000fe400000010ff */
[----:B------:R-:W-:Y:S02]  /*ecd0*/  @P5 SHF.R.U32.HI R20, RZ, R28, R21 ;  /* 0x0000001cff145219 */ /* 0x000fe40000011615 */
[----:B-1----:R-:W-:Y:S01]  /*ece0*/  F2FP.BF16.F32.PACK_AB R12, R44, R3 ;  /* 0x000000032c0c723e */ /* 0x002fe200000010ff */
[----:B0-----:R-:W-:Y:S01]  /*ecf0*/  FADD.FTZ R3, R43, R6 ;  /* 0x000000062b037221 */ /* 0x001fe20000010000 */
[----:B------:R-:W-:-:S02]  /*ed00*/  IADD3 R6, R20, R148, -R147 ;  /* 0x0000009414067210 */ /* 0x000fc40007ffe893 */
[----:B------:R-:W-:Y:S02]  /*ed10*/  F2FP.BF16.F32.PACK_AB R13, R62, R61 ;  /* 0x0000003d3e0d723e */ /* 0x000fe400000010ff */
[----:B------:R-:W-:Y:S02]  /*ed20*/  F2FP.BF16.F32.PACK_AB R14, R64, R63 ;  /* 0x0000003f400e723e */ /* 0x000fe400000010ff */
[----:B------:R-:W-:Y:S02]  /*ed30*/  F2FP.BF16.F32.PACK_AB R15, R66, R65 ;  /* 0x00000041420f723e */ /* 0x000fe400000010ff */
[----:B------:R-:W-:-:S04]  /*ed40*/  SHF.R.S32.HI R9, RZ, 0x1f, R6 ;  /* 0x0000001fff097819 */ /* 0x000fc80000011406 */
[----:B------:R-:W-:-:S04]  /*ed50*/  LEA.HI R9, R9, R6, RZ, 0x7 ;  /* 0x0000000609097211 */ /* 0x000fc800078f38ff */
[----:B------:R-:W-:Y:S01]  /*ed60*/  SHF.R.S32.HI R9, RZ, 0x7, R9 ;  /* 0x00000007ff097819 */ /* 0x000fe20000011409 */
[----:B-----5:R-:W-:-:S04]  /*ed70*/  FADD.FTZ R0, R66, R11 ;  /* 0x0000000b42007221 */ /* 0x020fc80000010000 */
[----:B------:R-:W-:-:S04]  /*ed80*/  FADD.FTZ R0, R67, R0 ;  /* 0x0000000043007221 */ /* 0x000fc80000010000 */
[----:B------:R-:W-:Y:S01]  /*ed90*/  FADD.FTZ R0, R79, R0 ;  /* 0x000000004f007221 */ /* 0x000fe20000010000 */
[----:B------:R-:W-:Y:S02]  /*eda0*/  @P5 LOP3.LUT R22, R22, 0x1, RZ, 0xfc, !PT ;  /* 0x0000000116165812 */ /* 0x000fe400078efcff */
        /* <DEDUP_REMOVED lines=18> */
[----:B----4-:R0:W-:Y:S04]  /*eed0*/  STSM.16.M88.4 [R51], R24 ;  /* 0x0000001833007844 */ /* 0x0101e80000000200 */
[----:B------:R-:W-:Y:S01]  /*eee0*/  STSM.16.M88.4 [R89+0x6000], R12 ;  /* 0x0060000c59007844 */ /* 0x000fe20000000200 */
[----:B0-----:R-:W-:Y:S02]  /*eef0*/  F2FP.BF16.F32.PACK_AB R24, R43, R68 ;  /* 0x000000442b18723e */ /* 0x001fe400000010ff */
[----:B------:R-:W-:Y:S02]  /*ef00*/  F2FP.BF16.F32.PACK_AB R25, R79, R67 ;  /* 0x000000434f19723e */ /* 0x000fe400000010ff */
[----:B------:R-:W-:-:S02]  /*ef10*/  F2FP.BF16.F32.PACK_AB R26, R5, R4 ;  /* 0x00000004051a723e */ /* 0x000fc400000010ff */
[----:B------:R-:W-:Y:S01]  /*ef20*/  F2FP.BF16.F32.PACK_AB R27, R72, R73 ;  /* 0x00000049481b723e */ /* 0x000fe200000010ff */
[----:B------:R-:W-:-:S04]  /*ef30*/  FADD.FTZ R4, R4, R3 ;  /* 0x0000000304047221 */ /* 0x000fc80000010000 */
[----:B------:R0:W-:Y:S01]  /*ef40*/  STSM.16.M88.4 [R88+0x6000], R24 ;  /* 0x0060001858007844 */ /* 0x0001e20000000200 */
[----:B------:R1:W-:Y:S06]  /*ef50*/  MEMBAR.ALL.CTA ;  /* 0x0000000000007992 */ /* 0x0003ec0000008000 */
[----:B-1----:R-:W1:Y:S01]  /*ef60*/  FENCE.VIEW.ASYNC.S ;  /* 0x00000000000073c6 */ /* 0x002e620000000000 */
[----:B------:R-:W-:Y:S01]  /*ef70*/  FADD.FTZ R3, R5, R4 ;  /* 0x0000000405037221 */ /* 0x000fe20000010000 */
[----:B------:R-:W-:Y:S02]  /*ef80*/  VIADD R4, R94, 0xfffffffe ;  /* 0xfffffffe5e047836 */ /* 0x000fe40000000000 */
[----:B------:R-:W-:Y:S01]  /*ef90*/  FADD.FTZ R73, R73, R0 ;  /* 0x0000000049497221 */ /* 0x000fe20000010000 */
[----:B------:R-:W-:-:S02]  /*efa0*/  CS2R R98, SRZ ;  /* 0x0000000000627805 */ /* 0x000fc4000001ff00 */
[----:B------:R-:W-:Y:S02]  /*efb0*/  CS2R R96, SRZ ;  /* 0x0000000000607805 */ /* 0x000fe4000001ff00 */
[----:B------:R-:W-:Y:S01]  /*efc0*/  CS2R R94, SRZ ;  /* 0x00000000005e7805 */ /* 0x000fe2000001ff00 */
[----:B------:R-:W-:Y:S01]  /*efd0*/  FADD.FTZ R0, R72, R73 ;  /* 0x0000004948007221 */ /* 0x000fe20000010000 */
[----:B------:R-:W-:Y:S02]  /*efe0*/  CS2R R92, SRZ ;  /* 0x00000000005c7805 */ /* 0x000fe4000001ff00 */
[----:B------:R-:W-:Y:S02]  /*eff0*/  CS2R R90, SRZ ;  /* 0x00000000005a7805 */ /* 0x000fe4000001ff00 */
[----:B0-----:R-:W-:Y:S02]  /*f000*/  CS2R R88, SRZ ;  /* 0x0000000000587805 */ /* 0x001fe4000001ff00 */
[----:B---3--:R-:W-:-:S04]  /*f010*/  VIMNMX R146, R10, R9, !PT ;  /* 0x000000090a927248 */ /* 0x008fc80007fe0100 */
[----:B------:R-:W-:Y:S01]  /*f020*/  ISETP.GE.AND P1, PT, R4, R146, PT ;  /* 0x000000920400720c */ /* 0x000fe20003f26270 */
[----:B-1----:R-:W-:-:S12]  /*f030*/  NOP ;  /* 0x0000000000007918 */ /* 0x002fd80000000000 */
[----:B------:R-:W-:Y:S05]  /*f040*/  @!P1 BRA `(.L_x_12450) ;  /* 0x00000034009c9947 */ /* 0x000fea0003800000 */
[----:B------:R-:W-:Y:S02]  /*f050*/  IMAD.MOV.U32 R6, RZ, RZ, R8 ;  /* 0x000000ffff067224 */ /* 0x000fe400078e0008 */
[----:B------:R-:W-:Y:S02]  /*f060*/  IMAD.MOV.U32 R9, RZ, RZ, R7 ;  /* 0x000000ffff097224 */ /* 0x000fe400078e0007 */
[----:B------:R-:W-:Y:S02]  /*f070*/  IMAD.MOV.U32 R10, RZ, RZ, R139 ;  /* 0x000000ffff0a7224 */ /* 0x000fe400078e008b */
[----:B------:R-:W-:Y:S02]  /*f080*/  IMAD.MOV.U32 R5, RZ, RZ, R19 ;  /* 0x000000ffff057224 */ /* 0x000fe400078e0013 */
[----:B------:R-:W-:-:S07]  /*f090*/  IMAD.MOV.U32 R135, RZ, RZ, RZ ;  /* 0x000000ffff877224 */ /* 0x000fce00078e00ff */
.L_x_12462:
[----:B--2---:R-:W2:Y:S01]  /*f0a0*/  LDL R7, [R1+0x60] ;  /* 0x0000600001077983 */ /* 0x004ea20000100800 */
        /* <DEDUP_REMOVED lines=8> */
.L_x_12452:
        /* <DEDUP_REMOVED lines=8> */
.L_x_12453:
[----:B------:R-:W-:Y:S04]  /*f1b0*/  BSSY B0, `(.L_x_12451) ;  /* 0x0000004000007945 */ /* 0x000fe80003800000 */
[----:B-1----:R-:W-:Y:S05]  /*f1c0*/  @P2 BRA `(.L_x_12454) ;  /* 0x0000000000082947 */ /* 0x002fea0003800000 */
[----:B------:R-:W1:Y:S02]  /*f1d0*/  SYNCS.PHASECHK.TRANS64.TRYWAIT P2, [R7+URZ+0x2d830], R8 ;  /* 0x02d83008070075a7 */ /* 0x000e64000804017f */
[----:B-1----:R-:W-:Y:S05]  /*f1e0*/  @!P2 BRA `(.L_x_12455) ;  /* 0x0000011c00eca947 */ /* 0x002fea0003800000 */
.L_x_12454:
[----:B------:R-:W-:Y:S05]  /*f1f0*/  BSYNC B0 ;  /* 0x0000000000007941 */ /* 0x000fea0003800000 */
.L_x_12451:
[----:B01----:R-:W2:Y:S04]  /*f200*/  LDL R8, [R1+0x64] ;  /* 0x0000640001087983 */ /* 0x003ea80000100800 */
[----:B------:R-:W3:Y:S04]  /*f210*/  LDL.64 R26, [R1] ;  /* 0x00000000011a7983 */ /* 0x000ee80000100a00 */
[----:B------:R-:W4:Y:S04]  /*f220*/  LDL.64 R154, [R1+0x30] ;  /* 0x00003000019a7983 */ /* 0x000f280000100a00 */
[----:B------:R-:W5:Y:S01]  /*f230*/  LDL.64 R152, [R1+0x28] ;  /* 0x0000280001987983 */ /* 0x000f620000100a00 */
[----:B------:R-:W0:Y:S01]  /*f240*/  S2R R7, SR_TID.X ;  /* 0x0000000000077919 */ /* 0x000e220000002100 */
[----:B------:R-:W-:Y:S01]  /*f250*/  VIADD R19, R5, 0x1 ;  /* 0x0000000105137836 */ /* 0x000fe20000000000 */
[----:B------:R-:W-:Y:S05]  /*f260*/  WARPSYNC.ALL ;  /* 0x0000000000007948 */ /* 0x000fea0003800000 */
[C---:B------:R-:W-:Y:S01]  /*f270*/  ISETP.NE.AND P2, PT, R19.reuse, 0x2, PT ;  /* 0x000000021300780c */ /* 0x040fe20003f45270 */
[----:B------:R-:W-:Y:S01]  /*f280*/  IMAD.MOV.U32 R13, RZ, RZ, -0x7fffffe0 ;  /* 0x80000020ff0d7424 */ /* 0x000fe200078e00ff */
[----:B------:R-:W5:Y:S02]  /*f290*/  LDL.64 R144, [R1+0x20] ;  /* 0x0000200001907983 */ /* 0x000f640000100a00 */
[----:B------:R-:W-:-:S02]  /*f2a0*/  SEL R19, R19, RZ, P2 ;  /* 0x000000ff13137207 */ /* 0x000fc40001000000 */
[----:B------:R-:W5:Y:S04]  /*f2b0*/  LDL.64 R142, [R1+0x18] ;  /* 0x00001800018e7983 */ /* 0x000f680000100a00 */
[----:B------:R-:W5:Y:S01]  /*f2c0*/  LDL.64 R140, [R1+0x10] ;  /* 0x00001000018c7983 */ /* 0x000f620000100a00 */
[----:B0-----:R-:W-:-:S05]  /*f2d0*/  SHF.R.U32.HI R7, RZ, 0x7, R7 ;  /* 0x00000007ff077819 */ /* 0x001fca0000011607 */
[----:B------:R-:W-:Y:S01]  /*f2e0*/  VIADD R7, R7, 0x8 ;  /* 0x0000000807077836 */ /* 0x000fe20000000000 */
[----:B------:R-:W-:Y:S01]  /*f2f0*/  R2UR UR7, R13 ;  /* 0x000000000d0772ca */ /* 0x000fe200000e0000 */
[----:B------:R-:W-:-:S05]  /*f300*/  IMAD.MOV.U32 R25, RZ, RZ, -0x7fffffe0 ;  /* 0x80000020ff197424 */ /* 0x000fca00078e00ff */
        /* <DEDUP_REMOVED lines=16> */
[----:B------:R-:W-:Y:S02]  /*f410*/  R2UR UR10, R20 ;  /* 0x00000000140a72ca */ /* 0x000fe400000e0000 */
[----:B------:R-:W-:Y:S02]  /*f420*/  IADD3 R14, R12, 0x200, RZ ;  /* 0x000002000c0e7810 */ /* 0x000fe40007ffe0ff */
[----:B------:R-:W-:-:S02]  /*f430*/  R2UR UR15, R15 ;  /* 0x000000000f0f72ca */ /* 0x000fc400000e0000 */
[----:B------:R-:W-:Y:S02]  /*f440*/  R2UR UR14, R14 ;  /* 0x000000000e0e72ca */ /* 0x000fe400000e0000 */
[----:B-----5:R-:W-:Y:S02]  /*f450*/  R2UR UR12, R152 ;  /* 0x00000000980c72ca */ /* 0x020fe400000e0000 */
        /* <DEDUP_REMOVED lines=32> */
.L_x_12457:
[----:B------:R-:W-:Y:S01]  /*f660*/  SHF.L.U32 R7, R10, 0x1f, RZ ;  /* 0x0000001f0a077819 */ /* 0x000fe200000006ff */
[----:B------:R-:W-:-:S04]  /*f670*/  IMAD R8, R5, 0x8, R2 ;  /* 0x0000000805087824 */ /* 0x000fc800078e0202 */
[----:B------:R0:W1:Y:S01]  /*f680*/  SYNCS.PHASECHK.TRANS64.TRYWAIT P1, [R8+URZ+0x2d850], R7 ;  /* 0x02d85007080075a7 */ /* 0x000062000802017f */
[----:B------:R-:W-:Y:S05]  /*f690*/  @!P0 BRA `(.L_x_12458) ;  /* 0x0000000000048947 */ /* 0x000fea0003800000 */
[----:B------:R-:W-:Y:S01]  /*f6a0*/  BPT.TRAP 0x1 ;  /* 0x000000040000795c */ /* 0x000fe20000300000 */
.L_x_12458:
[----:B-1----:R-:W-:Y:S05]  /*f6b0*/  @P1 BRA `(.L_x_12456) ;  /* 0x0000000000081947 */ /* 0x002fea0003800000 */
[----:B------:R-:W1:Y:S02]  /*f6c0*/  SYNCS.PHASECHK.TRANS64.TRYWAIT P1, [R8+URZ+0x2d850], R7 ;  /* 0x02d85007080075a7 */ /* 0x000e64000802017f */
[----:B-1----:R-:W-:Y:S05]  /*f6d0*/  @!P1 BRA `(.L_x_12459) ;  /* 0x0000011800c49947 */ /* 0x002fea0003800000 */
.L_x_12456:
        /* <DEDUP_REMOVED lines=96> */
.L_x_12460:
[----:B------:R-:W2:Y:S04]  /*fce0*/  LDL R11, [R1+0x88] ;  /* 0x00008800010b7983 */ /* 0x000ea80000100800 */
[----:B------:R-:W2:Y:S01]  /*fcf0*/  LDL R10, [R1+0x98] ;  /* 0x00009800010a7983 */ /* 0x000ea20000100800 */
[----:B------:R-:W-:-:S03]  /*fd00*/  ISETP.NE.AND P1, PT, R150, 0x1, PT ;  /* 0x000000019600780c */ /* 0x000fc60003f25270 */
[----:B------:R-:W3:Y:S10]  /*fd10*/  LDL R141, [R1+0x90] ;  /* 0x00009000018d7983 */ /* 0x000ef40000100800 */
[----:B------:R-:W1:Y:S08]  /*fd20*/  @P1 LDC R8, c[0x0][0x44c] ;  /* 0x00011300ff081b82 */ /* 0x000e700000000800 */
[----:B0-----:R-:W0:Y:S01]  /*fd30*/  @P1 LDC R7, c[0x0][0x450] ;  /* 0x00011400ff071b82 */ /* 0x001e220000000800 */
[----:B------:R-:W-:Y:S01]  /*fd40*/  FMUL.FTZ R142, R30, UR46 ;  /* 0x0000002e1e8e7c20 */ /* 0x000fe20008410000 */
[----:B------:R-:W-:Y:S01]  /*fd50*/  FMUL.FTZ R30, R33, UR46 ;  /* 0x0000002e211e7c20 */ /* 0x000fe20008410000 */
[----:B------:R-:W-:Y:S01]  /*fd60*/  FMUL.FTZ R33, R36, UR46 ;  /* 0x0000002e24217c20 */ /* 0x000fe20008410000 */
[----:B------:R-:W-:Y:S01]  /*fd70*/  FMUL.FTZ R14, R38, UR46 ;  /* 0x0000002e260e7c20 */ /* 0x000fe20008410000 */
[----:B------:R-:W-:-:S02]  /*fd80*/  IMAD.MOV.U32 R38, RZ, RZ, -0x80 ;  /* 0xffffff80ff267424 */ /* 0x000fc400078e00ff */
[----:B------:R-:W-:Y:S02]  /*fd90*/  FMUL.FTZ R13, R29, UR46 ;  /* 0x0000002e1d0d7c20 */ /* 0x000fe40008410000 */
[----:B------:R-:W-:-:S04]  /*fda0*/  IMAD R38, R4, R38, 0x1 ;  /* 0x0000000104267424 */ /* 0x000fc800078e0226 */
        /* <DEDUP_REMOVED lines=16> */
[----:B------:R-:W-:-:S03]  /*feb0*/  FMUL.FTZ R144, R27, UR46 ;  /* 0x0000002e1b907c20 */ /* 0x000fc60008410000 */
        /* <DEDUP_REMOVED lines=13> */
[----:B------:R-:W-:Y:S01]  /*ff90*/  MUFU.TANH R78, R85 ;  /* 0x00000055004e7308 */ /* 0x000fe20000002400 */
[----:B------:R-:W-:Y:S01]  /*ffa0*/  FMUL.FTZ R32, R58, UR46 ;  /* 0x0000002e3a207c20 */ /* 0x000fe20008410000 */
[----:B------:R-:W-:-:S06]  /*ffb0*/  FMUL.FTZ R58, R60, UR46 ;  /* 0x0000002e3c3a7c20 */ /* 0x000fcc0008410000 */
[----:B------:R-:W-:Y:S01]  /*ffc0*/  MUFU.TANH R74, R74 ;  /* 0x0000004a004a7308 */ /* 0x000fe20000002400 */
[----:B------:R-:W-:Y:S01]  /*ffd0*/  FMUL.FTZ R60, R64, UR46 ;  /* 0x0000002e403c7c20 */ /* 0x000fe20008410000 */
[----:B------:R-:W-:Y:S01]  /*ffe0*/  FMUL.FTZ R64, R68, UR46 ;  /* 0x0000002e44407c20 */ /* 0x000fe20008410000 */
[----:B------:R-:W-:Y:S01]  /*fff0*/  FMUL.FTZ R68, R72, UR46 ;  /* 0x0000002e48447c20 */ /* 0x000fe20008410000 */
[----:B------:R-:W-:Y:S01]  /*10000*/  FMUL.FTZ R72, R76, UR46 ;  /* 0x0000002e4c487c20 */ /* 0x000fe20008410000 */
[----:B------:R-:W-:-:S03]  /*10010*/  FMUL.FTZ R76, R80, UR46 ;  /* 0x0000002e504c7c20 */ /* 0x000fc60008410000 */
[----:B------:R-:W-:Y:S08]  /*10020*/  MUFU.TANH R26, R26 ;  /* 0x0000001a001a7308 */ /* 0x000ff00000002400 */
[----:B------:R-:W-:Y:S08]  /*10030*/  MUFU.TANH R33, R33 ;  /* 0x0000002100217308 */ /* 0x000ff00000002400 */
        /* <DEDUP_REMOVED lines=9> */
[----:B------:R-:W-:-:S07]  /*100d0*/  FMUL.FTZ R61, R65, UR46 ;  /* 0x0000002e413d7c20 */ /* 0x000fce0008410000 */
[----:B------:R-:W-:Y:S01]  /*100e0*/  MUFU.TANH R58, R58 ;  /* 0x0000003a003a7308 */ /* 0x000fe20000002400 */
[----:B--2---:R-:W-:-:S04]  /*100f0*/  IMAD.IADD R10, R10, 0x1, R11 ;  /* 0x000000010a0a7824 */ /* 0x004fc800078e020b */
[----:B-1----:R-:W-:-:S05]  /*10100*/  @P1 IMAD.HI.U32 R8, R10, R8, RZ ;  /* 0x000000080a081227 */ /* 0x002fca00078e00ff */
[----:B0-----:R-:W-:-:S05]  /*10110*/  @P1 SHF.R.U32.HI R10, RZ, R7, R8 ;  /* 0x00000007ff0a1219 */ /* 0x001fca0000011608 */
[----:B------:R-:W0:Y:S01]  /*10120*/  SHFL.IDX PT, R36, R10, RZ, 0x1c1f ;  /* 0x001c1fff0a247589 */ /* 0x000e2200000e0000 */
[----:B------:R-:W-:Y:S01]  /*10130*/  FMUL.FTZ R8, R35, UR46 ;  /* 0x0000002e23087c20 */ /* 0x000fe20008410000 */
[----:B------:R-:W-:Y:S01]  /*10140*/  FMUL.FTZ R35, R37, UR46 ;  /* 0x0000002e25237c20 */ /* 0x000fe20008410000 */
[----:B---3--:R-:W-:Y:S01]  /*10150*/  IADD3 R38, R148, R38, -R141 ;  /* 0x0000002694267210 */ /* 0x008fe20007ffe88d */
[----:B------:R-:W-:Y:S01]  /*10160*/  FMUL.FTZ R11, R25, UR46 ;  /* 0x0000002e190b7c20 */ /* 0x000fe20008410000 */
[----:B------:R-:W-:Y:S01]  /*10170*/  FMUL.FTZ R25, R43, UR46 ;  /* 0x0000002e2b197c20 */ /* 0x000fe20008410000 */
[----:B------:R-:W-:Y:S02]  /*10180*/  FMUL.FTZ R43, R45, UR46 ;  /* 0x0000002e2d2b7c20 */ /* 0x000fe40008410000 */
[----:B------:R-:W-:Y:S01]  /*10190*/  IMAD.IADD R38, R38, 0x1, -R147 ;  /* 0x0000000126267824 */ /* 0x000fe200078e0a93 */
[----:B------:R-:W1:Y:S01]  /*101a0*/  MUFU.TANH R35, R35 ;  /* 0x0000002300237308 */ /* 0x000e620000002400 */
[----:B------:R2:W3:Y:S02]  /*101b0*/  SHFL.IDX PT, R44, R10, 0x1, 0x1c1f ;  /* 0x003c1f000a2c7f89 */ /* 0x0004e400000e0000 */
[----:B--2---:R-:W-:-:S05]  /*101c0*/  FMUL.FTZ R10, R81, UR46 ;  /* 0x0000002e510a7c20 */ /* 0x004fca0008410000 */
[----:B------:R-:W2:Y:S01]  /*101d0*/  MUFU.TANH R11, R11 ;  /* 0x0000000b000b7308 */ /* 0x000ea20000002400 */
[----:B0-----:R-:W-:-:S07]  /*101e0*/  IMAD.IADD R81, R38, 0x1, R36 ;  /* 0x0000000126517824 */ /* 0x001fce00078e0224 */
[----:B------:R-:W0:Y:S01]  /*101f0*/  MUFU.TANH R43, R43 ;  /* 0x0000002b002b7308 */ /* 0x000e220000002400 */
[----:B------:R-:W-:Y:S01]  /*10200*/  ISETP.GT.AND P1, PT, R81, 0x9, PT ;  /* 0x000000095100780c */ /* 0x000fe20003f24270 */
[----:B------:R-:W-:-:S03]  /*10210*/  FMUL.FTZ R37, R40, UR46 ;  /* 0x0000002e28257c20 */ /* 0x000fc60008410000 */
[----:B----4-:R-:W-:Y:S02]  /*10220*/  FSEL R77, R13, -INF , P1 ;  /* 0xff8000000d4d7808 */ /* 0x010fe40000800000 */
[C---:B------:R-:W-:Y:S01]  /*10230*/  ISETP.GT.AND P1, PT, R81.reuse, 0x19, PT ;  /* 0x000000195100780c */ /* 0x040fe20003f24270 */
[----:B------:R-:W-:Y:S01]  /*10240*/  FMUL.FTZ R45, R48, UR46 ;  /* 0x0000002e302d7c20 */ /* 0x000fe20008410000 */
[----:B------:R-:W-:Y:S02]  /*10250*/  ISETP.GT.AND P3, PT, R81, 0x1, PT ;  /* 0x000000015100780c */ /* 0x000fe40003f64270 */
[----:B-1----:R-:W-:Y:S01]  /*10260*/  FSEL R73, R35, -INF , P1 ;  /* 0xff80000023497808 */ /* 0x002fe20000800000 */
[----:B------:R-:W1:Y:S01]  /*10270*/  MUFU.TANH R37, R37 ;  /* 0x0000002500257308 */ /* 0x000e620000002400 */
[----:B------:R-:W-:Y:S02]  /*10280*/  ISETP.GT.AND P1, PT, R81, 0x29, PT ;  /* 0x000000295100780c */ /* 0x000fe40003f24270 */
[----:B--2---:R-:W-:-:S02]  /*10290*/  FSEL R85, R11, -INF , P3 ;  /* 0xff8000000b557808 */ /* 0x004fc40001800000 */
[C---:B------:R-:W-:Y:S02]  /*102a0*/  ISETP.GT.AND P2, PT, R81.reuse, RZ, PT ;  /* 0x000000ff5100720c */ /* 0x040fe40003f44270 */
[----:B------:R-:W-:Y:S02]  /*102b0*/  ISETP.GT.AND P3, PT, R81, 0x11, PT ;  /* 0x000000115100780c */ /* 0x000fe40003f64270 */
[----:B0-----:R-:W-:Y:S01]  /*102c0*/  FSEL R69, R43, -INF , P1 ;  /* 0xff8000002b457808 */ /* 0x001fe20000800000 */
[----:B------:R-:W-:Y:S01]  /*102d0*/  FMUL.FTZ R40, R41, UR46 ;  /* 0x0000002e29287c20 */ /* 0x000fe20008410000 */
[----:B------:R-:W-:Y:S01]  /*102e0*/  ISETP.GT.AND P1, PT, R81, 0x39, PT ;  /* 0x000000395100780c */ /* 0x000fe20003f24270 */
[----:B------:R-:W0:Y:S01]  /*102f0*/  MUFU.TANH R45, R45 ;  /* 0x0000002d002d7308 */ /* 0x000e220000002400 */
[----:B------:R-:W-:Y:S01]  /*10300*/  FMUL.FTZ R41, R75, UR46 ;  /* 0x0000002e4b297c20 */ /* 0x000fe20008410000 */
[----:B------:R-:W-:Y:S02]  /*10310*/  FSEL R140, R140, -INF , P2 ;  /* 0xff8000008c8c7808 */ /* 0x000fe40001000000 */
[----:B------:R-:W-:-:S02]  /*10320*/  FSEL R75, R30, -INF , P3 ;  /* 0xff8000001e4b7808 */ /* 0x000fc40001800000 */
[----:B------:R-:W-:Y:S02]  /*10330*/  ISETP.GT.AND P2, PT, R81, 0x10, PT ;  /* 0x000000105100780c */ /* 0x000fe40003f44270 */
[----:B------:R-:W-:Y:S01]  /*10340*/  FSEL R30, R51, -INF , P1 ;  /* 0xff800000331e7808 */ /* 0x000fe20000800000 */
[----:B------:R-:W-:Y:S01]  /*10350*/  FMUL.FTZ R7, R31, UR46 ;  /* 0x0000002e1f077c20 */ /* 0x000fe20008410000 */
[C---:B------:R-:W-:Y:S02]  /*10360*/  ISETP.GT.AND P1, PT, R81.reuse, 0x49, PT ;  /* 0x000000495100780c */ /* 0x040fe40003f24270 */
[----:B------:R-:W-:Y:S02]  /*10370*/  FSEL R36, R28, -INF , P2 ;  /* 0xff8000001c247808 */ /* 0x000fe40001000000 */
[----:B------:R-:W-:Y:S02]  /*10380*/  ISETP.GT.AND P2, PT, R81, 0x20, PT ;  /* 0x000000205100780c */ /* 0x000fe40003f44270 */
[----:B------:R-:W-:-:S02]  /*10390*/  FSEL R59, R59, -INF , P1 ;  /* 0xff8000003b3b7808 */ /* 0x000fc40000800000 */
[----:B------:R-:W-:Y:S01]  /*103a0*/  ISETP.GT.AND P1, PT, R81, 0x59, PT ;  /* 0x000000595100780c */ /* 0x000fe20003f24270 */
[----:B------:R-:W2:Y:S01]  /*103b0*/  MUFU.TANH R7, R7 ;  /* 0x0000000700077308 */ /* 0x000ea20000002400 */
[----:B-1----:R-:W-:Y:S02]  /*103c0*/  FSEL R80, R37, -INF , P2 ;  /* 0xff80000025507808 */ /* 0x002fe40001000000 */
[C---:B------:R-:W-:Y:S02]  /*103d0*/  ISETP.GT.AND P2, PT, R81.reuse, 0x30, PT ;  /* 0x000000305100780c */ /* 0x040fe40003f44270 */
[----:B------:R-:W-:Y:S02]  /*103e0*/  FSEL R51, R66, -INF , P1 ;  /* 0xff80000042337808 */ /* 0x000fe40000800000 */
[----:B------:R-:W-:Y:S02]  /*103f0*/  ISETP.GT.AND P1, PT, R81, 0x69, PT ;  /* 0x000000695100780c */ /* 0x000fe40003f24270 */
[----:B0-----:R-:W-:Y:S01]  /*10400*/  FSEL R28, R45, -INF , P2 ;  /* 0xff8000002d1c7808 */ /* 0x001fe20001000000 */
[----:B---3--:R-:W-:Y:S01]  /*10410*/  IMAD.IADD R44, R38, 0x1, R44 ;  /* 0x00000001262c7824 */ /* 0x008fe200078e022c */
[----:B------:R-:W-:-:S02]  /*10420*/  FSEL R45, R74, -INF , P1 ;  /* 0xff8000004a2d7808 */ /* 0x000fc40000800000 */
[----:B------:R-:W-:-:S04]  /*10430*/  ISETP.GT.AND P1, PT, R81, 0x79, PT ;  /* 0x000000795100780c */ /* 0x000fc80003f24270 */
[----:B------:R-:W-:Y:S02]  /*10440*/  FSEL R11, R78, -INF , P1 ;  /* 0xff8000004e0b7808 */ /* 0x000fe40000800000 */
[----:B------:R-:W-:Y:S02]  /*10450*/  ISETP.GT.AND P1, PT, R44, 0x9, PT ;  /* 0x000000092c00780c */ /* 0x000fe40003f24270 */
[----:B------:R-:W-:Y:S02]  /*10460*/  ISETP.GT.AND P4, PT, R81, 0x8, PT ;  /* 0x000000085100780c */ /* 0x000fe40003f84270 */
[----:B--2---:R-:W-:Y:S02]  /*10470*/  FSEL R35, R7, -INF , P1 ;  /* 0xff80000007237808 */ /* 0x004fe40000800000 */
[----:B------:R-:W-:Y:S01]  /*10480*/  FMNMX.FTZ R7, R140, R9, !PT ;  /* 0x000000098c077209 */ /* 0x000fe20007810000 */
[----:B------:R-:W-:Y:S01]  /*10490*/  FMUL.FTZ R141, R84, UR46 ;  /* 0x0000002e548d7c20 */ /* 0x000fe20008410000 */
[----:B------:R-:W-:-:S02]  /*104a0*/  FSEL R84, R26, -INF , P4 ;  /* 0xff8000001a547808 */ /* 0x000fc40002000000 */
[----:B------:R-:W-:-:S04]  /*104b0*/  FMNMX.FTZ R7, R85, R7, !PT ;  /* 0x0000000755077209 */ /* 0x000fc80007810000 */
[----:B------:R-:W-:Y:S01]  /*104c0*/  FMNMX.FTZ R7, R84, R7, !PT ;  /* 0x0000000754077209 */ /* 0x000fe20007810000 */
[----:B------:R-:W0:Y:S03]  /*104d0*/  MUFU.TANH R40, R40 ;  /* 0x0000002800287308 */ /* 0x000e260000002400 */
[----:B------:R-:W-:Y:S02]  /*104e0*/  FMNMX.FTZ R7, R77, R7, !PT ;  /* 0x000000074d077209 */ /* 0x000fe40007810000 */
[----:B------:R-:W-:Y:S02]  /*104f0*/  ISETP.GT.AND P4, PT, R81, 0x18, PT ;  /* 0x000000185100780c */ /* 0x000fe40003f84270 */
[----:B------:R-:W-:Y:S02]  /*10500*/  FMNMX.FTZ R7, R36, R7, !PT ;  /* 0x0000000724077209 */ /* 0x000fe40007810000 */
[----:B------:R-:W-:-:S02]  /*10510*/  FSEL R38, R33, -INF , P4 ;  /* 0xff80000021267808 */ /* 0x000fc40002000000 */
[----:B------:R-:W-:-:S04]  /*10520*/  FMNMX.FTZ R7, R75, R7, !PT ;  /* 0x000000074b077209 */ /* 0x000fc80007810000 */
[----:B------:R-:W-:Y:S02]  /*10530*/  FMNMX.FTZ R7, R38, R7, !PT ;  /* 0x0000000726077209 */ /* 0x000fe40007810000 */
[----:B------:R-:W-:Y:S02]  /*10540*/  ISETP.GT.AND P3, PT, R81, 0x21, PT ;  /* 0x000000215100780c */ /* 0x000fe40003f64270 */
[----:B------:R-:W-:Y:S01]  /*10550*/  FMNMX.FTZ R7, R73, R7, !PT ;  /* 0x0000000749077209 */ /* 0x000fe20007810000 */
[----:B------:R-:W-:Y:S01]  /*10560*/  FMUL.FTZ R48, R71, UR46 ;  /* 0x0000002e47307c20 */ /* 0x000fe20008410000 */
[----:B------:R-:W-:Y:S02]  /*10570*/  ISETP.GT.AND P4, PT, R81, 0x28, PT ;  /* 0x000000285100780c */ /* 0x000fe40003f84270 */
[----:B0-----:R-:W-:Y:S02]  /*10580*/  FSEL R71, R40, -INF , P3 ;  /* 0xff80000028477808 */ /* 0x001fe40001800000 */
[----:B------:R-:W-:-:S02]  /*10590*/  FMNMX.FTZ R7, R80, R7, !PT ;  /* 0x0000000750077209 */ /* 0x000fc40007810000 */
[----:B------:R-:W-:Y:S02]  /*105a0*/  FSEL R26, R42, -INF , P4 ;  /* 0xff8000002a1a7808 */ /* 0x000fe40002000000 */
[----:B------:R-:W-:Y:S01]  /*105b0*/  FMNMX.FTZ R7, R71, R7, !PT ;  /* 0x0000000747077209 */ /* 0x000fe20007810000 */
[----:B------:R-:W-:Y:S01]  /*105c0*/  FMUL.FTZ R31, R55, UR46 ;  /* 0x0000002e371f7c20 */ /* 0x000fe20008410000 */
[----:B------:R-:W-:Y:S02]  /*105d0*/  FMUL.FTZ R55, R57, UR46 ;  /* 0x0000002e39377c20 */ /* 0x000fe40008410000 */
[----:B------:R-:W-:Y:S02]  /*105e0*/  FMNMX.FTZ R7, R26, R7, !PT ;  /* 0x000000071a077209 */ /* 0x000fe40007810000 */
[----:B------:R-:W-:Y:S02]  /*105f0*/  ISETP.GT.AND P3, PT, R81, 0x31, PT ;  /* 0x000000315100780c */ /* 0x000fe40003f64270 */
[----:B------:R-:W-:Y:S01]  /*10600*/  FMNMX.FTZ R7, R69, R7, !PT ;  /* 0x0000000745077209 */ /* 0x000fe20007810000 */
[----:B------:R-:W0:Y:S01]  /*10610*/  MUFU.TANH R55, R55 ;  /* 0x0000003700377308 */ /* 0x000e220000002400 */
[----:B------:R-:W-:-:S02]  /*10620*/  ISETP.GT.AND P4, PT, R81, 0x38, PT ;  /* 0x000000385100780c */ /* 0x000fc40003f84270 */
[----:B------:R-:W-:Y:S02]  /*10630*/  FSEL R67, R47, -INF , P3 ;  /* 0xff8000002f437808 */ /* 0x000fe40001800000 */
[----:B------:R-:W-:Y:S02]  /*10640*/  FMNMX.FTZ R7, R28, R7, !PT ;  /* 0x000000071c077209 */ /* 0x000fe40007810000 */
[----:B------:R-:W-:Y:S02]  /*10650*/  FSEL R65, R50, -INF , P4 ;  /* 0xff80000032417808 */ /* 0x000fe40002000000 */
[----:B------:R-:W-:Y:S02]  /*10660*/  FMNMX.FTZ R7, R67, R7, !PT ;  /* 0x0000000743077209 */ /* 0x000fe40007810000 */
[----:B------:R-:W-:Y:S02]  /*10670*/  ISETP.GT.AND P2, PT, R81, 0x40, PT ;  /* 0x000000405100780c */ /* 0x000fe40003f44270 */
[----:B------:R-:W-:Y:S01]  /*10680*/  FMNMX.FTZ R7, R65, R7, !PT ;  /* 0x0000000741077209 */ /* 0x000fe20007810000 */
[----:B------:R-:W-:Y:S01]  /*10690*/  FMUL.FTZ R57, R62, UR46 ;  /* 0x0000002e3e397c20 */ /* 0x000fe20008410000 */
[----:B------:R-:W1:Y:S01]  /*106a0*/  MUFU.TANH R60, R60 ;  /* 0x0000003c003c7308 */ /* 0x000e620000002400 */
[----:B------:R-:W-:-:S02]  /*106b0*/  ISETP.GT.AND P3, PT, R81, 0x41, PT ;  /* 0x000000415100780c */ /* 0x000fc40003f64270 */
[----:B------:R-:W-:Y:S02]  /*106c0*/  FSEL R62, R54, -INF , P2 ;  /* 0xff800000363e7808 */ /* 0x000fe40001000000 */
[----:B------:R-:W-:Y:S01]  /*106d0*/  FMNMX.FTZ R7, R30, R7, !PT ;  /* 0x000000071e077209 */ /* 0x000fe20007810000 */
[----:B------:R-:W-:Y:S01]  /*106e0*/  FMUL.FTZ R56, R63, UR46 ;  /* 0x0000002e3f387c20 */ /* 0x000fe20008410000 */
[----:B------:R-:W-:Y:S01]  /*106f0*/  ISETP.GT.AND P4, PT, R81, 0x48, PT ;  /* 0x000000485100780c */ /* 0x000fe20003f84270 */
[----:B------:R-:W2:Y:S01]  /*10700*/  MUFU.TANH R61, R61 ;  /* 0x0000003d003d7308 */ /* 0x000ea20000002400 */
[----:B0-----:R-:W-:Y:S02]  /*10710*/  FSEL R63, R55, -INF , P3 ;  /* 0xff800000373f7808 */ /* 0x001fe40001800000 */
[----:B------:R-:W-:Y:S02]  /*10720*/  FMNMX.FTZ R7, R62, R7, !PT ;  /* 0x000000073e077209 */ /* 0x000fe40007810000 */
[----:B------:R-:W-:-:S02]  /*10730*/  FSEL R58, R58, -INF , P4 ;  /* 0xff8000003a3a7808 */ /* 0x000fc40002000000 */
[----:B------:R-:W-:Y:S01]  /*10740*/  FMNMX.FTZ R7, R63, R7, !PT ;  /* 0x000000073f077209 */ /* 0x000fe20007810000 */
[----:B------:R-:W0:Y:S01]  /*10750*/  MUFU.TANH R64, R64 ;  /* 0x0000004000407308 */ /* 0x000e220000002400 */
[C---:B------:R-:W-:Y:S02]  /*10760*/  ISETP.GT.AND P2, PT, R81.reuse, 0x50, PT ;  /* 0x000000505100780c */ /* 0x040fe40003f44270 */
[----:B------:R-:W-:Y:S02]  /*10770*/  FMNMX.FTZ R7, R58, R7, !PT ;  /* 0x000000073a077209 */ /* 0x000fe40007810000 */
[----:B------:R-:W-:Y:S02]  /*10780*/  ISETP.GT.AND P3, PT, R81, 0x51, PT ;  /* 0x000000515100780c */ /* 0x000fe40003f64270 */
[----:B-1----:R-:W-:Y:S01]  /*10790*/  FSEL R54, R60, -INF , P2 ;  /* 0xff8000003c367808 */ /* 0x002fe20001000000 */
[----:B------:R-:W1:Y:S01]  /*107a0*/  MUFU.TANH R68, R68 ;  /* 0x0000004400447308 */ /* 0x000e620000002400 */
[----:B------:R-:W-:-:S02]  /*107b0*/  FMNMX.FTZ R7, R59, R7, !PT ;  /* 0x000000073b077209 */ /* 0x000fc40007810000 */
[----:B------:R-:W-:Y:S02]  /*107c0*/  ISETP.GT.AND P4, PT, R81, 0x58, PT ;  /* 0x000000585100780c */ /* 0x000fe40003f84270 */
[----:B--2---:R-:W-:Y:S02]  /*107d0*/  FSEL R55, R61, -INF , P3 ;  /* 0xff8000003d377808 */ /* 0x004fe40001800000 */
[----:B------:R-:W-:Y:S01]  /*107e0*/  FMNMX.FTZ R7, R54, R7, !PT ;  /* 0x0000000736077209 */ /* 0x000fe20007810000 */
[----:B------:R-:W2:Y:S01]  /*107f0*/  MUFU.TANH R70, R70 ;  /* 0x0000004600467308 */ /* 0x000ea20000002400 */
[----:B0-----:R-:W-:Y:S02]  /*10800*/  FSEL R50, R64, -INF , P4 ;  /* 0xff80000040327808 */ /* 0x001fe40002000000 */
[----:B------:R-:W-:-:S05]  /*10810*/  FMNMX.FTZ R7, R55, R7, !PT ;  /* 0x0000000737077209 */ /* 0x000fca0007810000 */
[----:B------:R-:W0:Y:S01]  /*10820*/  MUFU.TANH R72, R72 ;  /* 0x0000004800487308 */ /* 0x000e220000002400 */
[C---:B------:R-:W-:Y:S02]  /*10830*/  ISETP.GT.AND P2, PT, R81.reuse, 0x60, PT ;  /* 0x000000605100780c */ /* 0x040fe40003f44270 */
[----:B------:R-:W-:Y:S02]  /*10840*/  FMNMX.FTZ R7, R50, R7, !PT ;  /* 0x0000000732077209 */ /* 0x000fe40007810000 */
[----:B------:R-:W-:Y:S02]  /*10850*/  ISETP.GT.AND P3, PT, R81, 0x61, PT ;  /* 0x000000615100780c */ /* 0x000fe40003f64270 */
[----:B-1----:R-:W-:Y:S01]  /*10860*/  FSEL R40, R68, -INF , P2 ;  /* 0xff80000044287808 */ /* 0x002fe20001000000 */
[----:B------:R-:W1:Y:S01]  /*10870*/  MUFU.TANH R76, R76 ;  /* 0x0000004c004c7308 */ /* 0x000e620000002400 */
[----:B------:R-:W-:Y:S02]  /*10880*/  FMNMX.FTZ R7, R51, R7, !PT ;  /* 0x0000000733077209 */ /* 0x000fe40007810000 */
[----:B------:R-:W-:-:S02]  /*10890*/  ISETP.GT.AND P4, PT, R81, 0x68, PT ;  /* 0x000000685100780c */ /* 0x000fc40003f84270 */
        /* <DEDUP_REMOVED lines=8> */
[C---:B------:R-:W-:Y:S02]  /*10920*/  ISETP.GT.AND P3, PT, R81.reuse, 0x71, PT ;  /* 0x000000715100780c */ /* 0x040fe40003f64270 */
[----:B------:R-:W-:Y:S01]  /*10930*/  ISETP.GT.AND P4, PT, R81, 0x78, PT ;  /* 0x000000785100780c */ /* 0x000fe20003f84270 */
[----:B------:R-:W3:Y:S01]  /*10940*/  MUFU.TANH R144, R144 ;  /* 0x0000009000907308 */ /* 0x000ee20000002400 */
[----:B-1----:R-:W-:Y:S02]  /*10950*/  FSEL R81, R76, -INF , P2 ;  /* 0xff8000004c517808 */ /* 0x002fe40001000000 */
[----:B------:R-:W-:-:S02]  /*10960*/  FMNMX.FTZ R7, R45, R7, !PT ;  /* 0x000000072d077209 */ /* 0x000fc40007810000 */
[----:B--2---:R-:W-:Y:S02]  /*10970*/  FSEL R13, R10, -INF , P3 ;  /* 0xff8000000a0d7808 */ /* 0x004fe40001800000 */
[----:B------:R-:W-:Y:S01]  /*10980*/  FMNMX.FTZ R7, R81, R7, !PT ;  /* 0x0000000751077209 */ /* 0x000fe20007810000 */
[----:B------:R-:W1:Y:S01]  /*10990*/  MUFU.TANH R8, R8 ;  /* 0x0000000800087308 */ /* 0x000e620000002400 */
[----:B0-----:R-:W-:Y:S02]  /*109a0*/  FSEL R10, R141, -INF , P4 ;  /* 0xff8000008d0a7808 */ /* 0x001fe40002000000 */
[----:B------:R-:W-:Y:S02]  /*109b0*/  FMNMX.FTZ R7, R13, R7, !PT ;  /* 0x000000070d077209 */ /* 0x000fe40007810000 */
[----:B------:R-:W-:Y:S02]  /*109c0*/  ISETP.GT.AND P3, PT, R44, 0x1, PT ;  /* 0x000000012c00780c */ /* 0x000fe40003f64270 */
[----:B------:R-:W-:-:S02]  /*109d0*/  FMNMX.FTZ R7, R10, R7, !PT ;  /* 0x000000070a077209 */ /* 0x000fc40007810000 */
[----:B---3--:R-:W-:Y:S02]  /*109e0*/  FSEL R33, R144, -INF , P3 ;  /* 0xff80000090217808 */ /* 0x008fe40001800000 */
[----:B------:R-:W-:Y:S02]  /*109f0*/  ISETP.GT.AND P3, PT, R44, 0x11, PT ;  /* 0x000000112c00780c */ /* 0x000fe40003f64270 */
[----:B------:R-:W-:Y:S02]  /*10a00*/  FMNMX.FTZ R7, R11, R7, !PT ;  /* 0x000000070b077209 */ /* 0x000fe40007810000 */
[----:B-1----:R-:W-:-:S03]  /*10a10*/  FSEL R37, R8, -INF , P3 ;  /* 0xff80000008257808 */ /* 0x002fc60001800000 */
[----:B------:R-:W0:Y:S01]  /*10a20*/  SHFL.BFLY PT, R8, R7, 0x2, 0x1f ;  /* 0x0c401f0007087f89 */ /* 0x000e2200000e0000 */
[----:B------:R-:W1:Y:S01]  /*10a30*/  MUFU.TANH R145, R145 ;  /* 0x0000009100917308 */ /* 0x000e620000002400 */
[----:B------:R-:W-:-:S07]  /*10a40*/  FMUL.FTZ R39, R39, UR46 ;  /* 0x0000002e27277c20 */ /* 0x000fce0008410000 */
[----:B------:R-:W2:Y:S08]  /*10a50*/  MUFU.TANH R142, R142 ;  /* 0x0000008e008e7308 */ /* 0x000eb00000002400 */
[----:B------:R-:W3:Y:S01]  /*10a60*/  MUFU.TANH R12, R12 ;  /* 0x0000000c000c7308 */ /* 0x000ee20000002400 */
[----:B0-----:R-:W-:-:S07]  /*10a70*/  FMNMX.FTZ R7, R7, R8, !PT ;  /* 0x0000000807077209 */ /* 0x001fce0007810000 */
[----:B------:R-:W0:Y:S01]  /*10a80*/  MUFU.TANH R14, R14 ;  /* 0x0000000e000e7308 */ /* 0x000e220000002400 */
[C---:B------:R-:W-:Y:S01]  /*10a90*/  ISETP.GT.AND P2, PT, R44.reuse, RZ, PT ;  /* 0x000000ff2c00720c */ /* 0x040fe20003f44270 */
[----:B------:R-:W4:Y:S01]  /*10aa0*/  SHFL.BFLY PT, R8, R7, 0x1, 0x1f ;  /* 0x0c201f0007087f89 */ /* 0x000f2200000e0000 */
[----:B------:R-:W-:-:S05]  /*10ab0*/  ISETP.GT.AND P4, PT, R44, 0x8, PT ;  /* 0x000000082c00780c */ /* 0x000fca0003f84270 */
[----:B------:R-:W5:Y:S01]  /*10ac0*/  MUFU.TANH R39, R39 ;  /* 0x0000002700277308 */ /* 0x000f620000002400 */
[----:B-1----:R-:W-:-:S07]  /*10ad0*/  FSEL R78, R145, -INF , P2 ;  /* 0xff800000914e7808 */ /* 0x002fce0001000000 */
[----:B------:R-:W1:Y:S01]  /*10ae0*/  MUFU.TANH R15, R15 ;  /* 0x0000000f000f7308 */ /* 0x000e620000002400 */
[----:B--2---:R-:W-:-:S07]  /*10af0*/  FSEL R76, R142, -INF , P4 ;  /* 0xff8000008e4c7808 */ /* 0x004fce0002000000 */
[----:B------:R-:W2:Y:S08]  /*10b00*/  MUFU.TANH R25, R25 ;  /* 0x0000001900197308 */ /* 0x000eb00000002400 */
[----:B------:R-:W4:Y:S01]  /*10b10*/  MUFU.TANH R20, R20 ;  /* 0x0000001400147308 */ /* 0x000f220000002400 */
[C---:B------:R-:W-:Y:S02]  /*10b20*/  ISETP.GT.AND P2, PT, R44.reuse, 0x10, PT ;  /* 0x000000102c00780c */ /* 0x040fe40003f44270 */
[----:B------:R-:W-:-:S05]  /*10b30*/  ISETP.GT.AND P4, PT, R44, 0x18, PT ;  /* 0x000000182c00780c */ /* 0x000fca0003f84270 */
[----:B------:R-:W4:Y:S01]  /*10b40*/  MUFU.TANH R27, R27 ;  /* 0x0000001b001b7308 */ /* 0x000f220000002400 */
[----:B---3--:R-:W-:-:S07]  /*10b50*/  FSEL R74, R12, -INF , P2 ;  /* 0xff8000000c4a7808 */ /* 0x008fce0001000000 */
[----:B------:R-:W3:Y:S01]  /*10b60*/  MUFU.TANH R21, R21 ;  /* 0x0000001500157308 */ /* 0x000ee20000002400 */
[----:B0-----:R-:W-:-:S07]  /*10b70*/  FSEL R72, R14, -INF , P4 ;  /* 0xff8000000e487808 */ /* 0x001fce0002000000 */
[----:B------:R-:W0:Y:S08]  /*10b80*/  MUFU.TANH R29, R29 ;  /* 0x0000001d001d7308 */ /* 0x000e300000002400 */
[----:B------:R-:W0:Y:S01]  /*10b90*/  MUFU.TANH R24, R24 ;  /* 0x0000001800187308 */ /* 0x000e220000002400 */
[C---:B------:R-:W-:Y:S02]  /*10ba0*/  ISETP.GT.AND P1, PT, R44.reuse, 0x19, PT ;  /* 0x000000192c00780c */ /* 0x040fe40003f24270 */
[----:B------:R-:W-:-:S02]  /*10bb0*/  ISETP.GT.AND P2, PT, R44, 0x20, PT ;  /* 0x000000202c00780c */ /* 0x000fc40003f44270 */
[----:B------:R-:W-:-:S03]  /*10bc0*/  ISETP.GT.AND P3, PT, R44, 0x21, PT ;  /* 0x000000212c00780c */ /* 0x000fc60003f64270 */
[----:B------:R-:W0:Y:S01]  /*10bd0*/  MUFU.TANH R31, R31 ;  /* 0x0000001f001f7308 */ /* 0x000e220000002400 */
[----:B------:R-:W-:-:S07]  /*10be0*/  ISETP.GT.AND P4, PT, R44, 0x28, PT ;  /* 0x000000282c00780c */ /* 0x000fce0003f84270 */
[----:B------:R-:W0:Y:S01]  /*10bf0*/  MUFU.TANH R32, R32 ;  /* 0x0000002000207308 */ /* 0x000e220000002400 */
[----:B-----5:R-:W-:-:S07]  /*10c00*/  FSEL R39, R39, -INF , P1 ;  /* 0xff80000027277808 */ /* 0x020fce0000800000 */
[----:B------:R-:W5:Y:S01]  /*10c10*/  MUFU.TANH R34, R34 ;  /* 0x0000002200227308 */ /* 0x000f620000002400 */
[----:B-1----:R-:W-:-:S07]  /*10c20*/  FSEL R70, R15, -INF , P2 ;  /* 0xff8000000f467808 */ /* 0x002fce0001000000 */
[----:B------:R-:W1:Y:S01]  /*10c30*/  MUFU.TANH R57, R57 ;  /* 0x0000003900397308 */ /* 0x000e620000002400 */
[----:B--2---:R-:W-:Y:S02]  /*10c40*/  FSEL R25, R25, -INF , P3 ;  /* 0xff80000019197808 */ /* 0x004fe40001800000 */
[----:B----4-:R-:W-:Y:S02]  /*10c50*/  FSEL R68, R20, -INF , P4 ;  /* 0xff80000014447808 */ /* 0x010fe40002000000 */
[----:B------:R-:W-:-:S03]  /*10c60*/  ISETP.GT.AND P1, PT, R44, 0x29, PT ;  /* 0x000000292c00780c */ /* 0x000fc60003f24270 */
[----:B------:R-:W2:Y:S01]  /*10c70*/  MUFU.TANH R56, R56 ;  /* 0x0000003800387308 */ /* 0x000ea20000002400 */
[C---:B------:R-:W-:Y:S02]  /*10c80*/  ISETP.GT.AND P2, PT, R44.reuse, 0x30, PT ;  /* 0x000000302c00780c */ /* 0x040fe40003f44270 */
[C---:B------:R-:W-:Y:S02]  /*10c90*/  ISETP.GT.AND P3, PT, R44.reuse, 0x31, PT ;  /* 0x000000312c00780c */ /* 0x040fe40003f64270 */
[----:B------:R-:W-:-:S03]  /*10ca0*/  ISETP.GT.AND P4, PT, R44, 0x38, PT ;  /* 0x000000382c00780c */ /* 0x000fc60003f84270 */
[----:B------:R-:W4:Y:S01]  /*10cb0*/  MUFU.TANH R53, R53 ;  /* 0x0000003500357308 */ /* 0x000f220000002400 */
[----:B------:R-:W-:-:S07]  /*10cc0*/  FSEL R27, R27, -INF , P1 ;  /* 0xff8000001b1b7808 */ /* 0x000fce0000800000 */
[----:B------:R-:W4:Y:S01]  /*10cd0*/  MUFU.TANH R52, R52 ;  /* 0x0000003400347308 */ /* 0x000f220000002400 */
[----:B---3--:R-:W-:-:S07]  /*10ce0*/  FSEL R66, R21, -INF , P2 ;  /* 0xff80000015427808 */ /* 0x008fce0001000000 */
[----:B------:R-:W3:Y:S01]  /*10cf0*/  MUFU.TANH R49, R49 ;  /* 0x0000003100317308 */ /* 0x000ee20000002400 */
[----:B0-----:R-:W-:Y:S02]  /*10d00*/  FSEL R29, R29, -INF , P3 ;  /* 0xff8000001d1d7808 */ /* 0x001fe40001800000 */
[----:B------:R-:W-:Y:S02]  /*10d10*/  FSEL R64, R24, -INF , P4 ;  /* 0xff80000018407808 */ /* 0x000fe40002000000 */
[----:B------:R-:W-:-:S03]  /*10d20*/  ISETP.GT.AND P1, PT, R44, 0x39, PT ;  /* 0x000000392c00780c */ /* 0x000fc60003f24270 */
[----:B------:R-:W0:Y:S01]  /*10d30*/  MUFU.TANH R48, R48 ;  /* 0x0000003000307308 */ /* 0x000e220000002400 */
[C---:B------:R-:W-:Y:S02]  /*10d40*/  ISETP.GT.AND P2, PT, R44.reuse, 0x40, PT ;  /* 0x000000402c00780c */ /* 0x040fe40003f44270 */
[C---:B------:R-:W-:Y:S02]  /*10d50*/  ISETP.GT.AND P3, PT, R44.reuse, 0x41, PT ;  /* 0x000000412c00780c */ /* 0x040fe40003f64270 */
[----:B------:R-:W-:-:S03]  /*10d60*/  ISETP.GT.AND P4, PT, R44, 0x48, PT ;  /* 0x000000482c00780c */ /* 0x000fc60003f84270 */
[----:B------:R-:W0:Y:S01]  /*10d70*/  MUFU.TANH R46, R46 ;  /* 0x0000002e002e7308 */ /* 0x000e220000002400 */
[----:B------:R-:W-:-:S07]  /*10d80*/  FMNMX.FTZ R7, R7, R8, !PT ;  /* 0x0000000807077209 */ /* 0x000fce0007810000 */
[----:B------:R-:W0:Y:S01]  /*10d90*/  MUFU.TANH R41, R41 ;  /* 0x0000002900297308 */ /* 0x000e220000002400 */
[----:B------:R-:W-:-:S07]  /*10da0*/  FSEL R31, R31, -INF , P1 ;  /* 0xff8000001f1f7808 */ /* 0x000fce0000800000 */
[----:B------:R-:W0:Y:S01]  /*10db0*/  MUFU.TANH R43, R143 ;  /* 0x0000008f002b7308 */ /* 0x000e220000002400 */
[----:B------:R-:W-:Y:S01]  /*10dc0*/  FSEL R61, R32, -INF , P2 ;  /* 0xff800000203d7808 */ /* 0x000fe20001000000 */
[----:B------:R-:W-:Y:S01]  /*10dd0*/  UMOV UR47, UR44 ;  /* 0x0000002c002f7c82 */ /* 0x000fe20008000000 */
[----:B-----5:R-:W-:Y:S02]  /*10de0*/  FSEL R60, R34, -INF , P3 ;  /* 0xff800000223c7808 */ /* 0x020fe40001800000 */
[----:B-1----:R-:W-:Y:S02]  /*10df0*/  FSEL R57, R57, -INF , P4 ;  /* 0xff80000039397808 */ /* 0x002fe40002000000 */
[C---:B------:R-:W-:Y:S02]  /*10e00*/  ISETP.GT.AND P1, PT, R44.reuse, 0x49, PT ;  /* 0x000000492c00780c */ /* 0x040fe40003f24270 */
[C---:B------:R-:W-:Y:S02]  /*10e10*/  ISETP.GT.AND P2, PT, R44.reuse, 0x50, PT ;  /* 0x000000502c00780c */ /* 0x040fe40003f44270 */
[----:B------:R-:W-:-:S02]  /*10e20*/  ISETP.GT.AND P3, PT, R44, 0x51, PT ;  /* 0x000000512c00780c */ /* 0x000fc40003f64270 */
[----:B------:R-:W-:Y:S01]  /*10e30*/  ISETP.GT.AND P4, PT, R44, 0x58, PT ;  /* 0x000000582c00780c */ /* 0x000fe20003f84270 */
[C---:B------:R-:W-:Y:S01]  /*10e40*/  FMUL.FTZ R8, R7.reuse, UR47 ;  /* 0x0000002f07087c20 */ /* 0x040fe20008410000 */
[----:B------:R-:W-:Y:S02]  /*10e50*/  FSETP.NEU.FTZ.AND P6, PT, R7, -INF , PT ;  /* 0xff8000000700780b */ /* 0x000fe40003fdd000 */
[----:B--2---:R-:W-:Y:S02]  /*10e60*/  FSEL R56, R56, -INF , P1 ;  /* 0xff80000038387808 */ /* 0x004fe40000800000 */
[----:B----4-:R-:W-:Y:S02]  /*10e70*/  FSEL R53, R53, -INF , P2 ;  /* 0xff80000035357808 */ /* 0x010fe40001000000 */
[----:B------:R-:W-:Y:S02]  /*10e80*/  FSEL R52, R52, -INF , P3 ;  /* 0xff80000034347808 */ /* 0x000fe40001800000 */
[----:B---3--:R-:W-:-:S02]  /*10e90*/  FSEL R49, R49, -INF , P4 ;  /* 0xff80000031317808 */ /* 0x008fc40002000000 */
[C---:B------:R-:W-:Y:S02]  /*10ea0*/  ISETP.GT.AND P1, PT, R44.reuse, 0x59, PT ;  /* 0x000000592c00780c */ /* 0x040fe40003f24270 */
[C---:B------:R-:W-:Y:S02]  /*10eb0*/  ISETP.GT.AND P2, PT, R44.reuse, 0x60, PT ;  /* 0x000000602c00780c */ /* 0x040fe40003f44270 */
[C---:B------:R-:W-:Y:S02]  /*10ec0*/  ISETP.GT.AND P3, PT, R44.reuse, 0x61, PT ;  /* 0x000000612c00780c */ /* 0x040fe40003f64270 */
[----:B------:R-:W-:Y:S01]  /*10ed0*/  ISETP.GT.AND P4, PT, R44, 0x68, PT ;  /* 0x000000682c00780c */ /* 0x000fe20003f84270 */
[----:B------:R-:W-:Y:S01]  /*10ee0*/  FMUL.FTZ R79, R79, UR46 ;  /* 0x0000002e4f4f7c20 */ /* 0x000fe20008410000 */
[----:B------:R-:W-:Y:S02]  /*10ef0*/  FSEL R12, R7, RZ, P6 ;  /* 0x000000ff070c7208 */ /* 0x000fe40003000000 */
[----:B------:R-:W-:-:S02]  /*10f00*/  FSEL R8, R8, RZ, P6 ;  /* 0x000000ff08087208 */ /* 0x000fc40003000000 */
[----:B0-----:R-:W-:Y:S02]  /*10f10*/  FSEL R48, R48, -INF , P1 ;  /* 0xff80000030307808 */ /* 0x001fe40000800000 */
[----:B------:R-:W-:Y:S02]  /*10f20*/  FSEL R46, R46, -INF , P2 ;  /* 0xff8000002e2e7808 */ /* 0x000fe40001000000 */
[----:B------:R-:W-:Y:S02]  /*10f30*/  FSEL R41, R41, -INF , P3 ;  /* 0xff80000029297808 */ /* 0x000fe40001800000 */
[----:B------:R-:W-:Y:S01]  /*10f40*/  FSEL R43, R43, -INF , P4 ;  /* 0xff8000002b2b7808 */ /* 0x000fe20002000000 */
[----:B------:R-:W-:Y:S01]  /*10f50*/  FADD.FTZ R12, -R12, R9 ;  /* 0x000000090c0c7221 */ /* 0x000fe20000010100 */
[C---:B------:R-:W-:Y:S02]  /*10f60*/  ISETP.GT.AND P1, PT, R44.reuse, 0x69, PT ;  /* 0x000000692c00780c */ /* 0x040fe40003f24270 */
[----:B------:R-:W-:-:S02]  /*10f70*/  ISETP.GT.AND P2, PT, R44, 0x70, PT ;  /* 0x000000702c00780c */ /* 0x000fc40003f44270 */
[C---:B------:R-:W-:Y:S02]  /*10f80*/  ISETP.GT.AND P3, PT, R44.reuse, 0x71, PT ;  /* 0x000000712c00780c */ /* 0x040fe40003f64270 */
[C---:B------:R-:W-:Y:S02]  /*10f90*/  ISETP.GT.AND P4, PT, R44.reuse, 0x78, PT ;  /* 0x000000782c00780c */ /* 0x040fe40003f84270 */
[----:B------:R-:W-:Y:S01]  /*10fa0*/  ISETP.GT.AND P5, PT, R44, 0x79, PT ;  /* 0x000000792c00780c */ /* 0x000fe20003fa4270 */
[--C-:B------:R-:W-:Y:S01]  /*10fb0*/  FFMA.FTZ R32, R140, UR47, -R8.reuse ;  /* 0x0000002f8c207c23 */ /* 0x100fe20008010808 */
[----:B------:R0:W1:Y:S01]  /*10fc0*/  MUFU.TANH R44, R79 ;  /* 0x0000004f002c7308 */ /* 0x0000620000002400 */
        /* <DEDUP_REMOVED lines=8> */
[--C-:B0-----:R-:W-:Y:S01]  /*11050*/  FFMA.FTZ R79, R85, UR47, -R8.reuse ;  /* 0x0000002f554f7c23 */ /* 0x101fe20008010808 */
        /* <DEDUP_REMOVED lines=48> */
[----:B------:R-:W-:Y:S02]  /*11360*/  FMUL.FTZ R20, R86, UR46 ;  /* 0x0000002e56147c20 */ /* 0x000fe40008410000 */
[----:B------:R-:W-:Y:S01]  /*11370*/  FMNMX.FTZ R8, R48, R8, !PT ;  /* 0x0000000830087209 */ /* 0x000fe20007810000 */
[----:B------:R-:W-:-:S03]  /*11380*/  FMUL.FTZ R21, R87, UR46 ;  /* 0x0000002e57157c20 */ /* 0x000fc60008410000 */
[----:B------:R-:W-:Y:S01]  /*11390*/  FMNMX.FTZ R8, R46, R8, !PT ;  /* 0x000000082e087209 */ /* 0x000fe20007810000 */
[----:B------:R-:W2:Y:S03]  /*113a0*/  MUFU.TANH R15, R15 ;  /* 0x0000000f000f7308 */ /* 0x000ea60000002400 */
[----:B------:R-:W-:-:S05]  /*113b0*/  FMNMX.FTZ R8, R41, R8, !PT ;  /* 0x0000000829087209 */ /* 0x000fca0007810000 */
[----:B------:R-:W3:Y:S01]  /*113c0*/  MUFU.TANH R20, R20 ;  /* 0x0000001400147308 */ /* 0x000ee20000002400 */
[----:B-1----:R-:W-:Y:S02]  /*113d0*/  FSEL R44, R44, -INF , P1 ;  /* 0xff8000002c2c7808 */ /* 0x002fe40000800000 */
[----:B------:R-:W-:-:S05]  /*113e0*/  FMNMX.FTZ R8, R43, R8, !PT ;  /* 0x000000082b087209 */ /* 0x000fca0007810000 */
[----:B------:R-:W1:Y:S01]  /*113f0*/  MUFU.TANH R21, R21 ;  /* 0x0000001500157308 */ /* 0x000e620000002400 */
[----:B0-----:R-:W-:Y:S02]  /*11400*/  FSEL R14, R14, -INF , P2 ;  /* 0xff8000000e0e7808 */ /* 0x001fe40001000000 */
[----:B------:R-:W-:Y:S02]  /*11410*/  FMNMX.FTZ R8, R44, R8, !PT ;  /* 0x000000082c087209 */ /* 0x000fe40007810000 */
[----:B--2---:R-:W-:Y:S02]  /*11420*/  FSEL R15, R15, -INF , P3 ;  /* 0xff8000000f0f7808 */ /* 0x004fe40001800000 */
[----:B------:R-:W-:Y:S02]  /*11430*/  FMNMX.FTZ R8, R14, R8, !PT ;  /* 0x000000080e087209 */ /* 0x000fe40007810000 */
[----:B---3--:R-:W-:Y:S02]  /*11440*/  FSEL R20, R20, -INF , P4 ;  /* 0xff80000014147808 */ /* 0x008fe40002000000 */
[----:B------:R-:W-:-:S04]  /*11450*/  FMNMX.FTZ R8, R15, R8, !PT ;  /* 0x000000080f087209 */ /* 0x000fc80007810000 */
[----:B------:R-:W-:Y:S02]  /*11460*/  FMNMX.FTZ R8, R20, R8, !PT ;  /* 0x0000000814087209 */ /* 0x000fe40007810000 */
[----:B-1----:R-:W-:-:S04]  /*11470*/  FSEL R21, R21, -INF , P5 ;  /* 0xff80000015157808 */ /* 0x002fc80002800000 */
[----:B------:R-:W-:-:S05]  /*11480*/  FMNMX.FTZ R8, R21, R8, !PT ;  /* 0x0000000815087209 */ /* 0x000fca0007810000 */
[----:B------:R-:W0:Y:S02]  /*11490*/  SHFL.BFLY PT, R13, R8, 0x2, 0x1f ;  /* 0x0c401f00080d7f89 */ /* 0x000e2400000e0000 */
[----:B0-----:R-:W-:-:S05]  /*114a0*/  FMNMX.FTZ R8, R8, R13, !PT ;  /* 0x0000000d08087209 */ /* 0x001fca0007810000 */
[----:B------:R-:W0:Y:S01]  /*114b0*/  SHFL.BFLY PT, R13, R8, 0x1, 0x1f ;  /* 0x0c201f00080d7f89 */ /* 0x000e2200000e0000 */
[----:B------:R-:W-:Y:S01]  /*114c0*/  FMUL.FTZ R12, R12, UR47 ;  /* 0x0000002f0c0c7c20 */ /* 0x000fe20008410000 */
[----:B------:R-:W-:Y:S01]  /*114d0*/  MUFU.EX2 R32, R32 ;  /* 0x0000002000207308 */ /* 0x000fe20000000800 */
[----:B0-----:R-:W-:-:S04]  /*114e0*/  FMNMX.FTZ R8, R8, R13, !PT ;  /* 0x0000000d08087209 */ /* 0x001fc80007810000 */
[C---:B------:R-:W-:Y:S01]  /*114f0*/  FSETP.NEU.FTZ.AND P1, PT, R8.reuse, -INF , PT ;  /* 0xff8000000800780b */ /* 0x040fe20003f3d000 */
[----:B------:R-:W-:-:S03]  /*11500*/  FMUL.FTZ R80, R8, UR47 ;  /* 0x0000002f08507c20 */ /* 0x000fc60008410000 */
[----:B------:R-:W-:Y:S02]  /*11510*/  FSEL R13, R8, RZ, P1 ;  /* 0x000000ff080d7208 */ /* 0x000fe40000800000 */
[----:B------:R-:W-:-:S03]  /*11520*/  FSEL R80, R80, RZ, P1 ;  /* 0x000000ff50507208 */ /* 0x000fc60000800000 */
[----:B------:R-:W-:Y:S02]  /*11530*/  FADD.FTZ R13, -R13, R6 ;  /* 0x000000060d0d7221 */ /* 0x000fe40000010100 */
[--C-:B------:R-:W-:Y:S02]  /*11540*/  FFMA.FTZ R78, R78, UR47, -R80.reuse ;  /* 0x0000002f4e4e7c23 */ /* 0x100fe40008010850 */
[----:B------:R-:W-:Y:S01]  /*11550*/  FMUL.FTZ R13, R13, UR47 ;  /* 0x0000002f0d0d7c20 */ /* 0x000fe20008410000 */
[--C-:B------:R-:W-:Y:S01]  /*11560*/  FFMA.FTZ R33, R33, UR47, -R80.reuse ;  /* 0x0000002f21217c23 */ /* 0x100fe20008010850 */
[----:B------:R-:W0:Y:S01]  /*11570*/  MUFU.EX2 R12, R12 ;  /* 0x0000000c000c7308 */ /* 0x000e220000000800 */
[--C-:B------:R-:W-:Y:S01]  /*11580*/  FFMA.FTZ R76, R76, UR47, -R80.reuse ;  /* 0x0000002f4c4c7c23 */ /* 0x100fe20008010850 */
[----:B------:R-:W-:-:S06]  /*11590*/  FFMA.FTZ R35, R35, UR47, -R80 ;  /* 0x0000002f23237c23 */ /* 0x000fcc0008010850 */
[----:B------:R-:W-:Y:S01]  /*115a0*/  MUFU.EX2 R78, R78 ;  /* 0x0000004e004e7308 */ /* 0x000fe20000000800 */
[--C-:B------:R-:W-:Y:S01]  /*115b0*/  FFMA.FTZ R74, R74, UR47, -R80.reuse ;  /* 0x0000002f4a4a7c23 */ /* 0x100fe20008010850 */
[----:B------:R-:W-:-:S06]  /*115c0*/  FFMA.FTZ R37, R37, UR47, -R80 ;  /* 0x0000002f25257c23 */ /* 0x000fcc0008010850 */
[----:B------:R-:W1:Y:S01]  /*115d0*/  MUFU.EX2 R13, R13 ;  /* 0x0000000d000d7308 */ /* 0x000e620000000800 */
[--C-:B------:R-:W-:Y:S01]  /*115e0*/  FFMA.FTZ R72, R72, UR47, -R80.reuse ;  /* 0x0000002f48487c23 */ /* 0x100fe20008010850 */
[--C-:B------:R-:W-:Y:S01]  /*115f0*/  FFMA.FTZ R39, R39, UR47, -R80.reuse ;  /* 0x0000002f27277c23 */ /* 0x100fe20008010850 */
[--C-:B------:R-:W-:Y:S01]  /*11600*/  FFMA.FTZ R70, R70, UR47, -R80.reuse ;  /* 0x0000002f46467c23 */ /* 0x100fe20008010850 */
[--C-:B------:R-:W-:Y:S01]  /*11610*/  FFMA.FTZ R25, R25, UR47, -R80.reuse ;  /* 0x0000002f19197c23 */ /* 0x100fe20008010850 */
[----:B------:R-:W-:-:S03]  /*11620*/  FFMA.FTZ R68, R68, UR47, -R80 ;  /* 0x0000002f44447c23 */ /* 0x000fc60008010850 */
[----:B------:R-:W2:Y:S01]  /*11630*/  MUFU.EX2 R79, R79 ;  /* 0x0000004f004f7308 */ /* 0x000ea20000000800 */
[--C-:B------:R-:W-:Y:S01]  /*11640*/  FFMA.FTZ R27, R27, UR47, -R80.reuse ;  /* 0x0000002f1b1b7c23 */ /* 0x100fe20008010850 */
[--C-:B------:R-:W-:Y:S01]  /*11650*/  FFMA.FTZ R66, R66, UR47, -R80.reuse ;  /* 0x0000002f42427c23 */ /* 0x100fe20008010850 */
[--C-:B------:R-:W-:Y:S01]  /*11660*/  FFMA.FTZ R29, R29, UR47, -R80.reuse ;  /* 0x0000002f1d1d7c23 */ /* 0x100fe20008010850 */
[--C-:B------:R-:W-:Y:S01]  /*11670*/  FFMA.FTZ R64, R64, UR47, -R80.reuse ;  /* 0x0000002f40407c23 */ /* 0x100fe20008010850 */
[--C-:B------:R-:W-:Y:S01]  /*11680*/  FFMA.FTZ R31, R31, UR47, -R80.reuse ;  /* 0x0000002f1f1f7c23 */ /* 0x100fe20008010850 */
[--C-:B------:R-:W-:Y:S02]  /*11690*/  FFMA.FTZ R61, R61, UR47, -R80.reuse ;  /* 0x0000002f3d3d7c23 */ /* 0x100fe40008010850 */
[----:B------:R-:W3:Y:S01]  /*116a0*/  MUFU.EX2 R33, R33 ;  /* 0x0000002100217308 */ /* 0x000ee20000000800 */
        /* <DEDUP_REMOVED lines=15> */
[----:B------:R-:W4:Y:S01]  /*117a0*/  MUFU.EX2 R34, R34 ;  /* 0x0000002200227308 */ /* 0x000f220000000800 */
[----:B------:R-:W-:-:S04]  /*117b0*/  IMAD R80, R19, 0x8, R2 ;  /* 0x0000000813507824 */ /* 0x000fc800078e0202 */
[----:B------:R-:W-:-:S03]  /*117c0*/  VIADD R80, R80, 0x2d840 ;  /* 0x0002d84050507836 */ /* 0x000fc60000000000 */
[----:B------:R-:W5:Y:S01]  /*117d0*/  MUFU.EX2 R76, R76 ;  /* 0x0000004c004c7308 */ /* 0x000f620000000800 */
[----:B0-----:R-:W-:-:S07]  /*117e0*/  FFMA.FTZ R3, R12, R3, R32 ;  /* 0x000000030c037223 */ /* 0x001fce0000010020 */
[----:B------:R0:W-:Y:S01]  /*117f0*/  MUFU.EX2 R6, R81 ;  /* 0x0000005100067308 */ /* 0x0001e20000000800 */
[----:B-1----:R-:W-:-:S07]  /*11800*/  FFMA.FTZ R0, R13, R0, R78 ;  /* 0x000000000d007223 */ /* 0x002fce000001004e */
[----:B------:R-:W1:Y:S01]  /*11810*/  MUFU.EX2 R77, R77 ;  /* 0x0000004d004d7308 */ /* 0x000e620000000800 */
[----:B0-----:R-:W-:-:S07]  /*11820*/  IMAD.U32 R81, RZ, RZ, UR40 ;  /* 0x00000028ff517e24 */ /* 0x001fce000f8e00ff */
[----:B------:R-:W0:Y:S01]  /*11830*/  MUFU.EX2 R35, R35 ;  /* 0x0000002300237308 */ /* 0x000e220000000800 */
[----:B------:R-:W-:Y:S01]  /*11840*/  PRMT R80, R81, 0x654, R80 ;  /* 0x0000065451507816 */ /* 0x000fe20000000050 */
[----:B--2---:R-:W-:-:S03]  /*11850*/  FADD.FTZ R3, R79, R3 ;  /* 0x000000034f037221 */ /* 0x004fc60000010000 */
[----:B------:R3:W-:Y:S03]  /*11860*/  SYNCS.ARRIVE.TRANS64.RED.A1T0 RZ, [R80+URZ], RZ ;  /* 0x000000ff50ff79a7 */ /* 0x0007e6000810043f */
[----:B------:R-:W2:Y:S08]  /*11870*/  MUFU.EX2 R36, R36 ;  /* 0x0000002400247308 */ /* 0x000eb00000000800 */
[----:B------:R-:W2:Y:S01]  /*11880*/  MUFU.EX2 R74, R74 ;  /* 0x0000004a004a7308 */ /* 0x000ea20000000800 */
[----:B---3--:R-:W-:Y:S01]  /*11890*/  FADD.FTZ R80, R33, R0 ;  /* 0x0000000021507221 */ /* 0x008fe20000010000 */
[----:B----4-:R-:W-:-:S06]  /*118a0*/  FADD.FTZ R0, R34, R3 ;  /* 0x0000000322007221 */ /* 0x010fcc0000010000 */
[----:B------:R-:W3:Y:S01]  /*118b0*/  MUFU.EX2 R75, R75 ;  /* 0x0000004b004b7308 */ /* 0x000ee20000000800 */
[----:B-----5:R-:W-:-:S07]  /*118c0*/  FADD.FTZ R3, R76, R80 ;  /* 0x000000504c037221 */ /* 0x020fce0000010000 */
[----:B------:R-:W4:Y:S01]  /*118d0*/  MUFU.EX2 R37, R37 ;  /* 0x0000002500257308 */ /* 0x000f220000000800 */
[----:B-1----:R-:W-:Y:S01]  /*118e0*/  FADD.FTZ R0, R77, R0 ;  /* 0x000000004d007221 */ /* 0x002fe20000010000 */
[----:B0-----:R-:W-:-:S06]  /*118f0*/  FADD.FTZ R3, R35, R3 ;  /* 0x0000000323037221 */ /* 0x001fcc0000010000 */
[----:B------:R-:W0:Y:S08]  /*11900*/  MUFU.EX2 R38, R38 ;  /* 0x0000002600267308 */ /* 0x000e300000000800 */
[----:B------:R-:W1:Y:S01]  /*11910*/  MUFU.EX2 R72, R72 ;  /* 0x0000004800487308 */ /* 0x000e620000000800 */
[----:B--2---:R-:W-:Y:S01]  /*11920*/  FADD.FTZ R0, R36, R0 ;  /* 0x0000000024007221 */ /* 0x004fe20000010000 */
[----:B------:R-:W-:-:S06]  /*11930*/  FADD.FTZ R3, R74, R3 ;  /* 0x000000034a037221 */ /* 0x000fcc0000010000 */
[----:B------:R-:W2:Y:S08]  /*11940*/  MUFU.EX2 R73, R73 ;  /* 0x0000004900497308 */ /* 0x000eb00000000800 */
[----:B------:R-:W5:Y:S01]  /*11950*/  MUFU.EX2 R39, R39 ;  /* 0x0000002700277308 */ /* 0x000f620000000800 */
[----:B---3--:R-:W-:Y:S01]  /*11960*/  FADD.FTZ R0, R75, R0 ;  /* 0x000000004b007221 */ /* 0x008fe20000010000 */
[----:B----4-:R-:W-:-:S06]  /*11970*/  FADD.FTZ R3, R37, R3 ;  /* 0x0000000325037221 */ /* 0x010fcc0000010000 */
[----:B------:R-:W3:Y:S08]  /*11980*/  MUFU.EX2 R24, R24 ;  /* 0x0000001800187308 */ /* 0x000ef00000000800 */
[----:B------:R-:W4:Y:S01]  /*11990*/  MUFU.EX2 R70, R70 ;  /* 0x0000004600467308 */ /* 0x000f220000000800 */
[----:B0-----:R-:W-:Y:S01]  /*119a0*/  FADD.FTZ R0, R38, R0 ;  /* 0x0000000026007221 */ /* 0x001fe20000010000 */
[----:B-1----:R-:W-:-:S06]  /*119b0*/  FADD.FTZ R3, R72, R3 ;  /* 0x0000000348037221 */ /* 0x002fcc0000010000 */
[----:B------:R-:W0:Y:S08]  /*119c0*/  MUFU.EX2 R71, R71 ;  /* 0x0000004700477308 */ /* 0x000e300000000800 */
[----:B------:R-:W1:Y:S01]  /*119d0*/  MUFU.EX2 R25, R25 ;  /* 0x0000001900197308 */ /* 0x000e620000000800 */
[----:B--2---:R-:W-:Y:S01]  /*119e0*/  FADD.FTZ R0, R73, R0 ;  /* 0x0000000049007221 */ /* 0x004fe20000010000 */
[----:B-----5:R-:W-:-:S06]  /*119f0*/  FADD.FTZ R3, R39, R3 ;  /* 0x0000000327037221 */ /* 0x020fcc0000010000 */
        /* <DEDUP_REMOVED lines=72> */
[----:B------:R-:W2:Y:S01]  /*11e80*/  MUFU.EX2 R14, R14 ;  /* 0x0000000e000e7308 */ /* 0x000ea20000000800 */
        /* <DEDUP_REMOVED lines=8> */
[----:B------:R-:W-:Y:S01]  /*11f10*/  FADD.FTZ R0, R6, R0 ;  /* 0x0000000006007221 */ /* 0x000fe20000010000 */
[----:B--2---:R-:W-:-:S06]  /*11f20*/  FADD.FTZ R3, R14, R3 ;  /* 0x000000030e037221 */ /* 0x004fcc0000010000 */
[----:B------:R-:W2:Y:S08]  /*11f30*/  MUFU.EX2 R11, R11 ;  /* 0x0000000b000b7308 */ /* 0x000eb00000000800 */
[----:B------:R-:W5:Y:S01]  /*11f40*/  MUFU.EX2 R21, R21 ;  /* 0x0000001500157308 */ /* 0x000f620000000800 */
[----:B---3--:R-:W-:Y:S01]  /*11f50*/  FADD.FTZ R0, R9, R0 ;  /* 0x0000000009007221 */ /* 0x008fe20000010000 */
[----:B----4-:R-:W-:-:S03]  /*11f60*/  FADD.FTZ R3, R15, R3 ;  /* 0x000000030f037221 */ /* 0x010fc60000010000 */
[----:B0-----:R-:W-:Y:S01]  /*11f70*/  FADD.FTZ R0, R10, R0 ;  /* 0x000000000a007221 */ /* 0x001fe20000010000 */
[----:B-1----:R-:W-:-:S03]  /*11f80*/  FADD.FTZ R80, R20, R3 ;  /* 0x0000000314507221 */ /* 0x002fc60000010000 */
[----:B--2---:R-:W-:Y:S01]  /*11f90*/  FADD.FTZ R3, R11, R0 ;  /* 0x000000000b037221 */ /* 0x004fe20000010000 */
[----:B-----5:R-:W-:Y:S01]  /*11fa0*/  FADD.FTZ R0, R21, R80 ;  /* 0x0000005015007221 */ /* 0x020fe20000010000 */
[----:B------:R-:W-:Y:S06]  /*11fb0*/  @!P0 BRA `(.L_x_12461) ;  /* 0x0000000000048947 */ /* 0x000fec0003800000 */
[----:B------:R-:W-:Y:S01]  /*11fc0*/  BPT.TRAP 0x1 ;  /* 0x000000040000795c */ /* 0x000fe20000300000 */
.L_x_12461:
[----:B------:R-:W2:Y:S04]  /*11fd0*/  LDL R84, [R1+0x80] ;  /* 0x0000800001547983 */ /* 0x000ea80000100800 */
[----:B------:R-:W3:Y:S04]  /*11fe0*/  LDL R82, [R1+0xc] ;  /* 0x00000c0001527983 */ /* 0x000ee80000100800 */
[----:B------:R-:W4:Y:S04]  /*11ff0*/  LDL R81, [R1+0x8] ;  /* 0x0000080001517983 */ /* 0x000f280000100800 */
        /* <DEDUP_REMOVED lines=18> */
[----:B------:R1:W-:Y:S01]  /*12120*/  STSM.16.M88.4 [R157+0x21800], R32 ;  /* 0x021800209d007844 */ /* 0x0003e20000000200 */
[----:B------:R-:W-:Y:S02]  /*12130*/  F2FP.BF16.F32.PACK_AB R28, R67, R28 ;  /* 0x0000001c431c723e */ /* 0x000fe400000010ff */
[----:B------:R-:W-:Y:S02]  /*12140*/  F2FP.BF16.F32.PACK_AB R29, R29, R66 ;  /* 0x000000421d1d723e */ /* 0x000fe400000010ff */
[----:B------:R-:W-:Y:S02]  /*12150*/  F2FP.BF16.F32.PACK_AB R30, R30, R65 ;  /* 0x000000411e1e723e */ /* 0x000fe400000010ff */
[----:B------:R-:W-:Y:S02]  /*12160*/  F2FP.BF16.F32.PACK_AB R31, R31, R64 ;  /* 0x000000401f1f723e */ /* 0x000fe400000010ff */
[----:B------:R-:W-:-:S02]  /*12170*/  F2FP.BF16.F32.PACK_AB R40, R47, R40 ;  /* 0x000000282f28723e */ /* 0x000fc400000010ff */
[----:B------:R-:W-:Y:S02]  /*12180*/  F2FP.BF16.F32.PACK_AB R41, R41, R46 ;  /* 0x0000002e2929723e */ /* 0x000fe400000010ff */
[----:B------:R-:W-:Y:S02]  /*12190*/  F2FP.BF16.F32.PACK_AB R42, R45, R42 ;  /* 0x0000002a2d2a723e */ /* 0x000fe400000010ff */
[----:B-1----:R-:W-:Y:S02]  /*121a0*/  F2FP.BF16.F32.PACK_AB R32, R63, R62 ;  /* 0x0000003e3f20723e */ /* 0x002fe400000010ff */
[----:B------:R-:W-:Y:S02]  /*121b0*/  F2FP.BF16.F32.PACK_AB R33, R60, R61 ;  /* 0x0000003d3c21723e */ /* 0x000fe400000010ff */
[----:B------:R-:W-:Y:S02]  /*121c0*/  F2FP.BF16.F32.PACK_AB R34, R59, R58 ;  /* 0x0000003a3b22723e */ /* 0x000fe400000010ff */
[----:B------:R-:W-:-:S02]  /*121d0*/  F2FP.BF16.F32.PACK_AB R35, R56, R57 ;  /* 0x000000393823723e */ /* 0x000fc400000010ff */
        /* <DEDUP_REMOVED lines=51> */
[----:B0-----:R-:W-:Y:S01]  /*12510*/  IMAD.MOV.U32 R5, RZ, RZ, R19 ;  /* 0x000000ffff057224 */ /* 0x001fe200078e0013 */
[----:B--2---:R0:W-:Y:S04]  /*12520*/  STSM.16.M88.4 [R84], R36 ;  /* 0x0000002454007844 */ /* 0x0041e80000000200 */
[----:B---3--:R1:W-:Y:S04]  /*12530*/  STSM.16.M88.4 [R82], R24 ;  /* 0x0000001852007844 */ /* 0x0083e80000000200 */
[----:B----4-:R2:W-:Y:S04]  /*12540*/  STSM.16.M88.4 [R81], R28 ;  /* 0x0000001c51007844 */ /* 0x0105e80000000200 */
[----:B------:R2:W-:Y:S01]  /*12550*/  STSM.16.M88.4 [R157+0x27800], R32 ;  /* 0x027800209d007844 */ /* 0x0005e20000000200 */
[----:B0-----:R-:W-:-:S02]  /*12560*/  F2FP.BF16.F32.PACK_AB R36, R55, R54 ;  /* 0x000000363724723e */ /* 0x001fc400000010ff */
[----:B------:R-:W-:Y:S02]  /*12570*/  F2FP.BF16.F32.PACK_AB R37, R52, R53 ;  /* 0x000000353425723e */ /* 0x000fe400000010ff */
[----:B------:R-:W-:Y:S02]  /*12580*/  F2FP.BF16.F32.PACK_AB R38, R51, R50 ;  /* 0x000000323326723e */ /* 0x000fe400000010ff */
[----:B------:R-:W-:Y:S02]  /*12590*/  F2FP.BF16.F32.PACK_AB R39, R48, R49 ;  /* 0x000000313027723e */ /* 0x000fe400000010ff */
[----:B-1----:R-:W-:Y:S02]  /*125a0*/  F2FP.BF16.F32.PACK_AB R24, R9, R6 ;  /* 0x000000060918723e */ /* 0x002fe400000010ff */
[----:B------:R-:W-:Y:S02]  /*125b0*/  F2FP.BF16.F32.PACK_AB R25, R15, R14 ;  /* 0x0000000e0f19723e */ /* 0x000fe400000010ff */
[----:B------:R-:W-:-:S02]  /*125c0*/  F2FP.BF16.F32.PACK_AB R26, R11, R10 ;  /* 0x0000000a0b1a723e */ /* 0x000fc400000010ff */
[----:B------:R-:W-:Y:S01]  /*125d0*/  F2FP.BF16.F32.PACK_AB R27, R21, R20 ;  /* 0x00000014151b723e */ /* 0x000fe200000010ff */
[----:B-----5:R2:W-:Y:S04]  /*125e0*/  STSM.16.M88.4 [R83], R36 ;  /* 0x0000002453007844 */ /* 0x0205e80000000200 */
        /* <DEDUP_REMOVED lines=8> */
[----:B------:R-:W-:-:S02]  /*12670*/  IMAD.MOV.U32 R6, RZ, RZ, R8 ;  /* 0x000000ffff067224 */ /* 0x000fc400078e0008 */
[----:B------:R-:W-:Y:S02]  /*12680*/  IMAD.MOV.U32 R9, RZ, RZ, R7 ;  /* 0x000000ffff097224 */ /* 0x000fe400078e0007 */
[----:B------:R-:W-:Y:S01]  /*12690*/  IMAD.MOV.U32 R10, RZ, RZ, R139 ;  /* 0x000000ffff0a7224 */ /* 0x000fe200078e008b */
[----:B0-----:R-:W-:Y:S01]  /*126a0*/  NOP ;  /* 0x0000000000007918 */ /* 0x001fe20000000000 */
[----:B------:R-:W-:Y:S05]  /*126b0*/  @P1 BRA `(.L_x_12462) ;  /* 0xffffffc800781947 */ /* 0x000fea000383ffff */
.L_x_12450:
[----:B------:R-:W3:Y:S02]  /*126c0*/  LDL R5, [R1+0x8c] ;  /* 0x00008c0001057983 */ /* 0x000ee40000100800 */
[----:B---3--:R-:W-:-:S13]  /*126d0*/  ISETP.GE.AND P1, PT, R4, R5, PT ;  /* 0x000000050400720c */ /* 0x008fda0003f26270 */
[----:B------:R-:W-:Y:S05]  /*126e0*/  @!P1 BRA `(.L_x_12463) ;  /* 0x0000002c00409947 */ /* 0x000fea0003800000 */
[----:B------:R-:W-:Y:S02]  /*126f0*/  IMAD.MOV.U32 R9, RZ, RZ, R8 ;  /* 0x000000ffff097224 */ /* 0x000fe400078e0008 */
[----:B------:R-:W-:Y:S02]  /*12700*/  IMAD.MOV.U32 R6, RZ, RZ, R7 ;  /* 0x000000ffff067224 */ /* 0x000fe400078e0007 */
[----:B------:R-:W-:Y:S02]  /*12710*/  IMAD.MOV.U32 R10, RZ, RZ, R139 ;  /* 0x000000ffff0a7224 */ /* 0x000fe400078e008b */
[----:B------:R-:W-:-:S07]  /*12720*/  IMAD.MOV.U32 R5, RZ, RZ, R19 ;  /* 0x000000ffff057224 */ /* 0x000fce00078e0013 */
.L_x_12475:
[----:B------:R-:W3:Y:S01]  /*12730*/  LDL R7, [R1+0x60] ;  /* 0x0000600001077983 */ /* 0x000ee20000100800 */
[----:B------:R-:W-:Y:S01]  /*12740*/  ISETP.NE.AND P1, PT, R5, 0x1, PT ;  /* 0x000000010500780c */ /* 0x000fe20003f25270 */
[----:B------:R-:W-:Y:S05]  /*12750*/  YIELD ;  /* 0x0000000000007946 */ /* 0x000fea0003800000 */
[----:B------:R-:W-:-:S04]  /*12760*/  SEL R139, RZ, 0x1, P1 ;  /* 0x00000001ff8b7807 */ /* 0x000fc80000800000 */
[----:B------:R-:W-:Y:S02]  /*12770*/  LOP3.LUT R139, R10, R139, RZ, 0x3c, !PT ;  /* 0x0000008b0a8b7212 */ /* 0x000fe400078e3cff */
[----:B---3--:R-:W-:-:S13]  /*12780*/  ISETP.NE.AND P1, PT, R7, RZ, PT ;  /* 0x000000ff0700720c */ /* 0x008fda0003f25270 */
[----:B------:R-:W-:Y:S05]  /*12790*/  @P1 BRA `(.L_x_12464) ;  /* 0x00000000003c1947 */ /* 0x000fea0003800000 */
[----:B------:R-:W-:Y:S05]  /*127a0*/  @!P0 BRA `(.L_x_12465) ;  /* 0x0000000000048947 */ /* 0x000fea0003800000 */
[----:B------:R-:W-:Y:S01]  /*127b0*/  BPT.TRAP 0x1 ;  /* 0x000000040000795c */ /* 0x000fe20000300000 */
.L_x_12465:
        /* <DEDUP_REMOVED lines=8> */
.L_x_12466:
[----:B------:R-:W-:Y:S04]  /*12840*/  BSSY B0, `(.L_x_12464) ;  /* 0x0000004000007945 */ /* 0x000fe80003800000 */
[----:B-1----:R-:W-:Y:S05]  /*12850*/  @P2 BRA `(.L_x_12467) ;  /* 0x0000000000082947 */ /* 0x002fea0003800000 */
[----:B------:R-:W1:Y:S02]  /*12860*/  SYNCS.PHASECHK.TRANS64.TRYWAIT P2, [R7+URZ+0x2d830], R8 ;  /* 0x02d83008070075a7 */ /* 0x000e64000804017f */
[----:B-1----:R-:W-:Y:S05]  /*12870*/  @!P2 BRA `(.L_x_12468) ;  /* 0x000000e80070a947 */ /* 0x002fea0003800000 */
.L_x_12467:
[----:B------:R-:W-:Y:S05]  /*12880*/  BSYNC B0 ;  /* 0x0000000000007941 */ /* 0x000fea0003800000 */
.L_x_12464:
[----:B01----:R-:W3:Y:S04]  /*12890*/  LDL R8, [R1+0x64] ;  /* 0x0000640001087983 */ /* 0x003ee80000100800 */
[----:B--2---:R-:W2:Y:S04]  /*128a0*/  LDL.64 R26, [R1] ;  /* 0x00000000011a7983 */ /* 0x004ea80000100a00 */
[----:B------:R-:W4:Y:S04]  /*128b0*/  LDL.64 R150, [R1+0x30] ;  /* 0x0000300001967983 */ /* 0x000f280000100a00 */
[----:B------:R-:W5:Y:S01]  /*128c0*/  LDL.64 R146, [R1+0x28] ;  /* 0x0000280001927983 */ /* 0x000f620000100a00 */
[----:B------:R-:W0:Y:S01]  /*128d0*/  S2R R7, SR_TID.X ;  /* 0x0000000000077919 */ /* 0x000e220000002100 */
[----:B------:R-:W-:Y:S01]  /*128e0*/  VIADD R19, R5, 0x1 ;  /* 0x0000000105137836 */ /* 0x000fe20000000000 */
[----:B------:R-:W-:Y:S05]  /*128f0*/  WARPSYNC.ALL ;  /* 0x0000000000007948 */ /* 0x000fea0003800000 */
[C---:B------:R-:W-:Y:S01]  /*12900*/  ISETP.NE.AND P2, PT, R19.reuse, 0x2, PT ;  /* 0x000000021300780c */ /* 0x040fe20003f45270 */
[----:B------:R-:W5:Y:S03]  /*12910*/  LDL.64 R144, [R1+0x20] ;  /* 0x0000200001907983 */ /* 0x000f660000100a00 */
[----:B------:R-:W-:Y:S01]  /*12920*/  SEL R19, R19, RZ, P2 ;  /* 0x000000ff13137207 */ /* 0x000fe20001000000 */
[----:B------:R-:W5:Y:S04]  /*12930*/  LDL.64 R142, [R1+0x18] ;  /* 0x00001800018e7983 */ /* 0x000f680000100a00 */
[----:B------:R-:W5:Y:S01]  /*12940*/  LDL.64 R140, [R1+0x10] ;  /* 0x00001000018c7983 */ /* 0x000f620000100a00 */
[----:B0-----:R-:W-:-:S05]  /*12950*/  SHF.R.U32.HI R7, RZ, 0x7, R7 ;  /* 0x00000007ff077819 */ /* 0x001fca0000011607 */
        /* <DEDUP_REMOVED lines=9> */
[----:B---3--:R-:W-:Y:S01]  /*129f0*/  IMAD R12, R19, 0x600, R8 ;  /* 0x00000600130c7824 */ /* 0x008fe200078e0208 */
[----:B--2---:R-:W-:-:S03]  /*12a00*/  R2UR UR4, R26 ;  /* 0x000000001a0472ca */ /* 0x004fc600000e0000 */
        /* <DEDUP_REMOVED lines=46> */
.L_x_12470:
[----:B------:R-:W-:Y:S01]  /*12cf0*/  SHF.L.U32 R7, R10, 0x1f, RZ ;  /* 0x0000001f0a077819 */ /* 0x000fe200000006ff */
[----:B------:R-:W-:-:S04]  /*12d00*/  IMAD R8, R5, 0x8, R2 ;  /* 0x0000000805087824 */ /* 0x000fc800078e0202 */
[----:B------:R0:W1:Y:S01]  /*12d10*/  SYNCS.PHASECHK.TRANS64.TRYWAIT P1, [R8+URZ+0x2d850], R7 ;  /* 0x02d85007080075a7 */ /* 0x000062000802017f */
[----:B------:R-:W-:Y:S05]  /*12d20*/  @!P0 BRA `(.L_x_12471) ;  /* 0x0000000000048947 */ /* 0x000fea0003800000 */
[----:B------:R-:W-:Y:S01]  /*12d30*/  BPT.TRAP 0x1 ;  /* 0x000000040000795c */ /* 0x000fe20000300000 */
.L_x_12471:
[----:B-1----:R-:W-:Y:S05]  /*12d40*/  @P1 BRA `(.L_x_12469) ;  /* 0x0000000000081947 */ /* 0x002fea0003800000 */
[----:B------:R-:W1:Y:S02]  /*12d50*/  SYNCS.PHASECHK.TRANS64.TRYWAIT P1, [R8+URZ+0x2d850], R7 ;  /* 0x02d85007080075a7 */ /* 0x000e64000802017f */
[----:B-1----:R-:W-:Y:S05]  /*12d60*/  @!P1 BRA `(.L_x_12472) ;  /* 0x000000e400489947 */ /* 0x002fea0003800000 */
.L_x_12469:
        /* <DEDUP_REMOVED lines=96> */
.L_x_12473:
[----:B------:R-:W-:Y:S01]  /*13370*/  FMUL.FTZ R10, R24, UR45 ;  /* 0x0000002d180a7c20 */ /* 0x000fe20008410000 */
[----:B------:R-:W-:Y:S01]  /*13380*/  FMUL.FTZ R13, R25, UR45 ;  /* 0x0000002d190d7c20 */ /* 0x000fe20008410000 */
[----:B------:R-:W-:Y:S01]  /*13390*/  FMUL.FTZ R24, R28, UR45 ;  /* 0x0000002d1c187c20 */ /* 0x000fe20008410000 */
[----:B0-----:R-:W-:Y:S02]  /*133a0*/  IMAD R7, R19, 0x8, R2 ;  /* 0x0000000813077824 */ /* 0x001fe400078e0202 */
[----:B------:R-:W-:Y:S01]  /*133b0*/  FMUL.FTZ R155, R26, UR45 ;  /* 0x0000002d1a9b7c20 */ /* 0x000fe20008410000 */
[----:B------:R-:W-:Y:S01]  /*133c0*/  FMUL.FTZ R26, R29, UR45 ;  /* 0x0000002d1d1a7c20 */ /* 0x000fe20008410000 */
[----:B------:R-:W0:Y:S01]  /*133d0*/  MUFU.TANH R10, R10 ;  /* 0x0000000a000a7308 */ /* 0x000e220000002400 */
[----:B------:R-:W-:Y:S02]  /*133e0*/  VIADD R7, R7, 0x2d840 ;  /* 0x0002d84007077836 */ /* 0x000fe40000000000 */
[----:B------:R-:W-:Y:S01]  /*133f0*/  FMUL.FTZ R28, R32, UR45 ;  /* 0x0000002d201c7c20 */ /* 0x000fe20008410000 */
[----:B------:R-:W-:-:S02]  /*13400*/  IMAD.U32 R8, RZ, RZ, UR40 ;  /* 0x00000028ff087e24 */ /* 0x000fc4000f8e00ff */
        /* <DEDUP_REMOVED lines=140> */
[C---:B------:R-:W-:Y:S01]  /*13cd0*/  FADD.FTZ R6, -R7.reuse, R6 ;  /* 0x0000000607067221 */ /* 0x040fe20000010100 */
[----:B------:R-:W-:Y:S02]  /*13ce0*/  FMUL.FTZ R47, R7, UR47 ;  /* 0x0000002f072f7c20 */ /* 0x000fe40008410000 */
[----:B---3--:R-:W-:Y:S02]  /*13cf0*/  FMNMX.FTZ R8, R153, R8, !PT ;  /* 0x0000000899087209 */ /* 0x008fe40007810000 */
[--C-:B------:R-:W-:Y:S01]  /*13d00*/  FFMA.FTZ R33, R33, UR47, -R47.reuse ;  /* 0x0000002f21217c23 */ /* 0x100fe2000801082f */
[----:B------:R-:W0:Y:S01]  /*13d10*/  MUFU.TANH R68, R68 ;  /* 0x0000004400447308 */ /* 0x000e220000002400 */
[----:B----4-:R-:W-:Y:S01]  /*13d20*/  FMNMX.FTZ R8, R152, R8, !PT ;  /* 0x0000000898087209 */ /* 0x010fe20007810000 */
[--C-:B------:R-:W-:Y:S01]  /*13d30*/  FFMA.FTZ R24, R24, UR47, -R47.reuse ;  /* 0x0000002f18187c23 */ /* 0x100fe2000801082f */
[--C-:B------:R-:W-:Y:S01]  /*13d40*/  FFMA.FTZ R42, R34, UR47, -R47.reuse ;  /* 0x0000002f222a7c23 */ /* 0x100fe2000801082f */
[--C-:B------:R-:W-:Y:S01]  /*13d50*/  FFMA.FTZ R67, R45, UR47, -R47.reuse ;  /* 0x0000002f2d437c23 */ /* 0x100fe2000801082f */
[----:B-----5:R-:W-:Y:S01]  /*13d60*/  FMNMX.FTZ R8, R151, R8, !PT ;  /* 0x0000000897087209 */ /* 0x020fe20007810000 */
[--C-:B------:R-:W-:Y:S01]  /*13d70*/  FFMA.FTZ R45, R73, UR47, -R47.reuse ;  /* 0x0000002f492d7c23 */ /* 0x100fe2000801082f */
[--C-:B------:R-:W-:Y:S01]  /*13d80*/  FFMA.FTZ R79, R13, UR47, -R47.reuse ;  /* 0x0000002f0d4f7c23 */ /* 0x100fe2000801082f */
[----:B------:R-:W3:Y:S01]  /*13d90*/  MUFU.TANH R27, R27 ;  /* 0x0000001b001b7308 */ /* 0x000ee20000002400 */
[----:B-1----:R-:W-:Y:S01]  /*13da0*/  FMNMX.FTZ R8, R150, R8, !PT ;  /* 0x0000000896087209 */ /* 0x002fe20007810000 */
[--C-:B------:R-:W-:Y:S01]  /*13db0*/  FFMA.FTZ R75, R30, UR47, -R47.reuse ;  /* 0x0000002f1e4b7c23 */ /* 0x100fe2000801082f */
[--C-:B------:R-:W-:Y:S01]  /*13dc0*/  FFMA.FTZ R76, R76, UR47, -R47.reuse ;  /* 0x0000002f4c4c7c23 */ /* 0x100fe2000801082f */
[--C-:B------:R-:W-:Y:S01]  /*13dd0*/  FFMA.FTZ R30, R32, UR47, -R47.reuse ;  /* 0x0000002f201e7c23 */ /* 0x100fe2000801082f */
[----:B------:R-:W-:Y:S01]  /*13de0*/  FMNMX.FTZ R8, R72, R8, !PT ;  /* 0x0000000848087209 */ /* 0x000fe20007810000 */
[--C-:B------:R-:W-:Y:S01]  /*13df0*/  FFMA.FTZ R26, R26, UR47, -R47.reuse ;  /* 0x0000002f1a1a7c23 */ /* 0x100fe2000801082f */
[--C-:B------:R-:W-:Y:S01]  /*13e00*/  FFMA.FTZ R71, R35, UR47, -R47.reuse ;  /* 0x0000002f23477c23 */ /* 0x100fe2000801082f */
[----:B------:R-:W1:Y:S01]  /*13e10*/  MUFU.TANH R12, R12 ;  /* 0x0000000c000c7308 */ /* 0x000e620000002400 */
        /* <DEDUP_REMOVED lines=8> */
[----:B--2---:R-:W-:Y:S01]  /*13ea0*/  FMNMX.FTZ R8, R25, R8, !PT ;  /* 0x0000000819087209 */ /* 0x004fe20007810000 */
[--C-:B------:R-:W-:Y:S01]  /*13eb0*/  FFMA.FTZ R40, R40, UR47, -R47.reuse ;  /* 0x0000002f28287c23 */ /* 0x100fe2000801082f */
[--C-:B------:R-:W-:Y:S01]  /*13ec0*/  FFMA.FTZ R140, R140, UR47, -R47.reuse ;  /* 0x0000002f8c8c7c23 */ /* 0x100fe2000801082f */
[--C-:B------:R-:W-:Y:S01]  /*13ed0*/  FFMA.FTZ R141, R141, UR47, -R47.reuse ;  /* 0x0000002f8d8d7c23 */ /* 0x100fe2000801082f */
[----:B0-----:R-:W-:Y:S01]  /*13ee0*/  FMNMX.FTZ R8, R68, R8, !PT ;  /* 0x0000000844087209 */ /* 0x001fe20007810000 */
[--C-:B------:R-:W-:Y:S01]  /*13ef0*/  FFMA.FTZ R62, R142, UR47, -R47.reuse ;  /* 0x0000002f8e3e7c23 */ /* 0x100fe2000801082f */
[--C-:B------:R-:W-:Y:S01]  /*13f00*/  FFMA.FTZ R63, R144, UR47, -R47.reuse ;  /* 0x0000002f903f7c23 */ /* 0x100fe2000801082f */
[----:B------:R-:W0:Y:S01]  /*13f10*/  MUFU.TANH R64, R64 ;  /* 0x0000004000407308 */ /* 0x000e220000002400 */
[----:B---3--:R-:W-:Y:S01]  /*13f20*/  FMNMX.FTZ R8, R27, R8, !PT ;  /* 0x000000081b087209 */ /* 0x008fe20007810000 */
        /* <DEDUP_REMOVED lines=11> */
[----:B------:R-:W-:-:S03]  /*13fe0*/  FFMA.FTZ R13, R85, UR47, -R47 ;  /* 0x0000002f550d7c23 */ /* 0x000fc6000801082f */
        /* <DEDUP_REMOVED lines=32> */
[----:B------:R0:W-:Y:S01]  /*141f0*/  MUFU.EX2 R73, R33 ;  /* 0x0000002100497308 */ /* 0x0001e20000000800 */
[----:B-1----:R-:W-:-:S07]  /*14200*/  FMNMX.FTZ R8, R20, R8, !PT ;  /* 0x0000000814087209 */ /* 0x002fce0007810000 */
[----:B------:R-:W-:Y:S01]  /*14210*/  MUFU.EX2 R34, R24 ;  /* 0x0000001800227308 */ /* 0x000fe20000000800 */
[----:B--2---:R-:W-:-:S05]  /*14220*/  FMNMX.FTZ R8, R21, R8, !PT ;  /* 0x0000000815087209 */ /* 0x004fca0007810000 */
[----:B------:R-:W1:Y:S02]  /*14230*/  SHFL.BFLY PT, R38, R8, 0x2, 0x1f ;  /* 0x0c401f0008267f89 */ /* 0x000e6400000e0000 */
[----:B------:R-:W-:Y:S08]  /*14240*/  MUFU.EX2 R24, R42 ;  /* 0x0000002a00187308 */ /* 0x000ff00000000800 */
[----:B------:R2:W-:Y:S08]  /*14250*/  MUFU.EX2 R42, R76 ;  /* 0x0000004c002a7308 */ /* 0x0005f00000000800 */
[----:B------:R-:W-:Y:S01]  /*14260*/  MUFU.EX2 R79, R79 ;  /* 0x0000004f004f7308 */ /* 0x000fe20000000800 */
[----:B-1----:R-:W-:-:S07]  /*14270*/  FMNMX.FTZ R8, R8, R38, !PT ;  /* 0x0000002608087209 */ /* 0x002fce0007810000 */
[----:B------:R-:W-:Y:S01]  /*14280*/  MUFU.EX2 R77, R26 ;  /* 0x0000001a004d7308 */ /* 0x000fe20000000800 */
[----:B------:R-:W1:Y:S07]  /*14290*/  SHFL.BFLY PT, R38, R8, 0x1, 0x1f ;  /* 0x0c201f0008267f89 */ /* 0x000e6e00000e0000 */
[----:B------:R3:W-:Y:S08]  /*142a0*/  MUFU.EX2 R26, R35 ;  /* 0x00000023001a7308 */ /* 0x0007f00000000800 */
[----:B------:R4:W-:Y:S08]  /*142b0*/  MUFU.EX2 R69, R37 ;  /* 0x0000002500457308 */ /* 0x0009f00000000800 */
[----:B------:R-:W-:Y:S01]  /*142c0*/  MUFU.EX2 R36, R28 ;  /* 0x0000001c00247308 */ /* 0x000fe20000000800 */
[----:B-1----:R-:W-:-:S05]  /*142d0*/  FMNMX.FTZ R8, R8, R38, !PT ;  /* 0x0000002608087209 */ /* 0x002fca0007810000 */
[----:B------:R-:W-:Y:S01]  /*142e0*/  FADD.FTZ R38, -R8, R9 ;  /* 0x0000000908267221 */ /* 0x000fe20000010100 */
[----:B------:R-:W-:Y:S01]  /*142f0*/  FMUL.FTZ R9, R6, UR47 ;  /* 0x0000002f06097c20 */ /* 0x000fe20008410000 */
[----:B------:R-:W-:Y:S02]  /*14300*/  MUFU.EX2 R75, R75 ;  /* 0x0000004b004b7308 */ /* 0x000fe40000000800 */
[----:B------:R-:W-:Y:S01]  /*14310*/  FMUL.FTZ R6, R38, UR47 ;  /* 0x0000002f26067c20 */ /* 0x000fe20008410000 */
[--C-:B------:R-:W-:Y:S01]  /*14320*/  FFMA.FTZ R38, R10, UR47, -R47.reuse ;  /* 0x0000002f0a267c23 */ /* 0x100fe2000801082f */
[----:B------:R-:W-:Y:S01]  /*14330*/  FFMA.FTZ R10, R80, UR47, -R47 ;  /* 0x0000002f500a7c23 */ /* 0x000fe2000801082f */
[----:B------:R-:W-:-:S03]  /*14340*/  FMUL.FTZ R80, R8, UR47 ;  /* 0x0000002f08507c20 */ /* 0x000fc60008410000 */
[----:B------:R-:W-:Y:S01]  /*14350*/  MUFU.EX2 R9, R9 ;  /* 0x0000000900097308 */ /* 0x000fe20000000800 */
[--C-:B------:R-:W-:Y:S01]  /*14360*/  FFMA.FTZ R78, R155, UR47, -R80.reuse ;  /* 0x0000002f9b4e7c23 */ /* 0x100fe20008010850 */
[--C-:B0-----:R-:W-:Y:S01]  /*14370*/  FFMA.FTZ R33, R154, UR47, -R80.reuse ;  /* 0x0000002f9a217c23 */ /* 0x101fe20008010850 */
[--C-:B--2---:R-:W-:Y:S01]  /*14380*/  FFMA.FTZ R76, R153, UR47, -R80.reuse ;  /* 0x0000002f994c7c23 */ /* 0x104fe20008010850 */
[--C-:B---3--:R-:W-:Y:S01]  /*14390*/  FFMA.FTZ R35, R152, UR47, -R80.reuse ;  /* 0x0000002f98237c23 */ /* 0x108fe20008010850 */
[--C-:B------:R-:W-:Y:S01]  /*143a0*/  FFMA.FTZ R74, R151, UR47, -R80.reuse ;  /* 0x0000002f974a7c23 */ /* 0x100fe20008010850 */
[--C-:B----4-:R-:W-:Y:S01]  /*143b0*/  FFMA.FTZ R37, R150, UR47, -R80.reuse ;  /* 0x0000002f96257c23 */ /* 0x110fe20008010850 */
        /* <DEDUP_REMOVED lines=29> */
[----:B------:R-:W-:Y:S01]  /*14590*/  FFMA.FTZ R21, R21, UR47, -R80 ;  /* 0x0000002f15157c23 */ /* 0x000fe20008010850 */
[----:B------:R-:W-:-:S03]  /*145a0*/  FADD.FTZ R3, R79, R3 ;  /* 0x000000034f037221 */ /* 0x000fc60000010000 */
[----:B------:R-:W2:Y:S01]  /*145b0*/  MUFU.EX2 R76, R76 ;  /* 0x0000004c004c7308 */ /* 0x000ea20000000800 */
[----:B-1----:R-:W-:-:S07]  /*145c0*/  FFMA.FTZ R0, R6, R0, R78 ;  /* 0x0000000006007223 */ /* 0x002fce000001004e */
[----:B------:R-:W1:Y:S08]  /*145d0*/  MUFU.EX2 R35, R35 ;  /* 0x0000002300237308 */ /* 0x000e700000000800 */
[----:B------:R-:W3:Y:S08]  /*145e0*/  MUFU.EX2 R74, R74 ;  /* 0x0000004a004a7308 */ /* 0x000ef00000000800 */
[----:B------:R-:W-:Y:S08]  /*145f0*/  MUFU.EX2 R47, R45 ;  /* 0x0000002d002f7308 */ /* 0x000ff00000000800 */
[----:B------:R4:W-:Y:S08]  /*14600*/  MUFU.EX2 R45, R66 ;  /* 0x00000042002d7308 */ /* 0x0009f00000000800 */
[----:B------:R-:W5:Y:S01]  /*14610*/  MUFU.EX2 R37, R37 ;  /* 0x0000002500257308 */ /* 0x000f620000000800 */
[----:B----4-:R-:W-:Y:S01]  /*14620*/  FFMA.FTZ R66, R12, UR47, -R80 ;  /* 0x0000002f0c427c23 */ /* 0x010fe20008010850 */
[----:B0-----:R-:W-:Y:S01]  /*14630*/  FADD.FTZ R80, R33, R0 ;  /* 0x0000000021507221 */ /* 0x001fe20000010000 */
[----:B------:R-:W-:-:S03]  /*14640*/  FADD.FTZ R0, R34, R3 ;  /* 0x0000000322007221 */ /* 0x000fc60000010000 */
[----:B--2---:R-:W-:Y:S01]  /*14650*/  FADD.FTZ R3, R76, R80 ;  /* 0x000000504c037221 */ /* 0x004fe20000010000 */
[----:B------:R-:W-:Y:S01]  /*14660*/  FADD.FTZ R0, R77, R0 ;  /* 0x000000004d007221 */ /* 0x000fe20000010000 */
[----:B------:R-:W0:Y:S02]  /*14670*/  MUFU.EX2 R38, R30 ;  /* 0x0000001e00267308 */ /* 0x000e240000000800 */
[----:B-1----:R-:W-:Y:S01]  /*14680*/  FADD.FTZ R3, R35, R3 ;  /* 0x0000000323037221 */ /* 0x002fe20000010000 */
[----:B------:R-:W-:-:S03]  /*14690*/  FADD.FTZ R0, R36, R0 ;  /* 0x0000000024007221 */ /* 0x000fc60000010000 */
[----:B---3--:R-:W-:Y:S01]  /*146a0*/  FADD.FTZ R3, R74, R3 ;  /* 0x000000034a037221 */ /* 0x008fe20000010000 */
[----:B------:R-:W-:Y:S01]  /*146b0*/  FADD.FTZ R0, R75, R0 ;  /* 0x000000004b007221 */ /* 0x000fe20000010000 */
[----:B------:R-:W1:Y:S02]  /*146c0*/  MUFU.EX2 R72, R72 ;  /* 0x0000004800487308 */ /* 0x000e640000000800 */
[----:B-----5:R-:W-:-:S06]  /*146d0*/  FADD.FTZ R3, R37, R3 ;  /* 0x0000000325037221 */ /* 0x020fcc0000010000 */
        /* <DEDUP_REMOVED lines=97> */
.L_x_12474:
[----:B------:R-:W2:Y:S04]  /*14cf0*/  LDL R84, [R1+0x80] ;  /* 0x0000800001547983 */ /* 0x000ea80000100800 */
[----:B------:R-:W3:Y:S01]  /*14d00*/  LDL R82, [R1+0xc] ;  /* 0x00000c0001527983 */ /* 0x000ee20000100800 */
[----:B------:R-:W-:-:S03]  /*14d10*/  IMAD R5, R5, 0x8, R2 ;  /* 0x0000000805057824 */ /* 0x000fc600078e0202 */
[----:B------:R-:W4:Y:S04]  /*14d20*/  LDL R81, [R1+0x8] ;  /* 0x0000080001517983 */ /* 0x000f280000100800 */
        /* <DEDUP_REMOVED lines=26> */
[----:B0-----:R-:W-:Y:S02]  /*14ed0*/  F2FP.BF16.F32.PACK_AB R32, R63, R62 ;  /* 0x0000003e3f20723e */ /* 0x001fe400000010ff */
[----:B------:R-:W-:Y:S02]  /*14ee0*/  F2FP.BF16.F32.PACK_AB R33, R60, R61 ;  /* 0x0000003d3c21723e */ /* 0x000fe400000010ff */
[----:B------:R-:W-:Y:S02]  /*14ef0*/  F2FP.BF16.F32.PACK_AB R34, R59, R58 ;  /* 0x0000003a3b22723e */ /* 0x000fe400000010ff */
[----:B------:R-:W-:-:S02]  /*14f00*/  F2FP.BF16.F32.PACK_AB R35, R56, R57 ;  /* 0x000000393823723e */ /* 0x000fc400000010ff */
        /* <DEDUP_REMOVED lines=78> */
.L_x_12463:
[----:B------:R-:W-:Y:S05]  /*153f0*/  WARPSYNC.ALL ;  /* 0x0000000000007948 */ /* 0x000fea0003800000 */
[----:B------:R-:W-:Y:S06]  /*15400*/  BAR.ARV 0x8, 0x200 ;  /* 0x0208000000007b1d */ /* 0x000fec0000002000 */
[----:B------:R-:W-:Y:S05]  /*15410*/  @!P0 BRA `(.L_x_12476) ;  /* 0x0000000000048947 */ /* 0x000fea0003800000 */
[----:B------:R-:W-:Y:S01]  /*15420*/  BPT.TRAP 0x1 ;  /* 0x000000040000795c */ /* 0x000fe20000300000 */
.L_x_12476:
[----:B------:R-:W-:Y:S01]  /*15430*/  IMAD R6, R19, 0x8, R2 ;  /* 0x0000000813067824 */ /* 0x000fe200078e0202 */
[----:B------:R-:W-:-:S04]  /*15440*/  SHF.L.U32 R9, R139, 0x1f, RZ ;  /* 0x0000001f8b097819 */ /* 0x000fc800000006ff */
[----:B------:R0:W1:Y:S01]  /*15450*/  SYNCS.PHASECHK.TRANS64.TRYWAIT P1, [R6+URZ+0x2d850], R9 ;  /* 0x02d85009060075a7 */ /* 0x000062000802017f */
[----:B------:R-:W-:Y:S05]  /*15460*/  @!P0 BRA `(.L_x_12477) ;  /* 0x0000000000048947 */ /* 0x000fea0003800000 */
[----:B------:R-:W-:Y:S01]  /*15470*/  BPT.TRAP 0x1 ;  /* 0x000000040000795c */ /* 0x000fe20000300000 */
.L_x_12477:
[----:B------:R-:W3:Y:S01]  /*15480*/  LDL.LU R4, [R1+0x70] ;  /* 0x0000700001047983 */ /* 0x000ee20000300800 */
[----:B------:R-:W-:Y:S02]  /*15490*/  VIADD R2, R2, 0x400 ;  /* 0x0000040002027836 */ /* 0x000fe40000000000 */
[----:B------:R-:W-:-:S03]  /*154a0*/  IMAD.MOV.U32 R5, RZ, RZ, 0x40000040 ;  /* 0x40000040ff057424 */ /* 0x000fc600078e00ff */
[----:B------:R-:W-:-:S04]  /*154b0*/  SHF.R.U32.HI R2, RZ, 0x4, R2 ;  /* 0x00000004ff027819 */ /* 0x000fc80000011602 */
[----:B------:R-:W-:-:S04]  /*154c0*/  LOP3.LUT R2, R2, 0x3fff, RZ, 0xc0, !PT ;  /* 0x00003fff02027812 */ /* 0x000fc800078ec0ff */
[----:B------:R-:W-:Y:S02]  /*154d0*/  LOP3.LUT R2, R2, 0x2000000, RZ, 0xfc, !PT ;  /* 0x0200000002027812 */ /* 0x000fe400078efcff */
[----:B---3--:R-:W-:Y:S01]  /*154e0*/  LOP3.LUT R4, R4, 0x10000, RZ, 0xfc, !PT ;  /* 0x0001000004047812 */ /* 0x008fe200078efcff */
[----:B-1----:R-:W-:Y:S06]  /*154f0*/  @P1 BRA `(.L_x_12478) ;  /* 0x0000000000081947 */ /* 0x002fec0003800000 */
[----:B------:R-:W1:Y:S02]  /*15500*/  SYNCS.PHASECHK.TRANS64.TRYWAIT P1, [R6+URZ+0x2d850], R9 ;  /* 0x02d85009060075a7 */ /* 0x000e64000802017f */
[----:B-1----:R-:W-:Y:S05]  /*15510*/  @!P1 BRA `(.L_x_12479) ;  /* 0x000000bc00709947 */ /* 0x002fea0003800000 */
.L_x_12478:
        /* <DEDUP_REMOVED lines=11> */
[----:B------:R-:W-:Y:S01]  /*155d0*/  SHFL.BFLY PT, R2, R3, 0x2, 0x1f ;  /* 0x0c401f0003027f89 */ /* 0x000fe200000e0000 */
[----:B------:R-:W-:-:S02]  /*155e0*/  IMAD.MOV.U32 R15, RZ, RZ, -0x7fffffe0 ;  /* 0x80000020ff0f7424 */ /* 0x000fc400078e00ff */
[----:B------:R-:W-:Y:S01]  /*155f0*/  IMAD.MOV.U32 R5, RZ, RZ, 0x40000040 ;  /* 0x40000040ff057424 */ /* 0x000fe200078e00ff */
[----:B01----:R-:W0:Y:S01]  /*15600*/  SHFL.BFLY PT, R9, R0, 0x2, 0x1f ;  /* 0x0c401f0000097f89 */ /* 0x003e2200000e0000 */
[----:B------:R-:W-:Y:S02]  /*15610*/  IMAD.MOV.U32 R11, RZ, RZ, -0x7fffffe0 ;  /* 0x80000020ff0b7424 */ /* 0x000fe400078e00ff */
[----:B------:R-:W-:-:S04]  /*15620*/  IMAD.U32 R20, RZ, RZ, UR47 ;  /* 0x0000002fff147e24 */ /* 0x000fc8000f8e00ff */
        /* <DEDUP_REMOVED lines=9> */
[----:B0-----:R-:W-:Y:S01]  /*156c0*/  FADD.FTZ R9, R9, R0 ;  /* 0x0000000009097221 */ /* 0x001fe20000010000 */
[----:B------:R-:W-:Y:S01]  /*156d0*/  IMAD.MOV.U32 R0, RZ, RZ, -0x800000 ;  /* 0xff800000ff007424 */ /* 0x000fe200078e00ff */
[----:B------:R-:W-:-:S02]  /*156e0*/  WARPGROUP.DEPBAR.LE gsb0, 0x0 ;  /* 0x00008000000079c5 */ /* 0x000fc40000010000 */
        /* <DEDUP_REMOVED lines=56> */
[----:B------:R-:W-:Y:S01]  /*15a70*/  R2UR UR5, R5 ;  /* 0x00000000050572ca */ /* 0x000fe200000e0000 */
[----:B------:R-:W-:Y:S01]  /*15a80*/  FADD.FTZ R5, R2, R3 ;  /* 0x0000000302057221 */ /* 0x000fe20000010000 */
[----:B------:R-:W-:Y:S01]  /*15a90*/  R2UR UR6, R10 ;  /* 0x000000000a0672ca */ /* 0x000fe200000e0000 */
[----:B------:R-:W0:Y:S01]  /*15aa0*/  SHFL.BFLY PT, R4, R9, 0x1, 0x1f ;  /* 0x0c201f0009047f89 */ /* 0x000e2200000e0000 */
[----:B------:R-:W-:Y:S01]  /*15ab0*/  R2UR UR7, R11 ;  /* 0x000000000b0772ca */ /* 0x000fe200000e0000 */
[----:B------:R-:W-:Y:S02]  /*15ac0*/  IMAD.U32 R10, RZ, RZ, UR47 ;  /* 0x0000002fff0a7e24 */ /* 0x000fe4000f8e00ff */
[----:B------:R-:W1:Y:S01]  /*15ad0*/  SHFL.BFLY PT, R2, R5, 0x1, 0x1f ;  /* 0x0c201f0005027f89 */ /* 0x000e6200000e0000 */
[----:B------:R-:W-:-:S02]  /*15ae0*/  IMAD.MOV.U32 R3, RZ, RZ, -0x800000 ;  /* 0xff800000ff037424 */ /* 0x000fc400078e00ff */
[----:B0-----:R-:W-:Y:S01]  /*15af0*/  FADD.FTZ R14, R9, R4 ;  /* 0x00000004090e7221 */ /* 0x001fe20000010000 */
[----:B------:R-:W-:Y:S02]  /*15b00*/  IMAD.MOV.U32 R4, RZ, RZ, RZ ;  /* 0x000000ffff047224 */ /* 0x000fe400078e00ff */
[----:B-1----:R-:W-:Y:S02]  /*15b10*/  FADD.FTZ R13, R5, R2 ;  /* 0x00000002050d7221 */ /* 0x002fe40000010000 */
[----:B------:R-:W-:Y:S01]  /*15b20*/  FSETP.NE.FTZ.AND P2, PT, R14, RZ, PT ;  /* 0x000000ff0e00720b */ /* 0x000fe20003f55000 */
[----:B------:R-:W-:Y:S02]  /*15b30*/  IMAD.MOV.U32 R2, RZ, RZ, RZ ;  /* 0x000000ffff027224 */ /* 0x000fe400078e00ff */
[----:B------:R-:W-:-:S10]  /*15b40*/  FSETP.NE.FTZ.AND P1, PT, R13, RZ, PT ;  /* 0x000000ff0d00720b */ /* 0x000fd40003f35000 */
[----:B------:R-:W0:Y:S01]  /*15b50*/  @P2 MUFU.LG2 R12, R14 ;  /* 0x0000000e000c2308 */ /* 0x000e220000000c00 */
[----:B------:R-:W-:Y:S02]  /*15b60*/  @P2 FMUL.FTZ R20, R20, 0.69314718246459960938 ;  /* 0x3f31721814142820 */ /* 0x000fe40000410000 */
[----:B------:R-:W-:-:S05]  /*15b70*/  @P1 FMUL.FTZ R10, R10, 0.69314718246459960938 ;  /* 0x3f3172180a0a1820 */ /* 0x000fca0000410000 */
        /* <DEDUP_REMOVED lines=9> */
[----:B------:R-:W-:Y:S03]  /*15c10*/  HGMMA.64x96x16.F32.BF16 R88, gdesc[UR4].tnspB, R88, gsb0 ;  /* 0x41600000045879f0 */ /* 0x000fe60008001858 */
[----:B------:R-:W-:Y:S02]  /*15c20*/  WARPGROUP.DEPBAR.LE gsb0, 0x0 ;  /* 0x00008000000079c5 */ /* 0x000fe40000010000 */
[----:B---34-:R-:W-:Y:S05]  /*15c30*/  @!P0 BRA `(.L_x_12480) ;  /* 0x0000000000048947 */ /* 0x018fea0003800000 */
[----:B------:R-:W-:Y:S01]  /*15c40*/  BPT.TRAP 0x1 ;  /* 0x000000040000795c */ /* 0x000fe20000300000 */
.L_x_12480:
        /* <DEDUP_REMOVED lines=31> */
[-C--:B0-----:R-:W-:Y:S01]  /*15e40*/  FMUL.FTZ R90, R90, R2.reuse ;  /* 0x000000025a5a7220 */ /* 0x081fe20000410000 */
[----:B------:R-:W-:Y:S01]  /*15e50*/  PLOP3.LUT P0, PT, PT, PT, PT, 0x8, 0x0 ;  /* 0x000000000000781c */ /* 0x000fe20003f0e170 */
[-C--:B------:R-:W-:Y:S01]  /*15e60*/  FMUL.FTZ R91, R91, R2.reuse ;  /* 0x000000025b5b7220 */ /* 0x080fe20000410000 */
        /* <DEDUP_REMOVED lines=25> */
.L_x_12408:
[----:B------:R-:W-:Y:S05]  /*16000*/  WARPSYNC.ALL ;  /* 0x0000000000007948 */ /* 0x000fea0003800000 */
[----:B------:R-:W0:Y:S08]  /*16010*/  S2UR UR40, SR_CgaCtaId ;  /* 0x00000000002879c3 */ /* 0x000e300000008800 */
[----:B------:R-:W-:Y:S06]  /*16020*/  BAR.SYNC.DEFER_BLOCKING 0x5, 0x200 ;  /* 0x0148000000007b1d */ /* 0x000fec0000010000 */
[----:B------:R-:W-:Y:S01]  /*16030*/  UMOV UR4, 0x400 ;  /* 0x0000040000047882 */ /* 0x000fe20000000000 */
[----:B------:R-:W-:Y:S01]  /*16040*/  BSSY B0, `(.L_x_12481) ;  /* 0x00002b8000007945 */ /* 0x000fe20003800000 */
[----:B0-----:R-:W-:-:S06]  /*16050*/  ULEA UR4, UR40, UR4, 0x18 ;  /* 0x0000000428047291 */ /* 0x001fcc000f8ec03f */
[----:B------:R-:W-:-:S05]  /*16060*/  IMAD.U32 R2, RZ, RZ, UR4 ;  /* 0x00000004ff027e24 */ /* 0x000fca000f8e00ff */
[----:B---3--:R0:W1:Y:S01]  /*16070*/  LDS.128 R96, [R2+0x2d8d0] ;  /* 0x02d8d00002607984 */ /* 0x0080620000000c00 */
[----:B------:R-:W-:Y:S06]  /*16080*/  BAR.ARV 0x4, 0x200 ;  /* 0x0108000000007b1d */ /* 0x000fec0000002000 */
[----:B------:R-:W-:Y:S05]  /*16090*/  @P0 BRA `(.L_x_12482) ;  /* 0x0000001c00f00947 */ /* 0x000fea0003800000 */
[----:B------:R-:W3:Y:S01]  /*160a0*/  LDL R4, [R1+0x110] ;  /* 0x0001100001047983 */ /* 0x000ee20000100800 */
[----:B------:R-:W-:-:S03]  /*160b0*/  ULDC UR4, c[0x0][0xad4] ;  /* 0x0002b50000047ab9 */ /* 0x000fc60000000800 */
[----:B------:R-:W4:Y:S04]  /*160c0*/  LDL.LU R34, [R1+0x9c] ;  /* 0x00009c0001227983 */ /* 0x000f280000300800 */
[----:B------:R-:W2:Y:S04]  /*160d0*/  LDL.LU R41, [R1+0xa4] ;  /* 0x0000a40001297983 */ /* 0x000ea80000300800 */
[----:B------:R-:W2:Y:S01]  /*160e0*/  LDL.LU R40, [R1+0xa8] ;  /* 0x0000a80001287983 */ /* 0x000ea20000300800 */
[----:B------:R-:W0:Y:S01]  /*160f0*/  S2R R5, SR_SWINHI ;  /* 0x0000000000057919 */ /* 0x000e220000002f00 */
[----:B------:R-:W-:-:S02]  /*16100*/  MOV R32, R2 ;  /* 0x0000000200207202 */ /* 0x000fc40000000f00 */
[----:B0-----:R-:W-:Y:S01]  /*16110*/  MOV R33, R5 ;  /* 0x0000000500217202 */ /* 0x001fe20000000f00 */
[----:B------:R-:W-:Y:S02]  /*16120*/  IMAD.MOV.U32 R44, RZ, RZ, RZ ;  /* 0x000000ffff2c7224 */ /* 0x000fe400078e00ff */
[----:B---3--:R-:W-:-:S03]  /*16130*/  IMAD.WIDE R4, R4, 0x2, R32 ;  /* 0x0000000204047825 */ /* 0x008fc600078e0220 */
[C---:B------:R-:W-:Y:S02]  /*16140*/  IADD3 R39, P0, R4.reuse, 0x6020, RZ ;  /* 0x0000602004277810 */ /* 0x040fe40007f1e0ff */
[----:B------:R-:W-:-:S03]  /*16150*/  IADD3 R27, P4, R4, 0x20, RZ ;  /* 0x00000020041b7810 */ /* 0x000fc60007f9e0ff */
[----:B------:R-:W-:Y:S01]  /*16160*/  IMAD.X R11, RZ, RZ, R5, P0 ;  /* 0x000000ffff0b7224 */ /* 0x000fe200000e0605 */
[C---:B----4-:R-:W-:Y:S02]  /*16170*/  ISETP.NE.AND P0, PT, R34.reuse, RZ, PT ;  /* 0x000000ff2200720c */ /* 0x050fe40003f05270 */
[----:B------:R-:W-:Y:S02]  /*16180*/  LOP3.LUT R6, R27, 0x180, RZ, 0xc0, !PT ;  /* 0x000001801b067812 */ /* 0x000fe400078ec0ff */
[----:B------:R-:W-:Y:S01]  /*16190*/  SEL R34, R34, UR4, P0 ;  /* 0x0000000422227c07 */ /* 0x000fe20008000000 */
[----:B------:R-:W-:Y:S05]  /*161a0*/  WARPSYNC.ALL ;  /* 0x0000000000007948 */ /* 0x000fea0003800000 */
[----:B------:R-:W-:-:S02]  /*161b0*/  LOP3.LUT R7, R4, 0x180, RZ, 0xc0, !PT ;  /* 0x0000018004077812 */ /* 0x000fc400078ec0ff */
[C---:B------:R-:W-:Y:S02]  /*161c0*/  IADD3 R35, P3, R4.reuse, 0x3000, RZ ;  /* 0x0000300004237810 */ /* 0x040fe40007f7e0ff */
[C---:B------:R-:W-:Y:S02]  /*161d0*/  IADD3 R8, P2, R4.reuse, 0x3020, RZ ;  /* 0x0000302004087810 */ /* 0x040fe40007f5e0ff */
[----:B--2---:R-:W-:Y:S02]  /*161e0*/  IADD3 R37, P1, R4, 0x6000, RZ ;  /* 0x0000600004257810 */ /* 0x004fe40007f3e0ff */
[----:B------:R-:W-:Y:S01]  /*161f0*/  LOP3.LUT R26, R39, 0x180, RZ, 0xc0, !PT ;  /* 0x00000180271a7812 */ /* 0x000fe200078ec0ff */
[----:B------:R-:W-:Y:S01]  /*16200*/  IMAD.X R13, RZ, RZ, R5, P4 ;  /* 0x000000ffff0d7224 */ /* 0x000fe200020e0605 */
[----:B------:R-:W-:Y:S01]  /*16210*/  SHF.R.U64 R6, R6, 0x3, RZ ;  /* 0x0000000306067819 */ /* 0x000fe200000012ff */
[----:B------:R-:W-:Y:S01]  /*16220*/  ULDC.64 UR4, c[0x0][0xc00] ;  /* 0x0003000000047ab9 */ /* 0x000fe20000000a00 */
[----:B------:R-:W-:Y:S01]  /*16230*/  SHF.R.U64 R7, R7, 0x3, RZ ;  /* 0x0000000307077819 */ /* 0x000fe200000012ff */
[----:B------:R-:W-:Y:S01]  /*16240*/  ULDC.64 UR6, c[0x0][0xc08] ;  /* 0x0003020000067ab9 */ /* 0x000fe20000000a00 */
[----:B------:R-:W-:-:S02]  /*16250*/  LOP3.LUT R12, R6, R27, RZ, 0x3c, !PT ;  /* 0x0000001b060c7212 */ /* 0x000fc400078e3cff */
[----:B------:R-:W-:Y:S02]  /*16260*/  LOP3.LUT R4, R7, R4, RZ, 0x3c, !PT ;  /* 0x0000000407047212 */ /* 0x000fe400078e3cff */
[----:B------:R-:W-:Y:S02]  /*16270*/  LOP3.LUT R6, R35, 0x180, RZ, 0xc0, !PT ;  /* 0x0000018023067812 */ /* 0x000fe400078ec0ff */
[----:B------:R-:W-:Y:S02]  /*16280*/  LOP3.LUT R7, R8, 0x180, RZ, 0xc0, !PT ;  /* 0x0000018008077812 */ /* 0x000fe400078ec0ff */
[----:B------:R-:W-:Y:S02]  /*16290*/  LOP3.LUT R10, R37, 0x180, RZ, 0xc0, !PT ;  /* 0x00000180250a7812 */ /* 0x000fe400078ec0ff */
[----:B------:R-:W-:Y:S02]  /*162a0*/  SHF.R.U64 R6, R6, 0x3, RZ ;  /* 0x0000000306067819 */ /* 0x000fe400000012ff */
[----:B------:R-:W-:Y:S01]  /*162b0*/  SHF.R.U64 R7, R7, 0x3, RZ ;  /* 0x0000000307077819 */ /* 0x000fe200000012ff */
[----:B------:R-:W-:Y:S01]  /*162c0*/  IMAD.X R15, RZ, RZ, R5, P3 ;  /* 0x000000ffff0f7224 */ /* 0x000fe200018e0605 */
[----:B------:R-:W-:-:S02]  /*162d0*/  SHF.R.U64 R10, R10, 0x3, RZ ;  /* 0x000000030a0a7819 */ /* 0x000fc400000012ff */
[----:B------:R-:W-:Y:S01]  /*162e0*/  SHF.R.U64 R26, R26, 0x3, RZ ;  /* 0x000000031a1a7819 */ /* 0x000fe200000012ff */
[--C-:B------:R-:W-:Y:S01]  /*162f0*/  IMAD.X R25, RZ, RZ, R5.reuse, P2 ;  /* 0x000000ffff197224 */ /* 0x100fe200010e0605 */
[----:B------:R-:W-:Y:S01]  /*16300*/  LOP3.LUT R14, R6, R35, RZ, 0x3c, !PT ;  /* 0x00000023060e7212 */ /* 0x000fe200078e3cff */
[----:B------:R-:W-:Y:S01]  /*16310*/  IMAD.X R9, RZ, RZ, R5, P1 ;  /* 0x000000ffff097224 */ /* 0x000fe200008e0605 */
[----:B------:R-:W-:Y:S02]  /*16320*/  LOP3.LUT R24, R7, R8, RZ, 0x3c, !PT ;  /* 0x0000000807187212 */ /* 0x000fe400078e3cff */
[----:B------:R-:W-:Y:S02]  /*16330*/  MOV R27, R4 ;  /* 0x00000004001b7202 */ /* 0x000fe40000000f00 */
[----:B------:R-:W-:Y:S02]  /*16340*/  LOP3.LUT R8, R10, R37, RZ, 0x3c, !PT ;  /* 0x000000250a087212 */ /* 0x000fe400078e3cff */
[----:B------:R-:W-:-:S02]  /*16350*/  F2FP.BF16.F32.PACK_AB R4, R89, R88 ;  /* 0x000000585904723e */ /* 0x000fc400000010ff */
[----:B------:R-:W-:Y:S02]  /*16360*/  F2FP.BF16.F32.PACK_AB R5, R91, R90 ;  /* 0x0000005a5b05723e */ /* 0x000fe400000010ff */
[----:B------:R-:W-:Y:S02]  /*16370*/  F2FP.BF16.F32.PACK_AB R6, R93, R92 ;  /* 0x0000005c5d06723e */ /* 0x000fe400000010ff */
[----:B------:R-:W-:Y:S01]  /*16380*/  F2FP.BF16.F32.PACK_AB R7, R29, R28 ;  /* 0x0000001c1d07723e */ /* 0x000fe200000010ff */
[----:B------:R-:W-:Y:S01]  /*16390*/  BAR.SYNC.DEFER_BLOCKING 0x1, 0x180 ;  /* 0x0046000000007b1d */ /* 0x000fe20000010000 */
[----:B------:R-:W-:Y:S02]  /*163a0*/  LOP3.LUT R10, R26, R39, RZ, 0x3c, !PT ;  /* 0x000000271a0a7212 */ /* 0x000fe400078e3cff */
[----:B------:R-:W-:Y:S02]  /*163b0*/  MOV R39, R12 ;  /* 0x0000000c00277202 */ /* 0x000fe40000000f00 */
[----:B------:R-:W-:-:S02]  /*163c0*/  MOV R38, R14 ;  /* 0x0000000e00267202 */ /* 0x000fc40000000f00 */
[----:B------:R-:W-:Y:S02]  /*163d0*/  F2FP.BF16.F32.PACK_AB R12, R21, R20 ;  /* 0x00000014150c723e */ /* 0x000fe400000010ff */
[----:B------:R-:W-:Y:S02]  /*163e0*/  F2FP.BF16.F32.PACK_AB R13, R31, R30 ;  /* 0x0000001e1f0d723e */ /* 0x000fe400000010ff */
[----:B------:R-:W-:Y:S02]  /*163f0*/  F2FP.BF16.F32.PACK_AB R14, R101, R100 ;  /* 0x00000064650e723e */ /* 0x000fe400000010ff */
[----:B------:R-:W-:Y:S02]  /*16400*/  F2FP.BF16.F32.PACK_AB R15, R103, R102 ;  /* 0x00000066670f723e */ /* 0x000fe400000010ff */
[----:B------:R-:W-:Y:S02]  /*16410*/  MOV R37, R24 ;  /* 0x0000001800257202 */ /* 0x000fe40000000f00 */
[----:B------:R-:W-:-:S02]  /*16420*/  F2FP.BF16.F32.PACK_AB R24, R105, R104 ;  /* 0x000000686918723e */ /* 0x000fc400000010ff */
[----:B------:R-:W-:Y:S02]  /*16430*/  F2FP.BF16.F32.PACK_AB R25, R107, R106 ;  /* 0x0000006a6b19723e */ /* 0x000fe400000010ff */
[----:B------:R-:W-:Y:S01]  /*16440*/  F2FP.BF16.F32.PACK_AB R26, R109, R108 ;  /* 0x0000006c6d1a723e */ /* 0x000fe200000010ff */
[----:B------:R0:W-:Y:S01]  /*16450*/  STSM.16.M88.4 [R27], R4 ;  /* 0x000000041b007844 */ /* 0x0001e20000000200 */
[----:B------:R-:W-:Y:S02]  /*16460*/  MOV R36, R8 ;  /* 0x0000000800247202 */ /* 0x000fe40000000f00 */
[----:B------:R-:W-:Y:S01]  /*16470*/  MOV R35, R10 ;  /* 0x0000000a00237202 */ /* 0x000fe20000000f00 */
[----:B------:R2:W-:Y:S01]  /*16480*/  STSM.16.M88.4 [R39], R12 ;  /* 0x0000000c27007844 */ /* 0x0005e20000000200 */
        /* <DEDUP_REMOVED lines=9> */
[----:B--2---:R-:W-:Y:S02]  /*16520*/  F2FP.BF16.F32.PACK_AB R12, R129, R128 ;  /* 0x00000080810c723e */ /* 0x004fe400000010ff */
        /* <DEDUP_REMOVED lines=10> */
[----:B0-----:R-:W-:-:S04]  /*165d0*/  IADD3 R24, P1, R41, UR4, RZ ;  /* 0x0000000429187c10 */ /* 0x001fc8000ff3e0ff */
[----:B------:R-:W-:Y:S02]  /*165e0*/  IADD3.X R25, R40, UR5, RZ, P1, !PT ;  /* 0x0000000528197c10 */ /* 0x000fe40008ffe4ff */
[----:B------:R-:W-:Y:S01]  /*165f0*/  ISETP.NE.U32.AND P3, PT, RZ, UR6, PT ;  /* 0x00000006ff007c0c */ /* 0x000fe2000bf65070 */
[----:B--2---:R-:W-:Y:S01]  /*16600*/  IMAD.MOV.U32 R10, RZ, RZ, 0x9b8 ;  /* 0x000009b8ff0a7424 */ /* 0x004fe200078e00ff */
[----:B------:R-:W-:Y:S01]  /*16610*/  ISETP.GT.AND P2, PT, R34, 0x1, PT ;  /* 0x000000012200780c */ /* 0x000fe20003f44270 */
[----:B---3--:R-:W0:Y:S02]  /*16620*/  LDC R14, c[0x0][0xbe8] ;  /* 0x0002fa00ff0e7b82 */ /* 0x008e240000000800 */
[----:B------:R-:W5:Y:S01]  /*16630*/  @P0 LDG.E R44, desc[UR38][R24.64] ;  /* 0x00000026182c0981 */ /* 0x000f62000c1e1900 */
[----:B------:R-:W-:Y:S02]  /*16640*/  ISETP.NE.AND.EX P3, PT, RZ, UR7, PT, P3 ;  /* 0x00000007ff007c0c */ /* 0x000fe4000bf65330 */
[----:B------:R-:W-:-:S11]  /*16650*/  SEL R10, R10, 0x978, P2 ;  /* 0x000009780a0a7807 */ /* 0x000fd60001000000 */
[----:B------:R-:W-:Y:S01]  /*16660*/  @P3 IADD3 R4, P1, R41, UR6, RZ ;  /* 0x0000000629043c10 */ /* 0x000fe2000ff3e0ff */
[----:B------:R-:W-:Y:S02]  /*16670*/  ULDC UR6, c[0x0][0xa88] ;  /* 0x0002a20000067ab9 */ /* 0x000fe40000000800 */
[----:B------:R-:W-:Y:S01]  /*16680*/  IMAD.U32 R27, RZ, RZ, UR6 ;  /* 0x00000006ff1b7e24 */ /* 0x000fe2000f8e00ff */
[----:B------:R-:W-:Y:S01]  /*16690*/  @P3 IADD3.X R5, R40, UR7, RZ, P1, !PT ;  /* 0x0000000728053c10 */ /* 0x000fe20008ffe4ff */
[----:B------:R2:W3:Y:S04]  /*166a0*/  LDC.64 R6, c[0x0][R10+0x218] ;  /* 0x000086000a067b82 */ /* 0x0004e80000000a00 */
[----:B------:R4:W5:Y:S04]  /*166b0*/  @P3 LDG.E R27, desc[UR38][R4.64] ;  /* 0x00000026041b3981 */ /* 0x000968000c1e1900 */
[----:B------:R2:W1:Y:S08]  /*166c0*/  LDC.64 R8, c[0x0][R10+0x228] ;  /* 0x00008a000a087b82 */ /* 0x0004700000000a00 */
[----:B----4-:R2:W4:Y:S01]  /*166d0*/  LDC.64 R4, c[0x0][R10+0x220] ;  /* 0x000088000a047b82 */ /* 0x0105220000000a00 */
[----:B0-----:R-:W-:Y:S01]  /*166e0*/  ISETP.NE.AND P1, PT, R14, 0x1, PT ;  /* 0x000000010e00780c */ /* 0x001fe20003f25270 */
[----:B--2---:R-:W-:-:S12]  /*166f0*/  @P3 BRA `(.L_x_12483) ;  /* 0x0000000000103947 */ /* 0x004fd80003800000 */
[----:B------:R-:W-:Y:S05]  /*16700*/  @!P0 BRA `(.L_x_12483) ;  /* 0x00000000000c8947 */ /* 0x000fea0003800000 */
[----:B------:R-:W2:Y:S04]  /*16710*/  LDG.E R12, desc[UR38][R24.64] ;  /* 0x00000026180c7981 */ /* 0x000ea8000c1e1900 */
[----:B-----5:R-:W2:Y:S02]  /*16720*/  LDG.E R27, desc[UR38][R24.64+0x4] ;  /* 0x00000426181b7981 */ /* 0x020ea4000c1e1900 */
[----:B--2---:R-:W-:-:S07]  /*16730*/  IMAD.IADD R27, R27, 0x1, -R12 ;  /* 0x000000011b1b7824 */ /* 0x004fce00078e0a0c */
.L_x_12483:
[----:B------:R-:W2:Y:S01]  /*16740*/  LDL.LU R12, [R1+0xa0] ;  /* 0x0000a000010c7983 */ /* 0x000ea20000300800 */
[----:B------:R-:W0:Y:S03]  /*16750*/  LDC.64 R10, c[0x0][R10+0x210] ;  /* 0x000084000a0a7b82 */ /* 0x000e260000000a00 */
[----:B------:R-:W4:Y:S04]  /*16760*/  LDL.LU R25, [R1+0xd8] ;  /* 0x0000d80001197983 */ /* 0x000f280000300800 */
[----:B------:R-:W4:Y:S01]  /*16770*/  LDL R24, [R1+0x98] ;  /* 0x0000980001187983 */ /* 0x000f220000100800 */
[----:B------:R-:W-:Y:S01]  /*16780*/  ISETP.NE.U32.AND P0, PT, RZ, UR4, PT ;  /* 0x00000004ff007c0c */ /* 0x000fe2000bf05070 */
[----:B------:R-:W1:Y:S02]  /*16790*/  @P1 LDC R39, c[0x0][0xbec] ;  /* 0x0002fb00ff271b82 */ /* 0x000e640000000800 */
[----:B------:R-:W4:Y:S04]  /*167a0*/  LDL R50, [R1+0x88] ;  /* 0x0000880001327983 */ /* 0x000f280000100800 */
[----:B------:R-:W4:Y:S01]  /*167b0*/  LDL R49, [R1+0xb0] ;  /* 0x0000b00001317983 */ /* 0x000f220000100800 */
[----:B------:R-:W-:Y:S01]  /*167c0*/  ISETP.NE.AND.EX P0, PT, RZ, UR5, PT, P0 ;  /* 0x00000005ff007c0c */ /* 0x000fe2000bf05300 */
[----:B------:R-:W0:Y:S01]  /*167d0*/  @P1 LDC R41, c[0x0][0xbf0] ;  /* 0x0002fc00ff291b82 */ /* 0x000e220000000800 */
[-C--:B---3--:R-:W-:Y:S01]  /*167e0*/  IMAD R35, R7, R138.reuse, RZ ;  /* 0x0000008a07237224 */ /* 0x088fe200078e02ff */
[----:B------:R-:W3:Y:S01]  /*167f0*/  LDL R36, [R1+0x10c] ;  /* 0x00010c0001247983 */ /* 0x000ee20000100800 */
[----:B------:R-:W-:-:S03]  /*16800*/  IMAD.WIDE.U32 R6, R6, R138, RZ ;  /* 0x0000008a06067225 */ /* 0x000fc600078e00ff */
[----:B------:R-:W3:Y:S01]  /*16810*/  LDL R34, [R1+0xe0] ;  /* 0x0000e00001227983 */ /* 0x000ee20000100800 */
[----:B------:R-:W-:Y:S01]  /*16820*/  IMAD.IADD R26, R7, 0x1, R35 ;  /* 0x00000001071a7824 */ /* 0x000fe200078e0223 */
[----:B-----5:R-:W-:Y:S02]  /*16830*/  SHF.R.S32.HI R45, RZ, 0x1f, R44 ;  /* 0x0000001fff2d7819 */ /* 0x020fe4000001142c */
[----:B--2---:R-:W-:Y:S02]  /*16840*/  SEL R15, R12, RZ, !P0 ;  /* 0x000000ff0c0f7207 */ /* 0x004fe40004000000 */
[----:B------:R-:W2:Y:S01]  /*16850*/  LDC.64 R12, c[0x0][0xba8] ;  /* 0x0002ea00ff0c7b82 */ /* 0x000ea20000000a00 */
[----:B----4-:R-:W-:Y:S02]  /*16860*/  SEL R25, R25, RZ, !P0 ;  /* 0x000000ff19197207 */ /* 0x010fe40004000000 */
[----:B------:R-:W-:-:S04]  /*16870*/  IMAD R5, R5, R15, RZ ;  /* 0x0000000f05057224 */ /* 0x000fc800078e02ff */
[C---:B------:R-:W-:Y:S02]  /*16880*/  IMAD R37, R4.reuse, R25, R5 ;  /* 0x0000001904257224 */ /* 0x040fe400078e0205 */
[----:B------:R-:W-:-:S04]  /*16890*/  IMAD.WIDE.U32 R4, R4, R15, RZ ;  /* 0x0000000f04047225 */ /* 0x000fc800078e00ff */
[----:B------:R-:W-:Y:S01]  /*168a0*/  IMAD.IADD R24, R24, 0x1, R50 ;  /* 0x0000000118187824 */ /* 0x000fe200078e0232 */
[----:B------:R-:W-:-:S03]  /*168b0*/  IADD3 R6, P0, P3, R4, R6, R44 ;  /* 0x0000000604067210 */ /* 0x000fc60007b1e02c */
[----:B-1----:R-:W-:Y:S01]  /*168c0*/  @P1 IMAD.HI.U32 R4, R24, R39, RZ ;  /* 0x0000002718041227 */ /* 0x002fe200078e00ff */
[----:B------:R-:W-:-:S03]  /*168d0*/  SEL R25, R49, RZ, P2 ;  /* 0x000000ff31197207 */ /* 0x000fc60001000000 */
[----:B------:R-:W-:Y:S01]  /*168e0*/  IMAD.IADD R7, R5, 0x1, R37 ;  /* 0x0000000105077824 */ /* 0x000fe200078e0225 */
[----:B------:R-:W-:Y:S02]  /*168f0*/  MOV R5, R24 ;  /* 0x0000001800057202 */ /* 0x000fe40000000f00 */
[----:B0-----:R-:W-:Y:S01]  /*16900*/  @P1 SHF.R.U32.HI R5, RZ, R41, R4 ;  /* 0x00000029ff051219 */ /* 0x001fe20000011604 */
[----:B--2---:R-:W0:Y:S01]  /*16910*/  @!P2 LDC R12, c[0x0][0xb50] ;  /* 0x0002d400ff0cab82 */ /* 0x004e220000000800 */
[-C--:B------:R-:W-:Y:S02]  /*16920*/  IMAD R35, R9, R25.reuse, RZ ;  /* 0x0000001909237224 */ /* 0x080fe400078e02ff */
[----:B------:R-:W-:Y:S01]  /*16930*/  IMAD.WIDE.U32 R8, R8, R25, RZ ;  /* 0x0000001908087225 */ /* 0x000fe200078e00ff */
[----:B------:R-:W-:-:S03]  /*16940*/  IADD3.X R7, R7, R26, R45, P0, P3 ;  /* 0x0000001a07077210 */ /* 0x000fc600007e642d */
[----:B------:R-:W-:Y:S01]  /*16950*/  IMAD.MOV R25, RZ, RZ, -R5 ;  /* 0x000000ffff197224 */ /* 0x000fe200078e0a05 */
[----:B------:R-:W1:Y:S01]  /*16960*/  @!P2 LDC R13, c[0x0][0xb54] ;  /* 0x0002d500ff0dab82 */ /* 0x000e620000000800 */
[----:B------:R-:W-:Y:S01]  /*16970*/  IMAD.IADD R35, R9, 0x1, R35 ;  /* 0x0000000109237824 */ /* 0x000fe200078e0223 */
        /* <DEDUP_REMOVED lines=12> */
[----:B---3--:R-:W-:-:S03]  /*16a40*/  IMAD.IADD R10, R36, 0x1, R50 ;  /* 0x00000001240a7824 */ /* 0x008fc600078e0232 */
        /* <DEDUP_REMOVED lines=27> */
[----:B------:R-:W-:Y:S01]  /*16c00*/  LOP3.LUT R0, R3, 0x180, RZ, 0xc0, !PT ;  /* 0x0000018003007812 */ /* 0x000fe200078ec0ff */
[----:B------:R-:W-:Y:S01]  /*16c10*/  IMAD.X R41, RZ, RZ, R5, P5 ;  /* 0x000000ffff297224 */ /* 0x000fe200028e0605 */
[----:B------:R-:W-:Y:S02]  /*16c20*/  IADD3 R29, P2, R4, 0x3000, RZ ;  /* 0x00003000041d7810 */ /* 0x000fe40007f5e0ff */
[----:B------:R-:W-:Y:S02]  /*16c30*/  SHF.R.U64 R0, R0, 0x3, RZ ;  /* 0x0000000300007819 */ /* 0x000fe400000012ff */
[----:B------:R-:W-:-:S02]  /*16c40*/  IADD3 R33, P3, R4, 0x4800, RZ ;  /* 0x0000480004217810 */ /* 0x000fc40007f7e0ff */
[----:B------:R-:W-:Y:S02]  /*16c50*/  IADD3 R37, P4, R4, 0x6000, RZ ;  /* 0x0000600004257810 */ /* 0x000fe40007f9e0ff */
[----:B------:R-:W-:Y:S01]  /*16c60*/  LOP3.LUT R40, R0, R3, RZ, 0x3c, !PT ;  /* 0x0000000300287212 */ /* 0x000fe200078e3cff */
[C---:B------:R-:W-:Y:S01]  /*16c70*/  IMAD R3, R44.reuse, UR5, R45 ;  /* 0x000000052c037c24 */ /* 0x040fe2000f8e022d */
[----:B------:R-:W-:Y:S01]  /*16c80*/  LOP3.LUT R24, R25, 0x180, RZ, 0xc0, !PT ;  /* 0x0000018019187812 */ /* 0x000fe200078ec0ff */
[----:B------:R-:W-:Y:S01]  /*16c90*/  IMAD.WIDE.U32 R44, R44, UR4, RZ ;  /* 0x000000042c2c7c25 */ /* 0x000fe2000f8e00ff */
[----:B------:R-:W-:Y:S01]  /*16ca0*/  LOP3.LUT R28, R29, 0x180, RZ, 0xc0, !PT ;  /* 0x000001801d1c7812 */ /* 0x000fe200078ec0ff */
[----:B------:R-:W-:Y:S01]  /*16cb0*/  ULDC.64 UR4, c[0x0][0xae8] ;  /* 0x0002ba0000047ab9 */ /* 0x000fe20000000a00 */
[----:B------:R-:W-:Y:S01]  /*16cc0*/  LOP3.LUT R32, R33, 0x180, RZ, 0xc0, !PT ;  /* 0x0000018021207812 */ /* 0x000fe200078ec0ff */
[----:B------:R-:W-:Y:S01]  /*16cd0*/  IMAD R0, R13, 0x60, R20 ;  /* 0x000000600d007824 */ /* 0x000fe200078e0214 */
[----:B------:R-:W-:Y:S01]  /*16ce0*/  LOP3.LUT R36, R37, 0x180, RZ, 0xc0, !PT ;  /* 0x0000018025247812 */ /* 0x000fe200078ec0ff */
[----:B------:R-:W-:Y:S01]  /*16cf0*/  IMAD.IADD R45, R45, 0x1, R3 ;  /* 0x000000012d2d7824 */ /* 0x000fe200078e0203 */
[----:B------:R-:W-:Y:S01]  /*16d00*/  LOP3.LUT R7, R4, 0x180, RZ, 0xc0, !PT ;  /* 0x0000018004077812 */ /* 0x000fe200078ec0ff */
[----:B------:R-:W-:Y:S01]  /*16d10*/  IMAD.IADD R12, R50, 0x1, R0 ;  /* 0x00000001320c7824 */ /* 0x000fe200078e0200 */
[----:B------:R-:W-:Y:S01]  /*16d20*/  SHF.R.U64 R24, R24, 0x3, RZ ;  /* 0x0000000318187819 */ /* 0x000fe200000012ff */
[----:B------:R-:W5:Y:S01]  /*16d30*/  LD.E.128 R40, desc[UR38][R40.64] ;  /* 0x0000002628287980 */ /* 0x000f62000c101d00 */
[----:B------:R-:W-:-:S02]  /*16d40*/  SHF.R.U64 R28, R28, 0x3, RZ ;  /* 0x000000031c1c7819 */ /* 0x000fc400000012ff */
[----:B------:R-:W-:Y:S02]  /*16d50*/  SHF.R.U64 R32, R32, 0x3, RZ ;  /* 0x0000000320207819 */ /* 0x000fe400000012ff */
        /* <DEDUP_REMOVED lines=9> */
[----:B------:R-:W-:Y:S01]  /*16df0*/  IMAD.X R29, RZ, RZ, R5, P2 ;  /* 0x000000ffff1d7224 */ /* 0x000fe200010e0605 */
        /* <DEDUP_REMOVED lines=10> */
[----:B------:R-:W5:Y:S01]  /*16ea0*/  LD.E.128 R4, desc[UR38][R4.64] ;  /* 0x0000002604047980 */ /* 0x000f62000c101d00 */
        /* <DEDUP_REMOVED lines=24> */
[----:B------:R-:W-:-:S03]  /*17030*/  PRMT R0, RZ, 0x654, R0 ;  /* 0x00000654ff007816 */ /* 0x000fc60000000000 */
[C---:B------:R-:W-:Y:S02]  /*17040*/  IMAD R9, R11.reuse, UR5, R10 ;  /* 0x000000050b097c24 */ /* 0x040fe4000f8e020a */
[----:B------:R-:W-:Y:S01]  /*17050*/  IMAD.WIDE.U32 R10, R11, UR4, R44 ;  /* 0x000000040b0a7c25 */ /* 0x000fe2000f8e002c */
[----:B------:R-:W-:Y:S01]  /*17060*/  ULDC.64 UR4, c[0x0][0xa80] ;  /* 0x0002a00000047ab9 */ /* 0x000fe20000000a00 */
[----:B0-----:R0:W-:Y:S02]  /*17070*/  SYNCS.ARRIVE.TRANS64.RED.A1T0 RZ, [R0+URZ], RZ ;  /* 0x000000ff00ff79a7 */ /* 0x0011e4000810043f */
[----:B------:R-:W-:Y:S02]  /*17080*/  IMAD.IADD R9, R11, 0x1, R9 ;  /* 0x000000010b097824 */ /* 0x000fe400078e0209 */
[C---:B------:R-:W-:Y:S02]  /*17090*/  VIADD R46, R21.reuse, 0x20 ;  /* 0x00000020152e7836 */ /* 0x040fe40000000000 */
[----:B------:R-:W-:Y:S01]  /*170a0*/  VIADD R44, R21, 0x40 ;  /* 0x00000040152c7836 */ /* 0x000fe20000000000 */
[----:B0-----:R-:W-:Y:S01]  /*170b0*/  LEA R0, P0, R10, UR4, 0x1 ;  /* 0x000000040a007c11 */ /* 0x001fe2000f8008ff */
[----:B------:R-:W-:-:S03]  /*170c0*/  UMOV UR4, 0xffffffff ;  /* 0xffffffff00047882 */ /* 0x000fc60000000000 */
[----:B------:R-:W-:Y:S02]  /*170d0*/  LEA.HI.X R9, R10, UR5, R9, 0x1, P0 ;  /* 0x000000050a097c11 */ /* 0x000fe400080f0c09 */
[----:B------:R-:W-:Y:S02]  /*170e0*/  SHF.R.S32.HI R47, RZ, 0x1f, R46 ;  /* 0x0000001fff2f7819 */ /* 0x000fe4000001142e */
[----:B------:R-:W-:Y:S01]  /*170f0*/  SHF.R.S32.HI R48, RZ, 0x1f, R44 ;  /* 0x0000001fff307819 */ /* 0x000fe2000001142c */
[----:B------:R-:W-:Y:S06]  /*17100*/  BRA.DIV UR4, `(.L_x_12485) ;  /* 0x000000a204887947 */ /* 0x000fec000b800000 */
[----:B------:R0:W1:Y:S04]  /*17110*/  SHFL.IDX PT, R3, R9, RZ, 0x1c1f ;  /* 0x001c1fff09037589 */ /* 0x00006800000e0000 */
[----:B------:R0:W2:Y:S02]  /*17120*/  SHFL.IDX PT, R14, R0, RZ, 0x1c1f ;  /* 0x001c1fff000e7589 */ /* 0x0000a400000e0000 */
.L_x_12663:
        /* <DEDUP_REMOVED lines=17> */
.L_x_12487:
[----:B------:R-:W-:Y:S05]  /*17240*/  BSYNC B1 ;  /* 0x0000000000017941 */ /* 0x000fea0003800000 */
.L_x_12486:
[----:B------:R-:W-:-:S03]  /*17250*/  UMOV UR4, 0xffffffff ;  /* 0xffffffff00047882 */ /* 0x000fc60000000000 */
[----:B------:R-:W-:Y:S05]  /*17260*/  BRA.DIV UR4, `(.L_x_12488) ;  /* 0x000000a204647947 */ /* 0x000fea000b800000 */
[----:B-1----:R1:W4:Y:S04]  /*17270*/  SHFL.IDX PT, R3, R9, 0x1, 0x1c1f ;  /* 0x003c1f0009037f89 */ /* 0x00232800000e0000 */
[----:B--23--:R1:W2:Y:S02]  /*17280*/  SHFL.IDX PT, R14, R0, 0x1, 0x1c1f ;  /* 0x003c1f00000e7f89 */ /* 0x00c2a400000e0000 */
.L_x_12667:
        /* <DEDUP_REMOVED lines=18> */
.L_x_12484:
[----:B------:R-:W-:Y:S01]  /*173b0*/  ULDC.64 UR4, c[0x0][0xb08] ;  /* 0x0002c20000047ab9 */ /* 0x000fe20000000a00 */
[----:B------:R-:W1:Y:S01]  /*173c0*/  @P1 LDC R11, c[0x0][0xbec] ;  /* 0x0002fb00ff0b1b82 */ /* 0x000e620000000800 */
[----:B------:R-:W-:Y:S01]  /*173d0*/  IMAD R45, R45, UR4, RZ ;  /* 0x000000042d2d7c24 */ /* 0x000fe2000f8e02ff */
[----:B0-----:R-:W-:Y:S01]  /*173e0*/  SHF.R.S32.HI R0, RZ, 0x1f, R15 ;  /* 0x0000001fff007819 */ /* 0x001fe2000001140f */
[----:B------:R-:W-:-:S04]  /*173f0*/  IMAD.WIDE.U32 R4, R44, UR4, RZ ;  /* 0x000000042c047c25 */ /* 0x000fc8000f8e00ff */
[----:B------:R-:W-:Y:S01]  /*17400*/  IMAD R45, R44, UR5, R45 ;  /* 0x000000052c2d7c24 */ /* 0x000fe2000f8e022d */
[----:B------:R-:W0:Y:S01]  /*17410*/  @P1 LDC R6, c[0x0][0xbf0] ;  /* 0x0002fc00ff061b82 */ /* 0x000e220000000800 */
[----:B------:R-:W-:Y:S01]  /*17420*/  ULDC.64 UR4, c[0x0][0xb38] ;  /* 0x0002ce0000047ab9 */ /* 0x000fe20000000a00 */
[----:B------:R-:W-:Y:S02]  /*17430*/  IMAD.MOV.U32 R3, RZ, RZ, R24 ;  /* 0x000000ffff037224 */ /* 0x000fe400078e0018 */
        /* <DEDUP_REMOVED lines=37> */
.L_x_12670:
        /* <DEDUP_REMOVED lines=27> */
[----:B--2---:R-:W-:Y:S02]  /*17840*/  @!P2 IMAD.MOV.U32 R4, RZ, RZ, R14 ;  /* 0x000000ffff04a224 */ /* 0x004fe400078e000e */
[----:B-1----:R-:W-:Y:S01]  /*17850*/  @!P2 IMAD.MOV.U32 R5, RZ, RZ, R3 ;  /* 0x000000ffff05a224 */ /* 0x002fe200078e0003 */
[----:B------:R-:W-:Y:S01]  /*17860*/  ISETP.GE.AND P1, PT, R39, UR4, PT ;  /* 0x0000000427007c0c */ /* 0x000fe2000bf26270 */
        /* <DEDUP_REMOVED lines=46> */
.L_x_12492:
[----:B------:R-:W-:Y:S05]  /*17b50*/  BSYNC B1 ;  /* 0x0000000000017941 */ /* 0x000fea0003800000 */
.L_x_12491:
[----:B------:R-:W-:-:S03]  /*17b60*/  UMOV UR4, 0xffffffff ;  /* 0xffffffff00047882 */ /* 0x000fc60000000000 */
[----:B------:R-:W-:Y:S05]  /*17b70*/  BRA.DIV UR4, `(.L_x_12493) ;  /* 0x0000009a049c7947 */ /* 0x000fea000b800000 */
[----:B-1----:R1:W4:Y:S04]  /*17b80*/  SHFL.IDX PT, R3, R24, 0x1, 0x1c1f ;  /* 0x003c1f0018037f89 */ /* 0x00232800000e0000 */
[----:B--23--:R1:W2:Y:S02]  /*17b90*/  SHFL.IDX PT, R14, R0, 0x1, 0x1c1f ;  /* 0x003c1f00000e7f89 */ /* 0x00c2a400000e0000 */
.L_x_12674:
        /* <DEDUP_REMOVED lines=76> */
.L_x_12482:
[----:B------:R-:W3:Y:S01]  /*18060*/  LDL.LU R0, [R1+0xa8] ;  /* 0x0000a80001007983 */ /* 0x000ee20000300800 */
        /* <DEDUP_REMOVED lines=10> */
[----:B----4-:R-:W-:Y:S01]  /*18110*/  IADD3 R4, P2, R6, UR4, RZ ;  /* 0x0000000406047c10 */ /* 0x010fe2000ff5e0ff */
[----:B------:R-:W-:-:S03]  /*18120*/  ULDC UR4, c[0x0][0xa88] ;  /* 0x0002a20000047ab9 */ /* 0x000fc60000000800 */
[----:B---3--:R-:W-:-:S05]  /*18130*/  IADD3.X R5, R0, UR5, RZ, P2, !PT ;  /* 0x0000000500057c10 */ /* 0x008fca00097fe4ff */
        /* <DEDUP_REMOVED lines=16> */
.L_x_12494:
        /* <DEDUP_REMOVED lines=57> */
.L_x_12496:
[----:B------:R-:W-:Y:S05]  /*185d0*/  BSYNC B1 ;  /* 0x0000000000017941 */ /* 0x000fea0003800000 */
.L_x_12495:
        /* <DEDUP_REMOVED lines=26> */
[----:B--2---:R-:W-:-:S04]  /*18780*/  IMAD.IADD R9, R27, 0x1, R0 ;  /* 0x000000011b097824 */ /* 0x004fc800078e0200 */
        /* <DEDUP_REMOVED lines=28> */
.L_x_12677:
        /* <DEDUP_REMOVED lines=18> */
.L_x_12499:
[----:B------:R-:W-:Y:S05]  /*18a70*/  BSYNC B1 ;  /* 0x0000000000017941 */ /* 0x000fea0003800000 */
.L_x_12498:
[----:B------:R-:W-:-:S03]  /*18a80*/  UMOV UR4, 0xffffffff ;  /* 0xffffffff00047882 */ /* 0x000fc60000000000 */
[----:B------:R-:W-:Y:S05]  /*18a90*/  BRA.DIV UR4, `(.L_x_12500) ;  /* 0x0000008e04507947 */ /* 0x000fea000b800000 */
[----:B--2---:R2:W0:Y:S04]  /*18aa0*/  SHFL.IDX PT, R3, R4, 0x1, 0x1c1f ;  /* 0x003c1f0004037f89 */ /* 0x00442800000e0000 */
[----:B---3--:R2:W3:Y:S02]  /*18ab0*/  SHFL.IDX PT, R14, R0, 0x1, 0x1c1f ;  /* 0x003c1f00000e7f89 */ /* 0x0084e400000e0000 */
.L_x_12681:
        /* <DEDUP_REMOVED lines=16> */
.L_x_12489:
[----:B------:R-:W-:Y:S05]  /*18bc0*/  BSYNC B0 ;  /* 0x0000000000007941 */ /* 0x000fea0003800000 */
.L_x_12481:
[----:B------:R-:W-:Y:S02]  /*18bd0*/  ULDC UR4, c[0x0][0xc3c] ;  /* 0x00030f0000047ab9 */ /* 0x000fe40000000800 */
[----:B-1----:R-:W-:-:S13]  /*18be0*/  ISETP.GE.AND P0, PT, R99, UR4, PT ;  /* 0x0000000463007c0c */ /* 0x002fda000bf06270 */
[----:B------:R-:W-:Y:S05]  /*18bf0*/  @!P0 BRA `(.L_x_12501) ;  /* 0xfffffe8800908947 */ /* 0x000fea000383ffff */
[----:B------:R-:W-:Y:S05]  /*18c00*/  BRA `(.L_x_12335) ;  /* 0x0000007800e87947 */ /* 0x000fea0003800000 */
.L_x_12333:
        /* <DEDUP_REMOVED lines=16> */
.L_x_12502:
        /* <DEDUP_REMOVED lines=44> */
.L_x_12506:
        /* <DEDUP_REMOVED lines=37> */
.L_x_12504:
        /* <DEDUP_REMOVED lines=13> */
.L_x_12507:
        /* <DEDUP_REMOVED lines=62> */
.L_x_12508:
        /* <DEDUP_REMOVED lines=62> */
.L_x_12509:
[----:B------:R-:W-:-:S05]  /*19ab0*/  LOP3.LUT R2, RZ, R2, RZ, 0x33, !PT ;  /* 0x00000002ff027212 */ /* 0x000fca00078e33ff */
[----:B------:R-:W-:Y:S01]  /*19ac0*/  IMAD.IADD R25, R25, 0x1, R2 ;  /* 0x0000000119197824 */ /* 0x000fe200078e0202 */
[----:B------:R-:W-:Y:S06]  /*19ad0*/  BRA `(.L_x_12510) ;  /* 0x00000000000c7947 */ /* 0x000fec0003800000 */
.L_x_12505:
[----:B------:R-:W-:Y:S02]  /*19ae0*/  IMAD.MOV.U32 R25, RZ, RZ, RZ ;  /* 0x000000ffff197224 */ /* 0x000fe400078e00ff */
[----:B------:R-:W-:Y:S02]  /*19af0*/  IMAD.U32 R24, RZ, RZ, UR6 ;  /* 0x00000006ff187e24 */ /* 0x000fe4000f8e00ff */
[----:B------:R-:W-:-:S07]  /*19b00*/  IMAD.MOV.U32 R26, RZ, RZ, RZ ;  /* 0x000000ffff1a7224 */ /* 0x000fce00078e00ff */
.L_x_12510:
[----:B------:R-:W-:-:S13]  /*19b10*/  ISETP.NE.AND P0, PT, R0, RZ, PT ;  /* 0x000000ff0000720c */ /* 0x000fda0003f05270 */
[----:B------:R-:W0:Y:S01]  /*19b20*/  @!P0 S2R R3, SR_CgaCtaId ;  /* 0x0000000000038919 */ /* 0x000e220000008800 */
[----:B------:R-:W-:-:S04]  /*19b30*/  @!P0 MOV R0, 0x400 ;  /* 0x0000040000008802 */ /* 0x000fc80000000f00 */
[----:B0-----:R-:W-:-:S05]  /*19b40*/  @!P0 LEA R0, R3, R0, 0x18 ;  /* 0x0000000003008211 */ /* 0x001fca00078ec0ff */
[----:B------:R1:W-:Y:S01]  /*19b50*/  @!P0 STS.128 [R0+0x2d8d0], R24 ;  /* 0x02d8d01800008388 */ /* 0x0003e20000000c00 */
[----:B------:R-:W-:Y:S06]  /*19b60*/  BAR.ARV 0x5, 0x200 ;  /* 0x0148000000007b1d */ /* 0x000fec0000002000 */
.L_x_12503:
[----:B-1----:R-:W-:Y:S01]  /*19b70*/  IMAD.MOV.U32 R0, RZ, RZ, 0x1 ;  /* 0x00000001ff007424 */ /* 0x002fe200078e00ff */
[----:B------:R-:W-:Y:S01]  /*19b80*/  ULDC UR4, c[0x0][0xc3c] ;  /* 0x00030f0000047ab9 */ /* 0x000fe20000000800 */
[----:B------:R-:W-:Y:S01]  /*19b90*/  IMAD.MOV.U32 R28, RZ, RZ, RZ ;  /* 0x000000ffff1c7224 */ /* 0x000fe200078e00ff */
[----:B0-----:R-:W-:Y:S02]  /*19ba0*/  ISETP.GE.AND P0, PT, R27, UR4, PT ;  /* 0x000000041b007c0c */ /* 0x001fe4000bf06270 */
        /* <DEDUP_REMOVED lines=36> */
.L_x_12616:
[----:B------:R-:W0:Y:S02]  /*19df0*/  LDC.64 R2, c[0x0][0xc88] ;  /* 0x00032200ff027b82 */ /* 0x000e240000000a00 */
[----:B0-----:R-:W-:-:S05]  /*19e00*/  IMAD.WIDE R2, R27, 0x4, R2 ;  /* 0x000000041b027825 */ /* 0x001fca00078e0202 */
[----:B--2---:R-:W2:Y:S01]  /*19e10*/  LDG.E R11, desc[UR38][R2.64] ;  /* 0x00000026020b7981 */ /* 0x004ea2000c1e1900 */
[----:B------:R-:W-:Y:S05]  /*19e20*/  YIELD ;  /* 0x0000000000007946 */ /* 0x000fea0003800000 */
[----:B------:R-:W-:Y:S01]  /*19e30*/  ULDC.64 UR4, c[0x0][0xa28] ;  /* 0x00028a0000047ab9 */ /* 0x000fe20000000a00 */
[----:B------:R-:W-:Y:S01]  /*19e40*/  IMAD.MOV.U32 R10, RZ, RZ, RZ ;  /* 0x000000ffff0a7224 */ /* 0x000fe200078e00ff */
[----:B------:R-:W-:Y:S01]  /*19e50*/  ISETP.NE.U32.AND P0, PT, RZ, UR4, PT ;  /* 0x00000004ff007c0c */ /* 0x000fe2000bf05070 */
[----:B-1----:R-:W-:Y:S01]  /*19e60*/  IMAD.MOV.U32 R6, RZ, RZ, RZ ;  /* 0x000000ffff067224 */ /* 0x002fe200078e00ff */
[----:B------:R-:W-:Y:S01]  /*19e70*/  ULDC.64 UR8, c[0x0][0xa18] ;  /* 0x0002860000087ab9 */ /* 0x000fe20000000a00 */
[----:B------:R-:W-:Y:S01]  /*19e80*/  ULDC.64 UR6, c[0x0][0xa10] ;  /* 0x0002840000067ab9 */ /* 0x000fe20000000a00 */
[----:B------:R-:W-:-:S02]  /*19e90*/  ISETP.NE.AND.EX P0, PT, RZ, UR5, PT, P0 ;  /* 0x00000005ff007c0c */ /* 0x000fc4000bf05300 */
[----:B--2---:R-:W-:Y:S01]  /*19ea0*/  SHF.R.S32.HI R0, RZ, 0x1f, R11 ;  /* 0x0000001fff007819 */ /* 0x004fe2000001140b */
[----:B------:R-:W-:-:S10]  /*19eb0*/  IMAD.SHL.U32 R18, R11, 0x4, RZ ;  /* 0x000000040b127824 */ /* 0x000fd400078e00ff */
[C---:B------:R-:W-:Y:S01]  /*19ec0*/  @P0 LEA R2, P1, R11.reuse, UR4, 0x2 ;  /* 0x000000040b020c11 */ /* 0x040fe2000f8210ff */
[----:B------:R-:W-:Y:S03]  /*19ed0*/  STL [R1+0x8], R11 ;  /* 0x0000080b01007387 */ /* 0x000fe60000100800 */
[C-C-:B------:R-:W-:Y:S01]  /*19ee0*/  @P0 LEA.HI.X R3, R11.reuse, UR5, R0.reuse, 0x2, P1 ;  /* 0x000000050b030c11 */ /* 0x140fe200088f1400 */
[----:B------:R-:W-:Y:S01]  /*19ef0*/  ULDC.64 UR4, c[0x0][0xa00] ;  /* 0x0002800000047ab9 */ /* 0x000fe20000000a00 */
[----:B------:R-:W-:Y:S01]  /*19f00*/  SHF.L.U64.HI R19, R11, 0x2, R0 ;  /* 0x000000020b137819 */ /* 0x000fe20000010200 */
[----:B------:R0:W-:Y:S04]  /*19f10*/  STL [R1+0x48], R0 ;  /* 0x0000480001007387 */ /* 0x0001e80000100800 */
[----:B------:R1:W2:Y:S01]  /*19f20*/  @P0 LDG.E R10, desc[UR38][R2.64] ;  /* 0x00000026020a0981 */ /* 0x0002a2000c1e1900 */
        /* <DEDUP_REMOVED lines=28> */
[----:B0-----:R-:W-:Y:S01]  /*1a0f0*/  IMAD.U32 R6, RZ, RZ, UR4 ;  /* 0x00000004ff067e24 */ /* 0x001fe2000f8e00ff */
[----:B---3--:R0:W-:Y:S04]  /*1a100*/  STL [R1+0x40], R8 ;  /* 0x0000400801007387 */ /* 0x0081e80000100800 */
[----:B--2---:R0:W-:Y:S01]  /*1a110*/  STL [R1+0x28], R10 ;  /* 0x0000280a01007387 */ /* 0x0041e20000100800 */
[----:B----4-:R-:W-:Y:S05]  /*1a120*/  @P2 BRA `(.L_x_12512) ;  /* 0x0000000000142947 */ /* 0x010fea0003800000 */
[----:B------:R-:W-:Y:S05]  /*1a130*/  @!P0 BRA `(.L_x_12512) ;  /* 0x0000000000108947 */ /* 0x000fea0003800000 */
[----:B------:R-:W0:Y:S04]  /*1a140*/  LDG.E R7, desc[UR38][R2.64] ;  /* 0x0000002602077981 */ /* 0x000e28000c1e1900 */
[----:B------:R-:W0:Y:S02]  /*1a150*/  LDG.E R2, desc[UR38][R2.64+0x4] ;  /* 0x0000042602027981 */ /* 0x000e24000c1e1900 */
[----:B0-----:R-:W-:-:S05]  /*1a160*/  IMAD.IADD R8, R2, 0x1, -R7 ;  /* 0x0000000102087824 */ /* 0x001fca00078e0a07 */
[----:B------:R1:W-:Y:S02]  /*1a170*/  STL [R1+0x40], R8 ;  /* 0x0000400801007387 */ /* 0x0003e40000100800 */
.L_x_12512:
[----:B------:R-:W-:Y:S01]  /*1a180*/  IMAD.MOV.U32 R12, RZ, RZ, R11 ;  /* 0x000000ffff0c7224 */ /* 0x000fe200078e000b */
[----:B------:R-:W-:Y:S01]  /*1a190*/  ULDC.64 UR4, c[0x0][0xa20] ;  /* 0x0002880000047ab9 */ /* 0x000fe20000000a00 */
[C---:B------:R-:W-:Y:S02]  /*1a1a0*/  LOP3.LUT R7, R26.reuse, 0xff000000, RZ, 0xc0, !PT ;  /* 0xff0000001a077812 */ /* 0x040fe400078ec0ff */
[----:B------:R-:W-:Y:S01]  /*1a1b0*/  ISETP.NE.U32.AND P0, PT, RZ, UR4, PT ;  /* 0x00000004ff007c0c */ /* 0x000fe2000bf05070 */
[----:B------:R2:W-:Y:S01]  /*1a1c0*/  STL [R1+0xc], R12 ;  /* 0x00000c0c01007387 */ /* 0x0005e20000100800 */
[----:B------:R-:W-:Y:S02]  /*1a1d0*/  SHF.R.U32.HI R7, RZ, 0x8, R7 ;  /* 0x00000008ff077819 */ /* 0x000fe40000011607 */
[----:B------:R-:W-:Y:S02]  /*1a1e0*/  ISETP.NE.AND.EX P0, PT, RZ, UR5, PT, P0 ;  /* 0x00000005ff007c0c */ /* 0x000fe4000bf05300 */
[----:B------:R-:W-:-:S02]  /*1a1f0*/  LOP3.LUT R2, R26, 0xff0000, RZ, 0xc0, !PT ;  /* 0x00ff00001a027812 */ /* 0x000fc400078ec0ff */
[----:B------:R-:W-:Y:S02]  /*1a200*/  LOP3.LUT R17, R26, 0xffff, RZ, 0xc0, !PT ;  /* 0x0000ffff1a117812 */ /* 0x000fe400078ec0ff */
[----:B------:R-:W-:-:S07]  /*1a210*/  LEA.HI R7, R2, R7, RZ, 0x10 ;  /* 0x0000000702077211 */ /* 0x000fce00078f80ff */
[----:B--2---:R-:W-:Y:S05]  /*1a220*/  @!P0 BRA `(.L_x_12513) ;  /* 0x0000000000108947 */ /* 0x004fea0003800000 */
[----:B------:R-:W-:-:S04]  /*1a230*/  IADD3 R2, P0, R18, UR4, RZ ;  /* 0x0000000412027c10 */ /* 0x000fc8000ff1e0ff */
[----:B------:R-:W-:-:S05]  /*1a240*/  IADD3.X R3, R19, UR5, RZ, P0, !PT ;  /* 0x0000000513037c10 */ /* 0x000fca00087fe4ff */
[----:B------:R2:W5:Y:S01]  /*1a250*/  LDG.E R6, desc[UR38][R2.64] ;  /* 0x0000002602067981 */ /* 0x000562000c1e1900 */
[----:B------:R-:W-:Y:S05]  /*1a260*/  BRA `(.L_x_12514) ;  /* 0x0000000000247947 */ /* 0x000fea0003800000 */
.L_x_12513:
        /* <DEDUP_REMOVED lines=9> */
.L_x_12514:
[----:B--2---:R-:W2:Y:S01]  /*1a300*/  @P1 LDG.E R2, desc[UR38][R4.64] ;  /* 0x0000002604021981 */ /* 0x004ea2000c1e1900 */
[----:B------:R-:W3:Y:S03]  /*1a310*/  LDC R3, c[0x0][0x448] ;  /* 0x00011200ff037b82 */ /* 0x000ee60000000800 */
[----:B------:R4:W2:Y:S01]  /*1a320*/  @P1 LDG.E R4, desc[UR38][R4.64+0x4] ;  /* 0x0000042604041981 */ /* 0x0008a2000c1e1900 */
[----:B-----5:R-:W-:Y:S01]  /*1a330*/  IMAD.IADD R6, R6, 0x1, -R10 ;  /* 0x0000000106067824 */ /* 0x020fe200078e0a0a */
[----:B------:R-:W-:Y:S01]  /*1a340*/  BSSY B0, `(.L_x_12515) ;  /* 0x0000037000007945 */ /* 0x000fe20003800000 */
[----:B------:R-:W-:Y:S02]  /*1a350*/  LOP3.LUT R23, R7, 0xff, RZ, 0xc0, !PT ;  /* 0x000000ff07177812 */ /* 0x000fe400078ec0ff */
[----:B---3--:R-:W-:-:S13]  /*1a360*/  ISETP.NE.AND P0, PT, R3, 0x1, PT ;  /* 0x000000010300780c */ /* 0x008fda0003f05270 */
[----:B------:R-:W3:Y:S08]  /*1a370*/  @P0 LDC R3, c[0x0][0x44c] ;  /* 0x00011300ff030b82 */ /* 0x000ef00000000800 */
[----:B----4-:R-:W4:Y:S01]  /*1a380*/  @P0 LDC R5, c[0x0][0x450] ;  /* 0x00011400ff050b82 */ /* 0x010f220000000800 */
[----:B--2---:R-:W-:Y:S02]  /*1a390*/  @P1 IMAD.IADD R9, R4, 0x1, -R2 ;  /* 0x0000000104091824 */ /* 0x004fe400078e0a02 */
[----:B------:R-:W-:-:S05]  /*1a3a0*/  IMAD R2, R25, 0xc0, RZ ;  /* 0x000000c019027824 */ /* 0x000fca00078e02ff */
[----:B------:R-:W-:-:S05]  /*1a3b0*/  IADD3 R2, R2, 0xbf, RZ ;  /* 0x000000bf02027810 */ /* 0x000fca0007ffe0ff */
[----:B---3--:R-:W-:-:S05]  /*1a3c0*/  @P0 IMAD.HI.U32 R3, R2, R3, RZ ;  /* 0x0000000302030227 */ /* 0x008fca00078e00ff */
[----:B----4-:R-:W-:Y:S01]  /*1a3d0*/  @P0 SHF.R.U32.HI R2, RZ, R5, R3 ;  /* 0x00000005ff020219 */ /* 0x010fe20000011603 */
[----:B------:R-:W-:-:S05]  /*1a3e0*/  IMAD.IADD R3, R6, 0x1, R9 ;  /* 0x0000000106037824 */ /* 0x000fca00078e0209 */
[----:B------:R2:W-:Y:S01]  /*1a3f0*/  STL [R1+0x20], R3 ;  /* 0x0000200301007387 */ /* 0x0005e20000100800 */
[----:B------:R-:W-:-:S05]  /*1a400*/  IADD3 R20, R3, 0x80, -R8 ;  /* 0x0000008003147810 */ /* 0x000fca0007ffe808 */
[----:B------:R-:W-:Y:S02]  /*1a410*/  IMAD.IADD R2, R20, 0x1, R2 ;  /* 0x0000000114027824 */ /* 0x000fe400078e0202 */
[----:B--2---:R-:W-:-:S05]  /*1a420*/  VIADD R3, R3, 0x7f ;  /* 0x0000007f03037836 */ /* 0x004fca0000000000 */
[----:B------:R-:W-:-:S04]  /*1a430*/  SHF.R.S32.HI R4, RZ, 0x1f, R3 ;  /* 0x0000001fff047819 */ /* 0x000fc80000011403 */
[----:B------:R-:W-:Y:S02]  /*1a440*/  LEA.HI R4, R4, R3, RZ, 0x7 ;  /* 0x0000000304047211 */ /* 0x000fe400078f38ff */
[----:B------:R-:W-:Y:S02]  /*1a450*/  SHF.R.S32.HI R3, RZ, 0x1f, R2 ;  /* 0x0000001fff037819 */ /* 0x000fe40000011402 */
[----:B------:R-:W-:Y:S02]  /*1a460*/  SHF.R.S32.HI R21, RZ, 0x7, R4 ;  /* 0x00000007ff157819 */ /* 0x000fe40000011404 */
[----:B------:R-:W-:Y:S01]  /*1a470*/  LEA.HI R3, R3, R2, RZ, 0x7 ;  /* 0x0000000203037211 */ /* 0x000fe200078f38ff */
[----:B------:R-:W-:Y:S01]  /*1a480*/  IMAD.MOV.U32 R2, RZ, RZ, RZ ;  /* 0x000000ffff027224 */ /* 0x000fe200078e00ff */
        /* <DEDUP_REMOVED lines=8> */
[----:B01----:R-:W-:Y:S02]  /*1a510*/  IABS R8, R7 ;  /* 0x0000000700087213 */ /* 0x003fe40000000000 */
        /* <DEDUP_REMOVED lines=25> */
.L_x_12516:
[----:B------:R-:W-:Y:S05]  /*1a6b0*/  BSYNC B0 ;  /* 0x0000000000007941 */ /* 0x000fea0003800000 */
.L_x_12515:
        /* <DEDUP_REMOVED lines=20> */
[----:B------:R-:W2:Y:S02]  /*1a800*/  S2R R6, SR_TID.X ;  /* 0x0000000000067919 */ /* 0x000ea40000002100 */
[----:B--2---:R-:W-:-:S04]  /*1a810*/  SHF.R.U32.HI R6, RZ, 0x5, R6 ;  /* 0x00000005ff067819 */ /* 0x004fc80000011606 */
[----:B------:R-:W-:-:S05]  /*1a820*/  LOP3.LUT R6, R6, 0x3, RZ, 0xc0, !PT ;  /* 0x0000000306067812 */ /* 0x000fca00078ec0ff */
[----:B------:R2:W3:Y:S02]  /*1a830*/  SHFL.IDX PT, R14, R6, RZ, 0x1f ;  /* 0x00001fff060e7589 */ /* 0x0004e400000e0000 */
.L_x_12684:
[----:B---3--:R-:W-:Y:S02]  /*1a840*/  ISETP.NE.AND P0, PT, R14, RZ, PT ;  /* 0x000000ff0e00720c */ /* 0x008fe40003f05270 */
[----:B------:R-:W-:-:S11]  /*1a850*/  PLOP3.LUT P6, PT, PT, PT, PT, 0x8, 0x0 ;  /* 0x000000000000781c */ /* 0x000fd60003fce170 */
[----:B------:R-:W-:Y:S05]  /*1a860*/  @P0 BRA `(.L_x_12520) ;  /* 0x00000000000c0947 */ /* 0x000fea0003800000 */
[----:B------:R-:W-:-:S03]  /*1a870*/  UMOV UR4, 0xffffffff ;  /* 0xffffffff00047882 */ /* 0x000fc60000000000 */
[----:B------:R-:W-:Y:S05]  /*1a880*/  BRA.DIV UR4, `(.L_x_12521) ;  /* 0x0000007204507947 */ /* 0x000fea000b800000 */
[----:B------:R-:W-:-:S13]  /*1a890*/  ELECT P6, URZ, PT ;  /* 0x00000000003f782f */ /* 0x000fda00038c0000 */
.L_x_12520:
[----:B--2---:R-:W2:Y:S01]  /*1a8a0*/  LDL R6, [R1+0x4c] ;  /* 0x00004c0001067983 */ /* 0x004ea20000100800 */
[----:B------:R-:W-:Y:S01]  /*1a8b0*/  BSSY B1, `(.L_x_12522) ;  /* 0x0000008000017945 */ /* 0x000fe20003800000 */
[----:B--2---:R-:W-:-:S05]  /*1a8c0*/  VIADD R6, R6, 0x1 ;  /* 0x0000000106067836 */ /* 0x004fca0000000000 */
[----:B------:R-:W-:-:S04]  /*1a8d0*/  LEA.HI R7, R6, R6, RZ, 0x1 ;  /* 0x0000000606077211 */ /* 0x000fc800078f08ff */
[----:B------:R-:W-:-:S05]  /*1a8e0*/  LOP3.LUT R7, R7, 0xfffffffe, RZ, 0xc0, !PT ;  /* 0xfffffffe07077812 */ /* 0x000fca00078ec0ff */
[----:B------:R-:W-:-:S05]  /*1a8f0*/  IMAD.IADD R6, R6, 0x1, -R7 ;  /* 0x0000000106067824 */ /* 0x000fca00078e0a07 */
[----:B------:R-:W-:-:S04]  /*1a900*/  SHF.L.U32 R6, R6, 0x1f, RZ ;  /* 0x0000001f06067819 */ /* 0x000fc800000006ff */
[----:B------:R-:W2:Y:S02]  /*1a910*/  SYNCS.PHASECHK.TRANS64.TRYWAIT P0, [R16+URZ+0x2d820], R6 ;  /* 0x02d82006100075a7 */ /* 0x000ea4000800017f */
[----:B--2---:R-:W-:Y:S05]  /*1a920*/  @!P0 BRA `(.L_x_12523) ;  /* 0x0000007000488947 */ /* 0x004fea0003800000 */
.L_x_12687:
[----:B------:R-:W-:Y:S05]  /*1a930*/  BSYNC B1 ;  /* 0x0000000000017941 */ /* 0x000fea0003800000 */
.L_x_12522:
[----:B------:R-:W-:Y:S04]  /*1a940*/  BSSY B1, `(.L_x_12524) ;  /* 0x000008c000017945 */ /* 0x000fe80003800000 */
[----:B------:R-:W-:Y:S05]  /*1a950*/  @!P6 BRA `(.L_x_12525) ;  /* 0x000000080028e947 */ /* 0x000fea0003800000 */
[----:B01----:R-:W3:Y:S01]  /*1a960*/  LDL R8, [R1+0x4] ;  /* 0x0000040001087983 */ /* 0x003ee20000100800 */
[----:B------:R-:W-:Y:S01]  /*1a970*/  IMAD R9, R29, 0x8, R16 ;  /* 0x000000081d097824 */ /* 0x000fe200078e0210 */
[----:B------:R-:W0:Y:S01]  /*1a980*/  S2R R7, SR_TID.X ;  /* 0x0000000000077919 */ /* 0x000e220000002100 */
[----:B------:R-:W-:Y:S01]  /*1a990*/  BSSY B2, `(.L_x_12526) ;  /* 0x0000006000027945 */ /* 0x000fe20003800000 */
[----:B0-----:R-:W-:-:S04]  /*1a9a0*/  LOP3.LUT R7, R7, 0x7f, RZ, 0xc0, !PT ;  /* 0x0000007f07077812 */ /* 0x001fc800078ec0ff */
[----:B------:R-:W-:Y:S02]  /*1a9b0*/  ISETP.NE.AND P1, PT, R7, RZ, PT ;  /* 0x000000ff0700720c */ /* 0x000fe40003f25270 */
[----:B---3--:R-:W-:-:S04]  /*1a9c0*/  SHF.L.U32 R11, R8, 0x1f, RZ ;  /* 0x0000001f080b7819 */ /* 0x008fc800000006ff */
[----:B------:R-:W0:Y:S02]  /*1a9d0*/  SYNCS.PHASECHK.TRANS64.TRYWAIT P0, [R9+URZ+0x2d8a0], R11 ;  /* 0x02d8a00b090075a7 */ /* 0x000e24000800017f */
[----:B0-----:R-:W-:Y:S05]  /*1a9e0*/  @!P0 BRA `(.L_x_12527) ;  /* 0x00000070002c8947 */ /* 0x001fea0003800000 */
.L_x_12688:
[----:B------:R-:W-:Y:S05]  /*1a9f0*/  BSYNC B2 ;  /* 0x0000000000027941 */ /* 0x000fea0003800000 */
.L_x_12526:
[----:B------:R-:W-:Y:S04]  /*1aa00*/  BSSY B2, `(.L_x_12528) ;  /* 0x0000009000027945 */ /* 0x000fe80003800000 */
[----:B------:R-:W-:Y:S05]  /*1aa10*/  @P1 BRA `(.L_x_12529) ;  /* 0x00000000001c1947 */ /* 0x000fea0003800000 */
[----:B--2---:R-:W1:Y:S02]  /*1aa20*/  S2R R6, SR_TID.X ;  /* 0x0000000000067919 */ /* 0x004e640000002100 */
[----:B-1----:R-:W-:Y:S01]  /*1aa30*/  LOP3.LUT R7, R6, 0x1f, RZ, 0xc0, !PT ;  /* 0x0000001f06077812 */ /* 0x002fe200078ec0ff */
[----:B------:R-:W-:-:S03]  /*1aa40*/  IMAD.MOV.U32 R6, RZ, RZ, 0x6000 ;  /* 0x00006000ff067424 */ /* 0x000fc600078e00ff */
[----:B------:R-:W-:Y:S01]  /*1aa50*/  ISETP.NE.AND P0, PT, R7, RZ, PT ;  /* 0x000000ff0700720c */ /* 0x000fe20003f05270 */
[----:B------:R1:W-:-:S12]  /*1aa60*/  SYNCS.ARRIVE.TRANS64 RZ, [R9+URZ+0x2d890], R6 ;  /* 0x02d8900609ff79a7 */ /* 0x0003d8000800003f */
[----:B-1----:R-:W-:Y:S05]  /*1aa70*/  @!P0 BRA `(.L_x_12529) ;  /* 0x0000000000048947 */ /* 0x002fea0003800000 */
[----:B------:R-:W-:Y:S01]  /*1aa80*/  BPT.TRAP 0x1 ;  /* 0x000000040000795c */ /* 0x000fe20000300000 */
.L_x_12529:
[----:B------:R-:W-:Y:S05]  /*1aa90*/  BSYNC B2 ;  /* 0x0000000000027941 */ /* 0x000fea0003800000 */
.L_x_12528:
        /* <DEDUP_REMOVED lines=8> */
[----:B--2---:R-:W-:Y:S01]  /*1ab20*/  VIADD R6, R9, 0x2d890 ;  /* 0x0002d89009067836 */ /* 0x004fe20000000000 */
[----:B------:R-:W-:Y:S01]  /*1ab30*/  UMOV UR6, 0x0 ;  /* 0x0000000000067882 */ /* 0x000fe20000000000 */
[----:B------:R-:W-:Y:S01]  /*1ab40*/  VIADD R10, R8, 0x15400 ;  /* 0x00015400080a7836 */ /* 0x000fe20000000000 */
[----:B------:R-:W-:-:S09]  /*1ab50*/  UMOV UR7, 0x12f00000 ;  /* 0x12f0000000077882 */ /* 0x000fd20000000000 */
.L_x_12530:
        /* <DEDUP_REMOVED lines=16> */
.L_x_12531:
        /* <DEDUP_REMOVED lines=16> */
.L_x_12532:
        /* <DEDUP_REMOVED lines=13> */
.L_x_12689:
[----:B------:R-:W-:Y:S05]  /*1ae30*/  BSYNC B2 ;  /* 0x0000000000027941 */ /* 0x000fea0003800000 */
.L_x_12533:
        /* <DEDUP_REMOVED lines=11> */
.L_x_12536:
[----:B------:R-:W-:Y:S05]  /*1aef0*/  BSYNC B2 ;  /* 0x0000000000027941 */ /* 0x000fea0003800000 */
.L_x_12535:
        /* <DEDUP_REMOVED lines=8> */
.L_x_12537:
        /* <DEDUP_REMOVED lines=15> */
.L_x_12538:
        /* <DEDUP_REMOVED lines=15> */
.L_x_12539:
        /* <DEDUP_REMOVED lines=9> */
[----:B---3--:R-:W-:Y:S05]  /*1b1f0*/  @P0 BRA.U.ANY `(.L_x_12539) ;  /* 0xfffffffd00d80947 */ /* 0x008fea000393ffff */
.L_x_12525:
[----:B------:R-:W-:Y:S05]  /*1b200*/  BSYNC B1 ;  /* 0x0000000000017941 */ /* 0x000fea0003800000 */
.L_x_12524:
[----:B--2---:R-:W2:Y:S01]  /*1b210*/  LDL.LU R6, [R1+0x4] ;  /* 0x0000040001067983 */ /* 0x004ea20000300800 */
[----:B------:R-:W-:Y:S01]  /*1b220*/  VIADD R29, R29, 0x1 ;  /* 0x000000011d1d7836 */ /* 0x000fe20000000000 */
[----:B------:R-:W-:Y:S01]  /*1b230*/  PLOP3.LUT P0, PT, PT, PT, PT, 0x8, 0x0 ;  /* 0x000000000000781c */ /* 0x000fe20003f0e170 */
[----:B0-----:R-:W-:-:S03]  /*1b240*/  VIADD R10, R5, 0xfffffffe ;  /* 0xfffffffe050a7836 */ /* 0x001fc60000000000 */
[C---:B------:R-:W-:Y:S02]  /*1b250*/  ISETP.NE.AND P1, PT, R29.reuse, 0x2, PT ;  /* 0x000000021d00780c */ /* 0x040fe40003f25270 */
[----:B------:R-:W-:Y:S02]  /*1b260*/  ISETP.GE.AND P2, PT, R10, R3, PT ;  /* 0x000000030a00720c */ /* 0x000fe40003f46270 */
[----:B------:R-:W-:Y:S02]  /*1b270*/  SEL R5, RZ, 0x1, P1 ;  /* 0x00000001ff057807 */ /* 0x000fe40000800000 */
[----:B------:R-:W-:Y:S02]  /*1b280*/  SEL R29, R29, RZ, P1 ;  /* 0x000000ff1d1d7207 */ /* 0x000fe40000800000 */
[----:B--2---:R-:W-:-:S05]  /*1b290*/  LOP3.LUT R6, R6, R5, RZ, 0x3c, !PT ;  /* 0x0000000506067212 */ /* 0x004fca00078e3cff */
[----:B------:R2:W-:Y:S02]  /*1b2a0*/  STL [R1+0x4], R6 ;  /* 0x0000040601007387 */ /* 0x0005e40000100800 */
[----:B------:R-:W-:Y:S05]  /*1b2b0*/  @!P2 BRA `(.L_x_12518) ;  /* 0x00000008005ca947 */ /* 0x000fea0003800000 */
.L_x_12556:
[----:B------:R-:W-:Y:S05]  /*1b2c0*/  YIELD ;  /* 0x0000000000007946 */ /* 0x000fea0003800000 */
[----:B------:R-:W-:Y:S04]  /*1b2d0*/  BSSY B1, `(.L_x_12540) ;  /* 0x000008b000017945 */ /* 0x000fe80003800000 */
[----:B---3--:R-:W-:Y:S05]  /*1b2e0*/  @!P6 BRA `(.L_x_12541) ;  /* 0x000000080024e947 */ /* 0x008fea0003800000 */
[----:B--2---:R-:W1:Y:S01]  /*1b2f0*/  LDL R6, [R1+0x4] ;  /* 0x0000040001067983 */ /* 0x004e620000100800 */
[----:B------:R-:W-:Y:S01]  /*1b300*/  IMAD R9, R29, 0x8, R16 ;  /* 0x000000081d097824 */ /* 0x000fe200078e0210 */
[----:B------:R-:W0:Y:S01]  /*1b310*/  S2R R5, SR_TID.X ;  /* 0x0000000000057919 */ /* 0x000e220000002100 */
[----:B------:R-:W-:Y:S01]  /*1b320*/  BSSY B2, `(.L_x_12542) ;  /* 0x0000006000027945 */ /* 0x000fe20003800000 */
[----:B0-----:R-:W-:-:S04]  /*1b330*/  LOP3.LUT R5, R5, 0x7f, RZ, 0xc0, !PT ;  /* 0x0000007f05057812 */ /* 0x001fc800078ec0ff */
[----:B------:R-:W-:Y:S02]  /*1b340*/  ISETP.NE.AND P2, PT, R5, RZ, PT ;  /* 0x000000ff0500720c */ /* 0x000fe40003f45270 */
[----:B-1----:R-:W-:-:S04]  /*1b350*/  SHF.L.U32 R8, R6, 0x1f, RZ ;  /* 0x0000001f06087819 */ /* 0x002fc800000006ff */
[----:B------:R-:W0:Y:S02]  /*1b360*/  SYNCS.PHASECHK.TRANS64.TRYWAIT P1, [R9+URZ+0x2d8a0], R8 ;  /* 0x02d8a008090075a7 */ /* 0x000e24000802017f */
[----:B0-----:R-:W-:Y:S05]  /*1b370*/  @!P1 BRA `(.L_x_12543) ;  /* 0x0000006400f09947 */ /* 0x001fea0003800000 */
.L_x_12690:
[----:B------:R-:W-:Y:S05]  /*1b380*/  BSYNC B2 ;  /* 0x0000000000027941 */ /* 0x000fea0003800000 */
.L_x_12542:
        /* <DEDUP_REMOVED lines=9> */
.L_x_12545:
[----:B------:R-:W-:Y:S05]  /*1b420*/  BSYNC B2 ;  /* 0x0000000000027941 */ /* 0x000fea0003800000 */
.L_x_12544:
        /* <DEDUP_REMOVED lines=11> */
.L_x_12546:
        /* <DEDUP_REMOVED lines=16> */
.L_x_12547:
        /* <DEDUP_REMOVED lines=16> */
.L_x_12548:
        /* <DEDUP_REMOVED lines=13> */
.L_x_12691:
[----:B------:R-:W-:Y:S05]  /*1b7b0*/  BSYNC B2 ;  /* 0x0000000000027941 */ /* 0x000fea0003800000 */
.L_x_12549:
        /* <DEDUP_REMOVED lines=11> */
.L_x_12552:
[----:B------:R-:W-:Y:S05]  /*1b870*/  BSYNC B2 ;  /* 0x0000000000027941 */ /* 0x000fea0003800000 */
.L_x_12551:
        /* <DEDUP_REMOVED lines=8> */
.L_x_12553:
        /* <DEDUP_REMOVED lines=15> */
.L_x_12554:
        /* <DEDUP_REMOVED lines=15> */
.L_x_12555:
        /* <DEDUP_REMOVED lines=10> */
.L_x_12541:
[----:B------:R-:W-:Y:S05]  /*1bb80*/  BSYNC B1 ;  /* 0x0000000000017941 */ /* 0x000fea0003800000 */
.L_x_12540:
[----:B-1----:R-:W3:Y:S01]  /*1bb90*/  LDL.LU R8, [R1+0x4] ;  /* 0x0000040001087983 */ /* 0x002ee20000300800 */
[----:B------:R-:W-:Y:S01]  /*1bba0*/  VIADD R29, R29, 0x1 ;  /* 0x000000011d1d7836 */ /* 0x000fe20000000000 */
[C---:B------:R-:W-:Y:S01]  /*1bbb0*/  ISETP.GT.AND P2, PT, R10.reuse, R3, PT ;  /* 0x000000030a00720c */ /* 0x040fe20003f44270 */
[----:B------:R-:W-:-:S03]  /*1bbc0*/  VIADD R10, R10, 0xffffffff ;  /* 0xffffffff0a0a7836 */ /* 0x000fc60000000000 */
[----:B------:R-:W-:-:S04]  /*1bbd0*/  ISETP.NE.AND P1, PT, R29, 0x2, PT ;  /* 0x000000021d00780c */ /* 0x000fc80003f25270 */
[----:B------:R-:W-:Y:S02]  /*1bbe0*/  SEL R5, RZ, 0x1, P1 ;  /* 0x00000001ff057807 */ /* 0x000fe40000800000 */
[----:B------:R-:W-:Y:S02]  /*1bbf0*/  SEL R29, R29, RZ, P1 ;  /* 0x000000ff1d1d7207 */ /* 0x000fe40000800000 */
[----:B---3--:R-:W-:-:S05]  /*1bc00*/  LOP3.LUT R8, R8, R5, RZ, 0x3c, !PT ;  /* 0x0000000508087212 */ /* 0x008fca00078e3cff */
[----:B------:R3:W-:Y:S01]  /*1bc10*/  STL [R1+0x4], R8 ;  /* 0x0000040801007387 */ /* 0x0007e20000100800 */
[----:B------:R-:W-:Y:S05]  /*1bc20*/  @P2 BRA `(.L_x_12556) ;  /* 0xfffffff400a42947 */ /* 0x000fea000383ffff */
.L_x_12518:
[----:B------:R-:W-:Y:S05]  /*1bc30*/  BSYNC B0 ;  /* 0x0000000000007941 */ /* 0x000fea0003800000 */
.L_x_12517:
[----:B------:R-:W4:Y:S01]  /*1bc40*/  LDC R0, c[0x0][0x448] ;  /* 0x00011200ff007b82 */ /* 0x000f220000000800 */
[----:B------:R-:W-:Y:S01]  /*1bc50*/  IMAD.MOV.U32 R2, RZ, RZ, 0xc0 ;  /* 0x000000c0ff027424 */ /* 0x000fe200078e00ff */
[----:B------:R-:W-:Y:S01]  /*1bc60*/  ISETP.NE.AND P2, PT, R4, RZ, PT ;  /* 0x000000ff0400720c */ /* 0x000fe20003f45270 */
[----:B------:R-:W-:Y:S05]  /*1bc70*/  @!P0 WARPSYNC.ALL ;  /* 0x0000000000008948 */ /* 0x000fea0003800000 */
[----:B------:R-:W-:Y:S01]  /*1bc80*/  IMAD R2, R25, R2, 0xbf ;  /* 0x000000bf19027424 */ /* 0x000fe200078e0202 */
[----:B------:R-:W-:Y:S06]  /*1bc90*/  BSSY B0, `(.L_x_12557) ;  /* 0x000002a000007945 */ /* 0x000fec0003800000 */
[----:B------:R-:W0:Y:S08]  /*1bca0*/  @!P2 LDC R4, c[0x0][0x9f0] ;  /* 0x00027c00ff04ab82 */ /* 0x000e300000000800 */
[----:B------:R-:W-:Y:S01]  /*1bcb0*/  @!P0 BAR.SYNC.DEFER_BLOCKING 0xc, 0x200 ;  /* 0x0308000000008b1d */ /* 0x000fe20000010000 */
[----:B----4-:R-:W-:-:S13]  /*1bcc0*/  ISETP.NE.AND P1, PT, R0, 0x1, PT ;  /* 0x000000010000780c */ /* 0x010fda0003f25270 */
[----:B------:R-:W4:Y:S08]  /*1bcd0*/  @P1 LDC R0, c[0x0][0x44c] ;  /* 0x00011300ff001b82 */ /* 0x000f300000000800 */
[----:B------:R-:W5:Y:S01]  /*1bce0*/  @P1 LDC R3, c[0x0][0x450] ;  /* 0x00011400ff031b82 */ /* 0x000f620000000800 */
[----:B----4-:R-:W-:-:S05]  /*1bcf0*/  @P1 IMAD.HI.U32 R0, R2, R0, RZ ;  /* 0x0000000002001227 */ /* 0x010fca00078e00ff */
[----:B-----5:R-:W-:-:S05]  /*1bd00*/  @P1 SHF.R.U32.HI R2, RZ, R3, R0 ;  /* 0x00000003ff021219 */ /* 0x020fca0000011600 */
[----:B------:R-:W-:-:S05]  /*1bd10*/  IMAD.IADD R2, R20, 0x1, R2 ;  /* 0x0000000114027824 */ /* 0x000fca00078e0202 */
[----:B------:R-:W-:-:S04]  /*1bd20*/  SHF.R.S32.HI R0, RZ, 0x1f, R2 ;  /* 0x0000001fff007819 */ /* 0x000fc80000011402 */
[----:B------:R-:W-:-:S04]  /*1bd30*/  LEA.HI R0, R0, R2, RZ, 0x7 ;  /* 0x0000000200007211 */ /* 0x000fc800078f38ff */
[----:B------:R-:W-:-:S04]  /*1bd40*/  SHF.R.S32.HI R0, RZ, 0x7, R0 ;  /* 0x00000007ff007819 */ /* 0x000fc80000011400 */
[----:B------:R-:W-:Y:S01]  /*1bd50*/  VIMNMX R21, R21, R0, PT ;  /* 0x0000000015157248 */ /* 0x000fe20003fe0100 */
[----:B------:R-:W-:-:S03]  /*1bd60*/  IMAD.MOV.U32 R0, RZ, RZ, RZ ;  /* 0x000000ffff007224 */ /* 0x000fc600078e00ff */
[----:B------:R-:W-:-:S13]  /*1bd70*/  ISETP.GE.AND P1, PT, R21, 0x1, PT ;  /* 0x000000011500780c */ /* 0x000fda0003f26270 */
[----:B0-----:R-:W-:Y:S05]  /*1bd80*/  @!P1 BRA `(.L_x_12558) ;  /* 0x0000000000689947 */ /* 0x001fea0003800000 */
[-C--:B------:R-:W-:Y:S02]  /*1bd90*/  IABS R0, R4.reuse ;  /* 0x0000000400007213 */ /* 0x080fe40000000000 */
        /* <DEDUP_REMOVED lines=25> */
.L_x_12558:
[----:B------:R-:W-:Y:S05]  /*1bf30*/  BSYNC B0 ;  /* 0x0000000000007941 */ /* 0x000fea0003800000 */
.L_x_12557:
        /* <DEDUP_REMOVED lines=13> */
[----:B------:R-:W4:Y:S01]  /*1c010*/  LDC.64 R2, c[0x0][0xc60] ;  /* 0x00031800ff027b82 */ /* 0x000f220000000a00 */
[----:B------:R-:W0:Y:S02]  /*1c020*/  FLO.U32 R0, UR4 ;  /* 0x0000000400007d00 */ /* 0x000e2400080e0000 */
[----:B0-----:R-:W-:-:S06]  /*1c030*/  ISETP.EQ.U32.AND P0, PT, R0, R5, PT ;  /* 0x000000050000720c */ /* 0x001fcc0003f02070 */
[----:B------:R-:W4:Y:S07]  /*1c040*/  POPC R5, UR4 ;  /* 0x0000000400057d09 */ /* 0x000f2e0008000000 */
[----:B----4-:R-:W4:Y:S01]  /*1c050*/  @P0 ATOMG.E.ADD.STRONG.GPU PT, R3, desc[UR38][R2.64], R5 ;  /* 0x00000005020309a8 */ /* 0x010f2200081ee1e6 */
[----:B------:R-:W0:Y:S02]  /*1c060*/  S2R R4, SR_LTMASK ;  /* 0x0000000000047919 */ /* 0x000e240000003900 */
[----:B0-----:R-:W-:-:S04]  /*1c070*/  LOP3.LUT R4, R4, UR4, RZ, 0xc0, !PT ;  /* 0x0000000404047c12 */ /* 0x001fc8000f8ec0ff */
[----:B------:R-:W0:Y:S01]  /*1c080*/  POPC R7, R4 ;  /* 0x0000000400077309 */ /* 0x000e220000000000 */
[----:B----4-:R-:W0:Y:S02]  /*1c090*/  SHFL.IDX PT, R0, R3, R0, 0x1f ;  /* 0x00001f0003007589 */ /* 0x010e2400000e0000 */
[----:B0-----:R-:W-:Y:S01]  /*1c0a0*/  IADD3 R24, R0, UR37, R7 ;  /* 0x0000002500187c10 */ /* 0x001fe2000fffe007 */
[----:B------:R-:W-:Y:S06]  /*1c0b0*/  BRA `(.L_x_12561) ;  /* 0x0000003000c07947 */ /* 0x000fec0003800000 */
.L_x_12560:
        /* <DEDUP_REMOVED lines=11> */
[----:B--2---:R-:W-:Y:S02]  /*1c170*/  IMAD.U32 R6, RZ, RZ, UR8 ;  /* 0x00000008ff067e24 */ /* 0x004fe4000f8e00ff */
[----:B------:R-:W-:-:S02]  /*1c180*/  IMAD.U32 R7, RZ, RZ, UR9 ;  /* 0x00000009ff077e24 */ /* 0x000fc4000f8e00ff */
[----:B------:R-:W-:Y:S02]  /*1c190*/  IMAD.U32 R10, RZ, RZ, UR4 ;  /* 0x00000004ff0a7e24 */ /* 0x000fe4000f8e00ff */
[----:B------:R-:W-:Y:S02]  /*1c1a0*/  IMAD.U32 R11, RZ, RZ, UR5 ;  /* 0x00000005ff0b7e24 */ /* 0x000fe4000f8e00ff */
[----:B-1-3--:R-:W-:Y:S02]  /*1c1b0*/  IMAD.MOV.U32 R8, RZ, RZ, 0x70 ;  /* 0x00000070ff087424 */ /* 0x00afe400078e00ff */
[----:B------:R-:W-:Y:S02]  /*1c1c0*/  IMAD.MOV.U32 R12, RZ, RZ, 0x1 ;  /* 0x00000001ff0c7424 */ /* 0x000fe400078e00ff */
[----:B------:R-:W-:-:S07]  /*1c1d0*/  IMAD.MOV.U32 R13, RZ, RZ, RZ ;  /* 0x000000ffff0d7224 */ /* 0x000fce00078e00ff */
[----:B------:R-:W-:-:S07]  /*1c1e0*/  LEPC R20, `(.L_x_12563) ;  /* 0x000000001014794e */ /* 0x000fce0000000000 */
[----:B0-----:R-:W-:Y:S05]  /*1c1f0*/  CALL.ABS.NOINC R2 ;  /* 0x0000000002007343 */ /* 0x001fea0003c00000 */
.L_x_12563:
[----:B------:R-:W-:Y:S05]  /*1c200*/  BSYNC B6 ;  /* 0x0000000000067941 */ /* 0x000fea0003800000 */
.L_x_12562:
        /* <DEDUP_REMOVED lines=9> */
[----:B------:R-:W-:Y:S02]  /*1c2a0*/  IMAD.U32 R4, RZ, RZ, UR6 ;  /* 0x00000006ff047e24 */ /* 0x000fe4000f8e00ff */
[----:B------:R-:W-:Y:S02]  /*1c2b0*/  IMAD.U32 R5, RZ, RZ, UR7 ;  /* 0x00000007ff057e24 */ /* 0x000fe4000f8e00ff */
[----:B--2---:R-:W-:Y:S02]  /*1c2c0*/  IMAD.U32 R6, RZ, RZ, UR8 ;  /* 0x00000008ff067e24 */ /* 0x004fe4000f8e00ff */
[----:B------:R-:W-:-:S02]  /*1c2d0*/  IMAD.U32 R7, RZ, RZ, UR9 ;  /* 0x00000009ff077e24 */ /* 0x000fc4000f8e00ff */
[----:B------:R-:W-:Y:S02]  /*1c2e0*/  IMAD.U32 R10, RZ, RZ, UR4 ;  /* 0x00000004ff0a7e24 */ /* 0x000fe4000f8e00ff */
[----:B------:R-:W-:Y:S02]  /*1c2f0*/  IMAD.U32 R11, RZ, RZ, UR5 ;  /* 0x00000005ff0b7e24 */ /* 0x000fe4000f8e00ff */
[----:B-1-3--:R-:W-:Y:S02]  /*1c300*/  IMAD.MOV.U32 R8, RZ, RZ, 0x70 ;  /* 0x00000070ff087424 */ /* 0x00afe400078e00ff */
[----:B------:R-:W-:Y:S02]  /*1c310*/  IMAD.MOV.U32 R12, RZ, RZ, 0x1 ;  /* 0x00000001ff0c7424 */ /* 0x000fe400078e00ff */
[----:B0-----:R-:W-:-:S07]  /*1c320*/  IMAD.MOV.U32 R13, RZ, RZ, RZ ;  /* 0x000000ffff0d7224 */ /* 0x001fce00078e00ff */
[----:B------:R-:W-:-:S07]  /*1c330*/  LEPC R20, `(.L_x_12566) ;  /* 0x000000001014794e */ /* 0x000fce0000000000 */
[----:B----4-:R-:W-:Y:S05]  /*1c340*/  CALL.ABS.NOINC R2 ;  /* 0x0000000002007343 */ /* 0x010fea0003c00000 */
.L_x_12566:
        /* <DEDUP_REMOVED lines=15> */
.L_x_12565:
[----:B------:R-:W-:Y:S05]  /*1c440*/  BSYNC B6 ;  /* 0x0000000000067941 */ /* 0x000fea0003800000 */
.L_x_12564:
[----:B------:R0:W4:Y:S01]  /*1c450*/  LDL R20, [R1+0xc] ;  /* 0x00000c0001147983 */ /* 0x0001220000100800 */
[----:B------:R-:W-:Y:S01]  /*1c460*/  ULDC.64 UR4, c[0x0][0x9f8] ;  /* 0x00027e0000047ab9 */ /* 0x000fe20000000a00 */
[----:B------:R-:W-:Y:S01]  /*1c470*/  IMAD.MOV.U32 R23, RZ, RZ, R26 ;  /* 0x000000ffff177224 */ /* 0x000fe200078e001a */
[----:B------:R-:W-:Y:S01]  /*1c480*/  ISETP.NE.U32.AND P0, PT, RZ, UR4, PT ;  /* 0x00000004ff007c0c */ /* 0x000fe2000bf05070 */
[----:B------:R-:W2:Y:S01]  /*1c490*/  LDL R26, [R1+0x20] ;  /* 0x00002000011a7983 */ /* 0x000ea20000100800 */
[----:B------:R-:W1:Y:S02]  /*1c4a0*/  LDC R5, c[0x0][0x430] ;  /* 0x00010c00ff057b82 */ /* 0x000e640000000800 */
[----:B------:R-:W-:Y:S01]  /*1c4b0*/  ISETP.NE.AND.EX P0, PT, RZ, UR5, PT, P0 ;  /* 0x00000005ff007c0c */ /* 0x000fe2000bf05300 */
[----:B------:R-:W3:-:S12]  /*1c4c0*/  LDL R21, [R1+0x28] ;  /* 0x0000280001157983 */ /* 0x000ed80000100800 */
[----:B------:R-:W-:Y:S01]  /*1c4d0*/  @P0 IADD3 R18, P1, R18, UR4, RZ ;  /* 0x0000000412120c10 */ /* 0x000fe2000ff3e0ff */
[----:B------:R-:W0:Y:S01]  /*1c4e0*/  S2R R2, SR_TID.X ;  /* 0x0000000000027919 */ /* 0x000e220000002100 */
[----:B------:R-:W0:Y:S02]  /*1c4f0*/  S2R R3, SR_TID.X ;  /* 0x0000000000037919 */ /* 0x000e240000002100 */
[----:B------:R-:W-:Y:S01]  /*1c500*/  @P0 IADD3.X R19, R19, UR5, RZ, P1, !PT ;  /* 0x0000000513130c10 */ /* 0x000fe20008ffe4ff */
[----:B------:R-:W-:Y:S01]  /*1c510*/  VIADD R23, R23, 0xffffffff ;  /* 0xffffffff17177836 */ /* 0x000fe20000000000 */
[----:B------:R-:W-:Y:S01]  /*1c520*/  ULDC UR4, c[0x0][0x2f4] ;  /* 0x0000bd0000047ab9 */ /* 0x000fe20000000800 */
[----:B-1----:R-:W-:Y:S02]  /*1c530*/  ISETP.NE.AND P1, PT, R5, 0x1, PT ;  /* 0x000000010500780c */ /* 0x002fe40003f25270 */
[----:B----4-:R-:W4:Y:S01]  /*1c540*/  @P0 LDG.E R20, desc[UR38][R18.64] ;  /* 0x0000002612140981 */ /* 0x010f22000c1e1900 */
[----:B0-----:R-:W-:-:S10]  /*1c550*/  LOP3.LUT R0, R2, 0x7f, RZ, 0xc0, !PT ;  /* 0x0000007f02007812 */ /* 0x001fd400078ec0ff */
[----:B------:R-:W0:Y:S01]  /*1c560*/  @P1 LDC R2, c[0x0][0x434] ;  /* 0x00010d00ff021b82 */ /* 0x000e220000000800 */
[----:B------:R-:W-:Y:S01]  /*1c570*/  IMAD.SHL.U32 R4, R3, 0x20, RZ ;  /* 0x0000002003047824 */ /* 0x000fe200078e00ff */
[----:B------:R-:W-:Y:S01]  /*1c580*/  SHF.R.U32.HI R0, RZ, 0x2, R0 ;  /* 0x00000002ff007819 */ /* 0x000fe20000011600 */
[----:B------:R-:W-:-:S05]  /*1c590*/  IMAD.SHL.U32 R10, R23, 0x80, RZ ;  /* 0x00000080170a7824 */ /* 0x000fca00078e00ff */
[----:B------:R-:W1:Y:S01]  /*1c5a0*/  @P1 LDC R3, c[0x0][0x438] ;  /* 0x00010e00ff031b82 */ /* 0x000e620000000800 */
[----:B------:R-:W-:-:S04]  /*1c5b0*/  LOP3.LUT R4, R4, 0x60, RZ, 0xc0, !PT ;  /* 0x0000006004047812 */ /* 0x000fc800078ec0ff */
[----:B------:R-:W-:Y:S01]  /*1c5c0*/  LOP3.LUT R0, R10, R0, R4, 0xfe, !PT ;  /* 0x000000000a007212 */ /* 0x000fe200078efe04 */
[----:B------:R-:W2:Y:S01]  /*1c5d0*/  S2R R11, SR_TID.X ;  /* 0x00000000000b7919 */ /* 0x000ea20000002100 */
[----:B------:R-:W-:Y:S01]  /*1c5e0*/  LOP3.LUT R22, R22, 0xfffffff7, RZ, 0xc0, !PT ;  /* 0xfffffff716167812 */ /* 0x000fe200078ec0ff */
[----:B--2---:R-:W-:-:S05]  /*1c5f0*/  IMAD.SHL.U32 R11, R11, 0x8, RZ ;  /* 0x000000080b0b7824 */ /* 0x004fca00078e00ff */
[----:B------:R-:W-:-:S04]  /*1c600*/  LOP3.LUT R11, R11, 0x18, RZ, 0xc0, !PT ;  /* 0x000000180b0b7812 */ /* 0x000fc800078ec0ff */
[----:B------:R-:W-:Y:S01]  /*1c610*/  LOP3.LUT R12, R11, 0x20, RZ, 0xfc, !PT ;  /* 0x000000200b0c7812 */ /* 0x000fe200078efcff */
[----:B------:R-:W-:Y:S01]  /*1c620*/  UMOV UR5, 0xffffffff ;  /* 0xffffffff00057882 */ /* 0x000fe20000000000 */
[----:B----4-:R-:W-:Y:S01]  /*1c630*/  @P0 STL [R1+0xc], R20 ;  /* 0x00000c1401000387 */ /* 0x010fe20000100800 */
[C---:B------:R-:W-:Y:S01]  /*1c640*/  ISETP.GE.AND P0, PT, R0.reuse, R26, PT ;  /* 0x0000001a0000720c */ /* 0x040fe20003f06270 */
[----:B---3--:R-:W-:-:S04]  /*1c650*/  IMAD.IADD R0, R0, 0x1, R21 ;  /* 0x0000000100007824 */ /* 0x008fc800078e0215 */
        /* <DEDUP_REMOVED lines=32> */
.L_x_12694:
[----:B------:R-:W-:Y:S05]  /*1c860*/  @!P2 BRA `(.L_x_12568) ;  /* 0x000000000004a947 */ /* 0x000fea0003800000 */
[----:B------:R-:W-:Y:S01]  /*1c870*/  BPT.TRAP 0x1 ;  /* 0x000000040000795c */ /* 0x000fe20000300000 */
.L_x_12568:
        /* <DEDUP_REMOVED lines=24> */
.L_x_12695:
[----:B------:R-:W-:Y:S05]  /*1ca00*/  BSYNC B0 ;  /* 0x0000000000007941 */ /* 0x000fea0003800000 */
.L_x_12569:
        /* <DEDUP_REMOVED lines=49> */
[----:B-1----:R-:W-:Y:S02]  /*1cd20*/  @P1 IMAD.X R4, RZ, RZ, R6, P0 ;  /* 0x000000ffff041224 */ /* 0x002fe400000e0606 */
[----:B------:R-:W-:-:S03]  /*1cd30*/  @P1 IMAD R6, R8, 0x2, R16 ;  /* 0x0000000208061824 */ /* 0x000fc600078e0210 */
        /* <DEDUP_REMOVED lines=20> */
.L_x_12705:
        /* <DEDUP_REMOVED lines=12> */
.L_x_12572:
        /* <DEDUP_REMOVED lines=11> */
.L_x_12573:
        /* <DEDUP_REMOVED lines=40> */
.L_x_12575:
[----:B------:R-:W-:Y:S05]  /*1d270*/  BSYNC B6 ;  /* 0x0000000000067941 */ /* 0x000fea0003800000 */
.L_x_12574:
        /* <DEDUP_REMOVED lines=65> */
[----:B------:R-:W-:Y:S02]  /*1d690*/  IMAD R6, R0, UR7, R6 ;  /* 0x0000000700067c24 */ /* 0x000fe4000f8e0206 */
[C---:B0-----:R-:W-:Y:S02]  /*1d6a0*/  IMAD.SHL.U32 R11, R13.reuse, 0x8, RZ ;  /* 0x000000080d0b7824 */ /* 0x041fe400078e00ff */
        /* <DEDUP_REMOVED lines=55> */
[----:B0-----:R-:W-:-:S04]  /*1da20*/  IADD3 R2, R25, 0x60, RZ ;  /* 0x0000006019027810 */ /* 0x001fc80007ffe0ff */
        /* <DEDUP_REMOVED lines=20> */
.L_x_12718:
        /* <DEDUP_REMOVED lines=12> */
.L_x_12577:
        /* <DEDUP_REMOVED lines=18> */
.L_x_12719:
[----:B------:R-:W-:Y:S05]  /*1dd50*/  BSYNC B0 ;  /* 0x0000000000007941 */ /* 0x000fea0003800000 */
.L_x_12578:
        /* <DEDUP_REMOVED lines=18> */
.L_x_12594:
        /* <DEDUP_REMOVED lines=42> */
.L_x_12582:
[----:B------:R-:W-:Y:S01]  /*1e120*/  IMAD R5, R28, 0x8, R16 ;  /* 0x000000081c057824 */ /* 0x000fe200078e0210 */
[----:B------:R-:W-:Y:S01]  /*1e130*/  SHF.L.U32 R0, R2, 0x1f, RZ ;  /* 0x0000001f02007819 */ /* 0x000fe200000006ff */
[----:B------:R-:W-:Y:S03]  /*1e140*/  BSSY B1, `(.L_x_12583) ;  /* 0x0000003000017945 */ /* 0x000fe60003800000 */
[----:B------:R-:W0:Y:S02]  /*1e150*/  SYNCS.PHASECHK.TRANS64.TRYWAIT P0, [R5+URZ+0x2d840], R0 ;  /* 0x02d84000050075a7 */ /* 0x000e24000800017f */
[----:B0-----:R-:W-:Y:S05]  /*1e160*/  @!P0 BRA `(.L_x_12584) ;  /* 0x0000004800708947 */ /* 0x001fea0003800000 */
.L_x_12720:
[----:B------:R-:W-:Y:S05]  /*1e170*/  BSYNC B1 ;  /* 0x0000000000017941 */ /* 0x000fea0003800000 */
.L_x_12583:
        /* <DEDUP_REMOVED lines=52> */
.L_x_12730:
        /* <DEDUP_REMOVED lines=11> */
.L_x_12586:
        /* <DEDUP_REMOVED lines=11> */
.L_x_12587:
[----:B------:R1:W-:Y:S01]  /*1e620*/  SYNCS.ARRIVE.TRANS64.A1T0 RZ, [R5+URZ+0x2d830], RZ ;  /* 0x02d830ff05ff79a7 */ /* 0x0003e2000810003f */
[----:B------:R-:W-:Y:S05]  /*1e630*/  @!P5 BRA `(.L_x_12588) ;  /* 0x000000000004d947 */ /* 0x000fea0003800000 */
[----:B------:R-:W-:Y:S01]  /*1e640*/  BPT.TRAP 0x1 ;  /* 0x000000040000795c */ /* 0x000fe20000300000 */
.L_x_12588:
[----:B------:R-:W-:Y:S01]  /*1e650*/  SHF.L.U32 R2, R20, 0x1f, RZ ;  /* 0x0000001f14027819 */ /* 0x000fe200000006ff */
[----:B-1----:R-:W-:Y:S01]  /*1e660*/  IMAD R5, R10, 0x8, R16 ;  /* 0x000000080a057824 */ /* 0x002fe200078e0210 */
[----:B------:R-:W-:Y:S03]  /*1e670*/  BSSY B1, `(.L_x_12589) ;  /* 0x0000003000017945 */ /* 0x000fe60003800000 */
[----:B------:R-:W1:Y:S02]  /*1e680*/  SYNCS.PHASECHK.TRANS64.TRYWAIT P0, [R5+URZ+0x2d860], R2 ;  /* 0x02d86002050075a7 */ /* 0x000e64000800017f */
[----:B-1----:R-:W-:Y:S05]  /*1e690*/  @!P0 BRA `(.L_x_12590) ;  /* 0x00000048008c8947 */ /* 0x002fea0003800000 */
.L_x_12731:
[----:B------:R-:W-:Y:S05]  /*1e6a0*/  BSYNC B1 ;  /* 0x0000000000017941 */ /* 0x000fea0003800000 */
.L_x_12589:
        /* <DEDUP_REMOVED lines=45> */
.L_x_12741:
        /* <DEDUP_REMOVED lines=29> */
.L_x_12592:
        /* <DEDUP_REMOVED lines=12> */
.L_x_12593:
        /* <DEDUP_REMOVED lines=8> */
.L_x_12581:
[----:B------:R-:W-:Y:S05]  /*1ec90*/  BSYNC B0 ;  /* 0x0000000000007941 */ /* 0x000fea0003800000 */
.L_x_12580:
        /* <DEDUP_REMOVED lines=17> */
.L_x_12596:
[----:B------:R-:W-:Y:S05]  /*1edb0*/  BSYNC B0 ;  /* 0x0000000000007941 */ /* 0x000fea0003800000 */
.L_x_12595:
[----:B------:R-:W-:-:S05]  /*1edc0*/  IMAD.U32 R0, RZ, RZ, UR40 ;  /* 0x00000028ff007e24 */ /* 0x000fca000f8e00ff */
[----:B------:R-:W-:-:S13]  /*1edd0*/  ISETP.NE.AND P0, PT, R0, 0x3, PT ;  /* 0x000000030000780c */ /* 0x000fda0003f05270 */
[----:B------:R-:W-:Y:S05]  /*1ede0*/  @!P0 BRA `(.L_x_12597) ;  /* 0x0000000000048947 */ /* 0x000fea0003800000 */
[----:B------:R-:W-:Y:S01]  /*1edf0*/  BPT.TRAP 0x1 ;  /* 0x000000040000795c */ /* 0x000fe20000300000 */
.L_x_12597:
        /* <DEDUP_REMOVED lines=8> */
.L_x_12742:
[----:B------:R-:W-:Y:S05]  /*1ee80*/  BSYNC B0 ;  /* 0x0000000000007941 */ /* 0x000fea0003800000 */
.L_x_12598:
        /* <DEDUP_REMOVED lines=51> */
.L_x_12752:
        /* <DEDUP_REMOVED lines=13> */
.L_x_12601:
        /* <DEDUP_REMOVED lines=11> */
.L_x_12602:
        /* <DEDUP_REMOVED lines=8> */
.L_x_12561:
[----:B------:R-:W-:Y:S05]  /*1f3c0*/  BSYNC B7 ;  /* 0x0000000000077941 */ /* 0x000fea0003800000 */
.L_x_12559:
[----:B------:R-:W-:-:S13]  /*1f3d0*/  LOP3.LUT P0, RZ, R22, 0x10, RZ, 0xc0, !PT ;  /* 0x0000001016ff7812 */ /* 0x000fda000780c0ff */
[----:B------:R-:W-:Y:S05]  /*1f3e0*/  @!P0 BRA `(.L_x_12603) ;  /* 0x0000000000248947 */ /* 0x000fea0003800000 */
[----:B------:R-:W-:Y:S05]  /*1f3f0*/  WARPSYNC.ALL ;  /* 0x0000000000007948 */ /* 0x000fea0003800000 */
[----:B------:R-:W4:Y:S08]  /*1f400*/  S2UR UR5, SR_CgaCtaId ;  /* 0x00000000000579c3 */ /* 0x000f300000008800 */
[----:B------:R-:W-:Y:S06]  /*1f410*/  BAR.SYNC.DEFER_BLOCKING 0x5, 0x200 ;  /* 0x0148000000007b1d */ /* 0x000fec0000010000 */
[----:B------:R-:W-:-:S02]  /*1f420*/  UMOV UR4, 0x400 ;  /* 0x0000040000047882 */ /* 0x000fc40000000000 */
[----:B----4-:R-:W-:-:S06]  /*1f430*/  ULEA UR4, UR5, UR4, 0x18 ;  /* 0x0000000405047291 */ /* 0x010fcc000f8ec03f */
[----:B------:R-:W-:-:S05]  /*1f440*/  IMAD.U32 R16, RZ, RZ, UR4 ;  /* 0x00000004ff107e24 */ /* 0x000fca000f8e00ff */
[----:B------:R4:W0:Y:S01]  /*1f450*/  LDS.128 R24, [R16+0x2d8d0] ;  /* 0x02d8d00010187984 */ /* 0x0008220000000c00 */
[----:B------:R-:W-:Y:S06]  /*1f460*/  BAR.ARV 0x4, 0x200 ;  /* 0x0108000000007b1d */ /* 0x000fec0000002000 */
[----:B------:R-:W-:Y:S05]  /*1f470*/  BRA `(.L_x_12604) ;  /* 0x0000000c00d87947 */ /* 0x000fea0003800000 */
.L_x_12603:
[----:B------:R-:W1:Y:S01]  /*1f480*/  S2R R0, SR_TID.X ;  /* 0x0000000000007919 */ /* 0x000e620000002100 */
[----:B------:R-:W-:Y:S01]  /*1f490*/  UMOV UR4, 0xffffffff ;  /* 0xffffffff00047882 */ /* 0x000fe20000000000 */
[----:B-1-3--:R-:W-:-:S04]  /*1f4a0*/  LOP3.LUT R8, R0, 0x1f, RZ, 0xc0, !PT ;  /* 0x0000001f00087812 */ /* 0x00afc800078ec0ff */
[----:B------:R-:W-:Y:S01]  /*1f4b0*/  ISETP.NE.AND P0, PT, R8, 0x1f, PT ;  /* 0x0000001f0800780c */ /* 0x000fe20003f05270 */
[----:B------:R-:W-:-:S12]  /*1f4c0*/  BRA.DIV UR4, `(.L_x_12605) ;  /* 0x0000004604fc7947 */ /* 0x000fd8000b800000 */
[----:B------:R-:W-:Y:S01]  /*1f4d0*/  IMAD.IADD R9, R27, 0x1, R8 ;  /* 0x000000011b097824 */ /* 0x000fe200078e0208 */
[----:B------:R-:W-:-:S04]  /*1f4e0*/  ULDC UR4, c[0x0][0xc3c] ;  /* 0x00030f0000047ab9 */ /* 0x000fc80000000800 */
[----:B------:R-:W-:-:S13]  /*1f4f0*/  ISETP.GE.OR P1, PT, R9, UR4, !P0 ;  /* 0x0000000409007c0c */ /* 0x000fda000c726670 */
[----:B0-----:R-:W0:Y:S08]  /*1f500*/  @!P1 LDC.64 R2, c[0x0][0xc80] ;  /* 0x00032000ff029b82 */ /* 0x001e300000000a00 */
[----:B------:R-:W1:Y:S01]  /*1f510*/  @!P1 LDC.64 R4, c[0x0][0xc78] ;  /* 0x00031e00ff049b82 */ /* 0x000e620000000a00 */
[----:B0-----:R-:W-:-:S05]  /*1f520*/  @!P1 IMAD.WIDE R2, R9, 0x4, R2 ;  /* 0x0000000409029825 */ /* 0x001fca00078e0202 */
[----:B------:R1:W3:Y:S02]  /*1f530*/  @!P1 LDG.E R7, desc[UR38][R2.64] ;  /* 0x0000002602079981 */ /* 0x0002e4000c1e1900 */
[----:B-1----:R-:W-:-:S05]  /*1f540*/  @!P1 IMAD.WIDE R2, R9, 0x4, R4 ;  /* 0x0000000409029825 */ /* 0x002fca00078e0204 */
[----:B------:R-:W4:Y:S01]  /*1f550*/  @!P1 LDG.E R4, desc[UR38][R2.64] ;  /* 0x0000002602049981 */ /* 0x000f22000c1e1900 */
[----:B------:R-:W-:Y:S01]  /*1f560*/  IMAD.MOV.U32 R25, RZ, RZ, RZ ;  /* 0x000000ffff197224 */ /* 0x000fe200078e00ff */
[C---:B------:R-:W-:Y:S01]  /*1f570*/  ISETP.GE.U32.AND P2, PT, R8.reuse, 0x2, PT ;  /* 0x000000020800780c */ /* 0x040fe20003f46070 */
[----:B------:R-:W-:Y:S01]  /*1f580*/  IMAD.MOV.U32 R5, RZ, RZ, RZ ;  /* 0x000000ffff057224 */ /* 0x000fe200078e00ff */
[C---:B------:R-:W-:Y:S01]  /*1f590*/  ISETP.GE.U32.AND P3, PT, R8.reuse, 0x4, PT ;  /* 0x000000040800780c */ /* 0x040fe20003f66070 */
[----:B------:R-:W-:Y:S01]  /*1f5a0*/  SHFL.IDX PT, R0, R24, RZ, 0x1f ;  /* 0x00001fff18007589 */ /* 0x000fe200000e0000 */
[C---:B------:R-:W-:Y:S02]  /*1f5b0*/  ISETP.GE.U32.AND P4, PT, R8.reuse, 0x8, PT ;  /* 0x000000080800780c */ /* 0x040fe40003f86070 */
[----:B------:R-:W-:Y:S01]  /*1f5c0*/  ISETP.GE.U32.AND P5, PT, R8, 0x10, PT ;  /* 0x000000100800780c */ /* 0x000fe20003fa6070 */
[----:B--2---:R0:W-:Y:S02]  /*1f5d0*/  SHFL.IDX PT, R6, R24, 0x1, 0x1f ;  /* 0x00201f0018067f89 */ /* 0x0041e400000e0000 */
[----:B0-----:R-:W-:-:S02]  /*1f5e0*/  IMAD.MOV.U32 R24, RZ, RZ, RZ ;  /* 0x000000ffff187224 */ /* 0x001fc400078e00ff */
[----:B---3--:R-:W-:Y:S02]  /*1f5f0*/  @!P1 IMAD.MOV.U32 R25, RZ, RZ, R7 ;  /* 0x000000ffff199224 */ /* 0x008fe400078e0007 */
[----:B----4-:R-:W-:Y:S01]  /*1f600*/  @!P1 IMAD.MOV.U32 R5, RZ, RZ, R4 ;  /* 0x000000ffff059224 */ /* 0x010fe200078e0004 */
        /* <DEDUP_REMOVED lines=18> */
.L_x_12762:
[----:B------:R-:W-:Y:S02]  /*1f730*/  ULDC UR4, c[0x0][0xc38] ;  /* 0x00030e0000047ab9 */ /* 0x000fe40000000800 */
[----:B------:R-:W-:-:S04]  /*1f740*/  IMAD.U32 R4, RZ, RZ, UR4 ;  /* 0x00000004ff047e24 */ /* 0x000fc8000f8e00ff */
[----:B-1----:R-:W-:-:S04]  /*1f750*/  IMAD R3, R14, R4, RZ ;  /* 0x000000040e037224 */ /* 0x002fc800078e02ff */
[----:B------:R-:W-:-:S05]  /*1f760*/  IMAD.IADD R6, R6, 0x1, R3 ;  /* 0x0000000106067824 */ /* 0x000fca00078e0203 */
[----:B------:R-:W-:-:S13]  /*1f770*/  ISETP.GT.AND P6, PT, R6, R0, PT ;  /* 0x000000000600720c */ /* 0x000fda0003fc4270 */
[----:B------:R-:W-:Y:S05]  /*1f780*/  @P6 BRA `(.L_x_12606) ;  /* 0x0000000000a46947 */ /* 0x000fea0003800000 */
.L_x_12609:
        /* <DEDUP_REMOVED lines=35> */
.L_x_12770:
[----:B------:R-:W-:Y:S02]  /*1f9c0*/  ULDC UR4, c[0x0][0xc38] ;  /* 0x00030e0000047ab9 */ /* 0x000fe40000000800 */
[----:B------:R-:W-:-:S04]  /*1f9d0*/  IMAD.U32 R4, RZ, RZ, UR4 ;  /* 0x00000004ff047e24 */ /* 0x000fc8000f8e00ff */
[----:B-1----:R-:W-:-:S04]  /*1f9e0*/  IMAD R3, R14, R4, RZ ;  /* 0x000000040e037224 */ /* 0x002fc800078e02ff */
[----:B------:R-:W-:-:S05]  /*1f9f0*/  IMAD.IADD R6, R3, 0x1, R6 ;  /* 0x0000000103067824 */ /* 0x000fca00078e0206 */
[----:B------:R-:W-:-:S13]  /*1fa00*/  ISETP.GT.AND P6, PT, R6, R0, PT ;  /* 0x000000000600720c */ /* 0x000fda0003fc4270 */
[----:B------:R-:W-:Y:S05]  /*1fa10*/  @!P6 BRA `(.L_x_12609) ;  /* 0xfffffffc005ce947 */ /* 0x000fea000383ffff */
.L_x_12606:
        /* <DEDUP_REMOVED lines=10> */
.L_x_12775:
[----:B------:R-:W-:-:S13]  /*1fac0*/  ISETP.NE.AND P0, PT, R3, RZ, PT ;  /* 0x000000ff0300720c */ /* 0x000fda0003f05270 */
[----:B------:R-:W-:Y:S05]  /*1fad0*/  @!P0 BRA `(.L_x_12611) ;  /* 0x0000000000108947 */ /* 0x000fea0003800000 */
[----:B------:R-:W-:Y:S01]  /*1fae0*/  UMOV UR4, 0xffffffff ;  /* 0xffffffff00047882 */ /* 0x000fe20000000000 */
[----:B------:R-:W-:Y:S02]  /*1faf0*/  VIADD R12, R7, 0xffffffff ;  /* 0xffffffff070c7836 */ /* 0x000fe40000000000 */
[----:B------:R-:W-:Y:S05]  /*1fb00*/  BRA.DIV UR4, `(.L_x_12612) ;  /* 0x0000004a04bc7947 */ /* 0x000fea000b800000 */
[----:B------:R4:W0:Y:S02]  /*1fb10*/  SHFL.IDX PT, R24, R2, R12, 0x1f ;  /* 0x00001f0c02187589 */ /* 0x00082400000e0000 */
.L_x_12611:
        /* <DEDUP_REMOVED lines=59> */
.L_x_12613:
        /* <DEDUP_REMOVED lines=61> */
.L_x_12614:
[----:B------:R-:W-:-:S05]  /*202a0*/  LOP3.LUT R2, RZ, R2, RZ, 0x33, !PT ;  /* 0x00000002ff027212 */ /* 0x000fca00078e33ff */
[----:B------:R-:W-:Y:S01]  /*202b0*/  IMAD.IADD R25, R25, 0x1, R2 ;  /* 0x0000000119197824 */ /* 0x000fe200078e0202 */
[----:B------:R-:W-:Y:S06]  /*202c0*/  BRA `(.L_x_12615) ;  /* 0x00000000001c7947 */ /* 0x000fec0003800000 */
.L_x_12607:
[----:B------:R-:W-:Y:S01]  /*202d0*/  UMOV UR4, URZ ;  /* 0x0000003f00047c82 */ /* 0x000fe20008000000 */
[----:B------:R-:W-:Y:S01]  /*202e0*/  UMOV UR5, URZ ;  /* 0x0000003f00057c82 */ /* 0x000fe20008000000 */
[----:B------:R-:W-:Y:S01]  /*202f0*/  ULDC UR6, c[0x0][0xc3c] ;  /* 0x00030f0000067ab9 */ /* 0x000fe20000000800 */
[----:B------:R-:W-:Y:S02]  /*20300*/  IMAD.MOV.U32 R24, RZ, RZ, R0 ;  /* 0x000000ffff187224 */ /* 0x000fe400078e0000 */
[----:B------:R-:W-:Y:S02]  /*20310*/  IMAD.U32 R25, RZ, RZ, UR4 ;  /* 0x00000004ff197e24 */ /* 0x000fe4000f8e00ff */
[----:B------:R-:W-:Y:S02]  /*20320*/  IMAD.U32 R26, RZ, RZ, UR5 ;  /* 0x00000005ff1a7e24 */ /* 0x000fe4000f8e00ff */
[----:B------:R-:W-:-:S07]  /*20330*/  IMAD.U32 R27, RZ, RZ, UR6 ;  /* 0x00000006ff1b7e24 */ /* 0x000fce000f8e00ff */
.L_x_12615:
        /* <DEDUP_REMOVED lines=10> */
.L_x_12604:
[----:B------:R-:W-:Y:S02]  /*203e0*/  ULDC UR4, c[0x0][0xc3c] ;  /* 0x00030f0000047ab9 */ /* 0x000fe40000000800 */
[----:B0-----:R-:W-:-:S13]  /*203f0*/  ISETP.GE.AND P0, PT, R27, UR4, PT ;  /* 0x000000041b007c0c */ /* 0x001fda000bf06270 */
[----:B------:R-:W-:Y:S05]  /*20400*/  @!P0 BRA `(.L_x_12616) ;  /* 0xffffff9800788947 */ /* 0x000fea000383ffff */
[----:B------:R-:W-:Y:S05]  /*20410*/  BSYNC B8 ;  /* 0x0000000000087941 */ /* 0x000fea0003800000 */
.L_x_12511:
[----:B0-----:R-:W2:Y:S01]  /*20420*/  LDL.LU R0, [R1+0x4c] ;  /* 0x00004c0001007983 */ /* 0x001ea20000300800 */
[----:B------:R-:W-:Y:S01]  /*20430*/  BSSY B0, `(.L_x_12617) ;  /* 0x000000b000007945 */ /* 0x000fe20003800000 */
[----:B------:R-:W0:Y:S01]  /*20440*/  S2R R5, SR_CgaCtaId ;  /* 0x0000000000057919 */ /* 0x000e220000008800 */
[----:B--2---:R-:W-:-:S05]  /*20450*/  VIADD R0, R0, 0x1 ;  /* 0x0000000100007836 */ /* 0x004fca0000000000 */
        /* <DEDUP_REMOVED lines=8> */
.L_x_12778:
[----:B------:R-:W-:Y:S05]  /*204e0*/  BSYNC B0 ;  /* 0x0000000000007941 */ /* 0x000fea0003800000 */
.L_x_12617:
[----:B------:R-:W-:-:S03]  /*204f0*/  UMOV UR4, 0xffffffff ;  /* 0xffffffff00047882 */ /* 0x000fc60000000000 */
[----:B------:R-:W-:Y:S05]  /*20500*/  BRA.DIV UR4, `(.L_x_12619) ;  /* 0x0000004204787947 */ /* 0x000fea000b800000 */
[----:B0-----:R-:W0:Y:S02]  /*20510*/  S2R R0, SR_TID.X ;  /* 0x0000000000007919 */ /* 0x001e240000002100 */
[----:B0-----:R-:W-:-:S04]  /*20520*/  SHF.R.U32.HI R0, RZ, 0x5, R0 ;  /* 0x00000005ff007819 */ /* 0x001fc80000011600 */
[----:B------:R-:W-:-:S05]  /*20530*/  LOP3.LUT R0, R0, 0x3, RZ, 0xc0, !PT ;  /* 0x0000000300007812 */ /* 0x000fca00078ec0ff */
[----:B------:R0:W2:Y:S02]  /*20540*/  SHFL.IDX PT, R14, R0, RZ, 0x1f ;  /* 0x00001fff000e7589 */ /* 0x0000a400000e0000 */
.L_x_12781:
[----:B--2---:R-:W-:-:S13]  /*20550*/  ISETP.NE.AND P0, PT, R14, RZ, PT ;  /* 0x000000ff0e00720c */ /* 0x004fda0003f05270 */
[----:B------:R-:W-:Y:S05]  /*20560*/  @P0 BRA `(.L_x_12335) ;  /* 0x0000000000900947 */ /* 0x000fea0003800000 */
[----:B------:R-:W-:-:S03]  /*20570*/  UMOV UR4, 0xffffffff ;  /* 0xffffffff00047882 */ /* 0x000fc60000000000 */
[----:B------:R-:W-:Y:S05]  /*20580*/  BRA.DIV UR4, `(.L_x_12620) ;  /* 0x00000042048c7947 */ /* 0x000fea000b800000 */
[----:B------:R-:W-:-:S13]  /*20590*/  ELECT P6, URZ, PT ;  /* 0x00000000003f782f */ /* 0x000fda00038c0000 */
.L_x_12784:
[----:B------:R-:W-:Y:S05]  /*205a0*/  @!P6 BRA `(.L_x_12335) ;  /* 0x000000000080e947 */ /* 0x000fea0003800000 */
[----:B------:R-:W-:-:S06]  /*205b0*/  ULOP3.LUT UR4, UR36, 0x2, URZ, 0xfc, !UPT ;  /* 0x0000000224047892 */ /* 0x000fcc000f8efc3f */
[----:B0-----:R-:W-:-:S05]  /*205c0*/  IMAD.U32 R0, RZ, RZ, UR4 ;  /* 0x00000004ff007e24 */ /* 0x001fca000f8e00ff */
[----:B------:R-:W-:-:S13]  /*205d0*/  ISETP.NE.AND P0, PT, R0, 0x3, PT ;  /* 0x000000030000780c */ /* 0x000fda0003f05270 */
[----:B------:R-:W-:Y:S05]  /*205e0*/  @!P0 BRA `(.L_x_12621) ;  /* 0x0000000000048947 */ /* 0x000fea0003800000 */
[----:B------:R-:W-:Y:S01]  /*205f0*/  BPT.TRAP 0x1 ;  /* 0x000000040000795c */ /* 0x000fe20000300000 */
.L_x_12621:
[----:B------:R-:W2:Y:S01]  /*20600*/  LDL R0, [R1] ;  /* 0x0000000001007983 */ /* 0x000ea20000100800 */
[C---:B------:R-:W-:Y:S02]  /*20610*/  IMAD R3, R28.reuse, 0x8, R5 ;  /* 0x000000081c037824 */ /* 0x040fe400078e0205 */
[----:B------:R-:W-:-:S05]  /*20620*/  VIADD R28, R28, 0x1 ;  /* 0x000000011c1c7836 */ /* 0x000fca0000000000 */
[----:B------:R-:W-:Y:S02]  /*20630*/  ISETP.NE.AND P2, PT, R28, 0x2, PT ;  /* 0x000000021c00780c */ /* 0x000fe40003f45270 */
[----:B--2---:R-:W-:Y:S02]  /*20640*/  SHF.L.U32 R2, R0, 0x1f, RZ ;  /* 0x0000001f00027819 */ /* 0x004fe400000006ff */
[----:B------:R-:W-:Y:S02]  /*20650*/  SEL R0, RZ, 0x1, P2 ;  /* 0x00000001ff007807 */ /* 0x000fe40001000000 */
[----:B------:R-:W0:Y:S02]  /*20660*/  SYNCS.PHASECHK.TRANS64.TRYWAIT P1, [R3+URZ+0x2d840], R2 ;  /* 0x02d84002030075a7 */ /* 0x000e24000802017f */
[----:B0-----:R-:W-:Y:S05]  /*20670*/  @!P1 BRA `(.L_x_12622) ;  /* 0x0000004000709947 */ /* 0x001fea0003800000 */
.L_x_12785:
[----:B------:R-:W2:Y:S01]  /*20680*/  LDL.LU R4, [R1] ;  /* 0x0000000001047983 */ /* 0x000ea20000300800 */
[----:B------:R-:W-:Y:S02]  /*20690*/  SEL R28, R28, RZ, P2 ;  /* 0x000000ff1c1c7207 */ /* 0x000fe40001000000 */
[----:B--2---:R-:W-:Y:S01]  /*206a0*/  LOP3.LUT R0, R4, R0, RZ, 0x3c, !PT ;  /* 0x0000000004007212 */ /* 0x004fe200078e3cff */
[----:B------:R-:W-:Y:S06]  /*206b0*/  @!P0 BRA `(.L_x_12623) ;  /* 0x0000000000048947 */ /* 0x000fec0003800000 */
[----:B------:R-:W-:Y:S01]  /*206c0*/  BPT.TRAP 0x1 ;  /* 0x000000040000795c */ /* 0x000fe20000300000 */
.L_x_12623:
[----:B------:R-:W-:Y:S01]  /*206d0*/  IMAD R5, R28, 0x8, R5 ;  /* 0x000000081c057824 */ /* 0x000fe200078e0205 */
[----:B------:R-:W-:-:S04]  /*206e0*/  SHF.L.U32 R0, R0, 0x1f, RZ ;  /* 0x0000001f00007819 */ /* 0x000fc800000006ff */
[----:B------:R-:W2:Y:S02]  /*206f0*/  SYNCS.PHASECHK.TRANS64.TRYWAIT P1, [R5+URZ+0x2d840], R0 ;  /* 0x02d84000050075a7 */ /* 0x000ea4000802017f */
[----:B--2---:R-:W-:Y:S05]  /*20700*/  @!P1 BRA `(.L_x_12624) ;  /* 0x0000004000609947 */ /* 0x004fea0003800000 */
.L_x_12786:
[----:B------:R-:W-:Y:S05]  /*20710*/  @!P0 BRA `(.L_x_12625) ;  /* 0x0000000000048947 */ /* 0x000fea0003800000 */
[----:B------:R-:W-:Y:S01]  /*20720*/  BPT.TRAP 0x1 ;  /* 0x000000040000795c */ /* 0x000fe20000300000 */
.L_x_12625:
[----:B------:R-:W0:Y:S02]  /*20730*/  SYNCS.PHASECHK.TRANS64.TRYWAIT P1, [R3+URZ+0x2d860], R2 ;  /* 0x02d86002030075a7 */ /* 0x000e24000802017f */
[----:B0-----:R-:W-:Y:S05]  /*20740*/  @!P1 BRA `(.L_x_12626) ;  /* 0x0000004000649947 */ /* 0x001fea0003800000 */
.L_x_12787:
[----:B------:R-:W-:Y:S05]  /*20750*/  @!P0 BRA `(.L_x_12627) ;  /* 0x0000000000048947 */ /* 0x000fea0003800000 */
[----:B------:R-:W-:Y:S01]  /*20760*/  BPT.TRAP 0x1 ;  /* 0x000000040000795c */ /* 0x000fe20000300000 */
.L_x_12627:
[----:B------:R0:W0:Y:S02]  /*20770*/  SYNCS.PHASECHK.TRANS64.TRYWAIT P0, [R5+URZ+0x2d860], R0 ;  /* 0x02d86000050075a7 */ /* 0x000024000800017f */
[----:B0-----:R-:W-:Y:S05]  /*20780*/  @!P0 NANOSLEEP.SYNCS 0x989680 ;  /* 0x009896800000895d */ /* 0x001fea0003900000 */
[----:B------:R-:W0:Y:S02]  /*20790*/  @!P0 SYNCS.PHASECHK.TRANS64 P0, [R5+URZ+0x2d860], R0 ;  /* 0x02d86000050085a7 */ /* 0x000e24000800007f */
[----:B0-----:R-:W-:Y:S05]  /*207a0*/  @!P0 BRA `(.L_x_12627) ;  /* 0xfffffffc00f08947 */ /* 0x001fea000383ffff */
.L_x_12335:
[----:B------:R-:W-:Y:S05]  /*207b0*/  BSYNC B9 ;  /* 0x0000000000097941 */ /* 0x000fea0003800000 */
.L_x_12332:
[----:B------:R-:W-:Y:S05]  /*207c0*/  EXIT ;  /* 0x000000000000794d */ /* 0x000fea0003800000 */
.L_x_12353:
[----:B0-----:R0:W1:Y:S02]  /*207d0*/  SYNCS.PHASECHK.TRANS64.TRYWAIT P4, [R57+URZ+0x2d890], R85 ;  /* 0x02d89055390075a7 */ /* 0x001064000808017f */
[----:B-1----:R-:W-:Y:S05]  /*207e0*/  @!P4 NANOSLEEP.SYNCS 0x989680 ;  /* 0x009896800000c95d */ /* 0x002fea0003900000 */
[----:B------:R-:W1:Y:S02]  /*207f0*/  @!P4 SYNCS.PHASECHK.TRANS64 P4, [R57+URZ+0x2d890], R85 ;  /* 0x02d890553900c5a7 */ /* 0x000e64000808007f */
[----:B-1----:R-:W-:Y:S05]  /*20800*/  @!P4 BRA `(.L_x_12353) ;  /* 0xfffffffc00f0c947 */ /* 0x002fea000383ffff */
[----:B------:R-:W-:Y:S05]  /*20810*/  BRA `(.L_x_12628) ;  /* 0xfffffe2c00a47947 */ /* 0x000fea000383ffff */
.L_x_12354:
        /* <DEDUP_REMOVED lines=8> */
.L_x_12630:
[----:B------:R-:W-:Y:S05]  /*208a0*/  BSYNC B1 ;  /* 0x0000000000017941 */ /* 0x000fea0003800000 */
.L_x_12629:
        /* <DEDUP_REMOVED lines=8> */
.L_x_12631:
[----:B------:R-:W-:Y:S01]  /*20930*/  IMAD.MOV.U32 R60, RZ, RZ, R14 ;  /* 0x000000ffff3c7224 */ /* 0x000fe200078e000e */
[----:B------:R-:W-:Y:S06]  /*20940*/  BRA `(.L_x_12632) ;  /* 0xfffffe2c006c7947 */ /* 0x000fec000383ffff */
.L_x_12382:
[----:B0-----:R0:W1:Y:S02]  /*20950*/  SYNCS.PHASECHK.TRANS64.TRYWAIT P4, [R57+URZ+0x2d890], R85 ;  /* 0x02d89055390075a7 */ /* 0x001064000808017f */
[----:B-1----:R-:W-:Y:S05]  /*20960*/  @!P4 NANOSLEEP.SYNCS 0x989680 ;  /* 0x009896800000c95d */ /* 0x002fea0003900000 */
[----:B------:R-:W1:Y:S02]  /*20970*/  @!P4 SYNCS.PHASECHK.TRANS64 P4, [R57+URZ+0x2d890], R85 ;  /* 0x02d890553900c5a7 */ /* 0x000e64000808007f */
[----:B-1----:R-:W-:Y:S05]  /*20980*/  @!P4 BRA `(.L_x_12382) ;  /* 0xfffffffc00f0c947 */ /* 0x002fea000383ffff */
[----:B------:R-:W-:Y:S05]  /*20990*/  BRA `(.L_x_12633) ;  /* 0xfffffe4800747947 */ /* 0x000fea000383ffff */
.L_x_12383:
        /* <DEDUP_REMOVED lines=8> */
.L_x_12635:
[----:B------:R-:W-:Y:S05]  /*20a20*/  BSYNC B1 ;  /* 0x0000000000017941 */ /* 0x000fea0003800000 */
.L_x_12634:
        /* <DEDUP_REMOVED lines=8> */
.L_x_12636:
[----:B------:R-:W-:Y:S01]  /*20ab0*/  IMAD.MOV.U32 R88, RZ, RZ, R14 ;  /* 0x000000ffff587224 */ /* 0x000fe200078e000e */
[----:B------:R-:W-:Y:S06]  /*20ac0*/  BRA `(.L_x_12637) ;  /* 0xfffffe48003c7947 */ /* 0x000fec000383ffff */
.L_x_12396:
[----:B0-----:R0:W1:Y:S02]  /*20ad0*/  SYNCS.PHASECHK.TRANS64.TRYWAIT P3, [R57+URZ+0x2d890], R85 ;  /* 0x02d89055390075a7 */ /* 0x001064000806017f */
[----:B-1----:R-:W-:Y:S05]  /*20ae0*/  @!P3 NANOSLEEP.SYNCS 0x989680 ;  /* 0x009896800000b95d */ /* 0x002fea0003900000 */
[----:B------:R-:W1:Y:S02]  /*20af0*/  @!P3 SYNCS.PHASECHK.TRANS64 P3, [R57+URZ+0x2d890], R85 ;  /* 0x02d890553900b5a7 */ /* 0x000e64000806007f */
[----:B-1----:R-:W-:Y:S05]  /*20b00*/  @!P3 BRA `(.L_x_12396) ;  /* 0xfffffffc00f0b947 */ /* 0x002fea000383ffff */
[----:B------:R-:W-:Y:S05]  /*20b10*/  BRA `(.L_x_12638) ;  /* 0xfffffe6000787947 */ /* 0x000fea000383ffff */
.L_x_12397:
[----:B------:R-:W-:Y:S01]  /*20b20*/  BSSY B1, `(.L_x_12639) ;  /* 0x0000007000017945 */ /* 0x000fe20003800000 */
[----:B------:R-:W-:Y:S02]  /*20b30*/  IMAD.MOV.U32 R12, RZ, RZ, RZ ;  /* 0x000000ffff0c7224 */ /* 0x000fe400078e00ff */
[----:B------:R-:W-:Y:S02]  /*20b40*/  IMAD.MOV.U32 R11, RZ, RZ, 0x1e1f ;  /* 0x00001e1fff0b7424 */ /* 0x000fe400078e00ff */
[----:B------:R-:W-:-:S07]  /*20b50*/  IMAD.MOV.U32 R15, RZ, RZ, -0x1 ;  /* 0xffffffffff0f7424 */ /* 0x000fce00078e00ff */
[----:B0-----:R-:W-:Y:S05]  /*20b60*/  WARPSYNC.COLLECTIVE R15, `(.L_x_12640) ;  /* 0x000000000f087348 */ /* 0x001fea0003c00000 */
[----:B------:R1:W2:Y:S02]  /*20b70*/  SHFL.IDX P6, R14, R13, R12, R11 ;  /* 0x0000000c0d0e7389 */ /* 0x0002a400000c000b */
[----:B012---:R-:W-:Y:S01]  /*20b80*/  ENDCOLLECTIVE ;  /* 0x000000000000791b */ /* 0x007fe20003800000 */
.L_x_12640:
[----:B------:R-:W-:Y:S05]  /*20b90*/  BSYNC B1 ;  /* 0x0000000000017941 */ /* 0x000fea0003800000 */
.L_x_12639:
        /* <DEDUP_REMOVED lines=8> */
.L_x_12641:
[----:B------:R-:W-:Y:S01]  /*20c20*/  IMAD.MOV.U32 R39, RZ, RZ, R14 ;  /* 0x000000ffff277224 */ /* 0x000fe200078e000e */
[----:B------:R-:W-:Y:S06]  /*20c30*/  BRA `(.L_x_12642) ;  /* 0xfffffe6000947947 */ /* 0x000fec000383ffff */
.L_x_12401:
[----:B------:R0:W0:Y:S02]  /*20c40*/  SYNCS.PHASECHK.TRANS64.TRYWAIT P2, [R57+URZ+0x2d8b0], R85 ;  /* 0x02d8b055390075a7 */ /* 0x000024000804017f */
[----:B0-----:R-:W-:Y:S05]  /*20c50*/  @!P2 NANOSLEEP.SYNCS 0x989680 ;  /* 0x009896800000a95d */ /* 0x001fea0003900000 */
[----:B------:R-:W0:Y:S02]  /*20c60*/  @!P2 SYNCS.PHASECHK.TRANS64 P2, [R57+URZ+0x2d8b0], R85 ;  /* 0x02d8b0553900a5a7 */ /* 0x000e24000804007f */
[----:B0-----:R-:W-:Y:S05]  /*20c70*/  @!P2 BRA `(.L_x_12401) ;  /* 0xfffffffc00f0a947 */ /* 0x001fea000383ffff */
[----:B------:R-:W-:Y:S05]  /*20c80*/  BRA `(.L_x_12643) ;  /* 0xfffffe6400787947 */ /* 0x000fea000383ffff */
.L_x_12409:
[----:B------:R-:W-:Y:S01]  /*20c90*/  BSSY B0, `(.L_x_12644) ;  /* 0x0000007000007945 */ /* 0x000fe20003800000 */
[----:B------:R-:W-:Y:S02]  /*20ca0*/  IMAD.MOV.U32 R12, RZ, RZ, RZ ;  /* 0x000000ffff0c7224 */ /* 0x000fe400078e00ff */
[----:B------:R-:W-:Y:S02]  /*20cb0*/  IMAD.MOV.U32 R11, RZ, RZ, 0x1f ;  /* 0x0000001fff0b7424 */ /* 0x000fe400078e00ff */
[----:B------:R-:W-:-:S07]  /*20cc0*/  IMAD.MOV.U32 R15, RZ, RZ, -0x1 ;  /* 0xffffffffff0f7424 */ /* 0x000fce00078e00ff */
[----:B--23-5:R-:W-:Y:S05]  /*20cd0*/  WARPSYNC.COLLECTIVE R15, `(.L_x_12645) ;  /* 0x000000000f087348 */ /* 0x02cfea0003c00000 */
[----:B------:R0:W1:Y:S02]  /*20ce0*/  SHFL.IDX P6, R14, R13, R12, R11 ;  /* 0x0000000c0d0e7389 */ /* 0x00006400000c000b */
[----:B0123-5:R-:W-:Y:S01]  /*20cf0*/  ENDCOLLECTIVE ;  /* 0x000000000000791b */ /* 0x02ffe20003800000 */
.L_x_12645:
[----:B------:R-:W-:Y:S05]  /*20d00*/  BSYNC B0 ;  /* 0x0000000000007941 */ /* 0x000fea0003800000 */
.L_x_12644:
[----:B------:R0:W-:Y:S01]  /*20d10*/  STL [R1+0x60], R14 ;  /* 0x0000600e01007387 */ /* 0x0001e20000100800 */
[----:B------:R-:W-:Y:S05]  /*20d20*/  BRA `(.L_x_12646) ;  /* 0xfffffe7000107947 */ /* 0x000fea000383ffff */
.L_x_12420:
[----:B------:R-:W-:Y:S01]  /*20d30*/  BSSY B1, `(.L_x_12647) ;  /* 0x0000007000017945 */ /* 0x000fe20003800000 */
[----:B------:R-:W-:Y:S02]  /*20d40*/  IMAD.MOV.U32 R12, RZ, RZ, RZ ;  /* 0x000000ffff0c7224 */ /* 0x000fe400078e00ff */
[----:B------:R-:W-:Y:S02]  /*20d50*/  IMAD.MOV.U32 R11, RZ, RZ, 0x1e1f ;  /* 0x00001e1fff0b7424 */ /* 0x000fe400078e00ff */
[----:B------:R-:W-:-:S07]  /*20d60*/  IMAD.MOV.U32 R15, RZ, RZ, -0x1 ;  /* 0xffffffffff0f7424 */ /* 0x000fce00078e00ff */
[----:B0-23--:R-:W-:Y:S05]  /*20d70*/  WARPSYNC.COLLECTIVE R15, `(.L_x_12648) ;  /* 0x000000000f087348 */ /* 0x00dfea0003c00000 */
[----:B0-----:R0:W1:Y:S02]  /*20d80*/  SHFL.IDX P6, R14, R13, R12, R11 ;  /* 0x0000000c0d0e7389 */ /* 0x00106400000c000b */
[----:B0123--:R-:W-:Y:S01]  /*20d90*/  ENDCOLLECTIVE ;  /* 0x000000000000791b */ /* 0x00ffe20003800000 */
.L_x_12648:
[----:B------:R-:W-:Y:S05]  /*20da0*/  BSYNC B1 ;  /* 0x0000000000017941 */ /* 0x000fea0003800000 */
.L_x_12647:
        /* <DEDUP_REMOVED lines=8> */
.L_x_12649:
[----:B------:R-:W-:Y:S02]  /*20e30*/  IMAD.MOV.U32 R13, RZ, RZ, R0 ;  /* 0x000000ffff0d7224 */ /* 0x000fe400078e0000 */
[----:B------:R-:W-:-:S07]  /*20e40*/  IMAD.MOV.U32 R38, RZ, RZ, R14 ;  /* 0x000000ffff267224 */ /* 0x000fce00078e000e */
[----:B------:R-:W-:Y:S05]  /*20e50*/  WARPSYNC.COLLECTIVE R15, `(.L_x_12650) ;  /* 0x000000000f087348 */ /* 0x000fea0003c00000 */
[----:B------:R0:W1:Y:S02]  /*20e60*/  SHFL.IDX P6, R14, R13, R12, R11 ;  /* 0x0000000c0d0e7389 */ /* 0x00006400000c000b */
[----:B01----:R-:W-:Y:S01]  /*20e70*/  ENDCOLLECTIVE ;  /* 0x000000000000791b */ /* 0x003fe20003800000 */
.L_x_12650:
[----:B------:R-:W-:Y:S02]  /*20e80*/  IMAD.MOV.U32 R13, RZ, RZ, R39 ;  /* 0x000000ffff0d7224 */ /* 0x000fe400078e0027 */
[----:B------:R-:W-:-:S07]  /*20e90*/  IMAD.MOV.U32 R0, RZ, RZ, R14 ;  /* 0x000000ffff007224 */ /* 0x000fce00078e000e */
[----:B------:R-:W-:Y:S05]  /*20ea0*/  WARPSYNC.COLLECTIVE R15, `(.L_x_12651) ;  /* 0x000000000f087348 */ /* 0x000fea0003c00000 */
[----:B------:R0:W1:Y:S02]  /*20eb0*/  SHFL.IDX P6, R14, R13, R12, R11 ;  /* 0x0000000c0d0e7389 */ /* 0x00006400000c000b */
[----:B01----:R-:W-:Y:S01]  /*20ec0*/  ENDCOLLECTIVE ;  /* 0x000000000000791b */ /* 0x003fe20003800000 */
.L_x_12651:
[----:B------:R-:W-:Y:S01]  /*20ed0*/  IMAD.MOV.U32 R39, RZ, RZ, R14 ;  /* 0x000000ffff277224 */ /* 0x000fe200078e000e */
[----:B------:R-:W-:Y:S06]  /*20ee0*/  BRA `(.L_x_12652) ;  /* 0xfffffe7400807947 */ /* 0x000fec000383ffff */
.L_x_12424:
[----:B0-----:R0:W1:Y:S02]  /*20ef0*/  SYNCS.PHASECHK.TRANS64.TRYWAIT P0, [R2+URZ+0x2d800], R3 ;  /* 0x02d80003020075a7 */ /* 0x001064000800017f */
[----:B-1----:R-:W-:Y:S05]  /*20f00*/  @!P0 NANOSLEEP.SYNCS 0x989680 ;  /* 0x009896800000895d */ /* 0x002fea0003900000 */
[----:B------:R-:W1:Y:S02]  /*20f10*/  @!P0 SYNCS.PHASECHK.TRANS64 P0, [R2+URZ+0x2d800], R3 ;  /* 0x02d80003020085a7 */ /* 0x000e64000800007f */
[----:B-1----:R-:W-:Y:S05]  /*20f20*/  @!P0 BRA `(.L_x_12424) ;  /* 0xfffffffc00f08947 */ /* 0x002fea000383ffff */
[----:B------:R-:W-:Y:S05]  /*20f30*/  BRA `(.L_x_12653) ;  /* 0xfffffe7c00c87947 */ /* 0x000fea000383ffff */
.L_x_12436:
[----:B------:R-:W-:Y:S01]  /*20f40*/  BSSY B1, `(.L_x_12654) ;  /* 0x0000007000017945 */ /* 0x000fe20003800000 */
[----:B------:R-:W-:Y:S02]  /*20f50*/  IMAD.MOV.U32 R12, RZ, RZ, RZ ;  /* 0x000000ffff0c7224 */ /* 0x000fe400078e00ff */
[----:B------:R-:W-:Y:S02]  /*20f60*/  IMAD.MOV.U32 R11, RZ, RZ, 0x1e1f ;  /* 0x00001e1fff0b7424 */ /* 0x000fe400078e00ff */
[----:B------:R-:W-:-:S07]  /*20f70*/  IMAD.MOV.U32 R15, RZ, RZ, -0x1 ;  /* 0xffffffffff0f7424 */ /* 0x000fce00078e00ff */
[----:B0--3--:R-:W-:Y:S05]  /*20f80*/  WARPSYNC.COLLECTIVE R15, `(.L_x_12655) ;  /* 0x000000000f087348 */ /* 0x009fea0003c00000 */
[----:B0-----:R0:W1:Y:S02]  /*20f90*/  SHFL.IDX P6, R14, R13, R12, R11 ;  /* 0x0000000c0d0e7389 */ /* 0x00106400000c000b */
[----:B01-3--:R-:W-:Y:S01]  /*20fa0*/  ENDCOLLECTIVE ;  /* 0x000000000000791b */ /* 0x00bfe20003800000 */
.L_x_12655:
[----:B------:R-:W-:Y:S05]  /*20fb0*/  BSYNC B1 ;  /* 0x0000000000017941 */ /* 0x000fea0003800000 */
.L_x_12654:
        /* <DEDUP_REMOVED lines=8> */
.L_x_12656:
[----:B------:R-:W-:Y:S02]  /*21040*/  IMAD.MOV.U32 R13, RZ, RZ, R37 ;  /* 0x000000ffff0d7224 */ /* 0x000fe400078e0025 */
[----:B------:R-:W-:-:S07]  /*21050*/  IMAD.MOV.U32 R3, RZ, RZ, R14 ;  /* 0x000000ffff037224 */ /* 0x000fce00078e000e */
[----:B------:R-:W-:Y:S05]  /*21060*/  WARPSYNC.COLLECTIVE R15, `(.L_x_12657) ;  /* 0x000000000f087348 */ /* 0x000fea0003c00000 */
[----:B------:R0:W1:Y:S02]  /*21070*/  SHFL.IDX P6, R14, R13, R12, R11 ;  /* 0x0000000c0d0e7389 */ /* 0x00006400000c000b */
[----:B01----:R-:W-:Y:S01]  /*21080*/  ENDCOLLECTIVE ;  /* 0x000000000000791b */ /* 0x003fe20003800000 */
.L_x_12657:
[----:B------:R-:W-:Y:S02]  /*21090*/  IMAD.MOV.U32 R13, RZ, RZ, R38 ;  /* 0x000000ffff0d7224 */ /* 0x000fe400078e0026 */
[----:B------:R-:W-:-:S07]  /*210a0*/  IMAD.MOV.U32 R37, RZ, RZ, R14 ;  /* 0x000000ffff257224 */ /* 0x000fce00078e000e */
[----:B------:R-:W-:Y:S05]  /*210b0*/  WARPSYNC.COLLECTIVE R15, `(.L_x_12658) ;  /* 0x000000000f087348 */ /* 0x000fea0003c00000 */
[----:B------:R0:W1:Y:S02]  /*210c0*/  SHFL.IDX P6, R14, R13, R12, R11 ;  /* 0x0000000c0d0e7389 */ /* 0x00006400000c000b */
[----:B01----:R-:W-:Y:S01]  /*210d0*/  ENDCOLLECTIVE ;  /* 0x000000000000791b */ /* 0x003fe20003800000 */
.L_x_12658:
[----:B------:R-:W-:Y:S01]  /*210e0*/  IMAD.MOV.U32 R38, RZ, RZ, R14 ;  /* 0x000000ffff267224 */ /* 0x000fe200078e000e */
[----:B------:R-:W-:Y:S06]  /*210f0*/  BRA `(.L_x_12659) ;  /* 0xfffffe9000e47947 */ /* 0x000fec000383ffff */
.L_x_12440:
[----:B0-----:R0:W1:Y:S02]  /*21100*/  SYNCS.PHASECHK.TRANS64.TRYWAIT P0, [R2+URZ+0x2d800], R3 ;  /* 0x02d80003020075a7 */ /* 0x001064000800017f */
[----:B-1----:R-:W-:Y:S05]  /*21110*/  @!P0 NANOSLEEP.SYNCS 0x989680 ;  /* 0x009896800000895d */ /* 0x002fea0003900000 */
[----:B------:R-:W1:Y:S02]  /*21120*/  @!P0 SYNCS.PHASECHK.TRANS64 P0, [R2+URZ+0x2d800], R3 ;  /* 0x02d80003020085a7 */ /* 0x000e64000800007f */
[----:B-1----:R-:W-:Y:S05]  /*21130*/  @!P0 BRA `(.L_x_12440) ;  /* 0xfffffffc00f08947 */ /* 0x002fea000383ffff */
[----:B------:R-:W-:Y:S05]  /*21140*/  BRA `(.L_x_12660) ;  /* 0xfffffe98009c7947 */ /* 0x000fea000383ffff */
.L_x_12448:
[----:B--2---:R2:W3:Y:S02]  /*21150*/  SYNCS.PHASECHK.TRANS64.TRYWAIT P1, [R0+URZ+0x2d830], R5 ;  /* 0x02d83005000075a7 */ /* 0x0044e4000802017f */
[----:B---3--:R-:W-:Y:S05]  /*21160*/  @!P1 NANOSLEEP.SYNCS 0x989680 ;  /* 0x009896800000995d */ /* 0x008fea0003900000 */
[----:B------:R-:W3:Y:S02]  /*21170*/  @!P1 SYNCS.PHASECHK.TRANS64 P1, [R0+URZ+0x2d830], R5 ;  /* 0x02d83005000095a7 */ /* 0x000ee4000802007f */
[----:B---3--:R-:W-:Y:S05]  /*21180*/  @!P1 BRA `(.L_x_12448) ;  /* 0xfffffffc00f09947 */ /* 0x008fea000383ffff */
[----:B------:R-:W-:Y:S05]  /*21190*/  BRA `(.L_x_12447) ;  /* 0xfffffeb0008c7947 */ /* 0x000fea000383ffff */
.L_x_12455:
[----:B-1----:R1:W2:Y:S02]  /*211a0*/  SYNCS.PHASECHK.TRANS64.TRYWAIT P2, [R7+URZ+0x2d830], R8 ;  /* 0x02d83008070075a7 */ /* 0x0022a4000804017f */
[----:B--2---:R-:W-:Y:S05]  /*211b0*/  @!P2 NANOSLEEP.SYNCS 0x989680 ;  /* 0x009896800000a95d */ /* 0x004fea0003900000 */
[----:B------:R-:W2:Y:S02]  /*211c0*/  @!P2 SYNCS.PHASECHK.TRANS64 P2, [R7+URZ+0x2d830], R8 ;  /* 0x02d830080700a5a7 */ /* 0x000ea4000804007f */
[----:B--2---:R-:W-:Y:S05]  /*211d0*/  @!P2 BRA `(.L_x_12455) ;  /* 0xfffffffc00f0a947 */ /* 0x004fea000383ffff */
[----:B------:R-:W-:Y:S05]  /*211e0*/  BRA `(.L_x_12454) ;  /* 0xfffffee000007947 */ /* 0x000fea000383ffff */
.L_x_12459:
[----:B-1----:R1:W2:Y:S02]  /*211f0*/  SYNCS.PHASECHK.TRANS64.TRYWAIT P1, [R8+URZ+0x2d850], R7 ;  /* 0x02d85007080075a7 */ /* 0x0022a4000802017f */
[----:B--2---:R-:W-:Y:S05]  /*21200*/  @!P1 NANOSLEEP.SYNCS 0x989680 ;  /* 0x009896800000995d */ /* 0x004fea0003900000 */
[----:B------:R-:W2:Y:S02]  /*21210*/  @!P1 SYNCS.PHASECHK.TRANS64 P1, [R8+URZ+0x2d850], R7 ;  /* 0x02d85007080095a7 */ /* 0x000ea4000802007f */
[----:B--2---:R-:W-:Y:S05]  /*21220*/  @!P1 BRA `(.L_x_12459) ;  /* 0xfffffffc00f09947 */ /* 0x004fea000383ffff */
[----:B------:R-:W-:Y:S05]  /*21230*/  BRA `(.L_x_12456) ;  /* 0xfffffee400287947 */ /* 0x000fea000383ffff */
.L_x_12468:
[----:B-1----:R1:W3:Y:S02]  /*21240*/  SYNCS.PHASECHK.TRANS64.TRYWAIT P2, [R7+URZ+0x2d830], R8 ;  /* 0x02d83008070075a7 */ /* 0x0022e4000804017f */
[----:B---3--:R-:W-:Y:S05]  /*21250*/  @!P2 NANOSLEEP.SYNCS 0x989680 ;  /* 0x009896800000a95d */ /* 0x008fea0003900000 */
[----:B------:R-:W3:Y:S02]  /*21260*/  @!P2 SYNCS.PHASECHK.TRANS64 P2, [R7+URZ+0x2d830], R8 ;  /* 0x02d830080700a5a7 */ /* 0x000ee4000804007f */
[----:B---3--:R-:W-:Y:S05]  /*21270*/  @!P2 BRA `(.L_x_12468) ;  /* 0xfffffffc00f0a947 */ /* 0x008fea000383ffff */
[----:B------:R-:W-:Y:S05]  /*21280*/  BRA `(.L_x_12467) ;  /* 0xffffff14007c7947 */ /* 0x000fea000383ffff */
.L_x_12472:
[----:B-1----:R1:W2:Y:S02]  /*21290*/  SYNCS.PHASECHK.TRANS64.TRYWAIT P1, [R8+URZ+0x2d850], R7 ;  /* 0x02d85007080075a7 */ /* 0x0022a4000802017f */
[----:B--2---:R-:W-:Y:S05]  /*212a0*/  @!P1 NANOSLEEP.SYNCS 0x989680 ;  /* 0x009896800000995d */ /* 0x004fea0003900000 */
[----:B------:R-:W2:Y:S02]  /*212b0*/  @!P1 SYNCS.PHASECHK.TRANS64 P1, [R8+URZ+0x2d850], R7 ;  /* 0x02d85007080095a7 */ /* 0x000ea4000802007f */
[----:B--2---:R-:W-:Y:S05]  /*212c0*/  @!P1 BRA `(.L_x_12472) ;  /* 0xfffffffc00f09947 */ /* 0x004fea000383ffff */
[----:B------:R-:W-:Y:S05]  /*212d0*/  BRA `(.L_x_12469) ;  /* 0xffffff1800a47947 */ /* 0x000fea000383ffff */
.L_x_12479:
[----:B-1----:R1:W3:Y:S02]  /*212e0*/  SYNCS.PHASECHK.TRANS64.TRYWAIT P1, [R6+URZ+0x2d850], R9 ;  /* 0x02d85009060075a7 */ /* 0x0022e4000802017f */
[----:B---3--:R-:W-:Y:S05]  /*212f0*/  @!P1 NANOSLEEP.SYNCS 0x989680 ;  /* 0x009896800000995d */ /* 0x008fea0003900000 */
[----:B------:R-:W3:Y:S02]  /*21300*/  @!P1 SYNCS.PHASECHK.TRANS64 P1, [R6+URZ+0x2d850], R9 ;  /* 0x02d85009060095a7 */ /* 0x000ee4000802007f */
[----:B---3--:R-:W-:Y:S05]  /*21310*/  @!P1 BRA `(.L_x_12479) ;  /* 0xfffffffc00f09947 */ /* 0x008fea000383ffff */
[----:B------:R-:W-:Y:S05]  /*21320*/  BRA `(.L_x_12478) ;  /* 0xffffff40007c7947 */ /* 0x000fea000383ffff */
.L_x_12485:
[----:B------:R-:W-:Y:S02]  /*21330*/  IMAD.MOV.U32 R13, RZ, RZ, R9 ;  /* 0x000000ffff0d7224 */ /* 0x000fe400078e0009 */
[----:B------:R-:W-:Y:S02]  /*21340*/  IMAD.MOV.U32 R12, RZ, RZ, RZ ;  /* 0x000000ffff0c7224 */ /* 0x000fe400078e00ff */
[----:B------:R-:W-:Y:S02]  /*21350*/  IMAD.MOV.U32 R11, RZ, RZ, 0x1c1f ;  /* 0x00001c1fff0b7424 */ /* 0x000fe400078e00ff */
[----:B------:R-:W-:-:S07]  /*21360*/  IMAD.MOV.U32 R15, RZ, RZ, -0x1 ;  /* 0xffffffffff0f7424 */ /* 0x000fce00078e00ff */
[----:B-----5:R-:W-:Y:S05]  /*21370*/  WARPSYNC.COLLECTIVE R15, `(.L_x_12661) ;  /* 0x000000000f087348 */ /* 0x020fea0003c00000 */
[----:B------:R0:W1:Y:S02]  /*21380*/  SHFL.IDX P6, R14, R13, R12, R11 ;  /* 0x0000000c0d0e7389 */ /* 0x00006400000c000b */
[----:B01---5:R-:W-:Y:S01]  /*21390*/  ENDCOLLECTIVE ;  /* 0x000000000000791b */ /* 0x023fe20003800000 */
.L_x_12661:
[----:B------:R-:W-:Y:S02]  /*213a0*/  IMAD.MOV.U32 R13, RZ, RZ, R0 ;  /* 0x000000ffff0d7224 */ /* 0x000fe400078e0000 */
[----:B------:R-:W-:-:S07]  /*213b0*/  IMAD.MOV.U32 R3, RZ, RZ, R14 ;  /* 0x000000ffff037224 */ /* 0x000fce00078e000e */
[----:B------:R-:W-:Y:S05]  /*213c0*/  WARPSYNC.COLLECTIVE R15, `(.L_x_12662) ;  /* 0x000000000f087348 */ /* 0x000fea0003c00000 */
[----:B------:R0:W1:Y:S02]  /*213d0*/  SHFL.IDX P6, R14, R13, R12, R11 ;  /* 0x0000000c0d0e7389 */ /* 0x00006400000c000b */
[----:B01----:R-:W-:Y:S01]  /*213e0*/  ENDCOLLECTIVE ;  /* 0x000000000000791b */ /* 0x003fe20003800000 */
.L_x_12662:
[----:B------:R-:W-:Y:S05]  /*213f0*/  BRA `(.L_x_12663) ;  /* 0xffffff5c004c7947 */ /* 0x000fea000383ffff */
.L_x_12488:
        /* <DEDUP_REMOVED lines=8> */
.L_x_12665:
[----:B------:R-:W-:Y:S05]  /*21480*/  BSYNC B1 ;  /* 0x0000000000017941 */ /* 0x000fea0003800000 */
.L_x_12664:
        /* <DEDUP_REMOVED lines=8> */
.L_x_12666:
[----:B------:R-:W-:Y:S05]  /*21510*/  BRA `(.L_x_12667) ;  /* 0xffffff5c005c7947 */ /* 0x000fea000383ffff */
.L_x_12490:
[----:B------:R-:W-:Y:S02]  /*21520*/  IMAD.MOV.U32 R13, RZ, RZ, R24 ;  /* 0x000000ffff0d7224 */ /* 0x000fe400078e0018 */
[----:B------:R-:W-:Y:S02]  /*21530*/  IMAD.MOV.U32 R12, RZ, RZ, RZ ;  /* 0x000000ffff0c7224 */ /* 0x000fe400078e00ff */
[----:B------:R-:W-:Y:S02]  /*21540*/  IMAD.MOV.U32 R11, RZ, RZ, 0x1c1f ;  /* 0x00001c1fff0b7424 */ /* 0x000fe400078e00ff */
[----:B------:R-:W-:-:S07]  /*21550*/  IMAD.MOV.U32 R15, RZ, RZ, -0x1 ;  /* 0xffffffffff0f7424 */ /* 0x000fce00078e00ff */
[----:B------:R-:W-:Y:S05]  /*21560*/  WARPSYNC.COLLECTIVE R15, `(.L_x_12668) ;  /* 0x000000000f087348 */ /* 0x000fea0003c00000 */
[----:B------:R0:W1:Y:S02]  /*21570*/  SHFL.IDX P6, R14, R13, R12, R11 ;  /* 0x0000000c0d0e7389 */ /* 0x00006400000c000b */
[----:B01----:R-:W-:Y:S01]  /*21580*/  ENDCOLLECTIVE ;  /* 0x000000000000791b */ /* 0x003fe20003800000 */
.L_x_12668:
[----:B------:R-:W-:Y:S02]  /*21590*/  IMAD.MOV.U32 R13, RZ, RZ, R0 ;  /* 0x000000ffff0d7224 */ /* 0x000fe400078e0000 */
[----:B------:R-:W-:-:S07]  /*215a0*/  IMAD.MOV.U32 R3, RZ, RZ, R14 ;  /* 0x000000ffff037224 */ /* 0x000fce00078e000e */
[----:B------:R-:W-:Y:S05]  /*215b0*/  WARPSYNC.COLLECTIVE R15, `(.L_x_12669) ;  /* 0x000000000f087348 */ /* 0x000fea0003c00000 */
[----:B------:R0:W1:Y:S02]  /*215c0*/  SHFL.IDX P6, R14, R13, R12, R11 ;  /* 0x0000000c0d0e7389 */ /* 0x00006400000c000b */
[----:B01----:R-:W-:Y:S01]  /*215d0*/  ENDCOLLECTIVE ;  /* 0x000000000000791b */ /* 0x003fe20003800000 */
.L_x_12669:
[----:B------:R-:W-:Y:S05]  /*215e0*/  BRA `(.L_x_12670) ;  /* 0xffffff6000287947 */ /* 0x000fea000383ffff */
.L_x_12493:
        /* <DEDUP_REMOVED lines=8> */
.L_x_12672:
[----:B------:R-:W-:Y:S05]  /*21670*/  BSYNC B1 ;  /* 0x0000000000017941 */ /* 0x000fea0003800000 */
.L_x_12671:
        /* <DEDUP_REMOVED lines=8> */
.L_x_12673:
[----:B------:R-:W-:Y:S05]  /*21700*/  BRA `(.L_x_12674) ;  /* 0xffffff6400247947 */ /* 0x000fea000383ffff */
.L_x_12497:
[----:B------:R-:W-:Y:S02]  /*21710*/  IMAD.MOV.U32 R13, RZ, RZ, R4 ;  /* 0x000000ffff0d7224 */ /* 0x000fe400078e0004 */
[----:B------:R-:W-:Y:S02]  /*21720*/  IMAD.MOV.U32 R12, RZ, RZ, RZ ;  /* 0x000000ffff0c7224 */ /* 0x000fe400078e00ff */
[----:B------:R-:W-:Y:S02]  /*21730*/  IMAD.MOV.U32 R11, RZ, RZ, 0x1c1f ;  /* 0x00001c1fff0b7424 */ /* 0x000fe400078e00ff */
[----:B------:R-:W-:-:S07]  /*21740*/  IMAD.MOV.U32 R15, RZ, RZ, -0x1 ;  /* 0xffffffffff0f7424 */ /* 0x000fce00078e00ff */
[----:B-1----:R-:W-:Y:S05]  /*21750*/  WARPSYNC.COLLECTIVE R15, `(.L_x_12675) ;  /* 0x000000000f087348 */ /* 0x002fea0003c00000 */
[----:B------:R0:W2:Y:S02]  /*21760*/  SHFL.IDX P6, R14, R13, R12, R11 ;  /* 0x0000000c0d0e7389 */ /* 0x0000a400000c000b */
[----:B012---:R-:W-:Y:S01]  /*21770*/  ENDCOLLECTIVE ;  /* 0x000000000000791b */ /* 0x007fe20003800000 */
.L_x_12675:
[----:B------:R-:W-:Y:S02]  /*21780*/  IMAD.MOV.U32 R13, RZ, RZ, R0 ;  /* 0x000000ffff0d7224 */ /* 0x000fe400078e0000 */
[----:B------:R-:W-:-:S07]  /*21790*/  IMAD.MOV.U32 R3, RZ, RZ, R14 ;  /* 0x000000ffff037224 */ /* 0x000fce00078e000e */
[----:B------:R-:W-:Y:S05]  /*217a0*/  WARPSYNC.COLLECTIVE R15, `(.L_x_12676) ;  /* 0x000000000f087348 */ /* 0x000fea0003c00000 */
[----:B------:R0:W1:Y:S02]  /*217b0*/  SHFL.IDX P6, R14, R13, R12, R11 ;  /* 0x0000000c0d0e7389 */ /* 0x00006400000c000b */
[----:B01----:R-:W-:Y:S01]  /*217c0*/  ENDCOLLECTIVE ;  /* 0x000000000000791b */ /* 0x003fe20003800000 */
.L_x_12676:
[----:B------:R-:W-:Y:S05]  /*217d0*/  BRA `(.L_x_12677) ;  /* 0xffffff70005c7947 */ /* 0x000fea000383ffff */
.L_x_12500:
        /* <DEDUP_REMOVED lines=8> */
.L_x_12679:
[----:B------:R-:W-:Y:S05]  /*21860*/  BSYNC B1 ;  /* 0x0000000000017941 */ /* 0x000fea0003800000 */
.L_x_12678:
        /* <DEDUP_REMOVED lines=8> */
.L_x_12680:
[----:B------:R-:W-:Y:S05]  /*218f0*/  BRA `(.L_x_12681) ;  /* 0xffffff7000707947 */ /* 0x000fea000383ffff */
.L_x_12519:
        /* <DEDUP_REMOVED lines=11> */
.L_x_12683:
[----:B------:R-:W-:Y:S05]  /*219b0*/  BSYNC B1 ;  /* 0x0000000000017941 */ /* 0x000fea0003800000 */
.L_x_12682:
[----:B------:R-:W-:Y:S05]  /*219c0*/  BRA `(.L_x_12684) ;  /* 0xffffff8c009c7947 */ /* 0x000fea000383ffff */
.L_x_12521:
[----:B------:R-:W-:Y:S01]  /*219d0*/  BSSY B1, `(.L_x_12685) ;  /* 0x0000006000017945 */ /* 0x000fe20003800000 */
[----:B------:R-:W-:-:S07]  /*219e0*/  IMAD.MOV.U32 R15, RZ, RZ, -0x1 ;  /* 0xffffffffff0f7424 */ /* 0x000fce00078e00ff */
[----:B012---:R-:W-:Y:S05]  /*219f0*/  WARPSYNC.COLLECTIVE R15, `(.L_x_12686) ;  /* 0x000000000f0c7348 */ /* 0x007fea0003c00000 */
[----:B------:R-:W-:Y:S02]  /*21a00*/  ELECT P6, UR62, PT ;  /* 0x00000000003e782f */ /* 0x000fe400038c0000 */
[----:B------:R-:W-:Y:S01]  /*21a10*/  MOV R14, UR62 ;  /* 0x0000003e000e7c02 */ /* 0x000fe20008000f00 */
[----:B012---:R-:W-:Y:S10]  /*21a20*/  ENDCOLLECTIVE ;  /* 0x000000000000791b */ /* 0x007ff40003800000 */
.L_x_12686:
[----:B------:R-:W-:Y:S05]  /*21a30*/  BSYNC B1 ;  /* 0x0000000000017941 */ /* 0x000fea0003800000 */
.L_x_12685:
[----:B------:R-:W-:Y:S05]  /*21a40*/  BRA `(.L_x_12520) ;  /* 0xffffff8c00947947 */ /* 0x000fea000383ffff */
.L_x_12523:
[----:B--2---:R2:W3:Y:S02]  /*21a50*/  SYNCS.PHASECHK.TRANS64.TRYWAIT P0, [R16+URZ+0x2d820], R6 ;  /* 0x02d82006100075a7 */ /* 0x0044e4000800017f */
[----:B---3--:R-:W-:Y:S05]  /*21a60*/  @!P0 NANOSLEEP.SYNCS 0x989680 ;  /* 0x009896800000895d */ /* 0x008fea0003900000 */
[----:B------:R-:W3:Y:S02]  /*21a70*/  @!P0 SYNCS.PHASECHK.TRANS64 P0, [R16+URZ+0x2d820], R6 ;  /* 0x02d82006100085a7 */ /* 0x000ee4000800007f */
[----:B---3--:R-:W-:Y:S05]  /*21a80*/  @!P0 BRA `(.L_x_12523) ;  /* 0xfffffffc00f08947 */ /* 0x008fea000383ffff */
[----:B------:R-:W-:Y:S05]  /*21a90*/  BRA `(.L_x_12687) ;  /* 0xffffff8c00a47947 */ /* 0x000fea000383ffff */
.L_x_12527:
[----:B0-----:R0:W1:Y:S02]  /*21aa0*/  SYNCS.PHASECHK.TRANS64.TRYWAIT P0, [R9+URZ+0x2d8a0], R11 ;  /* 0x02d8a00b090075a7 */ /* 0x001064000800017f */
[----:B-1----:R-:W-:Y:S05]  /*21ab0*/  @!P0 NANOSLEEP.SYNCS 0x989680 ;  /* 0x009896800000895d */ /* 0x002fea0003900000 */
[----:B------:R-:W1:Y:S02]  /*21ac0*/  @!P0 SYNCS.PHASECHK.TRANS64 P0, [R9+URZ+0x2d8a0], R11 ;  /* 0x02d8a00b090085a7 */ /* 0x000e64000800007f */
[----:B-1----:R-:W-:Y:S05]  /*21ad0*/  @!P0 BRA `(.L_x_12527) ;  /* 0xfffffffc00f08947 */ /* 0x002fea000383ffff */
[----:B------:R-:W-:Y:S05]  /*21ae0*/  BRA `(.L_x_12688) ;  /* 0xffffff8c00c07947 */ /* 0x000fea000383ffff */
.L_x_12534:
[----:B-1----:R1:W2:Y:S02]  /*21af0*/  SYNCS.PHASECHK.TRANS64.TRYWAIT P0, [R9+URZ+0x2d8c0], R11 ;  /* 0x02d8c00b090075a7 */ /* 0x0022a4000800017f */
[----:B--2---:R-:W-:Y:S05]  /*21b00*/  @!P0 NANOSLEEP.SYNCS 0x989680 ;  /* 0x009896800000895d */ /* 0x004fea0003900000 */
[----:B------:R-:W2:Y:S02]  /*21b10*/  @!P0 SYNCS.PHASECHK.TRANS64 P0, [R9+URZ+0x2d8c0], R11 ;  /* 0x02d8c00b090085a7 */ /* 0x000ea4000800007f */
[----:B--2---:R-:W-:Y:S05]  /*21b20*/  @!P0 BRA `(.L_x_12534) ;  /* 0xfffffffc00f08947 */ /* 0x004fea000383ffff */
[----:B------:R-:W-:Y:S05]  /*21b30*/  BRA `(.L_x_12689) ;  /* 0xffffff9000bc7947 */ /* 0x000fea000383ffff */
.L_x_12543:
[----:B0-----:R0:W1:Y:S02]  /*21b40*/  SYNCS.PHASECHK.TRANS64.TRYWAIT P1, [R9+URZ+0x2d8a0], R8 ;  /* 0x02d8a008090075a7 */ /* 0x001064000802017f */
[----:B-1----:R-:W-:Y:S05]  /*21b50*/  @!P1 NANOSLEEP.SYNCS 0x989680 ;  /* 0x009896800000995d */ /* 0x002fea0003900000 */
[----:B------:R-:W1:Y:S02]  /*21b60*/  @!P1 SYNCS.PHASECHK.TRANS64 P1, [R9+URZ+0x2d8a0], R8 ;  /* 0x02d8a008090095a7 */ /* 0x000e64000802007f */
[----:B-1----:R-:W-:Y:S05]  /*21b70*/  @!P1 BRA `(.L_x_12543) ;  /* 0xfffffffc00f09947 */ /* 0x002fea000383ffff */
[----:B------:R-:W-:Y:S05]  /*21b80*/  BRA `(.L_x_12690) ;  /* 0xffffff9400fc7947 */ /* 0x000fea000383ffff */
.L_x_12550:
[----:B-1----:R1:W2:Y:S02]  /*21b90*/  SYNCS.PHASECHK.TRANS64.TRYWAIT P1, [R9+URZ+0x2d8c0], R8 ;  /* 0x02d8c008090075a7 */ /* 0x0022a4000802017f */
[----:B--2---:R-:W-:Y:S05]  /*21ba0*/  @!P1 NANOSLEEP.SYNCS 0x989680 ;  /* 0x009896800000995d */ /* 0x004fea0003900000 */
[----:B------:R-:W2:Y:S02]  /*21bb0*/  @!P1 SYNCS.PHASECHK.TRANS64 P1, [R9+URZ+0x2d8c0], R8 ;  /* 0x02d8c008090095a7 */ /* 0x000ea4000802007f */
[----:B--2---:R-:W-:Y:S05]  /*21bc0*/  @!P1 BRA `(.L_x_12550) ;  /* 0xfffffffc00f09947 */ /* 0x004fea000383ffff */
[----:B------:R-:W-:Y:S05]  /*21bd0*/  BRA `(.L_x_12691) ;  /* 0xffffff9800f47947 */ /* 0x000fea000383ffff */
.L_x_12567:
        /* <DEDUP_REMOVED lines=11> */
.L_x_12693:
[----:B------:R-:W-:Y:S05]  /*21c90*/  BSYNC B0 ;  /* 0x0000000000007941 */ /* 0x000fea0003800000 */
.L_x_12692:
[----:B------:R-:W-:Y:S05]  /*21ca0*/  BRA `(.L_x_12694) ;  /* 0xffffffa800ec7947 */ /* 0x000fea000383ffff */
.L_x_12570:
[----:B0-----:R0:W1:Y:S02]  /*21cb0*/  SYNCS.PHASECHK.TRANS64.TRYWAIT P0, [R0+URZ+0x2d840], R5 ;  /* 0x02d84005000075a7 */ /* 0x001064000800017f */
[----:B-1----:R-:W-:Y:S05]  /*21cc0*/  @!P0 NANOSLEEP.SYNCS 0x989680 ;  /* 0x009896800000895d */ /* 0x002fea0003900000 */
[----:B------:R-:W1:Y:S02]  /*21cd0*/  @!P0 SYNCS.PHASECHK.TRANS64 P0, [R0+URZ+0x2d840], R5 ;  /* 0x02d84005000085a7 */ /* 0x000e64000800007f */
[----:B-1----:R-:W-:Y:S05]  /*21ce0*/  @!P0 BRA `(.L_x_12570) ;  /* 0xfffffffc00f08947 */ /* 0x002fea000383ffff */
[----:B------:R-:W-:Y:S05]  /*21cf0*/  BRA `(.L_x_12695) ;  /* 0xffffffac00407947 */ /* 0x000fea000383ffff */
.L_x_12571:
        /* <DEDUP_REMOVED lines=8> */
.L_x_12697:
[----:B------:R-:W-:Y:S05]  /*21d80*/  BSYNC B0 ;  /* 0x0000000000007941 */ /* 0x000fea0003800000 */
.L_x_12696:
        /* <DEDUP_REMOVED lines=8> */
.L_x_12698:
[----:B------:R-:W-:Y:S02]  /*21e10*/  IMAD.MOV.U32 R13, RZ, RZ, R7 ;  /* 0x000000ffff0d7224 */ /* 0x000fe400078e0007 */
[----:B------:R-:W-:Y:S02]  /*21e20*/  IMAD.MOV.U32 R12, RZ, RZ, 0x1 ;  /* 0x00000001ff0c7424 */ /* 0x000fe400078e00ff */
[----:B------:R-:W-:-:S07]  /*21e30*/  IMAD.MOV.U32 R4, RZ, RZ, R14 ;  /* 0x000000ffff047224 */ /* 0x000fce00078e000e */
[----:B------:R-:W-:Y:S05]  /*21e40*/  WARPSYNC.COLLECTIVE R15, `(.L_x_12699) ;  /* 0x000000000f087348 */ /* 0x000fea0003c00000 */
[----:B------:R0:W1:Y:S02]  /*21e50*/  SHFL.IDX P6, R14, R13, R12, R11 ;  /* 0x0000000c0d0e7389 */ /* 0x00006400000c000b */
[----:B01----:R-:W-:Y:S01]  /*21e60*/  ENDCOLLECTIVE ;  /* 0x000000000000791b */ /* 0x003fe20003800000 */
.L_x_12699:
        /* <DEDUP_REMOVED lines=18> */
.L_x_12700:
[----:B------:R-:W-:Y:S02]  /*21f90*/  IMAD.MOV.U32 R13, RZ, RZ, R7 ;  /* 0x000000ffff0d7224 */ /* 0x000fe400078e0007 */
[----:B------:R-:W-:Y:S02]  /*21fa0*/  IMAD.MOV.U32 R12, RZ, RZ, 0x2 ;  /* 0x00000002ff0c7424 */ /* 0x000fe400078e00ff */
[----:B------:R-:W-:-:S07]  /*21fb0*/  IMAD.MOV.U32 R4, RZ, RZ, R14 ;  /* 0x000000ffff047224 */ /* 0x000fce00078e000e */
[----:B------:R-:W-:Y:S05]  /*21fc0*/  WARPSYNC.COLLECTIVE R15, `(.L_x_12701) ;  /* 0x000000000f087348 */ /* 0x000fea0003c00000 */
[----:B------:R0:W1:Y:S02]  /*21fd0*/  SHFL.IDX P6, R14, R13, R12, R11 ;  /* 0x0000000c0d0e7389 */ /* 0x00006400000c000b */
[----:B01----:R-:W-:Y:S01]  /*21fe0*/  ENDCOLLECTIVE ;  /* 0x000000000000791b */ /* 0x003fe20003800000 */
.L_x_12701:
        /* <DEDUP_REMOVED lines=18> */
.L_x_12702:
[----:B------:R-:W-:Y:S02]  /*22110*/  IMAD.MOV.U32 R13, RZ, RZ, R7 ;  /* 0x000000ffff0d7224 */ /* 0x000fe400078e0007 */
[----:B------:R-:W-:Y:S02]  /*22120*/  IMAD.MOV.U32 R12, RZ, RZ, 0x3 ;  /* 0x00000003ff0c7424 */ /* 0x000fe400078e00ff */
[----:B------:R-:W-:-:S07]  /*22130*/  IMAD.MOV.U32 R4, RZ, RZ, R14 ;  /* 0x000000ffff047224 */ /* 0x000fce00078e000e */
[----:B------:R-:W-:Y:S05]  /*22140*/  WARPSYNC.COLLECTIVE R15, `(.L_x_12703) ;  /* 0x000000000f087348 */ /* 0x000fea0003c00000 */
[----:B------:R0:W1:Y:S02]  /*22150*/  SHFL.IDX P6, R14, R13, R12, R11 ;  /* 0x0000000c0d0e7389 */ /* 0x00006400000c000b */
[----:B01----:R-:W-:Y:S01]  /*22160*/  ENDCOLLECTIVE ;  /* 0x000000000000791b */ /* 0x003fe20003800000 */
.L_x_12703:
        /* <DEDUP_REMOVED lines=11> */
.L_x_12704:
        /* <DEDUP_REMOVED lines=8> */
.L_x_12576:
        /* <DEDUP_REMOVED lines=9> */
.L_x_12706:
[C---:B------:R-:W-:Y:S01]  /*22330*/  VIADD R9, R25.reuse, 0x20 ;  /* 0x0000002019097836 */ /* 0x040fe20000000000 */
[----:B------:R-:W-:Y:S01]  /*22340*/  ISETP.GE.AND P3, PT, R25, R0, PT ;  /* 0x000000001900720c */ /* 0x000fe20003f66270 */
[----:B------:R-:W-:Y:S02]  /*22350*/  IMAD.MOV.U32 R13, RZ, RZ, R5 ;  /* 0x000000ffff0d7224 */ /* 0x000fe400078e0005 */
[----:B------:R-:W-:-:S10]  /*22360*/  IMAD.MOV.U32 R2, RZ, RZ, R14 ;  /* 0x000000ffff027224 */ /* 0x000fd400078e000e */
[----:B------:R-:W-:Y:S05]  /*22370*/  WARPSYNC.COLLECTIVE R15, `(.L_x_12707) ;  /* 0x000000000f087348 */ /* 0x000fea0003c00000 */
[----:B------:R0:W1:Y:S02]  /*22380*/  SHFL.IDX P6, R14, R13, R12, R11 ;  /* 0x0000000c0d0e7389 */ /* 0x00006400000c000b */
[----:B01----:R-:W-:Y:S01]  /*22390*/  ENDCOLLECTIVE ;  /* 0x000000000000791b */ /* 0x003fe20003800000 */
.L_x_12707:
[----:B------:R-:W-:Y:S02]  /*223a0*/  IMAD.MOV.U32 R13, RZ, RZ, R4 ;  /* 0x000000ffff0d7224 */ /* 0x000fe400078e0004 */
[----:B------:R-:W-:Y:S02]  /*223b0*/  IMAD.MOV.U32 R12, RZ, RZ, 0x1 ;  /* 0x00000001ff0c7424 */ /* 0x000fe400078e00ff */
[----:B------:R-:W-:-:S07]  /*223c0*/  IMAD.MOV.U32 R3, RZ, RZ, R14 ;  /* 0x000000ffff037224 */ /* 0x000fce00078e000e */
[----:B------:R-:W-:Y:S05]  /*223d0*/  WARPSYNC.COLLECTIVE R15, `(.L_x_12708) ;  /* 0x000000000f087348 */ /* 0x000fea0003c00000 */
[----:B------:R0:W1:Y:S02]  /*223e0*/  SHFL.IDX P6, R14, R13, R12, R11 ;  /* 0x0000000c0d0e7389 */ /* 0x00006400000c000b */
[----:B01----:R-:W-:Y:S01]  /*223f0*/  ENDCOLLECTIVE ;  /* 0x000000000000791b */ /* 0x003fe20003800000 */
.L_x_12708:
        /* <DEDUP_REMOVED lines=17> */
.L_x_12709:
[----:B------:R-:W-:Y:S02]  /*22510*/  IMAD.MOV.U32 R13, RZ, RZ, R4 ;  /* 0x000000ffff0d7224 */ /* 0x000fe400078e0004 */
[----:B------:R-:W-:Y:S02]  /*22520*/  IMAD.MOV.U32 R12, RZ, RZ, 0x2 ;  /* 0x00000002ff0c7424 */ /* 0x000fe400078e00ff */
[----:B------:R-:W-:-:S07]  /*22530*/  IMAD.MOV.U32 R3, RZ, RZ, R14 ;  /* 0x000000ffff037224 */ /* 0x000fce00078e000e */
[----:B------:R-:W-:Y:S05]  /*22540*/  WARPSYNC.COLLECTIVE R15, `(.L_x_12710) ;  /* 0x000000000f087348 */ /* 0x000fea0003c00000 */
[----:B------:R0:W1:Y:S02]  /*22550*/  SHFL.IDX P6, R14, R13, R12, R11 ;  /* 0x0000000c0d0e7389 */ /* 0x00006400000c000b */
[----:B01----:R-:W-:Y:S01]  /*22560*/  ENDCOLLECTIVE ;  /* 0x000000000000791b */ /* 0x003fe20003800000 */
.L_x_12710:
        /* <DEDUP_REMOVED lines=18> */
.L_x_12711:
[----:B------:R-:W-:Y:S02]  /*22690*/  IMAD.MOV.U32 R13, RZ, RZ, R4 ;  /* 0x000000ffff0d7224 */ /* 0x000fe400078e0004 */
[----:B------:R-:W-:Y:S02]  /*226a0*/  IMAD.MOV.U32 R12, RZ, RZ, 0x3 ;  /* 0x00000003ff0c7424 */ /* 0x000fe400078e00ff */
[----:B------:R-:W-:-:S07]  /*226b0*/  IMAD.MOV.U32 R3, RZ, RZ, R14 ;  /* 0x000000ffff037224 */ /* 0x000fce00078e000e */
[----:B------:R-:W-:Y:S05]  /*226c0*/  WARPSYNC.COLLECTIVE R15, `(.L_x_12712) ;  /* 0x000000000f087348 */ /* 0x000fea0003c00000 */
[----:B------:R0:W1:Y:S02]  /*226d0*/  SHFL.IDX P6, R14, R13, R12, R11 ;  /* 0x0000000c0d0e7389 */ /* 0x00006400000c000b */
[----:B01----:R-:W-:Y:S01]  /*226e0*/  ENDCOLLECTIVE ;  /* 0x000000000000791b */ /* 0x003fe20003800000 */
.L_x_12712:
        /* <DEDUP_REMOVED lines=10> */
.L_x_12713:
        /* <DEDUP_REMOVED lines=13> */
.L_x_12714:
        /* <DEDUP_REMOVED lines=16> */
.L_x_12715:
[----:B------:R-:W-:Y:S02]  /*22960*/  IMAD.MOV.U32 R13, RZ, RZ, R6 ;  /* 0x000000ffff0d7224 */ /* 0x000fe400078e0006 */
[----:B------:R-:W-:Y:S02]  /*22970*/  IMAD.MOV.U32 R12, RZ, RZ, 0x1 ;  /* 0x00000001ff0c7424 */ /* 0x000fe400078e00ff */
[----:B------:R-:W-:-:S07]  /*22980*/  IMAD.MOV.U32 R3, RZ, RZ, R14 ;  /* 0x000000ffff037224 */ /* 0x000fce00078e000e */
[----:B------:R-:W-:Y:S05]  /*22990*/  WARPSYNC.COLLECTIVE R15, `(.L_x_12716) ;  /* 0x000000000f087348 */ /* 0x000fea0003c00000 */
[----:B------:R0:W1:Y:S02]  /*229a0*/  SHFL.IDX P6, R14, R13, R12, R11 ;  /* 0x0000000c0d0e7389 */ /* 0x00006400000c000b */
[----:B01----:R-:W-:Y:S01]  /*229b0*/  ENDCOLLECTIVE ;  /* 0x000000000000791b */ /* 0x003fe20003800000 */
.L_x_12716:
        /* <DEDUP_REMOVED lines=10> */
.L_x_12717:
[----:B------:R-:W-:Y:S01]  /*22a60*/  @!PT LDS RZ, [RZ] ;  /* 0x00000000fffff984 */ /* 0x000fe20000000800 */
[----:B------:R-:W-:Y:S01]  /*22a70*/  @!PT LDS RZ, [RZ] ;  /* 0x00000000fffff984 */ /* 0x000fe20000000800 */
[----:B------:R-:W-:Y:S01]  /*22a80*/  @!PT LDS RZ, [RZ] ;  /* 0x00000000fffff984 */ /* 0x000fe20000000800 */
[----:B------:R-:W-:Y:S04]  /*22a90*/  @!P3 LDGSTS.E.BYPASS.LTC128B.128 [R8+0xe400], desc[UR38][R2.64], !P0 ;  /* 0x0e4000000208bfae */ /* 0x000fe8000c101d66 */
[----:B------:R-:W-:Y:S04]  /*22aa0*/  @!P3 LDGSTS.E.BYPASS.LTC128B.128 [R8+0x11400], desc[UR38][R2.64+0x40], !P1 ;  /* 0x114000400208bfae */ /* 0x000fe8000c901d66 */
[----:B------:R0:W-:Y:S02]  /*22ab0*/  @!P3 LDGSTS.E.BYPASS.LTC128B.128 [R8+0x14400], desc[UR38][R2.64+0x80], !P2 ;  /* 0x144000800208bfae */ /* 0x0001e4000d101d66 */
[----:B0-----:R-:W-:Y:S01]  /*22ac0*/  MOV R2, R14 ;  /* 0x0000000e00027202 */ /* 0x001fe20000000f00 */
[----:B------:R-:W-:Y:S06]  /*22ad0*/  BRA `(.L_x_12718) ;  /* 0xffffffb000247947 */ /* 0x000fec000383ffff */
.L_x_12579:
[----:B-1----:R1:W2:Y:S02]  /*22ae0*/  SYNCS.PHASECHK.TRANS64.TRYWAIT P0, [R16+URZ+0x2d820], R0 ;  /* 0x02d82000100075a7 */ /* 0x0022a4000800017f */
[----:B--2---:R-:W-:Y:S05]  /*22af0*/  @!P0 NANOSLEEP.SYNCS 0x989680 ;  /* 0x009896800000895d */ /* 0x004fea0003900000 */
[----:B------:R-:W2:Y:S02]  /*22b00*/  @!P0 SYNCS.PHASECHK.TRANS64 P0, [R16+URZ+0x2d820], R0 ;  /* 0x02d82000100085a7 */ /* 0x000ea4000800007f */
[----:B--2---:R-:W-:Y:S05]  /*22b10*/  @!P0 BRA `(.L_x_12579) ;  /* 0xfffffffc00f08947 */ /* 0x004fea000383ffff */
[----:B------:R-:W-:Y:S05]  /*22b20*/  BRA `(.L_x_12719) ;  /* 0xffffffb000887947 */ /* 0x000fea000383ffff */
.L_x_12584:
[----:B0-----:R0:W1:Y:S02]  /*22b30*/  SYNCS.PHASECHK.TRANS64.TRYWAIT P0, [R5+URZ+0x2d840], R0 ;  /* 0x02d84000050075a7 */ /* 0x001064000800017f */
[----:B-1----:R-:W-:Y:S05]  /*22b40*/  @!P0 NANOSLEEP.SYNCS 0x989680 ;  /* 0x009896800000895d */ /* 0x002fea0003900000 */
[----:B------:R-:W1:Y:S02]  /*22b50*/  @!P0 SYNCS.PHASECHK.TRANS64 P0, [R5+URZ+0x2d840], R0 ;  /* 0x02d84000050085a7 */ /* 0x000e64000800007f */
[----:B-1----:R-:W-:Y:S05]  /*22b60*/  @!P0 BRA `(.L_x_12584) ;  /* 0xfffffffc00f08947 */ /* 0x002fea000383ffff */
[----:B------:R-:W-:Y:S05]  /*22b70*/  BRA `(.L_x_12720) ;  /* 0xffffffb4007c7947 */ /* 0x000fea000383ffff */
.L_x_12585:
        /* <DEDUP_REMOVED lines=8> */
.L_x_12722:
[----:B------:R-:W-:Y:S05]  /*22c00*/  BSYNC B1 ;  /* 0x0000000000017941 */ /* 0x000fea0003800000 */
.L_x_12721:
        /* <DEDUP_REMOVED lines=13> */
.L_x_12723:
        /* <DEDUP_REMOVED lines=8> */
.L_x_12724:
        /* <DEDUP_REMOVED lines=14> */
.L_x_12725:
[----:B------:R-:W-:Y:S02]  /*22e40*/  IMAD.MOV.U32 R13, RZ, RZ, R8 ;  /* 0x000000ffff0d7224 */ /* 0x000fe400078e0008 */
[----:B------:R-:W-:Y:S02]  /*22e50*/  IMAD.MOV.U32 R12, RZ, RZ, 0x2 ;  /* 0x00000002ff0c7424 */ /* 0x000fe400078e00ff */
[----:B------:R-:W-:-:S07]  /*22e60*/  IMAD.MOV.U32 R2, RZ, RZ, R14 ;  /* 0x000000ffff027224 */ /* 0x000fce00078e000e */
[----:B------:R-:W-:Y:S05]  /*22e70*/  WARPSYNC.COLLECTIVE R15, `(.L_x_12726) ;  /* 0x000000000f087348 */ /* 0x000fea0003c00000 */
[----:B------:R0:W1:Y:S02]  /*22e80*/  SHFL.IDX P6, R14, R13, R12, R11 ;  /* 0x0000000c0d0e7389 */ /* 0x00006400000c000b */
[----:B01----:R-:W-:Y:S01]  /*22e90*/  ENDCOLLECTIVE ;  /* 0x000000000000791b */ /* 0x003fe20003800000 */
.L_x_12726:
        /* <DEDUP_REMOVED lines=13> */
.L_x_12727:
[----:B------:R-:W-:Y:S02]  /*22f70*/  IMAD.MOV.U32 R13, RZ, RZ, R8 ;  /* 0x000000ffff0d7224 */ /* 0x000fe400078e0008 */
[----:B------:R-:W-:Y:S02]  /*22f80*/  IMAD.MOV.U32 R12, RZ, RZ, 0x3 ;  /* 0x00000003ff0c7424 */ /* 0x000fe400078e00ff */
[----:B------:R-:W-:-:S07]  /*22f90*/  IMAD.MOV.U32 R2, RZ, RZ, R14 ;  /* 0x000000ffff027224 */ /* 0x000fce00078e000e */
[----:B------:R-:W-:Y:S05]  /*22fa0*/  WARPSYNC.COLLECTIVE R15, `(.L_x_12728) ;  /* 0x000000000f087348 */ /* 0x000fea0003c00000 */
[----:B------:R0:W1:Y:S02]  /*22fb0*/  SHFL.IDX P6, R14, R13, R12, R11 ;  /* 0x0000000c0d0e7389 */ /* 0x00006400000c000b */
[----:B01----:R-:W-:Y:S01]  /*22fc0*/  ENDCOLLECTIVE ;  /* 0x000000000000791b */ /* 0x003fe20003800000 */
.L_x_12728:
        /* <DEDUP_REMOVED lines=14> */
.L_x_12729:
[----:B------:R-:W-:Y:S01]  /*230b0*/  IMAD.MOV.U32 R2, RZ, RZ, R14 ;  /* 0x000000ffff027224 */ /* 0x000fe200078e000e */
[----:B------:R-:W-:Y:S06]  /*230c0*/  BRA `(.L_x_12730) ;  /* 0xffffffb000fc7947 */ /* 0x000fec000383ffff */
.L_x_12590:
[----:B-1----:R1:W2:Y:S02]  /*230d0*/  SYNCS.PHASECHK.TRANS64.TRYWAIT P0, [R5+URZ+0x2d860], R2 ;  /* 0x02d86002050075a7 */ /* 0x0022a4000800017f */
[----:B--2---:R-:W-:Y:S05]  /*230e0*/  @!P0 NANOSLEEP.SYNCS 0x989680 ;  /* 0x009896800000895d */ /* 0x004fea0003900000 */
[----:B------:R-:W2:Y:S02]  /*230f0*/  @!P0 SYNCS.PHASECHK.TRANS64 P0, [R5+URZ+0x2d860], R2 ;  /* 0x02d86002050085a7 */ /* 0x000ea4000800007f */
[----:B--2---:R-:W-:Y:S05]  /*23100*/  @!P0 BRA `(.L_x_12590) ;  /* 0xfffffffc00f08947 */ /* 0x004fea000383ffff */
[----:B------:R-:W-:Y:S05]  /*23110*/  BRA `(.L_x_12731) ;  /* 0xffffffb400607947 */ /* 0x000fea000383ffff */
.L_x_12591:
        /* <DEDUP_REMOVED lines=8> */
.L_x_12733:
[----:B------:R-:W-:Y:S05]  /*231a0*/  BSYNC B1 ;  /* 0x0000000000017941 */ /* 0x000fea0003800000 */
.L_x_12732:
        /* <DEDUP_REMOVED lines=9> */
.L_x_12734:
[----:B------:R-:W-:Y:S02]  /*23240*/  IMAD.MOV.U32 R13, RZ, RZ, R19 ;  /* 0x000000ffff0d7224 */ /* 0x000fe400078e0013 */
[----:B------:R-:W-:Y:S02]  /*23250*/  IMAD.MOV.U32 R12, RZ, RZ, 0x1 ;  /* 0x00000001ff0c7424 */ /* 0x000fe400078e00ff */
[----:B------:R-:W-:-:S07]  /*23260*/  IMAD.MOV.U32 R2, RZ, RZ, R14 ;  /* 0x000000ffff027224 */ /* 0x000fce00078e000e */
[----:B------:R-:W-:Y:S05]  /*23270*/  WARPSYNC.COLLECTIVE R15, `(.L_x_12735) ;  /* 0x000000000f087348 */ /* 0x000fea0003c00000 */
[----:B------:R0:W1:Y:S02]  /*23280*/  SHFL.IDX P6, R14, R13, R12, R11 ;  /* 0x0000000c0d0e7389 */ /* 0x00006400000c000b */
[----:B01----:R-:W-:Y:S01]  /*23290*/  ENDCOLLECTIVE ;  /* 0x000000000000791b */ /* 0x003fe20003800000 */
.L_x_12735:
        /* <DEDUP_REMOVED lines=16> */
.L_x_12736:
[----:B------:R-:W-:Y:S02]  /*233a0*/  IMAD.MOV.U32 R13, RZ, RZ, R19 ;  /* 0x000000ffff0d7224 */ /* 0x000fe400078e0013 */
[----:B------:R-:W-:Y:S02]  /*233b0*/  IMAD.MOV.U32 R12, RZ, RZ, 0x2 ;  /* 0x00000002ff0c7424 */ /* 0x000fe400078e00ff */
[----:B------:R-:W-:-:S07]  /*233c0*/  IMAD.MOV.U32 R2, RZ, RZ, R14 ;  /* 0x000000ffff027224 */ /* 0x000fce00078e000e */
[----:B------:R-:W-:Y:S05]  /*233d0*/  WARPSYNC.COLLECTIVE R15, `(.L_x_12737) ;  /* 0x000000000f087348 */ /* 0x000fea0003c00000 */
[----:B------:R0:W1:Y:S02]  /*233e0*/  SHFL.IDX P6, R14, R13, R12, R11 ;  /* 0x0000000c0d0e7389 */ /* 0x00006400000c000b */
[----:B01----:R-:W-:Y:S01]  /*233f0*/  ENDCOLLECTIVE ;  /* 0x000000000000791b */ /* 0x003fe20003800000 */
.L_x_12737:
        /* <DEDUP_REMOVED lines=16> */
.L_x_12738:
[----:B------:R-:W-:Y:S02]  /*23500*/  IMAD.MOV.U32 R13, RZ, RZ, R19 ;  /* 0x000000ffff0d7224 */ /* 0x000fe400078e0013 */
[----:B------:R-:W-:Y:S02]  /*23510*/  IMAD.MOV.U32 R12, RZ, RZ, 0x3 ;  /* 0x00000003ff0c7424 */ /* 0x000fe400078e00ff */
[----:B------:R-:W-:-:S07]  /*23520*/  IMAD.MOV.U32 R2, RZ, RZ, R14 ;  /* 0x000000ffff027224 */ /* 0x000fce00078e000e */
[----:B------:R-:W-:Y:S05]  /*23530*/  WARPSYNC.COLLECTIVE R15, `(.L_x_12739) ;  /* 0x000000000f087348 */ /* 0x000fea0003c00000 */
[----:B------:R0:W1:Y:S02]  /*23540*/  SHFL.IDX P6, R14, R13, R12, R11 ;  /* 0x0000000c0d0e7389 */ /* 0x00006400000c000b */
[----:B01----:R-:W-:Y:S01]  /*23550*/  ENDCOLLECTIVE ;  /* 0x000000000000791b */ /* 0x003fe20003800000 */
.L_x_12739:
        /* <DEDUP_REMOVED lines=13> */
.L_x_12740:
        /* <DEDUP_REMOVED lines=8> */
.L_x_12599:
[----:B-1----:R1:W2:Y:S02]  /*236b0*/  SYNCS.PHASECHK.TRANS64.TRYWAIT P0, [R0+URZ+0x2d860], R3 ;  /* 0x02d86003000075a7 */ /* 0x0022a4000800017f */
[----:B--2---:R-:W-:Y:S05]  /*236c0*/  @!P0 NANOSLEEP.SYNCS 0x989680 ;  /* 0x009896800000895d */ /* 0x004fea0003900000 */
[----:B------:R-:W2:Y:S02]  /*236d0*/  @!P0 SYNCS.PHASECHK.TRANS64 P0, [R0+URZ+0x2d860], R3 ;  /* 0x02d86003000085a7 */ /* 0x000ea4000800007f */
[----:B--2---:R-:W-:Y:S05]  /*236e0*/  @!P0 BRA `(.L_x_12599) ;  /* 0xfffffffc00f08947 */ /* 0x004fea000383ffff */
[----:B------:R-:W-:Y:S05]  /*236f0*/  BRA `(.L_x_12742) ;  /* 0xffffffb400e07947 */ /* 0x000fea000383ffff */
.L_x_12600:
        /* <DEDUP_REMOVED lines=8> */
.L_x_12744:
[----:B------:R-:W-:Y:S05]  /*23780*/  BSYNC B0 ;  /* 0x0000000000007941 */ /* 0x000fea0003800000 */
.L_x_12743:
        /* <DEDUP_REMOVED lines=10> */
.L_x_12745:
        /* <DEDUP_REMOVED lines=17> */
.L_x_12746:
        /* <DEDUP_REMOVED lines=14> */
.L_x_12747:
[----:B------:R-:W-:Y:S02]  /*23a20*/  IMAD.MOV.U32 R13, RZ, RZ, R19 ;  /* 0x000000ffff0d7224 */ /* 0x000fe400078e0013 */
[----:B------:R-:W-:Y:S01]  /*23a30*/  IMAD.MOV.U32 R12, RZ, RZ, 0x2 ;  /* 0x00000002ff0c7424 */ /* 0x000fe200078e00ff */
[----:B------:R-:W-:-:S13]  /*23a40*/  IADD3 R2, P4, R14, R5, RZ ;  /* 0x000000050e027210 */ /* 0x000fda0007f9e0ff */
[----:B------:R-:W-:Y:S05]  /*23a50*/  WARPSYNC.COLLECTIVE R15, `(.L_x_12748) ;  /* 0x000000000f087348 */ /* 0x000fea0003c00000 */
[----:B------:R0:W1:Y:S02]  /*23a60*/  SHFL.IDX P6, R14, R13, R12, R11 ;  /* 0x0000000c0d0e7389 */ /* 0x00006400000c000b */
[----:B01----:R-:W-:Y:S01]  /*23a70*/  ENDCOLLECTIVE ;  /* 0x000000000000791b */ /* 0x003fe20003800000 */
.L_x_12748:
        /* <DEDUP_REMOVED lines=15> */
.L_x_12749:
[----:B------:R-:W-:Y:S02]  /*23b70*/  IMAD.MOV.U32 R13, RZ, RZ, R19 ;  /* 0x000000ffff0d7224 */ /* 0x000fe400078e0013 */
[----:B------:R-:W-:Y:S01]  /*23b80*/  IMAD.MOV.U32 R12, RZ, RZ, 0x3 ;  /* 0x00000003ff0c7424 */ /* 0x000fe200078e00ff */
[----:B------:R-:W-:-:S13]  /*23b90*/  IADD3 R2, P4, R14, R5, RZ ;  /* 0x000000050e027210 */ /* 0x000fda0007f9e0ff */
[----:B------:R-:W-:Y:S05]  /*23ba0*/  WARPSYNC.COLLECTIVE R15, `(.L_x_12750) ;  /* 0x000000000f087348 */ /* 0x000fea0003c00000 */
[----:B------:R0:W1:Y:S02]  /*23bb0*/  SHFL.IDX P6, R14, R13, R12, R11 ;  /* 0x0000000c0d0e7389 */ /* 0x00006400000c000b */
[----:B01----:R-:W-:Y:S01]  /*23bc0*/  ENDCOLLECTIVE ;  /* 0x000000000000791b */ /* 0x003fe20003800000 */
.L_x_12750:
        /* <DEDUP_REMOVED lines=14> */
.L_x_12751:
[----:B------:R-:W-:Y:S05]  /*23cb0*/  BRA `(.L_x_12752) ;  /* 0xffffffb400407947 */ /* 0x000fea000383ffff */
.L_x_12605:
        /* <DEDUP_REMOVED lines=8> */
.L_x_12754:
[----:B------:R-:W-:Y:S05]  /*23d40*/  BSYNC B0 ;  /* 0x0000000000007941 */ /* 0x000fea0003800000 */
.L_x_12753:
        /* <DEDUP_REMOVED lines=9> */
.L_x_12755:
        /* <DEDUP_REMOVED lines=23> */
.L_x_12756:
[----:B------:R-:W-:Y:S01]  /*23f50*/  IMAD.MOV.U32 R12, RZ, RZ, 0x2 ;  /* 0x00000002ff0c7424 */ /* 0x000fe200078e00ff */
[----:B------:R-:W-:-:S05]  /*23f60*/  SEL R4, R14, RZ, P1 ;  /* 0x000000ff0e047207 */ /* 0x000fca0000800000 */
[----:B------:R-:W-:-:S04]  /*23f70*/  IMAD.IADD R4, R13, 0x1, R4 ;  /* 0x000000010d047824 */ /* 0x000fc800078e0204 */
[----:B------:R-:W-:-:S07]  /*23f80*/  IMAD.MOV.U32 R13, RZ, RZ, R4 ;  /* 0x000000ffff0d7224 */ /* 0x000fce00078e0004 */
[----:B------:R-:W-:Y:S05]  /*23f90*/  WARPSYNC.COLLECTIVE R15, `(.L_x_12757) ;  /* 0x000000000f087348 */ /* 0x000fea0003c00000 */
[----:B------:R0:W1:Y:S02]  /*23fa0*/  SHFL.UP P6, R14, R13, R12, R11 ;  /* 0x0400000c0d0e7389 */ /* 0x00006400000c000b */
[----:B01----:R-:W-:Y:S01]  /*23fb0*/  ENDCOLLECTIVE ;  /* 0x000000000000791b */ /* 0x003fe20003800000 */
.L_x_12757:
[----:B------:R-:W-:Y:S01]  /*23fc0*/  IMAD.MOV.U32 R12, RZ, RZ, 0x4 ;  /* 0x00000004ff0c7424 */ /* 0x000fe200078e00ff */
[----:B------:R-:W-:-:S05]  /*23fd0*/  SEL R3, R14, RZ, P2 ;  /* 0x000000ff0e037207 */ /* 0x000fca0001000000 */
[----:B------:R-:W-:-:S04]  /*23fe0*/  IMAD.IADD R2, R4, 0x1, R3 ;  /* 0x0000000104027824 */ /* 0x000fc800078e0203 */
[----:B------:R-:W-:-:S07]  /*23ff0*/  IMAD.MOV.U32 R13, RZ, RZ, R2 ;  /* 0x000000ffff0d7224 */ /* 0x000fce00078e0002 */
[----:B------:R-:W-:Y:S05]  /*24000*/  WARPSYNC.COLLECTIVE R15, `(.L_x_12758) ;  /* 0x000000000f087348 */ /* 0x000fea0003c00000 */
[----:B------:R0:W1:Y:S02]  /*24010*/  SHFL.UP P6, R14, R13, R12, R11 ;  /* 0x0400000c0d0e7389 */ /* 0x00006400000c000b */
[----:B01----:R-:W-:Y:S01]  /*24020*/  ENDCOLLECTIVE ;  /* 0x000000000000791b */ /* 0x003fe20003800000 */
.L_x_12758:
[----:B------:R-:W-:Y:S01]  /*24030*/  IMAD.MOV.U32 R12, RZ, RZ, 0x8 ;  /* 0x00000008ff0c7424 */ /* 0x000fe200078e00ff */
[----:B------:R-:W-:-:S05]  /*24040*/  SEL R3, R14, RZ, P3 ;  /* 0x000000ff0e037207 */ /* 0x000fca0001800000 */
[----:B------:R-:W-:-:S04]  /*24050*/  IMAD.IADD R3, R2, 0x1, R3 ;  /* 0x0000000102037824 */ /* 0x000fc800078e0203 */
[----:B------:R-:W-:-:S07]  /*24060*/  IMAD.MOV.U32 R13, RZ, RZ, R3 ;  /* 0x000000ffff0d7224 */ /* 0x000fce00078e0003 */
[----:B------:R-:W-:Y:S05]  /*24070*/  WARPSYNC.COLLECTIVE R15, `(.L_x_12759) ;  /* 0x000000000f087348 */ /* 0x000fea0003c00000 */
[----:B------:R0:W1:Y:S02]  /*24080*/  SHFL.UP P6, R14, R13, R12, R11 ;  /* 0x0400000c0d0e7389 */ /* 0x00006400000c000b */
[----:B01----:R-:W-:Y:S01]  /*24090*/  ENDCOLLECTIVE ;  /* 0x000000000000791b */ /* 0x003fe20003800000 */
.L_x_12759:
[----:B------:R-:W-:Y:S01]  /*240a0*/  IMAD.MOV.U32 R12, RZ, RZ, 0x10 ;  /* 0x00000010ff0c7424 */ /* 0x000fe200078e00ff */
[----:B------:R-:W-:-:S05]  /*240b0*/  SEL R4, R14, RZ, P4 ;  /* 0x000000ff0e047207 */ /* 0x000fca0002000000 */
[----:B------:R-:W-:-:S04]  /*240c0*/  IMAD.IADD R4, R3, 0x1, R4 ;  /* 0x0000000103047824 */ /* 0x000fc800078e0204 */
[----:B------:R-:W-:-:S07]  /*240d0*/  IMAD.MOV.U32 R13, RZ, RZ, R4 ;  /* 0x000000ffff0d7224 */ /* 0x000fce00078e0004 */
[----:B------:R-:W-:Y:S05]  /*240e0*/  WARPSYNC.COLLECTIVE R15, `(.L_x_12760) ;  /* 0x000000000f087348 */ /* 0x000fea0003c00000 */
[----:B------:R0:W1:Y:S02]  /*240f0*/  SHFL.UP P6, R14, R13, R12, R11 ;  /* 0x0400000c0d0e7389 */ /* 0x00006400000c000b */
[----:B01----:R-:W-:Y:S01]  /*24100*/  ENDCOLLECTIVE ;  /* 0x000000000000791b */ /* 0x003fe20003800000 */
.L_x_12760:
        /* <DEDUP_REMOVED lines=8> */
.L_x_12761:
[----:B------:R-:W-:Y:S05]  /*24190*/  BRA `(.L_x_12762) ;  /* 0xffffffb400647947 */ /* 0x000fea000383ffff */
.L_x_12608:
[----:B------:R-:W-:Y:S01]  /*241a0*/  BSSY B0, `(.L_x_12763) ;  /* 0x0000007000007945 */ /* 0x000fe20003800000 */
[----:B------:R-:W-:Y:S02]  /*241b0*/  IMAD.MOV.U32 R12, RZ, RZ, 0x1 ;  /* 0x00000001ff0c7424 */ /* 0x000fe400078e00ff */
[----:B------:R-:W-:Y:S02]  /*241c0*/  IMAD.MOV.U32 R11, RZ, RZ, RZ ;  /* 0x000000ffff0b7224 */ /* 0x000fe400078e00ff */
[----:B------:R-:W-:-:S07]  /*241d0*/  IMAD.MOV.U32 R15, RZ, RZ, -0x1 ;  /* 0xffffffffff0f7424 */ /* 0x000fce00078e00ff */
[----:B-----5:R-:W-:Y:S05]  /*241e0*/  WARPSYNC.COLLECTIVE R15, `(.L_x_12764) ;  /* 0x000000000f087348 */ /* 0x020fea0003c00000 */
[----:B------:R0:W1:Y:S02]  /*241f0*/  SHFL.UP P6, R14, R13, R12, R11 ;  /* 0x0400000c0d0e7389 */ /* 0x00006400000c000b */
[----:B01---5:R-:W-:Y:S01]  /*24200*/  ENDCOLLECTIVE ;  /* 0x000000000000791b */ /* 0x023fe20003800000 */
.L_x_12764:
[----:B------:R-:W-:Y:S05]  /*24210*/  BSYNC B0 ;  /* 0x0000000000007941 */ /* 0x000fea0003800000 */
.L_x_12763:
        /* <DEDUP_REMOVED lines=8> */
.L_x_12765:
[----:B------:R-:W-:Y:S01]  /*242a0*/  IMAD.MOV.U32 R12, RZ, RZ, 0x4 ;  /* 0x00000004ff0c7424 */ /* 0x000fe200078e00ff */
[----:B------:R-:W-:-:S05]  /*242b0*/  SEL R14, R14, RZ, P2 ;  /* 0x000000ff0e0e7207 */ /* 0x000fca0001000000 */
[----:B------:R-:W-:-:S04]  /*242c0*/  IMAD.IADD R3, R13, 0x1, R14 ;  /* 0x000000010d037824 */ /* 0x000fc800078e020e */
[----:B------:R-:W-:-:S07]  /*242d0*/  IMAD.MOV.U32 R13, RZ, RZ, R3 ;  /* 0x000000ffff0d7224 */ /* 0x000fce00078e0003 */
[----:B------:R-:W-:Y:S05]  /*242e0*/  WARPSYNC.COLLECTIVE R15, `(.L_x_12766) ;  /* 0x000000000f087348 */ /* 0x000fea0003c00000 */
[----:B------:R0:W1:Y:S02]  /*242f0*/  SHFL.UP P6, R14, R13, R12, R11 ;  /* 0x0400000c0d0e7389 */ /* 0x00006400000c000b */
[----:B01----:R-:W-:Y:S01]  /*24300*/  ENDCOLLECTIVE ;  /* 0x000000000000791b */ /* 0x003fe20003800000 */
.L_x_12766:
[----:B------:R-:W-:Y:S01]  /*24310*/  IMAD.MOV.U32 R12, RZ, RZ, 0x8 ;  /* 0x00000008ff0c7424 */ /* 0x000fe200078e00ff */
[----:B------:R-:W-:-:S05]  /*24320*/  SEL R4, R14, RZ, P3 ;  /* 0x000000ff0e047207 */ /* 0x000fca0001800000 */
[----:B------:R-:W-:-:S04]  /*24330*/  IMAD.IADD R4, R3, 0x1, R4 ;  /* 0x0000000103047824 */ /* 0x000fc800078e0204 */
[----:B------:R-:W-:-:S07]  /*24340*/  IMAD.MOV.U32 R13, RZ, RZ, R4 ;  /* 0x000000ffff0d7224 */ /* 0x000fce00078e0004 */
[----:B------:R-:W-:Y:S05]  /*24350*/  WARPSYNC.COLLECTIVE R15, `(.L_x_12767) ;  /* 0x000000000f087348 */ /* 0x000fea0003c00000 */
[----:B------:R0:W1:Y:S02]  /*24360*/  SHFL.UP P6, R14, R13, R12, R11 ;  /* 0x0400000c0d0e7389 */ /* 0x00006400000c000b */
[----:B01----:R-:W-:Y:S01]  /*24370*/  ENDCOLLECTIVE ;  /* 0x000000000000791b */ /* 0x003fe20003800000 */
.L_x_12767:
[----:B------:R-:W-:Y:S01]  /*24380*/  IMAD.MOV.U32 R12, RZ, RZ, 0x10 ;  /* 0x00000010ff0c7424 */ /* 0x000fe200078e00ff */
[----:B------:R-:W-:-:S05]  /*24390*/  SEL R7, R14, RZ, P4 ;  /* 0x000000ff0e077207 */ /* 0x000fca0002000000 */
[----:B------:R-:W-:-:S04]  /*243a0*/  IMAD.IADD R7, R4, 0x1, R7 ;  /* 0x0000000104077824 */ /* 0x000fc800078e0207 */
[----:B------:R-:W-:-:S07]  /*243b0*/  IMAD.MOV.U32 R13, RZ, RZ, R7 ;  /* 0x000000ffff0d7224 */ /* 0x000fce00078e0007 */
[----:B------:R-:W-:Y:S05]  /*243c0*/  WARPSYNC.COLLECTIVE R15, `(.L_x_12768) ;  /* 0x000000000f087348 */ /* 0x000fea0003c00000 */
[----:B------:R0:W1:Y:S02]  /*243d0*/  SHFL.UP P6, R14, R13, R12, R11 ;  /* 0x0400000c0d0e7389 */ /* 0x00006400000c000b */
[----:B01----:R-:W-:Y:S01]  /*243e0*/  ENDCOLLECTIVE ;  /* 0x000000000000791b */ /* 0x003fe20003800000 */
.L_x_12768:
        /* <DEDUP_REMOVED lines=8> */
.L_x_12769:
[----:B------:R-:W-:Y:S05]  /*24470*/  BRA `(.L_x_12770) ;  /* 0xffffffb400507947 */ /* 0x000fea000383ffff */
.L_x_12610:
[----:B------:R-:W-:Y:S01]  /*24480*/  BSSY B0, `(.L_x_12771) ;  /* 0x0000006000007945 */ /* 0x000fe20003800000 */
[----:B------:R-:W-:Y:S01]  /*24490*/  PLOP3.LUT P6, PT, P6, PT, PT, 0x8, 0x0 ;  /* 0x000000000000781c */ /* 0x000fe200037ce170 */
[----:B------:R-:W-:-:S12]  /*244a0*/  IMAD.MOV.U32 R15, RZ, RZ, -0x1 ;  /* 0xffffffffff0f7424 */ /* 0x000fd800078e00ff */
[----:B0----5:R-:W-:Y:S05]  /*244b0*/  WARPSYNC.COLLECTIVE R15, `(.L_x_12772) ;  /* 0x000000000f087348 */ /* 0x021fea0003c00000 */
[----:B------:R-:W-:Y:S01]  /*244c0*/  VOTE.ANY R14, PT, P6 ;  /* 0x00000000000e7806 */ /* 0x000fe200030e0100 */
[----:B0----5:R-:W-:Y:S06]  /*244d0*/  ENDCOLLECTIVE ;  /* 0x000000000000791b */ /* 0x021fec0003800000 */
.L_x_12772:
[----:B------:R-:W-:Y:S05]  /*244e0*/  BSYNC B0 ;  /* 0x0000000000007941 */ /* 0x000fea0003800000 */
.L_x_12771:
        /* <DEDUP_REMOVED lines=10> */
.L_x_12773:
[----:B------:R-:W-:Y:S02]  /*24590*/  IMAD.MOV.U32 R13, RZ, RZ, R5 ;  /* 0x000000ffff0d7224 */ /* 0x000fe400078e0005 */
[----:B------:R-:W-:-:S07]  /*245a0*/  IMAD.MOV.U32 R25, RZ, RZ, R14 ;  /* 0x000000ffff197224 */ /* 0x000fce00078e000e */
[----:B------:R-:W-:Y:S05]  /*245b0*/  WARPSYNC.COLLECTIVE R15, `(.L_x_12774) ;  /* 0x000000000f087348 */ /* 0x000fea0003c00000 */
[----:B------:R0:W1:Y:S02]  /*245c0*/  SHFL.IDX P6, R14, R13, R12, R11 ;  /* 0x0000000c0d0e7389 */ /* 0x00006400000c000b */
[----:B01----:R-:W-:Y:S01]  /*245d0*/  ENDCOLLECTIVE ;  /* 0x000000000000791b */ /* 0x003fe20003800000 */
.L_x_12774:
[----:B------:R-:W-:Y:S01]  /*245e0*/  IMAD.MOV.U32 R5, RZ, RZ, R14 ;  /* 0x000000ffff057224 */ /* 0x000fe200078e000e */
[----:B------:R-:W-:Y:S06]  /*245f0*/  BRA `(.L_x_12775) ;  /* 0xffffffb400307947 */ /* 0x000fec000383ffff */
.L_x_12612:
[----:B------:R-:W-:Y:S01]  /*24600*/  BSSY B0, `(.L_x_12776) ;  /* 0x0000007000007945 */ /* 0x000fe20003800000 */
[----:B------:R-:W-:Y:S02]  /*24610*/  IMAD.MOV.U32 R13, RZ, RZ, R2 ;  /* 0x000000ffff0d7224 */ /* 0x000fe400078e0002 */
[----:B------:R-:W-:Y:S02]  /*24620*/  IMAD.MOV.U32 R11, RZ, RZ, 0x1f ;  /* 0x0000001fff0b7424 */ /* 0x000fe400078e00ff */
[----:B------:R-:W-:-:S07]  /*24630*/  IMAD.MOV.U32 R15, RZ, RZ, -0x1 ;  /* 0xffffffffff0f7424 */ /* 0x000fce00078e00ff */
[----:B0123-5:R-:W-:Y:S05]  /*24640*/  WARPSYNC.COLLECTIVE R15, `(.L_x_12777) ;  /* 0x000000000f087348 */ /* 0x02ffea0003c00000 */
[----:B------:R4:W0:Y:S02]  /*24650*/  SHFL.IDX P6, R14, R13, R12, R11 ;  /* 0x0000000c0d0e7389 */ /* 0x00082400000c000b */
[----:B012345:R-:W-:Y:S01]  /*24660*/  ENDCOLLECTIVE ;  /* 0x000000000000791b */ /* 0x03ffe20003800000 */
.L_x_12777:
[----:B------:R-:W-:Y:S05]  /*24670*/  BSYNC B0 ;  /* 0x0000000000007941 */ /* 0x000fea0003800000 */
.L_x_12776:
[----:B------:R-:W-:Y:S01]  /*24680*/  IMAD.MOV.U32 R24, RZ, RZ, R14 ;  /* 0x000000ffff187224 */ /* 0x000fe200078e000e */
[----:B------:R-:W-:Y:S06]  /*24690*/  BRA `(.L_x_12611) ;  /* 0xffffffb400207947 */ /* 0x000fec000383ffff */
.L_x_12618:
[----:B0-----:R0:W2:Y:S02]  /*246a0*/  SYNCS.PHASECHK.TRANS64.TRYWAIT P0, [R5+URZ+0x2d820], R0 ;  /* 0x02d82000050075a7 */ /* 0x0010a4000800017f */
[----:B--2---:R-:W-:Y:S05]  /*246b0*/  @!P0 NANOSLEEP.SYNCS 0x989680 ;  /* 0x009896800000895d */ /* 0x004fea0003900000 */
[----:B------:R-:W2:Y:S02]  /*246c0*/  @!P0 SYNCS.PHASECHK.TRANS64 P0, [R5+URZ+0x2d820], R0 ;  /* 0x02d82000050085a7 */ /* 0x000ea4000800007f */
[----:B--2---:R-:W-:Y:S05]  /*246d0*/  @!P0 BRA `(.L_x_12618) ;  /* 0xfffffffc00f08947 */ /* 0x004fea000383ffff */
[----:B------:R-:W-:Y:S05]  /*246e0*/  BRA `(.L_x_12778) ;  /* 0xffffffbc007c7947 */ /* 0x000fea000383ffff */
.L_x_12619:
        /* <DEDUP_REMOVED lines=8> */
[----:B01-345:R-:W-:Y:S05]  /*24770*/  WARPSYNC.COLLECTIVE R15, `(.L_x_12780) ;  /* 0x000000000f087348 */ /* 0x03bfea0003c00000 */
[----:B------:R2:W0:Y:S02]  /*24780*/  SHFL.IDX P6, R14, R13, R12, R11 ;  /* 0x0000000c0d0e7389 */ /* 0x00042400000c000b */
[----:B012345:R-:W-:Y:S01]  /*24790*/  ENDCOLLECTIVE ;  /* 0x000000000000791b */ /* 0x03ffe20003800000 */
.L_x_12780:
[----:B------:R-:W-:Y:S05]  /*247a0*/  BSYNC B0 ;  /* 0x0000000000007941 */ /* 0x000fea0003800000 */
.L_x_12779:
[----:B------:R-:W-:Y:S05]  /*247b0*/  BRA `(.L_x_12781) ;  /* 0xffffffbc00647947 */ /* 0x000fea000383ffff */
.L_x_12620:
[----:B------:R-:W-:Y:S01]  /*247c0*/  BSSY B0, `(.L_x_12782) ;  /* 0x0000006000007945 */ /* 0x000fe20003800000 */
[----:B------:R-:W-:-:S07]  /*247d0*/  IMAD.MOV.U32 R15, RZ, RZ, -0x1 ;  /* 0xffffffffff0f7424 */ /* 0x000fce00078e00ff */
[----:B01-345:R-:W-:Y:S05]  /*247e0*/  WARPSYNC.COLLECTIVE R15, `(.L_x_12783) ;  /* 0x000000000f0c7348 */ /* 0x03bfea0003c00000 */
[----:B------:R-:W-:Y:S02]  /*247f0*/  ELECT P6, UR62, PT ;  /* 0x00000000003e782f */ /* 0x000fe400038c0000 */
[----:B------:R-:W-:Y:S01]  /*24800*/  MOV R14, UR62 ;  /* 0x0000003e000e7c02 */ /* 0x000fe20008000f00 */
[----:B01-345:R-:W-:Y:S10]  /*24810*/  ENDCOLLECTIVE ;  /* 0x000000000000791b */ /* 0x03bff40003800000 */
.L_x_12783:
[----:B------:R-:W-:Y:S05]  /*24820*/  BSYNC B0 ;  /* 0x0000000000007941 */ /* 0x000fea0003800000 */
.L_x_12782:
[----:B------:R-:W-:Y:S05]  /*24830*/  BRA `(.L_x_12784) ;  /* 0xffffffbc00587947 */ /* 0x000fea000383ffff */
.L_x_12622:
[----:B0-----:R0:W2:Y:S02]  /*24840*/  SYNCS.PHASECHK.TRANS64.TRYWAIT P1, [R3+URZ+0x2d840], R2 ;  /* 0x02d84002030075a7 */ /* 0x0010a4000802017f */
[----:B--2---:R-:W-:Y:S05]  /*24850*/  @!P1 NANOSLEEP.SYNCS 0x989680 ;  /* 0x009896800000995d */ /* 0x004fea0003900000 */
[----:B------:R-:W2:Y:S02]  /*24860*/  @!P1 SYNCS.PHASECHK.TRANS64 P1, [R3+URZ+0x2d840], R2 ;  /* 0x02d84002030095a7 */ /* 0x000ea4000802007f */
[----:B--2---:R-:W-:Y:S05]  /*24870*/  @!P1 BRA `(.L_x_12622) ;  /* 0xfffffffc00f09947 */ /* 0x004fea000383ffff */
[----:B------:R-:W-:Y:S05]  /*24880*/  BRA `(.L_x_12785) ;  /* 0xffffffbc007c7947 */ /* 0x000fea000383ffff */
.L_x_12624:
[----:B--2---:R2:W0:Y:S02]  /*24890*/  SYNCS.PHASECHK.TRANS64.TRYWAIT P1, [R5+URZ+0x2d840], R0 ;  /* 0x02d84000050075a7 */ /* 0x004424000802017f */
[----:B0-----:R-:W-:Y:S05]  /*248a0*/  @!P1 NANOSLEEP.SYNCS 0x989680 ;  /* 0x009896800000995d */ /* 0x001fea0003900000 */
[----:B------:R-:W0:Y:S02]  /*248b0*/  @!P1 SYNCS.PHASECHK.TRANS64 P1, [R5+URZ+0x2d840], R0 ;  /* 0x02d84000050095a7 */ /* 0x000e24000802007f */
[----:B0-----:R-:W-:Y:S05]  /*248c0*/  @!P1 BRA `(.L_x_12624) ;  /* 0xfffffffc00f09947 */ /* 0x001fea000383ffff */
[----:B------:R-:W-:Y:S05]  /*248d0*/  BRA `(.L_x_12786) ;  /* 0xffffffbc008c7947 */ /* 0x000fea000383ffff */
.L_x_12626:
[----:B------:R0:W0:Y:S02]  /*248e0*/  SYNCS.PHASECHK.TRANS64.TRYWAIT P1, [R3+URZ+0x2d860], R2 ;  /* 0x02d86002030075a7 */ /* 0x000024000802017f */
[----:B0-----:R-:W-:Y:S05]  /*248f0*/  @!P1 NANOSLEEP.SYNCS 0x989680 ;  /* 0x009896800000995d */ /* 0x001fea0003900000 */
[----:B------:R-:W0:Y:S02]  /*24900*/  @!P1 SYNCS.PHASECHK.TRANS64 P1, [R3+URZ+0x2d860], R2 ;  /* 0x02d86002030095a7 */ /* 0x000e24000802007f */
[----:B0-----:R-:W-:Y:S05]  /*24910*/  @!P1 BRA `(.L_x_12626) ;  /* 0xfffffffc00f09947 */ /* 0x001fea000383ffff */
[----:B------:R-:W-:Y:S05]  /*24920*/  BRA `(.L_x_12787) ;  /* 0xffffffbc00887947 */ /* 0x000fea000383ffff */
.L_x_12788:
        /* <DEDUP_REMOVED lines=13> */
.L_x_15991:


//--------------------- .text._ZN7cutlass13device_kernelIN5flash11enable_sm90INS1_16FlashAttnFwdSm90INS1_25CollectiveMainloopFwdSm90ILi2EN4cute5tupleIJNS5_1CILi1EEES8_S8_EEENS6_IJNS7_ILi192EEENS7_ILi128EEENS7_ILi64EEEEEELi64ENS_10bfloat16_tEfNS_4arch4Sm90ELb0ELb0ELb1ELb0ELb1ELb0ELb0ELb1ELb1ELb1ELb1ELb0EEENS1_21CollectiveEpilogueFwdINS6_IJSA_SC_SB_EEES9_SE_SG_Li384ELb0ELb1ELb1ELb0EEENS1_19SingleTileSchedulerILb0ELb1ELb1ELi192EEEEEEEEEvNT_6ParamsE --------------------------
	.section	.text._ZN7cutlass13device_kernelIN5flash11enable_sm90INS1_16FlashAttnFwdSm90INS1_25CollectiveMainloopFwdSm90ILi2EN4cute5tupleIJNS5_1CILi1EEES8_S8_EEENS6_IJNS7_ILi192EEENS7_ILi128EEENS7_ILi64EEEEEELi64ENS_10bfloat16_tEfNS_4arch4Sm90ELb0ELb0ELb1ELb0ELb1ELb0ELb0ELb1ELb1ELb1ELb1ELb0EEENS1_21CollectiveEpilogueFwdINS6_IJSA_SC_SB_EEES9_SE_SG_Li384ELb0ELb1ELb1ELb0EEENS1_19SingleTileSchedulerILb0ELb1ELb1ELi192EEEEEEEEEvNT_6ParamsE,"ax",@progbits
	.align	128
.text._ZN7cutlass13device_kernelIN5flash11enable_sm90INS1_16FlashAttnFwdSm90INS1_25CollectiveMainloopFwdSm90ILi2EN4cute5tupleIJNS5_1CILi1EEES8_S8_EEENS6_IJNS7_ILi192EEENS7_ILi128EEENS7_ILi64EEEEEELi64ENS_10bfloat16_tEfNS_4arch4Sm90ELb0ELb0ELb1ELb0ELb1ELb0ELb0ELb1ELb1ELb1ELb1ELb0EEENS1_21CollectiveEpilogueFwdINS6_IJSA_SC_SB_EEES9_SE_SG_Li384ELb0ELb1ELb1ELb0EEENS1_19SingleTileSchedulerILb0ELb1ELb1ELi192EEEEEEEEEvNT_6ParamsE:
        .type           _ZN7cutlass13device_kernelIN5flash11enable_sm90INS1_16FlashAttnFwdSm90INS1_25CollectiveMainloopFwdSm90ILi2EN4cute5tupleIJNS5_1CILi1EEES8_S8_EEENS6_IJNS7_ILi192EEENS7_ILi128EEENS7_ILi64EEEEEELi64ENS_10bfloat16_tEfNS_4arch4Sm90ELb0ELb0ELb1ELb0ELb1ELb0ELb0ELb1ELb1ELb1ELb1ELb0EEENS1_21CollectiveEpilogueFwdINS6_IJSA_SC_SB_EEES9_SE_SG_Li384ELb0ELb1ELb1ELb0EEENS1_19SingleTileSchedulerILb0ELb1ELb1ELi192EEEEEEEEEvNT_6ParamsE,@function
        .size           _ZN7cutlass13device_kernelIN5flash11enable_sm90INS1_16FlashAttnFwdSm90INS1_25CollectiveMainloopFwdSm90ILi2EN4cute5tupleIJNS5_1CILi1EEES8_S8_EEENS6_IJNS7_ILi192EEENS7_ILi128EEENS7_ILi64EEEEEELi64ENS_10bfloat16_tEfNS_4arch4Sm90ELb0ELb0ELb1ELb0ELb1ELb0ELb0ELb1ELb1ELb1ELb1ELb0EEENS1_21CollectiveEpilogueFwdINS6_IJSA_SC_SB_EEES9_SE_SG_Li384ELb0ELb1ELb1ELb0EEENS1_19SingleTileSchedulerILb0ELb1ELb1ELi192EEEEEEEEEvNT_6ParamsE,(.L_x_15992 - _ZN7cutlass13device_kernelIN5flash11enable_sm90INS1_16FlashAttnFwdSm90INS1_25CollectiveMainloopFwdSm90ILi2EN4cute5tupleIJNS5_1CILi1EEES8_S8_EEENS6_IJNS7_ILi192EEENS7_ILi128EEENS7_ILi64EEEEEELi64ENS_10bfloat16_tEfNS_4arch4Sm90ELb0ELb0ELb1ELb0ELb1ELb0ELb0ELb1ELb1ELb1ELb1ELb0EEENS1_21CollectiveEpilogueFwdINS6_IJSA_SC_SB_EEES9_SE_SG_Li384ELb0ELb1ELb1ELb0EEENS1_19SingleTileSchedulerILb0ELb1ELb1ELi192EEEEEEEEEvNT_6ParamsE)
        .other          _ZN7cutlass13device_kernelIN5flash11enable_sm90INS1_16FlashAttnFwdSm90INS1_25CollectiveMainloopFwdSm90ILi2EN4cute5tupleIJNS5_1CILi1EEES8_S8_EEENS6_IJNS7_ILi192EEENS7_ILi128EEENS7_ILi64EEEEEELi64ENS_10bfloat16_tEfNS_4arch4Sm90ELb0ELb0ELb1ELb0ELb1ELb0ELb0ELb1ELb1ELb1ELb1ELb0EEENS1_21CollectiveEpilogueFwdINS6_IJSA_SC_SB_EEES9_SE_SG_Li384ELb0ELb1ELb1ELb0EEENS1_19SingleTileSchedulerILb0ELb1ELb1ELi192EEEEEEEEEvNT_6ParamsE,@"STO_CUDA_ENTRY STV_DEFAULT"
_ZN7cutlass13device_kernelIN5flash11enable_sm90INS1_16FlashAttnFwdSm90INS1_25CollectiveMainloopFwdSm90ILi2EN4cute5tupleIJNS5_1CILi1EEES8_S8_EEENS6_IJNS7_ILi192EEENS7_ILi128EEENS7_ILi64EEEEEELi64ENS_10bfloat16_tEfNS_4arch4Sm90ELb0ELb0ELb1ELb0ELb1ELb0ELb0ELb1ELb1ELb1ELb1ELb0EEENS1_21CollectiveEpilogueFwdINS6_IJSA_SC_SB_EEES9_SE_SG_Li384ELb0ELb1ELb1ELb0EEENS1_19SingleTileSchedulerILb0ELb1ELb1ELi192EEEEEEEEEvNT_6ParamsE:
        /* <DEDUP_REMOVED lines=45> */
.L_x_12789:
        /* <DEDUP_REMOVED lines=22> */
.L_x_12790:
        /* <DEDUP_REMOVED lines=18> */
.L_x_12791:
        /* <DEDUP_REMOVED lines=22> */
.L_x_12792:
        /* <DEDUP_REMOVED lines=23> */
.L_x_12793:
        /* <DEDUP_REMOVED lines=9> */
.L_x_12796:
        /* <DEDUP_REMOVED lines=73> */
.L_x_12798:
        /* <DEDUP_REMOVED lines=25> */
[----:B------:R-:W-:-:S03]  /*0ed0*/  CS2R R34, SRZ ;  /* 0x0000000000227805 */ /* 0x000fc6000001ff00 */
[----:B------:R-:W-:-:S13]  /*0ee0*/  PLOP3.LUT P1, PT, PT, PT, UP0, 0x80, 0x0 ;  /* 0x000000000000781c */ /* 0x000fda0003f2f008 */
[----:B------:R-:W-:Y:S05]  /*0ef0*/  @!P1 BRA `(.L_x_12799) ;  /* 0x0000005800089947 */ /* 0x000fea0003800000 */
[----:B------:R-:W-:Y:S01]  /*0f00*/  SHF.R.S32.HI R18, RZ, 0x1f, R17 ;  /* 0x0000001fff127819 */ /* 0x000fe20000011411 */
[----:B------:R-:W0:Y:S01]  /*0f10*/  S2UR UR6, SR_CgaCtaId ;  /* 0x00000000000679c3 */ /* 0x000e220000008800 */
[----:B------:R-:W-:Y:S02]  /*0f20*/  UMOV UR40, 0x400 ;  /* 0x0000040000287882 */ /* 0x000fe40000000000 */
[----:B------:R-:W-:-:S04]  /*0f30*/  LEA.HI R18, R18, R17, RZ, 0x7 ;  /* 0x0000001112127211 */ /* 0x000fc800078f38ff */
[----:B------:R-:W-:-:S06]  /*0f40*/  SHF.R.S32.HI R0, RZ, 0x7, R18 ;  /* 0x00000007ff007819 */ /* 0x000fcc0000011412 */
[----:B------:R-:W1:Y:S01]  /*0f50*/  SHFL.IDX PT, R0, R0, RZ, 0x1f ;  /* 0x00001fff00007589 */ /* 0x000e6200000e0000 */
[----:B0-----:R-:W-:Y:S01]  /*0f60*/  ULEA UR40, UR6, UR40, 0x18 ;  /* 0x0000002806287291 */ /* 0x001fe2000f8ec03f */
[----:B-1----:R-:W-:-:S13]  /*0f70*/  R2UR UR44, R0 ;  /* 0x00000000002c72ca */ /* 0x002fda00000e0000 */
[----:B------:R-:W-:Y:S02]  /*0f80*/  UIMAD.WIDE UR4, UR44, 0x55555556, URZ ;  /* 0x555555562c0478a5 */ /* 0x000fe4000f8e023f */
[----:B------:R-:W-:Y:S02]  /*0f90*/  UIADD3 UR4, UR40, 0x8400, URZ ;  /* 0x0000840028047890 */ /* 0x000fe4000fffe03f */
[----:B------:R-:W-:Y:S02]  /*0fa0*/  ULEA.HI UR5, UR5, UR5, URZ, 0x1 ;  /* 0x0000000505057291 */ /* 0x000fe4000f8f083f */
[----:B------:R-:W-:Y:S02]  /*0fb0*/  ULOP3.LUT UP0, URZ, UR4, 0x3ff, URZ, 0xc0, !UPT ;  /* 0x000003ff043f7892 */ /* 0x000fe4000f80c03f */
[----:B------:R-:W-:-:S04]  /*0fc0*/  UIMAD UR5, UR5, -0x3, UR44 ;  /* 0xfffffffd050578a4 */ /* 0x000fc8000f8e022c */
[----:B------:R-:W-:Y:S01]  /*0fd0*/  PLOP3.LUT P0, PT, PT, PT, UP0, 0x80, 0x0 ;  /* 0x000000000000781c */ /* 0x000fe20003f0f008 */
[----:B------:R-:W-:-:S04]  /*0fe0*/  ULEA UR5, UR5, UR4, 0xd ;  /* 0x0000000405057291 */ /* 0x000fc8000f8e683f */
[----:B------:R-:W-:-:S04]  /*0ff0*/  USHF.R.U32.HI UR5, URZ, 0x4, UR5 ;  /* 0x000000043f057899 */ /* 0x000fc80008011605 */
[----:B------:R-:W-:-:S04]  /*1000*/  ULOP3.LUT UR45, UR5, 0x3fff, URZ, 0xc0, !UPT ;  /* 0x00003fff052d7892 */ /* 0x000fc8000f8ec03f */
        /* <DEDUP_REMOVED lines=17> */
.L_x_12800:
[----:B------:R-:W-:-:S04]  /*1120*/  SHF.L.U32 R2, RZ, 0x1f, RZ ;  /* 0x0000001fff027819 */ /* 0x000fc800000006ff */
[----:B------:R-:W0:Y:S02]  /*1130*/  SYNCS.PHASECHK.TRANS64.TRYWAIT P0, [UR40+0x16800], R2 ;  /* 0x01680002ff0075a7 */ /* 0x000e240008000168 */
[----:B0-----:R-:W-:Y:S05]  /*1140*/  @!P0 BRA `(.L_x_12801) ;  /* 0x000000a4001c8947 */ /* 0x001fea0003800000 */
.L_x_12872:
[----:B------:R-:W-:-:S06]  /*1150*/  ULOP3.LUT UR4, UR41, 0x1, URZ, 0xfc, !UPT ;  /* 0x0000000129047892 */ /* 0x000fcc000f8efc3f */
[----:B------:R-:W-:-:S05]  /*1160*/  IMAD.U32 R0, RZ, RZ, UR4 ;  /* 0x00000004ff007e24 */ /* 0x000fca000f8e00ff */
[----:B------:R-:W-:-:S13]  /*1170*/  ISETP.NE.AND P0, PT, R0, 0x3, PT ;  /* 0x000000030000780c */ /* 0x000fda0003f05270 */
[----:B------:R-:W-:Y:S05]  /*1180*/  @!P0 BRA `(.L_x_12802) ;  /* 0x0000000000048947 */ /* 0x000fea0003800000 */
[----:B------:R-:W-:Y:S01]  /*1190*/  BPT.TRAP 0x1 ;  /* 0x000000040000795c */ /* 0x000fe20000300000 */
.L_x_12802:
[----:B------:R1:W2:Y:S01]  /*11a0*/  SYNCS.PHASECHK.TRANS64.TRYWAIT P1, [UR40+0x16830], R2 ;  /* 0x01683002ff0075a7 */ /* 0x0002a20008020168 */
[----:B------:R-:W-:Y:S05]  /*11b0*/  @!P0 BRA `(.L_x_12803) ;  /* 0x0000000000048947 */ /* 0x000fea0003800000 */
[----:B------:R-:W-:Y:S01]  /*11c0*/  BPT.TRAP 0x1 ;  /* 0x000000040000795c */ /* 0x000fe20000300000 */
.L_x_12803:
[----:B------:R-:W-:Y:S02]  /*11d0*/  IMAD.U32 R4, RZ, RZ, UR45 ;  /* 0x0000002dff047e24 */ /* 0x000fe4000f8e00ff */
[----:B------:R-:W-:Y:S01]  /*11e0*/  IMAD.MOV.U32 R0, RZ, RZ, RZ ;  /* 0x000000ffff007224 */ /* 0x000fe200078e00ff */
[----:B--2---:R-:W-:Y:S06]  /*11f0*/  @P1 BRA `(.L_x_12804) ;  /* 0x0000000000081947 */ /* 0x004fec0003800000 */
[----:B------:R-:W2:Y:S02]  /*1200*/  SYNCS.PHASECHK.TRANS64.TRYWAIT P1, [UR40+0x16830], R2 ;  /* 0x01683002ff0075a7 */ /* 0x000ea40008020168 */
[----:B--2---:R-:W-:Y:S05]  /*1210*/  @!P1 BRA `(.L_x_12805) ;  /* 0x000000a400009947 */ /* 0x004fea0003800000 */
.L_x_12804:
[----:B------:R-:W-:Y:S05]  /*1220*/  WARPSYNC.ALL ;  /* 0x0000000000007948 */ /* 0x000fea0003800000 */
[----:B------:R-:W-:Y:S01]  /*1230*/  MOV R119, RZ ;  /* 0x000000ff00777202 */ /* 0x000fe20000000f00 */
[----:B0-----:R-:W-:Y:S01]  /*1240*/  IMAD.MOV.U32 R3, RZ, RZ, 0x40000040 ;  /* 0x40000040ff037424 */ /* 0x001fe200078e00ff */
[----:B-1----:R-:W-:Y:S01]  /*1250*/  LOP3.LUT R2, R4, 0x10000, RZ, 0xfc, !PT ;  /* 0x0001000004027812 */ /* 0x002fe200078efcff */
        /* <DEDUP_REMOVED lines=13> */
[----:B------:R-:W-:-:S03]  /*1330*/  UMOV UR19, 0x40000040 ;  /* 0x4000004000137882 */ /* 0x000fc60000000000 */
        /* <DEDUP_REMOVED lines=9> */
[----:B------:R-:W-:Y:S01]  /*13d0*/  UIADD3 UR16, UR16, 0x6, URZ ;  /* 0x0000000610107890 */ /* 0x000fe2000fffe03f */
        /* <DEDUP_REMOVED lines=12> */
.L_x_12806:
[----:B------:R-:W-:Y:S01]  /*14a0*/  LOP3.LUT R18, R18, 0xffffff80, RZ, 0xc0, !PT ;  /* 0xffffff8012127812 */ /* 0x000fe200078ec0ff */
[----:B------:R-:W-:Y:S01]  /*14b0*/  ULDC UR4, c[0x0][0x9d8] ;  /* 0x0002760000047ab9 */ /* 0x000fe20000000800 */
[----:B------:R-:W-:Y:S01]  /*14c0*/  ULDC UR5, c[0x0][0x988] ;  /* 0x0002620000057ab9 */ /* 0x000fe20000000800 */
[----:B------:R-:W-:Y:S01]  /*14d0*/  FMUL.FTZ R19, R40, UR4 ;  /* 0x0000000428137c20 */ /* 0x000fe20008410000 */
[----:B------:R-:W-:Y:S01]  /*14e0*/  FMUL.FTZ R40, R59, UR4 ;  /* 0x000000043b287c20 */ /* 0x000fe20008410000 */
[----:B------:R-:W-:Y:S02]  /*14f0*/  IMAD.IADD R18, R17, 0x1, -R18 ;  /* 0x0000000111127824 */ /* 0x000fe400078e0a12 */
[----:B------:R-:W-:Y:S01]  /*1500*/  FMUL.FTZ R7, R26, UR4 ;  /* 0x000000041a077c20 */ /* 0x000fe20008410000 */
[----:B------:R-:W-:Y:S01]  /*1510*/  FMUL.FTZ R9, R27, UR4 ;  /* 0x000000041b097c20 */ /* 0x000fe20008410000 */
[----:B------:R-:W-:Y:S01]  /*1520*/  FMUL.FTZ R13, R30, UR4 ;  /* 0x000000041e0d7c20 */ /* 0x000fe20008410000 */
[----:B------:R-:W-:Y:S01]  /*1530*/  FMUL.FTZ R15, R31, UR4 ;  /* 0x000000041f0f7c20 */ /* 0x000fe20008410000 */
[----:B------:R-:W-:Y:S01]  /*1540*/  SHF.R.S32.HI R59, RZ, 0x1f, R18 ;  /* 0x0000001fff3b7819 */ /* 0x000fe20000011412 */
[----:B------:R-:W-:Y:S01]  /*1550*/  FMUL.FTZ R4, R24, UR4 ;  /* 0x0000000418047c20 */ /* 0x000fe20008410000 */
[----:B------:R-:W0:Y:S01]  /*1560*/  MUFU.TANH R7, R7 ;  /* 0x0000000700077308 */ /* 0x000e220000002400 */
[----:B------:R-:W-:Y:S01]  /*1570*/  FMUL.FTZ R24, R34, UR4 ;  /* 0x0000000422187c20 */ /* 0x000fe20008410000 */
[----:B------:R-:W-:Y:S01]  /*1580*/  LEA.HI R59, R59, R18, RZ, 0x2 ;  /* 0x000000123b3b7211 */ /* 0x000fe200078f10ff */
[----:B------:R-:W-:Y:S01]  /*1590*/  FMUL.FTZ R5, R25, UR4 ;  /* 0x0000000419057c20 */ /* 0x000fe20008410000 */
[----:B------:R-:W-:Y:S01]  /*15a0*/  FMUL.FTZ R25, R35, UR4 ;  /* 0x0000000423197c20 */ /* 0x000fe20008410000 */
[----:B------:R-:W-:Y:S01]  /*15b0*/  FMUL.FTZ R8, R29, UR4 ;  /* 0x000000041d087c20 */ /* 0x000fe20008410000 */
[----:B------:R-:W-:Y:S01]  /*15c0*/  LOP3.LUT R59, R59, 0x7ffffffc, RZ, 0xc0, !PT ;  /* 0x7ffffffc3b3b7812 */ /* 0x000fe200078ec0ff */
[----:B------:R-:W-:Y:S01]  /*15d0*/  FMUL.FTZ R29, R38, UR4 ;  /* 0x00000004261d7c20 */ /* 0x000fe20008410000 */
[----:B------:R-:W1:Y:S01]  /*15e0*/  MUFU.TANH R9, R9 ;  /* 0x0000000900097308 */ /* 0x000e620000002400 */
[----:B------:R-:W-:Y:S01]  /*15f0*/  FMUL.FTZ R27, R49, UR4 ;  /* 0x00000004311b7c20 */ /* 0x000fe20008410000 */
[----:B------:R-:W-:Y:S01]  /*1600*/  FMUL.FTZ R49, R62, UR4 ;  /* 0x000000043e317c20 */ /* 0x000fe20008410000 */
[----:B------:R-:W-:Y:S01]  /*1610*/  IMAD.IADD R59, R18, 0x1, -R59 ;  /* 0x00000001123b7824 */ /* 0x000fe200078e0a3b */
[----:B------:R-:W-:Y:S01]  /*1620*/  MOV R18, 0xfffffffe ;  /* 0xfffffffe00127802 */ /* 0x000fe20000000f00 */
[----:B------:R-:W-:Y:S01]  /*1630*/  FMUL.FTZ R6, R28, UR4 ;  /* 0x000000041c067c20 */ /* 0x000fe20008410000 */
[----:B------:R-:W-:Y:S01]  /*1640*/  FMUL.FTZ R11, R37, UR4 ;  /* 0x00000004250b7c20 */ /* 0x000fe20008410000 */
[----:B------:R-:W-:Y:S01]  /*1650*/  FMUL.FTZ R28, R39, UR4 ;  /* 0x00000004271c7c20 */ /* 0x000fe20008410000 */
[----:B------:R-:W2:Y:S01]  /*1660*/  MUFU.TANH R13, R13 ;  /* 0x0000000d000d7308 */ /* 0x000ea20000002400 */
[----:B------:R-:W-:-:S02]  /*1670*/  IMAD R59, R59, R18, 0x80 ;  /* 0x000000803b3b7424 */ /* 0x000fc400078e0212 */
[----:B------:R-:W-:Y:S01]  /*1680*/  FMUL.FTZ R37, R50, UR4 ;  /* 0x0000000432257c20 */ /* 0x000fe20008410000 */
[----:B------:R-:W-:Y:S02]  /*1690*/  IMAD.U32 R18, RZ, RZ, UR43 ;  /* 0x0000002bff127e24 */ /* 0x000fe4000f8e00ff */
[----:B------:R-:W-:Y:S01]  /*16a0*/  FMUL.FTZ R50, R64, UR4 ;  /* 0x0000000440327c20 */ /* 0x000fe20008410000 */
[----:B------:R-:W-:Y:S02]  /*16b0*/  VIADD R59, R59, UR42 ;  /* 0x0000002a3b3b7c36 */ /* 0x000fe40008000000 */
[----:B------:R-:W-:Y:S01]  /*16c0*/  FMUL.FTZ R12, R33, UR4 ;  /* 0x00000004210c7c20 */ /* 0x000fe20008410000 */
[----:B------:R-:W-:Y:S01]  /*16d0*/  FMUL.FTZ R33, R42, UR4 ;  /* 0x000000042a217c20 */ /* 0x000fe20008410000 */
[----:B------:R-:W3:Y:S01]  /*16e0*/  MUFU.TANH R15, R15 ;  /* 0x0000000f000f7308 */ /* 0x000ee20000002400 */
[----:B------:R-:W-:Y:S02]  /*16f0*/  IMAD R59, R18, -0x80, R59 ;  /* 0xffffff80123b7824 */ /* 0x000fe400078e023b */
[----:B------:R-:W-:Y:S01]  /*1700*/  FMUL.FTZ R39, R54, UR4 ;  /* 0x0000000436277c20 */ /* 0x000fe20008410000 */
[----:B------:R-:W-:Y:S01]  /*1710*/  FMUL.FTZ R54, R68, UR4 ;  /* 0x0000000444367c20 */ /* 0x000fe20008410000 */
[----:B------:R-:W-:Y:S01]  /*1720*/  FMUL.FTZ R10, R32, UR4 ;  /* 0x00000004200a7c20 */ /* 0x000fe20008410000 */
[----:B------:R-:W-:Y:S01]  /*1730*/  FMUL.FTZ R30, R43, UR4 ;  /* 0x000000042b1e7c20 */ /* 0x000fe20008410000 */
[----:B------:R-:W-:Y:S01]  /*1740*/  ISETP.GT.AND P2, PT, R59, RZ, PT ;  /* 0x000000ff3b00720c */ /* 0x000fe20003f44270 */
[----:B------:R-:W-:Y:S01]  /*1750*/  FMUL.FTZ R31, R53, UR4 ;  /* 0x00000004351f7c20 */ /* 0x000fe20008410000 */
        /* <DEDUP_REMOVED lines=48> */
[----:B------:R-:W-:Y:S01]  /*1a60*/  MUFU.TANH R28, R28 ;  /* 0x0000001c001c7308 */ /* 0x000fe20000002400 */
        /* <DEDUP_REMOVED lines=16> */
[----:B------:R-:W-:Y:S01]  /*1b70*/  P2R R88, PR, RZ, 0x1 ;  /* 0x00000001ff587803 */ /* 0x000fe20000000000 */
        /* <DEDUP_REMOVED lines=8> */
[----:B------:R-:W-:Y:S01]  /*1c00*/  UIADD3 UR21, UR43, -0x2, URZ ;  /* 0xfffffffe2b157890 */ /* 0x000fe2000fffe03f */
[----:B------:R-:W-:Y:S01]  /*1c10*/  ISETP.GT.AND P5, PT, R59, 0x21, PT ;  /* 0x000000213b00780c */ /* 0x000fe20003fa4270 */
[----:B------:R-:W-:Y:S01]  /*1c20*/  UIADD3 UR4, UR40, 0x16840, URZ ;  /* 0x0001684028047890 */ /* 0x000fe2000fffe03f */
[--C-:B------:R-:W-:Y:S01]  /*1c30*/  IMAD.MOV.U32 R117, RZ, RZ, R119.reuse ;  /* 0x000000ffff757224 */ /* 0x100fe200078e0077 */
[----:B------:R-:W-:Y:S01]  /*1c40*/  UISETP.GE.AND UP0, UPT, UR21, UR37, UPT ;  /* 0x000000251500728c */ /* 0x000fe2000bf06270 */
[--C-:B------:R-:W-:Y:S01]  /*1c50*/  IMAD.MOV.U32 R115, RZ, RZ, R119.reuse ;  /* 0x000000ffff737224 */ /* 0x100fe200078e0077 */
[----:B------:R-:W0:Y:S01]  /*1c60*/  MUFU.TANH R30, R30 ;  /* 0x0000001e001e7308 */ /* 0x000e220000002400 */
[----:B-1----:R-:W-:Y:S01]  /*1c70*/  FSEL R78, R33, -INF , P6 ;  /* 0xff800000214e7808 */ /* 0x002fe20003000000 */
[----:B------:R-:W-:Y:S01]  /*1c80*/  UPRMT UR4, UR7, 0x654, UR4 ;  /* 0x0000065407047896 */ /* 0x000fe20008000004 */
[----:B------:R-:W-:-:S02]  /*1c90*/  IMAD.MOV.U32 R113, RZ, RZ, R119 ;  /* 0x000000ffff717224 */ /* 0x000fc400078e0077 */
[--C-:B------:R-:W-:Y:S02]  /*1ca0*/  IMAD.MOV.U32 R111, RZ, RZ, R119.reuse ;  /* 0x000000ffff6f7224 */ /* 0x100fe400078e0077 */
[--C-:B------:R-:W-:Y:S01]  /*1cb0*/  IMAD.MOV.U32 R109, RZ, RZ, R119.reuse ;  /* 0x000000ffff6d7224 */ /* 0x100fe200078e0077 */
[----:B------:R-:W1:Y:S01]  /*1cc0*/  MUFU.TANH R12, R12 ;  /* 0x0000000c000c7308 */ /* 0x000e620000002400 */
[----:B--2---:R-:W-:Y:S01]  /*1cd0*/  FSEL R10, R10, -INF , P4 ;  /* 0xff8000000a0a7808 */ /* 0x004fe20002000000 */
[--C-:B------:R-:W-:Y:S01]  /*1ce0*/  IMAD.MOV.U32 R107, RZ, RZ, R119.reuse ;  /* 0x000000ffff6b7224 */ /* 0x100fe200078e0077 */
[----:B------:R-:W-:Y:S01]  /*1cf0*/  ISETP.GT.AND P4, PT, R59, 0x28, PT ;  /* 0x000000283b00780c */ /* 0x000fe20003f84270 */
[----:B------:R-:W-:Y:S01]  /*1d00*/  SYNCS.ARRIVE.TRANS64.RED.A1T0 RZ, [UR4], RZ ;  /* 0x000000ffffff79a7 */ /* 0x000fe20008100404 */
[----:B------:R-:W-:Y:S01]  /*1d10*/  UMOV UR4, URZ ;  /* 0x0000003f00047c82 */ /* 0x000fe20008000000 */
[--C-:B------:R-:W-:Y:S02]  /*1d20*/  IMAD.MOV.U32 R105, RZ, RZ, R119.reuse ;  /* 0x000000ffff697224 */ /* 0x100fe400078e0077 */
[----:B------:R-:W-:Y:S01]  /*1d30*/  MUFU.TANH R35, R35 ;  /* 0x0000002300237308 */ /* 0x000fe20000002400 */
[----:B0-----:R-:W-:Y:S01]  /*1d40*/  FSEL R70, R30, -INF , P5 ;  /* 0xff8000001e467808 */ /* 0x001fe20002800000 */
[----:B------:R-:W-:-:S02]  /*1d50*/  IMAD.MOV.U32 R103, RZ, RZ, R119 ;  /* 0x000000ffff677224 */ /* 0x000fc400078e0077 */
[--C-:B------:R-:W-:Y:S02]  /*1d60*/  IMAD.MOV.U32 R101, RZ, RZ, R119.reuse ;  /* 0x000000ffff657224 */ /* 0x100fe400078e0077 */
[--C-:B------:R-:W-:Y:S02]  /*1d70*/  IMAD.MOV.U32 R99, RZ, RZ, R119.reuse ;  /* 0x000000ffff637224 */ /* 0x100fe400078e0077 */
[----:B------:R-:W0:Y:S01]  /*1d80*/  MUFU.TANH R14, R14 ;  /* 0x0000000e000e7308 */ /* 0x000e220000002400 */
[----:B-1----:R-:W-:Y:S01]  /*1d90*/  FSEL R12, R12, -INF , P3 ;  /* 0xff8000000c0c7808 */ /* 0x002fe20001800000 */
[--C-:B------:R-:W-:Y:S01]  /*1da0*/  IMAD.MOV.U32 R97, RZ, RZ, R119.reuse ;  /* 0x000000ffff617224 */ /* 0x100fe200078e0077 */
[----:B------:R-:W-:Y:S01]  /*1db0*/  ISETP.GT.AND P3, PT, R59, 0x29, PT ;  /* 0x000000293b00780c */ /* 0x000fe20003f64270 */
[--C-:B------:R-:W-:Y:S02]  /*1dc0*/  IMAD.MOV.U32 R95, RZ, RZ, R119.reuse ;  /* 0x000000ffff5f7224 */ /* 0x100fe400078e0077 */
[----:B------:R-:W-:-:S02]  /*1dd0*/  IMAD.MOV.U32 R93, RZ, RZ, R119 ;  /* 0x000000ffff5d7224 */ /* 0x000fc400078e0077 */
[----:B------:R-:W1:Y:S01]  /*1de0*/  MUFU.TANH R34, R34 ;  /* 0x0000002200227308 */ /* 0x000e620000002400 */
[--C-:B------:R-:W-:Y:S02]  /*1df0*/  IMAD.MOV.U32 R91, RZ, RZ, R119.reuse ;  /* 0x000000ffff5b7224 */ /* 0x100fe400078e0077 */
[----:B------:R-:W-:-:S05]  /*1e00*/  IMAD.MOV.U32 R89, RZ, RZ, R119 ;  /* 0x000000ffff597224 */ /* 0x000fca00078e0077 */
[----:B------:R2:W-:Y:S01]  /*1e10*/  MUFU.TANH R17, R74 ;  /* 0x0000004a00117308 */ /* 0x0005e20000002400 */
[----:B0-----:R-:W-:Y:S02]  /*1e20*/  FSEL R14, R14, -INF , P2 ;  /* 0xff8000000e0e7808 */ /* 0x001fe40001000000 */
[----:B------:R-:W-:-:S05]  /*1e30*/  ISETP.GT.AND P2, PT, R59, 0x30, PT ;  /* 0x000000303b00780c */ /* 0x000fca0003f44270 */
[----:B------:R-:W0:Y:S01]  /*1e40*/  MUFU.TANH R11, R11 ;  /* 0x0000000b000b7308 */ /* 0x000e220000002400 */
[----:B--2---:R-:W-:Y:S02]  /*1e50*/  FSEL R74, R28, -INF , P1 ;  /* 0xff8000001c4a7808 */ /* 0x004fe40000800000 */
[----:B-1----:R-:W-:Y:S02]  /*1e60*/  FSEL R90, R34, -INF , P3 ;  /* 0xff800000225a7808 */ /* 0x002fe40001800000 */
[----:B------:R-:W-:-:S03]  /*1e70*/  FMNMX.FTZ R7, R74, R7, !PT ;  /* 0x000000074a077209 */ /* 0x000fc60007810000 */
[----:B------:R-:W1:Y:S01]  /*1e80*/  MUFU.TANH R37, R37 ;  /* 0x0000002500257308 */ /* 0x000e620000002400 */
[----:B------:R-:W-:-:S04]  /*1e90*/  FMNMX.FTZ R7, R78, R7, !PT ;  /* 0x000000074e077209 */ /* 0x000fc80007810000 */
        /* <DEDUP_REMOVED lines=8> */
[----:B------:R-:W-:-:S05]  /*1f20*/  ISETP.GT.AND P6, PT, R59, 0x38, PT ;  /* 0x000000383b00780c */ /* 0x000fca0003fc4270 */
[----:B------:R-:W2:Y:S01]  /*1f30*/  MUFU.TANH R39, R39 ;  /* 0x0000002700277308 */ /* 0x000ea20000002400 */
[----:B0-----:R-:W-:-:S07]  /*1f40*/  FSEL R94, R36, -INF , P1 ;  /* 0xff800000245e7808 */ /* 0x001fce0000800000 */
[----:B------:R0:W-:Y:S01]  /*1f50*/  MUFU.TANH R126, R86 ;  /* 0x00000056007e7308 */ /* 0x0001e20000002400 */
[----:B-1----:R-:W-:Y:S02]  /*1f60*/  FSEL R20, R20, -INF , P5 ;  /* 0xff80000014147808 */ /* 0x002fe40002800000 */
[----:B------:R-:W-:-:S05]  /*1f70*/  ISETP.GT.AND P5, PT, R59, 0x39, PT ;  /* 0x000000393b00780c */ /* 0x000fca0003fa4270 */
[----:B------:R-:W1:Y:S01]  /*1f80*/  MUFU.TANH R23, R23 ;  /* 0x0000001700177308 */ /* 0x000e620000002400 */
[----:B0-----:R-:W-:Y:S02]  /*1f90*/  FSEL R86, R35, -INF , P4 ;  /* 0xff80000023567808 */ /* 0x001fe40002000000 */
[----:B--2---:R-:W-:Y:S02]  /*1fa0*/  FSEL R96, R39, -INF , P6 ;  /* 0xff80000027607808 */ /* 0x004fe40003000000 */
[----:B------:R-:W-:-:S03]  /*1fb0*/  FMNMX.FTZ R7, R86, R7, !PT ;  /* 0x0000000756077209 */ /* 0x000fc60007810000 */
[----:B------:R-:W0:Y:S01]  /*1fc0*/  MUFU.TANH R38, R38 ;  /* 0x0000002600267308 */ /* 0x000e220000002400 */
[----:B------:R-:W-:-:S04]  /*1fd0*/  FMNMX.FTZ R7, R90, R7, !PT ;  /* 0x000000075a077209 */ /* 0x000fc80007810000 */
[----:B------:R-:W-:-:S03]  /*1fe0*/  FMNMX.FTZ R7, R92, R7, !PT ;  /* 0x000000075c077209 */ /* 0x000fc60007810000 */
[----:B------:R-:W2:Y:S01]  /*1ff0*/  MUFU.TANH R21, R21 ;  /* 0x0000001500157308 */ /* 0x000ea20000002400 */
[----:B------:R-:W-:Y:S02]  /*2000*/  FMNMX.FTZ R7, R94, R7, !PT ;  /* 0x000000075e077209 */ /* 0x000fe40007810000 */
[----:B-1----:R-:W-:Y:S02]  /*2010*/  FSEL R30, R23, -INF , P4 ;  /* 0xff800000171e7808 */ /* 0x002fe40002000000 */
[----:B------:R-:W-:Y:S02]  /*2020*/  ISETP.GT.AND P4, PT, R59, 0x40, PT ;  /* 0x000000403b00780c */ /* 0x000fe40003f84270 */
[----:B------:R-:W-:Y:S01]  /*2030*/  FMNMX.FTZ R7, R96, R7, !PT ;  /* 0x0000000760077209 */ /* 0x000fe20007810000 */
[----:B------:R-:W1:Y:S01]  /*2040*/  MUFU.TANH R43, R43 ;  /* 0x0000002b002b7308 */ /* 0x000e620000002400 */
[----:B0-----:R-:W-:-:S04]  /*2050*/  FSEL R102, R38, -INF , P5 ;  /* 0xff80000026667808 */ /* 0x001fc80002800000 */
[----:B------:R-:W-:-:S03]  /*2060*/  FMNMX.FTZ R7, R102, R7, !PT ;  /* 0x0000000766077209 */ /* 0x000fc60007810000 */
[----:B------:R-:W0:Y:S01]  /*2070*/  MUFU.TANH R26, R26 ;  /* 0x0000001a001a7308 */ /* 0x000e220000002400 */
[----:B--2---:R-:W-:Y:S01]  /*2080*/  FSEL R34, R21, -INF , P3 ;  /* 0xff80000015227808 */ /* 0x004fe20001800000 */
[----:B------:R-:W-:Y:S01]  /*2090*/  IMAD.U32 R21, RZ, RZ, UR5 ;  /* 0x00000005ff157e24 */ /* 0x000fe2000f8e00ff */
        /* <DEDUP_REMOVED lines=45> */
[----:B--2---:R-:W-:-:S04]  /*2370*/  FSEL R112, R55, -INF , P3 ;  /* 0xff80000037707808 */ /* 0x004fc80001800000 */
[----:B------:R-:W-:-:S03]  /*2380*/  FMNMX.FTZ R7, R112, R7, !PT ;  /* 0x0000000770077209 */ /* 0x000fc60007810000 */
[----:B------:R-:W2:Y:S01]  /*2390*/  MUFU.TANH R57, R57 ;  /* 0x0000003900397308 */ /* 0x000ea20000002400 */
[----:B-1----:R-:W-:Y:S02]  /*23a0*/  FSEL R48, R48, -INF , P1 ;  /* 0xff80000030307808 */ /* 0x002fe40000800000 */
[----:B------:R-:W-:Y:S02]  /*23b0*/  ISETP.GT.AND P1, PT, R59, 0x61, PT ;  /* 0x000000613b00780c */ /* 0x000fe40003f24270 */
        /* <DEDUP_REMOVED lines=27> */
[----:B------:R-:W-:-:S04]  /*2570*/  ISETP.GT.AND P2, PT, R59, 0x78, PT ;  /* 0x000000783b00780c */ /* 0x000fc80003f44270 */
[----:B------:R-:W-:Y:S01]  /*2580*/  FSEL R126, R126, -INF , P2 ;  /* 0xff8000007e7e7808 */ /* 0x000fe20001000000 */
[----:B------:R-:W1:Y:S01]  /*2590*/  MUFU.TANH R87, R87 ;  /* 0x0000005700577308 */ /* 0x000e620000002400 */
[----:B0-----:R-:W-:-:S04]  /*25a0*/  FSEL R124, R83, -INF , P3 ;  /* 0xff800000537c7808 */ /* 0x001fc80001800000 */
[----:B------:R-:W-:-:S03]  /*25b0*/  FMNMX.FTZ R7, R124, R7, !PT ;  /* 0x000000077c077209 */ /* 0x000fc60007810000 */
[----:B------:R-:W0:Y:S01]  /*25c0*/  MUFU.TANH R76, R76 ;  /* 0x0000004c004c7308 */ /* 0x000e220000002400 */
[----:B--2---:R-:W-:Y:S02]  /*25d0*/  FSEL R60, R45, -INF , P1 ;  /* 0xff8000002d3c7808 */ /* 0x004fe40000800000 */
[----:B------:R-:W-:Y:S02]  /*25e0*/  ISETP.GT.AND P1, PT, R59, 0x79, PT ;  /* 0x000000793b00780c */ /* 0x000fe40003f24270 */
[----:B------:R-:W-:-:S03]  /*25f0*/  FMNMX.FTZ R7, R126, R7, !PT ;  /* 0x000000077e077209 */ /* 0x000fc60007810000 */
[----:B------:R-:W2:Y:S01]  /*2600*/  MUFU.TANH R77, R77 ;  /* 0x0000004d004d7308 */ /* 0x000ea20000002400 */
[----:B-1----:R-:W-:-:S04]  /*2610*/  FSEL R128, R87, -INF , P1 ;  /* 0xff80000057807808 */ /* 0x002fc80000800000 */
[----:B------:R-:W-:-:S03]  /*2620*/  FMNMX.FTZ R11, R128, R7, !PT ;  /* 0x00000007800b7209 */ /* 0x000fc60007810000 */
[----:B------:R-:W1:Y:S02]  /*2630*/  MUFU.TANH R80, R80 ;  /* 0x0000005000507308 */ /* 0x000e640000002400 */
[----:B------:R-:W3:Y:S06]  /*2640*/  SHFL.BFLY PT, R24, R11, 0x2, 0x1f ;  /* 0x0c401f000b187f89 */ /* 0x000eec00000e0000 */
[----:B------:R-:W4:Y:S08]  /*2650*/  MUFU.TANH R81, R81 ;  /* 0x0000005100517308 */ /* 0x000f300000002400 */
[----:B------:R-:W5:Y:S08]  /*2660*/  MUFU.TANH R84, R84 ;  /* 0x0000005400547308 */ /* 0x000f700000002400 */
[----:B------:R-:W5:Y:S01]  /*2670*/  MUFU.TANH R85, R85 ;  /* 0x0000005500557308 */ /* 0x000f620000002400 */
[----:B---3--:R-:W-:-:S05]  /*2680*/  FMNMX.FTZ R13, R11, R24, !PT ;  /* 0x000000180b0d7209 */ /* 0x008fca0007810000 */
[----:B------:R-:W3:Y:S02]  /*2690*/  SHFL.BFLY PT, R24, R13, 0x1, 0x1f ;  /* 0x0c201f000d187f89 */ /* 0x000ee400000e0000 */
[----:B---3--:R-:W-:-:S04]  /*26a0*/  FMNMX.FTZ R24, R13, R24, !PT ;  /* 0x000000180d187209 */ /* 0x008fc80007810000 */
[C---:B------:R-:W-:Y:S01]  /*26b0*/  FSETP.NEU.FTZ.AND P0, PT, R24.reuse, -INF , PT ;  /* 0xff8000001800780b */ /* 0x040fe20003f1d000 */
[----:B------:R-:W-:-:S05]  /*26c0*/  FMUL.FTZ R7, R24, R21 ;  /* 0x0000001518077220 */ /* 0x000fca0000410000 */
[----:B------:R-:W-:Y:S02]  /*26d0*/  FSEL R7, R7, RZ, P0 ;  /* 0x000000ff07077208 */ /* 0x000fe40000000000 */
[----:B------:R-:W-:-:S03]  /*26e0*/  ISETP.NE.AND P0, PT, R88, RZ, PT ;  /* 0x000000ff5800720c */ /* 0x000fc60003f05270 */
[-CC-:B------:R-:W-:Y:S01]  /*26f0*/  FFMA.FTZ R121, R62, R21.reuse, -R7.reuse ;  /* 0x000000153e797223 */ /* 0x180fe20000010807 */
[--C-:B------:R-:W-:Y:S01]  /*2700*/  FFMA.FTZ R62, R9, R21, -R7.reuse ;  /* 0x00000015093e7223 */ /* 0x100fe20000010807 */
[----:B------:R-:W-:Y:S01]  /*2710*/  FMNMX.FTZ R9, R4, R5, !PT ;  /* 0x0000000504097209 */ /* 0x000fe20007810000 */
[-CC-:B------:R-:W-:Y:S01]  /*2720*/  FFMA.FTZ R129, R78, R21.reuse, -R7.reuse ;  /* 0x000000154e817223 */ /* 0x180fe20000010807 */
[----:B0-----:R-:W-:Y:S01]  /*2730*/  FSEL R78, R76, -INF , P6 ;  /* 0xff8000004c4e7808 */ /* 0x001fe20003000000 */
[--C-:B------:R-:W-:Y:S01]  /*2740*/  FFMA.FTZ R125, R66, R21, -R7.reuse ;  /* 0x00000015427d7223 */ /* 0x100fe20000010807 */
[----:B------:R-:W-:Y:S01]  /*2750*/  FMNMX.FTZ R9, R6, R9, !PT ;  /* 0x0000000906097209 */ /* 0x000fe20007810000 */
[-CC-:B------:R-:W-:Y:S01]  /*2760*/  FFMA.FTZ R66, R72, R21.reuse, -R7.reuse ;  /* 0x0000001548427223 */ /* 0x180fe20000010807 */
[-CC-:B------:R-:W-:Y:S01]  /*2770*/  FFMA.FTZ R72, R90, R21.reuse, -R7.reuse ;  /* 0x000000155a487223 */ /* 0x180fe20000010807 */
[----:B--2---:R-:W-:Y:S01]  /*2780*/  FSEL R90, R77, -INF , P5 ;  /* 0xff8000004d5a7808 */ /* 0x004fe20002800000 */
[--C-:B------:R-:W-:Y:S01]  /*2790*/  FFMA.FTZ R133, R92, R21, -R7.reuse ;  /* 0x000000155c857223 */ /* 0x100fe20000010807 */
[----:B------:R-:W-:Y:S01]  /*27a0*/  FMNMX.FTZ R9, R8, R9, !PT ;  /* 0x0000000908097209 */ /* 0x000fe20007810000 */
[-CC-:B------:R-:W-:Y:S01]  /*27b0*/  FFMA.FTZ R123, R64, R21.reuse, -R7.reuse ;  /* 0x00000015407b7223 */ /* 0x180fe20000010807 */
[----:B-1----:R-:W-:Y:S01]  /*27c0*/  FSEL R92, R80, -INF , P4 ;  /* 0xff800000505c7808 */ /* 0x002fe20002000000 */
[--C-:B------:R-:W-:Y:S01]  /*27d0*/  FFMA.FTZ R64, R68, R21, -R7.reuse ;  /* 0x0000001544407223 */ /* 0x100fe20000010807 */
[----:B------:R-:W-:Y:S01]  /*27e0*/  FMNMX.FTZ R9, R10, R9, !PT ;  /* 0x000000090a097209 */ /* 0x000fe20007810000 */
[-CC-:B------:R-:W-:Y:S01]  /*27f0*/  FFMA.FTZ R68, R74, R21.reuse, -R7.reuse ;  /* 0x000000154a447223 */ /* 0x180fe20000010807 */
        /* <DEDUP_REMOVED lines=8> */
[--C-:B------:R-:W-:Y:S01]  /*2880*/  FFMA.FTZ R82, R32, R21, -R7.reuse ;  /* 0x0000001520527223 */ /* 0x100fe20000010807 */
[----:B------:R-:W-:Y:S01]  /*2890*/  FSEL R98, R85, -INF , P1 ;  /* 0xff80000055627808 */ /* 0x000fe20000800000 */
        /* <DEDUP_REMOVED lines=27> */
[----:B------:R-:W2:Y:S01]  /*2a50*/  MUFU.EX2 R64, R64 ;  /* 0x0000004000407308 */ /* 0x000ea20000000800 */
[----:B------:R-:W-:Y:S01]  /*2a60*/  MOV R118, R119 ;  /* 0x0000007700767202 */ /* 0x000fe20000000f00 */
[--C-:B------:R-:W-:Y:S01]  /*2a70*/  IMAD.MOV.U32 R116, RZ, RZ, R119.reuse ;  /* 0x000000ffff747224 */ /* 0x100fe200078e0077 */
[----:B------:R-:W-:Y:S01]  /*2a80*/  FMNMX.FTZ R9, R38, R9, !PT ;  /* 0x0000000926097209 */ /* 0x000fe20007810000 */
[--C-:B------:R-:W-:Y:S01]  /*2a90*/  IMAD.MOV.U32 R112, RZ, RZ, R119.reuse ;  /* 0x000000ffff707224 */ /* 0x100fe200078e0077 */
[----:B------:R-:W-:Y:S01]  /*2aa0*/  MOV R114, R119 ;  /* 0x0000007700727202 */ /* 0x000fe20000000f00 */
[----:B------:R-:W-:Y:S01]  /*2ab0*/  IMAD.MOV.U32 R108, RZ, RZ, R119 ;  /* 0x000000ffff6c7224 */ /* 0x000fe200078e0077 */
[----:B------:R-:W-:Y:S01]  /*2ac0*/  FMNMX.FTZ R9, R40, R9, !PT ;  /* 0x0000000928097209 */ /* 0x000fe20007810000 */
[----:B------:R-:W3:Y:S01]  /*2ad0*/  MUFU.EX2 R125, R125 ;  /* 0x0000007d007d7308 */ /* 0x000ee20000000800 */
[----:B------:R-:W-:-:S02]  /*2ae0*/  MOV R110, R119 ;  /* 0x00000077006e7202 */ /* 0x000fc40000000f00 */
[----:B------:R-:W-:Y:S02]  /*2af0*/  FMNMX.FTZ R9, R42, R9, !PT ;  /* 0x000000092a097209 */ /* 0x000fe40007810000 */
[----:B------:R-:W-:Y:S02]  /*2b00*/  MOV R106, R119 ;  /* 0x00000077006a7202 */ /* 0x000fe40000000f00 */
[----:B------:R-:W-:Y:S01]  /*2b10*/  FMNMX.FTZ R9, R44, R9, !PT ;  /* 0x000000092c097209 */ /* 0x000fe20007810000 */
[----:B------:R-:W4:Y:S03]  /*2b20*/  MUFU.EX2 R66, R66 ;  /* 0x0000004200427308 */ /* 0x000f260000000800 */
        /* <DEDUP_REMOVED lines=20> */
[----:B------:R-:W-:Y:S04]  /*2c70*/  MUFU.EX2 R133, R133 ;  /* 0x0000008500857308 */ /* 0x000fe80000000800 */
[----:B------:R-:W0:Y:S04]  /*2c80*/  SHFL.BFLY PT, R32, R9, 0x2, 0x1f ;  /* 0x0c401f0009207f89 */ /* 0x000e2800000e0000 */
        /* <DEDUP_REMOVED lines=13> */
[----:B------:R-:W-:Y:S02]  /*2d60*/  FSEL R7, R9, RZ, P1 ;  /* 0x000000ff09077208 */ /* 0x000fe40000800000 */
[----:B------:R-:W-:-:S03]  /*2d70*/  PLOP3.LUT P1, PT, PT, PT, UP0, 0x80, 0x0 ;  /* 0x000000000000781c */ /* 0x000fc60003f2f008 */
[-CC-:B------:R-:W-:Y:S01]  /*2d80*/  FFMA.FTZ R120, R4, R21.reuse, -R7.reuse ;  /* 0x0000001504787223 */ /* 0x180fe20000010807 */
[-CC-:B------:R-:W-:Y:S01]  /*2d90*/  FFMA.FTZ R5, R5, R21.reuse, -R7.reuse ;  /* 0x0000001505057223 */ /* 0x180fe20000010807 */
[-CC-:B------:R-:W-:Y:S01]  /*2da0*/  FFMA.FTZ R122, R6, R21.reuse, -R7.reuse ;  /* 0x00000015067a7223 */ /* 0x180fe20000010807 */
[----:B------:R-:W-:Y:S01]  /*2db0*/  FADD.FTZ R4, R121, R62 ;  /* 0x0000003e79047221 */ /* 0x000fe20000010000 */
[-CC-:B------:R-:W-:Y:S01]  /*2dc0*/  FFMA.FTZ R9, R8, R21.reuse, -R7.reuse ;  /* 0x0000001508097223 */ /* 0x180fe20000010807 */
[-CC-:B------:R-:W-:Y:S01]  /*2dd0*/  FFMA.FTZ R124, R10, R21.reuse, -R7.reuse ;  /* 0x000000150a7c7223 */ /* 0x180fe20000010807 */
[----:B------:R-:W-:Y:S01]  /*2de0*/  MUFU.EX2 R120, R120 ;  /* 0x0000007800787308 */ /* 0x000fe20000000800 */
[----:B-1----:R-:W-:Y:S01]  /*2df0*/  FADD.FTZ R25, R123, R4 ;  /* 0x000000047b197221 */ /* 0x002fe20000010000 */
[-CC-:B------:R-:W-:Y:S01]  /*2e00*/  FFMA.FTZ R11, R12, R21.reuse, -R7.reuse ;  /* 0x000000150c0b7223 */ /* 0x180fe20000010807 */
[-CC-:B------:R-:W-:Y:S01]  /*2e10*/  FFMA.FTZ R126, R14, R21.reuse, -R7.reuse ;  /* 0x000000150e7e7223 */ /* 0x180fe20000010807 */
[-C--:B------:R-:W-:Y:S01]  /*2e20*/  FFMA.FTZ R13, R18, R21.reuse, -R7 ;  /* 0x00000015120d7223 */ /* 0x080fe20000010807 */
[----:B--2---:R-:W-:Y:S01]  /*2e30*/  FADD.FTZ R4, R64, R25 ;  /* 0x0000001940047221 */ /* 0x004fe20000010000 */
[-CC-:B------:R-:W-:Y:S01]  /*2e40*/  FFMA.FTZ R128, R28, R21.reuse, -R7.reuse ;  /* 0x000000151c807223 */ /* 0x180fe20000010807 */
[-CC-:B------:R-:W-:Y:S01]  /*2e50*/  FFMA.FTZ R15, R20, R21.reuse, -R7.reuse ;  /* 0x00000015140f7223 */ /* 0x180fe20000010807 */
[----:B------:R-:W0:Y:S01]  /*2e60*/  MUFU.EX2 R5, R5 ;  /* 0x0000000500057308 */ /* 0x000e220000000800 */
[----:B---3--:R-:W-:Y:S01]  /*2e70*/  FADD.FTZ R27, R125, R4 ;  /* 0x000000047d1b7221 */ /* 0x008fe20000010000 */
[-CC-:B------:R-:W-:Y:S01]  /*2e80*/  FFMA.FTZ R130, R30, R21.reuse, -R7.reuse ;  /* 0x000000151e827223 */ /* 0x180fe20000010807 */
[-CC-:B------:R-:W-:Y:S01]  /*2e90*/  FFMA.FTZ R17, R34, R21.reuse, -R7.reuse ;  /* 0x0000001522117223 */ /* 0x180fe20000010807 */
[-C--:B------:R-:W-:Y:S01]  /*2ea0*/  FFMA.FTZ R132, R26, R21.reuse, -R7 ;  /* 0x000000151a847223 */ /* 0x080fe20000010807 */
[----:B----4-:R-:W-:Y:S01]  /*2eb0*/  FADD.FTZ R4, R66, R27 ;  /* 0x0000001b42047221 */ /* 0x010fe20000010000 */
[-CC-:B------:R-:W-:Y:S01]  /*2ec0*/  FFMA.FTZ R19, R36, R21.reuse, -R7.reuse ;  /* 0x0000001524137223 */ /* 0x180fe20000010807 */
[-CC-:B------:R-:W-:Y:S01]  /*2ed0*/  FFMA.FTZ R134, R38, R21.reuse, -R7.reuse ;  /* 0x0000001526867223 */ /* 0x180fe20000010807 */
[----:B------:R-:W1:Y:S01]  /*2ee0*/  MUFU.EX2 R122, R122 ;  /* 0x0000007a007a7308 */ /* 0x000e620000000800 */
        /* <DEDUP_REMOVED lines=8> */
[----:B0-----:R-:W-:Y:S01]  /*2f70*/  FADD.FTZ R29, R120, R5 ;  /* 0x00000005781d7221 */ /* 0x001fe20000010000 */
        /* <DEDUP_REMOVED lines=8> */
[-CC-:B------:R-:W-:Y:S01]  /*3000*/  FFMA.FTZ R60, R60, R21.reuse, -R7.reuse ;  /* 0x000000153c3c7223 */ /* 0x180fe20000010807 */
[-CC-:B------:R-:W-:Y:S01]  /*3010*/  FFMA.FTZ R78, R78, R21.reuse, -R7.reuse ;  /* 0x000000154e4e7223 */ /* 0x180fe20000010807 */
[-CC-:B------:R-:W-:Y:S01]  /*3020*/  FFMA.FTZ R90, R90, R21.reuse, -R7.reuse ;  /* 0x000000155a5a7223 */ /* 0x180fe20000010807 */
[-CC-:B------:R-:W-:Y:S01]  /*3030*/  FFMA.FTZ R92, R92, R21.reuse, -R7.reuse ;  /* 0x000000155c5c7223 */ /* 0x180fe20000010807 */
[-CC-:B------:R-:W-:Y:S01]  /*3040*/  FFMA.FTZ R94, R94, R21.reuse, -R7.reuse ;  /* 0x000000155e5e7223 */ /* 0x180fe20000010807 */
[-CC-:B------:R-:W-:Y:S01]  /*3050*/  FFMA.FTZ R96, R96, R21.reuse, -R7.reuse ;  /* 0x0000001560607223 */ /* 0x180fe20000010807 */
[----:B------:R-:W1:Y:S01]  /*3060*/  MUFU.EX2 R11, R11 ;  /* 0x0000000b000b7308 */ /* 0x000e620000000800 */
[C---:B--2---:R-:W-:Y:S01]  /*3070*/  FADD.FTZ R29, R9.reuse, R4 ;  /* 0x00000004091d7221 */ /* 0x044fe20000010000 */
[----:B------:R-:W-:Y:S01]  /*3080*/  FFMA.FTZ R98, R98, R21, -R7 ;  /* 0x0000001562627223 */ /* 0x000fe20000010807 */
[----:B------:R-:W-:-:S02]  /*3090*/  F2FP.BF16.F32.PACK_AB R122, R9, R122 ;  /* 0x0000007a097a723e */ /* 0x000fc400000010ff */
[----:B------:R-:W-:Y:S02]  /*30a0*/  F2FP.BF16.F32.PACK_AB R120, R5, R120 ;  /* 0x000000780578723e */ /* 0x000fe400000010ff */
[----:B------:R-:W-:Y:S01]  /*30b0*/  F2FP.BF16.F32.PACK_AB R121, R62, R121 ;  /* 0x000000793e79723e */ /* 0x000fe200000010ff */
[----:B------:R-:W2:Y:S01]  /*30c0*/  MUFU.EX2 R126, R126 ;  /* 0x0000007e007e7308 */ /* 0x000ea20000000800 */
[----:B0-----:R-:W-:Y:S01]  /*30d0*/  FADD.FTZ R4, R124, R29 ;  /* 0x0000001d7c047221 */ /* 0x001fe20000010000 */
[----:B------:R-:W-:Y:S01]  /*30e0*/  FADD.FTZ R29, R131, R6 ;  /* 0x00000006831d7221 */ /* 0x000fe20000010000 */
[----:B------:R-:W-:Y:S02]  /*30f0*/  F2FP.BF16.F32.PACK_AB R123, R64, R123 ;  /* 0x0000007b407b723e */ /* 0x000fe400000010ff */
[----:B------:R-:W-:Y:S01]  /*3100*/  F2FP.BF16.F32.PACK_AB R125, R66, R125 ;  /* 0x0000007d427d723e */ /* 0x000fe200000010ff */
[----:B------:R-:W-:Y:S01]  /*3110*/  FADD.FTZ R6, R72, R29 ;  /* 0x0000001d48067221 */ /* 0x000fe20000010000 */
[----:B------:R-:W-:Y:S01]  /*3120*/  FFMA.FTZ R29, R52, R21, -R7 ;  /* 0x00000015341d7223 */ /* 0x000fe20000010807 */
        /* <DEDUP_REMOVED lines=11> */
[C---:B------:R-:W-:Y:S01]  /*31e0*/  F2FP.BF16.F32.PACK_AB R135, R76.reuse, R135 ;  /* 0x000000874c87723e */ /* 0x040fe200000010ff */
[----:B------:R-:W-:Y:S01]  /*31f0*/  FADD.FTZ R6, R76, R33 ;  /* 0x000000214c067221 */ /* 0x000fe20000010000 */
[----:B------:R-:W-:Y:S01]  /*3200*/  F2FP.BF16.F32.PACK_AB R124, R11, R124 ;  /* 0x0000007c0b7c723e */ /* 0x000fe200000010ff */
[----:B------:R-:W2:Y:S01]  /*3210*/  MUFU.EX2 R15, R15 ;  /* 0x0000000f000f7308 */ /* 0x000ea20000000800 */
[----:B0-----:R-:W-:Y:S01]  /*3220*/  FADD.FTZ R31, R13, R4 ;  /* 0x000000040d1f7221 */ /* 0x001fe20000010000 */
[----:B------:R-:W-:Y:S01]  /*3230*/  FADD.FTZ R35, R137, R6 ;  /* 0x0000000689237221 */ /* 0x000fe20000010000 */
[----:B------:R-:W-:-:S02]  /*3240*/  F2FP.BF16.F32.PACK_AB R137, R80, R137 ;  /* 0x000000895089723e */ /* 0x000fc400000010ff */
[----:B------:R-:W-:Y:S01]  /*3250*/  F2FP.BF16.F32.PACK_AB R126, R13, R126 ;  /* 0x0000007e0d7e723e */ /* 0x000fe200000010ff */
[----:B------:R-:W-:Y:S02]  /*3260*/  FADD.FTZ R6, R80, R35 ;  /* 0x0000002350067221 */ /* 0x000fe40000010000 */
[----:B------:R-:W0:Y:S01]  /*3270*/  MUFU.EX2 R130, R130 ;  /* 0x0000008200827308 */ /* 0x000e220000000800 */
[----:B-1----:R-:W-:Y:S01]  /*3280*/  FADD.FTZ R4, R128, R31 ;  /* 0x0000001f80047221 */ /* 0x002fe20000010000 */
[----:B------:R-:W-:Y:S01]  /*3290*/  FADD.FTZ R35, R139, R6 ;  /* 0x000000068b237221 */ /* 0x000fe20000010000 */
[----:B------:R-:W-:-:S03]  /*32a0*/  F2FP.BF16.F32.PACK_AB R139, R82, R139 ;  /* 0x0000008b528b723e */ /* 0x000fc600000010ff */
[----:B------:R-:W-:Y:S02]  /*32b0*/  FADD.FTZ R6, R82, R35 ;  /* 0x0000002352067221 */ /* 0x000fe40000010000 */
[----:B------:R-:W1:Y:S01]  /*32c0*/  MUFU.EX2 R17, R17 ;  /* 0x0000001100117308 */ /* 0x000e620000000800 */
[----:B--2---:R-:W-:Y:S01]  /*32d0*/  FADD.FTZ R31, R15, R4 ;  /* 0x000000040f1f7221 */ /* 0x004fe20000010000 */
        /* <DEDUP_REMOVED lines=64> */
[----:B------:R-:W-:-:S04]  /*36e0*/  MOV R102, R119 ;  /* 0x0000007700667202 */ /* 0x000fc80000000f00 */
[----:B------:R2:W3:Y:S01]  /*36f0*/  MUFU.EX2 R35, R90 ;  /* 0x0000005a00237308 */ /* 0x0004e20000000800 */
[C---:B0-----:R-:W-:Y:S01]  /*3700*/  FADD.FTZ R39, R33.reuse, R4 ;  /* 0x0000000421277221 */ /* 0x041fe20000010000 */
[----:B------:R-:W-:-:S06]  /*3710*/  F2FP.BF16.F32.PACK_AB R144, R33, R58 ;  /* 0x0000003a2190723e */ /* 0x000fcc00000010ff */
[----:B------:R-:W0:Y:S01]  /*3720*/  MUFU.EX2 R92, R92 ;  /* 0x0000005c005c7308 */ /* 0x000e220000000800 */
[----:B-1----:R-:W-:Y:S01]  /*3730*/  FADD.FTZ R4, R78, R39 ;  /* 0x000000274e047221 */ /* 0x002fe20000010000 */
[----:B--2---:R-:W-:-:S06]  /*3740*/  MOV R90, R119 ;  /* 0x00000077005a7202 */ /* 0x004fcc0000000f00 */
[----:B------:R1:W2:Y:S01]  /*3750*/  MUFU.EX2 R37, R94 ;  /* 0x0000005e00257308 */ /* 0x0002a20000000800 */
[C---:B---3--:R-:W-:Y:S01]  /*3760*/  FADD.FTZ R5, R35.reuse, R4 ;  /* 0x0000000423057221 */ /* 0x048fe20000010000 */
[----:B------:R-:W-:-:S06]  /*3770*/  F2FP.BF16.F32.PACK_AB R146, R35, R78 ;  /* 0x0000004e2392723e */ /* 0x000fcc00000010ff */
[----:B------:R-:W3:Y:S01]  /*3780*/  MUFU.EX2 R151, R151 ;  /* 0x0000009700977308 */ /* 0x000ee20000000800 */
[----:B0-----:R-:W-:Y:S01]  /*3790*/  FADD.FTZ R4, R92, R5 ;  /* 0x000000055c047221 */ /* 0x001fe20000010000 */
[----:B-1----:R-:W-:-:S06]  /*37a0*/  MOV R94, R119 ;  /* 0x00000077005e7202 */ /* 0x002fcc0000000f00 */
[----:B------:R-:W0:Y:S01]  /*37b0*/  MUFU.EX2 R96, R96 ;  /* 0x0000006000607308 */ /* 0x000e220000000800 */
[C---:B--2---:R-:W-:Y:S01]  /*37c0*/  FADD.FTZ R5, R37.reuse, R4 ;  /* 0x0000000425057221 */ /* 0x044fe20000010000 */
[----:B------:R-:W-:Y:S01]  /*37d0*/  F2FP.BF16.F32.PACK_AB R148, R37, R92 ;  /* 0x0000005c2594723e */ /* 0x000fe200000010ff */
[----:B------:R-:W-:-:S05]  /*37e0*/  IMAD.MOV.U32 R92, RZ, RZ, R119 ;  /* 0x000000ffff5c7224 */ /* 0x000fca00078e0077 */
[----:B------:R-:W1:Y:S01]  /*37f0*/  MUFU.EX2 R104, R104 ;  /* 0x0000006800687308 */ /* 0x000e620000000800 */
[----:B---3--:R-:W-:-:S07]  /*3800*/  FADD.FTZ R7, R151, R6 ;  /* 0x0000000697077221 */ /* 0x008fce0000010000 */
[----:B------:R2:W3:Y:S01]  /*3810*/  MUFU.EX2 R9, R98 ;  /* 0x0000006200097308 */ /* 0x0004e20000000800 */
[----:B0-----:R-:W-:Y:S01]  /*3820*/  FADD.FTZ R4, R96, R5 ;  /* 0x0000000560047221 */ /* 0x001fe20000010000 */
[C---:B-1----:R-:W-:Y:S01]  /*3830*/  FADD.FTZ R7, R104.reuse, R7 ;  /* 0x0000000768077221 */ /* 0x042fe20000010000 */
[----:B------:R-:W-:Y:S01]  /*3840*/  F2FP.BF16.F32.PACK_AB R151, R104, R151 ;  /* 0x000000976897723e */ /* 0x000fe200000010ff */
[--C-:B------:R-:W-:Y:S01]  /*3850*/  IMAD.MOV.U32 R104, RZ, RZ, R119.reuse ;  /* 0x000000ffff687224 */ /* 0x100fe200078e0077 */
[----:B--2---:R-:W-:Y:S02]  /*3860*/  MOV R98, R119 ;  /* 0x0000007700627202 */ /* 0x004fe40000000f00 */
[C---:B---3--:R-:W-:Y:S01]  /*3870*/  F2FP.BF16.F32.PACK_AB R150, R9.reuse, R96 ;  /* 0x000000600996723e */ /* 0x048fe200000010ff */
[----:B------:R-:W-:Y:S01]  /*3880*/  FADD.FTZ R5, R9, R4 ;  /* 0x0000000409057221 */ /* 0x000fe20000010000 */
[----:B------:R-:W-:Y:S01]  /*3890*/  IMAD.MOV.U32 R96, RZ, RZ, R119 ;  /* 0x000000ffff607224 */ /* 0x000fe200078e0077 */
[----:B------:R-:W-:Y:S06]  /*38a0*/  @!P1 BRA `(.L_x_12807) ;  /* 0x0000002400a09947 */ /* 0x000fec0003800000 */
[----:B------:R-:W-:Y:S01]  /*38b0*/  IMAD.MOV.U32 R6, RZ, RZ, R24 ;  /* 0x000000ffff067224 */ /* 0x000fe200078e0018 */
[----:B------:R-:W-:Y:S02]  /*38c0*/  MOV R4, R32 ;  /* 0x0000002000047202 */ /* 0x000fe40000000f00 */
        /* <DEDUP_REMOVED lines=16> */
[----:B------:R-:W-:Y:S01]  /*39d0*/  UMOV UR6, URZ ;  /* 0x0000003f00067c82 */ /* 0x000fe20008000000 */
[----:B------:R-:W-:Y:S01]  /*39e0*/  UMOV UR5, URZ ;  /* 0x0000003f00057c82 */ /* 0x000fe20008000000 */
[----:B------:R-:W-:-:S05]  /*39f0*/  ULDC UR23, c[0x0][0x9d8] ;  /* 0x0002760000177ab9 */ /* 0x000fca0000000800 */
.L_x_12818:
[----:B------:R-:W-:Y:S01]  /*3a00*/  ISETP.NE.AND P2, PT, RZ, UR44, PT ;  /* 0x0000002cff007c0c */ /* 0x000fe2000bf45270 */
[----:B------:R-:W-:-:S04]  /*3a10*/  UISETP.NE.AND UP0, UPT, UR5, 0x1, UPT ;  /* 0x000000010500788c */ /* 0x000fc8000bf05270 */
[----:B------:R-:W-:-:S04]  /*3a20*/  USEL UR4, URZ, 0x1, UP0 ;  /* 0x000000013f047887 */ /* 0x000fc80008000000 */
[----:B------:R-:W-:-:S04]  /*3a30*/  ULOP3.LUT UR4, UR6, UR4, URZ, 0x3c, !UPT ;  /* 0x0000000406047292 */ /* 0x000fc8000f8e3c3f */
[----:B------:R-:W-:Y:S08]  /*3a40*/  @P2 BRA `(.L_x_12808) ;  /* 0x0000000000382947 */ /* 0x000ff00003800000 */
[----:B------:R-:W-:Y:S05]  /*3a50*/  @!P0 BRA `(.L_x_12809) ;  /* 0x0000000000048947 */ /* 0x000fea0003800000 */
[----:B------:R-:W-:Y:S01]  /*3a60*/  BPT.TRAP 0x1 ;  /* 0x000000040000795c */ /* 0x000fe20000300000 */
.L_x_12809:
        /* <DEDUP_REMOVED lines=9> */
.L_x_12810:
[----:B-1----:R-:W-:Y:S05]  /*3b00*/  @P1 BRA `(.L_x_12808) ;  /* 0x0000000000081947 */ /* 0x002fea0003800000 */
[----:B------:R-:W1:Y:S02]  /*3b10*/  SYNCS.PHASECHK.TRANS64.TRYWAIT P1, [UR10+0x16830], R0 ;  /* 0x01683000ff0075a7 */ /* 0x000e64000802014a */
[----:B-1----:R-:W-:Y:S05]  /*3b20*/  @!P1 BRA `(.L_x_12811) ;  /* 0x0000007800d49947 */ /* 0x002fea0003800000 */
.L_x_12808:
        /* <DEDUP_REMOVED lines=12> */
[----:B0-----:R-:W-:Y:S02]  /*3bf0*/  IMAD.U32 R0, RZ, RZ, UR22 ;  /* 0x00000016ff007e24 */ /* 0x001fe4000f8e00ff */
[----:B------:R-:W-:Y:S02]  /*3c00*/  UIADD3 UR10, UR26, 0x2, URZ ;  /* 0x000000021a0a7890 */ /* 0x000fe4000fffe03f */
[----:B------:R-:W-:-:S02]  /*3c10*/  UIADD3 UR14, UR26, 0x4, URZ ;  /* 0x000000041a0e7890 */ /* 0x000fc4000fffe03f */
[----:B------:R-:W-:Y:S01]  /*3c20*/  UIADD3 UR18, UR26, 0x6, URZ ;  /* 0x000000061a127890 */ /* 0x000fe2000fffe03f */
        /* <DEDUP_REMOVED lines=15> */
.L_x_12813:
[----:B------:R-:W-:Y:S01]  /*3d20*/  ULEA UR10, UR5, UR40, 0x3 ;  /* 0x00000028050a7291 */ /* 0x000fe2000f8e183f */
[----:B------:R-:W-:-:S04]  /*3d30*/  MOV R8, UR6 ;  /* 0x0000000600087c02 */ /* 0x000fc80008000f00 */
[----:B------:R-:W-:-:S04]  /*3d40*/  SHF.L.U32 R8, R8, 0x1f, RZ ;  /* 0x0000001f08087819 */ /* 0x000fc800000006ff */
[----:B------:R0:W1:Y:S01]  /*3d50*/  SYNCS.PHASECHK.TRANS64.TRYWAIT P1, [UR10+0x16850], R8 ;  /* 0x01685008ff0075a7 */ /* 0x000062000802014a */
[----:B------:R-:W-:Y:S05]  /*3d60*/  @!P0 BRA `(.L_x_12814) ;  /* 0x0000000000048947 */ /* 0x000fea0003800000 */
[----:B------:R-:W-:Y:S01]  /*3d70*/  BPT.TRAP 0x1 ;  /* 0x000000040000795c */ /* 0x000fe20000300000 */
.L_x_12814:
[----:B-1----:R-:W-:Y:S05]  /*3d80*/  @P1 BRA `(.L_x_12812) ;  /* 0x0000000000081947 */ /* 0x002fea0003800000 */
[----:B------:R-:W1:Y:S02]  /*3d90*/  SYNCS.PHASECHK.TRANS64.TRYWAIT P1, [UR10+0x16850], R8 ;  /* 0x01685008ff0075a7 */ /* 0x000e64000802014a */
[----:B-1----:R-:W-:Y:S05]  /*3da0*/  @!P1 BRA `(.L_x_12815) ;  /* 0x00000078004c9947 */ /* 0x002fea0003800000 */
.L_x_12812:
[----:B------:R-:W-:Y:S01]  /*3db0*/  UIADD3 UR6, UR40, 0x400, URZ ;  /* 0x0000040028067890 */ /* 0x000fe2000fffe03f */
[----:B------:R-:W-:Y:S01]  /*3dc0*/  WARPGROUP.ARRIVE ;  /* 0x00000000000079c5 */ /* 0x000fe20000000000 */
[----:B------:R-:W-:Y:S01]  /*3dd0*/  UMOV UR11, 0x40000040 ;  /* 0x40000040000b7882 */ /* 0x000fe20000000000 */
[----:B01----:R-:W-:Y:S01]  /*3de0*/  VIADD R8, R16, 0x9 ;  /* 0x0000000910087836 */ /* 0x003fe20000000000 */
[----:B------:R-:W-:Y:S01]  /*3df0*/  USHF.R.U32.HI UR6, URZ, 0x4, UR6 ;  /* 0x000000043f067899 */ /* 0x000fe20008011606 */
[----:B------:R-:W-:-:S03]  /*3e00*/  ISETP.GE.U32.AND P1, PT, R22, 0x180, PT ;  /* 0x000001801600780c */ /* 0x000fc60003f26070 */
[----:B------:R-:W-:Y:S01]  /*3e10*/  ULOP3.LUT UR6, UR6, 0x3fff, URZ, 0xc0, !UPT ;  /* 0x00003fff06067892 */ /* 0x000fe2000f8ec03f */
[----:B------:R-:W-:-:S03]  /*3e20*/  SEL R8, R8, 0x9, !P1 ;  /* 0x0000000908087807 */ /* 0x000fc60004800000 */
[----:B------:R-:W-:-:S07]  /*3e30*/  ULEA UR6, UR5, UR6, 0xa ;  /* 0x0000000605067291 */ /* 0x000fce000f8e503f */
[----:B------:R-:W-:Y:S02]  /*3e40*/  UMOV UR10, UR6 ;  /* 0x00000006000a7c82 */ /* 0x000fe40008000000 */
[----:B------:R-:W-:Y:S01]  /*3e50*/  HGMMA.64x64x16.F32.BF16 R88, R120, gdesc[UR8].tnspB, R88, gsb0 ;  /* 0x40e0000878587df0 */ /* 0x000fe20008001858 */
[----:B------:R-:W-:Y:S01]  /*3e60*/  UIADD3 UR10, UR6, 0x80, URZ ;  /* 0x00000080060a7890 */ /* 0x000fe2000fffe03f */
[----:B------:R-:W-:Y:S01]  /*3e70*/  UMOV UR11, 0x40000040 ;  /* 0x40000040000b7882 */ /* 0x000fe20000000000 */
[----:B------:R-:W-:Y:S02]  /*3e80*/  WARPGROUP.DEPBAR.LE gsb0, 0x0 ;  /* 0x00008000000079c5 */ /* 0x000fe40000010000 */
[----:B------:R-:W-:-:S06]  /*3e90*/  WARPGROUP.ARRIVE ;  /* 0x00000000000079c5 */ /* 0x000fcc0000000000 */
        /* <DEDUP_REMOVED lines=23> */
[----:B------:R-:W-:Y:S01]  /*4010*/  UIADD3 UR6, UR6, 0x380, URZ ;  /* 0x0000038006067890 */ /* 0x000fe2000fffe03f */
[----:B------:R-:W-:Y:S02]  /*4020*/  WARPGROUP.DEPBAR.LE gsb0, 0x0 ;  /* 0x00008000000079c5 */ /* 0x000fe40000010000 */
[----:B------:R-:W-:-:S06]  /*4030*/  WARPGROUP.ARRIVE ;  /* 0x00000000000079c5 */ /* 0x000fcc0000000000 */
[----:B------:R-:W-:Y:S01]  /*4040*/  HGMMA.64x64x16.F32.BF16 R88, R144, gdesc[UR8].tnspB, R88, gsb0 ;  /* 0x40e0000890587df0 */ /* 0x000fe20008001858 */
[----:B------:R-:W-:Y:S01]  /*4050*/  UMOV UR10, UR6 ;  /* 0x00000006000a7c82 */ /* 0x000fe20008000000 */
[----:B------:R-:W-:Y:S01]  /*4060*/  UMOV UR11, 0x40000040 ;  /* 0x40000040000b7882 */ /* 0x000fe20000000000 */
[----:B------:R-:W-:Y:S02]  /*4070*/  WARPGROUP.DEPBAR.LE gsb0, 0x0 ;  /* 0x00008000000079c5 */ /* 0x000fe40000010000 */
[----:B------:R-:W-:-:S06]  /*4080*/  WARPGROUP.ARRIVE ;  /* 0x00000000000079c5 */ /* 0x000fcc0000000000 */
[----:B------:R-:W-:Y:S03]  /*4090*/  HGMMA.64x64x16.F32.BF16 R88, R148, gdesc[UR8].tnspB, R88, gsb0 ;  /* 0x40e0000894587df0 */ /* 0x000fe60008001858 */
[----:B------:R-:W-:Y:S02]  /*40a0*/  WARPGROUP.DEPBAR.LE gsb0, 0x0 ;  /* 0x00008000000079c5 */ /* 0x000fe40000010000 */
[----:B------:R0:W-:Y:S06]  /*40b0*/  BAR.ARV R8, 0x100 ;  /* 0x000400080000751d */ /* 0x0001ec0000002000 */
[----:B------:R-:W-:Y:S05]  /*40c0*/  @!P0 BRA `(.L_x_12816) ;  /* 0x0000000000048947 */ /* 0x000fea0003800000 */
[----:B------:R-:W-:Y:S01]  /*40d0*/  BPT.TRAP 0x1 ;  /* 0x000000040000795c */ /* 0x000fe20000300000 */
.L_x_12816:
[----:B------:R-:W-:Y:S01]  /*40e0*/  FMUL.FTZ R9, R24, UR23 ;  /* 0x0000001718097c20 */ /* 0x000fe20008410000 */
[----:B0-----:R-:W-:Y:S01]  /*40f0*/  FMUL.FTZ R8, R25, UR23 ;  /* 0x0000001719087c20 */ /* 0x001fe20008410000 */
        /* <DEDUP_REMOVED lines=204> */
[C---:B-1----:R-:W-:Y:S01]  /*4dc0*/  FMUL.FTZ R55, R32.reuse, R21 ;  /* 0x0000001520377220 */ /* 0x042fe20000410000 */
[----:B------:R-:W-:-:S03]  /*4dd0*/  FADD.FTZ R4, -R32, R4 ;  /* 0x0000000420047221 */ /* 0x000fc60000010100 */
[-CC-:B------:R-:W-:Y:S01]  /*4de0*/  FFMA.FTZ R29, R25, R21.reuse, -R55.reuse ;  /* 0x00000015191d7223 */ /* 0x180fe20000010837 */
[-C--:B------:R-:W-:Y:S01]  /*4df0*/  FMUL.FTZ R37, R4, R21.reuse ;  /* 0x0000001504257220 */ /* 0x080fe20000410000 */
[-CC-:B------:R-:W-:Y:S01]  /*4e00*/  FFMA.FTZ R25, R53, R21.reuse, -R55.reuse ;  /* 0x0000001535197223 */ /* 0x180fe20000010837 */
        /* <DEDUP_REMOVED lines=18> */
[-CC-:B------:R-:W-:Y:S01]  /*4f30*/  FFMA.FTZ R127, R17, R21.reuse, -R53.reuse ;  /* 0x00000015117f7223 */ /* 0x180fe20000010835 */
[-CC-:B------:R-:W-:Y:S01]  /*4f40*/  FFMA.FTZ R133, R30, R21.reuse, -R53.reuse ;  /* 0x000000151e857223 */ /* 0x180fe20000010835 */
[-C--:B------:R-:W-:Y:S01]  /*4f50*/  FFMA.FTZ R30, R38, R21.reuse, -R53 ;  /* 0x00000015261e7223 */ /* 0x080fe20000010835 */
[-C--:B------:R-:W-:Y:S01]  /*4f60*/  FFMA.FTZ R45, R130, R21.reuse, -R55 ;  /* 0x00000015822d7223 */ /* 0x080fe20000010837 */
[-CC-:B------:R-:W-:Y:S01]  /*4f70*/  FFMA.FTZ R18, R18, R21.reuse, -R53.reuse ;  /* 0x0000001512127223 */ /* 0x180fe20000010835 */
[----:B------:R-:W-:Y:S01]  /*4f80*/  MUFU.EX2 R4, R4 ;  /* 0x0000000400047308 */ /* 0x000fe20000000800 */
[-C--:B------:R-:W-:Y:S01]  /*4f90*/  FFMA.FTZ R137, R40, R21.reuse, -R53 ;  /* 0x0000001528897223 */ /* 0x080fe20000010835 */
[-C--:B------:R-:W-:Y:S01]  /*4fa0*/  FFMA.FTZ R128, R132, R21.reuse, -R55 ;  /* 0x0000001584807223 */ /* 0x080fe20000010837 */
[-C--:B------:R-:W-:Y:S01]  /*4fb0*/  FFMA.FTZ R129, R19, R21.reuse, -R53 ;  /* 0x0000001513817223 */ /* 0x080fe20000010835 */
[-C--:B------:R-:W-:Y:S01]  /*4fc0*/  FFMA.FTZ R43, R134, R21.reuse, -R55 ;  /* 0x00000015862b7223 */ /* 0x080fe20000010837 */
[-C--:B------:R-:W-:Y:S01]  /*4fd0*/  FFMA.FTZ R20, R20, R21.reuse, -R53 ;  /* 0x0000001514147223 */ /* 0x080fe20000010835 */
[-C--:B------:R-:W-:Y:S01]  /*4fe0*/  FFMA.FTZ R130, R136, R21.reuse, -R55 ;  /* 0x0000001588827223 */ /* 0x080fe20000010837 */
[----:B------:R-:W-:Y:S01]  /*4ff0*/  FFMA.FTZ R131, R26, R21, -R53 ;  /* 0x000000151a837223 */ /* 0x000fe20000010835 */
[----:B------:R-:W1:Y:S01]  /*5000*/  MUFU.EX2 R121, R121 ;  /* 0x0000007900797308 */ /* 0x000e620000000800 */
[----:B0-----:R-:W-:Y:S01]  /*5010*/  FFMA.FTZ R5, R6, R5, R9 ;  /* 0x0000000506057223 */ /* 0x001fe20000010009 */
[-C--:B------:R-:W-:Y:S01]  /*5020*/  FFMA.FTZ R41, R138, R21.reuse, -R55 ;  /* 0x000000158a297223 */ /* 0x080fe20000010837 */
[-CC-:B------:R-:W-:Y:S01]  /*5030*/  FFMA.FTZ R26, R28, R21.reuse, -R53.reuse ;  /* 0x000000151c1a7223 */ /* 0x180fe20000010835 */
[-CC-:B------:R-:W-:Y:S01]  /*5040*/  FFMA.FTZ R28, R34, R21.reuse, -R53.reuse ;  /* 0x00000015221c7223 */ /* 0x180fe20000010835 */
[-C--:B------:R-:W-:Y:S01]  /*5050*/  FFMA.FTZ R34, R42, R21.reuse, -R53 ;  /* 0x000000152a227223 */ /* 0x080fe20000010835 */
[-CC-:B------:R-:W-:Y:S01]  /*5060*/  FFMA.FTZ R132, R140, R21.reuse, -R55.reuse ;  /* 0x000000158c847223 */ /* 0x180fe20000010837 */
[-CC-:B------:R-:W-:Y:S01]  /*5070*/  FFMA.FTZ R39, R142, R21.reuse, -R55.reuse ;  /* 0x000000158e277223 */ /* 0x180fe20000010837 */
[----:B------:R-:W0:Y:S01]  /*5080*/  MUFU.EX2 R74, R74 ;  /* 0x0000004a004a7308 */ /* 0x000e220000000800 */
[-C--:B------:R-:W-:Y:S01]  /*5090*/  FFMA.FTZ R134, R52, R21.reuse, -R55 ;  /* 0x0000001534867223 */ /* 0x080fe20000010837 */
[-C--:B------:R-:W-:Y:S01]  /*50a0*/  FFMA.FTZ R135, R36, R21.reuse, -R53 ;  /* 0x0000001524877223 */ /* 0x080fe20000010835 */
[-C--:B------:R-:W-:Y:S01]  /*50b0*/  FFMA.FTZ R37, R144, R21.reuse, -R55 ;  /* 0x0000001590257223 */ /* 0x080fe20000010837 */
[-C--:B------:R-:W-:Y:S01]  /*50c0*/  FFMA.FTZ R139, R44, R21.reuse, -R53 ;  /* 0x000000152c8b7223 */ /* 0x080fe20000010835 */
[-CC-:B------:R-:W-:Y:S01]  /*50d0*/  FFMA.FTZ R136, R146, R21.reuse, -R55.reuse ;  /* 0x0000001592887223 */ /* 0x180fe20000010837 */
[-CC-:B------:R-:W-:Y:S01]  /*50e0*/  FFMA.FTZ R35, R148, R21.reuse, -R55.reuse ;  /* 0x0000001594237223 */ /* 0x180fe20000010837 */
[----:B------:R-:W-:Y:S01]  /*50f0*/  FFMA.FTZ R138, R150, R21, -R55 ;  /* 0x00000015968a7223 */ /* 0x000fe20000010837 */
[----:B------:R-:W2:Y:S01]  /*5100*/  MUFU.EX2 R10, R10 ;  /* 0x0000000a000a7308 */ /* 0x000ea20000000800 */
        /* <DEDUP_REMOVED lines=8> */
[----:B0-----:R-:W-:Y:S01]  /*5190*/  FADD.FTZ R5, R74, R5 ;  /* 0x000000054a057221 */ /* 0x001fe20000010000 */
[-C--:B------:R-:W-:Y:S01]  /*51a0*/  FFMA.FTZ R143, R54, R21.reuse, -R53 ;  /* 0x00000015368f7223 */ /* 0x080fe20000010835 */
[-C--:B------:R-:W-:Y:S01]  /*51b0*/  FFMA.FTZ R144, R27, R21.reuse, -R55 ;  /* 0x000000151b907223 */ /* 0x080fe20000010837 */
[-C--:B------:R-:W-:Y:S01]  /*51c0*/  FFMA.FTZ R145, R58, R21.reuse, -R53 ;  /* 0x000000153a917223 */ /* 0x080fe20000010835 */
[-CC-:B------:R-:W-:Y:S01]  /*51d0*/  FFMA.FTZ R27, R51, R21.reuse, -R55.reuse ;  /* 0x00000015331b7223 */ /* 0x180fe20000010837 */
[-C--:B------:R-:W-:Y:S01]  /*51e0*/  FFMA.FTZ R146, R76, R21.reuse, -R55 ;  /* 0x000000154c927223 */ /* 0x080fe20000010837 */
[-C--:B------:R-:W-:Y:S01]  /*51f0*/  FFMA.FTZ R147, R62, R21.reuse, -R53 ;  /* 0x000000153e937223 */ /* 0x080fe20000010835 */
[----:B------:R-:W0:Y:S01]  /*5200*/  MUFU.EX2 R123, R123 ;  /* 0x0000007b007b7308 */ /* 0x000e220000000800 */
[----:B--2---:R-:W-:Y:S01]  /*5210*/  FADD.FTZ R38, R10, R7 ;  /* 0x000000070a267221 */ /* 0x004fe20000010000 */
[-C--:B------:R-:W-:Y:S01]  /*5220*/  FFMA.FTZ R148, R78, R21.reuse, -R55 ;  /* 0x000000154e947223 */ /* 0x080fe20000010837 */
[-C--:B------:R-:W-:Y:S01]  /*5230*/  FFMA.FTZ R149, R66, R21.reuse, -R53 ;  /* 0x0000001542957223 */ /* 0x080fe20000010835 */
[-CC-:B------:R-:W-:Y:S01]  /*5240*/  FFMA.FTZ R23, R80, R21.reuse, -R55.reuse ;  /* 0x0000001550177223 */ /* 0x180fe20000010837 */
[-C--:B------:R-:W-:Y:S01]  /*5250*/  FFMA.FTZ R150, R82, R21.reuse, -R55 ;  /* 0x0000001552967223 */ /* 0x080fe20000010837 */
[-C--:B------:R-:W-:Y:S01]  /*5260*/  FFMA.FTZ R70, R70, R21.reuse, -R53 ;  /* 0x0000001546467223 */ /* 0x080fe20000010835 */
[----:B------:R-:W-:Y:S01]  /*5270*/  FFMA.FTZ R51, R84, R21, -R55 ;  /* 0x0000001554337223 */ /* 0x000fe20000010837 */
        /* <DEDUP_REMOVED lines=12> */
[----:B------:R-:W-:-:S06]  /*5340*/  FFMA.FTZ R38, R50, R21, -R53 ;  /* 0x0000001532267223 */ /* 0x000fcc0000010835 */
        /* <DEDUP_REMOVED lines=16> */
[----:B------:R-:W-:-:S06]  /*5450*/  FFMA.FTZ R40, R56, R21, -R53 ;  /* 0x0000001538287223 */ /* 0x000fcc0000010835 */
        /* <DEDUP_REMOVED lines=16> */
[----:B------:R-:W-:-:S06]  /*5560*/  FFMA.FTZ R42, R60, R21, -R53 ;  /* 0x000000153c2a7223 */ /* 0x000fcc0000010835 */
        /* <DEDUP_REMOVED lines=33> */
[-CC-:B------:R-:W-:Y:S01]  /*5780*/  FFMA.FTZ R46, R68, R21.reuse, -R53.reuse ;  /* 0x00000015442e7223 */ /* 0x180fe20000010835 */
        /* <DEDUP_REMOVED lines=45> */
.L_x_12817:
[----:B------:R-:W-:Y:S01]  /*5a60*/  ULEA UR5, UR5, UR40, 0x3 ;  /* 0x0000002805057291 */ /* 0x000fe2000f8e183f */
[-C--:B------:R-:W-:Y:S01]  /*5a70*/  FMUL.FTZ R88, R88, R6.reuse ;  /* 0x0000000658587220 */ /* 0x080fe20000410000 */
[----:B------:R-:W-:Y:S01]  /*5a80*/  UISETP.GT.AND UP0, UPT, UR21, UR37, UPT ;  /* 0x000000251500728c */ /* 0x000fe2000bf04270 */
[-C--:B------:R-:W-:Y:S01]  /*5a90*/  FMUL.FTZ R89, R89, R6.reuse ;  /* 0x0000000659597220 */ /* 0x080fe20000410000 */
[----:B------:R-:W-:Y:S01]  /*5aa0*/  UIADD3 UR5, UR5, 0x16860, URZ ;  /* 0x0001686005057890 */ /* 0x000fe2000fffe03f */
[-C--:B------:R-:W-:Y:S01]  /*5ab0*/  FMUL.FTZ R92, R92, R6.reuse ;  /* 0x000000065c5c7220 */ /* 0x080fe20000410000 */
[----:B------:R-:W-:Y:S01]  /*5ac0*/  UIADD3 UR10, UR21, -0x1, URZ ;  /* 0xffffffff150a7890 */ /* 0x000fe2000fffe03f */
[-C--:B------:R-:W-:Y:S01]  /*5ad0*/  FMUL.FTZ R93, R93, R6.reuse ;  /* 0x000000065d5d7220 */ /* 0x080fe20000410000 */
[----:B------:R-:W-:Y:S01]  /*5ae0*/  PLOP3.LUT P1, PT, PT, PT, UP0, 0x80, 0x0 ;  /* 0x000000000000781c */ /* 0x000fe20003f2f008 */
[----:B------:R-:W-:Y:S01]  /*5af0*/  UPRMT UR5, UR7, 0x654, UR5 ;  /* 0x0000065407057896 */ /* 0x000fe20008000005 */
[-C--:B------:R-:W-:Y:S01]  /*5b00*/  FMUL.FTZ R96, R96, R6.reuse ;  /* 0x0000000660607220 */ /* 0x080fe20000410000 */
[----:B------:R-:W-:Y:S01]  /*5b10*/  UMOV UR6, UR4 ;  /* 0x0000000400067c82 */ /* 0x000fe20008000000 */
[-C--:B------:R-:W-:Y:S01]  /*5b20*/  FMUL.FTZ R97, R97, R6.reuse ;  /* 0x0000000661617220 */ /* 0x080fe20000410000 */
[----:B------:R-:W-:Y:S01]  /*5b30*/  UMOV UR21, UR10 ;  /* 0x0000000a00157c82 */ /* 0x000fe20008000000 */
        /* <DEDUP_REMOVED lines=63> */
.L_x_12807:
[----:B------:R-:W-:Y:S06]  /*5f30*/  BAR.ARV 0x8, 0x200 ;  /* 0x0208000000007b1d */ /* 0x000fec0000002000 */
[----:B------:R-:W-:Y:S05]  /*5f40*/  @!P0 BRA `(.L_x_12819) ;  /* 0x0000000000048947 */ /* 0x000fea0003800000 */
[----:B------:R-:W-:Y:S01]  /*5f50*/  BPT.TRAP 0x1 ;  /* 0x000000040000795c */ /* 0x000fe20000300000 */
.L_x_12819:
[----:B------:R-:W-:Y:S02]  /*5f60*/  R2UR UR5, R0 ;  /* 0x00000000000572ca */ /* 0x000fe400000e0000 */
[----:B------:R-:W-:-:S04]  /*5f70*/  MOV R2, UR4 ;  /* 0x0000000400027c02 */ /* 0x000fc80008000f00 */
[----:B------:R-:W-:-:S07]  /*5f80*/  SHF.L.U32 R2, R2, 0x1f, RZ ;  /* 0x0000001f02027819 */ /* 0x000fce00000006ff */
[----:B------:R-:W-:-:S09]  /*5f90*/  ULEA UR5, UR5, UR40, 0x3 ;  /* 0x0000002805057291 */ /* 0x000fd2000f8e183f */
[----:B------:R0:W1:Y:S01]  /*5fa0*/  SYNCS.PHASECHK.TRANS64.TRYWAIT P1, [UR5+0x16850], R2 ;  /* 0x01685002ff0075a7 */ /* 0x0000620008020145 */
[----:B------:R-:W-:Y:S05]  /*5fb0*/  @!P0 BRA `(.L_x_12820) ;  /* 0x0000000000048947 */ /* 0x000fea0003800000 */
[----:B------:R-:W-:Y:S01]  /*5fc0*/  BPT.TRAP 0x1 ;  /* 0x000000040000795c */ /* 0x000fe20000300000 */
.L_x_12820:
[----:B-1----:R-:W-:Y:S05]  /*5fd0*/  @P1 BRA `(.L_x_12821) ;  /* 0x0000000000081947 */ /* 0x002fea0003800000 */
[----:B------:R-:W1:Y:S02]  /*5fe0*/  SYNCS.PHASECHK.TRANS64.TRYWAIT P1, [UR5+0x16850], R2 ;  /* 0x01685002ff0075a7 */ /* 0x000e640008020145 */
[----:B-1----:R-:W-:Y:S05]  /*5ff0*/  @!P1 BRA `(.L_x_12822) ;  /* 0x0000005400d09947 */ /* 0x002fea0003800000 */
.L_x_12821:
[----:B------:R-:W-:Y:S01]  /*6000*/  R2UR UR6, R0 ;  /* 0x00000000000672ca */ /* 0x000fe200000e0000 */
[----:B------:R-:W-:Y:S01]  /*6010*/  UIADD3 UR40, UR40, 0x400, URZ ;  /* 0x0000040028287890 */ /* 0x000fe2000fffe03f */
[----:B------:R-:W-:Y:S01]  /*6020*/  WARPGROUP.ARRIVE ;  /* 0x00000000000079c5 */ /* 0x000fe20000000000 */
[----:B------:R-:W-:Y:S01]  /*6030*/  UMOV UR11, 0x40000040 ;  /* 0x40000040000b7882 */ /* 0x000fe20000000000 */
[----:B------:R-:W2:Y:S01]  /*6040*/  SHFL.BFLY PT, R0, R5, 0x2, 0x1f ;  /* 0x0c401f0005007f89 */ /* 0x000ea200000e0000 */
[----:B------:R-:W-:Y:S01]  /*6050*/  USHF.R.U32.HI UR40, URZ, 0x4, UR40 ;  /* 0x000000043f287899 */ /* 0x000fe20008011628 */
[----:B------:R-:W-:Y:S02]  /*6060*/  IMAD.MOV.U32 R29, RZ, RZ, RZ ;  /* 0x000000ffff1d7224 */ /* 0x000fe400078e00ff */
[----:B01----:R-:W0:Y:S01]  /*6070*/  SHFL.BFLY PT, R2, R7, 0x2, 0x1f ;  /* 0x0c401f0007027f89 */ /* 0x003e2200000e0000 */
[----:B------:R-:W-:Y:S01]  /*6080*/  ULOP3.LUT UR4, UR40, 0x3fff, URZ, 0xc0, !UPT ;  /* 0x00003fff28047892 */ /* 0x000fe2000f8ec03f */
[----:B------:R-:W-:-:S02]  /*6090*/  IMAD.MOV.U32 R16, RZ, RZ, RZ ;  /* 0x000000ffff107224 */ /* 0x000fc400078e00ff */
[----:B------:R-:W-:Y:S01]  /*60a0*/  IMAD.MOV.U32 R23, RZ, RZ, -0x800000 ;  /* 0xff800000ff177424 */ /* 0x000fe200078e00ff */
[----:B------:R-:W-:-:S04]  /*60b0*/  ULEA UR4, UR6, UR4, 0xa ;  /* 0x0000000406047291 */ /* 0x000fc8000f8e503f */
[----:B------:R-:W-:-:S03]  /*60c0*/  UIADD3 UR6, UR4, 0x80, URZ ;  /* 0x0000008004067890 */ /* 0x000fc6000fffe03f */
[----:B------:R-:W-:Y:S02]  /*60d0*/  UMOV UR10, UR4 ;  /* 0x00000004000a7c82 */ /* 0x000fe40008000000 */
[----:B------:R-:W-:Y:S01]  /*60e0*/  HGMMA.64x64x16.F32.BF16 R88, R120, gdesc[UR8].tnspB, R88, gsb0 ;  /* 0x40e0000878587df0 */ /* 0x000fe20008001858 */
[----:B------:R-:W-:Y:S01]  /*60f0*/  UMOV UR11, 0x40000040 ;  /* 0x40000040000b7882 */ /* 0x000fe20000000000 */
[----:B------:R-:W-:Y:S01]  /*6100*/  UMOV UR10, UR6 ;  /* 0x00000006000a7c82 */ /* 0x000fe20008000000 */
[----:B------:R-:W-:Y:S01]  /*6110*/  UIADD3 UR6, UR4, 0x100, URZ ;  /* 0x0000010004067890 */ /* 0x000fe2000fffe03f */
[----:B--2---:R-:W-:Y:S01]  /*6120*/  FADD.FTZ R0, R0, R5 ;  /* 0x0000000500007221 */ /* 0x004fe20000010000 */
[----:B0-----:R-:W-:-:S04]  /*6130*/  FADD.FTZ R2, R2, R7 ;  /* 0x0000000702027221 */ /* 0x001fc80000010000 */
[----:B------:R-:W0:Y:S04]  /*6140*/  SHFL.BFLY PT, R3, R0, 0x1, 0x1f ;  /* 0x0c201f0000037f89 */ /* 0x000e2800000e0000 */
[----:B------:R-:W1:Y:S01]  /*6150*/  SHFL.BFLY PT, R9, R2, 0x1, 0x1f ;  /* 0x0c201f0002097f89 */ /* 0x000e6200000e0000 */
[----:B0-----:R-:W-:Y:S01]  /*6160*/  FADD.FTZ R6, R0, R3 ;  /* 0x0000000300067221 */ /* 0x001fe20000010000 */
[----:B------:R-:W-:Y:S01]  /*6170*/  MOV R0, 0xff800000 ;  /* 0xff80000000007802 */ /* 0x000fe20000000f00 */
[----:B-1----:R-:W-:-:S03]  /*6180*/  FADD.FTZ R9, R2, R9 ;  /* 0x0000000902097221 */ /* 0x002fc60000010000 */
        /* <DEDUP_REMOVED lines=10> */
[----:B------:R-:W-:Y:S02]  /*6230*/  WARPGROUP.DEPBAR.LE gsb0, 0x0 ;  /* 0x00008000000079c5 */ /* 0x000fe40000010000 */
[----:B------:R-:W-:Y:S01]  /*6240*/  WARPGROUP.ARRIVE ;  /* 0x00000000000079c5 */ /* 0x000fe20000000000 */
[----:B-1----:R-:W-:-:S04]  /*6250*/  @P2 FMUL.FTZ R5, R5, 0.69314718246459960938 ;  /* 0x3f31721805052820 */ /* 0x002fc80000410000 */
[----:B------:R-:W-:Y:S01]  /*6260*/  @P2 FFMA.FTZ R0, R2, R24, R5 ;  /* 0x0000001802002223 */ /* 0x000fe20000010005 */
[----:B------:R-:W-:Y:S01]  /*6270*/  HGMMA.64x64x16.F32.BF16 R88, R124, gdesc[UR8].tnspB, R88, gsb0 ;  /* 0x40e000087c587df0 */ /* 0x000fe20008001858 */
[----:B------:R-:W-:Y:S01]  /*6280*/  UMOV UR10, UR6 ;  /* 0x00000006000a7c82 */ /* 0x000fe20008000000 */
[----:B------:R-:W-:Y:S01]  /*6290*/  UMOV UR11, 0x40000040 ;  /* 0x40000040000b7882 */ /* 0x000fe20000000000 */
[----:B------:R-:W-:Y:S01]  /*62a0*/  UIADD3 UR6, UR4, 0x180, URZ ;  /* 0x0000018004067890 */ /* 0x000fe2000fffe03f */
[----:B------:R-:W-:Y:S02]  /*62b0*/  WARPGROUP.DEPBAR.LE gsb0, 0x0 ;  /* 0x00008000000079c5 */ /* 0x000fe40000010000 */
[----:B------:R-:W-:-:S06]  /*62c0*/  WARPGROUP.ARRIVE ;  /* 0x00000000000079c5 */ /* 0x000fcc0000000000 */
        /* <DEDUP_REMOVED lines=15> */
[----:B------:R-:W-:Y:S02]  /*63c0*/  UIADD3 UR6, UR4, 0x300, URZ ;  /* 0x0000030004067890 */ /* 0x000fe4000fffe03f */
        /* <DEDUP_REMOVED lines=15> */
[----:B0-23--:R-:W-:Y:S05]  /*64c0*/  @!P0 BRA `(.L_x_12823) ;  /* 0x0000000000048947 */ /* 0x00dfea0003800000 */
[----:B------:R-:W-:Y:S01]  /*64d0*/  BPT.TRAP 0x1 ;  /* 0x000000040000795c */ /* 0x000fe20000300000 */
.L_x_12823:
        /* <DEDUP_REMOVED lines=36> */
.L_x_12799:
[----:B------:R-:W-:Y:S05]  /*6720*/  @P0 BRA `(.L_x_12824) ;  /* 0x0000000c00c80947 */ /* 0x000fea0003800000 */
[----:B------:R-:W-:Y:S01]  /*6730*/  VIADD R38, R22, 0xffffff80 ;  /* 0xffffff8016267836 */ /* 0x000fe20000000000 */
[----:B------:R-:W0:Y:S01]  /*6740*/  LDC R46, c[0x0][0xbe8] ;  /* 0x0002fa00ff2e7b82 */ /* 0x000e220000000800 */
[----:B------:R-:W1:Y:S01]  /*6750*/  S2R R40, SR_CTAID.X ;  /* 0x0000000000287919 */ /* 0x000e620000002500 */
[----:B------:R-:W-:Y:S02]  /*6760*/  USHF.R.S32.HI UR7, URZ, 0x1f, UR36 ;  /* 0x0000001f3f077899 */ /* 0x000fe40008011424 */
[----:B------:R-:W-:Y:S01]  /*6770*/  IMAD R44, RZ, RZ, -UR36 ;  /* 0x80000024ff2c7e24 */ /* 0x000fe2000f8e02ff */
[----:B------:R-:W-:Y:S01]  /*6780*/  SHF.R.S32.HI R17, RZ, 0x1f, R38 ;  /* 0x0000001fff117819 */ /* 0x000fe20000011426 */
[----:B------:R-:W-:Y:S01]  /*6790*/  ULDC.64 UR8, c[0x0][0xbd0] ;  /* 0x0002f40000087ab9 */ /* 0x000fe20000000a00 */
[----:B------:R-:W-:Y:S01]  /*67a0*/  BSSY B0, `(.L_x_12825) ;  /* 0x00000b6000007945 */ /* 0x000fe20003800000 */
        /* <DEDUP_REMOVED lines=8> */
[----:B------:R-:W-:Y:S01]  /*6830*/  ULDC.64 UR8, c[0x0][0xb38] ;  /* 0x0002ce0000087ab9 */ /* 0x000fe20000000a00 */
[----:B------:R-:W-:Y:S01]  /*6840*/  IMAD.IADD R52, R38, 0x1, -R37 ;  /* 0x0000000126347824 */ /* 0x000fe200078e0a25 */
[----:B------:R-:W-:Y:S01]  /*6850*/  LOP3.LUT R37, R36, 0xfffffffc, RZ, 0xc0, !PT ;  /* 0xfffffffc24257812 */ /* 0x000fe200078ec0ff */
[----:B------:R-:W-:Y:S01]  /*6860*/  IMAD.HI R16, R39, 0x55555556, RZ ;  /* 0x5555555627107827 */ /* 0x000fe200078e02ff */
[----:B------:R-:W3:Y:S01]  /*6870*/  LDC.64 R42, c[0x0][0xbd8] ;  /* 0x0002f600ff2a7b82 */ /* 0x000ee20000000a00 */
[----:B------:R-:W-:Y:S01]  /*6880*/  UIADD3 UR6, UR5, UR6, URZ ;  /* 0x0000000605067290 */ /* 0x000fe2000fffe03f */
[----:B------:R-:W-:Y:S01]  /*6890*/  SHF.R.S32.HI R41, RZ, 0x1f, R52 ;  /* 0x0000001fff297819 */ /* 0x000fe20000011434 */
[----:B------:R-:W-:Y:S01]  /*68a0*/  IMAD.IADD R37, R38, 0x1, -R37 ;  /* 0x0000000126257824 */ /* 0x000fe200078e0a25 */
[----:B0-----:R-:W-:Y:S01]  /*68b0*/  ISETP.NE.AND P0, PT, R46, 0x1, PT ;  /* 0x000000012e00780c */ /* 0x001fe20003f05270 */
[----:B------:R-:W-:Y:S01]  /*68c0*/  UIMAD UR7, UR7, UR8, URZ ;  /* 0x00000008070772a4 */ /* 0x000fe2000f8e023f */
[----:B------:R-:W-:-:S02]  /*68d0*/  LEA.HI R53, R41, R52, RZ, 0x2 ;  /* 0x0000003429357211 */ /* 0x000fc400078f10ff */
[----:B------:R-:W-:Y:S01]  /*68e0*/  LEA.HI R16, R16, R16, RZ, 0x1 ;  /* 0x0000001010107211 */ /* 0x000fe200078f08ff */
[----:B------:R-:W0:Y:S01]  /*68f0*/  S2UR UR11, SR_CTAID.Y ;  /* 0x00000000000b79c3 */ /* 0x000e220000002600 */
[--C-:B------:R-:W-:Y:S02]  /*6900*/  SHF.R.S32.HI R17, RZ, 0x2, R53.reuse ;  /* 0x00000002ff117819 */ /* 0x100fe40000011435 */
[----:B------:R-:W-:Y:S01]  /*6910*/  SHF.R.S32.HI R22, RZ, 0x1f, R53 ;  /* 0x0000001fff167819 */ /* 0x000fe20000011435 */
[----:B--2---:R-:W-:Y:S01]  /*6920*/  USHF.R.S32.HI UR10, URZ, 0x1f, UR12 ;  /* 0x0000001f3f0a7899 */ /* 0x004fe2000801140c */
[----:B------:R-:W-:Y:S02]  /*6930*/  LOP3.LUT R53, R53, 0x7ffffffc, RZ, 0xc0, !PT ;  /* 0x7ffffffc35357812 */ /* 0x000fe400078ec0ff */
[----:B------:R-:W-:Y:S01]  /*6940*/  LEA.HI R22, R22, R17, RZ, 0x3 ;  /* 0x0000001116167211 */ /* 0x000fe200078f18ff */
[----:B------:R-:W0:Y:S03]  /*6950*/  LDC R47, c[0x0][0xc50] ;  /* 0x00031400ff2f7b82 */ /* 0x000e260000000800 */
[----:B------:R-:W-:Y:S01]  /*6960*/  LOP3.LUT R36, R22, 0xfffffff8, RZ, 0xc0, !PT ;  /* 0xfffffff816247812 */ /* 0x000fe200078ec0ff */
[----:B------:R-:W-:Y:S01]  /*6970*/  IMAD R22, R16, -0x3, R39 ;  /* 0xfffffffd10167824 */ /* 0x000fe200078e0227 */
[----:B------:R-:W-:-:S02]  /*6980*/  LEA.HI R16, R41, R52, RZ, 0x5 ;  /* 0x0000003429107211 */ /* 0x000fc400078f28ff */
[----:B------:R-:W-:Y:S01]  /*6990*/  IADD3 R17, R17, -R36, RZ ;  /* 0x8000002411117210 */ /* 0x000fe20007ffe0ff */
[----:B------:R-:W2:Y:S01]  /*69a0*/  @P0 LDC R38, c[0x0][0xbec] ;  /* 0x0002fb00ff260b82 */ /* 0x000ea20000000800 */
[----:B------:R-:W-:Y:S02]  /*69b0*/  LEA.HI R36, R37, R37, RZ, 0x1 ;  /* 0x0000002525247211 */ /* 0x000fe400078f08ff */
[----:B------:R-:W-:Y:S02]  /*69c0*/  SHF.R.S32.HI R16, RZ, 0x5, R16 ;  /* 0x00000005ff107819 */ /* 0x000fe40000011410 */
[----:B------:R-:W-:-:S03]  /*69d0*/  LOP3.LUT R36, R36, 0x1ffffffe, RZ, 0xc0, !PT ;  /* 0x1ffffffe24247812 */ /* 0x000fc600078ec0ff */
[----:B------:R-:W4:Y:S02]  /*69e0*/  LDC.64 R48, c[0x0][0xb40] ;  /* 0x0002d000ff307b82 */ /* 0x000f240000000a00 */
[----:B------:R-:W-:Y:S02]  /*69f0*/  IMAD.IADD R39, R37, 0x1, -R36 ;  /* 0x0000000125277824 */ /* 0x000fe400078e0a24 */
[----:B------:R-:W-:Y:S01]  /*6a00*/  IMAD R37, R16, 0x10, R17 ;  /* 0x0000001010257824 */ /* 0x000fe200078e0211 */
[----:B------:R-:W-:Y:S01]  /*6a10*/  MOV R17, UR5 ;  /* 0x0000000500117c02 */ /* 0x000fe20008000f00 */
[----:B------:R-:W-:Y:S01]  /*6a20*/  IMAD.U32 R16, RZ, RZ, UR4 ;  /* 0x00000004ff107e24 */ /* 0x000fe2000f8e00ff */
[----:B------:R-:W-:Y:S01]  /*6a30*/  UIMAD.WIDE.U32 UR4, UR36, UR8, URZ ;  /* 0x00000008240472a5 */ /* 0x000fe2000f8e003f */
[----:B------:R-:W5:Y:S01]  /*6a40*/  @P0 LDC R50, c[0x0][0xbec] ;  /* 0x0002fb00ff320b82 */ /* 0x000f620000000800 */
[----:B------:R-:W-:Y:S02]  /*6a50*/  IMAD R22, R22, 0x40, R37 ;  /* 0x0000004016167824 */ /* 0x000fe400078e0225 */
[----:B------:R-:W-:Y:S01]  /*6a60*/  IMAD.U32 R17, RZ, RZ, UR6 ;  /* 0x00000006ff117e24 */ /* 0x000fe2000f8e00ff */
[----:B------:R-:W-:Y:S01]  /*6a70*/  UIMAD UR6, UR36, UR9, UR7 ;  /* 0x00000009240672a4 */ /* 0x000fe2000f8e0207 */
[----:B------:R-:W-:-:S02]  /*6a80*/  IMAD R39, R39, 0x8, R22 ;  /* 0x0000000827277824 */ /* 0x000fc400078e0216 */
[----:B---3--:R-:W-:Y:S01]  /*6a90*/  IMAD R36, R42, UR10, RZ ;  /* 0x0000000a2a247c24 */ /* 0x008fe2000f8e02ff */
[----:B------:R-:W3:Y:S01]  /*6aa0*/  @P0 LDC R45, c[0x0][0xbf0] ;  /* 0x0002fc00ff2d0b82 */ /* 0x000ee20000000800 */
[----:B------:R-:W-:Y:S01]  /*6ab0*/  UIADD3 UR6, UR5, UR6, URZ ;  /* 0x0000000605067290 */ /* 0x000fe2000fffe03f */
[----:B-1----:R-:W-:Y:S01]  /*6ac0*/  IMAD R39, R40, 0xc0, R39 ;  /* 0x000000c028277824 */ /* 0x002fe200078e0227 */
[----:B------:R-:W-:Y:S01]  /*6ad0*/  ULDC.64 UR8, c[0x0][0xb28] ;  /* 0x0002ca0000087ab9 */ /* 0x000fe20000000a00 */
[----:B0-----:R-:W-:Y:S02]  /*6ae0*/  IMAD R51, R47, R44, UR11 ;  /* 0x0000000b2f337e24 */ /* 0x001fe4000f8e022c */
[----:B------:R-:W-:Y:S01]  /*6af0*/  IMAD R43, R43, UR12, R36 ;  /* 0x0000000c2b2b7c24 */ /* 0x000fe2000f8e0224 */
[----:B------:R-:W-:Y:S01]  /*6b00*/  MOV R36, UR4 ;  /* 0x0000000400247c02 */ /* 0x000fe20008000f00 */
[----:B------:R-:W0:Y:S01]  /*6b10*/  @P0 LDC R55, c[0x0][0xbf0] ;  /* 0x0002fc00ff370b82 */ /* 0x000e220000000800 */
[----:B------:R-:W-:Y:S01]  /*6b20*/  IMAD.WIDE.U32 R16, R42, UR12, R16 ;  /* 0x0000000c2a107c25 */ /* 0x000fe2000f8e0010 */
[----:B------:R-:W-:-:S02]  /*6b30*/  SHF.R.S32.HI R44, RZ, 0x1f, R51 ;  /* 0x0000001fff2c7819 */ /* 0x000fc40000011433 */
[----:B------:R-:W-:Y:S01]  /*6b40*/  MOV R41, R39 ;  /* 0x0000002700297202 */ /* 0x000fe20000000f00 */
[----:B--2---:R-:W-:-:S04]  /*6b50*/  @P0 IMAD.HI.U32 R38, R39, R38, RZ ;  /* 0x0000002627260227 */ /* 0x004fc800078e00ff */
[----:B------:R-:W-:Y:S01]  /*6b60*/  IMAD.U32 R37, RZ, RZ, UR5 ;  /* 0x00000005ff257e24 */ /* 0x000fe2000f8e00ff */
[----:B------:R-:W-:Y:S01]  /*6b70*/  ULDC.64 UR4, c[0x0][0xbe0] ;  /* 0x0002f80000047ab9 */ /* 0x000fe20000000a00 */
[----:B------:R-:W-:Y:S01]  /*6b80*/  IMAD.U32 R37, RZ, RZ, UR6 ;  /* 0x00000006ff257e24 */ /* 0x000fe2000f8e00ff */
[----:B------:R-:W-:Y:S01]  /*6b90*/  ULDC.64 UR6, c[0x0][0xb48] ;  /* 0x0002d20000067ab9 */ /* 0x000fe20000000a00 */
[----:B------:R-:W-:Y:S02]  /*6ba0*/  IMAD.IADD R17, R17, 0x1, R43 ;  /* 0x0000000111117824 */ /* 0x000fe400078e022b */
[----:B----4-:R-:W-:Y:S01]  /*6bb0*/  IMAD R42, R48, UR10, RZ ;  /* 0x0000000a302a7c24 */ /* 0x010fe2000f8e02ff */
[----:B---3--:R-:W-:Y:S01]  /*6bc0*/  @P0 SHF.R.U32.HI R41, RZ, R45, R38 ;  /* 0x0000002dff290219 */ /* 0x008fe20000011626 */
[----:B-----5:R-:W-:-:S04]  /*6bd0*/  @P0 IMAD.HI.U32 R50, R39, R50, RZ ;  /* 0x0000003227320227 */ /* 0x020fc800078e00ff */
[----:B------:R-:W-:Y:S02]  /*6be0*/  IMAD R45, R49, UR12, R42 ;  /* 0x0000000c312d7c24 */ /* 0x000fe4000f8e022a */
[----:B------:R-:W-:-:S04]  /*6bf0*/  IMAD.WIDE.U32 R36, R48, UR12, R36 ;  /* 0x0000000c30247c25 */ /* 0x000fc8000f8e0024 */
[----:B------:R-:W-:-:S04]  /*6c00*/  IMAD.WIDE.U32 R16, R51, UR4, R16 ;  /* 0x0000000433107c25 */ /* 0x000fc8000f8e0010 */
[----:B------:R-:W-:Y:S01]  /*6c10*/  IMAD.MOV.U32 R43, RZ, RZ, R39 ;  /* 0x000000ffff2b7224 */ /* 0x000fe200078e0027 */
[----:B0-----:R-:W-:Y:S01]  /*6c20*/  @P0 SHF.R.U32.HI R43, RZ, R55, R50 ;  /* 0x00000037ff2b0219 */ /* 0x001fe20000011632 */
[C---:B------:R-:W-:Y:S01]  /*6c30*/  IMAD R38, R44.reuse, UR4, RZ ;  /* 0x000000042c267c24 */ /* 0x040fe2000f8e02ff */
[----:B------:R-:W-:Y:S01]  /*6c40*/  BAR.SYNC.DEFER_BLOCKING 0x1, 0x180 ;  /* 0x0046000000007b1d */ /* 0x000fe20000010000 */
[----:B------:R-:W-:Y:S01]  /*6c50*/  IMAD.IADD R37, R37, 0x1, R45 ;  /* 0x0000000125257824 */ /* 0x000fe200078e022d */
[----:B------:R-:W-:Y:S01]  /*6c60*/  SHF.R.S32.HI R45, RZ, 0x1f, R41 ;  /* 0x0000001fff2d7819 */ /* 0x000fe20000011429 */
[----:B------:R-:W-:Y:S01]  /*6c70*/  IMAD R42, R51, UR5, R38 ;  /* 0x00000005332a7c24 */ /* 0x000fe2000f8e0226 */
[C---:B------:R-:W-:Y:S01]  /*6c80*/  IADD3 R16, P0, R41.reuse, R16, RZ ;  /* 0x0000001029107210 */ /* 0x040fe20007f1e0ff */
[----:B------:R-:W-:Y:S01]  /*6c90*/  IMAD R44, R44, UR6, RZ ;  /* 0x000000062c2c7c24 */ /* 0x000fe2000f8e02ff */
[--C-:B------:R-:W-:Y:S01]  /*6ca0*/  SHF.R.S32.HI R38, RZ, 0x1f, R43.reuse ;  /* 0x0000001fff267819 */ /* 0x100fe2000001142b */
[----:B------:R-:W-:Y:S01]  /*6cb0*/  ULDC.64 UR4, c[0x0][0xb30] ;  /* 0x0002cc0000047ab9 */ /* 0x000fe20000000a00 */
[----:B------:R-:W-:Y:S01]  /*6cc0*/  IADD3 R41, -R41, RZ, RZ ;  /* 0x000000ff29297210 */ /* 0x000fe20007ffe1ff */
[----:B------:R-:W-:Y:S01]  /*6cd0*/  IMAD R47, R51, UR7, R44 ;  /* 0x00000007332f7c24 */ /* 0x000fe2000f8e022c */
[----:B------:R-:W-:Y:S01]  /*6ce0*/  IADD3.X R17, R45, R17, R42, P0, !PT ;  /* 0x000000112d117210 */ /* 0x000fe200007fe42a */
[----:B------:R-:W-:-:S02]  /*6cf0*/  IMAD.MOV R44, RZ, RZ, -R43 ;  /* 0x000000ffff2c7224 */ /* 0x000fc400078e0a2b */
[----:B------:R-:W-:Y:S02]  /*6d00*/  IMAD R38, R38, UR4, RZ ;  /* 0x0000000426267c24 */ /* 0x000fe4000f8e02ff */
        /* <DEDUP_REMOVED lines=32> */
[C---:B------:R-:W-:Y:S01]  /*6f10*/  VIADD R44, R22.reuse, 0x8 ;  /* 0x00000008162c7836 */ /* 0x040fe20000000000 */
[----:B------:R-:W0:Y:S01]  /*6f20*/  SHFL.IDX PT, R17, R39, RZ, 0x1c1f ;  /* 0x001c1fff27117589 */ /* 0x000e2200000e0000 */
[----:B------:R-:W-:Y:S01]  /*6f30*/  UIADD3 UR4, UR4, 0x16820, URZ ;  /* 0x0001682004047890 */ /* 0x000fe2000fffe03f */
[-C--:B------:R-:W-:Y:S01]  /*6f40*/  ISETP.GE.OR P1, PT, R22, R45.reuse, P0 ;  /* 0x0000002d1600720c */ /* 0x080fe20000726670 */
[----:B------:R-:W-:Y:S01]  /*6f50*/  IMAD.IADD R47, R52, 0x1, -R53 ;  /* 0x00000001342f7824 */ /* 0x000fe200078e0a35 */
[----:B------:R-:W-:Y:S01]  /*6f60*/  SHFL.IDX PT, R36, R38, 0x1, 0x1c1f ;  /* 0x003c1f0026247f89 */ /* 0x000fe200000e0000 */
[-C--:B------:R-:W-:Y:S01]  /*6f70*/  ISETP.GE.OR P0, PT, R44, R45.reuse, P0 ;  /* 0x0000002d2c00720c */ /* 0x080fe20000706670 */
[----:B------:R-:W-:Y:S01]  /*6f80*/  UPRMT UR4, URZ, 0x654, UR4 ;  /* 0x000006543f047896 */ /* 0x000fe20008000004 */
[----:B------:R-:W-:Y:S01]  /*6f90*/  ISETP.GE.AND P2, PT, R22, R45, PT ;  /* 0x0000002d1600720c */ /* 0x000fe20003f46270 */
[----:B------:R-:W1:Y:S01]  /*6fa0*/  SHFL.IDX PT, R37, R39, 0x1, 0x1c1f ;  /* 0x003c1f0027257f89 */ /* 0x000e6200000e0000 */
[----:B------:R-:W-:-:S03]  /*6fb0*/  SHF.L.U32 R47, R47, 0x1, RZ ;  /* 0x000000012f2f7819 */ /* 0x000fc600000006ff */
[----:B------:R2:W3:Y:S03]  /*6fc0*/  SHFL.IDX PT, R42, R48, RZ, 0x1c1f ;  /* 0x001c1fff302a7589 */ /* 0x0004e600000e0000 */
[----:B------:R-:W-:Y:S01]  /*6fd0*/  SYNCS.ARRIVE.TRANS64.RED.A1T0 RZ, [UR4], RZ ;  /* 0x000000ffffff79a7 */ /* 0x000fe20008100404 */
[----:B------:R2:W4:Y:S04]  /*6fe0*/  SHFL.IDX PT, R43, R50, RZ, 0x1c1f ;  /* 0x001c1fff322b7589 */ /* 0x00052800000e0000 */
[----:B0-----:R2:W-:Y:S04]  /*6ff0*/  @!P1 ST.E desc[UR38][R16.64], R23 ;  /* 0x0000001710009985 */ /* 0x0015e8000c101926 */
[----:B-1----:R2:W-:Y:S01]  /*7000*/  @!P0 ST.E desc[UR38][R36.64], R0 ;  /* 0x0000000024008985 */ /* 0x0025e2000c101926 */
[----:B------:R-:W-:Y:S05]  /*7010*/  @P2 BRA `(.L_x_12826) ;  /* 0x0000000000b82947 */ /* 0x000fea0003800000 */
[----:B------:R-:W-:Y:S01]  /*7020*/  ULDC UR4, c[0x0][0xac8] ;  /* 0x0002b20000047ab9 */ /* 0x000fe20000000800 */
[C---:B--2---:R-:W-:Y:S01]  /*7030*/  VIADD R0, R47.reuse, 0x8 ;  /* 0x000000082f007836 */ /* 0x044fe20000000000 */
[C---:B------:R-:W-:Y:S01]  /*7040*/  ISETP.GE.AND P0, PT, R47.reuse, UR4, PT ;  /* 0x000000042f007c0c */ /* 0x040fe2000bf06270 */
[C---:B------:R-:W-:Y:S01]  /*7050*/  VIADD R22, R47.reuse, 0x10 ;  /* 0x000000102f167836 */ /* 0x040fe20000000000 */
[C---:B------:R-:W-:Y:S01]  /*7060*/  IADD3 R36, R47.reuse, 0x20, RZ ;  /* 0x000000202f247810 */ /* 0x040fe20007ffe0ff */
[C---:B------:R-:W-:Y:S02]  /*7070*/  VIADD R23, R47.reuse, 0x18 ;  /* 0x000000182f177836 */ /* 0x040fe40000000000 */
[C---:B------:R-:W-:Y:S01]  /*7080*/  VIADD R37, R47.reuse, 0x28 ;  /* 0x000000282f257836 */ /* 0x040fe20000000000 */
[----:B------:R-:W-:Y:S01]  /*7090*/  ISETP.GE.AND P1, PT, R22, UR4, PT ;  /* 0x0000000416007c0c */ /* 0x000fe2000bf26270 */
[----:B------:R-:W-:Y:S01]  /*70a0*/  VIADD R38, R47, 0x30 ;  /* 0x000000302f267836 */ /* 0x000fe20000000000 */
[----:B------:R-:W-:Y:S01]  /*70b0*/  ISETP.GE.AND P2, PT, R23, UR4, PT ;  /* 0x0000000417007c0c */ /* 0x000fe2000bf46270 */
[----:B------:R-:W-:Y:S01]  /*70c0*/  VIADD R39, R47, 0x38 ;  /* 0x000000382f277836 */ /* 0x000fe20000000000 */
[----:B------:R-:W-:-:S02]  /*70d0*/  ISETP.GE.AND P3, PT, R36, UR4, PT ;  /* 0x0000000424007c0c */ /* 0x000fc4000bf66270 */
[----:B------:R-:W-:Y:S01]  /*70e0*/  ISETP.GE.AND P4, PT, R37, UR4, PT ;  /* 0x0000000425007c0c */ /* 0x000fe2000bf86270 */
[----:B---34-:R-:W-:Y:S01]  /*70f0*/  @!P0 IMAD.WIDE R16, R47, 0x4, R42 ;  /* 0x000000042f108825 */ /* 0x018fe200078e022a */
[----:B------:R-:W-:Y:S02]  /*7100*/  ISETP.GE.AND P5, PT, R38, UR4, PT ;  /* 0x0000000426007c0c */ /* 0x000fe4000bfa6270 */
[----:B------:R-:W-:Y:S02]  /*7110*/  ISETP.GE.AND P6, PT, R39, UR4, PT ;  /* 0x0000000427007c0c */ /* 0x000fe4000bfc6270 */
[----:B------:R0:W-:Y:S01]  /*7120*/  @!P0 ST.E.64 desc[UR38][R16.64], R34 ;  /* 0x0000002210008985 */ /* 0x0001e2000c101b26 */
[----:B------:R-:W-:Y:S02]  /*7130*/  ISETP.GE.AND P0, PT, R0, UR4, PT ;  /* 0x0000000400007c0c */ /* 0x000fe4000bf06270 */
[----:B------:R-:W-:Y:S02]  /*7140*/  @!P1 LEA.HI R22, R22, R22, RZ, 0x1 ;  /* 0x0000001616169211 */ /* 0x000fe400078f08ff */
[----:B------:R-:W-:-:S04]  /*7150*/  @!P3 LEA.HI R36, R36, R36, RZ, 0x1 ;  /* 0x000000242424b211 */ /* 0x000fc800078f08ff */
[----:B------:R-:W-:Y:S02]  /*7160*/  @!P5 LEA.HI R38, R38, R38, RZ, 0x1 ;  /* 0x000000262626d211 */ /* 0x000fe400078f08ff */
[----:B------:R-:W-:Y:S02]  /*7170*/  @!P6 LEA.HI R40, R39, R39, RZ, 0x1 ;  /* 0x000000272728e211 */ /* 0x000fe400078f08ff */
[----:B------:R-:W-:Y:S02]  /*7180*/  @!P5 LOP3.LUT R41, R38, 0xfffffffe, RZ, 0xc0, !PT ;  /* 0xfffffffe2629d812 */ /* 0x000fe400078ec0ff */
[----:B------:R-:W-:Y:S02]  /*7190*/  @!P0 LEA.HI R0, R0, R0, RZ, 0x1 ;  /* 0x0000000000008211 */ /* 0x000fe400078f08ff */
[----:B0-----:R-:W-:Y:S02]  /*71a0*/  @!P2 LEA.HI R16, R23, R23, RZ, 0x1 ;  /* 0x000000171710a211 */ /* 0x001fe400078f08ff */
[----:B------:R-:W-:-:S02]  /*71b0*/  @!P4 LEA.HI R34, R37, R37, RZ, 0x1 ;  /* 0x000000252522c211 */ /* 0x000fc400078f08ff */
[----:B------:R-:W-:Y:S02]  /*71c0*/  @!P0 LOP3.LUT R17, R0, 0xfffffffe, RZ, 0xc0, !PT ;  /* 0xfffffffe00118812 */ /* 0x000fe400078ec0ff */
[----:B------:R-:W-:Y:S02]  /*71d0*/  @!P1 LOP3.LUT R23, R22, 0xfffffffe, RZ, 0xc0, !PT ;  /* 0xfffffffe16179812 */ /* 0x000fe400078ec0ff */
[----:B------:R-:W-:Y:S01]  /*71e0*/  @!P2 LOP3.LUT R35, R16, 0xfffffffe, RZ, 0xc0, !PT ;  /* 0xfffffffe1023a812 */ /* 0x000fe200078ec0ff */
[--C-:B------:R-:W-:Y:S01]  /*71f0*/  @!P0 IMAD.WIDE R16, R17, 0x4, R42.reuse ;  /* 0x0000000411108825 */ /* 0x100fe200078e022a */
[----:B------:R-:W-:Y:S02]  /*7200*/  @!P3 LOP3.LUT R37, R36, 0xfffffffe, RZ, 0xc0, !PT ;  /* 0xfffffffe2425b812 */ /* 0x000fe400078ec0ff */
[----:B------:R-:W-:Y:S01]  /*7210*/  @!P4 LOP3.LUT R39, R34, 0xfffffffe, RZ, 0xc0, !PT ;  /* 0xfffffffe2227c812 */ /* 0x000fe200078ec0ff */
[--C-:B------:R-:W-:Y:S01]  /*7220*/  @!P1 IMAD.WIDE R22, R23, 0x4, R42.reuse ;  /* 0x0000000417169825 */ /* 0x100fe200078e022a */
[----:B------:R-:W-:Y:S01]  /*7230*/  @!P6 LOP3.LUT R49, R40, 0xfffffffe, RZ, 0xc0, !PT ;  /* 0xfffffffe2831e812 */ /* 0x000fe200078ec0ff */
[----:B------:R0:W-:Y:S02]  /*7240*/  @!P0 ST.E.64 desc[UR38][R16.64], R2 ;  /* 0x0000000210008985 */ /* 0x0001e4000c101b26 */
[----:B------:R-:W-:-:S02]  /*7250*/  @!P2 IMAD.WIDE R34, R35, 0x4, R42 ;  /* 0x000000042322a825 */ /* 0x000fc400078e022a */
[----:B------:R0:W-:Y:S02]  /*7260*/  @!P1 ST.E.64 desc[UR38][R22.64], R4 ;  /* 0x0000000416009985 */ /* 0x0001e4000c101b26 */
[--C-:B------:R-:W-:Y:S02]  /*7270*/  @!P3 IMAD.WIDE R36, R37, 0x4, R42.reuse ;  /* 0x000000042524b825 */ /* 0x100fe400078e022a */
[----:B------:R0:W-:Y:S02]  /*7280*/  @!P2 ST.E.64 desc[UR38][R34.64], R6 ;  /* 0x000000062200a985 */ /* 0x0001e4000c101b26 */
[--C-:B------:R-:W-:Y:S02]  /*7290*/  @!P4 IMAD.WIDE R38, R39, 0x4, R42.reuse ;  /* 0x000000042726c825 */ /* 0x100fe400078e022a */
[----:B------:R0:W-:Y:S02]  /*72a0*/  @!P3 ST.E.64 desc[UR38][R36.64], R10 ;  /* 0x0000000a2400b985 */ /* 0x0001e4000c101b26 */
[----:B------:R-:W-:-:S02]  /*72b0*/  @!P5 IMAD.WIDE R40, R41, 0x4, R42 ;  /* 0x000000042928d825 */ /* 0x000fc400078e022a */
[----:B------:R0:W-:Y:S02]  /*72c0*/  @!P4 ST.E.64 desc[UR38][R38.64], R14 ;  /* 0x0000000e2600c985 */ /* 0x0001e4000c101b26 */
[----:B------:R-:W-:Y:S02]  /*72d0*/  @!P6 IMAD.WIDE R42, R49, 0x4, R42 ;  /* 0x00000004312ae825 */ /* 0x000fe400078e022a */
[----:B------:R0:W-:Y:S04]  /*72e0*/  @!P5 ST.E.64 desc[UR38][R40.64], R20 ;  /* 0x000000142800d985 */ /* 0x0001e8000c101b26 */
[----:B------:R0:W-:Y:S02]  /*72f0*/  @!P6 ST.E.64 desc[UR38][R42.64], R28 ;  /* 0x0000001c2a00e985 */ /* 0x0001e4000c101b26 */
.L_x_12826:
[----:B------:R-:W-:Y:S05]  /*7300*/  BSYNC B0 ;  /* 0x0000000000007941 */ /* 0x000fea0003800000 */
.L_x_12825:
[----:B------:R-:W-:Y:S01]  /*7310*/  ISETP.GE.AND P0, PT, R44, R45, PT ;  /* 0x0000002d2c00720c */ /* 0x000fe20003f06270 */
[----:B0-2---:R1:W2:Y:S04]  /*7320*/  SHFL.IDX PT, R17, R50, 0x1, 0x1c1f ;  /* 0x003c1f0032117f89 */ /* 0x0052a800000e0000 */
[----:B------:R1:W0:Y:S08]  /*7330*/  SHFL.IDX PT, R16, R48, 0x1, 0x1c1f ;  /* 0x003c1f0030107f89 */ /* 0x00023000000e0000 */
[----:B-1----:R-:W-:Y:S05]  /*7340*/  @P0 BRA `(.L_x_12797) ;  /* 0x0000004000940947 */ /* 0x002fea0003800000 */
[C---:B------:R-:W-:Y:S01]  /*7350*/  IADD3 R0, R47.reuse, 0x8, RZ ;  /* 0x000000082f007810 */ /* 0x040fe20007ffe0ff */
        /* <DEDUP_REMOVED lines=8> */
[----:B------:R-:W-:Y:S02]  /*73e0*/  ISETP.GE.AND P3, PT, R7, UR4, PT ;  /* 0x0000000407007c0c */ /* 0x000fe4000bf66270 */
[----:B------:R-:W-:-:S02]  /*73f0*/  ISETP.GE.AND P4, PT, R10, UR4, PT ;  /* 0x000000040a007c0c */ /* 0x000fc4000bf86270 */
[----:B------:R-:W-:Y:S02]  /*7400*/  ISETP.GE.AND P0, PT, R47, UR4, PT ;  /* 0x000000042f007c0c */ /* 0x000fe4000bf06270 */
[----:B------:R-:W-:Y:S02]  /*7410*/  ISETP.GE.AND P5, PT, R11, UR4, PT ;  /* 0x000000040b007c0c */ /* 0x000fe4000bfa6270 */
[----:B------:R-:W-:Y:S02]  /*7420*/  ISETP.GE.AND P6, PT, R15, UR4, PT ;  /* 0x000000040f007c0c */ /* 0x000fe4000bfc6270 */
[----:B------:R-:W-:Y:S02]  /*7430*/  @!P1 LEA.HI R0, R0, R0, RZ, 0x1 ;  /* 0x0000000000009211 */ /* 0x000fe400078f08ff */
[----:B------:R-:W-:Y:S02]  /*7440*/  @!P2 LEA.HI R6, R6, R6, RZ, 0x1 ;  /* 0x000000060606a211 */ /* 0x000fe400078f08ff */
[----:B------:R-:W-:-:S02]  /*7450*/  @!P1 LOP3.LUT R5, R0, 0xfffffffe, RZ, 0xc0, !PT ;  /* 0xfffffffe00059812 */ /* 0x000fc400078ec0ff */
[----:B------:R-:W-:Y:S01]  /*7460*/  @!P3 LEA.HI R0, R7, R7, RZ, 0x1 ;  /* 0x000000070700b211 */ /* 0x000fe200078f08ff */
[--C-:B0-2---:R-:W-:Y:S01]  /*7470*/  @!P0 IMAD.WIDE R2, R47, 0x4, R16.reuse ;  /* 0x000000042f028825 */ /* 0x105fe200078e0210 */
[----:B------:R-:W-:Y:S02]  /*7480*/  @!P4 LEA.HI R10, R10, R10, RZ, 0x1 ;  /* 0x0000000a0a0ac211 */ /* 0x000fe400078f08ff */
[----:B------:R-:W-:Y:S01]  /*7490*/  @!P5 LEA.HI R14, R11, R11, RZ, 0x1 ;  /* 0x0000000b0b0ed211 */ /* 0x000fe200078f08ff */
[----:B------:R-:W-:Y:S01]  /*74a0*/  @!P1 IMAD.WIDE R4, R5, 0x4, R16 ;  /* 0x0000000405049825 */ /* 0x000fe200078e0210 */
[----:B------:R-:W-:Y:S01]  /*74b0*/  @!P6 LEA.HI R20, R15, R15, RZ, 0x1 ;  /* 0x0000000f0f14e211 */ /* 0x000fe200078f08ff */
[----:B------:R0:W-:Y:S01]  /*74c0*/  @!P0 ST.E.64 desc[UR38][R2.64], R26 ;  /* 0x0000001a02008985 */ /* 0x0001e2000c101b26 */
[----:B------:R-:W-:Y:S01]  /*74d0*/  @!P2 LOP3.LUT R7, R6, 0xfffffffe, RZ, 0xc0, !PT ;  /* 0xfffffffe0607a812 */ /* 0x000fe200078ec0ff */
[----:B------:R-:W-:Y:S01]  /*74e0*/  VIADD R47, R47, 0x38 ;  /* 0x000000382f2f7836 */ /* 0x000fe20000000000 */
[----:B------:R-:W-:Y:S01]  /*74f0*/  @!P3 LOP3.LUT R11, R0, 0xfffffffe, RZ, 0xc0, !PT ;  /* 0xfffffffe000bb812 */ /* 0x000fe200078ec0ff */
[----:B------:R1:W-:Y:S01]  /*7500*/  @!P1 ST.E.64 desc[UR38][R4.64], R32 ;  /* 0x0000002004009985 */ /* 0x0003e2000c101b26 */
        /* <DEDUP_REMOVED lines=20> */
.L_x_12824:
[----:B------:R-:W-:-:S05]  /*7650*/  VIADD R0, R22, 0xffffff80 ;  /* 0xffffff8016007836 */ /* 0x000fca0000000000 */
        /* <DEDUP_REMOVED lines=39> */
[----:B------:R-:W-:Y:S01]  /*78d0*/  IADD3 R2, P0, R5, R2, RZ ;  /* 0x0000000205027210 */ /* 0x000fe20007f1e0ff */
[----:B------:R-:W-:Y:S02]  /*78e0*/  IMAD.MOV R7, RZ, RZ, -R5 ;  /* 0x000000ffff077224 */ /* 0x000fe400078e0a05 */
        /* <DEDUP_REMOVED lines=11> */
[----:B------:R-:W-:Y:S02]  /*79a0*/  LEA R4, P0, R2, UR4, 0x2 ;  /* 0x0000000402047c11 */ /* 0x000fe4000f8010ff */
[----:B------:R-:W-:-:S04]  /*79b0*/  IADD3 R3, R3, R5, RZ ;  /* 0x0000000503037210 */ /* 0x000fc80007ffe0ff */
[----:B------:R-:W-:Y:S01]  /*79c0*/  LEA.HI.X R5, R2, UR5, R3, 0x2, P0 ;  /* 0x0000000502057c11 */ /* 0x000fe200080f1403 */
[----:B------:R-:W-:-:S05]  /*79d0*/  IMAD.MOV.U32 R3, RZ, RZ, -0x800000 ;  /* 0xff800000ff037424 */ /* 0x000fca00078e00ff */
[----:B------:R0:W-:Y:S01]  /*79e0*/  STG.E desc[UR38][R4.64], R3 ;  /* 0x0000000304007986 */ /* 0x0001e2000c101926 */
[----:B------:R-:W-:Y:S05]  /*79f0*/  BRA `(.L_x_12797) ;  /* 0x0000003800e87947 */ /* 0x000fea0003800000 */
.L_x_12795:
        /* <DEDUP_REMOVED lines=18> */
.L_x_12827:
[----:B------:R-:W-:Y:S01]  /*7b20*/  ULDC UR7, c[0x0][0xc50] ;  /* 0x0003140000077ab9 */ /* 0x000fe20000000800 */
[----:B------:R-:W-:Y:S01]  /*7b30*/  UMOV UR42, UR6 ;  /* 0x00000006002a7c82 */ /* 0x000fe20008000000 */
[----:B------:R-:W-:-:S11]  /*7b40*/  UISETP.NE.AND UP0, UPT, UR7, 0x1, UPT ;  /* 0x000000010700788c */ /* 0x000fd6000bf05270 */
[----:B------:R-:W-:Y:S01]  /*7b50*/  @UP0 ULDC UR4, c[0x0][0xc54] ;  /* 0x0003150000040ab9 */ /* 0x000fe20000000800 */
[----:B------:R-:W-:Y:S01]  /*7b60*/  @UP0 ULDC UR8, c[0x0][0xc58] ;  /* 0x0003160000080ab9 */ /* 0x000fe20000000800 */
[----:B------:R-:W-:-:S04]  /*7b70*/  UIMAD.WIDE.U32 UR4, UR6, UR4, URZ ;  /* 0x00000004060472a5 */ /* 0x000fc8000f8e003f */
[----:B------:R-:W-:-:S12]  /*7b80*/  @UP0 USHF.R.U32.HI UR42, URZ, UR8, UR5 ;  /* 0x000000083f2a0299 */ /* 0x000fd80008011605 */
.L_x_12828:
        /* <DEDUP_REMOVED lines=18> */
[----:B------:R-:W-:-:S04]  /*7cb0*/  UIMAD UR43, UR5, UR43, URZ ;  /* 0x0000002b052b72a4 */ /* 0x000fc8000f8e023f */
        /* <DEDUP_REMOVED lines=10> */
[----:B0-----:R-:W-:Y:S08]  /*7d60*/  @!P0 BRA `(.L_x_12830) ;  /* 0x0000000000848947 */ /* 0x001ff00003800000 */
        /* <DEDUP_REMOVED lines=33> */
.L_x_12830:
[----:B------:R-:W-:Y:S02]  /*7f80*/  UIMAD UR48, UR47, UR40, URZ ;  /* 0x000000282f3072a4 */ /* 0x000fe4000f8e023f */
[----:B------:R-:W-:Y:S01]  /*7f90*/  MOV R3, UR40 ;  /* 0x0000002800037c02 */ /* 0x000fe20008000f00 */
[----:B------:R-:W-:-:S03]  /*7fa0*/  IMAD.MOV.U32 R10, RZ, RZ, 0x1 ;  /* 0x00000001ff0a7424 */ /* 0x000fc600078e00ff */
        /* <DEDUP_REMOVED lines=29> */
[----:B0----5:R-:W-:Y:S05]  /*8180*/  CALL.ABS.NOINC R2 ;  /* 0x0000000002007343 */ /* 0x021fea0003c00000 */
.L_x_12831:
        /* <DEDUP_REMOVED lines=20> */
.L_x_12833:
        /* <DEDUP_REMOVED lines=8> */
[----:B------:R-:W-:Y:S01]  /*8350*/  MOV R8, 0x70 ;  /* 0x0000007000087802 */ /* 0x000fe20000000f00 */
[----:B------:R-:W-:Y:S02]  /*8360*/  IMAD.U32 R10, RZ, RZ, UR4 ;  /* 0x00000004ff0a7e24 */ /* 0x000fe4000f8e00ff */
[----:B------:R-:W-:-:S02]  /*8370*/  IMAD.U32 R11, RZ, RZ, UR5 ;  /* 0x00000005ff0b7e24 */ /* 0x000fc4000f8e00ff */
[----:B------:R-:W-:Y:S02]  /*8380*/  IMAD.MOV.U32 R12, RZ, RZ, 0x1 ;  /* 0x00000001ff0c7424 */ /* 0x000fe400078e00ff */
[----:B0-----:R-:W-:-:S07]  /*8390*/  IMAD.MOV.U32 R13, RZ, RZ, RZ ;  /* 0x000000ffff0d7224 */ /* 0x001fce00078e00ff */
[----:B------:R-:W-:-:S07]  /*83a0*/  LEPC R20, `(.L_x_12832) ;  /* 0x000000001014794e */ /* 0x000fce0000000000 */
[----:B-1----:R-:W-:Y:S05]  /*83b0*/  CALL.ABS.NOINC R2 ;  /* 0x0000000002007343 */ /* 0x002fea0003c00000 */
.L_x_12832:
[----:B------:R-:W0:Y:S01]  /*83c0*/  LDC.64 R2, c[0x0][0x9f8] ;  /* 0x00027e00ff027b82 */ /* 0x000e220000000a00 */
[----:B------:R-:W-:-:S07]  /*83d0*/  IMAD.MOV.U32 R28, RZ, RZ, R24 ;  /* 0x000000ffff1c7224 */ /* 0x000fce00078e0018 */
[----:B------:R-:W1:Y:S01]  /*83e0*/  LDC R16, c[0x0][0x430] ;  /* 0x00010c00ff107b82 */ /* 0x000e620000000800 */
[----:B0-----:R-:W-:-:S04]  /*83f0*/  ISETP.NE.U32.AND P0, PT, R2, RZ, PT ;  /* 0x000000ff0200720c */ /* 0x001fc80003f05070 */
[----:B------:R-:W-:-:S13]  /*8400*/  ISETP.NE.AND.EX P0, PT, R3, RZ, PT, P0 ;  /* 0x000000ff0300720c */ /* 0x000fda0003f05300 */
[----:B------:R-:W0:Y:S02]  /*8410*/  @P0 LDC.64 R2, c[0x0][0x9f8] ;  /* 0x00027e00ff020b82 */ /* 0x000e240000000a00 */
[----:B0-----:R-:W-:-:S05]  /*8420*/  @P0 IMAD.WIDE R2, R24, 0x4, R2 ;  /* 0x0000000418020825 */ /* 0x001fca00078e0202 */
[----:B------:R0:W2:Y:S01]  /*8430*/  @P0 LDG.E R28, desc[UR38][R2.64] ;  /* 0x00000026021c0981 */ /* 0x0000a2000c1e1900 */
[----:B------:R-:W-:Y:S01]  /*8440*/  MOV R0, UR49 ;  /* 0x0000003100007c02 */ /* 0x000fe20008000f00 */
[C---:B------:R-:W-:Y:S01]  /*8450*/  IMAD.SHL.U32 R23, R22.reuse, 0x10, RZ ;  /* 0x0000001016177824 */ /* 0x040fe200078e00ff */
[----:B------:R-:W-:Y:S02]  /*8460*/  LOP3.LUT R20, R22, 0x7f, RZ, 0xc0, !PT ;  /* 0x0000007f16147812 */ /* 0x000fe400078ec0ff */
[----:B-1----:R-:W-:Y:S01]  /*8470*/  ISETP.NE.AND P1, PT, R16, 0x1, PT ;  /* 0x000000011000780c */ /* 0x002fe20003f25270 */
[----:B------:R-:W-:Y:S01]  /*8480*/  VIADD R0, R0, 0xffffffff ;  /* 0xffffffff00007836 */ /* 0x000fe20000000000 */
[----:B------:R-:W-:Y:S02]  /*8490*/  SHF.R.U32.HI R4, RZ, 0x3, R20 ;  /* 0x00000003ff047819 */ /* 0x000fe40000011614 */
[----:B------:R-:W-:Y:S02]  /*84a0*/  LOP3.LUT R23, R23, 0x70, RZ, 0xc0, !PT ;  /* 0x0000007017177812 */ /* 0x000fe400078ec0ff */
[----:B------:R-:W-:Y:S01]  /*84b0*/  LOP3.LUT R29, R29, 0xfffffffb, RZ, 0xc0, !PT ;  /* 0xfffffffb1d1d7812 */ /* 0x000fe200078ec0ff */
[----:B------:R-:W-:-:S05]  /*84c0*/  IMAD R4, R0, 0x80, R4 ;  /* 0x0000008000047824 */ /* 0x000fca00078e0204 */
[----:B------:R-:W-:Y:S01]  /*84d0*/  IADD3 R4, R23, R4, RZ ;  /* 0x0000000417047210 */ /* 0x000fe20007ffe0ff */
[----:B0-----:R-:W0:Y:S01]  /*84e0*/  @P1 LDC R2, c[0x0][0x434] ;  /* 0x00010d00ff021b82 */ /* 0x001e220000000800 */
[----:B------:R-:W-:Y:S02]  /*84f0*/  @P1 LOP3.LUT R29, R29, 0x4, RZ, 0xfc, !PT ;  /* 0x000000041d1d1812 */ /* 0x000fe400078efcff */
[C---:B------:R-:W-:Y:S01]  /*8500*/  ISETP.GE.AND P0, PT, R4.reuse, UR43, PT ;  /* 0x0000002b04007c0c */ /* 0x040fe2000bf06270 */
[----:B-----5:R-:W-:-:S04]  /*8510*/  IMAD.IADD R7, R4, 0x1, R19 ;  /* 0x0000000104077824 */ /* 0x020fc800078e0213 */
[----:B------:R-:W1:Y:S01]  /*8520*/  @P1 LDC R3, c[0x0][0x438] ;  /* 0x00010e00ff031b82 */ /* 0x000e620000000800 */
[----:B------:R-:W-:-:S07]  /*8530*/  IMAD.MOV.U32 R10, RZ, RZ, R7 ;  /* 0x000000ffff0a7224 */ /* 0x000fce00078e0007 */
[----:B------:R-:W3:Y:S08]  /*8540*/  @!P0 LDC.64 R8, c[0x0][0x428] ;  /* 0x00010a00ff088b82 */ /* 0x000ef00000000a00 */
[----:B------:R-:W4:Y:S01]  /*8550*/  @!P0 LDC.64 R4, c[0x0][0x418] ;  /* 0x00010600ff048b82 */ /* 0x000f220000000a00 */
[----:B0-----:R-:W-:-:S05]  /*8560*/  @P1 IMAD.HI.U32 R2, R7, R2, RZ ;  /* 0x0000000207021227 */ /* 0x001fca00078e00ff */
[----:B-1----:R-:W-:-:S04]  /*8570*/  @P1 SHF.R.U32.HI R10, RZ, R3, R2 ;  /* 0x00000003ff0a1219 */ /* 0x002fc80000011602 */
[----:B------:R-:W-:Y:S02]  /*8580*/  @!P0 SHF.R.S32.HI R3, RZ, 0x1f, R10 ;  /* 0x0000001fff038819 */ /* 0x000fe4000001140a */
[----:B--2---:R-:W-:-:S05]  /*8590*/  SHF.R.S32.HI R6, RZ, 0x1f, R28 ;  /* 0x0000001fff067819 */ /* 0x004fca000001141c */
[----:B---3--:R-:W-:Y:S01]  /*85a0*/  @!P0 IMAD R2, R6, R8, RZ ;  /* 0x0000000806028224 */ /* 0x008fe200078e02ff */
[----:B------:R0:W-:Y:S03]  /*85b0*/  STL [R1], R6 ;  /* 0x0000000601007387 */ /* 0x0001e60000100800 */
[----:B------:R-:W-:Y:S02]  /*85c0*/  @!P0 IMAD R9, R28, R9, R2 ;  /* 0x000000091c098224 */ /* 0x000fe400078e0202 */
[----:B------:R-:W-:-:S04]  /*85d0*/  @!P0 IMAD.MOV.U32 R2, RZ, RZ, R10 ;  /* 0x000000ffff028224 */ /* 0x000fc800078e000a */
[----:B------:R-:W-:-:S04]  /*85e0*/  @!P0 IMAD.WIDE.U32 R2, R28, R8, R2 ;  /* 0x000000081c028225 */ /* 0x000fc800078e0002 */
[----:B0-----:R-:W-:Y:S01]  /*85f0*/  IMAD.MOV.U32 R6, RZ, RZ, RZ ;  /* 0x000000ffff067224 */ /* 0x001fe200078e00ff */
[----:B------:R-:W-:Y:S02]  /*8600*/  @!P0 IADD3 R3, R3, R9, RZ ;  /* 0x0000000903038210 */ /* 0x000fe40007ffe0ff */
[----:B----4-:R-:W-:-:S04]  /*8610*/  @!P0 LEA R4, P1, R2, R4, 0x2 ;  /* 0x0000000402048211 */ /* 0x010fc800078210ff */
[----:B------:R-:W-:-:S05]  /*8620*/  @!P0 LEA.HI.X R5, R2, R5, R3, 0x2, P1 ;  /* 0x0000000502058211 */ /* 0x000fca00008f1403 */
[----:B------:R0:W5:Y:S01]  /*8630*/  @!P0 LDG.E R6, desc[UR38][R4.64] ;  /* 0x0000002604068981 */ /* 0x000162000c1e1900 */
[----:B------:R-:W-:-:S03]  /*8640*/  UMOV UR4, 0xffffffff ;  /* 0xffffffff00047882 */ /* 0x000fc60000000000 */
[----:B------:R-:W-:Y:S05]  /*8650*/  BRA.DIV UR4, `(.L_x_12834) ;  /* 0x0000003204507947 */ /* 0x000fea000b800000 */
.L_x_12874:
[----:B------:R-:W-:Y:S01]  /*8660*/  ULOP3.LUT UR4, UR41, 0x2, URZ, 0xfc, !UPT ;  /* 0x0000000229047892 */ /* 0x000fe2000f8efc3f */
[----:B------:R-:W-:Y:S01]  /*8670*/  IMAD.MOV R2, RZ, RZ, -R10 ;  /* 0x000000ffff027224 */ /* 0x000fe200078e0a0a */
[----:B------:R-:W-:Y:S01]  /*8680*/  MOV R27, UR42 ;  /* 0x0000002a001b7c02 */ /* 0x000fe20008000f00 */
[----:B------:R-:W-:Y:S01]  /*8690*/  IMAD.SHL.U32 R8, R22, 0x8, RZ ;  /* 0x0000000816087824 */ /* 0x000fe200078e00ff */
[----:B------:R-:W-:Y:S01]  /*86a0*/  LOP3.LUT R29, R29, 0xfffffffd, RZ, 0xc0, !PT ;  /* 0xfffffffd1d1d7812 */ /* 0x000fe200078ec0ff */
[----:B0-----:R-:W-:Y:S01]  /*86b0*/  IMAD R5, R16, R2, R7 ;  /* 0x0000000210057224 */ /* 0x001fe200078e0207 */
[----:B------:R-:W-:Y:S01]  /*86c0*/  SHF.R.S32.HI R27, RZ, 0x1f, R27 ;  /* 0x0000001fff1b7819 */ /* 0x000fe2000001141b */
[----:B------:R-:W-:Y:S01]  /*86d0*/  IMAD.U32 R3, RZ, RZ, UR4 ;  /* 0x00000004ff037e24 */ /* 0x000fe2000f8e00ff */
[----:B------:R-:W-:Y:S01]  /*86e0*/  LOP3.LUT R16, R8, 0x38, RZ, 0xc0, !PT ;  /* 0x0000003808107812 */ /* 0x000fe200078ec0ff */
[----:B------:R-:W-:-:S03]  /*86f0*/  IMAD.MOV.U32 R26, RZ, RZ, R0 ;  /* 0x000000ffff1a7224 */ /* 0x000fc600078e0000 */
[----:B------:R-:W-:-:S13]  /*8700*/  ISETP.NE.AND P0, PT, R3, 0x3, PT ;  /* 0x000000030300780c */ /* 0x000fda0003f05270 */
[----:B------:R-:W-:Y:S01]  /*8710*/  @P0 LOP3.LUT R29, R29, 0x2, RZ, 0xfc, !PT ;  /* 0x000000021d1d0812 */ /* 0x000fe200078efcff */
[----:B------:R-:W-:Y:S06]  /*8720*/  @!P0 BRA `(.L_x_12835) ;  /* 0x0000000000048947 */ /* 0x000fec0003800000 */
[----:B------:R-:W-:Y:S01]  /*8730*/  BPT.TRAP 0x1 ;  /* 0x000000040000795c */ /* 0x000fe20000300000 */
.L_x_12835:
        /* <DEDUP_REMOVED lines=8> */
[----:B------:R-:W-:Y:S01]  /*87c0*/  IMAD.IADD R3, R3, 0x1, R9 ;  /* 0x0000000103037824 */ /* 0x000fe200078e0209 */
[----:B------:R-:W-:Y:S01]  /*87d0*/  MOV R9, 0x1 ;  /* 0x0000000100097802 */ /* 0x000fe20000000f00 */
[----:B------:R-:W-:Y:S02]  /*87e0*/  IMAD R11, R4, UR4, RZ ;  /* 0x00000004040b7c24 */ /* 0x000fe4000f8e02ff */
[----:B------:R-:W-:Y:S01]  /*87f0*/  IMAD.WIDE.U32 R2, R6, UR4, R2 ;  /* 0x0000000406027c25 */ /* 0x000fe2000f8e0002 */
[----:B------:R-:W-:-:S03]  /*8800*/  SHF.L.U32 R9, R9, 0x1f, RZ ;  /* 0x0000001f09097819 */ /* 0x000fc600000006ff */
[----:B------:R-:W-:Y:S01]  /*8810*/  IMAD R11, R6, UR5, R11 ;  /* 0x00000005060b7c24 */ /* 0x000fe2000f8e020b */
[----:B------:R-:W0:Y:S01]  /*8820*/  SYNCS.PHASECHK.TRANS64.TRYWAIT P0, [UR45+0x16840], R9 ;  /* 0x01684009ff0075a7 */ /* 0x000e22000800016d */
[----:B------:R-:W-:Y:S02]  /*8830*/  ULDC.64 UR4, c[0x0][0x330] ;  /* 0x0000cc0000047ab9 */ /* 0x000fe40000000a00 */
        /* <DEDUP_REMOVED lines=9> */
[----:B0-----:R-:W-:Y:S06]  /*88d0*/  @!P0 BRA `(.L_x_12836) ;  /* 0x0000002c00d08947 */ /* 0x001fec0003800000 */
.L_x_12875:
[----:B------:R-:W-:Y:S01]  /*88e0*/  ULDC.64 UR4, c[0x0][0x300] ;  /* 0x0000c00000047ab9 */ /* 0x000fe20000000a00 */
[----:B------:R-:W-:Y:S01]  /*88f0*/  R2UR UR6, R27 ;  /* 0x000000001b0672ca */ /* 0x000fe200000e0000 */
[----:B0-----:R-:W-:Y:S01]  /*8900*/  IMAD R2, R7, UR4, RZ ;  /* 0x0000000407027c24 */ /* 0x001fe2000f8e02ff */
[----:B------:R-:W-:Y:S02]  /*8910*/  SHF.R.U32.HI R10, RZ, 0x3, R20 ;  /* 0x00000003ff0a7819 */ /* 0x000fe40000011614 */
[----:B------:R-:W-:Y:S01]  /*8920*/  LOP3.LUT R29, R29, 0xfffffffe, RZ, 0xc0, !PT ;  /* 0xfffffffe1d1d7812 */ /* 0x000fe200078ec0ff */
[C---:B------:R-:W-:Y:S02]  /*8930*/  IMAD R7, R5.reuse, UR5, R2 ;  /* 0x0000000505077c24 */ /* 0x040fe4000f8e0202 */
[----:B------:R-:W-:Y:S01]  /*8940*/  IMAD.WIDE.U32 R2, R5, UR4, RZ ;  /* 0x0000000405027c25 */ /* 0x000fe2000f8e00ff */
[----:B------:R-:W-:-:S03]  /*8950*/  ULDC.64 UR4, c[0x0][0x310] ;  /* 0x0000c40000047ab9 */ /* 0x000fc60000000a00 */
[----:B------:R-:W-:Y:S01]  /*8960*/  IMAD R5, R4, UR4, RZ ;  /* 0x0000000404057c24 */ /* 0x000fe2000f8e02ff */
[----:B------:R-:W-:Y:S01]  /*8970*/  IADD3 R3, R3, R7, RZ ;  /* 0x0000000703037210 */ /* 0x000fe20007ffe0ff */
[----:B------:R-:W-:Y:S02]  /*8980*/  IMAD.MOV.U32 R7, RZ, RZ, -0x80 ;  /* 0xffffff80ff077424 */ /* 0x000fe400078e00ff */
[C---:B------:R-:W-:Y:S02]  /*8990*/  IMAD R5, R6.reuse, UR5, R5 ;  /* 0x0000000506057c24 */ /* 0x040fe4000f8e0205 */
[----:B------:R-:W-:Y:S01]  /*89a0*/  IMAD.WIDE.U32 R2, R6, UR4, R2 ;  /* 0x0000000406027c25 */ /* 0x000fe2000f8e0002 */
[----:B------:R-:W-:-:S03]  /*89b0*/  ULDC.64 UR4, c[0x0][0x308] ;  /* 0x0000c20000047ab9 */ /* 0x000fc60000000a00 */
[----:B------:R-:W-:Y:S02]  /*89c0*/  IMAD.IADD R3, R3, 0x1, R5 ;  /* 0x0000000103037824 */ /* 0x000fe400078e0205 */
[----:B------:R-:W-:Y:S01]  /*89d0*/  IMAD.U32 R5, RZ, RZ, UR4 ;  /* 0x00000004ff057e24 */ /* 0x000fe2000f8e00ff */
[----:B------:R-:W-:Y:S01]  /*89e0*/  UIMAD UR4, UR6, UR4, URZ ;  /* 0x00000004060472a4 */ /* 0x000fe2000f8e023f */
[----:B------:R-:W-:Y:S02]  /*89f0*/  IMAD R6, R0, R7, UR43 ;  /* 0x0000002b00067e24 */ /* 0x000fe4000f8e0207 */
[----:B------:R-:W-:Y:S01]  /*8a00*/  IMAD.WIDE.U32 R2, R5, UR42, R2 ;  /* 0x0000002a05027c25 */ /* 0x000fe2000f8e0002 */
[----:B------:R-:W-:Y:S01]  /*8a10*/  UIMAD UR4, UR42, UR5, UR4 ;  /* 0x000000052a0472a4 */ /* 0x000fe2000f8e0204 */
[----:B------:R-:W-:Y:S01]  /*8a20*/  LOP3.LUT R5, R8, 0x1c0, RZ, 0xc0, !PT ;  /* 0x000001c008057812 */ /* 0x000fe200078ec0ff */
[----:B------:R-:W-:Y:S02]  /*8a30*/  ULDC.64 UR6, c[0x0][0x2e8] ;  /* 0x0000ba0000067ab9 */ /* 0x000fe40000000a00 */
[----:B------:R-:W-:-:S02]  /*8a40*/  LEA R0, P0, R2, UR6, 0x1 ;  /* 0x0000000602007c11 */ /* 0x000fc4000f8008ff */
[----:B------:R-:W-:Y:S01]  /*8a50*/  IADD3 R3, R3, UR4, RZ ;  /* 0x0000000403037c10 */ /* 0x000fe2000fffe0ff */
[----:B------:R-:W-:Y:S01]  /*8a60*/  ULDC UR4, c[0x0][0x2f4] ;  /* 0x0000bd0000047ab9 */ /* 0x000fe20000000800 */
[----:B------:R-:W-:Y:S02]  /*8a70*/  LOP3.LUT R5, R5, 0x38, R8, 0xf8, !PT ;  /* 0x0000003805057812 */ /* 0x000fe400078ef808 */
[----:B------:R-:W-:Y:S01]  /*8a80*/  ISETP.GE.AND P3, PT, R16, UR4, PT ;  /* 0x0000000410007c0c */ /* 0x000fe2000bf66270 */
[----:B------:R-:W-:Y:S01]  /*8a90*/  UMOV UR4, 0xffffffff ;  /* 0xffffffff00047882 */ /* 0x000fe20000000000 */
[----:B------:R-:W-:Y:S02]  /*8aa0*/  LEA.HI.X R4, R2, UR7, R3, 0x1, P0 ;  /* 0x0000000702047c11 */ /* 0x000fe400080f0c03 */
[----:B------:R-:W-:Y:S01]  /*8ab0*/  LOP3.LUT R3, R5, 0x38, R22, 0x78, !PT ;  /* 0x0000003805037812 */ /* 0x000fe200078e7816 */
[----:B------:R-:W-:Y:S02]  /*8ac0*/  IMAD.IADD R5, R6, 0x1, -R10 ;  /* 0x0000000106057824 */ /* 0x000fe400078e0a0a */
[----:B------:R-:W-:-:S03]  /*8ad0*/  IMAD.SHL.U32 R22, R20, 0x8, RZ ;  /* 0x0000000814167824 */ /* 0x000fc600078e00ff */
[----:B------:R-:W-:Y:S02]  /*8ae0*/  ISETP.GE.AND P0, PT, R5, 0x1, PT ;  /* 0x000000010500780c */ /* 0x000fe40003f06270 */
[----:B------:R-:W-:Y:S02]  /*8af0*/  LOP3.LUT R22, R3, 0x200, R22, 0xf8, !PT ;  /* 0x0000020003167812 */ /* 0x000fe400078ef816 */
[----:B------:R-:W-:Y:S01]  /*8b00*/  @P3 LOP3.LUT R29, R29, 0x1, RZ, 0xfc, !PT ;  /* 0x000000011d1d3812 */ /* 0x000fe200078efcff */
[----:B------:R-:W-:Y:S08]  /*8b10*/  BRA.DIV UR4, `(.L_x_12837) ;  /* 0x0000002e04587947 */ /* 0x000ff0000b800000 */
[----:B------:R-:W0:Y:S01]  /*8b20*/  SHFL.IDX PT, R14, R0, RZ, 0x181f ;  /* 0x00181fff000e7589 */ /* 0x000e2200000e0000 */
[----:B------:R-:W-:-:S03]  /*8b30*/  @P0 LEA R9, R22, UR45, 0x1 ;  /* 0x0000002d16090c11 */ /* 0x000fc6000f8e08ff */
[----:B------:R-:W1:Y:S04]  /*8b40*/  SHFL.IDX PT, R2, R4, RZ, 0x181f ;  /* 0x00181fff04027589 */ /* 0x000e6800000e0000 */
[----:B------:R-:W-:Y:S04]  /*8b50*/  SHFL.IDX PT, R7, R4, 0x1, 0x181f ;  /* 0x00381f0004077f89 */ /* 0x000fe800000e0000 */
[----:B------:R-:W-:Y:S04]  /*8b60*/  SHFL.IDX PT, R21, R0, 0x2, 0x181f ;  /* 0x00581f0000157f89 */ /* 0x000fe800000e0000 */
[----:B------:R-:W-:Y:S01]  /*8b70*/  SHFL.IDX PT, R6, R4, 0x2, 0x181f ;  /* 0x00581f0004067f89 */ /* 0x000fe200000e0000 */
[----:B0-----:R-:W-:-:S05]  /*8b80*/  @P0 LEA R14, P1, R16, R14, 0x1 ;  /* 0x0000000e100e0211 */ /* 0x001fca00078208ff */
[----:B-1----:R-:W-:Y:S01]  /*8b90*/  @P0 IMAD.X R3, RZ, RZ, R2, P1 ;  /* 0x000000ffff030224 */ /* 0x002fe200008e0602 */
[----:B------:R-:W-:Y:S02]  /*8ba0*/  @P0 MOV R2, R14 ;  /* 0x0000000e00020202 */ /* 0x000fe40000000f00 */
[----:B------:R-:W0:Y:S01]  /*8bb0*/  SHFL.IDX PT, R14, R0, 0x1, 0x181f ;  /* 0x00381f00000e7f89 */ /* 0x000e2200000e0000 */
[----:B------:R-:W-:-:S03]  /*8bc0*/  ISETP.GE.AND P1, PT, R5, 0x21, PT ;  /* 0x000000210500780c */ /* 0x000fc60003f26270 */
[----:B------:R1:W-:Y:S01]  /*8bd0*/  @P0 LDGSTS.E.BYPASS.LTC128B.128 [R9+0xe400], desc[UR38][R2.64], !P3 ;  /* 0x0e40000002090fae */ /* 0x0003e2000d901d66 */
[----:B------:R-:W-:-:S03]  /*8be0*/  ISETP.GE.AND P0, PT, R5, 0x11, PT ;  /* 0x000000110500780c */ /* 0x000fc60003f06270 */
[----:B-1----:R-:W-:Y:S10]  /*8bf0*/  SHFL.IDX PT, R9, R0, 0x4, 0x181f ;  /* 0x00981f0000097f89 */ /* 0x002ff400000e0000 */
[----:B------:R-:W-:-:S02]  /*8c00*/  @P0 LEA R25, R22, UR45, 0x1 ;  /* 0x0000002d16190c11 */ /* 0x000fc4000f8e08ff */
[C---:B0-----:R-:W-:Y:S02]  /*8c10*/  @P0 LEA R2, P2, R16.reuse, R14, 0x1 ;  /* 0x0000000e10020211 */ /* 0x041fe400078408ff */
[----:B------:R-:W0:Y:S03]  /*8c20*/  SHFL.IDX PT, R14, R0, 0x3, 0x181f ;  /* 0x00781f00000e7f89 */ /* 0x000e2600000e0000 */
[----:B------:R-:W-:Y:S02]  /*8c30*/  @P0 IMAD.X R3, RZ, RZ, R7, P2 ;  /* 0x000000ffff030224 */ /* 0x000fe400010e0607 */
[----:B------:R-:W1:Y:S04]  /*8c40*/  SHFL.IDX PT, R7, R4, 0x3, 0x181f ;  /* 0x00781f0004077f89 */ /* 0x000e6800000e0000 */
[----:B------:R2:W-:Y:S02]  /*8c50*/  @P0 LDGSTS.E.BYPASS.LTC128B.128 [R25+0xec00], desc[UR38][R2.64], !P3 ;  /* 0x0ec0000002190fae */ /* 0x0005e4000d901d66 */
[----:B--2---:R-:W-:-:S02]  /*8c60*/  @P1 LEA R2, P0, R16, R21, 0x1 ;  /* 0x0000001510021211 */ /* 0x004fc400078008ff */
[----:B------:R-:W-:-:S03]  /*8c70*/  @P1 LEA R21, R22, UR45, 0x1 ;  /* 0x0000002d16151c11 */ /* 0x000fc6000f8e08ff */
[----:B------:R-:W-:Y:S01]  /*8c80*/  @P1 IMAD.X R3, RZ, RZ, R6, P0 ;  /* 0x000000ffff031224 */ /* 0x000fe200000e0606 */
[C---:B------:R-:W-:Y:S01]  /*8c90*/  ISETP.GE.AND P0, PT, R5.reuse, 0x31, PT ;  /* 0x000000310500780c */ /* 0x040fe20003f06270 */
[----:B------:R-:W2:Y:S04]  /*8ca0*/  SHFL.IDX PT, R6, R4, 0x4, 0x181f ;  /* 0x00981f0004067f89 */ /* 0x000ea800000e0000 */
[----:B------:R0:W-:Y:S01]  /*8cb0*/  @P1 LDGSTS.E.BYPASS.LTC128B.128 [R21+0xf400], desc[UR38][R2.64], !P3 ;  /* 0x0f40000002151fae */ /* 0x0001e2000d901d66 */
[----:B------:R-:W-:-:S07]  /*8cc0*/  ISETP.GE.AND P1, PT, R5, 0x41, PT ;  /* 0x000000410500780c */ /* 0x000fce0003f26270 */
[----:B------:R-:W-:Y:S02]  /*8cd0*/  @P0 LEA R25, R22, UR45, 0x1 ;  /* 0x0000002d16190c11 */ /* 0x000fe4000f8e08ff */
[----:B0-----:R-:W-:Y:S02]  /*8ce0*/  @P0 LEA R2, P2, R16, R14, 0x1 ;  /* 0x0000000e10020211 */ /* 0x001fe400078408ff */
[----:B------:R-:W0:Y:S02]  /*8cf0*/  SHFL.IDX PT, R14, R0, 0x5, 0x181f ;  /* 0x00b81f00000e7f89 */ /* 0x000e2400000e0000 */
[----:B------:R-:W-:Y:S01]  /*8d00*/  @P1 LEA R21, R22, UR45, 0x1 ;  /* 0x0000002d16151c11 */ /* 0x000fe2000f8e08ff */
[----:B-1----:R-:W-:Y:S02]  /*8d10*/  @P0 IMAD.X R3, RZ, RZ, R7, P2 ;  /* 0x000000ffff030224 */ /* 0x002fe400010e0607 */
[----:B------:R-:W1:Y:S04]  /*8d20*/  SHFL.IDX PT, R7, R4, 0x5, 0x181f ;  /* 0x00b81f0004077f89 */ /* 0x000e6800000e0000 */
[----:B------:R3:W-:Y:S02]  /*8d30*/  @P0 LDGSTS.E.BYPASS.LTC128B.128 [R25+0xfc00], desc[UR38][R2.64], !P3 ;  /* 0x0fc0000002190fae */ /* 0x0007e4000d901d66 */
[----:B---3--:R-:W-:-:S02]  /*8d40*/  @P1 LEA R2, P0, R16, R9, 0x1 ;  /* 0x0000000910021211 */ /* 0x008fc400078008ff */
[----:B------:R-:W3:Y:S02]  /*8d50*/  SHFL.IDX PT, R9, R0, 0x6, 0x181f ;  /* 0x00d81f0000097f89 */ /* 0x000ee400000e0000 */
[----:B--2---:R-:W-:Y:S02]  /*8d60*/  @P1 IADD3.X R3, RZ, R6, RZ, P0, !PT ;  /* 0x00000006ff031210 */ /* 0x004fe400007fe4ff */
[C---:B------:R-:W-:Y:S01]  /*8d70*/  ISETP.GE.AND P0, PT, R5.reuse, 0x51, PT ;  /* 0x000000510500780c */ /* 0x040fe20003f06270 */
[----:B------:R-:W2:Y:S04]  /*8d80*/  SHFL.IDX PT, R6, R4, 0x6, 0x181f ;  /* 0x00d81f0004067f89 */ /* 0x000ea800000e0000 */
[----:B------:R0:W-:Y:S01]  /*8d90*/  @P1 LDGSTS.E.BYPASS.LTC128B.128 [R21+0x10400], desc[UR38][R2.64], !P3 ;  /* 0x1040000002151fae */ /* 0x0001e2000d901d66 */
[----:B------:R-:W-:-:S03]  /*8da0*/  ISETP.GE.AND P1, PT, R5, 0x61, PT ;  /* 0x000000610500780c */ /* 0x000fc60003f26270 */
[----:B------:R-:W4:Y:S04]  /*8db0*/  SHFL.IDX PT, R4, R4, 0x7, 0x181f ;  /* 0x00f81f0004047f89 */ /* 0x000f2800000e0000 */
[----:B0-----:R-:W-:Y:S02]  /*8dc0*/  @P0 LEA R2, P2, R16, R14, 0x1 ;  /* 0x0000000e10020211 */ /* 0x001fe400078408ff */
[----:B------:R0:W0:Y:S03]  /*8dd0*/  SHFL.IDX PT, R14, R0, 0x7, 0x181f ;  /* 0x00f81f00000e7f89 */ /* 0x00002600000e0000 */
[----:B-1----:R-:W-:Y:S01]  /*8de0*/  @P0 IMAD.X R3, RZ, RZ, R7, P2 ;  /* 0x000000ffff030224 */ /* 0x002fe200010e0607 */
[----:B------:R-:W-:-:S05]  /*8df0*/  @P0 LEA R7, R22, UR45, 0x1 ;  /* 0x0000002d16070c11 */ /* 0x000fca000f8e08ff */
[----:B------:R3:W-:Y:S02]  /*8e00*/  @P0 LDGSTS.E.BYPASS.LTC128B.128 [R7+0x10c00], desc[UR38][R2.64], !P3 ;  /* 0x10c0000002070fae */ /* 0x0007e4000d901d66 */
[----:B---3--:R-:W-:Y:S02]  /*8e10*/  @P1 LEA R2, P0, R16, R9, 0x1 ;  /* 0x0000000910021211 */ /* 0x008fe400078008ff */
[----:B------:R-:W-:-:S03]  /*8e20*/  @P1 LEA R9, R22, UR45, 0x1 ;  /* 0x0000002d16091c11 */ /* 0x000fc6000f8e08ff */
[----:B--2---:R-:W-:-:S05]  /*8e30*/  @P1 IMAD.X R3, RZ, RZ, R6, P0 ;  /* 0x000000ffff031224 */ /* 0x004fca00000e0606 */
[----:B0---4-:R1:W-:Y:S03]  /*8e40*/  @P1 LDGSTS.E.BYPASS.LTC128B.128 [R9+0x11400], desc[UR38][R2.64], !P3 ;  /* 0x1140000002091fae */ /* 0x0113e6000d901d66 */
.L_x_12893:
[----:B------:R-:W-:-:S13]  /*8e50*/  ISETP.GE.AND P0, PT, R5, 0x71, PT ;  /* 0x000000710500780c */ /* 0x000fda0003f06270 */
[----:B-1----:R-:W-:Y:S02]  /*8e60*/  @P0 LEA R2, P1, R16, R14, 0x1 ;  /* 0x0000000e10020211 */ /* 0x002fe400078208ff */
[----:B------:R-:W-:Y:S02]  /*8e70*/  @P0 LEA R5, R22, UR45, 0x1 ;  /* 0x0000002d16050c11 */ /* 0x000fe4000f8e08ff */
[----:B------:R-:W-:-:S05]  /*8e80*/  @P0 IADD3.X R3, RZ, R4, RZ, P1, !PT ;  /* 0x00000004ff030210 */ /* 0x000fca0000ffe4ff */
[----:B------:R-:W-:Y:S01]  /*8e90*/  @!PT LDS RZ, [RZ] ;  /* 0x00000000fffff984 */ /* 0x000fe20000000800 */
[----:B------:R-:W-:Y:S01]  /*8ea0*/  @!PT LDS RZ, [RZ] ;  /* 0x00000000fffff984 */ /* 0x000fe20000000800 */
[----:B------:R-:W-:Y:S01]  /*8eb0*/  @!PT LDS RZ, [RZ] ;  /* 0x00000000fffff984 */ /* 0x000fe20000000800 */
[----:B------:R0:W-:Y:S01]  /*8ec0*/  @P0 LDGSTS.E.BYPASS.LTC128B.128 [R5+0x11c00], desc[UR38][R2.64], !P3 ;  /* 0x11c0000002050fae */ /* 0x0001e2000d901d66 */
[----:B------:R-:W-:Y:S01]  /*8ed0*/  NOP ;  /* 0x0000000000007918 */ /* 0x000fe20000000000 */
[----:B------:R-:W-:Y:S02]  /*8ee0*/  SYNCS.ARRIVE.TRANS64.RED.A0T1 RZ, [UR45+0x16830], RZ ;  /* 0x016830ffffff79a7 */ /* 0x000fe4000820042d */
[----:B------:R-:W-:Y:S01]  /*8ef0*/  ARRIVES.LDGSTSBAR.64.TRANSCNT [UR45+0x16830] ;  /* 0x01683000ff0079b0 */ /* 0x000fe20008000aad */
[----:B------:R-:W-:Y:S01]  /*8f00*/  NOP ;  /* 0x0000000000007918 */ /* 0x000fe20000000000 */
[----:B------:R-:W-:-:S06]  /*8f10*/  ULOP3.LUT UR4, UR41, 0x2, URZ, 0xfc, !UPT ;  /* 0x0000000229047892 */ /* 0x000fcc000f8efc3f */
[----:B------:R-:W-:-:S05]  /*8f20*/  IMAD.U32 R6, RZ, RZ, UR4 ;  /* 0x00000004ff067e24 */ /* 0x000fca000f8e00ff */
[----:B------:R-:W-:-:S13]  /*8f30*/  ISETP.NE.AND P2, PT, R6, 0x3, PT ;  /* 0x000000030600780c */ /* 0x000fda0003f45270 */
[----:B0-----:R-:W-:Y:S05]  /*8f40*/  @!P2 BRA `(.L_x_12838) ;  /* 0x000000000004a947 */ /* 0x001fea0003800000 */
[----:B------:R-:W-:Y:S01]  /*8f50*/  BPT.TRAP 0x1 ;  /* 0x000000040000795c */ /* 0x000fe20000300000 */
.L_x_12838:
        /* <DEDUP_REMOVED lines=30> */
.L_x_12839:
[----:B------:R-:W0:Y:S01]  /*9140*/  LDC R9, c[0x0][0x448] ;  /* 0x00011200ff097b82 */ /* 0x000e220000000800 */
[----:B------:R-:W1:Y:S01]  /*9150*/  S2R R20, SR_TID.X ;  /* 0x0000000000147919 */ /* 0x000e620000002100 */
[----:B------:R-:W-:Y:S01]  /*9160*/  IMAD.U32 R4, RZ, RZ, UR36 ;  /* 0x00000024ff047e24 */ /* 0x000fe2000f8e00ff */
[----:B------:R-:W-:Y:S01]  /*9170*/  ULDC.64 UR4, c[0x0][0x2e0] ;  /* 0x0000b80000047ab9 */ /* 0x000fe20000000a00 */
[----:B------:R-:W-:Y:S01]  /*9180*/  ULDC.64 UR6, c[0x0][0x2c8] ;  /* 0x0000b20000067ab9 */ /* 0x000fe20000000a00 */
[----:B------:R-:W2:Y:S01]  /*9190*/  S2R R2, SR_CTAID.X ;  /* 0x0000000000027919 */ /* 0x000ea20000002500 */
[----:B------:R-:W-:Y:S01]  /*91a0*/  IMAD R25, R25, UR4, RZ ;  /* 0x0000000419197c24 */ /* 0x000fe2000f8e02ff */
[----:B------:R-:W-:-:S03]  /*91b0*/  ULDC.64 UR8, c[0x0][0x280] ;  /* 0x0000a00000087ab9 */ /* 0x000fc60000000a00 */
[----:B------:R-:W-:Y:S01]  /*91c0*/  IMAD R25, R24, UR5, R25 ;  /* 0x0000000518197c24 */ /* 0x000fe2000f8e0219 */
[----:B0-----:R-:W-:Y:S02]  /*91d0*/  ISETP.NE.AND P0, PT, R9, 0x1, PT ;  /* 0x000000010900780c */ /* 0x001fe40003f05270 */
[----:B-1----:R-:W-:-:S11]  /*91e0*/  LOP3.LUT R20, R20, 0x7f, RZ, 0xc0, !PT ;  /* 0x0000007f14147812 */ /* 0x002fd600078ec0ff */
[----:B------:R-:W0:Y:S01]  /*91f0*/  @P0 LDC R3, c[0x0][0x44c] ;  /* 0x00011300ff030b82 */ /* 0x000e220000000800 */
[----:B------:R-:W-:-:S05]  /*9200*/  SHF.R.U32.HI R20, RZ, 0x3, R20 ;  /* 0x00000003ff147819 */ /* 0x000fca0000011614 */
[----:B------:R-:W-:Y:S02]  /*9210*/  IMAD.IADD R0, R23, 0x1, R20 ;  /* 0x0000000117007824 */ /* 0x000fe400078e0214 */
[----:B------:R-:W1:Y:S02]  /*9220*/  @P0 LDC R5, c[0x0][0x450] ;  /* 0x00011400ff050b82 */ /* 0x000e640000000800 */
[----:B--2---:R-:W-:-:S05]  /*9230*/  IMAD R0, R2, 0xc0, R0 ;  /* 0x000000c002007824 */ /* 0x004fca00078e0200 */
[----:B------:R-:W-:Y:S01]  /*9240*/  MOV R7, R0 ;  /* 0x0000000000077202 */ /* 0x000fe20000000f00 */
[----:B------:R-:W2:Y:S01]  /*9250*/  @P0 LDC R6, c[0x0][0x44c] ;  /* 0x00011300ff060b82 */ /* 0x000ea20000000800 */
[----:B0-----:R-:W-:-:S04]  /*9260*/  @P0 IMAD.HI.U32 R2, R0, R3, RZ ;  /* 0x0000000300020227 */ /* 0x001fc800078e00ff */
[----:B------:R-:W-:Y:S01]  /*9270*/  IMAD.U32 R3, RZ, RZ, UR46 ;  /* 0x0000002eff037e24 */ /* 0x000fe2000f8e00ff */
[----:B-1----:R-:W-:Y:S01]  /*9280*/  @P0 SHF.R.U32.HI R7, RZ, R5, R2 ;  /* 0x00000005ff070219 */ /* 0x002fe20000011602 */
[----:B------:R-:W-:Y:S01]  /*9290*/  IMAD.MOV.U32 R2, RZ, RZ, R4 ;  /* 0x000000ffff027224 */ /* 0x000fe200078e0004 */
[----:B------:R-:W-:Y:S02]  /*92a0*/  MOV R5, UR37 ;  /* 0x0000002500057c02 */ /* 0x000fe40008000f00 */
[----:B------:R-:W-:Y:S01]  /*92b0*/  SHF.R.S32.HI R4, RZ, 0x1f, R7 ;  /* 0x0000001fff047819 */ /* 0x000fe20000011407 */
[----:B------:R-:W-:Y:S01]  /*92c0*/  IMAD.WIDE.U32 R2, R24, UR4, R2 ;  /* 0x0000000418027c25 */ /* 0x000fe2000f8e0002 */
[----:B------:R-:W-:Y:S01]  /*92d0*/  ULDC.64 UR4, c[0x0][0x2d0] ;  /* 0x0000b40000047ab9 */ /* 0x000fe20000000a00 */
[----:B------:R-:W-:Y:S01]  /*92e0*/  IADD3 R8, -R7, RZ, RZ ;  /* 0x000000ff07087210 */ /* 0x000fe20007ffe1ff */
[----:B------:R-:W0:Y:S01]  /*92f0*/  S2R R24, SR_CTAID.X ;  /* 0x0000000000187919 */ /* 0x000e220000002500 */
[----:B------:R-:W-:-:S02]  /*9300*/  IMAD R4, R4, UR4, RZ ;  /* 0x0000000404047c24 */ /* 0x000fc4000f8e02ff */
[----:B------:R-:W-:Y:S02]  /*9310*/  IMAD.IADD R3, R3, 0x1, R25 ;  /* 0x0000000103037824 */ /* 0x000fe400078e0219 */
[C---:B------:R-:W-:Y:S02]  /*9320*/  IMAD R11, R7.reuse, UR5, R4 ;  /* 0x00000005070b7c24 */ /* 0x040fe4000f8e0204 */
[----:B------:R-:W-:Y:S02]  /*9330*/  IMAD.WIDE.U32 R4, R7, UR4, R2 ;  /* 0x0000000407047c25 */ /* 0x000fe4000f8e0002 */
[----:B------:R-:W1:Y:S02]  /*9340*/  @P0 LDC R7, c[0x0][0x450] ;  /* 0x00011400ff070b82 */ /* 0x000e640000000800 */
[----:B------:R-:W-:Y:S02]  /*9350*/  IMAD.IADD R5, R5, 0x1, R11 ;  /* 0x0000000105057824 */ /* 0x000fe400078e020b */
[----:B------:R-:W-:-:S02]  /*9360*/  IMAD R11, R9, R8, R0 ;  /* 0x00000008090b7224 */ /* 0x000fc400078e0200 */
[----:B------:R-:W-:Y:S02]  /*9370*/  VIADD R0, R0, 0x80 ;  /* 0x0000008000007836 */ /* 0x000fe40000000000 */
[----:B------:R-:W-:Y:S01]  /*9380*/  IMAD.WIDE.U32 R4, R11, UR6, R4 ;  /* 0x000000060b047c25 */ /* 0x000fe2000f8e0004 */
[----:B------:R-:W-:-:S03]  /*9390*/  SHF.R.S32.HI R8, RZ, 0x1f, R11 ;  /* 0x0000001fff087819 */ /* 0x000fc6000001140b */
[----:B--2---:R-:W-:-:S04]  /*93a0*/  @P0 IMAD.HI.U32 R6, R0, R6, RZ ;  /* 0x0000000600060227 */ /* 0x004fc800078e00ff */
[----:B------:R-:W-:-:S04]  /*93b0*/  IMAD R8, R8, UR6, RZ ;  /* 0x0000000608087c24 */ /* 0x000fc8000f8e02ff */
[----:B------:R-:W-:Y:S01]  /*93c0*/  IMAD R13, R11, UR7, R8 ;  /* 0x000000070b0d7c24 */ /* 0x000fe2000f8e0208 */
[----:B------:R-:W-:Y:S02]  /*93d0*/  MOV R11, R0 ;  /* 0x00000000000b7202 */ /* 0x000fe40000000f00 */
[----:B-1----:R-:W-:Y:S01]  /*93e0*/  @P0 SHF.R.U32.HI R11, RZ, R7, R6 ;  /* 0x00000007ff0b0219 */ /* 0x002fe20000011606 */
[----:B------:R-:W-:Y:S01]  /*93f0*/  IMAD.IADD R13, R5, 0x1, R13 ;  /* 0x00000001050d7824 */ /* 0x000fe200078e020d */
[----:B------:R-:W-:-:S03]  /*9400*/  LEA R5, P0, R4, UR8, 0x1 ;  /* 0x0000000804057c11 */ /* 0x000fc6000f8008ff */
[----:B------:R-:W-:Y:S01]  /*9410*/  IMAD.MOV R7, RZ, RZ, -R11 ;  /* 0x000000ffff077224 */ /* 0x000fe200078e0a0b */
[----:B------:R-:W-:Y:S01]  /*9420*/  LEA.HI.X R8, R4, UR9, R13, 0x1, P0 ;  /* 0x0000000904087c11 */ /* 0x000fe200080f0c0d */
[----:B------:R-:W-:Y:S01]  /*9430*/  IMAD.WIDE.U32 R2, R11, UR4, R2 ;  /* 0x000000040b027c25 */ /* 0x000fe2000f8e0002 */
[----:B------:R-:W-:-:S03]  /*9440*/  SHF.R.S32.HI R4, RZ, 0x1f, R11 ;  /* 0x0000001fff047819 */ /* 0x000fc6000001140b */
[----:B------:R-:W-:Y:S02]  /*9450*/  IMAD R7, R9, R7, R0 ;  /* 0x0000000709077224 */ /* 0x000fe400078e0200 */
[----:B------:R-:W-:Y:S01]  /*9460*/  IMAD R4, R4, UR4, RZ ;  /* 0x0000000404047c24 */ /* 0x000fe2000f8e02ff */
[----:B------:R-:W-:Y:S02]  /*9470*/  ULDC UR4, c[0x0][0x2b8] ;  /* 0x0000ae0000047ab9 */ /* 0x000fe40000000800 */
[----:B------:R-:W-:Y:S01]  /*9480*/  SHF.R.S32.HI R0, RZ, 0x1f, R7 ;  /* 0x0000001fff007819 */ /* 0x000fe20000011407 */
[----:B------:R-:W-:Y:S01]  /*9490*/  IMAD R11, R11, UR5, R4 ;  /* 0x000000050b0b7c24 */ /* 0x000fe2000f8e0204 */
[----:B------:R-:W-:Y:S01]  /*94a0*/  ISETP.GE.AND P0, PT, R16, UR4, PT ;  /* 0x0000000410007c0c */ /* 0x000fe2000bf06270 */
[----:B------:R-:W-:Y:S02]  /*94b0*/  UMOV UR4, 0xffffffff ;  /* 0xffffffff00047882 */ /* 0x000fe40000000000 */
[----:B------:R-:W-:Y:S01]  /*94c0*/  IMAD R0, R0, UR6, RZ ;  /* 0x0000000600007c24 */ /* 0x000fe2000f8e02ff */
[----:B------:R-:W-:-:S03]  /*94d0*/  IADD3 R3, R3, R11, RZ ;  /* 0x0000000b03037210 */ /* 0x000fc60007ffe0ff */
[C---:B------:R-:W-:Y:S02]  /*94e0*/  IMAD R11, R7.reuse, UR7, R0 ;  /* 0x00000007070b7c24 */ /* 0x040fe4000f8e0200 */
[----:B------:R-:W-:-:S04]  /*94f0*/  IMAD.WIDE.U32 R2, R7, UR6, R2 ;  /* 0x0000000607027c25 */ /* 0x000fc8000f8e0002 */
[----:B------:R-:W-:Y:S01]  /*9500*/  IMAD.IADD R7, R3, 0x1, R11 ;  /* 0x0000000103077824 */ /* 0x000fe200078e020b */
[----:B------:R-:W-:-:S04]  /*9510*/  LEA R0, P1, R2, UR8, 0x1 ;  /* 0x0000000802007c11 */ /* 0x000fc8000f8208ff */
[----:B------:R-:W-:Y:S01]  /*9520*/  LEA.HI.X R7, R2, UR9, R7, 0x1, P1 ;  /* 0x0000000902077c11 */ /* 0x000fe200088f0c07 */
[----:B0-----:R-:W-:Y:S08]  /*9530*/  BRA.DIV UR4, `(.L_x_12840) ;  /* 0x0000002e041c7947 */ /* 0x001ff0000b800000 */
[----:B------:R-:W0:Y:S01]  /*9540*/  S2R R2, SR_TID.X ;  /* 0x0000000000027919 */ /* 0x000e220000002100 */
[----:B------:R-:W-:Y:S02]  /*9550*/  ULDC UR4, c[0x0][0x288] ;  /* 0x0000a20000047ab9 */ /* 0x000fe40000000800 */
[----:B------:R-:W-:Y:S01]  /*9560*/  IMAD R4, R9, UR4, RZ ;  /* 0x0000000409047c24 */ /* 0x000fe2000f8e02ff */
[----:B------:R-:W1:Y:S04]  /*9570*/  SHFL.IDX PT, R14, R5, RZ, 0x181f ;  /* 0x00181fff050e7589 */ /* 0x000e6800000e0000 */
[----:B------:R-:W-:Y:S04]  /*9580*/  SHFL.IDX PT, R21, R5, 0x1, 0x181f ;  /* 0x00381f0005157f89 */ /* 0x000fe800000e0000 */
[----:B------:R-:W-:Y:S01]  /*9590*/  SHFL.IDX PT, R10, R8, 0x1, 0x181f ;  /* 0x00381f00080a7f89 */ /* 0x000fe200000e0000 */
[----:B0-----:R-:W-:-:S04]  /*95a0*/  LOP3.LUT R2, R2, 0x7f, RZ, 0xc0, !PT ;  /* 0x0000007f02027812 */ /* 0x001fc800078ec0ff */
[----:B------:R-:W-:-:S05]  /*95b0*/  SHF.R.U32.HI R2, RZ, 0x3, R2 ;  /* 0x00000003ff027819 */ /* 0x000fca0000011602 */
[----:B------:R-:W-:Y:S02]  /*95c0*/  IMAD R6, R24, 0xc0, R2 ;  /* 0x000000c018067824 */ /* 0x000fe400078e0202 */
[----:B------:R-:W0:Y:S02]  /*95d0*/  SHFL.IDX PT, R2, R8, RZ, 0x181f ;  /* 0x00181fff08027589 */ /* 0x000e2400000e0000 */
[C---:B------:R-:W-:Y:S01]  /*95e0*/  VIADD R9, R6.reuse, 0x10 ;  /* 0x0000001006097836 */ /* 0x040fe20000000000 */
[C---:B------:R-:W-:Y:S01]  /*95f0*/  ISETP.GE.AND P1, PT, R6.reuse, R4, PT ;  /* 0x000000040600720c */ /* 0x040fe20003f26270 */
[----:B------:R-:W-:-:S03]  /*9600*/  VIADD R11, R6, 0x20 ;  /* 0x00000020060b7836 */ /* 0x000fc60000000000 */
[----:B------:R-:W-:Y:S02]  /*9610*/  ISETP.GE.AND P3, PT, R9, R4, PT ;  /* 0x000000040900720c */ /* 0x000fe40003f66270 */
[----:B------:R-:W-:Y:S07]  /*9620*/  SHFL.IDX PT, R9, R8, 0x2, 0x181f ;  /* 0x00581f0008097f89 */ /* 0x000fee00000e0000 */
[----:B-1----:R-:W-:Y:S02]  /*9630*/  @!P1 LEA R14, P2, R16, R14, 0x1 ;  /* 0x0000000e100e9211 */ /* 0x002fe400078408ff */
[----:B------:R-:W-:-:S03]  /*9640*/  @!P1 LEA R25, R22, UR45, 0x1 ;  /* 0x0000002d16199c11 */ /* 0x000fc6000f8e08ff */
[----:B0-----:R-:W-:Y:S01]  /*9650*/  @!P1 IMAD.X R3, RZ, RZ, R2, P2 ;  /* 0x000000ffff039224 */ /* 0x001fe200010e0602 */
[----:B------:R-:W-:Y:S02]  /*9660*/  @!P1 MOV R2, R14 ;  /* 0x0000000e00029202 */ /* 0x000fe40000000f00 */
[----:B------:R-:W0:Y:S04]  /*9670*/  SHFL.IDX PT, R14, R5, 0x2, 0x181f ;  /* 0x00581f00050e7f89 */ /* 0x000e2800000e0000 */
[----:B------:R1:W-:Y:S01]  /*9680*/  @!P1 LDGSTS.E.BYPASS.LTC128B.128 [R25+0x8400], desc[UR38][R2.64], !P0 ;  /* 0x0840000002199fae */ /* 0x0003e2000c101d66 */
[----:B------:R-:W-:Y:S02]  /*9690*/  ISETP.GE.AND P1, PT, R11, R4, PT ;  /* 0x000000040b00720c */ /* 0x000fe40003f26270 */
[----:B------:R-:W-:-:S02]  /*96a0*/  IADD3 R11, R6, 0x40, RZ ;  /* 0x00000040060b7810 */ /* 0x000fc40007ffe0ff */
[----:B-1----:R-:W-:Y:S02]  /*96b0*/  @!P3 LEA R2, P2, R16, R21, 0x1 ;  /* 0x000000151002b211 */ /* 0x002fe400078408ff */
[----:B------:R-:W-:Y:S01]  /*96c0*/  @!P3 LEA R25, R22, UR45, 0x1 ;  /* 0x0000002d1619bc11 */ /* 0x000fe2000f8e08ff */
[----:B------:R-:W1:Y:S01]  /*96d0*/  SHFL.IDX PT, R21, R5, 0x3, 0x181f ;  /* 0x00781f0005157f89 */ /* 0x000e6200000e0000 */
[----:B------:R-:W-:-:S05]  /*96e0*/  @!P3 IADD3.X R3, RZ, R10, RZ, P2, !PT ;  /* 0x0000000aff03b210 */ /* 0x000fca00017fe4ff */
[----:B------:R-:W-:Y:S01]  /*96f0*/  @!P1 LEA R20, R22, UR45, 0x1 ;  /* 0x0000002d16149c11 */ /* 0x000fe2000f8e08ff */
[----:B------:R-:W2:Y:S04]  /*9700*/  SHFL.IDX PT, R10, R8, 0x3, 0x181f ;  /* 0x00781f00080a7f89 */ /* 0x000ea800000e0000 */
[----:B------:R0:W-:Y:S02]  /*9710*/  @!P3 LDGSTS.E.BYPASS.LTC128B.128 [R25+0x8c00], desc[UR38][R2.64], !P0 ;  /* 0x08c000000219bfae */ /* 0x0001e4000c101d66 */
[----:B0-----:R-:W-:Y:S02]  /*9720*/  @!P1 LEA R2, P2, R16, R14, 0x1 ;  /* 0x0000000e10029211 */ /* 0x001fe400078408ff */
[----:B------:R-:W0:Y:S03]  /*9730*/  SHFL.IDX PT, R14, R5, 0x4, 0x181f ;  /* 0x00981f00050e7f89 */ /* 0x000e2600000e0000 */
[----:B------:R-:W-:-:S02]  /*9740*/  @!P1 IMAD.X R3, RZ, RZ, R9, P2 ;  /* 0x000000ffff039224 */ /* 0x000fc400010e0609 */
[----:B------:R-:W-:-:S03]  /*9750*/  VIADD R9, R6, 0x30 ;  /* 0x0000003006097836 */ /* 0x000fc60000000000 */
[----:B------:R3:W-:Y:S01]  /*9760*/  @!P1 LDGSTS.E.BYPASS.LTC128B.128 [R20+0x9400], desc[UR38][R2.64], !P0 ;  /* 0x0940000002149fae */ /* 0x0007e2000c101d66 */
[-C--:B------:R-:W-:Y:S01]  /*9770*/  ISETP.GE.AND P1, PT, R11, R4.reuse, PT ;  /* 0x000000040b00720c */ /* 0x080fe20003f26270 */
[----:B------:R-:W-:Y:S01]  /*9780*/  VIADD R11, R6, 0x60 ;  /* 0x00000060060b7836 */ /* 0x000fe20000000000 */
[----:B------:R-:W-:Y:S02]  /*9790*/  ISETP.GE.AND P3, PT, R9, R4, PT ;  /* 0x000000040900720c */ /* 0x000fe40003f66270 */
[----:B------:R-:W4:Y:S09]  /*97a0*/  SHFL.IDX PT, R9, R8, 0x4, 0x181f ;  /* 0x00981f0008097f89 */ /* 0x000f3200000e0000 */
[----:B---3--:R-:W-:-:S02]  /*97b0*/  @!P1 LEA R20, R22, UR45, 0x1 ;  /* 0x0000002d16149c11 */ /* 0x008fc4000f8e08ff */
[----:B-1----:R-:W-:Y:S02]  /*97c0*/  @!P3 LEA R2, P2, R16, R21, 0x1 ;  /* 0x000000151002b211 */ /* 0x002fe400078408ff */
[----:B------:R-:W-:Y:S01]  /*97d0*/  @!P3 LEA R25, R22, UR45, 0x1 ;  /* 0x0000002d1619bc11 */ /* 0x000fe2000f8e08ff */
[----:B------:R-:W1:Y:S02]  /*97e0*/  SHFL.IDX PT, R21, R5, 0x5, 0x181f ;  /* 0x00b81f0005157f89 */ /* 0x000e6400000e0000 */
[----:B--2---:R-:W-:Y:S02]  /*97f0*/  @!P3 IMAD.X R3, RZ, RZ, R10, P2 ;  /* 0x000000ffff03b224 */ /* 0x004fe400010e060a */
[----:B------:R-:W2:Y:S04]  /*9800*/  SHFL.IDX PT, R10, R8, 0x5, 0x181f ;  /* 0x00b81f00080a7f89 */ /* 0x000ea800000e0000 */
[----:B------:R0:W-:Y:S02]  /*9810*/  @!P3 LDGSTS.E.BYPASS.LTC128B.128 [R25+0x9c00], desc[UR38][R2.64], !P0 ;  /* 0x09c000000219bfae */ /* 0x0001e4000c101d66 */
[----:B0-----:R-:W-:-:S02]  /*9820*/  @!P1 LEA R2, P2, R16, R14, 0x1 ;  /* 0x0000000e10029211 */ /* 0x001fc400078408ff */
[----:B------:R-:W0:Y:S03]  /*9830*/  SHFL.IDX PT, R14, R5, 0x6, 0x181f ;  /* 0x00d81f00050e7f89 */ /* 0x000e2600000e0000 */
[----:B----4-:R-:W-:Y:S01]  /*9840*/  @!P1 IMAD.X R3, RZ, RZ, R9, P2 ;  /* 0x000000ffff039224 */ /* 0x010fe200010e0609 */
[----:B------:R-:W-:-:S04]  /*9850*/  IADD3 R9, R6, 0x50, RZ ;  /* 0x0000005006097810 */ /* 0x000fc80007ffe0ff */
[-C--:B------:R-:W-:Y:S01]  /*9860*/  ISETP.GE.AND P3, PT, R9, R4.reuse, PT ;  /* 0x000000040900720c */ /* 0x080fe20003f66270 */
[----:B------:R1:W-:Y:S01]  /*9870*/  @!P1 LDGSTS.E.BYPASS.LTC128B.128 [R20+0xa400], desc[UR38][R2.64], !P0 ;  /* 0x0a40000002149fae */ /* 0x0003e2000c101d66 */
[----:B------:R-:W-:Y:S01]  /*9880*/  ISETP.GE.AND P1, PT, R11, R4, PT ;  /* 0x000000040b00720c */ /* 0x000fe20003f26270 */
[----:B------:R-:W-:Y:S02]  /*9890*/  VIADD R11, R6, 0x80 ;  /* 0x00000080060b7836 */ /* 0x000fe40000000000 */
[----:B------:R-:W3:Y:S04]  /*98a0*/  SHFL.IDX PT, R9, R8, 0x6, 0x181f ;  /* 0x00d81f0008097f89 */ /* 0x000ee800000e0000 */
[----:B------:R-:W-:Y:S04]  /*98b0*/  SHFL.IDX PT, R8, R8, 0x7, 0x181f ;  /* 0x00f81f0008087f89 */ /* 0x000fe800000e0000 */
[----:B-1----:R-:W-:-:S02]  /*98c0*/  @!P3 LEA R2, P2, R16, R21, 0x1 ;  /* 0x000000151002b211 */ /* 0x002fc400078408ff */
[C---:B------:R-:W-:Y:S01]  /*98d0*/  @!P3 LEA R25, R22.reuse, UR45, 0x1 ;  /* 0x0000002d1619bc11 */ /* 0x040fe2000f8e08ff */
[----:B------:R-:W-:Y:S02]  /*98e0*/  SHFL.IDX PT, R21, R0, RZ, 0x181f ;  /* 0x00181fff00157589 */ /* 0x000fe400000e0000 */
[----:B--2---:R-:W-:Y:S01]  /*98f0*/  @!P3 IMAD.X R3, RZ, RZ, R10, P2 ;  /* 0x000000ffff03b224 */ /* 0x004fe200010e060a */
[----:B------:R-:W-:-:S04]  /*9900*/  @!P1 LEA R10, R22, UR45, 0x1 ;  /* 0x0000002d160a9c11 */ /* 0x000fc8000f8e08ff */
[----:B------:R0:W-:Y:S02]  /*9910*/  @!P3 LDGSTS.E.BYPASS.LTC128B.128 [R25+0xac00], desc[UR38][R2.64], !P0 ;  /* 0x0ac000000219bfae */ /* 0x0001e4000c101d66 */
[----:B0-----:R-:W-:Y:S02]  /*9920*/  @!P1 LEA R2, P2, R16, R14, 0x1 ;  /* 0x0000000e10029211 */ /* 0x001fe400078408ff */
[----:B------:R0:W1:Y:S02]  /*9930*/  SHFL.IDX PT, R14, R5, 0x7, 0x181f ;  /* 0x00f81f00050e7f89 */ /* 0x00006400000e0000 */
[----:B---3--:R-:W-:Y:S01]  /*9940*/  @!P1 IADD3.X R3, RZ, R9, RZ, P2, !PT ;  /* 0x00000009ff039210 */ /* 0x008fe200017fe4ff */
[----:B------:R-:W-:-:S04]  /*9950*/  VIADD R9, R6, 0x70 ;  /* 0x0000007006097836 */ /* 0x000fc80000000000 */
[----:B------:R1:W-:Y:S01]  /*9960*/  @!P1 LDGSTS.E.BYPASS.LTC128B.128 [R10+0xb400], desc[UR38][R2.64], !P0 ;  /* 0x0b400000020a9fae */ /* 0x0003e2000c101d66 */
[-C--:B------:R-:W-:Y:S01]  /*9970*/  ISETP.GE.AND P3, PT, R9, R4.reuse, PT ;  /* 0x000000040900720c */ /* 0x080fe20003f66270 */
[C---:B0-----:R-:W-:Y:S01]  /*9980*/  VIADD R5, R6.reuse, 0x90 ;  /* 0x0000009006057836 */ /* 0x041fe20000000000 */
[----:B------:R-:W-:Y:S01]  /*9990*/  ISETP.GE.AND P1, PT, R11, R4, PT ;  /* 0x000000040b00720c */ /* 0x000fe20003f26270 */
[----:B------:R-:W0:Y:S01]  /*99a0*/  SHFL.IDX PT, R9, R7, RZ, 0x181f ;  /* 0x00181fff07097589 */ /* 0x000e2200000e0000 */
[----:B------:R-:W-:-:S09]  /*99b0*/  IADD3 R11, R6, 0xa0, RZ ;  /* 0x000000a0060b7810 */ /* 0x000fd20007ffe0ff */
[----:B------:R-:W-:Y:S02]  /*99c0*/  @!P3 LEA R25, R22, UR45, 0x1 ;  /* 0x0000002d1619bc11 */ /* 0x000fe4000f8e08ff */
[----:B-1----:R-:W-:Y:S02]  /*99d0*/  @!P3 LEA R2, P2, R16, R14, 0x1 ;  /* 0x0000000e1002b211 */ /* 0x002fe400078408ff */
[----:B------:R-:W-:Y:S02]  /*99e0*/  SHFL.IDX PT, R14, R0, 0x2, 0x181f ;  /* 0x00581f00000e7f89 */ /* 0x000fe400000e0000 */
[----:B------:R-:W-:Y:S02]  /*99f0*/  @!P3 IADD3.X R3, RZ, R8, RZ, P2, !PT ;  /* 0x00000008ff03b210 */ /* 0x000fe400017fe4ff */
[----:B------:R-:W-:Y:S04]  /*9a00*/  SHFL.IDX PT, R8, R7, 0x1, 0x181f ;  /* 0x00381f0007087f89 */ /* 0x000fe800000e0000 */
[----:B------:R1:W-:Y:S01]  /*9a10*/  @!P3 LDGSTS.E.BYPASS.LTC128B.128 [R25+0xbc00], desc[UR38][R2.64], !P0 ;  /* 0x0bc000000219bfae */ /* 0x0003e2000c101d66 */
[----:B------:R-:W-:-:S03]  /*9a20*/  ISETP.GE.AND P3, PT, R5, R4, PT ;  /* 0x000000040500720c */ /* 0x000fc60003f66270 */
[----:B------:R-:W-:Y:S04]  /*9a30*/  SHFL.IDX PT, R5, R7, 0x2, 0x181f ;  /* 0x00581f0007057f89 */ /* 0x000fe800000e0000 */
[----:B------:R-:W-:Y:S01]  /*9a40*/  SHFL.IDX PT, R7, R7, 0x3, 0x181f ;  /* 0x00781f0007077f89 */ /* 0x000fe200000e0000 */
[----:B-1----:R-:W-:Y:S02]  /*9a50*/  @!P1 LEA R2, P2, R16, R21, 0x1 ;  /* 0x0000001510029211 */ /* 0x002fe400078408ff */
[----:B------:R-:W-:-:S03]  /*9a60*/  @!P1 LEA R21, R22, UR45, 0x1 ;  /* 0x0000002d16159c11 */ /* 0x000fc6000f8e08ff */
[----:B0-----:R-:W-:Y:S02]  /*9a70*/  @!P1 IMAD.X R3, RZ, RZ, R9, P2 ;  /* 0x000000ffff039224 */ /* 0x001fe400010e0609 */
[----:B------:R-:W0:Y:S04]  /*9a80*/  SHFL.IDX PT, R9, R0, 0x1, 0x181f ;  /* 0x00381f0000097f89 */ /* 0x000e2800000e0000 */
[----:B------:R0:W-:Y:S01]  /*9a90*/  @!P1 LDGSTS.E.BYPASS.LTC128B.128 [R21+0xc400], desc[UR38][R2.64], !P0 ;  /* 0x0c40000002159fae */ /* 0x0001e2000c101d66 */
[----:B------:R-:W-:Y:S02]  /*9aa0*/  ISETP.GE.AND P1, PT, R11, R4, PT ;  /* 0x000000040b00720c */ /* 0x000fe40003f26270 */
[----:B0-----:R-:W-:Y:S02]  /*9ab0*/  @!P3 LEA R2, P2, R16, R9, 0x1 ;  /* 0x000000091002b211 */ /* 0x001fe400078408ff */
[----:B------:R-:W-:-:S03]  /*9ac0*/  @!P3 LEA R9, R22, UR45, 0x1 ;  /* 0x0000002d1609bc11 */ /* 0x000fc6000f8e08ff */
[----:B------:R-:W-:-:S05]  /*9ad0*/  @!P3 IMAD.X R3, RZ, RZ, R8, P2 ;  /* 0x000000ffff03b224 */ /* 0x000fca00010e0608 */
[----:B------:R0:W-:Y:S02]  /*9ae0*/  @!P3 LDGSTS.E.BYPASS.LTC128B.128 [R9+0xcc00], desc[UR38][R2.64], !P0 ;  /* 0x0cc000000209bfae */ /* 0x0001e4000c101d66 */
[----:B0-----:R-:W-:Y:S02]  /*9af0*/  @!P1 LEA R2, P2, R16, R14, 0x1 ;  /* 0x0000000e10029211 */ /* 0x001fe400078408ff */
[----:B------:R0:W1:Y:S03]  /*9b00*/  SHFL.IDX PT, R14, R0, 0x3, 0x181f ;  /* 0x00781f00000e7f89 */ /* 0x00006600000e0000 */
[----:B------:R-:W-:Y:S01]  /*9b10*/  @!P1 IMAD.X R3, RZ, RZ, R5, P2 ;  /* 0x000000ffff039224 */ /* 0x000fe200010e0605 */
[----:B------:R-:W-:-:S05]  /*9b20*/  @!P1 LEA R5, R22, UR45, 0x1 ;  /* 0x0000002d16059c11 */ /* 0x000fca000f8e08ff */
[----:B------:R0:W-:Y:S02]  /*9b30*/  @!P1 LDGSTS.E.BYPASS.LTC128B.128 [R5+0xd400], desc[UR38][R2.64], !P0 ;  /* 0x0d40000002059fae */ /* 0x0001e4000c101d66 */
.L_x_12918:
[----:B0-----:R-:W-:Y:S01]  /*9b40*/  IADD3 R3, R6, 0xb0, RZ ;  /* 0x000000b006037810 */ /* 0x001fe20007ffe0ff */
[----:B------:R-:W-:-:S03]  /*9b50*/  IMAD.MOV.U32 R0, RZ, RZ, 0x1 ;  /* 0x00000001ff007424 */ /* 0x000fc600078e00ff */
[----:B------:R-:W-:Y:S02]  /*9b60*/  ISETP.GE.AND P1, PT, R3, R4, PT ;  /* 0x000000040300720c */ /* 0x000fe40003f26270 */
[----:B------:R-:W-:-:S11]  /*9b70*/  SHF.L.U32 R0, R0, 0x1f, RZ ;  /* 0x0000001f00007819 */ /* 0x000fd600000006ff */
[----:B-1----:R-:W-:Y:S02]  /*9b80*/  @!P1 LEA R2, P2, R16, R14, 0x1 ;  /* 0x0000000e10029211 */ /* 0x002fe400078408ff */
[----:B------:R-:W-:-:S03]  /*9b90*/  @!P1 LEA R5, R22, UR45, 0x1 ;  /* 0x0000002d16059c11 */ /* 0x000fc6000f8e08ff */
[----:B------:R-:W-:-:S05]  /*9ba0*/  @!P1 IMAD.X R3, RZ, RZ, R7, P2 ;  /* 0x000000ffff039224 */ /* 0x000fca00010e0607 */
[----:B------:R-:W-:Y:S01]  /*9bb0*/  @!PT LDS RZ, [RZ] ;  /* 0x00000000fffff984 */ /* 0x000fe20000000800 */
[----:B------:R-:W-:Y:S01]  /*9bc0*/  @!PT LDS RZ, [RZ] ;  /* 0x00000000fffff984 */ /* 0x000fe20000000800 */
[----:B------:R-:W-:Y:S01]  /*9bd0*/  @!PT LDS RZ, [RZ] ;  /* 0x00000000fffff984 */ /* 0x000fe20000000800 */
[----:B------:R0:W-:Y:S01]  /*9be0*/  @!P1 LDGSTS.E.BYPASS.LTC128B.128 [R5+0xdc00], desc[UR38][R2.64], !P0 ;  /* 0x0dc0000002059fae */ /* 0x0001e2000c101d66 */
[----:B------:R-:W-:Y:S01]  /*9bf0*/  NOP ;  /* 0x0000000000007918 */ /* 0x000fe20000000000 */
[----:B------:R-:W-:Y:S02]  /*9c00*/  SYNCS.ARRIVE.TRANS64.RED.A0T1 RZ, [UR45+0x16800], RZ ;  /* 0x016800ffffff79a7 */ /* 0x000fe4000820042d */
[----:B------:R-:W-:Y:S01]  /*9c10*/  ARRIVES.LDGSTSBAR.64.TRANSCNT [UR45+0x16800] ;  /* 0x01680000ff0079b0 */ /* 0x000fe20008000aad */
[----:B------:R-:W-:Y:S01]  /*9c20*/  NOP ;  /* 0x0000000000007918 */ /* 0x000fe20000000000 */
[----:B------:R-:W-:Y:S01]  /*9c30*/  SYNCS.ARRIVE.TRANS64.A1T0 RZ, [UR45+0x16800], RZ ;  /* 0x016800ffffff79a7 */ /* 0x000fe2000810002d */
[----:B------:R-:W1:Y:S02]  /*9c40*/  SYNCS.PHASECHK.TRANS64.TRYWAIT P0, [UR45+0x16820], R0 ;  /* 0x01682000ff0075a7 */ /* 0x000e64000800016d */
[----:B01----:R-:W-:Y:S05]  /*9c50*/  @!P0 BRA `(.L_x_12841) ;  /* 0x0000003000ec8947 */ /* 0x003fea0003800000 */
.L_x_12919:
[----:B------:R-:W-:Y:S01]  /*9c60*/  UIADD3 UR4, UR49, -0x2, URZ ;  /* 0xfffffffe31047890 */ /* 0x000fe2000fffe03f */
[----:B------:R-:W-:Y:S01]  /*9c70*/  MOV R24, 0x1 ;  /* 0x0000000100187802 */ /* 0x000fe20000000f00 */
[----:B------:R-:W-:Y:S02]  /*9c80*/  IMAD.MOV.U32 R20, RZ, RZ, RZ ;  /* 0x000000ffff147224 */ /* 0x000fe400078e00ff */
[----:B------:R-:W-:-:S06]  /*9c90*/  UISETP.GE.AND UP0, UPT, UR4, UR48, UPT ;  /* 0x000000300400728c */ /* 0x000fcc000bf06270 */
[----:B------:R-:W-:-:S13]  /*9ca0*/  PLOP3.LUT P0, PT, PT, PT, UP0, 0x80, 0x0 ;  /* 0x000000000000781c */ /* 0x000fda0003f0f008 */
[----:B------:R-:W-:Y:S05]  /*9cb0*/  @!P0 BRA `(.L_x_12842) ;  /* 0x0000000c00f88947 */ /* 0x000fea0003800000 */
[----:B------:R-:W1:Y:S01]  /*9cc0*/  S2R R2, SR_TID.X ;  /* 0x0000000000027919 */ /* 0x000e620000002100 */
[----:B------:R-:W-:Y:S01]  /*9cd0*/  UIADD3 UR4, UR47, 0x1, URZ ;  /* 0x000000012f047890 */ /* 0x000fe2000fffe03f */
[----:B0-----:R-:W-:Y:S01]  /*9ce0*/  LOP3.LUT R3, RZ, UR44, RZ, 0x33, !PT ;  /* 0x0000002cff037c12 */ /* 0x001fe2000f8e33ff */
[----:B------:R-:W-:Y:S01]  /*9cf0*/  IMAD.SHL.U32 R4, R16, 0x2, RZ ;  /* 0x0000000210047824 */ /* 0x000fe200078e00ff */
[----:B------:R-:W-:Y:S01]  /*9d00*/  BSSY B0, `(.L_x_12842) ;  /* 0x00000f9000007945 */ /* 0x000fe20003800000 */
[----:B------:R-:W-:Y:S01]  /*9d10*/  UIMAD UR4, UR4, UR40, URZ ;  /* 0x00000028040472a4 */ /* 0x000fe2000f8e023f */
[----:B------:R-:W-:Y:S01]  /*9d20*/  IMAD.MOV.U32 R21, RZ, RZ, 0x1 ;  /* 0x00000001ff157424 */ /* 0x000fe200078e00ff */
[----:B------:R-:W-:-:S04]  /*9d30*/  MOV R8, RZ ;  /* 0x000000ff00087202 */ /* 0x000fc80000000f00 */
[----:B------:R-:W-:Y:S01]  /*9d40*/  LOP3.LUT R0, RZ, UR4, RZ, 0x33, !PT ;  /* 0x00000004ff007c12 */ /* 0x000fe2000f8e33ff */
[----:B------:R-:W-:Y:S02]  /*9d50*/  ULDC UR4, c[0x0][0x2f4] ;  /* 0x0000bd0000047ab9 */ /* 0x000fe40000000800 */
[----:B------:R-:W-:Y:S02]  /*9d60*/  ISETP.GE.AND P1, PT, R16, UR4, PT ;  /* 0x0000000410007c0c */ /* 0x000fe4000bf26270 */
[----:B------:R-:W-:-:S04]  /*9d70*/  VIMNMX R3, R0, R3, !PT ;  /* 0x0000000300037248 */ /* 0x000fc80007fe0100 */
[----:B------:R-:W-:Y:S02]  /*9d80*/  IADD3 R26, -R3, -0x2, RZ ;  /* 0xfffffffe031a7810 */ /* 0x000fe40007ffe1ff */
[----:B-1----:R-:W-:-:S04]  /*9d90*/  LOP3.LUT R2, R2, 0x7f, RZ, 0xc0, !PT ;  /* 0x0000007f02027812 */ /* 0x002fc800078ec0ff */
[----:B------:R-:W-:-:S04]  /*9da0*/  SHF.R.U32.HI R2, RZ, 0x3, R2 ;  /* 0x00000003ff027819 */ /* 0x000fc80000011602 */
[----:B------:R-:W-:Y:S02]  /*9db0*/  IADD3 R19, R23, R19, R2 ;  /* 0x0000001317137210 */ /* 0x000fe40007ffe002 */
[----:B------:R-:W-:Y:S02]  /*9dc0*/  IADD3 R0, -R2, UR43, RZ ;  /* 0x0000002b02007c10 */ /* 0x000fe4000fffe1ff */
[----:B------:R-:W-:-:S03]  /*9dd0*/  IADD3 R2, R19, -0x180, RZ ;  /* 0xfffffe8013027810 */ /* 0x000fc60007ffe0ff */
[C---:B------:R-:W-:Y:S02]  /*9de0*/  IMAD R4, R3.reuse, 0x80, R0 ;  /* 0x0000008003047824 */ /* 0x040fe400078e0200 */
[----:B------:R-:W-:Y:S02]  /*9df0*/  IMAD R0, R3, -0x80, R2 ;  /* 0xffffff8003007824 */ /* 0x000fe400078e0202 */
[----:B------:R-:W-:-:S07]  /*9e00*/  VIADD R4, R4, 0x100 ;  /* 0x0000010004047836 */ /* 0x000fce0000000000 */
.L_x_12855:
[----:B------:R-:W2:Y:S01]  /*9e10*/  LDL R6, [R1] ;  /* 0x0000000001067983 */ /* 0x000ea20000100800 */
[----:B------:R-:W0:Y:S01]  /*9e20*/  LDC R2, c[0x0][0x430] ;  /* 0x00010c00ff027b82 */ /* 0x000e220000000800 */
[----:B------:R-:W-:Y:S01]  /*9e30*/  IMAD.MOV.U32 R9, RZ, RZ, R0 ;  /* 0x000000ffff097224 */ /* 0x000fe200078e0000 */
[----:B------:R-:W-:Y:S01]  /*9e40*/  ULDC.64 UR4, c[0x0][0x428] ;  /* 0x00010a0000047ab9 */ /* 0x000fe20000000a00 */
[----:B0-----:R-:W-:-:S13]  /*9e50*/  ISETP.NE.AND P0, PT, R2, 0x1, PT ;  /* 0x000000010200780c */ /* 0x001fda0003f05270 */
[----:B------:R-:W0:Y:S08]  /*9e60*/  @P0 LDC R3, c[0x0][0x434] ;  /* 0x00010d00ff030b82 */ /* 0x000e300000000800 */
[----:B------:R-:W1:Y:S01]  /*9e70*/  @P0 LDC R5, c[0x0][0x438] ;  /* 0x00010e00ff050b82 */ /* 0x000e620000000800 */
[----:B0-----:R-:W-:-:S05]  /*9e80*/  @P0 IMAD.HI.U32 R2, R0, R3, RZ ;  /* 0x0000000300020227 */ /* 0x001fca00078e00ff */
[----:B-1----:R-:W-:-:S04]  /*9e90*/  @P0 SHF.R.U32.HI R9, RZ, R5, R2 ;  /* 0x00000005ff090219 */ /* 0x002fc80000011602 */
[----:B------:R-:W-:Y:S02]  /*9ea0*/  SHF.R.S32.HI R3, RZ, 0x1f, R9 ;  /* 0x0000001fff037819 */ /* 0x000fe40000011409 */
[----:B------:R-:W-:-:S05]  /*9eb0*/  MOV R2, R9 ;  /* 0x0000000900027202 */ /* 0x000fca0000000f00 */
[----:B------:R-:W-:-:S04]  /*9ec0*/  IMAD.WIDE.U32 R2, R28, UR4, R2 ;  /* 0x000000041c027c25 */ /* 0x000fc8000f8e0002 */
[----:B--2---:R-:W-:-:S04]  /*9ed0*/  IMAD R5, R6, UR4, RZ ;  /* 0x0000000406057c24 */ /* 0x004fc8000f8e02ff */
[----:B------:R-:W-:Y:S01]  /*9ee0*/  IMAD R5, R28, UR5, R5 ;  /* 0x000000051c057c24 */ /* 0x000fe2000f8e0205 */
[----:B------:R-:W-:Y:S02]  /*9ef0*/  ULDC.64 UR4, c[0x0][0x418] ;  /* 0x0001060000047ab9 */ /* 0x000fe40000000a00 */
[----:B------:R-:W-:Y:S01]  /*9f00*/  LEA R6, P0, R2, UR4, 0x2 ;  /* 0x0000000402067c11 */ /* 0x000fe2000f8010ff */
[----:B------:R-:W-:-:S05]  /*9f10*/  IMAD.IADD R3, R5, 0x1, R3 ;  /* 0x0000000105037824 */ /* 0x000fca00078e0203 */
[----:B------:R-:W-:-:S05]  /*9f20*/  LEA.HI.X R7, R2, UR5, R3, 0x2, P0 ;  /* 0x0000000502077c11 */ /* 0x000fca00080f1403 */
[----:B------:R-:W2:Y:S01]  /*9f30*/  LDG.E R5, desc[UR38][R6.64] ;  /* 0x0000002606057981 */ /* 0x000ea2000c1e1900 */
[----:B------:R-:W-:-:S06]  /*9f40*/  ULOP3.LUT UR6, UR41, 0x2, URZ, 0xfc, !UPT ;  /* 0x0000000229067892 */ /* 0x000fcc000f8efc3f */
[----:B------:R-:W-:Y:S01]  /*9f50*/  IMAD.U32 R10, RZ, RZ, UR6 ;  /* 0x00000006ff0a7e24 */ /* 0x000fe2000f8e00ff */
[----:B------:R-:W-:-:S04]  /*9f60*/  IADD3 R20, R8, 0x1, RZ ;  /* 0x0000000108147810 */ /* 0x000fc80007ffe0ff */
        /* <DEDUP_REMOVED lines=8> */
.L_x_12843:
[----:B------:R-:W-:Y:S01]  /*9ff0*/  LEA R7, R20, UR45, 0x3 ;  /* 0x0000002d14077c11 */ /* 0x000fe2000f8e18ff */
[----:B------:R-:W-:Y:S01]  /*a000*/  BSSY B1, `(.L_x_12844) ;  /* 0x0000004000017945 */ /* 0x000fe20003800000 */
[----:B------:R-:W-:-:S04]  /*a010*/  SHF.L.U32 R2, R24, 0x1f, RZ ;  /* 0x0000001f18027819 */ /* 0x000fc800000006ff */
[----:B------:R-:W0:Y:S02]  /*a020*/  SYNCS.PHASECHK.TRANS64.TRYWAIT P0, [R7+URZ+0x16840], R2 ;  /* 0x01684002070075a7 */ /* 0x000e24000800017f */
[----:B0-----:R-:W-:Y:S05]  /*a030*/  @!P0 BRA `(.L_x_12845) ;  /* 0x00000030000c8947 */ /* 0x001fea0003800000 */
.L_x_12920:
[----:B------:R-:W-:Y:S05]  /*a040*/  BSYNC B1 ;  /* 0x0000000000017941 */ /* 0x000fea0003800000 */
.L_x_12844:
[----:B------:R-:W-:Y:S01]  /*a050*/  ULDC UR4, c[0x0][0x430] ;  /* 0x00010c0000047ab9 */ /* 0x000fe20000000800 */
[----:B------:R-:W-:Y:S01]  /*a060*/  R2UR UR6, R27 ;  /* 0x000000001b0672ca */ /* 0x000fe200000e0000 */
[----:B------:R-:W-:Y:S01]  /*a070*/  UIADD3 UR4, -UR4, URZ, URZ ;  /* 0x0000003f04047290 */ /* 0x000fe2000fffe13f */
[----:B------:R-:W-:-:S05]  /*a080*/  LOP3.LUT P2, RZ, R29, 0x1, RZ, 0xc0, !PT ;  /* 0x000000011dff7812 */ /* 0x000fca000784c0ff */
[----:B------:R-:W-:Y:S01]  /*a090*/  IMAD R6, R9, UR4, R0 ;  /* 0x0000000409067c24 */ /* 0x000fe2000f8e0200 */
[----:B------:R-:W-:-:S04]  /*a0a0*/  ULDC.64 UR4, c[0x0][0x300] ;  /* 0x0000c00000047ab9 */ /* 0x000fc80000000a00 */
[----:B------:R-:W-:-:S05]  /*a0b0*/  SHF.R.S32.HI R23, RZ, 0x1f, R6 ;  /* 0x0000001fff177819 */ /* 0x000fca0000011406 */
[----:B------:R-:W-:-:S04]  /*a0c0*/  IMAD R3, R23, UR4, RZ ;  /* 0x0000000417037c24 */ /* 0x000fc8000f8e02ff */
[C---:B------:R-:W-:Y:S02]  /*a0d0*/  IMAD R9, R6.reuse, UR5, R3 ;  /* 0x0000000506097c24 */ /* 0x040fe4000f8e0203 */
[----:B0-----:R-:W-:Y:S01]  /*a0e0*/  IMAD.WIDE.U32 R2, R6, UR4, RZ ;  /* 0x0000000406027c25 */ /* 0x001fe2000f8e00ff */
        /* <DEDUP_REMOVED lines=18> */
[----:B------:R-:W0:Y:S01]  /*a210*/  SHFL.IDX PT, R2, R10, RZ, 0x181f ;  /* 0x00181fff0a027589 */ /* 0x000e2200000e0000 */
[----:B------:R-:W-:Y:S02]  /*a220*/  SHF.L.U32 R11, R16, 0x1, RZ ;  /* 0x00000001100b7819 */ /* 0x000fe400000006ff */
[----:B------:R-:W-:Y:S01]  /*a230*/  LEA R9, R9, UR45, 0x1 ;  /* 0x0000002d09097c11 */ /* 0x000fe2000f8e08ff */
[----:B------:R-:W1:Y:S04]  /*a240*/  SHFL.IDX PT, R3, R19, RZ, 0x181f ;  /* 0x00181fff13037589 */ /* 0x000e6800000e0000 */
[----:B------:R-:W-:Y:S01]  /*a250*/  SHFL.IDX PT, R14, R10, 0x7, 0x181f ;  /* 0x00f81f000a0e7f89 */ /* 0x000fe200000e0000 */
[----:B0-----:R-:W-:-:S05]  /*a260*/  IADD3 R2, P0, R2, R11, RZ ;  /* 0x0000000b02027210 */ /* 0x001fca0007f1e0ff */
[----:B-1----:R-:W-:-:S05]  /*a270*/  IMAD.X R3, RZ, RZ, R3, P0 ;  /* 0x000000ffff037224 */ /* 0x002fca00000e0603 */
[----:B------:R0:W-:Y:S04]  /*a280*/  LDGSTS.E.BYPASS.LTC128B.128 [R9+0xe400], desc[UR38][R2.64], !P2 ;  /* 0x0e40000002097fae */ /* 0x0001e8000d101d66 */
[----:B0-----:R-:W0:Y:S04]  /*a290*/  SHFL.IDX PT, R2, R10, 0x1, 0x181f ;  /* 0x00381f000a027f89 */ /* 0x001e2800000e0000 */
[----:B------:R-:W1:Y:S01]  /*a2a0*/  SHFL.IDX PT, R3, R19, 0x1, 0x181f ;  /* 0x00381f0013037f89 */ /* 0x000e6200000e0000 */
[----:B0-----:R-:W-:-:S05]  /*a2b0*/  IADD3 R2, P0, R2, R11, RZ ;  /* 0x0000000b02027210 */ /* 0x001fca0007f1e0ff */
[----:B-1----:R-:W-:-:S05]  /*a2c0*/  IMAD.X R3, RZ, RZ, R3, P0 ;  /* 0x000000ffff037224 */ /* 0x002fca00000e0603 */
[----:B------:R0:W-:Y:S04]  /*a2d0*/  LDGSTS.E.BYPASS.LTC128B.128 [R9+0xec00], desc[UR38][R2.64], !P2 ;  /* 0x0ec0000002097fae */ /* 0x0001e8000d101d66 */
[----:B0-----:R-:W0:Y:S04]  /*a2e0*/  SHFL.IDX PT, R2, R10, 0x2, 0x181f ;  /* 0x00581f000a027f89 */ /* 0x001e2800000e0000 */
[----:B------:R-:W1:Y:S01]  /*a2f0*/  SHFL.IDX PT, R3, R19, 0x2, 0x181f ;  /* 0x00581f0013037f89 */ /* 0x000e6200000e0000 */
[----:B0-----:R-:W-:-:S04]  /*a300*/  IADD3 R2, P0, R2, R11, RZ ;  /* 0x0000000b02027210 */ /* 0x001fc80007f1e0ff */
[----:B-1----:R-:W-:-:S05]  /*a310*/  IADD3.X R3, RZ, R3, RZ, P0, !PT ;  /* 0x00000003ff037210 */ /* 0x002fca00007fe4ff */
        /* <DEDUP_REMOVED lines=17> */
[----:B------:R-:W1:Y:S04]  /*a430*/  SHFL.IDX PT, R3, R19, 0x6, 0x181f ;  /* 0x00d81f0013037f89 */ /* 0x000e6800000e0000 */
[----:B------:R-:W2:Y:S01]  /*a440*/  SHFL.IDX PT, R19, R19, 0x7, 0x181f ;  /* 0x00f81f0013137f89 */ /* 0x000ea200000e0000 */
[----:B0-----:R-:W-:-:S05]  /*a450*/  IADD3 R2, P0, R2, R11, RZ ;  /* 0x0000000b02027210 */ /* 0x001fca0007f1e0ff */
[----:B-1----:R-:W-:-:S05]  /*a460*/  IMAD.X R3, RZ, RZ, R3, P0 ;  /* 0x000000ffff037224 */ /* 0x002fca00000e0603 */
[----:B--2---:R0:W-:Y:S03]  /*a470*/  LDGSTS.E.BYPASS.LTC128B.128 [R9+0x11400], desc[UR38][R2.64], !P2 ;  /* 0x1140000002097fae */ /* 0x0041e6000d101d66 */
.L_x_12938:
[----:B0-----:R-:W-:-:S05]  /*a480*/  IMAD.SHL.U32 R2, R16, 0x2, RZ ;  /* 0x0000000210027824 */ /* 0x001fca00078e00ff */
[----:B------:R-:W-:-:S04]  /*a490*/  IADD3 R2, P0, R14, R2, RZ ;  /* 0x000000020e027210 */ /* 0x000fc80007f1e0ff */
[----:B------:R-:W-:Y:S02]  /*a4a0*/  IADD3.X R3, RZ, R19, RZ, P0, !PT ;  /* 0x00000013ff037210 */ /* 0x000fe400007fe4ff */
[----:B------:R-:W-:-:S03]  /*a4b0*/  PLOP3.LUT P0, PT, PT, PT, PT, 0x80, 0x0 ;  /* 0x000000000000781c */ /* 0x000fc60003f0f070 */
[----:B------:R-:W-:Y:S01]  /*a4c0*/  @!PT LDS RZ, [RZ] ;  /* 0x00000000fffff984 */ /* 0x000fe20000000800 */
[----:B------:R-:W-:Y:S01]  /*a4d0*/  @!PT LDS RZ, [RZ] ;  /* 0x00000000fffff984 */ /* 0x000fe20000000800 */
[----:B------:R-:W-:Y:S01]  /*a4e0*/  @!PT LDS RZ, [RZ] ;  /* 0x00000000fffff984 */ /* 0x000fe20000000800 */
[----:B------:R0:W-:Y:S01]  /*a4f0*/  LDGSTS.E.BYPASS.LTC128B.128 [R9+0x11c00], desc[UR38][R2.64], !P2 ;  /* 0x11c0000002097fae */ /* 0x0001e2000d101d66 */
[----:B------:R-:W-:-:S09]  /*a500*/  NOP ;  /* 0x0000000000007918 */ /* 0x000fd20000000000 */
.L_x_12847:
        /* <DEDUP_REMOVED lines=12> */
.L_x_12848:
[----:B------:R0:W-:Y:S01]  /*a5d0*/  SYNCS.ARRIVE.TRANS64.A1T0 RZ, [R7+URZ+0x16830], RZ ;  /* 0x016830ff07ff79a7 */ /* 0x0001e2000810003f */
[----:B------:R-:W-:Y:S05]  /*a5e0*/  @!P3 BRA `(.L_x_12849) ;  /* 0x000000000004b947 */ /* 0x000fea0003800000 */
[----:B------:R-:W-:Y:S01]  /*a5f0*/  BPT.TRAP 0x1 ;  /* 0x000000040000795c */ /* 0x000fe20000300000 */
.L_x_12849:
[----:B------:R-:W-:Y:S01]  /*a600*/  SHF.L.U32 R2, R21, 0x1f, RZ ;  /* 0x0000001f15027819 */ /* 0x000fe200000006ff */
[----:B------:R-:W-:Y:S01]  /*a610*/  BSSY B1, `(.L_x_12850) ;  /* 0x0000004000017945 */ /* 0x000fe20003800000 */
[----:B0-----:R-:W-:-:S04]  /*a620*/  LEA R7, R8, UR45, 0x3 ;  /* 0x0000002d08077c11 */ /* 0x001fc8000f8e18ff */
[----:B------:R-:W0:Y:S02]  /*a630*/  SYNCS.PHASECHK.TRANS64.TRYWAIT P0, [R7+URZ+0x16860], R2 ;  /* 0x01686002070075a7 */ /* 0x000e24000800017f */
[----:B0-----:R-:W-:Y:S05]  /*a640*/  @!P0 BRA `(.L_x_12851) ;  /* 0x0000003000fc8947 */ /* 0x001fea0003800000 */
.L_x_12939:
[----:B------:R-:W-:Y:S05]  /*a650*/  BSYNC B1 ;  /* 0x0000000000017941 */ /* 0x000fea0003800000 */
.L_x_12850:
[----:B------:R-:W-:Y:S01]  /*a660*/  UMOV UR4, 0xffffffff ;  /* 0xffffffff00047882 */ /* 0x000fe20000000000 */
[----:B------:R-:W-:Y:S01]  /*a670*/  IMAD R8, R8, 0x2000, R22 ;  /* 0x0000200008087824 */ /* 0x000fe200078e0216 */
[----:B------:R-:W-:Y:S01]  /*a680*/  SHF.L.U32 R19, R16, 0x1, RZ ;  /* 0x0000000110137819 */ /* 0x000fe200000006ff */
[----:B------:R-:W-:Y:S06]  /*a690*/  BRA.DIV UR4, `(.L_x_12852) ;  /* 0x0000003204fc7947 */ /* 0x000fec000b800000 */
[----:B------:R-:W0:Y:S01]  /*a6a0*/  SHFL.IDX PT, R14, R17, RZ, 0x181f ;  /* 0x00181fff110e7589 */ /* 0x000e2200000e0000 */
[----:B------:R-:W-:Y:S02]  /*a6b0*/  ISETP.LT.OR P0, PT, R4, 0x1, P1 ;  /* 0x000000010400780c */ /* 0x000fe40000f01670 */
[----:B------:R-:W-:Y:S01]  /*a6c0*/  LEA R8, R8, UR45, 0x1 ;  /* 0x0000002d08087c11 */ /* 0x000fe2000f8e08ff */
[----:B------:R-:W1:Y:S04]  /*a6d0*/  SHFL.IDX PT, R3, R18, RZ, 0x181f ;  /* 0x00181fff12037589 */ /* 0x000e6800000e0000 */
[----:B------:R-:W2:Y:S04]  /*a6e0*/  SHFL.IDX PT, R11, R17, 0x1, 0x181f ;  /* 0x00381f00110b7f89 */ /* 0x000ea800000e0000 */
[----:B------:R-:W3:Y:S04]  /*a6f0*/  SHFL.IDX PT, R9, R18, 0x1, 0x181f ;  /* 0x00381f0012097f89 */ /* 0x000ee800000e0000 */
[----:B------:R-:W4:Y:S04]  /*a700*/  SHFL.IDX PT, R12, R17, 0x2, 0x181f ;  /* 0x00581f00110c7f89 */ /* 0x000f2800000e0000 */
[----:B------:R-:W5:Y:S01]  /*a710*/  SHFL.IDX PT, R10, R18, 0x2, 0x181f ;  /* 0x00581f00120a7f89 */ /* 0x000f6200000e0000 */
[----:B0-----:R-:W-:-:S03]  /*a720*/  IADD3 R2, P2, R14, R19, RZ ;  /* 0x000000130e027210 */ /* 0x001fc60007f5e0ff */
[----:B------:R-:W-:Y:S02]  /*a730*/  SHFL.IDX PT, R14, R17, 0x7, 0x181f ;  /* 0x00f81f00110e7f89 */ /* 0x000fe400000e0000 */
[----:B-1----:R-:W-:-:S05]  /*a740*/  IMAD.X R3, RZ, RZ, R3, P2 ;  /* 0x000000ffff037224 */ /* 0x002fca00010e0603 */
[----:B------:R2:W-:Y:S01]  /*a750*/  LDGSTS.E.BYPASS.LTC128B.128 [R8+0x400], desc[UR38][R2.64], !P0 ;  /* 0x0040000002087fae */ /* 0x0005e2000c101d66 */
[C---:B------:R-:W-:Y:S02]  /*a760*/  ISETP.LT.OR P0, PT, R4.reuse, 0x11, P1 ;  /* 0x000000110400780c */ /* 0x040fe40000f01670 */
[----:B--2---:R-:W-:Y:S02]  /*a770*/  IADD3 R2, P2, R11, R19, RZ ;  /* 0x000000130b027210 */ /* 0x004fe40007f5e0ff */
[----:B------:R-:W0:Y:S03]  /*a780*/  SHFL.IDX PT, R11, R17, 0x3, 0x181f ;  /* 0x00781f00110b7f89 */ /* 0x000e2600000e0000 */
[----:B---3--:R-:W-:Y:S02]  /*a790*/  IMAD.X R3, RZ, RZ, R9, P2 ;  /* 0x000000ffff037224 */ /* 0x008fe400010e0609 */
[----:B------:R-:W1:Y:S04]  /*a7a0*/  SHFL.IDX PT, R9, R18, 0x3, 0x181f ;  /* 0x00781f0012097f89 */ /* 0x000e6800000e0000 */
[----:B------:R4:W-:Y:S01]  /*a7b0*/  LDGSTS.E.BYPASS.LTC128B.128 [R8+0xc00], desc[UR38][R2.64], !P0 ;  /* 0x00c0000002087fae */ /* 0x0009e2000c101d66 */
[----:B------:R-:W-:-:S02]  /*a7c0*/  ISETP.LT.OR P0, PT, R4, 0x21, P1 ;  /* 0x000000210400780c */ /* 0x000fc40000f01670 */
[----:B----4-:R-:W-:Y:S02]  /*a7d0*/  IADD3 R2, P2, R12, R19, RZ ;  /* 0x000000130c027210 */ /* 0x010fe40007f5e0ff */
[----:B------:R-:W2:Y:S02]  /*a7e0*/  SHFL.IDX PT, R12, R17, 0x4, 0x181f ;  /* 0x00981f00110c7f89 */ /* 0x000ea400000e0000 */
[----:B-----5:R-:W-:Y:S02]  /*a7f0*/  IADD3.X R3, RZ, R10, RZ, P2, !PT ;  /* 0x0000000aff037210 */ /* 0x020fe400017fe4ff */
[----:B------:R-:W3:Y:S05]  /*a800*/  SHFL.IDX PT, R10, R18, 0x4, 0x181f ;  /* 0x00981f00120a7f89 */ /* 0x000eea00000e0000 */
[----:B------:R0:W-:Y:S01]  /*a810*/  LDGSTS.E.BYPASS.LTC128B.128 [R8+0x1400], desc[UR38][R2.64], !P0 ;  /* 0x0140000002087fae */ /* 0x0001e2000c101d66 */
[----:B------:R-:W-:-:S02]  /*a820*/  ISETP.LT.OR P0, PT, R4, 0x31, P1 ;  /* 0x000000310400780c */ /* 0x000fc40000f01670 */
[----:B0-----:R-:W-:Y:S02]  /*a830*/  IADD3 R2, P2, R11, R19, RZ ;  /* 0x000000130b027210 */ /* 0x001fe40007f5e0ff */
[----:B------:R-:W0:Y:S03]  /*a840*/  SHFL.IDX PT, R11, R17, 0x5, 0x181f ;  /* 0x00b81f00110b7f89 */ /* 0x000e2600000e0000 */
[----:B-1----:R-:W-:Y:S02]  /*a850*/  IMAD.X R3, RZ, RZ, R9, P2 ;  /* 0x000000ffff037224 */ /* 0x002fe400010e0609 */
[----:B------:R-:W1:Y:S04]  /*a860*/  SHFL.IDX PT, R9, R18, 0x5, 0x181f ;  /* 0x00b81f0012097f89 */ /* 0x000e6800000e0000 */
[----:B------:R2:W-:Y:S01]  /*a870*/  LDGSTS.E.BYPASS.LTC128B.128 [R8+0x1c00], desc[UR38][R2.64], !P0 ;  /* 0x01c0000002087fae */ /* 0x0005e2000c101d66 */
[----:B------:R-:W-:-:S02]  /*a880*/  ISETP.LT.OR P0, PT, R4, 0x41, P1 ;  /* 0x000000410400780c */ /* 0x000fc40000f01670 */
[----:B--2---:R-:W-:Y:S02]  /*a890*/  IADD3 R2, P2, R12, R19, RZ ;  /* 0x000000130c027210 */ /* 0x004fe40007f5e0ff */
[----:B------:R-:W2:Y:S03]  /*a8a0*/  SHFL.IDX PT, R12, R17, 0x6, 0x181f ;  /* 0x00d81f00110c7f89 */ /* 0x000ea600000e0000 */
[----:B---3--:R-:W-:Y:S02]  /*a8b0*/  IMAD.X R3, RZ, RZ, R10, P2 ;  /* 0x000000ffff037224 */ /* 0x008fe400010e060a */
[----:B------:R-:W3:Y:S04]  /*a8c0*/  SHFL.IDX PT, R10, R18, 0x6, 0x181f ;  /* 0x00d81f00120a7f89 */ /* 0x000ee800000e0000 */
[----:B------:R0:W-:Y:S01]  /*a8d0*/  LDGSTS.E.BYPASS.LTC128B.128 [R8+0x2400], desc[UR38][R2.64], !P0 ;  /* 0x0240000002087fae */ /* 0x0001e2000c101d66 */
[----:B------:R-:W-:-:S03]  /*a8e0*/  ISETP.LT.OR P0, PT, R4, 0x51, P1 ;  /* 0x000000510400780c */ /* 0x000fc60000f01670 */
[----:B------:R-:W4:Y:S01]  /*a8f0*/  SHFL.IDX PT, R18, R18, 0x7, 0x181f ;  /* 0x00f81f0012127f89 */ /* 0x000f2200000e0000 */
[----:B0-----:R-:W-:-:S04]  /*a900*/  IADD3 R2, P2, R11, R19, RZ ;  /* 0x000000130b027210 */ /* 0x001fc80007f5e0ff */
[----:B-1----:R-:W-:-:S05]  /*a910*/  IADD3.X R3, RZ, R9, RZ, P2, !PT ;  /* 0x00000009ff037210 */ /* 0x002fca00017fe4ff */
[----:B------:R2:W-:Y:S01]  /*a920*/  LDGSTS.E.BYPASS.LTC128B.128 [R8+0x2c00], desc[UR38][R2.64], !P0 ;  /* 0x02c0000002087fae */ /* 0x0005e2000c101d66 */
[----:B------:R-:W-:Y:S02]  /*a930*/  ISETP.LT.OR P0, PT, R4, 0x61, P1 ;  /* 0x000000610400780c */ /* 0x000fe40000f01670 */
[----:B--2---:R-:W-:-:S05]  /*a940*/  IADD3 R2, P2, R12, R19, RZ ;  /* 0x000000130c027210 */ /* 0x004fca0007f5e0ff */
[----:B---3--:R-:W-:-:S06]  /*a950*/  IMAD.X R3, RZ, RZ, R10, P2 ;  /* 0x000000ffff037224 */ /* 0x008fcc00010e060a */
[----:B----4-:R0:W-:Y:S02]  /*a960*/  LDGSTS.E.BYPASS.LTC128B.128 [R8+0x3400], desc[UR38][R2.64], !P0 ;  /* 0x0340000002087fae */ /* 0x0101e4000c101d66 */
.L_x_12957:
[----:B------:R-:W-:Y:S01]  /*a970*/  ISETP.LT.OR P0, PT, R4, 0x71, P1 ;  /* 0x000000710400780c */ /* 0x000fe20000f01670 */
[----:B------:R-:W-:Y:S01]  /*a980*/  ULDC.64 UR4, c[0x0][0x328] ;  /* 0x0000ca0000047ab9 */ /* 0x000fe20000000a00 */
[----:B0-----:R-:W-:Y:S01]  /*a990*/  IADD3 R2, P2, R14, R19, RZ ;  /* 0x000000130e027210 */ /* 0x001fe20007f5e0ff */
[----:B------:R-:W-:-:S04]  /*a9a0*/  IMAD R23, R23, UR4, RZ ;  /* 0x0000000417177c24 */ /* 0x000fc8000f8e02ff */
[----:B------:R-:W-:Y:S02]  /*a9b0*/  IMAD.X R3, RZ, RZ, R18, P2 ;  /* 0x000000ffff037224 */ /* 0x000fe400010e0612 */
[----:B------:R-:W-:-:S04]  /*a9c0*/  IMAD R23, R6, UR5, R23 ;  /* 0x0000000506177c24 */ /* 0x000fc8000f8e0217 */
[----:B------:R-:W-:Y:S01]  /*a9d0*/  @!PT LDS RZ, [RZ] ;  /* 0x00000000fffff984 */ /* 0x000fe20000000800 */
[----:B------:R-:W-:Y:S01]  /*a9e0*/  @!PT LDS RZ, [RZ] ;  /* 0x00000000fffff984 */ /* 0x000fe20000000800 */
[----:B------:R-:W-:Y:S01]  /*a9f0*/  @!PT LDS RZ, [RZ] ;  /* 0x00000000fffff984 */ /* 0x000fe20000000800 */
        /* <DEDUP_REMOVED lines=10> */
.L_x_12853:
        /* <DEDUP_REMOVED lines=12> */
.L_x_12854:
[----:B------:R-:W-:Y:S01]  /*ab60*/  R2UR UR4, R27 ;  /* 0x000000001b0472ca */ /* 0x000fe200000e0000 */
[----:B------:R-:W-:Y:S01]  /*ab70*/  VIADD R26, R26, 0xffffffff ;  /* 0xffffffff1a1a7836 */ /* 0x000fe20000000000 */
[----:B------:R-:W-:Y:S01]  /*ab80*/  ULDC.64 UR6, c[0x0][0x330] ;  /* 0x0000cc0000067ab9 */ /* 0x000fe20000000a00 */
[----:B------:R-:W-:Y:S01]  /*ab90*/  IMAD.MOV.U32 R18, RZ, RZ, R2 ;  /* 0x000000ffff127224 */ /* 0x000fe200078e0002 */
[----:B------:R-:W-:Y:S01]  /*aba0*/  MOV R3, UR6 ;  /* 0x0000000600037c02 */ /* 0x000fe20008000f00 */
[----:B------:R0:W-:Y:S01]  /*abb0*/  SYNCS.ARRIVE.TRANS64.A1T0 RZ, [R7+URZ+0x16850], RZ ;  /* 0x016850ff07ff79a7 */ /* 0x0001e2000810003f */
[----:B------:R-:W-:Y:S01]  /*abc0*/  ISETP.GT.AND P0, PT, R26, UR48, PT ;  /* 0x000000301a007c0c */ /* 0x000fe2000bf04270 */
[----:B------:R-:W-:Y:S01]  /*abd0*/  VIADD R4, R4, 0x80 ;  /* 0x0000008004047836 */ /* 0x000fe20000000000 */
[----:B------:R-:W-:Y:S01]  /*abe0*/  MOV R21, R24 ;  /* 0x0000001800157202 */ /* 0x000fe20000000f00 */
[----:B------:R-:W-:-:S04]  /*abf0*/  IMAD.WIDE.U32 R18, R3, UR42, R18 ;  /* 0x0000002a03127c25 */ /* 0x000fc8000f8e0012 */
[----:B------:R-:W-:Y:S01]  /*ac00*/  UIMAD UR4, UR4, UR6, URZ ;  /* 0x00000006040472a4 */ /* 0x000fe2000f8e023f */
[----:B------:R-:W-:Y:S02]  /*ac10*/  VIADD R0, R0, 0xffffff80 ;  /* 0xffffff8000007836 */ /* 0x000fe40000000000 */
[----:B------:R-:W-:Y:S01]  /*ac20*/  IMAD.MOV.U32 R8, RZ, RZ, R20 ;  /* 0x000000ffff087224 */ /* 0x000fe200078e0014 */
[----:B------:R-:W-:-:S03]  /*ac30*/  UIMAD UR4, UR42, UR7, UR4 ;  /* 0x000000072a0472a4 */ /* 0x000fc6000f8e0204 */
[----:B------:R-:W-:Y:S02]  /*ac40*/  ULDC.64 UR6, c[0x0][0x318] ;  /* 0x0000c60000067ab9 */ /* 0x000fe40000000a00 */
[----:B------:R-:W-:Y:S02]  /*ac50*/  LEA R17, P2, R18, UR6, 0x1 ;  /* 0x0000000612117c11 */ /* 0x000fe4000f8408ff */
[----:B------:R-:W-:-:S04]  /*ac60*/  IADD3 R3, R19, UR4, RZ ;  /* 0x0000000413037c10 */ /* 0x000fc8000fffe0ff */
[----:B------:R-:W-:Y:S01]  /*ac70*/  LEA.HI.X R18, R18, UR7, R3, 0x1, P2 ;  /* 0x0000000712127c11 */ /* 0x000fe200090f0c03 */
[----:B0-----:R-:W-:Y:S06]  /*ac80*/  @P0 BRA `(.L_x_12855) ;  /* 0xfffffff000600947 */ /* 0x001fec000383ffff */
[----:B------:R-:W-:Y:S05]  /*ac90*/  BSYNC B0 ;  /* 0x0000000000007941 */ /* 0x000fea0003800000 */
.L_x_12842:
[----:B------:R-:W-:-:S06]  /*aca0*/  ULOP3.LUT UR4, UR41, 0x2, URZ, 0xfc, !UPT ;  /* 0x0000000229047892 */ /* 0x000fcc000f8efc3f */
[----:B0-----:R-:W-:-:S05]  /*acb0*/  IMAD.U32 R0, RZ, RZ, UR4 ;  /* 0x00000004ff007e24 */ /* 0x001fca000f8e00ff */
[----:B------:R-:W-:-:S13]  /*acc0*/  ISETP.NE.AND P0, PT, R0, 0x3, PT ;  /* 0x000000030000780c */ /* 0x000fda0003f05270 */
[----:B------:R-:W-:Y:S05]  /*acd0*/  @!P0 BRA `(.L_x_12856) ;  /* 0x0000000000048947 */ /* 0x000fea0003800000 */
[----:B------:R-:W-:Y:S01]  /*ace0*/  BPT.TRAP 0x1 ;  /* 0x000000040000795c */ /* 0x000fe20000300000 */
.L_x_12856:
[----:B------:R-:W-:Y:S01]  /*acf0*/  LEA R0, R20, UR45, 0x3 ;  /* 0x0000002d14007c11 */ /* 0x000fe2000f8e18ff */
        /* <DEDUP_REMOVED lines=11> */
.L_x_12958:
[----:B------:R-:W-:Y:S05]  /*adb0*/  BSYNC B0 ;  /* 0x0000000000007941 */ /* 0x000fea0003800000 */
.L_x_12857:
[----:B------:R-:W-:-:S03]  /*adc0*/  UMOV UR4, 0xffffffff ;  /* 0xffffffff00047882 */ /* 0x000fc60000000000 */
[----:B------:R-:W-:Y:S05]  /*add0*/  BRA.DIV UR4, `(.L_x_12859) ;  /* 0x00000036048c7947 */ /* 0x000fea000b800000 */
[----:B------:R-:W1:Y:S01]  /*ade0*/  SHFL.IDX PT, R14, R17, RZ, 0x181f ;  /* 0x00181fff110e7589 */ /* 0x000e6200000e0000 */
[----:B------:R-:W-:Y:S01]  /*adf0*/  ULDC UR4, c[0x0][0x2f4] ;  /* 0x0000bd0000047ab9 */ /* 0x000fe20000000800 */
[----:B------:R-:W-:Y:S02]  /*ae00*/  LEA R4, R4, UR45, 0x1 ;  /* 0x0000002d04047c11 */ /* 0x000fe4000f8e08ff */
[----:B------:R-:W2:Y:S01]  /*ae10*/  SHFL.IDX PT, R21, R17, 0x2, 0x181f ;  /* 0x00581f0011157f89 */ /* 0x000ea200000e0000 */
[C---:B------:R-:W-:Y:S02]  /*ae20*/  ISETP.GE.AND P0, PT, R16.reuse, UR4, PT ;  /* 0x0000000410007c0c */ /* 0x040fe4000bf06270 */
[----:B------:R-:W-:Y:S01]  /*ae30*/  SHF.L.U32 R16, R16, 0x1, RZ ;  /* 0x0000000110107819 */ /* 0x000fe200000006ff */
[----:B------:R-:W3:Y:S01]  /*ae40*/  SHFL.IDX PT, R9, R17, 0x1, 0x181f ;  /* 0x00381f0011097f89 */ /* 0x000ee200000e0000 */
[C---:B------:R-:W-:Y:S02]  /*ae50*/  ISETP.LT.OR P2, PT, R5.reuse, 0x1, P0 ;  /* 0x000000010500780c */ /* 0x040fe40000741670 */
[----:B------:R-:W-:Y:S01]  /*ae60*/  ISETP.LT.OR P1, PT, R5, 0x11, P0 ;  /* 0x000000110500780c */ /* 0x000fe20000721670 */
[----:B0-----:R-:W0:Y:S04]  /*ae70*/  SHFL.IDX PT, R3, R18, RZ, 0x181f ;  /* 0x00181fff12037589 */ /* 0x001e2800000e0000 */
[----:B------:R-:W4:Y:S04]  /*ae80*/  SHFL.IDX PT, R19, R18, 0x2, 0x181f ;  /* 0x00581f0012137f89 */ /* 0x000f2800000e0000 */
[----:B------:R-:W5:Y:S01]  /*ae90*/  SHFL.IDX PT, R7, R18, 0x1, 0x181f ;  /* 0x00381f0012077f89 */ /* 0x000f6200000e0000 */
[----:B-1----:R-:W-:-:S03]  /*aea0*/  IADD3 R8, P4, R14, R16, RZ ;  /* 0x000000100e087210 */ /* 0x002fc60007f9e0ff */
[----:B------:R-:W-:Y:S01]  /*aeb0*/  SHFL.IDX PT, R10, R18, 0x3, 0x181f ;  /* 0x00781f00120a7f89 */ /* 0x000fe200000e0000 */
[----:B--2---:R-:W-:-:S03]  /*aec0*/  IADD3 R2, P5, R21, R16, RZ ;  /* 0x0000001015027210 */ /* 0x004fc60007fbe0ff */
[----:B------:R-:W-:Y:S01]  /*aed0*/  SHFL.IDX PT, R14, R17, 0x3, 0x181f ;  /* 0x00781f00110e7f89 */ /* 0x000fe200000e0000 */
[----:B---3--:R-:W-:-:S03]  /*aee0*/  IADD3 R6, P3, R9, R16, RZ ;  /* 0x0000001009067210 */ /* 0x008fc60007f7e0ff */
[----:B------:R-:W1:Y:S01]  /*aef0*/  SHFL.IDX PT, R23, R17, 0x4, 0x181f ;  /* 0x00981f0011177f89 */ /* 0x000e6200000e0000 */
[----:B0-----:R-:W-:Y:S01]  /*af00*/  IMAD.X R9, RZ, RZ, R3, P4 ;  /* 0x000000ffff097224 */ /* 0x001fe200020e0603 */
[----:B------:R-:W-:Y:S02]  /*af10*/  ISETP.LT.OR P4, PT, R5, 0x21, P0 ;  /* 0x000000210500780c */ /* 0x000fe40000781670 */
[----:B------:R-:W0:Y:S01]  /*af20*/  SHFL.IDX PT, R25, R17, 0x5, 0x181f ;  /* 0x00b81f0011197f89 */ /* 0x000e2200000e0000 */
[----:B----4-:R-:W-:-:S03]  /*af30*/  IADD3.X R3, RZ, R19, RZ, P5, !PT ;  /* 0x00000013ff037210 */ /* 0x010fc60002ffe4ff */
[----:B------:R-:W2:Y:S01]  /*af40*/  SHFL.IDX PT, R19, R18, 0x4, 0x181f ;  /* 0x00981f0012137f89 */ /* 0x000ea200000e0000 */
[----:B-----5:R-:W-:-:S03]  /*af50*/  IMAD.X R7, RZ, RZ, R7, P3 ;  /* 0x000000ffff077224 */ /* 0x020fc600018e0607 */
[----:B------:R-:W-:Y:S04]  /*af60*/  SHFL.IDX PT, R27, R17, 0x6, 0x181f ;  /* 0x00d81f00111b7f89 */ /* 0x000fe800000e0000 */
[----:B------:R1:W-:Y:S04]  /*af70*/  LDGSTS.E.BYPASS.LTC128B.128 [R4+0x400], desc[UR38][R8.64], !P2 ;  /* 0x0040000008047fae */ /* 0x0003e8000d101d66 */
[----:B------:R-:W3:Y:S04]  /*af80*/  SHFL.IDX PT, R21, R18, 0x5, 0x181f ;  /* 0x00b81f0012157f89 */ /* 0x000ee800000e0000 */
[----:B------:R0:W-:Y:S01]  /*af90*/  LDGSTS.E.BYPASS.LTC128B.128 [R4+0xc00], desc[UR38][R6.64], !P1 ;  /* 0x00c0000006047fae */ /* 0x0001e2000c901d66 */
[----:B------:R-:W-:-:S03]  /*afa0*/  ISETP.LT.OR P1, PT, R5, 0x31, P0 ;  /* 0x000000310500780c */ /* 0x000fc60000721670 */
[----:B------:R-:W4:Y:S04]  /*afb0*/  SHFL.IDX PT, R22, R18, 0x6, 0x181f ;  /* 0x00d81f0012167f89 */ /* 0x000f2800000e0000 */
[----:B------:R5:W-:Y:S01]  /*afc0*/  LDGSTS.E.BYPASS.LTC128B.128 [R4+0x1400], desc[UR38][R2.64], !P4 ;  /* 0x0140000002047fae */ /* 0x000be2000e101d66 */
[-C--:B-1----:R-:W-:Y:S02]  /*afd0*/  IADD3 R8, P4, R23, R16.reuse, RZ ;  /* 0x0000001017087210 */ /* 0x082fe40007f9e0ff */
[----:B0-----:R-:W-:Y:S01]  /*afe0*/  IADD3 R6, P3, R25, R16, RZ ;  /* 0x0000001019067210 */ /* 0x001fe20007f7e0ff */
[----:B------:R-:W0:Y:S02]  /*aff0*/  SHFL.IDX PT, R18, R18, 0x7, 0x181f ;  /* 0x00f81f0012127f89 */ /* 0x000e2400000e0000 */
[----:B--2---:R-:W-:Y:S01]  /*b000*/  IMAD.X R9, RZ, RZ, R19, P4 ;  /* 0x000000ffff097224 */ /* 0x004fe200020e0613 */
[----:B------:R-:W-:-:S02]  /*b010*/  ISETP.LT.OR P4, PT, R5, 0x61, P0 ;  /* 0x000000610500780c */ /* 0x000fc40000781670 */
[----:B-----5:R-:W-:Y:S02]  /*b020*/  IADD3 R2, P2, R14, R16, RZ ;  /* 0x000000100e027210 */ /* 0x020fe40007f5e0ff */
[----:B---3--:R-:W-:Y:S01]  /*b030*/  IADD3.X R7, RZ, R21, RZ, P3, !PT ;  /* 0x00000015ff077210 */ /* 0x008fe20001ffe4ff */
[----:B------:R1:W2:Y:S02]  /*b040*/  SHFL.IDX PT, R14, R17, 0x7, 0x181f ;  /* 0x00f81f00110e7f89 */ /* 0x0002a400000e0000 */
[----:B------:R-:W-:Y:S01]  /*b050*/  IMAD.X R3, RZ, RZ, R10, P2 ;  /* 0x000000ffff037224 */ /* 0x000fe200010e060a */
[----:B------:R-:W-:Y:S01]  /*b060*/  ISETP.LT.OR P2, PT, R5, 0x41, P0 ;  /* 0x000000410500780c */ /* 0x000fe20000741670 */
[----:B------:R-:W-:-:S03]  /*b070*/  IMAD.MOV.U32 R10, RZ, RZ, RZ ;  /* 0x000000ffff0a7224 */ /* 0x000fc600078e00ff */
[----:B------:R3:W-:Y:S01]  /*b080*/  LDGSTS.E.BYPASS.LTC128B.128 [R4+0x1c00], desc[UR38][R2.64], !P1 ;  /* 0x01c0000002047fae */ /* 0x0007e2000c901d66 */
[----:B------:R-:W-:-:S08]  /*b090*/  ISETP.LT.OR P1, PT, R5, 0x51, P0 ;  /* 0x000000510500780c */ /* 0x000fd00000721670 */
[----:B------:R1:W-:Y:S01]  /*b0a0*/  LDGSTS.E.BYPASS.LTC128B.128 [R4+0x2400], desc[UR38][R8.64], !P2 ;  /* 0x0240000008047fae */ /* 0x0003e2000d101d66 */
[----:B---3--:R-:W-:-:S04]  /*b0b0*/  IADD3 R2, P5, R27, R16, RZ ;  /* 0x000000101b027210 */ /* 0x008fc80007fbe0ff */
[----:B------:R1:W-:Y:S01]  /*b0c0*/  LDGSTS.E.BYPASS.LTC128B.128 [R4+0x2c00], desc[UR38][R6.64], !P1 ;  /* 0x02c0000006047fae */ /* 0x0003e2000c901d66 */
[----:B----4-:R-:W-:-:S05]  /*b0d0*/  IMAD.X R3, RZ, RZ, R22, P5 ;  /* 0x000000ffff037224 */ /* 0x010fca00028e0616 */
[----:B0-2---:R1:W-:Y:S03]  /*b0e0*/  LDGSTS.E.BYPASS.LTC128B.128 [R4+0x3400], desc[UR38][R2.64], !P4 ;  /* 0x0340000002047fae */ /* 0x0053e6000e101d66 */
.L_x_12976:
[----:B------:R-:W-:Y:S02]  /*b0f0*/  ISETP.LT.OR P0, PT, R5, 0x71, P0 ;  /* 0x000000710500780c */ /* 0x000fe40000701670 */
[----:B-1----:R-:W-:-:S04]  /*b100*/  IADD3 R2, P1, R14, R16, RZ ;  /* 0x000000100e027210 */ /* 0x002fc80007f3e0ff */
[----:B------:R-:W-:-:S07]  /*b110*/  IADD3.X R3, RZ, R18, RZ, P1, !PT ;  /* 0x00000012ff037210 */ /* 0x000fce0000ffe4ff */
[----:B------:R-:W-:Y:S01]  /*b120*/  @!PT LDS RZ, [RZ] ;  /* 0x00000000fffff984 */ /* 0x000fe20000000800 */
[----:B------:R-:W-:Y:S01]  /*b130*/  @!PT LDS RZ, [RZ] ;  /* 0x00000000fffff984 */ /* 0x000fe20000000800 */
[----:B------:R-:W-:Y:S01]  /*b140*/  @!PT LDS RZ, [RZ] ;  /* 0x00000000fffff984 */ /* 0x000fe20000000800 */
[----:B------:R0:W-:Y:S01]  /*b150*/  LDGSTS.E.BYPASS.LTC128B.128 [R4+0x3c00], desc[UR38][R2.64], !P0 ;  /* 0x03c0000002047fae */ /* 0x0001e2000c101d66 */
[----:B------:R-:W-:Y:S01]  /*b160*/  PLOP3.LUT P0, PT, PT, PT, PT, 0x80, 0x0 ;  /* 0x000000000000781c */ /* 0x000fe20003f0f070 */
[----:B------:R-:W-:-:S12]  /*b170*/  NOP ;  /* 0x0000000000007918 */ /* 0x000fd80000000000 */
.L_x_12860:
        /* <DEDUP_REMOVED lines=12> */
.L_x_12861:
[----:B------:R-:W-:Y:S01]  /*b240*/  VIADD R2, R20, 0x1 ;  /* 0x0000000114027836 */ /* 0x000fe20000000000 */
[----:B------:R0:W-:Y:S04]  /*b250*/  SYNCS.ARRIVE.TRANS64.A1T0 RZ, [R0+URZ+0x16850], RZ ;  /* 0x016850ff00ff79a7 */ /* 0x0001e8000810003f */
[----:B------:R-:W-:-:S04]  /*b260*/  ISETP.NE.AND P0, PT, R2, 0x2, PT ;  /* 0x000000020200780c */ /* 0x000fc80003f05270 */
[----:B------:R-:W-:Y:S02]  /*b270*/  SEL R3, RZ, 0x1, P0 ;  /* 0x00000001ff037807 */ /* 0x000fe40000000000 */
[----:B------:R-:W-:Y:S02]  /*b280*/  SEL R2, R2, RZ, P0 ;  /* 0x000000ff02027207 */ /* 0x000fe40000000000 */
[----:B0-----:R-:W-:-:S07]  /*b290*/  LOP3.LUT R0, R24, R3, RZ, 0x3c, !PT ;  /* 0x0000000318007212 */ /* 0x001fce00078e3cff */
.L_x_12829:
[----:B------:R-:W0:Y:S01]  /*b2a0*/  S2R R4, SR_CgaCtaId ;  /* 0x0000000000047919 */ /* 0x000e220000008800 */
[----:B------:R-:W-:Y:S02]  /*b2b0*/  MOV R3, 0x400 ;  /* 0x0000040000037802 */ /* 0x000fe40000000f00 */
[----:B------:R-:W-:Y:S02]  /*b2c0*/  SHF.L.U32 R10, R10, 0x1f, RZ ;  /* 0x0000001f0a0a7819 */ /* 0x000fe400000006ff */
[----:B0-----:R-:W-:-:S04]  /*b2d0*/  LEA R7, R4, R3, 0x18 ;  /* 0x0000000304077211 */ /* 0x001fc800078ec0ff */
[----:B------:R-:W0:Y:S02]  /*b2e0*/  SYNCS.PHASECHK.TRANS64.TRYWAIT P0, [R7+URZ+0x16820], R10 ;  /* 0x0168200a070075a7 */ /* 0x000e24000800017f */
[----:B0-----:R-:W-:Y:S05]  /*b2f0*/  @!P0 BRA `(.L_x_12862) ;  /* 0x0000003800908947 */ /* 0x001fea0003800000 */
.L_x_12977:
[----:B------:R-:W-:-:S03]  /*b300*/  UMOV UR4, 0xffffffff ;  /* 0xffffffff00047882 */ /* 0x000fc60000000000 */
[----:B------:R-:W-:Y:S05]  /*b310*/  BRA.DIV UR4, `(.L_x_12863) ;  /* 0x0000003a049c7947 */ /* 0x000fea000b800000 */
[----:B------:R-:W1:Y:S02]  /*b320*/  S2R R3, SR_TID.X ;  /* 0x0000000000037919 */ /* 0x000e640000002100 */
[----:B-1----:R-:W-:-:S04]  /*b330*/  SHF.R.U32.HI R3, RZ, 0x5, R3 ;  /* 0x00000005ff037819 */ /* 0x002fc80000011603 */
[----:B------:R-:W-:-:S05]  /*b340*/  LOP3.LUT R3, R3, 0x3, RZ, 0xc0, !PT ;  /* 0x0000000303037812 */ /* 0x000fca00078ec0ff */
[----:B------:R1:W2:Y:S02]  /*b350*/  SHFL.IDX PT, R14, R3, RZ, 0x1f ;  /* 0x00001fff030e7589 */ /* 0x0002a400000e0000 */
.L_x_12980:
[----:B--2---:R-:W-:-:S13]  /*b360*/  ISETP.NE.AND P0, PT, R14, RZ, PT ;  /* 0x000000ff0e00720c */ /* 0x004fda0003f05270 */
[----:B------:R-:W-:Y:S05]  /*b370*/  @P0 BRA `(.L_x_12797) ;  /* 0x0000000000880947 */ /* 0x000fea0003800000 */
[----:B------:R-:W-:-:S03]  /*b380*/  UMOV UR4, 0xffffffff ;  /* 0xffffffff00047882 */ /* 0x000fc60000000000 */
[----:B------:R-:W-:Y:S05]  /*b390*/  BRA.DIV UR4, `(.L_x_12864) ;  /* 0x0000003a04b07947 */ /* 0x000fea000b800000 */
[----:B------:R-:W-:-:S13]  /*b3a0*/  ELECT P6, URZ, PT ;  /* 0x00000000003f782f */ /* 0x000fda00038c0000 */
.L_x_12983:
[----:B------:R-:W-:Y:S05]  /*b3b0*/  @!P6 BRA `(.L_x_12797) ;  /* 0x000000000078e947 */ /* 0x000fea0003800000 */
[----:B------:R-:W-:-:S06]  /*b3c0*/  ULOP3.LUT UR4, UR41, 0x2, URZ, 0xfc, !UPT ;  /* 0x0000000229047892 */ /* 0x000fcc000f8efc3f */
[----:B-1----:R-:W-:-:S04]  /*b3d0*/  MOV R3, UR4 ;  /* 0x0000000400037c02 */ /* 0x002fc80008000f00 */
[----:B------:R-:W-:-:S13]  /*b3e0*/  ISETP.NE.AND P0, PT, R3, 0x3, PT ;  /* 0x000000030300780c */ /* 0x000fda0003f05270 */
[----:B------:R-:W-:Y:S05]  /*b3f0*/  @!P0 BRA `(.L_x_12865) ;  /* 0x0000000000048947 */ /* 0x000fea0003800000 */
[----:B------:R-:W-:Y:S01]  /*b400*/  BPT.TRAP 0x1 ;  /* 0x000000040000795c */ /* 0x000fe20000300000 */
.L_x_12865:
[----:B------:R-:W-:Y:S01]  /*b410*/  IMAD R5, R2, 0x8, R7 ;  /* 0x0000000802057824 */ /* 0x000fe200078e0207 */
[----:B------:R-:W-:Y:S01]  /*b420*/  SHF.L.U32 R4, R0, 0x1f, RZ ;  /* 0x0000001f00047819 */ /* 0x000fe200000006ff */
[----:B------:R-:W-:-:S03]  /*b430*/  VIADD R2, R2, 0x1 ;  /* 0x0000000102027836 */ /* 0x000fc60000000000 */
[----:B------:R-:W1:Y:S02]  /*b440*/  SYNCS.PHASECHK.TRANS64.TRYWAIT P1, [R5+URZ+0x16840], R4 ;  /* 0x01684004050075a7 */ /* 0x000e64000802017f */
[----:B------:R-:W-:-:S04]  /*b450*/  ISETP.NE.AND P2, PT, R2, 0x2, PT ;  /* 0x000000020200780c */ /* 0x000fc80003f45270 */
[----:B------:R-:W-:Y:S01]  /*b460*/  SEL R3, RZ, 0x1, P2 ;  /* 0x00000001ff037807 */ /* 0x000fe20001000000 */
[----:B-1----:R-:W-:Y:S08]  /*b470*/  @!P1 BRA `(.L_x_12866) ;  /* 0x0000003800989947 */ /* 0x002ff00003800000 */
.L_x_12984:
[----:B------:R-:W-:Y:S02]  /*b480*/  SEL R2, R2, RZ, P2 ;  /* 0x000000ff02027207 */ /* 0x000fe40001000000 */
[----:B------:R-:W-:Y:S01]  /*b490*/  LOP3.LUT R0, R0, R3, RZ, 0x3c, !PT ;  /* 0x0000000300007212 */ /* 0x000fe200078e3cff */
[----:B------:R-:W-:Y:S06]  /*b4a0*/  @!P0 BRA `(.L_x_12867) ;  /* 0x0000000000048947 */ /* 0x000fec0003800000 */
[----:B------:R-:W-:Y:S01]  /*b4b0*/  BPT.TRAP 0x1 ;  /* 0x000000040000795c */ /* 0x000fe20000300000 */
.L_x_12867:
[----:B------:R-:W-:Y:S02]  /*b4c0*/  LEA R3, R2, R7, 0x3 ;  /* 0x0000000702037211 */ /* 0x000fe400078e18ff */
[----:B------:R-:W-:-:S04]  /*b4d0*/  SHF.L.U32 R0, R0, 0x1f, RZ ;  /* 0x0000001f00007819 */ /* 0x000fc800000006ff */
[----:B------:R-:W2:Y:S02]  /*b4e0*/  SYNCS.PHASECHK.TRANS64.TRYWAIT P1, [R3+URZ+0x16840], R0 ;  /* 0x01684000030075a7 */ /* 0x000ea4000802017f */
[----:B--2---:R-:W-:Y:S05]  /*b4f0*/  @!P1 BRA `(.L_x_12868) ;  /* 0x00000038008c9947 */ /* 0x004fea0003800000 */
.L_x_12985:
[----:B------:R-:W-:Y:S05]  /*b500*/  @!P0 BRA `(.L_x_12869) ;  /* 0x0000000000048947 */ /* 0x000fea0003800000 */
[----:B------:R-:W-:Y:S01]  /*b510*/  BPT.TRAP 0x1 ;  /* 0x000000040000795c */ /* 0x000fe20000300000 */
.L_x_12869:
[----:B------:R-:W3:Y:S02]  /*b520*/  SYNCS.PHASECHK.TRANS64.TRYWAIT P1, [R5+URZ+0x16860], R4 ;  /* 0x01686004050075a7 */ /* 0x000ee4000802017f */
[----:B---3--:R-:W-:Y:S05]  /*b530*/  @!P1 BRA `(.L_x_12870) ;  /* 0x0000003800909947 */ /* 0x008fea0003800000 */
.L_x_12986:
[----:B------:R-:W-:Y:S05]  /*b540*/  @!P0 BRA `(.L_x_12871) ;  /* 0x0000000000048947 */ /* 0x000fea0003800000 */
[----:B------:R-:W-:Y:S01]  /*b550*/  BPT.TRAP 0x1 ;  /* 0x000000040000795c */ /* 0x000fe20000300000 */
.L_x_12871:
[----:B----4-:R4:W0:Y:S02]  /*b560*/  SYNCS.PHASECHK.TRANS64.TRYWAIT P0, [R3+URZ+0x16860], R0 ;  /* 0x01686000030075a7 */ /* 0x010824000800017f */
[----:B0-----:R-:W-:Y:S05]  /*b570*/  @!P0 NANOSLEEP.SYNCS 0x989680 ;  /* 0x009896800000895d */ /* 0x001fea0003900000 */
[----:B------:R-:W0:Y:S02]  /*b580*/  @!P0 SYNCS.PHASECHK.TRANS64 P0, [R3+URZ+0x16860], R0 ;  /* 0x01686000030085a7 */ /* 0x000e24000800007f */
[----:B0-----:R-:W-:Y:S05]  /*b590*/  @!P0 BRA `(.L_x_12871) ;  /* 0xfffffffc00f08947 */ /* 0x001fea000383ffff */
.L_x_12797:
[----:B------:R-:W-:Y:S05]  /*b5a0*/  BSYNC B6 ;  /* 0x0000000000067941 */ /* 0x000fea0003800000 */
.L_x_12794:
[----:B------:R-:W-:Y:S05]  /*b5b0*/  EXIT ;  /* 0x000000000000794d */ /* 0x000fea0003800000 */
.L_x_12801:
[----:B0-----:R-:W-:-:S04]  /*b5c0*/  IMAD.U32 R3, RZ, RZ, UR40 ;  /* 0x00000028ff037e24 */ /* 0x001fc8000f8e00ff */
[----:B------:R0:W1:Y:S03]  /*b5d0*/  SYNCS.PHASECHK.TRANS64.TRYWAIT P0, [R3+URZ+0x16800], R2 ;  /* 0x01680002030075a7 */ /* 0x000066000800017f */
[----:B-1----:R-:W-:Y:S05]  /*b5e0*/  @!P0 NANOSLEEP.SYNCS 0x989680 ;  /* 0x009896800000895d */ /* 0x002fea0003900000 */
[----:B------:R-:W1:Y:S02]  /*b5f0*/  @!P0 SYNCS.PHASECHK.TRANS64 P0, [R3+URZ+0x16800], R2 ;  /* 0x01680002030085a7 */ /* 0x000e64000800007f */
[----:B-1----:R-:W-:Y:S05]  /*b600*/  @!P0 BRA `(.L_x_12801) ;  /* 0xfffffffc00ec8947 */ /* 0x002fea000383ffff */
[----:B------:R-:W-:Y:S05]  /*b610*/  BRA `(.L_x_12872) ;  /* 0xffffff5800cc7947 */ /* 0x000fea000383ffff */
.L_x_12805:
[----:B0-----:R-:W-:-:S04]  /*b620*/  IMAD.U32 R3, RZ, RZ, UR40 ;  /* 0x00000028ff037e24 */ /* 0x001fc8000f8e00ff */
[----:B------:R0:W2:Y:S03]  /*b630*/  SYNCS.PHASECHK.TRANS64.TRYWAIT P1, [R3+URZ+0x16830], R2 ;  /* 0x01683002030075a7 */ /* 0x0000a6000802017f */
[----:B--2---:R-:W-:Y:S05]  /*b640*/  @!P1 NANOSLEEP.SYNCS 0x989680 ;  /* 0x009896800000995d */ /* 0x004fea0003900000 */
[----:B------:R-:W2:Y:S02]  /*b650*/  @!P1 SYNCS.PHASECHK.TRANS64 P1, [R3+URZ+0x16830], R2 ;  /* 0x01683002030095a7 */ /* 0x000ea4000802007f */
[----:B--2---:R-:W-:Y:S05]  /*b660*/  @!P1 BRA `(.L_x_12805) ;  /* 0xfffffffc00ec9947 */ /* 0x004fea000383ffff */
[----:B------:R-:W-:Y:S05]  /*b670*/  BRA `(.L_x_12804) ;  /* 0xffffff5800e87947 */ /* 0x000fea000383ffff */
.L_x_12811:
[----:B-1----:R-:W-:-:S04]  /*b680*/  MOV R9, UR10 ;  /* 0x0000000a00097c02 */ /* 0x002fc80008000f00 */
[----:B------:R1:W2:Y:S03]  /*b690*/  SYNCS.PHASECHK.TRANS64.TRYWAIT P1, [R9+URZ+0x16830], R0 ;  /* 0x01683000090075a7 */ /* 0x0002a6000802017f */
[----:B--2---:R-:W-:Y:S05]  /*b6a0*/  @!P1 NANOSLEEP.SYNCS 0x989680 ;  /* 0x009896800000995d */ /* 0x004fea0003900000 */
[----:B------:R-:W2:Y:S02]  /*b6b0*/  @!P1 SYNCS.PHASECHK.TRANS64 P1, [R9+URZ+0x16830], R0 ;  /* 0x01683000090095a7 */ /* 0x000ea4000802007f */
[----:B--2---:R-:W-:Y:S05]  /*b6c0*/  @!P1 BRA `(.L_x_12811) ;  /* 0xfffffffc00ec9947 */ /* 0x004fea000383ffff */
[----:B------:R-:W-:Y:S05]  /*b6d0*/  BRA `(.L_x_12808) ;  /* 0xffffff8400147947 */ /* 0x000fea000383ffff */
.L_x_12815:
[----:B-1----:R-:W-:-:S04]  /*b6e0*/  IMAD.U32 R9, RZ, RZ, UR10 ;  /* 0x0000000aff097e24 */ /* 0x002fc8000f8e00ff */
[----:B------:R1:W2:Y:S03]  /*b6f0*/  SYNCS.PHASECHK.TRANS64.TRYWAIT P1, [R9+URZ+0x16850], R8 ;  /* 0x01685008090075a7 */ /* 0x0002a6000802017f */
[----:B--2---:R-:W-:Y:S05]  /*b700*/  @!P1 NANOSLEEP.SYNCS 0x989680 ;  /* 0x009896800000995d */ /* 0x004fea0003900000 */
[----:B------:R-:W2:Y:S02]  /*b710*/  @!P1 SYNCS.PHASECHK.TRANS64 P1, [R9+URZ+0x16850], R8 ;  /* 0x01685008090095a7 */ /* 0x000ea4000802007f */
[----:B--2---:R-:W-:Y:S05]  /*b720*/  @!P1 BRA `(.L_x_12815) ;  /* 0xfffffffc00ec9947 */ /* 0x004fea000383ffff */
[----:B------:R-:W-:Y:S05]  /*b730*/  BRA `(.L_x_12812) ;  /* 0xffffff84009c7947 */ /* 0x000fea000383ffff */
.L_x_12822:
[----:B-1----:R-:W-:-:S04]  /*b740*/  IMAD.U32 R3, RZ, RZ, UR5 ;  /* 0x00000005ff037e24 */ /* 0x002fc8000f8e00ff */
[----:B------:R1:W2:Y:S03]  /*b750*/  SYNCS.PHASECHK.TRANS64.TRYWAIT P1, [R3+URZ+0x16850], R2 ;  /* 0x01685002030075a7 */ /* 0x0002a6000802017f */
[----:B--2---:R-:W-:Y:S05]  /*b760*/  @!P1 NANOSLEEP.SYNCS 0x989680 ;  /* 0x009896800000995d */ /* 0x004fea0003900000 */
[----:B------:R-:W2:Y:S02]  /*b770*/  @!P1 SYNCS.PHASECHK.TRANS64 P1, [R3+URZ+0x16850], R2 ;  /* 0x01685002030095a7 */ /* 0x000ea4000802007f */
[----:B--2---:R-:W-:Y:S05]  /*b780*/  @!P1 BRA `(.L_x_12822) ;  /* 0xfffffffc00ec9947 */ /* 0x004fea000383ffff */
[----:B------:R-:W-:Y:S05]  /*b790*/  BRA `(.L_x_12821) ;  /* 0xffffffa800187947 */ /* 0x000fea000383ffff */
.L_x_12834:
[----:B------:R-:W-:Y:S01]  /*b7a0*/  MOV R13, R17 ;  /* 0x00000011000d7202 */ /* 0x000fe20000000f00 */
[----:B------:R-:W-:Y:S01]  /*b7b0*/  IMAD.MOV.U32 R12, RZ, RZ, RZ ;  /* 0x000000ffff0c7224 */ /* 0x000fe200078e00ff */
[----:B------:R-:W-:Y:S01]  /*b7c0*/  MOV R15, 0xffffffff ;  /* 0xffffffff000f7802 */ /* 0x000fe20000000f00 */
[----:B------:R-:W-:-:S07]  /*b7d0*/  IMAD.MOV.U32 R11, RZ, RZ, 0x1f ;  /* 0x0000001fff0b7424 */ /* 0x000fce00078e00ff */
[----:B0----5:R-:W-:Y:S05]  /*b7e0*/  WARPSYNC.COLLECTIVE R15, `(.L_x_12873) ;  /* 0x000000000f087348 */ /* 0x021fea0003c00000 */
[----:B------:R1:W2:Y:S02]  /*b7f0*/  SHFL.IDX P6, R14, R13, R12, R11 ;  /* 0x0000000c0d0e7389 */ /* 0x0002a400000c000b */
[----:B012--5:R-:W-:Y:S01]  /*b800*/  ENDCOLLECTIVE ;  /* 0x000000000000791b */ /* 0x027fe20003800000 */
.L_x_12873:
[----:B------:R-:W-:Y:S05]  /*b810*/  BRA `(.L_x_12874) ;  /* 0xffffffcc00907947 */ /* 0x000fea000383ffff */
.L_x_12836:
[----:B0-----:R-:W-:-:S04]  /*b820*/  IMAD.U32 R2, RZ, RZ, UR45 ;  /* 0x0000002dff027e24 */ /* 0x001fc8000f8e00ff */
[----:B------:R0:W1:Y:S03]  /*b830*/  SYNCS.PHASECHK.TRANS64.TRYWAIT P0, [R2+URZ+0x16840], R9 ;  /* 0x01684009020075a7 */ /* 0x000066000800017f */
[----:B-1----:R-:W-:Y:S05]  /*b840*/  @!P0 NANOSLEEP.SYNCS 0x989680 ;  /* 0x009896800000895d */ /* 0x002fea0003900000 */
[----:B------:R-:W1:Y:S02]  /*b850*/  @!P0 SYNCS.PHASECHK.TRANS64 P0, [R2+URZ+0x16840], R9 ;  /* 0x01684009020085a7 */ /* 0x000e64000800007f */
[----:B-1----:R-:W-:Y:S05]  /*b860*/  @!P0 BRA `(.L_x_12836) ;  /* 0xfffffffc00ec8947 */ /* 0x002fea000383ffff */
[----:B------:R-:W-:Y:S05]  /*b870*/  BRA `(.L_x_12875) ;  /* 0xffffffd000187947 */ /* 0x000fea000383ffff */
.L_x_12837:
        /* <DEDUP_REMOVED lines=8> */
.L_x_12877:
[----:B------:R-:W-:Y:S05]  /*b900*/  BSYNC B0 ;  /* 0x0000000000007941 */ /* 0x000fea0003800000 */
.L_x_12876:
        /* <DEDUP_REMOVED lines=9> */
.L_x_12878:
[----:B------:R-:W-:Y:S02]  /*b9a0*/  IMAD.MOV.U32 R13, RZ, RZ, R4 ;  /* 0x000000ffff0d7224 */ /* 0x000fe400078e0004 */
[----:B------:R-:W-:Y:S01]  /*b9b0*/  IMAD.MOV.U32 R12, RZ, RZ, 0x1 ;  /* 0x00000001ff0c7424 */ /* 0x000fe200078e00ff */
[----:B------:R-:W-:-:S05]  /*b9c0*/  @P0 LEA R14, P1, R16, R14, 0x1 ;  /* 0x0000000e100e0211 */ /* 0x000fca00078208ff */
[----:B------:R-:W-:Y:S01]  /*b9d0*/  @P0 IMAD.X R3, RZ, RZ, R2, P1 ;  /* 0x000000ffff030224 */ /* 0x000fe200008e0602 */
[----:B------:R-:W-:-:S07]  /*b9e0*/  @P0 MOV R2, R14 ;  /* 0x0000000e00020202 */ /* 0x000fce0000000f00 */
[----:B------:R-:W-:Y:S05]  /*b9f0*/  WARPSYNC.COLLECTIVE R15, `(.L_x_12879) ;  /* 0x000000000f087348 */ /* 0x000fea0003c00000 */
[----:B------:R0:W1:Y:S02]  /*ba00*/  SHFL.IDX P6, R14, R13, R12, R11 ;  /* 0x0000000c0d0e7389 */ /* 0x00006400000c000b */
[----:B01----:R-:W-:Y:S01]  /*ba10*/  ENDCOLLECTIVE ;  /* 0x000000000000791b */ /* 0x003fe20003800000 */
.L_x_12879:
[C---:B------:R-:W-:Y:S01]  /*ba20*/  ISETP.GE.AND P1, PT, R5.reuse, 0x21, PT ;  /* 0x000000210500780c */ /* 0x040fe20003f26270 */
[----:B------:R-:W-:Y:S01]  /*ba30*/  @!PT LDS RZ, [RZ] ;  /* 0x00000000fffff984 */ /* 0x000fe20000000800 */
[----:B------:R-:W-:Y:S01]  /*ba40*/  @!PT LDS RZ, [RZ] ;  /* 0x00000000fffff984 */ /* 0x000fe20000000800 */
[----:B------:R-:W-:Y:S01]  /*ba50*/  @!PT LDS RZ, [RZ] ;  /* 0x00000000fffff984 */ /* 0x000fe20000000800 */
[----:B------:R0:W-:Y:S01]  /*ba60*/  @P0 LDGSTS.E.BYPASS.LTC128B.128 [R9+0xe400], desc[UR38][R2.64], !P3 ;  /* 0x0e40000002090fae */ /* 0x0001e2000d901d66 */
[----:B------:R-:W-:Y:S01]  /*ba70*/  ISETP.GE.AND P0, PT, R5, 0x11, PT ;  /* 0x000000110500780c */ /* 0x000fe20003f06270 */
[----:B------:R-:W-:-:S12]  /*ba80*/  IMAD.MOV.U32 R13, RZ, RZ, R0 ;  /* 0x000000ffff0d7224 */ /* 0x000fd800078e0000 */
[----:B------:R-:W-:Y:S02]  /*ba90*/  @P0 LEA R25, R22, UR45, 0x1 ;  /* 0x0000002d16190c11 */ /* 0x000fe4000f8e08ff */
[----:B0-----:R-:W-:-:S07]  /*baa0*/  MOV R7, R14 ;  /* 0x0000000e00077202 */ /* 0x001fce0000000f00 */
[----:B------:R-:W-:Y:S05]  /*bab0*/  WARPSYNC.COLLECTIVE R15, `(.L_x_12880) ;  /* 0x000000000f087348 */ /* 0x000fea0003c00000 */
[----:B------:R0:W1:Y:S02]  /*bac0*/  SHFL.IDX P6, R14, R13, R12, R11 ;  /* 0x0000000c0d0e7389 */ /* 0x00006400000c000b */
[----:B01----:R-:W-:Y:S01]  /*bad0*/  ENDCOLLECTIVE ;  /* 0x000000000000791b */ /* 0x003fe20003800000 */
.L_x_12880:
[----:B------:R-:W-:Y:S01]  /*bae0*/  MOV R13, R4 ;  /* 0x00000004000d7202 */ /* 0x000fe20000000f00 */
[----:B------:R-:W-:Y:S01]  /*baf0*/  IMAD.MOV.U32 R12, RZ, RZ, 0x2 ;  /* 0x00000002ff0c7424 */ /* 0x000fe200078e00ff */
[----:B------:R-:W-:-:S13]  /*bb00*/  @P0 LEA R2, P2, R16, R14, 0x1 ;  /* 0x0000000e10020211 */ /* 0x000fda00078408ff */
[----:B------:R-:W-:Y:S05]  /*bb10*/  WARPSYNC.COLLECTIVE R15, `(.L_x_12881) ;  /* 0x000000000f087348 */ /* 0x000fea0003c00000 */
[----:B------:R0:W1:Y:S02]  /*bb20*/  SHFL.IDX P6, R14, R13, R12, R11 ;  /* 0x0000000c0d0e7389 */ /* 0x00006400000c000b */
[----:B01----:R-:W-:Y:S01]  /*bb30*/  ENDCOLLECTIVE ;  /* 0x000000000000791b */ /* 0x003fe20003800000 */
.L_x_12881:
[----:B------:R-:W-:-:S05]  /*bb40*/  @P0 IMAD.X R3, RZ, RZ, R7, P2 ;  /* 0x000000ffff030224 */ /* 0x000fca00010e0607 */
[----:B------:R-:W-:Y:S01]  /*bb50*/  @!PT LDS RZ, [RZ] ;  /* 0x00000000fffff984 */ /* 0x000fe20000000800 */
[----:B------:R-:W-:Y:S01]  /*bb60*/  @!PT LDS RZ, [RZ] ;  /* 0x00000000fffff984 */ /* 0x000fe20000000800 */
[----:B------:R-:W-:Y:S01]  /*bb70*/  @!PT LDS RZ, [RZ] ;  /* 0x00000000fffff984 */ /* 0x000fe20000000800 */
[----:B------:R0:W-:Y:S01]  /*bb80*/  @P0 LDGSTS.E.BYPASS.LTC128B.128 [R25+0xec00], desc[UR38][R2.64], !P3 ;  /* 0x0ec0000002190fae */ /* 0x0001e2000d901d66 */
[----:B------:R-:W-:Y:S01]  /*bb90*/  MOV R13, R0 ;  /* 0x00000000000d7202 */ /* 0x000fe20000000f00 */
[----:B------:R-:W-:-:S07]  /*bba0*/  IMAD.MOV.U32 R6, RZ, RZ, R14 ;  /* 0x000000ffff067224 */ /* 0x000fce00078e000e */
[----:B0-----:R-:W-:Y:S05]  /*bbb0*/  WARPSYNC.COLLECTIVE R15, `(.L_x_12882) ;  /* 0x000000000f087348 */ /* 0x001fea0003c00000 */
[----:B------:R1:W2:Y:S02]  /*bbc0*/  SHFL.IDX P6, R14, R13, R12, R11 ;  /* 0x0000000c0d0e7389 */ /* 0x0002a400000c000b */
[----:B012---:R-:W-:Y:S01]  /*bbd0*/  ENDCOLLECTIVE ;  /* 0x000000000000791b */ /* 0x007fe20003800000 */
.L_x_12882:
[----:B------:R-:W-:Y:S01]  /*bbe0*/  MOV R13, R4 ;  /* 0x00000004000d7202 */ /* 0x000fe20000000f00 */
[----:B------:R-:W-:Y:S02]  /*bbf0*/  IMAD.MOV.U32 R12, RZ, RZ, 0x3 ;  /* 0x00000003ff0c7424 */ /* 0x000fe400078e00ff */
[----:B------:R-:W-:-:S07]  /*bc00*/  IMAD.MOV.U32 R21, RZ, RZ, R14 ;  /* 0x000000ffff157224 */ /* 0x000fce00078e000e */
[----:B------:R-:W-:Y:S05]  /*bc10*/  WARPSYNC.COLLECTIVE R15, `(.L_x_12883) ;  /* 0x000000000f087348 */ /* 0x000fea0003c00000 */
[----:B------:R0:W1:Y:S02]  /*bc20*/  SHFL.IDX P6, R14, R13, R12, R11 ;  /* 0x0000000c0d0e7389 */ /* 0x00006400000c000b */
[----:B01----:R-:W-:Y:S01]  /*bc30*/  ENDCOLLECTIVE ;  /* 0x000000000000791b */ /* 0x003fe20003800000 */
.L_x_12883:
[----:B------:R-:W-:Y:S02]  /*bc40*/  @P1 LEA R2, P0, R16, R21, 0x1 ;  /* 0x0000001510021211 */ /* 0x000fe400078008ff */
[----:B------:R-:W-:-:S03]  /*bc50*/  @P1 LEA R21, R22, UR45, 0x1 ;  /* 0x0000002d16151c11 */ /* 0x000fc6000f8e08ff */
[----:B------:R-:W-:Y:S01]  /*bc60*/  @P1 IMAD.X R3, RZ, RZ, R6, P0 ;  /* 0x000000ffff031224 */ /* 0x000fe200000e0606 */
[----:B------:R-:W-:-:S04]  /*bc70*/  ISETP.GE.AND P0, PT, R5, 0x31, PT ;  /* 0x000000310500780c */ /* 0x000fc80003f06270 */
[----:B------:R-:W-:Y:S01]  /*bc80*/  @!PT LDS RZ, [RZ] ;  /* 0x00000000fffff984 */ /* 0x000fe20000000800 */
[----:B------:R-:W-:Y:S01]  /*bc90*/  @!PT LDS RZ, [RZ] ;  /* 0x00000000fffff984 */ /* 0x000fe20000000800 */
[----:B------:R-:W-:Y:S01]  /*bca0*/  @!PT LDS RZ, [RZ] ;  /* 0x00000000fffff984 */ /* 0x000fe20000000800 */
[----:B------:R0:W-:Y:S01]  /*bcb0*/  @P1 LDGSTS.E.BYPASS.LTC128B.128 [R21+0xf400], desc[UR38][R2.64], !P3 ;  /* 0x0f40000002151fae */ /* 0x0001e2000d901d66 */
[----:B------:R-:W-:Y:S02]  /*bcc0*/  MOV R13, R0 ;  /* 0x00000000000d7202 */ /* 0x000fe40000000f00 */
[----:B------:R-:W-:-:S06]  /*bcd0*/  ISETP.GE.AND P1, PT, R5, 0x41, PT ;  /* 0x000000410500780c */ /* 0x000fcc0003f26270 */
[----:B------:R-:W-:Y:S01]  /*bce0*/  @P0 LEA R25, R22, UR45, 0x1 ;  /* 0x0000002d16190c11 */ /* 0x000fe2000f8e08ff */
[----:B------:R-:W-:-:S07]  /*bcf0*/  IMAD.MOV.U32 R7, RZ, RZ, R14 ;  /* 0x000000ffff077224 */ /* 0x000fce00078e000e */
[----:B0-----:R-:W-:Y:S05]  /*bd00*/  WARPSYNC.COLLECTIVE R15, `(.L_x_12884) ;  /* 0x000000000f087348 */ /* 0x001fea0003c00000 */
[----:B------:R1:W2:Y:S02]  /*bd10*/  SHFL.IDX P6, R14, R13, R12, R11 ;  /* 0x0000000c0d0e7389 */ /* 0x0002a400000c000b */
[----:B012---:R-:W-:Y:S01]  /*bd20*/  ENDCOLLECTIVE ;  /* 0x000000000000791b */ /* 0x007fe20003800000 */
.L_x_12884:
[----:B------:R-:W-:Y:S01]  /*bd30*/  @P1 LEA R21, R22, UR45, 0x1 ;  /* 0x0000002d16151c11 */ /* 0x000fe2000f8e08ff */
[----:B------:R-:W-:Y:S01]  /*bd40*/  IMAD.MOV.U32 R13, RZ, RZ, R4 ;  /* 0x000000ffff0d7224 */ /* 0x000fe200078e0004 */
[----:B------:R-:W-:Y:S02]  /*bd50*/  MOV R12, 0x4 ;  /* 0x00000004000c7802 */ /* 0x000fe40000000f00 */
[----:B------:R-:W-:-:S13]  /*bd60*/  @P0 LEA R2, P2, R16, R14, 0x1 ;  /* 0x0000000e10020211 */ /* 0x000fda00078408ff */
[----:B------:R-:W-:Y:S05]  /*bd70*/  WARPSYNC.COLLECTIVE R15, `(.L_x_12885) ;  /* 0x000000000f087348 */ /* 0x000fea0003c00000 */
[----:B------:R0:W1:Y:S02]  /*bd80*/  SHFL.IDX P6, R14, R13, R12, R11 ;  /* 0x0000000c0d0e7389 */ /* 0x00006400000c000b */
[----:B01----:R-:W-:Y:S01]  /*bd90*/  ENDCOLLECTIVE ;  /* 0x000000000000791b */ /* 0x003fe20003800000 */
.L_x_12885:
[----:B------:R-:W-:-:S05]  /*bda0*/  @P0 IMAD.X R3, RZ, RZ, R7, P2 ;  /* 0x000000ffff030224 */ /* 0x000fca00010e0607 */
[----:B------:R-:W-:Y:S01]  /*bdb0*/  @!PT LDS RZ, [RZ] ;  /* 0x00000000fffff984 */ /* 0x000fe20000000800 */
[----:B------:R-:W-:Y:S01]  /*bdc0*/  @!PT LDS RZ, [RZ] ;  /* 0x00000000fffff984 */ /* 0x000fe20000000800 */
[----:B------:R-:W-:Y:S01]  /*bdd0*/  @!PT LDS RZ, [RZ] ;  /* 0x00000000fffff984 */ /* 0x000fe20000000800 */
[----:B------:R0:W-:Y:S01]  /*bde0*/  @P0 LDGSTS.E.BYPASS.LTC128B.128 [R25+0xfc00], desc[UR38][R2.64], !P3 ;  /* 0x0fc0000002190fae */ /* 0x0001e2000d901d66 */
[----:B------:R-:W-:Y:S02]  /*bdf0*/  IMAD.MOV.U32 R13, RZ, RZ, R0 ;  /* 0x000000ffff0d7224 */ /* 0x000fe400078e0000 */
[----:B------:R-:W-:-:S07]  /*be00*/  IMAD.MOV.U32 R6, RZ, RZ, R14 ;  /* 0x000000ffff067224 */ /* 0x000fce00078e000e */
[----:B0-----:R-:W-:Y:S05]  /*be10*/  WARPSYNC.COLLECTIVE R15, `(.L_x_12886) ;  /* 0x000000000f087348 */ /* 0x001fea0003c00000 */
[----:B------:R1:W2:Y:S02]  /*be20*/  SHFL.IDX P6, R14, R13, R12, R11 ;  /* 0x0000000c0d0e7389 */ /* 0x0002a400000c000b */
[----:B012---:R-:W-:Y:S01]  /*be30*/  ENDCOLLECTIVE ;  /* 0x000000000000791b */ /* 0x007fe20003800000 */
.L_x_12886:
[----:B------:R-:W-:Y:S01]  /*be40*/  IMAD.MOV.U32 R13, RZ, RZ, R4 ;  /* 0x000000ffff0d7224 */ /* 0x000fe200078e0004 */
[----:B------:R-:W-:Y:S02]  /*be50*/  MOV R12, 0x5 ;  /* 0x00000005000c7802 */ /* 0x000fe40000000f00 */
[----:B------:R-:W-:-:S07]  /*be60*/  MOV R9, R14 ;  /* 0x0000000e00097202 */ /* 0x000fce0000000f00 */
[----:B------:R-:W-:Y:S05]  /*be70*/  WARPSYNC.COLLECTIVE R15, `(.L_x_12887) ;  /* 0x000000000f087348 */ /* 0x000fea0003c00000 */
[----:B------:R0:W1:Y:S02]  /*be80*/  SHFL.IDX P6, R14, R13, R12, R11 ;  /* 0x0000000c0d0e7389 */ /* 0x00006400000c000b */
[----:B01----:R-:W-:Y:S01]  /*be90*/  ENDCOLLECTIVE ;  /* 0x000000000000791b */ /* 0x003fe20003800000 */
.L_x_12887:
[----:B------:R-:W-:-:S05]  /*bea0*/  @P1 LEA R2, P0, R16, R9, 0x1 ;  /* 0x0000000910021211 */ /* 0x000fca00078008ff */
[----:B------:R-:W-:Y:S01]  /*beb0*/  @P1 IMAD.X R3, RZ, RZ, R6, P0 ;  /* 0x000000ffff031224 */ /* 0x000fe200000e0606 */
[----:B------:R-:W-:-:S04]  /*bec0*/  ISETP.GE.AND P0, PT, R5, 0x51, PT ;  /* 0x000000510500780c */ /* 0x000fc80003f06270 */
[----:B------:R-:W-:Y:S01]  /*bed0*/  @!PT LDS RZ, [RZ] ;  /* 0x00000000fffff984 */ /* 0x000fe20000000800 */
[----:B------:R-:W-:Y:S01]  /*bee0*/  @!PT LDS RZ, [RZ] ;  /* 0x00000000fffff984 */ /* 0x000fe20000000800 */
[----:B------:R-:W-:Y:S01]  /*bef0*/  @!PT LDS RZ, [RZ] ;  /* 0x00000000fffff984 */ /* 0x000fe20000000800 */
[----:B------:R0:W-:Y:S01]  /*bf00*/  @P1 LDGSTS.E.BYPASS.LTC128B.128 [R21+0x10400], desc[UR38][R2.64], !P3 ;  /* 0x1040000002151fae */ /* 0x0001e2000d901d66 */
[----:B------:R-:W-:Y:S01]  /*bf10*/  ISETP.GE.AND P1, PT, R5, 0x61, PT ;  /* 0x000000610500780c */ /* 0x000fe20003f26270 */
[----:B------:R-:W-:Y:S02]  /*bf20*/  IMAD.MOV.U32 R13, RZ, RZ, R0 ;  /* 0x000000ffff0d7224 */ /* 0x000fe400078e0000 */
[----:B------:R-:W-:-:S10]  /*bf30*/  IMAD.MOV.U32 R7, RZ, RZ, R14 ;  /* 0x000000ffff077224 */ /* 0x000fd400078e000e */
[----:B0-----:R-:W-:Y:S05]  /*bf40*/  WARPSYNC.COLLECTIVE R15, `(.L_x_12888) ;  /* 0x000000000f087348 */ /* 0x001fea0003c00000 */
[----:B------:R1:W2:Y:S02]  /*bf50*/  SHFL.IDX P6, R14, R13, R12, R11 ;  /* 0x0000000c0d0e7389 */ /* 0x0002a400000c000b */
[----:B012---:R-:W-:Y:S01]  /*bf60*/  ENDCOLLECTIVE ;  /* 0x000000000000791b */ /* 0x007fe20003800000 */
.L_x_12888:
[----:B------:R-:W-:Y:S02]  /*bf70*/  IMAD.MOV.U32 R13, RZ, RZ, R4 ;  /* 0x000000ffff0d7224 */ /* 0x000fe400078e0004 */
[----:B------:R-:W-:Y:S01]  /*bf80*/  IMAD.MOV.U32 R12, RZ, RZ, 0x6 ;  /* 0x00000006ff0c7424 */ /* 0x000fe200078e00ff */
[----:B------:R-:W-:-:S13]  /*bf90*/  @P0 LEA R2, P2, R16, R14, 0x1 ;  /* 0x0000000e10020211 */ /* 0x000fda00078408ff */
[----:B------:R-:W-:Y:S05]  /*bfa0*/  WARPSYNC.COLLECTIVE R15, `(.L_x_12889) ;  /* 0x000000000f087348 */ /* 0x000fea0003c00000 */
[----:B------:R0:W1:Y:S02]  /*bfb0*/  SHFL.IDX P6, R14, R13, R12, R11 ;  /* 0x0000000c0d0e7389 */ /* 0x00006400000c000b */
[----:B01----:R-:W-:Y:S01]  /*bfc0*/  ENDCOLLECTIVE ;  /* 0x000000000000791b */ /* 0x003fe20003800000 */
.L_x_12889:
[----:B------:R-:W-:Y:S02]  /*bfd0*/  @P0 IADD3.X R3, RZ, R7, RZ, P2, !PT ;  /* 0x00000007ff030210 */ /* 0x000fe400017fe4ff */
[----:B------:R-:W-:-:S05]  /*bfe0*/  @P0 LEA R7, R22, UR45, 0x1 ;  /* 0x0000002d16070c11 */ /* 0x000fca000f8e08ff */
[----:B------:R-:W-:Y:S01]  /*bff0*/  @!PT LDS RZ, [RZ] ;  /* 0x00000000fffff984 */ /* 0x000fe20000000800 */
[----:B------:R-:W-:Y:S01]  /*c000*/  @!PT LDS RZ, [RZ] ;  /* 0x00000000fffff984 */ /* 0x000fe20000000800 */
[----:B------:R-:W-:Y:S01]  /*c010*/  @!PT LDS RZ, [RZ] ;  /* 0x00000000fffff984 */ /* 0x000fe20000000800 */
[----:B------:R0:W-:Y:S01]  /*c020*/  @P0 LDGSTS.E.BYPASS.LTC128B.128 [R7+0x10c00], desc[UR38][R2.64], !P3 ;  /* 0x10c0000002070fae */ /* 0x0001e2000d901d66 */
[----:B------:R-:W-:Y:S01]  /*c030*/  IMAD.MOV.U32 R13, RZ, RZ, R0 ;  /* 0x000000ffff0d7224 */ /* 0x000fe200078e0000 */
[----:B------:R-:W-:-:S07]  /*c040*/  MOV R6, R14 ;  /* 0x0000000e00067202 */ /* 0x000fce0000000f00 */
[----:B0-----:R-:W-:Y:S05]  /*c050*/  WARPSYNC.COLLECTIVE R15, `(.L_x_12890) ;  /* 0x000000000f087348 */ /* 0x001fea0003c00000 */
[----:B------:R1:W2:Y:S02]  /*c060*/  SHFL.IDX P6, R14, R13, R12, R11 ;  /* 0x0000000c0d0e7389 */ /* 0x0002a400000c000b */
[----:B012---:R-:W-:Y:S01]  /*c070*/  ENDCOLLECTIVE ;  /* 0x000000000000791b */ /* 0x007fe20003800000 */
.L_x_12890:
[----:B------:R-:W-:Y:S02]  /*c080*/  IMAD.MOV.U32 R13, RZ, RZ, R4 ;  /* 0x000000ffff0d7224 */ /* 0x000fe400078e0004 */
[----:B------:R-:W-:Y:S02]  /*c090*/  IMAD.MOV.U32 R12, RZ, RZ, 0x7 ;  /* 0x00000007ff0c7424 */ /* 0x000fe400078e00ff */
[----:B------:R-:W-:-:S07]  /*c0a0*/  IMAD.MOV.U32 R9, RZ, RZ, R14 ;  /* 0x000000ffff097224 */ /* 0x000fce00078e000e */
[----:B------:R-:W-:Y:S05]  /*c0b0*/  WARPSYNC.COLLECTIVE R15, `(.L_x_12891) ;  /* 0x000000000f087348 */ /* 0x000fea0003c00000 */
[----:B------:R0:W1:Y:S02]  /*c0c0*/  SHFL.IDX P6, R14, R13, R12, R11 ;  /* 0x0000000c0d0e7389 */ /* 0x00006400000c000b */
[----:B01----:R-:W-:Y:S01]  /*c0d0*/  ENDCOLLECTIVE ;  /* 0x000000000000791b */ /* 0x003fe20003800000 */
.L_x_12891:
[----:B------:R-:W-:Y:S02]  /*c0e0*/  @P1 LEA R2, P0, R16, R9, 0x1 ;  /* 0x0000000910021211 */ /* 0x000fe400078008ff */
[----:B------:R-:W-:Y:S02]  /*c0f0*/  @P1 LEA R9, R22, UR45, 0x1 ;  /* 0x0000002d16091c11 */ /* 0x000fe4000f8e08ff */
[----:B------:R-:W-:-:S05]  /*c100*/  @P1 IADD3.X R3, RZ, R6, RZ, P0, !PT ;  /* 0x00000006ff031210 */ /* 0x000fca00007fe4ff */
        /* <DEDUP_REMOVED lines=9> */
.L_x_12892:
[----:B------:R-:W-:Y:S05]  /*c1a0*/  BRA `(.L_x_12893) ;  /* 0xffffffcc00287947 */ /* 0x000fea000383ffff */
.L_x_12840:
[----:B------:R-:W-:Y:S01]  /*c1b0*/  IMAD.MOV.U32 R13, RZ, RZ, R8 ;  /* 0x000000ffff0d7224 */ /* 0x000fe200078e0008 */
[----:B------:R-:W-:Y:S01]  /*c1c0*/  MOV R12, RZ ;  /* 0x000000ff000c7202 */ /* 0x000fe20000000f00 */
[----:B------:R-:W-:Y:S02]  /*c1d0*/  IMAD.MOV.U32 R11, RZ, RZ, 0x181f ;  /* 0x0000181fff0b7424 */ /* 0x000fe400078e00ff */
[----:B------:R-:W-:Y:S02]  /*c1e0*/  IMAD.MOV.U32 R15, RZ, RZ, -0x1 ;  /* 0xffffffffff0f7424 */ /* 0x000fe400078e00ff */
[----:B------:R-:W-:-:S07]  /*c1f0*/  IMAD R6, R24, 0xc0, R20 ;  /* 0x000000c018067824 */ /* 0x000fce00078e0214 */
[----:B------:R-:W-:Y:S05]  /*c200*/  WARPSYNC.COLLECTIVE R15, `(.L_x_12894) ;  /* 0x000000000f087348 */ /* 0x000fea0003c00000 */
[----:B------:R0:W1:Y:S02]  /*c210*/  SHFL.IDX P6, R14, R13, R12, R11 ;  /* 0x0000000c0d0e7389 */ /* 0x00006400000c000b */
[----:B01----:R-:W-:Y:S01]  /*c220*/  ENDCOLLECTIVE ;  /* 0x000000000000791b */ /* 0x003fe20003800000 */
.L_x_12894:
[----:B------:R-:W-:Y:S01]  /*c230*/  IMAD.MOV.U32 R13, RZ, RZ, R5 ;  /* 0x000000ffff0d7224 */ /* 0x000fe200078e0005 */
[----:B------:R-:W-:-:S07]  /*c240*/  MOV R2, R14 ;  /* 0x0000000e00027202 */ /* 0x000fce0000000f00 */
[----:B------:R-:W-:Y:S05]  /*c250*/  WARPSYNC.COLLECTIVE R15, `(.L_x_12895) ;  /* 0x000000000f087348 */ /* 0x000fea0003c00000 */
[----:B------:R0:W1:Y:S02]  /*c260*/  SHFL.IDX P6, R14, R13, R12, R11 ;  /* 0x0000000c0d0e7389 */ /* 0x00006400000c000b */
[----:B01----:R-:W-:Y:S01]  /*c270*/  ENDCOLLECTIVE ;  /* 0x000000000000791b */ /* 0x003fe20003800000 */
.L_x_12895:
[----:B------:R-:W-:Y:S02]  /*c280*/  ULDC UR4, c[0x0][0x288] ;  /* 0x0000a20000047ab9 */ /* 0x000fe40000000800 */
[----:B------:R-:W-:Y:S02]  /*c290*/  IMAD R4, R9, UR4, RZ ;  /* 0x0000000409047c24 */ /* 0x000fe4000f8e02ff */
[----:B------:R-:W-:-:S03]  /*c2a0*/  VIADD R9, R6, 0x10 ;  /* 0x0000001006097836 */ /* 0x000fc60000000000 */
[----:B------:R-:W-:Y:S01]  /*c2b0*/  ISETP.GE.AND P1, PT, R6, R4, PT ;  /* 0x000000040600720c */ /* 0x000fe20003f26270 */
[----:B------:R-:W-:Y:S01]  /*c2c0*/  IMAD.MOV.U32 R13, RZ, RZ, R8 ;  /* 0x000000ffff0d7224 */ /* 0x000fe200078e0008 */
[----:B------:R-:W-:-:S11]  /*c2d0*/  MOV R12, 0x1 ;  /* 0x00000001000c7802 */ /* 0x000fd60000000f00 */
[----:B------:R-:W-:Y:S02]  /*c2e0*/  @!P1 LEA R25, R22, UR45, 0x1 ;  /* 0x0000002d16199c11 */ /* 0x000fe4000f8e08ff */
[----:B------:R-:W-:-:S05]  /*c2f0*/  @!P1 LEA R14, P2, R16, R14, 0x1 ;  /* 0x0000000e100e9211 */ /* 0x000fca00078408ff */
[----:B------:R-:W-:Y:S01]  /*c300*/  @!P1 IMAD.X R3, RZ, RZ, R2, P2 ;  /* 0x000000ffff039224 */ /* 0x000fe200010e0602 */
[----:B------:R-:W-:-:S07]  /*c310*/  @!P1 MOV R2, R14 ;  /* 0x0000000e00029202 */ /* 0x000fce0000000f00 */
[----:B------:R-:W-:Y:S05]  /*c320*/  WARPSYNC.COLLECTIVE R15, `(.L_x_12896) ;  /* 0x000000000f087348 */ /* 0x000fea0003c00000 */
[----:B------:R0:W1:Y:S02]  /*c330*/  SHFL.IDX P6, R14, R13, R12, R11 ;  /* 0x0000000c0d0e7389 */ /* 0x00006400000c000b */
[----:B01----:R-:W-:Y:S01]  /*c340*/  ENDCOLLECTIVE ;  /* 0x000000000000791b */ /* 0x003fe20003800000 */
.L_x_12896:
[----:B------:R-:W-:Y:S01]  /*c350*/  @!PT LDS RZ, [RZ] ;  /* 0x00000000fffff984 */ /* 0x000fe20000000800 */
[----:B------:R-:W-:Y:S01]  /*c360*/  @!PT LDS RZ, [RZ] ;  /* 0x00000000fffff984 */ /* 0x000fe20000000800 */
[----:B------:R-:W-:Y:S01]  /*c370*/  @!PT LDS RZ, [RZ] ;  /* 0x00000000fffff984 */ /* 0x000fe20000000800 */
[----:B------:R0:W-:Y:S01]  /*c380*/  @!P1 LDGSTS.E.BYPASS.LTC128B.128 [R25+0x8400], desc[UR38][R2.64], !P0 ;  /* 0x0840000002199fae */ /* 0x0001e2000c101d66 */
[----:B------:R-:W-:Y:S01]  /*c390*/  ISETP.GE.AND P1, PT, R9, R4, PT ;  /* 0x000000040900720c */ /* 0x000fe20003f26270 */
[----:B------:R-:W-:Y:S02]  /*c3a0*/  VIADD R9, R6, 0x20 ;  /* 0x0000002006097836 */ /* 0x000fe40000000000 */
[----:B------:R-:W-:-:S10]  /*c3b0*/  IMAD.MOV.U32 R13, RZ, RZ, R5 ;  /* 0x000000ffff0d7224 */ /* 0x000fd400078e0005 */
[----:B0-----:R-:W-:Y:S01]  /*c3c0*/  @!P1 LEA R25, R22, UR45, 0x1 ;  /* 0x0000002d16199c11 */ /* 0x001fe2000f8e08ff */
[----:B------:R-:W-:-:S07]  /*c3d0*/  IMAD.MOV.U32 R10, RZ, RZ, R14 ;  /* 0x000000ffff0a7224 */ /* 0x000fce00078e000e */
[----:B------:R-:W-:Y:S05]  /*c3e0*/  WARPSYNC.COLLECTIVE R15, `(.L_x_12897) ;  /* 0x000000000f087348 */ /* 0x000fea0003c00000 */
[----:B------:R0:W1:Y:S02]  /*c3f0*/  SHFL.IDX P6, R14, R13, R12, R11 ;  /* 0x0000000c0d0e7389 */ /* 0x00006400000c000b */
[----:B01----:R-:W-:Y:S01]  /*c400*/  ENDCOLLECTIVE ;  /* 0x000000000000791b */ /* 0x003fe20003800000 */
.L_x_12897:
[----:B------:R-:W-:Y:S01]  /*c410*/  MOV R13, R8 ;  /* 0x00000008000d7202 */ /* 0x000fe20000000f00 */
[----:B------:R-:W-:Y:S01]  /*c420*/  IMAD.MOV.U32 R12, RZ, RZ, 0x2 ;  /* 0x00000002ff0c7424 */ /* 0x000fe200078e00ff */
[----:B------:R-:W-:-:S07]  /*c430*/  MOV R21, R14 ;  /* 0x0000000e00157202 */ /* 0x000fce0000000f00 */
[----:B------:R-:W-:Y:S05]  /*c440*/  WARPSYNC.COLLECTIVE R15, `(.L_x_12898) ;  /* 0x000000000f087348 */ /* 0x000fea0003c00000 */
[----:B------:R0:W1:Y:S02]  /*c450*/  SHFL.IDX P6, R14, R13, R12, R11 ;  /* 0x0000000c0d0e7389 */ /* 0x00006400000c000b */
[----:B01----:R-:W-:Y:S01]  /*c460*/  ENDCOLLECTIVE ;  /* 0x000000000000791b */ /* 0x003fe20003800000 */
.L_x_12898:
[----:B------:R-:W-:-:S05]  /*c470*/  @!P1 LEA R2, P2, R16, R21, 0x1 ;  /* 0x0000001510029211 */ /* 0x000fca00078408ff */
[----:B------:R-:W-:-:S05]  /*c480*/  @!P1 IMAD.X R3, RZ, RZ, R10, P2 ;  /* 0x000000ffff039224 */ /* 0x000fca00010e060a */
[----:B------:R-:W-:Y:S01]  /*c490*/  @!PT LDS RZ, [RZ] ;  /* 0x00000000fffff984 */ /* 0x000fe20000000800 */
[----:B------:R-:W-:Y:S01]  /*c4a0*/  @!PT LDS RZ, [RZ] ;  /* 0x00000000fffff984 */ /* 0x000fe20000000800 */
[----:B------:R-:W-:Y:S01]  /*c4b0*/  @!PT LDS RZ, [RZ] ;  /* 0x00000000fffff984 */ /* 0x000fe20000000800 */
[----:B------:R0:W-:Y:S01]  /*c4c0*/  @!P1 LDGSTS.E.BYPASS.LTC128B.128 [R25+0x8c00], desc[UR38][R2.64], !P0 ;  /* 0x08c0000002199fae */ /* 0x0001e2000c101d66 */
[----:B------:R-:W-:Y:S02]  /*c4d0*/  ISETP.GE.AND P1, PT, R9, R4, PT ;  /* 0x000000040900720c */ /* 0x000fe40003f26270 */
[----:B------:R-:W-:Y:S01]  /*c4e0*/  MOV R13, R5 ;  /* 0x00000005000d7202 */ /* 0x000fe20000000f00 */
[----:B------:R-:W-:-:S10]  /*c4f0*/  IMAD.MOV.U32 R9, RZ, RZ, R14 ;  /* 0x000000ffff097224 */ /* 0x000fd400078e000e */
[----:B0-----:R-:W-:Y:S05]  /*c500*/  WARPSYNC.COLLECTIVE R15, `(.L_x_12899) ;  /* 0x000000000f087348 */ /* 0x001fea0003c00000 */
[----:B------:R1:W2:Y:S02]  /*c510*/  SHFL.IDX P6, R14, R13, R12, R11 ;  /* 0x0000000c0d0e7389 */ /* 0x0002a400000c000b */
[----:B012---:R-:W-:Y:S01]  /*c520*/  ENDCOLLECTIVE ;  /* 0x000000000000791b */ /* 0x007fe20003800000 */
.L_x_12899:
[----:B------:R-:W-:Y:S02]  /*c530*/  @!P1 LEA R20, R22, UR45, 0x1 ;  /* 0x0000002d16149c11 */ /* 0x000fe4000f8e08ff */
[----:B------:R-:W-:Y:S01]  /*c540*/  MOV R13, R8 ;  /* 0x00000008000d7202 */ /* 0x000fe20000000f00 */
[----:B------:R-:W-:Y:S01]  /*c550*/  IMAD.MOV.U32 R12, RZ, RZ, 0x3 ;  /* 0x00000003ff0c7424 */ /* 0x000fe200078e00ff */
[----:B------:R-:W-:-:S13]  /*c560*/  @!P1 LEA R2, P2, R16, R14, 0x1 ;  /* 0x0000000e10029211 */ /* 0x000fda00078408ff */
[----:B------:R-:W-:Y:S05]  /*c570*/  WARPSYNC.COLLECTIVE R15, `(.L_x_12900) ;  /* 0x000000000f087348 */ /* 0x000fea0003c00000 */
[----:B------:R0:W1:Y:S02]  /*c580*/  SHFL.IDX P6, R14, R13, R12, R11 ;  /* 0x0000000c0d0e7389 */ /* 0x00006400000c000b */
[----:B01----:R-:W-:Y:S01]  /*c590*/  ENDCOLLECTIVE ;  /* 0x000000000000791b */ /* 0x003fe20003800000 */
.L_x_12900:
[----:B------:R-:W-:Y:S02]  /*c5a0*/  @!P1 IMAD.X R3, RZ, RZ, R9, P2 ;  /* 0x000000ffff039224 */ /* 0x000fe400010e0609 */
[----:B------:R-:W-:-:S03]  /*c5b0*/  VIADD R9, R6, 0x30 ;  /* 0x0000003006097836 */ /* 0x000fc60000000000 */
[----:B------:R-:W-:Y:S01]  /*c5c0*/  @!PT LDS RZ, [RZ] ;  /* 0x00000000fffff984 */ /* 0x000fe20000000800 */
[----:B------:R-:W-:Y:S01]  /*c5d0*/  @!PT LDS RZ, [RZ] ;  /* 0x00000000fffff984 */ /* 0x000fe20000000800 */
[----:B------:R-:W-:Y:S01]  /*c5e0*/  @!PT LDS RZ, [RZ] ;  /* 0x00000000fffff984 */ /* 0x000fe20000000800 */
[----:B------:R0:W-:Y:S02]  /*c5f0*/  @!P1 LDGSTS.E.BYPASS.LTC128B.128 [R20+0x9400], desc[UR38][R2.64], !P0 ;  /* 0x0940000002149fae */ /* 0x0001e4000c101d66 */
[----:B------:R-:W-:Y:S02]  /*c600*/  ISETP.GE.AND P1, PT, R9, R4, PT ;  /* 0x000000040900720c */ /* 0x000fe40003f26270 */
[----:B------:R-:W-:Y:S02]  /*c610*/  IADD3 R9, R6, 0x40, RZ ;  /* 0x0000004006097810 */ /* 0x000fe40007ffe0ff */
[----:B------:R-:W-:-:S09]  /*c620*/  MOV R13, R5 ;  /* 0x00000005000d7202 */ /* 0x000fd20000000f00 */
[----:B------:R-:W-:Y:S01]  /*c630*/  @!P1 LEA R25, R22, UR45, 0x1 ;  /* 0x0000002d16199c11 */ /* 0x000fe2000f8e08ff */
[----:B0-----:R-:W-:-:S07]  /*c640*/  IMAD.MOV.U32 R10, RZ, RZ, R14 ;  /* 0x000000ffff0a7224 */ /* 0x001fce00078e000e */
[----:B------:R-:W-:Y:S05]  /*c650*/  WARPSYNC.COLLECTIVE R15, `(.L_x_12901) ;  /* 0x000000000f087348 */ /* 0x000fea0003c00000 */
[----:B------:R0:W1:Y:S02]  /*c660*/  SHFL.IDX P6, R14, R13, R12, R11 ;  /* 0x0000000c0d0e7389 */ /* 0x00006400000c000b */
[----:B01----:R-:W-:Y:S01]  /*c670*/  ENDCOLLECTIVE ;  /* 0x000000000000791b */ /* 0x003fe20003800000 */
.L_x_12901:
[----:B------:R-:W-:Y:S02]  /*c680*/  IMAD.MOV.U32 R13, RZ, RZ, R8 ;  /* 0x000000ffff0d7224 */ /* 0x000fe400078e0008 */
[----:B------:R-:W-:Y:S02]  /*c690*/  IMAD.MOV.U32 R12, RZ, RZ, 0x4 ;  /* 0x00000004ff0c7424 */ /* 0x000fe400078e00ff */
[----:B------:R-:W-:-:S07]  /*c6a0*/  IMAD.MOV.U32 R21, RZ, RZ, R14 ;  /* 0x000000ffff157224 */ /* 0x000fce00078e000e */
[----:B------:R-:W-:Y:S05]  /*c6b0*/  WARPSYNC.COLLECTIVE R15, `(.L_x_12902) ;  /* 0x000000000f087348 */ /* 0x000fea0003c00000 */
[----:B------:R0:W1:Y:S02]  /*c6c0*/  SHFL.IDX P6, R14, R13, R12, R11 ;  /* 0x0000000c0d0e7389 */ /* 0x00006400000c000b */
[----:B01----:R-:W-:Y:S01]  /*c6d0*/  ENDCOLLECTIVE ;  /* 0x000000000000791b */ /* 0x003fe20003800000 */
.L_x_12902:
[----:B------:R-:W-:-:S05]  /*c6e0*/  @!P1 LEA R2, P2, R16, R21, 0x1 ;  /* 0x0000001510029211 */ /* 0x000fca00078408ff */
[----:B------:R-:W-:-:S05]  /*c6f0*/  @!P1 IMAD.X R3, RZ, RZ, R10, P2 ;  /* 0x000000ffff039224 */ /* 0x000fca00010e060a */
[----:B------:R-:W-:Y:S01]  /*c700*/  @!PT LDS RZ, [RZ] ;  /* 0x00000000fffff984 */ /* 0x000fe20000000800 */
[----:B------:R-:W-:Y:S01]  /*c710*/  @!PT LDS RZ, [RZ] ;  /* 0x00000000fffff984 */ /* 0x000fe20000000800 */
[----:B------:R-:W-:Y:S01]  /*c720*/  @!PT LDS RZ, [RZ] ;  /* 0x00000000fffff984 */ /* 0x000fe20000000800 */
[----:B------:R0:W-:Y:S01]  /*c730*/  @!P1 LDGSTS.E.BYPASS.LTC128B.128 [R25+0x9c00], desc[UR38][R2.64], !P0 ;  /* 0x09c0000002199fae */ /* 0x0001e2000c101d66 */
[----:B------:R-:W-:Y:S01]  /*c740*/  IMAD.MOV.U32 R13, RZ, RZ, R5 ;  /* 0x000000ffff0d7224 */ /* 0x000fe200078e0005 */
[----:B------:R-:W-:Y:S02]  /*c750*/  ISETP.GE.AND P1, PT, R9, R4, PT ;  /* 0x000000040900720c */ /* 0x000fe40003f26270 */
[----:B------:R-:W-:-:S11]  /*c760*/  MOV R9, R14 ;  /* 0x0000000e00097202 */ /* 0x000fd60000000f00 */
[----:B0-----:R-:W-:Y:S05]  /*c770*/  WARPSYNC.COLLECTIVE R15, `(.L_x_12903) ;  /* 0x000000000f087348 */ /* 0x001fea0003c00000 */
[----:B------:R1:W2:Y:S02]  /*c780*/  SHFL.IDX P6, R14, R13, R12, R11 ;  /* 0x0000000c0d0e7389 */ /* 0x0002a400000c000b */
[----:B012---:R-:W-:Y:S01]  /*c790*/  ENDCOLLECTIVE ;  /* 0x000000000000791b */ /* 0x007fe20003800000 */
.L_x_12903:
[----:B------:R-:W-:Y:S01]  /*c7a0*/  @!P1 LEA R20, R22, UR45, 0x1 ;  /* 0x0000002d16149c11 */ /* 0x000fe2000f8e08ff */
[----:B------:R-:W-:Y:S02]  /*c7b0*/  IMAD.MOV.U32 R13, RZ, RZ, R8 ;  /* 0x000000ffff0d7224 */ /* 0x000fe400078e0008 */
[----:B------:R-:W-:Y:S01]  /*c7c0*/  IMAD.MOV.U32 R12, RZ, RZ, 0x5 ;  /* 0x00000005ff0c7424 */ /* 0x000fe200078e00ff */
[----:B------:R-:W-:-:S13]  /*c7d0*/  @!P1 LEA R2, P2, R16, R14, 0x1 ;  /* 0x0000000e10029211 */ /* 0x000fda00078408ff */
[----:B------:R-:W-:Y:S05]  /*c7e0*/  WARPSYNC.COLLECTIVE R15, `(.L_x_12904) ;  /* 0x000000000f087348 */ /* 0x000fea0003c00000 */
[----:B------:R0:W1:Y:S02]  /*c7f0*/  SHFL.IDX P6, R14, R13, R12, R11 ;  /* 0x0000000c0d0e7389 */ /* 0x00006400000c000b */
[----:B01----:R-:W-:Y:S01]  /*c800*/  ENDCOLLECTIVE ;  /* 0x000000000000791b */ /* 0x003fe20003800000 */
.L_x_12904:
[----:B------:R-:W-:Y:S01]  /*c810*/  @!P1 IMAD.X R3, RZ, RZ, R9, P2 ;  /* 0x000000ffff039224 */ /* 0x000fe200010e0609 */
[----:B------:R-:W-:-:S04]  /*c820*/  IADD3 R9, R6, 0x50, RZ ;  /* 0x0000005006097810 */ /* 0x000fc80007ffe0ff */
[----:B------:R-:W-:Y:S01]  /*c830*/  @!PT LDS RZ, [RZ] ;  /* 0x00000000fffff984 */ /* 0x000fe20000000800 */
[----:B------:R-:W-:Y:S01]  /*c840*/  @!PT LDS RZ, [RZ] ;  /* 0x00000000fffff984 */ /* 0x000fe20000000800 */
[----:B------:R-:W-:Y:S01]  /*c850*/  @!PT LDS RZ, [RZ] ;  /* 0x00000000fffff984 */ /* 0x000fe20000000800 */
[----:B------:R0:W-:Y:S01]  /*c860*/  @!P1 LDGSTS.E.BYPASS.LTC128B.128 [R20+0xa400], desc[UR38][R2.64], !P0 ;  /* 0x0a40000002149fae */ /* 0x0001e2000c101d66 */
[----:B------:R-:W-:Y:S01]  /*c870*/  ISETP.GE.AND P1, PT, R9, R4, PT ;  /* 0x000000040900720c */ /* 0x000fe20003f26270 */
[----:B------:R-:W-:Y:S02]  /*c880*/  VIADD R9, R6, 0x60 ;  /* 0x0000006006097836 */ /* 0x000fe40000000000 */
[----:B------:R-:W-:-:S10]  /*c890*/  IMAD.MOV.U32 R13, RZ, RZ, R5 ;  /* 0x000000ffff0d7224 */ /* 0x000fd400078e0005 */
[----:B------:R-:W-:Y:S02]  /*c8a0*/  @!P1 LEA R25, R22, UR45, 0x1 ;  /* 0x0000002d16199c11 */ /* 0x000fe4000f8e08ff */
[----:B0-----:R-:W-:-:S07]  /*c8b0*/  MOV R10, R14 ;  /* 0x0000000e000a7202 */ /* 0x001fce0000000f00 */
[----:B------:R-:W-:Y:S05]  /*c8c0*/  WARPSYNC.COLLECTIVE R15, `(.L_x_12905) ;  /* 0x000000000f087348 */ /* 0x000fea0003c00000 */
[----:B------:R0:W1:Y:S02]  /*c8d0*/  SHFL.IDX P6, R14, R13, R12, R11 ;  /* 0x0000000c0d0e7389 */ /* 0x00006400000c000b */
[----:B01----:R-:W-:Y:S01]  /*c8e0*/  ENDCOLLECTIVE ;  /* 0x000000000000791b */ /* 0x003fe20003800000 */
.L_x_12905:
[----:B------:R-:W-:Y:S01]  /*c8f0*/  IMAD.MOV.U32 R13, RZ, RZ, R8 ;  /* 0x000000ffff0d7224 */ /* 0x000fe200078e0008 */
[----:B------:R-:W-:Y:S01]  /*c900*/  MOV R12, 0x6 ;  /* 0x00000006000c7802 */ /* 0x000fe20000000f00 */
[----:B------:R-:W-:-:S07]  /*c910*/  IMAD.MOV.U32 R21, RZ, RZ, R14 ;  /* 0x000000ffff157224 */ /* 0x000fce00078e000e */
[----:B------:R-:W-:Y:S05]  /*c920*/  WARPSYNC.COLLECTIVE R15, `(.L_x_12906) ;  /* 0x000000000f087348 */ /* 0x000fea0003c00000 */
[----:B------:R0:W1:Y:S02]  /*c930*/  SHFL.IDX P6, R14, R13, R12, R11 ;  /* 0x0000000c0d0e7389 */ /* 0x00006400000c000b */
[----:B01----:R-:W-:Y:S01]  /*c940*/  ENDCOLLECTIVE ;  /* 0x000000000000791b */ /* 0x003fe20003800000 */
.L_x_12906:
[----:B------:R-:W-:-:S04]  /*c950*/  @!P1 LEA R2, P2, R16, R21, 0x1 ;  /* 0x0000001510029211 */ /* 0x000fc800078408ff */
[----:B------:R-:W-:-:S05]  /*c960*/  @!P1 IADD3.X R3, RZ, R10, RZ, P2, !PT ;  /* 0x0000000aff039210 */ /* 0x000fca00017fe4ff */
[----:B------:R-:W-:Y:S01]  /*c970*/  @!PT LDS RZ, [RZ] ;  /* 0x00000000fffff984 */ /* 0x000fe20000000800 */
[----:B------:R-:W-:Y:S01]  /*c980*/  @!PT LDS RZ, [RZ] ;  /* 0x00000000fffff984 */ /* 0x000fe20000000800 */
[----:B------:R-:W-:Y:S01]  /*c990*/  @!PT LDS RZ, [RZ] ;  /* 0x00000000fffff984 */ /* 0x000fe20000000800 */
[----:B------:R0:W-:Y:S01]  /*c9a0*/  @!P1 LDGSTS.E.BYPASS.LTC128B.128 [R25+0xac00], desc[UR38][R2.64], !P0 ;  /* 0x0ac0000002199fae */ /* 0x0001e2000c101d66 */
[----:B------:R-:W-:Y:S01]  /*c9b0*/  ISETP.GE.AND P1, PT, R9, R4, PT ;  /* 0x000000040900720c */ /* 0x000fe20003f26270 */
[----:B------:R-:W-:Y:S02]  /*c9c0*/  IMAD.MOV.U32 R13, RZ, RZ, R5 ;  /* 0x000000ffff0d7224 */ /* 0x000fe400078e0005 */
[----:B------:R-:W-:-:S10]  /*c9d0*/  IMAD.MOV.U32 R9, RZ, RZ, R14 ;  /* 0x000000ffff097224 */ /* 0x000fd400078e000e */
[----:B0-----:R-:W-:Y:S05]  /*c9e0*/  WARPSYNC.COLLECTIVE R15, `(.L_x_12907) ;  /* 0x000000000f087348 */ /* 0x001fea0003c00000 */
[----:B------:R1:W2:Y:S02]  /*c9f0*/  SHFL.IDX P6, R14, R13, R12, R11 ;  /* 0x0000000c0d0e7389 */ /* 0x0002a400000c000b */
[----:B012---:R-:W-:Y:S01]  /*ca00*/  ENDCOLLECTIVE ;  /* 0x000000000000791b */ /* 0x007fe20003800000 */
.L_x_12907:
[----:B------:R-:W-:Y:S01]  /*ca10*/  @!P1 LEA R10, R22, UR45, 0x1 ;  /* 0x0000002d160a9c11 */ /* 0x000fe2000f8e08ff */
[----:B------:R-:W-:Y:S02]  /*ca20*/  IMAD.MOV.U32 R13, RZ, RZ, R8 ;  /* 0x000000ffff0d7224 */ /* 0x000fe400078e0008 */
[----:B------:R-:W-:Y:S01]  /*ca30*/  IMAD.MOV.U32 R12, RZ, RZ, 0x7 ;  /* 0x00000007ff0c7424 */ /* 0x000fe200078e00ff */
[----:B------:R-:W-:-:S13]  /*ca40*/  @!P1 LEA R2, P2, R16, R14, 0x1 ;  /* 0x0000000e10029211 */ /* 0x000fda00078408ff */
[----:B------:R-:W-:Y:S05]  /*ca50*/  WARPSYNC.COLLECTIVE R15, `(.L_x_12908) ;  /* 0x000000000f087348 */ /* 0x000fea0003c00000 */
[----:B------:R0:W1:Y:S02]  /*ca60*/  SHFL.IDX P6, R14, R13, R12, R11 ;  /* 0x0000000c0d0e7389 */ /* 0x00006400000c000b */
[----:B01----:R-:W-:Y:S01]  /*ca70*/  ENDCOLLECTIVE ;  /* 0x000000000000791b */ /* 0x003fe20003800000 */
.L_x_12908:
[----:B------:R-:W-:-:S05]  /*ca80*/  @!P1 IADD3.X R3, RZ, R9, RZ, P2, !PT ;  /* 0x00000009ff039210 */ /* 0x000fca00017fe4ff */
[----:B------:R-:W-:Y:S01]  /*ca90*/  @!PT LDS RZ, [RZ] ;  /* 0x00000000fffff984 */ /* 0x000fe20000000800 */
[----:B------:R-:W-:Y:S01]  /*caa0*/  @!PT LDS RZ, [RZ] ;  /* 0x00000000fffff984 */ /* 0x000fe20000000800 */
[----:B------:R-:W-:Y:S01]  /*cab0*/  @!PT LDS RZ, [RZ] ;  /* 0x00000000fffff984 */ /* 0x000fe20000000800 */
[----:B------:R0:W-:Y:S01]  /*cac0*/  @!P1 LDGSTS.E.BYPASS.LTC128B.128 [R10+0xb400], desc[UR38][R2.64], !P0 ;  /* 0x0b400000020a9fae */ /* 0x0001e2000c101d66 */
[----:B------:R-:W-:Y:S02]  /*cad0*/  IMAD.MOV.U32 R13, RZ, RZ, R5 ;  /* 0x000000ffff0d7224 */ /* 0x000fe400078e0005 */
[C---:B------:R-:W-:Y:S02]  /*cae0*/  VIADD R5, R6.reuse, 0x80 ;  /* 0x0000008006057836 */ /* 0x040fe40000000000 */
[----:B0-----:R-:W-:Y:S01]  /*caf0*/  VIADD R3, R6, 0x70 ;  /* 0x0000007006037836 */ /* 0x001fe20000000000 */
[----:B------:R-:W-:-:S07]  /*cb00*/  MOV R8, R14 ;  /* 0x0000000e00087202 */ /* 0x000fce0000000f00 */
[----:B------:R-:W-:Y:S05]  /*cb10*/  WARPSYNC.COLLECTIVE R15, `(.L_x_12909) ;  /* 0x000000000f087348 */ /* 0x000fea0003c00000 */
[----:B------:R0:W1:Y:S02]  /*cb20*/  SHFL.IDX P6, R14, R13, R12, R11 ;  /* 0x0000000c0d0e7389 */ /* 0x00006400000c000b */
[----:B01----:R-:W-:Y:S01]  /*cb30*/  ENDCOLLECTIVE ;  /* 0x000000000000791b */ /* 0x003fe20003800000 */
.L_x_12909:
[----:B------:R-:W-:Y:S01]  /*cb40*/  ISETP.GE.AND P1, PT, R3, R4, PT ;  /* 0x000000040300720c */ /* 0x000fe20003f26270 */
[----:B------:R-:W-:Y:S01]  /*cb50*/  IMAD.MOV.U32 R13, RZ, RZ, R7 ;  /* 0x000000ffff0d7224 */ /* 0x000fe200078e0007 */
[----:B------:R-:W-:-:S11]  /*cb60*/  MOV R12, RZ ;  /* 0x000000ff000c7202 */ /* 0x000fd60000000f00 */
[----:B------:R-:W-:Y:S02]  /*cb70*/  @!P1 LEA R25, R22, UR45, 0x1 ;  /* 0x0000002d16199c11 */ /* 0x000fe4000f8e08ff */
[----:B------:R-:W-:-:S13]  /*cb80*/  @!P1 LEA R2, P2, R16, R14, 0x1 ;  /* 0x0000000e10029211 */ /* 0x000fda00078408ff */
[----:B------:R-:W-:Y:S05]  /*cb90*/  WARPSYNC.COLLECTIVE R15, `(.L_x_12910) ;  /* 0x000000000f087348 */ /* 0x000fea0003c00000 */
[----:B------:R0:W1:Y:S02]  /*cba0*/  SHFL.IDX P6, R14, R13, R12, R11 ;  /* 0x0000000c0d0e7389 */ /* 0x00006400000c000b */
[----:B01----:R-:W-:Y:S01]  /*cbb0*/  ENDCOLLECTIVE ;  /* 0x000000000000791b */ /* 0x003fe20003800000 */
.L_x_12910:
[----:B------:R-:W-:-:S05]  /*cbc0*/  @!P1 IADD3.X R3, RZ, R8, RZ, P2, !PT ;  /* 0x00000008ff039210 */ /* 0x000fca00017fe4ff */
[----:B------:R-:W-:Y:S01]  /*cbd0*/  @!PT LDS RZ, [RZ] ;  /* 0x00000000fffff984 */ /* 0x000fe20000000800 */
[----:B------:R-:W-:Y:S01]  /*cbe0*/  @!PT LDS RZ, [RZ] ;  /* 0x00000000fffff984 */ /* 0x000fe20000000800 */
[----:B------:R-:W-:Y:S01]  /*cbf0*/  @!PT LDS RZ, [RZ] ;  /* 0x00000000fffff984 */ /* 0x000fe20000000800 */
[----:B------:R0:W-:Y:S01]  /*cc00*/  @!P1 LDGSTS.E.BYPASS.LTC128B.128 [R25+0xbc00], desc[UR38][R2.64], !P0 ;  /* 0x0bc0000002199fae */ /* 0x0001e2000c101d66 */
[----:B------:R-:W-:Y:S01]  /*cc10*/  ISETP.GE.AND P1, PT, R5, R4, PT ;  /* 0x000000040500720c */ /* 0x000fe20003f26270 */
[----:B------:R-:W-:Y:S02]  /*cc20*/  VIADD R5, R6, 0x90 ;  /* 0x0000009006057836 */ /* 0x000fe40000000000 */
[----:B------:R-:W-:Y:S02]  /*cc30*/  IMAD.MOV.U32 R13, RZ, RZ, R0 ;  /* 0x000000ffff0d7224 */ /* 0x000fe400078e0000 */
[----:B------:R-:W-:-:S08]  /*cc40*/  IMAD.MOV.U32 R9, RZ, RZ, R14 ;  /* 0x000000ffff097224 */ /* 0x000fd000078e000e */
[----:B0-----:R-:W-:Y:S05]  /*cc50*/  WARPSYNC.COLLECTIVE R15, `(.L_x_12911) ;  /* 0x000000000f087348 */ /* 0x001fea0003c00000 */
[----:B------:R1:W2:Y:S02]  /*cc60*/  SHFL.IDX P6, R14, R13, R12, R11 ;  /* 0x0000000c0d0e7389 */ /* 0x0002a400000c000b */
[----:B012---:R-:W-:Y:S01]  /*cc70*/  ENDCOLLECTIVE ;  /* 0x000000000000791b */ /* 0x007fe20003800000 */
.L_x_12911:
[----:B------:R-:W-:Y:S01]  /*cc80*/  MOV R13, R7 ;  /* 0x00000007000d7202 */ /* 0x000fe20000000f00 */
[----:B------:R-:W-:Y:S01]  /*cc90*/  IMAD.MOV.U32 R12, RZ, RZ, 0x1 ;  /* 0x00000001ff0c7424 */ /* 0x000fe200078e00ff */
[----:B------:R-:W-:-:S07]  /*cca0*/  MOV R21, R14 ;  /* 0x0000000e00157202 */ /* 0x000fce0000000f00 */
[----:B------:R-:W-:Y:S05]  /*ccb0*/  WARPSYNC.COLLECTIVE R15, `(.L_x_12912) ;  /* 0x000000000f087348 */ /* 0x000fea0003c00000 */
[----:B------:R0:W1:Y:S02]  /*ccc0*/  SHFL.IDX P6, R14, R13, R12, R11 ;  /* 0x0000000c0d0e7389 */ /* 0x00006400000c000b */
[----:B01----:R-:W-:Y:S01]  /*ccd0*/  ENDCOLLECTIVE ;  /* 0x000000000000791b */ /* 0x003fe20003800000 */
.L_x_12912:
[----:B------:R-:W-:Y:S02]  /*cce0*/  @!P1 LEA R2, P2, R16, R21, 0x1 ;  /* 0x0000001510029211 */ /* 0x000fe400078408ff */
[----:B------:R-:W-:-:S03]  /*ccf0*/  @!P1 LEA R21, R22, UR45, 0x1 ;  /* 0x0000002d16159c11 */ /* 0x000fc6000f8e08ff */
        /* <DEDUP_REMOVED lines=11> */
.L_x_12913:
[----:B------:R-:W-:Y:S01]  /*cdb0*/  MOV R13, R7 ;  /* 0x00000007000d7202 */ /* 0x000fe20000000f00 */
[----:B------:R-:W-:Y:S02]  /*cdc0*/  IMAD.MOV.U32 R12, RZ, RZ, 0x2 ;  /* 0x00000002ff0c7424 */ /* 0x000fe400078e00ff */
[----:B------:R-:W-:-:S07]  /*cdd0*/  IMAD.MOV.U32 R9, RZ, RZ, R14 ;  /* 0x000000ffff097224 */ /* 0x000fce00078e000e */
[----:B------:R-:W-:Y:S05]  /*cde0*/  WARPSYNC.COLLECTIVE R15, `(.L_x_12914) ;  /* 0x000000000f087348 */ /* 0x000fea0003c00000 */
[----:B------:R0:W1:Y:S02]  /*cdf0*/  SHFL.IDX P6, R14, R13, R12, R11 ;  /* 0x0000000c0d0e7389 */ /* 0x00006400000c000b */
[----:B01----:R-:W-:Y:S01]  /*ce00*/  ENDCOLLECTIVE ;  /* 0x000000000000791b */ /* 0x003fe20003800000 */
.L_x_12914:
[----:B------:R-:W-:Y:S02]  /*ce10*/  @!P1 LEA R2, P2, R16, R9, 0x1 ;  /* 0x0000000910029211 */ /* 0x000fe400078408ff */
[----:B------:R-:W-:-:S03]  /*ce20*/  @!P1 LEA R9, R22, UR45, 0x1 ;  /* 0x0000002d16099c11 */ /* 0x000fc6000f8e08ff */
[----:B------:R-:W-:-:S05]  /*ce30*/  @!P1 IMAD.X R3, RZ, RZ, R8, P2 ;  /* 0x000000ffff039224 */ /* 0x000fca00010e0608 */
[----:B------:R-:W-:Y:S01]  /*ce40*/  @!PT LDS RZ, [RZ] ;  /* 0x00000000fffff984 */ /* 0x000fe20000000800 */
[----:B------:R-:W-:Y:S01]  /*ce50*/  @!PT LDS RZ, [RZ] ;  /* 0x00000000fffff984 */ /* 0x000fe20000000800 */
[----:B------:R-:W-:Y:S01]  /*ce60*/  @!PT LDS RZ, [RZ] ;  /* 0x00000000fffff984 */ /* 0x000fe20000000800 */
[----:B------:R0:W-:Y:S01]  /*ce70*/  @!P1 LDGSTS.E.BYPASS.LTC128B.128 [R9+0xcc00], desc[UR38][R2.64], !P0 ;  /* 0x0cc0000002099fae */ /* 0x0001e2000c101d66 */
[----:B------:R-:W-:Y:S01]  /*ce80*/  MOV R13, R0 ;  /* 0x00000000000d7202 */ /* 0x000fe20000000f00 */
[----:B------:R-:W-:-:S07]  /*ce90*/  IMAD.MOV.U32 R5, RZ, RZ, R14 ;  /* 0x000000ffff057224 */ /* 0x000fce00078e000e */
[----:B0-----:R-:W-:Y:S05]  /*cea0*/  WARPSYNC.COLLECTIVE R15, `(.L_x_12915) ;  /* 0x000000000f087348 */ /* 0x001fea0003c00000 */
[----:B------:R1:W2:Y:S02]  /*ceb0*/  SHFL.IDX P6, R14, R13, R12, R11 ;  /* 0x0000000c0d0e7389 */ /* 0x0002a400000c000b */
[----:B012---:R-:W-:Y:S01]  /*cec0*/  ENDCOLLECTIVE ;  /* 0x000000000000791b */ /* 0x007fe20003800000 */
.L_x_12915:
[----:B------:R-:W-:-:S05]  /*ced0*/  VIADD R3, R6, 0xa0 ;  /* 0x000000a006037836 */ /* 0x000fca0000000000 */
[----:B------:R-:W-:Y:S02]  /*cee0*/  ISETP.GE.AND P1, PT, R3, R4, PT ;  /* 0x000000040300720c */ /* 0x000fe40003f26270 */
[----:B------:R-:W-:Y:S01]  /*cef0*/  MOV R13, R7 ;  /* 0x00000007000d7202 */ /* 0x000fe20000000f00 */
[----:B------:R-:W-:-:S10]  /*cf00*/  IMAD.MOV.U32 R12, RZ, RZ, 0x3 ;  /* 0x00000003ff0c7424 */ /* 0x000fd400078e00ff */
[----:B------:R-:W-:-:S13]  /*cf10*/  @!P1 LEA R2, P2, R16, R14, 0x1 ;  /* 0x0000000e10029211 */ /* 0x000fda00078408ff */
[----:B------:R-:W-:Y:S05]  /*cf20*/  WARPSYNC.COLLECTIVE R15, `(.L_x_12916) ;  /* 0x000000000f087348 */ /* 0x000fea0003c00000 */
[----:B------:R0:W1:Y:S02]  /*cf30*/  SHFL.IDX P6, R14, R13, R12, R11 ;  /* 0x0000000c0d0e7389 */ /* 0x00006400000c000b */
[----:B01----:R-:W-:Y:S01]  /*cf40*/  ENDCOLLECTIVE ;  /* 0x000000000000791b */ /* 0x003fe20003800000 */
.L_x_12916:
[----:B------:R-:W-:Y:S01]  /*cf50*/  @!P1 IMAD.X R3, RZ, RZ, R5, P2 ;  /* 0x000000ffff039224 */ /* 0x000fe200010e0605 */
[----:B------:R-:W-:-:S05]  /*cf60*/  @!P1 LEA R5, R22, UR45, 0x1 ;  /* 0x0000002d16059c11 */ /* 0x000fca000f8e08ff */
        /* <DEDUP_REMOVED lines=9> */
.L_x_12917:
[----:B------:R-:W-:Y:S05]  /*d000*/  BRA `(.L_x_12918) ;  /* 0xffffffc800cc7947 */ /* 0x000fea000383ffff */
.L_x_12841:
[----:B0-----:R-:W-:-:S04]  /*d010*/  IMAD.U32 R3, RZ, RZ, UR45 ;  /* 0x0000002dff037e24 */ /* 0x001fc8000f8e00ff */
[----:B------:R0:W1:Y:S03]  /*d020*/  SYNCS.PHASECHK.TRANS64.TRYWAIT P0, [R3+URZ+0x16820], R0 ;  /* 0x01682000030075a7 */ /* 0x000066000800017f */
[----:B-1----:R-:W-:Y:S05]  /*d030*/  @!P0 NANOSLEEP.SYNCS 0x989680 ;  /* 0x009896800000895d */ /* 0x002fea0003900000 */
[----:B------:R-:W1:Y:S02]  /*d040*/  @!P0 SYNCS.PHASECHK.TRANS64 P0, [R3+URZ+0x16820], R0 ;  /* 0x01682000030085a7 */ /* 0x000e64000800007f */
[----:B-1----:R-:W-:Y:S05]  /*d050*/  @!P0 BRA `(.L_x_12841) ;  /* 0xfffffffc00ec8947 */ /* 0x002fea000383ffff */
[----:B------:R-:W-:Y:S05]  /*d060*/  BRA `(.L_x_12919) ;  /* 0xffffffc800fc7947 */ /* 0x000fea000383ffff */
.L_x_12845:
[----:B0-----:R0:W1:Y:S02]  /*d070*/  SYNCS.PHASECHK.TRANS64.TRYWAIT P0, [R7+URZ+0x16840], R2 ;  /* 0x01684002070075a7 */ /* 0x001064000800017f */
[----:B-1----:R-:W-:Y:S05]  /*d080*/  @!P0 NANOSLEEP.SYNCS 0x989680 ;  /* 0x009896800000895d */ /* 0x002fea0003900000 */
[----:B------:R-:W1:Y:S02]  /*d090*/  @!P0 SYNCS.PHASECHK.TRANS64 P0, [R7+URZ+0x16840], R2 ;  /* 0x01684002070085a7 */ /* 0x000e64000800007f */
[----:B-1----:R-:W-:Y:S05]  /*d0a0*/  @!P0 BRA `(.L_x_12845) ;  /* 0xfffffffc00f08947 */ /* 0x002fea000383ffff */
[----:B------:R-:W-:Y:S05]  /*d0b0*/  BRA `(.L_x_12920) ;  /* 0xffffffcc00e07947 */ /* 0x000fea000383ffff */
.L_x_12846:
        /* <DEDUP_REMOVED lines=8> */
.L_x_12922:
[----:B------:R-:W-:Y:S05]  /*d140*/  BSYNC B1 ;  /* 0x0000000000017941 */ /* 0x000fea0003800000 */
.L_x_12921:
[----:B------:R-:W-:Y:S01]  /*d150*/  IMAD.MOV.U32 R13, RZ, RZ, R10 ;  /* 0x000000ffff0d7224 */ /* 0x000fe200078e000a */
[----:B------:R-:W-:Y:S01]  /*d160*/  MOV R11, 0x181f ;  /* 0x0000181f000b7802 */ /* 0x000fe20000000f00 */
[----:B------:R-:W-:Y:S01]  /*d170*/  IMAD.MOV.U32 R12, RZ, RZ, RZ ;  /* 0x000000ffff0c7224 */ /* 0x000fe200078e00ff */
[----:B------:R-:W-:Y:S01]  /*d180*/  MOV R3, R14 ;  /* 0x0000000e00037202 */ /* 0x000fe20000000f00 */
[----:B------:R-:W-:Y:S01]  /*d190*/  IMAD.MOV.U32 R15, RZ, RZ, -0x1 ;  /* 0xffffffffff0f7424 */ /* 0x000fe200078e00ff */
[----:B------:R-:W-:-:S07]  /*d1a0*/  LEA R9, R9, UR45, 0x1 ;  /* 0x0000002d09097c11 */ /* 0x000fce000f8e08ff */
[----:B------:R-:W-:Y:S05]  /*d1b0*/  WARPSYNC.COLLECTIVE R15, `(.L_x_12923) ;  /* 0x000000000f087348 */ /* 0x000fea0003c00000 */
[----:B------:R0:W1:Y:S02]  /*d1c0*/  SHFL.IDX P6, R14, R13, R12, R11 ;  /* 0x0000000c0d0e7389 */ /* 0x00006400000c000b */
[----:B01----:R-:W-:Y:S01]  /*d1d0*/  ENDCOLLECTIVE ;  /* 0x000000000000791b */ /* 0x003fe20003800000 */
.L_x_12923:
[----:B------:R-:W-:Y:S01]  /*d1e0*/  IMAD.SHL.U32 R15, R16, 0x2, RZ ;  /* 0x00000002100f7824 */ /* 0x000fe200078e00ff */
[----:B------:R-:W-:Y:S01]  /*d1f0*/  MOV R12, 0x1 ;  /* 0x00000001000c7802 */ /* 0x000fe20000000f00 */
[----:B------:R-:W-:Y:S01]  /*d200*/  IMAD.MOV.U32 R13, RZ, RZ, R19 ;  /* 0x000000ffff0d7224 */ /* 0x000fe200078e0013 */
[----:B------:R-:W-:-:S04]  /*d210*/  MOV R2, R14 ;  /* 0x0000000e00027202 */ /* 0x000fc80000000f00 */
[----:B------:R-:W-:Y:S01]  /*d220*/  IADD3 R2, P0, R2, R15, RZ ;  /* 0x0000000f02027210 */ /* 0x000fe20007f1e0ff */
[----:B------:R-:W-:-:S04]  /*d230*/  IMAD.MOV.U32 R15, RZ, RZ, -0x1 ;  /* 0xffffffffff0f7424 */ /* 0x000fc800078e00ff */
[----:B------:R-:W-:-:S08]  /*d240*/  IMAD.X R3, RZ, RZ, R3, P0 ;  /* 0x000000ffff037224 */ /* 0x000fd000000e0603 */
[----:B------:R-:W-:Y:S05]  /*d250*/  WARPSYNC.COLLECTIVE R15, `(.L_x_12924) ;  /* 0x000000000f087348 */ /* 0x000fea0003c00000 */
[----:B------:R0:W1:Y:S02]  /*d260*/  SHFL.IDX P6, R14, R13, R12, R11 ;  /* 0x0000000c0d0e7389 */ /* 0x00006400000c000b */
[----:B01----:R-:W-:Y:S01]  /*d270*/  ENDCOLLECTIVE ;  /* 0x000000000000791b */ /* 0x003fe20003800000 */
.L_x_12924:
[----:B------:R-:W-:Y:S01]  /*d280*/  @!PT LDS RZ, [RZ] ;  /* 0x00000000fffff984 */ /* 0x000fe20000000800 */
[----:B------:R-:W-:Y:S01]  /*d290*/  @!PT LDS RZ, [RZ] ;  /* 0x00000000fffff984 */ /* 0x000fe20000000800 */
[----:B------:R-:W-:Y:S01]  /*d2a0*/  @!PT LDS RZ, [RZ] ;  /* 0x00000000fffff984 */ /* 0x000fe20000000800 */
[----:B------:R0:W-:Y:S01]  /*d2b0*/  LDGSTS.E.BYPASS.LTC128B.128 [R9+0xe400], desc[UR38][R2.64], !P2 ;  /* 0x0e40000002097fae */ /* 0x0001e2000d101d66 */
[----:B------:R-:W-:Y:S01]  /*d2c0*/  MOV R13, R10 ;  /* 0x0000000a000d7202 */ /* 0x000fe20000000f00 */
[----:B0-----:R-:W-:-:S07]  /*d2d0*/  IMAD.MOV.U32 R3, RZ, RZ, R14 ;  /* 0x000000ffff037224 */ /* 0x001fce00078e000e */
[----:B------:R-:W-:Y:S05]  /*d2e0*/  WARPSYNC.COLLECTIVE R15, `(.L_x_12925) ;  /* 0x000000000f087348 */ /* 0x000fea0003c00000 */
[----:B------:R0:W1:Y:S02]  /*d2f0*/  SHFL.IDX P6, R14, R13, R12, R11 ;  /* 0x0000000c0d0e7389 */ /* 0x00006400000c000b */
[----:B01----:R-:W-:Y:S01]  /*d300*/  ENDCOLLECTIVE ;  /* 0x000000000000791b */ /* 0x003fe20003800000 */
.L_x_12925:
[----:B------:R-:W-:Y:S02]  /*d310*/  IMAD.SHL.U32 R15, R16, 0x2, RZ ;  /* 0x00000002100f7824 */ /* 0x000fe400078e00ff */
[----:B------:R-:W-:Y:S02]  /*d320*/  IMAD.MOV.U32 R13, RZ, RZ, R19 ;  /* 0x000000ffff0d7224 */ /* 0x000fe400078e0013 */
[----:B------:R-:W-:Y:S02]  /*d330*/  IMAD.MOV.U32 R12, RZ, RZ, 0x2 ;  /* 0x00000002ff0c7424 */ /* 0x000fe400078e00ff */
[----:B------:R-:W-:-:S05]  /*d340*/  IMAD.MOV.U32 R2, RZ, RZ, R14 ;  /* 0x000000ffff027224 */ /* 0x000fca00078e000e */
[----:B------:R-:W-:Y:S02]  /*d350*/  IADD3 R2, P0, R2, R15, RZ ;  /* 0x0000000f02027210 */ /* 0x000fe40007f1e0ff */
[----:B------:R-:W-:Y:S02]  /*d360*/  MOV R15, 0xffffffff ;  /* 0xffffffff000f7802 */ /* 0x000fe40000000f00 */
[----:B------:R-:W-:-:S09]  /*d370*/  IADD3.X R3, RZ, R3, RZ, P0, !PT ;  /* 0x00000003ff037210 */ /* 0x000fd200007fe4ff */
[----:B------:R-:W-:Y:S05]  /*d380*/  WARPSYNC.COLLECTIVE R15, `(.L_x_12926) ;  /* 0x000000000f087348 */ /* 0x000fea0003c00000 */
[----:B------:R0:W1:Y:S02]  /*d390*/  SHFL.IDX P6, R14, R13, R12, R11 ;  /* 0x0000000c0d0e7389 */ /* 0x00006400000c000b */
[----:B01----:R-:W-:Y:S01]  /*d3a0*/  ENDCOLLECTIVE ;  /* 0x000000000000791b */ /* 0x003fe20003800000 */
.L_x_12926:
[----:B------:R-:W-:Y:S01]  /*d3b0*/  @!PT LDS RZ, [RZ] ;  /* 0x00000000fffff984 */ /* 0x000fe20000000800 */
[----:B------:R-:W-:Y:S01]  /*d3c0*/  @!PT LDS RZ, [RZ] ;  /* 0x00000000fffff984 */ /* 0x000fe20000000800 */
[----:B------:R-:W-:Y:S01]  /*d3d0*/  @!PT LDS RZ, [RZ] ;  /* 0x00000000fffff984 */ /* 0x000fe20000000800 */
[----:B------:R0:W-:Y:S01]  /*d3e0*/  LDGSTS.E.BYPASS.LTC128B.128 [R9+0xec00], desc[UR38][R2.64], !P2 ;  /* 0x0ec0000002097fae */ /* 0x0001e2000d101d66 */
[----:B------:R-:W-:Y:S02]  /*d3f0*/  IMAD.MOV.U32 R13, RZ, RZ, R10 ;  /* 0x000000ffff0d7224 */ /* 0x000fe400078e000a */
[----:B0-----:R-:W-:-:S07]  /*d400*/  IMAD.MOV.U32 R3, RZ, RZ, R14 ;  /* 0x000000ffff037224 */ /* 0x001fce00078e000e */
[----:B------:R-:W-:Y:S05]  /*d410*/  WARPSYNC.COLLECTIVE R15, `(.L_x_12927) ;  /* 0x000000000f087348 */ /* 0x000fea0003c00000 */
[----:B------:R0:W1:Y:S02]  /*d420*/  SHFL.IDX P6, R14, R13, R12, R11 ;  /* 0x0000000c0d0e7389 */ /* 0x00006400000c000b */
[----:B01----:R-:W-:Y:S01]  /*d430*/  ENDCOLLECTIVE ;  /* 0x000000000000791b */ /* 0x003fe20003800000 */
.L_x_12927:
[----:B------:R-:W-:Y:S01]  /*d440*/  SHF.L.U32 R15, R16, 0x1, RZ ;  /* 0x00000001100f7819 */ /* 0x000fe200000006ff */
[----:B------:R-:W-:Y:S01]  /*d450*/  IMAD.MOV.U32 R12, RZ, RZ, 0x3 ;  /* 0x00000003ff0c7424 */ /* 0x000fe200078e00ff */
[----:B------:R-:W-:Y:S01]  /*d460*/  MOV R13, R19 ;  /* 0x00000013000d7202 */ /* 0x000fe20000000f00 */
[----:B------:R-:W-:-:S05]  /*d470*/  IMAD.MOV.U32 R2, RZ, RZ, R14 ;  /* 0x000000ffff027224 */ /* 0x000fca00078e000e */
[----:B------:R-:W-:Y:S01]  /*d480*/  IADD3 R2, P0, R2, R15, RZ ;  /* 0x0000000f02027210 */ /* 0x000fe20007f1e0ff */
[----:B------:R-:W-:-:S04]  /*d490*/  IMAD.MOV.U32 R15, RZ, RZ, -0x1 ;  /* 0xffffffffff0f7424 */ /* 0x000fc800078e00ff */
[----:B------:R-:W-:-:S08]  /*d4a0*/  IMAD.X R3, RZ, RZ, R3, P0 ;  /* 0x000000ffff037224 */ /* 0x000fd000000e0603 */
[----:B------:R-:W-:Y:S05]  /*d4b0*/  WARPSYNC.COLLECTIVE R15, `(.L_x_12928) ;  /* 0x000000000f087348 */ /* 0x000fea0003c00000 */
[----:B------:R0:W1:Y:S02]  /*d4c0*/  SHFL.IDX P6, R14, R13, R12, R11 ;  /* 0x0000000c0d0e7389 */ /* 0x00006400000c000b */
[----:B01----:R-:W-:Y:S01]  /*d4d0*/  ENDCOLLECTIVE ;  /* 0x000000000000791b */ /* 0x003fe20003800000 */
.L_x_12928:
[----:B------:R-:W-:Y:S01]  /*d4e0*/  @!PT LDS RZ, [RZ] ;  /* 0x00000000fffff984 */ /* 0x000fe20000000800 */
[----:B------:R-:W-:Y:S01]  /*d4f0*/  @!PT LDS RZ, [RZ] ;  /* 0x00000000fffff984 */ /* 0x000fe20000000800 */
[----:B------:R-:W-:Y:S01]  /*d500*/  @!PT LDS RZ, [RZ] ;  /* 0x00000000fffff984 */ /* 0x000fe20000000800 */
[----:B------:R0:W-:Y:S01]  /*d510*/  LDGSTS.E.BYPASS.LTC128B.128 [R9+0xf400], desc[UR38][R2.64], !P2 ;  /* 0x0f40000002097fae */ /* 0x0001e2000d101d66 */
[----:B------:R-:W-:Y:S01]  /*d520*/  IMAD.MOV.U32 R13, RZ, RZ, R10 ;  /* 0x000000ffff0d7224 */ /* 0x000fe200078e000a */
[----:B0-----:R-:W-:-:S07]  /*d530*/  MOV R3, R14 ;  /* 0x0000000e00037202 */ /* 0x001fce0000000f00 */
[----:B------:R-:W-:Y:S05]  /*d540*/  WARPSYNC.COLLECTIVE R15, `(.L_x_12929) ;  /* 0x000000000f087348 */ /* 0x000fea0003c00000 */
[----:B------:R0:W1:Y:S02]  /*d550*/  SHFL.IDX P6, R14, R13, R12, R11 ;  /* 0x0000000c0d0e7389 */ /* 0x00006400000c000b */
[----:B01----:R-:W-:Y:S01]  /*d560*/  ENDCOLLECTIVE ;  /* 0x000000000000791b */ /* 0x003fe20003800000 */
.L_x_12929:
        /* <DEDUP_REMOVED lines=10> */
.L_x_12930:
        /* <DEDUP_REMOVED lines=9> */
.L_x_12931:
        /* <DEDUP_REMOVED lines=10> */
.L_x_12932:
        /* <DEDUP_REMOVED lines=9> */
.L_x_12933:
        /* <DEDUP_REMOVED lines=10> */
.L_x_12934:
        /* <DEDUP_REMOVED lines=9> */
.L_x_12935:
        /* <DEDUP_REMOVED lines=10> */
.L_x_12936:
[----:B------:R-:W-:Y:S01]  /*d9a0*/  @!PT LDS RZ, [RZ] ;  /* 0x00000000fffff984 */ /* 0x000fe20000000800 */
[----:B------:R-:W-:Y:S01]  /*d9b0*/  @!PT LDS RZ, [RZ] ;  /* 0x00000000fffff984 */ /* 0x000fe20000000800 */
[----:B------:R-:W-:Y:S01]  /*d9c0*/  @!PT LDS RZ, [RZ] ;  /* 0x00000000fffff984 */ /* 0x000fe20000000800 */
[----:B------:R0:W-:Y:S01]  /*d9d0*/  LDGSTS.E.BYPASS.LTC128B.128 [R9+0x11400], desc[UR38][R2.64], !P2 ;  /* 0x1140000002097fae */ /* 0x0001e2000d101d66 */
[----:B------:R-:W-:Y:S01]  /*d9e0*/  MOV R13, R10 ;  /* 0x0000000a000d7202 */ /* 0x000fe20000000f00 */
[----:B------:R-:W-:-:S07]  /*d9f0*/  IMAD.MOV.U32 R19, RZ, RZ, R14 ;  /* 0x000000ffff137224 */ /* 0x000fce00078e000e */
[----:B0-----:R-:W-:Y:S05]  /*da00*/  WARPSYNC.COLLECTIVE R15, `(.L_x_12937) ;  /* 0x000000000f087348 */ /* 0x001fea0003c00000 */
[----:B------:R1:W2:Y:S02]  /*da10*/  SHFL.IDX P6, R14, R13, R12, R11 ;  /* 0x0000000c0d0e7389 */ /* 0x0002a400000c000b */
[----:B012---:R-:W-:Y:S01]  /*da20*/  ENDCOLLECTIVE ;  /* 0x000000000000791b */ /* 0x007fe20003800000 */
.L_x_12937:
[----:B------:R-:W-:Y:S05]  /*da30*/  BRA `(.L_x_12938) ;  /* 0xffffffc800907947 */ /* 0x000fea000383ffff */
.L_x_12851:
[----:B0-----:R0:W1:Y:S02]  /*da40*/  SYNCS.PHASECHK.TRANS64.TRYWAIT P0, [R7+URZ+0x16860], R2 ;  /* 0x01686002070075a7 */ /* 0x001064000800017f */
[----:B-1----:R-:W-:Y:S05]  /*da50*/  @!P0 NANOSLEEP.SYNCS 0x989680 ;  /* 0x009896800000895d */ /* 0x002fea0003900000 */
[----:B------:R-:W1:Y:S02]  /*da60*/  @!P0 SYNCS.PHASECHK.TRANS64 P0, [R7+URZ+0x16860], R2 ;  /* 0x01686002070085a7 */ /* 0x000e64000800007f */
[----:B-1----:R-:W-:Y:S05]  /*da70*/  @!P0 BRA `(.L_x_12851) ;  /* 0xfffffffc00f08947 */ /* 0x002fea000383ffff */
[----:B------:R-:W-:Y:S05]  /*da80*/  BRA `(.L_x_12939) ;  /* 0xffffffc800f07947 */ /* 0x000fea000383ffff */
.L_x_12852:
        /* <DEDUP_REMOVED lines=8> */
.L_x_12941:
[----:B------:R-:W-:Y:S05]  /*db10*/  BSYNC B1 ;  /* 0x0000000000017941 */ /* 0x000fea0003800000 */
.L_x_12940:
[----:B------:R-:W-:Y:S01]  /*db20*/  MOV R13, R17 ;  /* 0x00000011000d7202 */ /* 0x000fe20000000f00 */
[----:B------:R-:W-:Y:S01]  /*db30*/  IMAD.MOV.U32 R12, RZ, RZ, RZ ;  /* 0x000000ffff0c7224 */ /* 0x000fe200078e00ff */
[----:B------:R-:W-:Y:S01]  /*db40*/  MOV R15, 0xffffffff ;  /* 0xffffffff000f7802 */ /* 0x000fe20000000f00 */
[----:B------:R-:W-:Y:S01]  /*db50*/  IMAD.MOV.U32 R11, RZ, RZ, 0x181f ;  /* 0x0000181fff0b7424 */ /* 0x000fe200078e00ff */
[----:B------:R-:W-:Y:S01]  /*db60*/  ISETP.LT.OR P2, PT, R4, 0x1, P1 ;  /* 0x000000010400780c */ /* 0x000fe20000f41670 */
[----:B------:R-:W-:Y:S01]  /*db70*/  IMAD.MOV.U32 R3, RZ, RZ, R14 ;  /* 0x000000ffff037224 */ /* 0x000fe200078e000e */
[----:B------:R-:W-:-:S11]  /*db80*/  LEA R8, R8, UR45, 0x1 ;  /* 0x0000002d08087c11 */ /* 0x000fd6000f8e08ff */
[----:B------:R-:W-:Y:S05]  /*db90*/  WARPSYNC.COLLECTIVE R15, `(.L_x_12942) ;  /* 0x000000000f087348 */ /* 0x000fea0003c00000 */
[----:B------:R0:W1:Y:S02]  /*dba0*/  SHFL.IDX P6, R14, R13, R12, R11 ;  /* 0x0000000c0d0e7389 */ /* 0x00006400000c000b */
[----:B01----:R-:W-:Y:S01]  /*dbb0*/  ENDCOLLECTIVE ;  /* 0x000000000000791b */ /* 0x003fe20003800000 */
.L_x_12942:
[----:B------:R-:W-:Y:S01]  /*dbc0*/  IMAD.MOV.U32 R13, RZ, RZ, R18 ;  /* 0x000000ffff0d7224 */ /* 0x000fe200078e0012 */
[----:B------:R-:W-:Y:S02]  /*dbd0*/  MOV R12, 0x1 ;  /* 0x00000001000c7802 */ /* 0x000fe40000000f00 */
[----:B------:R-:W-:-:S13]  /*dbe0*/  IADD3 R2, P0, R14, R19, RZ ;  /* 0x000000130e027210 */ /* 0x000fda0007f1e0ff */
[----:B------:R-:W-:Y:S05]  /*dbf0*/  WARPSYNC.COLLECTIVE R15, `(.L_x_12943) ;  /* 0x000000000f087348 */ /* 0x000fea0003c00000 */
[----:B------:R0:W1:Y:S02]  /*dc00*/  SHFL.IDX P6, R14, R13, R12, R11 ;  /* 0x0000000c0d0e7389 */ /* 0x00006400000c000b */
[----:B01----:R-:W-:Y:S01]  /*dc10*/  ENDCOLLECTIVE ;  /* 0x000000000000791b */ /* 0x003fe20003800000 */
.L_x_12943:
[----:B------:R-:W-:-:S05]  /*dc20*/  IMAD.X R3, RZ, RZ, R3, P0 ;  /* 0x000000ffff037224 */ /* 0x000fca00000e0603 */
[----:B------:R-:W-:Y:S01]  /*dc30*/  @!PT LDS RZ, [RZ] ;  /* 0x00000000fffff984 */ /* 0x000fe20000000800 */
[----:B------:R-:W-:Y:S01]  /*dc40*/  @!PT LDS RZ, [RZ] ;  /* 0x00000000fffff984 */ /* 0x000fe20000000800 */
[----:B------:R-:W-:Y:S01]  /*dc50*/  @!PT LDS RZ, [RZ] ;  /* 0x00000000fffff984 */ /* 0x000fe20000000800 */
[----:B------:R0:W-:Y:S01]  /*dc60*/  LDGSTS.E.BYPASS.LTC128B.128 [R8+0x400], desc[UR38][R2.64], !P2 ;  /* 0x0040000002087fae */ /* 0x0001e2000d101d66 */
[----:B------:R-:W-:Y:S01]  /*dc70*/  ISETP.LT.OR P2, PT, R4, 0x11, P1 ;  /* 0x000000110400780c */ /* 0x000fe20000f41670 */
[----:B------:R-:W-:Y:S02]  /*dc80*/  IMAD.MOV.U32 R13, RZ, RZ, R17 ;  /* 0x000000ffff0d7224 */ /* 0x000fe400078e0011 */
[----:B------:R-:W-:-:S10]  /*dc90*/  IMAD.MOV.U32 R9, RZ, RZ, R14 ;  /* 0x000000ffff097224 */ /* 0x000fd400078e000e */
[----:B0-----:R-:W-:Y:S05]  /*dca0*/  WARPSYNC.COLLECTIVE R15, `(.L_x_12944) ;  /* 0x000000000f087348 */ /* 0x001fea0003c00000 */
[----:B------:R1:W2:Y:S02]  /*dcb0*/  SHFL.IDX P6, R14, R13, R12, R11 ;  /* 0x0000000c0d0e7389 */ /* 0x0002a400000c000b */
[----:B012---:R-:W-:Y:S01]  /*dcc0*/  ENDCOLLECTIVE ;  /* 0x000000000000791b */ /* 0x007fe20003800000 */
.L_x_12944:
[----:B------:R-:W-:Y:S01]  /*dcd0*/  IMAD.MOV.U32 R13, RZ, RZ, R18 ;  /* 0x000000ffff0d7224 */ /* 0x000fe200078e0012 */
[----:B------:R-:W-:Y:S02]  /*dce0*/  MOV R12, 0x2 ;  /* 0x00000002000c7802 */ /* 0x000fe40000000f00 */
[----:B------:R-:W-:-:S04]  /*dcf0*/  MOV R11, R14 ;  /* 0x0000000e000b7202 */ /* 0x000fc80000000f00 */
[----:B------:R-:W-:Y:S01]  /*dd00*/  IADD3 R2, P0, R11, R19, RZ ;  /* 0x000000130b027210 */ /* 0x000fe20007f1e0ff */
[----:B------:R-:W-:-:S04]  /*dd10*/  IMAD.MOV.U32 R11, RZ, RZ, 0x181f ;  /* 0x0000181fff0b7424 */ /* 0x000fc800078e00ff */
[----:B------:R-:W-:-:S08]  /*dd20*/  IMAD.X R3, RZ, RZ, R9, P0 ;  /* 0x000000ffff037224 */ /* 0x000fd000000e0609 */
[----:B------:R-:W-:Y:S05]  /*dd30*/  WARPSYNC.COLLECTIVE R15, `(.L_x_12945) ;  /* 0x000000000f087348 */ /* 0x000fea0003c00000 */
[----:B------:R0:W1:Y:S02]  /*dd40*/  SHFL.IDX P6, R14, R13, R12, R11 ;  /* 0x0000000c0d0e7389 */ /* 0x00006400000c000b */
[----:B01----:R-:W-:Y:S01]  /*dd50*/  ENDCOLLECTIVE ;  /* 0x000000000000791b */ /* 0x003fe20003800000 */
.L_x_12945:
[----:B------:R-:W-:Y:S01]  /*dd60*/  @!PT LDS RZ, [RZ] ;  /* 0x00000000fffff984 */ /* 0x000fe20000000800 */
[----:B------:R-:W-:Y:S01]  /*dd70*/  @!PT LDS RZ, [RZ] ;  /* 0x00000000fffff984 */ /* 0x000fe20000000800 */
[----:B------:R-:W-:Y:S01]  /*dd80*/  @!PT LDS RZ, [RZ] ;  /* 0x00000000fffff984 */ /* 0x000fe20000000800 */
[----:B------:R0:W-:Y:S01]  /*dd90*/  LDGSTS.E.BYPASS.LTC128B.128 [R8+0xc00], desc[UR38][R2.64], !P2 ;  /* 0x00c0000002087fae */ /* 0x0001e2000d101d66 */
[----:B------:R-:W-:Y:S02]  /*dda0*/  ISETP.LT.OR P2, PT, R4, 0x21, P1 ;  /* 0x000000210400780c */ /* 0x000fe40000f41670 */
[----:B------:R-:W-:Y:S01]  /*ddb0*/  MOV R13, R17 ;  /* 0x00000011000d7202 */ /* 0x000fe20000000f00 */
[----:B------:R-:W-:-:S10]  /*ddc0*/  IMAD.MOV.U32 R10, RZ, RZ, R14 ;  /* 0x000000ffff0a7224 */ /* 0x000fd400078e000e */
[----:B0-----:R-:W-:Y:S05]  /*ddd0*/  WARPSYNC.COLLECTIVE R15, `(.L_x_12946) ;  /* 0x000000000f087348 */ /* 0x001fea0003c00000 */
[----:B------:R1:W2:Y:S02]  /*dde0*/  SHFL.IDX P6, R14, R13, R12, R11 ;  /* 0x0000000c0d0e7389 */ /* 0x0002a400000c000b */
[----:B012---:R-:W-:Y:S01]  /*ddf0*/  ENDCOLLECTIVE ;  /* 0x000000000000791b */ /* 0x007fe20003800000 */
.L_x_12946:
[----:B------:R-:W-:Y:S01]  /*de00*/  MOV R13, R18 ;  /* 0x00000012000d7202 */ /* 0x000fe20000000f00 */
[----:B------:R-:W-:-:S05]  /*de10*/  IMAD.MOV.U32 R12, RZ, RZ, R14 ;  /* 0x000000ffff0c7224 */ /* 0x000fca00078e000e */
[----:B------:R-:W-:Y:S01]  /*de20*/  IADD3 R2, P0, R12, R19, RZ ;  /* 0x000000130c027210 */ /* 0x000fe20007f1e0ff */
[----:B------:R-:W-:-:S04]  /*de30*/  IMAD.MOV.U32 R12, RZ, RZ, 0x3 ;  /* 0x00000003ff0c7424 */ /* 0x000fc800078e00ff */
[----:B------:R-:W-:-:S08]  /*de40*/  IMAD.X R3, RZ, RZ, R10, P0 ;  /* 0x000000ffff037224 */ /* 0x000fd000000e060a */
[----:B------:R-:W-:Y:S05]  /*de50*/  WARPSYNC.COLLECTIVE R15, `(.L_x_12947) ;  /* 0x000000000f087348 */ /* 0x000fea0003c00000 */
[----:B------:R0:W1:Y:S02]  /*de60*/  SHFL.IDX P6, R14, R13, R12, R11 ;  /* 0x0000000c0d0e7389 */ /* 0x00006400000c000b */
[----:B01----:R-:W-:Y:S01]  /*de70*/  ENDCOLLECTIVE ;  /* 0x000000000000791b */ /* 0x003fe20003800000 */
.L_x_12947:
        /* <DEDUP_REMOVED lines=10> */
.L_x_12948:
[----:B------:R-:W-:Y:S01]  /*df20*/  MOV R13, R18 ;  /* 0x00000012000d7202 */ /* 0x000fe20000000f00 */
[----:B------:R-:W-:Y:S02]  /*df30*/  IMAD.MOV.U32 R12, RZ, RZ, 0x4 ;  /* 0x00000004ff0c7424 */ /* 0x000fe400078e00ff */
[----:B------:R-:W-:-:S05]  /*df40*/  IMAD.MOV.U32 R11, RZ, RZ, R14 ;  /* 0x000000ffff0b7224 */ /* 0x000fca00078e000e */
[----:B------:R-:W-:Y:S01]  /*df50*/  IADD3 R2, P0, R11, R19, RZ ;  /* 0x000000130b027210 */ /* 0x000fe20007f1e0ff */
[----:B------:R-:W-:-:S04]  /*df60*/  IMAD.MOV.U32 R11, RZ, RZ, 0x181f ;  /* 0x0000181fff0b7424 */ /* 0x000fc800078e00ff */
[----:B------:R-:W-:-:S08]  /*df70*/  IMAD.X R3, RZ, RZ, R9, P0 ;  /* 0x000000ffff037224 */ /* 0x000fd000000e0609 */
[----:B------:R-:W-:Y:S05]  /*df80*/  WARPSYNC.COLLECTIVE R15, `(.L_x_12949) ;  /* 0x000000000f087348 */ /* 0x000fea0003c00000 */
[----:B------:R0:W1:Y:S02]  /*df90*/  SHFL.IDX P6, R14, R13, R12, R11 ;  /* 0x0000000c0d0e7389 */ /* 0x00006400000c000b */
[----:B01----:R-:W-:Y:S01]  /*dfa0*/  ENDCOLLECTIVE ;  /* 0x000000000000791b */ /* 0x003fe20003800000 */
.L_x_12949:
[----:B------:R-:W-:Y:S01]  /*dfb0*/  @!PT LDS RZ, [RZ] ;  /* 0x00000000fffff984 */ /* 0x000fe20000000800 */
[----:B------:R-:W-:Y:S01]  /*dfc0*/  @!PT LDS RZ, [RZ] ;  /* 0x00000000fffff984 */ /* 0x000fe20000000800 */
[----:B------:R-:W-:Y:S01]  /*dfd0*/  @!PT LDS RZ, [RZ] ;  /* 0x00000000fffff984 */ /* 0x000fe20000000800 */
[----:B------:R0:W-:Y:S01]  /*dfe0*/  LDGSTS.E.BYPASS.LTC128B.128 [R8+0x1c00], desc[UR38][R2.64], !P2 ;  /* 0x01c0000002087fae */ /* 0x0001e2000d101d66 */
[----:B------:R-:W-:Y:S01]  /*dff0*/  ISETP.LT.OR P2, PT, R4, 0x41, P1 ;  /* 0x000000410400780c */ /* 0x000fe20000f41670 */
[----:B------:R-:W-:Y:S01]  /*e000*/  IMAD.MOV.U32 R13, RZ, RZ, R17 ;  /* 0x000000ffff0d7224 */ /* 0x000fe200078e0011 */
[----:B------:R-:W-:-:S11]  /*e010*/  MOV R10, R14 ;  /* 0x0000000e000a7202 */ /* 0x000fd60000000f00 */
[----:B0-----:R-:W-:Y:S05]  /*e020*/  WARPSYNC.COLLECTIVE R15, `(.L_x_12950) ;  /* 0x000000000f087348 */ /* 0x001fea0003c00000 */
[----:B------:R1:W2:Y:S02]  /*e030*/  SHFL.IDX P6, R14, R13, R12, R11 ;  /* 0x0000000c0d0e7389 */ /* 0x0002a400000c000b */
[----:B012---:R-:W-:Y:S01]  /*e040*/  ENDCOLLECTIVE ;  /* 0x000000000000791b */ /* 0x007fe20003800000 */
.L_x_12950:
[----:B------:R-:W-:Y:S02]  /*e050*/  IMAD.MOV.U32 R13, RZ, RZ, R18 ;  /* 0x000000ffff0d7224 */ /* 0x000fe400078e0012 */
[----:B------:R-:W-:-:S05]  /*e060*/  IMAD.MOV.U32 R12, RZ, RZ, R14 ;  /* 0x000000ffff0c7224 */ /* 0x000fca00078e000e */
[----:B------:R-:W-:Y:S01]  /*e070*/  IADD3 R2, P0, R12, R19, RZ ;  /* 0x000000130c027210 */ /* 0x000fe20007f1e0ff */
[----:B------:R-:W-:-:S03]  /*e080*/  IMAD.MOV.U32 R12, RZ, RZ, 0x5 ;  /* 0x00000005ff0c7424 */ /* 0x000fc600078e00ff */
[----:B------:R-:W-:-:S09]  /*e090*/  IADD3.X R3, RZ, R10, RZ, P0, !PT ;  /* 0x0000000aff037210 */ /* 0x000fd200007fe4ff */
[----:B------:R-:W-:Y:S05]  /*e0a0*/  WARPSYNC.COLLECTIVE R15, `(.L_x_12951) ;  /* 0x000000000f087348 */ /* 0x000fea0003c00000 */
[----:B------:R0:W1:Y:S02]  /*e0b0*/  SHFL.IDX P6, R14, R13, R12, R11 ;  /* 0x0000000c0d0e7389 */ /* 0x00006400000c000b */
[----:B01----:R-:W-:Y:S01]  /*e0c0*/  ENDCOLLECTIVE ;  /* 0x000000000000791b */ /* 0x003fe20003800000 */
.L_x_12951:
        /* <DEDUP_REMOVED lines=10> */
.L_x_12952:
        /* <DEDUP_REMOVED lines=9> */
.L_x_12953:
        /* <DEDUP_REMOVED lines=10> */
.L_x_12954:
[----:B------:R-:W-:Y:S01]  /*e2a0*/  IMAD.MOV.U32 R13, RZ, RZ, R18 ;  /* 0x000000ffff0d7224 */ /* 0x000fe200078e0012 */
[----:B------:R-:W-:-:S04]  /*e2b0*/  MOV R12, R14 ;  /* 0x0000000e000c7202 */ /* 0x000fc80000000f00 */
[----:B------:R-:W-:Y:S02]  /*e2c0*/  IADD3 R2, P0, R12, R19, RZ ;  /* 0x000000130c027210 */ /* 0x000fe40007f1e0ff */
[----:B------:R-:W-:-:S03]  /*e2d0*/  MOV R12, 0x7 ;  /* 0x00000007000c7802 */ /* 0x000fc60000000f00 */
[----:B------:R-:W-:-:S08]  /*e2e0*/  IMAD.X R3, RZ, RZ, R10, P0 ;  /* 0x000000ffff037224 */ /* 0x000fd000000e060a */
[----:B------:R-:W-:Y:S05]  /*e2f0*/  WARPSYNC.COLLECTIVE R15, `(.L_x_12955) ;  /* 0x000000000f087348 */ /* 0x000fea0003c00000 */
[----:B------:R0:W1:Y:S02]  /*e300*/  SHFL.IDX P6, R14, R13, R12, R11 ;  /* 0x0000000c0d0e7389 */ /* 0x00006400000c000b */
[----:B01----:R-:W-:Y:S01]  /*e310*/  ENDCOLLECTIVE ;  /* 0x000000000000791b */ /* 0x003fe20003800000 */
.L_x_12955:
        /* <DEDUP_REMOVED lines=9> */
.L_x_12956:
[----:B------:R-:W-:Y:S05]  /*e3b0*/  BRA `(.L_x_12957) ;  /* 0xffffffc4006c7947 */ /* 0x000fea000383ffff */
.L_x_12858:
[----:B0-----:R0:W1:Y:S02]  /*e3c0*/  SYNCS.PHASECHK.TRANS64.TRYWAIT P0, [R0+URZ+0x16860], R3 ;  /* 0x01686003000075a7 */ /* 0x001064000800017f */
[----:B-1----:R-:W-:Y:S05]  /*e3d0*/  @!P0 NANOSLEEP.SYNCS 0x989680 ;  /* 0x009896800000895d */ /* 0x002fea0003900000 */
[----:B------:R-:W1:Y:S02]  /*e3e0*/  @!P0 SYNCS.PHASECHK.TRANS64 P0, [R0+URZ+0x16860], R3 ;  /* 0x01686003000085a7 */ /* 0x000e64000800007f */
[----:B-1----:R-:W-:Y:S05]  /*e3f0*/  @!P0 BRA `(.L_x_12858) ;  /* 0xfffffffc00f08947 */ /* 0x002fea000383ffff */
[----:B------:R-:W-:Y:S05]  /*e400*/  BRA `(.L_x_12958) ;  /* 0xffffffc800687947 */ /* 0x000fea000383ffff */
.L_x_12859:
        /* <DEDUP_REMOVED lines=8> */
.L_x_12960:
[----:B------:R-:W-:Y:S05]  /*e490*/  BSYNC B0 ;  /* 0x0000000000007941 */ /* 0x000fea0003800000 */
.L_x_12959:
        /* <DEDUP_REMOVED lines=9> */
.L_x_12961:
[----:B------:R-:W-:Y:S02]  /*e530*/  ULDC UR4, c[0x0][0x2f4] ;  /* 0x0000bd0000047ab9 */ /* 0x000fe40000000800 */
[C---:B------:R-:W-:Y:S02]  /*e540*/  ISETP.GE.AND P0, PT, R16.reuse, UR4, PT ;  /* 0x0000000410007c0c */ /* 0x040fe4000bf06270 */
[----:B------:R-:W-:Y:S02]  /*e550*/  SHF.L.U32 R16, R16, 0x1, RZ ;  /* 0x0000000110107819 */ /* 0x000fe400000006ff */
[----:B------:R-:W-:Y:S01]  /*e560*/  ISETP.LT.OR P2, PT, R5, 0x1, P0 ;  /* 0x000000010500780c */ /* 0x000fe20000741670 */
[----:B------:R-:W-:Y:S01]  /*e570*/  IMAD.MOV.U32 R13, RZ, RZ, R18 ;  /* 0x000000ffff0d7224 */ /* 0x000fe200078e0012 */
[----:B------:R-:W-:Y:S02]  /*e580*/  MOV R12, 0x1 ;  /* 0x00000001000c7802 */ /* 0x000fe40000000f00 */
[----:B------:R-:W-:-:S13]  /*e590*/  IADD3 R2, P1, R14, R16, RZ ;  /* 0x000000100e027210 */ /* 0x000fda0007f3e0ff */
[----:B------:R-:W-:Y:S05]  /*e5a0*/  WARPSYNC.COLLECTIVE R15, `(.L_x_12962) ;  /* 0x000000000f087348 */ /* 0x000fea0003c00000 */
[----:B------:R0:W1:Y:S02]  /*e5b0*/  SHFL.IDX P6, R14, R13, R12, R11 ;  /* 0x0000000c0d0e7389 */ /* 0x00006400000c000b */
[----:B01----:R-:W-:Y:S01]  /*e5c0*/  ENDCOLLECTIVE ;  /* 0x000000000000791b */ /* 0x003fe20003800000 */
.L_x_12962:
        /* <DEDUP_REMOVED lines=11> */
.L_x_12963:
[----:B------:R-:W-:Y:S01]  /*e680*/  IMAD.MOV.U32 R13, RZ, RZ, R18 ;  /* 0x000000ffff0d7224 */ /* 0x000fe200078e0012 */
[----:B------:R-:W-:Y:S02]  /*e690*/  MOV R12, 0x2 ;  /* 0x00000002000c7802 */ /* 0x000fe40000000f00 */
[----:B------:R-:W-:-:S07]  /*e6a0*/  MOV R9, R14 ;  /* 0x0000000e00097202 */ /* 0x000fce0000000f00 */
[----:B------:R-:W-:Y:S05]  /*e6b0*/  WARPSYNC.COLLECTIVE R15, `(.L_x_12964) ;  /* 0x000000000f087348 */ /* 0x000fea0003c00000 */
[----:B------:R0:W1:Y:S02]  /*e6c0*/  SHFL.IDX P6, R14, R13, R12, R11 ;  /* 0x0000000c0d0e7389 */ /* 0x00006400000c000b */
[----:B01----:R-:W-:Y:S01]  /*e6d0*/  ENDCOLLECTIVE ;  /* 0x000000000000791b */ /* 0x003fe20003800000 */
.L_x_12964:
[----:B------:R-:W-:-:S05]  /*e6e0*/  IADD3 R2, P1, R9, R16, RZ ;  /* 0x0000001009027210 */ /* 0x000fca0007f3e0ff */
        /* <DEDUP_REMOVED lines=11> */
.L_x_12965:
[----:B------:R-:W-:Y:S01]  /*e7a0*/  IMAD.MOV.U32 R13, RZ, RZ, R18 ;  /* 0x000000ffff0d7224 */ /* 0x000fe200078e0012 */
[----:B------:R-:W-:Y:S02]  /*e7b0*/  MOV R12, 0x3 ;  /* 0x00000003000c7802 */ /* 0x000fe40000000f00 */
[----:B------:R-:W-:-:S07]  /*e7c0*/  MOV R21, R14 ;  /* 0x0000000e00157202 */ /* 0x000fce0000000f00 */
[----:B------:R-:W-:Y:S05]  /*e7d0*/  WARPSYNC.COLLECTIVE R15, `(.L_x_12966) ;  /* 0x000000000f087348 */ /* 0x000fea0003c00000 */
[----:B------:R0:W1:Y:S02]  /*e7e0*/  SHFL.IDX P6, R14, R13, R12, R11 ;  /* 0x0000000c0d0e7389 */ /* 0x00006400000c000b */
[----:B01----:R-:W-:Y:S01]  /*e7f0*/  ENDCOLLECTIVE ;  /* 0x000000000000791b */ /* 0x003fe20003800000 */
.L_x_12966:
        /* <DEDUP_REMOVED lines=12> */
.L_x_12967:
[----:B------:R-:W-:Y:S02]  /*e8c0*/  IMAD.MOV.U32 R13, RZ, RZ, R18 ;  /* 0x000000ffff0d7224 */ /* 0x000fe400078e0012 */
[----:B------:R-:W-:Y:S01]  /*e8d0*/  IMAD.MOV.U32 R12, RZ, RZ, 0x4 ;  /* 0x00000004ff0c7424 */ /* 0x000fe200078e00ff */
[----:B------:R-:W-:-:S13]  /*e8e0*/  IADD3 R2, P1, R14, R16, RZ ;  /* 0x000000100e027210 */ /* 0x000fda0007f3e0ff */
[----:B------:R-:W-:Y:S05]  /*e8f0*/  WARPSYNC.COLLECTIVE R15, `(.L_x_12968) ;  /* 0x000000000f087348 */ /* 0x000fea0003c00000 */
[----:B------:R0:W1:Y:S02]  /*e900*/  SHFL.IDX P6, R14, R13, R12, R11 ;  /* 0x0000000c0d0e7389 */ /* 0x00006400000c000b */
[----:B01----:R-:W-:Y:S01]  /*e910*/  ENDCOLLECTIVE ;  /* 0x000000000000791b */ /* 0x003fe20003800000 */
.L_x_12968:
[----:B------:R-:W-:Y:S01]  /*e920*/  IADD3.X R3, RZ, R10, RZ, P1, !PT ;  /* 0x0000000aff037210 */ /* 0x000fe20000ffe4ff */
[----:B------:R-:W-:-:S04]  /*e930*/  IMAD.MOV.U32 R10, RZ, RZ, RZ ;  /* 0x000000ffff0a7224 */ /* 0x000fc800078e00ff */
        /* <DEDUP_REMOVED lines=10> */
.L_x_12969:
[----:B------:R-:W-:Y:S02]  /*e9e0*/  IMAD.MOV.U32 R13, RZ, RZ, R18 ;  /* 0x000000ffff0d7224 */ /* 0x000fe400078e0012 */
[----:B------:R-:W-:Y:S02]  /*e9f0*/  IMAD.MOV.U32 R12, RZ, RZ, 0x5 ;  /* 0x00000005ff0c7424 */ /* 0x000fe400078e00ff */
[----:B------:R-:W-:-:S07]  /*ea00*/  IMAD.MOV.U32 R23, RZ, RZ, R14 ;  /* 0x000000ffff177224 */ /* 0x000fce00078e000e */
[----:B------:R-:W-:Y:S05]  /*ea10*/  WARPSYNC.COLLECTIVE R15, `(.L_x_12970) ;  /* 0x000000000f087348 */ /* 0x000fea0003c00000 */
[----:B------:R0:W1:Y:S02]  /*ea20*/  SHFL.IDX P6, R14, R13, R12, R11 ;  /* 0x0000000c0d0e7389 */ /* 0x00006400000c000b */
[----:B01----:R-:W-:Y:S01]  /*ea30*/  ENDCOLLECTIVE ;  /* 0x000000000000791b */ /* 0x003fe20003800000 */
.L_x_12970:
[----:B------:R-:W-:-:S04]  /*ea40*/  IADD3 R2, P1, R23, R16, RZ ;  /* 0x0000001017027210 */ /* 0x000fc80007f3e0ff */
[----:B------:R-:W-:-:S05]  /*ea50*/  IADD3.X R3, RZ, R19, RZ, P1, !PT ;  /* 0x00000013ff037210 */ /* 0x000fca0000ffe4ff */
        /* <DEDUP_REMOVED lines=10> */
.L_x_12971:
[----:B------:R-:W-:Y:S02]  /*eb00*/  IMAD.MOV.U32 R13, RZ, RZ, R18 ;  /* 0x000000ffff0d7224 */ /* 0x000fe400078e0012 */
[----:B------:R-:W-:Y:S02]  /*eb10*/  IMAD.MOV.U32 R12, RZ, RZ, 0x6 ;  /* 0x00000006ff0c7424 */ /* 0x000fe400078e00ff */
[----:B------:R-:W-:-:S07]  /*eb20*/  IMAD.MOV.U32 R25, RZ, RZ, R14 ;  /* 0x000000ffff197224 */ /* 0x000fce00078e000e */
[----:B------:R-:W-:Y:S05]  /*eb30*/  WARPSYNC.COLLECTIVE R15, `(.L_x_12972) ;  /* 0x000000000f087348 */ /* 0x000fea0003c00000 */
[----:B------:R0:W1:Y:S02]  /*eb40*/  SHFL.IDX P6, R14, R13, R12, R11 ;  /* 0x0000000c0d0e7389 */ /* 0x00006400000c000b */
[----:B01----:R-:W-:Y:S01]  /*eb50*/  ENDCOLLECTIVE ;  /* 0x000000000000791b */ /* 0x003fe20003800000 */
.L_x_12972:
        /* <DEDUP_REMOVED lines=12> */
.L_x_12973:
[----:B------:R-:W-:Y:S02]  /*ec20*/  IMAD.MOV.U32 R13, RZ, RZ, R18 ;  /* 0x000000ffff0d7224 */ /* 0x000fe400078e0012 */
[----:B------:R-:W-:Y:S02]  /*ec30*/  IMAD.MOV.U32 R12, RZ, RZ, 0x7 ;  /* 0x00000007ff0c7424 */ /* 0x000fe400078e00ff */
[----:B------:R-:W-:-:S07]  /*ec40*/  IMAD.MOV.U32 R27, RZ, RZ, R14 ;  /* 0x000000ffff1b7224 */ /* 0x000fce00078e000e */
[----:B------:R-:W-:Y:S05]  /*ec50*/  WARPSYNC.COLLECTIVE R15, `(.L_x_12974) ;  /* 0x000000000f087348 */ /* 0x000fea0003c00000 */
[----:B------:R0:W1:Y:S02]  /*ec60*/  SHFL.IDX P6, R14, R13, R12, R11 ;  /* 0x0000000c0d0e7389 */ /* 0x00006400000c000b */
[----:B01----:R-:W-:Y:S01]  /*ec70*/  ENDCOLLECTIVE ;  /* 0x000000000000791b */ /* 0x003fe20003800000 */
.L_x_12974:
[----:B------:R-:W-:-:S04]  /*ec80*/  IADD3 R2, P1, R27, R16, RZ ;  /* 0x000000101b027210 */ /* 0x000fc80007f3e0ff */
[----:B------:R-:W-:-:S05]  /*ec90*/  IADD3.X R3, RZ, R22, RZ, P1, !PT ;  /* 0x00000016ff037210 */ /* 0x000fca0000ffe4ff */
        /* <DEDUP_REMOVED lines=9> */
.L_x_12975:
[----:B------:R-:W-:Y:S05]  /*ed30*/  BRA `(.L_x_12976) ;  /* 0xffffffc000ec7947 */ /* 0x000fea000383ffff */
.L_x_12862:
[----:B0-----:R0:W1:Y:S02]  /*ed40*/  SYNCS.PHASECHK.TRANS64.TRYWAIT P0, [R7+URZ+0x16820], R10 ;  /* 0x0168200a070075a7 */ /* 0x001064000800017f */
[----:B-1----:R-:W-:Y:S05]  /*ed50*/  @!P0 NANOSLEEP.SYNCS 0x989680 ;  /* 0x009896800000895d */ /* 0x002fea0003900000 */
[----:B------:R-:W1:Y:S02]  /*ed60*/  @!P0 SYNCS.PHASECHK.TRANS64 P0, [R7+URZ+0x16820], R10 ;  /* 0x0168200a070085a7 */ /* 0x000e64000800007f */
[----:B-1----:R-:W-:Y:S05]  /*ed70*/  @!P0 BRA `(.L_x_12862) ;  /* 0xfffffffc00f08947 */ /* 0x002fea000383ffff */
[----:B------:R-:W-:Y:S05]  /*ed80*/  BRA `(.L_x_12977) ;  /* 0xffffffc4005c7947 */ /* 0x000fea000383ffff */
.L_x_12863:
        /* <DEDUP_REMOVED lines=11> */
.L_x_12979:
[----:B------:R-:W-:Y:S05]  /*ee40*/  BSYNC B0 ;  /* 0x0000000000007941 */ /* 0x000fea0003800000 */
.L_x_12978:
[----:B------:R-:W-:Y:S05]  /*ee50*/  BRA `(.L_x_12980) ;  /* 0xffffffc400407947 */ /* 0x000fea000383ffff */
.L_x_12864:
[----:B------:R-:W-:Y:S01]  /*ee60*/  BSSY B0, `(.L_x_12981) ;  /* 0x0000006000007945 */ /* 0x000fe20003800000 */
[----:B------:R-:W-:-:S07]  /*ee70*/  IMAD.MOV.U32 R15, RZ, RZ, -0x1 ;  /* 0xffffffffff0f7424 */ /* 0x000fce00078e00ff */
[----:B01---5:R-:W-:Y:S05]  /*ee80*/  WARPSYNC.COLLECTIVE R15, `(.L_x_12982) ;  /* 0x000000000f0c7348 */ /* 0x023fea0003c00000 */
[----:B------:R-:W-:Y:S02]  /*ee90*/  ELECT P6, UR62, PT ;  /* 0x00000000003e782f */ /* 0x000fe400038c0000 */
[----:B------:R-:W-:Y:S01]  /*eea0*/  MOV R14, UR62 ;  /* 0x0000003e000e7c02 */ /* 0x000fe20008000f00 */
[----:B01---5:R-:W-:Y:S10]  /*eeb0*/  ENDCOLLECTIVE ;  /* 0x000000000000791b */ /* 0x023ff40003800000 */
.L_x_12982:
[----:B------:R-:W-:Y:S05]  /*eec0*/  BSYNC B0 ;  /* 0x0000000000007941 */ /* 0x000fea0003800000 */
.L_x_12981:
[----:B------:R-:W-:Y:S05]  /*eed0*/  BRA `(.L_x_12983) ;  /* 0xffffffc400347947 */ /* 0x000fea000383ffff */
.L_x_12866:
[----:B-1----:R1:W2:Y:S02]  /*eee0*/  SYNCS.PHASECHK.TRANS64.TRYWAIT P1, [R5+URZ+0x16840], R4 ;  /* 0x01684004050075a7 */ /* 0x0022a4000802017f */
[----:B--2---:R-:W-:Y:S05]  /*eef0*/  @!P1 NANOSLEEP.SYNCS 0x989680 ;  /* 0x009896800000995d */ /* 0x004fea0003900000 */
[----:B------:R-:W2:Y:S02]  /*ef00*/  @!P1 SYNCS.PHASECHK.TRANS64 P1, [R5+URZ+0x16840], R4 ;  /* 0x01684004050095a7 */ /* 0x000ea4000802007f */
[----:B--2---:R-:W-:Y:S05]  /*ef10*/  @!P1 BRA `(.L_x_12866) ;  /* 0xfffffffc00f09947 */ /* 0x004fea000383ffff */
[----:B------:R-:W-:Y:S05]  /*ef20*/  BRA `(.L_x_12984) ;  /* 0xffffffc400547947 */ /* 0x000fea000383ffff */
.L_x_12868:
[----:B--2---:R2:W3:Y:S02]  /*ef30*/  SYNCS.PHASECHK.TRANS64.TRYWAIT P1, [R3+URZ+0x16840], R0 ;  /* 0x01684000030075a7 */ /* 0x0044e4000802017f */
[----:B---3--:R-:W-:Y:S05]  /*ef40*/  @!P1 NANOSLEEP.SYNCS 0x989680 ;  /* 0x009896800000995d */ /* 0x008fea0003900000 */
[----:B------:R-:W3:Y:S02]  /*ef50*/  @!P1 SYNCS.PHASECHK.TRANS64 P1, [R3+URZ+0x16840], R0 ;  /* 0x01684000030095a7 */ /* 0x000ee4000802007f */
[----:B---3--:R-:W-:Y:S05]  /*ef60*/  @!P1 BRA `(.L_x_12868) ;  /* 0xfffffffc00f09947 */ /* 0x008fea000383ffff */
[----:B------:R-:W-:Y:S05]  /*ef70*/  BRA `(.L_x_12985) ;  /* 0xffffffc400607947 */ /* 0x000fea000383ffff */
.L_x_12870:
[----:B---3--:R3:W4:Y:S02]  /*ef80*/  SYNCS.PHASECHK.TRANS64.TRYWAIT P1, [R5+URZ+0x16860], R4 ;  /* 0x01686004050075a7 */ /* 0x008724000802017f */
[----:B----4-:R-:W-:Y:S05]  /*ef90*/  @!P1 NANOSLEEP.SYNCS 0x989680 ;  /* 0x009896800000995d */ /* 0x010fea0003900000 */
[----:B------:R-:W4:Y:S02]  /*efa0*/  @!P1 SYNCS.PHASECHK.TRANS64 P1, [R5+URZ+0x16860], R4 ;  /* 0x01686004050095a7 */ /* 0x000f24000802007f */
[----:B----4-:R-:W-:Y:S05]  /*efb0*/  @!P1 BRA `(.L_x_12870) ;  /* 0xfffffffc00f09947 */ /* 0x010fea000383ffff */
[----:B------:R-:W-:Y:S05]  /*efc0*/  BRA `(.L_x_12986) ;  /* 0xffffffc4005c7947 */ /* 0x000fea000383ffff */
.L_x_12987:
        /* <DEDUP_REMOVED lines=11> */
.L_x_15992:


//--------------------- .text._ZN7cutlass13device_kernelIN5flash11enable_sm90INS1_16FlashAttnFwdSm90INS1_25CollectiveMainloopFwdSm90ILi2EN4cute5tupleIJNS5_1CILi1EEES8_S8_EEENS6_IJNS7_ILi192EEENS7_ILi128EEENS7_ILi64EEEEEELi64ENS_10bfloat16_tEfNS_4arch4Sm90ELb0ELb0ELb1ELb1ELb1ELb0ELb0ELb1ELb1ELb1ELb1ELb0EEENS1_21CollectiveEpilogueFwdINS6_IJSA_SC_SB_EEES9_SE_SG_Li384ELb1ELb1ELb1ELb0EEENS1_36VarlenDynamicPersistentTileSchedulerILi192ELi128ELi384ELi128ELb1ELb1ELb1ELb0ELb1ELb1EEEEEEEEEvNT_6ParamsE --------------------------
	.section	.text._ZN7cutlass13device_kernelIN5flash11enable_sm90INS1_16FlashAttnFwdSm90INS1_25CollectiveMainloopFwdSm90ILi2EN4cute5tupleIJNS5_1CILi1EEES8_S8_EEENS6_IJNS7_ILi192EEENS7_ILi128EEENS7_ILi64EEEEEELi64ENS_10bfloat16_tEfNS_4arch4Sm90ELb0ELb0ELb1ELb1ELb1ELb0ELb0ELb1ELb1ELb1ELb1ELb0EEENS1_21CollectiveEpilogueFwdINS6_IJSA_SC_SB_EEES9_SE_SG_Li384ELb1ELb1ELb1ELb0EEENS1_36VarlenDynamicPersistentTileSchedulerILi192ELi128ELi384ELi128ELb1ELb1ELb1ELb0ELb1ELb1EEEEEEEEEvNT_6ParamsE,"ax",@progbits
	.align	128
.text._ZN7cutlass13device_kernelIN5flash11enable_sm90INS1_16FlashAttnFwdSm90INS1_25CollectiveMainloopFwdSm90ILi2EN4cute5tupleIJNS5_1CILi1EEES8_S8_EEENS6_IJNS7_ILi192EEENS7_ILi128EEENS7_ILi64EEEEEELi64ENS_10bfloat16_tEfNS_4arch4Sm90ELb0ELb0ELb1ELb1ELb1ELb0ELb0ELb1ELb1ELb1ELb1ELb0EEENS1_21CollectiveEpilogueFwdINS6_IJSA_SC_SB_EEES9_SE_SG_Li384ELb1ELb1ELb1ELb0EEENS1_36VarlenDynamicPersistentTileSchedulerILi192ELi128ELi384ELi128ELb1ELb1ELb1ELb0ELb1ELb1EEEEEEEEEvNT_6ParamsE:
        .type           _ZN7cutlass13device_kernelIN5flash11enable_sm90INS1_16FlashAttnFwdSm90INS1_25CollectiveMainloopFwdSm90ILi2EN4cute5tupleIJNS5_1CILi1EEES8_S8_EEENS6_IJNS7_ILi192EEENS7_ILi128EEENS7_ILi64EEEEEELi64ENS_10bfloat16_tEfNS_4arch4Sm90ELb0ELb0ELb1ELb1ELb1ELb0ELb0ELb1ELb1ELb1ELb1ELb0EEENS1_21CollectiveEpilogueFwdINS6_IJSA_SC_SB_EEES9_SE_SG_Li384ELb1ELb1ELb1ELb0EEENS1_36VarlenDynamicPersistentTileSchedulerILi192ELi128ELi384ELi128ELb1ELb1ELb1ELb0ELb1ELb1EEEEEEEEEvNT_6ParamsE,@function
        .size           _ZN7cutlass13device_kernelIN5flash11enable_sm90INS1_16FlashAttnFwdSm90INS1_25CollectiveMainloopFwdSm90ILi2EN4cute5tupleIJNS5_1CILi1EEES8_S8_EEENS6_IJNS7_ILi192EEENS7_ILi128EEENS7_ILi64EEEEEELi64ENS_10bfloat16_tEfNS_4arch4Sm90ELb0ELb0ELb1ELb1ELb1ELb0ELb0ELb1ELb1ELb1ELb1ELb0EEENS1_21CollectiveEpilogueFwdINS6_IJSA_SC_SB_EEES9_SE_SG_Li384ELb1ELb1ELb1ELb0EEENS1_36VarlenDynamicPersistentTileSchedulerILi192ELi128ELi384ELi128ELb1ELb1ELb1ELb0ELb1ELb1EEEEEEEEEvNT_6ParamsE,(.L_x_15993 - _ZN7cutlass13device_kernelIN5flash11enable_sm90INS1_16FlashAttnFwdSm90INS1_25CollectiveMainloopFwdSm90ILi2EN4cute5tupleIJNS5_1CILi1EEES8_S8_EEENS6_IJNS7_ILi192EEENS7_ILi128EEENS7_ILi64EEEEEELi64ENS_10bfloat16_tEfNS_4arch4Sm90ELb0ELb0ELb1ELb1ELb1ELb0ELb0ELb1ELb1ELb1ELb1ELb0EEENS1_21CollectiveEpilogueFwdINS6_IJSA_SC_SB_EEES9_SE_SG_Li384ELb1ELb1ELb1ELb0EEENS1_36VarlenDynamicPersistentTileSchedulerILi192ELi128ELi384ELi128ELb1ELb1ELb1ELb0ELb1ELb1EEEEEEEEEvNT_6ParamsE)
        .other          _ZN7cutlass13device_kernelIN5flash11enable_sm90INS1_16FlashAttnFwdSm90INS1_25CollectiveMainloopFwdSm90ILi2EN4cute5tupleIJNS5_1CILi1EEES8_S8_EEENS6_IJNS7_ILi192EEENS7_ILi128EEENS7_ILi64EEEEEELi64ENS_10bfloat16_tEfNS_4arch4Sm90ELb0ELb0ELb1ELb1ELb1ELb0ELb0ELb1ELb1ELb1ELb1ELb0EEENS1_21CollectiveEpilogueFwdINS6_IJSA_SC_SB_EEES9_SE_SG_Li384ELb1ELb1ELb1ELb0EEENS1_36VarlenDynamicPersistentTileSchedulerILi192ELi128ELi384ELi128ELb1ELb1ELb1ELb0ELb1ELb1EEEEEEEEEvNT_6ParamsE,@"STO_CUDA_ENTRY STV_DEFAULT"
_ZN7cutlass13device_kernelIN5flash11enable_sm90INS1_16FlashAttnFwdSm90INS1_25CollectiveMainloopFwdSm90ILi2EN4cute5tupleIJNS5_1CILi1EEES8_S8_EEENS6_IJNS7_ILi192EEENS7_ILi128EEENS7_ILi64EEEEEELi64ENS_10bfloat16_tEfNS_4arch4Sm90ELb0ELb0ELb1ELb1ELb1ELb0ELb0ELb1ELb1ELb1ELb1ELb0EEENS1_21CollectiveEpilogueFwdINS6_IJSA_SC_SB_EEES9_SE_SG_Li384ELb1ELb1ELb1ELb0EEENS1_36VarlenDynamicPersistentTileSchedulerILi192ELi128ELi384ELi128ELb1ELb1ELb1ELb0ELb1ELb1EEEEEEEEEvNT_6ParamsE:
        /* <DEDUP_REMOVED lines=45> */
.L_x_12988:
        /* <DEDUP_REMOVED lines=22> */
.L_x_12989:
        /* <DEDUP_REMOVED lines=18> */
.L_x_12990:
        /* <DEDUP_REMOVED lines=22> */
.L_x_12991:
        /* <DEDUP_REMOVED lines=22> */
.L_x_12992:
        /* <DEDUP_REMOVED lines=8> */
.L_x_12994:
        /* <DEDUP_REMOVED lines=19> */
[----:B------:R-:W-:-:S05]  /*09c0*/  VIADD R17, R2, 0xffffff80 ;  /* 0xffffff8002117836 */ /* 0x000fca0000000000 */
[----:B------:R-:W-:-:S04]  /*09d0*/  SHF.R.S32.HI R0, RZ, 0x1f, R17 ;  /* 0x0000001fff007819 */ /* 0x000fc80000011411 */
[----:B------:R-:W-:-:S04]  /*09e0*/  LEA.HI R2, R0, R17, RZ, 0x7 ;  /* 0x0000001100027211 */ /* 0x000fc800078f38ff */
[----:B------:R-:W-:-:S05]  /*09f0*/  LOP3.LUT R3, R2, 0xffffff80, RZ, 0xc0, !PT ;  /* 0xffffff8002037812 */ /* 0x000fca00078ec0ff */
[----:B------:R-:W-:Y:S01]  /*0a00*/  IMAD.IADD R16, R17, 0x1, -R3 ;  /* 0x0000000111107824 */ /* 0x000fe200078e0a03 */
[CC--:B------:R-:W-:Y:S02]  /*0a10*/  LEA.HI R4, R0.reuse, R17.reuse, RZ, 0x5 ;  /* 0x0000001100047211 */ /* 0x0c0fe400078f28ff */
[----:B------:R-:W-:Y:S02]  /*0a20*/  LEA.HI R3, R0, R17, RZ, 0x4 ;  /* 0x0000001100037211 */ /* 0x000fe400078f20ff */
[----:B------:R-:W-:Y:S01]  /*0a30*/  SHF.R.S32.HI R6, RZ, 0x1f, R16 ;  /* 0x0000001fff067819 */ /* 0x000fe20000011410 */
[----:B------:R-:W-:Y:S01]  /*0a40*/  IMAD.SHL.U32 R5, R4, 0x20, RZ ;  /* 0x0000002004057824 */ /* 0x000fe200078e00ff */
[----:B------:R-:W-:Y:S02]  /*0a50*/  SHF.R.S32.HI R11, RZ, 0x7, R2 ;  /* 0x00000007ff0b7819 */ /* 0x000fe40000011402 */
[----:B------:R-:W-:Y:S02]  /*0a60*/  LEA.HI R7, R6, R16, RZ, 0x2 ;  /* 0x0000001006077211 */ /* 0x000fe400078f10ff */
[----:B------:R-:W-:-:S02]  /*0a70*/  SHF.R.S32.HI R2, RZ, 0x4, R3 ;  /* 0x00000004ff027819 */ /* 0x000fc40000011403 */
[C---:B------:R-:W-:Y:S02]  /*0a80*/  LOP3.LUT R4, R3.reuse, 0x3fffff0, RZ, 0xc0, !PT ;  /* 0x03fffff003047812 */ /* 0x040fe400078ec0ff */
[--C-:B------:R-:W-:Y:S02]  /*0a90*/  SHF.R.S32.HI R8, RZ, 0x2, R7.reuse ;  /* 0x00000002ff087819 */ /* 0x100fe40000011407 */
[----:B------:R-:W-:Y:S02]  /*0aa0*/  SHF.R.S32.HI R9, RZ, 0x1f, R7 ;  /* 0x0000001fff097819 */ /* 0x000fe40000011407 */
[----:B------:R-:W-:Y:S02]  /*0ab0*/  LEA.HI R3, R3, R2, RZ, 0x1 ;  /* 0x0000000203037211 */ /* 0x000fe400078f08ff */
[----:B------:R-:W-:Y:S02]  /*0ac0*/  LOP3.LUT R5, R5, 0xfffffc00, RZ, 0xc0, !PT ;  /* 0xfffffc0005057812 */ /* 0x000fe400078ec0ff */
[----:B------:R-:W-:-:S02]  /*0ad0*/  IADD3 R4, R17, -R4, RZ ;  /* 0x8000000411047210 */ /* 0x000fc40007ffe0ff */
[-C--:B------:R-:W-:Y:S02]  /*0ae0*/  LEA.HI R10, R0, R17.reuse, RZ, 0x2 ;  /* 0x00000011000a7211 */ /* 0x080fe400078f10ff */
[----:B------:R-:W-:Y:S02]  /*0af0*/  LEA.HI R9, R9, R8, RZ, 0x3 ;  /* 0x0000000809097211 */ /* 0x000fe400078f18ff */
[----:B------:R-:W-:Y:S01]  /*0b00*/  LOP3.LUT R3, R3, 0x1ffffffe, RZ, 0xc0, !PT ;  /* 0x1ffffffe03037812 */ /* 0x000fe200078ec0ff */
[----:B------:R-:W-:Y:S01]  /*0b10*/  IMAD R4, R4, 0x40, R5 ;  /* 0x0000004004047824 */ /* 0x000fe200078e0205 */
[----:B------:R-:W-:Y:S01]  /*0b20*/  LOP3.LUT R10, R10, 0xfffffffc, RZ, 0xc0, !PT ;  /* 0xfffffffc0a0a7812 */ /* 0x000fe200078ec0ff */
[----:B------:R-:W-:Y:S01]  /*0b30*/  IMAD.HI R5, R11, 0x55555556, RZ ;  /* 0x555555560b057827 */ /* 0x000fe200078e02ff */
[----:B------:R-:W-:Y:S02]  /*0b40*/  LEA.HI R0, R0, R17, RZ, 0x3 ;  /* 0x0000001100007211 */ /* 0x000fe400078f18ff */
[----:B------:R-:W-:Y:S01]  /*0b50*/  LOP3.LUT R9, R9, 0xfffffff8, RZ, 0xc0, !PT ;  /* 0xfffffff809097812 */ /* 0x000fe200078ec0ff */
[----:B------:R-:W-:Y:S01]  /*0b60*/  IMAD.IADD R3, R2, 0x1, -R3 ;  /* 0x0000000102037824 */ /* 0x000fe200078e0a03 */
[----:B------:R-:W-:Y:S01]  /*0b70*/  LEA.HI R6, R6, R16, RZ, 0x5 ;  /* 0x0000001006067211 */ /* 0x000fe200078f28ff */
[----:B------:R-:W-:Y:S01]  /*0b80*/  IMAD.IADD R10, R17, 0x1, -R10 ;  /* 0x00000001110a7824 */ /* 0x000fe200078e0a0a */
[----:B------:R-:W-:-:S02]  /*0b90*/  LOP3.LUT R22, R0, 0xfffffff8, RZ, 0xc0, !PT ;  /* 0xfffffff800167812 */ /* 0x000fc400078ec0ff */
[----:B------:R-:W-:Y:S01]  /*0ba0*/  LOP3.LUT R7, R7, 0x7ffffffc, RZ, 0xc0, !PT ;  /* 0x7ffffffc07077812 */ /* 0x000fe200078ec0ff */
[----:B------:R-:W-:Y:S01]  /*0bb0*/  IMAD.IADD R9, R8, 0x1, -R9 ;  /* 0x0000000108097824 */ /* 0x000fe200078e0a09 */
[----:B------:R-:W-:Y:S02]  /*0bc0*/  LEA.HI R5, R5, R5, RZ, 0x1 ;  /* 0x0000000505057211 */ /* 0x000fe400078f08ff */
[----:B------:R-:W-:Y:S02]  /*0bd0*/  SHF.R.S32.HI R6, RZ, 0x5, R6 ;  /* 0x00000005ff067819 */ /* 0x000fe40000011406 */
[----:B------:R-:W-:Y:S01]  /*0be0*/  LEA R2, R3, R4, 0x3 ;  /* 0x0000000403027211 */ /* 0x000fe200078e18ff */
[----:B------:R-:W-:Y:S01]  /*0bf0*/  IMAD.IADD R22, R17, 0x1, -R22 ;  /* 0x0000000111167824 */ /* 0x000fe200078e0a16 */
[----:B------:R-:W-:Y:S01]  /*0c00*/  IADD3 R3, R16, -R7, RZ ;  /* 0x8000000710037210 */ /* 0x000fe20007ffe0ff */
[----:B------:R-:W-:Y:S01]  /*0c10*/  IMAD R5, R5, -0x3, R11 ;  /* 0xfffffffd05057824 */ /* 0x000fe200078e020b */
[----:B------:R-:W-:Y:S01]  /*0c20*/  LEA.HI R8, R10, R10, RZ, 0x1 ;  /* 0x0000000a0a087211 */ /* 0x000fe200078f08ff */
[----:B------:R-:W-:-:S02]  /*0c30*/  IMAD R6, R6, 0x10, R9 ;  /* 0x0000001006067824 */ /* 0x000fc400078e0209 */
[----:B------:R-:W-:Y:S01]  /*0c40*/  IMAD.SHL.U32 R152, R22, 0x8, RZ ;  /* 0x0000000816987824 */ /* 0x000fe200078e00ff */
[----:B------:R-:W-:Y:S01]  /*0c50*/  LOP3.LUT R11, R8, 0x1ffffffe, RZ, 0xc0, !PT ;  /* 0x1ffffffe080b7812 */ /* 0x000fe200078ec0ff */
[----:B------:R-:W-:Y:S02]  /*0c60*/  IMAD.SHL.U32 R9, R3, 0x2, RZ ;  /* 0x0000000203097824 */ /* 0x000fe400078e00ff */
[----:B------:R-:W-:Y:S01]  /*0c70*/  IMAD R8, R5, 0x40, R6 ;  /* 0x0000004005087824 */ /* 0x000fe200078e0206 */
[----:B------:R-:W-:Y:S01]  /*0c80*/  SHF.R.S32.HI R3, RZ, 0x3, R0 ;  /* 0x00000003ff037819 */ /* 0x000fe20000011400 */
[C---:B------:R-:W-:Y:S01]  /*0c90*/  VIADD R4, R9.reuse, 0x8 ;  /* 0x0000000809047836 */ /* 0x040fe20000000000 */
[----:B------:R-:W-:Y:S01]  /*0ca0*/  STL [R1+0x48], R2 ;  /* 0x0000480201007387 */ /* 0x000fe20000100800 */
[----:B------:R-:W-:Y:S01]  /*0cb0*/  SHF.R.S32.HI R0, RZ, 0x1f, R152 ;  /* 0x0000001fff007819 */ /* 0x000fe20000011498 */
[C---:B------:R-:W-:Y:S01]  /*0cc0*/  VIADD R3, R9.reuse, 0x10 ;  /* 0x0000001009037836 */ /* 0x040fe20000000000 */
[C---:B------:R-:W-:Y:S01]  /*0cd0*/  IADD3 R0, R9.reuse, 0x18, RZ ;  /* 0x0000001809007810 */ /* 0x040fe20007ffe0ff */
[----:B------:R-:W-:Y:S01]  /*0ce0*/  STL [R1+0x40], R8 ;  /* 0x0000400801007387 */ /* 0x000fe20000100800 */
[----:B------:R-:W-:-:S03]  /*0cf0*/  VIADD R156, R9, 0x28 ;  /* 0x00000028099c7836 */ /* 0x000fc60000000000 */
[----:B------:R-:W-:Y:S01]  /*0d00*/  STL [R1+0x18], RZ ;  /* 0x000018ff01007387 */ /* 0x000fe20000100800 */
[----:B------:R-:W-:Y:S01]  /*0d10*/  IMAD.IADD R11, R10, 0x1, -R11 ;  /* 0x000000010a0b7824 */ /* 0x000fe200078e0a0b */
[----:B------:R-:W-:Y:S02]  /*0d20*/  SHF.R.S32.HI R10, RZ, 0x1f, R4 ;  /* 0x0000001fff0a7819 */ /* 0x000fe40000011404 */
[----:B------:R0:W-:Y:S01]  /*0d30*/  STL [R1+0x10], R9 ;  /* 0x0000100901007387 */ /* 0x0001e20000100800 */
[C---:B------:R-:W-:Y:S02]  /*0d40*/  VIADD R157, R9.reuse, 0x20 ;  /* 0x00000020099d7836 */ /* 0x040fe40000000000 */
[C---:B------:R-:W-:Y:S01]  /*0d50*/  VIADD R155, R9.reuse, 0x30 ;  /* 0x00000030099b7836 */ /* 0x040fe20000000000 */
[----:B------:R1:W-:Y:S01]  /*0d60*/  STL [R1+0x8], R4 ;  /* 0x0000080401007387 */ /* 0x0003e20000100800 */
[----:B------:R-:W-:-:S03]  /*0d70*/  VIADD R154, R9, 0x38 ;  /* 0x00000038099a7836 */ /* 0x000fc60000000000 */
[----:B------:R-:W-:Y:S01]  /*0d80*/  STL [R1+0x4], R3 ;  /* 0x0000040301007387 */ /* 0x000fe20000100800 */
[----:B0-----:R-:W-:-:S03]  /*0d90*/  SHF.R.S32.HI R9, RZ, 0x1f, R3 ;  /* 0x0000001fff097819 */ /* 0x001fc60000011403 */
[----:B------:R0:W-:Y:S01]  /*0da0*/  STL [R1], R0 ;  /* 0x0000000001007387 */ /* 0x0001e20000100800 */
[----:B-1----:R-:W-:-:S03]  /*0db0*/  SHF.R.S32.HI R4, RZ, 0x1f, R0 ;  /* 0x0000001fff047819 */ /* 0x002fc60000011400 */
[----:B------:R-:W-:Y:S01]  /*0dc0*/  STL [R1+0x38], R10 ;  /* 0x0000380a01007387 */ /* 0x000fe20000100800 */
[----:B0-----:R-:W-:Y:S01]  /*0dd0*/  SHF.R.S32.HI R0, RZ, 0x1f, R156 ;  /* 0x0000001fff007819 */ /* 0x001fe2000001149c */
[----:B------:R-:W-:Y:S02]  /*0de0*/  IMAD R0, R11, 0x8, R8 ;  /* 0x000000080b007824 */ /* 0x000fe400078e0208 */
[----:B------:R-:W-:Y:S04]  /*0df0*/  STL [R1+0x34], R9 ;  /* 0x0000340901007387 */ /* 0x000fe80000100800 */
[----:B------:R0:W-:Y:S04]  /*0e00*/  STL [R1+0x30], R4 ;  /* 0x0000300401007387 */ /* 0x0001e80000100800 */
[----:B------:R1:W-:Y:S01]  /*0e10*/  STL [R1+0x44], R0 ;  /* 0x0000440001007387 */ /* 0x0003e20000100800 */
[----:B------:R-:W-:Y:S01]  /*0e20*/  SHF.R.S32.HI R3, RZ, 0x1f, R157 ;  /* 0x0000001fff037819 */ /* 0x000fe2000001149d */
[----:B------:R-:W-:Y:S01]  /*0e30*/  IMAD.MOV.U32 R5, RZ, RZ, R13 ;  /* 0x000000ffff057224 */ /* 0x000fe200078e000d */
[----:B------:R-:W-:Y:S01]  /*0e40*/  SHF.R.S32.HI R3, RZ, 0x1f, R154 ;  /* 0x0000001fff037819 */ /* 0x000fe2000001149a */
[----:B------:R-:W-:-:S02]  /*0e50*/  IMAD.MOV.U32 R6, RZ, RZ, R14 ;  /* 0x000000ffff067224 */ /* 0x000fc400078e000e */
[----:B------:R-:W-:Y:S01]  /*0e60*/  IMAD.MOV.U32 R7, RZ, RZ, R15 ;  /* 0x000000ffff077224 */ /* 0x000fe200078e000f */
[----:B0-----:R-:W-:Y:S01]  /*0e70*/  SHF.R.S32.HI R4, RZ, 0x1f, R155 ;  /* 0x0000001fff047819 */ /* 0x001fe2000001149b */
[----:B------:R-:W-:Y:S01]  /*0e80*/  UMOV UR38, URZ ;  /* 0x0000003f00267c82 */ /* 0x000fe20008000000 */
[----:B------:R-:W-:Y:S01]  /*0e90*/  UMOV UR39, URZ ;  /* 0x0000003f00277c82 */ /* 0x000fe20008000000 */
[----:B-12---:R-:W-:-:S07]  /*0ea0*/  LOP3.LUT R2, R12, 0x1, RZ, 0xfc, !PT ;  /* 0x000000010c027812 */ /* 0x006fce00078efcff */
.L_x_13032:
[----:B012345:R-:W0:Y:S01]  /*0eb0*/  LDC.64 R8, c[0x0][0xc88] ;  /* 0x00032200ff087b82 */ /* 0x03fe220000000a00 */
[----:B------:R-:W-:-:S07]  /*0ec0*/  ULDC.64 UR4, c[0x0][0xa28] ;  /* 0x00028a0000047ab9 */ /* 0x000fce0000000a00 */
[----:B------:R-:W1:Y:S08]  /*0ed0*/  LDC.64 R12, c[0x0][0x418] ;  /* 0x00010600ff0c7b82 */ /* 0x000e700000000a00 */
[----:B------:R-:W2:Y:S01]  /*0ee0*/  LDC R0, c[0x0][0x424] ;  /* 0x00010900ff007b82 */ /* 0x000ea20000000800 */
[----:B0-----:R-:W-:Y:S01]  /*0ef0*/  IMAD.WIDE R8, R7, 0x4, R8 ;  /* 0x0000000407087825 */ /* 0x001fe200078e0208 */
[----:B------:R-:W-:-:S06]  /*0f00*/  ISETP.NE.U32.AND P0, PT, RZ, UR4, PT ;  /* 0x00000004ff007c0c */ /* 0x000fcc000bf05070 */
[----:B------:R-:W0:Y:S01]  /*0f10*/  LDC R7, c[0x0][0x2f0] ;  /* 0x0000bc00ff077b82 */ /* 0x000e220000000800 */
[----:B------:R-:W3:Y:S01]  /*0f20*/  LDG.E R17, desc[UR36][R8.64] ;  /* 0x0000002408117981 */ /* 0x000ee2000c1e1900 */
[----:B------:R-:W-:Y:S02]  /*0f30*/  ISETP.NE.AND.EX P0, PT, RZ, UR5, PT, P0 ;  /* 0x00000005ff007c0c */ /* 0x000fe4000bf05300 */
[----:B------:R-:W-:Y:S02]  /*0f40*/  MOV R3, RZ ;  /* 0x000000ff00037202 */ /* 0x000fe40000000f00 */
[----:B---3--:R-:W-:-:S09]  /*0f50*/  SHF.R.S32.HI R153, RZ, 0x1f, R17 ;  /* 0x0000001fff997819 */ /* 0x008fd20000011411 */
        /* <DEDUP_REMOVED lines=23> */
.L_x_12995:
[----:B-----5:R-:W-:Y:S01]  /*10d0*/  IMAD.IADD R88, R88, 0x1, -R3 ;  /* 0x0000000158587824 */ /* 0x020fe200078e0a03 */
[C---:B------:R-:W-:Y:S01]  /*10e0*/  LOP3.LUT R3, R6.reuse, 0xff000000, RZ, 0xc0, !PT ;  /* 0xff00000006037812 */ /* 0x040fe200078ec0ff */
[----:B------:R-:W-:Y:S01]  /*10f0*/  IMAD.MOV.U32 R89, RZ, RZ, RZ ;  /* 0x000000ffff597224 */ /* 0x000fe200078e00ff */
[----:B------:R-:W-:Y:S01]  /*1100*/  LOP3.LUT R0, R6, 0xff0000, RZ, 0xc0, !PT ;  /* 0x00ff000006007812 */ /* 0x000fe200078ec0ff */
[C---:B------:R-:W-:Y:S01]  /*1110*/  VIADD R4, R88.reuse, 0x7f ;  /* 0x0000007f58047836 */ /* 0x040fe20000000000 */
[----:B------:R-:W-:Y:S02]  /*1120*/  SHF.R.U32.HI R3, RZ, 0x8, R3 ;  /* 0x00000008ff037819 */ /* 0x000fe40000011603 */
[----:B------:R-:W-:Y:S02]  /*1130*/  ISETP.GE.AND P0, PT, R88, 0x1, PT ;  /* 0x000000015800780c */ /* 0x000fe40003f06270 */
[----:B------:R-:W-:Y:S02]  /*1140*/  LEA.HI R0, R0, R3, RZ, 0x10 ;  /* 0x0000000300007211 */ /* 0x000fe400078f80ff */
[----:B------:R-:W-:-:S02]  /*1150*/  SHF.R.S32.HI R7, RZ, 0x1f, R4 ;  /* 0x0000001fff077819 */ /* 0x000fc40000011404 */
[----:B------:R-:W-:Y:S02]  /*1160*/  LOP3.LUT R14, R0, 0xff, RZ, 0xc0, !PT ;  /* 0x000000ff000e7812 */ /* 0x000fe400078ec0ff */
[----:B------:R-:W-:Y:S02]  /*1170*/  LEA.HI R7, R7, R4, RZ, 0x7 ;  /* 0x0000000407077211 */ /* 0x000fe400078f38ff */
[----:B------:R-:W-:Y:S01]  /*1180*/  SHF.R.U32.HI R19, RZ, 0x10, R0 ;  /* 0x00000010ff137819 */ /* 0x000fe20000011600 */
[----:B------:R0:W-:Y:S01]  /*1190*/  STL [R1+0xc], R14 ;  /* 0x00000c0e01007387 */ /* 0x0001e20000100800 */
[----:B---3--:R-:W-:Y:S01]  /*11a0*/  SHF.R.S32.HI R11, RZ, 0x7, R7 ;  /* 0x00000007ff0b7819 */ /* 0x008fe20000011407 */
[----:B------:R-:W-:Y:S06]  /*11b0*/  @!P0 BRA `(.L_x_12996) ;  /* 0x0000000000748947 */ /* 0x000fec0003800000 */
[----:B------:R-:W1:Y:S01]  /*11c0*/  LDC R0, c[0x0][0x9f0] ;  /* 0x00027c00ff007b82 */ /* 0x000e620000000800 */
[----:B------:R-:W-:-:S04]  /*11d0*/  ISETP.NE.AND P0, PT, R19, RZ, PT ;  /* 0x000000ff1300720c */ /* 0x000fc80003f05270 */
[----:B-1----:R-:W-:-:S04]  /*11e0*/  SEL R12, R19, R0, P0 ;  /* 0x00000000130c7207 */ /* 0x002fc80000000000 */
        /* <DEDUP_REMOVED lines=11> */
[----:B-1----:R-:W-:Y:S01]  /*12a0*/  IMAD.MOV.U32 R8, RZ, RZ, RZ ;  /* 0x000000ffff087224 */ /* 0x002fe200078e00ff */
[----:B--2---:R-:W-:-:S05]  /*12b0*/  IADD3 R7, RZ, -R9, RZ ;  /* 0x80000009ff077210 */ /* 0x004fca0007ffe0ff */
        /* <DEDUP_REMOVED lines=11> */
[----:B------:R-:W-:-:S05]  /*1370*/  @!P1 LOP3.LUT R9, RZ, R12, RZ, 0x33, !PT ;  /* 0x0000000cff099212 */ /* 0x000fca00078e33ff */
[----:B------:R-:W-:-:S07]  /*1380*/  IMAD.MOV.U32 R89, RZ, RZ, R9 ;  /* 0x000000ffff597224 */ /* 0x000fce00078e0009 */
.L_x_12996:
[-C--:B------:R-:W-:Y:S01]  /*1390*/  IMAD R16, R14, R89.reuse, RZ ;  /* 0x000000590e107224 */ /* 0x080fe200078e02ff */
[----:B------:R-:W-:Y:S01]  /*13a0*/  LOP3.LUT R18, R6, 0xffff, RZ, 0xc0, !PT ;  /* 0x0000ffff06127812 */ /* 0x000fe200078ec0ff */
[----:B------:R-:W-:Y:S01]  /*13b0*/  IMAD.MOV.U32 R23, RZ, RZ, R5 ;  /* 0x000000ffff177224 */ /* 0x000fe200078e0005 */
[----:B------:R-:W-:Y:S01]  /*13c0*/  PLOP3.LUT P0, PT, PT, PT, PT, 0x80, 0x0 ;  /* 0x000000000000781c */ /* 0x000fe20003f0f070 */
[----:B------:R-:W-:Y:S01]  /*13d0*/  IMAD.MOV.U32 R0, RZ, RZ, RZ ;  /* 0x000000ffff007224 */ /* 0x000fe200078e00ff */
[----:B------:R-:W-:Y:S01]  /*13e0*/  VIADDMNMX R89, R16, R89, R11, PT ;  /* 0x0000005910597246 */ /* 0x000fe2000380010b */
[----:B------:R-:W-:Y:S01]  /*13f0*/  IMAD.MOV.U32 R3, RZ, RZ, RZ ;  /* 0x000000ffff037224 */ /* 0x000fe200078e00ff */
[----:B------:R-:W-:Y:S02]  /*1400*/  CS2R R118, SRZ ;  /* 0x0000000000767805 */ /* 0x000fe4000001ff00 */
[----:B------:R-:W-:Y:S02]  /*1410*/  CS2R R40, SRZ ;  /* 0x0000000000287805 */ /* 0x000fe4000001ff00 */
[----:B------:R-:W-:-:S02]  /*1420*/  ISETP.GT.AND P1, PT, R89, R16, PT ;  /* 0x000000105900720c */ /* 0x000fc40003f24270 */
        /* <DEDUP_REMOVED lines=15> */
[----:B------:R-:W1:Y:S01]  /*1520*/  S2R R4, SR_TID.X ;  /* 0x0000000000047919 */ /* 0x000e620000002100 */
[----:B------:R-:W2:Y:S01]  /*1530*/  S2UR UR40, SR_CgaCtaId ;  /* 0x00000000002879c3 */ /* 0x000ea20000008800 */
[----:B------:R-:W-:Y:S02]  /*1540*/  UMOV UR6, 0x400 ;  /* 0x0000040000067882 */ /* 0x000fe40000000000 */
[----:B--2---:R-:W-:Y:S01]  /*1550*/  ULEA UR43, UR40, UR6, 0x18 ;  /* 0x00000006282b7291 */ /* 0x004fe2000f8ec03f */
[----:B-1----:R-:W-:-:S05]  /*1560*/  VIADD R7, R4, 0xffffff80 ;  /* 0xffffff8004077836 */ /* 0x002fca0000000000 */
[----:B------:R-:W-:-:S04]  /*1570*/  SHF.R.S32.HI R4, RZ, 0x1f, R7 ;  /* 0x0000001fff047819 */ /* 0x000fc80000011407 */
[----:B------:R-:W-:-:S04]  /*1580*/  LEA.HI R4, R4, R7, RZ, 0x7 ;  /* 0x0000000704047211 */ /* 0x000fc800078f38ff */
[----:B------:R-:W-:-:S05]  /*1590*/  SHF.R.S32.HI R4, RZ, 0x7, R4 ;  /* 0x00000007ff047819 */ /* 0x000fca0000011404 */
[----:B------:R-:W1:Y:S02]  /*15a0*/  SHFL.IDX PT, R0, R4, RZ, 0x1f ;  /* 0x00001fff04007589 */ /* 0x000e6400000e0000 */
        /* <DEDUP_REMOVED lines=15> */
[----:B0-----:R0:W1:Y:S01]  /*16a0*/  LDC.64 R14, c[0x4][R0] ;  /* 0x01000000000e7b82 */ /* 0x0010620000000a00 */
        /* <DEDUP_REMOVED lines=11> */
.L_x_12998:
[----:B------:R-:W2:Y:S01]  /*1760*/  LDL R20, [R1+0x18] ;  /* 0x0000180001147983 */ /* 0x000ea20000100800 */
[----:B------:R-:W-:Y:S02]  /*1770*/  ISETP.NE.AND P0, PT, R2, 0x3, PT ;  /* 0x000000030200780c */ /* 0x000fe40003f05270 */
[----:B--2---:R-:W-:-:S04]  /*1780*/  LEA.HI R0, R20, R20, RZ, 0x1 ;  /* 0x0000001414007211 */ /* 0x004fc800078f08ff */
[----:B------:R-:W-:-:S05]  /*1790*/  LOP3.LUT R0, R0, 0xfffffffe, RZ, 0xc0, !PT ;  /* 0xfffffffe00007812 */ /* 0x000fca00078ec0ff */
[----:B------:R-:W-:-:S05]  /*17a0*/  IMAD.IADD R0, R20, 0x1, -R0 ;  /* 0x0000000114007824 */ /* 0x000fca00078e0a00 */
[----:B------:R-:W-:-:S04]  /*17b0*/  SHF.L.U32 R0, R0, 0x1f, RZ ;  /* 0x0000001f00007819 */ /* 0x000fc800000006ff */
[----:B------:R-:W1:Y:S02]  /*17c0*/  SYNCS.PHASECHK.TRANS64.TRYWAIT P1, [UR43+0x16800], R0 ;  /* 0x01680000ff0075a7 */ /* 0x000e64000802016b */
[----:B-1----:R-:W-:Y:S05]  /*17d0*/  @!P1 BRA `(.L_x_12999) ;  /* 0x000000d400b89947 */ /* 0x002fea0003800000 */
.L_x_13115:
[----:B------:R-:W-:Y:S05]  /*17e0*/  @!P0 BRA `(.L_x_13000) ;  /* 0x0000000000048947 */ /* 0x000fea0003800000 */
[----:B------:R-:W-:Y:S01]  /*17f0*/  BPT.TRAP 0x1 ;  /* 0x000000040000795c */ /* 0x000fe20000300000 */
.L_x_13000:
[----:B-1----:R-:W-:Y:S02]  /*1800*/  IMAD.U32 R0, RZ, RZ, UR39 ;  /* 0x00000027ff007e24 */ /* 0x002fe4000f8e00ff */
[----:B------:R-:W-:-:S03]  /*1810*/  IMAD.U32 R3, RZ, RZ, UR38 ;  /* 0x00000026ff037e24 */ /* 0x000fc6000f8e00ff */
[----:B------:R-:W-:Y:S02]  /*1820*/  LEA R0, R0, UR43, 0x3 ;  /* 0x0000002b00007c11 */ /* 0x000fe4000f8e18ff */
[----:B------:R-:W-:-:S04]  /*1830*/  SHF.L.U32 R3, R3, 0x1f, RZ ;  /* 0x0000001f03037819 */ /* 0x000fc800000006ff */
[----:B------:R1:W2:Y:S01]  /*1840*/  SYNCS.PHASECHK.TRANS64.TRYWAIT P1, [R0+URZ+0x16830], R3 ;  /* 0x01683003000075a7 */ /* 0x0002a2000802017f */
[----:B------:R-:W-:Y:S05]  /*1850*/  @!P0 BRA `(.L_x_13001) ;  /* 0x0000000000048947 */ /* 0x000fea0003800000 */
[----:B------:R-:W-:Y:S01]  /*1860*/  BPT.TRAP 0x1 ;  /* 0x000000040000795c */ /* 0x000fe20000300000 */
.L_x_13001:
[----:B------:R-:W-:Y:S01]  /*1870*/  MOV R119, RZ ;  /* 0x000000ff00777202 */ /* 0x000fe20000000f00 */
[----:B--2---:R-:W-:Y:S06]  /*1880*/  @P1 BRA `(.L_x_13002) ;  /* 0x0000000000081947 */ /* 0x004fec0003800000 */
[----:B------:R-:W2:Y:S02]  /*1890*/  SYNCS.PHASECHK.TRANS64.TRYWAIT P1, [R0+URZ+0x16830], R3 ;  /* 0x01683003000075a7 */ /* 0x000ea4000802017f */
[----:B--2---:R-:W-:Y:S05]  /*18a0*/  @!P1 BRA `(.L_x_13003) ;  /* 0x000000d4009c9947 */ /* 0x004fea0003800000 */
.L_x_13002:
        /* <DEDUP_REMOVED lines=13> */
[----:B------:R-:W-:Y:S02]  /*1980*/  ULEA UR6, UR39, UR20, 0xa ;  /* 0x0000001427067291 */ /* 0x000fe4000f8e503f */
        /* <DEDUP_REMOVED lines=21> */
.L_x_13004:
[----:B------:R-:W3:Y:S01]  /*1ae0*/  LDL R91, [R1+0x10] ;  /* 0x00001000015b7983 */ /* 0x000ee20000100800 */
[----:B------:R-:W-:Y:S01]  /*1af0*/  ULDC UR6, c[0x0][0x9d8] ;  /* 0x0002760000067ab9 */ /* 0x000fe20000000800 */
[----:B------:R-:W-:Y:S01]  /*1b00*/  ULDC UR7, c[0x0][0x988] ;  /* 0x0002620000077ab9 */ /* 0x000fe20000000800 */
[----:B-12---:R-:W-:Y:S01]  /*1b10*/  FMUL.FTZ R3, R24, UR6 ;  /* 0x0000000618037c20 */ /* 0x006fe20008410000 */
        /* <DEDUP_REMOVED lines=9> */
[----:B0-----:R-:W-:Y:S01]  /*1bb0*/  FMUL.FTZ R14, R33, UR6 ;  /* 0x00000006210e7c20 */ /* 0x001fe20008410000 */
        /* <DEDUP_REMOVED lines=55> */
[----:B------:R-:W-:Y:S01]  /*1f30*/  P2R R90, PR, RZ, 0x1 ;  /* 0x00000001ff5a7803 */ /* 0x000fe20000000000 */
[--C-:B------:R-:W-:Y:S01]  /*1f40*/  IMAD.MOV.U32 R117, RZ, RZ, R119.reuse ;  /* 0x000000ffff757224 */ /* 0x100fe200078e0077 */
[-C--:B------:R-:W-:Y:S01]  /*1f50*/  MOV R115, R119.reuse ;  /* 0x0000007700737202 */ /* 0x080fe20000000f00 */
[--C-:B------:R-:W-:Y:S01]  /*1f60*/  IMAD.MOV.U32 R113, RZ, RZ, R119.reuse ;  /* 0x000000ffff717224 */ /* 0x100fe200078e0077 */
[----:B------:R-:W5:Y:S01]  /*1f70*/  MUFU.TANH R25, R25 ;  /* 0x0000001900197308 */ /* 0x000f620000002400 */
[--C-:B------:R-:W-:Y:S01]  /*1f80*/  IMAD.MOV.U32 R111, RZ, RZ, R119.reuse ;  /* 0x000000ffff6f7224 */ /* 0x100fe200078e0077 */
[-C--:B------:R-:W-:Y:S01]  /*1f90*/  MOV R109, R119.reuse ;  /* 0x00000077006d7202 */ /* 0x080fe20000000f00 */
[--C-:B------:R-:W-:Y:S01]  /*1fa0*/  IMAD.MOV.U32 R107, RZ, RZ, R119.reuse ;  /* 0x000000ffff6b7224 */ /* 0x100fe200078e0077 */
[-C--:B------:R-:W-:Y:S01]  /*1fb0*/  MOV R103, R119.reuse ;  /* 0x0000007700677202 */ /* 0x080fe20000000f00 */
[--C-:B------:R-:W-:Y:S01]  /*1fc0*/  IMAD.MOV.U32 R105, RZ, RZ, R119.reuse ;  /* 0x000000ffff697224 */ /* 0x100fe200078e0077 */
[----:B------:R-:W-:Y:S01]  /*1fd0*/  MOV R97, R119 ;  /* 0x0000007700617202 */ /* 0x000fe20000000f00 */
[--C-:B------:R-:W-:Y:S01]  /*1fe0*/  IMAD.MOV.U32 R101, RZ, RZ, R119.reuse ;  /* 0x000000ffff657224 */ /* 0x100fe200078e0077 */
[----:B------:R-:W5:Y:S01]  /*1ff0*/  MUFU.TANH R7, R7 ;  /* 0x0000000700077308 */ /* 0x000f620000002400 */
[----:B------:R-:W-:-:S02]  /*2000*/  IMAD.MOV.U32 R99, RZ, RZ, R119 ;  /* 0x000000ffff637224 */ /* 0x000fc400078e0077 */
[--C-:B------:R-:W-:Y:S02]  /*2010*/  IMAD.MOV.U32 R95, RZ, RZ, R119.reuse ;  /* 0x000000ffff5f7224 */ /* 0x100fe400078e0077 */
[----:B------:R-:W-:-:S03]  /*2020*/  IMAD.MOV.U32 R93, RZ, RZ, R119 ;  /* 0x000000ffff5d7224 */ /* 0x000fc600078e0077 */
        /* <DEDUP_REMOVED lines=27> */
[----:B---3--:R-:W-:-:S02]  /*21e0*/  IADD3 R88, R88, 0x80, -R91 ;  /* 0x0000008058587810 */ /* 0x008fc40007ffe85b */
[----:B------:R-:W-:-:S03]  /*21f0*/  MOV R91, R119 ;  /* 0x00000077005b7202 */ /* 0x000fc60000000f00 */
[----:B------:R-:W-:Y:S02]  /*2200*/  IMAD R61, R89, -0x80, R88 ;  /* 0xffffff80593d7824 */ /* 0x000fe400078e0258 */
[----:B------:R-:W3:Y:S03]  /*2210*/  MUFU.TANH R42, R42 ;  /* 0x0000002a002a7308 */ /* 0x000ee60000002400 */
[C---:B------:R-:W-:Y:S02]  /*2220*/  ISETP.GT.AND P2, PT, R61.reuse, RZ, PT ;  /* 0x000000ff3d00720c */ /* 0x040fe40003f44270 */
[C---:B------:R-:W-:Y:S02]  /*2230*/  ISETP.GT.AND P1, PT, R61.reuse, 0x1, PT ;  /* 0x000000013d00780c */ /* 0x040fe40003f24270 */
[----:B------:R-:W-:Y:S01]  /*2240*/  ISETP.GT.AND P6, PT, R61, 0x8, PT ;  /* 0x000000083d00780c */ /* 0x000fe20003fc4270 */
[----:B------:R-:W3:Y:S01]  /*2250*/  MUFU.TANH R50, R50 ;  /* 0x0000003200327308 */ /* 0x000ee20000002400 */
[----:B-1----:R-:W-:-:S02]  /*2260*/  FSEL R3, R3, -INF , P2 ;  /* 0xff80000003037808 */ /* 0x002fc40001000000 */
[----:B0-----:R-:W-:Y:S02]  /*2270*/  FSEL R62, R5, -INF , P1 ;  /* 0xff800000053e7808 */ /* 0x001fe40000800000 */
[----:B------:R-:W-:Y:S02]  /*2280*/  ISETP.GT.AND P5, PT, R61, 0x9, PT ;  /* 0x000000093d00780c */ /* 0x000fe40003fa4270 */
[----:B--2---:R-:W-:Y:S01]  /*2290*/  FSEL R64, R10, -INF , P6 ;  /* 0xff8000000a407808 */ /* 0x004fe20003000000 */
[----:B------:R0:W-:Y:S01]  /*22a0*/  MUFU.TANH R5, R84 ;  /* 0x0000005400057308 */ /* 0x0001e20000002400 */
[----:B------:R-:W-:Y:S02]  /*22b0*/  FMNMX.FTZ R71, R3, R62, !PT ;  /* 0x0000003e03477209 */ /* 0x000fe40007810000 */
[----:B------:R-:W-:Y:S02]  /*22c0*/  ISETP.GT.AND P4, PT, R61, 0x10, PT ;  /* 0x000000103d00780c */ /* 0x000fe40003f84270 */
[----:B----4-:R-:W-:-:S02]  /*22d0*/  FSEL R66, R12, -INF , P5 ;  /* 0xff8000000c427808 */ /* 0x010fc40002800000 */
[----:B------:R-:W-:Y:S01]  /*22e0*/  FMNMX.FTZ R71, R64, R71, !PT ;  /* 0x0000004740477209 */ /* 0x000fe20007810000 */
[----:B------:R-:W1:Y:S01]  /*22f0*/  MUFU.TANH R39, R39 ;  /* 0x0000002700277308 */ /* 0x000e620000002400 */
[C---:B------:R-:W-:Y:S02]  /*2300*/  ISETP.GT.AND P3, PT, R61.reuse, 0x11, PT ;  /* 0x000000113d00780c */ /* 0x040fe40003f64270 */
[----:B-----5:R-:W-:Y:S02]  /*2310*/  FSEL R24, R24, -INF , P4 ;  /* 0xff80000018187808 */ /* 0x020fe40002000000 */
[----:B------:R-:W-:Y:S02]  /*2320*/  FMNMX.FTZ R71, R66, R71, !PT ;  /* 0x0000004742477209 */ /* 0x000fe40007810000 */
[----:B------:R-:W-:Y:S01]  /*2330*/  FSEL R4, R4, -INF , P2 ;  /* 0xff80000004047808 */ /* 0x000fe20001000000 */
[----:B------:R-:W2:Y:S01]  /*2340*/  MUFU.TANH R53, R53 ;  /* 0x0000003500357308 */ /* 0x000ea20000002400 */
        /* <DEDUP_REMOVED lines=21> */
[----:B------:R-:W-:Y:S01]  /*24a0*/  FSEL R80, R27, -INF , P5 ;  /* 0xff8000001b507808 */ /* 0x000fe20002800000 */
[----:B------:R-:W-:Y:S01]  /*24b0*/  FMUL.FTZ R27, R87, UR6 ;  /* 0x00000006571b7c20 */ /* 0x000fe20008410000 */
[----:B------:R-:W-:-:S02]  /*24c0*/  FMNMX.FTZ R71, R76, R71, !PT ;  /* 0x000000474c477209 */ /* 0x000fc40007810000 */
[----:B------:R-:W-:Y:S01]  /*24d0*/  FSEL R14, R11, -INF , P3 ;  /* 0xff8000000b0e7808 */ /* 0x000fe20001800000 */
[----:B------:R-:W5:Y:S01]  /*24e0*/  MUFU.TANH R49, R49 ;  /* 0x0000003100317308 */ /* 0x000f620000002400 */
[----:B------:R-:W-:Y:S02]  /*24f0*/  ISETP.GT.AND P3, PT, R61, 0x29, PT ;  /* 0x000000293d00780c */ /* 0x000fe40003f64270 */
[----:B0-----:R-:W-:Y:S02]  /*2500*/  FSEL R84, R32, -INF , P4 ;  /* 0xff80000020547808 */ /* 0x001fe40002000000 */
[----:B------:R-:W-:Y:S02]  /*2510*/  FMNMX.FTZ R71, R80, R71, !PT ;  /* 0x0000004750477209 */ /* 0x000fe40007810000 */
[----:B------:R-:W-:Y:S01]  /*2520*/  FSEL R20, R13, -INF , P2 ;  /* 0xff8000000d147808 */ /* 0x000fe20001000000 */
[----:B------:R-:W0:Y:S01]  /*2530*/  MUFU.TANH R58, R58 ;  /* 0x0000003a003a7308 */ /* 0x000e220000002400 */
[----:B------:R-:W-:-:S02]  /*2540*/  ISETP.GT.AND P2, PT, R61, 0x30, PT ;  /* 0x000000303d00780c */ /* 0x000fc40003f44270 */
[----:B------:R-:W-:Y:S01]  /*2550*/  FSEL R88, R31, -INF , P3 ;  /* 0xff8000001f587808 */ /* 0x000fe20001800000 */
[----:B------:R-:W-:Y:S01]  /*2560*/  FMUL.FTZ R31, R82, UR6 ;  /* 0x00000006521f7c20 */ /* 0x000fe20008410000 */
[----:B------:R-:W-:Y:S02]  /*2570*/  FMNMX.FTZ R71, R84, R71, !PT ;  /* 0x0000004754477209 */ /* 0x000fe40007810000 */
[----:B------:R-:W-:Y:S01]  /*2580*/  FSEL R28, R15, -INF , P1 ;  /* 0xff8000000f1c7808 */ /* 0x000fe20000800000 */
[----:B------:R-:W0:Y:S01]  /*2590*/  MUFU.TANH R52, R52 ;  /* 0x0000003400347308 */ /* 0x000e220000002400 */
[----:B------:R-:W-:Y:S02]  /*25a0*/  ISETP.GT.AND P1, PT, R61, 0x31, PT ;  /* 0x000000313d00780c */ /* 0x000fe40003f24270 */
[----:B------:R-:W-:Y:S01]  /*25b0*/  FSEL R94, R35, -INF , P2 ;  /* 0xff800000235e7808 */ /* 0x000fe20001000000 */
[----:B------:R-:W-:Y:S01]  /*25c0*/  FMUL.FTZ R35, R79, UR6 ;  /* 0x000000064f237c20 */ /* 0x000fe20008410000 */
[----:B------:R-:W-:-:S02]  /*25d0*/  FMNMX.FTZ R71, R88, R71, !PT ;  /* 0x0000004758477209 */ /* 0x000fc40007810000 */
[----:B------:R-:W-:Y:S01]  /*25e0*/  FSEL R32, R21, -INF , P6 ;  /* 0xff80000015207808 */ /* 0x000fe20003000000 */
[----:B------:R-:W0:Y:S01]  /*25f0*/  MUFU.TANH R63, R63 ;  /* 0x0000003f003f7308 */ /* 0x000e220000002400 */
[C---:B------:R-:W-:Y:S01]  /*2600*/  ISETP.GT.AND P6, PT, R61.reuse, 0x38, PT ;  /* 0x000000383d00780c */ /* 0x040fe20003fc4270 */
[----:B------:R-:W-:Y:S01]  /*2610*/  FMUL.FTZ R21, R78, UR6 ;  /* 0x000000064e157c20 */ /* 0x000fe20008410000 */
[----:B------:R-:W-:Y:S02]  /*2620*/  FSEL R100, R34, -INF , P1 ;  /* 0xff80000022647808 */ /* 0x000fe40000800000 */
[----:B------:R-:W-:Y:S02]  /*2630*/  FMNMX.FTZ R71, R94, R71, !PT ;  /* 0x000000475e477209 */ /* 0x000fe40007810000 */
[----:B------:R-:W-:Y:S01]  /*2640*/  FSEL R26, R26, -INF , P5 ;  /* 0xff8000001a1a7808 */ /* 0x000fe20002800000 */
[----:B------:R-:W0:Y:S01]  /*2650*/  MUFU.TANH R55, R55 ;  /* 0x0000003700377308 */ /* 0x000e220000002400 */
[----:B------:R-:W-:-:S02]  /*2660*/  ISETP.GT.AND P5, PT, R61, 0x39, PT ;  /* 0x000000393d00780c */ /* 0x000fc40003fa4270 */
[----:B------:R-:W-:Y:S02]  /*2670*/  FSEL R106, R41, -INF , P6 ;  /* 0xff800000296a7808 */ /* 0x000fe40003000000 */
[----:B------:R-:W-:Y:S02]  /*2680*/  FMNMX.FTZ R71, R100, R71, !PT ;  /* 0x0000004764477209 */ /* 0x000fe40007810000 */
[----:B------:R-:W-:Y:S01]  /*2690*/  FSEL R34, R29, -INF , P4 ;  /* 0xff8000001d227808 */ /* 0x000fe20002000000 */
[----:B------:R-:W0:Y:S01]  /*26a0*/  MUFU.TANH R65, R65 ;  /* 0x0000004100417308 */ /* 0x000e220000002400 */
[----:B------:R-:W-:Y:S01]  /*26b0*/  ISETP.GT.AND P4, PT, R61, 0x40, PT ;  /* 0x000000403d00780c */ /* 0x000fe20003f84270 */
[----:B------:R-:W-:Y:S01]  /*26c0*/  FMUL.FTZ R29, R86, UR6 ;  /* 0x00000006561d7c20 */ /* 0x000fe20008410000 */
[----:B------:R-:W-:Y:S02]  /*26d0*/  FSEL R104, R40, -INF , P5 ;  /* 0xff80000028687808 */ /* 0x000fe40002800000 */
[----:B------:R-:W-:-:S02]  /*26e0*/  FMNMX.FTZ R71, R106, R71, !PT ;  /* 0x000000476a477209 */ /* 0x000fc40007810000 */
[----:B------:R-:W-:Y:S01]  /*26f0*/  FSEL R30, R30, -INF , P3 ;  /* 0xff8000001e1e7808 */ /* 0x000fe20001800000 */
[----:B------:R-:W0:Y:S01]  /*2700*/  MUFU.TANH R56, R56 ;  /* 0x0000003800387308 */ /* 0x000e220000002400 */
[----:B------:R-:W-:Y:S02]  /*2710*/  ISETP.GT.AND P3, PT, R61, 0x41, PT ;  /* 0x000000413d00780c */ /* 0x000fe40003f64270 */
[----:B------:R-:W-:Y:S02]  /*2720*/  FSEL R98, R48, -INF , P4 ;  /* 0xff80000030627808 */ /* 0x000fe40002000000 */
[----:B------:R-:W-:Y:S02]  /*2730*/  FMNMX.FTZ R71, R104, R71, !PT ;  /* 0x0000004768477209 */ /* 0x000fe40007810000 */
[----:B------:R-:W-:Y:S01]  /*2740*/  FSEL R40, R33, -INF , P2 ;  /* 0xff80000021287808 */ /* 0x000fe20001000000 */
[----:B------:R-:W0:Y:S01]  /*2750*/  MUFU.TANH R68, R68 ;  /* 0x0000004400447308 */ /* 0x000e220000002400 */
[----:B------:R-:W-:Y:S01]  /*2760*/  ISETP.GT.AND P2, PT, R61, 0x48, PT ;  /* 0x000000483d00780c */ /* 0x000fe20003f44270 */
[----:B------:R-:W-:Y:S01]  /*2770*/  FMUL.FTZ R33, R83, UR6 ;  /* 0x0000000653217c20 */ /* 0x000fe20008410000 */
[----:B------:R-:W-:-:S02]  /*2780*/  FSEL R96, R43, -INF , P3 ;  /* 0xff8000002b607808 */ /* 0x000fc40001800000 */
[----:B------:R-:W-:Y:S02]  /*2790*/  FMNMX.FTZ R71, R98, R71, !PT ;  /* 0x0000004762477209 */ /* 0x000fe40007810000 */
[----:B------:R-:W-:Y:S01]  /*27a0*/  FSEL R36, R36, -INF , P1 ;  /* 0xff80000024247808 */ /* 0x000fe20000800000 */
[----:B------:R-:W0:Y:S01]  /*27b0*/  MUFU.TANH R59, R59 ;  /* 0x0000003b003b7308 */ /* 0x000e220000002400 */
[----:B------:R-:W-:Y:S02]  /*27c0*/  ISETP.GT.AND P1, PT, R61, 0x49, PT ;  /* 0x000000493d00780c */ /* 0x000fe40003f24270 */
        /* <DEDUP_REMOVED lines=9> */
[----:B------:R-:W-:Y:S02]  /*2860*/  ISETP.GT.AND P5, PT, R61, 0x51, PT ;  /* 0x000000513d00780c */ /* 0x000fe40003fa4270 */
[----:B------:R-:W-:Y:S02]  /*2870*/  FSEL R110, R51, -INF , P6 ;  /* 0xff800000336e7808 */ /* 0x000fe40003000000 */
[----:B------:R-:W-:-:S02]  /*2880*/  FMNMX.FTZ R71, R108, R71, !PT ;  /* 0x000000476c477209 */ /* 0x000fc40007810000 */
[----:B---3--:R-:W-:Y:S01]  /*2890*/  FSEL R42, R42, -INF , P4 ;  /* 0xff8000002a2a7808 */ /* 0x008fe20002000000 */
[----:B------:R-:W3:Y:S01]  /*28a0*/  MUFU.TANH R69, R69 ;  /* 0x0000004500457308 */ /* 0x000ee20000002400 */
[----:B------:R-:W-:Y:S02]  /*28b0*/  ISETP.GT.AND P4, PT, R61, 0x58, PT ;  /* 0x000000583d00780c */ /* 0x000fe40003f84270 */
[----:B------:R-:W-:Y:S02]  /*28c0*/  FSEL R112, R50, -INF , P5 ;  /* 0xff80000032707808 */ /* 0x000fe40002800000 */
[----:B------:R-:W-:Y:S02]  /*28d0*/  FMNMX.FTZ R71, R110, R71, !PT ;  /* 0x000000476e477209 */ /* 0x000fe40007810000 */
[----:B-1----:R-:W-:Y:S01]  /*28e0*/  FSEL R50, R39, -INF , P3 ;  /* 0xff80000027327808 */ /* 0x002fe20001800000 */
[----:B------:R-:W-:Y:S01]  /*28f0*/  MUFU.TANH R21, R21 ;  /* 0x0000001500157308 */ /* 0x000fe20000002400 */
[----:B------:R-:W-:Y:S01]  /*2900*/  ISETP.GT.AND P3, PT, R61, 0x59, PT ;  /* 0x000000593d00780c */ /* 0x000fe20003f64270 */
[----:B------:R-:W-:Y:S01]  /*2910*/  IMAD.U32 R39, RZ, RZ, UR7 ;  /* 0x00000007ff277e24 */ /* 0x000fe2000f8e00ff */
[----:B--2---:R-:W-:-:S02]  /*2920*/  FSEL R114, R53, -INF , P4 ;  /* 0xff80000035727808 */ /* 0x004fc40002000000 */
[----:B------:R-:W-:Y:S02]  /*2930*/  FMNMX.FTZ R71, R112, R71, !PT ;  /* 0x0000004770477209 */ /* 0x000fe40007810000 */
[----:B----4-:R-:W-:Y:S01]  /*2940*/  FSEL R44, R44, -INF , P2 ;  /* 0xff8000002c2c7808 */ /* 0x010fe20001000000 */
[----:B------:R-:W-:Y:S01]  /*2950*/  MUFU.TANH R35, R35 ;  /* 0x0000002300237308 */ /* 0x000fe20000002400 */
[C---:B------:R-:W-:Y:S02]  /*2960*/  ISETP.GT.AND P2, PT, R61.reuse, 0x60, PT ;  /* 0x000000603d00780c */ /* 0x040fe40003f44270 */
[----:B-----5:R-:W-:Y:S02]  /*2970*/  FSEL R116, R54, -INF , P3 ;  /* 0xff80000036747808 */ /* 0x020fe40001800000 */
[----:B------:R-:W-:Y:S02]  /*2980*/  FMNMX.FTZ R71, R114, R71, !PT ;  /* 0x0000004772477209 */ /* 0x000fe40007810000 */
[----:B------:R-:W-:Y:S01]  /*2990*/  FSEL R54, R46, -INF , P1 ;  /* 0xff8000002e367808 */ /* 0x000fe20000800000 */
[----:B------:R-:W-:Y:S01]  /*29a0*/  MUFU.TANH R31, R31 ;  /* 0x0000001f001f7308 */ /* 0x000fe20000002400 */
[----:B------:R-:W-:-:S02]  /*29b0*/  ISETP.GT.AND P1, PT, R61, 0x61, PT ;  /* 0x000000613d00780c */ /* 0x000fc40003f24270 */
[----:B------:R-:W-:Y:S02]  /*29c0*/  FSEL R46, R57, -INF , P2 ;  /* 0xff800000392e7808 */ /* 0x000fe40001000000 */
[----:B------:R-:W-:Y:S02]  /*29d0*/  FMNMX.FTZ R71, R116, R71, !PT ;  /* 0x0000004774477209 */ /* 0x000fe40007810000 */
[----:B------:R-:W-:Y:S01]  /*29e0*/  FSEL R118, R49, -INF , P6 ;  /* 0xff80000031767808 */ /* 0x000fe20003000000 */
[----:B------:R-:W-:Y:S01]  /*29f0*/  MUFU.TANH R33, R33 ;  /* 0x0000002100217308 */ /* 0x000fe20000002400 */
[----:B------:R-:W-:Y:S02]  /*2a00*/  ISETP.GT.AND P6, PT, R61, 0x68, PT ;  /* 0x000000683d00780c */ /* 0x000fe40003fc4270 */
[----:B0-----:R-:W-:Y:S02]  /*2a10*/  FSEL R138, R58, -INF , P1 ;  /* 0xff8000003a8a7808 */ /* 0x001fe40000800000 */
[----:B------:R-:W-:-:S02]  /*2a20*/  FMNMX.FTZ R71, R46, R71, !PT ;  /* 0x000000472e477209 */ /* 0x000fc40007810000 */
[----:B------:R-:W-:Y:S01]  /*2a30*/  FSEL R52, R52, -INF , P5 ;  /* 0xff80000034347808 */ /* 0x000fe20002800000 */
[----:B------:R-:W-:Y:S01]  /*2a40*/  MUFU.TANH R29, R29 ;  /* 0x0000001d001d7308 */ /* 0x000fe20000002400 */
[----:B------:R-:W-:Y:S02]  /*2a50*/  ISETP.GT.AND P5, PT, R61, 0x69, PT ;  /* 0x000000693d00780c */ /* 0x000fe40003fa4270 */
[----:B------:R-:W-:Y:S02]  /*2a60*/  FSEL R140, R63, -INF , P6 ;  /* 0xff8000003f8c7808 */ /* 0x000fe40003000000 */
[----:B------:R-:W-:Y:S02]  /*2a70*/  FMNMX.FTZ R71, R138, R71, !PT ;  /* 0x000000478a477209 */ /* 0x000fe40007810000 */
[----:B------:R-:W-:Y:S01]  /*2a80*/  FMNMX.FTZ R7, R4, R6, !PT ;  /* 0x0000000604077209 */ /* 0x000fe20007810000 */
[----:B------:R-:W0:Y:S01]  /*2a90*/  MUFU.TANH R27, R27 ;  /* 0x0000001b001b7308 */ /* 0x000e220000002400 */
[----:B------:R-:W-:-:S02]  /*2aa0*/  FSEL R58, R55, -INF , P4 ;  /* 0xff800000373a7808 */ /* 0x000fc40002000000 */
[----:B------:R-:W-:Y:S02]  /*2ab0*/  ISETP.GT.AND P4, PT, R61, 0x70, PT ;  /* 0x000000703d00780c */ /* 0x000fe40003f84270 */
[----:B------:R-:W-:Y:S02]  /*2ac0*/  FSEL R142, R65, -INF , P5 ;  /* 0xff800000418e7808 */ /* 0x000fe40002800000 */
[----:B------:R-:W-:Y:S02]  /*2ad0*/  FMNMX.FTZ R71, R140, R71, !PT ;  /* 0x000000478c477209 */ /* 0x000fe40007810000 */
[----:B------:R-:W-:Y:S02]  /*2ae0*/  FMNMX.FTZ R7, R10, R7, !PT ;  /* 0x000000070a077209 */ /* 0x000fe40007810000 */
[----:B------:R-:W-:Y:S02]  /*2af0*/  FSEL R56, R56, -INF , P3 ;  /* 0xff80000038387808 */ /* 0x000fe40001800000 */
[----:B------:R-:W-:-:S02]  /*2b00*/  ISETP.GT.AND P3, PT, R61, 0x71, PT ;  /* 0x000000713d00780c */ /* 0x000fc40003f64270 */
[----:B------:R-:W-:Y:S02]  /*2b10*/  FSEL R144, R68, -INF , P4 ;  /* 0xff80000044907808 */ /* 0x000fe40002000000 */
[----:B------:R-:W-:Y:S02]  /*2b20*/  FMNMX.FTZ R71, R142, R71, !PT ;  /* 0x000000478e477209 */ /* 0x000fe40007810000 */
[----:B------:R-:W-:Y:S02]  /*2b30*/  FMNMX.FTZ R7, R8, R7, !PT ;  /* 0x0000000708077209 */ /* 0x000fe40007810000 */
[----:B------:R-:W-:Y:S02]  /*2b40*/  FSEL R68, R59, -INF , P2 ;  /* 0xff8000003b447808 */ /* 0x000fe40001000000 */
[----:B------:R-:W-:Y:S02]  /*2b50*/  ISETP.GT.AND P2, PT, R61, 0x78, PT ;  /* 0x000000783d00780c */ /* 0x000fe40003f44270 */
[----:B------:R-:W-:-:S02]  /*2b60*/  FSEL R146, R67, -INF , P3 ;  /* 0xff80000043927808 */ /* 0x000fc40001800000 */
[----:B------:R-:W-:Y:S02]  /*2b70*/  FMNMX.FTZ R71, R144, R71, !PT ;  /* 0x0000004790477209 */ /* 0x000fe40007810000 */
[----:B------:R-:W-:Y:S02]  /*2b80*/  FMNMX.FTZ R7, R12, R7, !PT ;  /* 0x000000070c077209 */ /* 0x000fe40007810000 */
[----:B------:R-:W-:Y:S02]  /*2b90*/  FSEL R60, R60, -INF , P1 ;  /* 0xff8000003c3c7808 */ /* 0x000fe40000800000 */
[----:B------:R-:W-:Y:S02]  /*2ba0*/  ISETP.GT.AND P1, PT, R61, 0x79, PT ;  /* 0x000000793d00780c */ /* 0x000fe40003f24270 */
[----:B------:R-:W-:Y:S02]  /*2bb0*/  FSEL R150, R5, -INF , P2 ;  /* 0xff80000005967808 */ /* 0x000fe40001000000 */
[----:B------:R-:W-:-:S02]  /*2bc0*/  FMNMX.FTZ R71, R146, R71, !PT ;  /* 0x0000004792477209 */ /* 0x000fc40007810000 */
[----:B------:R-:W-:Y:S02]  /*2bd0*/  FMNMX.FTZ R9, R14, R7, !PT ;  /* 0x000000070e097209 */ /* 0x000fe40007810000 */
[----:B---3--:R-:W-:Y:S02]  /*2be0*/  FSEL R148, R69, -INF , P1 ;  /* 0xff80000045947808 */ /* 0x008fe40000800000 */
[----:B------:R-:W-:Y:S02]  /*2bf0*/  FMNMX.FTZ R71, R150, R71, !PT ;  /* 0x0000004796477209 */ /* 0x000fe40007810000 */
[----:B------:R-:W-:Y:S02]  /*2c00*/  FMNMX.FTZ R9, R20, R9, !PT ;  /* 0x0000000914097209 */ /* 0x000fe40007810000 */
[----:B------:R-:W-:Y:S02]  /*2c10*/  FMNMX.FTZ R71, R148, R71, !PT ;  /* 0x0000004794477209 */ /* 0x000fe40007810000 */
[----:B------:R-:W-:-:S02]  /*2c20*/  FMNMX.FTZ R9, R28, R9, !PT ;  /* 0x000000091c097209 */ /* 0x000fc40007810000 */
[----:B0-----:R-:W-:Y:S01]  /*2c30*/  FSEL R78, R27, -INF , P1 ;  /* 0xff8000001b4e7808 */ /* 0x001fe20000800000 */
[----:B------:R-:W0:Y:S01]  /*2c40*/  SHFL.BFLY PT, R38, R71, 0x2, 0x1f ;  /* 0x0c401f0047267f89 */ /* 0x000e2200000e0000 */
[----:B------:R-:W-:Y:S02]  /*2c50*/  FMNMX.FTZ R9, R32, R9, !PT ;  /* 0x0000000920097209 */ /* 0x000fe40007810000 */
[----:B------:R-:W-:Y:S02]  /*2c60*/  R2UR UR6, R0 ;  /* 0x00000000000672ca */ /* 0x000fe400000e0000 */
[----:B------:R-:W-:-:S04]  /*2c70*/  FMNMX.FTZ R11, R26, R9, !PT ;  /* 0x000000091a0b7209 */ /* 0x000fc80007810000 */
[----:B------:R-:W-:-:S04]  /*2c80*/  FMNMX.FTZ R11, R34, R11, !PT ;  /* 0x0000000b220b7209 */ /* 0x000fc80007810000 */
[----:B------:R-:W-:-:S03]  /*2c90*/  FMNMX.FTZ R11, R30, R11, !PT ;  /* 0x0000000b1e0b7209 */ /* 0x000fc60007810000 */
[----:B------:R-:W-:Y:S01]  /*2ca0*/  UIADD3 UR6, UR6, 0x16840, URZ ;  /* 0x0001684006067890 */ /* 0x000fe2000fffe03f */
[----:B------:R-:W-:-:S03]  /*2cb0*/  FMNMX.FTZ R11, R40, R11, !PT ;  /* 0x0000000b280b7209 */ /* 0x000fc60007810000 */
[----:B------:R-:W-:Y:S01]  /*2cc0*/  UPRMT UR6, UR40, 0x654, UR6 ;  /* 0x0000065428067896 */ /* 0x000fe20008000006 */
[----:B------:R-:W-:Y:S02]  /*2cd0*/  FMNMX.FTZ R13, R36, R11, !PT ;  /* 0x0000000b240d7209 */ /* 0x000fe40007810000 */
[----:B0-----:R-:W-:Y:S02]  /*2ce0*/  FMNMX.FTZ R5, R71, R38, !PT ;  /* 0x0000002647057209 */ /* 0x001fe40007810000 */
[----:B------:R-:W-:-:S03]  /*2cf0*/  FMNMX.FTZ R13, R48, R13, !PT ;  /* 0x0000000d300d7209 */ /* 0x000fc60007810000 */
[----:B------:R-:W0:Y:S01]  /*2d00*/  SHFL.BFLY PT, R38, R5, 0x1, 0x1f ;  /* 0x0c201f0005267f89 */ /* 0x000e2200000e0000 */
[----:B------:R-:W-:Y:S01]  /*2d10*/  FMNMX.FTZ R13, R92, R13, !PT ;  /* 0x0000000d5c0d7209 */ /* 0x000fe20007810000 */
[----:B------:R-:W-:Y:S03]  /*2d20*/  SYNCS.ARRIVE.TRANS64.RED.A1T0 RZ, [UR6], RZ ;  /* 0x000000ffffff79a7 */ /* 0x000fe60008100406 */
        /* <DEDUP_REMOVED lines=26> */
[----:B------:R0:W-:Y:S01]  /*2ed0*/  MUFU.EX2 R9, R74 ;  /* 0x0000004a00097308 */ /* 0x0001e20000000800 */
[----:B------:R-:W-:Y:S01]  /*2ee0*/  FSEL R76, R29, -INF , P2 ;  /* 0xff8000001d4c7808 */ /* 0x000fe20001000000 */
[--C-:B------:R-:W-:Y:S01]  /*2ef0*/  FFMA.FTZ R80, R80, R39, -R25.reuse ;  /* 0x0000002750507223 */ /* 0x100fe20000010819 */
[----:B------:R-:W-:Y:S01]  /*2f00*/  FMNMX.FTZ R37, R64, R37, !PT ;  /* 0x0000002540257209 */ /* 0x000fe20007810000 */
[-CC-:B------:R-:W-:Y:S01]  /*2f10*/  FFMA.FTZ R35, R46, R39.reuse, -R25.reuse ;  /* 0x000000272e237223 */ /* 0x180fe20000010819 */
[-CC-:B------:R-:W-:Y:S01]  /*2f20*/  FFMA.FTZ R5, R66, R39.reuse, -R25.reuse ;  /* 0x0000002742057223 */ /* 0x180fe20000010819 */
[-CC-:B------:R-:W-:Y:S01]  /*2f30*/  FFMA.FTZ R70, R70, R39.reuse, -R25.reuse ;  /* 0x0000002746467223 */ /* 0x180fe20000010819 */
[-CC-:B------:R-:W-:Y:S01]  /*2f40*/  FFMA.FTZ R126, R72, R39.reuse, -R25.reuse ;  /* 0x00000027487e7223 */ /* 0x180fe20000010819 */
[----:B------:R1:W-:Y:S01]  /*2f50*/  MUFU.EX2 R11, R80 ;  /* 0x00000050000b7308 */ /* 0x0003e20000000800 */
[----:B0-----:R-:W-:Y:S01]  /*2f60*/  FSEL R74, R33, -INF , P3 ;  /* 0xff800000214a7808 */ /* 0x001fe20001800000 */
        /* <DEDUP_REMOVED lines=14> */
[----:B------:R-:W0:Y:S01]  /*3050*/  MUFU.EX2 R3, R3 ;  /* 0x0000000300037308 */ /* 0x000e220000000800 */
[-CC-:B------:R-:W-:Y:S01]  /*3060*/  FFMA.FTZ R31, R110, R39.reuse, -R25.reuse ;  /* 0x000000276e1f7223 */ /* 0x180fe20000010819 */
[----:B-1----:R-:W1:Y:S01]  /*3070*/  SHFL.BFLY PT, R80, R37, 0x2, 0x1f ;  /* 0x0c401f0025507f89 */ /* 0x002e6200000e0000 */
[-CC-:B------:R-:W-:Y:S01]  /*3080*/  FFMA.FTZ R33, R114, R39.reuse, -R25.reuse ;  /* 0x0000002772217223 */ /* 0x180fe20000010819 */
[-CC-:B------:R-:W-:Y:S01]  /*3090*/  FFMA.FTZ R72, R116, R39.reuse, -R25.reuse ;  /* 0x0000002774487223 */ /* 0x180fe20000010819 */
[-CC-:B------:R-:W-:Y:S01]  /*30a0*/  FFMA.FTZ R82, R142, R39.reuse, -R25.reuse ;  /* 0x000000278e527223 */ /* 0x180fe20000010819 */
[-CC-:B------:R-:W-:Y:S01]  /*30b0*/  FFMA.FTZ R41, R144, R39.reuse, -R25.reuse ;  /* 0x0000002790297223 */ /* 0x180fe20000010819 */
[-CC-:B------:R-:W-:Y:S01]  /*30c0*/  FFMA.FTZ R84, R146, R39.reuse, -R25.reuse ;  /* 0x0000002792547223 */ /* 0x180fe20000010819 */
[----:B------:R-:W2:Y:S01]  /*30d0*/  MUFU.EX2 R122, R122 ;  /* 0x0000007a007a7308 */ /* 0x000ea20000000800 */
[----:B------:R-:W-:Y:S01]  /*30e0*/  FFMA.FTZ R150, R150, R39, -R25 ;  /* 0x0000002796967223 */ /* 0x000fe20000010819 */
[----:B------:R-:W-:-:S02]  /*30f0*/  IMAD.MOV.U32 R116, RZ, RZ, R119 ;  /* 0x000000ffff747224 */ /* 0x000fc400078e0077 */
[--C-:B------:R-:W-:Y:S02]  /*3100*/  IMAD.MOV.U32 R114, RZ, RZ, R119.reuse ;  /* 0x000000ffff727224 */ /* 0x100fe400078e0077 */
[----:B------:R-:W-:Y:S02]  /*3110*/  IMAD.MOV.U32 R110, RZ, RZ, R119 ;  /* 0x000000ffff6e7224 */ /* 0x000fe400078e0077 */
[----:B------:R-:W3:Y:S01]  /*3120*/  MUFU.EX2 R5, R5 ;  /* 0x0000000500057308 */ /* 0x000ee20000000800 */
[----:B0-----:R-:W-:Y:S01]  /*3130*/  FADD.FTZ R45, R120, R3 ;  /* 0x00000003782d7221 */ /* 0x001fe20000010000 */
[----:B------:R-:W-:Y:S01]  /*3140*/  F2FP.BF16.F32.PACK_AB R120, R3, R120 ;  /* 0x000000780378723e */ /* 0x000fe200000010ff */
[--C-:B------:R-:W-:Y:S02]  /*3150*/  IMAD.MOV.U32 R108, RZ, RZ, R119.reuse ;  /* 0x000000ffff6c7224 */ /* 0x100fe400078e0077 */
[--C-:B------:R-:W-:Y:S02]  /*3160*/  IMAD.MOV.U32 R106, RZ, RZ, R119.reuse ;  /* 0x000000ffff6a7224 */ /* 0x100fe400078e0077 */
[--C-:B------:R-:W-:Y:S01]  /*3170*/  IMAD.MOV.U32 R104, RZ, RZ, R119.reuse ;  /* 0x000000ffff687224 */ /* 0x100fe200078e0077 */
[----:B------:R-:W0:Y:S01]  /*3180*/  MUFU.EX2 R124, R124 ;  /* 0x0000007c007c7308 */ /* 0x000e220000000800 */
[----:B------:R-:W-:Y:S01]  /*3190*/  IMAD.MOV.U32 R102, RZ, RZ, R119 ;  /* 0x000000ffff667224 */ /* 0x000fe200078e0077 */
[----:B-1----:R-:W-:Y:S01]  /*31a0*/  FMNMX.FTZ R43, R37, R80, !PT ;  /* 0x00000050252b7209 */ /* 0x002fe20007810000 */
[-CC-:B------:R-:W-:Y:S01]  /*31b0*/  FFMA.FTZ R80, R138, R39.reuse, -R25.reuse ;  /* 0x000000278a507223 */ /* 0x180fe20000010819 */
[----:B------:R-:W-:Y:S01]  /*31c0*/  FFMA.FTZ R37, R140, R39, -R25 ;  /* 0x000000278c257223 */ /* 0x000fe20000010819 */
[----:B------:R-:W-:-:S02]  /*31d0*/  IMAD.MOV.U32 R98, RZ, RZ, R119 ;  /* 0x000000ffff627224 */ /* 0x000fc400078e0077 */
[----:B------:R-:W1:Y:S01]  /*31e0*/  SHFL.BFLY PT, R46, R43, 0x1, 0x1f ;  /* 0x0c201f002b2e7f89 */ /* 0x000e6200000e0000 */
[----:B------:R4:W5:Y:S01]  /*31f0*/  MUFU.EX2 R7, R70 ;  /* 0x0000004600077308 */ /* 0x0009620000000800 */
[--C-:B------:R-:W-:Y:S02]  /*3200*/  IMAD.MOV.U32 R94, RZ, RZ, R119.reuse ;  /* 0x000000ffff5e7224 */ /* 0x100fe400078e0077 */
[----:B------:R-:W-:-:S05]  /*3210*/  IMAD.MOV.U32 R90, RZ, RZ, R119 ;  /* 0x000000ffff5a7224 */ /* 0x000fca00078e0077 */
[----:B------:R-:W5:Y:S01]  /*3220*/  MUFU.EX2 R126, R126 ;  /* 0x0000007e007e7308 */ /* 0x000f620000000800 */
[-CC-:B----4-:R-:W-:Y:S01]  /*3230*/  FFMA.FTZ R70, R112, R39.reuse, -R25.reuse ;  /* 0x0000002770467223 */ /* 0x190fe20000010819 */
[----:B------:R-:W-:Y:S01]  /*3240*/  FFMA.FTZ R25, R148, R39, -R25 ;  /* 0x0000002794197223 */ /* 0x000fe20000010819 */
[----:B------:R-:W-:-:S05]  /*3250*/  IMAD.MOV.U32 R112, RZ, RZ, R119 ;  /* 0x000000ffff707224 */ /* 0x000fca00078e0077 */
[----:B------:R-:W4:Y:S01]  /*3260*/  MUFU.EX2 R128, R128 ;  /* 0x0000008000807308 */ /* 0x000f220000000800 */
        /* <DEDUP_REMOVED lines=9> */
[-C--:B------:R-:W-:Y:S01]  /*3300*/  FFMA.FTZ R10, R28, R39.reuse, -R43 ;  /* 0x000000271c0a7223 */ /* 0x080fe2000001082b */
[----:B--2---:R-:W-:Y:S01]  /*3310*/  FADD.FTZ R28, R122, R45 ;  /* 0x0000002d7a1c7221 */ /* 0x004fe20000010000 */
[-CC-:B------:R-:W-:Y:S01]  /*3320*/  FFMA.FTZ R6, R8, R39.reuse, -R43.reuse ;  /* 0x0000002708067223 */ /* 0x180fe2000001082b */
[----:B------:R-:W-:Y:S01]  /*3330*/  MUFU.EX2 R121, R121 ;  /* 0x0000007900797308 */ /* 0x000fe20000000800 */
[-CC-:B------:R-:W-:Y:S01]  /*3340*/  FFMA.FTZ R125, R12, R39.reuse, -R43.reuse ;  /* 0x000000270c7d7223 */ /* 0x180fe2000001082b */
[----:B---3--:R-:W-:Y:S01]  /*3350*/  FADD.FTZ R45, R5, R28 ;  /* 0x0000001c052d7221 */ /* 0x008fe20000010000 */
[-CC-:B------:R-:W-:Y:S01]  /*3360*/  FFMA.FTZ R8, R14, R39.reuse, -R43.reuse ;  /* 0x000000270e087223 */ /* 0x180fe2000001082b */
[-CC-:B------:R-:W-:Y:S01]  /*3370*/  FFMA.FTZ R14, R30, R39.reuse, -R43.reuse ;  /* 0x000000271e0e7223 */ /* 0x180fe2000001082b */
[-C--:B------:R-:W-:Y:S01]  /*3380*/  FFMA.FTZ R127, R20, R39.reuse, -R43 ;  /* 0x00000027147f7223 */ /* 0x080fe2000001082b */
[----:B0-----:R-:W-:Y:S01]  /*3390*/  FADD.FTZ R30, R124, R45 ;  /* 0x0000002d7c1e7221 */ /* 0x001fe20000010000 */
[-CC-:B------:R-:W-:Y:S01]  /*33a0*/  FFMA.FTZ R129, R32, R39.reuse, -R43.reuse ;  /* 0x0000002720817223 */ /* 0x180fe2000001082b */
[----:B------:R-:W0:Y:S01]  /*33b0*/  MUFU.EX2 R4, R4 ;  /* 0x0000000400047308 */ /* 0x000e220000000800 */
[-CC-:B------:R-:W-:Y:S01]  /*33c0*/  FFMA.FTZ R131, R34, R39.reuse, -R43.reuse ;  /* 0x0000002722837223 */ /* 0x180fe2000001082b */
[----:B-----5:R-:W-:Y:S01]  /*33d0*/  FADD.FTZ R45, R7, R30 ;  /* 0x0000001e072d7221 */ /* 0x020fe20000010000 */
[-CC-:B------:R-:W-:Y:S01]  /*33e0*/  FFMA.FTZ R12, R26, R39.reuse, -R43.reuse ;  /* 0x000000271a0c7223 */ /* 0x180fe2000001082b */
[-CC-:B------:R-:W-:Y:S01]  /*33f0*/  FFMA.FTZ R133, R40, R39.reuse, -R43.reuse ;  /* 0x0000002728857223 */ /* 0x180fe2000001082b */
[-C--:B------:R-:W-:Y:S01]  /*3400*/  FFMA.FTZ R20, R36, R39.reuse, -R43 ;  /* 0x0000002724147223 */ /* 0x080fe2000001082b */
[----:B------:R-:W-:Y:S01]  /*3410*/  FADD.FTZ R30, R126, R45 ;  /* 0x0000002d7e1e7221 */ /* 0x000fe20000010000 */
[-CC-:B------:R-:W-:Y:S01]  /*3420*/  FFMA.FTZ R135, R48, R39.reuse, -R43.reuse ;  /* 0x0000002730877223 */ /* 0x180fe2000001082b */
[----:B------:R-:W1:Y:S01]  /*3430*/  MUFU.EX2 R123, R123 ;  /* 0x0000007b007b7308 */ /* 0x000e620000000800 */
[-CC-:B------:R-:W-:Y:S01]  /*3440*/  FFMA.FTZ R26, R92, R39.reuse, -R43.reuse ;  /* 0x000000275c1a7223 */ /* 0x180fe2000001082b */
[----:B------:R-:W-:Y:S01]  /*3450*/  FADD.FTZ R47, R9, R30 ;  /* 0x0000001e092f7221 */ /* 0x000fe20000010000 */
[-CC-:B------:R-:W-:Y:S01]  /*3460*/  FFMA.FTZ R137, R42, R39.reuse, -R43.reuse ;  /* 0x000000272a897223 */ /* 0x180fe2000001082b */
[-CC-:B------:R-:W-:Y:S01]  /*3470*/  FFMA.FTZ R28, R50, R39.reuse, -R43.reuse ;  /* 0x00000027321c7223 */ /* 0x180fe2000001082b */
[-C--:B------:R-:W-:Y:S01]  /*3480*/  FFMA.FTZ R139, R44, R39.reuse, -R43 ;  /* 0x000000272c8b7223 */ /* 0x080fe2000001082b */
[----:B----4-:R-:W-:Y:S01]  /*3490*/  FADD.FTZ R34, R128, R47 ;  /* 0x0000002f80227221 */ /* 0x010fe20000010000 */
[-CC-:B------:R-:W-:Y:S01]  /*34a0*/  FFMA.FTZ R147, R24, R39.reuse, -R43.reuse ;  /* 0x0000002718937223 */ /* 0x180fe2000001082b */
[----:B------:R-:W2:Y:S01]  /*34b0*/  MUFU.EX2 R6, R6 ;  /* 0x0000000600067308 */ /* 0x000ea20000000800 */
[----:B0-----:R-:W-:Y:S01]  /*34c0*/  FADD.FTZ R32, R121, R4 ;  /* 0x0000000479207221 */ /* 0x001fe20000010000 */
[----:B------:R-:W-:Y:S01]  /*34d0*/  FADD.FTZ R47, R11, R34 ;  /* 0x000000220b2f7221 */ /* 0x000fe20000010000 */
[-CC-:B------:R-:W-:Y:S01]  /*34e0*/  FFMA.FTZ R30, R54, R39.reuse, -R43.reuse ;  /* 0x00000027361e7223 */ /* 0x180fe2000001082b */
[-CC-:B------:R-:W-:Y:S01]  /*34f0*/  FFMA.FTZ R141, R118, R39.reuse, -R43.reuse ;  /* 0x00000027768d7223 */ /* 0x180fe2000001082b */
[-CC-:B------:R-:W-:Y:S01]  /*3500*/  FFMA.FTZ R143, R58, R39.reuse, -R43.reuse ;  /* 0x000000273a8f7223 */ /* 0x180fe2000001082b */
[-CC-:B------:R-:W-:Y:S01]  /*3510*/  FFMA.FTZ R0, R56, R39.reuse, -R43.reuse ;  /* 0x0000002738007223 */ /* 0x180fe2000001082b */
[----:B------:R-:W-:Y:S01]  /*3520*/  F2FP.BF16.F32.PACK_AB R122, R5, R122 ;  /* 0x0000007a057a723e */ /* 0x000fe200000010ff */
[----:B------:R-:W0:Y:S01]  /*3530*/  MUFU.EX2 R125, R125 ;  /* 0x0000007d007d7308 */ /* 0x000e220000000800 */
[----:B-1----:R-:W-:Y:S01]  /*3540*/  FADD.FTZ R45, R123, R32 ;  /* 0x000000207b2d7221 */ /* 0x002fe20000010000 */
[-CC-:B------:R-:W-:Y:S01]  /*3550*/  FFMA.FTZ R145, R68, R39.reuse, -R43.reuse ;  /* 0x0000002744917223 */ /* 0x180fe2000001082b */
[-CC-:B------:R-:W-:Y:S01]  /*3560*/  FFMA.FTZ R60, R60, R39.reuse, -R43.reuse ;  /* 0x000000273c3c7223 */ /* 0x180fe2000001082b */
[-CC-:B------:R-:W-:Y:S01]  /*3570*/  FFMA.FTZ R62, R62, R39.reuse, -R43.reuse ;  /* 0x000000273e3e7223 */ /* 0x180fe2000001082b */
[-CC-:B------:R-:W-:Y:S01]  /*3580*/  FFMA.FTZ R64, R64, R39.reuse, -R43.reuse ;  /* 0x0000002740407223 */ /* 0x180fe2000001082b */
[-CC-:B------:R-:W-:Y:S01]  /*3590*/  FFMA.FTZ R74, R74, R39.reuse, -R43.reuse ;  /* 0x000000274a4a7223 */ /* 0x180fe2000001082b */
[----:B------:R-:W-:Y:S01]  /*35a0*/  FFMA.FTZ R76, R76, R39, -R43 ;  /* 0x000000274c4c7223 */ /* 0x000fe2000001082b */
[----:B------:R-:W1:Y:S01]  /*35b0*/  MUFU.EX2 R8, R8 ;  /* 0x0000000800087308 */ /* 0x000e620000000800 */
[----:B--2---:R-:W-:Y:S01]  /*35c0*/  FADD.FTZ R32, R6, R45 ;  /* 0x0000002d06207221 */ /* 0x004fe20000010000 */
[----:B------:R-:W-:Y:S01]  /*35d0*/  F2FP.BF16.F32.PACK_AB R121, R4, R121 ;  /* 0x000000790479723e */ /* 0x000fe200000010ff */
[--C-:B------:R-:W-:Y:S01]  /*35e0*/  IMAD.MOV.U32 R118, RZ, RZ, R119.reuse ;  /* 0x000000ffff767224 */ /* 0x100fe200078e0077 */
[----:B------:R-:W-:Y:S01]  /*35f0*/  F2FP.BF16.F32.PACK_AB R123, R6, R123 ;  /* 0x0000007b067b723e */ /* 0x000fe200000010ff */
[--C-:B------:R-:W-:Y:S01]  /*3600*/  IMAD.MOV.U32 R92, RZ, RZ, R119.reuse ;  /* 0x000000ffff5c7224 */ /* 0x100fe200078e0077 */
[----:B------:R-:W-:Y:S01]  /*3610*/  F2FP.BF16.F32.PACK_AB R124, R7, R124 ;  /* 0x0000007c077c723e */ /* 0x000fe200000010ff */
[----:B------:R-:W-:Y:S01]  /*3620*/  IMAD.MOV.U32 R88, RZ, RZ, R119 ;  /* 0x000000ffff587224 */ /* 0x000fe200078e0077 */
[----:B------:R-:W2:Y:S01]  /*3630*/  MUFU.EX2 R127, R127 ;  /* 0x0000007f007f7308 */ /* 0x000ea20000000800 */
[----:B0-----:R-:W-:Y:S01]  /*3640*/  FADD.FTZ R45, R125, R32 ;  /* 0x000000207d2d7221 */ /* 0x001fe20000010000 */
[----:B------:R-:W-:Y:S01]  /*3650*/  FADD.FTZ R32, R130, R47 ;  /* 0x0000002f82207221 */ /* 0x000fe20000010000 */
[----:B------:R-:W-:-:S02]  /*3660*/  F2FP.BF16.F32.PACK_AB R126, R9, R126 ;  /* 0x0000007e097e723e */ /* 0x000fc400000010ff */
[----:B------:R-:W-:Y:S01]  /*3670*/  F2FP.BF16.F32.PACK_AB R128, R11, R128 ;  /* 0x000000800b80723e */ /* 0x000fe200000010ff */
[C---:B------:R-:W-:Y:S01]  /*3680*/  FADD.FTZ R47, R13.reuse, R32 ;  /* 0x000000200d2f7221 */ /* 0x040fe20000010000 */
[-C--:B------:R-:W-:Y:S01]  /*3690*/  FFMA.FTZ R32, R52, R39.reuse, -R43 ;  /* 0x0000002734207223 */ /* 0x080fe2000001082b */
[----:B------:R-:W0:Y:S01]  /*36a0*/  MUFU.EX2 R132, R132 ;  /* 0x0000008400847308 */ /* 0x000e220000000800 */
[----:B-1----:R-:W-:Y:S01]  /*36b0*/  FADD.FTZ R34, R8, R45 ;  /* 0x0000002d08227221 */ /* 0x002fe20000010000 */
[----:B------:R-:W-:Y:S01]  /*36c0*/  FFMA.FTZ R43, R78, R39, -R43 ;  /* 0x000000274e2b7223 */ /* 0x000fe2000001082b */
[----:B------:R-:W-:Y:S02]  /*36d0*/  F2FP.BF16.F32.PACK_AB R130, R13, R130 ;  /* 0x000000820d82723e */ /* 0x000fe400000010ff */
[----:B------:R-:W-:-:S03]  /*36e0*/  F2FP.BF16.F32.PACK_AB R125, R8, R125 ;  /* 0x0000007d087d723e */ /* 0x000fc600000010ff */
        /* <DEDUP_REMOVED lines=23> */
[----:B------:R1:W3:Y:S01]  /*3860*/  MUFU.EX2 R27, R96 ;  /* 0x00000060001b7308 */ /* 0x0002e20000000800 */
[----:B--2---:R-:W-:-:S07]  /*3870*/  FADD.FTZ R36, R136, R47 ;  /* 0x0000002f88247221 */ /* 0x004fce0000010000 */
[----:B------:R-:W2:Y:S01]  /*3880*/  MUFU.EX2 R133, R133 ;  /* 0x0000008500857308 */ /* 0x000ea20000000800 */
[C---:B0-----:R-:W-:Y:S01]  /*3890*/  FADD.FTZ R34, R14.reuse, R45 ;  /* 0x0000002d0e227221 */ /* 0x041fe20000010000 */
[----:B------:R-:W-:Y:S01]  /*38a0*/  F2FP.BF16.F32.PACK_AB R131, R14, R131 ;  /* 0x000000830e83723e */ /* 0x000fe200000010ff */
[----:B-1----:R-:W-:-:S05]  /*38b0*/  IMAD.MOV.U32 R96, RZ, RZ, R119 ;  /* 0x000000ffff607224 */ /* 0x002fca00078e0077 */
[----:B------:R-:W0:Y:S01]  /*38c0*/  MUFU.EX2 R29, R29 ;  /* 0x0000001d001d7308 */ /* 0x000e220000000800 */
[C---:B---3--:R-:W-:Y:S01]  /*38d0*/  FADD.FTZ R36, R27.reuse, R36 ;  /* 0x000000241b247221 */ /* 0x048fe20000010000 */
        /* <DEDUP_REMOVED lines=76> */
[----:B--2---:R-:W-:Y:S01]  /*3da0*/  FADD.FTZ R5, R149, R4 ;  /* 0x0000000495057221 */ /* 0x004fe20000010000 */
[----:B------:R-:W-:Y:S01]  /*3db0*/  VIADD R4, R89, 0xfffffffe ;  /* 0xfffffffe59047836 */ /* 0x000fe20000000000 */
[----:B------:R-:W-:Y:S01]  /*3dc0*/  F2FP.BF16.F32.PACK_AB R149, R149, R64 ;  /* 0x000000409595723e */ /* 0x000fe200000010ff */
[----:B------:R-:W-:-:S03]  /*3dd0*/  IMAD.MOV.U32 R89, RZ, RZ, R119 ;  /* 0x000000ffff597224 */ /* 0x000fc600078e0077 */
[----:B------:R-:W-:Y:S01]  /*3de0*/  ISETP.GE.AND P1, PT, R4, R16, PT ;  /* 0x000000100400720c */ /* 0x000fe20003f26270 */
[----:B------:R-:W2:Y:S01]  /*3df0*/  MUFU.EX2 R43, R43 ;  /* 0x0000002b002b7308 */ /* 0x000ea20000000800 */
[----:B0-----:R-:W-:Y:S01]  /*3e00*/  FADD.FTZ R6, R76, R5 ;  /* 0x000000054c067221 */ /* 0x001fe20000010000 */
[C---:B-1----:R-:W-:Y:S01]  /*3e10*/  FADD.FTZ R3, R25.reuse, R36 ;  /* 0x0000002419037221 */ /* 0x042fe20000010000 */
[----:B------:R-:W-:Y:S02]  /*3e20*/  F2FP.BF16.F32.PACK_AB R150, R25, R150 ;  /* 0x000000961996723e */ /* 0x000fe400000010ff */
[C---:B--2---:R-:W-:Y:S01]  /*3e30*/  FADD.FTZ R6, R43.reuse, R6 ;  /* 0x000000062b067221 */ /* 0x044fe20000010000 */
[----:B------:R-:W-:-:S06]  /*3e40*/  F2FP.BF16.F32.PACK_AB R151, R43, R76 ;  /* 0x0000004c2b97723e */ /* 0x000fcc00000010ff */
[----:B------:R-:W-:Y:S05]  /*3e50*/  @!P1 BRA `(.L_x_13005) ;  /* 0x0000002400dc9947 */ /* 0x000fea0003800000 */
        /* <DEDUP_REMOVED lines=18> */
[----:B------:R-:W-:Y:S01]  /*3f80*/  UMOV UR7, UR38 ;  /* 0x0000002600077c82 */ /* 0x000fe20008000000 */
[----:B------:R-:W-:Y:S01]  /*3f90*/  UMOV UR6, UR39 ;  /* 0x0000002700067c82 */ /* 0x000fe20008000000 */
[----:B------:R-:W-:-:S05]  /*3fa0*/  ULDC UR21, c[0x0][0x9d8] ;  /* 0x0002760000157ab9 */ /* 0x000fca0000000800 */
.L_x_13016:
[----:B------:R-:W-:Y:S01]  /*3fb0*/  ISETP.NE.AND P2, PT, RZ, UR41, PT ;  /* 0x00000029ff007c0c */ /* 0x000fe2000bf45270 */
[----:B------:R-:W-:-:S04]  /*3fc0*/  UISETP.NE.AND UP0, UPT, UR6, 0x1, UPT ;  /* 0x000000010600788c */ /* 0x000fc8000bf05270 */
[----:B------:R-:W-:-:S04]  /*3fd0*/  USEL UR38, URZ, 0x1, UP0 ;  /* 0x000000013f267887 */ /* 0x000fc80008000000 */
[----:B------:R-:W-:-:S04]  /*3fe0*/  ULOP3.LUT UR38, UR7, UR38, URZ, 0x3c, !UPT ;  /* 0x0000002607267292 */ /* 0x000fc8000f8e3c3f */
[----:B------:R-:W-:Y:S08]  /*3ff0*/  @P2 BRA `(.L_x_13006) ;  /* 0x0000000000442947 */ /* 0x000ff00003800000 */
[----:B------:R-:W-:Y:S05]  /*4000*/  @!P0 BRA `(.L_x_13007) ;  /* 0x0000000000048947 */ /* 0x000fea0003800000 */
[----:B------:R-:W-:Y:S01]  /*4010*/  BPT.TRAP 0x1 ;  /* 0x000000040000795c */ /* 0x000fe20000300000 */
.L_x_13007:
[----:B------:R-:W0:Y:S01]  /*4020*/  S2UR UR14, SR_CgaCtaId ;  /* 0x00000000000e79c3 */ /* 0x000e220000008800 */
[----:B------:R-:W-:Y:S01]  /*4030*/  UIADD3 UR10, UR6, 0x1, URZ ;  /* 0x00000001060a7890 */ /* 0x000fe2000fffe03f */
[----:B------:R-:W-:Y:S01]  /*4040*/  MOV R7, UR38 ;  /* 0x0000002600077c02 */ /* 0x000fe20008000f00 */
[----:B------:R-:W-:Y:S02]  /*4050*/  UMOV UR11, 0x400 ;  /* 0x00000400000b7882 */ /* 0x000fe40000000000 */
[----:B------:R-:W-:Y:S01]  /*4060*/  UISETP.NE.AND UP0, UPT, UR10, 0x2, UPT ;  /* 0x000000020a00788c */ /* 0x000fe2000bf05270 */
[----:B------:R-:W-:-:S03]  /*4070*/  SHF.L.U32 R7, R7, 0x1f, RZ ;  /* 0x0000001f07077819 */ /* 0x000fc600000006ff */
[----:B------:R-:W-:Y:S02]  /*4080*/  USEL UR10, UR10, URZ, UP0 ;  /* 0x0000003f0a0a7287 */ /* 0x000fe40008000000 */
[----:B0-----:R-:W-:-:S04]  /*4090*/  ULEA UR11, UR14, UR11, 0x18 ;  /* 0x0000000b0e0b7291 */ /* 0x001fc8000f8ec03f */
[----:B------:R-:W-:-:S09]  /*40a0*/  ULEA UR10, UR10, UR11, 0x3 ;  /* 0x0000000b0a0a7291 */ /* 0x000fd2000f8e183f */
[----:B------:R0:W1:Y:S01]  /*40b0*/  SYNCS.PHASECHK.TRANS64.TRYWAIT P1, [UR10+0x16830], R7 ;  /* 0x01683007ff0075a7 */ /* 0x000062000802014a */
[----:B------:R-:W-:Y:S05]  /*40c0*/  @!P0 BRA `(.L_x_13008) ;  /* 0x0000000000048947 */ /* 0x000fea0003800000 */
[----:B------:R-:W-:Y:S01]  /*40d0*/  BPT.TRAP 0x1 ;  /* 0x000000040000795c */ /* 0x000fe20000300000 */
.L_x_13008:
[----:B-1----:R-:W-:Y:S05]  /*40e0*/  @P1 BRA `(.L_x_13006) ;  /* 0x0000000000081947 */ /* 0x002fea0003800000 */
[----:B------:R-:W1:Y:S02]  /*40f0*/  SYNCS.PHASECHK.TRANS64.TRYWAIT P1, [UR10+0x16830], R7 ;  /* 0x01683007ff0075a7 */ /* 0x000e64000802014a */
[----:B-1----:R-:W-:Y:S05]  /*4100*/  @!P1 BRA `(.L_x_13009) ;  /* 0x000000ac00989947 */ /* 0x002fea0003800000 */
.L_x_13006:
[----:B-1----:R-:W1:Y:S01]  /*4110*/  S2R R8, SR_TID.X ;  /* 0x0000000000087919 */ /* 0x002e620000002100 */
[----:B------:R-:W-:Y:S01]  /*4120*/  UIADD3 UR39, UR6, 0x1, URZ ;  /* 0x0000000106277890 */ /* 0x000fe2000fffe03f */
[----:B------:R-:W-:Y:S01]  /*4130*/  UMOV UR24, UR4 ;  /* 0x0000000400187c82 */ /* 0x000fe20008000000 */
[----:B------:R-:W-:Y:S02]  /*4140*/  UMOV UR25, UR5 ;  /* 0x0000000500197c82 */ /* 0x000fe40008000000 */
[----:B------:R-:W-:Y:S01]  /*4150*/  UISETP.NE.AND UP0, UPT, UR39, 0x2, UPT ;  /* 0x000000022700788c */ /* 0x000fe2000bf05270 */
[----:B------:R-:W-:Y:S01]  /*4160*/  UMOV UR27, 0x40000040 ;  /* 0x40000040001b7882 */ /* 0x000fe20000000000 */
[----:B------:R-:W-:Y:S02]  /*4170*/  UMOV UR11, 0x40000040 ;  /* 0x40000040000b7882 */ /* 0x000fe40000000000 */
[----:B------:R-:W-:Y:S01]  /*4180*/  USEL UR39, UR39, URZ, UP0 ;  /* 0x0000003f27277287 */ /* 0x000fe20008000000 */
[----:B------:R-:W-:Y:S01]  /*4190*/  UMOV UR15, 0x40000040 ;  /* 0x40000040000f7882 */ /* 0x000fe20000000000 */
[----:B------:R-:W-:-:S02]  /*41a0*/  UMOV UR19, 0x40000040 ;  /* 0x4000004000137882 */ /* 0x000fc40000000000 */
[----:B------:R-:W-:-:S04]  /*41b0*/  ULEA UR26, UR39, UR20, 0xa ;  /* 0x00000014271a7291 */ /* 0x000fc8000f8e503f */
        /* <DEDUP_REMOVED lines=21> */
.L_x_13011:
        /* <DEDUP_REMOVED lines=9> */
.L_x_13012:
[----:B-1----:R-:W-:Y:S05]  /*43a0*/  @P1 BRA `(.L_x_13010) ;  /* 0x0000000000081947 */ /* 0x002fea0003800000 */
[----:B------:R-:W1:Y:S02]  /*43b0*/  SYNCS.PHASECHK.TRANS64.TRYWAIT P1, [UR10+0x16850], R7 ;  /* 0x01685007ff0075a7 */ /* 0x000e64000802014a */
[----:B-1----:R-:W-:Y:S05]  /*43c0*/  @!P1 BRA `(.L_x_13013) ;  /* 0x000000ac00009947 */ /* 0x002fea0003800000 */
.L_x_13010:
[----:B------:R-:W2:Y:S01]  /*43d0*/  S2UR UR11, SR_CgaCtaId ;  /* 0x00000000000b79c3 */ /* 0x000ea20000008800 */
[----:B------:R-:W-:Y:S01]  /*43e0*/  UMOV UR7, 0x400 ;  /* 0x0000040000077882 */ /* 0x000fe20000000000 */
[----:B------:R-:W-:Y:S01]  /*43f0*/  WARPGROUP.ARRIVE ;  /* 0x00000000000079c5 */ /* 0x000fe20000000000 */
[----:B------:R-:W-:-:S05]  /*4400*/  UMOV UR19, 0x40000040 ;  /* 0x4000004000137882 */ /* 0x000fca0000000000 */
[----:B------:R-:W1:Y:S01]  /*4410*/  S2R R9, SR_TID.X ;  /* 0x0000000000097919 */ /* 0x000e620000002100 */
[----:B--2---:R-:W-:-:S04]  /*4420*/  ULEA UR15, UR11, UR7, 0x18 ;  /* 0x000000070b0f7291 */ /* 0x004fc8000f8ec03f */
[----:B------:R-:W-:-:S04]  /*4430*/  UIADD3 UR7, UR15, 0x400, URZ ;  /* 0x000004000f077890 */ /* 0x000fc8000fffe03f */
[----:B------:R-:W-:-:S04]  /*4440*/  USHF.R.U32.HI UR7, URZ, 0x4, UR7 ;  /* 0x000000043f077899 */ /* 0x000fc80008011607 */
[----:B------:R-:W-:Y:S01]  /*4450*/  ULOP3.LUT UR7, UR7, 0x3fff, URZ, 0xc0, !UPT ;  /* 0x00003fff07077892 */ /* 0x000fe2000f8ec03f */
[----:B-1----:R-:W-:Y:S02]  /*4460*/  SHF.R.U32.HI R8, RZ, 0x7, R9 ;  /* 0x00000007ff087819 */ /* 0x002fe40000011609 */
[----:B------:R-:W-:Y:S01]  /*4470*/  ISETP.GE.U32.AND P1, PT, R9, 0x180, PT ;  /* 0x000001800900780c */ /* 0x000fe20003f26070 */
[----:B------:R-:W-:Y:S02]  /*4480*/  ULEA UR10, UR6, UR7, 0xa ;  /* 0x00000007060a7291 */ /* 0x000fe4000f8e503f */
[----:B0-----:R-:W-:Y:S02]  /*4490*/  VIADD R7, R8, 0x9 ;  /* 0x0000000908077836 */ /* 0x001fe40000000000 */
[----:B------:R-:W-:-:S03]  /*44a0*/  UIADD3 UR14, UR10, 0x80, URZ ;  /* 0x000000800a0e7890 */ /* 0x000fc6000fffe03f */
[----:B------:R-:W-:Y:S01]  /*44b0*/  UMOV UR18, UR10 ;  /* 0x0000000a00127c82 */ /* 0x000fe20008000000 */
[----:B------:R-:W-:Y:S01]  /*44c0*/  SEL R7, R7, 0x9, !P1 ;  /* 0x0000000907077807 */ /* 0x000fe20004800000 */
[----:B------:R-:W-:Y:S01]  /*44d0*/  HGMMA.64x64x16.F32.BF16 R88, R120, gdesc[UR16].tnspB, R88, gsb0 ;  /* 0x40e0001078587df0 */ /* 0x000fe20008001858 */
[----:B------:R-:W-:Y:S01]  /*44e0*/  UMOV UR19, 0x40000040 ;  /* 0x4000004000137882 */ /* 0x000fe20000000000 */
[----:B------:R-:W-:Y:S01]  /*44f0*/  UMOV UR18, UR14 ;  /* 0x0000000e00127c82 */ /* 0x000fe20008000000 */
        /* <DEDUP_REMOVED lines=43> */
.L_x_13014:
        /* <DEDUP_REMOVED lines=198> */
[----:B-1----:R-:W-:Y:S02]  /*5410*/  FMNMX.FTZ R82, R80, R39, !PT ;  /* 0x0000002750527209 */ /* 0x002fe40007810000 */
[----:B------:R-:W1:Y:S03]  /*5420*/  LDC R39, c[0x0][0x988] ;  /* 0x00026200ff277b82 */ /* 0x000e660000000800 */
[----:B------:R-:W2:Y:S01]  /*5430*/  SHFL.BFLY PT, R83, R82, 0x1, 0x1f ;  /* 0x0c201f0052537f89 */ /* 0x000ea200000e0000 */
[----:B0-----:R-:W-:-:S05]  /*5440*/  FMNMX.FTZ R84, R81, R38, !PT ;  /* 0x0000002651547209 */ /* 0x001fca0007810000 */
[----:B------:R-:W0:Y:S01]  /*5450*/  SHFL.BFLY PT, R85, R84, 0x1, 0x1f ;  /* 0x0c201f0054557f89 */ /* 0x000e2200000e0000 */
[----:B--2---:R-:W-:-:S05]  /*5460*/  FMNMX.FTZ R38, R82, R83, !PT ;  /* 0x0000005352267209 */ /* 0x004fca0007810000 */
[C---:B-1----:R-:W-:Y:S01]  /*5470*/  FMUL.FTZ R80, R38.reuse, R39 ;  /* 0x0000002726507220 */ /* 0x042fe20000410000 */
[----:B------:R-:W-:-:S03]  /*5480*/  FADD.FTZ R0, -R38, R0 ;  /* 0x0000000026007221 */ /* 0x000fc60000010100 */
[-CC-:B------:R-:W-:Y:S01]  /*5490*/  FFMA.FTZ R81, R30, R39.reuse, -R80.reuse ;  /* 0x000000271e517223 */ /* 0x180fe20000010850 */
[-C--:B------:R-:W-:Y:S01]  /*54a0*/  FMUL.FTZ R83, R0, R39.reuse ;  /* 0x0000002700537220 */ /* 0x080fe20000410000 */
[-CC-:B------:R-:W-:Y:S01]  /*54b0*/  FFMA.FTZ R30, R34, R39.reuse, -R80.reuse ;  /* 0x00000027221e7223 */ /* 0x180fe20000010850 */
[-CC-:B------:R-:W-:Y:S01]  /*54c0*/  FFMA.FTZ R120, R7, R39.reuse, -R80.reuse ;  /* 0x0000002707787223 */ /* 0x180fe20000010850 */
[-CC-:B------:R-:W-:Y:S01]  /*54d0*/  FFMA.FTZ R136, R48, R39.reuse, -R80.reuse ;  /* 0x0000002730887223 */ /* 0x180fe20000010850 */
[-CC-:B------:R-:W-:Y:S01]  /*54e0*/  FFMA.FTZ R122, R11, R39.reuse, -R80.reuse ;  /* 0x000000270b7a7223 */ /* 0x180fe20000010850 */
[--C-:B------:R-:W-:Y:S01]  /*54f0*/  FFMA.FTZ R82, R26, R39, -R80.reuse ;  /* 0x000000271a527223 */ /* 0x100fe20000010850 */
        /* <DEDUP_REMOVED lines=18> */
[-C--:B------:R-:W-:Y:S01]  /*5620*/  FFMA.FTZ R127, R27, R39.reuse, -R34 ;  /* 0x000000271b7f7223 */ /* 0x080fe20000010822 */
[-CC-:B------:R-:W-:Y:S01]  /*5630*/  FFMA.FTZ R128, R29, R39.reuse, -R80.reuse ;  /* 0x000000271d807223 */ /* 0x180fe20000010850 */
[----:B------:R-:W-:Y:S01]  /*5640*/  MUFU.EX2 R0, R0 ;  /* 0x0000000000007308 */ /* 0x000fe20000000800 */
[-CC-:B0-----:R-:W-:Y:S01]  /*5650*/  FFMA.FTZ R83, R20, R39.reuse, -R80.reuse ;  /* 0x0000002714537223 */ /* 0x181fe20000010850 */
[-C--:B------:R-:W-:Y:S01]  /*5660*/  FFMA.FTZ R29, R40, R39.reuse, -R80 ;  /* 0x00000027281d7223 */ /* 0x080fe20000010850 */
[-CC-:B------:R-:W-:Y:S01]  /*5670*/  FFMA.FTZ R40, R28, R39.reuse, -R34.reuse ;  /* 0x000000271c287223 */ /* 0x180fe20000010822 */
[-C--:B------:R-:W-:Y:S01]  /*5680*/  FFMA.FTZ R129, R31, R39.reuse, -R34 ;  /* 0x000000271f817223 */ /* 0x080fe20000010822 */
[-C--:B------:R-:W-:Y:S01]  /*5690*/  FFMA.FTZ R132, R37, R39.reuse, -R80 ;  /* 0x0000002725847223 */ /* 0x080fe20000010850 */
[-C--:B------:R-:W-:Y:S01]  /*56a0*/  FFMA.FTZ R37, R32, R39.reuse, -R34 ;  /* 0x0000002720257223 */ /* 0x080fe20000010822 */
[----:B------:R-:W-:Y:S01]  /*56b0*/  FFMA.FTZ R130, R33, R39, -R80 ;  /* 0x0000002721827223 */ /* 0x000fe20000010850 */
        /* <DEDUP_REMOVED lines=33> */
[----:B--2---:R-:W-:Y:S01]  /*58d0*/  FADD.FTZ R6, R48, R3 ;  /* 0x0000000330067221 */ /* 0x004fe20000010000 */
[-C--:B------:R-:W-:Y:S01]  /*58e0*/  FFMA.FTZ R146, R68, R39.reuse, -R80 ;  /* 0x0000002744927223 */ /* 0x080fe20000010850 */
[-C--:B------:R-:W-:Y:S01]  /*58f0*/  FFMA.FTZ R147, R70, R39.reuse, -R34 ;  /* 0x0000002746937223 */ /* 0x080fe20000010822 */
[-CC-:B------:R-:W-:Y:S01]  /*5900*/  FFMA.FTZ R8, R69, R39.reuse, -R80.reuse ;  /* 0x0000002745087223 */ /* 0x180fe20000010850 */
[-C--:B------:R-:W-:Y:S01]  /*5910*/  FFMA.FTZ R148, R72, R39.reuse, -R80 ;  /* 0x0000002748947223 */ /* 0x080fe20000010850 */
[-C--:B------:R-:W-:Y:S01]  /*5920*/  FFMA.FTZ R149, R74, R39.reuse, -R34 ;  /* 0x000000274a957223 */ /* 0x080fe20000010822 */
[-CC-:B------:R-:W-:Y:S01]  /*5930*/  FFMA.FTZ R7, R73, R39.reuse, -R80.reuse ;  /* 0x0000002749077223 */ /* 0x180fe20000010850 */
[----:B------:R-:W2:Y:S01]  /*5940*/  MUFU.EX2 R84, R84 ;  /* 0x0000005400547308 */ /* 0x000ea20000000800 */
[----:B0-----:R-:W-:Y:S01]  /*5950*/  FADD.FTZ R9, R122, R9 ;  /* 0x000000097a097221 */ /* 0x001fe20000010000 */
[-C--:B------:R-:W-:Y:S01]  /*5960*/  FFMA.FTZ R150, R76, R39.reuse, -R80 ;  /* 0x000000274c967223 */ /* 0x080fe20000010850 */
[-C--:B------:R-:W-:Y:S01]  /*5970*/  FFMA.FTZ R151, R78, R39.reuse, -R34 ;  /* 0x000000274e977223 */ /* 0x080fe20000010822 */
[----:B------:R-:W-:-:S04]  /*5980*/  FFMA.FTZ R33, R77, R39, -R80 ;  /* 0x000000274d217223 */ /* 0x000fc80000010850 */
        /* <DEDUP_REMOVED lines=71> */
[-CC-:B------:R-:W-:Y:S01]  /*5e00*/  FFMA.FTZ R9, R75, R39.reuse, -R34.reuse ;  /* 0x000000274b097223 */ /* 0x180fe20000010822 */
[----:B------:R-:W-:-:S05]  /*5e10*/  FFMA.FTZ R34, R79, R39, -R34 ;  /* 0x000000274f227223 */ /* 0x000fca0000010822 */
        /* <DEDUP_REMOVED lines=48> */
.L_x_13015:
[----:B------:R-:W-:Y:S01]  /*6120*/  ULEA UR6, UR6, UR15, 0x3 ;  /* 0x0000000f06067291 */ /* 0x000fe2000f8e183f */
[----:B------:R-:W-:Y:S01]  /*6130*/  ISETP.GT.AND P1, PT, R4, R16, PT ;  /* 0x000000100400720c */ /* 0x000fe20003f24270 */
[----:B------:R-:W-:Y:S01]  /*6140*/  UMOV UR7, UR38 ;  /* 0x0000002600077c82 */ /* 0x000fe20008000000 */
[-C--:B------:R-:W-:Y:S01]  /*6150*/  FMUL.FTZ R88, R88, R5.reuse ;  /* 0x0000000558587220 */ /* 0x080fe20000410000 */
        /* <DEDUP_REMOVED lines=69> */
[----:B------:R-:W-:Y:S01]  /*65b0*/  MOV R0, R38 ;  /* 0x0000002600007202 */ /* 0x000fe20000000f00 */
[----:B------:R-:W-:Y:S06]  /*65c0*/  @P1 BRA `(.L_x_13016) ;  /* 0xffffffd800781947 */ /* 0x000fec000383ffff */
.L_x_13005:
[----:B------:R-:W-:Y:S06]  /*65d0*/  BAR.ARV 0x8, 0x200 ;  /* 0x0208000000007b1d */ /* 0x000fec0000002000 */
[----:B------:R-:W-:Y:S05]  /*65e0*/  @!P0 BRA `(.L_x_13017) ;  /* 0x0000000000048947 */ /* 0x000fea0003800000 */
[----:B------:R-:W-:Y:S01]  /*65f0*/  BPT.TRAP 0x1 ;  /* 0x000000040000795c */ /* 0x000fe20000300000 */
.L_x_13017:
        /* <DEDUP_REMOVED lines=9> */
.L_x_13018:
[----:B-1----:R-:W-:Y:S05]  /*6690*/  @P1 BRA `(.L_x_13019) ;  /* 0x0000000000081947 */ /* 0x002fea0003800000 */
[----:B------:R-:W1:Y:S02]  /*66a0*/  SYNCS.PHASECHK.TRANS64.TRYWAIT P1, [UR5+0x16850], R0 ;  /* 0x01685000ff0075a7 */ /* 0x000e640008020145 */
[----:B-1----:R-:W-:Y:S05]  /*66b0*/  @!P1 BRA `(.L_x_13020) ;  /* 0x00000088005c9947 */ /* 0x002fea0003800000 */
.L_x_13019:
[----:B------:R-:W-:Y:S01]  /*66c0*/  UIADD3 UR4, UR4, 0x400, URZ ;  /* 0x0000040004047890 */ /* 0x000fe2000fffe03f */
[----:B------:R-:W-:Y:S01]  /*66d0*/  WARPGROUP.ARRIVE ;  /* 0x00000000000079c5 */ /* 0x000fe20000000000 */
[----:B------:R-:W-:Y:S01]  /*66e0*/  UMOV UR11, 0x40000040 ;  /* 0x40000040000b7882 */ /* 0x000fe20000000000 */
[----:B01----:R-:W0:Y:S01]  /*66f0*/  SHFL.BFLY PT, R0, R3, 0x2, 0x1f ;  /* 0x0c401f0003007f89 */ /* 0x003e2200000e0000 */
[----:B------:R-:W-:Y:S01]  /*6700*/  USHF.R.U32.HI UR4, URZ, 0x4, UR4 ;  /* 0x000000043f047899 */ /* 0x000fe20008011604 */
[----:B------:R-:W-:Y:S02]  /*6710*/  IMAD.MOV.U32 R41, RZ, RZ, RZ ;  /* 0x000000ffff297224 */ /* 0x000fe400078e00ff */
[----:B------:R-:W1:Y:S01]  /*6720*/  SHFL.BFLY PT, R5, R6, 0x2, 0x1f ;  /* 0x0c401f0006057f89 */ /* 0x000e6200000e0000 */
[----:B------:R-:W-:-:S04]  /*6730*/  ULOP3.LUT UR4, UR4, 0x3fff, URZ, 0xc0, !UPT ;  /* 0x00003fff04047892 */ /* 0x000fc8000f8ec03f */
[----:B------:R-:W-:-:S04]  /*6740*/  ULEA UR4, UR39, UR4, 0xa ;  /* 0x0000000427047291 */ /* 0x000fc8000f8e503f */
[----:B------:R-:W-:-:S03]  /*6750*/  UIADD3 UR6, UR4, 0x80, URZ ;  /* 0x0000008004067890 */ /* 0x000fc6000fffe03f */
[----:B------:R-:W-:Y:S02]  /*6760*/  UMOV UR10, UR4 ;  /* 0x00000004000a7c82 */ /* 0x000fe40008000000 */
[----:B------:R-:W-:Y:S01]  /*6770*/  HGMMA.64x64x16.F32.BF16 R88, R120, gdesc[UR8].tnspB, R88, gsb0 ;  /* 0x40e0000878587df0 */ /* 0x000fe20008001858 */
[----:B------:R-:W-:Y:S01]  /*6780*/  UMOV UR11, 0x40000040 ;  /* 0x40000040000b7882 */ /* 0x000fe20000000000 */
[----:B------:R-:W-:Y:S01]  /*6790*/  UMOV UR10, UR6 ;  /* 0x00000006000a7c82 */ /* 0x000fe20008000000 */
[----:B------:R-:W-:Y:S01]  /*67a0*/  UIADD3 UR6, UR4, 0x100, URZ ;  /* 0x0000010004067890 */ /* 0x000fe2000fffe03f */
[----:B0-----:R-:W-:Y:S01]  /*67b0*/  FADD.FTZ R0, R0, R3 ;  /* 0x0000000300007221 */ /* 0x001fe20000010000 */
[----:B------:R-:W-:Y:S02]  /*67c0*/  IMAD.MOV.U32 R3, RZ, RZ, -0x800000 ;  /* 0xff800000ff037424 */ /* 0x000fe400078e00ff */
[----:B-1----:R-:W-:Y:S02]  /*67d0*/  FADD.FTZ R4, R5, R6 ;  /* 0x0000000605047221 */ /* 0x002fe40000010000 */
[----:B------:R-:W0:Y:S04]  /*67e0*/  SHFL.BFLY PT, R5, R0, 0x1, 0x1f ;  /* 0x0c201f0000057f89 */ /* 0x000e2800000e0000 */
[----:B------:R-:W1:Y:S01]  /*67f0*/  SHFL.BFLY PT, R7, R4, 0x1, 0x1f ;  /* 0x0c201f0004077f89 */ /* 0x000e6200000e0000 */
[----:B0-----:R-:W-:Y:S01]  /*6800*/  FADD.FTZ R8, R0, R5 ;  /* 0x0000000500087221 */ /* 0x001fe20000010000 */
[----:B------:R-:W-:-:S02]  /*6810*/  IMAD.MOV.U32 R0, RZ, RZ, -0x800000 ;  /* 0xff800000ff007424 */ /* 0x000fc400078e00ff */
        /* <DEDUP_REMOVED lines=10> */
[----:B------:R-:W-:Y:S01]  /*68c0*/  @P1 FFMA.FTZ R3, R5, R38, R6 ;  /* 0x0000002605031223 */ /* 0x000fe20000010006 */
[----:B------:R-:W-:Y:S02]  /*68d0*/  WARPGROUP.DEPBAR.LE gsb0, 0x0 ;  /* 0x00008000000079c5 */ /* 0x000fe40000010000 */
[----:B------:R-:W-:Y:S01]  /*68e0*/  WARPGROUP.ARRIVE ;  /* 0x00000000000079c5 */ /* 0x000fe20000000000 */
[----:B------:R2:W0:Y:S01]  /*68f0*/  @P2 MUFU.RCP R4, R9 ;  /* 0x0000000900042308 */ /* 0x0004220000001000 */
[----:B-1----:R-:W-:-:S04]  /*6900*/  @P2 FMUL.FTZ R7, R7, 0.69314718246459960938 ;  /* 0x3f31721807072820 */ /* 0x002fc80000410000 */
[----:B------:R-:W-:Y:S01]  /*6910*/  HGMMA.64x64x16.F32.BF16 R88, R124, gdesc[UR8].tnspB, R88, gsb0 ;  /* 0x40e000087c587df0 */ /* 0x000fe20008001858 */
[----:B------:R-:W-:Y:S01]  /*6920*/  UMOV UR10, UR6 ;  /* 0x00000006000a7c82 */ /* 0x000fe20008000000 */
[----:B------:R-:W-:Y:S01]  /*6930*/  UMOV UR11, 0x40000040 ;  /* 0x40000040000b7882 */ /* 0x000fe20000000000 */
[----:B------:R-:W-:Y:S01]  /*6940*/  UIADD3 UR6, UR4, 0x180, URZ ;  /* 0x0000018004067890 */ /* 0x000fe2000fffe03f */
[----:B------:R-:W-:Y:S01]  /*6950*/  @P2 FFMA.FTZ R0, R10, R46, R7 ;  /* 0x0000002e0a002223 */ /* 0x000fe20000010007 */
        /* <DEDUP_REMOVED lines=35> */
.L_x_13021:
        /* <DEDUP_REMOVED lines=42> */
[----:B--2---:R-:W-:-:S05]  /*6e30*/  IADD3 R5, R5, 0x1, RZ ;  /* 0x0000000105057810 */ /* 0x004fca0007ffe0ff */
[----:B------:R1:W-:Y:S06]  /*6e40*/  STL [R1+0x18], R5 ;  /* 0x0000180501007387 */ /* 0x0003ec0000100800 */
.L_x_12997:
[----:B-1----:R-:W1:Y:S01]  /*6e50*/  S2R R5, SR_CgaCtaId ;  /* 0x0000000000057919 */ /* 0x002e620000008800 */
[----:B------:R-:W-:Y:S01]  /*6e60*/  MOV R16, 0x400 ;  /* 0x0000040000107802 */ /* 0x000fe20000000f00 */
[----:B------:R-:W-:Y:S01]  /*6e70*/  BSSY B0, `(.L_x_13022) ;  /* 0x0000222000007945 */ /* 0x000fe20003800000 */
[----:B------:R-:W-:Y:S02]  /*6e80*/  BAR.SYNC.DEFER_BLOCKING 0x5, 0x200 ;  /* 0x0148000000007b1d */ /* 0x000fe40000010000 */
[----:B-1----:R-:W-:-:S05]  /*6e90*/  LEA R16, R5, R16, 0x18 ;  /* 0x0000001005107211 */ /* 0x002fca00078ec0ff */
[----:B------:R1:W2:Y:S01]  /*6ea0*/  LDS.128 R4, [R16+0x168d0] ;  /* 0x0168d00010047984 */ /* 0x0002a20000000c00 */
[----:B------:R-:W-:Y:S06]  /*6eb0*/  BAR.ARV 0x4, 0x200 ;  /* 0x0108000000007b1d */ /* 0x000fec0000002000 */
[----:B------:R-:W-:Y:S05]  /*6ec0*/  @P0 BRA `(.L_x_13023) ;  /* 0x0000001400fc0947 */ /* 0x000fea0003800000 */
[----:B------:R-:W3:Y:S01]  /*6ed0*/  LDL R8, [R1+0x48] ;  /* 0x0000480001087983 */ /* 0x000ee20000100800 */
[----:B------:R-:W4:Y:S01]  /*6ee0*/  LDC.64 R60, c[0x0][0xc00] ;  /* 0x00030000ff3c7b82 */ /* 0x000f220000000a00 */
[----:B------:R-:W0:Y:S01]  /*6ef0*/  S2R R9, SR_SWINHI ;  /* 0x0000000000097919 */ /* 0x000e220000002f00 */
[----:B------:R-:W-:Y:S02]  /*6f00*/  F2FP.BF16.F32.PACK_AB R24, R21, R20 ;  /* 0x000000141518723e */ /* 0x000fe400000010ff */
[----:B------:R-:W-:Y:S01]  /*6f10*/  F2FP.BF16.F32.PACK_AB R25, R43, R42 ;  /* 0x0000002a2b19723e */ /* 0x000fe200000010ff */
[----:B------:R-:W4:Y:S01]  /*6f20*/  LDL R69, [R1+0x44] ;  /* 0x0000440001457983 */ /* 0x000f220000100800 */
[----:B------:R-:W-:Y:S02]  /*6f30*/  F2FP.BF16.F32.PACK_AB R26, R29, R28 ;  /* 0x0000001c1d1a723e */ /* 0x000fe400000010ff */
[----:B------:R-:W-:Y:S01]  /*6f40*/  F2FP.BF16.F32.PACK_AB R27, R45, R44 ;  /* 0x0000002c2d1b723e */ /* 0x000fe200000010ff */
[C---:B------:R-:W-:Y:S01]  /*6f50*/  IMAD.SHL.U32 R65, R17.reuse, 0x4, RZ ;  /* 0x0000000411417824 */ /* 0x040fe200078e00ff */
[----:B------:R-:W-:Y:S01]  /*6f60*/  SHF.L.U64.HI R68, R17, 0x2, R153 ;  /* 0x0000000211447819 */ /* 0x000fe20000010299 */
[----:B------:R-:W4:Y:S01]  /*6f70*/  LDL R67, [R1+0xc] ;  /* 0x00000c0001437983 */ /* 0x000f220000100800 */
[----:B------:R-:W-:Y:S01]  /*6f80*/  MOV R62, RZ ;  /* 0x000000ff003e7202 */ /* 0x000fe20000000f00 */
[----:B------:R-:W-:Y:S01]  /*6f90*/  ULDC.64 UR4, c[0x0][0xc08] ;  /* 0x0003020000047ab9 */ /* 0x000fe20000000a00 */
[----:B------:R-:W-:-:S02]  /*6fa0*/  MOV R56, R16 ;  /* 0x0000001000387202 */ /* 0x000fc40000000f00 */
[----:B0-----:R-:W-:Y:S01]  /*6fb0*/  MOV R57, R9 ;  /* 0x0000000900397202 */ /* 0x001fe20000000f00 */
[----:B------:R-:W-:Y:S02]  /*6fc0*/  BAR.SYNC.DEFER_BLOCKING 0x1, 0x180 ;  /* 0x0046000000007b1d */ /* 0x000fe40000010000 */
[----:B---3--:R-:W-:-:S03]  /*6fd0*/  IMAD.WIDE R8, R8, 0x2, R56 ;  /* 0x0000000208087825 */ /* 0x008fc600078e0238 */
[----:B------:R-:W-:-:S04]  /*6fe0*/  LOP3.LUT R11, R8, 0x380, RZ, 0xc0, !PT ;  /* 0x00000380080b7812 */ /* 0x000fc800078ec0ff */
[----:B------:R-:W-:Y:S02]  /*6ff0*/  SHF.R.U64 R11, R11, 0x3, RZ ;  /* 0x000000030b0b7819 */ /* 0x000fe400000012ff */
[C---:B------:R-:W-:Y:S02]  /*7000*/  IADD3 R10, P0, R8.reuse, 0x60, RZ ;  /* 0x00000060080a7810 */ /* 0x040fe40007f1e0ff */
[C---:B------:R-:W-:Y:S02]  /*7010*/  IADD3 R63, P1, R8.reuse, 0x40, RZ ;  /* 0x00000040083f7810 */ /* 0x040fe40007f3e0ff */
[----:B------:R-:W-:Y:S02]  /*7020*/  IADD3 R59, P2, R8, 0x20, RZ ;  /* 0x00000020083b7810 */ /* 0x000fe40007f5e0ff */
[----:B------:R-:W-:Y:S01]  /*7030*/  LOP3.LUT R8, R11, R8, RZ, 0x3c, !PT ;  /* 0x000000080b087212 */ /* 0x000fe200078e3cff */
[--C-:B------:R-:W-:Y:S02]  /*7040*/  IMAD.X R11, RZ, RZ, R9.reuse, P0 ;  /* 0x000000ffff0b7224 */ /* 0x100fe400000e0609 */
[--C-:B------:R-:W-:Y:S01]  /*7050*/  IMAD.X R13, RZ, RZ, R9.reuse, P1 ;  /* 0x000000ffff0d7224 */ /* 0x100fe200008e0609 */
[----:B------:R-:W-:Y:S01]  /*7060*/  MOV R58, R8 ;  /* 0x00000008003a7202 */ /* 0x000fe20000000f00 */
[----:B------:R-:W-:Y:S01]  /*7070*/  IMAD.X R15, RZ, RZ, R9, P2 ;  /* 0x000000ffff0f7224 */ /* 0x000fe200010e0609 */
[----:B------:R-:W-:-:S02]  /*7080*/  LOP3.LUT R9, R10, 0x380, RZ, 0xc0, !PT ;  /* 0x000003800a097812 */ /* 0x000fc400078ec0ff */
[----:B------:R-:W-:Y:S02]  /*7090*/  LOP3.LUT R8, R63, 0x380, RZ, 0xc0, !PT ;  /* 0x000003803f087812 */ /* 0x000fe400078ec0ff */
[----:B--2---:R-:W-:Y:S02]  /*70a0*/  LOP3.LUT R4, R59, 0x380, RZ, 0xc0, !PT ;  /* 0x000003803b047812 */ /* 0x004fe400078ec0ff */
[----:B------:R-:W-:Y:S02]  /*70b0*/  SHF.R.U64 R9, R9, 0x3, RZ ;  /* 0x0000000309097819 */ /* 0x000fe400000012ff */
[----:B------:R-:W-:Y:S02]  /*70c0*/  SHF.R.U64 R8, R8, 0x3, RZ ;  /* 0x0000000308087819 */ /* 0x000fe400000012ff */
[----:B------:R-:W-:Y:S02]  /*70d0*/  SHF.R.U64 R4, R4, 0x3, RZ ;  /* 0x0000000304047819 */ /* 0x000fe400000012ff */
[----:B------:R-:W-:-:S02]  /*70e0*/  LOP3.LUT R10, R9, R10, RZ, 0x3c, !PT ;  /* 0x0000000a090a7212 */ /* 0x000fc400078e3cff */
[----:B------:R-:W-:Y:S02]  /*70f0*/  LOP3.LUT R12, R8, R63, RZ, 0x3c, !PT ;  /* 0x0000003f080c7212 */ /* 0x000fe400078e3cff */
[----:B------:R-:W-:Y:S02]  /*7100*/  LOP3.LUT R14, R4, R59, RZ, 0x3c, !PT ;  /* 0x0000003b040e7212 */ /* 0x000fe400078e3cff */
[----:B------:R-:W-:Y:S01]  /*7110*/  MOV R4, R10 ;  /* 0x0000000a00047202 */ /* 0x000fe20000000f00 */
[----:B------:R0:W-:Y:S01]  /*7120*/  STSM.16.M88.4 [R58], R24 ;  /* 0x000000183a007844 */ /* 0x0001e20000000200 */
[----:B------:R-:W-:Y:S02]  /*7130*/  MOV R66, R12 ;  /* 0x0000000c00427202 */ /* 0x000fe40000000f00 */
[----:B------:R-:W-:Y:S02]  /*7140*/  MOV R63, R14 ;  /* 0x0000000e003f7202 */ /* 0x000fe40000000f00 */
        /* <DEDUP_REMOVED lines=8> */
[----:B0-----:R-:W-:Y:S02]  /*71d0*/  F2FP.BF16.F32.PACK_AB R24, R39, R38 ;  /* 0x000000262718723e */ /* 0x001fe400000010ff */
[----:B------:R-:W-:Y:S02]  /*71e0*/  F2FP.BF16.F32.PACK_AB R25, R55, R54 ;  /* 0x000000363719723e */ /* 0x000fe400000010ff */
[----:B------:R-:W-:Y:S02]  /*71f0*/  F2FP.BF16.F32.PACK_AB R26, R41, R40 ;  /* 0x00000028291a723e */ /* 0x000fe400000010ff */
[----:B------:R-:W-:Y:S01]  /*7200*/  F2FP.BF16.F32.PACK_AB R27, R119, R118 ;  /* 0x00000076771b723e */ /* 0x000fe200000010ff */
[----:B------:R0:W-:Y:S04]  /*7210*/  STSM.16.M88.4 [R63], R8 ;  /* 0x000000083f007844 */ /* 0x0001e80000000200 */
[----:B------:R-:W-:Y:S04]  /*7220*/  STSM.16.M88.4 [R66], R12 ;  /* 0x0000000c42007844 */ /* 0x000fe80000000200 */
[----:B------:R2:W-:Y:S01]  /*7230*/  STSM.16.M88.4 [R4], R24 ;  /* 0x0000001804007844 */ /* 0x0005e20000000200 */
[----:B------:R-:W-:Y:S01]  /*7240*/  BAR.SYNC.DEFER_BLOCKING 0x1, 0x180 ;  /* 0x0046000000007b1d */ /* 0x000fe20000010000 */
[----:B----4-:R-:W-:-:S04]  /*7250*/  ISETP.NE.U32.AND P0, PT, R60, RZ, PT ;  /* 0x000000ff3c00720c */ /* 0x010fc80003f05070 */
[----:B------:R-:W-:-:S03]  /*7260*/  ISETP.NE.AND.EX P0, PT, R61, RZ, PT, P0 ;  /* 0x000000ff3d00720c */ /* 0x000fc60003f05300 */
[----:B0-----:R-:W0:Y:S01]  /*7270*/  LDC R8, c[0x0][0xad4] ;  /* 0x0002b500ff087b82 */ /* 0x001e220000000800 */
[----:B------:R-:W-:-:S05]  /*7280*/  IADD3 R58, P1, R65, R60, RZ ;  /* 0x0000003c413a7210 */ /* 0x000fca0007f3e0ff */
[----:B------:R-:W-:Y:S02]  /*7290*/  IMAD.X R59, R68, 0x1, R61, P1 ;  /* 0x00000001443b7824 */ /* 0x000fe400008e063d */
[----:B--2---:R-:W2:Y:S03]  /*72a0*/  LDC R4, c[0x0][0xbe8] ;  /* 0x0002fa00ff047b82 */ /* 0x004ea60000000800 */
[----:B------:R-:W3:Y:S01]  /*72b0*/  @P0 LDG.E R62, desc[UR36][R58.64] ;  /* 0x000000243a3e0981 */ /* 0x000ee2000c1e1900 */
[----:B------:R-:W-:-:S04]  /*72c0*/  ISETP.NE.U32.AND P1, PT, RZ, UR4, PT ;  /* 0x00000004ff007c0c */ /* 0x000fc8000bf25070 */
[----:B------:R-:W-:Y:S01]  /*72d0*/  ISETP.NE.AND.EX P1, PT, RZ, UR5, PT, P1 ;  /* 0x00000005ff007c0c */ /* 0x000fe2000bf25310 */
[----:B------:R-:W-:-:S12]  /*72e0*/  IMAD.MOV.U32 R26, RZ, RZ, 0x9b8 ;  /* 0x000009b8ff1a7424 */ /* 0x000fd800078e00ff */
[----:B------:R-:W-:-:S04]  /*72f0*/  @P1 IADD3 R64, P2, R65, UR4, RZ ;  /* 0x0000000441401c10 */ /* 0x000fc8000ff5e0ff */
[----:B------:R-:W-:Y:S02]  /*7300*/  @P1 IADD3.X R65, R68, UR5, RZ, P2, !PT ;  /* 0x0000000544411c10 */ /* 0x000fe400097fe4ff */
[----:B------:R-:W-:-:S04]  /*7310*/  ISETP.NE.AND P2, PT, R19, RZ, PT ;  /* 0x000000ff1300720c */ /* 0x000fc80003f45270 */
[----:B0-----:R-:W-:-:S04]  /*7320*/  SEL R8, R19, R8, P2 ;  /* 0x0000000813087207 */ /* 0x001fc80001000000 */
[----:B------:R-:W-:Y:S02]  /*7330*/  ISETP.GT.AND P3, PT, R8, 0x1, PT ;  /* 0x000000010800780c */ /* 0x000fe40003f64270 */
[----:B--2---:R-:W-:Y:S01]  /*7340*/  ISETP.NE.AND P4, PT, R4, 0x1, PT ;  /* 0x000000010400780c */ /* 0x004fe20003f85270 */
[----:B------:R-:W0:Y:S01]  /*7350*/  LDC.64 R8, c[0x0][0xba8] ;  /* 0x0002ea00ff087b82 */ /* 0x000e220000000a00 */
[----:B------:R-:W-:-:S07]  /*7360*/  SEL R26, R26, 0x978, P3 ;  /* 0x000009781a1a7807 */ /* 0x000fce0001800000 */
[----:B------:R-:W2:Y:S01]  /*7370*/  LDC.64 R14, c[0x0][R26+0x220] ;  /* 0x000088001a0e7b82 */ /* 0x000ea20000000a00 */
[----:B------:R-:W-:-:S07]  /*7380*/  ISETP.NE.U32.AND P2, PT, R60, RZ, PT ;  /* 0x000000ff3c00720c */ /* 0x000fce0003f45070 */
[----:B------:R-:W4:Y:S01]  /*7390*/  LDC.64 R12, c[0x0][R26+0x218] ;  /* 0x000086001a0c7b82 */ /* 0x000f220000000a00 */
[----:B------:R-:W-:-:S07]  /*73a0*/  ISETP.NE.AND.EX P2, PT, R61, RZ, PT, P2 ;  /* 0x000000ff3d00720c */ /* 0x000fce0003f45320 */
[----:B------:R-:W1:Y:S01]  /*73b0*/  @P4 LDC R60, c[0x0][0xbec] ;  /* 0x0002fb00ff3c4b82 */ /* 0x000e620000000800 */
[----:B------:R-:W-:Y:S01]  /*73c0*/  SEL R17, R17, RZ, !P2 ;  /* 0x000000ff11117207 */ /* 0x000fe20005000000 */
[----:B------:R-:W-:-:S06]  /*73d0*/  ULDC UR4, c[0x0][0xa88] ;  /* 0x0002a20000047ab9 */ /* 0x000fcc0000000800 */
[----:B------:R-:W1:Y:S01]  /*73e0*/  @P4 LDC R61, c[0x0][0xbf0] ;  /* 0x0002fc00ff3d4b82 */ /* 0x000e620000000800 */
[----:B------:R-:W-:Y:S01]  /*73f0*/  SEL R153, R153, RZ, !P2 ;  /* 0x000000ff99997207 */ /* 0x000fe20005000000 */
[----:B------:R-:W-:-:S06]  /*7400*/  IMAD.U32 R63, RZ, RZ, UR4 ;  /* 0x00000004ff3f7e24 */ /* 0x000fcc000f8e00ff */
[----:B------:R-:W1:Y:S01]  /*7410*/  LDC.64 R10, c[0x0][R26+0x228] ;  /* 0x00008a001a0a7b82 */ /* 0x000e620000000a00 */
[----:B--2---:R-:W-:Y:S01]  /*7420*/  IMAD R15, R15, R17, RZ ;  /* 0x000000110f0f7224 */ /* 0x004fe200078e02ff */
[----:B------:R2:W5:Y:S01]  /*7430*/  @P1 LDG.E R63, desc[UR36][R64.64] ;  /* 0x00000024403f1981 */ /* 0x000562000c1e1900 */
[----:B----4-:R-:W-:-:S04]  /*7440*/  IMAD.WIDE.U32 R24, R12, R18, RZ ;  /* 0x000000120c187225 */ /* 0x010fc800078e00ff */
[C---:B------:R-:W-:Y:S01]  /*7450*/  IMAD R153, R14.reuse, R153, R15 ;  /* 0x000000990e997224 */ /* 0x040fe200078e020f */
[----:B------:R-:W-:Y:S01]  /*7460*/  SEL R19, R67, RZ, P3 ;  /* 0x000000ff43137207 */ /* 0x000fe20001800000 */
[----:B------:R-:W-:Y:S01]  /*7470*/  IMAD.WIDE.U32 R14, R14, R17, RZ ;  /* 0x000000110e0e7225 */ /* 0x000fe200078e00ff */
[----:B0-----:R-:W0:Y:S03]  /*7480*/  @!P3 LDC R8, c[0x0][0xb50] ;  /* 0x0002d400ff08bb82 */ /* 0x001e260000000800 */
[----:B------:R-:W-:Y:S02]  /*7490*/  IMAD R27, R13, R18, RZ ;  /* 0x000000120d1b7224 */ /* 0x000fe400078e02ff */
[----:B--2---:R-:W-:-:S03]  /*74a0*/  IMAD R65, R23, 0xc0, R69 ;  /* 0x000000c017417824 */ /* 0x004fc600078e0245 */
[----:B------:R-:W2:Y:S01]  /*74b0*/  LDC.64 R12, c[0x0][R26+0x210] ;  /* 0x000084001a0c7b82 */ /* 0x000ea20000000a00 */
[----:B------:R-:W-:Y:S02]  /*74c0*/  IMAD.IADD R153, R15, 0x1, R153 ;  /* 0x000000010f997824 */ /* 0x000fe400078e0299 */
[----:B------:R-:W-:Y:S02]  /*74d0*/  IMAD.MOV.U32 R15, RZ, RZ, R65 ;  /* 0x000000ffff0f7224 */ /* 0x000fe400078e0041 */
[----:B------:R-:W-:Y:S02]  /*74e0*/  IMAD.IADD R27, R25, 0x1, R27 ;  /* 0x00000001191b7824 */ /* 0x000fe400078e021b */
[-C--:B-1----:R-:W-:Y:S01]  /*74f0*/  IMAD R25, R11, R19.reuse, RZ ;  /* 0x000000130b197224 */ /* 0x082fe200078e02ff */
[----:B------:R-:W1:Y:S01]  /*7500*/  @!P3 LDC R9, c[0x0][0xb54] ;  /* 0x0002d500ff09bb82 */ /* 0x000e620000000800 */
[----:B------:R-:W-:-:S04]  /*7510*/  IMAD.WIDE.U32 R10, R10, R19, RZ ;  /* 0x000000130a0a7225 */ /* 0x000fc800078e00ff */
[----:B------:R-:W-:Y:S01]  /*7520*/  IMAD.IADD R25, R11, 0x1, R25 ;  /* 0x000000010b197824 */ /* 0x000fe200078e0219 */
[--C-:B---3--:R-:W-:Y:S01]  /*7530*/  IADD3 R24, P2, P5, R14, R24, R62.reuse ;  /* 0x000000180e187210 */ /* 0x108fe20007d5e03e */
[----:B------:R-:W-:Y:S01]  /*7540*/  @P4 IMAD.HI.U32 R14, R65, R60, RZ ;  /* 0x0000003c410e4227 */ /* 0x000fe200078e00ff */
[----:B------:R-:W-:-:S04]  /*7550*/  SHF.R.S32.HI R60, RZ, 0x1f, R62 ;  /* 0x0000001fff3c7819 */ /* 0x000fc8000001143e */
[----:B------:R-:W-:-:S04]  /*7560*/  @P4 SHF.R.U32.HI R15, RZ, R61, R14 ;  /* 0x0000003dff0f4219 */ /* 0x000fc8000001160e */
[----:B------:R-:W-:Y:S02]  /*7570*/  IADD3 R19, -R15, RZ, RZ ;  /* 0x000000ff0f137210 */ /* 0x000fe40007ffe1ff */
[----:B------:R-:W-:Y:S02]  /*7580*/  IADD3.X R14, R153, R27, R60, P2, P5 ;  /* 0x0000001b990e7210 */ /* 0x000fe400017ea43c */
[----:B------:R-:W-:Y:S02]  /*7590*/  IADD3 R10, P2, P5, R15, R24, R10 ;  /* 0x000000180f0a7210 */ /* 0x000fe40007d5e00a */
[----:B------:R-:W-:Y:S01]  /*75a0*/  SHF.R.S32.HI R11, RZ, 0x1f, R15 ;  /* 0x0000001fff0b7819 */ /* 0x000fe2000001140f */
[----:B------:R-:W-:-:S03]  /*75b0*/  IMAD R15, R4, R19, R65 ;  /* 0x00000013040f7224 */ /* 0x000fc600078e0241 */
[----:B------:R-:W-:Y:S01]  /*75c0*/  IADD3.X R11, R11, R14, R25, P2, P5 ;  /* 0x0000000e0b0b7210 */ /* 0x000fe200017ea419 */
[----:B--2---:R-:W-:Y:S01]  /*75d0*/  IMAD R13, R13, R15, RZ ;  /* 0x0000000f0d0d7224 */ /* 0x004fe200078e02ff */
[----:B------:R-:W-:-:S05]  /*75e0*/  SHF.R.S32.HI R19, RZ, 0x1f, R15 ;  /* 0x0000001fff137819 */ /* 0x000fca000001140f */
[C---:B------:R-:W-:Y:S02]  /*75f0*/  IMAD R19, R12.reuse, R19, R13 ;  /* 0x000000130c137224 */ /* 0x040fe400078e020d */
[----:B------:R-:W-:-:S04]  /*7600*/  IMAD.WIDE.U32 R12, R12, R15, R10 ;  /* 0x0000000f0c0c7225 */ /* 0x000fc800078e000a */
[----:B------:R-:W-:Y:S01]  /*7610*/  IMAD.IADD R10, R13, 0x1, R19 ;  /* 0x000000010d0a7824 */ /* 0x000fe200078e0213 */
[----:B0-----:R-:W-:-:S04]  /*7620*/  LEA R13, P2, R12, R8, 0x2 ;  /* 0x000000080c0d7211 */ /* 0x001fc800078410ff */
[----:B-1----:R-:W-:Y:S01]  /*7630*/  LEA.HI.X R14, R12, R9, R10, 0x2, P2 ;  /* 0x000000090c0e7211 */ /* 0x002fe200010f140a */
[----:B------:R-:W-:Y:S08]  /*7640*/  @P1 BRA `(.L_x_13024) ;  /* 0x0000000000101947 */ /* 0x000ff00003800000 */
[----:B------:R-:W-:Y:S05]  /*7650*/  @!P0 BRA `(.L_x_13024) ;  /* 0x00000000000c8947 */ /* 0x000fea0003800000 */
[----:B------:R-:W2:Y:S04]  /*7660*/  LDG.E R8, desc[UR36][R58.64] ;  /* 0x000000243a087981 */ /* 0x000ea8000c1e1900 */
[----:B-----5:R-:W2:Y:S02]  /*7670*/  LDG.E R63, desc[UR36][R58.64+0x4] ;  /* 0x000004243a3f7981 */ /* 0x020ea4000c1e1900 */
[----:B--2---:R-:W-:-:S07]  /*7680*/  IMAD.IADD R63, R63, 0x1, -R8 ;  /* 0x000000013f3f7824 */ /* 0x004fce00078e0a08 */
.L_x_13024:
        /* <DEDUP_REMOVED lines=9> */
[----:B------:R-:W-:-:S05]  /*7720*/  LOP3.LUT R12, R12, 0xffffff80, RZ, 0xc0, !PT ;  /* 0xffffff800c0c7812 */ /* 0x000fca00078ec0ff */
[----:B------:R-:W-:Y:S02]  /*7730*/  IMAD.IADD R12, R19, 0x1, -R12 ;  /* 0x00000001130c7824 */ /* 0x000fe400078e0a0c */
[----:B-----5:R-:W-:-:S03]  /*7740*/  IMAD R19, R63, R4, RZ ;  /* 0x000000043f137224 */ /* 0x020fc600078e02ff */
[----:B------:R-:W-:Y:S01]  /*7750*/  LOP3.LUT P0, RZ, R12, 0x3, RZ, 0xc0, !PT ;  /* 0x000000030cff7812 */ /* 0x000fe2000780c0ff */
[----:B--2---:R-:W-:-:S05]  /*7760*/  IMAD R24, R23, 0xc0, R15 ;  /* 0x000000c017187824 */ /* 0x004fca00078e020f */
[C---:B------:R-:W-:Y:S02]  /*7770*/  IADD3 R12, R24.reuse, 0x8, RZ ;  /* 0x00000008180c7810 */ /* 0x040fe40007ffe0ff */
[-C--:B------:R-:W-:Y:S02]  /*7780*/  ISETP.GE.OR P1, PT, R24, R19.reuse, P0 ;  /* 0x000000131800720c */ /* 0x080fe40000726670 */
[-C--:B------:R-:W-:Y:S02]  /*7790*/  ISETP.GE.OR P0, PT, R12, R19.reuse, P0 ;  /* 0x000000130c00720c */ /* 0x080fe40000706670 */
[----:B------:R-:W-:-:S09]  /*77a0*/  ISETP.GE.AND P2, PT, R24, R19, PT ;  /* 0x000000131800720c */ /* 0x000fd20003f46270 */
[----:B0-----:R0:W-:Y:S04]  /*77b0*/  @!P1 ST.E desc[UR36][R8.64], R3 ;  /* 0x0000000308009985 */ /* 0x0011e8000c101924 */
[----:B------:R0:W-:Y:S01]  /*77c0*/  @!P0 ST.E desc[UR36][R10.64], R0 ;  /* 0x000000000a008985 */ /* 0x0001e2000c101924 */
[----:B------:R-:W-:Y:S01]  /*77d0*/  ISETP.GE.AND P0, PT, R12, R19, PT ;  /* 0x000000130c00720c */ /* 0x000fe20003f06270 */
[----:B------:R-:W-:-:S12]  /*77e0*/  @P3 BRA `(.L_x_13025) ;  /* 0x0000000400b83947 */ /* 0x000fd80003800000 */
[----:B------:R-:W1:Y:S01]  /*77f0*/  S2R R15, SR_TID.X ;  /* 0x00000000000f7919 */ /* 0x000e620000002100 */
[----:B------:R-:W2:Y:S01]  /*7800*/  @P4 LDC R33, c[0x0][0xbec] ;  /* 0x0002fb00ff214b82 */ /* 0x000ea20000000800 */
[----:B------:R-:W-:-:S07]  /*7810*/  ULDC.64 UR4, c[0x0][0xaa0] ;  /* 0x0002a80000047ab9 */ /* 0x000fce0000000a00 */
[----:B------:R-:W3:Y:S01]  /*7820*/  @P4 LDC R35, c[0x0][0xbf0] ;  /* 0x0002fc00ff234b82 */ /* 0x000ee20000000800 */
[----:B-1----:R-:W-:-:S05]  /*7830*/  VIADD R15, R15, 0xffffff80 ;  /* 0xffffff800f0f7836 */ /* 0x002fca0000000000 */
[----:B------:R-:W-:-:S04]  /*7840*/  SHF.R.S32.HI R58, RZ, 0x1f, R15 ;  /* 0x0000001fff3a7819 */ /* 0x000fc8000001140f */
[----:B------:R-:W-:-:S04]  /*7850*/  LEA.HI R58, R58, R15, RZ, 0x3 ;  /* 0x0000000f3a3a7211 */ /* 0x000fc800078f18ff */
[----:B------:R-:W-:-:S05]  /*7860*/  SHF.R.S32.HI R58, RZ, 0x3, R58 ;  /* 0x00000003ff3a7819 */ /* 0x000fca000001143a */
[----:B0-----:R-:W-:-:S04]  /*7870*/  IMAD R3, R58, 0x40, R152 ;  /* 0x000000403a037824 */ /* 0x001fc800078e0298 */
[----:B------:R-:W-:-:S03]  /*7880*/  IMAD.WIDE R56, R3, 0x2, R56 ;  /* 0x0000000203387825 */ /* 0x000fc600078e0238 */
[C---:B------:R-:W-:Y:S02]  /*7890*/  IADD3 R25, P0, R56.reuse, 0x1800, RZ ;  /* 0x0000180038197810 */ /* 0x040fe40007f1e0ff */
[C---:B------:R-:W-:Y:S02]  /*78a0*/  IADD3 R29, P1, R56.reuse, 0x3000, RZ ;  /* 0x00003000381d7810 */ /* 0x040fe40007f3e0ff */
[----:B------:R-:W-:Y:S02]  /*78b0*/  LOP3.LUT R13, R56, 0x380, RZ, 0xc0, !PT ;  /* 0x00000380380d7812 */ /* 0x000fe400078ec0ff */
[----:B------:R-:W-:Y:S02]  /*78c0*/  LOP3.LUT R24, R25, 0x380, RZ, 0xc0, !PT ;  /* 0x0000038019187812 */ /* 0x000fe400078ec0ff */
[----:B------:R-:W-:Y:S02]  /*78d0*/  LOP3.LUT R28, R29, 0x380, RZ, 0xc0, !PT ;  /* 0x000003801d1c7812 */ /* 0x000fe400078ec0ff */
[----:B------:R-:W-:-:S02]  /*78e0*/  SHF.R.U64 R13, R13, 0x3, RZ ;  /* 0x000000030d0d7819 */ /* 0x000fc400000012ff */
[----:B------:R-:W-:Y:S02]  /*78f0*/  SHF.R.U64 R24, R24, 0x3, RZ ;  /* 0x0000000318187819 */ /* 0x000fe400000012ff */
[----:B------:R-:W-:Y:S02]  /*7900*/  SHF.R.U64 R28, R28, 0x3, RZ ;  /* 0x000000031c1c7819 */ /* 0x000fe400000012ff */
[----:B------:R-:W-:Y:S01]  /*7910*/  LOP3.LUT R12, R13, R56, RZ, 0x3c, !PT ;  /* 0x000000380d0c7212 */ /* 0x000fe200078e3cff */
[--C-:B------:R-:W-:Y:S01]  /*7920*/  IMAD.MOV.U32 R13, RZ, RZ, R57.reuse ;  /* 0x000000ffff0d7224 */ /* 0x100fe200078e0039 */
[----:B------:R-:W-:Y:S01]  /*7930*/  LOP3.LUT R24, R24, R25, RZ, 0x3c, !PT ;  /* 0x0000001918187212 */ /* 0x000fe200078e3cff */
[--C-:B------:R-:W-:Y:S01]  /*7940*/  IMAD.X R25, RZ, RZ, R57.reuse, P0 ;  /* 0x000000ffff197224 */ /* 0x100fe200000e0639 */
[----:B------:R-:W-:Y:S01]  /*7950*/  LOP3.LUT R28, R28, R29, RZ, 0x3c, !PT ;  /* 0x0000001d1c1c7212 */ /* 0x000fe200078e3cff */
[----:B------:R-:W-:Y:S02]  /*7960*/  IMAD.X R29, RZ, RZ, R57, P1 ;  /* 0x000000ffff1d7224 */ /* 0x000fe400008e0639 */
[----:B------:R-:W4:Y:S04]  /*7970*/  LD.E.128 R12, desc[UR36][R12.64] ;  /* 0x000000240c0c7980 */ /* 0x000f28000c101d00 */
[----:B------:R-:W4:Y:S04]  /*7980*/  LD.E.128 R24, desc[UR36][R24.64] ;  /* 0x0000002418187980 */ /* 0x000f28000c101d00 */
[----:B------:R-:W4:Y:S01]  /*7990*/  LD.E.128 R28, desc[UR36][R28.64] ;  /* 0x000000241c1c7980 */ /* 0x000f22000c101d00 */
[----:B------:R-:W-:-:S04]  /*79a0*/  IADD3 R3, P0, R56, 0x4800, RZ ;  /* 0x0000480038037810 */ /* 0x000fc80007f1e0ff */
[----:B------:R-:W-:Y:S01]  /*79b0*/  LOP3.LUT R0, R3, 0x380, RZ, 0xc0, !PT ;  /* 0x0000038003007812 */ /* 0x000fe200078ec0ff */
[----:B------:R-:W-:Y:S01]  /*79c0*/  IMAD.WIDE.U32 R20, R62, UR4, RZ ;  /* 0x000000043e147c25 */ /* 0x000fe2000f8e00ff */
[----:B------:R-:W-:Y:S02]  /*79d0*/  SHF.R.S32.HI R32, RZ, 0x1f, R17 ;  /* 0x0000001fff207819 */ /* 0x000fe40000011411 */
[----:B------:R-:W-:Y:S02]  /*79e0*/  SHF.R.U64 R0, R0, 0x3, RZ ;  /* 0x0000000300007819 */ /* 0x000fe400000012ff */
[----:B------:R-:W-:Y:S02]  /*79f0*/  IADD3.X R9, RZ, R57, RZ, P0, !PT ;  /* 0x00000039ff097210 */ /* 0x000fe400007fe4ff */
[----:B------:R-:W-:Y:S01]  /*7a00*/  LOP3.LUT R8, R0, R3, RZ, 0x3c, !PT ;  /* 0x0000000300087212 */ /* 0x000fe200078e3cff */
[----:B------:R-:W-:Y:S02]  /*7a10*/  IMAD R3, R60, UR4, RZ ;  /* 0x000000043c037c24 */ /* 0x000fe4000f8e02ff */
[----:B------:R-:W-:-:S02]  /*7a20*/  IMAD R0, R22, 0x30, R58 ;  /* 0x0000003016007824 */ /* 0x000fc400078e023a */
[----:B------:R-:W-:Y:S01]  /*7a30*/  IMAD R3, R62, UR5, R3 ;  /* 0x000000053e037c24 */ /* 0x000fe2000f8e0203 */
[----:B------:R-:W-:Y:S01]  /*7a40*/  ULDC.64 UR4, c[0x0][0xae8] ;  /* 0x0002ba0000047ab9 */ /* 0x000fe20000000a00 */
[----:B------:R-:W-:Y:S01]  /*7a50*/  IMAD R34, R23, 0xc0, R0 ;  /* 0x000000c017227824 */ /* 0x000fe200078e0200 */
[----:B------:R-:W5:Y:S01]  /*7a60*/  LD.E.128 R8, desc[UR36][R8.64] ;  /* 0x0000002408087980 */ /* 0x000f62000c101d00 */
[----:B------:R-:W-:Y:S02]  /*7a70*/  IMAD.IADD R21, R21, 0x1, R3 ;  /* 0x0000000115157824 */ /* 0x000fe400078e0203 */
[----:B--2---:R-:W-:Y:S01]  /*7a80*/  @P4 IMAD.HI.U32 R0, R34, R33, RZ ;  /* 0x0000002122004227 */ /* 0x004fe200078e00ff */
        /* <DEDUP_REMOVED lines=25> */
[----:B------:R-:W-:Y:S02]  /*7c20*/  IMAD R0, R0, UR4, RZ ;  /* 0x0000000400007c24 */ /* 0x000fe4000f8e02ff */
[----:B------:R-:W-:-:S04]  /*7c30*/  IMAD.WIDE.U32 R20, R17, UR4, R20 ;  /* 0x0000000411147c25 */ /* 0x000fc8000f8e0014 */
[----:B------:R-:W-:Y:S01]  /*7c40*/  IMAD R3, R17, UR5, R0 ;  /* 0x0000000511037c24 */ /* 0x000fe2000f8e0200 */
[----:B------:R-:W-:Y:S01]  /*7c50*/  ULDC.64 UR4, c[0x0][0xa80] ;  /* 0x0002a00000047ab9 */ /* 0x000fe20000000a00 */
[----:B------:R-:W-:Y:S01]  /*7c60*/  IMAD R34, R23, 0xc0, R58 ;  /* 0x000000c017227824 */ /* 0x000fe200078e023a */
[----:B------:R-:W-:Y:S01]  /*7c70*/  LEA R18, P0, R20, UR4, 0x1 ;  /* 0x0000000414127c11 */ /* 0x000fe2000f8008ff */
[----:B------:R-:W-:Y:S01]  /*7c80*/  ULDC UR4, c[0x0][0xac8] ;  /* 0x0002b20000047ab9 */ /* 0x000fe20000000800 */
[----:B------:R-:W-:Y:S01]  /*7c90*/  IADD3 R3, R21, R3, RZ ;  /* 0x0000000315037210 */ /* 0x000fe20007ffe0ff */
[----:B------:R-:W-:Y:S01]  /*7ca0*/  VIADD R0, R34, 0x30 ;  /* 0x0000003022007836 */ /* 0x000fe20000000000 */
[----:B------:R-:W-:Y:S01]  /*7cb0*/  SHF.R.S32.HI R58, RZ, 0x1f, R152 ;  /* 0x0000001fff3a7819 */ /* 0x000fe20000011498 */
[----:B0-----:R-:W0:Y:S01]  /*7cc0*/  SHFL.IDX PT, R21, R18, RZ, 0x181f ;  /* 0x00181fff12157589 */ /* 0x001e2200000e0000 */
[----:B------:R-:W-:Y:S01]  /*7cd0*/  LEA.HI.X R3, R20, UR5, R3, 0x1, P0 ;  /* 0x0000000514037c11 */ /* 0x000fe200080f0c03 */
[----:B------:R-:W-:Y:S01]  /*7ce0*/  VIADD R4, R34, 0x60 ;  /* 0x0000006022047836 */ /* 0x000fe20000000000 */
[----:B------:R-:W-:Y:S01]  /*7cf0*/  ISETP.GE.AND P0, PT, R152, UR4, PT ;  /* 0x0000000498007c0c */ /* 0x000fe2000bf06270 */
[----:B------:R-:W1:Y:S03]  /*7d00*/  SHFL.IDX PT, R33, R18, 0x1, 0x181f ;  /* 0x00381f0012217f89 */ /* 0x000e6600000e0000 */
[-C--:B------:R-:W-:Y:S01]  /*7d10*/  ISETP.GE.OR P1, PT, R34, R19.reuse, P0 ;  /* 0x000000132200720c */ /* 0x080fe20000726670 */
[----:B------:R-:W2:Y:S01]  /*7d20*/  SHFL.IDX PT, R37, R18, 0x2, 0x181f ;  /* 0x00581f0012257f89 */ /* 0x000ea200000e0000 */
[-C--:B------:R-:W-:Y:S01]  /*7d30*/  ISETP.GE.OR P2, PT, R0, R19.reuse, P0 ;  /* 0x000000130000720c */ /* 0x080fe20000746670 */
[----:B------:R-:W-:Y:S01]  /*7d40*/  VIADD R0, R16, 0x16820 ;  /* 0x0001682010007836 */ /* 0x000fe20000000000 */
[----:B------:R-:W-:Y:S01]  /*7d50*/  ISETP.GE.OR P3, PT, R4, R19, P0 ;  /* 0x000000130400720c */ /* 0x000fe20000766670 */
[----:B------:R-:W3:Y:S03]  /*7d60*/  SHFL.IDX PT, R17, R3, RZ, 0x181f ;  /* 0x00181fff03117589 */ /* 0x000ee600000e0000 */
[----:B------:R-:W-:Y:S01]  /*7d70*/  PRMT R0, RZ, 0x654, R0 ;  /* 0x00000654ff007816 */ /* 0x000fe20000000000 */
[----:B------:R-:W3:Y:S03]  /*7d80*/  SHFL.IDX PT, R23, R3, 0x1, 0x181f ;  /* 0x00381f0003177f89 */ /* 0x000ee600000e0000 */
[----:B------:R1:W-:Y:S01]  /*7d90*/  SYNCS.ARRIVE.TRANS64.RED.A1T0 RZ, [R0+URZ], RZ ;  /* 0x000000ff00ff79a7 */ /* 0x0003e2000810043f */
[----:B------:R-:W3:Y:S01]  /*7da0*/  SHFL.IDX PT, R35, R3, 0x2, 0x181f ;  /* 0x00581f0003237f89 */ /* 0x000ee200000e0000 */
[----:B0-----:R-:W-:-:S03]  /*7db0*/  @!P1 LEA R16, P4, R152, R21, 0x1 ;  /* 0x0000001598109211 */ /* 0x001fc600078808ff */
[----:B------:R-:W0:Y:S01]  /*7dc0*/  SHFL.IDX PT, R3, R3, 0x3, 0x181f ;  /* 0x00781f0003037f89 */ /* 0x000e2200000e0000 */
[----:B-1----:R-:W-:Y:S01]  /*7dd0*/  VIADD R0, R34, 0x90 ;  /* 0x0000009022007836 */ /* 0x002fe20000000000 */
[C---:B------:R-:W-:Y:S02]  /*7de0*/  @!P2 LEA R20, P5, R152.reuse, R33, 0x1 ;  /* 0x000000219814a211 */ /* 0x040fe400078a08ff */
[----:B--2---:R-:W-:Y:S02]  /*7df0*/  @!P3 LEA R32, P6, R152, R37, 0x1 ;  /* 0x000000259820b211 */ /* 0x004fe400078c08ff */
[----:B------:R-:W-:Y:S02]  /*7e00*/  ISETP.GE.OR P0, PT, R0, R19, P0 ;  /* 0x000000130000720c */ /* 0x000fe40000706670 */
[C-C-:B---3--:R-:W-:Y:S02]  /*7e10*/  @!P1 LEA.HI.X R17, R152.reuse, R17, R58.reuse, 0x1, P4 ;  /* 0x0000001198119211 */ /* 0x148fe400020f0c3a */
[----:B------:R-:W-:-:S02]  /*7e20*/  @!P2 LEA.HI.X R21, R152, R23, R58, 0x1, P5 ;  /* 0x000000179815a211 */ /* 0x000fc400028f0c3a */
[----:B------:R1:W2:Y:S01]  /*7e30*/  SHFL.IDX PT, R23, R18, 0x3, 0x181f ;  /* 0x00781f0012177f89 */ /* 0x0002a200000e0000 */
[----:B------:R-:W-:-:S03]  /*7e40*/  @!P3 LEA.HI.X R33, R152, R35, R58, 0x1, P6 ;  /* 0x000000239821b211 */ /* 0x000fc600030f0c3a */
[----:B----4-:R1:W-:Y:S04]  /*7e50*/  @!P1 ST.E.128 desc[UR36][R16.64], R12 ;  /* 0x0000000c10009985 */ /* 0x0103e8000c101d24 */
[----:B------:R1:W-:Y:S04]  /*7e60*/  @!P2 ST.E.128 desc[UR36][R20.64], R24 ;  /* 0x000000181400a985 */ /* 0x0003e8000c101d24 */
[----:B------:R1:W-:Y:S01]  /*7e70*/  @!P3 ST.E.128 desc[UR36][R32.64], R28 ;  /* 0x0000001c2000b985 */ /* 0x0003e2000c101d24 */
[----:B0-2---:R-:W-:Y:S05]  /*7e80*/  @P0 BRA `(.L_x_13026) ;  /* 0x0000001000800947 */ /* 0x005fea0003800000 */
[----:B-1----:R-:W-:-:S04]  /*7e90*/  LEA R12, P0, R152, R23, 0x1 ;  /* 0x00000017980c7211 */ /* 0x002fc800078008ff */
[----:B------:R-:W-:-:S05]  /*7ea0*/  LEA.HI.X R13, R152, R3, R58, 0x1, P0 ;  /* 0x00000003980d7211 */ /* 0x000fca00000f0c3a */
[----:B-----5:R0:W-:Y:S01]  /*7eb0*/  ST.E.128 desc[UR36][R12.64], R8 ;  /* 0x000000080c007985 */ /* 0x0201e2000c101d24 */
[----:B------:R-:W-:Y:S05]  /*7ec0*/  BRA `(.L_x_13026) ;  /* 0x0000001000707947 */ /* 0x000fea0003800000 */
.L_x_13025:
[----:B------:R-:W-:Y:S01]  /*7ed0*/  ULDC.64 UR4, c[0x0][0xb08] ;  /* 0x0002c20000047ab9 */ /* 0x000fe20000000a00 */
[----:B------:R1:W5:Y:S01]  /*7ee0*/  LDL R59, [R1+0x38] ;  /* 0x00003800013b7983 */ /* 0x0003620000100800 */
[----:B0-----:R-:W-:Y:S01]  /*7ef0*/  IMAD R3, R60, UR4, RZ ;  /* 0x000000043c037c24 */ /* 0x001fe2000f8e02ff */
[----:B------:R-:W0:Y:S01]  /*7f00*/  @P4 LDC R10, c[0x0][0xbec] ;  /* 0x0002fb00ff0a4b82 */ /* 0x000e220000000800 */
[C---:B------:R-:W-:Y:S01]  /*7f10*/  IMAD.WIDE.U32 R8, R62.reuse, UR4, RZ ;  /* 0x000000043e087c25 */ /* 0x040fe2000f8e00ff */
[----:B------:R1:W5:Y:S01]  /*7f20*/  LDL R60, [R1+0x10] ;  /* 0x00001000013c7983 */ /* 0x0003620000100800 */
[----:B------:R-:W-:Y:S01]  /*7f30*/  SHF.R.S32.HI R0, RZ, 0x1f, R17 ;  /* 0x0000001fff007819 */ /* 0x000fe20000011411 */
[----:B------:R-:W-:Y:S01]  /*7f40*/  ULDC.64 UR6, c[0x0][0xb30] ;  /* 0x0002cc0000067ab9 */ /* 0x000fe20000000a00 */
[----:B------:R-:W-:Y:S01]  /*7f50*/  IMAD R3, R62, UR5, R3 ;  /* 0x000000053e037c24 */ /* 0x000fe2000f8e0203 */
[----:B------:R1:W5:Y:S01]  /*7f60*/  LDL R58, [R1+0x8] ;  /* 0x00000800013a7983 */ /* 0x0003620000100800 */
[----:B------:R-:W-:Y:S01]  /*7f70*/  ULDC.64 UR4, c[0x0][0xb38] ;  /* 0x0002ce0000047ab9 */ /* 0x000fe20000000a00 */
[----:B------:R-:W2:Y:S01]  /*7f80*/  @P4 LDC R13, c[0x0][0xbf0] ;  /* 0x0002fc00ff0d4b82 */ /* 0x000ea20000000800 */
[----:B------:R-:W-:Y:S01]  /*7f90*/  IMAD.IADD R9, R9, 0x1, R3 ;  /* 0x0000000109097824 */ /* 0x000fe200078e0203 */
[----:B------:R1:W5:Y:S01]  /*7fa0*/  LDL R57, [R1+0x34] ;  /* 0x0000340001397983 */ /* 0x0003620000100800 */
[----:B------:R-:W-:Y:S01]  /*7fb0*/  MOV R3, R65 ;  /* 0x0000004100037202 */ /* 0x000fe20000000f00 */
[----:B------:R-:W-:-:S02]  /*7fc0*/  IMAD.WIDE.U32 R8, R18, UR4, R8 ;  /* 0x0000000412087c25 */ /* 0x000fc4000f8e0008 */
[----:B------:R1:W5:Y:S02]  /*7fd0*/  LDL R56, [R1+0x4] ;  /* 0x0000040001387983 */ /* 0x0003640000100800 */
[----:B------:R-:W-:Y:S02]  /*7fe0*/  IMAD R9, R18, UR5, R9 ;  /* 0x0000000512097c24 */ /* 0x000fe4000f8e0209 */
[----:B------:R1:W5:Y:S01]  /*7ff0*/  LDL R27, [R1+0x30] ;  /* 0x00003000011b7983 */ /* 0x0003620000100800 */
[----:B------:R-:W-:Y:S02]  /*8000*/  ULDC.64 UR4, c[0x0][0xb40] ;  /* 0x0002d00000047ab9 */ /* 0x000fe40000000a00 */
[----:B------:R-:W-:Y:S01]  /*8010*/  IMAD R0, R0, UR4, RZ ;  /* 0x0000000400007c24 */ /* 0x000fe2000f8e02ff */
[----:B------:R1:W5:Y:S01]  /*8020*/  LDL R26, [R1] ;  /* 0x00000000011a7983 */ /* 0x0003620000100800 */
[----:B------:R-:W-:-:S04]  /*8030*/  IMAD.WIDE.U32 R8, R17, UR4, R8 ;  /* 0x0000000411087c25 */ /* 0x000fc8000f8e0008 */
[----:B0-----:R-:W-:-:S04]  /*8040*/  @P4 IMAD.HI.U32 R10, R65, R10, RZ ;  /* 0x0000000a410a4227 */ /* 0x001fc800078e00ff */
[----:B------:R-:W-:Y:S01]  /*8050*/  IMAD R11, R17, UR5, R0 ;  /* 0x00000005110b7c24 */ /* 0x000fe2000f8e0200 */
[----:B--2---:R-:W-:Y:S01]  /*8060*/  @P4 SHF.R.U32.HI R3, RZ, R13, R10 ;  /* 0x0000000dff034219 */ /* 0x004fe2000001160a */
[----:B------:R-:W-:Y:S02]  /*8070*/  ULDC.64 UR4, c[0x0][0xb48] ;  /* 0x0002d20000047ab9 */ /* 0x000fe40000000a00 */
[----:B------:R-:W-:Y:S01]  /*8080*/  IMAD.IADD R9, R9, 0x1, R11 ;  /* 0x0000000109097824 */ /* 0x000fe200078e020b */
        /* <DEDUP_REMOVED lines=24> */
[----:B------:R-:W-:Y:S02]  /*8210*/  SHF.R.S32.HI R4, RZ, 0x1f, R154 ;  /* 0x0000001fff047819 */ /* 0x000fe4000001149a */
[----:B------:R-:W-:-:S02]  /*8220*/  SHF.R.S32.HI R23, RZ, 0x1f, R155 ;  /* 0x0000001fff177819 */ /* 0x000fc4000001149b */
[----:B------:R-:W-:Y:S02]  /*8230*/  SHF.R.S32.HI R24, RZ, 0x1f, R156 ;  /* 0x0000001fff187819 */ /* 0x000fe4000001149c */
[----:B------:R-:W-:Y:S01]  /*8240*/  SHF.R.S32.HI R25, RZ, 0x1f, R157 ;  /* 0x0000001fff197819 */ /* 0x000fe2000001149d */
[----:B-1----:R-:W-:Y:S06]  /*8250*/  @P2 BRA `(.L_x_13028) ;  /* 0x0000000000802947 */ /* 0x002fec0003800000 */
[----:B------:R-:W-:Y:S02]  /*8260*/  ULDC UR4, c[0x0][0xac8] ;  /* 0x0002b20000047ab9 */ /* 0x000fe40000000800 */
[----:B-----5:R-:W-:Y:S02]  /*8270*/  ISETP.GE.AND P4, PT, R60, UR4, PT ;  /* 0x000000043c007c0c */ /* 0x020fe4000bf86270 */
[----:B------:R-:W-:Y:S02]  /*8280*/  ISETP.GE.AND P2, PT, R58, UR4, PT ;  /* 0x000000043a007c0c */ /* 0x000fe4000bf46270 */
[----:B------:R-:W-:Y:S02]  /*8290*/  ISETP.GE.AND P1, PT, R56, UR4, PT ;  /* 0x0000000438007c0c */ /* 0x000fe4000bf26270 */
[----:B------:R-:W-:-:S07]  /*82a0*/  ISETP.GE.AND P5, PT, R26, UR4, PT ;  /* 0x000000041a007c0c */ /* 0x000fce000bfa6270 */
[----:B0-2---:R-:W-:Y:S02]  /*82b0*/  @!P4 IMAD.WIDE R8, R60, 0x4, R10 ;  /* 0x000000043c08c825 */ /* 0x005fe400078e020a */
[-C--:B------:R-:W-:Y:S02]  /*82c0*/  @!P2 LEA R12, P6, R58, R10.reuse, 0x2 ;  /* 0x0000000a3a0ca211 */ /* 0x080fe400078c10ff */
[----:B------:R-:W-:Y:S01]  /*82d0*/  @!P1 LEA R14, P3, R56, R10, 0x2 ;  /* 0x0000000a380e9211 */ /* 0x000fe200078610ff */
[----:B------:R0:W-:Y:S01]  /*82e0*/  @!P4 ST.E.64 desc[UR36][R8.64], R20 ;  /* 0x000000140800c985 */ /* 0x0001e2000c101b24 */
[-C--:B------:R-:W-:Y:S02]  /*82f0*/  @!P2 LEA.HI.X R13, R58, R11.reuse, R59, 0x2, P6 ;  /* 0x0000000b3a0da211 */ /* 0x080fe400030f143b */
[----:B------:R-:W-:Y:S02]  /*8300*/  ISETP.GE.AND P4, PT, R157, UR4, PT ;  /* 0x000000049d007c0c */ /* 0x000fe4000bf86270 */
[----:B------:R-:W-:Y:S01]  /*8310*/  @!P1 LEA.HI.X R15, R56, R11, R57, 0x2, P3 ;  /* 0x0000000b380f9211 */ /* 0x000fe200018f1439 */
[----:B------:R1:W-:Y:S01]  /*8320*/  @!P2 ST.E.64 desc[UR36][R12.64], R28 ;  /* 0x0000001c0c00a985 */ /* 0x0003e2000c101b24 */
[----:B------:R-:W-:-:S02]  /*8330*/  ISETP.GE.AND P3, PT, R156, UR4, PT ;  /* 0x000000049c007c0c */ /* 0x000fc4000bf66270 */
[-C--:B------:R-:W-:Y:S01]  /*8340*/  @!P5 LEA R16, P6, R26, R10.reuse, 0x2 ;  /* 0x0000000a1a10d211 */ /* 0x080fe200078c10ff */
[----:B------:R3:W-:Y:S01]  /*8350*/  @!P1 ST.E.64 desc[UR36][R14.64], R30 ;  /* 0x0000001e0e009985 */ /* 0x0007e2000c101b24 */
[----:B------:R-:W-:Y:S02]  /*8360*/  ISETP.GE.AND P2, PT, R155, UR4, PT ;  /* 0x000000049b007c0c */ /* 0x000fe4000bf46270 */
[----:B------:R-:W-:Y:S02]  /*8370*/  ISETP.GE.AND P1, PT, R154, UR4, PT ;  /* 0x000000049a007c0c */ /* 0x000fe4000bf26270 */
[----:B------:R-:W-:Y:S02]  /*8380*/  @!P5 LEA.HI.X R17, R26, R11, R27, 0x2, P6 ;  /* 0x0000000b1a11d211 */ /* 0x000fe400030f141b */
[----:B------:R-:W-:-:S03]  /*8390*/  @!P4 LEA R18, P6, R157, R10, 0x2 ;  /* 0x0000000a9d12c211 */ /* 0x000fc600078c10ff */
        /* <DEDUP_REMOVED lines=12> */
.L_x_13028:
[----:B------:R-:W-:Y:S05]  /*8460*/  BSYNC B1 ;  /* 0x0000000000017941 */ /* 0x000fea0003800000 */
.L_x_13027:
[----:B--23--:R1:W2:Y:S04]  /*8470*/  SHFL.IDX PT, R11, R3, 0x1, 0x1c1f ;  /* 0x003c1f00030b7f89 */ /* 0x00c2a800000e0000 */
[----:B0-----:R1:W0:Y:S01]  /*8480*/  SHFL.IDX PT, R10, R0, 0x1, 0x1c1f ;  /* 0x003c1f00000a7f89 */ /* 0x00122200000e0000 */
[----:B------:R-:W-:Y:S05]  /*8490*/  @P0 BRA `(.L_x_13026) ;  /* 0x0000000800fc0947 */ /* 0x000fea0003800000 */
[----:B------:R-:W-:Y:S02]  /*84a0*/  ULDC UR4, c[0x0][0xac8] ;  /* 0x0002b20000047ab9 */ /* 0x000fe40000000800 */
[----:B-----5:R-:W-:Y:S02]  /*84b0*/  ISETP.GE.AND P0, PT, R60, UR4, PT ;  /* 0x000000043c007c0c */ /* 0x020fe4000bf06270 */
[----:B------:R-:W-:Y:S02]  /*84c0*/  ISETP.GE.AND P5, PT, R58, UR4, PT ;  /* 0x000000043a007c0c */ /* 0x000fe4000bfa6270 */
[----:B------:R-:W-:Y:S02]  /*84d0*/  ISETP.GE.AND P3, PT, R56, UR4, PT ;  /* 0x0000000438007c0c */ /* 0x000fe4000bf66270 */
[----:B------:R-:W-:Y:S02]  /*84e0*/  ISETP.GE.AND P2, PT, R26, UR4, PT ;  /* 0x000000041a007c0c */ /* 0x000fe4000bf46270 */
[----:B------:R-:W-:-:S05]  /*84f0*/  ISETP.GE.AND P1, PT, R157, UR4, PT ;  /* 0x000000049d007c0c */ /* 0x000fca000bf26270 */
[----:B0-2---:R-:W-:Y:S02]  /*8500*/  @!P0 IMAD.WIDE R8, R60, 0x4, R10 ;  /* 0x000000043c088825 */ /* 0x005fe400078e020a */
[-C--:B------:R-:W-:Y:S02]  /*8510*/  @!P5 LEA R12, P4, R58, R10.reuse, 0x2 ;  /* 0x0000000a3a0cd211 */ /* 0x080fe400078810ff */
[----:B------:R-:W-:Y:S01]  /*8520*/  @!P3 LEA R14, P6, R56, R10, 0x2 ;  /* 0x0000000a380eb211 */ /* 0x000fe200078c10ff */
[----:B------:R0:W-:Y:S01]  /*8530*/  @!P0 ST.E.64 desc[UR36][R8.64], R42 ;  /* 0x0000002a08008985 */ /* 0x0001e2000c101b24 */
[----:B------:R-:W-:Y:S02]  /*8540*/  ISETP.GE.AND P0, PT, R156, UR4, PT ;  /* 0x000000049c007c0c */ /* 0x000fe4000bf06270 */
[----:B------:R-:W-:Y:S02]  /*8550*/  @!P5 LEA.HI.X R13, R58, R11, R59, 0x2, P4 ;  /* 0x0000000b3a0dd211 */ /* 0x000fe400020f143b */
[----:B------:R-:W-:-:S02]  /*8560*/  ISETP.GE.AND P4, PT, R155, UR4, PT ;  /* 0x000000049b007c0c */ /* 0x000fc4000bf86270 */
[----:B------:R-:W-:Y:S01]  /*8570*/  @!P3 LEA.HI.X R15, R56, R11, R57, 0x2, P6 ;  /* 0x0000000b380fb211 */ /* 0x000fe200030f1439 */
[----:B------:R3:W-:Y:S01]  /*8580*/  @!P5 ST.E.64 desc[UR36][R12.64], R44 ;  /* 0x0000002c0c00d985 */ /* 0x0007e2000c101b24 */
[----:B------:R-:W-:-:S03]  /*8590*/  @!P2 LEA R16, P5, R26, R10, 0x2 ;  /* 0x0000000a1a10a211 */ /* 0x000fc600078a10ff */
[----:B------:R3:W-:Y:S01]  /*85a0*/  @!P3 ST.E.64 desc[UR36][R14.64], R46 ;  /* 0x0000002e0e00b985 */ /* 0x0007e2000c101b24 */
[-C--:B------:R-:W-:Y:S02]  /*85b0*/  @!P2 LEA.HI.X R17, R26, R11.reuse, R27, 0x2, P5 ;  /* 0x0000000b1a11a211 */ /* 0x080fe400028f141b */
[-C--:B0-----:R-:W-:Y:S02]  /*85c0*/  @!P1 LEA R8, P6, R157, R10.reuse, 0x2 ;  /* 0x0000000a9d089211 */ /* 0x081fe400078c10ff */
[CC--:B------:R-:W-:Y:S01]  /*85d0*/  @!P0 LEA R18, P3, R156.reuse, R10.reuse, 0x2 ;  /* 0x0000000a9c128211 */ /* 0x0c0fe200078610ff */
[----:B------:R3:W-:Y:S01]  /*85e0*/  @!P2 ST.E.64 desc[UR36][R16.64], R48 ;  /* 0x000000301000a985 */ /* 0x0007e2000c101b24 */
[----:B------:R-:W-:Y:S02]  /*85f0*/  @!P4 LEA R20, P5, R155, R10, 0x2 ;  /* 0x0000000a9b14c211 */ /* 0x000fe400078a10ff */
[-C--:B------:R-:W-:Y:S02]  /*8600*/  @!P1 LEA.HI.X R9, R157, R11.reuse, R25, 0x2, P6 ;  /* 0x0000000b9d099211 */ /* 0x080fe400030f1419 */
[----:B------:R-:W-:-:S02]  /*8610*/  @!P0 LEA.HI.X R19, R156, R11, R24, 0x2, P3 ;  /* 0x0000000b9c138211 */ /* 0x000fc400018f1418 */
[----:B------:R-:W-:Y:S01]  /*8620*/  @!P4 LEA.HI.X R21, R155, R11, R23, 0x2, P5 ;  /* 0x0000000b9b15c211 */ /* 0x000fe200028f1417 */
[----:B------:R3:W-:Y:S04]  /*8630*/  @!P1 ST.E.64 desc[UR36][R8.64], R50 ;  /* 0x0000003208009985 */ /* 0x0007e8000c101b24 */
[----:B------:R3:W-:Y:S01]  /*8640*/  @!P0 ST.E.64 desc[UR36][R18.64], R52 ;  /* 0x0000003412008985 */ /* 0x0007e2000c101b24 */
[----:B------:R-:W-:-:S03]  /*8650*/  ISETP.GE.AND P0, PT, R154, UR4, PT ;  /* 0x000000049a007c0c */ /* 0x000fc6000bf06270 */
[----:B------:R3:W-:Y:S10]  /*8660*/  @!P4 ST.E.64 desc[UR36][R20.64], R54 ;  /* 0x000000361400c985 */ /* 0x0007f4000c101b24 */
[----:B------:R-:W-:Y:S05]  /*8670*/  @P0 BRA `(.L_x_13026) ;  /* 0x0000000800840947 */ /* 0x000fea0003800000 */
[----:B---3--:R-:W-:-:S04]  /*8680*/  LEA R8, P0, R154, R10, 0x2 ;  /* 0x0000000a9a087211 */ /* 0x008fc800078010ff */
[----:B------:R-:W-:-:S05]  /*8690*/  LEA.HI.X R9, R154, R11, R4, 0x2, P0 ;  /* 0x0000000b9a097211 */ /* 0x000fca00000f1404 */
[----:B------:R4:W-:Y:S01]  /*86a0*/  ST.E.64 desc[UR36][R8.64], R118 ;  /* 0x0000007608007985 */ /* 0x0009e2000c101b24 */
[----:B------:R-:W-:Y:S05]  /*86b0*/  BRA `(.L_x_13026) ;  /* 0x0000000800747947 */ /* 0x000fea0003800000 */
.L_x_13023:
[----:B------:R-:W3:Y:S01]  /*86c0*/  LDC.64 R10, c[0x0][0xc00] ;  /* 0x00030000ff0a7b82 */ /* 0x000ee20000000a00 */
[----:B------:R-:W-:Y:S01]  /*86d0*/  ULDC.64 UR4, c[0x0][0xc08] ;  /* 0x0003020000047ab9 */ /* 0x000fe20000000a00 */
[----:B------:R-:W-:Y:S02]  /*86e0*/  MOV R3, RZ ;  /* 0x000000ff00037202 */ /* 0x000fe40000000f00 */
[----:B------:R-:W-:-:S04]  /*86f0*/  ISETP.NE.U32.AND P1, PT, RZ, UR4, PT ;  /* 0x00000004ff007c0c */ /* 0x000fc8000bf25070 */
[----:B------:R-:W4:Y:S01]  /*8700*/  LDC.64 R8, c[0x0][0xc00] ;  /* 0x00030000ff087b82 */ /* 0x000f220000000a00 */
[----:B------:R-:W-:Y:S02]  /*8710*/  ISETP.NE.AND.EX P1, PT, RZ, UR5, PT, P1 ;  /* 0x00000005ff007c0c */ /* 0x000fe4000bf25310 */
[----:B---3--:R-:W-:-:S04]  /*8720*/  ISETP.NE.U32.AND P0, PT, R10, RZ, PT ;  /* 0x000000ff0a00720c */ /* 0x008fc80003f05070 */
[----:B------:R-:W-:Y:S01]  /*8730*/  ISETP.NE.AND.EX P0, PT, R11, RZ, PT, P0 ;  /* 0x000000ff0b00720c */ /* 0x000fe20003f05300 */
[----:B----4-:R-:W-:-:S06]  /*8740*/  IMAD.WIDE R10, R17, 0x4, R8 ;  /* 0x00000004110a7825 */ /* 0x010fcc00078e0208 */
[C---:B------:R-:W-:Y:S01]  /*8750*/  @P1 LEA R8, P2, R17.reuse, UR4, 0x2 ;  /* 0x0000000411081c11 */ /* 0x040fe2000f8410ff */
[----:B------:R-:W-:Y:S02]  /*8760*/  ULDC UR4, c[0x0][0xa88] ;  /* 0x0002a20000047ab9 */ /* 0x000fe40000000800 */
[----:B------:R-:W-:Y:S01]  /*8770*/  IMAD.U32 R0, RZ, RZ, UR4 ;  /* 0x00000004ff007e24 */ /* 0x000fe2000f8e00ff */
[----:B------:R-:W-:Y:S02]  /*8780*/  @P1 LEA.HI.X R9, R17, UR5, R153, 0x2, P2 ;  /* 0x0000000511091c11 */ /* 0x000fe400090f1499 */
[----:B------:R3:W5:Y:S04]  /*8790*/  @P0 LDG.E R3, desc[UR36][R10.64] ;  /* 0x000000240a030981 */ /* 0x000768000c1e1900 */
[----:B------:R3:W5:Y:S01]  /*87a0*/  @P1 LDG.E R0, desc[UR36][R8.64] ;  /* 0x0000002408001981 */ /* 0x000762000c1e1900 */
[----:B------:R-:W-:Y:S01]  /*87b0*/  ISETP.NE.AND P2, PT, R19, RZ, PT ;  /* 0x000000ff1300720c */ /* 0x000fe20003f45270 */
[----:B--2---:R-:W2:-:S12]  /*87c0*/  S2R R4, SR_TID.X ;  /* 0x0000000000047919 */ /* 0x004e980000002100 */
[----:B------:R-:W4:Y:S01]  /*87d0*/  @!P2 LDC R19, c[0x0][0xad4] ;  /* 0x0002b500ff13ab82 */ /* 0x000f220000000800 */
[----:B--2---:R-:W-:Y:S01]  /*87e0*/  VIADD R26, R4, 0xffffff80 ;  /* 0xffffff80041a7836 */ /* 0x004fe20000000000 */
[----:B----4-:R-:W-:-:S04]  /*87f0*/  ISETP.GT.AND P2, PT, R19, 0x1, PT ;  /* 0x000000011300780c */ /* 0x010fc80003f44270 */
[----:B------:R-:W-:Y:S01]  /*8800*/  ISETP.GT.AND P3, PT, R26, 0xbf, PT ;  /* 0x000000bf1a00780c */ /* 0x000fe20003f64270 */
[----:B---3--:R-:W-:-:S12]  /*8810*/  @P1 BRA `(.L_x_13029) ;  /* 0x0000000000101947 */ /* 0x008fd80003800000 */
[----:B------:R-:W-:Y:S05]  /*8820*/  @!P0 BRA `(.L_x_13029) ;  /* 0x00000000000c8947 */ /* 0x000fea0003800000 */
[----:B------:R-:W2:Y:S04]  /*8830*/  LDG.E R9, desc[UR36][R10.64] ;  /* 0x000000240a097981 */ /* 0x000ea8000c1e1900 */
[----:B-----5:R-:W2:Y:S02]  /*8840*/  LDG.E R0, desc[UR36][R10.64+0x4] ;  /* 0x000004240a007981 */ /* 0x020ea4000c1e1900 */
[----:B--2---:R-:W-:-:S07]  /*8850*/  IMAD.IADD R0, R0, 0x1, -R9 ;  /* 0x0000000100007824 */ /* 0x004fce00078e0a09 */
.L_x_13029:
[----:B------:R-:W-:Y:S01]  /*8860*/  BSSY B1, `(.L_x_13030) ;  /* 0x0000037000017945 */ /* 0x000fe20003800000 */
[----:B------:R-:W-:Y:S02]  /*8870*/  SEL R27, R17, RZ, !P0 ;  /* 0x000000ff111b7207 */ /* 0x000fe40004000000 */
[----:B------:R-:W-:Y:S02]  /*8880*/  SEL R153, R153, RZ, !P0 ;  /* 0x000000ff99997207 */ /* 0x000fe40004000000 */
[----:B-----5:R-:W-:Y:S01]  /*8890*/  SHF.R.S32.HI R24, RZ, 0x1f, R3 ;  /* 0x0000001fff187819 */ /* 0x020fe20000011403 */
[----:B------:R-:W-:Y:S06]  /*88a0*/  @P3 BRA `(.L_x_13031) ;  /* 0x0000000000c83947 */ /* 0x000fec0003800000 */
[----:B------:R-:W2:Y:S01]  /*88b0*/  LDC R33, c[0x0][0xbe8] ;  /* 0x0002fa00ff217b82 */ /* 0x000ea20000000800 */
[----:B------:R-:W-:-:S04]  /*88c0*/  IMAD R4, R23, 0xc0, R4 ;  /* 0x000000c017047824 */ /* 0x000fc800078e0204 */
[----:B------:R-:W-:Y:S02]  /*88d0*/  VIADD R29, R4, 0xffffff80 ;  /* 0xffffff80041d7836 */ /* 0x000fe40000000000 */
[----:B--2---:R-:W-:-:S05]  /*88e0*/  IMAD R8, R0, R33, RZ ;  /* 0x0000002100087224 */ /* 0x004fca00078e02ff */
[----:B------:R-:W-:-:S13]  /*88f0*/  ISETP.GE.AND P0, PT, R29, R8, PT ;  /* 0x000000081d00720c */ /* 0x000fda0003f06270 */
[----:B------:R-:W-:Y:S05]  /*8900*/  @P0 BRA `(.L_x_13031) ;  /* 0x0000000000b00947 */ /* 0x000fea0003800000 */
[----:B------:R-:W2:Y:S01]  /*8910*/  LDL.LU R28, [R1+0xc] ;  /* 0x00000c00011c7983 */ /* 0x000ea20000300800 */
[----:B------:R-:W-:Y:S01]  /*8920*/  ISETP.NE.AND P1, PT, R33, 0x1, PT ;  /* 0x000000012100780c */ /* 0x000fe20003f25270 */
[----:B------:R-:W-:Y:S01]  /*8930*/  IMAD.MOV.U32 R20, RZ, RZ, 0x9b8 ;  /* 0x000009b8ff147424 */ /* 0x000fe200078e00ff */
[----:B------:R-:W-:Y:S01]  /*8940*/  ISETP.GT.AND P0, PT, R19, 0x1, PT ;  /* 0x000000011300780c */ /* 0x000fe20003f04270 */
[----:B------:R-:W3:Y:S01]  /*8950*/  LDC.64 R30, c[0x0][0xba8] ;  /* 0x0002ea00ff1e7b82 */ /* 0x000ee20000000a00 */
[----:B------:R-:W-:Y:S02]  /*8960*/  MOV R19, R29 ;  /* 0x0000001d00137202 */ /* 0x000fe40000000f00 */
[----:B------:R-:W-:-:S05]  /*8970*/  SEL R20, R20, 0x978, P0 ;  /* 0x0000097814147807 */ /* 0x000fca0000000000 */
[----:B------:R-:W4:Y:S08]  /*8980*/  LDC.64 R10, c[0x0][R20+0x220] ;  /* 0x00008800140a7b82 */ /* 0x000f300000000a00 */
[----:B------:R-:W5:Y:S08]  /*8990*/  @P1 LDC R4, c[0x0][0xbec] ;  /* 0x0002fb00ff041b82 */ /* 0x000f700000000800 */
[----:B------:R-:W3:Y:S08]  /*89a0*/  LDC.64 R8, c[0x0][R20+0x218] ;  /* 0x0000860014087b82 */ /* 0x000ef00000000a00 */
[----:B------:R-:W3:Y:S01]  /*89b0*/  @P1 LDC R25, c[0x0][0xbf0] ;  /* 0x0002fc00ff191b82 */ /* 0x000ee20000000800 */
[----:B----4-:R-:W-:-:S02]  /*89c0*/  IMAD R11, R11, R27, RZ ;  /* 0x0000001b0b0b7224 */ /* 0x010fc400078e02ff */
[----:B-1----:R-:W-:-:S05]  /*89d0*/  IMAD.WIDE.U32 R16, R10, R27, RZ ;  /* 0x0000001b0a107225 */ /* 0x002fca00078e00ff */
[----:B------:R-:W1:Y:S01]  /*89e0*/  LDC.64 R12, c[0x0][R20+0x228] ;  /* 0x00008a00140c7b82 */ /* 0x000e620000000a00 */
[----:B-----5:R-:W-:-:S07]  /*89f0*/  @P1 IMAD.HI.U32 R4, R29, R4, RZ ;  /* 0x000000041d041227 */ /* 0x020fce00078e00ff */
[----:B0-----:R-:W0:Y:S01]  /*8a00*/  LDC.64 R14, c[0x0][R20+0x210] ;  /* 0x00008400140e7b82 */ /* 0x001e220000000a00 */
[-C--:B---3--:R-:W-:Y:S02]  /*8a10*/  IMAD R21, R9, R18.reuse, RZ ;  /* 0x0000001209157224 */ /* 0x088fe400078e02ff */
[----:B------:R-:W-:-:S04]  /*8a20*/  IMAD.WIDE.U32 R8, R8, R18, RZ ;  /* 0x0000001208087225 */ /* 0x000fc800078e00ff */
[----:B------:R-:W-:Y:S01]  /*8a30*/  IMAD.IADD R21, R9, 0x1, R21 ;  /* 0x0000000109157824 */ /* 0x000fe200078e0215 */
[----:B------:R-:W-:Y:S01]  /*8a40*/  @P1 SHF.R.U32.HI R19, RZ, R25, R4 ;  /* 0x00000019ff131219 */ /* 0x000fe20000011604 */
[----:B------:R-:W-:Y:S01]  /*8a50*/  IMAD R25, R10, R153, R11 ;  /* 0x000000990a197224 */ /* 0x000fe200078e020b */
[----:B------:R-:W3:Y:S01]  /*8a60*/  @!P0 LDC R30, c[0x0][0xb50] ;  /* 0x0002d400ff1e8b82 */ /* 0x000ee20000000800 */
[----:B------:R-:W-:Y:S02]  /*8a70*/  IADD3 R4, P1, P3, R16, R8, R3 ;  /* 0x0000000810047210 */ /* 0x000fe40007b3e003 */
[----:B------:R-:W-:Y:S02]  /*8a80*/  IMAD.MOV R10, RZ, RZ, -R19 ;  /* 0x000000ffff0a7224 */ /* 0x000fe400078e0a13 */
[----:B------:R-:W-:-:S03]  /*8a90*/  IMAD.IADD R25, R17, 0x1, R25 ;  /* 0x0000000111197824 */ /* 0x000fc600078e0219 */
[----:B------:R-:W4:Y:S01]  /*8aa0*/  @!P0 LDC R31, c[0x0][0xb54] ;  /* 0x0002d500ff1f8b82 */ /* 0x000f220000000800 */
[----:B--2---:R-:W-:-:S05]  /*8ab0*/  SEL R11, R28, RZ, P0 ;  /* 0x000000ff1c0b7207 */ /* 0x004fca0000000000 */
[----:B-1----:R-:W-:-:S04]  /*8ac0*/  IMAD.WIDE.U32 R8, R12, R11, RZ ;  /* 0x0000000b0c087225 */ /* 0x002fc800078e00ff */
        /* <DEDUP_REMOVED lines=11> */
[----:B---3--:R-:W-:-:S03]  /*8b80*/  LEA R10, P0, R8, R30, 0x2 ;  /* 0x0000001e080a7211 */ /* 0x008fc600078010ff */
[----:B------:R-:W-:Y:S01]  /*8b90*/  IMAD.IADD R4, R9, 0x1, R13 ;  /* 0x0000000109047824 */ /* 0x000fe200078e020d */
[----:B------:R-:W-:-:S04]  /*8ba0*/  MOV R9, 0xff800000 ;  /* 0xff80000000097802 */ /* 0x000fc80000000f00 */
[----:B----4-:R-:W-:-:S05]  /*8bb0*/  LEA.HI.X R11, R8, R31, R4, 0x2, P0 ;  /* 0x0000001f080b7211 */ /* 0x010fca00000f1404 */
[----:B------:R2:W-:Y:S02]  /*8bc0*/  STG.E desc[UR36][R10.64], R9 ;  /* 0x000000090a007986 */ /* 0x0005e4000c101924 */
.L_x_13031:
[----:B------:R-:W-:Y:S05]  /*8bd0*/  BSYNC B1 ;  /* 0x0000000000017941 */ /* 0x000fea0003800000 */
.L_x_13030:
[----:B------:R-:W-:Y:S05]  /*8be0*/  @P2 BRA `(.L_x_13026) ;  /* 0x0000000400282947 */ /* 0x000fea0003800000 */
[----:B------:R-:W3:Y:S01]  /*8bf0*/  LDC R15, c[0x0][0xbe8] ;  /* 0x0002fa00ff0f7b82 */ /* 0x000ee20000000800 */
[----:B-1----:R-:W-:Y:S01]  /*8c00*/  SHF.R.S32.HI R16, RZ, 0x1f, R26 ;  /* 0x0000001fff107819 */ /* 0x002fe2000001141a */
[----:B------:R-:W-:Y:S01]  /*8c10*/  ULDC.64 UR4, c[0x0][0xaa0] ;  /* 0x0002a80000047ab9 */ /* 0x000fe20000000a00 */
[----:B------:R-:W-:Y:S01]  /*8c20*/  ULDC.64 UR6, c[0x0][0xaf0] ;  /* 0x0002bc0000067ab9 */ /* 0x000fe20000000a00 */
[----:B------:R-:W-:Y:S01]  /*8c30*/  IMAD R4, R24, UR4, RZ ;  /* 0x0000000418047c24 */ /* 0x000fe2000f8e02ff */
[----:B------:R-:W-:Y:S01]  /*8c40*/  LEA.HI R16, R16, R26, RZ, 0x3 ;  /* 0x0000001a10107211 */ /* 0x000fe200078f18ff */
[----:B--2---:R-:W-:-:S03]  /*8c50*/  IMAD.WIDE.U32 R8, R3, UR4, RZ ;  /* 0x0000000403087c25 */ /* 0x004fc6000f8e00ff */
[----:B------:R-:W-:Y:S01]  /*8c60*/  SHF.R.S32.HI R16, RZ, 0x3, R16 ;  /* 0x00000003ff107819 */ /* 0x000fe20000011410 */
[----:B------:R-:W-:Y:S01]  /*8c70*/  IMAD R11, R3, UR5, R4 ;  /* 0x00000005030b7c24 */ /* 0x000fe2000f8e0204 */
[----:B------:R-:W-:Y:S01]  /*8c80*/  ULDC.64 UR4, c[0x0][0xae8] ;  /* 0x0002ba0000047ab9 */ /* 0x000fe20000000a00 */
[----:B------:R-:W-:Y:S02]  /*8c90*/  IMAD R10, R153, UR6, RZ ;  /* 0x00000006990a7c24 */ /* 0x000fe4000f8e02ff */
[----:B------:R-:W-:Y:S02]  /*8ca0*/  IMAD R4, R22, 0x30, R16 ;  /* 0x0000003016047824 */ /* 0x000fe400078e0210 */
[----:B------:R-:W-:Y:S02]  /*8cb0*/  IMAD.IADD R9, R9, 0x1, R11 ;  /* 0x0000000109097824 */ /* 0x000fe400078e020b */
[----:B------:R-:W-:Y:S02]  /*8cc0*/  IMAD R12, R23, 0xc0, R4 ;  /* 0x000000c0170c7824 */ /* 0x000fe400078e0204 */
[----:B------:R-:W-:Y:S01]  /*8cd0*/  IMAD.WIDE.U32 R8, R18, UR4, R8 ;  /* 0x0000000412087c25 */ /* 0x000fe2000f8e0008 */
[----:B---3--:R-:W-:-:S03]  /*8ce0*/  ISETP.NE.AND P0, PT, R15, 0x1, PT ;  /* 0x000000010f00780c */ /* 0x008fc60003f05270 */
[----:B------:R-:W-:Y:S02]  /*8cf0*/  IMAD.MOV.U32 R3, RZ, RZ, R12 ;  /* 0x000000ffff037224 */ /* 0x000fe400078e000c */
[----:B------:R-:W-:Y:S01]  /*8d00*/  IMAD R9, R18, UR5, R9 ;  /* 0x0000000512097c24 */ /* 0x000fe2000f8e0209 */
[----:B------:R-:W-:Y:S01]  /*8d10*/  ULDC.64 UR4, c[0x0][0xae0] ;  /* 0x0002b80000047ab9 */ /* 0x000fe20000000a00 */
[----:B------:R-:W-:-:S06]  /*8d20*/  IMAD.WIDE.U32 R8, R27, UR6, R8 ;  /* 0x000000061b087c25 */ /* 0x000fcc000f8e0008 */
[----:B------:R-:W1:Y:S08]  /*8d30*/  @P0 LDC R13, c[0x0][0xbec] ;  /* 0x0002fb00ff0d0b82 */ /* 0x000e700000000800 */
[----:B------:R-:W2:Y:S01]  /*8d40*/  @P0 LDC R17, c[0x0][0xbf0] ;  /* 0x0002fc00ff110b82 */ /* 0x000ea20000000800 */
[----:B-1----:R-:W-:-:S04]  /*8d50*/  @P0 IMAD.HI.U32 R4, R12, R13, RZ ;  /* 0x0000000d0c040227 */ /* 0x002fc800078e00ff */
[----:B------:R-:W-:Y:S02]  /*8d60*/  IMAD R13, R27, UR7, R10 ;  /* 0x000000071b0d7c24 */ /* 0x000fe4000f8e020a */
[----:B------:R-:W-:Y:S01]  /*8d70*/  IMAD R27, R0, R15, RZ ;  /* 0x0000000f001b7224 */ /* 0x000fe200078e02ff */
[----:B--2---:R-:W-:Y:S01]  /*8d80*/  @P0 SHF.R.U32.HI R3, RZ, R17, R4 ;  /* 0x00000011ff030219 */ /* 0x004fe20000011604 */
[----:B------:R-:W-:-:S03]  /*8d90*/  IMAD.IADD R9, R9, 0x1, R13 ;  /* 0x0000000109097824 */ /* 0x000fc600078e020d */
[--C-:B------:R-:W-:Y:S01]  /*8da0*/  SHF.R.S32.HI R4, RZ, 0x1f, R3.reuse ;  /* 0x0000001fff047819 */ /* 0x100fe20000011403 */
[----:B------:R-:W-:Y:S02]  /*8db0*/  IMAD.MOV R11, RZ, RZ, -R3 ;  /* 0x000000ffff0b7224 */ /* 0x000fe400078e0a03 */
[----:B------:R-:W-:-:S04]  /*8dc0*/  IMAD.WIDE.U32 R8, R3, UR4, R8 ;  /* 0x0000000403087c25 */ /* 0x000fc8000f8e0008 */
[----:B------:R-:W-:Y:S02]  /*8dd0*/  IMAD R11, R15, R11, R12 ;  /* 0x0000000b0f0b7224 */ /* 0x000fe400078e020c */
        /* <DEDUP_REMOVED lines=8> */
[----:B------:R-:W-:Y:S01]  /*8e60*/  ULDC.64 UR4, c[0x0][0xa80] ;  /* 0x0002a00000047ab9 */ /* 0x000fe20000000a00 */
[----:B------:R-:W-:Y:S01]  /*8e70*/  IMAD R4, R23, 0xc0, R16 ;  /* 0x000000c017047824 */ /* 0x000fe200078e0210 */
[----:B------:R-:W-:Y:S02]  /*8e80*/  SHF.R.S32.HI R16, RZ, 0x1f, R152 ;  /* 0x0000001fff107819 */ /* 0x000fe40000011498 */
[----:B------:R-:W-:Y:S01]  /*8e90*/  IADD3 R3, R9, R3, RZ ;  /* 0x0000000309037210 */ /* 0x000fe20007ffe0ff */
[----:B------:R-:W-:Y:S01]  /*8ea0*/  VIADD R0, R4, 0x30 ;  /* 0x0000003004007836 */ /* 0x000fe20000000000 */
[----:B------:R-:W-:Y:S01]  /*8eb0*/  LEA R9, P0, R8, UR4, 0x1 ;  /* 0x0000000408097c11 */ /* 0x000fe2000f8008ff */
[----:B------:R-:W-:-:S03]  /*8ec0*/  ULDC UR4, c[0x0][0xac8] ;  /* 0x0002b20000047ab9 */ /* 0x000fc60000000800 */
[----:B0-----:R-:W-:Y:S01]  /*8ed0*/  LEA.HI.X R14, R8, UR5, R3, 0x1, P0 ;  /* 0x00000005080e7c11 */ /* 0x001fe200080f0c03 */
[----:B------:R-:W0:Y:S01]  /*8ee0*/  SHFL.IDX PT, R13, R9, RZ, 0x181f ;  /* 0x00181fff090d7589 */ /* 0x000e2200000e0000 */
[----:B------:R-:W-:Y:S01]  /*8ef0*/  ISETP.GE.AND P0, PT, R152, UR4, PT ;  /* 0x0000000498007c0c */ /* 0x000fe2000bf06270 */
[C---:B------:R-:W-:Y:S02]  /*8f00*/  VIADD R3, R4.reuse, 0x60 ;  /* 0x0000006004037836 */ /* 0x040fe40000000000 */
[----:B------:R-:W1:Y:S01]  /*8f10*/  SHFL.IDX PT, R17, R9, 0x1, 0x181f ;  /* 0x00381f0009117f89 */ /* 0x000e6200000e0000 */
[CC--:B------:R-:W-:Y:S01]  /*8f20*/  ISETP.GE.OR P3, PT, R4.reuse, R27.reuse, P0 ;  /* 0x0000001b0400720c */ /* 0x0c0fe20000766670 */
[----:B------:R-:W-:Y:S01]  /*8f30*/  VIADD R4, R4, 0x90 ;  /* 0x0000009004047836 */ /* 0x000fe20000000000 */
[-C--:B------:R-:W-:Y:S01]  /*8f40*/  ISETP.GE.OR P2, PT, R0, R27.reuse, P0 ;  /* 0x0000001b0000720c */ /* 0x080fe20000746670 */
[----:B------:R-:W2:Y:S01]  /*8f50*/  SHFL.IDX PT, R21, R9, 0x2, 0x181f ;  /* 0x00581f0009157f89 */ /* 0x000ea200000e0000 */
[----:B------:R-:W-:-:S02]  /*8f60*/  ISETP.GE.OR P1, PT, R3, R27, P0 ;  /* 0x0000001b0300720c */ /* 0x000fc40000726670 */
[----:B------:R-:W-:Y:S01]  /*8f70*/  ISETP.GE.OR P0, PT, R4, R27, P0 ;  /* 0x0000001b0400720c */ /* 0x000fe20000706670 */
[----:B------:R-:W3:Y:S04]  /*8f80*/  SHFL.IDX PT, R11, R14, RZ, 0x181f ;  /* 0x00181fff0e0b7589 */ /* 0x000ee800000e0000 */
[----:B------:R3:W4:Y:S04]  /*8f90*/  SHFL.IDX PT, R25, R9, 0x3, 0x181f ;  /* 0x00781f0009197f89 */ /* 0x00072800000e0000 */
[----:B------:R-:W5:Y:S04]  /*8fa0*/  SHFL.IDX PT, R15, R14, 0x1, 0x181f ;  /* 0x00381f000e0f7f89 */ /* 0x000f6800000e0000 */
[----:B------:R-:W5:Y:S01]  /*8fb0*/  SHFL.IDX PT, R19, R14, 0x2, 0x181f ;  /* 0x00581f000e137f89 */ /* 0x000f6200000e0000 */
[----:B0-----:R-:W-:-:S03]  /*8fc0*/  @!P3 LEA R8, P6, R152, R13, 0x1 ;  /* 0x0000000d9808b211 */ /* 0x001fc600078c08ff */
[----:B------:R4:W0:Y:S01]  /*8fd0*/  SHFL.IDX PT, R23, R14, 0x3, 0x181f ;  /* 0x00781f000e177f89 */ /* 0x00082200000e0000 */
[C---:B-1----:R-:W-:Y:S02]  /*8fe0*/  @!P2 LEA R10, P5, R152.reuse, R17, 0x1 ;  /* 0x00000011980aa211 */ /* 0x042fe400078a08ff */
[C---:B--2---:R-:W-:Y:S02]  /*8ff0*/  @!P1 LEA R12, P4, R152.reuse, R21, 0x1 ;  /* 0x00000015980c9211 */ /* 0x044fe400078808ff */
[C---:B---3--:R-:W-:Y:S02]  /*9000*/  @!P3 LEA.HI.X R9, R152.reuse, R11, R16, 0x1, P6 ;  /* 0x0000000b9809b211 */ /* 0x048fe400030f0c10 */
[----:B----4-:R-:W-:-:S03]  /*9010*/  @!P0 LEA R14, P6, R152, R25, 0x1 ;  /* 0x00000019980e8211 */ /* 0x010fc600078c08ff */
[----:B------:R1:W-:Y:S01]  /*9020*/  @!P3 ST.E.128 desc[UR36][R8.64], RZ ;  /* 0x000000ff0800b985 */ /* 0x0003e2000c101d24 */
[C-C-:B-----5:R-:W-:Y:S02]  /*9030*/  @!P2 LEA.HI.X R11, R152.reuse, R15, R16.reuse, 0x1, P5 ;  /* 0x0000000f980ba211 */ /* 0x160fe400028f0c10 */
[----:B------:R-:W-:-:S03]  /*9040*/  @!P1 LEA.HI.X R13, R152, R19, R16, 0x1, P4 ;  /* 0x00000013980d9211 */ /* 0x000fc600020f0c10 */
[----:B------:R1:W-:Y:S01]  /*9050*/  @!P2 ST.E.128 desc[UR36][R10.64], RZ ;  /* 0x000000ff0a00a985 */ /* 0x0003e2000c101d24 */
[----:B0-----:R-:W-:-:S03]  /*9060*/  @!P0 LEA.HI.X R15, R152, R23, R16, 0x1, P6 ;  /* 0x00000017980f8211 */ /* 0x001fc600030f0c10 */
[----:B------:R1:W-:Y:S04]  /*9070*/  @!P1 ST.E.128 desc[UR36][R12.64], RZ ;  /* 0x000000ff0c009985 */ /* 0x0003e8000c101d24 */
[----:B------:R1:W-:Y:S02]  /*9080*/  @!P0 ST.E.128 desc[UR36][R14.64], RZ ;  /* 0x000000ff0e008985 */ /* 0x0003e4000c101d24 */
.L_x_13026:
[----:B------:R-:W-:Y:S05]  /*9090*/  BSYNC B0 ;  /* 0x0000000000007941 */ /* 0x000fea0003800000 */
.L_x_13022:
[----:B------:R-:W-:Y:S02]  /*90a0*/  ULDC UR4, c[0x0][0xc3c] ;  /* 0x00030f0000047ab9 */ /* 0x000fe40000000800 */
[----:B------:R-:W-:-:S13]  /*90b0*/  ISETP.GE.AND P0, PT, R7, UR4, PT ;  /* 0x0000000407007c0c */ /* 0x000fda000bf06270 */
[----:B------:R-:W-:Y:S05]  /*90c0*/  @!P0 BRA `(.L_x_13032) ;  /* 0xffffff7c00788947 */ /* 0x000fea000383ffff */
[----:B------:R-:W-:Y:S05]  /*90d0*/  EXIT ;  /* 0x000000000000794d */ /* 0x000fea0003800000 */
.L_x_12993:
[----:B------:R-:W-:-:S08]  /*90e0*/  NOP ;  /* 0x0000000000007918 */ /* 0x000fd00000000000 */
[----:B------:R-:W0:-:S00]  /*90f0*/  USETMAXREG.DEALLOC.CTAPOOL 0x20 ;  /* 0x00000020000079c8 */ /* 0x000e0000080e0500 */
[----:B0-----:R-:W2:Y:S01]  /*9100*/  LDL.LU R2, [R1+0x4] ;  /* 0x0000040001027983 */ /* 0x001ea20000300800 */
[----:B------:R-:W-:-:S06]  /*9110*/  LOP3.LUT R0, R0, 0x3, RZ, 0xc0, !PT ;  /* 0x0000000300007812 */ /* 0x000fcc00078ec0ff */
[----:B------:R-:W0:Y:S02]  /*9120*/  SHFL.IDX PT, R0, R0, RZ, 0x1f ;  /* 0x00001fff00007589 */ /* 0x000e2400000e0000 */
[----:B0-----:R-:W-:Y:S01]  /*9130*/  ISETP.NE.AND P0, PT, R0, RZ, PT ;  /* 0x000000ff0000720c */ /* 0x001fe20003f05270 */
[----:B------:R-:W-:Y:S01]  /*9140*/  IMAD.MOV.U32 R0, RZ, RZ, RZ ;  /* 0x000000ffff007224 */ /* 0x000fe200078e00ff */
[----:B--2---:R-:W-:-:S11]  /*9150*/  LOP3.LUT R2, R2, 0xffffffef, RZ, 0xc0, !PT ;  /* 0xffffffef02027812 */ /* 0x004fd600078ec0ff */
[----:B------:R-:W-:-:S05]  /*9160*/  @P0 LOP3.LUT R2, R2, 0x10, RZ, 0xfc, !PT ;  /* 0x0000001002020812 */ /* 0x000fca00078efcff */
[----:B------:R0:W-:Y:S01]  /*9170*/  STL [R1+0x4], R2 ;  /* 0x0000040201007387 */ /* 0x0001e20000100800 */
        /* <DEDUP_REMOVED lines=8> */
.L_x_13033:
[----:B0-----:R-:W0:Y:S01]  /*9200*/  S2R R2, SR_TID.X ;  /* 0x0000000000027919 */ /* 0x001e220000002100 */
        /* <DEDUP_REMOVED lines=40> */
[----:B------:R-:W-:Y:S01]  /*9490*/  MOV R6, R3 ;  /* 0x0000000300067202 */ /* 0x000fe20000000f00 */
[----:B------:R-:W-:Y:S01]  /*94a0*/  UMOV UR4, URZ ;  /* 0x0000003f00047c82 */ /* 0x000fe20008000000 */
[----:B------:R-:W-:-:S05]  /*94b0*/  ULDC UR5, c[0x0][0xc38] ;  /* 0x00030e0000057ab9 */ /* 0x000fca0000000800 */
.L_x_13037:
        /* <DEDUP_REMOVED lines=35> */
.L_x_13035:
        /* <DEDUP_REMOVED lines=15> */
[----:B0-----:R-:W-:Y:S01]  /*97e0*/  IADD3 R13, RZ, -R3, RZ ;  /* 0x80000003ff0d7210 */ /* 0x001fe20007ffe0ff */
[----:B------:R-:W-:Y:S06]  /*97f0*/  @!P0 BRA `(.L_x_13038) ;  /* 0x0000000000088947 */ /* 0x000fec0003800000 */
[----:B------:R-:W-:-:S05]  /*9800*/  VIADD R5, R19, 0xffffffff ;  /* 0xffffffff13057836 */ /* 0x000fca0000000000 */
[----:B------:R0:W1:Y:S02]  /*9810*/  SHFL.IDX PT, R16, R2, R5, 0x1f ;  /* 0x00001f0502107589 */ /* 0x00006400000e0000 */
.L_x_13038:
[----:B-1----:R-:W-:Y:S01]  /*9820*/  IMAD R16, R16, UR5, R11 ;  /* 0x0000000510107c24 */ /* 0x002fe2000f8e020b */
[----:B------:R-:W-:Y:S01]  /*9830*/  IADD3 R19, R19, UR4, RZ ;  /* 0x0000000413137c10 */ /* 0x000fe2000fffe0ff */
        /* <DEDUP_REMOVED lines=10> */
[----:B------:R-:W-:-:S05]  /*98e0*/  IMAD R3, R2, R8, R3 ;  /* 0x0000000802037224 */ /* 0x000fca00078e0203 */
[----:B------:R-:W-:Y:S01]  /*98f0*/  ISETP.GT.U32.AND P1, PT, R4, R3, PT ;  /* 0x000000030400720c */ /* 0x000fe20003f24070 */
[----:B0-----:R-:W0:-:S12]  /*9900*/  MUFU.RCP R6, R6 ;  /* 0x0000000600067308 */ /* 0x001e180000001000 */
[-C--:B------:R-:W-:Y:S01]  /*9910*/  @!P1 IADD3 R3, R3, -R4.reuse, RZ ;  /* 0x8000000403039210 */ /* 0x080fe20007ffe0ff */
        /* <DEDUP_REMOVED lines=10> */
[----:B------:R-:W-:Y:S02]  /*99c0*/  IMAD.MOV R8, RZ, RZ, -R8 ;  /* 0x000000ffff087224 */ /* 0x000fe400078e0a08 */
[----:B-1----:R-:W-:Y:S01]  /*99d0*/  IMAD.MOV R2, RZ, RZ, -R3 ;  /* 0x000000ffff027224 */ /* 0x002fe200078e0a03 */
[----:B------:R-:W-:Y:S02]  /*99e0*/  @!P2 IADD3 R6, -R6, RZ, RZ ;  /* 0x000000ff0606a210 */ /* 0x000fe40007ffe1ff */
        /* <DEDUP_REMOVED lines=26> */
.L_x_13036:
[----:B------:R-:W-:Y:S01]  /*9b90*/  ULDC UR4, c[0x0][0xc3c] ;  /* 0x00030f0000047ab9 */ /* 0x000fe20000000800 */
[----:B------:R-:W-:Y:S02]  /*9ba0*/  IMAD.MOV.U32 R17, RZ, RZ, RZ ;  /* 0x000000ffff117224 */ /* 0x000fe400078e00ff */
[----:B------:R-:W-:Y:S02]  /*9bb0*/  IMAD.U32 R16, RZ, RZ, UR6 ;  /* 0x00000006ff107e24 */ /* 0x000fe4000f8e00ff */
[----:B------:R-:W-:Y:S02]  /*9bc0*/  IMAD.MOV.U32 R18, RZ, RZ, RZ ;  /* 0x000000ffff127224 */ /* 0x000fe400078e00ff */
[----:B------:R-:W-:-:S07]  /*9bd0*/  IMAD.U32 R19, RZ, RZ, UR4 ;  /* 0x00000004ff137e24 */ /* 0x000fce000f8e00ff */
.L_x_13039:
[----:B------:R-:W-:-:S13]  /*9be0*/  ISETP.NE.AND P0, PT, R7, RZ, PT ;  /* 0x000000ff0700720c */ /* 0x000fda0003f05270 */
[----:B------:R-:W0:Y:S01]  /*9bf0*/  @!P0 S2R R3, SR_CgaCtaId ;  /* 0x0000000000038919 */ /* 0x000e220000008800 */
[----:B------:R-:W-:-:S04]  /*9c00*/  @!P0 MOV R0, 0x400 ;  /* 0x0000040000008802 */ /* 0x000fc80000000f00 */
[----:B0-----:R-:W-:-:S05]  /*9c10*/  @!P0 LEA R0, R3, R0, 0x18 ;  /* 0x0000000003008211 */ /* 0x001fca00078ec0ff */
[----:B------:R0:W-:Y:S01]  /*9c20*/  @!P0 STS.128 [R0+0x168d0], R16 ;  /* 0x0168d01000008388 */ /* 0x0001e20000000c00 */
[----:B------:R-:W-:Y:S06]  /*9c30*/  BAR.ARV 0x5, 0x200 ;  /* 0x0148000000007b1d */ /* 0x000fec0000002000 */
.L_x_13034:
[----:B------:R2:W-:Y:S01]  /*9c40*/  STL [R1+0x3c], RZ ;  /* 0x00003cff01007387 */ /* 0x0005e20000100800 */
[----:B------:R-:W-:Y:S01]  /*9c50*/  ULDC UR4, c[0x0][0xc3c] ;  /* 0x00030f0000047ab9 */ /* 0x000fe20000000800 */
[----:B------:R-:W-:Y:S01]  /*9c60*/  MOV R27, 0x1 ;  /* 0x00000001001b7802 */ /* 0x000fe20000000f00 */
[----:B------:R-:W-:Y:S01]  /*9c70*/  IMAD.MOV.U32 R25, RZ, RZ, RZ ;  /* 0x000000ffff197224 */ /* 0x000fe200078e00ff */
[----:B-1----:R-:W-:-:S13]  /*9c80*/  ISETP.GE.AND P0, PT, R19, UR4, PT ;  /* 0x0000000413007c0c */ /* 0x002fda000bf06270 */
[----:B--2---:R-:W-:Y:S05]  /*9c90*/  @P0 BRA `(.L_x_13040) ;  /* 0x0000004c00a00947 */ /* 0x004fea0003800000 */
[----:B------:R-:W2:Y:S01]  /*9ca0*/  LDL R5, [R1+0x28] ;  /* 0x0000280001057983 */ /* 0x000ea20000100800 */
[----:B------:R-:W1:Y:S01]  /*9cb0*/  S2R R3, SR_TID.X ;  /* 0x0000000000037919 */ /* 0x000e620000002100 */
[----:B------:R-:W3:Y:S01]  /*9cc0*/  S2UR UR5, SR_CgaCtaId ;  /* 0x00000000000579c3 */ /* 0x000ee20000008800 */
[----:B------:R-:W-:Y:S01]  /*9cd0*/  UMOV UR4, 0x400 ;  /* 0x0000040000047882 */ /* 0x000fe20000000000 */
[C---:B-1----:R-:W-:Y:S01]  /*9ce0*/  IMAD.SHL.U32 R28, R3.reuse, 0x8, RZ ;  /* 0x00000008031c7824 */ /* 0x042fe200078e00ff */
[C---:B------:R-:W-:Y:S01]  /*9cf0*/  LOP3.LUT R4, R3.reuse, 0x7f, RZ, 0xc0, !PT ;  /* 0x0000007f03047812 */ /* 0x040fe200078ec0ff */
[----:B0-----:R-:W-:-:S03]  /*9d00*/  IMAD.SHL.U32 R2, R3, 0x10, RZ ;  /* 0x0000001003027824 */ /* 0x001fc600078e00ff */
[----:B------:R-:W-:Y:S01]  /*9d10*/  LOP3.LUT R0, R28, 0x1f8, RZ, 0xc0, !PT ;  /* 0x000001f81c007812 */ /* 0x000fe200078ec0ff */
[----:B---3--:R-:W-:-:S03]  /*9d20*/  ULEA UR4, UR5, UR4, 0x18 ;  /* 0x0000000405047291 */ /* 0x008fc6000f8ec03f */
[----:B------:R-:W-:-:S03]  /*9d30*/  LOP3.LUT R3, R0, 0x38, R3, 0x78, !PT ;  /* 0x0000003800037812 */ /* 0x000fc600078e7803 */
[----:B------:R-:W-:Y:S01]  /*9d40*/  IMAD.U32 R22, RZ, RZ, UR4 ;  /* 0x00000004ff167e24 */ /* 0x000fe2000f8e00ff */
[----:B------:R-:W-:Y:S02]  /*9d50*/  LOP3.LUT R2, R2, 0x70, RZ, 0xc0, !PT ;  /* 0x0000007002027812 */ /* 0x000fe400078ec0ff */
[----:B------:R-:W-:Y:S01]  /*9d60*/  SHF.R.U32.HI R4, RZ, 0x3, R4 ;  /* 0x00000003ff047819 */ /* 0x000fe20000011604 */
[----:B------:R-:W-:Y:S01]  /*9d70*/  BSSY B8, `(.L_x_13040) ;  /* 0x00004da000087945 */ /* 0x000fe20003800000 */
[----:B------:R-:W-:Y:S01]  /*9d80*/  IMAD.MOV.U32 R27, RZ, RZ, 0x1 ;  /* 0x00000001ff1b7424 */ /* 0x000fe200078e00ff */
[----:B------:R-:W-:Y:S02]  /*9d90*/  MOV R25, RZ ;  /* 0x000000ff00197202 */ /* 0x000fe40000000f00 */
[----:B------:R-:W-:Y:S01]  /*9da0*/  LOP3.LUT R2, R4, R2, RZ, 0xfc, !PT ;  /* 0x0000000204027212 */ /* 0x000fe200078efcff */
[----:B------:R-:W-:Y:S01]  /*9db0*/  ULDC UR38, c[0x0][0xc] ;  /* 0x0000030000267ab9 */ /* 0x000fe20000000800 */
[----:B--2---:R-:W-:-:S05]  /*9dc0*/  LOP3.LUT R0, R5, 0x2, RZ, 0xfc, !PT ;  /* 0x0000000205007812 */ /* 0x004fca00078efcff */
[----:B------:R0:W-:Y:S02]  /*9dd0*/  STL [R1+0x48], R0 ;  /* 0x0000480001007387 */ /* 0x0001e40000100800 */
[----:B0-----:R-:W-:Y:S02]  /*9de0*/  LOP3.LUT R0, R3, 0x200, R28, 0xf8, !PT ;  /* 0x0000020003007812 */ /* 0x001fe400078ef81c */
[----:B------:R0:W-:Y:S03]  /*9df0*/  STL [R1+0x3c], RZ ;  /* 0x00003cff01007387 */ /* 0x0001e60000100800 */
[----:B------:R-:W-:-:S05]  /*9e00*/  IMAD R0, R0, 0x2, R22 ;  /* 0x0000000200007824 */ /* 0x000fca00078e0216 */
[----:B------:R0:W-:Y:S01]  /*9e10*/  STL [R1+0x1c], R0 ;  /* 0x00001c0001007387 */ /* 0x0001e20000100800 */
[----:B------:R-:W-:-:S07]  /*9e20*/  LOP3.LUT R28, R28, 0x38, RZ, 0xc0, !PT ;  /* 0x000000381c1c7812 */ /* 0x000fce00078ec0ff */
.L_x_13101:
[----:B------:R-:W1:Y:S01]  /*9e30*/  LDC.64 R2, c[0x0][0xc88] ;  /* 0x00032200ff027b82 */ /* 0x000e620000000a00 */
[----:B0-2---:R-:W2:Y:S01]  /*9e40*/  LDL.LU R0, [R1+0x4] ;  /* 0x0000040001007983 */ /* 0x005ea20000300800 */
[----:B-1----:R-:W-:-:S05]  /*9e50*/  IMAD.WIDE R2, R19, 0x4, R2 ;  /* 0x0000000413027825 */ /* 0x002fca00078e0202 */
[----:B------:R-:W3:Y:S01]  /*9e60*/  LDG.E R29, desc[UR36][R2.64] ;  /* 0x00000024021d7981 */ /* 0x000ee2000c1e1900 */
[----:B------:R-:W-:Y:S05]  /*9e70*/  YIELD ;  /* 0x0000000000007946 */ /* 0x000fea0003800000 */
[----:B------:R-:W-:Y:S01]  /*9e80*/  ULDC.64 UR4, c[0x0][0xa28] ;  /* 0x00028a0000047ab9 */ /* 0x000fe20000000a00 */
[----:B------:R-:W-:Y:S01]  /*9e90*/  IMAD.MOV.U32 R6, RZ, RZ, RZ ;  /* 0x000000ffff067224 */ /* 0x000fe200078e00ff */
[----:B------:R-:W-:Y:S01]  /*9ea0*/  ISETP.NE.U32.AND P0, PT, RZ, UR4, PT ;  /* 0x00000004ff007c0c */ /* 0x000fe2000bf05070 */
[----:B------:R-:W-:-:S03]  /*9eb0*/  ULDC.64 UR6, c[0x0][0xa18] ;  /* 0x0002860000067ab9 */ /* 0x000fc60000000a00 */
[----:B------:R-:W-:Y:S02]  /*9ec0*/  ISETP.NE.AND.EX P0, PT, RZ, UR5, PT, P0 ;  /* 0x00000005ff007c0c */ /* 0x000fe4000bf05300 */
[----:B--2---:R-:W-:Y:S02]  /*9ed0*/  LOP3.LUT R0, R0, 0xfffffff7, RZ, 0xc0, !PT ;  /* 0xfffffff700007812 */ /* 0x004fe400078ec0ff */
[----:B---3--:R-:W-:-:S09]  /*9ee0*/  SHF.R.S32.HI R4, RZ, 0x1f, R29 ;  /* 0x0000001fff047819 */ /* 0x008fd2000001141d */
[C---:B------:R-:W-:Y:S01]  /*9ef0*/  @P0 LEA R2, P1, R29.reuse, UR4, 0x2 ;  /* 0x000000041d020c11 */ /* 0x040fe2000f8210ff */
[C---:B------:R-:W-:Y:S01]  /*9f00*/  IMAD.SHL.U32 R23, R29.reuse, 0x4, RZ ;  /* 0x000000041d177824 */ /* 0x040fe200078e00ff */
[C-C-:B------:R-:W-:Y:S01]  /*9f10*/  SHF.L.U64.HI R24, R29.reuse, 0x2, R4.reuse ;  /* 0x000000021d187819 */ /* 0x140fe20000010204 */
[----:B------:R0:W-:Y:S01]  /*9f20*/  STL [R1+0x2c], R4 ;  /* 0x00002c0401007387 */ /* 0x0001e20000100800 */
[----:B------:R-:W-:Y:S01]  /*9f30*/  @P0 LEA.HI.X R3, R29, UR5, R4, 0x2, P1 ;  /* 0x000000051d030c11 */ /* 0x000fe200088f1404 */
[----:B------:R-:W-:-:S04]  /*9f40*/  ULDC.64 UR4, c[0x0][0xa00] ;  /* 0x0002800000047ab9 */ /* 0x000fc80000000a00 */
[----:B------:R1:W2:Y:S01]  /*9f50*/  @P0 LDG.E R6, desc[UR36][R2.64] ;  /* 0x0000002402060981 */ /* 0x0002a2000c1e1900 */
[----:B------:R-:W-:-:S04]  /*9f60*/  ISETP.NE.U32.AND P0, PT, RZ, UR4, PT ;  /* 0x00000004ff007c0c */ /* 0x000fc8000bf05070 */
[----:B------:R-:W-:Y:S02]  /*9f70*/  ISETP.NE.AND.EX P2, PT, RZ, UR5, PT, P0 ;  /* 0x00000005ff007c0c */ /* 0x000fe4000bf45300 */
[----:B------:R-:W-:Y:S02]  /*9f80*/  ISETP.NE.U32.AND P0, PT, RZ, UR6, PT ;  /* 0x00000006ff007c0c */ /* 0x000fe4000bf05070 */
[----:B-1----:R-:W-:Y:S02]  /*9f90*/  IADD3 R2, P1, R23, UR4, RZ ;  /* 0x0000000417027c10 */ /* 0x002fe4000ff3e0ff */
[----:B------:R-:W-:Y:S02]  /*9fa0*/  ISETP.NE.AND.EX P0, PT, RZ, UR7, PT, P0 ;  /* 0x00000007ff007c0c */ /* 0x000fe4000bf05300 */
[----:B------:R-:W-:Y:S01]  /*9fb0*/  IADD3.X R3, R24, UR5, RZ, P1, !PT ;  /* 0x0000000518037c10 */ /* 0x000fe20008ffe4ff */
[----:B------:R-:W-:-:S04]  /*9fc0*/  ULDC.64 UR4, c[0x0][0x418] ;  /* 0x0001060000047ab9 */ /* 0x000fc80000000a00 */
[----:B------:R-:W-:-:S05]  /*9fd0*/  @P2 LOP3.LUT R0, R0, 0x8, RZ, 0xfc, !PT ;  /* 0x0000000800002812 */ /* 0x000fca00078efcff */
[----:B------:R1:W-:Y:S01]  /*9fe0*/  STL [R1+0x4], R0 ;  /* 0x0000040001007387 */ /* 0x0003e20000100800 */
[----:B0-----:R-:W-:-:S04]  /*9ff0*/  @P0 IADD3 R4, P1, R23, UR6, RZ ;  /* 0x0000000617040c10 */ /* 0x001fc8000ff3e0ff */
[----:B------:R-:W-:Y:S01]  /*a000*/  @P0 IADD3.X R5, R24, UR7, RZ, P1, !PT ;  /* 0x0000000718050c10 */ /* 0x000fe20008ffe4ff */
[----:B-1----:R-:W-:-:S04]  /*a010*/  IMAD.MOV.U32 R0, RZ, RZ, RZ ;  /* 0x000000ffff007224 */ /* 0x002fc800078e00ff */
[----:B------:R-:W3:Y:S04]  /*a020*/  @P0 LDG.E R4, desc[UR36][R4.64] ;  /* 0x0000002404040981 */ /* 0x000ee8000c1e1900 */
[----:B------:R-:W4:Y:S01]  /*a030*/  @P2 LDG.E R0, desc[UR36][R2.64] ;  /* 0x0000002402002981 */ /* 0x000f22000c1e1900 */
[----:B------:R-:W-:-:S03]  /*a040*/  UISETP.NE.U32.AND UP0, UPT, UR4, URZ, UPT ;  /* 0x0000003f0400728c */ /* 0x000fc6000bf05070 */
[----:B------:R-:W-:Y:S01]  /*a050*/  ULDC UR4, c[0x0][0x424] ;  /* 0x0001090000047ab9 */ /* 0x000fe20000000800 */
[----:B------:R-:W-:-:S03]  /*a060*/  UISETP.NE.AND.EX UP0, UPT, UR5, URZ, UPT, UP0 ;  /* 0x0000003f0500728c */ /* 0x000fc6000bf05300 */
[----:B------:R-:W-:Y:S01]  /*a070*/  ULDC UR5, c[0x0][0x2f0] ;  /* 0x0000bc0000057ab9 */ /* 0x000fe20000000800 */
[----:B------:R-:W-:-:S04]  /*a080*/  USEL UR4, UR4, 0x1, UP0 ;  /* 0x0000000104047887 */ /* 0x000fc80008000000 */
[----:B------:R-:W-:Y:S01]  /*a090*/  UIMAD UR4, UR4, UR5, URZ ;  /* 0x00000005040472a4 */ /* 0x000fe2000f8e023f */
[----:B----4-:R0:W-:Y:S04]  /*a0a0*/  STL [R1+0x20], R0 ;  /* 0x0000200001007387 */ /* 0x0101e80000100800 */
[----:B--2---:R1:W-:Y:S04]  /*a0b0*/  STL [R1+0x14], R6 ;  /* 0x0000140601007387 */ /* 0x0043e80000100800 */
[----:B---3--:R1:W-:Y:S01]  /*a0c0*/  @P0 STL [R1+0x30], R4 ;  /* 0x0000300401000387 */ /* 0x0083e20000100800 */
[----:B0-----:R-:W-:Y:S01]  /*a0d0*/  IMAD.U32 R0, RZ, RZ, UR4 ;  /* 0x00000004ff007e24 */ /* 0x001fe2000f8e00ff */
[----:B------:R-:W-:Y:S06]  /*a0e0*/  @P0 BRA `(.L_x_13041) ;  /* 0x0000000000200947 */ /* 0x000fec0003800000 */
[----:B------:R-:W-:Y:S02]  /*a0f0*/  ULDC UR4, c[0x0][0x288] ;  /* 0x0000a20000047ab9 */ /* 0x000fe40000000800 */
[----:B-1----:R-:W-:-:S05]  /*a100*/  MOV R4, UR4 ;  /* 0x0000000400047c02 */ /* 0x002fca0008000f00 */
[----:B------:R0:W-:Y:S01]  /*a110*/  STL [R1+0x30], R4 ;  /* 0x0000300401007387 */ /* 0x0001e20000100800 */
[----:B------:R-:W-:Y:S05]  /*a120*/  @!P2 BRA `(.L_x_13041) ;  /* 0x000000000010a947 */ /* 0x000fea0003800000 */
[----:B0-----:R-:W2:Y:S04]  /*a130*/  LDG.E R4, desc[UR36][R2.64] ;  /* 0x0000002402047981 */ /* 0x001ea8000c1e1900 */
[----:B------:R-:W2:Y:S02]  /*a140*/  LDG.E R5, desc[UR36][R2.64+0x4] ;  /* 0x0000042402057981 */ /* 0x000ea4000c1e1900 */
[----:B--2---:R-:W-:-:S05]  /*a150*/  IMAD.IADD R2, R5, 0x1, -R4 ;  /* 0x0000000105027824 */ /* 0x004fca00078e0a04 */
[----:B------:R2:W-:Y:S02]  /*a160*/  STL [R1+0x30], R2 ;  /* 0x0000300201007387 */ /* 0x0005e40000100800 */
.L_x_13041:
[----:B01----:R-:W-:Y:S01]  /*a170*/  IMAD.MOV.U32 R4, RZ, RZ, R29 ;  /* 0x000000ffff047224 */ /* 0x003fe200078e001d */
[----:B------:R-:W-:Y:S02]  /*a180*/  ULDC.64 UR4, c[0x0][0xa20] ;  /* 0x0002880000047ab9 */ /* 0x000fe40000000a00 */
[----:B------:R-:W-:Y:S02]  /*a190*/  ISETP.NE.U32.AND P0, PT, RZ, UR4, PT ;  /* 0x00000004ff007c0c */ /* 0x000fe4000bf05070 */
[----:B------:R0:W-:Y:S02]  /*a1a0*/  STL [R1], R4 ;  /* 0x0000000401007387 */ /* 0x0001e40000100800 */
[----:B------:R-:W-:-:S13]  /*a1b0*/  ISETP.NE.AND.EX P0, PT, RZ, UR5, PT, P0 ;  /* 0x00000005ff007c0c */ /* 0x000fda000bf05300 */
[----:B0-----:R-:W-:Y:S05]  /*a1c0*/  @!P0 BRA `(.L_x_13042) ;  /* 0x0000000000108947 */ /* 0x001fea0003800000 */
[----:B--2---:R-:W-:-:S04]  /*a1d0*/  IADD3 R2, P0, R23, UR4, RZ ;  /* 0x0000000417027c10 */ /* 0x004fc8000ff1e0ff */
[----:B------:R-:W-:-:S05]  /*a1e0*/  IADD3.X R3, R24, UR5, RZ, P0, !PT ;  /* 0x0000000518037c10 */ /* 0x000fca00087fe4ff */
[----:B------:R0:W5:Y:S01]  /*a1f0*/  LDG.E R0, desc[UR36][R2.64] ;  /* 0x0000002402007981 */ /* 0x000162000c1e1900 */
[----:B------:R-:W-:Y:S05]  /*a200*/  BRA `(.L_x_13043) ;  /* 0x0000000000247947 */ /* 0x000fea0003800000 */
.L_x_13042:
        /* <DEDUP_REMOVED lines=9> */
.L_x_13043:
[----:B0----5:R-:W-:Y:S01]  /*a2a0*/  IMAD.IADD R3, R0, 0x1, -R6 ;  /* 0x0000000100037824 */ /* 0x021fe200078e0a06 */
[C---:B--2---:R-:W-:Y:S01]  /*a2b0*/  LOP3.LUT R2, R18.reuse, 0xff000000, RZ, 0xc0, !PT ;  /* 0xff00000012027812 */ /* 0x044fe200078ec0ff */
[----:B------:R-:W-:Y:S01]  /*a2c0*/  BSSY B0, `(.L_x_13044) ;  /* 0x0000029000007945 */ /* 0x000fe20003800000 */
[----:B------:R-:W-:Y:S01]  /*a2d0*/  LOP3.LUT R4, R18, 0xff0000, RZ, 0xc0, !PT ;  /* 0x00ff000012047812 */ /* 0x000fe200078ec0ff */
[C---:B------:R-:W-:Y:S01]  /*a2e0*/  VIADD R0, R3.reuse, 0x7f ;  /* 0x0000007f03007836 */ /* 0x040fe20000000000 */
[----:B------:R0:W-:Y:S01]  /*a2f0*/  STL [R1+0xc], R3 ;  /* 0x00000c0301007387 */ /* 0x0001e20000100800 */
[----:B------:R-:W-:Y:S02]  /*a300*/  ISETP.GE.AND P0, PT, R3, 0x1, PT ;  /* 0x000000010300780c */ /* 0x000fe40003f06270 */
[----:B------:R-:W-:-:S04]  /*a310*/  SHF.R.U32.HI R2, RZ, 0x8, R2 ;  /* 0x00000008ff027819 */ /* 0x000fc80000011602 */
[----:B------:R-:W-:Y:S02]  /*a320*/  LEA.HI R4, R4, R2, RZ, 0x10 ;  /* 0x0000000204047211 */ /* 0x000fe400078f80ff */
[----:B------:R-:W-:-:S04]  /*a330*/  SHF.R.S32.HI R2, RZ, 0x1f, R0 ;  /* 0x0000001fff027819 */ /* 0x000fc80000011400 */
[----:B------:R-:W-:Y:S02]  /*a340*/  LEA.HI R0, R2, R0, RZ, 0x7 ;  /* 0x0000000002007211 */ /* 0x000fe400078f38ff */
[----:B------:R-:W-:Y:S02]  /*a350*/  MOV R2, RZ ;  /* 0x000000ff00027202 */ /* 0x000fe40000000f00 */
        /* <DEDUP_REMOVED lines=31> */
.L_x_13045:
[----:B------:R-:W-:Y:S05]  /*a550*/  BSYNC B0 ;  /* 0x0000000000007941 */ /* 0x000fea0003800000 */
.L_x_13044:
        /* <DEDUP_REMOVED lines=25> */
.L_x_13047:
        /* <DEDUP_REMOVED lines=20> */
.L_x_13050:
[----:B------:R-:W-:Y:S05]  /*a830*/  BSYNC B6 ;  /* 0x0000000000067941 */ /* 0x000fea0003800000 */
.L_x_13049:
        /* <DEDUP_REMOVED lines=20> */
.L_x_13053:
        /* <DEDUP_REMOVED lines=15> */
.L_x_13052:
[----:B------:R-:W-:Y:S05]  /*aa70*/  BSYNC B6 ;  /* 0x0000000000067941 */ /* 0x000fea0003800000 */
.L_x_13051:
[----:B------:R-:W2:Y:S01]  /*aa80*/  LDL R21, [R1] ;  /* 0x0000000001157983 */ /* 0x000ea20000100800 */
[----:B------:R-:W-:Y:S01]  /*aa90*/  ULDC.64 UR4, c[0x0][0x9f8] ;  /* 0x00027e0000047ab9 */ /* 0x000fe20000000a00 */
[----:B------:R-:W0:Y:S01]  /*aaa0*/  LDC R6, c[0x0][0x430] ;  /* 0x00010c00ff067b82 */ /* 0x000e220000000800 */
[----:B------:R-:W-:Y:S01]  /*aab0*/  ISETP.NE.U32.AND P0, PT, RZ, UR4, PT ;  /* 0x00000004ff007c0c */ /* 0x000fe2000bf05070 */
[----:B------:R-:W3:Y:S03]  /*aac0*/  LDL R26, [R1+0x34] ;  /* 0x00003400011a7983 */ /* 0x000ee60000100800 */
[----:B------:R-:W-:Y:S01]  /*aad0*/  ISETP.NE.AND.EX P0, PT, RZ, UR5, PT, P0 ;  /* 0x00000005ff007c0c */ /* 0x000fe2000bf05300 */
[----:B------:R-:W4:Y:S04]  /*aae0*/  LDL R5, [R1+0xc] ;  /* 0x00000c0001057983 */ /* 0x000f280000100800 */
[----:B------:R-:W4:Y:S01]  /*aaf0*/  LDL R4, [R1+0x14] ;  /* 0x0000140001047983 */ /* 0x000f220000100800 */
[----:B------:R-:W1:Y:S07]  /*ab00*/  S2R R7, SR_TID.X ;  /* 0x0000000000077919 */ /* 0x000e6e0000002100 */
[----:B------:R-:W-:Y:S01]  /*ab10*/  @P0 IADD3 R2, P1, R23, UR4, RZ ;  /* 0x0000000417020c10 */ /* 0x000fe2000ff3e0ff */
[----:B------:R-:W1:Y:S03]  /*ab20*/  S2R R0, SR_TID.X ;  /* 0x0000000000007919 */ /* 0x000e660000002100 */
[----:B------:R-:W-:Y:S01]  /*ab30*/  @P0 IADD3.X R3, R24, UR5, RZ, P1, !PT ;  /* 0x0000000518030c10 */ /* 0x000fe20008ffe4ff */
[----:B------:R-:W4:Y:S01]  /*ab40*/  LDL.LU R20, [R1+0x4] ;  /* 0x0000040001147983 */ /* 0x000f220000300800 */
[----:B0-----:R-:W-:-:S03]  /*ab50*/  ISETP.NE.AND P2, PT, R6, 0x1, PT ;  /* 0x000000010600780c */ /* 0x001fc60003f45270 */
[----:B------:R-:W4:Y:S04]  /*ab60*/  LDL R9, [R1+0x48] ;  /* 0x0000480001097983 */ /* 0x000f280000100800 */
[----:B--2---:R0:W2:Y:S01]  /*ab70*/  @P0 LDG.E R21, desc[UR36][R2.64] ;  /* 0x0000002402150981 */ /* 0x0040a2000c1e1900 */
[----:B-1----:R-:W-:Y:S01]  /*ab80*/  IMAD.SHL.U32 R7, R7, 0x10, RZ ;  /* 0x0000001007077824 */ /* 0x002fe200078e00ff */
[----:B------:R-:W-:Y:S01]  /*ab90*/  LOP3.LUT R0, R0, 0x7f, RZ, 0xc0, !PT ;  /* 0x0000007f00007812 */ /* 0x000fe200078ec0ff */
[----:B---3--:R-:W-:-:S03]  /*aba0*/  VIADD R26, R26, 0xffffffff ;  /* 0xffffffff1a1a7836 */ /* 0x008fc60000000000 */
[----:B0-----:R-:W0:Y:S01]  /*abb0*/  @P2 LDC R3, c[0x0][0x434] ;  /* 0x00010d00ff032b82 */ /* 0x001e220000000800 */
[----:B------:R-:W-:Y:S01]  /*abc0*/  IMAD.SHL.U32 R8, R26, 0x80, RZ ;  /* 0x000000801a087824 */ /* 0x000fe200078e00ff */
[----:B------:R-:W-:Y:S02]  /*abd0*/  SHF.R.U32.HI R0, RZ, 0x3, R0 ;  /* 0x00000003ff007819 */ /* 0x000fe40000011600 */
[----:B------:R-:W-:-:S04]  /*abe0*/  LOP3.LUT R7, R7, 0x70, RZ, 0xc0, !PT ;  /* 0x0000007007077812 */ /* 0x000fc800078ec0ff */
[----:B------:R-:W1:Y:S01]  /*abf0*/  @P2 LDC R2, c[0x0][0x438] ;  /* 0x00010e00ff022b82 */ /* 0x000e620000000800 */
[----:B------:R-:W-:Y:S01]  /*ac00*/  LOP3.LUT R0, R8, R0, R7, 0xfe, !PT ;  /* 0x0000000008007212 */ /* 0x000fe200078efe07 */
[----:B--2---:R-:W-:Y:S03]  /*ac10*/  @P0 STL [R1], R21 ;  /* 0x0000001501000387 */ /* 0x004fe60000100800 */
[C---:B----4-:R-:W-:Y:S02]  /*ac20*/  ISETP.GE.AND P0, PT, R0.reuse, R5, PT ;  /* 0x000000050000720c */ /* 0x050fe40003f06270 */
[----:B------:R-:W-:-:S05]  /*ac30*/  IADD3 R0, R0, R4, RZ ;  /* 0x0000000400007210 */ /* 0x000fca0007ffe0ff */
[----:B0-----:R-:W-:-:S04]  /*ac40*/  @P2 IMAD.HI.U32 R3, R0, R3, RZ ;  /* 0x0000000300032227 */ /* 0x001fc800078e00ff */
[----:B------:R-:W-:Y:S01]  /*ac50*/  IMAD.MOV.U32 R4, RZ, RZ, R0 ;  /* 0x000000ffff047224 */ /* 0x000fe200078e0000 */
[----:B-1----:R-:W-:Y:S02]  /*ac60*/  @P2 SHF.R.U32.HI R4, RZ, R2, R3 ;  /* 0x00000002ff042219 */ /* 0x002fe40000011603 */
[----:B------:R-:W0:Y:S03]  /*ac70*/  @!P0 LDC.64 R2, c[0x0][0x428] ;  /* 0x00010a00ff028b82 */ /* 0x000e260000000a00 */
[----:B------:R-:W-:-:S04]  /*ac80*/  IMAD.MOV R5, RZ, RZ, -R4 ;  /* 0x000000ffff057224 */ /* 0x000fc800078e0a04 */
[----:B------:R-:W-:Y:S01]  /*ac90*/  IMAD R0, R6, R5, R0 ;  /* 0x0000000506007224 */ /* 0x000fe200078e0200 */
[----:B------:R-:W-:Y:S02]  /*aca0*/  SHF.R.S32.HI R6, RZ, 0x1f, R21 ;  /* 0x0000001fff067819 */ /* 0x000fe40000011415 */
[----:B------:R-:W-:-:S03]  /*acb0*/  @!P0 SHF.R.S32.HI R5, RZ, 0x1f, R4 ;  /* 0x0000001fff058819 */ /* 0x000fc60000011404 */
[-C--:B0-----:R-:W-:Y:S02]  /*acc0*/  @!P0 IMAD R7, R6, R2.reuse, RZ ;  /* 0x0000000206078224 */ /* 0x081fe400078e02ff */
[----:B------:R-:W-:-:S04]  /*acd0*/  @!P0 IMAD.WIDE.U32 R4, R21, R2, R4 ;  /* 0x0000000215048225 */ /* 0x000fc800078e0004 */
[----:B------:R-:W-:Y:S02]  /*ace0*/  @!P0 IMAD R7, R21, R3, R7 ;  /* 0x0000000315078224 */ /* 0x000fe400078e0207 */
[----:B------:R-:W0:Y:S01]  /*acf0*/  @!P0 LDC.64 R2, c[0x0][0x418] ;  /* 0x00010600ff028b82 */ /* 0x000e220000000a00 */
[----:B------:R0:W-:Y:S01]  /*ad00*/  STL [R1+0x18], R6 ;  /* 0x0000180601007387 */ /* 0x0001e20000100800 */
[----:B------:R-:W-:Y:S01]  /*ad10*/  @!P0 IMAD.IADD R7, R5, 0x1, R7 ;  /* 0x0000000105078824 */ /* 0x000fe200078e0207 */
[----:B0-----:R-:W-:Y:S01]  /*ad20*/  @!P0 LEA R6, P1, R4, R2, 0x2 ;  /* 0x0000000204068211 */ /* 0x001fe200078210ff */
[----:B------:R-:W-:-:S03]  /*ad30*/  IMAD.MOV.U32 R2, RZ, RZ, RZ ;  /* 0x000000ffff027224 */ /* 0x000fc600078e00ff */
[----:B------:R-:W-:-:S05]  /*ad40*/  @!P0 LEA.HI.X R7, R4, R3, R7, 0x2, P1 ;  /* 0x0000000304078211 */ /* 0x000fca00008f1407 */
[----:B------:R0:W5:Y:S01]  /*ad50*/  @!P0 LDG.E R2, desc[UR36][R6.64] ;  /* 0x0000002406028981 */ /* 0x000162000c1e1900 */
[----:B------:R-:W-:-:S04]  /*ad60*/  LOP3.LUT R20, R20, 0xfffffffb, RZ, 0xc0, !PT ;  /* 0xfffffffb14147812 */ /* 0x000fc800078ec0ff */
[----:B------:R-:W-:Y:S02]  /*ad70*/  @P2 LOP3.LUT R20, R20, 0x4, RZ, 0xfc, !PT ;  /* 0x0000000414142812 */ /* 0x000fe400078efcff */
[----:B------:R-:W-:Y:S02]  /*ad80*/  ISETP.NE.AND P2, PT, R9, 0x3, PT ;  /* 0x000000030900780c */ /* 0x000fe40003f45270 */
[----:B------:R-:W-:-:S11]  /*ad90*/  LOP3.LUT R20, R20, 0xfffffffd, RZ, 0xc0, !PT ;  /* 0xfffffffd14147812 */ /* 0x000fd600078ec0ff */
[----:B------:R-:W-:-:S05]  /*ada0*/  @P2 LOP3.LUT R20, R20, 0x2, RZ, 0xfc, !PT ;  /* 0x0000000214142812 */ /* 0x000fca00078efcff */
[----:B------:R0:W-:Y:S01]  /*adb0*/  STL [R1+0x4], R20 ;  /* 0x0000041401007387 */ /* 0x0001e20000100800 */
[----:B------:R-:W-:-:S03]  /*adc0*/  UMOV UR4, 0xffffffff ;  /* 0xffffffff00047882 */ /* 0x000fc60000000000 */
[----:B------:R-:W-:Y:S05]  /*add0*/  BRA.DIV UR4, `(.L_x_13054) ;  /* 0x0000004204ac7947 */ /* 0x000fea000b800000 */
.L_x_13118:
[----:B------:R-:W-:Y:S01]  /*ade0*/  LOP3.LUT R24, R18, 0xffff, RZ, 0xc0, !PT ;  /* 0x0000ffff12187812 */ /* 0x000fe200078ec0ff */
[----:B------:R-:W-:Y:S06]  /*adf0*/  @!P2 BRA `(.L_x_13055) ;  /* 0x000000000004a947 */ /* 0x000fec0003800000 */
[----:B------:R-:W-:Y:S01]  /*ae00*/  BPT.TRAP 0x1 ;  /* 0x000000040000795c */ /* 0x000fe20000300000 */
.L_x_13055:
[----:B0-----:R-:W-:Y:S01]  /*ae10*/  SHF.R.S32.HI R6, RZ, 0x1f, R0 ;  /* 0x0000001fff067819 */ /* 0x001fe20000011400 */
        /* <DEDUP_REMOVED lines=12> */
[----:B------:R-:W-:-:S04]  /*aee0*/  ULDC.64 UR4, c[0x0][0x330] ;  /* 0x0000cc0000047ab9 */ /* 0x000fc80000000a00 */
[----:B------:R-:W-:Y:S01]  /*aef0*/  IADD3 R5, R5, R3, RZ ;  /* 0x0000000305057210 */ /* 0x000fe20007ffe0ff */
        /* <DEDUP_REMOVED lines=8> */
.L_x_13119:
[----:B------:R-:W-:Y:S05]  /*af80*/  BSYNC B0 ;  /* 0x0000000000007941 */ /* 0x000fea0003800000 */
.L_x_13056:
[----:B------:R-:W2:Y:S01]  /*af90*/  LDL R11, [R1+0xc] ;  /* 0x00000c00010b7983 */ /* 0x000ea20000100800 */
[----:B------:R-:W-:Y:S01]  /*afa0*/  ULDC.64 UR4, c[0x0][0x300] ;  /* 0x0000c00000047ab9 */ /* 0x000fe20000000a00 */
[----:B------:R-:W-:Y:S02]  /*afb0*/  ULDC.64 UR6, c[0x0][0x2e8] ;  /* 0x0000ba0000067ab9 */ /* 0x000fe40000000a00 */
[----:B------:R-:W3:Y:S01]  /*afc0*/  LDL.LU R9, [R1+0x4] ;  /* 0x0000040001097983 */ /* 0x000ee20000300800 */
[----:B------:R-:W-:Y:S02]  /*afd0*/  IMAD R6, R6, UR4, RZ ;  /* 0x0000000406067c24 */ /* 0x000fe4000f8e02ff */
[C---:B0-----:R-:W-:Y:S01]  /*afe0*/  IMAD.WIDE.U32 R4, R0.reuse, UR4, RZ ;  /* 0x0000000400047c25 */ /* 0x041fe2000f8e00ff */
[----:B------:R-:W0:Y:S03]  /*aff0*/  S2R R10, SR_TID.X ;  /* 0x00000000000a7919 */ /* 0x000e260000002100 */
[----:B------:R-:W-:Y:S01]  /*b000*/  IMAD R6, R0, UR5, R6 ;  /* 0x0000000500067c24 */ /* 0x000fe2000f8e0206 */
[----:B------:R-:W-:Y:S01]  /*b010*/  ULDC.64 UR4, c[0x0][0x310] ;  /* 0x0000c40000047ab9 */ /* 0x000fe20000000a00 */
[----:B------:R-:W1:Y:S01]  /*b020*/  S2R R12, SR_TID.X ;  /* 0x00000000000c7919 */ /* 0x000e620000002100 */
[----:B------:R-:W-:-:S02]  /*b030*/  IMAD R7, R7, UR4, RZ ;  /* 0x0000000407077c24 */ /* 0x000fc4000f8e02ff */
[----:B------:R-:W-:Y:S02]  /*b040*/  IMAD.IADD R5, R5, 0x1, R6 ;  /* 0x0000000105057824 */ /* 0x000fe400078e0206 */
[C---:B------:R-:W-:Y:S02]  /*b050*/  IMAD R7, R2.reuse, UR5, R7 ;  /* 0x0000000502077c24 */ /* 0x040fe4000f8e0207 */
[----:B------:R-:W-:Y:S01]  /*b060*/  IMAD.WIDE.U32 R4, R2, UR4, R4 ;  /* 0x0000000402047c25 */ /* 0x000fe2000f8e0004 */
[----:B------:R-:W-:-:S03]  /*b070*/  ULDC.64 UR4, c[0x0][0x308] ;  /* 0x0000c20000047ab9 */ /* 0x000fc60000000a00 */
[----:B------:R-:W-:Y:S02]  /*b080*/  IMAD.IADD R5, R5, 0x1, R7 ;  /* 0x0000000105057824 */ /* 0x000fe400078e0207 */
[----:B------:R-:W-:Y:S01]  /*b090*/  IMAD.WIDE.U32 R4, R24, UR4, R4 ;  /* 0x0000000418047c25 */ /* 0x000fe2000f8e0004 */
[----:B------:R-:W-:Y:S02]  /*b0a0*/  ULDC UR4, c[0x0][0x2f4] ;  /* 0x0000bd0000047ab9 */ /* 0x000fe40000000800 */
[----:B------:R-:W-:Y:S01]  /*b0b0*/  ISETP.GE.AND P2, PT, R28, UR4, PT ;  /* 0x000000041c007c0c */ /* 0x000fe2000bf46270 */
[----:B------:R-:W-:Y:S01]  /*b0c0*/  IMAD R2, R24, UR5, R5 ;  /* 0x0000000518027c24 */ /* 0x000fe2000f8e0205 */
[----:B------:R-:W-:Y:S01]  /*b0d0*/  LEA R0, P0, R4, UR6, 0x1 ;  /* 0x0000000604007c11 */ /* 0x000fe2000f8008ff */
[----:B------:R-:W-:-:S03]  /*b0e0*/  UMOV UR4, 0xffffffff ;  /* 0xffffffff00047882 */ /* 0x000fc60000000000 */
[----:B------:R-:W-:Y:S02]  /*b0f0*/  LEA.HI.X R2, R4, UR7, R2, 0x1, P0 ;  /* 0x0000000704027c11 */ /* 0x000fe400080f0c02 */
[----:B0-----:R-:W-:-:S04]  /*b100*/  LOP3.LUT R10, R10, 0x7f, RZ, 0xc0, !PT ;  /* 0x0000007f0a0a7812 */ /* 0x001fc800078ec0ff */
[----:B------:R-:W-:-:S04]  /*b110*/  SHF.R.U32.HI R10, RZ, 0x3, R10 ;  /* 0x00000003ff0a7819 */ /* 0x000fc8000001160a */
[----:B--2---:R-:W-:Y:S01]  /*b120*/  IADD3 R4, -R10, R11, -R8 ;  /* 0x0000000b0a047210 */ /* 0x004fe20007ffe908 */
[C---:B-1----:R-:W-:Y:S02]  /*b130*/  IMAD.SHL.U32 R10, R12.reuse, 0x8, RZ ;  /* 0x000000080c0a7824 */ /* 0x042fe400078e00ff */
[----:B------:R-:W-:Y:S01]  /*b140*/  IMAD.SHL.U32 R11, R12, 0x8, RZ ;  /* 0x000000080c0b7824 */ /* 0x000fe200078e00ff */
[----:B---3--:R-:W-:Y:S02]  /*b150*/  LOP3.LUT R9, R9, 0xfffffffe, RZ, 0xc0, !PT ;  /* 0xfffffffe09097812 */ /* 0x008fe400078ec0ff */
[----:B------:R-:W-:Y:S02]  /*b160*/  LOP3.LUT R10, R10, 0x1f8, RZ, 0xc0, !PT ;  /* 0x000001f80a0a7812 */ /* 0x000fe400078ec0ff */
[----:B------:R-:W-:Y:S02]  /*b170*/  @P2 LOP3.LUT R9, R9, 0x1, RZ, 0xfc, !PT ;  /* 0x0000000109092812 */ /* 0x000fe400078efcff */
[----:B------:R-:W-:-:S02]  /*b180*/  LOP3.LUT R10, R10, 0x38, R12, 0x78, !PT ;  /* 0x000000380a0a7812 */ /* 0x000fc400078e780c */
[----:B------:R-:W-:Y:S01]  /*b190*/  ISETP.GE.AND P0, PT, R4, 0x1, PT ;  /* 0x000000010400780c */ /* 0x000fe20003f06270 */
[----:B------:R0:W-:Y:S01]  /*b1a0*/  STL [R1+0x4], R9 ;  /* 0x0000040901007387 */ /* 0x0001e20000100800 */
[----:B------:R-:W-:-:S04]  /*b1b0*/  LOP3.LUT R10, R10, 0x200, R11, 0xf8, !PT ;  /* 0x000002000a0a7812 */ /* 0x000fc800078ef80b */
[----:B------:R-:W-:Y:S01]  /*b1c0*/  LEA R5, R25, R10, 0xd ;  /* 0x0000000a19057211 */ /* 0x000fe200078e68ff */
[----:B------:R-:W-:Y:S06]  /*b1d0*/  BRA.DIV UR4, `(.L_x_13058) ;  /* 0x0000003e04f47947 */ /* 0x000fec000b800000 */
[----:B------:R-:W1:Y:S01]  /*b1e0*/  SHFL.IDX PT, R7, R0, RZ, 0x181f ;  /* 0x00181fff00077589 */ /* 0x000e6200000e0000 */
[----:B------:R-:W-:-:S03]  /*b1f0*/  @P0 IMAD R8, R5, 0x2, R22 ;  /* 0x0000000205080824 */ /* 0x000fc600078e0216 */
[----:B------:R-:W2:Y:S01]  /*b200*/  SHFL.IDX PT, R6, R2, RZ, 0x181f ;  /* 0x00181fff02067589 */ /* 0x000ea200000e0000 */
[----:B-1----:R-:W-:-:S05]  /*b210*/  @P0 LEA R7, P1, R28, R7, 0x1 ;  /* 0x000000071c070211 */ /* 0x002fca00078208ff */
[----:B--2---:R-:W-:Y:S01]  /*b220*/  @P0 IMAD.X R6, RZ, RZ, R6, P1 ;  /* 0x000000ffff060224 */ /* 0x004fe200008e0606 */
[----:B------:R-:W-:-:S04]  /*b230*/  ISETP.GE.AND P1, PT, R4, 0x11, PT ;  /* 0x000000110400780c */ /* 0x000fc80003f26270 */
[----:B------:R-:W-:-:S04]  /*b240*/  @P0 LOP3.LUT R7, R7, R6, RZ, 0x3c, !PT ;  /* 0x0000000607070212 */ /* 0x000fc800078e3cff */
[----:B------:R-:W-:-:S04]  /*b250*/  @P0 LOP3.LUT R6, R7, R6, RZ, 0x3c, !PT ;  /* 0x0000000607060212 */ /* 0x000fc800078e3cff */
[----:B------:R-:W-:-:S05]  /*b260*/  @P0 LOP3.LUT R7, R7, R6, RZ, 0x3c, !PT ;  /* 0x0000000607070212 */ /* 0x000fca00078e3cff */
[----:B------:R-:W-:Y:S01]  /*b270*/  @!PT LDS RZ, [RZ] ;  /* 0x00000000fffff984 */ /* 0x000fe20000000800 */
[----:B------:R1:W-:Y:S04]  /*b280*/  @P0 LDGSTS.E.BYPASS.LTC128B.128 [R8+0xe400], desc[UR36][R6.64], !P2 ;  /* 0x0e40000006080fae */ /* 0x0003e8000d101d64 */
[----:B-1----:R-:W1:Y:S01]  /*b290*/  SHFL.IDX PT, R7, R0, 0x1, 0x181f ;  /* 0x00381f0000077f89 */ /* 0x002e6200000e0000 */
[----:B------:R-:W-:-:S03]  /*b2a0*/  @P1 IMAD R8, R5, 0x2, R22 ;  /* 0x0000000205081824 */ /* 0x000fc600078e0216 */
[----:B------:R-:W2:Y:S01]  /*b2b0*/  SHFL.IDX PT, R6, R2, 0x1, 0x181f ;  /* 0x00381f0002067f89 */ /* 0x000ea200000e0000 */
[----:B-1----:R-:W-:-:S05]  /*b2c0*/  @P1 LEA R7, P0, R28, R7, 0x1 ;  /* 0x000000071c071211 */ /* 0x002fca00078008ff */
[----:B--2---:R-:W-:-:S05]  /*b2d0*/  @P1 IMAD.X R6, RZ, RZ, R6, P0 ;  /* 0x000000ffff061224 */ /* 0x004fca00000e0606 */
[----:B------:R-:W-:-:S04]  /*b2e0*/  @P1 LOP3.LUT R7, R7, R6, RZ, 0x3c, !PT ;  /* 0x0000000607071212 */ /* 0x000fc800078e3cff */
[----:B------:R-:W-:-:S04]  /*b2f0*/  @P1 LOP3.LUT R6, R7, R6, RZ, 0x3c, !PT ;  /* 0x0000000607061212 */ /* 0x000fc800078e3cff */
[----:B------:R-:W-:-:S05]  /*b300*/  @P1 LOP3.LUT R7, R7, R6, RZ, 0x3c, !PT ;  /* 0x0000000607071212 */ /* 0x000fca00078e3cff */
[----:B------:R1:W-:Y:S01]  /*b310*/  @P1 LDGSTS.E.BYPASS.LTC128B.128 [R8+0xec00], desc[UR36][R6.64], !P2 ;  /* 0x0ec0000006081fae */ /* 0x0003e2000d101d64 */
[----:B------:R-:W-:-:S03]  /*b320*/  ISETP.GE.AND P1, PT, R4, 0x21, PT ;  /* 0x000000210400780c */ /* 0x000fc60003f26270 */
[----:B-1----:R-:W1:Y:S10]  /*b330*/  SHFL.IDX PT, R7, R0, 0x2, 0x181f ;  /* 0x00581f0000077f89 */ /* 0x002e7400000e0000 */
[----:B------:R-:W-:Y:S01]  /*b340*/  @P1 LEA R8, R5, R22, 0x1 ;  /* 0x0000001605081211 */ /* 0x000fe200078e08ff */
        /* <DEDUP_REMOVED lines=9> */
[----:B------:R-:W-:Y:S01]  /*b3e0*/  @P1 IMAD R8, R5, 0x2, R22 ;  /* 0x0000000205081824 */ /* 0x000fe200078e0216 */
        /* <DEDUP_REMOVED lines=30> */
[----:B------:R-:W2:Y:S04]  /*b5d0*/  SHFL.IDX PT, R6, R2, 0x6, 0x181f ;  /* 0x00d81f0002067f89 */ /* 0x000ea800000e0000 */
[----:B------:R-:W3:Y:S04]  /*b5e0*/  SHFL.IDX PT, R2, R2, 0x7, 0x181f ;  /* 0x00f81f0002027f89 */ /* 0x000ee800000e0000 */
[----:B------:R-:W4:Y:S01]  /*b5f0*/  SHFL.IDX PT, R0, R0, 0x7, 0x181f ;  /* 0x00f81f0000007f89 */ /* 0x000f2200000e0000 */
[----:B-1----:R-:W-:-:S05]  /*b600*/  @P1 LEA R7, P0, R28, R7, 0x1 ;  /* 0x000000071c071211 */ /* 0x002fca00078008ff */
[----:B--2---:R-:W-:-:S05]  /*b610*/  @P1 IMAD.X R6, RZ, RZ, R6, P0 ;  /* 0x000000ffff061224 */ /* 0x004fca00000e0606 */
[----:B------:R-:W-:-:S04]  /*b620*/  @P1 LOP3.LUT R7, R7, R6, RZ, 0x3c, !PT ;  /* 0x0000000607071212 */ /* 0x000fc800078e3cff */
[----:B------:R-:W-:-:S04]  /*b630*/  @P1 LOP3.LUT R6, R7, R6, RZ, 0x3c, !PT ;  /* 0x0000000607061212 */ /* 0x000fc800078e3cff */
[----:B------:R-:W-:-:S05]  /*b640*/  @P1 LOP3.LUT R7, R7, R6, RZ, 0x3c, !PT ;  /* 0x0000000607071212 */ /* 0x000fca00078e3cff */
[----:B---34-:R1:W-:Y:S02]  /*b650*/  @P1 LDGSTS.E.BYPASS.LTC128B.128 [R8+0x11400], desc[UR36][R6.64], !P2 ;  /* 0x1140000006081fae */ /* 0x0183e4000d101d64 */
.L_x_13137:
[----:B------:R-:W-:-:S13]  /*b660*/  ISETP.GE.AND P0, PT, R4, 0x71, PT ;  /* 0x000000710400780c */ /* 0x000fda0003f06270 */
[----:B-1----:R-:W-:Y:S01]  /*b670*/  @P0 LEA R6, P1, R28, R0, 0x1 ;  /* 0x000000001c060211 */ /* 0x002fe200078208ff */
[----:B------:R-:W-:-:S04]  /*b680*/  @P0 IMAD R5, R5, 0x2, R22 ;  /* 0x0000000205050824 */ /* 0x000fc800078e0216 */
[----:B------:R-:W-:-:S05]  /*b690*/  @P0 IMAD.X R7, RZ, RZ, R2, P1 ;  /* 0x000000ffff070224 */ /* 0x000fca00008e0602 */
[----:B------:R-:W-:Y:S01]  /*b6a0*/  @!PT LDS RZ, [RZ] ;  /* 0x00000000fffff984 */ /* 0x000fe20000000800 */
[----:B------:R-:W-:Y:S01]  /*b6b0*/  @!PT LDS RZ, [RZ] ;  /* 0x00000000fffff984 */ /* 0x000fe20000000800 */
[----:B------:R-:W-:Y:S01]  /*b6c0*/  @!PT LDS RZ, [RZ] ;  /* 0x00000000fffff984 */ /* 0x000fe20000000800 */
[----:B------:R1:W-:Y:S01]  /*b6d0*/  @P0 LDGSTS.E.BYPASS.LTC128B.128 [R5+0x11c00], desc[UR36][R6.64], !P2 ;  /* 0x11c0000006050fae */ /* 0x0003e2000d101d64 */
[----:B------:R-:W-:Y:S01]  /*b6e0*/  PLOP3.LUT P0, PT, PT, PT, PT, 0x80, 0x0 ;  /* 0x000000000000781c */ /* 0x000fe20003f0f070 */
[----:B------:R-:W-:-:S12]  /*b6f0*/  NOP ;  /* 0x0000000000007918 */ /* 0x000fd80000000000 */
.L_x_13059:
        /* <DEDUP_REMOVED lines=11> */
.L_x_13060:
[----:B------:R2:W5:Y:S01]  /*b7b0*/  LDL R0, [R1+0x4] ;  /* 0x0000040001007983 */ /* 0x0005620000100800 */
[----:B------:R2:W-:Y:S03]  /*b7c0*/  SYNCS.ARRIVE.TRANS64.A1T0 RZ, [R3+URZ+0x16830], RZ ;  /* 0x016830ff03ff79a7 */ /* 0x0005e6000810003f */
[----:B-1----:R2:W5:Y:S04]  /*b7d0*/  LDL.LU R5, [R1+0x20] ;  /* 0x0000200001057983 */ /* 0x0025680000300800 */
[----:B------:R2:W5:Y:S02]  /*b7e0*/  LDL.LU R4, [R1+0x2c] ;  /* 0x00002c0001047983 */ /* 0x0005640000300800 */
[----:B------:R-:W-:Y:S05]  /*b7f0*/  WARPSYNC.ALL ;  /* 0x0000000000007948 */ /* 0x000fea0003800000 */
[----:B------:R-:W-:Y:S01]  /*b800*/  ULDC.64 UR4, c[0x0][0x298] ;  /* 0x0000a60000047ab9 */ /* 0x000fe20000000a00 */
[----:B------:R-:W-:Y:S01]  /*b810*/  VIADD R2, R22, 0x8400 ;  /* 0x0000840016027836 */ /* 0x000fe20000000000 */
[----:B------:R-:W-:Y:S01]  /*b820*/  BSSY B6, `(.L_x_13061) ;  /* 0x000001f000067945 */ /* 0x000fe20003800000 */
[----:B------:R-:W-:Y:S03]  /*b830*/  BAR.SYNC.DEFER_BLOCKING 0x8, 0x200 ;  /* 0x0208000000007b1d */ /* 0x000fe60000010000 */
[----:B------:R-:W-:-:S02]  /*b840*/  LOP3.LUT P0, RZ, R2, 0x3ff, RZ, 0xc0, !PT ;  /* 0x000003ff02ff7812 */ /* 0x000fc4000780c0ff */
[----:B-----5:R-:W-:Y:S02]  /*b850*/  LOP3.LUT P1, RZ, R0, 0x8, RZ, 0xc0, !PT ;  /* 0x0000000800ff7812 */ /* 0x020fe4000782c0ff */
[----:B------:R-:W-:Y:S01]  /*b860*/  SHF.R.S32.HI R0, RZ, 0x1f, R5 ;  /* 0x0000001fff007819 */ /* 0x000fe20000011405 */
[----:B--2---:R-:W-:Y:S01]  /*b870*/  IMAD.WIDE.U32 R2, R5, UR4, RZ ;  /* 0x0000000405027c25 */ /* 0x004fe2000f8e00ff */
[----:B------:R-:W-:Y:S02]  /*b880*/  SEL R29, R29, RZ, !P1 ;  /* 0x000000ff1d1d7207 */ /* 0x000fe40004800000 */
[----:B------:R-:W-:Y:S01]  /*b890*/  SEL R4, R4, RZ, !P1 ;  /* 0x000000ff04047207 */ /* 0x000fe20004800000 */
[----:B------:R-:W-:Y:S01]  /*b8a0*/  IMAD R0, R0, UR4, RZ ;  /* 0x0000000400007c24 */ /* 0x000fe2000f8e02ff */
[----:B------:R1:W-:Y:S03]  /*b8b0*/  STL.64 [R1+0x20], R2 ;  /* 0x0000200201007387 */ /* 0x0003e60000100a00 */
[----:B------:R-:W-:Y:S01]  /*b8c0*/  IMAD R0, R5, UR5, R0 ;  /* 0x0000000505007c24 */ /* 0x000fe2000f8e0200 */
[----:B------:R1:W-:Y:S04]  /*b8d0*/  STL [R1+0x38], R4 ;  /* 0x0000380401007387 */ /* 0x0003e80000100800 */
[----:B------:R-:W-:-:S05]  /*b8e0*/  IADD3 R0, R3, R0, RZ ;  /* 0x0000000003007210 */ /* 0x000fca0007ffe0ff */
[----:B------:R1:W-:Y:S01]  /*b8f0*/  STL [R1+0x2c], R0 ;  /* 0x00002c0001007387 */ /* 0x0003e20000100800 */
[----:B------:R-:W-:Y:S05]  /*b900*/  @!P0 BRA `(.L_x_13062) ;  /* 0x0000000000408947 */ /* 0x000fea0003800000 */
[----:B-1----:R-:W-:Y:S01]  /*b910*/  MOV R2, 0x0 ;  /* 0x0000000000027802 */ /* 0x002fe20000000f00 */
[----:B------:R-:W-:Y:S01]  /*b920*/  ULDC.64 UR6, c[0x4][0x138] ;  /* 0x01004e0000067ab9 */ /* 0x000fe20000000a00 */
[----:B------:R-:W-:Y:S01]  /*b930*/  ULDC.64 UR8, c[0x4][0x140] ;  /* 0x0100500000087ab9 */ /* 0x000fe20000000a00 */
[----:B------:R-:W-:Y:S01]  /*b940*/  ULDC.64 UR4, c[0x4][0x20] ;  /* 0x0100080000047ab9 */ /* 0x000fe20000000a00 */
[----:B------:R-:W-:Y:S01]  /*b950*/  IMAD.U32 R4, RZ, RZ, UR6 ;  /* 0x00000006ff047e24 */ /* 0x000fe2000f8e00ff */
[----:B------:R-:W-:Y:S01]  /*b960*/  MOV R11, UR5 ;  /* 0x00000005000b7c02 */ /* 0x000fe20008000f00 */
[----:B------:R-:W1:Y:S01]  /*b970*/  LDC.64 R2, c[0x4][R2] ;  /* 0x0100000002027b82 */ /* 0x000e620000000a00 */
        /* <DEDUP_REMOVED lines=8> */
[----:B01----:R-:W-:Y:S05]  /*ba00*/  CALL.ABS.NOINC R2 ;  /* 0x0000000002007343 */ /* 0x003fea0003c00000 */
.L_x_13062:
[----:B------:R-:W-:Y:S05]  /*ba10*/  BSYNC B6 ;  /* 0x0000000000067941 */ /* 0x000fea0003800000 */
.L_x_13061:
[----:B-1----:R-:W2:Y:S01]  /*ba20*/  LDL.LU R2, [R1+0x2c] ;  /* 0x00002c0001027983 */ /* 0x002ea20000300800 */
[----:B0-----:R-:W0:Y:S01]  /*ba30*/  LDC R9, c[0x0][0x448] ;  /* 0x00011200ff097b82 */ /* 0x001e220000000800 */
[----:B------:R-:W-:Y:S01]  /*ba40*/  ULDC.64 UR4, c[0x0][0x2d8] ;  /* 0x0000b60000047ab9 */ /* 0x000fe20000000a00 */
[----:B------:R-:W-:Y:S01]  /*ba50*/  ULDC.64 UR6, c[0x0][0x2e0] ;  /* 0x0000b80000067ab9 */ /* 0x000fe20000000a00 */
[----:B------:R-:W3:Y:S01]  /*ba60*/  LDL.LU.64 R20, [R1+0x20] ;  /* 0x0000200001147983 */ /* 0x000ee20000300a00 */
[----:B------:R-:W-:-:S03]  /*ba70*/  ULDC.64 UR8, c[0x0][0x280] ;  /* 0x0000a00000087ab9 */ /* 0x000fc60000000a00 */
[----:B------:R-:W4:Y:S04]  /*ba80*/  LDL.LU R0, [R1+0x38] ;  /* 0x0000380001007983 */ /* 0x000f280000300800 */
[----:B------:R1:W5:Y:S01]  /*ba90*/  LDL R10, [R1+0x1c] ;  /* 0x00001c00010a7983 */ /* 0x0003620000100800 */
        /* <DEDUP_REMOVED lines=15> */
[----:B------:R-:W-:Y:S01]  /*bb90*/  IMAD.IADD R3, R3, 0x1, R0 ;  /* 0x0000000103037824 */ /* 0x000fe200078e0200 */
[----:B--2---:R-:W-:Y:S02]  /*bba0*/  SHF.L.U32 R21, R21, 0x4, RZ ;  /* 0x0000000415157819 */ /* 0x004fe400000006ff */
[----:B---3--:R-:W-:Y:S02]  /*bbb0*/  LOP3.LUT R20, R20, 0x7f, RZ, 0xc0, !PT ;  /* 0x0000007f14147812 */ /* 0x008fe400078ec0ff */
        /* <DEDUP_REMOVED lines=15> */
[----:B------:R-:W-:-:S05]  /*bcb0*/  SHF.R.S32.HI R7, RZ, 0x1f, R0 ;  /* 0x0000001fff077819 */ /* 0x000fca0000011400 */
[----:B------:R-:W-:Y:S02]  /*bcc0*/  IMAD R7, R7, UR6, RZ ;  /* 0x0000000607077c24 */ /* 0x000fe4000f8e02ff */
[----:B------:R-:W-:-:S04]  /*bcd0*/  IMAD.WIDE.U32 R4, R0, UR6, R4 ;  /* 0x0000000600047c25 */ /* 0x000fc8000f8e0004 */
[----:B------:R-:W-:-:S04]  /*bce0*/  IMAD R7, R0, UR7, R7 ;  /* 0x0000000700077c24 */ /* 0x000fc8000f8e0207 */
[----:B------:R-:W-:Y:S02]  /*bcf0*/  IMAD.IADD R5, R5, 0x1, R7 ;  /* 0x0000000105057824 */ /* 0x000fe400078e0207 */
[----:B------:R-:W0:Y:S01]  /*bd00*/  @P0 LDC R7, c[0x0][0x44c] ;  /* 0x00011300ff070b82 */ /* 0x000e220000000800 */
[----:B------:R-:W-:-:S04]  /*bd10*/  LEA R0, P1, R4, UR8, 0x1 ;  /* 0x0000000804007c11 */ /* 0x000fc8000f8208ff */
[----:B------:R-:W-:Y:S02]  /*bd20*/  LEA.HI.X R4, R4, UR9, R5, 0x1, P1 ;  /* 0x0000000904047c11 */ /* 0x000fe400088f0c05 */
[----:B------:R-:W-:-:S05]  /*bd30*/  IADD3 R5, R6, 0x80, RZ ;  /* 0x0000008006057810 */ /* 0x000fca0007ffe0ff */
[----:B------:R-:W-:Y:S01]  /*bd40*/  IMAD.MOV.U32 R6, RZ, RZ, R5 ;  /* 0x000000ffff067224 */ /* 0x000fe200078e0005 */
[----:B------:R-:W1:Y:S01]  /*bd50*/  S2R R20, SR_TID.X ;  /* 0x0000000000147919 */ /* 0x000e620000002100 */
[----:B0-----:R-:W-:-:S05]  /*bd60*/  @P0 IMAD.HI.U32 R7, R5, R7, RZ ;  /* 0x0000000705070227 */ /* 0x001fca00078e00ff */
[----:B------:R-:W-:-:S05]  /*bd70*/  @P0 SHF.R.U32.HI R6, RZ, R8, R7 ;  /* 0x00000008ff060219 */ /* 0x000fca0000011607 */
        /* <DEDUP_REMOVED lines=12> */
[----:B------:R-:W-:-:S03]  /*be40*/  LEA R5, P1, R2, UR8, 0x1 ;  /* 0x0000000802057c11 */ /* 0x000fc6000f8208ff */
[----:B------:R-:W-:Y:S01]  /*be50*/  IMAD.IADD R6, R3, 0x1, R6 ;  /* 0x0000000103067824 */ /* 0x000fe200078e0206 */
[----:B------:R-:W-:Y:S01]  /*be60*/  ISETP.GE.AND P0, PT, R28, UR4, PT ;  /* 0x000000041c007c0c */ /* 0x000fe2000bf06270 */
[----:B------:R-:W-:Y:S01]  /*be70*/  UMOV UR4, 0xffffffff ;  /* 0xffffffff00047882 */ /* 0x000fe20000000000 */
[----:B-1----:R-:W-:Y:S02]  /*be80*/  LOP3.LUT R20, R20, 0x7f, RZ, 0xc0, !PT ;  /* 0x0000007f14147812 */ /* 0x002fe400078ec0ff */
[----:B------:R-:W-:Y:S02]  /*be90*/  LEA.HI.X R2, R2, UR9, R6, 0x1, P1 ;  /* 0x0000000902027c11 */ /* 0x000fe400088f0c06 */
[----:B------:R-:W-:Y:S01]  /*bea0*/  SHF.R.U32.HI R20, RZ, 0x3, R20 ;  /* 0x00000003ff147819 */ /* 0x000fe20000011614 */
[----:B--2---:R-:W-:Y:S06]  /*beb0*/  BRA.DIV UR4, `(.L_x_13063) ;  /* 0x0000003e046c7947 */ /* 0x004fec000b800000 */
        /* <DEDUP_REMOVED lines=11> */
[----:B------:R0:W-:Y:S02]  /*bf70*/  @!P2 LDGSTS.E.BYPASS.LTC128B.128 [R10+0x8400], desc[UR36][R6.64], !P0 ;  /* 0x08400000060aafae */ /* 0x0001e4000c101d64 */
[----:B0-----:R-:W-:Y:S02]  /*bf80*/  IADD3 R6, R17, 0x10, RZ ;  /* 0x0000001011067810 */ /* 0x001fe40007ffe0ff */
[----:B------:R-:W0:Y:S02]  /*bf90*/  SHFL.IDX PT, R7, R0, 0x1, 0x181f ;  /* 0x00381f0000077f89 */ /* 0x000e2400000e0000 */
[----:B------:R-:W-:Y:S02]  /*bfa0*/  ISETP.GE.AND P1, PT, R6, R3, PT ;  /* 0x000000030600720c */ /* 0x000fe40003f26270 */
[----:B------:R-:W1:Y:S11]  /*bfb0*/  SHFL.IDX PT, R6, R4, 0x1, 0x181f ;  /* 0x00381f0004067f89 */ /* 0x000e7600000e0000 */
[----:B0-----:R-:W-:-:S05]  /*bfc0*/  @!P1 LEA R7, P2, R28, R7, 0x1 ;  /* 0x000000071c079211 */ /* 0x001fca00078408ff */
[----:B-1----:R-:W-:-:S05]  /*bfd0*/  @!P1 IMAD.X R6, RZ, RZ, R6, P2 ;  /* 0x000000ffff069224 */ /* 0x002fca00010e0606 */
[----:B------:R-:W-:-:S04]  /*bfe0*/  @!P1 LOP3.LUT R7, R7, R6, RZ, 0x3c, !PT ;  /* 0x0000000607079212 */ /* 0x000fc800078e3cff */
[----:B------:R-:W-:-:S04]  /*bff0*/  @!P1 LOP3.LUT R6, R7, R6, RZ, 0x3c, !PT ;  /* 0x0000000607069212 */ /* 0x000fc800078e3cff */
[----:B------:R-:W-:-:S05]  /*c000*/  @!P1 LOP3.LUT R7, R7, R6, RZ, 0x3c, !PT ;  /* 0x0000000607079212 */ /* 0x000fca00078e3cff */
[----:B------:R0:W-:Y:S02]  /*c010*/  @!P1 LDGSTS.E.BYPASS.LTC128B.128 [R10+0x8c00], desc[UR36][R6.64], !P0 ;  /* 0x08c00000060a9fae */ /* 0x0001e4000c101d64 */
[----:B0-----:R-:W-:Y:S02]  /*c020*/  VIADD R6, R17, 0x20 ;  /* 0x0000002011067836 */ /* 0x001fe40000000000 */
        /* <DEDUP_REMOVED lines=42> */
[----:B------:R-:W1:Y:S04]  /*c2d0*/  SHFL.IDX PT, R6, R4, 0x6, 0x181f ;  /* 0x00d81f0004067f89 */ /* 0x000e6800000e0000 */
[----:B------:R-:W-:Y:S07]  /*c2e0*/  SHFL.IDX PT, R4, R4, 0x7, 0x181f ;  /* 0x00f81f0004047f89 */ /* 0x000fee00000e0000 */
[----:B0-----:R-:W-:-:S05]  /*c2f0*/  @!P1 LEA R7, P2, R28, R7, 0x1 ;  /* 0x000000071c079211 */ /* 0x001fca00078408ff */
[----:B-1----:R-:W-:-:S05]  /*c300*/  @!P1 IMAD.X R6, RZ, RZ, R6, P2 ;  /* 0x000000ffff069224 */ /* 0x002fca00010e0606 */
[----:B------:R-:W-:-:S04]  /*c310*/  @!P1 LOP3.LUT R7, R7, R6, RZ, 0x3c, !PT ;  /* 0x0000000607079212 */ /* 0x000fc800078e3cff */
[----:B------:R-:W-:-:S04]  /*c320*/  @!P1 LOP3.LUT R6, R7, R6, RZ, 0x3c, !PT ;  /* 0x0000000607069212 */ /* 0x000fc800078e3cff */
[----:B------:R-:W-:-:S05]  /*c330*/  @!P1 LOP3.LUT R7, R7, R6, RZ, 0x3c, !PT ;  /* 0x0000000607079212 */ /* 0x000fca00078e3cff */
[----:B------:R0:W-:Y:S04]  /*c340*/  @!P1 LDGSTS.E.BYPASS.LTC128B.128 [R10+0xb400], desc[UR36][R6.64], !P0 ;  /* 0x0b400000060a9fae */ /* 0x0001e8000c101d64 */
[----:B0-----:R0:W1:Y:S02]  /*c350*/  SHFL.IDX PT, R6, R0, 0x7, 0x181f ;  /* 0x00f81f0000067f89 */ /* 0x00106400000e0000 */
[----:B0-----:R-:W-:-:S04]  /*c360*/  IADD3 R0, R17, 0x80, RZ ;  /* 0x0000008011007810 */ /* 0x001fc80007ffe0ff */
[----:B------:R-:W-:Y:S01]  /*c370*/  ISETP.GE.AND P1, PT, R0, R3, PT ;  /* 0x000000030000720c */ /* 0x000fe20003f26270 */
[----:B------:R-:W-:-:S05]  /*c380*/  VIADD R0, R17, 0x70 ;  /* 0x0000007011007836 */ /* 0x000fca0000000000 */
[----:B------:R-:W-:Y:S02]  /*c390*/  ISETP.GE.AND P2, PT, R0, R3, PT ;  /* 0x000000030000720c */ /* 0x000fe40003f46270 */
[----:B------:R-:W-:Y:S11]  /*c3a0*/  SHFL.IDX PT, R0, R2, RZ, 0x181f ;  /* 0x00181fff02007589 */ /* 0x000ff600000e0000 */
[----:B-1----:R-:W-:-:S05]  /*c3b0*/  @!P2 LEA R6, P3, R28, R6, 0x1 ;  /* 0x000000061c06a211 */ /* 0x002fca00078608ff */
[----:B------:R-:W-:Y:S02]  /*c3c0*/  @!P2 IMAD.X R7, RZ, RZ, R4, P3 ;  /* 0x000000ffff07a224 */ /* 0x000fe400018e0604 */
[----:B------:R-:W0:Y:S04]  /*c3d0*/  SHFL.IDX PT, R4, R5, RZ, 0x181f ;  /* 0x00181fff05047589 */ /* 0x000e2800000e0000 */
[----:B------:R1:W-:Y:S01]  /*c3e0*/  @!P2 LDGSTS.E.BYPASS.LTC128B.128 [R10+0xbc00], desc[UR36][R6.64], !P0 ;  /* 0x0bc00000060aafae */ /* 0x0003e2000c101d64 */
[----:B0-----:R-:W-:-:S05]  /*c3f0*/  @!P1 LEA R4, P3, R28, R4, 0x1 ;  /* 0x000000041c049211 */ /* 0x001fca00078608ff */
[----:B------:R-:W-:Y:S02]  /*c400*/  @!P1 IMAD.X R0, RZ, RZ, R0, P3 ;  /* 0x000000ffff009224 */ /* 0x000fe400018e0600 */
[----:B-1----:R-:W-:Y:S02]  /*c410*/  @!P1 IMAD.MOV.U32 R6, RZ, RZ, R4 ;  /* 0x000000ffff069224 */ /* 0x002fe400078e0004 */
[----:B------:R-:W-:Y:S01]  /*c420*/  @!P1 IMAD.MOV.U32 R7, RZ, RZ, R0 ;  /* 0x000000ffff079224 */ /* 0x000fe200078e0000 */
[----:B------:R-:W-:-:S04]  /*c430*/  IADD3 R0, R17, 0x90, RZ ;  /* 0x0000009011007810 */ /* 0x000fc80007ffe0ff */
[----:B------:R0:W-:Y:S01]  /*c440*/  @!P1 LDGSTS.E.BYPASS.LTC128B.128 [R10+0xc400], desc[UR36][R6.64], !P0 ;  /* 0x0c400000060a9fae */ /* 0x0001e2000c101d64 */
[----:B------:R-:W-:-:S03]  /*c450*/  ISETP.GE.AND P1, PT, R0, R3, PT ;  /* 0x000000030000720c */ /* 0x000fc60003f26270 */
[----:B------:R-:W-:Y:S04]  /*c460*/  SHFL.IDX PT, R0, R2, 0x1, 0x181f ;  /* 0x00381f0002007f89 */ /* 0x000fe800000e0000 */
[----:B0-----:R-:W0:Y:S06]  /*c470*/  SHFL.IDX PT, R6, R5, 0x1, 0x181f ;  /* 0x00381f0005067f89 */ /* 0x001e2c00000e0000 */
[----:B0-----:R-:W-:-:S05]  /*c480*/  @!P1 LEA R6, P2, R28, R6, 0x1 ;  /* 0x000000061c069211 */ /* 0x001fca00078408ff */
[----:B------:R-:W-:-:S04]  /*c490*/  @!P1 IMAD.X R0, RZ, RZ, R0, P2 ;  /* 0x000000ffff009224 */ /* 0x000fc800010e0600 */
[----:B------:R-:W-:Y:S02]  /*c4a0*/  @!P1 IMAD.MOV.U32 R7, RZ, RZ, R0 ;  /* 0x000000ffff079224 */ /* 0x000fe400078e0000 */
[----:B------:R-:W-:-:S03]  /*c4b0*/  VIADD R0, R17, 0xa0 ;  /* 0x000000a011007836 */ /* 0x000fc60000000000 */
[----:B------:R0:W-:Y:S02]  /*c4c0*/  @!P1 LDGSTS.E.BYPASS.LTC128B.128 [R10+0xcc00], desc[UR36][R6.64], !P0 ;  /* 0x0cc00000060a9fae */ /* 0x0001e4000c101d64 */
[----:B------:R-:W-:Y:S02]  /*c4d0*/  ISETP.GE.AND P2, PT, R0, R3, PT ;  /* 0x000000030000720c */ /* 0x000fe40003f46270 */
[----:B------:R-:W-:Y:S04]  /*c4e0*/  SHFL.IDX PT, R0, R2, 0x2, 0x181f ;  /* 0x00581f0002007f89 */ /* 0x000fe800000e0000 */
[----:B0-----:R-:W0:Y:S07]  /*c4f0*/  SHFL.IDX PT, R6, R5, 0x2, 0x181f ;  /* 0x00581f0005067f89 */ /* 0x001e2e00000e0000 */
[----:B0-----:R-:W-:-:S05]  /*c500*/  @!P2 LEA R6, P1, R28, R6, 0x1 ;  /* 0x000000061c06a211 */ /* 0x001fca00078208ff */
[----:B------:R-:W-:-:S04]  /*c510*/  @!P2 IMAD.X R0, RZ, RZ, R0, P1 ;  /* 0x000000ffff00a224 */ /* 0x000fc800008e0600 */
[----:B------:R-:W-:Y:S02]  /*c520*/  @!P2 IMAD.MOV.U32 R7, RZ, RZ, R0 ;  /* 0x000000ffff07a224 */ /* 0x000fe400078e0000 */
[----:B------:R0:W1:Y:S04]  /*c530*/  SHFL.IDX PT, R0, R2, 0x3, 0x181f ;  /* 0x00781f0002007f89 */ /* 0x00006800000e0000 */
[----:B------:R0:W-:Y:S04]  /*c540*/  @!P2 LDGSTS.E.BYPASS.LTC128B.128 [R10+0xd400], desc[UR36][R6.64], !P0 ;  /* 0x0d400000060aafae */ /* 0x0001e8000c101d64 */
[----:B------:R0:W2:Y:S02]  /*c550*/  SHFL.IDX PT, R2, R5, 0x3, 0x181f ;  /* 0x00781f0005027f89 */ /* 0x0000a400000e0000 */
.L_x_13162:
[----:B------:R-:W-:-:S04]  /*c560*/  IADD3 R17, R17, 0xb0, RZ ;  /* 0x000000b011117810 */ /* 0x000fc80007ffe0ff */
[----:B------:R-:W-:-:S13]  /*c570*/  ISETP.GE.AND P1, PT, R17, R3, PT ;  /* 0x000000031100720c */ /* 0x000fda0003f26270 */
[----:B0-2---:R-:W-:-:S05]  /*c580*/  @!P1 LEA R2, P2, R28, R2, 0x1 ;  /* 0x000000021c029211 */ /* 0x005fca00078408ff */
[----:B-1----:R-:W-:-:S05]  /*c590*/  @!P1 IMAD.X R3, RZ, RZ, R0, P2 ;  /* 0x000000ffff039224 */ /* 0x002fca00010e0600 */
[----:B------:R-:W-:Y:S01]  /*c5a0*/  @!PT LDS RZ, [RZ] ;  /* 0x00000000fffff984 */ /* 0x000fe20000000800 */
[----:B------:R-:W-:Y:S01]  /*c5b0*/  @!PT LDS RZ, [RZ] ;  /* 0x00000000fffff984 */ /* 0x000fe20000000800 */
[----:B------:R-:W-:Y:S01]  /*c5c0*/  @!PT LDS RZ, [RZ] ;  /* 0x00000000fffff984 */ /* 0x000fe20000000800 */
[----:B------:R0:W-:Y:S01]  /*c5d0*/  @!P1 LDGSTS.E.BYPASS.LTC128B.128 [R10+0xdc00], desc[UR36][R2.64], !P0 ;  /* 0x0dc00000020a9fae */ /* 0x0001e2000c101d64 */
[----:B------:R-:W-:Y:S01]  /*c5e0*/  PLOP3.LUT P0, PT, PT, PT, PT, 0x80, 0x0 ;  /* 0x000000000000781c */ /* 0x000fe20003f0f070 */
[----:B------:R-:W-:-:S12]  /*c5f0*/  NOP ;  /* 0x0000000000007918 */ /* 0x000fd80000000000 */
.L_x_13064:
[----:B------:R-:W-:Y:S02]  /*c600*/  PLOP3.LUT P1, PT, P1, P0, PT, 0xa2, 0x0 ;  /* 0x000000000000781c */ /* 0x000fe40000f21472 */
[----:B------:R-:W-:-:S08]  /*c610*/  @P0 R2UR P1, UR4, R22 ;  /* 0x00000000160402ca */ /* 0x000fd00000020000 */
[----:B------:R-:W-:-:S05]  /*c620*/  @P0 PLOP3.LUT P0, PT, P1, PT, PT, 0x80, 0x0 ;  /* 0x000000000000081c */ /* 0x000fca0000f0f070 */
[----:B------:R-:W-:Y:S01]  /*c630*/  @!P1 SYNCS.ARRIVE.TRANS64.RED.A0T1 RZ, [UR4+0x16800], RZ ;  /* 0x016800ffffff99a7 */ /* 0x000fe20008200404 */
[----:B------:R-:W-:Y:S07]  /*c640*/  @!P1 ARRIVES.LDGSTSBAR.64.TRANSCNT [UR4+0x16800] ;  /* 0x01680000ff0099b0 */ /* 0x000fee0008000a84 */
[----:B------:R-:W-:Y:S05]  /*c650*/  @P0 BRA.U.ANY `(.L_x_13064) ;  /* 0xfffffffd00e80947 */ /* 0x000fea000393ffff */
[----:B0-----:R-:W2:Y:S02]  /*c660*/  LDL.LU R2, [R1+0x3c] ;  /* 0x00003c0001027983 */ /* 0x001ea40000300800 */
        /* <DEDUP_REMOVED lines=11> */
.L_x_13163:
[----:B------:R-:W-:Y:S05]  /*c720*/  BSYNC B0 ;  /* 0x0000000000007941 */ /* 0x000fea0003800000 */
.L_x_13065:
[----:B------:R-:W2:Y:S04]  /*c730*/  LDL.LU R3, [R1+0x34] ;  /* 0x0000340001037983 */ /* 0x000ea80000300800 */
[----:B------:R-:W3:Y:S01]  /*c740*/  LDL R2, [R1+0x10] ;  /* 0x0000100001027983 */ /* 0x000ee20000100800 */
[----:B------:R-:W-:Y:S01]  /*c750*/  BSSY B0, `(.L_x_13067) ;  /* 0x0000102000007945 */ /* 0x000fe20003800000 */
[----:B--2---:R-:W-:-:S05]  /*c760*/  VIADD R7, R3, 0xfffffffe ;  /* 0xfffffffe03077836 */ /* 0x004fca0000000000 */
[----:B---3--:R-:W-:-:S13]  /*c770*/  ISETP.GE.AND P0, PT, R7, R2, PT ;  /* 0x000000020700720c */ /* 0x008fda0003f06270 */
[----:B------:R-:W-:Y:S05]  /*c780*/  @!P0 BRA `(.L_x_13068) ;  /* 0x0000000c00f88947 */ /* 0x000fea0003800000 */
[----:B------:R-:W-:Y:S01]  /*c790*/  ULDC UR4, c[0x0][0x2f4] ;  /* 0x0000bd0000047ab9 */ /* 0x000fe20000000800 */
[----:B------:R-:W-:Y:S01]  /*c7a0*/  IMAD.MOV.U32 R6, RZ, RZ, R25 ;  /* 0x000000ffff067224 */ /* 0x000fe200078e0019 */
[----:B------:R-:W-:Y:S01]  /*c7b0*/  ISETP.GE.AND P1, PT, R28, UR4, PT ;  /* 0x000000041c007c0c */ /* 0x000fe2000bf26270 */
[----:B------:R-:W-:Y:S01]  /*c7c0*/  IMAD.MOV.U32 R29, RZ, RZ, R26 ;  /* 0x000000ffff1d7224 */ /* 0x000fe200078e001a */
[----:B------:R-:W-:-:S11]  /*c7d0*/  MOV R17, R27 ;  /* 0x0000001b00117202 */ /* 0x000fd60000000f00 */
.L_x_13081:
[----:B------:R-:W2:Y:S01]  /*c7e0*/  LDL R10, [R1+0x14] ;  /* 0x00001400010a7983 */ /* 0x000ea20000100800 */
[----:B------:R-:W1:Y:S03]  /*c7f0*/  LDC R3, c[0x0][0x430] ;  /* 0x00010c00ff037b82 */ /* 0x000e660000000800 */
[----:B------:R-:W3:Y:S04]  /*c800*/  LDL R9, [R1+0x18] ;  /* 0x0000180001097983 */ /* 0x000ee80000100800 */
[----:B------:R-:W4:Y:S01]  /*c810*/  LDL R5, [R1] ;  /* 0x0000000001057983 */ /* 0x000f220000100800 */
[----:B------:R-:W0:Y:S03]  /*c820*/  S2R R2, SR_TID.X ;  /* 0x0000000000027919 */ /* 0x000e260000002100 */
[----:B------:R-:W5:Y:S01]  /*c830*/  LDL R8, [R1+0x48] ;  /* 0x0000480001087983 */ /* 0x000f620000100800 */
        /* <DEDUP_REMOVED lines=9> */
[----:B------:R-:W-:Y:S01]  /*c8d0*/  ULDC UR4, c[0x0][0x430] ;  /* 0x00010c0000047ab9 */ /* 0x000fe20000000800 */
[----:B--2---:R-:W-:-:S05]  /*c8e0*/  IADD3 R3, R2, R3, R10 ;  /* 0x0000000302037210 */ /* 0x004fca0007ffe00a */
[----:B-1----:R-:W-:-:S04]  /*c8f0*/  @P0 IMAD.HI.U32 R4, R3, R4, RZ ;  /* 0x0000000403040227 */ /* 0x002fc800078e00ff */
[----:B------:R-:W-:Y:S01]  /*c900*/  IMAD.MOV.U32 R2, RZ, RZ, R3 ;  /* 0x000000ffff027224 */ /* 0x000fe200078e0003 */
[----:B0-----:R-:W-:-:S05]  /*c910*/  @P0 SHF.R.U32.HI R2, RZ, R0, R4 ;  /* 0x00000000ff020219 */ /* 0x001fca0000011604 */
[----:B------:R-:W-:-:S04]  /*c920*/  IMAD.MOV R0, RZ, RZ, -R2 ;  /* 0x000000ffff007224 */ /* 0x000fc800078e0a02 */
[----:B------:R-:W-:Y:S01]  /*c930*/  IMAD R0, R0, UR4, R3 ;  /* 0x0000000400007c24 */ /* 0x000fe2000f8e0203 */
[----:B------:R-:W-:Y:S01]  /*c940*/  ULDC.64 UR4, c[0x0][0x428] ;  /* 0x00010a0000047ab9 */ /* 0x000fe20000000a00 */
[----:B------:R-:W-:Y:S01]  /*c950*/  SHF.R.S32.HI R3, RZ, 0x1f, R2 ;  /* 0x0000001fff037819 */ /* 0x000fe20000011402 */
[----:B---3--:R-:W-:-:S04]  /*c960*/  IMAD R4, R9, UR4, RZ ;  /* 0x0000000409047c24 */ /* 0x008fc8000f8e02ff */
[C---:B----4-:R-:W-:Y:S02]  /*c970*/  IMAD R4, R5.reuse, UR5, R4 ;  /* 0x0000000505047c24 */ /* 0x050fe4000f8e0204 */
[----:B------:R-:W-:Y:S01]  /*c980*/  IMAD.WIDE.U32 R2, R5, UR4, R2 ;  /* 0x0000000405027c25 */ /* 0x000fe2000f8e0002 */
        /* <DEDUP_REMOVED lines=15> */
.L_x_13069:
[----:B------:R-:W-:Y:S01]  /*ca80*/  IMAD R5, R25, 0x8, R22 ;  /* 0x0000000819057824 */ /* 0x000fe200078e0216 */
[----:B------:R-:W-:Y:S01]  /*ca90*/  SHF.L.U32 R2, R27, 0x1f, RZ ;  /* 0x0000001f1b027819 */ /* 0x000fe200000006ff */
[----:B------:R-:W-:Y:S03]  /*caa0*/  BSSY B1, `(.L_x_13070) ;  /* 0x0000003000017945 */ /* 0x000fe60003800000 */
[----:B------:R-:W0:Y:S02]  /*cab0*/  SYNCS.PHASECHK.TRANS64.TRYWAIT P0, [R5+URZ+0x16840], R2 ;  /* 0x01684002050075a7 */ /* 0x000e24000800017f */
[----:B0-----:R-:W-:Y:S05]  /*cac0*/  @!P0 BRA `(.L_x_13071) ;  /* 0x0000004000608947 */ /* 0x001fea0003800000 */
.L_x_13164:
[----:B------:R-:W-:Y:S05]  /*cad0*/  BSYNC B1 ;  /* 0x0000000000017941 */ /* 0x000fea0003800000 */
.L_x_13070:
[----:B------:R-:W2:Y:S01]  /*cae0*/  LDL R3, [R1+0x4] ;  /* 0x0000040001037983 */ /* 0x000ea20000100800 */
[----:B------:R-:W-:Y:S01]  /*caf0*/  SHF.R.S32.HI R20, RZ, 0x1f, R0 ;  /* 0x0000001fff147819 */ /* 0x000fe20000011400 */
[----:B------:R-:W-:Y:S01]  /*cb00*/  ULDC.64 UR4, c[0x0][0x300] ;  /* 0x0000c00000047ab9 */ /* 0x000fe20000000a00 */
[----:B------:R-:W-:Y:S01]  /*cb10*/  ULDC.64 UR6, c[0x0][0x2e8] ;  /* 0x0000ba0000067ab9 */ /* 0x000fe20000000a00 */
[----:B------:R-:W1:Y:S02]  /*cb20*/  S2R R8, SR_TID.X ;  /* 0x0000000000087919 */ /* 0x000e640000002100 */
[----:B------:R-:W-:-:S04]  /*cb30*/  IMAD R7, R20, UR4, RZ ;  /* 0x0000000414077c24 */ /* 0x000fc8000f8e02ff */
[----:B------:R-:W-:Y:S02]  /*cb40*/  IMAD R7, R0, UR5, R7 ;  /* 0x0000000500077c24 */ /* 0x000fe4000f8e0207 */
[C---:B-1----:R-:W-:Y:S01]  /*cb50*/  IMAD.SHL.U32 R9, R8.reuse, 0x8, RZ ;  /* 0x0000000808097824 */ /* 0x042fe200078e00ff */
[----:B------:R-:W-:-:S04]  /*cb60*/  SHF.L.U32 R11, R8, 0x3, RZ ;  /* 0x00000003080b7819 */ /* 0x000fc800000006ff */
[----:B------:R-:W-:-:S04]  /*cb70*/  LOP3.LUT R9, R9, 0x1f8, RZ, 0xc0, !PT ;  /* 0x000001f809097812 */ /* 0x000fc800078ec0ff */
[----:B------:R-:W-:-:S04]  /*cb80*/  LOP3.LUT R9, R9, 0x38, R8, 0x78, !PT ;  /* 0x0000003809097812 */ /* 0x000fc800078e7808 */
[----:B------:R-:W-:-:S05]  /*cb90*/  LOP3.LUT R9, R9, 0x200, R11, 0xf8, !PT ;  /* 0x0000020009097812 */ /* 0x000fca00078ef80b */
[----:B------:R-:W-:Y:S01]  /*cba0*/  IMAD R9, R25, 0x2000, R9 ;  /* 0x0000200019097824 */ /* 0x000fe200078e0209 */
[----:B--2---:R-:W-:Y:S01]  /*cbb0*/  LOP3.LUT P2, RZ, R3, 0x1, RZ, 0xc0, !PT ;  /* 0x0000000103ff7812 */ /* 0x004fe2000784c0ff */
        /* <DEDUP_REMOVED lines=48> */
[----:B------:R-:W1:Y:S04]  /*cec0*/  SHFL.IDX PT, R3, R10, 0x6, 0x181f ;  /* 0x00d81f000a037f89 */ /* 0x000e6800000e0000 */
[----:B------:R-:W2:Y:S01]  /*ced0*/  SHFL.IDX PT, R10, R10, 0x7, 0x181f ;  /* 0x00f81f000a0a7f89 */ /* 0x000ea200000e0000 */
[----:B0-----:R-:W-:-:S05]  /*cee0*/  IADD3 R2, P0, R2, R7, RZ ;  /* 0x0000000702027210 */ /* 0x001fca0007f1e0ff */
[----:B-1----:R-:W-:-:S05]  /*cef0*/  IMAD.X R3, RZ, RZ, R3, P0 ;  /* 0x000000ffff037224 */ /* 0x002fca00000e0603 */
[----:B------:R0:W-:Y:S04]  /*cf00*/  LDGSTS.E.BYPASS.LTC128B.128 [R9+0x11400], desc[UR36][R2.64], !P2 ;  /* 0x1140000002097fae */ /* 0x0001e8000d101d64 */
[----:B0-2---:R0:W1:Y:S02]  /*cf10*/  SHFL.IDX PT, R2, R8, 0x7, 0x181f ;  /* 0x00f81f0008027f89 */ /* 0x00506400000e0000 */
.L_x_13182:
[----:B-1----:R-:W-:-:S04]  /*cf20*/  IADD3 R2, P0, R2, R7, RZ ;  /* 0x0000000702027210 */ /* 0x002fc80007f1e0ff */
[----:B------:R-:W-:Y:S02]  /*cf30*/  IADD3.X R3, RZ, R10, RZ, P0, !PT ;  /* 0x0000000aff037210 */ /* 0x000fe400007fe4ff */
[----:B------:R-:W-:-:S03]  /*cf40*/  PLOP3.LUT P0, PT, PT, PT, PT, 0x80, 0x0 ;  /* 0x000000000000781c */ /* 0x000fc60003f0f070 */
[----:B------:R-:W-:Y:S01]  /*cf50*/  @!PT LDS RZ, [RZ] ;  /* 0x00000000fffff984 */ /* 0x000fe20000000800 */
[----:B------:R-:W-:Y:S01]  /*cf60*/  @!PT LDS RZ, [RZ] ;  /* 0x00000000fffff984 */ /* 0x000fe20000000800 */
[----:B------:R-:W-:Y:S01]  /*cf70*/  @!PT LDS RZ, [RZ] ;  /* 0x00000000fffff984 */ /* 0x000fe20000000800 */
[----:B------:R1:W-:Y:S01]  /*cf80*/  LDGSTS.E.BYPASS.LTC128B.128 [R9+0x11c00], desc[UR36][R2.64], !P2 ;  /* 0x11c0000002097fae */ /* 0x0003e2000d101d64 */
[----:B------:R-:W-:-:S09]  /*cf90*/  NOP ;  /* 0x0000000000007918 */ /* 0x000fd20000000000 */
.L_x_13073:
        /* <DEDUP_REMOVED lines=11> */
.L_x_13074:
[----:B------:R1:W-:Y:S01]  /*d050*/  SYNCS.ARRIVE.TRANS64.A1T0 RZ, [R5+URZ+0x16830], RZ ;  /* 0x016830ff05ff79a7 */ /* 0x0003e2000810003f */
[----:B------:R-:W-:Y:S05]  /*d060*/  @!P3 BRA `(.L_x_13075) ;  /* 0x000000000004b947 */ /* 0x000fea0003800000 */
[----:B------:R-:W-:Y:S01]  /*d070*/  BPT.TRAP 0x1 ;  /* 0x000000040000795c */ /* 0x000fe20000300000 */
.L_x_13075:
[----:B------:R-:W-:Y:S01]  /*d080*/  SHF.L.U32 R2, R17, 0x1f, RZ ;  /* 0x0000001f11027819 */ /* 0x000fe200000006ff */
[----:B-1----:R-:W-:Y:S01]  /*d090*/  IMAD R5, R6, 0x8, R22 ;  /* 0x0000000806057824 */ /* 0x002fe200078e0216 */
[----:B------:R-:W-:Y:S03]  /*d0a0*/  BSSY B1, `(.L_x_13076) ;  /* 0x0000003000017945 */ /* 0x000fe60003800000 */
[----:B------:R-:W1:Y:S02]  /*d0b0*/  SYNCS.PHASECHK.TRANS64.TRYWAIT P0, [R5+URZ+0x16860], R2 ;  /* 0x01686002050075a7 */ /* 0x000e64000800017f */
[----:B-1----:R-:W-:Y:S05]  /*d0c0*/  @!P0 BRA `(.L_x_13077) ;  /* 0x0000004400248947 */ /* 0x002fea0003800000 */
.L_x_13183:
[----:B------:R-:W-:Y:S05]  /*d0d0*/  BSYNC B1 ;  /* 0x0000000000017941 */ /* 0x000fea0003800000 */
.L_x_13076:
[----:B0-----:R-:W2:Y:S01]  /*d0e0*/  LDL R8, [R1+0xc] ;  /* 0x00000c0001087983 */ /* 0x001ea20000100800 */
        /* <DEDUP_REMOVED lines=14> */
[----:B------:R-:W-:Y:S01]  /*d1d0*/  ISETP.LT.OR P0, PT, R8, 0x1, P1 ;  /* 0x000000010800780c */ /* 0x000fe20000f01670 */
[----:B------:R-:W-:Y:S02]  /*d1e0*/  IMAD R6, R6, 0x2, R22 ;  /* 0x0000000206067824 */ /* 0x000fe400078e0216 */
[----:B------:R-:W1:Y:S01]  /*d1f0*/  SHFL.IDX PT, R3, R23, RZ, 0x181f ;  /* 0x00181fff17037589 */ /* 0x000e6200000e0000 */
[----:B0-----:R-:W-:-:S04]  /*d200*/  IADD3 R2, P2, R2, R7, RZ ;  /* 0x0000000702027210 */ /* 0x001fc80007f5e0ff */
[----:B-1----:R-:W-:-:S05]  /*d210*/  IADD3.X R3, RZ, R3, RZ, P2, !PT ;  /* 0x00000003ff037210 */ /* 0x002fca00017fe4ff */
[----:B------:R-:W-:Y:S01]  /*d220*/  @!PT LDS RZ, [RZ] ;  /* 0x00000000fffff984 */ /* 0x000fe20000000800 */
[----:B------:R0:W-:Y:S01]  /*d230*/  LDGSTS.E.BYPASS.LTC128B.128 [R6+0x400], desc[UR36][R2.64], !P0 ;  /* 0x0040000002067fae */ /* 0x0001e2000c101d64 */
[----:B------:R-:W-:-:S03]  /*d240*/  ISETP.LT.OR P0, PT, R8, 0x11, P1 ;  /* 0x000000110800780c */ /* 0x000fc60000f01670 */
[----:B0-----:R-:W0:Y:S04]  /*d250*/  SHFL.IDX PT, R2, R18, 0x1, 0x181f ;  /* 0x00381f0012027f89 */ /* 0x001e2800000e0000 */
[----:B------:R-:W1:Y:S01]  /*d260*/  SHFL.IDX PT, R3, R23, 0x1, 0x181f ;  /* 0x00381f0017037f89 */ /* 0x000e6200000e0000 */
[----:B0-----:R-:W-:-:S05]  /*d270*/  IADD3 R2, P2, R2, R7, RZ ;  /* 0x0000000702027210 */ /* 0x001fca0007f5e0ff */
[----:B-1----:R-:W-:-:S05]  /*d280*/  IMAD.X R3, RZ, RZ, R3, P2 ;  /* 0x000000ffff037224 */ /* 0x002fca00010e0603 */
        /* <DEDUP_REMOVED lines=22> */
[----:B0-----:R-:W-:-:S04]  /*d3f0*/  IADD3 R2, P2, R2, R7, RZ ;  /* 0x0000000702027210 */ /* 0x001fc80007f5e0ff */
[----:B-1----:R-:W-:-:S05]  /*d400*/  IADD3.X R3, RZ, R3, RZ, P2, !PT ;  /* 0x00000003ff037210 */ /* 0x002fca00017fe4ff */
[----:B------:R0:W-:Y:S01]  /*d410*/  LDGSTS.E.BYPASS.LTC128B.128 [R6+0x2c00], desc[UR36][R2.64], !P0 ;  /* 0x02c0000002067fae */ /* 0x0001e2000c101d64 */
[----:B------:R-:W-:-:S03]  /*d420*/  ISETP.LT.OR P0, PT, R8, 0x61, P1 ;  /* 0x000000610800780c */ /* 0x000fc60000f01670 */
[----:B0-----:R-:W0:Y:S04]  /*d430*/  SHFL.IDX PT, R2, R18, 0x6, 0x181f ;  /* 0x00d81f0012027f89 */ /* 0x001e2800000e0000 */
[----:B------:R-:W1:Y:S04]  /*d440*/  SHFL.IDX PT, R3, R23, 0x6, 0x181f ;  /* 0x00d81f0017037f89 */ /* 0x000e6800000e0000 */
[----:B------:R-:W2:Y:S01]  /*d450*/  SHFL.IDX PT, R23, R23, 0x7, 0x181f ;  /* 0x00f81f0017177f89 */ /* 0x000ea200000e0000 */
[----:B0-----:R-:W-:-:S05]  /*d460*/  IADD3 R2, P2, R2, R7, RZ ;  /* 0x0000000702027210 */ /* 0x001fca0007f5e0ff */
[----:B-1----:R-:W-:-:S05]  /*d470*/  IMAD.X R3, RZ, RZ, R3, P2 ;  /* 0x000000ffff037224 */ /* 0x002fca00010e0603 */
[----:B------:R0:W-:Y:S04]  /*d480*/  LDGSTS.E.BYPASS.LTC128B.128 [R6+0x3400], desc[UR36][R2.64], !P0 ;  /* 0x0340000002067fae */ /* 0x0001e8000c101d64 */
[----:B0-2---:R0:W1:Y:S02]  /*d490*/  SHFL.IDX PT, R2, R18, 0x7, 0x181f ;  /* 0x00f81f0012027f89 */ /* 0x00506400000e0000 */
.L_x_13201:
[----:B------:R-:W-:Y:S01]  /*d4a0*/  ISETP.LT.OR P0, PT, R8, 0x71, P1 ;  /* 0x000000710800780c */ /* 0x000fe20000f01670 */
[----:B------:R-:W-:Y:S01]  /*d4b0*/  ULDC.64 UR4, c[0x0][0x328] ;  /* 0x0000ca0000047ab9 */ /* 0x000fe20000000a00 */
[----:B-1----:R-:W-:Y:S01]  /*d4c0*/  IADD3 R2, P2, R2, R7, RZ ;  /* 0x0000000702027210 */ /* 0x002fe20007f5e0ff */
[----:B------:R-:W-:-:S04]  /*d4d0*/  ULDC.64 UR6, c[0x0][0x318] ;  /* 0x0000c60000067ab9 */ /* 0x000fc80000000a00 */
[----:B------:R-:W-:-:S06]  /*d4e0*/  IMAD.X R3, RZ, RZ, R23, P2 ;  /* 0x000000ffff037224 */ /* 0x000fcc00010e0617 */
[----:B------:R-:W-:Y:S01]  /*d4f0*/  @!PT LDS RZ, [RZ] ;  /* 0x00000000fffff984 */ /* 0x000fe20000000800 */
[----:B------:R-:W-:Y:S01]  /*d500*/  @!PT LDS RZ, [RZ] ;  /* 0x00000000fffff984 */ /* 0x000fe20000000800 */
[----:B------:R-:W-:Y:S01]  /*d510*/  @!PT LDS RZ, [RZ] ;  /* 0x00000000fffff984 */ /* 0x000fe20000000800 */
[----:B------:R1:W-:Y:S01]  /*d520*/  LDGSTS.E.BYPASS.LTC128B.128 [R6+0x3c00], desc[UR36][R2.64], !P0 ;  /* 0x03c0000002067fae */ /* 0x0003e2000c101d64 */
[----:B------:R-:W-:Y:S01]  /*d530*/  PLOP3.LUT P0, PT, PT, PT, PT, 0x80, 0x0 ;  /* 0x000000000000781c */ /* 0x000fe20003f0f070 */
[----:B-1----:R-:W-:Y:S02]  /*d540*/  IMAD R6, R20, UR4, RZ ;  /* 0x0000000414067c24 */ /* 0x002fe4000f8e02ff */
[----:B------:R-:W-:-:S04]  /*d550*/  IMAD.WIDE.U32 R2, R0, UR4, RZ ;  /* 0x0000000400027c25 */ /* 0x000fc8000f8e00ff */
[----:B------:R-:W-:Y:S01]  /*d560*/  IMAD R6, R0, UR5, R6 ;  /* 0x0000000500067c24 */ /* 0x000fe2000f8e0206 */
[----:B------:R-:W-:Y:S01]  /*d570*/  ULDC.64 UR4, c[0x0][0x338] ;  /* 0x0000ce0000047ab9 */ /* 0x000fe20000000a00 */
[----:B------:R-:W-:Y:S02]  /*d580*/  NOP ;  /* 0x0000000000007918 */ /* 0x000fe40000000000 */
[----:B------:R-:W-:Y:S02]  /*d590*/  IMAD.IADD R3, R3, 0x1, R6 ;  /* 0x0000000103037824 */ /* 0x000fe400078e0206 */
[----:B------:R-:W-:-:S04]  /*d5a0*/  IMAD.WIDE.U32 R2, R4, UR4, R2 ;  /* 0x0000000404027c25 */ /* 0x000fc8000f8e0002 */
[----:B------:R-:W-:-:S04]  /*d5b0*/  IMAD R0, R21, UR4, RZ ;  /* 0x0000000415007c24 */ /* 0x000fc8000f8e02ff */
[----:B------:R-:W-:Y:S01]  /*d5c0*/  IMAD R0, R4, UR5, R0 ;  /* 0x0000000504007c24 */ /* 0x000fe2000f8e0200 */
[----:B------:R-:W-:-:S03]  /*d5d0*/  ULDC.64 UR4, c[0x0][0x330] ;  /* 0x0000cc0000047ab9 */ /* 0x000fc60000000a00 */
[----:B------:R-:W-:Y:S02]  /*d5e0*/  IMAD.IADD R3, R3, 0x1, R0 ;  /* 0x0000000103037824 */ /* 0x000fe400078e0200 */
[----:B------:R-:W-:-:S04]  /*d5f0*/  IMAD.WIDE.U32 R2, R24, UR4, R2 ;  /* 0x0000000418027c25 */ /* 0x000fc8000f8e0002 */
[----:B------:R-:W-:Y:S01]  /*d600*/  IMAD R0, R24, UR5, R3 ;  /* 0x0000000518007c24 */ /* 0x000fe2000f8e0203 */
[----:B0-----:R-:W-:-:S04]  /*d610*/  LEA R18, P2, R2, UR6, 0x1 ;  /* 0x0000000602127c11 */ /* 0x001fc8000f8408ff */
[----:B------:R-:W-:-:S09]  /*d620*/  LEA.HI.X R0, R2, UR7, R0, 0x1, P2 ;  /* 0x0000000702007c11 */ /* 0x000fd200090f0c00 */
.L_x_13079:
        /* <DEDUP_REMOVED lines=12> */
.L_x_13080:
[----:B------:R-:W2:Y:S01]  /*d6f0*/  LDL R0, [R1+0x10] ;  /* 0x0000100001007983 */ /* 0x000ea20000100800 */
[----:B------:R1:W-:Y:S01]  /*d700*/  SYNCS.ARRIVE.TRANS64.A1T0 RZ, [R5+URZ+0x16850], RZ ;  /* 0x016850ff05ff79a7 */ /* 0x0003e2000810003f */
[C---:B------:R-:W-:Y:S01]  /*d710*/  IADD3 R7, R26.reuse, -0x1, RZ ;  /* 0xffffffff1a077810 */ /* 0x040fe20007ffe0ff */
[----:B------:R-:W-:Y:S02]  /*d720*/  IMAD.MOV.U32 R6, RZ, RZ, R25 ;  /* 0x000000ffff067224 */ /* 0x000fe400078e0019 */
[----:B------:R-:W-:Y:S02]  /*d730*/  IMAD.MOV.U32 R17, RZ, RZ, R27 ;  /* 0x000000ffff117224 */ /* 0x000fe400078e001b */
[----:B------:R-:W-:Y:S01]  /*d740*/  IMAD.MOV.U32 R29, RZ, RZ, R26 ;  /* 0x000000ffff1d7224 */ /* 0x000fe200078e001a */
[----:B--2---:R-:W-:-:S13]  /*d750*/  ISETP.GT.AND P0, PT, R26, R0, PT ;  /* 0x000000001a00720c */ /* 0x004fda0003f04270 */
[----:B-1----:R-:W-:Y:S05]  /*d760*/  @P0 BRA `(.L_x_13081) ;  /* 0xfffffff0001c0947 */ /* 0x002fea000383ffff */
.L_x_13068:
[----:B------:R-:W-:Y:S05]  /*d770*/  BSYNC B0 ;  /* 0x0000000000007941 */ /* 0x000fea0003800000 */
.L_x_13067:
        /* <DEDUP_REMOVED lines=17> */
.L_x_13083:
[----:B------:R-:W-:Y:S05]  /*d890*/  BSYNC B0 ;  /* 0x0000000000007941 */ /* 0x000fea0003800000 */
.L_x_13082:
[----:B------:R-:W2:Y:S02]  /*d8a0*/  LDL R0, [R1+0x48] ;  /* 0x0000480001007983 */ /* 0x000ea40000100800 */
[----:B--2---:R-:W-:-:S13]  /*d8b0*/  ISETP.NE.AND P0, PT, R0, 0x3, PT ;  /* 0x000000030000780c */ /* 0x004fda0003f05270 */
[----:B------:R-:W-:Y:S05]  /*d8c0*/  @!P0 BRA `(.L_x_13084) ;  /* 0x0000000000048947 */ /* 0x000fea0003800000 */
[----:B------:R-:W-:Y:S01]  /*d8d0*/  BPT.TRAP 0x1 ;  /* 0x000000040000795c */ /* 0x000fe20000300000 */
.L_x_13084:
[----:B------:R-:W2:Y:S01]  /*d8e0*/  LDL.LU R2, [R1+0xc] ;  /* 0x00000c0001027983 */ /* 0x000ea20000300800 */
[----:B------:R-:W-:Y:S01]  /*d8f0*/  IMAD R0, R25, 0x8, R22 ;  /* 0x0000000819007824 */ /* 0x000fe200078e0216 */
[----:B------:R-:W-:Y:S01]  /*d900*/  SHF.L.U32 R3, R27, 0x1f, RZ ;  /* 0x0000001f1b037819 */ /* 0x000fe200000006ff */
[----:B------:R-:W-:Y:S03]  /*d910*/  BSSY B0, `(.L_x_13085) ;  /* 0x0000004000007945 */ /* 0x000fe60003800000 */
[----:B------:R-:W0:Y:S01]  /*d920*/  SYNCS.PHASECHK.TRANS64.TRYWAIT P0, [R0+URZ+0x16860], R3 ;  /* 0x01686003000075a7 */ /* 0x000e22000800017f */
[----:B--2---:R-:W-:Y:S01]  /*d930*/  IMAD R6, R26, -0x80, R2 ;  /* 0xffffff801a067824 */ /* 0x004fe200078e0202 */
[----:B0-----:R-:W-:Y:S06]  /*d940*/  @!P0 BRA `(.L_x_13086) ;  /* 0x0000004400608947 */ /* 0x001fec0003800000 */
.L_x_13202:
[----:B------:R-:W-:Y:S05]  /*d950*/  BSYNC B0 ;  /* 0x0000000000007941 */ /* 0x000fea0003800000 */
.L_x_13085:
[----:B------:R-:W1:Y:S01]  /*d960*/  S2R R2, SR_TID.X ;  /* 0x0000000000027919 */ /* 0x000e620000002100 */
[----:B------:R-:W-:Y:S01]  /*d970*/  UMOV UR4, 0xffffffff ;  /* 0xffffffff00047882 */ /* 0x000fe20000000000 */
[----:B------:R-:W2:Y:S01]  /*d980*/  S2R R7, SR_TID.X ;  /* 0x0000000000077919 */ /* 0x000ea20000002100 */
[----:B-1----:R-:W-:Y:S02]  /*d990*/  LOP3.LUT R5, R2, 0x7f, RZ, 0xc0, !PT ;  /* 0x0000007f02057812 */ /* 0x002fe400078ec0ff */
        /* <DEDUP_REMOVED lines=9> */
[----:B------:R-:W1:Y:S01]  /*da30*/  SHFL.IDX PT, R14, R18, RZ, 0x181f ;  /* 0x00181fff120e7589 */ /* 0x000e6200000e0000 */
[----:B------:R-:W-:Y:S01]  /*da40*/  ULDC UR4, c[0x0][0x2f4] ;  /* 0x0000bd0000047ab9 */ /* 0x000fe20000000800 */
[C---:B------:R-:W-:Y:S01]  /*da50*/  IMAD.SHL.U32 R5, R28.reuse, 0x2, RZ ;  /* 0x000000021c057824 */ /* 0x040fe200078e00ff */
[----:B------:R-:W-:Y:S01]  /*da60*/  ISETP.GE.AND P0, PT, R28, UR4, PT ;  /* 0x000000041c007c0c */ /* 0x000fe2000bf06270 */
[----:B0-----:R-:W0:Y:S01]  /*da70*/  SHFL.IDX PT, R3, R23, RZ, 0x181f ;  /* 0x00181fff17037589 */ /* 0x001e2200000e0000 */
[----:B------:R-:W-:Y:S02]  /*da80*/  IMAD R4, R4, 0x2, R22 ;  /* 0x0000000204047824 */ /* 0x000fe400078e0216 */
[----:B------:R-:W-:Y:S02]  /*da90*/  ISETP.LT.OR P1, PT, R6, 0x1, P0 ;  /* 0x000000010600780c */ /* 0x000fe40000721670 */
[----:B-1----:R-:W-:Y:S02]  /*daa0*/  IADD3 R2, P2, R14, R5, RZ ;  /* 0x000000050e027210 */ /* 0x002fe40007f5e0ff */
[----:B------:R-:W1:Y:S03]  /*dab0*/  SHFL.IDX PT, R14, R18, 0x1, 0x181f ;  /* 0x00381f00120e7f89 */ /* 0x000e6600000e0000 */
[----:B0-----:R-:W-:-:S06]  /*dac0*/  IMAD.X R3, RZ, RZ, R3, P2 ;  /* 0x000000ffff037224 */ /* 0x001fcc00010e0603 */
[----:B------:R0:W-:Y:S01]  /*dad0*/  LDGSTS.E.BYPASS.LTC128B.128 [R4+0x400], desc[UR36][R2.64], !P1 ;  /* 0x0040000002047fae */ /* 0x0001e2000c901d64 */
[----:B------:R-:W-:-:S03]  /*dae0*/  ISETP.LT.OR P1, PT, R6, 0x11, P0 ;  /* 0x000000110600780c */ /* 0x000fc60000721670 */
[----:B0-----:R-:W0:Y:S01]  /*daf0*/  SHFL.IDX PT, R3, R23, 0x1, 0x181f ;  /* 0x00381f0017037f89 */ /* 0x001e2200000e0000 */
[----:B-1----:R-:W-:-:S03]  /*db00*/  IADD3 R2, P2, R14, R5, RZ ;  /* 0x000000050e027210 */ /* 0x002fc60007f5e0ff */
[----:B------:R-:W1:Y:S01]  /*db10*/  SHFL.IDX PT, R14, R18, 0x2, 0x181f ;  /* 0x00581f00120e7f89 */ /* 0x000e6200000e0000 */
[----:B0-----:R-:W-:-:S05]  /*db20*/  IADD3.X R3, RZ, R3, RZ, P2, !PT ;  /* 0x00000003ff037210 */ /* 0x001fca00017fe4ff */
[----:B------:R0:W-:Y:S01]  /*db30*/  LDGSTS.E.BYPASS.LTC128B.128 [R4+0xc00], desc[UR36][R2.64], !P1 ;  /* 0x00c0000002047fae */ /* 0x0001e2000c901d64 */
[----:B------:R-:W-:-:S03]  /*db40*/  ISETP.LT.OR P1, PT, R6, 0x21, P0 ;  /* 0x000000210600780c */ /* 0x000fc60000721670 */
[----:B0-----:R-:W0:Y:S01]  /*db50*/  SHFL.IDX PT, R3, R23, 0x2, 0x181f ;  /* 0x00581f0017037f89 */ /* 0x001e2200000e0000 */
[----:B-1----:R-:W-:-:S03]  /*db60*/  IADD3 R2, P2, R14, R5, RZ ;  /* 0x000000050e027210 */ /* 0x002fc60007f5e0ff */
[----:B------:R-:W1:Y:S02]  /*db70*/  SHFL.IDX PT, R14, R18, 0x3, 0x181f ;  /* 0x00781f00120e7f89 */ /* 0x000e6400000e0000 */
[----:B0-----:R-:W-:-:S05]  /*db80*/  IMAD.X R3, RZ, RZ, R3, P2 ;  /* 0x000000ffff037224 */ /* 0x001fca00010e0603 */
        /* <DEDUP_REMOVED lines=22> */
[----:B------:R-:W1:Y:S04]  /*dcf0*/  SHFL.IDX PT, R23, R23, 0x7, 0x181f ;  /* 0x00f81f0017177f89 */ /* 0x000e6800000e0000 */
[----:B------:R2:W3:Y:S01]  /*dd00*/  SHFL.IDX PT, R14, R18, 0x7, 0x181f ;  /* 0x00f81f00120e7f89 */ /* 0x0004e200000e0000 */
[----:B0-----:R-:W-:-:S05]  /*dd10*/  IMAD.X R3, RZ, RZ, R3, P2 ;  /* 0x000000ffff037224 */ /* 0x001fca00010e0603 */
[----:B-1----:R2:W-:Y:S02]  /*dd20*/  LDGSTS.E.BYPASS.LTC128B.128 [R4+0x3400], desc[UR36][R2.64], !P1 ;  /* 0x0340000002047fae */ /* 0x0025e4000c901d64 */
.L_x_13220:
[----:B------:R-:W-:Y:S02]  /*dd30*/  ISETP.LT.OR P0, PT, R6, 0x71, P0 ;  /* 0x000000710600780c */ /* 0x000fe40000701670 */
[----:B--23--:R-:W-:-:S04]  /*dd40*/  IADD3 R2, P1, R14, R5, RZ ;  /* 0x000000050e027210 */ /* 0x00cfc80007f3e0ff */
[----:B------:R-:W-:-:S07]  /*dd50*/  IADD3.X R3, RZ, R23, RZ, P1, !PT ;  /* 0x00000017ff037210 */ /* 0x000fce0000ffe4ff */
[----:B------:R-:W-:Y:S01]  /*dd60*/  @!PT LDS RZ, [RZ] ;  /* 0x00000000fffff984 */ /* 0x000fe20000000800 */
[----:B------:R-:W-:Y:S01]  /*dd70*/  @!PT LDS RZ, [RZ] ;  /* 0x00000000fffff984 */ /* 0x000fe20000000800 */
[----:B------:R-:W-:Y:S01]  /*dd80*/  @!PT LDS RZ, [RZ] ;  /* 0x00000000fffff984 */ /* 0x000fe20000000800 */
[----:B------:R0:W-:Y:S01]  /*dd90*/  LDGSTS.E.BYPASS.LTC128B.128 [R4+0x3c00], desc[UR36][R2.64], !P0 ;  /* 0x03c0000002047fae */ /* 0x0001e2000c101d64 */
[----:B------:R-:W-:Y:S01]  /*dda0*/  PLOP3.LUT P0, PT, PT, PT, PT, 0x80, 0x0 ;  /* 0x000000000000781c */ /* 0x000fe20003f0f070 */
[----:B------:R-:W-:-:S12]  /*ddb0*/  NOP ;  /* 0x0000000000007918 */ /* 0x000fd80000000000 */
.L_x_13088:
        /* <DEDUP_REMOVED lines=11> */
.L_x_13089:
[----:B------:R-:W-:Y:S01]  /*de70*/  VIADD R25, R25, 0x1 ;  /* 0x0000000119197836 */ /* 0x000fe20000000000 */
[----:B------:R0:W-:Y:S04]  /*de80*/  SYNCS.ARRIVE.TRANS64.A1T0 RZ, [R0+URZ+0x16850], RZ ;  /* 0x016850ff00ff79a7 */ /* 0x0001e8000810003f */
[----:B------:R-:W-:-:S04]  /*de90*/  ISETP.NE.AND P0, PT, R25, 0x2, PT ;  /* 0x000000021900780c */ /* 0x000fc80003f05270 */
[----:B0-----:R-:W-:Y:S02]  /*dea0*/  SEL R0, RZ, 0x1, P0 ;  /* 0x00000001ff007807 */ /* 0x001fe40000000000 */
[----:B------:R-:W-:Y:S02]  /*deb0*/  SEL R25, R25, RZ, P0 ;  /* 0x000000ff19197207 */ /* 0x000fe40000000000 */
[----:B------:R-:W-:-:S07]  /*dec0*/  LOP3.LUT R27, R27, R0, RZ, 0x3c, !PT ;  /* 0x000000001b1b7212 */ /* 0x000fce00078e3cff */
.L_x_13048:
[----:B------:R-:W-:Y:S05]  /*ded0*/  BSYNC B7 ;  /* 0x0000000000077941 */ /* 0x000fea0003800000 */
.L_x_13046:
[----:B------:R-:W2:Y:S02]  /*dee0*/  LDL R0, [R1+0x4] ;  /* 0x0000040001007983 */ /* 0x000ea40000100800 */
        /* <DEDUP_REMOVED lines=11> */
.L_x_13090:
        /* <DEDUP_REMOVED lines=20> */
[----:B------:R0:W-:Y:S01]  /*e0e0*/  SHFL.IDX PT, R6, R16, 0x1, 0x1f ;  /* 0x00201f0010067f89 */ /* 0x0001e200000e0000 */
[----:B------:R-:W-:Y:S01]  /*e0f0*/  ISETP.GE.U32.AND P5, PT, R9, 0x10, PT ;  /* 0x000000100900780c */ /* 0x000fe20003fa6070 */
        /* <DEDUP_REMOVED lines=21> */
.L_x_13230:
[----:B------:R-:W-:Y:S02]  /*e250*/  ULDC UR4, c[0x0][0xc38] ;  /* 0x00030e0000047ab9 */ /* 0x000fe40000000800 */
[----:B------:R-:W-:-:S04]  /*e260*/  IMAD.U32 R2, RZ, RZ, UR4 ;  /* 0x00000004ff027e24 */ /* 0x000fc8000f8e00ff */
[----:B-1----:R-:W-:-:S04]  /*e270*/  IMAD R5, R14, R2, RZ ;  /* 0x000000020e057224 */ /* 0x002fc800078e02ff */
[----:B------:R-:W-:-:S05]  /*e280*/  IMAD.IADD R6, R6, 0x1, R5 ;  /* 0x0000000106067824 */ /* 0x000fca00078e0205 */
[----:B------:R-:W-:-:S13]  /*e290*/  ISETP.GT.AND P6, PT, R6, R0, PT ;  /* 0x000000000600720c */ /* 0x000fda0003fc4270 */
[----:B------:R-:W-:Y:S05]  /*e2a0*/  @P6 BRA `(.L_x_13093) ;  /* 0x0000000000a46947 */ /* 0x000fea0003800000 */
.L_x_13096:
[----:B------:R-:W1:Y:S01]  /*e2b0*/  LDC R2, c[0x0][0xc3c] ;  /* 0x00030f00ff027b82 */ /* 0x000e620000000800 */
[----:B------:R-:W-:-:S05]  /*e2c0*/  VIADD R19, R19, 0x1f ;  /* 0x0000001f13137836 */ /* 0x000fca0000000000 */
[----:B-1----:R-:W-:-:S13]  /*e2d0*/  ISETP.GE.AND P6, PT, R19, R2, PT ;  /* 0x000000021300720c */ /* 0x002fda0003fc6270 */
[----:B------:R-:W-:Y:S05]  /*e2e0*/  @P6 BRA `(.L_x_13094) ;  /* 0x0000000400b86947 */ /* 0x000fea0003800000 */
[----:B0-----:R-:W0:Y:S01]  /*e2f0*/  S2R R3, SR_TID.X ;  /* 0x0000000000037919 */ /* 0x001e220000002100 */
[----:B------:R-:W-:Y:S02]  /*e300*/  MOV R7, RZ ;  /* 0x000000ff00077202 */ /* 0x000fe40000000f00 */
        /* <DEDUP_REMOVED lines=29> */
.L_x_13238:
[----:B------:R-:W-:Y:S02]  /*e4e0*/  ULDC UR4, c[0x0][0xc38] ;  /* 0x00030e0000047ab9 */ /* 0x000fe40000000800 */
[----:B------:R-:W-:-:S04]  /*e4f0*/  IMAD.U32 R2, RZ, RZ, UR4 ;  /* 0x00000004ff027e24 */ /* 0x000fc8000f8e00ff */
[----:B-1----:R-:W-:-:S04]  /*e500*/  IMAD R5, R14, R2, RZ ;  /* 0x000000020e057224 */ /* 0x002fc800078e02ff */
[----:B------:R-:W-:-:S05]  /*e510*/  IMAD.IADD R6, R5, 0x1, R6 ;  /* 0x0000000105067824 */ /* 0x000fca00078e0206 */
[----:B------:R-:W-:-:S13]  /*e520*/  ISETP.GT.AND P6, PT, R6, R0, PT ;  /* 0x000000000600720c */ /* 0x000fda0003fc4270 */
[----:B------:R-:W-:Y:S05]  /*e530*/  @!P6 BRA `(.L_x_13096) ;  /* 0xfffffffc005ce947 */ /* 0x000fea000383ffff */
.L_x_13093:
        /* <DEDUP_REMOVED lines=9> */
.L_x_13243:
[----:B------:R-:W-:-:S13]  /*e5d0*/  ISETP.NE.AND P0, PT, R8, RZ, PT ;  /* 0x000000ff0800720c */ /* 0x000fda0003f05270 */
[----:B------:R-:W-:Y:S05]  /*e5e0*/  @!P0 BRA `(.L_x_13098) ;  /* 0x0000000000108947 */ /* 0x000fea0003800000 */
[----:B------:R-:W-:Y:S01]  /*e5f0*/  UMOV UR4, 0xffffffff ;  /* 0xffffffff00047882 */ /* 0x000fe20000000000 */
[----:B------:R-:W-:Y:S02]  /*e600*/  VIADD R12, R5, 0xffffffff ;  /* 0xffffffff050c7836 */ /* 0x000fe40000000000 */
[----:B------:R-:W-:Y:S05]  /*e610*/  BRA.DIV UR4, `(.L_x_13099) ;  /* 0x0000004a04c47947 */ /* 0x000fea000b800000 */
[----:B------:R4:W0:Y:S02]  /*e620*/  SHFL.IDX PT, R16, R3, R12, 0x1f ;  /* 0x00001f0c03107589 */ /* 0x00082400000e0000 */
.L_x_13098:
[-C--:B--2---:R-:W-:Y:S01]  /*e630*/  IABS R8, R7.reuse ;  /* 0x0000000700087213 */ /* 0x084fe20000000000 */
[----:B0-----:R-:W-:Y:S01]  /*e640*/  IMAD R16, R16, R2, R6 ;  /* 0x0000000210107224 */ /* 0x001fe200078e0206 */
[----:B------:R-:W-:Y:S01]  /*e650*/  IABS R6, R7 ;  /* 0x0000000700067213 */ /* 0x000fe20000000000 */
[----:B------:R-:W-:Y:S01]  /*e660*/  IMAD.MOV.U32 R2, RZ, RZ, RZ ;  /* 0x000000ffff027224 */ /* 0x000fe200078e00ff */
[----:B------:R-:W0:Y:S01]  /*e670*/  I2F.RP R9, R8 ;  /* 0x0000000800097306 */ /* 0x000e220000209400 */
[----:B------:R-:W-:Y:S01]  /*e680*/  IMAD.IADD R0, R0, 0x1, -R16 ;  /* 0x0000000100007824 */ /* 0x000fe200078e0a10 */
[----:B------:R-:W-:Y:S01]  /*e690*/  IADD3 R19, R5, R19, RZ ;  /* 0x0000001305137210 */ /* 0x000fe20007ffe0ff */
[----:B------:R-:W-:Y:S01]  /*e6a0*/  IMAD.MOV R10, RZ, RZ, -R6 ;  /* 0x000000ffff0a7224 */ /* 0x000fe200078e0a06 */
[----:B---3--:R-:W-:-:S04]  /*e6b0*/  IABS R6, R4 ;  /* 0x0000000400067213 */ /* 0x008fc80000000000 */
[----:B0-----:R-:W4:Y:S02]  /*e6c0*/  MUFU.RCP R9, R9 ;  /* 0x0000000900097308 */ /* 0x001f240000001000 */
[----:B----4-:R-:W-:-:S06]  /*e6d0*/  VIADD R3, R9, 0xffffffe ;  /* 0x0ffffffe09037836 */ /* 0x010fcc0000000000 */
[----:B------:R-:W0:Y:S02]  /*e6e0*/  F2I.FTZ.U32.TRUNC.NTZ R3, R3 ;  /* 0x0000000300037305 */ /* 0x000e24000021f000 */
[----:B0-----:R-:W-:-:S05]  /*e6f0*/  IADD3 R11, RZ, -R3, RZ ;  /* 0x80000003ff0b7210 */ /* 0x001fca0007ffe0ff */
[----:B------:R-:W-:-:S04]  /*e700*/  IMAD R11, R11, R8, RZ ;  /* 0x000000080b0b7224 */ /* 0x000fc800078e02ff */
[----:B------:R-:W-:Y:S01]  /*e710*/  IMAD.HI.U32 R2, R3, R11, R2 ;  /* 0x0000000b03027227 */ /* 0x000fe200078e0002 */
[----:B------:R-:W-:-:S05]  /*e720*/  IABS R11, R0 ;  /* 0x00000000000b7213 */ /* 0x000fca0000000000 */
[----:B------:R-:W-:-:S04]  /*e730*/  IMAD.HI.U32 R9, R2, R11, RZ ;  /* 0x0000000b02097227 */ /* 0x000fc800078e00ff */
[----:B------:R-:W-:Y:S02]  /*e740*/  IMAD R11, R9, R10, R11 ;  /* 0x0000000a090b7224 */ /* 0x000fe400078e020b */
[----:B------:R-:W0:Y:S01]  /*e750*/  I2F.RP R10, R6 ;  /* 0x00000006000a7306 */ /* 0x000e220000209400 */
[----:B------:R-:W-:Y:S02]  /*e760*/  IMAD.MOV.U32 R2, RZ, RZ, RZ ;  /* 0x000000ffff027224 */ /* 0x000fe400078e00ff */
[----:B------:R-:W-:-:S05]  /*e770*/  ISETP.GT.U32.AND P1, PT, R8, R11, PT ;  /* 0x0000000b0800720c */ /* 0x000fca0003f24070 */
[----:B0-----:R-:W0:Y:S08]  /*e780*/  MUFU.RCP R10, R10 ;  /* 0x0000000a000a7308 */ /* 0x001e300000001000 */
[----:B------:R-:W-:Y:S02]  /*e790*/  @!P1 IMAD.IADD R11, R11, 0x1, -R8 ;  /* 0x000000010b0b9824 */ /* 0x000fe400078e0a08 */
[----:B------:R-:W-:Y:S01]  /*e7a0*/  @!P1 VIADD R9, R9, 0x1 ;  /* 0x0000000109099836 */ /* 0x000fe20000000000 */
[----:B------:R-:W-:-:S02]  /*e7b0*/  ISETP.NE.AND P1, PT, R7, RZ, PT ;  /* 0x000000ff0700720c */ /* 0x000fc40003f25270 */
[----:B------:R-:W-:Y:S02]  /*e7c0*/  ISETP.GE.U32.AND P0, PT, R11, R8, PT ;  /* 0x000000080b00720c */ /* 0x000fe40003f06070 */
[----:B------:R-:W-:-:S05]  /*e7d0*/  IABS R8, R4 ;  /* 0x0000000400087213 */ /* 0x000fca0000000000 */
[----:B------:R-:W-:Y:S02]  /*e7e0*/  IMAD.MOV R8, RZ, RZ, -R8 ;  /* 0x000000ffff087224 */ /* 0x000fe400078e0a08 */
[----:B0-----:R-:W-:-:S04]  /*e7f0*/  VIADD R12, R10, 0xffffffe ;  /* 0x0ffffffe0a0c7836 */ /* 0x001fc80000000000 */
[----:B------:R-:W-:Y:S01]  /*e800*/  @P0 VIADD R9, R9, 0x1 ;  /* 0x0000000109090836 */ /* 0x000fe20000000000 */
[----:B------:R-:W0:Y:S02]  /*e810*/  F2I.FTZ.U32.TRUNC.NTZ R3, R12 ;  /* 0x0000000c00037305 */ /* 0x000e24000021f000 */
[----:B0-----:R-:W-:-:S05]  /*e820*/  IADD3 R11, RZ, -R3, RZ ;  /* 0x80000003ff0b7210 */ /* 0x001fca0007ffe0ff */
        /* <DEDUP_REMOVED lines=26> */
.L_x_13094:
[----:B------:R-:W-:Y:S01]  /*e9d0*/  UMOV UR4, URZ ;  /* 0x0000003f00047c82 */ /* 0x000fe20008000000 */
[----:B------:R-:W-:Y:S01]  /*e9e0*/  UMOV UR5, URZ ;  /* 0x0000003f00057c82 */ /* 0x000fe20008000000 */
[----:B------:R-:W-:Y:S01]  /*e9f0*/  ULDC UR6, c[0x0][0xc3c] ;  /* 0x00030f0000067ab9 */ /* 0x000fe20000000800 */
[----:B------:R-:W-:Y:S01]  /*ea00*/  IMAD.MOV.U32 R16, RZ, RZ, R0 ;  /* 0x000000ffff107224 */ /* 0x000fe200078e0000 */
[----:B------:R-:W-:Y:S01]  /*ea10*/  MOV R19, UR6 ;  /* 0x0000000600137c02 */ /* 0x000fe20008000f00 */
[----:B------:R-:W-:Y:S02]  /*ea20*/  IMAD.U32 R17, RZ, RZ, UR4 ;  /* 0x00000004ff117e24 */ /* 0x000fe4000f8e00ff */
[----:B------:R-:W-:-:S07]  /*ea30*/  IMAD.U32 R18, RZ, RZ, UR5 ;  /* 0x00000005ff127e24 */ /* 0x000fce000f8e00ff */
.L_x_13100:
        /* <DEDUP_REMOVED lines=10> */
.L_x_13091:
[----:B------:R-:W-:Y:S02]  /*eae0*/  ULDC UR4, c[0x0][0xc3c] ;  /* 0x00030f0000047ab9 */ /* 0x000fe40000000800 */
[----:B-1----:R-:W-:-:S13]  /*eaf0*/  ISETP.GE.AND P0, PT, R19, UR4, PT ;  /* 0x0000000413007c0c */ /* 0x002fda000bf06270 */
[----:B------:R-:W-:Y:S05]  /*eb00*/  @!P0 BRA `(.L_x_13101) ;  /* 0xffffffb000c88947 */ /* 0x000fea000383ffff */
[----:B------:R-:W-:Y:S05]  /*eb10*/  BSYNC B8 ;  /* 0x0000000000087941 */ /* 0x000fea0003800000 */
.L_x_13040:
        /* <DEDUP_REMOVED lines=12> */
.L_x_13246:
[----:B------:R-:W-:Y:S05]  /*ebe0*/  BSYNC B0 ;  /* 0x0000000000007941 */ /* 0x000fea0003800000 */
.L_x_13102:
[----:B------:R-:W-:-:S03]  /*ebf0*/  UMOV UR4, 0xffffffff ;  /* 0xffffffff00047882 */ /* 0x000fc60000000000 */
[----:B------:R-:W-:Y:S05]  /*ec00*/  BRA.DIV UR4, `(.L_x_13104) ;  /* 0x0000004604847947 */ /* 0x000fea000b800000 */
[----:B0-----:R-:W0:Y:S02]  /*ec10*/  S2R R0, SR_TID.X ;  /* 0x0000000000007919 */ /* 0x001e240000002100 */
[----:B0-----:R-:W-:-:S04]  /*ec20*/  SHF.R.U32.HI R0, RZ, 0x5, R0 ;  /* 0x00000005ff007819 */ /* 0x001fc80000011600 */
[----:B------:R-:W-:-:S05]  /*ec30*/  LOP3.LUT R0, R0, 0x3, RZ, 0xc0, !PT ;  /* 0x0000000300007812 */ /* 0x000fca00078ec0ff */
[----:B------:R0:W1:Y:S02]  /*ec40*/  SHFL.IDX PT, R14, R0, RZ, 0x1f ;  /* 0x00001fff000e7589 */ /* 0x00006400000e0000 */
.L_x_13249:
[----:B-1----:R-:W-:Y:S01]  /*ec50*/  ISETP.NE.AND P0, PT, R14, RZ, PT ;  /* 0x000000ff0e00720c */ /* 0x002fe20003f05270 */
[----:B------:R-:W-:-:S12]  /*ec60*/  BSSY B0, `(.L_x_13105) ;  /* 0x0000024000007945 */ /* 0x000fd80003800000 */
[----:B------:R-:W-:Y:S05]  /*ec70*/  @P0 BRA `(.L_x_13106) ;  /* 0x0000000000880947 */ /* 0x000fea0003800000 */
[----:B------:R-:W-:-:S03]  /*ec80*/  UMOV UR4, 0xffffffff ;  /* 0xffffffff00047882 */ /* 0x000fc60000000000 */
[----:B------:R-:W-:Y:S05]  /*ec90*/  BRA.DIV UR4, `(.L_x_13107) ;  /* 0x0000004604947947 */ /* 0x000fea000b800000 */
[----:B------:R-:W-:-:S13]  /*eca0*/  ELECT P6, URZ, PT ;  /* 0x00000000003f782f */ /* 0x000fda00038c0000 */
.L_x_13252:
[----:B------:R-:W-:Y:S05]  /*ecb0*/  @!P6 BRA `(.L_x_13106) ;  /* 0x000000000078e947 */ /* 0x000fea0003800000 */
[----:B0-----:R-:W3:Y:S02]  /*ecc0*/  LDL.LU R0, [R1+0x28] ;  /* 0x0000280001007983 */ /* 0x001ee40000300800 */
[----:B---3--:R-:W-:-:S04]  /*ecd0*/  LOP3.LUT R0, R0, 0x2, RZ, 0xfc, !PT ;  /* 0x0000000200007812 */ /* 0x008fc800078efcff */
[----:B------:R-:W-:-:S13]  /*ece0*/  ISETP.NE.AND P0, PT, R0, 0x3, PT ;  /* 0x000000030000780c */ /* 0x000fda0003f05270 */
[----:B------:R-:W-:Y:S05]  /*ecf0*/  @!P0 BRA `(.L_x_13108) ;  /* 0x0000000000048947 */ /* 0x000fea0003800000 */
[----:B------:R-:W-:Y:S01]  /*ed00*/  BPT.TRAP 0x1 ;  /* 0x000000040000795c */ /* 0x000fe20000300000 */
.L_x_13108:
[----:B------:R-:W-:Y:S01]  /*ed10*/  IMAD R3, R25, 0x8, R5 ;  /* 0x0000000819037824 */ /* 0x000fe200078e0205 */
[----:B------:R-:W-:Y:S01]  /*ed20*/  SHF.L.U32 R2, R27, 0x1f, RZ ;  /* 0x0000001f1b027819 */ /* 0x000fe200000006ff */
[----:B------:R-:W-:-:S03]  /*ed30*/  VIADD R25, R25, 0x1 ;  /* 0x0000000119197836 */ /* 0x000fc60000000000 */
[----:B------:R-:W0:Y:S02]  /*ed40*/  SYNCS.PHASECHK.TRANS64.TRYWAIT P1, [R3+URZ+0x16840], R2 ;  /* 0x01684002030075a7 */ /* 0x000e24000802017f */
[----:B------:R-:W-:-:S04]  /*ed50*/  ISETP.NE.AND P2, PT, R25, 0x2, PT ;  /* 0x000000021900780c */ /* 0x000fc80003f45270 */
[----:B------:R-:W-:Y:S01]  /*ed60*/  SEL R0, RZ, 0x1, P2 ;  /* 0x00000001ff007807 */ /* 0x000fe20001000000 */
[----:B0-----:R-:W-:Y:S08]  /*ed70*/  @!P1 BRA `(.L_x_13109) ;  /* 0x00000044007c9947 */ /* 0x001ff00003800000 */
.L_x_13253:
[----:B------:R-:W-:Y:S02]  /*ed80*/  SEL R25, R25, RZ, P2 ;  /* 0x000000ff19197207 */ /* 0x000fe40001000000 */
[----:B------:R-:W-:Y:S01]  /*ed90*/  LOP3.LUT R0, R27, R0, RZ, 0x3c, !PT ;  /* 0x000000001b007212 */ /* 0x000fe200078e3cff */
[----:B------:R-:W-:Y:S06]  /*eda0*/  @!P0 BRA `(.L_x_13110) ;  /* 0x0000000000048947 */ /* 0x000fec0003800000 */
[----:B------:R-:W-:Y:S01]  /*edb0*/  BPT.TRAP 0x1 ;  /* 0x000000040000795c */ /* 0x000fe20000300000 */
.L_x_13110:
[----:B------:R-:W-:Y:S01]  /*edc0*/  IMAD R25, R25, 0x8, R5 ;  /* 0x0000000819197824 */ /* 0x000fe200078e0205 */
[----:B------:R-:W-:-:S04]  /*edd0*/  SHF.L.U32 R0, R0, 0x1f, RZ ;  /* 0x0000001f00007819 */ /* 0x000fc800000006ff */
[----:B------:R-:W1:Y:S02]  /*ede0*/  SYNCS.PHASECHK.TRANS64.TRYWAIT P1, [R25+URZ+0x16840], R0 ;  /* 0x01684000190075a7 */ /* 0x000e64000802017f */
[----:B-1----:R-:W-:Y:S05]  /*edf0*/  @!P1 BRA `(.L_x_13111) ;  /* 0x0000004400709947 */ /* 0x002fea0003800000 */
.L_x_13254:
[----:B------:R-:W-:Y:S05]  /*ee00*/  @!P0 BRA `(.L_x_13112) ;  /* 0x0000000000048947 */ /* 0x000fea0003800000 */
[----:B------:R-:W-:Y:S01]  /*ee10*/  BPT.TRAP 0x1 ;  /* 0x000000040000795c */ /* 0x000fe20000300000 */
.L_x_13112:
[----:B------:R-:W3:Y:S02]  /*ee20*/  SYNCS.PHASECHK.TRANS64.TRYWAIT P1, [R3+URZ+0x16860], R2 ;  /* 0x01686002030075a7 */ /* 0x000ee4000802017f */
[----:B---3--:R-:W-:Y:S05]  /*ee30*/  @!P1 BRA `(.L_x_13113) ;  /* 0x0000004400749947 */ /* 0x008fea0003800000 */
.L_x_13255:
[----:B------:R-:W-:Y:S05]  /*ee40*/  @!P0 BRA `(.L_x_13114) ;  /* 0x0000000000048947 */ /* 0x000fea0003800000 */
[----:B------:R-:W-:Y:S01]  /*ee50*/  BPT.TRAP 0x1 ;  /* 0x000000040000795c */ /* 0x000fe20000300000 */
.L_x_13114:
[----:B----4-:R4:W0:Y:S02]  /*ee60*/  SYNCS.PHASECHK.TRANS64.TRYWAIT P0, [R25+URZ+0x16860], R0 ;  /* 0x01686000190075a7 */ /* 0x010824000800017f */
[----:B0-----:R-:W-:Y:S05]  /*ee70*/  @!P0 NANOSLEEP.SYNCS 0x989680 ;  /* 0x009896800000895d */ /* 0x001fea0003900000 */
[----:B------:R-:W0:Y:S02]  /*ee80*/  @!P0 SYNCS.PHASECHK.TRANS64 P0, [R25+URZ+0x16860], R0 ;  /* 0x01686000190085a7 */ /* 0x000e24000800007f */
[----:B0-----:R-:W-:Y:S05]  /*ee90*/  @!P0 BRA `(.L_x_13114) ;  /* 0xfffffffc00f08947 */ /* 0x001fea000383ffff */
.L_x_13106:
[----:B------:R-:W-:Y:S05]  /*eea0*/  BSYNC B0 ;  /* 0x0000000000007941 */ /* 0x000fea0003800000 */
.L_x_13105:
[----:B------:R-:W-:Y:S05]  /*eeb0*/  EXIT ;  /* 0x000000000000794d */ /* 0x000fea0003800000 */
.L_x_12999:
[----:B-1----:R-:W-:-:S04]  /*eec0*/  MOV R3, UR43 ;  /* 0x0000002b00037c02 */ /* 0x002fc80008000f00 */
[----:B------:R1:W2:Y:S03]  /*eed0*/  SYNCS.PHASECHK.TRANS64.TRYWAIT P1, [R3+URZ+0x16800], R0 ;  /* 0x01680000030075a7 */ /* 0x0002a6000802017f */
[----:B--2---:R-:W-:Y:S05]  /*eee0*/  @!P1 NANOSLEEP.SYNCS 0x989680 ;  /* 0x009896800000995d */ /* 0x004fea0003900000 */
[----:B------:R-:W2:Y:S02]  /*eef0*/  @!P1 SYNCS.PHASECHK.TRANS64 P1, [R3+URZ+0x16800], R0 ;  /* 0x01680000030095a7 */ /* 0x000ea4000802007f */
[----:B--2---:R-:W-:Y:S05]  /*ef00*/  @!P1 BRA `(.L_x_12999) ;  /* 0xfffffffc00ec9947 */ /* 0x004fea000383ffff */
[----:B------:R-:W-:Y:S05]  /*ef10*/  BRA `(.L_x_13115) ;  /* 0xffffff2800307947 */ /* 0x000fea000383ffff */
.L_x_13003:
[----:B--2---:R2:W3:Y:S02]  /*ef20*/  SYNCS.PHASECHK.TRANS64.TRYWAIT P1, [R0+URZ+0x16830], R3 ;  /* 0x01683003000075a7 */ /* 0x0044e4000802017f */
[----:B---3--:R-:W-:Y:S05]  /*ef30*/  @!P1 NANOSLEEP.SYNCS 0x989680 ;  /* 0x009896800000995d */ /* 0x008fea0003900000 */
[----:B------:R-:W3:Y:S02]  /*ef40*/  @!P1 SYNCS.PHASECHK.TRANS64 P1, [R0+URZ+0x16830], R3 ;  /* 0x01683003000095a7 */ /* 0x000ee4000802007f */
[----:B---3--:R-:W-:Y:S05]  /*ef50*/  @!P1 BRA `(.L_x_13003) ;  /* 0xfffffffc00f09947 */ /* 0x008fea000383ffff */
[----:B------:R-:W-:Y:S05]  /*ef60*/  BRA `(.L_x_13002) ;  /* 0xffffff2800507947 */ /* 0x000fea000383ffff */
.L_x_13009:
[----:B-1----:R-:W-:-:S04]  /*ef70*/  IMAD.U32 R8, RZ, RZ, UR10 ;  /* 0x0000000aff087e24 */ /* 0x002fc8000f8e00ff */
[----:B------:R1:W2:Y:S03]  /*ef80*/  SYNCS.PHASECHK.TRANS64.TRYWAIT P1, [R8+URZ+0x16830], R7 ;  /* 0x01683007080075a7 */ /* 0x0002a6000802017f */
[----:B--2---:R-:W-:Y:S05]  /*ef90*/  @!P1 NANOSLEEP.SYNCS 0x989680 ;  /* 0x009896800000995d */ /* 0x004fea0003900000 */
[----:B------:R-:W2:Y:S02]  /*efa0*/  @!P1 SYNCS.PHASECHK.TRANS64 P1, [R8+URZ+0x16830], R7 ;  /* 0x01683007080095a7 */ /* 0x000ea4000802007f */
[----:B--2---:R-:W-:Y:S05]  /*efb0*/  @!P1 BRA `(.L_x_13009) ;  /* 0xfffffffc00ec9947 */ /* 0x004fea000383ffff */
[----:B------:R-:W-:Y:S05]  /*efc0*/  BRA `(.L_x_13006) ;  /* 0xffffff5000507947 */ /* 0x000fea000383ffff */
.L_x_13013:
[----:B-1----:R-:W-:-:S04]  /*efd0*/  IMAD.U32 R8, RZ, RZ, UR10 ;  /* 0x0000000aff087e24 */ /* 0x002fc8000f8e00ff */
[----:B------:R1:W2:Y:S03]  /*efe0*/  SYNCS.PHASECHK.TRANS64.TRYWAIT P1, [R8+URZ+0x16850], R7 ;  /* 0x01685007080075a7 */ /* 0x0002a6000802017f */
[----:B--2---:R-:W-:Y:S05]  /*eff0*/  @!P1 NANOSLEEP.SYNCS 0x989680 ;  /* 0x009896800000995d */ /* 0x004fea0003900000 */
[----:B------:R-:W2:Y:S02]  /*f000*/  @!P1 SYNCS.PHASECHK.TRANS64 P1, [R8+URZ+0x16850], R7 ;  /* 0x01685007080095a7 */ /* 0x000ea4000802007f */
[----:B--2---:R-:W-:Y:S05]  /*f010*/  @!P1 BRA `(.L_x_13013) ;  /* 0xfffffffc00ec9947 */ /* 0x004fea000383ffff */
[----:B------:R-:W-:Y:S05]  /*f020*/  BRA `(.L_x_13010) ;  /* 0xffffff5000e87947 */ /* 0x000fea000383ffff */
.L_x_13020:
[----:B-1----:R-:W-:-:S04]  /*f030*/  IMAD.U32 R5, RZ, RZ, UR5 ;  /* 0x00000005ff057e24 */ /* 0x002fc8000f8e00ff */
[----:B------:R1:W2:Y:S03]  /*f040*/  SYNCS.PHASECHK.TRANS64.TRYWAIT P1, [R5+URZ+0x16850], R0 ;  /* 0x01685000050075a7 */ /* 0x0002a6000802017f */
[----:B--2---:R-:W-:Y:S05]  /*f050*/  @!P1 NANOSLEEP.SYNCS 0x989680 ;  /* 0x009896800000995d */ /* 0x004fea0003900000 */
[----:B------:R-:W2:Y:S02]  /*f060*/  @!P1 SYNCS.PHASECHK.TRANS64 P1, [R5+URZ+0x16850], R0 ;  /* 0x01685000050095a7 */ /* 0x000ea4000802007f */
[----:B--2---:R-:W-:Y:S05]  /*f070*/  @!P1 BRA `(.L_x_13020) ;  /* 0xfffffffc00ec9947 */ /* 0x004fea000383ffff */
[----:B------:R-:W-:Y:S05]  /*f080*/  BRA `(.L_x_13019) ;  /* 0xffffff74008c7947 */ /* 0x000fea000383ffff */
.L_x_13054:
[----:B0-----:R-:W0:Y:S01]  /*f090*/  S2R R20, SR_TID.X ;  /* 0x0000000000147919 */ /* 0x001e220000002100 */
        /* <DEDUP_REMOVED lines=10> */
.L_x_13117:
[----:B------:R-:W-:Y:S05]  /*f140*/  BSYNC B0 ;  /* 0x0000000000007941 */ /* 0x000fea0003800000 */
.L_x_13116:
[----:B------:R-:W-:Y:S05]  /*f150*/  BRA `(.L_x_13118) ;  /* 0xffffffbc00207947 */ /* 0x000fea000383ffff */
.L_x_13057:
[----:B0-----:R0:W1:Y:S02]  /*f160*/  SYNCS.PHASECHK.TRANS64.TRYWAIT P0, [R3+URZ+0x16840], R4 ;  /* 0x01684004030075a7 */ /* 0x001064000800017f */
[----:B-1----:R-:W-:Y:S05]  /*f170*/  @!P0 NANOSLEEP.SYNCS 0x989680 ;  /* 0x009896800000895d */ /* 0x002fea0003900000 */
[----:B------:R-:W1:Y:S02]  /*f180*/  @!P0 SYNCS.PHASECHK.TRANS64 P0, [R3+URZ+0x16840], R4 ;  /* 0x01684004030085a7 */ /* 0x000e64000800007f */
[----:B-1----:R-:W-:Y:S05]  /*f190*/  @!P0 BRA `(.L_x_13057) ;  /* 0xfffffffc00f08947 */ /* 0x002fea000383ffff */
[----:B------:R-:W-:Y:S05]  /*f1a0*/  BRA `(.L_x_13119) ;  /* 0xffffffbc00747947 */ /* 0x000fea000383ffff */
.L_x_13058:
        /* <DEDUP_REMOVED lines=8> */
.L_x_13121:
[----:B------:R-:W-:Y:S05]  /*f230*/  BSYNC B0 ;  /* 0x0000000000007941 */ /* 0x000fea0003800000 */
.L_x_13120:
        /* <DEDUP_REMOVED lines=9> */
.L_x_13122:
[----:B------:R-:W-:Y:S02]  /*f2d0*/  IMAD.MOV.U32 R13, RZ, RZ, R2 ;  /* 0x000000ffff0d7224 */ /* 0x000fe400078e0002 */
[----:B------:R-:W-:Y:S02]  /*f2e0*/  IMAD.MOV.U32 R12, RZ, RZ, 0x1 ;  /* 0x00000001ff0c7424 */ /* 0x000fe400078e00ff */
[----:B------:R-:W-:-:S07]  /*f2f0*/  IMAD.MOV.U32 R7, RZ, RZ, R14 ;  /* 0x000000ffff077224 */ /* 0x000fce00078e000e */
[----:B------:R-:W-:Y:S05]  /*f300*/  WARPSYNC.COLLECTIVE R15, `(.L_x_13123) ;  /* 0x000000000f087348 */ /* 0x000fea0003c00000 */
[----:B------:R0:W1:Y:S02]  /*f310*/  SHFL.IDX P6, R14, R13, R12, R11 ;  /* 0x0000000c0d0e7389 */ /* 0x00006400000c000b */
[----:B01----:R-:W-:Y:S01]  /*f320*/  ENDCOLLECTIVE ;  /* 0x000000000000791b */ /* 0x003fe20003800000 */
.L_x_13123:
[----:B------:R-:W-:-:S04]  /*f330*/  @P0 LEA R7, P1, R28, R7, 0x1 ;  /* 0x000000071c070211 */ /* 0x000fc800078208ff */
[----:B------:R-:W-:Y:S02]  /*f340*/  @P0 IADD3.X R6, RZ, R6, RZ, P1, !PT ;  /* 0x00000006ff060210 */ /* 0x000fe40000ffe4ff */
[----:B------:R-:W-:Y:S02]  /*f350*/  ISETP.GE.AND P1, PT, R4, 0x11, PT ;  /* 0x000000110400780c */ /* 0x000fe40003f26270 */
[----:B------:R-:W-:Y:S01]  /*f360*/  @P0 LOP3.LUT R7, R7, R6, RZ, 0x3c, !PT ;  /* 0x0000000607070212 */ /* 0x000fe200078e3cff */
[----:B------:R-:W-:-:S03]  /*f370*/  IMAD.MOV.U32 R13, RZ, RZ, R0 ;  /* 0x000000ffff0d7224 */ /* 0x000fc600078e0000 */
[----:B------:R-:W-:-:S04]  /*f380*/  @P0 LOP3.LUT R6, R7, R6, RZ, 0x3c, !PT ;  /* 0x0000000607060212 */ /* 0x000fc800078e3cff */
[----:B------:R-:W-:-:S05]  /*f390*/  @P0 LOP3.LUT R7, R7, R6, RZ, 0x3c, !PT ;  /* 0x0000000607070212 */ /* 0x000fca00078e3cff */
[----:B------:R-:W-:Y:S01]  /*f3a0*/  @!PT LDS RZ, [RZ] ;  /* 0x00000000fffff984 */ /* 0x000fe20000000800 */
[----:B------:R-:W-:Y:S01]  /*f3b0*/  @!PT LDS RZ, [RZ] ;  /* 0x00000000fffff984 */ /* 0x000fe20000000800 */
[----:B------:R-:W-:Y:S01]  /*f3c0*/  @!PT LDS RZ, [RZ] ;  /* 0x00000000fffff984 */ /* 0x000fe20000000800 */
[----:B------:R0:W-:Y:S02]  /*f3d0*/  @P0 LDGSTS.E.BYPASS.LTC128B.128 [R8+0xe400], desc[UR36][R6.64], !P2 ;  /* 0x0e40000006080fae */ /* 0x0001e4000d101d64 */
[----:B0-----:R-:W-:-:S07]  /*f3e0*/  IMAD.MOV.U32 R6, RZ, RZ, R14 ;  /* 0x000000ffff067224 */ /* 0x001fce00078e000e */
[----:B------:R-:W-:Y:S05]  /*f3f0*/  WARPSYNC.COLLECTIVE R15, `(.L_x_13124) ;  /* 0x000000000f087348 */ /* 0x000fea0003c00000 */
[----:B------:R0:W1:Y:S02]  /*f400*/  SHFL.IDX P6, R14, R13, R12, R11 ;  /* 0x0000000c0d0e7389 */ /* 0x00006400000c000b */
[----:B01----:R-:W-:Y:S01]  /*f410*/  ENDCOLLECTIVE ;  /* 0x000000000000791b */ /* 0x003fe20003800000 */
.L_x_13124:
[----:B------:R-:W-:Y:S02]  /*f420*/  @P1 IMAD R8, R5, 0x2, R22 ;  /* 0x0000000205081824 */ /* 0x000fe400078e0216 */
[----:B------:R-:W-:Y:S02]  /*f430*/  IMAD.MOV.U32 R13, RZ, RZ, R2 ;  /* 0x000000ffff0d7224 */ /* 0x000fe400078e0002 */
[----:B------:R-:W-:Y:S01]  /*f440*/  IMAD.MOV.U32 R12, RZ, RZ, 0x2 ;  /* 0x00000002ff0c7424 */ /* 0x000fe200078e00ff */
[----:B------:R-:W-:-:S07]  /*f450*/  MOV R7, R14 ;  /* 0x0000000e00077202 */ /* 0x000fce0000000f00 */
[----:B------:R-:W-:Y:S05]  /*f460*/  WARPSYNC.COLLECTIVE R15, `(.L_x_13125) ;  /* 0x000000000f087348 */ /* 0x000fea0003c00000 */
[----:B------:R0:W1:Y:S02]  /*f470*/  SHFL.IDX P6, R14, R13, R12, R11 ;  /* 0x0000000c0d0e7389 */ /* 0x00006400000c000b */
[----:B01----:R-:W-:Y:S01]  /*f480*/  ENDCOLLECTIVE ;  /* 0x000000000000791b */ /* 0x003fe20003800000 */
.L_x_13125:
        /* <DEDUP_REMOVED lines=9> */
[----:B------:R0:W-:Y:S01]  /*f520*/  @P1 LDGSTS.E.BYPASS.LTC128B.128 [R8+0xec00], desc[UR36][R6.64], !P2 ;  /* 0x0ec0000006081fae */ /* 0x0001e2000d101d64 */
[----:B------:R-:W-:Y:S01]  /*f530*/  ISETP.GE.AND P1, PT, R4, 0x21, PT ;  /* 0x000000210400780c */ /* 0x000fe20003f26270 */
[----:B0-----:R-:W-:-:S12]  /*f540*/  IMAD.MOV.U32 R6, RZ, RZ, R14 ;  /* 0x000000ffff067224 */ /* 0x001fd800078e000e */
[----:B------:R-:W-:Y:S05]  /*f550*/  WARPSYNC.COLLECTIVE R15, `(.L_x_13126) ;  /* 0x000000000f087348 */ /* 0x000fea0003c00000 */
[----:B------:R0:W1:Y:S02]  /*f560*/  SHFL.IDX P6, R14, R13, R12, R11 ;  /* 0x0000000c0d0e7389 */ /* 0x00006400000c000b */
[----:B01----:R-:W-:Y:S01]  /*f570*/  ENDCOLLECTIVE ;  /* 0x000000000000791b */ /* 0x003fe20003800000 */
.L_x_13126:
[----:B------:R-:W-:Y:S02]  /*f580*/  @P1 IMAD R8, R5, 0x2, R22 ;  /* 0x0000000205081824 */ /* 0x000fe400078e0216 */
[----:B------:R-:W-:Y:S02]  /*f590*/  IMAD.MOV.U32 R13, RZ, RZ, R2 ;  /* 0x000000ffff0d7224 */ /* 0x000fe400078e0002 */
[----:B------:R-:W-:Y:S02]  /*f5a0*/  IMAD.MOV.U32 R12, RZ, RZ, 0x3 ;  /* 0x00000003ff0c7424 */ /* 0x000fe400078e00ff */
[----:B------:R-:W-:-:S07]  /*f5b0*/  IMAD.MOV.U32 R7, RZ, RZ, R14 ;  /* 0x000000ffff077224 */ /* 0x000fce00078e000e */
[----:B------:R-:W-:Y:S05]  /*f5c0*/  WARPSYNC.COLLECTIVE R15, `(.L_x_13127) ;  /* 0x000000000f087348 */ /* 0x000fea0003c00000 */
[----:B------:R0:W1:Y:S02]  /*f5d0*/  SHFL.IDX P6, R14, R13, R12, R11 ;  /* 0x0000000c0d0e7389 */ /* 0x00006400000c000b */
[----:B01----:R-:W-:Y:S01]  /*f5e0*/  ENDCOLLECTIVE ;  /* 0x000000000000791b */ /* 0x003fe20003800000 */
.L_x_13127:
        /* <DEDUP_REMOVED lines=9> */
[----:B------:R0:W-:Y:S01]  /*f680*/  @P1 LDGSTS.E.BYPASS.LTC128B.128 [R8+0xf400], desc[UR36][R6.64], !P2 ;  /* 0x0f40000006081fae */ /* 0x0001e2000d101d64 */
[----:B------:R-:W-:Y:S02]  /*f690*/  ISETP.GE.AND P1, PT, R4, 0x31, PT ;  /* 0x000000310400780c */ /* 0x000fe40003f26270 */
[----:B0-----:R-:W-:-:S11]  /*f6a0*/  MOV R6, R14 ;  /* 0x0000000e00067202 */ /* 0x001fd60000000f00 */
[----:B------:R-:W-:Y:S05]  /*f6b0*/  WARPSYNC.COLLECTIVE R15, `(.L_x_13128) ;  /* 0x000000000f087348 */ /* 0x000fea0003c00000 */
[----:B------:R0:W1:Y:S02]  /*f6c0*/  SHFL.IDX P6, R14, R13, R12, R11 ;  /* 0x0000000c0d0e7389 */ /* 0x00006400000c000b */
[----:B01----:R-:W-:Y:S01]  /*f6d0*/  ENDCOLLECTIVE ;  /* 0x000000000000791b */ /* 0x003fe20003800000 */
.L_x_13128:
[----:B------:R-:W-:Y:S02]  /*f6e0*/  @P1 IMAD R8, R5, 0x2, R22 ;  /* 0x0000000205081824 */ /* 0x000fe400078e0216 */
[----:B------:R-:W-:Y:S01]  /*f6f0*/  IMAD.MOV.U32 R13, RZ, RZ, R2 ;  /* 0x000000ffff0d7224 */ /* 0x000fe200078e0002 */
[----:B------:R-:W-:Y:S01]  /*f700*/  MOV R12, 0x4 ;  /* 0x00000004000c7802 */ /* 0x000fe20000000f00 */
[----:B------:R-:W-:-:S07]  /*f710*/  IMAD.MOV.U32 R7, RZ, RZ, R14 ;  /* 0x000000ffff077224 */ /* 0x000fce00078e000e */
[----:B------:R-:W-:Y:S05]  /*f720*/  WARPSYNC.COLLECTIVE R15, `(.L_x_13129) ;  /* 0x000000000f087348 */ /* 0x000fea0003c00000 */
[----:B------:R0:W1:Y:S02]  /*f730*/  SHFL.IDX P6, R14, R13, R12, R11 ;  /* 0x0000000c0d0e7389 */ /* 0x00006400000c000b */
[----:B01----:R-:W-:Y:S01]  /*f740*/  ENDCOLLECTIVE ;  /* 0x000000000000791b */ /* 0x003fe20003800000 */
.L_x_13129:
        /* <DEDUP_REMOVED lines=15> */
.L_x_13130:
[----:B------:R-:W-:Y:S01]  /*f840*/  @P1 IMAD R8, R5, 0x2, R22 ;  /* 0x0000000205081824 */ /* 0x000fe200078e0216 */
[----:B------:R-:W-:Y:S01]  /*f850*/  MOV R13, R2 ;  /* 0x00000002000d7202 */ /* 0x000fe20000000f00 */
[----:B------:R-:W-:Y:S02]  /*f860*/  IMAD.MOV.U32 R12, RZ, RZ, 0x5 ;  /* 0x00000005ff0c7424 */ /* 0x000fe400078e00ff */
[----:B------:R-:W-:-:S07]  /*f870*/  IMAD.MOV.U32 R7, RZ, RZ, R14 ;  /* 0x000000ffff077224 */ /* 0x000fce00078e000e */
[----:B------:R-:W-:Y:S05]  /*f880*/  WARPSYNC.COLLECTIVE R15, `(.L_x_13131) ;  /* 0x000000000f087348 */ /* 0x000fea0003c00000 */
[----:B------:R0:W1:Y:S02]  /*f890*/  SHFL.IDX P6, R14, R13, R12, R11 ;  /* 0x0000000c0d0e7389 */ /* 0x00006400000c000b */
[----:B01----:R-:W-:Y:S01]  /*f8a0*/  ENDCOLLECTIVE ;  /* 0x000000000000791b */ /* 0x003fe20003800000 */
.L_x_13131:
        /* <DEDUP_REMOVED lines=15> */
.L_x_13132:
[----:B------:R-:W-:Y:S01]  /*f9a0*/  @P1 LEA R8, R5, R22, 0x1 ;  /* 0x0000001605081211 */ /* 0x000fe200078e08ff */
[----:B------:R-:W-:Y:S02]  /*f9b0*/  IMAD.MOV.U32 R13, RZ, RZ, R2 ;  /* 0x000000ffff0d7224 */ /* 0x000fe400078e0002 */
[----:B------:R-:W-:Y:S02]  /*f9c0*/  IMAD.MOV.U32 R12, RZ, RZ, 0x6 ;  /* 0x00000006ff0c7424 */ /* 0x000fe400078e00ff */
[----:B------:R-:W-:-:S07]  /*f9d0*/  IMAD.MOV.U32 R7, RZ, RZ, R14 ;  /* 0x000000ffff077224 */ /* 0x000fce00078e000e */
[----:B------:R-:W-:Y:S05]  /*f9e0*/  WARPSYNC.COLLECTIVE R15, `(.L_x_13133) ;  /* 0x000000000f087348 */ /* 0x000fea0003c00000 */
[----:B------:R0:W1:Y:S02]  /*f9f0*/  SHFL.IDX P6, R14, R13, R12, R11 ;  /* 0x0000000c0d0e7389 */ /* 0x00006400000c000b */
[----:B01----:R-:W-:Y:S01]  /*fa00*/  ENDCOLLECTIVE ;  /* 0x000000000000791b */ /* 0x003fe20003800000 */
.L_x_13133:
        /* <DEDUP_REMOVED lines=15> */
.L_x_13134:
[----:B------:R-:W-:Y:S02]  /*fb00*/  @P1 IMAD R8, R5, 0x2, R22 ;  /* 0x0000000205081824 */ /* 0x000fe400078e0216 */
[----:B------:R-:W-:Y:S02]  /*fb10*/  IMAD.MOV.U32 R13, RZ, RZ, R2 ;  /* 0x000000ffff0d7224 */ /* 0x000fe400078e0002 */
[----:B------:R-:W-:Y:S02]  /*fb20*/  IMAD.MOV.U32 R12, RZ, RZ, 0x7 ;  /* 0x00000007ff0c7424 */ /* 0x000fe400078e00ff */
[----:B------:R-:W-:-:S07]  /*fb30*/  IMAD.MOV.U32 R7, RZ, RZ, R14 ;  /* 0x000000ffff077224 */ /* 0x000fce00078e000e */
[----:B------:R-:W-:Y:S05]  /*fb40*/  WARPSYNC.COLLECTIVE R15, `(.L_x_13135) ;  /* 0x000000000f087348 */ /* 0x000fea0003c00000 */
[----:B------:R0:W1:Y:S02]  /*fb50*/  SHFL.IDX P6, R14, R13, R12, R11 ;  /* 0x0000000c0d0e7389 */ /* 0x00006400000c000b */
[----:B01----:R-:W-:Y:S01]  /*fb60*/  ENDCOLLECTIVE ;  /* 0x000000000000791b */ /* 0x003fe20003800000 */
.L_x_13135:
[----:B------:R-:W-:-:S04]  /*fb70*/  @P1 LEA R7, P0, R28, R7, 0x1 ;  /* 0x000000071c071211 */ /* 0x000fc800078008ff */
[----:B------:R-:W-:-:S04]  /*fb80*/  @P1 IADD3.X R6, RZ, R6, RZ, P0, !PT ;  /* 0x00000006ff061210 */ /* 0x000fc800007fe4ff */
[----:B------:R-:W-:Y:S01]  /*fb90*/  @P1 LOP3.LUT R7, R7, R6, RZ, 0x3c, !PT ;  /* 0x0000000607071212 */ /* 0x000fe200078e3cff */
[----:B------:R-:W-:-:S03]  /*fba0*/  IMAD.MOV.U32 R13, RZ, RZ, R0 ;  /* 0x000000ffff0d7224 */ /* 0x000fc600078e0000 */
[----:B------:R-:W-:-:S04]  /*fbb0*/  @P1 LOP3.LUT R6, R7, R6, RZ, 0x3c, !PT ;  /* 0x0000000607061212 */ /* 0x000fc800078e3cff */
[----:B------:R-:W-:Y:S01]  /*fbc0*/  @P1 LOP3.LUT R7, R7, R6, RZ, 0x3c, !PT ;  /* 0x0000000607071212 */ /* 0x000fe200078e3cff */
[----:B------:R-:W-:-:S04]  /*fbd0*/  IMAD.MOV.U32 R2, RZ, RZ, R14 ;  /* 0x000000ffff027224 */ /* 0x000fc800078e000e */
[----:B------:R-:W-:Y:S01]  /*fbe0*/  @!PT LDS RZ, [RZ] ;  /* 0x00000000fffff984 */ /* 0x000fe20000000800 */
[----:B------:R-:W-:Y:S01]  /*fbf0*/  @!PT LDS RZ, [RZ] ;  /* 0x00000000fffff984 */ /* 0x000fe20000000800 */
[----:B------:R-:W-:Y:S01]  /*fc00*/  @!PT LDS RZ, [RZ] ;  /* 0x00000000fffff984 */ /* 0x000fe20000000800 */
[----:B------:R0:W-:Y:S03]  /*fc10*/  @P1 LDGSTS.E.BYPASS.LTC128B.128 [R8+0x11400], desc[UR36][R6.64], !P2 ;  /* 0x1140000006081fae */ /* 0x0001e6000d101d64 */
[----:B0-----:R-:W-:Y:S05]  /*fc20*/  WARPSYNC.COLLECTIVE R15, `(.L_x_13136) ;  /* 0x000000000f087348 */ /* 0x001fea0003c00000 */
[----:B------:R1:W2:Y:S02]  /*fc30*/  SHFL.IDX P6, R14, R13, R12, R11 ;  /* 0x0000000c0d0e7389 */ /* 0x0002a400000c000b */
[----:B012---:R-:W-:Y:S01]  /*fc40*/  ENDCOLLECTIVE ;  /* 0x000000000000791b */ /* 0x007fe20003800000 */
.L_x_13136:
[----:B------:R-:W-:Y:S01]  /*fc50*/  MOV R0, R14 ;  /* 0x0000000e00007202 */ /* 0x000fe20000000f00 */
[----:B------:R-:W-:Y:S06]  /*fc60*/  BRA `(.L_x_13137) ;  /* 0xffffffb8007c7947 */ /* 0x000fec000383ffff */
.L_x_13063:
        /* <DEDUP_REMOVED lines=9> */
.L_x_13138:
[C---:B------:R-:W-:Y:S01]  /*fd00*/  VIADD R8, R17.reuse, 0x10 ;  /* 0x0000001011087836 */ /* 0x040fe20000000000 */
[----:B------:R-:W-:Y:S02]  /*fd10*/  ISETP.GE.AND P2, PT, R17, R3, PT ;  /* 0x000000031100720c */ /* 0x000fe40003f46270 */
[----:B------:R-:W-:Y:S01]  /*fd20*/  MOV R13, R0 ;  /* 0x00000000000d7202 */ /* 0x000fe20000000f00 */
[----:B------:R-:W-:-:S10]  /*fd30*/  IMAD.MOV.U32 R6, RZ, RZ, R14 ;  /* 0x000000ffff067224 */ /* 0x000fd400078e000e */
[----:B------:R-:W-:Y:S05]  /*fd40*/  WARPSYNC.COLLECTIVE R15, `(.L_x_13139) ;  /* 0x000000000f087348 */ /* 0x000fea0003c00000 */
[----:B------:R0:W1:Y:S02]  /*fd50*/  SHFL.IDX P6, R14, R13, R12, R11 ;  /* 0x0000000c0d0e7389 */ /* 0x00006400000c000b */
[----:B01----:R-:W-:Y:S01]  /*fd60*/  ENDCOLLECTIVE ;  /* 0x000000000000791b */ /* 0x003fe20003800000 */
.L_x_13139:
[----:B------:R-:W-:Y:S02]  /*fd70*/  IMAD.MOV.U32 R13, RZ, RZ, R4 ;  /* 0x000000ffff0d7224 */ /* 0x000fe400078e0004 */
[----:B------:R-:W-:Y:S02]  /*fd80*/  IMAD.MOV.U32 R12, RZ, RZ, 0x1 ;  /* 0x00000001ff0c7424 */ /* 0x000fe400078e00ff */
[----:B------:R-:W-:-:S07]  /*fd90*/  IMAD.MOV.U32 R7, RZ, RZ, R14 ;  /* 0x000000ffff077224 */ /* 0x000fce00078e000e */
[----:B------:R-:W-:Y:S05]  /*fda0*/  WARPSYNC.COLLECTIVE R15, `(.L_x_13140) ;  /* 0x000000000f087348 */ /* 0x000fea0003c00000 */
[----:B------:R0:W1:Y:S02]  /*fdb0*/  SHFL.IDX P6, R14, R13, R12, R11 ;  /* 0x0000000c0d0e7389 */ /* 0x00006400000c000b */
[----:B01----:R-:W-:Y:S01]  /*fdc0*/  ENDCOLLECTIVE ;  /* 0x000000000000791b */ /* 0x003fe20003800000 */
.L_x_13140:
[----:B------:R-:W-:-:S05]  /*fdd0*/  @!P2 LEA R7, P1, R28, R7, 0x1 ;  /* 0x000000071c07a211 */ /* 0x000fca00078208ff */
[----:B------:R-:W-:Y:S01]  /*fde0*/  @!P2 IMAD.X R6, RZ, RZ, R6, P1 ;  /* 0x000000ffff06a224 */ /* 0x000fe200008e0606 */
[----:B------:R-:W-:-:S04]  /*fdf0*/  ISETP.GE.AND P1, PT, R8, R3, PT ;  /* 0x000000030800720c */ /* 0x000fc80003f26270 */
[----:B------:R-:W-:Y:S01]  /*fe00*/  @!P2 LOP3.LUT R7, R7, R6, RZ, 0x3c, !PT ;  /* 0x000000060707a212 */ /* 0x000fe200078e3cff */
[----:B------:R-:W-:-:S03]  /*fe10*/  IMAD.MOV.U32 R13, RZ, RZ, R0 ;  /* 0x000000ffff0d7224 */ /* 0x000fc600078e0000 */
[----:B------:R-:W-:-:S04]  /*fe20*/  @!P2 LOP3.LUT R6, R7, R6, RZ, 0x3c, !PT ;  /* 0x000000060706a212 */ /* 0x000fc800078e3cff */
[----:B------:R-:W-:-:S05]  /*fe30*/  @!P2 LOP3.LUT R7, R7, R6, RZ, 0x3c, !PT ;  /* 0x000000060707a212 */ /* 0x000fca00078e3cff */
[----:B------:R-:W-:Y:S01]  /*fe40*/  @!PT LDS RZ, [RZ] ;  /* 0x00000000fffff984 */ /* 0x000fe20000000800 */
[----:B------:R-:W-:Y:S01]  /*fe50*/  @!PT LDS RZ, [RZ] ;  /* 0x00000000fffff984 */ /* 0x000fe20000000800 */
[----:B------:R-:W-:Y:S01]  /*fe60*/  @!PT LDS RZ, [RZ] ;  /* 0x00000000fffff984 */ /* 0x000fe20000000800 */
[----:B------:R0:W-:Y:S02]  /*fe70*/  @!P2 LDGSTS.E.BYPASS.LTC128B.128 [R10+0x8400], desc[UR36][R6.64], !P0 ;  /* 0x08400000060aafae */ /* 0x0001e4000c101d64 */
[----:B0-----:R-:W-:-:S07]  /*fe80*/  MOV R6, R14 ;  /* 0x0000000e00067202 */ /* 0x001fce0000000f00 */
[----:B------:R-:W-:Y:S05]  /*fe90*/  WARPSYNC.COLLECTIVE R15, `(.L_x_13141) ;  /* 0x000000000f087348 */ /* 0x000fea0003c00000 */
[----:B------:R0:W1:Y:S02]  /*fea0*/  SHFL.IDX P6, R14, R13, R12, R11 ;  /* 0x0000000c0d0e7389 */ /* 0x00006400000c000b */
[----:B01----:R-:W-:Y:S01]  /*feb0*/  ENDCOLLECTIVE ;  /* 0x000000000000791b */ /* 0x003fe20003800000 */
.L_x_13141:
[----:B------:R-:W-:Y:S01]  /*fec0*/  IMAD.MOV.U32 R13, RZ, RZ, R4 ;  /* 0x000000ffff0d7224 */ /* 0x000fe200078e0004 */
[----:B------:R-:W-:Y:S01]  /*fed0*/  MOV R12, 0x2 ;  /* 0x00000002000c7802 */ /* 0x000fe20000000f00 */
[----:B------:R-:W-:-:S07]  /*fee0*/  IMAD.MOV.U32 R7, RZ, RZ, R14 ;  /* 0x000000ffff077224 */ /* 0x000fce00078e000e */
[----:B------:R-:W-:Y:S05]  /*fef0*/  WARPSYNC.COLLECTIVE R15, `(.L_x_13142) ;  /* 0x000000000f087348 */ /* 0x000fea0003c00000 */
[----:B------:R0:W1:Y:S02]  /*ff00*/  SHFL.IDX P6, R14, R13, R12, R11 ;  /* 0x0000000c0d0e7389 */ /* 0x00006400000c000b */
[----:B01----:R-:W-:Y:S01]  /*ff10*/  ENDCOLLECTIVE ;  /* 0x000000000000791b */ /* 0x003fe20003800000 */
.L_x_13142:
        /* <DEDUP_REMOVED lines=10> */
[----:B0-----:R-:W-:-:S05]  /*ffc0*/  VIADD R6, R17, 0x20 ;  /* 0x0000002011067836 */ /* 0x001fca0000000000 */
[----:B------:R-:W-:Y:S01]  /*ffd0*/  ISETP.GE.AND P1, PT, R6, R3, PT ;  /* 0x000000030600720c */ /* 0x000fe20003f26270 */
[----:B------:R-:W-:-:S12]  /*ffe0*/  IMAD.MOV.U32 R6, RZ, RZ, R14 ;  /* 0x000000ffff067224 */ /* 0x000fd800078e000e */
[----:B------:R-:W-:Y:S05]  /*fff0*/  WARPSYNC.COLLECTIVE R15, `(.L_x_13143) ;  /* 0x000000000f087348 */ /* 0x000fea0003c00000 */
[----:B------:R0:W1:Y:S02]  /*10000*/  SHFL.IDX P6, R14, R13, R12, R11 ;  /* 0x0000000c0d0e7389 */ /* 0x00006400000c000b */
[----:B01----:R-:W-:Y:S01]  /*10010*/  ENDCOLLECTIVE ;  /* 0x000000000000791b */ /* 0x003fe20003800000 */
.L_x_13143:
[----:B------:R-:W-:Y:S01]  /*10020*/  MOV R13, R4 ;  /* 0x00000004000d7202 */ /* 0x000fe20000000f00 */
[----:B------:R-:W-:Y:S02]  /*10030*/  IMAD.MOV.U32 R12, RZ, RZ, 0x3 ;  /* 0x00000003ff0c7424 */ /* 0x000fe400078e00ff */
[----:B------:R-:W-:-:S07]  /*10040*/  IMAD.MOV.U32 R7, RZ, RZ, R14 ;  /* 0x000000ffff077224 */ /* 0x000fce00078e000e */
[----:B------:R-:W-:Y:S05]  /*10050*/  WARPSYNC.COLLECTIVE R15, `(.L_x_13144) ;  /* 0x000000000f087348 */ /* 0x000fea0003c00000 */
[----:B------:R0:W1:Y:S02]  /*10060*/  SHFL.IDX P6, R14, R13, R12, R11 ;  /* 0x0000000c0d0e7389 */ /* 0x00006400000c000b */
[----:B01----:R-:W-:Y:S01]  /*10070*/  ENDCOLLECTIVE ;  /* 0x000000000000791b */ /* 0x003fe20003800000 */
.L_x_13144:
        /* <DEDUP_REMOVED lines=16> */
.L_x_13145:
[----:B------:R-:W-:Y:S02]  /*10180*/  IMAD.MOV.U32 R13, RZ, RZ, R4 ;  /* 0x000000ffff0d7224 */ /* 0x000fe400078e0004 */
[----:B------:R-:W-:Y:S02]  /*10190*/  IMAD.MOV.U32 R12, RZ, RZ, 0x4 ;  /* 0x00000004ff0c7424 */ /* 0x000fe400078e00ff */
[----:B------:R-:W-:-:S07]  /*101a0*/  IMAD.MOV.U32 R7, RZ, RZ, R14 ;  /* 0x000000ffff077224 */ /* 0x000fce00078e000e */
[----:B------:R-:W-:Y:S05]  /*101b0*/  WARPSYNC.COLLECTIVE R15, `(.L_x_13146) ;  /* 0x000000000f087348 */ /* 0x000fea0003c00000 */
[----:B------:R0:W1:Y:S02]  /*101c0*/  SHFL.IDX P6, R14, R13, R12, R11 ;  /* 0x0000000c0d0e7389 */ /* 0x00006400000c000b */
[----:B01----:R-:W-:Y:S01]  /*101d0*/  ENDCOLLECTIVE ;  /* 0x000000000000791b */ /* 0x003fe20003800000 */
.L_x_13146:
        /* <DEDUP_REMOVED lines=10> */
[----:B0-----:R-:W-:-:S04]  /*10280*/  IADD3 R6, R17, 0x40, RZ ;  /* 0x0000004011067810 */ /* 0x001fc80007ffe0ff */
[----:B------:R-:W-:Y:S01]  /*10290*/  ISETP.GE.AND P1, PT, R6, R3, PT ;  /* 0x000000030600720c */ /* 0x000fe20003f26270 */
[----:B------:R-:W-:-:S12]  /*102a0*/  IMAD.MOV.U32 R6, RZ, RZ, R14 ;  /* 0x000000ffff067224 */ /* 0x000fd800078e000e */
[----:B------:R-:W-:Y:S05]  /*102b0*/  WARPSYNC.COLLECTIVE R15, `(.L_x_13147) ;  /* 0x000000000f087348 */ /* 0x000fea0003c00000 */
[----:B------:R0:W1:Y:S02]  /*102c0*/  SHFL.IDX P6, R14, R13, R12, R11 ;  /* 0x0000000c0d0e7389 */ /* 0x00006400000c000b */
[----:B01----:R-:W-:Y:S01]  /*102d0*/  ENDCOLLECTIVE ;  /* 0x000000000000791b */ /* 0x003fe20003800000 */
.L_x_13147:
[----:B------:R-:W-:Y:S02]  /*102e0*/  IMAD.MOV.U32 R13, RZ, RZ, R4 ;  /* 0x000000ffff0d7224 */ /* 0x000fe400078e0004 */
[----:B------:R-:W-:Y:S02]  /*102f0*/  IMAD.MOV.U32 R12, RZ, RZ, 0x5 ;  /* 0x00000005ff0c7424 */ /* 0x000fe400078e00ff */
[----:B------:R-:W-:-:S07]  /*10300*/  IMAD.MOV.U32 R7, RZ, RZ, R14 ;  /* 0x000000ffff077224 */ /* 0x000fce00078e000e */
[----:B------:R-:W-:Y:S05]  /*10310*/  WARPSYNC.COLLECTIVE R15, `(.L_x_13148) ;  /* 0x000000000f087348 */ /* 0x000fea0003c00000 */
[----:B------:R0:W1:Y:S02]  /*10320*/  SHFL.IDX P6, R14, R13, R12, R11 ;  /* 0x0000000c0d0e7389 */ /* 0x00006400000c000b */
[----:B01----:R-:W-:Y:S01]  /*10330*/  ENDCOLLECTIVE ;  /* 0x000000000000791b */ /* 0x003fe20003800000 */
.L_x_13148:
        /* <DEDUP_REMOVED lines=16> */
.L_x_13149:
[----:B------:R-:W-:Y:S02]  /*10440*/  IMAD.MOV.U32 R13, RZ, RZ, R4 ;  /* 0x000000ffff0d7224 */ /* 0x000fe400078e0004 */
[----:B------:R-:W-:Y:S01]  /*10450*/  IMAD.MOV.U32 R12, RZ, RZ, 0x6 ;  /* 0x00000006ff0c7424 */ /* 0x000fe200078e00ff */
[----:B------:R-:W-:-:S07]  /*10460*/  MOV R7, R14 ;  /* 0x0000000e00077202 */ /* 0x000fce0000000f00 */
[----:B------:R-:W-:Y:S05]  /*10470*/  WARPSYNC.COLLECTIVE R15, `(.L_x_13150) ;  /* 0x000000000f087348 */ /* 0x000fea0003c00000 */
[----:B------:R0:W1:Y:S02]  /*10480*/  SHFL.IDX P6, R14, R13, R12, R11 ;  /* 0x0000000c0d0e7389 */ /* 0x00006400000c000b */
[----:B01----:R-:W-:Y:S01]  /*10490*/  ENDCOLLECTIVE ;  /* 0x000000000000791b */ /* 0x003fe20003800000 */
.L_x_13150:
[----:B------:R-:W-:-:S05]  /*104a0*/  @!P1 LEA R7, P2, R28, R7, 0x1 ;  /* 0x000000071c079211 */ /* 0x000fca00078408ff */
[----:B------:R-:W-:-:S05]  /*104b0*/  @!P1 IMAD.X R6, RZ, RZ, R6, P2 ;  /* 0x000000ffff069224 */ /* 0x000fca00010e0606 */
[----:B------:R-:W-:Y:S02]  /*104c0*/  @!P1 LOP3.LUT R7, R7, R6, RZ, 0x3c, !PT ;  /* 0x0000000607079212 */ /* 0x000fe400078e3cff */
[----:B------:R-:W-:Y:S02]  /*104d0*/  MOV R13, R0 ;  /* 0x00000000000d7202 */ /* 0x000fe40000000f00 */
        /* <DEDUP_REMOVED lines=12> */
.L_x_13151:
[----:B------:R-:W-:Y:S02]  /*105a0*/  IMAD.MOV.U32 R13, RZ, RZ, R4 ;  /* 0x000000ffff0d7224 */ /* 0x000fe400078e0004 */
[----:B------:R-:W-:Y:S02]  /*105b0*/  IMAD.MOV.U32 R12, RZ, RZ, 0x7 ;  /* 0x00000007ff0c7424 */ /* 0x000fe400078e00ff */
[----:B------:R-:W-:-:S07]  /*105c0*/  IMAD.MOV.U32 R7, RZ, RZ, R14 ;  /* 0x000000ffff077224 */ /* 0x000fce00078e000e */
[----:B------:R-:W-:Y:S05]  /*105d0*/  WARPSYNC.COLLECTIVE R15, `(.L_x_13152) ;  /* 0x000000000f087348 */ /* 0x000fea0003c00000 */
[----:B------:R0:W1:Y:S02]  /*105e0*/  SHFL.IDX P6, R14, R13, R12, R11 ;  /* 0x0000000c0d0e7389 */ /* 0x00006400000c000b */
[----:B01----:R-:W-:Y:S01]  /*105f0*/  ENDCOLLECTIVE ;  /* 0x000000000000791b */ /* 0x003fe20003800000 */
.L_x_13152:
[----:B------:R-:W-:-:S05]  /*10600*/  @!P1 LEA R7, P2, R28, R7, 0x1 ;  /* 0x000000071c079211 */ /* 0x000fca00078408ff */
[----:B------:R-:W-:-:S05]  /*10610*/  @!P1 IMAD.X R6, RZ, RZ, R6, P2 ;  /* 0x000000ffff069224 */ /* 0x000fca00010e0606 */
[----:B------:R-:W-:Y:S02]  /*10620*/  @!P1 LOP3.LUT R7, R7, R6, RZ, 0x3c, !PT ;  /* 0x0000000607079212 */ /* 0x000fe400078e3cff */
[----:B------:R-:W-:Y:S01]  /*10630*/  MOV R13, R0 ;  /* 0x00000000000d7202 */ /* 0x000fe20000000f00 */
[----:B------:R-:W-:Y:S01]  /*10640*/  VIADD R0, R17, 0x70 ;  /* 0x0000007011007836 */ /* 0x000fe20000000000 */
[----:B------:R-:W-:-:S04]  /*10650*/  @!P1 LOP3.LUT R6, R7, R6, RZ, 0x3c, !PT ;  /* 0x0000000607069212 */ /* 0x000fc800078e3cff */
[----:B------:R-:W-:Y:S01]  /*10660*/  @!P1 LOP3.LUT R7, R7, R6, RZ, 0x3c, !PT ;  /* 0x0000000607079212 */ /* 0x000fe200078e3cff */
[----:B------:R-:W-:-:S07]  /*10670*/  IMAD.MOV.U32 R4, RZ, RZ, R14 ;  /* 0x000000ffff047224 */ /* 0x000fce00078e000e */
[----:B------:R-:W-:Y:S05]  /*10680*/  WARPSYNC.COLLECTIVE R15, `(.L_x_13153) ;  /* 0x000000000f087348 */ /* 0x000fea0003c00000 */
[----:B------:R0:W1:Y:S02]  /*10690*/  SHFL.IDX P6, R14, R13, R12, R11 ;  /* 0x0000000c0d0e7389 */ /* 0x00006400000c000b */
[----:B01----:R-:W-:Y:S01]  /*106a0*/  ENDCOLLECTIVE ;  /* 0x000000000000791b */ /* 0x003fe20003800000 */
.L_x_13153:
[----:B------:R-:W-:Y:S01]  /*106b0*/  @!PT LDS RZ, [RZ] ;  /* 0x00000000fffff984 */ /* 0x000fe20000000800 */
[----:B------:R-:W-:Y:S01]  /*106c0*/  @!PT LDS RZ, [RZ] ;  /* 0x00000000fffff984 */ /* 0x000fe20000000800 */
[----:B------:R-:W-:Y:S01]  /*106d0*/  @!PT LDS RZ, [RZ] ;  /* 0x00000000fffff984 */ /* 0x000fe20000000800 */
[----:B------:R0:W-:Y:S01]  /*106e0*/  @!P1 LDGSTS.E.BYPASS.LTC128B.128 [R10+0xb400], desc[UR36][R6.64], !P0 ;  /* 0x0b400000060a9fae */ /* 0x0001e2000c101d64 */
[----:B------:R-:W-:Y:S01]  /*106f0*/  ISETP.GE.AND P1, PT, R0, R3, PT ;  /* 0x000000030000720c */ /* 0x000fe20003f26270 */
[----:B------:R-:W-:Y:S02]  /*10700*/  VIADD R0, R17, 0x80 ;  /* 0x0000008011007836 */ /* 0x000fe40000000000 */
[----:B------:R-:W-:Y:S01]  /*10710*/  IMAD.MOV.U32 R13, RZ, RZ, R2 ;  /* 0x000000ffff0d7224 */ /* 0x000fe200078e0002 */
[----:B------:R-:W-:Y:S01]  /*10720*/  MOV R12, RZ ;  /* 0x000000ff000c7202 */ /* 0x000fe20000000f00 */
[----:B0-----:R-:W-:-:S08]  /*10730*/  IMAD.MOV.U32 R6, RZ, RZ, R14 ;  /* 0x000000ffff067224 */ /* 0x001fd000078e000e */
[----:B------:R-:W-:Y:S05]  /*10740*/  WARPSYNC.COLLECTIVE R15, `(.L_x_13154) ;  /* 0x000000000f087348 */ /* 0x000fea0003c00000 */
[----:B------:R0:W1:Y:S02]  /*10750*/  SHFL.IDX P6, R14, R13, R12, R11 ;  /* 0x0000000c0d0e7389 */ /* 0x00006400000c000b */
[----:B01----:R-:W-:Y:S01]  /*10760*/  ENDCOLLECTIVE ;  /* 0x000000000000791b */ /* 0x003fe20003800000 */
.L_x_13154:
[----:B------:R-:W-:-:S05]  /*10770*/  @!P1 LEA R6, P3, R28, R6, 0x1 ;  /* 0x000000061c069211 */ /* 0x000fca00078608ff */
[----:B------:R-:W-:-:S05]  /*10780*/  @!P1 IMAD.X R7, RZ, RZ, R4, P3 ;  /* 0x000000ffff079224 */ /* 0x000fca00018e0604 */
[----:B------:R-:W-:Y:S01]  /*10790*/  @!PT LDS RZ, [RZ] ;  /* 0x00000000fffff984 */ /* 0x000fe20000000800 */
[----:B------:R-:W-:Y:S01]  /*107a0*/  @!PT LDS RZ, [RZ] ;  /* 0x00000000fffff984 */ /* 0x000fe20000000800 */
[----:B------:R-:W-:Y:S01]  /*107b0*/  @!PT LDS RZ, [RZ] ;  /* 0x00000000fffff984 */ /* 0x000fe20000000800 */
[----:B------:R0:W-:Y:S01]  /*107c0*/  @!P1 LDGSTS.E.BYPASS.LTC128B.128 [R10+0xbc00], desc[UR36][R6.64], !P0 ;  /* 0x0bc00000060a9fae */ /* 0x0001e2000c101d64 */
[----:B------:R-:W-:Y:S01]  /*107d0*/  IMAD.MOV.U32 R13, RZ, RZ, R5 ;  /* 0x000000ffff0d7224 */ /* 0x000fe200078e0005 */
[----:B------:R-:W-:Y:S01]  /*107e0*/  ISETP.GE.AND P1, PT, R0, R3, PT ;  /* 0x000000030000720c */ /* 0x000fe20003f26270 */
[----:B------:R-:W-:-:S12]  /*107f0*/  IMAD.MOV.U32 R0, RZ, RZ, R14 ;  /* 0x000000ffff007224 */ /* 0x000fd800078e000e */
[----:B0-----:R-:W-:Y:S05]  /*10800*/  WARPSYNC.COLLECTIVE R15, `(.L_x_13155) ;  /* 0x000000000f087348 */ /* 0x001fea0003c00000 */
[----:B------:R1:W2:Y:S02]  /*10810*/  SHFL.IDX P6, R14, R13, R12, R11 ;  /* 0x0000000c0d0e7389 */ /* 0x0002a400000c000b */
[----:B012---:R-:W-:Y:S01]  /*10820*/  ENDCOLLECTIVE ;  /* 0x000000000000791b */ /* 0x007fe20003800000 */
.L_x_13155:
[----:B------:R-:W-:Y:S02]  /*10830*/  IMAD.MOV.U32 R13, RZ, RZ, R2 ;  /* 0x000000ffff0d7224 */ /* 0x000fe400078e0002 */
[----:B------:R-:W-:Y:S02]  /*10840*/  IMAD.MOV.U32 R12, RZ, RZ, 0x1 ;  /* 0x00000001ff0c7424 */ /* 0x000fe400078e00ff */
[----:B------:R-:W-:-:S07]  /*10850*/  IMAD.MOV.U32 R4, RZ, RZ, R14 ;  /* 0x000000ffff047224 */ /* 0x000fce00078e000e */
[----:B------:R-:W-:Y:S05]  /*10860*/  WARPSYNC.COLLECTIVE R15, `(.L_x_13156) ;  /* 0x000000000f087348 */ /* 0x000fea0003c00000 */
[----:B------:R0:W1:Y:S02]  /*10870*/  SHFL.IDX P6, R14, R13, R12, R11 ;  /* 0x0000000c0d0e7389 */ /* 0x00006400000c000b */
[----:B01----:R-:W-:Y:S01]  /*10880*/  ENDCOLLECTIVE ;  /* 0x000000000000791b */ /* 0x003fe20003800000 */
.L_x_13156:
[----:B------:R-:W-:-:S05]  /*10890*/  @!P1 LEA R4, P3, R28, R4, 0x1 ;  /* 0x000000041c049211 */ /* 0x000fca00078608ff */
[----:B------:R-:W-:Y:S02]  /*108a0*/  @!P1 IMAD.X R0, RZ, RZ, R0, P3 ;  /* 0x000000ffff009224 */ /* 0x000fe400018e0600 */
[----:B------:R-:W-:Y:S02]  /*108b0*/  @!P1 IMAD.MOV.U32 R6, RZ, RZ, R4 ;  /* 0x000000ffff069224 */ /* 0x000fe400078e0004 */
[C---:B------:R-:W-:Y:S01]  /*108c0*/  VIADD R4, R17.reuse, 0xa0 ;  /* 0x000000a011047836 */ /* 0x040fe20000000000 */
[----:B------:R-:W-:Y:S01]  /*108d0*/  @!P1 MOV R7, R0 ;  /* 0x0000000000079202 */ /* 0x000fe20000000f00 */
[----:B------:R-:W-:Y:S02]  /*108e0*/  VIADD R0, R17, 0x90 ;  /* 0x0000009011007836 */ /* 0x000fe40000000000 */
[----:B------:R-:W-:Y:S02]  /*108f0*/  IMAD.MOV.U32 R13, RZ, RZ, R5 ;  /* 0x000000ffff0d7224 */ /* 0x000fe400078e0005 */
[----:B------:R-:W-:Y:S01]  /*10900*/  @!PT LDS RZ, [RZ] ;  /* 0x00000000fffff984 */ /* 0x000fe20000000800 */
[----:B------:R-:W-:Y:S01]  /*10910*/  @!PT LDS RZ, [RZ] ;  /* 0x00000000fffff984 */ /* 0x000fe20000000800 */
[----:B------:R-:W-:Y:S01]  /*10920*/  @!PT LDS RZ, [RZ] ;  /* 0x00000000fffff984 */ /* 0x000fe20000000800 */
[----:B------:R0:W-:Y:S01]  /*10930*/  @!P1 LDGSTS.E.BYPASS.LTC128B.128 [R10+0xc400], desc[UR36][R6.64], !P0 ;  /* 0x0c400000060a9fae */ /* 0x0001e2000c101d64 */
[----:B------:R-:W-:Y:S01]  /*10940*/  ISETP.GE.AND P1, PT, R0, R3, PT ;  /* 0x000000030000720c */ /* 0x000fe20003f26270 */
[----:B------:R-:W-:-:S12]  /*10950*/  IMAD.MOV.U32 R0, RZ, RZ, R14 ;  /* 0x000000ffff007224 */ /* 0x000fd800078e000e */
[----:B0-----:R-:W-:Y:S05]  /*10960*/  WARPSYNC.COLLECTIVE R15, `(.L_x_13157) ;  /* 0x000000000f087348 */ /* 0x001fea0003c00000 */
[----:B------:R1:W2:Y:S02]  /*10970*/  SHFL.IDX P6, R14, R13, R12, R11 ;  /* 0x0000000c0d0e7389 */ /* 0x0002a400000c000b */
[----:B012---:R-:W-:Y:S01]  /*10980*/  ENDCOLLECTIVE ;  /* 0x000000000000791b */ /* 0x007fe20003800000 */
.L_x_13157:
[----:B------:R-:W-:Y:S02]  /*10990*/  IMAD.MOV.U32 R13, RZ, RZ, R2 ;  /* 0x000000ffff0d7224 */ /* 0x000fe400078e0002 */
[----:B------:R-:W-:Y:S01]  /*109a0*/  IMAD.MOV.U32 R12, RZ, RZ, 0x2 ;  /* 0x00000002ff0c7424 */ /* 0x000fe200078e00ff */
[----:B------:R-:W-:-:S07]  /*109b0*/  MOV R6, R14 ;  /* 0x0000000e00067202 */ /* 0x000fce0000000f00 */
[----:B------:R-:W-:Y:S05]  /*109c0*/  WARPSYNC.COLLECTIVE R15, `(.L_x_13158) ;  /* 0x000000000f087348 */ /* 0x000fea0003c00000 */
[----:B------:R0:W1:Y:S02]  /*109d0*/  SHFL.IDX P6, R14, R13, R12, R11 ;  /* 0x0000000c0d0e7389 */ /* 0x00006400000c000b */
[----:B01----:R-:W-:Y:S01]  /*109e0*/  ENDCOLLECTIVE ;  /* 0x000000000000791b */ /* 0x003fe20003800000 */
.L_x_13158:
[----:B------:R-:W-:-:S05]  /*109f0*/  @!P1 LEA R6, P2, R28, R6, 0x1 ;  /* 0x000000061c069211 */ /* 0x000fca00078408ff */
[----:B------:R-:W-:Y:S01]  /*10a00*/  @!P1 IMAD.X R0, RZ, RZ, R0, P2 ;  /* 0x000000ffff009224 */ /* 0x000fe200010e0600 */
[----:B------:R-:W-:-:S03]  /*10a10*/  ISETP.GE.AND P2, PT, R4, R3, PT ;  /* 0x000000030400720c */ /* 0x000fc60003f46270 */
[----:B------:R-:W-:Y:S01]  /*10a20*/  @!P1 IMAD.MOV.U32 R7, RZ, RZ, R0 ;  /* 0x000000ffff079224 */ /* 0x000fe200078e0000 */
[----:B------:R-:W-:-:S04]  /*10a30*/  MOV R13, R5 ;  /* 0x00000005000d7202 */ /* 0x000fc80000000f00 */
[----:B------:R-:W-:Y:S01]  /*10a40*/  @!PT LDS RZ, [RZ] ;  /* 0x00000000fffff984 */ /* 0x000fe20000000800 */
[----:B------:R-:W-:Y:S01]  /*10a50*/  @!PT LDS RZ, [RZ] ;  /* 0x00000000fffff984 */ /* 0x000fe20000000800 */
[----:B------:R-:W-:Y:S01]  /*10a60*/  @!PT LDS RZ, [RZ] ;  /* 0x00000000fffff984 */ /* 0x000fe20000000800 */
[----:B------:R0:W-:Y:S01]  /*10a70*/  @!P1 LDGSTS.E.BYPASS.LTC128B.128 [R10+0xcc00], desc[UR36][R6.64], !P0 ;  /* 0x0cc00000060a9fae */ /* 0x0001e2000c101d64 */
[----:B------:R-:W-:-:S07]  /*10a80*/  IMAD.MOV.U32 R0, RZ, RZ, R14 ;  /* 0x000000ffff007224 */ /* 0x000fce00078e000e */
[----:B0-----:R-:W-:Y:S05]  /*10a90*/  WARPSYNC.COLLECTIVE R15, `(.L_x_13159) ;  /* 0x000000000f087348 */ /* 0x001fea0003c00000 */
[----:B------:R1:W2:Y:S02]  /*10aa0*/  SHFL.IDX P6, R14, R13, R12, R11 ;  /* 0x0000000c0d0e7389 */ /* 0x0002a400000c000b */
[----:B012---:R-:W-:Y:S01]  /*10ab0*/  ENDCOLLECTIVE ;  /* 0x000000000000791b */ /* 0x007fe20003800000 */
.L_x_13159:
[----:B------:R-:W-:Y:S01]  /*10ac0*/  MOV R13, R2 ;  /* 0x00000002000d7202 */ /* 0x000fe20000000f00 */
[----:B------:R-:W-:Y:S02]  /*10ad0*/  IMAD.MOV.U32 R12, RZ, RZ, 0x3 ;  /* 0x00000003ff0c7424 */ /* 0x000fe400078e00ff */
[----:B------:R-:W-:-:S07]  /*10ae0*/  IMAD.MOV.U32 R6, RZ, RZ, R14 ;  /* 0x000000ffff067224 */ /* 0x000fce00078e000e */
[----:B------:R-:W-:Y:S05]  /*10af0*/  WARPSYNC.COLLECTIVE R15, `(.L_x_13160) ;  /* 0x000000000f087348 */ /* 0x000fea0003c00000 */
[----:B------:R0:W1:Y:S02]  /*10b00*/  SHFL.IDX P6, R14, R13, R12, R11 ;  /* 0x0000000c0d0e7389 */ /* 0x00006400000c000b */
[----:B01----:R-:W-:Y:S01]  /*10b10*/  ENDCOLLECTIVE ;  /* 0x000000000000791b */ /* 0x003fe20003800000 */
.L_x_13160:
[----:B------:R-:W-:-:S05]  /*10b20*/  @!P2 LEA R6, P1, R28, R6, 0x1 ;  /* 0x000000061c06a211 */ /* 0x000fca00078208ff */
[----:B------:R-:W-:-:S04]  /*10b30*/  @!P2 IMAD.X R0, RZ, RZ, R0, P1 ;  /* 0x000000ffff00a224 */ /* 0x000fc800008e0600 */
[----:B------:R-:W-:Y:S02]  /*10b40*/  @!P2 IMAD.MOV.U32 R7, RZ, RZ, R0 ;  /* 0x000000ffff07a224 */ /* 0x000fe400078e0000 */
[----:B------:R-:W-:-:S03]  /*10b50*/  IMAD.MOV.U32 R13, RZ, RZ, R5 ;  /* 0x000000ffff0d7224 */ /* 0x000fc600078e0005 */
        /* <DEDUP_REMOVED lines=8> */
.L_x_13161:
[----:B------:R-:W-:Y:S01]  /*10be0*/  IMAD.MOV.U32 R2, RZ, RZ, R14 ;  /* 0x000000ffff027224 */ /* 0x000fe200078e000e */
[----:B------:R-:W-:Y:S06]  /*10bf0*/  BRA `(.L_x_13162) ;  /* 0xffffffb800587947 */ /* 0x000fec000383ffff */
.L_x_13066:
[----:B0-----:R0:W1:Y:S02]  /*10c00*/  SYNCS.PHASECHK.TRANS64.TRYWAIT P0, [R22+URZ+0x16820], R0 ;  /* 0x01682000160075a7 */ /* 0x001064000800017f */
[----:B-1----:R-:W-:Y:S05]  /*10c10*/  @!P0 NANOSLEEP.SYNCS 0x989680 ;  /* 0x009896800000895d */ /* 0x002fea0003900000 */
[----:B------:R-:W1:Y:S02]  /*10c20*/  @!P0 SYNCS.PHASECHK.TRANS64 P0, [R22+URZ+0x16820], R0 ;  /* 0x01682000160085a7 */ /* 0x000e64000800007f */
[----:B-1----:R-:W-:Y:S05]  /*10c30*/  @!P0 BRA `(.L_x_13066) ;  /* 0xfffffffc00f08947 */ /* 0x002fea000383ffff */
[----:B------:R-:W-:Y:S05]  /*10c40*/  BRA `(.L_x_13163) ;  /* 0xffffffb800b47947 */ /* 0x000fea000383ffff */
.L_x_13071:
[----:B0-----:R0:W1:Y:S02]  /*10c50*/  SYNCS.PHASECHK.TRANS64.TRYWAIT P0, [R5+URZ+0x16840], R2 ;  /* 0x01684002050075a7 */ /* 0x001064000800017f */
[----:B-1----:R-:W-:Y:S05]  /*10c60*/  @!P0 NANOSLEEP.SYNCS 0x989680 ;  /* 0x009896800000895d */ /* 0x002fea0003900000 */
[----:B------:R-:W1:Y:S02]  /*10c70*/  @!P0 SYNCS.PHASECHK.TRANS64 P0, [R5+URZ+0x16840], R2 ;  /* 0x01684002050085a7 */ /* 0x000e64000800007f */
[----:B-1----:R-:W-:Y:S05]  /*10c80*/  @!P0 BRA `(.L_x_13071) ;  /* 0xfffffffc00f08947 */ /* 0x002fea000383ffff */
[----:B------:R-:W-:Y:S05]  /*10c90*/  BRA `(.L_x_13164) ;  /* 0xffffffbc008c7947 */ /* 0x000fea000383ffff */
.L_x_13072:
        /* <DEDUP_REMOVED lines=8> */
.L_x_13166:
[----:B------:R-:W-:Y:S05]  /*10d20*/  BSYNC B1 ;  /* 0x0000000000017941 */ /* 0x000fea0003800000 */
.L_x_13165:
[----:B------:R-:W-:Y:S01]  /*10d30*/  MOV R13, R8 ;  /* 0x00000008000d7202 */ /* 0x000fe20000000f00 */
[----:B------:R-:W-:Y:S01]  /*10d40*/  IMAD.MOV.U32 R12, RZ, RZ, RZ ;  /* 0x000000ffff0c7224 */ /* 0x000fe200078e00ff */
[----:B------:R-:W-:Y:S01]  /*10d50*/  SHF.L.U32 R7, R28, 0x1, RZ ;  /* 0x000000011c077819 */ /* 0x000fe200000006ff */
[----:B------:R-:W-:Y:S02]  /*10d60*/  IMAD.MOV.U32 R11, RZ, RZ, 0x181f ;  /* 0x0000181fff0b7424 */ /* 0x000fe400078e00ff */
[----:B------:R-:W-:Y:S02]  /*10d70*/  IMAD.MOV.U32 R15, RZ, RZ, -0x1 ;  /* 0xffffffffff0f7424 */ /* 0x000fe400078e00ff */
[----:B------:R-:W-:Y:S02]  /*10d80*/  IMAD.MOV.U32 R3, RZ, RZ, R14 ;  /* 0x000000ffff037224 */ /* 0x000fe400078e000e */
[----:B------:R-:W-:-:S07]  /*10d90*/  IMAD R9, R9, 0x2, R22 ;  /* 0x0000000209097824 */ /* 0x000fce00078e0216 */
[----:B------:R-:W-:Y:S05]  /*10da0*/  WARPSYNC.COLLECTIVE R15, `(.L_x_13167) ;  /* 0x000000000f087348 */ /* 0x000fea0003c00000 */
[----:B------:R0:W1:Y:S02]  /*10db0*/  SHFL.IDX P6, R14, R13, R12, R11 ;  /* 0x0000000c0d0e7389 */ /* 0x00006400000c000b */
[----:B01----:R-:W-:Y:S01]  /*10dc0*/  ENDCOLLECTIVE ;  /* 0x000000000000791b */ /* 0x003fe20003800000 */
.L_x_13167:
[----:B------:R-:W-:Y:S02]  /*10dd0*/  IMAD.MOV.U32 R13, RZ, RZ, R10 ;  /* 0x000000ffff0d7224 */ /* 0x000fe400078e000a */
[----:B------:R-:W-:Y:S02]  /*10de0*/  IMAD.MOV.U32 R12, RZ, RZ, 0x1 ;  /* 0x00000001ff0c7424 */ /* 0x000fe400078e00ff */
[----:B------:R-:W-:-:S07]  /*10df0*/  IMAD.MOV.U32 R2, RZ, RZ, R14 ;  /* 0x000000ffff027224 */ /* 0x000fce00078e000e */
[----:B------:R-:W-:Y:S05]  /*10e00*/  WARPSYNC.COLLECTIVE R15, `(.L_x_13168) ;  /* 0x000000000f087348 */ /* 0x000fea0003c00000 */
[----:B------:R0:W1:Y:S02]  /*10e10*/  SHFL.IDX P6, R14, R13, R12, R11 ;  /* 0x0000000c0d0e7389 */ /* 0x00006400000c000b */
[----:B01----:R-:W-:Y:S01]  /*10e20*/  ENDCOLLECTIVE ;  /* 0x000000000000791b */ /* 0x003fe20003800000 */
.L_x_13168:
[----:B------:R-:W-:-:S05]  /*10e30*/  IADD3 R2, P0, R2, R7, RZ ;  /* 0x0000000702027210 */ /* 0x000fca0007f1e0ff */
[----:B------:R-:W-:-:S05]  /*10e40*/  IMAD.X R3, RZ, RZ, R3, P0 ;  /* 0x000000ffff037224 */ /* 0x000fca00000e0603 */
        /* <DEDUP_REMOVED lines=9> */
.L_x_13169:
[----:B------:R-:W-:Y:S01]  /*10ee0*/  IMAD.MOV.U32 R13, RZ, RZ, R10 ;  /* 0x000000ffff0d7224 */ /* 0x000fe200078e000a */
[----:B------:R-:W-:Y:S01]  /*10ef0*/  MOV R12, 0x2 ;  /* 0x00000002000c7802 */ /* 0x000fe20000000f00 */
[----:B------:R-:W-:-:S07]  /*10f00*/  IMAD.MOV.U32 R2, RZ, RZ, R14 ;  /* 0x000000ffff027224 */ /* 0x000fce00078e000e */
[----:B------:R-:W-:Y:S05]  /*10f10*/  WARPSYNC.COLLECTIVE R15, `(.L_x_13170) ;  /* 0x000000000f087348 */ /* 0x000fea0003c00000 */
[----:B------:R0:W1:Y:S02]  /*10f20*/  SHFL.IDX P6, R14, R13, R12, R11 ;  /* 0x0000000c0d0e7389 */ /* 0x00006400000c000b */
[----:B01----:R-:W-:Y:S01]  /*10f30*/  ENDCOLLECTIVE ;  /* 0x000000000000791b */ /* 0x003fe20003800000 */
.L_x_13170:
[----:B------:R-:W-:-:S05]  /*10f40*/  IADD3 R2, P0, R2, R7, RZ ;  /* 0x0000000702027210 */ /* 0x000fca0007f1e0ff */
[----:B------:R-:W-:-:S05]  /*10f50*/  IMAD.X R3, RZ, RZ, R3, P0 ;  /* 0x000000ffff037224 */ /* 0x000fca00000e0603 */
        /* <DEDUP_REMOVED lines=9> */
.L_x_13171:
[----:B------:R-:W-:Y:S01]  /*10ff0*/  MOV R13, R10 ;  /* 0x0000000a000d7202 */ /* 0x000fe20000000f00 */
[----:B------:R-:W-:Y:S02]  /*11000*/  IMAD.MOV.U32 R12, RZ, RZ, 0x3 ;  /* 0x00000003ff0c7424 */ /* 0x000fe400078e00ff */
[----:B------:R-:W-:-:S07]  /*11010*/  IMAD.MOV.U32 R2, RZ, RZ, R14 ;  /* 0x000000ffff027224 */ /* 0x000fce00078e000e */
[----:B------:R-:W-:Y:S05]  /*11020*/  WARPSYNC.COLLECTIVE R15, `(.L_x_13172) ;  /* 0x000000000f087348 */ /* 0x000fea0003c00000 */
[----:B------:R0:W1:Y:S02]  /*11030*/  SHFL.IDX P6, R14, R13, R12, R11 ;  /* 0x0000000c0d0e7389 */ /* 0x00006400000c000b */
[----:B01----:R-:W-:Y:S01]  /*11040*/  ENDCOLLECTIVE ;  /* 0x000000000000791b */ /* 0x003fe20003800000 */
.L_x_13172:
        /* <DEDUP_REMOVED lines=11> */
.L_x_13173:
[----:B------:R-:W-:Y:S02]  /*11100*/  IMAD.MOV.U32 R13, RZ, RZ, R10 ;  /* 0x000000ffff0d7224 */ /* 0x000fe400078e000a */
[----:B------:R-:W-:Y:S02]  /*11110*/  IMAD.MOV.U32 R12, RZ, RZ, 0x4 ;  /* 0x00000004ff0c7424 */ /* 0x000fe400078e00ff */
[----:B------:R-:W-:-:S07]  /*11120*/  IMAD.MOV.U32 R2, RZ, RZ, R14 ;  /* 0x000000ffff027224 */ /* 0x000fce00078e000e */
[----:B------:R-:W-:Y:S05]  /*11130*/  WARPSYNC.COLLECTIVE R15, `(.L_x_13174) ;  /* 0x000000000f087348 */ /* 0x000fea0003c00000 */
[----:B------:R0:W1:Y:S02]  /*11140*/  SHFL.IDX P6, R14, R13, R12, R11 ;  /* 0x0000000c0d0e7389 */ /* 0x00006400000c000b */
[----:B01----:R-:W-:Y:S01]  /*11150*/  ENDCOLLECTIVE ;  /* 0x000000000000791b */ /* 0x003fe20003800000 */
.L_x_13174:
[----:B------:R-:W-:-:S04]  /*11160*/  IADD3 R2, P0, R2, R7, RZ ;  /* 0x0000000702027210 */ /* 0x000fc80007f1e0ff */
[----:B------:R-:W-:-:S05]  /*11170*/  IADD3.X R3, RZ, R3, RZ, P0, !PT ;  /* 0x00000003ff037210 */ /* 0x000fca00007fe4ff */
        /* <DEDUP_REMOVED lines=9> */
.L_x_13175:
[----:B------:R-:W-:Y:S02]  /*11210*/  IMAD.MOV.U32 R13, RZ, RZ, R10 ;  /* 0x000000ffff0d7224 */ /* 0x000fe400078e000a */
[----:B------:R-:W-:Y:S01]  /*11220*/  IMAD.MOV.U32 R12, RZ, RZ, 0x5 ;  /* 0x00000005ff0c7424 */ /* 0x000fe200078e00ff */
[----:B------:R-:W-:-:S07]  /*11230*/  MOV R2, R14 ;  /* 0x0000000e00027202 */ /* 0x000fce0000000f00 */
[----:B------:R-:W-:Y:S05]  /*11240*/  WARPSYNC.COLLECTIVE R15, `(.L_x_13176) ;  /* 0x000000000f087348 */ /* 0x000fea0003c00000 */
[----:B------:R0:W1:Y:S02]  /*11250*/  SHFL.IDX P6, R14, R13, R12, R11 ;  /* 0x0000000c0d0e7389 */ /* 0x00006400000c000b */
[----:B01----:R-:W-:Y:S01]  /*11260*/  ENDCOLLECTIVE ;  /* 0x000000000000791b */ /* 0x003fe20003800000 */
.L_x_13176:
[----:B------:R-:W-:-:S05]  /*11270*/  IADD3 R2, P0, R2, R7, RZ ;  /* 0x0000000702027210 */ /* 0x000fca0007f1e0ff */
[----:B------:R-:W-:-:S05]  /*11280*/  IMAD.X R3, RZ, RZ, R3, P0 ;  /* 0x000000ffff037224 */ /* 0x000fca00000e0603 */
        /* <DEDUP_REMOVED lines=9> */
.L_x_13177:
[----:B------:R-:W-:Y:S02]  /*11320*/  IMAD.MOV.U32 R13, RZ, RZ, R10 ;  /* 0x000000ffff0d7224 */ /* 0x000fe400078e000a */
[----:B------:R-:W-:Y:S02]  /*11330*/  IMAD.MOV.U32 R12, RZ, RZ, 0x6 ;  /* 0x00000006ff0c7424 */ /* 0x000fe400078e00ff */
[----:B------:R-:W-:-:S07]  /*11340*/  IMAD.MOV.U32 R2, RZ, RZ, R14 ;  /* 0x000000ffff027224 */ /* 0x000fce00078e000e */
[----:B------:R-:W-:Y:S05]  /*11350*/  WARPSYNC.COLLECTIVE R15, `(.L_x_13178) ;  /* 0x000000000f087348 */ /* 0x000fea0003c00000 */
[----:B------:R0:W1:Y:S02]  /*11360*/  SHFL.IDX P6, R14, R13, R12, R11 ;  /* 0x0000000c0d0e7389 */ /* 0x00006400000c000b */
[----:B01----:R-:W-:Y:S01]  /*11370*/  ENDCOLLECTIVE ;  /* 0x000000000000791b */ /* 0x003fe20003800000 */
.L_x_13178:
        /* <DEDUP_REMOVED lines=11> */
.L_x_13179:
[----:B------:R-:W-:Y:S01]  /*11430*/  IMAD.MOV.U32 R13, RZ, RZ, R10 ;  /* 0x000000ffff0d7224 */ /* 0x000fe200078e000a */
[----:B------:R-:W-:Y:S01]  /*11440*/  MOV R12, 0x7 ;  /* 0x00000007000c7802 */ /* 0x000fe20000000f00 */
[----:B------:R-:W-:-:S07]  /*11450*/  IMAD.MOV.U32 R2, RZ, RZ, R14 ;  /* 0x000000ffff027224 */ /* 0x000fce00078e000e */
[----:B------:R-:W-:Y:S05]  /*11460*/  WARPSYNC.COLLECTIVE R15, `(.L_x_13180) ;  /* 0x000000000f087348 */ /* 0x000fea0003c00000 */
[----:B------:R0:W1:Y:S02]  /*11470*/  SHFL.IDX P6, R14, R13, R12, R11 ;  /* 0x0000000c0d0e7389 */ /* 0x00006400000c000b */
[----:B01----:R-:W-:Y:S01]  /*11480*/  ENDCOLLECTIVE ;  /* 0x000000000000791b */ /* 0x003fe20003800000 */
.L_x_13180:
[----:B------:R-:W-:-:S05]  /*11490*/  IADD3 R2, P0, R2, R7, RZ ;  /* 0x0000000702027210 */ /* 0x000fca0007f1e0ff */
[----:B------:R-:W-:-:S05]  /*114a0*/  IMAD.X R3, RZ, RZ, R3, P0 ;  /* 0x000000ffff037224 */ /* 0x000fca00000e0603 */
        /* <DEDUP_REMOVED lines=9> */
.L_x_13181:
[----:B------:R-:W-:Y:S01]  /*11540*/  IMAD.MOV.U32 R2, RZ, RZ, R14 ;  /* 0x000000ffff027224 */ /* 0x000fe200078e000e */
[----:B------:R-:W-:Y:S06]  /*11550*/  BRA `(.L_x_13182) ;  /* 0xffffffb800707947 */ /* 0x000fec000383ffff */
.L_x_13077:
[----:B-1----:R1:W2:Y:S02]  /*11560*/  SYNCS.PHASECHK.TRANS64.TRYWAIT P0, [R5+URZ+0x16860], R2 ;  /* 0x01686002050075a7 */ /* 0x0022a4000800017f */
[----:B--2---:R-:W-:Y:S05]  /*11570*/  @!P0 NANOSLEEP.SYNCS 0x989680 ;  /* 0x009896800000895d */ /* 0x004fea0003900000 */
[----:B------:R-:W2:Y:S02]  /*11580*/  @!P0 SYNCS.PHASECHK.TRANS64 P0, [R5+URZ+0x16860], R2 ;  /* 0x01686002050085a7 */ /* 0x000ea4000800007f */
[----:B--2---:R-:W-:Y:S05]  /*11590*/  @!P0 BRA `(.L_x_13077) ;  /* 0xfffffffc00f08947 */ /* 0x004fea000383ffff */
[----:B------:R-:W-:Y:S05]  /*115a0*/  BRA `(.L_x_13183) ;  /* 0xffffffb800c87947 */ /* 0x000fea000383ffff */
.L_x_13078:
        /* <DEDUP_REMOVED lines=8> */
.L_x_13185:
[----:B------:R-:W-:Y:S05]  /*11630*/  BSYNC B1 ;  /* 0x0000000000017941 */ /* 0x000fea0003800000 */
.L_x_13184:
[----:B------:R-:W-:Y:S01]  /*11640*/  IMAD.MOV.U32 R13, RZ, RZ, R18 ;  /* 0x000000ffff0d7224 */ /* 0x000fe200078e0012 */
[----:B------:R-:W-:Y:S01]  /*11650*/  MOV R12, RZ ;  /* 0x000000ff000c7202 */ /* 0x000fe20000000f00 */
[----:B------:R-:W-:Y:S01]  /*11660*/  IMAD.MOV.U32 R11, RZ, RZ, 0x181f ;  /* 0x0000181fff0b7424 */ /* 0x000fe200078e00ff */
[----:B------:R-:W-:Y:S01]  /*11670*/  ISETP.LT.OR P2, PT, R8, 0x1, P1 ;  /* 0x000000010800780c */ /* 0x000fe20000f41670 */
[----:B------:R-:W-:Y:S01]  /*11680*/  IMAD.MOV.U32 R15, RZ, RZ, -0x1 ;  /* 0xffffffffff0f7424 */ /* 0x000fe200078e00ff */
[----:B------:R-:W-:Y:S01]  /*11690*/  LEA R6, R6, R22, 0x1 ;  /* 0x0000001606067211 */ /* 0x000fe200078e08ff */
[----:B------:R-:W-:-:S10]  /*116a0*/  IMAD.MOV.U32 R3, RZ, RZ, R14 ;  /* 0x000000ffff037224 */ /* 0x000fd400078e000e */
[----:B------:R-:W-:Y:S05]  /*116b0*/  WARPSYNC.COLLECTIVE R15, `(.L_x_13186) ;  /* 0x000000000f087348 */ /* 0x000fea0003c00000 */
[----:B------:R0:W1:Y:S02]  /*116c0*/  SHFL.IDX P6, R14, R13, R12, R11 ;  /* 0x0000000c0d0e7389 */ /* 0x00006400000c000b */
[----:B01----:R-:W-:Y:S01]  /*116d0*/  ENDCOLLECTIVE ;  /* 0x000000000000791b */ /* 0x003fe20003800000 */
.L_x_13186:
[----:B------:R-:W-:Y:S02]  /*116e0*/  IMAD.MOV.U32 R13, RZ, RZ, R23 ;  /* 0x000000ffff0d7224 */ /* 0x000fe400078e0017 */
[----:B------:R-:W-:Y:S02]  /*116f0*/  IMAD.MOV.U32 R12, RZ, RZ, 0x1 ;  /* 0x00000001ff0c7424 */ /* 0x000fe400078e00ff */
[----:B------:R-:W-:-:S07]  /*11700*/  IMAD.MOV.U32 R2, RZ, RZ, R14 ;  /* 0x000000ffff027224 */ /* 0x000fce00078e000e */
[----:B------:R-:W-:Y:S05]  /*11710*/  WARPSYNC.COLLECTIVE R15, `(.L_x_13187) ;  /* 0x000000000f087348 */ /* 0x000fea0003c00000 */
[----:B------:R0:W1:Y:S02]  /*11720*/  SHFL.IDX P6, R14, R13, R12, R11 ;  /* 0x0000000c0d0e7389 */ /* 0x00006400000c000b */
[----:B01----:R-:W-:Y:S01]  /*11730*/  ENDCOLLECTIVE ;  /* 0x000000000000791b */ /* 0x003fe20003800000 */
.L_x_13187:
[----:B------:R-:W-:-:S05]  /*11740*/  IADD3 R2, P0, R2, R7, RZ ;  /* 0x0000000702027210 */ /* 0x000fca0007f1e0ff */
[----:B------:R-:W-:-:S05]  /*11750*/  IMAD.X R3, RZ, RZ, R3, P0 ;  /* 0x000000ffff037224 */ /* 0x000fca00000e0603 */
[----:B------:R-:W-:Y:S01]  /*11760*/  @!PT LDS RZ, [RZ] ;  /* 0x00000000fffff984 */ /* 0x000fe20000000800 */
[----:B------:R-:W-:Y:S01]  /*11770*/  @!PT LDS RZ, [RZ] ;  /* 0x00000000fffff984 */ /* 0x000fe20000000800 */
[----:B------:R-:W-:Y:S01]  /*11780*/  @!PT LDS RZ, [RZ] ;  /* 0x00000000fffff984 */ /* 0x000fe20000000800 */
[----:B------:R0:W-:Y:S01]  /*11790*/  LDGSTS.E.BYPASS.LTC128B.128 [R6+0x400], desc[UR36][R2.64], !P2 ;  /* 0x0040000002067fae */ /* 0x0001e2000d101d64 */
[----:B------:R-:W-:Y:S01]  /*117a0*/  IMAD.MOV.U32 R13, RZ, RZ, R18 ;  /* 0x000000ffff0d7224 */ /* 0x000fe200078e0012 */
[----:B------:R-:W-:Y:S01]  /*117b0*/  ISETP.LT.OR P2, PT, R8, 0x11, P1 ;  /* 0x000000110800780c */ /* 0x000fe20000f41670 */
[----:B0-----:R-:W-:-:S12]  /*117c0*/  IMAD.MOV.U32 R3, RZ, RZ, R14 ;  /* 0x000000ffff037224 */ /* 0x001fd800078e000e */
[----:B------:R-:W-:Y:S05]  /*117d0*/  WARPSYNC.COLLECTIVE R15, `(.L_x_13188) ;  /* 0x000000000f087348 */ /* 0x000fea0003c00000 */
[----:B------:R0:W1:Y:S02]  /*117e0*/  SHFL.IDX P6, R14, R13, R12, R11 ;  /* 0x0000000c0d0e7389 */ /* 0x00006400000c000b */
[----:B01----:R-:W-:Y:S01]  /*117f0*/  ENDCOLLECTIVE ;  /* 0x000000000000791b */ /* 0x003fe20003800000 */
.L_x_13188:
[----:B------:R-:W-:Y:S02]  /*11800*/  IMAD.MOV.U32 R13, RZ, RZ, R23 ;  /* 0x000000ffff0d7224 */ /* 0x000fe400078e0017 */
[----:B------:R-:W-:Y:S01]  /*11810*/  IMAD.MOV.U32 R12, RZ, RZ, 0x2 ;  /* 0x00000002ff0c7424 */ /* 0x000fe200078e00ff */
[----:B------:R-:W-:-:S07]  /*11820*/  MOV R2, R14 ;  /* 0x0000000e00027202 */ /* 0x000fce0000000f00 */
[----:B------:R-:W-:Y:S05]  /*11830*/  WARPSYNC.COLLECTIVE R15, `(.L_x_13189) ;  /* 0x000000000f087348 */ /* 0x000fea0003c00000 */
[----:B------:R0:W1:Y:S02]  /*11840*/  SHFL.IDX P6, R14, R13, R12, R11 ;  /* 0x0000000c0d0e7389 */ /* 0x00006400000c000b */
[----:B01----:R-:W-:Y:S01]  /*11850*/  ENDCOLLECTIVE ;  /* 0x000000000000791b */ /* 0x003fe20003800000 */
.L_x_13189:
[----:B------:R-:W-:-:S05]  /*11860*/  IADD3 R2, P0, R2, R7, RZ ;  /* 0x0000000702027210 */ /* 0x000fca0007f1e0ff */
[----:B------:R-:W-:-:S05]  /*11870*/  IMAD.X R3, RZ, RZ, R3, P0 ;  /* 0x000000ffff037224 */ /* 0x000fca00000e0603 */
[----:B------:R-:W-:Y:S01]  /*11880*/  @!PT LDS RZ, [RZ] ;  /* 0x00000000fffff984 */ /* 0x000fe20000000800 */
[----:B------:R-:W-:Y:S01]  /*11890*/  @!PT LDS RZ, [RZ] ;  /* 0x00000000fffff984 */ /* 0x000fe20000000800 */
[----:B------:R-:W-:Y:S01]  /*118a0*/  @!PT LDS RZ, [RZ] ;  /* 0x00000000fffff984 */ /* 0x000fe20000000800 */
[----:B------:R0:W-:Y:S01]  /*118b0*/  LDGSTS.E.BYPASS.LTC128B.128 [R6+0xc00], desc[UR36][R2.64], !P2 ;  /* 0x00c0000002067fae */ /* 0x0001e2000d101d64 */
[----:B------:R-:W-:Y:S02]  /*118c0*/  ISETP.LT.OR P2, PT, R8, 0x21, P1 ;  /* 0x000000210800780c */ /* 0x000fe40000f41670 */
[----:B------:R-:W-:Y:S01]  /*118d0*/  MOV R13, R18 ;  /* 0x00000012000d7202 */ /* 0x000fe20000000f00 */
[----:B0-----:R-:W-:-:S10]  /*118e0*/  IMAD.MOV.U32 R3, RZ, RZ, R14 ;  /* 0x000000ffff037224 */ /* 0x001fd400078e000e */
[----:B------:R-:W-:Y:S05]  /*118f0*/  WARPSYNC.COLLECTIVE R15, `(.L_x_13190) ;  /* 0x000000000f087348 */ /* 0x000fea0003c00000 */
[----:B------:R0:W1:Y:S02]  /*11900*/  SHFL.IDX P6, R14, R13, R12, R11 ;  /* 0x0000000c0d0e7389 */ /* 0x00006400000c000b */
[----:B01----:R-:W-:Y:S01]  /*11910*/  ENDCOLLECTIVE ;  /* 0x000000000000791b */ /* 0x003fe20003800000 */
.L_x_13190:
[----:B------:R-:W-:Y:S02]  /*11920*/  IMAD.MOV.U32 R13, RZ, RZ, R23 ;  /* 0x000000ffff0d7224 */ /* 0x000fe400078e0017 */
[----:B------:R-:W-:Y:S02]  /*11930*/  IMAD.MOV.U32 R12, RZ, RZ, 0x3 ;  /* 0x00000003ff0c7424 */ /* 0x000fe400078e00ff */
[----:B------:R-:W-:-:S07]  /*11940*/  IMAD.MOV.U32 R2, RZ, RZ, R14 ;  /* 0x000000ffff027224 */ /* 0x000fce00078e000e */
[----:B------:R-:W-:Y:S05]  /*11950*/  WARPSYNC.COLLECTIVE R15, `(.L_x_13191) ;  /* 0x000000000f087348 */ /* 0x000fea0003c00000 */
[----:B------:R0:W1:Y:S02]  /*11960*/  SHFL.IDX P6, R14, R13, R12, R11 ;  /* 0x0000000c0d0e7389 */ /* 0x00006400000c000b */
[----:B01----:R-:W-:Y:S01]  /*11970*/  ENDCOLLECTIVE ;  /* 0x000000000000791b */ /* 0x003fe20003800000 */
.L_x_13191:
[----:B------:R-:W-:-:S05]  /*11980*/  IADD3 R2, P0, R2, R7, RZ ;  /* 0x0000000702027210 */ /* 0x000fca0007f1e0ff */
[----:B------:R-:W-:-:S05]  /*11990*/  IMAD.X R3, RZ, RZ, R3, P0 ;  /* 0x000000ffff037224 */ /* 0x000fca00000e0603 */
[----:B------:R-:W-:Y:S01]  /*119a0*/  @!PT LDS RZ, [RZ] ;  /* 0x00000000fffff984 */ /* 0x000fe20000000800 */
[----:B------:R-:W-:Y:S01]  /*119b0*/  @!PT LDS RZ, [RZ] ;  /* 0x00000000fffff984 */ /* 0x000fe20000000800 */
[----:B------:R-:W-:Y:S01]  /*119c0*/  @!PT LDS RZ, [RZ] ;  /* 0x00000000fffff984 */ /* 0x000fe20000000800 */
[----:B------:R0:W-:Y:S01]  /*119d0*/  LDGSTS.E.BYPASS.LTC128B.128 [R6+0x1400], desc[UR36][R2.64], !P2 ;  /* 0x0140000002067fae */ /* 0x0001e2000d101d64 */
[----:B------:R-:W-:Y:S01]  /*119e0*/  IMAD.MOV.U32 R13, RZ, RZ, R18 ;  /* 0x000000ffff0d7224 */ /* 0x000fe200078e0012 */
[----:B------:R-:W-:Y:S02]  /*119f0*/  ISETP.LT.OR P2, PT, R8, 0x31, P1 ;  /* 0x000000310800780c */ /* 0x000fe40000f41670 */
[----:B0-----:R-:W-:-:S11]  /*11a00*/  MOV R3, R14 ;  /* 0x0000000e00037202 */ /* 0x001fd60000000f00 */
[----:B------:R-:W-:Y:S05]  /*11a10*/  WARPSYNC.COLLECTIVE R15, `(.L_x_13192) ;  /* 0x000000000f087348 */ /* 0x000fea0003c00000 */
[----:B------:R0:W1:Y:S02]  /*11a20*/  SHFL.IDX P6, R14, R13, R12, R11 ;  /* 0x0000000c0d0e7389 */ /* 0x00006400000c000b */
[----:B01----:R-:W-:Y:S01]  /*11a30*/  ENDCOLLECTIVE ;  /* 0x000000000000791b */ /* 0x003fe20003800000 */
.L_x_13192:
[----:B------:R-:W-:Y:S01]  /*11a40*/  IMAD.MOV.U32 R13, RZ, RZ, R23 ;  /* 0x000000ffff0d7224 */ /* 0x000fe200078e0017 */
[----:B------:R-:W-:Y:S01]  /*11a50*/  MOV R12, 0x4 ;  /* 0x00000004000c7802 */ /* 0x000fe20000000f00 */
[----:B------:R-:W-:-:S07]  /*11a60*/  IMAD.MOV.U32 R2, RZ, RZ, R14 ;  /* 0x000000ffff027224 */ /* 0x000fce00078e000e */
[----:B------:R-:W-:Y:S05]  /*11a70*/  WARPSYNC.COLLECTIVE R15, `(.L_x_13193) ;  /* 0x000000000f087348 */ /* 0x000fea0003c00000 */
[----:B------:R0:W1:Y:S02]  /*11a80*/  SHFL.IDX P6, R14, R13, R12, R11 ;  /* 0x0000000c0d0e7389 */ /* 0x00006400000c000b */
[----:B01----:R-:W-:Y:S01]  /*11a90*/  ENDCOLLECTIVE ;  /* 0x000000000000791b */ /* 0x003fe20003800000 */
.L_x_13193:
        /* <DEDUP_REMOVED lines=12> */
.L_x_13194:
[----:B------:R-:W-:Y:S01]  /*11b60*/  MOV R13, R23 ;  /* 0x00000017000d7202 */ /* 0x000fe20000000f00 */
[----:B------:R-:W-:Y:S02]  /*11b70*/  IMAD.MOV.U32 R12, RZ, RZ, 0x5 ;  /* 0x00000005ff0c7424 */ /* 0x000fe400078e00ff */
[----:B------:R-:W-:-:S07]  /*11b80*/  IMAD.MOV.U32 R2, RZ, RZ, R14 ;  /* 0x000000ffff027224 */ /* 0x000fce00078e000e */
[----:B------:R-:W-:Y:S05]  /*11b90*/  WARPSYNC.COLLECTIVE R15, `(.L_x_13195) ;  /* 0x000000000f087348 */ /* 0x000fea0003c00000 */
[----:B------:R0:W1:Y:S02]  /*11ba0*/  SHFL.IDX P6, R14, R13, R12, R11 ;  /* 0x0000000c0d0e7389 */ /* 0x00006400000c000b */
[----:B01----:R-:W-:Y:S01]  /*11bb0*/  ENDCOLLECTIVE ;  /* 0x000000000000791b */ /* 0x003fe20003800000 */
.L_x_13195:
        /* <DEDUP_REMOVED lines=12> */
.L_x_13196:
[----:B------:R-:W-:Y:S02]  /*11c80*/  IMAD.MOV.U32 R13, RZ, RZ, R23 ;  /* 0x000000ffff0d7224 */ /* 0x000fe400078e0017 */
[----:B------:R-:W-:Y:S02]  /*11c90*/  IMAD.MOV.U32 R12, RZ, RZ, 0x6 ;  /* 0x00000006ff0c7424 */ /* 0x000fe400078e00ff */
[----:B------:R-:W-:-:S07]  /*11ca0*/  IMAD.MOV.U32 R2, RZ, RZ, R14 ;  /* 0x000000ffff027224 */ /* 0x000fce00078e000e */
[----:B------:R-:W-:Y:S05]  /*11cb0*/  WARPSYNC.COLLECTIVE R15, `(.L_x_13197) ;  /* 0x000000000f087348 */ /* 0x000fea0003c00000 */
[----:B------:R0:W1:Y:S02]  /*11cc0*/  SHFL.IDX P6, R14, R13, R12, R11 ;  /* 0x0000000c0d0e7389 */ /* 0x00006400000c000b */
[----:B01----:R-:W-:Y:S01]  /*11cd0*/  ENDCOLLECTIVE ;  /* 0x000000000000791b */ /* 0x003fe20003800000 */
.L_x_13197:
[----:B------:R-:W-:-:S04]  /*11ce0*/  IADD3 R2, P0, R2, R7, RZ ;  /* 0x0000000702027210 */ /* 0x000fc80007f1e0ff */
[----:B------:R-:W-:-:S05]  /*11cf0*/  IADD3.X R3, RZ, R3, RZ, P0, !PT ;  /* 0x00000003ff037210 */ /* 0x000fca00007fe4ff */
[----:B------:R-:W-:Y:S01]  /*11d00*/  @!PT LDS RZ, [RZ] ;  /* 0x00000000fffff984 */ /* 0x000fe20000000800 */
[----:B------:R-:W-:Y:S01]  /*11d10*/  @!PT LDS RZ, [RZ] ;  /* 0x00000000fffff984 */ /* 0x000fe20000000800 */
[----:B------:R-:W-:Y:S01]  /*11d20*/  @!PT LDS RZ, [RZ] ;  /* 0x00000000fffff984 */ /* 0x000fe20000000800 */
[----:B------:R0:W-:Y:S01]  /*11d30*/  LDGSTS.E.BYPASS.LTC128B.128 [R6+0x2c00], desc[UR36][R2.64], !P2 ;  /* 0x02c0000002067fae */ /* 0x0001e2000d101d64 */
[----:B------:R-:W-:Y:S01]  /*11d40*/  ISETP.LT.OR P2, PT, R8, 0x61, P1 ;  /* 0x000000610800780c */ /* 0x000fe20000f41670 */
[----:B------:R-:W-:Y:S02]  /*11d50*/  IMAD.MOV.U32 R13, RZ, RZ, R18 ;  /* 0x000000ffff0d7224 */ /* 0x000fe400078e0012 */
[----:B0-----:R-:W-:-:S10]  /*11d60*/  IMAD.MOV.U32 R3, RZ, RZ, R14 ;  /* 0x000000ffff037224 */ /* 0x001fd400078e000e */
[----:B------:R-:W-:Y:S05]  /*11d70*/  WARPSYNC.COLLECTIVE R15, `(.L_x_13198) ;  /* 0x000000000f087348 */ /* 0x000fea0003c00000 */
[----:B------:R0:W1:Y:S02]  /*11d80*/  SHFL.IDX P6, R14, R13, R12, R11 ;  /* 0x0000000c0d0e7389 */ /* 0x00006400000c000b */
[----:B01----:R-:W-:Y:S01]  /*11d90*/  ENDCOLLECTIVE ;  /* 0x000000000000791b */ /* 0x003fe20003800000 */
.L_x_13198:
[----:B------:R-:W-:Y:S02]  /*11da0*/  IMAD.MOV.U32 R13, RZ, RZ, R23 ;  /* 0x000000ffff0d7224 */ /* 0x000fe400078e0017 */
[----:B------:R-:W-:Y:S01]  /*11db0*/  IMAD.MOV.U32 R12, RZ, RZ, 0x7 ;  /* 0x00000007ff0c7424 */ /* 0x000fe200078e00ff */
[----:B------:R-:W-:-:S07]  /*11dc0*/  MOV R2, R14 ;  /* 0x0000000e00027202 */ /* 0x000fce0000000f00 */
[----:B------:R-:W-:Y:S05]  /*11dd0*/  WARPSYNC.COLLECTIVE R15, `(.L_x_13199) ;  /* 0x000000000f087348 */ /* 0x000fea0003c00000 */
[----:B------:R0:W1:Y:S02]  /*11de0*/  SHFL.IDX P6, R14, R13, R12, R11 ;  /* 0x0000000c0d0e7389 */ /* 0x00006400000c000b */
[----:B01----:R-:W-:Y:S01]  /*11df0*/  ENDCOLLECTIVE ;  /* 0x000000000000791b */ /* 0x003fe20003800000 */
.L_x_13199:
[----:B------:R-:W-:-:S05]  /*11e00*/  IADD3 R2, P0, R2, R7, RZ ;  /* 0x0000000702027210 */ /* 0x000fca0007f1e0ff */
[----:B------:R-:W-:-:S05]  /*11e10*/  IMAD.X R3, RZ, RZ, R3, P0 ;  /* 0x000000ffff037224 */ /* 0x000fca00000e0603 */
        /* <DEDUP_REMOVED lines=9> */
.L_x_13200:
[----:B------:R-:W-:Y:S01]  /*11eb0*/  IMAD.MOV.U32 R2, RZ, RZ, R14 ;  /* 0x000000ffff027224 */ /* 0x000fe200078e000e */
[----:B------:R-:W-:Y:S06]  /*11ec0*/  BRA `(.L_x_13201) ;  /* 0xffffffb400747947 */ /* 0x000fec000383ffff */
.L_x_13086:
[----:B0-----:R0:W1:Y:S02]  /*11ed0*/  SYNCS.PHASECHK.TRANS64.TRYWAIT P0, [R0+URZ+0x16860], R3 ;  /* 0x01686003000075a7 */ /* 0x001064000800017f */
[----:B-1----:R-:W-:Y:S05]  /*11ee0*/  @!P0 NANOSLEEP.SYNCS 0x989680 ;  /* 0x009896800000895d */ /* 0x002fea0003900000 */
[----:B------:R-:W1:Y:S02]  /*11ef0*/  @!P0 SYNCS.PHASECHK.TRANS64 P0, [R0+URZ+0x16860], R3 ;  /* 0x01686003000085a7 */ /* 0x000e64000800007f */
[----:B-1----:R-:W-:Y:S05]  /*11f00*/  @!P0 BRA `(.L_x_13086) ;  /* 0xfffffffc00f08947 */ /* 0x002fea000383ffff */
[----:B------:R-:W-:Y:S05]  /*11f10*/  BRA `(.L_x_13202) ;  /* 0xffffffb8008c7947 */ /* 0x000fea000383ffff */
.L_x_13087:
        /* <DEDUP_REMOVED lines=8> */
.L_x_13204:
[----:B------:R-:W-:Y:S05]  /*11fa0*/  BSYNC B0 ;  /* 0x0000000000007941 */ /* 0x000fea0003800000 */
.L_x_13203:
        /* <DEDUP_REMOVED lines=9> */
.L_x_13205:
[----:B------:R-:W-:Y:S01]  /*12040*/  ULDC UR4, c[0x0][0x2f4] ;  /* 0x0000bd0000047ab9 */ /* 0x000fe20000000800 */
[----:B------:R-:W-:Y:S01]  /*12050*/  IMAD R4, R4, 0x2, R22 ;  /* 0x0000000204047824 */ /* 0x000fe200078e0216 */
[----:B------:R-:W-:-:S04]  /*12060*/  ISETP.GE.AND P0, PT, R28, UR4, PT ;  /* 0x000000041c007c0c */ /* 0x000fc8000bf06270 */
[----:B------:R-:W-:Y:S01]  /*12070*/  ISETP.LT.OR P2, PT, R6, 0x1, P0 ;  /* 0x000000010600780c */ /* 0x000fe20000741670 */
[----:B------:R-:W-:Y:S01]  /*12080*/  IMAD.MOV.U32 R13, RZ, RZ, R23 ;  /* 0x000000ffff0d7224 */ /* 0x000fe200078e0017 */
[----:B------:R-:W-:Y:S02]  /*12090*/  MOV R12, 0x1 ;  /* 0x00000001000c7802 */ /* 0x000fe40000000f00 */
[----:B------:R-:W-:-:S13]  /*120a0*/  IADD3 R2, P1, R14, R5, RZ ;  /* 0x000000050e027210 */ /* 0x000fda0007f3e0ff */
[----:B------:R-:W-:Y:S05]  /*120b0*/  WARPSYNC.COLLECTIVE R15, `(.L_x_13206) ;  /* 0x000000000f087348 */ /* 0x000fea0003c00000 */
[----:B------:R0:W1:Y:S02]  /*120c0*/  SHFL.IDX P6, R14, R13, R12, R11 ;  /* 0x0000000c0d0e7389 */ /* 0x00006400000c000b */
[----:B01----:R-:W-:Y:S01]  /*120d0*/  ENDCOLLECTIVE ;  /* 0x000000000000791b */ /* 0x003fe20003800000 */
.L_x_13206:
[----:B------:R-:W-:-:S05]  /*120e0*/  IMAD.X R3, RZ, RZ, R3, P1 ;  /* 0x000000ffff037224 */ /* 0x000fca00008e0603 */
        /* <DEDUP_REMOVED lines=10> */
.L_x_13207:
[----:B------:R-:W-:Y:S01]  /*12190*/  IMAD.MOV.U32 R13, RZ, RZ, R23 ;  /* 0x000000ffff0d7224 */ /* 0x000fe200078e0017 */
[----:B------:R-:W-:Y:S02]  /*121a0*/  MOV R12, 0x2 ;  /* 0x00000002000c7802 */ /* 0x000fe40000000f00 */
[----:B------:R-:W-:-:S13]  /*121b0*/  IADD3 R2, P1, R14, R5, RZ ;  /* 0x000000050e027210 */ /* 0x000fda0007f3e0ff */
[----:B------:R-:W-:Y:S05]  /*121c0*/  WARPSYNC.COLLECTIVE R15, `(.L_x_13208) ;  /* 0x000000000f087348 */ /* 0x000fea0003c00000 */
[----:B------:R0:W1:Y:S02]  /*121d0*/  SHFL.IDX P6, R14, R13, R12, R11 ;  /* 0x0000000c0d0e7389 */ /* 0x00006400000c000b */
[----:B01----:R-:W-:Y:S01]  /*121e0*/  ENDCOLLECTIVE ;  /* 0x000000000000791b */ /* 0x003fe20003800000 */
.L_x_13208:
        /* <DEDUP_REMOVED lines=11> */
.L_x_13209:
[----:B------:R-:W-:Y:S01]  /*122a0*/  IMAD.MOV.U32 R13, RZ, RZ, R23 ;  /* 0x000000ffff0d7224 */ /* 0x000fe200078e0017 */
[----:B------:R-:W-:Y:S02]  /*122b0*/  MOV R12, 0x3 ;  /* 0x00000003000c7802 */ /* 0x000fe40000000f00 */
[----:B------:R-:W-:-:S13]  /*122c0*/  IADD3 R2, P1, R14, R5, RZ ;  /* 0x000000050e027210 */ /* 0x000fda0007f3e0ff */
[----:B------:R-:W-:Y:S05]  /*122d0*/  WARPSYNC.COLLECTIVE R15, `(.L_x_13210) ;  /* 0x000000000f087348 */ /* 0x000fea0003c00000 */
[----:B------:R0:W1:Y:S02]  /*122e0*/  SHFL.IDX P6, R14, R13, R12, R11 ;  /* 0x0000000c0d0e7389 */ /* 0x00006400000c000b */
[----:B01----:R-:W-:Y:S01]  /*122f0*/  ENDCOLLECTIVE ;  /* 0x000000000000791b */ /* 0x003fe20003800000 */
.L_x_13210:
        /* <DEDUP_REMOVED lines=11> */
.L_x_13211:
[----:B------:R-:W-:Y:S01]  /*123b0*/  IMAD.MOV.U32 R13, RZ, RZ, R23 ;  /* 0x000000ffff0d7224 */ /* 0x000fe200078e0017 */
[----:B------:R-:W-:Y:S02]  /*123c0*/  MOV R12, 0x4 ;  /* 0x00000004000c7802 */ /* 0x000fe40000000f00 */
[----:B------:R-:W-:-:S13]  /*123d0*/  IADD3 R2, P1, R14, R5, RZ ;  /* 0x000000050e027210 */ /* 0x000fda0007f3e0ff */
[----:B------:R-:W-:Y:S05]  /*123e0*/  WARPSYNC.COLLECTIVE R15, `(.L_x_13212) ;  /* 0x000000000f087348 */ /* 0x000fea0003c00000 */
[----:B------:R0:W1:Y:S02]  /*123f0*/  SHFL.IDX P6, R14, R13, R12, R11 ;  /* 0x0000000c0d0e7389 */ /* 0x00006400000c000b */
[----:B01----:R-:W-:Y:S01]  /*12400*/  ENDCOLLECTIVE ;  /* 0x000000000000791b */ /* 0x003fe20003800000 */
.L_x_13212:
        /* <DEDUP_REMOVED lines=11> */
.L_x_13213:
[----:B------:R-:W-:Y:S01]  /*124c0*/  IMAD.MOV.U32 R13, RZ, RZ, R23 ;  /* 0x000000ffff0d7224 */ /* 0x000fe200078e0017 */
[----:B------:R-:W-:Y:S02]  /*124d0*/  MOV R12, 0x5 ;  /* 0x00000005000c7802 */ /* 0x000fe40000000f00 */
[----:B------:R-:W-:-:S13]  /*124e0*/  IADD3 R2, P1, R14, R5, RZ ;  /* 0x000000050e027210 */ /* 0x000fda0007f3e0ff */
[----:B------:R-:W-:Y:S05]  /*124f0*/  WARPSYNC.COLLECTIVE R15, `(.L_x_13214) ;  /* 0x000000000f087348 */ /* 0x000fea0003c00000 */
[----:B------:R0:W1:Y:S02]  /*12500*/  SHFL.IDX P6, R14, R13, R12, R11 ;  /* 0x0000000c0d0e7389 */ /* 0x00006400000c000b */
[----:B01----:R-:W-:Y:S01]  /*12510*/  ENDCOLLECTIVE ;  /* 0x000000000000791b */ /* 0x003fe20003800000 */
.L_x_13214:
        /* <DEDUP_REMOVED lines=11> */
.L_x_13215:
[----:B------:R-:W-:Y:S01]  /*125d0*/  IMAD.MOV.U32 R13, RZ, RZ, R23 ;  /* 0x000000ffff0d7224 */ /* 0x000fe200078e0017 */
[----:B------:R-:W-:Y:S02]  /*125e0*/  MOV R12, 0x6 ;  /* 0x00000006000c7802 */ /* 0x000fe40000000f00 */
[----:B------:R-:W-:-:S13]  /*125f0*/  IADD3 R2, P1, R14, R5, RZ ;  /* 0x000000050e027210 */ /* 0x000fda0007f3e0ff */
[----:B------:R-:W-:Y:S05]  /*12600*/  WARPSYNC.COLLECTIVE R15, `(.L_x_13216) ;  /* 0x000000000f087348 */ /* 0x000fea0003c00000 */
[----:B------:R0:W1:Y:S02]  /*12610*/  SHFL.IDX P6, R14, R13, R12, R11 ;  /* 0x0000000c0d0e7389 */ /* 0x00006400000c000b */
[----:B01----:R-:W-:Y:S01]  /*12620*/  ENDCOLLECTIVE ;  /* 0x000000000000791b */ /* 0x003fe20003800000 */
.L_x_13216:
        /* <DEDUP_REMOVED lines=11> */
.L_x_13217:
[----:B------:R-:W-:Y:S01]  /*126e0*/  IMAD.MOV.U32 R13, RZ, RZ, R23 ;  /* 0x000000ffff0d7224 */ /* 0x000fe200078e0017 */
[----:B------:R-:W-:Y:S02]  /*126f0*/  MOV R12, 0x7 ;  /* 0x00000007000c7802 */ /* 0x000fe40000000f00 */
[----:B------:R-:W-:-:S13]  /*12700*/  IADD3 R2, P1, R14, R5, RZ ;  /* 0x000000050e027210 */ /* 0x000fda0007f3e0ff */
[----:B------:R-:W-:Y:S05]  /*12710*/  WARPSYNC.COLLECTIVE R15, `(.L_x_13218) ;  /* 0x000000000f087348 */ /* 0x000fea0003c00000 */
[----:B------:R0:W1:Y:S02]  /*12720*/  SHFL.IDX P6, R14, R13, R12, R11 ;  /* 0x0000000c0d0e7389 */ /* 0x00006400000c000b */
[----:B01----:R-:W-:Y:S01]  /*12730*/  ENDCOLLECTIVE ;  /* 0x000000000000791b */ /* 0x003fe20003800000 */
.L_x_13218:
        /* <DEDUP_REMOVED lines=10> */
.L_x_13219:
[----:B------:R-:W-:Y:S05]  /*127e0*/  BRA `(.L_x_13220) ;  /* 0xffffffb400507947 */ /* 0x000fea000383ffff */
.L_x_13092:
        /* <DEDUP_REMOVED lines=8> */
.L_x_13222:
[----:B------:R-:W-:Y:S05]  /*12870*/  BSYNC B0 ;  /* 0x0000000000007941 */ /* 0x000fea0003800000 */
.L_x_13221:
        /* <DEDUP_REMOVED lines=9> */
.L_x_13223:
        /* <DEDUP_REMOVED lines=15> */
[----:B------:R-:W-:Y:S02]  /*12a00*/  ISETP.GE.U32.AND P5, PT, R9, 0x10, PT ;  /* 0x000000100900780c */ /* 0x000fe40003fa6070 */
[----:B------:R-:W-:-:S02]  /*12a10*/  MOV R16, RZ ;  /* 0x000000ff00107202 */ /* 0x000fc40000000f00 */
[----:B--2---:R-:W-:Y:S01]  /*12a20*/  @!P1 MOV R7, R8 ;  /* 0x0000000800079202 */ /* 0x004fe20000000f00 */
[----:B---3--:R-:W-:Y:S01]  /*12a30*/  @!P1 IMAD.MOV.U32 R4, RZ, RZ, R5 ;  /* 0x000000ffff049224 */ /* 0x008fe200078e0005 */
[----:B------:R-:W-:-:S03]  /*12a40*/  ISETP.NE.AND P1, PT, R9, RZ, PT ;  /* 0x000000ff0900720c */ /* 0x000fc60003f25270 */
[----:B------:R-:W-:-:S10]  /*12a50*/  IMAD R13, R4, R7, RZ ;  /* 0x00000007040d7224 */ /* 0x000fd400078e02ff */
[----:B------:R-:W-:Y:S05]  /*12a60*/  WARPSYNC.COLLECTIVE R15, `(.L_x_13224) ;  /* 0x000000000f087348 */ /* 0x000fea0003c00000 */
[----:B------:R0:W1:Y:S02]  /*12a70*/  SHFL.UP P6, R14, R13, R12, R11 ;  /* 0x0400000c0d0e7389 */ /* 0x00006400000c000b */
[----:B01----:R-:W-:Y:S01]  /*12a80*/  ENDCOLLECTIVE ;  /* 0x000000000000791b */ /* 0x003fe20003800000 */
.L_x_13224:
[----:B------:R-:W-:Y:S01]  /*12a90*/  IMAD.MOV.U32 R12, RZ, RZ, 0x2 ;  /* 0x00000002ff0c7424 */ /* 0x000fe200078e00ff */
[----:B------:R-:W-:-:S05]  /*12aa0*/  SEL R14, R14, RZ, P1 ;  /* 0x000000ff0e0e7207 */ /* 0x000fca0000800000 */
[----:B------:R-:W-:-:S05]  /*12ab0*/  IMAD.IADD R5, R13, 0x1, R14 ;  /* 0x000000010d057824 */ /* 0x000fca00078e020e */
[----:B------:R-:W-:-:S07]  /*12ac0*/  MOV R13, R5 ;  /* 0x00000005000d7202 */ /* 0x000fce0000000f00 */
[----:B------:R-:W-:Y:S05]  /*12ad0*/  WARPSYNC.COLLECTIVE R15, `(.L_x_13225) ;  /* 0x000000000f087348 */ /* 0x000fea0003c00000 */
[----:B------:R0:W1:Y:S02]  /*12ae0*/  SHFL.UP P6, R14, R13, R12, R11 ;  /* 0x0400000c0d0e7389 */ /* 0x00006400000c000b */
[----:B01----:R-:W-:Y:S01]  /*12af0*/  ENDCOLLECTIVE ;  /* 0x000000000000791b */ /* 0x003fe20003800000 */
.L_x_13225:
[----:B------:R-:W-:Y:S01]  /*12b00*/  IMAD.MOV.U32 R12, RZ, RZ, 0x4 ;  /* 0x00000004ff0c7424 */ /* 0x000fe200078e00ff */
[----:B------:R-:W-:-:S05]  /*12b10*/  SEL R2, R14, RZ, P2 ;  /* 0x000000ff0e027207 */ /* 0x000fca0001000000 */
[----:B------:R-:W-:-:S04]  /*12b20*/  IMAD.IADD R2, R5, 0x1, R2 ;  /* 0x0000000105027824 */ /* 0x000fc800078e0202 */
[----:B------:R-:W-:-:S07]  /*12b30*/  IMAD.MOV.U32 R13, RZ, RZ, R2 ;  /* 0x000000ffff0d7224 */ /* 0x000fce00078e0002 */
[----:B------:R-:W-:Y:S05]  /*12b40*/  WARPSYNC.COLLECTIVE R15, `(.L_x_13226) ;  /* 0x000000000f087348 */ /* 0x000fea0003c00000 */
[----:B------:R0:W1:Y:S02]  /*12b50*/  SHFL.UP P6, R14, R13, R12, R11 ;  /* 0x0400000c0d0e7389 */ /* 0x00006400000c000b */
[----:B01----:R-:W-:Y:S01]  /*12b60*/  ENDCOLLECTIVE ;  /* 0x000000000000791b */ /* 0x003fe20003800000 */
.L_x_13226:
[----:B------:R-:W-:Y:S01]  /*12b70*/  IMAD.MOV.U32 R12, RZ, RZ, 0x8 ;  /* 0x00000008ff0c7424 */ /* 0x000fe200078e00ff */
[----:B------:R-:W-:-:S04]  /*12b80*/  SEL R3, R14, RZ, P3 ;  /* 0x000000ff0e037207 */ /* 0x000fc80001800000 */
[----:B------:R-:W-:-:S05]  /*12b90*/  IADD3 R8, R2, R3, RZ ;  /* 0x0000000302087210 */ /* 0x000fca0007ffe0ff */
[----:B------:R-:W-:-:S07]  /*12ba0*/  IMAD.MOV.U32 R13, RZ, RZ, R8 ;  /* 0x000000ffff0d7224 */ /* 0x000fce00078e0008 */
[----:B------:R-:W-:Y:S05]  /*12bb0*/  WARPSYNC.COLLECTIVE R15, `(.L_x_13227) ;  /* 0x000000000f087348 */ /* 0x000fea0003c00000 */
[----:B------:R0:W1:Y:S02]  /*12bc0*/  SHFL.UP P6, R14, R13, R12, R11 ;  /* 0x0400000c0d0e7389 */ /* 0x00006400000c000b */
[----:B01----:R-:W-:Y:S01]  /*12bd0*/  ENDCOLLECTIVE ;  /* 0x000000000000791b */ /* 0x003fe20003800000 */
.L_x_13227:
[----:B------:R-:W-:Y:S02]  /*12be0*/  MOV R12, 0x10 ;  /* 0x00000010000c7802 */ /* 0x000fe40000000f00 */
[----:B------:R-:W-:-:S05]  /*12bf0*/  SEL R5, R14, RZ, P4 ;  /* 0x000000ff0e057207 */ /* 0x000fca0002000000 */
[----:B------:R-:W-:-:S04]  /*12c00*/  IMAD.IADD R5, R8, 0x1, R5 ;  /* 0x0000000108057824 */ /* 0x000fc800078e0205 */
[----:B------:R-:W-:-:S07]  /*12c10*/  IMAD.MOV.U32 R13, RZ, RZ, R5 ;  /* 0x000000ffff0d7224 */ /* 0x000fce00078e0005 */
[----:B------:R-:W-:Y:S05]  /*12c20*/  WARPSYNC.COLLECTIVE R15, `(.L_x_13228) ;  /* 0x000000000f087348 */ /* 0x000fea0003c00000 */
[----:B------:R0:W1:Y:S02]  /*12c30*/  SHFL.UP P6, R14, R13, R12, R11 ;  /* 0x0400000c0d0e7389 */ /* 0x00006400000c000b */
[----:B01----:R-:W-:Y:S01]  /*12c40*/  ENDCOLLECTIVE ;  /* 0x000000000000791b */ /* 0x003fe20003800000 */
.L_x_13228:
        /* <DEDUP_REMOVED lines=8> */
.L_x_13229:
[----:B------:R-:W-:Y:S05]  /*12cd0*/  BRA `(.L_x_13230) ;  /* 0xffffffb4005c7947 */ /* 0x000fea000383ffff */
.L_x_13095:
[----:B------:R-:W-:Y:S01]  /*12ce0*/  BSSY B0, `(.L_x_13231) ;  /* 0x0000007000007945 */ /* 0x000fe20003800000 */
[----:B------:R-:W-:Y:S02]  /*12cf0*/  IMAD.MOV.U32 R12, RZ, RZ, 0x1 ;  /* 0x00000001ff0c7424 */ /* 0x000fe400078e00ff */
[----:B------:R-:W-:Y:S02]  /*12d00*/  IMAD.MOV.U32 R11, RZ, RZ, RZ ;  /* 0x000000ffff0b7224 */ /* 0x000fe400078e00ff */
[----:B------:R-:W-:-:S07]  /*12d10*/  IMAD.MOV.U32 R15, RZ, RZ, -0x1 ;  /* 0xffffffffff0f7424 */ /* 0x000fce00078e00ff */
[----:B------:R-:W-:Y:S05]  /*12d20*/  WARPSYNC.COLLECTIVE R15, `(.L_x_13232) ;  /* 0x000000000f087348 */ /* 0x000fea0003c00000 */
[----:B------:R0:W1:Y:S02]  /*12d30*/  SHFL.UP P6, R14, R13, R12, R11 ;  /* 0x0400000c0d0e7389 */ /* 0x00006400000c000b */
[----:B01----:R-:W-:Y:S01]  /*12d40*/  ENDCOLLECTIVE ;  /* 0x000000000000791b */ /* 0x003fe20003800000 */
.L_x_13232:
[----:B------:R-:W-:Y:S05]  /*12d50*/  BSYNC B0 ;  /* 0x0000000000007941 */ /* 0x000fea0003800000 */
.L_x_13231:
        /* <DEDUP_REMOVED lines=8> */
.L_x_13233:
[----:B------:R-:W-:Y:S02]  /*12de0*/  MOV R12, 0x4 ;  /* 0x00000004000c7802 */ /* 0x000fe40000000f00 */
[----:B------:R-:W-:-:S05]  /*12df0*/  SEL R2, R14, RZ, P2 ;  /* 0x000000ff0e027207 */ /* 0x000fca0001000000 */
[----:B------:R-:W-:-:S04]  /*12e00*/  IMAD.IADD R2, R13, 0x1, R2 ;  /* 0x000000010d027824 */ /* 0x000fc800078e0202 */
[----:B------:R-:W-:-:S07]  /*12e10*/  IMAD.MOV.U32 R13, RZ, RZ, R2 ;  /* 0x000000ffff0d7224 */ /* 0x000fce00078e0002 */
[----:B------:R-:W-:Y:S05]  /*12e20*/  WARPSYNC.COLLECTIVE R15, `(.L_x_13234) ;  /* 0x000000000f087348 */ /* 0x000fea0003c00000 */
[----:B------:R0:W1:Y:S02]  /*12e30*/  SHFL.UP P6, R14, R13, R12, R11 ;  /* 0x0400000c0d0e7389 */ /* 0x00006400000c000b */
[----:B01----:R-:W-:Y:S01]  /*12e40*/  ENDCOLLECTIVE ;  /* 0x000000000000791b */ /* 0x003fe20003800000 */
.L_x_13234:
[----:B------:R-:W-:Y:S01]  /*12e50*/  IMAD.MOV.U32 R12, RZ, RZ, 0x8 ;  /* 0x00000008ff0c7424 */ /* 0x000fe200078e00ff */
[----:B------:R-:W-:-:S05]  /*12e60*/  SEL R3, R14, RZ, P3 ;  /* 0x000000ff0e037207 */ /* 0x000fca0001800000 */
[----:B------:R-:W-:-:S04]  /*12e70*/  IMAD.IADD R3, R2, 0x1, R3 ;  /* 0x0000000102037824 */ /* 0x000fc800078e0203 */
[----:B------:R-:W-:-:S07]  /*12e80*/  IMAD.MOV.U32 R13, RZ, RZ, R3 ;  /* 0x000000ffff0d7224 */ /* 0x000fce00078e0003 */
[----:B------:R-:W-:Y:S05]  /*12e90*/  WARPSYNC.COLLECTIVE R15, `(.L_x_13235) ;  /* 0x000000000f087348 */ /* 0x000fea0003c00000 */
[----:B------:R0:W1:Y:S02]  /*12ea0*/  SHFL.UP P6, R14, R13, R12, R11 ;  /* 0x0400000c0d0e7389 */ /* 0x00006400000c000b */
[----:B01----:R-:W-:Y:S01]  /*12eb0*/  ENDCOLLECTIVE ;  /* 0x000000000000791b */ /* 0x003fe20003800000 */
.L_x_13235:
[----:B------:R-:W-:Y:S01]  /*12ec0*/  IMAD.MOV.U32 R12, RZ, RZ, 0x10 ;  /* 0x00000010ff0c7424 */ /* 0x000fe200078e00ff */
[----:B------:R-:W-:-:S05]  /*12ed0*/  SEL R14, R14, RZ, P4 ;  /* 0x000000ff0e0e7207 */ /* 0x000fca0002000000 */
[----:B------:R-:W-:-:S05]  /*12ee0*/  IMAD.IADD R5, R3, 0x1, R14 ;  /* 0x0000000103057824 */ /* 0x000fca00078e020e */
[----:B------:R-:W-:-:S07]  /*12ef0*/  MOV R13, R5 ;  /* 0x00000005000d7202 */ /* 0x000fce0000000f00 */
[----:B------:R-:W-:Y:S05]  /*12f00*/  WARPSYNC.COLLECTIVE R15, `(.L_x_13236) ;  /* 0x000000000f087348 */ /* 0x000fea0003c00000 */
[----:B------:R0:W1:Y:S02]  /*12f10*/  SHFL.UP P6, R14, R13, R12, R11 ;  /* 0x0400000c0d0e7389 */ /* 0x00006400000c000b */
[----:B01----:R-:W-:Y:S01]  /*12f20*/  ENDCOLLECTIVE ;  /* 0x000000000000791b */ /* 0x003fe20003800000 */
.L_x_13236:
        /* <DEDUP_REMOVED lines=8> */
.L_x_13237:
[----:B------:R-:W-:Y:S05]  /*12fb0*/  BRA `(.L_x_13238) ;  /* 0xffffffb400487947 */ /* 0x000fea000383ffff */
.L_x_13097:
[----:B------:R-:W-:Y:S01]  /*12fc0*/  BSSY B0, `(.L_x_13239) ;  /* 0x0000006000007945 */ /* 0x000fe20003800000 */
[----:B------:R-:W-:Y:S01]  /*12fd0*/  PLOP3.LUT P6, PT, P6, PT, PT, 0x8, 0x0 ;  /* 0x000000000000781c */ /* 0x000fe200037ce170 */
[----:B------:R-:W-:-:S12]  /*12fe0*/  IMAD.MOV.U32 R15, RZ, RZ, -0x1 ;  /* 0xffffffffff0f7424 */ /* 0x000fd800078e00ff */
[----:B0-----:R-:W-:Y:S05]  /*12ff0*/  WARPSYNC.COLLECTIVE R15, `(.L_x_13240) ;  /* 0x000000000f087348 */ /* 0x001fea0003c00000 */
[----:B------:R-:W-:Y:S01]  /*13000*/  VOTE.ANY R14, PT, P6 ;  /* 0x00000000000e7806 */ /* 0x000fe200030e0100 */
[----:B0-----:R-:W-:Y:S06]  /*13010*/  ENDCOLLECTIVE ;  /* 0x000000000000791b */ /* 0x001fec0003800000 */
.L_x_13240:
[----:B------:R-:W-:Y:S05]  /*13020*/  BSYNC B0 ;  /* 0x0000000000007941 */ /* 0x000fea0003800000 */
.L_x_13239:
[----:B------:R-:W-:Y:S01]  /*13030*/  IMAD.MOV.U32 R8, RZ, RZ, R14 ;  /* 0x000000ffff087224 */ /* 0x000fe200078e000e */
[----:B------:R-:W-:Y:S01]  /*13040*/  MOV R11, 0x1f ;  /* 0x0000001f000b7802 */ /* 0x000fe20000000f00 */
[----:B------:R-:W-:Y:S02]  /*13050*/  IMAD.MOV.U32 R13, RZ, RZ, R7 ;  /* 0x000000ffff0d7224 */ /* 0x000fe400078e0007 */
[----:B------:R-:W0:Y:S01]  /*13060*/  POPC R5, R8 ;  /* 0x0000000800057309 */ /* 0x000e220000000000 */
[----:B------:R-:W-:Y:S02]  /*13070*/  IMAD.MOV.U32 R15, RZ, RZ, -0x1 ;  /* 0xffffffffff0f7424 */ /* 0x000fe400078e00ff */
[----:B0-----:R-:W-:-:S07]  /*13080*/  IMAD.MOV.U32 R12, RZ, RZ, R5 ;  /* 0x000000ffff0c7224 */ /* 0x001fce00078e0005 */
[----:B------:R-:W-:Y:S05]  /*13090*/  WARPSYNC.COLLECTIVE R15, `(.L_x_13241) ;  /* 0x000000000f087348 */ /* 0x000fea0003c00000 */
[----:B------:R0:W1:Y:S02]  /*130a0*/  SHFL.IDX P6, R14, R13, R12, R11 ;  /* 0x0000000c0d0e7389 */ /* 0x00006400000c000b */
[----:B01----:R-:W-:Y:S01]  /*130b0*/  ENDCOLLECTIVE ;  /* 0x000000000000791b */ /* 0x003fe20003800000 */
.L_x_13241:
[----:B------:R-:W-:Y:S02]  /*130c0*/  IMAD.MOV.U32 R13, RZ, RZ, R4 ;  /* 0x000000ffff0d7224 */ /* 0x000fe400078e0004 */
[----:B------:R-:W-:-:S07]  /*130d0*/  IMAD.MOV.U32 R7, RZ, RZ, R14 ;  /* 0x000000ffff077224 */ /* 0x000fce00078e000e */
[----:B------:R-:W-:Y:S05]  /*130e0*/  WARPSYNC.COLLECTIVE R15, `(.L_x_13242) ;  /* 0x000000000f087348 */ /* 0x000fea0003c00000 */
[----:B------:R0:W1:Y:S02]  /*130f0*/  SHFL.IDX P6, R14, R13, R12, R11 ;  /* 0x0000000c0d0e7389 */ /* 0x00006400000c000b */
[----:B01----:R-:W-:Y:S01]  /*13100*/  ENDCOLLECTIVE ;  /* 0x000000000000791b */ /* 0x003fe20003800000 */
.L_x_13242:
[----:B------:R-:W-:Y:S01]  /*13110*/  IMAD.MOV.U32 R4, RZ, RZ, R14 ;  /* 0x000000ffff047224 */ /* 0x000fe200078e000e */
[----:B------:R-:W-:Y:S06]  /*13120*/  BRA `(.L_x_13243) ;  /* 0xffffffb400287947 */ /* 0x000fec000383ffff */
.L_x_13099:
[----:B------:R-:W-:Y:S01]  /*13130*/  BSSY B0, `(.L_x_13244) ;  /* 0x0000007000007945 */ /* 0x000fe20003800000 */
[----:B------:R-:W-:Y:S01]  /*13140*/  MOV R13, R3 ;  /* 0x00000003000d7202 */ /* 0x000fe20000000f00 */
[----:B------:R-:W-:Y:S02]  /*13150*/  IMAD.MOV.U32 R11, RZ, RZ, 0x1f ;  /* 0x0000001fff0b7424 */ /* 0x000fe400078e00ff */
[----:B------:R-:W-:-:S07]  /*13160*/  IMAD.MOV.U32 R15, RZ, RZ, -0x1 ;  /* 0xffffffffff0f7424 */ /* 0x000fce00078e00ff */
[----:B0123--:R-:W-:Y:S05]  /*13170*/  WARPSYNC.COLLECTIVE R15, `(.L_x_13245) ;  /* 0x000000000f087348 */ /* 0x00ffea0003c00000 */
[----:B------:R4:W0:Y:S02]  /*13180*/  SHFL.IDX P6, R14, R13, R12, R11 ;  /* 0x0000000c0d0e7389 */ /* 0x00082400000c000b */
[----:B01234-:R-:W-:Y:S01]  /*13190*/  ENDCOLLECTIVE ;  /* 0x000000000000791b */ /* 0x01ffe20003800000 */
.L_x_13245:
[----:B------:R-:W-:Y:S05]  /*131a0*/  BSYNC B0 ;  /* 0x0000000000007941 */ /* 0x000fea0003800000 */
.L_x_13244:
[----:B------:R-:W-:Y:S01]  /*131b0*/  IMAD.MOV.U32 R16, RZ, RZ, R14 ;  /* 0x000000ffff107224 */ /* 0x000fe200078e000e */
[----:B------:R-:W-:Y:S06]  /*131c0*/  BRA `(.L_x_13098) ;  /* 0xffffffb400187947 */ /* 0x000fec000383ffff */
.L_x_13103:
[----:B0-----:R0:W1:Y:S02]  /*131d0*/  SYNCS.PHASECHK.TRANS64.TRYWAIT P0, [R5+URZ+0x16820], R0 ;  /* 0x01682000050075a7 */ /* 0x001064000800017f */
[----:B-1----:R-:W-:Y:S05]  /*131e0*/  @!P0 NANOSLEEP.SYNCS 0x989680 ;  /* 0x009896800000895d */ /* 0x002fea0003900000 */
[----:B------:R-:W1:Y:S02]  /*131f0*/  @!P0 SYNCS.PHASECHK.TRANS64 P0, [R5+URZ+0x16820], R0 ;  /* 0x01682000050085a7 */ /* 0x000e64000800007f */
[----:B-1----:R-:W-:Y:S05]  /*13200*/  @!P0 BRA `(.L_x_13103) ;  /* 0xfffffffc00f08947 */ /* 0x002fea000383ffff */
[----:B------:R-:W-:Y:S05]  /*13210*/  BRA `(.L_x_13246) ;  /* 0xffffffb800707947 */ /* 0x000fea000383ffff */
.L_x_13104:
[----:B------:R-:W1:Y:S01]  /*13220*/  S2R R2, SR_TID.X ;  /* 0x0000000000027919 */ /* 0x000e620000002100 */
[----:B------:R-:W-:Y:S01]  /*13230*/  BSSY B0, `(.L_x_13247) ;  /* 0x000000a000007945 */ /* 0x000fe20003800000 */
[----:B------:R-:W-:Y:S01]  /*13240*/  MOV R12, RZ ;  /* 0x000000ff000c7202 */ /* 0x000fe20000000f00 */
        /* <DEDUP_REMOVED lines=8> */
.L_x_13248:
[----:B------:R-:W-:Y:S05]  /*132d0*/  BSYNC B0 ;  /* 0x0000000000007941 */ /* 0x000fea0003800000 */
.L_x_13247:
[----:B------:R-:W-:Y:S05]  /*132e0*/  BRA `(.L_x_13249) ;  /* 0xffffffb800587947 */ /* 0x000fea000383ffff */
.L_x_13107:
[----:B------:R-:W-:Y:S01]  /*132f0*/  BSSY B1, `(.L_x_13250) ;  /* 0x0000006000017945 */ /* 0x000fe20003800000 */
[----:B------:R-:W-:-:S07]  /*13300*/  IMAD.MOV.U32 R15, RZ, RZ, -0x1 ;  /* 0xffffffffff0f7424 */ /* 0x000fce00078e00ff */
[----:B0-2---:R-:W-:Y:S05]  /*13310*/  WARPSYNC.COLLECTIVE R15, `(.L_x_13251) ;  /* 0x000000000f0c7348 */ /* 0x005fea0003c00000 */
[----:B------:R-:W-:Y:S02]  /*13320*/  ELECT P6, UR62, PT ;  /* 0x00000000003e782f */ /* 0x000fe400038c0000 */
[----:B------:R-:W-:Y:S01]  /*13330*/  MOV R14, UR62 ;  /* 0x0000003e000e7c02 */ /* 0x000fe20008000f00 */
[----:B0-2---:R-:W-:Y:S10]  /*13340*/  ENDCOLLECTIVE ;  /* 0x000000000000791b */ /* 0x005ff40003800000 */
.L_x_13251:
[----:B------:R-:W-:Y:S05]  /*13350*/  BSYNC B1 ;  /* 0x0000000000017941 */ /* 0x000fea0003800000 */
.L_x_13250:
[----:B------:R-:W-:Y:S05]  /*13360*/  BRA `(.L_x_13252) ;  /* 0xffffffb800507947 */ /* 0x000fea000383ffff */
.L_x_13109:
[----:B0-----:R0:W1:Y:S02]  /*13370*/  SYNCS.PHASECHK.TRANS64.TRYWAIT P1, [R3+URZ+0x16840], R2 ;  /* 0x01684002030075a7 */ /* 0x001064000802017f */
[----:B-1----:R-:W-:Y:S05]  /*13380*/  @!P1 NANOSLEEP.SYNCS 0x989680 ;  /* 0x009896800000995d */ /* 0x002fea0003900000 */
[----:B------:R-:W1:Y:S02]  /*13390*/  @!P1 SYNCS.PHASECHK.TRANS64 P1, [R3+URZ+0x16840], R2 ;  /* 0x01684002030095a7 */ /* 0x000e64000802007f */
[----:B-1----:R-:W-:Y:S05]  /*133a0*/  @!P1 BRA `(.L_x_13109) ;  /* 0xfffffffc00f09947 */ /* 0x002fea000383ffff */
[----:B------:R-:W-:Y:S05]  /*133b0*/  BRA `(.L_x_13253) ;  /* 0xffffffb800707947 */ /* 0x000fea000383ffff */
.L_x_13111:
[----:B-1----:R1:W3:Y:S02]  /*133c0*/  SYNCS.PHASECHK.TRANS64.TRYWAIT P1, [R25+URZ+0x16840], R0 ;  /* 0x01684000190075a7 */ /* 0x0022e4000802017f */
[----:B---3--:R-:W-:Y:S05]  /*133d0*/  @!P1 NANOSLEEP.SYNCS 0x989680 ;  /* 0x009896800000995d */ /* 0x008fea0003900000 */
[----:B------:R-:W3:Y:S02]  /*133e0*/  @!P1 SYNCS.PHASECHK.TRANS64 P1, [R25+URZ+0x16840], R0 ;  /* 0x01684000190095a7 */ /* 0x000ee4000802007f */
[----:B---3--:R-:W-:Y:S05]  /*133f0*/  @!P1 BRA `(.L_x_13111) ;  /* 0xfffffffc00f09947 */ /* 0x008fea000383ffff */
[----:B------:R-:W-:Y:S05]  /*13400*/  BRA `(.L_x_13254) ;  /* 0xffffffb8007c7947 */ /* 0x000fea000383ffff */
.L_x_13113:
[----:B---3--:R3:W4:Y:S02]  /*13410*/  SYNCS.PHASECHK.TRANS64.TRYWAIT P1, [R3+URZ+0x16860], R2 ;  /* 0x01686002030075a7 */ /* 0x008724000802017f */
[----:B----4-:R-:W-:Y:S05]  /*13420*/  @!P1 NANOSLEEP.SYNCS 0x989680 ;  /* 0x009896800000995d */ /* 0x010fea0003900000 */
[----:B------:R-:W4:Y:S02]  /*13430*/  @!P1 SYNCS.PHASECHK.TRANS64 P1, [R3+URZ+0x16860], R2 ;  /* 0x01686002030095a7 */ /* 0x000f24000802007f */
[----:B----4-:R-:W-:Y:S05]  /*13440*/  @!P1 BRA `(.L_x_13113) ;  /* 0xfffffffc00f09947 */ /* 0x010fea000383ffff */
[----:B------:R-:W-:Y:S05]  /*13450*/  BRA `(.L_x_13255) ;  /* 0xffffffb800787947 */ /* 0x000fea000383ffff */
.L_x_13256:
        /* <DEDUP_REMOVED lines=10> */
.L_x_15993:


//--------------------- .text._ZN7cutlass13device_kernelIN5flash11enable_sm90INS1_16FlashAttnFwdSm90INS1_25CollectiveMainloopFwdSm90ILi2EN4cute5tupleIJNS5_1CILi1EEES8_S8_EEENS6_IJNS7_ILi192EEENS7_ILi128EEENS7_ILi64EEEEEELi64ENS_10bfloat16_tEfNS_4arch4Sm90ELb0ELb0ELb1ELb1ELb1ELb1ELb0ELb1ELb1ELb1ELb1ELb0EEENS1_21CollectiveEpilogueFwdINS6_IJSA_SC_SB_EEES9_SE_SG_Li384ELb1ELb1ELb1ELb0EEENS1_36VarlenDynamicPersistentTileSchedulerILi192ELi128ELi384ELi128ELb1ELb1ELb1ELb0ELb1ELb1EEEEEEEEEvNT_6ParamsE --------------------------
	.section	.text._ZN7cutlass13device_kernelIN5flash11enable_sm90INS1_16FlashAttnFwdSm90INS1_25CollectiveMainloopFwdSm90ILi2EN4cute5tupleIJNS5_1CILi1EEES8_S8_EEENS6_IJNS7_ILi192EEENS7_ILi128EEENS7_ILi64EEEEEELi64ENS_10bfloat16_tEfNS_4arch4Sm90ELb0ELb0ELb1ELb1ELb1ELb1ELb0ELb1ELb1ELb1ELb1ELb0EEENS1_21CollectiveEpilogueFwdINS6_IJSA_SC_SB_EEES9_SE_SG_Li384ELb1ELb1ELb1ELb0EEENS1_36VarlenDynamicPersistentTileSchedulerILi192ELi128ELi384ELi128ELb1ELb1ELb1ELb0ELb1ELb1EEEEEEEEEvNT_6ParamsE,"ax",@progbits
	.align	128
.text._ZN7cutlass13device_kernelIN5flash11enable_sm90INS1_16FlashAttnFwdSm90INS1_25CollectiveMainloopFwdSm90ILi2EN4cute5tupleIJNS5_1CILi1EEES8_S8_EEENS6_IJNS7_ILi192EEENS7_ILi128EEENS7_ILi64EEEEEELi64ENS_10bfloat16_tEfNS_4arch4Sm90ELb0ELb0ELb1ELb1ELb1ELb1ELb0ELb1ELb1ELb1ELb1ELb0EEENS1_21CollectiveEpilogueFwdINS6_IJSA_SC_SB_EEES9_SE_SG_Li384ELb1ELb1ELb1ELb0EEENS1_36VarlenDynamicPersistentTileSchedulerILi192ELi128ELi384ELi128ELb1ELb1ELb1ELb0ELb1ELb1EEEEEEEEEvNT_6ParamsE:
        .type           _ZN7cutlass13device_kernelIN5flash11enable_sm90INS1_16FlashAttnFwdSm90INS1_25CollectiveMainloopFwdSm90ILi2EN4cute5tupleIJNS5_1CILi1EEES8_S8_EEENS6_IJNS7_ILi192EEENS7_ILi128EEENS7_ILi64EEEEEELi64ENS_10bfloat16_tEfNS_4arch4Sm90ELb0ELb0ELb1ELb1ELb1ELb1ELb0ELb1ELb1ELb1ELb1ELb0EEENS1_21CollectiveEpilogueFwdINS6_IJSA_SC_SB_EEES9_SE_SG_Li384ELb1ELb1ELb1ELb0EEENS1_36VarlenDynamicPersistentTileSchedulerILi192ELi128ELi384ELi128ELb1ELb1ELb1ELb0ELb1ELb1EEEEEEEEEvNT_6ParamsE,@function
        .size           _ZN7cutlass13device_kernelIN5flash11enable_sm90INS1_16FlashAttnFwdSm90INS1_25CollectiveMainloopFwdSm90ILi2EN4cute5tupleIJNS5_1CILi1EEES8_S8_EEENS6_IJNS7_ILi192EEENS7_ILi128EEENS7_ILi64EEEEEELi64ENS_10bfloat16_tEfNS_4arch4Sm90ELb0ELb0ELb1ELb1ELb1ELb1ELb0ELb1ELb1ELb1ELb1ELb0EEENS1_21CollectiveEpilogueFwdINS6_IJSA_SC_SB_EEES9_SE_SG_Li384ELb1ELb1ELb1ELb0EEENS1_36VarlenDynamicPersistentTileSchedulerILi192ELi128ELi384ELi128ELb1ELb1ELb1ELb0ELb1ELb1EEEEEEEEEvNT_6ParamsE,(.L_x_15994 - _ZN7cutlass13device_kernelIN5flash11enable_sm90INS1_16FlashAttnFwdSm90INS1_25CollectiveMainloopFwdSm90ILi2EN4cute5tupleIJNS5_1CILi1EEES8_S8_EEENS6_IJNS7_ILi192EEENS7_ILi128EEENS7_ILi64EEEEEELi64ENS_10bfloat16_tEfNS_4arch4Sm90ELb0ELb0ELb1ELb1ELb1ELb1ELb0ELb1ELb1ELb1ELb1ELb0EEENS1_21CollectiveEpilogueFwdINS6_IJSA_SC_SB_EEES9_SE_SG_Li384ELb1ELb1ELb1ELb0EEENS1_36VarlenDynamicPersistentTileSchedulerILi192ELi128ELi384ELi128ELb1ELb1ELb1ELb0ELb1ELb1EEEEEEEEEvNT_6ParamsE)
        .other          _ZN7cutlass13device_kernelIN5flash11enable_sm90INS1_16FlashAttnFwdSm90INS1_25CollectiveMainloopFwdSm90ILi2EN4cute5tupleIJNS5_1CILi1EEES8_S8_EEENS6_IJNS7_ILi192EEENS7_ILi128EEENS7_ILi64EEEEEELi64ENS_10bfloat16_tEfNS_4arch4Sm90ELb0ELb0ELb1ELb1ELb1ELb1ELb0ELb1ELb1ELb1ELb1ELb0EEENS1_21CollectiveEpilogueFwdINS6_IJSA_SC_SB_EEES9_SE_SG_Li384ELb1ELb1ELb1ELb0EEENS1_36VarlenDynamicPersistentTileSchedulerILi192ELi128ELi384ELi128ELb1ELb1ELb1ELb0ELb1ELb1EEEEEEEEEvNT_6ParamsE,@"STO_CUDA_ENTRY STV_DEFAULT"
_ZN7cutlass13device_kernelIN5flash11enable_sm90INS1_16FlashAttnFwdSm90INS1_25CollectiveMainloopFwdSm90ILi2EN4cute5tupleIJNS5_1CILi1EEES8_S8_EEENS6_IJNS7_ILi192EEENS7_ILi128EEENS7_ILi64EEEEEELi64ENS_10bfloat16_tEfNS_4arch4Sm90ELb0ELb0ELb1ELb1ELb1ELb1ELb0ELb1ELb1ELb1ELb1ELb0EEENS1_21CollectiveEpilogueFwdINS6_IJSA_SC_SB_EEES9_SE_SG_Li384ELb1ELb1ELb1ELb0EEENS1_36VarlenDynamicPersistentTileSchedulerILi192ELi128ELi384ELi128ELb1ELb1ELb1ELb0ELb1ELb1EEEEEEEEEvNT_6ParamsE:
        /* <DEDUP_REMOVED lines=18> */
.L_x_13258:
[----:B------:R-:W-:Y:S05]  /*0120*/  BSYNC B0 ;  /* 0x0000000000007941 */ /* 0x000fea0003800000 */
.L_x_13257:
        /* <DEDUP_REMOVED lines=41> */
.L_x_13259:
        /* <DEDUP_REMOVED lines=22> */
.L_x_13260:
        /* <DEDUP_REMOVED lines=18> */
.L_x_13261:
        /* <DEDUP_REMOVED lines=22> */
.L_x_13262:
        /* <DEDUP_REMOVED lines=22> */
.L_x_13263:
        /* <DEDUP_REMOVED lines=8> */
.L_x_13266:
[----:B------:R-:W-:-:S08]  /*0980*/  NOP ;  /* 0x0000000000007918 */ /* 0x000fd00000000000 */
[----:B------:R-:W0:Y:S02]  /*0990*/  USETMAXREG.TRY_ALLOC.CTAPOOL UP0, 0xa0 ;  /* 0x000000a0000079c8 */ /* 0x000e240008000600 */
[----:B0-----:R-:W-:-:S13]  /*09a0*/  PLOP3.LUT P0, PT, PT, PT, UP0, 0x80, 0x0 ;  /* 0x000000000000781c */ /* 0x001fda0003f0f008 */
[----:B------:R-:W-:Y:S05]  /*09b0*/  @!P0 BRA `(.L_x_13266) ;  /* 0xfffffffc00f08947 */ /* 0x000fea000383ffff */
[----:B------:R-:W2:Y:S01]  /*09c0*/  LDL.LU R0, [R1] ;  /* 0x0000000001007983 */ /* 0x000ea20000300800 */
[----:B------:R-:W0:Y:S01]  /*09d0*/  S2R R2, SR_TID.X ;  /* 0x0000000000027919 */ /* 0x000e220000002100 */
[----:B------:R-:W1:Y:S01]  /*09e0*/  S2UR UR38, SR_CgaCtaId ;  /* 0x00000000002679c3 */ /* 0x000e620000008800 */
[----:B------:R-:W-:Y:S01]  /*09f0*/  UMOV UR4, 0x400 ;  /* 0x0000040000047882 */ /* 0x000fe20000000000 */
[----:B0-----:R-:W-:-:S06]  /*0a00*/  SHF.R.U32.HI R2, RZ, 0x7, R2 ;  /* 0x00000007ff027819 */ /* 0x001fcc0000011602 */
[----:B------:R-:W-:Y:S06]  /*0a10*/  BAR.ARV 0x8, 0x200 ;  /* 0x0208000000007b1d */ /* 0x000fec0000002000 */
[----:B------:R-:W-:-:S13]  /*0a20*/  ISETP.NE.AND P0, PT, R2, 0x1, PT ;  /* 0x000000010200780c */ /* 0x000fda0003f05270 */
[----:B------:R-:W-:Y:S08]  /*0a30*/  @!P0 BAR.ARV 0x9, 0x100 ;  /* 0x0244000000008b1d */ /* 0x000ff00000002000 */
[----:B------:R-:W-:Y:S01]  /*0a40*/  BAR.SYNC.DEFER_BLOCKING 0x5, 0x200 ;  /* 0x0148000000007b1d */ /* 0x000fe20000010000 */
[----:B-1----:R-:W-:-:S06]  /*0a50*/  ULEA UR4, UR38, UR4, 0x18 ;  /* 0x0000000426047291 */ /* 0x002fcc000f8ec03f */
[----:B------:R-:W-:Y:S01]  /*0a60*/  IMAD.U32 R18, RZ, RZ, UR4 ;  /* 0x00000004ff127e24 */ /* 0x000fe2000f8e00ff */
[----:B------:R-:W-:-:S04]  /*0a70*/  ULDC UR4, c[0x0][0xc3c] ;  /* 0x00030f0000047ab9 */ /* 0x000fc80000000800 */
[----:B------:R-:W0:Y:S01]  /*0a80*/  LDS.128 R32, [R18+0x168d0] ;  /* 0x0168d00012207984 */ /* 0x000e220000000c00 */
[----:B------:R-:W-:Y:S06]  /*0a90*/  BAR.ARV 0x4, 0x200 ;  /* 0x0108000000007b1d */ /* 0x000fec0000002000 */
[----:B--2---:R-:W-:-:S04]  /*0aa0*/  LOP3.LUT R0, R0, 0xfffffff7, RZ, 0xc0, !PT ;  /* 0xfffffff700007812 */ /* 0x004fc800078ec0ff */
[----:B------:R-:W-:-:S05]  /*0ab0*/  @P0 LOP3.LUT R0, R0, 0x8, RZ, 0xfc, !PT ;  /* 0x0000000800000812 */ /* 0x000fca00078efcff */
[----:B------:R1:W-:Y:S01]  /*0ac0*/  STL [R1], R0 ;  /* 0x0000000001007387 */ /* 0x0003e20000100800 */
[----:B0-----:R-:W-:-:S13]  /*0ad0*/  ISETP.GE.AND P0, PT, R35, UR4, PT ;  /* 0x0000000423007c0c */ /* 0x001fda000bf06270 */
[----:B-1----:R-:W-:Y:S05]  /*0ae0*/  @P0 BRA `(.L_x_13267) ;  /* 0x0000016800c40947 */ /* 0x002fea0003800000 */
[----:B------:R-:W0:Y:S01]  /*0af0*/  S2R R0, SR_TID.X ;  /* 0x0000000000007919 */ /* 0x000e220000002100 */
[----:B------:R-:W-:Y:S01]  /*0b00*/  IMAD.MOV.U32 R19, RZ, RZ, RZ ;  /* 0x000000ffff137224 */ /* 0x000fe200078e00ff */
[----:B------:R-:W-:Y:S01]  /*0b10*/  MOV R156, RZ ;  /* 0x000000ff009c7202 */ /* 0x000fe20000000f00 */
[----:B------:R-:W-:Y:S01]  /*0b20*/  IMAD.MOV.U32 R155, RZ, RZ, RZ ;  /* 0x000000ffff9b7224 */ /* 0x000fe200078e00ff */
[----:B------:R-:W-:Y:S01]  /*0b30*/  ULOP3.LUT UR39, UR36, 0x1, URZ, 0xfc, !UPT ;  /* 0x0000000124277892 */ /* 0x000fe2000f8efc3f */
[----:B------:R-:W-:Y:S01]  /*0b40*/  UMOV UR37, URZ ;  /* 0x0000003f00257c82 */ /* 0x000fe20008000000 */
[----:B0-----:R-:W-:-:S05]  /*0b50*/  VIADD R11, R0, 0xffffff80 ;  /* 0xffffff80000b7836 */ /* 0x001fca0000000000 */
[----:B------:R-:W-:-:S04]  /*0b60*/  SHF.R.S32.HI R0, RZ, 0x1f, R11 ;  /* 0x0000001fff007819 */ /* 0x000fc8000001140b */
[CC--:B------:R-:W-:Y:S02]  /*0b70*/  LEA.HI R2, R0.reuse, R11.reuse, RZ, 0x7 ;  /* 0x0000000b00027211 */ /* 0x0c0fe400078f38ff */
[-C--:B------:R-:W-:Y:S02]  /*0b80*/  LEA.HI R4, R0, R11.reuse, RZ, 0x5 ;  /* 0x0000000b00047211 */ /* 0x080fe400078f28ff */
[----:B------:R-:W-:Y:S02]  /*0b90*/  LOP3.LUT R3, R2, 0xffffff80, RZ, 0xc0, !PT ;  /* 0xffffff8002037812 */ /* 0x000fe400078ec0ff */
[----:B------:R-:W-:Y:S02]  /*0ba0*/  SHF.R.S32.HI R12, RZ, 0x7, R2 ;  /* 0x00000007ff0c7819 */ /* 0x000fe40000011402 */
[----:B------:R-:W-:Y:S01]  /*0bb0*/  SHF.R.S32.HI R13, RZ, 0x5, R4 ;  /* 0x00000005ff0d7819 */ /* 0x000fe20000011404 */
[----:B------:R-:W-:Y:S01]  /*0bc0*/  IMAD.IADD R10, R11, 0x1, -R3 ;  /* 0x000000010b0a7824 */ /* 0x000fe200078e0a03 */
[----:B------:R-:W-:Y:S01]  /*0bd0*/  LEA.HI R3, R0, R11, RZ, 0x4 ;  /* 0x0000000b00037211 */ /* 0x000fe200078f20ff */
[----:B------:R-:W-:-:S03]  /*0be0*/  IMAD.HI R4, R12, 0x55555556, RZ ;  /* 0x555555560c047827 */ /* 0x000fc600078e02ff */
[----:B------:R-:W-:Y:S02]  /*0bf0*/  SHF.R.S32.HI R5, RZ, 0x1f, R10 ;  /* 0x0000001fff057819 */ /* 0x000fe4000001140a */
[----:B------:R-:W-:Y:S02]  /*0c00*/  SHF.R.S32.HI R6, RZ, 0x4, R3 ;  /* 0x00000004ff067819 */ /* 0x000fe40000011403 */
[----:B------:R-:W-:Y:S02]  /*0c10*/  LEA.HI R7, R5, R10, RZ, 0x2 ;  /* 0x0000000a05077211 */ /* 0x000fe400078f10ff */
[C---:B------:R-:W-:Y:S02]  /*0c20*/  LOP3.LUT R2, R3.reuse, 0x3fffff0, RZ, 0xc0, !PT ;  /* 0x03fffff003027812 */ /* 0x040fe400078ec0ff */
[----:B------:R-:W-:Y:S02]  /*0c30*/  LEA.HI R3, R3, R6, RZ, 0x1 ;  /* 0x0000000603037211 */ /* 0x000fe400078f08ff */
[--C-:B------:R-:W-:Y:S01]  /*0c40*/  SHF.R.S32.HI R8, RZ, 0x2, R7.reuse ;  /* 0x00000002ff087819 */ /* 0x100fe20000011407 */
[----:B------:R-:W-:Y:S01]  /*0c50*/  IMAD.IADD R2, R11, 0x1, -R2 ;  /* 0x000000010b027824 */ /* 0x000fe200078e0a02 */
[----:B------:R-:W-:-:S02]  /*0c60*/  SHF.R.S32.HI R9, RZ, 0x1f, R7 ;  /* 0x0000001fff097819 */ /* 0x000fc40000011407 */
[----:B------:R-:W-:Y:S01]  /*0c70*/  LOP3.LUT R3, R3, 0x1ffffffe, RZ, 0xc0, !PT ;  /* 0x1ffffffe03037812 */ /* 0x000fe200078ec0ff */
[----:B------:R-:W-:Y:S01]  /*0c80*/  IMAD R2, R13, 0x10, R2 ;  /* 0x000000100d027824 */ /* 0x000fe200078e0202 */
[----:B------:R-:W-:Y:S02]  /*0c90*/  LEA.HI R9, R9, R8, RZ, 0x3 ;  /* 0x0000000809097211 */ /* 0x000fe400078f18ff */
[----:B------:R-:W-:Y:S02]  /*0ca0*/  IADD3 R3, R6, -R3, RZ ;  /* 0x8000000306037210 */ /* 0x000fe40007ffe0ff */
[----:B------:R-:W-:Y:S02]  /*0cb0*/  LOP3.LUT R9, R9, 0xfffffff8, RZ, 0xc0, !PT ;  /* 0xfffffff809097812 */ /* 0x000fe400078ec0ff */
[----:B------:R-:W-:Y:S01]  /*0cc0*/  LEA.HI R5, R5, R10, RZ, 0x5 ;  /* 0x0000000a05057211 */ /* 0x000fe200078f28ff */
[----:B------:R-:W-:Y:S01]  /*0cd0*/  IMAD R6, R2, 0x8, R3 ;  /* 0x0000000802067824 */ /* 0x000fe200078e0203 */
[----:B------:R-:W-:Y:S01]  /*0ce0*/  LEA.HI R4, R4, R4, RZ, 0x1 ;  /* 0x0000000404047211 */ /* 0x000fe200078f08ff */
[----:B------:R-:W-:Y:S01]  /*0cf0*/  IMAD.IADD R8, R8, 0x1, -R9 ;  /* 0x0000000108087824 */ /* 0x000fe200078e0a09 */
[----:B------:R-:W-:-:S02]  /*0d00*/  SHF.R.S32.HI R5, RZ, 0x5, R5 ;  /* 0x00000005ff057819 */ /* 0x000fc40000011405 */
[-C--:B------:R-:W-:Y:S01]  /*0d10*/  LEA.HI R2, R0, R11.reuse, RZ, 0x2 ;  /* 0x0000000b00027211 */ /* 0x080fe200078f10ff */
[----:B------:R-:W-:Y:S01]  /*0d20*/  IMAD R4, R4, -0x3, R12 ;  /* 0xfffffffd04047824 */ /* 0x000fe200078e020c */
[----:B------:R-:W-:Y:S01]  /*0d30*/  LEA.HI R3, R0, R11, RZ, 0x3 ;  /* 0x0000000b00037211 */ /* 0x000fe200078f18ff */
[----:B------:R-:W-:Y:S01]  /*0d40*/  IMAD R5, R5, 0x10, R8 ;  /* 0x0000001005057824 */ /* 0x000fe200078e0208 */
[--C-:B------:R-:W-:Y:S02]  /*0d50*/  SHF.R.S32.HI R153, RZ, 0x2, R2.reuse ;  /* 0x00000002ff997819 */ /* 0x100fe40000011402 */
[----:B------:R-:W-:Y:S01]  /*0d60*/  SHF.R.S32.HI R0, RZ, 0x1f, R2 ;  /* 0x0000001fff007819 */ /* 0x000fe20000011402 */
[----:B------:R-:W-:Y:S01]  /*0d70*/  IMAD R9, R4, 0x40, R5 ;  /* 0x0000004004097824 */ /* 0x000fe200078e0205 */
[----:B------:R-:W-:Y:S01]  /*0d80*/  LOP3.LUT R2, R2, 0xfffffffc, RZ, 0xc0, !PT ;  /* 0xfffffffc02027812 */ /* 0x000fe200078ec0ff */
[----:B------:R-:W-:Y:S01]  /*0d90*/  VIADD R8, R153, 0x60 ;  /* 0x0000006099087836 */ /* 0x000fe20000000000 */
[----:B------:R-:W-:-:S02]  /*0da0*/  SHF.R.S32.HI R4, RZ, 0x3, R3 ;  /* 0x00000003ff047819 */ /* 0x000fc40000011403 */
[----:B------:R-:W-:Y:S01]  /*0db0*/  LOP3.LUT R3, R3, 0xfffffff8, RZ, 0xc0, !PT ;  /* 0xfffffff803037812 */ /* 0x000fe200078ec0ff */
[C---:B------:R-:W-:Y:S01]  /*0dc0*/  IMAD.IADD R5, R11.reuse, 0x1, -R2 ;  /* 0x000000010b057824 */ /* 0x040fe200078e0a02 */
[----:B------:R-:W-:Y:S01]  /*0dd0*/  LEA.HI R0, R0, R153, RZ, 0x3 ;  /* 0x0000009900007211 */ /* 0x000fe200078f18ff */
[----:B------:R-:W-:Y:S01]  /*0de0*/  STL [R1+0x5c], R9 ;  /* 0x00005c0901007387 */ /* 0x000fe20000100800 */
[----:B------:R-:W-:Y:S01]  /*0df0*/  SHF.R.S32.HI R4, RZ, 0x1f, R8 ;  /* 0x0000001fff047819 */ /* 0x000fe20000011408 */
[----:B------:R-:W-:Y:S01]  /*0e00*/  IMAD.IADD R2, R11, 0x1, -R3 ;  /* 0x000000010b027824 */ /* 0x000fe200078e0a03 */
[----:B------:R-:W-:Y:S01]  /*0e10*/  LOP3.LUT R0, R0, 0xfffffff8, RZ, 0xc0, !PT ;  /* 0xfffffff800007812 */ /* 0x000fe200078ec0ff */
[----:B------:R-:W-:Y:S01]  /*0e20*/  IMAD.SHL.U32 R3, R8, 0x40, RZ ;  /* 0x0000004008037824 */ /* 0x000fe200078e00ff */
[C---:B------:R-:W-:Y:S01]  /*0e30*/  LEA.HI R2, R5.reuse, R5, RZ, 0x1 ;  /* 0x0000000505027211 */ /* 0x040fe200078f08ff */
[C---:B------:R-:W-:Y:S01]  /*0e40*/  IMAD.SHL.U32 R22, R5.reuse, 0x4, RZ ;  /* 0x0000000405167824 */ /* 0x040fe200078e00ff */
[----:B------:R-:W-:Y:S01]  /*0e50*/  LEA.HI R4, R4, R8, RZ, 0x3 ;  /* 0x0000000804047211 */ /* 0x000fe200078f18ff */
[----:B------:R-:W-:Y:S01]  /*0e60*/  IMAD.SHL.U32 R16, R5, 0x8, RZ ;  /* 0x0000000805107824 */ /* 0x000fe200078e00ff */
[----:B------:R-:W-:Y:S01]  /*0e70*/  IADD3 R11, R153, -R0, RZ ;  /* 0x80000000990b7210 */ /* 0x000fe20007ffe0ff */
[----:B------:R-:W-:Y:S01]  /*0e80*/  VIADD R157, R22, 0x10 ;  /* 0x00000010169d7836 */ /* 0x000fe20000000000 */
[----:B------:R-:W-:Y:S01]  /*0e90*/  LOP3.LUT R0, R2, 0x1ffffffe, RZ, 0xc0, !PT ;  /* 0x1ffffffe02007812 */ /* 0x000fe200078ec0ff */
[----:B------:R-:W-:Y:S01]  /*0ea0*/  IMAD.SHL.U32 R4, R4, 0x40, RZ ;  /* 0x0000004004047824 */ /* 0x000fe200078e00ff */
[----:B------:R-:W-:Y:S01]  /*0eb0*/  LOP3.LUT R3, R3, 0x1c0, RZ, 0xc0, !PT ;  /* 0x000001c003037812 */ /* 0x000fe200078ec0ff */
[----:B------:R-:W-:Y:S01]  /*0ec0*/  STL [R1+0x4], RZ ;  /* 0x000004ff01007387 */ /* 0x000fe20000100800 */
[----:B------:R-:W-:Y:S01]  /*0ed0*/  LOP3.LUT R7, R7, 0x7ffffffc, RZ, 0xc0, !PT ;  /* 0x7ffffffc07077812 */ /* 0x000fe200078ec0ff */
[----:B------:R-:W-:Y:S01]  /*0ee0*/  IMAD.IADD R0, R5, 0x1, -R0 ;  /* 0x0000000105007824 */ /* 0x000fe200078e0a00 */
[----:B------:R-:W-:Y:S01]  /*0ef0*/  SHF.R.U32.HI R5, RZ, 0x3, R3 ;  /* 0x00000003ff057819 */ /* 0x000fe20000011603 */
[----:B------:R0:W-:Y:S01]  /*0f00*/  STL [R1+0x14], R11 ;  /* 0x0000140b01007387 */ /* 0x0001e20000100800 */
[----:B------:R-:W-:Y:S01]  /*0f10*/  LOP3.LUT R3, R3, 0x38, R16, 0xf8, !PT ;  /* 0x0000003803037812 */ /* 0x000fe200078ef810 */
[----:B------:R-:W-:Y:S01]  /*0f20*/  IMAD.IADD R7, R10, 0x1, -R7 ;  /* 0x000000010a077824 */ /* 0x000fe200078e0a07 */
[----:B------:R-:W-:Y:S01]  /*0f30*/  LOP3.LUT R4, R4, 0xfffffe00, RZ, 0xc0, !PT ;  /* 0xfffffe0004047812 */ /* 0x000fe200078ec0ff */
[----:B------:R-:W-:Y:S01]  /*0f40*/  IMAD R0, R0, 0x8, R9 ;  /* 0x0000000800007824 */ /* 0x000fe200078e0209 */
[----:B------:R-:W-:Y:S01]  /*0f50*/  SHF.R.S32.HI R8, RZ, 0x1f, R157 ;  /* 0x0000001fff087819 */ /* 0x000fe2000001149d */
[----:B------:R-:W-:Y:S01]  /*0f60*/  VIADD R2, R16, 0x20 ;  /* 0x0000002010027836 */ /* 0x000fe20000000000 */
[----:B------:R-:W-:Y:S01]  /*0f70*/  LOP3.LUT R3, R4, R3, R5, 0xf6, !PT ;  /* 0x0000000304037212 */ /* 0x000fe200078ef605 */
[----:B------:R1:W-:Y:S01]  /*0f80*/  STL [R1+0x24], R4 ;  /* 0x0000240401007387 */ /* 0x0003e20000100800 */
[----:B------:R-:W-:Y:S01]  /*0f90*/  SHF.L.U32 R6, R6, 0x3, RZ ;  /* 0x0000000306067819 */ /* 0x000fe200000006ff */
[C---:B0-----:R-:W-:Y:S01]  /*0fa0*/  IMAD.SHL.U32 R11, R157.reuse, 0x2, RZ ;  /* 0x000000029d0b7824 */ /* 0x041fe200078e00ff */
[----:B------:R-:W-:Y:S01]  /*0fb0*/  SHF.L.U64.HI R5, R157, 0x1, R8 ;  /* 0x000000019d057819 */ /* 0x000fe20000010208 */
[----:B------:R-:W-:Y:S01]  /*0fc0*/  IMAD R3, R3, 0x2, R18 ;  /* 0x0000000203037824 */ /* 0x000fe200078e0212 */
[----:B------:R-:W-:-:S02]  /*0fd0*/  SHF.R.S32.HI R17, RZ, 0x1f, R16 ;  /* 0x0000001fff117819 */ /* 0x000fc40000011410 */
[----:B------:R0:W-:Y:S01]  /*0fe0*/  STL [R1+0x54], R11 ;  /* 0x0000540b01007387 */ /* 0x0001e20000100800 */
[----:B------:R-:W-:Y:S01]  /*0ff0*/  SHF.R.S32.HI R154, RZ, 0x1f, R2 ;  /* 0x0000001fff9a7819 */ /* 0x000fe20000011402 */
[----:B-1----:R-:W-:Y:S02]  /*1000*/  IMAD.SHL.U32 R4, R7, 0x2, RZ ;  /* 0x0000000207047824 */ /* 0x002fe400078e00ff */
[----:B------:R0:W-:Y:S04]  /*1010*/  STL [R1+0x64], R6 ;  /* 0x0000640601007387 */ /* 0x0001e80000100800 */
[----:B------:R0:W-:Y:S04]  /*1020*/  STL [R1+0x50], R5 ;  /* 0x0000500501007387 */ /* 0x0001e80000100800 */
[----:B------:R0:W-:Y:S04]  /*1030*/  STL [R1+0x28], R4 ;  /* 0x0000280401007387 */ /* 0x0001e80000100800 */
[----:B------:R0:W-:Y:S04]  /*1040*/  STL [R1+0x58], R3 ;  /* 0x0000580301007387 */ /* 0x0001e80000100800 */
[----:B------:R0:W-:Y:S02]  /*1050*/  STL [R1+0x60], R0 ;  /* 0x0000600001007387 */ /* 0x0001e40000100800 */
.L_x_13406:
[----:B01-3--:R-:W0:Y:S02]  /*1060*/  LDC.64 R4, c[0x0][0xc88] ;  /* 0x00032200ff047b82 */ /* 0x00be240000000a00 */
[----:B0-----:R-:W-:-:S05]  /*1070*/  IMAD.WIDE R4, R35, 0x4, R4 ;  /* 0x0000000423047825 */ /* 0x001fca00078e0204 */
[----:B--2-4-:R-:W2:Y:S01]  /*1080*/  LDG.E R36, desc[UR42][R4.64] ;  /* 0x0000002a04247981 */ /* 0x014ea2000c1e1900 */
        /* <DEDUP_REMOVED lines=11> */
[----:B------:R-:W-:-:S08]  /*1140*/  IMAD.SHL.U32 R38, R36, 0x4, RZ ;  /* 0x0000000424267824 */ /* 0x000fd000078e00ff */
[C---:B------:R-:W-:Y:S01]  /*1150*/  @P1 LEA R6, P2, R36.reuse, UR4, 0x2 ;  /* 0x0000000424061c11 */ /* 0x040fe2000f8410ff */
[----:B------:R0:W-:Y:S01]  /*1160*/  STL [R1+0x34], R36 ;  /* 0x0000342401007387 */ /* 0x0001e20000100800 */
[C-C-:B------:R-:W-:Y:S02]  /*1170*/  SHF.L.U64.HI R37, R36.reuse, 0x2, R0.reuse ;  /* 0x0000000224257819 */ /* 0x140fe40000010200 */
[----:B------:R-:W-:Y:S01]  /*1180*/  @P1 LEA.HI.X R7, R36, UR5, R0, 0x2, P2 ;  /* 0x0000000524071c11 */ /* 0x000fe200090f1400 */
[----:B------:R-:W-:Y:S01]  /*1190*/  ULDC UR4, c[0x0][0x288] ;  /* 0x0000a20000047ab9 */ /* 0x000fe20000000800 */
[----:B------:R-:W-:Y:S01]  /*11a0*/  ISETP.NE.U32.AND P2, PT, RZ, UR8, PT ;  /* 0x00000008ff007c0c */ /* 0x000fe2000bf45070 */
[----:B------:R0:W-:Y:S01]  /*11b0*/  STL [R1+0x4c], R0 ;  /* 0x00004c0001007387 */ /* 0x0001e20000100800 */
[C---:B------:R-:W-:Y:S02]  /*11c0*/  IADD3 R8, P3, R38.reuse, UR6, RZ ;  /* 0x0000000626087c10 */ /* 0x040fe4000ff7e0ff */
[----:B------:R-:W-:Y:S01]  /*11d0*/  ISETP.NE.AND.EX P2, PT, RZ, UR9, PT, P2 ;  /* 0x00000009ff007c0c */ /* 0x000fe2000bf45320 */
[----:B------:R0:W5:Y:S01]  /*11e0*/  @P1 LDG.E R10, desc[UR42][R6.64] ;  /* 0x0000002a060a1981 */ /* 0x000162000c1e1900 */
[----:B------:R-:W-:Y:S01]  /*11f0*/  MOV R24, UR4 ;  /* 0x0000000400187c02 */ /* 0x000fe20008000f00 */
[----:B------:R-:W-:Y:S01]  /*1200*/  ULDC.64 UR4, c[0x0][0x418] ;  /* 0x0001060000047ab9 */ /* 0x000fe20000000a00 */
[C---:B------:R-:W-:Y:S01]  /*1210*/  IADD3.X R9, R37.reuse, UR7, RZ, P3, !PT ;  /* 0x0000000725097c10 */ /* 0x040fe20009ffe4ff */
        /* <DEDUP_REMOVED lines=25> */
.L_x_13268:
        /* <DEDUP_REMOVED lines=14> */
.L_x_13269:
[----:B------:R-:W-:Y:S05]  /*1490*/  @!P0 BRA `(.L_x_13270) ;  /* 0x00000000000c8947 */ /* 0x000fea0003800000 */
[----:B------:R-:W2:Y:S04]  /*14a0*/  LDG.E R0, desc[UR42][R8.64] ;  /* 0x0000002a08007981 */ /* 0x000ea8000c1e1900 */
[----:B------:R-:W2:Y:S02]  /*14b0*/  LDG.E R31, desc[UR42][R8.64+0x4] ;  /* 0x0000042a081f7981 */ /* 0x000ea4000c1e1900 */
[----:B--2---:R-:W-:-:S07]  /*14c0*/  IMAD.IADD R31, R31, 0x1, -R0 ;  /* 0x000000011f1f7824 */ /* 0x004fce00078e0a00 */
.L_x_13270:
        /* <DEDUP_REMOVED lines=9> */
[----:B------:R0:W3:Y:S01]  /*1560*/  @P0 LDG.E R3, desc[UR42][R4.64+0x4] ;  /* 0x0000042a04030981 */ /* 0x0000e2000c1e1900 */
[----:B------:R-:W-:Y:S01]  /*1570*/  ISETP.NE.AND.EX P1, PT, RZ, UR5, PT, P1 ;  /* 0x00000005ff007c0c */ /* 0x000fe2000bf25310 */
[----:B-----5:R-:W-:-:S12]  /*1580*/  IMAD.MOV.U32 R25, RZ, RZ, R31 ;  /* 0x000000ffff197224 */ /* 0x020fd800078e001f */
[----:B------:R-:W-:-:S04]  /*1590*/  @P1 IADD3 R6, P2, R38, UR4, RZ ;  /* 0x0000000426061c10 */ /* 0x000fc8000ff5e0ff */
[----:B------:R-:W-:-:S05]  /*15a0*/  @P1 IADD3.X R7, R37, UR5, RZ, P2, !PT ;  /* 0x0000000525071c10 */ /* 0x000fca00097fe4ff */
[----:B------:R1:W5:Y:S01]  /*15b0*/  @P1 LDG.E R25, desc[UR42][R6.64] ;  /* 0x0000002a06191981 */ /* 0x000362000c1e1900 */
[----:B------:R-:W-:Y:S01]  /*15c0*/  IMAD.IADD R10, R31, 0x1, -R10 ;  /* 0x000000011f0a7824 */ /* 0x000fe200078e0a0a */
[----:B------:R-:W-:Y:S01]  /*15d0*/  LOP3.LUT R12, R11, 0xff, RZ, 0xc0, !PT ;  /* 0x000000ff0b0c7812 */ /* 0x000fe200078ec0ff */
[----:B------:R-:W-:Y:S01]  /*15e0*/  BSSY B0, `(.L_x_13271) ;  /* 0x000002c000007945 */ /* 0x000fe20003800000 */
[----:B------:R-:W-:Y:S01]  /*15f0*/  SHF.R.U32.HI R8, RZ, 0x10, R11 ;  /* 0x00000010ff087819 */ /* 0x000fe2000001160b */
[----:B0-----:R-:W-:Y:S02]  /*1600*/  IMAD.MOV.U32 R5, RZ, RZ, RZ ;  /* 0x000000ffff057224 */ /* 0x001fe400078e00ff */
[----:B------:R1:W-:Y:S04]  /*1610*/  STL [R1+0x48], R12 ;  /* 0x0000480c01007387 */ /* 0x0003e80000100800 */
[----:B------:R1:W-:Y:S01]  /*1620*/  STL [R1+0x30], R8 ;  /* 0x0000300801007387 */ /* 0x0003e20000100800 */
[----:B--2---:R-:W-:-:S02]  /*1630*/  LOP3.LUT R32, R32, 0xfffffffb, RZ, 0xc0, !PT ;  /* 0xfffffffb20207812 */ /* 0x004fc400078ec0ff */
[----:B---3--:R-:W-:-:S05]  /*1640*/  @P0 IADD3 R27, -R0, R3, RZ ;  /* 0x00000003001b0210 */ /* 0x008fca0007ffe1ff */
[----:B------:R-:W-:-:S04]  /*1650*/  IMAD.IADD R89, R10, 0x1, R27 ;  /* 0x000000010a597824 */ /* 0x000fc800078e021b */
[C---:B------:R-:W-:Y:S01]  /*1660*/  VIADD R0, R89.reuse, 0x7f ;  /* 0x0000007f59007836 */ /* 0x040fe20000000000 */
[----:B------:R-:W-:-:S04]  /*1670*/  ISETP.GE.AND P3, PT, R89, 0x1, PT ;  /* 0x000000015900780c */ /* 0x000fc80003f66270 */
[----:B------:R-:W-:-:S04]  /*1680*/  SHF.R.S32.HI R3, RZ, 0x1f, R0 ;  /* 0x0000001fff037819 */ /* 0x000fc80000011400 */
[----:B------:R-:W-:-:S04]  /*1690*/  LEA.HI R3, R3, R0, RZ, 0x7 ;  /* 0x0000000003037211 */ /* 0x000fc800078f38ff */
[----:B------:R-:W-:Y:S02]  /*16a0*/  SHF.R.S32.HI R26, RZ, 0x7, R3 ;  /* 0x00000007ff1a7819 */ /* 0x000fe40000011403 */
[----:B------:R-:W-:-:S05]  /*16b0*/  @P3 LOP3.LUT R32, R32, 0x4, RZ, 0xfc, !PT ;  /* 0x0000000420203812 */ /* 0x000fca00078efcff */
[----:B------:R1:W-:Y:S01]  /*16c0*/  STL [R1], R32 ;  /* 0x0000002001007387 */ /* 0x0003e20000100800 */
[----:B------:R-:W-:Y:S05]  /*16d0*/  @!P3 BRA `(.L_x_13272) ;  /* 0x000000000070b947 */ /* 0x000fea0003800000 */
[----:B------:R-:W-:Y:S01]  /*16e0*/  ISETP.NE.AND P0, PT, R8, RZ, PT ;  /* 0x000000ff0800720c */ /* 0x000fe20003f05270 */
[----:B------:R-:W-:-:S03]  /*16f0*/  ULDC UR4, c[0x0][0x9f0] ;  /* 0x00027c0000047ab9 */ /* 0x000fc60000000800 */
[----:B------:R-:W-:-:S04]  /*1700*/  SEL R9, R8, UR4, P0 ;  /* 0x0000000408097c07 */ /* 0x000fc80008000000 */
[-C--:B-1----:R-:W-:Y:S02]  /*1710*/  IABS R6, R9.reuse ;  /* 0x0000000900067213 */ /* 0x082fe40000000000 */
        /* <DEDUP_REMOVED lines=24> */
.L_x_13272:
[----:B------:R-:W-:Y:S05]  /*18a0*/  BSYNC B0 ;  /* 0x0000000000007941 */ /* 0x000fea0003800000 */
.L_x_13271:
        /* <DEDUP_REMOVED lines=9> */
[----:B------:R-:W-:-:S04]  /*1940*/  @P0 IADD3 R3, R3, 0x7f, RZ ;  /* 0x0000007f03030810 */ /* 0x000fc80007ffe0ff */
        /* <DEDUP_REMOVED lines=17> */
[----:B------:R-:W-:Y:S01]  /*1a60*/  MOV R10, UR6 ;  /* 0x00000006000a7c02 */ /* 0x000fe20008000f00 */
[----:B-1----:R-:W-:Y:S02]  /*1a70*/  IMAD.U32 R6, RZ, RZ, UR4 ;  /* 0x00000004ff067e24 */ /* 0x002fe4000f8e00ff */
[----:B------:R-:W-:-:S02]  /*1a80*/  IMAD.U32 R7, RZ, RZ, UR5 ;  /* 0x00000005ff077e24 */ /* 0x000fc4000f8e00ff */
[----:B------:R-:W-:Y:S02]  /*1a90*/  IMAD.U32 R11, RZ, RZ, UR7 ;  /* 0x00000007ff0b7e24 */ /* 0x000fe4000f8e00ff */
[----:B------:R-:W-:Y:S02]  /*1aa0*/  IMAD.MOV.U32 R8, RZ, RZ, 0x70 ;  /* 0x00000070ff087424 */ /* 0x000fe400078e00ff */
[----:B------:R-:W-:Y:S02]  /*1ab0*/  IMAD.MOV.U32 R12, RZ, RZ, 0x1 ;  /* 0x00000001ff0c7424 */ /* 0x000fe400078e00ff */
[----:B0-----:R-:W-:-:S07]  /*1ac0*/  IMAD.MOV.U32 R13, RZ, RZ, RZ ;  /* 0x000000ffff0d7224 */ /* 0x001fce00078e00ff */
[----:B------:R-:W-:-:S07]  /*1ad0*/  LEPC R20, `(.L_x_13275) ;  /* 0x000000001014794e */ /* 0x000fce0000000000 */
[----:B--2--5:R-:W-:Y:S05]  /*1ae0*/  CALL.ABS.NOINC R14 ;  /* 0x000000000e007343 */ /* 0x024fea0003c00000 */
.L_x_13275:
[----:B------:R-:W-:Y:S05]  /*1af0*/  BSYNC B6 ;  /* 0x0000000000067941 */ /* 0x000fea0003800000 */
.L_x_13274:
        /* <DEDUP_REMOVED lines=9> */
[----:B------:R-:W-:Y:S01]  /*1b90*/  MOV R5, UR5 ;  /* 0x0000000500057c02 */ /* 0x000fe20008000f00 */
[----:B------:R-:W-:Y:S01]  /*1ba0*/  ULDC.64 UR4, c[0x4][0x140] ;  /* 0x0100500000047ab9 */ /* 0x000fe20000000a00 */
[----:B------:R-:W-:Y:S01]  /*1bb0*/  IMAD.U32 R10, RZ, RZ, UR6 ;  /* 0x00000006ff0a7e24 */ /* 0x000fe2000f8e00ff */
[----:B------:R-:W-:Y:S01]  /*1bc0*/  MOV R13, RZ ;  /* 0x000000ff000d7202 */ /* 0x000fe20000000f00 */
[----:B-1----:R-:W-:Y:S02]  /*1bd0*/  IMAD.U32 R6, RZ, RZ, UR4 ;  /* 0x00000004ff067e24 */ /* 0x002fe4000f8e00ff */
[----:B------:R-:W-:-:S02]  /*1be0*/  IMAD.U32 R7, RZ, RZ, UR5 ;  /* 0x00000005ff077e24 */ /* 0x000fc4000f8e00ff */
[----:B------:R-:W-:Y:S02]  /*1bf0*/  IMAD.U32 R11, RZ, RZ, UR7 ;  /* 0x00000007ff0b7e24 */ /* 0x000fe4000f8e00ff */
[----:B------:R-:W-:Y:S02]  /*1c00*/  IMAD.MOV.U32 R8, RZ, RZ, 0x70 ;  /* 0x00000070ff087424 */ /* 0x000fe400078e00ff */
[----:B0-----:R-:W-:-:S07]  /*1c10*/  IMAD.MOV.U32 R12, RZ, RZ, 0x1 ;  /* 0x00000001ff0c7424 */ /* 0x001fce00078e00ff */
[----:B------:R-:W-:-:S07]  /*1c20*/  LEPC R20, `(.L_x_13277) ;  /* 0x000000001014794e */ /* 0x000fce0000000000 */
[----:B--2--5:R-:W-:Y:S05]  /*1c30*/  CALL.ABS.NOINC R14 ;  /* 0x000000000e007343 */ /* 0x024fea0003c00000 */
.L_x_13277:
[----:B------:R-:W-:Y:S05]  /*1c40*/  BSYNC B6 ;  /* 0x0000000000067941 */ /* 0x000fea0003800000 */
.L_x_13276:
[----:B------:R-:W-:Y:S01]  /*1c50*/  ULDC.64 UR4, c[0x0][0x9f8] ;  /* 0x00027e0000047ab9 */ /* 0x000fe20000000a00 */
[----:B------:R-:W-:Y:S01]  /*1c60*/  IMAD.MOV.U32 R69, RZ, RZ, R36 ;  /* 0x000000ffff457224 */ /* 0x000fe200078e0024 */
[----:B------:R-:W-:Y:S01]  /*1c70*/  ISETP.NE.U32.AND P0, PT, RZ, UR4, PT ;  /* 0x00000004ff007c0c */ /* 0x000fe2000bf05070 */
[----:B------:R-:W2:Y:S01]  /*1c80*/  LDL R14, [R1+0x24] ;  /* 0x00002400010e7983 */ /* 0x000ea20000100800 */
[----:B------:R-:W0:Y:S02]  /*1c90*/  LDC.64 R4, c[0x0][0x3f8] ;  /* 0x0000fe00ff047b82 */ /* 0x000e240000000a00 */
[----:B------:R-:W-:-:S06]  /*1ca0*/  ISETP.NE.AND.EX P0, PT, RZ, UR5, PT, P0 ;  /* 0x00000005ff007c0c */ /* 0x000fcc000bf05300 */
[----:B------:R-:W3:Y:S07]  /*1cb0*/  LDC R59, c[0x0][0x3f4] ;  /* 0x0000fd00ff3b7b82 */ /* 0x000eee0000000800 */
[----:B-1----:R-:W-:Y:S01]  /*1cc0*/  @P0 IADD3 R6, P1, R38, UR4, RZ ;  /* 0x0000000426060c10 */ /* 0x002fe2000ff3e0ff */
[----:B------:R-:W1:Y:S01]  /*1cd0*/  LDC.64 R62, c[0x0][0x408] ;  /* 0x00010200ff3e7b82 */ /* 0x000e620000000a00 */
[----:B------:R-:W4:Y:S02]  /*1ce0*/  LDL R38, [R1+0x14] ;  /* 0x0000140001267983 */ /* 0x000f240000100800 */
[----:B------:R-:W-:-:S05]  /*1cf0*/  @P0 IADD3.X R7, R37, UR5, RZ, P1, !PT ;  /* 0x0000000525070c10 */ /* 0x000fca0008ffe4ff */
[----:B------:R1:W2:Y:S01]  /*1d00*/  @P0 LDG.E R69, desc[UR42][R6.64] ;  /* 0x0000002a06450981 */ /* 0x0002a2000c1e1900 */
[----:B------:R-:W1:Y:S01]  /*1d10*/  S2R R36, SR_TID.X ;  /* 0x0000000000247919 */ /* 0x000e620000002100 */
[----:B------:R-:W-:Y:S02]  /*1d20*/  SHF.R.S32.HI R3, RZ, 0x1f, R153 ;  /* 0x0000001fff037819 */ /* 0x000fe40000011499 */
[----:B------:R-:W-:-:S03]  /*1d30*/  SHF.R.S32.HI R23, RZ, 0x1f, R22 ;  /* 0x0000001fff177819 */ /* 0x000fc60000011416 */
[----:B0-----:R-:W-:Y:S01]  /*1d40*/  IMAD R0, R3, R4, RZ ;  /* 0x0000000403007224 */ /* 0x001fe200078e02ff */
[----:B---3--:R-:W-:-:S03]  /*1d50*/  ISETP.GE.AND P0, PT, R16, R59, PT ;  /* 0x0000003b1000720c */ /* 0x008fc60003f06270 */
[----:B------:R-:W-:Y:S02]  /*1d60*/  IMAD R13, R153, R5, R0 ;  /* 0x00000005990d7224 */ /* 0x000fe400078e0200 */
[----:B-1----:R-:W-:Y:S01]  /*1d70*/  IMAD R0, R3, R62, RZ ;  /* 0x0000003e03007224 */ /* 0x002fe200078e02ff */
[----:B------:R-:W-:Y:S01]  /*1d80*/  SEL R3, R59, RZ, P0 ;  /* 0x000000ff3b037207 */ /* 0x000fe20000000000 */
[----:B------:R-:W-:-:S04]  /*1d90*/  IMAD.WIDE.U32 R8, R153, R4, R22 ;  /* 0x0000000499087225 */ /* 0x000fc800078e0016 */
[----:B------:R-:W-:-:S04]  /*1da0*/  IMAD.WIDE.U32 R10, R153, R4, R16 ;  /* 0x00000004990a7225 */ /* 0x000fc800078e0010 */
[----:B------:R-:W-:Y:S02]  /*1db0*/  IMAD.IADD R9, R9, 0x1, R13 ;  /* 0x0000000109097824 */ /* 0x000fe400078e020d */
[----:B------:R-:W-:Y:S01]  /*1dc0*/  IMAD.IADD R11, R13, 0x1, R11 ;  /* 0x000000010d0b7824 */ /* 0x000fe200078e020b */
[----:B-----5:R-:W-:Y:S01]  /*1dd0*/  SHF.R.S32.HI R13, RZ, 0x1f, R25 ;  /* 0x0000001fff0d7819 */ /* 0x020fe20000011419 */
[----:B------:R-:W-:Y:S02]  /*1de0*/  IMAD.IADD R3, R16, 0x1, R3 ;  /* 0x0000000110037824 */ /* 0x000fe400078e0203 */
[----:B------:R-:W-:Y:S02]  /*1df0*/  IMAD R15, R153, R63, R0 ;  /* 0x0000003f990f7224 */ /* 0x000fe400078e0200 */
[----:B------:R-:W-:Y:S01]  /*1e00*/  IMAD R12, R13, R4, RZ ;  /* 0x000000040d0c7224 */ /* 0x000fe200078e02ff */
[----:B------:R-:W-:Y:S02]  /*1e10*/  SHF.R.S32.HI R0, RZ, 0x1f, R3 ;  /* 0x0000001fff007819 */ /* 0x000fe40000011403 */
[----:B------:R-:W-:-:S02]  /*1e20*/  SHF.R.U32.HI R37, RZ, 0x7, R36 ;  /* 0x00000007ff257819 */ /* 0x000fc40000011624 */
[----:B------:R-:W-:Y:S01]  /*1e30*/  LEA.HI R0, R0, R3, RZ, 0x3 ;  /* 0x0000000300007211 */ /* 0x000fe200078f18ff */
[----:B------:R-:W-:Y:S02]  /*1e40*/  IMAD R3, R25, R5, R12 ;  /* 0x0000000519037224 */ /* 0x000fe400078e020c */
[-C--:B------:R-:W-:Y:S01]  /*1e50*/  IMAD R12, R13, R62.reuse, RZ ;  /* 0x0000003e0d0c7224 */ /* 0x080fe200078e02ff */
[C---:B------:R-:W-:Y:S01]  /*1e60*/  ISETP.NE.AND P6, PT, R37.reuse, 0x1, PT ;  /* 0x000000012500780c */ /* 0x040fe20003fc5270 */
[----:B------:R-:W-:Y:S01]  /*1e70*/  VIADD R61, R37, 0x8 ;  /* 0x00000008253d7836 */ /* 0x000fe20000000000 */
[----:B------:R-:W-:Y:S01]  /*1e80*/  SHF.L.U64.HI R66, R4, 0x7, R5 ;  /* 0x0000000704427819 */ /* 0x000fe20000010205 */
[----:B------:R-:W-:Y:S01]  /*1e90*/  IMAD.IADD R68, R68, 0x1, R31 ;  /* 0x0000000144447824 */ /* 0x000fe200078e021f */
[----:B------:R-:W-:Y:S01]  /*1ea0*/  SHF.L.U64.HI R64, R62, 0x7, R63 ;  /* 0x000000073e407819 */ /* 0x000fe2000001023f */
[C---:B------:R-:W-:Y:S02]  /*1eb0*/  VIADD R37, R153.reuse, 0x60 ;  /* 0x0000006099257836 */ /* 0x040fe40000000000 */
[----:B------:R-:W-:-:S04]  /*1ec0*/  IMAD.WIDE.U32 R6, R153, R62, R16 ;  /* 0x0000003e99067225 */ /* 0x000fc800078e0010 */
[----:B------:R-:W-:-:S04]  /*1ed0*/  IMAD.WIDE.U32 R20, R25, R4, R8 ;  /* 0x0000000419147225 */ /* 0x000fc800078e0008 */
[----:B------:R-:W-:-:S04]  /*1ee0*/  IMAD.WIDE.U32 R34, R25, R4, R10 ;  /* 0x0000000419227225 */ /* 0x000fc800078e000a */
[----:B------:R-:W-:Y:S02]  /*1ef0*/  IMAD.SHL.U32 R65, R4, 0x80, RZ ;  /* 0x0000008004417824 */ /* 0x000fe400078e00ff */
[----:B------:R-:W-:Y:S01]  /*1f00*/  IMAD R31, R25, R63, R12 ;  /* 0x0000003f191f7224 */ /* 0x000fe200078e020c */
[----:B------:R-:W-:Y:S02]  /*1f10*/  SHF.L.U32 R37, R37, 0x6, RZ ;  /* 0x0000000625257819 */ /* 0x000fe400000006ff */
[----:B------:R-:W-:Y:S02]  /*1f20*/  IADD3 R7, R15, R7, RZ ;  /* 0x000000070f077210 */ /* 0x000fe40007ffe0ff */
[----:B------:R-:W-:Y:S02]  /*1f30*/  LOP3.LUT R32, R32, 0xfffffffd, RZ, 0xc0, !PT ;  /* 0xfffffffd20207812 */ /* 0x000fe400078ec0ff */
[----:B------:R-:W-:Y:S01]  /*1f40*/  LOP3.LUT R37, R37, 0x1c0, RZ, 0xc0, !PT ;  /* 0x000001c025257812 */ /* 0x000fe200078ec0ff */
[----:B------:R-:W-:Y:S01]  /*1f50*/  IMAD.WIDE.U32 R54, R25, R62, R6 ;  /* 0x0000003e19367225 */ /* 0x000fe200078e0006 */
[----:B------:R-:W-:-:S02]  /*1f60*/  SHF.R.S32.HI R7, RZ, 0x3, R0 ;  /* 0x00000003ff077819 */ /* 0x000fc40000011400 */
[----:B------:R-:W-:Y:S01]  /*1f70*/  LOP3.LUT R6, R0, 0xfffffff8, RZ, 0xc0, !PT ;  /* 0xfffffff800067812 */ /* 0x000fe200078ec0ff */
[----:B------:R-:W-:Y:S05]  /*1f80*/  @!P6 WARPSYNC.ALL ;  /* 0x000000000000e948 */ /* 0x000fea0003800000 */
[----:B------:R-:W-:Y:S01]  /*1f90*/  IMAD.WIDE.U32 R52, R153, R62, R22 ;  /* 0x0000003e99347225 */ /* 0x000fe200078e0016 */
[----:B------:R-:W-:-:S03]  /*1fa0*/  ULDC UR4, c[0x0][0x2f4] ;  /* 0x0000bd0000047ab9 */ /* 0x000fc60000000800 */
[----:B------:R-:W-:Y:S02]  /*1fb0*/  IMAD.IADD R53, R53, 0x1, R15 ;  /* 0x0000000135357824 */ /* 0x000fe400078e020f */
[----:B------:R-:W-:Y:S02]  /*1fc0*/  IMAD.IADD R57, R21, 0x1, R3 ;  /* 0x0000000115397824 */ /* 0x000fe400078e0203 */
[----:B------:R-:W-:Y:S02]  /*1fd0*/  IMAD.IADD R56, R3, 0x1, R35 ;  /* 0x0000000103387824 */ /* 0x000fe400078e0223 */
[----:B------:R-:W-:Y:S01]  /*1fe0*/  IMAD.WIDE.U32 R52, R25, R62, R52 ;  /* 0x0000003e19347225 */ /* 0x000fe200078e0034 */
[----:B------:R-:W-:Y:S01]  /*1ff0*/  SHF.L.U32 R59, R59, 0x1, RZ ;  /* 0x000000013b3b7819 */ /* 0x000fe200000006ff */
[----:B------:R-:W-:Y:S01]  /*2000*/  @!P6 BAR.SYNC.DEFER_BLOCKING 0x9, 0x100 ;  /* 0x024400000000eb1d */ /* 0x000fe20000010000 */
[----:B------:R-:W-:Y:S01]  /*2010*/  ISETP.GE.AND P2, PT, R2, UR4, PT ;  /* 0x0000000402007c0c */ /* 0x000fe2000bf46270 */
[----:B------:R-:W-:-:S02]  /*2020*/  IMAD.SHL.U32 R62, R62, 0x80, RZ ;  /* 0x000000803e3e7824 */ /* 0x000fc400078e00ff */
[C---:B----4-:R-:W-:Y:S01]  /*2030*/  IMAD.SHL.U32 R67, R38.reuse, 0x40, RZ ;  /* 0x0000004026437824 */ /* 0x050fe200078e00ff */
[----:B------:R-:W-:Y:S01]  /*2040*/  LOP3.LUT P1, RZ, R38, 0x4, RZ, 0xc0, !PT ;  /* 0x0000000426ff7812 */ /* 0x000fe2000782c0ff */
[----:B------:R-:W-:-:S03]  /*2050*/  VIADD R38, R36, 0xffffff80 ;  /* 0xffffff8024267836 */ /* 0x000fc60000000000 */
[----:B------:R-:W-:Y:S02]  /*2060*/  LOP3.LUT R67, R67, 0x1c0, RZ, 0xc0, !PT ;  /* 0x000001c043437812 */ /* 0x000fe400078ec0ff */
[----:B------:R-:W-:Y:S02]  /*2070*/  SHF.R.S32.HI R36, RZ, 0x1f, R38 ;  /* 0x0000001fff247819 */ /* 0x000fe40000011426 */
[----:B------:R-:W-:Y:S02]  /*2080*/  SHF.R.U32.HI R63, RZ, 0x3, R67 ;  /* 0x00000003ff3f7819 */ /* 0x000fe40000011643 */
[----:B------:R-:W-:Y:S02]  /*2090*/  LOP3.LUT R4, R67, 0x18, R16, 0xf8, !PT ;  /* 0x0000001843047812 */ /* 0x000fe400078ef810 */
[----:B------:R-:W-:Y:S02]  /*20a0*/  LEA.HI R36, R36, R38, RZ, 0x5 ;  /* 0x0000002624247211 */ /* 0x000fe400078f28ff */
[----:B------:R-:W-:-:S02]  /*20b0*/  LOP3.LUT R4, R4, R63, RZ, 0x3c, !PT ;  /* 0x0000003f04047212 */ /* 0x000fc400078e3cff */
[----:B------:R-:W-:Y:S02]  /*20c0*/  SHF.R.S32.HI R36, RZ, 0x5, R36 ;  /* 0x00000005ff247819 */ /* 0x000fe40000011424 */
[----:B------:R-:W-:-:S03]  /*20d0*/  @P1 LOP3.LUT R32, R32, 0x2, RZ, 0xfc, !PT ;  /* 0x0000000220201812 */ /* 0x000fc600078efcff */
[----:B------:R-:W-:Y:S01]  /*20e0*/  IMAD R58, R36, 0x200, R4 ;  /* 0x00000200243a7824 */ /* 0x000fe200078e0204 */
[--C-:B------:R-:W-:Y:S02]  /*20f0*/  LOP3.LUT R4, R67, 0x38, R0.reuse, 0xf8, !PT ;  /* 0x0000003843047812 */ /* 0x100fe400078ef800 */
[----:B------:R-:W-:Y:S01]  /*2100*/  LOP3.LUT R0, R37, 0x38, R0, 0xf8, !PT ;  /* 0x0000003825007812 */ /* 0x000fe200078ef800 */
[----:B------:R-:W-:Y:S01]  /*2110*/  VIADD R37, R153, 0x60 ;  /* 0x0000006099257836 */ /* 0x000fe20000000000 */
[----:B------:R0:W-:Y:S03]  /*2120*/  STL [R1], R32 ;  /* 0x0000002001007387 */ /* 0x0001e60000100800 */
[----:B------:R-:W-:Y:S01]  /*2130*/  IMAD.SHL.U32 R37, R37, 0x40, RZ ;  /* 0x0000004025257824 */ /* 0x000fe200078e00ff */
[----:B0-----:R-:W-:-:S04]  /*2140*/  SHF.R.S32.HI R32, RZ, 0x1f, R38 ;  /* 0x0000001fff207819 */ /* 0x001fc80000011426 */
[----:B------:R-:W-:Y:S02]  /*2150*/  LOP3.LUT R37, R37, 0x1c0, RZ, 0xc0, !PT ;  /* 0x000001c025257812 */ /* 0x000fe400078ec0ff */
[----:B------:R-:W-:Y:S02]  /*2160*/  LEA.HI R32, R32, R38, RZ, 0x2 ;  /* 0x0000002620207211 */ /* 0x000fe400078f10ff */
[----:B------:R-:W-:Y:S02]  /*2170*/  SHF.R.U32.HI R37, RZ, 0x3, R37 ;  /* 0x00000003ff257819 */ /* 0x000fe40000011625 */
[----:B------:R-:W-:Y:S02]  /*2180*/  LOP3.LUT R32, R32, 0xfffffffc, RZ, 0xc0, !PT ;  /* 0xfffffffc20207812 */ /* 0x000fe400078ec0ff */
[----:B------:R-:W-:Y:S02]  /*2190*/  LOP3.LUT R3, R4, R63, RZ, 0x3c, !PT ;  /* 0x0000003f04037212 */ /* 0x000fe400078e3cff */
[----:B------:R-:W-:Y:S01]  /*21a0*/  LOP3.LUT R0, R0, R37, RZ, 0x3c, !PT ;  /* 0x0000002500007212 */ /* 0x000fe200078e3cff */
[----:B------:R-:W-:Y:S01]  /*21b0*/  IMAD.IADD R32, R38, 0x1, -R32 ;  /* 0x0000000126207824 */ /* 0x000fe200078e0a20 */
[----:B------:R-:W-:Y:S01]  /*21c0*/  ISETP.GE.AND P1, PT, R16, UR4, PT ;  /* 0x0000000410007c0c */ /* 0x000fe2000bf26270 */
[----:B------:R-:W-:-:S02]  /*21d0*/  IMAD R3, R36, 0x200, R3 ;  /* 0x0000020024037824 */ /* 0x000fc400078e0203 */
[----:B------:R-:W-:Y:S01]  /*21e0*/  IMAD R60, R32, 0x60, R153 ;  /* 0x00000060203c7824 */ /* 0x000fe200078e0299 */
[----:B--2---:R-:W-:Y:S01]  /*21f0*/  SHF.R.S32.HI R5, RZ, 0x1f, R69 ;  /* 0x0000001fff057819 */ /* 0x004fe20000011445 */
[----:B------:R-:W-:Y:S01]  /*2200*/  IMAD.IADD R32, R53, 0x1, R31 ;  /* 0x0000000135207824 */ /* 0x000fe200078e021f */
[----:B------:R-:W-:Y:S01]  /*2210*/  SHF.R.S32.HI R4, RZ, 0x1f, R6 ;  /* 0x0000001fff047819 */ /* 0x000fe20000011406 */
[----:B------:R-:W-:Y:S02]  /*2220*/  IMAD.IADD R31, R31, 0x1, R55 ;  /* 0x000000011f1f7824 */ /* 0x000fe400078e0237 */
[----:B------:R-:W-:-:S07]  /*2230*/  IMAD.IADD R0, R14, 0x1, R0 ;  /* 0x000000010e007824 */ /* 0x000fce00078e0200 */
.L_x_13333:
[----:B--2---:R-:W2:Y:S01]  /*2240*/  LDL R38, [R1+0x14] ;  /* 0x0000140001267983 */ /* 0x004ea20000100800 */
[----:B------:R-:W0:Y:S03]  /*2250*/  LDC R74, c[0x0][0x430] ;  /* 0x00010c00ff4a7b82 */ /* 0x000e260000000800 */
[----:B---3--:R-:W3:Y:S01]  /*2260*/  LDL.LU R36, [R1] ;  /* 0x0000000001247983 */ /* 0x008ee20000300800 */
[----:B------:R-:W-:Y:S02]  /*2270*/  VIADD R29, R29, 0xffffffff ;  /* 0xffffffff1d1d7836 */ /* 0x000fe40000000000 */
[----:B------:R-:W-:Y:S02]  /*2280*/  IMAD.MOV.U32 R73, RZ, RZ, RZ ;  /* 0x000000ffff497224 */ /* 0x000fe400078e00ff */
[----:B------:R-:W-:Y:S01]  /*2290*/  IMAD R10, R29, 0x80, R60 ;  /* 0x000000801d0a7824 */ /* 0x000fe200078e023c */
[----:B------:R-:W1:Y:S04]  /*22a0*/  LDC R80, c[0x0][0x3f4] ;  /* 0x0000fd00ff507b82 */ /* 0x000e680000000800 */
[----:B----4-:R-:W-:-:S05]  /*22b0*/  IADD3 R37, R68, R10, RZ ;  /* 0x0000000a44257210 */ /* 0x010fca0007ffe0ff */
[----:B------:R-:W-:Y:S01]  /*22c0*/  IMAD.MOV.U32 R12, RZ, RZ, R37 ;  /* 0x000000ffff0c7224 */ /* 0x000fe200078e0025 */
[----:B0-----:R-:W-:-:S13]  /*22d0*/  ISETP.NE.AND P3, PT, R74, 0x1, PT ;  /* 0x000000014a00780c */ /* 0x001fda0003f65270 */
[----:B------:R-:W0:Y:S08]  /*22e0*/  @P3 LDC R8, c[0x0][0x434] ;  /* 0x00010d00ff083b82 */ /* 0x000e300000000800 */
[----:B------:R-:W4:Y:S01]  /*22f0*/  @P3 LDC R9, c[0x0][0x438] ;  /* 0x00010e00ff093b82 */ /* 0x000f220000000800 */
[----:B0-----:R-:W-:-:S05]  /*2300*/  @P3 IMAD.HI.U32 R8, R37, R8, RZ ;  /* 0x0000000825083227 */ /* 0x001fca00078e00ff */
[----:B----4-:R-:W-:Y:S02]  /*2310*/  @P3 SHF.R.U32.HI R12, RZ, R9, R8 ;  /* 0x00000009ff0c3219 */ /* 0x010fe40000011608 */
[----:B------:R-:W-:-:S04]  /*2320*/  ISETP.GE.AND P3, PT, R10, R27, PT ;  /* 0x0000001b0a00720c */ /* 0x000fc80003f66270 */
[----:B------:R-:W-:-:S13]  /*2330*/  ISETP.GT.OR P3, PT, R60, 0x7f, P3 ;  /* 0x0000007f3c00780c */ /* 0x000fda0001f64670 */
[----:B------:R-:W0:Y:S01]  /*2340*/  @!P3 LDC.64 R10, c[0x0][0x428] ;  /* 0x00010a00ff0abb82 */ /* 0x000e220000000a00 */
[----:B------:R-:W-:-:S07]  /*2350*/  @!P3 SHF.R.S32.HI R13, RZ, 0x1f, R12 ;  /* 0x0000001fff0db819 */ /* 0x000fce000001140c */
[----:B------:R-:W4:Y:S01]  /*2360*/  @!P3 LDC.64 R8, c[0x0][0x418] ;  /* 0x00010600ff08bb82 */ /* 0x000f220000000a00 */
[----:B0-----:R-:W-:-:S04]  /*2370*/  @!P3 IMAD R14, R5, R10, RZ ;  /* 0x0000000a050eb224 */ /* 0x001fc800078e02ff */
[C---:B------:R-:W-:Y:S02]  /*2380*/  @!P3 IMAD R15, R69.reuse, R11, R14 ;  /* 0x0000000b450fb224 */ /* 0x040fe400078e020e */
[----:B------:R-:W-:-:S04]  /*2390*/  @!P3 IMAD.WIDE.U32 R10, R69, R10, R12 ;  /* 0x0000000a450ab225 */ /* 0x000fc800078e000c */
[----:B------:R-:W-:Y:S01]  /*23a0*/  @!P3 IMAD.IADD R11, R11, 0x1, R15 ;  /* 0x000000010b0bb824 */ /* 0x000fe200078e020f */
[----:B----4-:R-:W-:-:S04]  /*23b0*/  @!P3 LEA R8, P4, R10, R8, 0x2 ;  /* 0x000000080a08b211 */ /* 0x010fc800078810ff */
        /* <DEDUP_REMOVED lines=13> */
[----:B-1----:R-:W-:-:S03]  /*2490*/  ISETP.GE.AND P3, PT, R80, 0x1, PT ;  /* 0x000000015000780c */ /* 0x002fc60003f66270 */
[----:B------:R0:W-:Y:S02]  /*24a0*/  STL [R1], R36 ;  /* 0x0000002401007387 */ /* 0x0001e40000100800 */
[----:B------:R-:W-:-:S05]  /*24b0*/  @P5 IADD3 R71, R11, -0x20, RZ ;  /* 0xffffffe00b475810 */ /* 0x000fca0007ffe0ff */
[----:B------:R-:W-:-:S03]  /*24c0*/  IMAD R71, R71, 0x2, R28 ;  /* 0x0000000247477824 */ /* 0x000fc600078e021c */
[----:B0-----:R-:W-:Y:S05]  /*24d0*/  @!P3 BRA `(.L_x_13279) ;  /* 0x0000002c0070b947 */ /* 0x001fea0003800000 */
        /* <DEDUP_REMOVED lines=17> */
[C---:B------:R-:W-:Y:S01]  /*25f0*/  IMAD.WIDE.U32 R84, R152.reuse, UR4, R8 ;  /* 0x0000000498547c25 */ /* 0x040fe2000f8e0008 */
[----:B------:R-:W-:Y:S01]  /*2600*/  ULDC.U8 UR4, c[0x0][0x410] ;  /* 0x0001040000047ab9 */ /* 0x000fe20000000000 */
[----:B------:R-:W-:Y:S02]  /*2610*/  SHF.R.S32.HI R8, RZ, 0x1f, R29 ;  /* 0x0000001fff087819 */ /* 0x000fe4000001141d */
[----:B------:R-:W-:Y:S01]  /*2620*/  IMAD R9, R152, UR5, R85 ;  /* 0x0000000598097c24 */ /* 0x000fe2000f8e0255 */
[----:B------:R-:W-:Y:S02]  /*2630*/  LEA R79, P3, R84, UR6, 0x1 ;  /* 0x00000006544f7c11 */ /* 0x000fe4000f8608ff */
[----:B------:R-:W-:-:S02]  /*2640*/  IMAD R81, R8, R62, R11 ;  /* 0x0000003e08517224 */ /* 0x000fc400078e020b */
[----:B------:R-:W-:Y:S01]  /*2650*/  LEA.HI.X R84, R84, UR7, R9, 0x1, P3 ;  /* 0x0000000754547c11 */ /* 0x000fe200098f0c09 */
[-C--:B------:R-:W-:Y:S01]  /*2660*/  IMAD R9, R66, R29.reuse, RZ ;  /* 0x0000001d42097224 */ /* 0x080fe200078e02ff */
[----:B------:R-:W-:Y:S01]  /*2670*/  ISETP.NE.AND P3, PT, RZ, UR4, PT ;  /* 0x00000004ff007c0c */ /* 0x000fe2000bf65270 */
[----:B------:R-:W-:-:S04]  /*2680*/  IMAD.WIDE.U32 R10, R65, R29, RZ ;  /* 0x0000001d410a7225 */ /* 0x000fc800078e00ff */
[----:B------:R-:W-:Y:S02]  /*2690*/  IMAD R13, R8, R65, R9 ;  /* 0x00000041080d7224 */ /* 0x000fe400078e0209 */
        /* <DEDUP_REMOVED lines=14> */
[----:B------:R-:W-:Y:S06]  /*2780*/  @P3 BRA `(.L_x_13282) ;  /* 0x0000000000503947 */ /* 0x000fec0003800000 */
[----:B------:R-:W-:Y:S01]  /*2790*/  IADD3 R13, P4, R20, R10, RZ ;  /* 0x0000000a140d7210 */ /* 0x000fe20007f9e0ff */
[----:B------:R-:W-:Y:S01]  /*27a0*/  ULDC.64 UR4, c[0x0][0x3e8] ;  /* 0x0000fa0000047ab9 */ /* 0x000fe20000000a00 */
[----:B------:R-:W-:Y:S02]  /*27b0*/  CS2R R48, SRZ ;  /* 0x0000000000307805 */ /* 0x000fe4000001ff00 */
[----:B------:R-:W-:Y:S02]  /*27c0*/  CS2R R50, SRZ ;  /* 0x0000000000327805 */ /* 0x000fe4000001ff00 */
[----:B------:R-:W-:Y:S02]  /*27d0*/  IADD3.X R14, R83, R57, RZ, P4, !PT ;  /* 0x00000039530e7210 */ /* 0x000fe400027fe4ff */
        /* <DEDUP_REMOVED lines=15> */
.L_x_13282:
[----:B------:R-:W-:Y:S05]  /*28d0*/  BSYNC B1 ;  /* 0x0000000000017941 */ /* 0x000fea0003800000 */
.L_x_13281:
[----:B0-----:R-:W-:Y:S01]  /*28e0*/  VIADD R12, R153, 0x60 ;  /* 0x00000060990c7836 */ /* 0x001fe20000000000 */
[----:B------:R-:W-:Y:S01]  /*28f0*/  BSSY B1, `(.L_x_13283) ;  /* 0x0000021000017945 */ /* 0x000fe20003800000 */
[----:B-----5:R-:W-:Y:S02]  /*2900*/  IMAD.MOV.U32 R70, RZ, RZ, R44 ;  /* 0x000000ffff467224 */ /* 0x020fe400078e002c */
[----:B------:R-:W-:Y:S01]  /*2910*/  IMAD.MOV.U32 R78, RZ, RZ, R45 ;  /* 0x000000ffff4e7224 */ /* 0x000fe200078e002d */
        /* <DEDUP_REMOVED lines=30> */
.L_x_13284:
[----:B------:R-:W-:Y:S05]  /*2b00*/  BSYNC B1 ;  /* 0x0000000000017941 */ /* 0x000fea0003800000 */
.L_x_13283:
        /* <DEDUP_REMOVED lines=11> */
[----:B-----5:R-:W-:Y:S01]  /*2bc0*/  IMAD.MOV.U32 R8, RZ, RZ, R36 ;  /* 0x000000ffff087224 */ /* 0x020fe200078e0024 */
        /* <DEDUP_REMOVED lines=17> */
[----:B------:R-:W-:Y:S02]  /*2ce0*/  PRMT R86, R9, 0x7610, R86 ;  /* 0x0000761009567816 */ /* 0x000fe40000000056 */
[----:B------:R-:W-:Y:S02]  /*2cf0*/  PRMT R90, R10, 0x7610, R90 ;  /* 0x000076100a5a7816 */ /* 0x000fe4000000005a */
[----:B------:R-:W-:Y:S01]  /*2d00*/  PRMT R91, R11, 0x7610, R91 ;  /* 0x000076100b5b7816 */ /* 0x000fe2000000005b */
[----:B------:R-:W-:Y:S06]  /*2d10*/  @!P5 BRA `(.L_x_13285) ;  /* 0x000000000004d947 */ /* 0x000fec0003800000 */
[----:B------:R-:W-:Y:S01]  /*2d20*/  BPT.TRAP 0x1 ;  /* 0x000000040000795c */ /* 0x000fe20000300000 */
.L_x_13285:
[----:B------:R-:W-:Y:S01]  /*2d30*/  LEA R70, R19, R18, 0x3 ;  /* 0x0000001213467211 */ /* 0x000fe200078e18ff */
[----:B------:R-:W-:Y:S01]  /*2d40*/  BSSY B1, `(.L_x_13286) ;  /* 0x0000004000017945 */ /* 0x000fe20003800000 */
[----:B------:R-:W-:-:S04]  /*2d50*/  SHF.L.U32 R78, R155, 0x1f, RZ ;  /* 0x0000001f9b4e7819 */ /* 0x000fc800000006ff */
[----:B------:R-:W0:Y:S02]  /*2d60*/  SYNCS.PHASECHK.TRANS64.TRYWAIT P6, [R70+URZ+0x16890], R78 ;  /* 0x0168904e460075a7 */ /* 0x000e2400080c017f */
[----:B0-----:R-:W-:Y:S05]  /*2d70*/  @!P6 BRA `(.L_x_13287) ;  /* 0x000001480028e947 */ /* 0x001fea0003800000 */
.L_x_13521:
[----:B------:R-:W-:Y:S05]  /*2d80*/  BSYNC B1 ;  /* 0x0000000000017941 */ /* 0x000fea0003800000 */
.L_x_13286:
[----:B------:R-:W-:-:S03]  /*2d90*/  UMOV UR4, 0xffffffff ;  /* 0xffffffff00047882 */ /* 0x000fc60000000000 */
[----:B------:R-:W-:Y:S05]  /*2da0*/  BRA.DIV UR4, `(.L_x_13288) ;  /* 0x0000014a04307947 */ /* 0x000fea000b800000 */
[----:B------:R1:W2:Y:S04]  /*2db0*/  SHFL.IDX PT, R81, R84, RZ, 0x1c1f ;  /* 0x001c1fff54517589 */ /* 0x0002a800000e0000 */
[----:B------:R1:W3:Y:S02]  /*2dc0*/  SHFL.IDX PT, R14, R79, RZ, 0x1c1f ;  /* 0x001c1fff4f0e7589 */ /* 0x0002e400000e0000 */
.L_x_13525:
[----:B------:R-:W-:Y:S04]  /*2dd0*/  BSSY B1, `(.L_x_13289) ;  /* 0x0000071000017945 */ /* 0x000fe80003800000 */
        /* <DEDUP_REMOVED lines=13> */
[----:B------:R-:W-:Y:S02]  /*2eb0*/  PRMT R98, R83, 0x5432, R98 ;  /* 0x0000543253627816 */ /* 0x000fe40000000062 */
[----:B------:R-:W-:Y:S02]  /*2ec0*/  SHF.R.U32.HI R97, RZ, 0x10, R49 ;  /* 0x00000010ff617819 */ /* 0x000fe40000011631 */
[----:B------:R-:W-:-:S02]  /*2ed0*/  PRMT R51, R82, 0x5432, R96 ;  /* 0x0000543252337816 */ /* 0x000fc40000000060 */
[----:B------:R-:W-:Y:S02]  /*2ee0*/  PRMT R101, R100, 0x5410, R101 ;  /* 0x0000541064657816 */ /* 0x000fe40000000065 */
[----:B------:R-:W-:Y:S02]  /*2ef0*/  LOP3.LUT R49, R9, 0xffff0000, RZ, 0xc0, !PT ;  /* 0xffff000009317812 */ /* 0x000fe400078ec0ff */
[----:B------:R-:W-:Y:S01]  /*2f00*/  LOP3.LUT R100, R98, 0xffff0000, RZ, 0xc0, !PT ;  /* 0xffff000062647812 */ /* 0x000fe200078ec0ff */
[----:B------:R-:W-:Y:S01]  /*2f10*/  IMAD.U32 R103, R101, 0x10000, RZ ;  /* 0x0001000065677824 */ /* 0x000fe200078e00ff */
[----:B------:R-:W-:Y:S02]  /*2f20*/  PRMT R97, R99, 0x5410, R97 ;  /* 0x0000541063617816 */ /* 0x000fe40000000061 */
[----:B------:R-:W-:Y:S01]  /*2f30*/  LOP3.LUT R96, R51, 0xffff0000, RZ, 0xc0, !PT ;  /* 0xffff000033607812 */ /* 0x000fe200078ec0ff */
[----:B------:R-:W-:Y:S01]  /*2f40*/  FMUL.FTZ R102, R49, R100 ;  /* 0x0000006431667220 */ /* 0x000fe20000410000 */
[----:B------:R-:W-:Y:S01]  /*2f50*/  LOP3.LUT R50, R10, 0xffff0000, RZ, 0xc0, !PT ;  /* 0xffff00000a327812 */ /* 0x000fe200078ec0ff */
[C---:B------:R-:W-:Y:S01]  /*2f60*/  IMAD.U32 R10, R11.reuse, 0x10000, RZ ;  /* 0x000100000b0a7824 */ /* 0x040fe200078e00ff */
[----:B------:R-:W-:Y:S01]  /*2f70*/  LOP3.LUT R15, R11, 0xffff0000, RZ, 0xc0, !PT ;  /* 0xffff00000b0f7812 */ /* 0x000fe200078ec0ff */
[----:B------:R-:W-:-:S02]  /*2f80*/  IMAD.U32 R11, R9, 0x10000, RZ ;  /* 0x00010000090b7824 */ /* 0x000fc400078e00ff */
[-C--:B------:R-:W-:Y:S01]  /*2f90*/  FMUL.FTZ R49, R49, R96.reuse ;  /* 0x0000006031317220 */ /* 0x080fe20000410000 */
[----:B------:R-:W-:Y:S02]  /*2fa0*/  IMAD.U32 R99, R97, 0x10000, RZ ;  /* 0x0001000061637824 */ /* 0x000fe400078e00ff */
[----:B------:R-:W-:Y:S01]  /*2fb0*/  FMUL.FTZ R105, R50, R103 ;  /* 0x0000006732697220 */ /* 0x000fe20000410000 */
[----:B------:R-:W-:Y:S01]  /*2fc0*/  LOP3.LUT R101, R101, 0xffff0000, RZ, 0xc0, !PT ;  /* 0xffff000065657812 */ /* 0x000fe200078ec0ff */
[C---:B------:R-:W-:Y:S01]  /*2fd0*/  IMAD.U32 R9, R8.reuse, 0x10000, RZ ;  /* 0x0001000008097824 */ /* 0x040fe200078e00ff */
[----:B------:R-:W-:Y:S01]  /*2fe0*/  LOP3.LUT R97, R97, 0xffff0000, RZ, 0xc0, !PT ;  /* 0xffff000061617812 */ /* 0x000fe200078ec0ff */
[C---:B------:R-:W-:Y:S01]  /*2ff0*/  FFMA.FTZ R102, R11.reuse, R96, -R102 ;  /* 0x000000600b667223 */ /* 0x040fe20000010866 */
[----:B------:R-:W-:Y:S01]  /*3000*/  FFMA.FTZ R49, R11, R100, R49 ;  /* 0x000000640b317223 */ /* 0x000fe20000010031 */
[----:B------:R-:W-:Y:S01]  /*3010*/  LOP3.LUT R8, R8, 0xffff0000, RZ, 0xc0, !PT ;  /* 0xffff000008087812 */ /* 0x000fe200078ec0ff */
[-C--:B------:R-:W-:Y:S01]  /*3020*/  FMUL.FTZ R11, R50, R99.reuse ;  /* 0x00000063320b7220 */ /* 0x080fe20000410000 */
[----:B------:R-:W-:Y:S01]  /*3030*/  FFMA.FTZ R105, R48, R99, -R105 ;  /* 0x0000006330697223 */ /* 0x000fe20000010869 */
[----:B------:R-:W-:Y:S01]  /*3040*/  SHF.L.U32 R98, R98, 0x10, RZ ;  /* 0x0000001062627819 */ /* 0x000fe200000006ff */
[----:B------:R-:W-:-:S02]  /*3050*/  IMAD.U32 R51, R51, 0x10000, RZ ;  /* 0x0001000033337824 */ /* 0x000fc400078e00ff */
[C---:B------:R-:W-:Y:S01]  /*3060*/  FMUL.FTZ R99, R15.reuse, R101 ;  /* 0x000000650f637220 */ /* 0x040fe20000410000 */
[----:B------:R-:W-:Y:S01]  /*3070*/  FMUL.FTZ R96, R15, R97 ;  /* 0x000000610f607220 */ /* 0x000fe20000410000 */
[----:B------:R-:W-:Y:S01]  /*3080*/  FFMA.FTZ R50, R48, R103, R11 ;  /* 0x0000006730327223 */ /* 0x000fe2000001000b */
[CC--:B------:R-:W-:Y:S01]  /*3090*/  FMUL.FTZ R48, R8.reuse, R98.reuse ;  /* 0x0000006208307220 */ /* 0x0c0fe20000410000 */
        /* <DEDUP_REMOVED lines=8> */
[----:B------:R-:W-:Y:S01]  /*3120*/  F2FP.BF16.F32.PACK_AB R10, R50, R105 ;  /* 0x00000069320a723e */ /* 0x000fe200000010ff */
[----:B------:R-:W-:-:S07]  /*3130*/  IMAD.MOV.U32 R11, RZ, RZ, R96 ;  /* 0x000000ffff0b7224 */ /* 0x000fce00078e0060 */
.L_x_13294:
[----:B------:R-:W-:Y:S05]  /*3140*/  BSYNC B3 ;  /* 0x0000000000037941 */ /* 0x000fea0003800000 */
.L_x_13293:
[----:B0-----:R4:W-:Y:S02]  /*3150*/  ST.E.128 desc[UR42][R12.64], R8 ;  /* 0x000000080c007985 */ /* 0x0019e4000c101d2a */
.L_x_13292:
[----:B------:R-:W-:Y:S05]  /*3160*/  BSYNC B2 ;  /* 0x0000000000027941 */ /* 0x000fea0003800000 */
.L_x_13291:
        /* <DEDUP_REMOVED lines=17> */
[----:B------:R-:W-:Y:S02]  /*3280*/  PRMT R94, R94, 0x5410, R49 ;  /* 0x000054105e5e7816 */ /* 0x000fe40000000031 */
[----:B------:R-:W-:Y:S02]  /*3290*/  LOP3.LUT R11, R9, 0xffff0000, RZ, 0xc0, !PT ;  /* 0xffff0000090b7812 */ /* 0x000fe400078ec0ff */
[----:B------:R-:W-:Y:S01]  /*32a0*/  LOP3.LUT R48, R93, 0xffff0000, RZ, 0xc0, !PT ;  /* 0xffff00005d307812 */ /* 0x000fe200078ec0ff */
[----:B------:R-:W-:Y:S01]  /*32b0*/  IMAD.U32 R47, R94, 0x10000, RZ ;  /* 0x000100005e2f7824 */ /* 0x000fe200078e00ff */
[----:B------:R-:W-:Y:S01]  /*32c0*/  LOP3.LUT R46, R95, 0xffff0000, RZ, 0xc0, !PT ;  /* 0xffff00005f2e7812 */ /* 0x000fe200078ec0ff */
[----:B------:R-:W-:Y:S01]  /*32d0*/  IMAD.U32 R93, R93, 0x10000, RZ ;  /* 0x000100005d5d7824 */ /* 0x000fe200078e00ff */
[----:B------:R-:W-:Y:S01]  /*32e0*/  LOP3.LUT R15, R10, 0xffff0000, RZ, 0xc0, !PT ;  /* 0xffff00000a0f7812 */ /* 0x000fe200078ec0ff */
[----:B------:R-:W-:Y:S01]  /*32f0*/  IMAD.U32 R10, R9, 0x10000, RZ ;  /* 0x00010000090a7824 */ /* 0x000fe200078e00ff */
[----:B------:R-:W-:Y:S01]  /*3300*/  SHF.L.U32 R49, R92, 0x10, RZ ;  /* 0x000000105c317819 */ /* 0x000fe200000006ff */
[----:B------:R-:W-:-:S02]  /*3310*/  IMAD.U32 R9, R8, 0x10000, RZ ;  /* 0x0001000008097824 */ /* 0x000fc400078e00ff */
[C---:B------:R-:W-:Y:S01]  /*3320*/  FMUL.FTZ R51, R11.reuse, R48 ;  /* 0x000000300b337220 */ /* 0x040fe20000410000 */
        /* <DEDUP_REMOVED lines=25> */
.L_x_13296:
[----:B------:R-:W-:Y:S05]  /*34c0*/  BSYNC B2 ;  /* 0x0000000000027941 */ /* 0x000fea0003800000 */
.L_x_13295:
[----:B0-----:R0:W-:Y:S02]  /*34d0*/  ST.E.128 desc[UR42][R12.64], R8 ;  /* 0x000000080c007985 */ /* 0x0011e4000c101d2a */
.L_x_13290:
[----:B------:R-:W-:Y:S05]  /*34e0*/  BSYNC B1 ;  /* 0x0000000000017941 */ /* 0x000fea0003800000 */
.L_x_13289:
[----:B------:R-:W-:-:S03]  /*34f0*/  UMOV UR4, 0xffffffff ;  /* 0xffffffff00047882 */ /* 0x000fc60000000000 */
[----:B------:R-:W-:Y:S05]  /*3500*/  BRA.DIV UR4, `(.L_x_13297) ;  /* 0x0000014204a07947 */ /* 0x000fea000b800000 */
[----:B------:R0:W0:Y:S04]  /*3510*/  SHFL.IDX PT, R45, R84, 0x1, 0x1c1f ;  /* 0x003c1f00542d7f89 */ /* 0x00002800000e0000 */
[----:B---3--:R3:W0:Y:S02]  /*3520*/  SHFL.IDX PT, R14, R79, 0x1, 0x1c1f ;  /* 0x003c1f004f0e7f89 */ /* 0x00862400000e0000 */
.L_x_13529:
        /* <DEDUP_REMOVED lines=9> */
[----:B------:R-:W-:Y:S01]  /*35c0*/  SHF.R.U32.HI R44, RZ, 0x10, R43 ;  /* 0x00000010ff2c7819 */ /* 0x000fe2000001162b */
[----:B----4-:R-:W-:Y:S01]  /*35d0*/  IMAD.U32 R15, R10, 0x10000, RZ ;  /* 0x000100000a0f7824 */ /* 0x010fe200078e00ff */
[----:B------:R-:W-:Y:S02]  /*35e0*/  SHF.R.U32.HI R49, RZ, 0x10, R41 ;  /* 0x00000010ff317819 */ /* 0x000fe40000011629 */
[----:B------:R-:W-:Y:S02]  /*35f0*/  SHF.R.U64 R47, R42, 0x10, R43 ;  /* 0x000000102a2f7819 */ /* 0x000fe4000000122b */
[----:B------:R-:W-:Y:S02]  /*3600*/  PRMT R91, R91, 0x5410, R44 ;  /* 0x000054105b5b7816 */ /* 0x000fe4000000002c */
[----:B------:R-:W-:Y:S02]  /*3610*/  PRMT R88, R88, 0x5410, R49 ;  /* 0x0000541058587816 */ /* 0x000fe40000000031 */
[----:B------:R-:W-:-:S02]  /*3620*/  SHF.R.U64 R46, R40, 0x10, R41 ;  /* 0x00000010282e7819 */ /* 0x000fc40000001229 */
[----:B------:R-:W-:Y:S01]  /*3630*/  LOP3.LUT R40, R10, 0xffff0000, RZ, 0xc0, !PT ;  /* 0xffff00000a287812 */ /* 0x000fe200078ec0ff */
[----:B------:R-:W-:Y:S01]  /*3640*/  IMAD.U32 R44, R88, 0x10000, RZ ;  /* 0x00010000582c7824 */ /* 0x000fe200078e00ff */
[----:B------:R-:W-:Y:S01]  /*3650*/  PRMT R90, R90, 0x5410, R47 ;  /* 0x000054105a5a7816 */ /* 0x000fe2000000002f */
[----:B------:R-:W-:Y:S01]  /*3660*/  IMAD.U32 R47, R91, 0x10000, RZ ;  /* 0x000100005b2f7824 */ /* 0x000fe200078e00ff */
[----:B------:R-:W-:Y:S01]  /*3670*/  PRMT R87, R87, 0x5410, R46 ;  /* 0x0000541057577816 */ /* 0x000fe2000000002e */
[----:B------:R-:W-:Y:S01]  /*3680*/  IMAD.U32 R10, R9, 0x10000, RZ ;  /* 0x00010000090a7824 */ /* 0x000fe200078e00ff */
[C---:B------:R-:W-:Y:S01]  /*3690*/  LOP3.LUT R42, R11.reuse, 0xffff0000, RZ, 0xc0, !PT ;  /* 0xffff00000b2a7812 */ /* 0x040fe200078ec0ff */
[CC--:B------:R-:W-:Y:S01]  /*36a0*/  FMUL.FTZ R48, R40.reuse, R47.reuse ;  /* 0x0000002f28307220 */ /* 0x0c0fe20000410000 */
[----:B------:R-:W-:Y:S01]  /*36b0*/  SHF.L.U32 R41, R11, 0x10, RZ ;  /* 0x000000100b297819 */ /* 0x000fe200000006ff */
[-C--:B------:R-:W-:Y:S01]  /*36c0*/  FMUL.FTZ R40, R40, R44.reuse ;  /* 0x0000002c28287220 */ /* 0x080fe20000410000 */
[----:B------:R-:W-:Y:S01]  /*36d0*/  LOP3.LUT R11, R9, 0xffff0000, RZ, 0xc0, !PT ;  /* 0xffff0000090b7812 */ /* 0x000fe200078ec0ff */
[----:B------:R-:W-:Y:S01]  /*36e0*/  FFMA.FTZ R48, R15, R44, -R48 ;  /* 0x0000002c0f307223 */ /* 0x000fe20000010830 */
[----:B------:R-:W-:Y:S01]  /*36f0*/  LOP3.LUT R46, R90, 0xffff0000, RZ, 0xc0, !PT ;  /* 0xffff00005a2e7812 */ /* 0x000fe200078ec0ff */
[----:B------:R-:W-:Y:S01]  /*3700*/  IMAD.U32 R9, R8, 0x10000, RZ ;  /* 0x0001000008097824 */ /* 0x000fe200078e00ff */
[----:B------:R-:W-:Y:S01]  /*3710*/  LOP3.LUT R43, R87, 0xffff0000, RZ, 0xc0, !PT ;  /* 0xffff0000572b7812 */ /* 0x000fe200078ec0ff */
[----:B------:R-:W-:Y:S01]  /*3720*/  FFMA.FTZ R15, R15, R47, R40 ;  /* 0x0000002f0f0f7223 */ /* 0x000fe20000010028 */
[----:B------:R-:W-:Y:S01]  /*3730*/  LOP3.LUT R91, R91, 0xffff0000, RZ, 0xc0, !PT ;  /* 0xffff00005b5b7812 */ /* 0x000fe200078ec0ff */
[C---:B------:R-:W-:Y:S01]  /*3740*/  FMUL.FTZ R49, R11.reuse, R46 ;  /* 0x0000002e0b317220 */ /* 0x040fe20000410000 */
        /* <DEDUP_REMOVED lines=18> */
[----:B------:R-:W-:Y:S02]  /*3870*/  F2FP.BF16.F32.PACK_AB R8, R11, R10 ;  /* 0x0000000a0b08723e */ /* 0x000fe400000010ff */
[----:B------:R-:W-:Y:S01]  /*3880*/  MOV R10, R15 ;  /* 0x0000000f000a7202 */ /* 0x000fe20000000f00 */
[----:B------:R-:W-:-:S07]  /*3890*/  IMAD.MOV.U32 R11, RZ, RZ, R40 ;  /* 0x000000ffff0b7224 */ /* 0x000fce00078e0028 */
.L_x_13302:
[----:B------:R-:W-:Y:S05]  /*38a0*/  BSYNC B2 ;  /* 0x0000000000027941 */ /* 0x000fea0003800000 */
.L_x_13301:
[----:B----4-:R0:W-:Y:S02]  /*38b0*/  ST.E.128 desc[UR42][R12.64], R8 ;  /* 0x000000080c007985 */ /* 0x0101e4000c101d2a */
.L_x_13300:
[----:B------:R-:W-:Y:S05]  /*38c0*/  BSYNC B1 ;  /* 0x0000000000017941 */ /* 0x000fea0003800000 */
.L_x_13299:
        /* <DEDUP_REMOVED lines=22> */
[C---:B------:R-:W-:Y:S01]  /*3a30*/  LOP3.LUT R38, R82.reuse, 0xffff0000, RZ, 0xc0, !PT ;  /* 0xffff000052267812 */ /* 0x040fe200078ec0ff */
        /* <DEDUP_REMOVED lines=30> */
.L_x_13304:
[----:B------:R-:W-:Y:S05]  /*3c20*/  BSYNC B1 ;  /* 0x0000000000017941 */ /* 0x000fea0003800000 */
.L_x_13303:
[----:B----4-:R0:W-:Y:S01]  /*3c30*/  ST.E.128 desc[UR42][R12.64], R8 ;  /* 0x000000080c007985 */ /* 0x0101e2000c101d2a */
[----:B------:R-:W-:Y:S05]  /*3c40*/  BRA `(.L_x_13298) ;  /* 0x0000001800a07947 */ /* 0x000fea0003800000 */
.L_x_13280:
[C---:B------:R-:W-:Y:S02]  /*3c50*/  ISETP.GE.AND P3, PT, R153.reuse, R77, PT ;  /* 0x0000004d9900720c */ /* 0x040fe40003f66270 */
[----:B------:R-:W-:Y:S02]  /*3c60*/  CS2R R38, SRZ ;  /* 0x0000000000267805 */ /* 0x000fe4000001ff00 */
[----:B------:R-:W-:Y:S02]  /*3c70*/  CS2R R42, SRZ ;  /* 0x00000000002a7805 */ /* 0x000fe4000001ff00 */
[----:B------:R-:W-:Y:S02]  /*3c80*/  CS2R R40, SRZ ;  /* 0x0000000000287805 */ /* 0x000fe4000001ff00 */
[----:B------:R-:W-:Y:S02]  /*3c90*/  ISETP.GE.OR P3, PT, R16, R80, P3 ;  /* 0x000000501000720c */ /* 0x000fe40001f66670 */
[----:B------:R-:W-:-:S11]  /*3ca0*/  IADD3 R44, R153, 0x60, RZ ;  /* 0x00000060992c7810 */ /* 0x000fd60007ffe0ff */
[----:B------:R-:W0:Y:S01]  /*3cb0*/  @!P3 LDC.64 R12, c[0x0][0x3e8] ;  /* 0x0000fa00ff0cbb82 */ /* 0x000e220000000a00 */
[----:B------:R-:W-:-:S05]  /*3cc0*/  @!P3 IADD3 R14, P4, R34, R10, RZ ;  /* 0x0000000a220eb210 */ /* 0x000fca0007f9e0ff */
[----:B------:R-:W-:Y:S01]  /*3cd0*/  @!P3 IMAD.X R15, R83, 0x1, R56, P4 ;  /* 0x00000001530fb824 */ /* 0x000fe200020e0638 */
[----:B------:R-:W-:-:S05]  /*3ce0*/  @!P3 IADD3 R36, P4, R54, R8, RZ ;  /* 0x000000083624b210 */ /* 0x000fca0007f9e0ff */
[----:B------:R-:W-:Y:S01]  /*3cf0*/  @!P3 IMAD.X R37, R81, 0x1, R31, P4 ;  /* 0x000000015125b824 */ /* 0x000fe200020e061f */
[----:B0-----:R-:W-:-:S04]  /*3d00*/  @!P3 LEA R12, P4, R14, R12, 0x1 ;  /* 0x0000000c0e0cb211 */ /* 0x001fc800078808ff */
[----:B------:R-:W-:Y:S02]  /*3d10*/  @!P3 LEA.HI.X R13, R14, R13, R15, 0x1, P4 ;  /* 0x0000000d0e0db211 */ /* 0x000fe400020f0c0f */
[----:B------:R-:W0:Y:S02]  /*3d20*/  @!P3 LDC.64 R14, c[0x0][0x400] ;  /* 0x00010000ff0ebb82 */ /* 0x000e240000000a00 */
[----:B0-----:R-:W-:-:S04]  /*3d30*/  @!P3 LEA R14, P4, R36, R14, 0x1 ;  /* 0x0000000e240eb211 */ /* 0x001fc800078808ff */
[----:B------:R-:W-:Y:S02]  /*3d40*/  @!P3 LEA.HI.X R15, R36, R15, R37, 0x1, P4 ;  /* 0x0000000f240fb211 */ /* 0x000fe400020f0c25 */
[----:B------:R-:W-:-:S03]  /*3d50*/  CS2R R36, SRZ ;  /* 0x0000000000247805 */ /* 0x000fc6000001ff00 */
[----:B------:R0:W5:Y:S04]  /*3d60*/  @!P3 LDG.E.128 R40, desc[UR42][R14.64] ;  /* 0x0000002a0e28b981 */ /* 0x000168000c1e1d00 */
[----:B------:R0:W5:Y:S01]  /*3d70*/  @!P3 LDG.E.128 R36, desc[UR42][R12.64] ;  /* 0x0000002a0c24b981 */ /* 0x000162000c1e1d00 */
[----:B------:R-:W-:-:S04]  /*3d80*/  ISETP.GE.AND P3, PT, R44, R77, PT ;  /* 0x0000004d2c00720c */ /* 0x000fc80003f66270 */
[----:B------:R-:W-:Y:S01]  /*3d90*/  ISETP.GE.OR P3, PT, R16, R80, P3 ;  /* 0x000000501000720c */ /* 0x000fe20001f66670 */
[----:B------:R-:W-:Y:S01]  /*3da0*/  BSSY B1, `(.L_x_13305) ;  /* 0x000001a000017945 */ /* 0x000fe20003800000 */
[----:B------:R-:W-:Y:S02]  /*3db0*/  CS2R R46, SRZ ;  /* 0x00000000002e7805 */ /* 0x000fe4000001ff00 */
[----:B------:R-:W-:Y:S02]  /*3dc0*/  CS2R R44, SRZ ;  /* 0x00000000002c7805 */ /* 0x000fe4000001ff00 */
[----:B------:R-:W-:Y:S02]  /*3dd0*/  CS2R R50, SRZ ;  /* 0x0000000000327805 */ /* 0x000fe4000001ff00 */
[----:B------:R-:W-:-:S05]  /*3de0*/  CS2R R48, SRZ ;  /* 0x0000000000307805 */ /* 0x000fca000001ff00 */
[----:B0-----:R-:W-:Y:S05]  /*3df0*/  @P3 BRA `(.L_x_13306) ;  /* 0x0000000000503947 */ /* 0x001fea0003800000 */
        /* <DEDUP_REMOVED lines=20> */
.L_x_13306:
[----:B------:R-:W-:Y:S05]  /*3f40*/  BSYNC B1 ;  /* 0x0000000000017941 */ /* 0x000fea0003800000 */
.L_x_13305:
[----:B-----5:R-:W-:Y:S01]  /*3f50*/  IMAD.MOV.U32 R9, RZ, RZ, R47 ;  /* 0x000000ffff097224 */ /* 0x020fe200078e002f */
[----:B------:R-:W-:Y:S01]  /*3f60*/  UISETP.NE.AND UP0, UPT, UR39, 0x3, UPT ;  /* 0x000000032700788c */ /* 0x000fe2000bf05270 */
        /* <DEDUP_REMOVED lines=12> */
[----:B------:R-:W-:Y:S02]  /*4030*/  PLOP3.LUT P5, PT, PT, PT, UP0, 0x80, 0x0 ;  /* 0x000000000000781c */ /* 0x000fe40003faf008 */
[----:B------:R-:W-:Y:S01]  /*4040*/  PRMT R92, R8, 0x7610, R92 ;  /* 0x00007610085c7816 */ /* 0x000fe2000000005c */
[----:B------:R-:W-:Y:S01]  /*4050*/  IMAD.MOV.U32 R8, RZ, RZ, R38 ;  /* 0x000000ffff087224 */ /* 0x000fe200078e0026 */
[----:B------:R-:W-:Y:S01]  /*4060*/  PRMT R91, R9, 0x7610, R91 ;  /* 0x00007610095b7816 */ /* 0x000fe2000000005b */
[----:B------:R-:W-:Y:S01]  /*4070*/  IMAD.MOV.U32 R9, RZ, RZ, R39 ;  /* 0x000000ffff097224 */ /* 0x000fe200078e0027 */
[----:B------:R-:W-:Y:S01]  /*4080*/  PRMT R90, R10, 0x7610, R90 ;  /* 0x000076100a5a7816 */ /* 0x000fe2000000005a */
[----:B------:R-:W-:Y:S01]  /*4090*/  IMAD.MOV.U32 R10, RZ, RZ, R36 ;  /* 0x000000ffff0a7224 */ /* 0x000fe200078e0024 */
[----:B------:R-:W-:Y:S02]  /*40a0*/  PRMT R87, R11, 0x7610, R87 ;  /* 0x000076100b577816 */ /* 0x000fe40000000057 */
        /* <DEDUP_REMOVED lines=11> */
[----:B------:R-:W-:Y:S02]  /*4160*/  PRMT R109, R10, 0x7610, R109 ;  /* 0x000076100a6d7816 */ /* 0x000fe4000000006d */
[----:B------:R-:W-:Y:S01]  /*4170*/  PRMT R106, R106, 0x5410, R11 ;  /* 0x000054106a6a7816 */ /* 0x000fe2000000000b */
[----:B------:R-:W-:Y:S06]  /*4180*/  @!P5 BRA `(.L_x_13307) ;  /* 0x000000000004d947 */ /* 0x000fec0003800000 */
[----:B------:R-:W-:Y:S01]  /*4190*/  BPT.TRAP 0x1 ;  /* 0x000000040000795c */ /* 0x000fe20000300000 */
.L_x_13307:
[----:B------:R-:W-:Y:S01]  /*41a0*/  IMAD R70, R19, 0x8, R18 ;  /* 0x0000000813467824 */ /* 0x000fe200078e0212 */
[----:B------:R-:W-:Y:S01]  /*41b0*/  SHF.L.U32 R78, R155, 0x1f, RZ ;  /* 0x0000001f9b4e7819 */ /* 0x000fe200000006ff */
[----:B------:R-:W0:Y:S01]  /*41c0*/  LDC R86, c[0x0][0x2f4] ;  /* 0x0000bd00ff567b82 */ /* 0x000e220000000800 */
[----:B------:R-:W-:Y:S02]  /*41d0*/  BSSY B1, `(.L_x_13308) ;  /* 0x0000003000017945 */ /* 0x000fe40003800000 */
[----:B------:R-:W1:Y:S02]  /*41e0*/  SYNCS.PHASECHK.TRANS64.TRYWAIT P4, [R70+URZ+0x16890], R78 ;  /* 0x0168904e460075a7 */ /* 0x000e64000808017f */
[----:B-1----:R-:W-:Y:S05]  /*41f0*/  @!P4 BRA `(.L_x_13309) ;  /* 0x0000013400acc947 */ /* 0x002fea0003800000 */
.L_x_13530:
[----:B------:R-:W-:Y:S05]  /*4200*/  BSYNC B1 ;  /* 0x0000000000017941 */ /* 0x000fea0003800000 */
.L_x_13308:
[----:B------:R-:W-:Y:S01]  /*4210*/  UMOV UR4, 0xffffffff ;  /* 0xffffffff00047882 */ /* 0x000fe20000000000 */
[----:B0-----:R-:W-:Y:S02]  /*4220*/  IMAD.IADD R88, R86, 0x1, -R59 ;  /* 0x0000000156587824 */ /* 0x001fe400078e0a3b */
[----:B------:R-:W-:Y:S05]  /*4230*/  BRA.DIV UR4, `(.L_x_13310) ;  /* 0x0000013604b07947 */ /* 0x000fea000b800000 */
[----:B------:R0:W2:Y:S04]  /*4240*/  SHFL.IDX PT, R83, R84, RZ, 0x1c1f ;  /* 0x001c1fff54537589 */ /* 0x0000a800000e0000 */
[----:B------:R0:W3:Y:S02]  /*4250*/  SHFL.IDX PT, R82, R79, RZ, 0x1c1f ;  /* 0x001c1fff4f527589 */ /* 0x0000e400000e0000 */
.L_x_13534:
[----:B------:R-:W-:Y:S01]  /*4260*/  ISETP.GE.OR P4, PT, R153, R77, P1 ;  /* 0x0000004d9900720c */ /* 0x000fe20000f86670 */
[----:B------:R-:W-:-:S12]  /*4270*/  BSSY B1, `(.L_x_13311) ;  /* 0x000007a000017945 */ /* 0x000fd80003800000 */
[----:B------:R-:W-:Y:S05]  /*4280*/  @P4 BRA `(.L_x_13312) ;  /* 0x0000000400e04947 */ /* 0x000fea0003800000 */
[----:B------:R-:W4:Y:S01]  /*4290*/  S2R R9, SR_TID.X ;  /* 0x0000000000097919 */ /* 0x000f220000002100 */
[----:B------:R-:W-:Y:S01]  /*42a0*/  SEL R8, R59, R88, !P0 ;  /* 0x000000583b087207 */ /* 0x000fe20004000000 */
[----:B------:R-:W-:Y:S01]  /*42b0*/  BSSY B2, `(.L_x_13313) ;  /* 0x0000071000027945 */ /* 0x000fe20003800000 */
[----:B---3--:R-:W-:-:S04]  /*42c0*/  LEA R80, P4, R6, R82, 0x1 ;  /* 0x0000005206507211 */ /* 0x008fc800078808ff */
[----:B--2---:R-:W-:Y:S02]  /*42d0*/  LEA.HI.X R81, R6, R83, R4, 0x1, P4 ;  /* 0x0000005306517211 */ /* 0x004fe400020f0c04 */
[----:B----4-:R-:W-:Y:S02]  /*42e0*/  IADD3 R11, R9, -0x80, RZ ;  /* 0xffffff80090b7810 */ /* 0x010fe40007ffe0ff */
[----:B------:R-:W-:Y:S02]  /*42f0*/  SHF.R.S32.HI R9, RZ, 0x1f, R8 ;  /* 0x0000001fff097819 */ /* 0x000fe40000011408 */
[----:B------:R-:W-:Y:S02]  /*4300*/  SHF.R.S32.HI R10, RZ, 0x1f, R11 ;  /* 0x0000001fff0a7819 */ /* 0x000fe4000001140b */
[----:B------:R-:W-:Y:S01]  /*4310*/  LEA.HI R8, R9, R8, RZ, 0x4 ;  /* 0x0000000809087211 */ /* 0x000fe200078f20ff */
[----:B------:R-:W-:Y:S01]  /*4320*/  IMAD R9, R19, 0x2000, R3 ;  /* 0x0000200013097824 */ /* 0x000fe200078e0203 */
[----:B------:R-:W-:-:S02]  /*4330*/  LEA.HI R10, R10, R11, RZ, 0x5 ;  /* 0x0000000b0a0a7211 */ /* 0x000fc400078f28ff */
[----:B------:R-:W-:Y:S01]  /*4340*/  LEA.HI.SX32 R8, R8, R7, 0x1c ;  /* 0x0000000708087211 */ /* 0x000fe200078fe2ff */
[----:B------:R-:W-:Y:S01]  /*4350*/  IMAD R9, R9, 0x2, R18 ;  /* 0x0000000209097824 */ /* 0x000fe200078e0212 */
[----:B------:R-:W-:-:S03]  /*4360*/  SHF.R.S32.HI R10, RZ, 0x5, R10 ;  /* 0x00000005ff0a7819 */ /* 0x000fc6000001140a */
[----:B------:R-:W-:-:S05]  /*4370*/  IMAD.SHL.U32 R85, R8, 0x8, RZ ;  /* 0x0000000808557824 */ /* 0x000fca00078e00ff */
[----:B------:R-:W-:-:S04]  /*4380*/  LOP3.LUT R8, R67, 0x38, R85, 0xf8, !PT ;  /* 0x0000003843087812 */ /* 0x000fc800078ef855 */
[----:B------:R-:W-:-:S05]  /*4390*/  LOP3.LUT R8, R8, R63, RZ, 0x3c, !PT ;  /* 0x0000003f08087212 */ /* 0x000fca00078e3cff */
[----:B------:R-:W-:-:S04]  /*43a0*/  IMAD R8, R10, 0x200, R8 ;  /* 0x000002000a087824 */ /* 0x000fc800078e0208 */
[----:B------:R-:W-:-:S04]  /*43b0*/  IMAD R11, R19, 0x2000, R8 ;  /* 0x00002000130b7824 */ /* 0x000fc800078e0208 */
[----:B------:R-:W-:Y:S02]  /*43c0*/  IMAD R12, R11, 0x2, R18 ;  /* 0x000000020b0c7824 */ /* 0x000fe400078e0212 */
[----:B------:R-:W2:Y:S04]  /*43d0*/  LDS.128 R8, [R9+0xe400] ;  /* 0x00e4000009087984 */ /* 0x000ea80000000c00 */
[----:B------:R-:W3:Y:S01]  /*43e0*/  LDS.128 R12, [R12+0xe400] ;  /* 0x00e400000c0c7984 */ /* 0x000ee20000000c00 */
[----:B------:R-:W-:Y:S05]  /*43f0*/  @P3 BRA `(.L_x_13314) ;  /* 0x0000000400703947 */ /* 0x000fea0003800000 */
[----:B------:R-:W-:Y:S01]  /*4400*/  SHF.R.U64 R97, R36, 0x10, R37 ;  /* 0x0000001024617819 */ /* 0x000fe20000001225 */
[----:B---3--:R-:W-:Y:S01]  /*4410*/  IMAD.U32 R103, R13, 0x10000, RZ ;  /* 0x000100000d677824 */ /* 0x008fe200078e00ff */
[----:B------:R-:W-:Y:S01]  /*4420*/  SHF.R.U32.HI R104, RZ, 0x10, R41 ;  /* 0x00000010ff687819 */ /* 0x000fe20000011629 */
[----:B------:R-:W-:Y:S01]  /*4430*/  IMAD.U32 R102, R15, 0x10000, RZ ;  /* 0x000100000f667824 */ /* 0x000fe200078e00ff */
[----:B------:R-:W-:Y:S02]  /*4440*/  SHF.R.U32.HI R99, RZ, 0x10, R37 ;  /* 0x00000010ff637819 */ /* 0x000fe40000011625 */
[----:B------:R-:W-:Y:S02]  /*4450*/  PRMT R97, R106, 0x5410, R97 ;  /* 0x000054106a617816 */ /* 0x000fe40000000061 */
[--C-:B------:R-:W-:Y:S02]  /*4460*/  SHF.R.U64 R98, R38, 0x10, R39.reuse ;  /* 0x0000001026627819 */ /* 0x100fe40000001227 */
[----:B------:R-:W-:-:S02]  /*4470*/  SHF.R.U32.HI R100, RZ, 0x10, R39 ;  /* 0x00000010ff647819 */ /* 0x000fc40000011627 */
[----:B------:R-:W-:Y:S02]  /*4480*/  PRMT R106, R106, 0x5432, R104 ;  /* 0x000054326a6a7816 */ /* 0x000fe40000000068 */
[----:B------:R-:W-:Y:S02]  /*4490*/  SHF.R.U64 R39, R40, 0x10, R41 ;  /* 0x0000001028277819 */ /* 0x000fe40000001229 */
[----:B------:R-:W-:Y:S01]  /*44a0*/  SHF.R.U64 R40, R42, 0x10, R43 ;  /* 0x000000102a287819 */ /* 0x000fe2000000122b */
[----:B------:R-:W-:Y:S01]  /*44b0*/  IMAD.U32 R108, R106, 0x10000, RZ ;  /* 0x000100006a6c7824 */ /* 0x000fe200078e00ff */
[----:B------:R-:W-:Y:S01]  /*44c0*/  PRMT R99, R107, 0x5410, R99 ;  /* 0x000054106b637816 */ /* 0x000fe20000000063 */
[----:B--2---:R-:W-:Y:S01]  /*44d0*/  IMAD.U32 R42, R11, 0x10000, RZ ;  /* 0x000100000b2a7824 */ /* 0x004fe200078e00ff */
[----:B------:R-:W-:Y:S01]  /*44e0*/  SHF.R.U32.HI R43, RZ, 0x10, R43 ;  /* 0x00000010ff2b7819 */ /* 0x000fe2000001162b */
[----:B------:R-:W-:Y:S01]  /*44f0*/  FMUL.FTZ R110, R103, R108 ;  /* 0x0000006c676e7220 */ /* 0x000fe20000410000 */
[----:B------:R-:W-:Y:S01]  /*4500*/  LOP3.LUT R101, R13, 0xffff0000, RZ, 0xc0, !PT ;  /* 0xffff00000d657812 */ /* 0x000fe200078ec0ff */
[----:B------:R-:W-:Y:S01]  /*4510*/  IMAD.U32 R13, R12, 0x10000, RZ ;  /* 0x000100000c0d7824 */ /* 0x000fe200078e00ff */
[----:B------:R-:W-:Y:S01]  /*4520*/  PRMT R104, R90, 0x5432, R100 ;  /* 0x000054325a687816 */ /* 0x000fe20000000064 */
[----:B------:R-:W-:Y:S01]  /*4530*/  IMAD.U32 R100, R99, 0x10000, RZ ;  /* 0x0001000063647824 */ /* 0x000fe200078e00ff */
[----:B------:R-:W-:-:S02]  /*4540*/  LOP3.LUT R106, R106, 0xffff0000, RZ, 0xc0, !PT ;  /* 0xffff00006a6a7812 */ /* 0x000fc400078ec0ff */
[----:B------:R-:W-:Y:S01]  /*4550*/  PRMT R105, R105, 0x5410, R43 ;  /* 0x0000541069697816 */ /* 0x000fe2000000002b */
[-C--:B------:R-:W-:Y:S01]  /*4560*/  FMUL.FTZ R112, R103, R100.reuse ;  /* 0x0000006467707220 */ /* 0x080fe20000410000 */
[----:B------:R-:W-:Y:S01]  /*4570*/  SHF.L.U32 R41, R9, 0x10, RZ ;  /* 0x0000001009297819 */ /* 0x000fe200000006ff */
[----:B------:R-:W-:Y:S01]  /*4580*/  IMAD.U32 R103, R104, 0x10000, RZ ;  /* 0x0001000068677824 */ /* 0x000fe200078e00ff */
[----:B------:R-:W-:Y:S01]  /*4590*/  LOP3.LUT R99, R99, 0xffff0000, RZ, 0xc0, !PT ;  /* 0xffff000063637812 */ /* 0x000fe200078ec0ff */
[----:B------:R-:W-:Y:S01]  /*45a0*/  IMAD.U32 R107, R105, 0x10000, RZ ;  /* 0x00010000696b7824 */ /* 0x000fe200078e00ff */
[----:B------:R-:W-:Y:S01]  /*45b0*/  LOP3.LUT R38, R9, 0xffff0000, RZ, 0xc0, !PT ;  /* 0xffff000009267812 */ /* 0x000fe200078ec0ff */
[----:B------:R-:W-:Y:S01]  /*45c0*/  FFMA.FTZ R43, R41, R100, -R110 ;  /* 0x00000064292b7223 */ /* 0x000fe2000001086e */
[----:B------:R-:W-:Y:S01]  /*45d0*/  PRMT R39, R109, 0x5410, R39 ;  /* 0x000054106d277816 */ /* 0x000fe20000000027 */
[----:B------:R-:W-:Y:S01]  /*45e0*/  FMUL.FTZ R109, R101, R106 ;  /* 0x0000006a656d7220 */ /* 0x000fe20000410000 */
[----:B------:R-:W-:Y:S01]  /*45f0*/  LOP3.LUT R15, R15, 0xffff0000, RZ, 0xc0, !PT ;  /* 0xffff00000f0f7812 */ /* 0x000fe200078ec0ff */
[-C--:B------:R-:W-:Y:S01]  /*4600*/  FMUL.FTZ R101, R101, R99.reuse ;  /* 0x0000006365657220 */ /* 0x080fe20000410000 */
[----:B------:R-:W-:Y:S01]  /*4610*/  LOP3.LUT R105, R105, 0xffff0000, RZ, 0xc0, !PT ;  /* 0xffff000069697812 */ /* 0x000fe200078ec0ff */
[----:B------:R-:W-:Y:S01]  /*4620*/  FFMA.FTZ R41, R41, R108, R112 ;  /* 0x0000006c29297223 */ /* 0x000fe20000010070 */
[----:B------:R-:W-:Y:S01]  /*4630*/  FFMA.FTZ R100, R38, R99, -R109 ;  /* 0x0000006326647223 */ /* 0x000fe2000001086d */
[C---:B------:R-:W-:Y:S01]  /*4640*/  FMUL.FTZ R99, R102.reuse, R107 ;  /* 0x0000006b66637220 */ /* 0x040fe20000410000 */
[----:B------:R-:W-:Y:S01]  /*4650*/  FMUL.FTZ R108, R102, R103 ;  /* 0x00000067666c7220 */ /* 0x000fe20000410000 */
[----:B------:R-:W-:Y:S01]  /*4660*/  LOP3.LUT R102, R104, 0xffff0000, RZ, 0xc0, !PT ;  /* 0xffff000068667812 */ /* 0x000fe200078ec0ff */
[----:B------:R-:W-:Y:S01]  /*4670*/  FFMA.FTZ R38, R38, R106, R101 ;  /* 0x0000006a26267223 */ /* 0x000fe20000010065 */
[----:B------:R-:W-:Y:S01]  /*4680*/  LOP3.LUT R36, R11, 0xffff0000, RZ, 0xc0, !PT ;  /* 0xffff00000b247812 */ /* 0x000fe200078ec0ff */
[----:B------:R-:W-:Y:S01]  /*4690*/  FMUL.FTZ R101, R15, R105 ;  /* 0x000000690f657220 */ /* 0x000fe20000410000 */
[----:B------:R-:W-:-:S02]  /*46a0*/  IMAD.U32 R104, R97, 0x10000, RZ ;  /* 0x0001000061687824 */ /* 0x000fc400078e00ff */
[----:B------:R-:W-:Y:S01]  /*46b0*/  FFMA.FTZ R99, R42, R103, -R99 ;  /* 0x000000672a637223 */ /* 0x000fe20000010863 */
[----:B------:R-:W-:Y:S02]  /*46c0*/  IMAD.U32 R106, R39, 0x10000, RZ ;  /* 0x00010000276a7824 */ /* 0x000fe400078e00ff */
[-C--:B------:R-:W-:Y:S01]  /*46d0*/  FMUL.FTZ R15, R15, R102.reuse ;  /* 0x000000660f0f7220 */ /* 0x080fe20000410000 */
[----:B------:R-:W-:Y:S01]  /*46e0*/  LOP3.LUT R12, R12, 0xffff0000, RZ, 0xc0, !PT ;  /* 0xffff00000c0c7812 */ /* 0x000fe200078ec0ff */
[----:B------:R-:W-:Y:S01]  /*46f0*/  FFMA.FTZ R42, R42, R107, R108 ;  /* 0x0000006b2a2a7223 */ /* 0x000fe2000001006c */
[----:B------:R-:W-:Y:S01]  /*4700*/  FFMA.FTZ R102, R36, R102, -R101 ;  /* 0x0000006624667223 */ /* 0x000fe20000010865 */
[----:B------:R-:W-:Y:S01]  /*4710*/  LOP3.LUT R39, R39, 0xffff0000, RZ, 0xc0, !PT ;  /* 0xffff000027277812 */ /* 0x000fe200078ec0ff */
[----:B------:R-:W-:Y:S01]  /*4720*/  IMAD.U32 R9, R8, 0x10000, RZ ;  /* 0x0001000008097824 */ /* 0x000fe200078e00ff */
[----:B------:R-:W-:Y:S01]  /*4730*/  LOP3.LUT R97, R97, 0xffff0000, RZ, 0xc0, !PT ;  /* 0xffff000061617812 */ /* 0x000fe200078ec0ff */
[----:B------:R-:W-:Y:S01]  /*4740*/  FMUL.FTZ R108, R13, R106 ;  /* 0x0000006a0d6c7220 */ /* 0x000fe20000410000 */
[----:B------:R-:W-:Y:S01]  /*4750*/  PRMT R98, R91, 0x5432, R98 ;  /* 0x000054325b627816 */ /* 0x000fe20000000062 */
[-C--:B------:R-:W-:Y:S01]  /*4760*/  FMUL.FTZ R101, R13, R104.reuse ;  /* 0x000000680d657220 */ /* 0x080fe20000410000 */
[----:B------:R-:W-:Y:S01]  /*4770*/  PRMT R40, R87, 0x5432, R40 ;  /* 0x0000543257287816 */ /* 0x000fe20000000028 */
[----:B------:R-:W-:Y:S01]  /*4780*/  FFMA.FTZ R13, R36, R105, R15 ;  /* 0x00000069240d7223 */ /* 0x000fe2000001000f */
[----:B------:R-:W-:Y:S01]  /*4790*/  LOP3.LUT R8, R8, 0xffff0000, RZ, 0xc0, !PT ;  /* 0xffff000008087812 */ /* 0x000fe200078ec0ff */
[C---:B------:R-:W-:Y:S01]  /*47a0*/  IMAD.U32 R11, R10.reuse, 0x10000, RZ ;  /* 0x000100000a0b7824 */ /* 0x040fe200078e00ff */
[----:B------:R-:W-:Y:S01]  /*47b0*/  LOP3.LUT R37, R10, 0xffff0000, RZ, 0xc0, !PT ;  /* 0xffff00000a257812 */ /* 0x000fe200078ec0ff */
[C---:B------:R-:W-:Y:S01]  /*47c0*/  FMUL.FTZ R103, R12.reuse, R39 ;  /* 0x000000270c677220 */ /* 0x040fe20000410000 */
[C---:B------:R-:W-:Y:S01]  /*47d0*/  FFMA.FTZ R15, R9.reuse, R104, -R108 ;  /* 0x00000068090f7223 */ /* 0x040fe2000001086c */
[----:B------:R-:W-:Y:S01]  /*47e0*/  FFMA.FTZ R101, R9, R106, R101 ;  /* 0x0000006a09657223 */ /* 0x000fe20000010065 */
[-C--:B------:R-:W-:Y:S01]  /*47f0*/  FMUL.FTZ R105, R12, R97.reuse ;  /* 0x000000610c697220 */ /* 0x080fe20000410000 */
[----:B------:R-:W-:Y:S01]  /*4800*/  SHF.L.U32 R10, R14, 0x10, RZ ;  /* 0x000000100e0a7819 */ /* 0x000fe200000006ff */
[----:B------:R-:W-:Y:S01]  /*4810*/  IMAD.U32 R9, R98, 0x10000, RZ ;  /* 0x0001000062097824 */ /* 0x000fe200078e00ff */
[----:B------:R-:W-:Y:S01]  /*4820*/  SHF.L.U32 R12, R40, 0x10, RZ ;  /* 0x00000010280c7819 */ /* 0x000fe200000006ff */
[----:B------:R-:W-:Y:S01]  /*4830*/  FFMA.FTZ R36, R8, R97, -R103 ;  /* 0x0000006108247223 */ /* 0x000fe20000010867 */
        /* <DEDUP_REMOVED lines=9> */
[----:B------:R-:W-:Y:S01]  /*48d0*/  FMUL.FTZ R97, R14, R98 ;  /* 0x000000620e617220 */ /* 0x000fe20000410000 */
[----:B------:R-:W-:Y:S01]  /*48e0*/  FFMA.FTZ R39, R11, R12, R39 ;  /* 0x0000000c0b277223 */ /* 0x000fe20000010027 */
        /* <DEDUP_REMOVED lines=13> */
.L_x_13314:
[----:B------:R-:W-:Y:S05]  /*49c0*/  BSYNC B2 ;  /* 0x0000000000027941 */ /* 0x000fea0003800000 */
.L_x_13313:
[----:B------:R-:W-:Y:S01]  /*49d0*/  ISETP.GE.AND P4, PT, R85, R86, PT ;  /* 0x000000565500720c */ /* 0x000fe20003f86270 */
[----:B--2---:R4:W-:-:S12]  /*49e0*/  ST.E.128 desc[UR42][R80.64], R8 ;  /* 0x0000000850007985 */ /* 0x0049d8000c101d2a */
[----:B------:R-:W-:-:S05]  /*49f0*/  @!P4 IMAD.WIDE R82, R85, 0x2, R82 ;  /* 0x000000025552c825 */ /* 0x000fca00078e0252 */
[----:B---3--:R4:W-:Y:S02]  /*4a00*/  @!P4 ST.E.128 desc[UR42][R82.64], R12 ;  /* 0x0000000c5200c985 */ /* 0x0089e4000c101d2a */
.L_x_13312:
[----:B------:R-:W-:Y:S05]  /*4a10*/  BSYNC B1 ;  /* 0x0000000000017941 */ /* 0x000fea0003800000 */
.L_x_13311:
[----:B------:R-:W-:-:S03]  /*4a20*/  UMOV UR4, 0xffffffff ;  /* 0xffffffff00047882 */ /* 0x000fc60000000000 */
[----:B------:R-:W-:Y:S05]  /*4a30*/  BRA.DIV UR4, `(.L_x_13315) ;  /* 0x0000012e04fc7947 */ /* 0x000fea000b800000 */
[----:B------:R0:W0:Y:S04]  /*4a40*/  SHFL.IDX PT, R39, R84, 0x1, 0x1c1f ;  /* 0x003c1f0054277f89 */ /* 0x00002800000e0000 */
[----:B------:R0:W0:Y:S02]  /*4a50*/  SHFL.IDX PT, R38, R79, 0x1, 0x1c1f ;  /* 0x003c1f004f267f89 */ /* 0x00002400000e0000 */
.L_x_13538:
[----:B----4-:R-:W-:-:S05]  /*4a60*/  VIADD R8, R153, 0x60 ;  /* 0x0000006099087836 */ /* 0x010fca0000000000 */
[----:B------:R-:W-:-:S13]  /*4a70*/  ISETP.GE.OR P4, PT, R8, R77, P1 ;  /* 0x0000004d0800720c */ /* 0x000fda0000f86670 */
[----:B------:R-:W-:Y:S05]  /*4a80*/  @P4 BRA `(.L_x_13298) ;  /* 0x0000000c00104947 */ /* 0x000fea0003800000 */
[----:B------:R-:W4:Y:S01]  /*4a90*/  LDL R10, [R1+0x24] ;  /* 0x00002400010a7983 */ /* 0x000f220000100800 */
[----:B------:R-:W-:Y:S01]  /*4aa0*/  SEL R88, R59, R88, !P0 ;  /* 0x000000583b587207 */ /* 0x000fe20004000000 */
[C---:B------:R-:W-:Y:S01]  /*4ab0*/  VIADD R8, R153.reuse, 0x60 ;  /* 0x0000006099087836 */ /* 0x040fe20000000000 */
[----:B------:R-:W-:Y:S01]  /*4ac0*/  IADD3 R11, R153, 0x60, RZ ;  /* 0x00000060990b7810 */ /* 0x000fe20007ffe0ff */
[----:B------:R-:W-:Y:S01]  /*4ad0*/  BSSY B1, `(.L_x_13316) ;  /* 0x0000074000017945 */ /* 0x000fe20003800000 */
[----:B------:R-:W-:Y:S01]  /*4ae0*/  SHF.R.S32.HI R9, RZ, 0x1f, R88 ;  /* 0x0000001fff097819 */ /* 0x000fe20000011458 */
[----:B------:R-:W-:Y:S01]  /*4af0*/  IMAD.SHL.U32 R8, R8, 0x40, RZ ;  /* 0x0000004008087824 */ /* 0x000fe200078e00ff */
[----:B0-----:R-:W-:Y:S01]  /*4b00*/  LEA R36, P4, R6, R38, 0x1 ;  /* 0x0000002606247211 */ /* 0x001fe200078808ff */
[----:B------:R-:W-:Y:S01]  /*4b10*/  IMAD.SHL.U32 R11, R11, 0x40, RZ ;  /* 0x000000400b0b7824 */ /* 0x000fe200078e00ff */
[----:B------:R-:W-:Y:S01]  /*4b20*/  LEA.HI R88, R9, R88, RZ, 0x4 ;  /* 0x0000005809587211 */ /* 0x000fe200078f20ff */
[----:B------:R-:W-:Y:S01]  /*4b30*/  IMAD R9, R19, 0x2000, R0 ;  /* 0x0000200013097824 */ /* 0x000fe200078e0200 */
[----:B------:R-:W-:-:S02]  /*4b40*/  LOP3.LUT R8, R8, 0x1c0, RZ, 0xc0, !PT ;  /* 0x000001c008087812 */ /* 0x000fc400078ec0ff */
[----:B------:R-:W-:Y:S01]  /*4b50*/  LEA.HI.SX32 R41, R88, R7, 0x1c ;  /* 0x0000000758297211 */ /* 0x000fe200078fe2ff */
[----:B------:R-:W-:Y:S01]  /*4b60*/  IMAD R9, R9, 0x2, R18 ;  /* 0x0000000209097824 */ /* 0x000fe200078e0212 */
[----:B------:R-:W-:Y:S02]  /*4b70*/  LOP3.LUT R11, R11, 0x1c0, RZ, 0xc0, !PT ;  /* 0x000001c00b0b7812 */ /* 0x000fe400078ec0ff */
[----:B------:R-:W-:Y:S01]  /*4b80*/  LEA.HI.X R37, R6, R39, R4, 0x1, P4 ;  /* 0x0000002706257211 */ /* 0x000fe200020f0c04 */
[----:B------:R-:W-:Y:S01]  /*4b90*/  IMAD.SHL.U32 R41, R41, 0x8, RZ ;  /* 0x0000000829297824 */ /* 0x000fe200078e00ff */
[----:B------:R-:W-:-:S04]  /*4ba0*/  SHF.R.U32.HI R11, RZ, 0x3, R11 ;  /* 0x00000003ff0b7819 */ /* 0x000fc8000001160b */
[----:B------:R-:W-:-:S04]  /*4bb0*/  LOP3.LUT R8, R8, 0x38, R41, 0xf8, !PT ;  /* 0x0000003808087812 */ /* 0x000fc800078ef829 */
[----:B------:R-:W-:-:S05]  /*4bc0*/  LOP3.LUT R8, R8, R11, RZ, 0x3c, !PT ;  /* 0x0000000b08087212 */ /* 0x000fca00078e3cff */
[----:B----4-:R-:W-:-:S05]  /*4bd0*/  IMAD.IADD R8, R10, 0x1, R8 ;  /* 0x000000010a087824 */ /* 0x010fca00078e0208 */
[----:B------:R-:W-:-:S05]  /*4be0*/  LEA R11, R19, R8, 0xd ;  /* 0x00000008130b7211 */ /* 0x000fca00078e68ff */
[----:B------:R-:W-:Y:S02]  /*4bf0*/  IMAD R12, R11, 0x2, R18 ;  /* 0x000000020b0c7824 */ /* 0x000fe400078e0212 */
[----:B------:R-:W0:Y:S04]  /*4c00*/  LDS.128 R8, [R9+0xe400] ;  /* 0x00e4000009087984 */ /* 0x000e280000000c00 */
[----:B------:R-:W4:Y:S01]  /*4c10*/  LDS.128 R12, [R12+0xe400] ;  /* 0x00e400000c0c7984 */ /* 0x000f220000000c00 */
[----:B------:R-:W-:Y:S05]  /*4c20*/  @P3 BRA `(.L_x_13317) ;  /* 0x0000000400783947 */ /* 0x000fea0003800000 */
[----:B---3--:R-:W-:Y:S01]  /*4c30*/  SHF.R.U32.HI R82, RZ, 0x10, R49 ;  /* 0x00000010ff527819 */ /* 0x008fe20000011631 */
[----:B----4-:R-:W-:Y:S01]  /*4c40*/  IMAD.U32 R42, R12, 0x10000, RZ ;  /* 0x000100000c2a7824 */ /* 0x010fe200078e00ff */
[--C-:B------:R-:W-:Y:S01]  /*4c50*/  SHF.R.U32.HI R88, RZ, 0x10, R45.reuse ;  /* 0x00000010ff587819 */ /* 0x100fe2000001162d */
[----:B0-----:R-:W-:Y:S01]  /*4c60*/  IMAD.U32 R40, R8, 0x10000, RZ ;  /* 0x0001000008287824 */ /* 0x001fe200078e00ff */
[----:B------:R-:W-:Y:S02]  /*4c70*/  PRMT R87, R87, 0x5410, R82 ;  /* 0x0000541057577816 */ /* 0x000fe40000000052 */
[----:B------:R-:W-:Y:S01]  /*4c80*/  SHF.R.U64 R85, R44, 0x10, R45 ;  /* 0x000000102c557819 */ /* 0x000fe2000000122d */
[----:B------:R-:W-:Y:S01]  /*4c90*/  IMAD.U32 R44, R9, 0x10000, RZ ;  /* 0x00010000092c7824 */ /* 0x000fe200078e00ff */
[----:B------:R-:W-:Y:S01]  /*4ca0*/  SHF.R.U64 R79, R50, 0x10, R51 ;  /* 0x00000010324f7819 */ /* 0x000fe20000001233 */
[----:B------:R-:W-:Y:S01]  /*4cb0*/  IMAD.U32 R50, R15, 0x10000, RZ ;  /* 0x000100000f327824 */ /* 0x000fe200078e00ff */
[----:B------:R-:W-:-:S02]  /*4cc0*/  PRMT R93, R93, 0x5410, R88 ;  /* 0x000054105d5d7816 */ /* 0x000fc40000000058 */
[----:B------:R-:W-:Y:S01]  /*4cd0*/  SHF.R.U64 R81, R48, 0x10, R49 ;  /* 0x0000001030517819 */ /* 0x000fe20000001231 */
[----:B------:R-:W-:Y:S01]  /*4ce0*/  IMAD.U32 R48, R13, 0x10000, RZ ;  /* 0x000100000d307824 */ /* 0x000fe200078e00ff */
[----:B------:R-:W-:Y:S01]  /*4cf0*/  LOP3.LUT R45, R15, 0xffff0000, RZ, 0xc0, !PT ;  /* 0xffff00000f2d7812 */ /* 0x000fe200078ec0ff */
[----:B------:R-:W-:Y:S01]  /*4d00*/  IMAD.U32 R15, R87, 0x10000, RZ ;  /* 0x00010000570f7824 */ /* 0x000fe200078e00ff */
[----:B------:R-:W-:Y:S02]  /*4d10*/  SHF.R.U32.HI R84, RZ, 0x10, R47 ;  /* 0x00000010ff547819 */ /* 0x000fe4000001162f */
[----:B------:R-:W-:Y:S01]  /*4d20*/  SHF.R.U32.HI R80, RZ, 0x10, R51 ;  /* 0x00000010ff507819 */ /* 0x000fe20000011633 */
[----:B------:R-:W-:Y:S01]  /*4d30*/  FMUL.FTZ R51, R48, R15 ;  /* 0x0000000f30337220 */ /* 0x000fe20000410000 */
[----:B------:R-:W-:Y:S01]  /*4d40*/  LOP3.LUT R49, R13, 0xffff0000, RZ, 0xc0, !PT ;  /* 0xffff00000d317812 */ /* 0x000fe200078ec0ff */
[----:B------:R-:W-:Y:S01]  /*4d50*/  IMAD.U32 R13, R93, 0x10000, RZ ;  /* 0x000100005d0d7824 */ /* 0x000fe200078e00ff */
[----:B------:R-:W-:-:S02]  /*4d60*/  PRMT R95, R95, 0x5410, R84 ;  /* 0x000054105f5f7816 */ /* 0x000fc40000000054 */
[----:B------:R-:W-:Y:S02]  /*4d70*/  PRMT R91, R91, 0x5410, R80 ;  /* 0x000054105b5b7816 */ /* 0x000fe40000000050 */
[----:B------:R-:W-:Y:S02]  /*4d80*/  LOP3.LUT R87, R87, 0xffff0000, RZ, 0xc0, !PT ;  /* 0xffff000057577812 */ /* 0x000fe400078ec0ff */
[----:B------:R-:W-:Y:S02]  /*4d90*/  LOP3.LUT R93, R93, 0xffff0000, RZ, 0xc0, !PT ;  /* 0xffff00005d5d7812 */ /* 0x000fe400078ec0ff */
[----:B------:R-:W-:Y:S01]  /*4da0*/  PRMT R92, R92, 0x5410, R79 ;  /* 0x000054105c5c7816 */ /* 0x000fe2000000004f */
[-C--:B------:R-:W-:Y:S01]  /*4db0*/  FMUL.FTZ R79, R48, R13.reuse ;  /* 0x0000000d304f7220 */ /* 0x080fe20000410000 */
[----:B--2---:R-:W-:Y:S01]  /*4dc0*/  SHF.R.U64 R83, R46, 0x10, R47 ;  /* 0x000000102e537819 */ /* 0x004fe2000000122f */
[----:B------:R-:W-:Y:S01]  /*4dd0*/  FFMA.FTZ R13, R44, R13, -R51 ;  /* 0x0000000d2c0d7223 */ /* 0x000fe20000010833 */
[----:B------:R-:W-:Y:S01]  /*4de0*/  PRMT R90, R90, 0x5410, R81 ;  /* 0x000054105a5a7816 */ /* 0x000fe20000000051 */
[----:B------:R-:W-:Y:S01]  /*4df0*/  IMAD.U32 R51, R91, 0x10000, RZ ;  /* 0x000100005b337824 */ /* 0x000fe200078e00ff */
[----:B------:R-:W-:Y:S01]  /*4e00*/  SHF.L.U32 R48, R95, 0x10, RZ ;  /* 0x000000105f307819 */ /* 0x000fe200000006ff */
[----:B------:R-:W-:Y:S01]  /*4e10*/  FMUL.FTZ R81, R49, R87 ;  /* 0x0000005731517220 */ /* 0x000fe20000410000 */
[----:B------:R-:W-:Y:S01]  /*4e20*/  LOP3.LUT R46, R9, 0xffff0000, RZ, 0xc0, !PT ;  /* 0xffff0000092e7812 */ /* 0x000fe200078ec0ff */
[----:B------:R-:W-:Y:S01]  /*4e30*/  FMUL.FTZ R49, R49, R93 ;  /* 0x0000005d31317220 */ /* 0x000fe20000410000 */
[----:B------:R-:W-:Y:S01]  /*4e40*/  FFMA.FTZ R15, R44, R15, R79 ;  /* 0x0000000f2c0f7223 */ /* 0x000fe2000001004f */
[C---:B------:R-:W-:Y:S01]  /*4e50*/  FMUL.FTZ R82, R50.reuse, R51 ;  /* 0x0000003332527220 */ /* 0x040fe20000410000 */
[-C--:B------:R-:W-:Y:S01]  /*4e60*/  FMUL.FTZ R84, R50, R48.reuse ;  /* 0x0000003032547220 */ /* 0x080fe20000410000 */
[----:B------:R-:W-:Y:S01]  /*4e70*/  SHF.L.U32 R47, R11, 0x10, RZ ;  /* 0x000000100b2f7819 */ /* 0x000fe200000006ff */
[C---:B------:R-:W-:Y:S01]  /*4e80*/  FFMA.FTZ R44, R46.reuse, R93, -R81 ;  /* 0x0000005d2e2c7223 */ /* 0x040fe20000010851 */
[----:B------:R-:W-:Y:S01]  /*4e90*/  FFMA.FTZ R50, R46, R87, R49 ;  /* 0x000000572e327223 */ /* 0x000fe20000010031 */
[----:B------:R-:W-:Y:S01]  /*4ea0*/  PRMT R94, R94, 0x5410, R85 ;  /* 0x000054105e5e7816 */ /* 0x000fe20000000055 */
[----:B------:R-:W-:Y:S01]  /*4eb0*/  IMAD.U32 R49, R90, 0x10000, RZ ;  /* 0x000100005a317824 */ /* 0x000fe200078e00ff */
[----:B------:R-:W-:Y:S01]  /*4ec0*/  LOP3.LUT R80, R91, 0xffff0000, RZ, 0xc0, !PT ;  /* 0xffff00005b507812 */ /* 0x000fe200078ec0ff */
[----:B------:R-:W-:Y:S01]  /*4ed0*/  FFMA.FTZ R82, R47, R48, -R82 ;  /* 0x000000302f527223 */ /* 0x000fe20000010852 */
[----:B------:R-:W-:Y:S01]  /*4ee0*/  LOP3.LUT R46, R95, 0xffff0000, RZ, 0xc0, !PT ;  /* 0xffff00005f2e7812 */ /* 0x000fe200078ec0ff */
[----:B------:R-:W-:Y:S01]  /*4ef0*/  FFMA.FTZ R84, R47, R51, R84 ;  /* 0x000000332f547223 */ /* 0x000fe20000010054 */
[----:B------:R-:W-:Y:S01]  /*4f00*/  LOP3.LUT R43, R11, 0xffff0000, RZ, 0xc0, !PT ;  /* 0xffff00000b2b7812 */ /* 0x000fe200078ec0ff */
[----:B------:R-:W-:Y:S01]  /*4f10*/  FMUL.FTZ R48, R45, R80 ;  /* 0x000000502d307220 */ /* 0x000fe20000410000 */
[----:B------:R-:W-:-:S02]  /*4f20*/  IMAD.U32 R47, R94, 0x10000, RZ ;  /* 0x000100005e2f7824 */ /* 0x000fc400078e00ff */
[-C--:B------:R-:W-:Y:S01]  /*4f30*/  FMUL.FTZ R88, R45, R46.reuse ;  /* 0x0000002e2d587220 */ /* 0x080fe20000410000 */
[----:B------:R-:W-:Y:S01]  /*4f40*/  LOP3.LUT R12, R12, 0xffff0000, RZ, 0xc0, !PT ;  /* 0xffff00000c0c7812 */ /* 0x000fe200078ec0ff */
[----:B------:R-:W-:Y:S01]  /*4f50*/  FMUL.FTZ R79, R42, R49 ;  /* 0x000000312a4f7220 */ /* 0x000fe20000410000 */
[----:B------:R-:W-:Y:S01]  /*4f60*/  LOP3.LUT R51, R90, 0xffff0000, RZ, 0xc0, !PT ;  /* 0xffff00005a337812 */ /* 0x000fe200078ec0ff */
[-C--:B------:R-:W-:Y:S01]  /*4f70*/  FMUL.FTZ R42, R42, R47.reuse ;  /* 0x0000002f2a2a7220 */ /* 0x080fe20000410000 */
[----:B------:R-:W-:Y:S01]  /*4f80*/  LOP3.LUT R45, R94, 0xffff0000, RZ, 0xc0, !PT ;  /* 0xffff00005e2d7812 */ /* 0x000fe200078ec0ff */
[C---:B------:R-:W-:Y:S01]  /*4f90*/  FFMA.FTZ R81, R43.reuse, R46, -R48 ;  /* 0x0000002e2b517223 */ /* 0x040fe20000010830 */
[----:B------:R-:W-:Y:S01]  /*4fa0*/  PRMT R96, R96, 0x5410, R83 ;  /* 0x0000541060607816 */ /* 0x000fe20000000053 */
[----:B------:R-:W-:Y:S01]  /*4fb0*/  FFMA.FTZ R83, R43, R80, R88 ;  /* 0x000000502b537223 */ /* 0x000fe20000010058 */
[----:B------:R-:W-:Y:S01]  /*4fc0*/  FFMA.FTZ R79, R40, R47, -R79 ;  /* 0x0000002f284f7223 */ /* 0x000fe2000001084f */
[C---:B------:R-:W-:Y:S01]  /*4fd0*/  IMAD.U32 R9, R10.reuse, 0x10000, RZ ;  /* 0x000100000a097824 */ /* 0x040fe200078e00ff */
[----:B------:R-:W-:Y:S01]  /*4fe0*/  LOP3.LUT R11, R10, 0xffff0000, RZ, 0xc0, !PT ;  /* 0xffff00000a0b7812 */ /* 0x000fe200078ec0ff */
[C---:B------:R-:W-:Y:S01]  /*4ff0*/  FMUL.FTZ R43, R12.reuse, R51 ;  /* 0x000000330c2b7220 */ /* 0x040fe20000410000 */
[----:B------:R-:W-:Y:S01]  /*5000*/  FMUL.FTZ R47, R12, R45 ;  /* 0x0000002d0c2f7220 */ /* 0x000fe20000410000 */
[----:B------:R-:W-:Y:S01]  /*5010*/  LOP3.LUT R8, R8, 0xffff0000, RZ, 0xc0, !PT ;  /* 0xffff000008087812 */ /* 0x000fe200078ec0ff */
[C---:B------:R-:W-:Y:S01]  /*5020*/  IMAD.U32 R10, R14.reuse, 0x10000, RZ ;  /* 0x000100000e0a7824 */ /* 0x040fe200078e00ff */
[----:B------:R-:W-:Y:S01]  /*5030*/  LOP3.LUT R14, R14, 0xffff0000, RZ, 0xc0, !PT ;  /* 0xffff00000e0e7812 */ /* 0x000fe200078ec0ff */
[----:B------:R-:W-:-:S02]  /*5040*/  IMAD.U32 R12, R96, 0x10000, RZ ;  /* 0x00010000600c7824 */ /* 0x000fc400078e00ff */
[----:B------:R-:W-:Y:S01]  /*5050*/  FFMA.FTZ R42, R40, R49, R42 ;  /* 0x00000031282a7223 */ /* 0x000fe2000001002a */
[----:B------:R-:W-:Y:S01]  /*5060*/  LOP3.LUT R96, R96, 0xffff0000, RZ, 0xc0, !PT ;  /* 0xffff000060607812 */ /* 0x000fe200078ec0ff */
[C---:B------:R-:W-:Y:S01]  /*5070*/  IMAD.U32 R40, R92.reuse, 0x10000, RZ ;  /* 0x000100005c287824 */ /* 0x040fe200078e00ff */
[----:B------:R-:W-:Y:S01]  /*5080*/  LOP3.LUT R92, R92, 0xffff0000, RZ, 0xc0, !PT ;  /* 0xffff00005c5c7812 */ /* 0x000fe200078ec0ff */
[C---:B------:R-:W-:Y:S01]  /*5090*/  FFMA.FTZ R46, R8.reuse, R45, -R43 ;  /* 0x0000002d082e7223 */ /* 0x040fe2000001082b */
        /* <DEDUP_REMOVED lines=17> */
[----:B------:R-:W-:Y:S01]  /*51b0*/  IMAD.MOV.U32 R8, RZ, RZ, R12 ;  /* 0x000000ffff087224 */ /* 0x000fe200078e000c */
[----:B------:R-:W-:Y:S01]  /*51c0*/  MOV R12, R14 ;  /* 0x0000000e000c7202 */ /* 0x000fe20000000f00 */
[----:B------:R-:W-:Y:S02]  /*51d0*/  IMAD.MOV.U32 R9, RZ, RZ, R13 ;  /* 0x000000ffff097224 */ /* 0x000fe400078e000d */
[----:B------:R-:W-:Y:S02]  /*51e0*/  IMAD.MOV.U32 R13, RZ, RZ, R15 ;  /* 0x000000ffff0d7224 */ /* 0x000fe400078e000f */
[----:B------:R-:W-:Y:S02]  /*51f0*/  IMAD.MOV.U32 R14, RZ, RZ, R82 ;  /* 0x000000ffff0e7224 */ /* 0x000fe400078e0052 */
[----:B------:R-:W-:-:S07]  /*5200*/  IMAD.MOV.U32 R15, RZ, RZ, R83 ;  /* 0x000000ffff0f7224 */ /* 0x000fce00078e0053 */
.L_x_13317:
[----:B------:R-:W-:Y:S05]  /*5210*/  BSYNC B1 ;  /* 0x0000000000017941 */ /* 0x000fea0003800000 */
.L_x_13316:
        /* <DEDUP_REMOVED lines=8> */
.L_x_13279:
[----:B------:R-:W-:-:S06]  /*52a0*/  UISETP.NE.AND UP0, UPT, UR39, 0x3, UPT ;  /* 0x000000032700788c */ /* 0x000fcc000bf05270 */
[----:B------:R-:W-:-:S13]  /*52b0*/  PLOP3.LUT P5, PT, PT, PT, UP0, 0x80, 0x0 ;  /* 0x000000000000781c */ /* 0x000fda0003faf008 */
[----:B------:R-:W-:Y:S05]  /*52c0*/  @!P5 BRA `(.L_x_13318) ;  /* 0x000000000004d947 */ /* 0x000fea0003800000 */
[----:B------:R-:W-:Y:S01]  /*52d0*/  BPT.TRAP 0x1 ;  /* 0x000000040000795c */ /* 0x000fe20000300000 */
.L_x_13318:
[----:B------:R-:W-:Y:S01]  /*52e0*/  IMAD R70, R19, 0x8, R18 ;  /* 0x0000000813467824 */ /* 0x000fe200078e0212 */
[----:B------:R-:W-:Y:S01]  /*52f0*/  SHF.L.U32 R78, R155, 0x1f, RZ ;  /* 0x0000001f9b4e7819 */ /* 0x000fe200000006ff */
[----:B------:R-:W-:Y:S01]  /*5300*/  BSSY B1, `(.L_x_13319) ;  /* 0x0000004000017945 */ /* 0x000fe20003800000 */
[----:B------:R-:W-:Y:S02]  /*5310*/  SHF.R.S32.HI R75, RZ, 0x1f, R74 ;  /* 0x0000001fff4b7819 */ /* 0x000fe4000001144a */
[----:B------:R-:W0:Y:S02]  /*5320*/  SYNCS.PHASECHK.TRANS64.TRYWAIT P3, [R70+URZ+0x16890], R78 ;  /* 0x0168904e460075a7 */ /* 0x000e24000806017f */
[----:B0-----:R-:W-:Y:S05]  /*5330*/  @!P3 BRA `(.L_x_13320) ;  /* 0x000001280008b947 */ /* 0x001fea0003800000 */
.L_x_13539:
[----:B------:R-:W-:Y:S05]  /*5340*/  BSYNC B1 ;  /* 0x0000000000017941 */ /* 0x000fea0003800000 */
.L_x_13319:
        /* <DEDUP_REMOVED lines=25> */
.L_x_13543:
[----:B------:R-:W-:Y:S04]  /*54e0*/  BSSY B1, `(.L_x_13322) ;  /* 0x000000d000017945 */ /* 0x000fe80003800000 */
[----:B------:R-:W-:Y:S05]  /*54f0*/  @!P3 BRA `(.L_x_13323) ;  /* 0x00000000002cb947 */ /* 0x000fea0003800000 */
[----:B------:R-:W-:Y:S02]  /*5500*/  ULDC UR4, c[0x0][0x2f4] ;  /* 0x0000bd0000047ab9 */ /* 0x000fe40000000800 */
[----:B------:R-:W-:-:S13]  /*5510*/  ISETP.GE.AND P3, PT, R16, UR4, PT ;  /* 0x0000000410007c0c */ /* 0x000fda000bf66270 */
[----:B---3--:R-:W-:-:S04]  /*5520*/  @!P3 LEA R14, P4, R16, R37, 0x1 ;  /* 0x00000025100eb211 */ /* 0x008fc800078808ff */
[----:B--2---:R-:W-:Y:S02]  /*5530*/  @!P3 LEA.HI.X R15, R16, R9, R17, 0x1, P4 ;  /* 0x00000009100fb211 */ /* 0x004fe400020f0c11 */
[----:B------:R-:W-:-:S13]  /*5540*/  ISETP.GE.AND P4, PT, R2, UR4, PT ;  /* 0x0000000402007c0c */ /* 0x000fda000bf86270 */
[----:B------:R-:W-:-:S04]  /*5550*/  @!P4 LEA R12, P6, R2, R37, 0x1 ;  /* 0x00000025020cc211 */ /* 0x000fc800078c08ff */
[----:B------:R-:W-:Y:S02]  /*5560*/  @!P4 LEA.HI.X R13, R2, R9, R154, 0x1, P6 ;  /* 0x00000009020dc211 */ /* 0x000fe400030f0c9a */
[----:B------:R-:W2:Y:S04]  /*5570*/  @!P3 LDS.128 R8, [R72+0xe000] ;  /* 0x00e000004808b984 */ /* 0x000ea80000000c00 */
[----:B--2---:R-:W-:Y:S04]  /*5580*/  @!P3 ST.E.128 desc[UR42][R14.64], R8 ;  /* 0x000000080e00b985 */ /* 0x004fe8000c101d2a */
[----:B------:R-:W2:Y:S04]  /*5590*/  @!P4 LDS.128 R8, [R71+0xe000] ;  /* 0x00e000004708c984 */ /* 0x000ea80000000c00 */
[----:B--2---:R4:W-:Y:S02]  /*55a0*/  @!P4 ST.E.128 desc[UR42][R12.64], R8 ;  /* 0x000000080c00c985 */ /* 0x0049e4000c101d2a */
.L_x_13323:
[----:B------:R-:W-:Y:S05]  /*55b0*/  BSYNC B1 ;  /* 0x0000000000017941 */ /* 0x000fea0003800000 */
.L_x_13322:
[----:B------:R-:W-:-:S03]  /*55c0*/  UMOV UR4, 0xffffffff ;  /* 0xffffffff00047882 */ /* 0x000fc60000000000 */
[----:B------:R-:W-:Y:S05]  /*55d0*/  BRA.DIV UR4, `(.L_x_13324) ;  /* 0x0000012604c07947 */ /* 0x000fea000b800000 */
[----:B--2-4-:R2:W4:Y:S04]  /*55e0*/  SHFL.IDX PT, R9, R38, 0x1, 0x1c1f ;  /* 0x003c1f0026097f89 */ /* 0x01452800000e0000 */
[----:B---3--:R2:W3:Y:S02]  /*55f0*/  SHFL.IDX PT, R37, R36, 0x1, 0x1c1f ;  /* 0x003c1f0024257f89 */ /* 0x0084e400000e0000 */
.L_x_13547:
[----:B------:R-:W-:-:S13]  /*5600*/  ISETP.GE.AND P3, PT, R39, 0x61, PT ;  /* 0x000000612700780c */ /* 0x000fda0003f66270 */
[----:B------:R-:W-:Y:S05]  /*5610*/  @!P3 BRA `(.L_x_13298) ;  /* 0x00000000002cb947 */ /* 0x000fea0003800000 */
[----:B------:R-:W-:Y:S02]  /*5620*/  ULDC UR4, c[0x0][0x2f4] ;  /* 0x0000bd0000047ab9 */ /* 0x000fe40000000800 */
[----:B------:R-:W-:-:S13]  /*5630*/  ISETP.GE.AND P3, PT, R16, UR4, PT ;  /* 0x0000000410007c0c */ /* 0x000fda000bf66270 */
[----:B---3--:R-:W-:-:S04]  /*5640*/  @!P3 LEA R14, P4, R16, R37, 0x1 ;  /* 0x00000025100eb211 */ /* 0x008fc800078808ff */
[----:B----4-:R-:W-:Y:S02]  /*5650*/  @!P3 LEA.HI.X R15, R16, R9, R17, 0x1, P4 ;  /* 0x00000009100fb211 */ /* 0x010fe400020f0c11 */
[----:B------:R-:W-:-:S13]  /*5660*/  ISETP.GE.AND P4, PT, R2, UR4, PT ;  /* 0x0000000402007c0c */ /* 0x000fda000bf86270 */
[----:B------:R-:W-:-:S04]  /*5670*/  @!P4 LEA R12, P6, R2, R37, 0x1 ;  /* 0x00000025020cc211 */ /* 0x000fc800078c08ff */
[----:B------:R-:W-:Y:S02]  /*5680*/  @!P4 LEA.HI.X R13, R2, R9, R154, 0x1, P6 ;  /* 0x00000009020dc211 */ /* 0x000fe400030f0c9a */
[----:B------:R-:W3:Y:S04]  /*5690*/  @!P3 LDS.128 R8, [R72+0x11000] ;  /* 0x011000004808b984 */ /* 0x000ee80000000c00 */
[----:B---3--:R-:W-:Y:S04]  /*56a0*/  @!P3 ST.E.128 desc[UR42][R14.64], R8 ;  /* 0x000000080e00b985 */ /* 0x008fe8000c101d2a */
[----:B------:R-:W3:Y:S04]  /*56b0*/  @!P4 LDS.128 R8, [R71+0x11000] ;  /* 0x011000004708c984 */ /* 0x000ee80000000c00 */
[----:B---3--:R3:W-:Y:S02]  /*56c0*/  @!P4 ST.E.128 desc[UR42][R12.64], R8 ;  /* 0x000000080c00c985 */ /* 0x0087e4000c101d2a */
.L_x_13298:
[----:B------:R-:W-:Y:S05]  /*56d0*/  BSYNC B0 ;  /* 0x0000000000007941 */ /* 0x000fea0003800000 */
.L_x_13278:
[----:B0--34-:R-:W0:Y:S01]  /*56e0*/  S2R R8, SR_TID.X ;  /* 0x0000000000087919 */ /* 0x019e220000002100 */
        /* <DEDUP_REMOVED lines=8> */
[----:B---3--:R3:W-:Y:S01]  /*5770*/  BAR.SYNC.DEFER_BLOCKING R61, 0x80 ;  /* 0x0002003d0000751d */ /* 0x0087e20000010000 */
[----:B0-----:R-:W-:-:S13]  /*5780*/  LOP3.LUT P3, RZ, R8, 0x7f, RZ, 0xc0, !PT ;  /* 0x0000007f08ff7812 */ /* 0x001fda000786c0ff */
[----:B------:R-:W-:-:S05]  /*5790*/  @!P3 VIADD R8, R70, 0x168a0 ;  /* 0x000168a04608b836 */ /* 0x000fca0000000000 */
[----:B------:R-:W-:-:S04]  /*57a0*/  @!P3 PRMT R8, RZ, 0x654, R8 ;  /* 0x00000654ff08b816 */ /* 0x000fc80000000008 */
[----:B------:R3:W-:Y:S01]  /*57b0*/  @!P3 SYNCS.ARRIVE.TRANS64.RED.A1T0 RZ, [R8+URZ], RZ ;  /* 0x000000ff08ffb9a7 */ /* 0x0007e2000810043f */
[----:B------:R-:W-:Y:S05]  /*57c0*/  @!P5 BRA `(.L_x_13326) ;  /* 0x000000000004d947 */ /* 0x000fea0003800000 */
[----:B------:R-:W-:Y:S01]  /*57d0*/  BPT.TRAP 0x1 ;  /* 0x000000040000795c */ /* 0x000fe20000300000 */
.L_x_13326:
[----:B------:R-:W-:Y:S05]  /*57e0*/  BSYNC B0 ;  /* 0x0000000000007941 */ /* 0x000fea0003800000 */
.L_x_13325:
[----:B------:R-:W0:Y:S01]  /*57f0*/  SYNCS.PHASECHK.TRANS64.TRYWAIT P4, [R70+URZ+0x168b0], R78 ;  /* 0x0168b04e460075a7 */ /* 0x000e22000808017f */
[----:B------:R-:W-:Y:S01]  /*5800*/  ULDC UR40, c[0x0][0x2f4] ;  /* 0x0000bd0000287ab9 */ /* 0x000fe20000000800 */
[----:B------:R-:W-:Y:S04]  /*5810*/  BSSY B0, `(.L_x_13327) ;  /* 0x0000002000007945 */ /* 0x000fe80003800000 */
[----:B0-----:R-:W-:Y:S05]  /*5820*/  @!P4 BRA `(.L_x_13328) ;  /* 0x000001240078c947 */ /* 0x001fea0003800000 */
.L_x_13548:
[----:B------:R-:W-:Y:S05]  /*5830*/  BSYNC B0 ;  /* 0x0000000000007941 */ /* 0x000fea0003800000 */
.L_x_13327:
[----:B------:R-:W-:Y:S01]  /*5840*/  ULDC.64 UR4, c[0x0][0x328] ;  /* 0x0000ca0000047ab9 */ /* 0x000fe20000000a00 */
[----:B------:R-:W-:Y:S01]  /*5850*/  ULDC.64 UR6, c[0x0][0x318] ;  /* 0x0000c60000067ab9 */ /* 0x000fe20000000a00 */
[----:B------:R-:W-:Y:S01]  /*5860*/  IMAD R75, R75, UR4, RZ ;  /* 0x000000044b4b7c24 */ /* 0x000fe2000f8e02ff */
[----:B------:R-:W-:Y:S01]  /*5870*/  BSSY B0, `(.L_x_13329) ;  /* 0x000001d000007945 */ /* 0x000fe20003800000 */
[----:B---3--:R-:W-:-:S04]  /*5880*/  IMAD.WIDE.U32 R8, R74, UR4, RZ ;  /* 0x000000044a087c25 */ /* 0x008fc8000f8e00ff */
        /* <DEDUP_REMOVED lines=11> */
[----:B-12---:R-:W-:-:S04]  /*5940*/  LEA R36, P4, R8, UR6, 0x1 ;  /* 0x0000000608247c11 */ /* 0x006fc8000f8808ff */
[----:B------:R-:W-:Y:S01]  /*5950*/  LEA.HI.X R37, R8, UR7, R9, 0x1, P4 ;  /* 0x0000000708257c11 */ /* 0x000fe2000a0f0c09 */
[----:B------:R1:W2:Y:S01]  /*5960*/  SHFL.IDX PT, R13, R36, RZ, 0x1c1f ;  /* 0x001c1fff240d7589 */ /* 0x0002a200000e0000 */
[----:B------:R-:W-:-:S03]  /*5970*/  ISETP.GE.AND P4, PT, R77, 0x1, PT ;  /* 0x000000014d00780c */ /* 0x000fc60003f86270 */
[----:B------:R1:W3:Y:S10]  /*5980*/  SHFL.IDX PT, R9, R37, RZ, 0x1c1f ;  /* 0x001c1fff25097589 */ /* 0x0002f400000e0000 */
[----:B-1----:R-:W-:Y:S05]  /*5990*/  @!P4 BRA `(.L_x_13330) ;  /* 0x000000000028c947 */ /* 0x002fea0003800000 */
[----:B------:R-:W-:-:S13]  /*59a0*/  ISETP.GE.AND P4, PT, R16, UR40, PT ;  /* 0x0000002810007c0c */ /* 0x000fda000bf86270 */
[----:B--2---:R-:W-:-:S04]  /*59b0*/  @!P4 LEA R14, P5, R16, R13, 0x1 ;  /* 0x0000000d100ec211 */ /* 0x004fc800078a08ff */
[----:B---3--:R-:W-:Y:S02]  /*59c0*/  @!P4 LEA.HI.X R15, R16, R9, R17, 0x1, P5 ;  /* 0x00000009100fc211 */ /* 0x008fe400028f0c11 */
[----:B------:R-:W-:-:S13]  /*59d0*/  ISETP.GE.AND P5, PT, R2, UR40, PT ;  /* 0x0000002802007c0c */ /* 0x000fda000bfa6270 */
[----:B------:R-:W-:-:S04]  /*59e0*/  @!P5 LEA R12, P6, R2, R13, 0x1 ;  /* 0x0000000d020cd211 */ /* 0x000fc800078c08ff */
[----:B------:R-:W-:Y:S02]  /*59f0*/  @!P5 LEA.HI.X R13, R2, R9, R154, 0x1, P6 ;  /* 0x00000009020dd211 */ /* 0x000fe400030f0c9a */
[----:B------:R-:W1:Y:S04]  /*5a00*/  @!P4 LDS.128 R8, [R72] ;  /* 0x000000004808c984 */ /* 0x000e680000000c00 */
[----:B-1----:R-:W-:Y:S04]  /*5a10*/  @!P4 ST.E.128 desc[UR42][R14.64], R8 ;  /* 0x000000080e00c985 */ /* 0x002fe8000c101d2a */
[----:B------:R-:W1:Y:S04]  /*5a20*/  @!P5 LDS.128 R8, [R71] ;  /* 0x000000004708d984 */ /* 0x000e680000000c00 */
[----:B-1----:R1:W-:Y:S02]  /*5a30*/  @!P5 ST.E.128 desc[UR42][R12.64], R8 ;  /* 0x000000080c00d985 */ /* 0x0023e4000c101d2a */
.L_x_13330:
[----:B------:R-:W-:Y:S05]  /*5a40*/  BSYNC B0 ;  /* 0x0000000000007941 */ /* 0x000fea0003800000 */
.L_x_13329:
[----:B------:R-:W-:Y:S01]  /*5a50*/  ISETP.GE.AND P4, PT, R77, 0x61, PT ;  /* 0x000000614d00780c */ /* 0x000fe20003f86270 */
[----:B------:R-:W4:Y:S01]  /*5a60*/  SHFL.IDX PT, R37, R37, 0x1, 0x1c1f ;  /* 0x003c1f0025257f89 */ /* 0x000f2200000e0000 */
[----:B------:R-:W-:Y:S03]  /*5a70*/  BSSY B0, `(.L_x_13331) ;  /* 0x000000d000007945 */ /* 0x000fe60003800000 */
[----:B-12---:R1:W2:Y:S08]  /*5a80*/  SHFL.IDX PT, R13, R36, 0x1, 0x1c1f ;  /* 0x003c1f00240d7f89 */ /* 0x0062b000000e0000 */
[----:B-1----:R-:W-:Y:S05]  /*5a90*/  @!P4 BRA `(.L_x_13332) ;  /* 0x000000000028c947 */ /* 0x002fea0003800000 */
[----:B------:R-:W-:-:S13]  /*5aa0*/  ISETP.GE.AND P4, PT, R16, UR40, PT ;  /* 0x0000002810007c0c */ /* 0x000fda000bf86270 */
[----:B---3--:R-:W1:Y:S01]  /*5ab0*/  @!P4 LDS.128 R8, [R72+0x3000] ;  /* 0x003000004808c984 */ /* 0x008e620000000c00 */
[----:B--2---:R-:W-:-:S04]  /*5ac0*/  @!P4 LEA R14, P5, R16, R13, 0x1 ;  /* 0x0000000d100ec211 */ /* 0x004fc800078a08ff */
[----:B----4-:R-:W-:Y:S02]  /*5ad0*/  @!P4 LEA.HI.X R15, R16, R37, R17, 0x1, P5 ;  /* 0x00000025100fc211 */ /* 0x010fe400028f0c11 */
[----:B------:R-:W-:-:S13]  /*5ae0*/  ISETP.GE.AND P5, PT, R2, UR40, PT ;  /* 0x0000002802007c0c */ /* 0x000fda000bfa6270 */
[----:B------:R-:W-:-:S04]  /*5af0*/  @!P5 LEA R12, P6, R2, R13, 0x1 ;  /* 0x0000000d020cd211 */ /* 0x000fc800078c08ff */
[----:B------:R-:W-:Y:S01]  /*5b00*/  @!P5 LEA.HI.X R13, R2, R37, R154, 0x1, P6 ;  /* 0x00000025020dd211 */ /* 0x000fe200030f0c9a */
[----:B-1----:R-:W-:Y:S04]  /*5b10*/  @!P4 ST.E.128 desc[UR42][R14.64], R8 ;  /* 0x000000080e00c985 */ /* 0x002fe8000c101d2a */
[----:B------:R-:W1:Y:S04]  /*5b20*/  @!P5 LDS.128 R8, [R71+0x3000] ;  /* 0x003000004708d984 */ /* 0x000e680000000c00 */
[----:B-1----:R1:W-:Y:S02]  /*5b30*/  @!P5 ST.E.128 desc[UR42][R12.64], R8 ;  /* 0x000000080c00d985 */ /* 0x0023e4000c101d2a */
.L_x_13332:
[----:B------:R-:W-:Y:S05]  /*5b40*/  BSYNC B0 ;  /* 0x0000000000007941 */ /* 0x000fea0003800000 */
.L_x_13331:
[----:B-1----:R-:W5:Y:S01]  /*5b50*/  LDL R8, [R1] ;  /* 0x0000000001087983 */ /* 0x002f620000100800 */
[----:B0-----:R-:W-:Y:S01]  /*5b60*/  @!P3 IADD3 R70, R70, 0x168c0, RZ ;  /* 0x000168c04646b810 */ /* 0x001fe20007ffe0ff */
[----:B------:R-:W-:Y:S01]  /*5b70*/  VIADD R19, R19, 0x1 ;  /* 0x0000000113137836 */ /* 0x000fe20000000000 */
[----:B------:R-:W-:Y:S01]  /*5b80*/  @!PT LDS RZ, [RZ] ;  /* 0x00000000fffff984 */ /* 0x000fe20000000800 */
[----:B------:R-:W-:Y:S01]  /*5b90*/  @!PT LDS RZ, [RZ] ;  /* 0x00000000fffff984 */ /* 0x000fe20000000800 */
[----:B------:R-:W-:Y:S01]  /*5ba0*/  @!PT LDS RZ, [RZ] ;  /* 0x00000000fffff984 */ /* 0x000fe20000000800 */
[----:B------:R-:W-:Y:S01]  /*5bb0*/  @!PT LDS RZ, [RZ] ;  /* 0x00000000fffff984 */ /* 0x000fe20000000800 */
[----:B------:R0:W-:Y:S06]  /*5bc0*/  MEMBAR.ALL.CTA ;  /* 0x0000000000007992 */ /* 0x0001ec0000008000 */
[----:B0-----:R-:W0:Y:S01]  /*5bd0*/  FENCE.VIEW.ASYNC.S ;  /* 0x00000000000073c6 */ /* 0x001e220000000000 */
[----:B------:R-:W-:Y:S01]  /*5be0*/  @!P3 PRMT R70, RZ, 0x654, R70 ;  /* 0x00000654ff46b816 */ /* 0x000fe20000000046 */
[----:B0-----:R0:W-:Y:S06]  /*5bf0*/  BAR.SYNC.DEFER_BLOCKING R61, 0x80 ;  /* 0x0002003d0000751d */ /* 0x0011ec0000010000 */
[----:B------:R0:W-:Y:S01]  /*5c00*/  @!P3 SYNCS.ARRIVE.TRANS64.RED.A1T0 RZ, [R70+URZ], RZ ;  /* 0x000000ff46ffb9a7 */ /* 0x0001e2000810043f */
[----:B------:R-:W-:-:S04]  /*5c10*/  ISETP.NE.AND P3, PT, R19, 0x2, PT ;  /* 0x000000021300780c */ /* 0x000fc80003f65270 */
[----:B------:R-:W-:Y:S02]  /*5c20*/  SEL R19, R19, RZ, P3 ;  /* 0x000000ff13137207 */ /* 0x000fe40001800000 */
[----:B-----5:R-:W-:Y:S02]  /*5c30*/  LOP3.LUT P4, RZ, R8, 0x1, RZ, 0xc0, !PT ;  /* 0x0000000108ff7812 */ /* 0x020fe4000788c0ff */
[----:B------:R-:W-:-:S04]  /*5c40*/  SEL R8, RZ, 0x1, P3 ;  /* 0x00000001ff087807 */ /* 0x000fc80001800000 */
[----:B------:R-:W-:-:S07]  /*5c50*/  LOP3.LUT R155, R155, R8, RZ, 0x3c, !PT ;  /* 0x000000089b9b7212 */ /* 0x000fce00078e3cff */
[----:B0-----:R-:W-:Y:S05]  /*5c60*/  @P4 BRA `(.L_x_13333) ;  /* 0xffffffc400744947 */ /* 0x001fea000383ffff */
[----:B---3--:R-:W0:Y:S01]  /*5c70*/  S2R R9, SR_TID.X ;  /* 0x0000000000097919 */ /* 0x008e220000002100 */
[----:B------:R-:W-:Y:S02]  /*5c80*/  PLOP3.LUT P0, PT, PT, PT, PT, 0x8, 0x0 ;  /* 0x000000000000781c */ /* 0x000fe40003f0e170 */
[----:B0-----:R-:W-:-:S04]  /*5c90*/  SHF.R.U32.HI R9, RZ, 0x7, R9 ;  /* 0x00000007ff097819 */ /* 0x001fc80000011609 */
[----:B------:R-:W-:-:S13]  /*5ca0*/  ISETP.NE.AND P4, PT, R9, 0x1, PT ;  /* 0x000000010900780c */ /* 0x000fda0003f85270 */
[----:B------:R-:W-:Y:S06]  /*5cb0*/  @!P4 BAR.ARV 0x9, 0x100 ;  /* 0x024400000000cb1d */ /* 0x000fec0000002000 */
.L_x_13273:
[----:B------:R-:W-:Y:S01]  /*5cc0*/  IMAD.MOV.U32 R3, RZ, RZ, RZ ;  /* 0x000000ffff037224 */ /* 0x000fe200078e00ff */
[----:B------:R-:W-:Y:S06]  /*5cd0*/  @P0 BRA `(.L_x_13334) ;  /* 0x00000000000c0947 */ /* 0x000fec0003800000 */
[----:B------:R-:W0:Y:S01]  /*5ce0*/  FENCE.VIEW.ASYNC.G ;  /* 0x00000000000073c6 */ /* 0x000e220000000100 */
[----:B------:R-:W-:Y:S05]  /*5cf0*/  WARPSYNC.ALL ;  /* 0x0000000000007948 */ /* 0x000fea0003800000 */
[----:B0-----:R-:W-:Y:S06]  /*5d00*/  BAR.ARV 0xc, 0x200 ;  /* 0x0308000000007b1d */ /* 0x001fec0000002000 */
.L_x_13334:
[----:B------:R-:W3:Y:S01]  /*5d10*/  LDL R0, [R1] ;  /* 0x0000000001007983 */ /* 0x000ee20000100800 */
[----:B------:R-:W-:Y:S01]  /*5d20*/  BSSY B0, `(.L_x_13335) ;  /* 0x0000021000007945 */ /* 0x000fe20003800000 */
[----:B---3--:R-:W-:-:S13]  /*5d30*/  LOP3.LUT P0, RZ, R0, 0x4, RZ, 0xc0, !PT ;  /* 0x0000000400ff7812 */ /* 0x008fda000780c0ff */
[----:B------:R-:W-:Y:S05]  /*5d40*/  @!P0 BRA `(.L_x_13336) ;  /* 0x0000000000788947 */ /* 0x000fea0003800000 */
[----:B------:R-:W3:Y:S01]  /*5d50*/  LDL R0, [R1+0x30] ;  /* 0x0000300001007983 */ /* 0x000ee20000100800 */
[----:B------:R-:W-:Y:S01]  /*5d60*/  ULDC UR4, c[0x0][0x9f0] ;  /* 0x00027c0000047ab9 */ /* 0x000fe20000000800 */
[----:B---3--:R-:W-:-:S04]  /*5d70*/  ISETP.NE.AND P0, PT, R0, RZ, PT ;  /* 0x000000ff0000720c */ /* 0x008fc80003f05270 */
        /* <DEDUP_REMOVED lines=27> */
.L_x_13336:
[----:B------:R-:W-:Y:S05]  /*5f30*/  BSYNC B0 ;  /* 0x0000000000007941 */ /* 0x000fea0003800000 */
.L_x_13335:
        /* <DEDUP_REMOVED lines=11> */
[----:B------:R-:W-:Y:S02]  /*5ff0*/  CS2R R30, SRZ ;  /* 0x00000000001e7805 */ /* 0x000fe4000001ff00 */
[----:B------:R-:W-:-:S02]  /*6000*/  CS2R R48, SRZ ;  /* 0x0000000000307805 */ /* 0x000fc4000001ff00 */
[----:B------:R-:W-:Y:S02]  /*6010*/  CS2R R28, SRZ ;  /* 0x00000000001c7805 */ /* 0x000fe4000001ff00 */
[----:B------:R-:W-:Y:S02]  /*6020*/  CS2R R46, SRZ ;  /* 0x00000000002e7805 */ /* 0x000fe4000001ff00 */
[----:B------:R-:W-:Y:S02]  /*6030*/  CS2R R44, SRZ ;  /* 0x00000000002c7805 */ /* 0x000fe4000001ff00 */
[----:B------:R-:W-:Y:S01]  /*6040*/  CS2R R20, SRZ ;  /* 0x0000000000147805 */ /* 0x000fe2000001ff00 */
[----:B---3--:R-:W-:Y:S02]  /*6050*/  IMAD R4, R0, R3, RZ ;  /* 0x0000000300047224 */ /* 0x008fe400078e02ff */
[----:B------:R-:W-:-:S03]  /*6060*/  IMAD.MOV.U32 R0, RZ, RZ, RZ ;  /* 0x000000ffff007224 */ /* 0x000fc600078e00ff */
[----:B------:R0:W-:Y:S01]  /*6070*/  STL [R1+0x18], R4 ;  /* 0x0000180401007387 */ /* 0x0001e20000100800 */
[----:B------:R-:W-:Y:S01]  /*6080*/  VIADDMNMX R88, R4, R3, R26, PT ;  /* 0x0000000304587246 */ /* 0x000fe2000380011a */
[----:B------:R-:W-:Y:S01]  /*6090*/  IMAD.MOV.U32 R3, RZ, RZ, RZ ;  /* 0x000000ffff037224 */ /* 0x000fe200078e00ff */
[----:B------:R-:W-:Y:S02]  /*60a0*/  CS2R R26, SRZ ;  /* 0x00000000001a7805 */ /* 0x000fe4000001ff00 */
[----:B------:R-:W-:-:S13]  /*60b0*/  ISETP.GT.AND P1, PT, R88, R4, PT ;  /* 0x000000045800720c */ /* 0x000fda0003f24270 */
[----:B0-----:R-:W-:Y:S05]  /*60c0*/  @!P1 BRA `(.L_x_13337) ;  /* 0x0000008000389947 */ /* 0x001fea0003800000 */
[----:B------:R-:W-:-:S03]  /*60d0*/  UMOV UR4, 0xffffffff ;  /* 0xffffffff00047882 */ /* 0x000fc60000000000 */
[----:B------:R-:W-:Y:S05]  /*60e0*/  BRA.DIV UR4, `(.L_x_13338) ;  /* 0x0000011e045c7947 */ /* 0x000fea000b800000 */
[----:B------:R-:W0:Y:S02]  /*60f0*/  S2R R0, SR_TID.X ;  /* 0x0000000000007919 */ /* 0x000e240000002100 */
[----:B0-----:R-:W-:-:S04]  /*6100*/  IADD3 R3, R0, -0x80, RZ ;  /* 0xffffff8000037810 */ /* 0x001fc80007ffe0ff */
[----:B------:R-:W-:-:S04]  /*6110*/  SHF.R.S32.HI R0, RZ, 0x1f, R3 ;  /* 0x0000001fff007819 */ /* 0x000fc80000011403 */
[----:B------:R-:W-:-:S04]  /*6120*/  LEA.HI R0, R0, R3, RZ, 0x7 ;  /* 0x0000000300007211 */ /* 0x000fc800078f38ff */
[----:B------:R-:W-:-:S06]  /*6130*/  SHF.R.S32.HI R0, RZ, 0x7, R0 ;  /* 0x00000007ff007819 */ /* 0x000fcc0000011400 */
[----:B------:R-:W0:Y:S04]  /*6140*/  SHFL.IDX PT, R0, R0, RZ, 0x1f ;  /* 0x00001fff00007589 */ /* 0x000e2800000e0000 */
[----:B0-----:R0:W-:Y:S02]  /*6150*/  STL [R1+0x1c], R0 ;  /* 0x00001c0001007387 */ /* 0x0011e40000100800 */
.L_x_13551:
[----:B------:R-:W0:Y:S01]  /*6160*/  LDL R3, [R1+0x1c] ;  /* 0x00001c0001037983 */ /* 0x000e220000100800 */
[----:B------:R-:W-:Y:S01]  /*6170*/  BSSY B6, `(.L_x_13339) ;  /* 0x000001b000067945 */ /* 0x000fe20003800000 */
[----:B0-----:R-:W-:-:S05]  /*6180*/  IMAD.HI R0, R3, 0x55555556, RZ ;  /* 0x5555555603007827 */ /* 0x001fca00078e02ff */
[----:B------:R-:W-:-:S05]  /*6190*/  LEA.HI R0, R0, R0, RZ, 0x1 ;  /* 0x0000000000007211 */ /* 0x000fca00078f08ff */
[----:B------:R-:W-:Y:S02]  /*61a0*/  IMAD R0, R0, -0x3, R3 ;  /* 0xfffffffd00007824 */ /* 0x000fe400078e0203 */
[----:B------:R-:W-:-:S04]  /*61b0*/  VIADD R3, R18, 0x8400 ;  /* 0x0000840012037836 */ /* 0x000fc80000000000 */
[----:B------:R-:W-:Y:S01]  /*61c0*/  IMAD R0, R0, 0x2000, R3 ;  /* 0x0000200000007824 */ /* 0x000fe200078e0203 */
[----:B------:R-:W-:-:S04]  /*61d0*/  LOP3.LUT P0, RZ, R3, 0x3ff, RZ, 0xc0, !PT ;  /* 0x000003ff03ff7812 */ /* 0x000fc8000780c0ff */
[----:B------:R-:W-:Y:S02]  /*61e0*/  SHF.R.U32.HI R0, RZ, 0x4, R0 ;  /* 0x00000004ff007819 */ /* 0x000fe40000011600 */
[----:B------:R-:W-:Y:S02]  /*61f0*/  P2R R26, PR, RZ, 0x1 ;  /* 0x00000001ff1a7803 */ /* 0x000fe40000000000 */
[----:B------:R-:W-:-:S05]  /*6200*/  LOP3.LUT R29, R0, 0x3fff, RZ, 0xc0, !PT ;  /* 0x00003fff001d7812 */ /* 0x000fca00078ec0ff */
[----:B------:R-:W-:Y:S05]  /*6210*/  @!P0 BRA `(.L_x_13340) ;  /* 0x0000000000408947 */ /* 0x000fea0003800000 */
[----:B------:R-:W-:Y:S01]  /*6220*/  MOV R0, 0x0 ;  /* 0x0000000000007802 */ /* 0x000fe20000000f00 */
[----:B------:R-:W-:Y:S01]  /*6230*/  ULDC.64 UR4, c[0x4][0x138] ;  /* 0x01004e0000047ab9 */ /* 0x000fe20000000a00 */
[----:B------:R-:W-:Y:S01]  /*6240*/  ULDC.64 UR6, c[0x4][0x140] ;  /* 0x0100500000067ab9 */ /* 0x000fe20000000a00 */
[----:B------:R-:W-:Y:S01]  /*6250*/  IMAD.U32 R4, RZ, RZ, UR4 ;  /* 0x00000004ff047e24 */ /* 0x000fe2000f8e00ff */
[----:B---3--:R0:W3:Y:S01]  /*6260*/  LDC.64 R14, c[0x4][R0] ;  /* 0x01000000000e7b82 */ /* 0x0080e20000000a00 */
[----:B------:R-:W-:Y:S01]  /*6270*/  IMAD.U32 R5, RZ, RZ, UR5 ;  /* 0x00000005ff057e24 */ /* 0x000fe2000f8e00ff */
[----:B------:R-:W-:Y:S01]  /*6280*/  ULDC.64 UR4, c[0x4][0x28] ;  /* 0x01000a0000047ab9 */ /* 0x000fe20000000a00 */
[----:B-1----:R-:W-:Y:S01]  /*6290*/  IMAD.U32 R6, RZ, RZ, UR6 ;  /* 0x00000006ff067e24 */ /* 0x002fe2000f8e00ff */
[----:B------:R-:W-:Y:S01]  /*62a0*/  MOV R10, UR4 ;  /* 0x00000004000a7c02 */ /* 0x000fe20008000f00 */
[----:B------:R-:W-:Y:S02]  /*62b0*/  IMAD.U32 R7, RZ, RZ, UR7 ;  /* 0x00000007ff077e24 */ /* 0x000fe4000f8e00ff */
[----:B------:R-:W-:-:S02]  /*62c0*/  IMAD.U32 R11, RZ, RZ, UR5 ;  /* 0x00000005ff0b7e24 */ /* 0x000fc4000f8e00ff */
[----:B------:R-:W-:Y:S02]  /*62d0*/  IMAD.MOV.U32 R8, RZ, RZ, 0x70 ;  /* 0x00000070ff087424 */ /* 0x000fe400078e00ff */
[----:B------:R-:W-:Y:S02]  /*62e0*/  IMAD.MOV.U32 R12, RZ, RZ, 0x1 ;  /* 0x00000001ff0c7424 */ /* 0x000fe400078e00ff */
[----:B0-2---:R-:W-:-:S07]  /*62f0*/  IMAD.MOV.U32 R13, RZ, RZ, RZ ;  /* 0x000000ffff0d7224 */ /* 0x005fce00078e00ff */
[----:B------:R-:W-:-:S07]  /*6300*/  LEPC R20, `(.L_x_13340) ;  /* 0x000000001014794e */ /* 0x000fce0000000000 */
[----:B---3-5:R-:W-:Y:S05]  /*6310*/  CALL.ABS.NOINC R14 ;  /* 0x000000000e007343 */ /* 0x028fea0003c00000 */
.L_x_13340:
[----:B------:R-:W-:Y:S05]  /*6320*/  BSYNC B6 ;  /* 0x0000000000067941 */ /* 0x000fea0003800000 */
.L_x_13339:
        /* <DEDUP_REMOVED lines=8> */
[----:B------:R0:W4:Y:S03]  /*63b0*/  SYNCS.PHASECHK.TRANS64.TRYWAIT P0, [R18+URZ+0x16800], R3 ;  /* 0x01680003120075a7 */ /* 0x000126000800017f */
[----:B----4-:R-:W-:Y:S05]  /*63c0*/  @!P0 NANOSLEEP.SYNCS 0x989680 ;  /* 0x009896800000895d */ /* 0x010fea0003900000 */
[----:B------:R-:W4:Y:S01]  /*63d0*/  @!P0 SYNCS.PHASECHK.TRANS64 P0, [R18+URZ+0x16800], R3 ;  /* 0x01680003120085a7 */ /* 0x000f22000800007f */
[----:B------:R-:W-:Y:S04]  /*63e0*/  BSSY B0, `(.L_x_13342) ;  /* 0x0000006000007945 */ /* 0x000fe80003800000 */
[----:B----4-:R-:W-:Y:S05]  /*63f0*/  @P0 BRA `(.L_x_13343) ;  /* 0x0000000000100947 */ /* 0x010fea0003800000 */
.L_x_13344:
[----:B----4-:R4:W0:Y:S02]  /*6400*/  SYNCS.PHASECHK.TRANS64.TRYWAIT P0, [R18+URZ+0x16800], R3 ;  /* 0x01680003120075a7 */ /* 0x010824000800017f */
[----:B0-----:R-:W-:Y:S05]  /*6410*/  @!P0 NANOSLEEP.SYNCS 0x989680 ;  /* 0x009896800000895d */ /* 0x001fea0003900000 */
[----:B------:R-:W0:Y:S02]  /*6420*/  @!P0 SYNCS.PHASECHK.TRANS64 P0, [R18+URZ+0x16800], R3 ;  /* 0x01680003120085a7 */ /* 0x000e24000800007f */
[----:B0-----:R-:W-:Y:S05]  /*6430*/  @!P0 BRA `(.L_x_13344) ;  /* 0xfffffffc00f08947 */ /* 0x001fea000383ffff */
.L_x_13343:
[----:B------:R-:W-:Y:S05]  /*6440*/  BSYNC B0 ;  /* 0x0000000000007941 */ /* 0x000fea0003800000 */
.L_x_13342:
[----:B------:R-:W-:Y:S05]  /*6450*/  BRA `(.L_x_13345) ;  /* 0x0000002000ec7947 */ /* 0x000fea0003800000 */
.L_x_13341:
[----:B-----5:R-:W-:Y:S01]  /*6460*/  SHF.R.S32.HI R0, RZ, 0x1f, R25 ;  /* 0x0000001fff007819 */ /* 0x020fe20000011419 */
[----:B------:R-:W-:Y:S01]  /*6470*/  ULDC.64 UR4, c[0x0][0x3f8] ;  /* 0x0000fe0000047ab9 */ /* 0x000fe20000000a00 */
[----:B------:R-:W-:Y:S01]  /*6480*/  ULDC.64 UR6, c[0x0][0x408] ;  /* 0x0001020000067ab9 */ /* 0x000fe20000000a00 */
[----:B------:R-:W-:Y:S01]  /*6490*/  ISETP.NE.AND P2, PT, R26, RZ, PT ;  /* 0x000000ff1a00720c */ /* 0x000fe20003f45270 */
[----:B------:R-:W-:Y:S01]  /*64a0*/  IMAD.WIDE.U32 R4, R25, UR4, RZ ;  /* 0x0000000419047c25 */ /* 0x000fe2000f8e00ff */
[----:B------:R-:W-:Y:S03]  /*64b0*/  BSSY B6, `(.L_x_13346) ;  /* 0x000001f000067945 */ /* 0x000fe60003800000 */
[C---:B-1----:R-:W-:Y:S02]  /*64c0*/  IMAD R6, R0.reuse, UR4, RZ ;  /* 0x0000000400067c24 */ /* 0x042fe4000f8e02ff */
[----:B------:R-:W-:-:S02]  /*64d0*/  IMAD R0, R0, UR6, RZ ;  /* 0x0000000600007c24 */ /* 0x000fc4000f8e02ff */
[C---:B------:R-:W-:Y:S01]  /*64e0*/  IMAD R3, R25.reuse, UR5, R6 ;  /* 0x0000000519037c24 */ /* 0x040fe2000f8e0206 */
[----:B------:R-:W-:Y:S01]  /*64f0*/  ULDC.64 UR4, c[0x0][0x3e8] ;  /* 0x0000fa0000047ab9 */ /* 0x000fe20000000a00 */
[----:B------:R-:W-:-:S04]  /*6500*/  IMAD.WIDE.U32 R6, R25, UR6, RZ ;  /* 0x0000000619067c25 */ /* 0x000fc8000f8e00ff */
[----:B------:R-:W-:Y:S01]  /*6510*/  IMAD R9, R25, UR7, R0 ;  /* 0x0000000719097c24 */ /* 0x000fe2000f8e0200 */
[----:B------:R-:W-:Y:S01]  /*6520*/  ULDC.64 UR6, c[0x0][0x400] ;  /* 0x0001000000067ab9 */ /* 0x000fe20000000a00 */
[----:B------:R-:W-:Y:S01]  /*6530*/  IMAD.IADD R5, R3, 0x1, R5 ;  /* 0x0000000103057824 */ /* 0x000fe200078e0205 */
[----:B------:R-:W-:Y:S02]  /*6540*/  LEA R25, P0, R4, UR4, 0x1 ;  /* 0x0000000404197c11 */ /* 0x000fe4000f8008ff */
[----:B------:R-:W-:Y:S02]  /*6550*/  LEA R27, P1, R6, UR6, 0x1 ;  /* 0x00000006061b7c11 */ /* 0x000fe4000f8208ff */
[----:B------:R-:W-:Y:S02]  /*6560*/  IADD3 R3, R9, R7, RZ ;  /* 0x0000000709037210 */ /* 0x000fe40007ffe0ff */
[----:B------:R-:W-:Y:S02]  /*6570*/  LEA.HI.X R26, R4, UR5, R5, 0x1, P0 ;  /* 0x00000005041a7c11 */ /* 0x000fe400080f0c05 */
[----:B------:R-:W-:Y:S01]  /*6580*/  LEA.HI.X R28, R6, UR7, R3, 0x1, P1 ;  /* 0x00000007061c7c11 */ /* 0x000fe200088f0c03 */
[----:B------:R-:W-:Y:S06]  /*6590*/  @!P2 BRA `(.L_x_13347) ;  /* 0x000000000040a947 */ /* 0x000fec0003800000 */
[----:B------:R-:W-:Y:S01]  /*65a0*/  MOV R0, 0x0 ;  /* 0x0000000000007802 */ /* 0x000fe20000000f00 */
[----:B------:R-:W-:Y:S01]  /*65b0*/  ULDC.64 UR4, c[0x4][0x138] ;  /* 0x01004e0000047ab9 */ /* 0x000fe20000000a00 */
[----:B------:R-:W-:Y:S01]  /*65c0*/  ULDC.64 UR6, c[0x4][0x140] ;  /* 0x0100500000067ab9 */ /* 0x000fe20000000a00 */
[----:B------:R-:W-:Y:S01]  /*65d0*/  IMAD.U32 R4, RZ, RZ, UR4 ;  /* 0x00000004ff047e24 */ /* 0x000fe2000f8e00ff */
[----:B---3--:R0:W1:Y:S01]  /*65e0*/  LDC.64 R14, c[0x4][R0] ;  /* 0x01000000000e7b82 */ /* 0x0080620000000a00 */
        /* <DEDUP_REMOVED lines=8> */
[----:B0-2---:R-:W-:-:S07]  /*6670*/  IMAD.MOV.U32 R13, RZ, RZ, RZ ;  /* 0x000000ffff0d7224 */ /* 0x005fce00078e00ff */
[----:B------:R-:W-:-:S07]  /*6680*/  LEPC R20, `(.L_x_13347) ;  /* 0x000000001014794e */ /* 0x000fce0000000000 */
[----:B-1----:R-:W-:Y:S05]  /*6690*/  CALL.ABS.NOINC R14 ;  /* 0x000000000e007343 */ /* 0x002fea0003c00000 */
.L_x_13347:
[----:B------:R-:W-:Y:S05]  /*66a0*/  BSYNC B6 ;  /* 0x0000000000067941 */ /* 0x000fea0003800000 */
.L_x_13346:
        /* <DEDUP_REMOVED lines=8> */
[----:B------:R0:W4:Y:S04]  /*6730*/  SHFL.IDX PT, R0, R25, RZ, 0x1c1f ;  /* 0x001c1fff19007589 */ /* 0x00012800000e0000 */
[----:B------:R0:W0:Y:S04]  /*6740*/  SHFL.IDX PT, R5, R28, RZ, 0x1c1f ;  /* 0x001c1fff1c057589 */ /* 0x00002800000e0000 */
[----:B---3--:R3:W0:Y:S02]  /*6750*/  SHFL.IDX PT, R14, R27, RZ, 0x1c1f ;  /* 0x001c1fff1b0e7589 */ /* 0x00862400000e0000 */
.L_x_13557:
[----:B------:R-:W-:Y:S01]  /*6760*/  ULDC UR4, c[0x0][0x448] ;  /* 0x0001120000047ab9 */ /* 0x000fe20000000800 */
[----:B------:R-:W-:Y:S01]  /*6770*/  BSSY B1, `(.L_x_13351) ;  /* 0x000001e000017945 */ /* 0x000fe20003800000 */
[----:B0-----:R-:W-:Y:S01]  /*6780*/  IMAD R26, R24, UR4, RZ ;  /* 0x00000004181a7c24 */ /* 0x001fe2000f8e02ff */
[----:B------:R-:W-:Y:S02]  /*6790*/  CS2R R8, SRZ ;  /* 0x0000000000087805 */ /* 0x000fe4000001ff00 */
[----:B------:R-:W-:Y:S02]  /*67a0*/  CS2R R6, SRZ ;  /* 0x0000000000067805 */ /* 0x000fe4000001ff00 */
[----:B------:R-:W-:Y:S02]  /*67b0*/  CS2R R10, SRZ ;  /* 0x00000000000a7805 */ /* 0x000fe4000001ff00 */
[----:B--2---:R-:W-:Y:S02]  /*67c0*/  CS2R R12, SRZ ;  /* 0x00000000000c7805 */ /* 0x004fe4000001ff00 */
[----:B------:R-:W-:-:S13]  /*67d0*/  ISETP.GE.AND P0, PT, R4, R26, PT ;  /* 0x0000001a0400720c */ /* 0x000fda0003f06270 */
[----:B------:R-:W-:Y:S05]  /*67e0*/  @P0 BRA `(.L_x_13352) ;  /* 0x0000000000580947 */ /* 0x000fea0003800000 */
[----:B------:R-:W2:Y:S01]  /*67f0*/  LDL R28, [R1+0x54] ;  /* 0x00005400011c7983 */ /* 0x000ea20000100800 */
[----:B------:R-:W-:-:S03]  /*6800*/  ULDC UR4, c[0x0][0x3f4] ;  /* 0x0000fd0000047ab9 */ /* 0x000fc60000000800 */
[----:B---3--:R-:W3:Y:S01]  /*6810*/  LDL R27, [R1+0x50] ;  /* 0x00005000011b7983 */ /* 0x008ee20000100800 */
[----:B------:R-:W-:Y:S01]  /*6820*/  ISETP.GE.AND P3, PT, R157, UR4, PT ;  /* 0x000000049d007c0c */ /* 0x000fe2000bf66270 */
[----:B----4-:R-:W-:Y:S01]  /*6830*/  IMAD.MOV.U32 R6, RZ, RZ, R0 ;  /* 0x000000ffff067224 */ /* 0x010fe200078e0000 */
[----:B------:R-:W-:Y:S01]  /*6840*/  ISETP.GE.AND P2, PT, R22, UR4, PT ;  /* 0x0000000416007c0c */ /* 0x000fe2000bf46270 */
[----:B-1----:R-:W-:Y:S01]  /*6850*/  IMAD.MOV.U32 R7, RZ, RZ, R3 ;  /* 0x000000ffff077224 */ /* 0x002fe200078e0003 */
[----:B------:R-:W-:Y:S01]  /*6860*/  CS2R R10, SRZ ;  /* 0x00000000000a7805 */ /* 0x000fe2000001ff00 */
[----:B------:R-:W-:Y:S01]  /*6870*/  IMAD.MOV.U32 R15, RZ, RZ, R5 ;  /* 0x000000ffff0f7224 */ /* 0x000fe200078e0005 */
[----:B------:R-:W-:Y:S02]  /*6880*/  CS2R R8, SRZ ;  /* 0x0000000000087805 */ /* 0x000fe4000001ff00 */
[----:B------:R-:W-:-:S07]  /*6890*/  CS2R R12, SRZ ;  /* 0x00000000000c7805 */ /* 0x000fce000001ff00 */
[----:B------:R-:W-:Y:S01]  /*68a0*/  @!P2 IMAD.WIDE R20, R22, 0x2, R6 ;  /* 0x000000021614a825 */ /* 0x000fe200078e0206 */
[----:B------:R-:W-:-:S04]  /*68b0*/  CS2R R6, SRZ ;  /* 0x0000000000067805 */ /* 0x000fc8000001ff00 */
[----:B------:R0:W5:Y:S01]  /*68c0*/  @!P2 LD.E.64 R10, desc[UR42][R20.64] ;  /* 0x0000002a140aa980 */ /* 0x000162000c101b00 */
[-C--:B--2---:R-:W-:Y:S02]  /*68d0*/  @!P3 IADD3 R24, P0, R0, R28.reuse, RZ ;  /* 0x0000001c0018b210 */ /* 0x084fe40007f1e0ff */
[----:B------:R-:W-:Y:S01]  /*68e0*/  @!P3 IADD3 R4, P1, R14, R28, RZ ;  /* 0x0000001c0e04b210 */ /* 0x000fe20007f3e0ff */
[----:B------:R-:W-:-:S03]  /*68f0*/  @!P2 IMAD.WIDE R14, R22, 0x2, R14 ;  /* 0x00000002160ea825 */ /* 0x000fc600078e020e */
[----:B---3--:R-:W-:Y:S01]  /*6900*/  @!P3 IADD3.X R5, R5, R27, RZ, P1, !PT ;  /* 0x0000001b0505b210 */ /* 0x008fe20000ffe4ff */
[----:B------:R-:W-:Y:S01]  /*6910*/  @!P3 IMAD.X R25, R3, 0x1, R27, P0 ;  /* 0x000000010319b824 */ /* 0x000fe200000e061b */
[----:B------:R0:W5:Y:S04]  /*6920*/  @!P2 LD.E.64 R8, desc[UR42][R14.64] ;  /* 0x0000002a0e08a980 */ /* 0x000168000c101b00 */
[----:B------:R0:W5:Y:S04]  /*6930*/  @!P3 LD.E.64 R12, desc[UR42][R24.64] ;  /* 0x0000002a180cb980 */ /* 0x000168000c101b00 */
[----:B------:R0:W5:Y:S02]  /*6940*/  @!P3 LD.E.64 R6, desc[UR42][R4.64] ;  /* 0x0000002a0406b980 */ /* 0x000164000c101b00 */
.L_x_13352:
[----:B------:R-:W-:Y:S05]  /*6950*/  BSYNC B1 ;  /* 0x0000000000017941 */ /* 0x000fea0003800000 */
.L_x_13351:
[----:B------:R-:W4:Y:S01]  /*6960*/  LDL R30, [R1+0x14] ;  /* 0x00001400011e7983 */ /* 0x000f220000100800 */
[----:B------:R-:W-:Y:S01]  /*6970*/  ULEA.HI UR4, UR37, UR37, URZ, 0x1 ;  /* 0x0000002525047291 */ /* 0x000fe2000f8f083f */
[--C-:B-----5:R-:W-:Y:S01]  /*6980*/  SHF.R.U64 R31, R10, 0x10, R11.reuse ;  /* 0x000000100a1f7819 */ /* 0x120fe2000000120b */
[----:B0-----:R-:W-:Y:S01]  /*6990*/  IMAD R20, R33, -0xc0, R26 ;  /* 0xffffff4021147824 */ /* 0x001fe200078e021a */
[----:B------:R-:W0:Y:S01]  /*69a0*/  S2R R21, SR_TID.X ;  /* 0x0000000000157919 */ /* 0x000e220000002100 */
[----:B------:R-:W-:Y:S01]  /*69b0*/  ULOP3.LUT UR4, UR4, 0xfffffffe, URZ, 0xc0, !UPT ;  /* 0xfffffffe04047892 */ /* 0x000fe2000f8ec03f */
[----:B---3--:R-:W-:Y:S01]  /*69c0*/  SHF.R.U32.HI R27, RZ, 0x10, R11 ;  /* 0x00000010ff1b7819 */ /* 0x008fe2000001160b */
[--C-:B------:R-:W-:Y:S01]  /*69d0*/  IMAD.MOV.U32 R4, RZ, RZ, R13.reuse ;  /* 0x000000ffff047224 */ /* 0x100fe200078e000d */
[--C-:B------:R-:W-:Y:S01]  /*69e0*/  SHF.R.U32.HI R25, RZ, 0x10, R13.reuse ;  /* 0x00000010ff197819 */ /* 0x100fe2000001160d */
[----:B------:R-:W-:Y:S01]  /*69f0*/  UIADD3 UR4, UR37, -UR4, URZ ;  /* 0x8000000425047290 */ /* 0x000fe2000fffe03f */
[----:B------:R-:W-:Y:S01]  /*6a00*/  IMAD.MOV.U32 R14, RZ, RZ, R10 ;  /* 0x000000ffff0e7224 */ /* 0x000fe200078e000a */
[----:B------:R-:W-:Y:S01]  /*6a10*/  SHF.R.U64 R26, R12, 0x10, R13 ;  /* 0x000000100c1a7819 */ /* 0x000fe2000000120d */
[----:B------:R-:W-:Y:S01]  /*6a20*/  BSSY B1, `(.L_x_13353) ;  /* 0x0000024000017945 */ /* 0x000fe20003800000 */
[----:B------:R-:W-:Y:S01]  /*6a30*/  MOV R15, R8 ;  /* 0x00000008000f7202 */ /* 0x000fe20000000f00 */
[----:B------:R-:W-:Y:S01]  /*6a40*/  IMAD.MOV.U32 R10, RZ, RZ, R7 ;  /* 0x000000ffff0a7224 */ /* 0x000fe200078e0007 */
[----:B------:R-:W-:Y:S01]  /*6a50*/  SHF.R.U64 R24, R8, 0x10, R9 ;  /* 0x0000001008187819 */ /* 0x000fe20000001209 */
[----:B------:R-:W-:Y:S01]  /*6a60*/  IMAD.U32 R5, RZ, RZ, UR4 ;  /* 0x00000004ff057e24 */ /* 0x000fe2000f8e00ff */
[----:B------:R-:W-:-:S02]  /*6a70*/  VIMNMX R20, R20, 0xc0, PT ;  /* 0x000000c014147848 */ /* 0x000fc40003fe0100 */
[----:B------:R-:W-:Y:S02]  /*6a80*/  PRMT R8, R4, 0x5410, R25 ;  /* 0x0000541004087816 */ /* 0x000fe40000000019 */
[----:B------:R-:W-:Y:S02]  /*6a90*/  SHF.L.U32 R5, R5, 0x1f, RZ ;  /* 0x0000001f05057819 */ /* 0x000fe400000006ff */
[----:B------:R-:W-:Y:S02]  /*6aa0*/  PRMT R14, R14, 0x5410, R31 ;  /* 0x000054100e0e7816 */ /* 0x000fe4000000001f */
[----:B------:R-:W2:Y:S01]  /*6ab0*/  SYNCS.PHASECHK.TRANS64.TRYWAIT P0, [R18+URZ+0x16800], R5 ;  /* 0x01680005120075a7 */ /* 0x000ea2000800017f */
[----:B------:R-:W-:Y:S02]  /*6ac0*/  ISETP.GE.AND P1, PT, R153, R20, PT ;  /* 0x000000149900720c */ /* 0x000fe40003f26270 */
[----:B------:R-:W-:Y:S01]  /*6ad0*/  PRMT R15, R15, 0x5410, R24 ;  /* 0x000054100f0f7816 */ /* 0x000fe20000000018 */
[----:B0-----:R-:W-:Y:S01]  /*6ae0*/  VIADD R34, R21, 0xffffff80 ;  /* 0xffffff8015227836 */ /* 0x001fe20000000000 */
[----:B------:R-:W-:-:S04]  /*6af0*/  SHF.R.U32.HI R21, RZ, 0x10, R9 ;  /* 0x00000010ff157819 */ /* 0x000fc80000011609 */
[----:B------:R-:W-:-:S04]  /*6b00*/  SHF.R.S32.HI R32, RZ, 0x1f, R34 ;  /* 0x0000001fff207819 */ /* 0x000fc80000011422 */
[----:B------:R-:W-:-:S04]  /*6b10*/  LEA.HI R32, R32, R34, RZ, 0x5 ;  /* 0x0000002220207211 */ /* 0x000fc800078f28ff */
[----:B------:R-:W-:Y:S01]  /*6b20*/  SHF.R.S32.HI R32, RZ, 0x5, R32 ;  /* 0x00000005ff207819 */ /* 0x000fe20000011420 */
[C---:B----4-:R-:W-:Y:S01]  /*6b30*/  IMAD.SHL.U32 R0, R30.reuse, 0x40, RZ ;  /* 0x000000401e007824 */ /* 0x050fe200078e00ff */
[----:B------:R-:W-:-:S04]  /*6b40*/  LOP3.LUT P2, RZ, R30, 0x4, RZ, 0xc0, !PT ;  /* 0x000000041eff7812 */ /* 0x000fc8000784c0ff */
[----:B-1----:R-:W-:-:S04]  /*6b50*/  LOP3.LUT R3, R0, 0x1c0, RZ, 0xc0, !PT ;  /* 0x000001c000037812 */ /* 0x002fc800078ec0ff */
[----:B------:R-:W-:Y:S02]  /*6b60*/  LOP3.LUT R0, R3, 0x18, R16, 0xf8, !PT ;  /* 0x0000001803007812 */ /* 0x000fe400078ef810 */
[----:B------:R-:W-:-:S04]  /*6b70*/  SHF.R.U32.HI R3, RZ, 0x3, R3 ;  /* 0x00000003ff037819 */ /* 0x000fc80000011603 */
[----:B------:R-:W-:Y:S01]  /*6b80*/  LOP3.LUT R28, R0, R3, RZ, 0x3c, !PT ;  /* 0x00000003001c7212 */ /* 0x000fe200078e3cff */
[----:B------:R-:W-:Y:S02]  /*6b90*/  IMAD.MOV.U32 R0, RZ, RZ, R11 ;  /* 0x000000ffff007224 */ /* 0x000fe400078e000b */
[----:B------:R-:W-:Y:S02]  /*6ba0*/  IMAD.MOV.U32 R3, RZ, RZ, R12 ;  /* 0x000000ffff037224 */ /* 0x000fe400078e000c */
[----:B------:R-:W-:Y:S01]  /*6bb0*/  IMAD R11, R32, 0x200, R28 ;  /* 0x00000200200b7824 */ /* 0x000fe200078e021c */
[----:B------:R-:W-:Y:S01]  /*6bc0*/  PRMT R13, R0, 0x5410, R27 ;  /* 0x00005410000d7816 */ /* 0x000fe2000000001b */
[----:B------:R-:W-:Y:S01]  /*6bd0*/  IMAD.MOV.U32 R12, RZ, RZ, R9 ;  /* 0x000000ffff0c7224 */ /* 0x000fe200078e0009 */
[----:B------:R-:W-:Y:S01]  /*6be0*/  PRMT R3, R3, 0x5410, R26 ;  /* 0x0000541003037816 */ /* 0x000fe2000000001a */
[----:B------:R-:W-:Y:S02]  /*6bf0*/  IMAD R11, R11, 0x2, R18 ;  /* 0x000000020b0b7824 */ /* 0x000fe400078e0212 */
[----:B------:R-:W-:Y:S01]  /*6c00*/  IMAD.MOV.U32 R9, RZ, RZ, R6 ;  /* 0x000000ffff097224 */ /* 0x000fe200078e0006 */
[--C-:B------:R-:W-:Y:S01]  /*6c10*/  SHF.R.U64 R6, R6, 0x10, R7.reuse ;  /* 0x0000001006067819 */ /* 0x100fe20000001207 */
[----:B------:R-:W-:Y:S01]  /*6c20*/  VIADD R0, R11, 0x8440 ;  /* 0x000084400b007836 */ /* 0x000fe20000000000 */
[----:B------:R-:W-:-:S02]  /*6c30*/  SHF.R.U32.HI R7, RZ, 0x10, R7 ;  /* 0x00000010ff077819 */ /* 0x000fc40000011607 */
[----:B------:R-:W-:Y:S01]  /*6c40*/  IADD3 R4, R11, 0x8400, RZ ;  /* 0x000084000b047810 */ /* 0x000fe20007ffe0ff */
[----:B--2---:R-:W-:Y:S06]  /*6c50*/  @!P0 BRA `(.L_x_13354) ;  /* 0x0000011400308947 */ /* 0x004fec0003800000 */
.L_x_13558:
[----:B------:R-:W-:Y:S05]  /*6c60*/  BSYNC B1 ;  /* 0x0000000000017941 */ /* 0x000fea0003800000 */
.L_x_13353:
[----:B------:R-:W-:Y:S01]  /*6c70*/  BSSY B1, `(.L_x_13355) ;  /* 0x0000059000017945 */ /* 0x000fe20003800000 */
[----:B------:R-:W-:Y:S01]  /*6c80*/  PRMT R12, R12, 0x5410, R21 ;  /* 0x000054100c0c7816 */ /* 0x000fe20000000015 */
[----:B------:R-:W-:Y:S01]  /*6c90*/  @P2 VIADD R0, R4, 0xffffffc0 ;  /* 0xffffffc004002836 */ /* 0x000fe20000000000 */
        /* <DEDUP_REMOVED lines=8> */
[----:B0-----:R-:W0:Y:S01]  /*6d20*/  LDS.128 R4, [R11+0x8400] ;  /* 0x008400000b047984 */ /* 0x001e220000000c00 */
[C---:B------:R-:W-:Y:S01]  /*6d30*/  IMAD.U32 R30, R15.reuse, 0x10000, RZ ;  /* 0x000100000f1e7824 */ /* 0x040fe200078e00ff */
[C---:B------:R-:W-:Y:S01]  /*6d40*/  LOP3.LUT R28, R14.reuse, 0xffff0000, RZ, 0xc0, !PT ;  /* 0xffff00000e1c7812 */ /* 0x040fe200078ec0ff */
[----:B------:R-:W-:Y:S01]  /*6d50*/  IMAD.U32 R27, R14, 0x10000, RZ ;  /* 0x000100000e1b7824 */ /* 0x000fe200078e00ff */
        /* <DEDUP_REMOVED lines=8> */
[----:B------:R-:W-:Y:S01]  /*6de0*/  FMUL.FTZ R33, R4, R27 ;  /* 0x0000001b04217220 */ /* 0x000fe20000410000 */
[C---:B------:R-:W-:Y:S01]  /*6df0*/  FMUL.FTZ R35, R5.reuse, R31 ;  /* 0x0000001f05237220 */ /* 0x040fe20000410000 */
[----:B------:R-:W-:Y:S01]  /*6e00*/  FMUL.FTZ R37, R5, R28 ;  /* 0x0000001c05257220 */ /* 0x000fe20000410000 */
[C---:B------:R-:W-:Y:S01]  /*6e10*/  FFMA.FTZ R32, R21.reuse, R27, -R32 ;  /* 0x0000001b15207223 */ /* 0x040fe20000010820 */
[----:B------:R-:W-:Y:S01]  /*6e20*/  LOP3.LUT R6, R6, 0xffff0000, RZ, 0xc0, !PT ;  /* 0xffff000006067812 */ /* 0x000fe200078ec0ff */
[----:B------:R-:W-:Y:S01]  /*6e30*/  FFMA.FTZ R33, R21, R30, R33 ;  /* 0x0000001e15217223 */ /* 0x000fe20000010021 */
        /* <DEDUP_REMOVED lines=20> */
.L_x_13358:
[----:B------:R-:W-:Y:S05]  /*6f80*/  BSYNC B2 ;  /* 0x0000000000027941 */ /* 0x000fea0003800000 */
.L_x_13357:
[----:B------:R-:W-:Y:S05]  /*6f90*/  @P1 BRA `(.L_x_13356) ;  /* 0x0000000000981947 */ /* 0x000fea0003800000 */
[----:B01----:R-:W0:Y:S01]  /*6fa0*/  LDS.128 R4, [R0] ;  /* 0x0000000000047984 */ /* 0x003e220000000c00 */
[----:B------:R-:W-:Y:S01]  /*6fb0*/  SHF.L.U32 R30, R9, 0x10, RZ ;  /* 0x00000010091e7819 */ /* 0x000fe200000006ff */
        /* <DEDUP_REMOVED lines=14> */
[----:B------:R-:W-:Y:S01]  /*70a0*/  FMUL.FTZ R37, R5, R28 ;  /* 0x0000001c05257220 */ /* 0x000fe20000410000 */
        /* <DEDUP_REMOVED lines=21> */
.L_x_13356:
[----:B------:R-:W-:Y:S05]  /*7200*/  BSYNC B1 ;  /* 0x0000000000017941 */ /* 0x000fea0003800000 */
.L_x_13355:
        /* <DEDUP_REMOVED lines=15> */
[----:B------:R-:W-:Y:S01]  /*7300*/  IMAD.U32 R14, R6, 0x10000, RZ ;  /* 0x00010000060e7824 */ /* 0x000fe200078e00ff */
[----:B------:R-:W-:Y:S01]  /*7310*/  SHF.L.U32 R21, R5, 0x10, RZ ;  /* 0x0000001005157819 */ /* 0x000fe200000006ff */
[----:B------:R-:W-:Y:S01]  /*7320*/  IMAD.U32 R15, R7, 0x10000, RZ ;  /* 0x00010000070f7824 */ /* 0x000fe200078e00ff */
[----:B------:R-:W-:Y:S01]  /*7330*/  LOP3.LUT R5, R5, 0xffff0000, RZ, 0xc0, !PT ;  /* 0xffff000005057812 */ /* 0x000fe200078ec0ff */
[-C--:B------:R-:W-:Y:S01]  /*7340*/  FMUL.FTZ R25, R28, R4.reuse ;  /* 0x000000041c197220 */ /* 0x080fe20000410000 */
[----:B------:R-:W-:Y:S01]  /*7350*/  FMUL.FTZ R27, R26, R4 ;  /* 0x000000041a1b7220 */ /* 0x000fe20000410000 */
[----:B------:R-:W-:-:S02]  /*7360*/  LOP3.LUT R6, R6, 0xffff0000, RZ, 0xc0, !PT ;  /* 0xffff000006067812 */ /* 0x000fc400078ec0ff */
[-C--:B------:R-:W-:Y:S01]  /*7370*/  FMUL.FTZ R24, R33, R5.reuse ;  /* 0x0000000521187220 */ /* 0x080fe20000410000 */
[-C--:B------:R-:W-:Y:S01]  /*7380*/  FFMA.FTZ R4, R26, R20.reuse, -R25 ;  /* 0x000000141a047223 */ /* 0x080fe20000010819 */
[----:B------:R-:W-:Y:S01]  /*7390*/  FFMA.FTZ R27, R28, R20, R27 ;  /* 0x000000141c1b7223 */ /* 0x000fe2000001001b */
[C---:B------:R-:W-:Y:S01]  /*73a0*/  FMUL.FTZ R20, R31.reuse, R5 ;  /* 0x000000051f147220 */ /* 0x040fe20000410000 */
[-C--:B------:R-:W-:Y:S01]  /*73b0*/  FFMA.FTZ R5, R31, R21.reuse, -R24 ;  /* 0x000000151f057223 */ /* 0x080fe20000010818 */
[----:B------:R-:W-:Y:S01]  /*73c0*/  LOP3.LUT R7, R7, 0xffff0000, RZ, 0xc0, !PT ;  /* 0xffff000007077812 */ /* 0x000fe200078ec0ff */
[C---:B------:R-:W-:Y:S01]  /*73d0*/  IMAD.U32 R28, R12.reuse, 0x10000, RZ ;  /* 0x000100000c1c7824 */ /* 0x040fe200078e00ff */
[----:B------:R-:W-:Y:S01]  /*73e0*/  LOP3.LUT R31, R12, 0xffff0000, RZ, 0xc0, !PT ;  /* 0xffff00000c1f7812 */ /* 0x000fe200078ec0ff */
[C---:B------:R-:W-:Y:S01]  /*73f0*/  IMAD.U32 R26, R13.reuse, 0x10000, RZ ;  /* 0x000100000d1a7824 */ /* 0x040fe200078e00ff */
[----:B------:R-:W-:Y:S01]  /*7400*/  LOP3.LUT R25, R13, 0xffff0000, RZ, 0xc0, !PT ;  /* 0xffff00000d197812 */ /* 0x000fe200078ec0ff */
[----:B------:R-:W-:Y:S01]  /*7410*/  FFMA.FTZ R20, R33, R21, R20 ;  /* 0x0000001521147223 */ /* 0x000fe20000010014 */
[-C--:B------:R-:W-:Y:S01]  /*7420*/  FMUL.FTZ R13, R28, R6.reuse ;  /* 0x000000061c0d7220 */ /* 0x080fe20000410000 */
[C---:B------:R-:W-:Y:S01]  /*7430*/  FMUL.FTZ R21, R26.reuse, R6 ;  /* 0x000000061a157220 */ /* 0x040fe20000410000 */
[-C--:B------:R-:W-:Y:S01]  /*7440*/  FMUL.FTZ R12, R31, R7.reuse ;  /* 0x000000071f0c7220 */ /* 0x080fe20000410000 */
[C---:B------:R-:W-:Y:S01]  /*7450*/  FMUL.FTZ R24, R25.reuse, R7 ;  /* 0x0000000719187220 */ /* 0x040fe20000410000 */
        /* <DEDUP_REMOVED lines=9> */
.L_x_13361:
[----:B------:R-:W-:Y:S05]  /*74f0*/  BSYNC B1 ;  /* 0x0000000000017941 */ /* 0x000fea0003800000 */
.L_x_13360:
[----:B------:R-:W-:Y:S05]  /*7500*/  @P1 BRA `(.L_x_13359) ;  /* 0x00000010009c1947 */ /* 0x000fea0003800000 */
[----:B01----:R-:W0:Y:S01]  /*7510*/  LDS.128 R4, [R0+0x3000] ;  /* 0x0030000000047984 */ /* 0x003e220000000c00 */
[C---:B------:R-:W-:Y:S01]  /*7520*/  IMAD.U32 R21, R9.reuse, 0x10000, RZ ;  /* 0x0001000009157824 */ /* 0x040fe200078e00ff */
[----:B------:R-:W-:Y:S01]  /*7530*/  LOP3.LUT R26, R9, 0xffff0000, RZ, 0xc0, !PT ;  /* 0xffff0000091a7812 */ /* 0x000fe200078ec0ff */
        /* <DEDUP_REMOVED lines=11> */
[-C--:B------:R-:W-:Y:S01]  /*75f0*/  FMUL.FTZ R14, R21, R4.reuse ;  /* 0x00000004150e7220 */ /* 0x080fe20000410000 */
[----:B------:R-:W-:Y:S01]  /*7600*/  FMUL.FTZ R20, R15, R4 ;  /* 0x000000040f147220 */ /* 0x000fe20000410000 */
[----:B------:R-:W-:Y:S01]  /*7610*/  FMUL.FTZ R13, R26, R5 ;  /* 0x000000051a0d7220 */ /* 0x000fe20000410000 */
[----:B------:R-:W-:Y:S01]  /*7620*/  LOP3.LUT R7, R7, 0xffff0000, RZ, 0xc0, !PT ;  /* 0xffff000007077812 */ /* 0x000fe200078ec0ff */
[----:B------:R-:W-:Y:S01]  /*7630*/  FFMA.FTZ R4, R15, R11, -R14 ;  /* 0x0000000b0f047223 */ /* 0x000fe2000001080e */
[C---:B------:R-:W-:Y:S01]  /*7640*/  FMUL.FTZ R15, R24.reuse, R5 ;  /* 0x00000005180f7220 */ /* 0x040fe20000410000 */
[----:B------:R-:W-:Y:S01]  /*7650*/  FFMA.FTZ R11, R21, R11, R20 ;  /* 0x0000000b150b7223 */ /* 0x000fe20000010014 */
[----:B------:R-:W-:Y:S01]  /*7660*/  FFMA.FTZ R5, R24, R12, -R13 ;  /* 0x0000000c18057223 */ /* 0x000fe2000001080d */
[C---:B------:R-:W-:Y:S01]  /*7670*/  SHF.L.U32 R13, R8.reuse, 0x10, RZ ;  /* 0x00000010080d7819 */ /* 0x040fe200000006ff */
[-C--:B------:R-:W-:Y:S01]  /*7680*/  FMUL.FTZ R14, R27, R7.reuse ;  /* 0x000000071b0e7220 */ /* 0x080fe20000410000 */
[----:B------:R-:W-:Y:S01]  /*7690*/  LOP3.LUT R21, R8, 0xffff0000, RZ, 0xc0, !PT ;  /* 0xffff000008157812 */ /* 0x000fe200078ec0ff */
[----:B------:R-:W-:Y:S01]  /*76a0*/  FMUL.FTZ R8, R25, R6 ;  /* 0x0000000619087220 */ /* 0x000fe20000410000 */
[----:B------:R-:W-:Y:S01]  /*76b0*/  FFMA.FTZ R12, R26, R12, R15 ;  /* 0x0000000c1a0c7223 */ /* 0x000fe2000001000f */
[----:B------:R-:W-:Y:S01]  /*76c0*/  FMUL.FTZ R10, R13, R6 ;  /* 0x000000060d0a7220 */ /* 0x000fe20000410000 */
[----:B------:R-:W-:Y:S01]  /*76d0*/  F2FP.BF16.F32.PACK_AB R4, R11, R4 ;  /* 0x000000040b04723e */ /* 0x000fe200000010ff */
[----:B------:R-:W-:Y:S01]  /*76e0*/  FMUL.FTZ R20, R21, R7 ;  /* 0x0000000715147220 */ /* 0x000fe20000410000 */
[-C--:B------:R-:W-:Y:S01]  /*76f0*/  FFMA.FTZ R6, R13, R3.reuse, -R8 ;  /* 0x000000030d067223 */ /* 0x080fe20000010808 */
[----:B------:R-:W-:Y:S01]  /*7700*/  FFMA.FTZ R3, R25, R3, R10 ;  /* 0x0000000319037223 */ /* 0x000fe2000001000a */
[-C--:B------:R-:W-:Y:S01]  /*7710*/  FFMA.FTZ R7, R21, R9.reuse, -R14 ;  /* 0x0000000915077223 */ /* 0x080fe2000001080e */
[----:B------:R-:W-:Y:S01]  /*7720*/  FFMA.FTZ R20, R27, R9, R20 ;  /* 0x000000091b147223 */ /* 0x000fe20000010014 */
[----:B------:R-:W-:-:S02]  /*7730*/  F2FP.BF16.F32.PACK_AB R5, R12, R5 ;  /* 0x000000050c05723e */ /* 0x000fc400000010ff */
[----:B------:R-:W-:Y:S02]  /*7740*/  F2FP.BF16.F32.PACK_AB R6, R3, R6 ;  /* 0x000000060306723e */ /* 0x000fe400000010ff */
[----:B------:R-:W-:-:S05]  /*7750*/  F2FP.BF16.F32.PACK_AB R7, R20, R7 ;  /* 0x000000071407723e */ /* 0x000fca00000010ff */
[----:B------:R3:W-:Y:S01]  /*7760*/  STS.128 [R0+0x3000], R4 ;  /* 0x0030000400007388 */ /* 0x0007e20000000c00 */
[----:B------:R-:W-:Y:S05]  /*7770*/  BRA `(.L_x_13359) ;  /* 0x0000001000007947 */ /* 0x000fea0003800000 */
.L_x_13349:
[----:B------:R-:W-:-:S03]  /*7780*/  UMOV UR4, 0xffffffff ;  /* 0xffffffff00047882 */ /* 0x000fc60000000000 */
[----:B------:R-:W-:Y:S05]  /*7790*/  BRA.DIV UR4, `(.L_x_13362) ;  /* 0x0000010a04747947 */ /* 0x000fea000b800000 */
[----:B------:R0:W1:Y:S04]  /*77a0*/  SHFL.IDX PT, R0, R26, RZ, 0x1c1f ;  /* 0x001c1fff1a007589 */ /* 0x00006800000e0000 */
[----:B------:R0:W4:Y:S04]  /*77b0*/  SHFL.IDX PT, R3, R25, RZ, 0x1c1f ;  /* 0x001c1fff19037589 */ /* 0x00012800000e0000 */
[----:B------:R0:W0:Y:S04]  /*77c0*/  SHFL.IDX PT, R20, R28, RZ, 0x1c1f ;  /* 0x001c1fff1c147589 */ /* 0x00002800000e0000 */
[----:B---3--:R3:W0:Y:S02]  /*77d0*/  SHFL.IDX PT, R14, R27, RZ, 0x1c1f ;  /* 0x001c1fff1b0e7589 */ /* 0x00862400000e0000 */
.L_x_13564:
[----:B------:R-:W-:Y:S01]  /*77e0*/  ULDC UR4, c[0x0][0x448] ;  /* 0x0001120000047ab9 */ /* 0x000fe20000000800 */
[----:B------:R-:W-:Y:S01]  /*77f0*/  BSSY B1, `(.L_x_13363) ;  /* 0x0000014000017945 */ /* 0x000fe20003800000 */
[----:B------:R-:W-:Y:S01]  /*7800*/  IMAD R24, R24, UR4, RZ ;  /* 0x0000000418187c24 */ /* 0x000fe2000f8e02ff */
        /* <DEDUP_REMOVED lines=10> */
[-C--:B----4-:R-:W-:Y:S02]  /*78b0*/  IADD3 R12, P0, R3, R15.reuse, RZ ;  /* 0x0000000f030c7210 */ /* 0x090fe40007f1e0ff */
[----:B0-----:R-:W-:-:S03]  /*78c0*/  IADD3 R14, P1, R14, R15, RZ ;  /* 0x0000000f0e0e7210 */ /* 0x001fc60007f3e0ff */
[--C-:B-12---:R-:W-:Y:S02]  /*78d0*/  IMAD.X R13, R0, 0x1, R5.reuse, P0 ;  /* 0x00000001000d7824 */ /* 0x106fe400000e0605 */
[----:B------:R-:W-:Y:S01]  /*78e0*/  IMAD.X R15, R20, 0x1, R5, P1 ;  /* 0x00000001140f7824 */ /* 0x000fe200008e0605 */
[----:B------:R-:W-:Y:S01]  /*78f0*/  CS2R R4, SRZ ;  /* 0x0000000000047805 */ /* 0x000fe2000001ff00 */
[----:B------:R-:W-:Y:S06]  /*7900*/  @P2 BRA `(.L_x_13364) ;  /* 0x0000000000082947 */ /* 0x000fec0003800000 */
[----:B------:R0:W5:Y:S04]  /*7910*/  LD.E.128 R4, desc[UR42][R12.64] ;  /* 0x0000002a0c047980 */ /* 0x000168000c101d00 */
[----:B------:R0:W5:Y:S02]  /*7920*/  LD.E.128 R8, desc[UR42][R14.64] ;  /* 0x0000002a0e087980 */ /* 0x000164000c101d00 */
.L_x_13364:
[----:B------:R-:W-:Y:S05]  /*7930*/  BSYNC B1 ;  /* 0x0000000000017941 */ /* 0x000fea0003800000 */
.L_x_13363:
[----:B------:R-:W-:Y:S01]  /*7940*/  ULEA.HI UR4, UR37, UR37, URZ, 0x1 ;  /* 0x0000002525047291 */ /* 0x000fe2000f8f083f */
[----:B0-----:R-:W0:Y:S01]  /*7950*/  LDC R25, c[0x0][0x3f4] ;  /* 0x0000fd00ff197b82 */ /* 0x001e220000000800 */
[----:B-1----:R-:W-:Y:S01]  /*7960*/  IMAD R0, R33, -0xc0, R24 ;  /* 0xffffff4021007824 */ /* 0x002fe200078e0218 */
[----:B-----5:R-:W-:Y:S01]  /*7970*/  SHF.R.U64 R31, R8, 0x10, R9 ;  /* 0x00000010081f7819 */ /* 0x020fe20000001209 */
[----:B------:R-:W-:Y:S01]  /*7980*/  ULOP3.LUT UR4, UR4, 0xfffffffe, URZ, 0xc0, !UPT ;  /* 0xfffffffe04047892 */ /* 0x000fe2000f8ec03f */
[----:B------:R-:W-:Y:S01]  /*7990*/  IMAD.MOV.U32 R12, RZ, RZ, R8 ;  /* 0x000000ffff0c7224 */ /* 0x000fe200078e0008 */
[--C-:B------:R-:W-:Y:S01]  /*79a0*/  SHF.R.U64 R26, R4, 0x10, R5.reuse ;  /* 0x00000010041a7819 */ /* 0x100fe20000001205 */
[----:B------:R-:W-:Y:S01]  /*79b0*/  IMAD.MOV.U32 R21, RZ, RZ, R4 ;  /* 0x000000ffff157224 */ /* 0x000fe200078e0004 */
[----:B------:R-:W-:Y:S01]  /*79c0*/  UIADD3 UR4, UR37, -UR4, URZ ;  /* 0x8000000425047290 */ /* 0x000fe2000fffe03f */
[----:B----4-:R-:W-:Y:S01]  /*79d0*/  MOV R3, R6 ;  /* 0x0000000600037202 */ /* 0x010fe20000000f00 */
[----:B--2---:R-:W-:Y:S01]  /*79e0*/  IMAD.MOV.U32 R13, RZ, RZ, R5 ;  /* 0x000000ffff0d7224 */ /* 0x004fe200078e0005 */
[----:B------:R-:W-:Y:S01]  /*79f0*/  VIMNMX R8, R0, 0xc0, PT ;  /* 0x000000c000087848 */ /* 0x000fe20003fe0100 */
[----:B------:R-:W-:Y:S01]  /*7a00*/  IMAD.MOV.U32 R15, RZ, RZ, R7 ;  /* 0x000000ffff0f7224 */ /* 0x000fe200078e0007 */
[----:B------:R-:W-:Y:S01]  /*7a10*/  SHF.R.U32.HI R24, RZ, 0x10, R5 ;  /* 0x00000010ff187819 */ /* 0x000fe20000011605 */
[----:B---3--:R-:W-:Y:S01]  /*7a20*/  IMAD.U32 R27, RZ, RZ, UR4 ;  /* 0x00000004ff1b7e24 */ /* 0x008fe2000f8e00ff */
[----:B------:R-:W-:Y:S01]  /*7a30*/  SHF.R.U64 R6, R6, 0x10, R7 ;  /* 0x0000001006067819 */ /* 0x000fe20000001207 */
[----:B------:R-:W-:Y:S01]  /*7a40*/  IMAD.MOV.U32 R14, RZ, RZ, R9 ;  /* 0x000000ffff0e7224 */ /* 0x000fe200078e0009 */
[----:B------:R-:W-:Y:S01]  /*7a50*/  SHF.R.U32.HI R4, RZ, 0x10, R7 ;  /* 0x00000010ff047819 */ /* 0x000fe20000011607 */
[----:B------:R-:W-:Y:S01]  /*7a60*/  IMAD.MOV.U32 R20, RZ, RZ, R10 ;  /* 0x000000ffff147224 */ /* 0x000fe200078e000a */
[----:B------:R-:W-:Y:S01]  /*7a70*/  SHF.L.U32 R27, R27, 0x1f, RZ ;  /* 0x0000001f1b1b7819 */ /* 0x000fe200000006ff */
[----:B------:R-:W-:Y:S01]  /*7a80*/  IMAD.MOV.U32 R0, RZ, RZ, R11 ;  /* 0x000000ffff007224 */ /* 0x000fe200078e000b */
[----:B------:R-:W-:Y:S01]  /*7a90*/  SHF.R.U32.HI R9, RZ, 0x10, R9 ;  /* 0x00000010ff097819 */ /* 0x000fe20000011609 */
[----:B------:R-:W-:Y:S01]  /*7aa0*/  VIADD R28, R153, 0x60 ;  /* 0x00000060991c7836 */ /* 0x000fe20000000000 */
[----:B------:R-:W1:Y:S01]  /*7ab0*/  SYNCS.PHASECHK.TRANS64.TRYWAIT P1, [R18+URZ+0x16800], R27 ;  /* 0x0168001b120075a7 */ /* 0x000e62000802017f */
[----:B------:R-:W-:Y:S01]  /*7ac0*/  SHF.R.U64 R7, R10, 0x10, R11 ;  /* 0x000000100a077819 */ /* 0x000fe2000000120b */
[----:B------:R-:W-:Y:S01]  /*7ad0*/  BSSY B1, `(.L_x_13365) ;  /* 0x000000e000017945 */ /* 0x000fe20003800000 */
[----:B0-----:R-:W-:-:S02]  /*7ae0*/  ISETP.GE.AND P0, PT, R16, R25, PT ;  /* 0x000000191000720c */ /* 0x001fc40003f06270 */
[----:B------:R-:W-:Y:S02]  /*7af0*/  SHF.R.U32.HI R5, RZ, 0x10, R11 ;  /* 0x00000010ff057819 */ /* 0x000fe4000001160b */
[-C--:B------:R-:W-:Y:S02]  /*7b00*/  ISETP.GE.OR P2, PT, R153, R8.reuse, P0 ;  /* 0x000000089900720c */ /* 0x080fe40000746670 */
[----:B------:R-:W-:Y:S02]  /*7b10*/  PRMT R21, R21, 0x5410, R26 ;  /* 0x0000541015157816 */ /* 0x000fe4000000001a */
[----:B------:R-:W-:Y:S02]  /*7b20*/  ISETP.GE.OR P0, PT, R28, R8, P0 ;  /* 0x000000081c00720c */ /* 0x000fe40000706670 */
[----:B------:R-:W-:Y:S02]  /*7b30*/  PRMT R13, R13, 0x5410, R24 ;  /* 0x000054100d0d7816 */ /* 0x000fe40000000018 */
[----:B------:R-:W-:-:S02]  /*7b40*/  PRMT R3, R3, 0x5410, R6 ;  /* 0x0000541003037816 */ /* 0x000fc40000000006 */
[----:B------:R-:W-:Y:S02]  /*7b50*/  PRMT R15, R15, 0x5410, R4 ;  /* 0x000054100f0f7816 */ /* 0x000fe40000000004 */
[----:B------:R-:W-:Y:S02]  /*7b60*/  PRMT R12, R12, 0x5410, R31 ;  /* 0x000054100c0c7816 */ /* 0x000fe4000000001f */
[----:B------:R-:W-:Y:S02]  /*7b70*/  PRMT R14, R14, 0x5410, R9 ;  /* 0x000054100e0e7816 */ /* 0x000fe40000000009 */
[----:B------:R-:W-:Y:S02]  /*7b80*/  PRMT R20, R20, 0x5410, R7 ;  /* 0x0000541014147816 */ /* 0x000fe40000000007 */
[----:B------:R-:W-:Y:S01]  /*7b90*/  PRMT R0, R0, 0x5410, R5 ;  /* 0x0000541000007816 */ /* 0x000fe20000000005 */
[----:B-1----:R-:W-:Y:S06]  /*7ba0*/  @!P1 BRA `(.L_x_13366) ;  /* 0x0000010400e09947 */ /* 0x002fec0003800000 */
.L_x_13565:
[----:B------:R-:W-:Y:S05]  /*7bb0*/  BSYNC B1 ;  /* 0x0000000000017941 */ /* 0x000fea0003800000 */
.L_x_13365:
[----:B------:R-:W-:Y:S04]  /*7bc0*/  BSSY B1, `(.L_x_13367) ;  /* 0x0000060000017945 */ /* 0x000fe80003800000 */
[----:B------:R-:W-:Y:S05]  /*7bd0*/  @P2 BRA `(.L_x_13368) ;  /* 0x0000000400782947 */ /* 0x000fea0003800000 */
[----:B------:R-:W2:Y:S01]  /*7be0*/  LDL R4, [R1+0x14] ;  /* 0x0000140001047983 */ /* 0x000ea20000100800 */
[C---:B------:R-:W-:Y:S01]  /*7bf0*/  IMAD.U32 R37, R12.reuse, 0x10000, RZ ;  /* 0x000100000c257824 */ /* 0x040fe200078e00ff */
[----:B------:R-:W-:Y:S01]  /*7c00*/  SHF.L.U32 R35, R21, 0x10, RZ ;  /* 0x0000001015237819 */ /* 0x000fe200000006ff */
[----:B------:R-:W1:Y:S01]  /*7c10*/  S2R R5, SR_TID.X ;  /* 0x0000000000057919 */ /* 0x000e620000002100 */
[----:B------:R-:W-:Y:S01]  /*7c20*/  LOP3.LUT R39, R12, 0xffff0000, RZ, 0xc0, !PT ;  /* 0xffff00000c277812 */ /* 0x000fe200078ec0ff */
[----:B-1----:R-:W-:-:S05]  /*7c30*/  VIADD R5, R5, 0xffffff80 ;  /* 0xffffff8005057836 */ /* 0x002fca0000000000 */
[----:B------:R-:W-:-:S04]  /*7c40*/  SHF.R.S32.HI R8, RZ, 0x1f, R5 ;  /* 0x0000001fff087819 */ /* 0x000fc80000011405 */
[----:B------:R-:W-:Y:S01]  /*7c50*/  LEA.HI R8, R8, R5, RZ, 0x5 ;  /* 0x0000000508087211 */ /* 0x000fe200078f28ff */
[----:B------:R-:W-:-:S03]  /*7c60*/  IMAD.IADD R5, R16, 0x1, R25 ;  /* 0x0000000110057824 */ /* 0x000fc600078e0219 */
[----:B------:R-:W-:Y:S02]  /*7c70*/  SHF.R.S32.HI R8, RZ, 0x5, R8 ;  /* 0x00000005ff087819 */ /* 0x000fe40000011408 */
[----:B--2---:R-:W-:-:S04]  /*7c80*/  SHF.L.U32 R4, R4, 0x6, RZ ;  /* 0x0000000604047819 */ /* 0x004fc800000006ff */
[----:B------:R-:W-:-:S04]  /*7c90*/  LOP3.LUT R6, R4, 0x1c0, RZ, 0xc0, !PT ;  /* 0x000001c004067812 */ /* 0x000fc800078ec0ff */
[C---:B------:R-:W-:Y:S02]  /*7ca0*/  LOP3.LUT R4, R6.reuse, 0x38, R16, 0xf8, !PT ;  /* 0x0000003806047812 */ /* 0x040fe400078ef810 */
[----:B------:R-:W-:Y:S02]  /*7cb0*/  SHF.R.U32.HI R7, RZ, 0x3, R6 ;  /* 0x00000003ff077819 */ /* 0x000fe40000011606 */
[----:B------:R-:W-:Y:S02]  /*7cc0*/  LOP3.LUT R6, R6, 0x38, R5, 0xf8, !PT ;  /* 0x0000003806067812 */ /* 0x000fe400078ef805 */
[-C--:B------:R-:W-:Y:S02]  /*7cd0*/  LOP3.LUT R4, R4, R7.reuse, RZ, 0x3c, !PT ;  /* 0x0000000704047212 */ /* 0x080fe400078e3cff */
[----:B------:R-:W-:-:S03]  /*7ce0*/  LOP3.LUT R6, R6, R7, RZ, 0x3c, !PT ;  /* 0x0000000706067212 */ /* 0x000fc600078e3cff */
[C---:B------:R-:W-:Y:S02]  /*7cf0*/  IMAD R5, R8.reuse, 0x200, R4 ;  /* 0x0000020008057824 */ /* 0x040fe400078e0204 */
[----:B------:R-:W-:Y:S02]  /*7d00*/  IMAD R9, R8, 0x200, R6 ;  /* 0x0000020008097824 */ /* 0x000fe400078e0206 */
[--C-:B------:R-:W-:Y:S02]  /*7d10*/  IMAD R40, R5, 0x2, R18.reuse ;  /* 0x0000000205287824 */ /* 0x100fe400078e0212 */
[----:B------:R-:W-:-:S03]  /*7d20*/  IMAD R42, R9, 0x2, R18 ;  /* 0x00000002092a7824 */ /* 0x000fc600078e0212 */
[----:B------:R-:W1:Y:S04]  /*7d30*/  LDS.128 R4, [R40+0x8400] ;  /* 0x0084000028047984 */ /* 0x000e680000000c00 */
[----:B------:R-:W2:Y:S01]  /*7d40*/  LDS.128 R8, [R42+0x8400] ;  /* 0x008400002a087984 */ /* 0x000ea20000000c00 */
[----:B-1----:R-:W-:Y:S01]  /*7d50*/  SHF.L.U32 R24, R4, 0x10, RZ ;  /* 0x0000001004187819 */ /* 0x002fe200000006ff */
[----:B0-----:R-:W-:Y:S01]  /*7d60*/  IMAD.U32 R27, R6, 0x10000, RZ ;  /* 0x00010000061b7824 */ /* 0x001fe200078e00ff */
[----:B------:R-:W-:Y:S01]  /*7d70*/  LOP3.LUT R4, R4, 0xffff0000, RZ, 0xc0, !PT ;  /* 0xffff000004047812 */ /* 0x000fe200078ec0ff */
[----:B------:R-:W-:Y:S01]  /*7d80*/  IMAD.U32 R26, R5, 0x10000, RZ ;  /* 0x00010000051a7824 */ /* 0x000fe200078e00ff */
[----:B------:R-:W-:Y:S01]  /*7d90*/  LOP3.LUT R6, R6, 0xffff0000, RZ, 0xc0, !PT ;  /* 0xffff000006067812 */ /* 0x000fe200078ec0ff */
[C---:B--2---:R-:W-:Y:S01]  /*7da0*/  IMAD.U32 R30, R8.reuse, 0x10000, RZ ;  /* 0x00010000081e7824 */ /* 0x044fe200078e00ff */
        /* <DEDUP_REMOVED lines=10> */
[----:B------:R-:W-:Y:S01]  /*7e50*/  IMAD.U32 R24, R3, 0x10000, RZ ;  /* 0x0001000003187824 */ /* 0x000fe200078e00ff */
[----:B------:R-:W-:Y:S01]  /*7e60*/  LOP3.LUT R37, R20, 0xffff0000, RZ, 0xc0, !PT ;  /* 0xffff000014257812 */ /* 0x000fe200078ec0ff */
[----:B------:R-:W-:Y:S02]  /*7e70*/  IMAD.U32 R31, R9, 0x10000, RZ ;  /* 0x00010000091f7824 */ /* 0x000fe400078e00ff */
[-C--:B------:R-:W-:Y:S01]  /*7e80*/  FMUL.FTZ R47, R8, R35.reuse ;  /* 0x00000023082f7220 */ /* 0x080fe20000410000 */
[----:B------:R-:W-:Y:S01]  /*7e90*/  FFMA.FTZ R34, R4, R35, -R45 ;  /* 0x0000002304227223 */ /* 0x000fe2000001082d */
[C---:B------:R-:W-:Y:S01]  /*7ea0*/  FMUL.FTZ R8, R32.reuse, R30 ;  /* 0x0000001e20087220 */ /* 0x040fe20000410000 */
[-C--:B------:R-:W-:Y:S01]  /*7eb0*/  FMUL.FTZ R45, R32, R24.reuse ;  /* 0x00000018202d7220 */ /* 0x080fe20000410000 */
[----:B------:R-:W-:Y:S01]  /*7ec0*/  LOP3.LUT R35, R3, 0xffff0000, RZ, 0xc0, !PT ;  /* 0xffff000003237812 */ /* 0x000fe200078ec0ff */
[----:B------:R-:W-:Y:S01]  /*7ed0*/  FFMA.FTZ R32, R4, R39, R47 ;  /* 0x0000002704207223 */ /* 0x000fe2000001002f */
[C---:B------:R-:W-:Y:S01]  /*7ee0*/  FFMA.FTZ R36, R27.reuse, R24, -R8 ;  /* 0x000000181b247223 */ /* 0x040fe20000010808 */
[----:B------:R-:W-:Y:S01]  /*7ef0*/  FFMA.FTZ R45, R27, R30, R45 ;  /* 0x0000001e1b2d7223 */ /* 0x000fe2000001002d */
[C---:B------:R-:W-:Y:S01]  /*7f00*/  FMUL.FTZ R27, R10.reuse, R37 ;  /* 0x000000250a1b7220 */ /* 0x040fe20000410000 */
[----:B------:R-:W-:Y:S01]  /*7f10*/  FMUL.FTZ R39, R10, R35 ;  /* 0x000000230a277220 */ /* 0x000fe20000410000 */
[----:B------:R-:W-:Y:S01]  /*7f20*/  IMAD.U32 R24, R14, 0x10000, RZ ;  /* 0x000100000e187824 */ /* 0x000fe200078e00ff */
[----:B------:R-:W-:Y:S01]  /*7f30*/  SHF.L.U32 R10, R0, 0x10, RZ ;  /* 0x00000010000a7819 */ /* 0x000fe200000006ff */
[----:B------:R-:W-:-:S02]  /*7f40*/  IMAD.U32 R33, R11, 0x10000, RZ ;  /* 0x000100000b217824 */ /* 0x000fc400078e00ff */
[C---:B------:R-:W-:Y:S01]  /*7f50*/  FFMA.FTZ R35, R6.reuse, R35, -R27 ;  /* 0x0000002306237223 */ /* 0x040fe2000001081b */
[----:B------:R-:W-:Y:S02]  /*7f60*/  IMAD.U32 R4, R13, 0x10000, RZ ;  /* 0x000100000d047824 */ /* 0x000fe400078e00ff */
[----:B------:R-:W-:Y:S01]  /*7f70*/  FMUL.FTZ R27, R31, R24 ;  /* 0x000000181f1b7220 */ /* 0x000fe20000410000 */
[----:B------:R-:W-:Y:S01]  /*7f80*/  FFMA.FTZ R30, R6, R37, R39 ;  /* 0x00000025061e7223 */ /* 0x000fe20000010027 */
[----:B------:R-:W-:Y:S02]  /*7f90*/  IMAD.U32 R28, R7, 0x10000, RZ ;  /* 0x00010000071c7824 */ /* 0x000fe400078e00ff */
[----:B------:R-:W-:Y:S01]  /*7fa0*/  FMUL.FTZ R31, R31, R4 ;  /* 0x000000041f1f7220 */ /* 0x000fe20000410000 */
[----:B------:R-:W-:Y:S02]  /*7fb0*/  IMAD.U32 R8, R15, 0x10000, RZ ;  /* 0x000100000f087824 */ /* 0x000fe400078e00ff */
[----:B------:R-:W-:Y:S01]  /*7fc0*/  FMUL.FTZ R37, R33, R10 ;  /* 0x0000000a21257220 */ /* 0x000fe20000410000 */
[----:B------:R-:W-:Y:S01]  /*7fd0*/  LOP3.LUT R9, R9, 0xffff0000, RZ, 0xc0, !PT ;  /* 0xffff000009097812 */ /* 0x000fe200078ec0ff */
[----:B------:R-:W-:Y:S01]  /*7fe0*/  FFMA.FTZ R31, R26, R24, R31 ;  /* 0x000000181a1f7223 */ /* 0x000fe2000001001f */
[-C--:B------:R-:W-:Y:S01]  /*7ff0*/  FMUL.FTZ R33, R33, R8.reuse ;  /* 0x0000000821217220 */ /* 0x080fe20000410000 */
[----:B------:R-:W-:Y:S01]  /*8000*/  FFMA.FTZ R37, R28, R8, -R37 ;  /* 0x000000081c257223 */ /* 0x000fe20000010825 */
[----:B------:R-:W-:Y:S01]  /*8010*/  LOP3.LUT R11, R11, 0xffff0000, RZ, 0xc0, !PT ;  /* 0xffff00000b0b7812 */ /* 0x000fe200078ec0ff */
[----:B------:R-:W-:Y:S01]  /*8020*/  FFMA.FTZ R27, R26, R4, -R27 ;  /* 0x000000041a1b7223 */ /* 0x000fe2000001081b */
[----:B------:R-:W-:Y:S01]  /*8030*/  LOP3.LUT R8, R14, 0xffff0000, RZ, 0xc0, !PT ;  /* 0xffff00000e087812 */ /* 0x000fe200078ec0ff */
[----:B------:R-:W-:Y:S01]  /*8040*/  FFMA.FTZ R33, R28, R10, R33 ;  /* 0x0000000a1c217223 */ /* 0x000fe20000010021 */
[----:B------:R-:W-:-:S02]  /*8050*/  LOP3.LUT R24, R0, 0xffff0000, RZ, 0xc0, !PT ;  /* 0xffff000000187812 */ /* 0x000fc400078ec0ff */
[----:B------:R-:W-:Y:S01]  /*8060*/  LOP3.LUT R4, R13, 0xffff0000, RZ, 0xc0, !PT ;  /* 0xffff00000d047812 */ /* 0x000fe200078ec0ff */
[----:B------:R-:W-:Y:S01]  /*8070*/  FMUL.FTZ R10, R9, R8 ;  /* 0x00000008090a7220 */ /* 0x000fe20000410000 */
[----:B------:R-:W-:Y:S01]  /*8080*/  LOP3.LUT R6, R15, 0xffff0000, RZ, 0xc0, !PT ;  /* 0xffff00000f067812 */ /* 0x000fe200078ec0ff */
[----:B------:R-:W-:Y:S01]  /*8090*/  FMUL.FTZ R38, R11, R24 ;  /* 0x000000180b267220 */ /* 0x000fe20000410000 */
[----:B------:R-:W-:Y:S01]  /*80a0*/  LOP3.LUT R5, R5, 0xffff0000, RZ, 0xc0, !PT ;  /* 0xffff000005057812 */ /* 0x000fe200078ec0ff */
[----:B------:R-:W-:Y:S01]  /*80b0*/  FMUL.FTZ R9, R9, R4 ;  /* 0x0000000409097220 */ /* 0x000fe20000410000 */
[----:B------:R-:W-:Y:S01]  /*80c0*/  LOP3.LUT R7, R7, 0xffff0000, RZ, 0xc0, !PT ;  /* 0xffff000007077812 */ /* 0x000fe200078ec0ff */
[----:B------:R-:W-:Y:S02]  /*80d0*/  FMUL.FTZ R11, R11, R6 ;  /* 0x000000060b0b7220 */ /* 0x000fe40000410000 */
        /* <DEDUP_REMOVED lines=14> */
.L_x_13368:
[----:B------:R-:W-:Y:S05]  /*81c0*/  BSYNC B1 ;  /* 0x0000000000017941 */ /* 0x000fea0003800000 */
.L_x_13367:
[----:B------:R-:W-:Y:S05]  /*81d0*/  @P0 BRA `(.L_x_13359) ;  /* 0x0000000400680947 */ /* 0x000fea0003800000 */
[----:B-1----:R-:W2:Y:S01]  /*81e0*/  LDL R5, [R1+0x24] ;  /* 0x0000240001057983 */ /* 0x002ea20000100800 */
[C---:B------:R-:W-:Y:S02]  /*81f0*/  VIADD R6, R153.reuse, 0x60 ;  /* 0x0000006099067836 */ /* 0x040fe40000000000 */
[----:B------:R-:W-:Y:S01]  /*8200*/  VIADD R7, R153, 0x60 ;  /* 0x0000006099077836 */ /* 0x000fe20000000000 */
[----:B------:R-:W3:Y:S01]  /*8210*/  LDL R42, [R1+0x58] ;  /* 0x00005800012a7983 */ /* 0x000ee20000100800 */
[----:B------:R-:W-:Y:S02]  /*8220*/  IMAD.SHL.U32 R6, R6, 0x40, RZ ;  /* 0x0000004006067824 */ /* 0x000fe400078e00ff */
[----:B------:R-:W-:Y:S02]  /*8230*/  IMAD.SHL.U32 R7, R7, 0x40, RZ ;  /* 0x0000004007077824 */ /* 0x000fe400078e00ff */
[----:B------:R-:W-:Y:S01]  /*8240*/  IMAD.IADD R4, R16, 0x1, R25 ;  /* 0x0000000110047824 */ /* 0x000fe200078e0219 */
[----:B------:R-:W-:-:S02]  /*8250*/  LOP3.LUT R6, R6, 0x1c0, RZ, 0xc0, !PT ;  /* 0x000001c006067812 */ /* 0x000fc400078ec0ff */
[----:B------:R-:W-:Y:S02]  /*8260*/  LOP3.LUT R7, R7, 0x1c0, RZ, 0xc0, !PT ;  /* 0x000001c007077812 */ /* 0x000fe400078ec0ff */
[----:B------:R-:W-:Y:S02]  /*8270*/  SHF.R.U32.HI R6, RZ, 0x3, R6 ;  /* 0x00000003ff067819 */ /* 0x000fe40000011606 */
[----:B------:R-:W-:-:S04]  /*8280*/  LOP3.LUT R4, R7, 0x38, R4, 0xf8, !PT ;  /* 0x0000003807047812 */ /* 0x000fc800078ef804 */
[----:B------:R-:W-:Y:S01]  /*8290*/  LOP3.LUT R4, R4, R6, RZ, 0x3c, !PT ;  /* 0x0000000604047212 */ /* 0x000fe200078e3cff */
[C---:B------:R-:W-:Y:S02]  /*82a0*/  IMAD.U32 R37, R12.reuse, 0x10000, RZ ;  /* 0x000100000c257824 */ /* 0x040fe400078e00ff */
[C---:B------:R-:W-:Y:S01]  /*82b0*/  IMAD.U32 R35, R21.reuse, 0x10000, RZ ;  /* 0x0001000015237824 */ /* 0x040fe200078e00ff */
[----:B------:R-:W-:Y:S02]  /*82c0*/  LOP3.LUT R38, R12, 0xffff0000, RZ, 0xc0, !PT ;  /* 0xffff00000c267812 */ /* 0x000fe400078ec0ff */
[----:B------:R-:W-:Y:S02]  /*82d0*/  LOP3.LUT R12, R21, 0xffff0000, RZ, 0xc0, !PT ;  /* 0xffff0000150c7812 */ /* 0x000fe400078ec0ff */
[C---:B------:R-:W-:Y:S02]  /*82e0*/  SHF.L.U32 R41, R20.reuse, 0x10, RZ ;  /* 0x0000001014297819 */ /* 0x040fe400000006ff */
[----:B------:R-:W-:Y:S01]  /*82f0*/  LOP3.LUT R20, R20, 0xffff0000, RZ, 0xc0, !PT ;  /* 0xffff000014147812 */ /* 0x000fe200078ec0ff */
[C---:B------:R-:W-:Y:S01]  /*8300*/  IMAD.U32 R36, R13.reuse, 0x10000, RZ ;  /* 0x000100000d247824 */ /* 0x040fe200078e00ff */
[----:B------:R-:W-:Y:S01]  /*8310*/  LOP3.LUT R13, R13, 0xffff0000, RZ, 0xc0, !PT ;  /* 0xffff00000d0d7812 */ /* 0x000fe200078ec0ff */
[----:B------:R-:W-:Y:S01]  /*8320*/  IMAD.U32 R40, R14, 0x10000, RZ ;  /* 0x000100000e287824 */ /* 0x000fe200078e00ff */
[----:B--2---:R-:W-:-:S02]  /*8330*/  IADD3 R9, R5, R4, RZ ;  /* 0x0000000405097210 */ /* 0x004fc40007ffe0ff */
[----:B---3--:R-:W1:Y:S03]  /*8340*/  LDS.128 R4, [R42+0x8400] ;  /* 0x008400002a047984 */ /* 0x008e660000000c00 */
[----:B------:R-:W-:-:S05]  /*8350*/  IMAD R24, R9, 0x2, R18 ;  /* 0x0000000209187824 */ /* 0x000fca00078e0212 */
[----:B------:R-:W2:Y:S01]  /*8360*/  LDS.128 R8, [R24+0x8400] ;  /* 0x0084000018087984 */ /* 0x000ea20000000c00 */
[----:B-1----:R-:W-:Y:S02]  /*8370*/  IMAD.U32 R25, R4, 0x10000, RZ ;  /* 0x0001000004197824 */ /* 0x002fe400078e00ff */
[C---:B--2---:R-:W-:Y:S01]  /*8380*/  IMAD.U32 R30, R8.reuse, 0x10000, RZ ;  /* 0x00010000081e7824 */ /* 0x044fe200078e00ff */
[----:B------:R-:W-:-:S03]  /*8390*/  LOP3.LUT R8, R8, 0xffff0000, RZ, 0xc0, !PT ;  /* 0xffff000008087812 */ /* 0x000fc600078ec0ff */
[-C--:B------:R-:W-:Y:S01]  /*83a0*/  FMUL.FTZ R34, R37, R30.reuse ;  /* 0x0000001e25227220 */ /* 0x080fe20000410000 */
[C---:B------:R-:W-:Y:S01]  /*83b0*/  FMUL.FTZ R30, R35.reuse, R30 ;  /* 0x0000001e231e7220 */ /* 0x040fe20000410000 */
[----:B------:R-:W-:Y:S01]  /*83c0*/  LOP3.LUT R4, R4, 0xffff0000, RZ, 0xc0, !PT ;  /* 0xffff000004047812 */ /* 0x000fe200078ec0ff */
[-C--:B------:R-:W-:Y:S01]  /*83d0*/  FMUL.FTZ R21, R38, R8.reuse ;  /* 0x0000000826157220 */ /* 0x080fe20000410000 */
[-C--:B------:R-:W-:Y:S01]  /*83e0*/  FFMA.FTZ R34, R35, R25.reuse, -R34 ;  /* 0x0000001923227223 */ /* 0x080fe20000010822 */
[----:B------:R-:W-:Y:S01]  /*83f0*/  FFMA.FTZ R30, R37, R25, R30 ;  /* 0x00000019251e7223 */ /* 0x000fe2000001001e */
[----:B------:R-:W-:Y:S01]  /*8400*/  FMUL.FTZ R25, R12, R8 ;  /* 0x000000080c197220 */ /* 0x000fe20000410000 */
[----:B------:R-:W-:Y:S02]  /*8410*/  IMAD.U32 R32, R10, 0x10000, RZ ;  /* 0x000100000a207824 */ /* 0x000fe400078e00ff */
[----:B------:R-:W-:Y:S01]  /*8420*/  FFMA.FTZ R21, R12, R4, -R21 ;  /* 0x000000040c157223 */ /* 0x000fe20000010815 */
[----:B0-----:R-:W-:-:S02]  /*8430*/  IMAD.U32 R27, R6, 0x10000, RZ ;  /* 0x00010000061b7824 */ /* 0x001fc400078e00ff */
[----:B------:R-:W-:Y:S01]  /*8440*/  FFMA.FTZ R25, R38, R4, R25 ;  /* 0x0000000426197223 */ /* 0x000fe20000010019 */
[----:B------:R-:W-:Y:S01]  /*8450*/  LOP3.LUT R10, R10, 0xffff0000, RZ, 0xc0, !PT ;  /* 0xffff00000a0a7812 */ /* 0x000fe200078ec0ff */
[----:B------:R-:W-:Y:S02]  /*8460*/  IMAD.U32 R37, R3, 0x10000, RZ ;  /* 0x0001000003257824 */ /* 0x000fe400078e00ff */
[-C--:B------:R-:W-:Y:S01]  /*8470*/  FMUL.FTZ R4, R41, R32.reuse ;  /* 0x0000002029047220 */ /* 0x080fe20000410000 */
[----:B------:R-:W-:Y:S02]  /*8480*/  LOP3.LUT R8, R3, 0xffff0000, RZ, 0xc0, !PT ;  /* 0xffff000003087812 */ /* 0x000fe400078ec0ff */
[----:B------:R-:W-:Y:S01]  /*8490*/  LOP3.LUT R6, R6, 0xffff0000, RZ, 0xc0, !PT ;  /* 0xffff000006067812 */ /* 0x000fe200078ec0ff */
[C---:B------:R-:W-:Y:S01]  /*84a0*/  FMUL.FTZ R32, R37.reuse, R32 ;  /* 0x0000002025207220 */ /* 0x040fe20000410000 */
[----:B------:R-:W-:Y:S01]  /*84b0*/  FFMA.FTZ R3, R37, R27, -R4 ;  /* 0x0000001b25037223 */ /* 0x000fe20000010804 */
[----:B------:R-:W-:Y:S01]  /*84c0*/  FMUL.FTZ R37, R20, R10 ;  /* 0x0000000a14257220 */ /* 0x000fe20000410000 */
[----:B------:R-:W-:-:S02]  /*84d0*/  IMAD.U32 R33, R11, 0x10000, RZ ;  /* 0x000100000b217824 */ /* 0x000fc400078e00ff */
[----:B------:R-:W-:Y:S01]  /*84e0*/  FMUL.FTZ R39, R8, R10 ;  /* 0x0000000a08277220 */ /* 0x000fe20000410000 */
[----:B------:R-:W-:Y:S01]  /*84f0*/  IMAD.U32 R12, R0, 0x10000, RZ ;  /* 0x00010000000c7824 */ /* 0x000fe200078e00ff */
[----:B------:R-:W-:Y:S01]  /*8500*/  SHF.L.U32 R31, R9, 0x10, RZ ;  /* 0x00000010091f7819 */ /* 0x000fe200000006ff */
[----:B------:R-:W-:Y:S01]  /*8510*/  FFMA.FTZ R10, R41, R27, R32 ;  /* 0x0000001b290a7223 */ /* 0x000fe20000010020 */
[----:B------:R-:W-:Y:S01]  /*8520*/  FFMA.FTZ R8, R8, R6, -R37 ;  /* 0x0000000608087223 */ /* 0x000fe20000010825 */
[----:B------:R-:W-:Y:S01]  /*8530*/  LOP3.LUT R9, R9, 0xffff0000, RZ, 0xc0, !PT ;  /* 0xffff000009097812 */ /* 0x000fe200078ec0ff */
[----:B------:R-:W-:Y:S01]  /*8540*/  IMAD.U32 R4, R15, 0x10000, RZ ;  /* 0x000100000f047824 */ /* 0x000fe200078e00ff */
[----:B------:R-:W-:Y:S01]  /*8550*/  LOP3.LUT R11, R11, 0xffff0000, RZ, 0xc0, !PT ;  /* 0xffff00000b0b7812 */ /* 0x000fe200078ec0ff */
[----:B------:R-:W-:Y:S01]  /*8560*/  IMAD.U32 R28, R7, 0x10000, RZ ;  /* 0x00010000071c7824 */ /* 0x000fe200078e00ff */
[----:B------:R-:W-:Y:S01]  /*8570*/  LOP3.LUT R37, R14, 0xffff0000, RZ, 0xc0, !PT ;  /* 0xffff00000e257812 */ /* 0x000fe200078ec0ff */
[----:B------:R-:W-:Y:S01]  /*8580*/  FMUL.FTZ R27, R12, R33 ;  /* 0x000000210c1b7220 */ /* 0x000fe20000410000 */
[----:B------:R-:W-:-:S02]  /*8590*/  LOP3.LUT R41, R0, 0xffff0000, RZ, 0xc0, !PT ;  /* 0xffff000000297812 */ /* 0x000fc400078ec0ff */
[----:B------:R-:W-:Y:S01]  /*85a0*/  LOP3.LUT R15, R15, 0xffff0000, RZ, 0xc0, !PT ;  /* 0xffff00000f0f7812 */ /* 0x000fe200078ec0ff */
[C---:B------:R-:W-:Y:S01]  /*85b0*/  IMAD.U32 R26, R5.reuse, 0x10000, RZ ;  /* 0x00010000051a7824 */ /* 0x040fe200078e00ff */
[----:B------:R-:W-:Y:S01]  /*85c0*/  LOP3.LUT R5, R5, 0xffff0000, RZ, 0xc0, !PT ;  /* 0xffff000005057812 */ /* 0x000fe200078ec0ff */
[----:B------:R-:W-:Y:S01]  /*85d0*/  FFMA.FTZ R39, R20, R6, R39 ;  /* 0x0000000614277223 */ /* 0x000fe20000010027 */
[----:B------:R-:W-:Y:S01]  /*85e0*/  LOP3.LUT R7, R7, 0xffff0000, RZ, 0xc0, !PT ;  /* 0xffff000007077812 */ /* 0x000fe200078ec0ff */
[----:B------:R-:W-:Y:S01]  /*85f0*/  FMUL.FTZ R35, R40, R31 ;  /* 0x0000001f28237220 */ /* 0x000fe20000410000 */
[C---:B------:R-:W-:Y:S01]  /*8600*/  FMUL.FTZ R33, R4.reuse, R33 ;  /* 0x0000002104217220 */ /* 0x040fe20000410000 */
[----:B------:R-:W-:Y:S01]  /*8610*/  FFMA.FTZ R27, R4, R28, -R27 ;  /* 0x0000001c041b7223 */ /* 0x000fe2000001081b */
[----:B------:R-:W-:Y:S01]  /*8620*/  FMUL.FTZ R0, R37, R9 ;  /* 0x0000000925007220 */ /* 0x000fe20000410000 */
[----:B------:R-:W-:Y:S01]  /*8630*/  FMUL.FTZ R6, R41, R11 ;  /* 0x0000000b29067220 */ /* 0x000fe20000410000 */
[C---:B------:R-:W-:Y:S01]  /*8640*/  FMUL.FTZ R31, R36.reuse, R31 ;  /* 0x0000001f241f7220 */ /* 0x040fe20000410000 */
[----:B------:R-:W-:Y:S01]  /*8650*/  FMUL.FTZ R4, R13, R9 ;  /* 0x000000090d047220 */ /* 0x000fe20000410000 */
[----:B------:R-:W-:Y:S01]  /*8660*/  FMUL.FTZ R20, R15, R11 ;  /* 0x0000000b0f147220 */ /* 0x000fe20000410000 */
[----:B------:R-:W-:Y:S01]  /*8670*/  FFMA.FTZ R35, R36, R26, -R35 ;  /* 0x0000001a24237223 */ /* 0x000fe20000010823 */
[----:B------:R-:W-:Y:S01]  /*8680*/  FFMA.FTZ R33, R12, R28, R33 ;  /* 0x0000001c0c217223 */ /* 0x000fe20000010021 */
        /* <DEDUP_REMOVED lines=13> */
[----:B------:R2:W-:Y:S04]  /*8760*/  STS.128 [R42+0x8400], R4 ;  /* 0x008400042a007388 */ /* 0x0005e80000000c00 */
[----:B------:R2:W-:Y:S02]  /*8770*/  STS.128 [R24+0x8400], R8 ;  /* 0x0084000818007388 */ /* 0x0005e40000000c00 */
.L_x_13359:
[----:B------:R-:W-:Y:S05]  /*8780*/  BSYNC B0 ;  /* 0x0000000000007941 */ /* 0x000fea0003800000 */
.L_x_13348:
[----:B------:R-:W-:Y:S01]  /*8790*/  @!PT LDS RZ, [RZ] ;  /* 0x00000000fffff984 */ /* 0x000fe20000000800 */
[----:B------:R-:W-:Y:S01]  /*87a0*/  @!PT LDS RZ, [RZ] ;  /* 0x00000000fffff984 */ /* 0x000fe20000000800 */
[----:B------:R-:W-:Y:S01]  /*87b0*/  @!PT LDS RZ, [RZ] ;  /* 0x00000000fffff984 */ /* 0x000fe20000000800 */
[----:B------:R-:W-:Y:S01]  /*87c0*/  @!PT LDS RZ, [RZ] ;  /* 0x00000000fffff984 */ /* 0x000fe20000000800 */
[----:B------:R4:W-:Y:S06]  /*87d0*/  MEMBAR.ALL.CTA ;  /* 0x0000000000007992 */ /* 0x0009ec0000008000 */
[----:B----4-:R-:W4:Y:S01]  /*87e0*/  FENCE.VIEW.ASYNC.S ;  /* 0x00000000000073c6 */ /* 0x010f220000000000 */
[----:B------:R-:W-:Y:S05]  /*87f0*/  WARPSYNC.ALL ;  /* 0x0000000000007948 */ /* 0x000fea0003800000 */
[----:B----4-:R-:W-:Y:S06]  /*8800*/  BAR.SYNC.DEFER_BLOCKING 0xd, 0x180 ;  /* 0x0346000000007b1d */ /* 0x010fec0000010000 */
.L_x_13345:
[----:B---3--:R-:W-:-:S05]  /*8810*/  IMAD.U32 R0, RZ, RZ, UR39 ;  /* 0x00000027ff007e24 */ /* 0x008fca000f8e00ff */
[----:B------:R-:W-:-:S13]  /*8820*/  ISETP.NE.AND P0, PT, R0, 0x3, PT ;  /* 0x000000030000780c */ /* 0x000fda0003f05270 */
[----:B------:R-:W-:Y:S05]  /*8830*/  @!P0 BRA `(.L_x_13369) ;  /* 0x0000000000048947 */ /* 0x000fea0003800000 */
[----:B------:R-:W-:Y:S01]  /*8840*/  BPT.TRAP 0x1 ;  /* 0x000000040000795c */ /* 0x000fe20000300000 */
.L_x_13369:
[----:B0---4-:R-:W1:Y:S01]  /*8850*/  LDL R3, [R1+0x4] ;  /* 0x0000040001037983 */ /* 0x011e620000100800 */
[----:B------:R-:W-:Y:S01]  /*8860*/  IMAD R0, R156, 0x8, R18 ;  /* 0x000000089c007824 */ /* 0x000fe200078e0212 */
[----:B-12---:R-:W-:-:S04]  /*8870*/  SHF.L.U32 R5, R3, 0x1f, RZ ;  /* 0x0000001f03057819 */ /* 0x006fc800000006ff */
[----:B------:R0:W1:Y:S01]  /*8880*/  SYNCS.PHASECHK.TRANS64.TRYWAIT P1, [R0+URZ+0x16830], R5 ;  /* 0x01683005000075a7 */ /* 0x000062000802017f */
[----:B------:R-:W-:Y:S05]  /*8890*/  @!P0 BRA `(.L_x_13370) ;  /* 0x0000000000048947 */ /* 0x000fea0003800000 */
[----:B------:R-:W-:Y:S01]  /*88a0*/  BPT.TRAP 0x1 ;  /* 0x000000040000795c */ /* 0x000fe20000300000 */
.L_x_13370:
[----:B------:R-:W-:Y:S01]  /*88b0*/  VIADD R3, R18, 0xe400 ;  /* 0x0000e40012037836 */ /* 0x000fe20000000000 */
[----:B------:R-:W-:Y:S02]  /*88c0*/  LOP3.LUT R12, R29, 0x10000, RZ, 0xfc, !PT ;  /* 0x000100001d0c7812 */ /* 0x000fe400078efcff */
[----:B------:R-:W-:Y:S02]  /*88d0*/  MOV R13, 0x40000040 ;  /* 0x40000040000d7802 */ /* 0x000fe40000000f00 */
[----:B------:R-:W-:-:S04]  /*88e0*/  SHF.R.U32.HI R3, RZ, 0x4, R3 ;  /* 0x00000004ff037819 */ /* 0x000fc80000011603 */
[----:B------:R-:W-:-:S04]  /*88f0*/  LOP3.LUT R3, R3, 0x3fff, RZ, 0xc0, !PT ;  /* 0x00003fff03037812 */ /* 0x000fc800078ec0ff */
[----:B------:R-:W-:-:S05]  /*8900*/  LOP3.LUT R3, R3, 0x10000, RZ, 0xfc, !PT ;  /* 0x0001000003037812 */ /* 0x000fca00078efcff */
[----:B------:R2:W-:Y:S01]  /*8910*/  STL [R1+0x20], R3 ;  /* 0x0000200301007387 */ /* 0x0005e20000100800 */
[----:B-1----:R-:W-:Y:S05]  /*8920*/  @P1 BRA `(.L_x_13371) ;  /* 0x0000000000081947 */ /* 0x002fea0003800000 */
[----:B------:R-:W1:Y:S02]  /*8930*/  SYNCS.PHASECHK.TRANS64.TRYWAIT P1, [R0+URZ+0x16830], R5 ;  /* 0x01683005000075a7 */ /* 0x000e64000802017f */
[----:B-1----:R-:W-:Y:S05]  /*8940*/  @!P1 BRA `(.L_x_13372) ;  /* 0x000000f8008c9947 */ /* 0x002fea0003800000 */
.L_x_13371:
[----:B--2---:R-:W2:Y:S01]  /*8950*/  LDL R3, [R1+0x20] ;  /* 0x0000200001037983 */ /* 0x004ea20000100800 */
[----:B01----:R-:W-:Y:S01]  /*8960*/  IMAD.MOV.U32 R5, RZ, RZ, 0x40000040 ;  /* 0x40000040ff057424 */ /* 0x003fe200078e00ff */
[----:B------:R-:W-:Y:S05]  /*8970*/  WARPSYNC.ALL ;  /* 0x0000000000007948 */ /* 0x000fea0003800000 */
[C---:B------:R-:W-:Y:S01]  /*8980*/  R2UR UR4, R12.reuse ;  /* 0x000000000c0472ca */ /* 0x040fe200000e0000 */
[----:B-----5:R-:W-:Y:S01]  /*8990*/  WARPGROUP.ARRIVE ;  /* 0x00000000000079c5 */ /* 0x020fe20000000000 */
[----:B------:R-:W-:Y:S01]  /*89a0*/  R2UR UR5, R13 ;  /* 0x000000000d0572ca */ /* 0x000fe200000e0000 */
[C---:B------:R-:W-:Y:S01]  /*89b0*/  VIADD R8, R12.reuse, 0x2 ;  /* 0x000000020c087836 */ /* 0x040fe20000000000 */
[----:B------:R-:W-:Y:S01]  /*89c0*/  R2UR UR7, R5 ;  /* 0x00000000050772ca */ /* 0x000fe200000e0000 */
[----:B------:R-:W-:Y:S01]  /*89d0*/  IMAD.MOV.U32 R9, RZ, RZ, 0x40000040 ;  /* 0x40000040ff097424 */ /* 0x000fe200078e00ff */
[C---:B------:R-:W-:Y:S01]  /*89e0*/  IADD3 R20, R12.reuse, 0x4, RZ ;  /* 0x000000040c147810 */ /* 0x040fe20007ffe0ff */
[----:B------:R-:W-:Y:S01]  /*89f0*/  IMAD.MOV.U32 R7, RZ, RZ, 0x40000040 ;  /* 0x40000040ff077424 */ /* 0x000fe200078e00ff */
[----:B------:R-:W-:Y:S01]  /*8a00*/  MOV R5, 0x40000040 ;  /* 0x4000004000057802 */ /* 0x000fe20000000f00 */
[----:B------:R-:W-:Y:S01]  /*8a10*/  IMAD.MOV.U32 R21, RZ, RZ, 0x40000040 ;  /* 0x40000040ff157424 */ /* 0x000fe200078e00ff */
[----:B------:R0:W-:Y:S01]  /*8a20*/  STL.64 [R1+0x8], R8 ;  /* 0x0000080801007387 */ /* 0x0001e20000100a00 */
[----:B------:R-:W-:-:S02]  /*8a30*/  VIADD R14, R12, 0x6 ;  /* 0x000000060c0e7836 */ /* 0x000fc40000000000 */
[----:B------:R-:W-:Y:S02]  /*8a40*/  IMAD.MOV.U32 R15, RZ, RZ, 0x40000040 ;  /* 0x40000040ff0f7424 */ /* 0x000fe400078e00ff */
[----:B------:R-:W-:Y:S02]  /*8a50*/  IMAD.MOV.U32 R119, RZ, RZ, RZ ;  /* 0x000000ffff777224 */ /* 0x000fe400078e00ff */
[----:B--2---:R-:W-:-:S04]  /*8a60*/  IMAD R4, R156, 0x400, R3 ;  /* 0x000004009c047824 */ /* 0x004fc800078e0203 */
[C---:B------:R-:W-:Y:S01]  /*8a70*/  VIADD R6, R4.reuse, 0x2 ;  /* 0x0000000204067836 */ /* 0x040fe20000000000 */
[----:B------:R-:W-:-:S13]  /*8a80*/  R2UR UR6, R4 ;  /* 0x00000000040672ca */ /* 0x000fda00000e0000 */
[----:B------:R-:W-:Y:S01]  /*8a90*/  HGMMA.64x128x16.F32.BF16 R24, gdesc[UR4], RZ, !UPT, gsb0 ;  /* 0x01e00000041879f0 */ /* 0x000fe2000c0018ff */
        /* <DEDUP_REMOVED lines=12> */
[----:B------:R-:W-:Y:S02]  /*8b60*/  R2UR UR6, R6 ;  /* 0x00000000060672ca */ /* 0x000fe400000e0000 */
[----:B------:R-:W-:Y:S01]  /*8b70*/  R2UR UR7, R7 ;  /* 0x00000000070772ca */ /* 0x000fe200000e0000 */
[----:B------:R-:W-:Y:S02]  /*8b80*/  WARPGROUP.DEPBAR.LE gsb0, 0x0 ;  /* 0x00008000000079c5 */ /* 0x000fe40000010000 */
[----:B------:R-:W-:-:S10]  /*8b90*/  WARPGROUP.ARRIVE ;  /* 0x00000000000079c5 */ /* 0x000fd40000000000 */
        /* <DEDUP_REMOVED lines=11> */
.L_x_13373:
        /* <DEDUP_REMOVED lines=67> */
[----:B------:R-:W-:Y:S01]  /*9080*/  VIADD R0, R0, 0x16840 ;  /* 0x0001684000007836 */ /* 0x000fe20000000000 */
[----:B------:R-:W-:-:S05]  /*9090*/  ULDC UR6, c[0x0][0x9d8] ;  /* 0x0002760000067ab9 */ /* 0x000fca0000000800 */
        /* <DEDUP_REMOVED lines=29> */
[----:B--2---:R-:W-:-:S07]  /*9270*/  IADD3 R89, R89, 0x80, -R90 ;  /* 0x0000008059597810 */ /* 0x004fce0007ffe85a */
[----:B------:R-:W2:Y:S01]  /*9280*/  MUFU.TANH R55, R55 ;  /* 0x0000003700377308 */ /* 0x000ea20000002400 */
[----:B------:R-:W-:-:S07]  /*9290*/  IMAD R72, R88, -0x80, R89 ;  /* 0xffffff8058487824 */ /* 0x000fce00078e0259 */
[----:B------:R-:W2:Y:S01]  /*92a0*/  MUFU.TANH R50, R50 ;  /* 0x0000003200327308 */ /* 0x000ea20000002400 */
[----:B------:R-:W-:-:S07]  /*92b0*/  ISETP.GT.AND P4, PT, R72, RZ, PT ;  /* 0x000000ff4800720c */ /* 0x000fce0003f84270 */
[----:B------:R-:W2:Y:S01]  /*92c0*/  MUFU.TANH R56, R56 ;  /* 0x0000003800387308 */ /* 0x000ea20000002400 */
[----:B------:R-:W-:-:S07]  /*92d0*/  ISETP.GT.AND P5, PT, R72, 0x1, PT ;  /* 0x000000014800780c */ /* 0x000fce0003fa4270 */
[----:B------:R-:W2:Y:S01]  /*92e0*/  MUFU.TANH R53, R53 ;  /* 0x0000003500357308 */ /* 0x000ea20000002400 */
[----:B------:R-:W-:-:S07]  /*92f0*/  ISETP.GT.AND P1, PT, R72, 0x8, PT ;  /* 0x000000084800780c */ /* 0x000fce0003f24270 */
[----:B------:R-:W2:Y:S01]  /*9300*/  MUFU.TANH R59, R59 ;  /* 0x0000003b003b7308 */ /* 0x000ea20000002400 */
[----:B0-----:R-:W-:-:S07]  /*9310*/  FSEL R3, R3, -INF , P4 ;  /* 0xff80000003037808 */ /* 0x001fce0002000000 */
[----:B------:R-:W0:Y:S01]  /*9320*/  MUFU.TANH R54, R54 ;  /* 0x0000003600367308 */ /* 0x000e220000002400 */
[----:B-1----:R-:W-:-:S07]  /*9330*/  FSEL R4, R4, -INF , P5 ;  /* 0xff80000004047808 */ /* 0x002fce0002800000 */
[----:B------:R-:W1:Y:S01]  /*9340*/  MUFU.TANH R60, R60 ;  /* 0x0000003c003c7308 */ /* 0x000e620000002400 */
[----:B------:R-:W-:-:S07]  /*9350*/  ISETP.GT.AND P2, PT, R72, 0x9, PT ;  /* 0x000000094800780c */ /* 0x000fce0003f44270 */
[----:B------:R-:W1:Y:S01]  /*9360*/  MUFU.TANH R57, R57 ;  /* 0x0000003900397308 */ /* 0x000e620000002400 */
[----:B---3--:R-:W-:-:S07]  /*9370*/  FSEL R7, R7, -INF , P1 ;  /* 0xff80000007077808 */ /* 0x008fce0000800000 */
[----:B------:R-:W3:Y:S01]  /*9380*/  MUFU.TANH R63, R63 ;  /* 0x0000003f003f7308 */ /* 0x000ee20000002400 */
[----:B------:R-:W-:-:S07]  /*9390*/  FMNMX.FTZ R76, R3, R4, !PT ;  /* 0x00000004034c7209 */ /* 0x000fce0007810000 */
[----:B------:R-:W3:Y:S01]  /*93a0*/  MUFU.TANH R58, R58 ;  /* 0x0000003a003a7308 */ /* 0x000ee20000002400 */
[----:B------:R-:W-:-:S07]  /*93b0*/  ISETP.GT.AND P3, PT, R72, 0x10, PT ;  /* 0x000000104800780c */ /* 0x000fce0003f64270 */
[----:B------:R-:W3:Y:S01]  /*93c0*/  MUFU.TANH R64, R64 ;  /* 0x0000004000407308 */ /* 0x000ee20000002400 */
[----:B----4-:R-:W-:-:S07]  /*93d0*/  FSEL R8, R8, -INF , P2 ;  /* 0xff80000008087808 */ /* 0x010fce0001000000 */
[----:B------:R-:W4:Y:S01]  /*93e0*/  MUFU.TANH R61, R61 ;  /* 0x0000003d003d7308 */ /* 0x000f220000002400 */
[----:B------:R-:W-:Y:S01]  /*93f0*/  FMNMX.FTZ R75, R7, R76, !PT ;  /* 0x0000004c074b7209 */ /* 0x000fe20007810000 */
[----:B------:R-:W-:Y:S01]  /*9400*/  FMUL.FTZ R71, R81, UR5 ;  /* 0x0000000551477c20 */ /* 0x000fe20008410000 */
[----:B-----5:R-:W-:-:S05]  /*9410*/  FSEL R5, R5, -INF , P4 ;  /* 0xff80000005057808 */ /* 0x020fca0002000000 */
[----:B------:R-:W5:Y:S01]  /*9420*/  MUFU.TANH R67, R67 ;  /* 0x0000004300437308 */ /* 0x000f620000002400 */
[----:B------:R-:W-:-:S07]  /*9430*/  ISETP.GT.AND P4, PT, R72, 0x11, PT ;  /* 0x000000114800780c */ /* 0x000fce0003f84270 */
[----:B------:R-:W5:Y:S01]  /*9440*/  MUFU.TANH R62, R62 ;  /* 0x0000003e003e7308 */ /* 0x000f620000002400 */
[----:B------:R-:W-:Y:S01]  /*9450*/  FSEL R11, R11, -INF , P3 ;  /* 0xff8000000b0b7808 */ /* 0x000fe20001800000 */
[----:B------:R-:W-:Y:S01]  /*9460*/  FMUL.FTZ R73, R84, UR5 ;  /* 0x0000000554497c20 */ /* 0x000fe20008410000 */
[----:B------:R-:W-:-:S05]  /*9470*/  FMNMX.FTZ R76, R8, R75, !PT ;  /* 0x0000004b084c7209 */ /* 0x000fca0007810000 */
[----:B------:R-:W5:Y:S01]  /*9480*/  MUFU.TANH R68, R68 ;  /* 0x0000004400447308 */ /* 0x000f620000002400 */
[----:B------:R-:W-:Y:S01]  /*9490*/  FSEL R6, R6, -INF , P5 ;  /* 0xff80000006067808 */ /* 0x000fe20002800000 */
[----:B------:R-:W-:Y:S01]  /*94a0*/  FMUL.FTZ R74, R85, UR5 ;  /* 0x00000005554a7c20 */ /* 0x000fe20008410000 */
[----:B------:R-:W-:Y:S01]  /*94b0*/  ISETP.GT.AND P5, PT, R72, 0x18, PT ;  /* 0x000000184800780c */ /* 0x000fe20003fa4270 */
[----:B------:R-:W5:Y:S01]  /*94c0*/  LDL R90, [R1+0x18] ;  /* 0x00001800015a7983 */ /* 0x000f620000100800 */
[----:B------:R-:W-:Y:S02]  /*94d0*/  FSEL R24, R24, -INF , P4 ;  /* 0xff80000018187808 */ /* 0x000fe40002000000 */
[----:B------:R-:W-:Y:S01]  /*94e0*/  FMNMX.FTZ R75, R11, R76, !PT ;  /* 0x0000004c0b4b7209 */ /* 0x000fe20007810000 */
[----:B------:R-:W5:Y:S01]  /*94f0*/  MUFU.TANH R65, R65 ;  /* 0x0000004100417308 */ /* 0x000f620000002400 */
[----:B------:R-:W-:Y:S02]  /*9500*/  FSEL R9, R9, -INF , P1 ;  /* 0xff80000009097808 */ /* 0x000fe40000800000 */
[----:B------:R-:W-:-:S02]  /*9510*/  ISETP.GT.AND P1, PT, R72, 0x19, PT ;  /* 0x000000194800780c */ /* 0x000fc40003f24270 */
[----:B------:R-:W-:Y:S02]  /*9520*/  FSEL R27, R27, -INF , P5 ;  /* 0xff8000001b1b7808 */ /* 0x000fe40002800000 */
[----:B------:R-:W-:Y:S01]  /*9530*/  FMNMX.FTZ R76, R24, R75, !PT ;  /* 0x0000004b184c7209 */ /* 0x000fe20007810000 */
[----:B------:R-:W5:Y:S01]  /*9540*/  MUFU.TANH R70, R70 ;  /* 0x0000004600467308 */ /* 0x000f620000002400 */
[----:B------:R-:W-:Y:S02]  /*9550*/  FSEL R10, R10, -INF , P2 ;  /* 0xff8000000a0a7808 */ /* 0x000fe40001000000 */
[----:B------:R-:W-:Y:S02]  /*9560*/  ISETP.GT.AND P2, PT, R72, 0x20, PT ;  /* 0x000000204800780c */ /* 0x000fe40003f44270 */
[----:B------:R-:W-:Y:S02]  /*9570*/  FSEL R28, R28, -INF , P1 ;  /* 0xff8000001c1c7808 */ /* 0x000fe40000800000 */
[----:B------:R-:W-:Y:S01]  /*9580*/  FMNMX.FTZ R77, R27, R76, !PT ;  /* 0x0000004c1b4d7209 */ /* 0x000fe20007810000 */
[----:B------:R-:W5:Y:S01]  /*9590*/  MUFU.TANH R66, R66 ;  /* 0x0000004200427308 */ /* 0x000f620000002400 */
[----:B------:R-:W-:-:S02]  /*95a0*/  FSEL R25, R25, -INF , P3 ;  /* 0xff80000019197808 */ /* 0x000fc40001800000 */
[----:B------:R-:W-:Y:S02]  /*95b0*/  ISETP.GT.AND P3, PT, R72, 0x21, PT ;  /* 0x000000214800780c */ /* 0x000fe40003f64270 */
[----:B------:R-:W-:Y:S02]  /*95c0*/  FSEL R75, R31, -INF , P2 ;  /* 0xff8000001f4b7808 */ /* 0x000fe40001000000 */
[----:B------:R-:W-:Y:S01]  /*95d0*/  FMNMX.FTZ R76, R28, R77, !PT ;  /* 0x0000004d1c4c7209 */ /* 0x000fe20007810000 */
[----:B------:R-:W-:Y:S01]  /*95e0*/  MUFU.TANH R69, R69 ;  /* 0x0000004500457308 */ /* 0x000fe20000002400 */
[----:B------:R-:W-:Y:S02]  /*95f0*/  FSEL R26, R26, -INF , P4 ;  /* 0xff8000001a1a7808 */ /* 0x000fe40002000000 */
[----:B------:R-:W-:Y:S02]  /*9600*/  ISETP.GT.AND P4, PT, R72, 0x28, PT ;  /* 0x000000284800780c */ /* 0x000fe40003f84270 */
[----:B------:R-:W-:-:S02]  /*9610*/  FSEL R32, R32, -INF , P3 ;  /* 0xff80000020207808 */ /* 0x000fc40001800000 */
[----:B------:R-:W-:Y:S02]  /*9620*/  FMNMX.FTZ R31, R75, R76, !PT ;  /* 0x0000004c4b1f7209 */ /* 0x000fe40007810000 */
[----:B------:R-:W-:Y:S02]  /*9630*/  FSEL R29, R29, -INF , P5 ;  /* 0xff8000001d1d7808 */ /* 0x000fe40002800000 */
[----:B------:R-:W-:Y:S02]  /*9640*/  ISETP.GT.AND P5, PT, R72, 0x29, PT ;  /* 0x000000294800780c */ /* 0x000fe40003fa4270 */
[----:B------:R-:W-:Y:S02]  /*9650*/  FSEL R35, R35, -INF , P4 ;  /* 0xff80000023237808 */ /* 0x000fe40002000000 */
[----:B------:R-:W-:Y:S02]  /*9660*/  FMNMX.FTZ R76, R32, R31, !PT ;  /* 0x0000001f204c7209 */ /* 0x000fe40007810000 */
        /* <DEDUP_REMOVED lines=38> */
[----:B--2---:R-:W-:Y:S02]  /*98d0*/  FSEL R55, R55, -INF , P4 ;  /* 0xff80000037377808 */ /* 0x004fe40002000000 */
        /* <DEDUP_REMOVED lines=9> */
[----:B0-----:R-:W-:-:S02]  /*9970*/  FSEL R54, R54, -INF , P3 ;  /* 0xff80000036367808 */ /* 0x001fc40001800000 */
[----:B------:R-:W-:Y:S02]  /*9980*/  ISETP.GT.AND P3, PT, R72, 0x60, PT ;  /* 0x000000604800780c */ /* 0x000fe40003f64270 */
[----:B-1----:R-:W-:Y:S02]  /*9990*/  FSEL R60, R60, -INF , P2 ;  /* 0xff8000003c3c7808 */ /* 0x002fe40001000000 */
[----:B------:R-:W-:Y:S02]  /*99a0*/  FMNMX.FTZ R31, R59, R38, !PT ;  /* 0x000000263b1f7209 */ /* 0x000fe40007810000 */
[----:B------:R-:W-:Y:S02]  /*99b0*/  FSEL R57, R57, -INF , P4 ;  /* 0xff80000039397808 */ /* 0x000fe40002000000 */
[----:B------:R-:W-:Y:S02]  /*99c0*/  ISETP.GT.AND P4, PT, R72, 0x61, PT ;  /* 0x000000614800780c */ /* 0x000fe40003f84270 */
[----:B---3--:R-:W-:-:S02]  /*99d0*/  FSEL R63, R63, -INF , P3 ;  /* 0xff8000003f3f7808 */ /* 0x008fc40001800000 */
[----:B------:R-:W-:Y:S01]  /*99e0*/  FMNMX.FTZ R38, R60, R31, !PT ;  /* 0x0000001f3c267209 */ /* 0x000fe20007810000 */
[----:B------:R-:W0:Y:S01]  /*99f0*/  MUFU.TANH R71, R71 ;  /* 0x0000004700477308 */ /* 0x000e220000002400 */
[----:B------:R-:W-:Y:S02]  /*9a00*/  FSEL R58, R58, -INF , P5 ;  /* 0xff8000003a3a7808 */ /* 0x000fe40002800000 */
[----:B------:R-:W-:Y:S02]  /*9a10*/  ISETP.GT.AND P5, PT, R72, 0x68, PT ;  /* 0x000000684800780c */ /* 0x000fe40003fa4270 */
[----:B------:R-:W-:Y:S02]  /*9a20*/  FSEL R64, R64, -INF , P4 ;  /* 0xff80000040407808 */ /* 0x000fe40002000000 */
[----:B------:R-:W-:Y:S01]  /*9a30*/  FMNMX.FTZ R31, R63, R38, !PT ;  /* 0x000000263f1f7209 */ /* 0x000fe20007810000 */
[----:B------:R-:W1:Y:S01]  /*9a40*/  MUFU.TANH R73, R73 ;  /* 0x0000004900497308 */ /* 0x000e620000002400 */
[----:B----4-:R-:W-:-:S02]  /*9a50*/  FSEL R61, R61, -INF , P1 ;  /* 0xff8000003d3d7808 */ /* 0x010fc40000800000 */
[----:B------:R-:W-:Y:S02]  /*9a60*/  ISETP.GT.AND P1, PT, R72, 0x69, PT ;  /* 0x000000694800780c */ /* 0x000fe40003f24270 */
[----:B-----5:R-:W-:Y:S02]  /*9a70*/  FSEL R67, R67, -INF , P5 ;  /* 0xff80000043437808 */ /* 0x020fe40002800000 */
[----:B------:R-:W-:Y:S01]  /*9a80*/  FMNMX.FTZ R38, R64, R31, !PT ;  /* 0x0000001f40267209 */ /* 0x000fe20007810000 */
[----:B------:R-:W2:Y:S01]  /*9a90*/  MUFU.TANH R74, R74 ;  /* 0x0000004a004a7308 */ /* 0x000ea20000002400 */
        /* <DEDUP_REMOVED lines=10> */
[----:B0-----:R-:W-:Y:S02]  /*9b40*/  FSEL R71, R71, -INF , P3 ;  /* 0xff80000047477808 */ /* 0x001fe40001800000 */
[----:B------:R-:W-:Y:S02]  /*9b50*/  FMNMX.FTZ R38, R70, R31, !PT ;  /* 0x0000001f46267209 */ /* 0x000fe40007810000 */
[----:B------:R-:W-:Y:S02]  /*9b60*/  FSEL R69, R69, -INF , P5 ;  /* 0xff80000045457808 */ /* 0x000fe40002800000 */
[----:B------:R-:W-:Y:S02]  /*9b70*/  ISETP.GT.AND P5, PT, R72, 0x79, PT ;  /* 0x000000794800780c */ /* 0x000fe40003fa4270 */
[----:B-1----:R-:W-:-:S02]  /*9b80*/  FSEL R73, R73, -INF , P4 ;  /* 0xff80000049497808 */ /* 0x002fc40002000000 */
[----:B------:R-:W-:Y:S02]  /*9b90*/  FMNMX.FTZ R38, R71, R38, !PT ;  /* 0x0000002647267209 */ /* 0x000fe40007810000 */
[----:B--2---:R-:W-:Y:S02]  /*9ba0*/  FSEL R74, R74, -INF , P5 ;  /* 0xff8000004a4a7808 */ /* 0x004fe40002800000 */
        /* <DEDUP_REMOVED lines=8> */
[----:B------:R-:W-:-:S05]  /*9c30*/  FSEL R77, R77, RZ, P6 ;  /* 0x000000ff4d4d7208 */ /* 0x000fca0003000000 */
[--C-:B------:R-:W-:Y:S01]  /*9c40*/  FFMA.FTZ R148, R3, UR4, -R77.reuse ;  /* 0x0000000403947c23 */ /* 0x100fe2000801084d */
[----:B------:R-:W-:Y:S01]  /*9c50*/  FFMA.FTZ R3, R4, UR4, -R77 ;  /* 0x0000000404037c23 */ /* 0x000fe2000801084d */
[----:B------:R-:W-:Y:S01]  /*9c60*/  FMNMX.FTZ R4, R5, R6, !PT ;  /* 0x0000000605047209 */ /* 0x000fe20007810000 */
[----:B------:R-:W-:-:S03]  /*9c70*/  FMUL.FTZ R38, R79, UR5 ;  /* 0x000000054f267c20 */ /* 0x000fc60008410000 */
[----:B------:R-:W-:Y:S01]  /*9c80*/  FMNMX.FTZ R79, R9, R4, !PT ;  /* 0x00000004094f7209 */ /* 0x000fe20007810000 */
[----:B------:R-:W-:-:S03]  /*9c90*/  FFMA.FTZ R120, R11, UR4, -R77 ;  /* 0x000000040b787c23 */ /* 0x000fc6000801084d */
[----:B------:R-:W-:-:S04]  /*9ca0*/  FMNMX.FTZ R4, R10, R79, !PT ;  /* 0x0000004f0a047209 */ /* 0x000fc80007810000 */
[----:B------:R-:W-:-:S04]  /*9cb0*/  FMNMX.FTZ R11, R25, R4, !PT ;  /* 0x00000004190b7209 */ /* 0x000fc80007810000 */
[----:B------:R-:W-:-:S04]  /*9cc0*/  FMNMX.FTZ R4, R26, R11, !PT ;  /* 0x0000000b1a047209 */ /* 0x000fc80007810000 */
        /* <DEDUP_REMOVED lines=26> */
[----:B------:R-:W1:Y:S01]  /*9e70*/  MUFU.TANH R72, R72 ;  /* 0x0000004800487308 */ /* 0x000e620000002400 */
[----:B------:R-:W-:Y:S01]  /*9e80*/  FMUL.FTZ R81, R87, UR5 ;  /* 0x0000000557517c20 */ /* 0x000fe20008410000 */
[--C-:B------:R-:W-:Y:S01]  /*9e90*/  FFMA.FTZ R150, R7, UR4, -R77.reuse ;  /* 0x0000000407967c23 */ /* 0x100fe2000801084d */
[----:B------:R-:W-:Y:S01]  /*9ea0*/  FMNMX.FTZ R79, R65, R4, !PT ;  /* 0x00000004414f7209 */ /* 0x000fe20007810000 */
[--C-:B------:R-:W-:Y:S01]  /*9eb0*/  FFMA.FTZ R7, R8, UR4, -R77.reuse ;  /* 0x0000000408077c23 */ /* 0x100fe2000801084d */
[--C-:B------:R-:W-:Y:S01]  /*9ec0*/  FFMA.FTZ R28, R28, UR4, -R77.reuse ;  /* 0x000000041c1c7c23 */ /* 0x100fe2000801084d */
[--C-:B------:R-:W-:Y:S02]  /*9ed0*/  FFMA.FTZ R24, R24, UR4, -R77.reuse ;  /* 0x0000000418187c23 */ /* 0x100fe4000801084d */
[----:B------:R-:W2:Y:S01]  /*9ee0*/  MUFU.TANH R80, R80 ;  /* 0x0000005000507308 */ /* 0x000ea20000002400 */
[----:B------:R-:W-:Y:S01]  /*9ef0*/  FMNMX.FTZ R8, R66, R79, !PT ;  /* 0x0000004f42087209 */ /* 0x000fe20007810000 */
[--C-:B------:R-:W-:Y:S01]  /*9f00*/  FFMA.FTZ R32, R32, UR4, -R77.reuse ;  /* 0x0000000420207c23 */ /* 0x100fe2000801084d */
[----:B0-----:R-:W-:Y:S01]  /*9f10*/  FSEL R4, R38, -INF , P1 ;  /* 0xff80000026047808 */ /* 0x001fe20000800000 */
[----:B------:R-:W-:-:S04]  /*9f20*/  FFMA.FTZ R36, R36, UR4, -R77 ;  /* 0x0000000424247c23 */ /* 0x000fc8000801084d */
[----:B------:R-:W0:Y:S01]  /*9f30*/  MUFU.TANH R78, R78 ;  /* 0x0000004e004e7308 */ /* 0x000e220000002400 */
[----:B------:R-:W-:Y:S01]  /*9f40*/  FMNMX.FTZ R83, R69, R8, !PT ;  /* 0x0000000845537209 */ /* 0x000fe20007810000 */
[--C-:B------:R-:W-:Y:S01]  /*9f50*/  FFMA.FTZ R132, R47, UR4, -R77.reuse ;  /* 0x000000042f847c23 */ /* 0x100fe2000801084d */
[----:B-1----:R-:W-:Y:S01]  /*9f60*/  FSEL R8, R72, -INF , P2 ;  /* 0xff80000048087808 */ /* 0x002fe20001000000 */
[--C-:B------:R-:W-:Y:S01]  /*9f70*/  FFMA.FTZ R134, R51, UR4, -R77.reuse ;  /* 0x0000000433867c23 */ /* 0x100fe2000801084d */
[--C-:B------:R-:W-:Y:S01]  /*9f80*/  FFMA.FTZ R136, R55, UR4, -R77.reuse ;  /* 0x0000000437887c23 */ /* 0x100fe2000801084d */
        /* <DEDUP_REMOVED lines=10> */
[----:B------:R2:W-:Y:S01]  /*a030*/  MUFU.EX2 R27, R28 ;  /* 0x0000001c001b7308 */ /* 0x0005e20000000800 */
[--C-:B------:R-:W-:Y:S01]  /*a040*/  FFMA.FTZ R144, R70, UR4, -R77.reuse ;  /* 0x0000000446907c23 */ /* 0x100fe2000801084d */
[----:B------:R-:W-:Y:S01]  /*a050*/  FFMA.FTZ R71, R71, UR4, -R77 ;  /* 0x0000000447477c23 */ /* 0x000fe2000801084d */
[----:B------:R-:W-:Y:S01]  /*a060*/  ULDC UR5, c[0x0][0x988] ;  /* 0x0002620000057ab9 */ /* 0x000fe20000000800 */
[----:B--2---:R-:W-:-:S04]  /*a070*/  FSEL R28, R80, -INF , P3 ;  /* 0xff800000501c7808 */ /* 0x004fc80001800000 */
[----:B------:R0:W-:Y:S01]  /*a080*/  MUFU.EX2 R11, R24 ;  /* 0x00000018000b7308 */ /* 0x0001e20000000800 */
[----:B------:R-:W-:Y:S02]  /*a090*/  FMNMX.FTZ R83, R28, R83, !PT ;  /* 0x000000531c537209 */ /* 0x000fe40007810000 */
[----:B0-----:R-:W-:-:S05]  /*a0a0*/  FSEL R24, R78, -INF , P4 ;  /* 0xff8000004e187808 */ /* 0x001fca0002000000 */
[----:B------:R1:W-:Y:S01]  /*a0b0*/  MUFU.EX2 R75, R32 ;  /* 0x00000020004b7308 */ /* 0x0003e20000000800 */
[----:B------:R-:W-:Y:S02]  /*a0c0*/  FMNMX.FTZ R83, R24, R83, !PT ;  /* 0x0000005318537209 */ /* 0x000fe40007810000 */
[----:B-1----:R-:W-:-:S04]  /*a0d0*/  FSEL R32, R81, -INF , P5 ;  /* 0xff80000051207808 */ /* 0x002fc80002800000 */
[----:B------:R-:W-:Y:S01]  /*a0e0*/  FMNMX.FTZ R83, R32, R83, !PT ;  /* 0x0000005320537209 */ /* 0x000fe20007810000 */
[----:B------:R0:W-:Y:S04]  /*a0f0*/  MUFU.EX2 R35, R36 ;  /* 0x0000002400237308 */ /* 0x0001e80000000800 */
[----:B0-----:R-:W0:Y:S02]  /*a100*/  SHFL.BFLY PT, R36, R83, 0x2, 0x1f ;  /* 0x0c401f0053247f89 */ /* 0x001e2400000e0000 */
[----:B0-----:R-:W-:-:S05]  /*a110*/  FMNMX.FTZ R36, R83, R36, !PT ;  /* 0x0000002453247209 */ /* 0x001fca0007810000 */
[----:B------:R-:W0:Y:S01]  /*a120*/  SHFL.BFLY PT, R81, R36, 0x1, 0x1f ;  /* 0x0c201f0024517f89 */ /* 0x000e2200000e0000 */
        /* <DEDUP_REMOVED lines=18> */
[----:B------:R-:W-:Y:S01]  /*a250*/  FFMA.FTZ R151, R9, UR4, -R77 ;  /* 0x0000000409977c23 */ /* 0x000fe2000801084d */
[----:B-1----:R-:W-:Y:S01]  /*a260*/  FADD.FTZ R5, R148, R3 ;  /* 0x0000000394057221 */ /* 0x002fe20000010000 */
[----:B------:R-:W-:-:S03]  /*a270*/  FFMA.FTZ R10, R10, UR4, -R77 ;  /* 0x000000040a0a7c23 */ /* 0x000fc6000801084d */
[----:B------:R-:W-:Y:S01]  /*a280*/  MUFU.EX2 R149, R149 ;  /* 0x0000009500957308 */ /* 0x000fe20000000800 */
[----:B------:R-:W-:-:S07]  /*a290*/  FFMA.FTZ R121, R25, UR4, -R77 ;  /* 0x0000000419797c23 */ /* 0x000fce000801084d */
[----:B------:R-:W1:Y:S08]  /*a2a0*/  MUFU.EX2 R6, R6 ;  /* 0x0000000600067308 */ /* 0x000e700000000800 */
[----:B------:R-:W4:Y:S08]  /*a2b0*/  MUFU.EX2 R122, R122 ;  /* 0x0000007a007a7308 */ /* 0x000f300000000800 */
[----:B------:R2:W-:Y:S01]  /*a2c0*/  MUFU.EX2 R79, R44 ;  /* 0x0000002c004f7308 */ /* 0x0005e20000000800 */
[----:B------:R-:W-:-:S07]  /*a2d0*/  FFMA.FTZ R26, R26, UR4, -R77 ;  /* 0x000000041a1a7c23 */ /* 0x000fce000801084d */
[----:B------:R-:W5:Y:S01]  /*a2e0*/  MUFU.EX2 R151, R151 ;  /* 0x0000009700977308 */ /* 0x000f620000000800 */
[----:B--2---:R-:W-:-:S04]  /*a2f0*/  FADD.FTZ R44, R150, R5 ;  /* 0x00000005962c7221 */ /* 0x004fc80000010000 */
[----:B0-----:R-:W-:-:S03]  /*a300*/  FADD.FTZ R5, R7, R44 ;  /* 0x0000002c07057221 */ /* 0x001fc60000010000 */
[----:B------:R0:W-:Y:S01]  /*a310*/  MUFU.EX2 R39, R40 ;  /* 0x0000002800277308 */ /* 0x0001e20000000800 */
[----:B------:R-:W-:-:S07]  /*a320*/  FFMA.FTZ R123, R29, UR4, -R77 ;  /* 0x000000041d7b7c23 */ /* 0x000fce000801084d */
[----:B------:R-:W2:Y:S01]  /*a330*/  MUFU.EX2 R10, R10 ;  /* 0x0000000a000a7308 */ /* 0x000ea20000000800 */
[--C-:B0-----:R-:W-:Y:S01]  /*a340*/  FFMA.FTZ R40, R42, UR4, -R77.reuse ;  /* 0x000000042a287c23 */ /* 0x101fe2000801084d */
[----:B------:R-:W-:Y:S01]  /*a350*/  FFMA.FTZ R42, R46, UR4, -R77 ;  /* 0x000000042e2a7c23 */ /* 0x000fe2000801084d */
[----:B---3--:R-:W-:-:S05]  /*a360*/  FADD.FTZ R46, R120, R5 ;  /* 0x00000005782e7221 */ /* 0x008fca0000010000 */
[----:B------:R-:W0:Y:S01]  /*a370*/  MUFU.EX2 R124, R124 ;  /* 0x0000007c007c7308 */ /* 0x000e220000000800 */
[----:B------:R-:W-:Y:S01]  /*a380*/  FADD.FTZ R5, R11, R46 ;  /* 0x0000002e0b057221 */ /* 0x000fe20000010000 */
[----:B-1----:R-:W-:-:S06]  /*a390*/  FADD.FTZ R48, R149, R6 ;  /* 0x0000000695307221 */ /* 0x002fcc0000010000 */
[----:B------:R-:W1:Y:S01]  /*a3a0*/  MUFU.EX2 R121, R121 ;  /* 0x0000007900797308 */ /* 0x000e620000000800 */
[----:B------:R-:W-:Y:S01]  /*a3b0*/  FFMA.FTZ R30, R30, UR4, -R77 ;  /* 0x000000041e1e7c23 */ /* 0x000fe2000801084d */
[----:B----4-:R-:W-:Y:S01]  /*a3c0*/  FADD.FTZ R46, R122, R5 ;  /* 0x000000057a2e7221 */ /* 0x010fe20000010000 */
[----:B-----5:R-:W-:-:S05]  /*a3d0*/  FADD.FTZ R5, R151, R48 ;  /* 0x0000003097057221 */ /* 0x020fca0000010000 */
[----:B------:R-:W3:Y:S01]  /*a3e0*/  MUFU.EX2 R26, R26 ;  /* 0x0000001a001a7308 */ /* 0x000ee20000000800 */
[----:B------:R-:W-:Y:S01]  /*a3f0*/  FFMA.FTZ R125, R33, UR4, -R77 ;  /* 0x00000004217d7c23 */ /* 0x000fe2000801084d */
[----:B------:R-:W-:-:S06]  /*a400*/  FADD.FTZ R9, R27, R46 ;  /* 0x0000002e1b097221 */ /* 0x000fcc0000010000 */
[----:B------:R-:W4:Y:S01]  /*a410*/  MUFU.EX2 R126, R126 ;  /* 0x0000007e007e7308 */ /* 0x000f220000000800 */
[----:B--2---:R-:W-:Y:S01]  /*a420*/  FADD.FTZ R48, R10, R5 ;  /* 0x000000050a307221 */ /* 0x004fe20000010000 */
[----:B------:R-:W-:-:S06]  /*a430*/  FFMA.FTZ R34, R34, UR4, -R77 ;  /* 0x0000000422227c23 */ /* 0x000fcc000801084d */
[----:B------:R-:W2:Y:S01]  /*a440*/  MUFU.EX2 R123, R123 ;  /* 0x0000007b007b7308 */ /* 0x000ea20000000800 */
[----:B------:R-:W-:Y:S01]  /*a450*/  FFMA.FTZ R44, R50, UR4, -R77 ;  /* 0x00000004322c7c23 */ /* 0x000fe2000801084d */
[----:B0-----:R-:W-:Y:S01]  /*a460*/  FADD.FTZ R50, R124, R9 ;  /* 0x000000097c327221 */ /* 0x001fe20000010000 */
[----:B-1----:R-:W-:-:S05]  /*a470*/  FADD.FTZ R5, R121, R48 ;  /* 0x0000003079057221 */ /* 0x002fca0000010000 */
[----:B------:R-:W0:Y:S01]  /*a480*/  MUFU.EX2 R30, R30 ;  /* 0x0000001e001e7308 */ /* 0x000e220000000800 */
[----:B------:R-:W-:Y:S01]  /*a490*/  FFMA.FTZ R127, R37, UR4, -R77 ;  /* 0x00000004257f7c23 */ /* 0x000fe2000801084d */
[----:B------:R-:W-:-:S06]  /*a4a0*/  FADD.FTZ R9, R75, R50 ;  /* 0x000000324b097221 */ /* 0x000fcc0000010000 */
[----:B------:R-:W1:Y:S01]  /*a4b0*/  MUFU.EX2 R128, R128 ;  /* 0x0000008000807308 */ /* 0x000e620000000800 */
[----:B---3--:R-:W-:Y:S01]  /*a4c0*/  FADD.FTZ R50, R26, R5 ;  /* 0x000000051a327221 */ /* 0x008fe20000010000 */
[----:B------:R-:W-:-:S06]  /*a4d0*/  FFMA.FTZ R36, R43, UR4, -R77 ;  /* 0x000000042b247c23 */ /* 0x000fcc000801084d */
[----:B------:R-:W3:Y:S01]  /*a4e0*/  MUFU.EX2 R125, R125 ;  /* 0x0000007d007d7308 */ /* 0x000ee20000000800 */
[----:B----4-:R-:W-:Y:S01]  /*a4f0*/  FADD.FTZ R48, R126, R9 ;  /* 0x000000097e307221 */ /* 0x010fe20000010000 */
[----:B--2---:R-:W-:-:S06]  /*a500*/  FADD.FTZ R5, R123, R50 ;  /* 0x000000327b057221 */ /* 0x004fcc0000010000 */
[----:B------:R-:W-:Y:S01]  /*a510*/  MUFU.EX2 R34, R34 ;  /* 0x0000002200227308 */ /* 0x000fe20000000800 */
[----:B------:R-:W-:Y:S01]  /*a520*/  FFMA.FTZ R129, R41, UR4, -R77 ;  /* 0x0000000429817c23 */ /* 0x000fe2000801084d */
[----:B------:R-:W-:Y:S01]  /*a530*/  FADD.FTZ R9, R35, R48 ;  /* 0x0000003023097221 */ /* 0x000fe20000010000 */
[----:B------:R-:W-:-:S05]  /*a540*/  IMAD.U32 R25, RZ, RZ, UR38 ;  /* 0x00000026ff197e24 */ /* 0x000fca000f8e00ff */
[----:B------:R-:W2:Y:S01]  /*a550*/  MUFU.EX2 R130, R130 ;  /* 0x0000008200827308 */ /* 0x000ea20000000800 */
[----:B0-----:R-:W-:-:S07]  /*a560*/  FADD.FTZ R50, R30, R5 ;  /* 0x000000051e327221 */ /* 0x001fce0000010000 */
[----:B------:R-:W0:Y:S01]  /*a570*/  MUFU.EX2 R127, R127 ;  /* 0x0000007f007f7308 */ /* 0x000e220000000800 */
[----:B-1----:R-:W-:Y:S01]  /*a580*/  FADD.FTZ R52, R128, R9 ;  /* 0x0000000980347221 */ /* 0x002fe20000010000 */
[----:B------:R-:W-:Y:S01]  /*a590*/  PRMT R0, R25, 0x654, R0 ;  /* 0x0000065419007816 */ /* 0x000fe20000000000 */
[----:B---3--:R-:W-:-:S05]  /*a5a0*/  FADD.FTZ R5, R125, R50 ;  /* 0x000000327d057221 */ /* 0x008fca0000010000 */
[----:B------:R-:W1:Y:S01]  /*a5b0*/  MUFU.EX2 R36, R36 ;  /* 0x0000002400247308 */ /* 0x000e620000000800 */
[----:B------:R-:W-:Y:S01]  /*a5c0*/  FFMA.FTZ R131, R45, UR4, -R77 ;  /* 0x000000042d837c23 */ /* 0x000fe2000801084d */
[----:B------:R-:W-:Y:S01]  /*a5d0*/  FADD.FTZ R9, R39, R52 ;  /* 0x0000003427097221 */ /* 0x000fe20000010000 */
[----:B------:R3:W-:Y:S05]  /*a5e0*/  SYNCS.ARRIVE.TRANS64.RED.A1T0 RZ, [R0+URZ], RZ ;  /* 0x000000ff00ff79a7 */ /* 0x0007ea000810043f */
[----:B------:R-:W4:Y:S01]  /*a5f0*/  MUFU.EX2 R132, R132 ;  /* 0x0000008400847308 */ /* 0x000f220000000800 */
[----:B--2---:R-:W-:Y:S01]  /*a600*/  FADD.FTZ R50, R130, R9 ;  /* 0x0000000982327221 */ /* 0x004fe20000010000 */
[----:B---3--:R-:W-:-:S06]  /*a610*/  FADD.FTZ R0, R34, R5 ;  /* 0x0000000522007221 */ /* 0x008fcc0000010000 */
[----:B------:R-:W2:Y:S01]  /*a620*/  MUFU.EX2 R129, R129 ;  /* 0x0000008100817308 */ /* 0x000ea20000000800 */
[----:B0-----:R-:W-:-:S07]  /*a630*/  FADD.FTZ R5, R127, R0 ;  /* 0x000000007f057221 */ /* 0x001fce0000010000 */
[----:B------:R-:W0:Y:S01]  /*a640*/  MUFU.EX2 R47, R47 ;  /* 0x0000002f002f7308 */ /* 0x000e220000000800 */
[----:B------:R-:W-:-:S07]  /*a650*/  FFMA.FTZ R133, R49, UR4, -R77 ;  /* 0x0000000431857c23 */ /* 0x000fce000801084d */
[----:B------:R-:W3:Y:S01]  /*a660*/  MUFU.EX2 R40, R40 ;  /* 0x0000002800287308 */ /* 0x000ee20000000800 */
[----:B------:R-:W-:Y:S01]  /*a670*/  FADD.FTZ R9, R79, R50 ;  /* 0x000000324f097221 */ /* 0x000fe20000010000 */
[----:B-1----:R-:W-:-:S06]  /*a680*/  FADD.FTZ R52, R36, R5 ;  /* 0x0000000524347221 */ /* 0x002fcc0000010000 */
[----:B------:R-:W1:Y:S01]  /*a690*/  MUFU.EX2 R134, R134 ;  /* 0x0000008600867308 */ /* 0x000e620000000800 */
[----:B----4-:R-:W-:-:S07]  /*a6a0*/  FADD.FTZ R0, R132, R9 ;  /* 0x0000000984007221 */ /* 0x010fce0000010000 */
[----:B------:R-:W4:Y:S01]  /*a6b0*/  MUFU.EX2 R131, R131 ;  /* 0x0000008300837308 */ /* 0x000f220000000800 */
[----:B--2---:R-:W-:-:S07]  /*a6c0*/  FADD.FTZ R9, R129, R52 ;  /* 0x0000003481097221 */ /* 0x004fce0000010000 */
[----:B------:R-:W2:Y:S01]  /*a6d0*/  MUFU.EX2 R51, R51 ;  /* 0x0000003300337308 */ /* 0x000ea20000000800 */
[----:B------:R-:W-:-:S07]  /*a6e0*/  FFMA.FTZ R135, R53, UR4, -R77 ;  /* 0x0000000435877c23 */ /* 0x000fce000801084d */
[----:B------:R-:W5:Y:S01]  /*a6f0*/  MUFU.EX2 R42, R42 ;  /* 0x0000002a002a7308 */ /* 0x000f620000000800 */
[----:B0-----:R-:W-:Y:S01]  /*a700*/  FADD.FTZ R5, R47, R0 ;  /* 0x000000002f057221 */ /* 0x001fe20000010000 */
[----:B------:R-:W-:-:S06]  /*a710*/  FFMA.FTZ R0, R4, UR4, -R77 ;  /* 0x0000000404007c23 */ /* 0x000fcc000801084d */
[----:B------:R-:W0:Y:S01]  /*a720*/  MUFU.EX2 R136, R136 ;  /* 0x0000008800887308 */ /* 0x000e220000000800 */
[----:B---3--:R-:W-:Y:S01]  /*a730*/  FADD.FTZ R4, R40, R9 ;  /* 0x0000000928047221 */ /* 0x008fe20000010000 */
[----:B------:R-:W-:-:S06]  /*a740*/  FFMA.FTZ R46, R54, UR4, -R77 ;  /* 0x00000004362e7c23 */ /* 0x000fcc000801084d */
[----:B------:R-:W3:Y:S01]  /*a750*/  MUFU.EX2 R133, R133 ;  /* 0x0000008500857308 */ /* 0x000ee20000000800 */
[----:B-1----:R-:W-:Y:S01]  /*a760*/  FADD.FTZ R52, R134, R5 ;  /* 0x0000000586347221 */ /* 0x002fe20000010000 */
[----:B----4-:R-:W-:-:S06]  /*a770*/  FADD.FTZ R9, R131, R4 ;  /* 0x0000000483097221 */ /* 0x010fcc0000010000 */
[----:B------:R-:W1:Y:S01]  /*a780*/  MUFU.EX2 R55, R55 ;  /* 0x0000003700377308 */ /* 0x000e620000000800 */
[----:B------:R-:W-:-:S07]  /*a790*/  FFMA.FTZ R137, R57, UR4, -R77 ;  /* 0x0000000439897c23 */ /* 0x000fce000801084d */
[----:B------:R-:W4:Y:S01]  /*a7a0*/  MUFU.EX2 R44, R44 ;  /* 0x0000002c002c7308 */ /* 0x000f220000000800 */
[----:B------:R-:W-:Y:S01]  /*a7b0*/  FFMA.FTZ R5, R8, UR4, -R77 ;  /* 0x0000000408057c23 */ /* 0x000fe2000801084d */
[----:B--2---:R-:W-:-:S06]  /*a7c0*/  FADD.FTZ R25, R51, R52 ;  /* 0x0000003433197221 */ /* 0x004fcc0000010000 */
[----:B------:R-:W2:Y:S01]  /*a7d0*/  MUFU.EX2 R138, R138 ;  /* 0x0000008a008a7308 */ /* 0x000ea20000000800 */
[----:B-----5:R-:W-:Y:S01]  /*a7e0*/  FADD.FTZ R8, R42, R9 ;  /* 0x000000092a087221 */ /* 0x020fe20000010000 */
[----:B------:R-:W-:-:S06]  /*a7f0*/  FFMA.FTZ R48, R58, UR4, -R77 ;  /* 0x000000043a307c23 */ /* 0x000fcc000801084d */
[----:B------:R-:W5:Y:S01]  /*a800*/  MUFU.EX2 R135, R135 ;  /* 0x0000008700877308 */ /* 0x000f620000000800 */
[----:B0-----:R-:W-:Y:S01]  /*a810*/  FADD.FTZ R52, R136, R25 ;  /* 0x0000001988347221 */ /* 0x001fe20000010000 */
[----:B------:R-:W-:-:S06]  /*a820*/  F2FP.BF16.F32.PACK_AB R148, R3, R148 ;  /* 0x000000940394723e */ /* 0x000fcc00000010ff */
        /* <DEDUP_REMOVED lines=9> */
[----:B--2---:R-:W-:Y:S01]  /*a8c0*/  FADD.FTZ R52, R138, R9 ;  /* 0x000000098a347221 */ /* 0x004fe20000010000 */
[----:B-----5:R-:W-:-:S06]  /*a8d0*/  FADD.FTZ R3, R135, R8 ;  /* 0x0000000887037221 */ /* 0x020fcc0000010000 */
[----:B------:R-:W2:Y:S01]  /*a8e0*/  MUFU.EX2 R63, R63 ;  /* 0x0000003f003f7308 */ /* 0x000ea20000000800 */
[----:B------:R-:W-:-:S07]  /*a8f0*/  FFMA.FTZ R141, R65, UR4, -R77 ;  /* 0x00000004418d7c23 */ /* 0x000fce000801084d */
[----:B------:R-:W5:Y:S01]  /*a900*/  MUFU.EX2 R48, R48 ;  /* 0x0000003000307308 */ /* 0x000f620000000800 */
[----:B------:R-:W-:Y:S01]  /*a910*/  F2FP.BF16.F32.PACK_AB R150, R7, R150 ;  /* 0x000000960796723e */ /* 0x000fe200000010ff */
[----:B0-----:R-:W-:-:S06]  /*a920*/  FADD.FTZ R7, R59, R52 ;  /* 0x000000343b077221 */ /* 0x001fcc0000010000 */
[----:B------:R-:W0:Y:S01]  /*a930*/  MUFU.EX2 R142, R142 ;  /* 0x0000008e008e7308 */ /* 0x000e220000000800 */
[----:B---3--:R-:W-:-:S07]  /*a940*/  FADD.FTZ R52, R46, R3 ;  /* 0x000000032e347221 */ /* 0x008fce0000010000 */
[----:B------:R-:W3:Y:S01]  /*a950*/  MUFU.EX2 R139, R139 ;  /* 0x0000008b008b7308 */ /* 0x000ee20000000800 */
[----:B------:R-:W-:Y:S01]  /*a960*/  FFMA.FTZ R66, R66, UR4, -R77 ;  /* 0x0000000442427c23 */ /* 0x000fe2000801084d */
[----:B-1----:R-:W-:-:S06]  /*a970*/  FADD.FTZ R54, R140, R7 ;  /* 0x000000078c367221 */ /* 0x002fcc0000010000 */
[----:B------:R-:W1:Y:S01]  /*a980*/  MUFU.EX2 R67, R67 ;  /* 0x0000004300437308 */ /* 0x000e620000000800 */
[----:B----4-:R-:W-:Y:S01]  /*a990*/  FADD.FTZ R3, R137, R52 ;  /* 0x0000003489037221 */ /* 0x010fe20000010000 */
[----:B------:R-:W-:-:S06]  /*a9a0*/  FFMA.FTZ R143, R69, UR4, -R77 ;  /* 0x00000004458f7c23 */ /* 0x000fcc000801084d */
[----:B------:R-:W-:Y:S01]  /*a9b0*/  MUFU.EX2 R50, R50 ;  /* 0x0000003200327308 */ /* 0x000fe20000000800 */
[----:B--2---:R-:W-:Y:S01]  /*a9c0*/  FADD.FTZ R7, R63, R54 ;  /* 0x000000363f077221 */ /* 0x004fe20000010000 */
[----:B-----5:R-:W-:-:S06]  /*a9d0*/  FADD.FTZ R52, R48, R3 ;  /* 0x0000000330347221 */ /* 0x020fcc0000010000 */
[----:B------:R-:W2:Y:S08]  /*a9e0*/  MUFU.EX2 R144, R144 ;  /* 0x0000009000907308 */ /* 0x000eb00000000800 */
[----:B------:R-:W-:Y:S01]  /*a9f0*/  MUFU.EX2 R141, R141 ;  /* 0x0000008d008d7308 */ /* 0x000fe20000000800 */
[----:B0-----:R-:W-:Y:S01]  /*aa00*/  FADD.FTZ R54, R142, R7 ;  /* 0x000000078e367221 */ /* 0x001fe20000010000 */
[----:B---3--:R-:W-:-:S06]  /*aa10*/  FADD.FTZ R3, R139, R52 ;  /* 0x000000348b037221 */ /* 0x008fcc0000010000 */
[----:B------:R-:W0:Y:S08]  /*aa20*/  MUFU.EX2 R71, R71 ;  /* 0x0000004700477308 */ /* 0x000e300000000800 */
[----:B------:R-:W3:Y:S01]  /*aa30*/  MUFU.EX2 R4, R66 ;  /* 0x0000004200047308 */ /* 0x000ee20000000800 */
[----:B-1----:R-:W-:-:S07]  /*aa40*/  FADD.FTZ R7, R67, R54 ;  /* 0x0000003643077221 */ /* 0x002fce0000010000 */
[----:B------:R-:W1:Y:S01]  /*aa50*/  MUFU.EX2 R143, R143 ;  /* 0x0000008f008f7308 */ /* 0x000e620000000800 */
[----:B--2---:R-:W-:Y:S01]  /*aa60*/  FADD.FTZ R52, R144, R7 ;  /* 0x0000000790347221 */ /* 0x004fe20000010000 */
[----:B------:R-:W-:-:S06]  /*aa70*/  FFMA.FTZ R28, R28, UR4, -R77 ;  /* 0x000000041c1c7c23 */ /* 0x000fcc000801084d */
[----:B------:R2:W4:Y:S01]  /*aa80*/  MUFU.EX2 R8, R0 ;  /* 0x0000000000087308 */ /* 0x0005220000000800 */
[----:B0-----:R-:W-:Y:S01]  /*aa90*/  FADD.FTZ R7, R71, R52 ;  /* 0x0000003447077221 */ /* 0x001fe20000010000 */
[----:B--2---:R-:W-:-:S06]  /*aaa0*/  FADD.FTZ R0, R50, R3 ;  /* 0x0000000332007221 */ /* 0x004fcc0000010000 */
[----:B------:R-:W0:Y:S01]  /*aab0*/  MUFU.EX2 R5, R5 ;  /* 0x0000000500057308 */ /* 0x000e220000000800 */
[----:B------:R-:W-:Y:S01]  /*aac0*/  FADD.FTZ R3, R141, R0 ;  /* 0x000000008d037221 */ /* 0x000fe20000010000 */
[----:B------:R-:W-:-:S03]  /*aad0*/  FFMA.FTZ R24, R24, UR4, -R77 ;  /* 0x0000000418187c23 */ /* 0x000fc6000801084d */
[----:B---3--:R-:W-:-:S03]  /*aae0*/  FADD.FTZ R52, R4, R3 ;  /* 0x0000000304347221 */ /* 0x008fc60000010000 */
[----:B------:R-:W2:Y:S01]  /*aaf0*/  MUFU.EX2 R28, R28 ;  /* 0x0000001c001c7308 */ /* 0x000ea20000000800 */
[----:B-1----:R-:W-:Y:S01]  /*ab00*/  FADD.FTZ R3, R143, R52 ;  /* 0x000000348f037221 */ /* 0x002fe20000010000 */
[----:B------:R-:W-:Y:S01]  /*ab10*/  FFMA.FTZ R32, R32, UR4, -R77 ;  /* 0x0000000420207c23 */ /* 0x000fe2000801084d */
[----:B------:R-:W-:Y:S02]  /*ab20*/  F2FP.BF16.F32.PACK_AB R149, R6, R149 ;  /* 0x000000950695723e */ /* 0x000fe400000010ff */
[----:B----4-:R-:W-:-:S03]  /*ab30*/  FADD.FTZ R6, R8, R3 ;  /* 0x0000000308067221 */ /* 0x010fc60000010000 */
[----:B------:R-:W-:Y:S01]  /*ab40*/  MUFU.EX2 R24, R24 ;  /* 0x0000001800187308 */ /* 0x000fe20000000800 */
[----:B------:R-:W-:Y:S01]  /*ab50*/  F2FP.BF16.F32.PACK_AB R143, R8, R143 ;  /* 0x0000008f088f723e */ /* 0x000fe200000010ff */
[----:B------:R-:W-:-:S06]  /*ab60*/  VIADD R8, R88, 0xfffffffe ;  /* 0xfffffffe58087836 */ /* 0x000fcc0000000000 */
[----:B------:R-:W1:Y:S01]  /*ab70*/  MUFU.EX2 R146, R146 ;  /* 0x0000009200927308 */ /* 0x000e620000000800 */
[----:B------:R-:W-:Y:S01]  /*ab80*/  ISETP.GE.AND P1, PT, R8, R90, PT ;  /* 0x0000005a0800720c */ /* 0x000fe20003f26270 */
[----:B0-----:R-:W-:-:S06]  /*ab90*/  FADD.FTZ R3, R5, R6 ;  /* 0x0000000605037221 */ /* 0x001fcc0000010000 */
[----:B------:R-:W0:Y:S08]  /*aba0*/  MUFU.EX2 R147, R32 ;  /* 0x0000002000937308 */ /* 0x000e300000000800 */
[----:B------:R-:W3:Y:S01]  /*abb0*/  MUFU.EX2 R73, R73 ;  /* 0x0000004900497308 */ /* 0x000ee20000000800 */
[----:B--2---:R-:W-:Y:S01]  /*abc0*/  FADD.FTZ R3, R28, R3 ;  /* 0x000000031c037221 */ /* 0x004fe20000010000 */
[----:B-1----:R-:W-:-:S03]  /*abd0*/  FADD.FTZ R0, R146, R7 ;  /* 0x0000000792007221 */ /* 0x002fc60000010000 */
[----:B------:R-:W-:Y:S01]  /*abe0*/  FADD.FTZ R6, R24, R3 ;  /* 0x0000000318067221 */ /* 0x000fe20000010000 */
[----:B------:R-:W-:Y:S01]  /*abf0*/  F2FP.BF16.F32.PACK_AB R120, R11, R120 ;  /* 0x000000780b78723e */ /* 0x000fe200000010ff */
[--C-:B------:R-:W-:Y:S01]  /*ac00*/  IMAD.MOV.U32 R118, RZ, RZ, R119.reuse ;  /* 0x000000ffff767224 */ /* 0x100fe200078e0077 */
[----:B------:R-:W-:Y:S01]  /*ac10*/  F2FP.BF16.F32.PACK_AB R122, R27, R122 ;  /* 0x0000007a1b7a723e */ /* 0x000fe200000010ff */
[----:B0-----:R-:W-:Y:S01]  /*ac20*/  FADD.FTZ R3, R147, R6 ;  /* 0x0000000693037221 */ /* 0x001fe20000010000 */
[----:B------:R-:W-:Y:S01]  /*ac30*/  F2FP.BF16.F32.PACK_AB R124, R75, R124 ;  /* 0x0000007c4b7c723e */ /* 0x000fe200000010ff */
[--C-:B------:R-:W-:Y:S01]  /*ac40*/  IMAD.MOV.U32 R117, RZ, RZ, R119.reuse ;  /* 0x000000ffff757224 */ /* 0x100fe200078e0077 */
[----:B------:R-:W-:Y:S01]  /*ac50*/  F2FP.BF16.F32.PACK_AB R126, R35, R126 ;  /* 0x0000007e237e723e */ /* 0x000fe200000010ff */
[--C-:B------:R-:W-:Y:S01]  /*ac60*/  IMAD.MOV.U32 R115, RZ, RZ, R119.reuse ;  /* 0x000000ffff737224 */ /* 0x100fe200078e0077 */
[----:B------:R-:W-:Y:S01]  /*ac70*/  F2FP.BF16.F32.PACK_AB R128, R39, R128 ;  /* 0x000000802780723e */ /* 0x000fe200000010ff */
[--C-:B------:R-:W-:Y:S01]  /*ac80*/  IMAD.MOV.U32 R114, RZ, RZ, R119.reuse ;  /* 0x000000ffff727224 */ /* 0x100fe200078e0077 */
[----:B------:R-:W-:Y:S01]  /*ac90*/  F2FP.BF16.F32.PACK_AB R130, R79, R130 ;  /* 0x000000824f82723e */ /* 0x000fe200000010ff */
        /* <DEDUP_REMOVED lines=45> */
[----:B------:R-:W-:-:S02]  /*af70*/  MOV R116, R119 ;  /* 0x0000007700747202 */ /* 0x000fc40000000f00 */
[-C--:B------:R-:W-:Y:S02]  /*af80*/  MOV R109, R119.reuse ;  /* 0x00000077006d7202 */ /* 0x080fe40000000f00 */
[-C--:B------:R-:W-:Y:S02]  /*af90*/  MOV R102, R119.reuse ;  /* 0x0000007700667202 */ /* 0x080fe40000000f00 */
[-C--:B------:R-:W-:Y:S02]  /*afa0*/  MOV R95, R119.reuse ;  /* 0x00000077005f7202 */ /* 0x080fe40000000f00 */
[----:B------:R-:W-:Y:S01]  /*afb0*/  MOV R88, R119 ;  /* 0x0000007700587202 */ /* 0x000fe20000000f00 */
[----:B------:R-:W-:Y:S06]  /*afc0*/  @!P1 BRA `(.L_x_13374) ;  /* 0x0000002800309947 */ /* 0x000fec0003800000 */
[----:B------:R0:W5:Y:S01]  /*afd0*/  LDL.LU R4, [R1+0x4] ;  /* 0x0000040001047983 */ /* 0x0001620000300800 */
        /* <DEDUP_REMOVED lines=18> */
[----:B0-----:R-:W-:-:S07]  /*b100*/  CS2R R88, SRZ ;  /* 0x0000000000587805 */ /* 0x001fce000001ff00 */
.L_x_13386:
[----:B------:R-:W2:Y:S01]  /*b110*/  LDL R6, [R1+0x1c] ;  /* 0x00001c0001067983 */ /* 0x000ea20000100800 */
[----:B------:R-:W-:Y:S01]  /*b120*/  ISETP.NE.AND P1, PT, R11, 0x1, PT ;  /* 0x000000010b00780c */ /* 0x000fe20003f25270 */
[----:B------:R-:W-:Y:S05]  /*b130*/  YIELD ;  /* 0x0000000000007946 */ /* 0x000fea0003800000 */
[----:B------:R-:W-:Y:S02]  /*b140*/  SEL R5, RZ, 0x1, P1 ;  /* 0x00000001ff057807 */ /* 0x000fe40000800000 */
[----:B--2---:R-:W-:Y:S02]  /*b150*/  ISETP.NE.AND P1, PT, R6, RZ, PT ;  /* 0x000000ff0600720c */ /* 0x004fe40003f25270 */
[----:B-----5:R-:W-:-:S05]  /*b160*/  LOP3.LUT R6, R4, R5, RZ, 0x3c, !PT ;  /* 0x0000000504067212 */ /* 0x020fca00078e3cff */
[----:B------:R0:W-:Y:S06]  /*b170*/  STL [R1+0x4], R6 ;  /* 0x0000040601007387 */ /* 0x0001ec0000100800 */
[----:B------:R-:W-:Y:S05]  /*b180*/  @P1 BRA `(.L_x_13375) ;  /* 0x00000000003c1947 */ /* 0x000fea0003800000 */
[----:B------:R-:W-:Y:S05]  /*b190*/  @!P0 BRA `(.L_x_13376) ;  /* 0x0000000000048947 */ /* 0x000fea0003800000 */
[----:B------:R-:W-:Y:S01]  /*b1a0*/  BPT.TRAP 0x1 ;  /* 0x000000040000795c */ /* 0x000fe20000300000 */
.L_x_13376:
[----:B------:R-:W-:Y:S01]  /*b1b0*/  VIADD R5, R11, 0x1 ;  /* 0x000000010b057836 */ /* 0x000fe20000000000 */
[----:B0-----:R-:W-:-:S04]  /*b1c0*/  SHF.L.U32 R6, R6, 0x1f, RZ ;  /* 0x0000001f06067819 */ /* 0x001fc800000006ff */
[----:B------:R-:W-:-:S04]  /*b1d0*/  ISETP.NE.AND P2, PT, R5, 0x2, PT ;  /* 0x000000020500780c */ /* 0x000fc80003f45270 */
[----:B------:R-:W-:-:S05]  /*b1e0*/  SEL R5, R5, RZ, P2 ;  /* 0x000000ff05057207 */ /* 0x000fca0001000000 */
[----:B------:R-:W-:-:S04]  /*b1f0*/  IMAD R5, R5, 0x8, R18 ;  /* 0x0000000805057824 */ /* 0x000fc800078e0212 */
[----:B------:R0:W1:Y:S01]  /*b200*/  SYNCS.PHASECHK.TRANS64.TRYWAIT P2, [R5+URZ+0x16830], R6 ;  /* 0x01683006050075a7 */ /* 0x000062000804017f */
[----:B------:R-:W-:Y:S05]  /*b210*/  @!P0 BRA `(.L_x_13377) ;  /* 0x0000000000048947 */ /* 0x000fea0003800000 */
[----:B------:R-:W-:Y:S01]  /*b220*/  BPT.TRAP 0x1 ;  /* 0x000000040000795c */ /* 0x000fe20000300000 */
.L_x_13377:
[----:B------:R-:W-:Y:S04]  /*b230*/  BSSY B0, `(.L_x_13375) ;  /* 0x0000004000007945 */ /* 0x000fe80003800000 */
[----:B-1----:R-:W-:Y:S05]  /*b240*/  @P2 BRA `(.L_x_13378) ;  /* 0x0000000000082947 */ /* 0x002fea0003800000 */
[----:B------:R-:W1:Y:S02]  /*b250*/  SYNCS.PHASECHK.TRANS64.TRYWAIT P2, [R5+URZ+0x16830], R6 ;  /* 0x01683006050075a7 */ /* 0x000e64000804017f */
[----:B-1----:R-:W-:Y:S05]  /*b260*/  @!P2 BRA `(.L_x_13379) ;  /* 0x000000d00058a947 */ /* 0x002fea0003800000 */
.L_x_13378:
[----:B------:R-:W-:Y:S05]  /*b270*/  BSYNC B0 ;  /* 0x0000000000007941 */ /* 0x000fea0003800000 */
.L_x_13375:
[----:B01----:R-:W2:Y:S01]  /*b280*/  LDL R6, [R1+0x20] ;  /* 0x0000200001067983 */ /* 0x003ea20000100800 */
[----:B------:R-:W-:Y:S01]  /*b290*/  VIADD R156, R11, 0x1 ;  /* 0x000000010b9c7836 */ /* 0x000fe20000000000 */
[----:B------:R-:W0:Y:S04]  /*b2a0*/  S2R R5, SR_TID.X ;  /* 0x0000000000057919 */ /* 0x000e280000002100 */
[----:B------:R-:W-:-:S04]  /*b2b0*/  ISETP.NE.AND P2, PT, R156, 0x2, PT ;  /* 0x000000029c00780c */ /* 0x000fc80003f45270 */
[----:B------:R-:W-:Y:S02]  /*b2c0*/  SEL R156, R156, RZ, P2 ;  /* 0x000000ff9c9c7207 */ /* 0x000fe40001000000 */
[----:B------:R-:W-:Y:S01]  /*b2d0*/  MOV R7, 0x40000040 ;  /* 0x4000004000077802 */ /* 0x000fe20000000f00 */
[----:B------:R-:W-:Y:S05]  /*b2e0*/  WARPSYNC.ALL ;  /* 0x0000000000007948 */ /* 0x000fea0003800000 */
[----:B------:R-:W-:Y:S02]  /*b2f0*/  R2UR UR19, R7 ;  /* 0x00000000071372ca */ /* 0x000fe400000e0000 */
[----:B0-----:R-:W-:-:S05]  /*b300*/  SHF.R.U32.HI R5, RZ, 0x7, R5 ;  /* 0x00000007ff057819 */ /* 0x001fca0000011605 */
[----:B------:R-:W-:Y:S02]  /*b310*/  VIADD R5, R5, 0x8 ;  /* 0x0000000805057836 */ /* 0x000fe40000000000 */
[----:B------:R-:W-:Y:S01]  /*b320*/  IMAD.MOV.U32 R27, RZ, RZ, 0x40000040 ;  /* 0x40000040ff1b7424 */ /* 0x000fe200078e00ff */
[----:B------:R-:W-:Y:S01]  /*b330*/  R2UR UR8, R12 ;  /* 0x000000000c0872ca */ /* 0x000fe200000e0000 */
[----:B------:R-:W-:Y:S01]  /*b340*/  IMAD.MOV.U32 R25, RZ, RZ, 0x40000040 ;  /* 0x40000040ff197424 */ /* 0x000fe200078e00ff */
[----:B------:R-:W-:Y:S02]  /*b350*/  R2UR UR9, R13 ;  /* 0x000000000d0972ca */ /* 0x000fe400000e0000 */
[----:B------:R-:W-:Y:S02]  /*b360*/  R2UR UR11, R27 ;  /* 0x000000001b0b72ca */ /* 0x000fe400000e0000 */
[----:B------:R-:W-:Y:S02]  /*b370*/  R2UR UR15, R25 ;  /* 0x00000000190f72ca */ /* 0x000fe400000e0000 */
[----:B------:R-:W-:Y:S01]  /*b380*/  R2UR UR23, R27 ;  /* 0x000000001b1772ca */ /* 0x000fe200000e0000 */
[----:B------:R0:W-:Y:S01]  /*b390*/  BAR.SYNC.DEFER_BLOCKING R5, 0x100 ;  /* 0x000400050000751d */ /* 0x0001e20000010000 */
[----:B--2---:R-:W-:-:S05]  /*b3a0*/  LEA R26, R156, R6, 0xa ;  /* 0x000000069c1a7211 */ /* 0x004fca00078e50ff */
[----:B------:R-:W-:-:S05]  /*b3b0*/  VIADD R6, R26, 0x4 ;  /* 0x000000041a067836 */ /* 0x000fca0000000000 */
[----:B------:R-:W-:Y:S02]  /*b3c0*/  R2UR UR18, R6 ;  /* 0x00000000061272ca */ /* 0x000fe400000e0000 */
[----:B------:R-:W2:Y:S01]  /*b3d0*/  LDL.64 R6, [R1+0x8] ;  /* 0x0000080001067983 */ /* 0x000ea20000100a00 */
[C---:B------:R-:W-:Y:S01]  /*b3e0*/  R2UR UR10, R26.reuse ;  /* 0x000000001a0a72ca */ /* 0x040fe200000e0000 */
[C---:B------:R-:W-:Y:S02]  /*b3f0*/  VIADD R24, R26.reuse, 0x2 ;  /* 0x000000021a187836 */ /* 0x040fe40000000000 */
[----:B------:R-:W-:-:S03]  /*b400*/  VIADD R26, R26, 0x6 ;  /* 0x000000061a1a7836 */ /* 0x000fc60000000000 */
[----:B------:R-:W-:Y:S02]  /*b410*/  R2UR UR14, R24 ;  /* 0x00000000180e72ca */ /* 0x000fe400000e0000 */
[----:B------:R-:W-:Y:S02]  /*b420*/  R2UR UR22, R26 ;  /* 0x000000001a1672ca */ /* 0x000fe400000e0000 */
[----:B------:R-:W-:-:S06]  /*b430*/  WARPGROUP.ARRIVE ;  /* 0x00000000000079c5 */ /* 0x000fcc0000000000 */
[----:B------:R-:W-:Y:S01]  /*b440*/  HGMMA.64x128x16.F32.BF16 R24, gdesc[UR8], RZ, !UPT, gsb0 ;  /* 0x01e00000081879f0 */ /* 0x000fe2000c0018ff */
[----:B------:R-:W-:Y:S02]  /*b450*/  R2UR UR16, R20 ;  /* 0x00000000141072ca */ /* 0x000fe400000e0000 */
[----:B------:R-:W-:Y:S01]  /*b460*/  R2UR UR17, R21 ;  /* 0x00000000151172ca */ /* 0x000fe200000e0000 */
[----:B------:R-:W-:Y:S02]  /*b470*/  WARPGROUP.DEPBAR.LE gsb0, 0x0 ;  /* 0x00008000000079c5 */ /* 0x000fe40000010000 */
[----:B------:R-:W-:Y:S01]  /*b480*/  WARPGROUP.ARRIVE ;  /* 0x00000000000079c5 */ /* 0x000fe20000000000 */
[----:B--2---:R-:W-:Y:S02]  /*b490*/  R2UR UR12, R6 ;  /* 0x00000000060c72ca */ /* 0x004fe400000e0000 */
[----:B------:R-:W-:-:S13]  /*b4a0*/  R2UR UR13, R7 ;  /* 0x00000000070d72ca */ /* 0x000fda00000e0000 */
[----:B------:R-:W-:Y:S01]  /*b4b0*/  HGMMA.64x128x16.F32.BF16 R24, gdesc[UR12], R24, gsb0 ;  /* 0x01e000000c1879f0 */ /* 0x000fe20008001818 */
        /* <DEDUP_REMOVED lines=12> */
.L_x_13381:
[----:B------:R-:W-:Y:S01]  /*b580*/  SHF.L.U32 R4, R4, 0x1f, RZ ;  /* 0x0000001f04047819 */ /* 0x000fe200000006ff */
[----:B------:R-:W-:-:S04]  /*b590*/  IMAD R5, R11, 0x8, R18 ;  /* 0x000000080b057824 */ /* 0x000fc800078e0212 */
[----:B------:R0:W1:Y:S01]  /*b5a0*/  SYNCS.PHASECHK.TRANS64.TRYWAIT P1, [R5+URZ+0x16850], R4 ;  /* 0x01685004050075a7 */ /* 0x000062000802017f */
[----:B------:R-:W-:Y:S05]  /*b5b0*/  @!P0 BRA `(.L_x_13382) ;  /* 0x0000000000048947 */ /* 0x000fea0003800000 */
[----:B------:R-:W-:Y:S01]  /*b5c0*/  BPT.TRAP 0x1 ;  /* 0x000000040000795c */ /* 0x000fe20000300000 */
.L_x_13382:
[----:B-1----:R-:W-:Y:S05]  /*b5d0*/  @P1 BRA `(.L_x_13380) ;  /* 0x0000000000081947 */ /* 0x002fea0003800000 */
[----:B------:R-:W1:Y:S02]  /*b5e0*/  SYNCS.PHASECHK.TRANS64.TRYWAIT P1, [R5+URZ+0x16850], R4 ;  /* 0x01685004050075a7 */ /* 0x000e64000802017f */
[----:B-1----:R-:W-:Y:S05]  /*b5f0*/  @!P1 BRA `(.L_x_13383) ;  /* 0x000000cc00889947 */ /* 0x002fea0003800000 */
.L_x_13380:
[----:B01----:R-:W-:Y:S01]  /*b600*/  VIADD R4, R18, 0x400 ;  /* 0x0000040012047836 */ /* 0x003fe20000000000 */
[----:B------:R-:W-:Y:S05]  /*b610*/  WARPSYNC.ALL ;  /* 0x0000000000007948 */ /* 0x000fea0003800000 */
[----:B------:R-:W-:Y:S01]  /*b620*/  SHF.R.U32.HI R4, RZ, 0x4, R4 ;  /* 0x00000004ff047819 */ /* 0x000fe20000011604 */
[----:B------:R-:W-:Y:S01]  /*b630*/  IMAD.MOV.U32 R5, RZ, RZ, 0x40000040 ;  /* 0x40000040ff057424 */ /* 0x000fe200078e00ff */
[----:B------:R-:W-:Y:S01]  /*b640*/  WARPGROUP.ARRIVE ;  /* 0x00000000000079c5 */ /* 0x000fe20000000000 */
[----:B------:R-:W-:Y:S01]  /*b650*/  IMAD.MOV.U32 R7, RZ, RZ, 0x40000040 ;  /* 0x40000040ff077424 */ /* 0x000fe200078e00ff */
[----:B------:R-:W-:-:S02]  /*b660*/  LOP3.LUT R4, R4, 0x3fff, RZ, 0xc0, !PT ;  /* 0x00003fff04047812 */ /* 0x000fc400078ec0ff */
[----:B------:R-:W-:Y:S01]  /*b670*/  R2UR UR11, R5 ;  /* 0x00000000050b72ca */ /* 0x000fe200000e0000 */
[----:B------:R-:W-:Y:S02]  /*b680*/  IMAD.MOV.U32 R5, RZ, RZ, 0x40000040 ;  /* 0x40000040ff057424 */ /* 0x000fe400078e00ff */
[----:B------:R-:W-:-:S04]  /*b690*/  IMAD R4, R11, 0x400, R4 ;  /* 0x000004000b047824 */ /* 0x000fc800078e0204 */
[C---:B------:R-:W-:Y:S01]  /*b6a0*/  VIADD R6, R4.reuse, 0x80 ;  /* 0x0000008004067836 */ /* 0x040fe20000000000 */
[----:B------:R-:W-:-:S13]  /*b6b0*/  R2UR UR10, R4 ;  /* 0x00000000040a72ca */ /* 0x000fda00000e0000 */
[----:B------:R-:W-:Y:S01]  /*b6c0*/  HGMMA.64x64x16.F32.BF16 R88, R148, gdesc[UR8].tnspB, R88, gsb0 ;  /* 0x40e0000894587df0 */ /* 0x000fe20008001858 */
[----:B------:R-:W-:Y:S02]  /*b6d0*/  R2UR UR10, R6 ;  /* 0x00000000060a72ca */ /* 0x000fe400000e0000 */
[----:B------:R-:W-:Y:S01]  /*b6e0*/  R2UR UR11, R7 ;  /* 0x00000000070b72ca */ /* 0x000fe200000e0000 */
[----:B------:R-:W-:Y:S01]  /*b6f0*/  IMAD.MOV.U32 R7, RZ, RZ, 0x40000040 ;  /* 0x40000040ff077424 */ /* 0x000fe200078e00ff */
[----:B------:R-:W-:Y:S01]  /*b700*/  IADD3 R6, R4, 0x100, RZ ;  /* 0x0000010004067810 */ /* 0x000fe20007ffe0ff */
[----:B------:R-:W-:Y:S02]  /*b710*/  WARPGROUP.DEPBAR.LE gsb0, 0x0 ;  /* 0x00008000000079c5 */ /* 0x000fe40000010000 */
[----:B------:R-:W-:-:S06]  /*b720*/  WARPGROUP.ARRIVE ;  /* 0x00000000000079c5 */ /* 0x000fcc0000000000 */
[----:B------:R-:W0:Y:S02]  /*b730*/  S2R R150, SR_TID.X ;  /* 0x0000000000967919 */ /* 0x000e240000002100 */
[----:B------:R-:W-:Y:S01]  /*b740*/  HGMMA.64x64x16.F32.BF16 R88, R120, gdesc[UR8].tnspB, R88, gsb0 ;  /* 0x40e0000878587df0 */ /* 0x000fe20008001858 */
[----:B------:R-:W-:Y:S01]  /*b750*/  R2UR UR10, R6 ;  /* 0x00000000060a72ca */ /* 0x000fe200000e0000 */
[----:B------:R-:W-:Y:S01]  /*b760*/  VIADD R6, R4, 0x180 ;  /* 0x0000018004067836 */ /* 0x000fe20000000000 */
[----:B------:R-:W-:Y:S01]  /*b770*/  R2UR UR11, R7 ;  /* 0x00000000070b72ca */ /* 0x000fe200000e0000 */
[----:B------:R-:W-:Y:S01]  /*b780*/  IMAD.MOV.U32 R7, RZ, RZ, 0x40000040 ;  /* 0x40000040ff077424 */ /* 0x000fe200078e00ff */
[----:B0-----:R-:W-:Y:S02]  /*b790*/  SHF.R.U32.HI R151, RZ, 0x7, R150 ;  /* 0x00000007ff977819 */ /* 0x001fe40000011696 */
[----:B------:R-:W-:Y:S01]  /*b7a0*/  ISETP.GE.U32.AND P1, PT, R150, 0x180, PT ;  /* 0x000001809600780c */ /* 0x000fe20003f26070 */
[----:B------:R-:W-:-:S02]  /*b7b0*/  WARPGROUP.DEPBAR.LE gsb0, 0x0 ;  /* 0x00008000000079c5 */ /* 0x000fc40000010000 */
[----:B------:R-:W-:-:S06]  /*b7c0*/  WARPGROUP.ARRIVE ;  /* 0x00000000000079c5 */ /* 0x000fcc0000000000 */
[----:B------:R-:W-:Y:S01]  /*b7d0*/  HGMMA.64x64x16.F32.BF16 R88, R124, gdesc[UR8].tnspB, R88, gsb0 ;  /* 0x40e000087c587df0 */ /* 0x000fe20008001858 */
[----:B------:R-:W-:Y:S01]  /*b7e0*/  R2UR UR10, R6 ;  /* 0x00000000060a72ca */ /* 0x000fe200000e0000 */
[----:B------:R-:W-:Y:S01]  /*b7f0*/  VIADD R6, R4, 0x200 ;  /* 0x0000020004067836 */ /* 0x000fe20000000000 */
[----:B------:R-:W-:Y:S01]  /*b800*/  R2UR UR11, R7 ;  /* 0x00000000070b72ca */ /* 0x000fe200000e0000 */
[----:B------:R-:W-:Y:S01]  /*b810*/  IMAD.MOV.U32 R7, RZ, RZ, 0x40000040 ;  /* 0x40000040ff077424 */ /* 0x000fe200078e00ff */
[----:B------:R-:W-:Y:S02]  /*b820*/  WARPGROUP.DEPBAR.LE gsb0, 0x0 ;  /* 0x00008000000079c5 */ /* 0x000fe40000010000 */
[----:B------:R-:W-:-:S09]  /*b830*/  WARPGROUP.ARRIVE ;  /* 0x00000000000079c5 */ /* 0x000fd20000000000 */
[----:B------:R-:W-:Y:S01]  /*b840*/  HGMMA.64x64x16.F32.BF16 R88, R128, gdesc[UR8].tnspB, R88, gsb0 ;  /* 0x40e0000880587df0 */ /* 0x000fe20008001858 */
[----:B------:R-:W-:Y:S01]  /*b850*/  R2UR UR10, R6 ;  /* 0x00000000060a72ca */ /* 0x000fe200000e0000 */
[----:B------:R-:W-:Y:S01]  /*b860*/  VIADD R6, R4, 0x280 ;  /* 0x0000028004067836 */ /* 0x000fe20000000000 */
[----:B------:R-:W-:Y:S02]  /*b870*/  R2UR UR11, R7 ;  /* 0x00000000070b72ca */ /* 0x000fe400000e0000 */
[----:B------:R-:W-:Y:S01]  /*b880*/  MOV R7, 0x40000040 ;  /* 0x4000004000077802 */ /* 0x000fe20000000f00 */
[----:B------:R-:W-:Y:S02]  /*b890*/  WARPGROUP.DEPBAR.LE gsb0, 0x0 ;  /* 0x00008000000079c5 */ /* 0x000fe40000010000 */
[----:B------:R-:W-:-:S08]  /*b8a0*/  WARPGROUP.ARRIVE ;  /* 0x00000000000079c5 */ /* 0x000fd00000000000 */
[----:B------:R-:W-:Y:S01]  /*b8b0*/  HGMMA.64x64x16.F32.BF16 R88, R132, gdesc[UR8].tnspB, R88, gsb0 ;  /* 0x40e0000884587df0 */ /* 0x000fe20008001858 */
[----:B------:R-:W-:Y:S01]  /*b8c0*/  R2UR UR10, R6 ;  /* 0x00000000060a72ca */ /* 0x000fe200000e0000 */
[C---:B------:R-:W-:Y:S01]  /*b8d0*/  VIADD R6, R4.reuse, 0x300 ;  /* 0x0000030004067836 */ /* 0x040fe20000000000 */
[----:B------:R-:W-:Y:S01]  /*b8e0*/  R2UR UR11, R7 ;  /* 0x00000000070b72ca */ /* 0x000fe200000e0000 */
[----:B------:R-:W-:Y:S02]  /*b8f0*/  IMAD.MOV.U32 R7, RZ, RZ, 0x40000040 ;  /* 0x40000040ff077424 */ /* 0x000fe400078e00ff */
[----:B------:R-:W-:Y:S01]  /*b900*/  VIADD R4, R4, 0x380 ;  /* 0x0000038004047836 */ /* 0x000fe20000000000 */
[----:B------:R-:W-:Y:S02]  /*b910*/  WARPGROUP.DEPBAR.LE gsb0, 0x0 ;  /* 0x00008000000079c5 */ /* 0x000fe40000010000 */
[----:B------:R-:W-:-:S07]  /*b920*/  WARPGROUP.ARRIVE ;  /* 0x00000000000079c5 */ /* 0x000fce0000000000 */
[----:B------:R-:W-:Y:S01]  /*b930*/  HGMMA.64x64x16.F32.BF16 R88, R136, gdesc[UR8].tnspB, R88, gsb0 ;  /* 0x40e0000888587df0 */ /* 0x000fe20008001858 */
[----:B------:R-:W-:Y:S02]  /*b940*/  R2UR UR10, R6 ;  /* 0x00000000060a72ca */ /* 0x000fe400000e0000 */
[----:B------:R-:W-:Y:S01]  /*b950*/  R2UR UR11, R7 ;  /* 0x00000000070b72ca */ /* 0x000fe200000e0000 */
[----:B------:R-:W-:Y:S02]  /*b960*/  WARPGROUP.DEPBAR.LE gsb0, 0x0 ;  /* 0x00008000000079c5 */ /* 0x000fe40000010000 */
[----:B------:R-:W-:-:S10]  /*b970*/  WARPGROUP.ARRIVE ;  /* 0x00000000000079c5 */ /* 0x000fd40000000000 */
[----:B------:R-:W-:Y:S01]  /*b980*/  HGMMA.64x64x16.F32.BF16 R88, R140, gdesc[UR8].tnspB, R88, gsb0 ;  /* 0x40e000088c587df0 */ /* 0x000fe20008001858 */
[----:B------:R-:W-:Y:S01]  /*b990*/  R2UR UR10, R4 ;  /* 0x00000000040a72ca */ /* 0x000fe200000e0000 */
[----:B------:R-:W-:Y:S01]  /*b9a0*/  VIADD R4, R151, 0x9 ;  /* 0x0000000997047836 */ /* 0x000fe20000000000 */
[----:B------:R-:W-:-:S04]  /*b9b0*/  R2UR UR11, R5 ;  /* 0x00000000050b72ca */ /* 0x000fc800000e0000 */
[----:B------:R-:W-:Y:S01]  /*b9c0*/  SEL R4, R4, 0x9, !P1 ;  /* 0x0000000904047807 */ /* 0x000fe20004800000 */
[----:B------:R-:W-:Y:S02]  /*b9d0*/  WARPGROUP.DEPBAR.LE gsb0, 0x0 ;  /* 0x00008000000079c5 */ /* 0x000fe40000010000 */
[----:B------:R-:W-:-:S06]  /*b9e0*/  WARPGROUP.ARRIVE ;  /* 0x00000000000079c5 */ /* 0x000fcc0000000000 */
[----:B------:R-:W-:Y:S03]  /*b9f0*/  HGMMA.64x64x16.F32.BF16 R88, R144, gdesc[UR8].tnspB, R88, gsb0 ;  /* 0x40e0000890587df0 */ /* 0x000fe60008001858 */
[----:B------:R-:W-:Y:S02]  /*ba00*/  WARPGROUP.DEPBAR.LE gsb0, 0x0 ;  /* 0x00008000000079c5 */ /* 0x000fe40000010000 */
[----:B------:R0:W-:Y:S06]  /*ba10*/  BAR.ARV R4, 0x100 ;  /* 0x000400040000751d */ /* 0x0001ec0000002000 */
[----:B------:R-:W-:Y:S05]  /*ba20*/  @!P0 BRA `(.L_x_13384) ;  /* 0x0000000000048947 */ /* 0x000fea0003800000 */
[----:B------:R-:W-:Y:S01]  /*ba30*/  BPT.TRAP 0x1 ;  /* 0x000000040000795c */ /* 0x000fe20000300000 */
.L_x_13384:
        /* <DEDUP_REMOVED lines=9> */
[----:B------:R-:W-:Y:S02]  /*bad0*/  IMAD R31, R156, 0x8, R18 ;  /* 0x000000089c1f7824 */ /* 0x000fe400078e0212 */
[----:B------:R-:W-:Y:S01]  /*bae0*/  FMUL.FTZ R36, R41, UR6 ;  /* 0x0000000629247c20 */ /* 0x000fe20008410000 */
[----:B------:R-:W-:Y:S01]  /*baf0*/  FMUL.FTZ R41, R48, UR6 ;  /* 0x0000000630297c20 */ /* 0x000fe20008410000 */
[----:B------:R-:W-:Y:S01]  /*bb00*/  FMUL.FTZ R48, R53, UR6 ;  /* 0x0000000635307c20 */ /* 0x000fe20008410000 */
[----:B------:R-:W-:Y:S01]  /*bb10*/  IMAD.U32 R53, RZ, RZ, UR38 ;  /* 0x00000026ff357e24 */ /* 0x000fe2000f8e00ff */
[----:B------:R-:W1:Y:S01]  /*bb20*/  MUFU.TANH R5, R5 ;  /* 0x0000000500057308 */ /* 0x000e620000002400 */
[----:B------:R-:W-:Y:S01]  /*bb30*/  IADD3 R31, R31, 0x16840, RZ ;  /* 0x000168401f1f7810 */ /* 0x000fe20007ffe0ff */
[----:B------:R-:W-:Y:S01]  /*bb40*/  FMUL.FTZ R28, R32, UR6 ;  /* 0x00000006201c7c20 */ /* 0x000fe20008410000 */
[----:B------:R-:W-:Y:S01]  /*bb50*/  FMUL.FTZ R6, R26, UR6 ;  /* 0x000000061a067c20 */ /* 0x000fe20008410000 */
[----:B------:R-:W-:Y:S01]  /*bb60*/  FMUL.FTZ R26, R30, UR6 ;  /* 0x000000061e1a7c20 */ /* 0x000fe20008410000 */
[----:B------:R-:W-:Y:S01]  /*bb70*/  PRMT R31, R53, 0x654, R31 ;  /* 0x00000654351f7816 */ /* 0x000fe2000000001f */
[----:B------:R-:W-:Y:S01]  /*bb80*/  FMUL.FTZ R30, R34, UR6 ;  /* 0x00000006221e7c20 */ /* 0x000fe20008410000 */
[----:B------:R-:W-:Y:S01]  /*bb90*/  FMUL.FTZ R34, R37, UR6 ;  /* 0x0000000625227c20 */ /* 0x000fe20008410000 */
[----:B------:R-:W2:Y:S01]  /*bba0*/  MUFU.TANH R24, R24 ;  /* 0x0000001800187308 */ /* 0x000ea20000002400 */
[----:B------:R0:W-:Y:S01]  /*bbb0*/  SYNCS.ARRIVE.TRANS64.RED.A1T0 RZ, [R31+URZ], RZ ;  /* 0x000000ff1fff79a7 */ /* 0x0001e2000810043f */
        /* <DEDUP_REMOVED lines=11> */
[----:B-1----:R-:W-:Y:S01]  /*bc70*/  FMNMX.FTZ R31, R5, R31, !PT ;  /* 0x0000001f051f7209 */ /* 0x002fe20007810000 */
        /* <DEDUP_REMOVED lines=53> */
[----:B------:R-:W-:-:S05]  /*bfd0*/  UMOV UR4, UR5 ;  /* 0x0000000500047c82 */ /* 0x000fca0008000000 */
        /* <DEDUP_REMOVED lines=45> */
[----:B0-----:R-:W-:-:S05]  /*c2b0*/  FMNMX.FTZ R31, R80, R31, !PT ;  /* 0x0000001f501f7209 */ /* 0x001fca0007810000 */
        /* <DEDUP_REMOVED lines=27> */
[----:B-1----:R-:W-:-:S04]  /*c470*/  FMNMX.FTZ R38, R43, R38, !PT ;  /* 0x000000262b267209 */ /* 0x002fc80007810000 */
[----:B--2---:R-:W-:-:S03]  /*c480*/  FMNMX.FTZ R38, R46, R38, !PT ;  /* 0x000000262e267209 */ /* 0x004fc60007810000 */
[----:B------:R-:W1:Y:S01]  /*c490*/  MUFU.TANH R54, R54 ;  /* 0x0000003600367308 */ /* 0x000e620000002400 */
[----:B---3--:R-:W-:-:S04]  /*c4a0*/  FMNMX.FTZ R38, R47, R38, !PT ;  /* 0x000000262f267209 */ /* 0x008fc80007810000 */
[----:B0-----:R-:W-:-:S03]  /*c4b0*/  FMNMX.FTZ R38, R50, R38, !PT ;  /* 0x0000002632267209 */ /* 0x001fc60007810000 */
[----:B------:R-:W0:Y:S01]  /*c4c0*/  MUFU.TANH R55, R55 ;  /* 0x0000003700377308 */ /* 0x000e220000002400 */
[----:B----4-:R-:W-:-:S07]  /*c4d0*/  FMNMX.FTZ R38, R51, R38, !PT ;  /* 0x0000002633267209 */ /* 0x010fce0007810000 */
        /* <DEDUP_REMOVED lines=31> */
[----:B-1----:R-:W-:-:S04]  /*c6d0*/  FMNMX.FTZ R38, R83, R38, !PT ;  /* 0x0000002653267209 */ /* 0x002fc80007810000 */
[----:B0-----:R-:W-:-:S04]  /*c6e0*/  FMNMX.FTZ R38, R84, R38, !PT ;  /* 0x0000002654267209 */ /* 0x001fc80007810000 */
        /* <DEDUP_REMOVED lines=205> */
.L_x_13385:
[----:B------:R-:W2:Y:S01]  /*d3c0*/  LDL R84, [R1+0x18] ;  /* 0x0000180001547983 */ /* 0x000ea20000100800 */
        /* <DEDUP_REMOVED lines=16> */
[----:B------:R-:W-:Y:S01]  /*d4d0*/  IMAD R11, R11, 0x8, R18 ;  /* 0x000000080b0b7824 */ /* 0x000fe200078e0212 */
[----:B------:R0:W5:Y:S01]  /*d4e0*/  LDL R4, [R1+0x4] ;  /* 0x0000040001047983 */ /* 0x0001620000100800 */
        /* <DEDUP_REMOVED lines=10> */
[-C--:B------:R-:W-:Y:S01]  /*d590*/  FMUL.FTZ R95, R95, R5.reuse ;  /* 0x000000055f5f7220 */ /* 0x080fe20000410000 */
[----:B------:R1:W-:Y:S01]  /*d5a0*/  SYNCS.ARRIVE.TRANS64.RED.A1T0 RZ, [R11+URZ], RZ ;  /* 0x000000ff0bff79a7 */ /* 0x0003e2000810043f */
        /* <DEDUP_REMOVED lines=25> */
[----:B------:R-:W-:Y:S01]  /*d740*/  IMAD.MOV.U32 R9, RZ, RZ, R38 ;  /* 0x000000ffff097224 */ /* 0x000fe200078e0026 */
[----:B------:R-:W-:Y:S01]  /*d750*/  F2FP.BF16.F32.PACK_AB R132, R52, R49 ;  /* 0x000000313484723e */ /* 0x000fe200000010ff */
[----:B-1----:R-:W-:Y:S01]  /*d760*/  IMAD.MOV.U32 R11, RZ, RZ, R156 ;  /* 0x000000ffff0b7224 */ /* 0x002fe200078e009c */
        /* <DEDUP_REMOVED lines=14> */
[----:B------:R-:W-:Y:S02]  /*d850*/  MOV R10, R31 ;  /* 0x0000001f000a7202 */ /* 0x000fe40000000f00 */
[C---:B--2---:R-:W-:Y:S01]  /*d860*/  ISETP.GT.AND P1, PT, R8.reuse, R84, PT ;  /* 0x000000540800720c */ /* 0x044fe20003f24270 */
[----:B------:R-:W-:-:S12]  /*d870*/  VIADD R8, R8, 0xffffffff ;  /* 0xffffffff08087836 */ /* 0x000fd80000000000 */
[----:B0-----:R-:W-:Y:S05]  /*d880*/  @P1 BRA `(.L_x_13386) ;  /* 0xffffffd800201947 */ /* 0x001fea000383ffff */
.L_x_13374:
[----:B------:R-:W-:Y:S05]  /*d890*/  WARPSYNC.ALL ;  /* 0x0000000000007948 */ /* 0x000fea0003800000 */
[----:B------:R-:W-:Y:S06]  /*d8a0*/  BAR.ARV 0x8, 0x200 ;  /* 0x0208000000007b1d */ /* 0x000fec0000002000 */
[----:B------:R-:W-:Y:S05]  /*d8b0*/  @!P0 BRA `(.L_x_13387) ;  /* 0x0000000000048947 */ /* 0x000fea0003800000 */
[----:B------:R-:W-:Y:S01]  /*d8c0*/  BPT.TRAP 0x1 ;  /* 0x000000040000795c */ /* 0x000fe20000300000 */
.L_x_13387:
[----:B-----5:R-:W2:Y:S01]  /*d8d0*/  LDL R4, [R1+0x4] ;  /* 0x0000040001047983 */ /* 0x020ea20000100800 */
[----:B------:R-:W-:Y:S01]  /*d8e0*/  IMAD R11, R156, 0x8, R18 ;  /* 0x000000089c0b7824 */ /* 0x000fe200078e0212 */
[----:B--2---:R-:W-:-:S04]  /*d8f0*/  SHF.L.U32 R4, R4, 0x1f, RZ ;  /* 0x0000001f04047819 */ /* 0x004fc800000006ff */
[----:B------:R0:W1:Y:S01]  /*d900*/  SYNCS.PHASECHK.TRANS64.TRYWAIT P1, [R11+URZ+0x16850], R4 ;  /* 0x016850040b0075a7 */ /* 0x000062000802017f */
[----:B------:R-:W-:Y:S05]  /*d910*/  @!P0 BRA `(.L_x_13388) ;  /* 0x0000000000048947 */ /* 0x000fea0003800000 */
[----:B------:R-:W-:Y:S01]  /*d920*/  BPT.TRAP 0x1 ;  /* 0x000000040000795c */ /* 0x000fe20000300000 */
.L_x_13388:
[----:B------:R-:W-:-:S05]  /*d930*/  VIADD R18, R18, 0x400 ;  /* 0x0000040012127836 */ /* 0x000fca0000000000 */
[----:B------:R-:W-:-:S04]  /*d940*/  SHF.R.U32.HI R18, RZ, 0x4, R18 ;  /* 0x00000004ff127819 */ /* 0x000fc80000011612 */
[----:B------:R-:W-:Y:S01]  /*d950*/  LOP3.LUT R5, R18, 0x3fff, RZ, 0xc0, !PT ;  /* 0x00003fff12057812 */ /* 0x000fe200078ec0ff */
[----:B-1----:R-:W-:Y:S06]  /*d960*/  @P1 BRA `(.L_x_13389) ;  /* 0x0000000000081947 */ /* 0x002fec0003800000 */
[----:B------:R-:W1:Y:S02]  /*d970*/  SYNCS.PHASECHK.TRANS64.TRYWAIT P1, [R11+URZ+0x16850], R4 ;  /* 0x016850040b0075a7 */ /* 0x000e64000802017f */
[----:B-1----:R-:W-:Y:S05]  /*d980*/  @!P1 BRA `(.L_x_13390) ;  /* 0x000000a800b89947 */ /* 0x002fea0003800000 */
.L_x_13389:
[----:B01----:R-:W-:Y:S01]  /*d990*/  IMAD R4, R156, 0x400, R5 ;  /* 0x000004009c047824 */ /* 0x003fe200078e0205 */
[----:B------:R-:W-:Y:S05]  /*d9a0*/  WARPSYNC.ALL ;  /* 0x0000000000007948 */ /* 0x000fea0003800000 */
[----:B------:R-:W-:Y:S01]  /*d9b0*/  IMAD.MOV.U32 R5, RZ, RZ, 0x40000040 ;  /* 0x40000040ff057424 */ /* 0x000fe200078e00ff */
[C---:B------:R-:W-:Y:S01]  /*d9c0*/  R2UR UR6, R4.reuse ;  /* 0x00000000040672ca */ /* 0x040fe200000e0000 */
[----:B------:R-:W-:Y:S01]  /*d9d0*/  WARPGROUP.ARRIVE ;  /* 0x00000000000079c5 */ /* 0x000fe20000000000 */
[----:B------:R-:W-:Y:S01]  /*d9e0*/  VIADD R6, R4, 0x80 ;  /* 0x0000008004067836 */ /* 0x000fe20000000000 */
[----:B------:R-:W-:Y:S01]  /*d9f0*/  MOV R7, 0x40000040 ;  /* 0x4000004000077802 */ /* 0x000fe20000000f00 */
[----:B------:R-:W-:Y:S01]  /*da00*/  IMAD.MOV.U32 R43, RZ, RZ, RZ ;  /* 0x000000ffff2b7224 */ /* 0x000fe200078e00ff */
[----:B------:R-:W-:Y:S01]  /*da10*/  R2UR UR7, R5 ;  /* 0x00000000050772ca */ /* 0x000fe200000e0000 */
[----:B------:R-:W-:-:S12]  /*da20*/  IMAD.MOV.U32 R5, RZ, RZ, 0x40000040 ;  /* 0x40000040ff057424 */ /* 0x000fd800078e00ff */
        /* <DEDUP_REMOVED lines=22> */
[----:B------:R-:W-:Y:S02]  /*db90*/  R2UR UR6, R6 ;  /* 0x00000000060672ca */ /* 0x000fe400000e0000 */
[----:B------:R-:W-:Y:S01]  /*dba0*/  R2UR UR7, R7 ;  /* 0x00000000070772ca */ /* 0x000fe200000e0000 */
[----:B------:R-:W-:Y:S01]  /*dbb0*/  IMAD.MOV.U32 R7, RZ, RZ, 0x40000040 ;  /* 0x40000040ff077424 */ /* 0x000fe200078e00ff */
[----:B------:R-:W-:Y:S01]  /*dbc0*/  IADD3 R6, R4, 0x280, RZ ;  /* 0x0000028004067810 */ /* 0x000fe20007ffe0ff */
        /* <DEDUP_REMOVED lines=19> */
[----:B------:R-:W-:Y:S02]  /*dd00*/  WARPGROUP.DEPBAR.LE gsb0, 0x0 ;  /* 0x00008000000079c5 */ /* 0x000fe40000010000 */
[----:B------:R-:W-:-:S06]  /*dd10*/  WARPGROUP.ARRIVE ;  /* 0x00000000000079c5 */ /* 0x000fcc0000000000 */
[----:B------:R-:W-:Y:S01]  /*dd20*/  HGMMA.64x64x16.F32.BF16 R88, R140, gdesc[UR4].tnspB, R88, gsb0 ;  /* 0x40e000048c587df0 */ /* 0x000fe20008001858 */
[----:B------:R-:W-:Y:S02]  /*dd30*/  R2UR UR6, R4 ;  /* 0x00000000040672ca */ /* 0x000fe400000e0000 */
[----:B------:R-:W-:Y:S01]  /*dd40*/  R2UR UR7, R5 ;  /* 0x00000000050772ca */ /* 0x000fe200000e0000 */
[----:B------:R-:W0:Y:S04]  /*dd50*/  SHFL.BFLY PT, R4, R7, 0x1, 0x1f ;  /* 0x0c201f0007047f89 */ /* 0x000e2800000e0000 */
[----:B------:R-:W1:Y:S01]  /*dd60*/  SHFL.BFLY PT, R5, R6, 0x1, 0x1f ;  /* 0x0c201f0006057f89 */ /* 0x000e6200000e0000 */
[----:B0-----:R-:W-:Y:S01]  /*dd70*/  FADD.FTZ R10, R7, R4 ;  /* 0x00000004070a7221 */ /* 0x001fe20000010000 */
[----:B------:R-:W-:Y:S01]  /*dd80*/  MOV R7, RZ ;  /* 0x000000ff00077202 */ /* 0x000fe20000000f00 */
[----:B------:R-:W-:-:S02]  /*dd90*/  IMAD.U32 R4, RZ, RZ, UR4 ;  /* 0x00000004ff047e24 */ /* 0x000fc4000f8e00ff */
[----:B-1----:R-:W-:Y:S01]  /*dda0*/  FADD.FTZ R12, R6, R5 ;  /* 0x00000005060c7221 */ /* 0x002fe20000010000 */
[----:B------:R-:W-:Y:S01]  /*ddb0*/  FSETP.NE.FTZ.AND P1, PT, R10, RZ, PT ;  /* 0x000000ff0a00720b */ /* 0x000fe20003f35000 */
[----:B------:R-:W-:-:S03]  /*ddc0*/  IMAD.U32 R6, RZ, RZ, UR4 ;  /* 0x00000004ff067e24 */ /* 0x000fc6000f8e00ff */
        /* <DEDUP_REMOVED lines=13> */
[----:B------:R-:W-:Y:S03]  /*dea0*/  HGMMA.64x64x16.F32.BF16 R88, R144, gdesc[UR4].tnspB, R88, gsb0 ;  /* 0x40e0000490587df0 */ /* 0x000fe60008001858 */
[----:B------:R-:W-:Y:S02]  /*deb0*/  WARPGROUP.DEPBAR.LE gsb0, 0x0 ;  /* 0x00008000000079c5 */ /* 0x000fe40000010000 */
[----:B--23--:R-:W-:Y:S05]  /*dec0*/  @!P0 BRA `(.L_x_13391) ;  /* 0x0000000000048947 */ /* 0x00cfea0003800000 */
[----:B------:R-:W-:Y:S01]  /*ded0*/  BPT.TRAP 0x1 ;  /* 0x000000040000795c */ /* 0x000fe20000300000 */
.L_x_13391:
[----:B------:R-:W2:Y:S01]  /*dee0*/  LDL.LU R6, [R1+0x4] ;  /* 0x0000040001067983 */ /* 0x000ea20000300800 */
[----:B------:R-:W-:Y:S01]  /*def0*/  VIADD R4, R11, 0x16860 ;  /* 0x000168600b047836 */ /* 0x000fe20000000000 */
[----:B------:R-:W-:Y:S01]  /*df00*/  IADD3 R156, R156, 0x1, RZ ;  /* 0x000000019c9c7810 */ /* 0x000fe20007ffe0ff */
[----:B------:R-:W-:Y:S02]  /*df10*/  IMAD.U32 R5, RZ, RZ, UR38 ;  /* 0x00000026ff057e24 */ /* 0x000fe4000f8e00ff */
[-C--:B------:R-:W-:Y:S01]  /*df20*/  FMUL.FTZ R20, R88, R43.reuse ;  /* 0x0000002b58147220 */ /* 0x080fe20000410000 */
[-C--:B------:R-:W-:Y:S01]  /*df30*/  FMUL.FTZ R21, R89, R43.reuse ;  /* 0x0000002b59157220 */ /* 0x080fe20000410000 */
[----:B------:R-:W-:Y:S01]  /*df40*/  ISETP.NE.AND P1, PT, R156, 0x2, PT ;  /* 0x000000029c00780c */ /* 0x000fe20003f25270 */
        /* <DEDUP_REMOVED lines=37> */
[----:B------:R0:W-:Y:S06]  /*e1a0*/  STL [R1+0x4], R6 ;  /* 0x0000040601007387 */ /* 0x0001ec0000100800 */
.L_x_13337:
[----:B------:R-:W3:Y:S01]  /*e1b0*/  S2R R4, SR_TID.X ;  /* 0x0000000000047919 */ /* 0x000ee20000002100 */
[----:B------:R-:W-:Y:S05]  /*e1c0*/  WARPSYNC.ALL ;  /* 0x0000000000007948 */ /* 0x000fea0003800000 */
[----:B---3--:R-:W-:-:S05]  /*e1d0*/  VIADD R72, R4, 0xffffff80 ;  /* 0xffffff8004487836 */ /* 0x008fca0000000000 */
[----:B------:R-:W-:-:S04]  /*e1e0*/  SHF.R.S32.HI R74, RZ, 0x1f, R72 ;  /* 0x0000001fff4a7819 */ /* 0x000fc80000011448 */
[----:B------:R-:W-:-:S04]  /*e1f0*/  LEA.HI R74, R74, R72, RZ, 0x3 ;  /* 0x000000484a4a7211 */ /* 0x000fc800078f18ff */
[----:B------:R-:W-:-:S05]  /*e200*/  LOP3.LUT R74, R74, 0xfffffff8, RZ, 0xc0, !PT ;  /* 0xfffffff84a4a7812 */ /* 0x000fca00078ec0ff */
[----:B------:R-:W-:-:S04]  /*e210*/  IMAD.IADD R74, R72, 0x1, -R74 ;  /* 0x00000001484a7824 */ /* 0x000fc800078e0a4a */
[----:B------:R-:W-:-:S05]  /*e220*/  IMAD.SHL.U32 R59, R74, 0x8, RZ ;  /* 0x000000084a3b7824 */ /* 0x000fca00078e00ff */
[----:B------:R-:W-:Y:S01]  /*e230*/  SHF.R.S32.HI R58, RZ, 0x1f, R59 ;  /* 0x0000001fff3a7819 */ /* 0x000fe2000001143b */
[----:B------:R-:W3:Y:S08]  /*e240*/  S2UR UR38, SR_CgaCtaId ;  /* 0x00000000002679c3 */ /* 0x000ef00000008800 */
[----:B------:R-:W-:Y:S06]  /*e250*/  BAR.SYNC.DEFER_BLOCKING 0x5, 0x200 ;  /* 0x0148000000007b1d */ /* 0x000fec0000010000 */
[----:B------:R-:W-:Y:S01]  /*e260*/  UMOV UR4, 0x400 ;  /* 0x0000040000047882 */ /* 0x000fe20000000000 */
[----:B------:R-:W-:Y:S01]  /*e270*/  BSSY B0, `(.L_x_13392) ;  /* 0x000023f000007945 */ /* 0x000fe20003800000 */
[----:B---3--:R-:W-:-:S06]  /*e280*/  ULEA UR4, UR38, UR4, 0x18 ;  /* 0x0000000426047291 */ /* 0x008fcc000f8ec03f */
[----:B------:R-:W-:-:S05]  /*e290*/  IMAD.U32 R18, RZ, RZ, UR4 ;  /* 0x00000004ff127e24 */ /* 0x000fca000f8e00ff */
[----:B-1----:R1:W3:Y:S01]  /*e2a0*/  LDS.128 R32, [R18+0x168d0] ;  /* 0x0168d00012207984 */ /* 0x0022e20000000c00 */
[----:B------:R-:W-:Y:S06]  /*e2b0*/  BAR.ARV 0x4, 0x200 ;  /* 0x0108000000007b1d */ /* 0x000fec0000002000 */
[----:B------:R-:W-:Y:S05]  /*e2c0*/  @P0 BRA `(.L_x_13393) ;  /* 0x0000001800440947 */ /* 0x000fea0003800000 */
[----:B------:R-:W4:Y:S01]  /*e2d0*/  LDL R4, [R1+0x64] ;  /* 0x0000640001047983 */ /* 0x000f220000100800 */
[----:B------:R-:W-:-:S03]  /*e2e0*/  ULDC UR4, c[0x0][0xad4] ;  /* 0x0002b50000047ab9 */ /* 0x000fc60000000800 */
[----:B------:R-:W2:Y:S04]  /*e2f0*/  LDL.LU R60, [R1+0x30] ;  /* 0x00003000013c7983 */ /* 0x000ea80000300800 */
[----:B------:R-:W2:Y:S04]  /*e300*/  LDL.LU R62, [R1+0x3c] ;  /* 0x00003c00013e7983 */ /* 0x000ea80000300800 */
[----:B------:R-:W2:Y:S01]  /*e310*/  LDL.LU R68, [R1+0x40] ;  /* 0x0000400001447983 */ /* 0x000ea20000300800 */
[----:B------:R-:W0:Y:S01]  /*e320*/  S2R R5, SR_SWINHI ;  /* 0x0000000000057919 */ /* 0x000e220000002f00 */
[----:B------:R-:W-:-:S02]  /*e330*/  MOV R24, R18 ;  /* 0x0000001200187202 */ /* 0x000fc40000000f00 */
[----:B0----5:R-:W-:Y:S02]  /*e340*/  MOV R25, R5 ;  /* 0x0000000500197202 */ /* 0x021fe40000000f00 */
[----:B------:R-:W-:Y:S01]  /*e350*/  F2FP.BF16.F32.PACK_AB R14, R27, R26 ;  /* 0x0000001a1b0e723e */ /* 0x000fe200000010ff */
[----:B---3--:R-:W-:Y:S02]  /*e360*/  IMAD.MOV.U32 R32, RZ, RZ, RZ ;  /* 0x000000ffff207224 */ /* 0x008fe400078e00ff */
[----:B----4-:R-:W-:-:S03]  /*e370*/  IMAD.WIDE R10, R4, 0x2, R24 ;  /* 0x00000002040a7825 */ /* 0x010fc600078e0218 */
[----:B------:R-:W-:-:S05]  /*e380*/  IADD3 R61, P0, R10, 0x60, RZ ;  /* 0x000000600a3d7810 */ /* 0x000fca0007f1e0ff */
[----:B------:R-:W-:Y:S01]  /*e390*/  IMAD.X R5, RZ, RZ, R11, P0 ;  /* 0x000000ffff057224 */ /* 0x000fe200000e060b */
[----:B--2---:R-:W-:-:S04]  /*e3a0*/  ISETP.NE.AND P0, PT, R60, RZ, PT ;  /* 0x000000ff3c00720c */ /* 0x004fc80003f05270 */
[----:B------:R-:W-:Y:S01]  /*e3b0*/  SEL R67, R60, UR4, P0 ;  /* 0x000000043c437c07 */ /* 0x000fe20008000000 */
[----:B------:R-:W-:Y:S05]  /*e3c0*/  WARPSYNC.ALL ;  /* 0x0000000000007948 */ /* 0x000fea0003800000 */
[----:B------:R-:W-:Y:S01]  /*e3d0*/  BAR.SYNC.DEFER_BLOCKING 0x1, 0x180 ;  /* 0x0046000000007b1d */ /* 0x000fe20000010000 */
[C---:B------:R-:W-:Y:S02]  /*e3e0*/  IADD3 R13, P2, R10.reuse, 0x20, RZ ;  /* 0x000000200a0d7810 */ /* 0x040fe40007f5e0ff */
[C---:B------:R-:W-:Y:S02]  /*e3f0*/  IADD3 R15, P1, R10.reuse, 0x40, RZ ;  /* 0x000000400a0f7810 */ /* 0x040fe40007f3e0ff */
[----:B------:R-:W-:Y:S01]  /*e400*/  LOP3.LUT R9, R10, 0x380, RZ, 0xc0, !PT ;  /* 0x000003800a097812 */ /* 0x000fe200078ec0ff */
[----:B------:R-:W-:Y:S01]  /*e410*/  ULDC.64 UR6, c[0x0][0xc08] ;  /* 0x0003020000067ab9 */ /* 0x000fe20000000a00 */
[----:B------:R-:W-:Y:S01]  /*e420*/  LOP3.LUT R4, R13, 0x380, RZ, 0xc0, !PT ;  /* 0x000003800d047812 */ /* 0x000fe200078ec0ff */
[----:B------:R-:W-:Y:S01]  /*e430*/  ULDC.64 UR4, c[0x0][0xc00] ;  /* 0x0003000000047ab9 */ /* 0x000fe20000000a00 */
[----:B------:R-:W-:-:S02]  /*e440*/  LOP3.LUT R6, R15, 0x380, RZ, 0xc0, !PT ;  /* 0x000003800f067812 */ /* 0x000fc400078ec0ff */
[----:B------:R-:W-:Y:S02]  /*e450*/  LOP3.LUT R12, R61, 0x380, RZ, 0xc0, !PT ;  /* 0x000003803d0c7812 */ /* 0x000fe400078ec0ff */
[----:B------:R-:W-:Y:S02]  /*e460*/  SHF.R.U64 R9, R9, 0x3, RZ ;  /* 0x0000000309097819 */ /* 0x000fe400000012ff */
[----:B------:R-:W-:Y:S02]  /*e470*/  SHF.R.U64 R4, R4, 0x3, RZ ;  /* 0x0000000304047819 */ /* 0x000fe400000012ff */
[----:B------:R-:W-:Y:S02]  /*e480*/  SHF.R.U64 R6, R6, 0x3, RZ ;  /* 0x0000000306067819 */ /* 0x000fe400000012ff */
[----:B------:R-:W-:Y:S02]  /*e490*/  SHF.R.U64 R12, R12, 0x3, RZ ;  /* 0x000000030c0c7819 */ /* 0x000fe400000012ff */
[----:B------:R-:W-:Y:S01]  /*e4a0*/  LOP3.LUT R10, R9, R10, RZ, 0x3c, !PT ;  /* 0x0000000a090a7212 */ /* 0x000fe200078e3cff */
[----:B------:R-:W-:Y:S01]  /*e4b0*/  IMAD.X R7, RZ, RZ, R11, P1 ;  /* 0x000000ffff077224 */ /* 0x000fe200008e060b */
[----:B------:R-:W-:-:S02]  /*e4c0*/  LOP3.LUT R8, R4, R13, RZ, 0x3c, !PT ;  /* 0x0000000d04087212 */ /* 0x000fc400078e3cff */
[----:B------:R-:W-:Y:S02]  /*e4d0*/  LOP3.LUT R6, R6, R15, RZ, 0x3c, !PT ;  /* 0x0000000f06067212 */ /* 0x000fe400078e3cff */
[----:B------:R-:W-:Y:S02]  /*e4e0*/  LOP3.LUT R4, R12, R61, RZ, 0x3c, !PT ;  /* 0x0000003d0c047212 */ /* 0x000fe400078e3cff */
[----:B------:R-:W-:Y:S02]  /*e4f0*/  MOV R10, R10 ;  /* 0x0000000a000a7202 */ /* 0x000fe40000000f00 */
[----:B------:R-:W-:Y:S02]  /*e500*/  F2FP.BF16.F32.PACK_AB R12, R21, R20 ;  /* 0x00000014150c723e */ /* 0x000fe400000010ff */
[----:B------:R-:W-:Y:S02]  /*e510*/  F2FP.BF16.F32.PACK_AB R13, R45, R44 ;  /* 0x0000002c2d0d723e */ /* 0x000fe400000010ff */
[----:B------:R-:W-:-:S02]  /*e520*/  F2FP.BF16.F32.PACK_AB R15, R47, R46 ;  /* 0x0000002e2f0f723e */ /* 0x000fc400000010ff */
[----:B------:R-:W-:Y:S02]  /*e530*/  IADD3.X R9, RZ, R11, RZ, P2, !PT ;  /* 0x0000000bff097210 */ /* 0x000fe400017fe4ff */
[----:B------:R-:W-:Y:S01]  /*e540*/  MOV R66, R6 ;  /* 0x0000000600427202 */ /* 0x000fe20000000f00 */
[----:B------:R0:W-:Y:S01]  /*e550*/  STSM.16.M88.4 [R10], R12 ;  /* 0x0000000c0a007844 */ /* 0x0001e20000000200 */
[----:B------:R-:W-:Y:S02]  /*e560*/  MOV R64, R4 ;  /* 0x0000000400407202 */ /* 0x000fe40000000f00 */
[----:B------:R-:W-:Y:S02]  /*e570*/  MOV R65, R8 ;  /* 0x0000000800417202 */ /* 0x000fe40000000f00 */
[----:B------:R-:W-:Y:S02]  /*e580*/  F2FP.BF16.F32.PACK_AB R4, R29, R28 ;  /* 0x0000001c1d04723e */ /* 0x000fe400000010ff */
[----:B------:R-:W-:-:S02]  /*e590*/  F2FP.BF16.F32.PACK_AB R5, R49, R48 ;  /* 0x000000303105723e */ /* 0x000fc400000010ff */
[----:B------:R-:W-:Y:S02]  /*e5a0*/  F2FP.BF16.F32.PACK_AB R6, R31, R30 ;  /* 0x0000001e1f06723e */ /* 0x000fe400000010ff */
        /* <DEDUP_REMOVED lines=8> */
[----:B------:R-:W-:Y:S01]  /*e630*/  F2FP.BF16.F32.PACK_AB R15, R119, R118 ;  /* 0x00000076770f723e */ /* 0x000fe200000010ff */
[----:B------:R0:W-:Y:S01]  /*e640*/  STSM.16.M88.4 [R65], R4 ;  /* 0x0000000441007844 */ /* 0x0001e20000000200 */
[----:B------:R-:W-:-:S03]  /*e650*/  ISETP.NE.U32.AND P3, PT, RZ, UR6, PT ;  /* 0x00000006ff007c0c */ /* 0x000fc6000bf65070 */
[----:B------:R2:W-:Y:S01]  /*e660*/  STSM.16.M88.4 [R66], R8 ;  /* 0x0000000842007844 */ /* 0x0005e20000000200 */
[----:B------:R-:W-:-:S03]  /*e670*/  ISETP.NE.AND.EX P3, PT, RZ, UR7, PT, P3 ;  /* 0x00000007ff007c0c */ /* 0x000fc6000bf65330 */
[----:B------:R3:W-:Y:S01]  /*e680*/  STSM.16.M88.4 [R64], R12 ;  /* 0x0000000c40007844 */ /* 0x0007e20000000200 */
[----:B------:R-:W-:Y:S01]  /*e690*/  BAR.SYNC.DEFER_BLOCKING 0x1, 0x180 ;  /* 0x0046000000007b1d */ /* 0x000fe20000010000 */
[----:B------:R-:W-:Y:S02]  /*e6a0*/  ISETP.NE.U32.AND P0, PT, RZ, UR4, PT ;  /* 0x00000004ff007c0c */ /* 0x000fe4000bf05070 */
[----:B------:R-:W-:Y:S02]  /*e6b0*/  IADD3 R60, P1, R62, UR4, RZ ;  /* 0x000000043e3c7c10 */ /* 0x000fe4000ff3e0ff */
[----:B------:R-:W-:Y:S02]  /*e6c0*/  ISETP.NE.AND.EX P0, PT, RZ, UR5, PT, P0 ;  /* 0x00000005ff007c0c */ /* 0x000fe4000bf05300 */
[----:B------:R-:W-:Y:S01]  /*e6d0*/  IADD3.X R61, R68, UR5, RZ, P1, !PT ;  /* 0x00000005443d7c10 */ /* 0x000fe20008ffe4ff */
[----:B0-----:R-:W-:Y:S01]  /*e6e0*/  IMAD.MOV.U32 R6, RZ, RZ, 0x9b8 ;  /* 0x000009b8ff067424 */ /* 0x001fe200078e00ff */
[----:B------:R-:W-:Y:S01]  /*e6f0*/  @P3 IADD3 R62, P1, R62, UR6, RZ ;  /* 0x000000063e3e3c10 */ /* 0x000fe2000ff3e0ff */
[----:B------:R-:W-:Y:S01]  /*e700*/  ULDC UR6, c[0x0][0xa88] ;  /* 0x0002a20000067ab9 */ /* 0x000fe20000000800 */
[----:B------:R-:W-:Y:S01]  /*e710*/  ISETP.GT.AND P2, PT, R67, 0x1, PT ;  /* 0x000000014300780c */ /* 0x000fe20003f44270 */
[----:B------:R-:W-:Y:S01]  /*e720*/  IMAD.U32 R65, RZ, RZ, UR6 ;  /* 0x00000006ff417e24 */ /* 0x000fe2000f8e00ff */
[----:B------:R-:W-:Y:S01]  /*e730*/  @P3 IADD3.X R63, R68, UR7, RZ, P1, !PT ;  /* 0x00000007443f3c10 */ /* 0x000fe20008ffe4ff */
[----:B--2---:R-:W0:Y:S04]  /*e740*/  LDC R8, c[0x0][0xbe8] ;  /* 0x0002fa00ff087b82 */ /* 0x004e280000000800 */
[----:B------:R2:W5:Y:S04]  /*e750*/  @P0 LDG.E R32, desc[UR42][R60.64] ;  /* 0x0000002a3c200981 */ /* 0x000568000c1e1900 */
[----:B------:R2:W5:Y:S01]  /*e760*/  @P3 LDG.E R65, desc[UR42][R62.64] ;  /* 0x0000002a3e413981 */ /* 0x000562000c1e1900 */
[----:B------:R-:W-:-:S04]  /*e770*/  SEL R6, R6, 0x978, P2 ;  /* 0x0000097806067807 */ /* 0x000fc80001000000 */
[----:B---3--:R2:W3:Y:S08]  /*e780*/  LDC.64 R12, c[0x0][R6+0x220] ;  /* 0x00008800060c7b82 */ /* 0x0084f00000000a00 */
[----:B------:R2:W4:Y:S08]  /*e790*/  LDC.64 R14, c[0x0][R6+0x218] ;  /* 0x00008600060e7b82 */ /* 0x0005300000000a00 */
[----:B------:R2:W1:Y:S01]  /*e7a0*/  LDC.64 R10, c[0x0][R6+0x228] ;  /* 0x00008a00060a7b82 */ /* 0x0004620000000a00 */
[----:B0-----:R-:W-:Y:S01]  /*e7b0*/  ISETP.NE.AND P1, PT, R8, 0x1, PT ;  /* 0x000000010800780c */ /* 0x001fe20003f25270 */
[----:B--2---:R-:W-:-:S12]  /*e7c0*/  @P3 BRA `(.L_x_13394) ;  /* 0x0000000000103947 */ /* 0x004fd80003800000 */
[----:B------:R-:W-:Y:S05]  /*e7d0*/  @!P0 BRA `(.L_x_13394) ;  /* 0x00000000000c8947 */ /* 0x000fea0003800000 */
[----:B------:R-:W2:Y:S04]  /*e7e0*/  LDG.E R4, desc[UR42][R60.64] ;  /* 0x0000002a3c047981 */ /* 0x000ea8000c1e1900 */
[----:B-----5:R-:W2:Y:S02]  /*e7f0*/  LDG.E R65, desc[UR42][R60.64+0x4] ;  /* 0x0000042a3c417981 */ /* 0x020ea4000c1e1900 */
[----:B--2---:R-:W-:-:S07]  /*e800*/  IMAD.IADD R65, R65, 0x1, -R4 ;  /* 0x0000000141417824 */ /* 0x004fce00078e0a04 */
.L_x_13394:
[----:B------:R-:W2:Y:S01]  /*e810*/  LDL.LU R4, [R1+0x34] ;  /* 0x0000340001047983 */ /* 0x000ea20000300800 */
[----:B------:R-:W0:Y:S03]  /*e820*/  LDC.64 R6, c[0x0][R6+0x210] ;  /* 0x0000840006067b82 */ /* 0x000e260000000a00 */
[----:B------:R-:W3:Y:S04]  /*e830*/  LDL.LU R61, [R1+0x4c] ;  /* 0x00004c00013d7983 */ /* 0x000ee80000300800 */
[----:B------:R-:W3:Y:S01]  /*e840*/  LDL R60, [R1+0x60] ;  /* 0x00006000013c7983 */ /* 0x000ee20000100800 */
[----:B------:R-:W-:Y:S01]  /*e850*/  ISETP.NE.U32.AND P0, PT, RZ, UR4, PT ;  /* 0x00000004ff007c0c */ /* 0x000fe2000bf05070 */
[----:B------:R-:W1:Y:S02]  /*e860*/  @P1 LDC R62, c[0x0][0xbec] ;  /* 0x0002fb00ff3e1b82 */ /* 0x000e640000000800 */
[----:B------:R-:W3:Y:S04]  /*e870*/  LDL R68, [R1+0x44] ;  /* 0x0000440001447983 */ /* 0x000ee80000100800 */
[----:B------:R-:W3:Y:S01]  /*e880*/  LDL R66, [R1+0x48] ;  /* 0x0000480001427983 */ /* 0x000ee20000100800 */
[----:B------:R-:W-:Y:S01]  /*e890*/  ISETP.NE.AND.EX P0, PT, RZ, UR5, PT, P0 ;  /* 0x00000005ff007c0c */ /* 0x000fe2000bf05300 */
[----:B------:R-:W0:Y:S01]  /*e8a0*/  @P1 LDC R69, c[0x0][0xbf0] ;  /* 0x0002fc00ff451b82 */ /* 0x000e220000000800 */
[-C--:B----4-:R-:W-:Y:S01]  /*e8b0*/  IMAD R63, R15, R152.reuse, RZ ;  /* 0x000000980f3f7224 */ /* 0x090fe200078e02ff */
[----:B------:R-:W4:Y:S01]  /*e8c0*/  LDL R73, [R1+0x5c] ;  /* 0x00005c0001497983 */ /* 0x000f220000100800 */
[----:B------:R-:W-:Y:S01]  /*e8d0*/  IMAD.WIDE.U32 R14, R14, R152, RZ ;  /* 0x000000980e0e7225 */ /* 0x000fe200078e00ff */
[----:B------:R-:W1:Y:S03]  /*e8e0*/  S2R R70, SR_TID.X ;  /* 0x0000000000467919 */ /* 0x000e660000002100 */
[----:B------:R-:W-:-:S02]  /*e8f0*/  IMAD.IADD R64, R15, 0x1, R63 ;  /* 0x000000010f407824 */ /* 0x000fc400078e023f */
[----:B-1----:R-:W-:-:S05]  /*e900*/  VIADD R75, R70, 0xffffff80 ;  /* 0xffffff80464b7836 */ /* 0x002fca0000000000 */
[----:B------:R-:W-:-:S04]  /*e910*/  SHF.R.S32.HI R70, RZ, 0x1f, R75 ;  /* 0x0000001fff467819 */ /* 0x000fc8000001144b */
[----:B------:R-:W-:-:S04]  /*e920*/  LEA.HI R70, R70, R75, RZ, 0x7 ;  /* 0x0000004b46467211 */ /* 0x000fc800078f38ff */
[----:B------:R-:W-:-:S05]  /*e930*/  LOP3.LUT R70, R70, 0xffffff80, RZ, 0xc0, !PT ;  /* 0xffffff8046467812 */ /* 0x000fca00078ec0ff */
[----:B------:R-:W-:Y:S01]  /*e940*/  IMAD.IADD R70, R75, 0x1, -R70 ;  /* 0x000000014b467824 */ /* 0x000fe200078e0a46 */
[----:B--2---:R-:W-:Y:S02]  /*e950*/  SEL R9, R4, RZ, !P0 ;  /* 0x000000ff04097207 */ /* 0x004fe40004000000 */
[----:B------:R-:W1:Y:S01]  /*e960*/  LDC.64 R4, c[0x0][0xba8] ;  /* 0x0002ea00ff047b82 */ /* 0x000e620000000a00 */
[----:B---3--:R-:W-:Y:S02]  /*e970*/  SEL R61, R61, RZ, !P0 ;  /* 0x000000ff3d3d7207 */ /* 0x008fe40004000000 */
[----:B------:R-:W-:-:S04]  /*e980*/  IMAD R13, R13, R9, RZ ;  /* 0x000000090d0d7224 */ /* 0x000fc800078e02ff */
[C---:B------:R-:W-:Y:S02]  /*e990*/  IMAD R67, R12.reuse, R61, R13 ;  /* 0x0000003d0c437224 */ /* 0x040fe400078e020d */
[----:B------:R-:W-:-:S04]  /*e9a0*/  IMAD.WIDE.U32 R12, R12, R9, RZ ;  /* 0x000000090c0c7225 */ /* 0x000fc800078e00ff */
[----:B------:R-:W-:Y:S01]  /*e9b0*/  IMAD R71, R68, 0xc0, R60 ;  /* 0x000000c044477824 */ /* 0x000fe200078e023c */
[----:B------:R-:W-:Y:S02]  /*e9c0*/  SEL R61, R66, RZ, P2 ;  /* 0x000000ff423d7207 */ /* 0x000fe40001000000 */
[----:B-----5:R-:W-:Y:S01]  /*e9d0*/  IADD3 R60, P0, P3, R12, R14, R32 ;  /* 0x0000000e0c3c7210 */ /* 0x020fe20007b1e020 */
[----:B------:R-:W-:Y:S01]  /*e9e0*/  @P1 IMAD.HI.U32 R14, R71, R62, RZ ;  /* 0x0000003e470e1227 */ /* 0x000fe200078e00ff */
[----:B------:R-:W-:-:S03]  /*e9f0*/  MOV R15, R71 ;  /* 0x00000047000f7202 */ /* 0x000fc60000000f00 */
[----:B------:R-:W-:Y:S01]  /*ea00*/  IMAD.IADD R67, R13, 0x1, R67 ;  /* 0x000000010d437824 */ /* 0x000fe200078e0243 */
[----:B0-----:R-:W-:Y:S01]  /*ea10*/  @P1 SHF.R.U32.HI R15, RZ, R69, R14 ;  /* 0x00000045ff0f1219 */ /* 0x001fe2000001160e */
[-C--:B------:R-:W-:Y:S01]  /*ea20*/  IMAD R63, R11, R61.reuse, RZ ;  /* 0x0000003d0b3f7224 */ /* 0x080fe200078e02ff */
[----:B------:R-:W-:Y:S01]  /*ea30*/  SHF.R.S32.HI R11, RZ, 0x1f, R32 ;  /* 0x0000001fff0b7819 */ /* 0x000fe20000011420 */
[----:B-1----:R-:W0:Y:S01]  /*ea40*/  @!P2 LDC R4, c[0x0][0xb50] ;  /* 0x0002d400ff04ab82 */ /* 0x002e220000000800 */
[----:B------:R-:W-:Y:S02]  /*ea50*/  IMAD.WIDE.U32 R12, R10, R61, RZ ;  /* 0x0000003d0a0c7225 */ /* 0x000fe400078e00ff */
[----:B------:R-:W-:Y:S02]  /*ea60*/  IADD3.X R61, R67, R64, R11, P0, P3 ;  /* 0x00000040433d7210 */ /* 0x000fe400007e640b */
[----:B------:R-:W-:-:S03]  /*ea70*/  IMAD.MOV R67, RZ, RZ, -R15 ;  /* 0x000000ffff437224 */ /* 0x000fc600078e0a0f */
[----:B------:R-:W1:Y:S01]  /*ea80*/  @!P2 LDC R5, c[0x0][0xb54] ;  /* 0x0002d500ff05ab82 */ /* 0x000e620000000800 */
[----:B------:R-:W-:Y:S01]  /*ea90*/  IMAD.IADD R63, R13, 0x1, R63 ;  /* 0x000000010d3f7824 */ /* 0x000fe200078e023f */
[----:B------:R-:W-:Y:S02]  /*eaa0*/  IADD3 R12, P0, P3, R15, R60, R12 ;  /* 0x0000003c0f0c7210 */ /* 0x000fe40007b1e00c */
[----:B------:R-:W-:Y:S01]  /*eab0*/  SHF.R.S32.HI R10, RZ, 0x1f, R15 ;  /* 0x0000001fff0a7819 */ /* 0x000fe2000001140f */
[----:B------:R-:W-:-:S03]  /*eac0*/  IMAD R15, R8, R67, R71 ;  /* 0x00000043080f7224 */ /* 0x000fc600078e0247 */
[----:B------:R-:W-:Y:S01]  /*ead0*/  IADD3.X R13, R10, R61, R63, P0, P3 ;  /* 0x0000003d0a0d7210 */ /* 0x000fe200007e643f */
[----:B------:R-:W-:Y:S01]  /*eae0*/  IMAD R7, R7, R15, RZ ;  /* 0x0000000f07077224 */ /* 0x000fe200078e02ff */
[----:B------:R-:W-:-:S05]  /*eaf0*/  SHF.R.S32.HI R61, RZ, 0x1f, R15 ;  /* 0x0000001fff3d7819 */ /* 0x000fca000001140f */
[C---:B------:R-:W-:Y:S02]  /*eb00*/  IMAD R61, R6.reuse, R61, R7 ;  /* 0x0000003d063d7224 */ /* 0x040fe400078e0207 */
[----:B------:R-:W-:-:S04]  /*eb10*/  IMAD.WIDE.U32 R6, R6, R15, R12 ;  /* 0x0000000f06067225 */ /* 0x000fc800078e000c */
[----:B------:R-:W-:Y:S01]  /*eb20*/  IMAD.IADD R7, R7, 0x1, R61 ;  /* 0x0000000107077824 */ /* 0x000fe200078e023d */
[----:B0-----:R-:W-:-:S04]  /*eb30*/  LEA R10, P0, R6, R4, 0x2 ;  /* 0x00000004060a7211 */ /* 0x001fc800078010ff */
[----:B-1----:R-:W-:Y:S01]  /*eb40*/  LEA.HI.X R7, R6, R5, R7, 0x2, P0 ;  /* 0x0000000506077211 */ /* 0x002fe200000f1407 */
[----:B------:R-:W-:Y:S01]  /*eb50*/  SHFL.IDX PT, R4, R10, RZ, 0x1c1f ;  /* 0x001c1fff0a047589 */ /* 0x000fe200000e0000 */
[----:B----4-:R-:W-:-:S03]  /*eb60*/  IMAD R60, R68, 0xc0, R73 ;  /* 0x000000c0443c7824 */ /* 0x010fc600078e0249 */
[----:B------:R-:W0:Y:S04]  /*eb70*/  SHFL.IDX PT, R5, R7, RZ, 0x1c1f ;  /* 0x001c1fff07057589 */ /* 0x000e2800000e0000 */
[----:B------:R-:W-:Y:S04]  /*eb80*/  SHFL.IDX PT, R12, R10, 0x1, 0x1c1f ;  /* 0x003c1f000a0c7f89 */ /* 0x000fe800000e0000 */
        /* <DEDUP_REMOVED lines=9> */
[----:B------:R-:W-:Y:S01]  /*ec20*/  SHF.R.S32.HI R70, RZ, 0x1f, R72 ;  /* 0x0000001fff467819 */ /* 0x000fe20000011448 */
[----:B0-----:R-:W0:Y:S01]  /*ec30*/  @P1 LDC R13, c[0x0][0xbec] ;  /* 0x0002fb00ff0d1b82 */ /* 0x001e220000000800 */
[----:B------:R-:W-:Y:S02]  /*ec40*/  ULDC.64 UR4, c[0x0][0xaa0] ;  /* 0x0002a80000047ab9 */ /* 0x000fe40000000a00 */
[----:B------:R-:W-:-:S04]  /*ec50*/  LEA.HI R70, R70, R72, RZ, 0x3 ;  /* 0x0000004846467211 */ /* 0x000fc800078f18ff */
[----:B------:R-:W-:Y:S01]  /*ec60*/  SHF.R.S32.HI R70, RZ, 0x3, R70 ;  /* 0x00000003ff467819 */ /* 0x000fe20000011446 */
[----:B------:R-:W1:Y:S03]  /*ec70*/  @P1 LDC R15, c[0x0][0xbf0] ;  /* 0x0002fc00ff0f1b82 */ /* 0x000e660000000800 */
[----:B------:R-:W-:-:S05]  /*ec80*/  LEA R3, R70, R59, 0x6 ;  /* 0x0000003b46037211 */ /* 0x000fca00078e30ff */
[----:B------:R-:W-:-:S03]  /*ec90*/  IMAD.WIDE R24, R3, 0x2, R24 ;  /* 0x0000000203187825 */ /* 0x000fc600078e0218 */
[C---:B------:R-:W-:Y:S02]  /*eca0*/  IADD3 R27, P0, R24.reuse, 0x1800, RZ ;  /* 0x00001800181b7810 */ /* 0x040fe40007f1e0ff */
[C---:B------:R-:W-:Y:S02]  /*ecb0*/  IADD3 R29, P2, R24.reuse, 0x3000, RZ ;  /* 0x00003000181d7810 */ /* 0x040fe40007f5e0ff */
[----:B------:R-:W-:Y:S02]  /*ecc0*/  IADD3 R37, P3, R24, 0x4800, RZ ;  /* 0x0000480018257810 */ /* 0x000fe40007f7e0ff */
[----:B------:R-:W-:Y:S02]  /*ecd0*/  LOP3.LUT R26, R27, 0x380, RZ, 0xc0, !PT ;  /* 0x000003801b1a7812 */ /* 0x000fe400078ec0ff */
[----:B------:R-:W-:Y:S02]  /*ece0*/  LOP3.LUT R28, R29, 0x380, RZ, 0xc0, !PT ;  /* 0x000003801d1c7812 */ /* 0x000fe400078ec0ff */
[----:B------:R-:W-:-:S02]  /*ecf0*/  LOP3.LUT R36, R37, 0x380, RZ, 0xc0, !PT ;  /* 0x0000038025247812 */ /* 0x000fc400078ec0ff */
[----:B------:R-:W-:Y:S01]  /*ed00*/  LOP3.LUT R5, R24, 0x380, RZ, 0xc0, !PT ;  /* 0x0000038018057812 */ /* 0x000fe200078ec0ff */
[----:B------:R-:W-:Y:S01]  /*ed10*/  IMAD R11, R11, UR4, RZ ;  /* 0x000000040b0b7c24 */ /* 0x000fe2000f8e02ff */
[----:B------:R-:W-:Y:S02]  /*ed20*/  SHF.R.U64 R26, R26, 0x3, RZ ;  /* 0x000000031a1a7819 */ /* 0x000fe400000012ff */
[----:B------:R-:W-:Y:S02]  /*ed30*/  SHF.R.U64 R28, R28, 0x3, RZ ;  /* 0x000000031c1c7819 */ /* 0x000fe400000012ff */
[----:B------:R-:W-:Y:S02]  /*ed40*/  SHF.R.U64 R36, R36, 0x3, RZ ;  /* 0x0000000324247819 */ /* 0x000fe400000012ff */
[----:B------:R-:W-:Y:S01]  /*ed50*/  SHF.R.U64 R5, R5, 0x3, RZ ;  /* 0x0000000305057819 */ /* 0x000fe200000012ff */
[----:B------:R-:W-:Y:S01]  /*ed60*/  IMAD R3, R32, UR5, R11 ;  /* 0x0000000520037c24 */ /* 0x000fe2000f8e020b */
[----:B------:R-:W-:Y:S01]  /*ed70*/  LOP3.LUT R26, R26, R27, RZ, 0x3c, !PT ;  /* 0x0000001b1a1a7212 */ /* 0x000fe200078e3cff */
[----:B------:R-:W-:Y:S01]  /*ed80*/  IMAD.WIDE.U32 R10, R32, UR4, RZ ;  /* 0x00000004200a7c25 */ /* 0x000fe2000f8e00ff */
[----:B------:R-:W-:Y:S01]  /*ed90*/  LOP3.LUT R28, R28, R29, RZ, 0x3c, !PT ;  /* 0x0000001d1c1c7212 */ /* 0x000fe200078e3cff */
[----:B------:R-:W-:Y:S01]  /*eda0*/  ULDC.64 UR4, c[0x0][0xae8] ;  /* 0x0002ba0000047ab9 */ /* 0x000fe20000000a00 */
[----:B------:R-:W-:Y:S01]  /*edb0*/  LOP3.LUT R36, R36, R37, RZ, 0x3c, !PT ;  /* 0x0000002524247212 */ /* 0x000fe200078e3cff */
[--C-:B------:R-:W-:Y:S01]  /*edc0*/  IMAD.X R27, RZ, RZ, R25.reuse, P0 ;  /* 0x000000ffff1b7224 */ /* 0x100fe200000e0619 */
[----:B------:R-:W-:Y:S01]  /*edd0*/  LOP3.LUT R4, R5, R24, RZ, 0x3c, !PT ;  /* 0x0000001805047212 */ /* 0x000fe200078e3cff */
[----:B------:R-:W-:-:S02]  /*ede0*/  IMAD.X R29, RZ, RZ, R25, P2 ;  /* 0x000000ffff1d7224 */ /* 0x000fc400010e0619 */
[--C-:B------:R-:W-:Y:S02]  /*edf0*/  IMAD.X R37, RZ, RZ, R25.reuse, P3 ;  /* 0x000000ffff257224 */ /* 0x100fe400018e0619 */
[----:B------:R-:W-:Y:S02]  /*ee00*/  IMAD.MOV.U32 R5, RZ, RZ, R25 ;  /* 0x000000ffff057224 */ /* 0x000fe400078e0019 */
[----:B------:R-:W-:Y:S01]  /*ee10*/  IMAD.IADD R11, R11, 0x1, R3 ;  /* 0x000000010b0b7824 */ /* 0x000fe200078e0203 */
[----:B------:R-:W5:Y:S01]  /*ee20*/  LD.E.128 R24, desc[UR42][R26.64] ;  /* 0x0000002a1a187980 */ /* 0x000f62000c101d00 */
[----:B------:R-:W-:Y:S02]  /*ee30*/  IMAD R0, R74, 0x30, R70 ;  /* 0x000000304a007824 */ /* 0x000fe400078e0246 */
[----:B------:R-:W-:Y:S01]  /*ee40*/  IMAD.WIDE.U32 R10, R152, UR4, R10 ;  /* 0x00000004980a7c25 */ /* 0x000fe2000f8e000a */
[----:B------:R-:W5:Y:S01]  /*ee50*/  LD.E.128 R4, desc[UR42][R4.64] ;  /* 0x0000002a04047980 */ /* 0x000f62000c101d00 */
[----:B------:R-:W-:-:S03]  /*ee60*/  SHF.R.S32.HI R12, RZ, 0x1f, R9 ;  /* 0x0000001fff0c7819 */ /* 0x000fc60000011409 */
[----:B------:R-:W5:Y:S01]  /*ee70*/  LD.E.128 R28, desc[UR42][R28.64] ;  /* 0x0000002a1c1c7980 */ /* 0x000f62000c101d00 */
[----:B------:R-:W-:-:S03]  /*ee80*/  IMAD R14, R68, 0xc0, R0 ;  /* 0x000000c0440e7824 */ /* 0x000fc600078e0200 */
[----:B------:R-:W5:Y:S01]  /*ee90*/  LD.E.128 R36, desc[UR42][R36.64] ;  /* 0x0000002a24247980 */ /* 0x000f62000c101d00 */
[----:B------:R-:W-:Y:S01]  /*eea0*/  IMAD R11, R152, UR5, R11 ;  /* 0x00000005980b7c24 */ /* 0x000fe2000f8e020b */
[----:B------:R-:W-:Y:S01]  /*eeb0*/  ULDC.64 UR4, c[0x0][0xaf0] ;  /* 0x0002bc0000047ab9 */ /* 0x000fe20000000a00 */
[----:B------:R-:W-:Y:S01]  /*eec0*/  @!PT LDS RZ, [RZ] ;  /* 0x00000000fffff984 */ /* 0x000fe20000000800 */
[----:B------:R-:W-:Y:S01]  /*eed0*/  @!PT LDS RZ, [RZ] ;  /* 0x00000000fffff984 */ /* 0x000fe20000000800 */
[----:B------:R-:W-:Y:S01]  /*eee0*/  @!PT LDS RZ, [RZ] ;  /* 0x00000000fffff984 */ /* 0x000fe20000000800 */
[----:B------:R-:W-:Y:S01]  /*eef0*/  @!PT LDS RZ, [RZ] ;  /* 0x00000000fffff984 */ /* 0x000fe20000000800 */
[----:B------:R2:W-:Y:S06]  /*ef00*/  MEMBAR.ALL.CTA ;  /* 0x0000000000007992 */ /* 0x0005ec0000008000 */
[----:B--2---:R-:W2:Y:S01]  /*ef10*/  FENCE.VIEW.ASYNC.S ;  /* 0x00000000000073c6 */ /* 0x004ea20000000000 */
[----:B------:R-:W-:-:S02]  /*ef20*/  IMAD R12, R12, UR4, RZ ;  /* 0x000000040c0c7c24 */ /* 0x000fc4000f8e02ff */
[----:B0-----:R-:W-:-:S04]  /*ef30*/  @P1 IMAD.HI.U32 R0, R14, R13, RZ ;  /* 0x0000000d0e001227 */ /* 0x001fc800078e00ff */
[----:B------:R-:W-:Y:S01]  /*ef40*/  IMAD.MOV.U32 R3, RZ, RZ, R14 ;  /* 0x000000ffff037224 */ /* 0x000fe200078e000e */
[----:B-1----:R-:W-:Y:S01]  /*ef50*/  @P1 SHF.R.U32.HI R3, RZ, R15, R0 ;  /* 0x0000000fff031219 */ /* 0x002fe20000011600 */
[C---:B------:R-:W-:Y:S02]  /*ef60*/  IMAD R13, R9.reuse, UR5, R12 ;  /* 0x00000005090d7c24 */ /* 0x040fe4000f8e020c */
[----:B------:R-:W-:Y:S01]  /*ef70*/  IMAD.WIDE.U32 R10, R9, UR4, R10 ;  /* 0x00000004090a7c25 */ /* 0x000fe2000f8e000a */
[--C-:B------:R-:W-:Y:S01]  /*ef80*/  SHF.R.S32.HI R9, RZ, 0x1f, R3.reuse ;  /* 0x0000001fff097819 */ /* 0x100fe20000011403 */
[----:B------:R-:W-:Y:S02]  /*ef90*/  ULDC.64 UR4, c[0x0][0xae0] ;  /* 0x0002b80000047ab9 */ /* 0x000fe40000000a00 */
[----:B------:R-:W-:Y:S01]  /*efa0*/  VIADD R0, R18, 0x16820 ;  /* 0x0001682012007836 */ /* 0x000fe20000000000 */
[----:B------:R-:W-:Y:S01]  /*efb0*/  IADD3 R11, R11, R13, RZ ;  /* 0x0000000d0b0b7210 */ /* 0x000fe20007ffe0ff */
[----:B------:R-:W-:-:S03]  /*efc0*/  IMAD.MOV R13, RZ, RZ, -R3 ;  /* 0x000000ffff0d7224 */ /* 0x000fc600078e0a03 */
[----:B------:R-:W-:Y:S01]  /*efd0*/  PRMT R0, RZ, 0x654, R0 ;  /* 0x00000654ff007816 */ /* 0x000fe20000000000 */
[----:B------:R-:W-:Y:S02]  /*efe0*/  IMAD R13, R8, R13, R14 ;  /* 0x0000000d080d7224 */ /* 0x000fe400078e020e */
[----:B------:R-:W-:Y:S01]  /*eff0*/  IMAD R12, R9, UR4, RZ ;  /* 0x00000004090c7c24 */ /* 0x000fe2000f8e02ff */
[----:B--2---:R0:W-:Y:S01]  /*f000*/  SYNCS.ARRIVE.TRANS64.RED.A1T0 RZ, [R0+URZ], RZ ;  /* 0x000000ff00ff79a7 */ /* 0x0041e2000810043f */
        /* <DEDUP_REMOVED lines=14> */
[----:B------:R-:W0:Y:S01]  /*f0f0*/  SHFL.IDX PT, R3, R40, RZ, 0x181f ;  /* 0x00181fff28037589 */ /* 0x000e2200000e0000 */
[----:B------:R-:W-:Y:S01]  /*f100*/  ULDC UR4, c[0x0][0xac8] ;  /* 0x0002b20000047ab9 */ /* 0x000fe20000000800 */
[----:B------:R-:W-:Y:S01]  /*f110*/  IMAD R42, R68, 0xc0, R70 ;  /* 0x000000c0442a7824 */ /* 0x000fe200078e0246 */
[----:B------:R-:W-:Y:S01]  /*f120*/  ISETP.GE.AND P0, PT, R59, UR4, PT ;  /* 0x000000043b007c0c */ /* 0x000fe2000bf06270 */
[----:B------:R-:W1:Y:S02]  /*f130*/  SHFL.IDX PT, R9, R40, 0x1, 0x181f ;  /* 0x00381f0028097f89 */ /* 0x000e6400000e0000 */
[C---:B------:R-:W-:Y:S01]  /*f140*/  VIADD R12, R42.reuse, 0x30 ;  /* 0x000000302a0c7836 */ /* 0x040fe20000000000 */
[CC--:B------:R-:W-:Y:S01]  /*f150*/  ISETP.GE.OR P2, PT, R42.reuse, R61.reuse, P0 ;  /* 0x0000003d2a00720c */ /* 0x0c0fe20000746670 */
[----:B------:R-:W2:Y:S01]  /*f160*/  SHFL.IDX PT, R0, R41, RZ, 0x181f ;  /* 0x00181fff29007589 */ /* 0x000ea200000e0000 */
[----:B------:R-:W-:Y:S02]  /*f170*/  VIADD R20, R42, 0x60 ;  /* 0x000000602a147836 */ /* 0x000fe40000000000 */
[-C--:B------:R-:W-:Y:S01]  /*f180*/  ISETP.GE.OR P3, PT, R12, R61.reuse, P0 ;  /* 0x0000003d0c00720c */ /* 0x080fe20000766670 */
[----:B------:R-:W3:Y:S02]  /*f190*/  SHFL.IDX PT, R14, R40, 0x2, 0x181f ;  /* 0x00581f00280e7f89 */ /* 0x000ee400000e0000 */
[----:B------:R-:W-:-:S02]  /*f1a0*/  ISETP.GE.OR P4, PT, R20, R61, P0 ;  /* 0x0000003d1400720c */ /* 0x000fc40000786670 */
[----:B------:R-:W4:Y:S04]  /*f1b0*/  SHFL.IDX PT, R8, R41, 0x1, 0x181f ;  /* 0x00381f0029087f89 */ /* 0x000f2800000e0000 */
[----:B------:R-:W4:Y:S01]  /*f1c0*/  SHFL.IDX PT, R10, R41, 0x2, 0x181f ;  /* 0x00581f00290a7f89 */ /* 0x000f2200000e0000 */
[----:B0-----:R-:W-:-:S03]  /*f1d0*/  @!P2 LEA R32, P5, R59, R3, 0x1 ;  /* 0x000000033b20a211 */ /* 0x001fc600078a08ff */
[C---:B-1----:R-:W-:Y:S02]  /*f1e0*/  @!P3 LEA R20, P1, R59.reuse, R9, 0x1 ;  /* 0x000000093b14b211 */ /* 0x042fe400078208ff */
[C-C-:B--2---:R-:W-:Y:S02]  /*f1f0*/  @!P2 LEA.HI.X R3, R59.reuse, R0, R58.reuse, 0x1, P5 ;  /* 0x000000003b03a211 */ /* 0x144fe400028f0c3a */
[----:B------:R-:W0:Y:S01]  /*f200*/  SHFL.IDX PT, R0, R41, 0x3, 0x181f ;  /* 0x00781f0029007f89 */ /* 0x000e2200000e0000 */
[C---:B---3--:R-:W-:Y:S02]  /*f210*/  @!P4 LEA R43, P5, R59.reuse, R14, 0x1 ;  /* 0x0000000e3b2bc211 */ /* 0x048fe400078a08ff */
[----:B------:R-:W-:Y:S01]  /*f220*/  @!P2 IMAD.MOV.U32 R9, RZ, RZ, R3 ;  /* 0x000000ffff09a224 */ /* 0x000fe200078e0003 */
[----:B------:R-:W1:Y:S01]  /*f230*/  SHFL.IDX PT, R14, R40, 0x3, 0x181f ;  /* 0x00781f00280e7f89 */ /* 0x000e6200000e0000 */
[----:B----4-:R-:W-:Y:S02]  /*f240*/  @!P3 LEA.HI.X R21, R59, R8, R58, 0x1, P1 ;  /* 0x000000083b15b211 */ /* 0x010fe400008f0c3a */
[----:B------:R-:W-:-:S02]  /*f250*/  @!P2 MOV R8, R32 ;  /* 0x000000200008a202 */ /* 0x000fc40000000f00 */
[----:B------:R-:W-:-:S03]  /*f260*/  @!P4 LEA.HI.X R10, R59, R10, R58, 0x1, P5 ;  /* 0x0000000a3b0ac211 */ /* 0x000fc600028f0c3a */
[----:B-----5:R2:W-:Y:S04]  /*f270*/  @!P2 ST.E.128 desc[UR42][R8.64], R4 ;  /* 0x000000040800a985 */ /* 0x0205e8000c101d2a */
[----:B------:R3:W-:Y:S01]  /*f280*/  @!P3 ST.E.128 desc[UR42][R20.64], R24 ;  /* 0x000000181400b985 */ /* 0x0007e2000c101d2a */
[----:B--2---:R-:W-:Y:S02]  /*f290*/  @!P4 IMAD.MOV.U32 R4, RZ, RZ, R43 ;  /* 0x000000ffff04c224 */ /* 0x004fe400078e002b */
[----:B------:R-:W-:-:S05]  /*f2a0*/  @!P4 IMAD.MOV.U32 R5, RZ, RZ, R10 ;  /* 0x000000ffff05c224 */ /* 0x000fca00078e000a */
[----:B01----:R3:W-:Y:S02]  /*f2b0*/  @!P4 ST.E.128 desc[UR42][R4.64], R28 ;  /* 0x0000001c0400c985 */ /* 0x0037e4000c101d2a */
.L_x_13574:
[----:B------:R-:W-:-:S05]  /*f2c0*/  VIADD R42, R42, 0x90 ;  /* 0x000000902a2a7836 */ /* 0x000fca0000000000 */
[----:B------:R-:W-:-:S13]  /*f2d0*/  ISETP.GE.OR P0, PT, R42, R61, P0 ;  /* 0x0000003d2a00720c */ /* 0x000fda0000706670 */
[----:B------:R-:W-:Y:S05]  /*f2e0*/  @P0 BRA `(.L_x_13397) ;  /* 0x0000001000dc0947 */ /* 0x000fea0003800000 */
[----:B------:R-:W-:-:S04]  /*f2f0*/  LEA R14, P0, R59, R14, 0x1 ;  /* 0x0000000e3b0e7211 */ /* 0x000fc800078008ff */
[----:B------:R-:W-:-:S05]  /*f300*/  LEA.HI.X R15, R59, R0, R58, 0x1, P0 ;  /* 0x000000003b0f7211 */ /* 0x000fca00000f0c3a */
[----:B------:R4:W-:Y:S01]  /*f310*/  ST.E.128 desc[UR42][R14.64], R36 ;  /* 0x000000240e007985 */ /* 0x0009e2000c101d2a */
[----:B------:R-:W-:Y:S05]  /*f320*/  BRA `(.L_x_13397) ;  /* 0x0000001000cc7947 */ /* 0x000fea0003800000 */
.L_x_13395:
[----:B------:R-:W2:Y:S01]  /*f330*/  LDL R74, [R1+0x28] ;  /* 0x00002800014a7983 */ /* 0x000ea20000100800 */
[----:B------:R-:W1:Y:S01]  /*f340*/  @P1 LDC R10, c[0x0][0xbec] ;  /* 0x0002fb00ff0a1b82 */ /* 0x000e620000000800 */
[----:B------:R-:W-:Y:S01]  /*f350*/  ULDC.64 UR4, c[0x0][0xb08] ;  /* 0x0002c20000047ab9 */ /* 0x000fe20000000a00 */
[----:B0-----:R-:W-:Y:S01]  /*f360*/  SHF.R.S32.HI R0, RZ, 0x1f, R9 ;  /* 0x0000001fff007819 */ /* 0x001fe20000011409 */
[----:B------:R-:W-:Y:S01]  /*f370*/  IMAD R11, R11, UR4, RZ ;  /* 0x000000040b0b7c24 */ /* 0x000fe2000f8e02ff */
[----:B------:R-:W-:Y:S01]  /*f380*/  ULDC.64 UR6, c[0x0][0xb30] ;  /* 0x0002cc0000067ab9 */ /* 0x000fe20000000a00 */
[----:B------:R-:W-:-:S03]  /*f390*/  IMAD.WIDE.U32 R4, R32, UR4, RZ ;  /* 0x0000000420047c25 */ /* 0x000fc6000f8e00ff */
[----:B------:R-:W0:Y:S01]  /*f3a0*/  @P1 LDC R13, c[0x0][0xbf0] ;  /* 0x0002fc00ff0d1b82 */ /* 0x000e220000000800 */
[----:B------:R-:W-:Y:S01]  /*f3b0*/  IMAD R11, R32, UR5, R11 ;  /* 0x00000005200b7c24 */ /* 0x000fe2000f8e020b */
[----:B------:R-:W-:Y:S01]  /*f3c0*/  ULDC.64 UR4, c[0x0][0xb38] ;  /* 0x0002ce0000047ab9 */ /* 0x000fe20000000a00 */
[----:B------:R-:W-:Y:S02]  /*f3d0*/  IMAD.MOV.U32 R3, RZ, RZ, R71 ;  /* 0x000000ffff037224 */ /* 0x000fe400078e0047 */
[----:B------:R-:W-:Y:S02]  /*f3e0*/  IMAD.IADD R5, R5, 0x1, R11 ;  /* 0x0000000105057824 */ /* 0x000fe400078e020b */
[----:B------:R-:W-:-:S04]  /*f3f0*/  IMAD.WIDE.U32 R4, R152, UR4, R4 ;  /* 0x0000000498047c25 */ /* 0x000fc8000f8e0004 */
[----:B------:R-:W-:Y:S01]  /*f400*/  IMAD R5, R152, UR5, R5 ;  /* 0x0000000598057c24 */ /* 0x000fe2000f8e0205 */
[----:B------:R-:W-:Y:S02]  /*f410*/  ULDC.64 UR4, c[0x0][0xb40] ;  /* 0x0002d00000047ab9 */ /* 0x000fe40000000a00 */
[----:B------:R-:W-:Y:S02]  /*f420*/  IMAD R0, R0, UR4, RZ ;  /* 0x0000000400007c24 */ /* 0x000fe4000f8e02ff */
[----:B-1----:R-:W-:-:S04]  /*f430*/  @P1 IMAD.HI.U32 R10, R71, R10, RZ ;  /* 0x0000000a470a1227 */ /* 0x002fc800078e00ff */
[C---:B------:R-:W-:Y:S02]  /*f440*/  IMAD R7, R9.reuse, UR5, R0 ;  /* 0x0000000509077c24 */ /* 0x040fe4000f8e0200 */
[----:B------:R-:W-:Y:S01]  /*f450*/  IMAD.WIDE.U32 R4, R9, UR4, R4 ;  /* 0x0000000409047c25 */ /* 0x000fe2000f8e0004 */
[----:B0-----:R-:W-:Y:S01]  /*f460*/  @P1 SHF.R.U32.HI R3, RZ, R13, R10 ;  /* 0x0000000dff031219 */ /* 0x001fe2000001160a */
[----:B------:R-:W-:-:S03]  /*f470*/  ULDC.64 UR4, c[0x0][0xb48] ;  /* 0x0002d20000047ab9 */ /* 0x000fc60000000a00 */
[----:B------:R-:W-:Y:S01]  /*f480*/  IADD3 R5, R5, R7, RZ ;  /* 0x0000000705057210 */ /* 0x000fe20007ffe0ff */
[--C-:B------:R-:W-:Y:S01]  /*f490*/  IMAD.MOV R7, RZ, RZ, -R3.reuse ;  /* 0x000000ffff077224 */ /* 0x100fe200078e0a03 */
[----:B------:R-:W-:Y:S01]  /*f4a0*/  SHF.R.S32.HI R0, RZ, 0x1f, R3 ;  /* 0x0000001fff007819 */ /* 0x000fe20000011403 */
        /* <DEDUP_REMOVED lines=8> */
[----:B------:R-:W-:Y:S02]  /*f530*/  VIADD R3, R18, 0x16820 ;  /* 0x0001682012037836 */ /* 0x000fe40000000000 */
[----:B------:R-:W-:Y:S02]  /*f540*/  IMAD R0, R0, UR4, RZ ;  /* 0x0000000400007c24 */ /* 0x000fe4000f8e02ff */
[----:B------:R-:W-:Y:S01]  /*f550*/  IMAD.IADD R5, R5, 0x1, R9 ;  /* 0x0000000105057824 */ /* 0x000fe200078e0209 */
[----:B------:R-:W-:Y:S01]  /*f560*/  PRMT R8, RZ, 0x654, R3 ;  /* 0x00000654ff087816 */ /* 0x000fe20000000003 */
[C---:B------:R-:W-:Y:S02]  /*f570*/  IMAD R3, R7.reuse, UR5, R0 ;  /* 0x0000000507037c24 */ /* 0x040fe4000f8e0200 */
[----:B------:R-:W-:Y:S01]  /*f580*/  IMAD.WIDE.U32 R4, R7, UR4, R4 ;  /* 0x0000000407047c25 */ /* 0x000fe2000f8e0004 */
[----:B------:R-:W-:Y:S01]  /*f590*/  ULDC.64 UR4, c[0x0][0xb00] ;  /* 0x0002c00000047ab9 */ /* 0x000fe20000000a00 */
[----:B------:R0:W-:Y:S02]  /*f5a0*/  SYNCS.ARRIVE.TRANS64.RED.A1T0 RZ, [R8+URZ], RZ ;  /* 0x000000ff08ff79a7 */ /* 0x0001e4000810043f */
[----:B------:R-:W-:Y:S01]  /*f5b0*/  IMAD.IADD R3, R5, 0x1, R3 ;  /* 0x0000000105037824 */ /* 0x000fe200078e0203 */
[----:B------:R-:W-:Y:S01]  /*f5c0*/  LEA R0, P0, R4, UR4, 0x2 ;  /* 0x0000000404007c11 */ /* 0x000fe2000f8010ff */
[----:B------:R-:W-:-:S03]  /*f5d0*/  UMOV UR4, 0xffffffff ;  /* 0xffffffff00047882 */ /* 0x000fc60000000000 */
[----:B------:R-:W-:Y:S01]  /*f5e0*/  LEA.HI.X R4, R4, UR5, R3, 0x2, P0 ;  /* 0x0000000504047c11 */ /* 0x000fe200080f1403 */
[C---:B--2---:R-:W-:Y:S01]  /*f5f0*/  VIADD R7, R74.reuse, 0x8 ;  /* 0x000000084a077836 */ /* 0x044fe20000000000 */
[C---:B------:R-:W-:Y:S01]  /*f600*/  IADD3 R64, R74.reuse, 0x18, RZ ;  /* 0x000000184a407810 */ /* 0x040fe20007ffe0ff */
[C---:B------:R-:W-:Y:S02]  /*f610*/  VIADD R62, R74.reuse, 0x10 ;  /* 0x000000104a3e7836 */ /* 0x040fe40000000000 */
        /* <DEDUP_REMOVED lines=9> */
[----:B------:R-:W-:Y:S02]  /*f6b0*/  SHF.R.S32.HI R71, RZ, 0x1f, R70 ;  /* 0x0000001fff477819 */ /* 0x000fe40000011446 */
[----:B------:R-:W-:Y:S01]  /*f6c0*/  SHF.R.S32.HI R73, RZ, 0x1f, R72 ;  /* 0x0000001fff497819 */ /* 0x000fe20000011448 */
[----:B0-----:R-:W-:Y:S06]  /*f6d0*/  BRA.DIV UR4, `(.L_x_13398) ;  /* 0x0000009204807947 */ /* 0x001fec000b800000 */
[----:B------:R0:W1:Y:S04]  /*f6e0*/  SHFL.IDX PT, R3, R4, RZ, 0x1c1f ;  /* 0x001c1fff04037589 */ /* 0x00006800000e0000 */
[----:B------:R0:W2:Y:S02]  /*f6f0*/  SHFL.IDX PT, R14, R0, RZ, 0x1c1f ;  /* 0x001c1fff000e7589 */ /* 0x0000a400000e0000 */
.L_x_13577:
        /* <DEDUP_REMOVED lines=9> */
[CC--:B--2---:R-:W-:Y:S01]  /*f790*/  @!P1 LEA R10, P5, R7.reuse, R14.reuse, 0x2 ;  /* 0x0000000e070a9211 */ /* 0x0c4fe200078a10ff */
[----:B------:R-:W-:Y:S01]  /*f7a0*/  @!P3 IMAD.WIDE R8, R74, 0x4, R14 ;  /* 0x000000044a08b825 */ /* 0x000fe200078e020e */
[----:B------:R-:W-:Y:S02]  /*f7b0*/  @!P0 LEA R12, P2, R62, R14, 0x2 ;  /* 0x0000000e3e0c8211 */ /* 0x000fe400078410ff */
[-C--:B------:R-:W-:Y:S02]  /*f7c0*/  @!P1 LEA.HI.X R11, R7, R3.reuse, R32, 0x2, P5 ;  /* 0x00000003070b9211 */ /* 0x080fe400028f1420 */
[----:B------:R1:W-:Y:S01]  /*f7d0*/  @!P3 ST.E.64 desc[UR42][R8.64], R20 ;  /* 0x000000140800b985 */ /* 0x0003e2000c101b2a */
        /* <DEDUP_REMOVED lines=11> */
[-C--:B-1----:R-:W-:Y:S02]  /*f890*/  @!P2 LEA R8, P4, R68, R14.reuse, 0x2 ;  /* 0x0000000e4408a211 */ /* 0x082fe400078810ff */
[-C--:B------:R-:W-:Y:S02]  /*f8a0*/  @!P3 LEA.HI.X R59, R66, R3.reuse, R67, 0x2, P5 ;  /* 0x00000003423bb211 */ /* 0x080fe400028f1443 */
[-C--:B--2---:R-:W-:Y:S02]  /*f8b0*/  @!P1 LEA R10, P5, R70, R14.reuse, 0x2 ;  /* 0x0000000e460a9211 */ /* 0x084fe400078a10ff */
[-C--:B------:R-:W-:Y:S01]  /*f8c0*/  @!P2 LEA.HI.X R9, R68, R3.reuse, R69, 0x2, P4 ;  /* 0x000000034409a211 */ /* 0x080fe200020f1445 */
[----:B------:R3:W-:Y:S01]  /*f8d0*/  @!P3 ST.E.64 desc[UR42][R58.64], R36 ;  /* 0x000000243a00b985 */ /* 0x0007e2000c101b2a */
[----:B------:R-:W-:Y:S02]  /*f8e0*/  @!P0 LEA R14, P4, R72, R14, 0x2 ;  /* 0x0000000e480e8211 */ /* 0x000fe400078810ff */
[-C--:B------:R-:W-:Y:S01]  /*f8f0*/  @!P1 LEA.HI.X R11, R70, R3.reuse, R71, 0x2, P5 ;  /* 0x00000003460b9211 */ /* 0x080fe200028f1447 */
[----:B------:R3:W-:Y:S01]  /*f900*/  @!P2 ST.E.64 desc[UR42][R8.64], R38 ;  /* 0x000000260800a985 */ /* 0x0007e2000c101b2a */
[----:B------:R-:W-:-:S03]  /*f910*/  @!P0 LEA.HI.X R15, R72, R3, R73, 0x2, P4 ;  /* 0x00000003480f8211 */ /* 0x000fc600020f1449 */
[----:B------:R3:W-:Y:S04]  /*f920*/  @!P1 ST.E.64 desc[UR42][R10.64], R40 ;  /* 0x000000280a009985 */ /* 0x0007e8000c101b2a */
[----:B------:R3:W-:Y:S02]  /*f930*/  @!P0 ST.E.64 desc[UR42][R14.64], R42 ;  /* 0x0000002a0e008985 */ /* 0x0007e4000c101b2a */
.L_x_13400:
[----:B------:R-:W-:Y:S05]  /*f940*/  BSYNC B1 ;  /* 0x0000000000017941 */ /* 0x000fea0003800000 */
.L_x_13399:
[----:B------:R-:W-:-:S03]  /*f950*/  UMOV UR4, 0xffffffff ;  /* 0xffffffff00047882 */ /* 0x000fc60000000000 */
[----:B------:R-:W-:Y:S05]  /*f960*/  BRA.DIV UR4, `(.L_x_13401) ;  /* 0x0000009204107947 */ /* 0x000fea000b800000 */
[----:B-1----:R1:W4:Y:S04]  /*f970*/  SHFL.IDX PT, R3, R4, 0x1, 0x1c1f ;  /* 0x003c1f0004037f89 */ /* 0x00232800000e0000 */
[----:B--23--:R1:W2:Y:S02]  /*f980*/  SHFL.IDX PT, R14, R0, 0x1, 0x1c1f ;  /* 0x003c1f00000e7f89 */ /* 0x00c2a400000e0000 */
.L_x_13581:
[----:B------:R-:W-:-:S13]  /*f990*/  ISETP.GE.AND P0, PT, R6, R61, PT ;  /* 0x0000003d0600720c */ /* 0x000fda0003f06270 */
[----:B------:R-:W-:Y:S05]  /*f9a0*/  @P0 BRA `(.L_x_13397) ;  /* 0x0000000c002c0947 */ /* 0x000fea0003800000 */
[----:B------:R-:W-:Y:S02]  /*f9b0*/  ULDC UR4, c[0x0][0xac8] ;  /* 0x0002b20000047ab9 */ /* 0x000fe40000000800 */
[----:B------:R-:W-:Y:S02]  /*f9c0*/  ISETP.GE.AND P4, PT, R74, UR4, PT ;  /* 0x000000044a007c0c */ /* 0x000fe4000bf86270 */
[----:B------:R-:W-:Y:S02]  /*f9d0*/  ISETP.GE.AND P5, PT, R7, UR4, PT ;  /* 0x0000000407007c0c */ /* 0x000fe4000bfa6270 */
[----:B------:R-:W-:Y:S02]  /*f9e0*/  ISETP.GE.AND P0, PT, R62, UR4, PT ;  /* 0x000000043e007c0c */ /* 0x000fe4000bf06270 */
[----:B------:R-:W-:Y:S02]  /*f9f0*/  ISETP.GE.AND P1, PT, R64, UR4, PT ;  /* 0x0000000440007c0c */ /* 0x000fe4000bf26270 */
[----:B------:R-:W-:-:S05]  /*fa00*/  ISETP.GE.AND P2, PT, R66, UR4, PT ;  /* 0x0000000442007c0c */ /* 0x000fca000bf46270 */
[----:B----4-:R-:W-:Y:S02]  /*fa10*/  @!P4 IMAD.MOV.U32 R15, RZ, RZ, R3 ;  /* 0x000000ffff0fc224 */ /* 0x010fe400078e0003 */
[----:B--2---:R-:W-:Y:S01]  /*fa20*/  @!P5 LEA R6, P3, R7, R14, 0x2 ;  /* 0x0000000e0706d211 */ /* 0x004fe200078610ff */
[----:B01----:R-:W-:-:S03]  /*fa30*/  @!P4 IMAD.WIDE R4, R74, 0x4, R14 ;  /* 0x000000044a04c825 */ /* 0x003fc600078e020e */
[----:B------:R-:W-:Y:S02]  /*fa40*/  @!P5 LEA.HI.X R7, R7, R3, R32, 0x2, P3 ;  /* 0x000000030707d211 */ /* 0x000fe400018f1420 */
[----:B------:R-:W-:Y:S01]  /*fa50*/  ISETP.GE.AND P3, PT, R68, UR4, PT ;  /* 0x0000000444007c0c */ /* 0x000fe2000bf66270 */
[----:B------:R0:W-:Y:S01]  /*fa60*/  @!P4 ST.E.64 desc[UR42][R4.64], R44 ;  /* 0x0000002c0400c985 */ /* 0x0001e2000c101b2a */
[----:B------:R-:W-:-:S03]  /*fa70*/  @!P0 LEA R8, P4, R62, R14, 0x2 ;  /* 0x0000000e3e088211 */ /* 0x000fc600078810ff */
[----:B------:R1:W-:Y:S01]  /*fa80*/  @!P5 ST.E.64 desc[UR42][R6.64], R46 ;  /* 0x0000002e0600d985 */ /* 0x0003e2000c101b2a */
[-C--:B------:R-:W-:Y:S02]  /*fa90*/  @!P1 LEA R10, P5, R64, R14.reuse, 0x2 ;  /* 0x0000000e400a9211 */ /* 0x080fe400078a10ff */
        /* <DEDUP_REMOVED lines=8> */
[----:B------:R-:W-:-:S03]  /*fb20*/  @!P3 LEA R20, P5, R68, R14, 0x2 ;  /* 0x0000000e4414b211 */ /* 0x000fc600078a10ff */
[----:B------:R1:W-:Y:S01]  /*fb30*/  @!P2 ST.E.64 desc[UR42][R12.64], R52 ;  /* 0x000000340c00a985 */ /* 0x0003e2000c101b2a */
[----:B------:R-:W-:Y:S02]  /*fb40*/  @!P3 LEA.HI.X R21, R68, R3, R69, 0x2, P5 ;  /* 0x000000034415b211 */ /* 0x000fe400028f1445 */
[----:B0-----:R-:W-:-:S03]  /*fb50*/  @!P4 LEA R4, P5, R70, R14, 0x2 ;  /* 0x0000000e4604c211 */ /* 0x001fc600078a10ff */
[----:B------:R1:W-:Y:S01]  /*fb60*/  @!P3 ST.E.64 desc[UR42][R20.64], R54 ;  /* 0x000000361400b985 */ /* 0x0003e2000c101b2a */
[----:B------:R-:W-:-:S05]  /*fb70*/  @!P4 LEA.HI.X R5, R70, R3, R71, 0x2, P5 ;  /* 0x000000034605c211 */ /* 0x000fca00028f1447 */
[----:B------:R1:W-:Y:S01]  /*fb80*/  @!P4 ST.E.64 desc[UR42][R4.64], R56 ;  /* 0x000000380400c985 */ /* 0x0003e2000c101b2a */
[----:B------:R-:W-:Y:S05]  /*fb90*/  @P0 BRA `(.L_x_13397) ;  /* 0x0000000800b00947 */ /* 0x000fea0003800000 */
[----:B------:R-:W-:-:S04]  /*fba0*/  LEA R14, P0, R72, R14, 0x2 ;  /* 0x0000000e480e7211 */ /* 0x000fc800078010ff */
[----:B------:R-:W-:-:S05]  /*fbb0*/  LEA.HI.X R15, R72, R3, R73, 0x2, P0 ;  /* 0x00000003480f7211 */ /* 0x000fca00000f1449 */
[----:B------:R0:W-:Y:S01]  /*fbc0*/  ST.E.64 desc[UR42][R14.64], R118 ;  /* 0x000000760e007985 */ /* 0x0001e2000c101b2a */
[----:B------:R-:W-:Y:S05]  /*fbd0*/  BRA `(.L_x_13397) ;  /* 0x0000000800a07947 */ /* 0x000fea0003800000 */
.L_x_13393:
[----:B0-----:R-:W4:Y:S01]  /*fbe0*/  LDL.LU R6, [R1+0x3c] ;  /* 0x00003c0001067983 */ /* 0x001f220000300800 */
[----:B------:R-:W-:Y:S01]  /*fbf0*/  ULDC.64 UR6, c[0x0][0xc08] ;  /* 0x0003020000067ab9 */ /* 0x000fe20000000a00 */
[----:B------:R-:W-:Y:S02]  /*fc00*/  ULDC.64 UR4, c[0x0][0xc00] ;  /* 0x0003000000047ab9 */ /* 0x000fe40000000a00 */
[----:B------:R-:W2:Y:S04]  /*fc10*/  LDL.LU R0, [R1+0x40] ;  /* 0x0000400001007983 */ /* 0x000ea80000300800 */
[----:B------:R-:W3:Y:S01]  /*fc20*/  LDL R8, [R1+0x30] ;  /* 0x0000300001087983 */ /* 0x000ee20000100800 */
[----:B------:R-:W-:Y:S02]  /*fc30*/  ISETP.NE.U32.AND P1, PT, RZ, UR6, PT ;  /* 0x00000006ff007c0c */ /* 0x000fe4000bf25070 */
[----:B------:R-:W-:-:S02]  /*fc40*/  ISETP.NE.U32.AND P0, PT, RZ, UR4, PT ;  /* 0x00000004ff007c0c */ /* 0x000fc4000bf05070 */
[----:B------:R-:W-:Y:S02]  /*fc50*/  ISETP.NE.AND.EX P1, PT, RZ, UR7, PT, P1 ;  /* 0x00000007ff007c0c */ /* 0x000fe4000bf25310 */
[----:B------:R-:W-:Y:S02]  /*fc60*/  ISETP.NE.AND.EX P0, PT, RZ, UR5, PT, P0 ;  /* 0x00000005ff007c0c */ /* 0x000fe4000bf05300 */
[----:B------:R-:W-:Y:S01]  /*fc70*/  MOV R3, RZ ;  /* 0x000000ff00037202 */ /* 0x000fe20000000f00 */
[----:B------:R-:W0:Y:S01]  /*fc80*/  S2R R9, SR_TID.X ;  /* 0x0000000000097919 */ /* 0x000e220000002100 */
[----:B----4-:R-:W-:Y:S01]  /*fc90*/  IADD3 R4, P2, R6, UR4, RZ ;  /* 0x0000000406047c10 */ /* 0x010fe2000ff5e0ff */
[----:B------:R-:W-:-:S03]  /*fca0*/  ULDC UR4, c[0x0][0xa88] ;  /* 0x0002a20000047ab9 */ /* 0x000fc60000000800 */
[----:B--2---:R-:W-:-:S03]  /*fcb0*/  IADD3.X R5, R0, UR5, RZ, P2, !PT ;  /* 0x0000000500057c10 */ /* 0x004fc600097fe4ff */
[----:B------:R-:W-:Y:S01]  /*fcc0*/  @P1 IADD3 R6, P2, R6, UR6, RZ ;  /* 0x0000000606061c10 */ /* 0x000fe2000ff5e0ff */
[----:B-----5:R-:W-:Y:S01]  /*fcd0*/  IMAD.U32 R25, RZ, RZ, UR4 ;  /* 0x00000004ff197e24 */ /* 0x020fe2000f8e00ff */
[----:B------:R2:W5:Y:S02]  /*fce0*/  @P0 LDG.E R3, desc[UR42][R4.64] ;  /* 0x0000002a04030981 */ /* 0x000564000c1e1900 */
[----:B------:R-:W-:Y:S01]  /*fcf0*/  @P1 IADD3.X R7, R0, UR7, RZ, P2, !PT ;  /* 0x0000000700071c10 */ /* 0x000fe200097fe4ff */
[----:B0-----:R-:W-:-:S04]  /*fd00*/  VIADD R30, R9, 0xffffff80 ;  /* 0xffffff80091e7836 */ /* 0x001fc80000000000 */
[----:B------:R2:W5:Y:S01]  /*fd10*/  @P1 LDG.E R25, desc[UR42][R6.64] ;  /* 0x0000002a06191981 */ /* 0x000562000c1e1900 */
[----:B---3--:R-:W-:Y:S02]  /*fd20*/  ISETP.NE.AND P2, PT, R8, RZ, PT ;  /* 0x000000ff0800720c */ /* 0x008fe40003f45270 */
[----:B------:R-:W-:-:S11]  /*fd30*/  ISETP.GT.AND P3, PT, R30, 0xbf, PT ;  /* 0x000000bf1e00780c */ /* 0x000fd60003f64270 */
[----:B------:R-:W0:Y:S02]  /*fd40*/  @!P2 LDC R8, c[0x0][0xad4] ;  /* 0x0002b500ff08ab82 */ /* 0x000e240000000800 */
[----:B0-----:R2:W-:Y:S01]  /*fd50*/  @!P2 STL [R1+0x30], R8 ;  /* 0x000030080100a387 */ /* 0x0015e20000100800 */
[----:B------:R-:W-:Y:S01]  /*fd60*/  ISETP.GT.AND P2, PT, R8, 0x1, PT ;  /* 0x000000010800780c */ /* 0x000fe20003f44270 */
[----:B------:R-:W-:-:S12]  /*fd70*/  @P1 BRA `(.L_x_13402) ;  /* 0x0000000000101947 */ /* 0x000fd80003800000 */
[----:B------:R-:W-:Y:S05]  /*fd80*/  @!P0 BRA `(.L_x_13402) ;  /* 0x00000000000c8947 */ /* 0x000fea0003800000 */
[----:B------:R-:W3:Y:S04]  /*fd90*/  LDG.E R0, desc[UR42][R4.64] ;  /* 0x0000002a04007981 */ /* 0x000ee8000c1e1900 */
[----:B-----5:R-:W3:Y:S02]  /*fda0*/  LDG.E R25, desc[UR42][R4.64+0x4] ;  /* 0x0000042a04197981 */ /* 0x020ee4000c1e1900 */
[----:B---3--:R-:W-:-:S07]  /*fdb0*/  IMAD.IADD R25, R25, 0x1, -R0 ;  /* 0x0000000119197824 */ /* 0x008fce00078e0a00 */
.L_x_13402:
[----:B------:R-:W3:Y:S04]  /*fdc0*/  LDL.LU R0, [R1+0x4c] ;  /* 0x00004c0001007983 */ /* 0x000ee80000300800 */
[----:B--2---:R-:W2:Y:S01]  /*fdd0*/  LDL.LU R4, [R1+0x34] ;  /* 0x0000340001047983 */ /* 0x004ea20000300800 */
[----:B------:R-:W-:Y:S01]  /*fde0*/  BSSY B1, `(.L_x_13403) ;  /* 0x0000038000017945 */ /* 0x000fe20003800000 */
[----:B-----5:R-:W-:Y:S02]  /*fdf0*/  SHF.R.S32.HI R24, RZ, 0x1f, R3 ;  /* 0x0000001fff187819 */ /* 0x020fe40000011403 */
[----:B---3--:R-:W-:Y:S02]  /*fe00*/  SEL R26, R0, RZ, !P0 ;  /* 0x000000ff001a7207 */ /* 0x008fe40004000000 */
[----:B--2---:R-:W-:Y:S01]  /*fe10*/  SEL R31, R4, RZ, !P0 ;  /* 0x000000ff041f7207 */ /* 0x004fe20004000000 */
        /* <DEDUP_REMOVED lines=30> */
[----:B------:R-:W-:Y:S02]  /*10000*/  IADD3 R27, R7, R27, RZ ;  /* 0x0000001b071b7210 */ /* 0x000fe40007ffe0ff */
[----:B------:R-:W-:Y:S01]  /*10010*/  IADD3 R0, P1, P3, R14, R6, R3 ;  /* 0x000000060e007210 */ /* 0x000fe20007b3e003 */
[----:B------:R-:W-:Y:S02]  /*10020*/  IMAD.MOV R8, RZ, RZ, -R21 ;  /* 0x000000ffff087224 */ /* 0x000fe400078e0a15 */
[----:B------:R-:W-:Y:S01]  /*10030*/  IMAD.IADD R29, R15, 0x1, R29 ;  /* 0x000000010f1d7824 */ /* 0x000fe200078e021d */
[----:B--2---:R-:W-:-:S05]  /*10040*/  SEL R9, R32, RZ, P0 ;  /* 0x000000ff20097207 */ /* 0x004fca0000000000 */
[----:B------:R-:W-:-:S04]  /*10050*/  IMAD.WIDE.U32 R6, R10, R9, RZ ;  /* 0x000000090a067225 */ /* 0x000fc800078e00ff */
[----:B------:R-:W-:Y:S02]  /*10060*/  IMAD R11, R11, R9, RZ ;  /* 0x000000090b0b7224 */ /* 0x000fe400078e02ff */
[----:B------:R-:W-:Y:S01]  /*10070*/  IMAD R9, R28, R8, R37 ;  /* 0x000000081c097224 */ /* 0x000fe200078e0225 */
[----:B------:R-:W-:Y:S01]  /*10080*/  IADD3.X R8, R29, R27, R24, P1, P3 ;  /* 0x0000001b1d087210 */ /* 0x000fe20000fe6418 */
[----:B------:R-:W-:Y:S01]  /*10090*/  IMAD.IADD R11, R7, 0x1, R11 ;  /* 0x00000001070b7824 */ /* 0x000fe200078e020b */
[----:B------:R-:W-:Y:S01]  /*100a0*/  IADD3 R6, P0, P1, R21, R0, R6 ;  /* 0x0000000015067210 */ /* 0x000fe2000791e006 */
[----:B------:R-:W-:Y:S01]  /*100b0*/  IMAD R0, R13, R9, RZ ;  /* 0x000000090d007224 */ /* 0x000fe200078e02ff */
        /* <DEDUP_REMOVED lines=10> */
.L_x_13404:
[----:B------:R-:W-:Y:S05]  /*10160*/  BSYNC B1 ;  /* 0x0000000000017941 */ /* 0x000fea0003800000 */
.L_x_13403:
[----:B------:R-:W-:Y:S05]  /*10170*/  @P2 BRA `(.L_x_13397) ;  /* 0x0000000400382947 */ /* 0x000fea0003800000 */
[----:B------:R-:W2:Y:S01]  /*10180*/  LDL R27, [R1+0x44] ;  /* 0x00004400011b7983 */ /* 0x000ea20000100800 */
[----:B------:R-:W3:Y:S01]  /*10190*/  LDC R8, c[0x0][0xbe8] ;  /* 0x0002fa00ff087b82 */ /* 0x000ee20000000800 */
[----:B------:R-:W-:Y:S01]  /*101a0*/  SHF.R.S32.HI R28, RZ, 0x1f, R30 ;  /* 0x0000001fff1c7819 */ /* 0x000fe2000001141e */
[----:B------:R-:W-:Y:S01]  /*101b0*/  ULDC.64 UR4, c[0x0][0xaa0] ;  /* 0x0002a80000047ab9 */ /* 0x000fe20000000a00 */
[----:B------:R-:W-:Y:S01]  /*101c0*/  ULDC.64 UR6, c[0x0][0xaf0] ;  /* 0x0002bc0000067ab9 */ /* 0x000fe20000000a00 */
[----:B------:R-:W-:Y:S01]  /*101d0*/  IMAD R0, R24, UR4, RZ ;  /* 0x0000000418007c24 */ /* 0x000fe2000f8e02ff */
[----:B------:R-:W-:Y:S01]  /*101e0*/  LEA.HI R28, R28, R30, RZ, 0x3 ;  /* 0x0000001e1c1c7211 */ /* 0x000fe200078f18ff */
[----:B0-----:R-:W-:-:S03]  /*101f0*/  IMAD.WIDE.U32 R4, R3, UR4, RZ ;  /* 0x0000000403047c25 */ /* 0x001fc6000f8e00ff */
[----:B------:R-:W-:Y:S01]  /*10200*/  SHF.R.S32.HI R28, RZ, 0x3, R28 ;  /* 0x00000003ff1c7819 */ /* 0x000fe2000001141c */
[----:B------:R-:W-:Y:S01]  /*10210*/  IMAD R7, R3, UR5, R0 ;  /* 0x0000000503077c24 */ /* 0x000fe2000f8e0200 */
[----:B------:R-:W-:-:S03]  /*10220*/  ULDC.64 UR4, c[0x0][0xae8] ;  /* 0x0002ba0000047ab9 */ /* 0x000fc60000000a00 */
[----:B------:R-:W-:Y:S02]  /*10230*/  IMAD R0, R74, 0x30, R28 ;  /* 0x000000304a007824 */ /* 0x000fe400078e021c */
[----:B------:R-:W-:Y:S02]  /*10240*/  IMAD.IADD R5, R5, 0x1, R7 ;  /* 0x0000000105057824 */ /* 0x000fe400078e0207 */
[----:B------:R-:W-:Y:S01]  /*10250*/  IMAD.WIDE.U32 R4, R152, UR4, R4 ;  /* 0x0000000498047c25 */ /* 0x000fe2000f8e0004 */
[----:B---3--:R-:W-:-:S03]  /*10260*/  ISETP.NE.AND P0, PT, R8, 0x1, PT ;  /* 0x000000010800780c */ /* 0x008fc60003f05270 */
[----:B------:R-:W-:Y:S01]  /*10270*/  IMAD R5, R152, UR5, R5 ;  /* 0x0000000598057c24 */ /* 0x000fe2000f8e0205 */
[----:B------:R-:W-:Y:S01]  /*10280*/  ULDC.64 UR4, c[0x0][0xae0] ;  /* 0x0002b80000047ab9 */ /* 0x000fe20000000a00 */
[----:B------:R-:W-:-:S08]  /*10290*/  IMAD.WIDE.U32 R4, R31, UR6, R4 ;  /* 0x000000061f047c25 */ /* 0x000fd0000f8e0004 */
[----:B------:R-:W0:Y:S08]  /*102a0*/  @P0 LDC R6, c[0x0][0xbec] ;  /* 0x0002fb00ff060b82 */ /* 0x000e300000000800 */
[----:B------:R-:W3:Y:S01]  /*102b0*/  @P0 LDC R11, c[0x0][0xbf0] ;  /* 0x0002fc00ff0b0b82 */ /* 0x000ee20000000800 */
[----:B--2---:R-:W-:-:S04]  /*102c0*/  IMAD R9, R27, 0xc0, R0 ;  /* 0x000000c01b097824 */ /* 0x004fc800078e0200 */
[----:B0-----:R-:W-:Y:S01]  /*102d0*/  @P0 IMAD.HI.U32 R0, R9, R6, RZ ;  /* 0x0000000609000227 */ /* 0x001fe200078e00ff */
[----:B------:R-:W-:-:S03]  /*102e0*/  MOV R3, R9 ;  /* 0x0000000900037202 */ /* 0x000fc60000000f00 */
[----:B------:R-:W-:Y:S01]  /*102f0*/  IMAD R6, R26, UR6, RZ ;  /* 0x000000061a067c24 */ /* 0x000fe2000f8e02ff */
[----:B---3--:R-:W-:-:S03]  /*10300*/  @P0 SHF.R.U32.HI R3, RZ, R11, R0 ;  /* 0x0000000bff030219 */ /* 0x008fc60000011600 */
[----:B------:R-:W-:Y:S01]  /*10310*/  IMAD R7, R31, UR7, R6 ;  /* 0x000000071f077c24 */ /* 0x000fe2000f8e0206 */
[--C-:B------:R-:W-:Y:S01]  /*10320*/  SHF.R.S32.HI R0, RZ, 0x1f, R3.reuse ;  /* 0x0000001fff007819 */ /* 0x100fe20000011403 */
[----:B------:R-:W-:Y:S01]  /*10330*/  IMAD.MOV R6, RZ, RZ, -R3 ;  /* 0x000000ffff067224 */ /* 0x000fe200078e0a03 */
[----:B------:R-:W-:Y:S01]  /*10340*/  ULDC.64 UR6, c[0x0][0xa80] ;  /* 0x0002a00000067ab9 */ /* 0x000fe20000000a00 */
        /* <DEDUP_REMOVED lines=9> */
[----:B------:R-:W-:Y:S01]  /*103e0*/  IMAD.WIDE.U32 R20, R7, UR4, R4 ;  /* 0x0000000407147c25 */ /* 0x000fe2000f8e0004 */
[----:B------:R-:W-:Y:S02]  /*103f0*/  ULDC UR4, c[0x0][0xac8] ;  /* 0x0002b20000047ab9 */ /* 0x000fe40000000800 */
[----:B------:R-:W-:Y:S01]  /*10400*/  ISETP.GE.AND P0, PT, R59, UR4, PT ;  /* 0x000000043b007c0c */ /* 0x000fe2000bf06270 */
[----:B------:R-:W-:Y:S01]  /*10410*/  IMAD R3, R7, UR5, R0 ;  /* 0x0000000507037c24 */ /* 0x000fe2000f8e0200 */
[----:B------:R-:W-:Y:S01]  /*10420*/  LEA R7, P1, R20, UR6, 0x1 ;  /* 0x0000000614077c11 */ /* 0x000fe2000f8208ff */
[----:B------:R-:W-:-:S02]  /*10430*/  UMOV UR4, 0xffffffff ;  /* 0xffffffff00047882 */ /* 0x000fc40000000000 */
[----:B------:R-:W-:-:S05]  /*10440*/  IMAD.IADD R3, R21, 0x1, R3 ;  /* 0x0000000115037824 */ /* 0x000fca00078e0203 */
[----:B------:R-:W-:Y:S01]  /*10450*/  LEA.HI.X R20, R20, UR7, R3, 0x1, P1 ;  /* 0x0000000714147c11 */ /* 0x000fe200088f0c03 */
[----:B------:R-:W-:Y:S06]  /*10460*/  BRA.DIV UR4, `(.L_x_13405) ;  /* 0x0000008604987947 */ /* 0x000fec000b800000 */
[----:B------:R-:W0:Y:S01]  /*10470*/  SHFL.IDX PT, R3, R7, RZ, 0x181f ;  /* 0x00181fff07037589 */ /* 0x000e2200000e0000 */
[----:B------:R-:W-:Y:S02]  /*10480*/  IMAD R21, R25, R8, RZ ;  /* 0x0000000819157224 */ /* 0x000fe400078e02ff */
[----:B------:R-:W-:Y:S01]  /*10490*/  IMAD R24, R27, 0xc0, R28 ;  /* 0x000000c01b187824 */ /* 0x000fe200078e021c */
[----:B------:R-:W2:Y:S03]  /*104a0*/  SHFL.IDX PT, R0, R20, RZ, 0x181f ;  /* 0x00181fff14007589 */ /* 0x000ea600000e0000 */
[C---:B------:R-:W-:Y:S01]  /*104b0*/  VIADD R8, R24.reuse, 0x30 ;  /* 0x0000003018087836 */ /* 0x040fe20000000000 */
[----:B------:R-:W3:Y:S01]  /*104c0*/  SHFL.IDX PT, R5, R7, 0x1, 0x181f ;  /* 0x00381f0007057f89 */ /* 0x000ee200000e0000 */
[C---:B------:R-:W-:Y:S01]  /*104d0*/  ISETP.GE.OR P2, PT, R24.reuse, R21, P0 ;  /* 0x000000151800720c */ /* 0x040fe20000746670 */
[----:B------:R-:W-:-:S02]  /*104e0*/  VIADD R10, R24, 0x60 ;  /* 0x00000060180a7836 */ /* 0x000fc40000000000 */
[----:B------:R-:W4:Y:S01]  /*104f0*/  SHFL.IDX PT, R14, R7, 0x2, 0x181f ;  /* 0x00581f00070e7f89 */ /* 0x000f2200000e0000 */
[-C--:B------:R-:W-:Y:S02]  /*10500*/  ISETP.GE.OR P3, PT, R8, R21.reuse, P0 ;  /* 0x000000150800720c */ /* 0x080fe40000766670 */
[----:B------:R-:W-:Y:S01]  /*10510*/  ISETP.GE.OR P4, PT, R10, R21, P0 ;  /* 0x000000150a00720c */ /* 0x000fe20000786670 */
[----:B------:R-:W5:Y:S04]  /*10520*/  SHFL.IDX PT, R4, R20, 0x1, 0x181f ;  /* 0x00381f0014047f89 */ /* 0x000f6800000e0000 */
[----:B------:R-:W1:Y:S02]  /*10530*/  SHFL.IDX PT, R6, R20, 0x2, 0x181f ;  /* 0x00581f0014067f89 */ /* 0x000e6400000e0000 */
[----:B0-----:R-:W-:-:S04]  /*10540*/  @!P2 LEA R10, P5, R59, R3, 0x1 ;  /* 0x000000033b0aa211 */ /* 0x001fc800078a08ff */
[C-C-:B--2---:R-:W-:Y:S02]  /*10550*/  @!P2 LEA.HI.X R3, R59.reuse, R0, R58.reuse, 0x1, P5 ;  /* 0x000000003b03a211 */ /* 0x144fe400028f0c3a */
[----:B------:R0:W2:Y:S01]  /*10560*/  SHFL.IDX PT, R0, R20, 0x3, 0x181f ;  /* 0x00781f0014007f89 */ /* 0x0000a200000e0000 */
[C---:B---3--:R-:W-:Y:S02]  /*10570*/  @!P3 LEA R8, P1, R59.reuse, R5, 0x1 ;  /* 0x000000053b08b211 */ /* 0x048fe400078208ff */
[----:B------:R-:W-:Y:S02]  /*10580*/  @!P2 MOV R11, R3 ;  /* 0x00000003000ba202 */ /* 0x000fe40000000f00 */
[C---:B----4-:R-:W-:Y:S02]  /*10590*/  @!P4 LEA R25, P5, R59.reuse, R14, 0x1 ;  /* 0x0000000e3b19c211 */ /* 0x050fe400078a08ff */
[----:B------:R0:W3:Y:S01]  /*105a0*/  SHFL.IDX PT, R14, R7, 0x3, 0x181f ;  /* 0x00781f00070e7f89 */ /* 0x0000e200000e0000 */
[----:B-----5:R-:W-:-:S02]  /*105b0*/  @!P3 LEA.HI.X R9, R59, R4, R58, 0x1, P1 ;  /* 0x000000043b09b211 */ /* 0x020fc400008f0c3a */
[----:B------:R-:W-:Y:S01]  /*105c0*/  @!P4 IMAD.MOV.U32 R4, RZ, RZ, R25 ;  /* 0x000000ffff04c224 */ /* 0x000fe200078e0019 */
[----:B------:R0:W-:Y:S01]  /*105d0*/  @!P2 ST.E.128 desc[UR42][R10.64], RZ ;  /* 0x000000ff0a00a985 */ /* 0x0001e2000c101d2a */
[----:B-1----:R-:W-:-:S03]  /*105e0*/  @!P4 LEA.HI.X R5, R59, R6, R58, 0x1, P5 ;  /* 0x000000063b05c211 */ /* 0x002fc600028f0c3a */
[----:B------:R0:W-:Y:S04]  /*105f0*/  @!P3 ST.E.128 desc[UR42][R8.64], RZ ;  /* 0x000000ff0800b985 */ /* 0x0001e8000c101d2a */
[----:B------:R0:W-:Y:S02]  /*10600*/  @!P4 ST.E.128 desc[UR42][R4.64], RZ ;  /* 0x000000ff0400c985 */ /* 0x0001e4000c101d2a */
.L_x_13590:
[----:B------:R-:W-:-:S05]  /*10610*/  VIADD R24, R24, 0x90 ;  /* 0x0000009018187836 */ /* 0x000fca0000000000 */
[----:B------:R-:W-:-:S13]  /*10620*/  ISETP.GE.OR P0, PT, R24, R21, P0 ;  /* 0x000000151800720c */ /* 0x000fda0000706670 */
[----:B---3--:R-:W-:-:S04]  /*10630*/  @!P0 LEA R14, P1, R59, R14, 0x1 ;  /* 0x0000000e3b0e8211 */ /* 0x008fc800078208ff */
[----:B--2---:R-:W-:-:S05]  /*10640*/  @!P0 LEA.HI.X R15, R59, R0, R58, 0x1, P1 ;  /* 0x000000003b0f8211 */ /* 0x004fca00008f0c3a */
[----:B------:R2:W-:Y:S04]  /*10650*/  @!P0 ST.E.128 desc[UR42][R14.64], RZ ;  /* 0x000000ff0e008985 */ /* 0x0005e8000c101d2a */
.L_x_13397:
[----:B------:R-:W-:Y:S05]  /*10660*/  BSYNC B0 ;  /* 0x0000000000007941 */ /* 0x000fea0003800000 */
.L_x_13392:
[----:B------:R-:W-:Y:S02]  /*10670*/  ULDC UR4, c[0x0][0xc3c] ;  /* 0x00030f0000047ab9 */ /* 0x000fe40000000800 */
[----:B------:R-:W-:-:S13]  /*10680*/  ISETP.GE.AND P0, PT, R35, UR4, PT ;  /* 0x0000000423007c0c */ /* 0x000fda000bf06270 */
[----:B------:R-:W-:Y:S05]  /*10690*/  @!P0 BRA `(.L_x_13406) ;  /* 0xffffff0800708947 */ /* 0x000fea000383ffff */
[----:B------:R-:W-:Y:S05]  /*106a0*/  BRA `(.L_x_13267) ;  /* 0x0000006c00d47947 */ /* 0x000fea0003800000 */
.L_x_13265:
[----:B------:R-:W-:-:S08]  /*106b0*/  NOP ;  /* 0x0000000000007918 */ /* 0x000fd00000000000 */
[----:B------:R-:W0:-:S00]  /*106c0*/  USETMAXREG.DEALLOC.CTAPOOL 0x20 ;  /* 0x00000020000079c8 */ /* 0x000e0000080e0500 */
[----:B0-----:R-:W2:Y:S01]  /*106d0*/  LDL.LU R2, [R1] ;  /* 0x0000000001027983 */ /* 0x001ea20000300800 */
[----:B------:R-:W-:-:S06]  /*106e0*/  LOP3.LUT R0, R0, 0x3, RZ, 0xc0, !PT ;  /* 0x0000000300007812 */ /* 0x000fcc00078ec0ff */
[----:B------:R-:W0:Y:S02]  /*106f0*/  SHFL.IDX PT, R0, R0, RZ, 0x1f ;  /* 0x00001fff00007589 */ /* 0x000e2400000e0000 */
[----:B0-----:R-:W-:Y:S01]  /*10700*/  ISETP.NE.AND P0, PT, R0, RZ, PT ;  /* 0x000000ff0000720c */ /* 0x001fe20003f05270 */
[----:B------:R-:W-:Y:S01]  /*10710*/  IMAD.MOV.U32 R0, RZ, RZ, RZ ;  /* 0x000000ffff007224 */ /* 0x000fe200078e00ff */
        /* <DEDUP_REMOVED lines=11> */
.L_x_13407:
        /* <DEDUP_REMOVED lines=44> */
.L_x_13411:
[----:B------:R-:W0:Y:S01]  /*10a90*/  LDC R0, c[0x0][0xc3c] ;  /* 0x00030f00ff007b82 */ /* 0x000e220000000800 */
[----:B------:R-:W-:Y:S01]  /*10aa0*/  UIADD3 UR4, UR4, 0x1f, URZ ;  /* 0x0000001f04047890 */ /* 0x000fe2000fffe03f */
[----:B------:R-:W-:Y:S02]  /*10ab0*/  ULDC UR7, c[0x0][0xc3c] ;  /* 0x00030f0000077ab9 */ /* 0x000fe40000000800 */
[----:B------:R-:W-:-:S03]  /*10ac0*/  IMAD.U32 R27, RZ, RZ, UR7 ;  /* 0x00000007ff1b7e24 */ /* 0x000fc6000f8e00ff */
[----:B0-----:R-:W-:-:S13]  /*10ad0*/  ISETP.LE.AND P6, PT, R0, UR4, PT ;  /* 0x0000000400007c0c */ /* 0x001fda000bfc3270 */
[----:B------:R-:W-:Y:S05]  /*10ae0*/  @P6 BRA `(.L_x_13410) ;  /* 0x0000000400a46947 */ /* 0x000fea0003800000 */
[----:B------:R-:W-:-:S05]  /*10af0*/  VIADD R9, R7, UR4 ;  /* 0x0000000407097c36 */ /* 0x000fca0008000000 */
[----:B------:R-:W-:Y:S02]  /*10b00*/  ISETP.GE.OR P6, PT, R9, R0, !P0 ;  /* 0x000000000900720c */ /* 0x000fe400047c6670 */
[----:B------:R-:W-:-:S11]  /*10b10*/  MOV R0, RZ ;  /* 0x000000ff00007202 */ /* 0x000fd60000000f00 */
        /* <DEDUP_REMOVED lines=25> */
[----:B------:R-:W-:-:S04]  /*10cb0*/  IADD3 R6, R3, R6, RZ ;  /* 0x0000000603067210 */ /* 0x000fc80007ffe0ff */
[----:B------:R-:W-:-:S13]  /*10cc0*/  ISETP.GT.AND P6, PT, R6, UR6, PT ;  /* 0x0000000606007c0c */ /* 0x000fda000bfc4270 */
[----:B------:R-:W-:Y:S05]  /*10cd0*/  @!P6 BRA `(.L_x_13411) ;  /* 0xfffffffc006ce947 */ /* 0x000fea000383ffff */
.L_x_13409:
        /* <DEDUP_REMOVED lines=19> */
.L_x_13412:
[----:B-1----:R-:W-:Y:S01]  /*10e10*/  IMAD R24, R24, UR5, R11 ;  /* 0x0000000518187c24 */ /* 0x002fe2000f8e020b */
[----:B0-----:R-:W-:Y:S01]  /*10e20*/  MOV R2, RZ ;  /* 0x000000ff00027202 */ /* 0x001fe20000000f00 */
[----:B------:R-:W-:Y:S02]  /*10e30*/  IMAD R11, R13, R4, RZ ;  /* 0x000000040d0b7224 */ /* 0x000fe400078e02ff */
[----:B------:R-:W-:Y:S01]  /*10e40*/  IMAD.MOV.U32 R5, RZ, RZ, R8 ;  /* 0x000000ffff057224 */ /* 0x000fe200078e0008 */
[----:B------:R-:W-:Y:S01]  /*10e50*/  IADD3 R25, -R24, UR6, RZ ;  /* 0x0000000618197c10 */ /* 0x000fe2000fffe1ff */
[----:B------:R-:W-:Y:S01]  /*10e60*/  IMAD.HI.U32 R2, R3, R11, R2 ;  /* 0x0000000b03027227 */ /* 0x000fe200078e0002 */
[----:B------:R-:W-:Y:S01]  /*10e70*/  IABS R8, R0 ;  /* 0x0000000000087213 */ /* 0x000fe20000000000 */
[----:B------:R-:W0:Y:S01]  /*10e80*/  I2F.RP R6, R5 ;  /* 0x0000000500067306 */ /* 0x000e220000209400 */
[----:B------:R-:W-:Y:S01]  /*10e90*/  IABS R3, R25 ;  /* 0x0000001900037213 */ /* 0x000fe20000000000 */
[----:B------:R-:W-:-:S02]  /*10ea0*/  VIADD R27, R27, UR4 ;  /* 0x000000041b1b7c36 */ /* 0x000fc40008000000 */
[----:B------:R-:W-:Y:S02]  /*10eb0*/  IMAD.MOV R8, RZ, RZ, -R8 ;  /* 0x000000ffff087224 */ /* 0x000fe400078e0a08 */
[----:B------:R-:W-:-:S04]  /*10ec0*/  IMAD.HI.U32 R2, R2, R3, RZ ;  /* 0x0000000302027227 */ /* 0x000fc800078e00ff */
[----:B------:R-:W-:-:S05]  /*10ed0*/  IMAD R3, R2, R8, R3 ;  /* 0x0000000802037224 */ /* 0x000fca00078e0203 */
[----:B------:R-:W-:Y:S01]  /*10ee0*/  ISETP.GT.U32.AND P1, PT, R4, R3, PT ;  /* 0x000000030400720c */ /* 0x000fe20003f24070 */
[----:B0-----:R-:W0:-:S12]  /*10ef0*/  MUFU.RCP R6, R6 ;  /* 0x0000000600067308 */ /* 0x001e180000001000 */
        /* <DEDUP_REMOVED lines=10> */
[----:B------:R-:W-:Y:S01]  /*10fa0*/  IMAD.MOV.U32 R6, RZ, RZ, R2 ;  /* 0x000000ffff067224 */ /* 0x000fe200078e0002 */
[----:B-1----:R-:W-:Y:S01]  /*10fb0*/  IADD3 R2, RZ, -R3, RZ ;  /* 0x80000003ff027210 */ /* 0x002fe20007ffe0ff */
[----:B------:R-:W-:Y:S02]  /*10fc0*/  IMAD.MOV R8, RZ, RZ, -R8 ;  /* 0x000000ffff087224 */ /* 0x000fe400078e0a08 */
        /* <DEDUP_REMOVED lines=27> */
.L_x_13410:
[----:B------:R-:W-:Y:S02]  /*11180*/  IMAD.MOV.U32 R25, RZ, RZ, RZ ;  /* 0x000000ffff197224 */ /* 0x000fe400078e00ff */
[----:B------:R-:W-:Y:S02]  /*11190*/  IMAD.U32 R24, RZ, RZ, UR6 ;  /* 0x00000006ff187e24 */ /* 0x000fe4000f8e00ff */
[----:B------:R-:W-:-:S07]  /*111a0*/  IMAD.MOV.U32 R26, RZ, RZ, RZ ;  /* 0x000000ffff1a7224 */ /* 0x000fce00078e00ff */
.L_x_13413:
[----:B------:R-:W-:-:S13]  /*111b0*/  ISETP.NE.AND P0, PT, R7, RZ, PT ;  /* 0x000000ff0700720c */ /* 0x000fda0003f05270 */
[----:B------:R-:W0:Y:S01]  /*111c0*/  @!P0 S2R R3, SR_CgaCtaId ;  /* 0x0000000000038919 */ /* 0x000e220000008800 */
[----:B------:R-:W-:-:S04]  /*111d0*/  @!P0 MOV R0, 0x400 ;  /* 0x0000040000008802 */ /* 0x000fc80000000f00 */
[----:B0-----:R-:W-:-:S05]  /*111e0*/  @!P0 LEA R0, R3, R0, 0x18 ;  /* 0x0000000003008211 */ /* 0x001fca00078ec0ff */
[----:B------:R0:W-:Y:S01]  /*111f0*/  @!P0 STS.128 [R0+0x168d0], R24 ;  /* 0x0168d01800008388 */ /* 0x0001e20000000c00 */
[----:B------:R-:W-:Y:S06]  /*11200*/  BAR.ARV 0x5, 0x200 ;  /* 0x0148000000007b1d */ /* 0x000fec0000002000 */
.L_x_13408:
        /* <DEDUP_REMOVED lines=10> */
[----:B------:R-:W-:Y:S01]  /*112b0*/  STL [R1+0x44], RZ ;  /* 0x000044ff01007387 */ /* 0x000fe20000100800 */
[----:B------:R-:W-:Y:S01]  /*112c0*/  IMAD.MOV.U32 R28, RZ, RZ, RZ ;  /* 0x000000ffff1c7224 */ /* 0x000fe200078e00ff */
[----:B------:R-:W-:Y:S01]  /*112d0*/  ULDC.64 UR40, c[0x0][0x198] ;  /* 0x0000660000287ab9 */ /* 0x000fe20000000a00 */
[----:B------:R-:W-:Y:S01]  /*112e0*/  IMAD.MOV.U32 R22, RZ, RZ, RZ ;  /* 0x000000ffff167224 */ /* 0x000fe200078e00ff */
[----:B------:R-:W-:Y:S01]  /*112f0*/  ULOP3.LUT UR38, UR36, 0x2, URZ, 0xfc, !UPT ;  /* 0x0000000224267892 */ /* 0x000fe2000f8efc3f */
[----:B------:R-:W-:Y:S01]  /*11300*/  IMAD.MOV.U32 R29, RZ, RZ, 0x1 ;  /* 0x00000001ff1d7424 */ /* 0x000fe200078e00ff */
[----:B------:R-:W-:Y:S01]  /*11310*/  ULDC UR37, c[0x0][0xc] ;  /* 0x0000030000257ab9 */ /* 0x000fe20000000800 */
[----:B--2---:R-:W-:-:S06]  /*11320*/  ULEA UR4, UR5, UR4, 0x18 ;  /* 0x0000000405047291 */ /* 0x004fcc000f8ec03f */
[----:B------:R-:W-:Y:S01]  /*11330*/  IMAD.U32 R16, RZ, RZ, UR4 ;  /* 0x00000004ff107e24 */ /* 0x000fe2000f8e00ff */
[C---:B-1----:R-:W-:Y:S01]  /*11340*/  LOP3.LUT R5, R6.reuse, 0x7f, RZ, 0xc0, !PT ;  /* 0x0000007f06057812 */ /* 0x042fe200078ec0ff */
[----:B0-----:R-:W-:-:S03]  /*11350*/  IMAD.SHL.U32 R0, R6, 0x8, RZ ;  /* 0x0000000806007824 */ /* 0x001fc600078e00ff */
[----:B------:R-:W-:Y:S02]  /*11360*/  SHF.L.U32 R3, R5, 0x3, RZ ;  /* 0x0000000305037819 */ /* 0x000fe400000006ff */
[----:B------:R-:W-:Y:S01]  /*11370*/  LOP3.LUT R2, R0, 0x1f8, RZ, 0xc0, !PT ;  /* 0x000001f800027812 */ /* 0x000fe200078ec0ff */
[----:B------:R-:W-:-:S03]  /*11380*/  IMAD.MOV.U32 R0, RZ, RZ, 0x1 ;  /* 0x00000001ff007424 */ /* 0x000fc600078e00ff */
[----:B------:R-:W-:Y:S02]  /*11390*/  LOP3.LUT R2, R2, 0x38, R6, 0x78, !PT ;  /* 0x0000003802027812 */ /* 0x000fe400078e7806 */
[----:B------:R0:W-:Y:S02]  /*113a0*/  STL [R1+0x4], R0 ;  /* 0x0000040001007387 */ /* 0x0001e40000100800 */
[----:B------:R-:W-:Y:S01]  /*113b0*/  LOP3.LUT R4, R2, 0x200, R3, 0xf8, !PT ;  /* 0x0000020002047812 */ /* 0x000fe200078ef803 */
[----:B------:R-:W-:Y:S01]  /*113c0*/  IMAD.SHL.U32 R2, R6, 0x10, RZ ;  /* 0x0000001006027824 */ /* 0x000fe200078e00ff */
[----:B------:R-:W-:-:S04]  /*113d0*/  SHF.R.U32.HI R3, RZ, 0x3, R5 ;  /* 0x00000003ff037819 */ /* 0x000fc80000011605 */
[----:B------:R-:W-:Y:S02]  /*113e0*/  LOP3.LUT R2, R2, 0x70, RZ, 0xc0, !PT ;  /* 0x0000007002027812 */ /* 0x000fe400078ec0ff */
[----:B0-----:R-:W-:Y:S02]  /*113f0*/  LEA R0, R4, R16, 0x1 ;  /* 0x0000001004007211 */ /* 0x001fe400078e08ff */
[----:B------:R-:W-:-:S03]  /*11400*/  LOP3.LUT R2, R3, R2, RZ, 0xfc, !PT ;  /* 0x0000000203027212 */ /* 0x000fc600078efcff */
[----:B------:R0:W-:Y:S04]  /*11410*/  STL [R1+0x24], R0 ;  /* 0x0000240001007387 */ /* 0x0001e80000100800 */
.L_x_13509:
[----:B-1----:R-:W1:Y:S02]  /*11420*/  LDC.64 R2, c[0x0][0xc88] ;  /* 0x00032200ff027b82 */ /* 0x002e640000000a00 */
[----:B-1----:R-:W-:-:S05]  /*11430*/  IMAD.WIDE R2, R27, 0x4, R2 ;  /* 0x000000041b027825 */ /* 0x002fca00078e0202 */
[----:B0-----:R-:W0:Y:S01]  /*11440*/  LDG.E R10, desc[UR42][R2.64] ;  /* 0x0000002a020a7981 */ /* 0x001e22000c1e1900 */
        /* <DEDUP_REMOVED lines=42> */
[----:B------:R-:W-:Y:S01]  /*116f0*/  UIMAD UR4, UR4, UR5, URZ ;  /* 0x00000005040472a4 */ /* 0x000fe2000f8e023f */
[----:B--2---:R-:W-:Y:S02]  /*11700*/  STL [R1+0x18], R9 ;  /* 0x0000180901007387 */ /* 0x004fe40000100800 */
[----:B------:R-:W-:Y:S02]  /*11710*/  ULDC UR5, c[0x0][0x348] ;  /* 0x0000d20000057ab9 */ /* 0x000fe40000000800 */
[----:B0-----:R-:W-:Y:S01]  /*11720*/  IMAD.U32 R6, RZ, RZ, UR5 ;  /* 0x00000005ff067e24 */ /* 0x001fe2000f8e00ff */
[----:B---3--:R0:W-:Y:S02]  /*11730*/  STL [R1+0x40], R8 ;  /* 0x0000400801007387 */ /* 0x0081e40000100800 */
[----:B0-----:R-:W-:Y:S01]  /*11740*/  MOV R8, UR4 ;  /* 0x0000000400087c02 */ /* 0x001fe20008000f00 */
[----:B----4-:R-:W-:Y:S06]  /*11750*/  @P1 BRA `(.L_x_13415) ;  /* 0x0000000000141947 */ /* 0x010fec0003800000 */
[----:B------:R-:W-:Y:S05]  /*11760*/  @!P0 BRA `(.L_x_13415) ;  /* 0x0000000000108947 */ /* 0x000fea0003800000 */
[----:B------:R-:W2:Y:S04]  /*11770*/  LDG.E R7, desc[UR42][R2.64] ;  /* 0x0000002a02077981 */ /* 0x000ea8000c1e1900 */
[----:B------:R-:W2:Y:S02]  /*11780*/  LDG.E R2, desc[UR42][R2.64+0x4] ;  /* 0x0000042a02027981 */ /* 0x000ea4000c1e1900 */
[----:B--2---:R-:W-:-:S05]  /*11790*/  IMAD.IADD R2, R2, 0x1, -R7 ;  /* 0x0000000102027824 */ /* 0x004fca00078e0a07 */
[----:B------:R0:W-:Y:S02]  /*117a0*/  STL [R1+0x40], R2 ;  /* 0x0000400201007387 */ /* 0x0001e40000100800 */
.L_x_13415:
        /* <DEDUP_REMOVED lines=10> */
[----:B-1----:R-:W-:Y:S05]  /*11850*/  @!P0 BRA `(.L_x_13416) ;  /* 0x0000000000108947 */ /* 0x002fea0003800000 */
[----:B------:R-:W-:-:S04]  /*11860*/  IADD3 R2, P0, R18, UR4, RZ ;  /* 0x0000000412027c10 */ /* 0x000fc8000ff1e0ff */
[----:B------:R-:W-:-:S05]  /*11870*/  IADD3.X R3, R19, UR5, RZ, P0, !PT ;  /* 0x0000000513037c10 */ /* 0x000fca00087fe4ff */
[----:B------:R0:W5:Y:S01]  /*11880*/  LDG.E R8, desc[UR42][R2.64] ;  /* 0x0000002a02087981 */ /* 0x000162000c1e1900 */
[----:B------:R-:W-:Y:S05]  /*11890*/  BRA `(.L_x_13417) ;  /* 0x0000000000247947 */ /* 0x000fea0003800000 */
.L_x_13416:
        /* <DEDUP_REMOVED lines=9> */
.L_x_13417:
[----:B0-----:R-:W2:Y:S04]  /*11930*/  @P2 LDG.E R2, desc[UR42][R4.64] ;  /* 0x0000002a04022981 */ /* 0x001ea8000c1e1900 */
[----:B------:R0:W2:Y:S01]  /*11940*/  @P2 LDG.E R4, desc[UR42][R4.64+0x4] ;  /* 0x0000042a04042981 */ /* 0x0000a2000c1e1900 */
[----:B------:R-:W-:Y:S01]  /*11950*/  BSSY B0, `(.L_x_13418) ;  /* 0x000002c000007945 */ /* 0x000fe20003800000 */
[----:B------:R-:W-:Y:S01]  /*11960*/  LOP3.LUT R21, R7, 0xff, RZ, 0xc0, !PT ;  /* 0x000000ff07157812 */ /* 0x000fe200078ec0ff */
[----:B------:R-:W-:Y:S02]  /*11970*/  IMAD.MOV.U32 R3, RZ, RZ, RZ ;  /* 0x000000ffff037224 */ /* 0x000fe400078e00ff */
[----:B0----5:R-:W-:Y:S02]  /*11980*/  IMAD.IADD R5, R8, 0x1, -R9 ;  /* 0x0000000108057824 */ /* 0x021fe400078e0a09 */
[----:B--2---:R-:W-:Y:S01]  /*11990*/  @P2 IMAD.IADD R6, R4, 0x1, -R2 ;  /* 0x0000000104062824 */ /* 0x004fe200078e0a02 */
[----:B------:R-:W-:-:S03]  /*119a0*/  SHF.R.U32.HI R4, RZ, 0x10, R7 ;  /* 0x00000010ff047819 */ /* 0x000fc60000011607 */
[----:B------:R-:W-:-:S05]  /*119b0*/  IMAD.IADD R2, R5, 0x1, R6 ;  /* 0x0000000105027824 */ /* 0x000fca00078e0206 */
[C---:B------:R-:W-:Y:S01]  /*119c0*/  ISETP.GE.AND P1, PT, R2.reuse, 0x1, PT ;  /* 0x000000010200780c */ /* 0x040fe20003f26270 */
[----:B------:R0:W-:Y:S01]  /*119d0*/  STL [R1+0x10], R2 ;  /* 0x0000100201007387 */ /* 0x0001e20000100800 */
[----:B------:R-:W-:-:S04]  /*119e0*/  IADD3 R20, R2, 0x7f, RZ ;  /* 0x0000007f02147810 */ /* 0x000fc80007ffe0ff */
[----:B0-----:R-:W-:-:S04]  /*119f0*/  SHF.R.S32.HI R2, RZ, 0x1f, R20 ;  /* 0x0000001fff027819 */ /* 0x001fc80000011414 */
[----:B------:R-:W-:-:S04]  /*11a00*/  LEA.HI R20, R2, R20, RZ, 0x7 ;  /* 0x0000001402147211 */ /* 0x000fc800078f38ff */
[----:B------:R-:W-:Y:S01]  /*11a10*/  SHF.R.S32.HI R20, RZ, 0x7, R20 ;  /* 0x00000007ff147819 */ /* 0x000fe20000011414 */
        /* <DEDUP_REMOVED lines=28> */
[----:B------:R-:W-:Y:S01]  /*11be0*/  @!P4 IMAD.MOV R2, RZ, RZ, -R2 ;  /* 0x000000ffff02c224 */ /* 0x000fe200078e0a02 */
[----:B------:R-:W-:-:S05]  /*11bf0*/  @!P3 LOP3.LUT R2, RZ, R7, RZ, 0x33, !PT ;  /* 0x00000007ff02b212 */ /* 0x000fca00078e33ff */
[----:B------:R-:W-:-:S07]  /*11c00*/  IMAD.MOV.U32 R3, RZ, RZ, R2 ;  /* 0x000000ffff037224 */ /* 0x000fce00078e0002 */
.L_x_13419:
[----:B------:R-:W-:Y:S05]  /*11c10*/  BSYNC B0 ;  /* 0x0000000000007941 */ /* 0x000fea0003800000 */
.L_x_13418:
        /* <DEDUP_REMOVED lines=8> */
[----:B------:R-:W-:Y:S02]  /*11ca0*/  @P0 IADD3 R2, R3, 0x7f, RZ ;  /* 0x0000007f03020810 */ /* 0x000fe40007ffe0ff */
[----:B------:R-:W-:Y:S02]  /*11cb0*/  SHF.R.U32.HI R3, RZ, 0x7, R5 ;  /* 0x00000007ff037819 */ /* 0x000fe40000011605 */
        /* <DEDUP_REMOVED lines=14> */
.L_x_13593:
[----:B-1----:R-:W-:Y:S02]  /*11da0*/  ISETP.NE.AND P0, PT, R14, RZ, PT ;  /* 0x000000ff0e00720c */ /* 0x002fe40003f05270 */
[----:B------:R-:W-:-:S11]  /*11db0*/  PLOP3.LUT P6, PT, PT, PT, PT, 0x8, 0x0 ;  /* 0x000000000000781c */ /* 0x000fd60003fce170 */
[----:B------:R-:W-:Y:S05]  /*11dc0*/  @P0 BRA `(.L_x_13423) ;  /* 0x00000000000c0947 */ /* 0x000fea0003800000 */
[----:B------:R-:W-:-:S03]  /*11dd0*/  UMOV UR4, 0xffffffff ;  /* 0xffffffff00047882 */ /* 0x000fc60000000000 */
[----:B------:R-:W-:Y:S05]  /*11de0*/  BRA.DIV UR4, `(.L_x_13424) ;  /* 0x00000072046c7947 */ /* 0x000fea000b800000 */
[----:B------:R-:W-:-:S13]  /*11df0*/  ELECT P6, URZ, PT ;  /* 0x00000000003f782f */ /* 0x000fda00038c0000 */
.L_x_13423:
        /* <DEDUP_REMOVED lines=9> */
.L_x_13596:
[----:B------:R-:W-:Y:S05]  /*11e90*/  BSYNC B1 ;  /* 0x0000000000017941 */ /* 0x000fea0003800000 */
.L_x_13425:
[----:B------:R-:W-:Y:S04]  /*11ea0*/  BSSY B1, `(.L_x_13427) ;  /* 0x0000050000017945 */ /* 0x000fe80003800000 */
[----:B------:R-:W-:Y:S05]  /*11eb0*/  @!P6 BRA `(.L_x_13428) ;  /* 0x000000040038e947 */ /* 0x000fea0003800000 */
[----:B------:R-:W2:Y:S01]  /*11ec0*/  LDL R8, [R1+0x4] ;  /* 0x0000040001087983 */ /* 0x000ea20000100800 */
[----:B0-----:R-:W-:Y:S01]  /*11ed0*/  IMAD R6, R28, 0x8, R16 ;  /* 0x000000081c067824 */ /* 0x001fe200078e0210 */
[----:B------:R-:W0:Y:S01]  /*11ee0*/  S2R R7, SR_TID.X ;  /* 0x0000000000077919 */ /* 0x000e220000002100 */
[----:B------:R-:W-:Y:S01]  /*11ef0*/  BSSY B2, `(.L_x_13429) ;  /* 0x0000006000027945 */ /* 0x000fe20003800000 */
[----:B0-----:R-:W-:-:S04]  /*11f00*/  LOP3.LUT R7, R7, 0x7f, RZ, 0xc0, !PT ;  /* 0x0000007f07077812 */ /* 0x001fc800078ec0ff */
[----:B------:R-:W-:Y:S02]  /*11f10*/  ISETP.NE.AND P2, PT, R7, RZ, PT ;  /* 0x000000ff0700720c */ /* 0x000fe40003f45270 */
[----:B--2---:R-:W-:-:S04]  /*11f20*/  SHF.L.U32 R10, R8, 0x1f, RZ ;  /* 0x0000001f080a7819 */ /* 0x004fc800000006ff */
[----:B------:R-:W0:Y:S02]  /*11f30*/  SYNCS.PHASECHK.TRANS64.TRYWAIT P0, [R6+URZ+0x168a0], R10 ;  /* 0x0168a00a060075a7 */ /* 0x000e24000800017f */
[----:B0-----:R-:W-:Y:S05]  /*11f40*/  @!P0 BRA `(.L_x_13430) ;  /* 0x0000007000488947 */ /* 0x001fea0003800000 */
.L_x_13597:
[----:B------:R-:W-:Y:S05]  /*11f50*/  BSYNC B2 ;  /* 0x0000000000027941 */ /* 0x000fea0003800000 */
.L_x_13429:
        /* <DEDUP_REMOVED lines=9> */
.L_x_13432:
[----:B------:R-:W-:Y:S05]  /*11ff0*/  BSYNC B2 ;  /* 0x0000000000027941 */ /* 0x000fea0003800000 */
.L_x_13431:
[----:B------:R-:W-:Y:S01]  /*12000*/  IMAD.MOV.U32 R12, RZ, RZ, RZ ;  /* 0x000000ffff0c7224 */ /* 0x000fe200078e00ff */
[----:B------:R-:W-:Y:S01]  /*12010*/  LEA R7, R5, R0, 0x7 ;  /* 0x0000000005077211 */ /* 0x000fe200078e38ff */
[C---:B------:R-:W-:Y:S01]  /*12020*/  IMAD R8, R28.reuse, 0x4000, R16 ;  /* 0x000040001c087824 */ /* 0x040fe200078e0210 */
[----:B------:R-:W-:Y:S01]  /*12030*/  UIADD3 UR4, UP0, UR40, 0x570, URZ ;  /* 0x0000057028047890 */ /* 0x000fe2000ff1e03f */
[----:B------:R-:W-:Y:S01]  /*12040*/  PLOP3.LUT P0, PT, PT, PT, PT, 0x80, 0x0 ;  /* 0x000000000000781c */ /* 0x000fe20003f0f070 */
[----:B------:R-:W-:Y:S01]  /*12050*/  IMAD.SHL.U32 R11, R28, 0x2000, RZ ;  /* 0x000020001c0b7824 */ /* 0x000fe200078e00ff */
[----:B------:R-:W-:Y:S01]  /*12060*/  R2UR UR10, R12 ;  /* 0x000000000c0a72ca */ /* 0x000fe200000e0000 */
[----:B------:R-:W-:Y:S01]  /*12070*/  VIADD R7, R7, 0xffffff80 ;  /* 0xffffff8007077836 */ /* 0x000fe20000000000 */
[----:B------:R-:W-:Y:S01]  /*12080*/  UIADD3.X UR5, URZ, UR41, URZ, UP0, !UPT ;  /* 0x000000293f057290 */ /* 0x000fe200087fe43f */
[----:B------:R-:W-:Y:S01]  /*12090*/  VIADD R8, R8, 0xe400 ;  /* 0x0000e40008087836 */ /* 0x000fe20000000000 */
[----:B------:R-:W-:Y:S01]  /*120a0*/  UMOV UR6, 0x0 ;  /* 0x0000000000067882 */ /* 0x000fe20000000000 */
[----:B------:R-:W-:Y:S01]  /*120b0*/  VIADD R9, R6, 0x16890 ;  /* 0x0001689006097836 */ /* 0x000fe20000000000 */
[----:B------:R-:W-:-:S09]  /*120c0*/  UMOV UR7, 0x12f00000 ;  /* 0x12f0000000077882 */ /* 0x000fd20000000000 */
.L_x_13433:
        /* <DEDUP_REMOVED lines=13> */
.L_x_13598:
[----:B------:R-:W-:Y:S05]  /*121a0*/  BSYNC B2 ;  /* 0x0000000000027941 */ /* 0x000fea0003800000 */
.L_x_13434:
[----:B------:R-:W-:Y:S01]  /*121b0*/  BSSY B2, `(.L_x_13436) ;  /* 0x000000b000027945 */ /* 0x000fe20003800000 */
[----:B------:R-:W-:Y:S01]  /*121c0*/  IMAD.MOV.U32 R8, RZ, RZ, 0x0 ;  /* 0x00000000ff087424 */ /* 0x000fe200078e00ff */
[----:B------:R-:W-:Y:S02]  /*121d0*/  MOV R9, 0x12f00000 ;  /* 0x12f0000000097802 */ /* 0x000fe40000000f00 */
        /* <DEDUP_REMOVED lines=8> */
.L_x_13437:
[----:B------:R-:W-:Y:S05]  /*12260*/  BSYNC B2 ;  /* 0x0000000000027941 */ /* 0x000fea0003800000 */
.L_x_13436:
[----:B------:R-:W-:Y:S01]  /*12270*/  R2UR UR10, R12 ;  /* 0x000000000c0a72ca */ /* 0x000fe200000e0000 */
[----:B------:R-:W-:Y:S01]  /*12280*/  UIADD3 UR4, UP0, UR40, 0x670, URZ ;  /* 0x0000067028047890 */ /* 0x000fe2000ff1e03f */
[----:B------:R-:W-:Y:S01]  /*12290*/  R2UR UR7, R9 ;  /* 0x00000000090772ca */ /* 0x000fe200000e0000 */
[----:B01----:R-:W-:Y:S01]  /*122a0*/  VIADD R6, R6, 0x168b0 ;  /* 0x000168b006067836 */ /* 0x003fe20000000000 */
[----:B------:R-:W-:Y:S01]  /*122b0*/  R2UR UR6, R8 ;  /* 0x00000000080672ca */ /* 0x000fe200000e0000 */
[----:B------:R-:W-:Y:S01]  /*122c0*/  IMAD R8, R11, 0x2, R16 ;  /* 0x000000020b087824 */ /* 0x000fe200078e0210 */
[----:B------:R-:W-:Y:S01]  /*122d0*/  PLOP3.LUT P0, PT, PT, PT, PT, 0x80, 0x0 ;  /* 0x000000000000781c */ /* 0x000fe20003f0f070 */
[----:B------:R-:W-:Y:S02]  /*122e0*/  UIADD3.X UR5, URZ, UR41, URZ, UP0, !UPT ;  /* 0x000000293f057290 */ /* 0x000fe400087fe43f */
[----:B------:R-:W-:-:S10]  /*122f0*/  VIADD R8, R8, 0x400 ;  /* 0x0000040008087836 */ /* 0x000fd40000000000 */
.L_x_13438:
        /* <DEDUP_REMOVED lines=10> */
.L_x_13428:
[----:B------:R-:W-:Y:S05]  /*123a0*/  BSYNC B1 ;  /* 0x0000000000017941 */ /* 0x000fea0003800000 */
.L_x_13427:
[----:B------:R-:W2:Y:S01]  /*123b0*/  LDL.LU R9, [R1+0x4] ;  /* 0x0000040001097983 */ /* 0x000ea20000300800 */
[----:B------:R-:W-:Y:S01]  /*123c0*/  VIADD R28, R28, 0x1 ;  /* 0x000000011c1c7836 */ /* 0x000fe20000000000 */
[----:B------:R-:W-:Y:S01]  /*123d0*/  PLOP3.LUT P0, PT, PT, PT, PT, 0x8, 0x0 ;  /* 0x000000000000781c */ /* 0x000fe20003f0e170 */
[----:B------:R-:W-:-:S03]  /*123e0*/  VIADD R5, R5, 0xfffffffe ;  /* 0xfffffffe05057836 */ /* 0x000fc60000000000 */
[C---:B------:R-:W-:Y:S02]  /*123f0*/  ISETP.NE.AND P2, PT, R28.reuse, 0x2, PT ;  /* 0x000000021c00780c */ /* 0x040fe40003f45270 */
[----:B------:R-:W-:Y:S02]  /*12400*/  ISETP.GE.AND P3, PT, R5, R3, PT ;  /* 0x000000030500720c */ /* 0x000fe40003f66270 */
[----:B0-----:R-:W-:Y:S02]  /*12410*/  SEL R6, RZ, 0x1, P2 ;  /* 0x00000001ff067807 */ /* 0x001fe40001000000 */
[----:B------:R-:W-:Y:S02]  /*12420*/  SEL R28, R28, RZ, P2 ;  /* 0x000000ff1c1c7207 */ /* 0x000fe40001000000 */
[----:B--2---:R-:W-:-:S05]  /*12430*/  LOP3.LUT R9, R9, R6, RZ, 0x3c, !PT ;  /* 0x0000000609097212 */ /* 0x004fca00078e3cff */
[----:B------:R0:W-:Y:S02]  /*12440*/  STL [R1+0x4], R9 ;  /* 0x0000040901007387 */ /* 0x0001e40000100800 */
[----:B------:R-:W-:Y:S05]  /*12450*/  @!P3 BRA `(.L_x_13421) ;  /* 0x000000040064b947 */ /* 0x000fea0003800000 */
.L_x_13451:
[----:B------:R-:W-:Y:S05]  /*12460*/  YIELD ;  /* 0x0000000000007946 */ /* 0x000fea0003800000 */
[----:B------:R-:W-:Y:S04]  /*12470*/  BSSY B1, `(.L_x_13439) ;  /* 0x000004d000017945 */ /* 0x000fe80003800000 */
[----:B-1----:R-:W-:Y:S05]  /*12480*/  @!P6 BRA `(.L_x_13440) ;  /* 0x00000004002ce947 */ /* 0x002fea0003800000 */
[----:B------:R-:W2:Y:S01]  /*12490*/  LDL R7, [R1+0x4] ;  /* 0x0000040001077983 */ /* 0x000ea20000100800 */
[----:B------:R-:W1:Y:S02]  /*124a0*/  S2R R6, SR_TID.X ;  /* 0x0000000000067919 */ /* 0x000e640000002100 */
[----:B-1----:R-:W-:Y:S02]  /*124b0*/  LOP3.LUT R8, R6, 0x7f, RZ, 0xc0, !PT ;  /* 0x0000007f06087812 */ /* 0x002fe400078ec0ff */
[----:B------:R-:W-:Y:S01]  /*124c0*/  LEA R6, R28, R16, 0x3 ;  /* 0x000000101c067211 */ /* 0x000fe200078e18ff */
[----:B------:R-:W-:Y:S01]  /*124d0*/  BSSY B2, `(.L_x_13441) ;  /* 0x0000005000027945 */ /* 0x000fe20003800000 */
[----:B------:R-:W-:Y:S02]  /*124e0*/  ISETP.NE.AND P3, PT, R8, RZ, PT ;  /* 0x000000ff0800720c */ /* 0x000fe40003f65270 */
[----:B--2---:R-:W-:-:S04]  /*124f0*/  SHF.L.U32 R7, R7, 0x1f, RZ ;  /* 0x0000001f07077819 */ /* 0x004fc800000006ff */
[----:B------:R-:W1:Y:S02]  /*12500*/  SYNCS.PHASECHK.TRANS64.TRYWAIT P2, [R6+URZ+0x168a0], R7 ;  /* 0x0168a007060075a7 */ /* 0x000e64000804017f */
[----:B-1----:R-:W-:Y:S05]  /*12510*/  @!P2 BRA `(.L_x_13442) ;  /* 0x0000006800fca947 */ /* 0x002fea0003800000 */
.L_x_13599:
[----:B------:R-:W-:Y:S05]  /*12520*/  BSYNC B2 ;  /* 0x0000000000027941 */ /* 0x000fea0003800000 */
.L_x_13441:
[----:B------:R-:W-:Y:S04]  /*12530*/  BSSY B2, `(.L_x_13443) ;  /* 0x0000009000027945 */ /* 0x000fe80003800000 */
[----:B------:R-:W-:Y:S05]  /*12540*/  @P3 BRA `(.L_x_13444) ;  /* 0x00000000001c3947 */ /* 0x000fea0003800000 */
[----:B------:R-:W0:Y:S02]  /*12550*/  S2R R8, SR_TID.X ;  /* 0x0000000000087919 */ /* 0x000e240000002100 */
[----:B0-----:R-:W-:Y:S01]  /*12560*/  LOP3.LUT R9, R8, 0x1f, RZ, 0xc0, !PT ;  /* 0x0000001f08097812 */ /* 0x001fe200078ec0ff */
[----:B------:R-:W-:-:S03]  /*12570*/  IMAD.MOV.U32 R8, RZ, RZ, 0x4000 ;  /* 0x00004000ff087424 */ /* 0x000fc600078e00ff */
[----:B------:R-:W-:Y:S01]  /*12580*/  ISETP.NE.AND P2, PT, R9, RZ, PT ;  /* 0x000000ff0900720c */ /* 0x000fe20003f45270 */
[----:B------:R2:W-:-:S12]  /*12590*/  SYNCS.ARRIVE.TRANS64 RZ, [R6+URZ+0x16890], R8 ;  /* 0x0168900806ff79a7 */ /* 0x0005d8000800003f */
[----:B--2---:R-:W-:Y:S05]  /*125a0*/  @!P2 BRA `(.L_x_13444) ;  /* 0x000000000004a947 */ /* 0x004fea0003800000 */
[----:B------:R-:W-:Y:S01]  /*125b0*/  BPT.TRAP 0x1 ;  /* 0x000000040000795c */ /* 0x000fe20000300000 */
.L_x_13444:
[----:B------:R-:W-:Y:S05]  /*125c0*/  BSYNC B2 ;  /* 0x0000000000027941 */ /* 0x000fea0003800000 */
.L_x_13443:
        /* <DEDUP_REMOVED lines=11> */
.L_x_13445:
        /* <DEDUP_REMOVED lines=13> */
.L_x_13600:
[----:B------:R-:W-:Y:S05]  /*12750*/  BSYNC B2 ;  /* 0x0000000000027941 */ /* 0x000fea0003800000 */
.L_x_13446:
        /* <DEDUP_REMOVED lines=11> */
.L_x_13449:
[----:B------:R-:W-:Y:S05]  /*12810*/  BSYNC B2 ;  /* 0x0000000000027941 */ /* 0x000fea0003800000 */
.L_x_13448:
[----:B------:R-:W-:Y:S01]  /*12820*/  R2UR UR10, R12 ;  /* 0x000000000c0a72ca */ /* 0x000fe200000e0000 */
[----:B------:R-:W-:Y:S01]  /*12830*/  UIADD3 UR4, UP0, UR40, 0x670, URZ ;  /* 0x0000067028047890 */ /* 0x000fe2000ff1e03f */
[----:B------:R-:W-:Y:S01]  /*12840*/  R2UR UR6, R10 ;  /* 0x000000000a0672ca */ /* 0x000fe200000e0000 */
[----:B------:R-:W-:Y:S01]  /*12850*/  VIADD R8, R8, 0x400 ;  /* 0x0000040008087836 */ /* 0x000fe20000000000 */
[----:B------:R-:W-:Y:S01]  /*12860*/  R2UR UR7, R11 ;  /* 0x000000000b0772ca */ /* 0x000fe200000e0000 */
[----:B01----:R-:W-:Y:S01]  /*12870*/  VIADD R6, R6, 0x168b0 ;  /* 0x000168b006067836 */ /* 0x003fe20000000000 */
[----:B------:R-:W-:Y:S01]  /*12880*/  PLOP3.LUT P2, PT, PT, PT, PT, 0x80, 0x0 ;  /* 0x000000000000781c */ /* 0x000fe20003f4f070 */
[----:B------:R-:W-:-:S12]  /*12890*/  UIADD3.X UR5, URZ, UR41, URZ, UP0, !UPT ;  /* 0x000000293f057290 */ /* 0x000fd800087fe43f */
.L_x_13450:
        /* <DEDUP_REMOVED lines=10> */
.L_x_13440:
[----:B------:R-:W-:Y:S05]  /*12940*/  BSYNC B1 ;  /* 0x0000000000017941 */ /* 0x000fea0003800000 */
.L_x_13439:
        /* <DEDUP_REMOVED lines=10> */
.L_x_13421:
[----:B------:R-:W-:Y:S05]  /*129f0*/  BSYNC B0 ;  /* 0x0000000000007941 */ /* 0x000fea0003800000 */
.L_x_13420:
[----:B------:R-:W-:Y:S05]  /*12a00*/  @!P0 WARPSYNC.ALL ;  /* 0x0000000000008948 */ /* 0x000fea0003800000 */
[----:B------:R-:W-:Y:S01]  /*12a10*/  @!P0 BAR.SYNC.DEFER_BLOCKING 0xc, 0x200 ;  /* 0x0308000000008b1d */ /* 0x000fe20000010000 */
[----:B------:R-:W-:-:S05]  /*12a20*/  MOV R0, RZ ;  /* 0x000000ff00007202 */ /* 0x000fca0000000f00 */
[----:B------:R-:W-:Y:S04]  /*12a30*/  BSSY B0, `(.L_x_13452) ;  /* 0x000001e000007945 */ /* 0x000fe80003800000 */
[----:B------:R-:W-:Y:S05]  /*12a40*/  @!P1 BRA `(.L_x_13453) ;  /* 0x0000000000709947 */ /* 0x000fea0003800000 */
[----:B------:R-:W-:-:S13]  /*12a50*/  ISETP.NE.AND P0, PT, R4, RZ, PT ;  /* 0x000000ff0400720c */ /* 0x000fda0003f05270 */
[----:B------:R-:W2:Y:S02]  /*12a60*/  @!P0 LDC R4, c[0x0][0x9f0] ;  /* 0x00027c00ff048b82 */ /* 0x000ea40000000800 */
[-C--:B--2---:R-:W-:Y:S02]  /*12a70*/  IABS R0, R4.reuse ;  /* 0x0000000400007213 */ /* 0x084fe40000000000 */
[----:B------:R-:W-:Y:S02]  /*12a80*/  IABS R6, R4 ;  /* 0x0000000400067213 */ /* 0x000fe40000000000 */
[----:B------:R-:W2:Y:S03]  /*12a90*/  I2F.RP R2, R0 ;  /* 0x0000000000027306 */ /* 0x000ea60000209400 */
[----:B------:R-:W-:-:S05]  /*12aa0*/  IMAD.MOV R6, RZ, RZ, -R6 ;  /* 0x000000ffff067224 */ /* 0x000fca00078e0a06 */
[----:B--2---:R-:W2:Y:S02]  /*12ab0*/  MUFU.RCP R2, R2 ;  /* 0x0000000200027308 */ /* 0x004ea40000001000 */
[----:B--2---:R-:W-:-:S06]  /*12ac0*/  VIADD R2, R2, 0xffffffe ;  /* 0x0ffffffe02027836 */ /* 0x004fcc0000000000 */
[----:B------:R-:W2:Y:S02]  /*12ad0*/  F2I.FTZ.U32.TRUNC.NTZ R3, R2 ;  /* 0x0000000200037305 */ /* 0x000ea4000021f000 */
[----:B--2---:R-:W-:-:S04]  /*12ae0*/  IMAD.MOV R2, RZ, RZ, -R3 ;  /* 0x000000ffff027224 */ /* 0x004fc800078e0a03 */
        /* <DEDUP_REMOVED lines=18> */
.L_x_13453:
[----:B------:R-:W-:Y:S05]  /*12c10*/  BSYNC B0 ;  /* 0x0000000000007941 */ /* 0x000fea0003800000 */
.L_x_13452:
        /* <DEDUP_REMOVED lines=20> */
[----:B-1----:R-:W1:Y:S01]  /*12d60*/  POPC R7, R4 ;  /* 0x0000000400077309 */ /* 0x002e620000000000 */
[----:B--2---:R-:W1:Y:S02]  /*12d70*/  SHFL.IDX PT, R0, R3, R0, 0x1f ;  /* 0x00001f0003007589 */ /* 0x004e6400000e0000 */
[----:B-1----:R-:W-:Y:S01]  /*12d80*/  IADD3 R24, R0, UR37, R7 ;  /* 0x0000002500187c10 */ /* 0x002fe2000fffe007 */
[----:B------:R-:W-:Y:S06]  /*12d90*/  BRA `(.L_x_13456) ;  /* 0x0000003800287947 */ /* 0x000fec0003800000 */
.L_x_13455:
        /* <DEDUP_REMOVED lines=9> */
[----:B-1----:R-:W-:Y:S01]  /*12e30*/  MOV R7, UR9 ;  /* 0x0000000900077c02 */ /* 0x002fe20008000f00 */
        /* <DEDUP_REMOVED lines=10> */
.L_x_13458:
[----:B------:R-:W-:Y:S05]  /*12ee0*/  BSYNC B6 ;  /* 0x0000000000067941 */ /* 0x000fea0003800000 */
.L_x_13457:
        /* <DEDUP_REMOVED lines=9> */
[----:B------:R-:W-:Y:S01]  /*12f80*/  MOV R4, UR6 ;  /* 0x0000000600047c02 */ /* 0x000fe20008000f00 */
[----:B------:R-:W-:Y:S01]  /*12f90*/  IMAD.U32 R5, RZ, RZ, UR7 ;  /* 0x00000007ff057e24 */ /* 0x000fe2000f8e00ff */
[----:B------:R-:W-:Y:S01]  /*12fa0*/  MOV R12, 0x1 ;  /* 0x00000001000c7802 */ /* 0x000fe20000000f00 */
[----:B------:R-:W-:Y:S02]  /*12fb0*/  IMAD.U32 R6, RZ, RZ, UR8 ;  /* 0x00000008ff067e24 */ /* 0x000fe4000f8e00ff */
[----:B-1----:R-:W-:-:S02]  /*12fc0*/  IMAD.U32 R7, RZ, RZ, UR9 ;  /* 0x00000009ff077e24 */ /* 0x002fc4000f8e00ff */
[----:B------:R-:W-:Y:S02]  /*12fd0*/  IMAD.U32 R10, RZ, RZ, UR4 ;  /* 0x00000004ff0a7e24 */ /* 0x000fe4000f8e00ff */
[----:B------:R-:W-:Y:S02]  /*12fe0*/  IMAD.U32 R11, RZ, RZ, UR5 ;  /* 0x00000005ff0b7e24 */ /* 0x000fe4000f8e00ff */
[----:B------:R-:W-:Y:S02]  /*12ff0*/  IMAD.MOV.U32 R8, RZ, RZ, 0x70 ;  /* 0x00000070ff087424 */ /* 0x000fe400078e00ff */
[----:B--2---:R-:W-:-:S07]  /*13000*/  IMAD.MOV.U32 R13, RZ, RZ, RZ ;  /* 0x000000ffff0d7224 */ /* 0x004fce00078e00ff */
[----:B------:R-:W-:-:S07]  /*13010*/  LEPC R20, `(.L_x_13461) ;  /* 0x000000001014794e */ /* 0x000fce0000000000 */
[----:B0--3--:R-:W-:Y:S05]  /*13020*/  CALL.ABS.NOINC R2 ;  /* 0x0000000002007343 */ /* 0x009fea0003c00000 */
.L_x_13461:
        /* <DEDUP_REMOVED lines=15> */
.L_x_13460:
[----:B------:R-:W-:Y:S05]  /*13120*/  BSYNC B6 ;  /* 0x0000000000067941 */ /* 0x000fea0003800000 */
.L_x_13459:
[----:B------:R2:W3:Y:S01]  /*13130*/  LDL R20, [R1+0xc] ;  /* 0x00000c0001147983 */ /* 0x0004e20000100800 */
[----:B------:R-:W-:Y:S01]  /*13140*/  ULDC.64 UR4, c[0x0][0x9f8] ;  /* 0x00027e0000047ab9 */ /* 0x000fe20000000a00 */
[----:B------:R-:W-:Y:S01]  /*13150*/  IMAD.MOV.U32 R2, RZ, RZ, R26 ;  /* 0x000000ffff027224 */ /* 0x000fe200078e001a */
[----:B------:R-:W-:Y:S01]  /*13160*/  ISETP.NE.U32.AND P0, PT, RZ, UR4, PT ;  /* 0x00000004ff007c0c */ /* 0x000fe2000bf05070 */
[----:B------:R-:W4:Y:S01]  /*13170*/  LDL R26, [R1+0x10] ;  /* 0x00001000011a7983 */ /* 0x000f220000100800 */
[----:B------:R-:W1:Y:S02]  /*13180*/  LDC R6, c[0x0][0x430] ;  /* 0x00010c00ff067b82 */ /* 0x000e640000000800 */
[----:B------:R-:W-:Y:S01]  /*13190*/  ISETP.NE.AND.EX P0, PT, RZ, UR5, PT, P0 ;  /* 0x00000005ff007c0c */ /* 0x000fe2000bf05300 */
[----:B------:R-:W2:Y:S01]  /*131a0*/  LDL R21, [R1+0x18] ;  /* 0x0000180001157983 */ /* 0x000ea20000100800 */
[----:B------:R-:W3:Y:S03]  /*131b0*/  S2R R23, SR_TID.X ;  /* 0x0000000000177919 */ /* 0x000ee60000002100 */
[----:B0-----:R-:W2:Y:S08]  /*131c0*/  LDL.LU R9, [R1] ;  /* 0x0000000001097983 */ /* 0x001eb00000300800 */
[----:B------:R-:W-:-:S04]  /*131d0*/  @P0 IADD3 R18, P1, R18, UR4, RZ ;  /* 0x0000000412120c10 */ /* 0x000fc8000ff3e0ff */
[----:B------:R-:W-:Y:S02]  /*131e0*/  @P0 IADD3.X R19, R19, UR5, RZ, P1, !PT ;  /* 0x0000000513130c10 */ /* 0x000fe40008ffe4ff */
[----:B-1----:R-:W-:-:S13]  /*131f0*/  ISETP.NE.AND P1, PT, R6, 0x1, PT ;  /* 0x000000010600780c */ /* 0x002fda0003f25270 */
[----:B------:R-:W0:Y:S01]  /*13200*/  @P1 LDC R3, c[0x0][0x434] ;  /* 0x00010d00ff031b82 */ /* 0x000e220000000800 */
[----:B---3--:R-:W3:Y:S01]  /*13210*/  @P0 LDG.E R20, desc[UR42][R18.64] ;  /* 0x0000002a12140981 */ /* 0x008ee2000c1e1900 */
[C---:B------:R-:W-:Y:S01]  /*13220*/  LOP3.LUT R0, R23.reuse, 0x7f, RZ, 0xc0, !PT ;  /* 0x0000007f17007812 */ /* 0x040fe200078ec0ff */
[----:B------:R-:W-:Y:S02]  /*13230*/  IMAD.SHL.U32 R4, R23, 0x10, RZ ;  /* 0x0000001017047824 */ /* 0x000fe400078e00ff */
[----:B------:R-:W-:-:S03]  /*13240*/  VIADD R23, R2, 0xffffffff ;  /* 0xffffffff02177836 */ /* 0x000fc60000000000 */
[----:B------:R-:W1:Y:S01]  /*13250*/  @P1 LDC R2, c[0x0][0x438] ;  /* 0x00010e00ff021b82 */ /* 0x000e620000000800 */
[----:B------:R-:W-:Y:S02]  /*13260*/  SHF.R.U32.HI R0, RZ, 0x3, R0 ;  /* 0x00000003ff007819 */ /* 0x000fe40000011600 */
[----:B------:R-:W-:Y:S02]  /*13270*/  LOP3.LUT R4, R4, 0x70, RZ, 0xc0, !PT ;  /* 0x0000007004047812 */ /* 0x000fe400078ec0ff */
[----:B------:R-:W-:-:S04]  /*13280*/  SHF.L.U32 R8, R23, 0x7, RZ ;  /* 0x0000000717087819 */ /* 0x000fc800000006ff */
[----:B------:R-:W-:Y:S01]  /*13290*/  LOP3.LUT R0, R8, R0, R4, 0xfe, !PT ;  /* 0x0000000008007212 */ /* 0x000fe200078efe04 */
[----:B---3--:R-:W-:Y:S03]  /*132a0*/  @P0 STL [R1+0xc], R20 ;  /* 0x00000c1401000387 */ /* 0x008fe60000100800 */
[C---:B----4-:R-:W-:Y:S01]  /*132b0*/  ISETP.GE.AND P0, PT, R0.reuse, R26, PT ;  /* 0x0000001a0000720c */ /* 0x050fe20003f06270 */
[----:B--2---:R-:W-:-:S04]  /*132c0*/  IMAD.IADD R0, R0, 0x1, R21 ;  /* 0x0000000100007824 */ /* 0x004fc800078e0215 */
[----:B0-----:R-:W-:-:S04]  /*132d0*/  @P1 IMAD.HI.U32 R3, R0, R3, RZ ;  /* 0x0000000300031227 */ /* 0x001fc800078e00ff */
[----:B------:R-:W-:Y:S01]  /*132e0*/  IMAD.MOV.U32 R4, RZ, RZ, R0 ;  /* 0x000000ffff047224 */ /* 0x000fe200078e0000 */
[----:B-1----:R-:W-:-:S03]  /*132f0*/  @P1 SHF.R.U32.HI R4, RZ, R2, R3 ;  /* 0x00000002ff041219 */ /* 0x002fc60000011603 */
[----:B------:R-:W0:Y:S01]  /*13300*/  @!P0 LDC.64 R2, c[0x0][0x428] ;  /* 0x00010a00ff028b82 */ /* 0x000e220000000a00 */
[----:B------:R-:W-:Y:S01]  /*13310*/  SHF.R.S32.HI R7, RZ, 0x1f, R20 ;  /* 0x0000001fff077819 */ /* 0x000fe20000011414 */
[----:B------:R-:W-:-:S04]  /*13320*/  IMAD.MOV R5, RZ, RZ, -R4 ;  /* 0x000000ffff057224 */ /* 0x000fc800078e0a04 */
[----:B------:R-:W-:Y:S01]  /*13330*/  IMAD R0, R6, R5, R0 ;  /* 0x0000000506007224 */ /* 0x000fe200078e0200 */
[--C-:B------:R-:W-:Y:S01]  /*13340*/  @!P0 SHF.R.S32.HI R5, RZ, 0x1f, R4.reuse ;  /* 0x0000001fff058819 */ /* 0x100fe20000011404 */
[----:B------:R0:W-:Y:S02]  /*13350*/  STL [R1+0x1c], R7 ;  /* 0x00001c0701007387 */ /* 0x0001e40000100800 */
[-C--:B0-----:R-:W-:Y:S02]  /*13360*/  @!P0 IMAD R7, R7, R2.reuse, RZ ;  /* 0x0000000207078224 */ /* 0x081fe400078e02ff */
[----:B------:R-:W-:-:S04]  /*13370*/  @!P0 IMAD.WIDE.U32 R4, R20, R2, R4 ;  /* 0x0000000214048225 */ /* 0x000fc800078e0004 */
[----:B------:R-:W-:Y:S02]  /*13380*/  @!P0 IMAD R7, R20, R3, R7 ;  /* 0x0000000314078224 */ /* 0x000fe400078e0207 */
[----:B------:R-:W0:Y:S02]  /*13390*/  @!P0 LDC.64 R2, c[0x0][0x418] ;  /* 0x00010600ff028b82 */ /* 0x000e240000000a00 */
[----:B------:R-:W-:Y:S01]  /*133a0*/  @!P0 IMAD.IADD R7, R5, 0x1, R7 ;  /* 0x0000000105078824 */ /* 0x000fe200078e0207 */
[----:B0-----:R-:W-:Y:S01]  /*133b0*/  @!P0 LEA R6, P1, R4, R2, 0x2 ;  /* 0x0000000204068211 */ /* 0x001fe200078210ff */
[----:B------:R-:W-:-:S03]  /*133c0*/  IMAD.MOV.U32 R2, RZ, RZ, RZ ;  /* 0x000000ffff027224 */ /* 0x000fc600078e00ff */
[----:B------:R-:W-:-:S05]  /*133d0*/  @!P0 LEA.HI.X R7, R4, R3, R7, 0x2, P1 ;  /* 0x0000000304078211 */ /* 0x000fca00008f1407 */
[----:B------:R0:W5:Y:S01]  /*133e0*/  @!P0 LDG.E R2, desc[UR42][R6.64] ;  /* 0x0000002a06028981 */ /* 0x000162000c1e1900 */
[----:B------:R-:W-:-:S05]  /*133f0*/  IMAD.U32 R10, RZ, RZ, UR38 ;  /* 0x00000026ff0a7e24 */ /* 0x000fca000f8e00ff */
[----:B------:R-:W-:Y:S02]  /*13400*/  ISETP.NE.AND P2, PT, R10, 0x3, PT ;  /* 0x000000030a00780c */ /* 0x000fe40003f45270 */
[----:B------:R-:W-:-:S11]  /*13410*/  LOP3.LUT R9, R9, 0xfffffffd, RZ, 0xc0, !PT ;  /* 0xfffffffd09097812 */ /* 0x000fd600078ec0ff */
[----:B------:R-:W-:-:S05]  /*13420*/  @P2 LOP3.LUT R9, R9, 0x2, RZ, 0xfc, !PT ;  /* 0x0000000209092812 */ /* 0x000fca00078efcff */
[----:B------:R0:W-:Y:S01]  /*13430*/  STL [R1], R9 ;  /* 0x0000000901007387 */ /* 0x0001e20000100800 */
[----:B------:R-:W-:-:S03]  /*13440*/  UMOV UR4, 0xffffffff ;  /* 0xffffffff00047882 */ /* 0x000fc60000000000 */
[----:B------:R-:W-:Y:S05]  /*13450*/  BRA.DIV UR4, `(.L_x_13462) ;  /* 0x0000005e04547947 */ /* 0x000fea000b800000 */
.L_x_13603:
[----:B------:R-:W-:Y:S05]  /*13460*/  @!P2 BRA `(.L_x_13463) ;  /* 0x000000000004a947 */ /* 0x000fea0003800000 */
[----:B------:R-:W-:Y:S01]  /*13470*/  BPT.TRAP 0x1 ;  /* 0x000000040000795c */ /* 0x000fe20000300000 */
.L_x_13463:
        /* <DEDUP_REMOVED lines=23> */
.L_x_13604:
[----:B------:R-:W-:Y:S05]  /*135f0*/  BSYNC B0 ;  /* 0x0000000000007941 */ /* 0x000fea0003800000 */
.L_x_13464:
[----:B------:R-:W2:Y:S01]  /*13600*/  LDL R14, [R1+0x10] ;  /* 0x00001000010e7983 */ /* 0x000ea20000100800 */
[----:B------:R-:W-:Y:S01]  /*13610*/  ULDC.64 UR4, c[0x0][0x300] ;  /* 0x0000c00000047ab9 */ /* 0x000fe20000000a00 */
[----:B------:R-:W-:Y:S02]  /*13620*/  ULDC.64 UR6, c[0x0][0x2e8] ;  /* 0x0000ba0000067ab9 */ /* 0x000fe40000000a00 */
[----:B------:R-:W3:Y:S01]  /*13630*/  LDL.LU R10, [R1] ;  /* 0x00000000010a7983 */ /* 0x000ee20000300800 */
[----:B------:R-:W-:Y:S02]  /*13640*/  IMAD R6, R6, UR4, RZ ;  /* 0x0000000406067c24 */ /* 0x000fe4000f8e02ff */
[C---:B0-----:R-:W-:Y:S01]  /*13650*/  IMAD.WIDE.U32 R4, R0.reuse, UR4, RZ ;  /* 0x0000000400047c25 */ /* 0x041fe2000f8e00ff */
[----:B------:R-:W0:Y:S03]  /*13660*/  S2R R9, SR_TID.X ;  /* 0x0000000000097919 */ /* 0x000e260000002100 */
[----:B------:R-:W-:Y:S01]  /*13670*/  IMAD R6, R0, UR5, R6 ;  /* 0x0000000500067c24 */ /* 0x000fe2000f8e0206 */
[----:B------:R-:W1:Y:S01]  /*13680*/  S2R R13, SR_TID.X ;  /* 0x00000000000d7919 */ /* 0x000e620000002100 */
[----:B------:R-:W-:-:S02]  /*13690*/  ULDC.64 UR4, c[0x0][0x310] ;  /* 0x0000c40000047ab9 */ /* 0x000fc40000000a00 */
[----:B------:R-:W-:Y:S02]  /*136a0*/  IMAD.IADD R5, R5, 0x1, R6 ;  /* 0x0000000105057824 */ /* 0x000fe400078e0206 */
[----:B------:R-:W-:Y:S02]  /*136b0*/  IMAD R7, R7, UR4, RZ ;  /* 0x0000000407077c24 */ /* 0x000fe4000f8e02ff */
[----:B------:R-:W-:-:S04]  /*136c0*/  IMAD.WIDE.U32 R4, R2, UR4, R4 ;  /* 0x0000000402047c25 */ /* 0x000fc8000f8e0004 */
[----:B------:R-:W-:Y:S01]  /*136d0*/  IMAD R7, R2, UR5, R7 ;  /* 0x0000000502077c24 */ /* 0x000fe2000f8e0207 */
[----:B------:R-:W-:-:S03]  /*136e0*/  ULDC.64 UR4, c[0x0][0x308] ;  /* 0x0000c20000047ab9 */ /* 0x000fc60000000a00 */
[----:B------:R-:W-:Y:S02]  /*136f0*/  IMAD.IADD R5, R5, 0x1, R7 ;  /* 0x0000000105057824 */ /* 0x000fe400078e0207 */
[----:B------:R-:W-:Y:S01]  /*13700*/  IMAD.WIDE.U32 R4, R17, UR4, R4 ;  /* 0x0000000411047c25 */ /* 0x000fe2000f8e0004 */
[----:B------:R-:W-:-:S03]  /*13710*/  ULDC UR4, c[0x0][0x2f4] ;  /* 0x0000bd0000047ab9 */ /* 0x000fc60000000800 */
[----:B------:R-:W-:Y:S01]  /*13720*/  IMAD R2, R17, UR5, R5 ;  /* 0x0000000511027c24 */ /* 0x000fe2000f8e0205 */
[C---:B------:R-:W-:Y:S02]  /*13730*/  LEA R0, P0, R4.reuse, UR6, 0x1 ;  /* 0x0000000604007c11 */ /* 0x040fe4000f8008ff */
[----:B0-----:R-:W-:Y:S02]  /*13740*/  LOP3.LUT R11, R9, 0x7f, RZ, 0xc0, !PT ;  /* 0x0000007f090b7812 */ /* 0x001fe400078ec0ff */
[----:B------:R-:W-:Y:S01]  /*13750*/  LEA.HI.X R2, R4, UR7, R2, 0x1, P0 ;  /* 0x0000000704027c11 */ /* 0x000fe200080f0c02 */
[----:B-1----:R-:W-:Y:S01]  /*13760*/  IMAD.SHL.U32 R9, R13, 0x8, RZ ;  /* 0x000000080d097824 */ /* 0x002fe200078e00ff */
[----:B------:R-:W-:-:S04]  /*13770*/  SHF.R.U32.HI R12, RZ, 0x3, R11 ;  /* 0x00000003ff0c7819 */ /* 0x000fc8000001160b */
[----:B------:R-:W-:-:S04]  /*13780*/  LOP3.LUT R9, R9, 0x38, RZ, 0xc0, !PT ;  /* 0x0000003809097812 */ /* 0x000fc800078ec0ff */
[----:B------:R-:W-:Y:S01]  /*13790*/  ISETP.GE.AND P2, PT, R9, UR4, PT ;  /* 0x0000000409007c0c */ /* 0x000fe2000bf46270 */
[----:B------:R-:W-:Y:S01]  /*137a0*/  UMOV UR4, 0xffffffff ;  /* 0xffffffff00047882 */ /* 0x000fe20000000000 */
[----:B--2---:R-:W-:Y:S01]  /*137b0*/  IADD3 R4, -R12, R14, -R8 ;  /* 0x0000000e0c047210 */ /* 0x004fe20007ffe908 */
[----:B------:R-:W-:Y:S01]  /*137c0*/  IMAD.SHL.U32 R12, R11, 0x8, RZ ;  /* 0x000000080b0c7824 */ /* 0x000fe200078e00ff */
[----:B------:R-:W-:Y:S02]  /*137d0*/  SHF.L.U32 R11, R13, 0x3, RZ ;  /* 0x000000030d0b7819 */ /* 0x000fe400000006ff */
[----:B---3--:R-:W-:Y:S02]  /*137e0*/  LOP3.LUT R10, R10, 0xfffffffe, RZ, 0xc0, !PT ;  /* 0xfffffffe0a0a7812 */ /* 0x008fe400078ec0ff */
[----:B------:R-:W-:-:S05]  /*137f0*/  LOP3.LUT R11, R11, 0x1f8, RZ, 0xc0, !PT ;  /* 0x000001f80b0b7812 */ /* 0x000fca00078ec0ff */
[----:B------:R-:W-:Y:S02]  /*13800*/  @P2 LOP3.LUT R10, R10, 0x1, RZ, 0xfc, !PT ;  /* 0x000000010a0a2812 */ /* 0x000fe400078efcff */
[----:B------:R-:W-:Y:S02]  /*13810*/  LOP3.LUT R11, R11, 0x38, R13, 0x78, !PT ;  /* 0x000000380b0b7812 */ /* 0x000fe400078e780d */
[----:B------:R-:W-:Y:S01]  /*13820*/  ISETP.GE.AND P0, PT, R4, 0x1, PT ;  /* 0x000000010400780c */ /* 0x000fe20003f06270 */
[----:B------:R0:W-:Y:S01]  /*13830*/  STL [R1], R10 ;  /* 0x0000000a01007387 */ /* 0x0001e20000100800 */
[----:B------:R-:W-:-:S05]  /*13840*/  LOP3.LUT R11, R11, 0x200, R12, 0xf8, !PT ;  /* 0x000002000b0b7812 */ /* 0x000fca00078ef80c */
[----:B------:R-:W-:Y:S01]  /*13850*/  IMAD R5, R22, 0x2000, R11 ;  /* 0x0000200016057824 */ /* 0x000fe200078e020b */
[----:B------:R-:W-:Y:S06]  /*13860*/  BRA.DIV UR4, `(.L_x_13466) ;  /* 0x0000005a04987947 */ /* 0x000fec000b800000 */
[----:B------:R-:W1:Y:S01]  /*13870*/  SHFL.IDX PT, R7, R0, RZ, 0x181f ;  /* 0x00181fff00077589 */ /* 0x000e6200000e0000 */
[----:B------:R-:W-:-:S03]  /*13880*/  @P0 IMAD R8, R5, 0x2, R16 ;  /* 0x0000000205080824 */ /* 0x000fc600078e0210 */
[----:B------:R-:W2:Y:S01]  /*13890*/  SHFL.IDX PT, R6, R2, RZ, 0x181f ;  /* 0x00181fff02067589 */ /* 0x000ea200000e0000 */
[----:B-1----:R-:W-:-:S05]  /*138a0*/  @P0 LEA R7, P1, R9, R7, 0x1 ;  /* 0x0000000709070211 */ /* 0x002fca00078208ff */
[----:B--2---:R-:W-:-:S05]  /*138b0*/  @P0 IMAD.X R6, RZ, RZ, R6, P1 ;  /* 0x000000ffff060224 */ /* 0x004fca00008e0606 */
[----:B------:R-:W-:-:S04]  /*138c0*/  @P0 LOP3.LUT R7, R7, R6, RZ, 0x3c, !PT ;  /* 0x0000000607070212 */ /* 0x000fc800078e3cff */
[----:B------:R-:W-:-:S04]  /*138d0*/  @P0 LOP3.LUT R6, R7, R6, RZ, 0x3c, !PT ;  /* 0x0000000607060212 */ /* 0x000fc800078e3cff */
[----:B------:R-:W-:-:S05]  /*138e0*/  @P0 LOP3.LUT R7, R7, R6, RZ, 0x3c, !PT ;  /* 0x0000000607070212 */ /* 0x000fca00078e3cff */
[----:B------:R-:W-:Y:S01]  /*138f0*/  @!PT LDS RZ, [RZ] ;  /* 0x00000000fffff984 */ /* 0x000fe20000000800 */
        /* <DEDUP_REMOVED lines=57> */
[----:B-1----:R-:W-:-:S04]  /*13c90*/  @P0 LEA R7, P1, R9, R7, 0x1 ;  /* 0x0000000709070211 */ /* 0x002fc800078208ff */
[----:B--2---:R-:W-:-:S04]  /*13ca0*/  @P0 IADD3.X R6, RZ, R6, RZ, P1, !PT ;  /* 0x00000006ff060210 */ /* 0x004fc80000ffe4ff */
[----:B------:R-:W-:-:S04]  /*13cb0*/  @P0 LOP3.LUT R7, R7, R6, RZ, 0x3c, !PT ;  /* 0x0000000607070212 */ /* 0x000fc800078e3cff */
[----:B------:R-:W-:-:S04]  /*13cc0*/  @P0 LOP3.LUT R6, R7, R6, RZ, 0x3c, !PT ;  /* 0x0000000607060212 */ /* 0x000fc800078e3cff */
[----:B------:R-:W-:-:S05]  /*13cd0*/  @P0 LOP3.LUT R7, R7, R6, RZ, 0x3c, !PT ;  /* 0x0000000607070212 */ /* 0x000fca00078e3cff */
[----:B---34-:R1:W-:Y:S02]  /*13ce0*/  @P0 LDGSTS.E.BYPASS.LTC128B.128 [R8+0x11400], desc[UR42][R6.64], !P2 ;  /* 0x1140000006080fae */ /* 0x0183e4000d101d6a */
.L_x_13622:
[----:B------:R-:W-:-:S13]  /*13cf0*/  ISETP.GE.AND P0, PT, R4, 0x71, PT ;  /* 0x000000710400780c */ /* 0x000fda0003f06270 */
[----:B01----:R-:W-:Y:S01]  /*13d00*/  @P0 LEA R6, P1, R9, R0, 0x1 ;  /* 0x0000000009060211 */ /* 0x003fe200078208ff */
        /* <DEDUP_REMOVED lines=8> */
.L_x_13467:
        /* <DEDUP_REMOVED lines=11> */
.L_x_13468:
[----:B------:R1:W5:Y:S01]  /*13e40*/  LDL.LU R4, [R1+0x28] ;  /* 0x0000280001047983 */ /* 0x0003620000300800 */
[----:B------:R1:W-:Y:S03]  /*13e50*/  SYNCS.ARRIVE.TRANS64.A1T0 RZ, [R3+URZ+0x16830], RZ ;  /* 0x016830ff03ff79a7 */ /* 0x0003e6000810003f */
[----:B0-----:R1:W5:Y:S04]  /*13e60*/  LDL.LU R7, [R1+0x20] ;  /* 0x0000200001077983 */ /* 0x0013680000300800 */
[----:B------:R1:W5:Y:S02]  /*13e70*/  LDL.LU R6, [R1+0x38] ;  /* 0x0000380001067983 */ /* 0x0003640000300800 */
[----:B------:R-:W-:Y:S05]  /*13e80*/  WARPSYNC.ALL ;  /* 0x0000000000007948 */ /* 0x000fea0003800000 */
[----:B------:R-:W-:Y:S01]  /*13e90*/  ULDC.64 UR4, c[0x0][0x298] ;  /* 0x0000a60000047ab9 */ /* 0x000fe20000000a00 */
[----:B------:R-:W-:Y:S01]  /*13ea0*/  ULDC.64 UR6, c[0x0][0xa00] ;  /* 0x0002800000067ab9 */ /* 0x000fe20000000a00 */
[----:B------:R-:W-:Y:S01]  /*13eb0*/  VIADD R0, R16, 0x8400 ;  /* 0x0000840010007836 */ /* 0x000fe20000000000 */
        /* <DEDUP_REMOVED lines=8> */
[----:B------:R-:W-:Y:S01]  /*13f40*/  IMAD R0, R4, UR5, R2 ;  /* 0x0000000504007c24 */ /* 0x000fe2000f8e0202 */
        /* <DEDUP_REMOVED lines=11> */
[----:B------:R-:W-:Y:S01]  /*14000*/  MOV R4, UR4 ;  /* 0x0000000400047c02 */ /* 0x000fe20008000f00 */
[----:B------:R-:W-:Y:S01]  /*14010*/  IMAD.U32 R5, RZ, RZ, UR5 ;  /* 0x00000005ff057e24 */ /* 0x000fe2000f8e00ff */
[----:B-1----:R-:W0:Y:S01]  /*14020*/  LDC.64 R2, c[0x4][R2] ;  /* 0x0100000002027b82 */ /* 0x002e220000000a00 */
        /* <DEDUP_REMOVED lines=9> */
.L_x_13470:
[----:B------:R-:W-:Y:S05]  /*140c0*/  BSYNC B6 ;  /* 0x0000000000067941 */ /* 0x000fea0003800000 */
.L_x_13469:
[----:B0-----:R-:W1:Y:S01]  /*140d0*/  LDL.LU R2, [R1+0x20] ;  /* 0x0000200001027983 */ /* 0x001e620000300800 */
[----:B------:R-:W-:Y:S01]  /*140e0*/  ULDC.64 UR4, c[0x0][0x2d8] ;  /* 0x0000b60000047ab9 */ /* 0x000fe20000000a00 */
[----:B------:R-:W-:Y:S01]  /*140f0*/  ULDC.64 UR6, c[0x0][0x2e0] ;  /* 0x0000b80000067ab9 */ /* 0x000fe20000000a00 */
[----:B------:R-:W0:Y:S01]  /*14100*/  LDC R10, c[0x0][0x448] ;  /* 0x00011200ff0a7b82 */ /* 0x000e220000000800 */
[----:B------:R-:W2:Y:S01]  /*14110*/  LDL.LU.64 R20, [R1+0x30] ;  /* 0x0000300001147983 */ /* 0x000ea20000300a00 */
[----:B------:R-:W-:-:S03]  /*14120*/  ULDC.64 UR8, c[0x0][0x280] ;  /* 0x0000a00000087ab9 */ /* 0x000fc60000000a00 */
[----:B------:R-:W3:Y:S01]  /*14130*/  LDL.LU R0, [R1+0x28] ;  /* 0x0000280001007983 */ /* 0x000ee20000300800 */
[----:B0-----:R-:W-:-:S13]  /*14140*/  ISETP.NE.AND P0, PT, R10, 0x1, PT ;  /* 0x000000010a00780c */ /* 0x001fda0003f05270 */
[----:B------:R-:W0:Y:S08]  /*14150*/  @P0 LDC R7, c[0x0][0x44c] ;  /* 0x00011300ff070b82 */ /* 0x000e300000000800 */
[----:B------:R-:W4:Y:S01]  /*14160*/  @P0 LDC R8, c[0x0][0x450] ;  /* 0x00011400ff080b82 */ /* 0x000f220000000800 */
[----:B-1----:R-:W-:Y:S02]  /*14170*/  IMAD.MOV.U32 R3, RZ, RZ, R2 ;  /* 0x000000ffff037224 */ /* 0x002fe400078e0002 */
[----:B--2---:R-:W-:Y:S01]  /*14180*/  IMAD.MOV.U32 R2, RZ, RZ, R20 ;  /* 0x000000ffff027224 */ /* 0x004fe200078e0014 */
[----:B------:R-:W1:Y:S03]  /*14190*/  S2R R21, SR_TID.X ;  /* 0x0000000000157919 */ /* 0x000e660000002100 */
[C---:B------:R-:W-:Y:S01]  /*141a0*/  IMAD.WIDE.U32 R2, R17.reuse, UR4, R2 ;  /* 0x0000000411027c25 */ /* 0x040fe2000f8e0002 */
[----:B------:R-:W2:Y:S03]  /*141b0*/  S2R R20, SR_TID.X ;  /* 0x0000000000147919 */ /* 0x000ea60000002100 */
[----:B------:R-:W-:Y:S01]  /*141c0*/  IMAD R3, R17, UR5, R3 ;  /* 0x0000000511037c24 */ /* 0x000fe2000f8e0203 */
[----:B------:R-:W-:Y:S01]  /*141d0*/  ULDC.64 UR4, c[0x0][0x2d0] ;  /* 0x0000b40000047ab9 */ /* 0x000fe20000000a00 */
[----:B---3--:R-:W-:-:S02]  /*141e0*/  IMAD R0, R0, UR6, RZ ;  /* 0x0000000600007c24 */ /* 0x008fc4000f8e02ff */
[----:B------:R-:W-:-:S04]  /*141f0*/  IMAD.WIDE.U32 R2, R26, UR6, R2 ;  /* 0x000000061a027c25 */ /* 0x000fc8000f8e0002 */
[----:B------:R-:W-:Y:S01]  /*14200*/  IMAD R0, R26, UR7, R0 ;  /* 0x000000071a007c24 */ /* 0x000fe2000f8e0200 */
[----:B------:R-:W-:Y:S01]  /*14210*/  ULDC.64 UR6, c[0x0][0x2c8] ;  /* 0x0000b20000067ab9 */ /* 0x000fe20000000a00 */
[----:B------:R3:W5:Y:S01]  /*14220*/  LDL R26, [R1+0x40] ;  /* 0x00004000011a7983 */ /* 0x0007620000100800 */
[----:B------:R-:W-:Y:S02]  /*14230*/  IMAD.MOV.U32 R4, RZ, RZ, R2 ;  /* 0x000000ffff047224 */ /* 0x000fe400078e0002 */
[----:B------:R-:W-:Y:S02]  /*14240*/  IMAD.IADD R5, R3, 0x1, R0 ;  /* 0x0000000103057824 */ /* 0x000fe400078e0200 */
[----:B-1----:R-:W-:Y:S01]  /*14250*/  IMAD.SHL.U32 R21, R21, 0x10, RZ ;  /* 0x0000001015157824 */ /* 0x002fe200078e00ff */
[----:B--2---:R-:W-:-:S04]  /*14260*/  LOP3.LUT R20, R20, 0x7f, RZ, 0xc0, !PT ;  /* 0x0000007f14147812 */ /* 0x004fc800078ec0ff */
[----:B------:R-:W-:Y:S02]  /*14270*/  LOP3.LUT R21, R21, 0x70, RZ, 0xc0, !PT ;  /* 0x0000007015157812 */ /* 0x000fe400078ec0ff */
[----:B------:R-:W-:-:S04]  /*14280*/  SHF.R.U32.HI R20, RZ, 0x3, R20 ;  /* 0x00000003ff147819 */ /* 0x000fc80000011614 */
[----:B------:R-:W-:-:S05]  /*14290*/  LOP3.LUT R20, R20, R21, RZ, 0xfc, !PT ;  /* 0x0000001514147212 */ /* 0x000fca00078efcff */
[----:B------:R-:W-:Y:S02]  /*142a0*/  IMAD R6, R25, 0xc0, R20 ;  /* 0x000000c019067824 */ /* 0x000fe400078e0214 */
[----:B------:R3:W5:Y:S02]  /*142b0*/  LDL R20, [R1+0x24] ;  /* 0x0000240001147983 */ /* 0x0007640000100800 */
[----:B0-----:R-:W-:Y:S01]  /*142c0*/  @P0 IMAD.HI.U32 R7, R6, R7, RZ ;  /* 0x0000000706070227 */ /* 0x001fe200078e00ff */
[----:B------:R-:W-:-:S04]  /*142d0*/  MOV R2, R6 ;  /* 0x0000000600027202 */ /* 0x000fc80000000f00 */
[----:B----4-:R-:W-:-:S04]  /*142e0*/  @P0 SHF.R.U32.HI R2, RZ, R8, R7 ;  /* 0x00000008ff020219 */ /* 0x010fc80000011607 */
        /* <DEDUP_REMOVED lines=20> */
[----:B-1----:R-:W-:-:S05]  /*14430*/  @P0 SHF.R.U32.HI R6, RZ, R8, R7 ;  /* 0x00000008ff060219 */ /* 0x002fca0000011607 */
[----:B------:R-:W-:-:S04]  /*14440*/  IMAD.MOV R7, RZ, RZ, -R6 ;  /* 0x000000ffff077224 */ /* 0x000fc800078e0a06 */
[----:B------:R-:W-:Y:S01]  /*14450*/  IMAD R3, R10, R7, R3 ;  /* 0x000000070a037224 */ /* 0x000fe200078e0203 */
[----:B------:R-:W-:Y:S01]  /*14460*/  SHF.R.S32.HI R7, RZ, 0x1f, R6 ;  /* 0x0000001fff077819 */ /* 0x000fe20000011406 */
[----:B------:R-:W-:-:S04]  /*14470*/  IMAD.WIDE.U32 R4, R6, UR4, R4 ;  /* 0x0000000406047c25 */ /* 0x000fc8000f8e0004 */
[----:B------:R-:W-:Y:S01]  /*14480*/  IMAD R7, R7, UR4, RZ ;  /* 0x0000000407077c24 */ /* 0x000fe2000f8e02ff */
[----:B------:R-:W-:Y:S01]  /*14490*/  SHF.R.S32.HI R8, RZ, 0x1f, R3 ;  /* 0x0000001fff087819 */ /* 0x000fe20000011403 */
[----:B--2---:R-:W-:Y:S01]  /*144a0*/  IMAD.SHL.U32 R21, R11, 0x8, RZ ;  /* 0x000000080b157824 */ /* 0x004fe200078e00ff */
[----:B------:R-:W-:Y:S01]  /*144b0*/  ULDC UR4, c[0x0][0x2b8] ;  /* 0x0000ae0000047ab9 */ /* 0x000fe20000000800 */
[----:B------:R-:W-:Y:S02]  /*144c0*/  IMAD R7, R6, UR5, R7 ;  /* 0x0000000506077c24 */ /* 0x000fe4000f8e0207 */
[----:B------:R-:W-:-:S03]  /*144d0*/  IMAD R8, R8, UR6, RZ ;  /* 0x0000000608087c24 */ /* 0x000fc6000f8e02ff */
[----:B------:R-:W-:Y:S01]  /*144e0*/  IADD3 R5, R5, R7, RZ ;  /* 0x0000000705057210 */ /* 0x000fe20007ffe0ff */
[----:B------:R-:W-:Y:S01]  /*144f0*/  IMAD R8, R3, UR7, R8 ;  /* 0x0000000703087c24 */ /* 0x000fe2000f8e0208 */
[----:B------:R-:W-:Y:S01]  /*14500*/  LOP3.LUT R21, R21, 0x38, RZ, 0xc0, !PT ;  /* 0x0000003815157812 */ /* 0x000fe200078ec0ff */
[----:B------:R-:W-:-:S03]  /*14510*/  IMAD.WIDE.U32 R6, R3, UR6, R4 ;  /* 0x0000000603067c25 */ /* 0x000fc6000f8e0004 */
[----:B------:R-:W-:Y:S01]  /*14520*/  ISETP.GE.AND P0, PT, R21, UR4, PT ;  /* 0x0000000415007c0c */ /* 0x000fe2000bf06270 */
[----:B------:R-:W-:Y:S01]  /*14530*/  IMAD.IADD R4, R7, 0x1, R8 ;  /* 0x0000000107047824 */ /* 0x000fe200078e0208 */
[C---:B------:R-:W-:Y:S01]  /*14540*/  LEA R5, P1, R6.reuse, UR8, 0x1 ;  /* 0x0000000806057c11 */ /* 0x040fe2000f8208ff */
[----:B------:R-:W-:Y:S01]  /*14550*/  UMOV UR4, 0xffffffff ;  /* 0xffffffff00047882 */ /* 0x000fe20000000000 */
[----:B------:R-:W-:Y:S02]  /*14560*/  LOP3.LUT R11, R11, 0x7f, RZ, 0xc0, !PT ;  /* 0x0000007f0b0b7812 */ /* 0x000fe400078ec0ff */
[----:B------:R-:W-:Y:S02]  /*14570*/  LEA.HI.X R4, R6, UR9, R4, 0x1, P1 ;  /* 0x0000000906047c11 */ /* 0x000fe400088f0c04 */
[----:B------:R-:W-:Y:S01]  /*14580*/  SHF.R.U32.HI R9, RZ, 0x3, R11 ;  /* 0x00000003ff097819 */ /* 0x000fe2000001160b */
[----:B---3--:R-:W-:Y:S06]  /*14590*/  BRA.DIV UR4, `(.L_x_13471) ;  /* 0x0000005604fc7947 */ /* 0x008fec000b800000 */
[----:B------:R-:W0:Y:S01]  /*145a0*/  SHFL.IDX PT, R7, R2, RZ, 0x181f ;  /* 0x00181fff02077589 */ /* 0x000e2200000e0000 */
[----:B-----5:R-:W-:Y:S02]  /*145b0*/  IMAD R3, R26, R10, RZ ;  /* 0x0000000a1a037224 */ /* 0x020fe400078e02ff */
[----:B------:R-:W-:Y:S01]  /*145c0*/  IMAD R25, R25, 0xc0, R9 ;  /* 0x000000c019197824 */ /* 0x000fe200078e0209 */
[----:B------:R-:W1:Y:S04]  /*145d0*/  SHFL.IDX PT, R6, R0, RZ, 0x181f ;  /* 0x00181fff00067589 */ /* 0x000e6800000e0000 */
[----:B------:R-:W-:Y:S01]  /*145e0*/  ISETP.GE.AND P1, PT, R25, R3, PT ;  /* 0x000000031900720c */ /* 0x000fe20003f26270 */
[----:B------:R-:W-:-:S12]  /*145f0*/  SHFL.IDX PT, R8, R5, RZ, 0x181f ;  /* 0x00181fff05087589 */ /* 0x000fd800000e0000 */
        /* <DEDUP_REMOVED lines=20> */
[----:B0-----:R-:W-:-:S04]  /*14740*/  @!P1 LEA R7, P2, R21, R7, 0x1 ;  /* 0x0000000715079211 */ /* 0x001fc800078408ff */
[----:B-1----:R-:W-:-:S04]  /*14750*/  @!P1 IADD3.X R6, RZ, R6, RZ, P2, !PT ;  /* 0x00000006ff069210 */ /* 0x002fc800017fe4ff */
        /* <DEDUP_REMOVED lines=46> */
[----:B0-----:R-:W-:-:S05]  /*14a40*/  VIADD R2, R25, 0x80 ;  /* 0x0000008019027836 */ /* 0x001fca0000000000 */
[----:B------:R-:W-:Y:S01]  /*14a50*/  ISETP.GE.AND P1, PT, R2, R3, PT ;  /* 0x000000030200720c */ /* 0x000fe20003f26270 */
[----:B------:R-:W-:-:S05]  /*14a60*/  VIADD R2, R25, 0x70 ;  /* 0x0000007019027836 */ /* 0x000fca0000000000 */
[----:B------:R-:W-:Y:S02]  /*14a70*/  ISETP.GE.AND P3, PT, R2, R3, PT ;  /* 0x000000030200720c */ /* 0x000fe40003f66270 */
[----:B------:R-:W0:Y:S11]  /*14a80*/  SHFL.IDX PT, R2, R4, RZ, 0x181f ;  /* 0x00181fff04027589 */ /* 0x000e3600000e0000 */
[----:B-1----:R-:W-:-:S05]  /*14a90*/  @!P3 LEA R6, P2, R21, R6, 0x1 ;  /* 0x000000061506b211 */ /* 0x002fca00078408ff */
[----:B------:R-:W-:-:S04]  /*14aa0*/  @!P3 IMAD.X R0, RZ, RZ, R0, P2 ;  /* 0x000000ffff00b224 */ /* 0x000fc800010e0600 */
[----:B------:R-:W-:Y:S02]  /*14ab0*/  @!P3 IMAD.MOV.U32 R7, RZ, RZ, R0 ;  /* 0x000000ffff07b224 */ /* 0x000fe400078e0000 */
[----:B------:R-:W-:-:S03]  /*14ac0*/  VIADD R0, R25, 0x90 ;  /* 0x0000009019007836 */ /* 0x000fc60000000000 */
[----:B------:R1:W-:Y:S02]  /*14ad0*/  @!P3 LDGSTS.E.BYPASS.LTC128B.128 [R20+0xbc00], desc[UR42][R6.64], !P0 ;  /* 0x0bc000000614bfae */ /* 0x0003e4000c101d6a */
[----:B-1----:R-:W-:-:S05]  /*14ae0*/  @!P1 LEA R6, P2, R21, R8, 0x1 ;  /* 0x0000000815069211 */ /* 0x002fca00078408ff */
[----:B0-----:R-:W-:-:S05]  /*14af0*/  @!P1 IMAD.X R2, RZ, RZ, R2, P2 ;  /* 0x000000ffff029224 */ /* 0x001fca00010e0602 */
[----:B------:R-:W-:Y:S02]  /*14b00*/  @!P1 MOV R7, R2 ;  /* 0x0000000200079202 */ /* 0x000fe40000000f00 */
[----:B------:R-:W-:Y:S04]  /*14b10*/  SHFL.IDX PT, R2, R5, 0x3, 0x181f ;  /* 0x00781f0005027f89 */ /* 0x000fe800000e0000 */
        /* <DEDUP_REMOVED lines=11> */
[----:B------:R-:W-:Y:S04]  /*14bd0*/  SHFL.IDX PT, R4, R4, 0x3, 0x181f ;  /* 0x00781f0004047f89 */ /* 0x000fe800000e0000 */
[----:B0-----:R-:W0:Y:S03]  /*14be0*/  SHFL.IDX PT, R6, R5, 0x2, 0x181f ;  /* 0x00581f0005067f89 */ /* 0x001e2600000e0000 */
[----:B0-----:R-:W-:-:S05]  /*14bf0*/  @!P1 LEA R6, P2, R21, R6, 0x1 ;  /* 0x0000000615069211 */ /* 0x001fca00078408ff */
[----:B------:R-:W-:-:S04]  /*14c00*/  @!P1 IMAD.X R0, RZ, RZ, R0, P2 ;  /* 0x000000ffff009224 */ /* 0x000fc800010e0600 */
[----:B------:R-:W-:-:S05]  /*14c10*/  @!P1 IMAD.MOV.U32 R7, RZ, RZ, R0 ;  /* 0x000000ffff079224 */ /* 0x000fca00078e0000 */
[----:B------:R0:W-:Y:S02]  /*14c20*/  @!P1 LDGSTS.E.BYPASS.LTC128B.128 [R20+0xd400], desc[UR42][R6.64], !P0 ;  /* 0x0d40000006149fae */ /* 0x0001e4000c101d6a */
.L_x_13647:
[----:B------:R-:W-:-:S04]  /*14c30*/  IADD3 R25, R25, 0xb0, RZ ;  /* 0x000000b019197810 */ /* 0x000fc80007ffe0ff */
[----:B------:R-:W-:-:S13]  /*14c40*/  ISETP.GE.AND P1, PT, R25, R3, PT ;  /* 0x000000031900720c */ /* 0x000fda0003f26270 */
[----:B------:R-:W-:-:S05]  /*14c50*/  @!P1 LEA R2, P2, R21, R2, 0x1 ;  /* 0x0000000215029211 */ /* 0x000fca00078408ff */
[----:B------:R-:W-:-:S05]  /*14c60*/  @!P1 IMAD.X R3, RZ, RZ, R4, P2 ;  /* 0x000000ffff039224 */ /* 0x000fca00010e0604 */
[----:B------:R-:W-:Y:S01]  /*14c70*/  @!PT LDS RZ, [RZ] ;  /* 0x00000000fffff984 */ /* 0x000fe20000000800 */
[----:B------:R-:W-:Y:S01]  /*14c80*/  @!PT LDS RZ, [RZ] ;  /* 0x00000000fffff984 */ /* 0x000fe20000000800 */
[----:B------:R-:W-:Y:S01]  /*14c90*/  @!PT LDS RZ, [RZ] ;  /* 0x00000000fffff984 */ /* 0x000fe20000000800 */
[----:B------:R1:W-:Y:S01]  /*14ca0*/  @!P1 LDGSTS.E.BYPASS.LTC128B.128 [R20+0xdc00], desc[UR42][R2.64], !P0 ;  /* 0x0dc0000002149fae */ /* 0x0003e2000c101d6a */
[----:B------:R-:W-:Y:S01]  /*14cb0*/  PLOP3.LUT P0, PT, PT, PT, PT, 0x80, 0x0 ;  /* 0x000000000000781c */ /* 0x000fe20003f0f070 */
[----:B------:R-:W-:-:S12]  /*14cc0*/  NOP ;  /* 0x0000000000007918 */ /* 0x000fd80000000000 */
.L_x_13472:
        /* <DEDUP_REMOVED lines=18> */
.L_x_13648:
[----:B------:R-:W-:Y:S05]  /*14df0*/  BSYNC B0 ;  /* 0x0000000000007941 */ /* 0x000fea0003800000 */
.L_x_13473:
[----:B------:R-:W0:Y:S04]  /*14e00*/  LDL.LU R3, [R1+0x3c] ;  /* 0x00003c0001037983 */ /* 0x000e280000300800 */
[----:B------:R-:W2:Y:S01]  /*14e10*/  LDL R2, [R1+0x14] ;  /* 0x0000140001027983 */ /* 0x000ea20000100800 */
[----:B------:R-:W-:Y:S01]  /*14e20*/  BSSY B0, `(.L_x_13475) ;  /* 0x0000109000007945 */ /* 0x000fe20003800000 */
[----:B0-----:R-:W-:-:S05]  /*14e30*/  VIADD R7, R3, 0xfffffffe ;  /* 0xfffffffe03077836 */ /* 0x001fca0000000000 */
[----:B--2---:R-:W-:-:S13]  /*14e40*/  ISETP.GE.AND P0, PT, R7, R2, PT ;  /* 0x000000020700720c */ /* 0x004fda0003f06270 */
[----:B------:R-:W-:Y:S05]  /*14e50*/  @!P0 BRA `(.L_x_13476) ;  /* 0x0000001000148947 */ /* 0x000fea0003800000 */
[----:B------:R-:W0:Y:S01]  /*14e60*/  S2R R2, SR_TID.X ;  /* 0x0000000000027919 */ /* 0x000e220000002100 */
[----:B------:R-:W-:Y:S01]  /*14e70*/  ULDC UR4, c[0x0][0x2f4] ;  /* 0x0000bd0000047ab9 */ /* 0x000fe20000000800 */
[----:B------:R-:W-:Y:S01]  /*14e80*/  IMAD.MOV.U32 R6, RZ, RZ, R22 ;  /* 0x000000ffff067224 */ /* 0x000fe200078e0016 */
[----:B------:R-:W-:Y:S01]  /*14e90*/  MOV R20, R29 ;  /* 0x0000001d00147202 */ /* 0x000fe20000000f00 */
[----:B------:R-:W-:Y:S02]  /*14ea0*/  IMAD.MOV.U32 R26, RZ, RZ, R23 ;  /* 0x000000ffff1a7224 */ /* 0x000fe400078e0017 */
[----:B0-----:R-:W-:-:S05]  /*14eb0*/  IMAD.SHL.U32 R2, R2, 0x8, RZ ;  /* 0x0000000802027824 */ /* 0x001fca00078e00ff */
[----:B------:R-:W-:-:S04]  /*14ec0*/  LOP3.LUT R2, R2, 0x38, RZ, 0xc0, !PT ;  /* 0x0000003802027812 */ /* 0x000fc800078ec0ff */
[----:B------:R-:W-:-:S13]  /*14ed0*/  ISETP.GE.AND P1, PT, R2, UR4, PT ;  /* 0x0000000402007c0c */ /* 0x000fda000bf26270 */
.L_x_13489:
[----:B------:R-:W2:Y:S01]  /*14ee0*/  LDL R10, [R1+0x18] ;  /* 0x00001800010a7983 */ /* 0x000ea20000100800 */
[----:B-1----:R-:W0:Y:S03]  /*14ef0*/  LDC R0, c[0x0][0x430] ;  /* 0x00010c00ff007b82 */ /* 0x002e260000000800 */
        /* <DEDUP_REMOVED lines=12> */
[----:B------:R-:W-:Y:S01]  /*14fc0*/  ULDC.64 UR4, c[0x0][0x428] ;  /* 0x00010a0000047ab9 */ /* 0x000fe20000000a00 */
[----:B--2---:R-:W-:-:S05]  /*14fd0*/  IADD3 R4, R2, R4, R10 ;  /* 0x0000000402047210 */ /* 0x004fca0007ffe00a */
[----:B0-----:R-:W-:-:S04]  /*14fe0*/  @P0 IMAD.HI.U32 R5, R4, R5, RZ ;  /* 0x0000000504050227 */ /* 0x001fc800078e00ff */
[----:B------:R-:W-:Y:S01]  /*14ff0*/  IMAD.MOV.U32 R2, RZ, RZ, R4 ;  /* 0x000000ffff027224 */ /* 0x000fe200078e0004 */
[----:B-1----:R-:W-:-:S05]  /*15000*/  @P0 SHF.R.U32.HI R2, RZ, R3, R5 ;  /* 0x00000003ff020219 */ /* 0x002fca0000011605 */
        /* <DEDUP_REMOVED lines=11> */
[----:B------:R-:W-:Y:S01]  /*150c0*/  IMAD.U32 R8, RZ, RZ, UR38 ;  /* 0x00000026ff087e24 */ /* 0x000fe2000f8e00ff */
[----:B------:R-:W-:-:S04]  /*150d0*/  IADD3 R22, R6, 0x1, RZ ;  /* 0x0000000106167810 */ /* 0x000fc80007ffe0ff */
        /* <DEDUP_REMOVED lines=9> */
.L_x_13477:
[----:B------:R-:W-:Y:S01]  /*15170*/  IMAD R5, R22, 0x8, R16 ;  /* 0x0000000816057824 */ /* 0x000fe200078e0210 */
[----:B------:R-:W-:Y:S01]  /*15180*/  SHF.L.U32 R2, R29, 0x1f, RZ ;  /* 0x0000001f1d027819 */ /* 0x000fe200000006ff */
[----:B------:R-:W-:Y:S03]  /*15190*/  BSSY B1, `(.L_x_13478) ;  /* 0x0000003000017945 */ /* 0x000fe60003800000 */
[----:B------:R-:W0:Y:S02]  /*151a0*/  SYNCS.PHASECHK.TRANS64.TRYWAIT P0, [R5+URZ+0x16840], R2 ;  /* 0x01684002050075a7 */ /* 0x000e24000800017f */
[----:B0-----:R-:W-:Y:S05]  /*151b0*/  @!P0 BRA `(.L_x_13479) ;  /* 0x0000005800ec8947 */ /* 0x001fea0003800000 */
.L_x_13649:
[----:B------:R-:W-:Y:S05]  /*151c0*/  BSYNC B1 ;  /* 0x0000000000017941 */ /* 0x000fea0003800000 */
.L_x_13478:
[----:B------:R-:W2:Y:S01]  /*151d0*/  LDL R3, [R1] ;  /* 0x0000000001037983 */ /* 0x000ea20000100800 */
[----:B------:R-:W-:Y:S01]  /*151e0*/  SHF.R.S32.HI R21, RZ, 0x1f, R0 ;  /* 0x0000001fff157819 */ /* 0x000fe20000011400 */
[----:B------:R-:W-:Y:S01]  /*151f0*/  ULDC.64 UR4, c[0x0][0x300] ;  /* 0x0000c00000047ab9 */ /* 0x000fe20000000a00 */
[----:B------:R-:W-:Y:S01]  /*15200*/  ULDC.64 UR6, c[0x0][0x2e8] ;  /* 0x0000ba0000067ab9 */ /* 0x000fe20000000a00 */
[----:B------:R-:W1:Y:S02]  /*15210*/  S2R R8, SR_TID.X ;  /* 0x0000000000087919 */ /* 0x000e640000002100 */
[----:B------:R-:W-:Y:S01]  /*15220*/  IMAD R7, R21, UR4, RZ ;  /* 0x0000000415077c24 */ /* 0x000fe2000f8e02ff */
[----:B------:R-:W3:Y:S03]  /*15230*/  S2R R9, SR_TID.X ;  /* 0x0000000000097919 */ /* 0x000ee60000002100 */
[----:B------:R-:W-:Y:S01]  /*15240*/  IMAD R7, R0, UR5, R7 ;  /* 0x0000000500077c24 */ /* 0x000fe2000f8e0207 */
[----:B-1----:R-:W-:-:S05]  /*15250*/  LOP3.LUT R8, R8, 0x7f, RZ, 0xc0, !PT ;  /* 0x0000007f08087812 */ /* 0x002fca00078ec0ff */
[----:B------:R-:W-:Y:S01]  /*15260*/  IMAD.SHL.U32 R11, R8, 0x8, RZ ;  /* 0x00000008080b7824 */ /* 0x000fe200078e00ff */
[----:B---3--:R-:W-:-:S04]  /*15270*/  SHF.L.U32 R8, R9, 0x3, RZ ;  /* 0x0000000309087819 */ /* 0x008fc800000006ff */
        /* <DEDUP_REMOVED lines=19> */
[----:B------:R-:W0:Y:S01]  /*153b0*/  S2R R3, SR_TID.X ;  /* 0x0000000000037919 */ /* 0x000e220000002100 */
[----:B------:R-:W-:Y:S01]  /*153c0*/  IMAD R8, R8, 0x2, R16 ;  /* 0x0000000208087824 */ /* 0x000fe200078e0210 */
[----:B------:R-:W1:Y:S01]  /*153d0*/  SHFL.IDX PT, R2, R9, RZ, 0x181f ;  /* 0x00181fff09027589 */ /* 0x000e6200000e0000 */
[----:B0-----:R-:W-:-:S03]  /*153e0*/  IMAD.SHL.U32 R11, R3, 0x8, RZ ;  /* 0x00000008030b7824 */ /* 0x001fc600078e00ff */
[----:B------:R-:W0:Y:S02]  /*153f0*/  SHFL.IDX PT, R3, R10, RZ, 0x181f ;  /* 0x00181fff0a037589 */ /* 0x000e2400000e0000 */
[----:B------:R-:W-:-:S05]  /*15400*/  LOP3.LUT R11, R11, 0x38, RZ, 0xc0, !PT ;  /* 0x000000380b0b7812 */ /* 0x000fca00078ec0ff */
[----:B------:R-:W-:-:S05]  /*15410*/  IMAD.SHL.U32 R7, R11, 0x2, RZ ;  /* 0x000000020b077824 */ /* 0x000fca00078e00ff */
[----:B-1----:R-:W-:-:S05]  /*15420*/  IADD3 R2, P0, R2, R7, RZ ;  /* 0x0000000702027210 */ /* 0x002fca0007f1e0ff */
[----:B0-----:R-:W-:-:S05]  /*15430*/  IMAD.X R3, RZ, RZ, R3, P0 ;  /* 0x000000ffff037224 */ /* 0x001fca00000e0603 */
[----:B------:R-:W-:Y:S01]  /*15440*/  @!PT LDS RZ, [RZ] ;  /* 0x00000000fffff984 */ /* 0x000fe20000000800 */
        /* <DEDUP_REMOVED lines=33> */
.L_x_13667:
[----:B-1----:R-:W-:-:S05]  /*15660*/  IADD3 R2, P0, R2, R7, RZ ;  /* 0x0000000702027210 */ /* 0x002fca0007f1e0ff */
[----:B------:R-:W-:Y:S01]  /*15670*/  IMAD.X R3, RZ, RZ, R10, P0 ;  /* 0x000000ffff037224 */ /* 0x000fe200000e060a */
[----:B------:R-:W-:-:S04]  /*15680*/  PLOP3.LUT P0, PT, PT, PT, PT, 0x80, 0x0 ;  /* 0x000000000000781c */ /* 0x000fc80003f0f070 */
[----:B------:R-:W-:Y:S01]  /*15690*/  @!PT LDS RZ, [RZ] ;  /* 0x00000000fffff984 */ /* 0x000fe20000000800 */
[----:B------:R-:W-:Y:S01]  /*156a0*/  @!PT LDS RZ, [RZ] ;  /* 0x00000000fffff984 */ /* 0x000fe20000000800 */
[----:B------:R-:W-:Y:S01]  /*156b0*/  @!PT LDS RZ, [RZ] ;  /* 0x00000000fffff984 */ /* 0x000fe20000000800 */
[----:B------:R1:W-:Y:S01]  /*156c0*/  LDGSTS.E.BYPASS.LTC128B.128 [R8+0x11c00], desc[UR42][R2.64], !P2 ;  /* 0x11c0000002087fae */ /* 0x0003e2000d101d6a */
[----:B------:R-:W-:-:S08]  /*156d0*/  NOP ;  /* 0x0000000000007918 */ /* 0x000fd00000000000 */
.L_x_13481:
        /* <DEDUP_REMOVED lines=11> */
.L_x_13482:
[----:B------:R1:W-:Y:S01]  /*15790*/  SYNCS.ARRIVE.TRANS64.A1T0 RZ, [R5+URZ+0x16830], RZ ;  /* 0x016830ff05ff79a7 */ /* 0x0003e2000810003f */
[----:B------:R-:W-:Y:S05]  /*157a0*/  @!P3 BRA `(.L_x_13483) ;  /* 0x000000000004b947 */ /* 0x000fea0003800000 */
[----:B------:R-:W-:Y:S01]  /*157b0*/  BPT.TRAP 0x1 ;  /* 0x000000040000795c */ /* 0x000fe20000300000 */
.L_x_13483:
[----:B------:R-:W-:Y:S01]  /*157c0*/  SHF.L.U32 R2, R20, 0x1f, RZ ;  /* 0x0000001f14027819 */ /* 0x000fe200000006ff */
[----:B------:R-:W-:Y:S01]  /*157d0*/  BSSY B1, `(.L_x_13484) ;  /* 0x0000004000017945 */ /* 0x000fe20003800000 */
[----:B-1----:R-:W-:-:S04]  /*157e0*/  LEA R5, R6, R16, 0x3 ;  /* 0x0000001006057211 */ /* 0x002fc800078e18ff */
[----:B------:R-:W1:Y:S02]  /*157f0*/  SYNCS.PHASECHK.TRANS64.TRYWAIT P0, [R5+URZ+0x16860], R2 ;  /* 0x01686002050075a7 */ /* 0x000e64000800017f */
[----:B-1----:R-:W-:Y:S05]  /*15800*/  @!P0 BRA `(.L_x_13485) ;  /* 0x0000005c00a88947 */ /* 0x002fea0003800000 */
.L_x_13668:
[----:B------:R-:W-:Y:S05]  /*15810*/  BSYNC B1 ;  /* 0x0000000000017941 */ /* 0x000fea0003800000 */
.L_x_13484:
[----:B------:R-:W2:Y:S01]  /*15820*/  LDL R8, [R1+0x10] ;  /* 0x0000100001087983 */ /* 0x000ea20000100800 */
[----:B------:R-:W0:Y:S01]  /*15830*/  S2R R11, SR_TID.X ;  /* 0x00000000000b7919 */ /* 0x000e220000002100 */
[----:B------:R-:W-:Y:S01]  /*15840*/  UMOV UR4, 0xffffffff ;  /* 0xffffffff00047882 */ /* 0x000fe20000000000 */
[C---:B0-----:R-:W-:Y:S01]  /*15850*/  IMAD.SHL.U32 R9, R11.reuse, 0x8, RZ ;  /* 0x000000080b097824 */ /* 0x041fe200078e00ff */
[----:B------:R-:W-:-:S04]  /*15860*/  LOP3.LUT R3, R11, 0x7f, RZ, 0xc0, !PT ;  /* 0x0000007f0b037812 */ /* 0x000fc800078ec0ff */
[----:B------:R-:W-:Y:S01]  /*15870*/  LOP3.LUT R9, R9, 0x1f8, RZ, 0xc0, !PT ;  /* 0x000001f809097812 */ /* 0x000fe200078ec0ff */
[----:B------:R-:W-:-:S03]  /*15880*/  IMAD.SHL.U32 R10, R3, 0x8, RZ ;  /* 0x00000008030a7824 */ /* 0x000fc600078e00ff */
        /* <DEDUP_REMOVED lines=11> */
[----:B0-----:R-:W-:-:S05]  /*15940*/  IADD3 R2, P2, R2, R7, RZ ;  /* 0x0000000702027210 */ /* 0x001fca0007f5e0ff */
[----:B-1----:R-:W-:-:S05]  /*15950*/  IMAD.X R3, RZ, RZ, R3, P2 ;  /* 0x000000ffff037224 */ /* 0x002fca00010e0603 */
[----:B------:R-:W-:Y:S01]  /*15960*/  @!PT LDS RZ, [RZ] ;  /* 0x00000000fffff984 */ /* 0x000fe20000000800 */
        /* <DEDUP_REMOVED lines=39> */
.L_x_13686:
        /* <DEDUP_REMOVED lines=14> */
[----:B------:R-:W-:-:S03]  /*15cc0*/  NOP ;  /* 0x0000000000007918 */ /* 0x000fc60000000000 */
[----:B------:R-:W-:-:S03]  /*15cd0*/  IADD3 R3, R3, R6, RZ ;  /* 0x0000000603037210 */ /* 0x000fc60007ffe0ff */
        /* <DEDUP_REMOVED lines=9> */
.L_x_13487:
        /* <DEDUP_REMOVED lines=12> */
.L_x_13488:
[----:B------:R-:W2:Y:S01]  /*15e30*/  LDL R0, [R1+0x14] ;  /* 0x0000140001007983 */ /* 0x000ea20000100800 */
[----:B------:R0:W-:Y:S01]  /*15e40*/  SYNCS.ARRIVE.TRANS64.A1T0 RZ, [R5+URZ+0x16850], RZ ;  /* 0x016850ff05ff79a7 */ /* 0x0001e2000810003f */
[C---:B------:R-:W-:Y:S01]  /*15e50*/  VIADD R7, R23.reuse, 0xffffffff ;  /* 0xffffffff17077836 */ /* 0x040fe20000000000 */
[----:B------:R-:W-:Y:S01]  /*15e60*/  MOV R26, R23 ;  /* 0x00000017001a7202 */ /* 0x000fe20000000f00 */
[----:B------:R-:W-:Y:S02]  /*15e70*/  IMAD.MOV.U32 R6, RZ, RZ, R22 ;  /* 0x000000ffff067224 */ /* 0x000fe400078e0016 */
[----:B------:R-:W-:Y:S01]  /*15e80*/  IMAD.MOV.U32 R20, RZ, RZ, R29 ;  /* 0x000000ffff147224 */ /* 0x000fe200078e001d */
[----:B--2---:R-:W-:-:S13]  /*15e90*/  ISETP.GT.AND P0, PT, R23, R0, PT ;  /* 0x000000001700720c */ /* 0x004fda0003f04270 */
[----:B0-----:R-:W-:Y:S05]  /*15ea0*/  @P0 BRA `(.L_x_13489) ;  /* 0xfffffff0000c0947 */ /* 0x001fea000383ffff */
.L_x_13476:
[----:B------:R-:W-:Y:S05]  /*15eb0*/  BSYNC B0 ;  /* 0x0000000000007941 */ /* 0x000fea0003800000 */
.L_x_13475:
[----:B-1----:R-:W0:Y:S01]  /*15ec0*/  S2R R0, SR_TID.X ;  /* 0x0000000000007919 */ /* 0x002e220000002100 */
        /* <DEDUP_REMOVED lines=16> */
.L_x_13491:
[----:B------:R-:W-:Y:S05]  /*15fd0*/  BSYNC B0 ;  /* 0x0000000000007941 */ /* 0x000fea0003800000 */
.L_x_13490:
[----:B------:R-:W-:-:S05]  /*15fe0*/  IMAD.U32 R0, RZ, RZ, UR38 ;  /* 0x00000026ff007e24 */ /* 0x000fca000f8e00ff */
[----:B------:R-:W-:-:S13]  /*15ff0*/  ISETP.NE.AND P0, PT, R0, 0x3, PT ;  /* 0x000000030000780c */ /* 0x000fda0003f05270 */
[----:B------:R-:W-:Y:S05]  /*16000*/  @!P0 BRA `(.L_x_13492) ;  /* 0x0000000000048947 */ /* 0x000fea0003800000 */
[----:B------:R-:W-:Y:S01]  /*16010*/  BPT.TRAP 0x1 ;  /* 0x000000040000795c */ /* 0x000fe20000300000 */
.L_x_13492:
[----:B------:R-:W2:Y:S01]  /*16020*/  LDL.LU R2, [R1+0x10] ;  /* 0x0000100001027983 */ /* 0x000ea20000300800 */
[----:B------:R-:W-:Y:S01]  /*16030*/  IMAD R0, R22, 0x8, R16 ;  /* 0x0000000816007824 */ /* 0x000fe200078e0210 */
[----:B------:R-:W-:Y:S01]  /*16040*/  SHF.L.U32 R3, R29, 0x1f, RZ ;  /* 0x0000001f1d037819 */ /* 0x000fe200000006ff */
[----:B------:R-:W-:Y:S03]  /*16050*/  BSSY B0, `(.L_x_13493) ;  /* 0x0000004000007945 */ /* 0x000fe60003800000 */
[----:B------:R-:W0:Y:S01]  /*16060*/  SYNCS.PHASECHK.TRANS64.TRYWAIT P0, [R0+URZ+0x16860], R3 ;  /* 0x01686003000075a7 */ /* 0x000e22000800017f */
[----:B--2---:R-:W-:Y:S01]  /*16070*/  IMAD R6, R23, -0x80, R2 ;  /* 0xffffff8017067824 */ /* 0x004fe200078e0202 */
[----:B0-----:R-:W-:Y:S06]  /*16080*/  @!P0 BRA `(.L_x_13494) ;  /* 0x0000005c00e48947 */ /* 0x001fec0003800000 */
.L_x_13687:
[----:B------:R-:W-:Y:S05]  /*16090*/  BSYNC B0 ;  /* 0x0000000000007941 */ /* 0x000fea0003800000 */
.L_x_13493:
[----:B------:R-:W1:Y:S01]  /*160a0*/  S2R R2, SR_TID.X ;  /* 0x0000000000027919 */ /* 0x000e620000002100 */
[----:B------:R-:W-:Y:S01]  /*160b0*/  UMOV UR4, 0xffffffff ;  /* 0xffffffff00047882 */ /* 0x000fe20000000000 */
[----:B------:R-:W2:Y:S01]  /*160c0*/  S2R R7, SR_TID.X ;  /* 0x0000000000077919 */ /* 0x000ea20000002100 */
[----:B-1----:R-:W-:Y:S01]  /*160d0*/  LOP3.LUT R5, R2, 0x7f, RZ, 0xc0, !PT ;  /* 0x0000007f02057812 */ /* 0x002fe200078ec0ff */
[----:B--2---:R-:W-:-:S04]  /*160e0*/  IMAD.SHL.U32 R2, R7, 0x8, RZ ;  /* 0x0000000807027824 */ /* 0x004fc800078e00ff */
        /* <DEDUP_REMOVED lines=8> */
[----:B------:R-:W1:Y:S01]  /*16170*/  S2R R2, SR_TID.X ;  /* 0x0000000000027919 */ /* 0x000e620000002100 */
[----:B------:R-:W-:Y:S01]  /*16180*/  ULDC UR4, c[0x0][0x2f4] ;  /* 0x0000bd0000047ab9 */ /* 0x000fe20000000800 */
[----:B------:R-:W-:Y:S01]  /*16190*/  IMAD R4, R4, 0x2, R16 ;  /* 0x0000000204047824 */ /* 0x000fe200078e0210 */
[----:B------:R-:W2:Y:S04]  /*161a0*/  SHFL.IDX PT, R14, R18, RZ, 0x181f ;  /* 0x00181fff120e7589 */ /* 0x000ea800000e0000 */
[----:B0-----:R-:W0:Y:S01]  /*161b0*/  SHFL.IDX PT, R3, R19, RZ, 0x181f ;  /* 0x00181fff13037589 */ /* 0x001e2200000e0000 */
[----:B-1----:R-:W-:-:S04]  /*161c0*/  SHF.L.U32 R2, R2, 0x3, RZ ;  /* 0x0000000302027819 */ /* 0x002fc800000006ff */
[----:B------:R-:W-:-:S04]  /*161d0*/  LOP3.LUT R2, R2, 0x38, RZ, 0xc0, !PT ;  /* 0x0000003802027812 */ /* 0x000fc800078ec0ff */
[C---:B------:R-:W-:Y:S01]  /*161e0*/  ISETP.GE.AND P0, PT, R2.reuse, UR4, PT ;  /* 0x0000000402007c0c */ /* 0x040fe2000bf06270 */
[----:B------:R-:W-:-:S03]  /*161f0*/  IMAD.SHL.U32 R5, R2, 0x2, RZ ;  /* 0x0000000202057824 */ /* 0x000fc600078e00ff */
[----:B------:R-:W-:Y:S02]  /*16200*/  ISETP.LT.OR P1, PT, R6, 0x1, P0 ;  /* 0x000000010600780c */ /* 0x000fe40000721670 */
[----:B--2---:R-:W-:Y:S02]  /*16210*/  IADD3 R2, P2, R14, R5, RZ ;  /* 0x000000050e027210 */ /* 0x004fe40007f5e0ff */
[----:B------:R-:W1:Y:S03]  /*16220*/  SHFL.IDX PT, R14, R18, 0x1, 0x181f ;  /* 0x00381f00120e7f89 */ /* 0x000e6600000e0000 */
[----:B0-----:R-:W-:-:S06]  /*16230*/  IMAD.X R3, RZ, RZ, R3, P2 ;  /* 0x000000ffff037224 */ /* 0x001fcc00010e0603 */
        /* <DEDUP_REMOVED lines=38> */
.L_x_13705:
[----:B------:R-:W-:Y:S02]  /*164a0*/  ISETP.LT.OR P0, PT, R6, 0x71, P0 ;  /* 0x000000710600780c */ /* 0x000fe40000701670 */
[----:B--23--:R-:W-:-:S05]  /*164b0*/  IADD3 R2, P1, R14, R5, RZ ;  /* 0x000000050e027210 */ /* 0x00cfca0007f3e0ff */
[----:B------:R-:W-:-:S06]  /*164c0*/  IMAD.X R3, RZ, RZ, R19, P1 ;  /* 0x000000ffff037224 */ /* 0x000fcc00008e0613 */
[----:B------:R-:W-:Y:S01]  /*164d0*/  @!PT LDS RZ, [RZ] ;  /* 0x00000000fffff984 */ /* 0x000fe20000000800 */
[----:B------:R-:W-:Y:S01]  /*164e0*/  @!PT LDS RZ, [RZ] ;  /* 0x00000000fffff984 */ /* 0x000fe20000000800 */
[----:B------:R-:W-:Y:S01]  /*164f0*/  @!PT LDS RZ, [RZ] ;  /* 0x00000000fffff984 */ /* 0x000fe20000000800 */
[----:B------:R0:W-:Y:S01]  /*16500*/  LDGSTS.E.BYPASS.LTC128B.128 [R4+0x3c00], desc[UR42][R2.64], !P0 ;  /* 0x03c0000002047fae */ /* 0x0001e2000c101d6a */
[----:B------:R-:W-:Y:S01]  /*16510*/  PLOP3.LUT P0, PT, PT, PT, PT, 0x80, 0x0 ;  /* 0x000000000000781c */ /* 0x000fe20003f0f070 */
[----:B------:R-:W-:-:S12]  /*16520*/  NOP ;  /* 0x0000000000007918 */ /* 0x000fd80000000000 */
.L_x_13496:
        /* <DEDUP_REMOVED lines=11> */
.L_x_13497:
[----:B------:R-:W-:Y:S01]  /*165e0*/  VIADD R22, R22, 0x1 ;  /* 0x0000000116167836 */ /* 0x000fe20000000000 */
[----:B------:R0:W-:Y:S04]  /*165f0*/  SYNCS.ARRIVE.TRANS64.A1T0 RZ, [R0+URZ+0x16850], RZ ;  /* 0x016850ff00ff79a7 */ /* 0x0001e8000810003f */
[----:B------:R-:W-:-:S04]  /*16600*/  ISETP.NE.AND P0, PT, R22, 0x2, PT ;  /* 0x000000021600780c */ /* 0x000fc80003f05270 */
[----:B0-----:R-:W-:Y:S02]  /*16610*/  SEL R0, RZ, 0x1, P0 ;  /* 0x00000001ff007807 */ /* 0x001fe40000000000 */
[----:B------:R-:W-:Y:S02]  /*16620*/  SEL R22, R22, RZ, P0 ;  /* 0x000000ff16167207 */ /* 0x000fe40000000000 */
[----:B------:R-:W-:-:S07]  /*16630*/  LOP3.LUT R29, R29, R0, RZ, 0x3c, !PT ;  /* 0x000000001d1d7212 */ /* 0x000fce00078e3cff */
.L_x_13456:
[----:B------:R-:W-:Y:S05]  /*16640*/  BSYNC B7 ;  /* 0x0000000000077941 */ /* 0x000fea0003800000 */
.L_x_13454:
        /* <DEDUP_REMOVED lines=12> */
.L_x_13498:
[----:B------:R-:W0:Y:S01]  /*16710*/  S2R R0, SR_TID.X ;  /* 0x0000000000007919 */ /* 0x000e220000002100 */
[----:B------:R-:W-:Y:S01]  /*16720*/  UMOV UR4, 0xffffffff ;  /* 0xffffffff00047882 */ /* 0x000fe20000000000 */
[----:B0-----:R-:W-:-:S04]  /*16730*/  LOP3.LUT R9, R0, 0x1f, RZ, 0xc0, !PT ;  /* 0x0000001f00097812 */ /* 0x001fc800078ec0ff */
[----:B------:R-:W-:Y:S01]  /*16740*/  ISETP.NE.AND P0, PT, R9, 0x1f, PT ;  /* 0x0000001f0900780c */ /* 0x000fe20003f05270 */
[----:B------:R-:W-:-:S12]  /*16750*/  BRA.DIV UR4, `(.L_x_13500) ;  /* 0x0000006204847947 */ /* 0x000fd8000b800000 */
[----:B-1----:R-:W-:Y:S01]  /*16760*/  IADD3 R7, R27, R9, RZ ;  /* 0x000000091b077210 */ /* 0x002fe20007ffe0ff */
        /* <DEDUP_REMOVED lines=37> */
.L_x_13715:
[----:B------:R-:W-:Y:S02]  /*169c0*/  ULDC UR4, c[0x0][0xc38] ;  /* 0x00030e0000047ab9 */ /* 0x000fe40000000800 */
[----:B------:R-:W-:-:S04]  /*169d0*/  IMAD.U32 R2, RZ, RZ, UR4 ;  /* 0x00000004ff027e24 */ /* 0x000fc8000f8e00ff */
[----:B-1----:R-:W-:-:S04]  /*169e0*/  IMAD R5, R14, R2, RZ ;  /* 0x000000020e057224 */ /* 0x002fc800078e02ff */
[----:B------:R-:W-:-:S05]  /*169f0*/  IMAD.IADD R6, R6, 0x1, R5 ;  /* 0x0000000106067824 */ /* 0x000fca00078e0205 */
[----:B------:R-:W-:-:S13]  /*16a00*/  ISETP.GT.AND P6, PT, R6, R0, PT ;  /* 0x000000000600720c */ /* 0x000fda0003fc4270 */
[----:B------:R-:W-:Y:S05]  /*16a10*/  @P6 BRA `(.L_x_13501) ;  /* 0x0000000000a46947 */ /* 0x000fea0003800000 */
.L_x_13504:
[----:B------:R-:W1:Y:S01]  /*16a20*/  LDC R2, c[0x0][0xc3c] ;  /* 0x00030f00ff027b82 */ /* 0x000e620000000800 */
[----:B------:R-:W-:-:S05]  /*16a30*/  VIADD R27, R27, 0x1f ;  /* 0x0000001f1b1b7836 */ /* 0x000fca0000000000 */
[----:B-1----:R-:W-:-:S13]  /*16a40*/  ISETP.GE.AND P6, PT, R27, R2, PT ;  /* 0x000000021b00720c */ /* 0x002fda0003fc6270 */
[----:B------:R-:W-:Y:S05]  /*16a50*/  @P6 BRA `(.L_x_13502) ;  /* 0x0000000400b86947 */ /* 0x000fea0003800000 */
[----:B0-----:R-:W0:Y:S01]  /*16a60*/  S2R R3, SR_TID.X ;  /* 0x0000000000037919 */ /* 0x001e220000002100 */
[----:B------:R-:W-:Y:S01]  /*16a70*/  IMAD.MOV.U32 R7, RZ, RZ, RZ ;  /* 0x000000ffff077224 */ /* 0x000fe200078e00ff */
[----:B0-----:R-:W-:-:S04]  /*16a80*/  LOP3.LUT R3, R3, 0x1f, RZ, 0xc0, !PT ;  /* 0x0000001f03037812 */ /* 0x001fc800078ec0ff */
[----:B------:R-:W-:-:S04]  /*16a90*/  IADD3 R9, R27, R3, RZ ;  /* 0x000000031b097210 */ /* 0x000fc80007ffe0ff */
        /* <DEDUP_REMOVED lines=27> */
.L_x_13723:
[----:B------:R-:W-:Y:S02]  /*16c50*/  ULDC UR4, c[0x0][0xc38] ;  /* 0x00030e0000047ab9 */ /* 0x000fe40000000800 */
[----:B------:R-:W-:-:S04]  /*16c60*/  IMAD.U32 R2, RZ, RZ, UR4 ;  /* 0x00000004ff027e24 */ /* 0x000fc8000f8e00ff */
[----:B-1----:R-:W-:-:S04]  /*16c70*/  IMAD R5, R14, R2, RZ ;  /* 0x000000020e057224 */ /* 0x002fc800078e02ff */
[----:B------:R-:W-:-:S05]  /*16c80*/  IMAD.IADD R6, R5, 0x1, R6 ;  /* 0x0000000105067824 */ /* 0x000fca00078e0206 */
[----:B------:R-:W-:-:S13]  /*16c90*/  ISETP.GT.AND P6, PT, R6, R0, PT ;  /* 0x000000000600720c */ /* 0x000fda0003fc4270 */
[----:B------:R-:W-:Y:S05]  /*16ca0*/  @!P6 BRA `(.L_x_13504) ;  /* 0xfffffffc005ce947 */ /* 0x000fea000383ffff */
.L_x_13501:
        /* <DEDUP_REMOVED lines=9> */
.L_x_13728:
[----:B------:R-:W-:-:S13]  /*16d40*/  ISETP.NE.AND P0, PT, R8, RZ, PT ;  /* 0x000000ff0800720c */ /* 0x000fda0003f05270 */
[----:B------:R-:W-:Y:S05]  /*16d50*/  @!P0 BRA `(.L_x_13506) ;  /* 0x0000000000108947 */ /* 0x000fea0003800000 */
[----:B------:R-:W-:Y:S01]  /*16d60*/  UMOV UR4, 0xffffffff ;  /* 0xffffffff00047882 */ /* 0x000fe20000000000 */
[----:B------:R-:W-:Y:S02]  /*16d70*/  VIADD R12, R5, 0xffffffff ;  /* 0xffffffff050c7836 */ /* 0x000fe40000000000 */
[----:B------:R-:W-:Y:S05]  /*16d80*/  BRA.DIV UR4, `(.L_x_13507) ;  /* 0x0000006604487947 */ /* 0x000fea000b800000 */
[----:B------:R4:W0:Y:S02]  /*16d90*/  SHFL.IDX PT, R24, R3, R12, 0x1f ;  /* 0x00001f0c03187589 */ /* 0x00082400000e0000 */
.L_x_13506:
[-C--:B--2---:R-:W-:Y:S01]  /*16da0*/  IABS R8, R7.reuse ;  /* 0x0000000700087213 */ /* 0x084fe20000000000 */
[----:B0-----:R-:W-:Y:S01]  /*16db0*/  IMAD R24, R24, R2, R6 ;  /* 0x0000000218187224 */ /* 0x001fe200078e0206 */
[----:B------:R-:W-:Y:S01]  /*16dc0*/  MOV R2, RZ ;  /* 0x000000ff00027202 */ /* 0x000fe20000000f00 */
[----:B------:R-:W-:Y:S01]  /*16dd0*/  IMAD.IADD R27, R5, 0x1, R27 ;  /* 0x00000001051b7824 */ /* 0x000fe200078e021b */
[----:B------:R-:W0:Y:S01]  /*16de0*/  I2F.RP R9, R8 ;  /* 0x0000000800097306 */ /* 0x000e220000209400 */
[----:B------:R-:W-:Y:S01]  /*16df0*/  IMAD.IADD R0, R0, 0x1, -R24 ;  /* 0x0000000100007824 */ /* 0x000fe200078e0a18 */
[----:B------:R-:W-:-:S05]  /*16e00*/  IABS R6, R7 ;  /* 0x0000000700067213 */ /* 0x000fca0000000000 */
[----:B------:R-:W-:Y:S01]  /*16e10*/  IMAD.MOV R10, RZ, RZ, -R6 ;  /* 0x000000ffff0a7224 */ /* 0x000fe200078e0a06 */
[----:B---3--:R-:W-:Y:S01]  /*16e20*/  IABS R6, R4 ;  /* 0x0000000400067213 */ /* 0x008fe20000000000 */
[----:B0-----:R-:W4:Y:S02]  /*16e30*/  MUFU.RCP R9, R9 ;  /* 0x0000000900097308 */ /* 0x001f240000001000 */
[----:B----4-:R-:W-:-:S06]  /*16e40*/  VIADD R3, R9, 0xffffffe ;  /* 0x0ffffffe09037836 */ /* 0x010fcc0000000000 */
[----:B------:R-:W0:Y:S02]  /*16e50*/  F2I.FTZ.U32.TRUNC.NTZ R3, R3 ;  /* 0x0000000300037305 */ /* 0x000e24000021f000 */
[----:B0-----:R-:W-:-:S04]  /*16e60*/  IMAD.MOV R11, RZ, RZ, -R3 ;  /* 0x000000ffff0b7224 */ /* 0x001fc800078e0a03 */
        /* <DEDUP_REMOVED lines=9> */
[----:B------:R-:W-:Y:S01]  /*16f00*/  @!P1 IMAD.IADD R11, R11, 0x1, -R8 ;  /* 0x000000010b0b9824 */ /* 0x000fe200078e0a08 */
[----:B------:R-:W-:Y:S02]  /*16f10*/  @!P1 IADD3 R9, R9, 0x1, RZ ;  /* 0x0000000109099810 */ /* 0x000fe40007ffe0ff */
[----:B------:R-:W-:-:S02]  /*16f20*/  ISETP.NE.AND P1, PT, R7, RZ, PT ;  /* 0x000000ff0700720c */ /* 0x000fc40003f25270 */
[----:B------:R-:W-:Y:S02]  /*16f30*/  ISETP.GE.U32.AND P0, PT, R11, R8, PT ;  /* 0x000000080b00720c */ /* 0x000fe40003f06070 */
[----:B------:R-:W-:-:S05]  /*16f40*/  IABS R8, R4 ;  /* 0x0000000400087213 */ /* 0x000fca0000000000 */
[----:B------:R-:W-:Y:S02]  /*16f50*/  IMAD.MOV R8, RZ, RZ, -R8 ;  /* 0x000000ffff087224 */ /* 0x000fe400078e0a08 */
[----:B0-----:R-:W-:-:S04]  /*16f60*/  VIADD R12, R10, 0xffffffe ;  /* 0x0ffffffe0a0c7836 */ /* 0x001fc80000000000 */
[----:B------:R-:W-:Y:S01]  /*16f70*/  @P0 VIADD R9, R9, 0x1 ;  /* 0x0000000109090836 */ /* 0x000fe20000000000 */
[----:B------:R-:W0:Y:S02]  /*16f80*/  F2I.FTZ.U32.TRUNC.NTZ R3, R12 ;  /* 0x0000000c00037305 */ /* 0x000e24000021f000 */
        /* <DEDUP_REMOVED lines=22> */
[--C-:B------:R-:W-:Y:S02]  /*170f0*/  IMAD.MOV R3, RZ, RZ, -R2.reuse ;  /* 0x000000ffff037224 */ /* 0x100fe400078e0a02 */
[C---:B------:R-:W-:Y:S02]  /*17100*/  IMAD R2, R4.reuse, 0x1000000, R2 ;  /* 0x0100000004027824 */ /* 0x040fe400078e0202 */
[----:B------:R-:W-:-:S04]  /*17110*/  IMAD R9, R4, R3, R9 ;  /* 0x0000000304097224 */ /* 0x000fc800078e0209 */
[----:B------:R-:W-:Y:S01]  /*17120*/  IMAD R26, R9, 0x10000, R2 ;  /* 0x00010000091a7824 */ /* 0x000fe200078e0202 */
[----:B------:R-:W-:Y:S06]  /*17130*/  BRA `(.L_x_13508) ;  /* 0x00000000001c7947 */ /* 0x000fec0003800000 */
.L_x_13502:
[----:B------:R-:W-:Y:S01]  /*17140*/  UMOV UR4, URZ ;  /* 0x0000003f00047c82 */ /* 0x000fe20008000000 */
[----:B------:R-:W-:Y:S01]  /*17150*/  UMOV UR5, URZ ;  /* 0x0000003f00057c82 */ /* 0x000fe20008000000 */
[----:B------:R-:W-:Y:S01]  /*17160*/  ULDC UR6, c[0x0][0xc3c] ;  /* 0x00030f0000067ab9 */ /* 0x000fe20000000800 */
[----:B------:R-:W-:Y:S01]  /*17170*/  IMAD.MOV.U32 R24, RZ, RZ, R0 ;  /* 0x000000ffff187224 */ /* 0x000fe200078e0000 */
[----:B------:R-:W-:Y:S01]  /*17180*/  MOV R25, UR4 ;  /* 0x0000000400197c02 */ /* 0x000fe20008000f00 */
[----:B------:R-:W-:Y:S02]  /*17190*/  IMAD.U32 R26, RZ, RZ, UR5 ;  /* 0x00000005ff1a7e24 */ /* 0x000fe4000f8e00ff */
[----:B------:R-:W-:-:S07]  /*171a0*/  IMAD.U32 R27, RZ, RZ, UR6 ;  /* 0x00000006ff1b7e24 */ /* 0x000fce000f8e00ff */
.L_x_13508:
        /* <DEDUP_REMOVED lines=10> */
.L_x_13499:
[----:B------:R-:W-:Y:S02]  /*17250*/  ULDC UR4, c[0x0][0xc3c] ;  /* 0x00030f0000047ab9 */ /* 0x000fe40000000800 */
[----:B---3--:R-:W-:-:S13]  /*17260*/  ISETP.GE.AND P0, PT, R27, UR4, PT ;  /* 0x000000041b007c0c */ /* 0x008fda000bf06270 */
[----:B------:R-:W-:Y:S05]  /*17270*/  @!P0 BRA `(.L_x_13509) ;  /* 0xffffffa000688947 */ /* 0x000fea000383ffff */
[----:B------:R-:W-:Y:S05]  /*17280*/  BSYNC B8 ;  /* 0x0000000000087941 */ /* 0x000fea0003800000 */
.L_x_13414:
[----:B0-----:R-:W3:Y:S01]  /*17290*/  LDL.LU R0, [R1+0x44] ;  /* 0x0000440001007983 */ /* 0x001ee20000300800 */
[----:B------:R-:W-:Y:S01]  /*172a0*/  BSSY B0, `(.L_x_13510) ;  /* 0x000000b000007945 */ /* 0x000fe20003800000 */
[----:B-1----:R-:W0:Y:S01]  /*172b0*/  S2R R5, SR_CgaCtaId ;  /* 0x0000000000057919 */ /* 0x002e220000008800 */
        /* <DEDUP_REMOVED lines=9> */
.L_x_13731:
[----:B------:R-:W-:Y:S05]  /*17350*/  BSYNC B0 ;  /* 0x0000000000007941 */ /* 0x000fea0003800000 */
.L_x_13510:
[----:B------:R-:W-:-:S03]  /*17360*/  UMOV UR4, 0xffffffff ;  /* 0xffffffff00047882 */ /* 0x000fc60000000000 */
[----:B------:R-:W-:Y:S05]  /*17370*/  BRA.DIV UR4, `(.L_x_13512) ;  /* 0x0000006204087947 */ /* 0x000fea000b800000 */
[----:B0-----:R-:W0:Y:S02]  /*17380*/  S2R R0, SR_TID.X ;  /* 0x0000000000007919 */ /* 0x001e240000002100 */
[----:B0-----:R-:W-:-:S04]  /*17390*/  SHF.R.U32.HI R0, RZ, 0x5, R0 ;  /* 0x00000005ff007819 */ /* 0x001fc80000011600 */
[----:B------:R-:W-:-:S05]  /*173a0*/  LOP3.LUT R0, R0, 0x3, RZ, 0xc0, !PT ;  /* 0x0000000300007812 */ /* 0x000fca00078ec0ff */
[----:B------:R0:W1:Y:S02]  /*173b0*/  SHFL.IDX PT, R14, R0, RZ, 0x1f ;  /* 0x00001fff000e7589 */ /* 0x00006400000e0000 */
.L_x_13734:
[----:B-1----:R-:W-:-:S13]  /*173c0*/  ISETP.NE.AND P0, PT, R14, RZ, PT ;  /* 0x000000ff0e00720c */ /* 0x002fda0003f05270 */
[----:B------:R-:W-:Y:S05]  /*173d0*/  @P0 BRA `(.L_x_13267) ;  /* 0x0000000000880947 */ /* 0x000fea0003800000 */
[----:B------:R-:W-:-:S03]  /*173e0*/  UMOV UR4, 0xffffffff ;  /* 0xffffffff00047882 */ /* 0x000fc60000000000 */
[----:B------:R-:W-:Y:S05]  /*173f0*/  BRA.DIV UR4, `(.L_x_13513) ;  /* 0x00000062041c7947 */ /* 0x000fea000b800000 */
[----:B------:R-:W-:-:S13]  /*17400*/  ELECT P6, URZ, PT ;  /* 0x00000000003f782f */ /* 0x000fda00038c0000 */
.L_x_13737:
[----:B------:R-:W-:Y:S05]  /*17410*/  @!P6 BRA `(.L_x_13267) ;  /* 0x000000000078e947 */ /* 0x000fea0003800000 */
[----:B------:R-:W-:-:S06]  /*17420*/  ULOP3.LUT UR4, UR36, 0x2, URZ, 0xfc, !UPT ;  /* 0x0000000224047892 */ /* 0x000fcc000f8efc3f */
[----:B0-----:R-:W-:-:S05]  /*17430*/  IMAD.U32 R0, RZ, RZ, UR4 ;  /* 0x00000004ff007e24 */ /* 0x001fca000f8e00ff */
[----:B------:R-:W-:-:S13]  /*17440*/  ISETP.NE.AND P0, PT, R0, 0x3, PT ;  /* 0x000000030000780c */ /* 0x000fda0003f05270 */
[----:B------:R-:W-:Y:S05]  /*17450*/  @!P0 BRA `(.L_x_13514) ;  /* 0x0000000000048947 */ /* 0x000fea0003800000 */
[----:B------:R-:W-:Y:S01]  /*17460*/  BPT.TRAP 0x1 ;  /* 0x000000040000795c */ /* 0x000fe20000300000 */
.L_x_13514:
[C---:B------:R-:W-:Y:S01]  /*17470*/  IMAD R3, R22.reuse, 0x8, R5 ;  /* 0x0000000816037824 */ /* 0x040fe200078e0205 */
[----:B------:R-:W-:Y:S02]  /*17480*/  SHF.L.U32 R2, R29, 0x1f, RZ ;  /* 0x0000001f1d027819 */ /* 0x000fe400000006ff */
[----:B------:R-:W-:Y:S02]  /*17490*/  IADD3 R22, R22, 0x1, RZ ;  /* 0x0000000116167810 */ /* 0x000fe40007ffe0ff */
[----:B------:R-:W0:Y:S02]  /*174a0*/  SYNCS.PHASECHK.TRANS64.TRYWAIT P1, [R3+URZ+0x16840], R2 ;  /* 0x01684002030075a7 */ /* 0x000e24000802017f */
[----:B------:R-:W-:-:S04]  /*174b0*/  ISETP.NE.AND P2, PT, R22, 0x2, PT ;  /* 0x000000021600780c */ /* 0x000fc80003f45270 */
[----:B------:R-:W-:Y:S01]  /*174c0*/  SEL R0, RZ, 0x1, P2 ;  /* 0x00000001ff007807 */ /* 0x000fe20001000000 */
[----:B0-----:R-:W-:Y:S08]  /*174d0*/  @!P1 BRA `(.L_x_13515) ;  /* 0x0000006000049947 */ /* 0x001ff00003800000 */
.L_x_13738:
[----:B------:R-:W-:Y:S02]  /*174e0*/  SEL R22, R22, RZ, P2 ;  /* 0x000000ff16167207 */ /* 0x000fe40001000000 */
[----:B------:R-:W-:Y:S01]  /*174f0*/  LOP3.LUT R0, R29, R0, RZ, 0x3c, !PT ;  /* 0x000000001d007212 */ /* 0x000fe200078e3cff */
[----:B------:R-:W-:Y:S06]  /*17500*/  @!P0 BRA `(.L_x_13516) ;  /* 0x0000000000048947 */ /* 0x000fec0003800000 */
[----:B------:R-:W-:Y:S01]  /*17510*/  BPT.TRAP 0x1 ;  /* 0x000000040000795c */ /* 0x000fe20000300000 */
.L_x_13516:
[----:B------:R-:W-:Y:S01]  /*17520*/  IMAD R5, R22, 0x8, R5 ;  /* 0x0000000816057824 */ /* 0x000fe200078e0205 */
[----:B------:R-:W-:-:S04]  /*17530*/  SHF.L.U32 R0, R0, 0x1f, RZ ;  /* 0x0000001f00007819 */ /* 0x000fc800000006ff */
[----:B------:R-:W1:Y:S02]  /*17540*/  SYNCS.PHASECHK.TRANS64.TRYWAIT P1, [R5+URZ+0x16840], R0 ;  /* 0x01684000050075a7 */ /* 0x000e64000802017f */
[----:B-1----:R-:W-:Y:S05]  /*17550*/  @!P1 BRA `(.L_x_13517) ;  /* 0x0000005c00f89947 */ /* 0x002fea0003800000 */
.L_x_13739:
[----:B------:R-:W-:Y:S05]  /*17560*/  @!P0 BRA `(.L_x_13518) ;  /* 0x0000000000048947 */ /* 0x000fea0003800000 */
[----:B------:R-:W-:Y:S01]  /*17570*/  BPT.TRAP 0x1 ;  /* 0x000000040000795c */ /* 0x000fe20000300000 */
.L_x_13518:
[----:B------:R-:W3:Y:S02]  /*17580*/  SYNCS.PHASECHK.TRANS64.TRYWAIT P1, [R3+URZ+0x16860], R2 ;  /* 0x01686002030075a7 */ /* 0x000ee4000802017f */
[----:B---3--:R-:W-:Y:S05]  /*17590*/  @!P1 BRA `(.L_x_13519) ;  /* 0x0000005c00fc9947 */ /* 0x008fea0003800000 */
.L_x_13740:
[----:B------:R-:W-:Y:S05]  /*175a0*/  @!P0 BRA `(.L_x_13520) ;  /* 0x0000000000048947 */ /* 0x000fea0003800000 */
[----:B------:R-:W-:Y:S01]  /*175b0*/  BPT.TRAP 0x1 ;  /* 0x000000040000795c */ /* 0x000fe20000300000 */
.L_x_13520:
[----:B------:R0:W0:Y:S02]  /*175c0*/  SYNCS.PHASECHK.TRANS64.TRYWAIT P0, [R5+URZ+0x16860], R0 ;  /* 0x01686000050075a7 */ /* 0x000024000800017f */
[----:B0-----:R-:W-:Y:S05]  /*175d0*/  @!P0 NANOSLEEP.SYNCS 0x989680 ;  /* 0x009896800000895d */ /* 0x001fea0003900000 */
[----:B------:R-:W0:Y:S02]  /*175e0*/  @!P0 SYNCS.PHASECHK.TRANS64 P0, [R5+URZ+0x16860], R0 ;  /* 0x01686000050085a7 */ /* 0x000e24000800007f */
[----:B0-----:R-:W-:Y:S05]  /*175f0*/  @!P0 BRA `(.L_x_13520) ;  /* 0xfffffffc00f08947 */ /* 0x001fea000383ffff */
.L_x_13267:
[----:B------:R-:W-:Y:S05]  /*17600*/  BSYNC B9 ;  /* 0x0000000000097941 */ /* 0x000fea0003800000 */
.L_x_13264:
[----:B------:R-:W-:Y:S05]  /*17610*/  EXIT ;  /* 0x000000000000794d */ /* 0x000fea0003800000 */
.L_x_13287:
[----:B0-----:R0:W1:Y:S02]  /*17620*/  SYNCS.PHASECHK.TRANS64.TRYWAIT P6, [R70+URZ+0x16890], R78 ;  /* 0x0168904e460075a7 */ /* 0x00106400080c017f */
[----:B-1----:R-:W-:Y:S05]  /*17630*/  @!P6 NANOSLEEP.SYNCS 0x989680 ;  /* 0x009896800000e95d */ /* 0x002fea0003900000 */
[----:B------:R-:W1:Y:S02]  /*17640*/  @!P6 SYNCS.PHASECHK.TRANS64 P6, [R70+URZ+0x16890], R78 ;  /* 0x0168904e4600e5a7 */ /* 0x000e6400080c007f */
[----:B-1----:R-:W-:Y:S05]  /*17650*/  @!P6 BRA `(.L_x_13287) ;  /* 0xfffffffc00f0e947 */ /* 0x002fea000383ffff */
[----:B------:R-:W-:Y:S05]  /*17660*/  BRA `(.L_x_13521) ;  /* 0xfffffeb400c47947 */ /* 0x000fea000383ffff */
.L_x_13288:
        /* <DEDUP_REMOVED lines=8> */
.L_x_13523:
[----:B------:R-:W-:Y:S05]  /*176f0*/  BSYNC B1 ;  /* 0x0000000000017941 */ /* 0x000fea0003800000 */
.L_x_13522:
        /* <DEDUP_REMOVED lines=8> */
.L_x_13524:
[----:B------:R-:W-:Y:S05]  /*17780*/  BRA `(.L_x_13525) ;  /* 0xfffffeb400907947 */ /* 0x000fea000383ffff */
.L_x_13297:
[----:B------:R-:W-:Y:S01]  /*17790*/  BSSY B1, `(.L_x_13526) ;  /* 0x0000008000017945 */ /* 0x000fe20003800000 */
[----:B0---4-:R-:W-:Y:S01]  /*177a0*/  IMAD.MOV.U32 R13, RZ, RZ, R84 ;  /* 0x000000ffff0d7224 */ /* 0x011fe200078e0054 */
[----:B------:R-:W-:Y:S01]  /*177b0*/  MOV R15, 0xffffffff ;  /* 0xffffffff000f7802 */ /* 0x000fe20000000f00 */
[----:B------:R-:W-:Y:S02]  /*177c0*/  IMAD.MOV.U32 R12, RZ, RZ, 0x1 ;  /* 0x00000001ff0c7424 */ /* 0x000fe400078e00ff */
[----:B------:R-:W-:-:S07]  /*177d0*/  IMAD.MOV.U32 R11, RZ, RZ, 0x1c1f ;  /* 0x00001c1fff0b7424 */ /* 0x000fce00078e00ff */
[----:B-123--:R-:W-:Y:S05]  /*177e0*/  WARPSYNC.COLLECTIVE R15, `(.L_x_13527) ;  /* 0x000000000f087348 */ /* 0x00efea0003c00000 */
[----:B---3--:R0:W3:Y:S02]  /*177f0*/  SHFL.IDX P6, R14, R13, R12, R11 ;  /* 0x0000000c0d0e7389 */ /* 0x0080e400000c000b */
[----:B0123--:R-:W-:Y:S01]  /*17800*/  ENDCOLLECTIVE ;  /* 0x000000000000791b */ /* 0x00ffe20003800000 */
.L_x_13527:
[----:B------:R-:W-:Y:S05]  /*17810*/  BSYNC B1 ;  /* 0x0000000000017941 */ /* 0x000fea0003800000 */
.L_x_13526:
        /* <DEDUP_REMOVED lines=8> */
.L_x_13528:
[----:B------:R-:W-:Y:S05]  /*178a0*/  BRA `(.L_x_13529) ;  /* 0xfffffebc00207947 */ /* 0x000fea000383ffff */
.L_x_13309:
[----:B-1----:R1:W2:Y:S02]  /*178b0*/  SYNCS.PHASECHK.TRANS64.TRYWAIT P4, [R70+URZ+0x16890], R78 ;  /* 0x0168904e460075a7 */ /* 0x0022a4000808017f */
[----:B--2---:R-:W-:Y:S05]  /*178c0*/  @!P4 NANOSLEEP.SYNCS 0x989680 ;  /* 0x009896800000c95d */ /* 0x004fea0003900000 */
[----:B------:R-:W2:Y:S02]  /*178d0*/  @!P4 SYNCS.PHASECHK.TRANS64 P4, [R70+URZ+0x16890], R78 ;  /* 0x0168904e4600c5a7 */ /* 0x000ea4000808007f */
[----:B--2---:R-:W-:Y:S05]  /*178e0*/  @!P4 BRA `(.L_x_13309) ;  /* 0xfffffffc00f0c947 */ /* 0x004fea000383ffff */
[----:B------:R-:W-:Y:S05]  /*178f0*/  BRA `(.L_x_13530) ;  /* 0xfffffec800407947 */ /* 0x000fea000383ffff */
.L_x_13310:
        /* <DEDUP_REMOVED lines=8> */
.L_x_13532:
[----:B------:R-:W-:Y:S05]  /*17980*/  BSYNC B1 ;  /* 0x0000000000017941 */ /* 0x000fea0003800000 */
.L_x_13531:
        /* <DEDUP_REMOVED lines=8> */
.L_x_13533:
[----:B------:R-:W-:Y:S01]  /*17a10*/  IMAD.MOV.U32 R82, RZ, RZ, R14 ;  /* 0x000000ffff527224 */ /* 0x000fe200078e000e */
[----:B------:R-:W-:Y:S06]  /*17a20*/  BRA `(.L_x_13534) ;  /* 0xfffffec8000c7947 */ /* 0x000fec000383ffff */
.L_x_13315:
        /* <DEDUP_REMOVED lines=8> */
.L_x_13536:
[----:B------:R-:W-:Y:S05]  /*17ab0*/  BSYNC B1 ;  /* 0x0000000000017941 */ /* 0x000fea0003800000 */
.L_x_13535:
        /* <DEDUP_REMOVED lines=8> */
.L_x_13537:
[----:B------:R-:W-:Y:S01]  /*17b40*/  IMAD.MOV.U32 R38, RZ, RZ, R14 ;  /* 0x000000ffff267224 */ /* 0x000fe200078e000e */
[----:B------:R-:W-:Y:S06]  /*17b50*/  BRA `(.L_x_13538) ;  /* 0xfffffecc00c07947 */ /* 0x000fec000383ffff */
.L_x_13320:
[----:B0-----:R0:W1:Y:S02]  /*17b60*/  SYNCS.PHASECHK.TRANS64.TRYWAIT P3, [R70+URZ+0x16890], R78 ;  /* 0x0168904e460075a7 */ /* 0x001064000806017f */
[----:B-1----:R-:W-:Y:S05]  /*17b70*/  @!P3 NANOSLEEP.SYNCS 0x989680 ;  /* 0x009896800000b95d */ /* 0x002fea0003900000 */
[----:B------:R-:W1:Y:S02]  /*17b80*/  @!P3 SYNCS.PHASECHK.TRANS64 P3, [R70+URZ+0x16890], R78 ;  /* 0x0168904e4600b5a7 */ /* 0x000e64000806007f */
[----:B-1----:R-:W-:Y:S05]  /*17b90*/  @!P3 BRA `(.L_x_13320) ;  /* 0xfffffffc00f0b947 */ /* 0x002fea000383ffff */
[----:B------:R-:W-:Y:S05]  /*17ba0*/  BRA `(.L_x_13539) ;  /* 0xfffffed400e47947 */ /* 0x000fea000383ffff */
.L_x_13321:
        /* <DEDUP_REMOVED lines=8> */
.L_x_13541:
[----:B------:R-:W-:Y:S05]  /*17c30*/  BSYNC B1 ;  /* 0x0000000000017941 */ /* 0x000fea0003800000 */
.L_x_13540:
        /* <DEDUP_REMOVED lines=8> */
.L_x_13542:
[----:B------:R-:W-:Y:S01]  /*17cc0*/  MOV R37, R14 ;  /* 0x0000000e00257202 */ /* 0x000fe20000000f00 */
[----:B------:R-:W-:Y:S06]  /*17cd0*/  BRA `(.L_x_13543) ;  /* 0xfffffed800007947 */ /* 0x000fec000383ffff */
.L_x_13324:
        /* <DEDUP_REMOVED lines=8> */
.L_x_13545:
[----:B------:R-:W-:Y:S05]  /*17d60*/  BSYNC B1 ;  /* 0x0000000000017941 */ /* 0x000fea0003800000 */
.L_x_13544:
        /* <DEDUP_REMOVED lines=8> */
.L_x_13546:
[----:B------:R-:W-:Y:S01]  /*17df0*/  IMAD.MOV.U32 R37, RZ, RZ, R14 ;  /* 0x000000ffff257224 */ /* 0x000fe200078e000e */
[----:B------:R-:W-:Y:S06]  /*17e00*/  BRA `(.L_x_13547) ;  /* 0xfffffed400fc7947 */ /* 0x000fec000383ffff */
.L_x_13328:
[----:B0-----:R0:W4:Y:S02]  /*17e10*/  SYNCS.PHASECHK.TRANS64.TRYWAIT P4, [R70+URZ+0x168b0], R78 ;  /* 0x0168b04e460075a7 */ /* 0x001124000808017f */
[----:B----4-:R-:W-:Y:S05]  /*17e20*/  @!P4 NANOSLEEP.SYNCS 0x989680 ;  /* 0x009896800000c95d */ /* 0x010fea0003900000 */
[----:B------:R-:W4:Y:S02]  /*17e30*/  @!P4 SYNCS.PHASECHK.TRANS64 P4, [R70+URZ+0x168b0], R78 ;  /* 0x0168b04e4600c5a7 */ /* 0x000f24000808007f */
[----:B----4-:R-:W-:Y:S05]  /*17e40*/  @!P4 BRA `(.L_x_13328) ;  /* 0xfffffffc00f0c947 */ /* 0x010fea000383ffff */
[----:B------:R-:W-:Y:S05]  /*17e50*/  BRA `(.L_x_13548) ;  /* 0xfffffed800747947 */ /* 0x000fea000383ffff */
.L_x_13338:
[----:B------:R-:W0:Y:S01]  /*17e60*/  S2R R4, SR_TID.X ;  /* 0x0000000000047919 */ /* 0x000e220000002100 */
[----:B------:R-:W-:Y:S01]  /*17e70*/  BSSY B0, `(.L_x_13549) ;  /* 0x000000c000007945 */ /* 0x000fe20003800000 */
[----:B-1----:R-:W-:Y:S01]  /*17e80*/  IMAD.MOV.U32 R12, RZ, RZ, RZ ;  /* 0x000000ffff0c7224 */ /* 0x002fe200078e00ff */
[----:B------:R-:W-:Y:S01]  /*17e90*/  MOV R11, 0x1f ;  /* 0x0000001f000b7802 */ /* 0x000fe20000000f00 */
[----:B------:R-:W-:Y:S02]  /*17ea0*/  IMAD.MOV.U32 R15, RZ, RZ, -0x1 ;  /* 0xffffffffff0f7424 */ /* 0x000fe400078e00ff */
[----:B0-----:R-:W-:-:S05]  /*17eb0*/  VIADD R5, R4, 0xffffff80 ;  /* 0xffffff8004057836 */ /* 0x001fca0000000000 */
[----:B------:R-:W-:-:S04]  /*17ec0*/  SHF.R.S32.HI R4, RZ, 0x1f, R5 ;  /* 0x0000001fff047819 */ /* 0x000fc80000011405 */
[----:B------:R-:W-:-:S04]  /*17ed0*/  LEA.HI R4, R4, R5, RZ, 0x7 ;  /* 0x0000000504047211 */ /* 0x000fc800078f38ff */
[----:B------:R-:W-:-:S05]  /*17ee0*/  SHF.R.S32.HI R4, RZ, 0x7, R4 ;  /* 0x00000007ff047819 */ /* 0x000fca0000011404 */
[----:B--2---:R-:W-:-:S07]  /*17ef0*/  IMAD.MOV.U32 R13, RZ, RZ, R4 ;  /* 0x000000ffff0d7224 */ /* 0x004fce00078e0004 */
[----:B-----5:R-:W-:Y:S05]  /*17f00*/  WARPSYNC.COLLECTIVE R15, `(.L_x_13550) ;  /* 0x000000000f087348 */ /* 0x020fea0003c00000 */
[----:B------:R0:W1:Y:S02]  /*17f10*/  SHFL.IDX P6, R14, R13, R12, R11 ;  /* 0x0000000c0d0e7389 */ /* 0x00006400000c000b */
[----:B01---5:R-:W-:Y:S01]  /*17f20*/  ENDCOLLECTIVE ;  /* 0x000000000000791b */ /* 0x023fe20003800000 */
.L_x_13550:
[----:B------:R-:W-:Y:S05]  /*17f30*/  BSYNC B0 ;  /* 0x0000000000007941 */ /* 0x000fea0003800000 */
.L_x_13549:
[----:B------:R3:W-:Y:S01]  /*17f40*/  STL [R1+0x1c], R14 ;  /* 0x00001c0e01007387 */ /* 0x0007e20000100800 */
[----:B------:R-:W-:Y:S05]  /*17f50*/  BRA `(.L_x_13551) ;  /* 0xfffffee000807947 */ /* 0x000fea000383ffff */
.L_x_13350:
[----:B------:R-:W-:Y:S01]  /*17f60*/  BSSY B1, `(.L_x_13552) ;  /* 0x0000008000017945 */ /* 0x000fe20003800000 */
[----:B--2---:R-:W-:Y:S02]  /*17f70*/  IMAD.MOV.U32 R13, RZ, RZ, R26 ;  /* 0x000000ffff0d7224 */ /* 0x004fe400078e001a */
[----:B------:R-:W-:Y:S02]  /*17f80*/  IMAD.MOV.U32 R12, RZ, RZ, RZ ;  /* 0x000000ffff0c7224 */ /* 0x000fe400078e00ff */
[----:B------:R-:W-:Y:S02]  /*17f90*/  IMAD.MOV.U32 R11, RZ, RZ, 0x1c1f ;  /* 0x00001c1fff0b7424 */ /* 0x000fe400078e00ff */
[----:B------:R-:W-:-:S07]  /*17fa0*/  IMAD.MOV.U32 R15, RZ, RZ, -0x1 ;  /* 0xffffffffff0f7424 */ /* 0x000fce00078e00ff */
[----:B---3--:R-:W-:Y:S05]  /*17fb0*/  WARPSYNC.COLLECTIVE R15, `(.L_x_13553) ;  /* 0x000000000f087348 */ /* 0x008fea0003c00000 */
[----:B---3--:R0:W1:Y:S02]  /*17fc0*/  SHFL.IDX P6, R14, R13, R12, R11 ;  /* 0x0000000c0d0e7389 */ /* 0x00806400000c000b */
[----:B01----:R-:W-:Y:S01]  /*17fd0*/  ENDCOLLECTIVE ;  /* 0x000000000000791b */ /* 0x003fe20003800000 */
.L_x_13553:
[----:B------:R-:W-:Y:S05]  /*17fe0*/  BSYNC B1 ;  /* 0x0000000000017941 */ /* 0x000fea0003800000 */
.L_x_13552:
        /* <DEDUP_REMOVED lines=8> */
.L_x_13554:
[----:B------:R-:W-:Y:S02]  /*18070*/  IMAD.MOV.U32 R13, RZ, RZ, R28 ;  /* 0x000000ffff0d7224 */ /* 0x000fe400078e001c */
[----:B------:R-:W-:-:S07]  /*18080*/  IMAD.MOV.U32 R0, RZ, RZ, R14 ;  /* 0x000000ffff007224 */ /* 0x000fce00078e000e */
[----:B------:R-:W-:Y:S05]  /*18090*/  WARPSYNC.COLLECTIVE R15, `(.L_x_13555) ;  /* 0x000000000f087348 */ /* 0x000fea0003c00000 */
[----:B------:R0:W1:Y:S02]  /*180a0*/  SHFL.IDX P6, R14, R13, R12, R11 ;  /* 0x0000000c0d0e7389 */ /* 0x00006400000c000b */
[----:B01----:R-:W-:Y:S01]  /*180b0*/  ENDCOLLECTIVE ;  /* 0x000000000000791b */ /* 0x003fe20003800000 */
.L_x_13555:
[----:B------:R-:W-:Y:S01]  /*180c0*/  MOV R13, R27 ;  /* 0x0000001b000d7202 */ /* 0x000fe20000000f00 */
[----:B------:R-:W-:-:S07]  /*180d0*/  IMAD.MOV.U32 R5, RZ, RZ, R14 ;  /* 0x000000ffff057224 */ /* 0x000fce00078e000e */
[----:B------:R-:W-:Y:S05]  /*180e0*/  WARPSYNC.COLLECTIVE R15, `(.L_x_13556) ;  /* 0x000000000f087348 */ /* 0x000fea0003c00000 */
[----:B------:R0:W1:Y:S02]  /*180f0*/  SHFL.IDX P6, R14, R13, R12, R11 ;  /* 0x0000000c0d0e7389 */ /* 0x00006400000c000b */
[----:B01----:R-:W-:Y:S01]  /*18100*/  ENDCOLLECTIVE ;  /* 0x000000000000791b */ /* 0x003fe20003800000 */
.L_x_13556:
[----:B------:R-:W-:Y:S05]  /*18110*/  BRA `(.L_x_13557) ;  /* 0xfffffee400907947 */ /* 0x000fea000383ffff */
.L_x_13354:
[----:B0-----:R0:W1:Y:S02]  /*18120*/  SYNCS.PHASECHK.TRANS64.TRYWAIT P0, [R18+URZ+0x16800], R5 ;  /* 0x01680005120075a7 */ /* 0x001064000800017f */
[----:B-1----:R-:W-:Y:S05]  /*18130*/  @!P0 NANOSLEEP.SYNCS 0x989680 ;  /* 0x009896800000895d */ /* 0x002fea0003900000 */
[----:B------:R-:W1:Y:S02]  /*18140*/  @!P0 SYNCS.PHASECHK.TRANS64 P0, [R18+URZ+0x16800], R5 ;  /* 0x01680005120085a7 */ /* 0x000e64000800007f */
[----:B-1----:R-:W-:Y:S05]  /*18150*/  @!P0 BRA `(.L_x_13354) ;  /* 0xfffffffc00f08947 */ /* 0x002fea000383ffff */
[----:B------:R-:W-:Y:S05]  /*18160*/  BRA `(.L_x_13558) ;  /* 0xfffffee800bc7947 */ /* 0x000fea000383ffff */
.L_x_13362:
        /* <DEDUP_REMOVED lines=8> */
.L_x_13560:
[----:B------:R-:W-:Y:S05]  /*181f0*/  BSYNC B1 ;  /* 0x0000000000017941 */ /* 0x000fea0003800000 */
.L_x_13559:
        /* <DEDUP_REMOVED lines=8> */
.L_x_13561:
[----:B------:R-:W-:Y:S02]  /*18280*/  IMAD.MOV.U32 R13, RZ, RZ, R28 ;  /* 0x000000ffff0d7224 */ /* 0x000fe400078e001c */
[----:B------:R-:W-:-:S07]  /*18290*/  IMAD.MOV.U32 R3, RZ, RZ, R14 ;  /* 0x000000ffff037224 */ /* 0x000fce00078e000e */
[----:B------:R-:W-:Y:S05]  /*182a0*/  WARPSYNC.COLLECTIVE R15, `(.L_x_13562) ;  /* 0x000000000f087348 */ /* 0x000fea0003c00000 */
[----:B------:R0:W1:Y:S02]  /*182b0*/  SHFL.IDX P6, R14, R13, R12, R11 ;  /* 0x0000000c0d0e7389 */ /* 0x00006400000c000b */
[----:B01----:R-:W-:Y:S01]  /*182c0*/  ENDCOLLECTIVE ;  /* 0x000000000000791b */ /* 0x003fe20003800000 */
.L_x_13562:
[----:B------:R-:W-:Y:S02]  /*182d0*/  IMAD.MOV.U32 R13, RZ, RZ, R27 ;  /* 0x000000ffff0d7224 */ /* 0x000fe400078e001b */
[----:B------:R-:W-:-:S07]  /*182e0*/  IMAD.MOV.U32 R20, RZ, RZ, R14 ;  /* 0x000000ffff147224 */ /* 0x000fce00078e000e */
[----:B------:R-:W-:Y:S05]  /*182f0*/  WARPSYNC.COLLECTIVE R15, `(.L_x_13563) ;  /* 0x000000000f087348 */ /* 0x000fea0003c00000 */
[----:B------:R0:W1:Y:S02]  /*18300*/  SHFL.IDX P6, R14, R13, R12, R11 ;  /* 0x0000000c0d0e7389 */ /* 0x00006400000c000b */
[----:B01----:R-:W-:Y:S01]  /*18310*/  ENDCOLLECTIVE ;  /* 0x000000000000791b */ /* 0x003fe20003800000 */
.L_x_13563:
[----:B------:R-:W-:Y:S05]  /*18320*/  BRA `(.L_x_13564) ;  /* 0xfffffef4002c7947 */ /* 0x000fea000383ffff */
.L_x_13366:
[----:B0-----:R0:W1:Y:S02]  /*18330*/  SYNCS.PHASECHK.TRANS64.TRYWAIT P1, [R18+URZ+0x16800], R27 ;  /* 0x0168001b120075a7 */ /* 0x001064000802017f */
[----:B-1----:R-:W-:Y:S05]  /*18340*/  @!P1 NANOSLEEP.SYNCS 0x989680 ;  /* 0x009896800000995d */ /* 0x002fea0003900000 */
[----:B------:R-:W1:Y:S02]  /*18350*/  @!P1 SYNCS.PHASECHK.TRANS64 P1, [R18+URZ+0x16800], R27 ;  /* 0x0168001b120095a7 */ /* 0x000e64000802007f */
[----:B-1----:R-:W-:Y:S05]  /*18360*/  @!P1 BRA `(.L_x_13366) ;  /* 0xfffffffc00f09947 */ /* 0x002fea000383ffff */
[----:B------:R-:W-:Y:S05]  /*18370*/  BRA `(.L_x_13565) ;  /* 0xfffffef8000c7947 */ /* 0x000fea000383ffff */
.L_x_13372:
[----:B-1----:R1:W3:Y:S02]  /*18380*/  SYNCS.PHASECHK.TRANS64.TRYWAIT P1, [R0+URZ+0x16830], R5 ;  /* 0x01683005000075a7 */ /* 0x0022e4000802017f */
[----:B---3--:R-:W-:Y:S05]  /*18390*/  @!P1 NANOSLEEP.SYNCS 0x989680 ;  /* 0x009896800000995d */ /* 0x008fea0003900000 */
[----:B------:R-:W3:Y:S02]  /*183a0*/  @!P1 SYNCS.PHASECHK.TRANS64 P1, [R0+URZ+0x16830], R5 ;  /* 0x01683005000095a7 */ /* 0x000ee4000802007f */
[----:B---3--:R-:W-:Y:S05]  /*183b0*/  @!P1 BRA `(.L_x_13372) ;  /* 0xfffffffc00f09947 */ /* 0x008fea000383ffff */
[----:B------:R-:W-:Y:S05]  /*183c0*/  BRA `(.L_x_13371) ;  /* 0xffffff0400607947 */ /* 0x000fea000383ffff */
.L_x_13379:
[----:B-1----:R1:W2:Y:S02]  /*183d0*/  SYNCS.PHASECHK.TRANS64.TRYWAIT P2, [R5+URZ+0x16830], R6 ;  /* 0x01683006050075a7 */ /* 0x0022a4000804017f */
[----:B--2---:R-:W-:Y:S05]  /*183e0*/  @!P2 NANOSLEEP.SYNCS 0x989680 ;  /* 0x009896800000a95d */ /* 0x004fea0003900000 */
[----:B------:R-:W2:Y:S02]  /*183f0*/  @!P2 SYNCS.PHASECHK.TRANS64 P2, [R5+URZ+0x16830], R6 ;  /* 0x016830060500a5a7 */ /* 0x000ea4000804007f */
[----:B--2---:R-:W-:Y:S05]  /*18400*/  @!P2 BRA `(.L_x_13379) ;  /* 0xfffffffc00f0a947 */ /* 0x004fea000383ffff */
[----:B------:R-:W-:Y:S05]  /*18410*/  BRA `(.L_x_13378) ;  /* 0xffffff2c00947947 */ /* 0x000fea000383ffff */
.L_x_13383:
[----:B-1----:R1:W2:Y:S02]  /*18420*/  SYNCS.PHASECHK.TRANS64.TRYWAIT P1, [R5+URZ+0x16850], R4 ;  /* 0x01685004050075a7 */ /* 0x0022a4000802017f */
[----:B--2---:R-:W-:Y:S05]  /*18430*/  @!P1 NANOSLEEP.SYNCS 0x989680 ;  /* 0x009896800000995d */ /* 0x004fea0003900000 */
[----:B------:R-:W2:Y:S02]  /*18440*/  @!P1 SYNCS.PHASECHK.TRANS64 P1, [R5+URZ+0x16850], R4 ;  /* 0x01685004050095a7 */ /* 0x000ea4000802007f */
[----:B--2---:R-:W-:Y:S05]  /*18450*/  @!P1 BRA `(.L_x_13383) ;  /* 0xfffffffc00f09947 */ /* 0x004fea000383ffff */
[----:B------:R-:W-:Y:S05]  /*18460*/  BRA `(.L_x_13380) ;  /* 0xffffff3000647947 */ /* 0x000fea000383ffff */
.L_x_13390:
[----:B-1----:R1:W2:Y:S02]  /*18470*/  SYNCS.PHASECHK.TRANS64.TRYWAIT P1, [R11+URZ+0x16850], R4 ;  /* 0x016850040b0075a7 */ /* 0x0022a4000802017f */
[----:B--2---:R-:W-:Y:S05]  /*18480*/  @!P1 NANOSLEEP.SYNCS 0x989680 ;  /* 0x009896800000995d */ /* 0x004fea0003900000 */
[----:B------:R-:W2:Y:S02]  /*18490*/  @!P1 SYNCS.PHASECHK.TRANS64 P1, [R11+URZ+0x16850], R4 ;  /* 0x016850040b0095a7 */ /* 0x000ea4000802007f */
[----:B--2---:R-:W-:Y:S05]  /*184a0*/  @!P1 BRA `(.L_x_13390) ;  /* 0xfffffffc00f09947 */ /* 0x004fea000383ffff */
[----:B------:R-:W-:Y:S05]  /*184b0*/  BRA `(.L_x_13389) ;  /* 0xffffff5400347947 */ /* 0x000fea000383ffff */
.L_x_13396:
[----:B------:R-:W-:Y:S01]  /*184c0*/  MOV R13, R41 ;  /* 0x00000029000d7202 */ /* 0x000fe20000000f00 */
[----:B------:R-:W-:Y:S02]  /*184d0*/  IMAD.MOV.U32 R12, RZ, RZ, RZ ;  /* 0x000000ffff0c7224 */ /* 0x000fe400078e00ff */
[----:B------:R-:W-:Y:S02]  /*184e0*/  IMAD.MOV.U32 R11, RZ, RZ, 0x181f ;  /* 0x0000181fff0b7424 */ /* 0x000fe400078e00ff */
[----:B------:R-:W-:Y:S02]  /*184f0*/  IMAD.MOV.U32 R15, RZ, RZ, -0x1 ;  /* 0xffffffffff0f7424 */ /* 0x000fe400078e00ff */
[----:B------:R-:W-:-:S07]  /*18500*/  IMAD R42, R68, 0xc0, R70 ;  /* 0x000000c0442a7824 */ /* 0x000fce00078e0246 */
[----:B-----5:R-:W-:Y:S05]  /*18510*/  WARPSYNC.COLLECTIVE R15, `(.L_x_13566) ;  /* 0x000000000f087348 */ /* 0x020fea0003c00000 */
[----:B------:R0:W1:Y:S02]  /*18520*/  SHFL.IDX P6, R14, R13, R12, R11 ;  /* 0x0000000c0d0e7389 */ /* 0x00006400000c000b */
[----:B01---5:R-:W-:Y:S01]  /*18530*/  ENDCOLLECTIVE ;  /* 0x000000000000791b */ /* 0x023fe20003800000 */
.L_x_13566:
[----:B------:R-:W-:Y:S02]  /*18540*/  VIADD R20, R42, 0x30 ;  /* 0x000000302a147836 */ /* 0x000fe40000000000 */
[----:B------:R-:W-:Y:S02]  /*18550*/  IMAD.MOV.U32 R13, RZ, RZ, R40 ;  /* 0x000000ffff0d7224 */ /* 0x000fe400078e0028 */
[----:B------:R-:W-:-:S07]  /*18560*/  IMAD.MOV.U32 R0, RZ, RZ, R14 ;  /* 0x000000ffff007224 */ /* 0x000fce00078e000e */
[----:B------:R-:W-:Y:S05]  /*18570*/  WARPSYNC.COLLECTIVE R15, `(.L_x_13567) ;  /* 0x000000000f087348 */ /* 0x000fea0003c00000 */
[----:B------:R0:W1:Y:S02]  /*18580*/  SHFL.IDX P6, R14, R13, R12, R11 ;  /* 0x0000000c0d0e7389 */ /* 0x00006400000c000b */
[----:B01----:R-:W-:Y:S01]  /*18590*/  ENDCOLLECTIVE ;  /* 0x000000000000791b */ /* 0x003fe20003800000 */
.L_x_13567:
[----:B------:R-:W-:Y:S02]  /*185a0*/  ULDC UR4, c[0x0][0xac8] ;  /* 0x0002b20000047ab9 */ /* 0x000fe40000000800 */
[----:B------:R-:W-:-:S04]  /*185b0*/  ISETP.GE.AND P0, PT, R59, UR4, PT ;  /* 0x000000043b007c0c */ /* 0x000fc8000bf06270 */
[-C--:B------:R-:W-:Y:S01]  /*185c0*/  ISETP.GE.OR P4, PT, R20, R61.reuse, P0 ;  /* 0x0000003d1400720c */ /* 0x080fe20000786670 */
[C---:B------:R-:W-:Y:S01]  /*185d0*/  VIADD R20, R42.reuse, 0x60 ;  /* 0x000000602a147836 */ /* 0x040fe20000000000 */
[----:B------:R-:W-:-:S04]  /*185e0*/  ISETP.GE.OR P3, PT, R42, R61, P0 ;  /* 0x0000003d2a00720c */ /* 0x000fc80000766670 */
[----:B------:R-:W-:Y:S01]  /*185f0*/  ISETP.GE.OR P2, PT, R20, R61, P0 ;  /* 0x0000003d1400720c */ /* 0x000fe20000746670 */
[----:B------:R-:W-:Y:S01]  /*18600*/  IMAD.MOV.U32 R12, RZ, RZ, 0x1 ;  /* 0x00000001ff0c7424 */ /* 0x000fe200078e00ff */
[----:B------:R-:W-:Y:S01]  /*18610*/  MOV R13, R41 ;  /* 0x00000029000d7202 */ /* 0x000fe20000000f00 */
[----:B------:R-:W-:-:S10]  /*18620*/  IMAD.MOV.U32 R3, RZ, RZ, R14 ;  /* 0x000000ffff037224 */ /* 0x000fd400078e000e */
[----:B------:R-:W-:Y:S05]  /*18630*/  WARPSYNC.COLLECTIVE R15, `(.L_x_13568) ;  /* 0x000000000f087348 */ /* 0x000fea0003c00000 */
[----:B------:R0:W1:Y:S02]  /*18640*/  SHFL.IDX P6, R14, R13, R12, R11 ;  /* 0x0000000c0d0e7389 */ /* 0x00006400000c000b */
[----:B01----:R-:W-:Y:S01]  /*18650*/  ENDCOLLECTIVE ;  /* 0x000000000000791b */ /* 0x003fe20003800000 */
.L_x_13568:
[----:B------:R-:W-:-:S04]  /*18660*/  @!P3 LEA R32, P5, R59, R3, 0x1 ;  /* 0x000000033b20b211 */ /* 0x000fc800078a08ff */
[----:B------:R-:W-:Y:S01]  /*18670*/  @!P3 LEA.HI.X R3, R59, R0, R58, 0x1, P5 ;  /* 0x000000003b03b211 */ /* 0x000fe200028f0c3a */
[----:B------:R-:W-:Y:S02]  /*18680*/  IMAD.MOV.U32 R13, RZ, RZ, R40 ;  /* 0x000000ffff0d7224 */ /* 0x000fe400078e0028 */
[----:B------:R-:W-:-:S07]  /*18690*/  IMAD.MOV.U32 R8, RZ, RZ, R14 ;  /* 0x000000ffff087224 */ /* 0x000fce00078e000e */
[----:B------:R-:W-:Y:S05]  /*186a0*/  WARPSYNC.COLLECTIVE R15, `(.L_x_13569) ;  /* 0x000000000f087348 */ /* 0x000fea0003c00000 */
[----:B------:R0:W1:Y:S02]  /*186b0*/  SHFL.IDX P6, R14, R13, R12, R11 ;  /* 0x0000000c0d0e7389 */ /* 0x00006400000c000b */
[----:B01----:R-:W-:Y:S01]  /*186c0*/  ENDCOLLECTIVE ;  /* 0x000000000000791b */ /* 0x003fe20003800000 */
.L_x_13569:
[----:B------:R-:W-:Y:S02]  /*186d0*/  IMAD.MOV.U32 R13, RZ, RZ, R41 ;  /* 0x000000ffff0d7224 */ /* 0x000fe400078e0029 */
[----:B------:R-:W-:Y:S02]  /*186e0*/  IMAD.MOV.U32 R12, RZ, RZ, 0x2 ;  /* 0x00000002ff0c7424 */ /* 0x000fe400078e00ff */
[----:B------:R-:W-:-:S07]  /*186f0*/  IMAD.MOV.U32 R9, RZ, RZ, R14 ;  /* 0x000000ffff097224 */ /* 0x000fce00078e000e */
[----:B------:R-:W-:Y:S05]  /*18700*/  WARPSYNC.COLLECTIVE R15, `(.L_x_13570) ;  /* 0x000000000f087348 */ /* 0x000fea0003c00000 */
[----:B------:R0:W1:Y:S02]  /*18710*/  SHFL.IDX P6, R14, R13, R12, R11 ;  /* 0x0000000c0d0e7389 */ /* 0x00006400000c000b */
[----:B01----:R-:W-:Y:S01]  /*18720*/  ENDCOLLECTIVE ;  /* 0x000000000000791b */ /* 0x003fe20003800000 */
.L_x_13570:
[----:B------:R-:W-:Y:S01]  /*18730*/  @!P4 LEA R20, P1, R59, R9, 0x1 ;  /* 0x000000093b14c211 */ /* 0x000fe200078208ff */
[----:B------:R-:W-:-:S03]  /*18740*/  @!P3 IMAD.MOV.U32 R9, RZ, RZ, R3 ;  /* 0x000000ffff09b224 */ /* 0x000fc600078e0003 */
[----:B------:R-:W-:Y:S01]  /*18750*/  @!P4 LEA.HI.X R21, R59, R8, R58, 0x1, P1 ;  /* 0x000000083b15c211 */ /* 0x000fe200008f0c3a */
[----:B------:R-:W-:-:S05]  /*18760*/  @!P3 IMAD.MOV.U32 R8, RZ, RZ, R32 ;  /* 0x000000ffff08b224 */ /* 0x000fca00078e0020 */
[----:B------:R0:W-:Y:S01]  /*18770*/  @!P3 ST.E.128 desc[UR42][R8.64], R4 ;  /* 0x000000040800b985 */ /* 0x0001e2000c101d2a */
[----:B------:R-:W-:-:S03]  /*18780*/  IMAD.MOV.U32 R13, RZ, RZ, R40 ;  /* 0x000000ffff0d7224 */ /* 0x000fc600078e0028 */
[----:B------:R0:W-:Y:S01]  /*18790*/  @!P4 ST.E.128 desc[UR42][R20.64], R24 ;  /* 0x000000181400c985 */ /* 0x0001e2000c101d2a */
[----:B------:R-:W-:-:S07]  /*187a0*/  MOV R10, R14 ;  /* 0x0000000e000a7202 */ /* 0x000fce0000000f00 */
[----:B0-----:R-:W-:Y:S05]  /*187b0*/  WARPSYNC.COLLECTIVE R15, `(.L_x_13571) ;  /* 0x000000000f087348 */ /* 0x001fea0003c00000 */
[----:B------:R1:W2:Y:S02]  /*187c0*/  SHFL.IDX P6, R14, R13, R12, R11 ;  /* 0x0000000c0d0e7389 */ /* 0x0002a400000c000b */
[----:B012---:R-:W-:Y:S01]  /*187d0*/  ENDCOLLECTIVE ;  /* 0x000000000000791b */ /* 0x007fe20003800000 */
.L_x_13571:
[----:B------:R-:W-:Y:S01]  /*187e0*/  IMAD.MOV.U32 R13, RZ, RZ, R41 ;  /* 0x000000ffff0d7224 */ /* 0x000fe200078e0029 */
[----:B------:R-:W-:Y:S02]  /*187f0*/  MOV R12, 0x3 ;  /* 0x00000003000c7802 */ /* 0x000fe40000000f00 */
[----:B------:R-:W-:-:S13]  /*18800*/  @!P2 LEA R43, P5, R59, R14, 0x1 ;  /* 0x0000000e3b2ba211 */ /* 0x000fda00078a08ff */
[----:B------:R-:W-:Y:S05]  /*18810*/  WARPSYNC.COLLECTIVE R15, `(.L_x_13572) ;  /* 0x000000000f087348 */ /* 0x000fea0003c00000 */
[----:B------:R0:W1:Y:S02]  /*18820*/  SHFL.IDX P6, R14, R13, R12, R11 ;  /* 0x0000000c0d0e7389 */ /* 0x00006400000c000b */
[----:B01----:R-:W-:Y:S01]  /*18830*/  ENDCOLLECTIVE ;  /* 0x000000000000791b */ /* 0x003fe20003800000 */
.L_x_13572:
[----:B------:R-:W-:Y:S01]  /*18840*/  @!P2 LEA.HI.X R10, R59, R10, R58, 0x1, P5 ;  /* 0x0000000a3b0aa211 */ /* 0x000fe200028f0c3a */
[----:B------:R-:W-:-:S04]  /*18850*/  @!P2 IMAD.MOV.U32 R4, RZ, RZ, R43 ;  /* 0x000000ffff04a224 */ /* 0x000fc800078e002b */
[----:B------:R-:W-:-:S05]  /*18860*/  @!P2 IMAD.MOV.U32 R5, RZ, RZ, R10 ;  /* 0x000000ffff05a224 */ /* 0x000fca00078e000a */
[----:B------:R0:W-:Y:S01]  /*18870*/  @!P2 ST.E.128 desc[UR42][R4.64], R28 ;  /* 0x0000001c0400a985 */ /* 0x0001e2000c101d2a */
[----:B------:R-:W-:Y:S02]  /*18880*/  IMAD.MOV.U32 R13, RZ, RZ, R40 ;  /* 0x000000ffff0d7224 */ /* 0x000fe400078e0028 */
[----:B------:R-:W-:-:S07]  /*18890*/  IMAD.MOV.U32 R0, RZ, RZ, R14 ;  /* 0x000000ffff007224 */ /* 0x000fce00078e000e */
[----:B0-----:R-:W-:Y:S05]  /*188a0*/  WARPSYNC.COLLECTIVE R15, `(.L_x_13573) ;  /* 0x000000000f087348 */ /* 0x001fea0003c00000 */
[----:B------:R1:W2:Y:S02]  /*188b0*/  SHFL.IDX P6, R14, R13, R12, R11 ;  /* 0x0000000c0d0e7389 */ /* 0x0002a400000c000b */
[----:B012---:R-:W-:Y:S01]  /*188c0*/  ENDCOLLECTIVE ;  /* 0x000000000000791b */ /* 0x007fe20003800000 */
.L_x_13573:
[----:B------:R-:W-:Y:S05]  /*188d0*/  BRA `(.L_x_13574) ;  /* 0xffffff6800787947 */ /* 0x000fea000383ffff */
.L_x_13398:
[----:B------:R-:W-:Y:S01]  /*188e0*/  IMAD.MOV.U32 R13, RZ, RZ, R4 ;  /* 0x000000ffff0d7224 */ /* 0x000fe200078e0004 */
[----:B------:R-:W-:Y:S01]  /*188f0*/  MOV R11, 0x1c1f ;  /* 0x00001c1f000b7802 */ /* 0x000fe20000000f00 */
[----:B------:R-:W-:Y:S02]  /*18900*/  IMAD.MOV.U32 R12, RZ, RZ, RZ ;  /* 0x000000ffff0c7224 */ /* 0x000fe400078e00ff */
[----:B------:R-:W-:-:S07]  /*18910*/  IMAD.MOV.U32 R15, RZ, RZ, -0x1 ;  /* 0xffffffffff0f7424 */ /* 0x000fce00078e00ff */
[----:B------:R-:W-:Y:S05]  /*18920*/  WARPSYNC.COLLECTIVE R15, `(.L_x_13575) ;  /* 0x000000000f087348 */ /* 0x000fea0003c00000 */
[----:B------:R0:W1:Y:S02]  /*18930*/  SHFL.IDX P6, R14, R13, R12, R11 ;  /* 0x0000000c0d0e7389 */ /* 0x00006400000c000b */
[----:B01----:R-:W-:Y:S01]  /*18940*/  ENDCOLLECTIVE ;  /* 0x000000000000791b */ /* 0x003fe20003800000 */
.L_x_13575:
[----:B------:R-:W-:Y:S02]  /*18950*/  IMAD.MOV.U32 R13, RZ, RZ, R0 ;  /* 0x000000ffff0d7224 */ /* 0x000fe400078e0000 */
[----:B------:R-:W-:-:S07]  /*18960*/  IMAD.MOV.U32 R3, RZ, RZ, R14 ;  /* 0x000000ffff037224 */ /* 0x000fce00078e000e */
[----:B------:R-:W-:Y:S05]  /*18970*/  WARPSYNC.COLLECTIVE R15, `(.L_x_13576) ;  /* 0x000000000f087348 */ /* 0x000fea0003c00000 */
[----:B------:R0:W1:Y:S02]  /*18980*/  SHFL.IDX P6, R14, R13, R12, R11 ;  /* 0x0000000c0d0e7389 */ /* 0x00006400000c000b */
[----:B01----:R-:W-:Y:S01]  /*18990*/  ENDCOLLECTIVE ;  /* 0x000000000000791b */ /* 0x003fe20003800000 */
.L_x_13576:
[----:B------:R-:W-:Y:S05]  /*189a0*/  BRA `(.L_x_13577) ;  /* 0xffffff6c00547947 */ /* 0x000fea000383ffff */
.L_x_13401:
[----:B------:R-:W-:Y:S01]  /*189b0*/  BSSY B1, `(.L_x_13578) ;  /* 0x0000008000017945 */ /* 0x000fe20003800000 */
[----:B---3--:R-:W-:Y:S01]  /*189c0*/  IMAD.MOV.U32 R13, RZ, RZ, R4 ;  /* 0x000000ffff0d7224 */ /* 0x008fe200078e0004 */
[----:B------:R-:W-:Y:S01]  /*189d0*/  MOV R15, 0xffffffff ;  /* 0xffffffff000f7802 */ /* 0x000fe20000000f00 */
[----:B------:R-:W-:Y:S02]  /*189e0*/  IMAD.MOV.U32 R12, RZ, RZ, 0x1 ;  /* 0x00000001ff0c7424 */ /* 0x000fe400078e00ff */
[----:B------:R-:W-:-:S07]  /*189f0*/  IMAD.MOV.U32 R11, RZ, RZ, 0x1c1f ;  /* 0x00001c1fff0b7424 */ /* 0x000fce00078e00ff */
[----:B012---:R-:W-:Y:S05]  /*18a00*/  WARPSYNC.COLLECTIVE R15, `(.L_x_13579) ;  /* 0x000000000f087348 */ /* 0x007fea0003c00000 */
[----:B--2---:R2:W3:Y:S02]  /*18a10*/  SHFL.IDX P6, R14, R13, R12, R11 ;  /* 0x0000000c0d0e7389 */ /* 0x0044e400000c000b */
[----:B0123--:R-:W-:Y:S01]  /*18a20*/  ENDCOLLECTIVE ;  /* 0x000000000000791b */ /* 0x00ffe20003800000 */
.L_x_13579:
[----:B------:R-:W-:Y:S05]  /*18a30*/  BSYNC B1 ;  /* 0x0000000000017941 */ /* 0x000fea0003800000 */
.L_x_13578:
        /* <DEDUP_REMOVED lines=8> */
.L_x_13580:
[----:B------:R-:W-:Y:S05]  /*18ac0*/  BRA `(.L_x_13581) ;  /* 0xffffff6c00b07947 */ /* 0x000fea000383ffff */
.L_x_13405:
[----:B------:R-:W-:Y:S01]  /*18ad0*/  IMAD.MOV.U32 R13, RZ, RZ, R20 ;  /* 0x000000ffff0d7224 */ /* 0x000fe200078e0014 */
[----:B------:R-:W-:Y:S01]  /*18ae0*/  MOV R12, RZ ;  /* 0x000000ff000c7202 */ /* 0x000fe20000000f00 */
[----:B------:R-:W-:Y:S02]  /*18af0*/  IMAD.MOV.U32 R11, RZ, RZ, 0x181f ;  /* 0x0000181fff0b7424 */ /* 0x000fe400078e00ff */
[----:B------:R-:W-:Y:S02]  /*18b00*/  IMAD.MOV.U32 R15, RZ, RZ, -0x1 ;  /* 0xffffffffff0f7424 */ /* 0x000fe400078e00ff */
[----:B------:R-:W-:Y:S02]  /*18b10*/  IMAD R24, R27, 0xc0, R28 ;  /* 0x000000c01b187824 */ /* 0x000fe400078e021c */
[----:B------:R-:W-:-:S07]  /*18b20*/  IMAD R21, R25, R8, RZ ;  /* 0x0000000819157224 */ /* 0x000fce00078e02ff */
[----:B-1----:R-:W-:Y:S05]  /*18b30*/  WARPSYNC.COLLECTIVE R15, `(.L_x_13582) ;  /* 0x000000000f087348 */ /* 0x002fea0003c00000 */
[----:B------:R0:W2:Y:S02]  /*18b40*/  SHFL.IDX P6, R14, R13, R12, R11 ;  /* 0x0000000c0d0e7389 */ /* 0x0000a400000c000b */
[----:B012---:R-:W-:Y:S01]  /*18b50*/  ENDCOLLECTIVE ;  /* 0x000000000000791b */ /* 0x007fe20003800000 */
.L_x_13582:
[C---:B------:R-:W-:Y:S01]  /*18b60*/  VIADD R8, R24.reuse, 0x30 ;  /* 0x0000003018087836 */ /* 0x040fe20000000000 */
[----:B------:R-:W-:-:S04]  /*18b70*/  ISETP.GE.OR P3, PT, R24, R21, P0 ;  /* 0x000000151800720c */ /* 0x000fc80000766670 */
[----:B------:R-:W-:Y:S01]  /*18b80*/  ISETP.GE.OR P4, PT, R8, R21, P0 ;  /* 0x000000150800720c */ /* 0x000fe20000786670 */
[----:B------:R-:W-:-:S05]  /*18b90*/  VIADD R8, R24, 0x60 ;  /* 0x0000006018087836 */ /* 0x000fca0000000000 */
[----:B------:R-:W-:Y:S01]  /*18ba0*/  ISETP.GE.OR P2, PT, R8, R21, P0 ;  /* 0x000000150800720c */ /* 0x000fe20000746670 */
[----:B------:R-:W-:Y:S02]  /*18bb0*/  IMAD.MOV.U32 R13, RZ, RZ, R7 ;  /* 0x000000ffff0d7224 */ /* 0x000fe400078e0007 */
[----:B------:R-:W-:-:S10]  /*18bc0*/  IMAD.MOV.U32 R0, RZ, RZ, R14 ;  /* 0x000000ffff007224 */ /* 0x000fd400078e000e */
[----:B------:R-:W-:Y:S05]  /*18bd0*/  WARPSYNC.COLLECTIVE R15, `(.L_x_13583) ;  /* 0x000000000f087348 */ /* 0x000fea0003c00000 */
[----:B------:R0:W1:Y:S02]  /*18be0*/  SHFL.IDX P6, R14, R13, R12, R11 ;  /* 0x0000000c0d0e7389 */ /* 0x00006400000c000b */
[----:B01----:R-:W-:Y:S01]  /*18bf0*/  ENDCOLLECTIVE ;  /* 0x000000000000791b */ /* 0x003fe20003800000 */
.L_x_13583:
[----:B------:R-:W-:Y:S01]  /*18c00*/  IMAD.MOV.U32 R13, RZ, RZ, R20 ;  /* 0x000000ffff0d7224 */ /* 0x000fe200078e0014 */
[----:B------:R-:W-:Y:S01]  /*18c10*/  MOV R12, 0x1 ;  /* 0x00000001000c7802 */ /* 0x000fe20000000f00 */
[----:B------:R-:W-:-:S07]  /*18c20*/  IMAD.MOV.U32 R3, RZ, RZ, R14 ;  /* 0x000000ffff037224 */ /* 0x000fce00078e000e */
[----:B------:R-:W-:Y:S05]  /*18c30*/  WARPSYNC.COLLECTIVE R15, `(.L_x_13584) ;  /* 0x000000000f087348 */ /* 0x000fea0003c00000 */
[----:B------:R0:W1:Y:S02]  /*18c40*/  SHFL.IDX P6, R14, R13, R12, R11 ;  /* 0x0000000c0d0e7389 */ /* 0x00006400000c000b */
[----:B01----:R-:W-:Y:S01]  /*18c50*/  ENDCOLLECTIVE ;  /* 0x000000000000791b */ /* 0x003fe20003800000 */
.L_x_13584:
[----:B------:R-:W-:-:S04]  /*18c60*/  @!P3 LEA R10, P5, R59, R3, 0x1 ;  /* 0x000000033b0ab211 */ /* 0x000fc800078a08ff */
[----:B------:R-:W-:Y:S01]  /*18c70*/  @!P3 LEA.HI.X R3, R59, R0, R58, 0x1, P5 ;  /* 0x000000003b03b211 */ /* 0x000fe200028f0c3a */
[----:B------:R-:W-:Y:S02]  /*18c80*/  IMAD.MOV.U32 R13, RZ, RZ, R7 ;  /* 0x000000ffff0d7224 */ /* 0x000fe400078e0007 */
[----:B------:R-:W-:-:S07]  /*18c90*/  IMAD.MOV.U32 R4, RZ, RZ, R14 ;  /* 0x000000ffff047224 */ /* 0x000fce00078e000e */
[----:B------:R-:W-:Y:S05]  /*18ca0*/  WARPSYNC.COLLECTIVE R15, `(.L_x_13585) ;  /* 0x000000000f087348 */ /* 0x000fea0003c00000 */
[----:B------:R0:W1:Y:S02]  /*18cb0*/  SHFL.IDX P6, R14, R13, R12, R11 ;  /* 0x0000000c0d0e7389 */ /* 0x00006400000c000b */
[----:B01----:R-:W-:Y:S01]  /*18cc0*/  ENDCOLLECTIVE ;  /* 0x000000000000791b */ /* 0x003fe20003800000 */
.L_x_13585:
[----:B------:R-:W-:Y:S02]  /*18cd0*/  IMAD.MOV.U32 R13, RZ, RZ, R20 ;  /* 0x000000ffff0d7224 */ /* 0x000fe400078e0014 */
[----:B------:R-:W-:Y:S02]  /*18ce0*/  IMAD.MOV.U32 R12, RZ, RZ, 0x2 ;  /* 0x00000002ff0c7424 */ /* 0x000fe400078e00ff */
[----:B------:R-:W-:-:S07]  /*18cf0*/  IMAD.MOV.U32 R5, RZ, RZ, R14 ;  /* 0x000000ffff057224 */ /* 0x000fce00078e000e */
[----:B------:R-:W-:Y:S05]  /*18d00*/  WARPSYNC.COLLECTIVE R15, `(.L_x_13586) ;  /* 0x000000000f087348 */ /* 0x000fea0003c00000 */
[----:B------:R0:W1:Y:S02]  /*18d10*/  SHFL.IDX P6, R14, R13, R12, R11 ;  /* 0x0000000c0d0e7389 */ /* 0x00006400000c000b */
[----:B01----:R-:W-:Y:S01]  /*18d20*/  ENDCOLLECTIVE ;  /* 0x000000000000791b */ /* 0x003fe20003800000 */
.L_x_13586:
[----:B------:R-:W-:-:S04]  /*18d30*/  @!P4 LEA R8, P1, R59, R5, 0x1 ;  /* 0x000000053b08c211 */ /* 0x000fc800078208ff */
[----:B------:R-:W-:Y:S02]  /*18d40*/  @!P4 LEA.HI.X R9, R59, R4, R58, 0x1, P1 ;  /* 0x000000043b09c211 */ /* 0x000fe400008f0c3a */
[----:B------:R-:W-:Y:S01]  /*18d50*/  MOV R13, R7 ;  /* 0x00000007000d7202 */ /* 0x000fe20000000f00 */
[----:B------:R-:W-:-:S07]  /*18d60*/  IMAD.MOV.U32 R6, RZ, RZ, R14 ;  /* 0x000000ffff067224 */ /* 0x000fce00078e000e */
[----:B------:R-:W-:Y:S05]  /*18d70*/  WARPSYNC.COLLECTIVE R15, `(.L_x_13587) ;  /* 0x000000000f087348 */ /* 0x000fea0003c00000 */
[----:B------:R0:W1:Y:S02]  /*18d80*/  SHFL.IDX P6, R14, R13, R12, R11 ;  /* 0x0000000c0d0e7389 */ /* 0x00006400000c000b */
[----:B01----:R-:W-:Y:S01]  /*18d90*/  ENDCOLLECTIVE ;  /* 0x000000000000791b */ /* 0x003fe20003800000 */
.L_x_13587:
[----:B------:R-:W-:Y:S02]  /*18da0*/  @!P3 IMAD.MOV.U32 R11, RZ, RZ, R3 ;  /* 0x000000ffff0bb224 */ /* 0x000fe400078e0003 */
[----:B------:R-:W-:Y:S02]  /*18db0*/  IMAD.MOV.U32 R13, RZ, RZ, R20 ;  /* 0x000000ffff0d7224 */ /* 0x000fe400078e0014 */
[----:B------:R-:W-:Y:S01]  /*18dc0*/  IMAD.MOV.U32 R12, RZ, RZ, 0x3 ;  /* 0x00000003ff0c7424 */ /* 0x000fe200078e00ff */
[----:B------:R0:W-:Y:S04]  /*18dd0*/  @!P3 ST.E.128 desc[UR42][R10.64], RZ ;  /* 0x000000ff0a00b985 */ /* 0x0001e8000c101d2a */
[----:B------:R1:W-:Y:S01]  /*18de0*/  @!P4 ST.E.128 desc[UR42][R8.64], RZ ;  /* 0x000000ff0800c985 */ /* 0x0003e2000c101d2a */
[----:B------:R-:W-:-:S04]  /*18df0*/  @!P2 LEA R25, P5, R59, R14, 0x1 ;  /* 0x0000000e3b19a211 */ /* 0x000fc800078a08ff */
[----:B------:R-:W-:Y:S01]  /*18e00*/  @!P2 LEA.HI.X R5, R59, R6, R58, 0x1, P5 ;  /* 0x000000063b05a211 */ /* 0x000fe200028f0c3a */
[----:B0-----:R-:W-:Y:S02]  /*18e10*/  IMAD.MOV.U32 R11, RZ, RZ, 0x181f ;  /* 0x0000181fff0b7424 */ /* 0x001fe400078e00ff */
[----:B------:R-:W-:-:S07]  /*18e20*/  @!P2 IMAD.MOV.U32 R4, RZ, RZ, R25 ;  /* 0x000000ffff04a224 */ /* 0x000fce00078e0019 */
[----:B-1----:R-:W-:Y:S05]  /*18e30*/  WARPSYNC.COLLECTIVE R15, `(.L_x_13588) ;  /* 0x000000000f087348 */ /* 0x002fea0003c00000 */
[----:B------:R0:W2:Y:S02]  /*18e40*/  SHFL.IDX P6, R14, R13, R12, R11 ;  /* 0x0000000c0d0e7389 */ /* 0x0000a400000c000b */
[----:B012---:R-:W-:Y:S01]  /*18e50*/  ENDCOLLECTIVE ;  /* 0x000000000000791b */ /* 0x007fe20003800000 */
.L_x_13588:
[----:B------:R0:W-:Y:S01]  /*18e60*/  @!P2 ST.E.128 desc[UR42][R4.64], RZ ;  /* 0x000000ff0400a985 */ /* 0x0001e2000c101d2a */
[----:B------:R-:W-:Y:S01]  /*18e70*/  IMAD.MOV.U32 R13, RZ, RZ, R7 ;  /* 0x000000ffff0d7224 */ /* 0x000fe200078e0007 */
[----:B------:R-:W-:-:S07]  /*18e80*/  MOV R0, R14 ;  /* 0x0000000e00007202 */ /* 0x000fce0000000f00 */
[----:B0-----:R-:W-:Y:S05]  /*18e90*/  WARPSYNC.COLLECTIVE R15, `(.L_x_13589) ;  /* 0x000000000f087348 */ /* 0x001fea0003c00000 */
[----:B------:R1:W2:Y:S02]  /*18ea0*/  SHFL.IDX P6, R14, R13, R12, R11 ;  /* 0x0000000c0d0e7389 */ /* 0x0002a400000c000b */
[----:B012---:R-:W-:Y:S01]  /*18eb0*/  ENDCOLLECTIVE ;  /* 0x000000000000791b */ /* 0x007fe20003800000 */
.L_x_13589:
[----:B------:R-:W-:Y:S05]  /*18ec0*/  BRA `(.L_x_13590) ;  /* 0xffffff7400d07947 */ /* 0x000fea000383ffff */
.L_x_13422:
        /* <DEDUP_REMOVED lines=11> */
.L_x_13592:
[----:B------:R-:W-:Y:S05]  /*18f80*/  BSYNC B1 ;  /* 0x0000000000017941 */ /* 0x000fea0003800000 */
.L_x_13591:
[----:B------:R-:W-:Y:S05]  /*18f90*/  BRA `(.L_x_13593) ;  /* 0xffffff8c00807947 */ /* 0x000fea000383ffff */
.L_x_13424:
[----:B------:R-:W-:Y:S01]  /*18fa0*/  BSSY B1, `(.L_x_13594) ;  /* 0x0000006000017945 */ /* 0x000fe20003800000 */
[----:B------:R-:W-:-:S07]  /*18fb0*/  MOV R15, 0xffffffff ;  /* 0xffffffff000f7802 */ /* 0x000fce0000000f00 */
[----:B0-----:R-:W-:Y:S05]  /*18fc0*/  WARPSYNC.COLLECTIVE R15, `(.L_x_13595) ;  /* 0x000000000f0c7348 */ /* 0x001fea0003c00000 */
[----:B------:R-:W-:Y:S02]  /*18fd0*/  ELECT P6, UR62, PT ;  /* 0x00000000003e782f */ /* 0x000fe400038c0000 */
[----:B------:R-:W-:Y:S01]  /*18fe0*/  MOV R14, UR62 ;  /* 0x0000003e000e7c02 */ /* 0x000fe20008000f00 */
[----:B0-----:R-:W-:Y:S10]  /*18ff0*/  ENDCOLLECTIVE ;  /* 0x000000000000791b */ /* 0x001ff40003800000 */
.L_x_13595:
[----:B------:R-:W-:Y:S05]  /*19000*/  BSYNC B1 ;  /* 0x0000000000017941 */ /* 0x000fea0003800000 */
.L_x_13594:
[----:B------:R-:W-:Y:S05]  /*19010*/  BRA `(.L_x_13423) ;  /* 0xffffff8c00787947 */ /* 0x000fea000383ffff */
.L_x_13426:
[----:B0-----:R0:W1:Y:S02]  /*19020*/  SYNCS.PHASECHK.TRANS64.TRYWAIT P0, [R16+URZ+0x16820], R6 ;  /* 0x01682006100075a7 */ /* 0x001064000800017f */
[----:B-1----:R-:W-:Y:S05]  /*19030*/  @!P0 NANOSLEEP.SYNCS 0x989680 ;  /* 0x009896800000895d */ /* 0x002fea0003900000 */
[----:B------:R-:W1:Y:S02]  /*19040*/  @!P0 SYNCS.PHASECHK.TRANS64 P0, [R16+URZ+0x16820], R6 ;  /* 0x01682006100085a7 */ /* 0x000e64000800007f */
[----:B-1----:R-:W-:Y:S05]  /*19050*/  @!P0 BRA `(.L_x_13426) ;  /* 0xfffffffc00f08947 */ /* 0x002fea000383ffff */
[----:B------:R-:W-:Y:S05]  /*19060*/  BRA `(.L_x_13596) ;  /* 0xffffff8c00887947 */ /* 0x000fea000383ffff */
.L_x_13430:
[----:B0-----:R0:W1:Y:S02]  /*19070*/  SYNCS.PHASECHK.TRANS64.TRYWAIT P0, [R6+URZ+0x168a0], R10 ;  /* 0x0168a00a060075a7 */ /* 0x001064000800017f */
[----:B-1----:R-:W-:Y:S05]  /*19080*/  @!P0 NANOSLEEP.SYNCS 0x989680 ;  /* 0x009896800000895d */ /* 0x002fea0003900000 */
[----:B------:R-:W1:Y:S02]  /*19090*/  @!P0 SYNCS.PHASECHK.TRANS64 P0, [R6+URZ+0x168a0], R10 ;  /* 0x0168a00a060085a7 */ /* 0x000e64000800007f */
[----:B-1----:R-:W-:Y:S05]  /*190a0*/  @!P0 BRA `(.L_x_13430) ;  /* 0xfffffffc00f08947 */ /* 0x002fea000383ffff */
[----:B------:R-:W-:Y:S05]  /*190b0*/  BRA `(.L_x_13597) ;  /* 0xffffff8c00a47947 */ /* 0x000fea000383ffff */
.L_x_13435:
[----:B-1----:R1:W2:Y:S02]  /*190c0*/  SYNCS.PHASECHK.TRANS64.TRYWAIT P0, [R6+URZ+0x168c0], R10 ;  /* 0x0168c00a060075a7 */ /* 0x0022a4000800017f */
[----:B--2---:R-:W-:Y:S05]  /*190d0*/  @!P0 NANOSLEEP.SYNCS 0x989680 ;  /* 0x009896800000895d */ /* 0x004fea0003900000 */
[----:B------:R-:W2:Y:S02]  /*190e0*/  @!P0 SYNCS.PHASECHK.TRANS64 P0, [R6+URZ+0x168c0], R10 ;  /* 0x0168c00a060085a7 */ /* 0x000ea4000800007f */
[----:B--2---:R-:W-:Y:S05]  /*190f0*/  @!P0 BRA `(.L_x_13435) ;  /* 0xfffffffc00f08947 */ /* 0x004fea000383ffff */
[----:B------:R-:W-:Y:S05]  /*19100*/  BRA `(.L_x_13598) ;  /* 0xffffff9000247947 */ /* 0x000fea000383ffff */
.L_x_13442:
[----:B-1----:R1:W2:Y:S02]  /*19110*/  SYNCS.PHASECHK.TRANS64.TRYWAIT P2, [R6+URZ+0x168a0], R7 ;  /* 0x0168a007060075a7 */ /* 0x0022a4000804017f */
[----:B--2---:R-:W-:Y:S05]  /*19120*/  @!P2 NANOSLEEP.SYNCS 0x989680 ;  /* 0x009896800000a95d */ /* 0x004fea0003900000 */
[----:B------:R-:W2:Y:S02]  /*19130*/  @!P2 SYNCS.PHASECHK.TRANS64 P2, [R6+URZ+0x168a0], R7 ;  /* 0x0168a0070600a5a7 */ /* 0x000ea4000804007f */
[----:B--2---:R-:W-:Y:S05]  /*19140*/  @!P2 BRA `(.L_x_13442) ;  /* 0xfffffffc00f0a947 */ /* 0x004fea000383ffff */
[----:B------:R-:W-:Y:S05]  /*19150*/  BRA `(.L_x_13599) ;  /* 0xffffff9000f07947 */ /* 0x000fea000383ffff */
.L_x_13447:
[----:B0-----:R0:W2:Y:S02]  /*19160*/  SYNCS.PHASECHK.TRANS64.TRYWAIT P2, [R6+URZ+0x168c0], R7 ;  /* 0x0168c007060075a7 */ /* 0x0010a4000804017f */
[----:B--2---:R-:W-:Y:S05]  /*19170*/  @!P2 NANOSLEEP.SYNCS 0x989680 ;  /* 0x009896800000a95d */ /* 0x004fea0003900000 */
[----:B------:R-:W2:Y:S02]  /*19180*/  @!P2 SYNCS.PHASECHK.TRANS64 P2, [R6+URZ+0x168c0], R7 ;  /* 0x0168c0070600a5a7 */ /* 0x000ea4000804007f */
[----:B--2---:R-:W-:Y:S05]  /*19190*/  @!P2 BRA `(.L_x_13447) ;  /* 0xfffffffc00f0a947 */ /* 0x004fea000383ffff */
[----:B------:R-:W-:Y:S05]  /*191a0*/  BRA `(.L_x_13600) ;  /* 0xffffff9400687947 */ /* 0x000fea000383ffff */
.L_x_13462:
        /* <DEDUP_REMOVED lines=11> */
.L_x_13602:
[----:B------:R-:W-:Y:S05]  /*19260*/  BSYNC B0 ;  /* 0x0000000000007941 */ /* 0x000fea0003800000 */
.L_x_13601:
[----:B------:R-:W-:Y:S05]  /*19270*/  BRA `(.L_x_13603) ;  /* 0xffffffa000787947 */ /* 0x000fea000383ffff */
.L_x_13465:
[----:B0-----:R0:W1:Y:S02]  /*19280*/  SYNCS.PHASECHK.TRANS64.TRYWAIT P0, [R3+URZ+0x16840], R4 ;  /* 0x01684004030075a7 */ /* 0x001064000800017f */
[----:B-1----:R-:W-:Y:S05]  /*19290*/  @!P0 NANOSLEEP.SYNCS 0x989680 ;  /* 0x009896800000895d */ /* 0x002fea0003900000 */
[----:B------:R-:W1:Y:S02]  /*192a0*/  @!P0 SYNCS.PHASECHK.TRANS64 P0, [R3+URZ+0x16840], R4 ;  /* 0x01684004030085a7 */ /* 0x000e64000800007f */
[----:B-1----:R-:W-:Y:S05]  /*192b0*/  @!P0 BRA `(.L_x_13465) ;  /* 0xfffffffc00f08947 */ /* 0x002fea000383ffff */
[----:B------:R-:W-:Y:S05]  /*192c0*/  BRA `(.L_x_13604) ;  /* 0xffffffa000c87947 */ /* 0x000fea000383ffff */
.L_x_13466:
        /* <DEDUP_REMOVED lines=8> */
.L_x_13606:
[----:B------:R-:W-:Y:S05]  /*19350*/  BSYNC B0 ;  /* 0x0000000000007941 */ /* 0x000fea0003800000 */
.L_x_13605:
[----:B------:R-:W-:Y:S01]  /*19360*/  IMAD.MOV.U32 R13, RZ, RZ, R0 ;  /* 0x000000ffff0d7224 */ /* 0x000fe200078e0000 */
[----:B------:R-:W-:Y:S01]  /*19370*/  MOV R11, 0x181f ;  /* 0x0000181f000b7802 */ /* 0x000fe20000000f00 */
[----:B------:R-:W-:Y:S02]  /*19380*/  IMAD.MOV.U32 R12, RZ, RZ, RZ ;  /* 0x000000ffff0c7224 */ /* 0x000fe400078e00ff */
[----:B------:R-:W-:Y:S02]  /*19390*/  IMAD.MOV.U32 R15, RZ, RZ, -0x1 ;  /* 0xffffffffff0f7424 */ /* 0x000fe400078e00ff */
[----:B------:R-:W-:Y:S02]  /*193a0*/  IMAD.MOV.U32 R6, RZ, RZ, R14 ;  /* 0x000000ffff067224 */ /* 0x000fe400078e000e */
[----:B------:R-:W-:-:S07]  /*193b0*/  @P0 IMAD R8, R5, 0x2, R16 ;  /* 0x0000000205080824 */ /* 0x000fce00078e0210 */
[----:B------:R-:W-:Y:S05]  /*193c0*/  WARPSYNC.COLLECTIVE R15, `(.L_x_13607) ;  /* 0x000000000f087348 */ /* 0x000fea0003c00000 */
[----:B------:R0:W1:Y:S02]  /*193d0*/  SHFL.IDX P6, R14, R13, R12, R11 ;  /* 0x0000000c0d0e7389 */ /* 0x00006400000c000b */
[----:B01----:R-:W-:Y:S01]  /*193e0*/  ENDCOLLECTIVE ;  /* 0x000000000000791b */ /* 0x003fe20003800000 */
.L_x_13607:
[----:B------:R-:W-:Y:S01]  /*193f0*/  IMAD.MOV.U32 R13, RZ, RZ, R2 ;  /* 0x000000ffff0d7224 */ /* 0x000fe200078e0002 */
[----:B------:R-:W-:Y:S01]  /*19400*/  MOV R12, 0x1 ;  /* 0x00000001000c7802 */ /* 0x000fe20000000f00 */
[----:B------:R-:W-:-:S07]  /*19410*/  IMAD.MOV.U32 R7, RZ, RZ, R14 ;  /* 0x000000ffff077224 */ /* 0x000fce00078e000e */
[----:B------:R-:W-:Y:S05]  /*19420*/  WARPSYNC.COLLECTIVE R15, `(.L_x_13608) ;  /* 0x000000000f087348 */ /* 0x000fea0003c00000 */
[----:B------:R0:W1:Y:S02]  /*19430*/  SHFL.IDX P6, R14, R13, R12, R11 ;  /* 0x0000000c0d0e7389 */ /* 0x00006400000c000b */
[----:B01----:R-:W-:Y:S01]  /*19440*/  ENDCOLLECTIVE ;  /* 0x000000000000791b */ /* 0x003fe20003800000 */
.L_x_13608:
        /* <DEDUP_REMOVED lines=15> */
.L_x_13609:
[----:B------:R-:W-:Y:S01]  /*19540*/  @P0 IMAD R8, R5, 0x2, R16 ;  /* 0x0000000205080824 */ /* 0x000fe200078e0210 */
[----:B------:R-:W-:Y:S01]  /*19550*/  MOV R13, R2 ;  /* 0x00000002000d7202 */ /* 0x000fe20000000f00 */
[----:B------:R-:W-:Y:S02]  /*19560*/  IMAD.MOV.U32 R12, RZ, RZ, 0x2 ;  /* 0x00000002ff0c7424 */ /* 0x000fe400078e00ff */
[----:B------:R-:W-:-:S07]  /*19570*/  IMAD.MOV.U32 R7, RZ, RZ, R14 ;  /* 0x000000ffff077224 */ /* 0x000fce00078e000e */
[----:B------:R-:W-:Y:S05]  /*19580*/  WARPSYNC.COLLECTIVE R15, `(.L_x_13610) ;  /* 0x000000000f087348 */ /* 0x000fea0003c00000 */
[----:B------:R0:W1:Y:S02]  /*19590*/  SHFL.IDX P6, R14, R13, R12, R11 ;  /* 0x0000000c0d0e7389 */ /* 0x00006400000c000b */
[----:B01----:R-:W-:Y:S01]  /*195a0*/  ENDCOLLECTIVE ;  /* 0x000000000000791b */ /* 0x003fe20003800000 */
.L_x_13610:
        /* <DEDUP_REMOVED lines=15> */
.L_x_13611:
[----:B------:R-:W-:Y:S01]  /*196a0*/  @P0 LEA R8, R5, R16, 0x1 ;  /* 0x0000001005080211 */ /* 0x000fe200078e08ff */
[----:B------:R-:W-:Y:S02]  /*196b0*/  IMAD.MOV.U32 R13, RZ, RZ, R2 ;  /* 0x000000ffff0d7224 */ /* 0x000fe400078e0002 */
[----:B------:R-:W-:Y:S02]  /*196c0*/  IMAD.MOV.U32 R12, RZ, RZ, 0x3 ;  /* 0x00000003ff0c7424 */ /* 0x000fe400078e00ff */
[----:B------:R-:W-:-:S07]  /*196d0*/  IMAD.MOV.U32 R7, RZ, RZ, R14 ;  /* 0x000000ffff077224 */ /* 0x000fce00078e000e */
[----:B------:R-:W-:Y:S05]  /*196e0*/  WARPSYNC.COLLECTIVE R15, `(.L_x_13612) ;  /* 0x000000000f087348 */ /* 0x000fea0003c00000 */
[----:B------:R0:W1:Y:S02]  /*196f0*/  SHFL.IDX P6, R14, R13, R12, R11 ;  /* 0x0000000c0d0e7389 */ /* 0x00006400000c000b */
[----:B01----:R-:W-:Y:S01]  /*19700*/  ENDCOLLECTIVE ;  /* 0x000000000000791b */ /* 0x003fe20003800000 */
.L_x_13612:
        /* <DEDUP_REMOVED lines=15> */
.L_x_13613:
[----:B------:R-:W-:Y:S02]  /*19800*/  @P0 IMAD R8, R5, 0x2, R16 ;  /* 0x0000000205080824 */ /* 0x000fe400078e0210 */
[----:B------:R-:W-:Y:S02]  /*19810*/  IMAD.MOV.U32 R13, RZ, RZ, R2 ;  /* 0x000000ffff0d7224 */ /* 0x000fe400078e0002 */
[----:B------:R-:W-:Y:S02]  /*19820*/  IMAD.MOV.U32 R12, RZ, RZ, 0x4 ;  /* 0x00000004ff0c7424 */ /* 0x000fe400078e00ff */
[----:B------:R-:W-:-:S07]  /*19830*/  IMAD.MOV.U32 R7, RZ, RZ, R14 ;  /* 0x000000ffff077224 */ /* 0x000fce00078e000e */
[----:B------:R-:W-:Y:S05]  /*19840*/  WARPSYNC.COLLECTIVE R15, `(.L_x_13614) ;  /* 0x000000000f087348 */ /* 0x000fea0003c00000 */
[----:B------:R0:W1:Y:S02]  /*19850*/  SHFL.IDX P6, R14, R13, R12, R11 ;  /* 0x0000000c0d0e7389 */ /* 0x00006400000c000b */
[----:B01----:R-:W-:Y:S01]  /*19860*/  ENDCOLLECTIVE ;  /* 0x000000000000791b */ /* 0x003fe20003800000 */
.L_x_13614:
        /* <DEDUP_REMOVED lines=15> */
.L_x_13615:
[----:B------:R-:W-:Y:S02]  /*19960*/  @P0 IMAD R8, R5, 0x2, R16 ;  /* 0x0000000205080824 */ /* 0x000fe400078e0210 */
[----:B------:R-:W-:Y:S02]  /*19970*/  IMAD.MOV.U32 R13, RZ, RZ, R2 ;  /* 0x000000ffff0d7224 */ /* 0x000fe400078e0002 */
[----:B------:R-:W-:Y:S01]  /*19980*/  IMAD.MOV.U32 R12, RZ, RZ, 0x5 ;  /* 0x00000005ff0c7424 */ /* 0x000fe200078e00ff */
[----:B------:R-:W-:-:S07]  /*19990*/  MOV R7, R14 ;  /* 0x0000000e00077202 */ /* 0x000fce0000000f00 */
[----:B------:R-:W-:Y:S05]  /*199a0*/  WARPSYNC.COLLECTIVE R15, `(.L_x_13616) ;  /* 0x000000000f087348 */ /* 0x000fea0003c00000 */
[----:B------:R0:W1:Y:S02]  /*199b0*/  SHFL.IDX P6, R14, R13, R12, R11 ;  /* 0x0000000c0d0e7389 */ /* 0x00006400000c000b */
[----:B01----:R-:W-:Y:S01]  /*199c0*/  ENDCOLLECTIVE ;  /* 0x000000000000791b */ /* 0x003fe20003800000 */
.L_x_13616:
        /* <DEDUP_REMOVED lines=15> */
.L_x_13617:
[----:B------:R-:W-:Y:S02]  /*19ac0*/  @P0 IMAD R8, R5, 0x2, R16 ;  /* 0x0000000205080824 */ /* 0x000fe400078e0210 */
[----:B------:R-:W-:Y:S02]  /*19ad0*/  IMAD.MOV.U32 R13, RZ, RZ, R2 ;  /* 0x000000ffff0d7224 */ /* 0x000fe400078e0002 */
[----:B------:R-:W-:Y:S02]  /*19ae0*/  IMAD.MOV.U32 R12, RZ, RZ, 0x6 ;  /* 0x00000006ff0c7424 */ /* 0x000fe400078e00ff */
[----:B------:R-:W-:-:S07]  /*19af0*/  IMAD.MOV.U32 R7, RZ, RZ, R14 ;  /* 0x000000ffff077224 */ /* 0x000fce00078e000e */
[----:B------:R-:W-:Y:S05]  /*19b00*/  WARPSYNC.COLLECTIVE R15, `(.L_x_13618) ;  /* 0x000000000f087348 */ /* 0x000fea0003c00000 */
[----:B------:R0:W1:Y:S02]  /*19b10*/  SHFL.IDX P6, R14, R13, R12, R11 ;  /* 0x0000000c0d0e7389 */ /* 0x00006400000c000b */
[----:B01----:R-:W-:Y:S01]  /*19b20*/  ENDCOLLECTIVE ;  /* 0x000000000000791b */ /* 0x003fe20003800000 */
.L_x_13618:
        /* <DEDUP_REMOVED lines=15> */
.L_x_13619:
[----:B------:R-:W-:Y:S02]  /*19c20*/  @P0 IMAD R8, R5, 0x2, R16 ;  /* 0x0000000205080824 */ /* 0x000fe400078e0210 */
[----:B------:R-:W-:Y:S01]  /*19c30*/  IMAD.MOV.U32 R13, RZ, RZ, R2 ;  /* 0x000000ffff0d7224 */ /* 0x000fe200078e0002 */
[----:B------:R-:W-:Y:S01]  /*19c40*/  MOV R12, 0x7 ;  /* 0x00000007000c7802 */ /* 0x000fe20000000f00 */
[----:B------:R-:W-:-:S07]  /*19c50*/  IMAD.MOV.U32 R7, RZ, RZ, R14 ;  /* 0x000000ffff077224 */ /* 0x000fce00078e000e */
[----:B------:R-:W-:Y:S05]  /*19c60*/  WARPSYNC.COLLECTIVE R15, `(.L_x_13620) ;  /* 0x000000000f087348 */ /* 0x000fea0003c00000 */
[----:B------:R0:W1:Y:S02]  /*19c70*/  SHFL.IDX P6, R14, R13, R12, R11 ;  /* 0x0000000c0d0e7389 */ /* 0x00006400000c000b */
[----:B01----:R-:W-:Y:S01]  /*19c80*/  ENDCOLLECTIVE ;  /* 0x000000000000791b */ /* 0x003fe20003800000 */
.L_x_13620:
        /* <DEDUP_REMOVED lines=10> */
.L_x_13621:
[----:B------:R-:W-:Y:S01]  /*19d30*/  @!PT LDS RZ, [RZ] ;  /* 0x00000000fffff984 */ /* 0x000fe20000000800 */
[----:B------:R-:W-:Y:S01]  /*19d40*/  @!PT LDS RZ, [RZ] ;  /* 0x00000000fffff984 */ /* 0x000fe20000000800 */
[----:B------:R-:W-:Y:S01]  /*19d50*/  @!PT LDS RZ, [RZ] ;  /* 0x00000000fffff984 */ /* 0x000fe20000000800 */
[----:B------:R0:W-:Y:S01]  /*19d60*/  @P0 LDGSTS.E.BYPASS.LTC128B.128 [R8+0x11400], desc[UR42][R6.64], !P2 ;  /* 0x1140000006080fae */ /* 0x0001e2000d101d6a */
[----:B------:R-:W-:Y:S01]  /*19d70*/  IMAD.MOV.U32 R0, RZ, RZ, R14 ;  /* 0x000000ffff007224 */ /* 0x000fe200078e000e */
[----:B------:R-:W-:Y:S06]  /*19d80*/  BRA `(.L_x_13622) ;  /* 0xffffff9c00d87947 */ /* 0x000fec000383ffff */
.L_x_13471:
        /* <DEDUP_REMOVED lines=9> */
.L_x_13623:
[C---:B------:R-:W-:Y:S02]  /*19e20*/  ISETP.GE.AND P1, PT, R25.reuse, R3, PT ;  /* 0x000000031900720c */ /* 0x040fe40003f26270 */
[----:B------:R-:W-:Y:S01]  /*19e30*/  IADD3 R8, R25, 0x10, RZ ;  /* 0x0000001019087810 */ /* 0x000fe20007ffe0ff */
[----:B------:R-:W-:Y:S02]  /*19e40*/  IMAD.MOV.U32 R13, RZ, RZ, R2 ;  /* 0x000000ffff0d7224 */ /* 0x000fe400078e0002 */
[----:B------:R-:W-:-:S08]  /*19e50*/  IMAD.MOV.U32 R6, RZ, RZ, R14 ;  /* 0x000000ffff067224 */ /* 0x000fd000078e000e */
[----:B------:R-:W-:Y:S05]  /*19e60*/  WARPSYNC.COLLECTIVE R15, `(.L_x_13624) ;  /* 0x000000000f087348 */ /* 0x000fea0003c00000 */
[----:B------:R0:W1:Y:S02]  /*19e70*/  SHFL.IDX P6, R14, R13, R12, R11 ;  /* 0x0000000c0d0e7389 */ /* 0x00006400000c000b */
[----:B01----:R-:W-:Y:S01]  /*19e80*/  ENDCOLLECTIVE ;  /* 0x000000000000791b */ /* 0x003fe20003800000 */
.L_x_13624:
[----:B------:R-:W-:Y:S02]  /*19e90*/  IMAD.MOV.U32 R13, RZ, RZ, R0 ;  /* 0x000000ffff0d7224 */ /* 0x000fe400078e0000 */
[----:B------:R-:W-:Y:S02]  /*19ea0*/  IMAD.MOV.U32 R12, RZ, RZ, 0x1 ;  /* 0x00000001ff0c7424 */ /* 0x000fe400078e00ff */
[----:B------:R-:W-:-:S07]  /*19eb0*/  IMAD.MOV.U32 R7, RZ, RZ, R14 ;  /* 0x000000ffff077224 */ /* 0x000fce00078e000e */
[----:B------:R-:W-:Y:S05]  /*19ec0*/  WARPSYNC.COLLECTIVE R15, `(.L_x_13625) ;  /* 0x000000000f087348 */ /* 0x000fea0003c00000 */
[----:B------:R0:W1:Y:S02]  /*19ed0*/  SHFL.IDX P6, R14, R13, R12, R11 ;  /* 0x0000000c0d0e7389 */ /* 0x00006400000c000b */
[----:B01----:R-:W-:Y:S01]  /*19ee0*/  ENDCOLLECTIVE ;  /* 0x000000000000791b */ /* 0x003fe20003800000 */
.L_x_13625:
        /* <DEDUP_REMOVED lines=9> */
[----:B------:R0:W-:Y:S01]  /*19f80*/  @!P1 LDGSTS.E.BYPASS.LTC128B.128 [R20+0x8400], desc[UR42][R6.64], !P0 ;  /* 0x0840000006149fae */ /* 0x0001e2000c101d6a */
[----:B------:R-:W-:Y:S01]  /*19f90*/  ISETP.GE.AND P1, PT, R8, R3, PT ;  /* 0x000000030800720c */ /* 0x000fe20003f26270 */
[----:B0-----:R-:W-:-:S12]  /*19fa0*/  IMAD.MOV.U32 R6, RZ, RZ, R14 ;  /* 0x000000ffff067224 */ /* 0x001fd800078e000e */
[----:B------:R-:W-:Y:S05]  /*19fb0*/  WARPSYNC.COLLECTIVE R15, `(.L_x_13626) ;  /* 0x000000000f087348 */ /* 0x000fea0003c00000 */
[----:B------:R0:W1:Y:S02]  /*19fc0*/  SHFL.IDX P6, R14, R13, R12, R11 ;  /* 0x0000000c0d0e7389 */ /* 0x00006400000c000b */
[----:B01----:R-:W-:Y:S01]  /*19fd0*/  ENDCOLLECTIVE ;  /* 0x000000000000791b */ /* 0x003fe20003800000 */
.L_x_13626:
[----:B------:R-:W-:Y:S02]  /*19fe0*/  IMAD.MOV.U32 R13, RZ, RZ, R0 ;  /* 0x000000ffff0d7224 */ /* 0x000fe400078e0000 */
[----:B------:R-:W-:Y:S02]  /*19ff0*/  IMAD.MOV.U32 R12, RZ, RZ, 0x2 ;  /* 0x00000002ff0c7424 */ /* 0x000fe400078e00ff */
[----:B------:R-:W-:-:S07]  /*1a000*/  IMAD.MOV.U32 R7, RZ, RZ, R14 ;  /* 0x000000ffff077224 */ /* 0x000fce00078e000e */
[----:B------:R-:W-:Y:S05]  /*1a010*/  WARPSYNC.COLLECTIVE R15, `(.L_x_13627) ;  /* 0x000000000f087348 */ /* 0x000fea0003c00000 */
[----:B------:R0:W1:Y:S02]  /*1a020*/  SHFL.IDX P6, R14, R13, R12, R11 ;  /* 0x0000000c0d0e7389 */ /* 0x00006400000c000b */
[----:B01----:R-:W-:Y:S01]  /*1a030*/  ENDCOLLECTIVE ;  /* 0x000000000000791b */ /* 0x003fe20003800000 */
.L_x_13627:
        /* <DEDUP_REMOVED lines=16> */
.L_x_13628:
[----:B------:R-:W-:Y:S02]  /*1a140*/  IMAD.MOV.U32 R13, RZ, RZ, R0 ;  /* 0x000000ffff0d7224 */ /* 0x000fe400078e0000 */
[----:B------:R-:W-:Y:S01]  /*1a150*/  IMAD.MOV.U32 R12, RZ, RZ, 0x3 ;  /* 0x00000003ff0c7424 */ /* 0x000fe200078e00ff */
[----:B------:R-:W-:-:S07]  /*1a160*/  MOV R7, R14 ;  /* 0x0000000e00077202 */ /* 0x000fce0000000f00 */
[----:B------:R-:W-:Y:S05]  /*1a170*/  WARPSYNC.COLLECTIVE R15, `(.L_x_13629) ;  /* 0x000000000f087348 */ /* 0x000fea0003c00000 */
[----:B------:R0:W1:Y:S02]  /*1a180*/  SHFL.IDX P6, R14, R13, R12, R11 ;  /* 0x0000000c0d0e7389 */ /* 0x00006400000c000b */
[----:B01----:R-:W-:Y:S01]  /*1a190*/  ENDCOLLECTIVE ;  /* 0x000000000000791b */ /* 0x003fe20003800000 */
.L_x_13629:
        /* <DEDUP_REMOVED lines=16> */
.L_x_13630:
[----:B------:R-:W-:Y:S02]  /*1a2a0*/  IMAD.MOV.U32 R13, RZ, RZ, R0 ;  /* 0x000000ffff0d7224 */ /* 0x000fe400078e0000 */
[----:B------:R-:W-:Y:S02]  /*1a2b0*/  IMAD.MOV.U32 R12, RZ, RZ, 0x4 ;  /* 0x00000004ff0c7424 */ /* 0x000fe400078e00ff */
[----:B------:R-:W-:-:S07]  /*1a2c0*/  IMAD.MOV.U32 R7, RZ, RZ, R14 ;  /* 0x000000ffff077224 */ /* 0x000fce00078e000e */
[----:B------:R-:W-:Y:S05]  /*1a2d0*/  WARPSYNC.COLLECTIVE R15, `(.L_x_13631) ;  /* 0x000000000f087348 */ /* 0x000fea0003c00000 */
[----:B------:R0:W1:Y:S02]  /*1a2e0*/  SHFL.IDX P6, R14, R13, R12, R11 ;  /* 0x0000000c0d0e7389 */ /* 0x00006400000c000b */
[----:B01----:R-:W-:Y:S01]  /*1a2f0*/  ENDCOLLECTIVE ;  /* 0x000000000000791b */ /* 0x003fe20003800000 */
.L_x_13631:
        /* <DEDUP_REMOVED lines=11> */
[----:B------:R-:W-:Y:S02]  /*1a3b0*/  ISETP.GE.AND P1, PT, R6, R3, PT ;  /* 0x000000030600720c */ /* 0x000fe40003f26270 */
[----:B------:R-:W-:-:S11]  /*1a3c0*/  MOV R6, R14 ;  /* 0x0000000e00067202 */ /* 0x000fd60000000f00 */
[----:B------:R-:W-:Y:S05]  /*1a3d0*/  WARPSYNC.COLLECTIVE R15, `(.L_x_13632) ;  /* 0x000000000f087348 */ /* 0x000fea0003c00000 */
[----:B------:R0:W1:Y:S02]  /*1a3e0*/  SHFL.IDX P6, R14, R13, R12, R11 ;  /* 0x0000000c0d0e7389 */ /* 0x00006400000c000b */
[----:B01----:R-:W-:Y:S01]  /*1a3f0*/  ENDCOLLECTIVE ;  /* 0x000000000000791b */ /* 0x003fe20003800000 */
.L_x_13632:
[----:B------:R-:W-:Y:S01]  /*1a400*/  IMAD.MOV.U32 R13, RZ, RZ, R0 ;  /* 0x000000ffff0d7224 */ /* 0x000fe200078e0000 */
[----:B------:R-:W-:Y:S01]  /*1a410*/  MOV R12, 0x5 ;  /* 0x00000005000c7802 */ /* 0x000fe20000000f00 */
[----:B------:R-:W-:-:S07]  /*1a420*/  IMAD.MOV.U32 R7, RZ, RZ, R14 ;  /* 0x000000ffff077224 */ /* 0x000fce00078e000e */
[----:B------:R-:W-:Y:S05]  /*1a430*/  WARPSYNC.COLLECTIVE R15, `(.L_x_13633) ;  /* 0x000000000f087348 */ /* 0x000fea0003c00000 */
[----:B------:R0:W1:Y:S02]  /*1a440*/  SHFL.IDX P6, R14, R13, R12, R11 ;  /* 0x0000000c0d0e7389 */ /* 0x00006400000c000b */
[----:B01----:R-:W-:Y:S01]  /*1a450*/  ENDCOLLECTIVE ;  /* 0x000000000000791b */ /* 0x003fe20003800000 */
.L_x_13633:
        /* <DEDUP_REMOVED lines=16> */
.L_x_13634:
[----:B------:R-:W-:Y:S01]  /*1a560*/  MOV R13, R0 ;  /* 0x00000000000d7202 */ /* 0x000fe20000000f00 */
[----:B------:R-:W-:Y:S02]  /*1a570*/  IMAD.MOV.U32 R12, RZ, RZ, 0x6 ;  /* 0x00000006ff0c7424 */ /* 0x000fe400078e00ff */
[----:B------:R-:W-:-:S07]  /*1a580*/  IMAD.MOV.U32 R7, RZ, RZ, R14 ;  /* 0x000000ffff077224 */ /* 0x000fce00078e000e */
[----:B------:R-:W-:Y:S05]  /*1a590*/  WARPSYNC.COLLECTIVE R15, `(.L_x_13635) ;  /* 0x000000000f087348 */ /* 0x000fea0003c00000 */
[----:B------:R0:W1:Y:S02]  /*1a5a0*/  SHFL.IDX P6, R14, R13, R12, R11 ;  /* 0x0000000c0d0e7389 */ /* 0x00006400000c000b */
[----:B01----:R-:W-:Y:S01]  /*1a5b0*/  ENDCOLLECTIVE ;  /* 0x000000000000791b */ /* 0x003fe20003800000 */
.L_x_13635:
        /* <DEDUP_REMOVED lines=16> */
.L_x_13636:
[----:B------:R-:W-:Y:S01]  /*1a6c0*/  MOV R13, R0 ;  /* 0x00000000000d7202 */ /* 0x000fe20000000f00 */
[----:B------:R-:W-:Y:S02]  /*1a6d0*/  IMAD.MOV.U32 R12, RZ, RZ, 0x7 ;  /* 0x00000007ff0c7424 */ /* 0x000fe400078e00ff */
[----:B------:R-:W-:-:S07]  /*1a6e0*/  IMAD.MOV.U32 R7, RZ, RZ, R14 ;  /* 0x000000ffff077224 */ /* 0x000fce00078e000e */
[----:B------:R-:W-:Y:S05]  /*1a6f0*/  WARPSYNC.COLLECTIVE R15, `(.L_x_13637) ;  /* 0x000000000f087348 */ /* 0x000fea0003c00000 */
[----:B------:R0:W1:Y:S02]  /*1a700*/  SHFL.IDX P6, R14, R13, R12, R11 ;  /* 0x0000000c0d0e7389 */ /* 0x00006400000c000b */
[----:B01----:R-:W-:Y:S01]  /*1a710*/  ENDCOLLECTIVE ;  /* 0x000000000000791b */ /* 0x003fe20003800000 */
.L_x_13637:
[----:B------:R-:W-:-:S05]  /*1a720*/  @!P1 LEA R7, P2, R21, R7, 0x1 ;  /* 0x0000000715079211 */ /* 0x000fca00078408ff */
[----:B------:R-:W-:-:S05]  /*1a730*/  @!P1 IMAD.X R6, RZ, RZ, R6, P2 ;  /* 0x000000ffff069224 */ /* 0x000fca00010e0606 */
[-C--:B------:R-:W-:Y:S01]  /*1a740*/  @!P1 LOP3.LUT R7, R7, R6.reuse, RZ, 0x3c, !PT ;  /* 0x0000000607079212 */ /* 0x080fe200078e3cff */
[----:B------:R-:W-:Y:S02]  /*1a750*/  IMAD.MOV.U32 R13, RZ, RZ, R2 ;  /* 0x000000ffff0d7224 */ /* 0x000fe400078e0002 */
[----:B------:R-:W-:Y:S01]  /*1a760*/  VIADD R2, R25, 0x70 ;  /* 0x0000007019027836 */ /* 0x000fe20000000000 */
[----:B------:R-:W-:-:S04]  /*1a770*/  @!P1 LOP3.LUT R6, R7, R6, RZ, 0x3c, !PT ;  /* 0x0000000607069212 */ /* 0x000fc800078e3cff */
[----:B------:R-:W-:Y:S01]  /*1a780*/  @!P1 LOP3.LUT R7, R7, R6, RZ, 0x3c, !PT ;  /* 0x0000000607079212 */ /* 0x000fe200078e3cff */
[----:B------:R-:W-:-:S07]  /*1a790*/  IMAD.MOV.U32 R0, RZ, RZ, R14 ;  /* 0x000000ffff007224 */ /* 0x000fce00078e000e */
[----:B------:R-:W-:Y:S05]  /*1a7a0*/  WARPSYNC.COLLECTIVE R15, `(.L_x_13638) ;  /* 0x000000000f087348 */ /* 0x000fea0003c00000 */
[----:B------:R0:W1:Y:S02]  /*1a7b0*/  SHFL.IDX P6, R14, R13, R12, R11 ;  /* 0x0000000c0d0e7389 */ /* 0x00006400000c000b */
[----:B01----:R-:W-:Y:S01]  /*1a7c0*/  ENDCOLLECTIVE ;  /* 0x000000000000791b */ /* 0x003fe20003800000 */
.L_x_13638:
[----:B------:R-:W-:Y:S01]  /*1a7d0*/  @!PT LDS RZ, [RZ] ;  /* 0x00000000fffff984 */ /* 0x000fe20000000800 */
[----:B------:R-:W-:Y:S01]  /*1a7e0*/  @!PT LDS RZ, [RZ] ;  /* 0x00000000fffff984 */ /* 0x000fe20000000800 */
[----:B------:R-:W-:Y:S01]  /*1a7f0*/  @!PT LDS RZ, [RZ] ;  /* 0x00000000fffff984 */ /* 0x000fe20000000800 */
[----:B------:R0:W-:Y:S01]  /*1a800*/  @!P1 LDGSTS.E.BYPASS.LTC128B.128 [R20+0xb400], desc[UR42][R6.64], !P0 ;  /* 0x0b40000006149fae */ /* 0x0001e2000c101d6a */
[----:B------:R-:W-:Y:S01]  /*1a810*/  ISETP.GE.AND P1, PT, R2, R3, PT ;  /* 0x000000030200720c */ /* 0x000fe20003f26270 */
[----:B------:R-:W-:Y:S02]  /*1a820*/  IMAD.MOV.U32 R13, RZ, RZ, R4 ;  /* 0x000000ffff0d7224 */ /* 0x000fe400078e0004 */
[----:B------:R-:W-:Y:S02]  /*1a830*/  IMAD.MOV.U32 R12, RZ, RZ, RZ ;  /* 0x000000ffff0c7224 */ /* 0x000fe400078e00ff */
[----:B0-----:R-:W-:-:S08]  /*1a840*/  IMAD.MOV.U32 R6, RZ, RZ, R14 ;  /* 0x000000ffff067224 */ /* 0x001fd000078e000e */
[----:B------:R-:W-:Y:S05]  /*1a850*/  WARPSYNC.COLLECTIVE R15, `(.L_x_13639) ;  /* 0x000000000f087348 */ /* 0x000fea0003c00000 */
[----:B------:R0:W1:Y:S02]  /*1a860*/  SHFL.IDX P6, R14, R13, R12, R11 ;  /* 0x0000000c0d0e7389 */ /* 0x00006400000c000b */
[----:B01----:R-:W-:Y:S01]  /*1a870*/  ENDCOLLECTIVE ;  /* 0x000000000000791b */ /* 0x003fe20003800000 */
.L_x_13639:
[----:B------:R-:W-:-:S04]  /*1a880*/  @!P1 LEA R6, P2, R21, R6, 0x1 ;  /* 0x0000000615069211 */ /* 0x000fc800078408ff */
[----:B------:R-:W-:-:S05]  /*1a890*/  @!P1 IADD3.X R0, RZ, R0, RZ, P2, !PT ;  /* 0x00000000ff009210 */ /* 0x000fca00017fe4ff */
[----:B------:R-:W-:Y:S01]  /*1a8a0*/  @!P1 IMAD.MOV.U32 R7, RZ, RZ, R0 ;  /* 0x000000ffff079224 */ /* 0x000fe200078e0000 */
[----:B------:R-:W-:Y:S01]  /*1a8b0*/  MOV R13, R5 ;  /* 0x00000005000d7202 */ /* 0x000fe20000000f00 */
[----:B------:R-:W-:-:S03]  /*1a8c0*/  VIADD R0, R25, 0x80 ;  /* 0x0000008019007836 */ /* 0x000fc60000000000 */
[----:B------:R-:W-:Y:S01]  /*1a8d0*/  @!PT LDS RZ, [RZ] ;  /* 0x00000000fffff984 */ /* 0x000fe20000000800 */
[----:B------:R-:W-:Y:S01]  /*1a8e0*/  @!PT LDS RZ, [RZ] ;  /* 0x00000000fffff984 */ /* 0x000fe20000000800 */
[----:B------:R-:W-:Y:S01]  /*1a8f0*/  @!PT LDS RZ, [RZ] ;  /* 0x00000000fffff984 */ /* 0x000fe20000000800 */
[----:B------:R0:W-:Y:S02]  /*1a900*/  @!P1 LDGSTS.E.BYPASS.LTC128B.128 [R20+0xbc00], desc[UR42][R6.64], !P0 ;  /* 0x0bc0000006149fae */ /* 0x0001e4000c101d6a */
[----:B------:R-:W-:Y:S01]  /*1a910*/  ISETP.GE.AND P1, PT, R0, R3, PT ;  /* 0x000000030000720c */ /* 0x000fe20003f26270 */
[----:B------:R-:W-:Y:S02]  /*1a920*/  VIADD R0, R25, 0x90 ;  /* 0x0000009019007836 */ /* 0x000fe40000000000 */
[----:B------:R-:W-:-:S10]  /*1a930*/  IMAD.MOV.U32 R2, RZ, RZ, R14 ;  /* 0x000000ffff027224 */ /* 0x000fd400078e000e */
[----:B0-----:R-:W-:Y:S05]  /*1a940*/  WARPSYNC.COLLECTIVE R15, `(.L_x_13640) ;  /* 0x000000000f087348 */ /* 0x001fea0003c00000 */
[----:B------:R1:W2:Y:S02]  /*1a950*/  SHFL.IDX P6, R14, R13, R12, R11 ;  /* 0x0000000c0d0e7389 */ /* 0x0002a400000c000b */
[----:B012---:R-:W-:Y:S01]  /*1a960*/  ENDCOLLECTIVE ;  /* 0x000000000000791b */ /* 0x007fe20003800000 */
.L_x_13640:
[----:B------:R-:W-:Y:S01]  /*1a970*/  IMAD.MOV.U32 R13, RZ, RZ, R4 ;  /* 0x000000ffff0d7224 */ /* 0x000fe200078e0004 */
[----:B------:R-:W-:Y:S01]  /*1a980*/  MOV R12, 0x1 ;  /* 0x00000001000c7802 */ /* 0x000fe20000000f00 */
[----:B------:R-:W-:-:S07]  /*1a990*/  IMAD.MOV.U32 R8, RZ, RZ, R14 ;  /* 0x000000ffff087224 */ /* 0x000fce00078e000e */
[----:B------:R-:W-:Y:S05]  /*1a9a0*/  WARPSYNC.COLLECTIVE R15, `(.L_x_13641) ;  /* 0x000000000f087348 */ /* 0x000fea0003c00000 */
[----:B------:R0:W1:Y:S02]  /*1a9b0*/  SHFL.IDX P6, R14, R13, R12, R11 ;  /* 0x0000000c0d0e7389 */ /* 0x00006400000c000b */
[----:B01----:R-:W-:Y:S01]  /*1a9c0*/  ENDCOLLECTIVE ;  /* 0x000000000000791b */ /* 0x003fe20003800000 */
.L_x_13641:
[----:B------:R-:W-:-:S05]  /*1a9d0*/  @!P1 LEA R6, P2, R21, R8, 0x1 ;  /* 0x0000000815069211 */ /* 0x000fca00078408ff */
[----:B------:R-:W-:-:S04]  /*1a9e0*/  @!P1 IMAD.X R2, RZ, RZ, R2, P2 ;  /* 0x000000ffff029224 */ /* 0x000fc800010e0602 */
[----:B------:R-:W-:Y:S02]  /*1a9f0*/  @!P1 IMAD.MOV.U32 R7, RZ, RZ, R2 ;  /* 0x000000ffff079224 */ /* 0x000fe400078e0002 */
[----:B------:R-:W-:Y:S02]  /*1aa00*/  IMAD.MOV.U32 R13, RZ, RZ, R5 ;  /* 0x000000ffff0d7224 */ /* 0x000fe400078e0005 */
[----:B------:R-:W-:Y:S01]  /*1aa10*/  VIADD R2, R25, 0xa0 ;  /* 0x000000a019027836 */ /* 0x000fe20000000000 */
        /* <DEDUP_REMOVED lines=9> */
.L_x_13642:
[----:B------:R-:W-:Y:S01]  /*1aab0*/  MOV R13, R4 ;  /* 0x00000004000d7202 */ /* 0x000fe20000000f00 */
[----:B------:R-:W-:Y:S02]  /*1aac0*/  IMAD.MOV.U32 R12, RZ, RZ, 0x2 ;  /* 0x00000002ff0c7424 */ /* 0x000fe400078e00ff */
[----:B------:R-:W-:-:S07]  /*1aad0*/  IMAD.MOV.U32 R6, RZ, RZ, R14 ;  /* 0x000000ffff067224 */ /* 0x000fce00078e000e */
[----:B------:R-:W-:Y:S05]  /*1aae0*/  WARPSYNC.COLLECTIVE R15, `(.L_x_13643) ;  /* 0x000000000f087348 */ /* 0x000fea0003c00000 */
[----:B------:R0:W1:Y:S02]  /*1aaf0*/  SHFL.IDX P6, R14, R13, R12, R11 ;  /* 0x0000000c0d0e7389 */ /* 0x00006400000c000b */
[----:B01----:R-:W-:Y:S01]  /*1ab00*/  ENDCOLLECTIVE ;  /* 0x000000000000791b */ /* 0x003fe20003800000 */
.L_x_13643:
        /* <DEDUP_REMOVED lines=13> */
.L_x_13644:
[----:B------:R-:W-:Y:S02]  /*1abe0*/  IMAD.MOV.U32 R13, RZ, RZ, R4 ;  /* 0x000000ffff0d7224 */ /* 0x000fe400078e0004 */
[----:B------:R-:W-:Y:S02]  /*1abf0*/  IMAD.MOV.U32 R12, RZ, RZ, 0x3 ;  /* 0x00000003ff0c7424 */ /* 0x000fe400078e00ff */
[----:B------:R-:W-:-:S07]  /*1ac00*/  IMAD.MOV.U32 R6, RZ, RZ, R14 ;  /* 0x000000ffff067224 */ /* 0x000fce00078e000e */
[----:B------:R-:W-:Y:S05]  /*1ac10*/  WARPSYNC.COLLECTIVE R15, `(.L_x_13645) ;  /* 0x000000000f087348 */ /* 0x000fea0003c00000 */
[----:B------:R0:W1:Y:S02]  /*1ac20*/  SHFL.IDX P6, R14, R13, R12, R11 ;  /* 0x0000000c0d0e7389 */ /* 0x00006400000c000b */
[----:B01----:R-:W-:Y:S01]  /*1ac30*/  ENDCOLLECTIVE ;  /* 0x000000000000791b */ /* 0x003fe20003800000 */
.L_x_13645:
[----:B------:R-:W-:-:S04]  /*1ac40*/  @!P1 LEA R6, P2, R21, R6, 0x1 ;  /* 0x0000000615069211 */ /* 0x000fc800078408ff */
[----:B------:R-:W-:-:S05]  /*1ac50*/  @!P1 IADD3.X R0, RZ, R0, RZ, P2, !PT ;  /* 0x00000000ff009210 */ /* 0x000fca00017fe4ff */
        /* <DEDUP_REMOVED lines=10> */
.L_x_13646:
[----:B------:R-:W-:Y:S01]  /*1ad00*/  MOV R2, R14 ;  /* 0x0000000e00027202 */ /* 0x000fe20000000f00 */
[----:B------:R-:W-:Y:S06]  /*1ad10*/  BRA `(.L_x_13647) ;  /* 0xffffff9c00c47947 */ /* 0x000fec000383ffff */
.L_x_13474:
[----:B-1----:R1:W2:Y:S02]  /*1ad20*/  SYNCS.PHASECHK.TRANS64.TRYWAIT P0, [R16+URZ+0x16820], R0 ;  /* 0x01682000100075a7 */ /* 0x0022a4000800017f */
[----:B--2---:R-:W-:Y:S05]  /*1ad30*/  @!P0 NANOSLEEP.SYNCS 0x989680 ;  /* 0x009896800000895d */ /* 0x004fea0003900000 */
[----:B------:R-:W2:Y:S02]  /*1ad40*/  @!P0 SYNCS.PHASECHK.TRANS64 P0, [R16+URZ+0x16820], R0 ;  /* 0x01682000100085a7 */ /* 0x000ea4000800007f */
[----:B--2---:R-:W-:Y:S05]  /*1ad50*/  @!P0 BRA `(.L_x_13474) ;  /* 0xfffffffc00f08947 */ /* 0x004fea000383ffff */
[----:B------:R-:W-:Y:S05]  /*1ad60*/  BRA `(.L_x_13648) ;  /* 0xffffffa000207947 */ /* 0x000fea000383ffff */
.L_x_13479:
[----:B0-----:R0:W1:Y:S02]  /*1ad70*/  SYNCS.PHASECHK.TRANS64.TRYWAIT P0, [R5+URZ+0x16840], R2 ;  /* 0x01684002050075a7 */ /* 0x001064000800017f */
[----:B-1----:R-:W-:Y:S05]  /*1ad80*/  @!P0 NANOSLEEP.SYNCS 0x989680 ;  /* 0x009896800000895d */ /* 0x002fea0003900000 */
[----:B------:R-:W1:Y:S02]  /*1ad90*/  @!P0 SYNCS.PHASECHK.TRANS64 P0, [R5+URZ+0x16840], R2 ;  /* 0x01684002050085a7 */ /* 0x000e64000800007f */
[----:B-1----:R-:W-:Y:S05]  /*1ada0*/  @!P0 BRA `(.L_x_13479) ;  /* 0xfffffffc00f08947 */ /* 0x002fea000383ffff */
[----:B------:R-:W-:Y:S05]  /*1adb0*/  BRA `(.L_x_13649) ;  /* 0xffffffa400007947 */ /* 0x000fea000383ffff */
.L_x_13480:
        /* <DEDUP_REMOVED lines=8> */
.L_x_13651:
[----:B------:R-:W-:Y:S05]  /*1ae40*/  BSYNC B1 ;  /* 0x0000000000017941 */ /* 0x000fea0003800000 */
.L_x_13650:
[----:B------:R-:W0:Y:S01]  /*1ae50*/  S2R R7, SR_TID.X ;  /* 0x0000000000077919 */ /* 0x000e220000002100 */
[----:B------:R-:W-:Y:S01]  /*1ae60*/  MOV R13, R9 ;  /* 0x00000009000d7202 */ /* 0x000fe20000000f00 */
        /* <DEDUP_REMOVED lines=8> */
.L_x_13652:
[----:B------:R-:W-:Y:S02]  /*1aef0*/  IMAD.MOV.U32 R13, RZ, RZ, R10 ;  /* 0x000000ffff0d7224 */ /* 0x000fe400078e000a */
[----:B------:R-:W-:Y:S02]  /*1af00*/  IMAD.MOV.U32 R12, RZ, RZ, 0x1 ;  /* 0x00000001ff0c7424 */ /* 0x000fe400078e00ff */
[----:B------:R-:W-:Y:S02]  /*1af10*/  IMAD.SHL.U32 R7, R7, 0x8, RZ ;  /* 0x0000000807077824 */ /* 0x000fe400078e00ff */
[----:B------:R-:W-:-:S07]  /*1af20*/  IMAD.MOV.U32 R2, RZ, RZ, R14 ;  /* 0x000000ffff027224 */ /* 0x000fce00078e000e */
[----:B------:R-:W-:Y:S05]  /*1af30*/  WARPSYNC.COLLECTIVE R15, `(.L_x_13653) ;  /* 0x000000000f087348 */ /* 0x000fea0003c00000 */
[----:B------:R0:W1:Y:S02]  /*1af40*/  SHFL.IDX P6, R14, R13, R12, R11 ;  /* 0x0000000c0d0e7389 */ /* 0x00006400000c000b */
[----:B01----:R-:W-:Y:S01]  /*1af50*/  ENDCOLLECTIVE ;  /* 0x000000000000791b */ /* 0x003fe20003800000 */
.L_x_13653:
[----:B------:R-:W-:-:S04]  /*1af60*/  LOP3.LUT R7, R7, 0x38, RZ, 0xc0, !PT ;  /* 0x0000003807077812 */ /* 0x000fc800078ec0ff */
[----:B------:R-:W-:-:S04]  /*1af70*/  SHF.L.U32 R7, R7, 0x1, RZ ;  /* 0x0000000107077819 */ /* 0x000fc800000006ff */
[----:B------:R-:W-:-:S05]  /*1af80*/  IADD3 R2, P0, R2, R7, RZ ;  /* 0x0000000702027210 */ /* 0x000fca0007f1e0ff */
[----:B------:R-:W-:Y:S01]  /*1af90*/  IMAD.X R3, RZ, RZ, R3, P0 ;  /* 0x000000ffff037224 */ /* 0x000fe200000e0603 */
[----:B------:R-:W-:-:S04]  /*1afa0*/  MOV R13, R9 ;  /* 0x00000009000d7202 */ /* 0x000fc80000000f00 */
[----:B------:R-:W-:Y:S01]  /*1afb0*/  @!PT LDS RZ, [RZ] ;  /* 0x00000000fffff984 */ /* 0x000fe20000000800 */
[----:B------:R-:W-:Y:S01]  /*1afc0*/  @!PT LDS RZ, [RZ] ;  /* 0x00000000fffff984 */ /* 0x000fe20000000800 */
[----:B------:R-:W-:Y:S01]  /*1afd0*/  @!PT LDS RZ, [RZ] ;  /* 0x00000000fffff984 */ /* 0x000fe20000000800 */
[----:B------:R0:W-:Y:S02]  /*1afe0*/  LDGSTS.E.BYPASS.LTC128B.128 [R8+0xe400], desc[UR42][R2.64], !P2 ;  /* 0x0e40000002087fae */ /* 0x0001e4000d101d6a */
[----:B0-----:R-:W-:-:S07]  /*1aff0*/  IMAD.MOV.U32 R3, RZ, RZ, R14 ;  /* 0x000000ffff037224 */ /* 0x001fce00078e000e */
[----:B------:R-:W-:Y:S05]  /*1b000*/  WARPSYNC.COLLECTIVE R15, `(.L_x_13654) ;  /* 0x000000000f087348 */ /* 0x000fea0003c00000 */
[----:B------:R0:W1:Y:S02]  /*1b010*/  SHFL.IDX P6, R14, R13, R12, R11 ;  /* 0x0000000c0d0e7389 */ /* 0x00006400000c000b */
[----:B01----:R-:W-:Y:S01]  /*1b020*/  ENDCOLLECTIVE ;  /* 0x000000000000791b */ /* 0x003fe20003800000 */
.L_x_13654:
[----:B------:R-:W-:Y:S02]  /*1b030*/  IMAD.MOV.U32 R13, RZ, RZ, R10 ;  /* 0x000000ffff0d7224 */ /* 0x000fe400078e000a */
[----:B------:R-:W-:Y:S02]  /*1b040*/  IMAD.MOV.U32 R12, RZ, RZ, 0x2 ;  /* 0x00000002ff0c7424 */ /* 0x000fe400078e00ff */
[----:B------:R-:W-:-:S07]  /*1b050*/  IMAD.MOV.U32 R2, RZ, RZ, R14 ;  /* 0x000000ffff027224 */ /* 0x000fce00078e000e */
[----:B------:R-:W-:Y:S05]  /*1b060*/  WARPSYNC.COLLECTIVE R15, `(.L_x_13655) ;  /* 0x000000000f087348 */ /* 0x000fea0003c00000 */
[----:B------:R0:W1:Y:S02]  /*1b070*/  SHFL.IDX P6, R14, R13, R12, R11 ;  /* 0x0000000c0d0e7389 */ /* 0x00006400000c000b */
[----:B01----:R-:W-:Y:S01]  /*1b080*/  ENDCOLLECTIVE ;  /* 0x000000000000791b */ /* 0x003fe20003800000 */
.L_x_13655:
        /* <DEDUP_REMOVED lines=11> */
.L_x_13656:
[----:B------:R-:W-:Y:S02]  /*1b140*/  IMAD.MOV.U32 R13, RZ, RZ, R10 ;  /* 0x000000ffff0d7224 */ /* 0x000fe400078e000a */
[----:B------:R-:W-:Y:S02]  /*1b150*/  IMAD.MOV.U32 R12, RZ, RZ, 0x3 ;  /* 0x00000003ff0c7424 */ /* 0x000fe400078e00ff */
[----:B------:R-:W-:-:S07]  /*1b160*/  IMAD.MOV.U32 R2, RZ, RZ, R14 ;  /* 0x000000ffff027224 */ /* 0x000fce00078e000e */
[----:B------:R-:W-:Y:S05]  /*1b170*/  WARPSYNC.COLLECTIVE R15, `(.L_x_13657) ;  /* 0x000000000f087348 */ /* 0x000fea0003c00000 */
[----:B------:R0:W1:Y:S02]  /*1b180*/  SHFL.IDX P6, R14, R13, R12, R11 ;  /* 0x0000000c0d0e7389 */ /* 0x00006400000c000b */
[----:B01----:R-:W-:Y:S01]  /*1b190*/  ENDCOLLECTIVE ;  /* 0x000000000000791b */ /* 0x003fe20003800000 */
.L_x_13657:
        /* <DEDUP_REMOVED lines=11> */
.L_x_13658:
[----:B------:R-:W-:Y:S02]  /*1b250*/  IMAD.MOV.U32 R13, RZ, RZ, R10 ;  /* 0x000000ffff0d7224 */ /* 0x000fe400078e000a */
[----:B------:R-:W-:Y:S02]  /*1b260*/  IMAD.MOV.U32 R12, RZ, RZ, 0x4 ;  /* 0x00000004ff0c7424 */ /* 0x000fe400078e00ff */
[----:B------:R-:W-:-:S07]  /*1b270*/  IMAD.MOV.U32 R2, RZ, RZ, R14 ;  /* 0x000000ffff027224 */ /* 0x000fce00078e000e */
[----:B------:R-:W-:Y:S05]  /*1b280*/  WARPSYNC.COLLECTIVE R15, `(.L_x_13659) ;  /* 0x000000000f087348 */ /* 0x000fea0003c00000 */
[----:B------:R0:W1:Y:S02]  /*1b290*/  SHFL.IDX P6, R14, R13, R12, R11 ;  /* 0x0000000c0d0e7389 */ /* 0x00006400000c000b */
[----:B01----:R-:W-:Y:S01]  /*1b2a0*/  ENDCOLLECTIVE ;  /* 0x000000000000791b */ /* 0x003fe20003800000 */
.L_x_13659:
        /* <DEDUP_REMOVED lines=11> */
.L_x_13660:
[----:B------:R-:W-:Y:S02]  /*1b360*/  IMAD.MOV.U32 R13, RZ, RZ, R10 ;  /* 0x000000ffff0d7224 */ /* 0x000fe400078e000a */
[----:B------:R-:W-:Y:S02]  /*1b370*/  IMAD.MOV.U32 R12, RZ, RZ, 0x5 ;  /* 0x00000005ff0c7424 */ /* 0x000fe400078e00ff */
[----:B------:R-:W-:-:S07]  /*1b380*/  IMAD.MOV.U32 R2, RZ, RZ, R14 ;  /* 0x000000ffff027224 */ /* 0x000fce00078e000e */
[----:B------:R-:W-:Y:S05]  /*1b390*/  WARPSYNC.COLLECTIVE R15, `(.L_x_13661) ;  /* 0x000000000f087348 */ /* 0x000fea0003c00000 */
[----:B------:R0:W1:Y:S02]  /*1b3a0*/  SHFL.IDX P6, R14, R13, R12, R11 ;  /* 0x0000000c0d0e7389 */ /* 0x00006400000c000b */
[----:B01----:R-:W-:Y:S01]  /*1b3b0*/  ENDCOLLECTIVE ;  /* 0x000000000000791b */ /* 0x003fe20003800000 */
.L_x_13661:
        /* <DEDUP_REMOVED lines=11> */
.L_x_13662:
[----:B------:R-:W-:Y:S02]  /*1b470*/  IMAD.MOV.U32 R13, RZ, RZ, R10 ;  /* 0x000000ffff0d7224 */ /* 0x000fe400078e000a */
[----:B------:R-:W-:Y:S02]  /*1b480*/  IMAD.MOV.U32 R12, RZ, RZ, 0x6 ;  /* 0x00000006ff0c7424 */ /* 0x000fe400078e00ff */
[----:B------:R-:W-:-:S07]  /*1b490*/  IMAD.MOV.U32 R2, RZ, RZ, R14 ;  /* 0x000000ffff027224 */ /* 0x000fce00078e000e */
[----:B------:R-:W-:Y:S05]  /*1b4a0*/  WARPSYNC.COLLECTIVE R15, `(.L_x_13663) ;  /* 0x000000000f087348 */ /* 0x000fea0003c00000 */
[----:B------:R0:W1:Y:S02]  /*1b4b0*/  SHFL.IDX P6, R14, R13, R12, R11 ;  /* 0x0000000c0d0e7389 */ /* 0x00006400000c000b */
[----:B01----:R-:W-:Y:S01]  /*1b4c0*/  ENDCOLLECTIVE ;  /* 0x000000000000791b */ /* 0x003fe20003800000 */
.L_x_13663:
        /* <DEDUP_REMOVED lines=11> */
.L_x_13664:
[----:B------:R-:W-:Y:S02]  /*1b580*/  IMAD.MOV.U32 R13, RZ, RZ, R10 ;  /* 0x000000ffff0d7224 */ /* 0x000fe400078e000a */
[----:B------:R-:W-:Y:S02]  /*1b590*/  IMAD.MOV.U32 R12, RZ, RZ, 0x7 ;  /* 0x00000007ff0c7424 */ /* 0x000fe400078e00ff */
[----:B------:R-:W-:-:S07]  /*1b5a0*/  IMAD.MOV.U32 R2, RZ, RZ, R14 ;  /* 0x000000ffff027224 */ /* 0x000fce00078e000e */
[----:B------:R-:W-:Y:S05]  /*1b5b0*/  WARPSYNC.COLLECTIVE R15, `(.L_x_13665) ;  /* 0x000000000f087348 */ /* 0x000fea0003c00000 */
[----:B------:R0:W1:Y:S02]  /*1b5c0*/  SHFL.IDX P6, R14, R13, R12, R11 ;  /* 0x0000000c0d0e7389 */ /* 0x00006400000c000b */
[----:B01----:R-:W-:Y:S01]  /*1b5d0*/  ENDCOLLECTIVE ;  /* 0x000000000000791b */ /* 0x003fe20003800000 */
.L_x_13665:
        /* <DEDUP_REMOVED lines=11> */
.L_x_13666:
[----:B------:R-:W-:Y:S01]  /*1b690*/  IMAD.MOV.U32 R2, RZ, RZ, R14 ;  /* 0x000000ffff027224 */ /* 0x000fe200078e000e */
[----:B------:R-:W-:Y:S06]  /*1b6a0*/  BRA `(.L_x_13667) ;  /* 0xffffff9c00ec7947 */ /* 0x000fec000383ffff */
.L_x_13485:
[----:B-1----:R1:W2:Y:S02]  /*1b6b0*/  SYNCS.PHASECHK.TRANS64.TRYWAIT P0, [R5+URZ+0x16860], R2 ;  /* 0x01686002050075a7 */ /* 0x0022a4000800017f */
[----:B--2---:R-:W-:Y:S05]  /*1b6c0*/  @!P0 NANOSLEEP.SYNCS 0x989680 ;  /* 0x009896800000895d */ /* 0x004fea0003900000 */
[----:B------:R-:W2:Y:S02]  /*1b6d0*/  @!P0 SYNCS.PHASECHK.TRANS64 P0, [R5+URZ+0x16860], R2 ;  /* 0x01686002050085a7 */ /* 0x000ea4000800007f */
[----:B--2---:R-:W-:Y:S05]  /*1b6e0*/  @!P0 BRA `(.L_x_13485) ;  /* 0xfffffffc00f08947 */ /* 0x004fea000383ffff */
[----:B------:R-:W-:Y:S05]  /*1b6f0*/  BRA `(.L_x_13668) ;  /* 0xffffffa000447947 */ /* 0x000fea000383ffff */
.L_x_13486:
        /* <DEDUP_REMOVED lines=8> */
.L_x_13670:
[----:B------:R-:W-:Y:S05]  /*1b780*/  BSYNC B1 ;  /* 0x0000000000017941 */ /* 0x000fea0003800000 */
.L_x_13669:
[----:B------:R-:W-:Y:S01]  /*1b790*/  IMAD.MOV.U32 R13, RZ, RZ, R18 ;  /* 0x000000ffff0d7224 */ /* 0x000fe200078e0012 */
[----:B------:R-:W-:Y:S01]  /*1b7a0*/  MOV R3, R14 ;  /* 0x0000000e00037202 */ /* 0x000fe20000000f00 */
[----:B------:R-:W-:Y:S01]  /*1b7b0*/  IMAD.MOV.U32 R12, RZ, RZ, RZ ;  /* 0x000000ffff0c7224 */ /* 0x000fe200078e00ff */
[----:B------:R-:W-:Y:S01]  /*1b7c0*/  ISETP.LT.OR P2, PT, R8, 0x1, P1 ;  /* 0x000000010800780c */ /* 0x000fe20000f41670 */
[----:B------:R-:W-:Y:S02]  /*1b7d0*/  IMAD.MOV.U32 R11, RZ, RZ, 0x181f ;  /* 0x0000181fff0b7424 */ /* 0x000fe400078e00ff */
[----:B------:R-:W-:Y:S02]  /*1b7e0*/  IMAD.MOV.U32 R15, RZ, RZ, -0x1 ;  /* 0xffffffffff0f7424 */ /* 0x000fe400078e00ff */
[----:B------:R-:W-:-:S08]  /*1b7f0*/  IMAD R6, R6, 0x2, R16 ;  /* 0x0000000206067824 */ /* 0x000fd000078e0210 */
[----:B------:R-:W-:Y:S05]  /*1b800*/  WARPSYNC.COLLECTIVE R15, `(.L_x_13671) ;  /* 0x000000000f087348 */ /* 0x000fea0003c00000 */
[----:B------:R0:W1:Y:S02]  /*1b810*/  SHFL.IDX P6, R14, R13, R12, R11 ;  /* 0x0000000c0d0e7389 */ /* 0x00006400000c000b */
[----:B01----:R-:W-:Y:S01]  /*1b820*/  ENDCOLLECTIVE ;  /* 0x000000000000791b */ /* 0x003fe20003800000 */
.L_x_13671:
[----:B------:R-:W-:Y:S02]  /*1b830*/  IMAD.MOV.U32 R13, RZ, RZ, R19 ;  /* 0x000000ffff0d7224 */ /* 0x000fe400078e0013 */
[----:B------:R-:W-:Y:S02]  /*1b840*/  IMAD.MOV.U32 R12, RZ, RZ, 0x1 ;  /* 0x00000001ff0c7424 */ /* 0x000fe400078e00ff */
[----:B------:R-:W-:-:S07]  /*1b850*/  IMAD.MOV.U32 R2, RZ, RZ, R14 ;  /* 0x000000ffff027224 */ /* 0x000fce00078e000e */
[----:B------:R-:W-:Y:S05]  /*1b860*/  WARPSYNC.COLLECTIVE R15, `(.L_x_13672) ;  /* 0x000000000f087348 */ /* 0x000fea0003c00000 */
[----:B------:R0:W1:Y:S02]  /*1b870*/  SHFL.IDX P6, R14, R13, R12, R11 ;  /* 0x0000000c0d0e7389 */ /* 0x00006400000c000b */
[----:B01----:R-:W-:Y:S01]  /*1b880*/  ENDCOLLECTIVE ;  /* 0x000000000000791b */ /* 0x003fe20003800000 */
.L_x_13672:
        /* <DEDUP_REMOVED lines=12> */
.L_x_13673:
[----:B------:R-:W-:Y:S02]  /*1b950*/  IMAD.MOV.U32 R13, RZ, RZ, R19 ;  /* 0x000000ffff0d7224 */ /* 0x000fe400078e0013 */
[----:B------:R-:W-:Y:S01]  /*1b960*/  IMAD.MOV.U32 R12, RZ, RZ, 0x2 ;  /* 0x00000002ff0c7424 */ /* 0x000fe200078e00ff */
[----:B------:R-:W-:-:S07]  /*1b970*/  MOV R2, R14 ;  /* 0x0000000e00027202 */ /* 0x000fce0000000f00 */
[----:B------:R-:W-:Y:S05]  /*1b980*/  WARPSYNC.COLLECTIVE R15, `(.L_x_13674) ;  /* 0x000000000f087348 */ /* 0x000fea0003c00000 */
[----:B------:R0:W1:Y:S02]  /*1b990*/  SHFL.IDX P6, R14, R13, R12, R11 ;  /* 0x0000000c0d0e7389 */ /* 0x00006400000c000b */
[----:B01----:R-:W-:Y:S01]  /*1b9a0*/  ENDCOLLECTIVE ;  /* 0x000000000000791b */ /* 0x003fe20003800000 */
.L_x_13674:
        /* <DEDUP_REMOVED lines=12> */
.L_x_13675:
[----:B------:R-:W-:Y:S02]  /*1ba70*/  IMAD.MOV.U32 R13, RZ, RZ, R19 ;  /* 0x000000ffff0d7224 */ /* 0x000fe400078e0013 */
[----:B------:R-:W-:Y:S01]  /*1ba80*/  IMAD.MOV.U32 R12, RZ, RZ, 0x3 ;  /* 0x00000003ff0c7424 */ /* 0x000fe200078e00ff */
[----:B------:R-:W-:-:S07]  /*1ba90*/  MOV R2, R14 ;  /* 0x0000000e00027202 */ /* 0x000fce0000000f00 */
[----:B------:R-:W-:Y:S05]  /*1baa0*/  WARPSYNC.COLLECTIVE R15, `(.L_x_13676) ;  /* 0x000000000f087348 */ /* 0x000fea0003c00000 */
[----:B------:R0:W1:Y:S02]  /*1bab0*/  SHFL.IDX P6, R14, R13, R12, R11 ;  /* 0x0000000c0d0e7389 */ /* 0x00006400000c000b */
[----:B01----:R-:W-:Y:S01]  /*1bac0*/  ENDCOLLECTIVE ;  /* 0x000000000000791b */ /* 0x003fe20003800000 */
.L_x_13676:
        /* <DEDUP_REMOVED lines=12> */
.L_x_13677:
[----:B------:R-:W-:Y:S02]  /*1bb90*/  IMAD.MOV.U32 R13, RZ, RZ, R19 ;  /* 0x000000ffff0d7224 */ /* 0x000fe400078e0013 */
[----:B------:R-:W-:Y:S01]  /*1bba0*/  IMAD.MOV.U32 R12, RZ, RZ, 0x4 ;  /* 0x00000004ff0c7424 */ /* 0x000fe200078e00ff */
[----:B------:R-:W-:-:S07]  /*1bbb0*/  MOV R2, R14 ;  /* 0x0000000e00027202 */ /* 0x000fce0000000f00 */
[----:B------:R-:W-:Y:S05]  /*1bbc0*/  WARPSYNC.COLLECTIVE R15, `(.L_x_13678) ;  /* 0x000000000f087348 */ /* 0x000fea0003c00000 */
[----:B------:R0:W1:Y:S02]  /*1bbd0*/  SHFL.IDX P6, R14, R13, R12, R11 ;  /* 0x0000000c0d0e7389 */ /* 0x00006400000c000b */
[----:B01----:R-:W-:Y:S01]  /*1bbe0*/  ENDCOLLECTIVE ;  /* 0x000000000000791b */ /* 0x003fe20003800000 */
.L_x_13678:
        /* <DEDUP_REMOVED lines=12> */
.L_x_13679:
[----:B------:R-:W-:Y:S02]  /*1bcb0*/  IMAD.MOV.U32 R13, RZ, RZ, R19 ;  /* 0x000000ffff0d7224 */ /* 0x000fe400078e0013 */
[----:B------:R-:W-:Y:S01]  /*1bcc0*/  IMAD.MOV.U32 R12, RZ, RZ, 0x5 ;  /* 0x00000005ff0c7424 */ /* 0x000fe200078e00ff */
[----:B------:R-:W-:-:S07]  /*1bcd0*/  MOV R2, R14 ;  /* 0x0000000e00027202 */ /* 0x000fce0000000f00 */
[----:B------:R-:W-:Y:S05]  /*1bce0*/  WARPSYNC.COLLECTIVE R15, `(.L_x_13680) ;  /* 0x000000000f087348 */ /* 0x000fea0003c00000 */
[----:B------:R0:W1:Y:S02]  /*1bcf0*/  SHFL.IDX P6, R14, R13, R12, R11 ;  /* 0x0000000c0d0e7389 */ /* 0x00006400000c000b */
[----:B01----:R-:W-:Y:S01]  /*1bd00*/  ENDCOLLECTIVE ;  /* 0x000000000000791b */ /* 0x003fe20003800000 */
.L_x_13680:
        /* <DEDUP_REMOVED lines=12> */
.L_x_13681:
[----:B------:R-:W-:Y:S02]  /*1bdd0*/  IMAD.MOV.U32 R13, RZ, RZ, R19 ;  /* 0x000000ffff0d7224 */ /* 0x000fe400078e0013 */
[----:B------:R-:W-:Y:S01]  /*1bde0*/  IMAD.MOV.U32 R12, RZ, RZ, 0x6 ;  /* 0x00000006ff0c7424 */ /* 0x000fe200078e00ff */
[----:B------:R-:W-:-:S07]  /*1bdf0*/  MOV R2, R14 ;  /* 0x0000000e00027202 */ /* 0x000fce0000000f00 */
[----:B------:R-:W-:Y:S05]  /*1be00*/  WARPSYNC.COLLECTIVE R15, `(.L_x_13682) ;  /* 0x000000000f087348 */ /* 0x000fea0003c00000 */
[----:B------:R0:W1:Y:S02]  /*1be10*/  SHFL.IDX P6, R14, R13, R12, R11 ;  /* 0x0000000c0d0e7389 */ /* 0x00006400000c000b */
[----:B01----:R-:W-:Y:S01]  /*1be20*/  ENDCOLLECTIVE ;  /* 0x000000000000791b */ /* 0x003fe20003800000 */
.L_x_13682:
        /* <DEDUP_REMOVED lines=12> */
.L_x_13683:
[----:B------:R-:W-:Y:S02]  /*1bef0*/  IMAD.MOV.U32 R13, RZ, RZ, R19 ;  /* 0x000000ffff0d7224 */ /* 0x000fe400078e0013 */
[----:B------:R-:W-:Y:S01]  /*1bf00*/  IMAD.MOV.U32 R12, RZ, RZ, 0x7 ;  /* 0x00000007ff0c7424 */ /* 0x000fe200078e00ff */
[----:B------:R-:W-:-:S07]  /*1bf10*/  MOV R2, R14 ;  /* 0x0000000e00027202 */ /* 0x000fce0000000f00 */
[----:B------:R-:W-:Y:S05]  /*1bf20*/  WARPSYNC.COLLECTIVE R15, `(.L_x_13684) ;  /* 0x000000000f087348 */ /* 0x000fea0003c00000 */
[----:B------:R0:W1:Y:S02]  /*1bf30*/  SHFL.IDX P6, R14, R13, R12, R11 ;  /* 0x0000000c0d0e7389 */ /* 0x00006400000c000b */
[----:B01----:R-:W-:Y:S01]  /*1bf40*/  ENDCOLLECTIVE ;  /* 0x000000000000791b */ /* 0x003fe20003800000 */
.L_x_13684:
        /* <DEDUP_REMOVED lines=11> */
.L_x_13685:
[----:B------:R-:W-:Y:S01]  /*1c000*/  MOV R2, R14 ;  /* 0x0000000e00027202 */ /* 0x000fe20000000f00 */
[----:B------:R-:W-:Y:S06]  /*1c010*/  BRA `(.L_x_13686) ;  /* 0xffffff9800f07947 */ /* 0x000fec000383ffff */
.L_x_13494:
[----:B0-----:R0:W1:Y:S02]  /*1c020*/  SYNCS.PHASECHK.TRANS64.TRYWAIT P0, [R0+URZ+0x16860], R3 ;  /* 0x01686003000075a7 */ /* 0x001064000800017f */
[----:B-1----:R-:W-:Y:S05]  /*1c030*/  @!P0 NANOSLEEP.SYNCS 0x989680 ;  /* 0x009896800000895d */ /* 0x002fea0003900000 */
[----:B------:R-:W1:Y:S02]  /*1c040*/  @!P0 SYNCS.PHASECHK.TRANS64 P0, [R0+URZ+0x16860], R3 ;  /* 0x01686003000085a7 */ /* 0x000e64000800007f */
[----:B-1----:R-:W-:Y:S05]  /*1c050*/  @!P0 BRA `(.L_x_13494) ;  /* 0xfffffffc00f08947 */ /* 0x002fea000383ffff */
[----:B------:R-:W-:Y:S05]  /*1c060*/  BRA `(.L_x_13687) ;  /* 0xffffffa000087947 */ /* 0x000fea000383ffff */
.L_x_13495:
        /* <DEDUP_REMOVED lines=8> */
.L_x_13689:
[----:B------:R-:W-:Y:S05]  /*1c0f0*/  BSYNC B0 ;  /* 0x0000000000007941 */ /* 0x000fea0003800000 */
.L_x_13688:
        /* <DEDUP_REMOVED lines=10> */
.L_x_13690:
[----:B------:R-:W-:Y:S01]  /*1c1a0*/  ULDC UR4, c[0x0][0x2f4] ;  /* 0x0000bd0000047ab9 */ /* 0x000fe20000000800 */
[----:B------:R-:W-:Y:S02]  /*1c1b0*/  IMAD.MOV.U32 R13, RZ, RZ, R19 ;  /* 0x000000ffff0d7224 */ /* 0x000fe400078e0013 */
[----:B------:R-:W-:Y:S02]  /*1c1c0*/  IMAD.MOV.U32 R12, RZ, RZ, 0x1 ;  /* 0x00000001ff0c7424 */ /* 0x000fe400078e00ff */
[----:B------:R-:W-:-:S05]  /*1c1d0*/  IMAD.SHL.U32 R2, R2, 0x8, RZ ;  /* 0x0000000802027824 */ /* 0x000fca00078e00ff */
[----:B------:R-:W-:-:S04]  /*1c1e0*/  LOP3.LUT R2, R2, 0x38, RZ, 0xc0, !PT ;  /* 0x0000003802027812 */ /* 0x000fc800078ec0ff */
[C---:B------:R-:W-:Y:S01]  /*1c1f0*/  ISETP.GE.AND P0, PT, R2.reuse, UR4, PT ;  /* 0x0000000402007c0c */ /* 0x040fe2000bf06270 */
[----:B------:R-:W-:-:S03]  /*1c200*/  IMAD.SHL.U32 R5, R2, 0x2, RZ ;  /* 0x0000000202057824 */ /* 0x000fc600078e00ff */
[----:B------:R-:W-:Y:S02]  /*1c210*/  ISETP.LT.OR P2, PT, R6, 0x1, P0 ;  /* 0x000000010600780c */ /* 0x000fe40000741670 */
[----:B------:R-:W-:-:S13]  /*1c220*/  IADD3 R2, P1, R14, R5, RZ ;  /* 0x000000050e027210 */ /* 0x000fda0007f3e0ff */
[----:B------:R-:W-:Y:S05]  /*1c230*/  WARPSYNC.COLLECTIVE R15, `(.L_x_13691) ;  /* 0x000000000f087348 */ /* 0x000fea0003c00000 */
[----:B------:R0:W1:Y:S02]  /*1c240*/  SHFL.IDX P6, R14, R13, R12, R11 ;  /* 0x0000000c0d0e7389 */ /* 0x00006400000c000b */
[----:B01----:R-:W-:Y:S01]  /*1c250*/  ENDCOLLECTIVE ;  /* 0x000000000000791b */ /* 0x003fe20003800000 */
.L_x_13691:
        /* <DEDUP_REMOVED lines=11> */
.L_x_13692:
[----:B------:R-:W-:Y:S02]  /*1c310*/  IMAD.MOV.U32 R13, RZ, RZ, R19 ;  /* 0x000000ffff0d7224 */ /* 0x000fe400078e0013 */
[----:B------:R-:W-:Y:S01]  /*1c320*/  IMAD.MOV.U32 R12, RZ, RZ, 0x2 ;  /* 0x00000002ff0c7424 */ /* 0x000fe200078e00ff */
[----:B------:R-:W-:-:S13]  /*1c330*/  IADD3 R2, P1, R14, R5, RZ ;  /* 0x000000050e027210 */ /* 0x000fda0007f3e0ff */
[----:B------:R-:W-:Y:S05]  /*1c340*/  WARPSYNC.COLLECTIVE R15, `(.L_x_13693) ;  /* 0x000000000f087348 */ /* 0x000fea0003c00000 */
[----:B------:R0:W1:Y:S02]  /*1c350*/  SHFL.IDX P6, R14, R13, R12, R11 ;  /* 0x0000000c0d0e7389 */ /* 0x00006400000c000b */
[----:B01----:R-:W-:Y:S01]  /*1c360*/  ENDCOLLECTIVE ;  /* 0x000000000000791b */ /* 0x003fe20003800000 */
.L_x_13693:
        /* <DEDUP_REMOVED lines=11> */
.L_x_13694:
[----:B------:R-:W-:Y:S01]  /*1c420*/  MOV R13, R19 ;  /* 0x00000013000d7202 */ /* 0x000fe20000000f00 */
[----:B------:R-:W-:Y:S01]  /*1c430*/  IMAD.MOV.U32 R12, RZ, RZ, 0x3 ;  /* 0x00000003ff0c7424 */ /* 0x000fe200078e00ff */
[----:B------:R-:W-:-:S13]  /*1c440*/  IADD3 R2, P1, R14, R5, RZ ;  /* 0x000000050e027210 */ /* 0x000fda0007f3e0ff */
[----:B------:R-:W-:Y:S05]  /*1c450*/  WARPSYNC.COLLECTIVE R15, `(.L_x_13695) ;  /* 0x000000000f087348 */ /* 0x000fea0003c00000 */
[----:B------:R0:W1:Y:S02]  /*1c460*/  SHFL.IDX P6, R14, R13, R12, R11 ;  /* 0x0000000c0d0e7389 */ /* 0x00006400000c000b */
[----:B01----:R-:W-:Y:S01]  /*1c470*/  ENDCOLLECTIVE ;  /* 0x000000000000791b */ /* 0x003fe20003800000 */
.L_x_13695:
        /* <DEDUP_REMOVED lines=11> */
.L_x_13696:
[----:B------:R-:W-:Y:S01]  /*1c530*/  IMAD.MOV.U32 R13, RZ, RZ, R19 ;  /* 0x000000ffff0d7224 */ /* 0x000fe200078e0013 */
[----:B------:R-:W-:Y:S02]  /*1c540*/  MOV R12, 0x4 ;  /* 0x00000004000c7802 */ /* 0x000fe40000000f00 */
[----:B------:R-:W-:-:S13]  /*1c550*/  IADD3 R2, P1, R14, R5, RZ ;  /* 0x000000050e027210 */ /* 0x000fda0007f3e0ff */
[----:B------:R-:W-:Y:S05]  /*1c560*/  WARPSYNC.COLLECTIVE R15, `(.L_x_13697) ;  /* 0x000000000f087348 */ /* 0x000fea0003c00000 */
[----:B------:R0:W1:Y:S02]  /*1c570*/  SHFL.IDX P6, R14, R13, R12, R11 ;  /* 0x0000000c0d0e7389 */ /* 0x00006400000c000b */
[----:B01----:R-:W-:Y:S01]  /*1c580*/  ENDCOLLECTIVE ;  /* 0x000000000000791b */ /* 0x003fe20003800000 */
.L_x_13697:
        /* <DEDUP_REMOVED lines=11> */
.L_x_13698:
[----:B------:R-:W-:Y:S02]  /*1c640*/  IMAD.MOV.U32 R13, RZ, RZ, R19 ;  /* 0x000000ffff0d7224 */ /* 0x000fe400078e0013 */
[----:B------:R-:W-:Y:S01]  /*1c650*/  IMAD.MOV.U32 R12, RZ, RZ, 0x5 ;  /* 0x00000005ff0c7424 */ /* 0x000fe200078e00ff */
[----:B------:R-:W-:-:S13]  /*1c660*/  IADD3 R2, P1, R14, R5, RZ ;  /* 0x000000050e027210 */ /* 0x000fda0007f3e0ff */
[----:B------:R-:W-:Y:S05]  /*1c670*/  WARPSYNC.COLLECTIVE R15, `(.L_x_13699) ;  /* 0x000000000f087348 */ /* 0x000fea0003c00000 */
[----:B------:R0:W1:Y:S02]  /*1c680*/  SHFL.IDX P6, R14, R13, R12, R11 ;  /* 0x0000000c0d0e7389 */ /* 0x00006400000c000b */
[----:B01----:R-:W-:Y:S01]  /*1c690*/  ENDCOLLECTIVE ;  /* 0x000000000000791b */ /* 0x003fe20003800000 */
.L_x_13699:
[----:B------:R-:W-:-:S05]  /*1c6a0*/  IMAD.X R3, RZ, RZ, R3, P1 ;  /* 0x000000ffff037224 */ /* 0x000fca00008e0603 */
[----:B------:R-:W-:Y:S01]  /*1c6b0*/  @!PT LDS RZ, [RZ] ;  /* 0x00000000fffff984 */ /* 0x000fe20000000800 */
[----:B------:R-:W-:Y:S01]  /*1c6c0*/  @!PT LDS RZ, [RZ] ;  /* 0x00000000fffff984 */ /* 0x000fe20000000800 */
[----:B------:R-:W-:Y:S01]  /*1c6d0*/  @!PT LDS RZ, [RZ] ;  /* 0x00000000fffff984 */ /* 0x000fe20000000800 */
[----:B------:R0:W-:Y:S01]  /*1c6e0*/  LDGSTS.E.BYPASS.LTC128B.128 [R4+0x2400], desc[UR42][R2.64], !P2 ;  /* 0x0240000002047fae */ /* 0x0001e2000d101d6a */
[----:B------:R-:W-:Y:S01]  /*1c6f0*/  ISETP.LT.OR P2, PT, R6, 0x51, P0 ;  /* 0x000000510600780c */ /* 0x000fe20000741670 */
[----:B------:R-:W-:Y:S01]  /*1c700*/  IMAD.MOV.U32 R13, RZ, RZ, R18 ;  /* 0x000000ffff0d7224 */ /* 0x000fe200078e0012 */
[----:B0-----:R-:W-:-:S11]  /*1c710*/  MOV R3, R14 ;  /* 0x0000000e00037202 */ /* 0x001fd60000000f00 */
[----:B------:R-:W-:Y:S05]  /*1c720*/  WARPSYNC.COLLECTIVE R15, `(.L_x_13700) ;  /* 0x000000000f087348 */ /* 0x000fea0003c00000 */
[----:B------:R0:W1:Y:S02]  /*1c730*/  SHFL.IDX P6, R14, R13, R12, R11 ;  /* 0x0000000c0d0e7389 */ /* 0x00006400000c000b */
[----:B01----:R-:W-:Y:S01]  /*1c740*/  ENDCOLLECTIVE ;  /* 0x000000000000791b */ /* 0x003fe20003800000 */
.L_x_13700:
[----:B------:R-:W-:Y:S02]  /*1c750*/  IMAD.MOV.U32 R13, RZ, RZ, R19 ;  /* 0x000000ffff0d7224 */ /* 0x000fe400078e0013 */
[----:B------:R-:W-:Y:S01]  /*1c760*/  IMAD.MOV.U32 R12, RZ, RZ, 0x6 ;  /* 0x00000006ff0c7424 */ /* 0x000fe200078e00ff */
[----:B------:R-:W-:-:S13]  /*1c770*/  IADD3 R2, P1, R14, R5, RZ ;  /* 0x000000050e027210 */ /* 0x000fda0007f3e0ff */
[----:B------:R-:W-:Y:S05]  /*1c780*/  WARPSYNC.COLLECTIVE R15, `(.L_x_13701) ;  /* 0x000000000f087348 */ /* 0x000fea0003c00000 */
[----:B------:R0:W1:Y:S02]  /*1c790*/  SHFL.IDX P6, R14, R13, R12, R11 ;  /* 0x0000000c0d0e7389 */ /* 0x00006400000c000b */
[----:B01----:R-:W-:Y:S01]  /*1c7a0*/  ENDCOLLECTIVE ;  /* 0x000000000000791b */ /* 0x003fe20003800000 */
.L_x_13701:
        /* <DEDUP_REMOVED lines=11> */
.L_x_13702:
[----:B------:R-:W-:Y:S02]  /*1c860*/  IMAD.MOV.U32 R13, RZ, RZ, R19 ;  /* 0x000000ffff0d7224 */ /* 0x000fe400078e0013 */
[----:B------:R-:W-:Y:S01]  /*1c870*/  IMAD.MOV.U32 R12, RZ, RZ, 0x7 ;  /* 0x00000007ff0c7424 */ /* 0x000fe200078e00ff */
[----:B------:R-:W-:-:S13]  /*1c880*/  IADD3 R2, P1, R14, R5, RZ ;  /* 0x000000050e027210 */ /* 0x000fda0007f3e0ff */
[----:B------:R-:W-:Y:S05]  /*1c890*/  WARPSYNC.COLLECTIVE R15, `(.L_x_13703) ;  /* 0x000000000f087348 */ /* 0x000fea0003c00000 */
[----:B------:R0:W1:Y:S02]  /*1c8a0*/  SHFL.IDX P6, R14, R13, R12, R11 ;  /* 0x0000000c0d0e7389 */ /* 0x00006400000c000b */
[----:B01----:R-:W-:Y:S01]  /*1c8b0*/  ENDCOLLECTIVE ;  /* 0x000000000000791b */ /* 0x003fe20003800000 */
.L_x_13703:
        /* <DEDUP_REMOVED lines=10> */
.L_x_13704:
[----:B------:R-:W-:Y:S05]  /*1c960*/  BRA `(.L_x_13705) ;  /* 0xffffff9800cc7947 */ /* 0x000fea000383ffff */
.L_x_13500:
        /* <DEDUP_REMOVED lines=8> */
.L_x_13707:
[----:B------:R-:W-:Y:S05]  /*1c9f0*/  BSYNC B0 ;  /* 0x0000000000007941 */ /* 0x000fea0003800000 */
.L_x_13706:
        /* <DEDUP_REMOVED lines=9> */
.L_x_13708:
        /* <DEDUP_REMOVED lines=14> */
[----:B------:R-:W-:Y:S01]  /*1cb70*/  IMAD.MOV.U32 R24, RZ, RZ, RZ ;  /* 0x000000ffff187224 */ /* 0x000fe200078e00ff */
        /* <DEDUP_REMOVED lines=9> */
.L_x_13709:
[----:B------:R-:W-:Y:S02]  /*1cc10*/  MOV R12, 0x2 ;  /* 0x00000002000c7802 */ /* 0x000fe40000000f00 */
[----:B------:R-:W-:-:S05]  /*1cc20*/  SEL R14, R14, RZ, P1 ;  /* 0x000000ff0e0e7207 */ /* 0x000fca0000800000 */
[----:B------:R-:W-:-:S04]  /*1cc30*/  IMAD.IADD R5, R13, 0x1, R14 ;  /* 0x000000010d057824 */ /* 0x000fc800078e020e */
[----:B------:R-:W-:-:S07]  /*1cc40*/  IMAD.MOV.U32 R13, RZ, RZ, R5 ;  /* 0x000000ffff0d7224 */ /* 0x000fce00078e0005 */
[----:B------:R-:W-:Y:S05]  /*1cc50*/  WARPSYNC.COLLECTIVE R15, `(.L_x_13710) ;  /* 0x000000000f087348 */ /* 0x000fea0003c00000 */
[----:B------:R0:W1:Y:S02]  /*1cc60*/  SHFL.UP P6, R14, R13, R12, R11 ;  /* 0x0400000c0d0e7389 */ /* 0x00006400000c000b */
[----:B01----:R-:W-:Y:S01]  /*1cc70*/  ENDCOLLECTIVE ;  /* 0x000000000000791b */ /* 0x003fe20003800000 */
.L_x_13710:
[----:B------:R-:W-:Y:S01]  /*1cc80*/  IMAD.MOV.U32 R12, RZ, RZ, 0x4 ;  /* 0x00000004ff0c7424 */ /* 0x000fe200078e00ff */
[----:B------:R-:W-:-:S05]  /*1cc90*/  SEL R2, R14, RZ, P2 ;  /* 0x000000ff0e027207 */ /* 0x000fca0001000000 */
[----:B------:R-:W-:-:S04]  /*1cca0*/  IMAD.IADD R2, R5, 0x1, R2 ;  /* 0x0000000105027824 */ /* 0x000fc800078e0202 */
[----:B------:R-:W-:-:S07]  /*1ccb0*/  IMAD.MOV.U32 R13, RZ, RZ, R2 ;  /* 0x000000ffff0d7224 */ /* 0x000fce00078e0002 */
[----:B------:R-:W-:Y:S05]  /*1ccc0*/  WARPSYNC.COLLECTIVE R15, `(.L_x_13711) ;  /* 0x000000000f087348 */ /* 0x000fea0003c00000 */
[----:B------:R0:W1:Y:S02]  /*1ccd0*/  SHFL.UP P6, R14, R13, R12, R11 ;  /* 0x0400000c0d0e7389 */ /* 0x00006400000c000b */
[----:B01----:R-:W-:Y:S01]  /*1cce0*/  ENDCOLLECTIVE ;  /* 0x000000000000791b */ /* 0x003fe20003800000 */
.L_x_13711:
[----:B------:R-:W-:Y:S02]  /*1ccf0*/  MOV R12, 0x8 ;  /* 0x00000008000c7802 */ /* 0x000fe40000000f00 */
[----:B------:R-:W-:-:S05]  /*1cd00*/  SEL R3, R14, RZ, P3 ;  /* 0x000000ff0e037207 */ /* 0x000fca0001800000 */
[----:B------:R-:W-:-:S04]  /*1cd10*/  IMAD.IADD R8, R2, 0x1, R3 ;  /* 0x0000000102087824 */ /* 0x000fc800078e0203 */
[----:B------:R-:W-:-:S07]  /*1cd20*/  IMAD.MOV.U32 R13, RZ, RZ, R8 ;  /* 0x000000ffff0d7224 */ /* 0x000fce00078e0008 */
[----:B------:R-:W-:Y:S05]  /*1cd30*/  WARPSYNC.COLLECTIVE R15, `(.L_x_13712) ;  /* 0x000000000f087348 */ /* 0x000fea0003c00000 */
[----:B------:R0:W1:Y:S02]  /*1cd40*/  SHFL.UP P6, R14, R13, R12, R11 ;  /* 0x0400000c0d0e7389 */ /* 0x00006400000c000b */
[----:B01----:R-:W-:Y:S01]  /*1cd50*/  ENDCOLLECTIVE ;  /* 0x000000000000791b */ /* 0x003fe20003800000 */
.L_x_13712:
[----:B------:R-:W-:Y:S01]  /*1cd60*/  IMAD.MOV.U32 R12, RZ, RZ, 0x10 ;  /* 0x00000010ff0c7424 */ /* 0x000fe200078e00ff */
[----:B------:R-:W-:-:S05]  /*1cd70*/  SEL R5, R14, RZ, P4 ;  /* 0x000000ff0e057207 */ /* 0x000fca0002000000 */
[----:B------:R-:W-:-:S04]  /*1cd80*/  IMAD.IADD R5, R8, 0x1, R5 ;  /* 0x0000000108057824 */ /* 0x000fc800078e0205 */
[----:B------:R-:W-:-:S07]  /*1cd90*/  IMAD.MOV.U32 R13, RZ, RZ, R5 ;  /* 0x000000ffff0d7224 */ /* 0x000fce00078e0005 */
[----:B------:R-:W-:Y:S05]  /*1cda0*/  WARPSYNC.COLLECTIVE R15, `(.L_x_13713) ;  /* 0x000000000f087348 */ /* 0x000fea0003c00000 */
[----:B------:R0:W1:Y:S02]  /*1cdb0*/  SHFL.UP P6, R14, R13, R12, R11 ;  /* 0x0400000c0d0e7389 */ /* 0x00006400000c000b */
[----:B01----:R-:W-:Y:S01]  /*1cdc0*/  ENDCOLLECTIVE ;  /* 0x000000000000791b */ /* 0x003fe20003800000 */
.L_x_13713:
        /* <DEDUP_REMOVED lines=8> */
.L_x_13714:
[----:B------:R-:W-:Y:S05]  /*1ce50*/  BRA `(.L_x_13715) ;  /* 0xffffff9800d87947 */ /* 0x000fea000383ffff */
.L_x_13503:
[----:B------:R-:W-:Y:S01]  /*1ce60*/  BSSY B0, `(.L_x_13716) ;  /* 0x0000007000007945 */ /* 0x000fe20003800000 */
[----:B------:R-:W-:Y:S02]  /*1ce70*/  IMAD.MOV.U32 R12, RZ, RZ, 0x1 ;  /* 0x00000001ff0c7424 */ /* 0x000fe400078e00ff */
[----:B------:R-:W-:Y:S02]  /*1ce80*/  IMAD.MOV.U32 R11, RZ, RZ, RZ ;  /* 0x000000ffff0b7224 */ /* 0x000fe400078e00ff */
[----:B------:R-:W-:-:S07]  /*1ce90*/  IMAD.MOV.U32 R15, RZ, RZ, -0x1 ;  /* 0xffffffffff0f7424 */ /* 0x000fce00078e00ff */
[----:B------:R-:W-:Y:S05]  /*1cea0*/  WARPSYNC.COLLECTIVE R15, `(.L_x_13717) ;  /* 0x000000000f087348 */ /* 0x000fea0003c00000 */
[----:B------:R0:W1:Y:S02]  /*1ceb0*/  SHFL.UP P6, R14, R13, R12, R11 ;  /* 0x0400000c0d0e7389 */ /* 0x00006400000c000b */
[----:B01----:R-:W-:Y:S01]  /*1cec0*/  ENDCOLLECTIVE ;  /* 0x000000000000791b */ /* 0x003fe20003800000 */
.L_x_13717:
[----:B------:R-:W-:Y:S05]  /*1ced0*/  BSYNC B0 ;  /* 0x0000000000007941 */ /* 0x000fea0003800000 */
.L_x_13716:
        /* <DEDUP_REMOVED lines=8> */
.L_x_13718:
[----:B------:R-:W-:Y:S02]  /*1cf60*/  MOV R12, 0x4 ;  /* 0x00000004000c7802 */ /* 0x000fe40000000f00 */
[----:B------:R-:W-:-:S05]  /*1cf70*/  SEL R2, R14, RZ, P2 ;  /* 0x000000ff0e027207 */ /* 0x000fca0001000000 */
[----:B------:R-:W-:-:S04]  /*1cf80*/  IMAD.IADD R2, R13, 0x1, R2 ;  /* 0x000000010d027824 */ /* 0x000fc800078e0202 */
[----:B------:R-:W-:-:S07]  /*1cf90*/  IMAD.MOV.U32 R13, RZ, RZ, R2 ;  /* 0x000000ffff0d7224 */ /* 0x000fce00078e0002 */
[----:B------:R-:W-:Y:S05]  /*1cfa0*/  WARPSYNC.COLLECTIVE R15, `(.L_x_13719) ;  /* 0x000000000f087348 */ /* 0x000fea0003c00000 */
[----:B------:R0:W1:Y:S02]  /*1cfb0*/  SHFL.UP P6, R14, R13, R12, R11 ;  /* 0x0400000c0d0e7389 */ /* 0x00006400000c000b */
[----:B01----:R-:W-:Y:S01]  /*1cfc0*/  ENDCOLLECTIVE ;  /* 0x000000000000791b */ /* 0x003fe20003800000 */
.L_x_13719:
[----:B------:R-:W-:Y:S01]  /*1cfd0*/  IMAD.MOV.U32 R12, RZ, RZ, 0x8 ;  /* 0x00000008ff0c7424 */ /* 0x000fe200078e00ff */
[----:B------:R-:W-:-:S05]  /*1cfe0*/  SEL R3, R14, RZ, P3 ;  /* 0x000000ff0e037207 */ /* 0x000fca0001800000 */
[----:B------:R-:W-:-:S04]  /*1cff0*/  IMAD.IADD R3, R2, 0x1, R3 ;  /* 0x0000000102037824 */ /* 0x000fc800078e0203 */
[----:B------:R-:W-:-:S07]  /*1d000*/  IMAD.MOV.U32 R13, RZ, RZ, R3 ;  /* 0x000000ffff0d7224 */ /* 0x000fce00078e0003 */
[----:B------:R-:W-:Y:S05]  /*1d010*/  WARPSYNC.COLLECTIVE R15, `(.L_x_13720) ;  /* 0x000000000f087348 */ /* 0x000fea0003c00000 */
[----:B------:R0:W1:Y:S02]  /*1d020*/  SHFL.UP P6, R14, R13, R12, R11 ;  /* 0x0400000c0d0e7389 */ /* 0x00006400000c000b */
[----:B01----:R-:W-:Y:S01]  /*1d030*/  ENDCOLLECTIVE ;  /* 0x000000000000791b */ /* 0x003fe20003800000 */
.L_x_13720:
[----:B------:R-:W-:Y:S02]  /*1d040*/  MOV R12, 0x10 ;  /* 0x00000010000c7802 */ /* 0x000fe40000000f00 */
[----:B------:R-:W-:-:S05]  /*1d050*/  SEL R14, R14, RZ, P4 ;  /* 0x000000ff0e0e7207 */ /* 0x000fca0002000000 */
[----:B------:R-:W-:-:S04]  /*1d060*/  IMAD.IADD R5, R3, 0x1, R14 ;  /* 0x0000000103057824 */ /* 0x000fc800078e020e */
[----:B------:R-:W-:-:S07]  /*1d070*/  IMAD.MOV.U32 R13, RZ, RZ, R5 ;  /* 0x000000ffff0d7224 */ /* 0x000fce00078e0005 */
[----:B------:R-:W-:Y:S05]  /*1d080*/  WARPSYNC.COLLECTIVE R15, `(.L_x_13721) ;  /* 0x000000000f087348 */ /* 0x000fea0003c00000 */
[----:B------:R0:W1:Y:S02]  /*1d090*/  SHFL.UP P6, R14, R13, R12, R11 ;  /* 0x0400000c0d0e7389 */ /* 0x00006400000c000b */
[----:B01----:R-:W-:Y:S01]  /*1d0a0*/  ENDCOLLECTIVE ;  /* 0x000000000000791b */ /* 0x003fe20003800000 */
.L_x_13721:
        /* <DEDUP_REMOVED lines=8> */
.L_x_13722:
[----:B------:R-:W-:Y:S05]  /*1d130*/  BRA `(.L_x_13723) ;  /* 0xffffff9800c47947 */ /* 0x000fea000383ffff */
.L_x_13505:
[----:B------:R-:W-:Y:S01]  /*1d140*/  BSSY B0, `(.L_x_13724) ;  /* 0x0000006000007945 */ /* 0x000fe20003800000 */
[----:B------:R-:W-:Y:S01]  /*1d150*/  PLOP3.LUT P6, PT, P6, PT, PT, 0x8, 0x0 ;  /* 0x000000000000781c */ /* 0x000fe200037ce170 */
[----:B------:R-:W-:-:S12]  /*1d160*/  IMAD.MOV.U32 R15, RZ, RZ, -0x1 ;  /* 0xffffffffff0f7424 */ /* 0x000fd800078e00ff */
[----:B0-----:R-:W-:Y:S05]  /*1d170*/  WARPSYNC.COLLECTIVE R15, `(.L_x_13725) ;  /* 0x000000000f087348 */ /* 0x001fea0003c00000 */
[----:B------:R-:W-:Y:S01]  /*1d180*/  VOTE.ANY R14, PT, P6 ;  /* 0x00000000000e7806 */ /* 0x000fe200030e0100 */
[----:B0-----:R-:W-:Y:S06]  /*1d190*/  ENDCOLLECTIVE ;  /* 0x000000000000791b */ /* 0x001fec0003800000 */
.L_x_13725:
[----:B------:R-:W-:Y:S05]  /*1d1a0*/  BSYNC B0 ;  /* 0x0000000000007941 */ /* 0x000fea0003800000 */
.L_x_13724:
[----:B------:R-:W-:Y:S01]  /*1d1b0*/  MOV R8, R14 ;  /* 0x0000000e00087202 */ /* 0x000fe20000000f00 */
[----:B------:R-:W-:Y:S02]  /*1d1c0*/  IMAD.MOV.U32 R13, RZ, RZ, R7 ;  /* 0x000000ffff0d7224 */ /* 0x000fe400078e0007 */
[----:B------:R-:W-:Y:S01]  /*1d1d0*/  IMAD.MOV.U32 R11, RZ, RZ, 0x1f ;  /* 0x0000001fff0b7424 */ /* 0x000fe200078e00ff */
[----:B------:R-:W0:Y:S01]  /*1d1e0*/  POPC R5, R8 ;  /* 0x0000000800057309 */ /* 0x000e220000000000 */
[----:B------:R-:W-:Y:S02]  /*1d1f0*/  IMAD.MOV.U32 R15, RZ, RZ, -0x1 ;  /* 0xffffffffff0f7424 */ /* 0x000fe400078e00ff */
[----:B0-----:R-:W-:-:S07]  /*1d200*/  IMAD.MOV.U32 R12, RZ, RZ, R5 ;  /* 0x000000ffff0c7224 */ /* 0x001fce00078e0005 */
[----:B------:R-:W-:Y:S05]  /*1d210*/  WARPSYNC.COLLECTIVE R15, `(.L_x_13726) ;  /* 0x000000000f087348 */ /* 0x000fea0003c00000 */
[----:B------:R0:W1:Y:S02]  /*1d220*/  SHFL.IDX P6, R14, R13, R12, R11 ;  /* 0x0000000c0d0e7389 */ /* 0x00006400000c000b */
[----:B01----:R-:W-:Y:S01]  /*1d230*/  ENDCOLLECTIVE ;  /* 0x000000000000791b */ /* 0x003fe20003800000 */
.L_x_13726:
[----:B------:R-:W-:Y:S01]  /*1d240*/  MOV R13, R4 ;  /* 0x00000004000d7202 */ /* 0x000fe20000000f00 */
[----:B------:R-:W-:-:S07]  /*1d250*/  IMAD.MOV.U32 R7, RZ, RZ, R14 ;  /* 0x000000ffff077224 */ /* 0x000fce00078e000e */
[----:B------:R-:W-:Y:S05]  /*1d260*/  WARPSYNC.COLLECTIVE R15, `(.L_x_13727) ;  /* 0x000000000f087348 */ /* 0x000fea0003c00000 */
[----:B------:R0:W1:Y:S02]  /*1d270*/  SHFL.IDX P6, R14, R13, R12, R11 ;  /* 0x0000000c0d0e7389 */ /* 0x00006400000c000b */
[----:B01----:R-:W-:Y:S01]  /*1d280*/  ENDCOLLECTIVE ;  /* 0x000000000000791b */ /* 0x003fe20003800000 */
.L_x_13727:
[----:B------:R-:W-:Y:S01]  /*1d290*/  IMAD.MOV.U32 R4, RZ, RZ, R14 ;  /* 0x000000ffff047224 */ /* 0x000fe200078e000e */
[----:B------:R-:W-:Y:S06]  /*1d2a0*/  BRA `(.L_x_13728) ;  /* 0xffffff9800a47947 */ /* 0x000fec000383ffff */
.L_x_13507:
[----:B------:R-:W-:Y:S01]  /*1d2b0*/  BSSY B0, `(.L_x_13729) ;  /* 0x0000007000007945 */ /* 0x000fe20003800000 */
[----:B------:R-:W-:Y:S02]  /*1d2c0*/  IMAD.MOV.U32 R13, RZ, RZ, R3 ;  /* 0x000000ffff0d7224 */ /* 0x000fe400078e0003 */
[----:B------:R-:W-:Y:S02]  /*1d2d0*/  IMAD.MOV.U32 R11, RZ, RZ, 0x1f ;  /* 0x0000001fff0b7424 */ /* 0x000fe400078e00ff */
[----:B------:R-:W-:-:S07]  /*1d2e0*/  IMAD.MOV.U32 R15, RZ, RZ, -0x1 ;  /* 0xffffffffff0f7424 */ /* 0x000fce00078e00ff */
[----:B0123--:R-:W-:Y:S05]  /*1d2f0*/  WARPSYNC.COLLECTIVE R15, `(.L_x_13730) ;  /* 0x000000000f087348 */ /* 0x00ffea0003c00000 */
[----:B------:R4:W0:Y:S02]  /*1d300*/  SHFL.IDX P6, R14, R13, R12, R11 ;  /* 0x0000000c0d0e7389 */ /* 0x00082400000c000b */
[----:B01234-:R-:W-:Y:S01]  /*1d310*/  ENDCOLLECTIVE ;  /* 0x000000000000791b */ /* 0x01ffe20003800000 */
.L_x_13730:
[----:B------:R-:W-:Y:S05]  /*1d320*/  BSYNC B0 ;  /* 0x0000000000007941 */ /* 0x000fea0003800000 */
.L_x_13729:
[----:B------:R-:W-:Y:S01]  /*1d330*/  IMAD.MOV.U32 R24, RZ, RZ, R14 ;  /* 0x000000ffff187224 */ /* 0x000fe200078e000e */
[----:B------:R-:W-:Y:S06]  /*1d340*/  BRA `(.L_x_13506) ;  /* 0xffffff9800947947 */ /* 0x000fec000383ffff */
.L_x_13511:
[----:B0-----:R0:W1:Y:S02]  /*1d350*/  SYNCS.PHASECHK.TRANS64.TRYWAIT P0, [R5+URZ+0x16820], R0 ;  /* 0x01682000050075a7 */ /* 0x001064000800017f */
[----:B-1----:R-:W-:Y:S05]  /*1d360*/  @!P0 NANOSLEEP.SYNCS 0x989680 ;  /* 0x009896800000895d */ /* 0x002fea0003900000 */
[----:B------:R-:W1:Y:S02]  /*1d370*/  @!P0 SYNCS.PHASECHK.TRANS64 P0, [R5+URZ+0x16820], R0 ;  /* 0x01682000050085a7 */ /* 0x000e64000800007f */
[----:B-1----:R-:W-:Y:S05]  /*1d380*/  @!P0 BRA `(.L_x_13511) ;  /* 0xfffffffc00f08947 */ /* 0x002fea000383ffff */
[----:B------:R-:W-:Y:S05]  /*1d390*/  BRA `(.L_x_13731) ;  /* 0xffffff9c00ec7947 */ /* 0x000fea000383ffff */
.L_x_13512:
        /* <DEDUP_REMOVED lines=8> */
[----:B0-2-4-:R-:W-:Y:S05]  /*1d420*/  WARPSYNC.COLLECTIVE R15, `(.L_x_13733) ;  /* 0x000000000f087348 */ /* 0x015fea0003c00000 */
[----:B------:R1:W3:Y:S02]  /*1d430*/  SHFL.IDX P6, R14, R13, R12, R11 ;  /* 0x0000000c0d0e7389 */ /* 0x0002e400000c000b */
[----:B01234-:R-:W-:Y:S01]  /*1d440*/  ENDCOLLECTIVE ;  /* 0x000000000000791b */ /* 0x01ffe20003800000 */
.L_x_13733:
[----:B------:R-:W-:Y:S05]  /*1d450*/  BSYNC B0 ;  /* 0x0000000000007941 */ /* 0x000fea0003800000 */
.L_x_13732:
[----:B------:R-:W-:Y:S05]  /*1d460*/  BRA `(.L_x_13734) ;  /* 0xffffff9c00d47947 */ /* 0x000fea000383ffff */
.L_x_13513:
[----:B------:R-:W-:Y:S01]  /*1d470*/  BSSY B0, `(.L_x_13735) ;  /* 0x0000006000007945 */ /* 0x000fe20003800000 */
[----:B------:R-:W-:-:S07]  /*1d480*/  IMAD.MOV.U32 R15, RZ, RZ, -0x1 ;  /* 0xffffffffff0f7424 */ /* 0x000fce00078e00ff */
[----:B0-2-4-:R-:W-:Y:S05]  /*1d490*/  WARPSYNC.COLLECTIVE R15, `(.L_x_13736) ;  /* 0x000000000f0c7348 */ /* 0x015fea0003c00000 */
[----:B------:R-:W-:Y:S02]  /*1d4a0*/  ELECT P6, UR62, PT ;  /* 0x00000000003e782f */ /* 0x000fe400038c0000 */
[----:B------:R-:W-:Y:S01]  /*1d4b0*/  MOV R14, UR62 ;  /* 0x0000003e000e7c02 */ /* 0x000fe20008000f00 */
[----:B0-2-4-:R-:W-:Y:S10]  /*1d4c0*/  ENDCOLLECTIVE ;  /* 0x000000000000791b */ /* 0x015ff40003800000 */
.L_x_13736:
[----:B------:R-:W-:Y:S05]  /*1d4d0*/  BSYNC B0 ;  /* 0x0000000000007941 */ /* 0x000fea0003800000 */
.L_x_13735:
[----:B------:R-:W-:Y:S05]  /*1d4e0*/  BRA `(.L_x_13737) ;  /* 0xffffff9c00c87947 */ /* 0x000fea000383ffff */
.L_x_13515:
[----:B0-----:R0:W1:Y:S02]  /*1d4f0*/  SYNCS.PHASECHK.TRANS64.TRYWAIT P1, [R3+URZ+0x16840], R2 ;  /* 0x01684002030075a7 */ /* 0x001064000802017f */
[----:B-1----:R-:W-:Y:S05]  /*1d500*/  @!P1 NANOSLEEP.SYNCS 0x989680 ;  /* 0x009896800000995d */ /* 0x002fea0003900000 */
[----:B------:R-:W1:Y:S02]  /*1d510*/  @!P1 SYNCS.PHASECHK.TRANS64 P1, [R3+URZ+0x16840], R2 ;  /* 0x01684002030095a7 */ /* 0x000e64000802007f */
[----:B-1----:R-:W-:Y:S05]  /*1d520*/  @!P1 BRA `(.L_x_13515) ;  /* 0xfffffffc00f09947 */ /* 0x002fea000383ffff */
[----:B------:R-:W-:Y:S05]  /*1d530*/  BRA `(.L_x_13738) ;  /* 0xffffff9c00e87947 */ /* 0x000fea000383ffff */
.L_x_13517:
[----:B-1----:R1:W3:Y:S02]  /*1d540*/  SYNCS.PHASECHK.TRANS64.TRYWAIT P1, [R5+URZ+0x16840], R0 ;  /* 0x01684000050075a7 */ /* 0x0022e4000802017f */
[----:B---3--:R-:W-:Y:S05]  /*1d550*/  @!P1 NANOSLEEP.SYNCS 0x989680 ;  /* 0x009896800000995d */ /* 0x008fea0003900000 */
[----:B------:R-:W3:Y:S02]  /*1d560*/  @!P1 SYNCS.PHASECHK.TRANS64 P1, [R5+URZ+0x16840], R0 ;  /* 0x01684000050095a7 */ /* 0x000ee4000802007f */
[----:B---3--:R-:W-:Y:S05]  /*1d570*/  @!P1 BRA `(.L_x_13517) ;  /* 0xfffffffc00f09947 */ /* 0x008fea000383ffff */
[----:B------:R-:W-:Y:S05]  /*1d580*/  BRA `(.L_x_13739) ;  /* 0xffffff9c00f47947 */ /* 0x000fea000383ffff */
.L_x_13519:
[----:B---3--:R3:W0:Y:S02]  /*1d590*/  SYNCS.PHASECHK.TRANS64.TRYWAIT P1, [R3+URZ+0x16860], R2 ;  /* 0x01686002030075a7 */ /* 0x008624000802017f */
[----:B0-----:R-:W-:Y:S05]  /*1d5a0*/  @!P1 NANOSLEEP.SYNCS 0x989680 ;  /* 0x009896800000995d */ /* 0x001fea0003900000 */
[----:B------:R-:W0:Y:S02]  /*1d5b0*/  @!P1 SYNCS.PHASECHK.TRANS64 P1, [R3+URZ+0x16860], R2 ;  /* 0x01686002030095a7 */ /* 0x000e24000802007f */
[----:B0-----:R-:W-:Y:S05]  /*1d5c0*/  @!P1 BRA `(.L_x_13519) ;  /* 0xfffffffc00f09947 */ /* 0x001fea000383ffff */
[----:B------:R-:W-:Y:S05]  /*1d5d0*/  BRA `(.L_x_13740) ;  /* 0xffffff9c00f07947 */ /* 0x000fea000383ffff */
.L_x_13741:
        /* <DEDUP_REMOVED lines=10> */
.L_x_15994:


//--------------------- .text._ZN7cutlass13device_kernelIN5flash11enable_sm90INS1_16FlashAttnFwdSm90INS1_25CollectiveMainloopFwdSm90ILi2EN4cute5tupleIJNS5_1CILi1EEES8_S8_EEENS6_IJNS7_ILi192EEENS7_ILi128EEENS7_ILi64EEEEEELi64ENS_10bfloat16_tEfNS_4arch4Sm90ELb0ELb1ELb1ELb0ELb1ELb0ELb0ELb1ELb1ELb1ELb1ELb0EEENS1_21CollectiveEpilogueFwdINS6_IJSA_SC_SB_EEES9_SE_SG_Li384ELb0ELb1ELb1ELb0EEENS1_19SingleTileSchedulerILb0ELb1ELb1ELi192EEEEEEEEEvNT_6ParamsE --------------------------
	.section	.text._ZN7cutlass13device_kernelIN5flash11enable_sm90INS1_16FlashAttnFwdSm90INS1_25CollectiveMainloopFwdSm90ILi2EN4cute5tupleIJNS5_1CILi1EEES8_S8_EEENS6_IJNS7_ILi192EEENS7_ILi128EEENS7_ILi64EEEEEELi64ENS_10bfloat16_tEfNS_4arch4Sm90ELb0ELb1ELb1ELb0ELb1ELb0ELb0ELb1ELb1ELb1ELb1ELb0EEENS1_21CollectiveEpilogueFwdINS6_IJSA_SC_SB_EEES9_SE_SG_Li384ELb0ELb1ELb1ELb0EEENS1_19SingleTileSchedulerILb0ELb1ELb1ELi192EEEEEEEEEvNT_6ParamsE,"ax",@progbits
	.align	128
.text._ZN7cutlass13device_kernelIN5flash11enable_sm90INS1_16FlashAttnFwdSm90INS1_25CollectiveMainloopFwdSm90ILi2EN4cute5tupleIJNS5_1CILi1EEES8_S8_EEENS6_IJNS7_ILi192EEENS7_ILi128EEENS7_ILi64EEEEEELi64ENS_10bfloat16_tEfNS_4arch4Sm90ELb0ELb1ELb1ELb0ELb1ELb0ELb0ELb1ELb1ELb1ELb1ELb0EEENS1_21CollectiveEpilogueFwdINS6_IJSA_SC_SB_EEES9_SE_SG_Li384ELb0ELb1ELb1ELb0EEENS1_19SingleTileSchedulerILb0ELb1ELb1ELi192EEEEEEEEEvNT_6ParamsE:
        .type           _ZN7cutlass13device_kernelIN5flash11enable_sm90INS1_16FlashAttnFwdSm90INS1_25CollectiveMainloopFwdSm90ILi2EN4cute5tupleIJNS5_1CILi1EEES8_S8_EEENS6_IJNS7_ILi192EEENS7_ILi128EEENS7_ILi64EEEEEELi64ENS_10bfloat16_tEfNS_4arch4Sm90ELb0ELb1ELb1ELb0ELb1ELb0ELb0ELb1ELb1ELb1ELb1ELb0EEENS1_21CollectiveEpilogueFwdINS6_IJSA_SC_SB_EEES9_SE_SG_Li384ELb0ELb1ELb1ELb0EEENS1_19SingleTileSchedulerILb0ELb1ELb1ELi192EEEEEEEEEvNT_6ParamsE,@function
        .size           _ZN7cutlass13device_kernelIN5flash11enable_sm90INS1_16FlashAttnFwdSm90INS1_25CollectiveMainloopFwdSm90ILi2EN4cute5tupleIJNS5_1CILi1EEES8_S8_EEENS6_IJNS7_ILi192EEENS7_ILi128EEENS7_ILi64EEEEEELi64ENS_10bfloat16_tEfNS_4arch4Sm90ELb0ELb1ELb1ELb0ELb1ELb0ELb0ELb1ELb1ELb1ELb1ELb0EEENS1_21CollectiveEpilogueFwdINS6_IJSA_SC_SB_EEES9_SE_SG_Li384ELb0ELb1ELb1ELb0EEENS1_19SingleTileSchedulerILb0ELb1ELb1ELi192EEEEEEEEEvNT_6ParamsE,(.L_x_15995 - _ZN7cutlass13device_kernelIN5flash11enable_sm90INS1_16FlashAttnFwdSm90INS1_25CollectiveMainloopFwdSm90ILi2EN4cute5tupleIJNS5_1CILi1EEES8_S8_EEENS6_IJNS7_ILi192EEENS7_ILi128EEENS7_ILi64EEEEEELi64ENS_10bfloat16_tEfNS_4arch4Sm90ELb0ELb1ELb1ELb0ELb1ELb0ELb0ELb1ELb1ELb1ELb1ELb0EEENS1_21CollectiveEpilogueFwdINS6_IJSA_SC_SB_EEES9_SE_SG_Li384ELb0ELb1ELb1ELb0EEENS1_19SingleTileSchedulerILb0ELb1ELb1ELi192EEEEEEEEEvNT_6ParamsE)
        .other          _ZN7cutlass13device_kernelIN5flash11enable_sm90INS1_16FlashAttnFwdSm90INS1_25CollectiveMainloopFwdSm90ILi2EN4cute5tupleIJNS5_1CILi1EEES8_S8_EEENS6_IJNS7_ILi192EEENS7_ILi128EEENS7_ILi64EEEEEELi64ENS_10bfloat16_tEfNS_4arch4Sm90ELb0ELb1ELb1ELb0ELb1ELb0ELb0ELb1ELb1ELb1ELb1ELb0EEENS1_21CollectiveEpilogueFwdINS6_IJSA_SC_SB_EEES9_SE_SG_Li384ELb0ELb1ELb1ELb0EEENS1_19SingleTileSchedulerILb0ELb1ELb1ELi192EEEEEEEEEvNT_6ParamsE,@"STO_CUDA_ENTRY STV_DEFAULT"
_ZN7cutlass13device_kernelIN5flash11enable_sm90INS1_16FlashAttnFwdSm90INS1_25CollectiveMainloopFwdSm90ILi2EN4cute5tupleIJNS5_1CILi1EEES8_S8_EEENS6_IJNS7_ILi192EEENS7_ILi128EEENS7_ILi64EEEEEELi64ENS_10bfloat16_tEfNS_4arch4Sm90ELb0ELb1ELb1ELb0ELb1ELb0ELb0ELb1ELb1ELb1ELb1ELb0EEENS1_21CollectiveEpilogueFwdINS6_IJSA_SC_SB_EEES9_SE_SG_Li384ELb0ELb1ELb1ELb0EEENS1_19SingleTileSchedulerILb0ELb1ELb1ELi192EEEEEEEEEvNT_6ParamsE:
        /* <DEDUP_REMOVED lines=45> */
.L_x_13742:
        /* <DEDUP_REMOVED lines=22> */
.L_x_13743:
        /* <DEDUP_REMOVED lines=18> */
.L_x_13744:
        /* <DEDUP_REMOVED lines=22> */
.L_x_13745:
        /* <DEDUP_REMOVED lines=23> */
.L_x_13746:
        /* <DEDUP_REMOVED lines=9> */
.L_x_13749:
        /* <DEDUP_REMOVED lines=61> */
.L_x_13752:
[----:B------:R-:W-:-:S11]  /*0c80*/  UISETP.NE.AND UP0, UPT, UR5, 0x1, UPT ;  /* 0x000000010500788c */ /* 0x000fd6000bf05270 */
[----:B------:R-:W-:Y:S02]  /*0c90*/  @UP0 ULDC.64 UR10, c[0x0][0x9e8] ;  /* 0x00027a00000a0ab9 */ /* 0x000fe40000000a00 */
[----:B------:R-:W-:-:S04]  /*0ca0*/  UIMAD.WIDE.U32 UR8, UR4, UR10, URZ ;  /* 0x0000000a040872a5 */ /* 0x000fc8000f8e003f */
[----:B------:R-:W-:-:S12]  /*0cb0*/  @UP0 USHF.R.U32.HI UR4, URZ, UR11, UR9 ;  /* 0x0000000b3f040299 */ /* 0x000fd80008011609 */
.L_x_13753:
[----:B------:R-:W-:-:S06]  /*0cc0*/  UIMAD UR4, UR4, UR5, UR5 ;  /* 0x00000005040472a4 */ /* 0x000fcc000f8e0205 */
[----:B------:R-:W-:-:S07]  /*0cd0*/  VIMNMX R0, R0, UR4, PT ;  /* 0x0000000400007c48 */ /* 0x000fce000bfe0100 */
.L_x_13751:
        /* <DEDUP_REMOVED lines=33> */
.L_x_13755:
[----:B------:R-:W-:-:S11]  /*0ef0*/  UISETP.NE.AND UP0, UPT, UR5, 0x1, UPT ;  /* 0x000000010500788c */ /* 0x000fd6000bf05270 */
[----:B------:R-:W-:Y:S02]  /*0f00*/  @UP0 ULDC.64 UR10, c[0x0][0x9e8] ;  /* 0x00027a00000a0ab9 */ /* 0x000fe40000000a00 */
[----:B------:R-:W-:-:S04]  /*0f10*/  UIMAD.WIDE.U32 UR8, UR4, UR10, URZ ;  /* 0x0000000a040872a5 */ /* 0x000fc8000f8e003f */
[----:B------:R-:W-:-:S12]  /*0f20*/  @UP0 USHF.R.U32.HI UR4, URZ, UR11, UR9 ;  /* 0x0000000b3f040299 */ /* 0x000fd80008011609 */
.L_x_13756:
[----:B------:R-:W-:-:S04]  /*0f30*/  UIMAD UR4, UR4, UR5, URZ ;  /* 0x00000005040472a4 */ /* 0x000fc8000f8e023f */
[----:B------:R-:W-:-:S04]  /*0f40*/  UISETP.LT.AND UP0, UPT, UR7, UR4, UPT ;  /* 0x000000040700728c */ /* 0x000fc8000bf01270 */
[----:B------:R-:W-:-:S12]  /*0f50*/  USEL UR7, UR7, UR4, !UP0 ;  /* 0x0000000407077287 */ /* 0x000fd8000c000000 */
.L_x_13754:
        /* <DEDUP_REMOVED lines=47> */
.L_x_13757:
        /* <DEDUP_REMOVED lines=8> */
[----:B------:R-:W-:-:S02]  /*12d0*/  CS2R R114, SRZ ;  /* 0x0000000000727805 */ /* 0x000fc4000001ff00 */
        /* <DEDUP_REMOVED lines=49> */
.L_x_13759:
[----:B------:R-:W-:-:S04]  /*15f0*/  SHF.L.U32 R0, RZ, 0x1f, RZ ;  /* 0x0000001fff007819 */ /* 0x000fc800000006ff */
[----:B------:R-:W0:Y:S02]  /*1600*/  SYNCS.PHASECHK.TRANS64.TRYWAIT P0, [UR43+0x16800], R0 ;  /* 0x01680000ff0075a7 */ /* 0x000e24000800016b */
[----:B0-----:R-:W-:Y:S05]  /*1610*/  @!P0 BRA `(.L_x_13760) ;  /* 0x0000012800d48947 */ /* 0x001fea0003800000 */
.L_x_13891:
[----:B------:R-:W-:-:S06]  /*1620*/  ULOP3.LUT UR4, UR38, 0x1, URZ, 0xfc, !UPT ;  /* 0x0000000126047892 */ /* 0x000fcc000f8efc3f */
[----:B------:R-:W-:-:S05]  /*1630*/  IMAD.U32 R2, RZ, RZ, UR4 ;  /* 0x00000004ff027e24 */ /* 0x000fca000f8e00ff */
[----:B------:R-:W-:-:S13]  /*1640*/  ISETP.NE.AND P0, PT, R2, 0x3, PT ;  /* 0x000000030200780c */ /* 0x000fda0003f05270 */
[----:B------:R-:W-:Y:S05]  /*1650*/  @!P0 BRA `(.L_x_13761) ;  /* 0x0000000000048947 */ /* 0x000fea0003800000 */
[----:B------:R-:W-:Y:S01]  /*1660*/  BPT.TRAP 0x1 ;  /* 0x000000040000795c */ /* 0x000fe20000300000 */
.L_x_13761:
[----:B------:R1:W2:Y:S01]  /*1670*/  SYNCS.PHASECHK.TRANS64.TRYWAIT P1, [UR43+0x16830], R0 ;  /* 0x01683000ff0075a7 */ /* 0x0002a2000802016b */
[----:B------:R-:W-:Y:S05]  /*1680*/  @!P0 BRA `(.L_x_13762) ;  /* 0x0000000000048947 */ /* 0x000fea0003800000 */
[----:B------:R-:W-:Y:S01]  /*1690*/  BPT.TRAP 0x1 ;  /* 0x000000040000795c */ /* 0x000fe20000300000 */
.L_x_13762:
[----:B------:R-:W-:-:S05]  /*16a0*/  IMAD.U32 R4, RZ, RZ, UR46 ;  /* 0x0000002eff047e24 */ /* 0x000fca000f8e00ff */
[----:B------:R-:W-:Y:S01]  /*16b0*/  LOP3.LUT R4, R4, 0x10000, RZ, 0xfc, !PT ;  /* 0x0001000004047812 */ /* 0x000fe200078efcff */
[----:B--2---:R-:W-:Y:S06]  /*16c0*/  @P1 BRA `(.L_x_13763) ;  /* 0x0000000000081947 */ /* 0x004fec0003800000 */
[----:B------:R-:W2:Y:S02]  /*16d0*/  SYNCS.PHASECHK.TRANS64.TRYWAIT P1, [UR43+0x16830], R0 ;  /* 0x01683000ff0075a7 */ /* 0x000ea4000802016b */
[----:B--2---:R-:W-:Y:S05]  /*16e0*/  @!P1 BRA `(.L_x_13764) ;  /* 0x0000012800b89947 */ /* 0x004fea0003800000 */
.L_x_13763:
        /* <DEDUP_REMOVED lines=38> */
.L_x_13765:
[----:B------:R-:W-:Y:S01]  /*1950*/  ULDC UR7, c[0x0][0x9d8] ;  /* 0x0002760000077ab9 */ /* 0x000fe20000000800 */
[----:B------:R-:W-:Y:S01]  /*1960*/  LEA.HI R89, R89, R18, RZ, 0x2 ;  /* 0x0000001259597211 */ /* 0x000fe200078f10ff */
[----:B0-----:R-:W-:Y:S01]  /*1970*/  FMUL.FTZ R3, R27, UR7 ;  /* 0x000000071b037c20 */ /* 0x001fe20008410000 */
[----:B------:R-:W-:Y:S01]  /*1980*/  LOP3.LUT R27, R90, 0xffffff80, RZ, 0xc0, !PT ;  /* 0xffffff805a1b7812 */ /* 0x000fe200078ec0ff */
[----:B------:R-:W-:Y:S01]  /*1990*/  FMUL.FTZ R95, R33, UR7 ;  /* 0x00000007215f7c20 */ /* 0x000fe20008410000 */
[----:B------:R-:W-:Y:S01]  /*19a0*/  LOP3.LUT R89, R89, 0xfffffffc, RZ, 0xc0, !PT ;  /* 0xfffffffc59597812 */ /* 0x000fe200078ec0ff */
[----:B------:R-:W-:Y:S01]  /*19b0*/  FMUL.FTZ R9, R31, UR7 ;  /* 0x000000071f097c20 */ /* 0x000fe20008410000 */
[----:B------:R-:W-:Y:S01]  /*19c0*/  FMUL.FTZ R94, R32, UR7 ;  /* 0x00000007205e7c20 */ /* 0x000fe20008410000 */
[----:B------:R-:W-:Y:S02]  /*19d0*/  IMAD.IADD R27, R18, 0x1, -R27 ;  /* 0x00000001121b7824 */ /* 0x000fe400078e0a1b */
[----:B------:R-:W-:Y:S01]  /*19e0*/  FMUL.FTZ R7, R24, UR7 ;  /* 0x0000000718077c20 */ /* 0x000fe20008410000 */
[----:B------:R-:W-:-:S04]  /*19f0*/  IMAD.HI R32, R88, 0x55555556, RZ ;  /* 0x5555555658207827 */ /* 0x000fc800078e02ff */
[----:B------:R-:W-:Y:S01]  /*1a00*/  FMUL.FTZ R24, R51, UR7 ;  /* 0x0000000733187c20 */ /* 0x000fe20008410000 */
[----:B------:R-:W-:Y:S01]  /*1a10*/  FMUL.FTZ R51, R53, UR7 ;  /* 0x0000000735337c20 */ /* 0x000fe20008410000 */
[----:B-1----:R-:W-:Y:S01]  /*1a20*/  SHF.R.S32.HI R0, RZ, 0x1f, R27 ;  /* 0x0000001fff007819 */ /* 0x002fe2000001141b */
[----:B------:R-:W-:Y:S01]  /*1a30*/  IMAD.IADD R89, R18, 0x1, -R89 ;  /* 0x0000000112597824 */ /* 0x000fe200078e0a59 */
[----:B------:R-:W-:Y:S01]  /*1a40*/  UISETP.NE.AND UP1, UPT, UR40, URZ, UPT ;  /* 0x0000003f2800728c */ /* 0x000fe2000bf25270 */
[----:B------:R-:W-:Y:S01]  /*1a50*/  FMUL.FTZ R12, R39, UR7 ;  /* 0x00000007270c7c20 */ /* 0x000fe20008410000 */
[CC--:B------:R-:W-:Y:S01]  /*1a60*/  LEA.HI R33, R0.reuse, R27.reuse, RZ, 0x2 ;  /* 0x0000001b00217211 */ /* 0x0c0fe200078f10ff */
[----:B------:R-:W-:Y:S01]  /*1a70*/  FMUL.FTZ R53, R57, UR7 ;  /* 0x0000000739357c20 */ /* 0x000fe20008410000 */
[----:B------:R-:W-:Y:S01]  /*1a80*/  LEA.HI R6, R0, R27, RZ, 0x5 ;  /* 0x0000001b00067211 */ /* 0x000fe200078f28ff */
[----:B------:R-:W-:Y:S01]  /*1a90*/  FMUL.FTZ R57, R65, UR7 ;  /* 0x0000000741397c20 */ /* 0x000fe20008410000 */
[--C-:B------:R-:W-:Y:S01]  /*1aa0*/  SHF.R.S32.HI R0, RZ, 0x2, R33.reuse ;  /* 0x00000002ff007819 */ /* 0x100fe20000011421 */
[----:B------:R-:W-:Y:S01]  /*1ab0*/  FMUL.FTZ R39, R67, UR7 ;  /* 0x0000000743277c20 */ /* 0x000fe20008410000 */
[----:B------:R-:W-:Y:S01]  /*1ac0*/  SHF.R.S32.HI R31, RZ, 0x1f, R33 ;  /* 0x0000001fff1f7819 */ /* 0x000fe20000011421 */
[----:B------:R-:W-:Y:S01]  /*1ad0*/  FMUL.FTZ R15, R42, UR7 ;  /* 0x000000072a0f7c20 */ /* 0x000fe20008410000 */
[----:B------:R-:W-:Y:S01]  /*1ae0*/  SHF.R.S32.HI R6, RZ, 0x5, R6 ;  /* 0x00000005ff067819 */ /* 0x000fe20000011406 */
[----:B------:R-:W-:Y:S01]  /*1af0*/  @UP1 ULDC UR4, c[0x0][0x44c] ;  /* 0x0001130000041ab9 */ /* 0x000fe20000000800 */
[----:B------:R-:W-:Y:S01]  /*1b00*/  LEA.HI R31, R31, R0, RZ, 0x3 ;  /* 0x000000001f1f7211 */ /* 0x000fe200078f18ff */
[----:B------:R-:W-:Y:S01]  /*1b10*/  FMUL.FTZ R42, R44, UR7 ;  /* 0x000000072c2a7c20 */ /* 0x000fe20008410000 */
[----:B------:R-:W-:Y:S01]  /*1b20*/  LEA R18, R6, UR45, 0x4 ;  /* 0x0000002d06127c11 */ /* 0x000fe2000f8e20ff */
[----:B------:R-:W-:Y:S01]  /*1b30*/  FMUL.FTZ R10, R34, UR7 ;  /* 0x00000007220a7c20 */ /* 0x000fe20008410000 */
[----:B------:R-:W-:Y:S01]  /*1b40*/  LEA.HI R67, R32, R32, RZ, 0x1 ;  /* 0x0000002020437211 */ /* 0x000fe200078f08ff */
[----:B------:R-:W-:Y:S01]  /*1b50*/  FMUL.FTZ R44, R70, UR7 ;  /* 0x00000007462c7c20 */ /* 0x000fe20008410000 */
[----:B------:R-:W-:Y:S01]  /*1b60*/  LOP3.LUT R65, R31, 0xfffffff8, RZ, 0xc0, !PT ;  /* 0xfffffff81f417812 */ /* 0x000fe200078ec0ff */
[----:B------:R-:W-:Y:S01]  /*1b70*/  @UP1 ULDC UR10, c[0x0][0x450] ;  /* 0x00011400000a1ab9 */ /* 0x000fe20000000800 */
[----:B------:R-:W-:Y:S01]  /*1b80*/  LEA.HI R6, R89, R89, RZ, 0x1 ;  /* 0x0000005959067211 */ /* 0x000fe200078f08ff */
[----:B------:R-:W-:Y:S01]  /*1b90*/  IMAD R67, R67, -0x3, R88 ;  /* 0xfffffffd43437824 */ /* 0x000fe200078e0258 */
[----:B------:R-:W-:Y:S01]  /*1ba0*/  IADD3 R18, R18, R0, -R65 ;  /* 0x0000000012127210 */ /* 0x000fe20007ffe841 */
[----:B------:R-:W-:Y:S01]  /*1bb0*/  IMAD.MOV.U32 R34, RZ, RZ, -0x80 ;  /* 0xffffff80ff227424 */ /* 0x000fe200078e00ff */
[----:B------:R-:W-:Y:S01]  /*1bc0*/  LOP3.LUT R6, R6, 0x1ffffffe, RZ, 0xc0, !PT ;  /* 0x1ffffffe06067812 */ /* 0x000fe200078ec0ff */
[----:B------:R-:W-:Y:S01]  /*1bd0*/  FMUL.FTZ R91, R25, UR7 ;  /* 0x00000007195b7c20 */ /* 0x000fe20008410000 */
[----:B------:R-:W-:Y:S01]  /*1be0*/  PLOP3.LUT P1, PT, PT, PT, UP1, 0x80, 0x0 ;  /* 0x000000000000781c */ /* 0x000fe20003f2f018 */
[----:B------:R-:W-:Y:S01]  /*1bf0*/  IMAD R67, R67, 0x40, R18 ;  /* 0x0000004043437824 */ /* 0x000fe200078e0212 */
[----:B------:R-:W-:Y:S01]  /*1c00*/  PLOP3.LUT P2, PT, PT, PT, UP1, 0x80, 0x0 ;  /* 0x000000000000781c */ /* 0x000fe20003f4f018 */
[----:B------:R-:W-:Y:S01]  /*1c10*/  IMAD.IADD R6, R89, 0x1, -R6 ;  /* 0x0000000159067824 */ /* 0x000fe200078e0a06 */
[----:B------:R-:W-:Y:S01]  /*1c20*/  LOP3.LUT R0, R33, 0x7ffffffc, RZ, 0xc0, !PT ;  /* 0x7ffffffc21007812 */ /* 0x000fe200078ec0ff */
[----:B------:R-:W-:-:S02]  /*1c30*/  IMAD R99, R19, R34, 0x80 ;  /* 0x0000008013637424 */ /* 0x000fc400078e0222 */
[----:B------:R-:W-:Y:S01]  /*1c40*/  FMUL.FTZ R25, R50, UR7 ;  /* 0x0000000732197c20 */ /* 0x000fe20008410000 */
[----:B------:R-:W-:Y:S01]  /*1c50*/  IMAD R6, R6, 0x8, R67 ;  /* 0x0000000806067824 */ /* 0x000fe200078e0243 */
[----:B------:R-:W-:Y:S01]  /*1c60*/  UISETP.NE.AND UP0, UPT, UR44, URZ, UPT ;  /* 0x0000003f2c00728c */ /* 0x000fe2000bf05270 */
[----:B------:R-:W-:Y:S02]  /*1c70*/  IMAD.IADD R0, R27, 0x1, -R0 ;  /* 0x000000011b007824 */ /* 0x000fe400078e0a00 */
[----:B------:R-:W-:Y:S01]  /*1c80*/  FMUL.FTZ R2, R26, UR7 ;  /* 0x000000071a027c20 */ /* 0x000fe20008410000 */
[----:B------:R-:W-:Y:S02]  /*1c90*/  IMAD.MOV.U32 R70, RZ, RZ, R6 ;  /* 0x000000ffff467224 */ /* 0x000fe400078e0006 */
[----:B------:R-:W-:Y:S01]  /*1ca0*/  FMUL.FTZ R92, R28, UR7 ;  /* 0x000000071c5c7c20 */ /* 0x000fe20008410000 */
[----:B------:R-:W-:Y:S01]  /*1cb0*/  @P1 IMAD.HI.U32 R18, R6, UR4, RZ ;  /* 0x0000000406121c27 */ /* 0x000fe2000f8e00ff */
[----:B------:R-:W-:-:S03]  /*1cc0*/  UIADD3 UR4, UR43, 0x16840, URZ ;  /* 0x000168402b047890 */ /* 0x000fc6000fffe03f */
[----:B------:R-:W-:Y:S01]  /*1cd0*/  FMUL.FTZ R11, R35, UR7 ;  /* 0x00000007230b7c20 */ /* 0x000fe20008410000 */
[----:B------:R-:W-:Y:S01]  /*1ce0*/  FMUL.FTZ R50, R52, UR7 ;  /* 0x0000000734327c20 */ /* 0x000fe20008410000 */
[----:B------:R-:W-:Y:S01]  /*1cf0*/  VIADD R27, R99, 0x1 ;  /* 0x00000001631b7836 */ /* 0x000fe20000000000 */
        /* <DEDUP_REMOVED lines=47> */
[----:B------:R-:W-:Y:S01]  /*1ff0*/  ULDC UR28, c[0x0][0x2f0] ;  /* 0x0000bc00001c7ab9 */ /* 0x000fe20000000800 */
[----:B------:R-:W-:Y:S01]  /*2000*/  SYNCS.ARRIVE.TRANS64.RED.A1T0 RZ, [UR4], RZ ;  /* 0x000000ffffff79a7 */ /* 0x000fe20008100404 */
[----:B------:R-:W-:Y:S01]  /*2010*/  ULDC UR4, c[0x0][0x288] ;  /* 0x0000a20000047ab9 */ /* 0x000fe20000000800 */
[----:B------:R-:W-:Y:S01]  /*2020*/  PLOP3.LUT P1, PT, PT, PT, UP0, 0x40, 0x0 ;  /* 0x000000000000781c */ /* 0x000fe20003f2e808 */
[C---:B------:R-:W-:Y:S01]  /*2030*/  IMAD R18, R16.reuse, UR28, R27 ;  /* 0x0000001c10127c24 */ /* 0x040fe2000f8e021b */
[----:B------:R-:W1:Y:S01]  /*2040*/  MUFU.TANH R7, R7 ;  /* 0x0000000700077308 */ /* 0x000e620000002400 */
[----:B------:R-:W-:Y:S01]  /*2050*/  IMAD.U32 R27, RZ, RZ, UR4 ;  /* 0x00000004ff1b7e24 */ /* 0x000fe2000f8e00ff */
[----:B------:R-:W-:Y:S01]  /*2060*/  ULDC UR24, c[0x0][0x9dc] ;  /* 0x0002770000187ab9 */ /* 0x000fe20000000800 */
[----:B------:R-:W-:Y:S01]  /*2070*/  IMAD R65, R16, UR28, R99 ;  /* 0x0000001c10417c24 */ /* 0x000fe2000f8e0263 */
[----:B------:R-:W-:Y:S01]  /*2080*/  ULOP3.LUT UR24, URZ, UR24, URZ, 0x33, !UPT ;  /* 0x000000183f187292 */ /* 0x000fe2000f8e333f */
[----:B------:R-:W-:Y:S01]  /*2090*/  IMAD.IADD R18, R18, 0x1, -R27 ;  /* 0x0000000112127824 */ /* 0x000fe200078e0a1b */
[----:B------:R-:W-:Y:S01]  /*20a0*/  ULDC UR4, c[0x0][0x9e0] ;  /* 0x0002780000047ab9 */ /* 0x000fe20000000800 */
[----:B------:R-:W-:Y:S01]  /*20b0*/  IMAD R80, R0, -0x2, R65 ;  /* 0xfffffffe00507824 */ /* 0x000fe200078e0241 */
[----:B------:R-:W2:Y:S01]  /*20c0*/  MUFU.TANH R91, R91 ;  /* 0x0000005b005b7308 */ /* 0x000ea20000002400 */
[C---:B------:R-:W-:Y:S01]  /*20d0*/  VIADD R101, R18.reuse, UR4 ;  /* 0x0000000412657c36 */ /* 0x040fe20008000000 */
[----:B------:R-:W-:Y:S01]  /*20e0*/  LEA R78, R19, 0xffffff80, 0x7 ;  /* 0xffffff80134e7811 */ /* 0x000fe200078e38ff */
[----:B------:R-:W-:-:S03]  /*20f0*/  VIADD R82, R18, UR24 ;  /* 0x0000001812527c36 */ /* 0x000fc60008000000 */
[----:B0-----:R-:W-:Y:S01]  /*2100*/  VIADDMNMX R72, R67, R101, R80, PT ;  /* 0x0000006543487246 */ /* 0x001fe20003800150 */
[----:B------:R-:W-:Y:S01]  /*2110*/  IMAD.IADD R74, R82, 0x1, R67 ;  /* 0x00000001524a7824 */ /* 0x000fe200078e0243 */
        /* <DEDUP_REMOVED lines=77> */
.L_x_13768:
[----:B------:R-:W-:Y:S02]  /*25f0*/  ULDC UR7, c[0x0][0x9e4] ;  /* 0x0002790000077ab9 */ /* 0x000fe40000000800 */
[----:B------:R-:W-:-:S05]  /*2600*/  IMAD.U32 R18, RZ, RZ, UR7 ;  /* 0x00000007ff127e24 */ /* 0x000fca000f8e00ff */
[----:B------:R-:W-:-:S13]  /*2610*/  ISETP.NE.AND P1, PT, R18, 0x1, PT ;  /* 0x000000011200780c */ /* 0x000fda0003f25270 */
[----:B------:R-:W1:Y:S02]  /*2620*/  @P1 LDC.64 R66, c[0x0][0x9e8] ;  /* 0x00027a00ff421b82 */ /* 0x000e640000000a00 */
[----:B-1----:R-:W-:-:S05]  /*2630*/  @P1 IMAD.HI.U32 R66, R65, R66, RZ ;  /* 0x0000004241421227 */ /* 0x002fca00078e00ff */
[----:B------:R-:W-:-:S07]  /*2640*/  @P1 SHF.R.U32.HI R65, RZ, R67, R66 ;  /* 0x00000043ff411219 */ /* 0x000fce0000011642 */
.L_x_13769:
[----:B------:R-:W-:Y:S05]  /*2650*/  BSYNC B0 ;  /* 0x0000000000007941 */ /* 0x000fea0003800000 */
.L_x_13767:
[----:B------:R-:W-:-:S04]  /*2660*/  IMAD R65, R65, R18, -R78 ;  /* 0x0000001241417224 */ /* 0x000fc800078e0a4e */
[----:B------:R-:W-:-:S05]  /*2670*/  IMAD R65, R0, -0x2, R65 ;  /* 0xfffffffe00417824 */ /* 0x000fca00078e0241 */
[----:B------:R-:W-:Y:S02]  /*2680*/  VIADDMNMX R72, R65, R18, R72, PT ;  /* 0x0000001241487246 */ /* 0x000fe40003800148 */
[----:B------:R-:W-:-:S07]  /*2690*/  VIMNMX R74, R74, R65, !PT ;  /* 0x000000414a4a7248 */ /* 0x000fce0007fe0100 */
.L_x_13766:
        /* <DEDUP_REMOVED lines=65> */
[----:B------:R-:W-:Y:S01]  /*2ab0*/  ISETP.GT.AND P3, PT, R74, 0x30, !P4 ;  /* 0x000000304a00780c */ /* 0x000fe20006764270 */
[----:B------:R-:W0:Y:S03]  /*2ac0*/  SHFL.IDX PT, R43, R70, 0x1, 0x1c1f ;  /* 0x003c1f00462b7f89 */ /* 0x000e2600000e0000 */
        /* <DEDUP_REMOVED lines=12> */
[----:B0-----:R-:W-:-:S02]  /*2b90*/  VIADDMNMX R46, R43, R101, R80, PT ;  /* 0x000000652b2e7246 */ /* 0x001fc40003800150 */
[----:B------:R-:W-:-:S03]  /*2ba0*/  ISETP.LT.OR P3, PT, R72, 0x39, P3 ;  /* 0x000000394800780c */ /* 0x000fc60001f61670 */
[----:B------:R-:W-:Y:S02]  /*2bb0*/  @P4 LOP3.LUT R18, R18, 0x20000, RZ, 0xfc, !PT ;  /* 0x0002000012124812 */ /* 0x000fe400078efcff */
[----:B------:R-:W-:Y:S02]  /*2bc0*/  ISETP.GE.AND P4, PT, R99, 0x3a, PT ;  /* 0x0000003a6300780c */ /* 0x000fe40003f86270 */
[----:B------:R-:W-:Y:S02]  /*2bd0*/  LOP3.LUT R18, R18, 0xfffeffff, RZ, 0xc0, !PT ;  /* 0xfffeffff12127812 */ /* 0x000fe400078ec0ff */
[----:B------:R-:W-:Y:S01]  /*2be0*/  FSEL R83, R50, -INF , !P3 ;  /* 0xff80000032537808 */ /* 0x000fe20005800000 */
[----:B------:R-:W-:Y:S01]  /*2bf0*/  IMAD.IADD R50, R82, 0x1, R43 ;  /* 0x0000000152327824 */ /* 0x000fe200078e022b */
        /* <DEDUP_REMOVED lines=116> */
.L_x_13772:
[----:B------:R-:W-:Y:S02]  /*3340*/  ULDC UR7, c[0x0][0x9e4] ;  /* 0x0002790000077ab9 */ /* 0x000fe40000000800 */
[----:B------:R-:W-:-:S05]  /*3350*/  IMAD.U32 R52, RZ, RZ, UR7 ;  /* 0x00000007ff347e24 */ /* 0x000fca000f8e00ff */
[----:B------:R-:W-:-:S13]  /*3360*/  ISETP.NE.AND P6, PT, R52, 0x1, PT ;  /* 0x000000013400780c */ /* 0x000fda0003fc5270 */
[----:B------:R-:W0:Y:S02]  /*3370*/  @P6 LDC.64 R42, c[0x0][0x9e8] ;  /* 0x00027a00ff2a6b82 */ /* 0x000e240000000a00 */
[----:B0-----:R-:W-:-:S05]  /*3380*/  @P6 IMAD.HI.U32 R42, R99, R42, RZ ;  /* 0x0000002a632a6227 */ /* 0x001fca00078e00ff */
[----:B------:R-:W-:-:S07]  /*3390*/  @P6 SHF.R.U32.HI R99, RZ, R43, R42 ;  /* 0x0000002bff636219 */ /* 0x000fce000001162a */
.L_x_13773:
[----:B------:R-:W-:Y:S05]  /*33a0*/  BSYNC B0 ;  /* 0x0000000000007941 */ /* 0x000fea0003800000 */
.L_x_13771:
[----:B------:R-:W-:-:S04]  /*33b0*/  IMAD R99, R99, R52, -R78 ;  /* 0x0000003463637224 */ /* 0x000fc800078e0a4e */
[----:B------:R-:W-:-:S05]  /*33c0*/  IMAD R99, R0, -0x2, R99 ;  /* 0xfffffffe00637824 */ /* 0x000fca00078e0263 */
[----:B------:R-:W-:Y:S02]  /*33d0*/  VIADDMNMX R46, R99, R52, R46, PT ;  /* 0x00000034632e7246 */ /* 0x000fe4000380012e */
[----:B------:R-:W-:-:S07]  /*33e0*/  VIMNMX R50, R50, R99, !PT ;  /* 0x0000006332327248 */ /* 0x000fce0007fe0100 */
.L_x_13770:
[----:B------:R-:W-:Y:S01]  /*33f0*/  ISETP.GT.AND P1, PT, R50, 0x1, !P1 ;  /* 0x000000013200780c */ /* 0x000fe20004f24270 */
[----:B------:R-:W-:Y:S01]  /*3400*/  ULDC UR7, c[0x0][0x988] ;  /* 0x0002620000077ab9 */ /* 0x000fe20000000800 */
[----:B------:R-:W-:Y:S01]  /*3410*/  LOP3.LUT P6, RZ, R18, 0x4, RZ, 0xc0, !PT ;  /* 0x0000000412ff7812 */ /* 0x000fe200078cc0ff */
[----:B------:R-:W-:Y:S01]  /*3420*/  UISETP.NE.AND UP1, UPT, UR40, URZ, UPT ;  /* 0x0000003f2800728c */ /* 0x000fe2000bf25270 */
[----:B------:R-:W-:Y:S01]  /*3430*/  ISETP.LT.OR P1, PT, R46, 0x2, P1 ;  /* 0x000000022e00780c */ /* 0x000fe20000f21670 */
[----:B------:R-:W-:Y:S01]  /*3440*/  UISETP.NE.AND UP0, UPT, UR44, URZ, UPT ;  /* 0x0000003f2c00728c */ /* 0x000fe2000bf05270 */
[C---:B------:R-:W-:Y:S02]  /*3450*/  ISETP.GT.AND P2, PT, R50.reuse, 0x8, !P2 ;  /* 0x000000083200780c */ /* 0x040fe40005744270 */
        /* <DEDUP_REMOVED lines=9> */
[----:B------:R-:W-:Y:S01]  /*34f0*/  LOP3.LUT P1, RZ, R18, 0x8, RZ, 0xc0, !PT ;  /* 0x0000000812ff7812 */ /* 0x000fe2000782c0ff */
[----:B------:R-:W-:Y:S01]  /*3500*/  @UP1 USHF.R.U32.HI UR45, URZ, UR14, UR11 ;  /* 0x0000000e3f2d1299 */ /* 0x000fe2000801160b */
        /* <DEDUP_REMOVED lines=16> */
[----:B------:R-:W-:Y:S02]  /*3610*/  LOP3.LUT P2, RZ, R18, 0x40000, RZ, 0xc0, !PT ;  /* 0x0004000012ff7812 */ /* 0x000fe4000784c0ff */
[----:B------:R-:W-:Y:S02]  /*3620*/  ISETP.LT.OR P1, PT, R46, 0x19, P1 ;  /* 0x000000192e00780c */ /* 0x000fe40000f21670 */
[----:B------:R-:W-:-:S02]  /*3630*/  FMNMX.FTZ R8, R89, R8, !PT ;  /* 0x0000000859087209 */ /* 0x000fc40007810000 */
[----:B------:R-:W-:Y:S02]  /*3640*/  FSEL R13, R13, -INF , !P1 ;  /* 0xff8000000d0d7808 */ /* 0x000fe40004800000 */
[----:B------:R-:W-:Y:S02]  /*3650*/  LOP3.LUT P1, RZ, R18, 0x1000000, RZ, 0xc0, !PT ;  /* 0x0100000012ff7812 */ /* 0x000fe4000782c0ff */
[----:B------:R-:W-:Y:S02]  /*3660*/  FMNMX.FTZ R8, R81, R8, !PT ;  /* 0x0000000851087209 */ /* 0x000fe40007810000 */
[----:B------:R-:W-:Y:S02]  /*3670*/  ISETP.GT.AND P1, PT, R50, 0x19, !P1 ;  /* 0x000000193200780c */ /* 0x000fe40004f24270 */
[----:B------:R-:W-:Y:S02]  /*3680*/  LOP3.LUT P6, RZ, R18, 0x20000, RZ, 0xc0, !PT ;  /* 0x0002000012ff7812 */ /* 0x000fe400078cc0ff */
        /* <DEDUP_REMOVED lines=16> */
[----:B------:R-:W-:Y:S01]  /*3790*/  FSEL R113, R14, -INF , !P1 ;  /* 0xff8000000e717808 */ /* 0x000fe20004800000 */
[----:B------:R-:W-:Y:S01]  /*37a0*/  IMAD.U32 R14, RZ, RZ, UR7 ;  /* 0x00000007ff0e7e24 */ /* 0x000fe2000f8e00ff */
        /* <DEDUP_REMOVED lines=36> */
[----:B------:R-:W-:Y:S01]  /*39f0*/  LOP3.LUT P2, RZ, R18, 0x80, RZ, 0xc0, !PT ;  /* 0x0000008012ff7812 */ /* 0x000fe2000784c0ff */
[----:B------:R-:W0:Y:S01]  /*3a00*/  SHFL.BFLY PT, R11, R10, 0x2, 0x1f ;  /* 0x0c401f000a0b7f89 */ /* 0x000e2200000e0000 */
[----:B------:R-:W-:-:S02]  /*3a10*/  FSEL R21, R26, -INF , !P1 ;  /* 0xff8000001a157808 */ /* 0x000fc40004800000 */
[C---:B------:R-:W-:Y:S02]  /*3a20*/  LOP3.LUT P1, RZ, R18.reuse, 0x8000, RZ, 0xc0, !PT ;  /* 0x0000800012ff7812 */ /* 0x040fe4000782c0ff */
[----:B------:R-:W-:Y:S02]  /*3a30*/  LOP3.LUT P6, RZ, R18, 0x40, RZ, 0xc0, !PT ;  /* 0x0000004012ff7812 */ /* 0x000fe400078cc0ff */
[C---:B------:R-:W-:Y:S02]  /*3a40*/  ISETP.GT.AND P1, PT, R50.reuse, 0x40, !P1 ;  /* 0x000000403200780c */ /* 0x040fe40004f24270 */
[----:B------:R-:W-:Y:S02]  /*3a50*/  ISETP.GT.AND P3, PT, R50, 0x70, !P3 ;  /* 0x000000703200780c */ /* 0x000fe40005f64270 */
[----:B------:R-:W-:Y:S02]  /*3a60*/  ISETP.LT.OR P1, PT, R46, 0x41, P1 ;  /* 0x000000412e00780c */ /* 0x000fe40000f21670 */
[----:B------:R-:W-:-:S02]  /*3a70*/  ISETP.GT.AND P4, PT, R50, 0x71, !P4 ;  /* 0x000000713200780c */ /* 0x000fc40006784270 */
[----:B------:R-:W-:Y:S02]  /*3a80*/  FSEL R107, R35, -INF , !P1 ;  /* 0xff800000236b7808 */ /* 0x000fe40004800000 */
[----:B------:R-:W-:Y:S02]  /*3a90*/  LOP3.LUT P1, RZ, R18, 0x4000, RZ, 0xc0, !PT ;  /* 0x0000400012ff7812 */ /* 0x000fe4000782c0ff */
[----:B------:R-:W-:Y:S02]  /*3aa0*/  ISETP.LT.OR P3, PT, R46, 0x71, P3 ;  /* 0x000000712e00780c */ /* 0x000fe40001f61670 */
[C---:B------:R-:W-:Y:S02]  /*3ab0*/  ISETP.GT.AND P1, PT, R50.reuse, 0x41, !P1 ;  /* 0x000000413200780c */ /* 0x040fe40004f24270 */
[----:B------:R-:W-:Y:S02]  /*3ac0*/  ISETP.GT.AND P5, PT, R50, 0x78, !P5 ;  /* 0x000000783200780c */ /* 0x000fe40006fa4270 */
[----:B------:R-:W-:-:S02]  /*3ad0*/  ISETP.LT.OR P1, PT, R46, 0x42, P1 ;  /* 0x000000422e00780c */ /* 0x000fc40000f21670 */
[----:B0-----:R-:W-:Y:S02]  /*3ae0*/  FMNMX.FTZ R11, R10, R11, !PT ;  /* 0x0000000b0a0b7209 */ /* 0x001fe40007810000 */
[----:B------:R-:W-:Y:S02]  /*3af0*/  FSEL R101, R36, -INF , !P1 ;  /* 0xff80000024657808 */ /* 0x000fe40004800000 */
[----:B------:R-:W-:Y:S01]  /*3b00*/  LOP3.LUT P1, RZ, R18, 0x2000, RZ, 0xc0, !PT ;  /* 0x0000200012ff7812 */ /* 0x000fe2000782c0ff */
[----:B------:R-:W0:Y:S01]  /*3b10*/  SHFL.BFLY PT, R8, R11, 0x1, 0x1f ;  /* 0x0c201f000b087f89 */ /* 0x000e2200000e0000 */
[----:B------:R-:W-:Y:S02]  /*3b20*/  ISETP.LT.OR P4, PT, R46, 0x72, P4 ;  /* 0x000000722e00780c */ /* 0x000fe40002781670 */
[----:B------:R-:W-:Y:S02]  /*3b30*/  ISETP.GT.AND P1, PT, R50, 0x48, !P1 ;  /* 0x000000483200780c */ /* 0x000fe40004f24270 */
[----:B------:R-:W-:-:S02]  /*3b40*/  ISETP.LT.OR P5, PT, R46, 0x79, P5 ;  /* 0x000000792e00780c */ /* 0x000fc40002fa1670 */
[----:B------:R-:W-:Y:S02]  /*3b50*/  ISETP.LT.OR P1, PT, R46, 0x49, P1 ;  /* 0x000000492e00780c */ /* 0x000fe40000f21670 */
[----:B------:R-:W-:Y:S02]  /*3b60*/  R2UR UR7, R22 ;  /* 0x00000000160772ca */ /* 0x000fe400000e0000 */
[----:B------:R-:W-:Y:S02]  /*3b70*/  FSEL R105, R37, -INF , !P1 ;  /* 0xff80000025697808 */ /* 0x000fe40004800000 */
[----:B------:R-:W-:-:S04]  /*3b80*/  LOP3.LUT P1, RZ, R18, 0x1000, RZ, 0xc0, !PT ;  /* 0x0000100012ff7812 */ /* 0x000fc8000782c0ff */
[----:B------:R-:W-:-:S04]  /*3b90*/  ISETP.GT.AND P1, PT, R50, 0x49, !P1 ;  /* 0x000000493200780c */ /* 0x000fc80004f24270 */
[----:B------:R-:W-:Y:S01]  /*3ba0*/  ISETP.LT.OR P1, PT, R46, 0x4a, P1 ;  /* 0x0000004a2e00780c */ /* 0x000fe20000f21670 */
[----:B------:R-:W-:Y:S01]  /*3bb0*/  UIADD3 UR45, UR7, UR45, URZ ;  /* 0x0000002d072d7290 */ /* 0x000fe2000fffe03f */
[----:B0-----:R-:W-:Y:S02]  /*3bc0*/  FMNMX.FTZ R15, R11, R8, !PT ;  /* 0x000000080b0f7209 */ /* 0x001fe40007810000 */
[----:B------:R-:W-:Y:S01]  /*3bd0*/  FSEL R35, R38, -INF , !P1 ;  /* 0xff80000026237808 */ /* 0x000fe20004800000 */
[----:B------:R-:W-:Y:S01]  /*3be0*/  UIADD3 UR4, UR45, UR4, URZ ;  /* 0x000000042d047290 */ /* 0x000fe2000fffe03f */
[----:B------:R-:W-:Y:S01]  /*3bf0*/  LOP3.LUT P1, RZ, R18, 0x800, RZ, 0xc0, !PT ;  /* 0x0000080012ff7812 */ /* 0x000fe2000782c0ff */
[----:B------:R-:W-:-:S03]  /*3c00*/  FMUL.FTZ R8, R15, R14 ;  /* 0x0000000e0f087220 */ /* 0x000fc60000410000 */
        /* <DEDUP_REMOVED lines=24> */
[----:B------:R-:W-:Y:S02]  /*3d90*/  FSEL R49, R49, -INF , !P1 ;  /* 0xff80000031317808 */ /* 0x000fe40004800000 */
[----:B------:R-:W-:-:S04]  /*3da0*/  FSETP.NEU.FTZ.AND P1, PT, R15, -INF , PT ;  /* 0xff8000000f00780b */ /* 0x000fc80003f3d000 */
[----:B------:R-:W-:Y:S02]  /*3db0*/  FSEL R8, R8, RZ, P1 ;  /* 0x000000ff08087208 */ /* 0x000fe40000800000 */
[----:B------:R-:W-:Y:S02]  /*3dc0*/  ISETP.GT.AND P1, PT, R50, RZ, !P6 ;  /* 0x000000ff3200720c */ /* 0x000fe40007724270 */
[----:B------:R-:W-:Y:S01]  /*3dd0*/  LOP3.LUT P6, RZ, R18, 0x1, RZ, 0xc0, !PT ;  /* 0x0000000112ff7812 */ /* 0x000fe200078cc0ff */
[-CC-:B------:R-:W-:Y:S01]  /*3de0*/  FFMA.FTZ R138, R83, R14.reuse, -R8.reuse ;  /* 0x0000000e538a7223 */ /* 0x180fe20000010808 */
[----:B------:R-:W-:Y:S01]  /*3df0*/  ISETP.LT.OR P1, PT, R46, 0x1, P1 ;  /* 0x000000012e00780c */ /* 0x000fe20000f21670 */
[-CC-:B------:R-:W-:Y:S01]  /*3e00*/  FFMA.FTZ R136, R85, R14.reuse, -R8.reuse ;  /* 0x0000000e55887223 */ /* 0x180fe20000010808 */
[----:B------:R-:W-:Y:S01]  /*3e10*/  FSEL R85, R30, -INF , !P2 ;  /* 0xff8000001e557808 */ /* 0x000fe20005000000 */
[-CC-:B------:R-:W-:Y:S01]  /*3e20*/  FFMA.FTZ R132, R75, R14.reuse, -R8.reuse ;  /* 0x0000000e4b847223 */ /* 0x180fe20000010808 */
[----:B------:R-:W-:Y:S01]  /*3e30*/  FSEL R2, R2, -INF , !P1 ;  /* 0xff80000002027808 */ /* 0x000fe20004800000 */
[-CC-:B------:R-:W-:Y:S01]  /*3e40*/  FFMA.FTZ R142, R87, R14.reuse, -R8.reuse ;  /* 0x0000000e578e7223 */ /* 0x180fe20000010808 */
[----:B------:R-:W-:Y:S01]  /*3e50*/  LOP3.LUT P1, RZ, R18, 0x4000000, RZ, 0xc0, !PT ;  /* 0x0400000012ff7812 */ /* 0x000fe2000782c0ff */
[-CC-:B------:R-:W-:Y:S01]  /*3e60*/  FFMA.FTZ R140, R89, R14.reuse, -R8.reuse ;  /* 0x0000000e598c7223 */ /* 0x180fe20000010808 */
[----:B------:R-:W-:Y:S01]  /*3e70*/  FMNMX.FTZ R10, R2, R121, !PT ;  /* 0x00000079020a7209 */ /* 0x000fe20007810000 */
[-CC-:B------:R-:W-:Y:S01]  /*3e80*/  FFMA.FTZ R148, R135, R14.reuse, -R8.reuse ;  /* 0x0000000e87947223 */ /* 0x180fe20000010808 */
[----:B------:R-:W-:Y:S01]  /*3e90*/  ISETP.GT.AND P1, PT, R50, 0x68, !P1 ;  /* 0x000000683200780c */ /* 0x000fe20004f24270 */
[--C-:B------:R-:W-:Y:S01]  /*3ea0*/  FFMA.FTZ R133, R133, R14, -R8.reuse ;  /* 0x0000000e85857223 */ /* 0x100fe20000010808 */
[----:B------:R-:W-:Y:S01]  /*3eb0*/  FMNMX.FTZ R10, R3, R10, !PT ;  /* 0x0000000a030a7209 */ /* 0x000fe20007810000 */
[--C-:B------:R-:W-:Y:S01]  /*3ec0*/  FFMA.FTZ R150, R129, R14, -R8.reuse ;  /* 0x0000000e81967223 */ /* 0x100fe20000010808 */
[----:B------:R-:W-:Y:S01]  /*3ed0*/  ISETP.LT.OR P1, PT, R46, 0x69, P1 ;  /* 0x000000692e00780c */ /* 0x000fe20000f21670 */
[----:B------:R-:W-:Y:S01]  /*3ee0*/  MUFU.EX2 R148, R148 ;  /* 0x0000009400947308 */ /* 0x000fe20000000800 */
[----:B------:R-:W-:Y:S01]  /*3ef0*/  FMNMX.FTZ R10, R119, R10, !PT ;  /* 0x0000000a770a7209 */ /* 0x000fe20007810000 */
        /* <DEDUP_REMOVED lines=8> */
[----:B------:R-:W0:Y:S01]  /*3f80*/  MUFU.EX2 R133, R133 ;  /* 0x0000008500857308 */ /* 0x000e220000000800 */
[----:B------:R-:W-:Y:S01]  /*3f90*/  ISETP.GT.AND P6, PT, R50, 0x79, !P6 ;  /* 0x000000793200780c */ /* 0x000fe200077c4270 */
[--C-:B------:R-:W-:Y:S01]  /*3fa0*/  FFMA.FTZ R146, R91, R14, -R8.reuse ;  /* 0x0000000e5b927223 */ /* 0x100fe20000010808 */
[----:B------:R-:W-:Y:S01]  /*3fb0*/  FMNMX.FTZ R10, R13, R10, !PT ;  /* 0x0000000a0d0a7209 */ /* 0x000fe20007810000 */
[-CC-:B------:R-:W-:Y:S01]  /*3fc0*/  FFMA.FTZ R91, R97, R14.reuse, -R8.reuse ;  /* 0x0000000e615b7223 */ /* 0x180fe20000010808 */
[----:B------:R-:W-:Y:S01]  /*3fd0*/  FSEL R87, R32, -INF , !P4 ;  /* 0xff80000020577808 */ /* 0x000fe20006000000 */
[--C-:B------:R-:W-:Y:S01]  /*3fe0*/  FFMA.FTZ R81, R81, R14, -R8.reuse ;  /* 0x0000000e51517223 */ /* 0x100fe20000010808 */
[----:B------:R-:W-:Y:S01]  /*3ff0*/  FMNMX.FTZ R10, R115, R10, !PT ;  /* 0x0000000a730a7209 */ /* 0x000fe20007810000 */
[----:B------:R-:W1:Y:S01]  /*4000*/  MUFU.EX2 R150, R150 ;  /* 0x0000009600967308 */ /* 0x000e620000000800 */
[----:B------:R-:W-:Y:S01]  /*4010*/  ISETP.LT.OR P6, PT, R46, 0x7a, P6 ;  /* 0x0000007a2e00780c */ /* 0x000fe200037c1670 */
[--C-:B------:R-:W-:Y:S01]  /*4020*/  FFMA.FTZ R128, R51, R14, -R8.reuse ;  /* 0x0000000e33807223 */ /* 0x100fe20000010808 */
[----:B------:R-:W-:Y:S01]  /*4030*/  FMNMX.FTZ R10, R9, R10, !PT ;  /* 0x0000000a090a7209 */ /* 0x000fe20007810000 */
[-CC-:B------:R-:W-:Y:S01]  /*4040*/  FFMA.FTZ R124, R47, R14.reuse, -R8.reuse ;  /* 0x0000000e2f7c7223 */ /* 0x180fe20000010808 */
[----:B------:R-:W-:Y:S01]  /*4050*/  FSEL R73, R34, -INF , !P5 ;  /* 0xff80000022497808 */ /* 0x000fe20006800000 */
[--C-:B------:R-:W-:Y:S01]  /*4060*/  FFMA.FTZ R126, R53, R14, -R8.reuse ;  /* 0x0000000e357e7223 */ /* 0x100fe20000010808 */
[----:B------:R-:W-:Y:S01]  /*4070*/  FMNMX.FTZ R10, R113, R10, !PT ;  /* 0x0000000a710a7209 */ /* 0x000fe20007810000 */
[----:B------:R-:W2:Y:S01]  /*4080*/  MUFU.EX2 R129, R129 ;  /* 0x0000008100817308 */ /* 0x000ea20000000800 */
[----:B------:R-:W-:Y:S01]  /*4090*/  FSEL R89, R33, -INF , !P6 ;  /* 0xff80000021597808 */ /* 0x000fe20007000000 */
[--C-:B------:R-:W-:Y:S01]  /*40a0*/  FFMA.FTZ R33, R55, R14, -R8.reuse ;  /* 0x0000000e37217223 */ /* 0x100fe20000010808 */
[----:B------:R-:W-:Y:S01]  /*40b0*/  FMNMX.FTZ R10, R103, R10, !PT ;  /* 0x0000000a670a7209 */ /* 0x000fe20007810000 */
[-CC-:B------:R-:W-:Y:S01]  /*40c0*/  FFMA.FTZ R120, R57, R14.reuse, -R8.reuse ;  /* 0x0000000e39787223 */ /* 0x180fe20000010808 */
[-CC-:B------:R-:W-:Y:S01]  /*40d0*/  FFMA.FTZ R77, R77, R14.reuse, -R8.reuse ;  /* 0x0000000e4d4d7223 */ /* 0x180fe20000010808 */
[--C-:B------:R-:W-:Y:S01]  /*40e0*/  FFMA.FTZ R79, R79, R14, -R8.reuse ;  /* 0x0000000e4f4f7223 */ /* 0x100fe20000010808 */
[----:B------:R-:W-:Y:S01]  /*40f0*/  FMNMX.FTZ R10, R111, R10, !PT ;  /* 0x0000000a6f0a7209 */ /* 0x000fe20007810000 */
[----:B------:R-:W3:Y:S01]  /*4100*/  MUFU.EX2 R144, R144 ;  /* 0x0000009000907308 */ /* 0x000ee20000000800 */
[-CC-:B------:R-:W-:Y:S01]  /*4110*/  FFMA.FTZ R93, R93, R14.reuse, -R8.reuse ;  /* 0x0000000e5d5d7223 */ /* 0x180fe20000010808 */
[--C-:B------:R-:W-:Y:S01]  /*4120*/  FFMA.FTZ R134, R67, R14, -R8.reuse ;  /* 0x0000000e43867223 */ /* 0x100fe20000010808 */
[----:B------:R-:W-:Y:S01]  /*4130*/  FMNMX.FTZ R10, R25, R10, !PT ;  /* 0x0000000a190a7209 */ /* 0x000fe20007810000 */
[-CC-:B------:R-:W-:Y:S01]  /*4140*/  FFMA.FTZ R51, R71, R14.reuse, -R8.reuse ;  /* 0x0000000e47337223 */ /* 0x180fe20000010808 */
[-CC-:B------:R-:W-:Y:S01]  /*4150*/  FFMA.FTZ R130, R65, R14.reuse, -R8.reuse ;  /* 0x0000000e41827223 */ /* 0x180fe20000010808 */
[--C-:B------:R-:W-:Y:S01]  /*4160*/  FFMA.FTZ R55, R69, R14, -R8.reuse ;  /* 0x0000000e45377223 */ /* 0x100fe20000010808 */
[----:B------:R-:W-:Y:S01]  /*4170*/  FMNMX.FTZ R10, R109, R10, !PT ;  /* 0x0000000a6d0a7209 */ /* 0x000fe20007810000 */
[----:B------:R-:W4:Y:S01]  /*4180*/  MUFU.EX2 R95, R95 ;  /* 0x0000005f005f7308 */ /* 0x000f220000000800 */
[-CC-:B------:R-:W-:Y:S01]  /*4190*/  FFMA.FTZ R47, R61, R14.reuse, -R8.reuse ;  /* 0x0000000e3d2f7223 */ /* 0x180fe20000010808 */
[--C-:B------:R-:W-:Y:S01]  /*41a0*/  FFMA.FTZ R53, R63, R14, -R8.reuse ;  /* 0x0000000e3f357223 */ /* 0x100fe20000010808 */
[----:B------:R-:W-:Y:S01]  /*41b0*/  FMNMX.FTZ R10, R99, R10, !PT ;  /* 0x0000000a630a7209 */ /* 0x000fe20007810000 */
[-CC-:B------:R-:W-:Y:S01]  /*41c0*/  FFMA.FTZ R57, R59, R14.reuse, -R8.reuse ;  /* 0x0000000e3b397223 */ /* 0x180fe20000010808 */
[-CC-:B------:R-:W-:Y:S01]  /*41d0*/  FFMA.FTZ R122, R41, R14.reuse, -R8.reuse ;  /* 0x0000000e297a7223 */ /* 0x180fe20000010808 */
[----:B------:R-:W-:Y:S01]  /*41e0*/  FFMA.FTZ R7, R7, R14, -R8 ;  /* 0x0000000e07077223 */ /* 0x000fe20000010808 */
        /* <DEDUP_REMOVED lines=43> */
[----:B------:R-:W-:Y:S01]  /*44a0*/  FADD.FTZ R3, R148, R133 ;  /* 0x0000008594037221 */ /* 0x000fe20000010000 */
[-CC-:B------:R-:W-:Y:S01]  /*44b0*/  FFMA.FTZ R149, R2, R14.reuse, -R26.reuse ;  /* 0x0000000e02957223 */ /* 0x180fe2000001081a */
[-CC-:B------:R-:W-:Y:S01]  /*44c0*/  FFMA.FTZ R2, R121, R14.reuse, -R26.reuse ;  /* 0x0000000e79027223 */ /* 0x180fe2000001081a */
[-CC-:B------:R-:W-:Y:S01]  /*44d0*/  FFMA.FTZ R8, R119, R14.reuse, -R26.reuse ;  /* 0x0000000e77087223 */ /* 0x180fe2000001081a */
[----:B-1----:R-:W-:Y:S01]  /*44e0*/  FADD.FTZ R30, R150, R3 ;  /* 0x00000003961e7221 */ /* 0x002fe20000010000 */
[----:B------:R-:W-:Y:S01]  /*44f0*/  MUFU.EX2 R151, R151 ;  /* 0x0000009700977308 */ /* 0x000fe20000000800 */
[-CC-:B------:R-:W-:Y:S01]  /*4500*/  FFMA.FTZ R145, R43, R14.reuse, -R26.reuse ;  /* 0x0000000e2b917223 */ /* 0x180fe2000001081a */
[-C--:B------:R-:W-:Y:S01]  /*4510*/  FFMA.FTZ R10, R117, R14.reuse, -R26 ;  /* 0x0000000e750a7223 */ /* 0x080fe2000001081a */
[----:B--2---:R-:W-:Y:S01]  /*4520*/  FADD.FTZ R3, R129, R30 ;  /* 0x0000001e81037221 */ /* 0x004fe20000010000 */
[-CC-:B------:R-:W-:Y:S01]  /*4530*/  FFMA.FTZ R147, R13, R14.reuse, -R26.reuse ;  /* 0x0000000e0d937223 */ /* 0x180fe2000001081a */
[-CC-:B------:R-:W-:Y:S01]  /*4540*/  FFMA.FTZ R12, R115, R14.reuse, -R26.reuse ;  /* 0x0000000e730c7223 */ /* 0x180fe2000001081a */
[-CC-:B------:R-:W-:Y:S01]  /*4550*/  FFMA.FTZ R141, R9, R14.reuse, -R26.reuse ;  /* 0x0000000e098d7223 */ /* 0x180fe2000001081a */
[----:B---3--:R-:W-:Y:S01]  /*4560*/  FADD.FTZ R30, R144, R3 ;  /* 0x00000003901e7221 */ /* 0x008fe20000010000 */
[----:B------:R-:W-:Y:S01]  /*4570*/  MUFU.EX2 R149, R149 ;  /* 0x0000009500957308 */ /* 0x000fe20000000800 */
[-CC-:B------:R-:W-:Y:S01]  /*4580*/  FFMA.FTZ R18, R113, R14.reuse, -R26.reuse ;  /* 0x0000000e71127223 */ /* 0x180fe2000001081a */
[-C--:B------:R-:W-:Y:S01]  /*4590*/  FFMA.FTZ R143, R103, R14.reuse, -R26 ;  /* 0x0000000e678f7223 */ /* 0x080fe2000001081a */
[----:B----4-:R-:W-:Y:S01]  /*45a0*/  FADD.FTZ R3, R95, R30 ;  /* 0x0000001e5f037221 */ /* 0x010fe20000010000 */
[-CC-:B------:R-:W-:Y:S01]  /*45b0*/  FFMA.FTZ R28, R21, R14.reuse, -R26.reuse ;  /* 0x0000000e151c7223 */ /* 0x180fe2000001081a */
[-CC-:B------:R-:W-:Y:S01]  /*45c0*/  FFMA.FTZ R20, R111, R14.reuse, -R26.reuse ;  /* 0x0000000e6f147223 */ /* 0x180fe2000001081a */
[-CC-:B------:R-:W-:Y:S01]  /*45d0*/  FFMA.FTZ R137, R25, R14.reuse, -R26.reuse ;  /* 0x0000000e19897223 */ /* 0x180fe2000001081a */
[----:B-----5:R-:W-:Y:S01]  /*45e0*/  FADD.FTZ R32, R146, R3 ;  /* 0x0000000392207221 */ /* 0x020fe20000010000 */
[----:B------:R-:W0:Y:S01]  /*45f0*/  MUFU.EX2 R2, R2 ;  /* 0x0000000200027308 */ /* 0x000e220000000800 */
[-CC-:B------:R-:W-:Y:S01]  /*4600*/  FFMA.FTZ R24, R109, R14.reuse, -R26.reuse ;  /* 0x0000000e6d187223 */ /* 0x180fe2000001081a */
[-C--:B------:R-:W-:Y:S01]  /*4610*/  FFMA.FTZ R139, R99, R14.reuse, -R26 ;  /* 0x0000000e638b7223 */ /* 0x080fe2000001081a */
[----:B------:R-:W-:Y:S01]  /*4620*/  FADD.FTZ R3, R91, R32 ;  /* 0x000000205b037221 */ /* 0x000fe20000010000 */
[-CC-:B------:R-:W-:Y:S01]  /*4630*/  FFMA.FTZ R9, R107, R14.reuse, -R26.reuse ;  /* 0x0000000e6b097223 */ /* 0x180fe2000001081a */
[-CC-:B------:R-:W-:Y:S01]  /*4640*/  FFMA.FTZ R30, R101, R14.reuse, -R26.reuse ;  /* 0x0000000e651e7223 */ /* 0x180fe2000001081a */
[-CC-:B------:R-:W-:Y:S01]  /*4650*/  FFMA.FTZ R135, R105, R14.reuse, -R26.reuse ;  /* 0x0000000e69877223 */ /* 0x180fe2000001081a */
[----:B------:R-:W-:Y:S01]  /*4660*/  FADD.FTZ R32, R140, R3 ;  /* 0x000000038c207221 */ /* 0x000fe20000010000 */
[----:B------:R-:W1:Y:S01]  /*4670*/  MUFU.EX2 R8, R8 ;  /* 0x0000000800087308 */ /* 0x000e620000000800 */
[-CC-:B------:R-:W-:Y:S01]  /*4680*/  FFMA.FTZ R22, R39, R14.reuse, -R26.reuse ;  /* 0x0000000e27167223 */ /* 0x180fe2000001081a */
[-C--:B------:R-:W-:Y:S01]  /*4690*/  FFMA.FTZ R123, R123, R14.reuse, -R26 ;  /* 0x0000000e7b7b7223 */ /* 0x080fe2000001081a */
[----:B------:R-:W-:Y:S01]  /*46a0*/  FADD.FTZ R3, R81, R32 ;  /* 0x0000002051037221 */ /* 0x000fe20000010000 */
[-CC-:B------:R-:W-:Y:S01]  /*46b0*/  FFMA.FTZ R32, R35, R14.reuse, -R26.reuse ;  /* 0x0000000e23207223 */ /* 0x180fe2000001081a */
[-CC-:B------:R-:W-:Y:S01]  /*46c0*/  FFMA.FTZ R45, R45, R14.reuse, -R26.reuse ;  /* 0x0000000e2d2d7223 */ /* 0x180fe2000001081a */
[-C--:B------:R-:W-:Y:S01]  /*46d0*/  FFMA.FTZ R127, R127, R14.reuse, -R26 ;  /* 0x0000000e7f7f7223 */ /* 0x080fe2000001081a */
[----:B------:R-:W-:Y:S01]  /*46e0*/  FADD.FTZ R36, R142, R3 ;  /* 0x000000038e247221 */ /* 0x000fe20000010000 */
[----:B------:R-:W2:Y:S01]  /*46f0*/  MUFU.EX2 R145, R145 ;  /* 0x0000009100917308 */ /* 0x000ea20000000800 */
[----:B0-----:R-:W-:Y:S01]  /*4700*/  FADD.FTZ R34, R149, R2 ;  /* 0x0000000295227221 */ /* 0x001fe20000010000 */
[-C--:B------:R-:W-:Y:S01]  /*4710*/  FFMA.FTZ R49, R49, R14.reuse, -R26 ;  /* 0x0000000e31317223 */ /* 0x080fe2000001081a */
[----:B------:R-:W-:Y:S01]  /*4720*/  FADD.FTZ R13, R77, R36 ;  /* 0x000000244d0d7221 */ /* 0x000fe20000010000 */
[-C--:B------:R-:W-:Y:S01]  /*4730*/  FFMA.FTZ R83, R83, R14.reuse, -R26 ;  /* 0x0000000e53537223 */ /* 0x080fe2000001081a */
[----:B------:R-:W-:Y:S01]  /*4740*/  FADD.FTZ R3, R151, R34 ;  /* 0x0000002297037221 */ /* 0x000fe20000010000 */
[-CC-:B------:R-:W-:Y:S01]  /*4750*/  FFMA.FTZ R85, R85, R14.reuse, -R26.reuse ;  /* 0x0000000e55557223 */ /* 0x180fe2000001081a */
[----:B------:R-:W-:Y:S01]  /*4760*/  FADD.FTZ R36, R136, R13 ;  /* 0x0000000d88247221 */ /* 0x000fe20000010000 */
[----:B------:R-:W0:Y:S01]  /*4770*/  MUFU.EX2 R10, R10 ;  /* 0x0000000a000a7308 */ /* 0x000e220000000800 */
[----:B-1----:R-:W-:Y:S01]  /*4780*/  FADD.FTZ R34, R8, R3 ;  /* 0x0000000308227221 */ /* 0x002fe20000010000 */
[-C--:B------:R-:W-:Y:S01]  /*4790*/  FFMA.FTZ R13, R37, R14.reuse, -R26 ;  /* 0x0000000e250d7223 */ /* 0x080fe2000001081a */
[----:B------:R-:W-:Y:S01]  /*47a0*/  FADD.FTZ R21, R79, R36 ;  /* 0x000000244f157221 */ /* 0x000fe20000010000 */
[-CC-:B------:R-:W-:Y:S01]  /*47b0*/  FFMA.FTZ R75, R75, R14.reuse, -R26.reuse ;  /* 0x0000000e4b4b7223 */ /* 0x180fe2000001081a */
[-CC-:B------:R-:W-:Y:S01]  /*47c0*/  FFMA.FTZ R87, R87, R14.reuse, -R26.reuse ;  /* 0x0000000e57577223 */ /* 0x180fe2000001081a */
[-C--:B------:R-:W-:Y:S01]  /*47d0*/  FFMA.FTZ R73, R73, R14.reuse, -R26 ;  /* 0x0000000e49497223 */ /* 0x080fe2000001081a */
[----:B------:R-:W-:Y:S01]  /*47e0*/  FADD.FTZ R36, R138, R21 ;  /* 0x000000158a247221 */ /* 0x000fe20000010000 */
[----:B------:R-:W1:Y:S01]  /*47f0*/  MUFU.EX2 R147, R147 ;  /* 0x0000009300937308 */ /* 0x000e620000000800 */
[----:B--2---:R-:W-:Y:S01]  /*4800*/  FADD.FTZ R3, R145, R34 ;  /* 0x0000002291037221 */ /* 0x004fe20000010000 */
[----:B------:R-:W-:Y:S01]  /*4810*/  FFMA.FTZ R89, R89, R14, -R26 ;  /* 0x0000000e59597223 */ /* 0x000fe2000001081a */
[----:B------:R-:W-:Y:S01]  /*4820*/  FADD.FTZ R21, R29, R36 ;  /* 0x000000241d157221 */ /* 0x000fe20000010000 */
[----:B------:R-:W-:-:S02]  /*4830*/  F2FP.BF16.F32.PACK_AB R149, R2, R149 ;  /* 0x000000950295723e */ /* 0x000fc400000010ff */
[----:B------:R-:W-:Y:S01]  /*4840*/  F2FP.BF16.F32.PACK_AB R151, R8, R151 ;  /* 0x000000970897723e */ /* 0x000fe200000010ff */
[----:B------:R-:W-:Y:S01]  /*4850*/  FADD.FTZ R36, R132, R21 ;  /* 0x0000001584247221 */ /* 0x000fe20000010000 */
[----:B------:R-:W2:Y:S01]  /*4860*/  MUFU.EX2 R12, R12 ;  /* 0x0000000c000c7308 */ /* 0x000ea20000000800 */
[C---:B0-----:R-:W-:Y:S01]  /*4870*/  FADD.FTZ R34, R10.reuse, R3 ;  /* 0x000000030a227221 */ /* 0x041fe20000010000 */
[----:B------:R-:W-:Y:S01]  /*4880*/  F2FP.BF16.F32.PACK_AB R145, R10, R145 ;  /* 0x000000910a91723e */ /* 0x000fe200000010ff */
[----:B------:R-:W-:Y:S01]  /*4890*/  FADD.FTZ R21, R31, R36 ;  /* 0x000000241f157221 */ /* 0x000fe20000010000 */
[----:B------:R-:W-:Y:S02]  /*48a0*/  F2FP.BF16.F32.PACK_AB R148, R133, R148 ;  /* 0x000000948594723e */ /* 0x000fe400000010ff */
[----:B------:R-:W-:Y:S01]  /*48b0*/  F2FP.BF16.F32.PACK_AB R150, R129, R150 ;  /* 0x000000968196723e */ /* 0x000fe200000010ff */
[----:B------:R-:W-:Y:S01]  /*48c0*/  FADD.FTZ R36, R134, R21 ;  /* 0x0000001586247221 */ /* 0x000fe20000010000 */
[----:B------:R-:W0:Y:S01]  /*48d0*/  MUFU.EX2 R141, R141 ;  /* 0x0000008d008d7308 */ /* 0x000e220000000800 */
[----:B-1----:R-:W-:Y:S01]  /*48e0*/  FADD.FTZ R3, R147, R34 ;  /* 0x0000002293037221 */ /* 0x002fe20000010000 */
[----:B------:R-:W-:Y:S01]  /*48f0*/  F2FP.BF16.F32.PACK_AB R144, R95, R144 ;  /* 0x000000905f90723e */ /* 0x000fe200000010ff */
[----:B------:R-:W-:Y:S01]  /*4900*/  FADD.FTZ R21, R33, R36 ;  /* 0x0000002421157221 */ /* 0x000fe20000010000 */
[----:B------:R-:W-:-:S02]  /*4910*/  F2FP.BF16.F32.PACK_AB R146, R91, R146 ;  /* 0x000000925b92723e */ /* 0x000fc400000010ff */
[----:B------:R-:W-:Y:S01]  /*4920*/  F2FP.BF16.F32.PACK_AB R140, R81, R140 ;  /* 0x0000008c518c723e */ /* 0x000fe200000010ff */
[----:B------:R-:W-:Y:S01]  /*4930*/  FADD.FTZ R38, R128, R21 ;  /* 0x0000001580267221 */ /* 0x000fe20000010000 */
[----:B------:R-:W1:Y:S01]  /*4940*/  MUFU.EX2 R18, R18 ;  /* 0x0000001200127308 */ /* 0x000e620000000800 */
[----:B--2---:R-:W-:Y:S01]  /*4950*/  FADD.FTZ R34, R12, R3 ;  /* 0x000000030c227221 */ /* 0x004fe20000010000 */
[----:B------:R-:W-:Y:S01]  /*4960*/  F2FP.BF16.F32.PACK_AB R142, R77, R142 ;  /* 0x0000008e4d8e723e */ /* 0x000fe200000010ff */
[----:B------:R-:W-:Y:S01]  /*4970*/  FADD.FTZ R21, R51, R38 ;  /* 0x0000002633157221 */ /* 0x000fe20000010000 */
[----:B------:R-:W-:Y:S02]  /*4980*/  F2FP.BF16.F32.PACK_AB R136, R79, R136 ;  /* 0x000000884f88723e */ /* 0x000fe400000010ff */
[----:B------:R-:W-:Y:S02]  /*4990*/  F2FP.BF16.F32.PACK_AB R138, R29, R138 ;  /* 0x0000008a1d8a723e */ /* 0x000fe400000010ff */
[----:B------:R-:W2:Y:S01]  /*49a0*/  MUFU.EX2 R143, R143 ;  /* 0x0000008f008f7308 */ /* 0x000ea20000000800 */
[----:B0-----:R-:W-:Y:S01]  /*49b0*/  FADD.FTZ R3, R141, R34 ;  /* 0x000000228d037221 */ /* 0x001fe20000010000 */
[----:B------:R-:W-:-:S02]  /*49c0*/  F2FP.BF16.F32.PACK_AB R132, R31, R132 ;  /* 0x000000841f84723e */ /* 0x000fc400000010ff */
[----:B------:R-:W-:Y:S02]  /*49d0*/  F2FP.BF16.F32.PACK_AB R134, R33, R134 ;  /* 0x000000862186723e */ /* 0x000fe400000010ff */
[----:B------:R-:W-:Y:S02]  /*49e0*/  F2FP.BF16.F32.PACK_AB R128, R51, R128 ;  /* 0x000000803380723e */ /* 0x000fe400000010ff */
        /* <DEDUP_REMOVED lines=32> */
[----:B------:R-:W-:Y:S01]  /*4bf0*/  F2FP.BF16.F32.PACK_AB R133, R30, R9 ;  /* 0x000000091e85723e */ /* 0x000fe200000010ff */
[----:B------:R-:W-:-:S05]  /*4c00*/  VIADD R9, R19, 0xfffffffe ;  /* 0xfffffffe13097836 */ /* 0x000fca0000000000 */
        /* <DEDUP_REMOVED lines=44> */
[----:B------:R-:W-:-:S03]  /*4ed0*/  F2FP.BF16.F32.PACK_AB R121, R2, R75 ;  /* 0x0000004b0279723e */ /* 0x000fc600000010ff */
[----:B-1----:R-:W-:-:S04]  /*4ee0*/  FADD.FTZ R7, R73, R10 ;  /* 0x0000000a49077221 */ /* 0x002fc80000010000 */
        /* <DEDUP_REMOVED lines=14> */
.L_x_13775:
[----:B------:R-:W-:Y:S02]  /*4fd0*/  ULDC UR14, c[0x0][0x9e4] ;  /* 0x00027900000e7ab9 */ /* 0x000fe40000000800 */
[----:B------:R-:W-:-:S11]  /*4fe0*/  UISETP.NE.AND UP0, UPT, UR14, 0x1, UPT ;  /* 0x000000010e00788c */ /* 0x000fd6000bf05270 */
[----:B------:R-:W-:Y:S02]  /*4ff0*/  @UP0 ULDC.64 UR18, c[0x0][0x9e8] ;  /* 0x00027a0000120ab9 */ /* 0x000fe40000000a00 */
[----:B------:R-:W-:-:S04]  /*5000*/  UIMAD.WIDE.U32 UR10, UR7, UR18, URZ ;  /* 0x00000012070a72a5 */ /* 0x000fc8000f8e003f */
[----:B------:R-:W-:-:S12]  /*5010*/  @UP0 USHF.R.U32.HI UR7, URZ, UR19, UR11 ;  /* 0x000000133f070299 */ /* 0x000fd8000801160b */
.L_x_13776:
[----:B------:R-:W-:-:S04]  /*5020*/  UIMAD UR7, UR7, UR14, UR14 ;  /* 0x0000000e070772a4 */ /* 0x000fc8000f8e020e */
[----:B------:R-:W-:-:S04]  /*5030*/  UISETP.LT.AND UP0, UPT, UR4, UR7, UPT ;  /* 0x000000070400728c */ /* 0x000fc8000bf01270 */
[----:B------:R-:W-:-:S12]  /*5040*/  USEL UR4, UR4, UR7, UP0 ;  /* 0x0000000704047287 */ /* 0x000fd80008000000 */
.L_x_13774:
[----:B------:R-:W-:Y:S01]  /*5050*/  USHF.R.S32.HI UR7, URZ, 0x1f, UR4 ;  /* 0x0000001f3f077899 */ /* 0x000fe20008011404 */
[----:B------:R-:W-:Y:S02]  /*5060*/  CS2R R118, SRZ ;  /* 0x0000000000767805 */ /* 0x000fe4000001ff00 */
[----:B------:R-:W-:Y:S02]  /*5070*/  CS2R R116, SRZ ;  /* 0x0000000000747805 */ /* 0x000fe4000001ff00 */
[----:B------:R-:W-:Y:S01]  /*5080*/  CS2R R114, SRZ ;  /* 0x0000000000727805 */ /* 0x000fe2000001ff00 */
[----:B------:R-:W-:Y:S01]  /*5090*/  ULEA.HI UR7, UR7, UR4, URZ, 0x7 ;  /* 0x0000000407077291 */ /* 0x000fe2000f8f383f */
[----:B------:R-:W-:Y:S02]  /*50a0*/  CS2R R112, SRZ ;  /* 0x0000000000707805 */ /* 0x000fe4000001ff00 */
[----:B------:R-:W-:Y:S01]  /*50b0*/  CS2R R110, SRZ ;  /* 0x00000000006e7805 */ /* 0x000fe2000001ff00 */
[----:B------:R-:W-:Y:S01]  /*50c0*/  UMOV UR4, URZ ;  /* 0x0000003f00047c82 */ /* 0x000fe20008000000 */
        /* <DEDUP_REMOVED lines=15> */
[----:B------:R-:W-:-:S11]  /*51c0*/  CS2R R88, SRZ ;  /* 0x0000000000587805 */ /* 0x000fd6000001ff00 */
[----:B------:R-:W-:Y:S05]  /*51d0*/  @!P1 BRA `(.L_x_13777) ;  /* 0x0000003400a09947 */ /* 0x000fea0003800000 */
[----:B------:R-:W-:Y:S01]  /*51e0*/  IMAD.MOV.U32 R8, RZ, RZ, R11 ;  /* 0x000000ffff087224 */ /* 0x000fe200078e000b */
[----:B------:R-:W-:Y:S01]  /*51f0*/  UMOV UR26, URZ ;  /* 0x0000003f001a7c82 */ /* 0x000fe20008000000 */
[----:B------:R-:W-:Y:S01]  /*5200*/  IMAD.MOV.U32 R7, RZ, RZ, R15 ;  /* 0x000000ffff077224 */ /* 0x000fe200078e000f */
[----:B------:R-:W-:Y:S01]  /*5210*/  UMOV UR25, URZ ;  /* 0x0000003f00197c82 */ /* 0x000fe20008000000 */
[----:B------:R-:W-:Y:S01]  /*5220*/  IMAD.MOV.U32 R119, RZ, RZ, RZ ;  /* 0x000000ffff777224 */ /* 0x000fe200078e00ff */
[----:B------:R-:W-:Y:S01]  /*5230*/  ULDC UR29, c[0x0][0x9e4] ;  /* 0x00027900001d7ab9 */ /* 0x000fe20000000800 */
[----:B------:R-:W-:Y:S01]  /*5240*/  ULDC UR28, c[0x0][0x2f0] ;  /* 0x0000bc00001c7ab9 */ /* 0x000fe20000000800 */
[----:B------:R-:W-:Y:S01]  /*5250*/  ULDC UR30, c[0x0][0x9d8] ;  /* 0x00027600001e7ab9 */ /* 0x000fe20000000800 */
[----:B------:R-:W-:-:S05]  /*5260*/  ULDC UR31, c[0x0][0x9e0] ;  /* 0x00027800001f7ab9 */ /* 0x000fca0000000800 */
.L_x_13796:
[----:B------:R-:W-:Y:S01]  /*5270*/  ISETP.NE.AND P2, PT, RZ, UR42, PT ;  /* 0x0000002aff007c0c */ /* 0x000fe2000bf45270 */
[----:B------:R-:W-:-:S04]  /*5280*/  UISETP.NE.AND UP0, UPT, UR25, 0x1, UPT ;  /* 0x000000011900788c */ /* 0x000fc8000bf05270 */
[----:B------:R-:W-:-:S04]  /*5290*/  USEL UR4, URZ, 0x1, UP0 ;  /* 0x000000013f047887 */ /* 0x000fc80008000000 */
[----:B------:R-:W-:-:S04]  /*52a0*/  ULOP3.LUT UR4, UR26, UR4, URZ, 0x3c, !UPT ;  /* 0x000000041a047292 */ /* 0x000fc8000f8e3c3f */
[----:B------:R-:W-:Y:S08]  /*52b0*/  @P2 BRA `(.L_x_13778) ;  /* 0x0000000000382947 */ /* 0x000ff00003800000 */
[----:B------:R-:W-:Y:S05]  /*52c0*/  @!P0 BRA `(.L_x_13779) ;  /* 0x0000000000048947 */ /* 0x000fea0003800000 */
[----:B------:R-:W-:Y:S01]  /*52d0*/  BPT.TRAP 0x1 ;  /* 0x000000040000795c */ /* 0x000fe20000300000 */
.L_x_13779:
        /* <DEDUP_REMOVED lines=9> */
.L_x_13780:
[----:B-1----:R-:W-:Y:S05]  /*5370*/  @P1 BRA `(.L_x_13778) ;  /* 0x0000000000081947 */ /* 0x002fea0003800000 */
[----:B------:R-:W1:Y:S02]  /*5380*/  SYNCS.PHASECHK.TRANS64.TRYWAIT P1, [UR7+0x16830], R10 ;  /* 0x0168300aff0075a7 */ /* 0x000e640008020147 */
[----:B-1----:R-:W-:Y:S05]  /*5390*/  @!P1 BRA `(.L_x_13781) ;  /* 0x000000ec00a49947 */ /* 0x002fea0003800000 */
.L_x_13778:
        /* <DEDUP_REMOVED lines=11> */
[----:B------:R-:W-:-:S03]  /*5450*/  UMOV UR19, 0x40000040 ;  /* 0x4000004000137882 */ /* 0x000fc60000000000 */
[----:B------:R-:W-:Y:S02]  /*5460*/  UIADD3 UR10, UR22, 0x2, URZ ;  /* 0x00000002160a7890 */ /* 0x000fe4000fffe03f */
[----:B------:R-:W-:Y:S02]  /*5470*/  UIADD3 UR14, UR22, 0x4, URZ ;  /* 0x00000004160e7890 */ /* 0x000fe4000fffe03f */
        /* <DEDUP_REMOVED lines=16> */
.L_x_13783:
[----:B------:R-:W-:Y:S01]  /*5580*/  ULEA UR10, UR25, UR43, 0x3 ;  /* 0x0000002b190a7291 */ /* 0x000fe2000f8e183f */
[----:B------:R-:W-:-:S05]  /*5590*/  IMAD.U32 R10, RZ, RZ, UR26 ;  /* 0x0000001aff0a7e24 */ /* 0x000fca000f8e00ff */
[----:B------:R-:W-:-:S04]  /*55a0*/  SHF.L.U32 R10, R10, 0x1f, RZ ;  /* 0x0000001f0a0a7819 */ /* 0x000fc800000006ff */
[----:B------:R0:W1:Y:S01]  /*55b0*/  SYNCS.PHASECHK.TRANS64.TRYWAIT P1, [UR10+0x16850], R10 ;  /* 0x0168500aff0075a7 */ /* 0x000062000802014a */
[----:B------:R-:W-:Y:S05]  /*55c0*/  @!P0 BRA `(.L_x_13784) ;  /* 0x0000000000048947 */ /* 0x000fea0003800000 */
[----:B------:R-:W-:Y:S01]  /*55d0*/  BPT.TRAP 0x1 ;  /* 0x000000040000795c */ /* 0x000fe20000300000 */
.L_x_13784:
[----:B-1----:R-:W-:Y:S05]  /*55e0*/  @P1 BRA `(.L_x_13782) ;  /* 0x0000000000081947 */ /* 0x002fea0003800000 */
[----:B------:R-:W1:Y:S02]  /*55f0*/  SYNCS.PHASECHK.TRANS64.TRYWAIT P1, [UR10+0x16850], R10 ;  /* 0x0168500aff0075a7 */ /* 0x000e64000802014a */
[----:B-1----:R-:W-:Y:S05]  /*5600*/  @!P1 BRA `(.L_x_13785) ;  /* 0x000000ec00209947 */ /* 0x002fea0003800000 */
.L_x_13782:
        /* <DEDUP_REMOVED lines=50> */
.L_x_13786:
        /* <DEDUP_REMOVED lines=9> */
[----:B------:R-:W1:Y:S01]  /*59c0*/  LDC R27, c[0x0][0x288] ;  /* 0x0000a200ff1b7b82 */ /* 0x000e620000000800 */
[----:B------:R-:W-:Y:S01]  /*59d0*/  FMUL.FTZ R18, R34, UR30 ;  /* 0x0000001e22127c20 */ /* 0x000fe20008410000 */
[----:B------:R-:W-:Y:S01]  /*59e0*/  @UP1 ULDC UR11, c[0x0][0x44c] ;  /* 0x00011300000b1ab9 */ /* 0x000fe20000000800 */
[----:B------:R-:W-:Y:S01]  /*59f0*/  FMUL.FTZ R65, R69, UR30 ;  /* 0x0000001e45417c20 */ /* 0x000fe20008410000 */
[----:B------:R-:W-:Y:S01]  /*5a00*/  FMUL.FTZ R34, R62, UR30 ;  /* 0x0000001e3e227c20 */ /* 0x000fe20008410000 */
[----:B------:R-:W-:-:S02]  /*5a10*/  IMAD.MOV.U32 R69, RZ, RZ, R6 ;  /* 0x000000ffff457224 */ /* 0x000fc400078e0006 */
[----:B0-----:R-:W-:Y:S01]  /*5a20*/  FMUL.FTZ R10, R26, UR30 ;  /* 0x0000001e1a0a7c20 */ /* 0x001fe20008410000 */
[----:B------:R-:W-:Y:S02]  /*5a30*/  IMAD.SHL.U32 R62, R9, 0x80, RZ ;  /* 0x00000080093e7824 */ /* 0x000fe400078e00ff */
[----:B------:R-:W-:Y:S01]  /*5a40*/  FMUL.FTZ R21, R39, UR30 ;  /* 0x0000001e27157c20 */ /* 0x000fe20008410000 */
[----:B------:R-:W-:Y:S01]  /*5a50*/  FMUL.FTZ R26, R47, UR30 ;  /* 0x0000001e2f1a7c20 */ /* 0x000fe20008410000 */
[----:B------:R-:W-:Y:S01]  /*5a60*/  @P1 IMAD.HI.U32 R46, R6, UR11, RZ ;  /* 0x0000000b062e1c27 */ /* 0x000fe2000f8e00ff */
[----:B------:R-:W-:-:S03]  /*5a70*/  @UP1 ULDC UR11, c[0x0][0x450] ;  /* 0x00011400000b1ab9 */ /* 0x000fc60000000800 */
[----:B------:R-:W-:Y:S01]  /*5a80*/  FMUL.FTZ R39, R71, UR30 ;  /* 0x0000001e47277c20 */ /* 0x000fe20008410000 */
[----:B------:R-:W-:Y:S01]  /*5a90*/  IADD3 R47, -R62, 0x1, RZ ;  /* 0x000000013e2f7810 */ /* 0x000fe20007ffe1ff */
[----:B------:R-:W-:Y:S01]  /*5aa0*/  FMUL.FTZ R120, R28, UR30 ;  /* 0x0000001e1c787c20 */ /* 0x000fe20008410000 */
[----:B------:R-:W-:Y:S01]  /*5ab0*/  @P2 SHF.R.U32.HI R69, RZ, UR11, R46 ;  /* 0x0000000bff452c19 */ /* 0x000fe2000801162e */
[----:B------:R-:W-:Y:S01]  /*5ac0*/  FMUL.FTZ R121, R29, UR30 ;  /* 0x0000001e1d797c20 */ /* 0x000fe20008410000 */
[----:B------:R-:W-:Y:S01]  /*5ad0*/  UISETP.NE.AND UP0, UPT, UR44, URZ, UPT ;  /* 0x0000003f2c00728c */ /* 0x000fe2000bf05270 */
        /* <DEDUP_REMOVED lines=54> */
[----:B------:R-:W2:Y:S01]  /*5e40*/  MUFU.TANH R14, R14 ;  /* 0x0000000e000e7308 */ /* 0x000ea20000002400 */
[----:B------:R-:W-:Y:S01]  /*5e50*/  IMAD R48, R16, UR28, R49 ;  /* 0x0000001c10307c24 */ /* 0x000fe2000f8e0231 */
[----:B------:R-:W-:-:S03]  /*5e60*/  UPRMT UR10, UR5, 0x654, UR10 ;  /* 0x00000654050a7896 */ /* 0x000fc6000800000a */
[----:B-1----:R-:W-:-:S03]  /*5e70*/  IMAD.IADD R48, R48, 0x1, -R27 ;  /* 0x0000000130307824 */ /* 0x002fc600078e0a1b */
[----:B------:R-:W1:Y:S01]  /*5e80*/  MUFU.TANH R15, R15 ;  /* 0x0000000f000f7308 */ /* 0x000e620000002400 */
[C---:B------:R-:W-:Y:S02]  /*5e90*/  VIADD R68, R48.reuse, UR31 ;  /* 0x0000001f30447c36 */ /* 0x040fe40008000000 */
[----:B------:R-:W-:Y:S01]  /*5ea0*/  VIADD R67, R48, UR24 ;  /* 0x0000001830437c36 */ /* 0x000fe20008000000 */
[----:B------:R-:W-:Y:S01]  /*5eb0*/  SYNCS.ARRIVE.TRANS64.RED.A1T0 RZ, [UR10], RZ ;  /* 0x000000ffffff79a7 */ /* 0x000fe2000810040a */
[--C-:B0-----:R-:W-:Y:S02]  /*5ec0*/  IMAD.IADD R70, R68, 0x1, R71.reuse ;  /* 0x0000000144467824 */ /* 0x101fe400078e0247 */
        /* <DEDUP_REMOVED lines=77> */
.L_x_13789:
[----:B------:R-:W-:-:S05]  /*63a0*/  IMAD.U32 R73, RZ, RZ, UR29 ;  /* 0x0000001dff497e24 */ /* 0x000fca000f8e00ff */
[----:B------:R-:W-:-:S13]  /*63b0*/  ISETP.NE.AND P1, PT, R73, 0x1, PT ;  /* 0x000000014900780c */ /* 0x000fda0003f25270 */
[----:B------:R-:W1:Y:S02]  /*63c0*/  @P1 LDC.64 R48, c[0x0][0x9e8] ;  /* 0x00027a00ff301b82 */ /* 0x000e640000000a00 */
[----:B-1----:R-:W-:-:S05]  /*63d0*/  @P1 IMAD.HI.U32 R48, R71, R48, RZ ;  /* 0x0000003047301227 */ /* 0x002fca00078e00ff */
[----:B------:R-:W-:-:S07]  /*63e0*/  @P1 SHF.R.U32.HI R71, RZ, R49, R48 ;  /* 0x00000031ff471219 */ /* 0x000fce0000011630 */
.L_x_13790:
[----:B------:R-:W-:Y:S05]  /*63f0*/  BSYNC B0 ;  /* 0x0000000000007941 */ /* 0x000fea0003800000 */
.L_x_13788:
[----:B------:R-:W-:-:S04]  /*6400*/  IMAD R71, R71, R73, -R62 ;  /* 0x0000004947477224 */ /* 0x000fc800078e0a3e */
[----:B------:R-:W-:-:S05]  /*6410*/  IMAD R71, R0, -0x2, R71 ;  /* 0xfffffffe00477824 */ /* 0x000fca00078e0247 */
[----:B------:R-:W-:Y:S02]  /*6420*/  VIADDMNMX R70, R71, R73, R70, PT ;  /* 0x0000004947467246 */ /* 0x000fe40003800146 */
[----:B------:R-:W-:-:S07]  /*6430*/  VIMNMX R72, R72, R71, !PT ;  /* 0x0000004748487248 */ /* 0x000fce0007fe0100 */
.L_x_13787:
[----:B------:R-:W-:Y:S01]  /*6440*/  ISETP.GT.AND P1, PT, R9, -0x1, PT ;  /* 0xffffffff0900780c */ /* 0x000fe20003f24270 */
[----:B------:R-:W1:Y:S01]  /*6450*/  SHFL.IDX PT, R73, R69, 0x1, 0x1c1f ;  /* 0x003c1f0045497f89 */ /* 0x000e6200000e0000 */
        /* <DEDUP_REMOVED lines=12> */
[----:B-1----:R-:W-:Y:S01]  /*6520*/  IMAD.IADD R48, R68, 0x1, R73 ;  /* 0x0000000144307824 */ /* 0x002fe200078e0249 */
        /* <DEDUP_REMOVED lines=43> */
[----:B------:R-:W-:Y:S01]  /*67e0*/  FSEL R125, R50, -INF , !P6 ;  /* 0xff800000327d7808 */ /* 0x000fe20007000000 */
[----:B------:R-:W-:Y:S01]  /*67f0*/  IMAD.IADD R50, R67, 0x1, R73 ;  /* 0x0000000143327824 */ /* 0x000fe200078e0249 */
        /* <DEDUP_REMOVED lines=56> */
.L_x_13793:
[----:B------:R-:W-:-:S05]  /*6b80*/  IMAD.U32 R52, RZ, RZ, UR29 ;  /* 0x0000001dff347e24 */ /* 0x000fca000f8e00ff */
[----:B------:R-:W-:-:S13]  /*6b90*/  ISETP.NE.AND P2, PT, R52, 0x1, PT ;  /* 0x000000013400780c */ /* 0x000fda0003f45270 */
[----:B------:R-:W0:Y:S02]  /*6ba0*/  @P2 LDC.64 R14, c[0x0][0x9e8] ;  /* 0x00027a00ff0e2b82 */ /* 0x000e240000000a00 */
[----:B0-----:R-:W-:-:S05]  /*6bb0*/  @P2 IMAD.HI.U32 R14, R67, R14, RZ ;  /* 0x0000000e430e2227 */ /* 0x001fca00078e00ff */
[----:B------:R-:W-:-:S07]  /*6bc0*/  @P2 SHF.R.U32.HI R67, RZ, R15, R14 ;  /* 0x0000000fff432219 */ /* 0x000fce000001160e */
.L_x_13794:
[----:B------:R-:W-:Y:S05]  /*6bd0*/  BSYNC B0 ;  /* 0x0000000000007941 */ /* 0x000fea0003800000 */
.L_x_13792:
[----:B------:R-:W-:-:S04]  /*6be0*/  IMAD R67, R67, R52, -R62 ;  /* 0x0000003443437224 */ /* 0x000fc800078e0a3e */
[----:B------:R-:W-:-:S05]  /*6bf0*/  IMAD R67, R0, -0x2, R67 ;  /* 0xfffffffe00437824 */ /* 0x000fca00078e0243 */
[----:B------:R-:W-:Y:S02]  /*6c00*/  VIADDMNMX R48, R67, R52, R48, PT ;  /* 0x0000003443307246 */ /* 0x000fe40003800130 */
[----:B------:R-:W-:-:S07]  /*6c10*/  VIMNMX R50, R50, R67, !PT ;  /* 0x0000004332327248 */ /* 0x000fce0007fe0100 */
.L_x_13791:
[----:B------:R-:W-:Y:S02]  /*6c20*/  FMNMX.FTZ R14, R77, R7, !PT ;  /* 0x000000074d0e7209 */ /* 0x000fe40007810000 */
[C---:B------:R-:W-:Y:S02]  /*6c30*/  ISETP.GT.AND P6, PT, R50.reuse, 0x1, P1 ;  /* 0x000000013200780c */ /* 0x040fe40000fc4270 */
        /* <DEDUP_REMOVED lines=27> */
[----:B------:R-:W-:-:S02]  /*6df0*/  ISETP.GT.AND P5, PT, R50, RZ, P1 ;  /* 0x000000ff3200720c */ /* 0x000fc40000fa4270 */
        /* <DEDUP_REMOVED lines=21> */
[----:B------:R-:W-:Y:S02]  /*6f50*/  ISETP.LT.OR P2, PT, R48, 0x22, P2 ;  /* 0x000000223000780c */ /* 0x000fe40001741670 */
[----:B------:R-:W-:-:S04]  /*6f60*/  FMNMX.FTZ R14, R59, R14, !PT ;  /* 0x0000000e3b0e7209 */ /* 0x000fc80007810000 */
[----:B------:R-:W-:-:S04]  /*6f70*/  FMNMX.FTZ R14, R57, R14, !PT ;  /* 0x0000000e390e7209 */ /* 0x000fc80007810000 */
[----:B------:R-:W-:-:S04]  /*6f80*/  FMNMX.FTZ R14, R55, R14, !PT ;  /* 0x0000000e370e7209 */ /* 0x000fc80007810000 */
        /* <DEDUP_REMOVED lines=9> */
[----:B0-----:R-:W-:-:S03]  /*7020*/  FMUL.FTZ R11, R15, R14 ;  /* 0x0000000e0f0b7220 */ /* 0x001fc60000410000 */
[----:B------:R-:W-:Y:S02]  /*7030*/  FSEL R18, R15, RZ, P6 ;  /* 0x000000ff0f127208 */ /* 0x000fe40003000000 */
[----:B------:R-:W-:-:S03]  /*7040*/  FSEL R12, R11, RZ, P6 ;  /* 0x000000ff0b0c7208 */ /* 0x000fc60003000000 */
[----:B------:R-:W-:Y:S02]  /*7050*/  FADD.FTZ R7, -R18, R7 ;  /* 0x0000000712077221 */ /* 0x000fe40000010100 */
[-CC-:B------:R-:W-:Y:S01]  /*7060*/  FFMA.FTZ R148, R77, R14.reuse, -R12.reuse ;  /* 0x0000000e4d947223 */ /* 0x180fe2000001080c */
[----:B------:R-:W-:Y:S01]  /*7070*/  FSEL R77, R20, -INF , !P3 ;  /* 0xff800000144d7808 */ /* 0x000fe20005800000 */
[-CC-:B------:R-:W-:Y:S01]  /*7080*/  FFMA.FTZ R11, R79, R14.reuse, -R12.reuse ;  /* 0x0000000e4f0b7223 */ /* 0x180fe2000001080c */
[----:B------:R-:W-:Y:S01]  /*7090*/  ISETP.GT.AND P3, PT, R50, 0x28, P1 ;  /* 0x000000283200780c */ /* 0x000fe20000f64270 */
[-CC-:B------:R-:W-:Y:S01]  /*70a0*/  FFMA.FTZ R150, R87, R14.reuse, -R12.reuse ;  /* 0x0000000e57967223 */ /* 0x180fe2000001080c */
[----:B------:R-:W-:Y:S01]  /*70b0*/  FSEL R79, R21, -INF , !P4 ;  /* 0xff800000154f7808 */ /* 0x000fe20006000000 */
[-CC-:B------:R-:W-:Y:S01]  /*70c0*/  FFMA.FTZ R144, R139, R14.reuse, -R12.reuse ;  /* 0x0000000e8b907223 */ /* 0x180fe2000001080c */
[----:B------:R-:W-:Y:S01]  /*70d0*/  ISETP.LT.OR P3, PT, R48, 0x29, P3 ;  /* 0x000000293000780c */ /* 0x000fe20001f61670 */
[-CC-:B------:R-:W-:Y:S01]  /*70e0*/  FFMA.FTZ R146, R145, R14.reuse, -R12.reuse ;  /* 0x0000000e91927223 */ /* 0x180fe2000001080c */
[----:B------:R-:W-:Y:S01]  /*70f0*/  ISETP.GT.AND P4, PT, R50, 0x29, P1 ;  /* 0x000000293200780c */ /* 0x000fe20000f84270 */
[----:B------:R0:W-:Y:S01]  /*7100*/  MUFU.EX2 R21, R11 ;  /* 0x0000000b00157308 */ /* 0x0001e20000000800 */
[----:B------:R-:W-:Y:S01]  /*7110*/  FSEL R133, R25, -INF , !P3 ;  /* 0xff80000019857808 */ /* 0x000fe20005800000 */
[-CC-:B------:R-:W-:Y:S01]  /*7120*/  FFMA.FTZ R25, R137, R14.reuse, -R12.reuse ;  /* 0x0000000e89197223 */ /* 0x180fe2000001080c */
[----:B------:R-:W-:Y:S01]  /*7130*/  FSEL R137, R10, -INF , !P5 ;  /* 0xff8000000a897808 */ /* 0x000fe20006800000 */
[-CC-:B------:R-:W-:Y:S01]  /*7140*/  FFMA.FTZ R140, R155, R14.reuse, -R12.reuse ;  /* 0x0000000e9b8c7223 */ /* 0x180fe2000001080c */
[----:B------:R-:W-:Y:S01]  /*7150*/  FSEL R87, R22, -INF , !P2 ;  /* 0xff80000016577808 */ /* 0x000fe20005000000 */
[--C-:B------:R-:W-:Y:S01]  /*7160*/  FFMA.FTZ R142, R151, R14, -R12.reuse ;  /* 0x0000000e978e7223 */ /* 0x100fe2000001080c */
[----:B------:R-:W-:Y:S01]  /*7170*/  FMNMX.FTZ R10, R137, R8, !PT ;  /* 0x00000008890a7209 */ /* 0x000fe20007810000 */
[-CC-:B------:R-:W-:Y:S01]  /*7180*/  FFMA.FTZ R136, R147, R14.reuse, -R12.reuse ;  /* 0x0000000e93887223 */ /* 0x180fe2000001080c */
[----:B------:R-:W-:Y:S01]  /*7190*/  ISETP.GT.AND P2, PT, R50, 0x30, P1 ;  /* 0x000000303200780c */ /* 0x000fe20000f44270 */
[--C-:B------:R-:W-:Y:S01]  /*71a0*/  FFMA.FTZ R138, R123, R14, -R12.reuse ;  /* 0x0000000e7b8a7223 */ /* 0x100fe2000001080c */
[----:B------:R-:W-:Y:S01]  /*71b0*/  FMNMX.FTZ R10, R67, R10, !PT ;  /* 0x0000000a430a7209 */ /* 0x000fe20007810000 */
[-CC-:B------:R-:W-:Y:S01]  /*71c0*/  FFMA.FTZ R132, R131, R14.reuse, -R12.reuse ;  /* 0x0000000e83847223 */ /* 0x180fe2000001080c */
[----:B------:R-:W-:Y:S01]  /*71d0*/  ISETP.LT.OR P4, PT, R48, 0x2a, P4 ;  /* 0x0000002a3000780c */ /* 0x000fe20002781670 */
        /* <DEDUP_REMOVED lines=19> */
[----:B------:R-:W-:Y:S01]  /*7310*/  FSEL R141, R28, -INF , !P2 ;  /* 0xff8000001c8d7808 */ /* 0x000fe20005000000 */
[----:B------:R-:W-:Y:S01]  /*7320*/  FFMA.FTZ R49, R49, R14, -R12 ;  /* 0x0000000e31317223 */ /* 0x000fe2000001080c */
[----:B------:R-:W-:Y:S01]  /*7330*/  FMNMX.FTZ R10, R79, R10, !PT ;  /* 0x0000000a4f0a7209 */ /* 0x000fe20007810000 */
[----:B------:R-:W-:Y:S01]  /*7340*/  FMUL.FTZ R7, R7, R14 ;  /* 0x0000000e07077220 */ /* 0x000fe20000410000 */
[----:B------:R-:W-:Y:S01]  /*7350*/  ISETP.LT.OR P3, PT, R48, 0x32, P3 ;  /* 0x000000323000780c */ /* 0x000fe20001f61670 */
[----:B------:R-:W-:Y:S01]  /*7360*/  MUFU.EX2 R148, R148 ;  /* 0x0000009400947308 */ /* 0x000fe20000000800 */
[----:B------:R-:W-:-:S02]  /*7370*/  FMNMX.FTZ R10, R81, R10, !PT ;  /* 0x0000000a510a7209 */ /* 0x000fc40007810000 */
[----:B------:R-:W-:Y:S02]  /*7380*/  ISETP.GT.AND P4, PT, R50, 0x39, P1 ;  /* 0x000000393200780c */ /* 0x000fe40000f84270 */
[----:B------:R-:W-:Y:S02]  /*7390*/  FMNMX.FTZ R10, R87, R10, !PT ;  /* 0x0000000a570a7209 */ /* 0x000fe40007810000 */
[----:B------:R-:W-:Y:S01]  /*73a0*/  ISETP.LT.OR P5, PT, R48, 0x39, P5 ;  /* 0x000000393000780c */ /* 0x000fe20002fa1670 */
[----:B------:R-:W1:Y:S01]  /*73b0*/  MUFU.EX2 R7, R7 ;  /* 0x0000000700077308 */ /* 0x000e620000000800 */
[----:B------:R-:W-:Y:S02]  /*73c0*/  FMNMX.FTZ R10, R133, R10, !PT ;  /* 0x0000000a850a7209 */ /* 0x000fe40007810000 */
[----:B------:R-:W-:Y:S01]  /*73d0*/  FSEL R143, R29, -INF , !P3 ;  /* 0xff8000001d8f7808 */ /* 0x000fe20005800000 */
[----:B------:R-:W-:Y:S01]  /*73e0*/  FFMA.FTZ R29, R157, R14, -R12 ;  /* 0x0000000e9d1d7223 */ /* 0x000fe2000001080c */
[----:B------:R-:W-:-:S02]  /*73f0*/  FMNMX.FTZ R10, R139, R10, !PT ;  /* 0x0000000a8b0a7209 */ /* 0x000fc40007810000 */
[----:B------:R-:W-:Y:S01]  /*7400*/  ISETP.GT.AND P2, PT, R50, 0x40, P1 ;  /* 0x000000403200780c */ /* 0x000fe20000f44270 */
[----:B------:R-:W-:Y:S01]  /*7410*/  MUFU.EX2 R150, R150 ;  /* 0x0000009600967308 */ /* 0x000fe20000000800 */
[----:B------:R-:W-:Y:S02]  /*7420*/  FMNMX.FTZ R10, R141, R10, !PT ;  /* 0x0000000a8d0a7209 */ /* 0x000fe40007810000 */
[----:B------:R-:W-:Y:S02]  /*7430*/  FSEL R145, R30, -INF , !P5 ;  /* 0xff8000001e917808 */ /* 0x000fe40006800000 */
[----:B------:R-:W-:Y:S02]  /*7440*/  ISETP.LT.OR P4, PT, R48, 0x3a, P4 ;  /* 0x0000003a3000780c */ /* 0x000fe40002781670 */
[----:B------:R-:W-:Y:S01]  /*7450*/  FMNMX.FTZ R10, R143, R10, !PT ;  /* 0x0000000a8f0a7209 */ /* 0x000fe20007810000 */
[----:B------:R-:W-:Y:S01]  /*7460*/  MUFU.EX2 R25, R25 ;  /* 0x0000001900197308 */ /* 0x000fe20000000800 */
[----:B------:R-:W-:-:S02]  /*7470*/  ISETP.GT.AND P3, PT, R50, 0x41, P1 ;  /* 0x000000413200780c */ /* 0x000fc40000f64270 */
[----:B------:R-:W-:Y:S02]  /*7480*/  ISETP.LT.OR P2, PT, R48, 0x41, P2 ;  /* 0x000000413000780c */ /* 0x000fe40001741670 */
[----:B------:R-:W-:Y:S01]  /*7490*/  FSEL R157, R31, -INF , !P4 ;  /* 0xff8000001f9d7808 */ /* 0x000fe20006000000 */
[----:B------:R-:W-:Y:S01]  /*74a0*/  FFMA.FTZ R31, R153, R14, -R12 ;  /* 0x0000000e991f7223 */ /* 0x000fe2000001080c */
[----:B------:R-:W-:Y:S01]  /*74b0*/  FMNMX.FTZ R10, R145, R10, !PT ;  /* 0x0000000a910a7209 */ /* 0x000fe20007810000 */
[----:B------:R-:W-:Y:S01]  /*74c0*/  MUFU.EX2 R144, R144 ;  /* 0x0000009000907308 */ /* 0x000fe20000000800 */
[----:B------:R-:W-:Y:S02]  /*74d0*/  ISETP.GT.AND P5, PT, R50, 0x48, P1 ;  /* 0x000000483200780c */ /* 0x000fe40000fa4270 */
[----:B------:R-:W-:Y:S02]  /*74e0*/  FSEL R32, R32, -INF , !P2 ;  /* 0xff80000020207808 */ /* 0x000fe40005000000 */
[----:B------:R-:W-:-:S02]  /*74f0*/  ISETP.LT.OR P3, PT, R48, 0x42, P3 ;  /* 0x000000423000780c */ /* 0x000fc40001f61670 */
[----:B0-----:R-:W-:Y:S01]  /*7500*/  FMNMX.FTZ R11, R157, R10, !PT ;  /* 0x0000000a9d0b7209 */ /* 0x001fe20007810000 */
[----:B------:R-:W-:Y:S01]  /*7510*/  MUFU.EX2 R135, R135 ;  /* 0x0000008700877308 */ /* 0x000fe20000000800 */
[----:B------:R-:W-:Y:S02]  /*7520*/  ISETP.GT.AND P4, PT, R50, 0x49, P1 ;  /* 0x000000493200780c */ /* 0x000fe40000f84270 */
[----:B------:R-:W-:Y:S02]  /*7530*/  ISETP.LT.OR P5, PT, R48, 0x49, P5 ;  /* 0x000000493000780c */ /* 0x000fe40002fa1670 */
[----:B------:R-:W-:Y:S01]  /*7540*/  FSEL R155, R33, -INF , !P3 ;  /* 0xff800000219b7808 */ /* 0x000fe20005800000 */
[----:B------:R-:W-:Y:S01]  /*7550*/  FFMA.FTZ R33, R149, R14, -R12 ;  /* 0x0000000e95217223 */ /* 0x000fe2000001080c */
[----:B------:R-:W-:Y:S01]  /*7560*/  FMNMX.FTZ R10, R32, R11, !PT ;  /* 0x0000000b200a7209 */ /* 0x000fe20007810000 */
[----:B------:R-:W-:Y:S01]  /*7570*/  MUFU.EX2 R146, R146 ;  /* 0x0000009200927308 */ /* 0x000fe20000000800 */
[----:B------:R-:W-:-:S02]  /*7580*/  ISETP.GT.AND P2, PT, R50, 0x50, P1 ;  /* 0x000000503200780c */ /* 0x000fc40000f44270 */
[----:B------:R-:W-:Y:S01]  /*7590*/  FSEL R153, R34, -INF , !P5 ;  /* 0xff80000022997808 */ /* 0x000fe20006800000 */
[----:B-1----:R-:W-:Y:S01]  /*75a0*/  FFMA.FTZ R34, R7, R3, R148 ;  /* 0x0000000307227223 */ /* 0x002fe20000010094 */
[----:B------:R-:W-:Y:S02]  /*75b0*/  ISETP.LT.OR P4, PT, R48, 0x4a, P4 ;  /* 0x0000004a3000780c */ /* 0x000fe40002781670 */
[----:B------:R-:W-:Y:S01]  /*75c0*/  FMNMX.FTZ R10, R155, R10, !PT ;  /* 0x0000000a9b0a7209 */ /* 0x000fe20007810000 */
[----:B------:R-:W-:Y:S01]  /*75d0*/  FADD.FTZ R3, R21, R34 ;  /* 0x0000002215037221 */ /* 0x000fe20000010000 */
[----:B------:R-:W-:Y:S01]  /*75e0*/  ISETP.GT.AND P3, PT, R50, 0x51, P1 ;  /* 0x000000513200780c */ /* 0x000fe20000f64270 */
[----:B------:R-:W-:Y:S01]  /*75f0*/  MUFU.EX2 R29, R29 ;  /* 0x0000001d001d7308 */ /* 0x000fe20000000800 */
[----:B------:R-:W-:Y:S02]  /*7600*/  ISETP.LT.OR P2, PT, R48, 0x51, P2 ;  /* 0x000000513000780c */ /* 0x000fe40001741670 */
[----:B------:R-:W-:Y:S01]  /*7610*/  FSEL R151, R35, -INF , !P4 ;  /* 0xff80000023977808 */ /* 0x000fe20006000000 */
[----:B------:R-:W-:Y:S01]  /*7620*/  FFMA.FTZ R35, R121, R14, -R12 ;  /* 0x0000000e79237223 */ /* 0x000fe2000001080c */
[----:B------:R-:W-:-:S02]  /*7630*/  FMNMX.FTZ R10, R153, R10, !PT ;  /* 0x0000000a990a7209 */ /* 0x000fc40007810000 */
[----:B------:R-:W-:Y:S01]  /*7640*/  ISETP.GT.AND P5, PT, R50, 0x58, P1 ;  /* 0x000000583200780c */ /* 0x000fe20000fa4270 */
[----:B------:R-:W-:Y:S01]  /*7650*/  MUFU.EX2 R140, R140 ;  /* 0x0000008c008c7308 */ /* 0x000fe20000000800 */
[----:B------:R-:W-:Y:S02]  /*7660*/  FSEL R36, R36, -INF , !P2 ;  /* 0xff80000024247808 */ /* 0x000fe40005000000 */
[----:B------:R-:W-:Y:S02]  /*7670*/  ISETP.LT.OR P3, PT, R48, 0x52, P3 ;  /* 0x000000523000780c */ /* 0x000fe40001f61670 */
[----:B------:R-:W-:Y:S02]  /*7680*/  FMNMX.FTZ R11, R151, R10, !PT ;  /* 0x0000000a970b7209 */ /* 0x000fe40007810000 */
[----:B------:R-:W-:Y:S01]  /*7690*/  ISETP.GT.AND P4, PT, R50, 0x59, P1 ;  /* 0x000000593200780c */ /* 0x000fe20000f84270 */
[----:B------:R-:W-:Y:S01]  /*76a0*/  MUFU.EX2 R31, R31 ;  /* 0x0000001f001f7308 */ /* 0x000fe20000000800 */
[----:B------:R-:W-:-:S02]  /*76b0*/  ISETP.LT.OR P5, PT, R48, 0x59, P5 ;  /* 0x000000593000780c */ /* 0x000fc40002fa1670 */
[----:B------:R-:W-:Y:S01]  /*76c0*/  FSEL R149, R37, -INF , !P3 ;  /* 0xff80000025957808 */ /* 0x000fe20005800000 */
[----:B------:R-:W-:Y:S01]  /*76d0*/  FFMA.FTZ R37, R125, R14, -R12 ;  /* 0x0000000e7d257223 */ /* 0x000fe2000001080c */
[----:B------:R-:W-:Y:S02]  /*76e0*/  FMNMX.FTZ R10, R36, R11, !PT ;  /* 0x0000000b240a7209 */ /* 0x000fe40007810000 */
[----:B------:R-:W-:Y:S01]  /*76f0*/  ISETP.GT.AND P2, PT, R50, 0x60, P1 ;  /* 0x000000603200780c */ /* 0x000fe20000f44270 */
[----:B------:R-:W-:Y:S01]  /*7700*/  MUFU.EX2 R142, R142 ;  /* 0x0000008e008e7308 */ /* 0x000fe20000000800 */
[----:B------:R-:W-:Y:S02]  /*7710*/  FSEL R147, R38, -INF , !P5 ;  /* 0xff80000026937808 */ /* 0x000fe40006800000 */
[----:B------:R-:W-:Y:S02]  /*7720*/  ISETP.LT.OR P4, PT, R48, 0x5a, P4 ;  /* 0x0000005a3000780c */ /* 0x000fe40002781670 */
[----:B------:R-:W-:-:S02]  /*7730*/  FMNMX.FTZ R10, R149, R10, !PT ;  /* 0x0000000a950a7209 */ /* 0x000fc40007810000 */
[----:B------:R-:W-:Y:S01]  /*7740*/  ISETP.GT.AND P3, PT, R50, 0x61, P1 ;  /* 0x000000613200780c */ /* 0x000fe20000f64270 */
[----:B------:R-:W-:Y:S01]  /*7750*/  MUFU.EX2 R33, R33 ;  /* 0x0000002100217308 */ /* 0x000fe20000000800 */
[----:B------:R-:W-:Y:S02]  /*7760*/  ISETP.LT.OR P2, PT, R48, 0x61, P2 ;  /* 0x000000613000780c */ /* 0x000fe40001741670 */
[----:B------:R-:W-:Y:S01]  /*7770*/  FSEL R121, R39, -INF , !P4 ;  /* 0xff80000027797808 */ /* 0x000fe20006000000 */
[----:B------:R-:W-:Y:S01]  /*7780*/  FFMA.FTZ R39, R127, R14, -R12 ;  /* 0x0000000e7f277223 */ /* 0x000fe2000001080c */
[----:B------:R-:W-:Y:S02]  /*7790*/  FMNMX.FTZ R10, R147, R10, !PT ;  /* 0x0000000a930a7209 */ /* 0x000fe40007810000 */
[----:B------:R-:W-:Y:S01]  /*77a0*/  ISETP.GT.AND P5, PT, R50, 0x68, P1 ;  /* 0x000000683200780c */ /* 0x000fe20000fa4270 */
[----:B------:R-:W-:Y:S01]  /*77b0*/  MUFU.EX2 R136, R136 ;  /* 0x0000008800887308 */ /* 0x000fe20000000800 */
[----:B------:R-:W-:-:S02]  /*77c0*/  FSEL R40, R40, -INF , !P2 ;  /* 0xff80000028287808 */ /* 0x000fc40005000000 */
[----:B------:R-:W-:Y:S02]  /*77d0*/  ISETP.LT.OR P3, PT, R48, 0x62, P3 ;  /* 0x000000623000780c */ /* 0x000fe40001f61670 */
[----:B------:R-:W-:Y:S02]  /*77e0*/  FMNMX.FTZ R11, R121, R10, !PT ;  /* 0x0000000a790b7209 */ /* 0x000fe40007810000 */
        /* <DEDUP_REMOVED lines=19> */
[----:B------:R-:W-:Y:S02]  /*7920*/  ISETP.LT.OR P3, PT, R48, 0x72, P3 ;  /* 0x000000723000780c */ /* 0x000fe40001f61670 */
[----:B------:R-:W-:Y:S02]  /*7930*/  FSEL R44, R44, -INF , !P2 ;  /* 0xff8000002c2c7808 */ /* 0x000fe40005000000 */
[----:B------:R-:W-:-:S02]  /*7940*/  FMNMX.FTZ R11, R131, R10, !PT ;  /* 0x0000000a830b7209 */ /* 0x000fc40007810000 */
[----:B------:R-:W-:Y:S01]  /*7950*/  ISETP.GT.AND P1, PT, R50, 0x79, P1 ;  /* 0x000000793200780c */ /* 0x000fe20000f24270 */
[----:B------:R-:W-:Y:S01]  /*7960*/  MUFU.EX2 R39, R39 ;  /* 0x0000002700277308 */ /* 0x000fe20000000800 */
[----:B------:R-:W-:Y:S02]  /*7970*/  ISETP.LT.OR P5, PT, R48, 0x79, P5 ;  /* 0x000000793000780c */ /* 0x000fe40002fa1670 */
[----:B------:R-:W-:Y:S01]  /*7980*/  FSEL R127, R45, -INF , !P3 ;  /* 0xff8000002d7f7808 */ /* 0x000fe20005800000 */
[----:B------:R-:W-:Y:S01]  /*7990*/  FFMA.FTZ R45, R61, R14, -R12 ;  /* 0x0000000e3d2d7223 */ /* 0x000fe2000001080c */
[----:B------:R-:W-:Y:S02]  /*79a0*/  FMNMX.FTZ R10, R44, R11, !PT ;  /* 0x0000000b2c0a7209 */ /* 0x000fe40007810000 */
[----:B------:R-:W-:Y:S01]  /*79b0*/  ISETP.LT.OR P1, PT, R48, 0x7a, P1 ;  /* 0x0000007a3000780c */ /* 0x000fe20000f21670 */
[----:B------:R-:W-:Y:S01]  /*79c0*/  MUFU.EX2 R134, R134 ;  /* 0x0000008600867308 */ /* 0x000fe20000000800 */
[----:B------:R-:W-:-:S02]  /*79d0*/  FSEL R46, R46, -INF , !P5 ;  /* 0xff8000002e2e7808 */ /* 0x000fc40006800000 */
[----:B------:R-:W-:Y:S02]  /*79e0*/  FMNMX.FTZ R11, R127, R10, !PT ;  /* 0x0000000a7f0b7209 */ /* 0x000fe40007810000 */
[----:B------:R-:W-:Y:S01]  /*79f0*/  FSEL R129, R47, -INF , !P1 ;  /* 0xff8000002f817808 */ /* 0x000fe20004800000 */
[----:B------:R-:W-:Y:S01]  /*7a00*/  FFMA.FTZ R47, R65, R14, -R12 ;  /* 0x0000000e412f7223 */ /* 0x000fe2000001080c */
        /* <DEDUP_REMOVED lines=54> */
[----:B------:R-:W-:-:S03]  /*7d70*/  FADD.FTZ R2, R144, R3 ;  /* 0x0000000390027221 */ /* 0x000fc60000010000 */
[----:B------:R-:W-:Y:S01]  /*7d80*/  FADD.FTZ R63, R53, R34 ;  /* 0x00000022353f7221 */ /* 0x000fe20000010000 */
[-C--:B------:R-:W-:Y:S01]  /*7d90*/  FFMA.FTZ R34, R36, R14.reuse, -R10 ;  /* 0x0000000e24227223 */ /* 0x080fe2000001080a */
[----:B------:R-:W-:Y:S01]  /*7da0*/  FADD.FTZ R3, R135, R2 ;  /* 0x0000000287037221 */ /* 0x000fe20000010000 */
[----:B------:R-:W2:Y:S01]  /*7db0*/  MUFU.EX2 R22, R22 ;  /* 0x0000001600167308 */ /* 0x000ea20000000800 */
[----:B0-----:R-:W-:Y:S01]  /*7dc0*/  FADD.FTZ R36, R20, R63 ;  /* 0x0000003f14247221 */ /* 0x001fe20000010000 */
[----:B------:R-:W-:Y:S01]  /*7dd0*/  FFMA.FTZ R63, R149, R14, -R10 ;  /* 0x0000000e953f7223 */ /* 0x000fe2000001080a */
        /* <DEDUP_REMOVED lines=11> */
[----:B0-----:R-:W-:Y:S01]  /*7e90*/  FADD.FTZ R65, R55, R36 ;  /* 0x0000002437417221 */ /* 0x001fe20000010000 */
[----:B------:R-:W-:-:S06]  /*7ea0*/  FFMA.FTZ R36, R147, R14, -R10 ;  /* 0x0000000e93247223 */ /* 0x000fcc000001080a */
[----:B------:R-:W0:Y:S01]  /*7eb0*/  MUFU.EX2 R26, R26 ;  /* 0x0000001a001a7308 */ /* 0x000e220000000800 */
[----:B-1----:R-:W-:Y:S01]  /*7ec0*/  FADD.FTZ R38, R24, R65 ;  /* 0x0000004118267221 */ /* 0x002fe20000010000 */
[-CC-:B------:R-:W-:Y:S01]  /*7ed0*/  FFMA.FTZ R65, R121, R14.reuse, -R10.reuse ;  /* 0x0000000e79417223 */ /* 0x180fe2000001080a */
[----:B------:R-:W-:-:S05]  /*7ee0*/  FFMA.FTZ R121, R44, R14, -R10 ;  /* 0x0000000e2c797223 */ /* 0x000fca000001080a */
[----:B------:R-:W1:Y:S01]  /*7ef0*/  MUFU.EX2 R59, R59 ;  /* 0x0000003b003b7308 */ /* 0x000e620000000800 */
[----:B--2---:R-:W-:-:S07]  /*7f00*/  FADD.FTZ R67, R57, R38 ;  /* 0x0000002639437221 */ /* 0x004fce0000010000 */
[----:B------:R-:W2:Y:S01]  /*7f10*/  MUFU.EX2 R137, R137 ;  /* 0x0000008900897308 */ /* 0x000ea20000000800 */
[----:B0-----:R-:W-:Y:S01]  /*7f20*/  FADD.FTZ R38, R26, R67 ;  /* 0x000000431a267221 */ /* 0x001fe20000010000 */
[-CC-:B------:R-:W-:Y:S01]  /*7f30*/  FFMA.FTZ R67, R123, R14.reuse, -R10.reuse ;  /* 0x0000000e7b437223 */ /* 0x180fe2000001080a */
[----:B------:R-:W-:-:S05]  /*7f40*/  FFMA.FTZ R123, R46, R14, -R10 ;  /* 0x0000000e2e7b7223 */ /* 0x000fca000001080a */
[----:B------:R-:W0:Y:S01]  /*7f50*/  MUFU.EX2 R28, R28 ;  /* 0x0000001c001c7308 */ /* 0x000e220000000800 */
[----:B-1----:R-:W-:Y:S01]  /*7f60*/  FADD.FTZ R2, R59, R38 ;  /* 0x000000263b027221 */ /* 0x002fe20000010000 */
[----:B------:R-:W-:Y:S01]  /*7f70*/  FFMA.FTZ R38, R40, R14, -R10 ;  /* 0x0000000e28267223 */ /* 0x000fe2000001080a */
        /* <DEDUP_REMOVED lines=8> */
[-CC-:B------:R-:W-:Y:S01]  /*8000*/  FFMA.FTZ R40, R125, R14.reuse, -R10.reuse ;  /* 0x0000000e7d287223 */ /* 0x180fe2000001080a */
[----:B------:R-:W-:Y:S01]  /*8010*/  FADD.FTZ R42, R132, R69 ;  /* 0x00000045842a7221 */ /* 0x000fe20000010000 */
[----:B------:R-:W-:-:S03]  /*8020*/  FFMA.FTZ R69, R131, R14, -R10 ;  /* 0x0000000e83457223 */ /* 0x000fc6000001080a */
[----:B------:R-:W-:Y:S01]  /*8030*/  FADD.FTZ R73, R39, R42 ;  /* 0x0000002a27497221 */ /* 0x000fe20000010000 */
        /* <DEDUP_REMOVED lines=23> */
[-C--:B------:R-:W-:Y:S01]  /*81b0*/  FFMA.FTZ R42, R127, R14.reuse, -R10 ;  /* 0x0000000e7f2a7223 */ /* 0x080fe2000001080a */
[----:B------:R-:W-:Y:S01]  /*81c0*/  FADD.FTZ R3, R45, R2 ;  /* 0x000000022d037221 */ /* 0x000fe20000010000 */
[----:B------:R-:W-:-:S03]  /*81d0*/  FFMA.FTZ R10, R129, R14, -R10 ;  /* 0x0000000e810a7223 */ /* 0x000fc6000001080a */
[----:B------:R-:W-:Y:S01]  /*81e0*/  FADD.FTZ R2, R126, R3 ;  /* 0x000000037e027221 */ /* 0x000fe20000010000 */
[----:B------:R-:W2:Y:S01]  /*81f0*/  MUFU.EX2 R38, R38 ;  /* 0x0000002600267308 */ /* 0x000ea20000000800 */
[----:B0-----:R-:W-:Y:S02]  /*8200*/  FADD.FTZ R44, R36, R73 ;  /* 0x00000049242c7221 */ /* 0x001fe40000010000 */
[----:B------:R-:W-:-:S04]  /*8210*/  FADD.FTZ R3, R43, R2 ;  /* 0x000000022b037221 */ /* 0x000fc80000010000 */
[----:B------:R-:W-:Y:S01]  /*8220*/  FADD.FTZ R2, R120, R3 ;  /* 0x0000000378027221 */ /* 0x000fe20000010000 */
        /* <DEDUP_REMOVED lines=24> */
.L_x_13795:
        /* <DEDUP_REMOVED lines=75> */
.L_x_13777:
[----:B------:R-:W0:Y:S01]  /*8860*/  S2UR UR10, SR_CTAID.X ;  /* 0x00000000000a79c3 */ /* 0x000e220000002500 */
[----:B------:R-:W-:Y:S01]  /*8870*/  IADD3 R27, -R27, 0x1, RZ ;  /* 0x000000011b1b7810 */ /* 0x000fe20007ffe1ff */
[----:B------:R-:W-:Y:S02]  /*8880*/  UISETP.NE.AND UP1, UPT, UR40, URZ, UPT ;  /* 0x0000003f2800728c */ /* 0x000fe4000bf25270 */
[----:B------:R-:W-:Y:S02]  /*8890*/  UISETP.NE.AND UP0, UPT, UR44, URZ, UPT ;  /* 0x0000003f2c00728c */ /* 0x000fe4000bf05270 */
[----:B------:R-:W-:Y:S01]  /*88a0*/  IMAD R27, R16, UR28, R27 ;  /* 0x0000001c101b7c24 */ /* 0x000fe2000f8e021b */
[----:B------:R-:W-:-:S03]  /*88b0*/  UMOV UR14, 0xc0 ;  /* 0x000000c0000e7882 */ /* 0x000fc60000000000 */
[----:B------:R-:W-:Y:S02]  /*88c0*/  PLOP3.LUT P1, PT, PT, PT, UP0, 0x40, 0x0 ;  /* 0x000000000000781c */ /* 0x000fe40003f2e808 */
[----:B------:R-:W-:Y:S01]  /*88d0*/  R2UR UR15, R27 ;  /* 0x000000001b0f72ca */ /* 0x000fe200000e0000 */
[----:B------:R-:W-:Y:S01]  /*88e0*/  @UP1 ULDC UR18, c[0x0][0x450] ;  /* 0x0001140000121ab9 */ /* 0x000fe20000000800 */
[----:B0-----:R-:W-:-:S03]  /*88f0*/  UIMAD UR14, UR10, UR14, 0xbf ;  /* 0x000000bf0a0e74a4 */ /* 0x001fc6000f8e020e */
        /* <DEDUP_REMOVED lines=18> */
.L_x_13798:
[----:B------:R-:W-:Y:S02]  /*8a20*/  ULDC UR18, c[0x0][0x9e4] ;  /* 0x0002790000127ab9 */ /* 0x000fe40000000800 */
[----:B------:R-:W-:-:S11]  /*8a30*/  UISETP.NE.AND UP0, UPT, UR18, 0x1, UPT ;  /* 0x000000011200788c */ /* 0x000fd6000bf05270 */
[----:B------:R-:W-:Y:S02]  /*8a40*/  @UP0 ULDC.64 UR20, c[0x0][0x9e8] ;  /* 0x00027a0000140ab9 */ /* 0x000fe40000000a00 */
[----:B------:R-:W-:-:S04]  /*8a50*/  UIMAD.WIDE.U32 UR10, UR14, UR20, URZ ;  /* 0x000000140e0a72a5 */ /* 0x000fc8000f8e003f */
[----:B------:R-:W-:-:S12]  /*8a60*/  @UP0 USHF.R.U32.HI UR14, URZ, UR21, UR11 ;  /* 0x000000153f0e0299 */ /* 0x000fd8000801160b */
.L_x_13799:
[----:B------:R-:W-:-:S04]  /*8a70*/  UIMAD UR14, UR14, UR18, URZ ;  /* 0x000000120e0e72a4 */ /* 0x000fc8000f8e023f */
[----:B------:R-:W-:-:S04]  /*8a80*/  UISETP.LT.AND UP0, UPT, UR15, UR14, UPT ;  /* 0x0000000e0f00728c */ /* 0x000fc8000bf01270 */
[----:B------:R-:W-:-:S12]  /*8a90*/  USEL UR15, UR15, UR14, !UP0 ;  /* 0x0000000e0f0f7287 */ /* 0x000fd8000c000000 */
.L_x_13797:
        /* <DEDUP_REMOVED lines=13> */
.L_x_13811:
[----:B------:R-:W-:Y:S01]  /*8b70*/  ISETP.NE.AND P2, PT, RZ, UR42, PT ;  /* 0x0000002aff007c0c */ /* 0x000fe2000bf45270 */
[----:B------:R-:W-:-:S04]  /*8b80*/  UISETP.NE.AND UP0, UPT, UR26, 0x1, UPT ;  /* 0x000000011a00788c */ /* 0x000fc8000bf05270 */
[----:B------:R-:W-:-:S04]  /*8b90*/  USEL UR4, URZ, 0x1, UP0 ;  /* 0x000000013f047887 */ /* 0x000fc80008000000 */
[----:B------:R-:W-:-:S04]  /*8ba0*/  ULOP3.LUT UR4, UR27, UR4, URZ, 0x3c, !UPT ;  /* 0x000000041b047292 */ /* 0x000fc8000f8e3c3f */
[----:B------:R-:W-:Y:S08]  /*8bb0*/  @P2 BRA `(.L_x_13801) ;  /* 0x0000000000382947 */ /* 0x000ff00003800000 */
[----:B------:R-:W-:Y:S05]  /*8bc0*/  @!P0 BRA `(.L_x_13802) ;  /* 0x0000000000048947 */ /* 0x000fea0003800000 */
[----:B------:R-:W-:Y:S01]  /*8bd0*/  BPT.TRAP 0x1 ;  /* 0x000000040000795c */ /* 0x000fe20000300000 */
.L_x_13802:
        /* <DEDUP_REMOVED lines=9> */
.L_x_13803:
[----:B-1----:R-:W-:Y:S05]  /*8c70*/  @P1 BRA `(.L_x_13801) ;  /* 0x0000000000081947 */ /* 0x002fea0003800000 */
[----:B------:R-:W1:Y:S02]  /*8c80*/  SYNCS.PHASECHK.TRANS64.TRYWAIT P1, [UR7+0x16830], R10 ;  /* 0x0168300aff0075a7 */ /* 0x000e640008020147 */
[----:B-1----:R-:W-:Y:S05]  /*8c90*/  @!P1 BRA `(.L_x_13804) ;  /* 0x000000b400949947 */ /* 0x002fea0003800000 */
.L_x_13801:
        /* <DEDUP_REMOVED lines=30> */
.L_x_13806:
[----:B------:R-:W-:Y:S01]  /*8e80*/  ULEA UR10, UR26, UR43, 0x3 ;  /* 0x0000002b1a0a7291 */ /* 0x000fe2000f8e183f */
[----:B------:R-:W-:-:S05]  /*8e90*/  IMAD.U32 R10, RZ, RZ, UR27 ;  /* 0x0000001bff0a7e24 */ /* 0x000fca000f8e00ff */
[----:B------:R-:W-:-:S04]  /*8ea0*/  SHF.L.U32 R10, R10, 0x1f, RZ ;  /* 0x0000001f0a0a7819 */ /* 0x000fc800000006ff */
[----:B------:R0:W1:Y:S01]  /*8eb0*/  SYNCS.PHASECHK.TRANS64.TRYWAIT P1, [UR10+0x16850], R10 ;  /* 0x0168500aff0075a7 */ /* 0x000062000802014a */
[----:B------:R-:W-:Y:S05]  /*8ec0*/  @!P0 BRA `(.L_x_13807) ;  /* 0x0000000000048947 */ /* 0x000fea0003800000 */
[----:B------:R-:W-:Y:S01]  /*8ed0*/  BPT.TRAP 0x1 ;  /* 0x000000040000795c */ /* 0x000fe20000300000 */
.L_x_13807:
[----:B-1----:R-:W-:Y:S05]  /*8ee0*/  @P1 BRA `(.L_x_13805) ;  /* 0x0000000000081947 */ /* 0x002fea0003800000 */
[----:B------:R-:W1:Y:S02]  /*8ef0*/  SYNCS.PHASECHK.TRANS64.TRYWAIT P1, [UR10+0x16850], R10 ;  /* 0x0168500aff0075a7 */ /* 0x000e64000802014a */
[----:B-1----:R-:W-:Y:S05]  /*8f00*/  @!P1 BRA `(.L_x_13808) ;  /* 0x000000b400109947 */ /* 0x002fea0003800000 */
.L_x_13805:
        /* <DEDUP_REMOVED lines=50> */
.L_x_13809:
        /* <DEDUP_REMOVED lines=196> */
[----:B0-----:R-:W-:Y:S02]  /*9e70*/  FMNMX.FTZ R42, R87, R14, !PT ;  /* 0x0000000e572a7209 */ /* 0x001fe40007810000 */
[----:B------:R-:W0:Y:S03]  /*9e80*/  LDC R14, c[0x0][0x988] ;  /* 0x00026200ff0e7b82 */ /* 0x000e260000000800 */
[----:B------:R-:W2:Y:S01]  /*9e90*/  SHFL.BFLY PT, R15, R42, 0x2, 0x1f ;  /* 0x0c401f002a0f7f89 */ /* 0x000ea200000e0000 */
[----:B-1----:R-:W-:Y:S02]  /*9ea0*/  FMNMX.FTZ R44, R12, R11, !PT ;  /* 0x0000000b0c2c7209 */ /* 0x002fe40007810000 */
[----:B--2---:R-:W-:-:S03]  /*9eb0*/  FMNMX.FTZ R46, R42, R15, !PT ;  /* 0x0000000f2a2e7209 */ /* 0x004fc60007810000 */
[----:B------:R-:W1:Y:S04]  /*9ec0*/  SHFL.BFLY PT, R15, R44, 0x1, 0x1f ;  /* 0x0c201f002c0f7f89 */ /* 0x000e6800000e0000 */
[----:B------:R-:W2:Y:S01]  /*9ed0*/  SHFL.BFLY PT, R11, R46, 0x1, 0x1f ;  /* 0x0c201f002e0b7f89 */ /* 0x000ea200000e0000 */
[----:B-1----:R-:W-:Y:S02]  /*9ee0*/  FMNMX.FTZ R15, R44, R15, !PT ;  /* 0x0000000f2c0f7209 */ /* 0x002fe40007810000 */
[----:B--2---:R-:W-:-:S03]  /*9ef0*/  FMNMX.FTZ R11, R46, R11, !PT ;  /* 0x0000000b2e0b7209 */ /* 0x004fc60007810000 */
[C---:B0-----:R-:W-:Y:S01]  /*9f00*/  FMUL.FTZ R42, R15.reuse, R14 ;  /* 0x0000000e0f2a7220 */ /* 0x041fe20000410000 */
[----:B------:R-:W-:-:S03]  /*9f10*/  FADD.FTZ R153, -R15, R8 ;  /* 0x000000080f997221 */ /* 0x000fc60000010100 */
[-CC-:B------:R-:W-:Y:S01]  /*9f20*/  FFMA.FTZ R157, R123, R14.reuse, -R42.reuse ;  /* 0x0000000e7b9d7223 */ /* 0x180fe2000001082a */
[-CC-:B------:R-:W-:Y:S01]  /*9f30*/  FFMA.FTZ R123, R20, R14.reuse, -R42.reuse ;  /* 0x0000000e147b7223 */ /* 0x180fe2000001082a */
[C---:B------:R-:W-:Y:S01]  /*9f40*/  FADD.FTZ R7, -R11.reuse, R7 ;  /* 0x000000070b077221 */ /* 0x040fe20000010100 */
[-C--:B------:R-:W-:Y:S01]  /*9f50*/  FMUL.FTZ R20, R11, R14.reuse ;  /* 0x0000000e0b147220 */ /* 0x080fe20000410000 */
[-C--:B------:R-:W-:Y:S01]  /*9f60*/  FMUL.FTZ R8, R153, R14.reuse ;  /* 0x0000000e99087220 */ /* 0x080fe20000410000 */
[-C--:B------:R-:W-:Y:S01]  /*9f70*/  FFMA.FTZ R13, R13, R14.reuse, -R42 ;  /* 0x0000000e0d0d7223 */ /* 0x080fe2000001082a */
[-C--:B------:R-:W-:Y:S01]  /*9f80*/  FMUL.FTZ R7, R7, R14.reuse ;  /* 0x0000000e07077220 */ /* 0x080fe20000410000 */
[-C--:B------:R-:W-:Y:S01]  /*9f90*/  FFMA.FTZ R10, R10, R14.reuse, -R20 ;  /* 0x0000000e0a0a7223 */ /* 0x080fe20000010814 */
[-CC-:B------:R-:W-:Y:S01]  /*9fa0*/  FFMA.FTZ R148, R19, R14.reuse, -R42.reuse ;  /* 0x0000000e13947223 */ /* 0x180fe2000001082a */
[-C--:B------:R-:W-:Y:S01]  /*9fb0*/  FFMA.FTZ R134, R149, R14.reuse, -R42 ;  /* 0x0000000e95867223 */ /* 0x080fe2000001082a */
[-C--:B------:R-:W-:Y:S01]  /*9fc0*/  FFMA.FTZ R149, R21, R14.reuse, -R20 ;  /* 0x0000000e15957223 */ /* 0x080fe20000010814 */
[----:B------:R-:W-:Y:S01]  /*9fd0*/  MUFU.EX2 R8, R8 ;  /* 0x0000000800087308 */ /* 0x000fe20000000800 */
[-CC-:B------:R-:W-:Y:S01]  /*9fe0*/  FFMA.FTZ R146, R125, R14.reuse, -R42.reuse ;  /* 0x0000000e7d927223 */ /* 0x180fe2000001082a */
[-CC-:B------:R-:W-:Y:S01]  /*9ff0*/  FFMA.FTZ R150, R25, R14.reuse, -R42.reuse ;  /* 0x0000000e19967223 */ /* 0x180fe2000001082a */
[-C--:B------:R-:W-:Y:S01]  /*a000*/  FFMA.FTZ R125, R151, R14.reuse, -R42 ;  /* 0x0000000e977d7223 */ /* 0x080fe2000001082a */
[-C--:B------:R-:W-:Y:S01]  /*a010*/  FFMA.FTZ R151, R29, R14.reuse, -R20 ;  /* 0x0000000e1d977223 */ /* 0x080fe20000010814 */
[-CC-:B------:R-:W-:Y:S01]  /*a020*/  FFMA.FTZ R12, R27, R14.reuse, -R42.reuse ;  /* 0x0000000e1b0c7223 */ /* 0x180fe2000001082a */
[-C--:B------:R-:W-:Y:S01]  /*a030*/  FFMA.FTZ R130, R22, R14.reuse, -R42 ;  /* 0x0000000e16827223 */ /* 0x080fe2000001082a */
[-C--:B------:R-:W-:Y:S01]  /*a040*/  FFMA.FTZ R22, R31, R14.reuse, -R20 ;  /* 0x0000000e1f167223 */ /* 0x080fe20000010814 */
[----:B------:R-:W0:Y:S01]  /*a050*/  MUFU.EX2 R13, R13 ;  /* 0x0000000d000d7308 */ /* 0x000e220000000800 */
[-CC-:B------:R-:W-:Y:S01]  /*a060*/  FFMA.FTZ R144, R121, R14.reuse, -R42.reuse ;  /* 0x0000000e79907223 */ /* 0x180fe2000001082a */
[-C--:B------:R-:W-:Y:S01]  /*a070*/  FFMA.FTZ R132, R145, R14.reuse, -R42 ;  /* 0x0000000e91847223 */ /* 0x080fe2000001082a */
[-C--:B------:R-:W-:Y:S01]  /*a080*/  FFMA.FTZ R145, R33, R14.reuse, -R20 ;  /* 0x0000000e21917223 */ /* 0x080fe20000010814 */
[-C--:B------:R-:W-:Y:S01]  /*a090*/  FFMA.FTZ R121, R24, R14.reuse, -R42 ;  /* 0x0000000e18797223 */ /* 0x080fe2000001082a */
[-C--:B------:R-:W-:Y:S01]  /*a0a0*/  FFMA.FTZ R24, R35, R14.reuse, -R20 ;  /* 0x0000000e23187223 */ /* 0x080fe20000010814 */
[-CC-:B------:R-:W-:Y:S01]  /*a0b0*/  FFMA.FTZ R155, R127, R14.reuse, -R42.reuse ;  /* 0x0000000e7f9b7223 */ /* 0x180fe2000001082a */
[-C--:B------:R-:W-:Y:S01]  /*a0c0*/  FFMA.FTZ R127, R147, R14.reuse, -R42 ;  /* 0x0000000e937f7223 */ /* 0x080fe2000001082a */
[----:B------:R-:W-:Y:S01]  /*a0d0*/  MUFU.EX2 R7, R7 ;  /* 0x0000000700077308 */ /* 0x000fe20000000800 */
[-C--:B------:R-:W-:Y:S01]  /*a0e0*/  FFMA.FTZ R147, R37, R14.reuse, -R20 ;  /* 0x0000000e25937223 */ /* 0x080fe20000010814 */
[-C--:B------:R-:W-:Y:S01]  /*a0f0*/  FFMA.FTZ R124, R26, R14.reuse, -R42 ;  /* 0x0000000e1a7c7223 */ /* 0x080fe2000001082a */
[-C--:B------:R-:W-:Y:S01]  /*a100*/  FFMA.FTZ R26, R39, R14.reuse, -R20 ;  /* 0x0000000e271a7223 */ /* 0x080fe20000010814 */
[-CC-:B------:R-:W-:Y:S01]  /*a110*/  FFMA.FTZ R138, R141, R14.reuse, -R42.reuse ;  /* 0x0000000e8d8a7223 */ /* 0x180fe2000001082a */
[-C--:B------:R-:W-:Y:S01]  /*a120*/  FFMA.FTZ R140, R129, R14.reuse, -R42 ;  /* 0x0000000e818c7223 */ /* 0x080fe2000001082a */
[-C--:B------:R-:W-:Y:S01]  /*a130*/  FFMA.FTZ R141, R41, R14.reuse, -R20 ;  /* 0x0000000e298d7223 */ /* 0x080fe20000010814 */
[-CC-:B------:R-:W-:Y:S01]  /*a140*/  FFMA.FTZ R27, R28, R14.reuse, -R42.reuse ;  /* 0x0000000e1c1b7223 */ /* 0x180fe2000001082a */
[----:B------:R-:W1:Y:S01]  /*a150*/  MUFU.EX2 R10, R10 ;  /* 0x0000000a000a7308 */ /* 0x000e620000000800 */
[----:B0-----:R-:W-:Y:S01]  /*a160*/  FFMA.FTZ R3, R8, R3, R13 ;  /* 0x0000000308037223 */ /* 0x001fe2000001000d */
[-CC-:B------:R-:W-:Y:S01]  /*a170*/  FFMA.FTZ R153, R131, R14.reuse, -R42.reuse ;  /* 0x0000000e83997223 */ /* 0x180fe2000001082a */
[-C--:B------:R-:W-:Y:S01]  /*a180*/  FFMA.FTZ R128, R18, R14.reuse, -R42 ;  /* 0x0000000e12807223 */ /* 0x080fe2000001082a */
[-C--:B------:R-:W-:Y:S01]  /*a190*/  FFMA.FTZ R28, R43, R14.reuse, -R20 ;  /* 0x0000000e2b1c7223 */ /* 0x080fe20000010814 */
[-CC-:B------:R-:W-:Y:S01]  /*a1a0*/  FFMA.FTZ R18, R40, R14.reuse, -R42.reuse ;  /* 0x0000000e28127223 */ /* 0x180fe2000001082a */
[-CC-:B------:R-:W-:Y:S01]  /*a1b0*/  FFMA.FTZ R129, R143, R14.reuse, -R42.reuse ;  /* 0x0000000e8f817223 */ /* 0x180fe2000001082a */
[-C--:B------:R-:W-:Y:S01]  /*a1c0*/  FFMA.FTZ R142, R133, R14.reuse, -R42 ;  /* 0x0000000e858e7223 */ /* 0x080fe2000001082a */
[----:B------:R-:W0:Y:S01]  /*a1d0*/  MUFU.EX2 R148, R148 ;  /* 0x0000009400947308 */ /* 0x000e220000000800 */
[-C--:B------:R-:W-:Y:S01]  /*a1e0*/  FFMA.FTZ R143, R45, R14.reuse, -R20 ;  /* 0x0000000e2d8f7223 */ /* 0x080fe20000010814 */
[-CC-:B------:R-:W-:Y:S01]  /*a1f0*/  FFMA.FTZ R126, R30, R14.reuse, -R42.reuse ;  /* 0x0000000e1e7e7223 */ /* 0x180fe2000001082a */
[-C--:B------:R-:W-:Y:S01]  /*a200*/  FFMA.FTZ R133, R135, R14.reuse, -R42 ;  /* 0x0000000e87857223 */ /* 0x080fe2000001082a */
[-C--:B------:R-:W-:Y:S01]  /*a210*/  FFMA.FTZ R30, R47, R14.reuse, -R20 ;  /* 0x0000000e2f1e7223 */ /* 0x080fe20000010814 */
[-CC-:B------:R-:W-:Y:S01]  /*a220*/  FFMA.FTZ R136, R137, R14.reuse, -R42.reuse ;  /* 0x0000000e89887223 */ /* 0x180fe2000001082a */
[-CC-:B------:R-:W-:Y:S01]  /*a230*/  FFMA.FTZ R131, R139, R14.reuse, -R42.reuse ;  /* 0x0000000e8b837223 */ /* 0x180fe2000001082a */
[----:B------:R-:W-:Y:S01]  /*a240*/  FFMA.FTZ R25, R32, R14, -R42 ;  /* 0x0000000e20197223 */ /* 0x000fe2000001082a */
[----:B------:R-:W2:Y:S01]  /*a250*/  MUFU.EX2 R149, R149 ;  /* 0x0000009500957308 */ /* 0x000ea20000000800 */
[----:B-1----:R-:W-:Y:S01]  /*a260*/  FFMA.FTZ R2, R7, R2, R10 ;  /* 0x0000000207027223 */ /* 0x002fe2000001000a */
[-CC-:B------:R-:W-:Y:S01]  /*a270*/  FFMA.FTZ R120, R34, R14.reuse, -R42.reuse ;  /* 0x0000000e22787223 */ /* 0x180fe2000001082a */
[-CC-:B------:R-:W-:Y:S01]  /*a280*/  FFMA.FTZ R19, R36, R14.reuse, -R42.reuse ;  /* 0x0000000e24137223 */ /* 0x180fe2000001082a */
[-C--:B------:R-:W-:Y:S01]  /*a290*/  FFMA.FTZ R122, R38, R14.reuse, -R42 ;  /* 0x0000000e267a7223 */ /* 0x080fe2000001082a */
[-CC-:B------:R-:W-:Y:S01]  /*a2a0*/  FFMA.FTZ R137, R49, R14.reuse, -R20.reuse ;  /* 0x0000000e31897223 */ /* 0x180fe20000010814 */
[-CC-:B------:R-:W-:Y:S01]  /*a2b0*/  FFMA.FTZ R32, R51, R14.reuse, -R20.reuse ;  /* 0x0000000e33207223 */ /* 0x180fe20000010814 */
[-CC-:B------:R-:W-:Y:S01]  /*a2c0*/  FFMA.FTZ R139, R53, R14.reuse, -R20.reuse ;  /* 0x0000000e358b7223 */ /* 0x180fe20000010814 */
[----:B------:R-:W1:Y:S01]  /*a2d0*/  MUFU.EX2 R150, R150 ;  /* 0x0000009600967308 */ /* 0x000e620000000800 */
[----:B0-----:R-:W-:Y:S01]  /*a2e0*/  FADD.FTZ R3, R148, R3 ;  /* 0x0000000394037221 */ /* 0x001fe20000010000 */
[-CC-:B------:R-:W-:Y:S01]  /*a2f0*/  FFMA.FTZ R34, R55, R14.reuse, -R20.reuse ;  /* 0x0000000e37227223 */ /* 0x180fe20000010814 */
[-CC-:B------:R-:W-:Y:S01]  /*a300*/  FFMA.FTZ R21, R57, R14.reuse, -R20.reuse ;  /* 0x0000000e39157223 */ /* 0x180fe20000010814 */
[-CC-:B------:R-:W-:Y:S01]  /*a310*/  FFMA.FTZ R36, R59, R14.reuse, -R20.reuse ;  /* 0x0000000e3b247223 */ /* 0x180fe20000010814 */
[-CC-:B------:R-:W-:Y:S01]  /*a320*/  FFMA.FTZ R135, R61, R14.reuse, -R20.reuse ;  /* 0x0000000e3d877223 */ /* 0x180fe20000010814 */
[----:B------:R-:W-:-:S02]  /*a330*/  FFMA.FTZ R38, R63, R14, -R20 ;  /* 0x0000000e3f267223 */ /* 0x000fc40000010814 */
        /* <DEDUP_REMOVED lines=134> */
.L_x_13810:
        /* <DEDUP_REMOVED lines=75> */
.L_x_13800:
[----:B------:R-:W-:-:S13]  /*b050*/  ISETP.GE.AND P1, PT, R9, UR41, PT ;  /* 0x0000002909007c0c */ /* 0x000fda000bf26270 */
[----:B------:R-:W-:Y:S05]  /*b060*/  @!P1 BRA `(.L_x_13812) ;  /* 0x00000034008c9947 */ /* 0x000fea0003800000 */
[----:B------:R-:W-:Y:S01]  /*b070*/  VIADD R10, R17, 0x9 ;  /* 0x00000009110a7836 */ /* 0x000fe20000000000 */
[----:B------:R-:W-:Y:S01]  /*b080*/  ISETP.GE.U32.AND P1, PT, R23, 0x180, PT ;  /* 0x000001801700780c */ /* 0x000fe20003f26070 */
[----:B------:R-:W-:Y:S01]  /*b090*/  IMAD.MOV.U32 R8, RZ, RZ, R11 ;  /* 0x000000ffff087224 */ /* 0x000fe200078e000b */
[----:B------:R-:W-:Y:S01]  /*b0a0*/  UMOV UR31, UR4 ;  /* 0x00000004001f7c82 */ /* 0x000fe20008000000 */
[----:B------:R-:W-:Y:S01]  /*b0b0*/  IMAD.MOV.U32 R7, RZ, RZ, R15 ;  /* 0x000000ffff077224 */ /* 0x000fe200078e000f */
[----:B------:R-:W-:Y:S01]  /*b0c0*/  SEL R10, R10, 0x9, !P1 ;  /* 0x000000090a0a7807 */ /* 0x000fe20004800000 */
[----:B------:R-:W-:Y:S01]  /*b0d0*/  VIADD R17, R17, 0x8 ;  /* 0x0000000811117836 */ /* 0x000fe20000000000 */
[----:B------:R-:W-:Y:S01]  /*b0e0*/  UMOV UR25, UR7 ;  /* 0x0000000700197c82 */ /* 0x000fe20008000000 */
[----:B------:R-:W-:Y:S01]  /*b0f0*/  ULDC UR26, c[0x0][0x9e4] ;  /* 0x00027900001a7ab9 */ /* 0x000fe20000000800 */
[----:B------:R-:W-:Y:S01]  /*b100*/  ULDC UR27, c[0x0][0x288] ;  /* 0x0000a200001b7ab9 */ /* 0x000fe20000000800 */
[----:B------:R-:W-:Y:S01]  /*b110*/  ULDC UR28, c[0x0][0x2f0] ;  /* 0x0000bc00001c7ab9 */ /* 0x000fe20000000800 */
[----:B------:R-:W-:Y:S01]  /*b120*/  ULDC UR29, c[0x0][0x9d8] ;  /* 0x00027600001d7ab9 */ /* 0x000fe20000000800 */
[----:B------:R-:W-:-:S05]  /*b130*/  ULDC UR30, c[0x0][0x9e0] ;  /* 0x00027800001e7ab9 */ /* 0x000fca0000000800 */
.L_x_13831:
        /* <DEDUP_REMOVED lines=9> */
.L_x_13814:
[----:B------:R-:W-:Y:S01]  /*b1d0*/  ULEA UR10, UR7, UR43, 0x3 ;  /* 0x0000002b070a7291 */ /* 0x000fe2000f8e183f */
[----:B------:R-:W-:-:S05]  /*b1e0*/  IMAD.U32 R11, RZ, RZ, UR4 ;  /* 0x00000004ff0b7e24 */ /* 0x000fca000f8e00ff */
[----:B------:R-:W-:-:S04]  /*b1f0*/  SHF.L.U32 R11, R11, 0x1f, RZ ;  /* 0x0000001f0b0b7819 */ /* 0x000fc800000006ff */
[----:B------:R0:W1:Y:S01]  /*b200*/  SYNCS.PHASECHK.TRANS64.TRYWAIT P1, [UR10+0x16830], R11 ;  /* 0x0168300bff0075a7 */ /* 0x000062000802014a */
[----:B------:R-:W-:Y:S05]  /*b210*/  @!P0 BRA `(.L_x_13815) ;  /* 0x0000000000048947 */ /* 0x000fea0003800000 */
[----:B------:R-:W-:Y:S01]  /*b220*/  BPT.TRAP 0x1 ;  /* 0x000000040000795c */ /* 0x000fe20000300000 */
.L_x_13815:
[----:B-1----:R-:W-:Y:S05]  /*b230*/  @P1 BRA `(.L_x_13813) ;  /* 0x0000000000081947 */ /* 0x002fea0003800000 */
[----:B------:R-:W1:Y:S02]  /*b240*/  SYNCS.PHASECHK.TRANS64.TRYWAIT P1, [UR10+0x16830], R11 ;  /* 0x0168300bff0075a7 */ /* 0x000e64000802014a */
[----:B-1----:R-:W-:Y:S05]  /*b250*/  @!P1 BRA `(.L_x_13816) ;  /* 0x0000009000549947 */ /* 0x002fea0003800000 */
.L_x_13813:
        /* <DEDUP_REMOVED lines=26> */
.L_x_13818:
[----:B------:R-:W-:Y:S01]  /*b400*/  ULEA UR10, UR25, UR43, 0x3 ;  /* 0x0000002b190a7291 */ /* 0x000fe2000f8e183f */
[----:B01----:R-:W-:-:S05]  /*b410*/  IMAD.U32 R11, RZ, RZ, UR31 ;  /* 0x0000001fff0b7e24 */ /* 0x003fca000f8e00ff */
[----:B------:R-:W-:-:S04]  /*b420*/  SHF.L.U32 R11, R11, 0x1f, RZ ;  /* 0x0000001f0b0b7819 */ /* 0x000fc800000006ff */
[----:B------:R0:W1:Y:S01]  /*b430*/  SYNCS.PHASECHK.TRANS64.TRYWAIT P1, [UR10+0x16850], R11 ;  /* 0x0168500bff0075a7 */ /* 0x000062000802014a */
[----:B------:R-:W-:Y:S05]  /*b440*/  @!P0 BRA `(.L_x_13819) ;  /* 0x0000000000048947 */ /* 0x000fea0003800000 */
[----:B------:R-:W-:Y:S01]  /*b450*/  BPT.TRAP 0x1 ;  /* 0x000000040000795c */ /* 0x000fe20000300000 */
.L_x_13819:
[----:B-1----:R-:W-:Y:S05]  /*b460*/  @P1 BRA `(.L_x_13817) ;  /* 0x0000000000081947 */ /* 0x002fea0003800000 */
[----:B------:R-:W1:Y:S02]  /*b470*/  SYNCS.PHASECHK.TRANS64.TRYWAIT P1, [UR10+0x16850], R11 ;  /* 0x0168500bff0075a7 */ /* 0x000e64000802014a */
[----:B-1----:R-:W-:Y:S05]  /*b480*/  @!P1 BRA `(.L_x_13820) ;  /* 0x0000008c00e09947 */ /* 0x002fea0003800000 */
.L_x_13817:
[----:B------:R-:W-:Y:S01]  /*b490*/  UIADD3 UR10, UR43, 0x400, URZ ;  /* 0x000004002b0a7890 */ /* 0x000fe2000fffe03f */
[----:B------:R-:W-:Y:S01]  /*b4a0*/  WARPGROUP.ARRIVE ;  /* 0x00000000000079c5 */ /* 0x000fe20000000000 */
[----:B------:R-:W-:Y:S02]  /*b4b0*/  UMOV UR11, 0x40000040 ;  /* 0x40000040000b7882 */ /* 0x000fe40000000000 */
[----:B------:R-:W-:-:S04]  /*b4c0*/  USHF.R.U32.HI UR10, URZ, 0x4, UR10 ;  /* 0x000000043f0a7899 */ /* 0x000fc8000801160a */
[----:B------:R-:W-:-:S04]  /*b4d0*/  ULOP3.LUT UR10, UR10, 0x3fff, URZ, 0xc0, !UPT ;  /* 0x00003fff0a0a7892 */ /* 0x000fc8000f8ec03f */
        /* <DEDUP_REMOVED lines=42> */
.L_x_13821:
[----:B------:R-:W-:Y:S01]  /*b780*/  UISETP.NE.AND UP1, UPT, UR40, URZ, UPT ;  /* 0x0000003f2800728c */ /* 0x000fe2000bf25270 */
[----:B01----:R-:W-:Y:S01]  /*b790*/  FMUL.FTZ R11, R26, UR29 ;  /* 0x0000001d1a0b7c20 */ /* 0x003fe20008410000 */
        /* <DEDUP_REMOVED lines=16> */
[----:B------:R-:W-:Y:S01]  /*b8a0*/  FMUL.FTZ R120, R28, UR29 ;  /* 0x0000001d1c787c20 */ /* 0x000fe20008410000 */
[----:B------:R-:W-:Y:S01]  /*b8b0*/  @P1 IMAD.HI.U32 R46, R6, UR11, RZ ;  /* 0x0000000b062e1c27 */ /* 0x000fe2000f8e00ff */
[----:B------:R-:W-:Y:S01]  /*b8c0*/  @UP1 ULDC UR11, c[0x0][0x450] ;  /* 0x00011400000b1ab9 */ /* 0x000fe20000000800 */
[----:B------:R-:W-:Y:S02]  /*b8d0*/  IADD3 R47, -R64, 0x1, RZ ;  /* 0x00000001402f7810 */ /* 0x000fe40007ffe1ff */
[----:B------:R-:W-:Y:S01]  /*b8e0*/  FMUL.FTZ R121, R29, UR29 ;  /* 0x0000001d1d797c20 */ /* 0x000fe20008410000 */
[----:B------:R-:W-:Y:S01]  /*b8f0*/  UISETP.NE.AND UP0, UPT, UR44, URZ, UPT ;  /* 0x0000003f2c00728c */ /* 0x000fe2000bf05270 */
        /* <DEDUP_REMOVED lines=56> */
[----:B------:R-:W1:Y:S01]  /*bc80*/  MUFU.TANH R14, R14 ;  /* 0x0000000e000e7308 */ /* 0x000e620000002400 */
[----:B------:R-:W-:Y:S01]  /*bc90*/  IMAD R49, R16, UR28, R49 ;  /* 0x0000001c10317c24 */ /* 0x000fe2000f8e0231 */
[----:B------:R-:W-:-:S03]  /*bca0*/  UPRMT UR10, UR5, 0x654, UR10 ;  /* 0x00000654050a7896 */ /* 0x000fc6000800000a */
[----:B------:R-:W-:-:S03]  /*bcb0*/  VIADD R49, R49, -UR27 ;  /* 0x8000001b31317c36 */ /* 0x000fc60008000000 */
[----:B------:R-:W3:Y:S01]  /*bcc0*/  MUFU.TANH R15, R15 ;  /* 0x0000000f000f7308 */ /* 0x000ee20000002400 */
[C---:B------:R-:W-:Y:S02]  /*bcd0*/  VIADD R70, R49.reuse, UR30 ;  /* 0x0000001e31467c36 */ /* 0x040fe40008000000 */
[----:B------:R-:W-:Y:S01]  /*bce0*/  VIADD R68, R49, UR24 ;  /* 0x0000001831447c36 */ /* 0x000fe20008000000 */
[----:B------:R-:W-:Y:S01]  /*bcf0*/  SYNCS.ARRIVE.TRANS64.RED.A1T0 RZ, [UR10], RZ ;  /* 0x000000ffffff79a7 */ /* 0x000fe2000810040a */
[--C-:B0-----:R-:W-:Y:S02]  /*bd00*/  IMAD.IADD R72, R70, 0x1, R71.reuse ;  /* 0x0000000146487824 */ /* 0x101fe400078e0247 */
[----:B------:R-:W-:Y:S01]  /*bd10*/  IMAD.IADD R73, R68, 0x1, R71 ;  /* 0x0000000144497824 */ /* 0x000fe200078e0247 */
        /* <DEDUP_REMOVED lines=76> */
.L_x_13824:
[----:B------:R-:W-:-:S05]  /*c1e0*/  IMAD.U32 R74, RZ, RZ, UR26 ;  /* 0x0000001aff4a7e24 */ /* 0x000fca000f8e00ff */
[----:B------:R-:W-:-:S13]  /*c1f0*/  ISETP.NE.AND P1, PT, R74, 0x1, PT ;  /* 0x000000014a00780c */ /* 0x000fda0003f25270 */
[----:B------:R-:W1:Y:S02]  /*c200*/  @P1 LDC.64 R48, c[0x0][0x9e8] ;  /* 0x00027a00ff301b82 */ /* 0x000e640000000a00 */
[----:B-1----:R-:W-:-:S05]  /*c210*/  @P1 IMAD.HI.U32 R48, R71, R48, RZ ;  /* 0x0000003047301227 */ /* 0x002fca00078e00ff */
[----:B------:R-:W-:-:S07]  /*c220*/  @P1 SHF.R.U32.HI R71, RZ, R49, R48 ;  /* 0x00000031ff471219 */ /* 0x000fce0000011630 */
.L_x_13825:
[----:B------:R-:W-:Y:S05]  /*c230*/  BSYNC B0 ;  /* 0x0000000000007941 */ /* 0x000fea0003800000 */
.L_x_13823:
[----:B------:R-:W-:-:S04]  /*c240*/  IMAD R71, R71, R74, -R64 ;  /* 0x0000004a47477224 */ /* 0x000fc800078e0a40 */
[----:B------:R-:W-:-:S05]  /*c250*/  IMAD R71, R0, -0x2, R71 ;  /* 0xfffffffe00477824 */ /* 0x000fca00078e0247 */
[----:B------:R-:W-:Y:S02]  /*c260*/  VIADDMNMX R72, R71, R74, R72, PT ;  /* 0x0000004a47487246 */ /* 0x000fe40003800148 */
[----:B------:R-:W-:-:S07]  /*c270*/  VIMNMX R73, R73, R71, !PT ;  /* 0x0000004749497248 */ /* 0x000fce0007fe0100 */
.L_x_13822:
        /* <DEDUP_REMOVED lines=116> */
.L_x_13828:
[----:B------:R-:W-:-:S05]  /*c9c0*/  IMAD.U32 R52, RZ, RZ, UR26 ;  /* 0x0000001aff347e24 */ /* 0x000fca000f8e00ff */
[----:B------:R-:W-:-:S13]  /*c9d0*/  ISETP.NE.AND P2, PT, R52, 0x1, PT ;  /* 0x000000013400780c */ /* 0x000fda0003f45270 */
[----:B------:R-:W0:Y:S02]  /*c9e0*/  @P2 LDC.64 R14, c[0x0][0x9e8] ;  /* 0x00027a00ff0e2b82 */ /* 0x000e240000000a00 */
[----:B0-----:R-:W-:-:S05]  /*c9f0*/  @P2 IMAD.HI.U32 R14, R67, R14, RZ ;  /* 0x0000000e430e2227 */ /* 0x001fca00078e00ff */
[----:B------:R-:W-:-:S07]  /*ca00*/  @P2 SHF.R.U32.HI R67, RZ, R15, R14 ;  /* 0x0000000fff432219 */ /* 0x000fce000001160e */
.L_x_13829:
[----:B------:R-:W-:Y:S05]  /*ca10*/  BSYNC B0 ;  /* 0x0000000000007941 */ /* 0x000fea0003800000 */
.L_x_13827:
[----:B------:R-:W-:-:S04]  /*ca20*/  IMAD R67, R67, R52, -R64 ;  /* 0x0000003443437224 */ /* 0x000fc800078e0a40 */
[----:B------:R-:W-:-:S05]  /*ca30*/  IMAD R67, R0, -0x2, R67 ;  /* 0xfffffffe00437824 */ /* 0x000fca00078e0243 */
[----:B------:R-:W-:Y:S02]  /*ca40*/  VIADDMNMX R48, R67, R52, R48, PT ;  /* 0x0000003443307246 */ /* 0x000fe40003800130 */
[----:B------:R-:W-:-:S07]  /*ca50*/  VIMNMX R50, R50, R67, !PT ;  /* 0x0000004332327248 */ /* 0x000fce0007fe0100 */
.L_x_13826:
        /* <DEDUP_REMOVED lines=29> */
[----:B------:R-:W-:-:S02]  /*cc30*/  FSEL R73, R18, -INF , !P4 ;  /* 0xff80000012497808 */ /* 0x000fc40006000000 */
[----:B------:R-:W-:Y:S02]  /*cc40*/  FMNMX.FTZ R14, R123, R14, !PT ;  /* 0x0000000e7b0e7209 */ /* 0x000fe40007810000 */
[----:B------:R-:W-:Y:S02]  /*cc50*/  ISETP.LT.OR P3, PT, R48, 0x9, P3 ;  /* 0x000000093000780c */ /* 0x000fe40001f61670 */
[----:B------:R-:W-:Y:S02]  /*cc60*/  FMNMX.FTZ R14, R129, R14, !PT ;  /* 0x0000000e810e7209 */ /* 0x000fe40007810000 */
[----:B------:R-:W-:Y:S02]  /*cc70*/  FSEL R67, R12, -INF , !P6 ;  /* 0xff8000000c437808 */ /* 0x000fe40007000000 */
[----:B------:R-:W-:Y:S02]  /*cc80*/  FMNMX.FTZ R14, R125, R14, !PT ;  /* 0x0000000e7d0e7209 */ /* 0x000fe40007810000 */
[----:B------:R-:W-:-:S02]  /*cc90*/  FMNMX.FTZ R18, R135, R8, !PT ;  /* 0x0000000887127209 */ /* 0x000fc40007810000 */
[----:B------:R-:W-:Y:S02]  /*cca0*/  FMNMX.FTZ R14, R127, R14, !PT ;  /* 0x0000000e7f0e7209 */ /* 0x000fe40007810000 */
[----:B------:R-:W-:Y:S02]  /*ccb0*/  FSEL R13, R13, -INF , !P3 ;  /* 0xff8000000d0d7808 */ /* 0x000fe40005800000 */
[----:B------:R-:W-:Y:S02]  /*ccc0*/  FMNMX.FTZ R14, R83, R14, !PT ;  /* 0x0000000e530e7209 */ /* 0x000fe40007810000 */
[----:B------:R-:W-:Y:S02]  /*ccd0*/  FMNMX.FTZ R18, R67, R18, !PT ;  /* 0x0000001243127209 */ /* 0x000fe40007810000 */
[----:B------:R-:W-:Y:S02]  /*cce0*/  FMNMX.FTZ R14, R81, R14, !PT ;  /* 0x0000000e510e7209 */ /* 0x000fe40007810000 */
[----:B------:R-:W-:-:S02]  /*ccf0*/  ISETP.GT.AND P2, PT, R50, 0x11, P1 ;  /* 0x000000113200780c */ /* 0x000fc40000f44270 */
[----:B------:R-:W-:Y:S02]  /*cd00*/  FMNMX.FTZ R14, R71, R14, !PT ;  /* 0x0000000e470e7209 */ /* 0x000fe40007810000 */
[----:B------:R-:W-:Y:S02]  /*cd10*/  FMNMX.FTZ R18, R13, R18, !PT ;  /* 0x000000120d127209 */ /* 0x000fe40007810000 */
[----:B------:R-:W-:Y:S02]  /*cd20*/  FMNMX.FTZ R14, R69, R14, !PT ;  /* 0x0000000e450e7209 */ /* 0x000fe40007810000 */
[----:B------:R-:W-:Y:S02]  /*cd30*/  ISETP.GT.AND P3, PT, R50, 0x18, P1 ;  /* 0x000000183200780c */ /* 0x000fe40000f64270 */
[----:B------:R-:W-:Y:S02]  /*cd40*/  FMNMX.FTZ R14, R65, R14, !PT ;  /* 0x0000000e410e7209 */ /* 0x000fe40007810000 */
[----:B------:R-:W-:-:S02]  /*cd50*/  ISETP.LT.OR P2, PT, R48, 0x12, P2 ;  /* 0x000000123000780c */ /* 0x000fc40001741670 */
        /* <DEDUP_REMOVED lines=9> */
[----:B------:R-:W-:Y:S02]  /*cdf0*/  ISETP.LT.OR P4, PT, R48, 0x1a, P4 ;  /* 0x0000001a3000780c */ /* 0x000fe40002781670 */
[----:B------:R-:W-:Y:S02]  /*ce00*/  FMNMX.FTZ R14, R53, R14, !PT ;  /* 0x0000000e350e7209 */ /* 0x000fe40007810000 */
[----:B------:R-:W-:-:S02]  /*ce10*/  FSEL R21, R21, -INF , !P3 ;  /* 0xff80000015157808 */ /* 0x000fc40005800000 */
[----:B------:R-:W-:Y:S02]  /*ce20*/  FMNMX.FTZ R14, R51, R14, !PT ;  /* 0x0000000e330e7209 */ /* 0x000fe40007810000 */
[----:B------:R-:W-:Y:S02]  /*ce30*/  FSEL R79, R22, -INF , !P4 ;  /* 0xff800000164f7808 */ /* 0x000fe40006000000 */
[----:B------:R-:W-:Y:S02]  /*ce40*/  FMNMX.FTZ R52, R49, R14, !PT ;  /* 0x0000000e31347209 */ /* 0x000fe40007810000 */
[----:B------:R-:W0:Y:S01]  /*ce50*/  LDC R14, c[0x0][0x988] ;  /* 0x00026200ff0e7b82 */ /* 0x000e220000000800 */
[C---:B------:R-:W-:Y:S02]  /*ce60*/  ISETP.GT.AND P3, PT, R50.reuse, 0x28, P1 ;  /* 0x000000283200780c */ /* 0x040fe40000f64270 */
[----:B------:R-:W1:Y:S01]  /*ce70*/  SHFL.BFLY PT, R15, R52, 0x2, 0x1f ;  /* 0x0c401f00340f7f89 */ /* 0x000e6200000e0000 */
[----:B------:R-:W-:-:S02]  /*ce80*/  ISETP.GT.AND P4, PT, R50, 0x29, P1 ;  /* 0x000000293200780c */ /* 0x000fc40000f84270 */
[C---:B------:R-:W-:Y:S02]  /*ce90*/  ISETP.LT.OR P3, PT, R48.reuse, 0x29, P3 ;  /* 0x000000293000780c */ /* 0x040fe40001f61670 */
[----:B------:R-:W-:Y:S02]  /*cea0*/  ISETP.LT.OR P4, PT, R48, 0x2a, P4 ;  /* 0x0000002a3000780c */ /* 0x000fe40002781670 */
[----:B------:R-:W-:Y:S02]  /*ceb0*/  FSEL R133, R26, -INF , !P3 ;  /* 0xff8000001a857808 */ /* 0x000fe40005800000 */
[C---:B------:R-:W-:Y:S02]  /*cec0*/  ISETP.GT.AND P3, PT, R50.reuse, 0x31, P1 ;  /* 0x000000313200780c */ /* 0x040fe40000f64270 */
[----:B------:R-:W-:Y:S02]  /*ced0*/  ISETP.GT.AND P5, PT, R50, 0x38, P1 ;  /* 0x000000383200780c */ /* 0x000fe40000fa4270 */
[----:B------:R-:W-:-:S02]  /*cee0*/  ISETP.LT.OR P3, PT, R48, 0x32, P3 ;  /* 0x000000323000780c */ /* 0x000fc40001f61670 */
[----:B------:R-:W-:Y:S02]  /*cef0*/  ISETP.LT.OR P5, PT, R48, 0x39, P5 ;  /* 0x000000393000780c */ /* 0x000fe40002fa1670 */
        /* <DEDUP_REMOVED lines=36> */
[-CC-:B------:R-:W-:Y:S01]  /*d140*/  FFMA.FTZ R71, R71, R14.reuse, -R12.reuse ;  /* 0x0000000e47477223 */ /* 0x180fe2000001080c */
[C---:B------:R-:W-:Y:S01]  /*d150*/  ISETP.GT.AND P4, PT, R50.reuse, 0x39, P1 ;  /* 0x000000393200780c */ /* 0x040fe20000f84270 */
[-CC-:B------:R-:W-:Y:S01]  /*d160*/  FFMA.FTZ R130, R69, R14.reuse, -R12.reuse ;  /* 0x0000000e45827223 */ /* 0x180fe2000001080c */
[----:B------:R-:W-:Y:S01]  /*d170*/  FSEL R141, R29, -INF , !P3 ;  /* 0xff8000001d8d7808 */ /* 0x000fe20005800000 */
[--C-:B------:R-:W-:Y:S01]  /*d180*/  FFMA.FTZ R29, R155, R14, -R12.reuse ;  /* 0x0000000e9b1d7223 */ /* 0x100fe2000001080c */
[----:B------:R-:W-:Y:S01]  /*d190*/  FMNMX.FTZ R18, R139, R18, !PT ;  /* 0x000000128b127209 */ /* 0x000fe20007810000 */
[-CC-:B------:R-:W-:Y:S01]  /*d1a0*/  FFMA.FTZ R124, R63, R14.reuse, -R12.reuse ;  /* 0x0000000e3f7c7223 */ /* 0x180fe2000001080c */
[----:B------:R-:W-:Y:S01]  /*d1b0*/  ISETP.GT.AND P2, PT, R50, 0x40, P1 ;  /* 0x000000403200780c */ /* 0x000fe20000f44270 */
[-CC-:B------:R-:W-:Y:S01]  /*d1c0*/  FFMA.FTZ R126, R59, R14.reuse, -R12.reuse ;  /* 0x0000000e3b7e7223 */ /* 0x180fe2000001080c */
[----:B------:R-:W-:Y:S01]  /*d1d0*/  FSEL R143, R30, -INF , !P5 ;  /* 0xff8000001e8f7808 */ /* 0x000fe20006800000 */
[-CC-:B------:R-:W-:Y:S01]  /*d1e0*/  FFMA.FTZ R120, R55, R14.reuse, -R12.reuse ;  /* 0x0000000e37787223 */ /* 0x180fe2000001080c */
[----:B------:R-:W-:Y:S01]  /*d1f0*/  ISETP.LT.OR P4, PT, R48, 0x3a, P4 ;  /* 0x0000003a3000780c */ /* 0x000fe20002781670 */
[--C-:B------:R-:W-:Y:S01]  /*d200*/  FFMA.FTZ R122, R51, R14, -R12.reuse ;  /* 0x0000000e337a7223 */ /* 0x100fe2000001080c */
[----:B------:R-:W-:Y:S01]  /*d210*/  FMNMX.FTZ R18, R141, R18, !PT ;  /* 0x000000128d127209 */ /* 0x000fe20007810000 */
[----:B------:R-:W-:Y:S01]  /*d220*/  FFMA.FTZ R49, R49, R14, -R12 ;  /* 0x0000000e31317223 */ /* 0x000fe2000001080c */
        /* <DEDUP_REMOVED lines=90> */
[----:B------:R-:W-:Y:S01]  /*d7d0*/  MUFU.EX2 R132, R132 ;  /* 0x0000008400847308 */ /* 0x000fe20000000800 */
[----:B------:R-:W-:Y:S02]  /*d7e0*/  FSEL R20, R15, RZ, P6 ;  /* 0x000000ff0f147208 */ /* 0x000fe40003000000 */
[----:B------:R-:W-:-:S03]  /*d7f0*/  FMNMX.FTZ R18, R127, R18, !PT ;  /* 0x000000127f127209 */ /* 0x000fc60007810000 */
[----:B------:R-:W-:Y:S02]  /*d800*/  FADD.FTZ R7, -R20, R7 ;  /* 0x0000000714077221 */ /* 0x000fe40000010100 */
[----:B------:R-:W0:Y:S01]  /*d810*/  SHFL.BFLY PT, R11, R18, 0x2, 0x1f ;  /* 0x0c401f00120b7f89 */ /* 0x000e2200000e0000 */
[----:B------:R-:W-:Y:S01]  /*d820*/  MUFU.EX2 R39, R39 ;  /* 0x0000002700277308 */ /* 0x000fe20000000800 */
[----:B------:R-:W-:-:S07]  /*d830*/  FMUL.FTZ R7, R7, R14 ;  /* 0x0000000e07077220 */ /* 0x000fce0000410000 */
[----:B------:R-:W1:Y:S08]  /*d840*/  MUFU.EX2 R7, R7 ;  /* 0x0000000700077308 */ /* 0x000e700000000800 */
[----:B------:R-:W-:Y:S01]  /*d850*/  MUFU.EX2 R134, R134 ;  /* 0x0000008600867308 */ /* 0x000fe20000000800 */
[----:B0-----:R-:W-:-:S07]  /*d860*/  FMNMX.FTZ R11, R18, R11, !PT ;  /* 0x0000000b120b7209 */ /* 0x001fce0007810000 */
[----:B------:R-:W-:Y:S01]  /*d870*/  MUFU.EX2 R83, R83 ;  /* 0x0000005300537308 */ /* 0x000fe20000000800 */
[----:B-1----:R-:W-:Y:S01]  /*d880*/  FFMA.FTZ R34, R7, R3, R148 ;  /* 0x0000000307227223 */ /* 0x002fe20000010094 */
[----:B------:R-:W0:Y:S03]  /*d890*/  SHFL.BFLY PT, R18, R11, 0x1, 0x1f ;  /* 0x0c201f000b127f89 */ /* 0x000e2600000e0000 */
[----:B------:R-:W-:-:S03]  /*d8a0*/  FADD.FTZ R3, R77, R34 ;  /* 0x000000224d037221 */ /* 0x000fc60000010000 */
        /* <DEDUP_REMOVED lines=37> */
[----:B------:R-:W1:Y:S08]  /*db00*/  MUFU.EX2 R51, R51 ;  /* 0x0000003300337308 */ /* 0x000e700000000800 */
[----:B------:R-:W3:Y:S01]  /*db10*/  MUFU.EX2 R53, R53 ;  /* 0x0000003500357308 */ /* 0x000ee20000000800 */
[----:B0-----:R-:W-:-:S07]  /*db20*/  FFMA.FTZ R2, R13, R2, R18 ;  /* 0x000000020d027223 */ /* 0x001fce0000010012 */
[----:B------:R-:W0:Y:S01]  /*db30*/  MUFU.EX2 R19, R19 ;  /* 0x0000001300137308 */ /* 0x000e220000000800 */
[----:B-1----:R-:W-:Y:S01]  /*db40*/  FADD.FTZ R57, R51, R2 ;  /* 0x0000000233397221 */ /* 0x002fe20000010000 */
[----:B------:R-:W-:-:S03]  /*db50*/  FADD.FTZ R2, R150, R3 ;  /* 0x0000000396027221 */ /* 0x000fc60000010000 */
[----:B------:R-:W-:Y:S01]  /*db60*/  FADD.FTZ R38, R20, R57 ;  /* 0x0000003914267221 */ /* 0x000fe20000010000 */
[----:B------:R-:W-:Y:S01]  /*db70*/  FADD.FTZ R3, R131, R2 ;  /* 0x0000000283037221 */ /* 0x000fe20000010000 */
[----:B------:R-:W-:Y:S01]  /*db80*/  FFMA.FTZ R57, R147, R14, -R12 ;  /* 0x0000000e93397223 */ /* 0x000fe2000001080c */
[----:B------:R-:W1:Y:S01]  /*db90*/  MUFU.EX2 R22, R22 ;  /* 0x0000001600167308 */ /* 0x000e620000000800 */
[----:B---3--:R-:W-:Y:S01]  /*dba0*/  FADD.FTZ R38, R53, R38 ;  /* 0x0000002635267221 */ /* 0x008fe20000010000 */
[----:B------:R-:W-:-:S04]  /*dbb0*/  FADD.FTZ R2, R144, R3 ;  /* 0x0000000390027221 */ /* 0x000fc80000010000 */
[----:B------:R-:W-:Y:S02]  /*dbc0*/  FADD.FTZ R59, R27, R2 ;  /* 0x000000021b3b7221 */ /* 0x000fe40000010000 */
[----:B------:R-:W3:Y:S01]  /*dbd0*/  MUFU.EX2 R21, R21 ;  /* 0x0000001500157308 */ /* 0x000ee20000000800 */
[----:B0-----:R-:W-:Y:S01]  /*dbe0*/  FADD.FTZ R3, R19, R38 ;  /* 0x0000002613037221 */ /* 0x001fe20000010000 */
[----:B------:R-:W-:-:S04]  /*dbf0*/  FADD.FTZ R38, R146, R59 ;  /* 0x0000003b92267221 */ /* 0x000fc80000010000 */
[----:B------:R-:W-:Y:S01]  /*dc00*/  FADD.FTZ R59, R29, R38 ;  /* 0x000000261d3b7221 */ /* 0x000fe20000010000 */
[-CC-:B------:R-:W-:Y:S01]  /*dc10*/  FFMA.FTZ R38, R145, R14.reuse, -R12.reuse ;  /* 0x0000000e91267223 */ /* 0x180fe2000001080c */
[----:B------:R-:W0:Y:S01]  /*dc20*/  MUFU.EX2 R24, R24 ;  /* 0x0000001800187308 */ /* 0x000e220000000800 */
[----:B-1----:R-:W-:Y:S01]  /*dc30*/  FADD.FTZ R2, R22, R3 ;  /* 0x0000000316027221 */ /* 0x002fe20000010000 */
[----:B------:R-:W-:Y:S01]  /*dc40*/  FADD.FTZ R42, R140, R59 ;  /* 0x0000003b8c2a7221 */ /* 0x000fe20000010000 */
[----:B------:R-:W-:-:S03]  /*dc50*/  FFMA.FTZ R59, R87, R14, -R12 ;  /* 0x0000000e573b7223 */ /* 0x000fc6000001080c */
[----:B------:R-:W-:Y:S02]  /*dc60*/  FADD.FTZ R61, R31, R42 ;  /* 0x0000002a1f3d7221 */ /* 0x000fe40000010000 */
[----:B------:R-:W1:Y:S01]  /*dc70*/  MUFU.EX2 R25, R25 ;  /* 0x0000001900197308 */ /* 0x000e620000000800 */
[----:B---3--:R-:W-:-:S07]  /*dc80*/  FADD.FTZ R3, R21, R2 ;  /* 0x0000000215037221 */ /* 0x008fce0000010000 */
[----:B------:R-:W3:Y:S01]  /*dc90*/  MUFU.EX2 R26, R26 ;  /* 0x0000001a001a7308 */ /* 0x000ee20000000800 */
[----:B0-----:R-:W-:-:S07]  /*dca0*/  FADD.FTZ R2, R24, R3 ;  /* 0x0000000318027221 */ /* 0x001fce0000010000 */
[----:B------:R-:W0:Y:S01]  /*dcb0*/  MUFU.EX2 R28, R28 ;  /* 0x0000001c001c7308 */ /* 0x000e220000000800 */
[----:B-1----:R-:W-:Y:S01]  /*dcc0*/  FADD.FTZ R3, R25, R2 ;  /* 0x0000000219037221 */ /* 0x002fe20000010000 */
[----:B------:R-:W-:Y:S01]  /*dcd0*/  FADD.FTZ R2, R142, R61 ;  /* 0x0000003d8e027221 */ /* 0x000fe20000010000 */
[-CC-:B------:R-:W-:Y:S01]  /*dce0*/  FFMA.FTZ R61, R121, R14.reuse, -R12.reuse ;  /* 0x0000000e793d7223 */ /* 0x180fe2000001080c */
[----:B------:R-:W-:-:S04]  /*dcf0*/  FFMA.FTZ R121, R44, R14, -R12 ;  /* 0x0000000e2c797223 */ /* 0x000fc8000001080c */
[----:B------:R-:W1:Y:S01]  /*dd00*/  MUFU.EX2 R55, R55 ;  /* 0x0000003700377308 */ /* 0x000e620000000800 */
[----:B---3--:R-:W-:-:S07]  /*dd10*/  FADD.FTZ R3, R26, R3 ;  /* 0x000000031a037221 */ /* 0x008fce0000010000 */
[----:B------:R-:W3:Y:S01]  /*dd20*/  MUFU.EX2 R137, R137 ;  /* 0x0000008900897308 */ /* 0x000ee20000000800 */
[----:B0-----:R-:W-:Y:S01]  /*dd30*/  FADD.FTZ R42, R28, R3 ;  /* 0x000000031c2a7221 */ /* 0x001fe20000010000 */
[----:B------:R-:W-:-:S04]  /*dd40*/  FADD.FTZ R3, R33, R2 ;  /* 0x0000000221037221 */ /* 0x000fc80000010000 */
[----:B------:R-:W-:Y:S02]  /*dd50*/  FADD.FTZ R2, R136, R3 ;  /* 0x0000000388027221 */ /* 0x000fe40000010000 */
[----:B------:R-:W0:Y:S01]  /*dd60*/  MUFU.EX2 R30, R30 ;  /* 0x0000001e001e7308 */ /* 0x000e220000000800 */
[----:B-1----:R-:W-:Y:S01]  /*dd70*/  FADD.FTZ R42, R55, R42 ;  /* 0x0000002a372a7221 */ /* 0x002fe20000010000 */
[----:B------:R-:W-:-:S06]  /*dd80*/  FADD.FTZ R63, R35, R2 ;  /* 0x00000002233f7221 */ /* 0x000fcc0000010000 */
[----:B------:R-:W1:Y:S01]  /*dd90*/  MUFU.EX2 R139, R139 ;  /* 0x0000008b008b7308 */ /* 0x000e620000000800 */
[----:B---3--:R-:W-:Y:S01]  /*dda0*/  FADD.FTZ R3, R137, R42 ;  /* 0x0000002a89037221 */ /* 0x008fe20000010000 */
[----:B------:R-:W-:-:S04]  /*ddb0*/  FADD.FTZ R42, R138, R63 ;  /* 0x0000003f8a2a7221 */ /* 0x000fc80000010000 */
[----:B------:R-:W-:Y:S01]  /*ddc0*/  FADD.FTZ R63, R37, R42 ;  /* 0x0000002a253f7221 */ /* 0x000fe20000010000 */
[-CC-:B------:R-:W-:Y:S01]  /*ddd0*/  FFMA.FTZ R42, R123, R14.reuse, -R12.reuse ;  /* 0x0000000e7b2a7223 */ /* 0x180fe2000001080c */
[----:B------:R-:W3:Y:S01]  /*dde0*/  MUFU.EX2 R8, R8 ;  /* 0x0000000800087308 */ /* 0x000ee20000000800 */
[----:B0-----:R-:W-:Y:S01]  /*ddf0*/  FADD.FTZ R2, R30, R3 ;  /* 0x000000031e027221 */ /* 0x001fe20000010000 */
[----:B------:R-:W-:Y:S01]  /*de00*/  FADD.FTZ R48, R132, R63 ;  /* 0x0000003f84307221 */ /* 0x000fe20000010000 */
[-CC-:B------:R-:W-:Y:S01]  /*de10*/  FFMA.FTZ R63, R129, R14.reuse, -R12.reuse ;  /* 0x0000000e813f7223 */ /* 0x180fe2000001080c */
[----:B------:R-:W-:Y:S02]  /*de20*/  FFMA.FTZ R123, R46, R14, -R12 ;  /* 0x0000000e2e7b7223 */ /* 0x000fe4000001080c */
[----:B------:R-:W-:Y:S02]  /*de30*/  FADD.FTZ R65, R39, R48 ;  /* 0x0000003027417221 */ /* 0x000fe40000010000 */
        /* <DEDUP_REMOVED lines=21> */
[----:B------:R-:W-:Y:S01]  /*df90*/  FADD.FTZ R3, R47, R2 ;  /* 0x000000022f037221 */ /* 0x000fe20000010000 */
[-CC-:B------:R-:W-:Y:S01]  /*dfa0*/  FFMA.FTZ R44, R125, R14.reuse, -R12.reuse ;  /* 0x0000000e7d2c7223 */ /* 0x180fe2000001080c */
[----:B------:R-:W-:Y:S02]  /*dfb0*/  FFMA.FTZ R12, R127, R14, -R12 ;  /* 0x0000000e7f0c7223 */ /* 0x000fe4000001080c */
        /* <DEDUP_REMOVED lines=31> */
[----:B0-----:R-:W-:-:S03]  /*e1b0*/  FADD.FTZ R3, R49, R46 ;  /* 0x0000002e31037221 */ /* 0x001fc60000010000 */
[----:B-1----:R-:W-:Y:S01]  /*e1c0*/  FADD.FTZ R2, R12, R2 ;  /* 0x000000020c027221 */ /* 0x002fe20000010000 */
[----:B------:R-:W-:Y:S06]  /*e1d0*/  @!P0 BRA `(.L_x_13830) ;  /* 0x0000000000048947 */ /* 0x000fec0003800000 */
[----:B------:R-:W-:Y:S01]  /*e1e0*/  BPT.TRAP 0x1 ;  /* 0x000000040000795c */ /* 0x000fe20000300000 */
.L_x_13830:
        /* <DEDUP_REMOVED lines=75> */
.L_x_13812:
[----:B------:R-:W-:Y:S06]  /*e6a0*/  BAR.ARV 0x8, 0x200 ;  /* 0x0208000000007b1d */ /* 0x000fec0000002000 */
[----:B------:R-:W-:Y:S05]  /*e6b0*/  @!P0 BRA `(.L_x_13832) ;  /* 0x0000000000048947 */ /* 0x000fea0003800000 */
[----:B------:R-:W-:Y:S01]  /*e6c0*/  BPT.TRAP 0x1 ;  /* 0x000000040000795c */ /* 0x000fe20000300000 */
.L_x_13832:
[----:B------:R-:W-:Y:S01]  /*e6d0*/  ULEA UR8, UR7, UR43, 0x3 ;  /* 0x0000002b07087291 */ /* 0x000fe2000f8e183f */
[----:B------:R-:W-:-:S05]  /*e6e0*/  IMAD.U32 R0, RZ, RZ, UR4 ;  /* 0x00000004ff007e24 */ /* 0x000fca000f8e00ff */
[----:B------:R-:W-:-:S04]  /*e6f0*/  SHF.L.U32 R0, R0, 0x1f, RZ ;  /* 0x0000001f00007819 */ /* 0x000fc800000006ff */
[----:B------:R0:W1:Y:S01]  /*e700*/  SYNCS.PHASECHK.TRANS64.TRYWAIT P1, [UR8+0x16850], R0 ;  /* 0x01685000ff0075a7 */ /* 0x0000620008020148 */
[----:B------:R-:W-:Y:S05]  /*e710*/  @!P0 BRA `(.L_x_13833) ;  /* 0x0000000000048947 */ /* 0x000fea0003800000 */
[----:B------:R-:W-:Y:S01]  /*e720*/  BPT.TRAP 0x1 ;  /* 0x000000040000795c */ /* 0x000fe20000300000 */
.L_x_13833:
[----:B-1----:R-:W-:Y:S05]  /*e730*/  @P1 BRA `(.L_x_13834) ;  /* 0x0000000000081947 */ /* 0x002fea0003800000 */
[----:B------:R-:W1:Y:S02]  /*e740*/  SYNCS.PHASECHK.TRANS64.TRYWAIT P1, [UR8+0x16850], R0 ;  /* 0x01685000ff0075a7 */ /* 0x000e640008020148 */
[----:B-1----:R-:W-:Y:S05]  /*e750*/  @!P1 BRA `(.L_x_13835) ;  /* 0x0000005c00449947 */ /* 0x002fea0003800000 */
.L_x_13834:
[----:B------:R-:W-:Y:S01]  /*e760*/  UIADD3 UR43, UR43, 0x400, URZ ;  /* 0x000004002b2b7890 */ /* 0x000fe2000fffe03f */
[----:B------:R-:W-:Y:S01]  /*e770*/  WARPGROUP.ARRIVE ;  /* 0x00000000000079c5 */ /* 0x000fe20000000000 */
[----:B01----:R-:W0:Y:S01]  /*e780*/  SHFL.BFLY PT, R0, R3, 0x2, 0x1f ;  /* 0x0c401f0003007f89 */ /* 0x003e2200000e0000 */
[----:B------:R-:W-:Y:S01]  /*e790*/  IMAD.MOV.U32 R6, RZ, RZ, RZ ;  /* 0x000000ffff067224 */ /* 0x000fe200078e00ff */
[----:B------:R-:W-:Y:S02]  /*e7a0*/  USHF.R.U32.HI UR43, URZ, 0x4, UR43 ;  /* 0x000000043f2b7899 */ /* 0x000fe4000801162b */
[----:B------:R-:W1:Y:S02]  /*e7b0*/  SHFL.BFLY PT, R5, R2, 0x2, 0x1f ;  /* 0x0c401f0002057f89 */ /* 0x000e6400000e0000 */
[----:B------:R-:W-:-:S04]  /*e7c0*/  ULOP3.LUT UR4, UR43, 0x3fff, URZ, 0xc0, !UPT ;  /* 0x00003fff2b047892 */ /* 0x000fc8000f8ec03f */
[----:B------:R-:W-:-:S03]  /*e7d0*/  ULEA UR4, UR7, UR4, 0xa ;  /* 0x0000000407047291 */ /* 0x000fc6000f8e503f */
[----:B------:R-:W-:-:S04]  /*e7e0*/  UMOV UR7, 0x40000040 ;  /* 0x4000004000077882 */ /* 0x000fc80000000000 */
[----:B------:R-:W-:Y:S02]  /*e7f0*/  UMOV UR6, UR4 ;  /* 0x0000000400067c82 */ /* 0x000fe40008000000 */
[----:B------:R-:W-:Y:S01]  /*e800*/  HGMMA.64x64x16.F32.BF16 R88, R148, gdesc[UR4].tnspB, R88, gsb0 ;  /* 0x40e0000494587df0 */ /* 0x000fe20008001858 */
[----:B------:R-:W-:Y:S01]  /*e810*/  UIADD3 UR6, UR4, 0x80, URZ ;  /* 0x0000008004067890 */ /* 0x000fe2000fffe03f */
[----:B------:R-:W-:Y:S01]  /*e820*/  UMOV UR7, 0x40000040 ;  /* 0x4000004000077882 */ /* 0x000fe20000000000 */
[----:B0-----:R-:W-:Y:S01]  /*e830*/  FADD.FTZ R0, R0, R3 ;  /* 0x0000000300007221 */ /* 0x001fe20000010000 */
[----:B------:R-:W-:Y:S02]  /*e840*/  IMAD.MOV.U32 R3, RZ, RZ, RZ ;  /* 0x000000ffff037224 */ /* 0x000fe400078e00ff */
[----:B-1----:R-:W-:Y:S01]  /*e850*/  FADD.FTZ R4, R5, R2 ;  /* 0x0000000205047221 */ /* 0x002fe20000010000 */
[----:B------:R-:W-:Y:S01]  /*e860*/  IMAD.MOV.U32 R2, RZ, RZ, -0x800000 ;  /* 0xff800000ff027424 */ /* 0x000fe200078e00ff */
[----:B------:R-:W0:Y:S04]  /*e870*/  SHFL.BFLY PT, R5, R0, 0x1, 0x1f ;  /* 0x0c201f0000057f89 */ /* 0x000e2800000e0000 */
[----:B------:R-:W2:Y:S01]  /*e880*/  SHFL.BFLY PT, R7, R4, 0x1, 0x1f ;  /* 0x0c201f0004077f89 */ /* 0x000ea200000e0000 */
[----:B0-----:R-:W-:Y:S01]  /*e890*/  FADD.FTZ R9, R0, R5 ;  /* 0x0000000500097221 */ /* 0x001fe20000010000 */
[----:B------:R-:W-:-:S02]  /*e8a0*/  IMAD.MOV.U32 R0, RZ, RZ, -0x800000 ;  /* 0xff800000ff007424 */ /* 0x000fc400078e00ff */
[----:B--2---:R-:W-:Y:S02]  /*e8b0*/  FADD.FTZ R10, R4, R7 ;  /* 0x00000007040a7221 */ /* 0x004fe40000010000 */
[----:B------:R-:W-:-:S03]  /*e8c0*/  FSETP.NE.FTZ.AND P1, PT, R9, RZ, PT ;  /* 0x000000ff0900720b */ /* 0x000fc60003f35000 */
        /* <DEDUP_REMOVED lines=48> */
.L_x_13836:
        /* <DEDUP_REMOVED lines=36> */
.L_x_13758:
        /* <DEDUP_REMOVED lines=17> */
[----:B------:R-:W-:Y:S01]  /*ef20*/  LOP3.LUT R12, R7, 0xfffffffc, RZ, 0xc0, !PT ;  /* 0xfffffffc070c7812 */ /* 0x000fe200078ec0ff */
[----:B------:R-:W-:Y:S01]  /*ef30*/  IMAD.IADD R21, R23, 0x1, -R6 ;  /* 0x0000000117157824 */ /* 0x000fe200078e0a06 */
[----:B------:R-:W3:Y:S01]  /*ef40*/  S2UR UR11, SR_CTAID.Y ;  /* 0x00000000000b79c3 */ /* 0x000ee20000002600 */
[----:B------:R-:W-:Y:S01]  /*ef50*/  IMAD.HI R4, R3, 0x55555556, RZ ;  /* 0x5555555603047827 */ /* 0x000fe200078e02ff */
[----:B------:R-:W-:Y:S02]  /*ef60*/  UIADD3 UR6, UR5, UR6, URZ ;  /* 0x0000000605067290 */ /* 0x000fe4000fffe03f */
[----:B------:R-:W-:Y:S01]  /*ef70*/  SHF.R.S32.HI R8, RZ, 0x1f, R21 ;  /* 0x0000001fff087819 */ /* 0x000fe20000011415 */
[----:B------:R-:W-:Y:S01]  /*ef80*/  IMAD.IADD R12, R23, 0x1, -R12 ;  /* 0x00000001170c7824 */ /* 0x000fe200078e0a0c */
[----:B------:R-:W-:Y:S01]  /*ef90*/  LEA.HI R4, R4, R4, RZ, 0x1 ;  /* 0x0000000404047211 */ /* 0x000fe200078f08ff */
[----:B------:R-:W-:Y:S01]  /*efa0*/  ULDC.64 UR8, c[0x0][0xb38] ;  /* 0x0002ce0000087ab9 */ /* 0x000fe20000000a00 */
[----:B------:R-:W-:Y:S01]  /*efb0*/  LEA.HI R22, R8, R21, RZ, 0x2 ;  /* 0x0000001508167211 */ /* 0x000fe200078f10ff */
[----:B------:R-:W3:Y:S01]  /*efc0*/  LDC R19, c[0x0][0xc50] ;  /* 0x00031400ff137b82 */ /* 0x000ee20000000800 */
[----:B0-----:R-:W-:Y:S01]  /*efd0*/  ISETP.NE.AND P0, PT, R17, 0x1, PT ;  /* 0x000000011100780c */ /* 0x001fe20003f05270 */
[----:B------:R-:W-:Y:S01]  /*efe0*/  UIMAD UR7, UR7, UR8, URZ ;  /* 0x00000008070772a4 */ /* 0x000fe2000f8e023f */
[----:B------:R-:W-:-:S02]  /*eff0*/  SHF.R.S32.HI R5, RZ, 0x2, R22 ;  /* 0x00000002ff057819 */ /* 0x000fc40000011416 */
[----:B------:R-:W-:Y:S01]  /*f000*/  SHF.R.S32.HI R6, RZ, 0x1f, R22 ;  /* 0x0000001fff067819 */ /* 0x000fe20000011416 */
[----:B--2---:R-:W-:Y:S01]  /*f010*/  USHF.R.S32.HI UR10, URZ, 0x1f, UR12 ;  /* 0x0000001f3f0a7899 */ /* 0x004fe2000801140c */
[----:B------:R-:W-:Y:S01]  /*f020*/  LEA.HI R8, R8, R21, RZ, 0x5 ;  /* 0x0000001508087211 */ /* 0x000fe200078f28ff */
[----:B------:R-:W0:Y:S01]  /*f030*/  LDC.64 R14, c[0x0][0xb40] ;  /* 0x0002d000ff0e7b82 */ /* 0x000e220000000a00 */
[----:B------:R-:W-:Y:S02]  /*f040*/  LEA.HI R6, R6, R5, RZ, 0x3 ;  /* 0x0000000506067211 */ /* 0x000fe400078f18ff */
[----:B------:R-:W-:Y:S02]  /*f050*/  SHF.R.S32.HI R8, RZ, 0x5, R8 ;  /* 0x00000005ff087819 */ /* 0x000fe40000011408 */
[----:B------:R-:W-:Y:S01]  /*f060*/  LOP3.LUT R10, R6, 0xfffffff8, RZ, 0xc0, !PT ;  /* 0xfffffff8060a7812 */ /* 0x000fe200078ec0ff */
[----:B------:R-:W-:Y:S01]  /*f070*/  IMAD R6, R4, -0x3, R3 ;  /* 0xfffffffd04067824 */ /* 0x000fe200078e0203 */
[----:B------:R-:W-:Y:S01]  /*f080*/  LEA.HI R4, R12, R12, RZ, 0x1 ;  /* 0x0000000c0c047211 */ /* 0x000fe200078f08ff */
[----:B------:R-:W2:Y:S01]  /*f090*/  @P0 LDC R9, c[0x0][0xbec] ;  /* 0x0002fb00ff090b82 */ /* 0x000ea20000000800 */
[----:B------:R-:W-:Y:S01]  /*f0a0*/  LOP3.LUT R22, R22, 0x7ffffffc, RZ, 0xc0, !PT ;  /* 0x7ffffffc16167812 */ /* 0x000fe200078ec0ff */
[----:B------:R-:W-:Y:S01]  /*f0b0*/  IMAD.IADD R3, R5, 0x1, -R10 ;  /* 0x0000000105037824 */ /* 0x000fe200078e0a0a */
[----:B------:R-:W-:Y:S01]  /*f0c0*/  LOP3.LUT R5, R4, 0x1ffffffe, RZ, 0xc0, !PT ;  /* 0x1ffffffe04057812 */ /* 0x000fe200078ec0ff */
[----:B------:R-:W-:-:S02]  /*f0d0*/  IMAD.U32 R4, RZ, RZ, UR4 ;  /* 0x00000004ff047e24 */ /* 0x000fc4000f8e00ff */
[----:B------:R-:W-:Y:S02]  /*f0e0*/  IMAD R3, R8, 0x10, R3 ;  /* 0x0000001008037824 */ /* 0x000fe400078e0203 */
[----:B------:R-:W4:Y:S01]  /*f0f0*/  LDC.64 R10, c[0x0][0xbd8] ;  /* 0x0002f600ff0a7b82 */ /* 0x000f220000000a00 */
[----:B------:R-:W-:Y:S02]  /*f100*/  IMAD.IADD R12, R12, 0x1, -R5 ;  /* 0x000000010c0c7824 */ /* 0x000fe400078e0a05 */
[----:B------:R-:W-:Y:S02]  /*f110*/  IMAD R3, R6, 0x40, R3 ;  /* 0x0000004006037824 */ /* 0x000fe400078e0203 */
[----:B------:R-:W-:Y:S01]  /*f120*/  IMAD.U32 R5, RZ, RZ, UR5 ;  /* 0x00000005ff057e24 */ /* 0x000fe2000f8e00ff */
[----:B------:R-:W-:Y:S01]  /*f130*/  UIMAD.WIDE.U32 UR4, UR39, UR8, URZ ;  /* 0x00000008270472a5 */ /* 0x000fe2000f8e003f */
[----:B------:R-:W-:Y:S01]  /*f140*/  IMAD.U32 R5, RZ, RZ, UR6 ;  /* 0x00000006ff057e24 */ /* 0x000fe2000f8e00ff */
[----:B------:R-:W5:Y:S01]  /*f150*/  @P0 LDC R13, c[0x0][0xbf0] ;  /* 0x0002fc00ff0d0b82 */ /* 0x000f620000000800 */
[----:B------:R-:W-:Y:S01]  /*f160*/  IMAD R6, R12, 0x8, R3 ;  /* 0x000000080c067824 */ /* 0x000fe200078e0203 */
[----:B------:R-:W-:Y:S01]  /*f170*/  UIMAD UR6, UR39, UR9, UR7 ;  /* 0x00000009270672a4 */ /* 0x000fe2000f8e0207 */
[----:B0-----:R-:W-:-:S02]  /*f180*/  IMAD R12, R14, UR10, RZ ;  /* 0x0000000a0e0c7c24 */ /* 0x001fc4000f8e02ff */
[----:B------:R-:W-:Y:S01]  /*f190*/  IMAD.U32 R7, RZ, RZ, UR5 ;  /* 0x00000005ff077e24 */ /* 0x000fe2000f8e00ff */
[----:B------:R-:W-:Y:S01]  /*f1a0*/  UIADD3 UR6, UR5, UR6, URZ ;  /* 0x0000000605067290 */ /* 0x000fe2000fffe03f */
[----:B---3--:R-:W-:Y:S01]  /*f1b0*/  IMAD R19, R19, R18, UR11 ;  /* 0x0000000b13137e24 */ /* 0x008fe2000f8e0212 */
[----:B------:R-:W0:Y:S01]  /*f1c0*/  @P0 LDC R23, c[0x0][0xbec] ;  /* 0x0002fb00ff170b82 */ /* 0x000e220000000800 */
[----:B------:R-:W-:Y:S01]  /*f1d0*/  ULDC.64 UR8, c[0x0][0xb28] ;  /* 0x0002ca0000087ab9 */ /* 0x000fe20000000a00 */
[----:B-1----:R-:W-:Y:S02]  /*f1e0*/  IMAD R3, R16, 0xc0, R3 ;  /* 0x000000c010037824 */ /* 0x002fe400078e0203 */
[----:B------:R-:W-:Y:S01]  /*f1f0*/  IMAD.U32 R7, RZ, RZ, UR6 ;  /* 0x00000006ff077e24 */ /* 0x000fe2000f8e00ff */
[----:B------:R-:W-:Y:S01]  /*f200*/  ULDC.64 UR6, c[0x0][0xb48] ;  /* 0x0002d20000067ab9 */ /* 0x000fe20000000a00 */
[C---:B----4-:R-:W-:Y:S02]  /*f210*/  IMAD R8, R10.reuse, UR10, RZ ;  /* 0x0000000a0a087c24 */ /* 0x050fe4000f8e02ff */
[----:B------:R-:W1:Y:S01]  /*f220*/  @P0 LDC R20, c[0x0][0xbf0] ;  /* 0x0002fc00ff140b82 */ /* 0x000e620000000800 */
[----:B------:R-:W-:-:S04]  /*f230*/  IMAD.WIDE.U32 R4, R10, UR12, R4 ;  /* 0x0000000c0a047c25 */ /* 0x000fc8000f8e0004 */
[----:B------:R-:W-:Y:S02]  /*f240*/  IMAD R11, R11, UR12, R8 ;  /* 0x0000000c0b0b7c24 */ /* 0x000fe4000f8e0208 */
[----:B------:R-:W-:Y:S02]  /*f250*/  IMAD R8, R16, 0xc0, R6 ;  /* 0x000000c010087824 */ /* 0x000fe400078e0206 */
[----:B------:R-:W-:Y:S01]  /*f260*/  IMAD.U32 R6, RZ, RZ, UR4 ;  /* 0x00000004ff067e24 */ /* 0x000fe2000f8e00ff */
[----:B------:R-:W-:Y:S01]  /*f270*/  ULDC.64 UR4, c[0x0][0xbe0] ;  /* 0x0002f80000047ab9 */ /* 0x000fe20000000a00 */
[----:B--2---:R-:W-:-:S04]  /*f280*/  @P0 IMAD.HI.U32 R10, R8, R9, RZ ;  /* 0x00000009080a0227 */ /* 0x004fc800078e00ff */
[----:B------:R-:W-:Y:S01]  /*f290*/  IMAD.MOV.U32 R9, RZ, RZ, R8 ;  /* 0x000000ffff097224 */ /* 0x000fe200078e0008 */
[----:B-----5:R-:W-:Y:S01]  /*f2a0*/  @P0 SHF.R.U32.HI R9, RZ, R13, R10 ;  /* 0x0000000dff090219 */ /* 0x020fe2000001160a */
[----:B------:R-:W-:Y:S01]  /*f2b0*/  IMAD R13, R15, UR12, R12 ;  /* 0x0000000c0f0d7c24 */ /* 0x000fe2000f8e020c */
[----:B------:R-:W-:Y:S01]  /*f2c0*/  SHF.R.S32.HI R12, RZ, 0x1f, R19 ;  /* 0x0000001fff0c7819 */ /* 0x000fe20000011413 */
[----:B------:R-:W-:-:S04]  /*f2d0*/  IMAD.WIDE.U32 R6, R14, UR12, R6 ;  /* 0x0000000c0e067c25 */ /* 0x000fc8000f8e0006 */
[----:B------:R-:W-:Y:S02]  /*f2e0*/  IMAD.IADD R5, R5, 0x1, R11 ;  /* 0x0000000105057824 */ /* 0x000fe400078e020b */
[----:B0-----:R-:W-:-:S04]  /*f2f0*/  @P0 IMAD.HI.U32 R23, R8, R23, RZ ;  /* 0x0000001708170227 */ /* 0x001fc800078e00ff */
[----:B------:R-:W-:Y:S02]  /*f300*/  IMAD.IADD R7, R7, 0x1, R13 ;  /* 0x0000000107077824 */ /* 0x000fe400078e020d */
[----:B------:R-:W-:Y:S02]  /*f310*/  IMAD R13, R12, UR6, RZ ;  /* 0x000000060c0d7c24 */ /* 0x000fe4000f8e02ff */
[----:B------:R-:W-:-:S04]  /*f320*/  IMAD.WIDE.U32 R4, R19, UR4, R4 ;  /* 0x0000000413047c25 */ /* 0x000fc8000f8e0004 */
[----:B------:R-:W-:Y:S01]  /*f330*/  IMAD.MOV.U32 R11, RZ, RZ, R8 ;  /* 0x000000ffff0b7224 */ /* 0x000fe200078e0008 */
[----:B-1----:R-:W-:Y:S01]  /*f340*/  @P0 SHF.R.U32.HI R11, RZ, R20, R23 ;  /* 0x00000014ff0b0219 */ /* 0x002fe20000011617 */
[----:B------:R-:W-:Y:S01]  /*f350*/  IMAD R10, R12, UR4, RZ ;  /* 0x000000040c0a7c24 */ /* 0x000fe2000f8e02ff */
[----:B------:R-:W-:Y:S01]  /*f360*/  BAR.SYNC.DEFER_BLOCKING 0x1, 0x180 ;  /* 0x0046000000007b1d */ /* 0x000fe20000010000 */
[C---:B------:R-:W-:Y:S01]  /*f370*/  IMAD R15, R19.reuse, UR7, R13 ;  /* 0x00000007130f7c24 */ /* 0x040fe2000f8e020d */
[--C-:B------:R-:W-:Y:S01]  /*f380*/  SHF.R.S32.HI R13, RZ, 0x1f, R9.reuse ;  /* 0x0000001fff0d7819 */ /* 0x100fe20000011409 */
[----:B------:R-:W-:Y:S01]  /*f390*/  IMAD R12, R19, UR5, R10 ;  /* 0x00000005130c7c24 */ /* 0x000fe2000f8e020a */
[----:B------:R-:W-:Y:S01]  /*f3a0*/  IADD3 R4, P0, R9, R4, RZ ;  /* 0x0000000409047210 */ /* 0x000fe20007f1e0ff */
[----:B------:R-:W-:Y:S01]  /*f3b0*/  IMAD.MOV R9, RZ, RZ, -R9 ;  /* 0x000000ffff097224 */ /* 0x000fe200078e0a09 */
        /* <DEDUP_REMOVED lines=33> */
[----:B------:R-:W-:Y:S01]  /*f5d0*/  VIADD R17, R3, 0x8 ;  /* 0x0000000803117836 */ /* 0x000fe20000000000 */
        /* <DEDUP_REMOVED lines=19> */
[----:B------:R-:W-:Y:S01]  /*f710*/  ULDC UR4, c[0x0][0xac8] ;  /* 0x0002b20000047ab9 */ /* 0x000fe20000000800 */
[C---:B--2---:R-:W-:Y:S01]  /*f720*/  VIADD R0, R19.reuse, 0x8 ;  /* 0x0000000813007836 */ /* 0x044fe20000000000 */
[C---:B------:R-:W-:Y:S01]  /*f730*/  ISETP.GE.AND P0, PT, R19.reuse, UR4, PT ;  /* 0x0000000413007c0c */ /* 0x040fe2000bf06270 */
[C---:B------:R-:W-:Y:S02]  /*f740*/  VIADD R4, R19.reuse, 0x10 ;  /* 0x0000001013047836 */ /* 0x040fe40000000000 */
[C---:B------:R-:W-:Y:S02]  /*f750*/  VIADD R5, R19.reuse, 0x18 ;  /* 0x0000001813057836 */ /* 0x040fe40000000000 */
[C---:B------:R-:W-:Y:S01]  /*f760*/  VIADD R6, R19.reuse, 0x20 ;  /* 0x0000002013067836 */ /* 0x040fe20000000000 */
[----:B------:R-:W-:Y:S01]  /*f770*/  ISETP.GE.AND P1, PT, R4, UR4, PT ;  /* 0x0000000404007c0c */ /* 0x000fe2000bf26270 */
[----:B------:R-:W-:Y:S01]  /*f780*/  VIADD R7, R19, 0x28 ;  /* 0x0000002813077836 */ /* 0x000fe20000000000 */
[----:B------:R-:W-:Y:S01]  /*f790*/  ISETP.GE.AND P2, PT, R5, UR4, PT ;  /* 0x0000000405007c0c */ /* 0x000fe2000bf46270 */
[C---:B------:R-:W-:Y:S01]  /*f7a0*/  VIADD R9, R19.reuse, 0x30 ;  /* 0x0000003013097836 */ /* 0x040fe20000000000 */
[----:B------:R-:W-:Y:S01]  /*f7b0*/  ISETP.GE.AND P3, PT, R6, UR4, PT ;  /* 0x0000000406007c0c */ /* 0x000fe2000bf66270 */
[----:B------:R-:W-:Y:S01]  /*f7c0*/  VIADD R11, R19, 0x38 ;  /* 0x00000038130b7836 */ /* 0x000fe20000000000 */
[----:B------:R-:W-:Y:S01]  /*f7d0*/  ISETP.GE.AND P4, PT, R7, UR4, PT ;  /* 0x0000000407007c0c */ /* 0x000fe2000bf86270 */
[----:B---34-:R-:W-:Y:S01]  /*f7e0*/  @!P0 IMAD.WIDE R2, R19, 0x4, R14 ;  /* 0x0000000413028825 */ /* 0x018fe200078e020e */
[----:B------:R-:W-:-:S02]  /*f7f0*/  ISETP.GE.AND P5, PT, R9, UR4, PT ;  /* 0x0000000409007c0c */ /* 0x000fc4000bfa6270 */
[----:B------:R-:W-:Y:S02]  /*f800*/  ISETP.GE.AND P6, PT, R11, UR4, PT ;  /* 0x000000040b007c0c */ /* 0x000fe4000bfc6270 */
[----:B------:R0:W-:Y:S01]  /*f810*/  @!P0 ST.E.64 desc[UR36][R2.64], R88 ;  /* 0x0000005802008985 */ /* 0x0001e2000c101b24 */
[----:B------:R-:W-:Y:S02]  /*f820*/  ISETP.GE.AND P0, PT, R0, UR4, PT ;  /* 0x0000000400007c0c */ /* 0x000fe4000bf06270 */
[----:B------:R-:W-:Y:S02]  /*f830*/  @!P1 LEA.HI R4, R4, R4, RZ, 0x1 ;  /* 0x0000000404049211 */ /* 0x000fe400078f08ff */
[----:B------:R-:W-:Y:S02]  /*f840*/  @!P3 LEA.HI R6, R6, R6, RZ, 0x1 ;  /* 0x000000060606b211 */ /* 0x000fe400078f08ff */
[----:B------:R-:W-:Y:S02]  /*f850*/  @!P4 LEA.HI R8, R7, R7, RZ, 0x1 ;  /* 0x000000070708c211 */ /* 0x000fe400078f08ff */
[----:B------:R-:W-:-:S02]  /*f860*/  @!P5 LEA.HI R10, R9, R9, RZ, 0x1 ;  /* 0x00000009090ad211 */ /* 0x000fc400078f08ff */
[----:B------:R-:W-:Y:S02]  /*f870*/  @!P6 LEA.HI R12, R11, R11, RZ, 0x1 ;  /* 0x0000000b0b0ce211 */ /* 0x000fe400078f08ff */
[----:B------:R-:W-:Y:S02]  /*f880*/  @!P3 LOP3.LUT R9, R6, 0xfffffffe, RZ, 0xc0, !PT ;  /* 0xfffffffe0609b812 */ /* 0x000fe400078ec0ff */
[----:B------:R-:W-:Y:S02]  /*f890*/  @!P0 LEA.HI R0, R0, R0, RZ, 0x1 ;  /* 0x0000000000008211 */ /* 0x000fe400078f08ff */
[----:B0-----:R-:W-:Y:S02]  /*f8a0*/  @!P2 LEA.HI R2, R5, R5, RZ, 0x1 ;  /* 0x000000050502a211 */ /* 0x001fe400078f08ff */
[----:B------:R-:W-:Y:S02]  /*f8b0*/  @!P0 LOP3.LUT R3, R0, 0xfffffffe, RZ, 0xc0, !PT ;  /* 0xfffffffe00038812 */ /* 0x000fe400078ec0ff */
[----:B------:R-:W-:-:S02]  /*f8c0*/  @!P1 LOP3.LUT R5, R4, 0xfffffffe, RZ, 0xc0, !PT ;  /* 0xfffffffe04059812 */ /* 0x000fc400078ec0ff */
[----:B------:R-:W-:Y:S01]  /*f8d0*/  @!P2 LOP3.LUT R7, R2, 0xfffffffe, RZ, 0xc0, !PT ;  /* 0xfffffffe0207a812 */ /* 0x000fe200078ec0ff */
[--C-:B------:R-:W-:Y:S01]  /*f8e0*/  @!P0 IMAD.WIDE R2, R3, 0x4, R14.reuse ;  /* 0x0000000403028825 */ /* 0x100fe200078e020e */
[----:B------:R-:W-:Y:S02]  /*f8f0*/  @!P4 LOP3.LUT R11, R8, 0xfffffffe, RZ, 0xc0, !PT ;  /* 0xfffffffe080bc812 */ /* 0x000fe400078ec0ff */
[----:B------:R-:W-:Y:S01]  /*f900*/  @!P5 LOP3.LUT R13, R10, 0xfffffffe, RZ, 0xc0, !PT ;  /* 0xfffffffe0a0dd812 */ /* 0x000fe200078ec0ff */
[--C-:B------:R-:W-:Y:S01]  /*f910*/  @!P1 IMAD.WIDE R4, R5, 0x4, R14.reuse ;  /* 0x0000000405049825 */ /* 0x100fe200078e020e */
[----:B------:R-:W-:Y:S01]  /*f920*/  @!P6 LOP3.LUT R21, R12, 0xfffffffe, RZ, 0xc0, !PT ;  /* 0xfffffffe0c15e812 */ /* 0x000fe200078ec0ff */
[----:B------:R0:W-:Y:S02]  /*f930*/  @!P0 ST.E.64 desc[UR36][R2.64], R92 ;  /* 0x0000005c02008985 */ /* 0x0001e4000c101b24 */
[--C-:B------:R-:W-:Y:S02]  /*f940*/  @!P2 IMAD.WIDE R6, R7, 0x4, R14.reuse ;  /* 0x000000040706a825 */ /* 0x100fe400078e020e */
        /* <DEDUP_REMOVED lines=8> */
[----:B------:R0:W-:Y:S04]  /*f9d0*/  @!P5 ST.E.64 desc[UR36][R12.64], R112 ;  /* 0x000000700c00d985 */ /* 0x0001e8000c101b24 */
[----:B------:R0:W-:Y:S02]  /*f9e0*/  @!P6 ST.E.64 desc[UR36][R14.64], R116 ;  /* 0x000000740e00e985 */ /* 0x0001e4000c101b24 */
.L_x_13839:
[----:B------:R-:W-:Y:S05]  /*f9f0*/  BSYNC B0 ;  /* 0x0000000000007941 */ /* 0x000fea0003800000 */
.L_x_13838:
        /* <DEDUP_REMOVED lines=14> */
[----:B------:R-:W-:Y:S01]  /*fae0*/  VIADD R11, R19, 0x30 ;  /* 0x00000030130b7836 */ /* 0x000fe20000000000 */
[----:B------:R-:W-:-:S02]  /*faf0*/  ISETP.GE.AND P4, PT, R8, UR4, PT ;  /* 0x0000000408007c0c */ /* 0x000fc4000bf86270 */
[----:B------:R-:W-:Y:S02]  /*fb00*/  ISETP.GE.AND P5, PT, R9, UR4, PT ;  /* 0x0000000409007c0c */ /* 0x000fe4000bfa6270 */
[----:B------:R-:W-:Y:S01]  /*fb10*/  ISETP.GE.AND P6, PT, R11, UR4, PT ;  /* 0x000000040b007c0c */ /* 0x000fe2000bfc6270 */
[C---:B01----:R-:W-:Y:S02]  /*fb20*/  @!P0 IMAD.WIDE R2, R19.reuse, 0x4, R12 ;  /* 0x0000000413028825 */ /* 0x043fe400078e020c */
[----:B------:R-:W-:Y:S02]  /*fb30*/  @!P1 LEA.HI R0, R0, R0, RZ, 0x1 ;  /* 0x0000000000009211 */ /* 0x000fe400078f08ff */
[----:B------:R-:W-:Y:S01]  /*fb40*/  @!P2 LEA.HI R6, R6, R6, RZ, 0x1 ;  /* 0x000000060606a211 */ /* 0x000fe200078f08ff */
[----:B------:R0:W-:Y:S01]  /*fb50*/  @!P0 ST.E.64 desc[UR36][R2.64], R90 ;  /* 0x0000005a02008985 */ /* 0x0001e2000c101b24 */
[----:B------:R-:W-:Y:S01]  /*fb60*/  @!P1 LOP3.LUT R5, R0, 0xfffffffe, RZ, 0xc0, !PT ;  /* 0xfffffffe00059812 */ /* 0x000fe200078ec0ff */
[----:B------:R-:W-:Y:S01]  /*fb70*/  VIADD R19, R19, 0x38 ;  /* 0x0000003813137836 */ /* 0x000fe20000000000 */
[----:B------:R-:W-:-:S02]  /*fb80*/  @!P3 LEA.HI R0, R7, R7, RZ, 0x1 ;  /* 0x000000070700b211 */ /* 0x000fc400078f08ff */
[----:B------:R-:W-:Y:S01]  /*fb90*/  @!P4 LEA.HI R8, R8, R8, RZ, 0x1 ;  /* 0x000000080808c211 */ /* 0x000fe200078f08ff */
[--C-:B------:R-:W-:Y:S01]  /*fba0*/  @!P1 IMAD.WIDE R4, R5, 0x4, R12.reuse ;  /* 0x0000000405049825 */ /* 0x100fe200078e020c */
[----:B------:R-:W-:Y:S02]  /*fbb0*/  @!P5 LEA.HI R10, R9, R9, RZ, 0x1 ;  /* 0x00000009090ad211 */ /* 0x000fe400078f08ff */
[----:B---3--:R-:W-:Y:S02]  /*fbc0*/  @!P6 LEA.HI R14, R11, R11, RZ, 0x1 ;  /* 0x0000000b0b0ee211 */ /* 0x008fe400078f08ff */
[----:B------:R-:W-:Y:S01]  /*fbd0*/  @!P2 LOP3.LUT R7, R6, 0xfffffffe, RZ, 0xc0, !PT ;  /* 0xfffffffe0607a812 */ /* 0x000fe200078ec0ff */
[----:B------:R1:W-:Y:S01]  /*fbe0*/  @!P1 ST.E.64 desc[UR36][R4.64], R94 ;  /* 0x0000005e04009985 */ /* 0x0003e2000c101b24 */
[----:B------:R-:W-:Y:S02]  /*fbf0*/  @!P3 LOP3.LUT R9, R0, 0xfffffffe, RZ, 0xc0, !PT ;  /* 0xfffffffe0009b812 */ /* 0x000fe400078ec0ff */
[----:B------:R-:W-:Y:S01]  /*fc00*/  @!P4 LOP3.LUT R11, R8, 0xfffffffe, RZ, 0xc0, !PT ;  /* 0xfffffffe080bc812 */ /* 0x000fe200078ec0ff */
[----:B0-----:R-:W-:Y:S01]  /*fc10*/  @!P2 IMAD.WIDE R2, R7, 0x4, R12 ;  /* 0x000000040702a825 */ /* 0x001fe200078e020c */
[----:B----4-:R-:W-:-:S02]  /*fc20*/  @!P5 LOP3.LUT R15, R10, 0xfffffffe, RZ, 0xc0, !PT ;  /* 0xfffffffe0a0fd812 */ /* 0x010fc400078ec0ff */
[----:B------:R-:W-:Y:S01]  /*fc30*/  @!P6 LOP3.LUT R17, R14, 0xfffffffe, RZ, 0xc0, !PT ;  /* 0xfffffffe0e11e812 */ /* 0x000fe200078ec0ff */
[--C-:B------:R-:W-:Y:S01]  /*fc40*/  @!P4 IMAD.WIDE R6, R11, 0x4, R12.reuse ;  /* 0x000000040b06c825 */ /* 0x100fe200078e020c */
[----:B------:R0:W-:Y:S01]  /*fc50*/  @!P2 ST.E.64 desc[UR36][R2.64], R98 ;  /* 0x000000620200a985 */ /* 0x0001e2000c101b24 */
[----:B------:R-:W-:Y:S02]  /*fc60*/  ISETP.GE.AND P0, PT, R19, UR4, PT ;  /* 0x0000000413007c0c */ /* 0x000fe4000bf06270 */
[----:B------:R-:W-:-:S04]  /*fc70*/  @!P6 IMAD.WIDE R10, R17, 0x4, R12 ;  /* 0x00000004110ae825 */ /* 0x000fc800078e020c */
[----:B-1----:R-:W-:-:S04]  /*fc80*/  @!P3 IMAD.WIDE R4, R9, 0x4, R12 ;  /* 0x000000040904b825 */ /* 0x002fc800078e020c */
[----:B------:R-:W-:Y:S01]  /*fc90*/  @!P5 IMAD.WIDE R8, R15, 0x4, R12 ;  /* 0x000000040f08d825 */ /* 0x000fe200078e020c */
[----:B------:R0:W-:Y:S04]  /*fca0*/  @!P3 ST.E.64 desc[UR36][R4.64], R102 ;  /* 0x000000660400b985 */ /* 0x0001e8000c101b24 */
[----:B------:R0:W-:Y:S04]  /*fcb0*/  @!P4 ST.E.64 desc[UR36][R6.64], R106 ;  /* 0x0000006a0600c985 */ /* 0x0001e8000c101b24 */
        /* <DEDUP_REMOVED lines=8> */
.L_x_13837:
        /* <DEDUP_REMOVED lines=59> */
.L_x_13748:
        /* <DEDUP_REMOVED lines=18> */
.L_x_13840:
[----:B------:R-:W-:Y:S01]  /*10210*/  ULDC UR7, c[0x0][0xc50] ;  /* 0x0003140000077ab9 */ /* 0x000fe20000000800 */
[----:B------:R-:W-:Y:S01]  /*10220*/  UMOV UR42, UR6 ;  /* 0x00000006002a7c82 */ /* 0x000fe20008000000 */
[----:B------:R-:W-:-:S11]  /*10230*/  UISETP.NE.AND UP0, UPT, UR7, 0x1, UPT ;  /* 0x000000010700788c */ /* 0x000fd6000bf05270 */
[----:B------:R-:W-:Y:S01]  /*10240*/  @UP0 ULDC UR4, c[0x0][0xc54] ;  /* 0x0003150000040ab9 */ /* 0x000fe20000000800 */
[----:B------:R-:W-:Y:S01]  /*10250*/  @UP0 ULDC UR8, c[0x0][0xc58] ;  /* 0x0003160000080ab9 */ /* 0x000fe20000000800 */
[----:B------:R-:W-:-:S04]  /*10260*/  UIMAD.WIDE.U32 UR4, UR6, UR4, URZ ;  /* 0x00000004060472a5 */ /* 0x000fc8000f8e003f */
[----:B------:R-:W-:-:S12]  /*10270*/  @UP0 USHF.R.U32.HI UR42, URZ, UR8, UR5 ;  /* 0x000000083f2a0299 */ /* 0x000fd80008011605 */
.L_x_13841:
        /* <DEDUP_REMOVED lines=53> */
.L_x_13844:
[----:B------:R-:W-:-:S11]  /*105d0*/  UISETP.NE.AND UP0, UPT, UR5, 0x1, UPT ;  /* 0x000000010500788c */ /* 0x000fd6000bf05270 */
[----:B------:R-:W-:Y:S02]  /*105e0*/  @UP0 ULDC.64 UR12, c[0x0][0x9e8] ;  /* 0x00027a00000c0ab9 */ /* 0x000fe40000000a00 */
[----:B------:R-:W-:-:S04]  /*105f0*/  UIMAD.WIDE.U32 UR6, UR8, UR12, URZ ;  /* 0x0000000c080672a5 */ /* 0x000fc8000f8e003f */
[----:B------:R-:W-:-:S12]  /*10600*/  @UP0 USHF.R.U32.HI UR8, URZ, UR13, UR7 ;  /* 0x0000000d3f080299 */ /* 0x000fd80008011607 */
.L_x_13845:
[----:B------:R-:W-:-:S04]  /*10610*/  UIMAD UR8, UR8, UR5, UR5 ;  /* 0x00000005080872a4 */ /* 0x000fc8000f8e0205 */
[----:B------:R-:W-:-:S04]  /*10620*/  UISETP.LT.AND UP0, UPT, UR4, UR8, UPT ;  /* 0x000000080400728c */ /* 0x000fc8000bf01270 */
[----:B------:R-:W-:-:S12]  /*10630*/  USEL UR4, UR4, UR8, UP0 ;  /* 0x0000000804047287 */ /* 0x000fd80008000000 */
.L_x_13843:
        /* <DEDUP_REMOVED lines=26> */
.L_x_13847:
[----:B------:R-:W-:-:S11]  /*107e0*/  UISETP.NE.AND UP0, UPT, UR5, 0x1, UPT ;  /* 0x000000010500788c */ /* 0x000fd6000bf05270 */
[----:B------:R-:W-:Y:S02]  /*107f0*/  @UP0 ULDC.64 UR10, c[0x0][0x9e8] ;  /* 0x00027a00000a0ab9 */ /* 0x000fe40000000a00 */
[----:B------:R-:W-:-:S04]  /*10800*/  UIMAD.WIDE.U32 UR6, UR4, UR10, URZ ;  /* 0x0000000a040672a5 */ /* 0x000fc8000f8e003f */
[----:B------:R-:W-:-:S12]  /*10810*/  @UP0 USHF.R.U32.HI UR4, URZ, UR11, UR7 ;  /* 0x0000000b3f040299 */ /* 0x000fd80008011607 */
.L_x_13848:
[----:B------:R-:W-:-:S04]  /*10820*/  UIMAD UR4, UR4, UR5, URZ ;  /* 0x00000005040472a4 */ /* 0x000fc8000f8e023f */
[----:B------:R-:W-:-:S04]  /*10830*/  UISETP.LT.AND UP0, UPT, UR8, UR4, UPT ;  /* 0x000000040800728c */ /* 0x000fc8000bf01270 */
[----:B------:R-:W-:-:S12]  /*10840*/  USEL UR8, UR8, UR4, !UP0 ;  /* 0x0000000408087287 */ /* 0x000fd8000c000000 */
.L_x_13846:
        /* <DEDUP_REMOVED lines=44> */
.L_x_13849:
        /* <DEDUP_REMOVED lines=32> */
.L_x_13850:
        /* <DEDUP_REMOVED lines=20> */
.L_x_13852:
        /* <DEDUP_REMOVED lines=15> */
.L_x_13851:
        /* <DEDUP_REMOVED lines=8> */
[C---:B------:R-:W-:Y:S01]  /*10fc0*/  LOP3.LUT R20, R23.reuse, 0x7f, RZ, 0xc0, !PT ;  /* 0x0000007f17147812 */ /* 0x040fe200078ec0ff */
[----:B------:R-:W-:Y:S01]  /*10fd0*/  IMAD.SHL.U32 R26, R23, 0x10, RZ ;  /* 0x00000010171a7824 */ /* 0x000fe200078e00ff */
[----:B-1----:R-:W-:Y:S01]  /*10fe0*/  ISETP.NE.AND P1, PT, R16, 0x1, PT ;  /* 0x000000011000780c */ /* 0x002fe20003f25270 */
[----:B------:R-:W-:Y:S01]  /*10ff0*/  VIADD R0, R22, 0xffffffff ;  /* 0xffffffff16007836 */ /* 0x000fe20000000000 */
[----:B------:R-:W-:Y:S02]  /*11000*/  SHF.R.U32.HI R4, RZ, 0x3, R20 ;  /* 0x00000003ff047819 */ /* 0x000fe40000011614 */
[----:B------:R-:W-:Y:S02]  /*11010*/  LOP3.LUT R26, R26, 0x70, RZ, 0xc0, !PT ;  /* 0x000000701a1a7812 */ /* 0x000fe400078ec0ff */
[----:B------:R-:W-:Y:S01]  /*11020*/  LOP3.LUT R18, R18, 0xfffffffb, RZ, 0xc0, !PT ;  /* 0xfffffffb12127812 */ /* 0x000fe200078ec0ff */
        /* <DEDUP_REMOVED lines=8> */
[----:B------:R-:W3:Y:S01]  /*110b0*/  @!P0 LDC.64 R8, c[0x0][0x428] ;  /* 0x00010a00ff088b82 */ /* 0x000ee20000000a00 */
[----:B-1----:R-:W-:-:S07]  /*110c0*/  @P1 IMAD.HI.U32 R2, R7, R4, RZ ;  /* 0x0000000407021227 */ /* 0x002fce00078e00ff */
[----:B------:R-:W1:Y:S01]  /*110d0*/  @!P0 LDC.64 R4, c[0x0][0x418] ;  /* 0x00010600ff048b82 */ /* 0x000e620000000a00 */
[----:B0-----:R-:W-:-:S04]  /*110e0*/  @P1 SHF.R.U32.HI R10, RZ, R3, R2 ;  /* 0x00000003ff0a1219 */ /* 0x001fc80000011602 */
[----:B------:R-:W-:Y:S02]  /*110f0*/  @!P0 SHF.R.S32.HI R3, RZ, 0x1f, R10 ;  /* 0x0000001fff038819 */ /* 0x000fe4000001140a */
[----:B--2---:R-:W-:-:S05]  /*11100*/  SHF.R.S32.HI R6, RZ, 0x1f, R29 ;  /* 0x0000001fff067819 */ /* 0x004fca000001141d */
[----:B---3--:R-:W-:Y:S01]  /*11110*/  @!P0 IMAD R2, R6, R8, RZ ;  /* 0x0000000806028224 */ /* 0x008fe200078e02ff */
[----:B------:R0:W-:Y:S03]  /*11120*/  STL [R1], R6 ;  /* 0x0000000601007387 */ /* 0x0001e60000100800 */
[----:B------:R-:W-:Y:S02]  /*11130*/  @!P0 IMAD R9, R29, R9, R2 ;  /* 0x000000091d098224 */ /* 0x000fe400078e0202 */
[----:B------:R-:W-:-:S04]  /*11140*/  @!P0 IMAD.MOV.U32 R2, RZ, RZ, R10 ;  /* 0x000000ffff028224 */ /* 0x000fc800078e000a */
[----:B------:R-:W-:-:S04]  /*11150*/  @!P0 IMAD.WIDE.U32 R2, R29, R8, R2 ;  /* 0x000000081d028225 */ /* 0x000fc800078e0002 */
[----:B------:R-:W-:Y:S01]  /*11160*/  @!P0 IMAD.IADD R3, R3, 0x1, R9 ;  /* 0x0000000103038824 */ /* 0x000fe200078e0209 */
[----:B-1----:R-:W-:Y:S01]  /*11170*/  @!P0 LEA R4, P1, R2, R4, 0x2 ;  /* 0x0000000402048211 */ /* 0x002fe200078210ff */
[----:B0-----:R-:W-:-:S03]  /*11180*/  IMAD.MOV.U32 R6, RZ, RZ, RZ ;  /* 0x000000ffff067224 */ /* 0x001fc600078e00ff */
[----:B------:R-:W-:-:S05]  /*11190*/  @!P0 LEA.HI.X R5, R2, R5, R3, 0x2, P1 ;  /* 0x0000000502058211 */ /* 0x000fca00008f1403 */
[----:B------:R0:W5:Y:S01]  /*111a0*/  @!P0 LDG.E R6, desc[UR36][R4.64] ;  /* 0x0000002404068981 */ /* 0x000162000c1e1900 */
[----:B------:R-:W-:-:S03]  /*111b0*/  UMOV UR4, 0xffffffff ;  /* 0xffffffff00047882 */ /* 0x000fc60000000000 */
[----:B------:R-:W-:Y:S05]  /*111c0*/  BRA.DIV UR4, `(.L_x_13853) ;  /* 0x0000003204c07947 */ /* 0x000fea000b800000 */
.L_x_13893:
[----:B------:R-:W-:Y:S01]  /*111d0*/  ULOP3.LUT UR4, UR38, 0x2, URZ, 0xfc, !UPT ;  /* 0x0000000226047892 */ /* 0x000fe2000f8efc3f */
[----:B------:R-:W-:Y:S01]  /*111e0*/  IMAD.U32 R28, RZ, RZ, UR42 ;  /* 0x0000002aff1c7e24 */ /* 0x000fe2000f8e00ff */
[----:B------:R-:W-:Y:S01]  /*111f0*/  LOP3.LUT R18, R18, 0xfffffffd, RZ, 0xc0, !PT ;  /* 0xfffffffd12127812 */ /* 0x000fe200078ec0ff */
[----:B------:R-:W-:Y:S02]  /*11200*/  IMAD.SHL.U32 R8, R23, 0x8, RZ ;  /* 0x0000000817087824 */ /* 0x000fe400078e00ff */
[----:B------:R-:W-:Y:S01]  /*11210*/  IMAD.MOV R2, RZ, RZ, -R10 ;  /* 0x000000ffff027224 */ /* 0x000fe200078e0a0a */
[----:B------:R-:W-:Y:S01]  /*11220*/  SHF.R.S32.HI R28, RZ, 0x1f, R28 ;  /* 0x0000001fff1c7819 */ /* 0x000fe2000001141c */
[----:B------:R-:W-:Y:S01]  /*11230*/  IMAD.U32 R3, RZ, RZ, UR4 ;  /* 0x00000004ff037e24 */ /* 0x000fe2000f8e00ff */
[----:B------:R-:W-:Y:S01]  /*11240*/  LOP3.LUT R17, R8, 0x38, RZ, 0xc0, !PT ;  /* 0x0000003808117812 */ /* 0x000fe200078ec0ff */
[----:B0-----:R-:W-:Y:S02]  /*11250*/  IMAD R5, R16, R2, R7 ;  /* 0x0000000210057224 */ /* 0x001fe400078e0207 */
[----:B------:R-:W-:Y:S01]  /*11260*/  IMAD.MOV.U32 R27, RZ, RZ, R0 ;  /* 0x000000ffff1b7224 */ /* 0x000fe200078e0000 */
[----:B------:R-:W-:-:S13]  /*11270*/  ISETP.NE.AND P0, PT, R3, 0x3, PT ;  /* 0x000000030300780c */ /* 0x000fda0003f05270 */
[----:B------:R-:W-:Y:S01]  /*11280*/  @P0 LOP3.LUT R18, R18, 0x2, RZ, 0xfc, !PT ;  /* 0x0000000212120812 */ /* 0x000fe200078efcff */
[----:B------:R-:W-:Y:S06]  /*11290*/  @!P0 BRA `(.L_x_13854) ;  /* 0x0000000000048947 */ /* 0x000fec0003800000 */
[----:B------:R-:W-:Y:S01]  /*112a0*/  BPT.TRAP 0x1 ;  /* 0x000000040000795c */ /* 0x000fe20000300000 */
.L_x_13854:
        /* <DEDUP_REMOVED lines=26> */
.L_x_13894:
        /* <DEDUP_REMOVED lines=8> */
[----:B------:R-:W-:Y:S02]  /*114d0*/  IMAD.IADD R3, R3, 0x1, R7 ;  /* 0x0000000103037824 */ /* 0x000fe400078e0207 */
[----:B------:R-:W-:Y:S02]  /*114e0*/  IMAD R5, R4, UR4, RZ ;  /* 0x0000000404057c24 */ /* 0x000fe4000f8e02ff */
[----:B------:R-:W-:-:S04]  /*114f0*/  IMAD.WIDE.U32 R2, R6, UR4, R2 ;  /* 0x0000000406027c25 */ /* 0x000fc8000f8e0002 */
[----:B------:R-:W-:Y:S01]  /*11500*/  IMAD R5, R6, UR5, R5 ;  /* 0x0000000506057c24 */ /* 0x000fe2000f8e0205 */
[----:B------:R-:W-:Y:S01]  /*11510*/  ULDC.64 UR4, c[0x0][0x308] ;  /* 0x0000c20000047ab9 */ /* 0x000fe20000000a00 */
[----:B------:R-:W-:Y:S02]  /*11520*/  IMAD.MOV.U32 R7, RZ, RZ, -0x80 ;  /* 0xffffff80ff077424 */ /* 0x000fe400078e00ff */
[----:B------:R-:W-:Y:S02]  /*11530*/  IMAD.IADD R3, R3, 0x1, R5 ;  /* 0x0000000103037824 */ /* 0x000fe400078e0205 */
[----:B------:R-:W-:Y:S01]  /*11540*/  IMAD.U32 R5, RZ, RZ, UR4 ;  /* 0x00000004ff057e24 */ /* 0x000fe2000f8e00ff */
[----:B------:R-:W-:-:S03]  /*11550*/  UIMAD UR4, UR6, UR4, URZ ;  /* 0x00000004060472a4 */ /* 0x000fc6000f8e023f */
[----:B------:R-:W-:Y:S01]  /*11560*/  IMAD.WIDE.U32 R2, R5, UR42, R2 ;  /* 0x0000002a05027c25 */ /* 0x000fe2000f8e0002 */
[----:B------:R-:W-:Y:S01]  /*11570*/  UIMAD UR4, UR42, UR5, UR4 ;  /* 0x000000052a0472a4 */ /* 0x000fe2000f8e0204 */
[----:B------:R-:W-:Y:S01]  /*11580*/  LOP3.LUT R5, R8, 0x1c0, RZ, 0xc0, !PT ;  /* 0x000001c008057812 */ /* 0x000fe200078ec0ff */
[----:B------:R-:W-:-:S03]  /*11590*/  ULDC.64 UR6, c[0x0][0x2e8] ;  /* 0x0000ba0000067ab9 */ /* 0x000fc60000000a00 */
[----:B------:R-:W-:Y:S01]  /*115a0*/  LOP3.LUT R8, R5, 0x38, R8, 0xf8, !PT ;  /* 0x0000003805087812 */ /* 0x000fe200078ef808 */
[----:B------:R-:W-:Y:S01]  /*115b0*/  VIADD R3, R3, UR4 ;  /* 0x0000000403037c36 */ /* 0x000fe20008000000 */
[----:B------:R-:W-:Y:S01]  /*115c0*/  ULDC UR4, c[0x0][0x2f4] ;  /* 0x0000bd0000047ab9 */ /* 0x000fe20000000800 */
[----:B------:R-:W-:Y:S01]  /*115d0*/  IMAD R5, R0, R7, UR50 ;  /* 0x0000003200057e24 */ /* 0x000fe2000f8e0207 */
[----:B------:R-:W-:Y:S01]  /*115e0*/  ISETP.GE.AND P3, PT, R17, UR4, PT ;  /* 0x0000000411007c0c */ /* 0x000fe2000bf66270 */
[----:B------:R-:W-:Y:S01]  /*115f0*/  UMOV UR4, 0xffffffff ;  /* 0xffffffff00047882 */ /* 0x000fe20000000000 */
[----:B------:R-:W-:Y:S01]  /*11600*/  LEA R0, P0, R2, UR6, 0x1 ;  /* 0x0000000602007c11 */ /* 0x000fe2000f8008ff */
[----:B------:R-:W-:Y:S01]  /*11610*/  IMAD.IADD R5, R5, 0x1, -R10 ;  /* 0x0000000105057824 */ /* 0x000fe200078e0a0a */
[----:B------:R-:W-:Y:S01]  /*11620*/  LOP3.LUT R8, R8, 0x38, R23, 0x78, !PT ;  /* 0x0000003808087812 */ /* 0x000fe200078e7817 */
[----:B------:R-:W-:Y:S01]  /*11630*/  IMAD.SHL.U32 R23, R20, 0x8, RZ ;  /* 0x0000000814177824 */ /* 0x000fe200078e00ff */
[----:B------:R-:W-:-:S02]  /*11640*/  LEA.HI.X R4, R2, UR7, R3, 0x1, P0 ;  /* 0x0000000702047c11 */ /* 0x000fc400080f0c03 */
[----:B------:R-:W-:Y:S02]  /*11650*/  ISETP.GE.AND P0, PT, R5, 0x1, PT ;  /* 0x000000010500780c */ /* 0x000fe40003f06270 */
[----:B------:R-:W-:-:S03]  /*11660*/  LOP3.LUT R23, R8, 0x200, R23, 0xf8, !PT ;  /* 0x0000020008177812 */ /* 0x000fc600078ef817 */
[----:B------:R-:W-:Y:S01]  /*11670*/  @P3 LOP3.LUT R18, R18, 0x1, RZ, 0xfc, !PT ;  /* 0x0000000112123812 */ /* 0x000fe200078efcff */
[----:B------:R-:W-:Y:S07]  /*11680*/  BRA.DIV UR4, `(.L_x_13856) ;  /* 0x0000002e04c87947 */ /* 0x000fee000b800000 */
        /* <DEDUP_REMOVED lines=8> */
[C---:B------:R-:W-:Y:S01]  /*11710*/  ISETP.GE.AND P1, PT, R5.reuse, 0x21, PT ;  /* 0x000000210500780c */ /* 0x040fe20003f26270 */
[----:B------:R-:W-:Y:S02]  /*11720*/  @P0 IMAD.MOV.U32 R2, RZ, RZ, R14 ;  /* 0x000000ffff020224 */ /* 0x000fe400078e000e */
[----:B------:R-:W0:Y:S04]  /*11730*/  SHFL.IDX PT, R14, R0, 0x1, 0x181f ;  /* 0x00381f00000e7f89 */ /* 0x000e2800000e0000 */
[----:B------:R1:W-:Y:S01]  /*11740*/  @P0 LDGSTS.E.BYPASS.LTC128B.128 [R9+0xe400], desc[UR36][R2.64], !P3 ;  /* 0x0e40000002090fae */ /* 0x0003e2000d901d64 */
[----:B------:R-:W-:-:S05]  /*11750*/  ISETP.GE.AND P0, PT, R5, 0x11, PT ;  /* 0x000000110500780c */ /* 0x000fca0003f06270 */
[----:B-1----:R-:W-:-:S08]  /*11760*/  @P1 LEA R9, R23, UR48, 0x1 ;  /* 0x0000003017091c11 */ /* 0x002fd0000f8e08ff */
[----:B------:R-:W-:Y:S02]  /*11770*/  @P0 LEA R21, R23, UR48, 0x1 ;  /* 0x0000003017150c11 */ /* 0x000fe4000f8e08ff */
[C---:B0-----:R-:W-:Y:S02]  /*11780*/  @P0 LEA R2, P2, R17.reuse, R14, 0x1 ;  /* 0x0000000e11020211 */ /* 0x041fe400078408ff */
[----:B------:R-:W0:Y:S03]  /*11790*/  SHFL.IDX PT, R14, R0, 0x3, 0x181f ;  /* 0x00781f00000e7f89 */ /* 0x000e2600000e0000 */
[----:B------:R-:W-:Y:S02]  /*117a0*/  @P0 IMAD.X R3, RZ, RZ, R7, P2 ;  /* 0x000000ffff030224 */ /* 0x000fe400010e0607 */
[----:B------:R-:W1:Y:S04]  /*117b0*/  SHFL.IDX PT, R7, R4, 0x3, 0x181f ;  /* 0x00781f0004077f89 */ /* 0x000e6800000e0000 */
[----:B------:R2:W-:Y:S02]  /*117c0*/  @P0 LDGSTS.E.BYPASS.LTC128B.128 [R21+0xec00], desc[UR36][R2.64], !P3 ;  /* 0x0ec0000002150fae */ /* 0x0005e4000d901d64 */
[----:B--2---:R-:W-:-:S02]  /*117d0*/  @P1 LEA R2, P0, R17, R8, 0x1 ;  /* 0x0000000811021211 */ /* 0x004fc400078008ff */
[----:B------:R-:W2:Y:S03]  /*117e0*/  SHFL.IDX PT, R8, R0, 0x4, 0x181f ;  /* 0x00981f0000087f89 */ /* 0x000ea600000e0000 */
[----:B------:R-:W-:Y:S01]  /*117f0*/  @P1 IMAD.X R3, RZ, RZ, R6, P0 ;  /* 0x000000ffff031224 */ /* 0x000fe200000e0606 */
[C---:B------:R-:W-:Y:S01]  /*11800*/  ISETP.GE.AND P0, PT, R5.reuse, 0x31, PT ;  /* 0x000000310500780c */ /* 0x040fe20003f06270 */
[----:B------:R-:W3:Y:S04]  /*11810*/  SHFL.IDX PT, R6, R4, 0x4, 0x181f ;  /* 0x00981f0004067f89 */ /* 0x000ee800000e0000 */
        /* <DEDUP_REMOVED lines=9> */
[----:B--2---:R-:W-:-:S02]  /*118b0*/  @P1 LEA R2, P0, R17, R8, 0x1 ;  /* 0x0000000811021211 */ /* 0x004fc400078008ff */
[----:B------:R-:W2:Y:S03]  /*118c0*/  SHFL.IDX PT, R8, R0, 0x6, 0x181f ;  /* 0x00d81f0000087f89 */ /* 0x000ea600000e0000 */
[----:B---3--:R-:W-:Y:S01]  /*118d0*/  @P1 IMAD.X R3, RZ, RZ, R6, P0 ;  /* 0x000000ffff031224 */ /* 0x008fe200000e0606 */
[C---:B------:R-:W-:Y:S01]  /*118e0*/  ISETP.GE.AND P0, PT, R5.reuse, 0x51, PT ;  /* 0x000000510500780c */ /* 0x040fe20003f06270 */
[----:B------:R-:W3:Y:S04]  /*118f0*/  SHFL.IDX PT, R6, R4, 0x6, 0x181f ;  /* 0x00d81f0004067f89 */ /* 0x000ee800000e0000 */
[----:B------:R0:W-:Y:S01]  /*11900*/  @P1 LDGSTS.E.BYPASS.LTC128B.128 [R9+0x10400], desc[UR36][R2.64], !P3 ;  /* 0x1040000002091fae */ /* 0x0001e2000d901d64 */
[----:B------:R-:W-:-:S03]  /*11910*/  ISETP.GE.AND P1, PT, R5, 0x61, PT ;  /* 0x000000610500780c */ /* 0x000fc60003f26270 */
[----:B------:R-:W4:Y:S04]  /*11920*/  SHFL.IDX PT, R4, R4, 0x7, 0x181f ;  /* 0x00f81f0004047f89 */ /* 0x000f2800000e0000 */
[----:B0-----:R-:W-:-:S06]  /*11930*/  @P0 LEA R2, P2, R17, R14, 0x1 ;  /* 0x0000000e11020211 */ /* 0x001fcc00078408ff */
[C---:B------:R-:W-:Y:S01]  /*11940*/  @P1 LEA R9, R23.reuse, UR48, 0x1 ;  /* 0x0000003017091c11 */ /* 0x040fe2000f8e08ff */
[----:B------:R0:W0:Y:S01]  /*11950*/  SHFL.IDX PT, R14, R0, 0x7, 0x181f ;  /* 0x00f81f00000e7f89 */ /* 0x00002200000e0000 */
[----:B-1----:R-:W-:Y:S01]  /*11960*/  @P0 IMAD.X R3, RZ, RZ, R7, P2 ;  /* 0x000000ffff030224 */ /* 0x002fe200010e0607 */
[----:B------:R-:W-:-:S05]  /*11970*/  @P0 LEA R7, R23, UR48, 0x1 ;  /* 0x0000003017070c11 */ /* 0x000fca000f8e08ff */
[----:B------:R2:W-:Y:S02]  /*11980*/  @P0 LDGSTS.E.BYPASS.LTC128B.128 [R7+0x10c00], desc[UR36][R2.64], !P3 ;  /* 0x10c0000002070fae */ /* 0x0005e4000d901d64 */
[----:B--2---:R-:W-:-:S05]  /*11990*/  @P1 LEA R2, P0, R17, R8, 0x1 ;  /* 0x0000000811021211 */ /* 0x004fca00078008ff */
[----:B---3--:R-:W-:-:S05]  /*119a0*/  @P1 IMAD.X R3, RZ, RZ, R6, P0 ;  /* 0x000000ffff031224 */ /* 0x008fca00000e0606 */
[----:B0---4-:R1:W-:Y:S03]  /*119b0*/  @P1 LDGSTS.E.BYPASS.LTC128B.128 [R9+0x11400], desc[UR36][R2.64], !P3 ;  /* 0x1140000002091fae */ /* 0x0113e6000d901d64 */
.L_x_13912:
[----:B------:R-:W-:-:S13]  /*119c0*/  ISETP.GE.AND P0, PT, R5, 0x71, PT ;  /* 0x000000710500780c */ /* 0x000fda0003f06270 */
[----:B-1----:R-:W-:Y:S02]  /*119d0*/  @P0 LEA R2, P1, R17, R14, 0x1 ;  /* 0x0000000e11020211 */ /* 0x002fe400078208ff */
[----:B------:R-:W-:-:S03]  /*119e0*/  @P0 LEA R5, R23, UR48, 0x1 ;  /* 0x0000003017050c11 */ /* 0x000fc6000f8e08ff */
[----:B------:R-:W-:-:S05]  /*119f0*/  @P0 IMAD.X R3, RZ, RZ, R4, P1 ;  /* 0x000000ffff030224 */ /* 0x000fca00008e0604 */
        /* <DEDUP_REMOVED lines=13> */
.L_x_13857:
[----:B------:R-:W-:Y:S01]  /*11ad0*/  SYNCS.ARRIVE.TRANS64.A1T0 RZ, [UR48+0x16830], RZ ;  /* 0x016830ffffff79a7 */ /* 0x000fe20008100030 */
[----:B------:R-:W-:Y:S05]  /*11ae0*/  WARPSYNC.ALL ;  /* 0x0000000000007948 */ /* 0x000fea0003800000 */
[----:B------:R-:W-:Y:S01]  /*11af0*/  UIADD3 UR5, UR48, 0x8400, URZ ;  /* 0x0000840030057890 */ /* 0x000fe2000fffe03f */
[----:B------:R-:W-:Y:S01]  /*11b00*/  R2UR UR4, R28 ;  /* 0x000000001c0472ca */ /* 0x000fe200000e0000 */
[----:B------:R-:W-:Y:S02]  /*11b10*/  ULDC.64 UR6, c[0x0][0x2d8] ;  /* 0x0000b60000067ab9 */ /* 0x000fe40000000a00 */
        /* <DEDUP_REMOVED lines=24> */
.L_x_13858:
[----:B------:R-:W-:Y:S01]  /*11ca0*/  SHF.R.S32.HI R20, RZ, 0x1f, R25 ;  /* 0x0000001fff147819 */ /* 0x000fe20000011419 */
[----:B------:R-:W-:Y:S01]  /*11cb0*/  ULDC.64 UR4, c[0x0][0x2e0] ;  /* 0x0000b80000047ab9 */ /* 0x000fe20000000a00 */
[----:B------:R-:W-:Y:S01]  /*11cc0*/  UISETP.NE.AND UP0, UPT, UR51, URZ, UPT ;  /* 0x0000003f3300728c */ /* 0x000fe2000bf05270 */
[----:B------:R-:W-:Y:S01]  /*11cd0*/  IMAD.U32 R4, RZ, RZ, UR40 ;  /* 0x00000028ff047e24 */ /* 0x000fe2000f8e00ff */
[----:B------:R-:W0:Y:S01]  /*11ce0*/  LDC R9, c[0x0][0x448] ;  /* 0x00011200ff097b82 */ /* 0x000e220000000800 */
[----:B------:R-:W-:Y:S02]  /*11cf0*/  IMAD R0, R20, UR4, RZ ;  /* 0x0000000414007c24 */ /* 0x000fe4000f8e02ff */
[----:B------:R-:W1:Y:S01]  /*11d00*/  S2R R20, SR_TID.X ;  /* 0x0000000000147919 */ /* 0x000e620000002100 */
[----:B------:R-:W-:Y:S01]  /*11d10*/  PLOP3.LUT P0, PT, PT, PT, UP0, 0x80, 0x0 ;  /* 0x000000000000781c */ /* 0x000fe20003f0f008 */
[----:B------:R-:W-:Y:S01]  /*11d20*/  IMAD.U32 R3, RZ, RZ, UR49 ;  /* 0x00000031ff037e24 */ /* 0x000fe2000f8e00ff */
[----:B------:R-:W-:Y:S01]  /*11d30*/  PLOP3.LUT P1, PT, PT, PT, UP0, 0x80, 0x0 ;  /* 0x000000000000781c */ /* 0x000fe20003f2f008 */
[----:B------:R-:W-:Y:S01]  /*11d40*/  IMAD.MOV.U32 R2, RZ, RZ, R4 ;  /* 0x000000ffff027224 */ /* 0x000fe200078e0004 */
[----:B------:R-:W-:Y:S01]  /*11d50*/  PLOP3.LUT P2, PT, PT, PT, UP0, 0x80, 0x0 ;  /* 0x000000000000781c */ /* 0x000fe20003f4f008 */
[----:B------:R-:W-:-:S02]  /*11d60*/  IMAD.U32 R5, RZ, RZ, UR41 ;  /* 0x00000029ff057e24 */ /* 0x000fc4000f8e00ff */
[----:B------:R-:W-:Y:S01]  /*11d70*/  IMAD.WIDE.U32 R2, R25, UR4, R2 ;  /* 0x0000000419027c25 */ /* 0x000fe2000f8e0002 */
[----:B------:R-:W-:-:S03]  /*11d80*/  @UP0 ULDC UR4, c[0x0][0x44c] ;  /* 0x0001130000040ab9 */ /* 0x000fc60000000800 */
[----:B------:R-:W-:Y:S01]  /*11d90*/  IMAD R5, R25, UR5, R0 ;  /* 0x0000000519057c24 */ /* 0x000fe2000f8e0200 */
[----:B------:R-:W-:-:S03]  /*11da0*/  @UP0 ULDC UR5, c[0x0][0x450] ;  /* 0x0001140000050ab9 */ /* 0x000fc60000000800 */
[----:B------:R-:W-:Y:S01]  /*11db0*/  IMAD.IADD R3, R3, 0x1, R5 ;  /* 0x0000000103037824 */ /* 0x000fe200078e0205 */
[----:B-1----:R-:W-:-:S04]  /*11dc0*/  LOP3.LUT R20, R20, 0x7f, RZ, 0xc0, !PT ;  /* 0x0000007f14147812 */ /* 0x002fc800078ec0ff */
[----:B------:R-:W-:-:S04]  /*11dd0*/  SHF.R.U32.HI R20, RZ, 0x3, R20 ;  /* 0x00000003ff147819 */ /* 0x000fc80000011614 */
[----:B------:R-:W-:-:S05]  /*11de0*/  IADD3 R4, R20, UR43, R26 ;  /* 0x0000002b14047c10 */ /* 0x000fca000fffe01a */
[C---:B------:R-:W-:Y:S01]  /*11df0*/  @P0 IMAD.HI.U32 R0, R4.reuse, UR4, RZ ;  /* 0x0000000404000c27 */ /* 0x040fe2000f8e00ff */
[----:B------:R-:W-:Y:S01]  /*11e00*/  PLOP3.LUT P0, PT, PT, PT, UP0, 0x80, 0x0 ;  /* 0x000000000000781c */ /* 0x000fe20003f0f008 */
[----:B------:R-:W-:Y:S02]  /*11e10*/  @UP0 ULDC UR4, c[0x0][0x44c] ;  /* 0x0001130000040ab9 */ /* 0x000fe40000000800 */
[----:B------:R-:W-:Y:S01]  /*11e20*/  IMAD.MOV.U32 R5, RZ, RZ, R4 ;  /* 0x000000ffff057224 */ /* 0x000fe200078e0004 */
[----:B------:R-:W-:Y:S01]  /*11e30*/  @P1 SHF.R.U32.HI R5, RZ, UR5, R0 ;  /* 0x00000005ff051c19 */ /* 0x000fe20008011600 */
[----:B------:R-:W-:-:S04]  /*11e40*/  VIADD R0, R4, 0x80 ;  /* 0x0000008004007836 */ /* 0x000fc80000000000 */
[----:B------:R-:W-:Y:S01]  /*11e50*/  @P2 IMAD.HI.U32 R6, R0, UR4, RZ ;  /* 0x0000000400062c27 */ /* 0x000fe2000f8e00ff */
[----:B------:R-:W-:-:S03]  /*11e60*/  @UP0 ULDC UR4, c[0x0][0x450] ;  /* 0x0001140000040ab9 */ /* 0x000fc60000000800 */
[--C-:B------:R-:W-:Y:S02]  /*11e70*/  IMAD.MOV R15, RZ, RZ, -R5.reuse ;  /* 0x000000ffff0f7224 */ /* 0x100fe400078e0a05 */
[----:B------:R-:W-:Y:S01]  /*11e80*/  IMAD.MOV.U32 R21, RZ, RZ, R0 ;  /* 0x000000ffff157224 */ /* 0x000fe200078e0000 */
[----:B------:R-:W-:Y:S01]  /*11e90*/  @P0 SHF.R.U32.HI R21, RZ, UR4, R6 ;  /* 0x00000004ff150c19 */ /* 0x000fe20008011606 */
[----:B0-----:R-:W-:Y:S01]  /*11ea0*/  IMAD R15, R9, R15, R4 ;  /* 0x0000000f090f7224 */ /* 0x001fe200078e0204 */
[----:B------:R-:W-:Y:S01]  /*11eb0*/  SHF.R.S32.HI R4, RZ, 0x1f, R5 ;  /* 0x0000001fff047819 */ /* 0x000fe20000011405 */
[----:B------:R-:W-:Y:S01]  /*11ec0*/  ULDC.64 UR4, c[0x0][0x2d0] ;  /* 0x0000b40000047ab9 */ /* 0x000fe20000000a00 */
[--C-:B------:R-:W-:Y:S01]  /*11ed0*/  SHF.R.S32.HI R8, RZ, 0x1f, R21.reuse ;  /* 0x0000001fff087819 */ /* 0x100fe20000011415 */
[----:B------:R-:W-:Y:S02]  /*11ee0*/  IMAD.MOV R11, RZ, RZ, -R21 ;  /* 0x000000ffff0b7224 */ /* 0x000fe400078e0a15 */
[----:B------:R-:W-:-:S02]  /*11ef0*/  IMAD R4, R4, UR4, RZ ;  /* 0x0000000404047c24 */ /* 0x000fc4000f8e02ff */
[----:B------:R-:W-:Y:S02]  /*11f00*/  IMAD R8, R8, UR4, RZ ;  /* 0x0000000408087c24 */ /* 0x000fe4000f8e02ff */
[----:B------:R-:W-:Y:S01]  /*11f10*/  IMAD R11, R9, R11, R0 ;  /* 0x0000000b090b7224 */ /* 0x000fe200078e0200 */
[----:B------:R-:W-:Y:S01]  /*11f20*/  SHF.R.S32.HI R0, RZ, 0x1f, R15 ;  /* 0x0000001fff007819 */ /* 0x000fe2000001140f */
[----:B------:R-:W-:Y:S02]  /*11f30*/  IMAD R13, R5, UR5, R4 ;  /* 0x00000005050d7c24 */ /* 0x000fe4000f8e0204 */
[----:B------:R-:W-:-:S04]  /*11f40*/  IMAD.WIDE.U32 R6, R21, UR4, R2 ;  /* 0x0000000415067c25 */ /* 0x000fc8000f8e0002 */
[----:B------:R-:W-:-:S04]  /*11f50*/  IMAD.WIDE.U32 R4, R5, UR4, R2 ;  /* 0x0000000405047c25 */ /* 0x000fc8000f8e0002 */
[----:B------:R-:W-:Y:S01]  /*11f60*/  IMAD R21, R21, UR5, R8 ;  /* 0x0000000515157c24 */ /* 0x000fe2000f8e0208 */
[----:B------:R-:W-:Y:S01]  /*11f70*/  ULDC.64 UR4, c[0x0][0x2c8] ;  /* 0x0000b20000047ab9 */ /* 0x000fe20000000a00 */
[----:B------:R-:W-:Y:S02]  /*11f80*/  IMAD.IADD R3, R5, 0x1, R13 ;  /* 0x0000000105037824 */ /* 0x000fe400078e020d */
[----:B------:R-:W-:Y:S02]  /*11f90*/  IMAD R0, R0, UR4, RZ ;  /* 0x0000000400007c24 */ /* 0x000fe4000f8e02ff */
[----:B------:R-:W-:Y:S02]  /*11fa0*/  IMAD.MOV.U32 R2, RZ, RZ, R4 ;  /* 0x000000ffff027224 */ /* 0x000fe400078e0004 */
[C---:B------:R-:W-:Y:S01]  /*11fb0*/  IMAD R13, R15.reuse, UR5, R0 ;  /* 0x000000050f0d7c24 */ /* 0x040fe2000f8e0200 */
[----:B------:R-:W-:Y:S01]  /*11fc0*/  SHF.R.S32.HI R0, RZ, 0x1f, R11 ;  /* 0x0000001fff007819 */ /* 0x000fe2000001140b */
[----:B------:R-:W-:-:S04]  /*11fd0*/  IMAD.WIDE.U32 R4, R15, UR4, R2 ;  /* 0x000000040f047c25 */ /* 0x000fc8000f8e0002 */
        /* <DEDUP_REMOVED lines=10> */
[----:B------:R-:W-:Y:S01]  /*12080*/  LEA R0, P0, R2, UR4, 0x1 ;  /* 0x0000000402007c11 */ /* 0x000fe2000f8008ff */
[----:B------:R-:W-:-:S03]  /*12090*/  ULDC UR4, c[0x0][0x2b8] ;  /* 0x0000ae0000047ab9 */ /* 0x000fc60000000800 */
[----:B------:R-:W-:Y:S02]  /*120a0*/  LEA.HI.X R6, R2, UR5, R3, 0x1, P0 ;  /* 0x0000000502067c11 */ /* 0x000fe400080f0c03 */
[----:B------:R-:W-:Y:S01]  /*120b0*/  ISETP.GE.AND P0, PT, R17, UR4, PT ;  /* 0x0000000411007c0c */ /* 0x000fe2000bf06270 */
[----:B------:R-:W-:-:S03]  /*120c0*/  UMOV UR4, 0xffffffff ;  /* 0xffffffff00047882 */ /* 0x000fc60000000000 */
[----:B------:R-:W-:Y:S09]  /*120d0*/  BRA.DIV UR4, `(.L_x_13859) ;  /* 0x0000002e04807947 */ /* 0x000ff2000b800000 */
[----:B------:R-:W0:Y:S01]  /*120e0*/  S2R R3, SR_TID.X ;  /* 0x0000000000037919 */ /* 0x000e220000002100 */
[----:B------:R-:W-:Y:S02]  /*120f0*/  ULDC UR4, c[0x0][0x288] ;  /* 0x0000a20000047ab9 */ /* 0x000fe40000000800 */
[----:B------:R-:W-:Y:S01]  /*12100*/  IMAD R5, R9, UR4, RZ ;  /* 0x0000000409057c24 */ /* 0x000fe2000f8e02ff */
[----:B------:R-:W1:Y:S04]  /*12110*/  SHFL.IDX PT, R14, R7, RZ, 0x181f ;  /* 0x00181fff070e7589 */ /* 0x000e6800000e0000 */
[----:B------:R-:W2:Y:S04]  /*12120*/  SHFL.IDX PT, R2, R8, RZ, 0x181f ;  /* 0x00181fff08027589 */ /* 0x000ea800000e0000 */
[----:B------:R-:W3:Y:S04]  /*12130*/  SHFL.IDX PT, R20, R7, 0x1, 0x181f ;  /* 0x00381f0007147f89 */ /* 0x000ee800000e0000 */
[----:B------:R-:W4:Y:S04]  /*12140*/  SHFL.IDX PT, R10, R8, 0x1, 0x181f ;  /* 0x00381f00080a7f89 */ /* 0x000f2800000e0000 */
[----:B------:R-:W-:Y:S01]  /*12150*/  SHFL.IDX PT, R9, R8, 0x2, 0x181f ;  /* 0x00581f0008097f89 */ /* 0x000fe200000e0000 */
[----:B0-----:R-:W-:-:S04]  /*12160*/  LOP3.LUT R3, R3, 0x7f, RZ, 0xc0, !PT ;  /* 0x0000007f03037812 */ /* 0x001fc800078ec0ff */
[----:B------:R-:W-:-:S05]  /*12170*/  SHF.R.U32.HI R3, RZ, 0x3, R3 ;  /* 0x00000003ff037819 */ /* 0x000fca0000011603 */
[----:B------:R-:W-:-:S04]  /*12180*/  VIADD R4, R3, UR43 ;  /* 0x0000002b03047c36 */ /* 0x000fc80008000000 */
[C---:B------:R-:W-:Y:S01]  /*12190*/  VIADD R12, R4.reuse, 0x10 ;  /* 0x00000010040c7836 */ /* 0x040fe20000000000 */
[----:B------:R-:W-:-:S04]  /*121a0*/  ISETP.GE.AND P1, PT, R4, R5, PT ;  /* 0x000000050400720c */ /* 0x000fc80003f26270 */
[----:B------:R-:W-:Y:S01]  /*121b0*/  ISETP.GE.AND P3, PT, R12, R5, PT ;  /* 0x000000050c00720c */ /* 0x000fe20003f66270 */
[----:B------:R-:W-:-:S08]  /*121c0*/  VIADD R12, R4, 0x20 ;  /* 0x00000020040c7836 */ /* 0x000fd00000000000 */
[----:B-1----:R-:W-:Y:S02]  /*121d0*/  @!P1 LEA R14, P2, R17, R14, 0x1 ;  /* 0x0000000e110e9211 */ /* 0x002fe400078408ff */
[----:B------:R-:W-:-:S03]  /*121e0*/  @!P1 LEA R21, R23, UR48, 0x1 ;  /* 0x0000003017159c11 */ /* 0x000fc6000f8e08ff */
[----:B--2---:R-:W-:Y:S02]  /*121f0*/  @!P1 IMAD.X R3, RZ, RZ, R2, P2 ;  /* 0x000000ffff039224 */ /* 0x004fe400010e0602 */
[----:B------:R-:W-:Y:S02]  /*12200*/  @!P1 IMAD.MOV.U32 R2, RZ, RZ, R14 ;  /* 0x000000ffff029224 */ /* 0x000fe400078e000e */
[----:B------:R-:W0:Y:S04]  /*12210*/  SHFL.IDX PT, R14, R7, 0x2, 0x181f ;  /* 0x00581f00070e7f89 */ /* 0x000e2800000e0000 */
[----:B------:R3:W-:Y:S01]  /*12220*/  @!P1 LDGSTS.E.BYPASS.LTC128B.128 [R21+0x8400], desc[UR36][R2.64], !P0 ;  /* 0x0840000002159fae */ /* 0x0007e2000c101d64 */
[----:B------:R-:W-:Y:S01]  /*12230*/  ISETP.GE.AND P1, PT, R12, R5, PT ;  /* 0x000000050c00720c */ /* 0x000fe20003f26270 */
[----:B------:R-:W-:Y:S01]  /*12240*/  VIADD R12, R4, 0x30 ;  /* 0x00000030040c7836 */ /* 0x000fe20000000000 */
[----:B---3--:R-:W-:-:S02]  /*12250*/  @!P3 LEA R2, P2, R17, R20, 0x1 ;  /* 0x000000141102b211 */ /* 0x008fc400078408ff */
[----:B------:R-:W1:Y:S01]  /*12260*/  SHFL.IDX PT, R20, R7, 0x3, 0x181f ;  /* 0x00781f0007147f89 */ /* 0x000e6200000e0000 */
[----:B------:R-:W-:Y:S02]  /*12270*/  @!P3 LEA R21, R23, UR48, 0x1 ;  /* 0x000000301715bc11 */ /* 0x000fe4000f8e08ff */
[----:B----4-:R-:W-:-:S06]  /*12280*/  @!P3 IMAD.X R3, RZ, RZ, R10, P2 ;  /* 0x000000ffff03b224 */ /* 0x010fcc00010e060a */
[----:B------:R-:W-:Y:S01]  /*12290*/  @!P1 LEA R25, R23, UR48, 0x1 ;  /* 0x0000003017199c11 */ /* 0x000fe2000f8e08ff */
[----:B------:R-:W2:Y:S04]  /*122a0*/  SHFL.IDX PT, R10, R8, 0x3, 0x181f ;  /* 0x00781f00080a7f89 */ /* 0x000ea800000e0000 */
[----:B------:R0:W-:Y:S01]  /*122b0*/  @!P3 LDGSTS.E.BYPASS.LTC128B.128 [R21+0x8c00], desc[UR36][R2.64], !P0 ;  /* 0x08c000000215bfae */ /* 0x0001e2000c101d64 */
[----:B------:R-:W-:Y:S01]  /*122c0*/  ISETP.GE.AND P3, PT, R12, R5, PT ;  /* 0x000000050c00720c */ /* 0x000fe20003f66270 */
[----:B------:R-:W-:Y:S01]  /*122d0*/  VIADD R12, R4, 0x40 ;  /* 0x00000040040c7836 */ /* 0x000fe20000000000 */
[----:B0-----:R-:W-:Y:S02]  /*122e0*/  @!P1 LEA R2, P2, R17, R14, 0x1 ;  /* 0x0000000e11029211 */ /* 0x001fe400078408ff */
[----:B------:R-:W0:Y:S09]  /*122f0*/  SHFL.IDX PT, R14, R7, 0x4, 0x181f ;  /* 0x00981f00070e7f89 */ /* 0x000e3200000e0000 */
[----:B------:R-:W-:Y:S01]  /*12300*/  @!P3 LEA R21, R23, UR48, 0x1 ;  /* 0x000000301715bc11 */ /* 0x000fe2000f8e08ff */
[----:B------:R-:W-:-:S02]  /*12310*/  @!P1 IMAD.X R3, RZ, RZ, R9, P2 ;  /* 0x000000ffff039224 */ /* 0x000fc400010e0609 */
[----:B------:R-:W3:Y:S04]  /*12320*/  SHFL.IDX PT, R9, R8, 0x4, 0x181f ;  /* 0x00981f0008097f89 */ /* 0x000ee800000e0000 */
[----:B------:R1:W-:Y:S01]  /*12330*/  @!P1 LDGSTS.E.BYPASS.LTC128B.128 [R25+0x9400], desc[UR36][R2.64], !P0 ;  /* 0x0940000002199fae */ /* 0x0003e2000c101d64 */
[----:B------:R-:W-:Y:S01]  /*12340*/  ISETP.GE.AND P1, PT, R12, R5, PT ;  /* 0x000000050c00720c */ /* 0x000fe20003f26270 */
[----:B------:R-:W-:Y:S01]  /*12350*/  VIADD R12, R4, 0x50 ;  /* 0x00000050040c7836 */ /* 0x000fe20000000000 */
[----:B-1----:R-:W-:Y:S02]  /*12360*/  @!P3 LEA R2, P2, R17, R20, 0x1 ;  /* 0x000000141102b211 */ /* 0x002fe400078408ff */
[----:B------:R-:W1:Y:S09]  /*12370*/  SHFL.IDX PT, R20, R7, 0x5, 0x181f ;  /* 0x00b81f0007147f89 */ /* 0x000e7200000e0000 */
[----:B------:R-:W-:Y:S01]  /*12380*/  @!P1 LEA R25, R23, UR48, 0x1 ;  /* 0x0000003017199c11 */ /* 0x000fe2000f8e08ff */
[----:B--2---:R-:W-:-:S02]  /*12390*/  @!P3 IMAD.X R3, RZ, RZ, R10, P2 ;  /* 0x000000ffff03b224 */ /* 0x004fc400010e060a */
[----:B------:R-:W2:Y:S04]  /*123a0*/  SHFL.IDX PT, R10, R8, 0x5, 0x181f ;  /* 0x00b81f00080a7f89 */ /* 0x000ea800000e0000 */
[----:B------:R0:W-:Y:S01]  /*123b0*/  @!P3 LDGSTS.E.BYPASS.LTC128B.128 [R21+0x9c00], desc[UR36][R2.64], !P0 ;  /* 0x09c000000215bfae */ /* 0x0001e2000c101d64 */
[----:B------:R-:W-:Y:S01]  /*123c0*/  ISETP.GE.AND P3, PT, R12, R5, PT ;  /* 0x000000050c00720c */ /* 0x000fe20003f66270 */
[----:B------:R-:W-:Y:S01]  /*123d0*/  VIADD R12, R4, 0x60 ;  /* 0x00000060040c7836 */ /* 0x000fe20000000000 */
[----:B0-----:R-:W-:Y:S02]  /*123e0*/  @!P1 LEA R2, P2, R17, R14, 0x1 ;  /* 0x0000000e11029211 */ /* 0x001fe400078408ff */
[----:B------:R-:W0:Y:S09]  /*123f0*/  SHFL.IDX PT, R14, R7, 0x6, 0x181f ;  /* 0x00d81f00070e7f89 */ /* 0x000e3200000e0000 */
[----:B------:R-:W-:Y:S01]  /*12400*/  @!P3 LEA R21, R23, UR48, 0x1 ;  /* 0x000000301715bc11 */ /* 0x000fe2000f8e08ff */
[----:B---3--:R-:W-:-:S02]  /*12410*/  @!P1 IMAD.X R3, RZ, RZ, R9, P2 ;  /* 0x000000ffff039224 */ /* 0x008fc400010e0609 */
[----:B------:R-:W3:Y:S04]  /*12420*/  SHFL.IDX PT, R9, R8, 0x6, 0x181f ;  /* 0x00d81f0008097f89 */ /* 0x000ee800000e0000 */
[----:B------:R1:W-:Y:S01]  /*12430*/  @!P1 LDGSTS.E.BYPASS.LTC128B.128 [R25+0xa400], desc[UR36][R2.64], !P0 ;  /* 0x0a40000002199fae */ /* 0x0003e2000c101d64 */
[----:B------:R-:W-:Y:S01]  /*12440*/  ISETP.GE.AND P1, PT, R12, R5, PT ;  /* 0x000000050c00720c */ /* 0x000fe20003f26270 */
[----:B------:R-:W-:Y:S02]  /*12450*/  VIADD R12, R4, 0x70 ;  /* 0x00000070040c7836 */ /* 0x000fe40000000000 */
[----:B------:R-:W-:Y:S01]  /*12460*/  SHFL.IDX PT, R8, R8, 0x7, 0x181f ;  /* 0x00f81f0008087f89 */ /* 0x000fe200000e0000 */
[----:B-1----:R-:W-:-:S09]  /*12470*/  @!P3 LEA R2, P2, R17, R20, 0x1 ;  /* 0x000000141102b211 */ /* 0x002fd200078408ff */
[----:B------:R-:W-:Y:S01]  /*12480*/  @!P1 LEA R25, R23, UR48, 0x1 ;  /* 0x0000003017199c11 */ /* 0x000fe2000f8e08ff */
[----:B--2---:R-:W-:Y:S02]  /*12490*/  @!P3 IMAD.X R3, RZ, RZ, R10, P2 ;  /* 0x000000ffff03b224 */ /* 0x004fe400010e060a */
[----:B------:R-:W1:Y:S04]  /*124a0*/  SHFL.IDX PT, R10, R7, 0x7, 0x181f ;  /* 0x00f81f00070a7f89 */ /* 0x000e6800000e0000 */
[----:B------:R0:W-:Y:S01]  /*124b0*/  @!P3 LDGSTS.E.BYPASS.LTC128B.128 [R21+0xac00], desc[UR36][R2.64], !P0 ;  /* 0x0ac000000215bfae */ /* 0x0001e2000c101d64 */
[----:B------:R-:W-:Y:S01]  /*124c0*/  ISETP.GE.AND P3, PT, R12, R5, PT ;  /* 0x000000050c00720c */ /* 0x000fe20003f66270 */
[----:B------:R-:W-:Y:S02]  /*124d0*/  VIADD R12, R4, 0x80 ;  /* 0x00000080040c7836 */ /* 0x000fe40000000000 */
[----:B------:R-:W-:Y:S01]  /*124e0*/  SHFL.IDX PT, R7, R6, 0x2, 0x181f ;  /* 0x00581f0006077f89 */ /* 0x000fe200000e0000 */
[----:B0-----:R-:W-:-:S03]  /*124f0*/  @!P1 LEA R2, P2, R17, R14, 0x1 ;  /* 0x0000000e11029211 */ /* 0x001fc600078408ff */
[----:B------:R-:W0:Y:S06]  /*12500*/  SHFL.IDX PT, R14, R0, RZ, 0x181f ;  /* 0x00181fff000e7589 */ /* 0x000e2c00000e0000 */
[----:B------:R-:W-:Y:S01]  /*12510*/  @!P3 LEA R21, R23, UR48, 0x1 ;  /* 0x000000301715bc11 */ /* 0x000fe2000f8e08ff */
[----:B---3--:R-:W-:Y:S02]  /*12520*/  @!P1 IMAD.X R3, RZ, RZ, R9, P2 ;  /* 0x000000ffff039224 */ /* 0x008fe400010e0609 */
[----:B------:R-:W2:Y:S04]  /*12530*/  SHFL.IDX PT, R9, R6, RZ, 0x181f ;  /* 0x00181fff06097589 */ /* 0x000ea800000e0000 */
[----:B------:R1:W-:Y:S01]  /*12540*/  @!P1 LDGSTS.E.BYPASS.LTC128B.128 [R25+0xb400], desc[UR36][R2.64], !P0 ;  /* 0x0b40000002199fae */ /* 0x0003e2000c101d64 */
[----:B------:R-:W-:Y:S01]  /*12550*/  ISETP.GE.AND P1, PT, R12, R5, PT ;  /* 0x000000050c00720c */ /* 0x000fe20003f26270 */
[----:B------:R-:W-:Y:S01]  /*12560*/  VIADD R12, R4, 0x90 ;  /* 0x00000090040c7836 */ /* 0x000fe20000000000 */
[----:B-1----:R-:W-:-:S02]  /*12570*/  @!P3 LEA R2, P2, R17, R10, 0x1 ;  /* 0x0000000a1102b211 */ /* 0x002fc400078408ff */
[----:B------:R-:W1:Y:S03]  /*12580*/  SHFL.IDX PT, R10, R0, 0x1, 0x181f ;  /* 0x00381f00000a7f89 */ /* 0x000e6600000e0000 */
[----:B------:R-:W-:Y:S02]  /*12590*/  @!P3 IMAD.X R3, RZ, RZ, R8, P2 ;  /* 0x000000ffff03b224 */ /* 0x000fe400010e0608 */
[----:B------:R-:W3:Y:S04]  /*125a0*/  SHFL.IDX PT, R8, R6, 0x1, 0x181f ;  /* 0x00381f0006087f89 */ /* 0x000ee800000e0000 */
[----:B------:R0:W-:Y:S01]  /*125b0*/  @!P3 LDGSTS.E.BYPASS.LTC128B.128 [R21+0xbc00], desc[UR36][R2.64], !P0 ;  /* 0x0bc000000215bfae */ /* 0x0001e2000c101d64 */
[----:B------:R-:W-:Y:S01]  /*125c0*/  ISETP.GE.AND P3, PT, R12, R5, PT ;  /* 0x000000050c00720c */ /* 0x000fe20003f66270 */
[----:B------:R-:W-:-:S02]  /*125d0*/  VIADD R12, R4, 0xa0 ;  /* 0x000000a0040c7836 */ /* 0x000fc40000000000 */
[----:B------:R-:W-:Y:S01]  /*125e0*/  SHFL.IDX PT, R6, R6, 0x3, 0x181f ;  /* 0x00781f0006067f89 */ /* 0x000fe200000e0000 */
[----:B0-----:R-:W-:-:S03]  /*125f0*/  @!P1 LEA R2, P2, R17, R14, 0x1 ;  /* 0x0000000e11029211 */ /* 0x001fc600078408ff */
[----:B------:R-:W0:Y:S02]  /*12600*/  SHFL.IDX PT, R14, R0, 0x2, 0x181f ;  /* 0x00581f00000e7f89 */ /* 0x000e2400000e0000 */
[----:B--2---:R-:W-:Y:S01]  /*12610*/  @!P1 IMAD.X R3, RZ, RZ, R9, P2 ;  /* 0x000000ffff039224 */ /* 0x004fe200010e0609 */
[----:B------:R-:W-:-:S05]  /*12620*/  @!P1 LEA R9, R23, UR48, 0x1 ;  /* 0x0000003017099c11 */ /* 0x000fca000f8e08ff */
[----:B------:R1:W-:Y:S01]  /*12630*/  @!P1 LDGSTS.E.BYPASS.LTC128B.128 [R9+0xc400], desc[UR36][R2.64], !P0 ;  /* 0x0c40000002099fae */ /* 0x0003e2000c101d64 */
[----:B------:R-:W-:Y:S02]  /*12640*/  ISETP.GE.AND P1, PT, R12, R5, PT ;  /* 0x000000050c00720c */ /* 0x000fe40003f26270 */
[----:B-1----:R-:W-:Y:S02]  /*12650*/  @!P3 LEA R2, P2, R17, R10, 0x1 ;  /* 0x0000000a1102b211 */ /* 0x002fe400078408ff */
[----:B------:R-:W-:-:S03]  /*12660*/  @!P3 LEA R9, R23, UR48, 0x1 ;  /* 0x000000301709bc11 */ /* 0x000fc6000f8e08ff */
[----:B---3--:R-:W-:-:S05]  /*12670*/  @!P3 IMAD.X R3, RZ, RZ, R8, P2 ;  /* 0x000000ffff03b224 */ /* 0x008fca00010e0608 */
[----:B------:R0:W-:Y:S02]  /*12680*/  @!P3 LDGSTS.E.BYPASS.LTC128B.128 [R9+0xcc00], desc[UR36][R2.64], !P0 ;  /* 0x0cc000000209bfae */ /* 0x0001e4000c101d64 */
[----:B0-----:R-:W-:Y:S02]  /*12690*/  @!P1 LEA R2, P2, R17, R14, 0x1 ;  /* 0x0000000e11029211 */ /* 0x001fe400078408ff */
[----:B------:R0:W1:Y:S03]  /*126a0*/  SHFL.IDX PT, R14, R0, 0x3, 0x181f ;  /* 0x00781f00000e7f89 */ /* 0x00006600000e0000 */
[----:B------:R-:W-:Y:S01]  /*126b0*/  @!P1 IMAD.X R3, RZ, RZ, R7, P2 ;  /* 0x000000ffff039224 */ /* 0x000fe200010e0607 */
[----:B------:R-:W-:-:S05]  /*126c0*/  @!P1 LEA R7, R23, UR48, 0x1 ;  /* 0x0000003017079c11 */ /* 0x000fca000f8e08ff */
[----:B------:R0:W-:Y:S02]  /*126d0*/  @!P1 LDGSTS.E.BYPASS.LTC128B.128 [R7+0xd400], desc[UR36][R2.64], !P0 ;  /* 0x0d40000002079fae */ /* 0x0001e4000c101d64 */
.L_x_13937:
[----:B------:R-:W-:Y:S02]  /*126e0*/  VIADD R4, R4, 0xb0 ;  /* 0x000000b004047836 */ /* 0x000fe40000000000 */
[----:B0-----:R-:W-:-:S03]  /*126f0*/  IMAD.MOV.U32 R0, RZ, RZ, 0x1 ;  /* 0x00000001ff007424 */ /* 0x001fc600078e00ff */
        /* <DEDUP_REMOVED lines=14> */
[----:B------:R-:W-:-:S05]  /*127e0*/  VIADD R22, R22, 0xfffffffe ;  /* 0xfffffffe16167836 */ /* 0x000fca0000000000 */
[----:B------:R-:W-:Y:S01]  /*127f0*/  ISETP.GE.AND P1, PT, R22, UR52, PT ;  /* 0x0000003416007c0c */ /* 0x000fe2000bf26270 */
[----:B------:R-:W1:Y:S02]  /*12800*/  SYNCS.PHASECHK.TRANS64.TRYWAIT P0, [UR48+0x16820], R0 ;  /* 0x01682000ff0075a7 */ /* 0x000e640008000170 */
[----:B01----:R-:W-:Y:S10]  /*12810*/  @!P0 BRA `(.L_x_13860) ;  /* 0x0000003400488947 */ /* 0x003ff40003800000 */
.L_x_13938:
[----:B------:R-:W-:Y:S02]  /*12820*/  IMAD.MOV.U32 R25, RZ, RZ, 0x1 ;  /* 0x00000001ff197424 */ /* 0x000fe400078e00ff */
[----:B------:R-:W-:Y:S01]  /*12830*/  IMAD.MOV.U32 R21, RZ, RZ, RZ ;  /* 0x000000ffff157224 */ /* 0x000fe200078e00ff */
[----:B------:R-:W-:Y:S06]  /*12840*/  @!P1 BRA `(.L_x_13861) ;  /* 0x0000001000009947 */ /* 0x000fec0003800000 */
[----:B------:R-:W1:Y:S01]  /*12850*/  S2R R2, SR_TID.X ;  /* 0x0000000000027919 */ /* 0x000e620000002100 */
[----:B------:R-:W-:Y:S01]  /*12860*/  UIADD3 UR4, UR47, 0x1, URZ ;  /* 0x000000012f047890 */ /* 0x000fe2000fffe03f */
[----:B0-----:R-:W-:Y:S01]  /*12870*/  LOP3.LUT R3, RZ, UR45, RZ, 0x33, !PT ;  /* 0x0000002dff037c12 */ /* 0x001fe2000f8e33ff */
[----:B------:R-:W-:Y:S01]  /*12880*/  BSSY B0, `(.L_x_13861) ;  /* 0x00000fc000007945 */ /* 0x000fe20003800000 */
[----:B------:R-:W-:Y:S01]  /*12890*/  LOP3.LUT R5, RZ, UR44, RZ, 0x33, !PT ;  /* 0x0000002cff057c12 */ /* 0x000fe2000f8e33ff */
[----:B------:R-:W-:Y:S01]  /*128a0*/  UIMAD UR4, UR4, UR39, URZ ;  /* 0x00000027040472a4 */ /* 0x000fe2000f8e023f */
[----:B------:R-:W-:Y:S02]  /*128b0*/  IMAD.MOV.U32 R22, RZ, RZ, 0x1 ;  /* 0x00000001ff167424 */ /* 0x000fe400078e00ff */
[----:B------:R-:W-:-:S03]  /*128c0*/  IMAD.MOV.U32 R8, RZ, RZ, RZ ;  /* 0x000000ffff087224 */ /* 0x000fc600078e00ff */
[----:B------:R-:W-:Y:S01]  /*128d0*/  LOP3.LUT R0, RZ, UR4, RZ, 0x33, !PT ;  /* 0x00000004ff007c12 */ /* 0x000fe2000f8e33ff */
[----:B------:R-:W-:Y:S02]  /*128e0*/  ULDC UR4, c[0x0][0x2f4] ;  /* 0x0000bd0000047ab9 */ /* 0x000fe40000000800 */
[----:B------:R-:W-:Y:S02]  /*128f0*/  ISETP.GE.AND P1, PT, R17, UR4, PT ;  /* 0x0000000411007c0c */ /* 0x000fe4000bf26270 */
[----:B------:R-:W-:-:S04]  /*12900*/  VIADDMNMX R0, R0, -UR46, R3, !PT ;  /* 0x8000002e00007c46 */ /* 0x000fc8000f800103 */
[----:B------:R-:W-:-:S04]  /*12910*/  VIMNMX R5, R0, R5, !PT ;  /* 0x0000000500057248 */ /* 0x000fc80007fe0100 */
[----:B------:R-:W-:Y:S02]  /*12920*/  IADD3 R27, -R5, -0x2, RZ ;  /* 0xfffffffe051b7810 */ /* 0x000fe40007ffe1ff */
[----:B-1----:R-:W-:-:S04]  /*12930*/  LOP3.LUT R2, R2, 0x7f, RZ, 0xc0, !PT ;  /* 0x0000007f02027812 */ /* 0x002fc800078ec0ff */
        /* <DEDUP_REMOVED lines=8> */
.L_x_13874:
        /* <DEDUP_REMOVED lines=11> */
[----:B------:R-:W-:Y:S02]  /*12a70*/  IMAD R5, R29, UR5, R2 ;  /* 0x000000051d057c24 */ /* 0x000fe4000f8e0202 */
[----:B------:R-:W-:-:S04]  /*12a80*/  IMAD.MOV.U32 R2, RZ, RZ, R9 ;  /* 0x000000ffff027224 */ /* 0x000fc800078e0009 */
[----:B------:R-:W-:Y:S01]  /*12a90*/  IMAD.WIDE.U32 R2, R29, UR4, R2 ;  /* 0x000000041d027c25 */ /* 0x000fe2000f8e0002 */
[----:B------:R-:W-:-:S03]  /*12aa0*/  ULDC.64 UR4, c[0x0][0x418] ;  /* 0x0001060000047ab9 */ /* 0x000fc60000000a00 */
[----:B------:R-:W-:Y:S01]  /*12ab0*/  IMAD.IADD R3, R5, 0x1, R3 ;  /* 0x0000000105037824 */ /* 0x000fe200078e0203 */
        /* <DEDUP_REMOVED lines=14> */
.L_x_13862:
[----:B------:R-:W-:Y:S01]  /*12ba0*/  LEA R7, R21, UR48, 0x3 ;  /* 0x0000003015077c11 */ /* 0x000fe2000f8e18ff */
[----:B------:R-:W-:Y:S01]  /*12bb0*/  BSSY B1, `(.L_x_13863) ;  /* 0x0000004000017945 */ /* 0x000fe20003800000 */
[----:B------:R-:W-:-:S04]  /*12bc0*/  SHF.L.U32 R2, R25, 0x1f, RZ ;  /* 0x0000001f19027819 */ /* 0x000fc800000006ff */
[----:B------:R-:W0:Y:S02]  /*12bd0*/  SYNCS.PHASECHK.TRANS64.TRYWAIT P0, [R7+URZ+0x16840], R2 ;  /* 0x01684002070075a7 */ /* 0x000e24000800017f */
[----:B0-----:R-:W-:Y:S05]  /*12be0*/  @!P0 BRA `(.L_x_13864) ;  /* 0x00000030006c8947 */ /* 0x001fea0003800000 */
.L_x_13939:
[----:B------:R-:W-:Y:S05]  /*12bf0*/  BSYNC B1 ;  /* 0x0000000000017941 */ /* 0x000fea0003800000 */
.L_x_13863:
        /* <DEDUP_REMOVED lines=29> */
[----:B------:R-:W-:Y:S01]  /*12dd0*/  IMAD.SHL.U32 R11, R17, 0x2, RZ ;  /* 0x00000002110b7824 */ /* 0x000fe200078e00ff */
[----:B------:R-:W-:Y:S02]  /*12de0*/  LEA R10, R10, UR48, 0x1 ;  /* 0x000000300a0a7c11 */ /* 0x000fe4000f8e08ff */
        /* <DEDUP_REMOVED lines=35> */
[----:B--2---:R0:W-:Y:S03]  /*13020*/  LDGSTS.E.BYPASS.LTC128B.128 [R10+0x11400], desc[UR36][R2.64], !P2 ;  /* 0x11400000020a7fae */ /* 0x0041e6000d101d64 */
.L_x_13957:
[----:B0-----:R-:W-:-:S05]  /*13030*/  IMAD.SHL.U32 R2, R17, 0x2, RZ ;  /* 0x0000000211027824 */ /* 0x001fca00078e00ff */
[----:B------:R-:W-:-:S05]  /*13040*/  IADD3 R2, P0, R14, R2, RZ ;  /* 0x000000020e027210 */ /* 0x000fca0007f1e0ff */
[----:B------:R-:W-:Y:S01]  /*13050*/  IMAD.X R3, RZ, RZ, R20, P0 ;  /* 0x000000ffff037224 */ /* 0x000fe200000e0614 */
[----:B------:R-:W-:-:S04]  /*13060*/  PLOP3.LUT P0, PT, PT, PT, PT, 0x80, 0x0 ;  /* 0x000000000000781c */ /* 0x000fc80003f0f070 */
[----:B------:R-:W-:Y:S01]  /*13070*/  @!PT LDS RZ, [RZ] ;  /* 0x00000000fffff984 */ /* 0x000fe20000000800 */
[----:B------:R-:W-:Y:S01]  /*13080*/  @!PT LDS RZ, [RZ] ;  /* 0x00000000fffff984 */ /* 0x000fe20000000800 */
[----:B------:R-:W-:Y:S01]  /*13090*/  @!PT LDS RZ, [RZ] ;  /* 0x00000000fffff984 */ /* 0x000fe20000000800 */
[----:B------:R0:W-:Y:S01]  /*130a0*/  LDGSTS.E.BYPASS.LTC128B.128 [R10+0x11c00], desc[UR36][R2.64], !P2 ;  /* 0x11c00000020a7fae */ /* 0x0001e2000d101d64 */
[----:B------:R-:W-:-:S08]  /*130b0*/  NOP ;  /* 0x0000000000007918 */ /* 0x000fd00000000000 */
.L_x_13866:
        /* <DEDUP_REMOVED lines=12> */
.L_x_13867:
[----:B------:R0:W-:Y:S01]  /*13180*/  SYNCS.ARRIVE.TRANS64.A1T0 RZ, [R7+URZ+0x16830], RZ ;  /* 0x016830ff07ff79a7 */ /* 0x0001e2000810003f */
[----:B------:R-:W-:Y:S05]  /*13190*/  @!P3 BRA `(.L_x_13868) ;  /* 0x000000000004b947 */ /* 0x000fea0003800000 */
[----:B------:R-:W-:Y:S01]  /*131a0*/  BPT.TRAP 0x1 ;  /* 0x000000040000795c */ /* 0x000fe20000300000 */
.L_x_13868:
[----:B------:R-:W-:Y:S01]  /*131b0*/  SHF.L.U32 R2, R22, 0x1f, RZ ;  /* 0x0000001f16027819 */ /* 0x000fe200000006ff */
[----:B------:R-:W-:Y:S01]  /*131c0*/  BSSY B1, `(.L_x_13869) ;  /* 0x0000004000017945 */ /* 0x000fe20003800000 */
[----:B0-----:R-:W-:-:S04]  /*131d0*/  LEA R7, R8, UR48, 0x3 ;  /* 0x0000003008077c11 */ /* 0x001fc8000f8e18ff */
[----:B------:R-:W0:Y:S02]  /*131e0*/  SYNCS.PHASECHK.TRANS64.TRYWAIT P0, [R7+URZ+0x16860], R2 ;  /* 0x01686002070075a7 */ /* 0x000e24000800017f */
[----:B0-----:R-:W-:Y:S05]  /*131f0*/  @!P0 BRA `(.L_x_13870) ;  /* 0x00000034005c8947 */ /* 0x001fea0003800000 */
.L_x_13958:
[----:B------:R-:W-:Y:S05]  /*13200*/  BSYNC B1 ;  /* 0x0000000000017941 */ /* 0x000fea0003800000 */
.L_x_13869:
[----:B------:R-:W-:Y:S01]  /*13210*/  UMOV UR4, 0xffffffff ;  /* 0xffffffff00047882 */ /* 0x000fe20000000000 */
[----:B------:R-:W-:Y:S02]  /*13220*/  IMAD R8, R8, 0x2000, R23 ;  /* 0x0000200008087824 */ /* 0x000fe400078e0217 */
[----:B------:R-:W-:Y:S01]  /*13230*/  IMAD.SHL.U32 R20, R17, 0x2, RZ ;  /* 0x0000000211147824 */ /* 0x000fe200078e00ff */
        /* <DEDUP_REMOVED lines=21> */
[----:B------:R-:W2:Y:S03]  /*13390*/  SHFL.IDX PT, R12, R16, 0x4, 0x181f ;  /* 0x00981f00100c7f89 */ /* 0x000ea600000e0000 */
[----:B-----5:R-:W-:Y:S02]  /*133a0*/  IMAD.X R3, RZ, RZ, R10, P2 ;  /* 0x000000ffff037224 */ /* 0x020fe400010e060a */
[----:B------:R-:W3:Y:S04]  /*133b0*/  SHFL.IDX PT, R10, R19, 0x4, 0x181f ;  /* 0x00981f00130a7f89 */ /* 0x000ee800000e0000 */
        /* <DEDUP_REMOVED lines=15> */
[----:B0-----:R-:W-:-:S05]  /*134b0*/  IADD3 R2, P2, R11, R20, RZ ;  /* 0x000000140b027210 */ /* 0x001fca0007f5e0ff */
[----:B-1----:R-:W-:-:S05]  /*134c0*/  IMAD.X R3, RZ, RZ, R9, P2 ;  /* 0x000000ffff037224 */ /* 0x002fca00010e0609 */
[----:B------:R2:W-:Y:S01]  /*134d0*/  LDGSTS.E.BYPASS.LTC128B.128 [R8+0x2c00], desc[UR36][R2.64], !P0 ;  /* 0x02c0000002087fae */ /* 0x0005e2000c101d64 */
[----:B------:R-:W-:Y:S02]  /*134e0*/  ISETP.LT.OR P0, PT, R4, 0x61, P1 ;  /* 0x000000610400780c */ /* 0x000fe40000f01670 */
[----:B--2---:R-:W-:-:S05]  /*134f0*/  IADD3 R2, P2, R12, R20, RZ ;  /* 0x000000140c027210 */ /* 0x004fca0007f5e0ff */
[----:B---3--:R-:W-:-:S06]  /*13500*/  IMAD.X R3, RZ, RZ, R10, P2 ;  /* 0x000000ffff037224 */ /* 0x008fcc00010e060a */
[----:B----4-:R0:W-:Y:S02]  /*13510*/  LDGSTS.E.BYPASS.LTC128B.128 [R8+0x3400], desc[UR36][R2.64], !P0 ;  /* 0x0340000002087fae */ /* 0x0101e4000c101d64 */
.L_x_13976:
        /* <DEDUP_REMOVED lines=19> */
.L_x_13872:
        /* <DEDUP_REMOVED lines=12> */
.L_x_13873:
[----:B------:R-:W-:Y:S01]  /*13710*/  R2UR UR4, R28 ;  /* 0x000000001c0472ca */ /* 0x000fe200000e0000 */
[----:B------:R-:W-:Y:S01]  /*13720*/  ULDC.64 UR6, c[0x0][0x330] ;  /* 0x0000cc0000067ab9 */ /* 0x000fe20000000a00 */
[----:B------:R-:W-:Y:S01]  /*13730*/  VIADD R27, R27, 0xffffffff ;  /* 0xffffffff1b1b7836 */ /* 0x000fe20000000000 */
[----:B------:R0:W-:Y:S01]  /*13740*/  SYNCS.ARRIVE.TRANS64.A1T0 RZ, [R7+URZ+0x16850], RZ ;  /* 0x016850ff07ff79a7 */ /* 0x0001e2000810003f */
[----:B------:R-:W-:Y:S02]  /*13750*/  IMAD.U32 R5, RZ, RZ, UR6 ;  /* 0x00000006ff057e24 */ /* 0x000fe4000f8e00ff */
[----:B------:R-:W-:Y:S01]  /*13760*/  IMAD.MOV.U32 R3, RZ, RZ, R9 ;  /* 0x000000ffff037224 */ /* 0x000fe200078e0009 */
[----:B------:R-:W-:Y:S01]  /*13770*/  ISETP.GT.AND P0, PT, R27, UR52, PT ;  /* 0x000000341b007c0c */ /* 0x000fe2000bf04270 */
[----:B------:R-:W-:Y:S02]  /*13780*/  VIADD R4, R4, 0x80 ;  /* 0x0000008004047836 */ /* 0x000fe40000000000 */
[----:B------:R-:W-:-:S03]  /*13790*/  IMAD.WIDE.U32 R2, R5, UR42, R2 ;  /* 0x0000002a05027c25 */ /* 0x000fc6000f8e0002 */
[----:B------:R-:W-:Y:S01]  /*137a0*/  UIMAD UR4, UR4, UR6, URZ ;  /* 0x00000006040472a4 */ /* 0x000fe2000f8e023f */
[----:B------:R-:W-:Y:S02]  /*137b0*/  VIADD R0, R0, 0xffffff80 ;  /* 0xffffff8000007836 */ /* 0x000fe40000000000 */
[----:B------:R-:W-:Y:S01]  /*137c0*/  IMAD.MOV.U32 R22, RZ, RZ, R25 ;  /* 0x000000ffff167224 */ /* 0x000fe200078e0019 */
[----:B------:R-:W-:Y:S01]  /*137d0*/  UIMAD UR4, UR42, UR7, UR4 ;  /* 0x000000072a0472a4 */ /* 0x000fe2000f8e0204 */
[----:B------:R-:W-:Y:S02]  /*137e0*/  IMAD.MOV.U32 R8, RZ, RZ, R21 ;  /* 0x000000ffff087224 */ /* 0x000fe400078e0015 */
[----:B------:R-:W-:Y:S02]  /*137f0*/  ULDC.64 UR6, c[0x0][0x318] ;  /* 0x0000c60000067ab9 */ /* 0x000fe40000000a00 */
[----:B------:R-:W-:Y:S01]  /*13800*/  LEA R16, P2, R2, UR6, 0x1 ;  /* 0x0000000602107c11 */ /* 0x000fe2000f8408ff */
[----:B------:R-:W-:-:S05]  /*13810*/  VIADD R19, R3, UR4 ;  /* 0x0000000403137c36 */ /* 0x000fca0008000000 */
[----:B------:R-:W-:Y:S01]  /*13820*/  LEA.HI.X R19, R2, UR7, R19, 0x1, P2 ;  /* 0x0000000702137c11 */ /* 0x000fe200090f0c13 */
[----:B0-----:R-:W-:Y:S06]  /*13830*/  @P0 BRA `(.L_x_13874) ;  /* 0xfffffff000600947 */ /* 0x001fec000383ffff */
[----:B------:R-:W-:Y:S05]  /*13840*/  BSYNC B0 ;  /* 0x0000000000007941 */ /* 0x000fea0003800000 */
.L_x_13861:
[----:B------:R-:W-:-:S06]  /*13850*/  ULOP3.LUT UR4, UR38, 0x2, URZ, 0xfc, !UPT ;  /* 0x0000000226047892 */ /* 0x000fcc000f8efc3f */
[----:B0-----:R-:W-:-:S05]  /*13860*/  IMAD.U32 R0, RZ, RZ, UR4 ;  /* 0x00000004ff007e24 */ /* 0x001fca000f8e00ff */
[----:B------:R-:W-:-:S13]  /*13870*/  ISETP.NE.AND P0, PT, R0, 0x3, PT ;  /* 0x000000030000780c */ /* 0x000fda0003f05270 */
[----:B------:R-:W-:Y:S05]  /*13880*/  @!P0 BRA `(.L_x_13875) ;  /* 0x0000000000048947 */ /* 0x000fea0003800000 */
[----:B------:R-:W-:Y:S01]  /*13890*/  BPT.TRAP 0x1 ;  /* 0x000000040000795c */ /* 0x000fe20000300000 */
.L_x_13875:
[----:B------:R-:W-:Y:S01]  /*138a0*/  LEA R0, R21, UR48, 0x3 ;  /* 0x0000003015007c11 */ /* 0x000fe2000f8e18ff */
        /* <DEDUP_REMOVED lines=11> */
.L_x_13977:
[----:B------:R-:W-:Y:S05]  /*13960*/  BSYNC B0 ;  /* 0x0000000000007941 */ /* 0x000fea0003800000 */
.L_x_13876:
[----:B------:R-:W-:-:S03]  /*13970*/  UMOV UR4, 0xffffffff ;  /* 0xffffffff00047882 */ /* 0x000fc60000000000 */
[----:B------:R-:W-:Y:S05]  /*13980*/  BRA.DIV UR4, `(.L_x_13878) ;  /* 0x0000003604ec7947 */ /* 0x000fea000b800000 */
[----:B------:R-:W1:Y:S01]  /*13990*/  SHFL.IDX PT, R14, R16, RZ, 0x181f ;  /* 0x00181fff100e7589 */ /* 0x000e6200000e0000 */
[----:B------:R-:W-:Y:S01]  /*139a0*/  ULDC UR4, c[0x0][0x2f4] ;  /* 0x0000bd0000047ab9 */ /* 0x000fe20000000800 */
[----:B------:R-:W-:Y:S02]  /*139b0*/  LEA R4, R4, UR48, 0x1 ;  /* 0x0000003004047c11 */ /* 0x000fe4000f8e08ff */
[----:B------:R-:W2:Y:S01]  /*139c0*/  SHFL.IDX PT, R2, R16, 0x1, 0x181f ;  /* 0x00381f0010027f89 */ /* 0x000ea200000e0000 */
[C---:B------:R-:W-:Y:S01]  /*139d0*/  ISETP.GE.AND P0, PT, R17.reuse, UR4, PT ;  /* 0x0000000411007c0c */ /* 0x040fe2000bf06270 */
[----:B------:R-:W-:Y:S02]  /*139e0*/  IMAD.SHL.U32 R17, R17, 0x2, RZ ;  /* 0x0000000211117824 */ /* 0x000fe400078e00ff */
        /* <DEDUP_REMOVED lines=15> */
[----:B----4-:R-:W-:-:S03]  /*13ae0*/  IMAD.X R3, RZ, RZ, R18, P5 ;  /* 0x000000ffff037224 */ /* 0x010fc600028e0612 */
        /* <DEDUP_REMOVED lines=14> */
[----:B-----5:R-:W-:Y:S01]  /*13bd0*/  IADD3 R2, P2, R14, R17, RZ ;  /* 0x000000110e027210 */ /* 0x020fe20007f5e0ff */
[----:B---3--:R-:W-:Y:S01]  /*13be0*/  IMAD.X R7, RZ, RZ, R20, P3 ;  /* 0x000000ffff077224 */ /* 0x008fe200018e0614 */
[----:B------:R1:W2:Y:S03]  /*13bf0*/  SHFL.IDX PT, R14, R16, 0x7, 0x181f ;  /* 0x00f81f00100e7f89 */ /* 0x0002a600000e0000 */
        /* <DEDUP_REMOVED lines=10> */
.L_x_13995:
[----:B------:R-:W-:Y:S02]  /*13ca0*/  ISETP.LT.OR P0, PT, R5, 0x71, P0 ;  /* 0x000000710500780c */ /* 0x000fe40000701670 */
[----:B-1----:R-:W-:-:S05]  /*13cb0*/  IADD3 R2, P1, R14, R17, RZ ;  /* 0x000000110e027210 */ /* 0x002fca0007f3e0ff */
[----:B------:R-:W-:-:S06]  /*13cc0*/  IMAD.X R3, RZ, RZ, R19, P1 ;  /* 0x000000ffff037224 */ /* 0x000fcc00008e0613 */
[----:B------:R-:W-:Y:S01]  /*13cd0*/  @!PT LDS RZ, [RZ] ;  /* 0x00000000fffff984 */ /* 0x000fe20000000800 */
[----:B------:R-:W-:Y:S01]  /*13ce0*/  @!PT LDS RZ, [RZ] ;  /* 0x00000000fffff984 */ /* 0x000fe20000000800 */
[----:B------:R-:W-:Y:S01]  /*13cf0*/  @!PT LDS RZ, [RZ] ;  /* 0x00000000fffff984 */ /* 0x000fe20000000800 */
[----:B------:R0:W-:Y:S01]  /*13d00*/  LDGSTS.E.BYPASS.LTC128B.128 [R4+0x3c00], desc[UR36][R2.64], !P0 ;  /* 0x03c0000002047fae */ /* 0x0001e2000c101d64 */
[----:B------:R-:W-:Y:S01]  /*13d10*/  PLOP3.LUT P0, PT, PT, PT, PT, 0x80, 0x0 ;  /* 0x000000000000781c */ /* 0x000fe20003f0f070 */
[----:B------:R-:W-:-:S12]  /*13d20*/  NOP ;  /* 0x0000000000007918 */ /* 0x000fd80000000000 */
.L_x_13879:
        /* <DEDUP_REMOVED lines=12> */
.L_x_13880:
[----:B------:R-:W-:Y:S01]  /*13df0*/  VIADD R2, R21, 0x1 ;  /* 0x0000000115027836 */ /* 0x000fe20000000000 */
[----:B------:R0:W-:Y:S04]  /*13e00*/  SYNCS.ARRIVE.TRANS64.A1T0 RZ, [R0+URZ+0x16850], RZ ;  /* 0x016850ff00ff79a7 */ /* 0x0001e8000810003f */
[----:B------:R-:W-:-:S04]  /*13e10*/  ISETP.NE.AND P0, PT, R2, 0x2, PT ;  /* 0x000000020200780c */ /* 0x000fc80003f05270 */
[----:B0-----:R-:W-:Y:S02]  /*13e20*/  SEL R0, RZ, 0x1, P0 ;  /* 0x00000001ff007807 */ /* 0x001fe40000000000 */
[----:B------:R-:W-:Y:S02]  /*13e30*/  SEL R2, R2, RZ, P0 ;  /* 0x000000ff02027207 */ /* 0x000fe40000000000 */
[----:B------:R-:W-:-:S07]  /*13e40*/  LOP3.LUT R0, R25, R0, RZ, 0x3c, !PT ;  /* 0x0000000019007212 */ /* 0x000fce00078e3cff */
.L_x_13842:
[----:B------:R-:W0:Y:S01]  /*13e50*/  S2R R4, SR_CgaCtaId ;  /* 0x0000000000047919 */ /* 0x000e220000008800 */
[----:B------:R-:W-:Y:S02]  /*13e60*/  MOV R3, 0x400 ;  /* 0x0000040000037802 */ /* 0x000fe40000000f00 */
[----:B------:R-:W-:Y:S02]  /*13e70*/  SHF.L.U32 R10, R10, 0x1f, RZ ;  /* 0x0000001f0a0a7819 */ /* 0x000fe400000006ff */
[----:B0-----:R-:W-:-:S04]  /*13e80*/  LEA R7, R4, R3, 0x18 ;  /* 0x0000000304077211 */ /* 0x001fc800078ec0ff */
[----:B------:R-:W0:Y:S02]  /*13e90*/  SYNCS.PHASECHK.TRANS64.TRYWAIT P0, [R7+URZ+0x16820], R10 ;  /* 0x0168200a070075a7 */ /* 0x000e24000800017f */
[----:B0-----:R-:W-:Y:S05]  /*13ea0*/  @!P0 BRA `(.L_x_13881) ;  /* 0x0000003800f08947 */ /* 0x001fea0003800000 */
.L_x_13996:
[----:B------:R-:W-:-:S03]  /*13eb0*/  UMOV UR4, 0xffffffff ;  /* 0xffffffff00047882 */ /* 0x000fc60000000000 */
[----:B------:R-:W-:Y:S05]  /*13ec0*/  BRA.DIV UR4, `(.L_x_13882) ;  /* 0x0000003a04fc7947 */ /* 0x000fea000b800000 */
[----:B------:R-:W1:Y:S02]  /*13ed0*/  S2R R3, SR_TID.X ;  /* 0x0000000000037919 */ /* 0x000e640000002100 */
[----:B-1----:R-:W-:-:S04]  /*13ee0*/  SHF.R.U32.HI R3, RZ, 0x5, R3 ;  /* 0x00000005ff037819 */ /* 0x002fc80000011603 */
[----:B------:R-:W-:-:S05]  /*13ef0*/  LOP3.LUT R3, R3, 0x3, RZ, 0xc0, !PT ;  /* 0x0000000303037812 */ /* 0x000fca00078ec0ff */
[----:B------:R1:W2:Y:S02]  /*13f00*/  SHFL.IDX PT, R14, R3, RZ, 0x1f ;  /* 0x00001fff030e7589 */ /* 0x0002a400000e0000 */
.L_x_13999:
[----:B--2---:R-:W-:-:S13]  /*13f10*/  ISETP.NE.AND P0, PT, R14, RZ, PT ;  /* 0x000000ff0e00720c */ /* 0x004fda0003f05270 */
[----:B------:R-:W-:Y:S05]  /*13f20*/  @P0 BRA `(.L_x_13750) ;  /* 0x0000000000880947 */ /* 0x000fea0003800000 */
[----:B------:R-:W-:-:S03]  /*13f30*/  UMOV UR4, 0xffffffff ;  /* 0xffffffff00047882 */ /* 0x000fc60000000000 */
[----:B------:R-:W-:Y:S05]  /*13f40*/  BRA.DIV UR4, `(.L_x_13883) ;  /* 0x0000003e04107947 */ /* 0x000fea000b800000 */
[----:B------:R-:W-:-:S13]  /*13f50*/  ELECT P6, URZ, PT ;  /* 0x00000000003f782f */ /* 0x000fda00038c0000 */
.L_x_14002:
[----:B------:R-:W-:Y:S05]  /*13f60*/  @!P6 BRA `(.L_x_13750) ;  /* 0x000000000078e947 */ /* 0x000fea0003800000 */
[----:B------:R-:W-:-:S06]  /*13f70*/  ULOP3.LUT UR4, UR38, 0x2, URZ, 0xfc, !UPT ;  /* 0x0000000226047892 */ /* 0x000fcc000f8efc3f */
[----:B-1----:R-:W-:-:S05]  /*13f80*/  IMAD.U32 R3, RZ, RZ, UR4 ;  /* 0x00000004ff037e24 */ /* 0x002fca000f8e00ff */
[----:B------:R-:W-:-:S13]  /*13f90*/  ISETP.NE.AND P0, PT, R3, 0x3, PT ;  /* 0x000000030300780c */ /* 0x000fda0003f05270 */
[----:B------:R-:W-:Y:S05]  /*13fa0*/  @!P0 BRA `(.L_x_13884) ;  /* 0x0000000000048947 */ /* 0x000fea0003800000 */
[----:B------:R-:W-:Y:S01]  /*13fb0*/  BPT.TRAP 0x1 ;  /* 0x000000040000795c */ /* 0x000fe20000300000 */
.L_x_13884:
[----:B------:R-:W-:Y:S01]  /*13fc0*/  IMAD R5, R2, 0x8, R7 ;  /* 0x0000000802057824 */ /* 0x000fe200078e0207 */
[----:B------:R-:W-:Y:S01]  /*13fd0*/  SHF.L.U32 R4, R0, 0x1f, RZ ;  /* 0x0000001f00047819 */ /* 0x000fe200000006ff */
[----:B------:R-:W-:-:S03]  /*13fe0*/  VIADD R2, R2, 0x1 ;  /* 0x0000000102027836 */ /* 0x000fc60000000000 */
[----:B------:R-:W1:Y:S02]  /*13ff0*/  SYNCS.PHASECHK.TRANS64.TRYWAIT P1, [R5+URZ+0x16840], R4 ;  /* 0x01684004050075a7 */ /* 0x000e64000802017f */
[----:B------:R-:W-:-:S04]  /*14000*/  ISETP.NE.AND P2, PT, R2, 0x2, PT ;  /* 0x000000020200780c */ /* 0x000fc80003f45270 */
[----:B------:R-:W-:Y:S01]  /*14010*/  SEL R3, RZ, 0x1, P2 ;  /* 0x00000001ff037807 */ /* 0x000fe20001000000 */
[----:B-1----:R-:W-:Y:S08]  /*14020*/  @!P1 BRA `(.L_x_13885) ;  /* 0x0000003800f89947 */ /* 0x002ff00003800000 */
.L_x_14003:
[----:B------:R-:W-:Y:S02]  /*14030*/  SEL R2, R2, RZ, P2 ;  /* 0x000000ff02027207 */ /* 0x000fe40001000000 */
[----:B------:R-:W-:Y:S01]  /*14040*/  LOP3.LUT R0, R0, R3, RZ, 0x3c, !PT ;  /* 0x0000000300007212 */ /* 0x000fe200078e3cff */
[----:B------:R-:W-:Y:S06]  /*14050*/  @!P0 BRA `(.L_x_13886) ;  /* 0x0000000000048947 */ /* 0x000fec0003800000 */
[----:B------:R-:W-:Y:S01]  /*14060*/  BPT.TRAP 0x1 ;  /* 0x000000040000795c */ /* 0x000fe20000300000 */
.L_x_13886:
[----:B------:R-:W-:Y:S01]  /*14070*/  IMAD R3, R2, 0x8, R7 ;  /* 0x0000000802037824 */ /* 0x000fe200078e0207 */
[----:B------:R-:W-:-:S04]  /*14080*/  SHF.L.U32 R0, R0, 0x1f, RZ ;  /* 0x0000001f00007819 */ /* 0x000fc800000006ff */
[----:B------:R-:W2:Y:S02]  /*14090*/  SYNCS.PHASECHK.TRANS64.TRYWAIT P1, [R3+URZ+0x16840], R0 ;  /* 0x01684000030075a7 */ /* 0x000ea4000802017f */
[----:B--2---:R-:W-:Y:S05]  /*140a0*/  @!P1 BRA `(.L_x_13887) ;  /* 0x0000003800ec9947 */ /* 0x004fea0003800000 */
.L_x_14004:
[----:B------:R-:W-:Y:S05]  /*140b0*/  @!P0 BRA `(.L_x_13888) ;  /* 0x0000000000048947 */ /* 0x000fea0003800000 */
[----:B------:R-:W-:Y:S01]  /*140c0*/  BPT.TRAP 0x1 ;  /* 0x000000040000795c */ /* 0x000fe20000300000 */
.L_x_13888:
[----:B------:R-:W3:Y:S02]  /*140d0*/  SYNCS.PHASECHK.TRANS64.TRYWAIT P1, [R5+URZ+0x16860], R4 ;  /* 0x01686004050075a7 */ /* 0x000ee4000802017f */
[----:B---3--:R-:W-:Y:S05]  /*140e0*/  @!P1 BRA `(.L_x_13889) ;  /* 0x0000003800f09947 */ /* 0x008fea0003800000 */
.L_x_14005:
[----:B------:R-:W-:Y:S05]  /*140f0*/  @!P0 BRA `(.L_x_13890) ;  /* 0x0000000000048947 */ /* 0x000fea0003800000 */
[----:B------:R-:W-:Y:S01]  /*14100*/  BPT.TRAP 0x1 ;  /* 0x000000040000795c */ /* 0x000fe20000300000 */
.L_x_13890:
[----:B----4-:R4:W0:Y:S02]  /*14110*/  SYNCS.PHASECHK.TRANS64.TRYWAIT P0, [R3+URZ+0x16860], R0 ;  /* 0x01686000030075a7 */ /* 0x010824000800017f */
[----:B0-----:R-:W-:Y:S05]  /*14120*/  @!P0 NANOSLEEP.SYNCS 0x989680 ;  /* 0x009896800000895d */ /* 0x001fea0003900000 */
[----:B------:R-:W0:Y:S02]  /*14130*/  @!P0 SYNCS.PHASECHK.TRANS64 P0, [R3+URZ+0x16860], R0 ;  /* 0x01686000030085a7 */ /* 0x000e24000800007f */
[----:B0-----:R-:W-:Y:S05]  /*14140*/  @!P0 BRA `(.L_x_13890) ;  /* 0xfffffffc00f08947 */ /* 0x001fea000383ffff */
.L_x_13750:
[----:B------:R-:W-:Y:S05]  /*14150*/  BSYNC B6 ;  /* 0x0000000000067941 */ /* 0x000fea0003800000 */
.L_x_13747:
[----:B------:R-:W-:Y:S05]  /*14160*/  EXIT ;  /* 0x000000000000794d */ /* 0x000fea0003800000 */
.L_x_13760:
[----:B0-----:R-:W-:-:S04]  /*14170*/  IMAD.U32 R3, RZ, RZ, UR43 ;  /* 0x0000002bff037e24 */ /* 0x001fc8000f8e00ff */
[----:B------:R0:W1:Y:S03]  /*14180*/  SYNCS.PHASECHK.TRANS64.TRYWAIT P0, [R3+URZ+0x16800], R0 ;  /* 0x01680000030075a7 */ /* 0x000066000800017f */
[----:B-1----:R-:W-:Y:S05]  /*14190*/  @!P0 NANOSLEEP.SYNCS 0x989680 ;  /* 0x009896800000895d */ /* 0x002fea0003900000 */
[----:B------:R-:W1:Y:S02]  /*141a0*/  @!P0 SYNCS.PHASECHK.TRANS64 P0, [R3+URZ+0x16800], R0 ;  /* 0x01680000030085a7 */ /* 0x000e64000800007f */
[----:B-1----:R-:W-:Y:S05]  /*141b0*/  @!P0 BRA `(.L_x_13760) ;  /* 0xfffffffc00ec8947 */ /* 0x002fea000383ffff */
[----:B------:R-:W-:Y:S05]  /*141c0*/  BRA `(.L_x_13891) ;  /* 0xfffffed400147947 */ /* 0x000fea000383ffff */
.L_x_13764:
[----:B0-----:R-:W-:-:S04]  /*141d0*/  IMAD.U32 R3, RZ, RZ, UR43 ;  /* 0x0000002bff037e24 */ /* 0x001fc8000f8e00ff */
[----:B------:R0:W2:Y:S03]  /*141e0*/  SYNCS.PHASECHK.TRANS64.TRYWAIT P1, [R3+URZ+0x16830], R0 ;  /* 0x01683000030075a7 */ /* 0x0000a6000802017f */
[----:B--2---:R-:W-:Y:S05]  /*141f0*/  @!P1 NANOSLEEP.SYNCS 0x989680 ;  /* 0x009896800000995d */ /* 0x004fea0003900000 */
[----:B------:R-:W2:Y:S02]  /*14200*/  @!P1 SYNCS.PHASECHK.TRANS64 P1, [R3+URZ+0x16830], R0 ;  /* 0x01683000030095a7 */ /* 0x000ea4000802007f */
[----:B--2---:R-:W-:Y:S05]  /*14210*/  @!P1 BRA `(.L_x_13764) ;  /* 0xfffffffc00ec9947 */ /* 0x004fea000383ffff */
[----:B------:R-:W-:Y:S05]  /*14220*/  BRA `(.L_x_13763) ;  /* 0xfffffed400307947 */ /* 0x000fea000383ffff */
.L_x_13781:
[----:B-1----:R-:W-:-:S04]  /*14230*/  IMAD.U32 R11, RZ, RZ, UR7 ;  /* 0x00000007ff0b7e24 */ /* 0x002fc8000f8e00ff */
[----:B------:R1:W2:Y:S03]  /*14240*/  SYNCS.PHASECHK.TRANS64.TRYWAIT P1, [R11+URZ+0x16830], R10 ;  /* 0x0168300a0b0075a7 */ /* 0x0002a6000802017f */
[----:B--2---:R-:W-:Y:S05]  /*14250*/  @!P1 NANOSLEEP.SYNCS 0x989680 ;  /* 0x009896800000995d */ /* 0x004fea0003900000 */
[----:B------:R-:W2:Y:S02]  /*14260*/  @!P1 SYNCS.PHASECHK.TRANS64 P1, [R11+URZ+0x16830], R10 ;  /* 0x0168300a0b0095a7 */ /* 0x000ea4000802007f */
[----:B--2---:R-:W-:Y:S05]  /*14270*/  @!P1 BRA `(.L_x_13781) ;  /* 0xfffffffc00ec9947 */ /* 0x004fea000383ffff */
[----:B------:R-:W-:Y:S05]  /*14280*/  BRA `(.L_x_13778) ;  /* 0xffffff1000447947 */ /* 0x000fea000383ffff */
.L_x_13785:
[----:B-1----:R-:W-:-:S04]  /*14290*/  IMAD.U32 R11, RZ, RZ, UR10 ;  /* 0x0000000aff0b7e24 */ /* 0x002fc8000f8e00ff */
[----:B------:R1:W2:Y:S03]  /*142a0*/  SYNCS.PHASECHK.TRANS64.TRYWAIT P1, [R11+URZ+0x16850], R10 ;  /* 0x0168500a0b0075a7 */ /* 0x0002a6000802017f */
[----:B--2---:R-:W-:Y:S05]  /*142b0*/  @!P1 NANOSLEEP.SYNCS 0x989680 ;  /* 0x009896800000995d */ /* 0x004fea0003900000 */
[----:B------:R-:W2:Y:S02]  /*142c0*/  @!P1 SYNCS.PHASECHK.TRANS64 P1, [R11+URZ+0x16850], R10 ;  /* 0x0168500a0b0095a7 */ /* 0x000ea4000802007f */
[----:B--2---:R-:W-:Y:S05]  /*142d0*/  @!P1 BRA `(.L_x_13785) ;  /* 0xfffffffc00ec9947 */ /* 0x004fea000383ffff */
[----:B------:R-:W-:Y:S05]  /*142e0*/  BRA `(.L_x_13782) ;  /* 0xffffff1000c87947 */ /* 0x000fea000383ffff */
.L_x_13804:
[----:B-1----:R-:W-:-:S04]  /*142f0*/  IMAD.U32 R11, RZ, RZ, UR7 ;  /* 0x00000007ff0b7e24 */ /* 0x002fc8000f8e00ff */
[----:B------:R1:W2:Y:S03]  /*14300*/  SYNCS.PHASECHK.TRANS64.TRYWAIT P1, [R11+URZ+0x16830], R10 ;  /* 0x0168300a0b0075a7 */ /* 0x0002a6000802017f */
[----:B--2---:R-:W-:Y:S05]  /*14310*/  @!P1 NANOSLEEP.SYNCS 0x989680 ;  /* 0x009896800000995d */ /* 0x004fea0003900000 */
[----:B------:R-:W2:Y:S02]  /*14320*/  @!P1 SYNCS.PHASECHK.TRANS64 P1, [R11+URZ+0x16830], R10 ;  /* 0x0168300a0b0095a7 */ /* 0x000ea4000802007f */
[----:B--2---:R-:W-:Y:S05]  /*14330*/  @!P1 BRA `(.L_x_13804) ;  /* 0xfffffffc00ec9947 */ /* 0x004fea000383ffff */
[----:B------:R-:W-:Y:S05]  /*14340*/  BRA `(.L_x_13801) ;  /* 0xffffff4800547947 */ /* 0x000fea000383ffff */
.L_x_13808:
[----:B-1----:R-:W-:-:S04]  /*14350*/  IMAD.U32 R11, RZ, RZ, UR10 ;  /* 0x0000000aff0b7e24 */ /* 0x002fc8000f8e00ff */
[----:B------:R1:W2:Y:S03]  /*14360*/  SYNCS.PHASECHK.TRANS64.TRYWAIT P1, [R11+URZ+0x16850], R10 ;  /* 0x0168500a0b0075a7 */ /* 0x0002a6000802017f */
[----:B--2---:R-:W-:Y:S05]  /*14370*/  @!P1 NANOSLEEP.SYNCS 0x989680 ;  /* 0x009896800000995d */ /* 0x004fea0003900000 */
[----:B------:R-:W2:Y:S02]  /*14380*/  @!P1 SYNCS.PHASECHK.TRANS64 P1, [R11+URZ+0x16850], R10 ;  /* 0x0168500a0b0095a7 */ /* 0x000ea4000802007f */
[----:B--2---:R-:W-:Y:S05]  /*14390*/  @!P1 BRA `(.L_x_13808) ;  /* 0xfffffffc00ec9947 */ /* 0x004fea000383ffff */
[----:B------:R-:W-:Y:S05]  /*143a0*/  BRA `(.L_x_13805) ;  /* 0xffffff4800d87947 */ /* 0x000fea000383ffff */
.L_x_13816:
[----:B-1----:R-:W-:-:S04]  /*143b0*/  IMAD.U32 R12, RZ, RZ, UR10 ;  /* 0x0000000aff0c7e24 */ /* 0x002fc8000f8e00ff */
[----:B------:R1:W2:Y:S03]  /*143c0*/  SYNCS.PHASECHK.TRANS64.TRYWAIT P1, [R12+URZ+0x16830], R11 ;  /* 0x0168300b0c0075a7 */ /* 0x0002a6000802017f */
[----:B--2---:R-:W-:Y:S05]  /*143d0*/  @!P1 NANOSLEEP.SYNCS 0x989680 ;  /* 0x009896800000995d */ /* 0x004fea0003900000 */
[----:B------:R-:W2:Y:S02]  /*143e0*/  @!P1 SYNCS.PHASECHK.TRANS64 P1, [R12+URZ+0x16830], R11 ;  /* 0x0168300b0c0095a7 */ /* 0x000ea4000802007f */
[----:B--2---:R-:W-:Y:S05]  /*143f0*/  @!P1 BRA `(.L_x_13816) ;  /* 0xfffffffc00ec9947 */ /* 0x004fea000383ffff */
[----:B------:R-:W-:Y:S05]  /*14400*/  BRA `(.L_x_13813) ;  /* 0xffffff6c00947947 */ /* 0x000fea000383ffff */
.L_x_13820:
[----:B-1----:R-:W-:-:S04]  /*14410*/  IMAD.U32 R12, RZ, RZ, UR10 ;  /* 0x0000000aff0c7e24 */ /* 0x002fc8000f8e00ff */
[----:B------:R1:W2:Y:S03]  /*14420*/  SYNCS.PHASECHK.TRANS64.TRYWAIT P1, [R12+URZ+0x16850], R11 ;  /* 0x0168500b0c0075a7 */ /* 0x0002a6000802017f */
[----:B--2---:R-:W-:Y:S05]  /*14430*/  @!P1 NANOSLEEP.SYNCS 0x989680 ;  /* 0x009896800000995d */ /* 0x004fea0003900000 */
[----:B------:R-:W2:Y:S02]  /*14440*/  @!P1 SYNCS.PHASECHK.TRANS64 P1, [R12+URZ+0x16850], R11 ;  /* 0x0168500b0c0095a7 */ /* 0x000ea4000802007f */
[----:B--2---:R-:W-:Y:S05]  /*14450*/  @!P1 BRA `(.L_x_13820) ;  /* 0xfffffffc00ec9947 */ /* 0x004fea000383ffff */
[----:B------:R-:W-:Y:S05]  /*14460*/  BRA `(.L_x_13817) ;  /* 0xffffff7000087947 */ /* 0x000fea000383ffff */
.L_x_13835:
[----:B-1----:R-:W-:-:S04]  /*14470*/  IMAD.U32 R5, RZ, RZ, UR8 ;  /* 0x00000008ff057e24 */ /* 0x002fc8000f8e00ff */
[----:B------:R1:W3:Y:S03]  /*14480*/  SYNCS.PHASECHK.TRANS64.TRYWAIT P1, [R5+URZ+0x16850], R0 ;  /* 0x01685000050075a7 */ /* 0x0002e6000802017f */
[----:B---3--:R-:W-:Y:S05]  /*14490*/  @!P1 NANOSLEEP.SYNCS 0x989680 ;  /* 0x009896800000995d */ /* 0x008fea0003900000 */
[----:B------:R-:W3:Y:S02]  /*144a0*/  @!P1 SYNCS.PHASECHK.TRANS64 P1, [R5+URZ+0x16850], R0 ;  /* 0x01685000050095a7 */ /* 0x000ee4000802007f */
[----:B---3--:R-:W-:Y:S05]  /*144b0*/  @!P1 BRA `(.L_x_13835) ;  /* 0xfffffffc00ec9947 */ /* 0x008fea000383ffff */
[----:B------:R-:W-:Y:S05]  /*144c0*/  BRA `(.L_x_13834) ;  /* 0xffffffa000a47947 */ /* 0x000fea000383ffff */
.L_x_13853:
[----:B------:R-:W-:Y:S02]  /*144d0*/  IMAD.MOV.U32 R13, RZ, RZ, R17 ;  /* 0x000000ffff0d7224 */ /* 0x000fe400078e0011 */
[----:B------:R-:W-:Y:S02]  /*144e0*/  IMAD.MOV.U32 R12, RZ, RZ, RZ ;  /* 0x000000ffff0c7224 */ /* 0x000fe400078e00ff */
[----:B------:R-:W-:Y:S02]  /*144f0*/  IMAD.MOV.U32 R11, RZ, RZ, 0x1f ;  /* 0x0000001fff0b7424 */ /* 0x000fe400078e00ff */
[----:B------:R-:W-:-:S07]  /*14500*/  IMAD.MOV.U32 R15, RZ, RZ, -0x1 ;  /* 0xffffffffff0f7424 */ /* 0x000fce00078e00ff */
[----:B0----5:R-:W-:Y:S05]  /*14510*/  WARPSYNC.COLLECTIVE R15, `(.L_x_13892) ;  /* 0x000000000f087348 */ /* 0x021fea0003c00000 */
[----:B------:R1:W2:Y:S02]  /*14520*/  SHFL.IDX P6, R14, R13, R12, R11 ;  /* 0x0000000c0d0e7389 */ /* 0x0002a400000c000b */
[----:B012--5:R-:W-:Y:S01]  /*14530*/  ENDCOLLECTIVE ;  /* 0x000000000000791b */ /* 0x027fe20003800000 */
.L_x_13892:
[----:B------:R-:W-:Y:S05]  /*14540*/  BRA `(.L_x_13893) ;  /* 0xffffffcc00207947 */ /* 0x000fea000383ffff */
.L_x_13855:
[----:B0-----:R-:W-:-:S04]  /*14550*/  IMAD.U32 R2, RZ, RZ, UR48 ;  /* 0x00000030ff027e24 */ /* 0x001fc8000f8e00ff */
[----:B------:R0:W1:Y:S03]  /*14560*/  SYNCS.PHASECHK.TRANS64.TRYWAIT P0, [R2+URZ+0x16840], R9 ;  /* 0x01684009020075a7 */ /* 0x000066000800017f */
[----:B-1----:R-:W-:Y:S05]  /*14570*/  @!P0 NANOSLEEP.SYNCS 0x989680 ;  /* 0x009896800000895d */ /* 0x002fea0003900000 */
[----:B------:R-:W1:Y:S02]  /*14580*/  @!P0 SYNCS.PHASECHK.TRANS64 P0, [R2+URZ+0x16840], R9 ;  /* 0x01684009020085a7 */ /* 0x000e64000800007f */
[----:B-1----:R-:W-:Y:S05]  /*14590*/  @!P0 BRA `(.L_x_13855) ;  /* 0xfffffffc00ec8947 */ /* 0x002fea000383ffff */
[----:B------:R-:W-:Y:S05]  /*145a0*/  BRA `(.L_x_13894) ;  /* 0xffffffcc00a87947 */ /* 0x000fea000383ffff */
.L_x_13856:
        /* <DEDUP_REMOVED lines=8> */
.L_x_13896:
[----:B------:R-:W-:Y:S05]  /*14630*/  BSYNC B0 ;  /* 0x0000000000007941 */ /* 0x000fea0003800000 */
.L_x_13895:
        /* <DEDUP_REMOVED lines=9> */
.L_x_13897:
[----:B------:R-:W-:Y:S02]  /*146d0*/  IMAD.MOV.U32 R13, RZ, RZ, R4 ;  /* 0x000000ffff0d7224 */ /* 0x000fe400078e0004 */
[----:B------:R-:W-:Y:S01]  /*146e0*/  IMAD.MOV.U32 R12, RZ, RZ, 0x1 ;  /* 0x00000001ff0c7424 */ /* 0x000fe200078e00ff */
[----:B------:R-:W-:-:S05]  /*146f0*/  @P0 LEA R14, P1, R17, R14, 0x1 ;  /* 0x0000000e110e0211 */ /* 0x000fca00078208ff */
[----:B------:R-:W-:Y:S01]  /*14700*/  @P0 IMAD.X R3, RZ, RZ, R2, P1 ;  /* 0x000000ffff030224 */ /* 0x000fe200008e0602 */
[----:B------:R-:W-:Y:S01]  /*14710*/  ISETP.GE.AND P1, PT, R5, 0x21, PT ;  /* 0x000000210500780c */ /* 0x000fe20003f26270 */
[----:B------:R-:W-:-:S12]  /*14720*/  @P0 IMAD.MOV.U32 R2, RZ, RZ, R14 ;  /* 0x000000ffff020224 */ /* 0x000fd800078e000e */
[----:B------:R-:W-:Y:S05]  /*14730*/  WARPSYNC.COLLECTIVE R15, `(.L_x_13898) ;  /* 0x000000000f087348 */ /* 0x000fea0003c00000 */
[----:B------:R0:W1:Y:S02]  /*14740*/  SHFL.IDX P6, R14, R13, R12, R11 ;  /* 0x0000000c0d0e7389 */ /* 0x00006400000c000b */
[----:B01----:R-:W-:Y:S01]  /*14750*/  ENDCOLLECTIVE ;  /* 0x000000000000791b */ /* 0x003fe20003800000 */
.L_x_13898:
[----:B------:R-:W-:Y:S01]  /*14760*/  @!PT LDS RZ, [RZ] ;  /* 0x00000000fffff984 */ /* 0x000fe20000000800 */
[----:B------:R-:W-:Y:S01]  /*14770*/  @!PT LDS RZ, [RZ] ;  /* 0x00000000fffff984 */ /* 0x000fe20000000800 */
[----:B------:R-:W-:Y:S01]  /*14780*/  @!PT LDS RZ, [RZ] ;  /* 0x00000000fffff984 */ /* 0x000fe20000000800 */
[----:B------:R0:W-:Y:S01]  /*14790*/  @P0 LDGSTS.E.BYPASS.LTC128B.128 [R9+0xe400], desc[UR36][R2.64], !P3 ;  /* 0x0e40000002090fae */ /* 0x0001e2000d901d64 */
[----:B------:R-:W-:Y:S01]  /*147a0*/  ISETP.GE.AND P0, PT, R5, 0x11, PT ;  /* 0x000000110500780c */ /* 0x000fe20003f06270 */
[----:B------:R-:W-:Y:S01]  /*147b0*/  IMAD.MOV.U32 R13, RZ, RZ, R0 ;  /* 0x000000ffff0d7224 */ /* 0x000fe200078e0000 */
[----:B0-----:R-:W-:-:S11]  /*147c0*/  @P1 LEA R9, R23, UR48, 0x1 ;  /* 0x0000003017091c11 */ /* 0x001fd6000f8e08ff */
[----:B------:R-:W-:Y:S01]  /*147d0*/  @P0 LEA R21, R23, UR48, 0x1 ;  /* 0x0000003017150c11 */ /* 0x000fe2000f8e08ff */
[----:B------:R-:W-:-:S07]  /*147e0*/  IMAD.MOV.U32 R7, RZ, RZ, R14 ;  /* 0x000000ffff077224 */ /* 0x000fce00078e000e */
[----:B------:R-:W-:Y:S05]  /*147f0*/  WARPSYNC.COLLECTIVE R15, `(.L_x_13899) ;  /* 0x000000000f087348 */ /* 0x000fea0003c00000 */
[----:B------:R0:W1:Y:S02]  /*14800*/  SHFL.IDX P6, R14, R13, R12, R11 ;  /* 0x0000000c0d0e7389 */ /* 0x00006400000c000b */
[----:B01----:R-:W-:Y:S01]  /*14810*/  ENDCOLLECTIVE ;  /* 0x000000000000791b */ /* 0x003fe20003800000 */
.L_x_13899:
[----:B------:R-:W-:Y:S02]  /*14820*/  IMAD.MOV.U32 R13, RZ, RZ, R4 ;  /* 0x000000ffff0d7224 */ /* 0x000fe400078e0004 */
[----:B------:R-:W-:Y:S01]  /*14830*/  IMAD.MOV.U32 R12, RZ, RZ, 0x2 ;  /* 0x00000002ff0c7424 */ /* 0x000fe200078e00ff */
[----:B------:R-:W-:-:S13]  /*14840*/  @P0 LEA R2, P2, R17, R14, 0x1 ;  /* 0x0000000e11020211 */ /* 0x000fda00078408ff */
[----:B------:R-:W-:Y:S05]  /*14850*/  WARPSYNC.COLLECTIVE R15, `(.L_x_13900) ;  /* 0x000000000f087348 */ /* 0x000fea0003c00000 */
[----:B------:R0:W1:Y:S02]  /*14860*/  SHFL.IDX P6, R14, R13, R12, R11 ;  /* 0x0000000c0d0e7389 */ /* 0x00006400000c000b */
[----:B01----:R-:W-:Y:S01]  /*14870*/  ENDCOLLECTIVE ;  /* 0x000000000000791b */ /* 0x003fe20003800000 */
.L_x_13900:
        /* <DEDUP_REMOVED lines=10> */
.L_x_13901:
[----:B------:R-:W-:Y:S02]  /*14920*/  IMAD.MOV.U32 R13, RZ, RZ, R4 ;  /* 0x000000ffff0d7224 */ /* 0x000fe400078e0004 */
[----:B------:R-:W-:Y:S02]  /*14930*/  IMAD.MOV.U32 R12, RZ, RZ, 0x3 ;  /* 0x00000003ff0c7424 */ /* 0x000fe400078e00ff */
[----:B------:R-:W-:-:S07]  /*14940*/  IMAD.MOV.U32 R8, RZ, RZ, R14 ;  /* 0x000000ffff087224 */ /* 0x000fce00078e000e */
[----:B------:R-:W-:Y:S05]  /*14950*/  WARPSYNC.COLLECTIVE R15, `(.L_x_13902) ;  /* 0x000000000f087348 */ /* 0x000fea0003c00000 */
[----:B------:R0:W1:Y:S02]  /*14960*/  SHFL.IDX P6, R14, R13, R12, R11 ;  /* 0x0000000c0d0e7389 */ /* 0x00006400000c000b */
[----:B01----:R-:W-:Y:S01]  /*14970*/  ENDCOLLECTIVE ;  /* 0x000000000000791b */ /* 0x003fe20003800000 */
.L_x_13902:
[----:B------:R-:W-:-:S05]  /*14980*/  @P1 LEA R2, P0, R17, R8, 0x1 ;  /* 0x0000000811021211 */ /* 0x000fca00078008ff */
[----:B------:R-:W-:Y:S01]  /*14990*/  @P1 IMAD.X R3, RZ, RZ, R6, P0 ;  /* 0x000000ffff031224 */ /* 0x000fe200000e0606 */
[----:B------:R-:W-:-:S04]  /*149a0*/  ISETP.GE.AND P0, PT, R5, 0x31, PT ;  /* 0x000000310500780c */ /* 0x000fc80003f06270 */
[----:B------:R-:W-:Y:S01]  /*149b0*/  @!PT LDS RZ, [RZ] ;  /* 0x00000000fffff984 */ /* 0x000fe20000000800 */
[----:B------:R-:W-:Y:S01]  /*149c0*/  @!PT LDS RZ, [RZ] ;  /* 0x00000000fffff984 */ /* 0x000fe20000000800 */
[----:B------:R-:W-:Y:S01]  /*149d0*/  @!PT LDS RZ, [RZ] ;  /* 0x00000000fffff984 */ /* 0x000fe20000000800 */
[----:B------:R0:W-:Y:S01]  /*149e0*/  @P1 LDGSTS.E.BYPASS.LTC128B.128 [R9+0xf400], desc[UR36][R2.64], !P3 ;  /* 0x0f40000002091fae */ /* 0x0001e2000d901d64 */
[----:B------:R-:W-:Y:S01]  /*149f0*/  IMAD.MOV.U32 R13, RZ, RZ, R0 ;  /* 0x000000ffff0d7224 */ /* 0x000fe200078e0000 */
[----:B------:R-:W-:-:S07]  /*14a00*/  ISETP.GE.AND P1, PT, R5, 0x41, PT ;  /* 0x000000410500780c */ /* 0x000fce0003f26270 */
[----:B------:R-:W-:Y:S01]  /*14a10*/  @P0 LEA R21, R23, UR48, 0x1 ;  /* 0x0000003017150c11 */ /* 0x000fe2000f8e08ff */
[----:B------:R-:W-:-:S07]  /*14a20*/  IMAD.MOV.U32 R7, RZ, RZ, R14 ;  /* 0x000000ffff077224 */ /* 0x000fce00078e000e */
[----:B0-----:R-:W-:Y:S05]  /*14a30*/  WARPSYNC.COLLECTIVE R15, `(.L_x_13903) ;  /* 0x000000000f087348 */ /* 0x001fea0003c00000 */
[----:B------:R1:W2:Y:S02]  /*14a40*/  SHFL.IDX P6, R14, R13, R12, R11 ;  /* 0x0000000c0d0e7389 */ /* 0x0002a400000c000b */
[----:B012---:R-:W-:Y:S01]  /*14a50*/  ENDCOLLECTIVE ;  /* 0x000000000000791b */ /* 0x007fe20003800000 */
.L_x_13903:
[----:B------:R-:W-:Y:S01]  /*14a60*/  @P1 LEA R9, R23, UR48, 0x1 ;  /* 0x0000003017091c11 */ /* 0x000fe2000f8e08ff */
[----:B------:R-:W-:Y:S02]  /*14a70*/  IMAD.MOV.U32 R13, RZ, RZ, R4 ;  /* 0x000000ffff0d7224 */ /* 0x000fe400078e0004 */
[----:B------:R-:W-:Y:S01]  /*14a80*/  IMAD.MOV.U32 R12, RZ, RZ, 0x4 ;  /* 0x00000004ff0c7424 */ /* 0x000fe200078e00ff */
[----:B------:R-:W-:-:S13]  /*14a90*/  @P0 LEA R2, P2, R17, R14, 0x1 ;  /* 0x0000000e11020211 */ /* 0x000fda00078408ff */
[----:B------:R-:W-:Y:S05]  /*14aa0*/  WARPSYNC.COLLECTIVE R15, `(.L_x_13904) ;  /* 0x000000000f087348 */ /* 0x000fea0003c00000 */
[----:B------:R0:W1:Y:S02]  /*14ab0*/  SHFL.IDX P6, R14, R13, R12, R11 ;  /* 0x0000000c0d0e7389 */ /* 0x00006400000c000b */
[----:B01----:R-:W-:Y:S01]  /*14ac0*/  ENDCOLLECTIVE ;  /* 0x000000000000791b */ /* 0x003fe20003800000 */
.L_x_13904:
        /* <DEDUP_REMOVED lines=10> */
.L_x_13905:
[----:B------:R-:W-:Y:S02]  /*14b70*/  IMAD.MOV.U32 R13, RZ, RZ, R4 ;  /* 0x000000ffff0d7224 */ /* 0x000fe400078e0004 */
[----:B------:R-:W-:Y:S02]  /*14b80*/  IMAD.MOV.U32 R12, RZ, RZ, 0x5 ;  /* 0x00000005ff0c7424 */ /* 0x000fe400078e00ff */
[----:B------:R-:W-:-:S07]  /*14b90*/  IMAD.MOV.U32 R8, RZ, RZ, R14 ;  /* 0x000000ffff087224 */ /* 0x000fce00078e000e */
[----:B------:R-:W-:Y:S05]  /*14ba0*/  WARPSYNC.COLLECTIVE R15, `(.L_x_13906) ;  /* 0x000000000f087348 */ /* 0x000fea0003c00000 */
[----:B------:R0:W1:Y:S02]  /*14bb0*/  SHFL.IDX P6, R14, R13, R12, R11 ;  /* 0x0000000c0d0e7389 */ /* 0x00006400000c000b */
[----:B01----:R-:W-:Y:S01]  /*14bc0*/  ENDCOLLECTIVE ;  /* 0x000000000000791b */ /* 0x003fe20003800000 */
.L_x_13906:
        /* <DEDUP_REMOVED lines=8> */
[----:B------:R-:W-:Y:S01]  /*14c50*/  ISETP.GE.AND P1, PT, R5, 0x61, PT ;  /* 0x000000610500780c */ /* 0x000fe20003f26270 */
[----:B------:R-:W-:-:S12]  /*14c60*/  IMAD.MOV.U32 R7, RZ, RZ, R14 ;  /* 0x000000ffff077224 */ /* 0x000fd800078e000e */
[----:B0-----:R-:W-:Y:S05]  /*14c70*/  WARPSYNC.COLLECTIVE R15, `(.L_x_13907) ;  /* 0x000000000f087348 */ /* 0x001fea0003c00000 */
[----:B------:R1:W2:Y:S02]  /*14c80*/  SHFL.IDX P6, R14, R13, R12, R11 ;  /* 0x0000000c0d0e7389 */ /* 0x0002a400000c000b */
[----:B012---:R-:W-:Y:S01]  /*14c90*/  ENDCOLLECTIVE ;  /* 0x000000000000791b */ /* 0x007fe20003800000 */
.L_x_13907:
[----:B------:R-:W-:Y:S01]  /*14ca0*/  @P1 LEA R9, R23, UR48, 0x1 ;  /* 0x0000003017091c11 */ /* 0x000fe2000f8e08ff */
[----:B------:R-:W-:Y:S02]  /*14cb0*/  IMAD.MOV.U32 R13, RZ, RZ, R4 ;  /* 0x000000ffff0d7224 */ /* 0x000fe400078e0004 */
[----:B------:R-:W-:Y:S01]  /*14cc0*/  IMAD.MOV.U32 R12, RZ, RZ, 0x6 ;  /* 0x00000006ff0c7424 */ /* 0x000fe200078e00ff */
[----:B------:R-:W-:-:S13]  /*14cd0*/  @P0 LEA R2, P2, R17, R14, 0x1 ;  /* 0x0000000e11020211 */ /* 0x000fda00078408ff */
[----:B------:R-:W-:Y:S05]  /*14ce0*/  WARPSYNC.COLLECTIVE R15, `(.L_x_13908) ;  /* 0x000000000f087348 */ /* 0x000fea0003c00000 */
[----:B------:R0:W1:Y:S02]  /*14cf0*/  SHFL.IDX P6, R14, R13, R12, R11 ;  /* 0x0000000c0d0e7389 */ /* 0x00006400000c000b */
[----:B01----:R-:W-:Y:S01]  /*14d00*/  ENDCOLLECTIVE ;  /* 0x000000000000791b */ /* 0x003fe20003800000 */
.L_x_13908:
[----:B------:R-:W-:Y:S01]  /*14d10*/  @P0 IMAD.X R3, RZ, RZ, R7, P2 ;  /* 0x000000ffff030224 */ /* 0x000fe200010e0607 */
[----:B------:R-:W-:-:S05]  /*14d20*/  @P0 LEA R7, R23, UR48, 0x1 ;  /* 0x0000003017070c11 */ /* 0x000fca000f8e08ff */
        /* <DEDUP_REMOVED lines=9> */
.L_x_13909:
[----:B------:R-:W-:Y:S02]  /*14dc0*/  IMAD.MOV.U32 R13, RZ, RZ, R4 ;  /* 0x000000ffff0d7224 */ /* 0x000fe400078e0004 */
[----:B------:R-:W-:Y:S02]  /*14dd0*/  IMAD.MOV.U32 R12, RZ, RZ, 0x7 ;  /* 0x00000007ff0c7424 */ /* 0x000fe400078e00ff */
[----:B------:R-:W-:-:S07]  /*14de0*/  IMAD.MOV.U32 R8, RZ, RZ, R14 ;  /* 0x000000ffff087224 */ /* 0x000fce00078e000e */
[----:B------:R-:W-:Y:S05]  /*14df0*/  WARPSYNC.COLLECTIVE R15, `(.L_x_13910) ;  /* 0x000000000f087348 */ /* 0x000fea0003c00000 */
[----:B------:R0:W1:Y:S02]  /*14e00*/  SHFL.IDX P6, R14, R13, R12, R11 ;  /* 0x0000000c0d0e7389 */ /* 0x00006400000c000b */
[----:B01----:R-:W-:Y:S01]  /*14e10*/  ENDCOLLECTIVE ;  /* 0x000000000000791b */ /* 0x003fe20003800000 */
.L_x_13910:
[----:B------:R-:W-:-:S05]  /*14e20*/  @P1 LEA R2, P0, R17, R8, 0x1 ;  /* 0x0000000811021211 */ /* 0x000fca00078008ff */
        /* <DEDUP_REMOVED lines=10> */
.L_x_13911:
[----:B------:R-:W-:Y:S05]  /*14ed0*/  BRA `(.L_x_13912) ;  /* 0xffffffc800b87947 */ /* 0x000fea000383ffff */
.L_x_13859:
[----:B------:R-:W-:Y:S02]  /*14ee0*/  IMAD.MOV.U32 R13, RZ, RZ, R8 ;  /* 0x000000ffff0d7224 */ /* 0x000fe400078e0008 */
[----:B------:R-:W-:Y:S02]  /*14ef0*/  IMAD.MOV.U32 R12, RZ, RZ, RZ ;  /* 0x000000ffff0c7224 */ /* 0x000fe400078e00ff */
[----:B------:R-:W-:Y:S02]  /*14f00*/  IMAD.MOV.U32 R11, RZ, RZ, 0x181f ;  /* 0x0000181fff0b7424 */ /* 0x000fe400078e00ff */
[----:B------:R-:W-:Y:S02]  /*14f10*/  IMAD.MOV.U32 R15, RZ, RZ, -0x1 ;  /* 0xffffffffff0f7424 */ /* 0x000fe400078e00ff */
[----:B------:R-:W-:-:S07]  /*14f20*/  VIADD R4, R20, UR43 ;  /* 0x0000002b14047c36 */ /* 0x000fce0008000000 */
[----:B------:R-:W-:Y:S05]  /*14f30*/  WARPSYNC.COLLECTIVE R15, `(.L_x_13913) ;  /* 0x000000000f087348 */ /* 0x000fea0003c00000 */
[----:B------:R0:W1:Y:S02]  /*14f40*/  SHFL.IDX P6, R14, R13, R12, R11 ;  /* 0x0000000c0d0e7389 */ /* 0x00006400000c000b */
[----:B01----:R-:W-:Y:S01]  /*14f50*/  ENDCOLLECTIVE ;  /* 0x000000000000791b */ /* 0x003fe20003800000 */
.L_x_13913:
[----:B------:R-:W-:Y:S02]  /*14f60*/  VIADD R10, R4, 0x10 ;  /* 0x00000010040a7836 */ /* 0x000fe40000000000 */
[----:B------:R-:W-:Y:S02]  /*14f70*/  IMAD.MOV.U32 R13, RZ, RZ, R7 ;  /* 0x000000ffff0d7224 */ /* 0x000fe400078e0007 */
[----:B------:R-:W-:-:S07]  /*14f80*/  IMAD.MOV.U32 R2, RZ, RZ, R14 ;  /* 0x000000ffff027224 */ /* 0x000fce00078e000e */
[----:B------:R-:W-:Y:S05]  /*14f90*/  WARPSYNC.COLLECTIVE R15, `(.L_x_13914) ;  /* 0x000000000f087348 */ /* 0x000fea0003c00000 */
[----:B------:R0:W1:Y:S02]  /*14fa0*/  SHFL.IDX P6, R14, R13, R12, R11 ;  /* 0x0000000c0d0e7389 */ /* 0x00006400000c000b */
[----:B01----:R-:W-:Y:S01]  /*14fb0*/  ENDCOLLECTIVE ;  /* 0x000000000000791b */ /* 0x003fe20003800000 */
.L_x_13914:
[----:B------:R-:W-:Y:S02]  /*14fc0*/  ULDC UR4, c[0x0][0x288] ;  /* 0x0000a20000047ab9 */ /* 0x000fe40000000800 */
[----:B------:R-:W-:-:S05]  /*14fd0*/  IMAD R5, R9, UR4, RZ ;  /* 0x0000000409057c24 */ /* 0x000fca000f8e02ff */
[----:B------:R-:W-:Y:S01]  /*14fe0*/  ISETP.GE.AND P1, PT, R4, R5, PT ;  /* 0x000000050400720c */ /* 0x000fe20003f26270 */
[----:B------:R-:W-:Y:S02]  /*14ff0*/  IMAD.MOV.U32 R13, RZ, RZ, R8 ;  /* 0x000000ffff0d7224 */ /* 0x000fe400078e0008 */
[----:B------:R-:W-:-:S10]  /*15000*/  IMAD.MOV.U32 R12, RZ, RZ, 0x1 ;  /* 0x00000001ff0c7424 */ /* 0x000fd400078e00ff */
[----:B------:R-:W-:Y:S02]  /*15010*/  @!P1 LEA R21, R23, UR48, 0x1 ;  /* 0x0000003017159c11 */ /* 0x000fe4000f8e08ff */
[----:B------:R-:W-:-:S05]  /*15020*/  @!P1 LEA R14, P2, R17, R14, 0x1 ;  /* 0x0000000e110e9211 */ /* 0x000fca00078408ff */
[----:B------:R-:W-:Y:S02]  /*15030*/  @!P1 IMAD.X R3, RZ, RZ, R2, P2 ;  /* 0x000000ffff039224 */ /* 0x000fe400010e0602 */
[----:B------:R-:W-:-:S07]  /*15040*/  @!P1 IMAD.MOV.U32 R2, RZ, RZ, R14 ;  /* 0x000000ffff029224 */ /* 0x000fce00078e000e */
[----:B------:R-:W-:Y:S05]  /*15050*/  WARPSYNC.COLLECTIVE R15, `(.L_x_13915) ;  /* 0x000000000f087348 */ /* 0x000fea0003c00000 */
[----:B------:R0:W1:Y:S02]  /*15060*/  SHFL.IDX P6, R14, R13, R12, R11 ;  /* 0x0000000c0d0e7389 */ /* 0x00006400000c000b */
[----:B01----:R-:W-:Y:S01]  /*15070*/  ENDCOLLECTIVE ;  /* 0x000000000000791b */ /* 0x003fe20003800000 */
.L_x_13915:
[----:B------:R-:W-:Y:S01]  /*15080*/  @!PT LDS RZ, [RZ] ;  /* 0x00000000fffff984 */ /* 0x000fe20000000800 */
[----:B------:R-:W-:Y:S01]  /*15090*/  @!PT LDS RZ, [RZ] ;  /* 0x00000000fffff984 */ /* 0x000fe20000000800 */
[----:B------:R-:W-:Y:S01]  /*150a0*/  @!PT LDS RZ, [RZ] ;  /* 0x00000000fffff984 */ /* 0x000fe20000000800 */
[----:B------:R0:W-:Y:S01]  /*150b0*/  @!P1 LDGSTS.E.BYPASS.LTC128B.128 [R21+0x8400], desc[UR36][R2.64], !P0 ;  /* 0x0840000002159fae */ /* 0x0001e2000c101d64 */
[----:B------:R-:W-:Y:S01]  /*150c0*/  ISETP.GE.AND P1, PT, R10, R5, PT ;  /* 0x000000050a00720c */ /* 0x000fe20003f26270 */
[----:B------:R-:W-:-:S12]  /*150d0*/  IMAD.MOV.U32 R13, RZ, RZ, R7 ;  /* 0x000000ffff0d7224 */ /* 0x000fd800078e0007 */
[----:B0-----:R-:W-:Y:S01]  /*150e0*/  @!P1 LEA R21, R23, UR48, 0x1 ;  /* 0x0000003017159c11 */ /* 0x001fe2000f8e08ff */
[----:B------:R-:W-:-:S07]  /*150f0*/  IMAD.MOV.U32 R10, RZ, RZ, R14 ;  /* 0x000000ffff0a7224 */ /* 0x000fce00078e000e */
[----:B------:R-:W-:Y:S05]  /*15100*/  WARPSYNC.COLLECTIVE R15, `(.L_x_13916) ;  /* 0x000000000f087348 */ /* 0x000fea0003c00000 */
[----:B------:R0:W1:Y:S02]  /*15110*/  SHFL.IDX P6, R14, R13, R12, R11 ;  /* 0x0000000c0d0e7389 */ /* 0x00006400000c000b */
[----:B01----:R-:W-:Y:S01]  /*15120*/  ENDCOLLECTIVE ;  /* 0x000000000000791b */ /* 0x003fe20003800000 */
.L_x_13916:
[----:B------:R-:W-:Y:S02]  /*15130*/  IMAD.MOV.U32 R13, RZ, RZ, R8 ;  /* 0x000000ffff0d7224 */ /* 0x000fe400078e0008 */
[----:B------:R-:W-:Y:S02]  /*15140*/  IMAD.MOV.U32 R12, RZ, RZ, 0x2 ;  /* 0x00000002ff0c7424 */ /* 0x000fe400078e00ff */
[----:B------:R-:W-:-:S07]  /*15150*/  IMAD.MOV.U32 R20, RZ, RZ, R14 ;  /* 0x000000ffff147224 */ /* 0x000fce00078e000e */
[----:B------:R-:W-:Y:S05]  /*15160*/  WARPSYNC.COLLECTIVE R15, `(.L_x_13917) ;  /* 0x000000000f087348 */ /* 0x000fea0003c00000 */
[----:B------:R0:W1:Y:S02]  /*15170*/  SHFL.IDX P6, R14, R13, R12, R11 ;  /* 0x0000000c0d0e7389 */ /* 0x00006400000c000b */
[----:B01----:R-:W-:Y:S01]  /*15180*/  ENDCOLLECTIVE ;  /* 0x000000000000791b */ /* 0x003fe20003800000 */
.L_x_13917:
[----:B------:R-:W-:-:S05]  /*15190*/  @!P1 LEA R2, P2, R17, R20, 0x1 ;  /* 0x0000001411029211 */ /* 0x000fca00078408ff */
[----:B------:R-:W-:Y:S02]  /*151a0*/  @!P1 IMAD.X R3, RZ, RZ, R10, P2 ;  /* 0x000000ffff039224 */ /* 0x000fe400010e060a */
[----:B------:R-:W-:-:S03]  /*151b0*/  VIADD R10, R4, 0x20 ;  /* 0x00000020040a7836 */ /* 0x000fc60000000000 */
[----:B------:R-:W-:Y:S01]  /*151c0*/  @!PT LDS RZ, [RZ] ;  /* 0x00000000fffff984 */ /* 0x000fe20000000800 */
[----:B------:R-:W-:Y:S01]  /*151d0*/  @!PT LDS RZ, [RZ] ;  /* 0x00000000fffff984 */ /* 0x000fe20000000800 */
[----:B------:R-:W-:Y:S01]  /*151e0*/  @!PT LDS RZ, [RZ] ;  /* 0x00000000fffff984 */ /* 0x000fe20000000800 */
[----:B------:R0:W-:Y:S01]  /*151f0*/  @!P1 LDGSTS.E.BYPASS.LTC128B.128 [R21+0x8c00], desc[UR36][R2.64], !P0 ;  /* 0x08c0000002159fae */ /* 0x0001e2000c101d64 */
[----:B------:R-:W-:Y:S01]  /*15200*/  IMAD.MOV.U32 R13, RZ, RZ, R7 ;  /* 0x000000ffff0d7224 */ /* 0x000fe200078e0007 */
[----:B------:R-:W-:Y:S01]  /*15210*/  ISETP.GE.AND P1, PT, R10, R5, PT ;  /* 0x000000050a00720c */ /* 0x000fe20003f26270 */
[----:B------:R-:W-:Y:S02]  /*15220*/  VIADD R10, R4, 0x30 ;  /* 0x00000030040a7836 */ /* 0x000fe40000000000 */
[----:B------:R-:W-:-:S10]  /*15230*/  IMAD.MOV.U32 R9, RZ, RZ, R14 ;  /* 0x000000ffff097224 */ /* 0x000fd400078e000e */
[----:B0-----:R-:W-:Y:S05]  /*15240*/  WARPSYNC.COLLECTIVE R15, `(.L_x_13918) ;  /* 0x000000000f087348 */ /* 0x001fea0003c00000 */
[----:B------:R1:W2:Y:S02]  /*15250*/  SHFL.IDX P6, R14, R13, R12, R11 ;  /* 0x0000000c0d0e7389 */ /* 0x0002a400000c000b */
[----:B012---:R-:W-:Y:S01]  /*15260*/  ENDCOLLECTIVE ;  /* 0x000000000000791b */ /* 0x007fe20003800000 */
.L_x_13918:
[----:B------:R-:W-:Y:S01]  /*15270*/  @!P1 LEA R25, R23, UR48, 0x1 ;  /* 0x0000003017199c11 */ /* 0x000fe2000f8e08ff */
[----:B------:R-:W-:Y:S02]  /*15280*/  IMAD.MOV.U32 R13, RZ, RZ, R8 ;  /* 0x000000ffff0d7224 */ /* 0x000fe400078e0008 */
[----:B------:R-:W-:Y:S01]  /*15290*/  IMAD.MOV.U32 R12, RZ, RZ, 0x3 ;  /* 0x00000003ff0c7424 */ /* 0x000fe200078e00ff */
[----:B------:R-:W-:-:S13]  /*152a0*/  @!P1 LEA R2, P2, R17, R14, 0x1 ;  /* 0x0000000e11029211 */ /* 0x000fda00078408ff */
[----:B------:R-:W-:Y:S05]  /*152b0*/  WARPSYNC.COLLECTIVE R15, `(.L_x_13919) ;  /* 0x000000000f087348 */ /* 0x000fea0003c00000 */
[----:B------:R0:W1:Y:S02]  /*152c0*/  SHFL.IDX P6, R14, R13, R12, R11 ;  /* 0x0000000c0d0e7389 */ /* 0x00006400000c000b */
[----:B01----:R-:W-:Y:S01]  /*152d0*/  ENDCOLLECTIVE ;  /* 0x000000000000791b */ /* 0x003fe20003800000 */
.L_x_13919:
[----:B------:R-:W-:-:S05]  /*152e0*/  @!P1 IMAD.X R3, RZ, RZ, R9, P2 ;  /* 0x000000ffff039224 */ /* 0x000fca00010e0609 */
[----:B------:R-:W-:Y:S01]  /*152f0*/  @!PT LDS RZ, [RZ] ;  /* 0x00000000fffff984 */ /* 0x000fe20000000800 */
[----:B------:R-:W-:Y:S01]  /*15300*/  @!PT LDS RZ, [RZ] ;  /* 0x00000000fffff984 */ /* 0x000fe20000000800 */
[----:B------:R-:W-:Y:S01]  /*15310*/  @!PT LDS RZ, [RZ] ;  /* 0x00000000fffff984 */ /* 0x000fe20000000800 */
[----:B------:R0:W-:Y:S01]  /*15320*/  @!P1 LDGSTS.E.BYPASS.LTC128B.128 [R25+0x9400], desc[UR36][R2.64], !P0 ;  /* 0x0940000002199fae */ /* 0x0001e2000c101d64 */
[----:B------:R-:W-:Y:S01]  /*15330*/  ISETP.GE.AND P1, PT, R10, R5, PT ;  /* 0x000000050a00720c */ /* 0x000fe20003f26270 */
[----:B------:R-:W-:-:S12]  /*15340*/  IMAD.MOV.U32 R13, RZ, RZ, R7 ;  /* 0x000000ffff0d7224 */ /* 0x000fd800078e0007 */
[----:B------:R-:W-:Y:S01]  /*15350*/  @!P1 LEA R21, R23, UR48, 0x1 ;  /* 0x0000003017159c11 */ /* 0x000fe2000f8e08ff */
[----:B0-----:R-:W-:-:S07]  /*15360*/  IMAD.MOV.U32 R10, RZ, RZ, R14 ;  /* 0x000000ffff0a7224 */ /* 0x001fce00078e000e */
[----:B------:R-:W-:Y:S05]  /*15370*/  WARPSYNC.COLLECTIVE R15, `(.L_x_13920) ;  /* 0x000000000f087348 */ /* 0x000fea0003c00000 */
[----:B------:R0:W1:Y:S02]  /*15380*/  SHFL.IDX P6, R14, R13, R12, R11 ;  /* 0x0000000c0d0e7389 */ /* 0x00006400000c000b */
[----:B01----:R-:W-:Y:S01]  /*15390*/  ENDCOLLECTIVE ;  /* 0x000000000000791b */ /* 0x003fe20003800000 */
.L_x_13920:
[----:B------:R-:W-:Y:S02]  /*153a0*/  IMAD.MOV.U32 R13, RZ, RZ, R8 ;  /* 0x000000ffff0d7224 */ /* 0x000fe400078e0008 */
[----:B------:R-:W-:Y:S02]  /*153b0*/  IMAD.MOV.U32 R12, RZ, RZ, 0x4 ;  /* 0x00000004ff0c7424 */ /* 0x000fe400078e00ff */
[----:B------:R-:W-:-:S07]  /*153c0*/  IMAD.MOV.U32 R20, RZ, RZ, R14 ;  /* 0x000000ffff147224 */ /* 0x000fce00078e000e */
[----:B------:R-:W-:Y:S05]  /*153d0*/  WARPSYNC.COLLECTIVE R15, `(.L_x_13921) ;  /* 0x000000000f087348 */ /* 0x000fea0003c00000 */
[----:B------:R0:W1:Y:S02]  /*153e0*/  SHFL.IDX P6, R14, R13, R12, R11 ;  /* 0x0000000c0d0e7389 */ /* 0x00006400000c000b */
[----:B01----:R-:W-:Y:S01]  /*153f0*/  ENDCOLLECTIVE ;  /* 0x000000000000791b */ /* 0x003fe20003800000 */
.L_x_13921:
        /* <DEDUP_REMOVED lines=14> */
.L_x_13922:
[----:B------:R-:W-:Y:S01]  /*154e0*/  @!P1 LEA R25, R23, UR48, 0x1 ;  /* 0x0000003017199c11 */ /* 0x000fe2000f8e08ff */
[----:B------:R-:W-:Y:S02]  /*154f0*/  IMAD.MOV.U32 R13, RZ, RZ, R8 ;  /* 0x000000ffff0d7224 */ /* 0x000fe400078e0008 */
[----:B------:R-:W-:Y:S01]  /*15500*/  IMAD.MOV.U32 R12, RZ, RZ, 0x5 ;  /* 0x00000005ff0c7424 */ /* 0x000fe200078e00ff */
[----:B------:R-:W-:-:S13]  /*15510*/  @!P1 LEA R2, P2, R17, R14, 0x1 ;  /* 0x0000000e11029211 */ /* 0x000fda00078408ff */
[----:B------:R-:W-:Y:S05]  /*15520*/  WARPSYNC.COLLECTIVE R15, `(.L_x_13923) ;  /* 0x000000000f087348 */ /* 0x000fea0003c00000 */
[----:B------:R0:W1:Y:S02]  /*15530*/  SHFL.IDX P6, R14, R13, R12, R11 ;  /* 0x0000000c0d0e7389 */ /* 0x00006400000c000b */
[----:B01----:R-:W-:Y:S01]  /*15540*/  ENDCOLLECTIVE ;  /* 0x000000000000791b */ /* 0x003fe20003800000 */
.L_x_13923:
        /* <DEDUP_REMOVED lines=12> */
.L_x_13924:
[----:B------:R-:W-:Y:S02]  /*15610*/  IMAD.MOV.U32 R13, RZ, RZ, R8 ;  /* 0x000000ffff0d7224 */ /* 0x000fe400078e0008 */
[----:B------:R-:W-:Y:S02]  /*15620*/  IMAD.MOV.U32 R12, RZ, RZ, 0x6 ;  /* 0x00000006ff0c7424 */ /* 0x000fe400078e00ff */
[----:B------:R-:W-:-:S07]  /*15630*/  IMAD.MOV.U32 R20, RZ, RZ, R14 ;  /* 0x000000ffff147224 */ /* 0x000fce00078e000e */
[----:B------:R-:W-:Y:S05]  /*15640*/  WARPSYNC.COLLECTIVE R15, `(.L_x_13925) ;  /* 0x000000000f087348 */ /* 0x000fea0003c00000 */
[----:B------:R0:W1:Y:S02]  /*15650*/  SHFL.IDX P6, R14, R13, R12, R11 ;  /* 0x0000000c0d0e7389 */ /* 0x00006400000c000b */
[----:B01----:R-:W-:Y:S01]  /*15660*/  ENDCOLLECTIVE ;  /* 0x000000000000791b */ /* 0x003fe20003800000 */
.L_x_13925:
        /* <DEDUP_REMOVED lines=13> */
.L_x_13926:
[----:B------:R-:W-:Y:S01]  /*15740*/  @!P1 LEA R25, R23, UR48, 0x1 ;  /* 0x0000003017199c11 */ /* 0x000fe2000f8e08ff */
[----:B------:R-:W-:Y:S02]  /*15750*/  IMAD.MOV.U32 R13, RZ, RZ, R8 ;  /* 0x000000ffff0d7224 */ /* 0x000fe400078e0008 */
[----:B------:R-:W-:Y:S01]  /*15760*/  IMAD.MOV.U32 R12, RZ, RZ, 0x7 ;  /* 0x00000007ff0c7424 */ /* 0x000fe200078e00ff */
[----:B------:R-:W-:-:S13]  /*15770*/  @!P1 LEA R2, P2, R17, R14, 0x1 ;  /* 0x0000000e11029211 */ /* 0x000fda00078408ff */
[----:B------:R-:W-:Y:S05]  /*15780*/  WARPSYNC.COLLECTIVE R15, `(.L_x_13927) ;  /* 0x000000000f087348 */ /* 0x000fea0003c00000 */
[----:B------:R0:W1:Y:S02]  /*15790*/  SHFL.IDX P6, R14, R13, R12, R11 ;  /* 0x0000000c0d0e7389 */ /* 0x00006400000c000b */
[----:B01----:R-:W-:Y:S01]  /*157a0*/  ENDCOLLECTIVE ;  /* 0x000000000000791b */ /* 0x003fe20003800000 */
.L_x_13927:
[----:B------:R-:W-:-:S05]  /*157b0*/  @!P1 IMAD.X R3, RZ, RZ, R9, P2 ;  /* 0x000000ffff039224 */ /* 0x000fca00010e0609 */
[----:B------:R-:W-:Y:S01]  /*157c0*/  @!PT LDS RZ, [RZ] ;  /* 0x00000000fffff984 */ /* 0x000fe20000000800 */
[----:B------:R-:W-:Y:S01]  /*157d0*/  @!PT LDS RZ, [RZ] ;  /* 0x00000000fffff984 */ /* 0x000fe20000000800 */
[----:B------:R-:W-:Y:S01]  /*157e0*/  @!PT LDS RZ, [RZ] ;  /* 0x00000000fffff984 */ /* 0x000fe20000000800 */
[----:B------:R0:W-:Y:S01]  /*157f0*/  @!P1 LDGSTS.E.BYPASS.LTC128B.128 [R25+0xb400], desc[UR36][R2.64], !P0 ;  /* 0x0b40000002199fae */ /* 0x0001e2000c101d64 */
[----:B------:R-:W-:Y:S02]  /*15800*/  IMAD.MOV.U32 R13, RZ, RZ, R7 ;  /* 0x000000ffff0d7224 */ /* 0x000fe400078e0007 */
[----:B0-----:R-:W-:Y:S02]  /*15810*/  VIADD R2, R4, 0x70 ;  /* 0x0000007004027836 */ /* 0x001fe40000000000 */
[----:B------:R-:W-:-:S03]  /*15820*/  IMAD.MOV.U32 R8, RZ, RZ, R14 ;  /* 0x000000ffff087224 */ /* 0x000fc600078e000e */
[----:B------:R-:W-:-:S13]  /*15830*/  ISETP.GE.AND P1, PT, R2, R5, PT ;  /* 0x000000050200720c */ /* 0x000fda0003f26270 */
[----:B------:R-:W-:Y:S05]  /*15840*/  WARPSYNC.COLLECTIVE R15, `(.L_x_13928) ;  /* 0x000000000f087348 */ /* 0x000fea0003c00000 */
[----:B------:R0:W1:Y:S02]  /*15850*/  SHFL.IDX P6, R14, R13, R12, R11 ;  /* 0x0000000c0d0e7389 */ /* 0x00006400000c000b */
[----:B01----:R-:W-:Y:S01]  /*15860*/  ENDCOLLECTIVE ;  /* 0x000000000000791b */ /* 0x003fe20003800000 */
.L_x_13928:
[----:B------:R-:W-:Y:S01]  /*15870*/  @!P1 LEA R21, R23, UR48, 0x1 ;  /* 0x0000003017159c11 */ /* 0x000fe2000f8e08ff */
[----:B------:R-:W-:Y:S02]  /*15880*/  IMAD.MOV.U32 R13, RZ, RZ, R6 ;  /* 0x000000ffff0d7224 */ /* 0x000fe400078e0006 */
[----:B------:R-:W-:Y:S02]  /*15890*/  IMAD.MOV.U32 R12, RZ, RZ, RZ ;  /* 0x000000ffff0c7224 */ /* 0x000fe400078e00ff */
[----:B------:R-:W-:-:S07]  /*158a0*/  IMAD.MOV.U32 R10, RZ, RZ, R14 ;  /* 0x000000ffff0a7224 */ /* 0x000fce00078e000e */
[----:B------:R-:W-:Y:S05]  /*158b0*/  WARPSYNC.COLLECTIVE R15, `(.L_x_13929) ;  /* 0x000000000f087348 */ /* 0x000fea0003c00000 */
[----:B------:R0:W1:Y:S02]  /*158c0*/  SHFL.IDX P6, R14, R13, R12, R11 ;  /* 0x0000000c0d0e7389 */ /* 0x00006400000c000b */
[----:B01----:R-:W-:Y:S01]  /*158d0*/  ENDCOLLECTIVE ;  /* 0x000000000000791b */ /* 0x003fe20003800000 */
.L_x_13929:
        /* <DEDUP_REMOVED lines=14> */
.L_x_13930:
[----:B------:R-:W-:Y:S02]  /*159c0*/  IMAD.MOV.U32 R13, RZ, RZ, R6 ;  /* 0x000000ffff0d7224 */ /* 0x000fe400078e0006 */
[----:B------:R-:W-:Y:S01]  /*159d0*/  IMAD.MOV.U32 R12, RZ, RZ, 0x1 ;  /* 0x00000001ff0c7424 */ /* 0x000fe200078e00ff */
[----:B------:R-:W-:-:S13]  /*159e0*/  @!P1 LEA R2, P2, R17, R14, 0x1 ;  /* 0x0000000e11029211 */ /* 0x000fda00078408ff */
[----:B------:R-:W-:Y:S05]  /*159f0*/  WARPSYNC.COLLECTIVE R15, `(.L_x_13931) ;  /* 0x000000000f087348 */ /* 0x000fea0003c00000 */
[----:B------:R0:W1:Y:S02]  /*15a00*/  SHFL.IDX P6, R14, R13, R12, R11 ;  /* 0x0000000c0d0e7389 */ /* 0x00006400000c000b */
[----:B01----:R-:W-:Y:S01]  /*15a10*/  ENDCOLLECTIVE ;  /* 0x000000000000791b */ /* 0x003fe20003800000 */
.L_x_13931:
[----:B------:R-:W-:Y:S01]  /*15a20*/  @!P1 IMAD.X R3, RZ, RZ, R9, P2 ;  /* 0x000000ffff039224 */ /* 0x000fe200010e0609 */
[----:B------:R-:W-:-:S05]  /*15a30*/  @!P1 LEA R9, R23, UR48, 0x1 ;  /* 0x0000003017099c11 */ /* 0x000fca000f8e08ff */
        /* <DEDUP_REMOVED lines=11> */
.L_x_13932:
[----:B------:R-:W-:Y:S02]  /*15af0*/  IMAD.MOV.U32 R13, RZ, RZ, R6 ;  /* 0x000000ffff0d7224 */ /* 0x000fe400078e0006 */
[----:B------:R-:W-:Y:S02]  /*15b00*/  IMAD.MOV.U32 R12, RZ, RZ, 0x2 ;  /* 0x00000002ff0c7424 */ /* 0x000fe400078e00ff */
[----:B------:R-:W-:-:S07]  /*15b10*/  IMAD.MOV.U32 R10, RZ, RZ, R14 ;  /* 0x000000ffff0a7224 */ /* 0x000fce00078e000e */
[----:B------:R-:W-:Y:S05]  /*15b20*/  WARPSYNC.COLLECTIVE R15, `(.L_x_13933) ;  /* 0x000000000f087348 */ /* 0x000fea0003c00000 */
[----:B------:R0:W1:Y:S02]  /*15b30*/  SHFL.IDX P6, R14, R13, R12, R11 ;  /* 0x0000000c0d0e7389 */ /* 0x00006400000c000b */
[----:B01----:R-:W-:Y:S01]  /*15b40*/  ENDCOLLECTIVE ;  /* 0x000000000000791b */ /* 0x003fe20003800000 */
.L_x_13933:
[----:B------:R-:W-:-:S05]  /*15b50*/  @!P1 LEA R2, P2, R17, R10, 0x1 ;  /* 0x0000000a11029211 */ /* 0x000fca00078408ff */
[----:B------:R-:W-:-:S05]  /*15b60*/  @!P1 IMAD.X R3, RZ, RZ, R8, P2 ;  /* 0x000000ffff039224 */ /* 0x000fca00010e0608 */
[----:B------:R-:W-:Y:S01]  /*15b70*/  @!PT LDS RZ, [RZ] ;  /* 0x00000000fffff984 */ /* 0x000fe20000000800 */
[----:B------:R-:W-:Y:S01]  /*15b80*/  @!PT LDS RZ, [RZ] ;  /* 0x00000000fffff984 */ /* 0x000fe20000000800 */
[----:B------:R-:W-:Y:S01]  /*15b90*/  @!PT LDS RZ, [RZ] ;  /* 0x00000000fffff984 */ /* 0x000fe20000000800 */
[----:B------:R0:W-:Y:S01]  /*15ba0*/  @!P1 LDGSTS.E.BYPASS.LTC128B.128 [R9+0xcc00], desc[UR36][R2.64], !P0 ;  /* 0x0cc0000002099fae */ /* 0x0001e2000c101d64 */
[----:B------:R-:W-:Y:S02]  /*15bb0*/  IMAD.MOV.U32 R13, RZ, RZ, R0 ;  /* 0x000000ffff0d7224 */ /* 0x000fe400078e0000 */
[----:B------:R-:W-:-:S07]  /*15bc0*/  IMAD.MOV.U32 R7, RZ, RZ, R14 ;  /* 0x000000ffff077224 */ /* 0x000fce00078e000e */
[----:B0-----:R-:W-:Y:S05]  /*15bd0*/  WARPSYNC.COLLECTIVE R15, `(.L_x_13934) ;  /* 0x000000000f087348 */ /* 0x001fea0003c00000 */
[----:B------:R1:W2:Y:S02]  /*15be0*/  SHFL.IDX P6, R14, R13, R12, R11 ;  /* 0x0000000c0d0e7389 */ /* 0x0002a400000c000b */
[----:B012---:R-:W-:Y:S01]  /*15bf0*/  ENDCOLLECTIVE ;  /* 0x000000000000791b */ /* 0x007fe20003800000 */
.L_x_13934:
[----:B------:R-:W-:-:S05]  /*15c00*/  VIADD R2, R4, 0xa0 ;  /* 0x000000a004027836 */ /* 0x000fca0000000000 */
[----:B------:R-:W-:Y:S01]  /*15c10*/  ISETP.GE.AND P1, PT, R2, R5, PT ;  /* 0x000000050200720c */ /* 0x000fe20003f26270 */
[----:B------:R-:W-:Y:S02]  /*15c20*/  IMAD.MOV.U32 R13, RZ, RZ, R6 ;  /* 0x000000ffff0d7224 */ /* 0x000fe400078e0006 */
[----:B------:R-:W-:-:S10]  /*15c30*/  IMAD.MOV.U32 R12, RZ, RZ, 0x3 ;  /* 0x00000003ff0c7424 */ /* 0x000fd400078e00ff */
[----:B------:R-:W-:-:S13]  /*15c40*/  @!P1 LEA R2, P2, R17, R14, 0x1 ;  /* 0x0000000e11029211 */ /* 0x000fda00078408ff */
[----:B------:R-:W-:Y:S05]  /*15c50*/  WARPSYNC.COLLECTIVE R15, `(.L_x_13935) ;  /* 0x000000000f087348 */ /* 0x000fea0003c00000 */
[----:B------:R0:W1:Y:S02]  /*15c60*/  SHFL.IDX P6, R14, R13, R12, R11 ;  /* 0x0000000c0d0e7389 */ /* 0x00006400000c000b */
[----:B01----:R-:W-:Y:S01]  /*15c70*/  ENDCOLLECTIVE ;  /* 0x000000000000791b */ /* 0x003fe20003800000 */
.L_x_13935:
[----:B------:R-:W-:Y:S01]  /*15c80*/  @!P1 IMAD.X R3, RZ, RZ, R7, P2 ;  /* 0x000000ffff039224 */ /* 0x000fe200010e0607 */
[----:B------:R-:W-:-:S05]  /*15c90*/  @!P1 LEA R7, R23, UR48, 0x1 ;  /* 0x0000003017079c11 */ /* 0x000fca000f8e08ff */
        /* <DEDUP_REMOVED lines=9> */
.L_x_13936:
[----:B------:R-:W-:Y:S05]  /*15d30*/  BRA `(.L_x_13937) ;  /* 0xffffffc800687947 */ /* 0x000fea000383ffff */
.L_x_13860:
[----:B0-----:R-:W-:-:S04]  /*15d40*/  IMAD.U32 R3, RZ, RZ, UR48 ;  /* 0x00000030ff037e24 */ /* 0x001fc8000f8e00ff */
[----:B------:R0:W1:Y:S03]  /*15d50*/  SYNCS.PHASECHK.TRANS64.TRYWAIT P0, [R3+URZ+0x16820], R0 ;  /* 0x01682000030075a7 */ /* 0x000066000800017f */
[----:B-1----:R-:W-:Y:S05]  /*15d60*/  @!P0 NANOSLEEP.SYNCS 0x989680 ;  /* 0x009896800000895d */ /* 0x002fea0003900000 */
[----:B------:R-:W1:Y:S02]  /*15d70*/  @!P0 SYNCS.PHASECHK.TRANS64 P0, [R3+URZ+0x16820], R0 ;  /* 0x01682000030085a7 */ /* 0x000e64000800007f */
[----:B-1----:R-:W-:Y:S05]  /*15d80*/  @!P0 BRA `(.L_x_13860) ;  /* 0xfffffffc00ec8947 */ /* 0x002fea000383ffff */
[----:B------:R-:W-:Y:S05]  /*15d90*/  BRA `(.L_x_13938) ;  /* 0xffffffc800a07947 */ /* 0x000fea000383ffff */
.L_x_13864:
[----:B0-----:R0:W1:Y:S02]  /*15da0*/  SYNCS.PHASECHK.TRANS64.TRYWAIT P0, [R7+URZ+0x16840], R2 ;  /* 0x01684002070075a7 */ /* 0x001064000800017f */
[----:B-1----:R-:W-:Y:S05]  /*15db0*/  @!P0 NANOSLEEP.SYNCS 0x989680 ;  /* 0x009896800000895d */ /* 0x002fea0003900000 */
[----:B------:R-:W1:Y:S02]  /*15dc0*/  @!P0 SYNCS.PHASECHK.TRANS64 P0, [R7+URZ+0x16840], R2 ;  /* 0x01684002070085a7 */ /* 0x000e64000800007f */
[----:B-1----:R-:W-:Y:S05]  /*15dd0*/  @!P0 BRA `(.L_x_13864) ;  /* 0xfffffffc00f08947 */ /* 0x002fea000383ffff */
[----:B------:R-:W-:Y:S05]  /*15de0*/  BRA `(.L_x_13939) ;  /* 0xffffffcc00807947 */ /* 0x000fea000383ffff */
.L_x_13865:
        /* <DEDUP_REMOVED lines=8> */
.L_x_13941:
[----:B------:R-:W-:Y:S05]  /*15e70*/  BSYNC B1 ;  /* 0x0000000000017941 */ /* 0x000fea0003800000 */
.L_x_13940:
        /* <DEDUP_REMOVED lines=9> */
.L_x_13942:
[----:B------:R-:W-:Y:S02]  /*15f10*/  IMAD.SHL.U32 R15, R17, 0x2, RZ ;  /* 0x00000002110f7824 */ /* 0x000fe400078e00ff */
[----:B------:R-:W-:Y:S02]  /*15f20*/  IMAD.MOV.U32 R13, RZ, RZ, R20 ;  /* 0x000000ffff0d7224 */ /* 0x000fe400078e0014 */
[----:B------:R-:W-:Y:S02]  /*15f30*/  IMAD.MOV.U32 R12, RZ, RZ, 0x1 ;  /* 0x00000001ff0c7424 */ /* 0x000fe400078e00ff */
[----:B------:R-:W-:-:S05]  /*15f40*/  IMAD.MOV.U32 R2, RZ, RZ, R14 ;  /* 0x000000ffff027224 */ /* 0x000fca00078e000e */
[----:B------:R-:W-:Y:S01]  /*15f50*/  IADD3 R2, P0, R2, R15, RZ ;  /* 0x0000000f02027210 */ /* 0x000fe20007f1e0ff */
[----:B------:R-:W-:-:S04]  /*15f60*/  IMAD.MOV.U32 R15, RZ, RZ, -0x1 ;  /* 0xffffffffff0f7424 */ /* 0x000fc800078e00ff */
[----:B------:R-:W-:-:S08]  /*15f70*/  IMAD.X R3, RZ, RZ, R3, P0 ;  /* 0x000000ffff037224 */ /* 0x000fd000000e0603 */
[----:B------:R-:W-:Y:S05]  /*15f80*/  WARPSYNC.COLLECTIVE R15, `(.L_x_13943) ;  /* 0x000000000f087348 */ /* 0x000fea0003c00000 */
[----:B------:R0:W1:Y:S02]  /*15f90*/  SHFL.IDX P6, R14, R13, R12, R11 ;  /* 0x0000000c0d0e7389 */ /* 0x00006400000c000b */
[----:B01----:R-:W-:Y:S01]  /*15fa0*/  ENDCOLLECTIVE ;  /* 0x000000000000791b */ /* 0x003fe20003800000 */
.L_x_13943:
        /* <DEDUP_REMOVED lines=9> */
.L_x_13944:
        /* <DEDUP_REMOVED lines=10> */
.L_x_13945:
        /* <DEDUP_REMOVED lines=9> */
.L_x_13946:
        /* <DEDUP_REMOVED lines=10> */
.L_x_13947:
        /* <DEDUP_REMOVED lines=9> */
.L_x_13948:
        /* <DEDUP_REMOVED lines=10> */
.L_x_13949:
        /* <DEDUP_REMOVED lines=9> */
.L_x_13950:
        /* <DEDUP_REMOVED lines=10> */
.L_x_13951:
        /* <DEDUP_REMOVED lines=9> */
.L_x_13952:
        /* <DEDUP_REMOVED lines=10> */
.L_x_13953:
        /* <DEDUP_REMOVED lines=9> */
.L_x_13954:
        /* <DEDUP_REMOVED lines=10> */
.L_x_13955:
        /* <DEDUP_REMOVED lines=9> */
.L_x_13956:
[----:B------:R-:W-:Y:S05]  /*16760*/  BRA `(.L_x_13957) ;  /* 0xffffffc800307947 */ /* 0x000fea000383ffff */
.L_x_13870:
[----:B0-----:R0:W1:Y:S02]  /*16770*/  SYNCS.PHASECHK.TRANS64.TRYWAIT P0, [R7+URZ+0x16860], R2 ;  /* 0x01686002070075a7 */ /* 0x001064000800017f */
[----:B-1----:R-:W-:Y:S05]  /*16780*/  @!P0 NANOSLEEP.SYNCS 0x989680 ;  /* 0x009896800000895d */ /* 0x002fea0003900000 */
[----:B------:R-:W1:Y:S02]  /*16790*/  @!P0 SYNCS.PHASECHK.TRANS64 P0, [R7+URZ+0x16860], R2 ;  /* 0x01686002070085a7 */ /* 0x000e64000800007f */
[----:B-1----:R-:W-:Y:S05]  /*167a0*/  @!P0 BRA `(.L_x_13870) ;  /* 0xfffffffc00f08947 */ /* 0x002fea000383ffff */
[----:B------:R-:W-:Y:S05]  /*167b0*/  BRA `(.L_x_13958) ;  /* 0xffffffc800907947 */ /* 0x000fea000383ffff */
.L_x_13871:
        /* <DEDUP_REMOVED lines=8> */
.L_x_13960:
[----:B------:R-:W-:Y:S05]  /*16840*/  BSYNC B1 ;  /* 0x0000000000017941 */ /* 0x000fea0003800000 */
.L_x_13959:
[----:B------:R-:W-:Y:S01]  /*16850*/  IMAD.MOV.U32 R13, RZ, RZ, R16 ;  /* 0x000000ffff0d7224 */ /* 0x000fe200078e0010 */
[----:B------:R-:W-:Y:S01]  /*16860*/  ISETP.LT.OR P2, PT, R4, 0x1, P1 ;  /* 0x000000010400780c */ /* 0x000fe20000f41670 */
        /* <DEDUP_REMOVED lines=8> */
.L_x_13961:
[----:B------:R-:W-:Y:S02]  /*168f0*/  IMAD.MOV.U32 R13, RZ, RZ, R19 ;  /* 0x000000ffff0d7224 */ /* 0x000fe400078e0013 */
[----:B------:R-:W-:Y:S01]  /*16900*/  IMAD.MOV.U32 R12, RZ, RZ, 0x1 ;  /* 0x00000001ff0c7424 */ /* 0x000fe200078e00ff */
[----:B------:R-:W-:-:S13]  /*16910*/  IADD3 R2, P0, R14, R20, RZ ;  /* 0x000000140e027210 */ /* 0x000fda0007f1e0ff */
[----:B------:R-:W-:Y:S05]  /*16920*/  WARPSYNC.COLLECTIVE R15, `(.L_x_13962) ;  /* 0x000000000f087348 */ /* 0x000fea0003c00000 */
[----:B------:R0:W1:Y:S02]  /*16930*/  SHFL.IDX P6, R14, R13, R12, R11 ;  /* 0x0000000c0d0e7389 */ /* 0x00006400000c000b */
[----:B01----:R-:W-:Y:S01]  /*16940*/  ENDCOLLECTIVE ;  /* 0x000000000000791b */ /* 0x003fe20003800000 */
.L_x_13962:
        /* <DEDUP_REMOVED lines=11> */
.L_x_13963:
[----:B------:R-:W-:Y:S02]  /*16a00*/  IMAD.MOV.U32 R13, RZ, RZ, R19 ;  /* 0x000000ffff0d7224 */ /* 0x000fe400078e0013 */
        /* <DEDUP_REMOVED lines=8> */
.L_x_13964:
        /* <DEDUP_REMOVED lines=10> */
.L_x_13965:
[----:B------:R-:W-:Y:S02]  /*16b30*/  IMAD.MOV.U32 R13, RZ, RZ, R19 ;  /* 0x000000ffff0d7224 */ /* 0x000fe400078e0013 */
[----:B------:R-:W-:-:S05]  /*16b40*/  IMAD.MOV.U32 R12, RZ, RZ, R14 ;  /* 0x000000ffff0c7224 */ /* 0x000fca00078e000e */
[----:B------:R-:W-:Y:S01]  /*16b50*/  IADD3 R2, P0, R12, R20, RZ ;  /* 0x000000140c027210 */ /* 0x000fe20007f1e0ff */
[----:B------:R-:W-:-:S04]  /*16b60*/  IMAD.MOV.U32 R12, RZ, RZ, 0x3 ;  /* 0x00000003ff0c7424 */ /* 0x000fc800078e00ff */
[----:B------:R-:W-:-:S08]  /*16b70*/  IMAD.X R3, RZ, RZ, R10, P0 ;  /* 0x000000ffff037224 */ /* 0x000fd000000e060a */
[----:B------:R-:W-:Y:S05]  /*16b80*/  WARPSYNC.COLLECTIVE R15, `(.L_x_13966) ;  /* 0x000000000f087348 */ /* 0x000fea0003c00000 */
[----:B------:R0:W1:Y:S02]  /*16b90*/  SHFL.IDX P6, R14, R13, R12, R11 ;  /* 0x0000000c0d0e7389 */ /* 0x00006400000c000b */
[----:B01----:R-:W-:Y:S01]  /*16ba0*/  ENDCOLLECTIVE ;  /* 0x000000000000791b */ /* 0x003fe20003800000 */
.L_x_13966:
        /* <DEDUP_REMOVED lines=10> */
.L_x_13967:
        /* <DEDUP_REMOVED lines=9> */
.L_x_13968:
        /* <DEDUP_REMOVED lines=10> */
.L_x_13969:
        /* <DEDUP_REMOVED lines=8> */
.L_x_13970:
        /* <DEDUP_REMOVED lines=10> */
.L_x_13971:
        /* <DEDUP_REMOVED lines=9> */
.L_x_13972:
        /* <DEDUP_REMOVED lines=10> */
.L_x_13973:
        /* <DEDUP_REMOVED lines=8> */
.L_x_13974:
        /* <DEDUP_REMOVED lines=9> */
.L_x_13975:
[----:B------:R-:W-:Y:S05]  /*170e0*/  BRA `(.L_x_13976) ;  /* 0xffffffc4000c7947 */ /* 0x000fea000383ffff */
.L_x_13877:
[----:B0-----:R0:W1:Y:S02]  /*170f0*/  SYNCS.PHASECHK.TRANS64.TRYWAIT P0, [R0+URZ+0x16860], R3 ;  /* 0x01686003000075a7 */ /* 0x001064000800017f */
[----:B-1----:R-:W-:Y:S05]  /*17100*/  @!P0 NANOSLEEP.SYNCS 0x989680 ;  /* 0x009896800000895d */ /* 0x002fea0003900000 */
[----:B------:R-:W1:Y:S02]  /*17110*/  @!P0 SYNCS.PHASECHK.TRANS64 P0, [R0+URZ+0x16860], R3 ;  /* 0x01686003000085a7 */ /* 0x000e64000800007f */
[----:B-1----:R-:W-:Y:S05]  /*17120*/  @!P0 BRA `(.L_x_13877) ;  /* 0xfffffffc00f08947 */ /* 0x002fea000383ffff */
[----:B------:R-:W-:Y:S05]  /*17130*/  BRA `(.L_x_13977) ;  /* 0xffffffc800087947 */ /* 0x000fea000383ffff */
.L_x_13878:
        /* <DEDUP_REMOVED lines=8> */
.L_x_13979:
[----:B------:R-:W-:Y:S05]  /*171c0*/  BSYNC B0 ;  /* 0x0000000000007941 */ /* 0x000fea0003800000 */
.L_x_13978:
        /* <DEDUP_REMOVED lines=9> */
.L_x_13980:
[----:B------:R-:W-:Y:S02]  /*17260*/  ULDC UR4, c[0x0][0x2f4] ;  /* 0x0000bd0000047ab9 */ /* 0x000fe40000000800 */
[C---:B------:R-:W-:Y:S01]  /*17270*/  ISETP.GE.AND P0, PT, R17.reuse, UR4, PT ;  /* 0x0000000411007c0c */ /* 0x040fe2000bf06270 */
[----:B------:R-:W-:-:S03]  /*17280*/  IMAD.SHL.U32 R17, R17, 0x2, RZ ;  /* 0x0000000211117824 */ /* 0x000fc600078e00ff */
[----:B------:R-:W-:Y:S01]  /*17290*/  ISETP.LT.OR P2, PT, R5, 0x1, P0 ;  /* 0x000000010500780c */ /* 0x000fe20000741670 */
[----:B------:R-:W-:Y:S02]  /*172a0*/  IMAD.MOV.U32 R13, RZ, RZ, R19 ;  /* 0x000000ffff0d7224 */ /* 0x000fe400078e0013 */
[----:B------:R-:W-:Y:S01]  /*172b0*/  IMAD.MOV.U32 R12, RZ, RZ, 0x1 ;  /* 0x00000001ff0c7424 */ /* 0x000fe200078e00ff */
[----:B------:R-:W-:-:S13]  /*172c0*/  IADD3 R2, P1, R14, R17, RZ ;  /* 0x000000110e027210 */ /* 0x000fda0007f3e0ff */
[----:B------:R-:W-:Y:S05]  /*172d0*/  WARPSYNC.COLLECTIVE R15, `(.L_x_13981) ;  /* 0x000000000f087348 */ /* 0x000fea0003c00000 */
[----:B------:R0:W1:Y:S02]  /*172e0*/  SHFL.IDX P6, R14, R13, R12, R11 ;  /* 0x0000000c0d0e7389 */ /* 0x00006400000c000b */
[----:B01----:R-:W-:Y:S01]  /*172f0*/  ENDCOLLECTIVE ;  /* 0x000000000000791b */ /* 0x003fe20003800000 */
.L_x_13981:
        /* <DEDUP_REMOVED lines=11> */
.L_x_13982:
[----:B------:R-:W-:Y:S02]  /*173b0*/  IMAD.MOV.U32 R13, RZ, RZ, R19 ;  /* 0x000000ffff0d7224 */ /* 0x000fe400078e0013 */
[----:B------:R-:W-:Y:S02]  /*173c0*/  IMAD.MOV.U32 R12, RZ, RZ, 0x2 ;  /* 0x00000002ff0c7424 */ /* 0x000fe400078e00ff */
[----:B------:R-:W-:-:S07]  /*173d0*/  IMAD.MOV.U32 R2, RZ, RZ, R14 ;  /* 0x000000ffff027224 */ /* 0x000fce00078e000e */
[----:B------:R-:W-:Y:S05]  /*173e0*/  WARPSYNC.COLLECTIVE R15, `(.L_x_13983) ;  /* 0x000000000f087348 */ /* 0x000fea0003c00000 */
[----:B------:R0:W1:Y:S02]  /*173f0*/  SHFL.IDX P6, R14, R13, R12, R11 ;  /* 0x0000000c0d0e7389 */ /* 0x00006400000c000b */
[----:B01----:R-:W-:Y:S01]  /*17400*/  ENDCOLLECTIVE ;  /* 0x000000000000791b */ /* 0x003fe20003800000 */
.L_x_13983:
        /* <DEDUP_REMOVED lines=8> */
[----:B------:R-:W-:-:S12]  /*17490*/  IMAD.MOV.U32 R18, RZ, RZ, R14 ;  /* 0x000000ffff127224 */ /* 0x000fd800078e000e */
[----:B0-----:R-:W-:Y:S05]  /*174a0*/  WARPSYNC.COLLECTIVE R15, `(.L_x_13984) ;  /* 0x000000000f087348 */ /* 0x001fea0003c00000 */
[----:B------:R1:W2:Y:S02]  /*174b0*/  SHFL.IDX P6, R14, R13, R12, R11 ;  /* 0x0000000c0d0e7389 */ /* 0x0002a400000c000b */
[----:B012---:R-:W-:Y:S01]  /*174c0*/  ENDCOLLECTIVE ;  /* 0x000000000000791b */ /* 0x007fe20003800000 */
.L_x_13984:
[----:B------:R-:W-:Y:S02]  /*174d0*/  IMAD.MOV.U32 R13, RZ, RZ, R19 ;  /* 0x000000ffff0d7224 */ /* 0x000fe400078e0013 */
[----:B------:R-:W-:Y:S02]  /*174e0*/  IMAD.MOV.U32 R12, RZ, RZ, 0x3 ;  /* 0x00000003ff0c7424 */ /* 0x000fe400078e00ff */
[----:B------:R-:W-:-:S07]  /*174f0*/  IMAD.MOV.U32 R20, RZ, RZ, R14 ;  /* 0x000000ffff147224 */ /* 0x000fce00078e000e */
[----:B------:R-:W-:Y:S05]  /*17500*/  WARPSYNC.COLLECTIVE R15, `(.L_x_13985) ;  /* 0x000000000f087348 */ /* 0x000fea0003c00000 */
[----:B------:R0:W1:Y:S02]  /*17510*/  SHFL.IDX P6, R14, R13, R12, R11 ;  /* 0x0000000c0d0e7389 */ /* 0x00006400000c000b */
[----:B01----:R-:W-:Y:S01]  /*17520*/  ENDCOLLECTIVE ;  /* 0x000000000000791b */ /* 0x003fe20003800000 */
.L_x_13985:
        /* <DEDUP_REMOVED lines=12> */
.L_x_13986:
[----:B------:R-:W-:Y:S02]  /*175f0*/  IMAD.MOV.U32 R13, RZ, RZ, R19 ;  /* 0x000000ffff0d7224 */ /* 0x000fe400078e0013 */
[----:B------:R-:W-:Y:S01]  /*17600*/  IMAD.MOV.U32 R12, RZ, RZ, 0x4 ;  /* 0x00000004ff0c7424 */ /* 0x000fe200078e00ff */
[----:B------:R-:W-:-:S13]  /*17610*/  IADD3 R2, P1, R14, R17, RZ ;  /* 0x000000110e027210 */ /* 0x000fda0007f3e0ff */
[----:B------:R-:W-:Y:S05]  /*17620*/  WARPSYNC.COLLECTIVE R15, `(.L_x_13987) ;  /* 0x000000000f087348 */ /* 0x000fea0003c00000 */
[----:B------:R0:W1:Y:S02]  /*17630*/  SHFL.IDX P6, R14, R13, R12, R11 ;  /* 0x0000000c0d0e7389 */ /* 0x00006400000c000b */
[----:B01----:R-:W-:Y:S01]  /*17640*/  ENDCOLLECTIVE ;  /* 0x000000000000791b */ /* 0x003fe20003800000 */
.L_x_13987:
[----:B------:R-:W-:Y:S02]  /*17650*/  IMAD.X R3, RZ, RZ, R10, P1 ;  /* 0x000000ffff037224 */ /* 0x000fe400008e060a */
[----:B------:R-:W-:-:S03]  /*17660*/  IMAD.MOV.U32 R10, RZ, RZ, RZ ;  /* 0x000000ffff0a7224 */ /* 0x000fc600078e00ff */
        /* <DEDUP_REMOVED lines=10> */
.L_x_13988:
[----:B------:R-:W-:Y:S02]  /*17710*/  IMAD.MOV.U32 R13, RZ, RZ, R19 ;  /* 0x000000ffff0d7224 */ /* 0x000fe400078e0013 */
[----:B------:R-:W-:Y:S02]  /*17720*/  IMAD.MOV.U32 R12, RZ, RZ, 0x5 ;  /* 0x00000005ff0c7424 */ /* 0x000fe400078e00ff */
[----:B------:R-:W-:-:S07]  /*17730*/  IMAD.MOV.U32 R24, RZ, RZ, R14 ;  /* 0x000000ffff187224 */ /* 0x000fce00078e000e */
[----:B------:R-:W-:Y:S05]  /*17740*/  WARPSYNC.COLLECTIVE R15, `(.L_x_13989) ;  /* 0x000000000f087348 */ /* 0x000fea0003c00000 */
[----:B------:R0:W1:Y:S02]  /*17750*/  SHFL.IDX P6, R14, R13, R12, R11 ;  /* 0x0000000c0d0e7389 */ /* 0x00006400000c000b */
[----:B01----:R-:W-:Y:S01]  /*17760*/  ENDCOLLECTIVE ;  /* 0x000000000000791b */ /* 0x003fe20003800000 */
.L_x_13989:
        /* <DEDUP_REMOVED lines=12> */
.L_x_13990:
[----:B------:R-:W-:Y:S02]  /*17830*/  IMAD.MOV.U32 R13, RZ, RZ, R19 ;  /* 0x000000ffff0d7224 */ /* 0x000fe400078e0013 */
[----:B------:R-:W-:Y:S02]  /*17840*/  IMAD.MOV.U32 R12, RZ, RZ, 0x6 ;  /* 0x00000006ff0c7424 */ /* 0x000fe400078e00ff */
[----:B------:R-:W-:-:S07]  /*17850*/  IMAD.MOV.U32 R26, RZ, RZ, R14 ;  /* 0x000000ffff1a7224 */ /* 0x000fce00078e000e */
[----:B------:R-:W-:Y:S05]  /*17860*/  WARPSYNC.COLLECTIVE R15, `(.L_x_13991) ;  /* 0x000000000f087348 */ /* 0x000fea0003c00000 */
[----:B------:R0:W1:Y:S02]  /*17870*/  SHFL.IDX P6, R14, R13, R12, R11 ;  /* 0x0000000c0d0e7389 */ /* 0x00006400000c000b */
[----:B01----:R-:W-:Y:S01]  /*17880*/  ENDCOLLECTIVE ;  /* 0x000000000000791b */ /* 0x003fe20003800000 */
.L_x_13991:
        /* <DEDUP_REMOVED lines=12> */
.L_x_13992:
[----:B------:R-:W-:Y:S02]  /*17950*/  IMAD.MOV.U32 R13, RZ, RZ, R19 ;  /* 0x000000ffff0d7224 */ /* 0x000fe400078e0013 */
[----:B------:R-:W-:Y:S02]  /*17960*/  IMAD.MOV.U32 R12, RZ, RZ, 0x7 ;  /* 0x00000007ff0c7424 */ /* 0x000fe400078e00ff */
[----:B------:R-:W-:-:S07]  /*17970*/  IMAD.MOV.U32 R28, RZ, RZ, R14 ;  /* 0x000000ffff1c7224 */ /* 0x000fce00078e000e */
[----:B------:R-:W-:Y:S05]  /*17980*/  WARPSYNC.COLLECTIVE R15, `(.L_x_13993) ;  /* 0x000000000f087348 */ /* 0x000fea0003c00000 */
[----:B------:R0:W1:Y:S02]  /*17990*/  SHFL.IDX P6, R14, R13, R12, R11 ;  /* 0x0000000c0d0e7389 */ /* 0x00006400000c000b */
[----:B01----:R-:W-:Y:S01]  /*179a0*/  ENDCOLLECTIVE ;  /* 0x000000000000791b */ /* 0x003fe20003800000 */
.L_x_13993:
        /* <DEDUP_REMOVED lines=11> */
.L_x_13994:
[----:B------:R-:W-:Y:S05]  /*17a60*/  BRA `(.L_x_13995) ;  /* 0xffffffc0008c7947 */ /* 0x000fea000383ffff */
.L_x_13881:
[----:B0-----:R0:W1:Y:S02]  /*17a70*/  SYNCS.PHASECHK.TRANS64.TRYWAIT P0, [R7+URZ+0x16820], R10 ;  /* 0x0168200a070075a7 */ /* 0x001064000800017f */
[----:B-1----:R-:W-:Y:S05]  /*17a80*/  @!P0 NANOSLEEP.SYNCS 0x989680 ;  /* 0x009896800000895d */ /* 0x002fea0003900000 */
[----:B------:R-:W1:Y:S02]  /*17a90*/  @!P0 SYNCS.PHASECHK.TRANS64 P0, [R7+URZ+0x16820], R10 ;  /* 0x0168200a070085a7 */ /* 0x000e64000800007f */
[----:B-1----:R-:W-:Y:S05]  /*17aa0*/  @!P0 BRA `(.L_x_13881) ;  /* 0xfffffffc00f08947 */ /* 0x002fea000383ffff */
[----:B------:R-:W-:Y:S05]  /*17ab0*/  BRA `(.L_x_13996) ;  /* 0xffffffc000fc7947 */ /* 0x000fea000383ffff */
.L_x_13882:
        /* <DEDUP_REMOVED lines=11> */
.L_x_13998:
[----:B------:R-:W-:Y:S05]  /*17b70*/  BSYNC B0 ;  /* 0x0000000000007941 */ /* 0x000fea0003800000 */
.L_x_13997:
[----:B------:R-:W-:Y:S05]  /*17b80*/  BRA `(.L_x_13999) ;  /* 0xffffffc000e07947 */ /* 0x000fea000383ffff */
.L_x_13883:
[----:B------:R-:W-:Y:S01]  /*17b90*/  BSSY B0, `(.L_x_14000) ;  /* 0x0000006000007945 */ /* 0x000fe20003800000 */
[----:B------:R-:W-:-:S07]  /*17ba0*/  IMAD.MOV.U32 R15, RZ, RZ, -0x1 ;  /* 0xffffffffff0f7424 */ /* 0x000fce00078e00ff */
[----:B01---5:R-:W-:Y:S05]  /*17bb0*/  WARPSYNC.COLLECTIVE R15, `(.L_x_14001) ;  /* 0x000000000f0c7348 */ /* 0x023fea0003c00000 */
[----:B------:R-:W-:Y:S02]  /*17bc0*/  ELECT P6, UR62, PT ;  /* 0x00000000003e782f */ /* 0x000fe400038c0000 */
[----:B------:R-:W-:Y:S01]  /*17bd0*/  MOV R14, UR62 ;  /* 0x0000003e000e7c02 */ /* 0x000fe20008000f00 */
[----:B01---5:R-:W-:Y:S10]  /*17be0*/  ENDCOLLECTIVE ;  /* 0x000000000000791b */ /* 0x023ff40003800000 */
.L_x_14001:
[----:B------:R-:W-:Y:S05]  /*17bf0*/  BSYNC B0 ;  /* 0x0000000000007941 */ /* 0x000fea0003800000 */
.L_x_14000:
[----:B------:R-:W-:Y:S05]  /*17c00*/  BRA `(.L_x_14002) ;  /* 0xffffffc000d47947 */ /* 0x000fea000383ffff */
.L_x_13885:
[----:B-1----:R1:W2:Y:S02]  /*17c10*/  SYNCS.PHASECHK.TRANS64.TRYWAIT P1, [R5+URZ+0x16840], R4 ;  /* 0x01684004050075a7 */ /* 0x0022a4000802017f */
[----:B--2---:R-:W-:Y:S05]  /*17c20*/  @!P1 NANOSLEEP.SYNCS 0x989680 ;  /* 0x009896800000995d */ /* 0x004fea0003900000 */
[----:B------:R-:W2:Y:S02]  /*17c30*/  @!P1 SYNCS.PHASECHK.TRANS64 P1, [R5+URZ+0x16840], R4 ;  /* 0x01684004050095a7 */ /* 0x000ea4000802007f */
[----:B--2---:R-:W-:Y:S05]  /*17c40*/  @!P1 BRA `(.L_x_13885) ;  /* 0xfffffffc00f09947 */ /* 0x004fea000383ffff */
[----:B------:R-:W-:Y:S05]  /*17c50*/  BRA `(.L_x_14003) ;  /* 0xffffffc000f47947 */ /* 0x000fea000383ffff */
.L_x_13887:
[----:B--2---:R2:W3:Y:S02]  /*17c60*/  SYNCS.PHASECHK.TRANS64.TRYWAIT P1, [R3+URZ+0x16840], R0 ;  /* 0x01684000030075a7 */ /* 0x0044e4000802017f */
[----:B---3--:R-:W-:Y:S05]  /*17c70*/  @!P1 NANOSLEEP.SYNCS 0x989680 ;  /* 0x009896800000995d */ /* 0x008fea0003900000 */
[----:B------:R-:W3:Y:S02]  /*17c80*/  @!P1 SYNCS.PHASECHK.TRANS64 P1, [R3+URZ+0x16840], R0 ;  /* 0x01684000030095a7 */ /* 0x000ee4000802007f */
[----:B---3--:R-:W-:Y:S05]  /*17c90*/  @!P1 BRA `(.L_x_13887) ;  /* 0xfffffffc00f09947 */ /* 0x008fea000383ffff */
[----:B------:R-:W-:Y:S05]  /*17ca0*/  BRA `(.L_x_14004) ;  /* 0xffffffc400007947 */ /* 0x000fea000383ffff */
.L_x_13889:
[----:B---3--:R3:W4:Y:S02]  /*17cb0*/  SYNCS.PHASECHK.TRANS64.TRYWAIT P1, [R5+URZ+0x16860], R4 ;  /* 0x01686004050075a7 */ /* 0x008724000802017f */
[----:B----4-:R-:W-:Y:S05]  /*17cc0*/  @!P1 NANOSLEEP.SYNCS 0x989680 ;  /* 0x009896800000995d */ /* 0x010fea0003900000 */
[----:B------:R-:W4:Y:S02]  /*17cd0*/  @!P1 SYNCS.PHASECHK.TRANS64 P1, [R5+URZ+0x16860], R4 ;  /* 0x01686004050095a7 */ /* 0x000f24000802007f */
[----:B----4-:R-:W-:Y:S05]  /*17ce0*/  @!P1 BRA `(.L_x_13889) ;  /* 0xfffffffc00f09947 */ /* 0x010fea000383ffff */
[----:B------:R-:W-:Y:S05]  /*17cf0*/  BRA `(.L_x_14005) ;  /* 0xffffffc000fc7947 */ /* 0x000fea000383ffff */
.L_x_14006:
        /* <DEDUP_REMOVED lines=16> */
.L_x_15995:


//--------------------- .text._ZN7cutlass13device_kernelIN5flash11enable_sm90INS1_16FlashAttnFwdSm90INS1_25CollectiveMainloopFwdSm90ILi2EN4cute5tupleIJNS5_1CILi1EEES8_S8_EEENS6_IJNS7_ILi192EEENS7_ILi128EEENS7_ILi64EEEEEELi64ENS_10bfloat16_tEfNS_4arch4Sm90ELb0ELb1ELb1ELb1ELb1ELb0ELb0ELb1ELb1ELb1ELb1ELb0EEENS1_21CollectiveEpilogueFwdINS6_IJSA_SC_SB_EEES9_SE_SG_Li384ELb1ELb1ELb1ELb0EEENS1_36VarlenDynamicPersistentTileSchedulerILi192ELi128ELi384ELi128ELb1ELb1ELb1ELb1ELb0ELb1EEEEEEEEEvNT_6ParamsE --------------------------
	.section	.text._ZN7cutlass13device_kernelIN5flash11enable_sm90INS1_16FlashAttnFwdSm90INS1_25CollectiveMainloopFwdSm90ILi2EN4cute5tupleIJNS5_1CILi1EEES8_S8_EEENS6_IJNS7_ILi192EEENS7_ILi128EEENS7_ILi64EEEEEELi64ENS_10bfloat16_tEfNS_4arch4Sm90ELb0ELb1ELb1ELb1ELb1ELb0ELb0ELb1ELb1ELb1ELb1ELb0EEENS1_21CollectiveEpilogueFwdINS6_IJSA_SC_SB_EEES9_SE_SG_Li384ELb1ELb1ELb1ELb0EEENS1_36VarlenDynamicPersistentTileSchedulerILi192ELi128ELi384ELi128ELb1ELb1ELb1ELb1ELb0ELb1EEEEEEEEEvNT_6ParamsE,"ax",@progbits
	.align	128
.text._ZN7cutlass13device_kernelIN5flash11enable_sm90INS1_16FlashAttnFwdSm90INS1_25CollectiveMainloopFwdSm90ILi2EN4cute5tupleIJNS5_1CILi1EEES8_S8_EEENS6_IJNS7_ILi192EEENS7_ILi128EEENS7_ILi64EEEEEELi64ENS_10bfloat16_tEfNS_4arch4Sm90ELb0ELb1ELb1ELb1ELb1ELb0ELb0ELb1ELb1ELb1ELb1ELb0EEENS1_21CollectiveEpilogueFwdINS6_IJSA_SC_SB_EEES9_SE_SG_Li384ELb1ELb1ELb1ELb0EEENS1_36VarlenDynamicPersistentTileSchedulerILi192ELi128ELi384ELi128ELb1ELb1ELb1ELb1ELb0ELb1EEEEEEEEEvNT_6ParamsE:
        .type           _ZN7cutlass13device_kernelIN5flash11enable_sm90INS1_16FlashAttnFwdSm90INS1_25CollectiveMainloopFwdSm90ILi2EN4cute5tupleIJNS5_1CILi1EEES8_S8_EEENS6_IJNS7_ILi192EEENS7_ILi128EEENS7_ILi64EEEEEELi64ENS_10bfloat16_tEfNS_4arch4Sm90ELb0ELb1ELb1ELb1ELb1ELb0ELb0ELb1ELb1ELb1ELb1ELb0EEENS1_21CollectiveEpilogueFwdINS6_IJSA_SC_SB_EEES9_SE_SG_Li384ELb1ELb1ELb1ELb0EEENS1_36VarlenDynamicPersistentTileSchedulerILi192ELi128ELi384ELi128ELb1ELb1ELb1ELb1ELb0ELb1EEEEEEEEEvNT_6ParamsE,@function
        .size           _ZN7cutlass13device_kernelIN5flash11enable_sm90INS1_16FlashAttnFwdSm90INS1_25CollectiveMainloopFwdSm90ILi2EN4cute5tupleIJNS5_1CILi1EEES8_S8_EEENS6_IJNS7_ILi192EEENS7_ILi128EEENS7_ILi64EEEEEELi64ENS_10bfloat16_tEfNS_4arch4Sm90ELb0ELb1ELb1ELb1ELb1ELb0ELb0ELb1ELb1ELb1ELb1ELb0EEENS1_21CollectiveEpilogueFwdINS6_IJSA_SC_SB_EEES9_SE_SG_Li384ELb1ELb1ELb1ELb0EEENS1_36VarlenDynamicPersistentTileSchedulerILi192ELi128ELi384ELi128ELb1ELb1ELb1ELb1ELb0ELb1EEEEEEEEEvNT_6ParamsE,(.L_x_15996 - _ZN7cutlass13device_kernelIN5flash11enable_sm90INS1_16FlashAttnFwdSm90INS1_25CollectiveMainloopFwdSm90ILi2EN4cute5tupleIJNS5_1CILi1EEES8_S8_EEENS6_IJNS7_ILi192EEENS7_ILi128EEENS7_ILi64EEEEEELi64ENS_10bfloat16_tEfNS_4arch4Sm90ELb0ELb1ELb1ELb1ELb1ELb0ELb0ELb1ELb1ELb1ELb1ELb0EEENS1_21CollectiveEpilogueFwdINS6_IJSA_SC_SB_EEES9_SE_SG_Li384ELb1ELb1ELb1ELb0EEENS1_36VarlenDynamicPersistentTileSchedulerILi192ELi128ELi384ELi128ELb1ELb1ELb1ELb1ELb0ELb1EEEEEEEEEvNT_6ParamsE)
        .other          _ZN7cutlass13device_kernelIN5flash11enable_sm90INS1_16FlashAttnFwdSm90INS1_25CollectiveMainloopFwdSm90ILi2EN4cute5tupleIJNS5_1CILi1EEES8_S8_EEENS6_IJNS7_ILi192EEENS7_ILi128EEENS7_ILi64EEEEEELi64ENS_10bfloat16_tEfNS_4arch4Sm90ELb0ELb1ELb1ELb1ELb1ELb0ELb0ELb1ELb1ELb1ELb1ELb0EEENS1_21CollectiveEpilogueFwdINS6_IJSA_SC_SB_EEES9_SE_SG_Li384ELb1ELb1ELb1ELb0EEENS1_36VarlenDynamicPersistentTileSchedulerILi192ELi128ELi384ELi128ELb1ELb1ELb1ELb1ELb0ELb1EEEEEEEEEvNT_6ParamsE,@"STO_CUDA_ENTRY STV_DEFAULT"
_ZN7cutlass13device_kernelIN5flash11enable_sm90INS1_16FlashAttnFwdSm90INS1_25CollectiveMainloopFwdSm90ILi2EN4cute5tupleIJNS5_1CILi1EEES8_S8_EEENS6_IJNS7_ILi192EEENS7_ILi128EEENS7_ILi64EEEEEELi64ENS_10bfloat16_tEfNS_4arch4Sm90ELb0ELb1ELb1ELb1ELb1ELb0ELb0ELb1ELb1ELb1ELb1ELb0EEENS1_21CollectiveEpilogueFwdINS6_IJSA_SC_SB_EEES9_SE_SG_Li384ELb1ELb1ELb1ELb0EEENS1_36VarlenDynamicPersistentTileSchedulerILi192ELi128ELi384ELi128ELb1ELb1ELb1ELb1ELb0ELb1EEEEEEEEEvNT_6ParamsE:
        /* <DEDUP_REMOVED lines=45> */
.L_x_14007:
        /* <DEDUP_REMOVED lines=22> */
.L_x_14008:
        /* <DEDUP_REMOVED lines=18> */
.L_x_14009:
        /* <DEDUP_REMOVED lines=22> */
.L_x_14010:
        /* <DEDUP_REMOVED lines=23> */
.L_x_14011:
        /* <DEDUP_REMOVED lines=8> */
.L_x_14013:
        /* <DEDUP_REMOVED lines=18> */
[----:B------:R-:W-:Y:S01]  /*09c0*/  VIADD R13, R2, 0xffffff80 ;  /* 0xffffff80020d7836 */ /* 0x000fe20000000000 */
[----:B------:R-:W-:Y:S01]  /*09d0*/  R2UR UR6, R9 ;  /* 0x00000000090672ca */ /* 0x000fe200000e0000 */
[----:B------:R-:W-:Y:S01]  /*09e0*/  ULOP3.LUT UR51, UR36, 0x1, URZ, 0xfc, !UPT ;  /* 0x0000000124337892 */ /* 0x000fe2000f8efc3f */
[----:B------:R-:W-:Y:S01]  /*09f0*/  R2UR UR5, R10 ;  /* 0x000000000a0572ca */ /* 0x000fe200000e0000 */
[----:B------:R-:W-:Y:S01]  /*0a00*/  UMOV UR50, URZ ;  /* 0x0000003f00327c82 */ /* 0x000fe20008000000 */
[----:B------:R-:W-:Y:S01]  /*0a10*/  SHF.R.S32.HI R0, RZ, 0x1f, R13 ;  /* 0x0000001fff007819 */ /* 0x000fe2000001140d */
[----:B------:R-:W-:Y:S01]  /*0a20*/  UMOV UR49, URZ ;  /* 0x0000003f00317c82 */ /* 0x000fe20008000000 */
[----:B------:R-:W-:Y:S01]  /*0a30*/  R2UR UR7, R11 ;  /* 0x000000000b0772ca */ /* 0x000fe200000e0000 */
[----:B------:R-:W-:Y:S01]  /*0a40*/  UMOV UR48, URZ ;  /* 0x0000003f00307c82 */ /* 0x000fe20008000000 */
[CC--:B------:R-:W-:Y:S02]  /*0a50*/  LEA.HI R2, R0.reuse, R13.reuse, RZ, 0x7 ;  /* 0x0000000d00027211 */ /* 0x0c0fe400078f38ff */
[----:B------:R-:W-:-:S02]  /*0a60*/  LEA.HI R4, R0, R13, RZ, 0x5 ;  /* 0x0000000d00047211 */ /* 0x000fc400078f28ff */
[----:B------:R-:W-:Y:S02]  /*0a70*/  LEA.HI R3, R0, R13, RZ, 0x4 ;  /* 0x0000000d00037211 */ /* 0x000fe400078f20ff */
[----:B------:R-:W-:Y:S01]  /*0a80*/  LOP3.LUT R6, R2, 0xffffff80, RZ, 0xc0, !PT ;  /* 0xffffff8002067812 */ /* 0x000fe200078ec0ff */
[----:B------:R-:W-:Y:S01]  /*0a90*/  IMAD.SHL.U32 R5, R4, 0x20, RZ ;  /* 0x0000002004057824 */ /* 0x000fe200078e00ff */
[----:B------:R-:W-:Y:S02]  /*0aa0*/  LOP3.LUT R4, R3, 0x3fffff0, RZ, 0xc0, !PT ;  /* 0x03fffff003047812 */ /* 0x000fe400078ec0ff */
[----:B------:R-:W-:Y:S01]  /*0ab0*/  SHF.R.S32.HI R14, RZ, 0x7, R2 ;  /* 0x00000007ff0e7819 */ /* 0x000fe20000011402 */
[----:B------:R-:W-:Y:S01]  /*0ac0*/  IMAD.IADD R12, R13, 0x1, -R6 ;  /* 0x000000010d0c7824 */ /* 0x000fe200078e0a06 */
[----:B------:R-:W-:Y:S01]  /*0ad0*/  LOP3.LUT R5, R5, 0xfffffc00, RZ, 0xc0, !PT ;  /* 0xfffffc0005057812 */ /* 0x000fe200078ec0ff */
[----:B------:R-:W-:Y:S01]  /*0ae0*/  IMAD.IADD R4, R13, 0x1, -R4 ;  /* 0x000000010d047824 */ /* 0x000fe200078e0a04 */
[----:B------:R-:W-:Y:S01]  /*0af0*/  SHF.R.S32.HI R6, RZ, 0x4, R3 ;  /* 0x00000004ff067819 */ /* 0x000fe20000011403 */
[----:B------:R-:W-:Y:S01]  /*0b00*/  IMAD.HI R2, R14, 0x55555556, RZ ;  /* 0x555555560e027827 */ /* 0x000fe200078e02ff */
[----:B------:R-:W-:-:S02]  /*0b10*/  SHF.R.S32.HI R7, RZ, 0x1f, R12 ;  /* 0x0000001fff077819 */ /* 0x000fc4000001140c */
[----:B------:R-:W-:Y:S01]  /*0b20*/  LEA.HI R3, R3, R6, RZ, 0x1 ;  /* 0x0000000603037211 */ /* 0x000fe200078f08ff */
[----:B------:R-:W-:Y:S01]  /*0b30*/  IMAD R4, R4, 0x40, R5 ;  /* 0x0000004004047824 */ /* 0x000fe200078e0205 */
[CC--:B------:R-:W-:Y:S02]  /*0b40*/  LEA.HI R5, R7.reuse, R12.reuse, RZ, 0x2 ;  /* 0x0000000c07057211 */ /* 0x0c0fe400078f10ff */
[----:B------:R-:W-:Y:S02]  /*0b50*/  LEA.HI R7, R7, R12, RZ, 0x5 ;  /* 0x0000000c07077211 */ /* 0x000fe400078f28ff */
[--C-:B------:R-:W-:Y:S02]  /*0b60*/  SHF.R.S32.HI R8, RZ, 0x2, R5.reuse ;  /* 0x00000002ff087819 */ /* 0x100fe40000011405 */
[----:B------:R-:W-:Y:S02]  /*0b70*/  SHF.R.S32.HI R9, RZ, 0x1f, R5 ;  /* 0x0000001fff097819 */ /* 0x000fe40000011405 */
[----:B------:R-:W-:-:S02]  /*0b80*/  LOP3.LUT R3, R3, 0x1ffffffe, RZ, 0xc0, !PT ;  /* 0x1ffffffe03037812 */ /* 0x000fc400078ec0ff */
[----:B------:R-:W-:Y:S02]  /*0b90*/  LEA.HI R9, R9, R8, RZ, 0x3 ;  /* 0x0000000809097211 */ /* 0x000fe400078f18ff */
[----:B------:R-:W-:Y:S01]  /*0ba0*/  LEA.HI R2, R2, R2, RZ, 0x1 ;  /* 0x0000000202027211 */ /* 0x000fe200078f08ff */
[----:B------:R-:W-:Y:S01]  /*0bb0*/  IMAD.IADD R3, R6, 0x1, -R3 ;  /* 0x0000000106037824 */ /* 0x000fe200078e0a03 */
[----:B------:R-:W-:Y:S02]  /*0bc0*/  LOP3.LUT R9, R9, 0xfffffff8, RZ, 0xc0, !PT ;  /* 0xfffffff809097812 */ /* 0x000fe400078ec0ff */
[----:B------:R-:W-:Y:S01]  /*0bd0*/  SHF.R.S32.HI R7, RZ, 0x5, R7 ;  /* 0x00000005ff077819 */ /* 0x000fe20000011407 */
[----:B------:R-:W-:Y:S01]  /*0be0*/  IMAD R2, R2, -0x3, R14 ;  /* 0xfffffffd02027824 */ /* 0x000fe200078e020e */
[-C--:B------:R-:W-:Y:S01]  /*0bf0*/  LEA.HI R10, R0, R13.reuse, RZ, 0x2 ;  /* 0x0000000d000a7211 */ /* 0x080fe200078f10ff */
[----:B------:R-:W-:Y:S01]  /*0c00*/  IMAD.IADD R8, R8, 0x1, -R9 ;  /* 0x0000000108087824 */ /* 0x000fe200078e0a09 */
[----:B------:R-:W-:Y:S01]  /*0c10*/  LEA.HI R0, R0, R13, RZ, 0x3 ;  /* 0x0000000d00007211 */ /* 0x000fe200078f18ff */
[----:B------:R-:W-:Y:S01]  /*0c20*/  IMAD R3, R3, 0x8, R4 ;  /* 0x0000000803037824 */ /* 0x000fe200078e0204 */
[----:B------:R-:W-:Y:S01]  /*0c30*/  LOP3.LUT R10, R10, 0xfffffffc, RZ, 0xc0, !PT ;  /* 0xfffffffc0a0a7812 */ /* 0x000fe200078ec0ff */
[----:B------:R-:W-:Y:S01]  /*0c40*/  IMAD R7, R7, 0x10, R8 ;  /* 0x0000001007077824 */ /* 0x000fe200078e0208 */
[----:B------:R-:W-:-:S02]  /*0c50*/  LOP3.LUT R5, R5, 0x7ffffffc, RZ, 0xc0, !PT ;  /* 0x7ffffffc05057812 */ /* 0x000fc400078ec0ff */
[----:B------:R0:W-:Y:S01]  /*0c60*/  STL [R1+0x38], R3 ;  /* 0x0000380301007387 */ /* 0x0001e20000100800 */
[----:B------:R-:W-:Y:S01]  /*0c70*/  IMAD R2, R2, 0x40, R7 ;  /* 0x0000004002027824 */ /* 0x000fe200078e0207 */
[----:B------:R-:W-:Y:S01]  /*0c80*/  LOP3.LUT R18, R0, 0xfffffff8, RZ, 0xc0, !PT ;  /* 0xfffffff800127812 */ /* 0x000fe200078ec0ff */
[C---:B------:R-:W-:Y:S02]  /*0c90*/  IMAD.IADD R10, R13.reuse, 0x1, -R10 ;  /* 0x000000010d0a7824 */ /* 0x040fe400078e0a0a */
[----:B------:R-:W-:Y:S01]  /*0ca0*/  IMAD.IADD R5, R12, 0x1, -R5 ;  /* 0x000000010c057824 */ /* 0x000fe200078e0a05 */
[----:B------:R1:W-:Y:S01]  /*0cb0*/  STL [R1+0x34], R2 ;  /* 0x0000340201007387 */ /* 0x0003e20000100800 */
[----:B------:R-:W-:Y:S02]  /*0cc0*/  IMAD.IADD R18, R13, 0x1, -R18 ;  /* 0x000000010d127824 */ /* 0x000fe400078e0a12 */
[----:B------:R-:W-:Y:S01]  /*0cd0*/  IMAD.SHL.U32 R16, R5, 0x2, RZ ;  /* 0x0000000205107824 */ /* 0x000fe200078e00ff */
[----:B0-----:R-:W-:Y:S01]  /*0ce0*/  LEA.HI R3, R10, R10, RZ, 0x1 ;  /* 0x0000000a0a037211 */ /* 0x001fe200078f08ff */
[----:B------:R-:W-:Y:S01]  /*0cf0*/  IMAD.SHL.U32 R19, R18, 0x8, RZ ;  /* 0x0000000812137824 */ /* 0x000fe200078e00ff */
[----:B------:R-:W-:Y:S01]  /*0d00*/  SHF.R.S32.HI R5, RZ, 0x3, R0 ;  /* 0x00000003ff057819 */ /* 0x000fe20000011400 */
[C---:B------:R-:W-:Y:S01]  /*0d10*/  VIADD R157, R16.reuse, 0x8 ;  /* 0x00000008109d7836 */ /* 0x040fe20000000000 */
[----:B------:R-:W-:Y:S01]  /*0d20*/  LOP3.LUT R3, R3, 0x1ffffffe, RZ, 0xc0, !PT ;  /* 0x1ffffffe03037812 */ /* 0x000fe200078ec0ff */
        /* <DEDUP_REMOVED lines=15> */
[----:B------:R-:W-:Y:S01]  /*0e20*/  IMAD R17, R3, 0x8, R2 ;  /* 0x0000000803117824 */ /* 0x000fe200078e0202 */
[----:B-1----:R-:W-:-:S07]  /*0e30*/  SHF.R.S32.HI R0, RZ, 0x1f, R22 ;  /* 0x0000001fff007819 */ /* 0x002fce0000011416 */
.L_x_14113:
        /* <DEDUP_REMOVED lines=11> */
[----:B0123--:R-:W-:Y:S02]  /*0ef0*/  IMAD.U32 R2, RZ, RZ, UR8 ;  /* 0x00000008ff027e24 */ /* 0x00ffe4000f8e00ff */
[----:B------:R-:W-:Y:S01]  /*0f00*/  IMAD.U32 R3, RZ, RZ, UR9 ;  /* 0x00000009ff037e24 */ /* 0x000fe2000f8e00ff */
[----:B------:R-:W-:Y:S02]  /*0f10*/  @UP1 ULDC.64 UR8, c[0x0][0xa18] ;  /* 0x0002860000081ab9 */ /* 0x000fe40000000a00 */
[----:B------:R-:W-:Y:S02]  /*0f20*/  @UP1 UIMAD.WIDE UR8, UR7, 0x4, UR8 ;  /* 0x00000004070818a5 */ /* 0x000fe4000f8e0208 */
[----:B------:R-:W2:Y:S04]  /*0f30*/  @P0 LDG.E R2, desc[UR54][R2.64] ;  /* 0x0000003602020981 */ /* 0x000ea8000c1e1900 */
        /* <DEDUP_REMOVED lines=31> */
.L_x_14014:
        /* <DEDUP_REMOVED lines=9> */
.L_x_14015:
        /* <DEDUP_REMOVED lines=13> */
.L_x_14016:
        /* <DEDUP_REMOVED lines=28> */
.L_x_14018:
[----:B------:R-:W-:-:S11]  /*1450*/  UISETP.NE.AND UP0, UPT, UR7, 0x1, UPT ;  /* 0x000000010700788c */ /* 0x000fd6000bf05270 */
[----:B------:R-:W-:Y:S02]  /*1460*/  @UP0 ULDC.64 UR10, c[0x0][0x9e8] ;  /* 0x00027a00000a0ab9 */ /* 0x000fe40000000a00 */
[----:B------:R-:W-:-:S04]  /*1470*/  UIMAD.WIDE.U32 UR8, UR4, UR10, URZ ;  /* 0x0000000a040872a5 */ /* 0x000fc8000f8e003f */
[----:B------:R-:W-:-:S12]  /*1480*/  @UP0 USHF.R.U32.HI UR4, URZ, UR11, UR9 ;  /* 0x0000000b3f040299 */ /* 0x000fd80008011609 */
.L_x_14019:
[----:B------:R-:W-:-:S04]  /*1490*/  UIMAD UR4, UR4, UR7, UR7 ;  /* 0x00000007040472a4 */ /* 0x000fc8000f8e0207 */
[----:B------:R-:W-:-:S04]  /*14a0*/  UISETP.LT.AND UP0, UPT, UR6, UR4, UPT ;  /* 0x000000040600728c */ /* 0x000fc8000bf01270 */
[----:B------:R-:W-:-:S12]  /*14b0*/  USEL UR6, UR6, UR4, UP0 ;  /* 0x0000000406067287 */ /* 0x000fd80008000000 */
.L_x_14017:
        /* <DEDUP_REMOVED lines=33> */
.L_x_14021:
[----:B------:R-:W-:-:S11]  /*16d0*/  UISETP.NE.AND UP0, UPT, UR7, 0x1, UPT ;  /* 0x000000010700788c */ /* 0x000fd6000bf05270 */
[----:B------:R-:W-:Y:S02]  /*16e0*/  @UP0 ULDC.64 UR12, c[0x0][0x9e8] ;  /* 0x00027a00000c0ab9 */ /* 0x000fe40000000a00 */
[----:B------:R-:W-:-:S04]  /*16f0*/  UIMAD.WIDE.U32 UR8, UR4, UR12, URZ ;  /* 0x0000000c040872a5 */ /* 0x000fc8000f8e003f */
[----:B------:R-:W-:-:S12]  /*1700*/  @UP0 USHF.R.U32.HI UR4, URZ, UR13, UR9 ;  /* 0x0000000d3f040299 */ /* 0x000fd80008011609 */
.L_x_14022:
[----:B------:R-:W-:-:S04]  /*1710*/  UIMAD UR4, UR4, UR7, URZ ;  /* 0x00000007040472a4 */ /* 0x000fc8000f8e023f */
[----:B------:R-:W-:-:S04]  /*1720*/  UISETP.LT.AND UP0, UPT, UR10, UR4, UPT ;  /* 0x000000040a00728c */ /* 0x000fc8000bf01270 */
[----:B------:R-:W-:-:S12]  /*1730*/  USEL UR10, UR10, UR4, !UP0 ;  /* 0x000000040a0a7287 */ /* 0x000fd8000c000000 */
.L_x_14020:
        /* <DEDUP_REMOVED lines=52> */
.L_x_14023:
[----:B------:R-:W-:Y:S01]  /*1a80*/  UIMAD UR42, UR41, UR4, UR42 ;  /* 0x00000004292a72a4 */ /* 0x000fe2000f8e022a */
[----:B------:R-:W-:Y:S01]  /*1a90*/  IMAD.U32 R88, RZ, RZ, UR6 ;  /* 0x00000006ff587e24 */ /* 0x000fe2000f8e00ff */
[----:B------:R-:W-:Y:S01]  /*1aa0*/  PLOP3.LUT P0, PT, PT, PT, PT, 0x80, 0x0 ;  /* 0x000000000000781c */ /* 0x000fe20003f0f070 */
[----:B------:R-:W-:Y:S01]  /*1ab0*/  IMAD.U32 R3, RZ, RZ, UR4 ;  /* 0x00000004ff037e24 */ /* 0x000fe2000f8e00ff */
[----:B------:R-:W-:Y:S02]  /*1ac0*/  CS2R R20, SRZ ;  /* 0x0000000000147805 */ /* 0x000fe4000001ff00 */
[----:B------:R-:W-:Y:S02]  /*1ad0*/  CS2R R118, SRZ ;  /* 0x0000000000767805 */ /* 0x000fe4000001ff00 */
[----:B------:R-:W-:Y:S02]  /*1ae0*/  CS2R R116, SRZ ;  /* 0x0000000000747805 */ /* 0x000fe4000001ff00 */
[----:B------:R-:W-:-:S02]  /*1af0*/  CS2R R114, SRZ ;  /* 0x0000000000727805 */ /* 0x000fc4000001ff00 */
[----:B------:R-:W-:Y:S02]  /*1b00*/  VIADDMNMX R88, R3, UR42, R88, PT ;  /* 0x0000002a03587c46 */ /* 0x000fe4000b800158 */
[----:B------:R-:W-:Y:S02]  /*1b10*/  CS2R R112, SRZ ;  /* 0x0000000000707805 */ /* 0x000fe4000001ff00 */
[----:B------:R-:W-:Y:S02]  /*1b20*/  CS2R R110, SRZ ;  /* 0x00000000006e7805 */ /* 0x000fe4000001ff00 */
[----:B------:R-:W-:Y:S02]  /*1b30*/  CS2R R108, SRZ ;  /* 0x00000000006c7805 */ /* 0x000fe4000001ff00 */
[----:B------:R-:W-:Y:S02]  /*1b40*/  ISETP.GT.AND P1, PT, R88, UR42, PT ;  /* 0x0000002a58007c0c */ /* 0x000fe4000bf24270 */
        /* <DEDUP_REMOVED lines=11> */
[----:B------:R-:W0:Y:S01]  /*1c00*/  S2R R0, SR_TID.X ;  /* 0x0000000000007919 */ /* 0x000e220000002100 */
[----:B------:R-:W1:Y:S01]  /*1c10*/  S2UR UR43, SR_CgaCtaId ;  /* 0x00000000002b79c3 */ /* 0x000e620000008800 */
[----:B------:R-:W-:Y:S02]  /*1c20*/  UMOV UR45, 0x400 ;  /* 0x00000400002d7882 */ /* 0x000fe40000000000 */
[----:B-1----:R-:W-:Y:S01]  /*1c30*/  ULEA UR45, UR43, UR45, 0x18 ;  /* 0x0000002d2b2d7291 */ /* 0x002fe2000f8ec03f */
[----:B0-----:R-:W-:-:S05]  /*1c40*/  VIADD R4, R0, 0xffffff80 ;  /* 0xffffff8000047836 */ /* 0x001fca0000000000 */
[----:B------:R-:W-:-:S04]  /*1c50*/  SHF.R.S32.HI R0, RZ, 0x1f, R4 ;  /* 0x0000001fff007819 */ /* 0x000fc80000011404 */
[----:B------:R-:W-:-:S04]  /*1c60*/  LEA.HI R0, R0, R4, RZ, 0x7 ;  /* 0x0000000400007211 */ /* 0x000fc800078f38ff */
[----:B------:R-:W-:-:S06]  /*1c70*/  SHF.R.S32.HI R0, RZ, 0x7, R0 ;  /* 0x00000007ff007819 */ /* 0x000fcc0000011400 */
[----:B------:R-:W0:Y:S02]  /*1c80*/  SHFL.IDX PT, R0, R0, RZ, 0x1f ;  /* 0x00001fff00007589 */ /* 0x000e2400000e0000 */
[----:B0-----:R-:W-:-:S13]  /*1c90*/  R2UR UR44, R0 ;  /* 0x00000000002c72ca */ /* 0x001fda00000e0000 */
        /* <DEDUP_REMOVED lines=26> */
.L_x_14025:
        /* <DEDUP_REMOVED lines=9> */
.L_x_14208:
[----:B------:R-:W-:Y:S05]  /*1ed0*/  @!P0 BRA `(.L_x_14027) ;  /* 0x0000000000048947 */ /* 0x000fea0003800000 */
[----:B------:R-:W-:Y:S01]  /*1ee0*/  BPT.TRAP 0x1 ;  /* 0x000000040000795c */ /* 0x000fe20000300000 */
.L_x_14027:
[----:B------:R-:W-:Y:S02]  /*1ef0*/  IMAD.U32 R91, RZ, RZ, UR48 ;  /* 0x00000030ff5b7e24 */ /* 0x000fe4000f8e00ff */
[----:B0-----:R-:W-:-:S03]  /*1f00*/  IMAD.U32 R0, RZ, RZ, UR49 ;  /* 0x00000031ff007e24 */ /* 0x001fc6000f8e00ff */
[----:B------:R-:W-:Y:S02]  /*1f10*/  LEA R91, R91, UR45, 0x3 ;  /* 0x0000002d5b5b7c11 */ /* 0x000fe4000f8e18ff */
[----:B------:R-:W-:-:S04]  /*1f20*/  SHF.L.U32 R0, R0, 0x1f, RZ ;  /* 0x0000001f00007819 */ /* 0x000fc800000006ff */
[----:B------:R0:W1:Y:S01]  /*1f30*/  SYNCS.PHASECHK.TRANS64.TRYWAIT P1, [R91+URZ+0x16830], R0 ;  /* 0x016830005b0075a7 */ /* 0x000062000802017f */
[----:B------:R-:W-:Y:S05]  /*1f40*/  @!P0 BRA `(.L_x_14028) ;  /* 0x0000000000048947 */ /* 0x000fea0003800000 */
[----:B------:R-:W-:Y:S01]  /*1f50*/  BPT.TRAP 0x1 ;  /* 0x000000040000795c */ /* 0x000fe20000300000 */
.L_x_14028:
[----:B-1----:R-:W-:Y:S05]  /*1f60*/  @P1 BRA `(.L_x_14029) ;  /* 0x0000000000081947 */ /* 0x002fea0003800000 */
[----:B------:R-:W1:Y:S02]  /*1f70*/  SYNCS.PHASECHK.TRANS64.TRYWAIT P1, [R91+URZ+0x16830], R0 ;  /* 0x016830005b0075a7 */ /* 0x000e64000802017f */
[----:B-1----:R-:W-:Y:S05]  /*1f80*/  @!P1 BRA `(.L_x_14030) ;  /* 0x0000016000c49947 */ /* 0x002fea0003800000 */
.L_x_14029:
        /* <DEDUP_REMOVED lines=35> */
.L_x_14031:
[----:B------:R-:W-:Y:S01]  /*21c0*/  UISETP.NE.AND UP1, UPT, UR53, URZ, UPT ;  /* 0x0000003f3500728c */ /* 0x000fe2000bf25270 */
[----:B------:R-:W-:Y:S01]  /*21d0*/  R2UR UR6, R91 ;  /* 0x000000005b0672ca */ /* 0x000fe200000e0000 */
[----:B------:R-:W-:Y:S01]  /*21e0*/  ULDC UR7, c[0x0][0x9d8] ;  /* 0x0002760000077ab9 */ /* 0x000fe20000000800 */
[----:B------:R-:W-:Y:S01]  /*21f0*/  UISETP.NE.AND UP0, UPT, UR52, URZ, UPT ;  /* 0x0000003f3400728c */ /* 0x000fe2000bf05270 */
[----:B------:R-:W-:Y:S01]  /*2200*/  FMUL.FTZ R10, R39, UR7 ;  /* 0x00000007270a7c20 */ /* 0x000fe20008410000 */
[----:B------:R-:W-:Y:S01]  /*2210*/  FMUL.FTZ R39, R75, UR7 ;  /* 0x000000074b277c20 */ /* 0x000fe20008410000 */
[----:B------:R-:W-:Y:S01]  /*2220*/  PLOP3.LUT P1, PT, PT, PT, UP1, 0x80, 0x0 ;  /* 0x000000000000781c */ /* 0x000fe20003f2f018 */
[----:B------:R-:W-:Y:S01]  /*2230*/  FMUL.FTZ R75, R77, UR7 ;  /* 0x000000074d4b7c20 */ /* 0x000fe20008410000 */
[----:B------:R-:W-:Y:S01]  /*2240*/  PLOP3.LUT P2, PT, PT, PT, UP1, 0x80, 0x0 ;  /* 0x000000000000781c */ /* 0x000fe20003f4f018 */
[----:B------:R-:W-:Y:S02]  /*2250*/  VIADD R77, R17, UR39 ;  /* 0x00000027114d7c36 */ /* 0x000fe40008000000 */
[----:B------:R-:W-:Y:S01]  /*2260*/  FMUL.FTZ R8, R34, UR7 ;  /* 0x0000000722087c20 */ /* 0x000fe20008410000 */
[----:B------:R-:W-:Y:S01]  /*2270*/  @UP1 ULDC UR10, c[0x0][0x44c] ;  /* 0x00011300000a1ab9 */ /* 0x000fe20000000800 */
[----:B------:R-:W-:Y:S01]  /*2280*/  FMUL.FTZ R13, R46, UR7 ;  /* 0x000000072e0d7c20 */ /* 0x000fe20008410000 */
[----:B------:R-:W-:Y:S01]  /*2290*/  FMUL.FTZ R46, R49, UR7 ;  /* 0x00000007312e7c20 */ /* 0x000fe20008410000 */
[----:B------:R-:W-:Y:S01]  /*22a0*/  FMUL.FTZ R49, R57, UR7 ;  /* 0x0000000739317c20 */ /* 0x000fe20008410000 */
[----:B------:R-:W-:Y:S01]  /*22b0*/  FMUL.FTZ R7, R35, UR7 ;  /* 0x0000000723077c20 */ /* 0x000fe20008410000 */
[----:B------:R-:W-:Y:S01]  /*22c0*/  UIADD3 UR6, UR6, 0x16840, URZ ;  /* 0x0001684006067890 */ /* 0x000fe2000fffe03f */
[----:B------:R-:W-:Y:S01]  /*22d0*/  FMUL.FTZ R12, R43, UR7 ;  /* 0x000000072b0c7c20 */ /* 0x000fe20008410000 */
[----:B------:R-:W-:-:S02]  /*22e0*/  IMAD.MOV.U32 R35, RZ, RZ, -0x80 ;  /* 0xffffff80ff237424 */ /* 0x000fc400078e00ff */
        /* <DEDUP_REMOVED lines=11> */
[----:B------:R-:W2:Y:S01]  /*23a0*/  SHFL.IDX PT, R57, R77, RZ, 0x1c1f ;  /* 0x001c1fff4d397589 */ /* 0x000ea200000e0000 */
[----:B------:R-:W-:Y:S01]  /*23b0*/  FMUL.FTZ R38, R74, UR7 ;  /* 0x000000074a267c20 */ /* 0x000fe20008410000 */
[----:B------:R-:W-:Y:S01]  /*23c0*/  FMUL.FTZ R40, R83, UR7 ;  /* 0x0000000753287c20 */ /* 0x000fe20008410000 */
[----:B------:R-:W-:Y:S01]  /*23d0*/  UPRMT UR6, UR43, 0x654, UR6 ;  /* 0x000006542b067896 */ /* 0x000fe20008000006 */
[----:B------:R-:W-:Y:S01]  /*23e0*/  FMUL.FTZ R3, R25, UR7 ;  /* 0x0000000719037c20 */ /* 0x000fe20008410000 */
        /* <DEDUP_REMOVED lines=47> */
[----:B------:R-:W0:Y:S01]  /*26e0*/  MUFU.TANH R2, R2 ;  /* 0x0000000200027308 */ /* 0x000e220000002400 */
[C-C-:B------:R-:W-:Y:S01]  /*26f0*/  IADD3 R34, -R16.reuse, 0x1, R83.reuse ;  /* 0x0000000110227810 */ /* 0x140fe20007ffe153 */
[----:B------:R-:W-:Y:S01]  /*2700*/  ULDC UR23, c[0x0][0x9dc] ;  /* 0x0002770000177ab9 */ /* 0x000fe20000000800 */
[----:B------:R-:W-:Y:S01]  /*2710*/  SYNCS.ARRIVE.TRANS64.RED.A1T0 RZ, [UR6], RZ ;  /* 0x000000ffffff79a7 */ /* 0x000fe20008100406 */
[----:B------:R-:W-:Y:S01]  /*2720*/  ULOP3.LUT UR6, URZ, UR23, URZ, 0x33, !UPT ;  /* 0x000000173f067292 */ /* 0x000fe2000f8e333f */
[----:B------:R-:W-:Y:S01]  /*2730*/  IADD3 R34, -R35, UR40, R34 ;  /* 0x0000002823227c10 */ /* 0x000fe2000fffe122 */
[----:B------:R-:W-:Y:S01]  /*2740*/  ULDC UR14, c[0x0][0x9e0] ;  /* 0x00027800000e7ab9 */ /* 0x000fe20000000800 */
[----:B------:R-:W-:Y:S01]  /*2750*/  IADD3 R82, -R16, UR40, R83 ;  /* 0x0000002810527c10 */ /* 0x000fe2000fffe153 */
[----:B------:R-:W1:Y:S01]  /*2760*/  MUFU.TANH R3, R3 ;  /* 0x0000000300037308 */ /* 0x000e620000002400 */
[----:B------:R-:W-:Y:S01]  /*2770*/  LEA R79, R88, 0xffffff80, 0x7 ;  /* 0xffffff80584f7811 */ /* 0x000fe200078e38ff */
[----:B------:R-:W-:-:S02]  /*2780*/  VIADD R87, R34, UR14 ;  /* 0x0000000e22577c36 */ /* 0x000fc40008000000 */
[----:B------:R-:W-:-:S03]  /*2790*/  VIADD R86, R34, UR6 ;  /* 0x0000000622567c36 */ /* 0x000fc60008000000 */
[----:B--2---:R-:W-:Y:S01]  /*27a0*/  VIADDMNMX R80, R57, R87, R82, PT ;  /* 0x0000005739507246 */ /* 0x004fe20003800152 */
[----:B------:R-:W2:Y:S01]  /*27b0*/  MUFU.TANH R0, R0 ;  /* 0x0000000000007308 */ /* 0x000ea20000002400 */
        /* <DEDUP_REMOVED lines=77> */
.L_x_14034:
[----:B------:R-:W-:Y:S02]  /*2c90*/  ULDC UR6, c[0x0][0x9e4] ;  /* 0x0002790000067ab9 */ /* 0x000fe40000000800 */
[----:B------:R-:W-:-:S05]  /*2ca0*/  IMAD.U32 R58, RZ, RZ, UR6 ;  /* 0x00000006ff3a7e24 */ /* 0x000fca000f8e00ff */
[----:B------:R-:W-:-:S13]  /*2cb0*/  ISETP.NE.AND P1, PT, R58, 0x1, PT ;  /* 0x000000013a00780c */ /* 0x000fda0003f25270 */
[----:B------:R-:W1:Y:S02]  /*2cc0*/  @P1 LDC.64 R34, c[0x0][0x9e8] ;  /* 0x00027a00ff221b82 */ /* 0x000e640000000a00 */
[----:B-1----:R-:W-:-:S05]  /*2cd0*/  @P1 IMAD.HI.U32 R34, R57, R34, RZ ;  /* 0x0000002239221227 */ /* 0x002fca00078e00ff */
[----:B------:R-:W-:-:S07]  /*2ce0*/  @P1 SHF.R.U32.HI R57, RZ, R35, R34 ;  /* 0x00000023ff391219 */ /* 0x000fce0000011622 */
.L_x_14035:
[----:B------:R-:W-:Y:S05]  /*2cf0*/  BSYNC B0 ;  /* 0x0000000000007941 */ /* 0x000fea0003800000 */
.L_x_14033:
[----:B------:R-:W-:-:S04]  /*2d00*/  IMAD R57, R57, R58, -R79 ;  /* 0x0000003a39397224 */ /* 0x000fc800078e0a4f */
[----:B------:R-:W-:-:S05]  /*2d10*/  IMAD.IADD R57, R57, 0x1, -R16 ;  /* 0x0000000139397824 */ /* 0x000fca00078e0a10 */
[----:B------:R-:W-:Y:S02]  /*2d20*/  VIADDMNMX R80, R57, R58, R80, PT ;  /* 0x0000003a39507246 */ /* 0x000fe40003800150 */
[----:B------:R-:W-:-:S07]  /*2d30*/  VIMNMX R81, R81, R57, !PT ;  /* 0x0000003951517248 */ /* 0x000fce0007fe0100 */
.L_x_14032:
        /* <DEDUP_REMOVED lines=158> */
[----:B------:R-:W-:Y:S01]  /*3720*/  ISETP.GE.AND P3, PT, R83, 0x71, PT ;  /* 0x000000715300780c */ /* 0x000fe20003f66270 */
[----:B------:R-:W0:Y:S01]  /*3730*/  SHFL.IDX PT, R75, R77, 0x1, 0x1c1f ;  /* 0x003c1f004d4b7f89 */ /* 0x000e2200000e0000 */
[----:B------:R-:W-:Y:S02]  /*3740*/  @P4 LOP3.LUT R23, R23, 0x20, RZ, 0xfc, !PT ;  /* 0x0000002017174812 */ /* 0x000fe400078efcff */
[----:B------:R-:W-:Y:S02]  /*3750*/  ISETP.GT.AND P4, PT, R81, 0x70, !P3 ;  /* 0x000000705100780c */ /* 0x000fe40005f84270 */
[----:B------:R-:W-:Y:S02]  /*3760*/  LOP3.LUT R23, R23, 0xfffffffd, RZ, 0xc0, !PT ;  /* 0xfffffffd17177812 */ /* 0x000fe400078ec0ff */
[----:B------:R-:W-:-:S04]  /*3770*/  ISETP.LT.OR P4, PT, R80, 0x71, P4 ;  /* 0x000000715000780c */ /* 0x000fc80002781670 */
[----:B------:R-:W-:Y:S02]  /*3780*/  FSEL R51, R76, -INF , !P4 ;  /* 0xff8000004c337808 */ /* 0x000fe40006000000 */
[----:B------:R-:W-:-:S04]  /*3790*/  ISETP.GE.AND P4, PT, R83, 0x72, PT ;  /* 0x000000725300780c */ /* 0x000fc80003f86270 */
[----:B------:R-:W-:-:S04]  /*37a0*/  ISETP.GT.AND P5, PT, R81, 0x71, !P4 ;  /* 0x000000715100780c */ /* 0x000fc800067a4270 */
[----:B------:R-:W-:Y:S02]  /*37b0*/  ISETP.LT.OR P5, PT, R80, 0x72, P5 ;  /* 0x000000725000780c */ /* 0x000fe40002fa1670 */
[----:B0-----:R-:W-:Y:S01]  /*37c0*/  VIADDMNMX R72, R75, R87, R82, PT ;  /* 0x000000574b487246 */ /* 0x001fe20003800152 */
[----:B------:R-:W-:Y:S01]  /*37d0*/  IMAD.IADD R73, R86, 0x1, R75 ;  /* 0x0000000156497824 */ /* 0x000fe200078e024b */
        /* <DEDUP_REMOVED lines=32> */
.L_x_14038:
[----:B------:R-:W-:Y:S02]  /*39e0*/  ULDC UR6, c[0x0][0x9e4] ;  /* 0x0002790000067ab9 */ /* 0x000fe40000000800 */
[----:B------:R-:W-:-:S05]  /*39f0*/  IMAD.U32 R76, RZ, RZ, UR6 ;  /* 0x00000006ff4c7e24 */ /* 0x000fca000f8e00ff */
[----:B------:R-:W-:-:S13]  /*3a00*/  ISETP.NE.AND P6, PT, R76, 0x1, PT ;  /* 0x000000014c00780c */ /* 0x000fda0003fc5270 */
[----:B------:R-:W0:Y:S02]  /*3a10*/  @P6 LDC.64 R2, c[0x0][0x9e8] ;  /* 0x00027a00ff026b82 */ /* 0x000e240000000a00 */
[----:B0-----:R-:W-:-:S05]  /*3a20*/  @P6 IMAD.HI.U32 R2, R75, R2, RZ ;  /* 0x000000024b026227 */ /* 0x001fca00078e00ff */
[----:B------:R-:W-:-:S07]  /*3a30*/  @P6 SHF.R.U32.HI R75, RZ, R3, R2 ;  /* 0x00000003ff4b6219 */ /* 0x000fce0000011602 */
.L_x_14039:
[----:B------:R-:W-:Y:S05]  /*3a40*/  BSYNC B0 ;  /* 0x0000000000007941 */ /* 0x000fea0003800000 */
.L_x_14037:
[----:B------:R-:W-:-:S04]  /*3a50*/  IMAD R75, R75, R76, -R79 ;  /* 0x0000004c4b4b7224 */ /* 0x000fc800078e0a4f */
[----:B------:R-:W-:-:S05]  /*3a60*/  IMAD.IADD R75, R75, 0x1, -R16 ;  /* 0x000000014b4b7824 */ /* 0x000fca00078e0a10 */
[----:B------:R-:W-:Y:S02]  /*3a70*/  VIADDMNMX R72, R75, R76, R72, PT ;  /* 0x0000004c4b487246 */ /* 0x000fe40003800148 */
[----:B------:R-:W-:-:S07]  /*3a80*/  VIMNMX R73, R73, R75, !PT ;  /* 0x0000004b49497248 */ /* 0x000fce0007fe0100 */
.L_x_14036:
[----:B------:R-:W-:Y:S01]  /*3a90*/  ISETP.GT.AND P1, PT, R73, 0x1, !P1 ;  /* 0x000000014900780c */ /* 0x000fe20004f24270 */
[----:B------:R-:W-:Y:S01]  /*3aa0*/  ULDC UR21, c[0x0][0x988] ;  /* 0x0002620000157ab9 */ /* 0x000fe20000000800 */
[----:B------:R-:W-:Y:S01]  /*3ab0*/  LOP3.LUT P6, RZ, R23, 0x4, RZ, 0xc0, !PT ;  /* 0x0000000417ff7812 */ /* 0x000fe200078cc0ff */
        /* <DEDUP_REMOVED lines=27> */
[C---:B------:R-:W-:Y:S02]  /*3c70*/  ISETP.LT.OR P3, PT, R72.reuse, 0x71, P3 ;  /* 0x000000714800780c */ /* 0x040fe40001f61670 */
[----:B------:R-:W-:Y:S02]  /*3c80*/  ISETP.LT.OR P1, PT, R72, 0x12, P1 ;  /* 0x000000124800780c */ /* 0x000fe40000f21670 */
[----:B------:R-:W-:Y:S02]  /*3c90*/  ISETP.GT.AND P5, PT, R73, 0x78, !P5 ;  /* 0x000000784900780c */ /* 0x000fe40006fa4270 */
        /* <DEDUP_REMOVED lines=74> */
[C---:B------:R-:W-:Y:S01]  /*4140*/  LOP3.LUT P1, RZ, R23.reuse, 0x4000, RZ, 0xc0, !PT ;  /* 0x0000400017ff7812 */ /* 0x040fe2000782c0ff */
[----:B------:R-:W0:Y:S01]  /*4150*/  SHFL.BFLY PT, R6, R7, 0x2, 0x1f ;  /* 0x0c401f0007067f89 */ /* 0x000e2200000e0000 */
[----:B------:R-:W-:Y:S02]  /*4160*/  LOP3.LUT P2, RZ, R23, 0x80, RZ, 0xc0, !PT ;  /* 0x0000008017ff7812 */ /* 0x000fe4000784c0ff */
[----:B------:R-:W-:Y:S02]  /*4170*/  ISETP.GT.AND P1, PT, R73, 0x41, !P1 ;  /* 0x000000414900780c */ /* 0x000fe40004f24270 */
[----:B------:R-:W-:Y:S02]  /*4180*/  LOP3.LUT P6, RZ, R23, 0x40, RZ, 0xc0, !PT ;  /* 0x0000004017ff7812 */ /* 0x000fe400078cc0ff */
[----:B------:R-:W-:-:S02]  /*4190*/  ISETP.LT.OR P1, PT, R72, 0x42, P1 ;  /* 0x000000424800780c */ /* 0x000fc40000f21670 */
[----:B------:R-:W-:Y:S02]  /*41a0*/  ISETP.LT.OR P4, PT, R72, 0x72, P4 ;  /* 0x000000724800780c */ /* 0x000fe40002781670 */
[----:B------:R-:W-:Y:S02]  /*41b0*/  FSEL R26, R26, -INF , !P1 ;  /* 0xff8000001a1a7808 */ /* 0x000fe40004800000 */
[----:B------:R-:W-:Y:S02]  /*41c0*/  LOP3.LUT P1, RZ, R23, 0x2000, RZ, 0xc0, !PT ;  /* 0x0000200017ff7812 */ /* 0x000fe4000782c0ff */
[----:B------:R-:W-:Y:S02]  /*41d0*/  FSEL R37, R37, -INF , !P3 ;  /* 0xff80000025257808 */ /* 0x000fe40005800000 */
[----:B------:R-:W-:Y:S02]  /*41e0*/  ISETP.GT.AND P1, PT, R73, 0x48, !P1 ;  /* 0x000000484900780c */ /* 0x000fe40004f24270 */
[----:B------:R-:W-:-:S02]  /*41f0*/  ISETP.LT.OR P5, PT, R72, 0x79, P5 ;  /* 0x000000794800780c */ /* 0x000fc40002fa1670 */
[----:B------:R-:W-:Y:S02]  /*4200*/  ISETP.LT.OR P1, PT, R72, 0x49, P1 ;  /* 0x000000494800780c */ /* 0x000fe40000f21670 */
[----:B------:R-:W-:Y:S02]  /*4210*/  FSEL R40, R40, -INF , !P4 ;  /* 0xff80000028287808 */ /* 0x000fe40006000000 */
[----:B------:R-:W-:Y:S02]  /*4220*/  FSEL R27, R27, -INF , !P1 ;  /* 0xff8000001b1b7808 */ /* 0x000fe40004800000 */
[----:B------:R-:W-:Y:S02]  /*4230*/  LOP3.LUT P1, RZ, R23, 0x1000, RZ, 0xc0, !PT ;  /* 0x0000100017ff7812 */ /* 0x000fe4000782c0ff */
[----:B0-----:R-:W-:Y:S02]  /*4240*/  FMNMX.FTZ R77, R7, R6, !PT ;  /* 0x00000006074d7209 */ /* 0x001fe40007810000 */
[----:B------:R-:W-:-:S03]  /*4250*/  ISETP.GT.AND P1, PT, R73, 0x49, !P1 ;  /* 0x000000494900780c */ /* 0x000fc60004f24270 */
[----:B------:R-:W0:Y:S01]  /*4260*/  SHFL.BFLY PT, R6, R77, 0x1, 0x1f ;  /* 0x0c201f004d067f89 */ /* 0x000e2200000e0000 */
[----:B------:R-:W-:-:S04]  /*4270*/  ISETP.LT.OR P1, PT, R72, 0x4a, P1 ;  /* 0x0000004a4800780c */ /* 0x000fc80000f21670 */
[----:B------:R-:W-:Y:S02]  /*4280*/  FSEL R28, R28, -INF , !P1 ;  /* 0xff8000001c1c7808 */ /* 0x000fe40004800000 */
[----:B------:R-:W-:-:S04]  /*4290*/  LOP3.LUT P1, RZ, R23, 0x800, RZ, 0xc0, !PT ;  /* 0x0000080017ff7812 */ /* 0x000fc8000782c0ff */
[----:B------:R-:W-:-:S04]  /*42a0*/  ISETP.GT.AND P1, PT, R73, 0x50, !P1 ;  /* 0x000000504900780c */ /* 0x000fc80004f24270 */
[----:B------:R-:W-:-:S04]  /*42b0*/  ISETP.LT.OR P1, PT, R72, 0x51, P1 ;  /* 0x000000514800780c */ /* 0x000fc80000f21670 */
[----:B------:R-:W-:Y:S02]  /*42c0*/  FSEL R31, R31, -INF , !P1 ;  /* 0xff8000001f1f7808 */ /* 0x000fe40004800000 */
[----:B------:R-:W-:Y:S02]  /*42d0*/  LOP3.LUT P1, RZ, R23, 0x400, RZ, 0xc0, !PT ;  /* 0x0000040017ff7812 */ /* 0x000fe4000782c0ff */
[----:B0-----:R-:W-:Y:S02]  /*42e0*/  FMNMX.FTZ R6, R77, R6, !PT ;  /* 0x000000064d067209 */ /* 0x001fe40007810000 */
[----:B------:R-:W-:-:S03]  /*42f0*/  ISETP.GT.AND P1, PT, R73, 0x51, !P1 ;  /* 0x000000514900780c */ /* 0x000fc60004f24270 */
[----:B------:R-:W-:Y:S01]  /*4300*/  FMUL.FTZ R76, R6, UR21 ;  /* 0x00000015064c7c20 */ /* 0x000fe20008410000 */
        /* <DEDUP_REMOVED lines=20> */
[----:B------:R-:W-:-:S02]  /*4450*/  FSETP.NEU.FTZ.AND P1, PT, R6, -INF , PT ;  /* 0xff8000000600780b */ /* 0x000fc40003f3d000 */
[----:B------:R-:W-:Y:S02]  /*4460*/  FSEL R30, R30, -INF , !P2 ;  /* 0xff8000001e1e7808 */ /* 0x000fe40005000000 */
[----:B------:R-:W-:Y:S02]  /*4470*/  FSEL R76, R76, RZ, P1 ;  /* 0x000000ff4c4c7208 */ /* 0x000fe40000800000 */
[----:B------:R-:W-:Y:S02]  /*4480*/  ISETP.GT.AND P1, PT, R73, RZ, !P6 ;  /* 0x000000ff4900720c */ /* 0x000fe40007724270 */
[----:B------:R-:W-:Y:S01]  /*4490*/  LOP3.LUT P6, RZ, R23, 0x1, RZ, 0xc0, !PT ;  /* 0x0000000117ff7812 */ /* 0x000fe200078cc0ff */
[--C-:B------:R-:W-:Y:S01]  /*44a0*/  FFMA.FTZ R150, R58, UR21, -R76.reuse ;  /* 0x000000153a967c23 */ /* 0x100fe2000801084c */
[----:B------:R-:W-:Y:S01]  /*44b0*/  ISETP.LT.OR P1, PT, R72, 0x1, P1 ;  /* 0x000000014800780c */ /* 0x000fe20000f21670 */
[--C-:B------:R-:W-:Y:S01]  /*44c0*/  FFMA.FTZ R132, R56, UR21, -R76.reuse ;  /* 0x0000001538847c23 */ /* 0x100fe2000801084c */
[----:B------:R-:W-:Y:S01]  /*44d0*/  ISETP.GT.AND P6, PT, R73, 0x79, !P6 ;  /* 0x000000794900780c */ /* 0x000fe200077c4270 */
        /* <DEDUP_REMOVED lines=15> */
[----:B------:R-:W-:Y:S01]  /*45d0*/  ISETP.LT.OR P6, PT, R72, 0x7a, P6 ;  /* 0x0000007a4800780c */ /* 0x000fe200037c1670 */
[----:B------:R-:W0:Y:S01]  /*45e0*/  MUFU.EX2 R57, R57 ;  /* 0x0000003900397308 */ /* 0x000e220000000800 */
[----:B------:R-:W-:Y:S01]  /*45f0*/  FMNMX.FTZ R0, R8, R7, !PT ;  /* 0x0000000708007209 */ /* 0x000fe20007810000 */
[--C-:B------:R-:W-:Y:S01]  /*4600*/  FFMA.FTZ R63, R63, UR21, -R76.reuse ;  /* 0x000000153f3f7c23 */ /* 0x100fe2000801084c */
[----:B------:R-:W-:Y:S01]  /*4610*/  FSEL R42, R42, -INF , !P6 ;  /* 0xff8000002a2a7808 */ /* 0x000fe20007000000 */
[--C-:B------:R-:W-:Y:S01]  /*4620*/  FFMA.FTZ R140, R64, UR21, -R76.reuse ;  /* 0x00000015408c7c23 */ /* 0x100fe2000801084c */
[----:B------:R-:W-:Y:S01]  /*4630*/  FMNMX.FTZ R0, R3, R0, !PT ;  /* 0x0000000003007209 */ /* 0x000fe20007810000 */
[--C-:B------:R-:W-:Y:S01]  /*4640*/  FFMA.FTZ R65, R65, UR21, -R76.reuse ;  /* 0x0000001541417c23 */ /* 0x100fe2000801084c */
[--C-:B------:R-:W-:Y:S01]  /*4650*/  FFMA.FTZ R142, R66, UR21, -R76.reuse ;  /* 0x00000015428e7c23 */ /* 0x100fe2000801084c */
[----:B------:R-:W1:Y:S01]  /*4660*/  MUFU.EX2 R150, R150 ;  /* 0x0000009600967308 */ /* 0x000e620000000800 */
[----:B------:R-:W-:Y:S01]  /*4670*/  FMNMX.FTZ R7, R9, R0, !PT ;  /* 0x0000000009077209 */ /* 0x000fe20007810000 */
[--C-:B------:R-:W-:Y:S01]  /*4680*/  FFMA.FTZ R67, R67, UR21, -R76.reuse ;  /* 0x0000001543437c23 */ /* 0x100fe2000801084c */
[--C-:B------:R-:W-:Y:S01]  /*4690*/  FFMA.FTZ R136, R68, UR21, -R76.reuse ;  /* 0x0000001544887c23 */ /* 0x100fe2000801084c */
[--C-:B------:R-:W-:Y:S01]  /*46a0*/  FFMA.FTZ R69, R69, UR21, -R76.reuse ;  /* 0x0000001545457c23 */ /* 0x100fe2000801084c */
[----:B------:R-:W-:Y:S01]  /*46b0*/  FMNMX.FTZ R0, R10, R7, !PT ;  /* 0x000000070a007209 */ /* 0x000fe20007810000 */
[--C-:B------:R-:W-:Y:S01]  /*46c0*/  FFMA.FTZ R138, R70, UR21, -R76.reuse ;  /* 0x00000015468a7c23 */ /* 0x100fe2000801084c */
[--C-:B------:R-:W-:Y:S01]  /*46d0*/  FFMA.FTZ R71, R71, UR21, -R76.reuse ;  /* 0x0000001547477c23 */ /* 0x100fe2000801084c */
[----:B------:R-:W2:Y:S01]  /*46e0*/  MUFU.EX2 R59, R59 ;  /* 0x0000003b003b7308 */ /* 0x000ea20000000800 */
[----:B------:R-:W-:Y:S01]  /*46f0*/  FMNMX.FTZ R7, R11, R0, !PT ;  /* 0x000000000b077209 */ /* 0x000fe20007810000 */
[--C-:B------:R-:W-:Y:S01]  /*4700*/  FFMA.FTZ R128, R44, UR21, -R76.reuse ;  /* 0x000000152c807c23 */ /* 0x100fe2000801084c */
[--C-:B------:R-:W-:Y:S01]  /*4710*/  FFMA.FTZ R35, R35, UR21, -R76.reuse ;  /* 0x0000001523237c23 */ /* 0x100fe2000801084c */
[--C-:B------:R-:W-:Y:S01]  /*4720*/  FFMA.FTZ R130, R46, UR21, -R76.reuse ;  /* 0x000000152e827c23 */ /* 0x100fe2000801084c */
[----:B------:R-:W-:Y:S01]  /*4730*/  FMNMX.FTZ R0, R12, R7, !PT ;  /* 0x000000070c007209 */ /* 0x000fe20007810000 */
[--C-:B------:R-:W-:Y:S01]  /*4740*/  FFMA.FTZ R124, R49, UR21, -R76.reuse ;  /* 0x00000015317c7c23 */ /* 0x100fe2000801084c */
[--C-:B------:R-:W-:Y:S01]  /*4750*/  FFMA.FTZ R126, R50, UR21, -R76.reuse ;  /* 0x00000015327e7c23 */ /* 0x100fe2000801084c */
[----:B------:R-:W3:Y:S01]  /*4760*/  MUFU.EX2 R144, R144 ;  /* 0x0000009000907308 */ /* 0x000ee20000000800 */
[----:B------:R-:W-:Y:S01]  /*4770*/  FMNMX.FTZ R7, R13, R0, !PT ;  /* 0x000000000d077209 */ /* 0x000fe20007810000 */
[--C-:B------:R-:W-:Y:S01]  /*4780*/  FFMA.FTZ R49, R54, UR21, -R76.reuse ;  /* 0x0000001536317c23 */ /* 0x100fe2000801084c */
[--C-:B------:R-:W-:Y:S01]  /*4790*/  FFMA.FTZ R120, R51, UR21, -R76.reuse ;  /* 0x0000001533787c23 */ /* 0x100fe2000801084c */
[--C-:B------:R-:W-:Y:S01]  /*47a0*/  FFMA.FTZ R51, R53, UR21, -R76.reuse ;  /* 0x0000001535337c23 */ /* 0x100fe2000801084c */
[----:B------:R-:W-:Y:S01]  /*47b0*/  FMNMX.FTZ R0, R14, R7, !PT ;  /* 0x000000070e007209 */ /* 0x000fe20007810000 */
[--C-:B------:R-:W-:Y:S01]  /*47c0*/  FFMA.FTZ R122, R48, UR21, -R76.reuse ;  /* 0x00000015307a7c23 */ /* 0x100fe2000801084c */
[----:B------:R-:W-:Y:S01]  /*47d0*/  FFMA.FTZ R53, R52, UR21, -R76 ;  /* 0x0000001534357c23 */ /* 0x000fe2000801084c */
[----:B------:R-:W4:Y:S01]  /*47e0*/  MUFU.EX2 R61, R61 ;  /* 0x0000003d003d7308 */ /* 0x000f220000000800 */
[----:B------:R-:W-:-:S04]  /*47f0*/  FMNMX.FTZ R7, R15, R0, !PT ;  /* 0x000000000f077209 */ /* 0x000fc80007810000 */
[----:B------:R-:W-:-:S03]  /*4800*/  FMNMX.FTZ R0, R20, R7, !PT ;  /* 0x0000000714007209 */ /* 0x000fc60007810000 */
[----:B------:R-:W5:Y:S01]  /*4810*/  MUFU.EX2 R146, R146 ;  /* 0x0000009200927308 */ /* 0x000f620000000800 */
        /* <DEDUP_REMOVED lines=12> */
[----:B------:R-:W-:Y:S02]  /*48e0*/  FMNMX.FTZ R7, R33, R0, !PT ;  /* 0x0000000021077209 */ /* 0x000fe40007810000 */
[----:B------:R-:W-:Y:S02]  /*48f0*/  FSEL R0, R29, -INF , !P1 ;  /* 0xff8000001d007808 */ /* 0x000fe40004800000 */
        /* <DEDUP_REMOVED lines=10> */
[--C-:B------:R-:W-:Y:S01]  /*49a0*/  FFMA.FTZ R41, R43, UR21, -R76.reuse ;  /* 0x000000152b297c23 */ /* 0x100fe2000801084c */
[----:B------:R-:W-:Y:S01]  /*49b0*/  FMNMX.FTZ R7, R40, R7, !PT ;  /* 0x0000000728077209 */ /* 0x000fe20007810000 */
[--C-:B------:R-:W-:Y:S01]  /*49c0*/  FFMA.FTZ R43, R45, UR21, -R76.reuse ;  /* 0x000000152d2b7c23 */ /* 0x100fe2000801084c */
[--C-:B------:R-:W-:Y:S01]  /*49d0*/  FFMA.FTZ R45, R47, UR21, -R76.reuse ;  /* 0x000000152f2d7c23 */ /* 0x100fe2000801084c */
[----:B------:R-:W-:Y:S01]  /*49e0*/  FFMA.FTZ R47, R55, UR21, -R76 ;  /* 0x00000015372f7c23 */ /* 0x000fe2000801084c */
        /* <DEDUP_REMOVED lines=67> */
[----:B------:R-:W-:Y:S01]  /*4e20*/  F2FP.BF16.F32.PACK_AB R149, R4, R149 ;  /* 0x000000950495723e */ /* 0x000fe200000010ff */
[----:B------:R-:W0:Y:S01]  /*4e30*/  MUFU.EX2 R8, R8 ;  /* 0x0000000800087308 */ /* 0x000e220000000800 */
        /* <DEDUP_REMOVED lines=11> */
[----:B------:R-:W-:Y:S01]  /*4ef0*/  FADD.FTZ R3, R145, R2 ;  /* 0x0000000291037221 */ /* 0x000fe20000010000 */
[----:B------:R-:W-:Y:S02]  /*4f00*/  F2FP.BF16.F32.PACK_AB R146, R63, R146 ;  /* 0x000000923f92723e */ /* 0x000fe400000010ff */
[----:B------:R-:W2:Y:S01]  /*4f10*/  MUFU.EX2 R10, R10 ;  /* 0x0000000a000a7308 */ /* 0x000ea20000000800 */
[----:B0-----:R-:W-:Y:S01]  /*4f20*/  FADD.FTZ R2, R8, R3 ;  /* 0x0000000308027221 */ /* 0x001fe20000010000 */
[----:B------:R-:W-:Y:S02]  /*4f30*/  F2FP.BF16.F32.PACK_AB R140, R65, R140 ;  /* 0x0000008c418c723e */ /* 0x000fe400000010ff */
[----:B------:R-:W-:Y:S02]  /*4f40*/  F2FP.BF16.F32.PACK_AB R142, R67, R142 ;  /* 0x0000008e438e723e */ /* 0x000fe400000010ff */
[----:B------:R-:W-:Y:S02]  /*4f50*/  F2FP.BF16.F32.PACK_AB R136, R69, R136 ;  /* 0x000000884588723e */ /* 0x000fe400000010ff */
[----:B------:R-:W0:Y:S01]  /*4f60*/  MUFU.EX2 R141, R141 ;  /* 0x0000008d008d7308 */ /* 0x000e220000000800 */
[----:B-1----:R-:W-:Y:S01]  /*4f70*/  FADD.FTZ R3, R147, R2 ;  /* 0x0000000293037221 */ /* 0x002fe20000010000 */
[----:B------:R-:W-:Y:S01]  /*4f80*/  FADD.FTZ R2, R132, R5 ;  /* 0x0000000584027221 */ /* 0x000fe20000010000 */
[----:B------:R-:W-:-:S02]  /*4f90*/  F2FP.BF16.F32.PACK_AB R138, R29, R138 ;  /* 0x0000008a1d8a723e */ /* 0x000fc400000010ff */
[C---:B------:R-:W-:Y:S01]  /*4fa0*/  F2FP.BF16.F32.PACK_AB R132, R35.reuse, R132 ;  /* 0x000000842384723e */ /* 0x040fe200000010ff */
[----:B------:R-:W-:Y:S01]  /*4fb0*/  FADD.FTZ R5, R35, R2 ;  /* 0x0000000223057221 */ /* 0x000fe20000010000 */
[----:B------:R-:W-:Y:S01]  /*4fc0*/  FFMA.FTZ R2, R0, UR21, -R55 ;  /* 0x0000001500027c23 */ /* 0x000fe20008010837 */
[----:B------:R-:W1:Y:S01]  /*4fd0*/  MUFU.EX2 R12, R12 ;  /* 0x0000000c000c7308 */ /* 0x000e620000000800 */
[----:B--2---:R-:W-:Y:S01]  /*4fe0*/  FADD.FTZ R44, R10, R3 ;  /* 0x000000030a2c7221 */ /* 0x004fe20000010000 */
[----:B------:R-:W-:Y:S02]  /*4ff0*/  F2FP.BF16.F32.PACK_AB R151, R34, R151 ;  /* 0x000000972297723e */ /* 0x000fe400000010ff */
[----:B------:R-:W-:Y:S02]  /*5000*/  F2FP.BF16.F32.PACK_AB R145, R8, R145 ;  /* 0x000000910891723e */ /* 0x000fe400000010ff */
[----:B------:R-:W-:Y:S02]  /*5010*/  F2FP.BF16.F32.PACK_AB R147, R10, R147 ;  /* 0x000000930a93723e */ /* 0x000fe400000010ff */
[----:B------:R-:W2:Y:S01]  /*5020*/  MUFU.EX2 R143, R143 ;  /* 0x0000008f008f7308 */ /* 0x000ea20000000800 */
[----:B0-----:R-:W-:Y:S01]  /*5030*/  FADD.FTZ R3, R141, R44 ;  /* 0x0000002c8d037221 */ /* 0x001fe20000010000 */
[----:B------:R-:W-:Y:S01]  /*5040*/  FADD.FTZ R44, R134, R5 ;  /* 0x00000005862c7221 */ /* 0x000fe20000010000 */
[----:B------:R-:W-:-:S03]  /*5050*/  F2FP.BF16.F32.PACK_AB R134, R41, R134 ;  /* 0x000000862986723e */ /* 0x000fc600000010ff */
[----:B------:R-:W-:Y:S02]  /*5060*/  FADD.FTZ R5, R41, R44 ;  /* 0x0000002c29057221 */ /* 0x000fe40000010000 */
[----:B------:R-:W0:Y:S01]  /*5070*/  MUFU.EX2 R14, R14 ;  /* 0x0000000e000e7308 */ /* 0x000e220000000800 */
[----:B-1----:R-:W-:Y:S01]  /*5080*/  FADD.FTZ R0, R12, R3 ;  /* 0x000000030c007221 */ /* 0x002fe20000010000 */
[----:B------:R-:W-:Y:S01]  /*5090*/  FADD.FTZ R46, R128, R5 ;  /* 0x00000005802e7221 */ /* 0x000fe20000010000 */
[C---:B------:R-:W-:Y:S02]  /*50a0*/  F2FP.BF16.F32.PACK_AB R128, R43.reuse, R128 ;  /* 0x000000802b80723e */ /* 0x040fe400000010ff */
        /* <DEDUP_REMOVED lines=18> */
[----:B-1----:R-:W-:-:S07]  /*51d0*/  F2FP.BF16.F32.PACK_AB R139, R24, R139 ;  /* 0x0000008b188b723e */ /* 0x002fce00000010ff */
[----:B------:R-:W1:Y:S08]  /*51e0*/  MUFU.EX2 R135, R135 ;  /* 0x0000008700877308 */ /* 0x000e700000000800 */
[----:B------:R-:W3:Y:S08]  /*51f0*/  MUFU.EX2 R28, R28 ;  /* 0x0000001c001c7308 */ /* 0x000ef00000000800 */
[----:B------:R4:W-:Y:S08]  /*5200*/  MUFU.EX2 R0, R36 ;  /* 0x0000002400007308 */ /* 0x0009f00000000800 */
[----:B------:R-:W5:Y:S01]  /*5210*/  MUFU.EX2 R129, R129 ;  /* 0x0000008100817308 */ /* 0x000f620000000800 */
[----:B----4-:R-:W-:-:S04]  /*5220*/  FADD.FTZ R36, R24, R3 ;  /* 0x0000000318247221 */ /* 0x010fc80000010000 */
[----:B--2---:R-:W-:Y:S01]  /*5230*/  FADD.FTZ R3, R133, R36 ;  /* 0x0000002485037221 */ /* 0x004fe20000010000 */
[C---:B0-----:R-:W-:Y:S02]  /*5240*/  F2FP.BF16.F32.PACK_AB R133, R26.reuse, R133 ;  /* 0x000000851a85723e */ /* 0x041fe400000010ff */
[----:B------:R-:W0:Y:S01]  /*5250*/  MUFU.EX2 R32, R32 ;  /* 0x0000002000207308 */ /* 0x000e220000000800 */
[----:B------:R-:W-:-:S04]  /*5260*/  FADD.FTZ R36, R26, R3 ;  /* 0x000000031a247221 */ /* 0x000fc80000010000 */
[----:B-1----:R-:W-:Y:S01]  /*5270*/  FADD.FTZ R3, R135, R36 ;  /* 0x0000002487037221 */ /* 0x002fe20000010000 */
[C---:B---3--:R-:W-:Y:S02]  /*5280*/  F2FP.BF16.F32.PACK_AB R135, R28.reuse, R135 ;  /* 0x000000871c87723e */ /* 0x048fe400000010ff */
[----:B------:R-:W1:Y:S01]  /*5290*/  MUFU.EX2 R131, R131 ;  /* 0x0000008300837308 */ /* 0x000e620000000800 */
[----:B------:R-:W-:-:S04]  /*52a0*/  FADD.FTZ R36, R28, R3 ;  /* 0x000000031c247221 */ /* 0x000fc80000010000 */
[----:B-----5:R-:W-:-:S03]  /*52b0*/  FADD.FTZ R3, R129, R36 ;  /* 0x0000002481037221 */ /* 0x020fc60000010000 */
[----:B------:R-:W2:Y:S01]  /*52c0*/  MUFU.EX2 R38, R38 ;  /* 0x0000002600267308 */ /* 0x000ea20000000800 */
[C---:B0-----:R-:W-:Y:S01]  /*52d0*/  FADD.FTZ R36, R32.reuse, R3 ;  /* 0x0000000320247221 */ /* 0x041fe20000010000 */
[----:B------:R-:W-:-:S06]  /*52e0*/  F2FP.BF16.F32.PACK_AB R129, R32, R129 ;  /* 0x000000812081723e */ /* 0x000fcc00000010ff */
[----:B------:R-:W0:Y:S01]  /*52f0*/  MUFU.EX2 R124, R124 ;  /* 0x0000007c007c7308 */ /* 0x000e220000000800 */
[----:B-1----:R-:W-:Y:S01]  /*5300*/  FADD.FTZ R3, R131, R36 ;  /* 0x0000002483037221 */ /* 0x002fe20000010000 */
[----:B------:R-:W-:-:S03]  /*5310*/  F2FP.BF16.F32.PACK_AB R131, R0, R131 ;  /* 0x000000830083723e */ /* 0x000fc600000010ff */
[----:B------:R-:W-:-:S03]  /*5320*/  FADD.FTZ R3, R0, R3 ;  /* 0x0000000300037221 */ /* 0x000fc60000010000 */
        /* <DEDUP_REMOVED lines=31> */
[----:B--2---:R-:W-:Y:S01]  /*5520*/  FADD.FTZ R0, R56, R3 ;  /* 0x0000000338007221 */ /* 0x004fe20000010000 */
[----:B------:R-:W-:-:S06]  /*5530*/  VIADD R3, R88, 0xfffffffe ;  /* 0xfffffffe58037836 */ /* 0x000fcc0000000000 */
        /* <DEDUP_REMOVED lines=18> */
.L_x_14041:
[----:B------:R-:W-:Y:S02]  /*5660*/  ULDC UR18, c[0x0][0x9e4] ;  /* 0x0002790000127ab9 */ /* 0x000fe40000000800 */
[----:B------:R-:W-:-:S11]  /*5670*/  UISETP.NE.AND UP0, UPT, UR18, 0x1, UPT ;  /* 0x000000011200788c */ /* 0x000fd6000bf05270 */
[----:B------:R-:W-:Y:S02]  /*5680*/  @UP0 ULDC.64 UR6, c[0x0][0x9e8] ;  /* 0x00027a0000060ab9 */ /* 0x000fe40000000a00 */
[----:B------:R-:W-:-:S04]  /*5690*/  UIMAD.WIDE.U32 UR10, UR15, UR6, URZ ;  /* 0x000000060f0a72a5 */ /* 0x000fc8000f8e003f */
[----:B------:R-:W-:-:S12]  /*56a0*/  @UP0 USHF.R.U32.HI UR15, URZ, UR7, UR11 ;  /* 0x000000073f0f0299 */ /* 0x000fd8000801160b */
.L_x_14042:
[----:B------:R-:W-:-:S04]  /*56b0*/  UIMAD UR15, UR15, UR18, UR18 ;  /* 0x000000120f0f72a4 */ /* 0x000fc8000f8e0212 */
[----:B------:R-:W-:-:S04]  /*56c0*/  UISETP.LT.AND UP0, UPT, UR14, UR15, UPT ;  /* 0x0000000f0e00728c */ /* 0x000fc8000bf01270 */
[----:B------:R-:W-:-:S12]  /*56d0*/  USEL UR14, UR14, UR15, UP0 ;  /* 0x0000000f0e0e7287 */ /* 0x000fd80008000000 */
.L_x_14040:
        /* <DEDUP_REMOVED lines=21> */
[----:B------:R-:W-:-:S13]  /*5830*/  ISETP.GE.AND P1, PT, R3, UR26, PT ;  /* 0x0000001a03007c0c */ /* 0x000fda000bf26270 */
[----:B------:R-:W-:Y:S05]  /*5840*/  @!P1 BRA `(.L_x_14043) ;  /* 0x0000003400a49947 */ /* 0x000fea0003800000 */
        /* <DEDUP_REMOVED lines=10> */
.L_x_14062:
[----:B------:R-:W-:Y:S01]  /*58f0*/  ISETP.NE.AND P2, PT, RZ, UR44, PT ;  /* 0x0000002cff007c0c */ /* 0x000fe2000bf45270 */
[----:B------:R-:W-:-:S04]  /*5900*/  UISETP.NE.AND UP0, UPT, UR27, 0x1, UPT ;  /* 0x000000011b00788c */ /* 0x000fc8000bf05270 */
[----:B------:R-:W-:-:S04]  /*5910*/  USEL UR49, URZ, 0x1, UP0 ;  /* 0x000000013f317887 */ /* 0x000fc80008000000 */
[----:B------:R-:W-:-:S04]  /*5920*/  ULOP3.LUT UR49, UR28, UR49, URZ, 0x3c, !UPT ;  /* 0x000000311c317292 */ /* 0x000fc8000f8e3c3f */
[----:B------:R-:W-:Y:S08]  /*5930*/  @P2 BRA `(.L_x_14044) ;  /* 0x0000000000382947 */ /* 0x000ff00003800000 */
[----:B------:R-:W-:Y:S05]  /*5940*/  @!P0 BRA `(.L_x_14045) ;  /* 0x0000000000048947 */ /* 0x000fea0003800000 */
[----:B------:R-:W-:Y:S01]  /*5950*/  BPT.TRAP 0x1 ;  /* 0x000000040000795c */ /* 0x000fe20000300000 */
.L_x_14045:
        /* <DEDUP_REMOVED lines=9> */
.L_x_14046:
[----:B-1----:R-:W-:Y:S05]  /*59f0*/  @P1 BRA `(.L_x_14044) ;  /* 0x0000000000081947 */ /* 0x002fea0003800000 */
[----:B------:R-:W1:Y:S02]  /*5a00*/  SYNCS.PHASECHK.TRANS64.TRYWAIT P1, [UR6+0x16830], R6 ;  /* 0x01683006ff0075a7 */ /* 0x000e640008020146 */
[----:B-1----:R-:W-:Y:S05]  /*5a10*/  @!P1 BRA `(.L_x_14047) ;  /* 0x0000012800349947 */ /* 0x002fea0003800000 */
.L_x_14044:
[----:B-1----:R-:W1:Y:S01]  /*5a20*/  S2R R7, SR_TID.X ;  /* 0x0000000000077919 */ /* 0x002e620000002100 */
[----:B------:R-:W-:Y:S01]  /*5a30*/  UIADD3 UR48, UR27, 0x1, URZ ;  /* 0x000000011b307890 */ /* 0x000fe2000fffe03f */
[----:B------:R-:W-:Y:S01]  /*5a40*/  UMOV UR19, 0x40000040 ;  /* 0x4000004000137882 */ /* 0x000fe20000000000 */
[----:B------:R-:W-:Y:S02]  /*5a50*/  UMOV UR7, 0x40000040 ;  /* 0x4000004000077882 */ /* 0x000fe40000000000 */
[----:B------:R-:W-:Y:S01]  /*5a60*/  UISETP.NE.AND UP0, UPT, UR48, 0x2, UPT ;  /* 0x000000023000788c */ /* 0x000fe2000bf05270 */
[----:B------:R-:W-:Y:S01]  /*5a70*/  UMOV UR11, 0x40000040 ;  /* 0x40000040000b7882 */ /* 0x000fe20000000000 */
[----:B------:R-:W-:Y:S02]  /*5a80*/  UMOV UR15, 0x40000040 ;  /* 0x40000040000f7882 */ /* 0x000fe40000000000 */
[----:B------:R-:W-:-:S04]  /*5a90*/  USEL UR48, UR48, URZ, UP0 ;  /* 0x0000003f30307287 */ /* 0x000fc80008000000 */
        /* <DEDUP_REMOVED lines=22> */
.L_x_14049:
[----:B------:R-:W-:Y:S01]  /*5c00*/  ULEA UR6, UR27, UR45, 0x3 ;  /* 0x0000002d1b067291 */ /* 0x000fe2000f8e183f */
[----:B------:R-:W-:-:S05]  /*5c10*/  IMAD.U32 R6, RZ, RZ, UR28 ;  /* 0x0000001cff067e24 */ /* 0x000fca000f8e00ff */
[----:B------:R-:W-:-:S04]  /*5c20*/  SHF.L.U32 R6, R6, 0x1f, RZ ;  /* 0x0000001f06067819 */ /* 0x000fc800000006ff */
[----:B------:R0:W1:Y:S01]  /*5c30*/  SYNCS.PHASECHK.TRANS64.TRYWAIT P1, [UR6+0x16850], R6 ;  /* 0x01685006ff0075a7 */ /* 0x0000620008020146 */
[----:B------:R-:W-:Y:S05]  /*5c40*/  @!P0 BRA `(.L_x_14050) ;  /* 0x0000000000048947 */ /* 0x000fea0003800000 */
[----:B------:R-:W-:Y:S01]  /*5c50*/  BPT.TRAP 0x1 ;  /* 0x000000040000795c */ /* 0x000fe20000300000 */
.L_x_14050:
[----:B-1----:R-:W-:Y:S05]  /*5c60*/  @P1 BRA `(.L_x_14048) ;  /* 0x0000000000081947 */ /* 0x002fea0003800000 */
[----:B------:R-:W1:Y:S02]  /*5c70*/  SYNCS.PHASECHK.TRANS64.TRYWAIT P1, [UR6+0x16850], R6 ;  /* 0x01685006ff0075a7 */ /* 0x000e640008020146 */
[----:B-1----:R-:W-:Y:S05]  /*5c80*/  @!P1 BRA `(.L_x_14051) ;  /* 0x0000012400b09947 */ /* 0x002fea0003800000 */
.L_x_14048:
[----:B------:R-:W-:Y:S01]  /*5c90*/  UIADD3 UR6, UR45, 0x400, URZ ;  /* 0x000004002d067890 */ /* 0x000fe2000fffe03f */
[----:B------:R-:W-:Y:S01]  /*5ca0*/  WARPGROUP.ARRIVE ;  /* 0x00000000000079c5 */ /* 0x000fe20000000000 */
[----:B------:R-:W-:-:S05]  /*5cb0*/  UMOV UR7, 0x40000040 ;  /* 0x4000004000077882 */ /* 0x000fca0000000000 */
[----:B------:R-:W1:Y:S01]  /*5cc0*/  S2R R8, SR_TID.X ;  /* 0x0000000000087919 */ /* 0x000e620000002100 */
[----:B------:R-:W-:-:S04]  /*5cd0*/  USHF.R.U32.HI UR6, URZ, 0x4, UR6 ;  /* 0x000000043f067899 */ /* 0x000fc80008011606 */
[----:B------:R-:W-:-:S04]  /*5ce0*/  ULOP3.LUT UR6, UR6, 0x3fff, URZ, 0xc0, !UPT ;  /* 0x00003fff06067892 */ /* 0x000fc8000f8ec03f */
[----:B------:R-:W-:-:S07]  /*5cf0*/  ULEA UR10, UR27, UR6, 0xa ;  /* 0x000000061b0a7291 */ /* 0x000fce000f8e503f */
[----:B------:R-:W-:Y:S02]  /*5d00*/  UMOV UR6, UR10 ;  /* 0x0000000a00067c82 */ /* 0x000fe40008000000 */
[----:B------:R-:W-:Y:S01]  /*5d10*/  HGMMA.64x64x16.F32.BF16 R88, R148, gdesc[UR4].tnspB, R88, gsb0 ;  /* 0x40e0000494587df0 */ /* 0x000fe20008001858 */
[----:B------:R-:W-:Y:S01]  /*5d20*/  UIADD3 UR6, UR10, 0x80, URZ ;  /* 0x000000800a067890 */ /* 0x000fe2000fffe03f */
[----:B------:R-:W-:Y:S01]  /*5d30*/  UMOV UR7, 0x40000040 ;  /* 0x4000004000077882 */ /* 0x000fe20000000000 */
[----:B-1----:R-:W-:Y:S02]  /*5d40*/  SHF.R.U32.HI R7, RZ, 0x7, R8 ;  /* 0x00000007ff077819 */ /* 0x002fe40000011608 */
[----:B------:R-:W-:-:S03]  /*5d50*/  ISETP.GE.U32.AND P1, PT, R8, 0x180, PT ;  /* 0x000001800800780c */ /* 0x000fc60003f26070 */
[----:B0-----:R-:W-:-:S05]  /*5d60*/  VIADD R6, R7, 0x9 ;  /* 0x0000000907067836 */ /* 0x001fca0000000000 */
[----:B------:R-:W-:Y:S01]  /*5d70*/  SEL R6, R6, 0x9, !P1 ;  /* 0x0000000906067807 */ /* 0x000fe20004800000 */
        /* <DEDUP_REMOVED lines=37> */
.L_x_14052:
        /* <DEDUP_REMOVED lines=16> */
[----:B------:R-:W-:Y:S01]  /*60d0*/  ULEA UR6, UR48, UR45, 0x3 ;  /* 0x0000002d30067291 */ /* 0x000fe2000f8e183f */
[----:B------:R-:W-:Y:S01]  /*60e0*/  FMUL.FTZ R54, R64, UR25 ;  /* 0x0000001940367c20 */ /* 0x000fe20008410000 */
[----:B------:R-:W-:Y:S01]  /*60f0*/  FMUL.FTZ R64, R74, UR25 ;  /* 0x000000194a407c20 */ /* 0x000fe20008410000 */
[----:B------:R-:W-:Y:S01]  /*6100*/  @P1 IMAD.HI.U32 R46, R83, UR7, RZ ;  /* 0x00000007532e1c27 */ /* 0x000fe2000f8e00ff */
[----:B------:R-:W-:-:S03]  /*6110*/  @UP1 ULDC UR7, c[0x0][0x450] ;  /* 0x0001140000071ab9 */ /* 0x000fc60000000800 */
[----:B------:R-:W-:Y:S01]  /*6120*/  FMUL.FTZ R74, R84, UR25 ;  /* 0x00000019544a7c20 */ /* 0x000fe20008410000 */
[----:B0-----:R-:W-:Y:S01]  /*6130*/  FMUL.FTZ R6, R24, UR25 ;  /* 0x0000001918067c20 */ /* 0x001fe20008410000 */
[----:B------:R-:W-:Y:S01]  /*6140*/  UIADD3 UR6, UR6, 0x16840, URZ ;  /* 0x0001684006067890 */ /* 0x000fe2000fffe03f */
        /* <DEDUP_REMOVED lines=142> */
.L_x_14055:
[----:B------:R-:W-:-:S05]  /*6a30*/  IMAD.U32 R86, RZ, RZ, UR22 ;  /* 0x00000016ff567e24 */ /* 0x000fca000f8e00ff */
[----:B------:R-:W-:-:S13]  /*6a40*/  ISETP.NE.AND P1, PT, R86, 0x1, PT ;  /* 0x000000015600780c */ /* 0x000fda0003f25270 */
[----:B------:R-:W1:Y:S02]  /*6a50*/  @P1 LDC.64 R46, c[0x0][0x9e8] ;  /* 0x00027a00ff2e1b82 */ /* 0x000e640000000a00 */
[----:B-1----:R-:W-:-:S05]  /*6a60*/  @P1 IMAD.HI.U32 R46, R84, R46, RZ ;  /* 0x0000002e542e1227 */ /* 0x002fca00078e00ff */
[----:B------:R-:W-:-:S07]  /*6a70*/  @P1 SHF.R.U32.HI R84, RZ, R47, R46 ;  /* 0x0000002fff541219 */ /* 0x000fce000001162e */
.L_x_14056:
[----:B------:R-:W-:Y:S05]  /*6a80*/  BSYNC B0 ;  /* 0x0000000000007941 */ /* 0x000fea0003800000 */
.L_x_14054:
[----:B------:R-:W-:-:S04]  /*6a90*/  IMAD R47, R84, R86, -R77 ;  /* 0x00000056542f7224 */ /* 0x000fc800078e0a4d */
[----:B------:R-:W-:-:S05]  /*6aa0*/  IMAD.IADD R47, R47, 0x1, -R16 ;  /* 0x000000012f2f7824 */ /* 0x000fca00078e0a10 */
[----:B------:R-:W-:Y:S02]  /*6ab0*/  VIADDMNMX R80, R47, R86, R80, PT ;  /* 0x000000562f507246 */ /* 0x000fe40003800150 */
[----:B------:R-:W-:-:S07]  /*6ac0*/  VIMNMX R79, R79, R47, !PT ;  /* 0x0000002f4f4f7248 */ /* 0x000fce0007fe0100 */
.L_x_14053:
        /* <DEDUP_REMOVED lines=116> */
.L_x_14059:
[----:B------:R-:W-:-:S05]  /*7210*/  IMAD.U32 R80, RZ, RZ, UR22 ;  /* 0x00000016ff507e24 */ /* 0x000fca000f8e00ff */
[----:B------:R-:W-:-:S13]  /*7220*/  ISETP.NE.AND P2, PT, R80, 0x1, PT ;  /* 0x000000015000780c */ /* 0x000fda0003f45270 */
[----:B------:R-:W0:Y:S02]  /*7230*/  @P2 LDC.64 R6, c[0x0][0x9e8] ;  /* 0x00027a00ff062b82 */ /* 0x000e240000000a00 */
[----:B0-----:R-:W-:-:S05]  /*7240*/  @P2 IMAD.HI.U32 R6, R83, R6, RZ ;  /* 0x0000000653062227 */ /* 0x001fca00078e00ff */
[----:B------:R-:W-:-:S07]  /*7250*/  @P2 SHF.R.U32.HI R83, RZ, R7, R6 ;  /* 0x00000007ff532219 */ /* 0x000fce0000011606 */
.L_x_14060:
[----:B------:R-:W-:Y:S05]  /*7260*/  BSYNC B0 ;  /* 0x0000000000007941 */ /* 0x000fea0003800000 */
.L_x_14058:
[----:B------:R-:W-:-:S04]  /*7270*/  IMAD R77, R83, R80, -R77 ;  /* 0x00000050534d7224 */ /* 0x000fc800078e0a4d */
[----:B------:R-:W-:-:S05]  /*7280*/  IMAD.IADD R77, R77, 0x1, -R16 ;  /* 0x000000014d4d7824 */ /* 0x000fca00078e0a10 */
[----:B------:R-:W-:Y:S02]  /*7290*/  VIADDMNMX R82, R77, R80, R82, PT ;  /* 0x000000504d527246 */ /* 0x000fe40003800152 */
[----:B------:R-:W-:-:S07]  /*72a0*/  VIMNMX R81, R81, R77, !PT ;  /* 0x0000004d51517248 */ /* 0x000fce0007fe0100 */
.L_x_14057:
        /* <DEDUP_REMOVED lines=15> */
[----:B------:R-:W-:Y:S02]  /*73a0*/  ISETP.LT.OR P2, PT, R82, 0x2, P2 ;  /* 0x000000025200780c */ /* 0x000fe40001741670 */
[----:B------:R-:W-:Y:S02]  /*73b0*/  FMNMX.FTZ R6, R28, R7, !PT ;  /* 0x000000071c067209 */ /* 0x000fe40007810000 */
[----:B------:R-:W-:-:S02]  /*73c0*/  ISETP.GT.AND P5, PT, R81, RZ, P1 ;  /* 0x000000ff5100720c */ /* 0x000fc40000fa4270 */
[----:B------:R-:W-:Y:S02]  /*73d0*/  FMNMX.FTZ R7, R29, R6, !PT ;  /* 0x000000061d077209 */ /* 0x000fe40007810000 */
[----:B------:R-:W-:Y:S02]  /*73e0*/  FSEL R9, R9, -INF , !P2 ;  /* 0xff80000009097808 */ /* 0x000fe40005000000 */
[----:B------:R-:W-:Y:S02]  /*73f0*/  FMNMX.FTZ R6, R32, R7, !PT ;  /* 0x0000000720067209 */ /* 0x000fe40007810000 */
[----:B------:R-:W-:Y:S02]  /*7400*/  ISETP.LT.OR P5, PT, R82, 0x1, P5 ;  /* 0x000000015200780c */ /* 0x000fe40002fa1670 */
[----:B------:R-:W-:Y:S02]  /*7410*/  FMNMX.FTZ R7, R33, R6, !PT ;  /* 0x0000000621077209 */ /* 0x000fe40007810000 */
[----:B------:R-:W-:-:S02]  /*7420*/  ISETP.GT.AND P2, PT, R81, 0x11, P1 ;  /* 0x000000115100780c */ /* 0x000fc40000f44270 */
        /* <DEDUP_REMOVED lines=9> */
[----:B------:R-:W-:Y:S02]  /*74c0*/  ISETP.LT.OR P4, PT, R82, 0xa, P4 ;  /* 0x0000000a5200780c */ /* 0x000fe40002781670 */
[----:B------:R-:W-:Y:S02]  /*74d0*/  FMNMX.FTZ R7, R45, R6, !PT ;  /* 0x000000062d077209 */ /* 0x000fe40007810000 */
[----:B------:R-:W-:-:S02]  /*74e0*/  FSEL R12, R12, -INF , !P3 ;  /* 0xff8000000c0c7808 */ /* 0x000fc40005800000 */
[----:B------:R-:W-:Y:S02]  /*74f0*/  FMNMX.FTZ R6, R50, R7, !PT ;  /* 0x0000000732067209 */ /* 0x000fe40007810000 */
[----:B------:R-:W-:Y:S02]  /*7500*/  FSEL R13, R13, -INF , !P4 ;  /* 0xff8000000d0d7808 */ /* 0x000fe40006000000 */
[----:B------:R-:W-:Y:S02]  /*7510*/  FMNMX.FTZ R7, R51, R6, !PT ;  /* 0x0000000633077209 */ /* 0x000fe40007810000 */
[C---:B------:R-:W-:Y:S02]  /*7520*/  ISETP.GT.AND P3, PT, R81.reuse, 0x18, P1 ;  /* 0x000000185100780c */ /* 0x040fe40000f64270 */
        /* <DEDUP_REMOVED lines=24> */
[----:B------:R-:W-:Y:S01]  /*76b0*/  ISETP.LT.OR P3, PT, R82, 0x32, P3 ;  /* 0x000000325200780c */ /* 0x000fe20001f61670 */
[----:B------:R-:W0:Y:S01]  /*76c0*/  SHFL.BFLY PT, R6, R7, 0x2, 0x1f ;  /* 0x0c401f0007067f89 */ /* 0x000e2200000e0000 */
[----:B------:R-:W-:-:S02]  /*76d0*/  ISETP.GT.AND P4, PT, R81, 0x39, P1 ;  /* 0x000000395100780c */ /* 0x000fc40000f84270 */
[----:B------:R-:W-:Y:S02]  /*76e0*/  FSEL R39, R39, -INF , !P3 ;  /* 0xff80000027277808 */ /* 0x000fe40005800000 */
[C---:B------:R-:W-:Y:S02]  /*76f0*/  ISETP.LT.OR P4, PT, R82.reuse, 0x3a, P4 ;  /* 0x0000003a5200780c */ /* 0x040fe40002781670 */
[----:B------:R-:W-:Y:S02]  /*7700*/  ISETP.GT.AND P3, PT, R81, 0x41, P1 ;  /* 0x000000415100780c */ /* 0x000fe40000f64270 */
[----:B------:R-:W-:Y:S02]  /*7710*/  FSEL R43, R43, -INF , !P4 ;  /* 0xff8000002b2b7808 */ /* 0x000fe40006000000 */
[----:B------:R-:W-:Y:S02]  /*7720*/  ISETP.LT.OR P3, PT, R82, 0x42, P3 ;  /* 0x000000425200780c */ /* 0x000fe40001f61670 */
[----:B------:R-:W-:-:S02]  /*7730*/  ISETP.GT.AND P4, PT, R81, 0x49, P1 ;  /* 0x000000495100780c */ /* 0x000fc40000f84270 */
[----:B------:R-:W-:Y:S02]  /*7740*/  FSEL R49, R49, -INF , !P3 ;  /* 0xff80000031317808 */ /* 0x000fe40005800000 */
[C---:B------:R-:W-:Y:S02]  /*7750*/  ISETP.LT.OR P4, PT, R82.reuse, 0x4a, P4 ;  /* 0x0000004a5200780c */ /* 0x040fe40002781670 */
[----:B------:R-:W-:Y:S02]  /*7760*/  ISETP.GT.AND P3, PT, R81, 0x51, P1 ;  /* 0x000000515100780c */ /* 0x000fe40000f64270 */
[----:B------:R-:W-:Y:S02]  /*7770*/  FSEL R53, R53, -INF , !P4 ;  /* 0xff80000035357808 */ /* 0x000fe40006000000 */
[----:B------:R-:W-:Y:S02]  /*7780*/  ISETP.LT.OR P3, PT, R82, 0x52, P3 ;  /* 0x000000525200780c */ /* 0x000fe40001f61670 */
[----:B0-----:R-:W-:-:S02]  /*7790*/  FMNMX.FTZ R77, R7, R6, !PT ;  /* 0x00000006074d7209 */ /* 0x001fc40007810000 */
[----:B------:R-:W-:Y:S02]  /*77a0*/  ISETP.GT.AND P4, PT, R81, 0x59, P1 ;  /* 0x000000595100780c */ /* 0x000fe40000f84270 */
[----:B------:R-:W-:Y:S01]  /*77b0*/  FSEL R57, R57, -INF , !P3 ;  /* 0xff80000039397808 */ /* 0x000fe20005800000 */
[----:B------:R-:W0:Y:S01]  /*77c0*/  SHFL.BFLY PT, R6, R77, 0x1, 0x1f ;  /* 0x0c201f004d067f89 */ /* 0x000e2200000e0000 */
[C---:B------:R-:W-:Y:S02]  /*77d0*/  ISETP.LT.OR P4, PT, R82.reuse, 0x5a, P4 ;  /* 0x0000005a5200780c */ /* 0x040fe40002781670 */
[----:B------:R-:W-:Y:S02]  /*77e0*/  ISETP.GT.AND P3, PT, R81, 0x61, P1 ;  /* 0x000000615100780c */ /* 0x000fe40000f64270 */
[----:B------:R-:W-:Y:S02]  /*77f0*/  FSEL R61, R61, -INF , !P4 ;  /* 0xff8000003d3d7808 */ /* 0x000fe40006000000 */
[----:B------:R-:W-:-:S02]  /*7800*/  ISETP.LT.OR P3, PT, R82, 0x62, P3 ;  /* 0x000000625200780c */ /* 0x000fc40001f61670 */
[----:B------:R-:W-:Y:S02]  /*7810*/  ISETP.GT.AND P4, PT, R81, 0x69, P1 ;  /* 0x000000695100780c */ /* 0x000fe40000f84270 */
[----:B------:R-:W-:Y:S02]  /*7820*/  FSEL R65, R65, -INF , !P3 ;  /* 0xff80000041417808 */ /* 0x000fe40005800000 */
[C---:B------:R-:W-:Y:S02]  /*7830*/  ISETP.LT.OR P4, PT, R82.reuse, 0x6a, P4 ;  /* 0x0000006a5200780c */ /* 0x040fe40002781670 */
[----:B------:R-:W-:Y:S02]  /*7840*/  ISETP.GT.AND P3, PT, R81, 0x71, P1 ;  /* 0x000000715100780c */ /* 0x000fe40000f64270 */
[----:B------:R-:W-:Y:S02]  /*7850*/  FSEL R69, R69, -INF , !P4 ;  /* 0xff80000045457808 */ /* 0x000fe40006000000 */
[----:B------:R-:W-:-:S04]  /*7860*/  ISETP.LT.OR P3, PT, R82, 0x72, P3 ;  /* 0x000000725200780c */ /* 0x000fc80001f61670 */
[----:B------:R-:W-:Y:S02]  /*7870*/  FSEL R73, R73, -INF , !P3 ;  /* 0xff80000049497808 */ /* 0x000fe40005800000 */
[----:B0-----:R-:W-:-:S04]  /*7880*/  FMNMX.FTZ R6, R77, R6, !PT ;  /* 0x000000064d067209 */ /* 0x001fc80007810000 */
[C---:B------:R-:W-:Y:S01]  /*7890*/  FSETP.NEU.FTZ.AND P6, PT, R6.reuse, -INF , PT ;  /* 0xff8000000600780b */ /* 0x040fe20003fdd000 */
[----:B------:R-:W-:-:S05]  /*78a0*/  FMUL.FTZ R79, R6, UR21 ;  /* 0x00000015064f7c20 */ /* 0x000fca0008410000 */
[----:B------:R-:W-:-:S05]  /*78b0*/  FSEL R7, R79, RZ, P6 ;  /* 0x000000ff4f077208 */ /* 0x000fca0003000000 */
[--C-:B------:R-:W-:Y:S01]  /*78c0*/  FFMA.FTZ R150, R10, UR21, -R7.reuse ;  /* 0x000000150a967c23 */ /* 0x100fe20008010807 */
[--C-:B------:R-:W-:Y:S01]  /*78d0*/  FFMA.FTZ R10, R11, UR21, -R7.reuse ;  /* 0x000000150b0a7c23 */ /* 0x100fe20008010807 */
[----:B------:R-:W-:Y:S01]  /*78e0*/  FSEL R11, R8, -INF , !P5 ;  /* 0xff800000080b7808 */ /* 0x000fe20006800000 */
[--C-:B------:R-:W-:Y:S01]  /*78f0*/  FFMA.FTZ R47, R47, UR21, -R7.reuse ;  /* 0x000000152f2f7c23 */ /* 0x100fe20008010807 */
[--C-:B------:R-:W-:Y:S01]  /*7900*/  FFMA.FTZ R148, R46, UR21, -R7.reuse ;  /* 0x000000152e947c23 */ /* 0x100fe20008010807 */
[----:B------:R-:W-:Y:S01]  /*7910*/  FSEL R46, R21, -INF , !P2 ;  /* 0xff800000152e7808 */ /* 0x000fe20005000000 */
[--C-:B------:R-:W-:Y:S01]  /*7920*/  FFMA.FTZ R144, R14, UR21, -R7.reuse ;  /* 0x000000150e907c23 */ /* 0x100fe20008010807 */
[----:B------:R-:W-:Y:S01]  /*7930*/  FMNMX.FTZ R8, R11, R5, !PT ;  /* 0x000000050b087209 */ /* 0x000fe20007810000 */
[----:B------:R0:W-:Y:S01]  /*7940*/  MUFU.EX2 R21, R47 ;  /* 0x0000002f00157308 */ /* 0x0001e20000000800 */
[--C-:B------:R-:W-:Y:S01]  /*7950*/  FFMA.FTZ R146, R24, UR21, -R7.reuse ;  /* 0x0000001518927c23 */ /* 0x100fe20008010807 */
[C---:B------:R-:W-:Y:S01]  /*7960*/  ISETP.GT.AND P2, PT, R81.reuse, 0x21, P1 ;  /* 0x000000215100780c */ /* 0x040fe20000f44270 */
[--C-:B------:R-:W-:Y:S01]  /*7970*/  FFMA.FTZ R140, R28, UR21, -R7.reuse ;  /* 0x000000151c8c7c23 */ /* 0x100fe20008010807 */
[----:B------:R-:W-:Y:S01]  /*7980*/  ISETP.GT.AND P5, PT, R81, 0x38, P1 ;  /* 0x000000385100780c */ /* 0x000fe20000fa4270 */
[--C-:B------:R-:W-:Y:S01]  /*7990*/  FFMA.FTZ R142, R32, UR21, -R7.reuse ;  /* 0x00000015208e7c23 */ /* 0x100fe20008010807 */
[C---:B------:R-:W-:Y:S01]  /*79a0*/  ISETP.LT.OR P2, PT, R82.reuse, 0x22, P2 ;  /* 0x000000225200780c */ /* 0x040fe20001741670 */
[--C-:B------:R-:W-:Y:S01]  /*79b0*/  FFMA.FTZ R33, R33, UR21, -R7.reuse ;  /* 0x0000001521217c23 */ /* 0x100fe20008010807 */
[----:B------:R-:W-:Y:S01]  /*79c0*/  ISETP.LT.OR P5, PT, R82, 0x39, P5 ;  /* 0x000000395200780c */ /* 0x000fe20002fa1670 */
[--C-:B0-----:R-:W-:Y:S01]  /*79d0*/  FFMA.FTZ R47, R15, UR21, -R7.reuse ;  /* 0x000000150f2f7c23 */ /* 0x101fe20008010807 */
        /* <DEDUP_REMOVED lines=30> */
[----:B------:R-:W-:Y:S01]  /*7bc0*/  ISETP.GT.AND P5, PT, R81, 0x48, P1 ;  /* 0x000000485100780c */ /* 0x000fe20000fa4270 */
[----:B------:R-:W-:Y:S01]  /*7bd0*/  FFMA.FTZ R75, R75, UR21, -R7 ;  /* 0x000000154b4b7c23 */ /* 0x000fe20008010807 */
[----:B------:R-:W-:Y:S01]  /*7be0*/  FMNMX.FTZ R25, R31, R24, !PT ;  /* 0x000000181f197209 */ /* 0x000fe20007810000 */
[----:B------:R-:W-:Y:S01]  /*7bf0*/  MUFU.EX2 R8, R47 ;  /* 0x0000002f00087308 */ /* 0x000fe20000000800 */
[----:B------:R-:W-:-:S02]  /*7c00*/  FSEL R48, R48, -INF , !P2 ;  /* 0xff80000030307808 */ /* 0x000fc40005000000 */
[----:B------:R-:W-:Y:S02]  /*7c10*/  FMNMX.FTZ R24, R34, R25, !PT ;  /* 0x0000001922187209 */ /* 0x000fe40007810000 */
[----:B------:R-:W-:Y:S02]  /*7c20*/  ISETP.LT.OR P5, PT, R82, 0x49, P5 ;  /* 0x000000495200780c */ /* 0x000fe40002fa1670 */
[----:B------:R-:W-:Y:S01]  /*7c30*/  FMNMX.FTZ R25, R35, R24, !PT ;  /* 0x0000001823197209 */ /* 0x000fe20007810000 */
[----:B------:R-:W-:Y:S01]  /*7c40*/  MUFU.EX2 R148, R148 ;  /* 0x0000009400947308 */ /* 0x000fe20000000800 */
[----:B------:R-:W-:Y:S02]  /*7c50*/  ISETP.GT.AND P2, PT, R81, 0x50, P1 ;  /* 0x000000505100780c */ /* 0x000fe40000f44270 */
[----:B------:R-:W-:Y:S02]  /*7c60*/  FMNMX.FTZ R24, R38, R25, !PT ;  /* 0x0000001926187209 */ /* 0x000fe40007810000 */
[----:B------:R-:W-:-:S02]  /*7c70*/  FSEL R52, R52, -INF , !P5 ;  /* 0xff80000034347808 */ /* 0x000fc40006800000 */
[----:B------:R-:W-:Y:S01]  /*7c80*/  FMNMX.FTZ R25, R39, R24, !PT ;  /* 0x0000001827197209 */ /* 0x000fe20007810000 */
[----:B------:R-:W-:Y:S01]  /*7c90*/  MUFU.EX2 R150, R150 ;  /* 0x0000009600967308 */ /* 0x000fe20000000800 */
[----:B------:R-:W-:Y:S02]  /*7ca0*/  ISETP.LT.OR P2, PT, R82, 0x51, P2 ;  /* 0x000000515200780c */ /* 0x000fe40001741670 */
[----:B------:R-:W-:Y:S02]  /*7cb0*/  FMNMX.FTZ R28, R42, R25, !PT ;  /* 0x000000192a1c7209 */ /* 0x000fe40007810000 */
[----:B------:R-:W-:Y:S02]  /*7cc0*/  ISETP.GT.AND P5, PT, R81, 0x58, P1 ;  /* 0x000000585100780c */ /* 0x000fe40000fa4270 */
[----:B------:R-:W-:Y:S01]  /*7cd0*/  FMNMX.FTZ R25, R43, R28, !PT ;  /* 0x0000001c2b197209 */ /* 0x000fe20007810000 */
[----:B------:R0:W-:Y:S01]  /*7ce0*/  MUFU.EX2 R24, R33 ;  /* 0x0000002100187308 */ /* 0x0001e20000000800 */
[----:B------:R-:W-:-:S02]  /*7cf0*/  FSEL R56, R56, -INF , !P2 ;  /* 0xff80000038387808 */ /* 0x000fc40005000000 */
[----:B------:R-:W-:Y:S01]  /*7d00*/  FMNMX.FTZ R28, R48, R25, !PT ;  /* 0x00000019301c7209 */ /* 0x000fe20007810000 */
[--C-:B------:R-:W-:Y:S01]  /*7d10*/  FFMA.FTZ R25, R37, UR21, -R7.reuse ;  /* 0x0000001525197c23 */ /* 0x100fe20008010807 */
[----:B------:R-:W-:Y:S01]  /*7d20*/  ISETP.LT.OR P5, PT, R82, 0x59, P5 ;  /* 0x000000595200780c */ /* 0x000fe20002fa1670 */
[----:B------:R-:W-:Y:S01]  /*7d30*/  FFMA.FTZ R37, R59, UR21, -R7 ;  /* 0x000000153b257c23 */ /* 0x000fe20008010807 */
        /* <DEDUP_REMOVED lines=11> */
[----:B------:R-:W-:Y:S01]  /*7df0*/  MUFU.EX2 R146, R146 ;  /* 0x0000009200927308 */ /* 0x000fe20000000800 */
[----:B------:R-:W-:-:S02]  /*7e00*/  FSEL R64, R64, -INF , !P2 ;  /* 0xff80000040407808 */ /* 0x000fc40005000000 */
[----:B------:R-:W-:Y:S02]  /*7e10*/  FMNMX.FTZ R32, R60, R29, !PT ;  /* 0x0000001d3c207209 */ /* 0x000fe40007810000 */
[----:B------:R-:W-:Y:S02]  /*7e20*/  ISETP.LT.OR P5, PT, R82, 0x69, P5 ;  /* 0x000000695200780c */ /* 0x000fe40002fa1670 */
[----:B------:R-:W-:Y:S01]  /*7e30*/  FMNMX.FTZ R29, R61, R32, !PT ;  /* 0x000000203d1d7209 */ /* 0x000fe20007810000 */
[----:B------:R1:W-:Y:S01]  /*7e40*/  MUFU.EX2 R28, R41 ;  /* 0x00000029001c7308 */ /* 0x0003e20000000800 */
[----:B------:R-:W-:Y:S02]  /*7e50*/  ISETP.GT.AND P2, PT, R81, 0x70, P1 ;  /* 0x000000705100780c */ /* 0x000fe40000f44270 */
[----:B------:R-:W-:Y:S01]  /*7e60*/  FMNMX.FTZ R32, R64, R29, !PT ;  /* 0x0000001d40207209 */ /* 0x000fe20007810000 */
[----:B------:R-:W-:Y:S01]  /*7e70*/  FFMA.FTZ R29, R45, UR21, -R7 ;  /* 0x000000152d1d7c23 */ /* 0x000fe20008010807 */
[----:B------:R-:W-:-:S02]  /*7e80*/  FSEL R68, R68, -INF , !P5 ;  /* 0xff80000044447808 */ /* 0x000fc40006800000 */
[----:B0-----:R-:W-:Y:S01]  /*7e90*/  FMNMX.FTZ R33, R65, R32, !PT ;  /* 0x0000002041217209 */ /* 0x001fe20007810000 */
[----:B------:R-:W-:Y:S01]  /*7ea0*/  MUFU.EX2 R14, R14 ;  /* 0x0000000e000e7308 */ /* 0x000fe20000000800 */
[----:B------:R-:W-:Y:S01]  /*7eb0*/  ISETP.LT.OR P2, PT, R82, 0x71, P2 ;  /* 0x000000715200780c */ /* 0x000fe20001741670 */
[----:B-1----:R-:W-:Y:S01]  /*7ec0*/  FFMA.FTZ R41, R51, UR21, -R7 ;  /* 0x0000001533297c23 */ /* 0x002fe20008010807 */
[----:B------:R-:W-:Y:S02]  /*7ed0*/  FMNMX.FTZ R32, R68, R33, !PT ;  /* 0x0000002144207209 */ /* 0x000fe40007810000 */
[----:B------:R-:W-:Y:S02]  /*7ee0*/  ISETP.GT.AND P5, PT, R81, 0x78, P1 ;  /* 0x000000785100780c */ /* 0x000fe40000fa4270 */
[----:B------:R-:W-:Y:S01]  /*7ef0*/  FSEL R72, R72, -INF , !P2 ;  /* 0xff80000048487808 */ /* 0x000fe20005000000 */
[----:B------:R-:W-:Y:S01]  /*7f00*/  MUFU.EX2 R140, R140 ;  /* 0x0000008c008c7308 */ /* 0x000fe20000000800 */
[----:B------:R-:W-:-:S02]  /*7f10*/  FMNMX.FTZ R33, R69, R32, !PT ;  /* 0x0000002045217209 */ /* 0x000fc40007810000 */
[----:B------:R-:W-:Y:S02]  /*7f20*/  ISETP.GT.AND P1, PT, R81, 0x79, P1 ;  /* 0x000000795100780c */ /* 0x000fe40000f24270 */
[----:B------:R-:W-:Y:S02]  /*7f30*/  ISETP.LT.OR P5, PT, R82, 0x79, P5 ;  /* 0x000000795200780c */ /* 0x000fe40002fa1670 */
[----:B------:R-:W-:Y:S01]  /*7f40*/  FMNMX.FTZ R32, R72, R33, !PT ;  /* 0x0000002148207209 */ /* 0x000fe20007810000 */
[----:B------:R-:W-:Y:S01]  /*7f50*/  MUFU.EX2 R15, R15 ;  /* 0x0000000f000f7308 */ /* 0x000fe20000000800 */
[----:B------:R-:W-:Y:S02]  /*7f60*/  ISETP.LT.OR P1, PT, R82, 0x7a, P1 ;  /* 0x0000007a5200780c */ /* 0x000fe40000f21670 */
[----:B------:R-:W-:Y:S02]  /*7f70*/  FSEL R76, R76, -INF , !P5 ;  /* 0xff8000004c4c7808 */ /* 0x000fe40006800000 */
[----:B------:R-:W-:-:S02]  /*7f80*/  FMNMX.FTZ R33, R73, R32, !PT ;  /* 0x0000002049217209 */ /* 0x000fc40007810000 */
[----:B------:R-:W-:Y:S01]  /*7f90*/  FSEL R78, R78, -INF , !P1 ;  /* 0xff8000004e4e7808 */ /* 0x000fe20004800000 */
[----:B------:R-:W-:Y:S01]  /*7fa0*/  MUFU.EX2 R142, R142 ;  /* 0x0000008e008e7308 */ /* 0x000fe20000000800 */
[----:B------:R-:W-:Y:S02]  /*7fb0*/  FMNMX.FTZ R33, R76, R33, !PT ;  /* 0x000000214c217209 */ /* 0x000fe40007810000 */
[----:B------:R-:W-:Y:S02]  /*7fc0*/  FSEL R47, R6, RZ, P6 ;  /* 0x000000ff062f7208 */ /* 0x000fe40003000000 */
[----:B------:R-:W-:-:S03]  /*7fd0*/  FMNMX.FTZ R33, R78, R33, !PT ;  /* 0x000000214e217209 */ /* 0x000fc60007810000 */
[----:B------:R-:W-:Y:S01]  /*7fe0*/  FADD.FTZ R47, -R47, R4 ;  /* 0x000000042f2f7221 */ /* 0x000fe20000010100 */
[----:B------:R-:W-:Y:S01]  /*7ff0*/  MUFU.EX2 R136, R136 ;  /* 0x0000008800887308 */ /* 0x000fe20000000800 */
[----:B------:R-:W0:Y:S02]  /*8000*/  SHFL.BFLY PT, R32, R33, 0x2, 0x1f ;  /* 0x0c401f0021207f89 */ /* 0x000e2400000e0000 */
[----:B------:R-:W-:-:S05]  /*8010*/  FMUL.FTZ R4, R47, UR21 ;  /* 0x000000152f047c20 */ /* 0x000fca0008410000 */
[----:B------:R-:W-:Y:S08]  /*8020*/  MUFU.EX2 R25, R25 ;  /* 0x0000001900197308 */ /* 0x000ff00000000800 */
[----:B------:R-:W1:Y:S08]  /*8030*/  MUFU.EX2 R4, R4 ;  /* 0x0000000400047308 */ /* 0x000e700000000800 */
[----:B------:R-:W-:Y:S01]  /*8040*/  MUFU.EX2 R138, R138 ;  /* 0x0000008a008a7308 */ /* 0x000fe20000000800 */
[----:B0-----:R-:W-:Y:S01]  /*8050*/  FMNMX.FTZ R44, R33, R32, !PT ;  /* 0x00000020212c7209 */ /* 0x001fe20007810000 */
[--C-:B------:R-:W-:Y:S01]  /*8060*/  FFMA.FTZ R33, R67, UR21, -R7.reuse ;  /* 0x0000001543217c23 */ /* 0x100fe20008010807 */
[----:B------:R-:W-:-:S03]  /*8070*/  FFMA.FTZ R32, R71, UR21, -R7 ;  /* 0x0000001547207c23 */ /* 0x000fc60008010807 */
[----:B------:R-:W0:Y:S02]  /*8080*/  SHFL.BFLY PT, R45, R44, 0x1, 0x1f ;  /* 0x0c201f002c2d7f89 */ /* 0x000e2400000e0000 */
[----:B------:R-:W-:Y:S01]  /*8090*/  MUFU.EX2 R132, R132 ;  /* 0x0000008400847308 */ /* 0x000fe20000000800 */
[----:B-1----:R-:W-:-:S07]  /*80a0*/  FFMA.FTZ R2, R4, R2, R148 ;  /* 0x0000000204027223 */ /* 0x002fce0000010094 */
        /* <DEDUP_REMOVED lines=13> */
[----:B------:R-:W-:Y:S01]  /*8180*/  FFMA.FTZ R47, R13, UR21, -R45 ;  /* 0x000000150d2f7c23 */ /* 0x000fe2000801082d */
[----:B------:R-:W-:Y:S01]  /*8190*/  FADD.FTZ R26, -R26, R5 ;  /* 0x000000051a1a7221 */ /* 0x000fe20000010100 */
[--C-:B------:R-:W-:Y:S01]  /*81a0*/  FFMA.FTZ R145, R20, UR21, -R45.reuse ;  /* 0x0000001514917c23 */ /* 0x100fe2000801082d */
[----:B------:R-:W-:Y:S01]  /*81b0*/  MUFU.EX2 R149, R149 ;  /* 0x0000009500957308 */ /* 0x000fe20000000800 */
[--C-:B------:R-:W-:Y:S01]  /*81c0*/  FFMA.FTZ R20, R46, UR21, -R45.reuse ;  /* 0x000000152e147c23 */ /* 0x100fe2000801082d */
[----:B------:R-:W-:Y:S01]  /*81d0*/  FMUL.FTZ R5, R26, UR21 ;  /* 0x000000151a057c20 */ /* 0x000fe20008410000 */
[--C-:B------:R-:W-:Y:S01]  /*81e0*/  FFMA.FTZ R13, R27, UR21, -R45.reuse ;  /* 0x000000151b0d7c23 */ /* 0x100fe2000801082d */
[--C-:B------:R-:W-:Y:S01]  /*81f0*/  FFMA.FTZ R12, R31, UR21, -R45.reuse ;  /* 0x000000151f0c7c23 */ /* 0x100fe2000801082d */
        /* <DEDUP_REMOVED lines=8> */
[----:B------:R-:W-:Y:S01]  /*8280*/  FADD.FTZ R31, R10, R31 ;  /* 0x0000001f0a1f7221 */ /* 0x000fe20000010000 */
[--C-:B------:R-:W-:Y:S01]  /*8290*/  FFMA.FTZ R139, R42, UR21, -R45.reuse ;  /* 0x000000152a8b7c23 */ /* 0x100fe2000801082d */
[----:B------:R-:W-:Y:S01]  /*82a0*/  FFMA.FTZ R39, R43, UR21, -R45 ;  /* 0x000000152b277c23 */ /* 0x000fe2000801082d */
[----:B------:R-:W1:Y:S01]  /*82b0*/  MUFU.EX2 R50, R50 ;  /* 0x0000003200327308 */ /* 0x000e620000000800 */
[----:B------:R-:W-:Y:S01]  /*82c0*/  FADD.FTZ R31, R144, R31 ;  /* 0x0000001f901f7221 */ /* 0x000fe20000010000 */
[--C-:B------:R-:W-:Y:S01]  /*82d0*/  FFMA.FTZ R133, R48, UR21, -R45.reuse ;  /* 0x0000001530857c23 */ /* 0x100fe2000801082d */
[--C-:B------:R-:W-:Y:S01]  /*82e0*/  FFMA.FTZ R38, R49, UR21, -R45.reuse ;  /* 0x0000001531267c23 */ /* 0x100fe2000801082d */
[----:B------:R-:W-:Y:S01]  /*82f0*/  FFMA.FTZ R135, R52, UR21, -R45 ;  /* 0x0000001534877c23 */ /* 0x000fe2000801082d */
        /* <DEDUP_REMOVED lines=8> */
[----:B------:R-:W-:Y:S01]  /*8380*/  FFMA.FTZ R125, R64, UR21, -R45 ;  /* 0x00000015407d7c23 */ /* 0x000fe2000801082d */
        /* <DEDUP_REMOVED lines=14> */
[----:B------:R-:W-:-:S02]  /*8470*/  FFMA.FTZ R42, R78, UR21, -R45 ;  /* 0x000000154e2a7c23 */ /* 0x000fc4000801082d */
        /* <DEDUP_REMOVED lines=91> */
.L_x_14061:
        /* <DEDUP_REMOVED lines=75> */
.L_x_14043:
        /* <DEDUP_REMOVED lines=24> */
.L_x_14064:
[----:B------:R-:W-:Y:S02]  /*9060*/  ULDC UR15, c[0x0][0x9e4] ;  /* 0x00027900000f7ab9 */ /* 0x000fe40000000800 */
[----:B------:R-:W-:-:S11]  /*9070*/  UISETP.NE.AND UP0, UPT, UR15, 0x1, UPT ;  /* 0x000000010f00788c */ /* 0x000fd6000bf05270 */
[----:B------:R-:W-:Y:S02]  /*9080*/  @UP0 ULDC.64 UR6, c[0x0][0x9e8] ;  /* 0x00027a0000060ab9 */ /* 0x000fe40000000a00 */
[----:B------:R-:W-:-:S04]  /*9090*/  UIMAD.WIDE.U32 UR10, UR14, UR6, URZ ;  /* 0x000000060e0a72a5 */ /* 0x000fc8000f8e003f */
[----:B------:R-:W-:-:S12]  /*90a0*/  @UP0 USHF.R.U32.HI UR14, URZ, UR7, UR11 ;  /* 0x000000073f0e0299 */ /* 0x000fd8000801160b */
.L_x_14065:
[----:B------:R-:W-:-:S04]  /*90b0*/  UIMAD UR14, UR14, UR15, URZ ;  /* 0x0000000f0e0e72a4 */ /* 0x000fc8000f8e023f */
[----:B------:R-:W-:-:S04]  /*90c0*/  UISETP.LT.AND UP0, UPT, UR23, UR14, UPT ;  /* 0x0000000e1700728c */ /* 0x000fc8000bf01270 */
[----:B------:R-:W-:-:S12]  /*90d0*/  USEL UR23, UR23, UR14, !UP0 ;  /* 0x0000000e17177287 */ /* 0x000fd8000c000000 */
.L_x_14063:
        /* <DEDUP_REMOVED lines=14> */
.L_x_14077:
[----:B------:R-:W-:Y:S01]  /*91c0*/  ISETP.NE.AND P2, PT, RZ, UR44, PT ;  /* 0x0000002cff007c0c */ /* 0x000fe2000bf45270 */
[----:B------:R-:W-:-:S04]  /*91d0*/  UISETP.NE.AND UP0, UPT, UR24, 0x1, UPT ;  /* 0x000000011800788c */ /* 0x000fc8000bf05270 */
[----:B------:R-:W-:-:S04]  /*91e0*/  USEL UR49, URZ, 0x1, UP0 ;  /* 0x000000013f317887 */ /* 0x000fc80008000000 */
[----:B------:R-:W-:-:S04]  /*91f0*/  ULOP3.LUT UR49, UR25, UR49, URZ, 0x3c, !UPT ;  /* 0x0000003119317292 */ /* 0x000fc8000f8e3c3f */
[----:B------:R-:W-:Y:S08]  /*9200*/  @P2 BRA `(.L_x_14067) ;  /* 0x0000000000382947 */ /* 0x000ff00003800000 */
[----:B------:R-:W-:Y:S05]  /*9210*/  @!P0 BRA `(.L_x_14068) ;  /* 0x0000000000048947 */ /* 0x000fea0003800000 */
[----:B------:R-:W-:Y:S01]  /*9220*/  BPT.TRAP 0x1 ;  /* 0x000000040000795c */ /* 0x000fe20000300000 */
.L_x_14068:
        /* <DEDUP_REMOVED lines=9> */
.L_x_14069:
[----:B-1----:R-:W-:Y:S05]  /*92c0*/  @P1 BRA `(.L_x_14067) ;  /* 0x0000000000081947 */ /* 0x002fea0003800000 */
[----:B------:R-:W1:Y:S02]  /*92d0*/  SYNCS.PHASECHK.TRANS64.TRYWAIT P1, [UR6+0x16830], R6 ;  /* 0x01683006ff0075a7 */ /* 0x000e640008020146 */
[----:B-1----:R-:W-:Y:S05]  /*92e0*/  @!P1 BRA `(.L_x_14070) ;  /* 0x000000f000309947 */ /* 0x002fea0003800000 */
.L_x_14067:
        /* <DEDUP_REMOVED lines=30> */
.L_x_14072:
[----:B------:R-:W-:Y:S01]  /*94d0*/  ULEA UR6, UR24, UR45, 0x3 ;  /* 0x0000002d18067291 */ /* 0x000fe2000f8e183f */
[----:B------:R-:W-:-:S05]  /*94e0*/  IMAD.U32 R6, RZ, RZ, UR25 ;  /* 0x00000019ff067e24 */ /* 0x000fca000f8e00ff */
[----:B------:R-:W-:-:S04]  /*94f0*/  SHF.L.U32 R6, R6, 0x1f, RZ ;  /* 0x0000001f06067819 */ /* 0x000fc800000006ff */
[----:B------:R0:W1:Y:S01]  /*9500*/  SYNCS.PHASECHK.TRANS64.TRYWAIT P1, [UR6+0x16850], R6 ;  /* 0x01685006ff0075a7 */ /* 0x0000620008020146 */
[----:B------:R-:W-:Y:S05]  /*9510*/  @!P0 BRA `(.L_x_14073) ;  /* 0x0000000000048947 */ /* 0x000fea0003800000 */
[----:B------:R-:W-:Y:S01]  /*9520*/  BPT.TRAP 0x1 ;  /* 0x000000040000795c */ /* 0x000fe20000300000 */
.L_x_14073:
[----:B-1----:R-:W-:Y:S05]  /*9530*/  @P1 BRA `(.L_x_14071) ;  /* 0x0000000000081947 */ /* 0x002fea0003800000 */
[----:B------:R-:W1:Y:S02]  /*9540*/  SYNCS.PHASECHK.TRANS64.TRYWAIT P1, [UR6+0x16850], R6 ;  /* 0x01685006ff0075a7 */ /* 0x000e640008020146 */
[----:B-1----:R-:W-:Y:S05]  /*9550*/  @!P1 BRA `(.L_x_14074) ;  /* 0x000000ec00ac9947 */ /* 0x002fea0003800000 */
.L_x_14071:
        /* <DEDUP_REMOVED lines=52> */
.L_x_14075:
        /* <DEDUP_REMOVED lines=66> */
[----:B------:R-:W-:-:S04]  /*9cc0*/  ULEA UR6, UR48, UR45, 0x3 ;  /* 0x0000002d30067291 */ /* 0x000fc8000f8e183f */
[----:B------:R-:W2:Y:S01]  /*9cd0*/  MUFU.TANH R20, R20 ;  /* 0x0000001400147308 */ /* 0x000ea20000002400 */
[----:B0-----:R-:W-:Y:S01]  /*9ce0*/  FMNMX.FTZ R7, R13, R6, !PT ;  /* 0x000000060d077209 */ /* 0x001fe20007810000 */
[----:B------:R-:W-:-:S04]  /*9cf0*/  UIADD3 UR6, UR6, 0x16840, URZ ;  /* 0x0001684006067890 */ /* 0x000fc8000fffe03f */
[----:B------:R-:W-:Y:S02]  /*9d00*/  UPRMT UR6, UR43, 0x654, UR6 ;  /* 0x000006542b067896 */ /* 0x000fe40008000006 */
[----:B------:R-:W0:Y:S01]  /*9d10*/  MUFU.TANH R24, R24 ;  /* 0x0000001800187308 */ /* 0x000e220000002400 */
[----:B-1----:R-:W-:Y:S01]  /*9d20*/  FMNMX.FTZ R67, R15, R66, !PT ;  /* 0x000000420f437209 */ /* 0x002fe20007810000 */
[----:B------:R-:W-:-:S05]  /*9d30*/  FMUL.FTZ R66, R76, UR22 ;  /* 0x000000164c427c20 */ /* 0x000fca0008410000 */
[----:B------:R-:W-:Y:S01]  /*9d40*/  SYNCS.ARRIVE.TRANS64.RED.A1T0 RZ, [UR6], RZ ;  /* 0x000000ffffff79a7 */ /* 0x000fe20008100406 */
        /* <DEDUP_REMOVED lines=207> */
[----:B-1----:R-:W-:Y:S01]  /*aa40*/  FADD.FTZ R15, R150, R15 ;  /* 0x0000000f960f7221 */ /* 0x002fe20000010000 */
[----:B------:R-:W-:Y:S01]  /*aa50*/  FFMA.FTZ R123, R76, UR21, -R35 ;  /* 0x000000154c7b7c23 */ /* 0x000fe20008010823 */
[----:B------:R-:W-:-:S05]  /*aa60*/  FFMA.FTZ R34, R75, UR21, -R78 ;  /* 0x000000154b227c23 */ /* 0x000fca000801084e */
        /* <DEDUP_REMOVED lines=61> */
[--C-:B------:R-:W-:Y:S01]  /*ae40*/  FFMA.FTZ R11, R69, UR21, -R35.reuse ;  /* 0x00000015450b7c23 */ /* 0x100fe20008010823 */
        /* <DEDUP_REMOVED lines=59> */
.L_x_14076:
        /* <DEDUP_REMOVED lines=75> */
.L_x_14066:
        /* <DEDUP_REMOVED lines=11> */
.L_x_14097:
        /* <DEDUP_REMOVED lines=9> */
.L_x_14080:
[----:B------:R-:W-:Y:S01]  /*b7f0*/  ULEA UR6, UR48, UR45, 0x3 ;  /* 0x0000002d30067291 */ /* 0x000fe2000f8e183f */
[----:B------:R-:W-:-:S05]  /*b800*/  IMAD.U32 R6, RZ, RZ, UR49 ;  /* 0x00000031ff067e24 */ /* 0x000fca000f8e00ff */
[----:B------:R-:W-:-:S04]  /*b810*/  SHF.L.U32 R6, R6, 0x1f, RZ ;  /* 0x0000001f06067819 */ /* 0x000fc800000006ff */
[----:B------:R0:W1:Y:S01]  /*b820*/  SYNCS.PHASECHK.TRANS64.TRYWAIT P1, [UR6+0x16830], R6 ;  /* 0x01683006ff0075a7 */ /* 0x0000620008020146 */
[----:B------:R-:W-:Y:S05]  /*b830*/  @!P0 BRA `(.L_x_14081) ;  /* 0x0000000000048947 */ /* 0x000fea0003800000 */
[----:B------:R-:W-:Y:S01]  /*b840*/  BPT.TRAP 0x1 ;  /* 0x000000040000795c */ /* 0x000fe20000300000 */
.L_x_14081:
[----:B-1----:R-:W-:Y:S05]  /*b850*/  @P1 BRA `(.L_x_14079) ;  /* 0x0000000000081947 */ /* 0x002fea0003800000 */
[----:B------:R-:W1:Y:S02]  /*b860*/  SYNCS.PHASECHK.TRANS64.TRYWAIT P1, [UR6+0x16830], R6 ;  /* 0x01683006ff0075a7 */ /* 0x000e640008020146 */
[----:B-1----:R-:W-:Y:S05]  /*b870*/  @!P1 BRA `(.L_x_14082) ;  /* 0x000000c800fc9947 */ /* 0x002fea0003800000 */
.L_x_14079:
[----:B-1----:R-:W1:Y:S01]  /*b880*/  S2R R7, SR_TID.X ;  /* 0x0000000000077919 */ /* 0x002e620000002100 */
[----:B------:R-:W-:Y:S01]  /*b890*/  ULEA UR18, UR48, UR20, 0xa ;  /* 0x0000001430127291 */ /* 0x000fe2000f8e503f */
[----:B------:R-:W-:Y:S01]  /*b8a0*/  UMOV UR19, 0x40000040 ;  /* 0x4000004000137882 */ /* 0x000fe20000000000 */
[----:B------:R-:W-:Y:S02]  /*b8b0*/  UMOV UR7, 0x40000040 ;  /* 0x4000004000077882 */ /* 0x000fe40000000000 */
[----:B------:R-:W-:Y:S02]  /*b8c0*/  UIADD3 UR6, UR18, 0x2, URZ ;  /* 0x0000000212067890 */ /* 0x000fe4000fffe03f */
        /* <DEDUP_REMOVED lines=22> */
.L_x_14084:
[----:B------:R-:W-:Y:S01]  /*ba30*/  ULEA UR6, UR26, UR45, 0x3 ;  /* 0x0000002d1a067291 */ /* 0x000fe2000f8e183f */
[----:B------:R-:W-:-:S05]  /*ba40*/  IMAD.U32 R6, RZ, RZ, UR27 ;  /* 0x0000001bff067e24 */ /* 0x000fca000f8e00ff */
[----:B------:R-:W-:-:S04]  /*ba50*/  SHF.L.U32 R6, R6, 0x1f, RZ ;  /* 0x0000001f06067819 */ /* 0x000fc800000006ff */
[----:B------:R0:W1:Y:S01]  /*ba60*/  SYNCS.PHASECHK.TRANS64.TRYWAIT P1, [UR6+0x16850], R6 ;  /* 0x01685006ff0075a7 */ /* 0x0000620008020146 */
[----:B------:R-:W-:Y:S05]  /*ba70*/  @!P0 BRA `(.L_x_14085) ;  /* 0x0000000000048947 */ /* 0x000fea0003800000 */
[----:B------:R-:W-:Y:S01]  /*ba80*/  BPT.TRAP 0x1 ;  /* 0x000000040000795c */ /* 0x000fe20000300000 */
.L_x_14085:
[----:B-1----:R-:W-:Y:S05]  /*ba90*/  @P1 BRA `(.L_x_14083) ;  /* 0x0000000000081947 */ /* 0x002fea0003800000 */
[----:B------:R-:W1:Y:S02]  /*baa0*/  SYNCS.PHASECHK.TRANS64.TRYWAIT P1, [UR6+0x16850], R6 ;  /* 0x01685006ff0075a7 */ /* 0x000e640008020146 */
[----:B-1----:R-:W-:Y:S05]  /*bab0*/  @!P1 BRA `(.L_x_14086) ;  /* 0x000000c800849947 */ /* 0x002fea0003800000 */
.L_x_14083:
        /* <DEDUP_REMOVED lines=52> */
.L_x_14087:
        /* <DEDUP_REMOVED lines=166> */
.L_x_14090:
[----:B------:R-:W-:-:S05]  /*c860*/  IMAD.U32 R84, RZ, RZ, UR22 ;  /* 0x00000016ff547e24 */ /* 0x000fca000f8e00ff */
[----:B------:R-:W-:-:S13]  /*c870*/  ISETP.NE.AND P1, PT, R84, 0x1, PT ;  /* 0x000000015400780c */ /* 0x000fda0003f25270 */
[----:B------:R-:W1:Y:S02]  /*c880*/  @P1 LDC.64 R46, c[0x0][0x9e8] ;  /* 0x00027a00ff2e1b82 */ /* 0x000e640000000a00 */
[----:B-1----:R-:W-:-:S05]  /*c890*/  @P1 IMAD.HI.U32 R46, R85, R46, RZ ;  /* 0x0000002e552e1227 */ /* 0x002fca00078e00ff */
[----:B------:R-:W-:-:S07]  /*c8a0*/  @P1 SHF.R.U32.HI R85, RZ, R47, R46 ;  /* 0x0000002fff551219 */ /* 0x000fce000001162e */
.L_x_14091:
[----:B------:R-:W-:Y:S05]  /*c8b0*/  BSYNC B0 ;  /* 0x0000000000007941 */ /* 0x000fea0003800000 */
.L_x_14089:
[----:B------:R-:W-:-:S04]  /*c8c0*/  IMAD R85, R85, R84, -R78 ;  /* 0x0000005455557224 */ /* 0x000fc800078e0a4e */
[----:B------:R-:W-:-:S05]  /*c8d0*/  IMAD.IADD R85, R85, 0x1, -R16 ;  /* 0x0000000155557824 */ /* 0x000fca00078e0a10 */
[----:B------:R-:W-:Y:S02]  /*c8e0*/  VIADDMNMX R80, R85, R84, R80, PT ;  /* 0x0000005455507246 */ /* 0x000fe40003800150 */
[----:B------:R-:W-:-:S07]  /*c8f0*/  VIMNMX R79, R79, R85, !PT ;  /* 0x000000554f4f7248 */ /* 0x000fce0007fe0100 */
.L_x_14088:
        /* <DEDUP_REMOVED lines=116> */
.L_x_14094:
[----:B------:R-:W-:-:S05]  /*d040*/  IMAD.U32 R79, RZ, RZ, UR22 ;  /* 0x00000016ff4f7e24 */ /* 0x000fca000f8e00ff */
[----:B------:R-:W-:-:S13]  /*d050*/  ISETP.NE.AND P2, PT, R79, 0x1, PT ;  /* 0x000000014f00780c */ /* 0x000fda0003f45270 */
[----:B------:R-:W0:Y:S02]  /*d060*/  @P2 LDC.64 R6, c[0x0][0x9e8] ;  /* 0x00027a00ff062b82 */ /* 0x000e240000000a00 */
[----:B0-----:R-:W-:-:S05]  /*d070*/  @P2 IMAD.HI.U32 R6, R83, R6, RZ ;  /* 0x0000000653062227 */ /* 0x001fca00078e00ff */
[----:B------:R-:W-:-:S07]  /*d080*/  @P2 SHF.R.U32.HI R83, RZ, R7, R6 ;  /* 0x00000007ff532219 */ /* 0x000fce0000011606 */
.L_x_14095:
[----:B------:R-:W-:Y:S05]  /*d090*/  BSYNC B0 ;  /* 0x0000000000007941 */ /* 0x000fea0003800000 */
.L_x_14093:
[----:B------:R-:W-:-:S04]  /*d0a0*/  IMAD R83, R83, R79, -R78 ;  /* 0x0000004f53537224 */ /* 0x000fc800078e0a4e */
[----:B------:R-:W-:-:S05]  /*d0b0*/  IMAD.IADD R83, R83, 0x1, -R16 ;  /* 0x0000000153537824 */ /* 0x000fca00078e0a10 */
[----:B------:R-:W-:Y:S02]  /*d0c0*/  VIADDMNMX R82, R83, R79, R82, PT ;  /* 0x0000004f53527246 */ /* 0x000fe40003800152 */
[----:B------:R-:W-:-:S07]  /*d0d0*/  VIMNMX R81, R81, R83, !PT ;  /* 0x0000005351517248 */ /* 0x000fce0007fe0100 */
.L_x_14092:
        /* <DEDUP_REMOVED lines=37> */
[----:B------:R-:W-:Y:S02]  /*d330*/  ISETP.LT.OR P2, PT, R82, 0x12, P2 ;  /* 0x000000125200780c */ /* 0x000fe40001741670 */
        /* <DEDUP_REMOVED lines=70> */
[----:B------:R0:W-:Y:S01]  /*d7a0*/  MUFU.EX2 R21, R47 ;  /* 0x0000002f00157308 */ /* 0x0001e20000000800 */
[----:B------:R-:W-:Y:S01]  /*d7b0*/  ISETP.GT.AND P2, PT, R81, 0x21, P1 ;  /* 0x000000215100780c */ /* 0x000fe20000f44270 */
[--C-:B------:R-:W-:Y:S01]  /*d7c0*/  FFMA.FTZ R140, R28, UR21, -R7.reuse ;  /* 0x000000151c8c7c23 */ /* 0x100fe20008010807 */
[----:B------:R-:W-:Y:S01]  /*d7d0*/  FMNMX.FTZ R14, R11, R14, !PT ;  /* 0x0000000e0b0e7209 */ /* 0x000fe20007810000 */
[--C-:B------:R-:W-:Y:S01]  /*d7e0*/  FFMA.FTZ R30, R30, UR21, -R7.reuse ;  /* 0x000000151e1e7c23 */ /* 0x100fe20008010807 */
[----:B------:R-:W-:Y:S01]  /*d7f0*/  ISETP.LT.OR P2, PT, R82, 0x22, P2 ;  /* 0x000000225200780c */ /* 0x000fe20001741670 */
[--C-:B------:R-:W-:Y:S01]  /*d800*/  FFMA.FTZ R142, R32, UR21, -R7.reuse ;  /* 0x00000015208e7c23 */ /* 0x100fe20008010807 */
[----:B------:R-:W-:Y:S01]  /*d810*/  FMNMX.FTZ R14, R13, R14, !PT ;  /* 0x0000000e0d0e7209 */ /* 0x000fe20007810000 */
[----:B------:R1:W-:Y:S01]  /*d820*/  MUFU.EX2 R8, R20 ;  /* 0x0000001400087308 */ /* 0x0003e20000000800 */
[----:B------:R-:W-:Y:S01]  /*d830*/  FSEL R31, R31, -INF , !P2 ;  /* 0xff8000001f1f7808 */ /* 0x000fe20005000000 */
[--C-:B------:R-:W-:Y:S01]  /*d840*/  FFMA.FTZ R132, R44, UR21, -R7.reuse ;  /* 0x000000152c847c23 */ /* 0x100fe20008010807 */
[----:B0-----:R-:W-:Y:S01]  /*d850*/  FMNMX.FTZ R47, R15, R14, !PT ;  /* 0x0000000e0f2f7209 */ /* 0x001fe20007810000 */
[--C-:B------:R-:W-:Y:S01]  /*d860*/  FFMA.FTZ R14, R26, UR21, -R7.reuse ;  /* 0x000000151a0e7c23 */ /* 0x100fe20008010807 */
[C---:B------:R-:W-:Y:S01]  /*d870*/  ISETP.GT.AND P2, PT, R81.reuse, 0x30, P1 ;  /* 0x000000305100780c */ /* 0x040fe20000f44270 */
[--C-:B------:R-:W-:Y:S01]  /*d880*/  FFMA.FTZ R34, R34, UR21, -R7.reuse ;  /* 0x0000001522227c23 */ /* 0x100fe20008010807 */
[----:B------:R-:W-:Y:S01]  /*d890*/  ISETP.GT.AND P5, PT, R81, 0x38, P1 ;  /* 0x000000385100780c */ /* 0x000fe20000fa4270 */
[--C-:B------:R-:W-:Y:S01]  /*d8a0*/  FFMA.FTZ R38, R38, UR21, -R7.reuse ;  /* 0x0000001526267c23 */ /* 0x100fe20008010807 */
[----:B-1----:R-:W-:Y:S01]  /*d8b0*/  FMNMX.FTZ R20, R46, R47, !PT ;  /* 0x0000002f2e147209 */ /* 0x002fe20007810000 */
        /* <DEDUP_REMOVED lines=18> */
[----:B------:R-:W-:Y:S01]  /*d9e0*/  MUFU.EX2 R20, R30 ;  /* 0x0000001e00147308 */ /* 0x000fe20000000800 */
        /* <DEDUP_REMOVED lines=9> */
[----:B------:R-:W-:Y:S01]  /*da80*/  FFMA.FTZ R76, R76, UR21, -R7 ;  /* 0x000000154c4c7c23 */ /* 0x000fe20008010807 */
[----:B------:R-:W-:Y:S01]  /*da90*/  FSEL R45, R45, -INF , !P2 ;  /* 0xff8000002d2d7808 */ /* 0x000fe20005000000 */
[----:B------:R-:W-:Y:S01]  /*daa0*/  MUFU.EX2 R148, R148 ;  /* 0x0000009400947308 */ /* 0x000fe20000000800 */
[----:B------:R-:W-:-:S02]  /*dab0*/  FMNMX.FTZ R26, R39, R24, !PT ;  /* 0x00000018271a7209 */ /* 0x000fc40007810000 */
[----:B------:R-:W-:Y:S02]  /*dac0*/  ISETP.LT.OR P5, PT, R82, 0x49, P5 ;  /* 0x000000495200780c */ /* 0x000fe40002fa1670 */
[----:B------:R-:W-:Y:S02]  /*dad0*/  FMNMX.FTZ R26, R41, R26, !PT ;  /* 0x0000001a291a7209 */ /* 0x000fe40007810000 */
[----:B------:R-:W-:Y:S01]  /*dae0*/  ISETP.GT.AND P2, PT, R81, 0x50, P1 ;  /* 0x000000505100780c */ /* 0x000fe20000f44270 */
[----:B------:R0:W-:Y:S01]  /*daf0*/  MUFU.EX2 R24, R34 ;  /* 0x0000002200187308 */ /* 0x0001e20000000800 */
[----:B------:R-:W-:Y:S02]  /*db00*/  FMNMX.FTZ R26, R43, R26, !PT ;  /* 0x0000001a2b1a7209 */ /* 0x000fe40007810000 */
[----:B------:R-:W-:Y:S02]  /*db10*/  FSEL R51, R51, -INF , !P5 ;  /* 0xff80000033337808 */ /* 0x000fe40006800000 */
[----:B------:R-:W-:-:S02]  /*db20*/  FMNMX.FTZ R26, R45, R26, !PT ;  /* 0x0000001a2d1a7209 */ /* 0x000fc40007810000 */
[----:B------:R-:W-:Y:S01]  /*db30*/  ISETP.LT.OR P2, PT, R82, 0x51, P2 ;  /* 0x000000515200780c */ /* 0x000fe20001741670 */
[----:B------:R-:W-:Y:S01]  /*db40*/  MUFU.EX2 R150, R150 ;  /* 0x0000009600967308 */ /* 0x000fe20000000800 */
[----:B------:R-:W-:Y:S01]  /*db50*/  FMNMX.FTZ R28, R49, R26, !PT ;  /* 0x0000001a311c7209 */ /* 0x000fe20007810000 */
[----:B0-----:R-:W-:Y:S01]  /*db60*/  FFMA.FTZ R34, R68, UR21, -R7 ;  /* 0x0000001544227c23 */ /* 0x001fe20008010807 */
[----:B------:R-:W-:Y:S02]  /*db70*/  ISETP.GT.AND P5, PT, R81, 0x58, P1 ;  /* 0x000000585100780c */ /* 0x000fe40000fa4270 */
[----:B------:R-:W-:Y:S02]  /*db80*/  FMNMX.FTZ R28, R51, R28, !PT ;  /* 0x0000001c331c7209 */ /* 0x000fe40007810000 */
[----:B------:R-:W-:Y:S01]  /*db90*/  FSEL R55, R55, -INF , !P2 ;  /* 0xff80000037377808 */ /* 0x000fe20005000000 */
[----:B------:R0:W-:Y:S01]  /*dba0*/  MUFU.EX2 R26, R38 ;  /* 0x00000026001a7308 */ /* 0x0001e20000000800 */
[----:B------:R-:W-:-:S02]  /*dbb0*/  FMNMX.FTZ R28, R53, R28, !PT ;  /* 0x0000001c351c7209 */ /* 0x000fc40007810000 */
[----:B------:R-:W-:Y:S02]  /*dbc0*/  ISETP.LT.OR P5, PT, R82, 0x59, P5 ;  /* 0x000000595200780c */ /* 0x000fe40002fa1670 */
[----:B------:R-:W-:Y:S02]  /*dbd0*/  FMNMX.FTZ R28, R55, R28, !PT ;  /* 0x0000001c371c7209 */ /* 0x000fe40007810000 */
[----:B------:R-:W-:Y:S01]  /*dbe0*/  ISETP.GT.AND P2, PT, R81, 0x60, P1 ;  /* 0x000000605100780c */ /* 0x000fe20000f44270 */
[----:B------:R-:W-:Y:S01]  /*dbf0*/  MUFU.EX2 R10, R10 ;  /* 0x0000000a000a7308 */ /* 0x000fe20000000800 */
[----:B------:R-:W-:Y:S01]  /*dc00*/  FSEL R59, R59, -INF , !P5 ;  /* 0xff8000003b3b7808 */ /* 0x000fe20006800000 */
[----:B0-----:R-:W-:Y:S01]  /*dc10*/  FFMA.FTZ R38, R60, UR21, -R7 ;  /* 0x000000153c267c23 */ /* 0x001fe20008010807 */
[----:B------:R-:W-:Y:S02]  /*dc20*/  FMNMX.FTZ R30, R57, R28, !PT ;  /* 0x0000001c391e7209 */ /* 0x000fe40007810000 */
[----:B------:R-:W-:-:S02]  /*dc30*/  ISETP.LT.OR P2, PT, R82, 0x61, P2 ;  /* 0x000000615200780c */ /* 0x000fc40001741670 */
[----:B------:R-:W-:Y:S01]  /*dc40*/  FMNMX.FTZ R30, R59, R30, !PT ;  /* 0x0000001e3b1e7209 */ /* 0x000fe20007810000 */
[----:B------:R0:W-:Y:S01]  /*dc50*/  MUFU.EX2 R28, R42 ;  /* 0x0000002a001c7308 */ /* 0x0001e20000000800 */
[----:B------:R-:W-:Y:S02]  /*dc60*/  ISETP.GT.AND P5, PT, R81, 0x68, P1 ;  /* 0x000000685100780c */ /* 0x000fe40000fa4270 */
[----:B------:R-:W-:Y:S02]  /*dc70*/  FSEL R63, R63, -INF , !P2 ;  /* 0xff8000003f3f7808 */ /* 0x000fe40005000000 */
[----:B------:R-:W-:Y:S02]  /*dc80*/  FMNMX.FTZ R30, R61, R30, !PT ;  /* 0x0000001e3d1e7209 */ /* 0x000fe40007810000 */
[----:B------:R-:W-:Y:S01]  /*dc90*/  ISETP.LT.OR P5, PT, R82, 0x69, P5 ;  /* 0x000000695200780c */ /* 0x000fe20002fa1670 */
[----:B------:R-:W-:Y:S01]  /*dca0*/  MUFU.EX2 R144, R144 ;  /* 0x0000009000907308 */ /* 0x000fe20000000800 */
[----:B------:R-:W-:Y:S01]  /*dcb0*/  FMNMX.FTZ R30, R63, R30, !PT ;  /* 0x0000001e3f1e7209 */ /* 0x000fe20007810000 */
[----:B0-----:R-:W-:Y:S01]  /*dcc0*/  FFMA.FTZ R42, R52, UR21, -R7 ;  /* 0x00000015342a7c23 */ /* 0x001fe20008010807 */
[----:B------:R-:W-:-:S02]  /*dcd0*/  ISETP.GT.AND P2, PT, R81, 0x70, P1 ;  /* 0x000000705100780c */ /* 0x000fc40000f44270 */
[----:B------:R-:W-:Y:S02]  /*dce0*/  FSEL R67, R67, -INF , !P5 ;  /* 0xff80000043437808 */ /* 0x000fe40006800000 */
[----:B------:R-:W-:Y:S01]  /*dcf0*/  FMNMX.FTZ R32, R65, R30, !PT ;  /* 0x0000001e41207209 */ /* 0x000fe20007810000 */
[----:B------:R-:W-:Y:S01]  /*dd00*/  MUFU.EX2 R146, R146 ;  /* 0x0000009200927308 */ /* 0x000fe20000000800 */
[----:B------:R-:W-:Y:S02]  /*dd10*/  ISETP.LT.OR P2, PT, R82, 0x71, P2 ;  /* 0x000000715200780c */ /* 0x000fe40001741670 */
[----:B------:R-:W-:Y:S02]  /*dd20*/  FMNMX.FTZ R32, R67, R32, !PT ;  /* 0x0000002043207209 */ /* 0x000fe40007810000 */
[----:B------:R-:W-:Y:S02]  /*dd30*/  ISETP.GT.AND P5, PT, R81, 0x78, P1 ;  /* 0x000000785100780c */ /* 0x000fe40000fa4270 */
[----:B------:R-:W-:Y:S01]  /*dd40*/  FSEL R71, R71, -INF , !P2 ;  /* 0xff80000047477808 */ /* 0x000fe20005000000 */
[----:B------:R0:W-:Y:S01]  /*dd50*/  MUFU.EX2 R30, R48 ;  /* 0x00000030001e7308 */ /* 0x0001e20000000800 */
[----:B------:R-:W-:-:S02]  /*dd60*/  FMNMX.FTZ R32, R69, R32, !PT ;  /* 0x0000002045207209 */ /* 0x000fc40007810000 */
[----:B------:R-:W-:Y:S02]  /*dd70*/  ISETP.GT.AND P1, PT, R81, 0x79, P1 ;  /* 0x000000795100780c */ /* 0x000fe40000f24270 */
[C---:B------:R-:W-:Y:S02]  /*dd80*/  ISETP.LT.OR P5, PT, R82.reuse, 0x79, P5 ;  /* 0x000000795200780c */ /* 0x040fe40002fa1670 */
        /* <DEDUP_REMOVED lines=8> */
[----:B0-----:R-:W-:Y:S02]  /*de10*/  FSEL R48, R6, RZ, P6 ;  /* 0x000000ff06307208 */ /* 0x001fe40003000000 */
        /* <DEDUP_REMOVED lines=9> */
[----:B------:R-:W-:-:S04]  /*deb0*/  FFMA.FTZ R32, R72, UR21, -R7 ;  /* 0x0000001548207c23 */ /* 0x000fc80008010807 */
        /* <DEDUP_REMOVED lines=22> */
[----:B------:R-:W-:Y:S01]  /*e020*/  FFMA.FTZ R13, R27, UR21, -R48 ;  /* 0x000000151b0d7c23 */ /* 0x000fe20008010830 */
[----:B------:R-:W-:Y:S01]  /*e030*/  FADD.FTZ R27, R21, R2 ;  /* 0x00000002151b7221 */ /* 0x000fe20000010000 */
[--C-:B------:R-:W-:Y:S01]  /*e040*/  FFMA.FTZ R141, R29, UR21, -R48.reuse ;  /* 0x000000151d8d7c23 */ /* 0x100fe20008010830 */
        /* <DEDUP_REMOVED lines=17> */
[--C-:B------:R-:W-:Y:S01]  /*e160*/  FFMA.FTZ R129, R55, UR21, -R48.reuse ;  /* 0x0000001537817c23 */ /* 0x100fe20008010830 */
[----:B------:R-:W2:Y:S01]  /*e170*/  MUFU.EX2 R151, R151 ;  /* 0x0000009700977308 */ /* 0x000ea20000000800 */
[----:B0-----:R-:W-:Y:S01]  /*e180*/  FFMA.FTZ R25, R4, R0, R149 ;  /* 0x0000000004197223 */ /* 0x001fe20000010095 */
[----:B------:R-:W-:Y:S01]  /*e190*/  FADD.FTZ R27, R146, R27 ;  /* 0x0000001b921b7221 */ /* 0x000fe20000010000 */
[--C-:B------:R-:W-:Y:S01]  /*e1a0*/  FFMA.FTZ R33, R57, UR21, -R48.reuse ;  /* 0x0000001539217c23 */ /* 0x100fe20008010830 */
[--C-:B------:R-:W-:Y:S01]  /*e1b0*/  FFMA.FTZ R131, R59, UR21, -R48.reuse ;  /* 0x000000153b837c23 */ /* 0x100fe20008010830 */
[--C-:B------:R-:W-:Y:S01]  /*e1c0*/  FFMA.FTZ R31, R61, UR21, -R48.reuse ;  /* 0x000000153d1f7c23 */ /* 0x100fe20008010830 */
[----:B------:R-:W-:Y:S01]  /*e1d0*/  FADD.FTZ R27, R14, R27 ;  /* 0x0000001b0e1b7221 */ /* 0x000fe20000010000 */
[--C-:B------:R-:W-:Y:S01]  /*e1e0*/  FFMA.FTZ R125, R63, UR21, -R48.reuse ;  /* 0x000000153f7d7c23 */ /* 0x100fe20008010830 */
        /* <DEDUP_REMOVED lines=103> */
.L_x_14096:
        /* <DEDUP_REMOVED lines=75> */
.L_x_14078:
[----:B------:R-:W-:Y:S06]  /*ed10*/  BAR.ARV 0x8, 0x200 ;  /* 0x0208000000007b1d */ /* 0x000fec0000002000 */
[----:B------:R-:W-:Y:S05]  /*ed20*/  @!P0 BRA `(.L_x_14098) ;  /* 0x0000000000048947 */ /* 0x000fea0003800000 */
[----:B------:R-:W-:Y:S01]  /*ed30*/  BPT.TRAP 0x1 ;  /* 0x000000040000795c */ /* 0x000fe20000300000 */
.L_x_14098:
[----:B------:R-:W-:Y:S01]  /*ed40*/  ULEA UR5, UR48, UR45, 0x3 ;  /* 0x0000002d30057291 */ /* 0x000fe2000f8e183f */
[----:B------:R-:W-:-:S05]  /*ed50*/  IMAD.U32 R3, RZ, RZ, UR49 ;  /* 0x00000031ff037e24 */ /* 0x000fca000f8e00ff */
[----:B------:R-:W-:-:S04]  /*ed60*/  SHF.L.U32 R3, R3, 0x1f, RZ ;  /* 0x0000001f03037819 */ /* 0x000fc800000006ff */
[----:B------:R0:W1:Y:S01]  /*ed70*/  SYNCS.PHASECHK.TRANS64.TRYWAIT P1, [UR5+0x16850], R3 ;  /* 0x01685003ff0075a7 */ /* 0x0000620008020145 */
[----:B------:R-:W-:Y:S05]  /*ed80*/  @!P0 BRA `(.L_x_14099) ;  /* 0x0000000000048947 */ /* 0x000fea0003800000 */
[----:B------:R-:W-:Y:S01]  /*ed90*/  BPT.TRAP 0x1 ;  /* 0x000000040000795c */ /* 0x000fe20000300000 */
.L_x_14099:
[----:B-1----:R-:W-:Y:S05]  /*eda0*/  @P1 BRA `(.L_x_14100) ;  /* 0x0000000000081947 */ /* 0x002fea0003800000 */
[----:B------:R-:W1:Y:S02]  /*edb0*/  SYNCS.PHASECHK.TRANS64.TRYWAIT P1, [UR5+0x16850], R3 ;  /* 0x01685003ff0075a7 */ /* 0x000e640008020145 */
[----:B-1----:R-:W-:Y:S05]  /*edc0*/  @!P1 BRA `(.L_x_14101) ;  /* 0x0000009400d89947 */ /* 0x002fea0003800000 */
.L_x_14100:
[----:B------:R-:W-:Y:S01]  /*edd0*/  UIADD3 UR45, UR45, 0x400, URZ ;  /* 0x000004002d2d7890 */ /* 0x000fe2000fffe03f */
[----:B------:R-:W-:Y:S01]  /*ede0*/  WARPGROUP.ARRIVE ;  /* 0x00000000000079c5 */ /* 0x000fe20000000000 */
[----:B------:R-:W-:Y:S01]  /*edf0*/  UMOV UR7, 0x40000040 ;  /* 0x4000004000077882 */ /* 0x000fe20000000000 */
[----:B01----:R-:W0:Y:S01]  /*ee00*/  SHFL.BFLY PT, R3, R2, 0x2, 0x1f ;  /* 0x0c401f0002037f89 */ /* 0x003e2200000e0000 */
[----:B------:R-:W-:Y:S01]  /*ee10*/  USHF.R.U32.HI UR45, URZ, 0x4, UR45 ;  /* 0x000000043f2d7899 */ /* 0x000fe2000801162d */
[----:B------:R-:W-:Y:S02]  /*ee20*/  IMAD.MOV.U32 R21, RZ, RZ, -0x800000 ;  /* 0xff800000ff157424 */ /* 0x000fe400078e00ff */
[----:B------:R-:W1:Y:S01]  /*ee30*/  SHFL.BFLY PT, R5, R0, 0x2, 0x1f ;  /* 0x0c401f0000057f89 */ /* 0x000e6200000e0000 */
[----:B------:R-:W-:Y:S01]  /*ee40*/  ULOP3.LUT UR4, UR45, 0x3fff, URZ, 0xc0, !UPT ;  /* 0x00003fff2d047892 */ /* 0x000fe2000f8ec03f */
[----:B------:R-:W-:-:S03]  /*ee50*/  IMAD.MOV.U32 R20, RZ, RZ, -0x800000 ;  /* 0xff800000ff147424 */ /* 0x000fc600078e00ff */
[----:B------:R-:W-:-:S07]  /*ee60*/  ULEA UR4, UR48, UR4, 0xa ;  /* 0x0000000430047291 */ /* 0x000fce000f8e503f */
[----:B------:R-:W-:Y:S02]  /*ee70*/  UMOV UR6, UR4 ;  /* 0x0000000400067c82 */ /* 0x000fe40008000000 */
[----:B------:R-:W-:Y:S01]  /*ee80*/  HGMMA.64x64x16.F32.BF16 R88, R148, gdesc[UR4].tnspB, R88, gsb0 ;  /* 0x40e0000494587df0 */ /* 0x000fe20008001858 */
[----:B------:R-:W-:Y:S01]  /*ee90*/  UIADD3 UR6, UR4, 0x80, URZ ;  /* 0x0000008004067890 */ /* 0x000fe2000fffe03f */
[----:B------:R-:W-:Y:S01]  /*eea0*/  UMOV UR7, 0x40000040 ;  /* 0x4000004000077882 */ /* 0x000fe20000000000 */
[----:B0-----:R-:W-:Y:S01]  /*eeb0*/  FADD.FTZ R3, R3, R2 ;  /* 0x0000000203037221 */ /* 0x001fe20000010000 */
[----:B-1----:R-:W-:-:S04]  /*eec0*/  FADD.FTZ R5, R5, R0 ;  /* 0x0000000005057221 */ /* 0x002fc80000010000 */
[----:B------:R-:W0:Y:S01]  /*eed0*/  SHFL.BFLY PT, R4, R3, 0x1, 0x1f ;  /* 0x0c201f0003047f89 */ /* 0x000e2200000e0000 */
[----:B------:R-:W-:-:S03]  /*eee0*/  IMAD.MOV.U32 R0, RZ, RZ, RZ ;  /* 0x000000ffff007224 */ /* 0x000fc600078e00ff */
[----:B------:R-:W1:Y:S01]  /*eef0*/  SHFL.BFLY PT, R8, R5, 0x1, 0x1f ;  /* 0x0c201f0005087f89 */ /* 0x000e6200000e0000 */
[----:B0-----:R-:W-:Y:S01]  /*ef00*/  FADD.FTZ R9, R3, R4 ;  /* 0x0000000403097221 */ /* 0x001fe20000010000 */
[----:B------:R-:W-:Y:S02]  /*ef10*/  IMAD.MOV.U32 R4, RZ, RZ, RZ ;  /* 0x000000ffff047224 */ /* 0x000fe400078e00ff */
[----:B------:R-:W-:Y:S02]  /*ef20*/  IMAD.U32 R3, RZ, RZ, UR21 ;  /* 0x00000015ff037e24 */ /* 0x000fe4000f8e00ff */
        /* <DEDUP_REMOVED lines=51> */
.L_x_14102:
        /* <DEDUP_REMOVED lines=42> */
.L_x_14024:
        /* <DEDUP_REMOVED lines=11> */
[----:B------:R-:W2:Y:S01]  /*f5b0*/  LDL R8, [R1+0x38] ;  /* 0x0000380001087983 */ /* 0x000ea20000100800 */
[----:B------:R-:W-:Y:S01]  /*f5c0*/  F2FP.BF16.F32.PACK_AB R12, R105, R104 ;  /* 0x00000068690c723e */ /* 0x000fe200000010ff */
[----:B------:R-:W-:Y:S01]  /*f5d0*/  ULDC.64 UR10, c[0x0][0xc00] ;  /* 0x00030000000a7ab9 */ /* 0x000fe20000000a00 */
[----:B------:R-:W-:Y:S01]  /*f5e0*/  F2FP.BF16.F32.PACK_AB R14, R109, R108 ;  /* 0x0000006c6d0e723e */ /* 0x000fe200000010ff */
[----:B------:R-:W0:Y:S01]  /*f5f0*/  S2R R5, SR_SWINHI ;  /* 0x0000000000057919 */ /* 0x000e220000002f00 */
[----:B------:R-:W-:Y:S01]  /*f600*/  F2FP.BF16.F32.PACK_AB R15, R111, R110 ;  /* 0x0000006e6f0f723e */ /* 0x000fe200000010ff */
[----:B------:R-:W-:Y:S01]  /*f610*/  ULDC.64 UR8, c[0x0][0xc00] ;  /* 0x0003000000087ab9 */ /* 0x000fe20000000a00 */
[----:B------:R-:W-:Y:S01]  /*f620*/  F2FP.BF16.F32.PACK_AB R24, R113, R112 ;  /* 0x000000707118723e */ /* 0x000fe200000010ff */
[----:B------:R-:W-:Y:S01]  /*f630*/  UIMAD.WIDE UR8, UR38, 0x4, UR8 ;  /* 0x00000004260878a5 */ /* 0x000fe2000f8e0208 */
[----:B------:R-:W-:Y:S02]  /*f640*/  F2FP.BF16.F32.PACK_AB R25, R115, R114 ;  /* 0x000000727319723e */ /* 0x000fe400000010ff */
[----:B------:R-:W-:-:S02]  /*f650*/  F2FP.BF16.F32.PACK_AB R26, R117, R116 ;  /* 0x00000074751a723e */ /* 0x000fc400000010ff */
[----:B------:R-:W-:Y:S01]  /*f660*/  F2FP.BF16.F32.PACK_AB R27, R119, R118 ;  /* 0x00000076771b723e */ /* 0x000fe200000010ff */
[----:B------:R-:W-:Y:S02]  /*f670*/  IMAD.U32 R30, RZ, RZ, UR8 ;  /* 0x00000008ff1e7e24 */ /* 0x000fe4000f8e00ff */
[----:B------:R-:W-:Y:S01]  /*f680*/  IMAD.U32 R31, RZ, RZ, UR9 ;  /* 0x00000009ff1f7e24 */ /* 0x000fe2000f8e00ff */
[----:B------:R-:W-:Y:S01]  /*f690*/  ULDC.64 UR8, c[0x0][0xc08] ;  /* 0x0003020000087ab9 */ /* 0x000fe20000000a00 */
[----:B------:R-:W-:Y:S02]  /*f6a0*/  MOV R28, R0 ;  /* 0x00000000001c7202 */ /* 0x000fe40000000f00 */
[----:B0-----:R-:W-:Y:S01]  /*f6b0*/  MOV R29, R5 ;  /* 0x00000005001d7202 */ /* 0x001fe20000000f00 */
[----:B------:R-:W-:Y:S02]  /*f6c0*/  BAR.SYNC.DEFER_BLOCKING 0x1, 0x180 ;  /* 0x0046000000007b1d */ /* 0x000fe40000010000 */
[----:B--2---:R-:W-:-:S03]  /*f6d0*/  IMAD.WIDE R4, R8, 0x2, R28 ;  /* 0x0000000208047825 */ /* 0x004fc600078e021c */
[C---:B------:R-:W-:Y:S02]  /*f6e0*/  IADD3 R9, P1, R4.reuse, 0x40, RZ ;  /* 0x0000004004097810 */ /* 0x040fe40007f3e0ff */
[C---:B------:R-:W-:Y:S02]  /*f6f0*/  IADD3 R11, P2, R4.reuse, 0x20, RZ ;  /* 0x00000020040b7810 */ /* 0x040fe40007f5e0ff */
[C---:B------:R-:W-:Y:S02]  /*f700*/  IADD3 R13, P0, R4.reuse, 0x60, RZ ;  /* 0x00000060040d7810 */ /* 0x040fe40007f1e0ff */
        /* <DEDUP_REMOVED lines=14> */
[----:B------:R-:W-:-:S02]  /*f7f0*/  LOP3.LUT R6, R6, R13, RZ, 0x3c, !PT ;  /* 0x0000000d06067212 */ /* 0x000fc400078e3cff */
[----:B------:R-:W-:Y:S02]  /*f800*/  MOV R36, R4 ;  /* 0x0000000400247202 */ /* 0x000fe40000000f00 */
[----:B------:R-:W-:Y:S02]  /*f810*/  MOV R32, R6 ;  /* 0x0000000600207202 */ /* 0x000fe40000000f00 */
[----:B------:R-:W-:Y:S02]  /*f820*/  MOV R34, R8 ;  /* 0x0000000800227202 */ /* 0x000fe40000000f00 */
[----:B------:R-:W-:Y:S02]  /*f830*/  MOV R35, R10 ;  /* 0x0000000a00237202 */ /* 0x000fe40000000f00 */
[----:B------:R-:W-:Y:S02]  /*f840*/  F2FP.BF16.F32.PACK_AB R4, R3, R2 ;  /* 0x000000020304723e */ /* 0x000fe400000010ff */
        /* <DEDUP_REMOVED lines=8> */
[----:B------:R-:W-:Y:S02]  /*f8d0*/  F2FP.BF16.F32.PACK_AB R13, R107, R106 ;  /* 0x0000006a6b0d723e */ /* 0x000fe400000010ff */
[----:B------:R-:W-:Y:S01]  /*f8e0*/  ISETP.NE.U32.AND P0, PT, RZ, UR10, PT ;  /* 0x0000000aff007c0c */ /* 0x000fe2000bf05070 */
[----:B------:R-:W-:Y:S03]  /*f8f0*/  STSM.16.M88.4 [R35], R8 ;  /* 0x0000000823007844 */ /* 0x000fe60000000200 */
[----:B------:R-:W-:Y:S01]  /*f900*/  ISETP.NE.AND.EX P0, PT, RZ, UR11, PT, P0 ;  /* 0x0000000bff007c0c */ /* 0x000fe2000bf05300 */
[----:B------:R-:W-:Y:S04]  /*f910*/  STSM.16.M88.4 [R34], R12 ;  /* 0x0000000c22007844 */ /* 0x000fe80000000200 */
[----:B------:R0:W-:Y:S01]  /*f920*/  STSM.16.M88.4 [R32], R24 ;  /* 0x0000001820007844 */ /* 0x0001e20000000200 */
[----:B------:R-:W-:Y:S08]  /*f930*/  BAR.SYNC.DEFER_BLOCKING 0x1, 0x180 ;  /* 0x0046000000007b1d */ /* 0x000ff00000010000 */
[----:B0-----:R-:W0:Y:S01]  /*f940*/  LDC R32, c[0x0][0xbe8] ;  /* 0x0002fa00ff207b82 */ /* 0x001e220000000800 */
        /* <DEDUP_REMOVED lines=8> */
[----:B------:R-:W-:Y:S02]  /*f9d0*/  @UP0 ULDC.64 UR8, c[0x0][0xc08] ;  /* 0x0003020000080ab9 */ /* 0x000fe40000000a00 */
[----:B------:R-:W-:Y:S02]  /*f9e0*/  @UP0 UIMAD.WIDE UR8, UR38, 0x4, UR8 ;  /* 0x00000004260808a5 */ /* 0x000fe4000f8e0208 */
[----:B------:R-:W-:-:S06]  /*f9f0*/  UISETP.NE.AND UP0, UPT, UR46, URZ, UPT ;  /* 0x0000003f2e00728c */ /* 0x000fcc000bf05270 */
[----:B------:R-:W0:Y:S01]  /*fa00*/  @P1 LDC R6, c[0x0][0xbec] ;  /* 0x0002fb00ff061b82 */ /* 0x000e220000000800 */
[----:B------:R-:W-:Y:S01]  /*fa10*/  USEL UR4, UR46, UR4, UP0 ;  /* 0x000000042e047287 */ /* 0x000fe20008000000 */
[----:B------:R-:W-:Y:S01]  /*fa20*/  IMAD.U32 R4, RZ, RZ, UR8 ;  /* 0x00000008ff047e24 */ /* 0x000fe2000f8e00ff */
[----:B------:R-:W-:Y:S01]  /*fa30*/  UMOV UR19, 0x9b8 ;  /* 0x000009b800137882 */ /* 0x000fe20000000000 */
[----:B------:R-:W-:Y:S01]  /*fa40*/  IMAD.U32 R5, RZ, RZ, UR9 ;  /* 0x00000009ff057e24 */ /* 0x000fe2000f8e00ff */
[----:B------:R-:W-:-:S03]  /*fa50*/  UISETP.GT.AND UP1, UPT, UR4, 0x1, UPT ;  /* 0x000000010400788c */ /* 0x000fc6000bf24270 */
[----:B------:R-:W1:Y:S01]  /*fa60*/  @P1 LDC R11, c[0x0][0xbf0] ;  /* 0x0002fc00ff0b1b82 */ /* 0x000e620000000800 */
[----:B------:R-:W-:Y:S01]  /*fa70*/  USEL UR19, UR19, 0x978, UP1 ;  /* 0x0000097813137887 */ /* 0x000fe20008800000 */
[----:B------:R-:W-:Y:S01]  /*fa80*/  VIADD R13, R17, UR39 ;  /* 0x00000027110d7c36 */ /* 0x000fe20008000000 */
[----:B------:R-:W-:Y:S01]  /*fa90*/  UISETP.NE.U32.AND UP0, UPT, UR10, URZ, UPT ;  /* 0x0000003f0a00728c */ /* 0x000fe2000bf05070 */
[----:B------:R0:W5:Y:S01]  /*faa0*/  @P4 LDG.E R9, desc[UR54][R4.64] ;  /* 0x0000003604094981 */ /* 0x000162000c1e1900 */
[----:B------:R-:W-:Y:S01]  /*fab0*/  UMOV UR4, URZ ;  /* 0x0000003f00047c82 */ /* 0x000fe20008000000 */
[----:B------:R-:W-:Y:S01]  /*fac0*/  USHF.R.S32.HI UR10, URZ, 0x1f, UR38 ;  /* 0x0000001f3f0a7899 */ /* 0x000fe20008011426 */
[----:B------:R-:W-:Y:S01]  /*fad0*/  IMAD.MOV.U32 R7, RZ, RZ, R13 ;  /* 0x000000ffff077224 */ /* 0x000fe200078e000d */
[----:B------:R-:W-:Y:S02]  /*fae0*/  UISETP.NE.AND.EX UP0, UPT, UR11, URZ, UPT, UP0 ;  /* 0x0000003f0b00728c */ /* 0x000fe4000bf05300 */
[----:B------:R-:W-:-:S02]  /*faf0*/  USEL UR9, UR41, URZ, UP1 ;  /* 0x0000003f29097287 */ /* 0x000fc40008800000 */
[----:B------:R-:W-:Y:S02]  /*fb00*/  USEL UR8, UR38, URZ, !UP0 ;  /* 0x0000003f26087287 */ /* 0x000fe4000c000000 */
[----:B------:R-:W-:Y:S01]  /*fb10*/  USEL UR18, UR10, URZ, !UP0 ;  /* 0x0000003f0a127287 */ /* 0x000fe2000c000000 */
[----:B------:R-:W-:Y:S02]  /*fb20*/  ULDC.64 UR12, c[0x0][UR19+0x220] ;  /* 0x00008800130c7abb */ /* 0x000fe40008000a00 */
[----:B------:R-:W-:Y:S01]  /*fb30*/  ULDC.64 UR10, c[0x0][UR19+0x218] ;  /* 0x00008600130a7abb */ /* 0x000fe20008000a00 */
[----:B0-----:R-:W-:Y:S01]  /*fb40*/  @P1 IMAD.HI.U32 R4, R13, R6, RZ ;  /* 0x000000060d041227 */ /* 0x001fe200078e00ff */
[----:B------:R-:W-:Y:S01]  /*fb50*/  ULDC.64 UR14, c[0x0][UR19+0x228] ;  /* 0x00008a00130e7abb */ /* 0x000fe20008000a00 */
[----:B------:R-:W-:Y:S02]  /*fb60*/  UIMAD UR13, UR13, UR8, URZ ;  /* 0x000000080d0d72a4 */ /* 0x000fe4000f8e023f */
[----:B------:R-:W-:-:S02]  /*fb70*/  UIMAD.WIDE.U32 UR16, UR10, UR37, URZ ;  /* 0x000000250a1072a5 */ /* 0x000fc4000f8e003f */
[----:B------:R-:W-:Y:S01]  /*fb80*/  UIMAD UR20, UR11, UR37, URZ ;  /* 0x000000250b1472a4 */ /* 0x000fe2000f8e023f */
[----:B-1----:R-:W-:Y:S01]  /*fb90*/  @P1 SHF.R.U32.HI R7, RZ, R11, R4 ;  /* 0x0000000bff071219 */ /* 0x002fe20000011604 */
[----:B------:R-:W-:Y:S02]  /*fba0*/  UIMAD.WIDE.U32 UR10, UR12, UR8, URZ ;  /* 0x000000080c0a72a5 */ /* 0x000fe4000f8e003f */
[----:B------:R-:W-:Y:S02]  /*fbb0*/  UIMAD.WIDE.U32 UR22, UR14, UR9, URZ ;  /* 0x000000090e1672a5 */ /* 0x000fe4000f8e003f */
[----:B------:R-:W-:Y:S01]  /*fbc0*/  UIMAD UR9, UR15, UR9, URZ ;  /* 0x000000090f0972a4 */ /* 0x000fe2000f8e023f */
[----:B------:R-:W-:Y:S01]  /*fbd0*/  IMAD.MOV R11, RZ, RZ, -R7 ;  /* 0x000000ffff0b7224 */ /* 0x000fe200078e0a07 */
[----:B------:R-:W-:Y:S02]  /*fbe0*/  UIMAD UR13, UR12, UR18, UR13 ;  /* 0x000000120c0d72a4 */ /* 0x000fe4000f8e020d */
[----:B------:R-:W-:Y:S01]  /*fbf0*/  UIADD3 UR20, UR17, UR20, URZ ;  /* 0x0000001411147290 */ /* 0x000fe2000fffe03f */
        /* <DEDUP_REMOVED lines=29> */
.L_x_14105:
        /* <DEDUP_REMOVED lines=11> */
[----:B------:R-:W-:Y:S01]  /*fe80*/  IMAD.IADD R12, R14, 0x1, -R12 ;  /* 0x000000010e0c7824 */ /* 0x000fe200078e0a0c */
[----:B------:R-:W-:-:S04]  /*fe90*/  PLOP3.LUT P3, PT, PT, PT, UP1, 0x80, 0x0 ;  /* 0x000000000000781c */ /* 0x000fc80003f6f018 */
[----:B------:R-:W-:Y:S01]  /*fea0*/  LOP3.LUT P0, RZ, R12, 0x3, RZ, 0xc0, !PT ;  /* 0x000000030cff7812 */ /* 0x000fe2000780c0ff */
[----:B--2---:R-:W-:-:S04]  /*feb0*/  VIADD R11, R11, UR39 ;  /* 0x000000270b0b7c36 */ /* 0x004fc80008000000 */
[C---:B------:R-:W-:Y:S01]  /*fec0*/  VIADD R9, R11.reuse, 0x8 ;  /* 0x000000080b097836 */ /* 0x040fe20000000000 */
[----:B------:R-:W-:-:S04]  /*fed0*/  ISETP.GE.OR P2, PT, R11, R30, P0 ;  /* 0x0000001e0b00720c */ /* 0x000fc80000746670 */
[----:B------:R-:W-:-:S09]  /*fee0*/  ISETP.GE.OR P0, PT, R9, R30, P0 ;  /* 0x0000001e0900720c */ /* 0x000fd20000706670 */
[----:B0-----:R0:W-:Y:S01]  /*fef0*/  @!P2 ST.E desc[UR54][R4.64], R21 ;  /* 0x000000150400a985 */ /* 0x0011e2000c101936 */
[----:B------:R-:W-:-:S03]  /*ff00*/  ISETP.GE.AND P2, PT, R11, R30, PT ;  /* 0x0000001e0b00720c */ /* 0x000fc60003f46270 */
[----:B------:R0:W-:Y:S01]  /*ff10*/  @!P0 ST.E desc[UR54][R6.64], R20 ;  /* 0x0000001406008985 */ /* 0x0001e2000c101936 */
[----:B------:R-:W-:Y:S01]  /*ff20*/  ISETP.GE.AND P0, PT, R9, R30, PT ;  /* 0x0000001e0900720c */ /* 0x000fe20003f06270 */
[----:B------:R-:W-:-:S12]  /*ff30*/  @P3 BRA `(.L_x_14106) ;  /* 0x0000000400c43947 */ /* 0x000fd80003800000 */
[----:B------:R-:W1:Y:S01]  /*ff40*/  S2R R12, SR_TID.X ;  /* 0x00000000000c7919 */ /* 0x000e620000002100 */
[----:B------:R-:W-:Y:S01]  /*ff50*/  ULDC.64 UR12, c[0x0][0xaa0] ;  /* 0x0002a800000c7ab9 */ /* 0x000fe20000000a00 */
[----:B-1----:R-:W-:-:S05]  /*ff60*/  VIADD R12, R12, 0xffffff80 ;  /* 0xffffff800c0c7836 */ /* 0x002fca0000000000 */
[----:B------:R-:W-:-:S04]  /*ff70*/  SHF.R.S32.HI R35, RZ, 0x1f, R12 ;  /* 0x0000001fff237819 */ /* 0x000fc8000001140c */
[----:B------:R-:W-:-:S04]  /*ff80*/  LEA.HI R35, R35, R12, RZ, 0x3 ;  /* 0x0000000c23237211 */ /* 0x000fc800078f18ff */
[----:B------:R-:W-:-:S05]  /*ff90*/  SHF.R.S32.HI R35, RZ, 0x3, R35 ;  /* 0x00000003ff237819 */ /* 0x000fca0000011423 */
[----:B------:R-:W-:-:S04]  /*ffa0*/  IMAD R3, R35, 0x40, R19 ;  /* 0x0000004023037824 */ /* 0x000fc800078e0213 */
[----:B------:R-:W-:-:S03]  /*ffb0*/  IMAD.WIDE R28, R3, 0x2, R28 ;  /* 0x00000002031c7825 */ /* 0x000fc600078e021c */
[C---:B------:R-:W-:Y:S02]  /*ffc0*/  IADD3 R9, P0, R28.reuse, 0x1800, RZ ;  /* 0x000018001c097810 */ /* 0x040fe40007f1e0ff */
[C---:B------:R-:W-:Y:S02]  /*ffd0*/  IADD3 R13, P2, R28.reuse, 0x3000, RZ ;  /* 0x000030001c0d7810 */ /* 0x040fe40007f5e0ff */
[----:B0-----:R-:W-:Y:S02]  /*ffe0*/  LOP3.LUT R5, R28, 0x380, RZ, 0xc0, !PT ;  /* 0x000003801c057812 */ /* 0x001fe400078ec0ff */
        /* <DEDUP_REMOVED lines=11> */
[----:B------:R-:W2:Y:S04]  /*100a0*/  LD.E.128 R4, desc[UR54][R4.64] ;  /* 0x0000003604047980 */ /* 0x000ea8000c101d00 */
[----:B------:R-:W3:Y:S04]  /*100b0*/  LD.E.128 R8, desc[UR54][R8.64] ;  /* 0x0000003608087980 */ /* 0x000ee8000c101d00 */
[----:B------:R-:W4:Y:S01]  /*100c0*/  LD.E.128 R12, desc[UR54][R12.64] ;  /* 0x000000360c0c7980 */ /* 0x000f22000c101d00 */
[----:B------:R-:W-:-:S04]  /*100d0*/  IADD3 R3, P0, R28, 0x4800, RZ ;  /* 0x000048001c037810 */ /* 0x000fc80007f1e0ff */
[----:B------:R-:W-:Y:S01]  /*100e0*/  LOP3.LUT R2, R3, 0x380, RZ, 0xc0, !PT ;  /* 0x0000038003027812 */ /* 0x000fe200078ec0ff */
[----:B------:R-:W-:Y:S01]  /*100f0*/  IMAD.X R25, RZ, RZ, R29, P0 ;  /* 0x000000ffff197224 */ /* 0x000fe200000e061d */
[----:B------:R-:W-:Y:S01]  /*10100*/  UIMAD UR9, UR14, UR12, URZ ;  /* 0x0000000c0e0972a4 */ /* 0x000fe2000f8e023f */
[----:B------:R-:W0:Y:S01]  /*10110*/  @P1 LDC R29, c[0x0][0xbf0] ;  /* 0x0002fc00ff1d1b82 */ /* 0x000e220000000800 */
[----:B------:R-:W-:-:S04]  /*10120*/  SHF.R.U64 R2, R2, 0x3, RZ ;  /* 0x0000000302027819 */ /* 0x000fc800000012ff */
[----:B------:R-:W-:-:S03]  /*10130*/  LOP3.LUT R24, R2, R3, RZ, 0x3c, !PT ;  /* 0x0000000302187212 */ /* 0x000fc600078e3cff */
[----:B------:R-:W1:Y:S01]  /*10140*/  @P1 LDC R3, c[0x0][0xbec] ;  /* 0x0002fb00ff031b82 */ /* 0x000e620000000800 */
[----:B------:R-:W-:Y:S02]  /*10150*/  UIMAD.WIDE.U32 UR10, UR4, UR12, URZ ;  /* 0x0000000c040a72a5 */ /* 0x000fe4000f8e003f */
[----:B------:R-:W-:Y:S01]  /*10160*/  UIMAD UR9, UR4, UR13, UR9 ;  /* 0x0000000d040972a4 */ /* 0x000fe2000f8e0209 */
[----:B------:R-:W-:Y:S01]  /*10170*/  IMAD R2, R18, 0x30, R35 ;  /* 0x0000003012027824 */ /* 0x000fe200078e0223 */
[----:B------:R-:W5:Y:S01]  /*10180*/  LD.E.128 R24, desc[UR54][R24.64] ;  /* 0x0000003618187980 */ /* 0x000f62000c101d00 */
[----:B------:R-:W-:Y:S01]  /*10190*/  ULDC.64 UR12, c[0x0][0xae8] ;  /* 0x0002ba00000c7ab9 */ /* 0x000fe20000000a00 */
[----:B------:R-:W-:Y:S01]  /*101a0*/  UIADD3 UR11, UR11, UR9, URZ ;  /* 0x000000090b0b7290 */ /* 0x000fe2000fffe03f */
[----:B------:R-:W-:Y:S01]  /*101b0*/  VIADD R28, R2, UR39 ;  /* 0x00000027021c7c36 */ /* 0x000fe20008000000 */
[----:B------:R-:W-:Y:S01]  /*101c0*/  USHF.R.S32.HI UR4, URZ, 0x1f, UR8 ;  /* 0x0000001f3f047899 */ /* 0x000fe20008011408 */
[----:B------:R-:W-:Y:S01]  /*101d0*/  @!PT LDS RZ, [RZ] ;  /* 0x00000000fffff984 */ /* 0x000fe20000000800 */
[----:B------:R-:W-:Y:S01]  /*101e0*/  @!PT LDS RZ, [RZ] ;  /* 0x00000000fffff984 */ /* 0x000fe20000000800 */
[----:B------:R-:W-:Y:S01]  /*101f0*/  @!PT LDS RZ, [RZ] ;  /* 0x00000000fffff984 */ /* 0x000fe20000000800 */
[----:B------:R-:W-:Y:S01]  /*10200*/  @!PT LDS RZ, [RZ] ;  /* 0x00000000fffff984 */ /* 0x000fe20000000800 */
[----:B------:R0:W-:Y:S06]  /*10210*/  MEMBAR.ALL.CTA ;  /* 0x0000000000007992 */ /* 0x0001ec0000008000 */
[----:B0-----:R-:W0:Y:S01]  /*10220*/  FENCE.VIEW.ASYNC.S ;  /* 0x00000000000073c6 */ /* 0x001e220000000000 */
[----:B------:R-:W-:Y:S01]  /*10230*/  UIMAD.WIDE.U32 UR10, UR37, UR12, UR10 ;  /* 0x0000000c250a72a5 */ /* 0x000fe2000f8e000a */
[----:B------:R-:W-:-:S02]  /*10240*/  IMAD.MOV.U32 R21, RZ, RZ, R28 ;  /* 0x000000ffff157224 */ /* 0x000fc400078e001c */
[----:B------:R-:W-:Y:S01]  /*10250*/  VIADD R0, R0, 0x16820 ;  /* 0x0001682000007836 */ /* 0x000fe20000000000 */
[----:B------:R-:W-:-:S03]  /*10260*/  UIMAD UR11, UR37, UR13, UR11 ;  /* 0x0000000d250b72a4 */ /* 0x000fc6000f8e020b */
[----:B------:R-:W-:Y:S01]  /*10270*/  ULDC.64 UR12, c[0x0][0xaf0] ;  /* 0x0002bc00000c7ab9 */ /* 0x000fe20000000a00 */
[----:B------:R-:W-:Y:S01]  /*10280*/  PRMT R0, RZ, 0x654, R0 ;  /* 0x00000654ff007816 */ /* 0x000fe20000000000 */
[----:B------:R-:W-:Y:S01]  /*10290*/  UIMAD UR4, UR4, UR12, URZ ;  /* 0x0000000c040472a4 */ /* 0x000fe2000f8e023f */
[----:B-1----:R-:W-:-:S03]  /*102a0*/  @P1 IMAD.HI.U32 R2, R28, R3, RZ ;  /* 0x000000031c021227 */ /* 0x002fc600078e00ff */
[----:B------:R-:W-:Y:S02]  /*102b0*/  UIMAD UR4, UR8, UR13, UR4 ;  /* 0x0000000d080472a4 */ /* 0x000fe4000f8e0204 */
[----:B------:R-:W-:Y:S01]  /*102c0*/  UIMAD.WIDE.U32 UR8, UR8, UR12, UR10 ;  /* 0x0000000c080872a5 */ /* 0x000fe2000f8e000a */
[----:B------:R-:W-:Y:S02]  /*102d0*/  @P1 SHF.R.U32.HI R21, RZ, R29, R2 ;  /* 0x0000001dff151219 */ /* 0x000fe40000011602 */
[----:B------:R-:W-:Y:S01]  /*102e0*/  ULDC.64 UR10, c[0x0][0xae0] ;  /* 0x0002b800000a7ab9 */ /* 0x000fe20000000a00 */
[----:B------:R-:W-:Y:S01]  /*102f0*/  UIADD3 UR4, UR9, UR4, URZ ;  /* 0x0000000409047290 */ /* 0x000fe2000fffe03f */
[--C-:B------:R-:W-:Y:S01]  /*10300*/  SHF.R.S32.HI R20, RZ, 0x1f, R21.reuse ;  /* 0x0000001fff147819 */ /* 0x100fe20000011415 */
[----:B------:R-:W-:Y:S01]  /*10310*/  IMAD.MOV R29, RZ, RZ, -R21 ;  /* 0x000000ffff1d7224 */ /* 0x000fe200078e0a15 */
[----:B0-----:R0:W-:Y:S01]  /*10320*/  SYNCS.ARRIVE.TRANS64.RED.A1T0 RZ, [R0+URZ], RZ ;  /* 0x000000ff00ff79a7 */ /* 0x0011e2000810043f */
[----:B------:R-:W-:-:S02]  /*10330*/  IMAD.U32 R3, RZ, RZ, UR9 ;  /* 0x00000009ff037e24 */ /* 0x000fc4000f8e00ff */
[----:B------:R-:W-:Y:S02]  /*10340*/  IMAD R20, R20, UR10, RZ ;  /* 0x0000000a14147c24 */ /* 0x000fe4000f8e02ff */
[----:B------:R-:W-:Y:S02]  /*10350*/  IMAD R29, R32, R29, R28 ;  /* 0x0000001d201d7224 */ /* 0x000fe400078e021c */
[----:B------:R-:W-:Y:S01]  /*10360*/  IMAD.U32 R2, RZ, RZ, UR8 ;  /* 0x00000008ff027e24 */ /* 0x000fe2000f8e00ff */
[----:B------:R-:W-:Y:S01]  /*10370*/  ULDC.64 UR8, c[0x0][0xad8] ;  /* 0x0002b60000087ab9 */ /* 0x000fe20000000a00 */
[----:B------:R-:W-:Y:S01]  /*10380*/  IMAD.U32 R3, RZ, RZ, UR4 ;  /* 0x00000004ff037e24 */ /* 0x000fe2000f8e00ff */
[----:B------:R-:W-:Y:S01]  /*10390*/  ULDC UR4, c[0x0][0xac8] ;  /* 0x0002b20000047ab9 */ /* 0x000fe20000000800 */
[C---:B------:R-:W-:Y:S01]  /*103a0*/  IMAD R31, R21.reuse, UR11, R20 ;  /* 0x0000000b151f7c24 */ /* 0x040fe2000f8e0214 */
[----:B------:R-:W-:Y:S01]  /*103b0*/  SHF.R.S32.HI R20, RZ, 0x1f, R29 ;  /* 0x0000001fff147819 */ /* 0x000fe2000001141d */
[----:B------:R-:W-:-:S04]  /*103c0*/  IMAD.WIDE.U32 R2, R21, UR10, R2 ;  /* 0x0000000a15027c25 */ /* 0x000fc8000f8e0002 */
[----:B------:R-:W-:Y:S02]  /*103d0*/  IMAD.IADD R3, R3, 0x1, R31 ;  /* 0x0000000103037824 */ /* 0x000fe400078e021f */
[----:B------:R-:W-:Y:S02]  /*103e0*/  IMAD R20, R20, UR8, RZ ;  /* 0x0000000814147c24 */ /* 0x000fe4000f8e02ff */
[----:B------:R-:W-:-:S04]  /*103f0*/  IMAD.WIDE.U32 R2, R29, UR8, R2 ;  /* 0x000000081d027c25 */ /* 0x000fc8000f8e0002 */
[----:B------:R-:W-:Y:S01]  /*10400*/  IMAD R21, R29, UR9, R20 ;  /* 0x000000091d157c24 */ /* 0x000fe2000f8e0214 */
[----:B------:R-:W-:Y:S01]  /*10410*/  ULDC.64 UR8, c[0x0][0xa80] ;  /* 0x0002a00000087ab9 */ /* 0x000fe20000000a00 */
[----:B------:R-:W-:Y:S01]  /*10420*/  VIADD R31, R35, UR39 ;  /* 0x00000027231f7c36 */ /* 0x000fe20008000000 */
[C---:B------:R-:W-:Y:S01]  /*10430*/  LEA R32, P0, R2.reuse, UR8, 0x1 ;  /* 0x0000000802207c11 */ /* 0x040fe2000f8008ff */
[----:B------:R-:W-:Y:S01]  /*10440*/  IMAD.IADD R3, R3, 0x1, R21 ;  /* 0x0000000103037824 */ /* 0x000fe200078e0215 */
[----:B------:R-:W-:Y:S01]  /*10450*/  SHF.R.S32.HI R35, RZ, 0x1f, R19 ;  /* 0x0000001fff237819 */ /* 0x000fe20000011413 */
[C---:B------:R-:W-:Y:S02]  /*10460*/  VIADD R21, R31.reuse, 0x60 ;  /* 0x000000601f157836 */ /* 0x040fe40000000000 */
[----:B------:R-:W1:Y:S01]  /*10470*/  SHFL.IDX PT, R20, R32, 0x1, 0x181f ;  /* 0x00381f0020147f89 */ /* 0x000e6200000e0000 */
[----:B------:R-:W-:Y:S01]  /*10480*/  LEA.HI.X R33, R2, UR9, R3, 0x1, P0 ;  /* 0x0000000902217c11 */ /* 0x000fe200080f0c03 */
[----:B------:R-:W-:Y:S01]  /*10490*/  VIADD R3, R31, 0x30 ;  /* 0x000000301f037836 */ /* 0x000fe20000000000 */
[----:B------:R-:W-:Y:S01]  /*104a0*/  ISETP.GE.AND P0, PT, R19, UR4, PT ;  /* 0x0000000413007c0c */ /* 0x000fe2000bf06270 */
[----:B------:R-:W0:Y:S03]  /*104b0*/  SHFL.IDX PT, R2, R32, RZ, 0x181f ;  /* 0x00181fff20027589 */ /* 0x000e2600000e0000 */
[-C--:B------:R-:W-:Y:S01]  /*104c0*/  ISETP.GE.OR P1, PT, R31, R30.reuse, P0 ;  /* 0x0000001e1f00720c */ /* 0x080fe20000726670 */
[----:B------:R-:W0:Y:S01]  /*104d0*/  SHFL.IDX PT, R28, R32, 0x2, 0x181f ;  /* 0x00581f00201c7f89 */ /* 0x000e2200000e0000 */
[-C--:B------:R-:W-:Y:S01]  /*104e0*/  ISETP.GE.OR P2, PT, R3, R30.reuse, P0 ;  /* 0x0000001e0300720c */ /* 0x080fe20000746670 */
[----:B------:R-:W-:Y:S01]  /*104f0*/  VIADD R31, R31, 0x90 ;  /* 0x000000901f1f7836 */ /* 0x000fe20000000000 */
[-C--:B------:R-:W-:Y:S01]  /*10500*/  ISETP.GE.OR P3, PT, R21, R30.reuse, P0 ;  /* 0x0000001e1500720c */ /* 0x080fe20000766670 */
[----:B------:R-:W0:Y:S03]  /*10510*/  SHFL.IDX PT, R34, R33, RZ, 0x181f ;  /* 0x00181fff21227589 */ /* 0x000e2600000e0000 */
[----:B------:R-:W-:Y:S01]  /*10520*/  ISETP.GE.OR P0, PT, R31, R30, P0 ;  /* 0x0000001e1f00720c */ /* 0x000fe20000706670 */
[----:B------:R-:W0:Y:S04]  /*10530*/  SHFL.IDX PT, R36, R33, 0x1, 0x181f ;  /* 0x00381f0021247f89 */ /* 0x000e2800000e0000 */
[----:B------:R-:W0:Y:S02]  /*10540*/  SHFL.IDX PT, R38, R33, 0x2, 0x181f ;  /* 0x00581f0021267f89 */ /* 0x000e2400000e0000 */
[----:B-1----:R-:W-:-:S02]  /*10550*/  @!P2 LEA R20, P5, R19, R20, 0x1 ;  /* 0x000000141314a211 */ /* 0x002fc400078a08ff */
[----:B------:R-:W1:Y:S01]  /*10560*/  SHFL.IDX PT, R32, R32, 0x3, 0x181f ;  /* 0x00781f0020207f89 */ /* 0x000e6200000e0000 */
[----:B0-----:R-:W-:-:S03]  /*10570*/  @!P1 LEA R2, P4, R19, R2, 0x1 ;  /* 0x0000000213029211 */ /* 0x001fc600078808ff */
[----:B------:R0:W0:Y:S01]  /*10580*/  SHFL.IDX PT, R0, R33, 0x3, 0x181f ;  /* 0x00781f0021007f89 */ /* 0x00002200000e0000 */
[C---:B------:R-:W-:Y:S02]  /*10590*/  @!P3 LEA R28, P6, R19.reuse, R28, 0x1 ;  /* 0x0000001c131cb211 */ /* 0x040fe400078c08ff */
[C-C-:B------:R-:W-:Y:S02]  /*105a0*/  @!P1 LEA.HI.X R3, R19.reuse, R34, R35.reuse, 0x1, P4 ;  /* 0x0000002213039211 */ /* 0x140fe400020f0c23 */
[C-C-:B------:R-:W-:Y:S02]  /*105b0*/  @!P2 LEA.HI.X R21, R19.reuse, R36, R35.reuse, 0x1, P5 ;  /* 0x000000241315a211 */ /* 0x140fe400028f0c23 */
[----:B------:R-:W-:Y:S01]  /*105c0*/  @!P3 LEA.HI.X R29, R19, R38, R35, 0x1, P6 ;  /* 0x00000026131db211 */ /* 0x000fe200030f0c23 */
[----:B--2---:R2:W-:Y:S04]  /*105d0*/  @!P1 ST.E.128 desc[UR54][R2.64], R4 ;  /* 0x0000000402009985 */ /* 0x0045e8000c101d36 */
[----:B---3--:R2:W-:Y:S04]  /*105e0*/  @!P2 ST.E.128 desc[UR54][R20.64], R8 ;  /* 0x000000081400a985 */ /* 0x0085e8000c101d36 */
[----:B----4-:R2:W-:Y:S01]  /*105f0*/  @!P3 ST.E.128 desc[UR54][R28.64], R12 ;  /* 0x0000000c1c00b985 */ /* 0x0105e2000c101d36 */
[----:B01----:R-:W-:Y:S05]  /*10600*/  @P0 BRA `(.L_x_14107) ;  /* 0x0000001000c00947 */ /* 0x003fea0003800000 */
[----:B--2---:R-:W-:-:S04]  /*10610*/  LEA R2, P0, R19, R32, 0x1 ;  /* 0x0000002013027211 */ /* 0x004fc800078008ff */
[----:B------:R-:W-:-:S05]  /*10620*/  LEA.HI.X R3, R19, R0, R35, 0x1, P0 ;  /* 0x0000000013037211 */ /* 0x000fca00000f0c23 */
[----:B-----5:R3:W-:Y:S01]  /*10630*/  ST.E.128 desc[UR54][R2.64], R24 ;  /* 0x0000001802007985 */ /* 0x0207e2000c101d36 */
[----:B------:R-:W-:Y:S05]  /*10640*/  BRA `(.L_x_14107) ;  /* 0x0000001000b07947 */ /* 0x000fea0003800000 */
.L_x_14106:
[----:B------:R-:W-:Y:S01]  /*10650*/  ULDC.64 UR12, c[0x0][0xb08] ;  /* 0x0002c200000c7ab9 */ /* 0x000fe20000000a00 */
[----:B0-----:R-:W0:Y:S01]  /*10660*/  @P1 LDC R4, c[0x0][0xbec] ;  /* 0x0002fb00ff041b82 */ /* 0x001e220000000800 */
[----:B------:R-:W-:Y:S01]  /*10670*/  UIMAD UR9, UR14, UR12, URZ ;  /* 0x0000000c0e0972a4 */ /* 0x000fe2000f8e023f */
[----:B------:R-:W-:Y:S01]  /*10680*/  IMAD.MOV.U32 R7, RZ, RZ, R13 ;  /* 0x000000ffff077224 */ /* 0x000fe200078e000d */
[----:B------:R-:W-:Y:S01]  /*10690*/  UIMAD.WIDE.U32 UR10, UR4, UR12, URZ ;  /* 0x0000000c040a72a5 */ /* 0x000fe2000f8e003f */
[----:B------:R-:W-:Y:S01]  /*106a0*/  BSSY B1, `(.L_x_14108) ;  /* 0x0000055000017945 */ /* 0x000fe20003800000 */
[----:B------:R-:W-:Y:S01]  /*106b0*/  UIMAD UR9, UR4, UR13, UR9 ;  /* 0x0000000d040972a4 */ /* 0x000fe2000f8e0209 */
[----:B------:R-:W-:Y:S01]  /*106c0*/  SHF.R.S32.HI R20, RZ, 0x1f, R22 ;  /* 0x0000001fff147819 */ /* 0x000fe20000011416 */
        /* <DEDUP_REMOVED lines=15> */
[----:B0-----:R-:W-:Y:S02]  /*107c0*/  @P1 IMAD.HI.U32 R4, R13, R4, RZ ;  /* 0x000000040d041227 */ /* 0x001fe400078e00ff */
[----:B------:R-:W-:-:S02]  /*107d0*/  UIMAD UR4, UR8, UR13, UR4 ;  /* 0x0000000d080472a4 */ /* 0x000fc4000f8e0204 */
        /* <DEDUP_REMOVED lines=23> */
[----:B------:R-:W-:Y:S01]  /*10950*/  VIADD R6, R0, 0x16820 ;  /* 0x0001682000067836 */ /* 0x000fe20000000000 */
[----:B------:R-:W-:Y:S01]  /*10960*/  LEA R0, P1, R4, UR8, 0x2 ;  /* 0x0000000804007c11 */ /* 0x000fe2000f8210ff */
[----:B------:R-:W-:-:S03]  /*10970*/  IMAD.IADD R5, R5, 0x1, R7 ;  /* 0x0000000105057824 */ /* 0x000fc600078e0207 */
[----:B------:R-:W-:Y:S01]  /*10980*/  PRMT R6, RZ, 0x654, R6 ;  /* 0x00000654ff067816 */ /* 0x000fe20000000006 */
[----:B------:R0:W1:Y:S01]  /*10990*/  SHFL.IDX PT, R21, R0, RZ, 0x1c1f ;  /* 0x001c1fff00157589 */ /* 0x00006200000e0000 */
[----:B------:R-:W-:Y:S02]  /*109a0*/  LEA.HI.X R14, R4, UR9, R5, 0x2, P1 ;  /* 0x00000009040e7c11 */ /* 0x000fe400088f1405 */
[----:B------:R0:W-:Y:S03]  /*109b0*/  SYNCS.ARRIVE.TRANS64.RED.A1T0 RZ, [R6+URZ], RZ ;  /* 0x000000ff06ff79a7 */ /* 0x0001e6000810043f */
        /* <DEDUP_REMOVED lines=8> */
[C---:B0-----:R-:W-:Y:S02]  /*10a40*/  @!P3 LEA R6, P5, R157.reuse, R21, 0x2 ;  /* 0x000000159d06b211 */ /* 0x041fe400078a10ff */
[-C--:B--2---:R-:W-:Y:S02]  /*10a50*/  @!P2 LEA.HI.X R5, R16, R15.reuse, R30, 0x2, P4 ;  /* 0x0000000f1005a211 */ /* 0x084fe400020f141e */
[----:B------:R-:W-:Y:S02]  /*10a60*/  @!P3 LEA.HI.X R7, R157, R15, R29, 0x2, P5 ;  /* 0x0000000f9d07b211 */ /* 0x000fe400028f141d */
[----:B------:R-:W-:Y:S01]  /*10a70*/  @!P6 LEA R8, P4, R156, R21, 0x2 ;  /* 0x000000159c08e211 */ /* 0x000fe200078810ff */
[----:B------:R0:W-:Y:S01]  /*10a80*/  @!P2 ST.E.64 desc[UR54][R4.64], R2 ;  /* 0x000000020400a985 */ /* 0x0001e2000c101b36 */
[----:B------:R-:W-:-:S02]  /*10a90*/  ISETP.GE.AND P2, PT, R154, UR4, PT ;  /* 0x000000049a007c0c */ /* 0x000fc4000bf46270 */
[----:B------:R-:W-:Y:S01]  /*10aa0*/  @!P6 LEA.HI.X R9, R156, R15, R28, 0x2, P4 ;  /* 0x0000000f9c09e211 */ /* 0x000fe200020f141c */
[----:B------:R1:W-:Y:S01]  /*10ab0*/  @!P3 ST.E.64 desc[UR54][R6.64], R92 ;  /* 0x0000005c0600b985 */ /* 0x0003e2000c101b36 */
[----:B------:R-:W-:Y:S02]  /*10ac0*/  ISETP.GE.AND P3, PT, R153, UR4, PT ;  /* 0x0000000499007c0c */ /* 0x000fe4000bf66270 */
[C---:B------:R-:W-:Y:S01]  /*10ad0*/  @!P1 LEA R10, P5, R155.reuse, R21, 0x2 ;  /* 0x000000159b0a9211 */ /* 0x040fe200078a10ff */
[----:B------:R3:W-:Y:S01]  /*10ae0*/  @!P6 ST.E.64 desc[UR54][R8.64], R96 ;  /* 0x000000600800e985 */ /* 0x0007e2000c101b36 */
[----:B------:R-:W-:Y:S02]  /*10af0*/  ISETP.GE.AND P4, PT, R152, UR4, PT ;  /* 0x0000000498007c0c */ /* 0x000fe4000bf86270 */
[----:B------:R-:W-:Y:S02]  /*10b00*/  ISETP.GE.AND P6, PT, R22, UR4, PT ;  /* 0x0000000416007c0c */ /* 0x000fe4000bfc6270 */
[----:B------:R-:W-:-:S02]  /*10b10*/  @!P1 LEA.HI.X R11, R155, R15, R27, 0x2, P5 ;  /* 0x0000000f9b0b9211 */ /* 0x000fc400028f141b */
[----:B------:R-:W-:-:S03]  /*10b20*/  @!P2 LEA R12, P5, R154, R21, 0x2 ;  /* 0x000000159a0ca211 */ /* 0x000fc600078a10ff */
[----:B------:R3:W-:Y:S01]  /*10b30*/  @!P1 ST.E.64 desc[UR54][R10.64], R100 ;  /* 0x000000640a009985 */ /* 0x0007e2000c101b36 */
[C---:B0-----:R-:W-:Y:S02]  /*10b40*/  @!P3 LEA R2, P1, R153.reuse, R21, 0x2 ;  /* 0x000000159902b211 */ /* 0x041fe400078210ff */
[----:B------:R-:W-:Y:S02]  /*10b50*/  @!P2 LEA.HI.X R13, R154, R15, R26, 0x2, P5 ;  /* 0x0000000f9a0da211 */ /* 0x000fe400028f141a */
[----:B------:R-:W-:Y:S02]  /*10b60*/  @!P4 LEA R4, P5, R152, R21, 0x2 ;  /* 0x000000159804c211 */ /* 0x000fe400078a10ff */
[----:B------:R-:W-:Y:S01]  /*10b70*/  @!P3 LEA.HI.X R3, R153, R15, R25, 0x2, P1 ;  /* 0x0000000f9903b211 */ /* 0x000fe200008f1419 */
[----:B------:R3:W-:Y:S01]  /*10b80*/  @!P2 ST.E.64 desc[UR54][R12.64], R104 ;  /* 0x000000680c00a985 */ /* 0x0007e2000c101b36 */
[----:B-1----:R-:W-:Y:S02]  /*10b90*/  @!P6 LEA R6, P1, R22, R21, 0x2 ;  /* 0x000000151606e211 */ /* 0x002fe400078210ff */
[-C--:B------:R-:W-:Y:S01]  /*10ba0*/  @!P4 LEA.HI.X R5, R152, R15.reuse, R24, 0x2, P5 ;  /* 0x0000000f9805c211 */ /* 0x080fe200028f1418 */
[----:B------:R3:W-:Y:S01]  /*10bb0*/  @!P3 ST.E.64 desc[UR54][R2.64], R108 ;  /* 0x0000006c0200b985 */ /* 0x0007e2000c101b36 */
[----:B------:R-:W-:-:S03]  /*10bc0*/  @!P6 LEA.HI.X R7, R22, R15, R20, 0x2, P1 ;  /* 0x0000000f1607e211 */ /* 0x000fc600008f1414 */
[----:B------:R3:W-:Y:S04]  /*10bd0*/  @!P4 ST.E.64 desc[UR54][R4.64], R112 ;  /* 0x000000700400c985 */ /* 0x0007e8000c101b36 */
[----:B------:R3:W-:Y:S02]  /*10be0*/  @!P6 ST.E.64 desc[UR54][R6.64], R116 ;  /* 0x000000740600e985 */ /* 0x0007e4000c101b36 */
.L_x_14109:
[----:B------:R-:W-:Y:S05]  /*10bf0*/  BSYNC B1 ;  /* 0x0000000000017941 */ /* 0x000fea0003800000 */
.L_x_14108:
[----:B--2---:R4:W2:Y:S04]  /*10c00*/  SHFL.IDX PT, R15, R14, 0x1, 0x1c1f ;  /* 0x003c1f000e0f7f89 */ /* 0x0048a800000e0000 */
[----:B-1----:R4:W1:Y:S01]  /*10c10*/  SHFL.IDX PT, R21, R0, 0x1, 0x1c1f ;  /* 0x003c1f0000157f89 */ /* 0x00286200000e0000 */
[----:B------:R-:W-:Y:S05]  /*10c20*/  @P0 BRA `(.L_x_14107) ;  /* 0x0000000c00380947 */ /* 0x000fea0003800000 */
[----:B------:R-:W-:Y:S02]  /*10c30*/  ULDC UR4, c[0x0][0xac8] ;  /* 0x0002b20000047ab9 */ /* 0x000fe40000000800 */
[----:B------:R-:W-:Y:S02]  /*10c40*/  ISETP.GE.AND P1, PT, R16, UR4, PT ;  /* 0x0000000410007c0c */ /* 0x000fe4000bf26270 */
[----:B------:R-:W-:Y:S02]  /*10c50*/  ISETP.GE.AND P5, PT, R157, UR4, PT ;  /* 0x000000049d007c0c */ /* 0x000fe4000bfa6270 */
[----:B------:R-:W-:Y:S02]  /*10c60*/  ISETP.GE.AND P3, PT, R156, UR4, PT ;  /* 0x000000049c007c0c */ /* 0x000fe4000bf66270 */
[----:B------:R-:W-:-:S07]  /*10c70*/  ISETP.GE.AND P2, PT, R155, UR4, PT ;  /* 0x000000049b007c0c */ /* 0x000fce000bf46270 */
[CC--:B-1-3--:R-:W-:Y:S02]  /*10c80*/  @!P1 LEA R2, P0, R16.reuse, R21.reuse, 0x2 ;  /* 0x0000001510029211 */ /* 0x0cafe400078010ff */
[----:B------:R-:W-:Y:S02]  /*10c90*/  @!P5 LEA R4, P4, R157, R21, 0x2 ;  /* 0x000000159d04d211 */ /* 0x000fe400078810ff */
[-C--:B--2---:R-:W-:Y:S02]  /*10ca0*/  @!P1 LEA.HI.X R3, R16, R15.reuse, R30, 0x2, P0 ;  /* 0x0000000f10039211 */ /* 0x084fe400000f141e */
[----:B------:R-:W-:Y:S02]  /*10cb0*/  ISETP.GE.AND P0, PT, R153, UR4, PT ;  /* 0x0000000499007c0c */ /* 0x000fe4000bf06270 */
[----:B------:R-:W-:Y:S01]  /*10cc0*/  @!P5 LEA.HI.X R5, R157, R15, R29, 0x2, P4 ;  /* 0x0000000f9d05d211 */ /* 0x000fe200020f141d */
[----:B------:R1:W-:Y:S01]  /*10cd0*/  @!P1 ST.E.64 desc[UR54][R2.64], R90 ;  /* 0x0000005a02009985 */ /* 0x0003e2000c101b36 */
[----:B------:R-:W-:-:S02]  /*10ce0*/  ISETP.GE.AND P1, PT, R154, UR4, PT ;  /* 0x000000049a007c0c */ /* 0x000fc4000bf26270 */
[----:B------:R-:W-:Y:S01]  /*10cf0*/  ISETP.GE.AND P4, PT, R152, UR4, PT ;  /* 0x0000000498007c0c */ /* 0x000fe2000bf86270 */
[----:B------:R2:W-:Y:S01]  /*10d00*/  @!P5 ST.E.64 desc[UR54][R4.64], R94 ;  /* 0x0000005e0400d985 */ /* 0x0005e2000c101b36 */
[CC--:B0-----:R-:W-:Y:S02]  /*10d10*/  @!P3 LEA R6, P6, R156.reuse, R21.reuse, 0x2 ;  /* 0x000000159c06b211 */ /* 0x0c1fe400078c10ff */
[C---:B------:R-:W-:Y:S02]  /*10d20*/  @!P2 LEA R8, P5, R155.reuse, R21, 0x2 ;  /* 0x000000159b08a211 */ /* 0x040fe400078a10ff */
[-C--:B------:R-:W-:Y:S02]  /*10d30*/  @!P3 LEA.HI.X R7, R156, R15.reuse, R28, 0x2, P6 ;  /* 0x0000000f9c07b211 */ /* 0x080fe400030f141c */
[----:B------:R-:W-:-:S03]  /*10d40*/  @!P2 LEA.HI.X R9, R155, R15, R27, 0x2, P5 ;  /* 0x0000000f9b09a211 */ /* 0x000fc600028f141b */
[----:B------:R2:W-:Y:S01]  /*10d50*/  @!P3 ST.E.64 desc[UR54][R6.64], R98 ;  /* 0x000000620600b985 */ /* 0x0005e2000c101b36 */
[-C--:B-1----:R-:W-:Y:S02]  /*10d60*/  @!P1 LEA R2, P6, R154, R21.reuse, 0x2 ;  /* 0x000000159a029211 */ /* 0x082fe400078c10ff */
[CC--:B------:R-:W-:Y:S01]  /*10d70*/  @!P0 LEA R10, P3, R153.reuse, R21.reuse, 0x2 ;  /* 0x00000015990a8211 */ /* 0x0c0fe200078610ff */
[----:B------:R2:W-:Y:S01]  /*10d80*/  @!P2 ST.E.64 desc[UR54][R8.64], R102 ;  /* 0x000000660800a985 */ /* 0x0005e2000c101b36 */
[----:B------:R-:W-:Y:S02]  /*10d90*/  @!P4 LEA R12, P5, R152, R21, 0x2 ;  /* 0x00000015980cc211 */ /* 0x000fe400078a10ff */
        /* <DEDUP_REMOVED lines=12> */
.L_x_14104:
        /* <DEDUP_REMOVED lines=32> */
.L_x_14110:
[----:B------:R-:W-:Y:S01]  /*11060*/  USHF.R.S32.HI UR13, URZ, 0x1f, UR38 ;  /* 0x0000001f3f0d7899 */ /* 0x000fe20008011426 */
[----:B------:R-:W-:Y:S01]  /*11070*/  BSSY B1, `(.L_x_14111) ;  /* 0x0000039000017945 */ /* 0x000fe20003800000 */
[----:B------:R-:W-:Y:S02]  /*11080*/  USHF.R.S32.HI UR21, URZ, 0x1f, UR4 ;  /* 0x0000001f3f157899 */ /* 0x000fe40008011404 */
        /* <DEDUP_REMOVED lines=55> */
.L_x_14112:
[----:B------:R-:W-:Y:S05]  /*11400*/  BSYNC B1 ;  /* 0x0000000000017941 */ /* 0x000fea0003800000 */
.L_x_14111:
[----:B------:R-:W-:-:S06]  /*11410*/  UISETP.GT.AND UP0, UPT, UR46, 0x1, UPT ;  /* 0x000000012e00788c */ /* 0x000fcc000bf04270 */
[----:B------:R-:W-:-:S13]  /*11420*/  PLOP3.LUT P0, PT, PT, PT, UP0, 0x80, 0x0 ;  /* 0x000000000000781c */ /* 0x000fda0003f0f008 */
[----:B------:R-:W-:Y:S05]  /*11430*/  @P0 BRA `(.L_x_14107) ;  /* 0x0000000400340947 */ /* 0x000fea0003800000 */
[----:B------:R-:W1:Y:S01]  /*11440*/  LDC R11, c[0x0][0xbe8] ;  /* 0x0002fa00ff0b7b82 */ /* 0x000e620000000800 */
[----:B------:R-:W-:Y:S01]  /*11450*/  SHF.R.S32.HI R6, RZ, 0x1f, R8 ;  /* 0x0000001fff067819 */ /* 0x000fe20000011408 */
[----:B------:R-:W-:Y:S01]  /*11460*/  ULDC.64 UR14, c[0x0][0xaa0] ;  /* 0x0002a800000e7ab9 */ /* 0x000fe20000000a00 */
[----:B------:R-:W-:Y:S01]  /*11470*/  SHF.R.S32.HI R13, RZ, 0x1f, R19 ;  /* 0x0000001fff0d7819 */ /* 0x000fe20000011413 */
[----:B------:R-:W-:Y:S01]  /*11480*/  UIMAD UR10, UR21, UR14, URZ ;  /* 0x0000000e150a72a4 */ /* 0x000fe2000f8e023f */
[----:B------:R-:W-:Y:S01]  /*11490*/  LEA.HI R6, R6, R8, RZ, 0x3 ;  /* 0x0000000806067211 */ /* 0x000fe200078f18ff */
[----:B------:R-:W-:Y:S02]  /*114a0*/  UIMAD.WIDE.U32 UR8, UR4, UR14, URZ ;  /* 0x0000000e040872a5 */ /* 0x000fe4000f8e003f */
[----:B------:R-:W-:Y:S01]  /*114b0*/  UIMAD UR10, UR4, UR15, UR10 ;  /* 0x0000000f040a72a4 */ /* 0x000fe2000f8e020a */
[----:B------:R-:W-:-:S03]  /*114c0*/  SHF.R.S32.HI R6, RZ, 0x3, R6 ;  /* 0x00000003ff067819 */ /* 0x000fc60000011406 */
[----:B------:R-:W-:Y:S02]  /*114d0*/  UIADD3 UR9, UR9, UR10, URZ ;  /* 0x0000000a09097290 */ /* 0x000fe4000fffe03f */
[----:B------:R-:W-:Y:S01]  /*114e0*/  IMAD R2, R18, 0x30, R6 ;  /* 0x0000003012027824 */ /* 0x000fe200078e0206 */
[----:B------:R-:W-:Y:S01]  /*114f0*/  ULDC.64 UR10, c[0x0][0xae8] ;  /* 0x0002ba00000a7ab9 */ /* 0x000fe20000000a00 */
[----:B------:R-:W-:Y:S01]  /*11500*/  VIADD R30, R6, UR39 ;  /* 0x00000027061e7c36 */ /* 0x000fe20008000000 */
[----:B------:R-:W-:Y:S01]  /*11510*/  UIMAD.WIDE.U32 UR8, UR37, UR10, UR8 ;  /* 0x0000000a250872a5 */ /* 0x000fe2000f8e0008 */
[----:B0-----:R-:W-:-:S03]  /*11520*/  VIADD R4, R2, UR39 ;  /* 0x0000002702047c36 */ /* 0x001fc60008000000 */
[----:B------:R-:W-:Y:S01]  /*11530*/  UIMAD UR9, UR37, UR11, UR9 ;  /* 0x0000000b250972a4 */ /* 0x000fe2000f8e0209 */
[----:B------:R-:W-:Y:S01]  /*11540*/  IMAD.MOV.U32 R5, RZ, RZ, R4 ;  /* 0x000000ffff057224 */ /* 0x000fe200078e0004 */
[----:B-1----:R-:W-:Y:S01]  /*11550*/  ISETP.NE.AND P0, PT, R11, 0x1, PT ;  /* 0x000000010b00780c */ /* 0x002fe20003f05270 */
[----:B------:R-:W-:Y:S02]  /*11560*/  ULDC.64 UR10, c[0x0][0xaf0] ;  /* 0x0002bc00000a7ab9 */ /* 0x000fe40000000a00 */
[----:B------:R-:W-:-:S04]  /*11570*/  UIMAD UR13, UR13, UR10, URZ ;  /* 0x0000000a0d0d72a4 */ /* 0x000fc8000f8e023f */
[----:B------:R-:W-:Y:S02]  /*11580*/  UIMAD UR4, UR12, UR11, UR13 ;  /* 0x0000000b0c0472a4 */ /* 0x000fe4000f8e020d */
[----:B------:R-:W-:-:S03]  /*11590*/  UIMAD.WIDE.U32 UR12, UR12, UR10, UR8 ;  /* 0x0000000a0c0c72a5 */ /* 0x000fc6000f8e0008 */
[----:B------:R-:W-:Y:S01]  /*115a0*/  ULDC.64 UR8, c[0x0][0xae0] ;  /* 0x0002b80000087ab9 */ /* 0x000fe20000000a00 */
[----:B------:R-:W0:Y:S01]  /*115b0*/  @P0 LDC R3, c[0x0][0xbec] ;  /* 0x0002fb00ff030b82 */ /* 0x000e220000000800 */
[----:B------:R-:W-:-:S07]  /*115c0*/  UIADD3 UR4, UR13, UR4, URZ ;  /* 0x000000040d047290 */ /* 0x000fce000fffe03f */
[----:B------:R-:W1:Y:S01]  /*115d0*/  @P0 LDC R7, c[0x0][0xbf0] ;  /* 0x0002fc00ff070b82 */ /* 0x000e620000000800 */
[----:B0-----:R-:W-:-:S04]  /*115e0*/  @P0 IMAD.HI.U32 R2, R4, R3, RZ ;  /* 0x0000000304020227 */ /* 0x001fc800078e00ff */
[----:B------:R-:W-:Y:S02]  /*115f0*/  IMAD.U32 R3, RZ, RZ, UR13 ;  /* 0x0000000dff037e24 */ /* 0x000fe4000f8e00ff */
[----:B------:R-:W-:Y:S01]  /*11600*/  IMAD.U32 R3, RZ, RZ, UR4 ;  /* 0x00000004ff037e24 */ /* 0x000fe2000f8e00ff */
[----:B------:R-:W-:Y:S01]  /*11610*/  ULDC UR4, c[0x0][0xac8] ;  /* 0x0002b20000047ab9 */ /* 0x000fe20000000800 */
        /* <DEDUP_REMOVED lines=15> */
[----:B------:R-:W-:Y:S01]  /*11710*/  IMAD.IADD R3, R3, 0x1, R5 ;  /* 0x0000000103037824 */ /* 0x000fe200078e0205 */
[----:B------:R-:W-:Y:S01]  /*11720*/  LEA R4, P0, R2, UR8, 0x1 ;  /* 0x0000000802047c11 */ /* 0x000fe2000f8008ff */
[----:B-----5:R-:W-:Y:S02]  /*11730*/  IMAD R11, R0, R11, RZ ;  /* 0x0000000b000b7224 */ /* 0x020fe400078e02ff */
[----:B------:R-:W-:Y:S01]  /*11740*/  VIADD R0, R30, 0x30 ;  /* 0x000000301e007836 */ /* 0x000fe20000000000 */
[----:B------:R-:W-:Y:S01]  /*11750*/  LEA.HI.X R8, R2, UR9, R3, 0x1, P0 ;  /* 0x0000000902087c11 */ /* 0x000fe200080f0c03 */
        /* <DEDUP_REMOVED lines=12> */
[----:B------:R-:W4:Y:S04]  /*11820*/  SHFL.IDX PT, R12, R8, 0x1, 0x181f ;  /* 0x00381f00080c7f89 */ /* 0x000f2800000e0000 */
[----:B------:R-:W4:Y:S01]  /*11830*/  SHFL.IDX PT, R20, R8, 0x2, 0x181f ;  /* 0x00581f0008147f89 */ /* 0x000f2200000e0000 */
[----:B0-----:R-:W-:-:S03]  /*11840*/  @!P3 LEA R2, P6, R19, R6, 0x1 ;  /* 0x000000061302b211 */ /* 0x001fc600078c08ff */
[----:B------:R4:W0:Y:S01]  /*11850*/  SHFL.IDX PT, R26, R8, 0x3, 0x181f ;  /* 0x00781f00081a7f89 */ /* 0x00082200000e0000 */
[C---:B-1----:R-:W-:Y:S02]  /*11860*/  @!P2 LEA R4, P5, R19.reuse, R14, 0x1 ;  /* 0x0000000e1304a211 */ /* 0x042fe400078a08ff */
[C---:B--2---:R-:W-:Y:S02]  /*11870*/  @!P1 LEA R6, P4, R19.reuse, R24, 0x1 ;  /* 0x0000001813069211 */ /* 0x044fe400078808ff */
[C---:B---3--:R-:W-:Y:S02]  /*11880*/  @!P3 LEA.HI.X R3, R19.reuse, R10, R13, 0x1, P6 ;  /* 0x0000000a1303b211 */ /* 0x048fe400030f0c0d */
[----:B----4-:R-:W-:-:S03]  /*11890*/  @!P0 LEA R8, P6, R19, R28, 0x1 ;  /* 0x0000001c13088211 */ /* 0x010fc600078c08ff */
[----:B------:R1:W-:Y:S01]  /*118a0*/  @!P3 ST.E.128 desc[UR54][R2.64], RZ ;  /* 0x000000ff0200b985 */ /* 0x0003e2000c101d36 */
[C-C-:B------:R-:W-:Y:S02]  /*118b0*/  @!P2 LEA.HI.X R5, R19.reuse, R12, R13.reuse, 0x1, P5 ;  /* 0x0000000c1305a211 */ /* 0x140fe400028f0c0d */
[----:B------:R-:W-:-:S03]  /*118c0*/  @!P1 LEA.HI.X R7, R19, R20, R13, 0x1, P4 ;  /* 0x0000001413079211 */ /* 0x000fc600020f0c0d */
[----:B------:R1:W-:Y:S01]  /*118d0*/  @!P2 ST.E.128 desc[UR54][R4.64], RZ ;  /* 0x000000ff0400a985 */ /* 0x0003e2000c101d36 */
[----:B0-----:R-:W-:-:S03]  /*118e0*/  @!P0 LEA.HI.X R9, R19, R26, R13, 0x1, P6 ;  /* 0x0000001a13098211 */ /* 0x001fc600030f0c0d */
[----:B------:R1:W-:Y:S04]  /*118f0*/  @!P1 ST.E.128 desc[UR54][R6.64], RZ ;  /* 0x000000ff06009985 */ /* 0x0003e8000c101d36 */
[----:B------:R1:W-:Y:S02]  /*11900*/  @!P0 ST.E.128 desc[UR54][R8.64], RZ ;  /* 0x000000ff08008985 */ /* 0x0003e4000c101d36 */
.L_x_14107:
[----:B------:R-:W-:Y:S05]  /*11910*/  BSYNC B0 ;  /* 0x0000000000007941 */ /* 0x000fea0003800000 */
.L_x_14103:
[----:B------:R-:W-:Y:S02]  /*11920*/  ULDC UR4, c[0x0][0xc3c] ;  /* 0x00030f0000047ab9 */ /* 0x000fe40000000800 */
[----:B------:R-:W-:-:S06]  /*11930*/  UISETP.GE.AND UP0, UPT, UR7, UR4, UPT ;  /* 0x000000040700728c */ /* 0x000fcc000bf06270 */
[----:B------:R-:W-:-:S13]  /*11940*/  PLOP3.LUT P0, PT, PT, PT, UP0, 0x80, 0x0 ;  /* 0x000000000000781c */ /* 0x000fda0003f0f008 */
[----:B------:R-:W-:Y:S05]  /*11950*/  @!P0 BRA `(.L_x_14113) ;  /* 0xfffffef400388947 */ /* 0x000fea000383ffff */
[----:B------:R-:W-:Y:S05]  /*11960*/  EXIT ;  /* 0x000000000000794d */ /* 0x000fea0003800000 */
.L_x_14012:
        /* <DEDUP_REMOVED lines=16> */
.L_x_14114:
        /* <DEDUP_REMOVED lines=44> */
.L_x_14118:
        /* <DEDUP_REMOVED lines=34> */
.L_x_14116:
        /* <DEDUP_REMOVED lines=13> */
.L_x_14119:
        /* <DEDUP_REMOVED lines=62> */
.L_x_14120:
        /* <DEDUP_REMOVED lines=61> */
.L_x_14121:
[----:B------:R-:W-:-:S05]  /*127d0*/  LOP3.LUT R17, RZ, R2, RZ, 0x33, !PT ;  /* 0x00000002ff117212 */ /* 0x000fca00078e33ff */
[----:B------:R-:W-:Y:S01]  /*127e0*/  IMAD.IADD R17, R6, 0x1, R17 ;  /* 0x0000000106117824 */ /* 0x000fe200078e0211 */
[----:B------:R-:W-:Y:S06]  /*127f0*/  BRA `(.L_x_14122) ;  /* 0x0000000000147947 */ /* 0x000fec0003800000 */
.L_x_14117:
[----:B------:R-:W-:Y:S01]  /*12800*/  ULDC UR4, c[0x0][0xc3c] ;  /* 0x00030f0000047ab9 */ /* 0x000fe20000000800 */
[----:B------:R-:W-:Y:S02]  /*12810*/  IMAD.MOV.U32 R17, RZ, RZ, RZ ;  /* 0x000000ffff117224 */ /* 0x000fe400078e00ff */
[----:B------:R-:W-:Y:S02]  /*12820*/  IMAD.U32 R16, RZ, RZ, UR6 ;  /* 0x00000006ff107e24 */ /* 0x000fe4000f8e00ff */
[----:B------:R-:W-:Y:S02]  /*12830*/  IMAD.MOV.U32 R18, RZ, RZ, RZ ;  /* 0x000000ffff127224 */ /* 0x000fe400078e00ff */
[----:B------:R-:W-:-:S07]  /*12840*/  IMAD.U32 R19, RZ, RZ, UR4 ;  /* 0x00000004ff137e24 */ /* 0x000fce000f8e00ff */
.L_x_14122:
[----:B------:R-:W-:-:S13]  /*12850*/  ISETP.NE.AND P0, PT, R0, RZ, PT ;  /* 0x000000ff0000720c */ /* 0x000fda0003f05270 */
[----:B------:R-:W0:Y:S01]  /*12860*/  @!P0 S2R R3, SR_CgaCtaId ;  /* 0x0000000000038919 */ /* 0x000e220000008800 */
[----:B------:R-:W-:-:S04]  /*12870*/  @!P0 MOV R0, 0x400 ;  /* 0x0000040000008802 */ /* 0x000fc80000000f00 */
[----:B0-----:R-:W-:-:S05]  /*12880*/  @!P0 LEA R0, R3, R0, 0x18 ;  /* 0x0000000003008211 */ /* 0x001fca00078ec0ff */
[----:B------:R0:W-:Y:S01]  /*12890*/  @!P0 STS.128 [R0+0x168d0], R16 ;  /* 0x0168d01000008388 */ /* 0x0001e20000000c00 */
[----:B------:R-:W-:Y:S06]  /*128a0*/  BAR.ARV 0x5, 0x200 ;  /* 0x0148000000007b1d */ /* 0x000fec0000002000 */
.L_x_14115:
        /* <DEDUP_REMOVED lines=18> */
[C---:B------:R-:W-:Y:S02]  /*129d0*/  IMAD.SHL.U32 R29, R4.reuse, 0x8, RZ ;  /* 0x00000008041d7824 */ /* 0x040fe400078e00ff */
[----:B------:R-:W-:Y:S01]  /*129e0*/  IMAD.SHL.U32 R2, R4, 0x10, RZ ;  /* 0x0000001004027824 */ /* 0x000fe200078e00ff */
[----:B------:R-:W-:Y:S02]  /*129f0*/  SHF.R.U32.HI R3, RZ, 0x3, R3 ;  /* 0x00000003ff037819 */ /* 0x000fe40000011603 */
[----:B0-----:R-:W-:Y:S02]  /*12a00*/  LOP3.LUT R0, R29, 0x1f8, RZ, 0xc0, !PT ;  /* 0x000001f81d007812 */ /* 0x001fe400078ec0ff */
[----:B------:R-:W-:Y:S02]  /*12a10*/  LOP3.LUT R2, R2, 0x70, RZ, 0xc0, !PT ;  /* 0x0000007002027812 */ /* 0x000fe400078ec0ff */
[----:B------:R-:W-:-:S02]  /*12a20*/  LOP3.LUT R0, R0, 0x38, R4, 0x78, !PT ;  /* 0x0000003800007812 */ /* 0x000fc400078e7804 */
[----:B------:R-:W-:Y:S02]  /*12a30*/  LOP3.LUT R2, R3, R2, RZ, 0xfc, !PT ;  /* 0x0000000203027212 */ /* 0x000fe400078efcff */
[----:B------:R-:W-:Y:S02]  /*12a40*/  LOP3.LUT R0, R0, 0x200, R29, 0xf8, !PT ;  /* 0x0000020000007812 */ /* 0x000fe400078ef81d */
[----:B------:R-:W-:-:S03]  /*12a50*/  LOP3.LUT R29, R29, 0x38, RZ, 0xc0, !PT ;  /* 0x000000381d1d7812 */ /* 0x000fc600078ec0ff */
[----:B------:R-:W-:-:S05]  /*12a60*/  IMAD R0, R0, 0x2, R22 ;  /* 0x0000000200007824 */ /* 0x000fca00078e0216 */
[----:B------:R3:W-:Y:S02]  /*12a70*/  STL [R1+0x1c], R0 ;  /* 0x00001c0001007387 */ /* 0x0007e40000100800 */
.L_x_14194:
        /* <DEDUP_REMOVED lines=8> */
[----:B------:R0:W2:Y:S01]  /*12b00*/  @P0 LDG.E R24, desc[UR54][R2.64] ;  /* 0x0000003602180981 */ /* 0x0000a2000c1e1900 */
        /* <DEDUP_REMOVED lines=9> */
[----:B-1----:R-:W1:Y:S07]  /*12ba0*/  @P1 LDC.64 R4, c[0x0][0xa18] ;  /* 0x00028600ff041b82 */ /* 0x002e6e0000000a00 */
[----:B------:R-:W-:Y:S01]  /*12bb0*/  @P2 LOP3.LUT R23, R23, 0x10, RZ, 0xfc, !PT ;  /* 0x0000001017172812 */ /* 0x000fe200078efcff */
[----:B0-----:R-:W-:-:S05]  /*12bc0*/  IMAD.WIDE R2, R19, 0x4, R2 ;  /* 0x0000000413027825 */ /* 0x001fca00078e0202 */
[----:B------:R-:W3:Y:S01]  /*12bd0*/  @P2 LDG.E R0, desc[UR54][R2.64] ;  /* 0x0000003602002981 */ /* 0x000ee2000c1e1900 */
[----:B-1----:R-:W-:-:S06]  /*12be0*/  @P1 IMAD.WIDE R4, R19, 0x4, R4 ;  /* 0x0000000413041825 */ /* 0x002fcc00078e0204 */
[----:B------:R-:W4:Y:S01]  /*12bf0*/  @P1 LDG.E R4, desc[UR54][R4.64] ;  /* 0x0000003604041981 */ /* 0x000f22000c1e1900 */
[----:B------:R-:W-:-:S03]  /*12c00*/  UISETP.NE.U32.AND UP0, UPT, UR4, URZ, UPT ;  /* 0x0000003f0400728c */ /* 0x000fc6000bf05070 */
[----:B------:R-:W-:Y:S01]  /*12c10*/  ULDC UR4, c[0x0][0x424] ;  /* 0x0001090000047ab9 */ /* 0x000fe20000000800 */
[----:B------:R-:W-:-:S03]  /*12c20*/  UISETP.NE.AND.EX UP0, UPT, UR5, URZ, UPT, UP0 ;  /* 0x0000003f0500728c */ /* 0x000fc6000bf05300 */
[----:B------:R-:W-:Y:S01]  /*12c30*/  ULDC UR5, c[0x0][0x2f0] ;  /* 0x0000bc0000057ab9 */ /* 0x000fe20000000800 */
[----:B------:R-:W-:-:S04]  /*12c40*/  USEL UR4, UR4, 0x1, UP0 ;  /* 0x0000000104047887 */ /* 0x000fc80008000000 */
[----:B------:R-:W-:Y:S01]  /*12c50*/  UIMAD UR4, UR4, UR5, URZ ;  /* 0x00000005040472a4 */ /* 0x000fe2000f8e023f */
[----:B---3--:R0:W-:Y:S04]  /*12c60*/  STL [R1+0x20], R0 ;  /* 0x0000200001007387 */ /* 0x0081e80000100800 */
[----:B--2---:R1:W-:Y:S04]  /*12c70*/  STL [R1+0x14], R24 ;  /* 0x0000141801007387 */ /* 0x0043e80000100800 */
[----:B----4-:R1:W-:Y:S01]  /*12c80*/  @P1 STL [R1], R4 ;  /* 0x0000000401001387 */ /* 0x0103e20000100800 */
[----:B0-----:R-:W-:Y:S01]  /*12c90*/  IMAD.U32 R0, RZ, RZ, UR4 ;  /* 0x00000004ff007e24 */ /* 0x001fe2000f8e00ff */
[----:B------:R-:W-:Y:S06]  /*12ca0*/  @P1 BRA `(.L_x_14124) ;  /* 0x0000000000201947 */ /* 0x000fec0003800000 */
[----:B------:R-:W-:Y:S02]  /*12cb0*/  ULDC UR4, c[0x0][0x288] ;  /* 0x0000a20000047ab9 */ /* 0x000fe40000000800 */
[----:B-1----:R-:W-:-:S05]  /*12cc0*/  IMAD.U32 R4, RZ, RZ, UR4 ;  /* 0x00000004ff047e24 */ /* 0x002fca000f8e00ff */
[----:B------:R0:W-:Y:S01]  /*12cd0*/  STL [R1], R4 ;  /* 0x0000000401007387 */ /* 0x0001e20000100800 */
[----:B------:R-:W-:Y:S05]  /*12ce0*/  @!P2 BRA `(.L_x_14124) ;  /* 0x000000000010a947 */ /* 0x000fea0003800000 */
[----:B------:R-:W2:Y:S04]  /*12cf0*/  LDG.E R5, desc[UR54][R2.64] ;  /* 0x0000003602057981 */ /* 0x000ea8000c1e1900 */
[----:B0-----:R-:W2:Y:S02]  /*12d00*/  LDG.E R4, desc[UR54][R2.64+0x4] ;  /* 0x0000043602047981 */ /* 0x001ea4000c1e1900 */
[----:B--2---:R-:W-:-:S05]  /*12d10*/  IMAD.IADD R2, R4, 0x1, -R5 ;  /* 0x0000000104027824 */ /* 0x004fca00078e0a05 */
[----:B------:R2:W-:Y:S02]  /*12d20*/  STL [R1], R2 ;  /* 0x0000000201007387 */ /* 0x0005e40000100800 */
.L_x_14124:
[----:B------:R-:W-:Y:S02]  /*12d30*/  ULDC.64 UR4, c[0x0][0xa20] ;  /* 0x0002880000047ab9 */ /* 0x000fe40000000a00 */
[----:B------:R-:W-:-:S04]  /*12d40*/  ISETP.NE.U32.AND P0, PT, RZ, UR4, PT ;  /* 0x00000004ff007c0c */ /* 0x000fc8000bf05070 */
[----:B------:R-:W-:-:S13]  /*12d50*/  ISETP.NE.AND.EX P0, PT, RZ, UR5, PT, P0 ;  /* 0x00000005ff007c0c */ /* 0x000fda000bf05300 */
[----:B------:R-:W-:Y:S05]  /*12d60*/  @!P0 BRA `(.L_x_14125) ;  /* 0x0000000000108947 */ /* 0x000fea0003800000 */
[----:B--2---:R-:W2:Y:S02]  /*12d70*/  LDC.64 R2, c[0x0][0xa20] ;  /* 0x00028800ff027b82 */ /* 0x004ea40000000a00 */
[----:B--2---:R-:W-:-:S05]  /*12d80*/  IMAD.WIDE R2, R19, 0x4, R2 ;  /* 0x0000000413027825 */ /* 0x004fca00078e0202 */
[----:B------:R2:W5:Y:S01]  /*12d90*/  LDG.E R0, desc[UR54][R2.64] ;  /* 0x0000003602007981 */ /* 0x000562000c1e1900 */
[----:B------:R-:W-:Y:S05]  /*12da0*/  BRA `(.L_x_14126) ;  /* 0x0000000000247947 */ /* 0x000fea0003800000 */
.L_x_14125:
[----:B------:R-:W-:Y:S02]  /*12db0*/  ULDC.64 UR4, c[0x0][0xa08] ;  /* 0x0002820000047ab9 */ /* 0x000fe40000000a00 */
[----:B------:R-:W-:-:S04]  /*12dc0*/  ISETP.NE.U32.AND P0, PT, RZ, UR4, PT ;  /* 0x00000004ff007c0c */ /* 0x000fc8000bf05070 */
[----:B------:R-:W-:-:S13]  /*12dd0*/  ISETP.NE.AND.EX P0, PT, RZ, UR5, PT, P0 ;  /* 0x00000005ff007c0c */ /* 0x000fda000bf05300 */
[----:B------:R-:W-:Y:S05]  /*12de0*/  @!P0 BRA `(.L_x_14126) ;  /* 0x0000000000148947 */ /* 0x000fea0003800000 */
[----:B--2---:R-:W2:Y:S02]  /*12df0*/  LDC.64 R2, c[0x0][0xa08] ;  /* 0x00028200ff027b82 */ /* 0x004ea40000000a00 */
[----:B--2---:R-:W-:-:S05]  /*12e00*/  IMAD.WIDE R2, R19, 0x4, R2 ;  /* 0x0000000413027825 */ /* 0x004fca00078e0202 */
[----:B------:R-:W2:Y:S04]  /*12e10*/  LDG.E R0, desc[UR54][R2.64] ;  /* 0x0000003602007981 */ /* 0x000ea8000c1e1900 */
[----:B------:R-:W2:Y:S02]  /*12e20*/  LDG.E R5, desc[UR54][R2.64+0x4] ;  /* 0x0000043602057981 */ /* 0x000ea4000c1e1900 */
[----:B--2---:R-:W-:-:S07]  /*12e30*/  IMAD.IADD R0, R5, 0x1, -R0 ;  /* 0x0000000105007824 */ /* 0x004fce00078e0a00 */
.L_x_14126:
[----:B------:R-:W3:Y:S01]  /*12e40*/  LDL R9, [R1] ;  /* 0x0000000001097983 */ /* 0x000ee20000100800 */
[----:B--2---:R-:W2:Y:S01]  /*12e50*/  LDC R2, c[0x0][0x448] ;  /* 0x00011200ff027b82 */ /* 0x004ea20000000800 */
[----:B-----5:R-:W-:Y:S01]  /*12e60*/  IMAD.IADD R8, R0, 0x1, -R24 ;  /* 0x0000000100087824 */ /* 0x020fe200078e0a18 */
[----:B------:R-:W-:Y:S01]  /*12e70*/  LOP3.LUT R23, R23, 0xfffffff7, RZ, 0xc0, !PT ;  /* 0xfffffff717177812 */ /* 0x000fe200078ec0ff */
[----:B------:R-:W-:-:S03]  /*12e80*/  IMAD R27, R17, 0xc0, RZ ;  /* 0x000000c0111b7824 */ /* 0x000fc600078e02ff */
[----:B------:R4:W-:Y:S01]  /*12e90*/  STL [R1+0xc], R8 ;  /* 0x00000c0801007387 */ /* 0x0009e20000100800 */
[----:B------:R-:W-:Y:S01]  /*12ea0*/  VIADD R7, R27, 0xbf ;  /* 0x000000bf1b077836 */ /* 0x000fe20000000000 */
[----:B--2---:R-:W-:Y:S02]  /*12eb0*/  ISETP.NE.AND P2, PT, R2, 0x1, PT ;  /* 0x000000010200780c */ /* 0x004fe40003f45270 */
[----:B------:R-:W2:Y:S11]  /*12ec0*/  LDC.64 R2, c[0x0][0x9e0] ;  /* 0x00027800ff027b82 */ /* 0x000eb60000000a00 */
[----:B------:R-:W4:Y:S01]  /*12ed0*/  @P2 LDC R6, c[0x0][0x44c] ;  /* 0x00011300ff062b82 */ /* 0x000f220000000800 */
[----:B------:R-:W-:-:S07]  /*12ee0*/  @P2 LOP3.LUT R23, R23, 0x8, RZ, 0xfc, !PT ;  /* 0x0000000817172812 */ /* 0x000fce00078efcff */
[----:B01----:R-:W0:Y:S01]  /*12ef0*/  @P2 LDC R4, c[0x0][0x450] ;  /* 0x00011400ff042b82 */ /* 0x003e220000000800 */
[----:B--2---:R-:W-:Y:S01]  /*12f00*/  ISETP.GE.AND P1, PT, R3, 0x1, PT ;  /* 0x000000010300780c */ /* 0x004fe20003f26270 */
[----:B----4-:R-:W-:-:S05]  /*12f10*/  @P2 IMAD.HI.U32 R5, R7, R6, RZ ;  /* 0x0000000607052227 */ /* 0x010fca00078e00ff */
[----:B0-----:R-:W-:Y:S02]  /*12f20*/  @P2 SHF.R.U32.HI R7, RZ, R4, R5 ;  /* 0x00000004ff072219 */ /* 0x001fe40000011605 */
[----:B---3--:R-:W-:-:S05]  /*12f30*/  IADD3 R0, R8, 0x1, -R9 ;  /* 0x0000000108007810 */ /* 0x008fca0007ffe809 */
        /* <DEDUP_REMOVED lines=14> */
.L_x_14129:
[----:B------:R-:W-:-:S13]  /*13020*/  ISETP.NE.AND P0, PT, R3, 0x1, PT ;  /* 0x000000010300780c */ /* 0x000fda0003f05270 */
[----:B------:R-:W0:Y:S02]  /*13030*/  @P0 LDC.64 R4, c[0x0][0x9e8] ;  /* 0x00027a00ff040b82 */ /* 0x000e240000000a00 */
[----:B0-----:R-:W-:-:S05]  /*13040*/  @P0 IMAD.HI.U32 R4, R0, R4, RZ ;  /* 0x0000000400040227 */ /* 0x001fca00078e00ff */
[----:B------:R-:W-:-:S07]  /*13050*/  @P0 SHF.R.U32.HI R0, RZ, R5, R4 ;  /* 0x00000005ff000219 */ /* 0x000fce0000011604 */
.L_x_14130:
[----:B------:R-:W-:Y:S05]  /*13060*/  BSYNC B0 ;  /* 0x0000000000007941 */ /* 0x000fea0003800000 */
.L_x_14128:
[----:B------:R-:W-:-:S05]  /*13070*/  IMAD R5, R0, R3, R3 ;  /* 0x0000000300057224 */ /* 0x000fca00078e0203 */
[----:B------:R-:W-:-:S07]  /*13080*/  VIMNMX R2, R2, R5, PT ;  /* 0x0000000502027248 */ /* 0x000fce0003fe0100 */
.L_x_14127:
        /* <DEDUP_REMOVED lines=28> */
.L_x_14133:
[----:B------:R-:W-:-:S13]  /*13250*/  ISETP.NE.AND P0, PT, R3, 0x1, PT ;  /* 0x000000010300780c */ /* 0x000fda0003f05270 */
[----:B------:R-:W0:Y:S02]  /*13260*/  @P0 LDC.64 R4, c[0x0][0x9e8] ;  /* 0x00027a00ff040b82 */ /* 0x000e240000000a00 */
[----:B0-----:R-:W-:-:S05]  /*13270*/  @P0 IMAD.HI.U32 R4, R6, R4, RZ ;  /* 0x0000000406040227 */ /* 0x001fca00078e00ff */
[----:B------:R-:W-:-:S07]  /*13280*/  @P0 SHF.R.U32.HI R6, RZ, R5, R4 ;  /* 0x00000005ff060219 */ /* 0x000fce0000011604 */
.L_x_14134:
[----:B------:R-:W-:Y:S05]  /*13290*/  BSYNC B0 ;  /* 0x0000000000007941 */ /* 0x000fea0003800000 */
.L_x_14132:
[----:B------:R-:W-:-:S05]  /*132a0*/  IMAD R3, R6, R3, RZ ;  /* 0x0000000306037224 */ /* 0x000fca00078e02ff */
[----:B------:R-:W-:-:S07]  /*132b0*/  VIMNMX R2, R2, R3, !PT ;  /* 0x0000000302027248 */ /* 0x000fce0007fe0100 */
.L_x_14131:
        /* <DEDUP_REMOVED lines=43> */
.L_x_14136:
[----:B------:R-:W-:Y:S05]  /*13570*/  BSYNC B0 ;  /* 0x0000000000007941 */ /* 0x000fea0003800000 */
.L_x_14135:
        /* <DEDUP_REMOVED lines=24> */
.L_x_14138:
        /* <DEDUP_REMOVED lines=20> */
.L_x_14141:
[----:B------:R-:W-:Y:S05]  /*13840*/  BSYNC B6 ;  /* 0x0000000000067941 */ /* 0x000fea0003800000 */
.L_x_14140:
        /* <DEDUP_REMOVED lines=20> */
.L_x_14144:
        /* <DEDUP_REMOVED lines=15> */
.L_x_14143:
[----:B------:R-:W-:Y:S05]  /*13a80*/  BSYNC B6 ;  /* 0x0000000000067941 */ /* 0x000fea0003800000 */
.L_x_14142:
[----:B------:R-:W-:Y:S01]  /*13a90*/  ULDC.64 UR4, c[0x0][0x9f8] ;  /* 0x00027e0000047ab9 */ /* 0x000fe20000000a00 */
[----:B------:R-:W2:Y:S01]  /*13aa0*/  LDL R17, [R1+0xc] ;  /* 0x00000c0001117983 */ /* 0x000ea20000100800 */
[----:B------:R-:W-:Y:S01]  /*13ab0*/  ISETP.NE.U32.AND P0, PT, RZ, UR4, PT ;  /* 0x00000004ff007c0c */ /* 0x000fe2000bf05070 */
[----:B------:R-:W-:Y:S01]  /*13ac0*/  IMAD.MOV.U32 R7, RZ, RZ, R19 ;  /* 0x000000ffff077224 */ /* 0x000fe200078e0013 */
[----:B------:R-:W0:Y:S02]  /*13ad0*/  LDC R6, c[0x0][0x430] ;  /* 0x00010c00ff067b82 */ /* 0x000e240000000800 */
[----:B------:R-:W-:-:S13]  /*13ae0*/  ISETP.NE.AND.EX P0, PT, RZ, UR5, PT, P0 ;  /* 0x00000005ff007c0c */ /* 0x000fda000bf05300 */
[----:B------:R-:W1:Y:S02]  /*13af0*/  @P0 LDC.64 R2, c[0x0][0x9f8] ;  /* 0x00027e00ff020b82 */ /* 0x000e640000000a00 */
[----:B-1----:R-:W-:-:S05]  /*13b00*/  @P0 IMAD.WIDE R2, R19, 0x4, R2 ;  /* 0x0000000413020825 */ /* 0x002fca00078e0202 */
[----:B------:R1:W3:Y:S01]  /*13b10*/  @P0 LDG.E R7, desc[UR54][R2.64] ;  /* 0x0000003602070981 */ /* 0x0002e2000c1e1900 */
[----:B0-----:R-:W-:Y:S01]  /*13b20*/  ISETP.NE.AND P1, PT, R6, 0x1, PT ;  /* 0x000000010600780c */ /* 0x001fe20003f25270 */
[----:B------:R-:W-:Y:S01]  /*13b30*/  VIADD R26, R26, 0xffffffff ;  /* 0xffffffff1a1a7836 */ /* 0x000fe20000000000 */
[----:B------:R-:W-:Y:S01]  /*13b40*/  LOP3.LUT R23, R23, 0xfffffffb, RZ, 0xc0, !PT ;  /* 0xfffffffb17177812 */ /* 0x000fe200078ec0ff */
[----:B------:R-:W0:Y:S02]  /*13b50*/  S2R R21, SR_TID.X ;  /* 0x0000000000157919 */ /* 0x000e240000002100 */
[----:B------:R-:W-:Y:S01]  /*13b60*/  IMAD.SHL.U32 R8, R26, 0x80, RZ ;  /* 0x000000801a087824 */ /* 0x000fe200078e00ff */
[----:B------:R-:W4:Y:S07]  /*13b70*/  S2R R20, SR_TID.X ;  /* 0x0000000000147919 */ /* 0x000f2e0000002100 */
[----:B-1----:R-:W1:Y:S01]  /*13b80*/  @P1 LDC R3, c[0x0][0x434] ;  /* 0x00010d00ff031b82 */ /* 0x002e620000000800 */
[----:B------:R-:W-:-:S07]  /*13b90*/  @P1 LOP3.LUT R23, R23, 0x4, RZ, 0xfc, !PT ;  /* 0x0000000417171812 */ /* 0x000fce00078efcff */
[----:B------:R-:W1:Y:S01]  /*13ba0*/  @P1 LDC R2, c[0x0][0x438] ;  /* 0x00010e00ff021b82 */ /* 0x000e620000000800 */
[----:B0-----:R-:W-:Y:S01]  /*13bb0*/  IMAD.SHL.U32 R21, R21, 0x10, RZ ;  /* 0x0000001015157824 */ /* 0x001fe200078e00ff */
[----:B----4-:R-:W-:-:S04]  /*13bc0*/  LOP3.LUT R20, R20, 0x7f, RZ, 0xc0, !PT ;  /* 0x0000007f14147812 */ /* 0x010fc800078ec0ff */
[----:B------:R-:W-:Y:S02]  /*13bd0*/  LOP3.LUT R21, R21, 0x70, RZ, 0xc0, !PT ;  /* 0x0000007015157812 */ /* 0x000fe400078ec0ff */
[----:B------:R-:W-:-:S04]  /*13be0*/  SHF.R.U32.HI R20, RZ, 0x3, R20 ;  /* 0x00000003ff147819 */ /* 0x000fc80000011614 */
[----:B------:R-:W-:-:S04]  /*13bf0*/  LOP3.LUT R0, R8, R20, R21, 0xfe, !PT ;  /* 0x0000001408007212 */ /* 0x000fc800078efe15 */
[C---:B--2---:R-:W-:Y:S01]  /*13c00*/  ISETP.GE.AND P0, PT, R0.reuse, R17, PT ;  /* 0x000000110000720c */ /* 0x044fe20003f06270 */
[----:B------:R-:W-:-:S04]  /*13c10*/  IMAD.IADD R0, R0, 0x1, R24 ;  /* 0x0000000100007824 */ /* 0x000fc800078e0218 */
[----:B-1----:R-:W-:-:S04]  /*13c20*/  @P1 IMAD.HI.U32 R3, R0, R3, RZ ;  /* 0x0000000300031227 */ /* 0x002fc800078e00ff */
[----:B------:R-:W-:Y:S01]  /*13c30*/  IMAD.MOV.U32 R4, RZ, RZ, R0 ;  /* 0x000000ffff047224 */ /* 0x000fe200078e0000 */
[----:B------:R-:W-:-:S03]  /*13c40*/  @P1 SHF.R.U32.HI R4, RZ, R2, R3 ;  /* 0x00000002ff041219 */ /* 0x000fc60000011603 */
[----:B------:R-:W0:Y:S02]  /*13c50*/  @!P0 LDC.64 R2, c[0x0][0x428] ;  /* 0x00010a00ff028b82 */ /* 0x000e240000000a00 */
[----:B------:R-:W-:-:S04]  /*13c60*/  IMAD.MOV R5, RZ, RZ, -R4 ;  /* 0x000000ffff057224 */ /* 0x000fc800078e0a04 */
[----:B------:R-:W-:Y:S01]  /*13c70*/  IMAD R0, R6, R5, R0 ;  /* 0x0000000506007224 */ /* 0x000fe200078e0200 */
[--C-:B------:R-:W-:Y:S02]  /*13c80*/  @!P0 SHF.R.S32.HI R5, RZ, 0x1f, R4.reuse ;  /* 0x0000001fff058819 */ /* 0x100fe40000011404 */
[----:B---3--:R-:W-:Y:S01]  /*13c90*/  SHF.R.S32.HI R6, RZ, 0x1f, R7 ;  /* 0x0000001fff067819 */ /* 0x008fe20000011407 */
[----:B------:R-:W-:Y:S01]  /*13ca0*/  STL [R1+0x4], R7 ;  /* 0x0000040701007387 */ /* 0x000fe20000100800 */
[----:B0-----:R-:W-:-:S03]  /*13cb0*/  @!P0 IMAD.WIDE.U32 R4, R7, R2, R4 ;  /* 0x0000000207048225 */ /* 0x001fc600078e0004 */
[----:B------:R0:W-:Y:S02]  /*13cc0*/  STL [R1+0x18], R6 ;  /* 0x0000180601007387 */ /* 0x0001e40000100800 */
[----:B0-----:R-:W-:-:S04]  /*13cd0*/  @!P0 IMAD R6, R6, R2, RZ ;  /* 0x0000000206068224 */ /* 0x001fc800078e02ff */
[----:B------:R-:W-:Y:S02]  /*13ce0*/  @!P0 IMAD R6, R7, R3, R6 ;  /* 0x0000000307068224 */ /* 0x000fe400078e0206 */
[----:B------:R-:W0:Y:S02]  /*13cf0*/  @!P0 LDC.64 R2, c[0x0][0x418] ;  /* 0x00010600ff028b82 */ /* 0x000e240000000a00 */
[----:B------:R-:W-:Y:S01]  /*13d00*/  @!P0 IMAD.IADD R5, R5, 0x1, R6 ;  /* 0x0000000105058824 */ /* 0x000fe200078e0206 */
[----:B0-----:R-:W-:-:S04]  /*13d10*/  @!P0 LEA R2, P1, R4, R2, 0x2 ;  /* 0x0000000204028211 */ /* 0x001fc800078210ff */
[----:B------:R-:W-:Y:S01]  /*13d20*/  @!P0 LEA.HI.X R3, R4, R3, R5, 0x2, P1 ;  /* 0x0000000304038211 */ /* 0x000fe200008f1405 */
[----:B------:R-:W-:-:S06]  /*13d30*/  IMAD.MOV.U32 R4, RZ, RZ, RZ ;  /* 0x000000ffff047224 */ /* 0x000fcc00078e00ff */
[----:B------:R0:W5:Y:S01]  /*13d40*/  @!P0 LDG.E R4, desc[UR54][R2.64] ;  /* 0x0000003602048981 */ /* 0x000162000c1e1900 */
[----:B------:R-:W-:Y:S01]  /*13d50*/  IMAD.U32 R7, RZ, RZ, UR37 ;  /* 0x00000025ff077e24 */ /* 0x000fe2000f8e00ff */
[----:B------:R-:W-:Y:S01]  /*13d60*/  UMOV UR4, 0xffffffff ;  /* 0xffffffff00047882 */ /* 0x000fe20000000000 */
[----:B------:R-:W-:-:S03]  /*13d70*/  LOP3.LUT R23, R23, 0xfffffffd, RZ, 0xc0, !PT ;  /* 0xfffffffd17177812 */ /* 0x000fc600078ec0ff */
[----:B------:R-:W-:-:S13]  /*13d80*/  ISETP.NE.AND P2, PT, R7, 0x3, PT ;  /* 0x000000030700780c */ /* 0x000fda0003f45270 */
[----:B------:R-:W-:Y:S01]  /*13d90*/  @P2 LOP3.LUT R23, R23, 0x2, RZ, 0xfc, !PT ;  /* 0x0000000217172812 */ /* 0x000fe200078efcff */
[----:B0-----:R-:W-:Y:S06]  /*13da0*/  BRA.DIV UR4, `(.L_x_14145) ;  /* 0x0000004604f87947 */ /* 0x001fec000b800000 */
.L_x_14211:
[----:B------:R-:W-:Y:S01]  /*13db0*/  LOP3.LUT R24, R18, 0xffff, RZ, 0xc0, !PT ;  /* 0x0000ffff12187812 */ /* 0x000fe200078ec0ff */
[----:B------:R-:W-:Y:S06]  /*13dc0*/  @!P2 BRA `(.L_x_14146) ;  /* 0x000000000004a947 */ /* 0x000fec0003800000 */
[----:B------:R-:W-:Y:S01]  /*13dd0*/  BPT.TRAP 0x1 ;  /* 0x000000040000795c */ /* 0x000fe20000300000 */
.L_x_14146:
        /* <DEDUP_REMOVED lines=23> */
.L_x_14212:
[----:B------:R-:W-:Y:S05]  /*13f50*/  BSYNC B0 ;  /* 0x0000000000007941 */ /* 0x000fea0003800000 */
.L_x_14147:
[----:B------:R-:W2:Y:S01]  /*13f60*/  LDL R10, [R1+0xc] ;  /* 0x00000c00010a7983 */ /* 0x000ea20000100800 */
[----:B------:R-:W-:Y:S01]  /*13f70*/  ULDC.64 UR4, c[0x0][0x300] ;  /* 0x0000c00000047ab9 */ /* 0x000fe20000000a00 */
[----:B------:R-:W-:Y:S01]  /*13f80*/  ULDC.64 UR6, c[0x0][0x2e8] ;  /* 0x0000ba0000067ab9 */ /* 0x000fe20000000a00 */
[----:B------:R-:W-:Y:S01]  /*13f90*/  IMAD R6, R6, UR4, RZ ;  /* 0x0000000406067c24 */ /* 0x000fe2000f8e02ff */
[----:B------:R-:W1:Y:S01]  /*13fa0*/  S2R R9, SR_TID.X ;  /* 0x0000000000097919 */ /* 0x000e620000002100 */
[C---:B0-----:R-:W-:Y:S01]  /*13fb0*/  IMAD.WIDE.U32 R2, R0.reuse, UR4, RZ ;  /* 0x0000000400027c25 */ /* 0x041fe2000f8e00ff */
[----:B------:R-:W-:Y:S01]  /*13fc0*/  LOP3.LUT R23, R23, 0xfffffffe, RZ, 0xc0, !PT ;  /* 0xfffffffe17177812 */ /* 0x000fe200078ec0ff */
[----:B------:R-:W0:Y:S02]  /*13fd0*/  S2R R11, SR_TID.X ;  /* 0x00000000000b7919 */ /* 0x000e240000002100 */
        /* <DEDUP_REMOVED lines=8> */
[C---:B------:R-:W-:Y:S01]  /*14060*/  IMAD.WIDE.U32 R2, R24.reuse, UR4, R2 ;  /* 0x0000000418027c25 */ /* 0x040fe2000f8e0002 */
[----:B------:R-:W-:Y:S02]  /*14070*/  ULDC UR4, c[0x0][0x2f4] ;  /* 0x0000bd0000047ab9 */ /* 0x000fe40000000800 */
[----:B------:R-:W-:Y:S01]  /*14080*/  ISETP.GE.AND P2, PT, R29, UR4, PT ;  /* 0x000000041d007c0c */ /* 0x000fe2000bf46270 */
[----:B------:R-:W-:Y:S01]  /*14090*/  IMAD R3, R24, UR5, R3 ;  /* 0x0000000518037c24 */ /* 0x000fe2000f8e0203 */
[----:B------:R-:W-:Y:S01]  /*140a0*/  LEA R0, P0, R2, UR6, 0x1 ;  /* 0x0000000602007c11 */ /* 0x000fe2000f8008ff */
[----:B------:R-:W-:-:S03]  /*140b0*/  UMOV UR4, 0xffffffff ;  /* 0xffffffff00047882 */ /* 0x000fc60000000000 */
[----:B------:R-:W-:Y:S02]  /*140c0*/  LEA.HI.X R2, R2, UR7, R3, 0x1, P0 ;  /* 0x0000000702027c11 */ /* 0x000fe400080f0c03 */
[----:B-1----:R-:W-:-:S04]  /*140d0*/  LOP3.LUT R9, R9, 0x7f, RZ, 0xc0, !PT ;  /* 0x0000007f09097812 */ /* 0x002fc800078ec0ff */
[----:B------:R-:W-:Y:S02]  /*140e0*/  SHF.R.U32.HI R9, RZ, 0x3, R9 ;  /* 0x00000003ff097819 */ /* 0x000fe40000011609 */
[----:B------:R-:W-:Y:S02]  /*140f0*/  @P2 LOP3.LUT R23, R23, 0x1, RZ, 0xfc, !PT ;  /* 0x0000000117172812 */ /* 0x000fe400078efcff */
[----:B--2---:R-:W-:Y:S01]  /*14100*/  IADD3 R4, -R9, R10, -R8 ;  /* 0x0000000a09047210 */ /* 0x004fe20007ffe908 */
[C---:B0-----:R-:W-:Y:S02]  /*14110*/  IMAD.SHL.U32 R9, R11.reuse, 0x8, RZ ;  /* 0x000000080b097824 */ /* 0x041fe400078e00ff */
[----:B------:R-:W-:Y:S01]  /*14120*/  IMAD.SHL.U32 R10, R11, 0x8, RZ ;  /* 0x000000080b0a7824 */ /* 0x000fe200078e00ff */
[----:B------:R-:W-:Y:S02]  /*14130*/  ISETP.GE.AND P0, PT, R4, 0x1, PT ;  /* 0x000000010400780c */ /* 0x000fe40003f06270 */
[----:B------:R-:W-:-:S04]  /*14140*/  LOP3.LUT R9, R9, 0x1f8, RZ, 0xc0, !PT ;  /* 0x000001f809097812 */ /* 0x000fc800078ec0ff */
[----:B------:R-:W-:-:S04]  /*14150*/  LOP3.LUT R9, R9, 0x38, R11, 0x78, !PT ;  /* 0x0000003809097812 */ /* 0x000fc800078e780b */
[----:B------:R-:W-:-:S05]  /*14160*/  LOP3.LUT R9, R9, 0x200, R10, 0xf8, !PT ;  /* 0x0000020009097812 */ /* 0x000fca00078ef80a */
        /* <DEDUP_REMOVED lines=73> */
[----:B--23--:R1:W-:Y:S02]  /*14600*/  @P1 LDGSTS.E.BYPASS.LTC128B.128 [R8+0x11400], desc[UR54][R6.64], !P2 ;  /* 0x1140000006081fae */ /* 0x00c3e4000d101d76 */
.L_x_14230:
        /* <DEDUP_REMOVED lines=10> */
.L_x_14150:
        /* <DEDUP_REMOVED lines=11> */
.L_x_14151:
[----:B0-----:R0:W5:Y:S01]  /*14760*/  LDL.LU R3, [R1+0x20] ;  /* 0x0000200001037983 */ /* 0x0011620000300800 */
[----:B------:R0:W-:Y:S02]  /*14770*/  SYNCS.ARRIVE.TRANS64.A1T0 RZ, [R5+URZ+0x16830], RZ ;  /* 0x016830ff05ff79a7 */ /* 0x0001e4000810003f */
[----:B------:R-:W-:Y:S05]  /*14780*/  WARPSYNC.ALL ;  /* 0x0000000000007948 */ /* 0x000fea0003800000 */
[----:B------:R-:W-:Y:S01]  /*14790*/  ULDC.64 UR4, c[0x0][0x298] ;  /* 0x0000a60000047ab9 */ /* 0x000fe20000000a00 */
[----:B------:R-:W-:Y:S01]  /*147a0*/  VIADD R2, R22, 0x8400 ;  /* 0x0000840016027836 */ /* 0x000fe20000000000 */
[----:B------:R-:W-:Y:S01]  /*147b0*/  BSSY B6, `(.L_x_14152) ;  /* 0x000001b000067945 */ /* 0x000fe20003800000 */
[----:B------:R-:W-:Y:S03]  /*147c0*/  BAR.SYNC.DEFER_BLOCKING 0x8, 0x200 ;  /* 0x0208000000007b1d */ /* 0x000fe60000010000 */
[----:B------:R-:W-:-:S02]  /*147d0*/  LOP3.LUT P0, RZ, R2, 0x3ff, RZ, 0xc0, !PT ;  /* 0x000003ff02ff7812 */ /* 0x000fc4000780c0ff */
[----:B-----5:R-:W-:-:S05]  /*147e0*/  SHF.R.S32.HI R0, RZ, 0x1f, R3 ;  /* 0x0000001fff007819 */ /* 0x020fca0000011403 */
[----:B------:R-:W-:-:S04]  /*147f0*/  IMAD R0, R0, UR4, RZ ;  /* 0x0000000400007c24 */ /* 0x000fc8000f8e02ff */
[C---:B------:R-:W-:Y:S02]  /*14800*/  IMAD R0, R3.reuse, UR5, R0 ;  /* 0x0000000503007c24 */ /* 0x040fe4000f8e0200 */
[----:B------:R-:W-:-:S04]  /*14810*/  IMAD.WIDE.U32 R2, R3, UR4, RZ ;  /* 0x0000000403027c25 */ /* 0x000fc8000f8e00ff */
[----:B------:R-:W-:Y:S01]  /*14820*/  IMAD.IADD R0, R3, 0x1, R0 ;  /* 0x0000000103007824 */ /* 0x000fe200078e0200 */
        /* <DEDUP_REMOVED lines=9> */
[----:B0-----:R-:W-:Y:S02]  /*148c0*/  IMAD.U32 R5, RZ, RZ, UR7 ;  /* 0x00000007ff057e24 */ /* 0x001fe4000f8e00ff */
        /* <DEDUP_REMOVED lines=9> */
.L_x_14153:
[----:B------:R-:W-:Y:S05]  /*14960*/  BSYNC B6 ;  /* 0x0000000000067941 */ /* 0x000fea0003800000 */
.L_x_14152:
[----:B-1----:R-:W2:Y:S01]  /*14970*/  LDL.LU R2, [R1+0x2c] ;  /* 0x00002c0001027983 */ /* 0x002ea20000300800 */
[----:B------:R-:W1:Y:S01]  /*14980*/  LDC R4, c[0x0][0x448] ;  /* 0x00011200ff047b82 */ /* 0x000e620000000800 */
[----:B------:R-:W-:Y:S01]  /*14990*/  LOP3.LUT P6, RZ, R23, 0x10, RZ, 0xc0, !PT ;  /* 0x0000001017ff7812 */ /* 0x000fe200078cc0ff */
[----:B------:R-:W-:Y:S01]  /*149a0*/  ULDC.64 UR4, c[0x0][0x2d8] ;  /* 0x0000b60000047ab9 */ /* 0x000fe20000000a00 */
[----:B------:R-:W3:Y:S01]  /*149b0*/  LDL.LU.64 R20, [R1+0x20] ;  /* 0x0000200001147983 */ /* 0x000ee20000300a00 */
[----:B0-----:R-:W-:Y:S01]  /*149c0*/  SHF.R.S32.HI R5, RZ, 0x1f, R19 ;  /* 0x0000001fff057819 */ /* 0x001fe20000011413 */
[----:B------:R-:W-:Y:S01]  /*149d0*/  ULDC.64 UR6, c[0x0][0x2e0] ;  /* 0x0000b80000067ab9 */ /* 0x000fe20000000a00 */
[----:B------:R-:W-:Y:S01]  /*149e0*/  SEL R0, R19, RZ, !P6 ;  /* 0x000000ff13007207 */ /* 0x000fe20007000000 */
[----:B------:R0:W5:Y:S01]  /*149f0*/  LDL R10, [R1+0x1c] ;  /* 0x00001c00010a7983 */ /* 0x0001620000100800 */
[----:B------:R-:W-:Y:S01]  /*14a00*/  SEL R5, R5, RZ, !P6 ;  /* 0x000000ff05057207 */ /* 0x000fe20007000000 */
[----:B------:R-:W4:Y:S01]  /*14a10*/  LDC R9, c[0x0][0x448] ;  /* 0x00011200ff097b82 */ /* 0x000f220000000800 */
[----:B------:R-:W-:-:S03]  /*14a20*/  ULDC.64 UR8, c[0x0][0x280] ;  /* 0x0000a00000087ab9 */ /* 0x000fc60000000a00 */
[----:B------:R-:W-:-:S04]  /*14a30*/  IMAD R5, R5, UR6, RZ ;  /* 0x0000000605057c24 */ /* 0x000fc8000f8e02ff */
[----:B------:R-:W-:Y:S01]  /*14a40*/  IMAD R5, R0, UR7, R5 ;  /* 0x0000000700057c24 */ /* 0x000fe2000f8e0205 */
[----:B-1----:R-:W-:-:S13]  /*14a50*/  ISETP.NE.AND P6, PT, R4, 0x1, PT ;  /* 0x000000010400780c */ /* 0x002fda0003fc5270 */
[----:B------:R-:W1:Y:S08]  /*14a60*/  @P6 LDC R4, c[0x0][0x450] ;  /* 0x00011400ff046b82 */ /* 0x000e700000000800 */
[----:B------:R-:W0:Y:S01]  /*14a70*/  @P6 LDC R8, c[0x0][0x44c] ;  /* 0x00011300ff086b82 */ /* 0x000e220000000800 */
[----:B--2---:R-:W-:Y:S01]  /*14a80*/  IMAD.MOV.U32 R3, RZ, RZ, R2 ;  /* 0x000000ffff037224 */ /* 0x004fe200078e0002 */
[----:B---3--:R-:W2:Y:S01]  /*14a90*/  S2R R21, SR_TID.X ;  /* 0x0000000000157919 */ /* 0x008ea20000002100 */
[----:B------:R-:W-:-:S02]  /*14aa0*/  IMAD.MOV.U32 R2, RZ, RZ, R20 ;  /* 0x000000ffff027224 */ /* 0x000fc400078e0014 */
[----:B------:R-:W3:Y:S02]  /*14ab0*/  S2R R20, SR_TID.X ;  /* 0x0000000000147919 */ /* 0x000ee40000002100 */
[----:B------:R-:W-:-:S04]  /*14ac0*/  IMAD.WIDE.U32 R2, R24, UR4, R2 ;  /* 0x0000000418027c25 */ /* 0x000fc8000f8e0002 */
[----:B------:R-:W-:Y:S01]  /*14ad0*/  IMAD R3, R24, UR5, R3 ;  /* 0x0000000518037c24 */ /* 0x000fe2000f8e0203 */
[----:B------:R-:W-:Y:S01]  /*14ae0*/  ULDC.64 UR4, c[0x0][0x2d0] ;  /* 0x0000b40000047ab9 */ /* 0x000fe20000000a00 */
[----:B------:R-:W-:Y:S01]  /*14af0*/  IMAD.WIDE.U32 R2, R0, UR6, R2 ;  /* 0x0000000600027c25 */ /* 0x000fe2000f8e0002 */
[----:B------:R-:W-:Y:S01]  /*14b00*/  ULDC.64 UR6, c[0x0][0x2c8] ;  /* 0x0000b20000067ab9 */ /* 0x000fe20000000a00 */
[----:B------:R-:W4:Y:S02]  /*14b10*/  @P6 LDC R0, c[0x0][0x44c] ;  /* 0x00011300ff006b82 */ /* 0x000f240000000800 */
[----:B------:R-:W-:Y:S02]  /*14b20*/  IMAD.IADD R3, R3, 0x1, R5 ;  /* 0x0000000103037824 */ /* 0x000fe400078e0205 */
[----:B--2---:R-:W-:Y:S01]  /*14b30*/  IMAD.SHL.U32 R21, R21, 0x10, RZ ;  /* 0x0000001015157824 */ /* 0x004fe200078e00ff */
[----:B---3--:R-:W-:-:S04]  /*14b40*/  LOP3.LUT R20, R20, 0x7f, RZ, 0xc0, !PT ;  /* 0x0000007f14147812 */ /* 0x008fc800078ec0ff */
[----:B------:R-:W-:Y:S02]  /*14b50*/  LOP3.LUT R21, R21, 0x70, RZ, 0xc0, !PT ;  /* 0x0000007015157812 */ /* 0x000fe400078ec0ff */
[----:B------:R-:W-:-:S04]  /*14b60*/  SHF.R.U32.HI R20, RZ, 0x3, R20 ;  /* 0x00000003ff147819 */ /* 0x000fc80000011614 */
[----:B------:R-:W-:Y:S02]  /*14b70*/  LOP3.LUT R20, R20, R21, RZ, 0xfc, !PT ;  /* 0x0000001514147212 */ /* 0x000fe400078efcff */
[----:B------:R2:W5:Y:S03]  /*14b80*/  LDL R21, [R1] ;  /* 0x0000000001157983 */ /* 0x0005660000100800 */
[----:B------:R-:W-:-:S04]  /*14b90*/  IMAD.IADD R6, R20, 0x1, R27 ;  /* 0x0000000114067824 */ /* 0x000fc800078e021b */
[----:B----4-:R-:W-:-:S04]  /*14ba0*/  @P6 IMAD.HI.U32 R0, R6, R0, RZ ;  /* 0x0000000006006227 */ /* 0x010fc800078e00ff */
        /* <DEDUP_REMOVED lines=13> */
[----:B------:R-:W-:-:S03]  /*14c80*/  LEA R0, P0, R4, UR8, 0x1 ;  /* 0x0000000804007c11 */ /* 0x000fc6000f8008ff */
[----:B------:R-:W-:-:S05]  /*14c90*/  IMAD.IADD R5, R5, 0x1, R7 ;  /* 0x0000000105057824 */ /* 0x000fca00078e0207 */
[----:B------:R-:W-:Y:S02]  /*14ca0*/  LEA.HI.X R4, R4, UR9, R5, 0x1, P0 ;  /* 0x0000000904047c11 */ /* 0x000fe400080f0c05 */
[----:B------:R-:W1:Y:S01]  /*14cb0*/  @P6 LDC R5, c[0x0][0x450] ;  /* 0x00011400ff056b82 */ /* 0x000e620000000800 */
[----:B------:R-:W-:-:S04]  /*14cc0*/  VIADD R7, R6, 0x80 ;  /* 0x0000008006077836 */ /* 0x000fc80000000000 */
[----:B0-----:R-:W-:-:S04]  /*14cd0*/  @P6 IMAD.HI.U32 R8, R7, R8, RZ ;  /* 0x0000000807086227 */ /* 0x001fc800078e00ff */
[----:B------:R-:W-:Y:S01]  /*14ce0*/  IMAD.MOV.U32 R6, RZ, RZ, R7 ;  /* 0x000000ffff067224 */ /* 0x000fe200078e0007 */
[----:B------:R-:W0:Y:S01]  /*14cf0*/  S2R R20, SR_TID.X ;  /* 0x0000000000147919 */ /* 0x000e220000002100 */
[----:B-1----:R-:W-:-:S05]  /*14d00*/  @P6 SHF.R.U32.HI R6, RZ, R5, R8 ;  /* 0x00000005ff066219 */ /* 0x002fca0000011608 */
        /* <DEDUP_REMOVED lines=16> */
[----:B0-----:R-:W-:Y:S02]  /*14e10*/  LOP3.LUT R20, R20, 0x7f, RZ, 0xc0, !PT ;  /* 0x0000007f14147812 */ /* 0x001fe400078ec0ff */
[----:B------:R-:W-:Y:S02]  /*14e20*/  LEA.HI.X R2, R2, UR9, R6, 0x1, P1 ;  /* 0x0000000902027c11 */ /* 0x000fe400088f0c06 */
[----:B------:R-:W-:Y:S01]  /*14e30*/  SHF.R.U32.HI R20, RZ, 0x3, R20 ;  /* 0x00000003ff147819 */ /* 0x000fe20000011614 */
[----:B--2---:R-:W-:Y:S06]  /*14e40*/  BRA.DIV UR4, `(.L_x_14154) ;  /* 0x0000004204c87947 */ /* 0x004fec000b800000 */
        /* <DEDUP_REMOVED lines=106> */
.L_x_14255:
[----:B------:R-:W-:-:S05]  /*154f0*/  VIADD R27, R27, 0xb0 ;  /* 0x000000b01b1b7836 */ /* 0x000fca0000000000 */
        /* <DEDUP_REMOVED lines=9> */
.L_x_14155:
        /* <DEDUP_REMOVED lines=14> */
[----:B------:R-:W2:Y:S01]  /*15670*/  LDL.LU R4, [R1+0x28] ;  /* 0x0000280001047983 */ /* 0x000ea20000300800 */
[----:B------:R1:W-:Y:S03]  /*15680*/  SYNCS.ARRIVE.TRANS64.A1T0 RZ, [R22+URZ+0x16800], RZ ;  /* 0x016800ff16ff79a7 */ /* 0x0003e6000810003f */
[----:B0-----:R-:W3:Y:S01]  /*15690*/  LDL R2, [R1+0x10] ;  /* 0x0000100001027983 */ /* 0x001ee20000100800 */
[----:B------:R-:W-:Y:S01]  /*156a0*/  BSSY B0, `(.L_x_14156) ;  /* 0x0000005000007945 */ /* 0x000fe20003800000 */
[----:B------:R-:W0:Y:S01]  /*156b0*/  SYNCS.PHASECHK.TRANS64.TRYWAIT P0, [R22+URZ+0x16820], R3 ;  /* 0x01682003160075a7 */ /* 0x000e22000800017f */
[----:B--2---:R-:W-:-:S05]  /*156c0*/  VIADD R7, R4, 0xfffffffe ;  /* 0xfffffffe04077836 */ /* 0x004fca0000000000 */
[----:B---3--:R-:W-:Y:S01]  /*156d0*/  ISETP.GE.AND P1, PT, R7, R2, PT ;  /* 0x000000020700720c */ /* 0x008fe20003f26270 */
[----:B01----:R-:W-:-:S12]  /*156e0*/  @!P0 BRA `(.L_x_14157) ;  /* 0x0000004800848947 */ /* 0x003fd80003800000 */
.L_x_14256:
[----:B------:R-:W-:Y:S05]  /*156f0*/  BSYNC B0 ;  /* 0x0000000000007941 */ /* 0x000fea0003800000 */
.L_x_14156:
[----:B------:R-:W-:Y:S04]  /*15700*/  BSSY B0, `(.L_x_14158) ;  /* 0x00000ff000007945 */ /* 0x000fe80003800000 */
[----:B------:R-:W-:Y:S05]  /*15710*/  @!P1 BRA `(.L_x_14159) ;  /* 0x0000000c00f49947 */ /* 0x000fea0003800000 */
[----:B------:R1:W-:Y:S01]  /*15720*/  STL [R1], R26 ;  /* 0x0000001a01007387 */ /* 0x0003e20000100800 */
[----:B------:R-:W-:Y:S01]  /*15730*/  ULDC UR4, c[0x0][0x2f4] ;  /* 0x0000bd0000047ab9 */ /* 0x000fe20000000800 */
[----:B------:R-:W-:Y:S01]  /*15740*/  IMAD.MOV.U32 R6, RZ, RZ, R25 ;  /* 0x000000ffff067224 */ /* 0x000fe200078e0019 */
[----:B------:R-:W-:Y:S01]  /*15750*/  ISETP.GE.AND P1, PT, R29, UR4, PT ;  /* 0x000000041d007c0c */ /* 0x000fe2000bf26270 */
[----:B------:R-:W-:-:S12]  /*15760*/  IMAD.MOV.U32 R20, RZ, RZ, R28 ;  /* 0x000000ffff147224 */ /* 0x000fd800078e001c */
.L_x_14172:
[----:B------:R-:W2:Y:S01]  /*15770*/  LDL R9, [R1+0x14] ;  /* 0x0000140001097983 */ /* 0x000ea20000100800 */
[----:B0-----:R-:W0:Y:S03]  /*15780*/  LDC R3, c[0x0][0x430] ;  /* 0x00010c00ff037b82 */ /* 0x001e260000000800 */
[----:B------:R-:W3:Y:S04]  /*15790*/  LDL R8, [R1+0x18] ;  /* 0x0000180001087983 */ /* 0x000ee80000100800 */
[----:B------:R-:W4:Y:S01]  /*157a0*/  LDL R5, [R1+0x4] ;  /* 0x0000040001057983 */ /* 0x000f220000100800 */
[----:B------:R-:W5:Y:S01]  /*157b0*/  S2R R2, SR_TID.X ;  /* 0x0000000000027919 */ /* 0x000f620000002100 */
[----:B0-----:R-:W-:-:S13]  /*157c0*/  ISETP.NE.AND P0, PT, R3, 0x1, PT ;  /* 0x000000010300780c */ /* 0x001fda0003f05270 */
[----:B------:R-:W0:Y:S01]  /*157d0*/  @P0 LDC R4, c[0x0][0x434] ;  /* 0x00010d00ff040b82 */ /* 0x000e220000000800 */
[----:B-----5:R-:W-:-:S04]  /*157e0*/  LOP3.LUT R0, R2, 0x7f, RZ, 0xc0, !PT ;  /* 0x0000007f02007812 */ /* 0x020fc800078ec0ff */
[----:B------:R-:W-:-:S03]  /*157f0*/  SHF.R.U32.HI R3, RZ, 0x3, R0 ;  /* 0x00000003ff037819 */ /* 0x000fc60000011600 */
[----:B------:R-:W5:Y:S01]  /*15800*/  @P0 LDC R0, c[0x0][0x438] ;  /* 0x00010e00ff000b82 */ /* 0x000f620000000800 */
        /* <DEDUP_REMOVED lines=8> */
[----:B-----5:R-:W-:-:S05]  /*15890*/  @P0 SHF.R.U32.HI R2, RZ, R0, R4 ;  /* 0x00000000ff020219 */ /* 0x020fca0000011604 */
[----:B------:R-:W-:-:S04]  /*158a0*/  IMAD.MOV R0, RZ, RZ, -R2 ;  /* 0x000000ffff007224 */ /* 0x000fc800078e0a02 */
[----:B------:R-:W-:Y:S01]  /*158b0*/  IMAD R0, R0, UR4, R3 ;  /* 0x0000000400007c24 */ /* 0x000fe2000f8e0203 */
[----:B------:R-:W-:Y:S01]  /*158c0*/  ULDC.64 UR4, c[0x0][0x428] ;  /* 0x00010a0000047ab9 */ /* 0x000fe20000000a00 */
        /* <DEDUP_REMOVED lines=14> */
[----:B-1----:R-:W-:Y:S01]  /*159b0*/  IMAD.MOV.U32 R26, RZ, RZ, R7 ;  /* 0x000000ffff1a7224 */ /* 0x002fe200078e0007 */
[----:B------:R-:W-:Y:S02]  /*159c0*/  SEL R25, R25, RZ, P0 ;  /* 0x000000ff19197207 */ /* 0x000fe40000000000 */
[----:B------:R-:W-:Y:S02]  /*159d0*/  LOP3.LUT R28, R20, R28, RZ, 0x3c, !PT ;  /* 0x0000001c141c7212 */ /* 0x000fe400078e3cff */
[----:B--2---:R-:W-:Y:S01]  /*159e0*/  SHF.R.S32.HI R27, RZ, 0x1f, R4 ;  /* 0x0000001fff1b7819 */ /* 0x004fe20000011404 */
[----:B------:R-:W-:Y:S06]  /*159f0*/  @!P2 BRA `(.L_x_14160) ;  /* 0x000000000004a947 */ /* 0x000fec0003800000 */
[----:B------:R-:W-:Y:S01]  /*15a00*/  BPT.TRAP 0x1 ;  /* 0x000000040000795c */ /* 0x000fe20000300000 */
.L_x_14160:
[----:B------:R-:W-:Y:S01]  /*15a10*/  IMAD R5, R25, 0x8, R22 ;  /* 0x0000000819057824 */ /* 0x000fe200078e0216 */
[----:B------:R-:W-:Y:S01]  /*15a20*/  SHF.L.U32 R2, R28, 0x1f, RZ ;  /* 0x0000001f1c027819 */ /* 0x000fe200000006ff */
[----:B------:R-:W-:Y:S03]  /*15a30*/  BSSY B1, `(.L_x_14161) ;  /* 0x0000003000017945 */ /* 0x000fe60003800000 */
[----:B------:R-:W0:Y:S02]  /*15a40*/  SYNCS.PHASECHK.TRANS64.TRYWAIT P0, [R5+URZ+0x16840], R2 ;  /* 0x01684002050075a7 */ /* 0x000e24000800017f */
[----:B0-----:R-:W-:Y:S05]  /*15a50*/  @!P0 BRA `(.L_x_14162) ;  /* 0x0000004400bc8947 */ /* 0x001fea0003800000 */
.L_x_14257:
[----:B------:R-:W-:Y:S05]  /*15a60*/  BSYNC B1 ;  /* 0x0000000000017941 */ /* 0x000fea0003800000 */
.L_x_14161:
[----:B------:R-:W1:Y:S01]  /*15a70*/  S2R R8, SR_TID.X ;  /* 0x0000000000087919 */ /* 0x000e620000002100 */
[----:B------:R-:W-:Y:S01]  /*15a80*/  SHF.R.S32.HI R21, RZ, 0x1f, R0 ;  /* 0x0000001fff157819 */ /* 0x000fe20000011400 */
[----:B------:R-:W-:Y:S01]  /*15a90*/  ULDC.64 UR4, c[0x0][0x300] ;  /* 0x0000c00000047ab9 */ /* 0x000fe20000000a00 */
[----:B------:R-:W-:Y:S01]  /*15aa0*/  ULDC.64 UR6, c[0x0][0x2e8] ;  /* 0x0000ba0000067ab9 */ /* 0x000fe20000000a00 */
[----:B0-----:R-:W-:Y:S01]  /*15ab0*/  IMAD.WIDE.U32 R2, R0, UR4, RZ ;  /* 0x0000000400027c25 */ /* 0x001fe2000f8e00ff */
[----:B------:R-:W-:-:S03]  /*15ac0*/  LOP3.LUT P2, RZ, R23, 0x1, RZ, 0xc0, !PT ;  /* 0x0000000117ff7812 */ /* 0x000fc6000784c0ff */
        /* <DEDUP_REMOVED lines=16> */
[C---:B------:R-:W-:Y:S02]  /*15bd0*/  LEA R8, P0, R2.reuse, UR6, 0x1 ;  /* 0x0000000602087c11 */ /* 0x040fe4000f8008ff */
[----:B------:R-:W-:Y:S02]  /*15be0*/  LOP3.LUT R9, R9, 0x200, R11, 0xf8, !PT ;  /* 0x0000020009097812 */ /* 0x000fe400078ef80b */
[----:B------:R-:W-:-:S03]  /*15bf0*/  LEA.HI.X R10, R2, UR7, R10, 0x1, P0 ;  /* 0x00000007020a7c11 */ /* 0x000fc600080f0c0a */
[----:B------:R-:W-:Y:S01]  /*15c00*/  IMAD R9, R25, 0x2000, R9 ;  /* 0x0000200019097824 */ /* 0x000fe200078e0209 */
[----:B------:R-:W-:Y:S06]  /*15c10*/  BRA.DIV UR4, `(.L_x_14163) ;  /* 0x0000004604607947 */ /* 0x000fec000b800000 */
        /* <DEDUP_REMOVED lines=40> */
.L_x_14275:
        /* <DEDUP_REMOVED lines=8> */
.L_x_14164:
        /* <DEDUP_REMOVED lines=11> */
.L_x_14165:
[----:B------:R1:W-:Y:S01]  /*15fd0*/  SYNCS.ARRIVE.TRANS64.A1T0 RZ, [R5+URZ+0x16830], RZ ;  /* 0x016830ff05ff79a7 */ /* 0x0003e2000810003f */
[----:B------:R-:W-:Y:S05]  /*15fe0*/  @!P3 BRA `(.L_x_14166) ;  /* 0x000000000004b947 */ /* 0x000fea0003800000 */
[----:B------:R-:W-:Y:S01]  /*15ff0*/  BPT.TRAP 0x1 ;  /* 0x000000040000795c */ /* 0x000fe20000300000 */
.L_x_14166:
[----:B------:R-:W-:Y:S01]  /*16000*/  SHF.L.U32 R2, R20, 0x1f, RZ ;  /* 0x0000001f14027819 */ /* 0x000fe200000006ff */
[----:B-1----:R-:W-:Y:S01]  /*16010*/  IMAD R5, R6, 0x8, R22 ;  /* 0x0000000806057824 */ /* 0x002fe200078e0216 */
[----:B------:R-:W-:Y:S03]  /*16020*/  BSSY B1, `(.L_x_14167) ;  /* 0x0000003000017945 */ /* 0x000fe60003800000 */
[----:B------:R-:W1:Y:S02]  /*16030*/  SYNCS.PHASECHK.TRANS64.TRYWAIT P0, [R5+URZ+0x16860], R2 ;  /* 0x01686002050075a7 */ /* 0x000e64000800017f */
[----:B-1----:R-:W-:Y:S05]  /*16040*/  @!P0 BRA `(.L_x_14168) ;  /* 0x0000004800848947 */ /* 0x002fea0003800000 */
.L_x_14276:
[----:B------:R-:W-:Y:S05]  /*16050*/  BSYNC B1 ;  /* 0x0000000000017941 */ /* 0x000fea0003800000 */
.L_x_14167:
        /* <DEDUP_REMOVED lines=61> */
.L_x_14294:
        /* <DEDUP_REMOVED lines=25> */
.L_x_14170:
        /* <DEDUP_REMOVED lines=11> */
.L_x_14171:
[----:B------:R-:W2:Y:S01]  /*16670*/  LDL R0, [R1+0x10] ;  /* 0x0000100001007983 */ /* 0x000ea20000100800 */
[----:B------:R3:W-:Y:S01]  /*16680*/  SYNCS.ARRIVE.TRANS64.A1T0 RZ, [R5+URZ+0x16850], RZ ;  /* 0x016850ff05ff79a7 */ /* 0x0007e2000810003f */
[C---:B------:R-:W-:Y:S02]  /*16690*/  VIADD R7, R26.reuse, 0xffffffff ;  /* 0xffffffff1a077836 */ /* 0x040fe40000000000 */
[----:B------:R3:W-:Y:S01]  /*166a0*/  STL [R1], R26 ;  /* 0x0000001a01007387 */ /* 0x0007e20000100800 */
[----:B------:R-:W-:Y:S02]  /*166b0*/  IMAD.MOV.U32 R6, RZ, RZ, R25 ;  /* 0x000000ffff067224 */ /* 0x000fe400078e0019 */
[----:B------:R-:W-:Y:S01]  /*166c0*/  IMAD.MOV.U32 R20, RZ, RZ, R28 ;  /* 0x000000ffff147224 */ /* 0x000fe200078e001c */
[----:B--2---:R-:W-:-:S13]  /*166d0*/  ISETP.GT.AND P0, PT, R26, R0, PT ;  /* 0x000000001a00720c */ /* 0x004fda0003f04270 */
[----:B---3--:R-:W-:Y:S05]  /*166e0*/  @P0 BRA `(.L_x_14172) ;  /* 0xfffffff000200947 */ /* 0x008fea000383ffff */
.L_x_14159:
[----:B------:R-:W-:Y:S05]  /*166f0*/  BSYNC B0 ;  /* 0x0000000000007941 */ /* 0x000fea0003800000 */
.L_x_14158:
        /* <DEDUP_REMOVED lines=17> */
.L_x_14174:
[----:B------:R-:W-:Y:S05]  /*16810*/  BSYNC B0 ;  /* 0x0000000000007941 */ /* 0x000fea0003800000 */
.L_x_14173:
[----:B------:R-:W-:-:S05]  /*16820*/  IMAD.U32 R0, RZ, RZ, UR37 ;  /* 0x00000025ff007e24 */ /* 0x000fca000f8e00ff */
[----:B------:R-:W-:-:S13]  /*16830*/  ISETP.NE.AND P0, PT, R0, 0x3, PT ;  /* 0x000000030000780c */ /* 0x000fda0003f05270 */
[----:B------:R-:W-:Y:S05]  /*16840*/  @!P0 BRA `(.L_x_14175) ;  /* 0x0000000000048947 */ /* 0x000fea0003800000 */
[----:B------:R-:W-:Y:S01]  /*16850*/  BPT.TRAP 0x1 ;  /* 0x000000040000795c */ /* 0x000fe20000300000 */
.L_x_14175:
[----:B------:R-:W2:Y:S01]  /*16860*/  LDL.LU R2, [R1+0xc] ;  /* 0x00000c0001027983 */ /* 0x000ea20000300800 */
[----:B------:R-:W-:Y:S01]  /*16870*/  IMAD R0, R25, 0x8, R22 ;  /* 0x0000000819007824 */ /* 0x000fe200078e0216 */
[----:B0-----:R-:W-:Y:S01]  /*16880*/  SHF.L.U32 R3, R28, 0x1f, RZ ;  /* 0x0000001f1c037819 */ /* 0x001fe200000006ff */
[----:B------:R-:W-:Y:S03]  /*16890*/  BSSY B0, `(.L_x_14176) ;  /* 0x0000004000007945 */ /* 0x000fe60003800000 */
[----:B------:R-:W0:Y:S01]  /*168a0*/  SYNCS.PHASECHK.TRANS64.TRYWAIT P0, [R0+URZ+0x16860], R3 ;  /* 0x01686003000075a7 */ /* 0x000e22000800017f */
[----:B--2---:R-:W-:Y:S01]  /*168b0*/  IMAD R6, R26, -0x80, R2 ;  /* 0xffffff801a067824 */ /* 0x004fe200078e0202 */
[----:B0-----:R-:W-:Y:S06]  /*168c0*/  @!P0 BRA `(.L_x_14177) ;  /* 0x0000004800c08947 */ /* 0x001fec0003800000 */
.L_x_14295:
[----:B------:R-:W-:Y:S05]  /*168d0*/  BSYNC B0 ;  /* 0x0000000000007941 */ /* 0x000fea0003800000 */
.L_x_14176:
[----:B------:R-:W1:Y:S01]  /*168e0*/  S2R R2, SR_TID.X ;  /* 0x0000000000027919 */ /* 0x000e620000002100 */
[----:B------:R-:W-:Y:S01]  /*168f0*/  UMOV UR4, 0xffffffff ;  /* 0xffffffff00047882 */ /* 0x000fe20000000000 */
[----:B------:R-:W2:Y:S01]  /*16900*/  S2R R7, SR_TID.X ;  /* 0x0000000000077919 */ /* 0x000ea20000002100 */
[----:B-1----:R-:W-:Y:S01]  /*16910*/  LOP3.LUT R5, R2, 0x7f, RZ, 0xc0, !PT ;  /* 0x0000007f02057812 */ /* 0x002fe200078ec0ff */
        /* <DEDUP_REMOVED lines=15> */
[----:B------:R-:W-:Y:S01]  /*16a10*/  ISETP.LT.OR P1, PT, R6, 0x1, P0 ;  /* 0x000000010600780c */ /* 0x000fe20000721670 */
[----:B------:R-:W2:Y:S04]  /*16a20*/  SHFL.IDX PT, R9, R17, 0x1, 0x181f ;  /* 0x00381f0011097f89 */ /* 0x000ea800000e0000 */
[----:B------:R-:W3:Y:S04]  /*16a30*/  SHFL.IDX PT, R7, R18, 0x1, 0x181f ;  /* 0x00381f0012077f89 */ /* 0x000ee800000e0000 */
[----:B------:R-:W4:Y:S04]  /*16a40*/  SHFL.IDX PT, R10, R17, 0x2, 0x181f ;  /* 0x00581f00110a7f89 */ /* 0x000f2800000e0000 */
[----:B------:R-:W5:Y:S01]  /*16a50*/  SHFL.IDX PT, R8, R18, 0x2, 0x181f ;  /* 0x00581f0012087f89 */ /* 0x000f6200000e0000 */
[----:B-1----:R-:W-:-:S03]  /*16a60*/  IADD3 R2, P2, R14, R5, RZ ;  /* 0x000000050e027210 */ /* 0x002fc60007f5e0ff */
[----:B------:R-:W-:Y:S02]  /*16a70*/  SHFL.IDX PT, R14, R17, 0x6, 0x181f ;  /* 0x00d81f00110e7f89 */ /* 0x000fe400000e0000 */
[----:B0-----:R-:W-:-:S05]  /*16a80*/  IMAD.X R3, RZ, RZ, R3, P2 ;  /* 0x000000ffff037224 */ /* 0x001fca00010e0603 */
        /* <DEDUP_REMOVED lines=20> */
[----:B--2---:R-:W-:-:S05]  /*16bd0*/  IADD3 R2, P2, R10, R5, RZ ;  /* 0x000000050a027210 */ /* 0x004fca0007f5e0ff */
[----:B---3--:R-:W-:Y:S02]  /*16be0*/  IMAD.X R3, RZ, RZ, R8, P2 ;  /* 0x000000ffff037224 */ /* 0x008fe400010e0608 */
[----:B------:R-:W2:Y:S04]  /*16bf0*/  SHFL.IDX PT, R8, R18, 0x6, 0x181f ;  /* 0x00d81f0012087f89 */ /* 0x000ea800000e0000 */
[----:B------:R0:W-:Y:S01]  /*16c00*/  LDGSTS.E.BYPASS.LTC128B.128 [R4+0x2400], desc[UR54][R2.64], !P1 ;  /* 0x0240000002047fae */ /* 0x0001e2000c901d76 */
[----:B------:R-:W-:-:S03]  /*16c10*/  ISETP.LT.OR P1, PT, R6, 0x51, P0 ;  /* 0x000000510600780c */ /* 0x000fc60000721670 */
[----:B------:R-:W3:Y:S01]  /*16c20*/  SHFL.IDX PT, R18, R18, 0x7, 0x181f ;  /* 0x00f81f0012127f89 */ /* 0x000ee200000e0000 */
[----:B0-----:R-:W-:-:S05]  /*16c30*/  IADD3 R2, P2, R9, R5, RZ ;  /* 0x0000000509027210 */ /* 0x001fca0007f5e0ff */
[----:B-1----:R-:W-:-:S05]  /*16c40*/  IMAD.X R3, RZ, RZ, R7, P2 ;  /* 0x000000ffff037224 */ /* 0x002fca00010e0607 */
[----:B------:R0:W-:Y:S01]  /*16c50*/  LDGSTS.E.BYPASS.LTC128B.128 [R4+0x2c00], desc[UR54][R2.64], !P1 ;  /* 0x02c0000002047fae */ /* 0x0001e2000c901d76 */
[----:B------:R-:W-:Y:S02]  /*16c60*/  ISETP.LT.OR P1, PT, R6, 0x61, P0 ;  /* 0x000000610600780c */ /* 0x000fe40000721670 */
[----:B0-----:R-:W-:Y:S02]  /*16c70*/  IADD3 R2, P2, R14, R5, RZ ;  /* 0x000000050e027210 */ /* 0x001fe40007f5e0ff */
[----:B------:R0:W1:Y:S03]  /*16c80*/  SHFL.IDX PT, R14, R17, 0x7, 0x181f ;  /* 0x00f81f00110e7f89 */ /* 0x00006600000e0000 */
[----:B--2---:R-:W-:-:S06]  /*16c90*/  IMAD.X R3, RZ, RZ, R8, P2 ;  /* 0x000000ffff037224 */ /* 0x004fcc00010e0608 */
[----:B---3--:R0:W-:Y:S02]  /*16ca0*/  LDGSTS.E.BYPASS.LTC128B.128 [R4+0x3400], desc[UR54][R2.64], !P1 ;  /* 0x0340000002047fae */ /* 0x0081e4000c901d76 */
.L_x_14313:
[----:B------:R-:W-:Y:S02]  /*16cb0*/  ISETP.LT.OR P0, PT, R6, 0x71, P0 ;  /* 0x000000710600780c */ /* 0x000fe40000701670 */
[----:B01----:R-:W-:-:S05]  /*16cc0*/  IADD3 R2, P1, R14, R5, RZ ;  /* 0x000000050e027210 */ /* 0x003fca0007f3e0ff */
[----:B------:R-:W-:-:S06]  /*16cd0*/  IMAD.X R3, RZ, RZ, R18, P1 ;  /* 0x000000ffff037224 */ /* 0x000fcc00008e0612 */
[----:B------:R-:W-:Y:S01]  /*16ce0*/  @!PT LDS RZ, [RZ] ;  /* 0x00000000fffff984 */ /* 0x000fe20000000800 */
[----:B------:R-:W-:Y:S01]  /*16cf0*/  @!PT LDS RZ, [RZ] ;  /* 0x00000000fffff984 */ /* 0x000fe20000000800 */
[----:B------:R-:W-:Y:S01]  /*16d00*/  @!PT LDS RZ, [RZ] ;  /* 0x00000000fffff984 */ /* 0x000fe20000000800 */
[----:B------:R0:W-:Y:S01]  /*16d10*/  LDGSTS.E.BYPASS.LTC128B.128 [R4+0x3c00], desc[UR54][R2.64], !P0 ;  /* 0x03c0000002047fae */ /* 0x0001e2000c101d76 */
[----:B------:R-:W-:Y:S01]  /*16d20*/  PLOP3.LUT P0, PT, PT, PT, PT, 0x80, 0x0 ;  /* 0x000000000000781c */ /* 0x000fe20003f0f070 */
[----:B------:R-:W-:-:S12]  /*16d30*/  NOP ;  /* 0x0000000000007918 */ /* 0x000fd80000000000 */
.L_x_14179:
        /* <DEDUP_REMOVED lines=11> */
.L_x_14180:
[----:B------:R0:W-:Y:S01]  /*16df0*/  SYNCS.ARRIVE.TRANS64.A1T0 RZ, [R0+URZ+0x16850], RZ ;  /* 0x016850ff00ff79a7 */ /* 0x0001e2000810003f */
[----:B------:R-:W-:-:S05]  /*16e00*/  VIADD R25, R25, 0x1 ;  /* 0x0000000119197836 */ /* 0x000fca0000000000 */
[----:B------:R-:W-:-:S04]  /*16e10*/  ISETP.NE.AND P0, PT, R25, 0x2, PT ;  /* 0x000000021900780c */ /* 0x000fc80003f05270 */
[----:B------:R-:W-:Y:S02]  /*16e20*/  SEL R3, RZ, 0x1, P0 ;  /* 0x00000001ff037807 */ /* 0x000fe40000000000 */
[----:B------:R-:W-:Y:S02]  /*16e30*/  SEL R25, R25, RZ, P0 ;  /* 0x000000ff19197207 */ /* 0x000fe40000000000 */
[----:B0-----:R-:W-:-:S07]  /*16e40*/  LOP3.LUT R28, R28, R3, RZ, 0x3c, !PT ;  /* 0x000000031c1c7212 */ /* 0x001fce00078e3cff */
.L_x_14139:
[----:B------:R-:W-:Y:S05]  /*16e50*/  BSYNC B7 ;  /* 0x0000000000077941 */ /* 0x000fea0003800000 */
.L_x_14137:
        /* <DEDUP_REMOVED lines=11> */
.L_x_14181:
        /* <DEDUP_REMOVED lines=43> */
.L_x_14323:
[----:B------:R-:W-:Y:S02]  /*171c0*/  ULDC UR4, c[0x0][0xc38] ;  /* 0x00030e0000047ab9 */ /* 0x000fe40000000800 */
[----:B------:R-:W-:-:S04]  /*171d0*/  IMAD.U32 R4, RZ, RZ, UR4 ;  /* 0x00000004ff047e24 */ /* 0x000fc8000f8e00ff */
[----:B-1----:R-:W-:-:S04]  /*171e0*/  IMAD R3, R14, R4, RZ ;  /* 0x000000040e037224 */ /* 0x002fc800078e02ff */
[----:B------:R-:W-:-:S05]  /*171f0*/  IMAD.IADD R6, R6, 0x1, R3 ;  /* 0x0000000106067824 */ /* 0x000fca00078e0203 */
[----:B------:R-:W-:-:S13]  /*17200*/  ISETP.GT.AND P6, PT, R6, R0, PT ;  /* 0x000000000600720c */ /* 0x000fda0003fc4270 */
[----:B------:R-:W-:Y:S05]  /*17210*/  @P6 BRA `(.L_x_14184) ;  /* 0x0000000000a46947 */ /* 0x000fea0003800000 */
.L_x_14187:
        /* <DEDUP_REMOVED lines=35> */
.L_x_14331:
[----:B------:R-:W-:Y:S02]  /*17450*/  ULDC UR4, c[0x0][0xc38] ;  /* 0x00030e0000047ab9 */ /* 0x000fe40000000800 */
[----:B------:R-:W-:-:S04]  /*17460*/  IMAD.U32 R4, RZ, RZ, UR4 ;  /* 0x00000004ff047e24 */ /* 0x000fc8000f8e00ff */
[----:B-1----:R-:W-:-:S04]  /*17470*/  IMAD R3, R14, R4, RZ ;  /* 0x000000040e037224 */ /* 0x002fc800078e02ff */
[----:B------:R-:W-:-:S05]  /*17480*/  IMAD.IADD R6, R3, 0x1, R6 ;  /* 0x0000000103067824 */ /* 0x000fca00078e0206 */
[----:B------:R-:W-:-:S13]  /*17490*/  ISETP.GT.AND P6, PT, R6, R0, PT ;  /* 0x000000000600720c */ /* 0x000fda0003fc4270 */
[----:B------:R-:W-:Y:S05]  /*174a0*/  @!P6 BRA `(.L_x_14187) ;  /* 0xfffffffc005ce947 */ /* 0x000fea000383ffff */
.L_x_14184:
        /* <DEDUP_REMOVED lines=10> */
.L_x_14336:
[----:B------:R-:W-:-:S13]  /*17550*/  ISETP.NE.AND P0, PT, R3, RZ, PT ;  /* 0x000000ff0300720c */ /* 0x000fda0003f05270 */
[----:B------:R-:W-:Y:S05]  /*17560*/  @!P0 BRA `(.L_x_14189) ;  /* 0x0000000000108947 */ /* 0x000fea0003800000 */
[----:B------:R-:W-:Y:S01]  /*17570*/  UMOV UR4, 0xffffffff ;  /* 0xffffffff00047882 */ /* 0x000fe20000000000 */
[----:B------:R-:W-:Y:S02]  /*17580*/  VIADD R12, R7, 0xffffffff ;  /* 0xffffffff070c7836 */ /* 0x000fe40000000000 */
[----:B------:R-:W-:Y:S05]  /*17590*/  BRA.DIV UR4, `(.L_x_14190) ;  /* 0x0000005204387947 */ /* 0x000fea000b800000 */
[----:B------:R4:W0:Y:S02]  /*175a0*/  SHFL.IDX PT, R16, R2, R12, 0x1f ;  /* 0x00001f0c02107589 */ /* 0x00082400000e0000 */
.L_x_14189:
        /* <DEDUP_REMOVED lines=10> */
[----:B0-----:R-:W-:-:S06]  /*17650*/  VIADD R3, R7, 0xffffffe ;  /* 0x0ffffffe07037836 */ /* 0x001fcc0000000000 */
[----:B------:R-:W0:Y:S02]  /*17660*/  F2I.FTZ.U32.TRUNC.NTZ R3, R3 ;  /* 0x0000000300037305 */ /* 0x000e24000021f000 */
[----:B0-----:R-:W-:-:S04]  /*17670*/  IMAD.MOV R9, RZ, RZ, -R3 ;  /* 0x000000ffff097224 */ /* 0x001fc800078e0a03 */
[----:B------:R-:W-:-:S04]  /*17680*/  IMAD R9, R9, R4, RZ ;  /* 0x0000000409097224 */ /* 0x000fc800078e02ff */
[----:B------:R-:W-:Y:S01]  /*17690*/  IMAD.HI.U32 R8, R3, R9, R2 ;  /* 0x0000000903087227 */ /* 0x000fe200078e0002 */
[----:B------:R-:W-:Y:S01]  /*176a0*/  IABS R9, R0 ;  /* 0x0000000000097213 */ /* 0x000fe20000000000 */
[----:B------:R-:W0:Y:S01]  /*176b0*/  MUFU.RCP R2, R10 ;  /* 0x0000000a00027308 */ /* 0x000e220000001000 */
[----:B------:R-:W-:-:S03]  /*176c0*/  IABS R3, R17 ;  /* 0x0000001100037213 */ /* 0x000fc60000000000 */
[----:B------:R-:W-:-:S04]  /*176d0*/  IMAD.HI.U32 R7, R8, R9, RZ ;  /* 0x0000000908077227 */ /* 0x000fc800078e00ff */
[----:B------:R-:W-:-:S04]  /*176e0*/  IMAD.MOV R12, RZ, RZ, -R3 ;  /* 0x000000ffff0c7224 */ /* 0x000fc800078e0a03 */
[----:B------:R-:W-:Y:S02]  /*176f0*/  IMAD R9, R7, R12, R9 ;  /* 0x0000000c07097224 */ /* 0x000fe400078e0209 */
[----:B0-----:R-:W-:-:S03]  /*17700*/  VIADD R3, R2, 0xffffffe ;  /* 0x0ffffffe02037836 */ /* 0x001fc60000000000 */
[----:B------:R-:W-:Y:S01]  /*17710*/  ISETP.GT.U32.AND P1, PT, R4, R9, PT ;  /* 0x000000090400720c */ /* 0x000fe20003f24070 */
[----:B------:R-:W-:Y:S02]  /*17720*/  IMAD.MOV.U32 R2, RZ, RZ, RZ ;  /* 0x000000ffff027224 */ /* 0x000fe400078e00ff */
[----:B------:R-:W0:Y:S10]  /*17730*/  F2I.FTZ.U32.TRUNC.NTZ R3, R3 ;  /* 0x0000000300037305 */ /* 0x000e34000021f000 */
[----:B------:R-:W-:-:S02]  /*17740*/  @!P1 IMAD.IADD R9, R9, 0x1, -R4 ;  /* 0x0000000109099824 */ /* 0x000fc400078e0a04 */
[----:B------:R-:W-:Y:S01]  /*17750*/  @!P1 VIADD R7, R7, 0x1 ;  /* 0x0000000107079836 */ /* 0x000fe20000000000 */
[----:B------:R-:W-:Y:S02]  /*17760*/  ISETP.NE.AND P1, PT, R17, RZ, PT ;  /* 0x000000ff1100720c */ /* 0x000fe40003f25270 */
[----:B------:R-:W-:Y:S01]  /*17770*/  ISETP.GE.U32.AND P0, PT, R9, R4, PT ;  /* 0x000000040900720c */ /* 0x000fe20003f06070 */
[----:B0-----:R-:W-:-:S04]  /*17780*/  IMAD.MOV R9, RZ, RZ, -R3 ;  /* 0x000000ffff097224 */ /* 0x001fc800078e0a03 */
[----:B------:R-:W-:-:S04]  /*17790*/  IMAD R9, R9, R6, RZ ;  /* 0x0000000609097224 */ /* 0x000fc800078e02ff */
[----:B------:R-:W-:Y:S01]  /*177a0*/  IMAD.HI.U32 R4, R3, R9, R2 ;  /* 0x0000000903047227 */ /* 0x000fe200078e0002 */
[----:B------:R-:W-:-:S03]  /*177b0*/  LOP3.LUT R2, R0, R17, RZ, 0x3c, !PT ;  /* 0x0000001100027212 */ /* 0x000fc600078e3cff */
[----:B------:R-:W-:Y:S01]  /*177c0*/  @P0 VIADD R7, R7, 0x1 ;  /* 0x0000000107070836 */ /* 0x000fe20000000000 */
[----:B------:R-:W-:Y:S02]  /*177d0*/  ISETP.GE.AND P2, PT, R2, RZ, PT ;  /* 0x000000ff0200720c */ /* 0x000fe40003f46270 */
[----:B------:R-:W-:-:S05]  /*177e0*/  IABS R2, R5 ;  /* 0x0000000500027213 */ /* 0x000fca0000000000 */
[----:B------:R-:W-:-:S06]  /*177f0*/  IMAD.MOV R2, RZ, RZ, -R2 ;  /* 0x000000ffff027224 */ /* 0x000fcc00078e0a02 */
        /* <DEDUP_REMOVED lines=12> */
[----:B------:R-:W-:-:S04]  /*178c0*/  IMAD.MOV R3, RZ, RZ, -R7 ;  /* 0x000000ffff037224 */ /* 0x000fc800078e0a07 */
[----:B------:R-:W-:-:S08]  /*178d0*/  IMAD R3, R17, R3, R0 ;  /* 0x0000000311037224 */ /* 0x000fd000078e0200 */
        /* <DEDUP_REMOVED lines=8> */
.L_x_14191:
        /* <DEDUP_REMOVED lines=32> */
[----:B------:R-:W-:-:S04]  /*17b60*/  VIADDMNMX R4, R3, R4, R6, PT ;  /* 0x0000000403047246 */ /* 0x000fc80003800106 */
[----:B------:R-:W-:-:S04]  /*17b70*/  IABS R6, R4 ;  /* 0x0000000400067213 */ /* 0x000fc80000000000 */
[----:B------:R-:W0:Y:S08]  /*17b80*/  I2F.RP R8, R6 ;  /* 0x0000000600087306 */ /* 0x000e300000209400 */
[----:B0-----:R-:W0:Y:S02]  /*17b90*/  MUFU.RCP R8, R8 ;  /* 0x0000000800087308 */ /* 0x001e240000001000 */
[----:B0-----:R-:W-:Y:S01]  /*17ba0*/  VIADD R2, R8, 0xffffffe ;  /* 0x0ffffffe08027836 */ /* 0x001fe20000000000 */
[----:B------:R-:W-:-:S05]  /*17bb0*/  IABS R8, R0 ;  /* 0x0000000000087213 */ /* 0x000fca0000000000 */
[----:B------:R0:W1:Y:S02]  /*17bc0*/  F2I.FTZ.U32.TRUNC.NTZ R3, R2 ;  /* 0x0000000200037305 */ /* 0x000064000021f000 */
[----:B0-----:R-:W-:Y:S02]  /*17bd0*/  IMAD.MOV.U32 R2, RZ, RZ, RZ ;  /* 0x000000ffff027224 */ /* 0x001fe400078e00ff */
[----:B-1----:R-:W-:-:S04]  /*17be0*/  IMAD.MOV R5, RZ, RZ, -R3 ;  /* 0x000000ffff057224 */ /* 0x002fc800078e0a03 */
[----:B------:R-:W-:-:S04]  /*17bf0*/  IMAD R5, R5, R6, RZ ;  /* 0x0000000605057224 */ /* 0x000fc800078e02ff */
[----:B------:R-:W-:Y:S01]  /*17c00*/  IMAD.HI.U32 R3, R3, R5, R2 ;  /* 0x0000000503037227 */ /* 0x000fe200078e0002 */
[-C--:B------:R-:W-:Y:S02]  /*17c10*/  IABS R5, R4.reuse ;  /* 0x0000000400057213 */ /* 0x080fe40000000000 */
[----:B------:R-:W-:Y:S02]  /*17c20*/  LOP3.LUT R2, R0, R4, RZ, 0x3c, !PT ;  /* 0x0000000400027212 */ /* 0x000fe400078e3cff */
[----:B------:R-:W-:Y:S01]  /*17c30*/  IADD3 R0, R7, 0x1000000, R0 ;  /* 0x0100000007007810 */ /* 0x000fe20007ffe000 */
[----:B------:R-:W-:Y:S01]  /*17c40*/  IMAD.MOV R5, RZ, RZ, -R5 ;  /* 0x000000ffff057224 */ /* 0x000fe200078e0a05 */
[----:B------:R-:W-:Y:S01]  /*17c50*/  ISETP.GE.AND P2, PT, R2, RZ, PT ;  /* 0x000000ff0200720c */ /* 0x000fe20003f46270 */
        /* <DEDUP_REMOVED lines=12> */
.L_x_14192:
[----:B------:R-:W-:-:S05]  /*17d20*/  LOP3.LUT R0, RZ, R3, RZ, 0x33, !PT ;  /* 0x00000003ff007212 */ /* 0x000fca00078e33ff */
[----:B------:R-:W-:Y:S01]  /*17d30*/  IMAD.IADD R17, R17, 0x1, R0 ;  /* 0x0000000111117824 */ /* 0x000fe200078e0200 */
[----:B------:R-:W-:Y:S06]  /*17d40*/  BRA `(.L_x_14193) ;  /* 0x00000000001c7947 */ /* 0x000fec0003800000 */
.L_x_14185:
[----:B------:R-:W-:Y:S01]  /*17d50*/  UMOV UR4, URZ ;  /* 0x0000003f00047c82 */ /* 0x000fe20008000000 */
[----:B------:R-:W-:Y:S01]  /*17d60*/  UMOV UR5, URZ ;  /* 0x0000003f00057c82 */ /* 0x000fe20008000000 */
[----:B------:R-:W-:Y:S01]  /*17d70*/  ULDC UR6, c[0x0][0xc3c] ;  /* 0x00030f0000067ab9 */ /* 0x000fe20000000800 */
[----:B------:R-:W-:Y:S02]  /*17d80*/  IMAD.MOV.U32 R16, RZ, RZ, R0 ;  /* 0x000000ffff107224 */ /* 0x000fe400078e0000 */
[----:B------:R-:W-:Y:S02]  /*17d90*/  IMAD.U32 R17, RZ, RZ, UR4 ;  /* 0x00000004ff117e24 */ /* 0x000fe4000f8e00ff */
[----:B------:R-:W-:Y:S02]  /*17da0*/  IMAD.U32 R18, RZ, RZ, UR5 ;  /* 0x00000005ff127e24 */ /* 0x000fe4000f8e00ff */
[----:B------:R-:W-:-:S07]  /*17db0*/  IMAD.U32 R19, RZ, RZ, UR6 ;  /* 0x00000006ff137e24 */ /* 0x000fce000f8e00ff */
.L_x_14193:
        /* <DEDUP_REMOVED lines=10> */
.L_x_14182:
[----:B------:R-:W-:Y:S02]  /*17e60*/  ULDC UR4, c[0x0][0xc3c] ;  /* 0x00030f0000047ab9 */ /* 0x000fe40000000800 */
[----:B--2---:R-:W-:-:S13]  /*17e70*/  ISETP.GE.AND P0, PT, R19, UR4, PT ;  /* 0x0000000413007c0c */ /* 0x004fda000bf06270 */
[----:B------:R-:W-:Y:S05]  /*17e80*/  @!P0 BRA `(.L_x_14194) ;  /* 0xffffffa800fc8947 */ /* 0x000fea000383ffff */
[----:B------:R-:W-:Y:S05]  /*17e90*/  BSYNC B8 ;  /* 0x0000000000087941 */ /* 0x000fea0003800000 */
.L_x_14123:
        /* <DEDUP_REMOVED lines=12> */
.L_x_14339:
[----:B------:R-:W-:Y:S05]  /*17f60*/  BSYNC B0 ;  /* 0x0000000000007941 */ /* 0x000fea0003800000 */
.L_x_14195:
[----:B------:R-:W-:-:S03]  /*17f70*/  UMOV UR4, 0xffffffff ;  /* 0xffffffff00047882 */ /* 0x000fc60000000000 */
[----:B------:R-:W-:Y:S05]  /*17f80*/  BRA.DIV UR4, `(.L_x_14197) ;  /* 0x0000004604f87947 */ /* 0x000fea000b800000 */
[----:B0-----:R-:W0:Y:S02]  /*17f90*/  S2R R0, SR_TID.X ;  /* 0x0000000000007919 */ /* 0x001e240000002100 */
[----:B0-----:R-:W-:-:S04]  /*17fa0*/  SHF.R.U32.HI R0, RZ, 0x5, R0 ;  /* 0x00000005ff007819 */ /* 0x001fc80000011600 */
[----:B------:R-:W-:-:S05]  /*17fb0*/  LOP3.LUT R0, R0, 0x3, RZ, 0xc0, !PT ;  /* 0x0000000300007812 */ /* 0x000fca00078ec0ff */
[----:B------:R0:W2:Y:S02]  /*17fc0*/  SHFL.IDX PT, R14, R0, RZ, 0x1f ;  /* 0x00001fff000e7589 */ /* 0x0000a400000e0000 */
.L_x_14342:
[----:B--2---:R-:W-:Y:S01]  /*17fd0*/  ISETP.NE.AND P0, PT, R14, RZ, PT ;  /* 0x000000ff0e00720c */ /* 0x004fe20003f05270 */
[----:B------:R-:W-:-:S12]  /*17fe0*/  BSSY B0, `(.L_x_14198) ;  /* 0x0000024000007945 */ /* 0x000fd80003800000 */
[----:B------:R-:W-:Y:S05]  /*17ff0*/  @P0 BRA `(.L_x_14199) ;  /* 0x0000000000880947 */ /* 0x000fea0003800000 */
[----:B------:R-:W-:-:S03]  /*18000*/  UMOV UR4, 0xffffffff ;  /* 0xffffffff00047882 */ /* 0x000fc60000000000 */
[----:B------:R-:W-:Y:S05]  /*18010*/  BRA.DIV UR4, `(.L_x_14200) ;  /* 0x0000004a04087947 */ /* 0x000fea000b800000 */
[----:B------:R-:W-:-:S13]  /*18020*/  ELECT P6, URZ, PT ;  /* 0x00000000003f782f */ /* 0x000fda00038c0000 */
.L_x_14345:
[----:B------:R-:W-:Y:S05]  /*18030*/  @!P6 BRA `(.L_x_14199) ;  /* 0x000000000078e947 */ /* 0x000fea0003800000 */
[----:B------:R-:W-:-:S06]  /*18040*/  ULOP3.LUT UR4, UR36, 0x2, URZ, 0xfc, !UPT ;  /* 0x0000000224047892 */ /* 0x000fcc000f8efc3f */
[----:B0-----:R-:W-:-:S05]  /*18050*/  IMAD.U32 R0, RZ, RZ, UR4 ;  /* 0x00000004ff007e24 */ /* 0x001fca000f8e00ff */
[----:B------:R-:W-:-:S13]  /*18060*/  ISETP.NE.AND P0, PT, R0, 0x3, PT ;  /* 0x000000030000780c */ /* 0x000fda0003f05270 */
[----:B------:R-:W-:Y:S05]  /*18070*/  @!P0 BRA `(.L_x_14201) ;  /* 0x0000000000048947 */ /* 0x000fea0003800000 */
[----:B------:R-:W-:Y:S01]  /*18080*/  BPT.TRAP 0x1 ;  /* 0x000000040000795c */ /* 0x000fe20000300000 */
.L_x_14201:
[C---:B------:R-:W-:Y:S01]  /*18090*/  IMAD R5, R25.reuse, 0x8, R4 ;  /* 0x0000000819057824 */ /* 0x040fe200078e0204 */
[----:B------:R-:W-:Y:S01]  /*180a0*/  SHF.L.U32 R0, R28, 0x1f, RZ ;  /* 0x0000001f1c007819 */ /* 0x000fe200000006ff */
[----:B------:R-:W-:-:S03]  /*180b0*/  VIADD R25, R25, 0x1 ;  /* 0x0000000119197836 */ /* 0x000fc60000000000 */
[----:B------:R-:W0:Y:S02]  /*180c0*/  SYNCS.PHASECHK.TRANS64.TRYWAIT P1, [R5+URZ+0x16840], R0 ;  /* 0x01684000050075a7 */ /* 0x000e24000802017f */
[----:B------:R-:W-:-:S04]  /*180d0*/  ISETP.NE.AND P2, PT, R25, 0x2, PT ;  /* 0x000000021900780c */ /* 0x000fc80003f45270 */
[----:B------:R-:W-:Y:S01]  /*180e0*/  SEL R3, RZ, 0x1, P2 ;  /* 0x00000001ff037807 */ /* 0x000fe20001000000 */
[----:B0-----:R-:W-:Y:S08]  /*180f0*/  @!P1 BRA `(.L_x_14202) ;  /* 0x0000004400f09947 */ /* 0x001ff00003800000 */
.L_x_14346:
[----:B------:R-:W-:Y:S02]  /*18100*/  SEL R25, R25, RZ, P2 ;  /* 0x000000ff19197207 */ /* 0x000fe40001000000 */
[----:B------:R-:W-:Y:S01]  /*18110*/  LOP3.LUT R2, R28, R3, RZ, 0x3c, !PT ;  /* 0x000000031c027212 */ /* 0x000fe200078e3cff */
[----:B------:R-:W-:Y:S06]  /*18120*/  @!P0 BRA `(.L_x_14203) ;  /* 0x0000000000048947 */ /* 0x000fec0003800000 */
[----:B------:R-:W-:Y:S01]  /*18130*/  BPT.TRAP 0x1 ;  /* 0x000000040000795c */ /* 0x000fe20000300000 */
.L_x_14203:
[----:B------:R-:W-:Y:S01]  /*18140*/  IMAD R25, R25, 0x8, R4 ;  /* 0x0000000819197824 */ /* 0x000fe200078e0204 */
[----:B------:R-:W-:-:S04]  /*18150*/  SHF.L.U32 R2, R2, 0x1f, RZ ;  /* 0x0000001f02027819 */ /* 0x000fc800000006ff */
[----:B------:R-:W2:Y:S02]  /*18160*/  SYNCS.PHASECHK.TRANS64.TRYWAIT P1, [R25+URZ+0x16840], R2 ;  /* 0x01684002190075a7 */ /* 0x000ea4000802017f */
[----:B--2---:R-:W-:Y:S05]  /*18170*/  @!P1 BRA `(.L_x_14204) ;  /* 0x0000004400e49947 */ /* 0x004fea0003800000 */
.L_x_14347:
[----:B------:R-:W-:Y:S05]  /*18180*/  @!P0 BRA `(.L_x_14205) ;  /* 0x0000000000048947 */ /* 0x000fea0003800000 */
[----:B------:R-:W-:Y:S01]  /*18190*/  BPT.TRAP 0x1 ;  /* 0x000000040000795c */ /* 0x000fe20000300000 */
.L_x_14205:
[----:B------:R-:W3:Y:S02]  /*181a0*/  SYNCS.PHASECHK.TRANS64.TRYWAIT P1, [R5+URZ+0x16860], R0 ;  /* 0x01686000050075a7 */ /* 0x000ee4000802017f */
[----:B---3--:R-:W-:Y:S05]  /*181b0*/  @!P1 BRA `(.L_x_14206) ;  /* 0x0000004400e89947 */ /* 0x008fea0003800000 */
.L_x_14348:
[----:B------:R-:W-:Y:S05]  /*181c0*/  @!P0 BRA `(.L_x_14207) ;  /* 0x0000000000048947 */ /* 0x000fea0003800000 */
[----:B------:R-:W-:Y:S01]  /*181d0*/  BPT.TRAP 0x1 ;  /* 0x000000040000795c */ /* 0x000fe20000300000 */
.L_x_14207:
[----:B----4-:R4:W0:Y:S02]  /*181e0*/  SYNCS.PHASECHK.TRANS64.TRYWAIT P0, [R25+URZ+0x16860], R2 ;  /* 0x01686002190075a7 */ /* 0x010824000800017f */
[----:B0-----:R-:W-:Y:S05]  /*181f0*/  @!P0 NANOSLEEP.SYNCS 0x989680 ;  /* 0x009896800000895d */ /* 0x001fea0003900000 */
[----:B------:R-:W0:Y:S02]  /*18200*/  @!P0 SYNCS.PHASECHK.TRANS64 P0, [R25+URZ+0x16860], R2 ;  /* 0x01686002190085a7 */ /* 0x000e24000800007f */
[----:B0-----:R-:W-:Y:S05]  /*18210*/  @!P0 BRA `(.L_x_14207) ;  /* 0xfffffffc00f08947 */ /* 0x001fea000383ffff */
.L_x_14199:
[----:B------:R-:W-:Y:S05]  /*18220*/  BSYNC B0 ;  /* 0x0000000000007941 */ /* 0x000fea0003800000 */
.L_x_14198:
[----:B------:R-:W-:Y:S05]  /*18230*/  EXIT ;  /* 0x000000000000794d */ /* 0x000fea0003800000 */
.L_x_14026:
[----:B0-----:R-:W-:-:S04]  /*18240*/  IMAD.U32 R3, RZ, RZ, UR45 ;  /* 0x0000002dff037e24 */ /* 0x001fc8000f8e00ff */
[----:B------:R0:W1:Y:S03]  /*18250*/  SYNCS.PHASECHK.TRANS64.TRYWAIT P1, [R3+URZ+0x16800], R0 ;  /* 0x01680000030075a7 */ /* 0x000066000802017f */
[----:B-1----:R-:W-:Y:S05]  /*18260*/  @!P1 NANOSLEEP.SYNCS 0x989680 ;  /* 0x009896800000995d */ /* 0x002fea0003900000 */
[----:B------:R-:W1:Y:S02]  /*18270*/  @!P1 SYNCS.PHASECHK.TRANS64 P1, [R3+URZ+0x16800], R0 ;  /* 0x01680000030095a7 */ /* 0x000e64000802007f */
[----:B-1----:R-:W-:Y:S05]  /*18280*/  @!P1 BRA `(.L_x_14026) ;  /* 0xfffffffc00ec9947 */ /* 0x002fea000383ffff */
[----:B------:R-:W-:Y:S05]  /*18290*/  BRA `(.L_x_14208) ;  /* 0xfffffe9c000c7947 */ /* 0x000fea000383ffff */
.L_x_14030:
[----:B-1----:R1:W2:Y:S02]  /*182a0*/  SYNCS.PHASECHK.TRANS64.TRYWAIT P1, [R91+URZ+0x16830], R0 ;  /* 0x016830005b0075a7 */ /* 0x0022a4000802017f */
[----:B--2---:R-:W-:Y:S05]  /*182b0*/  @!P1 NANOSLEEP.SYNCS 0x989680 ;  /* 0x009896800000995d */ /* 0x004fea0003900000 */
[----:B------:R-:W2:Y:S02]  /*182c0*/  @!P1 SYNCS.PHASECHK.TRANS64 P1, [R91+URZ+0x16830], R0 ;  /* 0x016830005b0095a7 */ /* 0x000ea4000802007f */
[----:B--2---:R-:W-:Y:S05]  /*182d0*/  @!P1 BRA `(.L_x_14030) ;  /* 0xfffffffc00f09947 */ /* 0x004fea000383ffff */
[----:B------:R-:W-:Y:S05]  /*182e0*/  BRA `(.L_x_14029) ;  /* 0xfffffe9c00287947 */ /* 0x000fea000383ffff */
.L_x_14047:
[----:B-1----:R-:W-:-:S04]  /*182f0*/  IMAD.U32 R7, RZ, RZ, UR6 ;  /* 0x00000006ff077e24 */ /* 0x002fc8000f8e00ff */
[----:B------:R1:W2:Y:S03]  /*18300*/  SYNCS.PHASECHK.TRANS64.TRYWAIT P1, [R7+URZ+0x16830], R6 ;  /* 0x01683006070075a7 */ /* 0x0002a6000802017f */
[----:B--2---:R-:W-:Y:S05]  /*18310*/  @!P1 NANOSLEEP.SYNCS 0x989680 ;  /* 0x009896800000995d */ /* 0x004fea0003900000 */
[----:B------:R-:W2:Y:S02]  /*18320*/  @!P1 SYNCS.PHASECHK.TRANS64 P1, [R7+URZ+0x16830], R6 ;  /* 0x01683006070095a7 */ /* 0x000ea4000802007f */
[----:B--2---:R-:W-:Y:S05]  /*18330*/  @!P1 BRA `(.L_x_14047) ;  /* 0xfffffffc00ec9947 */ /* 0x004fea000383ffff */
[----:B------:R-:W-:Y:S05]  /*18340*/  BRA `(.L_x_14044) ;  /* 0xfffffed400b47947 */ /* 0x000fea000383ffff */
.L_x_14051:
[----:B-1----:R-:W-:-:S04]  /*18350*/  IMAD.U32 R7, RZ, RZ, UR6 ;  /* 0x00000006ff077e24 */ /* 0x002fc8000f8e00ff */
[----:B------:R1:W2:Y:S03]  /*18360*/  SYNCS.PHASECHK.TRANS64.TRYWAIT P1, [R7+URZ+0x16850], R6 ;  /* 0x01685006070075a7 */ /* 0x0002a6000802017f */
[----:B--2---:R-:W-:Y:S05]  /*18370*/  @!P1 NANOSLEEP.SYNCS 0x989680 ;  /* 0x009896800000995d */ /* 0x004fea0003900000 */
[----:B------:R-:W2:Y:S02]  /*18380*/  @!P1 SYNCS.PHASECHK.TRANS64 P1, [R7+URZ+0x16850], R6 ;  /* 0x01685006070095a7 */ /* 0x000ea4000802007f */
[----:B--2---:R-:W-:Y:S05]  /*18390*/  @!P1 BRA `(.L_x_14051) ;  /* 0xfffffffc00ec9947 */ /* 0x004fea000383ffff */
[----:B------:R-:W-:Y:S05]  /*183a0*/  BRA `(.L_x_14048) ;  /* 0xfffffed800387947 */ /* 0x000fea000383ffff */
.L_x_14070:
[----:B-1----:R-:W-:-:S04]  /*183b0*/  IMAD.U32 R7, RZ, RZ, UR6 ;  /* 0x00000006ff077e24 */ /* 0x002fc8000f8e00ff */
[----:B------:R1:W2:Y:S03]  /*183c0*/  SYNCS.PHASECHK.TRANS64.TRYWAIT P1, [R7+URZ+0x16830], R6 ;  /* 0x01683006070075a7 */ /* 0x0002a6000802017f */
[----:B--2---:R-:W-:Y:S05]  /*183d0*/  @!P1 NANOSLEEP.SYNCS 0x989680 ;  /* 0x009896800000995d */ /* 0x004fea0003900000 */
[----:B------:R-:W2:Y:S02]  /*183e0*/  @!P1 SYNCS.PHASECHK.TRANS64 P1, [R7+URZ+0x16830], R6 ;  /* 0x01683006070095a7 */ /* 0x000ea4000802007f */
[----:B--2---:R-:W-:Y:S05]  /*183f0*/  @!P1 BRA `(.L_x_14070) ;  /* 0xfffffffc00ec9947 */ /* 0x004fea000383ffff */
[----:B------:R-:W-:Y:S05]  /*18400*/  BRA `(.L_x_14067) ;  /* 0xffffff0c00b87947 */ /* 0x000fea000383ffff */
.L_x_14074:
[----:B-1----:R-:W-:-:S04]  /*18410*/  IMAD.U32 R7, RZ, RZ, UR6 ;  /* 0x00000006ff077e24 */ /* 0x002fc8000f8e00ff */
[----:B------:R1:W2:Y:S03]  /*18420*/  SYNCS.PHASECHK.TRANS64.TRYWAIT P1, [R7+URZ+0x16850], R6 ;  /* 0x01685006070075a7 */ /* 0x0002a6000802017f */
[----:B--2---:R-:W-:Y:S05]  /*18430*/  @!P1 NANOSLEEP.SYNCS 0x989680 ;  /* 0x009896800000995d */ /* 0x004fea0003900000 */
[----:B------:R-:W2:Y:S02]  /*18440*/  @!P1 SYNCS.PHASECHK.TRANS64 P1, [R7+URZ+0x16850], R6 ;  /* 0x01685006070095a7 */ /* 0x000ea4000802007f */
[----:B--2---:R-:W-:Y:S05]  /*18450*/  @!P1 BRA `(.L_x_14074) ;  /* 0xfffffffc00ec9947 */ /* 0x004fea000383ffff */
[----:B------:R-:W-:Y:S05]  /*18460*/  BRA `(.L_x_14071) ;  /* 0xffffff10003c7947 */ /* 0x000fea000383ffff */
.L_x_14082:
[----:B-1----:R-:W-:-:S04]  /*18470*/  IMAD.U32 R7, RZ, RZ, UR6 ;  /* 0x00000006ff077e24 */ /* 0x002fc8000f8e00ff */
[----:B------:R1:W2:Y:S03]  /*18480*/  SYNCS.PHASECHK.TRANS64.TRYWAIT P1, [R7+URZ+0x16830], R6 ;  /* 0x01683006070075a7 */ /* 0x0002a6000802017f */
[----:B--2---:R-:W-:Y:S05]  /*18490*/  @!P1 NANOSLEEP.SYNCS 0x989680 ;  /* 0x009896800000995d */ /* 0x004fea0003900000 */
[----:B------:R-:W2:Y:S02]  /*184a0*/  @!P1 SYNCS.PHASECHK.TRANS64 P1, [R7+URZ+0x16830], R6 ;  /* 0x01683006070095a7 */ /* 0x000ea4000802007f */
[----:B--2---:R-:W-:Y:S05]  /*184b0*/  @!P1 BRA `(.L_x_14082) ;  /* 0xfffffffc00ec9947 */ /* 0x004fea000383ffff */
[----:B------:R-:W-:Y:S05]  /*184c0*/  BRA `(.L_x_14079) ;  /* 0xffffff3000ec7947 */ /* 0x000fea000383ffff */
.L_x_14086:
[----:B-1----:R-:W-:-:S04]  /*184d0*/  IMAD.U32 R7, RZ, RZ, UR6 ;  /* 0x00000006ff077e24 */ /* 0x002fc8000f8e00ff */
[----:B------:R1:W2:Y:S03]  /*184e0*/  SYNCS.PHASECHK.TRANS64.TRYWAIT P1, [R7+URZ+0x16850], R6 ;  /* 0x01685006070075a7 */ /* 0x0002a6000802017f */
[----:B--2---:R-:W-:Y:S05]  /*184f0*/  @!P1 NANOSLEEP.SYNCS 0x989680 ;  /* 0x009896800000995d */ /* 0x004fea0003900000 */
[----:B------:R-:W2:Y:S02]  /*18500*/  @!P1 SYNCS.PHASECHK.TRANS64 P1, [R7+URZ+0x16850], R6 ;  /* 0x01685006070095a7 */ /* 0x000ea4000802007f */
[----:B--2---:R-:W-:Y:S05]  /*18510*/  @!P1 BRA `(.L_x_14086) ;  /* 0xfffffffc00ec9947 */ /* 0x004fea000383ffff */
[----:B------:R-:W-:Y:S05]  /*18520*/  BRA `(.L_x_14083) ;  /* 0xffffff3400647947 */ /* 0x000fea000383ffff */
.L_x_14101:
[----:B-1----:R-:W-:-:S04]  /*18530*/  IMAD.U32 R4, RZ, RZ, UR5 ;  /* 0x00000005ff047e24 */ /* 0x002fc8000f8e00ff */
[----:B------:R1:W2:Y:S03]  /*18540*/  SYNCS.PHASECHK.TRANS64.TRYWAIT P1, [R4+URZ+0x16850], R3 ;  /* 0x01685003040075a7 */ /* 0x0002a6000802017f */
[----:B--2---:R-:W-:Y:S05]  /*18550*/  @!P1 NANOSLEEP.SYNCS 0x989680 ;  /* 0x009896800000995d */ /* 0x004fea0003900000 */
[----:B------:R-:W2:Y:S02]  /*18560*/  @!P1 SYNCS.PHASECHK.TRANS64 P1, [R4+URZ+0x16850], R3 ;  /* 0x01685003040095a7 */ /* 0x000ea4000802007f */
[----:B--2---:R-:W-:Y:S05]  /*18570*/  @!P1 BRA `(.L_x_14101) ;  /* 0xfffffffc00ec9947 */ /* 0x004fea000383ffff */
[----:B------:R-:W-:Y:S05]  /*18580*/  BRA `(.L_x_14100) ;  /* 0xffffff6800107947 */ /* 0x000fea000383ffff */
.L_x_14145:
        /* <DEDUP_REMOVED lines=11> */
.L_x_14210:
[----:B------:R-:W-:Y:S05]  /*18640*/  BSYNC B0 ;  /* 0x0000000000007941 */ /* 0x000fea0003800000 */
.L_x_14209:
[----:B------:R-:W-:Y:S05]  /*18650*/  BRA `(.L_x_14211) ;  /* 0xffffffb400d47947 */ /* 0x000fea000383ffff */
.L_x_14148:
[----:B0-----:R0:W1:Y:S02]  /*18660*/  SYNCS.PHASECHK.TRANS64.TRYWAIT P0, [R5+URZ+0x16840], R2 ;  /* 0x01684002050075a7 */ /* 0x001064000800017f */
[----:B-1----:R-:W-:Y:S05]  /*18670*/  @!P0 NANOSLEEP.SYNCS 0x989680 ;  /* 0x009896800000895d */ /* 0x002fea0003900000 */
[----:B------:R-:W1:Y:S02]  /*18680*/  @!P0 SYNCS.PHASECHK.TRANS64 P0, [R5+URZ+0x16840], R2 ;  /* 0x01684002050085a7 */ /* 0x000e64000800007f */
[----:B-1----:R-:W-:Y:S05]  /*18690*/  @!P0 BRA `(.L_x_14148) ;  /* 0xfffffffc00f08947 */ /* 0x002fea000383ffff */
[----:B------:R-:W-:Y:S05]  /*186a0*/  BRA `(.L_x_14212) ;  /* 0xffffffb800287947 */ /* 0x000fea000383ffff */
.L_x_14149:
        /* <DEDUP_REMOVED lines=8> */
.L_x_14214:
[----:B------:R-:W-:Y:S05]  /*18730*/  BSYNC B0 ;  /* 0x0000000000007941 */ /* 0x000fea0003800000 */
.L_x_14213:
        /* <DEDUP_REMOVED lines=9> */
.L_x_14215:
[----:B------:R-:W-:Y:S02]  /*187d0*/  IMAD.MOV.U32 R13, RZ, RZ, R2 ;  /* 0x000000ffff0d7224 */ /* 0x000fe400078e0002 */
[----:B------:R-:W-:Y:S02]  /*187e0*/  IMAD.MOV.U32 R12, RZ, RZ, 0x1 ;  /* 0x00000001ff0c7424 */ /* 0x000fe400078e00ff */
[----:B------:R-:W-:-:S07]  /*187f0*/  IMAD.MOV.U32 R7, RZ, RZ, R14 ;  /* 0x000000ffff077224 */ /* 0x000fce00078e000e */
[----:B------:R-:W-:Y:S05]  /*18800*/  WARPSYNC.COLLECTIVE R15, `(.L_x_14216) ;  /* 0x000000000f087348 */ /* 0x000fea0003c00000 */
[----:B------:R0:W1:Y:S02]  /*18810*/  SHFL.IDX P6, R14, R13, R12, R11 ;  /* 0x0000000c0d0e7389 */ /* 0x00006400000c000b */
[----:B01----:R-:W-:Y:S01]  /*18820*/  ENDCOLLECTIVE ;  /* 0x000000000000791b */ /* 0x003fe20003800000 */
.L_x_14216:
        /* <DEDUP_REMOVED lines=15> */
.L_x_14217:
[----:B------:R-:W-:Y:S02]  /*18920*/  @P1 IMAD R8, R3, 0x2, R22 ;  /* 0x0000000203081824 */ /* 0x000fe400078e0216 */
[----:B------:R-:W-:Y:S02]  /*18930*/  IMAD.MOV.U32 R13, RZ, RZ, R2 ;  /* 0x000000ffff0d7224 */ /* 0x000fe400078e0002 */
[----:B------:R-:W-:Y:S02]  /*18940*/  IMAD.MOV.U32 R12, RZ, RZ, 0x2 ;  /* 0x00000002ff0c7424 */ /* 0x000fe400078e00ff */
[----:B------:R-:W-:-:S07]  /*18950*/  IMAD.MOV.U32 R7, RZ, RZ, R14 ;  /* 0x000000ffff077224 */ /* 0x000fce00078e000e */
[----:B------:R-:W-:Y:S05]  /*18960*/  WARPSYNC.COLLECTIVE R15, `(.L_x_14218) ;  /* 0x000000000f087348 */ /* 0x000fea0003c00000 */
[----:B------:R0:W1:Y:S02]  /*18970*/  SHFL.IDX P6, R14, R13, R12, R11 ;  /* 0x0000000c0d0e7389 */ /* 0x00006400000c000b */
[----:B01----:R-:W-:Y:S01]  /*18980*/  ENDCOLLECTIVE ;  /* 0x000000000000791b */ /* 0x003fe20003800000 */
.L_x_14218:
        /* <DEDUP_REMOVED lines=15> */
.L_x_14219:
[----:B------:R-:W-:Y:S02]  /*18a80*/  @P1 IMAD R8, R3, 0x2, R22 ;  /* 0x0000000203081824 */ /* 0x000fe400078e0216 */
[----:B------:R-:W-:Y:S02]  /*18a90*/  IMAD.MOV.U32 R13, RZ, RZ, R2 ;  /* 0x000000ffff0d7224 */ /* 0x000fe400078e0002 */
[----:B------:R-:W-:Y:S02]  /*18aa0*/  IMAD.MOV.U32 R12, RZ, RZ, 0x3 ;  /* 0x00000003ff0c7424 */ /* 0x000fe400078e00ff */
[----:B------:R-:W-:-:S07]  /*18ab0*/  IMAD.MOV.U32 R7, RZ, RZ, R14 ;  /* 0x000000ffff077224 */ /* 0x000fce00078e000e */
[----:B------:R-:W-:Y:S05]  /*18ac0*/  WARPSYNC.COLLECTIVE R15, `(.L_x_14220) ;  /* 0x000000000f087348 */ /* 0x000fea0003c00000 */
[----:B------:R0:W1:Y:S02]  /*18ad0*/  SHFL.IDX P6, R14, R13, R12, R11 ;  /* 0x0000000c0d0e7389 */ /* 0x00006400000c000b */
[----:B01----:R-:W-:Y:S01]  /*18ae0*/  ENDCOLLECTIVE ;  /* 0x000000000000791b */ /* 0x003fe20003800000 */
.L_x_14220:
        /* <DEDUP_REMOVED lines=15> */
.L_x_14221:
[----:B------:R-:W-:Y:S02]  /*18be0*/  @P1 IMAD R8, R3, 0x2, R22 ;  /* 0x0000000203081824 */ /* 0x000fe400078e0216 */
[----:B------:R-:W-:Y:S02]  /*18bf0*/  IMAD.MOV.U32 R13, RZ, RZ, R2 ;  /* 0x000000ffff0d7224 */ /* 0x000fe400078e0002 */
[----:B------:R-:W-:Y:S02]  /*18c00*/  IMAD.MOV.U32 R12, RZ, RZ, 0x4 ;  /* 0x00000004ff0c7424 */ /* 0x000fe400078e00ff */
[----:B------:R-:W-:-:S07]  /*18c10*/  IMAD.MOV.U32 R7, RZ, RZ, R14 ;  /* 0x000000ffff077224 */ /* 0x000fce00078e000e */
[----:B------:R-:W-:Y:S05]  /*18c20*/  WARPSYNC.COLLECTIVE R15, `(.L_x_14222) ;  /* 0x000000000f087348 */ /* 0x000fea0003c00000 */
[----:B------:R0:W1:Y:S02]  /*18c30*/  SHFL.IDX P6, R14, R13, R12, R11 ;  /* 0x0000000c0d0e7389 */ /* 0x00006400000c000b */
[----:B01----:R-:W-:Y:S01]  /*18c40*/  ENDCOLLECTIVE ;  /* 0x000000000000791b */ /* 0x003fe20003800000 */
.L_x_14222:
        /* <DEDUP_REMOVED lines=15> */
.L_x_14223:
[----:B------:R-:W-:Y:S02]  /*18d40*/  @P1 IMAD R8, R3, 0x2, R22 ;  /* 0x0000000203081824 */ /* 0x000fe400078e0216 */
[----:B------:R-:W-:Y:S02]  /*18d50*/  IMAD.MOV.U32 R13, RZ, RZ, R2 ;  /* 0x000000ffff0d7224 */ /* 0x000fe400078e0002 */
[----:B------:R-:W-:Y:S02]  /*18d60*/  IMAD.MOV.U32 R12, RZ, RZ, 0x5 ;  /* 0x00000005ff0c7424 */ /* 0x000fe400078e00ff */
[----:B------:R-:W-:-:S07]  /*18d70*/  IMAD.MOV.U32 R7, RZ, RZ, R14 ;  /* 0x000000ffff077224 */ /* 0x000fce00078e000e */
[----:B------:R-:W-:Y:S05]  /*18d80*/  WARPSYNC.COLLECTIVE R15, `(.L_x_14224) ;  /* 0x000000000f087348 */ /* 0x000fea0003c00000 */
[----:B------:R0:W1:Y:S02]  /*18d90*/  SHFL.IDX P6, R14, R13, R12, R11 ;  /* 0x0000000c0d0e7389 */ /* 0x00006400000c000b */
[----:B01----:R-:W-:Y:S01]  /*18da0*/  ENDCOLLECTIVE ;  /* 0x000000000000791b */ /* 0x003fe20003800000 */
.L_x_14224:
        /* <DEDUP_REMOVED lines=15> */
.L_x_14225:
[----:B------:R-:W-:Y:S02]  /*18ea0*/  @P1 IMAD R8, R3, 0x2, R22 ;  /* 0x0000000203081824 */ /* 0x000fe400078e0216 */
[----:B------:R-:W-:Y:S02]  /*18eb0*/  IMAD.MOV.U32 R13, RZ, RZ, R2 ;  /* 0x000000ffff0d7224 */ /* 0x000fe400078e0002 */
[----:B------:R-:W-:Y:S02]  /*18ec0*/  IMAD.MOV.U32 R12, RZ, RZ, 0x6 ;  /* 0x00000006ff0c7424 */ /* 0x000fe400078e00ff */
[----:B------:R-:W-:-:S07]  /*18ed0*/  IMAD.MOV.U32 R7, RZ, RZ, R14 ;  /* 0x000000ffff077224 */ /* 0x000fce00078e000e */
[----:B------:R-:W-:Y:S05]  /*18ee0*/  WARPSYNC.COLLECTIVE R15, `(.L_x_14226) ;  /* 0x000000000f087348 */ /* 0x000fea0003c00000 */
[----:B------:R0:W1:Y:S02]  /*18ef0*/  SHFL.IDX P6, R14, R13, R12, R11 ;  /* 0x0000000c0d0e7389 */ /* 0x00006400000c000b */
[----:B01----:R-:W-:Y:S01]  /*18f00*/  ENDCOLLECTIVE ;  /* 0x000000000000791b */ /* 0x003fe20003800000 */
.L_x_14226:
        /* <DEDUP_REMOVED lines=15> */
.L_x_14227:
[----:B------:R-:W-:Y:S02]  /*19000*/  @P1 IMAD R8, R3, 0x2, R22 ;  /* 0x0000000203081824 */ /* 0x000fe400078e0216 */
[----:B------:R-:W-:Y:S02]  /*19010*/  IMAD.MOV.U32 R13, RZ, RZ, R2 ;  /* 0x000000ffff0d7224 */ /* 0x000fe400078e0002 */
[----:B------:R-:W-:Y:S02]  /*19020*/  IMAD.MOV.U32 R12, RZ, RZ, 0x7 ;  /* 0x00000007ff0c7424 */ /* 0x000fe400078e00ff */
[----:B------:R-:W-:-:S07]  /*19030*/  IMAD.MOV.U32 R7, RZ, RZ, R14 ;  /* 0x000000ffff077224 */ /* 0x000fce00078e000e */
[----:B------:R-:W-:Y:S05]  /*19040*/  WARPSYNC.COLLECTIVE R15, `(.L_x_14228) ;  /* 0x000000000f087348 */ /* 0x000fea0003c00000 */
[----:B------:R0:W1:Y:S02]  /*19050*/  SHFL.IDX P6, R14, R13, R12, R11 ;  /* 0x0000000c0d0e7389 */ /* 0x00006400000c000b */
[----:B01----:R-:W-:Y:S01]  /*19060*/  ENDCOLLECTIVE ;  /* 0x000000000000791b */ /* 0x003fe20003800000 */
.L_x_14228:
        /* <DEDUP_REMOVED lines=10> */
.L_x_14229:
[----:B------:R-:W-:Y:S01]  /*19110*/  @!PT LDS RZ, [RZ] ;  /* 0x00000000fffff984 */ /* 0x000fe20000000800 */
[----:B------:R-:W-:Y:S01]  /*19120*/  @!PT LDS RZ, [RZ] ;  /* 0x00000000fffff984 */ /* 0x000fe20000000800 */
[----:B------:R-:W-:Y:S01]  /*19130*/  @!PT LDS RZ, [RZ] ;  /* 0x00000000fffff984 */ /* 0x000fe20000000800 */
[----:B------:R0:W-:Y:S01]  /*19140*/  @P1 LDGSTS.E.BYPASS.LTC128B.128 [R8+0x11400], desc[UR54][R6.64], !P2 ;  /* 0x1140000006081fae */ /* 0x0001e2000d101d76 */
[----:B------:R-:W-:Y:S01]  /*19150*/  IMAD.MOV.U32 R0, RZ, RZ, R14 ;  /* 0x000000ffff007224 */ /* 0x000fe200078e000e */
[----:B------:R-:W-:Y:S06]  /*19160*/  BRA `(.L_x_14230) ;  /* 0xffffffb400287947 */ /* 0x000fec000383ffff */
.L_x_14154:
        /* <DEDUP_REMOVED lines=9> */
.L_x_14231:
[C---:B------:R-:W-:Y:S01]  /*19200*/  VIADD R8, R27.reuse, 0x10 ;  /* 0x000000101b087836 */ /* 0x040fe20000000000 */
[----:B------:R-:W-:Y:S01]  /*19210*/  ISETP.GE.AND P2, PT, R27, R3, PT ;  /* 0x000000031b00720c */ /* 0x000fe20003f46270 */
[----:B------:R-:W-:Y:S02]  /*19220*/  IMAD.MOV.U32 R13, RZ, RZ, R0 ;  /* 0x000000ffff0d7224 */ /* 0x000fe400078e0000 */
[----:B------:R-:W-:-:S10]  /*19230*/  IMAD.MOV.U32 R6, RZ, RZ, R14 ;  /* 0x000000ffff067224 */ /* 0x000fd400078e000e */
[----:B------:R-:W-:Y:S05]  /*19240*/  WARPSYNC.COLLECTIVE R15, `(.L_x_14232) ;  /* 0x000000000f087348 */ /* 0x000fea0003c00000 */
[----:B------:R0:W1:Y:S02]  /*19250*/  SHFL.IDX P6, R14, R13, R12, R11 ;  /* 0x0000000c0d0e7389 */ /* 0x00006400000c000b */
[----:B01----:R-:W-:Y:S01]  /*19260*/  ENDCOLLECTIVE ;  /* 0x000000000000791b */ /* 0x003fe20003800000 */
.L_x_14232:
[----:B------:R-:W-:Y:S02]  /*19270*/  IMAD.MOV.U32 R13, RZ, RZ, R4 ;  /* 0x000000ffff0d7224 */ /* 0x000fe400078e0004 */
[----:B------:R-:W-:Y:S02]  /*19280*/  IMAD.MOV.U32 R12, RZ, RZ, 0x1 ;  /* 0x00000001ff0c7424 */ /* 0x000fe400078e00ff */
[----:B------:R-:W-:-:S07]  /*19290*/  IMAD.MOV.U32 R7, RZ, RZ, R14 ;  /* 0x000000ffff077224 */ /* 0x000fce00078e000e */
[----:B------:R-:W-:Y:S05]  /*192a0*/  WARPSYNC.COLLECTIVE R15, `(.L_x_14233) ;  /* 0x000000000f087348 */ /* 0x000fea0003c00000 */
[----:B------:R0:W1:Y:S02]  /*192b0*/  SHFL.IDX P6, R14, R13, R12, R11 ;  /* 0x0000000c0d0e7389 */ /* 0x00006400000c000b */
[----:B01----:R-:W-:Y:S01]  /*192c0*/  ENDCOLLECTIVE ;  /* 0x000000000000791b */ /* 0x003fe20003800000 */
.L_x_14233:
        /* <DEDUP_REMOVED lines=11> */
[----:B0-----:R-:W-:-:S07]  /*19380*/  IMAD.MOV.U32 R6, RZ, RZ, R14 ;  /* 0x000000ffff067224 */ /* 0x001fce00078e000e */
[----:B------:R-:W-:Y:S05]  /*19390*/  WARPSYNC.COLLECTIVE R15, `(.L_x_14234) ;  /* 0x000000000f087348 */ /* 0x000fea0003c00000 */
[----:B------:R0:W1:Y:S02]  /*193a0*/  SHFL.IDX P6, R14, R13, R12, R11 ;  /* 0x0000000c0d0e7389 */ /* 0x00006400000c000b */
[----:B01----:R-:W-:Y:S01]  /*193b0*/  ENDCOLLECTIVE ;  /* 0x000000000000791b */ /* 0x003fe20003800000 */
.L_x_14234:
[----:B------:R-:W-:Y:S02]  /*193c0*/  IMAD.MOV.U32 R13, RZ, RZ, R4 ;  /* 0x000000ffff0d7224 */ /* 0x000fe400078e0004 */
[----:B------:R-:W-:Y:S02]  /*193d0*/  IMAD.MOV.U32 R12, RZ, RZ, 0x2 ;  /* 0x00000002ff0c7424 */ /* 0x000fe400078e00ff */
[----:B------:R-:W-:-:S07]  /*193e0*/  IMAD.MOV.U32 R7, RZ, RZ, R14 ;  /* 0x000000ffff077224 */ /* 0x000fce00078e000e */
[----:B------:R-:W-:Y:S05]  /*193f0*/  WARPSYNC.COLLECTIVE R15, `(.L_x_14235) ;  /* 0x000000000f087348 */ /* 0x000fea0003c00000 */
[----:B------:R0:W1:Y:S02]  /*19400*/  SHFL.IDX P6, R14, R13, R12, R11 ;  /* 0x0000000c0d0e7389 */ /* 0x00006400000c000b */
[----:B01----:R-:W-:Y:S01]  /*19410*/  ENDCOLLECTIVE ;  /* 0x000000000000791b */ /* 0x003fe20003800000 */
.L_x_14235:
        /* <DEDUP_REMOVED lines=16> */
.L_x_14236:
[----:B------:R-:W-:Y:S02]  /*19520*/  IMAD.MOV.U32 R13, RZ, RZ, R4 ;  /* 0x000000ffff0d7224 */ /* 0x000fe400078e0004 */
[----:B------:R-:W-:Y:S02]  /*19530*/  IMAD.MOV.U32 R12, RZ, RZ, 0x3 ;  /* 0x00000003ff0c7424 */ /* 0x000fe400078e00ff */
[----:B------:R-:W-:-:S07]  /*19540*/  IMAD.MOV.U32 R7, RZ, RZ, R14 ;  /* 0x000000ffff077224 */ /* 0x000fce00078e000e */
[----:B------:R-:W-:Y:S05]  /*19550*/  WARPSYNC.COLLECTIVE R15, `(.L_x_14237) ;  /* 0x000000000f087348 */ /* 0x000fea0003c00000 */
[----:B------:R0:W1:Y:S02]  /*19560*/  SHFL.IDX P6, R14, R13, R12, R11 ;  /* 0x0000000c0d0e7389 */ /* 0x00006400000c000b */
[----:B01----:R-:W-:Y:S01]  /*19570*/  ENDCOLLECTIVE ;  /* 0x000000000000791b */ /* 0x003fe20003800000 */
.L_x_14237:
        /* <DEDUP_REMOVED lines=16> */
.L_x_14238:
[----:B------:R-:W-:Y:S02]  /*19680*/  IMAD.MOV.U32 R13, RZ, RZ, R4 ;  /* 0x000000ffff0d7224 */ /* 0x000fe400078e0004 */
[----:B------:R-:W-:Y:S02]  /*19690*/  IMAD.MOV.U32 R12, RZ, RZ, 0x4 ;  /* 0x00000004ff0c7424 */ /* 0x000fe400078e00ff */
[----:B------:R-:W-:-:S07]  /*196a0*/  IMAD.MOV.U32 R7, RZ, RZ, R14 ;  /* 0x000000ffff077224 */ /* 0x000fce00078e000e */
[----:B------:R-:W-:Y:S05]  /*196b0*/  WARPSYNC.COLLECTIVE R15, `(.L_x_14239) ;  /* 0x000000000f087348 */ /* 0x000fea0003c00000 */
[----:B------:R0:W1:Y:S02]  /*196c0*/  SHFL.IDX P6, R14, R13, R12, R11 ;  /* 0x0000000c0d0e7389 */ /* 0x00006400000c000b */
[----:B01----:R-:W-:Y:S01]  /*196d0*/  ENDCOLLECTIVE ;  /* 0x000000000000791b */ /* 0x003fe20003800000 */
.L_x_14239:
        /* <DEDUP_REMOVED lines=16> */
.L_x_14240:
[----:B------:R-:W-:Y:S02]  /*197e0*/  IMAD.MOV.U32 R13, RZ, RZ, R4 ;  /* 0x000000ffff0d7224 */ /* 0x000fe400078e0004 */
[----:B------:R-:W-:Y:S02]  /*197f0*/  IMAD.MOV.U32 R12, RZ, RZ, 0x5 ;  /* 0x00000005ff0c7424 */ /* 0x000fe400078e00ff */
[----:B------:R-:W-:-:S07]  /*19800*/  IMAD.MOV.U32 R7, RZ, RZ, R14 ;  /* 0x000000ffff077224 */ /* 0x000fce00078e000e */
[----:B------:R-:W-:Y:S05]  /*19810*/  WARPSYNC.COLLECTIVE R15, `(.L_x_14241) ;  /* 0x000000000f087348 */ /* 0x000fea0003c00000 */
[----:B------:R0:W1:Y:S02]  /*19820*/  SHFL.IDX P6, R14, R13, R12, R11 ;  /* 0x0000000c0d0e7389 */ /* 0x00006400000c000b */
[----:B01----:R-:W-:Y:S01]  /*19830*/  ENDCOLLECTIVE ;  /* 0x000000000000791b */ /* 0x003fe20003800000 */
.L_x_14241:
        /* <DEDUP_REMOVED lines=16> */
.L_x_14242:
[----:B------:R-:W-:Y:S02]  /*19940*/  IMAD.MOV.U32 R13, RZ, RZ, R4 ;  /* 0x000000ffff0d7224 */ /* 0x000fe400078e0004 */
[----:B------:R-:W-:Y:S02]  /*19950*/  IMAD.MOV.U32 R12, RZ, RZ, 0x6 ;  /* 0x00000006ff0c7424 */ /* 0x000fe400078e00ff */
[----:B------:R-:W-:-:S07]  /*19960*/  IMAD.MOV.U32 R7, RZ, RZ, R14 ;  /* 0x000000ffff077224 */ /* 0x000fce00078e000e */
[----:B------:R-:W-:Y:S05]  /*19970*/  WARPSYNC.COLLECTIVE R15, `(.L_x_14243) ;  /* 0x000000000f087348 */ /* 0x000fea0003c00000 */
[----:B------:R0:W1:Y:S02]  /*19980*/  SHFL.IDX P6, R14, R13, R12, R11 ;  /* 0x0000000c0d0e7389 */ /* 0x00006400000c000b */
[----:B01----:R-:W-:Y:S01]  /*19990*/  ENDCOLLECTIVE ;  /* 0x000000000000791b */ /* 0x003fe20003800000 */
.L_x_14243:
        /* <DEDUP_REMOVED lines=16> */
.L_x_14244:
[----:B------:R-:W-:Y:S02]  /*19aa0*/  IMAD.MOV.U32 R13, RZ, RZ, R4 ;  /* 0x000000ffff0d7224 */ /* 0x000fe400078e0004 */
[----:B------:R-:W-:Y:S02]  /*19ab0*/  IMAD.MOV.U32 R12, RZ, RZ, 0x7 ;  /* 0x00000007ff0c7424 */ /* 0x000fe400078e00ff */
[----:B------:R-:W-:-:S07]  /*19ac0*/  IMAD.MOV.U32 R7, RZ, RZ, R14 ;  /* 0x000000ffff077224 */ /* 0x000fce00078e000e */
[----:B------:R-:W-:Y:S05]  /*19ad0*/  WARPSYNC.COLLECTIVE R15, `(.L_x_14245) ;  /* 0x000000000f087348 */ /* 0x000fea0003c00000 */
[----:B------:R0:W1:Y:S02]  /*19ae0*/  SHFL.IDX P6, R14, R13, R12, R11 ;  /* 0x0000000c0d0e7389 */ /* 0x00006400000c000b */
[----:B01----:R-:W-:Y:S01]  /*19af0*/  ENDCOLLECTIVE ;  /* 0x000000000000791b */ /* 0x003fe20003800000 */
.L_x_14245:
        /* <DEDUP_REMOVED lines=11> */
.L_x_14246:
[----:B------:R-:W-:Y:S01]  /*19bb0*/  @!PT LDS RZ, [RZ] ;  /* 0x00000000fffff984 */ /* 0x000fe20000000800 */
[----:B------:R-:W-:Y:S01]  /*19bc0*/  @!PT LDS RZ, [RZ] ;  /* 0x00000000fffff984 */ /* 0x000fe20000000800 */
[----:B------:R-:W-:Y:S01]  /*19bd0*/  @!PT LDS RZ, [RZ] ;  /* 0x00000000fffff984 */ /* 0x000fe20000000800 */
[----:B------:R0:W-:Y:S01]  /*19be0*/  @!P1 LDGSTS.E.BYPASS.LTC128B.128 [R10+0xb400], desc[UR54][R6.64], !P0 ;  /* 0x0b400000060a9fae */ /* 0x0001e2000c101d76 */
[----:B------:R-:W-:Y:S01]  /*19bf0*/  ISETP.GE.AND P1, PT, R0, R3, PT ;  /* 0x000000030000720c */ /* 0x000fe20003f26270 */
[----:B------:R-:W-:Y:S02]  /*19c00*/  VIADD R0, R27, 0x80 ;  /* 0x000000801b007836 */ /* 0x000fe40000000000 */
[----:B------:R-:W-:Y:S02]  /*19c10*/  IMAD.MOV.U32 R13, RZ, RZ, R2 ;  /* 0x000000ffff0d7224 */ /* 0x000fe400078e0002 */
[----:B------:R-:W-:Y:S02]  /*19c20*/  IMAD.MOV.U32 R12, RZ, RZ, RZ ;  /* 0x000000ffff0c7224 */ /* 0x000fe400078e00ff */
[----:B0-----:R-:W-:-:S07]  /*19c30*/  IMAD.MOV.U32 R6, RZ, RZ, R14 ;  /* 0x000000ffff067224 */ /* 0x001fce00078e000e */
[----:B------:R-:W-:Y:S05]  /*19c40*/  WARPSYNC.COLLECTIVE R15, `(.L_x_14247) ;  /* 0x000000000f087348 */ /* 0x000fea0003c00000 */
[----:B------:R0:W1:Y:S02]  /*19c50*/  SHFL.IDX P6, R14, R13, R12, R11 ;  /* 0x0000000c0d0e7389 */ /* 0x00006400000c000b */
[----:B01----:R-:W-:Y:S01]  /*19c60*/  ENDCOLLECTIVE ;  /* 0x000000000000791b */ /* 0x003fe20003800000 */
.L_x_14247:
        /* <DEDUP_REMOVED lines=12> */
.L_x_14248:
[----:B------:R-:W-:Y:S02]  /*19d30*/  IMAD.MOV.U32 R13, RZ, RZ, R2 ;  /* 0x000000ffff0d7224 */ /* 0x000fe400078e0002 */
[----:B------:R-:W-:Y:S02]  /*19d40*/  IMAD.MOV.U32 R12, RZ, RZ, 0x1 ;  /* 0x00000001ff0c7424 */ /* 0x000fe400078e00ff */
[----:B------:R-:W-:-:S07]  /*19d50*/  IMAD.MOV.U32 R4, RZ, RZ, R14 ;  /* 0x000000ffff047224 */ /* 0x000fce00078e000e */
[----:B------:R-:W-:Y:S05]  /*19d60*/  WARPSYNC.COLLECTIVE R15, `(.L_x_14249) ;  /* 0x000000000f087348 */ /* 0x000fea0003c00000 */
[----:B------:R0:W1:Y:S02]  /*19d70*/  SHFL.IDX P6, R14, R13, R12, R11 ;  /* 0x0000000c0d0e7389 */ /* 0x00006400000c000b */
[----:B01----:R-:W-:Y:S01]  /*19d80*/  ENDCOLLECTIVE ;  /* 0x000000000000791b */ /* 0x003fe20003800000 */
.L_x_14249:
[----:B------:R-:W-:-:S05]  /*19d90*/  @!P1 LEA R4, P3, R29, R4, 0x1 ;  /* 0x000000041d049211 */ /* 0x000fca00078608ff */
[----:B------:R-:W-:Y:S02]  /*19da0*/  @!P1 IMAD.X R0, RZ, RZ, R0, P3 ;  /* 0x000000ffff009224 */ /* 0x000fe400018e0600 */
[----:B------:R-:W-:Y:S02]  /*19db0*/  @!P1 IMAD.MOV.U32 R6, RZ, RZ, R4 ;  /* 0x000000ffff069224 */ /* 0x000fe400078e0004 */
[----:B------:R-:W-:Y:S02]  /*19dc0*/  @!P1 IMAD.MOV.U32 R7, RZ, RZ, R0 ;  /* 0x000000ffff079224 */ /* 0x000fe400078e0000 */
[C---:B------:R-:W-:Y:S02]  /*19dd0*/  VIADD R0, R27.reuse, 0x90 ;  /* 0x000000901b007836 */ /* 0x040fe40000000000 */
[----:B------:R-:W-:Y:S01]  /*19de0*/  IMAD.MOV.U32 R13, RZ, RZ, R5 ;  /* 0x000000ffff0d7224 */ /* 0x000fe200078e0005 */
[----:B------:R-:W-:Y:S01]  /*19df0*/  @!PT LDS RZ, [RZ] ;  /* 0x00000000fffff984 */ /* 0x000fe20000000800 */
[----:B------:R-:W-:Y:S01]  /*19e00*/  @!PT LDS RZ, [RZ] ;  /* 0x00000000fffff984 */ /* 0x000fe20000000800 */
[----:B------:R-:W-:Y:S01]  /*19e10*/  @!PT LDS RZ, [RZ] ;  /* 0x00000000fffff984 */ /* 0x000fe20000000800 */
[----:B------:R0:W-:Y:S01]  /*19e20*/  @!P1 LDGSTS.E.BYPASS.LTC128B.128 [R10+0xc400], desc[UR54][R6.64], !P0 ;  /* 0x0c400000060a9fae */ /* 0x0001e2000c101d76 */
[----:B------:R-:W-:Y:S01]  /*19e30*/  VIADD R4, R27, 0xa0 ;  /* 0x000000a01b047836 */ /* 0x000fe20000000000 */
[----:B------:R-:W-:Y:S01]  /*19e40*/  ISETP.GE.AND P1, PT, R0, R3, PT ;  /* 0x000000030000720c */ /* 0x000fe20003f26270 */
[----:B------:R-:W-:-:S12]  /*19e50*/  IMAD.MOV.U32 R0, RZ, RZ, R14 ;  /* 0x000000ffff007224 */ /* 0x000fd800078e000e */
[----:B0-----:R-:W-:Y:S05]  /*19e60*/  WARPSYNC.COLLECTIVE R15, `(.L_x_14250) ;  /* 0x000000000f087348 */ /* 0x001fea0003c00000 */
[----:B------:R1:W2:Y:S02]  /*19e70*/  SHFL.IDX P6, R14, R13, R12, R11 ;  /* 0x0000000c0d0e7389 */ /* 0x0002a400000c000b */
[----:B012---:R-:W-:Y:S01]  /*19e80*/  ENDCOLLECTIVE ;  /* 0x000000000000791b */ /* 0x007fe20003800000 */
.L_x_14250:
[----:B------:R-:W-:Y:S02]  /*19e90*/  IMAD.MOV.U32 R13, RZ, RZ, R2 ;  /* 0x000000ffff0d7224 */ /* 0x000fe400078e0002 */
[----:B------:R-:W-:Y:S02]  /*19ea0*/  IMAD.MOV.U32 R12, RZ, RZ, 0x2 ;  /* 0x00000002ff0c7424 */ /* 0x000fe400078e00ff */
[----:B------:R-:W-:-:S07]  /*19eb0*/  IMAD.MOV.U32 R6, RZ, RZ, R14 ;  /* 0x000000ffff067224 */ /* 0x000fce00078e000e */
[----:B------:R-:W-:Y:S05]  /*19ec0*/  WARPSYNC.COLLECTIVE R15, `(.L_x_14251) ;  /* 0x000000000f087348 */ /* 0x000fea0003c00000 */
[----:B------:R0:W1:Y:S02]  /*19ed0*/  SHFL.IDX P6, R14, R13, R12, R11 ;  /* 0x0000000c0d0e7389 */ /* 0x00006400000c000b */
[----:B01----:R-:W-:Y:S01]  /*19ee0*/  ENDCOLLECTIVE ;  /* 0x000000000000791b */ /* 0x003fe20003800000 */
.L_x_14251:
[----:B------:R-:W-:-:S05]  /*19ef0*/  @!P1 LEA R6, P2, R29, R6, 0x1 ;  /* 0x000000061d069211 */ /* 0x000fca00078408ff */
[----:B------:R-:W-:Y:S01]  /*19f00*/  @!P1 IMAD.X R0, RZ, RZ, R0, P2 ;  /* 0x000000ffff009224 */ /* 0x000fe200010e0600 */
[----:B------:R-:W-:-:S03]  /*19f10*/  ISETP.GE.AND P2, PT, R4, R3, PT ;  /* 0x000000030400720c */ /* 0x000fc60003f46270 */
        /* <DEDUP_REMOVED lines=10> */
.L_x_14252:
[----:B------:R-:W-:Y:S02]  /*19fc0*/  IMAD.MOV.U32 R13, RZ, RZ, R2 ;  /* 0x000000ffff0d7224 */ /* 0x000fe400078e0002 */
[----:B------:R-:W-:Y:S02]  /*19fd0*/  IMAD.MOV.U32 R12, RZ, RZ, 0x3 ;  /* 0x00000003ff0c7424 */ /* 0x000fe400078e00ff */
[----:B------:R-:W-:-:S07]  /*19fe0*/  IMAD.MOV.U32 R6, RZ, RZ, R14 ;  /* 0x000000ffff067224 */ /* 0x000fce00078e000e */
[----:B------:R-:W-:Y:S05]  /*19ff0*/  WARPSYNC.COLLECTIVE R15, `(.L_x_14253) ;  /* 0x000000000f087348 */ /* 0x000fea0003c00000 */
[----:B------:R0:W1:Y:S02]  /*1a000*/  SHFL.IDX P6, R14, R13, R12, R11 ;  /* 0x0000000c0d0e7389 */ /* 0x00006400000c000b */
[----:B01----:R-:W-:Y:S01]  /*1a010*/  ENDCOLLECTIVE ;  /* 0x000000000000791b */ /* 0x003fe20003800000 */
.L_x_14253:
        /* <DEDUP_REMOVED lines=12> */
.L_x_14254:
[----:B------:R-:W-:Y:S01]  /*1a0e0*/  IMAD.MOV.U32 R2, RZ, RZ, R14 ;  /* 0x000000ffff027224 */ /* 0x000fe200078e000e */
[----:B------:R-:W-:Y:S06]  /*1a0f0*/  BRA `(.L_x_14255) ;  /* 0xffffffb000fc7947 */ /* 0x000fec000383ffff */
.L_x_14157:
[----:B0-----:R0:W1:Y:S02]  /*1a100*/  SYNCS.PHASECHK.TRANS64.TRYWAIT P0, [R22+URZ+0x16820], R3 ;  /* 0x01682003160075a7 */ /* 0x001064000800017f */
[----:B-1----:R-:W-:Y:S05]  /*1a110*/  @!P0 NANOSLEEP.SYNCS 0x989680 ;  /* 0x009896800000895d */ /* 0x002fea0003900000 */
[----:B------:R-:W1:Y:S02]  /*1a120*/  @!P0 SYNCS.PHASECHK.TRANS64 P0, [R22+URZ+0x16820], R3 ;  /* 0x01682003160085a7 */ /* 0x000e64000800007f */
[----:B-1----:R-:W-:Y:S05]  /*1a130*/  @!P0 BRA `(.L_x_14157) ;  /* 0xfffffffc00f08947 */ /* 0x002fea000383ffff */
[----:B------:R-:W-:Y:S05]  /*1a140*/  BRA `(.L_x_14256) ;  /* 0xffffffb400687947 */ /* 0x000fea000383ffff */
.L_x_14162:
[----:B0-----:R0:W1:Y:S02]  /*1a150*/  SYNCS.PHASECHK.TRANS64.TRYWAIT P0, [R5+URZ+0x16840], R2 ;  /* 0x01684002050075a7 */ /* 0x001064000800017f */
[----:B-1----:R-:W-:Y:S05]  /*1a160*/  @!P0 NANOSLEEP.SYNCS 0x989680 ;  /* 0x009896800000895d */ /* 0x002fea0003900000 */
[----:B------:R-:W1:Y:S02]  /*1a170*/  @!P0 SYNCS.PHASECHK.TRANS64 P0, [R5+URZ+0x16840], R2 ;  /* 0x01684002050085a7 */ /* 0x000e64000800007f */
[----:B-1----:R-:W-:Y:S05]  /*1a180*/  @!P0 BRA `(.L_x_14162) ;  /* 0xfffffffc00f08947 */ /* 0x002fea000383ffff */
[----:B------:R-:W-:Y:S05]  /*1a190*/  BRA `(.L_x_14257) ;  /* 0xffffffb800307947 */ /* 0x000fea000383ffff */
.L_x_14163:
        /* <DEDUP_REMOVED lines=8> */
.L_x_14259:
[----:B------:R-:W-:Y:S05]  /*1a220*/  BSYNC B1 ;  /* 0x0000000000017941 */ /* 0x000fea0003800000 */
.L_x_14258:
        /* <DEDUP_REMOVED lines=9> */
.L_x_14260:
[----:B------:R-:W-:Y:S02]  /*1a2c0*/  IMAD R9, R9, 0x2, R22 ;  /* 0x0000000209097824 */ /* 0x000fe400078e0216 */
[----:B------:R-:W-:Y:S02]  /*1a2d0*/  IMAD.MOV.U32 R13, RZ, RZ, R10 ;  /* 0x000000ffff0d7224 */ /* 0x000fe400078e000a */
[----:B------:R-:W-:Y:S02]  /*1a2e0*/  IMAD.MOV.U32 R12, RZ, RZ, 0x1 ;  /* 0x00000001ff0c7424 */ /* 0x000fe400078e00ff */
[----:B------:R-:W-:-:S07]  /*1a2f0*/  IMAD.MOV.U32 R2, RZ, RZ, R14 ;  /* 0x000000ffff027224 */ /* 0x000fce00078e000e */
[----:B------:R-:W-:Y:S05]  /*1a300*/  WARPSYNC.COLLECTIVE R15, `(.L_x_14261) ;  /* 0x000000000f087348 */ /* 0x000fea0003c00000 */
[----:B------:R0:W1:Y:S02]  /*1a310*/  SHFL.IDX P6, R14, R13, R12, R11 ;  /* 0x0000000c0d0e7389 */ /* 0x00006400000c000b */
[----:B01----:R-:W-:Y:S01]  /*1a320*/  ENDCOLLECTIVE ;  /* 0x000000000000791b */ /* 0x003fe20003800000 */
.L_x_14261:
        /* <DEDUP_REMOVED lines=11> */
.L_x_14262:
[----:B------:R-:W-:Y:S02]  /*1a3e0*/  IMAD.MOV.U32 R13, RZ, RZ, R10 ;  /* 0x000000ffff0d7224 */ /* 0x000fe400078e000a */
[----:B------:R-:W-:Y:S02]  /*1a3f0*/  IMAD.MOV.U32 R12, RZ, RZ, 0x2 ;  /* 0x00000002ff0c7424 */ /* 0x000fe400078e00ff */
[----:B------:R-:W-:-:S07]  /*1a400*/  IMAD.MOV.U32 R2, RZ, RZ, R14 ;  /* 0x000000ffff027224 */ /* 0x000fce00078e000e */
[----:B------:R-:W-:Y:S05]  /*1a410*/  WARPSYNC.COLLECTIVE R15, `(.L_x_14263) ;  /* 0x000000000f087348 */ /* 0x000fea0003c00000 */
[----:B------:R0:W1:Y:S02]  /*1a420*/  SHFL.IDX P6, R14, R13, R12, R11 ;  /* 0x0000000c0d0e7389 */ /* 0x00006400000c000b */
[----:B01----:R-:W-:Y:S01]  /*1a430*/  ENDCOLLECTIVE ;  /* 0x000000000000791b */ /* 0x003fe20003800000 */
.L_x_14263:
        /* <DEDUP_REMOVED lines=11> */
.L_x_14264:
[----:B------:R-:W-:Y:S02]  /*1a4f0*/  IMAD.MOV.U32 R13, RZ, RZ, R10 ;  /* 0x000000ffff0d7224 */ /* 0x000fe400078e000a */
[----:B------:R-:W-:Y:S02]  /*1a500*/  IMAD.MOV.U32 R12, RZ, RZ, 0x3 ;  /* 0x00000003ff0c7424 */ /* 0x000fe400078e00ff */
[----:B------:R-:W-:-:S07]  /*1a510*/  IMAD.MOV.U32 R2, RZ, RZ, R14 ;  /* 0x000000ffff027224 */ /* 0x000fce00078e000e */
[----:B------:R-:W-:Y:S05]  /*1a520*/  WARPSYNC.COLLECTIVE R15, `(.L_x_14265) ;  /* 0x000000000f087348 */ /* 0x000fea0003c00000 */
[----:B------:R0:W1:Y:S02]  /*1a530*/  SHFL.IDX P6, R14, R13, R12, R11 ;  /* 0x0000000c0d0e7389 */ /* 0x00006400000c000b */
[----:B01----:R-:W-:Y:S01]  /*1a540*/  ENDCOLLECTIVE ;  /* 0x000000000000791b */ /* 0x003fe20003800000 */
.L_x_14265:
        /* <DEDUP_REMOVED lines=11> */
.L_x_14266:
[----:B------:R-:W-:Y:S02]  /*1a600*/  IMAD.MOV.U32 R13, RZ, RZ, R10 ;  /* 0x000000ffff0d7224 */ /* 0x000fe400078e000a */
[----:B------:R-:W-:Y:S02]  /*1a610*/  IMAD.MOV.U32 R12, RZ, RZ, 0x4 ;  /* 0x00000004ff0c7424 */ /* 0x000fe400078e00ff */
[----:B------:R-:W-:-:S07]  /*1a620*/  IMAD.MOV.U32 R2, RZ, RZ, R14 ;  /* 0x000000ffff027224 */ /* 0x000fce00078e000e */
[----:B------:R-:W-:Y:S05]  /*1a630*/  WARPSYNC.COLLECTIVE R15, `(.L_x_14267) ;  /* 0x000000000f087348 */ /* 0x000fea0003c00000 */
[----:B------:R0:W1:Y:S02]  /*1a640*/  SHFL.IDX P6, R14, R13, R12, R11 ;  /* 0x0000000c0d0e7389 */ /* 0x00006400000c000b */
[----:B01----:R-:W-:Y:S01]  /*1a650*/  ENDCOLLECTIVE ;  /* 0x000000000000791b */ /* 0x003fe20003800000 */
.L_x_14267:
        /* <DEDUP_REMOVED lines=11> */
.L_x_14268:
[----:B------:R-:W-:Y:S02]  /*1a710*/  IMAD.MOV.U32 R13, RZ, RZ, R10 ;  /* 0x000000ffff0d7224 */ /* 0x000fe400078e000a */
[----:B------:R-:W-:Y:S02]  /*1a720*/  IMAD.MOV.U32 R12, RZ, RZ, 0x5 ;  /* 0x00000005ff0c7424 */ /* 0x000fe400078e00ff */
[----:B------:R-:W-:-:S07]  /*1a730*/  IMAD.MOV.U32 R2, RZ, RZ, R14 ;  /* 0x000000ffff027224 */ /* 0x000fce00078e000e */
[----:B------:R-:W-:Y:S05]  /*1a740*/  WARPSYNC.COLLECTIVE R15, `(.L_x_14269) ;  /* 0x000000000f087348 */ /* 0x000fea0003c00000 */
[----:B------:R0:W1:Y:S02]  /*1a750*/  SHFL.IDX P6, R14, R13, R12, R11 ;  /* 0x0000000c0d0e7389 */ /* 0x00006400000c000b */
[----:B01----:R-:W-:Y:S01]  /*1a760*/  ENDCOLLECTIVE ;  /* 0x000000000000791b */ /* 0x003fe20003800000 */
.L_x_14269:
        /* <DEDUP_REMOVED lines=11> */
.L_x_14270:
[----:B------:R-:W-:Y:S02]  /*1a820*/  IMAD.MOV.U32 R13, RZ, RZ, R10 ;  /* 0x000000ffff0d7224 */ /* 0x000fe400078e000a */
[----:B------:R-:W-:Y:S02]  /*1a830*/  IMAD.MOV.U32 R12, RZ, RZ, 0x6 ;  /* 0x00000006ff0c7424 */ /* 0x000fe400078e00ff */
[----:B------:R-:W-:-:S07]  /*1a840*/  IMAD.MOV.U32 R2, RZ, RZ, R14 ;  /* 0x000000ffff027224 */ /* 0x000fce00078e000e */
[----:B------:R-:W-:Y:S05]  /*1a850*/  WARPSYNC.COLLECTIVE R15, `(.L_x_14271) ;  /* 0x000000000f087348 */ /* 0x000fea0003c00000 */
[----:B------:R0:W1:Y:S02]  /*1a860*/  SHFL.IDX P6, R14, R13, R12, R11 ;  /* 0x0000000c0d0e7389 */ /* 0x00006400000c000b */
[----:B01----:R-:W-:Y:S01]  /*1a870*/  ENDCOLLECTIVE ;  /* 0x000000000000791b */ /* 0x003fe20003800000 */
.L_x_14271:
        /* <DEDUP_REMOVED lines=11> */
.L_x_14272:
[----:B------:R-:W-:Y:S02]  /*1a930*/  IMAD.MOV.U32 R13, RZ, RZ, R10 ;  /* 0x000000ffff0d7224 */ /* 0x000fe400078e000a */
[----:B------:R-:W-:Y:S02]  /*1a940*/  IMAD.MOV.U32 R12, RZ, RZ, 0x7 ;  /* 0x00000007ff0c7424 */ /* 0x000fe400078e00ff */
[----:B------:R-:W-:-:S07]  /*1a950*/  IMAD.MOV.U32 R2, RZ, RZ, R14 ;  /* 0x000000ffff027224 */ /* 0x000fce00078e000e */
[----:B------:R-:W-:Y:S05]  /*1a960*/  WARPSYNC.COLLECTIVE R15, `(.L_x_14273) ;  /* 0x000000000f087348 */ /* 0x000fea0003c00000 */
[----:B------:R0:W1:Y:S02]  /*1a970*/  SHFL.IDX P6, R14, R13, R12, R11 ;  /* 0x0000000c0d0e7389 */ /* 0x00006400000c000b */
[----:B01----:R-:W-:Y:S01]  /*1a980*/  ENDCOLLECTIVE ;  /* 0x000000000000791b */ /* 0x003fe20003800000 */
.L_x_14273:
        /* <DEDUP_REMOVED lines=11> */
.L_x_14274:
[----:B------:R-:W-:Y:S01]  /*1aa40*/  IMAD.MOV.U32 R2, RZ, RZ, R14 ;  /* 0x000000ffff027224 */ /* 0x000fe200078e000e */
[----:B------:R-:W-:Y:S06]  /*1aa50*/  BRA `(.L_x_14275) ;  /* 0xffffffb400107947 */ /* 0x000fec000383ffff */
.L_x_14168:
[----:B-1----:R1:W2:Y:S02]  /*1aa60*/  SYNCS.PHASECHK.TRANS64.TRYWAIT P0, [R5+URZ+0x16860], R2 ;  /* 0x01686002050075a7 */ /* 0x0022a4000800017f */
[----:B--2---:R-:W-:Y:S05]  /*1aa70*/  @!P0 NANOSLEEP.SYNCS 0x989680 ;  /* 0x009896800000895d */ /* 0x004fea0003900000 */
[----:B------:R-:W2:Y:S02]  /*1aa80*/  @!P0 SYNCS.PHASECHK.TRANS64 P0, [R5+URZ+0x16860], R2 ;  /* 0x01686002050085a7 */ /* 0x000ea4000800007f */
[----:B--2---:R-:W-:Y:S05]  /*1aa90*/  @!P0 BRA `(.L_x_14168) ;  /* 0xfffffffc00f08947 */ /* 0x004fea000383ffff */
[----:B------:R-:W-:Y:S05]  /*1aaa0*/  BRA `(.L_x_14276) ;  /* 0xffffffb400687947 */ /* 0x000fea000383ffff */
.L_x_14169:
        /* <DEDUP_REMOVED lines=8> */
.L_x_14278:
[----:B------:R-:W-:Y:S05]  /*1ab30*/  BSYNC B1 ;  /* 0x0000000000017941 */ /* 0x000fea0003800000 */
.L_x_14277:
[----:B------:R-:W-:Y:S01]  /*1ab40*/  IMAD.MOV.U32 R13, RZ, RZ, R17 ;  /* 0x000000ffff0d7224 */ /* 0x000fe200078e0011 */
[----:B------:R-:W-:Y:S01]  /*1ab50*/  ISETP.LT.OR P2, PT, R8, 0x1, P1 ;  /* 0x000000010800780c */ /* 0x000fe20000f41670 */
        /* <DEDUP_REMOVED lines=8> */
.L_x_14279:
[----:B------:R-:W-:Y:S02]  /*1abe0*/  IMAD.MOV.U32 R13, RZ, RZ, R18 ;  /* 0x000000ffff0d7224 */ /* 0x000fe400078e0012 */
[----:B------:R-:W-:Y:S02]  /*1abf0*/  IMAD.MOV.U32 R12, RZ, RZ, 0x1 ;  /* 0x00000001ff0c7424 */ /* 0x000fe400078e00ff */
[----:B------:R-:W-:-:S07]  /*1ac00*/  IMAD.MOV.U32 R2, RZ, RZ, R14 ;  /* 0x000000ffff027224 */ /* 0x000fce00078e000e */
[----:B------:R-:W-:Y:S05]  /*1ac10*/  WARPSYNC.COLLECTIVE R15, `(.L_x_14280) ;  /* 0x000000000f087348 */ /* 0x000fea0003c00000 */
[----:B------:R0:W1:Y:S02]  /*1ac20*/  SHFL.IDX P6, R14, R13, R12, R11 ;  /* 0x0000000c0d0e7389 */ /* 0x00006400000c000b */
[----:B01----:R-:W-:Y:S01]  /*1ac30*/  ENDCOLLECTIVE ;  /* 0x000000000000791b */ /* 0x003fe20003800000 */
.L_x_14280:
        /* <DEDUP_REMOVED lines=12> */
.L_x_14281:
[----:B------:R-:W-:Y:S02]  /*1ad00*/  IMAD.MOV.U32 R13, RZ, RZ, R18 ;  /* 0x000000ffff0d7224 */ /* 0x000fe400078e0012 */
[----:B------:R-:W-:Y:S02]  /*1ad10*/  IMAD.MOV.U32 R12, RZ, RZ, 0x2 ;  /* 0x00000002ff0c7424 */ /* 0x000fe400078e00ff */
[----:B------:R-:W-:-:S07]  /*1ad20*/  IMAD.MOV.U32 R2, RZ, RZ, R14 ;  /* 0x000000ffff027224 */ /* 0x000fce00078e000e */
[----:B------:R-:W-:Y:S05]  /*1ad30*/  WARPSYNC.COLLECTIVE R15, `(.L_x_14282) ;  /* 0x000000000f087348 */ /* 0x000fea0003c00000 */
[----:B------:R0:W1:Y:S02]  /*1ad40*/  SHFL.IDX P6, R14, R13, R12, R11 ;  /* 0x0000000c0d0e7389 */ /* 0x00006400000c000b */
[----:B01----:R-:W-:Y:S01]  /*1ad50*/  ENDCOLLECTIVE ;  /* 0x000000000000791b */ /* 0x003fe20003800000 */
.L_x_14282:
        /* <DEDUP_REMOVED lines=12> */
.L_x_14283:
[----:B------:R-:W-:Y:S02]  /*1ae20*/  IMAD.MOV.U32 R13, RZ, RZ, R18 ;  /* 0x000000ffff0d7224 */ /* 0x000fe400078e0012 */
[----:B------:R-:W-:Y:S02]  /*1ae30*/  IMAD.MOV.U32 R12, RZ, RZ, 0x3 ;  /* 0x00000003ff0c7424 */ /* 0x000fe400078e00ff */
[----:B------:R-:W-:-:S07]  /*1ae40*/  IMAD.MOV.U32 R2, RZ, RZ, R14 ;  /* 0x000000ffff027224 */ /* 0x000fce00078e000e */
[----:B------:R-:W-:Y:S05]  /*1ae50*/  WARPSYNC.COLLECTIVE R15, `(.L_x_14284) ;  /* 0x000000000f087348 */ /* 0x000fea0003c00000 */
[----:B------:R0:W1:Y:S02]  /*1ae60*/  SHFL.IDX P6, R14, R13, R12, R11 ;  /* 0x0000000c0d0e7389 */ /* 0x00006400000c000b */
[----:B01----:R-:W-:Y:S01]  /*1ae70*/  ENDCOLLECTIVE ;  /* 0x000000000000791b */ /* 0x003fe20003800000 */
.L_x_14284:
        /* <DEDUP_REMOVED lines=12> */
.L_x_14285:
[----:B------:R-:W-:Y:S02]  /*1af40*/  IMAD.MOV.U32 R13, RZ, RZ, R18 ;  /* 0x000000ffff0d7224 */ /* 0x000fe400078e0012 */
[----:B------:R-:W-:Y:S02]  /*1af50*/  IMAD.MOV.U32 R12, RZ, RZ, 0x4 ;  /* 0x00000004ff0c7424 */ /* 0x000fe400078e00ff */
[----:B------:R-:W-:-:S07]  /*1af60*/  IMAD.MOV.U32 R2, RZ, RZ, R14 ;  /* 0x000000ffff027224 */ /* 0x000fce00078e000e */
[----:B------:R-:W-:Y:S05]  /*1af70*/  WARPSYNC.COLLECTIVE R15, `(.L_x_14286) ;  /* 0x000000000f087348 */ /* 0x000fea0003c00000 */
[----:B------:R0:W1:Y:S02]  /*1af80*/  SHFL.IDX P6, R14, R13, R12, R11 ;  /* 0x0000000c0d0e7389 */ /* 0x00006400000c000b */
[----:B01----:R-:W-:Y:S01]  /*1af90*/  ENDCOLLECTIVE ;  /* 0x000000000000791b */ /* 0x003fe20003800000 */
.L_x_14286:
        /* <DEDUP_REMOVED lines=12> */
.L_x_14287:
[----:B------:R-:W-:Y:S02]  /*1b060*/  IMAD.MOV.U32 R13, RZ, RZ, R18 ;  /* 0x000000ffff0d7224 */ /* 0x000fe400078e0012 */
[----:B------:R-:W-:Y:S02]  /*1b070*/  IMAD.MOV.U32 R12, RZ, RZ, 0x5 ;  /* 0x00000005ff0c7424 */ /* 0x000fe400078e00ff */
[----:B------:R-:W-:-:S07]  /*1b080*/  IMAD.MOV.U32 R2, RZ, RZ, R14 ;  /* 0x000000ffff027224 */ /* 0x000fce00078e000e */
[----:B------:R-:W-:Y:S05]  /*1b090*/  WARPSYNC.COLLECTIVE R15, `(.L_x_14288) ;  /* 0x000000000f087348 */ /* 0x000fea0003c00000 */
[----:B------:R0:W1:Y:S02]  /*1b0a0*/  SHFL.IDX P6, R14, R13, R12, R11 ;  /* 0x0000000c0d0e7389 */ /* 0x00006400000c000b */
[----:B01----:R-:W-:Y:S01]  /*1b0b0*/  ENDCOLLECTIVE ;  /* 0x000000000000791b */ /* 0x003fe20003800000 */
.L_x_14288:
        /* <DEDUP_REMOVED lines=12> */
.L_x_14289:
[----:B------:R-:W-:Y:S02]  /*1b180*/  IMAD.MOV.U32 R13, RZ, RZ, R18 ;  /* 0x000000ffff0d7224 */ /* 0x000fe400078e0012 */
[----:B------:R-:W-:Y:S02]  /*1b190*/  IMAD.MOV.U32 R12, RZ, RZ, 0x6 ;  /* 0x00000006ff0c7424 */ /* 0x000fe400078e00ff */
[----:B------:R-:W-:-:S07]  /*1b1a0*/  IMAD.MOV.U32 R2, RZ, RZ, R14 ;  /* 0x000000ffff027224 */ /* 0x000fce00078e000e */
[----:B------:R-:W-:Y:S05]  /*1b1b0*/  WARPSYNC.COLLECTIVE R15, `(.L_x_14290) ;  /* 0x000000000f087348 */ /* 0x000fea0003c00000 */
[----:B------:R0:W1:Y:S02]  /*1b1c0*/  SHFL.IDX P6, R14, R13, R12, R11 ;  /* 0x0000000c0d0e7389 */ /* 0x00006400000c000b */
[----:B01----:R-:W-:Y:S01]  /*1b1d0*/  ENDCOLLECTIVE ;  /* 0x000000000000791b */ /* 0x003fe20003800000 */
.L_x_14290:
        /* <DEDUP_REMOVED lines=12> */
.L_x_14291:
[----:B------:R-:W-:Y:S02]  /*1b2a0*/  IMAD.MOV.U32 R13, RZ, RZ, R18 ;  /* 0x000000ffff0d7224 */ /* 0x000fe400078e0012 */
[----:B------:R-:W-:Y:S02]  /*1b2b0*/  IMAD.MOV.U32 R12, RZ, RZ, 0x7 ;  /* 0x00000007ff0c7424 */ /* 0x000fe400078e00ff */
[----:B------:R-:W-:-:S07]  /*1b2c0*/  IMAD.MOV.U32 R2, RZ, RZ, R14 ;  /* 0x000000ffff027224 */ /* 0x000fce00078e000e */
[----:B------:R-:W-:Y:S05]  /*1b2d0*/  WARPSYNC.COLLECTIVE R15, `(.L_x_14292) ;  /* 0x000000000f087348 */ /* 0x000fea0003c00000 */
[----:B------:R0:W1:Y:S02]  /*1b2e0*/  SHFL.IDX P6, R14, R13, R12, R11 ;  /* 0x0000000c0d0e7389 */ /* 0x00006400000c000b */
[----:B01----:R-:W-:Y:S01]  /*1b2f0*/  ENDCOLLECTIVE ;  /* 0x000000000000791b */ /* 0x003fe20003800000 */
.L_x_14292:
        /* <DEDUP_REMOVED lines=11> */
.L_x_14293:
[----:B------:R-:W-:Y:S01]  /*1b3b0*/  IMAD.MOV.U32 R2, RZ, RZ, R14 ;  /* 0x000000ffff027224 */ /* 0x000fe200078e000e */
[----:B------:R-:W-:Y:S06]  /*1b3c0*/  BRA `(.L_x_14294) ;  /* 0xffffffb000187947 */ /* 0x000fec000383ffff */
.L_x_14177:
[----:B0-----:R0:W1:Y:S02]  /*1b3d0*/  SYNCS.PHASECHK.TRANS64.TRYWAIT P0, [R0+URZ+0x16860], R3 ;  /* 0x01686003000075a7 */ /* 0x001064000800017f */
[----:B-1----:R-:W-:Y:S05]  /*1b3e0*/  @!P0 NANOSLEEP.SYNCS 0x989680 ;  /* 0x009896800000895d */ /* 0x002fea0003900000 */
[----:B------:R-:W1:Y:S02]  /*1b3f0*/  @!P0 SYNCS.PHASECHK.TRANS64 P0, [R0+URZ+0x16860], R3 ;  /* 0x01686003000085a7 */ /* 0x000e64000800007f */
[----:B-1----:R-:W-:Y:S05]  /*1b400*/  @!P0 BRA `(.L_x_14177) ;  /* 0xfffffffc00f08947 */ /* 0x002fea000383ffff */
[----:B------:R-:W-:Y:S05]  /*1b410*/  BRA `(.L_x_14295) ;  /* 0xffffffb4002c7947 */ /* 0x000fea000383ffff */
.L_x_14178:
        /* <DEDUP_REMOVED lines=8> */
.L_x_14297:
[----:B------:R-:W-:Y:S05]  /*1b4a0*/  BSYNC B0 ;  /* 0x0000000000007941 */ /* 0x000fea0003800000 */
.L_x_14296:
        /* <DEDUP_REMOVED lines=9> */
.L_x_14298:
[----:B------:R-:W-:Y:S01]  /*1b540*/  ULDC UR4, c[0x0][0x2f4] ;  /* 0x0000bd0000047ab9 */ /* 0x000fe20000000800 */
[----:B------:R-:W-:Y:S01]  /*1b550*/  IMAD R4, R4, 0x2, R22 ;  /* 0x0000000204047824 */ /* 0x000fe200078e0216 */
[----:B------:R-:W-:-:S04]  /*1b560*/  ISETP.GE.AND P0, PT, R29, UR4, PT ;  /* 0x000000041d007c0c */ /* 0x000fc8000bf06270 */
[----:B------:R-:W-:Y:S01]  /*1b570*/  ISETP.LT.OR P2, PT, R6, 0x1, P0 ;  /* 0x000000010600780c */ /* 0x000fe20000741670 */
[----:B------:R-:W-:Y:S02]  /*1b580*/  IMAD.MOV.U32 R13, RZ, RZ, R18 ;  /* 0x000000ffff0d7224 */ /* 0x000fe400078e0012 */
[----:B------:R-:W-:Y:S01]  /*1b590*/  IMAD.MOV.U32 R12, RZ, RZ, 0x1 ;  /* 0x00000001ff0c7424 */ /* 0x000fe200078e00ff */
[----:B------:R-:W-:-:S13]  /*1b5a0*/  IADD3 R2, P1, R14, R5, RZ ;  /* 0x000000050e027210 */ /* 0x000fda0007f3e0ff */
[----:B------:R-:W-:Y:S05]  /*1b5b0*/  WARPSYNC.COLLECTIVE R15, `(.L_x_14299) ;  /* 0x000000000f087348 */ /* 0x000fea0003c00000 */
[----:B------:R0:W1:Y:S02]  /*1b5c0*/  SHFL.IDX P6, R14, R13, R12, R11 ;  /* 0x0000000c0d0e7389 */ /* 0x00006400000c000b */
[----:B01----:R-:W-:Y:S01]  /*1b5d0*/  ENDCOLLECTIVE ;  /* 0x000000000000791b */ /* 0x003fe20003800000 */
.L_x_14299:
        /* <DEDUP_REMOVED lines=11> */
.L_x_14300:
[----:B------:R-:W-:Y:S02]  /*1b690*/  IMAD.MOV.U32 R13, RZ, RZ, R18 ;  /* 0x000000ffff0d7224 */ /* 0x000fe400078e0012 */
[----:B------:R-:W-:Y:S02]  /*1b6a0*/  IMAD.MOV.U32 R12, RZ, RZ, 0x2 ;  /* 0x00000002ff0c7424 */ /* 0x000fe400078e00ff */
[----:B------:R-:W-:-:S07]  /*1b6b0*/  IMAD.MOV.U32 R9, RZ, RZ, R14 ;  /* 0x000000ffff097224 */ /* 0x000fce00078e000e */
[----:B------:R-:W-:Y:S05]  /*1b6c0*/  WARPSYNC.COLLECTIVE R15, `(.L_x_14301) ;  /* 0x000000000f087348 */ /* 0x000fea0003c00000 */
[----:B------:R0:W1:Y:S02]  /*1b6d0*/  SHFL.IDX P6, R14, R13, R12, R11 ;  /* 0x0000000c0d0e7389 */ /* 0x00006400000c000b */
[----:B01----:R-:W-:Y:S01]  /*1b6e0*/  ENDCOLLECTIVE ;  /* 0x000000000000791b */ /* 0x003fe20003800000 */
.L_x_14301:
        /* <DEDUP_REMOVED lines=12> */
.L_x_14302:
[----:B------:R-:W-:Y:S02]  /*1b7b0*/  IMAD.MOV.U32 R13, RZ, RZ, R18 ;  /* 0x000000ffff0d7224 */ /* 0x000fe400078e0012 */
[----:B------:R-:W-:Y:S02]  /*1b7c0*/  IMAD.MOV.U32 R12, RZ, RZ, 0x3 ;  /* 0x00000003ff0c7424 */ /* 0x000fe400078e00ff */
[----:B------:R-:W-:-:S07]  /*1b7d0*/  IMAD.MOV.U32 R10, RZ, RZ, R14 ;  /* 0x000000ffff0a7224 */ /* 0x000fce00078e000e */
[----:B------:R-:W-:Y:S05]  /*1b7e0*/  WARPSYNC.COLLECTIVE R15, `(.L_x_14303) ;  /* 0x000000000f087348 */ /* 0x000fea0003c00000 */
[----:B------:R0:W1:Y:S02]  /*1b7f0*/  SHFL.IDX P6, R14, R13, R12, R11 ;  /* 0x0000000c0d0e7389 */ /* 0x00006400000c000b */
[----:B01----:R-:W-:Y:S01]  /*1b800*/  ENDCOLLECTIVE ;  /* 0x000000000000791b */ /* 0x003fe20003800000 */
.L_x_14303:
        /* <DEDUP_REMOVED lines=12> */
.L_x_14304:
[----:B------:R-:W-:Y:S02]  /*1b8d0*/  IMAD.MOV.U32 R13, RZ, RZ, R18 ;  /* 0x000000ffff0d7224 */ /* 0x000fe400078e0012 */
[----:B------:R-:W-:Y:S02]  /*1b8e0*/  IMAD.MOV.U32 R12, RZ, RZ, 0x4 ;  /* 0x00000004ff0c7424 */ /* 0x000fe400078e00ff */
[----:B------:R-:W-:-:S07]  /*1b8f0*/  IMAD.MOV.U32 R9, RZ, RZ, R14 ;  /* 0x000000ffff097224 */ /* 0x000fce00078e000e */
[----:B------:R-:W-:Y:S05]  /*1b900*/  WARPSYNC.COLLECTIVE R15, `(.L_x_14305) ;  /* 0x000000000f087348 */ /* 0x000fea0003c00000 */
[----:B------:R0:W1:Y:S02]  /*1b910*/  SHFL.IDX P6, R14, R13, R12, R11 ;  /* 0x0000000c0d0e7389 */ /* 0x00006400000c000b */
[----:B01----:R-:W-:Y:S01]  /*1b920*/  ENDCOLLECTIVE ;  /* 0x000000000000791b */ /* 0x003fe20003800000 */
.L_x_14305:
        /* <DEDUP_REMOVED lines=12> */
.L_x_14306:
[----:B------:R-:W-:Y:S02]  /*1b9f0*/  IMAD.MOV.U32 R13, RZ, RZ, R18 ;  /* 0x000000ffff0d7224 */ /* 0x000fe400078e0012 */
[----:B------:R-:W-:Y:S02]  /*1ba00*/  IMAD.MOV.U32 R12, RZ, RZ, 0x5 ;  /* 0x00000005ff0c7424 */ /* 0x000fe400078e00ff */
[----:B------:R-:W-:-:S07]  /*1ba10*/  IMAD.MOV.U32 R10, RZ, RZ, R14 ;  /* 0x000000ffff0a7224 */ /* 0x000fce00078e000e */
[----:B------:R-:W-:Y:S05]  /*1ba20*/  WARPSYNC.COLLECTIVE R15, `(.L_x_14307) ;  /* 0x000000000f087348 */ /* 0x000fea0003c00000 */
[----:B------:R0:W1:Y:S02]  /*1ba30*/  SHFL.IDX P6, R14, R13, R12, R11 ;  /* 0x0000000c0d0e7389 */ /* 0x00006400000c000b */
[----:B01----:R-:W-:Y:S01]  /*1ba40*/  ENDCOLLECTIVE ;  /* 0x000000000000791b */ /* 0x003fe20003800000 */
.L_x_14307:
        /* <DEDUP_REMOVED lines=12> */
.L_x_14308:
[----:B------:R-:W-:Y:S02]  /*1bb10*/  IMAD.MOV.U32 R13, RZ, RZ, R18 ;  /* 0x000000ffff0d7224 */ /* 0x000fe400078e0012 */
[----:B------:R-:W-:Y:S02]  /*1bb20*/  IMAD.MOV.U32 R12, RZ, RZ, 0x6 ;  /* 0x00000006ff0c7424 */ /* 0x000fe400078e00ff */
[----:B------:R-:W-:-:S07]  /*1bb30*/  IMAD.MOV.U32 R9, RZ, RZ, R14 ;  /* 0x000000ffff097224 */ /* 0x000fce00078e000e */
[----:B------:R-:W-:Y:S05]  /*1bb40*/  WARPSYNC.COLLECTIVE R15, `(.L_x_14309) ;  /* 0x000000000f087348 */ /* 0x000fea0003c00000 */
[----:B------:R0:W1:Y:S02]  /*1bb50*/  SHFL.IDX P6, R14, R13, R12, R11 ;  /* 0x0000000c0d0e7389 */ /* 0x00006400000c000b */
[----:B01----:R-:W-:Y:S01]  /*1bb60*/  ENDCOLLECTIVE ;  /* 0x000000000000791b */ /* 0x003fe20003800000 */
.L_x_14309:
        /* <DEDUP_REMOVED lines=12> */
.L_x_14310:
[----:B------:R-:W-:Y:S02]  /*1bc30*/  IMAD.MOV.U32 R13, RZ, RZ, R18 ;  /* 0x000000ffff0d7224 */ /* 0x000fe400078e0012 */
[----:B------:R-:W-:Y:S01]  /*1bc40*/  IMAD.MOV.U32 R12, RZ, RZ, 0x7 ;  /* 0x00000007ff0c7424 */ /* 0x000fe200078e00ff */
[----:B------:R-:W-:-:S13]  /*1bc50*/  IADD3 R2, P1, R14, R5, RZ ;  /* 0x000000050e027210 */ /* 0x000fda0007f3e0ff */
[----:B------:R-:W-:Y:S05]  /*1bc60*/  WARPSYNC.COLLECTIVE R15, `(.L_x_14311) ;  /* 0x000000000f087348 */ /* 0x000fea0003c00000 */
[----:B------:R0:W1:Y:S02]  /*1bc70*/  SHFL.IDX P6, R14, R13, R12, R11 ;  /* 0x0000000c0d0e7389 */ /* 0x00006400000c000b */
[----:B01----:R-:W-:Y:S01]  /*1bc80*/  ENDCOLLECTIVE ;  /* 0x000000000000791b */ /* 0x003fe20003800000 */
.L_x_14311:
        /* <DEDUP_REMOVED lines=10> */
.L_x_14312:
[----:B------:R-:W-:Y:S05]  /*1bd30*/  BRA `(.L_x_14313) ;  /* 0xffffffac00dc7947 */ /* 0x000fea000383ffff */
.L_x_14183:
        /* <DEDUP_REMOVED lines=8> */
.L_x_14315:
[----:B------:R-:W-:Y:S05]  /*1bdc0*/  BSYNC B0 ;  /* 0x0000000000007941 */ /* 0x000fea0003800000 */
.L_x_14314:
        /* <DEDUP_REMOVED lines=9> */
.L_x_14316:
        /* <DEDUP_REMOVED lines=23> */
.L_x_14317:
[----:B------:R-:W-:Y:S01]  /*1bfd0*/  IMAD.MOV.U32 R12, RZ, RZ, 0x2 ;  /* 0x00000002ff0c7424 */ /* 0x000fe200078e00ff */
[----:B------:R-:W-:-:S05]  /*1bfe0*/  SEL R4, R14, RZ, P1 ;  /* 0x000000ff0e047207 */ /* 0x000fca0000800000 */
[----:B------:R-:W-:-:S04]  /*1bff0*/  IMAD.IADD R4, R13, 0x1, R4 ;  /* 0x000000010d047824 */ /* 0x000fc800078e0204 */
[----:B------:R-:W-:-:S07]  /*1c000*/  IMAD.MOV.U32 R13, RZ, RZ, R4 ;  /* 0x000000ffff0d7224 */ /* 0x000fce00078e0004 */
[----:B------:R-:W-:Y:S05]  /*1c010*/  WARPSYNC.COLLECTIVE R15, `(.L_x_14318) ;  /* 0x000000000f087348 */ /* 0x000fea0003c00000 */
[----:B------:R0:W1:Y:S02]  /*1c020*/  SHFL.UP P6, R14, R13, R12, R11 ;  /* 0x0400000c0d0e7389 */ /* 0x00006400000c000b */
[----:B01----:R-:W-:Y:S01]  /*1c030*/  ENDCOLLECTIVE ;  /* 0x000000000000791b */ /* 0x003fe20003800000 */
.L_x_14318:
[----:B------:R-:W-:Y:S01]  /*1c040*/  IMAD.MOV.U32 R12, RZ, RZ, 0x4 ;  /* 0x00000004ff0c7424 */ /* 0x000fe200078e00ff */
[----:B------:R-:W-:-:S05]  /*1c050*/  SEL R3, R14, RZ, P2 ;  /* 0x000000ff0e037207 */ /* 0x000fca0001000000 */
[----:B------:R-:W-:-:S04]  /*1c060*/  IMAD.IADD R2, R4, 0x1, R3 ;  /* 0x0000000104027824 */ /* 0x000fc800078e0203 */
[----:B------:R-:W-:-:S07]  /*1c070*/  IMAD.MOV.U32 R13, RZ, RZ, R2 ;  /* 0x000000ffff0d7224 */ /* 0x000fce00078e0002 */
[----:B------:R-:W-:Y:S05]  /*1c080*/  WARPSYNC.COLLECTIVE R15, `(.L_x_14319) ;  /* 0x000000000f087348 */ /* 0x000fea0003c00000 */
[----:B------:R0:W1:Y:S02]  /*1c090*/  SHFL.UP P6, R14, R13, R12, R11 ;  /* 0x0400000c0d0e7389 */ /* 0x00006400000c000b */
[----:B01----:R-:W-:Y:S01]  /*1c0a0*/  ENDCOLLECTIVE ;  /* 0x000000000000791b */ /* 0x003fe20003800000 */
.L_x_14319:
[----:B------:R-:W-:Y:S01]  /*1c0b0*/  IMAD.MOV.U32 R12, RZ, RZ, 0x8 ;  /* 0x00000008ff0c7424 */ /* 0x000fe200078e00ff */
[----:B------:R-:W-:-:S05]  /*1c0c0*/  SEL R3, R14, RZ, P3 ;  /* 0x000000ff0e037207 */ /* 0x000fca0001800000 */
[----:B------:R-:W-:-:S04]  /*1c0d0*/  IMAD.IADD R3, R2, 0x1, R3 ;  /* 0x0000000102037824 */ /* 0x000fc800078e0203 */
[----:B------:R-:W-:-:S07]  /*1c0e0*/  IMAD.MOV.U32 R13, RZ, RZ, R3 ;  /* 0x000000ffff0d7224 */ /* 0x000fce00078e0003 */
[----:B------:R-:W-:Y:S05]  /*1c0f0*/  WARPSYNC.COLLECTIVE R15, `(.L_x_14320) ;  /* 0x000000000f087348 */ /* 0x000fea0003c00000 */
[----:B------:R0:W1:Y:S02]  /*1c100*/  SHFL.UP P6, R14, R13, R12, R11 ;  /* 0x0400000c0d0e7389 */ /* 0x00006400000c000b */
[----:B01----:R-:W-:Y:S01]  /*1c110*/  ENDCOLLECTIVE ;  /* 0x000000000000791b */ /* 0x003fe20003800000 */
.L_x_14320:
[----:B------:R-:W-:Y:S01]  /*1c120*/  IMAD.MOV.U32 R12, RZ, RZ, 0x10 ;  /* 0x00000010ff0c7424 */ /* 0x000fe200078e00ff */
[----:B------:R-:W-:-:S05]  /*1c130*/  SEL R4, R14, RZ, P4 ;  /* 0x000000ff0e047207 */ /* 0x000fca0002000000 */
[----:B------:R-:W-:-:S04]  /*1c140*/  IMAD.IADD R4, R3, 0x1, R4 ;  /* 0x0000000103047824 */ /* 0x000fc800078e0204 */
[----:B------:R-:W-:-:S07]  /*1c150*/  IMAD.MOV.U32 R13, RZ, RZ, R4 ;  /* 0x000000ffff0d7224 */ /* 0x000fce00078e0004 */
[----:B------:R-:W-:Y:S05]  /*1c160*/  WARPSYNC.COLLECTIVE R15, `(.L_x_14321) ;  /* 0x000000000f087348 */ /* 0x000fea0003c00000 */
[----:B------:R0:W1:Y:S02]  /*1c170*/  SHFL.UP P6, R14, R13, R12, R11 ;  /* 0x0400000c0d0e7389 */ /* 0x00006400000c000b */
[----:B01----:R-:W-:Y:S01]  /*1c180*/  ENDCOLLECTIVE ;  /* 0x000000000000791b */ /* 0x003fe20003800000 */
.L_x_14321:
        /* <DEDUP_REMOVED lines=8> */
.L_x_14322:
[----:B------:R-:W-:Y:S05]  /*1c210*/  BRA `(.L_x_14323) ;  /* 0xffffffac00e87947 */ /* 0x000fea000383ffff */
.L_x_14186:
[----:B------:R-:W-:Y:S01]  /*1c220*/  BSSY B0, `(.L_x_14324) ;  /* 0x0000007000007945 */ /* 0x000fe20003800000 */
[----:B------:R-:W-:Y:S02]  /*1c230*/  IMAD.MOV.U32 R12, RZ, RZ, 0x1 ;  /* 0x00000001ff0c7424 */ /* 0x000fe400078e00ff */
[----:B------:R-:W-:Y:S02]  /*1c240*/  IMAD.MOV.U32 R11, RZ, RZ, RZ ;  /* 0x000000ffff0b7224 */ /* 0x000fe400078e00ff */
[----:B------:R-:W-:-:S07]  /*1c250*/  IMAD.MOV.U32 R15, RZ, RZ, -0x1 ;  /* 0xffffffffff0f7424 */ /* 0x000fce00078e00ff */
[----:B------:R-:W-:Y:S05]  /*1c260*/  WARPSYNC.COLLECTIVE R15, `(.L_x_14325) ;  /* 0x000000000f087348 */ /* 0x000fea0003c00000 */
[----:B------:R0:W1:Y:S02]  /*1c270*/  SHFL.UP P6, R14, R13, R12, R11 ;  /* 0x0400000c0d0e7389 */ /* 0x00006400000c000b */
[----:B01----:R-:W-:Y:S01]  /*1c280*/  ENDCOLLECTIVE ;  /* 0x000000000000791b */ /* 0x003fe20003800000 */
.L_x_14325:
[----:B------:R-:W-:Y:S05]  /*1c290*/  BSYNC B0 ;  /* 0x0000000000007941 */ /* 0x000fea0003800000 */
.L_x_14324:
        /* <DEDUP_REMOVED lines=8> */
.L_x_14326:
[----:B------:R-:W-:Y:S01]  /*1c320*/  IMAD.MOV.U32 R12, RZ, RZ, 0x4 ;  /* 0x00000004ff0c7424 */ /* 0x000fe200078e00ff */
[----:B------:R-:W-:-:S05]  /*1c330*/  SEL R2, R14, RZ, P2 ;  /* 0x000000ff0e027207 */ /* 0x000fca0001000000 */
[----:B------:R-:W-:-:S04]  /*1c340*/  IMAD.IADD R2, R13, 0x1, R2 ;  /* 0x000000010d027824 */ /* 0x000fc800078e0202 */
[----:B------:R-:W-:-:S07]  /*1c350*/  IMAD.MOV.U32 R13, RZ, RZ, R2 ;  /* 0x000000ffff0d7224 */ /* 0x000fce00078e0002 */
[----:B------:R-:W-:Y:S05]  /*1c360*/  WARPSYNC.COLLECTIVE R15, `(.L_x_14327) ;  /* 0x000000000f087348 */ /* 0x000fea0003c00000 */
[----:B------:R0:W1:Y:S02]  /*1c370*/  SHFL.UP P6, R14, R13, R12, R11 ;  /* 0x0400000c0d0e7389 */ /* 0x00006400000c000b */
[----:B01----:R-:W-:Y:S01]  /*1c380*/  ENDCOLLECTIVE ;  /* 0x000000000000791b */ /* 0x003fe20003800000 */
.L_x_14327:
[----:B------:R-:W-:Y:S01]  /*1c390*/  IMAD.MOV.U32 R12, RZ, RZ, 0x8 ;  /* 0x00000008ff0c7424 */ /* 0x000fe200078e00ff */
[----:B------:R-:W-:-:S05]  /*1c3a0*/  SEL R3, R14, RZ, P3 ;  /* 0x000000ff0e037207 */ /* 0x000fca0001800000 */
[----:B------:R-:W-:-:S04]  /*1c3b0*/  IMAD.IADD R3, R2, 0x1, R3 ;  /* 0x0000000102037824 */ /* 0x000fc800078e0203 */
[----:B------:R-:W-:-:S07]  /*1c3c0*/  IMAD.MOV.U32 R13, RZ, RZ, R3 ;  /* 0x000000ffff0d7224 */ /* 0x000fce00078e0003 */
[----:B------:R-:W-:Y:S05]  /*1c3d0*/  WARPSYNC.COLLECTIVE R15, `(.L_x_14328) ;  /* 0x000000000f087348 */ /* 0x000fea0003c00000 */
[----:B------:R0:W1:Y:S02]  /*1c3e0*/  SHFL.UP P6, R14, R13, R12, R11 ;  /* 0x0400000c0d0e7389 */ /* 0x00006400000c000b */
[----:B01----:R-:W-:Y:S01]  /*1c3f0*/  ENDCOLLECTIVE ;  /* 0x000000000000791b */ /* 0x003fe20003800000 */
.L_x_14328:
[----:B------:R-:W-:Y:S01]  /*1c400*/  IMAD.MOV.U32 R12, RZ, RZ, 0x10 ;  /* 0x00000010ff0c7424 */ /* 0x000fe200078e00ff */
[----:B------:R-:W-:-:S05]  /*1c410*/  SEL R4, R14, RZ, P4 ;  /* 0x000000ff0e047207 */ /* 0x000fca0002000000 */
[----:B------:R-:W-:-:S04]  /*1c420*/  IMAD.IADD R4, R3, 0x1, R4 ;  /* 0x0000000103047824 */ /* 0x000fc800078e0204 */
[----:B------:R-:W-:-:S07]  /*1c430*/  IMAD.MOV.U32 R13, RZ, RZ, R4 ;  /* 0x000000ffff0d7224 */ /* 0x000fce00078e0004 */
[----:B------:R-:W-:Y:S05]  /*1c440*/  WARPSYNC.COLLECTIVE R15, `(.L_x_14329) ;  /* 0x000000000f087348 */ /* 0x000fea0003c00000 */
[----:B------:R0:W1:Y:S02]  /*1c450*/  SHFL.UP P6, R14, R13, R12, R11 ;  /* 0x0400000c0d0e7389 */ /* 0x00006400000c000b */
[----:B01----:R-:W-:Y:S01]  /*1c460*/  ENDCOLLECTIVE ;  /* 0x000000000000791b */ /* 0x003fe20003800000 */
.L_x_14329:
        /* <DEDUP_REMOVED lines=8> */
.L_x_14330:
[----:B------:R-:W-:Y:S05]  /*1c4f0*/  BRA `(.L_x_14331) ;  /* 0xffffffac00d47947 */ /* 0x000fea000383ffff */
.L_x_14188:
[----:B------:R-:W-:Y:S01]  /*1c500*/  BSSY B0, `(.L_x_14332) ;  /* 0x0000006000007945 */ /* 0x000fe20003800000 */
[----:B------:R-:W-:Y:S01]  /*1c510*/  PLOP3.LUT P6, PT, P6, PT, PT, 0x8, 0x0 ;  /* 0x000000000000781c */ /* 0x000fe200037ce170 */
[----:B------:R-:W-:-:S12]  /*1c520*/  IMAD.MOV.U32 R15, RZ, RZ, -0x1 ;  /* 0xffffffffff0f7424 */ /* 0x000fd800078e00ff */
[----:B0-----:R-:W-:Y:S05]  /*1c530*/  WARPSYNC.COLLECTIVE R15, `(.L_x_14333) ;  /* 0x000000000f087348 */ /* 0x001fea0003c00000 */
[----:B------:R-:W-:Y:S01]  /*1c540*/  VOTE.ANY R14, PT, P6 ;  /* 0x00000000000e7806 */ /* 0x000fe200030e0100 */
[----:B0-----:R-:W-:Y:S06]  /*1c550*/  ENDCOLLECTIVE ;  /* 0x000000000000791b */ /* 0x001fec0003800000 */
.L_x_14333:
[----:B------:R-:W-:Y:S05]  /*1c560*/  BSYNC B0 ;  /* 0x0000000000007941 */ /* 0x000fea0003800000 */
.L_x_14332:
        /* <DEDUP_REMOVED lines=10> */
.L_x_14334:
[----:B------:R-:W-:Y:S02]  /*1c610*/  IMAD.MOV.U32 R13, RZ, RZ, R5 ;  /* 0x000000ffff0d7224 */ /* 0x000fe400078e0005 */
[----:B------:R-:W-:-:S07]  /*1c620*/  IMAD.MOV.U32 R17, RZ, RZ, R14 ;  /* 0x000000ffff117224 */ /* 0x000fce00078e000e */
[----:B------:R-:W-:Y:S05]  /*1c630*/  WARPSYNC.COLLECTIVE R15, `(.L_x_14335) ;  /* 0x000000000f087348 */ /* 0x000fea0003c00000 */
[----:B------:R0:W1:Y:S02]  /*1c640*/  SHFL.IDX P6, R14, R13, R12, R11 ;  /* 0x0000000c0d0e7389 */ /* 0x00006400000c000b */
[----:B01----:R-:W-:Y:S01]  /*1c650*/  ENDCOLLECTIVE ;  /* 0x000000000000791b */ /* 0x003fe20003800000 */
.L_x_14335:
[----:B------:R-:W-:Y:S01]  /*1c660*/  IMAD.MOV.U32 R5, RZ, RZ, R14 ;  /* 0x000000ffff057224 */ /* 0x000fe200078e000e */
[----:B------:R-:W-:Y:S06]  /*1c670*/  BRA `(.L_x_14336) ;  /* 0xffffffac00b47947 */ /* 0x000fec000383ffff */
.L_x_14190:
[----:B------:R-:W-:Y:S01]  /*1c680*/  BSSY B0, `(.L_x_14337) ;  /* 0x0000007000007945 */ /* 0x000fe20003800000 */
[----:B------:R-:W-:Y:S02]  /*1c690*/  IMAD.MOV.U32 R13, RZ, RZ, R2 ;  /* 0x000000ffff0d7224 */ /* 0x000fe400078e0002 */
[----:B------:R-:W-:Y:S02]  /*1c6a0*/  IMAD.MOV.U32 R11, RZ, RZ, 0x1f ;  /* 0x0000001fff0b7424 */ /* 0x000fe400078e00ff */
[----:B------:R-:W-:-:S07]  /*1c6b0*/  IMAD.MOV.U32 R15, RZ, RZ, -0x1 ;  /* 0xffffffffff0f7424 */ /* 0x000fce00078e00ff */
[----:B0123--:R-:W-:Y:S05]  /*1c6c0*/  WARPSYNC.COLLECTIVE R15, `(.L_x_14338) ;  /* 0x000000000f087348 */ /* 0x00ffea0003c00000 */
[----:B------:R4:W0:Y:S02]  /*1c6d0*/  SHFL.IDX P6, R14, R13, R12, R11 ;  /* 0x0000000c0d0e7389 */ /* 0x00082400000c000b */
[----:B01234-:R-:W-:Y:S01]  /*1c6e0*/  ENDCOLLECTIVE ;  /* 0x000000000000791b */ /* 0x01ffe20003800000 */
.L_x_14338:
[----:B------:R-:W-:Y:S05]  /*1c6f0*/  BSYNC B0 ;  /* 0x0000000000007941 */ /* 0x000fea0003800000 */
.L_x_14337:
[----:B------:R-:W-:Y:S01]  /*1c700*/  IMAD.MOV.U32 R16, RZ, RZ, R14 ;  /* 0x000000ffff107224 */ /* 0x000fe200078e000e */
[----:B------:R-:W-:Y:S06]  /*1c710*/  BRA `(.L_x_14189) ;  /* 0xffffffac00a47947 */ /* 0x000fec000383ffff */
.L_x_14196:
[----:B0-----:R0:W2:Y:S02]  /*1c720*/  SYNCS.PHASECHK.TRANS64.TRYWAIT P0, [R4+URZ+0x16820], R0 ;  /* 0x01682000040075a7 */ /* 0x0010a4000800017f */
[----:B--2---:R-:W-:Y:S05]  /*1c730*/  @!P0 NANOSLEEP.SYNCS 0x989680 ;  /* 0x009896800000895d */ /* 0x004fea0003900000 */
[----:B------:R-:W2:Y:S02]  /*1c740*/  @!P0 SYNCS.PHASECHK.TRANS64 P0, [R4+URZ+0x16820], R0 ;  /* 0x01682000040085a7 */ /* 0x000ea4000800007f */
[----:B--2---:R-:W-:Y:S05]  /*1c750*/  @!P0 BRA `(.L_x_14196) ;  /* 0xfffffffc00f08947 */ /* 0x004fea000383ffff */
[----:B------:R-:W-:Y:S05]  /*1c760*/  BRA `(.L_x_14339) ;  /* 0xffffffb400fc7947 */ /* 0x000fea000383ffff */
.L_x_14197:
        /* <DEDUP_REMOVED lines=11> */
.L_x_14341:
[----:B------:R-:W-:Y:S05]  /*1c820*/  BSYNC B0 ;  /* 0x0000000000007941 */ /* 0x000fea0003800000 */
.L_x_14340:
[----:B------:R-:W-:Y:S05]  /*1c830*/  BRA `(.L_x_14342) ;  /* 0xffffffb400e47947 */ /* 0x000fea000383ffff */
.L_x_14200:
[----:B------:R-:W-:Y:S01]  /*1c840*/  BSSY B1, `(.L_x_14343) ;  /* 0x0000006000017945 */ /* 0x000fe20003800000 */
[----:B------:R-:W-:-:S07]  /*1c850*/  IMAD.MOV.U32 R15, RZ, RZ, -0x1 ;  /* 0xffffffffff0f7424 */ /* 0x000fce00078e00ff */
[----:B01----:R-:W-:Y:S05]  /*1c860*/  WARPSYNC.COLLECTIVE R15, `(.L_x_14344) ;  /* 0x000000000f0c7348 */ /* 0x003fea0003c00000 */
[----:B------:R-:W-:Y:S02]  /*1c870*/  ELECT P6, UR62, PT ;  /* 0x00000000003e782f */ /* 0x000fe400038c0000 */
[----:B------:R-:W-:Y:S01]  /*1c880*/  MOV R14, UR62 ;  /* 0x0000003e000e7c02 */ /* 0x000fe20008000f00 */
[----:B01----:R-:W-:Y:S10]  /*1c890*/  ENDCOLLECTIVE ;  /* 0x000000000000791b */ /* 0x003ff40003800000 */
.L_x_14344:
[----:B------:R-:W-:Y:S05]  /*1c8a0*/  BSYNC B1 ;  /* 0x0000000000017941 */ /* 0x000fea0003800000 */
.L_x_14343:
[----:B------:R-:W-:Y:S05]  /*1c8b0*/  BRA `(.L_x_14345) ;  /* 0xffffffb400dc7947 */ /* 0x000fea000383ffff */
.L_x_14202:
[----:B0-----:R0:W2:Y:S02]  /*1c8c0*/  SYNCS.PHASECHK.TRANS64.TRYWAIT P1, [R5+URZ+0x16840], R0 ;  /* 0x01684000050075a7 */ /* 0x0010a4000802017f */
[----:B--2---:R-:W-:Y:S05]  /*1c8d0*/  @!P1 NANOSLEEP.SYNCS 0x989680 ;  /* 0x009896800000995d */ /* 0x004fea0003900000 */
[----:B------:R-:W2:Y:S02]  /*1c8e0*/  @!P1 SYNCS.PHASECHK.TRANS64 P1, [R5+URZ+0x16840], R0 ;  /* 0x01684000050095a7 */ /* 0x000ea4000802007f */
[----:B--2---:R-:W-:Y:S05]  /*1c8f0*/  @!P1 BRA `(.L_x_14202) ;  /* 0xfffffffc00f09947 */ /* 0x004fea000383ffff */
[----:B------:R-:W-:Y:S05]  /*1c900*/  BRA `(.L_x_14346) ;  /* 0xffffffb400fc7947 */ /* 0x000fea000383ffff */
.L_x_14204:
[----:B--2---:R2:W3:Y:S02]  /*1c910*/  SYNCS.PHASECHK.TRANS64.TRYWAIT P1, [R25+URZ+0x16840], R2 ;  /* 0x01684002190075a7 */ /* 0x0044e4000802017f */
[----:B---3--:R-:W-:Y:S05]  /*1c920*/  @!P1 NANOSLEEP.SYNCS 0x989680 ;  /* 0x009896800000995d */ /* 0x008fea0003900000 */
[----:B------:R-:W3:Y:S02]  /*1c930*/  @!P1 SYNCS.PHASECHK.TRANS64 P1, [R25+URZ+0x16840], R2 ;  /* 0x01684002190095a7 */ /* 0x000ee4000802007f */
[----:B---3--:R-:W-:Y:S05]  /*1c940*/  @!P1 BRA `(.L_x_14204) ;  /* 0xfffffffc00f09947 */ /* 0x008fea000383ffff */
[----:B------:R-:W-:Y:S05]  /*1c950*/  BRA `(.L_x_14347) ;  /* 0xffffffb800087947 */ /* 0x000fea000383ffff */
.L_x_14206:
[----:B---3--:R3:W4:Y:S02]  /*1c960*/  SYNCS.PHASECHK.TRANS64.TRYWAIT P1, [R5+URZ+0x16860], R0 ;  /* 0x01686000050075a7 */ /* 0x008724000802017f */
[----:B----4-:R-:W-:Y:S05]  /*1c970*/  @!P1 NANOSLEEP.SYNCS 0x989680 ;  /* 0x009896800000995d */ /* 0x010fea0003900000 */
[----:B------:R-:W4:Y:S02]  /*1c980*/  @!P1 SYNCS.PHASECHK.TRANS64 P1, [R5+URZ+0x16860], R0 ;  /* 0x01686000050095a7 */ /* 0x000f24000802007f */
[----:B----4-:R-:W-:Y:S05]  /*1c990*/  @!P1 BRA `(.L_x_14206) ;  /* 0xfffffffc00f09947 */ /* 0x010fea000383ffff */
[----:B------:R-:W-:Y:S05]  /*1c9a0*/  BRA `(.L_x_14348) ;  /* 0xffffffb800047947 */ /* 0x000fea000383ffff */
.L_x_14349:
        /* <DEDUP_REMOVED lines=13> */
.L_x_15996:


//--------------------- .text._ZN7cutlass13device_kernelIN5flash11enable_sm90INS1_16FlashAttnFwdSm90INS1_25CollectiveMainloopFwdSm90ILi2EN4cute5tupleIJNS5_1CILi1EEES8_S8_EEENS6_IJNS7_ILi192EEENS7_ILi128EEENS7_ILi64EEEEEELi64ENS_10bfloat16_tEfNS_4arch4Sm90ELb0ELb1ELb1ELb1ELb1ELb1ELb0ELb1ELb1ELb1ELb1ELb0EEENS1_21CollectiveEpilogueFwdINS6_IJSA_SC_SB_EEES9_SE_SG_Li384ELb1ELb1ELb1ELb0EEENS1_36VarlenDynamicPersistentTileSchedulerILi192ELi128ELi384ELi128ELb1ELb1ELb1ELb1ELb0ELb1EEEEEEEEEvNT_6ParamsE --------------------------
	.section	.text._ZN7cutlass13device_kernelIN5flash11enable_sm90INS1_16FlashAttnFwdSm90INS1_25CollectiveMainloopFwdSm90ILi2EN4cute5tupleIJNS5_1CILi1EEES8_S8_EEENS6_IJNS7_ILi192EEENS7_ILi128EEENS7_ILi64EEEEEELi64ENS_10bfloat16_tEfNS_4arch4Sm90ELb0ELb1ELb1ELb1ELb1ELb1ELb0ELb1ELb1ELb1ELb1ELb0EEENS1_21CollectiveEpilogueFwdINS6_IJSA_SC_SB_EEES9_SE_SG_Li384ELb1ELb1ELb1ELb0EEENS1_36VarlenDynamicPersistentTileSchedulerILi192ELi128ELi384ELi128ELb1ELb1ELb1ELb1ELb0ELb1EEEEEEEEEvNT_6ParamsE,"ax",@progbits
	.align	128
.text._ZN7cutlass13device_kernelIN5flash11enable_sm90INS1_16FlashAttnFwdSm90INS1_25CollectiveMainloopFwdSm90ILi2EN4cute5tupleIJNS5_1CILi1EEES8_S8_EEENS6_IJNS7_ILi192EEENS7_ILi128EEENS7_ILi64EEEEEELi64ENS_10bfloat16_tEfNS_4arch4Sm90ELb0ELb1ELb1ELb1ELb1ELb1ELb0ELb1ELb1ELb1ELb1ELb0EEENS1_21CollectiveEpilogueFwdINS6_IJSA_SC_SB_EEES9_SE_SG_Li384ELb1ELb1ELb1ELb0EEENS1_36VarlenDynamicPersistentTileSchedulerILi192ELi128ELi384ELi128ELb1ELb1ELb1ELb1ELb0ELb1EEEEEEEEEvNT_6ParamsE:
        .type           _ZN7cutlass13device_kernelIN5flash11enable_sm90INS1_16FlashAttnFwdSm90INS1_25CollectiveMainloopFwdSm90ILi2EN4cute5tupleIJNS5_1CILi1EEES8_S8_EEENS6_IJNS7_ILi192EEENS7_ILi128EEENS7_ILi64EEEEEELi64ENS_10bfloat16_tEfNS_4arch4Sm90ELb0ELb1ELb1ELb1ELb1ELb1ELb0ELb1ELb1ELb1ELb1ELb0EEENS1_21CollectiveEpilogueFwdINS6_IJSA_SC_SB_EEES9_SE_SG_Li384ELb1ELb1ELb1ELb0EEENS1_36VarlenDynamicPersistentTileSchedulerILi192ELi128ELi384ELi128ELb1ELb1ELb1ELb1ELb0ELb1EEEEEEEEEvNT_6ParamsE,@function
        .size           _ZN7cutlass13device_kernelIN5flash11enable_sm90INS1_16FlashAttnFwdSm90INS1_25CollectiveMainloopFwdSm90ILi2EN4cute5tupleIJNS5_1CILi1EEES8_S8_EEENS6_IJNS7_ILi192EEENS7_ILi128EEENS7_ILi64EEEEEELi64ENS_10bfloat16_tEfNS_4arch4Sm90ELb0ELb1ELb1ELb1ELb1ELb1ELb0ELb1ELb1ELb1ELb1ELb0EEENS1_21CollectiveEpilogueFwdINS6_IJSA_SC_SB_EEES9_SE_SG_Li384ELb1ELb1ELb1ELb0EEENS1_36VarlenDynamicPersistentTileSchedulerILi192ELi128ELi384ELi128ELb1ELb1ELb1ELb1ELb0ELb1EEEEEEEEEvNT_6ParamsE,(.L_x_15997 - _ZN7cutlass13device_kernelIN5flash11enable_sm90INS1_16FlashAttnFwdSm90INS1_25CollectiveMainloopFwdSm90ILi2EN4cute5tupleIJNS5_1CILi1EEES8_S8_EEENS6_IJNS7_ILi192EEENS7_ILi128EEENS7_ILi64EEEEEELi64ENS_10bfloat16_tEfNS_4arch4Sm90ELb0ELb1ELb1ELb1ELb1ELb1ELb0ELb1ELb1ELb1ELb1ELb0EEENS1_21CollectiveEpilogueFwdINS6_IJSA_SC_SB_EEES9_SE_SG_Li384ELb1ELb1ELb1ELb0EEENS1_36VarlenDynamicPersistentTileSchedulerILi192ELi128ELi384ELi128ELb1ELb1ELb1ELb1ELb0ELb1EEEEEEEEEvNT_6ParamsE)
        .other          _ZN7cutlass13device_kernelIN5flash11enable_sm90INS1_16FlashAttnFwdSm90INS1_25CollectiveMainloopFwdSm90ILi2EN4cute5tupleIJNS5_1CILi1EEES8_S8_EEENS6_IJNS7_ILi192EEENS7_ILi128EEENS7_ILi64EEEEEELi64ENS_10bfloat16_tEfNS_4arch4Sm90ELb0ELb1ELb1ELb1ELb1ELb1ELb0ELb1ELb1ELb1ELb1ELb0EEENS1_21CollectiveEpilogueFwdINS6_IJSA_SC_SB_EEES9_SE_SG_Li384ELb1ELb1ELb1ELb0EEENS1_36VarlenDynamicPersistentTileSchedulerILi192ELi128ELi384ELi128ELb1ELb1ELb1ELb1ELb0ELb1EEEEEEEEEvNT_6ParamsE,@"STO_CUDA_ENTRY STV_DEFAULT"
_ZN7cutlass13device_kernelIN5flash11enable_sm90INS1_16FlashAttnFwdSm90INS1_25CollectiveMainloopFwdSm90ILi2EN4cute5tupleIJNS5_1CILi1EEES8_S8_EEENS6_IJNS7_ILi192EEENS7_ILi128EEENS7_ILi64EEEEEELi64ENS_10bfloat16_tEfNS_4arch4Sm90ELb0ELb1ELb1ELb1ELb1ELb1ELb0ELb1ELb1ELb1ELb1ELb0EEENS1_21CollectiveEpilogueFwdINS6_IJSA_SC_SB_EEES9_SE_SG_Li384ELb1ELb1ELb1ELb0EEENS1_36VarlenDynamicPersistentTileSchedulerILi192ELi128ELi384ELi128ELb1ELb1ELb1ELb1ELb0ELb1EEEEEEEEEvNT_6ParamsE:
        /* <DEDUP_REMOVED lines=18> */
.L_x_14351:
[----:B------:R-:W-:Y:S05]  /*0120*/  BSYNC B0 ;  /* 0x0000000000007941 */ /* 0x000fea0003800000 */
.L_x_14350:
        /* <DEDUP_REMOVED lines=41> */
.L_x_14352:
        /* <DEDUP_REMOVED lines=22> */
.L_x_14353:
        /* <DEDUP_REMOVED lines=18> */
.L_x_14354:
        /* <DEDUP_REMOVED lines=22> */
.L_x_14355:
        /* <DEDUP_REMOVED lines=22> */
.L_x_14356:
        /* <DEDUP_REMOVED lines=8> */
.L_x_14359:
        /* <DEDUP_REMOVED lines=22> */
[----:B------:R-:W-:Y:S01]  /*0ae0*/  IMAD.MOV.U32 R23, RZ, RZ, RZ ;  /* 0x000000ffff177224 */ /* 0x000fe200078e00ff */
[----:B------:R-:W-:Y:S01]  /*0af0*/  ULOP3.LUT UR39, UR37, 0x1, URZ, 0xfc, !UPT ;  /* 0x0000000125277892 */ /* 0x000fe2000f8efc3f */
[----:B------:R-:W-:Y:S01]  /*0b00*/  IMAD.MOV.U32 R154, RZ, RZ, RZ ;  /* 0x000000ffff9a7224 */ /* 0x000fe200078e00ff */
[----:B------:R-:W-:Y:S01]  /*0b10*/  UMOV UR36, URZ ;  /* 0x0000003f00247c82 */ /* 0x000fe20008000000 */
[----:B------:R-:W-:Y:S02]  /*0b20*/  IMAD.MOV.U32 R19, RZ, RZ, RZ ;  /* 0x000000ffff137224 */ /* 0x000fe400078e00ff */
[----:B0-----:R-:W-:-:S05]  /*0b30*/  VIADD R13, R0, 0xffffff80 ;  /* 0xffffff80000d7836 */ /* 0x001fca0000000000 */
[----:B------:R-:W-:-:S04]  /*0b40*/  SHF.R.S32.HI R0, RZ, 0x1f, R13 ;  /* 0x0000001fff007819 */ /* 0x000fc8000001140d */
[CC--:B------:R-:W-:Y:S02]  /*0b50*/  LEA.HI R3, R0.reuse, R13.reuse, RZ, 0x7 ;  /* 0x0000000d00037211 */ /* 0x0c0fe400078f38ff */
[CC--:B------:R-:W-:Y:S02]  /*0b60*/  LEA.HI R5, R0.reuse, R13.reuse, RZ, 0x4 ;  /* 0x0000000d00057211 */ /* 0x0c0fe400078f20ff */
[----:B------:R-:W-:Y:S02]  /*0b70*/  LOP3.LUT R4, R3, 0xffffff80, RZ, 0xc0, !PT ;  /* 0xffffff8003047812 */ /* 0x000fe400078ec0ff */
[----:B------:R-:W-:Y:S02]  /*0b80*/  SHF.R.S32.HI R12, RZ, 0x7, R3 ;  /* 0x00000007ff0c7819 */ /* 0x000fe40000011403 */
[----:B------:R-:W-:Y:S01]  /*0b90*/  SHF.R.S32.HI R6, RZ, 0x4, R5 ;  /* 0x00000004ff067819 */ /* 0x000fe20000011405 */
[----:B------:R-:W-:Y:S01]  /*0ba0*/  IMAD.IADD R11, R13, 0x1, -R4 ;  /* 0x000000010d0b7824 */ /* 0x000fe200078e0a04 */
[----:B------:R-:W-:-:S02]  /*0bb0*/  LEA.HI R4, R0, R13, RZ, 0x5 ;  /* 0x0000000d00047211 */ /* 0x000fc400078f28ff */
[----:B------:R-:W-:Y:S02]  /*0bc0*/  LOP3.LUT R3, R5, 0x3fffff0, RZ, 0xc0, !PT ;  /* 0x03fffff005037812 */ /* 0x000fe400078ec0ff */
[----:B------:R-:W-:Y:S02]  /*0bd0*/  SHF.R.S32.HI R7, RZ, 0x1f, R11 ;  /* 0x0000001fff077819 */ /* 0x000fe4000001140b */
[----:B------:R-:W-:Y:S01]  /*0be0*/  SHF.R.S32.HI R14, RZ, 0x5, R4 ;  /* 0x00000005ff0e7819 */ /* 0x000fe20000011404 */
[----:B------:R-:W-:Y:S01]  /*0bf0*/  IMAD.HI R4, R12, 0x55555556, RZ ;  /* 0x555555560c047827 */ /* 0x000fe200078e02ff */
[----:B------:R-:W-:Y:S02]  /*0c00*/  LEA.HI R8, R7, R11, RZ, 0x2 ;  /* 0x0000000b07087211 */ /* 0x000fe400078f10ff */
[----:B------:R-:W-:Y:S01]  /*0c10*/  LEA.HI R5, R5, R6, RZ, 0x1 ;  /* 0x0000000605057211 */ /* 0x000fe200078f08ff */
[----:B------:R-:W-:Y:S01]  /*0c20*/  IMAD.IADD R3, R13, 0x1, -R3 ;  /* 0x000000010d037824 */ /* 0x000fe200078e0a03 */
[----:B------:R-:W-:-:S02]  /*0c30*/  SHF.R.S32.HI R9, RZ, 0x2, R8 ;  /* 0x00000002ff097819 */ /* 0x000fc40000011408 */
[----:B------:R-:W-:Y:S02]  /*0c40*/  SHF.R.S32.HI R10, RZ, 0x1f, R8 ;  /* 0x0000001fff0a7819 */ /* 0x000fe40000011408 */
[----:B------:R-:W-:Y:S02]  /*0c50*/  LEA.HI R7, R7, R11, RZ, 0x5 ;  /* 0x0000000b07077211 */ /* 0x000fe400078f28ff */
[----:B------:R-:W-:Y:S02]  /*0c60*/  LEA.HI R10, R10, R9, RZ, 0x3 ;  /* 0x000000090a0a7211 */ /* 0x000fe400078f18ff */
[----:B------:R-:W-:Y:S02]  /*0c70*/  LOP3.LUT R5, R5, 0x1ffffffe, RZ, 0xc0, !PT ;  /* 0x1ffffffe05057812 */ /* 0x000fe400078ec0ff */
[----:B------:R-:W-:Y:S02]  /*0c80*/  LOP3.LUT R10, R10, 0xfffffff8, RZ, 0xc0, !PT ;  /* 0xfffffff80a0a7812 */ /* 0x000fe400078ec0ff */
[----:B------:R-:W-:Y:S01]  /*0c90*/  LEA.HI R4, R4, R4, RZ, 0x1 ;  /* 0x0000000404047211 */ /* 0x000fe200078f08ff */
[----:B------:R-:W-:Y:S01]  /*0ca0*/  IMAD.IADD R5, R6, 0x1, -R5 ;  /* 0x0000000106057824 */ /* 0x000fe200078e0a05 */
[----:B------:R-:W-:Y:S01]  /*0cb0*/  SHF.R.S32.HI R7, RZ, 0x5, R7 ;  /* 0x00000005ff077819 */ /* 0x000fe20000011407 */
[----:B------:R-:W-:Y:S01]  /*0cc0*/  IMAD.IADD R10, R9, 0x1, -R10 ;  /* 0x00000001090a7824 */ /* 0x000fe200078e0a0a */
[----:B------:R-:W-:Y:S01]  /*0cd0*/  LOP3.LUT R8, R8, 0x7ffffffc, RZ, 0xc0, !PT ;  /* 0x7ffffffc08087812 */ /* 0x000fe200078ec0ff */
[----:B------:R-:W-:Y:S01]  /*0ce0*/  IMAD R6, R14, 0x10, R3 ;  /* 0x000000100e067824 */ /* 0x000fe200078e0203 */
[----:B------:R-:W-:Y:S01]  /*0cf0*/  LEA.HI R3, R0, R13, RZ, 0x2 ;  /* 0x0000000d00037211 */ /* 0x000fe200078f10ff */
[----:B------:R-:W-:-:S02]  /*0d00*/  IMAD R4, R4, -0x3, R12 ;  /* 0xfffffffd04047824 */ /* 0x000fc400078e020c */
[----:B------:R-:W-:Y:S01]  /*0d10*/  IMAD R7, R7, 0x10, R10 ;  /* 0x0000001007077824 */ /* 0x000fe200078e020a */
[----:B------:R-:W-:Y:S01]  /*0d20*/  SHF.R.S32.HI R12, RZ, 0x2, R3 ;  /* 0x00000002ff0c7819 */ /* 0x000fe20000011403 */
[----:B------:R-:W-:Y:S02]  /*0d30*/  IMAD R6, R6, 0x8, R5 ;  /* 0x0000000806067824 */ /* 0x000fe400078e0205 */
[----:B------:R-:W-:Y:S01]  /*0d40*/  IMAD R9, R4, 0x40, R7 ;  /* 0x0000004004097824 */ /* 0x000fe200078e0207 */
[----:B------:R-:W-:Y:S01]  /*0d50*/  LEA.HI R4, R0, R13, RZ, 0x3 ;  /* 0x0000000d00047211 */ /* 0x000fe200078f18ff */
[----:B------:R-:W-:Y:S01]  /*0d60*/  VIADD R7, R12, 0x60 ;  /* 0x000000600c077836 */ /* 0x000fe20000000000 */
[----:B------:R-:W-:Y:S01]  /*0d70*/  SHF.R.S32.HI R0, RZ, 0x1f, R3 ;  /* 0x0000001fff007819 */ /* 0x000fe20000011403 */
[----:B------:R-:W-:Y:S01]  /*0d80*/  IMAD.IADD R8, R11, 0x1, -R8 ;  /* 0x000000010b087824 */ /* 0x000fe200078e0a08 */
[----:B------:R-:W-:Y:S01]  /*0d90*/  LOP3.LUT R3, R3, 0xfffffffc, RZ, 0xc0, !PT ;  /* 0xfffffffc03037812 */ /* 0x000fe200078ec0ff */
[----:B------:R-:W-:Y:S01]  /*0da0*/  STL [R1+0x5c], R9 ;  /* 0x00005c0901007387 */ /* 0x000fe20000100800 */
[----:B------:R-:W-:Y:S01]  /*0db0*/  LEA.HI R0, R0, R12, RZ, 0x3 ;  /* 0x0000000c00007211 */ /* 0x000fe200078f18ff */
[----:B------:R-:W-:Y:S01]  /*0dc0*/  IMAD.SHL.U32 R155, R8, 0x2, RZ ;  /* 0x00000002089b7824 */ /* 0x000fe200078e00ff */
[----:B------:R-:W-:Y:S01]  /*0dd0*/  LOP3.LUT R4, R4, 0xfffffff8, RZ, 0xc0, !PT ;  /* 0xfffffff804047812 */ /* 0x000fe200078ec0ff */
[C---:B------:R-:W-:Y:S01]  /*0de0*/  IMAD.IADD R10, R13.reuse, 0x1, -R3 ;  /* 0x000000010d0a7824 */ /* 0x040fe200078e0a03 */
[----:B------:R-:W-:Y:S01]  /*0df0*/  LOP3.LUT R0, R0, 0xfffffff8, RZ, 0xc0, !PT ;  /* 0xfffffff800007812 */ /* 0x000fe200078ec0ff */
[----:B------:R-:W-:Y:S01]  /*0e00*/  STL [R1+0x14], RZ ;  /* 0x000014ff01007387 */ /* 0x000fe20000100800 */
[----:B------:R-:W-:Y:S01]  /*0e10*/  SHF.R.S32.HI R5, RZ, 0x1f, R7 ;  /* 0x0000001fff057819 */ /* 0x000fe20000011407 */
[----:B------:R-:W-:Y:S01]  /*0e20*/  IMAD.IADD R3, R13, 0x1, -R4 ;  /* 0x000000010d037824 */ /* 0x000fe200078e0a04 */
[----:B------:R-:W-:Y:S01]  /*0e30*/  LEA.HI R3, R10, R10, RZ, 0x1 ;  /* 0x0000000a0a037211 */ /* 0x000fe200078f08ff */
[----:B------:R-:W-:Y:S01]  /*0e40*/  IMAD.IADD R0, R12, 0x1, -R0 ;  /* 0x000000010c007824 */ /* 0x000fe200078e0a00 */
[----:B------:R-:W-:Y:S01]  /*0e50*/  LEA.HI R5, R5, R7, RZ, 0x3 ;  /* 0x0000000705057211 */ /* 0x000fe200078f18ff */
[----:B------:R-:W-:Y:S01]  /*0e60*/  IMAD.SHL.U32 R4, R7, 0x40, RZ ;  /* 0x0000004007047824 */ /* 0x000fe200078e00ff */
[----:B------:R-:W-:Y:S01]  /*0e70*/  LOP3.LUT R3, R3, 0x1ffffffe, RZ, 0xc0, !PT ;  /* 0x1ffffffe03037812 */ /* 0x000fe200078ec0ff */
[----:B------:R-:W-:Y:S01]  /*0e80*/  IMAD.SHL.U32 R152, R10, 0x4, RZ ;  /* 0x000000040a987824 */ /* 0x000fe200078e00ff */
[----:B------:R0:W-:Y:S01]  /*0e90*/  STL [R1+0x44], R0 ;  /* 0x0000440001007387 */ /* 0x0001e20000100800 */
[----:B------:R-:W-:-:S02]  /*0ea0*/  IMAD.SHL.U32 R5, R5, 0x40, RZ ;  /* 0x0000004005057824 */ /* 0x000fc400078e00ff */
[C---:B------:R-:W-:Y:S02]  /*0eb0*/  IMAD.SHL.U32 R16, R10.reuse, 0x8, RZ ;  /* 0x000000080a107824 */ /* 0x040fe400078e00ff */
[----:B------:R-:W-:Y:S02]  /*0ec0*/  IMAD.IADD R3, R10, 0x1, -R3 ;  /* 0x000000010a037824 */ /* 0x000fe400078e0a03 */
[----:B------:R-:W-:Y:S01]  /*0ed0*/  VIADD R18, R16, 0x20 ;  /* 0x0000002010127836 */ /* 0x000fe20000000000 */
[----:B------:R-:W-:Y:S02]  /*0ee0*/  SHF.R.S32.HI R17, RZ, 0x1f, R16 ;  /* 0x0000001fff117819 */ /* 0x000fe40000011410 */
[----:B0-----:R-:W-:Y:S02]  /*0ef0*/  LOP3.LUT R0, R4, 0x1c0, RZ, 0xc0, !PT ;  /* 0x000001c004007812 */ /* 0x001fe400078ec0ff */
[----:B------:R-:W-:Y:S01]  /*0f00*/  LOP3.LUT R4, R5, 0xfffffe00, RZ, 0xc0, !PT ;  /* 0xfffffe0005047812 */ /* 0x000fe200078ec0ff */
[----:B------:R-:W-:Y:S01]  /*0f10*/  VIADD R5, R152, 0x10 ;  /* 0x0000001098057836 */ /* 0x000fe20000000000 */
[----:B------:R-:W-:Y:S01]  /*0f20*/  SHF.R.U32.HI R7, RZ, 0x3, R0 ;  /* 0x00000003ff077819 */ /* 0x000fe20000011600 */
[----:B------:R0:W-:Y:S04]  /*0f30*/  STL [R1+0x38], R0 ;  /* 0x0000380001007387 */ /* 0x0001e80000100800 */
[----:B------:R-:W-:Y:S04]  /*0f40*/  STL [R1+0x64], R7 ;  /* 0x0000640701007387 */ /* 0x000fe80000100800 */
[----:B------:R1:W-:Y:S01]  /*0f50*/  STL [R1+0x18], R5 ;  /* 0x0000180501007387 */ /* 0x0003e20000100800 */
[----:B0-----:R-:W-:-:S03]  /*0f60*/  LOP3.LUT R0, R0, 0x38, R16, 0xf8, !PT ;  /* 0x0000003800007812 */ /* 0x001fc600078ef810 */
[----:B------:R0:W-:Y:S01]  /*0f70*/  STL [R1+0x48], R4 ;  /* 0x0000480401007387 */ /* 0x0001e20000100800 */
[----:B-1----:R-:W-:Y:S01]  /*0f80*/  LOP3.LUT R5, R4, R0, R7, 0xf6, !PT ;  /* 0x0000000004057212 */ /* 0x002fe200078ef607 */
[----:B------:R-:W-:Y:S01]  /*0f90*/  IMAD.SHL.U32 R0, R6, 0x8, RZ ;  /* 0x0000000806007824 */ /* 0x000fe200078e00ff */
[----:B0-----:R-:W-:-:S05]  /*0fa0*/  SHF.R.S32.HI R4, RZ, 0x1f, R18 ;  /* 0x0000001fff047819 */ /* 0x001fca0000011412 */
[----:B------:R0:W-:Y:S04]  /*0fb0*/  STL [R1+0x10], R4 ;  /* 0x0000100401007387 */ /* 0x0001e80000100800 */
[----:B------:R1:W-:Y:S01]  /*0fc0*/  STL [R1+0x60], R0 ;  /* 0x0000600001007387 */ /* 0x0003e20000100800 */
[----:B0-----:R-:W-:Y:S02]  /*0fd0*/  IMAD R4, R5, 0x2, R2 ;  /* 0x0000000205047824 */ /* 0x001fe400078e0202 */
[----:B-1----:R-:W-:-:S03]  /*0fe0*/  IMAD R0, R3, 0x8, R9 ;  /* 0x0000000803007824 */ /* 0x002fc600078e0209 */
[----:B------:R0:W-:Y:S04]  /*0ff0*/  STL [R1+0x58], R4 ;  /* 0x0000580401007387 */ /* 0x0001e80000100800 */
[----:B------:R0:W-:Y:S02]  /*1000*/  STL [R1+0x34], R0 ;  /* 0x0000340001007387 */ /* 0x0001e40000100800 */
.L_x_14576:
[----:B------:R-:W-:Y:S05]  /*1010*/  YIELD ;  /* 0x0000000000007946 */ /* 0x000fea0003800000 */
[----:B------:R-:W-:Y:S01]  /*1020*/  ULDC.64 UR4, c[0x0][0xa28] ;  /* 0x00028a0000047ab9 */ /* 0x000fe20000000a00 */
[----:B--23--:R-:W1:Y:S01]  /*1030*/  LDC.64 R6, c[0x0][0xa08] ;  /* 0x00028200ff067b82 */ /* 0x00ce620000000a00 */
        /* <DEDUP_REMOVED lines=9> */
[----:B0-----:R-:W0:Y:S01]  /*10d0*/  @P1 LDC.64 R4, c[0x0][0xa28] ;  /* 0x00028a00ff041b82 */ /* 0x001e220000000a00 */
[----:B-1----:R-:W-:-:S07]  /*10e0*/  IMAD.WIDE R10, R35, 0x4, R6 ;  /* 0x00000004230a7825 */ /* 0x002fce00078e0206 */
[----:B------:R-:W1:Y:S01]  /*10f0*/  @P2 LDC.64 R8, c[0x0][0xa18] ;  /* 0x00028600ff082b82 */ /* 0x000e620000000a00 */
[----:B------:R-:W-:Y:S01]  /*1100*/  ULDC UR4, c[0x0][0x288] ;  /* 0x0000a20000047ab9 */ /* 0x000fe20000000800 */
[----:B------:R-:W-:Y:S01]  /*1110*/  ISETP.NE.AND.EX P0, PT, RZ, UR5, PT, P0 ;  /* 0x00000005ff007c0c */ /* 0x000fe2000bf05300 */
[----:B----4-:R-:W-:Y:S01]  /*1120*/  IMAD.U32 R0, RZ, RZ, UR4 ;  /* 0x00000004ff007e24 */ /* 0x010fe2000f8e00ff */
[----:B------:R-:W-:-:S11]  /*1130*/  ULDC.64 UR4, c[0x0][0x418] ;  /* 0x0001060000047ab9 */ /* 0x000fd60000000a00 */
[----:B------:R2:W5:Y:S01]  /*1140*/  @P0 LDG.E R67, desc[UR42][R10.64] ;  /* 0x0000002a0a430981 */ /* 0x000562000c1e1900 */
[----:B0-----:R-:W-:-:S05]  /*1150*/  @P1 IMAD.WIDE R4, R35, 0x4, R4 ;  /* 0x0000000423041825 */ /* 0x001fca00078e0204 */
[----:B------:R2:W5:Y:S01]  /*1160*/  @P1 LDG.E R13, desc[UR42][R4.64] ;  /* 0x0000002a040d1981 */ /* 0x000562000c1e1900 */
[----:B-1----:R-:W-:-:S05]  /*1170*/  @P2 IMAD.WIDE R6, R35, 0x4, R8 ;  /* 0x0000000423062825 */ /* 0x002fca00078e0208 */
[----:B------:R-:W3:Y:S01]  /*1180*/  @P2 LDG.E R0, desc[UR42][R6.64] ;  /* 0x0000002a06002981 */ /* 0x000ee2000c1e1900 */
        /* <DEDUP_REMOVED lines=9> */
[----:B---3--:R2:W-:Y:S01]  /*1220*/  STL [R1], R0 ;  /* 0x0000000001007387 */ /* 0x0085e20000100800 */
[----:B------:R-:W-:Y:S01]  /*1230*/  IMAD.MOV.U32 R20, RZ, RZ, R0 ;  /* 0x000000ffff147224 */ /* 0x000fe200078e0000 */
[----:B------:R-:W-:Y:S06]  /*1240*/  @P2 BRA `(.L_x_14361) ;  /* 0x0000000000282947 */ /* 0x000fec0003800000 */
        /* <DEDUP_REMOVED lines=8> */
[----:B--2---:R-:W-:-:S05]  /*12d0*/  IMAD.IADD R20, R3, 0x1, -R0 ;  /* 0x0000000103147824 */ /* 0x004fca00078e0a00 */
[----:B------:R0:W-:Y:S02]  /*12e0*/  STL [R1], R20 ;  /* 0x0000001401007387 */ /* 0x0001e40000100800 */
.L_x_14361:
[C---:B------:R-:W-:Y:S01]  /*12f0*/  LOP3.LUT R3, R34.reuse, 0xff000000, RZ, 0xc0, !PT ;  /* 0xff00000022037812 */ /* 0x040fe200078ec0ff */
[----:B------:R-:W-:Y:S01]  /*1300*/  ULDC.64 UR4, c[0x0][0xa20] ;  /* 0x0002880000047ab9 */ /* 0x000fe20000000a00 */
[----:B--2---:R-:W-:Y:S01]  /*1310*/  LOP3.LUT R0, R34, 0xff0000, RZ, 0xc0, !PT ;  /* 0x00ff000022007812 */ /* 0x004fe200078ec0ff */
[----:B------:R1:W-:Y:S01]  /*1320*/  STL [R1+0x50], R35 ;  /* 0x0000502301007387 */ /* 0x0003e20000100800 */
[----:B------:R-:W-:Y:S02]  /*1330*/  SHF.R.U32.HI R3, RZ, 0x8, R3 ;  /* 0x00000008ff037819 */ /* 0x000fe40000011603 */
[----:B------:R-:W-:Y:S02]  /*1340*/  ISETP.NE.U32.AND P1, PT, RZ, UR4, PT ;  /* 0x00000004ff007c0c */ /* 0x000fe4000bf25070 */
[----:B------:R-:W-:Y:S02]  /*1350*/  LEA.HI R12, R0, R3, RZ, 0x10 ;  /* 0x00000003000c7211 */ /* 0x000fe400078f80ff */
[----:B------:R-:W-:-:S02]  /*1360*/  LOP3.LUT R0, R34, 0xffff, RZ, 0xc0, !PT ;  /* 0x0000ffff22007812 */ /* 0x000fc400078ec0ff */
[----:B------:R-:W-:-:S03]  /*1370*/  ISETP.NE.AND.EX P1, PT, RZ, UR5, PT, P1 ;  /* 0x00000005ff007c0c */ /* 0x000fc6000bf25310 */
[----:B------:R1:W-:Y:S10]  /*1380*/  STL [R1+0x4], R0 ;  /* 0x0000040001007387 */ /* 0x0003f40000100800 */
[----:B-1----:R-:W-:Y:S05]  /*1390*/  @!P1 BRA `(.L_x_14362) ;  /* 0x0000000000109947 */ /* 0x002fea0003800000 */
[----:B------:R-:W1:Y:S02]  /*13a0*/  LDC.64 R30, c[0x0][0xa20] ;  /* 0x00028800ff1e7b82 */ /* 0x000e640000000a00 */
[----:B-1----:R-:W-:-:S06]  /*13b0*/  IMAD.WIDE R30, R35, 0x4, R30 ;  /* 0x00000004231e7825 */ /* 0x002fcc00078e021e */
[----:B------:R1:W5:Y:S01]  /*13c0*/  LDG.E R30, desc[UR42][R30.64] ;  /* 0x0000002a1e1e7981 */ /* 0x000362000c1e1900 */
[----:B------:R-:W-:Y:S05]  /*13d0*/  BRA `(.L_x_14363) ;  /* 0x0000000000107947 */ /* 0x000fea0003800000 */
.L_x_14362:
[----:B------:R-:W-:Y:S05]  /*13e0*/  @!P0 BRA `(.L_x_14363) ;  /* 0x00000000000c8947 */ /* 0x000fea0003800000 */
[----:B------:R-:W2:Y:S04]  /*13f0*/  LDG.E R3, desc[UR42][R10.64] ;  /* 0x0000002a0a037981 */ /* 0x000ea8000c1e1900 */
[----:B------:R-:W2:Y:S02]  /*1400*/  LDG.E R30, desc[UR42][R10.64+0x4] ;  /* 0x0000042a0a1e7981 */ /* 0x000ea4000c1e1900 */
[----:B--2---:R-:W-:-:S07]  /*1410*/  IMAD.IADD R30, R30, 0x1, -R3 ;  /* 0x000000011e1e7824 */ /* 0x004fce00078e0a03 */
.L_x_14363:
[----:B------:R-:W-:Y:S01]  /*1420*/  ULDC.64 UR4, c[0x0][0xa10] ;  /* 0x0002840000047ab9 */ /* 0x000fe20000000a00 */
[----:B------:R-:W2:Y:S01]  /*1430*/  LDC R4, c[0x0][0x448] ;  /* 0x00011200ff047b82 */ /* 0x000ea20000000800 */
[----:B------:R-:W-:-:S04]  /*1440*/  ISETP.NE.U32.AND P0, PT, RZ, UR4, PT ;  /* 0x00000004ff007c0c */ /* 0x000fc8000bf05070 */
[----:B------:R-:W-:Y:S01]  /*1450*/  ISETP.NE.AND.EX P0, PT, RZ, UR5, PT, P0 ;  /* 0x00000005ff007c0c */ /* 0x000fe2000bf05300 */
[----:B------:R-:W-:Y:S02]  /*1460*/  ULDC.64 UR4, c[0x0][0xa30] ;  /* 0x00028c0000047ab9 */ /* 0x000fe40000000a00 */
[----:B------:R-:W-:-:S04]  /*1470*/  ISETP.NE.U32.AND P1, PT, RZ, UR4, PT ;  /* 0x00000004ff007c0c */ /* 0x000fc8000bf25070 */
[----:B------:R-:W-:-:S06]  /*1480*/  ISETP.NE.AND.EX P1, PT, RZ, UR5, PT, P1 ;  /* 0x00000005ff007c0c */ /* 0x000fcc000bf25310 */
[----:B------:R-:W3:Y:S08]  /*1490*/  @P0 LDC.64 R6, c[0x0][0xa10] ;  /* 0x00028400ff060b82 */ /* 0x000ef00000000a00 */
[----:B------:R-:W4:Y:S01]  /*14a0*/  @P1 LDC.64 R8, c[0x0][0xa30] ;  /* 0x00028c00ff081b82 */ /* 0x000f220000000a00 */
[----:B---3--:R-:W-:-:S05]  /*14b0*/  @P0 IMAD.WIDE R6, R35, 0x4, R6 ;  /* 0x0000000423060825 */ /* 0x008fca00078e0206 */
[----:B------:R-:W3:Y:S04]  /*14c0*/  @P0 LDG.E R0, desc[UR42][R6.64] ;  /* 0x0000002a06000981 */ /* 0x000ee8000c1e1900 */
[----:B------:R-:W3:Y:S01]  /*14d0*/  @P0 LDG.E R3, desc[UR42][R6.64+0x4] ;  /* 0x0000042a06030981 */ /* 0x000ee2000c1e1900 */
[----:B-----5:R-:W-:Y:S02]  /*14e0*/  IMAD.MOV.U32 R24, RZ, RZ, R30 ;  /* 0x000000ffff187224 */ /* 0x020fe400078e001e */
[----:B----4-:R-:W-:-:S05]  /*14f0*/  @P1 IMAD.WIDE R8, R35, 0x4, R8 ;  /* 0x0000000423081825 */ /* 0x010fca00078e0208 */
[----:B------:R4:W5:Y:S01]  /*1500*/  @P1 LDG.E R24, desc[UR42][R8.64] ;  /* 0x0000002a08181981 */ /* 0x000962000c1e1900 */
[----:B--2---:R-:W-:Y:S01]  /*1510*/  ISETP.NE.AND P1, PT, R4, 0x1, PT ;  /* 0x000000010400780c */ /* 0x004fe20003f25270 */
[----:B------:R-:W-:Y:S01]  /*1520*/  IMAD.IADD R14, R30, 0x1, -R13 ;  /* 0x000000011e0e7824 */ /* 0x000fe200078e0a0d */
[----:B------:R-:W2:Y:S01]  /*1530*/  LDC.64 R4, c[0x0][0x9e0] ;  /* 0x00027800ff047b82 */ /* 0x000ea20000000a00 */
[----:B------:R-:W-:-:S05]  /*1540*/  IMAD R21, R33, 0xc0, RZ ;  /* 0x000000c021157824 */ /* 0x000fca00078e02ff */
[----:B------:R0:W-:Y:S05]  /*1550*/  STL [R1+0x28], R21 ;  /* 0x0000281501007387 */ /* 0x0001ea0000100800 */
[----:B------:R-:W1:Y:S08]  /*1560*/  @P1 LDC R11, c[0x0][0x44c] ;  /* 0x00011300ff0b1b82 */ /* 0x000e700000000800 */
[----:B------:R-:W4:Y:S01]  /*1570*/  @P1 LDC R10, c[0x0][0x450] ;  /* 0x00011400ff0a1b82 */ /* 0x000f220000000800 */
[----:B--2---:R-:W-:Y:S01]  /*1580*/  ISETP.GE.AND P2, PT, R5, 0x1, PT ;  /* 0x000000010500780c */ /* 0x004fe20003f46270 */
[----:B---3--:R-:W-:-:S02]  /*1590*/  @P0 IMAD.IADD R25, R3, 0x1, -R0 ;  /* 0x0000000103190824 */ /* 0x008fc400078e0a00 */
[----:B------:R-:W-:Y:S02]  /*15a0*/  VIADD R0, R21, 0xbf ;  /* 0x000000bf15007836 */ /* 0x000fe40000000000 */
[----:B------:R-:W-:Y:S02]  /*15b0*/  IMAD.IADD R15, R14, 0x1, R25 ;  /* 0x000000010e0f7824 */ /* 0x000fe400078e0219 */
[----:B-1----:R-:W-:-:S03]  /*15c0*/  @P1 IMAD.HI.U32 R3, R0, R11, RZ ;  /* 0x0000000b00031227 */ /* 0x002fc600078e00ff */
[----:B------:R0:W-:Y:S01]  /*15d0*/  STL [R1+0x8], R15 ;  /* 0x0000080f01007387 */ /* 0x0001e20000100800 */
[----:B------:R-:W-:Y:S01]  /*15e0*/  IMAD.MOV.U32 R6, RZ, RZ, R0 ;  /* 0x000000ffff067224 */ /* 0x000fe200078e0000 */
[----:B----4-:R-:W-:Y:S01]  /*15f0*/  @P1 SHF.R.U32.HI R6, RZ, R10, R3 ;  /* 0x0000000aff061219 */ /* 0x010fe20000011603 */
[C---:B------:R-:W-:Y:S01]  /*1600*/  VIADD R0, R15.reuse, 0x7f ;  /* 0x0000007f0f007836 */ /* 0x040fe20000000000 */
[----:B------:R-:W-:-:S04]  /*1610*/  IADD3 R7, R15, 0x1, -R20 ;  /* 0x000000010f077810 */ /* 0x000fc80007ffe814 */
[----:B------:R-:W-:Y:S01]  /*1620*/  SHF.R.S32.HI R3, RZ, 0x1f, R0 ;  /* 0x0000001fff037819 */ /* 0x000fe20000011400 */
[----:B------:R-:W-:-:S03]  /*1630*/  IMAD.IADD R9, R7, 0x1, R6 ;  /* 0x0000000107097824 */ /* 0x000fc600078e0206 */
[----:B------:R-:W-:Y:S01]  /*1640*/  LEA.HI R3, R3, R0, RZ, 0x7 ;  /* 0x0000000003037211 */ /* 0x000fe200078f38ff */
[----:B------:R-:W-:-:S03]  /*1650*/  IMAD.IADD R4, R9, 0x1, R4 ;  /* 0x0000000109047824 */ /* 0x000fc600078e0204 */
        /* <DEDUP_REMOVED lines=13> */
.L_x_14366:
[----:B------:R-:W-:-:S13]  /*1730*/  ISETP.NE.AND P0, PT, R5, 0x1, PT ;  /* 0x000000010500780c */ /* 0x000fda0003f05270 */
[----:B------:R-:W0:Y:S02]  /*1740*/  @P0 LDC.64 R6, c[0x0][0x9e8] ;  /* 0x00027a00ff060b82 */ /* 0x000e240000000a00 */
[----:B0-----:R-:W-:-:S05]  /*1750*/  @P0 IMAD.HI.U32 R6, R0, R6, RZ ;  /* 0x0000000600060227 */ /* 0x001fca00078e00ff */
[----:B------:R-:W-:-:S07]  /*1760*/  @P0 SHF.R.U32.HI R0, RZ, R7, R6 ;  /* 0x00000007ff000219 */ /* 0x000fce0000011606 */
.L_x_14367:
[----:B------:R-:W-:Y:S05]  /*1770*/  BSYNC B0 ;  /* 0x0000000000007941 */ /* 0x000fea0003800000 */
.L_x_14365:
[----:B------:R-:W-:-:S05]  /*1780*/  IMAD R3, R0, R5, R5 ;  /* 0x0000000500037224 */ /* 0x000fca00078e0205 */
[----:B------:R-:W-:-:S07]  /*1790*/  VIMNMX R4, R4, R3, PT ;  /* 0x0000000304047248 */ /* 0x000fce0003fe0100 */
.L_x_14364:
        /* <DEDUP_REMOVED lines=25> */
.L_x_14370:
[----:B------:R-:W-:-:S13]  /*1930*/  ISETP.NE.AND P0, PT, R5, 0x1, PT ;  /* 0x000000010500780c */ /* 0x000fda0003f05270 */
[----:B------:R-:W0:Y:S02]  /*1940*/  @P0 LDC.64 R6, c[0x0][0x9e8] ;  /* 0x00027a00ff060b82 */ /* 0x000e240000000a00 */
[----:B0-----:R-:W-:-:S05]  /*1950*/  @P0 IMAD.HI.U32 R4, R3, R6, RZ ;  /* 0x0000000603040227 */ /* 0x001fca00078e00ff */
[----:B------:R-:W-:-:S07]  /*1960*/  @P0 SHF.R.U32.HI R3, RZ, R7, R4 ;  /* 0x00000007ff030219 */ /* 0x000fce0000011604 */
.L_x_14371:
[----:B------:R-:W-:Y:S05]  /*1970*/  BSYNC B0 ;  /* 0x0000000000007941 */ /* 0x000fea0003800000 */
.L_x_14369:
[----:B------:R-:W-:-:S05]  /*1980*/  IMAD R3, R3, R5, RZ ;  /* 0x0000000503037224 */ /* 0x000fca00078e02ff */
[----:B------:R-:W-:-:S07]  /*1990*/  VIMNMX R0, R0, R3, !PT ;  /* 0x0000000300007248 */ /* 0x000fce0007fe0100 */
.L_x_14368:
        /* <DEDUP_REMOVED lines=43> */
.L_x_14373:
[----:B------:R-:W-:Y:S05]  /*1c50*/  BSYNC B0 ;  /* 0x0000000000007941 */ /* 0x000fea0003800000 */
.L_x_14372:
        /* <DEDUP_REMOVED lines=36> */
.L_x_14376:
[----:B------:R-:W-:Y:S05]  /*1ea0*/  BSYNC B6 ;  /* 0x0000000000067941 */ /* 0x000fea0003800000 */
.L_x_14375:
        /* <DEDUP_REMOVED lines=20> */
.L_x_14378:
[----:B------:R-:W-:Y:S05]  /*1ff0*/  BSYNC B6 ;  /* 0x0000000000067941 */ /* 0x000fea0003800000 */
.L_x_14377:
[----:B------:R-:W-:Y:S01]  /*2000*/  ULDC.64 UR4, c[0x0][0x9f8] ;  /* 0x00027e0000047ab9 */ /* 0x000fe20000000a00 */
[----:B------:R-:W2:Y:S01]  /*2010*/  LDL R41, [R1+0x44] ;  /* 0x0000440001297983 */ /* 0x000ea20000100800 */
[----:B------:R-:W-:-:S03]  /*2020*/  ISETP.NE.U32.AND P0, PT, RZ, UR4, PT ;  /* 0x00000004ff007c0c */ /* 0x000fc6000bf05070 */
[----:B------:R-:W3:Y:S01]  /*2030*/  LDL R40, [R1+0x38] ;  /* 0x0000380001287983 */ /* 0x000ee20000100800 */
[----:B------:R-:W-:Y:S01]  /*2040*/  ISETP.NE.AND.EX P0, PT, RZ, UR5, PT, P0 ;  /* 0x00000005ff007c0c */ /* 0x000fe2000bf05300 */
[----:B------:R-:W-:Y:S01]  /*2050*/  IMAD.MOV.U32 R68, RZ, RZ, R35 ;  /* 0x000000ffff447224 */ /* 0x000fe200078e0023 */
[----:B------:R-:W0:Y:S01]  /*2060*/  LDC R37, c[0x0][0x3f4] ;  /* 0x0000fd00ff257b82 */ /* 0x000e220000000800 */
[----:B------:R-:W4:Y:S04]  /*2070*/  LDL R39, [R1+0x64] ;  /* 0x0000640001277983 */ /* 0x000f280000100800 */
[----:B------:R-:W4:Y:S03]  /*2080*/  LDL R36, [R1+0x48] ;  /* 0x0000480001247983 */ /* 0x000f260000100800 */
[----:B------:R-:W1:Y:S01]  /*2090*/  LDC.64 R62, c[0x0][0x408] ;  /* 0x00010200ff3e7b82 */ /* 0x000e620000000a00 */
[----:B------:R-:W0:Y:S07]  /*20a0*/  S2R R32, SR_TID.X ;  /* 0x0000000000207919 */ /* 0x000e2e0000002100 */
[----:B------:R-:W0:Y:S02]  /*20b0*/  @P0 LDC.64 R4, c[0x0][0x9f8] ;  /* 0x00027e00ff040b82 */ /* 0x000e240000000a00 */
[----:B0-----:R-:W-:-:S06]  /*20c0*/  @P0 IMAD.WIDE R4, R35, 0x4, R4 ;  /* 0x0000000423040825 */ /* 0x001fcc00078e0204 */
[----:B------:R-:W0:Y:S01]  /*20d0*/  LDC.64 R34, c[0x0][0x3f8] ;  /* 0x0000fe00ff227b82 */ /* 0x000e220000000a00 */
[----:B------:R-:W-:Y:S01]  /*20e0*/  VIADD R42, R32, 0xffffff80 ;  /* 0xffffff80202a7836 */ /* 0x000fe20000000000 */
[----:B------:R1:W4:Y:S01]  /*20f0*/  @P0 LDG.E R68, desc[UR42][R4.64] ;  /* 0x0000002a04440981 */ /* 0x000322000c1e1900 */
[----:B------:R-:W-:Y:S01]  /*2100*/  ISETP.GE.AND P0, PT, R16, R37, PT ;  /* 0x000000251000720c */ /* 0x000fe20003f06270 */
[----:B------:R-:W-:Y:S01]  /*2110*/  IMAD.IADD R67, R67, 0x1, R30 ;  /* 0x0000000143437824 */ /* 0x000fe200078e021e */
[----:B------:R-:W-:Y:S01]  /*2120*/  SHF.R.S32.HI R153, RZ, 0x1f, R152 ;  /* 0x0000001fff997819 */ /* 0x000fe20000011498 */
[----:B------:R-:W-:Y:S01]  /*2130*/  IMAD.SHL.U32 R58, R37, 0x2, RZ ;  /* 0x00000002253a7824 */ /* 0x000fe200078e00ff */
[--C-:B------:R-:W-:Y:S02]  /*2140*/  SHF.R.S32.HI R38, RZ, 0x1f, R42.reuse ;  /* 0x0000001fff267819 */ /* 0x100fe4000001142a */
[----:B------:R-:W-:Y:S02]  /*2150*/  SHF.R.S32.HI R14, RZ, 0x1f, R42 ;  /* 0x0000001fff0e7819 */ /* 0x000fe4000001142a */
[----:B------:R-:W-:-:S02]  /*2160*/  LEA.HI R38, R38, R42, RZ, 0x2 ;  /* 0x0000002a26267211 */ /* 0x000fc400078f10ff */
[----:B------:R-:W-:Y:S02]  /*2170*/  LEA.HI R14, R14, R42, RZ, 0x2 ;  /* 0x0000002a0e0e7211 */ /* 0x000fe400078f10ff */
[----:B------:R-:W-:Y:S02]  /*2180*/  SHF.R.S32.HI R38, RZ, 0x2, R38 ;  /* 0x00000002ff267819 */ /* 0x000fe40000011426 */
[----:B------:R-:W-:Y:S02]  /*2190*/  LOP3.LUT R14, R14, 0xfffffffc, RZ, 0xc0, !PT ;  /* 0xfffffffc0e0e7812 */ /* 0x000fe400078ec0ff */
[----:B------:R-:W-:Y:S01]  /*21a0*/  SHF.R.S32.HI R3, RZ, 0x1f, R38 ;  /* 0x0000001fff037819 */ /* 0x000fe20000011426 */
[----:B-1----:R-:W-:Y:S01]  /*21b0*/  IMAD.WIDE.U32 R4, R38, R62, R152 ;  /* 0x0000003e26047225 */ /* 0x002fe200078e0098 */
[----:B------:R-:W-:Y:S02]  /*21c0*/  LOP3.LUT R22, R22, 0xfffffffd, RZ, 0xc0, !PT ;  /* 0xfffffffd16167812 */ /* 0x000fe400078ec0ff */
[----:B0-----:R-:W-:Y:S01]  /*21d0*/  SHF.L.U64.HI R66, R34, 0x7, R35 ;  /* 0x0000000722427819 */ /* 0x001fe20000010223 */
[----:B------:R-:W-:-:S02]  /*21e0*/  IMAD R0, R3, R34, RZ ;  /* 0x0000002203007224 */ /* 0x000fc400078e02ff */
[----:B------:R-:W-:Y:S02]  /*21f0*/  IMAD.IADD R14, R42, 0x1, -R14 ;  /* 0x000000012a0e7824 */ /* 0x000fe400078e0a0e */
[C---:B------:R-:W-:Y:S02]  /*2200*/  IMAD R13, R38.reuse, R35, R0 ;  /* 0x00000023260d7224 */ /* 0x040fe400078e0200 */
[----:B------:R-:W-:Y:S01]  /*2210*/  IMAD R0, R3, R62, RZ ;  /* 0x0000003e03007224 */ /* 0x000fe200078e02ff */
[----:B------:R-:W-:Y:S01]  /*2220*/  SEL R3, R37, RZ, P0 ;  /* 0x000000ff25037207 */ /* 0x000fe20000000000 */
[----:B------:R-:W-:-:S04]  /*2230*/  IMAD.WIDE.U32 R6, R38, R34, R152 ;  /* 0x0000002226067225 */ /* 0x000fc800078e0098 */
[----:B------:R-:W-:Y:S02]  /*2240*/  IMAD.IADD R3, R16, 0x1, R3 ;  /* 0x0000000110037824 */ /* 0x000fe400078e0203 */
[C---:B------:R-:W-:Y:S02]  /*2250*/  IMAD R15, R38.reuse, R63, R0 ;  /* 0x0000003f260f7224 */ /* 0x040fe400078e0200 */
[----:B------:R-:W-:Y:S01]  /*2260*/  IMAD.WIDE.U32 R8, R38, R34, R16 ;  /* 0x0000002226087225 */ /* 0x000fe200078e0010 */
[----:B------:R-:W-:-:S03]  /*2270*/  SHF.R.S32.HI R0, RZ, 0x1f, R3 ;  /* 0x0000001fff007819 */ /* 0x000fc60000011403 */
[----:B------:R-:W-:Y:S01]  /*2280*/  IMAD.WIDE.U32 R10, R38, R62, R16 ;  /* 0x0000003e260a7225 */ /* 0x000fe200078e0010 */
[----:B------:R-:W-:-:S03]  /*2290*/  LEA.HI R3, R0, R3, RZ, 0x3 ;  /* 0x0000000300037211 */ /* 0x000fc600078f18ff */
[----:B------:R-:W-:Y:S02]  /*22a0*/  IMAD R59, R14, 0x60, R38 ;  /* 0x000000600e3b7824 */ /* 0x000fe400078e0226 */
[----:B------:R-:W-:Y:S02]  /*22b0*/  IMAD.IADD R7, R7, 0x1, R13 ;  /* 0x0000000107077824 */ /* 0x000fe400078e020d */
[----:B------:R-:W-:Y:S01]  /*22c0*/  IMAD.IADD R9, R13, 0x1, R9 ;  /* 0x000000010d097824 */ /* 0x000fe200078e0209 */
[----:B-----5:R-:W-:Y:S01]  /*22d0*/  SHF.R.S32.HI R13, RZ, 0x1f, R24 ;  /* 0x0000001fff0d7819 */ /* 0x020fe20000011418 */
[----:B------:R-:W-:Y:S02]  /*22e0*/  IMAD.IADD R5, R5, 0x1, R15 ;  /* 0x0000000105057824 */ /* 0x000fe400078e020f */
[----:B------:R-:W-:Y:S02]  /*22f0*/  IMAD.IADD R11, R15, 0x1, R11 ;  /* 0x000000010f0b7824 */ /* 0x000fe400078e020b */
[----:B------:R-:W-:-:S02]  /*2300*/  IMAD R12, R13, R34, RZ ;  /* 0x000000220d0c7224 */ /* 0x000fc400078e02ff */
[----:B------:R-:W-:Y:S01]  /*2310*/  IMAD.WIDE.U32 R20, R24, R34, R6 ;  /* 0x0000002218147225 */ /* 0x000fe200078e0006 */
[----:B------:R-:W-:-:S03]  /*2320*/  LOP3.LUT R6, R3, 0xfffffff8, RZ, 0xc0, !PT ;  /* 0xfffffff803067812 */ /* 0x000fc600078ec0ff */
[C---:B------:R-:W-:Y:S02]  /*2330*/  IMAD R15, R24.reuse, R35, R12 ;  /* 0x00000023180f7224 */ /* 0x040fe400078e020c */
[----:B------:R-:W-:-:S04]  /*2340*/  IMAD.WIDE.U32 R30, R24, R34, R8 ;  /* 0x00000022181e7225 */ /* 0x000fc800078e0008 */
[----:B------:R-:W-:Y:S02]  /*2350*/  IMAD.SHL.U32 R65, R34, 0x80, RZ ;  /* 0x0000008022417824 */ /* 0x000fe400078e00ff */
[----:B------:R-:W-:Y:S01]  /*2360*/  IMAD.WIDE.U32 R34, R24, R62, R4 ;  /* 0x0000003e18227225 */ /* 0x000fe200078e0004 */
[----:B------:R-:W-:-:S03]  /*2370*/  SHF.R.S32.HI R5, RZ, 0x3, R3 ;  /* 0x00000003ff057819 */ /* 0x000fc60000011403 */
[-C--:B------:R-:W-:Y:S02]  /*2380*/  IMAD R13, R13, R62.reuse, RZ ;  /* 0x0000003e0d0d7224 */ /* 0x080fe400078e02ff */
[----:B------:R-:W-:-:S04]  /*2390*/  IMAD.WIDE.U32 R52, R24, R62, R10 ;  /* 0x0000003e18347225 */ /* 0x000fc800078e000a */
[----:B------:R-:W-:Y:S01]  /*23a0*/  IMAD R13, R24, R63, R13 ;  /* 0x0000003f180d7224 */ /* 0x000fe200078e020d */
[C---:B------:R-:W-:Y:S01]  /*23b0*/  SHF.L.U64.HI R63, R62.reuse, 0x7, R63 ;  /* 0x000000073e3f7819 */ /* 0x040fe2000001023f */
[----:B------:R-:W-:Y:S02]  /*23c0*/  IMAD.SHL.U32 R62, R62, 0x80, RZ ;  /* 0x000000803e3e7824 */ /* 0x000fe400078e00ff */
[----:B------:R-:W-:Y:S02]  /*23d0*/  IMAD.IADD R55, R21, 0x1, R15 ;  /* 0x0000000115377824 */ /* 0x000fe400078e020f */
[----:B------:R-:W-:Y:S02]  /*23e0*/  IMAD.IADD R54, R15, 0x1, R31 ;  /* 0x000000010f367824 */ /* 0x000fe400078e021f */
[----:B------:R-:W-:Y:S02]  /*23f0*/  IMAD.IADD R7, R13, 0x1, R53 ;  /* 0x000000010d077824 */ /* 0x000fe400078e0235 */
[C---:B--2---:R-:W-:Y:S01]  /*2400*/  IMAD.SHL.U32 R64, R41.reuse, 0x40, RZ ;  /* 0x0000004029407824 */ /* 0x044fe200078e00ff */
[----:B------:R-:W-:-:S02]  /*2410*/  LOP3.LUT P1, RZ, R41, 0x4, RZ, 0xc0, !PT ;  /* 0x0000000429ff7812 */ /* 0x000fc4000782c0ff */
[----:B------:R-:W-:Y:S01]  /*2420*/  SHF.R.U32.HI R41, RZ, 0x7, R32 ;  /* 0x00000007ff297819 */ /* 0x000fe20000011620 */
[----:B------:R-:W-:Y:S01]  /*2430*/  VIADD R32, R32, 0xffffff80 ;  /* 0xffffff8020207836 */ /* 0x000fe20000000000 */
[----:B------:R-:W-:Y:S02]  /*2440*/  LOP3.LUT R64, R64, 0x1c0, RZ, 0xc0, !PT ;  /* 0x000001c040407812 */ /* 0x000fe400078ec0ff */
[C---:B------:R-:W-:Y:S01]  /*2450*/  ISETP.NE.AND P6, PT, R41.reuse, 0x1, PT ;  /* 0x000000012900780c */ /* 0x040fe20003fc5270 */
[----:B------:R-:W-:Y:S01]  /*2460*/  VIADD R60, R41, 0x8 ;  /* 0x00000008293c7836 */ /* 0x000fe20000000000 */
[----:B------:R-:W-:Y:S02]  /*2470*/  SHF.R.S32.HI R38, RZ, 0x1f, R32 ;  /* 0x0000001fff267819 */ /* 0x000fe40000011420 */
[----:B------:R-:W-:Y:S02]  /*2480*/  SHF.R.U32.HI R61, RZ, 0x3, R64 ;  /* 0x00000003ff3d7819 */ /* 0x000fe40000011640 */
[----:B------:R-:W-:-:S02]  /*2490*/  LOP3.LUT R0, R64, 0x18, R16, 0xf8, !PT ;  /* 0x0000001840007812 */ /* 0x000fc400078ef810 */
[----:B------:R-:W-:Y:S01]  /*24a0*/  LEA.HI R38, R38, R32, RZ, 0x5 ;  /* 0x0000002026267211 */ /* 0x000fe200078f28ff */
[----:B------:R-:W-:Y:S01]  /*24b0*/  IMAD.IADD R32, R35, 0x1, R13 ;  /* 0x0000000123207824 */ /* 0x000fe200078e020d */
[----:B------:R-:W-:Y:S02]  /*24c0*/  LOP3.LUT R0, R0, R61, RZ, 0x3c, !PT ;  /* 0x0000003d00007212 */ /* 0x000fe400078e3cff */
[----:B------:R-:W-:Y:S01]  /*24d0*/  SHF.R.S32.HI R38, RZ, 0x5, R38 ;  /* 0x00000005ff267819 */ /* 0x000fe20000011426 */
[----:B------:R-:W-:Y:S05]  /*24e0*/  @!P6 WARPSYNC.ALL ;  /* 0x000000000000e948 */ /* 0x000fea0003800000 */
[----:B------:R-:W-:Y:S01]  /*24f0*/  IMAD R57, R38, 0x200, R0 ;  /* 0x0000020026397824 */ /* 0x000fe200078e0200 */
[--C-:B------:R-:W-:Y:S01]  /*2500*/  LOP3.LUT R0, R64, 0x38, R3.reuse, 0xf8, !PT ;  /* 0x0000003840007812 */ /* 0x100fe200078ef803 */
[----:B------:R-:W-:Y:S01]  /*2510*/  ULDC UR4, c[0x0][0x2f4] ;  /* 0x0000bd0000047ab9 */ /* 0x000fe20000000800 */
[----:B---3--:R-:W-:-:S02]  /*2520*/  LOP3.LUT R4, R40, 0x38, R3, 0xf8, !PT ;  /* 0x0000003828047812 */ /* 0x008fc400078ef803 */
[----:B------:R-:W-:Y:S02]  /*2530*/  LOP3.LUT R0, R0, R61, RZ, 0x3c, !PT ;  /* 0x0000003d00007212 */ /* 0x000fe400078e3cff */
[----:B----4-:R-:W-:Y:S02]  /*2540*/  LOP3.LUT R8, R4, R39, RZ, 0x3c, !PT ;  /* 0x0000002704087212 */ /* 0x010fe400078e3cff */
[----:B------:R-:W-:Y:S01]  /*2550*/  @P1 LOP3.LUT R22, R22, 0x2, RZ, 0xfc, !PT ;  /* 0x0000000216161812 */ /* 0x000fe200078efcff */
[----:B------:R-:W-:Y:S01]  /*2560*/  IMAD R3, R38, 0x200, R0 ;  /* 0x0000020026037824 */ /* 0x000fe200078e0200 */
[----:B------:R-:W-:Y:S01]  /*2570*/  @!P6 BAR.SYNC.DEFER_BLOCKING 0x9, 0x100 ;  /* 0x024400000000eb1d */ /* 0x000fe20000010000 */
[----:B------:R-:W-:Y:S01]  /*2580*/  ISETP.GE.AND P1, PT, R16, UR4, PT ;  /* 0x0000000410007c0c */ /* 0x000fe2000bf26270 */
[----:B------:R-:W-:Y:S01]  /*2590*/  IMAD.IADD R0, R36, 0x1, R8 ;  /* 0x0000000124007824 */ /* 0x000fe200078e0208 */
[----:B------:R-:W-:Y:S02]  /*25a0*/  ISETP.GE.AND P2, PT, R18, UR4, PT ;  /* 0x0000000412007c0c */ /* 0x000fe4000bf46270 */
[----:B------:R-:W-:-:S02]  /*25b0*/  SHF.R.S32.HI R4, RZ, 0x1f, R6 ;  /* 0x0000001fff047819 */ /* 0x000fc40000011406 */
[----:B------:R-:W-:-:S09]  /*25c0*/  SHF.R.S32.HI R56, RZ, 0x1f, R68 ;  /* 0x0000001fff387819 */ /* 0x000fd20000011444 */
.L_x_14434:
[----:B--2-4-:R-:W2:Y:S01]  /*25d0*/  LDL R37, [R1+0x44] ;  /* 0x0000440001257983 */ /* 0x014ea20000100800 */
        /* <DEDUP_REMOVED lines=24> */
[----:B------:R-:W-:Y:S01]  /*2760*/  ISETP.GT.AND P3, PT, R27, R28, PT ;  /* 0x0000001c1b00720c */ /* 0x000fe20003f64270 */
[----:B------:R-:W-:Y:S01]  /*2770*/  IMAD R71, R23, 0x2000, R57 ;  /* 0x0000200017477824 */ /* 0x000fe200078e0239 */
[----:B------:R-:W-:Y:S01]  /*2780*/  LOP3.LUT R22, R22, 0xfffffffe, RZ, 0xc0, !PT ;  /* 0xfffffffe16167812 */ /* 0x000fe200078ec0ff */
[----:B------:R-:W-:Y:S01]  /*2790*/  IMAD.MOV R10, RZ, RZ, -R12 ;  /* 0x000000ffff0a7224 */ /* 0x000fe200078e0a0c */
[----:B------:R-:W-:Y:S05]  /*27a0*/  YIELD ;  /* 0x0000000000007946 */ /* 0x000fea0003800000 */
[----:B------:R-:W-:Y:S01]  /*27b0*/  VIADD R11, R71, 0x20 ;  /* 0x00000020470b7836 */ /* 0x000fe20000000000 */
[----:B------:R-:W-:Y:S01]  /*27c0*/  BSSY B0, `(.L_x_14379) ;  /* 0x000034c000007945 */ /* 0x000fe20003800000 */
[----:B------:R-:W-:-:S02]  /*27d0*/  IMAD R73, R73, R10, R36 ;  /* 0x0000000a49497224 */ /* 0x000fc400078e0224 */
[----:B------:R-:W-:Y:S02]  /*27e0*/  @P3 LOP3.LUT R22, R22, 0x1, RZ, 0xfc, !PT ;  /* 0x0000000116163812 */ /* 0x000fe400078efcff */
[----:B------:R-:W-:Y:S02]  /*27f0*/  ISETP.GE.AND P3, PT, R78, 0x1, PT ;  /* 0x000000014e00780c */ /* 0x000fe40003f66270 */
[----:B--2---:R-:W-:-:S13]  /*2800*/  LOP3.LUT P5, RZ, R37, 0x4, RZ, 0xc0, !PT ;  /* 0x0000000425ff7812 */ /* 0x004fda00078ac0ff */
[C---:B------:R-:W-:Y:S02]  /*2810*/  @P5 VIADD R11, R71.reuse, 0xffffffe0 ;  /* 0xffffffe0470b5836 */ /* 0x040fe40000000000 */
[--C-:B------:R-:W-:Y:S02]  /*2820*/  IMAD R71, R71, 0x2, R26.reuse ;  /* 0x0000000247477824 */ /* 0x100fe400078e021a */
[----:B------:R-:W-:Y:S01]  /*2830*/  IMAD R70, R11, 0x2, R26 ;  /* 0x000000020b467824 */ /* 0x000fe200078e021a */
[----:B0-----:R-:W-:Y:S06]  /*2840*/  @!P3 BRA `(.L_x_14380) ;  /* 0x0000002c00dcb947 */ /* 0x001fec0003800000 */
[----:B------:R-:W2:Y:S01]  /*2850*/  LDL R37, [R1+0x4] ;  /* 0x0000040001257983 */ /* 0x000ea20000100800 */
        /* <DEDUP_REMOVED lines=16> */
[----:B------:R-:W-:-:S04]  /*2960*/  IMAD R11, R66, R27, RZ ;  /* 0x0000001b420b7224 */ /* 0x000fc800078e02ff */
[----:B------:R-:W-:Y:S02]  /*2970*/  IMAD R13, R10, R65, R11 ;  /* 0x000000410a0d7224 */ /* 0x000fe400078e020b */
[----:B--2---:R-:W-:-:S04]  /*2980*/  IMAD.WIDE.U32 R8, R37, UR4, R8 ;  /* 0x0000000425087c25 */ /* 0x004fc8000f8e0008 */
[----:B------:R-:W-:Y:S01]  /*2990*/  IMAD R83, R37, UR5, R9 ;  /* 0x0000000525537c24 */ /* 0x000fe2000f8e0209 */
[----:B------:R-:W-:Y:S01]  /*29a0*/  ULDC.64 UR4, c[0x0][0x2e8] ;  /* 0x0000ba0000047ab9 */ /* 0x000fe20000000a00 */
[-C--:B------:R-:W-:Y:S01]  /*29b0*/  IMAD R9, R63, R27.reuse, RZ ;  /* 0x0000001b3f097224 */ /* 0x080fe200078e02ff */
[----:B------:R-:W-:Y:S01]  /*29c0*/  LEA R82, P3, R8, UR4, 0x1 ;  /* 0x0000000408527c11 */ /* 0x000fe2000f8608ff */
[----:B------:R-:W-:Y:S02]  /*29d0*/  ULDC.U8 UR4, c[0x0][0x410] ;  /* 0x0001040000047ab9 */ /* 0x000fe40000000000 */
[----:B------:R-:W-:Y:S01]  /*29e0*/  IMAD R69, R10, R62, R9 ;  /* 0x0000003e0a457224 */ /* 0x000fe200078e0209 */
[----:B------:R-:W-:Y:S01]  /*29f0*/  LEA.HI.X R83, R8, UR5, R83, 0x1, P3 ;  /* 0x0000000508537c11 */ /* 0x000fe200098f0c53 */
[----:B------:R-:W-:Y:S01]  /*2a00*/  IMAD.WIDE.U32 R10, R65, R27, RZ ;  /* 0x0000001b410a7225 */ /* 0x000fe200078e00ff */
[----:B------:R-:W-:-:S03]  /*2a10*/  ISETP.NE.AND P3, PT, RZ, UR4, PT ;  /* 0x00000004ff007c0c */ /* 0x000fc6000bf65270 */
[----:B------:R-:W-:-:S04]  /*2a20*/  IMAD.WIDE.U32 R8, R62, R27, RZ ;  /* 0x0000001b3e087225 */ /* 0x000fc800078e00ff */
[----:B------:R-:W-:Y:S02]  /*2a30*/  IMAD.IADD R77, R11, 0x1, R13 ;  /* 0x000000010b4d7824 */ /* 0x000fe400078e020d */
[----:B------:R-:W-:-:S04]  /*2a40*/  IMAD.IADD R69, R9, 0x1, R69 ;  /* 0x0000000109457824 */ /* 0x000fc800078e0245 */
[----:B------:R-:W-:Y:S05]  /*2a50*/  @!P3 BRA `(.L_x_14381) ;  /* 0x00000014009cb947 */ /* 0x000fea0003800000 */
[----:B------:R0:W5:Y:S01]  /*2a60*/  LDL R81, [R1+0x18] ;  /* 0x0000180001517983 */ /* 0x0001620000100800 */
[----:B------:R-:W1:Y:S01]  /*2a70*/  S2R R12, SR_TID.X ;  /* 0x00000000000c7919 */ /* 0x000e620000002100 */
[----:B------:R-:W-:Y:S01]  /*2a80*/  BSSY B1, `(.L_x_14382) ;  /* 0x0000023000017945 */ /* 0x000fe20003800000 */
[----:B-1----:R-:W-:-:S05]  /*2a90*/  VIADD R37, R12, 0xffffff80 ;  /* 0xffffff800c257836 */ /* 0x002fca0000000000 */
[----:B------:R-:W-:-:S04]  /*2aa0*/  SHF.R.S32.HI R12, RZ, 0x1f, R37 ;  /* 0x0000001fff0c7819 */ /* 0x000fc80000011425 */
[----:B------:R-:W-:-:S04]  /*2ab0*/  LEA.HI R12, R12, R37, RZ, 0x2 ;  /* 0x000000250c0c7211 */ /* 0x000fc800078f10ff */
[----:B------:R-:W-:-:S04]  /*2ac0*/  SHF.R.S32.HI R12, RZ, 0x2, R12 ;  /* 0x00000002ff0c7819 */ /* 0x000fc8000001140c */
[----:B------:R-:W-:Y:S02]  /*2ad0*/  ISETP.GE.AND P3, PT, R12, R76, PT ;  /* 0x0000004c0c00720c */ /* 0x000fe40003f66270 */
        /* <DEDUP_REMOVED lines=8> */
[----:B0-----:R-:W-:Y:S06]  /*2b60*/  @P3 BRA `(.L_x_14383) ;  /* 0x0000000000503947 */ /* 0x001fec0003800000 */
        /* <DEDUP_REMOVED lines=16> */
[----:B------:R0:W5:Y:S02]  /*2c70*/  @!P4 LDG.E.64 R50, desc[UR42][R14.64] ;  /* 0x0000002a0e32c981 */ /* 0x000164000c1e1b00 */
[----:B-----5:R-:W-:-:S13]  /*2c80*/  ISETP.GE.AND P4, PT, R81, R78, PT ;  /* 0x0000004e5100720c */ /* 0x020fda0003f86270 */
[----:B------:R0:W5:Y:S04]  /*2c90*/  @!P4 LDG.E.64 R44, desc[UR42][R12.64+0x20] ;  /* 0x0000202a0c2cc981 */ /* 0x000168000c1e1b00 */
[----:B------:R0:W5:Y:S02]  /*2ca0*/  @!P4 LDG.E.64 R46, desc[UR42][R14.64+0x20] ;  /* 0x0000202a0e2ec981 */ /* 0x000164000c1e1b00 */
.L_x_14383:
[----:B------:R-:W-:Y:S05]  /*2cb0*/  BSYNC B1 ;  /* 0x0000000000017941 */ /* 0x000fea0003800000 */
.L_x_14382:
[----:B0-----:R-:W0:Y:S01]  /*2cc0*/  S2R R12, SR_TID.X ;  /* 0x00000000000c7919 */ /* 0x001e220000002100 */
[----:B------:R-:W-:Y:S01]  /*2cd0*/  BSSY B1, `(.L_x_14384) ;  /* 0x0000026000017945 */ /* 0x000fe20003800000 */
[----:B-----5:R-:W-:Y:S02]  /*2ce0*/  IMAD.MOV.U32 R79, RZ, RZ, R44 ;  /* 0x000000ffff4f7224 */ /* 0x020fe400078e002c */
[----:B------:R-:W-:Y:S02]  /*2cf0*/  IMAD.MOV.U32 R80, RZ, RZ, R45 ;  /* 0x000000ffff507224 */ /* 0x000fe400078e002d */
[----:B0-----:R-:W-:-:S05]  /*2d00*/  VIADD R13, R12, 0xffffff80 ;  /* 0xffffff800c0d7836 */ /* 0x001fca0000000000 */
[----:B------:R-:W-:-:S04]  /*2d10*/  SHF.R.S32.HI R12, RZ, 0x1f, R13 ;  /* 0x0000001fff0c7819 */ /* 0x000fc8000001140d */
[----:B------:R-:W-:-:S04]  /*2d20*/  LEA.HI R12, R12, R13, RZ, 0x2 ;  /* 0x0000000d0c0c7211 */ /* 0x000fc800078f10ff */
[----:B------:R-:W-:-:S05]  /*2d30*/  SHF.R.S32.HI R12, RZ, 0x2, R12 ;  /* 0x00000002ff0c7819 */ /* 0x000fca000001140c */
[----:B------:R-:W-:-:S05]  /*2d40*/  VIADD R12, R12, 0x60 ;  /* 0x000000600c0c7836 */ /* 0x000fca0000000000 */
        /* <DEDUP_REMOVED lines=30> */
.L_x_14385:
[----:B------:R-:W-:Y:S05]  /*2f30*/  BSYNC B1 ;  /* 0x0000000000017941 */ /* 0x000fea0003800000 */
.L_x_14384:
[----:B0-----:R-:W-:Y:S01]  /*2f40*/  IMAD.MOV.U32 R8, RZ, RZ, R48 ;  /* 0x000000ffff087224 */ /* 0x001fe200078e0030 */
[----:B------:R-:W-:Y:S01]  /*2f50*/  UISETP.NE.AND UP0, UPT, UR39, 0x3, UPT ;  /* 0x000000032700788c */ /* 0x000fe2000bf05270 */
[----:B------:R-:W-:Y:S01]  /*2f60*/  IMAD.MOV.U32 R9, RZ, RZ, R49 ;  /* 0x000000ffff097224 */ /* 0x000fe200078e0031 */
[C---:B------:R-:W-:Y:S01]  /*2f70*/  PRMT R93, R80.reuse, 0x7610, R93 ;  /* 0x00007610505d7816 */ /* 0x040fe2000000005d */
        /* <DEDUP_REMOVED lines=27> */
[----:B------:R-:W-:Y:S01]  /*3130*/  PRMT R90, R11, 0x7610, R90 ;  /* 0x000076100b5a7816 */ /* 0x000fe2000000005a */
[----:B------:R-:W-:Y:S06]  /*3140*/  @!P5 BRA `(.L_x_14386) ;  /* 0x000000000004d947 */ /* 0x000fec0003800000 */
[----:B------:R-:W-:Y:S01]  /*3150*/  BPT.TRAP 0x1 ;  /* 0x000000040000795c */ /* 0x000fe20000300000 */
.L_x_14386:
[----:B------:R-:W2:Y:S01]  /*3160*/  LDL R8, [R1+0x14] ;  /* 0x0000140001087983 */ /* 0x000ea20000100800 */
[----:B------:R-:W-:Y:S01]  /*3170*/  IMAD R69, R23, 0x8, R2 ;  /* 0x0000000817457824 */ /* 0x000fe200078e0202 */
[----:B------:R-:W-:Y:S01]  /*3180*/  BSSY B1, `(.L_x_14387) ;  /* 0x0000004000017945 */ /* 0x000fe20003800000 */
[----:B--2---:R-:W-:-:S04]  /*3190*/  SHF.L.U32 R77, R8, 0x1f, RZ ;  /* 0x0000001f084d7819 */ /* 0x004fc800000006ff */
[----:B------:R-:W0:Y:S02]  /*31a0*/  SYNCS.PHASECHK.TRANS64.TRYWAIT P6, [R69+URZ+0x16890], R77 ;  /* 0x0168904d450075a7 */ /* 0x000e2400080c017f */
[----:B0-----:R-:W-:Y:S05]  /*31b0*/  @!P6 BRA `(.L_x_14388) ;  /* 0x000001f00058e947 */ /* 0x001fea0003800000 */
.L_x_14711:
[----:B------:R-:W-:Y:S05]  /*31c0*/  BSYNC B1 ;  /* 0x0000000000017941 */ /* 0x000fea0003800000 */
.L_x_14387:
[----:B------:R-:W-:-:S03]  /*31d0*/  UMOV UR4, 0xffffffff ;  /* 0xffffffff00047882 */ /* 0x000fc60000000000 */
[----:B------:R-:W-:Y:S05]  /*31e0*/  BRA.DIV UR4, `(.L_x_14389) ;  /* 0x000001f204607947 */ /* 0x000fea000b800000 */
[----:B------:R1:W2:Y:S04]  /*31f0*/  SHFL.IDX PT, R79, R83, RZ, 0x1c1f ;  /* 0x001c1fff534f7589 */ /* 0x0002a800000e0000 */
[----:B------:R1:W3:Y:S02]  /*3200*/  SHFL.IDX PT, R14, R82, RZ, 0x1c1f ;  /* 0x001c1fff520e7589 */ /* 0x0002e400000e0000 */
.L_x_14715:
        /* <DEDUP_REMOVED lines=11> */
[----:B------:R-:W-:Y:S02]  /*32c0*/  SHF.R.U64 R48, R48, 0x10, R49 ;  /* 0x0000001030307819 */ /* 0x000fe40000001231 */
[----:B------:R-:W-:Y:S02]  /*32d0*/  SHF.R.U32.HI R100, RZ, 0x10, R51 ;  /* 0x00000010ff647819 */ /* 0x000fe40000011633 */
[----:B------:R-:W-:Y:S01]  /*32e0*/  SHF.R.U32.HI R96, RZ, 0x10, R49 ;  /* 0x00000010ff607819 */ /* 0x000fe20000011631 */
[----:B0-----:R-:W-:Y:S01]  /*32f0*/  IMAD.U32 R49, R10, 0x10000, RZ ;  /* 0x000100000a317824 */ /* 0x001fe200078e00ff */
        /* <DEDUP_REMOVED lines=9> */
[C---:B------:R-:W-:Y:S01]  /*3390*/  IMAD.U32 R10, R11.reuse, 0x10000, RZ ;  /* 0x000100000b0a7824 */ /* 0x040fe200078e00ff */
        /* <DEDUP_REMOVED lines=8> */
[----:B------:R-:W-:Y:S01]  /*3420*/  FFMA.FTZ R102, R11, R95, -R102 ;  /* 0x0000005f0b667223 */ /* 0x000fe20000010866 */
[----:B------:R-:W-:Y:S01]  /*3430*/  LOP3.LUT R8, R8, 0xffff0000, RZ, 0xc0, !PT ;  /* 0xffff000008087812 */ /* 0x000fe200078ec0ff */
[----:B------:R-:W-:Y:S01]  /*3440*/  FMUL.FTZ R95, R15, R100 ;  /* 0x000000640f5f7220 */ /* 0x000fe20000410000 */
[----:B------:R-:W-:-:S02]  /*3450*/  IMAD.U32 R98, R98, 0x10000, RZ ;  /* 0x0001000062627824 */ /* 0x000fc400078e00ff */
[-C--:B------:R-:W-:Y:S01]  /*3460*/  FMUL.FTZ R15, R15, R96.reuse ;  /* 0x000000600f0f7220 */ /* 0x080fe20000410000 */
[----:B------:R-:W-:Y:S02]  /*3470*/  IMAD.U32 R51, R51, 0x10000, RZ ;  /* 0x0001000033337824 */ /* 0x000fe400078e00ff */
[----:B------:R-:W-:Y:S01]  /*3480*/  FFMA.FTZ R99, R11, R99, R48 ;  /* 0x000000630b637223 */ /* 0x000fe20000010030 */
[----:B------:R-:W-:Y:S01]  /*3490*/  FFMA.FTZ R95, R10, R96, -R95 ;  /* 0x000000600a5f7223 */ /* 0x000fe2000001085f */
[----:B------:R-:W-:Y:S01]  /*34a0*/  FMUL.FTZ R104, R50, R101 ;  /* 0x0000006532687220 */ /* 0x000fe20000410000 */
[C---:B------:R-:W-:Y:S01]  /*34b0*/  FMUL.FTZ R48, R8.reuse, R98 ;  /* 0x0000006208307220 */ /* 0x040fe20000410000 */
[----:B------:R-:W-:Y:S01]  /*34c0*/  FMUL.FTZ R11, R8, R51 ;  /* 0x00000033080b7220 */ /* 0x000fe20000410000 */
[----:B------:R-:W-:Y:S01]  /*34d0*/  FFMA.FTZ R10, R10, R100, R15 ;  /* 0x000000640a0a7223 */ /* 0x000fe2000001000f */
        /* <DEDUP_REMOVED lines=9> */
[----:B------:R-:W-:-:S07]  /*3570*/  F2FP.BF16.F32.PACK_AB R10, R49, R104 ;  /* 0x00000068310a723e */ /* 0x000fce00000010ff */
.L_x_14395:
[----:B------:R-:W-:Y:S05]  /*3580*/  BSYNC B3 ;  /* 0x0000000000037941 */ /* 0x000fea0003800000 */
.L_x_14394:
[----:B0-----:R4:W-:Y:S02]  /*3590*/  ST.E.128 desc[UR42][R12.64], R8 ;  /* 0x000000080c007985 */ /* 0x0019e4000c101d2a */
.L_x_14393:
[----:B------:R-:W-:Y:S05]  /*35a0*/  BSYNC B2 ;  /* 0x0000000000027941 */ /* 0x000fea0003800000 */
.L_x_14392:
[----:B------:R-:W-:Y:S05]  /*35b0*/  @P2 BRA `(.L_x_14391) ;  /* 0x0000000000e02947 */ /* 0x000fea0003800000 */
[----:B----4-:R-:W2:Y:S04]  /*35c0*/  LDL R8, [R1+0x10] ;  /* 0x0000100001087983 */ /* 0x010ea80000100800 */
[----:B------:R-:W4:Y:S01]  /*35d0*/  LDL R15, [R1+0x18] ;  /* 0x00001800010f7983 */ /* 0x000f220000100800 */
[C---:B---3--:R-:W-:Y:S01]  /*35e0*/  LEA R12, P3, R18.reuse, R14, 0x1 ;  /* 0x0000000e120c7211 */ /* 0x048fe200078608ff */
[----:B------:R-:W-:Y:S03]  /*35f0*/  BSSY B2, `(.L_x_14396) ;  /* 0x0000033000027945 */ /* 0x000fe60003800000 */
[----:B--2---:R-:W-:Y:S02]  /*3600*/  LEA.HI.X R13, R18, R79, R8, 0x1, P3 ;  /* 0x0000004f120d7211 */ /* 0x004fe400018f0c08 */
[----:B------:R2:W3:Y:S01]  /*3610*/  LDS.128 R8, [R70+0xe000] ;  /* 0x00e0000046087984 */ /* 0x0004e20000000c00 */
[----:B----4-:R-:W-:-:S13]  /*3620*/  ISETP.GE.AND P3, PT, R15, R78, PT ;  /* 0x0000004e0f00720c */ /* 0x010fda0003f66270 */
[----:B--2---:R-:W-:Y:S05]  /*3630*/  @P3 BRA `(.L_x_14397) ;  /* 0x0000000000b83947 */ /* 0x004fea0003800000 */
[--C-:B------:R-:W-:Y:S01]  /*3640*/  SHF.R.U64 R49, R46, 0x10, R47.reuse ;  /* 0x000000102e317819 */ /* 0x100fe2000000122f */
[----:B---3--:R-:W-:Y:S01]  /*3650*/  IMAD.U32 R14, R10, 0x10000, RZ ;  /* 0x000100000a0e7824 */ /* 0x008fe200078e00ff */
[----:B------:R-:W-:Y:S02]  /*3660*/  SHF.R.U32.HI R46, RZ, 0x10, R47 ;  /* 0x00000010ff2e7819 */ /* 0x000fe4000001162f */
[--C-:B------:R-:W-:Y:S02]  /*3670*/  SHF.R.U32.HI R48, RZ, 0x10, R45.reuse ;  /* 0x00000010ff307819 */ /* 0x100fe4000001162d */
[----:B------:R-:W-:Y:S02]  /*3680*/  PRMT R91, R91, 0x5410, R46 ;  /* 0x000054105b5b7816 */ /* 0x000fe4000000002e */
[----:B------:R-:W-:Y:S01]  /*3690*/  SHF.R.U64 R51, R44, 0x10, R45 ;  /* 0x000000102c337819 */ /* 0x000fe2000000122d */
[----:B------:R-:W-:Y:S01]  /*36a0*/  IMAD.U32 R44, R11, 0x10000, RZ ;  /* 0x000100000b2c7824 */ /* 0x000fe200078e00ff */
        /* <DEDUP_REMOVED lines=39> */
.L_x_14397:
[----:B------:R-:W-:Y:S05]  /*3920*/  BSYNC B2 ;  /* 0x0000000000027941 */ /* 0x000fea0003800000 */
.L_x_14396:
[----:B---3--:R2:W-:Y:S02]  /*3930*/  ST.E.128 desc[UR42][R12.64], R8 ;  /* 0x000000080c007985 */ /* 0x0085e4000c101d2a */
.L_x_14391:
[----:B------:R-:W-:Y:S05]  /*3940*/  BSYNC B1 ;  /* 0x0000000000017941 */ /* 0x000fea0003800000 */
.L_x_14390:
[----:B------:R-:W-:-:S03]  /*3950*/  UMOV UR4, 0xffffffff ;  /* 0xffffffff00047882 */ /* 0x000fc60000000000 */
[----:B------:R-:W-:Y:S05]  /*3960*/  BRA.DIV UR4, `(.L_x_14398) ;  /* 0x000001ea04c87947 */ /* 0x000fea000b800000 */
[----:B-1----:R-:W1:Y:S04]  /*3970*/  SHFL.IDX PT, R83, R83, 0x1, 0x1c1f ;  /* 0x003c1f0053537f89 */ /* 0x002e6800000e0000 */
[----:B---3--:R3:W0:Y:S02]  /*3980*/  SHFL.IDX PT, R14, R82, 0x1, 0x1c1f ;  /* 0x003c1f00520e7f89 */ /* 0x00862400000e0000 */
.L_x_14719:
[----:B------:R-:W-:Y:S05]  /*3990*/  @P4 BRA `(.L_x_14399) ;  /* 0x0000002000b84947 */ /* 0x000fea0003800000 */
[----:B------:R-:W-:Y:S04]  /*39a0*/  BSSY B1, `(.L_x_14400) ;  /* 0x0000038000017945 */ /* 0x000fe80003800000 */
[----:B------:R-:W-:Y:S05]  /*39b0*/  @P1 BRA `(.L_x_14401) ;  /* 0x0000000000d81947 */ /* 0x000fea0003800000 */
[----:B--2-4-:R2:W4:Y:S01]  /*39c0*/  LDS.128 R8, [R71+0x11000] ;  /* 0x0110000047087984 */ /* 0x0145220000000c00 */
[C---:B0-----:R-:W-:Y:S01]  /*39d0*/  LEA R12, P3, R16.reuse, R14, 0x1 ;  /* 0x0000000e100c7211 */ /* 0x041fe200078608ff */
[----:B------:R-:W-:Y:S03]  /*39e0*/  BSSY B2, `(.L_x_14402) ;  /* 0x0000032000027945 */ /* 0x000fe60003800000 */
[----:B-1----:R-:W-:Y:S02]  /*39f0*/  LEA.HI.X R13, R16, R83, R17, 0x1, P3 ;  /* 0x00000053100d7211 */ /* 0x002fe400018f0c11 */
[----:B------:R-:W-:-:S13]  /*3a00*/  ISETP.GE.AND P3, PT, R152, R78, PT ;  /* 0x0000004e9800720c */ /* 0x000fda0003f66270 */
[----:B--2---:R-:W-:Y:S05]  /*3a10*/  @P3 BRA `(.L_x_14403) ;  /* 0x0000000000b83947 */ /* 0x004fea0003800000 */
[----:B------:R-:W-:Y:S01]  /*3a20*/  SHF.R.U64 R45, R40, 0x10, R41 ;  /* 0x00000010282d7819 */ /* 0x000fe20000001229 */
[----:B----4-:R-:W-:Y:S01]  /*3a30*/  IMAD.U32 R15, R10, 0x10000, RZ ;  /* 0x000100000a0f7824 */ /* 0x010fe200078e00ff */
[--C-:B------:R-:W-:Y:S02]  /*3a40*/  SHF.R.U64 R44, R42, 0x10, R43.reuse ;  /* 0x000000102a2c7819 */ /* 0x100fe4000000122b */
[----:B------:R-:W-:Y:S02]  /*3a50*/  SHF.R.U32.HI R43, RZ, 0x10, R43 ;  /* 0x00000010ff2b7819 */ /* 0x000fe4000001162b */
[----:B------:R-:W-:Y:S01]  /*3a60*/  SHF.R.U32.HI R46, RZ, 0x10, R41 ;  /* 0x00000010ff2e7819 */ /* 0x000fe20000011629 */
[----:B------:R-:W-:Y:S01]  /*3a70*/  IMAD.U32 R41, R11, 0x10000, RZ ;  /* 0x000100000b297824 */ /* 0x000fe200078e00ff */
        /* <DEDUP_REMOVED lines=19> */
[-C--:B------:R-:W-:Y:S01]  /*3bb0*/  FMUL.FTZ R40, R40, R44.reuse ;  /* 0x0000002c28287220 */ /* 0x080fe20000410000 */
[----:B------:R-:W-:Y:S01]  /*3bc0*/  LOP3.LUT R90, R90, 0xffff0000, RZ, 0xc0, !PT ;  /* 0xffff00005a5a7812 */ /* 0x000fe200078ec0ff */
[C---:B------:R-:W-:Y:S01]  /*3bd0*/  FFMA.FTZ R47, R10.reuse, R43, -R47 ;  /* 0x0000002b0a2f7223 */ /* 0x040fe2000001082f */
[----:B------:R-:W-:Y:S01]  /*3be0*/  LOP3.LUT R87, R87, 0xffff0000, RZ, 0xc0, !PT ;  /* 0xffff000057577812 */ /* 0x000fe200078ec0ff */
[----:B------:R-:W-:Y:S01]  /*3bf0*/  FFMA.FTZ R48, R10, R45, R48 ;  /* 0x0000002d0a307223 */ /* 0x000fe20000010030 */
[C---:B------:R-:W-:Y:S01]  /*3c00*/  FFMA.FTZ R50, R15.reuse, R44, -R50 ;  /* 0x0000002c0f327223 */ /* 0x040fe20000010832 */
[C---:B------:R-:W-:Y:S01]  /*3c10*/  FMUL.FTZ R10, R8.reuse, R89 ;  /* 0x00000059080a7220 */ /* 0x040fe20000410000 */
        /* <DEDUP_REMOVED lines=14> */
.L_x_14403:
[----:B------:R-:W-:Y:S05]  /*3d00*/  BSYNC B2 ;  /* 0x0000000000027941 */ /* 0x000fea0003800000 */
.L_x_14402:
[----:B----4-:R0:W-:Y:S02]  /*3d10*/  ST.E.128 desc[UR42][R12.64], R8 ;  /* 0x000000080c007985 */ /* 0x0101e4000c101d2a */
.L_x_14401:
[----:B------:R-:W-:Y:S05]  /*3d20*/  BSYNC B1 ;  /* 0x0000000000017941 */ /* 0x000fea0003800000 */
.L_x_14400:
[----:B------:R-:W-:Y:S05]  /*3d30*/  @P2 BRA `(.L_x_14399) ;  /* 0x0000001c00d02947 */ /* 0x000fea0003800000 */
[----:B0-2-4-:R-:W1:Y:S04]  /*3d40*/  LDL R8, [R1+0x10] ;  /* 0x0000100001087983 */ /* 0x015e680000100800 */
[----:B------:R-:W2:Y:S01]  /*3d50*/  LDL R15, [R1+0x18] ;  /* 0x00001800010f7983 */ /* 0x000ea20000100800 */
[C---:B------:R-:W-:Y:S01]  /*3d60*/  LEA R12, P3, R18.reuse, R14, 0x1 ;  /* 0x0000000e120c7211 */ /* 0x040fe200078608ff */
[----:B------:R-:W-:Y:S03]  /*3d70*/  BSSY B1, `(.L_x_14404) ;  /* 0x0000033000017945 */ /* 0x000fe60003800000 */
[----:B-1----:R-:W-:Y:S02]  /*3d80*/  LEA.HI.X R13, R18, R83, R8, 0x1, P3 ;  /* 0x00000053120d7211 */ /* 0x002fe400018f0c08 */
[----:B------:R0:W1:Y:S01]  /*3d90*/  LDS.128 R8, [R70+0x11000] ;  /* 0x0110000046087984 */ /* 0x0000620000000c00 */
[----:B--2---:R-:W-:-:S13]  /*3da0*/  ISETP.GE.AND P3, PT, R15, R78, PT ;  /* 0x0000004e0f00720c */ /* 0x004fda0003f66270 */
[----:B0-----:R-:W-:Y:S05]  /*3db0*/  @P3 BRA `(.L_x_14405) ;  /* 0x0000000000b83947 */ /* 0x001fea0003800000 */
[--C-:B------:R-:W-:Y:S01]  /*3dc0*/  SHF.R.U64 R41, R38, 0x10, R39.reuse ;  /* 0x0000001026297819 */ /* 0x100fe20000001227 */
[----:B-1----:R-:W-:Y:S01]  /*3dd0*/  IMAD.U32 R14, R10, 0x10000, RZ ;  /* 0x000100000a0e7824 */ /* 0x002fe200078e00ff */
        /* <DEDUP_REMOVED lines=44> */
.L_x_14405:
[----:B------:R-:W-:Y:S05]  /*40a0*/  BSYNC B1 ;  /* 0x0000000000017941 */ /* 0x000fea0003800000 */
.L_x_14404:
[----:B-1----:R0:W-:Y:S01]  /*40b0*/  ST.E.128 desc[UR42][R12.64], R8 ;  /* 0x000000080c007985 */ /* 0x0021e2000c101d2a */
[----:B------:R-:W-:Y:S05]  /*40c0*/  BRA `(.L_x_14399) ;  /* 0x0000001800ec7947 */ /* 0x000fea0003800000 */
.L_x_14381:
[----:B------:R-:W0:Y:S01]  /*40d0*/  S2R R12, SR_TID.X ;  /* 0x00000000000c7919 */ /* 0x000e220000002100 */
[----:B------:R-:W-:Y:S01]  /*40e0*/  CS2R R42, SRZ ;  /* 0x00000000002a7805 */ /* 0x000fe2000001ff00 */
[----:B------:R-:W1:Y:S01]  /*40f0*/  S2R R38, SR_TID.X ;  /* 0x0000000000267919 */ /* 0x000e620000002100 */
[----:B0-----:R-:W-:Y:S02]  /*4100*/  VIADD R13, R12, 0xffffff80 ;  /* 0xffffff800c0d7836 */ /* 0x001fe40000000000 */
[----:B-1----:R-:W-:-:S03]  /*4110*/  VIADD R40, R38, 0xffffff80 ;  /* 0xffffff8026287836 */ /* 0x002fc60000000000 */
[----:B------:R-:W-:Y:S02]  /*4120*/  SHF.R.S32.HI R12, RZ, 0x1f, R13 ;  /* 0x0000001fff0c7819 */ /* 0x000fe4000001140d */
[----:B------:R-:W-:Y:S02]  /*4130*/  CS2R R38, SRZ ;  /* 0x0000000000267805 */ /* 0x000fe4000001ff00 */
[----:B------:R-:W-:Y:S02]  /*4140*/  LEA.HI R12, R12, R13, RZ, 0x2 ;  /* 0x0000000d0c0c7211 */ /* 0x000fe400078f10ff */
[----:B------:R-:W-:Y:S02]  /*4150*/  SHF.R.S32.HI R44, RZ, 0x1f, R40 ;  /* 0x0000001fff2c7819 */ /* 0x000fe40000011428 */
[----:B------:R-:W-:Y:S02]  /*4160*/  SHF.R.S32.HI R12, RZ, 0x2, R12 ;  /* 0x00000002ff0c7819 */ /* 0x000fe4000001140c */
[----:B------:R-:W-:-:S02]  /*4170*/  LEA.HI R44, R44, R40, RZ, 0x2 ;  /* 0x000000282c2c7211 */ /* 0x000fc400078f10ff */
[----:B------:R-:W-:Y:S02]  /*4180*/  CS2R R40, SRZ ;  /* 0x0000000000287805 */ /* 0x000fe4000001ff00 */
[----:B------:R-:W-:Y:S02]  /*4190*/  ISETP.GE.AND P3, PT, R12, R76, PT ;  /* 0x0000004c0c00720c */ /* 0x000fe40003f66270 */
[----:B------:R-:W-:Y:S02]  /*41a0*/  SHF.R.S32.HI R44, RZ, 0x2, R44 ;  /* 0x00000002ff2c7819 */ /* 0x000fe4000001142c */
[----:B------:R-:W-:-:S03]  /*41b0*/  ISETP.GE.OR P3, PT, R16, R78, P3 ;  /* 0x0000004e1000720c */ /* 0x000fc60001f66670 */
[----:B------:R-:W-:-:S10]  /*41c0*/  VIADD R44, R44, 0x60 ;  /* 0x000000602c2c7836 */ /* 0x000fd40000000000 */
[----:B------:R-:W0:Y:S01]  /*41d0*/  @!P3 LDC.64 R12, c[0x0][0x3e8] ;  /* 0x0000fa00ff0cbb82 */ /* 0x000e220000000a00 */
[----:B------:R-:W-:-:S05]  /*41e0*/  @!P3 IADD3 R14, P4, R30, R10, RZ ;  /* 0x0000000a1e0eb210 */ /* 0x000fca0007f9e0ff */
[----:B------:R-:W-:Y:S01]  /*41f0*/  @!P3 IMAD.X R15, R77, 0x1, R54, P4 ;  /* 0x000000014d0fb824 */ /* 0x000fe200020e0636 */
[----:B------:R-:W-:-:S05]  /*4200*/  @!P3 IADD3 R36, P4, R52, R8, RZ ;  /* 0x000000083424b210 */ /* 0x000fca0007f9e0ff */
[----:B------:R-:W-:Y:S01]  /*4210*/  @!P3 IMAD.X R37, R69, 0x1, R7, P4 ;  /* 0x000000014525b824 */ /* 0x000fe200020e0607 */
[----:B0-----:R-:W-:-:S04]  /*4220*/  @!P3 LEA R12, P4, R14, R12, 0x1 ;  /* 0x0000000c0e0cb211 */ /* 0x001fc800078808ff */
[----:B------:R-:W-:Y:S02]  /*4230*/  @!P3 LEA.HI.X R13, R14, R13, R15, 0x1, P4 ;  /* 0x0000000d0e0db211 */ /* 0x000fe400020f0c0f */
[----:B------:R-:W0:Y:S01]  /*4240*/  @!P3 LDC.64 R14, c[0x0][0x400] ;  /* 0x00010000ff0ebb82 */ /* 0x000e220000000a00 */
[----:B------:R-:W-:Y:S01]  /*4250*/  BSSY B1, `(.L_x_14406) ;  /* 0x0000022000017945 */ /* 0x000fe20003800000 */
[----:B0-----:R-:W-:-:S04]  /*4260*/  @!P3 LEA R14, P4, R36, R14, 0x1 ;  /* 0x0000000e240eb211 */ /* 0x001fc800078808ff */
[----:B------:R-:W-:Y:S02]  /*4270*/  @!P3 LEA.HI.X R15, R36, R15, R37, 0x1, P4 ;  /* 0x0000000f240fb211 */ /* 0x000fe400020f0c25 */
[----:B------:R-:W-:Y:S02]  /*4280*/  CS2R R36, SRZ ;  /* 0x0000000000247805 */ /* 0x000fe4000001ff00 */
[----:B------:R-:W-:Y:S02]  /*4290*/  ISETP.GE.AND P4, PT, R44, R76, PT ;  /* 0x0000004c2c00720c */ /* 0x000fe40003f86270 */
[----:B------:R-:W-:Y:S02]  /*42a0*/  CS2R R46, SRZ ;  /* 0x00000000002e7805 */ /* 0x000fe4000001ff00 */
[----:B------:R-:W-:Y:S01]  /*42b0*/  CS2R R50, SRZ ;  /* 0x0000000000327805 */ /* 0x000fe2000001ff00 */
[----:B------:R0:W5:Y:S01]  /*42c0*/  @!P3 LDG.E.128 R40, desc[UR42][R14.64] ;  /* 0x0000002a0e28b981 */ /* 0x000162000c1e1d00 */
[----:B------:R-:W-:-:S02]  /*42d0*/  ISETP.GE.OR P4, PT, R16, R78, P4 ;  /* 0x0000004e1000720c */ /* 0x000fc40002786670 */
[----:B------:R-:W-:Y:S02]  /*42e0*/  CS2R R44, SRZ ;  /* 0x00000000002c7805 */ /* 0x000fe4000001ff00 */
[----:B------:R-:W-:Y:S01]  /*42f0*/  CS2R R48, SRZ ;  /* 0x0000000000307805 */ /* 0x000fe2000001ff00 */
[----:B------:R0:W5:Y:S01]  /*4300*/  @!P3 LDG.E.128 R36, desc[UR42][R12.64] ;  /* 0x0000002a0c24b981 */ /* 0x000162000c1e1d00 */
[----:B------:R-:W-:-:S07]  /*4310*/  ISETP.GE.AND P3, PT, R16, R78, PT ;  /* 0x0000004e1000720c */ /* 0x000fce0003f66270 */
[----:B------:R-:W-:Y:S06]  /*4320*/  @P4 BRA `(.L_x_14407) ;  /* 0x0000000000504947 */ /* 0x000fec0003800000 */
[----:B0-----:R-:W0:Y:S01]  /*4330*/  LDC.64 R12, c[0x0][0x3f8] ;  /* 0x0000fe00ff0c7b82 */ /* 0x001e220000000a00 */
        /* <DEDUP_REMOVED lines=19> */
.L_x_14407:
[----:B------:R-:W-:Y:S05]  /*4470*/  BSYNC B1 ;  /* 0x0000000000017941 */ /* 0x000fea0003800000 */
.L_x_14406:
        /* <DEDUP_REMOVED lines=36> */
.L_x_14408:
[----:B------:R-:W2:Y:S01]  /*46c0*/  LDL R8, [R1+0x14] ;  /* 0x0000140001087983 */ /* 0x000ea20000100800 */
[----:B------:R-:W-:Y:S01]  /*46d0*/  IMAD R69, R23, 0x8, R2 ;  /* 0x0000000817457824 */ /* 0x000fe200078e0202 */
[----:B------:R-:W1:Y:S01]  /*46e0*/  LDC R85, c[0x0][0x2f4] ;  /* 0x0000bd00ff557b82 */ /* 0x000e620000000800 */
[----:B------:R-:W-:Y:S01]  /*46f0*/  BSSY B1, `(.L_x_14409) ;  /* 0x0000004000017945 */ /* 0x000fe20003800000 */
[----:B--2---:R-:W-:-:S04]  /*4700*/  SHF.L.U32 R77, R8, 0x1f, RZ ;  /* 0x0000001f084d7819 */ /* 0x004fc800000006ff */
[----:B------:R-:W2:Y:S02]  /*4710*/  SYNCS.PHASECHK.TRANS64.TRYWAIT P4, [R69+URZ+0x16890], R77 ;  /* 0x0168904d450075a7 */ /* 0x000ea4000808017f */
[----:B-12---:R-:W-:Y:S05]  /*4720*/  @!P4 BRA `(.L_x_14410) ;  /* 0x000001dc00a0c947 */ /* 0x006fea0003800000 */
.L_x_14720:
[----:B------:R-:W-:Y:S05]  /*4730*/  BSYNC B1 ;  /* 0x0000000000017941 */ /* 0x000fea0003800000 */
.L_x_14409:
[----:B------:R-:W-:Y:S01]  /*4740*/  UMOV UR4, 0xffffffff ;  /* 0xffffffff00047882 */ /* 0x000fe20000000000 */
[----:B------:R-:W-:Y:S02]  /*4750*/  IMAD.IADD R87, R85, 0x1, -R58 ;  /* 0x0000000155577824 */ /* 0x000fe400078e0a3a */
[----:B------:R-:W-:Y:S05]  /*4760*/  BRA.DIV UR4, `(.L_x_14411) ;  /* 0x000001de04a47947 */ /* 0x000fea000b800000 */
[----:B------:R2:W3:Y:S04]  /*4770*/  SHFL.IDX PT, R81, R83, RZ, 0x1c1f ;  /* 0x001c1fff53517589 */ /* 0x0004e800000e0000 */
[----:B------:R2:W4:Y:S02]  /*4780*/  SHFL.IDX PT, R80, R82, RZ, 0x1c1f ;  /* 0x001c1fff52507589 */ /* 0x00052400000e0000 */
.L_x_14724:
[----:B------:R-:W5:Y:S01]  /*4790*/  S2R R8, SR_TID.X ;  /* 0x0000000000087919 */ /* 0x000f620000002100 */
[----:B------:R-:W-:Y:S01]  /*47a0*/  BSSY B1, `(.L_x_14412) ;  /* 0x000007d000017945 */ /* 0x000fe20003800000 */
[----:B-----5:R-:W-:-:S05]  /*47b0*/  VIADD R9, R8, 0xffffff80 ;  /* 0xffffff8008097836 */ /* 0x020fca0000000000 */
[----:B------:R-:W-:-:S04]  /*47c0*/  SHF.R.S32.HI R8, RZ, 0x1f, R9 ;  /* 0x0000001fff087819 */ /* 0x000fc80000011409 */
[----:B------:R-:W-:-:S04]  /*47d0*/  LEA.HI R8, R8, R9, RZ, 0x2 ;  /* 0x0000000908087211 */ /* 0x000fc800078f10ff */
[----:B------:R-:W-:-:S04]  /*47e0*/  SHF.R.S32.HI R8, RZ, 0x2, R8 ;  /* 0x00000002ff087819 */ /* 0x000fc80000011408 */
[----:B------:R-:W-:-:S13]  /*47f0*/  ISETP.GE.OR P4, PT, R8, R76, P1 ;  /* 0x0000004c0800720c */ /* 0x000fda0000f86670 */
[----:B------:R-:W-:Y:S05]  /*4800*/  @P4 BRA `(.L_x_14413) ;  /* 0x0000000400d84947 */ /* 0x000fea0003800000 */
[----:B------:R-:W5:Y:S01]  /*4810*/  S2R R9, SR_TID.X ;  /* 0x0000000000097919 */ /* 0x000f620000002100 */
[----:B------:R-:W-:Y:S01]  /*4820*/  SEL R8, R58, R87, !P0 ;  /* 0x000000573a087207 */ /* 0x000fe20004000000 */
[----:B------:R-:W-:Y:S01]  /*4830*/  BSSY B2, `(.L_x_14414) ;  /* 0x000006f000027945 */ /* 0x000fe20003800000 */
[----:B----4-:R-:W-:-:S04]  /*4840*/  LEA R78, P4, R6, R80, 0x1 ;  /* 0x00000050064e7211 */ /* 0x010fc800078808ff */
[----:B---3--:R-:W-:Y:S01]  /*4850*/  LEA.HI.X R79, R6, R81, R4, 0x1, P4 ;  /* 0x00000051064f7211 */ /* 0x008fe200020f0c04 */
[----:B-----5:R-:W-:Y:S01]  /*4860*/  VIADD R11, R9, 0xffffff80 ;  /* 0xffffff80090b7836 */ /* 0x020fe20000000000 */
[----:B------:R-:W-:-:S04]  /*4870*/  SHF.R.S32.HI R9, RZ, 0x1f, R8 ;  /* 0x0000001fff097819 */ /* 0x000fc80000011408 */
[----:B------:R-:W-:Y:S01]  /*4880*/  LEA.HI R8, R9, R8, RZ, 0x4 ;  /* 0x0000000809087211 */ /* 0x000fe200078f20ff */
[----:B------:R-:W-:Y:S01]  /*4890*/  IMAD R9, R23, 0x2000, R3 ;  /* 0x0000200017097824 */ /* 0x000fe200078e0203 */
[----:B------:R-:W-:Y:S02]  /*48a0*/  SHF.R.S32.HI R10, RZ, 0x1f, R11 ;  /* 0x0000001fff0a7819 */ /* 0x000fe4000001140b */
[----:B------:R-:W-:Y:S01]  /*48b0*/  LEA.HI.SX32 R8, R8, R5, 0x1c ;  /* 0x0000000508087211 */ /* 0x000fe200078fe2ff */
[----:B------:R-:W-:Y:S01]  /*48c0*/  IMAD R9, R9, 0x2, R2 ;  /* 0x0000000209097824 */ /* 0x000fe200078e0202 */
[----:B------:R-:W-:-:S03]  /*48d0*/  LEA.HI R10, R10, R11, RZ, 0x5 ;  /* 0x0000000b0a0a7211 */ /* 0x000fc600078f28ff */
[----:B------:R-:W-:Y:S01]  /*48e0*/  IMAD.SHL.U32 R89, R8, 0x8, RZ ;  /* 0x0000000808597824 */ /* 0x000fe200078e00ff */
[----:B------:R-:W-:-:S04]  /*48f0*/  SHF.R.S32.HI R10, RZ, 0x5, R10 ;  /* 0x00000005ff0a7819 */ /* 0x000fc8000001140a */
[----:B------:R-:W-:-:S04]  /*4900*/  LOP3.LUT R8, R64, 0x38, R89, 0xf8, !PT ;  /* 0x0000003840087812 */ /* 0x000fc800078ef859 */
[----:B------:R-:W-:-:S05]  /*4910*/  LOP3.LUT R8, R8, R61, RZ, 0x3c, !PT ;  /* 0x0000003d08087212 */ /* 0x000fca00078e3cff */
[----:B------:R-:W-:-:S04]  /*4920*/  IMAD R8, R10, 0x200, R8 ;  /* 0x000002000a087824 */ /* 0x000fc800078e0208 */
[----:B------:R-:W-:-:S04]  /*4930*/  IMAD R11, R23, 0x2000, R8 ;  /* 0x00002000170b7824 */ /* 0x000fc800078e0208 */
[----:B0-----:R-:W-:Y:S02]  /*4940*/  IMAD R12, R11, 0x2, R2 ;  /* 0x000000020b0c7824 */ /* 0x001fe400078e0202 */
[----:B------:R-:W0:Y:S04]  /*4950*/  LDS.128 R8, [R9+0xe400] ;  /* 0x00e4000009087984 */ /* 0x000e280000000c00 */
[----:B------:R-:W3:Y:S01]  /*4960*/  LDS.128 R12, [R12+0xe400] ;  /* 0x00e400000c0c7984 */ /* 0x000ee20000000c00 */
[----:B------:R-:W-:Y:S05]  /*4970*/  @P3 BRA `(.L_x_14415) ;  /* 0x0000000400683947 */ /* 0x000fea0003800000 */
[----:B------:R-:W-:Y:S01]  /*4980*/  SHF.R.U64 R102, R36, 0x10, R37 ;  /* 0x0000001024667819 */ /* 0x000fe20000001225 */
[----:B---3--:R-:W-:Y:S01]  /*4990*/  IMAD.U32 R98, R13, 0x10000, RZ ;  /* 0x000100000d627824 */ /* 0x008fe200078e00ff */
[----:B------:R-:W-:Y:S01]  /*49a0*/  SHF.R.U32.HI R106, RZ, 0x10, R41 ;  /* 0x00000010ff6a7819 */ /* 0x000fe20000011629 */
[----:B0-----:R-:W-:Y:S01]  /*49b0*/  IMAD.U32 R96, R9, 0x10000, RZ ;  /* 0x0001000009607824 */ /* 0x001fe200078e00ff */
[----:B------:R-:W-:Y:S01]  /*49c0*/  SHF.R.U32.HI R104, RZ, 0x10, R37 ;  /* 0x00000010ff687819 */ /* 0x000fe20000011625 */
[----:B------:R-:W-:Y:S01]  /*49d0*/  IMAD.U32 R100, R15, 0x10000, RZ ;  /* 0x000100000f647824 */ /* 0x000fe200078e00ff */
[----:B------:R-:W-:Y:S02]  /*49e0*/  SHF.R.U64 R99, R40, 0x10, R41 ;  /* 0x0000001028637819 */ /* 0x000fe40000001229 */
[----:B------:R-:W-:Y:S02]  /*49f0*/  PRMT R40, R84, 0x5432, R102 ;  /* 0x0000543254287816 */ /* 0x000fe40000000066 */
[----:B------:R-:W-:-:S02]  /*4a00*/  SHF.R.U64 R103, R38, 0x10, R39 ;  /* 0x0000001026677819 */ /* 0x000fc40000001227 */
[----:B------:R-:W-:Y:S02]  /*4a10*/  PRMT R102, R91, 0x5432, R106 ;  /* 0x000054325b667816 */ /* 0x000fe4000000006a */
[----:B------:R-:W-:Y:S02]  /*4a20*/  PRMT R104, R86, 0x5432, R104 ;  /* 0x0000543256687816 */ /* 0x000fe40000000068 */
[----:B------:R-:W-:Y:S02]  /*4a30*/  SHF.R.U32.HI R101, RZ, 0x10, R39 ;  /* 0x00000010ff657819 */ /* 0x000fe40000011627 */
[----:B------:R-:W-:Y:S02]  /*4a40*/  SHF.R.U64 R42, R42, 0x10, R43 ;  /* 0x000000102a2a7819 */ /* 0x000fe4000000122b */
[----:B------:R-:W-:Y:S01]  /*4a50*/  PRMT R39, R107, 0x5410, R103 ;  /* 0x000054106b277816 */ /* 0x000fe20000000067 */
[----:B------:R-:W-:Y:S01]  /*4a60*/  IMAD.U32 R107, R102, 0x10000, RZ ;  /* 0x00010000666b7824 */ /* 0x000fe200078e00ff */
[----:B------:R-:W-:Y:S01]  /*4a70*/  SHF.R.U32.HI R43, RZ, 0x10, R43 ;  /* 0x00000010ff2b7819 */ /* 0x000fe2000001162b */
[----:B------:R-:W-:Y:S01]  /*4a80*/  IMAD.U32 R103, R104, 0x10000, RZ ;  /* 0x0001000068677824 */ /* 0x000fe200078e00ff */
[----:B------:R-:W-:Y:S01]  /*4a90*/  PRMT R99, R109, 0x5410, R99 ;  /* 0x000054106d637816 */ /* 0x000fe20000000063 */
[C---:B------:R-:W-:Y:S01]  /*4aa0*/  FMUL.FTZ R109, R98.reuse, R107 ;  /* 0x0000006b626d7220 */ /* 0x040fe20000410000 */
[----:B------:R-:W-:Y:S01]  /*4ab0*/  PRMT R106, R105, 0x5410, R43 ;  /* 0x00005410696a7816 */ /* 0x000fe2000000002b */
[-C--:B------:R-:W-:Y:S01]  /*4ac0*/  FMUL.FTZ R111, R98, R103.reuse ;  /* 0x00000067626f7220 */ /* 0x080fe20000410000 */
[----:B------:R-:W-:Y:S01]  /*4ad0*/  PRMT R101, R108, 0x5410, R101 ;  /* 0x000054106c657816 */ /* 0x000fe20000000065 */
[----:B------:R-:W-:Y:S01]  /*4ae0*/  FFMA.FTZ R43, R96, R103, -R109 ;  /* 0x00000067602b7223 */ /* 0x000fe2000001086d */
        /* <DEDUP_REMOVED lines=8> */
[----:B------:R-:W-:Y:S01]  /*4b70*/  SHF.L.U32 R41, R11, 0x10, RZ ;  /* 0x000000100b297819 */ /* 0x000fe200000006ff */
[----:B------:R-:W-:Y:S01]  /*4b80*/  FMUL.FTZ R97, R97, R98 ;  /* 0x0000006261617220 */ /* 0x000fe20000410000 */
[----:B------:R-:W-:Y:S01]  /*4b90*/  LOP3.LUT R15, R15, 0xffff0000, RZ, 0xc0, !PT ;  /* 0xffff00000f0f7812 */ /* 0x000fe200078ec0ff */
[----:B------:R-:W-:Y:S01]  /*4ba0*/  FMUL.FTZ R100, R100, R102 ;  /* 0x0000006664647220 */ /* 0x000fe20000410000 */
[----:B------:R-:W-:Y:S01]  /*4bb0*/  LOP3.LUT R106, R106, 0xffff0000, RZ, 0xc0, !PT ;  /* 0xffff00006a6a7812 */ /* 0x000fe200078ec0ff */
[C---:B------:R-:W-:Y:S01]  /*4bc0*/  FFMA.FTZ R98, R38.reuse, R98, -R109 ;  /* 0x0000006226627223 */ /* 0x040fe2000001086d */
[----:B------:R-:W-:Y:S01]  /*4bd0*/  FFMA.FTZ R97, R38, R105, R97 ;  /* 0x0000006926617223 */ /* 0x000fe20000010061 */
[----:B------:R-:W-:Y:S01]  /*4be0*/  FFMA.FTZ R38, R41, R102, -R104 ;  /* 0x0000006629267223 */ /* 0x000fe20000010868 */
[----:B------:R-:W-:Y:S01]  /*4bf0*/  LOP3.LUT R101, R101, 0xffff0000, RZ, 0xc0, !PT ;  /* 0xffff000065657812 */ /* 0x000fe200078ec0ff */
[----:B------:R-:W-:Y:S01]  /*4c00*/  FFMA.FTZ R41, R41, R103, R100 ;  /* 0x0000006729297223 */ /* 0x000fe20000010064 */
[----:B------:R-:W-:Y:S01]  /*4c10*/  LOP3.LUT R36, R11, 0xffff0000, RZ, 0xc0, !PT ;  /* 0xffff00000b247812 */ /* 0x000fe200078ec0ff */
[----:B------:R-:W-:Y:S01]  /*4c20*/  FMUL.FTZ R103, R15, R106 ;  /* 0x0000006a0f677220 */ /* 0x000fe20000410000 */
[----:B------:R-:W-:-:S02]  /*4c30*/  IMAD.U32 R13, R12, 0x10000, RZ ;  /* 0x000100000c0d7824 */ /* 0x000fc400078e00ff */
[-C--:B------:R-:W-:Y:S01]  /*4c40*/  FMUL.FTZ R105, R15, R101.reuse ;  /* 0x000000650f697220 */ /* 0x080fe20000410000 */
[C---:B------:R-:W-:Y:S02]  /*4c50*/  IMAD.U32 R102, R99.reuse, 0x10000, RZ ;  /* 0x0001000063667824 */ /* 0x040fe400078e00ff */
[----:B------:R-:W-:Y:S01]  /*4c60*/  FFMA.FTZ R15, R36, R101, -R103 ;  /* 0x00000065240f7223 */ /* 0x000fe20000010867 */
[----:B------:R-:W-:Y:S01]  /*4c70*/  IMAD.U32 R100, R40, 0x10000, RZ ;  /* 0x0001000028647824 */ /* 0x000fe200078e00ff */
[----:B------:R-:W-:Y:S01]  /*4c80*/  LOP3.LUT R101, R99, 0xffff0000, RZ, 0xc0, !PT ;  /* 0xffff000063657812 */ /* 0x000fe200078ec0ff */
[----:B------:R-:W-:Y:S01]  /*4c90*/  IMAD.U32 R9, R8, 0x10000, RZ ;  /* 0x0001000008097824 */ /* 0x000fe200078e00ff */
[----:B------:R-:W-:Y:S01]  /*4ca0*/  LOP3.LUT R99, R40, 0xffff0000, RZ, 0xc0, !PT ;  /* 0xffff000028637812 */ /* 0x000fe200078ec0ff */
[C---:B------:R-:W-:Y:S01]  /*4cb0*/  FMUL.FTZ R40, R13.reuse, R102 ;  /* 0x000000660d287220 */ /* 0x040fe20000410000 */
[----:B------:R-:W-:Y:S01]  /*4cc0*/  LOP3.LUT R12, R12, 0xffff0000, RZ, 0xc0, !PT ;  /* 0xffff00000c0c7812 */ /* 0x000fe200078ec0ff */
[----:B------:R-:W-:Y:S01]  /*4cd0*/  FMUL.FTZ R13, R13, R100 ;  /* 0x000000640d0d7220 */ /* 0x000fe20000410000 */
        /* <DEDUP_REMOVED lines=15> */
[----:B------:R-:W-:Y:S01]  /*4dd0*/  FFMA.FTZ R103, R8, R99, -R103 ;  /* 0x0000006308677223 */ /* 0x000fe20000010867 */
[----:B------:R-:W-:Y:S01]  /*4de0*/  FFMA.FTZ R96, R96, R107, R111 ;  /* 0x0000006b60607223 */ /* 0x000fe2000001006f */
        /* <DEDUP_REMOVED lines=19> */
.L_x_14415:
[----:B------:R-:W-:Y:S05]  /*4f20*/  BSYNC B2 ;  /* 0x0000000000027941 */ /* 0x000fea0003800000 */
.L_x_14414:
[----:B------:R-:W-:Y:S01]  /*4f30*/  ISETP.GE.AND P4, PT, R89, R85, PT ;  /* 0x000000555900720c */ /* 0x000fe20003f86270 */
[----:B0-----:R0:W-:-:S12]  /*4f40*/  ST.E.128 desc[UR42][R78.64], R8 ;  /* 0x000000084e007985 */ /* 0x0011d8000c101d2a */
[----:B------:R-:W-:-:S05]  /*4f50*/  @!P4 IMAD.WIDE R80, R89, 0x2, R80 ;  /* 0x000000025950c825 */ /* 0x000fca00078e0250 */
[----:B---3--:R0:W-:Y:S02]  /*4f60*/  @!P4 ST.E.128 desc[UR42][R80.64], R12 ;  /* 0x0000000c5000c985 */ /* 0x0081e4000c101d2a */
.L_x_14413:
[----:B------:R-:W-:Y:S05]  /*4f70*/  BSYNC B1 ;  /* 0x0000000000017941 */ /* 0x000fea0003800000 */
.L_x_14412:
[----:B------:R-:W-:-:S03]  /*4f80*/  UMOV UR4, 0xffffffff ;  /* 0xffffffff00047882 */ /* 0x000fc60000000000 */
[----:B------:R-:W-:Y:S05]  /*4f90*/  BRA.DIV UR4, `(.L_x_14416) ;  /* 0x000001d604e47947 */ /* 0x000fea000b800000 */
[----:B--2---:R-:W2:Y:S04]  /*4fa0*/  SHFL.IDX PT, R83, R83, 0x1, 0x1c1f ;  /* 0x003c1f0053537f89 */ /* 0x004ea800000e0000 */
[----:B------:R-:W0:Y:S02]  /*4fb0*/  SHFL.IDX PT, R82, R82, 0x1, 0x1c1f ;  /* 0x003c1f0052527f89 */ /* 0x000e2400000e0000 */
.L_x_14728:
[----:B0-----:R-:W0:Y:S02]  /*4fc0*/  S2R R8, SR_TID.X ;  /* 0x0000000000087919 */ /* 0x001e240000002100 */
[----:B0-----:R-:W-:-:S05]  /*4fd0*/  VIADD R9, R8, 0xffffff80 ;  /* 0xffffff8008097836 */ /* 0x001fca0000000000 */
[----:B------:R-:W-:-:S04]  /*4fe0*/  SHF.R.S32.HI R8, RZ, 0x1f, R9 ;  /* 0x0000001fff087819 */ /* 0x000fc80000011409 */
[----:B------:R-:W-:-:S04]  /*4ff0*/  LEA.HI R8, R8, R9, RZ, 0x2 ;  /* 0x0000000908087211 */ /* 0x000fc800078f10ff */
[----:B------:R-:W-:-:S05]  /*5000*/  SHF.R.S32.HI R8, RZ, 0x2, R8 ;  /* 0x00000002ff087819 */ /* 0x000fca0000011408 */
[----:B------:R-:W-:-:S05]  /*5010*/  VIADD R8, R8, 0x60 ;  /* 0x0000006008087836 */ /* 0x000fca0000000000 */
[----:B------:R-:W-:-:S13]  /*5020*/  ISETP.GE.OR P4, PT, R8, R76, P1 ;  /* 0x0000004c0800720c */ /* 0x000fda0000f86670 */
[----:B------:R-:W-:Y:S05]  /*5030*/  @P4 BRA `(.L_x_14399) ;  /* 0x0000000c00104947 */ /* 0x000fea0003800000 */
[----:B------:R-:W5:Y:S04]  /*5040*/  LDL R11, [R1+0x38] ;  /* 0x00003800010b7983 */ /* 0x000f680000100800 */
[----:B------:R-:W3:Y:S04]  /*5050*/  LDL R10, [R1+0x64] ;  /* 0x00006400010a7983 */ /* 0x000ee80000100800 */
[----:B------:R-:W4:Y:S01]  /*5060*/  LDL R9, [R1+0x48] ;  /* 0x0000480001097983 */ /* 0x000f220000100800 */
[----:B------:R-:W-:Y:S01]  /*5070*/  SEL R87, R58, R87, !P0 ;  /* 0x000000573a577207 */ /* 0x000fe20004000000 */
[----:B------:R-:W-:Y:S01]  /*5080*/  BSSY B1, `(.L_x_14417) ;  /* 0x000006b000017945 */ /* 0x000fe20003800000 */
[----:B------:R-:W-:-:S02]  /*5090*/  LEA R36, P4, R6, R82, 0x1 ;  /* 0x0000005206247211 */ /* 0x000fc400078808ff */
[----:B------:R-:W-:Y:S02]  /*50a0*/  SHF.R.S32.HI R8, RZ, 0x1f, R87 ;  /* 0x0000001fff087819 */ /* 0x000fe40000011457 */
[----:B--2---:R-:W-:Y:S02]  /*50b0*/  LEA.HI.X R37, R6, R83, R4, 0x1, P4 ;  /* 0x0000005306257211 */ /* 0x004fe400020f0c04 */
[----:B------:R-:W-:-:S04]  /*50c0*/  LEA.HI R8, R8, R87, RZ, 0x4 ;  /* 0x0000005708087211 */ /* 0x000fc800078f20ff */
[----:B------:R-:W-:-:S05]  /*50d0*/  LEA.HI.SX32 R8, R8, R5, 0x1c ;  /* 0x0000000508087211 */ /* 0x000fca00078fe2ff */
[----:B------:R-:W-:-:S05]  /*50e0*/  IMAD.SHL.U32 R38, R8, 0x8, RZ ;  /* 0x0000000808267824 */ /* 0x000fca00078e00ff */
[----:B-----5:R-:W-:-:S04]  /*50f0*/  LOP3.LUT R8, R11, 0x38, R38, 0xf8, !PT ;  /* 0x000000380b087812 */ /* 0x020fc800078ef826 */
[----:B---3--:R-:W-:-:S05]  /*5100*/  LOP3.LUT R8, R8, R10, RZ, 0x3c, !PT ;  /* 0x0000000a08087212 */ /* 0x008fca00078e3cff */
[----:B----4-:R-:W-:Y:S02]  /*5110*/  IMAD.IADD R8, R9, 0x1, R8 ;  /* 0x0000000109087824 */ /* 0x010fe400078e0208 */
[C---:B------:R-:W-:Y:S02]  /*5120*/  IMAD R9, R23.reuse, 0x2000, R0 ;  /* 0x0000200017097824 */ /* 0x040fe400078e0200 */
[----:B------:R-:W-:Y:S02]  /*5130*/  IMAD R11, R23, 0x2000, R8 ;  /* 0x00002000170b7824 */ /* 0x000fe400078e0208 */
[--C-:B------:R-:W-:Y:S02]  /*5140*/  IMAD R9, R9, 0x2, R2.reuse ;  /* 0x0000000209097824 */ /* 0x100fe400078e0202 */
[----:B------:R-:W-:-:S04]  /*5150*/  IMAD R12, R11, 0x2, R2 ;  /* 0x000000020b0c7824 */ /* 0x000fc800078e0202 */
[----:B------:R-:W0:Y:S04]  /*5160*/  LDS.128 R8, [R9+0xe400] ;  /* 0x00e4000009087984 */ /* 0x000e280000000c00 */
[----:B------:R-:W2:Y:S01]  /*5170*/  LDS.128 R12, [R12+0xe400] ;  /* 0x00e400000c0c7984 */ /* 0x000ea20000000c00 */
[----:B------:R-:W-:Y:S05]  /*5180*/  @P3 BRA `(.L_x_14418) ;  /* 0x0000000400683947 */ /* 0x000fea0003800000 */
[----:B------:R-:W-:Y:S01]  /*5190*/  SHF.R.U32.HI R96, RZ, 0x10, R45 ;  /* 0x00000010ff607819 */ /* 0x000fe2000001162d */
[----:B0-----:R-:W-:Y:S01]  /*51a0*/  IMAD.U32 R42, R9, 0x10000, RZ ;  /* 0x00010000092a7824 */ /* 0x001fe200078e00ff */
[----:B------:R-:W-:Y:S01]  /*51b0*/  SHF.R.U32.HI R79, RZ, 0x10, R49 ;  /* 0x00000010ff4f7819 */ /* 0x000fe20000011631 */
[----:B--2---:R-:W-:Y:S01]  /*51c0*/  IMAD.U32 R40, R12, 0x10000, RZ ;  /* 0x000100000c287824 */ /* 0x004fe200078e00ff */
[----:B------:R-:W-:Y:S01]  /*51d0*/  PRMT R95, R95, 0x5410, R96 ;  /* 0x000054105f5f7816 */ /* 0x000fe20000000060 */
[----:B------:R-:W-:Y:S01]  /*51e0*/  IMAD.U32 R39, R8, 0x10000, RZ ;  /* 0x0001000008277824 */ /* 0x000fe200078e00ff */
[----:B------:R-:W-:Y:S02]  /*51f0*/  PRMT R92, R92, 0x5410, R79 ;  /* 0x000054105c5c7816 */ /* 0x000fe4000000004f */
[----:B------:R-:W-:Y:S02]  /*5200*/  SHF.R.U64 R78, R48, 0x10, R49 ;  /* 0x00000010304e7819 */ /* 0x000fe40000001231 */
[----:B------:R-:W-:Y:S01]  /*5210*/  SHF.R.U64 R87, R44, 0x10, R45 ;  /* 0x000000102c577819 */ /* 0x000fe2000000122d */
[----:B------:R-:W-:Y:S01]  /*5220*/  IMAD.U32 R45, R13, 0x10000, RZ ;  /* 0x000100000d2d7824 */ /* 0x000fe200078e00ff */
[--C-:B------:R-:W-:Y:S01]  /*5230*/  SHF.R.U64 R80, R46, 0x10, R47.reuse ;  /* 0x000000102e507819 */ /* 0x100fe2000000122f */
[----:B------:R-:W-:Y:S01]  /*5240*/  IMAD.U32 R44, R11, 0x10000, RZ ;  /* 0x000100000b2c7824 */ /* 0x000fe200078e00ff */
[----:B------:R-:W-:Y:S01]  /*5250*/  SHF.R.U32.HI R81, RZ, 0x10, R47 ;  /* 0x00000010ff517819 */ /* 0x000fe2000001162f */
[----:B------:R-:W-:Y:S01]  /*5260*/  IMAD.U32 R47, R15, 0x10000, RZ ;  /* 0x000100000f2f7824 */ /* 0x000fe200078e00ff */
[----:B------:R-:W-:-:S02]  /*5270*/  SHF.R.U64 R49, R50, 0x10, R51 ;  /* 0x0000001032317819 */ /* 0x000fc40000001233 */
[----:B------:R-:W-:Y:S02]  /*5280*/  SHF.R.U32.HI R51, RZ, 0x10, R51 ;  /* 0x00000010ff337819 */ /* 0x000fe40000011633 */
[----:B------:R-:W-:Y:S01]  /*5290*/  LOP3.LUT R46, R13, 0xffff0000, RZ, 0xc0, !PT ;  /* 0xffff00000d2e7812 */ /* 0x000fe200078ec0ff */
[----:B------:R-:W-:Y:S01]  /*52a0*/  IMAD.U32 R13, R95, 0x10000, RZ ;  /* 0x000100005f0d7824 */ /* 0x000fe200078e00ff */
[----:B------:R-:W-:Y:S01]  /*52b0*/  LOP3.LUT R48, R15, 0xffff0000, RZ, 0xc0, !PT ;  /* 0xffff00000f307812 */ /* 0x000fe200078ec0ff */
[----:B------:R-:W-:Y:S01]  /*52c0*/  IMAD.U32 R15, R92, 0x10000, RZ ;  /* 0x000100005c0f7824 */ /* 0x000fe200078e00ff */
[----:B------:R-:W-:Y:S02]  /*52d0*/  PRMT R86, R86, 0x5410, R49 ;  /* 0x0000541056567816 */ /* 0x000fe40000000031 */
[----:B------:R-:W-:Y:S01]  /*52e0*/  PRMT R90, R90, 0x5410, R51 ;  /* 0x000054105a5a7816 */ /* 0x000fe20000000033 */
[C---:B------:R-:W-:Y:S01]  /*52f0*/  FMUL.FTZ R49, R45.reuse, R15 ;  /* 0x0000000f2d317220 */ /* 0x040fe20000410000 */
[----:B------:R-:W-:Y:S01]  /*5300*/  PRMT R84, R84, 0x5410, R81 ;  /* 0x0000541054547816 */ /* 0x000fe20000000051 */
[-C--:B------:R-:W-:Y:S01]  /*5310*/  FMUL.FTZ R51, R45, R13.reuse ;  /* 0x0000000d2d337220 */ /* 0x080fe20000410000 */
[----:B------:R-:W-:Y:S01]  /*5320*/  LOP3.LUT R92, R92, 0xffff0000, RZ, 0xc0, !PT ;  /* 0xffff00005c5c7812 */ /* 0x000fe200078ec0ff */
[C---:B------:R-:W-:Y:S01]  /*5330*/  FFMA.FTZ R13, R42.reuse, R13, -R49 ;  /* 0x0000000d2a0d7223 */ /* 0x040fe20000010831 */
[----:B------:R-:W-:Y:S01]  /*5340*/  LOP3.LUT R95, R95, 0xffff0000, RZ, 0xc0, !PT ;  /* 0xffff00005f5f7812 */ /* 0x000fe200078ec0ff */
[----:B------:R-:W-:Y:S01]  /*5350*/  FFMA.FTZ R15, R42, R15, R51 ;  /* 0x0000000f2a0f7223 */ /* 0x000fe20000010033 */
[----:B------:R-:W-:Y:S01]  /*5360*/  IMAD.U32 R45, R90, 0x10000, RZ ;  /* 0x000100005a2d7824 */ /* 0x000fe200078e00ff */
[----:B------:R-:W-:Y:S01]  /*5370*/  LOP3.LUT R43, R9, 0xffff0000, RZ, 0xc0, !PT ;  /* 0xffff0000092b7812 */ /* 0x000fe200078ec0ff */
[----:B------:R-:W-:-:S02]  /*5380*/  IMAD.U32 R42, R84, 0x10000, RZ ;  /* 0x00010000542a7824 */ /* 0x000fc400078e00ff */
[C---:B------:R-:W-:Y:S01]  /*5390*/  FMUL.FTZ R50, R46.reuse, R92 ;  /* 0x0000005c2e327220 */ /* 0x040fe20000410000 */
[----:B------:R-:W-:Y:S01]  /*53a0*/  PRMT R91, R91, 0x5410, R78 ;  /* 0x000054105b5b7816 */ /* 0x000fe2000000004e */
[----:B------:R-:W-:Y:S01]  /*53b0*/  FMUL.FTZ R46, R46, R95 ;  /* 0x0000005f2e2e7220 */ /* 0x000fe20000410000 */
[----:B------:R-:W-:Y:S01]  /*53c0*/  LOP3.LUT R90, R90, 0xffff0000, RZ, 0xc0, !PT ;  /* 0xffff00005a5a7812 */ /* 0x000fe200078ec0ff */
[CC--:B------:R-:W-:Y:S01]  /*53d0*/  FMUL.FTZ R49, R47.reuse, R45.reuse ;  /* 0x0000002d2f317220 */ /* 0x0c0fe20000410000 */
[----:B------:R-:W-:Y:S01]  /*53e0*/  PRMT R94, R94, 0x5410, R87 ;  /* 0x000054105e5e7816 */ /* 0x000fe20000000057 */
[----:B------:R-:W-:Y:S01]  /*53f0*/  FMUL.FTZ R78, R47, R42 ;  /* 0x0000002a2f4e7220 */ /* 0x000fe20000410000 */
        /* <DEDUP_REMOVED lines=8> */
[----:B------:R-:W-:Y:S02]  /*5480*/  IMAD.U32 R44, R91, 0x10000, RZ ;  /* 0x000100005b2c7824 */ /* 0x000fe400078e00ff */
[----:B------:R-:W-:Y:S01]  /*5490*/  FFMA.FTZ R84, R41, R84, -R46 ;  /* 0x0000005429547223 */ /* 0x000fe2000001082e */
[C---:B------:R-:W-:Y:S01]  /*54a0*/  FMUL.FTZ R45, R40.reuse, R42 ;  /* 0x0000002a282d7220 */ /* 0x040fe20000410000 */
[----:B------:R-:W-:Y:S01]  /*54b0*/  FFMA.FTZ R50, R43, R95, -R50 ;  /* 0x0000005f2b327223 */ /* 0x000fe20000010832 */
[----:B------:R-:W-:Y:S01]  /*54c0*/  FMUL.FTZ R46, R40, R44 ;  /* 0x0000002c282e7220 */ /* 0x000fe20000410000 */
[----:B------:R-:W-:Y:S01]  /*54d0*/  LOP3.LUT R12, R12, 0xffff0000, RZ, 0xc0, !PT ;  /* 0xffff00000c0c7812 */ /* 0x000fe200078ec0ff */
[----:B------:R-:W-:Y:S01]  /*54e0*/  IMAD.U32 R9, R10, 0x10000, RZ ;  /* 0x000100000a097824 */ /* 0x000fe200078e00ff */
[----:B------:R-:W-:Y:S01]  /*54f0*/  LOP3.LUT R91, R91, 0xffff0000, RZ, 0xc0, !PT ;  /* 0xffff00005b5b7812 */ /* 0x000fe200078ec0ff */
[C---:B------:R-:W-:Y:S01]  /*5500*/  FFMA.FTZ R46, R39.reuse, R42, -R46 ;  /* 0x0000002a272e7223 */ /* 0x040fe2000001082e */
[----:B------:R-:W-:Y:S01]  /*5510*/  LOP3.LUT R43, R94, 0xffff0000, RZ, 0xc0, !PT ;  /* 0xffff00005e2b7812 */ /* 0x000fe200078ec0ff */
[----:B------:R-:W-:Y:S01]  /*5520*/  FFMA.FTZ R45, R39, R44, R45 ;  /* 0x0000002c272d7223 */ /* 0x000fe2000001002d */
[----:B------:R-:W-:Y:S01]  /*5530*/  PRMT R93, R93, 0x5410, R80 ;  /* 0x000054105d5d7816 */ /* 0x000fe20000000050 */
[----:B------:R-:W-:Y:S01]  /*5540*/  IMAD.U32 R39, R86, 0x10000, RZ ;  /* 0x0001000056277824 */ /* 0x000fe200078e00ff */
        /* <DEDUP_REMOVED lines=8> */
[C---:B------:R-:W-:Y:S01]  /*55d0*/  IMAD.U32 R12, R93.reuse, 0x10000, RZ ;  /* 0x000100005d0c7824 */ /* 0x040fe200078e00ff */
[----:B------:R-:W-:Y:S01]  /*55e0*/  LOP3.LUT R93, R93, 0xffff0000, RZ, 0xc0, !PT ;  /* 0xffff00005d5d7812 */ /* 0x000fe200078ec0ff */
[----:B------:R-:W-:Y:S01]  /*55f0*/  FMUL.FTZ R40, R10, R39 ;  /* 0x000000270a287220 */ /* 0x000fe20000410000 */
[----:B------:R-:W-:Y:S01]  /*5600*/  FMUL.FTZ R42, R14, R86 ;  /* 0x000000560e2a7220 */ /* 0x000fe20000410000 */
[----:B------:R-:W-:Y:S01]  /*5610*/  FFMA.FTZ R41, R8, R43, -R41 ;  /* 0x0000002b08297223 */ /* 0x000fe20000010829 */
        /* <DEDUP_REMOVED lines=15> */
[----:B------:R-:W-:-:S02]  /*5710*/  F2FP.BF16.F32.PACK_AB R11, R84, R49 ;  /* 0x00000031540b723e */ /* 0x000fc400000010ff */
[----:B------:R-:W-:-:S07]  /*5720*/  F2FP.BF16.F32.PACK_AB R15, R51, R78 ;  /* 0x0000004e330f723e */ /* 0x000fce00000010ff */
.L_x_14418:
[----:B------:R-:W-:Y:S05]  /*5730*/  BSYNC B1 ;  /* 0x0000000000017941 */ /* 0x000fea0003800000 */
.L_x_14417:
[----:B------:R-:W-:Y:S01]  /*5740*/  ISETP.GE.AND P3, PT, R38, R85, PT ;  /* 0x000000552600720c */ /* 0x000fe20003f66270 */
[----:B0-----:R0:W-:Y:S02]  /*5750*/  ST.E.128 desc[UR42][R36.64], R8 ;  /* 0x0000000824007985 */ /* 0x0011e4000c101d2a */
[----:B0-----:R-:W-:Y:S02]  /*5760*/  IMAD.MOV.U32 R8, RZ, RZ, R82 ;  /* 0x000000ffff087224 */ /* 0x001fe400078e0052 */
[----:B------:R-:W-:-:S08]  /*5770*/  IMAD.MOV.U32 R9, RZ, RZ, R83 ;  /* 0x000000ffff097224 */ /* 0x000fd000078e0053 */
[----:B------:R-:W-:Y:S05]  /*5780*/  @P3 BRA `(.L_x_14399) ;  /* 0x00000004003c3947 */ /* 0x000fea0003800000 */
[----:B------:R-:W-:-:S05]  /*5790*/  IMAD.WIDE R8, R38, 0x2, R8 ;  /* 0x0000000226087825 */ /* 0x000fca00078e0208 */
[----:B--2---:R0:W-:Y:S01]  /*57a0*/  ST.E.128 desc[UR42][R8.64], R12 ;  /* 0x0000000c08007985 */ /* 0x0041e2000c101d2a */
[----:B------:R-:W-:Y:S05]  /*57b0*/  BRA `(.L_x_14399) ;  /* 0x0000000400307947 */ /* 0x000fea0003800000 */
.L_x_14380:
[----:B------:R-:W-:-:S06]  /*57c0*/  UISETP.NE.AND UP0, UPT, UR39, 0x3, UPT ;  /* 0x000000032700788c */ /* 0x000fcc000bf05270 */
[----:B------:R-:W-:-:S13]  /*57d0*/  PLOP3.LUT P5, PT, PT, PT, UP0, 0x80, 0x0 ;  /* 0x000000000000781c */ /* 0x000fda0003faf008 */
[----:B------:R-:W-:Y:S05]  /*57e0*/  @!P5 BRA `(.L_x_14419) ;  /* 0x000000000004d947 */ /* 0x000fea0003800000 */
[----:B------:R-:W-:Y:S01]  /*57f0*/  BPT.TRAP 0x1 ;  /* 0x000000040000795c */ /* 0x000fe20000300000 */
.L_x_14419:
[----:B------:R-:W2:Y:S01]  /*5800*/  LDL R8, [R1+0x14] ;  /* 0x0000140001087983 */ /* 0x000ea20000100800 */
[----:B------:R-:W-:Y:S01]  /*5810*/  IMAD R69, R23, 0x8, R2 ;  /* 0x0000000817457824 */ /* 0x000fe200078e0202 */
[----:B------:R-:W-:Y:S01]  /*5820*/  BSSY B1, `(.L_x_14420) ;  /* 0x0000005000017945 */ /* 0x000fe20003800000 */
[----:B------:R-:W-:Y:S02]  /*5830*/  SHF.R.S32.HI R74, RZ, 0x1f, R73 ;  /* 0x0000001fff4a7819 */ /* 0x000fe40000011449 */
[----:B--2---:R-:W-:-:S04]  /*5840*/  SHF.L.U32 R77, R8, 0x1f, RZ ;  /* 0x0000001f084d7819 */ /* 0x004fc800000006ff */
[----:B------:R-:W0:Y:S02]  /*5850*/  SYNCS.PHASECHK.TRANS64.TRYWAIT P3, [R69+URZ+0x16890], R77 ;  /* 0x0168904d450075a7 */ /* 0x000e24000806017f */
[----:B0-----:R-:W-:Y:S05]  /*5860*/  @!P3 BRA `(.L_x_14421) ;  /* 0x000001cc00fcb947 */ /* 0x001fea0003800000 */
.L_x_14729:
[----:B------:R-:W-:Y:S05]  /*5870*/  BSYNC B1 ;  /* 0x0000000000017941 */ /* 0x000fea0003800000 */
.L_x_14420:
[----:B------:R-:W2:Y:S01]  /*5880*/  LDL R12, [R1+0x4] ;  /* 0x00000400010c7983 */ /* 0x000ea20000100800 */
[----:B------:R-:W-:Y:S01]  /*5890*/  ULDC.64 UR4, c[0x0][0x300] ;  /* 0x0000c00000047ab9 */ /* 0x000fe20000000a00 */
[----:B-----5:R-:W-:Y:S01]  /*58a0*/  SHF.R.S32.HI R75, RZ, 0x1f, R72 ;  /* 0x0000001fff4b7819 */ /* 0x020fe20000011448 */
[----:B------:R-:W-:Y:S01]  /*58b0*/  IMAD R10, R74, UR4, RZ ;  /* 0x000000044a0a7c24 */ /* 0x000fe2000f8e02ff */
[----:B------:R-:W1:Y:S01]  /*58c0*/  S2R R14, SR_TID.X ;  /* 0x00000000000e7919 */ /* 0x000e620000002100 */
[----:B------:R-:W-:Y:S01]  /*58d0*/  IMAD.WIDE.U32 R8, R73, UR4, RZ ;  /* 0x0000000449087c25 */ /* 0x000fe2000f8e00ff */
[----:B------:R-:W-:-:S03]  /*58e0*/  ULDC.64 UR6, c[0x0][0x2e8] ;  /* 0x0000ba0000067ab9 */ /* 0x000fc60000000a00 */
        /* <DEDUP_REMOVED lines=10> */
[----:B-1----:R-:W-:Y:S02]  /*5990*/  VIADD R14, R14, 0xffffff80 ;  /* 0xffffff800e0e7836 */ /* 0x002fe40000000000 */
[----:B--2---:R-:W-:Y:S01]  /*59a0*/  IMAD.WIDE.U32 R8, R12, UR4, R8 ;  /* 0x000000040c087c25 */ /* 0x004fe2000f8e0008 */
[----:B------:R-:W-:-:S03]  /*59b0*/  UMOV UR4, 0xffffffff ;  /* 0xffffffff00047882 */ /* 0x000fc60000000000 */
[----:B------:R-:W-:Y:S01]  /*59c0*/  IMAD R9, R12, UR5, R9 ;  /* 0x000000050c097c24 */ /* 0x000fe2000f8e0209 */
[----:B------:R-:W-:Y:S02]  /*59d0*/  SHF.R.S32.HI R12, RZ, 0x1f, R14 ;  /* 0x0000001fff0c7819 */ /* 0x000fe4000001140e */
[----:B------:R-:W-:Y:S02]  /*59e0*/  LEA R36, P3, R8, UR6, 0x1 ;  /* 0x0000000608247c11 */ /* 0x000fe4000f8608ff */
[----:B------:R-:W-:Y:S02]  /*59f0*/  LEA.HI R12, R12, R14, RZ, 0x2 ;  /* 0x0000000e0c0c7211 */ /* 0x000fe400078f10ff */
[----:B------:R-:W-:Y:S02]  /*5a00*/  LEA.HI.X R38, R8, UR7, R9, 0x1, P3 ;  /* 0x0000000708267c11 */ /* 0x000fe400098f0c09 */
[----:B------:R-:W-:-:S05]  /*5a10*/  SHF.R.S32.HI R12, RZ, 0x2, R12 ;  /* 0x00000002ff0c7819 */ /* 0x000fca000001140c */
[----:B------:R-:W-:-:S05]  /*5a20*/  IMAD.IADD R39, R76, 0x1, -R12 ;  /* 0x000000014c277824 */ /* 0x000fca00078e0a0c */
[----:B------:R-:W-:Y:S01]  /*5a30*/  ISETP.GE.AND P3, PT, R39, 0x1, PT ;  /* 0x000000012700780c */ /* 0x000fe20003f66270 */
[----:B------:R-:W-:-:S12]  /*5a40*/  BRA.DIV UR4, `(.L_x_14422) ;  /* 0x000001ce04987947 */ /* 0x000fd8000b800000 */
[----:B------:R1:W2:Y:S04]  /*5a50*/  SHFL.IDX PT, R9, R38, RZ, 0x1c1f ;  /* 0x001c1fff26097589 */ /* 0x0002a800000e0000 */
[----:B------:R1:W3:Y:S02]  /*5a60*/  SHFL.IDX PT, R37, R36, RZ, 0x1c1f ;  /* 0x001c1fff24257589 */ /* 0x0002e400000e0000 */
.L_x_14733:
[----:B------:R-:W-:Y:S04]  /*5a70*/  BSSY B1, `(.L_x_14423) ;  /* 0x000000e000017945 */ /* 0x000fe80003800000 */
[----:B------:R-:W-:Y:S05]  /*5a80*/  @!P3 BRA `(.L_x_14424) ;  /* 0x000000000030b947 */ /* 0x000fea0003800000 */
[----:B------:R-:W4:Y:S01]  /*5a90*/  LDL R8, [R1+0x10] ;  /* 0x0000100001087983 */ /* 0x000f220000100800 */
[----:B------:R-:W-:Y:S02]  /*5aa0*/  ULDC UR4, c[0x0][0x2f4] ;  /* 0x0000bd0000047ab9 */ /* 0x000fe40000000800 */
[----:B------:R-:W-:-:S13]  /*5ab0*/  ISETP.GE.AND P3, PT, R16, UR4, PT ;  /* 0x0000000410007c0c */ /* 0x000fda000bf66270 */
[----:B---3--:R-:W-:-:S04]  /*5ac0*/  @!P3 LEA R14, P4, R16, R37, 0x1 ;  /* 0x00000025100eb211 */ /* 0x008fc800078808ff */
[----:B--2---:R-:W-:Y:S02]  /*5ad0*/  @!P3 LEA.HI.X R15, R16, R9, R17, 0x1, P4 ;  /* 0x00000009100fb211 */ /* 0x004fe400020f0c11 */
[----:B------:R-:W-:-:S13]  /*5ae0*/  ISETP.GE.AND P4, PT, R18, UR4, PT ;  /* 0x0000000412007c0c */ /* 0x000fda000bf86270 */
[----:B------:R-:W-:-:S04]  /*5af0*/  @!P4 LEA R12, P6, R18, R37, 0x1 ;  /* 0x00000025120cc211 */ /* 0x000fc800078c08ff */
[----:B----4-:R-:W-:Y:S02]  /*5b00*/  @!P4 LEA.HI.X R13, R18, R9, R8, 0x1, P6 ;  /* 0x00000009120dc211 */ /* 0x010fe400030f0c08 */
[----:B------:R-:W2:Y:S04]  /*5b10*/  @!P3 LDS.128 R8, [R71+0xe000] ;  /* 0x00e000004708b984 */ /* 0x000ea80000000c00 */
[----:B--2---:R-:W-:Y:S04]  /*5b20*/  @!P3 ST.E.128 desc[UR42][R14.64], R8 ;  /* 0x000000080e00b985 */ /* 0x004fe8000c101d2a */
[----:B------:R-:W2:Y:S04]  /*5b30*/  @!P4 LDS.128 R8, [R70+0xe000] ;  /* 0x00e000004608c984 */ /* 0x000ea80000000c00 */
[----:B--2---:R4:W-:Y:S02]  /*5b40*/  @!P4 ST.E.128 desc[UR42][R12.64], R8 ;  /* 0x000000080c00c985 */ /* 0x0049e4000c101d2a */
.L_x_14424:
[----:B------:R-:W-:Y:S05]  /*5b50*/  BSYNC B1 ;  /* 0x0000000000017941 */ /* 0x000fea0003800000 */
.L_x_14423:
[----:B------:R-:W-:-:S03]  /*5b60*/  UMOV UR4, 0xffffffff ;  /* 0xffffffff00047882 */ /* 0x000fc60000000000 */
[----:B------:R-:W-:Y:S05]  /*5b70*/  BRA.DIV UR4, `(.L_x_14425) ;  /* 0x000001ce04987947 */ /* 0x000fea000b800000 */
[----:B--2-4-:R2:W4:Y:S04]  /*5b80*/  SHFL.IDX PT, R9, R38, 0x1, 0x1c1f ;  /* 0x003c1f0026097f89 */ /* 0x01452800000e0000 */
[----:B---3--:R2:W3:Y:S02]  /*5b90*/  SHFL.IDX PT, R37, R36, 0x1, 0x1c1f ;  /* 0x003c1f0024257f89 */ /* 0x0084e400000e0000 */
.L_x_14737:
[----:B------:R-:W-:-:S13]  /*5ba0*/  ISETP.GE.AND P3, PT, R39, 0x61, PT ;  /* 0x000000612700780c */ /* 0x000fda0003f66270 */
[----:B------:R-:W-:Y:S05]  /*5bb0*/  @!P3 BRA `(.L_x_14399) ;  /* 0x000000000030b947 */ /* 0x000fea0003800000 */
[----:B------:R-:W5:Y:S01]  /*5bc0*/  LDL R8, [R1+0x10] ;  /* 0x0000100001087983 */ /* 0x000f620000100800 */
[----:B------:R-:W-:Y:S02]  /*5bd0*/  ULDC UR4, c[0x0][0x2f4] ;  /* 0x0000bd0000047ab9 */ /* 0x000fe40000000800 */
[----:B------:R-:W-:-:S13]  /*5be0*/  ISETP.GE.AND P3, PT, R16, UR4, PT ;  /* 0x0000000410007c0c */ /* 0x000fda000bf66270 */
[----:B---3--:R-:W-:-:S04]  /*5bf0*/  @!P3 LEA R14, P4, R16, R37, 0x1 ;  /* 0x00000025100eb211 */ /* 0x008fc800078808ff */
[----:B----4-:R-:W-:Y:S02]  /*5c00*/  @!P3 LEA.HI.X R15, R16, R9, R17, 0x1, P4 ;  /* 0x00000009100fb211 */ /* 0x010fe400020f0c11 */
[----:B------:R-:W-:-:S13]  /*5c10*/  ISETP.GE.AND P4, PT, R18, UR4, PT ;  /* 0x0000000412007c0c */ /* 0x000fda000bf86270 */
[----:B------:R-:W-:-:S04]  /*5c20*/  @!P4 LEA R12, P6, R18, R37, 0x1 ;  /* 0x00000025120cc211 */ /* 0x000fc800078c08ff */
[----:B-----5:R-:W-:Y:S02]  /*5c30*/  @!P4 LEA.HI.X R13, R18, R9, R8, 0x1, P6 ;  /* 0x00000009120dc211 */ /* 0x020fe400030f0c08 */
[----:B------:R-:W3:Y:S04]  /*5c40*/  @!P3 LDS.128 R8, [R71+0x11000] ;  /* 0x011000004708b984 */ /* 0x000ee80000000c00 */
[----:B---3--:R-:W-:Y:S04]  /*5c50*/  @!P3 ST.E.128 desc[UR42][R14.64], R8 ;  /* 0x000000080e00b985 */ /* 0x008fe8000c101d2a */
[----:B------:R-:W3:Y:S04]  /*5c60*/  @!P4 LDS.128 R8, [R70+0x11000] ;  /* 0x011000004608c984 */ /* 0x000ee80000000c00 */
[----:B---3--:R3:W-:Y:S02]  /*5c70*/  @!P4 ST.E.128 desc[UR42][R12.64], R8 ;  /* 0x000000080c00c985 */ /* 0x0087e4000c101d2a */
.L_x_14399:
[----:B------:R-:W-:Y:S05]  /*5c80*/  BSYNC B0 ;  /* 0x0000000000007941 */ /* 0x000fea0003800000 */
.L_x_14379:
[----:B0-234-:R-:W0:Y:S01]  /*5c90*/  S2R R8, SR_TID.X ;  /* 0x0000000000087919 */ /* 0x01de220000002100 */
        /* <DEDUP_REMOVED lines=8> */
[----:B--2---:R2:W-:Y:S01]  /*5d20*/  BAR.SYNC.DEFER_BLOCKING R60, 0x80 ;  /* 0x0002003c0000751d */ /* 0x0045e20000010000 */
[----:B0-----:R-:W-:-:S13]  /*5d30*/  LOP3.LUT P3, RZ, R8, 0x7f, RZ, 0xc0, !PT ;  /* 0x0000007f08ff7812 */ /* 0x001fda000786c0ff */
[----:B------:R-:W-:-:S05]  /*5d40*/  @!P3 VIADD R8, R69, 0x168a0 ;  /* 0x000168a04508b836 */ /* 0x000fca0000000000 */
[----:B------:R-:W-:-:S04]  /*5d50*/  @!P3 PRMT R8, RZ, 0x654, R8 ;  /* 0x00000654ff08b816 */ /* 0x000fc80000000008 */
[----:B------:R2:W-:Y:S01]  /*5d60*/  @!P3 SYNCS.ARRIVE.TRANS64.RED.A1T0 RZ, [R8+URZ], RZ ;  /* 0x000000ff08ffb9a7 */ /* 0x0005e2000810043f */
[----:B------:R-:W-:Y:S05]  /*5d70*/  @!P5 BRA `(.L_x_14427) ;  /* 0x000000000004d947 */ /* 0x000fea0003800000 */
[----:B------:R-:W-:Y:S01]  /*5d80*/  BPT.TRAP 0x1 ;  /* 0x000000040000795c */ /* 0x000fe20000300000 */
.L_x_14427:
[----:B------:R-:W-:Y:S05]  /*5d90*/  BSYNC B0 ;  /* 0x0000000000007941 */ /* 0x000fea0003800000 */
.L_x_14426:
[----:B------:R-:W0:Y:S01]  /*5da0*/  SYNCS.PHASECHK.TRANS64.TRYWAIT P4, [R69+URZ+0x168b0], R77 ;  /* 0x0168b04d450075a7 */ /* 0x000e22000808017f */
[----:B------:R-:W-:Y:S01]  /*5db0*/  ULDC UR40, c[0x0][0x2f4] ;  /* 0x0000bd0000287ab9 */ /* 0x000fe20000000800 */
[----:B------:R-:W-:Y:S04]  /*5dc0*/  BSSY B0, `(.L_x_14428) ;  /* 0x0000002000007945 */ /* 0x000fe80003800000 */
[----:B0-----:R-:W-:Y:S05]  /*5dd0*/  @!P4 BRA `(.L_x_14429) ;  /* 0x000001cc004cc947 */ /* 0x001fea0003800000 */
.L_x_14738:
[----:B------:R-:W-:Y:S05]  /*5de0*/  BSYNC B0 ;  /* 0x0000000000007941 */ /* 0x000fea0003800000 */
.L_x_14428:
[----:B------:R-:W3:Y:S01]  /*5df0*/  LDL R11, [R1+0x4] ;  /* 0x00000400010b7983 */ /* 0x000ee20000100800 */
[----:B------:R-:W-:Y:S01]  /*5e00*/  ULDC.64 UR4, c[0x0][0x328] ;  /* 0x0000ca0000047ab9 */ /* 0x000fe20000000a00 */
[----:B------:R-:W-:Y:S02]  /*5e10*/  ULDC.64 UR6, c[0x0][0x318] ;  /* 0x0000c60000067ab9 */ /* 0x000fe40000000a00 */
[----:B-1----:R1:W5:Y:S01]  /*5e20*/  LDL R38, [R1+0x10] ;  /* 0x0000100001267983 */ /* 0x0023620000100800 */
[----:B------:R-:W-:Y:S01]  /*5e30*/  IMAD R74, R74, UR4, RZ ;  /* 0x000000044a4a7c24 */ /* 0x000fe2000f8e02ff */
[----:B------:R-:W-:Y:S01]  /*5e40*/  BSSY B0, `(.L_x_14430) ;  /* 0x0000022000007945 */ /* 0x000fe20003800000 */
[C---:B--2---:R-:W-:Y:S01]  /*5e50*/  IMAD.WIDE.U32 R8, R73.reuse, UR4, RZ ;  /* 0x0000000449087c25 */ /* 0x044fe2000f8e00ff */
[----:B------:R-:W2:Y:S03]  /*5e60*/  S2R R10, SR_TID.X ;  /* 0x00000000000a7919 */ /* 0x000ea60000002100 */
        /* <DEDUP_REMOVED lines=8> */
[----:B--2---:R-:W-:-:S05]  /*5ef0*/  VIADD R12, R10, 0xffffff80 ;  /* 0xffffff800a0c7836 */ /* 0x004fca0000000000 */
[----:B------:R-:W-:-:S04]  /*5f00*/  SHF.R.S32.HI R10, RZ, 0x1f, R12 ;  /* 0x0000001fff0a7819 */ /* 0x000fc8000001140c */
[----:B------:R-:W-:-:S04]  /*5f10*/  LEA.HI R10, R10, R12, RZ, 0x2 ;  /* 0x0000000c0a0a7211 */ /* 0x000fc800078f10ff */
[----:B------:R-:W-:-:S05]  /*5f20*/  SHF.R.S32.HI R10, RZ, 0x2, R10 ;  /* 0x00000002ff0a7819 */ /* 0x000fca000001140a */
[----:B------:R-:W-:Y:S02]  /*5f30*/  IMAD.IADD R76, R76, 0x1, -R10 ;  /* 0x000000014c4c7824 */ /* 0x000fe400078e0a0a */
[----:B---3--:R-:W-:-:S04]  /*5f40*/  IMAD.WIDE.U32 R8, R11, UR4, R8 ;  /* 0x000000040b087c25 */ /* 0x008fc8000f8e0008 */
[----:B------:R-:W-:Y:S01]  /*5f50*/  IMAD R9, R11, UR5, R9 ;  /* 0x000000050b097c24 */ /* 0x000fe2000f8e0209 */
[----:B------:R-:W-:-:S04]  /*5f60*/  LEA R36, P4, R8, UR6, 0x1 ;  /* 0x0000000608247c11 */ /* 0x000fc8000f8808ff */
        /* <DEDUP_REMOVED lines=10> */
[----:B-----5:R-:W-:Y:S02]  /*6010*/  @!P5 LEA.HI.X R13, R18, R9, R38, 0x1, P6 ;  /* 0x00000009120dd211 */ /* 0x020fe400030f0c26 */
[----:B------:R-:W1:Y:S04]  /*6020*/  @!P4 LDS.128 R8, [R71] ;  /* 0x000000004708c984 */ /* 0x000e680000000c00 */
[----:B-1----:R-:W-:Y:S04]  /*6030*/  @!P4 ST.E.128 desc[UR42][R14.64], R8 ;  /* 0x000000080e00c985 */ /* 0x002fe8000c101d2a */
[----:B------:R-:W1:Y:S04]  /*6040*/  @!P5 LDS.128 R8, [R70] ;  /* 0x000000004608d984 */ /* 0x000e680000000c00 */
[----:B-1----:R1:W-:Y:S02]  /*6050*/  @!P5 ST.E.128 desc[UR42][R12.64], R8 ;  /* 0x000000080c00d985 */ /* 0x0023e4000c101d2a */
.L_x_14431:
[----:B------:R-:W-:Y:S05]  /*6060*/  BSYNC B0 ;  /* 0x0000000000007941 */ /* 0x000fea0003800000 */
.L_x_14430:
        /* <DEDUP_REMOVED lines=11> */
[----:B-----5:R-:W-:Y:S01]  /*6120*/  @!P5 LEA.HI.X R13, R18, R37, R38, 0x1, P6 ;  /* 0x00000025120dd211 */ /* 0x020fe200030f0c26 */
[----:B-1----:R-:W-:Y:S04]  /*6130*/  @!P4 ST.E.128 desc[UR42][R14.64], R8 ;  /* 0x000000080e00c985 */ /* 0x002fe8000c101d2a */
[----:B------:R-:W1:Y:S04]  /*6140*/  @!P5 LDS.128 R8, [R70+0x3000] ;  /* 0x003000004608d984 */ /* 0x000e680000000c00 */
[----:B-1----:R1:W-:Y:S02]  /*6150*/  @!P5 ST.E.128 desc[UR42][R12.64], R8 ;  /* 0x000000080c00d985 */ /* 0x0023e4000c101d2a */
.L_x_14433:
[----:B------:R-:W-:Y:S05]  /*6160*/  BSYNC B0 ;  /* 0x0000000000007941 */ /* 0x000fea0003800000 */
.L_x_14432:
[----:B-1-3--:R-:W3:Y:S01]  /*6170*/  LDL.LU R9, [R1+0x14] ;  /* 0x0000140001097983 */ /* 0x00aee20000300800 */
[----:B0-----:R-:W-:Y:S01]  /*6180*/  @!P3 VIADD R69, R69, 0x168c0 ;  /* 0x000168c04545b836 */ /* 0x001fe20000000000 */
[----:B------:R-:W-:Y:S01]  /*6190*/  LOP3.LUT P4, RZ, R22, 0x1, RZ, 0xc0, !PT ;  /* 0x0000000116ff7812 */ /* 0x000fe2000788c0ff */
        /* <DEDUP_REMOVED lines=11> */
[----:B------:R-:W-:Y:S02]  /*6250*/  SEL R8, RZ, 0x1, P3 ;  /* 0x00000001ff087807 */ /* 0x000fe40001800000 */
[----:B------:R-:W-:Y:S02]  /*6260*/  SEL R23, R23, RZ, P3 ;  /* 0x000000ff17177207 */ /* 0x000fe40001800000 */
        /* <DEDUP_REMOVED lines=8> */
.L_x_14374:
[----:B------:R-:W3:Y:S01]  /*62f0*/  LDL R10, [R1+0x28] ;  /* 0x00002800010a7983 */ /* 0x000ee20000100800 */
[----:B------:R-:W0:Y:S03]  /*6300*/  LDC R0, c[0x0][0x448] ;  /* 0x00011200ff007b82 */ /* 0x000e260000000800 */
[----:B------:R-:W2:Y:S04]  /*6310*/  LDL R8, [R1] ;  /* 0x0000000001087983 */ /* 0x000ea80000100800 */
[----:B------:R-:W2:Y:S01]  /*6320*/  LDL R5, [R1+0x8] ;  /* 0x0000080001057983 */ /* 0x000ea20000100800 */
[----:B------:R-:W1:Y:S01]  /*6330*/  LDC.64 R6, c[0x0][0x9e0] ;  /* 0x00027800ff067b82 */ /* 0x000e620000000a00 */
[----:B0-----:R-:W-:-:S13]  /*6340*/  ISETP.NE.AND P1, PT, R0, 0x1, PT ;  /* 0x000000010000780c */ /* 0x001fda0003f25270 */
[----:B------:R-:W0:Y:S08]  /*6350*/  @P1 LDC R3, c[0x0][0x44c] ;  /* 0x00011300ff031b82 */ /* 0x000e300000000800 */
[----:B------:R-:W4:Y:S01]  /*6360*/  @P1 LDC R4, c[0x0][0x450] ;  /* 0x00011400ff041b82 */ /* 0x000f220000000800 */
[----:B-1----:R-:W-:Y:S01]  /*6370*/  ISETP.GE.AND P2, PT, R7, 0x1, PT ;  /* 0x000000010700780c */ /* 0x002fe20003f46270 */
[----:B---3--:R-:W-:-:S04]  /*6380*/  VIADD R0, R10, 0xbf ;  /* 0x000000bf0a007836 */ /* 0x008fc80000000000 */
[----:B0-----:R-:W-:Y:S01]  /*6390*/  @P1 IMAD.HI.U32 R3, R0, R3, RZ ;  /* 0x0000000300031227 */ /* 0x001fe200078e00ff */
[----:B--2---:R-:W-:-:S04]  /*63a0*/  IADD3 R5, R5, 0x1, -R8 ;  /* 0x0000000105057810 */ /* 0x004fc80007ffe808 */
[----:B----4-:R-:W-:-:S05]  /*63b0*/  @P1 SHF.R.U32.HI R0, RZ, R4, R3 ;  /* 0x00000004ff001219 */ /* 0x010fca0000011603 */
[----:B------:R-:W-:Y:S01]  /*63c0*/  IMAD.IADD R5, R5, 0x1, R0 ;  /* 0x0000000105057824 */ /* 0x000fe200078e0200 */
[----:B------:R-:W-:Y:S06]  /*63d0*/  @P0 BRA `(.L_x_14435) ;  /* 0x00000000000c0947 */ /* 0x000fec0003800000 */
[----:B------:R-:W0:Y:S01]  /*63e0*/  FENCE.VIEW.ASYNC.G ;  /* 0x00000000000073c6 */ /* 0x000e220000000100 */
[----:B------:R-:W-:Y:S05]  /*63f0*/  WARPSYNC.ALL ;  /* 0x0000000000007948 */ /* 0x000fea0003800000 */
[----:B0-----:R-:W-:Y:S06]  /*6400*/  BAR.ARV 0xc, 0x200 ;  /* 0x0308000000007b1d */ /* 0x001fec0000002000 */
.L_x_14435:
        /* <DEDUP_REMOVED lines=13> */
.L_x_14438:
[----:B------:R-:W-:-:S13]  /*64e0*/  ISETP.NE.AND P0, PT, R7, 0x1, PT ;  /* 0x000000010700780c */ /* 0x000fda0003f05270 */
[----:B------:R-:W0:Y:S02]  /*64f0*/  @P0 LDC.64 R4, c[0x0][0x9e8] ;  /* 0x00027a00ff040b82 */ /* 0x000e240000000a00 */
[----:B0-----:R-:W-:-:S05]  /*6500*/  @P0 IMAD.HI.U32 R4, R3, R4, RZ ;  /* 0x0000000403040227 */ /* 0x001fca00078e00ff */
[----:B------:R-:W-:-:S07]  /*6510*/  @P0 SHF.R.U32.HI R3, RZ, R5, R4 ;  /* 0x00000005ff030219 */ /* 0x000fce0000011604 */
.L_x_14439:
[----:B------:R-:W-:Y:S05]  /*6520*/  BSYNC B0 ;  /* 0x0000000000007941 */ /* 0x000fea0003800000 */
.L_x_14437:
[----:B------:R-:W-:-:S05]  /*6530*/  IMAD R3, R3, R7, R7 ;  /* 0x0000000703037224 */ /* 0x000fca00078e0207 */
[----:B------:R-:W-:-:S07]  /*6540*/  VIMNMX R0, R0, R3, PT ;  /* 0x0000000300007248 */ /* 0x000fce0003fe0100 */
.L_x_14436:
[----:B------:R-:W0:Y:S01]  /*6550*/  @P1 LDC R4, c[0x0][0x44c] ;  /* 0x00011300ff041b82 */ /* 0x000e220000000800 */
[----:B------:R-:W-:Y:S01]  /*6560*/  VIADD R0, R0, 0x7f ;  /* 0x0000007f00007836 */ /* 0x000fe20000000000 */
[----:B------:R-:W-:Y:S01]  /*6570*/  ULDC UR4, c[0x0][0x9dc] ;  /* 0x0002770000047ab9 */ /* 0x000fe20000000800 */
[----:B------:R-:W-:-:S03]  /*6580*/  IMAD.MOV.U32 R5, RZ, RZ, R10 ;  /* 0x000000ffff057224 */ /* 0x000fc600078e000a */
        /* <DEDUP_REMOVED lines=20> */
.L_x_14442:
[----:B------:R-:W-:-:S13]  /*66d0*/  ISETP.NE.AND P0, PT, R7, 0x1, PT ;  /* 0x000000010700780c */ /* 0x000fda0003f05270 */
[----:B------:R-:W0:Y:S02]  /*66e0*/  @P0 LDC.64 R4, c[0x0][0x9e8] ;  /* 0x00027a00ff040b82 */ /* 0x000e240000000a00 */
[----:B0-----:R-:W-:-:S05]  /*66f0*/  @P0 IMAD.HI.U32 R4, R3, R4, RZ ;  /* 0x0000000403040227 */ /* 0x001fca00078e00ff */
[----:B------:R-:W-:-:S07]  /*6700*/  @P0 SHF.R.U32.HI R3, RZ, R5, R4 ;  /* 0x00000005ff030219 */ /* 0x000fce0000011604 */
.L_x_14443:
[----:B------:R-:W-:Y:S05]  /*6710*/  BSYNC B0 ;  /* 0x0000000000007941 */ /* 0x000fea0003800000 */
.L_x_14441:
[----:B------:R-:W-:-:S05]  /*6720*/  IMAD R3, R3, R7, RZ ;  /* 0x0000000703037224 */ /* 0x000fca00078e02ff */
[----:B------:R-:W-:-:S07]  /*6730*/  VIMNMX R0, R0, R3, !PT ;  /* 0x0000000300007248 */ /* 0x000fce0007fe0100 */
.L_x_14440:
        /* <DEDUP_REMOVED lines=40> */
.L_x_14445:
[----:B------:R-:W-:Y:S05]  /*69c0*/  BSYNC B0 ;  /* 0x0000000000007941 */ /* 0x000fea0003800000 */
.L_x_14444:
[----:B------:R-:W2:Y:S01]  /*69d0*/  LDL R0, [R1+0x54] ;  /* 0x0000540001007983 */ /* 0x000ea20000100800 */
        /* <DEDUP_REMOVED lines=18> */
[----:B--2---:R-:W-:Y:S02]  /*6b00*/  IMAD R4, R0, R89, R9 ;  /* 0x0000005900047224 */ /* 0x004fe400078e0209 */
[----:B------:R-:W-:-:S03]  /*6b10*/  IMAD.MOV.U32 R0, RZ, RZ, RZ ;  /* 0x000000ffff007224 */ /* 0x000fc600078e00ff */
[----:B------:R0:W-:Y:S01]  /*6b20*/  STL [R1+0x3c], R4 ;  /* 0x00003c0401007387 */ /* 0x0001e20000100800 */
[----:B------:R-:W-:-:S04]  /*6b30*/  VIADDMNMX R89, R4, R89, R8, PT ;  /* 0x0000005904597246 */ /* 0x000fc80003800108 */
[----:B------:R-:W-:-:S13]  /*6b40*/  ISETP.GT.AND P1, PT, R89, R4, PT ;  /* 0x000000045900720c */ /* 0x000fda0003f24270 */
[----:B0-----:R-:W-:Y:S05]  /*6b50*/  @!P1 BRA `(.L_x_14446) ;  /* 0x0000011000ec9947 */ /* 0x001fea0003800000 */
[----:B------:R-:W-:-:S03]  /*6b60*/  UMOV UR4, 0xffffffff ;  /* 0xffffffff00047882 */ /* 0x000fc60000000000 */
[----:B------:R-:W-:Y:S05]  /*6b70*/  BRA.DIV UR4, `(.L_x_14447) ;  /* 0x000001be04f87947 */ /* 0x000fea000b800000 */
[----:B------:R-:W0:Y:S02]  /*6b80*/  S2R R0, SR_TID.X ;  /* 0x0000000000007919 */ /* 0x000e240000002100 */
[----:B0-----:R-:W-:-:S05]  /*6b90*/  VIADD R3, R0, 0xffffff80 ;  /* 0xffffff8000037836 */ /* 0x001fca0000000000 */
[----:B------:R-:W-:-:S04]  /*6ba0*/  SHF.R.S32.HI R0, RZ, 0x1f, R3 ;  /* 0x0000001fff007819 */ /* 0x000fc80000011403 */
[----:B------:R-:W-:-:S04]  /*6bb0*/  LEA.HI R0, R0, R3, RZ, 0x7 ;  /* 0x0000000300007211 */ /* 0x000fc800078f38ff */
[----:B------:R-:W-:-:S06]  /*6bc0*/  SHF.R.S32.HI R0, RZ, 0x7, R0 ;  /* 0x00000007ff007819 */ /* 0x000fcc0000011400 */
[----:B------:R-:W0:Y:S04]  /*6bd0*/  SHFL.IDX PT, R0, R0, RZ, 0x1f ;  /* 0x00001fff00007589 */ /* 0x000e2800000e0000 */
[----:B0-----:R1:W-:Y:S02]  /*6be0*/  STL [R1+0x2c], R0 ;  /* 0x00002c0001007387 */ /* 0x0013e40000100800 */
.L_x_14741:
        /* <DEDUP_REMOVED lines=16> */
[----:B0-----:R0:W1:Y:S01]  /*6cf0*/  LDC.64 R14, c[0x4][R0] ;  /* 0x01000000000e7b82 */ /* 0x0010620000000a00 */
        /* <DEDUP_REMOVED lines=11> */
.L_x_14449:
[----:B------:R-:W-:Y:S05]  /*6db0*/  BSYNC B6 ;  /* 0x0000000000067941 */ /* 0x000fea0003800000 */
.L_x_14448:
        /* <DEDUP_REMOVED lines=8> */
[----:B------:R1:W2:Y:S03]  /*6e40*/  SYNCS.PHASECHK.TRANS64.TRYWAIT P0, [R2+URZ+0x16800], R3 ;  /* 0x01680003020075a7 */ /* 0x0002a6000800017f */
[----:B--2---:R-:W-:Y:S05]  /*6e50*/  @!P0 NANOSLEEP.SYNCS 0x989680 ;  /* 0x009896800000895d */ /* 0x004fea0003900000 */
[----:B------:R-:W2:Y:S01]  /*6e60*/  @!P0 SYNCS.PHASECHK.TRANS64 P0, [R2+URZ+0x16800], R3 ;  /* 0x01680003020085a7 */ /* 0x000ea2000800007f */
[----:B------:R-:W-:Y:S04]  /*6e70*/  BSSY B0, `(.L_x_14451) ;  /* 0x0000006000007945 */ /* 0x000fe80003800000 */
[----:B--2---:R-:W-:Y:S05]  /*6e80*/  @P0 BRA `(.L_x_14452) ;  /* 0x0000000000100947 */ /* 0x004fea0003800000 */
.L_x_14453:
[----:B--2---:R2:W3:Y:S02]  /*6e90*/  SYNCS.PHASECHK.TRANS64.TRYWAIT P0, [R2+URZ+0x16800], R3 ;  /* 0x01680003020075a7 */ /* 0x0044e4000800017f */
[----:B---3--:R-:W-:Y:S05]  /*6ea0*/  @!P0 NANOSLEEP.SYNCS 0x989680 ;  /* 0x009896800000895d */ /* 0x008fea0003900000 */
[----:B------:R-:W3:Y:S02]  /*6eb0*/  @!P0 SYNCS.PHASECHK.TRANS64 P0, [R2+URZ+0x16800], R3 ;  /* 0x01680003020085a7 */ /* 0x000ee4000800007f */
[----:B---3--:R-:W-:Y:S05]  /*6ec0*/  @!P0 BRA `(.L_x_14453) ;  /* 0xfffffffc00f08947 */ /* 0x008fea000383ffff */
.L_x_14452:
[----:B------:R-:W-:Y:S05]  /*6ed0*/  BSYNC B0 ;  /* 0x0000000000007941 */ /* 0x000fea0003800000 */
.L_x_14451:
[----:B------:R-:W-:Y:S05]  /*6ee0*/  BRA `(.L_x_14454) ;  /* 0x0000003000607947 */ /* 0x000fea0003800000 */
.L_x_14450:
        /* <DEDUP_REMOVED lines=30> */
.L_x_14456:
[----:B------:R-:W-:Y:S05]  /*70d0*/  BSYNC B6 ;  /* 0x0000000000067941 */ /* 0x000fea0003800000 */
.L_x_14455:
[----:B------:R-:W2:Y:S01]  /*70e0*/  LDL R21, [R1+0x28] ;  /* 0x0000280001157983 */ /* 0x000ea20000100800 */
[----:B------:R-:W-:Y:S01]  /*70f0*/  ULDC.U8 UR4, c[0x0][0x410] ;  /* 0x0001040000047ab9 */ /* 0x000fe20000000000 */
[----:B------:R-:W-:Y:S01]  /*7100*/  BSSY B0, `(.L_x_14457) ;  /* 0x00002ee000007945 */ /* 0x000fe20003800000 */
[----:B------:R-:W-:Y:S01]  /*7110*/  ISETP.NE.AND P0, PT, RZ, UR4, PT ;  /* 0x00000004ff007c0c */ /* 0x000fe2000bf05270 */
[----:B------:R-:W1:Y:S02]  /*7120*/  S2R R20, SR_TID.X ;  /* 0x0000000000147919 */ /* 0x000e640000002100 */
[----:B-1----:R-:W-:-:S05]  /*7130*/  VIADD R46, R20, 0xffffff80 ;  /* 0xffffff80142e7836 */ /* 0x002fca0000000000 */
[----:B------:R-:W-:-:S04]  /*7140*/  SHF.R.S32.HI R42, RZ, 0x1f, R46 ;  /* 0x0000001fff2a7819 */ /* 0x000fc8000001142e */
[----:B------:R-:W-:-:S04]  /*7150*/  LEA.HI R42, R42, R46, RZ, 0x2 ;  /* 0x0000002e2a2a7211 */ /* 0x000fc800078f10ff */
[----:B------:R-:W-:-:S05]  /*7160*/  SHF.R.S32.HI R42, RZ, 0x2, R42 ;  /* 0x00000002ff2a7819 */ /* 0x000fca000001142a */
[----:B--2---:R-:W-:Y:S01]  /*7170*/  IMAD.IADD R41, R42, 0x1, R21 ;  /* 0x000000012a297824 */ /* 0x004fe200078e0215 */
[----:B------:R-:W-:Y:S06]  /*7180*/  @!P0 BRA `(.L_x_14458) ;  /* 0x0000001400f48947 */ /* 0x000fec0003800000 */
[----:B------:R-:W2:Y:S01]  /*7190*/  LDL R43, [R1+0x18] ;  /* 0x00001800012b7983 */ /* 0x000ea20000100800 */
[----:B------:R-:W1:Y:S01]  /*71a0*/  LDC R32, c[0x0][0x448] ;  /* 0x00011200ff207b82 */ /* 0x000e620000000800 */
[----:B------:R-:W-:Y:S01]  /*71b0*/  VIADD R21, R20, 0xffffff80 ;  /* 0xffffff8014157836 */ /* 0x000fe20000000000 */
[----:B------:R-:W-:Y:S01]  /*71c0*/  ULDC.64 UR4, c[0x0][0x3f8] ;  /* 0x0000fe0000047ab9 */ /* 0x000fe20000000a00 */
[----:B------:R-:W-:-:S03]  /*71d0*/  ULDC.64 UR6, c[0x0][0x408] ;  /* 0x0001020000067ab9 */ /* 0x000fc60000000a00 */
[----:B------:R-:W-:Y:S02]  /*71e0*/  SHF.R.S32.HI R20, RZ, 0x1f, R21 ;  /* 0x0000001fff147819 */ /* 0x000fe40000011415 */
[----:B-1----:R-:W-:Y:S02]  /*71f0*/  ISETP.NE.AND P0, PT, R32, 0x1, PT ;  /* 0x000000012000780c */ /* 0x002fe40003f05270 */
[----:B------:R-:W-:-:S11]  /*7200*/  LEA.HI R20, R20, R21, RZ, 0x2 ;  /* 0x0000001514147211 */ /* 0x000fd600078f10ff */
[----:B------:R-:W1:Y:S01]  /*7210*/  @P0 LDC R0, c[0x0][0x44c] ;  /* 0x00011300ff000b82 */ /* 0x000e620000000800 */
[----:B------:R-:W-:-:S07]  /*7220*/  LOP3.LUT R20, R20, 0xfffffffc, RZ, 0xc0, !PT ;  /* 0xfffffffc14147812 */ /* 0x000fce00078ec0ff */
[----:B------:R-:W3:Y:S01]  /*7230*/  @P0 LDC R5, c[0x0][0x450] ;  /* 0x00011400ff050b82 */ /* 0x000ee20000000800 */
[----:B------:R-:W-:-:S04]  /*7240*/  IMAD.IADD R20, R21, 0x1, -R20 ;  /* 0x0000000115147824 */ /* 0x000fc800078e0a14 */
[----:B------:R-:W-:-:S04]  /*7250*/  IMAD R3, R20, 0x60, R41 ;  /* 0x0000006014037824 */ /* 0x000fc800078e0229 */
[----:B-1----:R-:W-:-:S05]  /*7260*/  @P0 IMAD.HI.U32 R0, R3, R0, RZ ;  /* 0x0000000003000227 */ /* 0x002fca00078e00ff */
[----:B---3--:R-:W-:-:S04]  /*7270*/  @P0 SHF.R.U32.HI R3, RZ, R5, R0 ;  /* 0x00000005ff030219 */ /* 0x008fc80000011600 */
[----:B------:R-:W-:Y:S01]  /*7280*/  SHF.R.S32.HI R0, RZ, 0x1f, R3 ;  /* 0x0000001fff007819 */ /* 0x000fe20000011403 */
[----:B------:R-:W-:Y:S02]  /*7290*/  IMAD.MOV.U32 R8, RZ, RZ, R26 ;  /* 0x000000ffff087224 */ /* 0x000fe400078e001a */
[----:B------:R-:W-:Y:S02]  /*72a0*/  IMAD.MOV.U32 R9, RZ, RZ, R29 ;  /* 0x000000ffff097224 */ /* 0x000fe400078e001d */
[C---:B------:R-:W-:Y:S02]  /*72b0*/  IMAD R4, R0.reuse, UR4, RZ ;  /* 0x0000000400047c24 */ /* 0x040fe4000f8e02ff */
[----:B------:R-:W-:Y:S02]  /*72c0*/  IMAD.MOV.U32 R10, RZ, RZ, R24 ;  /* 0x000000ffff0a7224 */ /* 0x000fe400078e0018 */
[----:B------:R-:W-:Y:S02]  /*72d0*/  IMAD.MOV.U32 R11, RZ, RZ, R31 ;  /* 0x000000ffff0b7224 */ /* 0x000fe400078e001f */
[----:B------:R-:W-:-:S02]  /*72e0*/  IMAD R0, R0, UR6, RZ ;  /* 0x0000000600007c24 */ /* 0x000fc4000f8e02ff */
[----:B------:R-:W-:-:S04]  /*72f0*/  IMAD.WIDE.U32 R8, R3, UR4, R8 ;  /* 0x0000000403087c25 */ /* 0x000fc8000f8e0008 */
        /* <DEDUP_REMOVED lines=11> */
[----:B------:R-:W-:Y:S02]  /*73b0*/  LEA.HI.X R8, R10, UR7, R3, 0x1, P1 ;  /* 0x000000070a087c11 */ /* 0x000fe400088f0c03 */
[----:B--2---:R-:W-:Y:S01]  /*73c0*/  SHF.R.S32.HI R31, RZ, 0x1f, R43 ;  /* 0x0000001fff1f7819 */ /* 0x004fe2000001142b */
[----:B------:R-:W-:Y:S06]  /*73d0*/  BRA.DIV UR4, `(.L_x_14459) ;  /* 0x000001ba04207947 */ /* 0x000fec000b800000 */
[----:B------:R1:W2:Y:S04]  /*73e0*/  SHFL.IDX PT, R3, R6, RZ, 0x1c1f ;  /* 0x001c1fff06037589 */ /* 0x0002a800000e0000 */
[----:B------:R1:W3:Y:S04]  /*73f0*/  SHFL.IDX PT, R0, R4, RZ, 0x1c1f ;  /* 0x001c1fff04007589 */ /* 0x0002e800000e0000 */
[----:B------:R1:W4:Y:S04]  /*7400*/  SHFL.IDX PT, R5, R8, RZ, 0x1c1f ;  /* 0x001c1fff08057589 */ /* 0x00032800000e0000 */
[----:B0-----:R1:W0:Y:S02]  /*7410*/  SHFL.IDX PT, R14, R7, RZ, 0x1c1f ;  /* 0x001c1fff070e7589 */ /* 0x00122400000e0000 */
.L_x_14747:
[----:B------:R-:W5:Y:S01]  /*7420*/  LDL R9, [R1] ;  /* 0x0000000001097983 */ /* 0x000f620000100800 */
[----:B------:R-:W-:Y:S01]  /*7430*/  BSSY B1, `(.L_x_14460) ;  /* 0x000001e000017945 */ /* 0x000fe20003800000 */
[----:B------:R-:W-:Y:S02]  /*7440*/  CS2R R34, SRZ ;  /* 0x0000000000227805 */ /* 0x000fe4000001ff00 */
[----:B------:R-:W-:Y:S02]  /*7450*/  CS2R R26, SRZ ;  /* 0x00000000001a7805 */ /* 0x000fe4000001ff00 */
[----:B------:R-:W-:Y:S02]  /*7460*/  CS2R R28, SRZ ;  /* 0x00000000001c7805 */ /* 0x000fe4000001ff00 */
[----:B------:R-:W-:Y:S01]  /*7470*/  CS2R R24, SRZ ;  /* 0x0000000000187805 */ /* 0x000fe2000001ff00 */
[----:B-----5:R-:W-:-:S05]  /*7480*/  IMAD R32, R9, R32, RZ ;  /* 0x0000002009207224 */ /* 0x020fca00078e02ff */
[----:B------:R-:W-:-:S13]  /*7490*/  ISETP.GE.AND P0, PT, R41, R32, PT ;  /* 0x000000202900720c */ /* 0x000fda0003f06270 */
[----:B------:R-:W-:Y:S05]  /*74a0*/  @P0 BRA `(.L_x_14461) ;  /* 0x0000000000580947 */ /* 0x000fea0003800000 */
[----:B------:R-:W-:Y:S01]  /*74b0*/  ULDC UR4, c[0x0][0x3f4] ;  /* 0x0000fd0000047ab9 */ /* 0x000fe20000000800 */
[----:B---3--:R-:W-:Y:S01]  /*74c0*/  IMAD.MOV.U32 R10, RZ, RZ, R0 ;  /* 0x000000ffff0a7224 */ /* 0x008fe200078e0000 */
[----:B------:R-:W-:Y:S01]  /*74d0*/  ISETP.GE.AND P3, PT, R43, UR4, PT ;  /* 0x000000042b007c0c */ /* 0x000fe2000bf66270 */
[----:B--2---:R-:W-:Y:S01]  /*74e0*/  IMAD.MOV.U32 R11, RZ, RZ, R3 ;  /* 0x000000ffff0b7224 */ /* 0x004fe200078e0003 */
[----:B------:R-:W-:Y:S01]  /*74f0*/  ISETP.GE.AND P2, PT, R152, UR4, PT ;  /* 0x0000000498007c0c */ /* 0x000fe2000bf46270 */
[----:B----4-:R-:W-:Y:S01]  /*7500*/  IMAD.MOV.U32 R15, RZ, RZ, R5 ;  /* 0x000000ffff0f7224 */ /* 0x010fe200078e0005 */
[----:B------:R-:W-:-:S09]  /*7510*/  CS2R R28, SRZ ;  /* 0x00000000001c7805 */ /* 0x000fd2000001ff00 */
[C---:B------:R-:W-:Y:S01]  /*7520*/  @!P3 IMAD.SHL.U32 R37, R43.reuse, 0x2, RZ ;  /* 0x000000022b25b824 */ /* 0x040fe200078e00ff */
[----:B------:R-:W-:Y:S02]  /*7530*/  @!P3 SHF.L.U64.HI R26, R43, 0x1, R31 ;  /* 0x000000012b1ab819 */ /* 0x000fe4000001021f */
[----:B------:R-:W-:Y:S02]  /*7540*/  CS2R R34, SRZ ;  /* 0x0000000000227805 */ /* 0x000fe4000001ff00 */
[----:B------:R-:W-:Y:S01]  /*7550*/  CS2R R24, SRZ ;  /* 0x0000000000187805 */ /* 0x000fe2000001ff00 */
[----:B------:R-:W-:Y:S01]  /*7560*/  @!P2 IMAD.WIDE R10, R152, 0x2, R10 ;  /* 0x00000002980aa825 */ /* 0x000fe200078e020a */
[-C--:B------:R-:W-:Y:S02]  /*7570*/  @!P3 IADD3 R20, P0, R0, R37.reuse, RZ ;  /* 0x000000250014b210 */ /* 0x080fe40007f1e0ff */
[----:B0-----:R-:W-:Y:S01]  /*7580*/  @!P3 IADD3 R36, P1, R14, R37, RZ ;  /* 0x000000250e24b210 */ /* 0x001fe20007f3e0ff */
[----:B------:R-:W-:Y:S01]  /*7590*/  @!P2 IMAD.WIDE R12, R152, 0x2, R14 ;  /* 0x00000002980ca825 */ /* 0x000fe200078e020e */
[----:B------:R0:W5:Y:S03]  /*75a0*/  @!P2 LD.E.64 R28, desc[UR42][R10.64] ;  /* 0x0000002a0a1ca980 */ /* 0x000166000c101b00 */
[--C-:B------:R-:W-:Y:S01]  /*75b0*/  @!P3 IMAD.X R21, R3, 0x1, R26.reuse, P0 ;  /* 0x000000010315b824 */ /* 0x100fe200000e061a */
[----:B------:R0:W5:Y:S01]  /*75c0*/  @!P2 LD.E.64 R34, desc[UR42][R12.64] ;  /* 0x0000002a0c22a980 */ /* 0x000162000c101b00 */
[----:B------:R-:W-:Y:S01]  /*75d0*/  @!P3 IMAD.X R37, R5, 0x1, R26, P1 ;  /* 0x000000010525b824 */ /* 0x000fe200008e061a */
[----:B------:R-:W-:-:S02]  /*75e0*/  CS2R R26, SRZ ;  /* 0x00000000001a7805 */ /* 0x000fc4000001ff00 */
[----:B------:R0:W5:Y:S04]  /*75f0*/  @!P3 LD.E.64 R24, desc[UR42][R20.64] ;  /* 0x0000002a1418b980 */ /* 0x000168000c101b00 */
[----:B------:R0:W5:Y:S02]  /*7600*/  @!P3 LD.E.64 R26, desc[UR42][R36.64] ;  /* 0x0000002a241ab980 */ /* 0x000164000c101b00 */
.L_x_14461:
[----:B------:R-:W-:Y:S05]  /*7610*/  BSYNC B1 ;  /* 0x0000000000017941 */ /* 0x000fea0003800000 */
.L_x_14460:
[----:B---3-5:R-:W-:Y:S01]  /*7620*/  IMAD.MOV.U32 R0, RZ, RZ, R34 ;  /* 0x000000ffff007224 */ /* 0x028fe200078e0022 */
[----:B------:R-:W-:Y:S01]  /*7630*/  UMOV UR4, 0xffffffff ;  /* 0xffffffff00047882 */ /* 0x000fe20000000000 */
[----:B--2---:R-:W-:Y:S01]  /*7640*/  IMAD.MOV.U32 R3, RZ, RZ, R35 ;  /* 0x000000ffff037224 */ /* 0x004fe200078e0023 */
[----:B0-----:R-:W-:Y:S01]  /*7650*/  CS2R R20, SRZ ;  /* 0x0000000000147805 */ /* 0x001fe2000001ff00 */
        /* <DEDUP_REMOVED lines=18> */
[----:B------:R0:W0:Y:S02]  /*7780*/  SHFL.IDX PT, R14, R7, 0x1, 0x1c1f ;  /* 0x003c1f00070e7f89 */ /* 0x00002400000e0000 */
.L_x_14753:
[----:B------:R-:W-:Y:S01]  /*7790*/  VIADD R41, R41, 0x60 ;  /* 0x0000006029297836 */ /* 0x000fe20000000000 */
[----:B------:R-:W-:Y:S01]  /*77a0*/  BSSY B1, `(.L_x_14463) ;  /* 0x000001c000017945 */ /* 0x000fe20003800000 */
[----:B------:R-:W-:Y:S02]  /*77b0*/  CS2R R10, SRZ ;  /* 0x00000000000a7805 */ /* 0x000fe4000001ff00 */
[----:B------:R-:W-:Y:S02]  /*77c0*/  CS2R R12, SRZ ;  /* 0x00000000000c7805 */ /* 0x000fe4000001ff00 */
[----:B01----:R-:W-:Y:S02]  /*77d0*/  CS2R R8, SRZ ;  /* 0x0000000000087805 */ /* 0x003fe4000001ff00 */
        /* <DEDUP_REMOVED lines=11> */
[----:B------:R-:W-:Y:S01]  /*7890*/  CS2R R20, SRZ ;  /* 0x0000000000147805 */ /* 0x000fe2000001ff00 */
[----:B------:R-:W-:Y:S01]  /*78a0*/  @!P2 IMAD.WIDE R6, R152, 0x2, R6 ;  /* 0x000000029806a825 */ /* 0x000fe200078e0206 */
[-C--:B------:R-:W-:Y:S02]  /*78b0*/  @!P3 IADD3 R36, P0, R0, R9.reuse, RZ ;  /* 0x000000090024b210 */ /* 0x080fe40007f1e0ff */
[----:B------:R-:W-:Y:S02]  /*78c0*/  @!P3 IADD3 R4, P1, R14, R9, RZ ;  /* 0x000000090e04b210 */ /* 0x000fe40007f3e0ff */
[----:B------:R-:W-:Y:S01]  /*78d0*/  CS2R R8, SRZ ;  /* 0x0000000000087805 */ /* 0x000fe2000001ff00 */
[----:B------:R0:W5:Y:S01]  /*78e0*/  @!P2 LD.E.64 R12, desc[UR42][R6.64] ;  /* 0x0000002a060ca980 */ /* 0x000162000c101b00 */
[----:B------:R-:W-:-:S02]  /*78f0*/  @!P3 IMAD.X R37, R3, 0x1, R10, P0 ;  /* 0x000000010325b824 */ /* 0x000fc400000e060a */
[----:B------:R-:W-:Y:S01]  /*7900*/  @!P3 IMAD.X R5, R5, 0x1, R10, P1 ;  /* 0x000000010505b824 */ /* 0x000fe200008e060a */
[----:B------:R-:W-:Y:S01]  /*7910*/  CS2R R10, SRZ ;  /* 0x00000000000a7805 */ /* 0x000fe2000001ff00 */
[----:B------:R-:W-:Y:S01]  /*7920*/  @!P2 IMAD.WIDE R14, R152, 0x2, R14 ;  /* 0x00000002980ea825 */ /* 0x000fe200078e020e */
[----:B------:R0:W5:Y:S04]  /*7930*/  @!P3 LD.E.64 R8, desc[UR42][R36.64] ;  /* 0x0000002a2408b980 */ /* 0x000168000c101b00 */
[----:B------:R0:W5:Y:S04]  /*7940*/  @!P2 LD.E.64 R20, desc[UR42][R14.64] ;  /* 0x0000002a0e14a980 */ /* 0x000168000c101b00 */
[----:B------:R0:W5:Y:S02]  /*7950*/  @!P3 LD.E.64 R10, desc[UR42][R4.64] ;  /* 0x0000002a040ab980 */ /* 0x000164000c101b00 */
.L_x_14464:
[----:B------:R-:W-:Y:S05]  /*7960*/  BSYNC B1 ;  /* 0x0000000000017941 */ /* 0x000fea0003800000 */
.L_x_14463:
[----:B------:R-:W3:Y:S01]  /*7970*/  LDL R45, [R1+0x44] ;  /* 0x00004400012d7983 */ /* 0x000ee20000100800 */
[----:B------:R-:W-:Y:S01]  /*7980*/  ULEA.HI UR4, UR36, UR36, URZ, 0x1 ;  /* 0x0000002424047291 */ /* 0x000fe2000f8f083f */
[----:B------:R-:W-:Y:S01]  /*7990*/  SHF.R.S32.HI R43, RZ, 0x1f, R46 ;  /* 0x0000001fff2b7819 */ /* 0x000fe2000001142e */
[----:B0----5:R-:W-:Y:S01]  /*79a0*/  IMAD.MOV.U32 R4, RZ, RZ, R20 ;  /* 0x000000ffff047224 */ /* 0x021fe200078e0014 */
[----:B------:R-:W-:Y:S01]  /*79b0*/  BSSY B1, `(.L_x_14465) ;  /* 0x0000024000017945 */ /* 0x000fe20003800000 */
[----:B------:R-:W-:Y:S01]  /*79c0*/  ULOP3.LUT UR4, UR4, 0xfffffffe, URZ, 0xc0, !UPT ;  /* 0xfffffffe04047892 */ /* 0x000fe2000f8ec03f */
[----:B------:R-:W-:Y:S01]  /*79d0*/  LEA.HI R43, R43, R46, RZ, 0x5 ;  /* 0x0000002e2b2b7211 */ /* 0x000fe200078f28ff */
[----:B------:R-:W-:Y:S01]  /*79e0*/  IMAD R14, R33, -0xc0, R32 ;  /* 0xffffff40210e7824 */ /* 0x000fe200078e0220 */
[----:B------:R-:W-:Y:S01]  /*79f0*/  PRMT R37, R4, 0x7610, R37 ;  /* 0x0000761004257816 */ /* 0x000fe20000000025 */
[----:B------:R-:W-:Y:S01]  /*7a00*/  UIADD3 UR4, UR36, -UR4, URZ ;  /* 0x8000000424047290 */ /* 0x000fe2000fffe03f */
[----:B------:R-:W-:Y:S01]  /*7a10*/  SHF.R.S32.HI R43, RZ, 0x5, R43 ;  /* 0x00000005ff2b7819 */ /* 0x000fe2000001142b */
[----:B------:R-:W-:Y:S01]  /*7a20*/  IMAD.MOV.U32 R4, RZ, RZ, R10 ;  /* 0x000000ffff047224 */ /* 0x000fe200078e000a */
[----:B------:R-:W-:Y:S01]  /*7a30*/  VIMNMX R14, R14, 0xc0, PT ;  /* 0x000000c00e0e7848 */ /* 0x000fe20003fe0100 */
[----:B------:R-:W-:-:S02]  /*7a40*/  IMAD.MOV.U32 R6, RZ, RZ, R11 ;  /* 0x000000ffff067224 */ /* 0x000fc400078e000b */
[----:B----4-:R-:W-:Y:S01]  /*7a50*/  IMAD.U32 R5, RZ, RZ, UR4 ;  /* 0x00000004ff057e24 */ /* 0x010fe2000f8e00ff */
[----:B------:R-:W-:Y:S01]  /*7a60*/  PRMT R15, R4, 0x7610, R15 ;  /* 0x00007610040f7816 */ /* 0x000fe2000000000f */
[----:B------:R-:W-:Y:S01]  /*7a70*/  IMAD.MOV.U32 R4, RZ, RZ, R8 ;  /* 0x000000ffff047224 */ /* 0x000fe200078e0008 */
[----:B------:R-:W-:Y:S01]  /*7a80*/  PRMT R31, R6, 0x7610, R31 ;  /* 0x00007610061f7816 */ /* 0x000fe2000000001f */
[----:B------:R-:W-:Y:S01]  /*7a90*/  IMAD.MOV.U32 R7, RZ, RZ, R12 ;  /* 0x000000ffff077224 */ /* 0x000fe200078e000c */
[----:B------:R-:W-:Y:S01]  /*7aa0*/  SHF.L.U32 R5, R5, 0x1f, RZ ;  /* 0x0000001f05057819 */ /* 0x000fe200000006ff */
[----:B------:R-:W-:Y:S01]  /*7ab0*/  IMAD.MOV.U32 R6, RZ, RZ, R9 ;  /* 0x000000ffff067224 */ /* 0x000fe200078e0009 */
[----:B------:R-:W-:Y:S02]  /*7ac0*/  PRMT R32, R4, 0x7610, R32 ;  /* 0x0000761004207816 */ /* 0x000fe40000000020 */
[----:B------:R-:W0:Y:S01]  /*7ad0*/  SYNCS.PHASECHK.TRANS64.TRYWAIT P0, [R2+URZ+0x16800], R5 ;  /* 0x01680005020075a7 */ /* 0x000e22000800017f */
[----:B------:R-:W-:-:S02]  /*7ae0*/  PRMT R38, R7, 0x7610, R38 ;  /* 0x0000761007267816 */ /* 0x000fc40000000026 */
[----:B------:R-:W-:Y:S01]  /*7af0*/  ISETP.GE.AND P1, PT, R42, R14, PT ;  /* 0x0000000e2a00720c */ /* 0x000fe20003f26270 */
[C---:B---3--:R-:W-:Y:S01]  /*7b00*/  IMAD.SHL.U32 R0, R45.reuse, 0x40, RZ ;  /* 0x000000402d007824 */ /* 0x048fe200078e00ff */
[----:B------:R-:W-:-:S04]  /*7b10*/  LOP3.LUT P2, RZ, R45, 0x4, RZ, 0xc0, !PT ;  /* 0x000000042dff7812 */ /* 0x000fc8000784c0ff */
[----:B--2---:R-:W-:-:S04]  /*7b20*/  LOP3.LUT R3, R0, 0x1c0, RZ, 0xc0, !PT ;  /* 0x000001c000037812 */ /* 0x004fc800078ec0ff */
[----:B------:R-:W-:Y:S02]  /*7b30*/  LOP3.LUT R0, R3, 0x18, R16, 0xf8, !PT ;  /* 0x0000001803007812 */ /* 0x000fe400078ef810 */
[----:B------:R-:W-:-:S04]  /*7b40*/  SHF.R.U32.HI R3, RZ, 0x3, R3 ;  /* 0x00000003ff037819 */ /* 0x000fc80000011603 */
[----:B------:R-:W-:Y:S01]  /*7b50*/  LOP3.LUT R0, R0, R3, RZ, 0x3c, !PT ;  /* 0x0000000300007212 */ /* 0x000fe200078e3cff */
[----:B------:R-:W-:-:S05]  /*7b60*/  IMAD.MOV.U32 R3, RZ, RZ, R21 ;  /* 0x000000ffff037224 */ /* 0x000fca00078e0015 */
[----:B------:R-:W-:Y:S01]  /*7b70*/  PRMT R36, R3, 0x7610, R36 ;  /* 0x0000761003247816 */ /* 0x000fe20000000024 */
[----:B------:R-:W-:Y:S02]  /*7b80*/  IMAD R3, R43, 0x200, R0 ;  /* 0x000002002b037824 */ /* 0x000fe400078e0200 */
[----:B------:R-:W-:Y:S02]  /*7b90*/  IMAD.MOV.U32 R0, RZ, RZ, R13 ;  /* 0x000000ffff007224 */ /* 0x000fe400078e000d */
[----:B------:R-:W-:-:S03]  /*7ba0*/  IMAD R3, R3, 0x2, R2 ;  /* 0x0000000203037824 */ /* 0x000fc600078e0202 */
[----:B------:R-:W-:Y:S01]  /*7bb0*/  PRMT R41, R0, 0x7610, R41 ;  /* 0x0000761000297816 */ /* 0x000fe20000000029 */
[C---:B------:R-:W-:Y:S02]  /*7bc0*/  VIADD R4, R3.reuse, 0x8400 ;  /* 0x0000840003047836 */ /* 0x040fe40000000000 */
[----:B------:R-:W-:Y:S01]  /*7bd0*/  VIADD R0, R3, 0x8440 ;  /* 0x0000844003007836 */ /* 0x000fe20000000000 */
[----:B0-----:R-:W-:Y:S06]  /*7be0*/  @!P0 BRA `(.L_x_14466) ;  /* 0x000001b000fc8947 */ /* 0x001fec0003800000 */
.L_x_14754:
[----:B------:R-:W-:Y:S05]  /*7bf0*/  BSYNC B1 ;  /* 0x0000000000017941 */ /* 0x000fea0003800000 */
.L_x_14465:
[----:B------:R-:W-:Y:S01]  /*7c00*/  BSSY B1, `(.L_x_14467) ;  /* 0x0000068000017945 */ /* 0x000fe20003800000 */
[----:B------:R-:W-:Y:S01]  /*7c10*/  PRMT R33, R6, 0x7610, R33 ;  /* 0x0000761006217816 */ /* 0x000fe20000000021 */
[----:B------:R-:W-:Y:S02]  /*7c20*/  @P2 VIADD R0, R4, 0xffffffc0 ;  /* 0xffffffc004002836 */ /* 0x000fe40000000000 */
[----:B------:R-:W-:Y:S05]  /*7c30*/  @P1 BRA `(.L_x_14468) ;  /* 0x0000000400901947 */ /* 0x000fea0003800000 */
[----:B------:R-:W2:Y:S01]  /*7c40*/  LDL R7, [R1+0x18] ;  /* 0x0000180001077983 */ /* 0x000ea20000100800 */
[----:B0-----:R-:W0:Y:S01]  /*7c50*/  LDC R5, c[0x0][0x3f4] ;  /* 0x0000fd00ff057b82 */ /* 0x001e220000000800 */
[----:B------:R-:W-:Y:S01]  /*7c60*/  BSSY B2, `(.L_x_14469) ;  /* 0x0000032000027945 */ /* 0x000fe20003800000 */
[-C--:B0-----:R-:W-:Y:S02]  /*7c70*/  ISETP.GE.AND P0, PT, R152, R5.reuse, PT ;  /* 0x000000059800720c */ /* 0x081fe40003f06270 */
[----:B--2---:R-:W-:-:S11]  /*7c80*/  ISETP.GE.AND P1, PT, R7, R5, PT ;  /* 0x000000050700720c */ /* 0x004fd60003f26270 */
[----:B------:R-:W-:Y:S05]  /*7c90*/  @P0 BRA `(.L_x_14470) ;  /* 0x0000000000b80947 */ /* 0x000fea0003800000 */
[----:B------:R-:W0:Y:S01]  /*7ca0*/  LDS.128 R4, [R3+0x8400] ;  /* 0x0084000003047984 */ /* 0x000e220000000c00 */
        /* <DEDUP_REMOVED lines=45> */
.L_x_14470:
[----:B------:R-:W-:Y:S05]  /*7f80*/  BSYNC B2 ;  /* 0x0000000000027941 */ /* 0x000fea0003800000 */
.L_x_14469:
[----:B------:R-:W-:Y:S05]  /*7f90*/  @P1 BRA `(.L_x_14468) ;  /* 0x0000000000b81947 */ /* 0x000fea0003800000 */
[----:B0-----:R-:W0:Y:S01]  /*7fa0*/  LDS.128 R4, [R0] ;  /* 0x0000000000047984 */ /* 0x001e220000000c00 */
[----:B------:R-:W-:Y:S02]  /*7fb0*/  SHF.R.U64 R28, R24, 0x10, R25 ;  /* 0x00000010181c7819 */ /* 0x000fe40000001219 */
[--C-:B------:R-:W-:Y:S02]  /*7fc0*/  SHF.R.U64 R24, R26, 0x10, R27.reuse ;  /* 0x000000101a187819 */ /* 0x100fe4000000121b */
[----:B------:R-:W-:Y:S02]  /*7fd0*/  SHF.R.U32.HI R27, RZ, 0x10, R27 ;  /* 0x00000010ff1b7819 */ /* 0x000fe4000001161b */
[----:B------:R-:W-:Y:S02]  /*7fe0*/  SHF.R.U32.HI R29, RZ, 0x10, R25 ;  /* 0x00000010ff1d7819 */ /* 0x000fe40000011619 */
[C---:B------:R-:W-:Y:S02]  /*7ff0*/  PRMT R28, R40.reuse, 0x5432, R28 ;  /* 0x00005432281c7816 */ /* 0x040fe4000000001c */
        /* <DEDUP_REMOVED lines=8> */
[C---:B------:R-:W-:Y:S01]  /*8080*/  IMAD.U32 R26, R7.reuse, 0x10000, RZ ;  /* 0x00010000071a7824 */ /* 0x040fe200078e00ff */
[----:B------:R-:W-:Y:S01]  /*8090*/  LOP3.LUT R27, R7, 0xffff0000, RZ, 0xc0, !PT ;  /* 0xffff0000071b7812 */ /* 0x000fe200078ec0ff */
[----:B------:R-:W-:-:S02]  /*80a0*/  IMAD.U32 R24, R6, 0x10000, RZ ;  /* 0x0001000006187824 */ /* 0x000fc400078e00ff */
[C---:B------:R-:W-:Y:S01]  /*80b0*/  FMUL.FTZ R43, R25.reuse, R35 ;  /* 0x00000023192b7220 */ /* 0x040fe20000410000 */
[----:B------:R-:W-:Y:S01]  /*80c0*/  FMUL.FTZ R42, R25, R34 ;  /* 0x00000022192a7220 */ /* 0x000fe20000410000 */
[----:B------:R-:W-:Y:S01]  /*80d0*/  FMUL.FTZ R25, R27, R40 ;  /* 0x000000281b197220 */ /* 0x000fe20000410000 */
[----:B------:R-:W-:Y:S02]  /*80e0*/  IMAD.U32 R6, R4, 0x10000, RZ ;  /* 0x0001000004067824 */ /* 0x000fe400078e00ff */
        /* <DEDUP_REMOVED lines=25> */
.L_x_14468:
[----:B------:R-:W-:Y:S05]  /*8280*/  BSYNC B1 ;  /* 0x0000000000017941 */ /* 0x000fea0003800000 */
.L_x_14467:
[----:B01----:R-:W0:Y:S02]  /*8290*/  S2R R4, SR_TID.X ;  /* 0x0000000000047919 */ /* 0x003e240000002100 */
[----:B0-----:R-:W-:-:S05]  /*82a0*/  VIADD R5, R4, 0xffffff80 ;  /* 0xffffff8004057836 */ /* 0x001fca0000000000 */
[----:B------:R-:W-:-:S04]  /*82b0*/  SHF.R.S32.HI R4, RZ, 0x1f, R5 ;  /* 0x0000001fff047819 */ /* 0x000fc80000011405 */
[----:B------:R-:W-:-:S04]  /*82c0*/  LEA.HI R4, R4, R5, RZ, 0x2 ;  /* 0x0000000504047211 */ /* 0x000fc800078f10ff */
[----:B------:R-:W-:-:S05]  /*82d0*/  SHF.R.S32.HI R4, RZ, 0x2, R4 ;  /* 0x00000002ff047819 */ /* 0x000fca0000011404 */
[----:B------:R-:W-:-:S05]  /*82e0*/  VIADD R4, R4, 0x60 ;  /* 0x0000006004047836 */ /* 0x000fca0000000000 */
[----:B------:R-:W-:-:S13]  /*82f0*/  ISETP.GE.AND P0, PT, R4, R14, PT ;  /* 0x0000000e0400720c */ /* 0x000fda0003f06270 */
[----:B------:R-:W-:Y:S05]  /*8300*/  @P0 BRA `(.L_x_14471) ;  /* 0x0000001c00340947 */ /* 0x000fea0003800000 */
[----:B------:R-:W2:Y:S01]  /*8310*/  LDL R4, [R1+0x18] ;  /* 0x0000180001047983 */ /* 0x000ea20000100800 */
[----:B------:R-:W0:Y:S01]  /*8320*/  LDC R5, c[0x0][0x3f4] ;  /* 0x0000fd00ff057b82 */ /* 0x000e220000000800 */
[----:B------:R-:W-:Y:S01]  /*8330*/  BSSY B1, `(.L_x_14472) ;  /* 0x0000032000017945 */ /* 0x000fe20003800000 */
[-C--:B0-----:R-:W-:Y:S02]  /*8340*/  ISETP.GE.AND P0, PT, R152, R5.reuse, PT ;  /* 0x000000059800720c */ /* 0x081fe40003f06270 */
[----:B--2---:R-:W-:-:S11]  /*8350*/  ISETP.GE.AND P1, PT, R4, R5, PT ;  /* 0x000000050400720c */ /* 0x004fd60003f26270 */
[----:B------:R-:W-:Y:S05]  /*8360*/  @P0 BRA `(.L_x_14473) ;  /* 0x0000000000b80947 */ /* 0x000fea0003800000 */
[----:B------:R-:W0:Y:S01]  /*8370*/  LDS.128 R4, [R3+0xb400] ;  /* 0x00b4000003047984 */ /* 0x000e220000000c00 */
[----:B------:R-:W-:Y:S02]  /*8380*/  SHF.R.U64 R25, R12, 0x10, R13 ;  /* 0x000000100c197819 */ /* 0x000fe4000000120d */
[--C-:B------:R-:W-:Y:S02]  /*8390*/  SHF.R.U64 R12, R20, 0x10, R21.reuse ;  /* 0x00000010140c7819 */ /* 0x100fe40000001215 */
        /* <DEDUP_REMOVED lines=15> */
[-C--:B------:R-:W-:Y:S01]  /*8490*/  FMUL.FTZ R13, R13, R21.reuse ;  /* 0x000000150d0d7220 */ /* 0x080fe20000410000 */
[C---:B------:R-:W-:Y:S01]  /*84a0*/  IMAD.U32 R6, R4.reuse, 0x10000, RZ ;  /* 0x0001000004067824 */ /* 0x040fe200078e00ff */
[----:B------:R-:W-:Y:S01]  /*84b0*/  LOP3.LUT R4, R4, 0xffff0000, RZ, 0xc0, !PT ;  /* 0xffff000004047812 */ /* 0x000fe200078ec0ff */
[C---:B------:R-:W-:Y:S02]  /*84c0*/  IMAD.U32 R7, R5.reuse, 0x10000, RZ ;  /* 0x0001000005077824 */ /* 0x040fe400078e00ff */
[C---:B------:R-:W-:Y:S01]  /*84d0*/  FFMA.FTZ R29, R12.reuse, R24, R13 ;  /* 0x000000180c1d7223 */ /* 0x040fe2000001000d */
[----:B------:R-:W-:Y:S01]  /*84e0*/  FFMA.FTZ R26, R12, R21, -R27 ;  /* 0x000000150c1a7223 */ /* 0x000fe2000001081b */
[----:B------:R-:W-:Y:S01]  /*84f0*/  IMAD.U32 R13, R38, 0x10000, RZ ;  /* 0x00010000260d7824 */ /* 0x000fe200078e00ff */
[----:B------:R-:W-:Y:S01]  /*8500*/  LOP3.LUT R5, R5, 0xffff0000, RZ, 0xc0, !PT ;  /* 0xffff000005057812 */ /* 0x000fe200078ec0ff */
[C---:B------:R-:W-:Y:S01]  /*8510*/  FMUL.FTZ R35, R20.reuse, R25 ;  /* 0x0000001914237220 */ /* 0x040fe20000410000 */
[-C--:B------:R-:W-:Y:S01]  /*8520*/  FMUL.FTZ R27, R20, R41.reuse ;  /* 0x00000029141b7220 */ /* 0x080fe20000410000 */
[C---:B------:R-:W-:Y:S01]  /*8530*/  LOP3.LUT R12, R37.reuse, 0xffff0000, RZ, 0xc0, !PT ;  /* 0xffff0000250c7812 */ /* 0x040fe200078ec0ff */
[----:B------:R-:W-:Y:S01]  /*8540*/  IMAD.U32 R21, R37, 0x10000, RZ ;  /* 0x0001000025157824 */ /* 0x000fe200078e00ff */
        /* <DEDUP_REMOVED lines=16> */
.L_x_14473:
[----:B------:R-:W-:Y:S05]  /*8650*/  BSYNC B1 ;  /* 0x0000000000017941 */ /* 0x000fea0003800000 */
.L_x_14472:
[----:B------:R-:W-:Y:S05]  /*8660*/  @P1 BRA `(.L_x_14471) ;  /* 0x00000018005c1947 */ /* 0x000fea0003800000 */
[----:B0-----:R-:W0:Y:S01]  /*8670*/  LDS.128 R4, [R0+0x3000] ;  /* 0x0030000000047984 */ /* 0x001e220000000c00 */
        /* <DEDUP_REMOVED lines=46> */
.L_x_14458:
[----:B------:R-:W1:Y:S01]  /*8960*/  S2R R0, SR_TID.X ;  /* 0x0000000000007919 */ /* 0x000e620000002100 */
[----:B------:R-:W2:Y:S01]  /*8970*/  LDC R32, c[0x0][0x448] ;  /* 0x00011200ff207b82 */ /* 0x000ea20000000800 */
[----:B------:R-:W-:Y:S01]  /*8980*/  ULDC.64 UR4, c[0x0][0x3f8] ;  /* 0x0000fe0000047ab9 */ /* 0x000fe20000000a00 */
[----:B------:R-:W-:Y:S01]  /*8990*/  ULDC.64 UR6, c[0x0][0x408] ;  /* 0x0001020000067ab9 */ /* 0x000fe20000000a00 */
[----:B------:R-:W-:Y:S02]  /*89a0*/  IMAD.MOV.U32 R4, RZ, RZ, R26 ;  /* 0x000000ffff047224 */ /* 0x000fe400078e001a */
[----:B------:R-:W-:Y:S02]  /*89b0*/  IMAD.MOV.U32 R6, RZ, RZ, R24 ;  /* 0x000000ffff067224 */ /* 0x000fe400078e0018 */
[----:B------:R-:W-:Y:S01]  /*89c0*/  IMAD.MOV.U32 R7, RZ, RZ, R31 ;  /* 0x000000ffff077224 */ /* 0x000fe200078e001f */
[----:B--2---:R-:W-:Y:S01]  /*89d0*/  ISETP.NE.AND P0, PT, R32, 0x1, PT ;  /* 0x000000012000780c */ /* 0x004fe20003f05270 */
[----:B-1----:R-:W-:-:S05]  /*89e0*/  VIADD R0, R0, 0xffffff80 ;  /* 0xffffff8000007836 */ /* 0x002fca0000000000 */
[----:B------:R-:W-:-:S07]  /*89f0*/  SHF.R.S32.HI R3, RZ, 0x1f, R0 ;  /* 0x0000001fff037819 */ /* 0x000fce0000011400 */
[----:B------:R-:W1:Y:S01]  /*8a00*/  @P0 LDC R5, c[0x0][0x450] ;  /* 0x00011400ff050b82 */ /* 0x000e620000000800 */
[----:B------:R-:W-:-:S04]  /*8a10*/  LEA.HI R3, R3, R0, RZ, 0x2 ;  /* 0x0000000003037211 */ /* 0x000fc800078f10ff */
[----:B------:R-:W-:-:S05]  /*8a20*/  LOP3.LUT R3, R3, 0xfffffffc, RZ, 0xc0, !PT ;  /* 0xfffffffc03037812 */ /* 0x000fca00078ec0ff */
[----:B------:R-:W-:Y:S02]  /*8a30*/  IMAD.IADD R3, R0, 0x1, -R3 ;  /* 0x0000000100037824 */ /* 0x000fe400078e0a03 */
[----:B------:R-:W2:Y:S02]  /*8a40*/  @P0 LDC R0, c[0x0][0x44c] ;  /* 0x00011300ff000b82 */ /* 0x000ea40000000800 */
[----:B------:R-:W-:-:S04]  /*8a50*/  IMAD R3, R3, 0x60, R41 ;  /* 0x0000006003037824 */ /* 0x000fc800078e0229 */
[----:B--2---:R-:W-:-:S05]  /*8a60*/  @P0 IMAD.HI.U32 R0, R3, R0, RZ ;  /* 0x0000000003000227 */ /* 0x004fca00078e00ff */
        /* <DEDUP_REMOVED lines=19> */
[----:B------:R-:W2:Y:S01]  /*8ba0*/  LDL R6, [R1] ;  /* 0x0000000001067983 */ /* 0x000ea20000100800 */
[----:B------:R-:W1:Y:S03]  /*8bb0*/  LDC R35, c[0x0][0x3f4] ;  /* 0x0000fd00ff237b82 */ /* 0x000e660000000800 */
[----:B------:R-:W3:Y:S04]  /*8bc0*/  SHFL.IDX PT, R3, R25, RZ, 0x1c1f ;  /* 0x001c1fff19037589 */ /* 0x000ee800000e0000 */
[----:B------:R-:W4:Y:S04]  /*8bd0*/  SHFL.IDX PT, R0, R26, RZ, 0x1c1f ;  /* 0x001c1fff1a007589 */ /* 0x000f2800000e0000 */
[----:B0-----:R-:W0:Y:S04]  /*8be0*/  SHFL.IDX PT, R14, R27, RZ, 0x1c1f ;  /* 0x001c1fff1b0e7589 */ /* 0x001e2800000e0000 */
[----:B------:R-:W5:Y:S01]  /*8bf0*/  SHFL.IDX PT, R4, R24, RZ, 0x1c1f ;  /* 0x001c1fff18047589 */ /* 0x000f6200000e0000 */
[----:B-1----:R-:W-:Y:S01]  /*8c00*/  ISETP.GE.AND P0, PT, R16, R35, PT ;  /* 0x000000231000720c */ /* 0x002fe20003f06270 */
[----:B--2---:R-:W-:-:S05]  /*8c10*/  IMAD R32, R6, R32, RZ ;  /* 0x0000002006207224 */ /* 0x004fca00078e02ff */
[----:B------:R-:W-:-:S13]  /*8c20*/  ISETP.GE.OR P1, PT, R41, R32, P0 ;  /* 0x000000202900720c */ /* 0x000fda0000726670 */
[C---:B------:R-:W-:Y:S01]  /*8c30*/  @!P1 IMAD.SHL.U32 R5, R16.reuse, 0x2, RZ ;  /* 0x0000000210059824 */ /* 0x040fe200078e00ff */
[----:B------:R-:W-:-:S04]  /*8c40*/  @!P1 SHF.L.U64.HI R21, R16, 0x1, R17 ;  /* 0x0000000110159819 */ /* 0x000fc80000010211 */
[----:B---3--:R-:W-:-:S05]  /*8c50*/  @!P1 IADD3 R6, P2, R3, R5, RZ ;  /* 0x0000000503069210 */ /* 0x008fca0007f5e0ff */
[----:B----4-:R-:W-:-:S05]  /*8c60*/  @!P1 IMAD.X R7, R0, 0x1, R21, P2 ;  /* 0x0000000100079824 */ /* 0x010fca00010e0615 */
[----:B------:R-:W2:Y:S01]  /*8c70*/  @!P1 LD.E.128 R8, desc[UR42][R6.64] ;  /* 0x0000002a06089980 */ /* 0x000ea2000c101d00 */
[----:B0-----:R-:W-:-:S05]  /*8c80*/  @!P1 IADD3 R14, P2, R14, R5, RZ ;  /* 0x000000050e0e9210 */ /* 0x001fca0007f5e0ff */
[----:B-----5:R-:W-:-:S04]  /*8c90*/  @!P1 IMAD.X R3, R4, 0x1, R21, P2 ;  /* 0x0000000104039824 */ /* 0x020fc800010e0615 */
[----:B------:R-:W-:-:S05]  /*8ca0*/  @!P1 IMAD.MOV.U32 R15, RZ, RZ, R3 ;  /* 0x000000ffff0f9224 */ /* 0x000fca00078e0003 */
[----:B------:R0:W3:Y:S01]  /*8cb0*/  @!P1 LD.E.128 R4, desc[UR42][R14.64] ;  /* 0x0000002a0e049980 */ /* 0x0000e2000c101d00 */
[----:B------:R-:W-:Y:S02]  /*8cc0*/  CS2R R36, SRZ ;  /* 0x0000000000247805 */ /* 0x000fe4000001ff00 */
[----:B------:R-:W-:Y:S02]  /*8cd0*/  CS2R R38, SRZ ;  /* 0x0000000000267805 */ /* 0x000fe4000001ff00 */
[----:B------:R-:W-:Y:S01]  /*8ce0*/  CS2R R28, SRZ ;  /* 0x00000000001c7805 */ /* 0x000fe2000001ff00 */
[----:B------:R-:W1:Y:S01]  /*8cf0*/  SHFL.IDX PT, R24, R24, 0x1, 0x1c1f ;  /* 0x003c1f0018187f89 */ /* 0x000e6200000e0000 */
[----:B------:R-:W-:-:S03]  /*8d00*/  CS2R R20, SRZ ;  /* 0x0000000000147805 */ /* 0x000fc6000001ff00 */
[----:B0-----:R0:W4:Y:S01]  /*8d10*/  SHFL.IDX PT, R14, R27, 0x1, 0x1c1f ;  /* 0x003c1f001b0e7f89 */ /* 0x00112200000e0000 */
[----:B--2---:R-:W-:Y:S02]  /*8d20*/  @!P1 IMAD.MOV.U32 R36, RZ, RZ, R8 ;  /* 0x000000ffff249224 */ /* 0x004fe400078e0008 */
[----:B------:R-:W-:Y:S02]  /*8d30*/  @!P1 IMAD.MOV.U32 R37, RZ, RZ, R9 ;  /* 0x000000ffff259224 */ /* 0x000fe400078e0009 */
[----:B------:R-:W-:Y:S02]  /*8d40*/  IMAD.MOV.U32 R0, RZ, RZ, R36 ;  /* 0x000000ffff007224 */ /* 0x000fe400078e0024 */
[----:B------:R-:W-:Y:S02]  /*8d50*/  IMAD.MOV.U32 R3, RZ, RZ, R37 ;  /* 0x000000ffff037224 */ /* 0x000fe400078e0025 */
[----:B------:R-:W-:Y:S01]  /*8d60*/  @!P1 IMAD.MOV.U32 R38, RZ, RZ, R10 ;  /* 0x000000ffff269224 */ /* 0x000fe200078e000a */
[----:B------:R-:W-:Y:S01]  /*8d70*/  PRMT R48, R0, 0x7610, R48 ;  /* 0x0000761000307816 */ /* 0x000fe20000000030 */
[----:B------:R-:W-:Y:S01]  /*8d80*/  @!P1 IMAD.MOV.U32 R39, RZ, RZ, R11 ;  /* 0x000000ffff279224 */ /* 0x000fe200078e000b */
[----:B------:R-:W-:Y:S01]  /*8d90*/  PRMT R34, R34, 0x5410, R3 ;  /* 0x0000541022227816 */ /* 0x000fe20000000003 */
[----:B------:R0:W2:Y:S01]  /*8da0*/  SHFL.IDX PT, R0, R26, 0x1, 0x1c1f ;  /* 0x003c1f001a007f89 */ /* 0x0000a200000e0000 */
[----:B------:R-:W-:-:S02]  /*8db0*/  IMAD.MOV.U32 R8, RZ, RZ, R38 ;  /* 0x000000ffff087224 */ /* 0x000fc400078e0026 */
[----:B---3--:R-:W-:Y:S01]  /*8dc0*/  @!P1 IMAD.MOV.U32 R28, RZ, RZ, R4 ;  /* 0x000000ffff1c9224 */ /* 0x008fe200078e0004 */
[----:B------:R0:W3:Y:S01]  /*8dd0*/  SHFL.IDX PT, R3, R25, 0x1, 0x1c1f ;  /* 0x003c1f0019037f89 */ /* 0x0000e200000e0000 */
[----:B------:R-:W-:Y:S01]  /*8de0*/  @!P1 IMAD.MOV.U32 R29, RZ, RZ, R5 ;  /* 0x000000ffff1d9224 */ /* 0x000fe200078e0005 */
[----:B------:R-:W-:Y:S01]  /*8df0*/  MOV R9, R39 ;  /* 0x0000002700097202 */ /* 0x000fe20000000f00 */
[----:B------:R-:W-:Y:S01]  /*8e00*/  @!P1 IMAD.MOV.U32 R20, RZ, RZ, R6 ;  /* 0x000000ffff149224 */ /* 0x000fe200078e0006 */
[----:B------:R-:W-:Y:S01]  /*8e10*/  PRMT R31, R8, 0x7610, R31 ;  /* 0x00007610081f7816 */ /* 0x000fe2000000001f */
[----:B------:R-:W-:Y:S01]  /*8e20*/  @!P1 IMAD.MOV.U32 R21, RZ, RZ, R7 ;  /* 0x000000ffff159224 */ /* 0x000fe200078e0007 */
[----:B------:R-:W-:Y:S01]  /*8e30*/  PRMT R34, R9, 0x7610, R34 ;  /* 0x0000761009227816 */ /* 0x000fe20000000022 */
[----:B------:R-:W-:Y:S02]  /*8e40*/  IMAD.MOV.U32 R4, RZ, RZ, R28 ;  /* 0x000000ffff047224 */ /* 0x000fe400078e001c */
[----:B------:R-:W-:-:S02]  /*8e50*/  IMAD.MOV.U32 R5, RZ, RZ, R29 ;  /* 0x000000ffff057224 */ /* 0x000fc400078e001d */
[----:B------:R-:W-:Y:S01]  /*8e60*/  IMAD.MOV.U32 R6, RZ, RZ, R20 ;  /* 0x000000ffff067224 */ /* 0x000fe200078e0014 */
[----:B------:R-:W-:Y:S01]  /*8e70*/  PRMT R50, R4, 0x7610, R50 ;  /* 0x0000761004327816 */ /* 0x000fe20000000032 */
[----:B------:R-:W-:Y:S01]  /*8e80*/  IMAD.MOV.U32 R7, RZ, RZ, R21 ;  /* 0x000000ffff077224 */ /* 0x000fe200078e0015 */
[----:B------:R-:W-:Y:S02]  /*8e90*/  PRMT R54, R5, 0x7610, R54 ;  /* 0x0000761005367816 */ /* 0x000fe40000000036 */
[----:B------:R-:W-:Y:S02]  /*8ea0*/  CS2R R4, SRZ ;  /* 0x0000000000047805 */ /* 0x000fe4000001ff00 */
[----:B------:R-:W-:Y:S02]  /*8eb0*/  PRMT R31, R31, 0x5410, R6 ;  /* 0x000054101f1f7816 */ /* 0x000fe40000000006 */
[----:B012-4-:R-:W-:-:S07]  /*8ec0*/  PRMT R55, R7, 0x7610, R55 ;  /* 0x0000761007377816 */ /* 0x017fce0000000037 */
.L_x_14764:
        /* <DEDUP_REMOVED lines=13> */
[-C--:B---3--:R-:W-:Y:S02]  /*8fa0*/  IADD3 R8, P1, R3, R4.reuse, RZ ;  /* 0x0000000403087210 */ /* 0x088fe40007f3e0ff */
[----:B------:R-:W-:-:S03]  /*8fb0*/  IADD3 R4, P2, R14, R4, RZ ;  /* 0x000000040e047210 */ /* 0x000fc60007f5e0ff */
[--C-:B------:R-:W-:Y:S02]  /*8fc0*/  IMAD.X R9, R0, 0x1, R5.reuse, P1 ;  /* 0x0000000100097824 */ /* 0x100fe400008e0605 */
[----:B------:R-:W-:-:S04]  /*8fd0*/  IMAD.X R5, R24, 0x1, R5, P2 ;  /* 0x0000000118057824 */ /* 0x000fc800010e0605 */
[----:B------:R-:W5:Y:S04]  /*8fe0*/  LD.E.128 R8, desc[UR42][R8.64] ;  /* 0x0000002a08087980 */ /* 0x000f68000c101d00 */
[----:B------:R-:W5:Y:S02]  /*8ff0*/  LD.E.128 R4, desc[UR42][R4.64] ;  /* 0x0000002a04047980 */ /* 0x000f64000c101d00 */
.L_x_14476:
[----:B------:R-:W-:Y:S05]  /*9000*/  BSYNC B1 ;  /* 0x0000000000017941 */ /* 0x000fea0003800000 */
.L_x_14475:
[----:B------:R-:W-:Y:S01]  /*9010*/  ULEA.HI UR4, UR36, UR36, URZ, 0x1 ;  /* 0x0000002424047291 */ /* 0x000fe2000f8f083f */
[----:B------:R-:W0:Y:S01]  /*9020*/  S2R R0, SR_TID.X ;  /* 0x0000000000007919 */ /* 0x000e220000002100 */
[----:B------:R-:W-:Y:S01]  /*9030*/  IMAD R32, R33, -0xc0, R32 ;  /* 0xffffff4021207824 */ /* 0x000fe200078e0220 */
[----:B------:R-:W-:Y:S01]  /*9040*/  BSSY B1, `(.L_x_14477) ;  /* 0x0000020000017945 */ /* 0x000fe20003800000 */
[----:B------:R-:W-:Y:S01]  /*9050*/  ULOP3.LUT UR4, UR4, 0xfffffffe, URZ, 0xc0, !UPT ;  /* 0xfffffffe04047892 */ /* 0x000fe2000f8ec03f */
[----:B---3-5:R-:W-:Y:S02]  /*9060*/  IMAD.MOV.U32 R3, RZ, RZ, R5 ;  /* 0x000000ffff037224 */ /* 0x028fe400078e0005 */
[----:B------:R-:W-:Y:S01]  /*9070*/  VIMNMX R32, R32, 0xc0, PT ;  /* 0x000000c020207848 */ /* 0x000fe20003fe0100 */
[----:B------:R-:W-:Y:S02]  /*9080*/  UIADD3 UR4, UR36, -UR4, URZ ;  /* 0x8000000424047290 */ /* 0x000fe4000fffe03f */
[----:B------:R-:W-:Y:S01]  /*9090*/  PRMT R42, R3, 0x7610, R42 ;  /* 0x00007610032a7816 */ /* 0x000fe2000000002a */
[----:B------:R-:W-:-:S03]  /*90a0*/  IMAD.MOV.U32 R3, RZ, RZ, R7 ;  /* 0x000000ffff037224 */ /* 0x000fc600078e0007 */
[----:B------:R-:W-:Y:S02]  /*90b0*/  IMAD.U32 R13, RZ, RZ, UR4 ;  /* 0x00000004ff0d7e24 */ /* 0x000fe4000f8e00ff */
[----:B------:R-:W-:Y:S01]  /*90c0*/  PRMT R40, R3, 0x7610, R40 ;  /* 0x0000761003287816 */ /* 0x000fe20000000028 */
[----:B------:R-:W-:Y:S02]  /*90d0*/  IMAD.MOV.U32 R3, RZ, RZ, R11 ;  /* 0x000000ffff037224 */ /* 0x000fe400078e000b */
[----:B------:R-:W-:-:S04]  /*90e0*/  SHF.L.U32 R13, R13, 0x1f, RZ ;  /* 0x0000001f0d0d7819 */ /* 0x000fc800000006ff */
[----:B------:R-:W1:Y:S01]  /*90f0*/  SYNCS.PHASECHK.TRANS64.TRYWAIT P1, [R2+URZ+0x16800], R13 ;  /* 0x0168000d020075a7 */ /* 0x000e62000802017f */
[----:B0-----:R-:W-:-:S05]  /*9100*/  VIADD R0, R0, 0xffffff80 ;  /* 0xffffff8000007836 */ /* 0x001fca0000000000 */
[--C-:B------:R-:W-:Y:S02]  /*9110*/  SHF.R.S32.HI R12, RZ, 0x1f, R0.reuse ;  /* 0x0000001fff0c7819 */ /* 0x100fe40000011400 */
[----:B------:R-:W-:Y:S02]  /*9120*/  SHF.R.S32.HI R14, RZ, 0x1f, R0 ;  /* 0x0000001fff0e7819 */ /* 0x000fe40000011400 */
[-C--:B------:R-:W-:Y:S02]  /*9130*/  LEA.HI R12, R12, R0.reuse, RZ, 0x2 ;  /* 0x000000000c0c7211 */ /* 0x080fe400078f10ff */
[----:B------:R-:W-:Y:S01]  /*9140*/  LEA.HI R14, R14, R0, RZ, 0x2 ;  /* 0x000000000e0e7211 */ /* 0x000fe200078f10ff */
[----:B------:R-:W-:Y:S01]  /*9150*/  IMAD.MOV.U32 R0, RZ, RZ, R4 ;  /* 0x000000ffff007224 */ /* 0x000fe200078e0004 */
[----:B------:R-:W-:Y:S02]  /*9160*/  SHF.R.S32.HI R12, RZ, 0x2, R12 ;  /* 0x00000002ff0c7819 */ /* 0x000fe4000001140c */
[----:B------:R-:W-:-:S02]  /*9170*/  SHF.R.S32.HI R14, RZ, 0x2, R14 ;  /* 0x00000002ff0e7819 */ /* 0x000fc4000001140e */
[----:B------:R-:W-:Y:S01]  /*9180*/  PRMT R43, R0, 0x7610, R43 ;  /* 0x00007610002b7816 */ /* 0x000fe2000000002b */
[----:B------:R-:W-:Y:S01]  /*9190*/  VIADD R12, R12, 0x60 ;  /* 0x000000600c0c7836 */ /* 0x000fe20000000000 */
[-C--:B------:R-:W-:Y:S01]  /*91a0*/  ISETP.GE.OR P2, PT, R14, R32.reuse, P0 ;  /* 0x000000200e00720c */ /* 0x080fe20000746670 */
[----:B------:R-:W-:Y:S02]  /*91b0*/  IMAD.MOV.U32 R0, RZ, RZ, R6 ;  /* 0x000000ffff007224 */ /* 0x000fe400078e0006 */
[----:B------:R-:W-:Y:S01]  /*91c0*/  IMAD.MOV.U32 R14, RZ, RZ, R9 ;  /* 0x000000ffff0e7224 */ /* 0x000fe200078e0009 */
[----:B------:R-:W-:Y:S01]  /*91d0*/  ISETP.GE.OR P0, PT, R12, R32, P0 ;  /* 0x000000200c00720c */ /* 0x000fe20000706670 */
[----:B------:R-:W-:Y:S01]  /*91e0*/  IMAD.MOV.U32 R12, RZ, RZ, R8 ;  /* 0x000000ffff0c7224 */ /* 0x000fe200078e0008 */
[----:B------:R-:W-:Y:S01]  /*91f0*/  PRMT R41, R0, 0x7610, R41 ;  /* 0x0000761000297816 */ /* 0x000fe20000000029 */
[----:B------:R-:W-:Y:S01]  /*9200*/  IMAD.MOV.U32 R0, RZ, RZ, R10 ;  /* 0x000000ffff007224 */ /* 0x000fe200078e000a */
[----:B------:R-:W-:-:S02]  /*9210*/  PRMT R44, R14, 0x7610, R44 ;  /* 0x000076100e2c7816 */ /* 0x000fc4000000002c */
[----:B------:R-:W-:Y:S01]  /*9220*/  PRMT R45, R12, 0x7610, R45 ;  /* 0x000076100c2d7816 */ /* 0x000fe2000000002d */
[----:B-1----:R-:W-:Y:S06]  /*9230*/  @!P1 BRA `(.L_x_14478) ;  /* 0x000001a000f09947 */ /* 0x002fec0003800000 */
.L_x_14765:
[----:B------:R-:W-:Y:S05]  /*9240*/  BSYNC B1 ;  /* 0x0000000000017941 */ /* 0x000fea0003800000 */
.L_x_14477:
[----:B------:R-:W-:Y:S04]  /*9250*/  BSSY B1, `(.L_x_14479) ;  /* 0x0000070000017945 */ /* 0x000fe80003800000 */
[----:B------:R-:W-:Y:S05]  /*9260*/  @P2 BRA `(.L_x_14480) ;  /* 0x0000000400b82947 */ /* 0x000fea0003800000 */
[----:B------:R-:W2:Y:S01]  /*9270*/  LDL R12, [R1+0x44] ;  /* 0x00004400010c7983 */ /* 0x000ea20000100800 */
[----:B0-----:R-:W-:Y:S01]  /*9280*/  IMAD.IADD R13, R16, 0x1, R35 ;  /* 0x00000001100d7824 */ /* 0x001fe200078e0223 */
[----:B------:R-:W-:Y:S01]  /*9290*/  SHF.R.U64 R49, R28, 0x10, R29 ;  /* 0x000000101c317819 */ /* 0x000fe2000000121d */
[----:B------:R-:W0:Y:S01]  /*92a0*/  S2R R14, SR_TID.X ;  /* 0x00000000000e7919 */ /* 0x000e220000002100 */
[----:B------:R-:W-:Y:S02]  /*92b0*/  SHF.R.U64 R47, R36, 0x10, R37 ;  /* 0x00000010242f7819 */ /* 0x000fe40000001225 */
[----:B------:R-:W-:Y:S02]  /*92c0*/  SHF.R.U64 R36, R38, 0x10, R39 ;  /* 0x0000001026247819 */ /* 0x000fe40000001227 */
[----:B------:R-:W-:Y:S02]  /*92d0*/  SHF.R.U64 R52, R20, 0x10, R21 ;  /* 0x0000001014347819 */ /* 0x000fe40000001215 */
[----:B------:R-:W-:-:S02]  /*92e0*/  PRMT R49, R50, 0x5410, R49 ;  /* 0x0000541032317816 */ /* 0x000fc40000000031 */
[----:B------:R-:W-:Y:S02]  /*92f0*/  SHF.R.U32.HI R39, RZ, 0x10, R39 ;  /* 0x00000010ff277819 */ /* 0x000fe40000011627 */
[----:B------:R-:W-:Y:S01]  /*9300*/  PRMT R38, R48, 0x5410, R47 ;  /* 0x0000541030267816 */ /* 0x000fe2000000002f */
[----:B------:R-:W-:Y:S01]  /*9310*/  IMAD.U32 R50, R49, 0x10000, RZ ;  /* 0x0001000031327824 */ /* 0x000fe200078e00ff */
[----:B------:R-:W-:Y:S02]  /*9320*/  SHF.R.U32.HI R53, RZ, 0x10, R21 ;  /* 0x00000010ff357819 */ /* 0x000fe40000011615 */
[C---:B------:R-:W-:Y:S02]  /*9330*/  PRMT R47, R31.reuse, 0x5410, R36 ;  /* 0x000054101f2f7816 */ /* 0x040fe40000000024 */
[----:B------:R-:W-:Y:S02]  /*9340*/  PRMT R52, R31, 0x5432, R52 ;  /* 0x000054321f347816 */ /* 0x000fe40000000034 */
[----:B------:R-:W-:Y:S01]  /*9350*/  PRMT R48, R34, 0x5410, R39 ;  /* 0x0000541022307816 */ /* 0x000fe20000000027 */
[----:B------:R-:W-:Y:S01]  /*9360*/  IMAD.U32 R39, R38, 0x10000, RZ ;  /* 0x0001000026277824 */ /* 0x000fe200078e00ff */
[----:B------:R-:W-:-:S02]  /*9370*/  SHF.R.U32.HI R46, RZ, 0x10, R37 ;  /* 0x00000010ff2e7819 */ /* 0x000fc40000011625 */
[----:B------:R-:W-:Y:S02]  /*9380*/  SHF.R.U32.HI R51, RZ, 0x10, R29 ;  /* 0x00000010ff337819 */ /* 0x000fe4000001161d */
[----:B------:R-:W-:Y:S02]  /*9390*/  PRMT R53, R55, 0x5410, R53 ;  /* 0x0000541037357816 */ /* 0x000fe40000000035 */
[----:B------:R-:W-:Y:S02]  /*93a0*/  LOP3.LUT R49, R49, 0xffff0000, RZ, 0xc0, !PT ;  /* 0xffff000031317812 */ /* 0x000fe400078ec0ff */
[----:B------:R-:W-:Y:S02]  /*93b0*/  PRMT R46, R34, 0x5432, R46 ;  /* 0x00005432222e7816 */ /* 0x000fe4000000002e */
[----:B------:R-:W-:Y:S01]  /*93c0*/  PRMT R51, R54, 0x5410, R51 ;  /* 0x0000541036337816 */ /* 0x000fe20000000033 */
[----:B0-----:R-:W-:-:S05]  /*93d0*/  VIADD R25, R14, 0xffffff80 ;  /* 0xffffff800e197836 */ /* 0x001fca0000000000 */
[----:B------:R-:W-:-:S04]  /*93e0*/  SHF.R.S32.HI R24, RZ, 0x1f, R25 ;  /* 0x0000001fff187819 */ /* 0x000fc80000011419 */
[----:B------:R-:W-:-:S04]  /*93f0*/  LEA.HI R24, R24, R25, RZ, 0x5 ;  /* 0x0000001918187211 */ /* 0x000fc800078f28ff */
[----:B------:R-:W-:Y:S01]  /*9400*/  SHF.R.S32.HI R24, RZ, 0x5, R24 ;  /* 0x00000005ff187819 */ /* 0x000fe20000011418 */
[----:B--2---:R-:W-:-:S05]  /*9410*/  IMAD.SHL.U32 R12, R12, 0x40, RZ ;  /* 0x000000400c0c7824 */ /* 0x004fca00078e00ff */
        /* <DEDUP_REMOVED lines=10> */
[----:B------:R-:W0:Y:S04]  /*94c0*/  LDS.128 R12, [R32+0x8400] ;  /* 0x00840000200c7984 */ /* 0x000e280000000c00 */
        /* <DEDUP_REMOVED lines=11> */
[----:B------:R-:W-:Y:S01]  /*9580*/  LOP3.LUT R31, R38, 0xffff0000, RZ, 0xc0, !PT ;  /* 0xffff0000261f7812 */ /* 0x000fe200078ec0ff */
[----:B------:R-:W-:-:S02]  /*9590*/  IMAD.U32 R38, R51, 0x10000, RZ ;  /* 0x0001000033267824 */ /* 0x000fc400078e00ff */
[----:B------:R-:W-:Y:S01]  /*95a0*/  FFMA.FTZ R55, R20, R39, -R55 ;  /* 0x0000002714377223 */ /* 0x000fe20000010837 */
[----:B------:R-:W-:Y:S01]  /*95b0*/  FMUL.FTZ R39, R24, R49 ;  /* 0x0000003118277220 */ /* 0x000fe20000410000 */
[----:B------:R-:W-:Y:S01]  /*95c0*/  FFMA.FTZ R57, R20, R50, R57 ;  /* 0x0000003214397223 */ /* 0x000fe20000010039 */
[----:B------:R-:W-:Y:S02]  /*95d0*/  IMAD.U32 R20, R46, 0x10000, RZ ;  /* 0x000100002e147824 */ /* 0x000fe400078e00ff */
[-C--:B------:R-:W-:Y:S01]  /*95e0*/  FMUL.FTZ R59, R24, R31.reuse ;  /* 0x0000001f183b7220 */ /* 0x080fe20000410000 */
[----:B------:R-:W-:Y:S01]  /*95f0*/  FFMA.FTZ R50, R12, R31, -R39 ;  /* 0x0000001f0c327223 */ /* 0x000fe20000010827 */
[C---:B------:R-:W-:Y:S01]  /*9600*/  FMUL.FTZ R54, R34.reuse, R38 ;  /* 0x0000002622367220 */ /* 0x040fe20000410000 */
[----:B------:R-:W-:Y:S01]  /*9610*/  FMUL.FTZ R31, R34, R20 ;  /* 0x00000014221f7220 */ /* 0x000fe20000410000 */
[----:B------:R-:W-:Y:S01]  /*9620*/  LOP3.LUT R24, R51, 0xffff0000, RZ, 0xc0, !PT ;  /* 0xffff000033187812 */ /* 0x000fe200078ec0ff */
[----:B------:R-:W-:Y:S01]  /*9630*/  IMAD.U32 R36, R26, 0x10000, RZ ;  /* 0x000100001a247824 */ /* 0x000fe200078e00ff */
[----:B------:R-:W-:Y:S01]  /*9640*/  LOP3.LUT R46, R46, 0xffff0000, RZ, 0xc0, !PT ;  /* 0xffff00002e2e7812 */ /* 0x000fe200078ec0ff */
[C---:B------:R-:W-:Y:S01]  /*9650*/  FFMA.FTZ R38, R21.reuse, R38, R31 ;  /* 0x0000002615267223 */ /* 0x040fe2000001001f */
[----:B------:R-:W-:Y:S01]  /*9660*/  FFMA.FTZ R34, R12, R49, R59 ;  /* 0x000000310c227223 */ /* 0x000fe2000001003b */
[----:B------:R-:W-:Y:S01]  /*9670*/  FFMA.FTZ R54, R21, R20, -R54 ;  /* 0x0000001415367223 */ /* 0x000fe20000010836 */
[----:B------:R-:W-:-:S02]  /*9680*/  IMAD.U32 R31, R52, 0x10000, RZ ;  /* 0x00010000341f7824 */ /* 0x000fc400078e00ff */
[----:B------:R-:W-:Y:S01]  /*9690*/  FMUL.FTZ R12, R25, R24 ;  /* 0x00000018190c7220 */ /* 0x000fe20000410000 */
[----:B------:R-:W-:Y:S02]  /*96a0*/  IMAD.U32 R21, R47, 0x10000, RZ ;  /* 0x000100002f157824 */ /* 0x000fe400078e00ff */
[-C--:B------:R-:W-:Y:S01]  /*96b0*/  FMUL.FTZ R56, R25, R46.reuse ;  /* 0x0000002e19387220 */ /* 0x080fe20000410000 */
[----:B------:R-:W-:Y:S02]  /*96c0*/  IMAD.U32 R37, R27, 0x10000, RZ ;  /* 0x000100001b257824 */ /* 0x000fe400078e00ff */
[----:B------:R-:W-:Y:S01]  /*96d0*/  FMUL.FTZ R49, R36, R31 ;  /* 0x0000001f24317220 */ /* 0x000fe20000410000 */
[----:B------:R-:W-:Y:S02]  /*96e0*/  IMAD.U32 R20, R53, 0x10000, RZ ;  /* 0x0001000035147824 */ /* 0x000fe400078e00ff */
[----:B------:R-:W-:Y:S01]  /*96f0*/  FFMA.FTZ R25, R13, R46, -R12 ;  /* 0x0000002e0d197223 */ /* 0x000fe2000001080c */
[----:B------:R-:W-:-:S02]  /*9700*/  IMAD.U32 R28, R14, 0x10000, RZ ;  /* 0x000100000e1c7824 */ /* 0x000fc400078e00ff */
[-C--:B------:R-:W-:Y:S01]  /*9710*/  FMUL.FTZ R36, R36, R21.reuse ;  /* 0x0000001524247220 */ /* 0x080fe20000410000 */
[----:B------:R-:W-:Y:S01]  /*9720*/  FFMA.FTZ R39, R13, R24, R56 ;  /* 0x000000180d277223 */ /* 0x000fe20000010038 */
[----:B------:R-:W-:Y:S02]  /*9730*/  IMAD.U32 R29, R15, 0x10000, RZ ;  /* 0x000100000f1d7824 */ /* 0x000fe400078e00ff */
[C---:B------:R-:W-:Y:S01]  /*9740*/  FMUL.FTZ R24, R37.reuse, R20 ;  /* 0x0000001425187220 */ /* 0x040fe20000410000 */
[----:B------:R-:W-:Y:S02]  /*9750*/  IMAD.U32 R12, R48, 0x10000, RZ ;  /* 0x00010000300c7824 */ /* 0x000fe400078e00ff */
[C---:B------:R-:W-:Y:S01]  /*9760*/  FFMA.FTZ R49, R28.reuse, R21, -R49 ;  /* 0x000000151c317223 */ /* 0x040fe20000010831 */
[----:B------:R-:W-:Y:S01]  /*9770*/  FFMA.FTZ R36, R28, R31, R36 ;  /* 0x0000001f1c247223 */ /* 0x000fe20000010024 */
[----:B------:R-:W-:Y:S01]  /*9780*/  LOP3.LUT R26, R26, 0xffff0000, RZ, 0xc0, !PT ;  /* 0xffff00001a1a7812 */ /* 0x000fe200078ec0ff */
[-C--:B------:R-:W-:Y:S01]  /*9790*/  FMUL.FTZ R46, R37, R12.reuse ;  /* 0x0000000c252e7220 */ /* 0x080fe20000410000 */
[----:B------:R-:W-:Y:S01]  /*97a0*/  FFMA.FTZ R28, R29, R12, -R24 ;  /* 0x0000000c1d1c7223 */ /* 0x000fe20000010818 */
[----:B------:R-:W-:-:S02]  /*97b0*/  LOP3.LUT R27, R27, 0xffff0000, RZ, 0xc0, !PT ;  /* 0xffff00001b1b7812 */ /* 0x000fc400078ec0ff */
[----:B------:R-:W-:Y:S01]  /*97c0*/  LOP3.LUT R13, R52, 0xffff0000, RZ, 0xc0, !PT ;  /* 0xffff0000340d7812 */ /* 0x000fe200078ec0ff */
[----:B------:R-:W-:Y:S01]  /*97d0*/  FFMA.FTZ R46, R29, R20, R46 ;  /* 0x000000141d2e7223 */ /* 0x000fe2000001002e */
[----:B------:R-:W-:Y:S02]  /*97e0*/  LOP3.LUT R12, R53, 0xffff0000, RZ, 0xc0, !PT ;  /* 0xffff0000350c7812 */ /* 0x000fe400078ec0ff */
        /* <DEDUP_REMOVED lines=18> */
[----:B------:R1:W-:Y:S01]  /*9910*/  STS.128 [R32+0x8400], R12 ;  /* 0x0084000c20007388 */ /* 0x0003e20000000c00 */
[----:B------:R-:W-:Y:S02]  /*9920*/  F2FP.BF16.F32.PACK_AB R26, R21, R36 ;  /* 0x00000024151a723e */ /* 0x000fe400000010ff */
[----:B------:R-:W-:-:S05]  /*9930*/  F2FP.BF16.F32.PACK_AB R27, R29, R46 ;  /* 0x0000002e1d1b723e */ /* 0x000fca00000010ff */
[----:B------:R1:W-:Y:S02]  /*9940*/  STS.128 [R33+0x8400], R24 ;  /* 0x0084001821007388 */ /* 0x0003e40000000c00 */
.L_x_14480:
[----:B------:R-:W-:Y:S05]  /*9950*/  BSYNC B1 ;  /* 0x0000000000017941 */ /* 0x000fea0003800000 */
.L_x_14479:
[----:B------:R-:W-:Y:S02]  /*9960*/  PRMT R20, R0, 0x7610, R20 ;  /* 0x0000761000147816 */ /* 0x000fe40000000014 */
[----:B------:R-:W-:Y:S01]  /*9970*/  PRMT R21, R3, 0x7610, R21 ;  /* 0x0000761003157816 */ /* 0x000fe20000000015 */
[----:B------:R-:W-:Y:S06]  /*9980*/  @P0 BRA `(.L_x_14471) ;  /* 0x0000000400940947 */ /* 0x000fec0003800000 */
[----:B-1----:R-:W2:Y:S04]  /*9990*/  LDL R14, [R1+0x38] ;  /* 0x00003800010e7983 */ /* 0x002ea80000100800 */
[----:B0-----:R-:W3:Y:S04]  /*99a0*/  LDL R13, [R1+0x64] ;  /* 0x00006400010d7983 */ /* 0x001ee80000100800 */
[----:B------:R-:W4:Y:S04]  /*99b0*/  LDL R12, [R1+0x48] ;  /* 0x00004800010c7983 */ /* 0x000f280000100800 */
[----:B------:R-:W5:Y:S01]  /*99c0*/  LDL R36, [R1+0x58] ;  /* 0x0000580001247983 */ /* 0x000f620000100800 */
[----:B------:R-:W-:Y:S01]  /*99d0*/  IMAD.IADD R0, R16, 0x1, R35 ;  /* 0x0000000110007824 */ /* 0x000fe200078e0223 */
[----:B------:R-:W-:-:S02]  /*99e0*/  SHF.R.U64 R4, R4, 0x10, R5 ;  /* 0x0000001004047819 */ /* 0x000fc40000001205 */
[--C-:B------:R-:W-:Y:S02]  /*99f0*/  SHF.R.U64 R8, R8, 0x10, R9.reuse ;  /* 0x0000001008087819 */ /* 0x100fe40000001209 */
[----:B------:R-:W-:Y:S02]  /*9a00*/  SHF.R.U32.HI R9, RZ, 0x10, R9 ;  /* 0x00000010ff097819 */ /* 0x000fe40000011609 */
[----:B------:R-:W-:Y:S02]  /*9a10*/  PRMT R43, R43, 0x5410, R4 ;  /* 0x000054102b2b7816 */ /* 0x000fe40000000004 */
[--C-:B------:R-:W-:Y:S02]  /*9a20*/  SHF.R.U32.HI R31, RZ, 0x10, R11.reuse ;  /* 0x00000010ff1f7819 */ /* 0x100fe4000001160b */
[----:B------:R-:W-:Y:S02]  /*9a30*/  PRMT R45, R45, 0x5410, R8 ;  /* 0x000054102d2d7816 */ /* 0x000fe40000000008 */
[----:B------:R-:W-:-:S02]  /*9a40*/  SHF.R.U64 R29, R10, 0x10, R11 ;  /* 0x000000100a1d7819 */ /* 0x000fc4000000120b */
[----:B------:R-:W-:Y:S02]  /*9a50*/  PRMT R44, R44, 0x5410, R9 ;  /* 0x000054102c2c7816 */ /* 0x000fe40000000009 */
[----:B------:R-:W-:Y:S02]  /*9a60*/  SHF.R.U32.HI R5, RZ, 0x10, R5 ;  /* 0x00000010ff057819 */ /* 0x000fe40000011605 */
[----:B------:R-:W-:Y:S01]  /*9a70*/  PRMT R31, R21, 0x5410, R31 ;  /* 0x00005410151f7816 */ /* 0x000fe2000000001f */
[C---:B------:R-:W-:Y:S01]  /*9a80*/  IMAD.U32 R21, R45.reuse, 0x10000, RZ ;  /* 0x000100002d157824 */ /* 0x040fe200078e00ff */
[----:B------:R-:W-:Y:S01]  /*9a90*/  PRMT R42, R42, 0x5410, R5 ;  /* 0x000054102a2a7816 */ /* 0x000fe20000000005 */
[----:B------:R-:W-:Y:S01]  /*9aa0*/  IMAD.U32 R28, R44, 0x10000, RZ ;  /* 0x000100002c1c7824 */ /* 0x000fe200078e00ff */
[----:B------:R-:W-:Y:S02]  /*9ab0*/  PRMT R29, R20, 0x5410, R29 ;  /* 0x00005410141d7816 */ /* 0x000fe4000000001d */
[----:B------:R-:W-:Y:S01]  /*9ac0*/  LOP3.LUT R45, R45, 0xffff0000, RZ, 0xc0, !PT ;  /* 0xffff00002d2d7812 */ /* 0x000fe200078ec0ff */
[----:B------:R-:W-:Y:S01]  /*9ad0*/  IMAD.U32 R32, R42, 0x10000, RZ ;  /* 0x000100002a207824 */ /* 0x000fe200078e00ff */
[----:B--2---:R-:W-:-:S04]  /*9ae0*/  LOP3.LUT R0, R14, 0x38, R0, 0xf8, !PT ;  /* 0x000000380e007812 */ /* 0x004fc800078ef800 */
[----:B---3--:R-:W-:-:S05]  /*9af0*/  LOP3.LUT R0, R0, R13, RZ, 0x3c, !PT ;  /* 0x0000000d00007212 */ /* 0x008fca00078e3cff */
[----:B----4-:R-:W-:Y:S01]  /*9b00*/  IMAD.IADD R3, R12, 0x1, R0 ;  /* 0x000000010c037824 */ /* 0x010fe200078e0200 */
[--C-:B------:R-:W-:Y:S01]  /*9b10*/  SHF.R.U64 R0, R6, 0x10, R7.reuse ;  /* 0x0000001006007819 */ /* 0x100fe20000001207 */
[----:B-----5:R-:W0:Y:S02]  /*9b20*/  LDS.128 R12, [R36+0x8400] ;  /* 0x00840000240c7984 */ /* 0x020e240000000c00 */
[----:B------:R-:W-:Y:S01]  /*9b30*/  IMAD R3, R3, 0x2, R2 ;  /* 0x0000000203037824 */ /* 0x000fe200078e0202 */
[----:B------:R-:W-:Y:S02]  /*9b40*/  SHF.R.U32.HI R7, RZ, 0x10, R7 ;  /* 0x00000010ff077819 */ /* 0x000fe40000011607 */
[----:B------:R-:W-:Y:S02]  /*9b50*/  PRMT R41, R41, 0x5410, R0 ;  /* 0x0000541029297816 */ /* 0x000fe40000000000 */
[----:B------:R-:W1:Y:S01]  /*9b60*/  LDS.128 R24, [R3+0x8400] ;  /* 0x0084000003187984 */ /* 0x000e620000000c00 */
[----:B------:R-:W-:Y:S01]  /*9b70*/  PRMT R40, R40, 0x5410, R7 ;  /* 0x0000541028287816 */ /* 0x000fe20000000007 */
[C---:B0-----:R-:W-:Y:S01]  /*9b80*/  IMAD.U32 R0, R12.reuse, 0x10000, RZ ;  /* 0x000100000c007824 */ /* 0x041fe200078e00ff */
[----:B------:R-:W-:Y:S01]  /*9b90*/  LOP3.LUT R4, R12, 0xffff0000, RZ, 0xc0, !PT ;  /* 0xffff00000c047812 */ /* 0x000fe200078ec0ff */
[----:B------:R-:W-:Y:S01]  /*9ba0*/  IMAD.U32 R5, R13, 0x10000, RZ ;  /* 0x000100000d057824 */ /* 0x000fe200078e00ff */
[----:B------:R-:W-:Y:S01]  /*9bb0*/  LOP3.LUT R7, R14, 0xffff0000, RZ, 0xc0, !PT ;  /* 0xffff00000e077812 */ /* 0x000fe200078ec0ff */
[----:B------:R-:W-:Y:S01]  /*9bc0*/  IMAD.U32 R8, R15, 0x10000, RZ ;  /* 0x000100000f087824 */ /* 0x000fe200078e00ff */
[----:B------:R-:W-:Y:S01]  /*9bd0*/  LOP3.LUT R12, R13, 0xffff0000, RZ, 0xc0, !PT ;  /* 0xffff00000d0c7812 */ /* 0x000fe200078ec0ff */
[C---:B-1----:R-:W-:Y:S01]  /*9be0*/  IMAD.U32 R9, R24.reuse, 0x10000, RZ ;  /* 0x0001000018097824 */ /* 0x042fe200078e00ff */
[----:B------:R-:W-:Y:S01]  /*9bf0*/  LOP3.LUT R10, R24, 0xffff0000, RZ, 0xc0, !PT ;  /* 0xffff0000180a7812 */ /* 0x000fe200078ec0ff */
[C---:B------:R-:W-:Y:S01]  /*9c00*/  IMAD.U32 R11, R25.reuse, 0x10000, RZ ;  /* 0x00010000190b7824 */ /* 0x040fe200078e00ff */
[----:B------:R-:W-:Y:S01]  /*9c10*/  LOP3.LUT R24, R25, 0xffff0000, RZ, 0xc0, !PT ;  /* 0xffff000019187812 */ /* 0x000fe200078ec0ff */
[C---:B------:R-:W-:Y:S01]  /*9c20*/  IMAD.U32 R25, R43.reuse, 0x10000, RZ ;  /* 0x000100002b197824 */ /* 0x040fe200078e00ff */
[----:B------:R-:W-:Y:S01]  /*9c30*/  LOP3.LUT R43, R43, 0xffff0000, RZ, 0xc0, !PT ;  /* 0xffff00002b2b7812 */ /* 0x000fe200078ec0ff */
[----:B------:R-:W-:-:S02]  /*9c40*/  IMAD.U32 R20, R27, 0x10000, RZ ;  /* 0x000100001b147824 */ /* 0x000fc400078e00ff */
[----:B------:R-:W-:Y:S01]  /*9c50*/  FMUL.FTZ R34, R11, R32 ;  /* 0x000000200b227220 */ /* 0x000fe20000410000 */
[C---:B------:R-:W-:Y:S01]  /*9c60*/  FMUL.FTZ R33, R9.reuse, R25 ;  /* 0x0000001909217220 */ /* 0x040fe20000410000 */
[-C--:B------:R-:W-:Y:S01]  /*9c70*/  FMUL.FTZ R9, R9, R21.reuse ;  /* 0x0000001509097220 */ /* 0x080fe20000410000 */
[----:B------:R-:W-:Y:S01]  /*9c80*/  IMAD.U32 R6, R14, 0x10000, RZ ;  /* 0x000100000e067824 */ /* 0x000fe200078e00ff */
[----:B------:R-:W-:Y:S01]  /*9c90*/  LOP3.LUT R14, R15, 0xffff0000, RZ, 0xc0, !PT ;  /* 0xffff00000f0e7812 */ /* 0x000fe200078ec0ff */
[----:B------:R-:W-:Y:S01]  /*9ca0*/  FFMA.FTZ R33, R0, R21, -R33 ;  /* 0x0000001500217223 */ /* 0x000fe20000010821 */
[----:B------:R-:W-:Y:S02]  /*9cb0*/  IMAD.U32 R21, R40, 0x10000, RZ ;  /* 0x0001000028157824 */ /* 0x000fe400078e00ff */
[----:B------:R-:W-:Y:S01]  /*9cc0*/  FFMA.FTZ R25, R0, R25, R9 ;  /* 0x0000001900197223 */ /* 0x000fe20000010009 */
[----:B------:R-:W-:Y:S02]  /*9cd0*/  IMAD.U32 R9, R31, 0x10000, RZ ;  /* 0x000100001f097824 */ /* 0x000fe400078e00ff */
[----:B------:R-:W-:Y:S01]  /*9ce0*/  FMUL.FTZ R0, R11, R28 ;  /* 0x0000001c0b007220 */ /* 0x000fe20000410000 */
[----:B------:R-:W-:Y:S01]  /*9cf0*/  FMUL.FTZ R11, R20, R21 ;  /* 0x00000015140b7220 */ /* 0x000fe20000410000 */
[----:B------:R-:W-:-:S02]  /*9d00*/  IMAD.U32 R13, R26, 0x10000, RZ ;  /* 0x000100001a0d7824 */ /* 0x000fc400078e00ff */
[-C--:B------:R-:W-:Y:S01]  /*9d10*/  FMUL.FTZ R20, R20, R9.reuse ;  /* 0x0000000914147220 */ /* 0x080fe20000410000 */
[----:B------:R-:W-:Y:S01]  /*9d20*/  LOP3.LUT R15, R26, 0xffff0000, RZ, 0xc0, !PT ;  /* 0xffff00001a0f7812 */ /* 0x000fe200078ec0ff */
[----:B------:R-:W-:Y:S01]  /*9d30*/  FFMA.FTZ R34, R5, R28, -R34 ;  /* 0x0000001c05227223 */ /* 0x000fe20000010822 */
[----:B------:R-:W-:Y:S01]  /*9d40*/  LOP3.LUT R26, R27, 0xffff0000, RZ, 0xc0, !PT ;  /* 0xffff00001b1a7812 */ /* 0x000fe200078ec0ff */
[C---:B------:R-:W-:Y:S01]  /*9d50*/  FFMA.FTZ R27, R8.reuse, R9, -R11 ;  /* 0x00000009081b7223 */ /* 0x040fe2000001080b */
[----:B------:R-:W-:Y:S01]  /*9d60*/  FFMA.FTZ R28, R8, R21, R20 ;  /* 0x00000015081c7223 */ /* 0x000fe20000010014 */
[----:B------:R-:W-:Y:S01]  /*9d70*/  FMUL.FTZ R11, R10, R43 ;  /* 0x0000002b0a0b7220 */ /* 0x000fe20000410000 */
[----:B------:R-:W-:Y:S01]  /*9d80*/  LOP3.LUT R9, R42, 0xffff0000, RZ, 0xc0, !PT ;  /* 0xffff00002a097812 */ /* 0x000fe200078ec0ff */
[-C--:B------:R-:W-:Y:S01]  /*9d90*/  FMUL.FTZ R21, R10, R45.reuse ;  /* 0x0000002d0a157220 */ /* 0x080fe20000410000 */
[----:B------:R-:W-:Y:S02]  /*9da0*/  IMAD.U32 R8, R41, 0x10000, RZ ;  /* 0x0001000029087824 */ /* 0x000fe400078e00ff */
[----:B------:R-:W-:Y:S01]  /*9db0*/  FFMA.FTZ R32, R5, R32, R0 ;  /* 0x0000002005207223 */ /* 0x000fe20000010000 */
        /* <DEDUP_REMOVED lines=8> */
[----:B------:R-:W-:Y:S01]  /*9e40*/  FFMA.FTZ R11, R12, R5, -R11 ;  /* 0x000000050c0b7223 */ /* 0x000fe2000001080b */
[C---:B------:R-:W-:Y:S01]  /*9e50*/  FFMA.FTZ R21, R6.reuse, R0, -R21 ;  /* 0x0000000006157223 */ /* 0x040fe20000010815 */
[----:B------:R-:W-:Y:S01]  /*9e60*/  LOP3.LUT R4, R41, 0xffff0000, RZ, 0xc0, !PT ;  /* 0xffff000029047812 */ /* 0x000fe200078ec0ff */
[----:B------:R-:W-:Y:S01]  /*9e70*/  FFMA.FTZ R13, R6, R8, R13 ;  /* 0x00000008060d7223 */ /* 0x000fe2000001000d */
[----:B------:R-:W-:Y:S01]  /*9e80*/  LOP3.LUT R0, R29, 0xffff0000, RZ, 0xc0, !PT ;  /* 0xffff00001d007812 */ /* 0x000fe200078ec0ff */
[----:B------:R-:W-:Y:S01]  /*9e90*/  FFMA.FTZ R9, R12, R9, R24 ;  /* 0x000000090c097223 */ /* 0x000fe20000010018 */
[----:B------:R-:W-:Y:S01]  /*9ea0*/  LOP3.LUT R5, R40, 0xffff0000, RZ, 0xc0, !PT ;  /* 0xffff000028057812 */ /* 0x000fe200078ec0ff */
[----:B------:R-:W-:Y:S01]  /*9eb0*/  FMUL.FTZ R6, R15, R4 ;  /* 0x000000040f067220 */ /* 0x000fe20000410000 */
[----:B------:R-:W-:Y:S01]  /*9ec0*/  LOP3.LUT R31, R31, 0xffff0000, RZ, 0xc0, !PT ;  /* 0xffff00001f1f7812 */ /* 0x000fe200078ec0ff */
[-C--:B------:R-:W-:Y:S01]  /*9ed0*/  FMUL.FTZ R15, R15, R0.reuse ;  /* 0x000000000f0f7220 */ /* 0x080fe20000410000 */
[----:B------:R-:W-:Y:S01]  /*9ee0*/  F2FP.BF16.F32.PACK_AB R8, R20, R25 ;  /* 0x000000191408723e */ /* 0x000fe200000010ff */
        /* <DEDUP_REMOVED lines=13> */
[----:B------:R-:W-:-:S05]  /*9fc0*/  F2FP.BF16.F32.PACK_AB R11, R15, R28 ;  /* 0x0000001c0f0b723e */ /* 0x000fca00000010ff */
[----:B------:R2:W-:Y:S02]  /*9fd0*/  STS.128 [R3+0x8400], R8 ;  /* 0x0084000803007388 */ /* 0x0005e40000000c00 */
.L_x_14471:
[----:B------:R-:W-:Y:S05]  /*9fe0*/  BSYNC B0 ;  /* 0x0000000000007941 */ /* 0x000fea0003800000 */
.L_x_14457:
[----:B------:R-:W-:Y:S01]  /*9ff0*/  @!PT LDS RZ, [RZ] ;  /* 0x00000000fffff984 */ /* 0x000fe20000000800 */
[----:B------:R-:W-:Y:S01]  /*a000*/  @!PT LDS RZ, [RZ] ;  /* 0x00000000fffff984 */ /* 0x000fe20000000800 */
[----:B------:R-:W-:Y:S01]  /*a010*/  @!PT LDS RZ, [RZ] ;  /* 0x00000000fffff984 */ /* 0x000fe20000000800 */
[----:B------:R-:W-:Y:S01]  /*a020*/  @!PT LDS RZ, [RZ] ;  /* 0x00000000fffff984 */ /* 0x000fe20000000800 */
[----:B------:R3:W-:Y:S06]  /*a030*/  MEMBAR.ALL.CTA ;  /* 0x0000000000007992 */ /* 0x0007ec0000008000 */
[----:B---3--:R-:W3:Y:S01]  /*a040*/  FENCE.VIEW.ASYNC.S ;  /* 0x00000000000073c6 */ /* 0x008ee20000000000 */
[----:B------:R-:W-:Y:S05]  /*a050*/  WARPSYNC.ALL ;  /* 0x0000000000007948 */ /* 0x000fea0003800000 */
[----:B---3--:R-:W-:Y:S06]  /*a060*/  BAR.SYNC.DEFER_BLOCKING 0xd, 0x180 ;  /* 0x0346000000007b1d */ /* 0x008fec0000010000 */
.L_x_14454:
[----:B-1----:R-:W-:-:S05]  /*a070*/  IMAD.U32 R0, RZ, RZ, UR39 ;  /* 0x00000027ff007e24 */ /* 0x002fca000f8e00ff */
[----:B------:R-:W-:-:S13]  /*a080*/  ISETP.NE.AND P0, PT, R0, 0x3, PT ;  /* 0x000000030000780c */ /* 0x000fda0003f05270 */
[----:B------:R-:W-:Y:S05]  /*a090*/  @!P0 BRA `(.L_x_14481) ;  /* 0x0000000000048947 */ /* 0x000fea0003800000 */
[----:B------:R-:W-:Y:S01]  /*a0a0*/  BPT.TRAP 0x1 ;  /* 0x000000040000795c */ /* 0x000fe20000300000 */
.L_x_14481:
[----:B------:R-:W-:Y:S01]  /*a0b0*/  IMAD R0, R19, 0x8, R2 ;  /* 0x0000000813007824 */ /* 0x000fe200078e0202 */
[----:B0-2---:R-:W-:-:S04]  /*a0c0*/  SHF.L.U32 R5, R154, 0x1f, RZ ;  /* 0x0000001f9a057819 */ /* 0x005fc800000006ff */
[----:B------:R0:W1:Y:S01]  /*a0d0*/  SYNCS.PHASECHK.TRANS64.TRYWAIT P1, [R0+URZ+0x16830], R5 ;  /* 0x01683005000075a7 */ /* 0x000062000802017f */
[----:B------:R-:W-:Y:S05]  /*a0e0*/  @!P0 BRA `(.L_x_14482) ;  /* 0x0000000000048947 */ /* 0x000fea0003800000 */
[----:B------:R-:W-:Y:S01]  /*a0f0*/  BPT.TRAP 0x1 ;  /* 0x000000040000795c */ /* 0x000fe20000300000 */
.L_x_14482:
        /* <DEDUP_REMOVED lines=10> */
.L_x_14483:
[----:B--2---:R-:W2:Y:S01]  /*a1a0*/  LDL R3, [R1+0x30] ;  /* 0x0000300001037983 */ /* 0x004ea20000100800 */
[----:B01----:R-:W-:Y:S01]  /*a1b0*/  IMAD.MOV.U32 R5, RZ, RZ, 0x40000040 ;  /* 0x40000040ff057424 */ /* 0x003fe200078e00ff */
[----:B------:R-:W-:Y:S05]  /*a1c0*/  WARPSYNC.ALL ;  /* 0x0000000000007948 */ /* 0x000fea0003800000 */
[C---:B------:R-:W-:Y:S01]  /*a1d0*/  R2UR UR4, R6.reuse ;  /* 0x00000000060472ca */ /* 0x040fe200000e0000 */
[----:B-----5:R-:W-:Y:S01]  /*a1e0*/  WARPGROUP.ARRIVE ;  /* 0x00000000000079c5 */ /* 0x020fe20000000000 */
[----:B------:R-:W-:Y:S01]  /*a1f0*/  R2UR UR5, R7 ;  /* 0x00000000070572ca */ /* 0x000fe200000e0000 */
[----:B------:R-:W-:Y:S01]  /*a200*/  VIADD R12, R6, 0x2 ;  /* 0x00000002060c7836 */ /* 0x000fe20000000000 */
[----:B------:R-:W-:Y:S01]  /*a210*/  R2UR UR7, R5 ;  /* 0x00000000050772ca */ /* 0x000fe200000e0000 */
[----:B------:R-:W-:-:S02]  /*a220*/  IMAD.MOV.U32 R13, RZ, RZ, 0x40000040 ;  /* 0x40000040ff0d7424 */ /* 0x000fc400078e00ff */
[----:B------:R-:W-:Y:S02]  /*a230*/  IMAD.MOV.U32 R9, RZ, RZ, 0x40000040 ;  /* 0x40000040ff097424 */ /* 0x000fe400078e00ff */
[C---:B------:R-:W-:Y:S01]  /*a240*/  VIADD R156, R6.reuse, 0x4 ;  /* 0x00000004069c7836 */ /* 0x040fe20000000000 */
[----:B------:R0:W-:Y:S01]  /*a250*/  STL.64 [R1+0x20], R12 ;  /* 0x0000200c01007387 */ /* 0x0001e20000100a00 */
[----:B------:R-:W-:Y:S02]  /*a260*/  IMAD.MOV.U32 R157, RZ, RZ, 0x40000040 ;  /* 0x40000040ff9d7424 */ /* 0x000fe400078e00ff */
[----:B------:R-:W-:Y:S02]  /*a270*/  VIADD R10, R6, 0x6 ;  /* 0x00000006060a7836 */ /* 0x000fe40000000000 */
[----:B------:R-:W-:Y:S02]  /*a280*/  IMAD.MOV.U32 R11, RZ, RZ, 0x40000040 ;  /* 0x40000040ff0b7424 */ /* 0x000fe400078e00ff */
[----:B------:R-:W-:-:S02]  /*a290*/  IMAD.MOV.U32 R5, RZ, RZ, 0x40000040 ;  /* 0x40000040ff057424 */ /* 0x000fc400078e00ff */
        /* <DEDUP_REMOVED lines=31> */
.L_x_14485:
[----:B------:R-:W2:Y:S01]  /*a490*/  LDL R8, [R1+0x34] ;  /* 0x0000340001087983 */ /* 0x000ea20000100800 */
[----:B------:R-:W0:Y:S01]  /*a4a0*/  LDC R4, c[0x0][0x448] ;  /* 0x00011200ff047b82 */ /* 0x000e220000000800 */
[----:B------:R-:W-:Y:S02]  /*a4b0*/  ULDC UR4, c[0x0][0x9d8] ;  /* 0x0002760000047ab9 */ /* 0x000fe40000000800 */
[----:B------:R-:W2:Y:S04]  /*a4c0*/  LDL R92, [R1+0x28] ;  /* 0x00002800015c7983 */ /* 0x000ea80000100800 */
[----:B------:R-:W3:Y:S04]  /*a4d0*/  LDL R94, [R1+0x8] ;  /* 0x00000800015e7983 */ /* 0x000ee80000100800 */
[----:B------:R-:W3:Y:S01]  /*a4e0*/  LDL R93, [R1] ;  /* 0x00000000015d7983 */ /* 0x000ee20000100800 */
[----:B------:R-:W-:Y:S01]  /*a4f0*/  VIADD R0, R0, 0x16840 ;  /* 0x0001684000007836 */ /* 0x000fe20000000000 */
[----:B------:R-:W-:Y:S01]  /*a500*/  ULDC UR31, c[0x0][0x9dc] ;  /* 0x00027700001f7ab9 */ /* 0x000fe20000000800 */
[----:B0-----:R-:W-:Y:S01]  /*a510*/  ISETP.NE.AND P1, PT, R4, 0x1, PT ;  /* 0x000000010400780c */ /* 0x001fe20003f25270 */
[----:B------:R-:W-:-:S12]  /*a520*/  FMUL.FTZ R13, R24, UR4 ;  /* 0x00000004180d7c20 */ /* 0x000fd80008410000 */
[----:B------:R-:W0:Y:S01]  /*a530*/  @P1 LDC R5, c[0x0][0x44c] ;  /* 0x00011300ff051b82 */ /* 0x000e220000000800 */
[----:B------:R-:W-:-:S07]  /*a540*/  FMUL.FTZ R24, R29, UR4 ;  /* 0x000000041d187c20 */ /* 0x000fce0008410000 */
        /* <DEDUP_REMOVED lines=33> */
[----:B------:R-:W-:-:S02]  /*a760*/  IMAD.U32 R77, RZ, RZ, UR38 ;  /* 0x00000026ff4d7e24 */ /* 0x000fc4000f8e00ff */
        /* <DEDUP_REMOVED lines=31> */
[----:B------:R-:W-:-:S07]  /*a960*/  ULOP3.LUT UR31, URZ, UR31, URZ, 0x33, !UPT ;  /* 0x0000001f3f1f7292 */ /* 0x000fce000f8e333f */
        /* <DEDUP_REMOVED lines=19> */
[----:B--2---:R-:W-:-:S04]  /*aaa0*/  IMAD.IADD R80, R8, 0x1, R92 ;  /* 0x0000000108507824 */ /* 0x004fc800078e025c */
[----:B0-----:R-:W-:-:S05]  /*aab0*/  @P1 IMAD.HI.U32 R4, R80, R5, RZ ;  /* 0x0000000550041227 */ /* 0x001fca00078e00ff */
[----:B-1----:R-:W-:Y:S02]  /*aac0*/  @P1 SHF.R.U32.HI R80, RZ, R9, R4 ;  /* 0x00000009ff501219 */ /* 0x002fe40000011604 */
[----:B------:R-:W0:Y:S03]  /*aad0*/  LDC.64 R8, c[0x0][0x9e0] ;  /* 0x00027800ff087b82 */ /* 0x000e260000000a00 */
[----:B------:R-:W1:Y:S01]  /*aae0*/  SHFL.IDX PT, R91, R80, RZ, 0x1c1f ;  /* 0x001c1fff505b7589 */ /* 0x000e6200000e0000 */
[----:B------:R-:W-:Y:S01]  /*aaf0*/  PRMT R4, R77, 0x654, R0 ;  /* 0x000006544d047816 */ /* 0x000fe20000000000 */
[----:B------:R-:W-:Y:S01]  /*ab00*/  FMUL.FTZ R77, R87, UR4 ;  /* 0x00000004574d7c20 */ /* 0x000fe20008410000 */
[----:B------:R-:W-:Y:S02]  /*ab10*/  FMUL.FTZ R5, R86, UR4 ;  /* 0x0000000456057c20 */ /* 0x000fe40008410000 */
[----:B------:R2:W-:Y:S01]  /*ab20*/  SYNCS.ARRIVE.TRANS64.RED.A1T0 RZ, [R4+URZ], RZ ;  /* 0x000000ff04ff79a7 */ /* 0x0005e2000810043f */
[----:B------:R-:W0:Y:S01]  /*ab30*/  MUFU.TANH R39, R39 ;  /* 0x0000002700277308 */ /* 0x000e220000002400 */
[----:B--2---:R-:W-:-:S07]  /*ab40*/  IADD3 R4, -R155, 0x1, R82 ;  /* 0x000000019b047810 */ /* 0x004fce0007ffe152 */
[----:B------:R-:W2:Y:S01]  /*ab50*/  MUFU.TANH R40, R40 ;  /* 0x0000002800287308 */ /* 0x000ea20000002400 */
[----:B---3--:R-:W-:Y:S02]  /*ab60*/  IADD3 R85, -R93, R4, R94 ;  /* 0x000000045d557210 */ /* 0x008fe40007ffe15e */
[----:B0-----:R-:W-:-:S05]  /*ab70*/  ISETP.GE.AND P2, PT, R9, 0x1, PT ;  /* 0x000000010900780c */ /* 0x001fca0003f46270 */
[----:B------:R-:W0:Y:S01]  /*ab80*/  MUFU.TANH R37, R37 ;  /* 0x0000002500257308 */ /* 0x000e220000002400 */
[----:B------:R-:W-:-:S07]  /*ab90*/  VIADD R86, R85, UR31 ;  /* 0x0000001f55567c36 */ /* 0x000fce0008000000 */
[----:B------:R-:W3:Y:S01]  /*aba0*/  MUFU.TANH R38, R38 ;  /* 0x0000002600267308 */ /* 0x000ee20000002400 */
        /* <DEDUP_REMOVED lines=40> */
[----:B------:R-:W0:Y:S01]  /*ae30*/  MUFU.TANH R77, R77 ;  /* 0x0000004d004d7308 */ /* 0x000e220000002400 */
[----:B------:R-:W-:Y:S01]  /*ae40*/  IADD3 R90, -R155, R94, R82 ;  /* 0x0000005e9b5a7210 */ /* 0x000fe20007ffe152 */
[----:B-1----:R-:W-:Y:S01]  /*ae50*/  IMAD.IADD R83, R86, 0x1, R91 ;  /* 0x0000000156537824 */ /* 0x002fe200078e025b */
[----:B------:R-:W-:-:S02]  /*ae60*/  LEA R78, R89, 0xffffff80, 0x7 ;  /* 0xffffff80594e7811 */ /* 0x000fc400078e38ff */
[----:B------:R-:W-:Y:S01]  /*ae70*/  VIADDMNMX R84, R91, R85, R90, PT ;  /* 0x000000555b547246 */ /* 0x000fe2000380015a */
[----:B--234-:R-:W-:Y:S06]  /*ae80*/  @!P2 BRA `(.L_x_14486) ;  /* 0x000000000050a947 */ /* 0x01cfec0003800000 */
[----:B------:R-:W-:Y:S01]  /*ae90*/  IADD3 R87, -R93, R94, R91 ;  /* 0x0000005e5d577210 */ /* 0x000fe20007ffe15b */
[----:B------:R-:W-:Y:S03]  /*aea0*/  BSSY B0, `(.L_x_14487) ;  /* 0x000000e000007945 */ /* 0x000fe60003800000 */
[----:B------:R-:W-:-:S13]  /*aeb0*/  ISETP.GT.AND P3, PT, R87, -0x1, PT ;  /* 0xffffffff5700780c */ /* 0x000fda0003f64270 */
[----:B------:R-:W-:Y:S05]  /*aec0*/  @P3 BRA `(.L_x_14488) ;  /* 0x00000000001c3947 */ /* 0x000fea0003800000 */
[----:B------:R-:W-:Y:S02]  /*aed0*/  ISETP.NE.AND P3, PT, R9, 0x1, PT ;  /* 0x000000010900780c */ /* 0x000fe40003f65270 */
[----:B------:R-:W-:-:S11]  /*aee0*/  LOP3.LUT R87, RZ, R87, RZ, 0x33, !PT ;  /* 0x00000057ff577212 */ /* 0x000fd600078e33ff */
[----:B0-----:R-:W0:Y:S02]  /*aef0*/  @P3 LDC.64 R4, c[0x0][0x9e8] ;  /* 0x00027a00ff043b82 */ /* 0x001e240000000a00 */
[----:B0-----:R-:W-:-:S05]  /*af00*/  @P3 IMAD.HI.U32 R4, R87, R4, RZ ;  /* 0x0000000457043227 */ /* 0x001fca00078e00ff */
[----:B------:R-:W-:-:S04]  /*af10*/  @P3 SHF.R.U32.HI R87, RZ, R5, R4 ;  /* 0x00000005ff573219 */ /* 0x000fc80000011604 */
[----:B------:R-:W-:Y:S01]  /*af20*/  LOP3.LUT R87, RZ, R87, RZ, 0x33, !PT ;  /* 0x00000057ff577212 */ /* 0x000fe200078e33ff */
[----:B------:R-:W-:Y:S06]  /*af30*/  BRA `(.L_x_14489) ;  /* 0x0000000000107947 */ /* 0x000fec0003800000 */
.L_x_14488:
[----:B------:R-:W-:-:S13]  /*af40*/  ISETP.NE.AND P3, PT, R9, 0x1, PT ;  /* 0x000000010900780c */ /* 0x000fda0003f65270 */
[----:B0-----:R-:W0:Y:S02]  /*af50*/  @P3 LDC.64 R4, c[0x0][0x9e8] ;  /* 0x00027a00ff043b82 */ /* 0x001e240000000a00 */
[----:B0-----:R-:W-:-:S05]  /*af60*/  @P3 IMAD.HI.U32 R4, R87, R4, RZ ;  /* 0x0000000457043227 */ /* 0x001fca00078e00ff */
[----:B------:R-:W-:-:S07]  /*af70*/  @P3 SHF.R.U32.HI R87, RZ, R5, R4 ;  /* 0x00000005ff573219 */ /* 0x000fce0000011604 */
.L_x_14489:
[----:B------:R-:W-:Y:S05]  /*af80*/  BSYNC B0 ;  /* 0x0000000000007941 */ /* 0x000fea0003800000 */
.L_x_14487:
[----:B------:R-:W-:-:S04]  /*af90*/  IMAD R4, R87, R9, -R78 ;  /* 0x0000000957047224 */ /* 0x000fc800078e0a4e */
[----:B------:R-:W-:-:S05]  /*afa0*/  IMAD.IADD R4, R4, 0x1, -R155 ;  /* 0x0000000104047824 */ /* 0x000fca00078e0a9b */
[----:B------:R-:W-:Y:S02]  /*afb0*/  VIMNMX R83, R83, R4, !PT ;  /* 0x0000000453537248 */ /* 0x000fe40007fe0100 */
[----:B------:R-:W-:-:S07]  /*afc0*/  VIADDMNMX R84, R4, R9, R84, PT ;  /* 0x0000000904547246 */ /* 0x000fce0003800154 */
.L_x_14486:
[C---:B------:R-:W-:Y:S02]  /*afd0*/  ISETP.GE.AND P3, PT, R82.reuse, 0x2, PT ;  /* 0x000000025200780c */ /* 0x040fe40003f66270 */
[----:B------:R-:W-:Y:S02]  /*afe0*/  ISETP.GE.AND P5, PT, R82, 0x9, PT ;  /* 0x000000095200780c */ /* 0x000fe40003fa6270 */
[----:B------:R-:W-:Y:S02]  /*aff0*/  ISETP.GT.AND P4, PT, R83, 0x1, !P3 ;  /* 0x000000015300780c */ /* 0x000fe40005f84270 */
[----:B------:R-:W-:Y:S02]  /*b000*/  LOP3.LUT R22, R22, 0xfffffffd, RZ, 0xc0, !PT ;  /* 0xfffffffd16167812 */ /* 0x000fe400078ec0ff */
[----:B------:R-:W-:-:S04]  /*b010*/  ISETP.LT.OR P4, PT, R84, 0x2, P4 ;  /* 0x000000025400780c */ /* 0x000fc80002781670 */
[----:B------:R-:W-:Y:S02]  /*b020*/  FSEL R14, R14, -INF , !P4 ;  /* 0xff8000000e0e7808 */ /* 0x000fe40006000000 */
[----:B------:R-:W-:Y:S02]  /*b030*/  ISETP.GT.AND P4, PT, R83, 0x8, !P5 ;  /* 0x000000085300780c */ /* 0x000fe40006f84270 */
[----:B------:R-:W-:Y:S02]  /*b040*/  @P5 LOP3.LUT R22, R22, 0x2, RZ, 0xfc, !PT ;  /* 0x0000000216165812 */ /* 0x000fe400078efcff */
[----:B------:R-:W-:Y:S02]  /*b050*/  ISETP.GE.AND P5, PT, R82, 0xa, PT ;  /* 0x0000000a5200780c */ /* 0x000fe40003fa6270 */
[----:B------:R-:W-:Y:S02]  /*b060*/  ISETP.LT.OR P4, PT, R84, 0x9, P4 ;  /* 0x000000095400780c */ /* 0x000fe40002781670 */
[----:B------:R-:W-:-:S02]  /*b070*/  LOP3.LUT R22, R22, 0xfffffffb, RZ, 0xc0, !PT ;  /* 0xfffffffb16167812 */ /* 0x000fc400078ec0ff */
        /* <DEDUP_REMOVED lines=170> */
[----:B------:R-:W0:Y:S01]  /*bb20*/  SHFL.IDX PT, R13, R80, 0x1, 0x1c1f ;  /* 0x003c1f00500d7f89 */ /* 0x000e2200000e0000 */
[----:B------:R-:W-:-:S13]  /*bb30*/  ISETP.GE.AND P6, PT, R82, 0x7a, PT ;  /* 0x0000007a5200780c */ /* 0x000fda0003fc6270 */
[----:B------:R-:W-:Y:S02]  /*bb40*/  @P6 LOP3.LUT R22, R22, 0x10000000, RZ, 0xfc, !PT ;  /* 0x1000000016166812 */ /* 0x000fe400078efcff */
[----:B------:R-:W-:-:S04]  /*bb50*/  ISETP.GT.AND P6, PT, R83, 0x79, !P6 ;  /* 0x000000795300780c */ /* 0x000fc800077c4270 */
[----:B------:R-:W-:-:S04]  /*bb60*/  ISETP.LT.OR P6, PT, R84, 0x7a, P6 ;  /* 0x0000007a5400780c */ /* 0x000fc800037c1670 */
[----:B------:R-:W-:Y:S01]  /*bb70*/  FSEL R81, R81, -INF , !P6 ;  /* 0xff80000051517808 */ /* 0x000fe20007000000 */
[----:B0-----:R-:W-:Y:S01]  /*bb80*/  IMAD.IADD R86, R86, 0x1, R13 ;  /* 0x0000000156567824 */ /* 0x001fe200078e020d */
        /* <DEDUP_REMOVED lines=13> */
.L_x_14492:
[----:B------:R-:W-:-:S13]  /*bc60*/  ISETP.NE.AND P6, PT, R9, 0x1, PT ;  /* 0x000000010900780c */ /* 0x000fda0003fc5270 */
[----:B------:R-:W0:Y:S02]  /*bc70*/  @P6 LDC.64 R4, c[0x0][0x9e8] ;  /* 0x00027a00ff046b82 */ /* 0x000e240000000a00 */
[----:B0-----:R-:W-:-:S05]  /*bc80*/  @P6 IMAD.HI.U32 R4, R13, R4, RZ ;  /* 0x000000040d046227 */ /* 0x001fca00078e00ff */
[----:B------:R-:W-:-:S07]  /*bc90*/  @P6 SHF.R.U32.HI R13, RZ, R5, R4 ;  /* 0x00000005ff0d6219 */ /* 0x000fce0000011604 */
.L_x_14493:
[----:B------:R-:W-:Y:S05]  /*bca0*/  BSYNC B0 ;  /* 0x0000000000007941 */ /* 0x000fea0003800000 */
.L_x_14491:
[----:B------:R-:W-:-:S04]  /*bcb0*/  IMAD R78, R13, R9, -R78 ;  /* 0x000000090d4e7224 */ /* 0x000fc800078e0a4e */
[----:B------:R-:W-:-:S05]  /*bcc0*/  IMAD.IADD R5, R78, 0x1, -R155 ;  /* 0x000000014e057824 */ /* 0x000fca00078e0a9b */
[----:B------:R-:W-:Y:S02]  /*bcd0*/  VIMNMX R86, R86, R5, !PT ;  /* 0x0000000556567248 */ /* 0x000fe40007fe0100 */
[----:B------:R-:W-:-:S07]  /*bce0*/  VIADDMNMX R90, R5, R9, R90, PT ;  /* 0x00000009055a7246 */ /* 0x000fce000380015a */
.L_x_14490:
[----:B------:R-:W-:Y:S01]  /*bcf0*/  ISETP.GT.AND P3, PT, R86, 0x1, !P3 ;  /* 0x000000015600780c */ /* 0x000fe20005f64270 */
[----:B------:R-:W-:Y:S01]  /*bd00*/  ULDC UR30, c[0x0][0x988] ;  /* 0x00026200001e7ab9 */ /* 0x000fe20000000800 */
[----:B------:R-:W-:Y:S02]  /*bd10*/  LOP3.LUT P6, RZ, R22, 0x2000000, RZ, 0xc0, !PT ;  /* 0x0200000016ff7812 */ /* 0x000fe400078cc0ff */
[----:B------:R-:W-:Y:S02]  /*bd20*/  ISETP.LT.OR P3, PT, R90, 0x2, P3 ;  /* 0x000000025a00780c */ /* 0x000fe40001f61670 */
[----:B------:R-:W-:Y:S02]  /*bd30*/  ISETP.GT.AND P4, PT, R86, 0x71, !P4 ;  /* 0x000000715600780c */ /* 0x000fe40006784270 */
        /* <DEDUP_REMOVED lines=76> */
[----:B------:R-:W-:Y:S01]  /*c200*/  LOP3.LUT P3, RZ, R22, 0x40000, RZ, 0xc0, !PT ;  /* 0x0004000016ff7812 */ /* 0x000fe2000786c0ff */
[----:B------:R-:W0:Y:S01]  /*c210*/  SHFL.BFLY PT, R5, R12, 0x2, 0x1f ;  /* 0x0c401f000c057f89 */ /* 0x000e2200000e0000 */
[C---:B------:R-:W-:Y:S02]  /*c220*/  ISETP.GT.AND P5, PT, R86.reuse, 0x78, !P5 ;  /* 0x000000785600780c */ /* 0x040fe40006fa4270 */
[----:B------:R-:W-:Y:S02]  /*c230*/  ISETP.GT.AND P3, PT, R86, 0x31, !P3 ;  /* 0x000000315600780c */ /* 0x000fe40005f64270 */
[----:B------:R-:W-:-:S02]  /*c240*/  ISETP.LT.OR P4, PT, R90, 0x72, P4 ;  /* 0x000000725a00780c */ /* 0x000fc40002781670 */
[C---:B------:R-:W-:Y:S02]  /*c250*/  ISETP.LT.OR P3, PT, R90.reuse, 0x32, P3 ;  /* 0x000000325a00780c */ /* 0x040fe40001f61670 */
[----:B------:R-:W-:Y:S02]  /*c260*/  ISETP.LT.OR P5, PT, R90, 0x79, P5 ;  /* 0x000000795a00780c */ /* 0x000fe40002fa1670 */
[----:B------:R-:W-:Y:S02]  /*c270*/  FSEL R42, R42, -INF , !P3 ;  /* 0xff8000002a2a7808 */ /* 0x000fe40005800000 */
[----:B------:R-:W-:Y:S02]  /*c280*/  LOP3.LUT P3, RZ, R22, 0x20000, RZ, 0xc0, !PT ;  /* 0x0002000016ff7812 */ /* 0x000fe4000786c0ff */
[----:B------:R-:W-:Y:S02]  /*c290*/  FSEL R73, R73, -INF , !P4 ;  /* 0xff80000049497808 */ /* 0x000fe40006000000 */
[----:B------:R-:W-:-:S02]  /*c2a0*/  ISETP.GT.AND P3, PT, R86, 0x38, !P3 ;  /* 0x000000385600780c */ /* 0x000fc40005f64270 */
[----:B------:R-:W-:Y:S02]  /*c2b0*/  FSEL R0, R0, -INF , !P5 ;  /* 0xff80000000007808 */ /* 0x000fe40006800000 */
        /* <DEDUP_REMOVED lines=13> */
[----:B------:R-:W-:Y:S01]  /*c390*/  ISETP.GT.AND P3, PT, R86, 0x41, !P6 ;  /* 0x000000415600780c */ /* 0x000fe20007764270 */
[----:B------:R-:W-:Y:S01]  /*c3a0*/  FMUL.FTZ R78, R13, UR30 ;  /* 0x0000001e0d4e7c20 */ /* 0x000fe20008410000 */
[----:B------:R-:W-:Y:S02]  /*c3b0*/  LOP3.LUT P6, RZ, R22, 0x8, RZ, 0xc0, !PT ;  /* 0x0000000816ff7812 */ /* 0x000fe400078cc0ff */
        /* <DEDUP_REMOVED lines=46> */
[----:B------:R-:W-:-:S04]  /*c6a0*/  FSETP.NEU.FTZ.AND P3, PT, R13, -INF , PT ;  /* 0xff8000000d00780b */ /* 0x000fc80003f7d000 */
        /* <DEDUP_REMOVED lines=47> */
[----:B------:R-:W-:Y:S01]  /*c9a0*/  FFMA.FTZ R75, R81, UR30, -R78 ;  /* 0x0000001e514b7c23 */ /* 0x000fe2000801084e */
[----:B------:R-:W-:-:S04]  /*c9b0*/  FMNMX.FTZ R31, R37, R12, !PT ;  /* 0x0000000c251f7209 */ /* 0x000fc80007810000 */
[----:B------:R-:W-:Y:S01]  /*c9c0*/  FMNMX.FTZ R12, R38, R31, !PT ;  /* 0x0000001f260c7209 */ /* 0x000fe20007810000 */
[----:B------:R-:W3:Y:S01]  /*c9d0*/  MUFU.EX2 R144, R144 ;  /* 0x0000009000907308 */ /* 0x000ee20000000800 */
[----:B------:R-:W-:Y:S02]  /*c9e0*/  FFMA.FTZ R31, R36, UR30, -R78 ;  /* 0x0000001e241f7c23 */ /* 0x000fe4000801084e */
[----:B------:R-:W-:-:S04]  /*c9f0*/  FMNMX.FTZ R35, R41, R12, !PT ;  /* 0x0000000c29237209 */ /* 0x000fc80007810000 */
[----:B------:R-:W-:Y:S01]  /*ca00*/  FMNMX.FTZ R12, R42, R35, !PT ;  /* 0x000000232a0c7209 */ /* 0x000fe20007810000 */
[----:B------:R-:W4:Y:S03]  /*ca10*/  MUFU.EX2 R21, R21 ;  /* 0x0000001500157308 */ /* 0x000f260000000800 */
[----:B------:R-:W-:-:S04]  /*ca20*/  FMNMX.FTZ R35, R45, R12, !PT ;  /* 0x0000000c2d237209 */ /* 0x000fc80007810000 */
[----:B------:R-:W-:Y:S01]  /*ca30*/  FMNMX.FTZ R12, R46, R35, !PT ;  /* 0x000000232e0c7209 */ /* 0x000fe20007810000 */
[----:B------:R-:W5:Y:S01]  /*ca40*/  MUFU.EX2 R146, R146 ;  /* 0x0000009200927308 */ /* 0x000f620000000800 */
[----:B------:R-:W-:Y:S02]  /*ca50*/  FFMA.FTZ R35, R40, UR30, -R78 ;  /* 0x0000001e28237c23 */ /* 0x000fe4000801084e */
[----:B------:R-:W-:-:S04]  /*ca60*/  FMNMX.FTZ R39, R49, R12, !PT ;  /* 0x0000000c31277209 */ /* 0x000fc80007810000 */
[----:B------:R-:W-:Y:S01]  /*ca70*/  FMNMX.FTZ R12, R50, R39, !PT ;  /* 0x00000027320c7209 */ /* 0x000fe20007810000 */
[----:B------:R-:W5:Y:S03]  /*ca80*/  MUFU.EX2 R27, R27 ;  /* 0x0000001b001b7308 */ /* 0x000f660000000800 */
        /* <DEDUP_REMOVED lines=20> */
[----:B------:R-:W-:Y:S01]  /*cbd0*/  FMNMX.FTZ R12, R0, R51, !PT ;  /* 0x00000033000c7209 */ /* 0x000fe20007810000 */
[----:B------:R-:W-:-:S03]  /*cbe0*/  FFMA.FTZ R51, R56, UR30, -R78 ;  /* 0x0000001e38337c23 */ /* 0x000fc6000801084e */
        /* <DEDUP_REMOVED lines=20> */
[----:B------:R-:W-:Y:S01]  /*cd30*/  FADD.FTZ R15, R148, R3 ;  /* 0x00000003940f7221 */ /* 0x000fe20000010000 */
[--C-:B------:R-:W-:Y:S01]  /*cd40*/  FFMA.FTZ R20, R20, UR30, -R44.reuse ;  /* 0x0000001e14147c23 */ /* 0x100fe2000801082c */
[--C-:B------:R-:W-:Y:S01]  /*cd50*/  FFMA.FTZ R145, R25, UR30, -R44.reuse ;  /* 0x0000001e19917c23 */ /* 0x100fe2000801082c */
[----:B------:R-:W-:Y:S01]  /*cd60*/  MUFU.EX2 R149, R149 ;  /* 0x0000009500957308 */ /* 0x000fe20000000800 */
[----:B-1----:R-:W-:Y:S01]  /*cd70*/  FADD.FTZ R4, R150, R15 ;  /* 0x0000000f96047221 */ /* 0x002fe20000010000 */
[--C-:B------:R-:W-:Y:S01]  /*cd80*/  FFMA.FTZ R24, R26, UR30, -R44.reuse ;  /* 0x0000001e1a187c23 */ /* 0x100fe2000801082c */
[--C-:B------:R-:W-:Y:S01]  /*cd90*/  FFMA.FTZ R147, R29, UR30, -R44.reuse ;  /* 0x0000001e1d937c23 */ /* 0x100fe2000801082c */
[----:B------:R-:W-:Y:S01]  /*cda0*/  FFMA.FTZ R26, R30, UR30, -R44 ;  /* 0x0000001e1e1a7c23 */ /* 0x000fe2000801082c */
[----:B--2---:R-:W-:Y:S01]  /*cdb0*/  FADD.FTZ R15, R5, R4 ;  /* 0x00000004050f7221 */ /* 0x004fe20000010000 */
[--C-:B------:R-:W-:Y:S01]  /*cdc0*/  FFMA.FTZ R30, R38, UR30, -R44.reuse ;  /* 0x0000001e261e7c23 */ /* 0x100fe2000801082c */
[--C-:B------:R-:W-:Y:S01]  /*cdd0*/  FFMA.FTZ R141, R33, UR30, -R44.reuse ;  /* 0x0000001e218d7c23 */ /* 0x100fe2000801082c */
[----:B------:R-:W0:Y:S01]  /*cde0*/  MUFU.EX2 R14, R14 ;  /* 0x0000000e000e7308 */ /* 0x000e220000000800 */
[----:B---3--:R-:W-:Y:S01]  /*cdf0*/  FADD.FTZ R4, R144, R15 ;  /* 0x0000000f90047221 */ /* 0x008fe20000010000 */
[----:B------:R-:W1:Y:S01]  /*ce00*/  @P1 LDC R29, c[0x0][0x44c] ;  /* 0x00011300ff1d1b82 */ /* 0x000e620000000800 */
[--C-:B------:R-:W-:Y:S01]  /*ce10*/  FFMA.FTZ R28, R34, UR30, -R44.reuse ;  /* 0x0000001e221c7c23 */ /* 0x100fe2000801082c */
[----:B------:R-:W-:Y:S01]  /*ce20*/  FFMA.FTZ R34, R46, UR30, -R44 ;  /* 0x0000001e2e227c23 */ /* 0x000fe2000801082c */
[----:B----4-:R-:W-:Y:S01]  /*ce30*/  FADD.FTZ R15, R21, R4 ;  /* 0x00000004150f7221 */ /* 0x010fe20000010000 */
[--C-:B------:R-:W-:Y:S01]  /*ce40*/  FFMA.FTZ R143, R37, UR30, -R44.reuse ;  /* 0x0000001e258f7c23 */ /* 0x100fe2000801082c */
[--C-:B------:R-:W-:Y:S01]  /*ce50*/  FFMA.FTZ R137, R41, UR30, -R44.reuse ;  /* 0x0000001e29897c23 */ /* 0x100fe2000801082c */
[----:B------:R-:W2:Y:S01]  /*ce60*/  MUFU.EX2 R151, R151 ;  /* 0x0000009700977308 */ /* 0x000ea20000000800 */
[----:B-----5:R-:W-:Y:S01]  /*ce70*/  FADD.FTZ R38, R146, R15 ;  /* 0x0000000f92267221 */ /* 0x020fe20000010000 */
[----:B------:R-:W3:Y:S01]  /*ce80*/  @P1 LDC R46, c[0x0][0x450] ;  /* 0x00011400ff2e1b82 */ /* 0x000ee20000000800 */
[--C-:B------:R-:W-:Y:S01]  /*ce90*/  FFMA.FTZ R32, R42, UR30, -R44.reuse ;  /* 0x0000001e2a207c23 */ /* 0x100fe2000801082c */
[----:B------:R-:W-:Y:S01]  /*cea0*/  FFMA.FTZ R139, R45, UR30, -R44 ;  /* 0x0000001e2d8b7c23 */ /* 0x000fe2000801082c */
[----:B------:R-:W-:Y:S01]  /*ceb0*/  FADD.FTZ R25, R27, R38 ;  /* 0x000000261b197221 */ /* 0x000fe20000010000 */
[----:B------:R-:W-:-:S02]  /*cec0*/  IMAD.MOV.U32 R33, RZ, RZ, R92 ;  /* 0x000000ffff217224 */ /* 0x000fc400078e005c */
[----:B------:R-:W-:Y:S01]  /*ced0*/  FFMA.FTZ R133, R49, UR30, -R44 ;  /* 0x0000001e31857c23 */ /* 0x000fe2000801082c */
[----:B------:R-:W4:Y:S01]  /*cee0*/  MUFU.EX2 R20, R20 ;  /* 0x0000001400147308 */ /* 0x000f220000000800 */
[----:B0-----:R-:W-:Y:S01]  /*cef0*/  FADD.FTZ R4, R149, R14 ;  /* 0x0000000e95047221 */ /* 0x001fe20000010000 */
[----:B------:R-:W-:Y:S01]  /*cf00*/  FADD.FTZ R40, R140, R25 ;  /* 0x000000198c287221 */ /* 0x000fe20000010000 */
[--C-:B------:R-:W-:Y:S01]  /*cf10*/  FFMA.FTZ R36, R50, UR30, -R44.reuse ;  /* 0x0000001e32247c23 */ /* 0x100fe2000801082c */
[--C-:B------:R-:W-:Y:S01]  /*cf20*/  FFMA.FTZ R135, R53, UR30, -R44.reuse ;  /* 0x0000001e35877c23 */ /* 0x100fe2000801082c */
[----:B------:R-:W-:Y:S01]  /*cf30*/  FFMA.FTZ R38, R54, UR30, -R44 ;  /* 0x0000001e36267c23 */ /* 0x000fe2000801082c */
[----:B------:R-:W-:Y:S01]  /*cf40*/  FADD.FTZ R25, R31, R40 ;  /* 0x000000281f197221 */ /* 0x000fe20000010000 */
[----:B------:R-:W-:Y:S01]  /*cf50*/  FFMA.FTZ R129, R57, UR30, -R44 ;  /* 0x0000001e39817c23 */ /* 0x000fe2000801082c */
[----:B------:R-:W0:Y:S01]  /*cf60*/  MUFU.EX2 R145, R145 ;  /* 0x0000009100917308 */ /* 0x000e220000000800 */
[----:B--2---:R-:W-:Y:S01]  /*cf70*/  FADD.FTZ R15, R151, R4 ;  /* 0x00000004970f7221 */ /* 0x004fe20000010000 */
[----:B------:R-:W-:Y:S01]  /*cf80*/  FADD.FTZ R40, R142, R25 ;  /* 0x000000198e287221 */ /* 0x000fe20000010000 */
[----:B-1----:R-:W-:Y:S01]  /*cf90*/  @P1 IMAD.HI.U32 R29, R92, R29, RZ ;  /* 0x0000001d5c1d1227 */ /* 0x002fe200078e00ff */
[----:B------:R-:W-:-:S03]  /*cfa0*/  F2FP.BF16.F32.PACK_AB R148, R3, R148 ;  /* 0x000000940394723e */ /* 0x000fc600000010ff */
[----:B------:R-:W-:Y:S01]  /*cfb0*/  FFMA.FTZ R131, R61, UR30, -R44 ;  /* 0x0000001e3d837c23 */ /* 0x000fe2000801082c */
[----:B------:R-:W-:Y:S01]  /*cfc0*/  FADD.FTZ R25, R35, R40 ;  /* 0x0000002823197221 */ /* 0x000fe20000010000 */
[--C-:B------:R-:W-:Y:S01]  /*cfd0*/  FFMA.FTZ R40, R58, UR30, -R44.reuse ;  /* 0x0000001e3a287c23 */ /* 0x100fe2000801082c */
[----:B------:R-:W1:Y:S01]  /*cfe0*/  MUFU.EX2 R24, R24 ;  /* 0x0000001800187308 */ /* 0x000e620000000800 */
[----:B----4-:R-:W-:Y:S01]  /*cff0*/  FADD.FTZ R4, R20, R15 ;  /* 0x0000000f14047221 */ /* 0x010fe20000010000 */
[----:B------:R-:W-:Y:S01]  /*d000*/  FADD.FTZ R42, R136, R25 ;  /* 0x00000019882a7221 */ /* 0x000fe20000010000 */
[----:B---3--:R-:W-:Y:S01]  /*d010*/  @P1 SHF.R.U32.HI R33, RZ, R46, R29 ;  /* 0x0000002eff211219 */ /* 0x008fe2000001161d */
[----:B------:R-:W-:Y:S01]  /*d020*/  FFMA.FTZ R125, R65, UR30, -R44 ;  /* 0x0000001e417d7c23 */ /* 0x000fe2000801082c */
[----:B------:R-:W-:Y:S01]  /*d030*/  F2FP.BF16.F32.PACK_AB R150, R5, R150 ;  /* 0x000000960596723e */ /* 0x000fe200000010ff */
[----:B------:R-:W-:Y:S01]  /*d040*/  FADD.FTZ R25, R39, R42 ;  /* 0x0000002a27197221 */ /* 0x000fe20000010000 */
[----:B------:R-:W-:Y:S01]  /*d050*/  FFMA.FTZ R42, R62, UR30, -R44 ;  /* 0x0000001e3e2a7c23 */ /* 0x000fe2000801082c */
[----:B------:R-:W2:Y:S01]  /*d060*/  MUFU.EX2 R147, R147 ;  /* 0x0000009300937308 */ /* 0x000ea20000000800 */
        /* <DEDUP_REMOVED lines=13> */
[----:B------:R-:W-:Y:S01]  /*d140*/  FFMA.FTZ R46, R70, UR30, -R44 ;  /* 0x0000001e462e7c23 */ /* 0x000fe2000801082c */
[----:B------:R-:W1:Y:S01]  /*d150*/  MUFU.EX2 R141, R141 ;  /* 0x0000008d008d7308 */ /* 0x000e620000000800 */
[----:B--2---:R-:W-:Y:S01]  /*d160*/  FADD.FTZ R15, R147, R4 ;  /* 0x00000004930f7221 */ /* 0x004fe20000010000 */
[----:B------:R-:W-:Y:S01]  /*d170*/  FADD.FTZ R48, R134, R25 ;  /* 0x0000001986307221 */ /* 0x000fe20000010000 */
[--C-:B------:R-:W-:Y:S01]  /*d180*/  FFMA.FTZ R25, R0, UR30, -R44.reuse ;  /* 0x0000001e00197c23 */ /* 0x100fe2000801082c */
[----:B------:R-:W-:Y:S01]  /*d190*/  FFMA.FTZ R44, R77, UR30, -R44 ;  /* 0x0000001e4d2c7c23 */ /* 0x000fe2000801082c */
[----:B------:R-:W-:Y:S02]  /*d1a0*/  F2FP.BF16.F32.PACK_AB R146, R27, R146 ;  /* 0x000000921b92723e */ /* 0x000fe400000010ff */
[----:B------:R-:W-:Y:S01]  /*d1b0*/  F2FP.BF16.F32.PACK_AB R140, R31, R140 ;  /* 0x0000008c1f8c723e */ /* 0x000fe200000010ff */
        /* <DEDUP_REMOVED lines=8> */
[----:B------:R-:W-:Y:S02]  /*d240*/  F2FP.BF16.F32.PACK_AB R134, R51, R134 ;  /* 0x000000863386723e */ /* 0x000fe400000010ff */
[----:B------:R-:W-:-:S02]  /*d250*/  F2FP.BF16.F32.PACK_AB R151, R20, R151 ;  /* 0x000000971497723e */ /* 0x000fc400000010ff */
[----:B------:R-:W1:Y:S01]  /*d260*/  MUFU.EX2 R30, R30 ;  /* 0x0000001e001e7308 */ /* 0x000e620000000800 */
[----:B--2---:R-:W-:Y:S01]  /*d270*/  FADD.FTZ R4, R28, R15 ;  /* 0x0000000f1c047221 */ /* 0x004fe20000010000 */
        /* <DEDUP_REMOVED lines=12> */
[----:B------:R-:W-:Y:S01]  /*d340*/  FADD.FTZ R15, R51, R48 ;  /* 0x00000030330f7221 */ /* 0x000fe20000010000 */
[----:B------:R-:W-:-:S03]  /*d350*/  F2FP.BF16.F32.PACK_AB R137, R32, R137 ;  /* 0x000000892089723e */ /* 0x000fc600000010ff */
[----:B------:R-:W-:Y:S01]  /*d360*/  FADD.FTZ R48, R128, R15 ;  /* 0x0000000f80307221 */ /* 0x000fe20000010000 */
[----:B------:R-:W-:Y:S01]  /*d370*/  IMAD.IADD R15, R88, 0x1, R33 ;  /* 0x00000001580f7824 */ /* 0x000fe200078e0221 */
[----:B------:R-:W0:Y:S01]  /*d380*/  MUFU.EX2 R133, R133 ;  /* 0x0000008500857308 */ /* 0x000e220000000800 */
[----:B-1----:R-:W-:Y:S01]  /*d390*/  FADD.FTZ R29, R139, R4 ;  /* 0x000000048b1d7221 */ /* 0x002fe20000010000 */
[----:B------:R-:W-:Y:S01]  /*d3a0*/  F2FP.BF16.F32.PACK_AB R128, R55, R128 ;  /* 0x000000803780723e */ /* 0x000fe200000010ff */
[----:B------:R-:W-:-:S05]  /*d3b0*/  IMAD.IADD R8, R15, 0x1, R8 ;  /* 0x000000010f087824 */ /* 0x000fca00078e0208 */
[----:B------:R-:W1:Y:S01]  /*d3c0*/  MUFU.EX2 R36, R36 ;  /* 0x0000002400247308 */ /* 0x000e620000000800 */
[C---:B--2---:R-:W-:Y:S01]  /*d3d0*/  FADD.FTZ R4, R34.reuse, R29 ;  /* 0x0000001d22047221 */ /* 0x044fe20000010000 */
[----:B------:R-:W-:Y:S01]  /*d3e0*/  FADD.FTZ R29, R55, R48 ;  /* 0x00000030371d7221 */ /* 0x000fe20000010000 */
[----:B------:R-:W-:-:S03]  /*d3f0*/  F2FP.BF16.F32.PACK_AB R139, R34, R139 ;  /* 0x0000008b228b723e */ /* 0x000fc600000010ff */
        /* <DEDUP_REMOVED lines=43> */
[----:B------:R-:W-:Y:S01]  /*d6b0*/  F2FP.BF16.F32.PACK_AB R125, R0, R125 ;  /* 0x0000007d007d723e */ /* 0x000fe200000010ff */
[----:B------:R-:W-:-:S05]  /*d6c0*/  VIADD R0, R89, 0xfffffffe ;  /* 0xfffffffe59007836 */ /* 0x000fca0000000000 */
        /* <DEDUP_REMOVED lines=15> */
[----:B------:R-:W-:Y:S02]  /*d7c0*/  F2FP.BF16.F32.PACK_AB R122, R75, R122 ;  /* 0x0000007a4b7a723e */ /* 0x000fe400000010ff */
        /* <DEDUP_REMOVED lines=14> */
.L_x_14496:
[----:B------:R-:W-:-:S13]  /*d8b0*/  ISETP.NE.AND P3, PT, R9, 0x1, PT ;  /* 0x000000010900780c */ /* 0x000fda0003f65270 */
[----:B------:R-:W0:Y:S02]  /*d8c0*/  @P3 LDC.64 R14, c[0x0][0x9e8] ;  /* 0x00027a00ff0e3b82 */ /* 0x000e240000000a00 */
[----:B0-----:R-:W-:-:S05]  /*d8d0*/  @P3 IMAD.HI.U32 R14, R5, R14, RZ ;  /* 0x0000000e050e3227 */ /* 0x001fca00078e00ff */
[----:B------:R-:W-:-:S07]  /*d8e0*/  @P3 SHF.R.U32.HI R5, RZ, R15, R14 ;  /* 0x0000000fff053219 */ /* 0x000fce000001160e */
.L_x_14497:
[----:B------:R-:W-:Y:S05]  /*d8f0*/  BSYNC B0 ;  /* 0x0000000000007941 */ /* 0x000fea0003800000 */
.L_x_14495:
[----:B------:R-:W-:-:S05]  /*d900*/  IMAD R5, R5, R9, R9 ;  /* 0x0000000905057224 */ /* 0x000fca00078e0209 */
[----:B------:R-:W-:-:S07]  /*d910*/  VIMNMX R8, R8, R5, PT ;  /* 0x0000000508087248 */ /* 0x000fce0003fe0100 */
.L_x_14494:
        /* <DEDUP_REMOVED lines=30> */
[----:B--2---:R-:W-:-:S04]  /*db00*/  VIMNMX R9, R9, R5, !PT ;  /* 0x0000000509097248 */ /* 0x004fc80007fe0100 */
[----:B------:R-:W-:Y:S01]  /*db10*/  ISETP.GE.AND P3, PT, R0, R9, PT ;  /* 0x000000090000720c */ /* 0x000fe20003f66270 */
[----:B------:R0:W-:-:S12]  /*db20*/  STL [R1+0x1c], R9 ;  /* 0x00001c0901007387 */ /* 0x0001d80000100800 */
[----:B0-----:R-:W-:Y:S05]  /*db30*/  @!P3 BRA `(.L_x_14498) ;  /* 0x000000380004b947 */ /* 0x001fea0003800000 */
[----:B------:R-:W-:-:S07]  /*db40*/  IMAD.MOV.U32 R119, RZ, RZ, RZ ;  /* 0x000000ffff777224 */ /* 0x000fce00078e00ff */
.L_x_14518:
        /* <DEDUP_REMOVED lines=8> */
[----:B------:R-:W-:Y:S05]  /*dbd0*/  @P3 BRA `(.L_x_14499) ;  /* 0x0000000000303947 */ /* 0x000fea0003800000 */
[----:B------:R-:W-:Y:S05]  /*dbe0*/  @!P0 BRA `(.L_x_14500) ;  /* 0x0000000000048947 */ /* 0x000fea0003800000 */
[----:B------:R-:W-:Y:S01]  /*dbf0*/  BPT.TRAP 0x1 ;  /* 0x000000040000795c */ /* 0x000fe20000300000 */
.L_x_14500:
[----:B------:R-:W-:Y:S01]  /*dc00*/  IMAD R9, R5, 0x8, R2 ;  /* 0x0000000805097824 */ /* 0x000fe200078e0202 */
[----:B------:R-:W-:-:S04]  /*dc10*/  SHF.L.U32 R8, R20, 0x1f, RZ ;  /* 0x0000001f14087819 */ /* 0x000fc800000006ff */
[----:B------:R0:W1:Y:S01]  /*dc20*/  SYNCS.PHASECHK.TRANS64.TRYWAIT P4, [R9+URZ+0x16830], R8 ;  /* 0x01683008090075a7 */ /* 0x000062000808017f */
[----:B------:R-:W-:Y:S05]  /*dc30*/  @!P0 BRA `(.L_x_14501) ;  /* 0x0000000000048947 */ /* 0x000fea0003800000 */
[----:B------:R-:W-:Y:S01]  /*dc40*/  BPT.TRAP 0x1 ;  /* 0x000000040000795c */ /* 0x000fe20000300000 */
.L_x_14501:
[----:B------:R-:W-:Y:S04]  /*dc50*/  BSSY B0, `(.L_x_14499) ;  /* 0x0000004000007945 */ /* 0x000fe80003800000 */
[----:B-1----:R-:W-:Y:S05]  /*dc60*/  @P4 BRA `(.L_x_14502) ;  /* 0x0000000000084947 */ /* 0x002fea0003800000 */
[----:B------:R-:W1:Y:S02]  /*dc70*/  SYNCS.PHASECHK.TRANS64.TRYWAIT P4, [R9+URZ+0x16830], R8 ;  /* 0x01683008090075a7 */ /* 0x000e64000808017f */
[----:B-1----:R-:W-:Y:S05]  /*dc80*/  @!P4 BRA `(.L_x_14503) ;  /* 0x000001580084c947 */ /* 0x002fea0003800000 */
.L_x_14502:
[----:B------:R-:W-:Y:S05]  /*dc90*/  BSYNC B0 ;  /* 0x0000000000007941 */ /* 0x000fea0003800000 */
.L_x_14499:
[----:B------:R-:W2:Y:S01]  /*dca0*/  LDL R14, [R1+0x30] ;  /* 0x00003000010e7983 */ /* 0x000ea20000100800 */
[----:B------:R-:W-:Y:S01]  /*dcb0*/  IMAD.MOV.U32 R15, RZ, RZ, 0x40000040 ;  /* 0x40000040ff0f7424 */ /* 0x000fe200078e00ff */
[----:B------:R-:W-:Y:S05]  /*dcc0*/  WARPSYNC.ALL ;  /* 0x0000000000007948 */ /* 0x000fea0003800000 */
[----:B------:R-:W-:Y:S01]  /*dcd0*/  R2UR UR19, R15 ;  /* 0x000000000f1372ca */ /* 0x000fe200000e0000 */
[----:B01----:R-:W0:Y:S01]  /*dce0*/  S2R R8, SR_TID.X ;  /* 0x0000000000087919 */ /* 0x003e220000002100 */
[----:B------:R-:W-:Y:S01]  /*dcf0*/  IMAD.MOV.U32 R25, RZ, RZ, 0x40000040 ;  /* 0x40000040ff197424 */ /* 0x000fe200078e00ff */
[----:B------:R-:W-:-:S02]  /*dd00*/  R2UR UR12, R6 ;  /* 0x00000000060c72ca */ /* 0x000fc400000e0000 */
[----:B------:R-:W-:Y:S02]  /*dd10*/  R2UR UR13, R7 ;  /* 0x00000000070d72ca */ /* 0x000fe400000e0000 */
[----:B0-----:R-:W-:-:S05]  /*dd20*/  SHF.R.U32.HI R8, RZ, 0x7, R8 ;  /* 0x00000007ff087819 */ /* 0x001fca0000011608 */
[----:B------:R-:W-:Y:S01]  /*dd30*/  VIADD R21, R8, 0x8 ;  /* 0x0000000808157836 */ /* 0x000fe20000000000 */
[C---:B------:R-:W-:Y:S02]  /*dd40*/  R2UR UR15, R25.reuse ;  /* 0x00000000190f72ca */ /* 0x040fe400000e0000 */
[----:B------:R-:W-:Y:S02]  /*dd50*/  R2UR UR27, R25 ;  /* 0x00000000191b72ca */ /* 0x000fe400000e0000 */
[----:B------:R0:W-:Y:S01]  /*dd60*/  BAR.SYNC.DEFER_BLOCKING R21, 0x100 ;  /* 0x000400150000751d */ /* 0x0001e20000010000 */
[----:B--2---:R-:W-:-:S04]  /*dd70*/  IMAD R24, R5, 0x400, R14 ;  /* 0x0000040005187824 */ /* 0x004fc800078e020e */
[----:B------:R-:W-:-:S05]  /*dd80*/  VIADD R14, R24, 0x2 ;  /* 0x00000002180e7836 */ /* 0x000fca0000000000 */
[----:B------:R-:W-:Y:S02]  /*dd90*/  R2UR UR18, R14 ;  /* 0x000000000e1272ca */ /* 0x000fe400000e0000 */
[----:B------:R-:W2:Y:S01]  /*dda0*/  LDL.64 R14, [R1+0x20] ;  /* 0x00002000010e7983 */ /* 0x000ea20000100a00 */
[C---:B------:R-:W-:Y:S01]  /*ddb0*/  R2UR UR14, R24.reuse ;  /* 0x00000000180e72ca */ /* 0x040fe200000e0000 */
[C---:B------:R-:W-:Y:S02]  /*ddc0*/  VIADD R8, R24.reuse, 0x4 ;  /* 0x0000000418087836 */ /* 0x040fe40000000000 */
[----:B------:R-:W-:-:S05]  /*ddd0*/  VIADD R24, R24, 0x6 ;  /* 0x0000000618187836 */ /* 0x000fca0000000000 */
[----:B------:R-:W-:Y:S02]  /*dde0*/  R2UR UR26, R24 ;  /* 0x00000000181a72ca */ /* 0x000fe400000e0000 */
[----:B------:R-:W-:-:S06]  /*ddf0*/  WARPGROUP.ARRIVE ;  /* 0x00000000000079c5 */ /* 0x000fcc0000000000 */
[----:B------:R-:W-:Y:S01]  /*de00*/  HGMMA.64x128x16.F32.BF16 R24, gdesc[UR12], RZ, !UPT, gsb0 ;  /* 0x01e000000c1879f0 */ /* 0x000fe2000c0018ff */
[----:B------:R-:W-:Y:S01]  /*de10*/  IMAD.MOV.U32 R9, RZ, RZ, 0x40000040 ;  /* 0x40000040ff097424 */ /* 0x000fe200078e00ff */
[----:B------:R-:W-:Y:S02]  /*de20*/  R2UR UR22, R8 ;  /* 0x00000000081672ca */ /* 0x000fe400000e0000 */
[----:B------:R-:W-:Y:S02]  /*de30*/  R2UR UR20, R156 ;  /* 0x000000009c1472ca */ /* 0x000fe400000e0000 */
[----:B------:R-:W-:Y:S02]  /*de40*/  R2UR UR23, R9 ;  /* 0x00000000091772ca */ /* 0x000fe400000e0000 */
[----:B------:R-:W-:Y:S01]  /*de50*/  R2UR UR21, R157 ;  /* 0x000000009d1572ca */ /* 0x000fe200000e0000 */
[----:B------:R-:W-:Y:S02]  /*de60*/  WARPGROUP.DEPBAR.LE gsb0, 0x0 ;  /* 0x00008000000079c5 */ /* 0x000fe40000010000 */
[----:B------:R-:W-:Y:S01]  /*de70*/  WARPGROUP.ARRIVE ;  /* 0x00000000000079c5 */ /* 0x000fe20000000000 */
[----:B--2---:R-:W-:-:S02]  /*de80*/  R2UR UR16, R14 ;  /* 0x000000000e1072ca */ /* 0x004fc400000e0000 */
        /* <DEDUP_REMOVED lines=14> */
.L_x_14505:
[----:B------:R-:W-:Y:S01]  /*df70*/  SHF.L.U32 R8, R154, 0x1f, RZ ;  /* 0x0000001f9a087819 */ /* 0x000fe200000006ff */
[----:B------:R-:W-:-:S04]  /*df80*/  IMAD R9, R19, 0x8, R2 ;  /* 0x0000000813097824 */ /* 0x000fc800078e0202 */
[----:B------:R0:W1:Y:S01]  /*df90*/  SYNCS.PHASECHK.TRANS64.TRYWAIT P3, [R9+URZ+0x16850], R8 ;  /* 0x01685008090075a7 */ /* 0x000062000806017f */
[----:B------:R-:W-:Y:S05]  /*dfa0*/  @!P0 BRA `(.L_x_14506) ;  /* 0x0000000000048947 */ /* 0x000fea0003800000 */
[----:B------:R-:W-:Y:S01]  /*dfb0*/  BPT.TRAP 0x1 ;  /* 0x000000040000795c */ /* 0x000fe20000300000 */
.L_x_14506:
[----:B-1----:R-:W-:Y:S05]  /*dfc0*/  @P3 BRA `(.L_x_14504) ;  /* 0x0000000000083947 */ /* 0x002fea0003800000 */
[----:B------:R-:W1:Y:S02]  /*dfd0*/  SYNCS.PHASECHK.TRANS64.TRYWAIT P3, [R9+URZ+0x16850], R8 ;  /* 0x01685008090075a7 */ /* 0x000e64000806017f */
[----:B-1----:R-:W-:Y:S05]  /*dfe0*/  @!P3 BRA `(.L_x_14507) ;  /* 0x0000015400c0b947 */ /* 0x002fea0003800000 */
.L_x_14504:
        /* <DEDUP_REMOVED lines=9> */
[----:B------:R-:W-:Y:S02]  /*e080*/  IMAD.MOV.U32 R9, RZ, RZ, 0x40000040 ;  /* 0x40000040ff097424 */ /* 0x000fe400078e00ff */
[----:B------:R-:W-:-:S04]  /*e090*/  IMAD R8, R19, 0x400, R8 ;  /* 0x0000040013087824 */ /* 0x000fc800078e0208 */
[C---:B------:R-:W-:Y:S01]  /*e0a0*/  VIADD R14, R8.reuse, 0x80 ;  /* 0x00000080080e7836 */ /* 0x040fe20000000000 */
[----:B------:R-:W-:-:S13]  /*e0b0*/  R2UR UR14, R8 ;  /* 0x00000000080e72ca */ /* 0x000fda00000e0000 */
[----:B------:R-:W-:Y:S01]  /*e0c0*/  HGMMA.64x64x16.F32.BF16 R88, R148, gdesc[UR12].tnspB, R88, gsb0 ;  /* 0x40e0000c94587df0 */ /* 0x000fe20008001858 */
[----:B------:R-:W-:Y:S01]  /*e0d0*/  R2UR UR14, R14 ;  /* 0x000000000e0e72ca */ /* 0x000fe200000e0000 */
[----:B------:R-:W-:Y:S01]  /*e0e0*/  VIADD R14, R8, 0x100 ;  /* 0x00000100080e7836 */ /* 0x000fe20000000000 */
[----:B------:R-:W-:Y:S01]  /*e0f0*/  R2UR UR15, R15 ;  /* 0x000000000f0f72ca */ /* 0x000fe200000e0000 */
[----:B------:R-:W-:Y:S01]  /*e100*/  IMAD.MOV.U32 R15, RZ, RZ, 0x40000040 ;  /* 0x40000040ff0f7424 */ /* 0x000fe200078e00ff */
[----:B0-----:R-:W-:Y:S02]  /*e110*/  SHF.R.U32.HI R21, RZ, 0x7, R154 ;  /* 0x00000007ff157819 */ /* 0x001fe4000001169a */
[----:B------:R-:W-:Y:S01]  /*e120*/  ISETP.GE.U32.AND P3, PT, R154, 0x180, PT ;  /* 0x000001809a00780c */ /* 0x000fe20003f66070 */
[----:B------:R-:W-:Y:S02]  /*e130*/  WARPGROUP.DEPBAR.LE gsb0, 0x0 ;  /* 0x00008000000079c5 */ /* 0x000fe40000010000 */
        /* <DEDUP_REMOVED lines=47> */
.L_x_14508:
[----:B------:R-:W2:Y:S01]  /*e430*/  LDL R14, [R1+0x28] ;  /* 0x00002800010e7983 */ /* 0x000ea20000100800 */
[----:B------:R-:W1:Y:S03]  /*e440*/  @P1 LDC R15, c[0x0][0x44c] ;  /* 0x00011300ff0f1b82 */ /* 0x000e660000000800 */
[----:B0-----:R-:W2:Y:S04]  /*e450*/  LDL R8, [R1+0x34] ;  /* 0x0000340001087983 */ /* 0x001ea80000100800 */
[----:B------:R-:W3:Y:S01]  /*e460*/  LDL R126, [R1+0x8] ;  /* 0x00000800017e7983 */ /* 0x000ee20000100800 */
[----:B------:R-:W0:Y:S03]  /*e470*/  @P1 LDC R9, c[0x0][0x450] ;  /* 0x00011400ff091b82 */ /* 0x000e260000000800 */
[----:B------:R-:W3:Y:S01]  /*e480*/  LDL R125, [R1] ;  /* 0x00000000017d7983 */ /* 0x000ee20000100800 */
        /* <DEDUP_REMOVED lines=93> */
[----:B------:R-:W-:Y:S01]  /*ea60*/  IMAD R56, R5, 0x8, R2 ;  /* 0x0000000805387824 */ /* 0x000fe200078e0202 */
[----:B------:R-:W-:Y:S01]  /*ea70*/  IADD3 R121, -R155, 0x1, -R84 ;  /* 0x000000019b797810 */ /* 0x000fe20007ffe954 */
[----:B------:R-:W1:Y:S02]  /*ea80*/  MUFU.TANH R9, R9 ;  /* 0x0000000900097308 */ /* 0x000e640000002400 */
[----:B------:R-:W-:Y:S02]  /*ea90*/  VIADD R56, R56, 0x16840 ;  /* 0x0001684038387836 */ /* 0x000fe40000000000 */
[----:B------:R-:W-:Y:S01]  /*eaa0*/  IMAD.U32 R57, RZ, RZ, UR38 ;  /* 0x00000026ff397e24 */ /* 0x000fe2000f8e00ff */
[----:B---3--:R-:W-:-:S03]  /*eab0*/  IADD3 R121, -R125, R121, R126 ;  /* 0x000000797d797210 */ /* 0x008fc60007ffe17e */
[----:B------:R-:W2:Y:S01]  /*eac0*/  MUFU.TANH R14, R14 ;  /* 0x0000000e000e7308 */ /* 0x000ea20000002400 */
[----:B------:R-:W-:-:S07]  /*ead0*/  PRMT R56, R57, 0x654, R56 ;  /* 0x0000065439387816 */ /* 0x000fce0000000038 */
[----:B------:R-:W3:Y:S01]  /*eae0*/  MUFU.TANH R15, R15 ;  /* 0x0000000f000f7308 */ /* 0x000ee20000002400 */
[C---:B------:R-:W-:Y:S01]  /*eaf0*/  VIADD R122, R121.reuse, UR28 ;  /* 0x0000001c797a7c36 */ /* 0x040fe20008000000 */
        /* <DEDUP_REMOVED lines=36> */
[----:B------:R-:W1:Y:S08]  /*ed40*/  MUFU.TANH R80, R80 ;  /* 0x0000005000507308 */ /* 0x000e700000002400 */
[----:B------:R-:W1:Y:S01]  /*ed50*/  MUFU.TANH R82, R82 ;  /* 0x0000005200527308 */ /* 0x000e620000002400 */
[----:B------:R-:W-:-:S02]  /*ed60*/  VIADD R121, R121, UR31 ;  /* 0x0000001f79797c36 */ /* 0x000fc40008000000 */
[--C-:B0-----:R-:W-:Y:S02]  /*ed70*/  IMAD.IADD R120, R122, 0x1, R123.reuse ;  /* 0x000000017a787824 */ /* 0x101fe400078e027b */
[----:B------:R-:W-:Y:S01]  /*ed80*/  IMAD.IADD R87, R121, 0x1, R123 ;  /* 0x0000000179577824 */ /* 0x000fe200078e027b */
[----:B--234-:R-:W-:Y:S06]  /*ed90*/  @!P2 BRA `(.L_x_14509) ;  /* 0x000000000058a947 */ /* 0x01cfec0003800000 */
        /* <DEDUP_REMOVED lines=12> */
.L_x_14511:
[----:B------:R-:W-:-:S05]  /*ee60*/  IMAD.U32 R124, RZ, RZ, UR8 ;  /* 0x00000008ff7c7e24 */ /* 0x000fca000f8e00ff */
[----:B------:R-:W-:-:S13]  /*ee70*/  ISETP.NE.AND P3, PT, R124, 0x1, PT ;  /* 0x000000017c00780c */ /* 0x000fda0003f65270 */
[----:B------:R-:W0:Y:S02]  /*ee80*/  @P3 LDC.64 R56, c[0x0][0x9e8] ;  /* 0x00027a00ff383b82 */ /* 0x000e240000000a00 */
[----:B0-----:R-:W-:-:S05]  /*ee90*/  @P3 IMAD.HI.U32 R56, R123, R56, RZ ;  /* 0x000000387b383227 */ /* 0x001fca00078e00ff */
[----:B------:R-:W-:-:S07]  /*eea0*/  @P3 SHF.R.U32.HI R123, RZ, R57, R56 ;  /* 0x00000039ff7b3219 */ /* 0x000fce0000011638 */
.L_x_14512:
[----:B------:R-:W-:Y:S05]  /*eeb0*/  BSYNC B0 ;  /* 0x0000000000007941 */ /* 0x000fea0003800000 */
.L_x_14510:
[----:B------:R-:W-:-:S04]  /*eec0*/  IMAD R123, R123, R124, -R84 ;  /* 0x0000007c7b7b7224 */ /* 0x000fc800078e0a54 */
[----:B------:R-:W-:-:S05]  /*eed0*/  IMAD.IADD R123, R123, 0x1, -R155 ;  /* 0x000000017b7b7824 */ /* 0x000fca00078e0a9b */
[----:B------:R-:W-:Y:S02]  /*eee0*/  VIMNMX R87, R87, R123, !PT ;  /* 0x0000007b57577248 */ /* 0x000fe40007fe0100 */
[----:B------:R-:W-:-:S07]  /*eef0*/  VIADDMNMX R120, R123, R124, R120, PT ;  /* 0x0000007c7b787246 */ /* 0x000fce0003800178 */
.L_x_14509:
[----:B------:R-:W-:Y:S01]  /*ef00*/  ISETP.GT.AND P3, PT, R0, -0x1, PT ;  /* 0xffffffff0000780c */ /* 0x000fe20003f64270 */
[----:B------:R-:W0:Y:S03]  /*ef10*/  SHFL.IDX PT, R8, R8, 0x1, 0x1c1f ;  /* 0x003c1f0008087f89 */ /* 0x000e2600000e0000 */
[C---:B------:R-:W-:Y:S02]  /*ef20*/  ISETP.GT.AND P5, PT, R87.reuse, RZ, P3 ;  /* 0x000000ff5700720c */ /* 0x040fe40001fa4270 */
[----:B------:R-:W-:Y:S02]  /*ef30*/  ISETP.GT.AND P4, PT, R87, 0x1, P3 ;  /* 0x000000015700780c */ /* 0x000fe40001f84270 */
[C---:B------:R-:W-:Y:S02]  /*ef40*/  ISETP.LT.OR P5, PT, R120.reuse, 0x1, P5 ;  /* 0x000000017800780c */ /* 0x040fe40002fa1670 */
[----:B------:R-:W-:-:S02]  /*ef50*/  ISETP.LT.OR P4, PT, R120, 0x2, P4 ;  /* 0x000000027800780c */ /* 0x000fc40002781670 */
[----:B-1----:R-:W-:Y:S02]  /*ef60*/  FSEL R9, R9, -INF , !P5 ;  /* 0xff80000009097808 */ /* 0x002fe40006800000 */
[----:B------:R-:W-:Y:S02]  /*ef70*/  FSEL R14, R14, -INF , !P4 ;  /* 0xff8000000e0e7808 */ /* 0x000fe40006000000 */
[C---:B------:R-:W-:Y:S02]  /*ef80*/  ISETP.GT.AND P5, PT, R87.reuse, 0x8, P3 ;  /* 0x000000085700780c */ /* 0x040fe40001fa4270 */
[----:B------:R-:W-:Y:S02]  /*ef90*/  ISETP.GT.AND P4, PT, R87, 0x9, P3 ;  /* 0x000000095700780c */ /* 0x000fe40001f84270 */
[C---:B------:R-:W-:Y:S02]  /*efa0*/  ISETP.LT.OR P5, PT, R120.reuse, 0x9, P5 ;  /* 0x000000097800780c */ /* 0x040fe40002fa1670 */
[----:B------:R-:W-:-:S02]  /*efb0*/  ISETP.LT.OR P4, PT, R120, 0xa, P4 ;  /* 0x0000000a7800780c */ /* 0x000fc40002781670 */
[----:B------:R-:W-:Y:S01]  /*efc0*/  FSEL R24, R24, -INF , !P5 ;  /* 0xff80000018187808 */ /* 0x000fe20006800000 */
[--C-:B0-----:R-:W-:Y:S01]  /*efd0*/  IMAD.IADD R122, R122, 0x1, R8.reuse ;  /* 0x000000017a7a7824 */ /* 0x101fe200078e0208 */
        /* <DEDUP_REMOVED lines=99> */
.L_x_14515:
[----:B------:R-:W-:-:S05]  /*f610*/  IMAD.U32 R87, RZ, RZ, UR8 ;  /* 0x00000008ff577e24 */ /* 0x000fca000f8e00ff */
[----:B------:R-:W-:-:S13]  /*f620*/  ISETP.NE.AND P4, PT, R87, 0x1, PT ;  /* 0x000000015700780c */ /* 0x000fda0003f85270 */
[----:B------:R-:W0:Y:S02]  /*f630*/  @P4 LDC.64 R28, c[0x0][0x9e8] ;  /* 0x00027a00ff1c4b82 */ /* 0x000e240000000a00 */
[----:B0-----:R-:W-:-:S05]  /*f640*/  @P4 IMAD.HI.U32 R28, R8, R28, RZ ;  /* 0x0000001c081c4227 */ /* 0x001fca00078e00ff */
[----:B------:R-:W-:-:S07]  /*f650*/  @P4 SHF.R.U32.HI R8, RZ, R29, R28 ;  /* 0x0000001dff084219 */ /* 0x000fce000001161c */
.L_x_14516:
[----:B------:R-:W-:Y:S05]  /*f660*/  BSYNC B0 ;  /* 0x0000000000007941 */ /* 0x000fea0003800000 */
.L_x_14514:
[----:B------:R-:W-:-:S04]  /*f670*/  IMAD R8, R8, R87, -R84 ;  /* 0x0000005708087224 */ /* 0x000fc800078e0a54 */
[----:B------:R-:W-:-:S05]  /*f680*/  IMAD.IADD R8, R8, 0x1, -R155 ;  /* 0x0000000108087824 */ /* 0x000fca00078e0a9b */
[----:B------:R-:W-:Y:S02]  /*f690*/  VIADDMNMX R122, R8, R87, R122, PT ;  /* 0x00000057087a7246 */ /* 0x000fe4000380017a */
[----:B------:R-:W-:-:S07]  /*f6a0*/  VIMNMX R121, R121, R8, !PT ;  /* 0x0000000879797248 */ /* 0x000fce0007fe0100 */
.L_x_14513:
        /* <DEDUP_REMOVED lines=25> */
[----:B------:R-:W-:Y:S02]  /*f840*/  ISETP.GT.AND P5, PT, R121, 0x21, P3 ;  /* 0x000000217900780c */ /* 0x000fe40001fa4270 */
[----:B------:R-:W-:Y:S02]  /*f850*/  FMNMX.FTZ R8, R44, R29, !PT ;  /* 0x0000001d2c087209 */ /* 0x000fe40007810000 */
[----:B------:R-:W-:Y:S02]  /*f860*/  ISETP.LT.OR P5, PT, R122, 0x22, P5 ;  /* 0x000000227a00780c */ /* 0x000fe40002fa1670 */
[----:B------:R-:W-:Y:S02]  /*f870*/  FMNMX.FTZ R29, R45, R8, !PT ;  /* 0x000000082d1d7209 */ /* 0x000fe40007810000 */
[----:B------:R-:W-:Y:S02]  /*f880*/  FSEL R39, R39, -INF , !P5 ;  /* 0xff80000027277808 */ /* 0x000fe40006800000 */
[----:B------:R-:W-:-:S02]  /*f890*/  FMNMX.FTZ R8, R48, R29, !PT ;  /* 0x0000001d30087209 */ /* 0x000fc40007810000 */
[----:B------:R-:W-:Y:S02]  /*f8a0*/  ISETP.GT.AND P5, PT, R121, 0x29, P3 ;  /* 0x000000297900780c */ /* 0x000fe40001fa4270 */
[----:B------:R-:W-:Y:S02]  /*f8b0*/  FMNMX.FTZ R29, R49, R8, !PT ;  /* 0x00000008311d7209 */ /* 0x000fe40007810000 */
[----:B------:R-:W-:Y:S02]  /*f8c0*/  ISETP.LT.OR P5, PT, R122, 0x2a, P5 ;  /* 0x0000002a7a00780c */ /* 0x000fe40002fa1670 */
[----:B------:R-:W-:Y:S02]  /*f8d0*/  FMNMX.FTZ R8, R52, R29, !PT ;  /* 0x0000001d34087209 */ /* 0x000fe40007810000 */
[----:B------:R-:W-:Y:S02]  /*f8e0*/  FSEL R43, R43, -INF , !P5 ;  /* 0xff8000002b2b7808 */ /* 0x000fe40006800000 */
[----:B------:R-:W-:-:S02]  /*f8f0*/  ISETP.GT.AND P5, PT, R121, 0x31, P3 ;  /* 0x000000317900780c */ /* 0x000fc40001fa4270 */
[----:B------:R-:W-:Y:S02]  /*f900*/  FMNMX.FTZ R29, R53, R8, !PT ;  /* 0x00000008351d7209 */ /* 0x000fe40007810000 */
[----:B------:R-:W-:Y:S02]  /*f910*/  ISETP.LT.OR P5, PT, R122, 0x32, P5 ;  /* 0x000000327a00780c */ /* 0x000fe40002fa1670 */
[----:B------:R-:W-:Y:S02]  /*f920*/  FMNMX.FTZ R8, R58, R29, !PT ;  /* 0x0000001d3a087209 */ /* 0x000fe40007810000 */
[----:B------:R-:W-:Y:S02]  /*f930*/  FSEL R47, R47, -INF , !P5 ;  /* 0xff8000002f2f7808 */ /* 0x000fe40006800000 */
[----:B------:R-:W-:Y:S02]  /*f940*/  ISETP.GT.AND P5, PT, R121, 0x39, P3 ;  /* 0x000000397900780c */ /* 0x000fe40001fa4270 */
[----:B------:R-:W-:-:S02]  /*f950*/  FMNMX.FTZ R8, R59, R8, !PT ;  /* 0x000000083b087209 */ /* 0x000fc40007810000 */
[----:B------:R-:W-:Y:S02]  /*f960*/  ISETP.LT.OR P5, PT, R122, 0x3a, P5 ;  /* 0x0000003a7a00780c */ /* 0x000fe40002fa1670 */
[----:B------:R-:W-:Y:S02]  /*f970*/  FMNMX.FTZ R8, R62, R8, !PT ;  /* 0x000000083e087209 */ /* 0x000fe40007810000 */
[----:B------:R-:W-:Y:S02]  /*f980*/  FSEL R51, R51, -INF , !P5 ;  /* 0xff80000033337808 */ /* 0x000fe40006800000 */
[----:B------:R-:W-:Y:S02]  /*f990*/  ISETP.GT.AND P5, PT, R121, 0x41, P3 ;  /* 0x000000417900780c */ /* 0x000fe40001fa4270 */
[----:B------:R-:W-:Y:S02]  /*f9a0*/  FMNMX.FTZ R29, R63, R8, !PT ;  /* 0x000000083f1d7209 */ /* 0x000fe40007810000 */
[----:B------:R-:W-:-:S02]  /*f9b0*/  ISETP.LT.OR P5, PT, R122, 0x42, P5 ;  /* 0x000000427a00780c */ /* 0x000fc40002fa1670 */
[----:B------:R-:W-:Y:S02]  /*f9c0*/  FMNMX.FTZ R8, R66, R29, !PT ;  /* 0x0000001d42087209 */ /* 0x000fe40007810000 */
[----:B------:R-:W-:Y:S02]  /*f9d0*/  FSEL R55, R55, -INF , !P5 ;  /* 0xff80000037377808 */ /* 0x000fe40006800000 */
[----:B------:R-:W-:Y:S02]  /*f9e0*/  FMNMX.FTZ R29, R67, R8, !PT ;  /* 0x00000008431d7209 */ /* 0x000fe40007810000 */
[----:B------:R-:W-:Y:S02]  /*f9f0*/  ISETP.GT.AND P5, PT, R121, 0x49, P3 ;  /* 0x000000497900780c */ /* 0x000fe40001fa4270 */
[----:B------:R-:W-:Y:S02]  /*fa00*/  FMNMX.FTZ R8, R70, R29, !PT ;  /* 0x0000001d46087209 */ /* 0x000fe40007810000 */
[----:B------:R-:W-:-:S02]  /*fa10*/  ISETP.LT.OR P5, PT, R122, 0x4a, P5 ;  /* 0x0000004a7a00780c */ /* 0x000fc40002fa1670 */
[----:B------:R-:W-:Y:S02]  /*fa20*/  FMNMX.FTZ R29, R71, R8, !PT ;  /* 0x00000008471d7209 */ /* 0x000fe40007810000 */
[----:B------:R-:W-:Y:S02]  /*fa30*/  FSEL R61, R61, -INF , !P5 ;  /* 0xff8000003d3d7808 */ /* 0x000fe40006800000 */
[----:B------:R-:W-:Y:S02]  /*fa40*/  ISETP.GT.AND P5, PT, R121, 0x51, P3 ;  /* 0x000000517900780c */ /* 0x000fe40001fa4270 */
[----:B------:R-:W-:Y:S02]  /*fa50*/  FMNMX.FTZ R8, R74, R29, !PT ;  /* 0x0000001d4a087209 */ /* 0x000fe40007810000 */
[----:B------:R-:W-:Y:S02]  /*fa60*/  ISETP.LT.OR P5, PT, R122, 0x52, P5 ;  /* 0x000000527a00780c */ /* 0x000fe40002fa1670 */
[----:B------:R-:W-:-:S02]  /*fa70*/  FMNMX.FTZ R29, R75, R8, !PT ;  /* 0x000000084b1d7209 */ /* 0x000fc40007810000 */
[----:B------:R-:W-:Y:S02]  /*fa80*/  FSEL R65, R65, -INF , !P5 ;  /* 0xff80000041417808 */ /* 0x000fe40006800000 */
        /* <DEDUP_REMOVED lines=9> */
[----:B------:R-:W-:Y:S02]  /*fb20*/  ISETP.GT.AND P4, PT, R121, 0x8, P3 ;  /* 0x000000087900780c */ /* 0x000fe40001f84270 */
[----:B------:R-:W-:Y:S01]  /*fb30*/  FSEL R73, R73, -INF , !P5 ;  /* 0xff80000049497808 */ /* 0x000fe20006800000 */
[----:B------:R-:W0:Y:S01]  /*fb40*/  SHFL.BFLY PT, R29, R8, 0x2, 0x1f ;  /* 0x0c401f00081d7f89 */ /* 0x000e2200000e0000 */
[----:B------:R-:W-:-:S02]  /*fb50*/  ISETP.GT.AND P5, PT, R121, 0x69, P3 ;  /* 0x000000697900780c */ /* 0x000fc40001fa4270 */
[C---:B------:R-:W-:Y:S02]  /*fb60*/  ISETP.LT.OR P4, PT, R122.reuse, 0x9, P4 ;  /* 0x000000097a00780c */ /* 0x040fe40002781670 */
[----:B------:R-:W-:Y:S02]  /*fb70*/  ISETP.LT.OR P5, PT, R122, 0x6a, P5 ;  /* 0x0000006a7a00780c */ /* 0x000fe40002fa1670 */
[----:B------:R-:W-:Y:S02]  /*fb80*/  FSEL R26, R26, -INF , !P4 ;  /* 0xff8000001a1a7808 */ /* 0x000fe40006000000 */
[----:B------:R-:W-:Y:S02]  /*fb90*/  ISETP.GT.AND P4, PT, R121, 0x10, P3 ;  /* 0x000000107900780c */ /* 0x000fe40001f84270 */
[----:B------:R-:W-:Y:S02]  /*fba0*/  FSEL R77, R77, -INF , !P5 ;  /* 0xff8000004d4d7808 */ /* 0x000fe40006800000 */
[----:B------:R-:W-:-:S02]  /*fbb0*/  ISETP.GT.AND P5, PT, R121, RZ, P3 ;  /* 0x000000ff7900720c */ /* 0x000fc40001fa4270 */
[C---:B------:R-:W-:Y:S02]  /*fbc0*/  ISETP.LT.OR P4, PT, R122.reuse, 0x11, P4 ;  /* 0x000000117a00780c */ /* 0x040fe40002781670 */
[----:B------:R-:W-:Y:S02]  /*fbd0*/  ISETP.LT.OR P5, PT, R122, 0x1, P5 ;  /* 0x000000017a00780c */ /* 0x000fe40002fa1670 */
[----:B------:R-:W-:Y:S02]  /*fbe0*/  FSEL R30, R30, -INF , !P4 ;  /* 0xff8000001e1e7808 */ /* 0x000fe40006000000 */
[----:B------:R-:W-:Y:S02]  /*fbf0*/  ISETP.GT.AND P4, PT, R121, 0x18, P3 ;  /* 0x000000187900780c */ /* 0x000fe40001f84270 */
[----:B------:R-:W-:Y:S02]  /*fc00*/  FSEL R15, R15, -INF , !P5 ;  /* 0xff8000000f0f7808 */ /* 0x000fe40006800000 */
[----:B------:R-:W-:-:S02]  /*fc10*/  ISETP.LT.OR P4, PT, R122, 0x19, P4 ;  /* 0x000000197a00780c */ /* 0x000fc40002781670 */
[----:B------:R-:W-:Y:S02]  /*fc20*/  FMNMX.FTZ R84, R15, R12, !PT ;  /* 0x0000000c0f547209 */ /* 0x000fe40007810000 */
[----:B0-----:R-:W-:Y:S02]  /*fc30*/  FMNMX.FTZ R28, R8, R29, !PT ;  /* 0x0000001d081c7209 */ /* 0x001fe40007810000 */
[----:B------:R-:W-:Y:S02]  /*fc40*/  FSEL R34, R34, -INF , !P4 ;  /* 0xff80000022227808 */ /* 0x000fe40006000000 */
[----:B------:R-:W-:Y:S02]  /*fc50*/  FMNMX.FTZ R29, R21, R84, !PT ;  /* 0x00000054151d7209 */ /* 0x000fe40007810000 */
        /* <DEDUP_REMOVED lines=41> */
[----:B------:R-:W-:Y:S02]  /*fef0*/  FMNMX.FTZ R29, R61, R8, !PT ;  /* 0x000000083d1d7209 */ /* 0x000fe40007810000 */
[----:B------:R-:W-:Y:S02]  /*ff00*/  ISETP.GT.AND P4, PT, R121, 0x60, P3 ;  /* 0x000000607900780c */ /* 0x000fe40001f84270 */
[----:B------:R-:W-:-:S02]  /*ff10*/  FMNMX.FTZ R8, R64, R29, !PT ;  /* 0x0000001d40087209 */ /* 0x000fc40007810000 */
[----:B------:R-:W-:Y:S01]  /*ff20*/  ISETP.LT.OR P4, PT, R122, 0x61, P4 ;  /* 0x000000617a00780c */ /* 0x000fe20002781670 */
[----:B------:R-:W0:Y:S01]  /*ff30*/  SHFL.BFLY PT, R29, R28, 0x1, 0x1f ;  /* 0x0c201f001c1d7f89 */ /* 0x000e2200000e0000 */
        /* <DEDUP_REMOVED lines=12> */
[C---:B------:R-:W-:Y:S02]  /*10000*/  ISETP.GT.AND P4, PT, R121.reuse, 0x71, P3 ;  /* 0x000000717900780c */ /* 0x040fe40001f84270 */
[----:B------:R-:W-:Y:S02]  /*10010*/  FMNMX.FTZ R84, R76, R87, !PT ;  /* 0x000000574c547209 */ /* 0x000fe40007810000 */
[----:B0-----:R-:W-:Y:S02]  /*10020*/  FMNMX.FTZ R8, R28, R29, !PT ;  /* 0x0000001d1c087209 */ /* 0x001fe40007810000 */
[----:B------:R-:W-:Y:S02]  /*10030*/  ISETP.GT.AND P5, PT, R121, 0x78, P3 ;  /* 0x000000787900780c */ /* 0x000fe40001fa4270 */
[----:B------:R-:W-:Y:S01]  /*10040*/  ISETP.LT.OR P4, PT, R122, 0x72, P4 ;  /* 0x000000727a00780c */ /* 0x000fe20002781670 */
[----:B------:R-:W-:Y:S01]  /*10050*/  FMUL.FTZ R28, R8, UR30 ;  /* 0x0000001e081c7c20 */ /* 0x000fe20008410000 */
[----:B------:R-:W-:-:S02]  /*10060*/  FMNMX.FTZ R29, R77, R84, !PT ;  /* 0x000000544d1d7209 */ /* 0x000fc40007810000 */
[----:B------:R-:W-:Y:S02]  /*10070*/  ISETP.GT.AND P3, PT, R121, 0x79, P3 ;  /* 0x000000797900780c */ /* 0x000fe40001f64270 */
[----:B------:R-:W-:Y:S02]  /*10080*/  ISETP.LT.OR P5, PT, R122, 0x79, P5 ;  /* 0x000000797a00780c */ /* 0x000fe40002fa1670 */
[----:B------:R-:W-:Y:S02]  /*10090*/  FSEL R81, R81, -INF , !P4 ;  /* 0xff80000051517808 */ /* 0x000fe40006000000 */
[----:B------:R-:W-:Y:S02]  /*100a0*/  FMNMX.FTZ R84, R80, R29, !PT ;  /* 0x0000001d50547209 */ /* 0x000fe40007810000 */
[----:B------:R-:W-:Y:S02]  /*100b0*/  ISETP.LT.OR P3, PT, R122, 0x7a, P3 ;  /* 0x0000007a7a00780c */ /* 0x000fe40001f61670 */
[----:B------:R-:W-:-:S02]  /*100c0*/  FSEL R85, R85, -INF , !P5 ;  /* 0xff80000055557808 */ /* 0x000fc40006800000 */
[----:B------:R-:W-:Y:S02]  /*100d0*/  FMNMX.FTZ R84, R81, R84, !PT ;  /* 0x0000005451547209 */ /* 0x000fe40007810000 */
[----:B------:R-:W-:Y:S02]  /*100e0*/  FSETP.NEU.FTZ.AND P4, PT, R8, -INF , PT ;  /* 0xff8000000800780b */ /* 0x000fe40003f9d000 */
[----:B------:R-:W-:Y:S02]  /*100f0*/  FSEL R86, R86, -INF , !P3 ;  /* 0xff80000056567808 */ /* 0x000fe40005800000 */
[----:B------:R-:W-:Y:S02]  /*10100*/  FMNMX.FTZ R29, R85, R84, !PT ;  /* 0x00000054551d7209 */ /* 0x000fe40007810000 */
[----:B------:R-:W-:Y:S02]  /*10110*/  FSEL R28, R28, RZ, P4 ;  /* 0x000000ff1c1c7208 */ /* 0x000fe40002000000 */
[----:B------:R-:W-:-:S02]  /*10120*/  FMNMX.FTZ R29, R86, R29, !PT ;  /* 0x0000001d561d7209 */ /* 0x000fc40007810000 */
[----:B------:R-:W-:Y:S01]  /*10130*/  FSEL R84, R8, RZ, P4 ;  /* 0x000000ff08547208 */ /* 0x000fe20002000000 */
        /* <DEDUP_REMOVED lines=32> */
[----:B------:R0:W-:Y:S01]  /*10340*/  MUFU.EX2 R148, R9 ;  /* 0x0000000900947308 */ /* 0x0001e20000000800 */
[----:B------:R-:W0:Y:S01]  /*10350*/  SHFL.BFLY PT, R83, R29, 0x2, 0x1f ;  /* 0x0c401f001d537f89 */ /* 0x000e2200000e0000 */
[----:B------:R-:W-:-:S06]  /*10360*/  FADD.FTZ R13, -R84, R13 ;  /* 0x0000000d540d7221 */ /* 0x000fcc0000010100 */
        /* <DEDUP_REMOVED lines=15> */
[----:B------:R-:W-:Y:S01]  /*10460*/  FADD.FTZ R87, -R87, R12 ;  /* 0x0000000c57577221 */ /* 0x000fe20000010100 */
[----:B------:R-:W-:Y:S01]  /*10470*/  FMUL.FTZ R12, R13, UR30 ;  /* 0x0000001e0d0c7c20 */ /* 0x000fe20008410000 */
[--C-:B------:R-:W-:Y:S01]  /*10480*/  FFMA.FTZ R149, R15, UR30, -R120.reuse ;  /* 0x0000001e0f957c23 */ /* 0x100fe20008010878 */
[--C-:B------:R-:W-:Y:S01]  /*10490*/  FFMA.FTZ R84, R21, UR30, -R120.reuse ;  /* 0x0000001e15547c23 */ /* 0x100fe20008010878 */
[----:B------:R-:W-:Y:S01]  /*104a0*/  FMUL.FTZ R13, R87, UR30 ;  /* 0x0000001e570d7c20 */ /* 0x000fe20008410000 */
        /* <DEDUP_REMOVED lines=38> */
[----:B------:R-:W-:-:S04]  /*10710*/  FFMA.FTZ R31, R86, UR30, -R120 ;  /* 0x0000001e561f7c23 */ /* 0x000fc80008010878 */
        /* <DEDUP_REMOVED lines=114> */
.L_x_14517:
[----:B------:R-:W2:Y:S01]  /*10e40*/  LDL R47, [R1+0x1c] ;  /* 0x00001c00012f7983 */ /* 0x000ea20000100800 */
[----:B------:R-:W-:Y:S02]  /*10e50*/  IMAD R19, R19, 0x8, R2 ;  /* 0x0000000813137824 */ /* 0x000fe400078e0202 */
[-C--:B------:R-:W-:Y:S01]  /*10e60*/  FMUL.FTZ R88, R88, R12.reuse ;  /* 0x0000000c58587220 */ /* 0x080fe20000410000 */
[----:B------:R-:W-:Y:S02]  /*10e70*/  IMAD.U32 R50, RZ, RZ, UR38 ;  /* 0x00000026ff327e24 */ /* 0x000fe4000f8e00ff */
[-C--:B------:R-:W-:Y:S01]  /*10e80*/  FMUL.FTZ R89, R89, R12.reuse ;  /* 0x0000000c59597220 */ /* 0x080fe20000410000 */
        /* <DEDUP_REMOVED lines=69> */
[C---:B--2---:R-:W-:Y:S01]  /*112e0*/  ISETP.GT.AND P3, PT, R0.reuse, R47, PT ;  /* 0x0000002f0000720c */ /* 0x044fe20003f64270 */
[----:B------:R-:W-:-:S12]  /*112f0*/  VIADD R0, R0, 0xffffffff ;  /* 0xffffffff00007836 */ /* 0x000fd80000000000 */
[----:B------:R-:W-:Y:S05]  /*11300*/  @P3 BRA `(.L_x_14518) ;  /* 0xffffffc800103947 */ /* 0x000fea000383ffff */
[----:B------:R-:W-:Y:S02]  /*11310*/  IMAD.MOV.U32 R12, RZ, RZ, R9 ;  /* 0x000000ffff0c7224 */ /* 0x000fe400078e0009 */
[----:B------:R-:W-:Y:S02]  /*11320*/  IMAD.MOV.U32 R13, RZ, RZ, R8 ;  /* 0x000000ffff0d7224 */ /* 0x000fe400078e0008 */
[----:B------:R-:W-:Y:S02]  /*11330*/  IMAD.MOV.U32 R19, RZ, RZ, R5 ;  /* 0x000000ffff137224 */ /* 0x000fe400078e0005 */
[----:B------:R-:W-:-:S07]  /*11340*/  IMAD.MOV.U32 R154, RZ, RZ, R20 ;  /* 0x000000ffff9a7224 */ /* 0x000fce00078e0014 */
.L_x_14498:
[----:B------:R-:W2:Y:S01]  /*11350*/  LDL R21, [R1+0x28] ;  /* 0x0000280001157983 */ /* 0x000ea20000100800 */
[----:B------:R-:W0:Y:S01]  /*11360*/  LDC R5, c[0x0][0x448] ;  /* 0x00011200ff057b82 */ /* 0x000e220000000800 */
[----:B------:R-:W-:Y:S02]  /*11370*/  ULDC UR12, c[0x0][0x9dc] ;  /* 0x00027700000c7ab9 */ /* 0x000fe40000000800 */
[----:B------:R-:W3:Y:S04]  /*11380*/  LDL R15, [R1] ;  /* 0x00000000010f7983 */ /* 0x000ee80000100800 */
[----:B------:R-:W3:Y:S01]  /*11390*/  LDL R14, [R1+0x8] ;  /* 0x00000800010e7983 */ /* 0x000ee20000100800 */
[----:B------:R-:W1:Y:S01]  /*113a0*/  LDC R20, c[0x0][0x9e4] ;  /* 0x00027900ff147b82 */ /* 0x000e620000000800 */
[----:B0-----:R-:W-:-:S02]  /*113b0*/  ISETP.NE.AND P4, PT, R5, 0x1, PT ;  /* 0x000000010500780c */ /* 0x001fc40003f85270 */
[----:B-1----:R-:W-:-:S11]  /*113c0*/  ISETP.GE.AND P5, PT, R20, 0x1, PT ;  /* 0x000000011400780c */ /* 0x002fd60003fa6270 */
[----:B------:R-:W0:Y:S08]  /*113d0*/  @P4 LDC R8, c[0x0][0x44c] ;  /* 0x00011300ff084b82 */ /* 0x000e300000000800 */
[----:B------:R-:W1:Y:S01]  /*113e0*/  @P4 LDC R9, c[0x0][0x450] ;  /* 0x00011400ff094b82 */ /* 0x000e620000000800 */
[----:B--2---:R-:W-:-:S04]  /*113f0*/  VIADD R5, R21, 0xbf ;  /* 0x000000bf15057836 */ /* 0x004fc80000000000 */
[----:B0-----:R-:W-:Y:S01]  /*11400*/  @P4 IMAD.HI.U32 R8, R5, R8, RZ ;  /* 0x0000000805084227 */ /* 0x001fe200078e00ff */
[----:B---3--:R-:W-:-:S04]  /*11410*/  IADD3 R14, R14, 0x1, -R15 ;  /* 0x000000010e0e7810 */ /* 0x008fc80007ffe80f */
        /* <DEDUP_REMOVED lines=14> */
.L_x_14521:
[----:B------:R-:W-:-:S13]  /*11500*/  ISETP.NE.AND P1, PT, R20, 0x1, PT ;  /* 0x000000011400780c */ /* 0x000fda0003f25270 */
[----:B------:R-:W0:Y:S02]  /*11510*/  @P1 LDC.64 R8, c[0x0][0x9e8] ;  /* 0x00027a00ff081b82 */ /* 0x000e240000000a00 */
[----:B0-----:R-:W-:-:S05]  /*11520*/  @P1 IMAD.HI.U32 R8, R5, R8, RZ ;  /* 0x0000000805081227 */ /* 0x001fca00078e00ff */
[----:B------:R-:W-:-:S07]  /*11530*/  @P1 SHF.R.U32.HI R5, RZ, R9, R8 ;  /* 0x00000009ff051219 */ /* 0x000fce0000011608 */
.L_x_14522:
[----:B------:R-:W-:Y:S05]  /*11540*/  BSYNC B0 ;  /* 0x0000000000007941 */ /* 0x000fea0003800000 */
.L_x_14520:
[----:B------:R-:W-:-:S05]  /*11550*/  IMAD R5, R5, R20, RZ ;  /* 0x0000001405057224 */ /* 0x000fca00078e02ff */
[----:B------:R-:W-:-:S07]  /*11560*/  VIMNMX R14, R14, R5, !PT ;  /* 0x000000050e0e7248 */ /* 0x000fce0007fe0100 */
.L_x_14519:
        /* <DEDUP_REMOVED lines=8> */
[----:B0-----:R-:W-:Y:S05]  /*115f0*/  @!P1 BRA `(.L_x_14523) ;  /* 0x0000002400ec9947 */ /* 0x001fea0003800000 */
[----:B------:R-:W-:Y:S02]  /*11600*/  IMAD.MOV.U32 R5, RZ, RZ, R12 ;  /* 0x000000ffff057224 */ /* 0x000fe400078e000c */
[----:B------:R-:W-:Y:S02]  /*11610*/  IMAD.MOV.U32 R14, RZ, RZ, R13 ;  /* 0x000000ffff0e7224 */ /* 0x000fe400078e000d */
[----:B------:R-:W-:Y:S02]  /*11620*/  IMAD.MOV.U32 R8, RZ, RZ, R154 ;  /* 0x000000ffff087224 */ /* 0x000fe400078e009a */
[----:B------:R-:W-:-:S07]  /*11630*/  IMAD.MOV.U32 R15, RZ, RZ, R19 ;  /* 0x000000ffff0f7224 */ /* 0x000fce00078e0013 */
.L_x_14535:
        /* <DEDUP_REMOVED lines=9> */
.L_x_14525:
        /* <DEDUP_REMOVED lines=8> */
.L_x_14526:
[----:B------:R-:W-:Y:S04]  /*11750*/  BSSY B0, `(.L_x_14524) ;  /* 0x0000004000007945 */ /* 0x000fe80003800000 */
[----:B-1----:R-:W-:Y:S05]  /*11760*/  @P2 BRA `(.L_x_14527) ;  /* 0x0000000000082947 */ /* 0x002fea0003800000 */
[----:B------:R-:W1:Y:S02]  /*11770*/  SYNCS.PHASECHK.TRANS64.TRYWAIT P2, [R9+URZ+0x16830], R12 ;  /* 0x0168300c090075a7 */ /* 0x000e64000804017f */
[----:B-1----:R-:W-:Y:S05]  /*11780*/  @!P2 BRA `(.L_x_14528) ;  /* 0x0000011c00eca947 */ /* 0x002fea0003800000 */
.L_x_14527:
[----:B------:R-:W-:Y:S05]  /*11790*/  BSYNC B0 ;  /* 0x0000000000007941 */ /* 0x000fea0003800000 */
.L_x_14524:
[----:B01----:R-:W2:Y:S01]  /*117a0*/  LDL R12, [R1+0x30] ;  /* 0x00003000010c7983 */ /* 0x003ea20000100800 */
[----:B------:R-:W-:Y:S01]  /*117b0*/  VIADD R19, R15, 0x1 ;  /* 0x000000010f137836 */ /* 0x000fe20000000000 */
[----:B------:R-:W0:Y:S04]  /*117c0*/  S2R R9, SR_TID.X ;  /* 0x0000000000097919 */ /* 0x000e280000002100 */
[----:B------:R-:W-:-:S04]  /*117d0*/  ISETP.NE.AND P2, PT, R19, 0x2, PT ;  /* 0x000000021300780c */ /* 0x000fc80003f45270 */
[----:B------:R-:W-:Y:S01]  /*117e0*/  SEL R19, R19, RZ, P2 ;  /* 0x000000ff13137207 */ /* 0x000fe20001000000 */
[----:B------:R-:W-:Y:S01]  /*117f0*/  IMAD.MOV.U32 R21, RZ, RZ, 0x40000040 ;  /* 0x40000040ff157424 */ /* 0x000fe200078e00ff */
[----:B------:R-:W-:Y:S05]  /*11800*/  WARPSYNC.ALL ;  /* 0x0000000000007948 */ /* 0x000fea0003800000 */
[----:B------:R-:W-:Y:S02]  /*11810*/  R2UR UR19, R21 ;  /* 0x00000000151372ca */ /* 0x000fe400000e0000 */
[----:B0-----:R-:W-:-:S05]  /*11820*/  SHF.R.U32.HI R9, RZ, 0x7, R9 ;  /* 0x00000007ff097819 */ /* 0x001fca0000011609 */
[----:B------:R-:W-:Y:S02]  /*11830*/  VIADD R9, R9, 0x8 ;  /* 0x0000000809097836 */ /* 0x000fe40000000000 */
[----:B------:R-:W-:Y:S01]  /*11840*/  IMAD.MOV.U32 R25, RZ, RZ, 0x40000040 ;  /* 0x40000040ff197424 */ /* 0x000fe200078e00ff */
[----:B------:R-:W-:Y:S02]  /*11850*/  R2UR UR12, R6 ;  /* 0x00000000060c72ca */ /* 0x000fe400000e0000 */
[----:B------:R-:W-:Y:S02]  /*11860*/  R2UR UR13, R7 ;  /* 0x00000000070d72ca */ /* 0x000fe400000e0000 */
[C---:B------:R-:W-:Y:S02]  /*11870*/  R2UR UR15, R25.reuse ;  /* 0x00000000190f72ca */ /* 0x040fe400000e0000 */
[----:B------:R-:W-:Y:S01]  /*11880*/  R2UR UR27, R25 ;  /* 0x00000000191b72ca */ /* 0x000fe200000e0000 */
        /* <DEDUP_REMOVED lines=33> */
.L_x_14530:
[----:B------:R-:W-:Y:S01]  /*11aa0*/  SHF.L.U32 R8, R8, 0x1f, RZ ;  /* 0x0000001f08087819 */ /* 0x000fe200000006ff */
[----:B------:R-:W-:-:S04]  /*11ab0*/  IMAD R9, R15, 0x8, R2 ;  /* 0x000000080f097824 */ /* 0x000fc800078e0202 */
[----:B------:R0:W1:Y:S01]  /*11ac0*/  SYNCS.PHASECHK.TRANS64.TRYWAIT P1, [R9+URZ+0x16850], R8 ;  /* 0x01685008090075a7 */ /* 0x000062000802017f */
[----:B------:R-:W-:Y:S05]  /*11ad0*/  @!P0 BRA `(.L_x_14531) ;  /* 0x0000000000048947 */ /* 0x000fea0003800000 */
[----:B------:R-:W-:Y:S01]  /*11ae0*/  BPT.TRAP 0x1 ;  /* 0x000000040000795c */ /* 0x000fe20000300000 */
.L_x_14531:
[----:B-1----:R-:W-:Y:S05]  /*11af0*/  @P1 BRA `(.L_x_14529) ;  /* 0x0000000000081947 */ /* 0x002fea0003800000 */
[----:B------:R-:W1:Y:S02]  /*11b00*/  SYNCS.PHASECHK.TRANS64.TRYWAIT P1, [R9+URZ+0x16850], R8 ;  /* 0x01685008090075a7 */ /* 0x000e64000802017f */
[----:B-1----:R-:W-:Y:S05]  /*11b10*/  @!P1 BRA `(.L_x_14532) ;  /* 0x0000011c001c9947 */ /* 0x002fea0003800000 */
.L_x_14529:
        /* <DEDUP_REMOVED lines=68> */
.L_x_14533:
[----:B0-----:R-:W-:Y:S01]  /*11f60*/  FMUL.FTZ R8, R24, UR11 ;  /* 0x0000000b18087c20 */ /* 0x001fe20008410000 */
[----:B------:R-:W-:Y:S01]  /*11f70*/  FMUL.FTZ R9, R25, UR11 ;  /* 0x0000000b19097c20 */ /* 0x000fe20008410000 */
[----:B------:R-:W-:Y:S01]  /*11f80*/  FMUL.FTZ R21, R28, UR11 ;  /* 0x0000000b1c157c20 */ /* 0x000fe20008410000 */
[----:B------:R-:W-:Y:S02]  /*11f90*/  IMAD R12, R19, 0x8, R2 ;  /* 0x00000008130c7824 */ /* 0x000fe400078e0202 */
        /* <DEDUP_REMOVED lines=70> */
[----:B------:R-:W-:-:S04]  /*12400*/  UMOV UR30, UR4 ;  /* 0x00000004001e7c82 */ /* 0x000fc80008000000 */
        /* <DEDUP_REMOVED lines=97> */
[----:B0-----:R-:W-:-:S05]  /*12a20*/  FMNMX.FTZ R12, R76, R81, !PT ;  /* 0x000000514c0c7209 */ /* 0x001fca0007810000 */
[----:B------:R-:W0:Y:S02]  /*12a30*/  SHFL.BFLY PT, R13, R12, 0x2, 0x1f ;  /* 0x0c401f000c0d7f89 */ /* 0x000e2400000e0000 */
[----:B------:R-:W3:Y:S01]  /*12a40*/  MUFU.TANH R65, R65 ;  /* 0x0000004100417308 */ /* 0x000ee20000002400 */
[----:B-1----:R-:W-:Y:S01]  /*12a50*/  FMNMX.FTZ R81, R61, R80, !PT ;  /* 0x000000503d517209 */ /* 0x002fe20007810000 */
[----:B------:R-:W-:-:S06]  /*12a60*/  FMUL.FTZ R80, R83, UR11 ;  /* 0x0000000b53507c20 */ /* 0x000fcc0008410000 */
[----:B------:R-:W1:Y:S01]  /*12a70*/  MUFU.TANH R66, R66 ;  /* 0x0000004200427308 */ /* 0x000e620000002400 */
[----:B--2---:R-:W-:-:S07]  /*12a80*/  FMNMX.FTZ R82, R62, R81, !PT ;  /* 0x000000513e527209 */ /* 0x004fce0007810000 */
[----:B------:R-:W2:Y:S01]  /*12a90*/  MUFU.TANH R69, R69 ;  /* 0x0000004500457308 */ /* 0x000ea20000002400 */
[----:B---3--:R-:W-:Y:S02]  /*12aa0*/  FMNMX.FTZ R81, R65, R82, !PT ;  /* 0x0000005241517209 */ /* 0x008fe40007810000 */
[----:B0-----:R-:W-:-:S05]  /*12ab0*/  FMNMX.FTZ R12, R12, R13, !PT ;  /* 0x0000000d0c0c7209 */ /* 0x001fca0007810000 */
[----:B------:R-:W0:Y:S01]  /*12ac0*/  MUFU.TANH R75, R75 ;  /* 0x0000004b004b7308 */ /* 0x000e220000002400 */
[----:B-1----:R-:W-:Y:S01]  /*12ad0*/  FMNMX.FTZ R82, R66, R81, !PT ;  /* 0x0000005142527209 */ /* 0x002fe20007810000 */
[----:B------:R-:W-:Y:S01]  /*12ae0*/  FMUL.FTZ R81, R86, UR11 ;  /* 0x0000000b56517c20 */ /* 0x000fe20008410000 */
[----:B------:R-:W1:Y:S05]  /*12af0*/  SHFL.BFLY PT, R13, R12, 0x1, 0x1f ;  /* 0x0c201f000c0d7f89 */ /* 0x000e6a00000e0000 */
[----:B------:R-:W3:Y:S01]  /*12b00*/  MUFU.TANH R77, R77 ;  /* 0x0000004d004d7308 */ /* 0x000ee20000002400 */
[----:B--2---:R-:W-:-:S07]  /*12b10*/  FMNMX.FTZ R82, R69, R82, !PT ;  /* 0x0000005245527209 */ /* 0x004fce0007810000 */
[----:B------:R-:W2:Y:S01]  /*12b20*/  MUFU.TANH R78, R78 ;  /* 0x0000004e004e7308 */ /* 0x000ea20000002400 */
[----:B0-----:R-:W-:Y:S01]  /*12b30*/  FMNMX.FTZ R84, R75, R82, !PT ;  /* 0x000000524b547209 */ /* 0x001fe20007810000 */
[----:B------:R-:W-:-:S06]  /*12b40*/  FMUL.FTZ R82, R87, UR11 ;  /* 0x0000000b57527c20 */ /* 0x000fcc0008410000 */
[----:B------:R-:W0:Y:S01]  /*12b50*/  MUFU.TANH R79, R79 ;  /* 0x0000004f004f7308 */ /* 0x000e220000002400 */
[----:B---3--:R-:W-:Y:S02]  /*12b60*/  FMNMX.FTZ R83, R77, R84, !PT ;  /* 0x000000544d537209 */ /* 0x008fe40007810000 */
[----:B-1----:R-:W-:-:S05]  /*12b70*/  FMNMX.FTZ R13, R12, R13, !PT ;  /* 0x0000000d0c0d7209 */ /* 0x002fca0007810000 */
[----:B------:R-:W1:Y:S01]  /*12b80*/  MUFU.TANH R80, R80 ;  /* 0x0000005000507308 */ /* 0x000e620000002400 */
[----:B--2---:R-:W-:Y:S01]  /*12b90*/  FMNMX.FTZ R84, R78, R83, !PT ;  /* 0x000000534e547209 */ /* 0x004fe20007810000 */
[----:B------:R-:W-:-:S04]  /*12ba0*/  FADD.FTZ R14, -R13, R14 ;  /* 0x0000000e0d0e7221 */ /* 0x000fc80000010100 */
[----:B------:R-:W-:Y:S02]  /*12bb0*/  FMUL.FTZ R14, R14, UR30 ;  /* 0x0000001e0e0e7c20 */ /* 0x000fe40008410000 */
[----:B------:R-:W2:Y:S01]  /*12bc0*/  MUFU.TANH R81, R81 ;  /* 0x0000005100517308 */ /* 0x000ea20000002400 */
[----:B0-----:R-:W-:-:S07]  /*12bd0*/  FMNMX.FTZ R83, R79, R84, !PT ;  /* 0x000000544f537209 */ /* 0x001fce0007810000 */
[----:B------:R-:W0:Y:S01]  /*12be0*/  MUFU.TANH R82, R82 ;  /* 0x0000005200527308 */ /* 0x000e220000002400 */
[----:B-1----:R-:W-:-:S07]  /*12bf0*/  FMNMX.FTZ R84, R80, R83, !PT ;  /* 0x0000005350547209 */ /* 0x002fce0007810000 */
[----:B------:R-:W-:Y:S01]  /*12c00*/  MUFU.EX2 R14, R14 ;  /* 0x0000000e000e7308 */ /* 0x000fe20000000800 */
[----:B--2---:R-:W-:-:S04]  /*12c10*/  FMNMX.FTZ R83, R81, R84, !PT ;  /* 0x0000005451537209 */ /* 0x004fc80007810000 */
[----:B0-----:R-:W-:-:S05]  /*12c20*/  FMNMX.FTZ R83, R82, R83, !PT ;  /* 0x0000005352537209 */ /* 0x001fca0007810000 */
[----:B------:R-:W0:Y:S02]  /*12c30*/  SHFL.BFLY PT, R84, R83, 0x2, 0x1f ;  /* 0x0c401f0053547f89 */ /* 0x000e2400000e0000 */
[----:B0-----:R-:W-:Y:S01]  /*12c40*/  FMNMX.FTZ R84, R83, R84, !PT ;  /* 0x0000005453547209 */ /* 0x001fe20007810000 */
[----:B------:R-:W-:-:S04]  /*12c50*/  FMUL.FTZ R83, R13, UR30 ;  /* 0x0000001e0d537c20 */ /* 0x000fc80008410000 */
[----:B------:R-:W0:Y:S01]  /*12c60*/  SHFL.BFLY PT, R85, R84, 0x1, 0x1f ;  /* 0x0c201f0054557f89 */ /* 0x000e2200000e0000 */
        /* <DEDUP_REMOVED lines=23> */
[----:B0-----:R-:W-:Y:S01]  /*12de0*/  FMNMX.FTZ R12, R84, R85, !PT ;  /* 0x00000055540c7209 */ /* 0x001fe20007810000 */
[--C-:B------:R-:W-:Y:S01]  /*12df0*/  FFMA.FTZ R85, R32, UR30, -R83.reuse ;  /* 0x0000001e20557c23 */ /* 0x100fe20008010853 */
[--C-:B------:R-:W-:Y:S01]  /*12e00*/  FFMA.FTZ R32, R48, UR30, -R83.reuse ;  /* 0x0000001e30207c23 */ /* 0x100fe20008010853 */
[--C-:B------:R-:W-:Y:S01]  /*12e10*/  FFMA.FTZ R84, R36, UR30, -R83.reuse ;  /* 0x0000001e24547c23 */ /* 0x100fe20008010853 */
[----:B------:R-:W-:Y:S01]  /*12e20*/  FFMA.FTZ R36, R40, UR30, -R83 ;  /* 0x0000001e28247c23 */ /* 0x000fe20008010853 */
[C---:B------:R-:W-:Y:S01]  /*12e30*/  FADD.FTZ R5, -R12.reuse, R5 ;  /* 0x000000050c057221 */ /* 0x040fe20000010100 */
[----:B------:R-:W-:Y:S01]  /*12e40*/  FMUL.FTZ R48, R12, UR30 ;  /* 0x0000001e0c307c20 */ /* 0x000fe20008410000 */
[----:B------:R-:W-:Y:S01]  /*12e50*/  MUFU.EX2 R87, R87 ;  /* 0x0000005700577308 */ /* 0x000fe20000000800 */
[----:B-1----:R-:W-:Y:S01]  /*12e60*/  FFMA.FTZ R4, R14, R4, R148 ;  /* 0x000000040e047223 */ /* 0x002fe20000010094 */
        /* <DEDUP_REMOVED lines=9> */
[----:B------:R-:W-:Y:S01]  /*12f00*/  FFMA.FTZ R139, R49, UR30, -R48 ;  /* 0x0000001e318b7c23 */ /* 0x000fe20008010830 */
[----:B--2---:R-:W-:Y:S01]  /*12f10*/  FADD.FTZ R49, R121, R4 ;  /* 0x0000000479317221 */ /* 0x004fe20000010000 */
        /* <DEDUP_REMOVED lines=28> */
[----:B-1----:R-:W-:Y:S01]  /*130e0*/  FADD.FTZ R4, R44, R3 ;  /* 0x000000032c047221 */ /* 0x002fe20000010000 */
[----:B------:R-:W-:Y:S01]  /*130f0*/  FFMA.FTZ R33, R82, UR30, -R48 ;  /* 0x0000001e52217c23 */ /* 0x000fe20008010830 */
[----:B------:R-:W-:Y:S01]  /*13100*/  FADD.FTZ R48, R150, R49 ;  /* 0x0000003196307221 */ /* 0x000fe20000010000 */
[--C-:B------:R-:W-:Y:S01]  /*13110*/  FFMA.FTZ R124, R67, UR30, -R83.reuse ;  /* 0x0000001e437c7c23 */ /* 0x100fe20008010853 */
[--C-:B------:R-:W-:Y:S01]  /*13120*/  FFMA.FTZ R21, R68, UR30, -R83.reuse ;  /* 0x0000001e44157c23 */ /* 0x100fe20008010853 */
[--C-:B------:R-:W-:Y:S01]  /*13130*/  FFMA.FTZ R126, R70, UR30, -R83.reuse ;  /* 0x0000001e467e7c23 */ /* 0x100fe20008010853 */
[----:B------:R-:W-:Y:S01]  /*13140*/  FADD.FTZ R3, R87, R48 ;  /* 0x0000003057037221 */ /* 0x000fe20000010000 */
[----:B------:R-:W1:Y:S01]  /*13150*/  MUFU.EX2 R144, R144 ;  /* 0x0000009000907308 */ /* 0x000e620000000800 */
[----:B--2---:R-:W-:Y:S01]  /*13160*/  FADD.FTZ R4, R151, R4 ;  /* 0x0000000497047221 */ /* 0x004fe20000010000 */
[--C-:B------:R-:W-:Y:S01]  /*13170*/  FFMA.FTZ R9, R71, UR30, -R83.reuse ;  /* 0x0000001e47097c23 */ /* 0x100fe20008010853 */
[--C-:B------:R-:W-:Y:S01]  /*13180*/  FFMA.FTZ R120, R72, UR30, -R83.reuse ;  /* 0x0000001e48787c23 */ /* 0x100fe20008010853 */
[--C-:B------:R-:W-:Y:S01]  /*13190*/  FFMA.FTZ R8, R73, UR30, -R83.reuse ;  /* 0x0000001e49087c23 */ /* 0x100fe20008010853 */
[--C-:B------:R-:W-:Y:S01]  /*131a0*/  FFMA.FTZ R122, R74, UR30, -R83.reuse ;  /* 0x0000001e4a7a7c23 */ /* 0x100fe20008010853 */
[----:B------:R-:W-:-:S02]  /*131b0*/  FFMA.FTZ R39, R76, UR30, -R83 ;  /* 0x0000001e4c277c23 */ /* 0x000fc40008010853 */
        /* <DEDUP_REMOVED lines=114> */
.L_x_14534:
[----:B------:R-:W2:Y:S01]  /*138e0*/  LDL R49, [R1+0x1c] ;  /* 0x00001c0001317983 */ /* 0x000ea20000100800 */
[----:B------:R-:W-:Y:S01]  /*138f0*/  LEA R15, R15, R2, 0x3 ;  /* 0x000000020f0f7211 */ /* 0x000fe200078e18ff */
[----:B------:R-:W-:Y:S01]  /*13900*/  IMAD.U32 R48, RZ, RZ, UR38 ;  /* 0x00000026ff307e24 */ /* 0x000fe2000f8e00ff */
[----:B------:R-:W-:Y:S01]  /*13910*/  F2FP.BF16.F32.PACK_AB R148, R121, R148 ;  /* 0x000000947994723e */ /* 0x000fe200000010ff */
[----:B------:R-:W-:Y:S01]  /*13920*/  FMUL.FTZ R88, R88, R14 ;  /* 0x0000000e58587220 */ /* 0x000fe20000410000 */
        /* <DEDUP_REMOVED lines=69> */
[C---:B--2---:R-:W-:Y:S01]  /*13d80*/  ISETP.GT.AND P1, PT, R0.reuse, R49, PT ;  /* 0x000000310000720c */ /* 0x044fe20003f24270 */
[----:B------:R-:W-:-:S12]  /*13d90*/  VIADD R0, R0, 0xffffffff ;  /* 0xffffffff00007836 */ /* 0x000fd80000000000 */
[----:B------:R-:W-:Y:S05]  /*13da0*/  @P1 BRA `(.L_x_14535) ;  /* 0xffffffd800241947 */ /* 0x000fea000383ffff */
.L_x_14523:
[----:B------:R-:W2:Y:S02]  /*13db0*/  LDL R5, [R1+0x3c] ;  /* 0x00003c0001057983 */ /* 0x000ea40000100800 */
[----:B--2---:R-:W-:-:S13]  /*13dc0*/  ISETP.GE.AND P1, PT, R0, R5, PT ;  /* 0x000000050000720c */ /* 0x004fda0003f26270 */
[----:B------:R-:W-:Y:S05]  /*13dd0*/  @!P1 BRA `(.L_x_14536) ;  /* 0x0000003800109947 */ /* 0x000fea0003800000 */
[----:B------:R-:W-:Y:S02]  /*13de0*/  IMAD.MOV.U32 R5, RZ, RZ, R12 ;  /* 0x000000ffff057224 */ /* 0x000fe400078e000c */
[----:B------:R-:W-:Y:S02]  /*13df0*/  IMAD.MOV.U32 R14, RZ, RZ, R13 ;  /* 0x000000ffff0e7224 */ /* 0x000fe400078e000d */
[----:B------:R-:W-:Y:S02]  /*13e00*/  IMAD.MOV.U32 R8, RZ, RZ, R154 ;  /* 0x000000ffff087224 */ /* 0x000fe400078e009a */
[----:B------:R-:W-:-:S07]  /*13e10*/  IMAD.MOV.U32 R15, RZ, RZ, R19 ;  /* 0x000000ffff0f7224 */ /* 0x000fce00078e0013 */
.L_x_14556:
        /* <DEDUP_REMOVED lines=9> */
.L_x_14538:
        /* <DEDUP_REMOVED lines=8> */
.L_x_14539:
[----:B------:R-:W-:Y:S04]  /*13f30*/  BSSY B0, `(.L_x_14537) ;  /* 0x0000004000007945 */ /* 0x000fe80003800000 */
[----:B-1----:R-:W-:Y:S05]  /*13f40*/  @P2 BRA `(.L_x_14540) ;  /* 0x0000000000082947 */ /* 0x002fea0003800000 */
[----:B------:R-:W1:Y:S02]  /*13f50*/  SYNCS.PHASECHK.TRANS64.TRYWAIT P2, [R9+URZ+0x16830], R12 ;  /* 0x0168300c090075a7 */ /* 0x000e64000804017f */
[----:B-1----:R-:W-:Y:S05]  /*13f60*/  @!P2 BRA `(.L_x_14541) ;  /* 0x000000f8001ca947 */ /* 0x002fea0003800000 */
.L_x_14540:
[----:B------:R-:W-:Y:S05]  /*13f70*/  BSYNC B0 ;  /* 0x0000000000007941 */ /* 0x000fea0003800000 */
.L_x_14537:
        /* <DEDUP_REMOVED lines=48> */
.L_x_14543:
[----:B------:R-:W-:Y:S01]  /*14280*/  SHF.L.U32 R8, R8, 0x1f, RZ ;  /* 0x0000001f08087819 */ /* 0x000fe200000006ff */
[----:B------:R-:W-:-:S04]  /*14290*/  IMAD R9, R15, 0x8, R2 ;  /* 0x000000080f097824 */ /* 0x000fc800078e0202 */
[----:B------:R0:W1:Y:S01]  /*142a0*/  SYNCS.PHASECHK.TRANS64.TRYWAIT P1, [R9+URZ+0x16850], R8 ;  /* 0x01685008090075a7 */ /* 0x000062000802017f */
[----:B------:R-:W-:Y:S05]  /*142b0*/  @!P0 BRA `(.L_x_14544) ;  /* 0x0000000000048947 */ /* 0x000fea0003800000 */
[----:B------:R-:W-:Y:S01]  /*142c0*/  BPT.TRAP 0x1 ;  /* 0x000000040000795c */ /* 0x000fe20000300000 */
.L_x_14544:
[----:B-1----:R-:W-:Y:S05]  /*142d0*/  @P1 BRA `(.L_x_14542) ;  /* 0x0000000000081947 */ /* 0x002fea0003800000 */
[----:B------:R-:W1:Y:S02]  /*142e0*/  SYNCS.PHASECHK.TRANS64.TRYWAIT P1, [R9+URZ+0x16850], R8 ;  /* 0x01685008090075a7 */ /* 0x000e64000802017f */
[----:B-1----:R-:W-:Y:S05]  /*142f0*/  @!P1 BRA `(.L_x_14545) ;  /* 0x000000f4004c9947 */ /* 0x002fea0003800000 */
.L_x_14542:
        /* <DEDUP_REMOVED lines=68> */
.L_x_14546:
        /* <DEDUP_REMOVED lines=17> */
[----:B------:R-:W-:Y:S01]  /*14850*/  FMUL.FTZ R44, R50, UR10 ;  /* 0x0000000a322c7c20 */ /* 0x000fe20008410000 */
[----:B------:R-:W-:Y:S01]  /*14860*/  FMUL.FTZ R50, R55, UR10 ;  /* 0x0000000a37327c20 */ /* 0x000fe20008410000 */
[----:B------:R-:W-:Y:S02]  /*14870*/  VIADD R54, R54, 0x16840 ;  /* 0x0001684036367836 */ /* 0x000fe40000000000 */
[----:B------:R-:W-:-:S05]  /*14880*/  IMAD.U32 R55, RZ, RZ, UR38 ;  /* 0x00000026ff377e24 */ /* 0x000fca000f8e00ff */
[----:B------:R-:W-:Y:S01]  /*14890*/  PRMT R54, R55, 0x654, R54 ;  /* 0x0000065437367816 */ /* 0x000fe20000000036 */
[----:B------:R-:W4:Y:S03]  /*148a0*/  MUFU.TANH R20, R20 ;  /* 0x0000001400147308 */ /* 0x000f260000002400 */
[----:B------:R5:W-:Y:S05]  /*148b0*/  SYNCS.ARRIVE.TRANS64.RED.A1T0 RZ, [R54+URZ], RZ ;  /* 0x000000ff36ff79a7 */ /* 0x000bea000810043f */
        /* <DEDUP_REMOVED lines=68> */
[----:B------:R-:W1:Y:S02]  /*14d00*/  MUFU.TANH R9, R9 ;  /* 0x0000000900097308 */ /* 0x000e640000002400 */
[----:B-----5:R-:W-:-:S06]  /*14d10*/  IADD3 R54, -R155, 0x1, -R85 ;  /* 0x000000019b367810 */ /* 0x020fcc0007ffe955 */
[----:B------:R-:W2:Y:S01]  /*14d20*/  MUFU.TANH R13, R13 ;  /* 0x0000000d000d7308 */ /* 0x000ea20000002400 */
[----:B---3--:R-:W-:-:S07]  /*14d30*/  IADD3 R54, -R124, R54, R125 ;  /* 0x000000367c367210 */ /* 0x008fce0007ffe17d */
        /* <DEDUP_REMOVED lines=51> */
[----:B------:R-:W-:Y:S02]  /*15070*/  VIADD R120, R54, UR31 ;  /* 0x0000001f36787c36 */ /* 0x000fe40008000000 */
        /* <DEDUP_REMOVED lines=15> */
.L_x_14549:
[----:B------:R-:W-:-:S05]  /*15170*/  IMAD.U32 R123, RZ, RZ, UR7 ;  /* 0x00000007ff7b7e24 */ /* 0x000fca000f8e00ff */
[----:B------:R-:W-:-:S13]  /*15180*/  ISETP.NE.AND P1, PT, R123, 0x1, PT ;  /* 0x000000017b00780c */ /* 0x000fda0003f25270 */
[----:B------:R-:W0:Y:S02]  /*15190*/  @P1 LDC.64 R54, c[0x0][0x9e8] ;  /* 0x00027a00ff361b82 */ /* 0x000e240000000a00 */
[----:B0-----:R-:W-:-:S05]  /*151a0*/  @P1 IMAD.HI.U32 R54, R122, R54, RZ ;  /* 0x000000367a361227 */ /* 0x001fca00078e00ff */
[----:B------:R-:W-:-:S07]  /*151b0*/  @P1 SHF.R.U32.HI R122, RZ, R55, R54 ;  /* 0x00000037ff7a1219 */ /* 0x000fce0000011636 */
.L_x_14550:
[----:B------:R-:W-:Y:S05]  /*151c0*/  BSYNC B0 ;  /* 0x0000000000007941 */ /* 0x000fea0003800000 */
.L_x_14548:
[----:B------:R-:W-:-:S04]  /*151d0*/  IMAD R122, R122, R123, -R85 ;  /* 0x0000007b7a7a7224 */ /* 0x000fc800078e0a55 */
[----:B------:R-:W-:-:S05]  /*151e0*/  IMAD.IADD R122, R122, 0x1, -R155 ;  /* 0x000000017a7a7824 */ /* 0x000fca00078e0a9b */
[----:B------:R-:W-:Y:S02]  /*151f0*/  VIMNMX R86, R86, R122, !PT ;  /* 0x0000007a56567248 */ /* 0x000fe40007fe0100 */
[----:B------:R-:W-:-:S07]  /*15200*/  VIADDMNMX R87, R122, R123, R87, PT ;  /* 0x0000007b7a577246 */ /* 0x000fce0003800157 */
.L_x_14547:
        /* <DEDUP_REMOVED lines=113> */
.L_x_14553:
[----:B------:R-:W-:-:S05]  /*15920*/  IMAD.U32 R13, RZ, RZ, UR7 ;  /* 0x00000007ff0d7e24 */ /* 0x000fca000f8e00ff */
[----:B------:R-:W-:-:S13]  /*15930*/  ISETP.NE.AND P2, PT, R13, 0x1, PT ;  /* 0x000000010d00780c */ /* 0x000fda0003f45270 */
[----:B------:R-:W0:Y:S02]  /*15940*/  @P2 LDC.64 R86, c[0x0][0x9e8] ;  /* 0x00027a00ff562b82 */ /* 0x000e240000000a00 */
[----:B0-----:R-:W-:-:S05]  /*15950*/  @P2 IMAD.HI.U32 R86, R8, R86, RZ ;  /* 0x0000005608562227 */ /* 0x001fca00078e00ff */
[----:B------:R-:W-:-:S07]  /*15960*/  @P2 SHF.R.U32.HI R8, RZ, R87, R86 ;  /* 0x00000057ff082219 */ /* 0x000fce0000011656 */
.L_x_14554:
[----:B------:R-:W-:Y:S05]  /*15970*/  BSYNC B0 ;  /* 0x0000000000007941 */ /* 0x000fea0003800000 */
.L_x_14552:
[----:B------:R-:W-:-:S04]  /*15980*/  IMAD R8, R8, R13, -R85 ;  /* 0x0000000d08087224 */ /* 0x000fc800078e0a55 */
[----:B------:R-:W-:-:S05]  /*15990*/  IMAD.IADD R8, R8, 0x1, -R155 ;  /* 0x0000000108087824 */ /* 0x000fca00078e0a9b */
[----:B------:R-:W-:Y:S02]  /*159a0*/  VIADDMNMX R121, R8, R13, R121, PT ;  /* 0x0000000d08797246 */ /* 0x000fe40003800179 */
[----:B------:R-:W-:-:S07]  /*159b0*/  VIMNMX R120, R120, R8, !PT ;  /* 0x0000000878787248 */ /* 0x000fce0007fe0100 */
.L_x_14551:
        /* <DEDUP_REMOVED lines=51> */
[----:B------:R-:W-:Y:S02]  /*15cf0*/  FSEL R34, R34, -INF , !P2 ;  /* 0xff80000022227808 */ /* 0x000fe40005000000 */
[----:B------:R-:W-:Y:S02]  /*15d00*/  ISETP.GT.AND P2, PT, R120, 0x21, P1 ;  /* 0x000000217800780c */ /* 0x000fe40000f44270 */
[----:B------:R-:W-:Y:S02]  /*15d10*/  FMNMX.FTZ R8, R71, R8, !PT ;  /* 0x0000000847087209 */ /* 0x000fe40007810000 */
[----:B------:R-:W-:-:S02]  /*15d20*/  FSEL R40, R40, -INF , !P3 ;  /* 0xff80000028287808 */ /* 0x000fc40005800000 */
        /* <DEDUP_REMOVED lines=42> */
[----:B0-----:R-:W-:-:S02]  /*15fd0*/  FMNMX.FTZ R55, R8, R13, !PT ;  /* 0x0000000d08377209 */ /* 0x001fc40007810000 */
[----:B------:R-:W-:Y:S02]  /*15fe0*/  FSEL R66, R66, -INF , !P3 ;  /* 0xff80000042427808 */ /* 0x000fe40005800000 */
[----:B------:R-:W-:Y:S01]  /*15ff0*/  ISETP.GT.AND P3, PT, R120, 0x60, P1 ;  /* 0x000000607800780c */ /* 0x000fe20000f64270 */
        /* <DEDUP_REMOVED lines=18> */
[----:B0-----:R-:W-:Y:S02]  /*16120*/  FMNMX.FTZ R13, R55, R86, !PT ;  /* 0x00000056370d7209 */ /* 0x001fe40007810000 */
[----:B------:R-:W-:Y:S02]  /*16130*/  ISETP.GT.AND P3, PT, R120, 0x71, P1 ;  /* 0x000000717800780c */ /* 0x000fe40000f64270 */
[----:B------:R-:W-:Y:S01]  /*16140*/  ISETP.LT.OR P2, PT, R121, 0x6a, P2 ;  /* 0x0000006a7900780c */ /* 0x000fe20001741670 */
[----:B------:R-:W-:Y:S01]  /*16150*/  FMUL.FTZ R8, R13, UR30 ;  /* 0x0000001e0d087c20 */ /* 0x000fe20008410000 */
[----:B------:R-:W-:Y:S02]  /*16160*/  ISETP.LT.OR P3, PT, R121, 0x72, P3 ;  /* 0x000000727900780c */ /* 0x000fe40001f61670 */
[----:B------:R-:W-:-:S02]  /*16170*/  FSEL R76, R76, -INF , !P2 ;  /* 0xff8000004c4c7808 */ /* 0x000fc40005000000 */
[----:B------:R-:W-:Y:S02]  /*16180*/  FSETP.NEU.FTZ.AND P2, PT, R13, -INF , PT ;  /* 0xff8000000d00780b */ /* 0x000fe40003f5d000 */
[----:B------:R-:W-:Y:S02]  /*16190*/  FSEL R80, R80, -INF , !P3 ;  /* 0xff80000050507808 */ /* 0x000fe40005800000 */
[----:B------:R-:W-:Y:S02]  /*161a0*/  ISETP.GT.AND P3, PT, R120, RZ, P1 ;  /* 0x000000ff7800720c */ /* 0x000fe40000f64270 */
[----:B------:R-:W-:Y:S02]  /*161b0*/  FSEL R8, R8, RZ, P2 ;  /* 0x000000ff08087208 */ /* 0x000fe40001000000 */
[----:B------:R-:W-:-:S03]  /*161c0*/  ISETP.LT.OR P3, PT, R121, 0x1, P3 ;  /* 0x000000017900780c */ /* 0x000fc60001f61670 */
[--C-:B------:R-:W-:Y:S01]  /*161d0*/  FFMA.FTZ R148, R9, UR30, -R8.reuse ;  /* 0x0000001e09947c23 */ /* 0x100fe20008010808 */
[--C-:B------:R-:W-:Y:S01]  /*161e0*/  FFMA.FTZ R9, R54, UR30, -R8.reuse ;  /* 0x0000001e36097c23 */ /* 0x100fe20008010808 */
[----:B------:R-:W-:Y:S01]  /*161f0*/  FSEL R54, R12, -INF , !P3 ;  /* 0xff8000000c367808 */ /* 0x000fe20005800000 */
[--C-:B------:R-:W-:Y:S01]  /*16200*/  FFMA.FTZ R144, R27, UR30, -R8.reuse ;  /* 0x0000001e1b907c23 */ /* 0x100fe20008010808 */
        /* <DEDUP_REMOVED lines=88> */
[----:B-1----:R-:W-:-:S02]  /*16790*/  FMNMX.FTZ R12, R12, R47, !PT ;  /* 0x0000002f0c0c7209 */ /* 0x002fc40007810000 */
[----:B------:R-:W-:Y:S02]  /*167a0*/  FSEL R47, R13, RZ, P2 ;  /* 0x000000ff0d2f7208 */ /* 0x000fe40001000000 */
[C---:B------:R-:W-:Y:S01]  /*167b0*/  FSETP.NEU.FTZ.AND P1, PT, R12.reuse, -INF , PT ;  /* 0xff8000000c00780b */ /* 0x040fe20003f3d000 */
[----:B0-----:R-:W-:Y:S02]  /*167c0*/  FMUL.FTZ R49, R12, UR30 ;  /* 0x0000001e0c317c20 */ /* 0x001fe40008410000 */
[----:B------:R-:W-:Y:S01]  /*167d0*/  MUFU.EX2 R134, R134 ;  /* 0x0000008600867308 */ /* 0x000fe20000000800 */
[----:B------:R-:W-:-:S04]  /*167e0*/  FADD.FTZ R47, -R47, R14 ;  /* 0x0000000e2f2f7221 */ /* 0x000fc80000010100 */
[----:B------:R-:W-:Y:S01]  /*167f0*/  FMUL.FTZ R8, R47, UR30 ;  /* 0x0000001e2f087c20 */ /* 0x000fe20008410000 */
[----:B------:R-:W-:Y:S02]  /*16800*/  FSEL R47, R49, RZ, P1 ;  /* 0x000000ff312f7208 */ /* 0x000fe40000800000 */
[----:B------:R-:W-:Y:S03]  /*16810*/  MUFU.EX2 R45, R45 ;  /* 0x0000002d002d7308 */ /* 0x000fe60000000800 */
[--C-:B------:R-:W-:Y:S01]  /*16820*/  FFMA.FTZ R147, R32, UR30, -R47.reuse ;  /* 0x0000001e20937c23 */ /* 0x100fe2000801082f */
[----:B------:R-:W-:Y:S01]  /*16830*/  FSEL R32, R12, RZ, P1 ;  /* 0x000000ff0c207208 */ /* 0x000fe20000800000 */
[--C-:B------:R-:W-:Y:S01]  /*16840*/  FFMA.FTZ R149, R54, UR30, -R47.reuse ;  /* 0x0000001e36957c23 */ /* 0x100fe2000801082f */
[--C-:B------:R-:W-:Y:S01]  /*16850*/  FFMA.FTZ R51, R20, UR30, -R47.reuse ;  /* 0x0000001e14337c23 */ /* 0x100fe2000801082f */
[----:B------:R-:W-:Y:S01]  /*16860*/  FFMA.FTZ R151, R25, UR30, -R47 ;  /* 0x0000001e19977c23 */ /* 0x000fe2000801082f */
[----:B------:R-:W0:Y:S01]  /*16870*/  MUFU.EX2 R8, R8 ;  /* 0x0000000800087308 */ /* 0x000e220000000800 */
[----:B------:R-:W-:Y:S01]  /*16880*/  FADD.FTZ R5, -R32, R5 ;  /* 0x0000000520057221 */ /* 0x000fe20000010100 */
[--C-:B------:R-:W-:Y:S01]  /*16890*/  FFMA.FTZ R49, R26, UR30, -R47.reuse ;  /* 0x0000001e1a317c23 */ /* 0x100fe2000801082f */
[--C-:B------:R-:W-:Y:S01]  /*168a0*/  FFMA.FTZ R145, R28, UR30, -R47.reuse ;  /* 0x0000001e1c917c23 */ /* 0x100fe2000801082f */
[--C-:B------:R-:W-:Y:S01]  /*168b0*/  FFMA.FTZ R30, R30, UR30, -R47.reuse ;  /* 0x0000001e1e1e7c23 */ /* 0x100fe2000801082f */
[----:B------:R-:W-:Y:S01]  /*168c0*/  FMUL.FTZ R5, R5, UR30 ;  /* 0x0000001e05057c20 */ /* 0x000fe20008410000 */
        /* <DEDUP_REMOVED lines=32> */
[----:B------:R-:W-:-:S02]  /*16ad0*/  FADD.FTZ R4, R150, R3 ;  /* 0x0000000396047221 */ /* 0x000fc40000010000 */
        /* <DEDUP_REMOVED lines=103> */
.L_x_14555:
[----:B------:R-:W2:Y:S01]  /*17150*/  LDL R50, [R1+0x3c] ;  /* 0x00003c0001327983 */ /* 0x000ea20000100800 */
[----:B------:R-:W-:Y:S01]  /*17160*/  IMAD R15, R15, 0x8, R2 ;  /* 0x000000080f0f7824 */ /* 0x000fe200078e0202 */
[----:B------:R-:W-:Y:S01]  /*17170*/  F2FP.BF16.F32.PACK_AB R122, R14, R122 ;  /* 0x0000007a0e7a723e */ /* 0x000fe200000010ff */
        /* <DEDUP_REMOVED lines=71> */
[C---:B--2---:R-:W-:Y:S01]  /*175f0*/  ISETP.GT.AND P1, PT, R0.reuse, R50, PT ;  /* 0x000000320000720c */ /* 0x044fe20003f24270 */
[----:B------:R-:W-:-:S12]  /*17600*/  VIADD R0, R0, 0xffffffff ;  /* 0xffffffff00007836 */ /* 0x000fd80000000000 */
[----:B------:R-:W-:Y:S05]  /*17610*/  @P1 BRA `(.L_x_14556) ;  /* 0xffffffc800001947 */ /* 0x000fea000383ffff */
.L_x_14536:
[----:B------:R-:W-:Y:S05]  /*17620*/  WARPSYNC.ALL ;  /* 0x0000000000007948 */ /* 0x000fea0003800000 */
[----:B------:R-:W-:Y:S06]  /*17630*/  BAR.ARV 0x8, 0x200 ;  /* 0x0208000000007b1d */ /* 0x000fec0000002000 */
[----:B------:R-:W-:Y:S05]  /*17640*/  @!P0 BRA `(.L_x_14557) ;  /* 0x0000000000048947 */ /* 0x000fea0003800000 */
[----:B------:R-:W-:Y:S01]  /*17650*/  BPT.TRAP 0x1 ;  /* 0x000000040000795c */ /* 0x000fe20000300000 */
.L_x_14557:
[----:B------:R-:W-:Y:S01]  /*17660*/  IMAD R11, R19, 0x8, R2 ;  /* 0x00000008130b7824 */ /* 0x000fe200078e0202 */
[----:B------:R-:W-:-:S04]  /*17670*/  SHF.L.U32 R0, R154, 0x1f, RZ ;  /* 0x0000001f9a007819 */ /* 0x000fc800000006ff */
[----:B------:R0:W1:Y:S01]  /*17680*/  SYNCS.PHASECHK.TRANS64.TRYWAIT P1, [R11+URZ+0x16850], R0 ;  /* 0x016850000b0075a7 */ /* 0x000062000802017f */
[----:B------:R-:W-:Y:S05]  /*17690*/  @!P0 BRA `(.L_x_14558) ;  /* 0x0000000000048947 */ /* 0x000fea0003800000 */
[----:B------:R-:W-:Y:S01]  /*176a0*/  BPT.TRAP 0x1 ;  /* 0x000000040000795c */ /* 0x000fe20000300000 */
.L_x_14558:
[----:B------:R-:W-:-:S05]  /*176b0*/  VIADD R2, R2, 0x400 ;  /* 0x0000040002027836 */ /* 0x000fca0000000000 */
[----:B------:R-:W-:-:S04]  /*176c0*/  SHF.R.U32.HI R2, RZ, 0x4, R2 ;  /* 0x00000004ff027819 */ /* 0x000fc80000011602 */
[----:B------:R-:W-:Y:S01]  /*176d0*/  LOP3.LUT R2, R2, 0x3fff, RZ, 0xc0, !PT ;  /* 0x00003fff02027812 */ /* 0x000fe200078ec0ff */
[----:B-1----:R-:W-:Y:S06]  /*176e0*/  @P1 BRA `(.L_x_14559) ;  /* 0x0000000000081947 */ /* 0x002fec0003800000 */
[----:B------:R-:W1:Y:S02]  /*176f0*/  SYNCS.PHASECHK.TRANS64.TRYWAIT P1, [R11+URZ+0x16850], R0 ;  /* 0x016850000b0075a7 */ /* 0x000e64000802017f */
[----:B-1----:R-:W-:Y:S05]  /*17700*/  @!P1 BRA `(.L_x_14560) ;  /* 0x000000c0005c9947 */ /* 0x002fea0003800000 */
.L_x_14559:
[----:B------:R-:W-:Y:S01]  /*17710*/  IMAD R6, R19, 0x400, R2 ;  /* 0x0000040013067824 */ /* 0x000fe200078e0202 */
[----:B------:R-:W-:Y:S05]  /*17720*/  WARPSYNC.ALL ;  /* 0x0000000000007948 */ /* 0x000fea0003800000 */
[----:B------:R-:W-:Y:S01]  /*17730*/  IMAD.MOV.U32 R7, RZ, RZ, 0x40000040 ;  /* 0x40000040ff077424 */ /* 0x000fe200078e00ff */
[C---:B------:R-:W-:Y:S01]  /*17740*/  R2UR UR6, R6.reuse ;  /* 0x00000000060672ca */ /* 0x040fe200000e0000 */
[----:B------:R-:W-:Y:S01]  /*17750*/  WARPGROUP.ARRIVE ;  /* 0x00000000000079c5 */ /* 0x000fe20000000000 */
[----:B------:R-:W-:Y:S01]  /*17760*/  VIADD R8, R6, 0x80 ;  /* 0x0000008006087836 */ /* 0x000fe20000000000 */
[----:B------:R-:W2:Y:S01]  /*17770*/  SHFL.BFLY PT, R5, R4, 0x2, 0x1f ;  /* 0x0c401f0004057f89 */ /* 0x000ea200000e0000 */
[----:B------:R-:W-:Y:S01]  /*17780*/  R2UR UR7, R7 ;  /* 0x00000000070772ca */ /* 0x000fe200000e0000 */
[----:B------:R-:W-:-:S02]  /*17790*/  IMAD.MOV.U32 R9, RZ, RZ, 0x40000040 ;  /* 0x40000040ff097424 */ /* 0x000fc400078e00ff */
[----:B01----:R-:W0:Y:S01]  /*177a0*/  SHFL.BFLY PT, R0, R3, 0x2, 0x1f ;  /* 0x0c401f0003007f89 */ /* 0x003e2200000e0000 */
[----:B------:R-:W-:Y:S02]  /*177b0*/  IMAD.MOV.U32 R7, RZ, RZ, 0x40000040 ;  /* 0x40000040ff077424 */ /* 0x000fe400078e00ff */
[----:B------:R-:W-:-:S07]  /*177c0*/  IMAD.U32 R20, RZ, RZ, UR30 ;  /* 0x0000001eff147e24 */ /* 0x000fce000f8e00ff */
[----:B------:R-:W-:Y:S01]  /*177d0*/  HGMMA.64x64x16.F32.BF16 R88, R148, gdesc[UR4].tnspB, R88, gsb0 ;  /* 0x40e0000494587df0 */ /* 0x000fe20008001858 */
[----:B------:R-:W-:Y:S01]  /*177e0*/  R2UR UR6, R8 ;  /* 0x00000000080672ca */ /* 0x000fe200000e0000 */
[----:B------:R-:W-:Y:S01]  /*177f0*/  VIADD R8, R6, 0x100 ;  /* 0x0000010006087836 */ /* 0x000fe20000000000 */
[----:B------:R-:W-:Y:S01]  /*17800*/  R2UR UR7, R9 ;  /* 0x00000000090772ca */ /* 0x000fe200000e0000 */
[----:B------:R-:W-:Y:S02]  /*17810*/  IMAD.MOV.U32 R9, RZ, RZ, 0x40000040 ;  /* 0x40000040ff097424 */ /* 0x000fe400078e00ff */
[----:B--2---:R-:W-:Y:S01]  /*17820*/  FADD.FTZ R5, R5, R4 ;  /* 0x0000000405057221 */ /* 0x004fe20000010000 */
[----:B------:R-:W-:Y:S02]  /*17830*/  IMAD.MOV.U32 R4, RZ, RZ, RZ ;  /* 0x000000ffff047224 */ /* 0x000fe400078e00ff */
[----:B0-----:R-:W-:Y:S01]  /*17840*/  FADD.FTZ R2, R0, R3 ;  /* 0x0000000300027221 */ /* 0x001fe20000010000 */
[----:B------:R-:W-:Y:S01]  /*17850*/  IMAD.MOV.U32 R3, RZ, RZ, -0x800000 ;  /* 0xff800000ff037424 */ /* 0x000fe200078e00ff */
[----:B------:R-:W0:Y:S02]  /*17860*/  SHFL.BFLY PT, R0, R5, 0x1, 0x1f ;  /* 0x0c201f0005007f89 */ /* 0x000e2400000e0000 */
[----:B0-----:R-:W-:Y:S01]  /*17870*/  FADD.FTZ R10, R5, R0 ;  /* 0x00000000050a7221 */ /* 0x001fe20000010000 */
[----:B------:R-:W-:-:S04]  /*17880*/  IMAD.MOV.U32 R0, RZ, RZ, -0x800000 ;  /* 0xff800000ff007424 */ /* 0x000fc800078e00ff */
[----:B------:R-:W-:-:S13]  /*17890*/  FSETP.NE.FTZ.AND P1, PT, R10, RZ, PT ;  /* 0x000000ff0a00720b */ /* 0x000fda0003f35000 */
[----:B------:R-:W-:Y:S01]  /*178a0*/  @P1 MUFU.RCP R4, R10 ;  /* 0x0000000a00041308 */ /* 0x000fe20000001000 */
        /* <DEDUP_REMOVED lines=37> */
[----:B------:R-:W-:Y:S02]  /*17b00*/  R2UR UR6, R6 ;  /* 0x00000000060672ca */ /* 0x000fe400000e0000 */
[----:B------:R-:W-:Y:S01]  /*17b10*/  R2UR UR7, R7 ;  /* 0x00000000070772ca */ /* 0x000fe200000e0000 */
[----:B------:R-:W0:Y:S01]  /*17b20*/  @P1 MUFU.LG2 R6, R10 ;  /* 0x0000000a00061308 */ /* 0x000e220000000c00 */
[----:B------:R-:W1:Y:S01]  /*17b30*/  SHFL.BFLY PT, R7, R2, 0x1, 0x1f ;  /* 0x0c201f0002077f89 */ /* 0x000e6200000e0000 */
[----:B0-----:R-:W-:Y:S01]  /*17b40*/  @P1 FMUL.FTZ R5, R6, 0.69314718246459960938 ;  /* 0x3f31721806051820 */ /* 0x001fe20000410000 */
[----:B-1----:R-:W-:Y:S01]  /*17b50*/  FADD.FTZ R14, R2, R7 ;  /* 0x00000007020e7221 */ /* 0x002fe20000010000 */
[----:B------:R-:W-:Y:S02]  /*17b60*/  IMAD.MOV.U32 R7, RZ, RZ, RZ ;  /* 0x000000ffff077224 */ /* 0x000fe400078e00ff */
[----:B------:R-:W-:-:S02]  /*17b70*/  IMAD.U32 R2, RZ, RZ, UR30 ;  /* 0x0000001eff027e24 */ /* 0x000fc4000f8e00ff */
[----:B------:R-:W-:Y:S02]  /*17b80*/  FSETP.NE.FTZ.AND P2, PT, R14, RZ, PT ;  /* 0x000000ff0e00720b */ /* 0x000fe40003f55000 */
[----:B------:R-:W-:-:S04]  /*17b90*/  @P1 FMUL.FTZ R2, R2, 0.69314718246459960938 ;  /* 0x3f31721802021820 */ /* 0x000fc80000410000 */
[----:B------:R-:W-:-:S07]  /*17ba0*/  @P1 FFMA.FTZ R3, R2, R13, R5 ;  /* 0x0000000d02031223 */ /* 0x000fce0000010005 */
[----:B------:R-:W0:Y:S01]  /*17bb0*/  @P2 MUFU.LG2 R8, R14 ;  /* 0x0000000e00082308 */ /* 0x000e220000000c00 */
[----:B------:R-:W-:-:S07]  /*17bc0*/  @P2 FMUL.FTZ R20, R20, 0.69314718246459960938 ;  /* 0x3f31721814142820 */ /* 0x000fce0000410000 */
[----:B------:R1:W2:Y:S01]  /*17bd0*/  @P2 MUFU.RCP R7, R14 ;  /* 0x0000000e00072308 */ /* 0x0002a20000001000 */
[----:B0-----:R-:W-:-:S04]  /*17be0*/  @P2 FMUL.FTZ R9, R8, 0.69314718246459960938 ;  /* 0x3f31721808092820 */ /* 0x001fc80000410000 */
[----:B------:R-:W-:Y:S01]  /*17bf0*/  @P2 FFMA.FTZ R0, R20, R12, R9 ;  /* 0x0000000c14002223 */ /* 0x000fe20000010009 */
[----:B------:R-:W-:Y:S02]  /*17c00*/  WARPGROUP.DEPBAR.LE gsb0, 0x0 ;  /* 0x00008000000079c5 */ /* 0x000fe40000010000 */
[----:B------:R-:W-:-:S06]  /*17c10*/  WARPGROUP.ARRIVE ;  /* 0x00000000000079c5 */ /* 0x000fcc0000000000 */
[----:B------:R-:W-:Y:S03]  /*17c20*/  HGMMA.64x64x16.F32.BF16 R88, R120, gdesc[UR4].tnspB, R88, gsb0 ;  /* 0x40e0000478587df0 */ /* 0x000fe60008001858 */
[----:B------:R-:W-:Y:S02]  /*17c30*/  WARPGROUP.DEPBAR.LE gsb0, 0x0 ;  /* 0x00008000000079c5 */ /* 0x000fe40000010000 */
[----:B-12---:R-:W-:Y:S05]  /*17c40*/  @!P0 BRA `(.L_x_14561) ;  /* 0x0000000000048947 */ /* 0x006fea0003800000 */
[----:B------:R-:W-:Y:S01]  /*17c50*/  BPT.TRAP 0x1 ;  /* 0x000000040000795c */ /* 0x000fe20000300000 */
.L_x_14561:
        /* <DEDUP_REMOVED lines=42> */
[----:B0-----:R-:W-:-:S11]  /*17f00*/  SEL R19, R19, RZ, P1 ;  /* 0x000000ff13137207 */ /* 0x001fd60000800000 */
.L_x_14446:
[----:B------:R-:W0:Y:S01]  /*17f10*/  S2R R2, SR_TID.X ;  /* 0x0000000000027919 */ /* 0x000e220000002100 */
[----:B------:R-:W-:Y:S05]  /*17f20*/  WARPSYNC.ALL ;  /* 0x0000000000007948 */ /* 0x000fea0003800000 */
[----:B0-----:R-:W-:-:S05]  /*17f30*/  VIADD R49, R2, 0xffffff80 ;  /* 0xffffff8002317836 */ /* 0x001fca0000000000 */
[--C-:B------:R-:W-:Y:S02]  /*17f40*/  SHF.R.S32.HI R48, RZ, 0x1f, R49.reuse ;  /* 0x0000001fff307819 */ /* 0x100fe40000011431 */
[----:B------:R-:W-:Y:S02]  /*17f50*/  SHF.R.S32.HI R2, RZ, 0x1f, R49 ;  /* 0x0000001fff027819 */ /* 0x000fe40000011431 */
[-C--:B------:R-:W-:Y:S02]  /*17f60*/  LEA.HI R48, R48, R49.reuse, RZ, 0x3 ;  /* 0x0000003130307211 */ /* 0x080fe400078f18ff */
[----:B------:R-:W-:Y:S02]  /*17f70*/  LEA.HI R2, R2, R49, RZ, 0x3 ;  /* 0x0000003102027211 */ /* 0x000fe400078f18ff */
[----:B------:R-:W-:Y:S02]  /*17f80*/  LOP3.LUT R48, R48, 0xfffffff8, RZ, 0xc0, !PT ;  /* 0xfffffff830307812 */ /* 0x000fe400078ec0ff */
[----:B------:R-:W-:-:S03]  /*17f90*/  SHF.R.S32.HI R42, RZ, 0x3, R2 ;  /* 0x00000003ff2a7819 */ /* 0x000fc60000011402 */
[----:B------:R-:W-:-:S04]  /*17fa0*/  IMAD.IADD R48, R49, 0x1, -R48 ;  /* 0x0000000131307824 */ /* 0x000fc800078e0a30 */
[----:B------:R-:W-:-:S05]  /*17fb0*/  IMAD.SHL.U32 R43, R48, 0x8, RZ ;  /* 0x00000008302b7824 */ /* 0x000fca00078e00ff */
[----:B------:R-:W-:Y:S01]  /*17fc0*/  SHF.R.S32.HI R44, RZ, 0x1f, R43 ;  /* 0x0000001fff2c7819 */ /* 0x000fe2000001142b */
[----:B------:R-:W0:Y:S08]  /*17fd0*/  S2UR UR38, SR_CgaCtaId ;  /* 0x00000000002679c3 */ /* 0x000e300000008800 */
[----:B------:R-:W-:Y:S06]  /*17fe0*/  BAR.SYNC.DEFER_BLOCKING 0x5, 0x200 ;  /* 0x0148000000007b1d */ /* 0x000fec0000010000 */
[----:B------:R-:W-:Y:S01]  /*17ff0*/  UMOV UR4, 0x400 ;  /* 0x0000040000047882 */ /* 0x000fe20000000000 */
[----:B------:R-:W-:Y:S01]  /*18000*/  BSSY B0, `(.L_x_14562) ;  /* 0x0000237000007945 */ /* 0x000fe20003800000 */
[----:B0-----:R-:W-:-:S06]  /*18010*/  ULEA UR4, UR38, UR4, 0x18 ;  /* 0x0000000426047291 */ /* 0x001fcc000f8ec03f */
[----:B------:R-:W-:-:S05]  /*18020*/  IMAD.U32 R2, RZ, RZ, UR4 ;  /* 0x00000004ff027e24 */ /* 0x000fca000f8e00ff */
[----:B------:R0:W1:Y:S01]  /*18030*/  LDS.128 R32, [R2+0x168d0] ;  /* 0x0168d00002207984 */ /* 0x0000620000000c00 */
[----:B------:R-:W-:Y:S06]  /*18040*/  BAR.ARV 0x4, 0x200 ;  /* 0x0108000000007b1d */ /* 0x000fec0000002000 */
[----:B------:R-:W-:Y:S05]  /*18050*/  @P0 BRA `(.L_x_14563) ;  /* 0x0000001800340947 */ /* 0x000fea0003800000 */
[----:B------:R-:W2:Y:S01]  /*18060*/  LDL R4, [R1+0x60] ;  /* 0x0000600001047983 */ /* 0x000ea20000100800 */
[----:B------:R-:W-:-:S03]  /*18070*/  ULDC UR4, c[0x0][0xad4] ;  /* 0x0002b50000047ab9 */ /* 0x000fc60000000800 */
[----:B------:R-:W3:Y:S04]  /*18080*/  LDL.LU R28, [R1+0x4c] ;  /* 0x00004c00011c7983 */ /* 0x000ee80000300800 */
[----:B-----5:R-:W4:Y:S01]  /*18090*/  LDL R38, [R1+0x50] ;  /* 0x0000500001267983 */ /* 0x020f220000100800 */
[----:B------:R-:W0:Y:S01]  /*180a0*/  S2R R5, SR_SWINHI ;  /* 0x0000000000057919 */ /* 0x000e220000002f00 */
[----:B------:R-:W-:Y:S02]  /*180b0*/  MOV R24, R2 ;  /* 0x0000000200187202 */ /* 0x000fe40000000f00 */
[----:B0-----:R-:W-:Y:S02]  /*180c0*/  MOV R25, R5 ;  /* 0x0000000500197202 */ /* 0x001fe40000000f00 */
[----:B------:R-:W-:Y:S01]  /*180d0*/  F2FP.BF16.F32.PACK_AB R14, R93, R92 ;  /* 0x0000005c5d0e723e */ /* 0x000fe200000010ff */
[----:B-1----:R-:W-:-:S02]  /*180e0*/  IMAD.MOV.U32 R32, RZ, RZ, RZ ;  /* 0x000000ffff207224 */ /* 0x002fc400078e00ff */
[----:B--2---:R-:W-:-:S03]  /*180f0*/  IMAD.WIDE R8, R4, 0x2, R24 ;  /* 0x0000000204087825 */ /* 0x004fc600078e0218 */
[----:B------:R-:W-:-:S05]  /*18100*/  IADD3 R27, P0, R8, 0x60, RZ ;  /* 0x00000060081b7810 */ /* 0x000fca0007f1e0ff */
[----:B------:R-:W-:Y:S01]  /*18110*/  IMAD.X R5, RZ, RZ, R9, P0 ;  /* 0x000000ffff057224 */ /* 0x000fe200000e0609 */
[----:B---3--:R-:W-:-:S04]  /*18120*/  ISETP.NE.AND P0, PT, R28, RZ, PT ;  /* 0x000000ff1c00720c */ /* 0x008fc80003f05270 */
        /* <DEDUP_REMOVED lines=11> */
[----:B------:R-:W-:Y:S02]  /*181e0*/  ISETP.NE.U32.AND P0, PT, RZ, UR6, PT ;  /* 0x00000006ff007c0c */ /* 0x000fe4000bf05070 */
[----:B------:R-:W-:Y:S02]  /*181f0*/  SHF.R.U64 R11, R11, 0x3, RZ ;  /* 0x000000030b0b7819 */ /* 0x000fe400000012ff */
[----:B------:R-:W-:Y:S02]  /*18200*/  SHF.R.U64 R4, R4, 0x3, RZ ;  /* 0x0000000304047819 */ /* 0x000fe400000012ff */
[----:B------:R-:W-:Y:S02]  /*18210*/  SHF.R.U64 R6, R6, 0x3, RZ ;  /* 0x0000000306067819 */ /* 0x000fe400000012ff */
[----:B------:R-:W-:-:S02]  /*18220*/  SHF.R.U64 R12, R12, 0x3, RZ ;  /* 0x000000030c0c7819 */ /* 0x000fc400000012ff */
[----:B------:R-:W-:Y:S02]  /*18230*/  ISETP.NE.AND.EX P0, PT, RZ, UR7, PT, P0 ;  /* 0x00000007ff007c0c */ /* 0x000fe4000bf05300 */
[----:B------:R-:W-:Y:S01]  /*18240*/  LOP3.LUT R8, R11, R8, RZ, 0x3c, !PT ;  /* 0x000000080b087212 */ /* 0x000fe200078e3cff */
[--C-:B------:R-:W-:Y:S01]  /*18250*/  IMAD.X R7, RZ, RZ, R9.reuse, P1 ;  /* 0x000000ffff077224 */ /* 0x100fe200008e0609 */
[----:B------:R-:W-:Y:S01]  /*18260*/  LOP3.LUT R10, R4, R13, RZ, 0x3c, !PT ;  /* 0x0000000d040a7212 */ /* 0x000fe200078e3cff */
[----:B------:R-:W-:Y:S01]  /*18270*/  IMAD.X R11, RZ, RZ, R9, P2 ;  /* 0x000000ffff0b7224 */ /* 0x000fe200010e0609 */
[----:B------:R-:W-:Y:S02]  /*18280*/  LOP3.LUT R6, R6, R15, RZ, 0x3c, !PT ;  /* 0x0000000f06067212 */ /* 0x000fe400078e3cff */
[----:B------:R-:W-:Y:S02]  /*18290*/  LOP3.LUT R4, R12, R27, RZ, 0x3c, !PT ;  /* 0x0000001b0c047212 */ /* 0x000fe400078e3cff */
[----:B------:R-:W-:Y:S01]  /*182a0*/  MOV R9, R8 ;  /* 0x0000000800097202 */ /* 0x000fe20000000f00 */
[----:B------:R-:W4:Y:S01]  /*182b0*/  LDC.64 R26, c[0x0][0xc00] ;  /* 0x00030000ff1a7b82 */ /* 0x000f220000000a00 */
[----:B------:R-:W-:-:S02]  /*182c0*/  F2FP.BF16.F32.PACK_AB R12, R21, R20 ;  /* 0x00000014150c723e */ /* 0x000fc400000010ff */
[----:B------:R-:W-:Y:S02]  /*182d0*/  F2FP.BF16.F32.PACK_AB R13, R91, R90 ;  /* 0x0000005a5b0d723e */ /* 0x000fe400000010ff */
[----:B------:R-:W-:Y:S02]  /*182e0*/  F2FP.BF16.F32.PACK_AB R15, R95, R94 ;  /* 0x0000005e5f0f723e */ /* 0x000fe400000010ff */
[----:B------:R-:W-:Y:S01]  /*182f0*/  MOV R31, R6 ;  /* 0x00000006001f7202 */ /* 0x000fe20000000f00 */
[----:B------:R-:W0:Y:S01]  /*18300*/  @P0 LDC.64 R28, c[0x0][0xc08] ;  /* 0x00030200ff1c0b82 */ /* 0x000e220000000a00 */
[----:B------:R-:W-:Y:S01]  /*18310*/  MOV R30, R4 ;  /* 0x00000004001e7202 */ /* 0x000fe20000000f00 */
[----:B------:R1:W-:Y:S01]  /*18320*/  STSM.16.M88.4 [R9], R12 ;  /* 0x0000000c09007844 */ /* 0x0003e20000000200 */
        /* <DEDUP_REMOVED lines=8> */
[----:B-1----:R-:W-:Y:S02]  /*183b0*/  F2FP.BF16.F32.PACK_AB R9, R107, R106 ;  /* 0x0000006a6b09723e */ /* 0x002fe400000010ff */
[----:B------:R-:W-:Y:S02]  /*183c0*/  F2FP.BF16.F32.PACK_AB R12, R113, R112 ;  /* 0x00000070710c723e */ /* 0x000fe400000010ff */
[----:B------:R-:W-:Y:S02]  /*183d0*/  F2FP.BF16.F32.PACK_AB R13, R115, R114 ;  /* 0x00000072730d723e */ /* 0x000fe400000010ff */
[----:B------:R-:W-:Y:S02]  /*183e0*/  F2FP.BF16.F32.PACK_AB R14, R117, R116 ;  /* 0x00000074750e723e */ /* 0x000fe400000010ff */
[----:B------:R-:W-:Y:S01]  /*183f0*/  F2FP.BF16.F32.PACK_AB R15, R119, R118 ;  /* 0x00000076770f723e */ /* 0x000fe200000010ff */
[----:B------:R-:W-:Y:S04]  /*18400*/  STSM.16.M88.4 [R36], R4 ;  /* 0x0000000424007844 */ /* 0x000fe80000000200 */
[----:B------:R1:W-:Y:S04]  /*18410*/  STSM.16.M88.4 [R31], R8 ;  /* 0x000000081f007844 */ /* 0x0003e80000000200 */
[----:B------:R2:W-:Y:S01]  /*18420*/  STSM.16.M88.4 [R30], R12 ;  /* 0x0000000c1e007844 */ /* 0x0005e20000000200 */
[----:B------:R-:W-:Y:S01]  /*18430*/  BAR.SYNC.DEFER_BLOCKING 0x1, 0x180 ;  /* 0x0046000000007b1d */ /* 0x000fe20000010000 */
[----:B------:R-:W-:-:S04]  /*18440*/  ISETP.NE.U32.AND P3, PT, RZ, UR4, PT ;  /* 0x00000004ff007c0c */ /* 0x000fc8000bf65070 */
[----:B------:R-:W-:Y:S01]  /*18450*/  ISETP.NE.AND.EX P3, PT, RZ, UR5, PT, P3 ;  /* 0x00000005ff007c0c */ /* 0x000fe2000bf65330 */
[----:B------:R-:W-:Y:S01]  /*18460*/  ULDC UR6, c[0x0][0xa88] ;  /* 0x0002a20000067ab9 */ /* 0x000fe20000000800 */
[C---:B----4-:R-:W-:Y:S01]  /*18470*/  IMAD.WIDE R26, R38.reuse, 0x4, R26 ;  /* 0x00000004261a7825 */ /* 0x050fe200078e021a */
[----:B------:R-:W-:Y:S01]  /*18480*/  ISETP.GT.AND P1, PT, R37, 0x1, PT ;  /* 0x000000012500780c */ /* 0x000fe20003f24270 */
[----:B-1----:R-:W1:Y:S02]  /*18490*/  LDC R8, c[0x0][0xbe8] ;  /* 0x0002fa00ff087b82 */ /* 0x002e640000000800 */
[----:B------:R-:W-:Y:S02]  /*184a0*/  IMAD.U32 R45, RZ, RZ, UR6 ;  /* 0x00000006ff2d7e24 */ /* 0x000fe4000f8e00ff */
[----:B0-----:R-:W-:-:S05]  /*184b0*/  @P0 IMAD.WIDE R4, R38, 0x4, R28 ;  /* 0x0000000426040825 */ /* 0x001fca00078e021c */
[----:B------:R0:W5:Y:S04]  /*184c0*/  @P3 LDG.E R32, desc[UR42][R26.64] ;  /* 0x0000002a1a203981 */ /* 0x000168000c1e1900 */
[----:B------:R0:W5:Y:S01]  /*184d0*/  @P0 LDG.E R45, desc[UR42][R4.64] ;  /* 0x0000002a042d0981 */ /* 0x000162000c1e1900 */
[----:B------:R-:W-:-:S05]  /*184e0*/  IMAD.MOV.U32 R6, RZ, RZ, 0x9b8 ;  /* 0x000009b8ff067424 */ /* 0x000fca00078e00ff */
[----:B------:R-:W-:-:S04]  /*184f0*/  SEL R6, R6, 0x978, P1 ;  /* 0x0000097806067807 */ /* 0x000fc80000800000 */
[----:B--2---:R0:W2:Y:S08]  /*18500*/  LDC.64 R12, c[0x0][R6+0x220] ;  /* 0x00008800060c7b82 */ /* 0x0040b00000000a00 */
[----:B------:R0:W3:Y:S08]  /*18510*/  LDC.64 R14, c[0x0][R6+0x218] ;  /* 0x00008600060e7b82 */ /* 0x0000f00000000a00 */
[----:B------:R0:W4:Y:S01]  /*18520*/  LDC.64 R10, c[0x0][R6+0x228] ;  /* 0x00008a00060a7b82 */ /* 0x0001220000000a00 */
[----:B-1----:R-:W-:Y:S01]  /*18530*/  ISETP.NE.AND P2, PT, R8, 0x1, PT ;  /* 0x000000010800780c */ /* 0x002fe20003f45270 */
[----:B0-----:R-:W-:-:S12]  /*18540*/  @P0 BRA `(.L_x_14564) ;  /* 0x0000000000100947 */ /* 0x001fd80003800000 */
[----:B------:R-:W-:Y:S05]  /*18550*/  @!P3 BRA `(.L_x_14564) ;  /* 0x00000000000cb947 */ /* 0x000fea0003800000 */
[----:B------:R-:W2:Y:S04]  /*18560*/  LDG.E R4, desc[UR42][R26.64] ;  /* 0x0000002a1a047981 */ /* 0x000ea8000c1e1900 */
[----:B-----5:R-:W2:Y:S02]  /*18570*/  LDG.E R45, desc[UR42][R26.64+0x4] ;  /* 0x0000042a1a2d7981 */ /* 0x020ea4000c1e1900 */
[----:B--2---:R-:W-:-:S07]  /*18580*/  IMAD.IADD R45, R45, 0x1, -R4 ;  /* 0x000000012d2d7824 */ /* 0x004fce00078e0a04 */
.L_x_14564:
[----:B------:R-:W3:Y:S04]  /*18590*/  LDL R50, [R1+0x4] ;  /* 0x0000040001327983 */ /* 0x000ee80000100800 */
[----:B------:R-:W4:Y:S04]  /*185a0*/  LDL R30, [R1+0x34] ;  /* 0x00003400011e7983 */ /* 0x000f280000100800 */
[----:B------:R-:W4:Y:S04]  /*185b0*/  LDL R51, [R1+0x28] ;  /* 0x0000280001337983 */ /* 0x000f280000100800 */
[----:B------:R-:W4:Y:S01]  /*185c0*/  LDL R49, [R1+0x54] ;  /* 0x0000540001317983 */ /* 0x000f220000100800 */
[----:B------:R-:W-:Y:S01]  /*185d0*/  ISETP.NE.U32.AND P0, PT, RZ, UR4, PT ;  /* 0x00000004ff007c0c */ /* 0x000fe2000bf05070 */
[----:B------:R-:W0:Y:S03]  /*185e0*/  LDC.64 R6, c[0x0][R6+0x210] ;  /* 0x0000840006067b82 */ /* 0x000e260000000a00 */
[----:B------:R-:W-:-:S02]  /*185f0*/  ISETP.NE.AND.EX P0, PT, RZ, UR5, PT, P0 ;  /* 0x00000005ff007c0c */ /* 0x000fc4000bf05300 */
[----:B------:R-:W-:Y:S02]  /*18600*/  SHF.R.S32.HI R26, RZ, 0x1f, R38 ;  /* 0x0000001fff1a7819 */ /* 0x000fe40000011426 */
[----:B------:R-:W-:Y:S01]  /*18610*/  SEL R9, R38, RZ, !P0 ;  /* 0x000000ff26097207 */ /* 0x000fe20004000000 */
[----:B------:R-:W1:Y:S01]  /*18620*/  @P2 LDC R28, c[0x0][0xbec] ;  /* 0x0002fb00ff1c2b82 */ /* 0x000e620000000800 */
[----:B------:R-:W4:Y:S07]  /*18630*/  LDL R38, [R1+0x5c] ;  /* 0x00005c0001267983 */ /* 0x000f2e0000100800 */
[----:B------:R-:W0:Y:S01]  /*18640*/  @P2 LDC R37, c[0x0][0xbf0] ;  /* 0x0002fc00ff252b82 */ /* 0x000e220000000800 */
[----:B------:R-:W-:-:S07]  /*18650*/  SEL R27, R26, RZ, !P0 ;  /* 0x000000ff1a1b7207 */ /* 0x000fce0004000000 */
[----:B------:R-:W1:Y:S01]  /*18660*/  LDC.64 R4, c[0x0][0xba8] ;  /* 0x0002ea00ff047b82 */ /* 0x000e620000000a00 */
[----:B--2---:R-:W-:Y:S01]  /*18670*/  IMAD R13, R13, R9, RZ ;  /* 0x000000090d0d7224 */ /* 0x004fe200078e02ff */
[----:B------:R-:W2:Y:S03]  /*18680*/  S2R R36, SR_TID.X ;  /* 0x0000000000247919 */ /* 0x000ea60000002100 */
[C---:B------:R-:W-:Y:S02]  /*18690*/  IMAD R31, R12.reuse, R27, R13 ;  /* 0x0000001b0c1f7224 */ /* 0x040fe400078e020d */
[----:B------:R-:W-:-:S04]  /*186a0*/  IMAD.WIDE.U32 R12, R12, R9, RZ ;  /* 0x000000090c0c7225 */ /* 0x000fc800078e00ff */
[----:B------:R-:W-:Y:S01]  /*186b0*/  IMAD.IADD R31, R13, 0x1, R31 ;  /* 0x000000010d1f7824 */ /* 0x000fe200078e021f */
[----:B-1----:R-:W1:Y:S08]  /*186c0*/  @!P1 LDC R4, c[0x0][0xb50] ;  /* 0x0002d400ff049b82 */ /* 0x002e700000000800 */
[----:B------:R-:W1:Y:S01]  /*186d0*/  @!P1 LDC R5, c[0x0][0xb54] ;  /* 0x0002d500ff059b82 */ /* 0x000e620000000800 */
[----:B--2---:R-:W-:-:S05]  /*186e0*/  VIADD R40, R36, 0xffffff80 ;  /* 0xffffff8024287836 */ /* 0x004fca0000000000 */
[----:B------:R-:W-:-:S04]  /*186f0*/  SHF.R.S32.HI R36, RZ, 0x1f, R40 ;  /* 0x0000001fff247819 */ /* 0x000fc80000011428 */
[----:B------:R-:W-:-:S04]  /*18700*/  LEA.HI R36, R36, R40, RZ, 0x7 ;  /* 0x0000002824247211 */ /* 0x000fc800078f38ff */
[----:B------:R-:W-:Y:S01]  /*18710*/  LOP3.LUT R36, R36, 0xffffff80, RZ, 0xc0, !PT ;  /* 0xffffff8024247812 */ /* 0x000fe200078ec0ff */
[----:B-----5:R-:W-:-:S04]  /*18720*/  IMAD R45, R45, R8, RZ ;  /* 0x000000082d2d7224 */ /* 0x020fc800078e02ff */
[----:B------:R-:W-:Y:S02]  /*18730*/  IMAD.IADD R36, R40, 0x1, -R36 ;  /* 0x0000000128247824 */ /* 0x000fe400078e0a24 */
[-C--:B---3--:R-:W-:Y:S02]  /*18740*/  IMAD R29, R15, R50.reuse, RZ ;  /* 0x000000320f1d7224 */ /* 0x088fe400078e02ff */
[----:B------:R-:W-:-:S04]  /*18750*/  IMAD.WIDE.U32 R14, R14, R50, RZ ;  /* 0x000000320e0e7225 */ /* 0x000fc800078e00ff */
[----:B----4-:R-:W-:Y:S01]  /*18760*/  IMAD.IADD R39, R30, 0x1, R51 ;  /* 0x000000011e277824 */ /* 0x010fe200078e0233 */
[----:B------:R-:W-:Y:S02]  /*18770*/  IADD3 R26, P0, P3, R12, R14, R32 ;  /* 0x0000000e0c1a7210 */ /* 0x000fe40007b1e020 */
[----:B------:R-:W-:Y:S01]  /*18780*/  SEL R27, R49, RZ, P1 ;  /* 0x000000ff311b7207 */ /* 0x000fe20000800000 */
[----:B------:R-:W-:-:S04]  /*18790*/  @P2 IMAD.HI.U32 R14, R39, R28, RZ ;  /* 0x0000001c270e2227 */ /* 0x000fc800078e00ff */
[----:B------:R-:W-:Y:S02]  /*187a0*/  IMAD.IADD R30, R15, 0x1, R29 ;  /* 0x000000010f1e7824 */ /* 0x000fe400078e021d */
[----:B------:R-:W-:Y:S01]  /*187b0*/  IMAD.MOV.U32 R15, RZ, RZ, R39 ;  /* 0x000000ffff0f7224 */ /* 0x000fe200078e0027 */
[----:B0-----:R-:W-:Y:S01]  /*187c0*/  @P2 SHF.R.U32.HI R15, RZ, R37, R14 ;  /* 0x00000025ff0f2219 */ /* 0x001fe2000001160e */
[-C--:B------:R-:W-:Y:S01]  /*187d0*/  IMAD R29, R11, R27.reuse, RZ ;  /* 0x0000001b0b1d7224 */ /* 0x080fe200078e02ff */
[----:B------:R-:W-:Y:S01]  /*187e0*/  SHF.R.S32.HI R11, RZ, 0x1f, R32 ;  /* 0x0000001fff0b7819 */ /* 0x000fe20000011420 */
[----:B------:R-:W-:-:S03]  /*187f0*/  IMAD.WIDE.U32 R12, R10, R27, RZ ;  /* 0x0000001b0a0c7225 */ /* 0x000fc600078e00ff */
[----:B------:R-:W-:Y:S01]  /*18800*/  IADD3.X R27, R31, R30, R11, P0, P3 ;  /* 0x0000001e1f1b7210 */ /* 0x000fe200007e640b */
[----:B------:R-:W-:Y:S01]  /*18810*/  IMAD.MOV R31, RZ, RZ, -R15 ;  /* 0x000000ffff1f7224 */ /* 0x000fe200078e0a0f */
[----:B------:R-:W-:Y:S01]  /*18820*/  IADD3 R12, P0, P3, R15, R26, R12 ;  /* 0x0000001a0f0c7210 */ /* 0x000fe20007b1e00c */
[----:B------:R-:W-:Y:S01]  /*18830*/  IMAD.IADD R29, R13, 0x1, R29 ;  /* 0x000000010d1d7824 */ /* 0x000fe200078e021d */
        /* <DEDUP_REMOVED lines=8> */
[----:B-1----:R-:W-:-:S04]  /*188c0*/  LEA R10, P0, R6, R4, 0x2 ;  /* 0x00000004060a7211 */ /* 0x002fc800078010ff */
[----:B------:R-:W-:Y:S01]  /*188d0*/  LEA.HI.X R7, R6, R5, R7, 0x2, P0 ;  /* 0x0000000506077211 */ /* 0x000fe200000f1407 */
[----:B------:R-:W-:Y:S01]  /*188e0*/  SHFL.IDX PT, R4, R10, RZ, 0x1c1f ;  /* 0x001c1fff0a047589 */ /* 0x000fe200000e0000 */
[----:B------:R-:W-:-:S03]  /*188f0*/  IMAD.IADD R26, R38, 0x1, R51 ;  /* 0x00000001261a7824 */ /* 0x000fc600078e0233 */
[----:B------:R-:W0:Y:S04]  /*18900*/  SHFL.IDX PT, R5, R7, RZ, 0x1c1f ;  /* 0x001c1fff07057589 */ /* 0x000e2800000e0000 */
[----:B------:R-:W-:Y:S04]  /*18910*/  SHFL.IDX PT, R12, R10, 0x1, 0x1c1f ;  /* 0x003c1f000a0c7f89 */ /* 0x000fe800000e0000 */
        /* <DEDUP_REMOVED lines=8> */
[----:B0-----:R-:W-:Y:S01]  /*189a0*/  IMAD R3, R42, 0x40, R43 ;  /* 0x000000402a037824 */ /* 0x001fe200078e022b */
[----:B------:R-:W0:Y:S01]  /*189b0*/  @P2 LDC R13, c[0x0][0xbec] ;  /* 0x0002fb00ff0d2b82 */ /* 0x000e220000000800 */
[----:B------:R-:W-:Y:S02]  /*189c0*/  ULDC.64 UR4, c[0x0][0xaa0] ;  /* 0x0002a80000047ab9 */ /* 0x000fe40000000a00 */
[----:B------:R-:W-:-:S03]  /*189d0*/  IMAD.WIDE R24, R3, 0x2, R24 ;  /* 0x0000000203187825 */ /* 0x000fc600078e0218 */
[C---:B------:R-:W-:Y:S02]  /*189e0*/  IADD3 R27, P0, R24.reuse, 0x1800, RZ ;  /* 0x00001800181b7810 */ /* 0x040fe40007f1e0ff */
[----:B------:R-:W1:Y:S01]  /*189f0*/  @P2 LDC R15, c[0x0][0xbf0] ;  /* 0x0002fc00ff0f2b82 */ /* 0x000e620000000800 */
        /* <DEDUP_REMOVED lines=29> */
[----:B------:R-:W-:-:S03]  /*18bd0*/  IMAD.IADD R14, R51, 0x1, R0 ;  /* 0x00000001330e7824 */ /* 0x000fc600078e0200 */
        /* <DEDUP_REMOVED lines=9> */
[----:B0-----:R-:W-:-:S04]  /*18c70*/  @P2 IMAD.HI.U32 R0, R14, R13, RZ ;  /* 0x0000000d0e002227 */ /* 0x001fc800078e00ff */
[----:B------:R-:W-:Y:S02]  /*18c80*/  IMAD R12, R12, UR4, RZ ;  /* 0x000000040c0c7c24 */ /* 0x000fe4000f8e02ff */
[----:B------:R-:W-:Y:S01]  /*18c90*/  IMAD.MOV.U32 R3, RZ, RZ, R14 ;  /* 0x000000ffff037224 */ /* 0x000fe200078e000e */
[----:B-1----:R-:W-:Y:S01]  /*18ca0*/  @P2 SHF.R.U32.HI R3, RZ, R15, R0 ;  /* 0x0000000fff032219 */ /* 0x002fe20000011600 */
[C---:B------:R-:W-:Y:S02]  /*18cb0*/  IMAD R13, R9.reuse, UR5, R12 ;  /* 0x00000005090d7c24 */ /* 0x040fe4000f8e020c */
[----:B------:R-:W-:Y:S01]  /*18cc0*/  IMAD.WIDE.U32 R10, R9, UR4, R10 ;  /* 0x00000004090a7c25 */ /* 0x000fe2000f8e000a */
[----:B------:R-:W-:Y:S01]  /*18cd0*/  SHF.R.S32.HI R9, RZ, 0x1f, R3 ;  /* 0x0000001fff097819 */ /* 0x000fe20000011403 */
[----:B------:R-:W-:Y:S02]  /*18ce0*/  ULDC.64 UR4, c[0x0][0xae0] ;  /* 0x0002b80000047ab9 */ /* 0x000fe40000000a00 */
[----:B------:R-:W-:-:S02]  /*18cf0*/  IMAD.IADD R11, R11, 0x1, R13 ;  /* 0x000000010b0b7824 */ /* 0x000fc400078e020d */
[----:B------:R-:W-:Y:S02]  /*18d00*/  VIADD R0, R2, 0x16820 ;  /* 0x0001682002007836 */ /* 0x000fe40000000000 */
        /* <DEDUP_REMOVED lines=21> */
[----:B------:R-:W-:Y:S01]  /*18e60*/  IMAD.IADD R42, R42, 0x1, R51 ;  /* 0x000000012a2a7824 */ /* 0x000fe200078e0233 */
        /* <DEDUP_REMOVED lines=18> */
[C---:B----4-:R-:W-:Y:S01]  /*18f90*/  @!P3 LEA.HI.X R21, R43.reuse, R8, R44, 0x1, P1 ;  /* 0x000000082b15b211 */ /* 0x050fe200008f0c2c */
[----:B------:R-:W-:Y:S01]  /*18fa0*/  @!P2 IMAD.MOV.U32 R8, RZ, RZ, R32 ;  /* 0x000000ffff08a224 */ /* 0x000fe200078e0020 */
[----:B------:R-:W-:-:S04]  /*18fb0*/  @!P4 LEA.HI.X R47, R43, R10, R44, 0x1, P5 ;  /* 0x0000000a2b2fc211 */ /* 0x000fc800028f0c2c */
[----:B-----5:R2:W-:Y:S04]  /*18fc0*/  @!P2 ST.E.128 desc[UR42][R8.64], R4 ;  /* 0x000000040800a985 */ /* 0x0205e8000c101d2a */
[----:B------:R3:W-:Y:S01]  /*18fd0*/  @!P3 ST.E.128 desc[UR42][R20.64], R24 ;  /* 0x000000181400b985 */ /* 0x0007e2000c101d2a */
[----:B--2---:R-:W-:Y:S02]  /*18fe0*/  @!P4 IMAD.MOV.U32 R4, RZ, RZ, R46 ;  /* 0x000000ffff04c224 */ /* 0x004fe400078e002e */
[----:B------:R-:W-:-:S05]  /*18ff0*/  @!P4 IMAD.MOV.U32 R5, RZ, RZ, R47 ;  /* 0x000000ffff05c224 */ /* 0x000fca00078e002f */
[----:B01----:R3:W-:Y:S02]  /*19000*/  @!P4 ST.E.128 desc[UR42][R4.64], R28 ;  /* 0x0000001c0400c985 */ /* 0x0037e4000c101d2a */
.L_x_14774:
[----:B------:R-:W-:-:S05]  /*19010*/  VIADD R42, R42, 0x90 ;  /* 0x000000902a2a7836 */ /* 0x000fca0000000000 */
[----:B------:R-:W-:-:S13]  /*19020*/  ISETP.GE.OR P0, PT, R42, R45, P0 ;  /* 0x0000002d2a00720c */ /* 0x000fda0000706670 */
[----:B------:R-:W-:Y:S05]  /*19030*/  @P0 BRA `(.L_x_14567) ;  /* 0x0000001000cc0947 */ /* 0x000fea0003800000 */
[----:B------:R-:W-:-:S04]  /*19040*/  LEA R14, P0, R43, R14, 0x1 ;  /* 0x0000000e2b0e7211 */ /* 0x000fc800078008ff */
[----:B------:R-:W-:-:S05]  /*19050*/  LEA.HI.X R15, R43, R0, R44, 0x1, P0 ;  /* 0x000000002b0f7211 */ /* 0x000fca00000f0c2c */
[----:B------:R0:W-:Y:S01]  /*19060*/  ST.E.128 desc[UR42][R14.64], R36 ;  /* 0x000000240e007985 */ /* 0x0001e2000c101d2a */
[----:B------:R-:W-:Y:S05]  /*19070*/  BRA `(.L_x_14567) ;  /* 0x0000001000bc7947 */ /* 0x000fea0003800000 */
.L_x_14565:
        /* <DEDUP_REMOVED lines=11> */
[----:B------:R-:W-:Y:S02]  /*19130*/  VIADD R29, R155, 0x10 ;  /* 0x000000109b1d7836 */ /* 0x000fe40000000000 */
        /* <DEDUP_REMOVED lines=8> */
[C---:B------:R-:W-:Y:S01]  /*191c0*/  IMAD R7, R9.reuse, UR5, R0 ;  /* 0x0000000509077c24 */ /* 0x040fe2000f8e0200 */
[----:B0-----:R-:W-:Y:S01]  /*191d0*/  @P2 SHF.R.U32.HI R3, RZ, R13, R10 ;  /* 0x0000000dff032219 */ /* 0x001fe2000001160a */
        /* <DEDUP_REMOVED lines=27> */
[----:B------:R-:W-:Y:S01]  /*19390*/  LEA.HI.X R4, R4, UR5, R5, 0x2, P0 ;  /* 0x0000000504047c11 */ /* 0x000fe200080f1405 */
[C---:B------:R-:W-:Y:S01]  /*193a0*/  VIADD R41, R155.reuse, 0x30 ;  /* 0x000000309b297836 */ /* 0x040fe20000000000 */
[----:B------:R-:W-:Y:S01]  /*193b0*/  SHF.R.S32.HI R5, RZ, 0x1f, R155 ;  /* 0x0000001fff057819 */ /* 0x000fe2000001149b */
[----:B------:R-:W-:Y:S01]  /*193c0*/  VIADD R43, R155, 0x38 ;  /* 0x000000389b2b7836 */ /* 0x000fe20000000000 */
[----:B------:R-:W-:-:S02]  /*193d0*/  SHF.R.S32.HI R28, RZ, 0x1f, R7 ;  /* 0x0000001fff1c7819 */ /* 0x000fc40000011407 */
[----:B------:R-:W-:Y:S02]  /*193e0*/  SHF.R.S32.HI R36, RZ, 0x1f, R37 ;  /* 0x0000001fff247819 */ /* 0x000fe40000011425 */
[----:B------:R-:W-:Y:S02]  /*193f0*/  SHF.R.S32.HI R38, RZ, 0x1f, R39 ;  /* 0x0000001fff267819 */ /* 0x000fe40000011427 */
[----:B------:R-:W-:Y:S02]  /*19400*/  SHF.R.S32.HI R40, RZ, 0x1f, R41 ;  /* 0x0000001fff287819 */ /* 0x000fe40000011429 */
[----:B------:R-:W-:Y:S01]  /*19410*/  SHF.R.S32.HI R42, RZ, 0x1f, R43 ;  /* 0x0000001fff2a7819 */ /* 0x000fe2000001142b */
[----:B0-----:R-:W-:Y:S06]  /*19420*/  BRA.DIV UR4, `(.L_x_14568) ;  /* 0x000000aa04307947 */ /* 0x001fec000b800000 */
[----:B------:R0:W1:Y:S04]  /*19430*/  SHFL.IDX PT, R0, R4, RZ, 0x1c1f ;  /* 0x001c1fff04007589 */ /* 0x00006800000e0000 */
[----:B------:R0:W2:Y:S02]  /*19440*/  SHFL.IDX PT, R14, R3, RZ, 0x1c1f ;  /* 0x001c1fff030e7589 */ /* 0x0000a400000e0000 */
.L_x_14777:
        /* <DEDUP_REMOVED lines=8> */
[-C--:B--2---:R-:W-:Y:S02]  /*194d0*/  @!P1 LEA R8, P3, R155, R14.reuse, 0x2 ;  /* 0x0000000e9b089211 */ /* 0x084fe400078610ff */
[----:B------:R-:W-:Y:S02]  /*194e0*/  @!P2 LEA R10, P4, R7, R14, 0x2 ;  /* 0x0000000e070aa211 */ /* 0x000fe400078810ff */
[-C--:B-1----:R-:W-:Y:S02]  /*194f0*/  @!P1 LEA.HI.X R9, R155, R0.reuse, R5, 0x2, P3 ;  /* 0x000000009b099211 */ /* 0x082fe400018f1405 */
[----:B------:R-:W-:Y:S02]  /*19500*/  @!P2 LEA.HI.X R11, R7, R0, R28, 0x2, P4 ;  /* 0x00000000070ba211 */ /* 0x000fe400020f141c */
[----:B------:R-:W-:Y:S01]  /*19510*/  @!P5 LEA R12, P3, R29, R14, 0x2 ;  /* 0x0000000e1d0cd211 */ /* 0x000fe200078610ff */
[----:B------:R1:W-:Y:S01]  /*19520*/  @!P1 ST.E.64 desc[UR42][R8.64], R20 ;  /* 0x0000001408009985 */ /* 0x0003e2000c101b2a */
[----:B------:R-:W-:-:S02]  /*19530*/  ISETP.GE.AND P1, PT, R37, UR4, PT ;  /* 0x0000000425007c0c */ /* 0x000fc4000bf26270 */
[----:B------:R-:W-:Y:S01]  /*19540*/  @!P5 LEA.HI.X R13, R29, R0, R30, 0x2, P3 ;  /* 0x000000001d0dd211 */ /* 0x000fe200018f141e */
[----:B------:R2:W-:Y:S01]  /*19550*/  @!P2 ST.E.64 desc[UR42][R10.64], R92 ;  /* 0x0000005c0a00a985 */ /* 0x0005e2000c101b2a */
[----:B------:R-:W-:Y:S02]  /*19560*/  ISETP.GE.AND P2, PT, R39, UR4, PT ;  /* 0x0000000427007c0c */ /* 0x000fe4000bf46270 */
[----:B------:R-:W-:Y:S01]  /*19570*/  @!P0 LEA R24, P4, R31, R14, 0x2 ;  /* 0x0000000e1f188211 */ /* 0x000fe200078810ff */
[----:B------:R3:W-:Y:S01]  /*19580*/  @!P5 ST.E.64 desc[UR42][R12.64], R96 ;  /* 0x000000600c00d985 */ /* 0x0007e2000c101b2a */
[----:B------:R-:W-:Y:S02]  /*19590*/  ISETP.GE.AND P3, PT, R41, UR4, PT ;  /* 0x0000000429007c0c */ /* 0x000fe4000bf66270 */
[----:B------:R-:W-:Y:S02]  /*195a0*/  ISETP.GE.AND P5, PT, R43, UR4, PT ;  /* 0x000000042b007c0c */ /* 0x000fe4000bfa6270 */
[----:B------:R-:W-:-:S02]  /*195b0*/  @!P0 LEA.HI.X R25, R31, R0, R32, 0x2, P4 ;  /* 0x000000001f198211 */ /* 0x000fc400020f1420 */
[----:B------:R-:W-:-:S03]  /*195c0*/  @!P1 LEA R26, P4, R37, R14, 0x2 ;  /* 0x0000000e251a9211 */ /* 0x000fc600078810ff */
[----:B------:R3:W-:Y:S01]  /*195d0*/  @!P0 ST.E.64 desc[UR42][R24.64], R100 ;  /* 0x0000006418008985 */ /* 0x0007e2000c101b2a */
[----:B-1----:R-:W-:Y:S02]  /*195e0*/  @!P2 LEA R8, P0, R39, R14, 0x2 ;  /* 0x0000000e2708a211 */ /* 0x002fe400078010ff */
[----:B------:R-:W-:Y:S02]  /*195f0*/  @!P1 LEA.HI.X R27, R37, R0, R36, 0x2, P4 ;  /* 0x00000000251b9211 */ /* 0x000fe400020f1424 */
[----:B--2---:R-:W-:Y:S02]  /*19600*/  @!P3 LEA R10, P4, R41, R14, 0x2 ;  /* 0x0000000e290ab211 */ /* 0x004fe400078810ff */
[----:B------:R-:W-:Y:S01]  /*19610*/  @!P2 LEA.HI.X R9, R39, R0, R38, 0x2, P0 ;  /* 0x000000002709a211 */ /* 0x000fe200000f1426 */
[----:B------:R3:W-:Y:S01]  /*19620*/  @!P1 ST.E.64 desc[UR42][R26.64], R104 ;  /* 0x000000681a009985 */ /* 0x0007e2000c101b2a */
[----:B------:R-:W-:Y:S02]  /*19630*/  @!P5 LEA R14, P0, R43, R14, 0x2 ;  /* 0x0000000e2b0ed211 */ /* 0x000fe400078010ff */
[-C--:B------:R-:W-:Y:S01]  /*19640*/  @!P3 LEA.HI.X R11, R41, R0.reuse, R40, 0x2, P4 ;  /* 0x00000000290bb211 */ /* 0x080fe200020f1428 */
[----:B------:R3:W-:Y:S01]  /*19650*/  @!P2 ST.E.64 desc[UR42][R8.64], R108 ;  /* 0x0000006c0800a985 */ /* 0x0007e2000c101b2a */
[----:B------:R-:W-:-:S03]  /*19660*/  @!P5 LEA.HI.X R15, R43, R0, R42, 0x2, P0 ;  /* 0x000000002b0fd211 */ /* 0x000fc600000f142a */
[----:B------:R3:W-:Y:S04]  /*19670*/  @!P3 ST.E.64 desc[UR42][R10.64], R112 ;  /* 0x000000700a00b985 */ /* 0x0007e8000c101b2a */
[----:B------:R3:W-:Y:S02]  /*19680*/  @!P5 ST.E.64 desc[UR42][R14.64], R116 ;  /* 0x000000740e00d985 */ /* 0x0007e4000c101b2a */
.L_x_14570:
[----:B------:R-:W-:Y:S05]  /*19690*/  BSYNC B1 ;  /* 0x0000000000017941 */ /* 0x000fea0003800000 */
.L_x_14569:
[----:B------:R-:W-:-:S03]  /*196a0*/  UMOV UR4, 0xffffffff ;  /* 0xffffffff00047882 */ /* 0x000fc60000000000 */
[----:B------:R-:W-:Y:S05]  /*196b0*/  BRA.DIV UR4, `(.L_x_14571) ;  /* 0x000000a604c07947 */ /* 0x000fea000b800000 */
[----:B-1----:R1:W4:Y:S04]  /*196c0*/  SHFL.IDX PT, R0, R4, 0x1, 0x1c1f ;  /* 0x003c1f0004007f89 */ /* 0x00232800000e0000 */
[----:B--23--:R1:W2:Y:S02]  /*196d0*/  SHFL.IDX PT, R14, R3, 0x1, 0x1c1f ;  /* 0x003c1f00030e7f89 */ /* 0x00c2a400000e0000 */
.L_x_14781:
[----:B------:R-:W-:-:S13]  /*196e0*/  ISETP.GE.AND P0, PT, R6, R45, PT ;  /* 0x0000002d0600720c */ /* 0x000fda0003f06270 */
[----:B------:R-:W-:Y:S05]  /*196f0*/  @P0 BRA `(.L_x_14567) ;  /* 0x0000000c001c0947 */ /* 0x000fea0003800000 */
[----:B------:R-:W-:Y:S02]  /*19700*/  ULDC UR4, c[0x0][0xac8] ;  /* 0x0002b20000047ab9 */ /* 0x000fe40000000800 */
[----:B------:R-:W-:Y:S02]  /*19710*/  ISETP.GE.AND P0, PT, R155, UR4, PT ;  /* 0x000000049b007c0c */ /* 0x000fe4000bf06270 */
[----:B------:R-:W-:Y:S02]  /*19720*/  ISETP.GE.AND P5, PT, R7, UR4, PT ;  /* 0x0000000407007c0c */ /* 0x000fe4000bfa6270 */
[----:B------:R-:W-:Y:S02]  /*19730*/  ISETP.GE.AND P3, PT, R29, UR4, PT ;  /* 0x000000041d007c0c */ /* 0x000fe4000bf66270 */
[----:B------:R-:W-:-:S07]  /*19740*/  ISETP.GE.AND P2, PT, R31, UR4, PT ;  /* 0x000000041f007c0c */ /* 0x000fce000bf46270 */
[-C--:B012---:R-:W-:Y:S02]  /*19750*/  @!P0 LEA R4, P1, R155, R14.reuse, 0x2 ;  /* 0x0000000e9b048211 */ /* 0x087fe400078210ff */
[----:B------:R-:W-:Y:S02]  /*19760*/  @!P5 LEA R6, P4, R7, R14, 0x2 ;  /* 0x0000000e0706d211 */ /* 0x000fe400078810ff */
[-C--:B----4-:R-:W-:Y:S02]  /*19770*/  @!P0 LEA.HI.X R5, R155, R0.reuse, R5, 0x2, P1 ;  /* 0x000000009b058211 */ /* 0x090fe400008f1405 */
[----:B------:R-:W-:Y:S02]  /*19780*/  ISETP.GE.AND P1, PT, R37, UR4, PT ;  /* 0x0000000425007c0c */ /* 0x000fe4000bf26270 */
[----:B------:R-:W-:Y:S01]  /*19790*/  @!P5 LEA.HI.X R7, R7, R0, R28, 0x2, P4 ;  /* 0x000000000707d211 */ /* 0x000fe200020f141c */
[----:B------:R0:W-:Y:S01]  /*197a0*/  @!P0 ST.E.64 desc[UR42][R4.64], R90 ;  /* 0x0000005a04008985 */ /* 0x0001e2000c101b2a */
[----:B------:R-:W-:-:S02]  /*197b0*/  ISETP.GE.AND P0, PT, R39, UR4, PT ;  /* 0x0000000427007c0c */ /* 0x000fc4000bf06270 */
[-C--:B------:R-:W-:Y:S01]  /*197c0*/  @!P3 LEA R8, P4, R29, R14.reuse, 0x2 ;  /* 0x0000000e1d08b211 */ /* 0x080fe200078810ff */
[----:B------:R3:W-:Y:S01]  /*197d0*/  @!P5 ST.E.64 desc[UR42][R6.64], R94 ;  /* 0x0000005e0600d985 */ /* 0x0007e2000c101b2a */
[----:B------:R-:W-:Y:S02]  /*197e0*/  @!P2 LEA R10, P5, R31, R14, 0x2 ;  /* 0x0000000e1f0aa211 */ /* 0x000fe400078a10ff */
[-C--:B------:R-:W-:Y:S02]  /*197f0*/  @!P3 LEA.HI.X R9, R29, R0.reuse, R30, 0x2, P4 ;  /* 0x000000001d09b211 */ /* 0x080fe400020f141e */
[----:B------:R-:W-:Y:S02]  /*19800*/  ISETP.GE.AND P4, PT, R41, UR4, PT ;  /* 0x0000000429007c0c */ /* 0x000fe4000bf86270 */
[----:B------:R-:W-:Y:S01]  /*19810*/  @!P2 LEA.HI.X R11, R31, R0, R32, 0x2, P5 ;  /* 0x000000001f0ba211 */ /* 0x000fe200028f1420 */
[----:B------:R3:W-:Y:S01]  /*19820*/  @!P3 ST.E.64 desc[UR42][R8.64], R98 ;  /* 0x000000620800b985 */ /* 0x0007e2000c101b2a */
[----:B------:R-:W-:-:S03]  /*19830*/  @!P1 LEA R12, P5, R37, R14, 0x2 ;  /* 0x0000000e250c9211 */ /* 0x000fc600078a10ff */
[----:B------:R3:W-:Y:S01]  /*19840*/  @!P2 ST.E.64 desc[UR42][R10.64], R102 ;  /* 0x000000660a00a985 */ /* 0x0007e2000c101b2a */
[----:B------:R-:W-:Y:S02]  /*19850*/  @!P1 LEA.HI.X R13, R37, R0, R36, 0x2, P5 ;  /* 0x00000000250d9211 */ /* 0x000fe400028f1424 */
[----:B------:R-:W-:-:S03]  /*19860*/  @!P0 LEA R20, P5, R39, R14, 0x2 ;  /* 0x0000000e27148211 */ /* 0x000fc600078a10ff */
[----:B------:R3:W-:Y:S01]  /*19870*/  @!P1 ST.E.64 desc[UR42][R12.64], R106 ;  /* 0x0000006a0c009985 */ /* 0x0007e2000c101b2a */
[----:B------:R-:W-:Y:S02]  /*19880*/  @!P0 LEA.HI.X R21, R39, R0, R38, 0x2, P5 ;  /* 0x0000000027158211 */ /* 0x000fe400028f1426 */
[----:B0-----:R-:W-:-:S03]  /*19890*/  @!P4 LEA R4, P5, R41, R14, 0x2 ;  /* 0x0000000e2904c211 */ /* 0x001fc600078a10ff */
[----:B------:R3:W-:Y:S01]  /*198a0*/  @!P0 ST.E.64 desc[UR42][R20.64], R110 ;  /* 0x0000006e14008985 */ /* 0x0007e2000c101b2a */
[----:B------:R-:W-:Y:S02]  /*198b0*/  @!P4 LEA.HI.X R5, R41, R0, R40, 0x2, P5 ;  /* 0x000000002905c211 */ /* 0x000fe400028f1428 */
[----:B------:R-:W-:-:S03]  /*198c0*/  ISETP.GE.AND P0, PT, R43, UR4, PT ;  /* 0x000000042b007c0c */ /* 0x000fc6000bf06270 */
[----:B------:R3:W-:Y:S10]  /*198d0*/  @!P4 ST.E.64 desc[UR42][R4.64], R114 ;  /* 0x000000720400c985 */ /* 0x0007f4000c101b2a */
[----:B------:R-:W-:Y:S05]  /*198e0*/  @P0 BRA `(.L_x_14567) ;  /* 0x0000000800a00947 */ /* 0x000fea0003800000 */
[----:B------:R-:W-:-:S04]  /*198f0*/  LEA R14, P0, R43, R14, 0x2 ;  /* 0x0000000e2b0e7211 */ /* 0x000fc800078010ff */
[----:B------:R-:W-:-:S05]  /*19900*/  LEA.HI.X R15, R43, R0, R42, 0x2, P0 ;  /* 0x000000002b0f7211 */ /* 0x000fca00000f142a */
[----:B------:R0:W-:Y:S01]  /*19910*/  ST.E.64 desc[UR42][R14.64], R118 ;  /* 0x000000760e007985 */ /* 0x0001e2000c101b2a */
[----:B------:R-:W-:Y:S05]  /*19920*/  BRA `(.L_x_14567) ;  /* 0x0000000800907947 */ /* 0x000fea0003800000 */
.L_x_14563:
[----:B------:R-:W2:Y:S01]  /*19930*/  LDL R0, [R1+0x50] ;  /* 0x0000500001007983 */ /* 0x000ea20000100800 */
[----:B------:R-:W-:Y:S01]  /*19940*/  ULDC.64 UR4, c[0x0][0xc08] ;  /* 0x0003020000047ab9 */ /* 0x000fe20000000a00 */
[----:B------:R-:W2:Y:S01]  /*19950*/  LDC.64 R4, c[0x0][0xc00] ;  /* 0x00030000ff047b82 */ /* 0x000ea20000000a00 */
[----:B------:R-:W-:Y:S01]  /*19960*/  ISETP.NE.U32.AND P0, PT, RZ, UR4, PT ;  /* 0x00000004ff007c0c */ /* 0x000fe2000bf05070 */
[----:B------:R-:W3:Y:S01]  /*19970*/  LDL R8, [R1+0x4c] ;  /* 0x00004c0001087983 */ /* 0x000ee20000100800 */
[----:B------:R-:W-:Y:S02]  /*19980*/  IMAD.MOV.U32 R3, RZ, RZ, RZ ;  /* 0x000000ffff037224 */ /* 0x000fe400078e00ff */
[----:B------:R-:W-:Y:S01]  /*19990*/  ISETP.NE.AND.EX P1, PT, RZ, UR5, PT, P0 ;  /* 0x00000005ff007c0c */ /* 0x000fe2000bf25300 */
[----:B------:R-:W-:Y:S02]  /*199a0*/  ULDC.64 UR4, c[0x0][0xc00] ;  /* 0x0003000000047ab9 */ /* 0x000fe40000000a00 */
[----:B------:R-:W-:-:S04]  /*199b0*/  ISETP.NE.U32.AND P0, PT, RZ, UR4, PT ;  /* 0x00000004ff007c0c */ /* 0x000fc8000bf05070 */
[----:B------:R-:W-:-:S06]  /*199c0*/  ISETP.NE.AND.EX P0, PT, RZ, UR5, PT, P0 ;  /* 0x00000005ff007c0c */ /* 0x000fcc000bf05300 */
[----:B------:R-:W4:Y:S01]  /*199d0*/  @P1 LDC.64 R6, c[0x0][0xc08] ;  /* 0x00030200ff061b82 */ /* 0x000f220000000a00 */
[----:B------:R-:W-:Y:S02]  /*199e0*/  ULDC UR4, c[0x0][0xa88] ;  /* 0x0002a20000047ab9 */ /* 0x000fe40000000800 */
[----:B-----5:R-:W-:Y:S02]  /*199f0*/  IMAD.U32 R24, RZ, RZ, UR4 ;  /* 0x00000004ff187e24 */ /* 0x020fe4000f8e00ff */
[----:B--2---:R-:W-:-:S04]  /*19a00*/  IMAD.WIDE R4, R0, 0x4, R4 ;  /* 0x0000000400047825 */ /* 0x004fc800078e0204 */
[----:B----4-:R-:W-:Y:S01]  /*19a10*/  @P1 IMAD.WIDE R6, R0, 0x4, R6 ;  /* 0x0000000400061825 */ /* 0x010fe200078e0206 */
[----:B------:R2:W5:Y:S04]  /*19a20*/  @P0 LDG.E R3, desc[UR42][R4.64] ;  /* 0x0000002a04030981 */ /* 0x000568000c1e1900 */
[----:B------:R2:W5:Y:S01]  /*19a30*/  @P1 LDG.E R24, desc[UR42][R6.64] ;  /* 0x0000002a06181981 */ /* 0x000562000c1e1900 */
[----:B---3--:R-:W-:Y:S02]  /*19a40*/  ISETP.NE.AND P2, PT, R8, RZ, PT ;  /* 0x000000ff0800720c */ /* 0x008fe40003f45270 */
[----:B------:R-:W-:Y:S02]  /*19a50*/  ISETP.GT.AND P3, PT, R49, 0xbf, PT ;  /* 0x000000bf3100780c */ /* 0x000fe40003f64270 */
[----:B------:R-:W-:-:S09]  /*19a60*/  SHF.R.S32.HI R26, RZ, 0x1f, R0 ;  /* 0x0000001fff1a7819 */ /* 0x000fd20000011400 */
[----:B------:R-:W3:Y:S02]  /*19a70*/  @!P2 LDC R8, c[0x0][0xad4] ;  /* 0x0002b500ff08ab82 */ /* 0x000ee40000000800 */
[----:B---3--:R2:W-:Y:S01]  /*19a80*/  @!P2 STL [R1+0x4c], R8 ;  /* 0x00004c080100a387 */ /* 0x0085e20000100800 */
[----:B------:R-:W-:Y:S01]  /*19a90*/  ISETP.GT.AND P2, PT, R8, 0x1, PT ;  /* 0x000000010800780c */ /* 0x000fe20003f44270 */
[----:B------:R-:W-:-:S12]  /*19aa0*/  @P1 BRA `(.L_x_14572) ;  /* 0x0000000000101947 */ /* 0x000fd80003800000 */
[----:B------:R-:W-:Y:S05]  /*19ab0*/  @!P0 BRA `(.L_x_14572) ;  /* 0x00000000000c8947 */ /* 0x000fea0003800000 */
[----:B--2---:R-:W2:Y:S04]  /*19ac0*/  LDG.E R7, desc[UR42][R4.64] ;  /* 0x0000002a04077981 */ /* 0x004ea8000c1e1900 */
[----:B-----5:R-:W2:Y:S02]  /*19ad0*/  LDG.E R24, desc[UR42][R4.64+0x4] ;  /* 0x0000042a04187981 */ /* 0x020ea4000c1e1900 */
[----:B--2---:R-:W-:-:S07]  /*19ae0*/  IMAD.IADD R24, R24, 0x1, -R7 ;  /* 0x0000000118187824 */ /* 0x004fce00078e0a07 */
.L_x_14572:
[----:B------:R-:W-:Y:S01]  /*19af0*/  BSSY B1, `(.L_x_14573) ;  /* 0x000003a000017945 */ /* 0x000fe20003800000 */
[----:B------:R-:W-:Y:S02]  /*19b00*/  SEL R27, R0, RZ, !P0 ;  /* 0x000000ff001b7207 */ /* 0x000fe40004000000 */
[----:B------:R-:W-:Y:S02]  /*19b10*/  SEL R26, R26, RZ, !P0 ;  /* 0x000000ff1a1a7207 */ /* 0x000fe40004000000 */
[----:B-----5:R-:W-:Y:S01]  /*19b20*/  SHF.R.S32.HI R20, RZ, 0x1f, R3 ;  /* 0x0000001fff147819 */ /* 0x020fe20000011403 */
[----:B------:R-:W-:Y:S06]  /*19b30*/  @P3 BRA `(.L_x_14574) ;  /* 0x0000000000d43947 */ /* 0x000fec0003800000 */
[----:B------:R-:W3:Y:S01]  /*19b40*/  LDL R0, [R1+0x28] ;  /* 0x0000280001007983 */ /* 0x000ee20000100800 */
[----:B------:R-:W4:Y:S01]  /*19b50*/  LDC R37, c[0x0][0xbe8] ;  /* 0x0002fa00ff257b82 */ /* 0x000f220000000800 */
[----:B--2---:R-:W2:Y:S01]  /*19b60*/  S2R R5, SR_TID.X ;  /* 0x0000000000057919 */ /* 0x004ea20000002100 */
[----:B---3--:R-:W-:Y:S02]  /*19b70*/  IMAD.MOV.U32 R4, RZ, RZ, R0 ;  /* 0x000000ffff047224 */ /* 0x008fe400078e0000 */
[----:B----4-:R-:W-:-:S03]  /*19b80*/  IMAD R0, R24, R37, RZ ;  /* 0x0000002518007224 */ /* 0x010fc600078e02ff */
[----:B--2---:R-:W-:-:S04]  /*19b90*/  IADD3 R29, R4, -0x80, R5 ;  /* 0xffffff80041d7810 */ /* 0x004fc80007ffe005 */
[----:B------:R-:W-:-:S13]  /*19ba0*/  ISETP.GE.AND P0, PT, R29, R0, PT ;  /* 0x000000001d00720c */ /* 0x000fda0003f06270 */
[----:B------:R-:W-:Y:S05]  /*19bb0*/  @P0 BRA `(.L_x_14574) ;  /* 0x0000000000b40947 */ /* 0x000fea0003800000 */
[----:B------:R-:W2:Y:S01]  /*19bc0*/  LDL R12, [R1+0x4] ;  /* 0x00000400010c7983 */ /* 0x000ea20000100800 */
[----:B------:R-:W-:Y:S01]  /*19bd0*/  IMAD.MOV.U32 R14, RZ, RZ, 0x9b8 ;  /* 0x000009b8ff0e7424 */ /* 0x000fe200078e00ff */
[----:B------:R-:W-:Y:S01]  /*19be0*/  ISETP.GT.AND P0, PT, R8, 0x1, PT ;  /* 0x000000010800780c */ /* 0x000fe20003f04270 */
[----:B------:R-:W3:Y:S01]  /*19bf0*/  LDC.64 R30, c[0x0][0xba8] ;  /* 0x0002ea00ff1e7b82 */ /* 0x000ee20000000a00 */
[----:B------:R-:W4:Y:S01]  /*19c00*/  LDL.LU R28, [R1+0x54] ;  /* 0x00005400011c7983 */ /* 0x000f220000300800 */
[----:B------:R-:W-:Y:S01]  /*19c10*/  ISETP.NE.AND P1, PT, R37, 0x1, PT ;  /* 0x000000012500780c */ /* 0x000fe20003f25270 */
[----:B------:R-:W-:Y:S01]  /*19c20*/  IMAD.MOV.U32 R15, RZ, RZ, R29 ;  /* 0x000000ffff0f7224 */ /* 0x000fe200078e001d */
[----:B------:R-:W-:-:S04]  /*19c30*/  SEL R14, R14, 0x978, P0 ;  /* 0x000009780e0e7807 */ /* 0x000fc80000000000 */
[----:B------:R-:W5:Y:S08]  /*19c40*/  LDC.64 R6, c[0x0][R14+0x220] ;  /* 0x000088000e067b82 */ /* 0x000f700000000a00 */
[----:B------:R-:W2:Y:S08]  /*19c50*/  LDC.64 R4, c[0x0][R14+0x218] ;  /* 0x000086000e047b82 */ /* 0x000eb00000000a00 */
[----:B------:R-:W0:Y:S08]  /*19c60*/  LDC.64 R8, c[0x0][R14+0x228] ;  /* 0x00008a000e087b82 */ /* 0x000e300000000a00 */
[----:B------:R-:W1:Y:S08]  /*19c70*/  @P1 LDC R0, c[0x0][0xbec] ;  /* 0x0002fb00ff001b82 */ /* 0x000e700000000800 */
[----:B------:R-:W0:Y:S08]  /*19c80*/  LDC.64 R10, c[0x0][R14+0x210] ;  /* 0x000084000e0a7b82 */ /* 0x000e300000000a00 */
[----:B------:R-:W0:Y:S01]  /*19c90*/  @P1 LDC R25, c[0x0][0xbf0] ;  /* 0x0002fc00ff191b82 */ /* 0x000e220000000800 */
[----:B-1----:R-:W-:-:S07]  /*19ca0*/  @P1 IMAD.HI.U32 R0, R29, R0, RZ ;  /* 0x000000001d001227 */ /* 0x002fce00078e00ff */
[----:B---3--:R-:W1:Y:S01]  /*19cb0*/  @!P0 LDC R30, c[0x0][0xb50] ;  /* 0x0002d400ff1e8b82 */ /* 0x008e620000000800 */
[----:B-----5:R-:W-:-:S07]  /*19cc0*/  IMAD R7, R7, R27, RZ ;  /* 0x0000001b07077224 */ /* 0x020fce00078e02ff */
[----:B------:R-:W3:Y:S01]  /*19cd0*/  @!P0 LDC R31, c[0x0][0xb54] ;  /* 0x0002d500ff1f8b82 */ /* 0x000ee20000000800 */
[----:B0-----:R-:W-:Y:S01]  /*19ce0*/  @P1 SHF.R.U32.HI R15, RZ, R25, R0 ;  /* 0x00000019ff0f1219 */ /* 0x001fe20000011600 */
[----:B------:R-:W-:Y:S02]  /*19cf0*/  IMAD R25, R6, R26, R7 ;  /* 0x0000001a06197224 */ /* 0x000fe400078e0207 */
[-C--:B--2---:R-:W-:Y:S02]  /*19d00*/  IMAD R21, R5, R12.reuse, RZ ;  /* 0x0000000c05157224 */ /* 0x084fe400078e02ff */
[----:B------:R-:W-:Y:S01]  /*19d10*/  IMAD.WIDE.U32 R4, R4, R12, RZ ;  /* 0x0000000c04047225 */ /* 0x000fe200078e00ff */
[----:B----4-:R-:W-:-:S03]  /*19d20*/  SEL R7, R28, RZ, P0 ;  /* 0x000000ff1c077207 */ /* 0x010fc60000000000 */
[----:B------:R-:W-:-:S04]  /*19d30*/  IMAD.WIDE.U32 R12, R6, R27, RZ ;  /* 0x0000001b060c7225 */ /* 0x000fc800078e00ff */
[----:B------:R-:W-:Y:S01]  /*19d40*/  IMAD.IADD R21, R5, 0x1, R21 ;  /* 0x0000000105157824 */ /* 0x000fe200078e0215 */
[----:B------:R-:W-:Y:S01]  /*19d50*/  IADD3 R0, P1, P3, R12, R4, R3 ;  /* 0x000000040c007210 */ /* 0x000fe20007b3e003 */
[----:B------:R-:W-:Y:S02]  /*19d60*/  IMAD.MOV R6, RZ, RZ, -R15 ;  /* 0x000000ffff067224 */ /* 0x000fe400078e0a0f */
[----:B------:R-:W-:Y:S02]  /*19d70*/  IMAD.IADD R25, R13, 0x1, R25 ;  /* 0x000000010d197824 */ /* 0x000fe400078e0219 */
        /* <DEDUP_REMOVED lines=15> */
[----:B---3--:R-:W-:-:S05]  /*19e70*/  LEA.HI.X R7, R4, R31, R0, 0x2, P0 ;  /* 0x0000001f04077211 */ /* 0x008fca00000f1400 */
[----:B------:R3:W-:Y:S02]  /*19e80*/  STG.E desc[UR42][R6.64], R5 ;  /* 0x0000000506007986 */ /* 0x0007e4000c10192a */
.L_x_14574:
[----:B------:R-:W-:Y:S05]  /*19e90*/  BSYNC B1 ;  /* 0x0000000000017941 */ /* 0x000fea0003800000 */
.L_x_14573:
[----:B------:R-:W-:Y:S05]  /*19ea0*/  @P2 BRA `(.L_x_14567) ;  /* 0x0000000400302947 */ /* 0x000fea0003800000 */
[----:B--2---:R-:W2:Y:S01]  /*19eb0*/  LDL.LU R8, [R1+0x4] ;  /* 0x0000040001087983 */ /* 0x004ea20000300800 */
[----:B------:R-:W4:Y:S01]  /*19ec0*/  LDC R25, c[0x0][0xbe8] ;  /* 0x0002fa00ff197b82 */ /* 0x000f220000000800 */
[----:B------:R-:W-:Y:S01]  /*19ed0*/  ULDC.64 UR4, c[0x0][0xaa0] ;  /* 0x0002a80000047ab9 */ /* 0x000fe20000000a00 */
[----:B------:R-:W-:Y:S01]  /*19ee0*/  ULDC.64 UR6, c[0x0][0xaf0] ;  /* 0x0002bc0000067ab9 */ /* 0x000fe20000000a00 */
[----:B------:R-:W5:Y:S01]  /*19ef0*/  LDL R28, [R1+0x28] ;  /* 0x00002800011c7983 */ /* 0x000f620000100800 */
[----:B------:R-:W-:Y:S02]  /*19f00*/  IMAD R0, R20, UR4, RZ ;  /* 0x0000000414007c24 */ /* 0x000fe4000f8e02ff */
[----:B---3--:R-:W-:-:S04]  /*19f10*/  IMAD.WIDE.U32 R4, R3, UR4, RZ ;  /* 0x0000000403047c25 */ /* 0x008fc8000f8e00ff */
[----:B------:R-:W-:Y:S01]  /*19f20*/  IMAD R7, R3, UR5, R0 ;  /* 0x0000000503077c24 */ /* 0x000fe2000f8e0200 */
[----:B------:R-:W-:Y:S01]  /*19f30*/  ULDC.64 UR4, c[0x0][0xae8] ;  /* 0x0002ba0000047ab9 */ /* 0x000fe20000000a00 */
[----:B------:R-:W-:Y:S02]  /*19f40*/  IMAD R0, R48, 0x30, R42 ;  /* 0x0000003030007824 */ /* 0x000fe400078e022a */
[----:B------:R-:W-:Y:S01]  /*19f50*/  IMAD.IADD R5, R5, 0x1, R7 ;  /* 0x0000000105057824 */ /* 0x000fe200078e0207 */
[----:B----4-:R-:W-:-:S13]  /*19f60*/  ISETP.NE.AND P0, PT, R25, 0x1, PT ;  /* 0x000000011900780c */ /* 0x010fda0003f05270 */
[----:B------:R-:W3:Y:S08]  /*19f70*/  @P0 LDC R6, c[0x0][0xbec] ;  /* 0x0002fb00ff060b82 */ /* 0x000ef00000000800 */
[----:B------:R-:W4:Y:S01]  /*19f80*/  @P0 LDC R11, c[0x0][0xbf0] ;  /* 0x0002fc00ff0b0b82 */ /* 0x000f220000000800 */
[----:B--2---:R-:W-:-:S04]  /*19f90*/  IMAD.WIDE.U32 R4, R8, UR4, R4 ;  /* 0x0000000408047c25 */ /* 0x004fc8000f8e0004 */
[----:B-----5:R-:W-:Y:S02]  /*19fa0*/  IMAD.IADD R9, R28, 0x1, R0 ;  /* 0x000000011c097824 */ /* 0x020fe400078e0200 */
[----:B------:R-:W-:Y:S01]  /*19fb0*/  IMAD R5, R8, UR5, R5 ;  /* 0x0000000508057c24 */ /* 0x000fe2000f8e0205 */
[----:B------:R-:W-:Y:S01]  /*19fc0*/  ULDC.64 UR4, c[0x0][0xae0] ;  /* 0x0002b80000047ab9 */ /* 0x000fe20000000a00 */
[----:B---3--:R-:W-:-:S04]  /*19fd0*/  @P0 IMAD.HI.U32 R0, R9, R6, RZ ;  /* 0x0000000609000227 */ /* 0x008fc800078e00ff */
[----:B------:R-:W-:Y:S01]  /*19fe0*/  IMAD.MOV.U32 R3, RZ, RZ, R9 ;  /* 0x000000ffff037224 */ /* 0x000fe200078e0009 */
[----:B----4-:R-:W-:Y:S01]  /*19ff0*/  @P0 SHF.R.U32.HI R3, RZ, R11, R0 ;  /* 0x0000000bff030219 */ /* 0x010fe20000011600 */
        /* <DEDUP_REMOVED lines=24> */
[----:B------:R-:W2:Y:S01]  /*1a180*/  SHFL.IDX PT, R3, R7, RZ, 0x181f ;  /* 0x00181fff07037589 */ /* 0x000ea200000e0000 */
[----:B------:R-:W-:Y:S02]  /*1a190*/  IMAD R21, R24, R25, RZ ;  /* 0x0000001918157224 */ /* 0x000fe400078e02ff */
[----:B------:R-:W-:Y:S01]  /*1a1a0*/  IMAD.IADD R24, R42, 0x1, R28 ;  /* 0x000000012a187824 */ /* 0x000fe200078e021c */
[----:B------:R-:W3:Y:S03]  /*1a1b0*/  SHFL.IDX PT, R0, R20, RZ, 0x181f ;  /* 0x00181fff14007589 */ /* 0x000ee600000e0000 */
[C---:B------:R-:W-:Y:S01]  /*1a1c0*/  VIADD R8, R24.reuse, 0x30 ;  /* 0x0000003018087836 */ /* 0x040fe20000000000 */
[----:B------:R-:W4:Y:S01]  /*1a1d0*/  SHFL.IDX PT, R5, R7, 0x1, 0x181f ;  /* 0x00381f0007057f89 */ /* 0x000f2200000e0000 */
[C---:B------:R-:W-:Y:S01]  /*1a1e0*/  ISETP.GE.OR P2, PT, R24.reuse, R21, P0 ;  /* 0x000000151800720c */ /* 0x040fe20000746670 */
[----:B------:R-:W-:-:S02]  /*1a1f0*/  VIADD R10, R24, 0x60 ;  /* 0x00000060180a7836 */ /* 0x000fc40000000000 */
[----:B------:R-:W5:Y:S01]  /*1a200*/  SHFL.IDX PT, R14, R7, 0x2, 0x181f ;  /* 0x00581f00070e7f89 */ /* 0x000f6200000e0000 */
[-C--:B------:R-:W-:Y:S02]  /*1a210*/  ISETP.GE.OR P3, PT, R8, R21.reuse, P0 ;  /* 0x000000150800720c */ /* 0x080fe40000766670 */
[----:B------:R-:W-:Y:S01]  /*1a220*/  ISETP.GE.OR P4, PT, R10, R21, P0 ;  /* 0x000000150a00720c */ /* 0x000fe20000786670 */
[----:B------:R-:W0:Y:S04]  /*1a230*/  SHFL.IDX PT, R4, R20, 0x1, 0x181f ;  /* 0x00381f0014047f89 */ /* 0x000e2800000e0000 */
[----:B------:R-:W1:Y:S02]  /*1a240*/  SHFL.IDX PT, R6, R20, 0x2, 0x181f ;  /* 0x00581f0014067f89 */ /* 0x000e6400000e0000 */
[----:B--2---:R-:W-:-:S04]  /*1a250*/  @!P2 LEA R10, P5, R43, R3, 0x1 ;  /* 0x000000032b0aa211 */ /* 0x004fc800078a08ff */
[C---:B---3--:R-:W-:Y:S02]  /*1a260*/  @!P2 LEA.HI.X R3, R43.reuse, R0, R44, 0x1, P5 ;  /* 0x000000002b03a211 */ /* 0x048fe400028f0c2c */
[----:B------:R2:W3:Y:S01]  /*1a270*/  SHFL.IDX PT, R0, R20, 0x3, 0x181f ;  /* 0x00781f0014007f89 */ /* 0x0004e200000e0000 */
[C---:B----4-:R-:W-:Y:S02]  /*1a280*/  @!P3 LEA R8, P1, R43.reuse, R5, 0x1 ;  /* 0x000000052b08b211 */ /* 0x050fe400078208ff */
[----:B------:R-:W-:Y:S01]  /*1a290*/  @!P2 IMAD.MOV.U32 R11, RZ, RZ, R3 ;  /* 0x000000ffff0ba224 */ /* 0x000fe200078e0003 */
[----:B-----5:R-:W-:-:S04]  /*1a2a0*/  @!P4 LEA R25, P5, R43, R14, 0x1 ;  /* 0x0000000e2b19c211 */ /* 0x020fc800078a08ff */
[----:B------:R2:W-:Y:S01]  /*1a2b0*/  @!P2 ST.E.128 desc[UR42][R10.64], RZ ;  /* 0x000000ff0a00a985 */ /* 0x0005e2000c101d2a */
[C-C-:B0-----:R-:W-:Y:S01]  /*1a2c0*/  @!P3 LEA.HI.X R9, R43.reuse, R4, R44.reuse, 0x1, P1 ;  /* 0x000000042b09b211 */ /* 0x141fe200008f0c2c */
[----:B------:R-:W-:Y:S02]  /*1a2d0*/  @!P4 IMAD.MOV.U32 R4, RZ, RZ, R25 ;  /* 0x000000ffff04c224 */ /* 0x000fe400078e0019 */
[----:B------:R2:W0:Y:S01]  /*1a2e0*/  SHFL.IDX PT, R14, R7, 0x3, 0x181f ;  /* 0x00781f00070e7f89 */ /* 0x00042200000e0000 */
[----:B-1----:R-:W-:-:S03]  /*1a2f0*/  @!P4 LEA.HI.X R5, R43, R6, R44, 0x1, P5 ;  /* 0x000000062b05c211 */ /* 0x002fc600028f0c2c */
[----:B------:R2:W-:Y:S04]  /*1a300*/  @!P3 ST.E.128 desc[UR42][R8.64], RZ ;  /* 0x000000ff0800b985 */ /* 0x0005e8000c101d2a */
[----:B------:R2:W-:Y:S02]  /*1a310*/  @!P4 ST.E.128 desc[UR42][R4.64], RZ ;  /* 0x000000ff0400c985 */ /* 0x0005e4000c101d2a */
.L_x_14790:
[----:B------:R-:W-:-:S05]  /*1a320*/  VIADD R24, R24, 0x90 ;  /* 0x0000009018187836 */ /* 0x000fca0000000000 */
[----:B------:R-:W-:-:S13]  /*1a330*/  ISETP.GE.OR P0, PT, R24, R21, P0 ;  /* 0x000000151800720c */ /* 0x000fda0000706670 */
[----:B0-----:R-:W-:-:S04]  /*1a340*/  @!P0 LEA R14, P1, R43, R14, 0x1 ;  /* 0x0000000e2b0e8211 */ /* 0x001fc800078208ff */
[----:B---3--:R-:W-:-:S05]  /*1a350*/  @!P0 LEA.HI.X R15, R43, R0, R44, 0x1, P1 ;  /* 0x000000002b0f8211 */ /* 0x008fca00008f0c2c */
[----:B------:R0:W-:Y:S04]  /*1a360*/  @!P0 ST.E.128 desc[UR42][R14.64], RZ ;  /* 0x000000ff0e008985 */ /* 0x0001e8000c101d2a */
.L_x_14567:
[----:B------:R-:W-:Y:S05]  /*1a370*/  BSYNC B0 ;  /* 0x0000000000007941 */ /* 0x000fea0003800000 */
.L_x_14562:
[----:B------:R-:W-:Y:S02]  /*1a380*/  ULDC UR4, c[0x0][0xc3c] ;  /* 0x00030f0000047ab9 */ /* 0x000fe40000000800 */
[----:B-1----:R-:W-:-:S13]  /*1a390*/  ISETP.GE.AND P0, PT, R35, UR4, PT ;  /* 0x0000000423007c0c */ /* 0x002fda000bf06270 */
[----:B------:R-:W-:Y:S05]  /*1a3a0*/  @!P0 BRA `(.L_x_14576) ;  /* 0xfffffe6c00188947 */ /* 0x000fea000383ffff */
[----:B------:R-:W-:Y:S05]  /*1a3b0*/  BRA `(.L_x_14360) ;  /* 0x0000007c00d07947 */ /* 0x000fea0003800000 */
.L_x_14358:
        /* <DEDUP_REMOVED lines=16> */
.L_x_14577:
        /* <DEDUP_REMOVED lines=44> */
.L_x_14581:
        /* <DEDUP_REMOVED lines=37> */
.L_x_14579:
        /* <DEDUP_REMOVED lines=13> */
.L_x_14582:
        /* <DEDUP_REMOVED lines=11> */
[----:B0-----:R-:W-:Y:S01]  /*1ab50*/  IMAD.MOV.U32 R2, RZ, RZ, RZ ;  /* 0x000000ffff027224 */ /* 0x001fe200078e00ff */
[----:B-1----:R-:W-:-:S05]  /*1ab60*/  IADD3 R10, RZ, -R3, RZ ;  /* 0x80000003ff0a7210 */ /* 0x002fca0007ffe0ff */
        /* <DEDUP_REMOVED lines=49> */
.L_x_14583:
        /* <DEDUP_REMOVED lines=62> */
.L_x_14584:
[----:B------:R-:W-:-:S05]  /*1b260*/  LOP3.LUT R2, RZ, R2, RZ, 0x33, !PT ;  /* 0x00000002ff027212 */ /* 0x000fca00078e33ff */
[----:B------:R-:W-:Y:S01]  /*1b270*/  IMAD.IADD R25, R25, 0x1, R2 ;  /* 0x0000000119197824 */ /* 0x000fe200078e0202 */
[----:B------:R-:W-:Y:S06]  /*1b280*/  BRA `(.L_x_14585) ;  /* 0x00000000000c7947 */ /* 0x000fec0003800000 */
.L_x_14580:
[----:B------:R-:W-:Y:S02]  /*1b290*/  IMAD.MOV.U32 R25, RZ, RZ, RZ ;  /* 0x000000ffff197224 */ /* 0x000fe400078e00ff */
[----:B------:R-:W-:Y:S02]  /*1b2a0*/  IMAD.U32 R24, RZ, RZ, UR6 ;  /* 0x00000006ff187e24 */ /* 0x000fe4000f8e00ff */
[----:B------:R-:W-:-:S07]  /*1b2b0*/  IMAD.MOV.U32 R26, RZ, RZ, RZ ;  /* 0x000000ffff1a7224 */ /* 0x000fce00078e00ff */
.L_x_14585:
[----:B------:R-:W-:-:S13]  /*1b2c0*/  ISETP.NE.AND P0, PT, R0, RZ, PT ;  /* 0x000000ff0000720c */ /* 0x000fda0003f05270 */
[----:B------:R-:W0:Y:S01]  /*1b2d0*/  @!P0 S2R R3, SR_CgaCtaId ;  /* 0x0000000000038919 */ /* 0x000e220000008800 */
[----:B------:R-:W-:-:S04]  /*1b2e0*/  @!P0 MOV R0, 0x400 ;  /* 0x0000040000008802 */ /* 0x000fc80000000f00 */
[----:B0-----:R-:W-:-:S05]  /*1b2f0*/  @!P0 LEA R0, R3, R0, 0x18 ;  /* 0x0000000003008211 */ /* 0x001fca00078ec0ff */
[----:B------:R1:W-:Y:S01]  /*1b300*/  @!P0 STS.128 [R0+0x168d0], R24 ;  /* 0x0168d01800008388 */ /* 0x0003e20000000c00 */
[----:B------:R-:W-:Y:S06]  /*1b310*/  BAR.ARV 0x5, 0x200 ;  /* 0x0148000000007b1d */ /* 0x000fec0000002000 */
.L_x_14578:
        /* <DEDUP_REMOVED lines=11> */
[----:B------:R-:W-:Y:S01]  /*1b3d0*/  STL [R1+0x40], RZ ;  /* 0x000040ff01007387 */ /* 0x000fe20000100800 */
        /* <DEDUP_REMOVED lines=9> */
[----:B------:R-:W-:Y:S01]  /*1b470*/  LOP3.LUT R2, R0, 0x1f8, RZ, 0xc0, !PT ;  /* 0x000001f800027812 */ /* 0x000fe200078ec0ff */
[----:B------:R-:W-:-:S03]  /*1b480*/  IMAD.MOV.U32 R0, RZ, RZ, 0x1 ;  /* 0x00000001ff007424 */ /* 0x000fc600078e00ff */
[----:B------:R-:W-:Y:S02]  /*1b490*/  LOP3.LUT R2, R2, 0x38, R6, 0x78, !PT ;  /* 0x0000003802027812 */ /* 0x000fe400078e7806 */
[----:B------:R0:W-:Y:S02]  /*1b4a0*/  STL [R1+0x4], R0 ;  /* 0x0000040001007387 */ /* 0x0001e40000100800 */
[----:B------:R-:W-:Y:S01]  /*1b4b0*/  LOP3.LUT R4, R2, 0x200, R3, 0xf8, !PT ;  /* 0x0000020002047812 */ /* 0x000fe200078ef803 */
[----:B------:R-:W-:Y:S01]  /*1b4c0*/  IMAD.SHL.U32 R2, R6, 0x10, RZ ;  /* 0x0000001006027824 */ /* 0x000fe200078e00ff */
[----:B------:R-:W-:Y:S01]  /*1b4d0*/  SHF.R.U32.HI R3, RZ, 0x3, R5 ;  /* 0x00000003ff037819 */ /* 0x000fe20000011605 */
[----:B------:R-:W-:-:S03]  /*1b4e0*/  IMAD.MOV.U32 R5, RZ, RZ, 0x1 ;  /* 0x00000001ff057424 */ /* 0x000fc600078e00ff */
[----:B------:R-:W-:Y:S01]  /*1b4f0*/  LOP3.LUT R2, R2, 0x70, RZ, 0xc0, !PT ;  /* 0x0000007002027812 */ /* 0x000fe200078ec0ff */
[----:B0-----:R-:W-:Y:S01]  /*1b500*/  IMAD R0, R4, 0x2, R16 ;  /* 0x0000000204007824 */ /* 0x001fe200078e0210 */
[----:B------:R0:W-:Y:S02]  /*1b510*/  STL [R1], R5 ;  /* 0x0000000501007387 */ /* 0x0001e40000100800 */
[----:B------:R-:W-:Y:S02]  /*1b520*/  LOP3.LUT R2, R3, R2, RZ, 0xfc, !PT ;  /* 0x0000000203027212 */ /* 0x000fe400078efcff */
[----:B------:R0:W-:Y:S05]  /*1b530*/  STL [R1+0x24], R0 ;  /* 0x0000240001007387 */ /* 0x0001ea0000100800 */
.L_x_14699:
        /* <DEDUP_REMOVED lines=50> */
.L_x_14587:
[----:B------:R-:W-:Y:S01]  /*1b860*/  ULDC.64 UR4, c[0x0][0xa20] ;  /* 0x0002880000047ab9 */ /* 0x000fe20000000a00 */
[C---:B0-----:R-:W-:Y:S02]  /*1b870*/  LOP3.LUT R0, R26.reuse, 0xff000000, RZ, 0xc0, !PT ;  /* 0xff0000001a007812 */ /* 0x041fe400078ec0ff */
[----:B------:R-:W-:Y:S02]  /*1b880*/  ISETP.NE.U32.AND P0, PT, RZ, UR4, PT ;  /* 0x00000004ff007c0c */ /* 0x000fe4000bf05070 */
[----:B------:R-:W-:Y:S02]  /*1b890*/  SHF.R.U32.HI R0, RZ, 0x8, R0 ;  /* 0x00000008ff007819 */ /* 0x000fe40000011600 */
[----:B------:R-:W-:Y:S02]  /*1b8a0*/  ISETP.NE.AND.EX P0, PT, RZ, UR5, PT, P0 ;  /* 0x00000005ff007c0c */ /* 0x000fe4000bf05300 */
[C---:B------:R-:W-:Y:S02]  /*1b8b0*/  LOP3.LUT R4, R26.reuse, 0xff0000, RZ, 0xc0, !PT ;  /* 0x00ff00001a047812 */ /* 0x040fe400078ec0ff */
[----:B------:R-:W-:-:S02]  /*1b8c0*/  LOP3.LUT R17, R26, 0xffff, RZ, 0xc0, !PT ;  /* 0x0000ffff1a117812 */ /* 0x000fc400078ec0ff */
[----:B------:R-:W-:-:S07]  /*1b8d0*/  LEA.HI R0, R4, R0, RZ, 0x10 ;  /* 0x0000000004007211 */ /* 0x000fce00078f80ff */
[----:B------:R-:W-:Y:S05]  /*1b8e0*/  @!P0 BRA `(.L_x_14588) ;  /* 0x0000000000108947 */ /* 0x000fea0003800000 */
[----:B------:R-:W0:Y:S02]  /*1b8f0*/  LDC.64 R4, c[0x0][0xa20] ;  /* 0x00028800ff047b82 */ /* 0x000e240000000a00 */
[----:B0-----:R-:W-:-:S05]  /*1b900*/  IMAD.WIDE R4, R27, 0x4, R4 ;  /* 0x000000041b047825 */ /* 0x001fca00078e0204 */
[----:B------:R0:W5:Y:S01]  /*1b910*/  LDG.E R7, desc[UR42][R4.64] ;  /* 0x0000002a04077981 */ /* 0x000162000c1e1900 */
[----:B------:R-:W-:Y:S05]  /*1b920*/  BRA `(.L_x_14589) ;  /* 0x0000000000247947 */ /* 0x000fea0003800000 */
.L_x_14588:
        /* <DEDUP_REMOVED lines=9> */
.L_x_14589:
[----:B0-----:R-:W2:Y:S04]  /*1b9c0*/  @P1 LDG.E R4, desc[UR42][R2.64] ;  /* 0x0000002a02041981 */ /* 0x001ea8000c1e1900 */
[----:B------:R0:W2:Y:S01]  /*1b9d0*/  @P1 LDG.E R5, desc[UR42][R2.64+0x4] ;  /* 0x0000042a02051981 */ /* 0x0000a2000c1e1900 */
[----:B------:R-:W-:Y:S02]  /*1b9e0*/  IMAD R25, R25, 0xc0, RZ ;  /* 0x000000c019197824 */ /* 0x000fe400078e02ff */
[----:B-----5:R-:W-:Y:S02]  /*1b9f0*/  IMAD.IADD R7, R7, 0x1, -R10 ;  /* 0x0000000107077824 */ /* 0x020fe400078e0a0a */
[----:B------:R-:W-:Y:S01]  /*1ba00*/  VIADD R9, R25, 0xbf ;  /* 0x000000bf19097836 */ /* 0x000fe20000000000 */
[----:B0-----:R-:W0:Y:S02]  /*1ba10*/  LDC R2, c[0x0][0x448] ;  /* 0x00011200ff027b82 */ /* 0x001e240000000800 */
[----:B0-----:R-:W-:-:S13]  /*1ba20*/  ISETP.NE.AND P2, PT, R2, 0x1, PT ;  /* 0x000000010200780c */ /* 0x001fda0003f45270 */
[----:B------:R-:W0:Y:S08]  /*1ba30*/  @P2 LDC R3, c[0x0][0x44c] ;  /* 0x00011300ff032b82 */ /* 0x000e300000000800 */
[----:B------:R-:W3:Y:S01]  /*1ba40*/  @P2 LDC R2, c[0x0][0x450] ;  /* 0x00011400ff022b82 */ /* 0x000ee20000000800 */
[----:B0-----:R-:W-:-:S05]  /*1ba50*/  @P2 IMAD.HI.U32 R3, R9, R3, RZ ;  /* 0x0000000309032227 */ /* 0x001fca00078e00ff */
[----:B---3--:R-:W-:Y:S01]  /*1ba60*/  @P2 SHF.R.U32.HI R9, RZ, R2, R3 ;  /* 0x00000002ff092219 */ /* 0x008fe20000011603 */
[----:B--2---:R-:W-:-:S04]  /*1ba70*/  @P1 IMAD.IADD R8, R5, 0x1, -R4 ;  /* 0x0000000105081824 */ /* 0x004fc800078e0a04 */
[----:B------:R-:W-:-:S04]  /*1ba80*/  IMAD.IADD R12, R7, 0x1, R8 ;  /* 0x00000001070c7824 */ /* 0x000fc800078e0208 */
[C---:B------:R-:W-:Y:S01]  /*1ba90*/  VIADD R20, R12.reuse, 0x7f ;  /* 0x0000007f0c147836 */ /* 0x040fe20000000000 */
[----:B------:R0:W-:Y:S01]  /*1baa0*/  STL [R1+0x14], R12 ;  /* 0x0000140c01007387 */ /* 0x0001e20000100800 */
[----:B------:R-:W-:-:S03]  /*1bab0*/  IADD3 R10, R12, 0x1, -R13 ;  /* 0x000000010c0a7810 */ /* 0x000fc60007ffe80d */
[----:B------:R-:W-:Y:S02]  /*1bac0*/  SHF.R.S32.HI R2, RZ, 0x1f, R20 ;  /* 0x0000001fff027819 */ /* 0x000fe40000011414 */
[----:B------:R-:W-:Y:S02]  /*1bad0*/  IMAD.IADD R9, R10, 0x1, R9 ;  /* 0x000000010a097824 */ /* 0x000fe400078e0209 */
        /* <DEDUP_REMOVED lines=17> */
.L_x_14592:
[----:B------:R-:W-:-:S13]  /*1bbf0*/  ISETP.NE.AND P0, PT, R3, 0x1, PT ;  /* 0x000000010300780c */ /* 0x000fda0003f05270 */
[----:B------:R-:W0:Y:S02]  /*1bc00*/  @P0 LDC.64 R4, c[0x0][0x9e8] ;  /* 0x00027a00ff040b82 */ /* 0x000e240000000a00 */
[----:B0-----:R-:W-:-:S05]  /*1bc10*/  @P0 IMAD.HI.U32 R4, R11, R4, RZ ;  /* 0x000000040b040227 */ /* 0x001fca00078e00ff */
[----:B------:R-:W-:-:S07]  /*1bc20*/  @P0 SHF.R.U32.HI R11, RZ, R5, R4 ;  /* 0x00000005ff0b0219 */ /* 0x000fce0000011604 */
.L_x_14593:
[----:B------:R-:W-:Y:S05]  /*1bc30*/  BSYNC B0 ;  /* 0x0000000000007941 */ /* 0x000fea0003800000 */
.L_x_14591:
[----:B------:R-:W-:-:S05]  /*1bc40*/  IMAD R11, R11, R3, R3 ;  /* 0x000000030b0b7224 */ /* 0x000fca00078e0203 */
[----:B------:R-:W-:-:S07]  /*1bc50*/  VIMNMX R2, R2, R11, PT ;  /* 0x0000000b02027248 */ /* 0x000fce0003fe0100 */
.L_x_14590:
        /* <DEDUP_REMOVED lines=25> */
.L_x_14596:
[----:B------:R-:W-:-:S13]  /*1bdf0*/  ISETP.NE.AND P0, PT, R3, 0x1, PT ;  /* 0x000000010300780c */ /* 0x000fda0003f05270 */
[----:B------:R-:W0:Y:S02]  /*1be00*/  @P0 LDC.64 R4, c[0x0][0x9e8] ;  /* 0x00027a00ff040b82 */ /* 0x000e240000000a00 */
[----:B0-----:R-:W-:-:S05]  /*1be10*/  @P0 IMAD.HI.U32 R4, R11, R4, RZ ;  /* 0x000000040b040227 */ /* 0x001fca00078e00ff */
[----:B------:R-:W-:-:S07]  /*1be20*/  @P0 SHF.R.U32.HI R11, RZ, R5, R4 ;  /* 0x00000005ff0b0219 */ /* 0x000fce0000011604 */
.L_x_14597:
[----:B------:R-:W-:Y:S05]  /*1be30*/  BSYNC B0 ;  /* 0x0000000000007941 */ /* 0x000fea0003800000 */
.L_x_14595:
[----:B------:R-:W-:-:S05]  /*1be40*/  IMAD R3, R11, R3, RZ ;  /* 0x000000030b037224 */ /* 0x000fca00078e02ff */
[----:B------:R-:W-:-:S07]  /*1be50*/  VIMNMX R2, R2, R3, !PT ;  /* 0x0000000302027248 */ /* 0x000fce0007fe0100 */
.L_x_14594:
        /* <DEDUP_REMOVED lines=40> */
.L_x_14599:
[----:B------:R-:W-:Y:S05]  /*1c0e0*/  BSYNC B0 ;  /* 0x0000000000007941 */ /* 0x000fea0003800000 */
.L_x_14598:
        /* <DEDUP_REMOVED lines=24> */
.L_x_14793:
[----:B--2---:R-:W-:Y:S02]  /*1c270*/  ISETP.NE.AND P0, PT, R14, RZ, PT ;  /* 0x000000ff0e00720c */ /* 0x004fe40003f05270 */
[----:B------:R-:W-:-:S11]  /*1c280*/  PLOP3.LUT P6, PT, PT, PT, PT, 0x8, 0x0 ;  /* 0x000000000000781c */ /* 0x000fd60003fce170 */
[----:B------:R-:W-:Y:S05]  /*1c290*/  @P0 BRA `(.L_x_14603) ;  /* 0x00000000000c0947 */ /* 0x000fea0003800000 */
[----:B------:R-:W-:-:S03]  /*1c2a0*/  UMOV UR4, 0xffffffff ;  /* 0xffffffff00047882 */ /* 0x000fc60000000000 */
[----:B------:R-:W-:Y:S05]  /*1c2b0*/  BRA.DIV UR4, `(.L_x_14604) ;  /* 0x00000082043c7947 */ /* 0x000fea000b800000 */
[----:B------:R-:W-:-:S13]  /*1c2c0*/  ELECT P6, URZ, PT ;  /* 0x00000000003f782f */ /* 0x000fda00038c0000 */
.L_x_14603:
        /* <DEDUP_REMOVED lines=9> */
.L_x_14796:
[----:B------:R-:W-:Y:S05]  /*1c360*/  BSYNC B1 ;  /* 0x0000000000017941 */ /* 0x000fea0003800000 */
.L_x_14605:
        /* <DEDUP_REMOVED lines=11> */
.L_x_14797:
[----:B------:R-:W-:Y:S05]  /*1c420*/  BSYNC B2 ;  /* 0x0000000000027941 */ /* 0x000fea0003800000 */
.L_x_14609:
        /* <DEDUP_REMOVED lines=9> */
.L_x_14612:
[----:B------:R-:W-:Y:S05]  /*1c4c0*/  BSYNC B2 ;  /* 0x0000000000027941 */ /* 0x000fea0003800000 */
.L_x_14611:
[----:B-1----:R-:W-:Y:S01]  /*1c4d0*/  IMAD.MOV.U32 R13, RZ, RZ, RZ ;  /* 0x000000ffff0d7224 */ /* 0x002fe200078e00ff */
        /* <DEDUP_REMOVED lines=9> */
[----:B------:R-:W-:Y:S01]  /*1c570*/  IMAD.SHL.U32 R12, R29, 0x2000, RZ ;  /* 0x000020001d0c7824 */ /* 0x000fe200078e00ff */
[----:B------:R-:W-:Y:S01]  /*1c580*/  UMOV UR7, 0x12f00000 ;  /* 0x12f0000000077882 */ /* 0x000fe20000000000 */
[----:B------:R-:W-:-:S08]  /*1c590*/  VIADD R11, R5, 0x16890 ;  /* 0x00016890050b7836 */ /* 0x000fd00000000000 */
.L_x_14613:
        /* <DEDUP_REMOVED lines=13> */
.L_x_14798:
[----:B------:R-:W-:Y:S05]  /*1c670*/  BSYNC B2 ;  /* 0x0000000000027941 */ /* 0x000fea0003800000 */
.L_x_14614:
        /* <DEDUP_REMOVED lines=11> */
.L_x_14617:
[----:B------:R-:W-:Y:S05]  /*1c730*/  BSYNC B2 ;  /* 0x0000000000027941 */ /* 0x000fea0003800000 */
.L_x_14616:
        /* <DEDUP_REMOVED lines=9> */
.L_x_14618:
        /* <DEDUP_REMOVED lines=10> */
.L_x_14608:
[----:B------:R-:W-:Y:S05]  /*1c870*/  BSYNC B1 ;  /* 0x0000000000017941 */ /* 0x000fea0003800000 */
.L_x_14607:
        /* <DEDUP_REMOVED lines=11> */
.L_x_14631:
[----:B------:R-:W-:Y:S05]  /*1c930*/  YIELD ;  /* 0x0000000000007946 */ /* 0x000fea0003800000 */
[----:B------:R-:W-:Y:S04]  /*1c940*/  BSSY B1, `(.L_x_14619) ;  /* 0x000004d000017945 */ /* 0x000fe80003800000 */
[----:B--2---:R-:W-:Y:S05]  /*1c950*/  @!P6 BRA `(.L_x_14620) ;  /* 0x00000004002ce947 */ /* 0x004fea0003800000 */
[----:B0-----:R-:W2:Y:S01]  /*1c960*/  LDL R7, [R1+0x4] ;  /* 0x0000040001077983 */ /* 0x001ea20000100800 */
[----:B------:R-:W0:Y:S02]  /*1c970*/  S2R R5, SR_TID.X ;  /* 0x0000000000057919 */ /* 0x000e240000002100 */
[----:B0-----:R-:W-:Y:S01]  /*1c980*/  LOP3.LUT R8, R5, 0x7f, RZ, 0xc0, !PT ;  /* 0x0000007f05087812 */ /* 0x001fe200078ec0ff */
[----:B------:R-:W-:Y:S01]  /*1c990*/  IMAD R5, R29, 0x8, R16 ;  /* 0x000000081d057824 */ /* 0x000fe200078e0210 */
[----:B------:R-:W-:Y:S02]  /*1c9a0*/  BSSY B2, `(.L_x_14621) ;  /* 0x0000005000027945 */ /* 0x000fe40003800000 */
[----:B------:R-:W-:Y:S02]  /*1c9b0*/  ISETP.NE.AND P2, PT, R8, RZ, PT ;  /* 0x000000ff0800720c */ /* 0x000fe40003f45270 */
[----:B--2---:R-:W-:-:S04]  /*1c9c0*/  SHF.L.U32 R7, R7, 0x1f, RZ ;  /* 0x0000001f07077819 */ /* 0x004fc800000006ff */
[----:B------:R-:W0:Y:S02]  /*1c9d0*/  SYNCS.PHASECHK.TRANS64.TRYWAIT P1, [R5+URZ+0x168a0], R7 ;  /* 0x0168a007050075a7 */ /* 0x000e24000802017f */
[----:B0-----:R-:W-:Y:S05]  /*1c9e0*/  @!P1 BRA `(.L_x_14622) ;  /* 0x0000007800cc9947 */ /* 0x001fea0003800000 */
.L_x_14799:
[----:B------:R-:W-:Y:S05]  /*1c9f0*/  BSYNC B2 ;  /* 0x0000000000027941 */ /* 0x000fea0003800000 */
.L_x_14621:
        /* <DEDUP_REMOVED lines=9> */
.L_x_14624:
[----:B------:R-:W-:Y:S05]  /*1ca90*/  BSYNC B2 ;  /* 0x0000000000027941 */ /* 0x000fea0003800000 */
.L_x_14623:
        /* <DEDUP_REMOVED lines=11> */
.L_x_14625:
        /* <DEDUP_REMOVED lines=13> */
.L_x_14800:
[----:B------:R-:W-:Y:S05]  /*1cc20*/  BSYNC B2 ;  /* 0x0000000000027941 */ /* 0x000fea0003800000 */
.L_x_14626:
        /* <DEDUP_REMOVED lines=11> */
.L_x_14629:
[----:B------:R-:W-:Y:S05]  /*1cce0*/  BSYNC B2 ;  /* 0x0000000000027941 */ /* 0x000fea0003800000 */
.L_x_14628:
        /* <DEDUP_REMOVED lines=8> */
.L_x_14630:
        /* <DEDUP_REMOVED lines=10> */
.L_x_14620:
[----:B------:R-:W-:Y:S05]  /*1ce10*/  BSYNC B1 ;  /* 0x0000000000017941 */ /* 0x000fea0003800000 */
.L_x_14619:
[----:B0-----:R-:W2:Y:S01]  /*1ce20*/  LDL.LU R7, [R1+0x4] ;  /* 0x0000040001077983 */ /* 0x001ea20000300800 */
        /* <DEDUP_REMOVED lines=9> */
.L_x_14601:
[----:B------:R-:W-:Y:S05]  /*1cec0*/  BSYNC B0 ;  /* 0x0000000000007941 */ /* 0x000fea0003800000 */
.L_x_14600:
        /* <DEDUP_REMOVED lines=16> */
[----:B------:R-:W-:-:S11]  /*1cfd0*/  VIADD R6, R10, 0xffffffff ;  /* 0xffffffff0a067836 */ /* 0x000fd60000000000 */
[----:B------:R-:W-:Y:S05]  /*1cfe0*/  @P0 BRA `(.L_x_14634) ;  /* 0x00000000001c0947 */ /* 0x000fea0003800000 */
[----:B------:R-:W-:Y:S01]  /*1cff0*/  ISETP.NE.AND P0, PT, R3, 0x1, PT ;  /* 0x000000010300780c */ /* 0x000fe20003f05270 */
[----:B------:R-:W-:-:S12]  /*1d000*/  IMAD.MOV R6, RZ, RZ, -R10 ;  /* 0x000000ffff067224 */ /* 0x000fd800078e0a0a */
[----:B------:R-:W3:Y:S02]  /*1d010*/  @P0 LDC.64 R4, c[0x0][0x9e8] ;  /* 0x00027a00ff040b82 */ /* 0x000ee40000000a00 */
[----:B---3--:R-:W-:-:S05]  /*1d020*/  @P0 IMAD.HI.U32 R4, R6, R4, RZ ;  /* 0x0000000406040227 */ /* 0x008fca00078e00ff */
[----:B------:R-:W-:-:S04]  /*1d030*/  @P0 SHF.R.U32.HI R6, RZ, R5, R4 ;  /* 0x00000005ff060219 */ /* 0x000fc80000011604 */
[----:B------:R-:W-:Y:S01]  /*1d040*/  LOP3.LUT R6, RZ, R6, RZ, 0x33, !PT ;  /* 0x00000006ff067212 */ /* 0x000fe200078e33ff */
[----:B------:R-:W-:Y:S06]  /*1d050*/  BRA `(.L_x_14635) ;  /* 0x0000000000107947 */ /* 0x000fec0003800000 */
.L_x_14634:
[----:B------:R-:W-:-:S13]  /*1d060*/  ISETP.NE.AND P0, PT, R3, 0x1, PT ;  /* 0x000000010300780c */ /* 0x000fda0003f05270 */
[----:B------:R-:W3:Y:S02]  /*1d070*/  @P0 LDC.64 R4, c[0x0][0x9e8] ;  /* 0x00027a00ff040b82 */ /* 0x000ee40000000a00 */
[----:B---3--:R-:W-:-:S05]  /*1d080*/  @P0 IMAD.HI.U32 R4, R6, R4, RZ ;  /* 0x0000000406040227 */ /* 0x008fca00078e00ff */
[----:B------:R-:W-:-:S07]  /*1d090*/  @P0 SHF.R.U32.HI R6, RZ, R5, R4 ;  /* 0x00000005ff060219 */ /* 0x000fce0000011604 */
.L_x_14635:
[----:B------:R-:W-:Y:S05]  /*1d0a0*/  BSYNC B0 ;  /* 0x0000000000007941 */ /* 0x000fea0003800000 */
.L_x_14633:
[----:B------:R-:W-:-:S05]  /*1d0b0*/  IMAD R6, R6, R3, R3 ;  /* 0x0000000306067224 */ /* 0x000fca00078e0203 */
[----:B------:R-:W-:-:S07]  /*1d0c0*/  VIMNMX R2, R2, R6, PT ;  /* 0x0000000602027248 */ /* 0x000fce0003fe0100 */
.L_x_14632:
[----:B------:R-:W-:Y:S01]  /*1d0d0*/  VIADD R2, R2, 0x7f ;  /* 0x0000007f02027836 */ /* 0x000fe20000000000 */
[----:B------:R-:W-:Y:S01]  /*1d0e0*/  ULDC UR4, c[0x0][0x9dc] ;  /* 0x0002770000047ab9 */ /* 0x000fe20000000800 */
[----:B------:R-:W-:-:S03]  /*1d0f0*/  IMAD.MOV.U32 R5, RZ, RZ, R25 ;  /* 0x000000ffff057224 */ /* 0x000fc600078e0019 */
[----:B------:R-:W-:-:S04]  /*1d100*/  SHF.R.S32.HI R4, RZ, 0x1f, R2 ;  /* 0x0000001fff047819 */ /* 0x000fc80000011402 */
[----:B------:R-:W-:Y:S02]  /*1d110*/  LEA.HI R4, R4, R2, RZ, 0x7 ;  /* 0x0000000204047211 */ /* 0x000fe400078f38ff */
[----:B------:R-:W3:Y:S02]  /*1d120*/  @P1 LDC R2, c[0x0][0x450] ;  /* 0x00011400ff021b82 */ /* 0x000ee40000000800 */
[----:B------:R-:W-:-:S04]  /*1d130*/  SHF.R.S32.HI R4, RZ, 0x7, R4 ;  /* 0x00000007ff047819 */ /* 0x000fc80000011404 */
[----:B------:R-:W-:Y:S02]  /*1d140*/  VIMNMX R20, R20, R4, PT ;  /* 0x0000000414147248 */ /* 0x000fe40003fe0100 */
[----:B------:R-:W4:Y:S02]  /*1d150*/  @P1 LDC R4, c[0x0][0x44c] ;  /* 0x00011300ff041b82 */ /* 0x000f240000000800 */
[----:B----4-:R-:W-:-:S05]  /*1d160*/  @P1 IMAD.HI.U32 R4, R25, R4, RZ ;  /* 0x0000000419041227 */ /* 0x010fca00078e00ff */
        /* <DEDUP_REMOVED lines=9> */
[----:B------:R-:W3:Y:S02]  /*1d200*/  @P0 LDC.64 R4, c[0x0][0x9e8] ;  /* 0x00027a00ff040b82 */ /* 0x000ee40000000a00 */
[----:B---3--:R-:W-:-:S05]  /*1d210*/  @P0 IMAD.HI.U32 R4, R6, R4, RZ ;  /* 0x0000000406040227 */ /* 0x008fca00078e00ff */
[----:B------:R-:W-:-:S04]  /*1d220*/  @P0 SHF.R.U32.HI R6, RZ, R5, R4 ;  /* 0x00000005ff060219 */ /* 0x000fc80000011604 */
[----:B------:R-:W-:Y:S01]  /*1d230*/  LOP3.LUT R6, RZ, R6, RZ, 0x33, !PT ;  /* 0x00000006ff067212 */ /* 0x000fe200078e33ff */
[----:B------:R-:W-:Y:S06]  /*1d240*/  BRA `(.L_x_14639) ;  /* 0x0000000000107947 */ /* 0x000fec0003800000 */
.L_x_14638:
[----:B------:R-:W-:-:S13]  /*1d250*/  ISETP.NE.AND P0, PT, R3, 0x1, PT ;  /* 0x000000010300780c */ /* 0x000fda0003f05270 */
[----:B------:R-:W3:Y:S02]  /*1d260*/  @P0 LDC.64 R4, c[0x0][0x9e8] ;  /* 0x00027a00ff040b82 */ /* 0x000ee40000000a00 */
[----:B---3--:R-:W-:-:S05]  /*1d270*/  @P0 IMAD.HI.U32 R4, R6, R4, RZ ;  /* 0x0000000406040227 */ /* 0x008fca00078e00ff */
[----:B------:R-:W-:-:S07]  /*1d280*/  @P0 SHF.R.U32.HI R6, RZ, R5, R4 ;  /* 0x00000005ff060219 */ /* 0x000fce0000011604 */
.L_x_14639:
[----:B------:R-:W-:Y:S05]  /*1d290*/  BSYNC B0 ;  /* 0x0000000000007941 */ /* 0x000fea0003800000 */
.L_x_14637:
[----:B------:R-:W-:-:S05]  /*1d2a0*/  IMAD R3, R6, R3, RZ ;  /* 0x0000000306037224 */ /* 0x000fca00078e02ff */
[----:B------:R-:W-:-:S07]  /*1d2b0*/  VIMNMX R2, R2, R3, !PT ;  /* 0x0000000302027248 */ /* 0x000fce0007fe0100 */
.L_x_14636:
[----:B------:R-:W-:Y:S01]  /*1d2c0*/  ISETP.NE.AND P1, PT, R0, RZ, PT ;  /* 0x000000ff0000720c */ /* 0x000fe20003f25270 */
[----:B------:R-:W-:Y:S01]  /*1d2d0*/  BSSY B0, `(.L_x_14640) ;  /* 0x0000024000007945 */ /* 0x000fe20003800000 */
[----:B------:R-:W-:-:S04]  /*1d2e0*/  SHF.R.S32.HI R3, RZ, 0x1f, R2 ;  /* 0x0000001fff037819 */ /* 0x000fc80000011402 */
[----:B------:R-:W-:Y:S01]  /*1d2f0*/  LEA.HI R3, R3, R2, RZ, 0x7 ;  /* 0x0000000203037211 */ /* 0x000fe200078f38ff */
[----:B------:R-:W-:-:S03]  /*1d300*/  IMAD.MOV.U32 R2, RZ, RZ, RZ ;  /* 0x000000ffff027224 */ /* 0x000fc600078e00ff */
[----:B------:R-:W-:-:S03]  /*1d310*/  SHF.R.S32.HI R3, RZ, 0x7, R3 ;  /* 0x00000007ff037819 */ /* 0x000fc60000011403 */
[----:B------:R-:W3:Y:S01]  /*1d320*/  @!P1 LDC R0, c[0x0][0x9f0] ;  /* 0x00027c00ff009b82 */ /* 0x000ee20000000800 */
[----:B------:R-:W-:-:S04]  /*1d330*/  VIMNMX R4, RZ, R3, !PT ;  /* 0x00000003ff047248 */ /* 0x000fc80007fe0100 */
[----:B------:R-:W-:-:S13]  /*1d340*/  ISETP.GT.AND P0, PT, R20, R4, PT ;  /* 0x000000041400720c */ /* 0x000fda0003f04270 */
[----:B------:R-:W-:Y:S05]  /*1d350*/  @!P0 BRA `(.L_x_14641) ;  /* 0x00000000006c8947 */ /* 0x000fea0003800000 */
[-C--:B---3--:R-:W-:Y:S02]  /*1d360*/  IABS R5, R0.reuse ;  /* 0x0000000000057213 */ /* 0x088fe40000000000 */
[----:B0-2---:R-:W-:Y:S02]  /*1d370*/  IABS R7, R0 ;  /* 0x0000000000077213 */ /* 0x005fe40000000000 */
        /* <DEDUP_REMOVED lines=25> */
.L_x_14641:
[----:B------:R-:W-:Y:S05]  /*1d510*/  BSYNC B0 ;  /* 0x0000000000007941 */ /* 0x000fea0003800000 */
.L_x_14640:
[-C--:B---3--:R-:W-:Y:S01]  /*1d520*/  IMAD R0, R18, R2.reuse, R4 ;  /* 0x0000000212007224 */ /* 0x088fe200078e0204 */
        /* <DEDUP_REMOVED lines=19> */
[----:B0-2---:R-:W0:Y:S01]  /*1d660*/  POPC R7, R4 ;  /* 0x0000000400077309 */ /* 0x005e220000000000 */
[----:B---3--:R-:W0:Y:S02]  /*1d670*/  SHFL.IDX PT, R0, R3, R0, 0x1f ;  /* 0x00001f0003007589 */ /* 0x008e2400000e0000 */
[----:B0-----:R-:W-:Y:S01]  /*1d680*/  IADD3 R24, R0, UR36, R7 ;  /* 0x0000002400187c10 */ /* 0x001fe2000fffe007 */
[----:B------:R-:W-:Y:S06]  /*1d690*/  BRA `(.L_x_14644) ;  /* 0x00000038001c7947 */ /* 0x000fec0003800000 */
.L_x_14643:
        /* <DEDUP_REMOVED lines=11> */
[----:B------:R-:W-:Y:S02]  /*1d750*/  IMAD.U32 R6, RZ, RZ, UR8 ;  /* 0x00000008ff067e24 */ /* 0x000fe4000f8e00ff */
[----:B0-2---:R-:W-:-:S02]  /*1d760*/  IMAD.U32 R7, RZ, RZ, UR9 ;  /* 0x00000009ff077e24 */ /* 0x005fc4000f8e00ff */
[----:B------:R-:W-:Y:S02]  /*1d770*/  IMAD.U32 R10, RZ, RZ, UR4 ;  /* 0x00000004ff0a7e24 */ /* 0x000fe4000f8e00ff */
[----:B------:R-:W-:Y:S02]  /*1d780*/  IMAD.U32 R11, RZ, RZ, UR5 ;  /* 0x00000005ff0b7e24 */ /* 0x000fe4000f8e00ff */
[----:B------:R-:W-:Y:S02]  /*1d790*/  IMAD.MOV.U32 R8, RZ, RZ, 0x70 ;  /* 0x00000070ff087424 */ /* 0x000fe400078e00ff */
[----:B------:R-:W-:Y:S02]  /*1d7a0*/  IMAD.MOV.U32 R12, RZ, RZ, 0x1 ;  /* 0x00000001ff0c7424 */ /* 0x000fe400078e00ff */
[----:B-1----:R-:W-:-:S07]  /*1d7b0*/  IMAD.MOV.U32 R13, RZ, RZ, RZ ;  /* 0x000000ffff0d7224 */ /* 0x002fce00078e00ff */
[----:B------:R-:W-:-:S07]  /*1d7c0*/  LEPC R20, `(.L_x_14646) ;  /* 0x000000001014794e */ /* 0x000fce0000000000 */
[----:B---3--:R-:W-:Y:S05]  /*1d7d0*/  CALL.ABS.NOINC R2 ;  /* 0x0000000002007343 */ /* 0x008fea0003c00000 */
.L_x_14646:
[----:B------:R-:W-:Y:S05]  /*1d7e0*/  BSYNC B6 ;  /* 0x0000000000067941 */ /* 0x000fea0003800000 */
.L_x_14645:
        /* <DEDUP_REMOVED lines=11> */
[----:B------:R-:W-:Y:S02]  /*1d8a0*/  IMAD.U32 R6, RZ, RZ, UR8 ;  /* 0x00000008ff067e24 */ /* 0x000fe4000f8e00ff */
[----:B0-2---:R-:W-:-:S02]  /*1d8b0*/  IMAD.U32 R7, RZ, RZ, UR9 ;  /* 0x00000009ff077e24 */ /* 0x005fc4000f8e00ff */
[----:B------:R-:W-:Y:S02]  /*1d8c0*/  IMAD.U32 R10, RZ, RZ, UR4 ;  /* 0x00000004ff0a7e24 */ /* 0x000fe4000f8e00ff */
[----:B------:R-:W-:Y:S02]  /*1d8d0*/  IMAD.U32 R11, RZ, RZ, UR5 ;  /* 0x00000005ff0b7e24 */ /* 0x000fe4000f8e00ff */
[----:B------:R-:W-:Y:S02]  /*1d8e0*/  IMAD.MOV.U32 R8, RZ, RZ, 0x70 ;  /* 0x00000070ff087424 */ /* 0x000fe400078e00ff */
[----:B------:R-:W-:Y:S02]  /*1d8f0*/  IMAD.MOV.U32 R12, RZ, RZ, 0x1 ;  /* 0x00000001ff0c7424 */ /* 0x000fe400078e00ff */
[----:B-1-3--:R-:W-:-:S07]  /*1d900*/  IMAD.MOV.U32 R13, RZ, RZ, RZ ;  /* 0x000000ffff0d7224 */ /* 0x00afce00078e00ff */
[----:B------:R-:W-:-:S07]  /*1d910*/  LEPC R20, `(.L_x_14649) ;  /* 0x000000001014794e */ /* 0x000fce0000000000 */
[----:B----4-:R-:W-:Y:S05]  /*1d920*/  CALL.ABS.NOINC R2 ;  /* 0x0000000002007343 */ /* 0x010fea0003c00000 */
.L_x_14649:
        /* <DEDUP_REMOVED lines=15> */
.L_x_14648:
[----:B------:R-:W-:Y:S05]  /*1da20*/  BSYNC B6 ;  /* 0x0000000000067941 */ /* 0x000fea0003800000 */
.L_x_14647:
[----:B------:R-:W-:Y:S01]  /*1da30*/  ULDC.64 UR4, c[0x0][0x9f8] ;  /* 0x00027e0000047ab9 */ /* 0x000fe20000000a00 */
[----:B------:R-:W3:Y:S01]  /*1da40*/  LDL R19, [R1+0x14] ;  /* 0x0000140001137983 */ /* 0x000ee20000100800 */
[----:B------:R-:W-:-:S03]  /*1da50*/  ISETP.NE.U32.AND P0, PT, RZ, UR4, PT ;  /* 0x00000004ff007c0c */ /* 0x000fc6000bf05070 */
[----:B------:R-:W4:Y:S01]  /*1da60*/  LDL R18, [R1+0x1c] ;  /* 0x00001c0001127983 */ /* 0x000f220000100800 */
[----:B------:R-:W-:Y:S01]  /*1da70*/  ISETP.NE.AND.EX P0, PT, RZ, UR5, PT, P0 ;  /* 0x00000005ff007c0c */ /* 0x000fe2000bf05300 */
[----:B0-2---:R-:W-:Y:S01]  /*1da80*/  IMAD.MOV.U32 R7, RZ, RZ, R27 ;  /* 0x000000ffff077224 */ /* 0x005fe200078e001b */
[----:B------:R-:W0:Y:S01]  /*1da90*/  LDC R6, c[0x0][0x430] ;  /* 0x00010c00ff067b82 */ /* 0x000e220000000800 */
[----:B------:R-:W2:Y:S10]  /*1daa0*/  S2R R20, SR_TID.X ;  /* 0x0000000000147919 */ /* 0x000eb40000002100 */
[----:B------:R-:W1:Y:S02]  /*1dab0*/  @P0 LDC.64 R2, c[0x0][0x9f8] ;  /* 0x00027e00ff020b82 */ /* 0x000e640000000a00 */
[----:B-1----:R-:W-:-:S05]  /*1dac0*/  @P0 IMAD.WIDE R2, R27, 0x4, R2 ;  /* 0x000000041b020825 */ /* 0x002fca00078e0202 */
[----:B------:R1:W4:Y:S01]  /*1dad0*/  @P0 LDG.E R7, desc[UR42][R2.64] ;  /* 0x0000002a02070981 */ /* 0x000322000c1e1900 */
[----:B0-----:R-:W-:Y:S01]  /*1dae0*/  ISETP.NE.AND P1, PT, R6, 0x1, PT ;  /* 0x000000010600780c */ /* 0x001fe20003f25270 */
[----:B------:R-:W-:Y:S01]  /*1daf0*/  VIADD R23, R23, 0xffffffff ;  /* 0xffffffff17177836 */ /* 0x000fe20000000000 */
[----:B--2---:R-:W-:Y:S01]  /*1db00*/  LOP3.LUT R20, R20, 0x7f, RZ, 0xc0, !PT ;  /* 0x0000007f14147812 */ /* 0x004fe200078ec0ff */
[----:B------:R-:W0:Y:S02]  /*1db10*/  S2R R21, SR_TID.X ;  /* 0x0000000000157919 */ /* 0x000e240000002100 */
[----:B------:R-:W-:Y:S01]  /*1db20*/  IMAD.SHL.U32 R8, R23, 0x80, RZ ;  /* 0x0000008017087824 */ /* 0x000fe200078e00ff */
[----:B------:R-:W-:-:S07]  /*1db30*/  SHF.R.U32.HI R20, RZ, 0x3, R20 ;  /* 0x00000003ff147819 */ /* 0x000fce0000011614 */
[----:B-1----:R-:W1:Y:S08]  /*1db40*/  @P1 LDC R3, c[0x0][0x434] ;  /* 0x00010d00ff031b82 */ /* 0x002e700000000800 */
[----:B------:R-:W2:Y:S01]  /*1db50*/  @P1 LDC R2, c[0x0][0x438] ;  /* 0x00010e00ff021b82 */ /* 0x000ea20000000800 */
[----:B0-----:R-:W-:-:S05]  /*1db60*/  IMAD.SHL.U32 R21, R21, 0x10, RZ ;  /* 0x0000001015157824 */ /* 0x001fca00078e00ff */
[----:B------:R-:W-:-:S04]  /*1db70*/  LOP3.LUT R21, R21, 0x70, RZ, 0xc0, !PT ;  /* 0x0000007015157812 */ /* 0x000fc800078ec0ff */
[----:B------:R-:W-:-:S04]  /*1db80*/  LOP3.LUT R0, R8, R20, R21, 0xfe, !PT ;  /* 0x0000001408007212 */ /* 0x000fc800078efe15 */
[C---:B---3--:R-:W-:Y:S01]  /*1db90*/  ISETP.GE.AND P0, PT, R0.reuse, R19, PT ;  /* 0x000000130000720c */ /* 0x048fe20003f06270 */
[----:B----4-:R-:W-:-:S04]  /*1dba0*/  IMAD.IADD R0, R0, 0x1, R18 ;  /* 0x0000000100007824 */ /* 0x010fc800078e0212 */
[----:B-1----:R-:W-:-:S04]  /*1dbb0*/  @P1 IMAD.HI.U32 R3, R0, R3, RZ ;  /* 0x0000000300031227 */ /* 0x002fc800078e00ff */
[----:B------:R-:W-:Y:S01]  /*1dbc0*/  IMAD.MOV.U32 R4, RZ, RZ, R0 ;  /* 0x000000ffff047224 */ /* 0x000fe200078e0000 */
[----:B--2---:R-:W-:-:S03]  /*1dbd0*/  @P1 SHF.R.U32.HI R4, RZ, R2, R3 ;  /* 0x00000002ff041219 */ /* 0x004fc60000011603 */
[----:B------:R-:W0:Y:S02]  /*1dbe0*/  @!P0 LDC.64 R2, c[0x0][0x428] ;  /* 0x00010a00ff028b82 */ /* 0x000e240000000a00 */
[----:B------:R-:W-:-:S04]  /*1dbf0*/  IMAD.MOV R5, RZ, RZ, -R4 ;  /* 0x000000ffff057224 */ /* 0x000fc800078e0a04 */
[----:B------:R-:W-:Y:S01]  /*1dc00*/  IMAD R0, R6, R5, R0 ;  /* 0x0000000506007224 */ /* 0x000fe200078e0200 */
[--C-:B------:R-:W-:Y:S02]  /*1dc10*/  @!P0 SHF.R.S32.HI R5, RZ, 0x1f, R4.reuse ;  /* 0x0000001fff058819 */ /* 0x100fe40000011404 */
[----:B------:R-:W-:Y:S01]  /*1dc20*/  SHF.R.S32.HI R9, RZ, 0x1f, R7 ;  /* 0x0000001fff097819 */ /* 0x000fe20000011407 */
[-C--:B0-----:R-:W-:Y:S01]  /*1dc30*/  @!P0 IMAD.WIDE.U32 R4, R7, R2.reuse, R4 ;  /* 0x0000000207048225 */ /* 0x081fe200078e0004 */
[----:B------:R0:W-:Y:S03]  /*1dc40*/  STL [R1+0xc], R7 ;  /* 0x00000c0701007387 */ /* 0x0001e60000100800 */
[----:B------:R-:W-:Y:S01]  /*1dc50*/  @!P0 IMAD R6, R9, R2, RZ ;  /* 0x0000000209068224 */ /* 0x000fe200078e02ff */
[----:B------:R1:W-:Y:S03]  /*1dc60*/  STL [R1+0x20], R9 ;  /* 0x0000200901007387 */ /* 0x0003e60000100800 */
[----:B------:R-:W-:-:S02]  /*1dc70*/  @!P0 IMAD R6, R7, R3, R6 ;  /* 0x0000000307068224 */ /* 0x000fc400078e0206 */
[----:B------:R-:W2:Y:S02]  /*1dc80*/  @!P0 LDC.64 R2, c[0x0][0x418] ;  /* 0x00010600ff028b82 */ /* 0x000ea40000000a00 */
[----:B------:R-:W-:Y:S01]  /*1dc90*/  @!P0 IMAD.IADD R5, R5, 0x1, R6 ;  /* 0x0000000105058824 */ /* 0x000fe200078e0206 */
[----:B--2---:R-:W-:Y:S01]  /*1dca0*/  @!P0 LEA R6, P1, R4, R2, 0x2 ;  /* 0x0000000204068211 */ /* 0x004fe200078210ff */
[----:B------:R-:W-:-:S03]  /*1dcb0*/  IMAD.MOV.U32 R2, RZ, RZ, RZ ;  /* 0x000000ffff027224 */ /* 0x000fc600078e00ff */
[----:B0-----:R-:W-:-:S05]  /*1dcc0*/  @!P0 LEA.HI.X R7, R4, R3, R5, 0x2, P1 ;  /* 0x0000000304078211 */ /* 0x001fca00008f1405 */
[----:B------:R0:W5:Y:S01]  /*1dcd0*/  @!P0 LDG.E R2, desc[UR42][R6.64] ;  /* 0x0000002a06028981 */ /* 0x000162000c1e1900 */
[----:B-1----:R-:W-:Y:S01]  /*1dce0*/  IMAD.U32 R9, RZ, RZ, UR38 ;  /* 0x00000026ff097e24 */ /* 0x002fe2000f8e00ff */
[----:B------:R-:W-:Y:S01]  /*1dcf0*/  UMOV UR4, 0xffffffff ;  /* 0xffffffff00047882 */ /* 0x000fe20000000000 */
[----:B------:R-:W-:-:S03]  /*1dd00*/  LOP3.LUT R22, R22, 0xfffffffd, RZ, 0xc0, !PT ;  /* 0xfffffffd16167812 */ /* 0x000fc600078ec0ff */
[----:B------:R-:W-:-:S13]  /*1dd10*/  ISETP.NE.AND P2, PT, R9, 0x3, PT ;  /* 0x000000030900780c */ /* 0x000fda0003f45270 */
[----:B------:R-:W-:Y:S01]  /*1dd20*/  @P2 LOP3.LUT R22, R22, 0x2, RZ, 0xfc, !PT ;  /* 0x0000000216162812 */ /* 0x000fe200078efcff */
[----:B0-----:R-:W-:Y:S06]  /*1dd30*/  BRA.DIV UR4, `(.L_x_14650) ;  /* 0x0000006a04207947 */ /* 0x001fec000b800000 */
.L_x_14803:
[----:B------:R-:W-:Y:S05]  /*1dd40*/  @!P2 BRA `(.L_x_14651) ;  /* 0x000000000004a947 */ /* 0x000fea0003800000 */
[----:B------:R-:W-:Y:S01]  /*1dd50*/  BPT.TRAP 0x1 ;  /* 0x000000040000795c */ /* 0x000fe20000300000 */
.L_x_14651:
        /* <DEDUP_REMOVED lines=24> */
.L_x_14804:
[----:B------:R-:W-:Y:S05]  /*1dee0*/  BSYNC B0 ;  /* 0x0000000000007941 */ /* 0x000fea0003800000 */
.L_x_14652:
[----:B------:R-:W2:Y:S01]  /*1def0*/  LDL R13, [R1+0x14] ;  /* 0x00001400010d7983 */ /* 0x000ea20000100800 */
[----:B------:R-:W-:Y:S01]  /*1df00*/  ULDC.64 UR4, c[0x0][0x300] ;  /* 0x0000c00000047ab9 */ /* 0x000fe20000000a00 */
[----:B------:R-:W-:Y:S01]  /*1df10*/  ULDC.64 UR6, c[0x0][0x2e8] ;  /* 0x0000ba0000067ab9 */ /* 0x000fe20000000a00 */
[----:B------:R-:W-:Y:S01]  /*1df20*/  IMAD R6, R6, UR4, RZ ;  /* 0x0000000406067c24 */ /* 0x000fe2000f8e02ff */
[----:B------:R-:W1:Y:S01]  /*1df30*/  S2R R9, SR_TID.X ;  /* 0x0000000000097919 */ /* 0x000e620000002100 */
[----:B0-----:R-:W-:Y:S01]  /*1df40*/  IMAD.WIDE.U32 R4, R0, UR4, RZ ;  /* 0x0000000400047c25 */ /* 0x001fe2000f8e00ff */
        /* <DEDUP_REMOVED lines=10> */
[----:B------:R-:W-:Y:S01]  /*1dff0*/  IMAD.WIDE.U32 R4, R17, UR4, R4 ;  /* 0x0000000411047c25 */ /* 0x000fe2000f8e0004 */
[----:B------:R-:W-:-:S03]  /*1e000*/  ULDC UR4, c[0x0][0x2f4] ;  /* 0x0000bd0000047ab9 */ /* 0x000fc60000000800 */
[----:B------:R-:W-:Y:S01]  /*1e010*/  IMAD R2, R17, UR5, R5 ;  /* 0x0000000511027c24 */ /* 0x000fe2000f8e0205 */
[----:B------:R-:W-:-:S04]  /*1e020*/  LEA R0, P0, R4, UR6, 0x1 ;  /* 0x0000000604007c11 */ /* 0x000fc8000f8008ff */
[----:B------:R-:W-:Y:S02]  /*1e030*/  LEA.HI.X R2, R4, UR7, R2, 0x1, P0 ;  /* 0x0000000704027c11 */ /* 0x000fe400080f0c02 */
[----:B-1----:R-:W-:Y:S01]  /*1e040*/  LOP3.LUT R10, R9, 0x7f, RZ, 0xc0, !PT ;  /* 0x0000007f090a7812 */ /* 0x002fe200078ec0ff */
[----:B0-----:R-:W-:-:S03]  /*1e050*/  IMAD.SHL.U32 R9, R12, 0x8, RZ ;  /* 0x000000080c097824 */ /* 0x001fc600078e00ff */
[----:B------:R-:W-:Y:S02]  /*1e060*/  SHF.R.U32.HI R11, RZ, 0x3, R10 ;  /* 0x00000003ff0b7819 */ /* 0x000fe4000001160a */
[----:B------:R-:W-:-:S04]  /*1e070*/  LOP3.LUT R9, R9, 0x38, RZ, 0xc0, !PT ;  /* 0x0000003809097812 */ /* 0x000fc800078ec0ff */
[----:B------:R-:W-:Y:S01]  /*1e080*/  ISETP.GE.AND P2, PT, R9, UR4, PT ;  /* 0x0000000409007c0c */ /* 0x000fe2000bf46270 */
[----:B------:R-:W-:-:S12]  /*1e090*/  UMOV UR4, 0xffffffff ;  /* 0xffffffff00047882 */ /* 0x000fd80000000000 */
[----:B------:R-:W-:Y:S02]  /*1e0a0*/  @P2 LOP3.LUT R22, R22, 0x1, RZ, 0xfc, !PT ;  /* 0x0000000116162812 */ /* 0x000fe400078efcff */
[----:B--2---:R-:W-:Y:S01]  /*1e0b0*/  IADD3 R4, -R11, R13, -R8 ;  /* 0x0000000d0b047210 */ /* 0x004fe20007ffe908 */
[----:B------:R-:W-:Y:S02]  /*1e0c0*/  IMAD.SHL.U32 R11, R10, 0x8, RZ ;  /* 0x000000080a0b7824 */ /* 0x000fe400078e00ff */
[----:B------:R-:W-:Y:S01]  /*1e0d0*/  IMAD.SHL.U32 R10, R12, 0x8, RZ ;  /* 0x000000080c0a7824 */ /* 0x000fe200078e00ff */
[----:B------:R-:W-:-:S04]  /*1e0e0*/  ISETP.GE.AND P0, PT, R4, 0x1, PT ;  /* 0x000000010400780c */ /* 0x000fc80003f06270 */
        /* <DEDUP_REMOVED lines=77> */
.L_x_14822:
        /* <DEDUP_REMOVED lines=10> */
.L_x_14655:
        /* <DEDUP_REMOVED lines=11> */
.L_x_14656:
        /* <DEDUP_REMOVED lines=12> */
[----:B-----5:R-:W-:-:S05]  /*1e7d0*/  SHF.R.S32.HI R2, RZ, 0x1f, R4 ;  /* 0x0000001fff027819 */ /* 0x020fca0000011404 */
[----:B------:R-:W-:-:S04]  /*1e7e0*/  IMAD R2, R2, UR4, RZ ;  /* 0x0000000402027c24 */ /* 0x000fc8000f8e02ff */
[C---:B------:R-:W-:Y:S01]  /*1e7f0*/  IMAD R0, R4.reuse, UR5, R2 ;  /* 0x0000000504007c24 */ /* 0x040fe2000f8e0202 */
[----:B------:R-:W-:Y:S01]  /*1e800*/  SHF.R.S32.HI R2, RZ, 0x1f, R27 ;  /* 0x0000001fff027819 */ /* 0x000fe2000001141b */
[----:B0-----:R-:W-:-:S04]  /*1e810*/  IMAD.WIDE.U32 R4, R4, UR4, RZ ;  /* 0x0000000404047c25 */ /* 0x001fc8000f8e00ff */
[----:B-1----:R-:W-:Y:S01]  /*1e820*/  IMAD.IADD R3, R5, 0x1, R0 ;  /* 0x0000000105037824 */ /* 0x002fe200078e0200 */
[----:B------:R-:W-:Y:S01]  /*1e830*/  SEL R0, R2, RZ, !P0 ;  /* 0x000000ff02007207 */ /* 0x000fe20004000000 */
[----:B------:R0:W-:Y:S04]  /*1e840*/  STL.64 [R1+0x30], R4 ;  /* 0x0000300401007387 */ /* 0x0001e80000100a00 */
        /* <DEDUP_REMOVED lines=19> */
.L_x_14658:
[----:B------:R-:W-:Y:S05]  /*1e980*/  BSYNC B6 ;  /* 0x0000000000067941 */ /* 0x000fea0003800000 */
.L_x_14657:
[----:B------:R-:W2:Y:S01]  /*1e990*/  LDL.LU R2, [R1+0x2c] ;  /* 0x00002c0001027983 */ /* 0x000ea20000300800 */
[----:B------:R-:W-:Y:S01]  /*1e9a0*/  ULDC.64 UR4, c[0x0][0x2d8] ;  /* 0x0000b60000047ab9 */ /* 0x000fe20000000a00 */
[----:B------:R-:W-:Y:S01]  /*1e9b0*/  ULDC.64 UR6, c[0x0][0x2e0] ;  /* 0x0000b80000067ab9 */ /* 0x000fe20000000a00 */
[----:B------:R-:W1:Y:S01]  /*1e9c0*/  LDC R9, c[0x0][0x448] ;  /* 0x00011200ff097b82 */ /* 0x000e620000000800 */
[----:B------:R-:W3:Y:S01]  /*1e9d0*/  LDL.LU.64 R20, [R1+0x30] ;  /* 0x0000300001147983 */ /* 0x000ee20000300a00 */
[----:B------:R-:W-:-:S03]  /*1e9e0*/  ULDC.64 UR8, c[0x0][0x280] ;  /* 0x0000a00000087ab9 */ /* 0x000fc60000000a00 */
[----:B0-----:R-:W4:Y:S04]  /*1e9f0*/  LDL.LU R0, [R1+0x3c] ;  /* 0x00003c0001007983 */ /* 0x001f280000300800 */
[----:B------:R0:W5:Y:S01]  /*1ea00*/  LDL R10, [R1+0x24] ;  /* 0x00002400010a7983 */ /* 0x0001620000100800 */
[----:B-1----:R-:W-:-:S13]  /*1ea10*/  ISETP.NE.AND P1, PT, R9, 0x1, PT ;  /* 0x000000010900780c */ /* 0x002fda0003f25270 */
[----:B------:R-:W1:Y:S08]  /*1ea20*/  @P1 LDC R4, c[0x0][0x44c] ;  /* 0x00011300ff041b82 */ /* 0x000e700000000800 */
[----:B------:R-:W0:Y:S08]  /*1ea30*/  @P1 LDC R5, c[0x0][0x450] ;  /* 0x00011400ff051b82 */ /* 0x000e300000000800 */
[----:B------:R-:W0:Y:S01]  /*1ea40*/  @P1 LDC R8, c[0x0][0x450] ;  /* 0x00011400ff081b82 */ /* 0x000e220000000800 */
        /* <DEDUP_REMOVED lines=10> */
[----:B------:R-:W-:Y:S01]  /*1eaf0*/  ULDC.64 UR6, c[0x0][0x2c8] ;  /* 0x0000b20000067ab9 */ /* 0x000fe20000000a00 */
[----:B------:R4:W5:Y:S02]  /*1eb00*/  LDL R26, [R1+0x28] ;  /* 0x00002800011a7983 */ /* 0x0009640000100800 */
[----:B------:R-:W-:Y:S02]  /*1eb10*/  IMAD.IADD R3, R3, 0x1, R0 ;  /* 0x0000000103037824 */ /* 0x000fe400078e0200 */
[----:B--2---:R-:W-:Y:S01]  /*1eb20*/  IMAD.SHL.U32 R21, R21, 0x10, RZ ;  /* 0x0000001015157824 */ /* 0x004fe200078e00ff */
[----:B---3--:R-:W-:-:S04]  /*1eb30*/  LOP3.LUT R20, R20, 0x7f, RZ, 0xc0, !PT ;  /* 0x0000007f14147812 */ /* 0x008fc800078ec0ff */
[----:B------:R-:W-:Y:S02]  /*1eb40*/  LOP3.LUT R21, R21, 0x70, RZ, 0xc0, !PT ;  /* 0x0000007015157812 */ /* 0x000fe400078ec0ff */
[----:B------:R-:W-:-:S04]  /*1eb50*/  SHF.R.U32.HI R20, RZ, 0x3, R20 ;  /* 0x00000003ff147819 */ /* 0x000fc80000011614 */
[----:B------:R-:W-:-:S05]  /*1eb60*/  LOP3.LUT R20, R20, R21, RZ, 0xfc, !PT ;  /* 0x0000001514147212 */ /* 0x000fca00078efcff */
[----:B------:R-:W-:-:S04]  /*1eb70*/  IMAD.IADD R6, R20, 0x1, R25 ;  /* 0x0000000114067824 */ /* 0x000fc800078e0219 */
[----:B-1----:R-:W-:-:S04]  /*1eb80*/  @P1 IMAD.HI.U32 R0, R6, R4, RZ ;  /* 0x0000000406001227 */ /* 0x002fc800078e00ff */
[----:B------:R-:W-:Y:S01]  /*1eb90*/  IMAD.MOV.U32 R4, RZ, RZ, R6 ;  /* 0x000000ffff047224 */ /* 0x000fe200078e0006 */
[----:B0-----:R-:W-:-:S04]  /*1eba0*/  @P1 SHF.R.U32.HI R4, RZ, R5, R0 ;  /* 0x00000005ff041219 */ /* 0x001fc80000011600 */
        /* <DEDUP_REMOVED lines=14> */
[----:B------:R-:W-:Y:S01]  /*1ec90*/  LEA.HI.X R4, R4, UR9, R5, 0x1, P0 ;  /* 0x0000000904047c11 */ /* 0x000fe200080f0c05 */
[----:B------:R-:W-:Y:S01]  /*1eca0*/  VIADD R5, R6, 0x80 ;  /* 0x0000008006057836 */ /* 0x000fe20000000000 */
[----:B------:R-:W1:Y:S03]  /*1ecb0*/  S2R R11, SR_TID.X ;  /* 0x00000000000b7919 */ /* 0x000e660000002100 */
[----:B------:R-:W-:Y:S02]  /*1ecc0*/  IMAD.MOV.U32 R6, RZ, RZ, R5 ;  /* 0x000000ffff067224 */ /* 0x000fe400078e0005 */
        /* <DEDUP_REMOVED lines=9> */
[----:B------:R-:W-:Y:S01]  /*1ed60*/  SHF.R.S32.HI R6, RZ, 0x1f, R5 ;  /* 0x0000001fff067819 */ /* 0x000fe20000011405 */
[----:B-1----:R-:W-:Y:S02]  /*1ed70*/  IMAD.SHL.U32 R20, R11, 0x8, RZ ;  /* 0x000000080b147824 */ /* 0x002fe400078e00ff */
[----:B------:R-:W-:Y:S02]  /*1ed80*/  IMAD.IADD R3, R3, 0x1, R7 ;  /* 0x0000000103037824 */ /* 0x000fe400078e0207 */
[----:B------:R-:W-:Y:S02]  /*1ed90*/  IMAD R6, R6, UR6, RZ ;  /* 0x0000000606067c24 */ /* 0x000fe4000f8e02ff */
[----:B------:R-:W-:Y:S01]  /*1eda0*/  IMAD.WIDE.U32 R2, R5, UR6, R2 ;  /* 0x0000000605027c25 */ /* 0x000fe2000f8e0002 */
[----:B------:R-:W-:-:S03]  /*1edb0*/  LOP3.LUT R20, R20, 0x38, RZ, 0xc0, !PT ;  /* 0x0000003814147812 */ /* 0x000fc600078ec0ff */
[----:B------:R-:W-:Y:S01]  /*1edc0*/  IMAD R6, R5, UR7, R6 ;  /* 0x0000000705067c24 */ /* 0x000fe2000f8e0206 */
[----:B------:R-:W-:-:S03]  /*1edd0*/  LEA R5, P1, R2, UR8, 0x1 ;  /* 0x0000000802057c11 */ /* 0x000fc6000f8208ff */
[----:B------:R-:W-:Y:S01]  /*1ede0*/  IMAD.IADD R3, R3, 0x1, R6 ;  /* 0x0000000103037824 */ /* 0x000fe200078e0206 */
[----:B------:R-:W-:Y:S01]  /*1edf0*/  ISETP.GE.AND P0, PT, R20, UR4, PT ;  /* 0x0000000414007c0c */ /* 0x000fe2000bf06270 */
[----:B------:R-:W-:Y:S01]  /*1ee00*/  UMOV UR4, 0xffffffff ;  /* 0xffffffff00047882 */ /* 0x000fe20000000000 */
[----:B------:R-:W-:Y:S02]  /*1ee10*/  LOP3.LUT R21, R11, 0x7f, RZ, 0xc0, !PT ;  /* 0x0000007f0b157812 */ /* 0x000fe400078ec0ff */
[----:B------:R-:W-:Y:S02]  /*1ee20*/  LEA.HI.X R3, R2, UR9, R3, 0x1, P1 ;  /* 0x0000000902037c11 */ /* 0x000fe400088f0c03 */
[----:B------:R-:W-:Y:S01]  /*1ee30*/  SHF.R.U32.HI R21, RZ, 0x3, R21 ;  /* 0x00000003ff157819 */ /* 0x000fe20000011615 */
[----:B----4-:R-:W-:Y:S06]  /*1ee40*/  BRA.DIV UR4, `(.L_x_14659) ;  /* 0x0000006204d47947 */ /* 0x010fec000b800000 */
[----:B------:R-:W0:Y:S01]  /*1ee50*/  SHFL.IDX PT, R7, R0, RZ, 0x181f ;  /* 0x00181fff00077589 */ /* 0x000e2200000e0000 */
[----:B-----5:R-:W-:Y:S02]  /*1ee60*/  IMAD R2, R26, R9, RZ ;  /* 0x000000091a027224 */ /* 0x020fe400078e02ff */
[----:B------:R-:W-:Y:S01]  /*1ee70*/  IMAD.IADD R25, R21, 0x1, R25 ;  /* 0x0000000115197824 */ /* 0x000fe200078e0219 */
        /* <DEDUP_REMOVED lines=78> */
[----:B------:R-:W-:-:S05]  /*1f360*/  @!P3 IMAD.MOV.U32 R7, RZ, RZ, R4 ;  /* 0x000000ffff07b224 */ /* 0x000fca00078e0004 */
[----:B------:R1:W-:Y:S02]  /*1f370*/  @!P3 LDGSTS.E.BYPASS.LTC128B.128 [R10+0xbc00], desc[UR42][R6.64], !P0 ;  /* 0x0bc00000060abfae */ /* 0x0003e4000c101d6a */
[----:B-1----:R-:W-:-:S05]  /*1f380*/  @!P1 LEA R6, P2, R20, R8, 0x1 ;  /* 0x0000000814069211 */ /* 0x002fca00078408ff */
[----:B0-----:R-:W-:-:S04]  /*1f390*/  @!P1 IMAD.X R0, RZ, RZ, R0, P2 ;  /* 0x000000ffff009224 */ /* 0x001fc800010e0600 */
        /* <DEDUP_REMOVED lines=14> */
[----:B0-----:R-:W0:Y:S04]  /*1f480*/  SHFL.IDX PT, R6, R5, 0x2, 0x181f ;  /* 0x00581f0005067f89 */ /* 0x001e2800000e0000 */
[----:B------:R-:W1:Y:S01]  /*1f490*/  SHFL.IDX PT, R5, R5, 0x3, 0x181f ;  /* 0x00781f0005057f89 */ /* 0x000e6200000e0000 */
[----:B0-----:R-:W-:-:S05]  /*1f4a0*/  @!P1 LEA R6, P2, R20, R6, 0x1 ;  /* 0x0000000614069211 */ /* 0x001fca00078408ff */
[----:B------:R-:W-:-:S04]  /*1f4b0*/  @!P1 IMAD.X R0, RZ, RZ, R0, P2 ;  /* 0x000000ffff009224 */ /* 0x000fc800010e0600 */
[----:B------:R-:W-:-:S05]  /*1f4c0*/  @!P1 IMAD.MOV.U32 R7, RZ, RZ, R0 ;  /* 0x000000ffff079224 */ /* 0x000fca00078e0000 */
[----:B-1----:R0:W-:Y:S02]  /*1f4d0*/  @!P1 LDGSTS.E.BYPASS.LTC128B.128 [R10+0xd400], desc[UR42][R6.64], !P0 ;  /* 0x0d400000060a9fae */ /* 0x0021e4000c101d6a */
.L_x_14847:
[----:B------:R-:W-:-:S05]  /*1f4e0*/  VIADD R25, R25, 0xb0 ;  /* 0x000000b019197836 */ /* 0x000fca0000000000 */
        /* <DEDUP_REMOVED lines=9> */
.L_x_14660:
        /* <DEDUP_REMOVED lines=18> */
.L_x_14848:
[----:B------:R-:W-:Y:S05]  /*1f6a0*/  BSYNC B0 ;  /* 0x0000000000007941 */ /* 0x000fea0003800000 */
.L_x_14661:
[----:B------:R-:W0:Y:S04]  /*1f6b0*/  LDL.LU R3, [R1+0x38] ;  /* 0x0000380001037983 */ /* 0x000e280000300800 */
[----:B------:R-:W2:Y:S01]  /*1f6c0*/  LDL R2, [R1+0x18] ;  /* 0x0000180001027983 */ /* 0x000ea20000100800 */
[----:B------:R-:W-:Y:S01]  /*1f6d0*/  BSSY B0, `(.L_x_14663) ;  /* 0x0000108000007945 */ /* 0x000fe20003800000 */
[----:B0-----:R-:W-:-:S05]  /*1f6e0*/  VIADD R7, R3, 0xfffffffe ;  /* 0xfffffffe03077836 */ /* 0x001fca0000000000 */
[----:B--2---:R-:W-:-:S13]  /*1f6f0*/  ISETP.GE.AND P0, PT, R7, R2, PT ;  /* 0x000000020700720c */ /* 0x004fda0003f06270 */
[----:B------:R-:W-:Y:S05]  /*1f700*/  @!P0 BRA `(.L_x_14664) ;  /* 0x0000001000108947 */ /* 0x000fea0003800000 */
[----:B------:R0:W5:Y:S01]  /*1f710*/  LDL.LU R20, [R1] ;  /* 0x0000000001147983 */ /* 0x0001620000300800 */
[----:B------:R-:W-:Y:S01]  /*1f720*/  ULDC UR4, c[0x0][0x2f4] ;  /* 0x0000bd0000047ab9 */ /* 0x000fe20000000800 */
[----:B------:R-:W-:Y:S01]  /*1f730*/  IMAD.MOV.U32 R6, RZ, RZ, R28 ;  /* 0x000000ffff067224 */ /* 0x000fe200078e001c */
[----:B------:R-:W2:Y:S01]  /*1f740*/  S2R R2, SR_TID.X ;  /* 0x0000000000027919 */ /* 0x000ea20000002100 */
[----:B------:R-:W-:Y:S02]  /*1f750*/  IMAD.MOV.U32 R26, RZ, RZ, R23 ;  /* 0x000000ffff1a7224 */ /* 0x000fe400078e0017 */
[----:B--2---:R-:W-:-:S05]  /*1f760*/  IMAD.SHL.U32 R2, R2, 0x8, RZ ;  /* 0x0000000802027824 */ /* 0x004fca00078e00ff */
[----:B------:R-:W-:-:S04]  /*1f770*/  LOP3.LUT R2, R2, 0x38, RZ, 0xc0, !PT ;  /* 0x0000003802027812 */ /* 0x000fc800078ec0ff */
[----:B0-----:R-:W-:-:S13]  /*1f780*/  ISETP.GE.AND P1, PT, R2, UR4, PT ;  /* 0x0000000402007c0c */ /* 0x001fda000bf26270 */
.L_x_14677:
        /* <DEDUP_REMOVED lines=42> */
.L_x_14665:
[----:B------:R-:W-:Y:S01]  /*1fa30*/  IMAD R5, R28, 0x8, R16 ;  /* 0x000000081c057824 */ /* 0x000fe200078e0210 */
[----:B------:R-:W-:Y:S01]  /*1fa40*/  SHF.L.U32 R2, R2, 0x1f, RZ ;  /* 0x0000001f02027819 */ /* 0x000fe200000006ff */
[----:B------:R-:W-:Y:S03]  /*1fa50*/  BSSY B1, `(.L_x_14666) ;  /* 0x0000003000017945 */ /* 0x000fe60003800000 */
[----:B------:R-:W0:Y:S02]  /*1fa60*/  SYNCS.PHASECHK.TRANS64.TRYWAIT P0, [R5+URZ+0x16840], R2 ;  /* 0x01684002050075a7 */ /* 0x000e24000800017f */
[----:B0-----:R-:W-:Y:S05]  /*1fa70*/  @!P0 BRA `(.L_x_14667) ;  /* 0x0000006400c08947 */ /* 0x001fea0003800000 */
.L_x_14849:
[----:B------:R-:W-:Y:S05]  /*1fa80*/  BSYNC B1 ;  /* 0x0000000000017941 */ /* 0x000fea0003800000 */
.L_x_14666:
        /* <DEDUP_REMOVED lines=15> */
[----:B-1----:R-:W-:Y:S01]  /*1fb80*/  LOP3.LUT R9, R8, 0x7f, RZ, 0xc0, !PT ;  /* 0x0000007f08097812 */ /* 0x002fe200078ec0ff */
[----:B------:R-:W-:Y:S01]  /*1fb90*/  IMAD.WIDE.U32 R2, R17, UR4, R2 ;  /* 0x0000000411027c25 */ /* 0x000fe2000f8e0002 */
[----:B------:R-:W-:-:S03]  /*1fba0*/  UMOV UR4, 0xffffffff ;  /* 0xffffffff00047882 */ /* 0x000fc60000000000 */
[----:B------:R-:W-:Y:S02]  /*1fbb0*/  IMAD.SHL.U32 R11, R9, 0x8, RZ ;  /* 0x00000008090b7824 */ /* 0x000fe400078e00ff */
[----:B------:R-:W-:Y:S02]  /*1fbc0*/  IMAD.SHL.U32 R9, R8, 0x8, RZ ;  /* 0x0000000808097824 */ /* 0x000fe400078e00ff */
[----:B------:R-:W-:-:S03]  /*1fbd0*/  IMAD R10, R17, UR5, R3 ;  /* 0x00000005110a7c24 */ /* 0x000fc6000f8e0203 */
[----:B------:R-:W-:-:S04]  /*1fbe0*/  LOP3.LUT R9, R9, 0x1f8, RZ, 0xc0, !PT ;  /* 0x000001f809097812 */ /* 0x000fc800078ec0ff */
[----:B------:R-:W-:Y:S02]  /*1fbf0*/  LOP3.LUT R9, R9, 0x38, R8, 0x78, !PT ;  /* 0x0000003809097812 */ /* 0x000fe400078e7808 */
[C---:B------:R-:W-:Y:S02]  /*1fc00*/  LEA R8, P0, R2.reuse, UR6, 0x1 ;  /* 0x0000000602087c11 */ /* 0x040fe4000f8008ff */
[----:B------:R-:W-:Y:S02]  /*1fc10*/  LOP3.LUT R9, R9, 0x200, R11, 0xf8, !PT ;  /* 0x0000020009097812 */ /* 0x000fe400078ef80b */
[----:B------:R-:W-:-:S03]  /*1fc20*/  LEA.HI.X R10, R2, UR7, R10, 0x1, P0 ;  /* 0x00000007020a7c11 */ /* 0x000fc600080f0c0a */
[----:B------:R-:W-:Y:S01]  /*1fc30*/  IMAD R9, R28, 0x2000, R9 ;  /* 0x000020001c097824 */ /* 0x000fe200078e0209 */
[----:B------:R-:W-:Y:S06]  /*1fc40*/  BRA.DIV UR4, `(.L_x_14668) ;  /* 0x0000006604607947 */ /* 0x000fec000b800000 */
        /* <DEDUP_REMOVED lines=43> */
.L_x_14867:
        /* <DEDUP_REMOVED lines=8> */
.L_x_14669:
        /* <DEDUP_REMOVED lines=11> */
.L_x_14670:
[----:B------:R1:W-:Y:S01]  /*20030*/  SYNCS.ARRIVE.TRANS64.A1T0 RZ, [R5+URZ+0x16830], RZ ;  /* 0x016830ff05ff79a7 */ /* 0x0003e2000810003f */
[----:B------:R-:W-:Y:S05]  /*20040*/  @!P3 BRA `(.L_x_14671) ;  /* 0x000000000004b947 */ /* 0x000fea0003800000 */
[----:B------:R-:W-:Y:S01]  /*20050*/  BPT.TRAP 0x1 ;  /* 0x000000040000795c */ /* 0x000fe20000300000 */
.L_x_14671:
[----:B------:R-:W-:Y:S01]  /*20060*/  SHF.L.U32 R2, R20, 0x1f, RZ ;  /* 0x0000001f14027819 */ /* 0x000fe200000006ff */
[----:B-1----:R-:W-:Y:S01]  /*20070*/  IMAD R5, R6, 0x8, R16 ;  /* 0x0000000806057824 */ /* 0x002fe200078e0210 */
[----:B------:R-:W-:Y:S03]  /*20080*/  BSSY B1, `(.L_x_14672) ;  /* 0x0000003000017945 */ /* 0x000fe60003800000 */
[----:B------:R-:W1:Y:S02]  /*20090*/  SYNCS.PHASECHK.TRANS64.TRYWAIT P0, [R5+URZ+0x16860], R2 ;  /* 0x01686002050075a7 */ /* 0x000e64000800017f */
[----:B-1----:R-:W-:Y:S05]  /*200a0*/  @!P0 BRA `(.L_x_14673) ;  /* 0x0000006800848947 */ /* 0x002fea0003800000 */
.L_x_14868:
[----:B------:R-:W-:Y:S05]  /*200b0*/  BSYNC B1 ;  /* 0x0000000000017941 */ /* 0x000fea0003800000 */
.L_x_14672:
[----:B0-----:R-:W2:Y:S01]  /*200c0*/  LDL R8, [R1+0x14] ;  /* 0x0000140001087983 */ /* 0x001ea20000100800 */
        /* <DEDUP_REMOVED lines=59> */
.L_x_14886:
        /* <DEDUP_REMOVED lines=25> */
.L_x_14675:
        /* <DEDUP_REMOVED lines=12> */
.L_x_14676:
[----:B------:R-:W2:Y:S01]  /*206d0*/  LDL R0, [R1+0x18] ;  /* 0x0000180001007983 */ /* 0x000ea20000100800 */
[----:B------:R0:W-:Y:S01]  /*206e0*/  SYNCS.ARRIVE.TRANS64.A1T0 RZ, [R5+URZ+0x16850], RZ ;  /* 0x016850ff05ff79a7 */ /* 0x0001e2000810003f */
[C---:B------:R-:W-:Y:S02]  /*206f0*/  VIADD R7, R23.reuse, 0xffffffff ;  /* 0xffffffff17077836 */ /* 0x040fe40000000000 */
[----:B------:R0:W5:Y:S01]  /*20700*/  LDL R20, [R1] ;  /* 0x0000000001147983 */ /* 0x0001620000100800 */
[----:B------:R-:W-:Y:S02]  /*20710*/  IMAD.MOV.U32 R6, RZ, RZ, R28 ;  /* 0x000000ffff067224 */ /* 0x000fe400078e001c */
[----:B------:R-:W-:Y:S01]  /*20720*/  IMAD.MOV.U32 R26, RZ, RZ, R23 ;  /* 0x000000ffff1a7224 */ /* 0x000fe200078e0017 */
[----:B--2---:R-:W-:-:S13]  /*20730*/  ISETP.GT.AND P0, PT, R23, R0, PT ;  /* 0x000000001700720c */ /* 0x004fda0003f04270 */
[----:B0-----:R-:W-:Y:S05]  /*20740*/  @P0 BRA `(.L_x_14677) ;  /* 0xfffffff000100947 */ /* 0x001fea000383ffff */
.L_x_14664:
[----:B------:R-:W-:Y:S05]  /*20750*/  BSYNC B0 ;  /* 0x0000000000007941 */ /* 0x000fea0003800000 */
.L_x_14663:
        /* <DEDUP_REMOVED lines=17> */
.L_x_14679:
[----:B------:R-:W-:Y:S05]  /*20870*/  BSYNC B0 ;  /* 0x0000000000007941 */ /* 0x000fea0003800000 */
.L_x_14678:
[----:B------:R-:W-:-:S05]  /*20880*/  IMAD.U32 R0, RZ, RZ, UR38 ;  /* 0x00000026ff007e24 */ /* 0x000fca000f8e00ff */
[----:B------:R-:W-:-:S13]  /*20890*/  ISETP.NE.AND P0, PT, R0, 0x3, PT ;  /* 0x000000030000780c */ /* 0x000fda0003f05270 */
[----:B------:R-:W-:Y:S05]  /*208a0*/  @!P0 BRA `(.L_x_14680) ;  /* 0x0000000000048947 */ /* 0x000fea0003800000 */
[----:B------:R-:W-:Y:S01]  /*208b0*/  BPT.TRAP 0x1 ;  /* 0x000000040000795c */ /* 0x000fe20000300000 */
.L_x_14680:
[----:B------:R-:W2:Y:S04]  /*208c0*/  LDL R3, [R1] ;  /* 0x0000000001037983 */ /* 0x000ea80000100800 */
[----:B------:R-:W3:Y:S01]  /*208d0*/  LDL.LU R2, [R1+0x14] ;  /* 0x0000140001027983 */ /* 0x000ee20000300800 */
[----:B------:R-:W-:Y:S01]  /*208e0*/  IMAD R0, R28, 0x8, R16 ;  /* 0x000000081c007824 */ /* 0x000fe200078e0210 */
[----:B------:R-:W-:Y:S01]  /*208f0*/  BSSY B0, `(.L_x_14681) ;  /* 0x0000005000007945 */ /* 0x000fe20003800000 */
[----:B--2---:R-:W-:-:S04]  /*20900*/  SHF.L.U32 R3, R3, 0x1f, RZ ;  /* 0x0000001f03037819 */ /* 0x004fc800000006ff */
[----:B------:R-:W0:Y:S01]  /*20910*/  SYNCS.PHASECHK.TRANS64.TRYWAIT P0, [R0+URZ+0x16860], R3 ;  /* 0x01686003000075a7 */ /* 0x000e22000800017f */
[----:B---3--:R-:W-:Y:S01]  /*20920*/  IMAD R6, R23, -0x80, R2 ;  /* 0xffffff8017067824 */ /* 0x008fe200078e0202 */
[----:B0-----:R-:W-:Y:S06]  /*20930*/  @!P0 BRA `(.L_x_14682) ;  /* 0x0000006800bc8947 */ /* 0x001fec0003800000 */
.L_x_14887:
[----:B------:R-:W-:Y:S05]  /*20940*/  BSYNC B0 ;  /* 0x0000000000007941 */ /* 0x000fea0003800000 */
.L_x_14681:
        /* <DEDUP_REMOVED lines=18> */
[----:B-1----:R-:W-:-:S05]  /*20a70*/  IMAD.SHL.U32 R2, R2, 0x8, RZ ;  /* 0x0000000802027824 */ /* 0x002fca00078e00ff */
        /* <DEDUP_REMOVED lines=45> */
.L_x_14905:
        /* <DEDUP_REMOVED lines=9> */
.L_x_14684:
        /* <DEDUP_REMOVED lines=11> */
.L_x_14685:
        /* <DEDUP_REMOVED lines=8> */
.L_x_14644:
[----:B------:R-:W-:Y:S05]  /*20f10*/  BSYNC B7 ;  /* 0x0000000000077941 */ /* 0x000fea0003800000 */
.L_x_14642:
        /* <DEDUP_REMOVED lines=11> */
.L_x_14686:
[----:B------:R-:W3:Y:S01]  /*20fd0*/  S2R R0, SR_TID.X ;  /* 0x0000000000007919 */ /* 0x000ee20000002100 */
[----:B------:R-:W-:Y:S01]  /*20fe0*/  UMOV UR4, 0xffffffff ;  /* 0xffffffff00047882 */ /* 0x000fe20000000000 */
[----:B---3--:R-:W-:-:S04]  /*20ff0*/  LOP3.LUT R8, R0, 0x1f, RZ, 0xc0, !PT ;  /* 0x0000001f00087812 */ /* 0x008fc800078ec0ff */
[----:B------:R-:W-:Y:S01]  /*21000*/  ISETP.NE.AND P0, PT, R8, 0x1f, PT ;  /* 0x0000001f0800780c */ /* 0x000fe20003f05270 */
[----:B------:R-:W-:-:S12]  /*21010*/  BRA.DIV UR4, `(.L_x_14688) ;  /* 0x0000006e04587947 */ /* 0x000fd8000b800000 */
[----:B------:R-:W-:Y:S01]  /*21020*/  IMAD.IADD R9, R27, 0x1, R8 ;  /* 0x000000011b097824 */ /* 0x000fe200078e0208 */
[----:B------:R-:W-:-:S04]  /*21030*/  ULDC UR4, c[0x0][0xc3c] ;  /* 0x00030f0000047ab9 */ /* 0x000fc80000000800 */
[----:B------:R-:W-:-:S13]  /*21040*/  ISETP.GE.OR P1, PT, R9, UR4, !P0 ;  /* 0x0000000409007c0c */ /* 0x000fda000c726670 */
[----:B0-----:R-:W0:Y:S08]  /*21050*/  @!P1 LDC.64 R2, c[0x0][0xc80] ;  /* 0x00032000ff029b82 */ /* 0x001e300000000a00 */
[----:B------:R-:W3:Y:S01]  /*21060*/  @!P1 LDC.64 R4, c[0x0][0xc78] ;  /* 0x00031e00ff049b82 */ /* 0x000ee20000000a00 */
[----:B0-----:R-:W-:-:S05]  /*21070*/  @!P1 IMAD.WIDE R2, R9, 0x4, R2 ;  /* 0x0000000409029825 */ /* 0x001fca00078e0202 */
[----:B--2---:R3:W2:Y:S02]  /*21080*/  @!P1 LDG.E R7, desc[UR42][R2.64] ;  /* 0x0000002a02079981 */ /* 0x0046a4000c1e1900 */
        /* <DEDUP_REMOVED lines=14> */
[----:B-1----:R-:W-:-:S05]  /*21170*/  IMAD R13, R5, R25, RZ ;  /* 0x00000019050d7224 */ /* 0x002fca00078e02ff */
        /* <DEDUP_REMOVED lines=16> */
.L_x_14915:
[----:B------:R-:W-:Y:S02]  /*21280*/  ULDC UR4, c[0x0][0xc38] ;  /* 0x00030e0000047ab9 */ /* 0x000fe40000000800 */
[----:B------:R-:W-:-:S04]  /*21290*/  IMAD.U32 R4, RZ, RZ, UR4 ;  /* 0x00000004ff047e24 */ /* 0x000fc8000f8e00ff */
[----:B-1----:R-:W-:-:S04]  /*212a0*/  IMAD R3, R14, R4, RZ ;  /* 0x000000040e037224 */ /* 0x002fc800078e02ff */
[----:B------:R-:W-:-:S05]  /*212b0*/  IMAD.IADD R6, R6, 0x1, R3 ;  /* 0x0000000106067824 */ /* 0x000fca00078e0203 */
[----:B------:R-:W-:-:S13]  /*212c0*/  ISETP.GT.AND P6, PT, R6, R0, PT ;  /* 0x000000000600720c */ /* 0x000fda0003fc4270 */
[----:B------:R-:W-:Y:S05]  /*212d0*/  @P6 BRA `(.L_x_14689) ;  /* 0x0000000000a46947 */ /* 0x000fea0003800000 */
.L_x_14692:
        /* <DEDUP_REMOVED lines=35> */
.L_x_14923:
[----:B------:R-:W-:Y:S02]  /*21510*/  ULDC UR4, c[0x0][0xc38] ;  /* 0x00030e0000047ab9 */ /* 0x000fe40000000800 */
[----:B------:R-:W-:-:S04]  /*21520*/  IMAD.U32 R4, RZ, RZ, UR4 ;  /* 0x00000004ff047e24 */ /* 0x000fc8000f8e00ff */
[----:B-1----:R-:W-:-:S04]  /*21530*/  IMAD R3, R14, R4, RZ ;  /* 0x000000040e037224 */ /* 0x002fc800078e02ff */
[----:B------:R-:W-:-:S05]  /*21540*/  IMAD.IADD R6, R3, 0x1, R6 ;  /* 0x0000000103067824 */ /* 0x000fca00078e0206 */
[----:B------:R-:W-:-:S13]  /*21550*/  ISETP.GT.AND P6, PT, R6, R0, PT ;  /* 0x000000000600720c */ /* 0x000fda0003fc4270 */
[----:B------:R-:W-:Y:S05]  /*21560*/  @!P6 BRA `(.L_x_14692) ;  /* 0xfffffffc005ce947 */ /* 0x000fea000383ffff */
.L_x_14689:
        /* <DEDUP_REMOVED lines=10> */
.L_x_14928:
[----:B------:R-:W-:-:S13]  /*21610*/  ISETP.NE.AND P0, PT, R3, RZ, PT ;  /* 0x000000ff0300720c */ /* 0x000fda0003f05270 */
[----:B------:R-:W-:Y:S05]  /*21620*/  @!P0 BRA `(.L_x_14694) ;  /* 0x0000000000108947 */ /* 0x000fea0003800000 */
[----:B------:R-:W-:Y:S01]  /*21630*/  UMOV UR4, 0xffffffff ;  /* 0xffffffff00047882 */ /* 0x000fe20000000000 */
[----:B------:R-:W-:Y:S02]  /*21640*/  VIADD R12, R7, 0xffffffff ;  /* 0xffffffff070c7836 */ /* 0x000fe40000000000 */
[----:B------:R-:W-:Y:S05]  /*21650*/  BRA.DIV UR4, `(.L_x_14695) ;  /* 0x0000007204187947 */ /* 0x000fea000b800000 */
[----:B------:R4:W0:Y:S02]  /*21660*/  SHFL.IDX PT, R24, R2, R12, 0x1f ;  /* 0x00001f0c02187589 */ /* 0x00082400000e0000 */
.L_x_14694:
        /* <DEDUP_REMOVED lines=59> */
.L_x_14696:
        /* <DEDUP_REMOVED lines=32> */
[----:B------:R-:W-:Y:S01]  /*21c20*/  IMAD R5, R5, R2, R0 ;  /* 0x0000000205057224 */ /* 0x000fe200078e0200 */
[----:B------:R-:W-:Y:S02]  /*21c30*/  MOV R2, RZ ;  /* 0x000000ff00027202 */ /* 0x000fe40000000f00 */
        /* <DEDUP_REMOVED lines=27> */
.L_x_14697:
[----:B------:R-:W-:-:S05]  /*21df0*/  LOP3.LUT R2, RZ, R2, RZ, 0x33, !PT ;  /* 0x00000002ff027212 */ /* 0x000fca00078e33ff */
[----:B------:R-:W-:Y:S01]  /*21e00*/  IMAD.IADD R25, R25, 0x1, R2 ;  /* 0x0000000119197824 */ /* 0x000fe200078e0202 */
[----:B------:R-:W-:Y:S06]  /*21e10*/  BRA `(.L_x_14698) ;  /* 0x00000000001c7947 */ /* 0x000fec0003800000 */
.L_x_14690:
[----:B------:R-:W-:Y:S01]  /*21e20*/  UMOV UR4, URZ ;  /* 0x0000003f00047c82 */ /* 0x000fe20008000000 */
[----:B------:R-:W-:Y:S01]  /*21e30*/  UMOV UR5, URZ ;  /* 0x0000003f00057c82 */ /* 0x000fe20008000000 */
[----:B------:R-:W-:Y:S01]  /*21e40*/  ULDC UR6, c[0x0][0xc3c] ;  /* 0x00030f0000067ab9 */ /* 0x000fe20000000800 */
[----:B------:R-:W-:Y:S02]  /*21e50*/  IMAD.MOV.U32 R24, RZ, RZ, R0 ;  /* 0x000000ffff187224 */ /* 0x000fe400078e0000 */
[----:B------:R-:W-:Y:S02]  /*21e60*/  IMAD.U32 R25, RZ, RZ, UR4 ;  /* 0x00000004ff197e24 */ /* 0x000fe4000f8e00ff */
[----:B------:R-:W-:Y:S02]  /*21e70*/  IMAD.U32 R26, RZ, RZ, UR5 ;  /* 0x00000005ff1a7e24 */ /* 0x000fe4000f8e00ff */
[----:B------:R-:W-:-:S07]  /*21e80*/  IMAD.U32 R27, RZ, RZ, UR6 ;  /* 0x00000006ff1b7e24 */ /* 0x000fce000f8e00ff */
.L_x_14698:
        /* <DEDUP_REMOVED lines=10> */
.L_x_14687:
[----:B------:R-:W-:Y:S02]  /*21f30*/  ULDC UR4, c[0x0][0xc3c] ;  /* 0x00030f0000047ab9 */ /* 0x000fe40000000800 */
[----:B----4-:R-:W-:-:S13]  /*21f40*/  ISETP.GE.AND P0, PT, R27, UR4, PT ;  /* 0x000000041b007c0c */ /* 0x010fda000bf06270 */
[----:B------:R-:W-:Y:S05]  /*21f50*/  @!P0 BRA `(.L_x_14699) ;  /* 0xffffff9400788947 */ /* 0x000fea000383ffff */
[----:B------:R-:W-:Y:S05]  /*21f60*/  BSYNC B8 ;  /* 0x0000000000087941 */ /* 0x000fea0003800000 */
.L_x_14586:
        /* <DEDUP_REMOVED lines=12> */
.L_x_14931:
[----:B------:R-:W-:Y:S05]  /*22030*/  BSYNC B0 ;  /* 0x0000000000007941 */ /* 0x000fea0003800000 */
.L_x_14700:
[----:B------:R-:W-:-:S03]  /*22040*/  UMOV UR4, 0xffffffff ;  /* 0xffffffff00047882 */ /* 0x000fc60000000000 */
[----:B------:R-:W-:Y:S05]  /*22050*/  BRA.DIV UR4, `(.L_x_14702) ;  /* 0x0000006604d47947 */ /* 0x000fea000b800000 */
[----:B0-----:R-:W0:Y:S02]  /*22060*/  S2R R0, SR_TID.X ;  /* 0x0000000000007919 */ /* 0x001e240000002100 */
[----:B0-----:R-:W-:-:S04]  /*22070*/  SHF.R.U32.HI R0, RZ, 0x5, R0 ;  /* 0x00000005ff007819 */ /* 0x001fc80000011600 */
[----:B------:R-:W-:-:S05]  /*22080*/  LOP3.LUT R0, R0, 0x3, RZ, 0xc0, !PT ;  /* 0x0000000300007812 */ /* 0x000fca00078ec0ff */
[----:B------:R0:W4:Y:S02]  /*22090*/  SHFL.IDX PT, R14, R0, RZ, 0x1f ;  /* 0x00001fff000e7589 */ /* 0x00012400000e0000 */
.L_x_14934:
[----:B----4-:R-:W-:-:S13]  /*220a0*/  ISETP.NE.AND P0, PT, R14, RZ, PT ;  /* 0x000000ff0e00720c */ /* 0x010fda0003f05270 */
[----:B------:R-:W-:Y:S05]  /*220b0*/  @P0 BRA `(.L_x_14360) ;  /* 0x0000000000900947 */ /* 0x000fea0003800000 */
[----:B------:R-:W-:-:S03]  /*220c0*/  UMOV UR4, 0xffffffff ;  /* 0xffffffff00047882 */ /* 0x000fc60000000000 */
[----:B------:R-:W-:Y:S05]  /*220d0*/  BRA.DIV UR4, `(.L_x_14703) ;  /* 0x0000006604e87947 */ /* 0x000fea000b800000 */
[----:B------:R-:W-:-:S13]  /*220e0*/  ELECT P6, URZ, PT ;  /* 0x00000000003f782f */ /* 0x000fda00038c0000 */
.L_x_14937:
[----:B------:R-:W-:Y:S05]  /*220f0*/  @!P6 BRA `(.L_x_14360) ;  /* 0x000000000080e947 */ /* 0x000fea0003800000 */
[----:B------:R-:W-:-:S06]  /*22100*/  ULOP3.LUT UR4, UR37, 0x2, URZ, 0xfc, !UPT ;  /* 0x0000000225047892 */ /* 0x000fcc000f8efc3f */
[----:B0-----:R-:W-:-:S05]  /*22110*/  IMAD.U32 R0, RZ, RZ, UR4 ;  /* 0x00000004ff007e24 */ /* 0x001fca000f8e00ff */
[----:B------:R-:W-:-:S13]  /*22120*/  ISETP.NE.AND P0, PT, R0, 0x3, PT ;  /* 0x000000030000780c */ /* 0x000fda0003f05270 */
[----:B------:R-:W-:Y:S05]  /*22130*/  @!P0 BRA `(.L_x_14704) ;  /* 0x0000000000048947 */ /* 0x000fea0003800000 */
[----:B------:R-:W-:Y:S01]  /*22140*/  BPT.TRAP 0x1 ;  /* 0x000000040000795c */ /* 0x000fe20000300000 */
.L_x_14704:
        /* <DEDUP_REMOVED lines=8> */
.L_x_14938:
[----:B------:R-:W4:Y:S01]  /*221d0*/  LDL.LU R4, [R1] ;  /* 0x0000000001047983 */ /* 0x000f220000300800 */
[----:B------:R-:W-:Y:S02]  /*221e0*/  SEL R28, R28, RZ, P2 ;  /* 0x000000ff1c1c7207 */ /* 0x000fe40001000000 */
[----:B----4-:R-:W-:Y:S01]  /*221f0*/  LOP3.LUT R0, R4, R0, RZ, 0x3c, !PT ;  /* 0x0000000004007212 */ /* 0x010fe200078e3cff */
[----:B------:R-:W-:Y:S06]  /*22200*/  @!P0 BRA `(.L_x_14706) ;  /* 0x0000000000048947 */ /* 0x000fec0003800000 */
[----:B------:R-:W-:Y:S01]  /*22210*/  BPT.TRAP 0x1 ;  /* 0x000000040000795c */ /* 0x000fe20000300000 */
.L_x_14706:
[----:B------:R-:W-:Y:S01]  /*22220*/  IMAD R5, R28, 0x8, R5 ;  /* 0x000000081c057824 */ /* 0x000fe200078e0205 */
[----:B------:R-:W-:-:S04]  /*22230*/  SHF.L.U32 R0, R0, 0x1f, RZ ;  /* 0x0000001f00007819 */ /* 0x000fc800000006ff */
[----:B------:R-:W4:Y:S02]  /*22240*/  SYNCS.PHASECHK.TRANS64.TRYWAIT P1, [R5+URZ+0x16840], R0 ;  /* 0x01684000050075a7 */ /* 0x000f24000802017f */
[----:B----4-:R-:W-:Y:S05]  /*22250*/  @!P1 BRA `(.L_x_14707) ;  /* 0x0000006400bc9947 */ /* 0x010fea0003800000 */
.L_x_14939:
[----:B------:R-:W-:Y:S05]  /*22260*/  @!P0 BRA `(.L_x_14708) ;  /* 0x0000000000048947 */ /* 0x000fea0003800000 */
[----:B------:R-:W-:Y:S01]  /*22270*/  BPT.TRAP 0x1 ;  /* 0x000000040000795c */ /* 0x000fe20000300000 */
.L_x_14708:
[----:B------:R-:W0:Y:S02]  /*22280*/  SYNCS.PHASECHK.TRANS64.TRYWAIT P1, [R3+URZ+0x16860], R2 ;  /* 0x01686002030075a7 */ /* 0x000e24000802017f */
[----:B0-----:R-:W-:Y:S05]  /*22290*/  @!P1 BRA `(.L_x_14709) ;  /* 0x0000006400c09947 */ /* 0x001fea0003800000 */
.L_x_14940:
[----:B------:R-:W-:Y:S05]  /*222a0*/  @!P0 BRA `(.L_x_14710) ;  /* 0x0000000000048947 */ /* 0x000fea0003800000 */
[----:B------:R-:W-:Y:S01]  /*222b0*/  BPT.TRAP 0x1 ;  /* 0x000000040000795c */ /* 0x000fe20000300000 */
.L_x_14710:
[----:B------:R0:W0:Y:S02]  /*222c0*/  SYNCS.PHASECHK.TRANS64.TRYWAIT P0, [R5+URZ+0x16860], R0 ;  /* 0x01686000050075a7 */ /* 0x000024000800017f */
[----:B0-----:R-:W-:Y:S05]  /*222d0*/  @!P0 NANOSLEEP.SYNCS 0x989680 ;  /* 0x009896800000895d */ /* 0x001fea0003900000 */
[----:B------:R-:W0:Y:S02]  /*222e0*/  @!P0 SYNCS.PHASECHK.TRANS64 P0, [R5+URZ+0x16860], R0 ;  /* 0x01686000050085a7 */ /* 0x000e24000800007f */
[----:B0-----:R-:W-:Y:S05]  /*222f0*/  @!P0 BRA `(.L_x_14710) ;  /* 0xfffffffc00f08947 */ /* 0x001fea000383ffff */
.L_x_14360:
[----:B------:R-:W-:Y:S05]  /*22300*/  BSYNC B9 ;  /* 0x0000000000097941 */ /* 0x000fea0003800000 */
.L_x_14357:
[----:B------:R-:W-:Y:S05]  /*22310*/  EXIT ;  /* 0x000000000000794d */ /* 0x000fea0003800000 */
.L_x_14388:
[----:B0-----:R0:W1:Y:S02]  /*22320*/  SYNCS.PHASECHK.TRANS64.TRYWAIT P6, [R69+URZ+0x16890], R77 ;  /* 0x0168904d450075a7 */ /* 0x00106400080c017f */
[----:B-1----:R-:W-:Y:S05]  /*22330*/  @!P6 NANOSLEEP.SYNCS 0x989680 ;  /* 0x009896800000e95d */ /* 0x002fea0003900000 */
[----:B------:R-:W1:Y:S02]  /*22340*/  @!P6 SYNCS.PHASECHK.TRANS64 P6, [R69+URZ+0x16890], R77 ;  /* 0x0168904d4500e5a7 */ /* 0x000e6400080c007f */
[----:B-1----:R-:W-:Y:S05]  /*22350*/  @!P6 BRA `(.L_x_14388) ;  /* 0xfffffffc00f0e947 */ /* 0x002fea000383ffff */
[----:B------:R-:W-:Y:S05]  /*22360*/  BRA `(.L_x_14711) ;  /* 0xfffffe0c00947947 */ /* 0x000fea000383ffff */
.L_x_14389:
        /* <DEDUP_REMOVED lines=8> */
.L_x_14713:
[----:B------:R-:W-:Y:S05]  /*223f0*/  BSYNC B1 ;  /* 0x0000000000017941 */ /* 0x000fea0003800000 */
.L_x_14712:
        /* <DEDUP_REMOVED lines=8> */
.L_x_14714:
[----:B------:R-:W-:Y:S05]  /*22480*/  BRA `(.L_x_14715) ;  /* 0xfffffe0c00607947 */ /* 0x000fea000383ffff */
.L_x_14398:
[----:B------:R-:W-:Y:S01]  /*22490*/  BSSY B1, `(.L_x_14716) ;  /* 0x0000008000017945 */ /* 0x000fe20003800000 */
[----:B--2-4-:R-:W-:Y:S02]  /*224a0*/  IMAD.MOV.U32 R13, RZ, RZ, R83 ;  /* 0x000000ffff0d7224 */ /* 0x014fe400078e0053 */
[----:B------:R-:W-:Y:S02]  /*224b0*/  IMAD.MOV.U32 R12, RZ, RZ, 0x1 ;  /* 0x00000001ff0c7424 */ /* 0x000fe400078e00ff */
[----:B------:R-:W-:Y:S02]  /*224c0*/  IMAD.MOV.U32 R11, RZ, RZ, 0x1c1f ;  /* 0x00001c1fff0b7424 */ /* 0x000fe400078e00ff */
[----:B------:R-:W-:-:S07]  /*224d0*/  IMAD.MOV.U32 R15, RZ, RZ, -0x1 ;  /* 0xffffffffff0f7424 */ /* 0x000fce00078e00ff */
[----:B01-3--:R-:W-:Y:S05]  /*224e0*/  WARPSYNC.COLLECTIVE R15, `(.L_x_14717) ;  /* 0x000000000f087348 */ /* 0x00bfea0003c00000 */
[----:B---3--:R2:W3:Y:S02]  /*224f0*/  SHFL.IDX P6, R14, R13, R12, R11 ;  /* 0x0000000c0d0e7389 */ /* 0x0084e400000c000b */
[----:B0123--:R-:W-:Y:S01]  /*22500*/  ENDCOLLECTIVE ;  /* 0x000000000000791b */ /* 0x00ffe20003800000 */
.L_x_14717:
[----:B------:R-:W-:Y:S05]  /*22510*/  BSYNC B1 ;  /* 0x0000000000017941 */ /* 0x000fea0003800000 */
.L_x_14716:
        /* <DEDUP_REMOVED lines=8> */
.L_x_14718:
[----:B------:R-:W-:Y:S05]  /*225a0*/  BRA `(.L_x_14719) ;  /* 0xfffffe1000f87947 */ /* 0x000fea000383ffff */
.L_x_14410:
[----:B-1----:R1:W2:Y:S02]  /*225b0*/  SYNCS.PHASECHK.TRANS64.TRYWAIT P4, [R69+URZ+0x16890], R77 ;  /* 0x0168904d450075a7 */ /* 0x0022a4000808017f */
[----:B--2---:R-:W-:Y:S05]  /*225c0*/  @!P4 NANOSLEEP.SYNCS 0x989680 ;  /* 0x009896800000c95d */ /* 0x004fea0003900000 */
[----:B------:R-:W2:Y:S02]  /*225d0*/  @!P4 SYNCS.PHASECHK.TRANS64 P4, [R69+URZ+0x16890], R77 ;  /* 0x0168904d4500c5a7 */ /* 0x000ea4000808007f */
[----:B--2---:R-:W-:Y:S05]  /*225e0*/  @!P4 BRA `(.L_x_14410) ;  /* 0xfffffffc00f0c947 */ /* 0x004fea000383ffff */
[----:B------:R-:W-:Y:S05]  /*225f0*/  BRA `(.L_x_14720) ;  /* 0xfffffe20004c7947 */ /* 0x000fea000383ffff */
.L_x_14411:
[----:B------:R-:W-:Y:S01]  /*22600*/  BSSY B1, `(.L_x_14721) ;  /* 0x0000008000017945 */ /* 0x000fe20003800000 */
[----:B0-----:R-:W-:Y:S02]  /*22610*/  IMAD.MOV.U32 R13, RZ, RZ, R83 ;  /* 0x000000ffff0d7224 */ /* 0x001fe400078e0053 */
[----:B------:R-:W-:Y:S02]  /*22620*/  IMAD.MOV.U32 R12, RZ, RZ, RZ ;  /* 0x000000ffff0c7224 */ /* 0x000fe400078e00ff */
[----:B------:R-:W-:Y:S02]  /*22630*/  IMAD.MOV.U32 R11, RZ, RZ, 0x1c1f ;  /* 0x00001c1fff0b7424 */ /* 0x000fe400078e00ff */
[----:B------:R-:W-:-:S07]  /*22640*/  IMAD.MOV.U32 R15, RZ, RZ, -0x1 ;  /* 0xffffffffff0f7424 */ /* 0x000fce00078e00ff */
[----:B-1----:R-:W-:Y:S05]  /*22650*/  WARPSYNC.COLLECTIVE R15, `(.L_x_14722) ;  /* 0x000000000f087348 */ /* 0x002fea0003c00000 */
[----:B------:R0:W2:Y:S02]  /*22660*/  SHFL.IDX P6, R14, R13, R12, R11 ;  /* 0x0000000c0d0e7389 */ /* 0x0000a400000c000b */
[----:B012---:R-:W-:Y:S01]  /*22670*/  ENDCOLLECTIVE ;  /* 0x000000000000791b */ /* 0x007fe20003800000 */
.L_x_14722:
[----:B------:R-:W-:Y:S05]  /*22680*/  BSYNC B1 ;  /* 0x0000000000017941 */ /* 0x000fea0003800000 */
.L_x_14721:
        /* <DEDUP_REMOVED lines=8> */
.L_x_14723:
[----:B------:R-:W-:Y:S01]  /*22710*/  IMAD.MOV.U32 R80, RZ, RZ, R14 ;  /* 0x000000ffff507224 */ /* 0x000fe200078e000e */
[----:B------:R-:W-:Y:S06]  /*22720*/  BRA `(.L_x_14724) ;  /* 0xfffffe2000187947 */ /* 0x000fec000383ffff */
.L_x_14416:
        /* <DEDUP_REMOVED lines=8> */
.L_x_14726:
[----:B------:R-:W-:Y:S05]  /*227b0*/  BSYNC B1 ;  /* 0x0000000000017941 */ /* 0x000fea0003800000 */
.L_x_14725:
        /* <DEDUP_REMOVED lines=8> */
.L_x_14727:
[----:B------:R-:W-:Y:S01]  /*22840*/  IMAD.MOV.U32 R82, RZ, RZ, R14 ;  /* 0x000000ffff527224 */ /* 0x000fe200078e000e */
[----:B------:R-:W-:Y:S06]  /*22850*/  BRA `(.L_x_14728) ;  /* 0xfffffe2400d87947 */ /* 0x000fec000383ffff */
.L_x_14421:
[----:B0-----:R0:W1:Y:S02]  /*22860*/  SYNCS.PHASECHK.TRANS64.TRYWAIT P3, [R69+URZ+0x16890], R77 ;  /* 0x0168904d450075a7 */ /* 0x001064000806017f */
[----:B-1----:R-:W-:Y:S05]  /*22870*/  @!P3 NANOSLEEP.SYNCS 0x989680 ;  /* 0x009896800000b95d */ /* 0x002fea0003900000 */
[----:B------:R-:W1:Y:S02]  /*22880*/  @!P3 SYNCS.PHASECHK.TRANS64 P3, [R69+URZ+0x16890], R77 ;  /* 0x0168904d4500b5a7 */ /* 0x000e64000806007f */
[----:B-1----:R-:W-:Y:S05]  /*22890*/  @!P3 BRA `(.L_x_14421) ;  /* 0xfffffffc00f0b947 */ /* 0x002fea000383ffff */
[----:B------:R-:W-:Y:S05]  /*228a0*/  BRA `(.L_x_14729) ;  /* 0xfffffe2c00f07947 */ /* 0x000fea000383ffff */
.L_x_14422:
        /* <DEDUP_REMOVED lines=8> */
.L_x_14731:
[----:B------:R-:W-:Y:S05]  /*22930*/  BSYNC B1 ;  /* 0x0000000000017941 */ /* 0x000fea0003800000 */
.L_x_14730:
        /* <DEDUP_REMOVED lines=8> */
.L_x_14732:
[----:B------:R-:W-:Y:S01]  /*229c0*/  IMAD.MOV.U32 R37, RZ, RZ, R14 ;  /* 0x000000ffff257224 */ /* 0x000fe200078e000e */
[----:B------:R-:W-:Y:S06]  /*229d0*/  BRA `(.L_x_14733) ;  /* 0xfffffe3000247947 */ /* 0x000fec000383ffff */
.L_x_14425:
        /* <DEDUP_REMOVED lines=8> */
.L_x_14735:
[----:B------:R-:W-:Y:S05]  /*22a60*/  BSYNC B1 ;  /* 0x0000000000017941 */ /* 0x000fea0003800000 */
.L_x_14734:
        /* <DEDUP_REMOVED lines=8> */
.L_x_14736:
[----:B------:R-:W-:Y:S01]  /*22af0*/  IMAD.MOV.U32 R37, RZ, RZ, R14 ;  /* 0x000000ffff257224 */ /* 0x000fe200078e000e */
[----:B------:R-:W-:Y:S06]  /*22b00*/  BRA `(.L_x_14737) ;  /* 0xfffffe3000247947 */ /* 0x000fec000383ffff */
.L_x_14429:
[----:B0-----:R0:W3:Y:S02]  /*22b10*/  SYNCS.PHASECHK.TRANS64.TRYWAIT P4, [R69+URZ+0x168b0], R77 ;  /* 0x0168b04d450075a7 */ /* 0x0010e4000808017f */
[----:B---3--:R-:W-:Y:S05]  /*22b20*/  @!P4 NANOSLEEP.SYNCS 0x989680 ;  /* 0x009896800000c95d */ /* 0x008fea0003900000 */
[----:B------:R-:W3:Y:S02]  /*22b30*/  @!P4 SYNCS.PHASECHK.TRANS64 P4, [R69+URZ+0x168b0], R77 ;  /* 0x0168b04d4500c5a7 */ /* 0x000ee4000808007f */
[----:B---3--:R-:W-:Y:S05]  /*22b40*/  @!P4 BRA `(.L_x_14429) ;  /* 0xfffffffc00f0c947 */ /* 0x008fea000383ffff */
[----:B------:R-:W-:Y:S05]  /*22b50*/  BRA `(.L_x_14738) ;  /* 0xfffffe3000a07947 */ /* 0x000fea000383ffff */
.L_x_14447:
        /* <DEDUP_REMOVED lines=9> */
[----:B------:R-:W-:-:S07]  /*22bf0*/  IMAD.MOV.U32 R13, RZ, RZ, R4 ;  /* 0x000000ffff0d7224 */ /* 0x000fce00078e0004 */
[----:B-----5:R-:W-:Y:S05]  /*22c00*/  WARPSYNC.COLLECTIVE R15, `(.L_x_14740) ;  /* 0x000000000f087348 */ /* 0x020fea0003c00000 */
[----:B------:R0:W1:Y:S02]  /*22c10*/  SHFL.IDX P6, R14, R13, R12, R11 ;  /* 0x0000000c0d0e7389 */ /* 0x00006400000c000b */
[----:B01---5:R-:W-:Y:S01]  /*22c20*/  ENDCOLLECTIVE ;  /* 0x000000000000791b */ /* 0x023fe20003800000 */
.L_x_14740:
[----:B------:R-:W-:Y:S05]  /*22c30*/  BSYNC B0 ;  /* 0x0000000000007941 */ /* 0x000fea0003800000 */
.L_x_14739:
[----:B------:R0:W-:Y:S01]  /*22c40*/  STL [R1+0x2c], R14 ;  /* 0x00002c0e01007387 */ /* 0x0001e20000100800 */
[----:B------:R-:W-:Y:S05]  /*22c50*/  BRA `(.L_x_14741) ;  /* 0xfffffe3c00e47947 */ /* 0x000fea000383ffff */
.L_x_14459:
        /* <DEDUP_REMOVED lines=8> */
.L_x_14743:
[----:B------:R-:W-:Y:S05]  /*22ce0*/  BSYNC B1 ;  /* 0x0000000000017941 */ /* 0x000fea0003800000 */
.L_x_14742:
        /* <DEDUP_REMOVED lines=8> */
.L_x_14744:
[----:B------:R-:W-:Y:S02]  /*22d70*/  IMAD.MOV.U32 R13, RZ, RZ, R8 ;  /* 0x000000ffff0d7224 */ /* 0x000fe400078e0008 */
[----:B------:R-:W-:-:S07]  /*22d80*/  IMAD.MOV.U32 R0, RZ, RZ, R14 ;  /* 0x000000ffff007224 */ /* 0x000fce00078e000e */
[----:B------:R-:W-:Y:S05]  /*22d90*/  WARPSYNC.COLLECTIVE R15, `(.L_x_14745) ;  /* 0x000000000f087348 */ /* 0x000fea0003c00000 */
[----:B------:R0:W1:Y:S02]  /*22da0*/  SHFL.IDX P6, R14, R13, R12, R11 ;  /* 0x0000000c0d0e7389 */ /* 0x00006400000c000b */
[----:B01----:R-:W-:Y:S01]  /*22db0*/  ENDCOLLECTIVE ;  /* 0x000000000000791b */ /* 0x003fe20003800000 */
.L_x_14745:
[----:B------:R-:W-:Y:S02]  /*22dc0*/  IMAD.MOV.U32 R13, RZ, RZ, R7 ;  /* 0x000000ffff0d7224 */ /* 0x000fe400078e0007 */
[----:B------:R-:W-:-:S07]  /*22dd0*/  IMAD.MOV.U32 R5, RZ, RZ, R14 ;  /* 0x000000ffff057224 */ /* 0x000fce00078e000e */
[----:B------:R-:W-:Y:S05]  /*22de0*/  WARPSYNC.COLLECTIVE R15, `(.L_x_14746) ;  /* 0x000000000f087348 */ /* 0x000fea0003c00000 */
[----:B------:R0:W1:Y:S02]  /*22df0*/  SHFL.IDX P6, R14, R13, R12, R11 ;  /* 0x0000000c0d0e7389 */ /* 0x00006400000c000b */
[----:B01----:R-:W-:Y:S01]  /*22e00*/  ENDCOLLECTIVE ;  /* 0x000000000000791b */ /* 0x003fe20003800000 */
.L_x_14746:
[----:B------:R-:W-:Y:S05]  /*22e10*/  BRA `(.L_x_14747) ;  /* 0xfffffe4400807947 */ /* 0x000fea000383ffff */
.L_x_14462:
[----:B------:R-:W-:Y:S01]  /*22e20*/  BSSY B1, `(.L_x_14748) ;  /* 0x0000008000017945 */ /* 0x000fe20003800000 */
[----:B------:R-:W-:Y:S02]  /*22e30*/  IMAD.MOV.U32 R13, RZ, RZ, R6 ;  /* 0x000000ffff0d7224 */ /* 0x000fe400078e0006 */
[----:B------:R-:W-:Y:S02]  /*22e40*/  IMAD.MOV.U32 R12, RZ, RZ, 0x1 ;  /* 0x00000001ff0c7424 */ /* 0x000fe400078e00ff */
[----:B------:R-:W-:Y:S02]  /*22e50*/  IMAD.MOV.U32 R11, RZ, RZ, 0x1c1f ;  /* 0x00001c1fff0b7424 */ /* 0x000fe400078e00ff */
[----:B------:R-:W-:-:S07]  /*22e60*/  IMAD.MOV.U32 R15, RZ, RZ, -0x1 ;  /* 0xffffffffff0f7424 */ /* 0x000fce00078e00ff */
[----:B-1----:R-:W-:Y:S05]  /*22e70*/  WARPSYNC.COLLECTIVE R15, `(.L_x_14749) ;  /* 0x000000000f087348 */ /* 0x002fea0003c00000 */
[----:B------:R0:W2:Y:S02]  /*22e80*/  SHFL.IDX P6, R14, R13, R12, R11 ;  /* 0x0000000c0d0e7389 */ /* 0x0000a400000c000b */
[----:B012---:R-:W-:Y:S01]  /*22e90*/  ENDCOLLECTIVE ;  /* 0x000000000000791b */ /* 0x007fe20003800000 */
.L_x_14749:
[----:B------:R-:W-:Y:S05]  /*22ea0*/  BSYNC B1 ;  /* 0x0000000000017941 */ /* 0x000fea0003800000 */
.L_x_14748:
        /* <DEDUP_REMOVED lines=8> */
.L_x_14750:
[----:B------:R-:W-:Y:S02]  /*22f30*/  IMAD.MOV.U32 R13, RZ, RZ, R8 ;  /* 0x000000ffff0d7224 */ /* 0x000fe400078e0008 */
[----:B------:R-:W-:-:S07]  /*22f40*/  IMAD.MOV.U32 R0, RZ, RZ, R14 ;  /* 0x000000ffff007224 */ /* 0x000fce00078e000e */
[----:B------:R-:W-:Y:S05]  /*22f50*/  WARPSYNC.COLLECTIVE R15, `(.L_x_14751) ;  /* 0x000000000f087348 */ /* 0x000fea0003c00000 */
[----:B------:R0:W1:Y:S02]  /*22f60*/  SHFL.IDX P6, R14, R13, R12, R11 ;  /* 0x0000000c0d0e7389 */ /* 0x00006400000c000b */
[----:B01----:R-:W-:Y:S01]  /*22f70*/  ENDCOLLECTIVE ;  /* 0x000000000000791b */ /* 0x003fe20003800000 */
.L_x_14751:
[----:B------:R-:W-:Y:S02]  /*22f80*/  IMAD.MOV.U32 R13, RZ, RZ, R7 ;  /* 0x000000ffff0d7224 */ /* 0x000fe400078e0007 */
[----:B------:R-:W-:-:S07]  /*22f90*/  IMAD.MOV.U32 R5, RZ, RZ, R14 ;  /* 0x000000ffff057224 */ /* 0x000fce00078e000e */
[----:B------:R-:W-:Y:S05]  /*22fa0*/  WARPSYNC.COLLECTIVE R15, `(.L_x_14752) ;  /* 0x000000000f087348 */ /* 0x000fea0003c00000 */
[----:B------:R0:W1:Y:S02]  /*22fb0*/  SHFL.IDX P6, R14, R13, R12, R11 ;  /* 0x0000000c0d0e7389 */ /* 0x00006400000c000b */
[----:B01----:R-:W-:Y:S01]  /*22fc0*/  ENDCOLLECTIVE ;  /* 0x000000000000791b */ /* 0x003fe20003800000 */
.L_x_14752:
[----:B------:R-:W-:Y:S05]  /*22fd0*/  BRA `(.L_x_14753) ;  /* 0xfffffe4400ec7947 */ /* 0x000fea000383ffff */
.L_x_14466:
[----:B0-----:R0:W1:Y:S02]  /*22fe0*/  SYNCS.PHASECHK.TRANS64.TRYWAIT P0, [R2+URZ+0x16800], R5 ;  /* 0x01680005020075a7 */ /* 0x001064000800017f */
[----:B-1----:R-:W-:Y:S05]  /*22ff0*/  @!P0 NANOSLEEP.SYNCS 0x989680 ;  /* 0x009896800000895d */ /* 0x002fea0003900000 */
[----:B------:R-:W1:Y:S02]  /*23000*/  @!P0 SYNCS.PHASECHK.TRANS64 P0, [R2+URZ+0x16800], R5 ;  /* 0x01680005020085a7 */ /* 0x000e64000800007f */
[----:B-1----:R-:W-:Y:S05]  /*23010*/  @!P0 BRA `(.L_x_14466) ;  /* 0xfffffffc00f08947 */ /* 0x002fea000383ffff */
[----:B------:R-:W-:Y:S05]  /*23020*/  BRA `(.L_x_14754) ;  /* 0xfffffe4800f07947 */ /* 0x000fea000383ffff */
.L_x_14474:
[----:B------:R-:W1:Y:S01]  /*23030*/  LDC R35, c[0x0][0x3f4] ;  /* 0x0000fd00ff237b82 */ /* 0x000e620000000800 */
[----:B------:R-:W-:Y:S01]  /*23040*/  BSSY B1, `(.L_x_14755) ;  /* 0x0000008000017945 */ /* 0x000fe20003800000 */
[----:B------:R-:W-:Y:S02]  /*23050*/  IMAD.MOV.U32 R13, RZ, RZ, R26 ;  /* 0x000000ffff0d7224 */ /* 0x000fe400078e001a */
[----:B------:R-:W-:Y:S02]  /*23060*/  IMAD.MOV.U32 R12, RZ, RZ, RZ ;  /* 0x000000ffff0c7224 */ /* 0x000fe400078e00ff */
[----:B------:R-:W-:Y:S02]  /*23070*/  IMAD.MOV.U32 R11, RZ, RZ, 0x1c1f ;  /* 0x00001c1fff0b7424 */ /* 0x000fe400078e00ff */
[----:B------:R-:W-:-:S07]  /*23080*/  IMAD.MOV.U32 R15, RZ, RZ, -0x1 ;  /* 0xffffffffff0f7424 */ /* 0x000fce00078e00ff */
[----:B01----:R-:W-:Y:S05]  /*23090*/  WARPSYNC.COLLECTIVE R15, `(.L_x_14756) ;  /* 0x000000000f087348 */ /* 0x003fea0003c00000 */
[----:B0-----:R0:W2:Y:S02]  /*230a0*/  SHFL.IDX P6, R14, R13, R12, R11 ;  /* 0x0000000c0d0e7389 */ /* 0x0010a400000c000b */
[----:B012---:R-:W-:Y:S01]  /*230b0*/  ENDCOLLECTIVE ;  /* 0x000000000000791b */ /* 0x007fe20003800000 */
.L_x_14756:
[----:B------:R-:W-:Y:S05]  /*230c0*/  BSYNC B1 ;  /* 0x0000000000017941 */ /* 0x000fea0003800000 */
.L_x_14755:
[----:B------:R0:W5:Y:S01]  /*230d0*/  LDL R10, [R1] ;  /* 0x00000000010a7983 */ /* 0x0001620000100800 */
[----:B------:R-:W-:Y:S01]  /*230e0*/  IMAD.MOV.U32 R13, RZ, RZ, R25 ;  /* 0x000000ffff0d7224 */ /* 0x000fe200078e0019 */
[----:B------:R-:W-:Y:S01]  /*230f0*/  ISETP.GE.AND P0, PT, R16, R35, PT ;  /* 0x000000231000720c */ /* 0x000fe20003f06270 */
[----:B------:R-:W-:Y:S02]  /*23100*/  IMAD.MOV.U32 R12, RZ, RZ, RZ ;  /* 0x000000ffff0c7224 */ /* 0x000fe400078e00ff */
[----:B------:R-:W-:Y:S02]  /*23110*/  IMAD.MOV.U32 R11, RZ, RZ, 0x1c1f ;  /* 0x00001c1fff0b7424 */ /* 0x000fe400078e00ff */
[----:B------:R-:W-:Y:S02]  /*23120*/  IMAD.MOV.U32 R15, RZ, RZ, -0x1 ;  /* 0xffffffffff0f7424 */ /* 0x000fe400078e00ff */
[----:B0-----:R-:W-:-:S07]  /*23130*/  IMAD.MOV.U32 R0, RZ, RZ, R14 ;  /* 0x000000ffff007224 */ /* 0x001fce00078e000e */
[----:B-----5:R-:W-:Y:S05]  /*23140*/  WARPSYNC.COLLECTIVE R15, `(.L_x_14757) ;  /* 0x000000000f087348 */ /* 0x020fea0003c00000 */
[----:B------:R0:W1:Y:S02]  /*23150*/  SHFL.IDX P6, R14, R13, R12, R11 ;  /* 0x0000000c0d0e7389 */ /* 0x00006400000c000b */
[----:B01---5:R-:W-:Y:S01]  /*23160*/  ENDCOLLECTIVE ;  /* 0x000000000000791b */ /* 0x023fe20003800000 */
.L_x_14757:
[----:B------:R-:W-:Y:S02]  /*23170*/  IMAD.MOV.U32 R13, RZ, RZ, R24 ;  /* 0x000000ffff0d7224 */ /* 0x000fe400078e0018 */
[----:B------:R-:W-:-:S07]  /*23180*/  IMAD.MOV.U32 R3, RZ, RZ, R14 ;  /* 0x000000ffff037224 */ /* 0x000fce00078e000e */
[----:B------:R-:W-:Y:S05]  /*23190*/  WARPSYNC.COLLECTIVE R15, `(.L_x_14758) ;  /* 0x000000000f087348 */ /* 0x000fea0003c00000 */
[----:B------:R0:W1:Y:S02]  /*231a0*/  SHFL.IDX P6, R14, R13, R12, R11 ;  /* 0x0000000c0d0e7389 */ /* 0x00006400000c000b */
[----:B01----:R-:W-:Y:S01]  /*231b0*/  ENDCOLLECTIVE ;  /* 0x000000000000791b */ /* 0x003fe20003800000 */
.L_x_14758:
[----:B------:R-:W-:Y:S02]  /*231c0*/  IMAD.MOV.U32 R13, RZ, RZ, R27 ;  /* 0x000000ffff0d7224 */ /* 0x000fe400078e001b */
[----:B------:R-:W-:-:S07]  /*231d0*/  IMAD.MOV.U32 R4, RZ, RZ, R14 ;  /* 0x000000ffff047224 */ /* 0x000fce00078e000e */
[----:B------:R-:W-:Y:S05]  /*231e0*/  WARPSYNC.COLLECTIVE R15, `(.L_x_14759) ;  /* 0x000000000f087348 */ /* 0x000fea0003c00000 */
[----:B------:R0:W1:Y:S02]  /*231f0*/  SHFL.IDX P6, R14, R13, R12, R11 ;  /* 0x0000000c0d0e7389 */ /* 0x00006400000c000b */
[----:B01----:R-:W-:Y:S01]  /*23200*/  ENDCOLLECTIVE ;  /* 0x000000000000791b */ /* 0x003fe20003800000 */
.L_x_14759:
[----:B------:R-:W-:-:S05]  /*23210*/  IMAD R32, R10, R32, RZ ;  /* 0x000000200a207224 */ /* 0x000fca00078e02ff */
[----:B------:R-:W-:-:S13]  /*23220*/  ISETP.GE.OR P1, PT, R41, R32, P0 ;  /* 0x000000202900720c */ /* 0x000fda0000726670 */
[C---:B------:R-:W-:Y:S01]  /*23230*/  @!P1 IMAD.SHL.U32 R5, R16.reuse, 0x2, RZ ;  /* 0x0000000210059824 */ /* 0x040fe200078e00ff */
[----:B------:R-:W-:-:S04]  /*23240*/  @!P1 SHF.L.U64.HI R21, R16, 0x1, R17 ;  /* 0x0000000110159819 */ /* 0x000fc80000010211 */
[----:B------:R-:W-:-:S05]  /*23250*/  @!P1 IADD3 R6, P2, R3, R5, RZ ;  /* 0x0000000503069210 */ /* 0x000fca0007f5e0ff */
[----:B------:R-:W-:-:S05]  /*23260*/  @!P1 IMAD.X R7, R0, 0x1, R21, P2 ;  /* 0x0000000100079824 */ /* 0x000fca00010e0615 */
[----:B------:R-:W2:Y:S01]  /*23270*/  @!P1 LD.E.128 R8, desc[UR42][R6.64] ;  /* 0x0000002a06089980 */ /* 0x000ea2000c101d00 */
[----:B------:R-:W-:-:S05]  /*23280*/  @!P1 IADD3 R14, P2, R14, R5, RZ ;  /* 0x000000050e0e9210 */ /* 0x000fca0007f5e0ff */
[----:B------:R-:W-:-:S04]  /*23290*/  @!P1 IMAD.X R3, R4, 0x1, R21, P2 ;  /* 0x0000000104039824 */ /* 0x000fc800010e0615 */
[----:B------:R-:W-:-:S05]  /*232a0*/  @!P1 IMAD.MOV.U32 R15, RZ, RZ, R3 ;  /* 0x000000ffff0f9224 */ /* 0x000fca00078e0003 */
[----:B------:R0:W5:Y:S01]  /*232b0*/  @!P1 LD.E.128 R4, desc[UR42][R14.64] ;  /* 0x0000002a0e049980 */ /* 0x000162000c101d00 */
[----:B------:R-:W-:Y:S01]  /*232c0*/  CS2R R38, SRZ ;  /* 0x0000000000267805 */ /* 0x000fe2000001ff00 */
[----:B------:R-:W-:Y:S01]  /*232d0*/  IMAD.MOV.U32 R13, RZ, RZ, R26 ;  /* 0x000000ffff0d7224 */ /* 0x000fe200078e001a */
[----:B------:R-:W-:Y:S01]  /*232e0*/  CS2R R36, SRZ ;  /* 0x0000000000247805 */ /* 0x000fe2000001ff00 */
[----:B------:R-:W-:Y:S01]  /*232f0*/  IMAD.MOV.U32 R12, RZ, RZ, 0x1 ;  /* 0x00000001ff0c7424 */ /* 0x000fe200078e00ff */
[----:B------:R-:W-:Y:S02]  /*23300*/  CS2R R28, SRZ ;  /* 0x00000000001c7805 */ /* 0x000fe4000001ff00 */
[----:B------:R-:W-:Y:S01]  /*23310*/  CS2R R20, SRZ ;  /* 0x0000000000147805 */ /* 0x000fe2000001ff00 */
[----:B0-----:R-:W-:Y:S02]  /*23320*/  IMAD.MOV.U32 R15, RZ, RZ, -0x1 ;  /* 0xffffffffff0f7424 */ /* 0x001fe400078e00ff */
[----:B--2---:R-:W-:-:S02]  /*23330*/  @!P1 IMAD.MOV.U32 R39, RZ, RZ, R11 ;  /* 0x000000ffff279224 */ /* 0x004fc400078e000b */
[----:B------:R-:W-:Y:S02]  /*23340*/  IMAD.MOV.U32 R11, RZ, RZ, 0x1c1f ;  /* 0x00001c1fff0b7424 */ /* 0x000fe400078e00ff */
[----:B------:R-:W-:Y:S02]  /*23350*/  @!P1 IMAD.MOV.U32 R36, RZ, RZ, R8 ;  /* 0x000000ffff249224 */ /* 0x000fe400078e0008 */
[----:B------:R-:W-:-:S07]  /*23360*/  @!P1 IMAD.MOV.U32 R37, RZ, RZ, R9 ;  /* 0x000000ffff259224 */ /* 0x000fce00078e0009 */
[----:B-----5:R-:W-:Y:S05]  /*23370*/  WARPSYNC.COLLECTIVE R15, `(.L_x_14760) ;  /* 0x000000000f087348 */ /* 0x020fea0003c00000 */
[----:B------:R0:W1:Y:S02]  /*23380*/  SHFL.IDX P6, R14, R13, R12, R11 ;  /* 0x0000000c0d0e7389 */ /* 0x00006400000c000b */
[----:B01---5:R-:W-:Y:S01]  /*23390*/  ENDCOLLECTIVE ;  /* 0x000000000000791b */ /* 0x023fe20003800000 */
.L_x_14760:
[----:B------:R-:W-:Y:S02]  /*233a0*/  IMAD.MOV.U32 R0, RZ, RZ, R36 ;  /* 0x000000ffff007224 */ /* 0x000fe400078e0024 */
[----:B------:R-:W-:Y:S02]  /*233b0*/  IMAD.MOV.U32 R3, RZ, RZ, R37 ;  /* 0x000000ffff037224 */ /* 0x000fe400078e0025 */
[----:B------:R-:W-:Y:S01]  /*233c0*/  @!P1 IMAD.MOV.U32 R38, RZ, RZ, R10 ;  /* 0x000000ffff269224 */ /* 0x000fe200078e000a */
[----:B------:R-:W-:Y:S01]  /*233d0*/  PRMT R48, R0, 0x7610, R48 ;  /* 0x0000761000307816 */ /* 0x000fe20000000030 */
[----:B------:R-:W-:Y:S01]  /*233e0*/  IMAD.MOV.U32 R9, RZ, RZ, R39 ;  /* 0x000000ffff097224 */ /* 0x000fe200078e0027 */
[----:B------:R-:W-:Y:S01]  /*233f0*/  PRMT R34, R34, 0x5410, R3 ;  /* 0x0000541022227816 */ /* 0x000fe20000000003 */
[----:B------:R-:W-:Y:S02]  /*23400*/  @!P1 IMAD.MOV.U32 R28, RZ, RZ, R4 ;  /* 0x000000ffff1c9224 */ /* 0x000fe400078e0004 */
[----:B------:R-:W-:Y:S01]  /*23410*/  @!P1 IMAD.MOV.U32 R29, RZ, RZ, R5 ;  /* 0x000000ffff1d9224 */ /* 0x000fe200078e0005 */
[----:B------:R-:W-:Y:S01]  /*23420*/  PRMT R34, R9, 0x7610, R34 ;  /* 0x0000761009227816 */ /* 0x000fe20000000022 */
[----:B------:R-:W-:-:S02]  /*23430*/  IMAD.MOV.U32 R8, RZ, RZ, R38 ;  /* 0x000000ffff087224 */ /* 0x000fc400078e0026 */
[----:B------:R-:W-:Y:S02]  /*23440*/  IMAD.MOV.U32 R13, RZ, RZ, R25 ;  /* 0x000000ffff0d7224 */ /* 0x000fe400078e0019 */
[----:B------:R-:W-:Y:S01]  /*23450*/  @!P1 IMAD.MOV.U32 R20, RZ, RZ, R6 ;  /* 0x000000ffff149224 */ /* 0x000fe200078e0006 */
[----:B------:R-:W-:Y:S01]  /*23460*/  PRMT R31, R8, 0x7610, R31 ;  /* 0x00007610081f7816 */ /* 0x000fe2000000001f */
[----:B------:R-:W-:Y:S02]  /*23470*/  @!P1 IMAD.MOV.U32 R21, RZ, RZ, R7 ;  /* 0x000000ffff159224 */ /* 0x000fe400078e0007 */
[----:B------:R-:W-:Y:S02]  /*23480*/  IMAD.MOV.U32 R4, RZ, RZ, R28 ;  /* 0x000000ffff047224 */ /* 0x000fe400078e001c */
[----:B------:R-:W-:Y:S02]  /*23490*/  IMAD.MOV.U32 R5, RZ, RZ, R29 ;  /* 0x000000ffff057224 */ /* 0x000fe400078e001d */
[----:B------:R-:W-:Y:S01]  /*234a0*/  IMAD.MOV.U32 R0, RZ, RZ, R14 ;  /* 0x000000ffff007224 */ /* 0x000fe200078e000e */
[----:B------:R-:W-:-:S07]  /*234b0*/  PRMT R50, R4, 0x7610, R50 ;  /* 0x0000761004327816 */ /* 0x000fce0000000032 */
[----:B------:R-:W-:Y:S05]  /*234c0*/  WARPSYNC.COLLECTIVE R15, `(.L_x_14761) ;  /* 0x000000000f087348 */ /* 0x000fea0003c00000 */
[----:B------:R0:W1:Y:S02]  /*234d0*/  SHFL.IDX P6, R14, R13, R12, R11 ;  /* 0x0000000c0d0e7389 */ /* 0x00006400000c000b */
[----:B01----:R-:W-:Y:S01]  /*234e0*/  ENDCOLLECTIVE ;  /* 0x000000000000791b */ /* 0x003fe20003800000 */
.L_x_14761:
[----:B------:R-:W-:Y:S01]  /*234f0*/  IMAD.MOV.U32 R6, RZ, RZ, R20 ;  /* 0x000000ffff067224 */ /* 0x000fe200078e0014 */
[----:B------:R-:W-:Y:S01]  /*23500*/  PRMT R54, R5, 0x7610, R54 ;  /* 0x0000761005367816 */ /* 0x000fe20000000036 */
[----:B------:R-:W-:Y:S01]  /*23510*/  IMAD.MOV.U32 R7, RZ, RZ, R21 ;  /* 0x000000ffff077224 */ /* 0x000fe200078e0015 */
[----:B------:R-:W-:Y:S02]  /*23520*/  CS2R R4, SRZ ;  /* 0x0000000000047805 */ /* 0x000fe4000001ff00 */
[----:B------:R-:W-:Y:S02]  /*23530*/  PRMT R31, R31, 0x5410, R6 ;  /* 0x000054101f1f7816 */ /* 0x000fe40000000006 */
[----:B------:R-:W-:Y:S01]  /*23540*/  PRMT R55, R7, 0x7610, R55 ;  /* 0x0000761007377816 */ /* 0x000fe20000000037 */
[----:B------:R-:W-:Y:S02]  /*23550*/  IMAD.MOV.U32 R13, RZ, RZ, R24 ;  /* 0x000000ffff0d7224 */ /* 0x000fe400078e0018 */
[----:B------:R-:W-:-:S07]  /*23560*/  IMAD.MOV.U32 R3, RZ, RZ, R14 ;  /* 0x000000ffff037224 */ /* 0x000fce00078e000e */
[----:B------:R-:W-:Y:S05]  /*23570*/  WARPSYNC.COLLECTIVE R15, `(.L_x_14762) ;  /* 0x000000000f087348 */ /* 0x000fea0003c00000 */
[----:B------:R0:W1:Y:S02]  /*23580*/  SHFL.IDX P6, R14, R13, R12, R11 ;  /* 0x0000000c0d0e7389 */ /* 0x00006400000c000b */
[----:B01----:R-:W-:Y:S01]  /*23590*/  ENDCOLLECTIVE ;  /* 0x000000000000791b */ /* 0x003fe20003800000 */
.L_x_14762:
[----:B------:R-:W-:Y:S02]  /*235a0*/  IMAD.MOV.U32 R13, RZ, RZ, R27 ;  /* 0x000000ffff0d7224 */ /* 0x000fe400078e001b */
[----:B------:R-:W-:-:S07]  /*235b0*/  IMAD.MOV.U32 R24, RZ, RZ, R14 ;  /* 0x000000ffff187224 */ /* 0x000fce00078e000e */
[----:B------:R-:W-:Y:S05]  /*235c0*/  WARPSYNC.COLLECTIVE R15, `(.L_x_14763) ;  /* 0x000000000f087348 */ /* 0x000fea0003c00000 */
[----:B------:R0:W1:Y:S02]  /*235d0*/  SHFL.IDX P6, R14, R13, R12, R11 ;  /* 0x0000000c0d0e7389 */ /* 0x00006400000c000b */
[----:B01----:R-:W-:Y:S01]  /*235e0*/  ENDCOLLECTIVE ;  /* 0x000000000000791b */ /* 0x003fe20003800000 */
.L_x_14763:
[----:B------:R-:W-:Y:S05]  /*235f0*/  BRA `(.L_x_14764) ;  /* 0xfffffe5800347947 */ /* 0x000fea000383ffff */
.L_x_14478:
[----:B0-----:R0:W1:Y:S02]  /*23600*/  SYNCS.PHASECHK.TRANS64.TRYWAIT P1, [R2+URZ+0x16800], R13 ;  /* 0x0168000d020075a7 */ /* 0x001064000802017f */
[----:B-1----:R-:W-:Y:S05]  /*23610*/  @!P1 NANOSLEEP.SYNCS 0x989680 ;  /* 0x009896800000995d */ /* 0x002fea0003900000 */
[----:B------:R-:W1:Y:S02]  /*23620*/  @!P1 SYNCS.PHASECHK.TRANS64 P1, [R2+URZ+0x16800], R13 ;  /* 0x0168000d020095a7 */ /* 0x000e64000802007f */
[----:B-1----:R-:W-:Y:S05]  /*23630*/  @!P1 BRA `(.L_x_14478) ;  /* 0xfffffffc00f09947 */ /* 0x002fea000383ffff */
[----:B------:R-:W-:Y:S05]  /*23640*/  BRA `(.L_x_14765) ;  /* 0xfffffe5800fc7947 */ /* 0x000fea000383ffff */
.L_x_14484:
[----:B-1----:R1:W3:Y:S02]  /*23650*/  SYNCS.PHASECHK.TRANS64.TRYWAIT P1, [R0+URZ+0x16830], R5 ;  /* 0x01683005000075a7 */ /* 0x0022e4000802017f */
[----:B---3--:R-:W-:Y:S05]  /*23660*/  @!P1 NANOSLEEP.SYNCS 0x989680 ;  /* 0x009896800000995d */ /* 0x008fea0003900000 */
[----:B------:R-:W3:Y:S02]  /*23670*/  @!P1 SYNCS.PHASECHK.TRANS64 P1, [R0+URZ+0x16830], R5 ;  /* 0x01683005000095a7 */ /* 0x000ee4000802007f */
[----:B---3--:R-:W-:Y:S05]  /*23680*/  @!P1 BRA `(.L_x_14484) ;  /* 0xfffffffc00f09947 */ /* 0x008fea000383ffff */
[----:B------:R-:W-:Y:S05]  /*23690*/  BRA `(.L_x_14483) ;  /* 0xfffffe6800c07947 */ /* 0x000fea000383ffff */
.L_x_14503:
[----:B-1----:R1:W2:Y:S02]  /*236a0*/  SYNCS.PHASECHK.TRANS64.TRYWAIT P4, [R9+URZ+0x16830], R8 ;  /* 0x01683008090075a7 */ /* 0x0022a4000808017f */
[----:B--2---:R-:W-:Y:S05]  /*236b0*/  @!P4 NANOSLEEP.SYNCS 0x989680 ;  /* 0x009896800000c95d */ /* 0x004fea0003900000 */
[----:B------:R-:W2:Y:S02]  /*236c0*/  @!P4 SYNCS.PHASECHK.TRANS64 P4, [R9+URZ+0x16830], R8 ;  /* 0x016830080900c5a7 */ /* 0x000ea4000808007f */
[----:B--2---:R-:W-:Y:S05]  /*236d0*/  @!P4 BRA `(.L_x_14503) ;  /* 0xfffffffc00f0c947 */ /* 0x004fea000383ffff */
[----:B------:R-:W-:Y:S05]  /*236e0*/  BRA `(.L_x_14502) ;  /* 0xfffffea400687947 */ /* 0x000fea000383ffff */
.L_x_14507:
[----:B-1----:R1:W2:Y:S02]  /*236f0*/  SYNCS.PHASECHK.TRANS64.TRYWAIT P3, [R9+URZ+0x16850], R8 ;  /* 0x01685008090075a7 */ /* 0x0022a4000806017f */
[----:B--2---:R-:W-:Y:S05]  /*23700*/  @!P3 NANOSLEEP.SYNCS 0x989680 ;  /* 0x009896800000b95d */ /* 0x004fea0003900000 */
[----:B------:R-:W2:Y:S02]  /*23710*/  @!P3 SYNCS.PHASECHK.TRANS64 P3, [R9+URZ+0x16850], R8 ;  /* 0x016850080900b5a7 */ /* 0x000ea4000806007f */
[----:B--2---:R-:W-:Y:S05]  /*23720*/  @!P3 BRA `(.L_x_14507) ;  /* 0xfffffffc00f0b947 */ /* 0x004fea000383ffff */
[----:B------:R-:W-:Y:S05]  /*23730*/  BRA `(.L_x_14504) ;  /* 0xfffffea8002c7947 */ /* 0x000fea000383ffff */
.L_x_14528:
[----:B-1----:R1:W2:Y:S02]  /*23740*/  SYNCS.PHASECHK.TRANS64.TRYWAIT P2, [R9+URZ+0x16830], R12 ;  /* 0x0168300c090075a7 */ /* 0x0022a4000804017f */
[----:B--2---:R-:W-:Y:S05]  /*23750*/  @!P2 NANOSLEEP.SYNCS 0x989680 ;  /* 0x009896800000a95d */ /* 0x004fea0003900000 */
[----:B------:R-:W2:Y:S02]  /*23760*/  @!P2 SYNCS.PHASECHK.TRANS64 P2, [R9+URZ+0x16830], R12 ;  /* 0x0168300c0900a5a7 */ /* 0x000ea4000804007f */
[----:B--2---:R-:W-:Y:S05]  /*23770*/  @!P2 BRA `(.L_x_14528) ;  /* 0xfffffffc00f0a947 */ /* 0x004fea000383ffff */
[----:B------:R-:W-:Y:S05]  /*23780*/  BRA `(.L_x_14527) ;  /* 0xfffffee000007947 */ /* 0x000fea000383ffff */
.L_x_14532:
[----:B-1----:R1:W2:Y:S02]  /*23790*/  SYNCS.PHASECHK.TRANS64.TRYWAIT P1, [R9+URZ+0x16850], R8 ;  /* 0x01685008090075a7 */ /* 0x0022a4000802017f */
[----:B--2---:R-:W-:Y:S05]  /*237a0*/  @!P1 NANOSLEEP.SYNCS 0x989680 ;  /* 0x009896800000995d */ /* 0x004fea0003900000 */
[----:B------:R-:W2:Y:S02]  /*237b0*/  @!P1 SYNCS.PHASECHK.TRANS64 P1, [R9+URZ+0x16850], R8 ;  /* 0x01685008090095a7 */ /* 0x000ea4000802007f */
[----:B--2---:R-:W-:Y:S05]  /*237c0*/  @!P1 BRA `(.L_x_14532) ;  /* 0xfffffffc00f09947 */ /* 0x004fea000383ffff */
[----:B------:R-:W-:Y:S05]  /*237d0*/  BRA `(.L_x_14529) ;  /* 0xfffffee000d07947 */ /* 0x000fea000383ffff */
.L_x_14541:
[----:B-1----:R1:W2:Y:S02]  /*237e0*/  SYNCS.PHASECHK.TRANS64.TRYWAIT P2, [R9+URZ+0x16830], R12 ;  /* 0x0168300c090075a7 */ /* 0x0022a4000804017f */
[----:B--2---:R-:W-:Y:S05]  /*237f0*/  @!P2 NANOSLEEP.SYNCS 0x989680 ;  /* 0x009896800000a95d */ /* 0x004fea0003900000 */
[----:B------:R-:W2:Y:S02]  /*23800*/  @!P2 SYNCS.PHASECHK.TRANS64 P2, [R9+URZ+0x16830], R12 ;  /* 0x0168300c0900a5a7 */ /* 0x000ea4000804007f */
[----:B--2---:R-:W-:Y:S05]  /*23810*/  @!P2 BRA `(.L_x_14541) ;  /* 0xfffffffc00f0a947 */ /* 0x004fea000383ffff */
[----:B------:R-:W-:Y:S05]  /*23820*/  BRA `(.L_x_14540) ;  /* 0xffffff0400d07947 */ /* 0x000fea000383ffff */
.L_x_14545:
[----:B-1----:R1:W2:Y:S02]  /*23830*/  SYNCS.PHASECHK.TRANS64.TRYWAIT P1, [R9+URZ+0x16850], R8 ;  /* 0x01685008090075a7 */ /* 0x0022a4000802017f */
[----:B--2---:R-:W-:Y:S05]  /*23840*/  @!P1 NANOSLEEP.SYNCS 0x989680 ;  /* 0x009896800000995d */ /* 0x004fea0003900000 */
[----:B------:R-:W2:Y:S02]  /*23850*/  @!P1 SYNCS.PHASECHK.TRANS64 P1, [R9+URZ+0x16850], R8 ;  /* 0x01685008090095a7 */ /* 0x000ea4000802007f */
[----:B--2---:R-:W-:Y:S05]  /*23860*/  @!P1 BRA `(.L_x_14545) ;  /* 0xfffffffc00f09947 */ /* 0x004fea000383ffff */
[----:B------:R-:W-:Y:S05]  /*23870*/  BRA `(.L_x_14542) ;  /* 0xffffff0800a07947 */ /* 0x000fea000383ffff */
.L_x_14560:
[----:B-1----:R1:W2:Y:S02]  /*23880*/  SYNCS.PHASECHK.TRANS64.TRYWAIT P1, [R11+URZ+0x16850], R0 ;  /* 0x016850000b0075a7 */ /* 0x0022a4000802017f */
[----:B--2---:R-:W-:Y:S05]  /*23890*/  @!P1 NANOSLEEP.SYNCS 0x989680 ;  /* 0x009896800000995d */ /* 0x004fea0003900000 */
[----:B------:R-:W2:Y:S02]  /*238a0*/  @!P1 SYNCS.PHASECHK.TRANS64 P1, [R11+URZ+0x16850], R0 ;  /* 0x016850000b0095a7 */ /* 0x000ea4000802007f */
[----:B--2---:R-:W-:Y:S05]  /*238b0*/  @!P1 BRA `(.L_x_14560) ;  /* 0xfffffffc00f09947 */ /* 0x004fea000383ffff */
[----:B------:R-:W-:Y:S05]  /*238c0*/  BRA `(.L_x_14559) ;  /* 0xffffff3c00907947 */ /* 0x000fea000383ffff */
.L_x_14566:
[----:B------:R-:W-:Y:S02]  /*238d0*/  IMAD.MOV.U32 R13, RZ, RZ, R41 ;  /* 0x000000ffff0d7224 */ /* 0x000fe400078e0029 */
[----:B------:R-:W-:Y:S02]  /*238e0*/  IMAD.MOV.U32 R12, RZ, RZ, RZ ;  /* 0x000000ffff0c7224 */ /* 0x000fe400078e00ff */
[----:B------:R-:W-:Y:S02]  /*238f0*/  IMAD.MOV.U32 R11, RZ, RZ, 0x181f ;  /* 0x0000181fff0b7424 */ /* 0x000fe400078e00ff */
[----:B------:R-:W-:Y:S02]  /*23900*/  IMAD.MOV.U32 R15, RZ, RZ, -0x1 ;  /* 0xffffffffff0f7424 */ /* 0x000fe400078e00ff */
[----:B------:R-:W-:-:S07]  /*23910*/  IMAD.IADD R42, R42, 0x1, R51 ;  /* 0x000000012a2a7824 */ /* 0x000fce00078e0233 */
[----:B-----5:R-:W-:Y:S05]  /*23920*/  WARPSYNC.COLLECTIVE R15, `(.L_x_14766) ;  /* 0x000000000f087348 */ /* 0x020fea0003c00000 */
[----:B------:R0:W1:Y:S02]  /*23930*/  SHFL.IDX P6, R14, R13, R12, R11 ;  /* 0x0000000c0d0e7389 */ /* 0x00006400000c000b */
[----:B01---5:R-:W-:Y:S01]  /*23940*/  ENDCOLLECTIVE ;  /* 0x000000000000791b */ /* 0x023fe20003800000 */
.L_x_14766:
[----:B------:R-:W-:Y:S02]  /*23950*/  VIADD R20, R42, 0x30 ;  /* 0x000000302a147836 */ /* 0x000fe40000000000 */
[----:B------:R-:W-:Y:S02]  /*23960*/  IMAD.MOV.U32 R13, RZ, RZ, R40 ;  /* 0x000000ffff0d7224 */ /* 0x000fe400078e0028 */
[----:B------:R-:W-:-:S07]  /*23970*/  IMAD.MOV.U32 R0, RZ, RZ, R14 ;  /* 0x000000ffff007224 */ /* 0x000fce00078e000e */
[----:B------:R-:W-:Y:S05]  /*23980*/  WARPSYNC.COLLECTIVE R15, `(.L_x_14767) ;  /* 0x000000000f087348 */ /* 0x000fea0003c00000 */
[----:B------:R0:W1:Y:S02]  /*23990*/  SHFL.IDX P6, R14, R13, R12, R11 ;  /* 0x0000000c0d0e7389 */ /* 0x00006400000c000b */
[----:B01----:R-:W-:Y:S01]  /*239a0*/  ENDCOLLECTIVE ;  /* 0x000000000000791b */ /* 0x003fe20003800000 */
.L_x_14767:
[----:B------:R-:W-:Y:S02]  /*239b0*/  ULDC UR4, c[0x0][0xac8] ;  /* 0x0002b20000047ab9 */ /* 0x000fe40000000800 */
[----:B------:R-:W-:-:S04]  /*239c0*/  ISETP.GE.AND P0, PT, R43, UR4, PT ;  /* 0x000000042b007c0c */ /* 0x000fc8000bf06270 */
[-C--:B------:R-:W-:Y:S01]  /*239d0*/  ISETP.GE.OR P4, PT, R20, R45.reuse, P0 ;  /* 0x0000002d1400720c */ /* 0x080fe20000786670 */
[C---:B------:R-:W-:Y:S01]  /*239e0*/  VIADD R20, R42.reuse, 0x60 ;  /* 0x000000602a147836 */ /* 0x040fe20000000000 */
[----:B------:R-:W-:-:S04]  /*239f0*/  ISETP.GE.OR P3, PT, R42, R45, P0 ;  /* 0x0000002d2a00720c */ /* 0x000fc80000766670 */
[----:B------:R-:W-:Y:S01]  /*23a00*/  ISETP.GE.OR P2, PT, R20, R45, P0 ;  /* 0x0000002d1400720c */ /* 0x000fe20000746670 */
[----:B------:R-:W-:Y:S02]  /*23a10*/  IMAD.MOV.U32 R13, RZ, RZ, R41 ;  /* 0x000000ffff0d7224 */ /* 0x000fe400078e0029 */
[----:B------:R-:W-:Y:S02]  /*23a20*/  IMAD.MOV.U32 R12, RZ, RZ, 0x1 ;  /* 0x00000001ff0c7424 */ /* 0x000fe400078e00ff */
[----:B------:R-:W-:-:S08]  /*23a30*/  IMAD.MOV.U32 R3, RZ, RZ, R14 ;  /* 0x000000ffff037224 */ /* 0x000fd000078e000e */
[----:B------:R-:W-:Y:S05]  /*23a40*/  WARPSYNC.COLLECTIVE R15, `(.L_x_14768) ;  /* 0x000000000f087348 */ /* 0x000fea0003c00000 */
[----:B------:R0:W1:Y:S02]  /*23a50*/  SHFL.IDX P6, R14, R13, R12, R11 ;  /* 0x0000000c0d0e7389 */ /* 0x00006400000c000b */
[----:B01----:R-:W-:Y:S01]  /*23a60*/  ENDCOLLECTIVE ;  /* 0x000000000000791b */ /* 0x003fe20003800000 */
.L_x_14768:
[----:B------:R-:W-:-:S04]  /*23a70*/  @!P3 LEA R32, P5, R43, R3, 0x1 ;  /* 0x000000032b20b211 */ /* 0x000fc800078a08ff */
[----:B------:R-:W-:Y:S01]  /*23a80*/  @!P3 LEA.HI.X R3, R43, R0, R44, 0x1, P5 ;  /* 0x000000002b03b211 */ /* 0x000fe200028f0c2c */
[----:B------:R-:W-:Y:S02]  /*23a90*/  IMAD.MOV.U32 R13, RZ, RZ, R40 ;  /* 0x000000ffff0d7224 */ /* 0x000fe400078e0028 */
[----:B------:R-:W-:-:S07]  /*23aa0*/  IMAD.MOV.U32 R8, RZ, RZ, R14 ;  /* 0x000000ffff087224 */ /* 0x000fce00078e000e */
[----:B------:R-:W-:Y:S05]  /*23ab0*/  WARPSYNC.COLLECTIVE R15, `(.L_x_14769) ;  /* 0x000000000f087348 */ /* 0x000fea0003c00000 */
[----:B------:R0:W1:Y:S02]  /*23ac0*/  SHFL.IDX P6, R14, R13, R12, R11 ;  /* 0x0000000c0d0e7389 */ /* 0x00006400000c000b */
[----:B01----:R-:W-:Y:S01]  /*23ad0*/  ENDCOLLECTIVE ;  /* 0x000000000000791b */ /* 0x003fe20003800000 */
.L_x_14769:
[----:B------:R-:W-:Y:S02]  /*23ae0*/  IMAD.MOV.U32 R13, RZ, RZ, R41 ;  /* 0x000000ffff0d7224 */ /* 0x000fe400078e0029 */
[----:B------:R-:W-:Y:S02]  /*23af0*/  IMAD.MOV.U32 R12, RZ, RZ, 0x2 ;  /* 0x00000002ff0c7424 */ /* 0x000fe400078e00ff */
[----:B------:R-:W-:-:S07]  /*23b00*/  IMAD.MOV.U32 R9, RZ, RZ, R14 ;  /* 0x000000ffff097224 */ /* 0x000fce00078e000e */
[----:B------:R-:W-:Y:S05]  /*23b10*/  WARPSYNC.COLLECTIVE R15, `(.L_x_14770) ;  /* 0x000000000f087348 */ /* 0x000fea0003c00000 */
[----:B------:R0:W1:Y:S02]  /*23b20*/  SHFL.IDX P6, R14, R13, R12, R11 ;  /* 0x0000000c0d0e7389 */ /* 0x00006400000c000b */
[----:B01----:R-:W-:Y:S01]  /*23b30*/  ENDCOLLECTIVE ;  /* 0x000000000000791b */ /* 0x003fe20003800000 */
.L_x_14770:
[----:B------:R-:W-:Y:S01]  /*23b40*/  @!P4 LEA R20, P1, R43, R9, 0x1 ;  /* 0x000000092b14c211 */ /* 0x000fe200078208ff */
[----:B------:R-:W-:-:S03]  /*23b50*/  @!P3 IMAD.MOV.U32 R9, RZ, RZ, R3 ;  /* 0x000000ffff09b224 */ /* 0x000fc600078e0003 */
[----:B------:R-:W-:Y:S01]  /*23b60*/  @!P4 LEA.HI.X R21, R43, R8, R44, 0x1, P1 ;  /* 0x000000082b15c211 */ /* 0x000fe200008f0c2c */
[----:B------:R-:W-:-:S05]  /*23b70*/  @!P3 IMAD.MOV.U32 R8, RZ, RZ, R32 ;  /* 0x000000ffff08b224 */ /* 0x000fca00078e0020 */
[----:B------:R0:W-:Y:S01]  /*23b80*/  @!P3 ST.E.128 desc[UR42][R8.64], R4 ;  /* 0x000000040800b985 */ /* 0x0001e2000c101d2a */
[----:B------:R-:W-:-:S03]  /*23b90*/  IMAD.MOV.U32 R13, RZ, RZ, R40 ;  /* 0x000000ffff0d7224 */ /* 0x000fc600078e0028 */
[----:B------:R0:W-:Y:S01]  /*23ba0*/  @!P4 ST.E.128 desc[UR42][R20.64], R24 ;  /* 0x000000181400c985 */ /* 0x0001e2000c101d2a */
[----:B------:R-:W-:-:S07]  /*23bb0*/  IMAD.MOV.U32 R10, RZ, RZ, R14 ;  /* 0x000000ffff0a7224 */ /* 0x000fce00078e000e */
[----:B0-----:R-:W-:Y:S05]  /*23bc0*/  WARPSYNC.COLLECTIVE R15, `(.L_x_14771) ;  /* 0x000000000f087348 */ /* 0x001fea0003c00000 */
[----:B------:R1:W2:Y:S02]  /*23bd0*/  SHFL.IDX P6, R14, R13, R12, R11 ;  /* 0x0000000c0d0e7389 */ /* 0x0002a400000c000b */
[----:B012---:R-:W-:Y:S01]  /*23be0*/  ENDCOLLECTIVE ;  /* 0x000000000000791b */ /* 0x007fe20003800000 */
.L_x_14771:
[----:B------:R-:W-:Y:S02]  /*23bf0*/  IMAD.MOV.U32 R13, RZ, RZ, R41 ;  /* 0x000000ffff0d7224 */ /* 0x000fe400078e0029 */
[----:B------:R-:W-:Y:S01]  /*23c00*/  IMAD.MOV.U32 R12, RZ, RZ, 0x3 ;  /* 0x00000003ff0c7424 */ /* 0x000fe200078e00ff */
[----:B------:R-:W-:-:S13]  /*23c10*/  @!P2 LEA R46, P5, R43, R14, 0x1 ;  /* 0x0000000e2b2ea211 */ /* 0x000fda00078a08ff */
[----:B------:R-:W-:Y:S05]  /*23c20*/  WARPSYNC.COLLECTIVE R15, `(.L_x_14772) ;  /* 0x000000000f087348 */ /* 0x000fea0003c00000 */
[----:B------:R0:W1:Y:S02]  /*23c30*/  SHFL.IDX P6, R14, R13, R12, R11 ;  /* 0x0000000c0d0e7389 */ /* 0x00006400000c000b */
[----:B01----:R-:W-:Y:S01]  /*23c40*/  ENDCOLLECTIVE ;  /* 0x000000000000791b */ /* 0x003fe20003800000 */
.L_x_14772:
        /* <DEDUP_REMOVED lines=9> */
.L_x_14773:
[----:B------:R-:W-:Y:S05]  /*23ce0*/  BRA `(.L_x_14774) ;  /* 0xffffff5000c87947 */ /* 0x000fea000383ffff */
.L_x_14568:
[----:B------:R-:W-:Y:S02]  /*23cf0*/  IMAD.MOV.U32 R13, RZ, RZ, R4 ;  /* 0x000000ffff0d7224 */ /* 0x000fe400078e0004 */
[----:B------:R-:W-:Y:S02]  /*23d00*/  IMAD.MOV.U32 R12, RZ, RZ, RZ ;  /* 0x000000ffff0c7224 */ /* 0x000fe400078e00ff */
[----:B------:R-:W-:Y:S02]  /*23d10*/  IMAD.MOV.U32 R11, RZ, RZ, 0x1c1f ;  /* 0x00001c1fff0b7424 */ /* 0x000fe400078e00ff */
[----:B------:R-:W-:-:S07]  /*23d20*/  IMAD.MOV.U32 R15, RZ, RZ, -0x1 ;  /* 0xffffffffff0f7424 */ /* 0x000fce00078e00ff */
[----:B------:R-:W-:Y:S05]  /*23d30*/  WARPSYNC.COLLECTIVE R15, `(.L_x_14775) ;  /* 0x000000000f087348 */ /* 0x000fea0003c00000 */
[----:B------:R0:W1:Y:S02]  /*23d40*/  SHFL.IDX P6, R14, R13, R12, R11 ;  /* 0x0000000c0d0e7389 */ /* 0x00006400000c000b */
[----:B01----:R-:W-:Y:S01]  /*23d50*/  ENDCOLLECTIVE ;  /* 0x000000000000791b */ /* 0x003fe20003800000 */
.L_x_14775:
[----:B------:R-:W-:Y:S02]  /*23d60*/  IMAD.MOV.U32 R13, RZ, RZ, R3 ;  /* 0x000000ffff0d7224 */ /* 0x000fe400078e0003 */
[----:B------:R-:W-:-:S07]  /*23d70*/  IMAD.MOV.U32 R0, RZ, RZ, R14 ;  /* 0x000000ffff007224 */ /* 0x000fce00078e000e */
[----:B------:R-:W-:Y:S05]  /*23d80*/  WARPSYNC.COLLECTIVE R15, `(.L_x_14776) ;  /* 0x000000000f087348 */ /* 0x000fea0003c00000 */
[----:B------:R0:W1:Y:S02]  /*23d90*/  SHFL.IDX P6, R14, R13, R12, R11 ;  /* 0x0000000c0d0e7389 */ /* 0x00006400000c000b */
[----:B01----:R-:W-:Y:S01]  /*23da0*/  ENDCOLLECTIVE ;  /* 0x000000000000791b */ /* 0x003fe20003800000 */
.L_x_14776:
[----:B------:R-:W-:Y:S05]  /*23db0*/  BRA `(.L_x_14777) ;  /* 0xffffff5400a47947 */ /* 0x000fea000383ffff */
.L_x_14571:
        /* <DEDUP_REMOVED lines=8> */
.L_x_14779:
[----:B------:R-:W-:Y:S05]  /*23e40*/  BSYNC B1 ;  /* 0x0000000000017941 */ /* 0x000fea0003800000 */
.L_x_14778:
        /* <DEDUP_REMOVED lines=8> */
.L_x_14780:
[----:B------:R-:W-:Y:S05]  /*23ed0*/  BRA `(.L_x_14781) ;  /* 0xffffff5800007947 */ /* 0x000fea000383ffff */
.L_x_14575:
[----:B------:R-:W-:Y:S02]  /*23ee0*/  IMAD.MOV.U32 R13, RZ, RZ, R20 ;  /* 0x000000ffff0d7224 */ /* 0x000fe400078e0014 */
[----:B------:R-:W-:Y:S02]  /*23ef0*/  IMAD.MOV.U32 R12, RZ, RZ, RZ ;  /* 0x000000ffff0c7224 */ /* 0x000fe400078e00ff */
[----:B------:R-:W-:Y:S02]  /*23f00*/  IMAD.MOV.U32 R11, RZ, RZ, 0x181f ;  /* 0x0000181fff0b7424 */ /* 0x000fe400078e00ff */
[----:B------:R-:W-:Y:S02]  /*23f10*/  IMAD.MOV.U32 R15, RZ, RZ, -0x1 ;  /* 0xffffffffff0f7424 */ /* 0x000fe400078e00ff */
[----:B------:R-:W-:Y:S02]  /*23f20*/  IMAD R21, R24, R25, RZ ;  /* 0x0000001918157224 */ /* 0x000fe400078e02ff */
[----:B------:R-:W-:-:S07]  /*23f30*/  IMAD.IADD R24, R42, 0x1, R28 ;  /* 0x000000012a187824 */ /* 0x000fce00078e021c */
[----:B01----:R-:W-:Y:S05]  /*23f40*/  WARPSYNC.COLLECTIVE R15, `(.L_x_14782) ;  /* 0x000000000f087348 */ /* 0x003fea0003c00000 */
[----:B------:R2:W3:Y:S02]  /*23f50*/  SHFL.IDX P6, R14, R13, R12, R11 ;  /* 0x0000000c0d0e7389 */ /* 0x0004e400000c000b */
[----:B0123--:R-:W-:Y:S01]  /*23f60*/  ENDCOLLECTIVE ;  /* 0x000000000000791b */ /* 0x00ffe20003800000 */
.L_x_14782:
[C---:B------:R-:W-:Y:S01]  /*23f70*/  VIADD R8, R24.reuse, 0x30 ;  /* 0x0000003018087836 */ /* 0x040fe20000000000 */
[----:B------:R-:W-:-:S04]  /*23f80*/  ISETP.GE.OR P3, PT, R24, R21, P0 ;  /* 0x000000151800720c */ /* 0x000fc80000766670 */
[----:B------:R-:W-:Y:S01]  /*23f90*/  ISETP.GE.OR P4, PT, R8, R21, P0 ;  /* 0x000000150800720c */ /* 0x000fe20000786670 */
[----:B------:R-:W-:Y:S02]  /*23fa0*/  VIADD R8, R24, 0x60 ;  /* 0x0000006018087836 */ /* 0x000fe40000000000 */
[----:B------:R-:W-:-:S03]  /*23fb0*/  IMAD.MOV.U32 R13, RZ, RZ, R7 ;  /* 0x000000ffff0d7224 */ /* 0x000fc600078e0007 */
[----:B------:R-:W-:Y:S01]  /*23fc0*/  ISETP.GE.OR P2, PT, R8, R21, P0 ;  /* 0x000000150800720c */ /* 0x000fe20000746670 */
[----:B------:R-:W-:-:S12]  /*23fd0*/  IMAD.MOV.U32 R0, RZ, RZ, R14 ;  /* 0x000000ffff007224 */ /* 0x000fd800078e000e */
[----:B------:R-:W-:Y:S05]  /*23fe0*/  WARPSYNC.COLLECTIVE R15, `(.L_x_14783) ;  /* 0x000000000f087348 */ /* 0x000fea0003c00000 */
[----:B------:R0:W1:Y:S02]  /*23ff0*/  SHFL.IDX P6, R14, R13, R12, R11 ;  /* 0x0000000c0d0e7389 */ /* 0x00006400000c000b */
[----:B01----:R-:W-:Y:S01]  /*24000*/  ENDCOLLECTIVE ;  /* 0x000000000000791b */ /* 0x003fe20003800000 */
.L_x_14783:
[----:B------:R-:W-:Y:S01]  /*24010*/  IMAD.MOV.U32 R13, RZ, RZ, R20 ;  /* 0x000000ffff0d7224 */ /* 0x000fe200078e0014 */
[----:B------:R-:W-:Y:S01]  /*24020*/  MOV R12, 0x1 ;  /* 0x00000001000c7802 */ /* 0x000fe20000000f00 */
[----:B------:R-:W-:-:S07]  /*24030*/  IMAD.MOV.U32 R3, RZ, RZ, R14 ;  /* 0x000000ffff037224 */ /* 0x000fce00078e000e */
[----:B------:R-:W-:Y:S05]  /*24040*/  WARPSYNC.COLLECTIVE R15, `(.L_x_14784) ;  /* 0x000000000f087348 */ /* 0x000fea0003c00000 */
[----:B------:R0:W1:Y:S02]  /*24050*/  SHFL.IDX P6, R14, R13, R12, R11 ;  /* 0x0000000c0d0e7389 */ /* 0x00006400000c000b */
[----:B01----:R-:W-:Y:S01]  /*24060*/  ENDCOLLECTIVE ;  /* 0x000000000000791b */ /* 0x003fe20003800000 */
.L_x_14784:
[----:B------:R-:W-:-:S04]  /*24070*/  @!P3 LEA R10, P5, R43, R3, 0x1 ;  /* 0x000000032b0ab211 */ /* 0x000fc800078a08ff */
[----:B------:R-:W-:Y:S01]  /*24080*/  @!P3 LEA.HI.X R3, R43, R0, R44, 0x1, P5 ;  /* 0x000000002b03b211 */ /* 0x000fe200028f0c2c */
[----:B------:R-:W-:Y:S02]  /*24090*/  IMAD.MOV.U32 R13, RZ, RZ, R7 ;  /* 0x000000ffff0d7224 */ /* 0x000fe400078e0007 */
[----:B------:R-:W-:-:S07]  /*240a0*/  IMAD.MOV.U32 R4, RZ, RZ, R14 ;  /* 0x000000ffff047224 */ /* 0x000fce00078e000e */
[----:B------:R-:W-:Y:S05]  /*240b0*/  WARPSYNC.COLLECTIVE R15, `(.L_x_14785) ;  /* 0x000000000f087348 */ /* 0x000fea0003c00000 */
[----:B------:R0:W1:Y:S02]  /*240c0*/  SHFL.IDX P6, R14, R13, R12, R11 ;  /* 0x0000000c0d0e7389 */ /* 0x00006400000c000b */
[----:B01----:R-:W-:Y:S01]  /*240d0*/  ENDCOLLECTIVE ;  /* 0x000000000000791b */ /* 0x003fe20003800000 */
.L_x_14785:
[----:B------:R-:W-:Y:S02]  /*240e0*/  IMAD.MOV.U32 R13, RZ, RZ, R20 ;  /* 0x000000ffff0d7224 */ /* 0x000fe400078e0014 */
[----:B------:R-:W-:Y:S02]  /*240f0*/  IMAD.MOV.U32 R12, RZ, RZ, 0x2 ;  /* 0x00000002ff0c7424 */ /* 0x000fe400078e00ff */
[----:B------:R-:W-:-:S07]  /*24100*/  IMAD.MOV.U32 R5, RZ, RZ, R14 ;  /* 0x000000ffff057224 */ /* 0x000fce00078e000e */
[----:B------:R-:W-:Y:S05]  /*24110*/  WARPSYNC.COLLECTIVE R15, `(.L_x_14786) ;  /* 0x000000000f087348 */ /* 0x000fea0003c00000 */
[----:B------:R0:W1:Y:S02]  /*24120*/  SHFL.IDX P6, R14, R13, R12, R11 ;  /* 0x0000000c0d0e7389 */ /* 0x00006400000c000b */
[----:B01----:R-:W-:Y:S01]  /*24130*/  ENDCOLLECTIVE ;  /* 0x000000000000791b */ /* 0x003fe20003800000 */
.L_x_14786:
[----:B------:R-:W-:-:S04]  /*24140*/  @!P4 LEA R8, P1, R43, R5, 0x1 ;  /* 0x000000052b08c211 */ /* 0x000fc800078208ff */
[----:B------:R-:W-:Y:S01]  /*24150*/  @!P4 LEA.HI.X R9, R43, R4, R44, 0x1, P1 ;  /* 0x000000042b09c211 */ /* 0x000fe200008f0c2c */
[----:B------:R-:W-:Y:S02]  /*24160*/  IMAD.MOV.U32 R13, RZ, RZ, R7 ;  /* 0x000000ffff0d7224 */ /* 0x000fe400078e0007 */
[----:B------:R-:W-:-:S07]  /*24170*/  IMAD.MOV.U32 R6, RZ, RZ, R14 ;  /* 0x000000ffff067224 */ /* 0x000fce00078e000e */
[----:B------:R-:W-:Y:S05]  /*24180*/  WARPSYNC.COLLECTIVE R15, `(.L_x_14787) ;  /* 0x000000000f087348 */ /* 0x000fea0003c00000 */
[----:B------:R0:W1:Y:S02]  /*24190*/  SHFL.IDX P6, R14, R13, R12, R11 ;  /* 0x0000000c0d0e7389 */ /* 0x00006400000c000b */
[----:B01----:R-:W-:Y:S01]  /*241a0*/  ENDCOLLECTIVE ;  /* 0x000000000000791b */ /* 0x003fe20003800000 */
.L_x_14787:
        /* <DEDUP_REMOVED lines=12> */
.L_x_14788:
[----:B------:R0:W-:Y:S01]  /*24270*/  @!P2 ST.E.128 desc[UR42][R4.64], RZ ;  /* 0x000000ff0400a985 */ /* 0x0001e2000c101d2a */
[----:B------:R-:W-:Y:S02]  /*24280*/  IMAD.MOV.U32 R13, RZ, RZ, R7 ;  /* 0x000000ffff0d7224 */ /* 0x000fe400078e0007 */
[----:B------:R-:W-:-:S07]  /*24290*/  IMAD.MOV.U32 R0, RZ, RZ, R14 ;  /* 0x000000ffff007224 */ /* 0x000fce00078e000e */
[----:B0-----:R-:W-:Y:S05]  /*242a0*/  WARPSYNC.COLLECTIVE R15, `(.L_x_14789) ;  /* 0x000000000f087348 */ /* 0x001fea0003c00000 */
[----:B------:R1:W2:Y:S02]  /*242b0*/  SHFL.IDX P6, R14, R13, R12, R11 ;  /* 0x0000000c0d0e7389 */ /* 0x0002a400000c000b */
[----:B012---:R-:W-:Y:S01]  /*242c0*/  ENDCOLLECTIVE ;  /* 0x000000000000791b */ /* 0x007fe20003800000 */
.L_x_14789:
[----:B------:R-:W-:Y:S05]  /*242d0*/  BRA `(.L_x_14790) ;  /* 0xffffff6000107947 */ /* 0x000fea000383ffff */
.L_x_14602:
[----:B------:R-:W0:Y:S01]  /*242e0*/  S2R R5, SR_TID.X ;  /* 0x0000000000057919 */ /* 0x000e220000002100 */
[----:B------:R-:W-:Y:S01]  /*242f0*/  BSSY B1, `(.L_x_14791) ;  /* 0x000000a000017945 */ /* 0x000fe20003800000 */
[----:B------:R-:W-:Y:S02]  /*24300*/  IMAD.MOV.U32 R12, RZ, RZ, RZ ;  /* 0x000000ffff0c7224 */ /* 0x000fe400078e00ff */
[----:B------:R-:W-:Y:S02]  /*24310*/  IMAD.MOV.U32 R11, RZ, RZ, 0x1f ;  /* 0x0000001fff0b7424 */ /* 0x000fe400078e00ff */
[----:B------:R-:W-:Y:S01]  /*24320*/  IMAD.MOV.U32 R15, RZ, RZ, -0x1 ;  /* 0xffffffffff0f7424 */ /* 0x000fe200078e00ff */
[----:B0-----:R-:W-:-:S04]  /*24330*/  SHF.R.U32.HI R5, RZ, 0x5, R5 ;  /* 0x00000005ff057819 */ /* 0x001fc80000011605 */
[----:B------:R-:W-:-:S05]  /*24340*/  LOP3.LUT R5, R5, 0x3, RZ, 0xc0, !PT ;  /* 0x0000000305057812 */ /* 0x000fca00078ec0ff */
[----:B-1----:R-:W-:-:S07]  /*24350*/  IMAD.MOV.U32 R13, RZ, RZ, R5 ;  /* 0x000000ffff0d7224 */ /* 0x002fce00078e0005 */
[----:B------:R-:W-:Y:S05]  /*24360*/  WARPSYNC.COLLECTIVE R15, `(.L_x_14792) ;  /* 0x000000000f087348 */ /* 0x000fea0003c00000 */
[----:B------:R0:W1:Y:S02]  /*24370*/  SHFL.IDX P6, R14, R13, R12, R11 ;  /* 0x0000000c0d0e7389 */ /* 0x00006400000c000b */
[----:B01----:R-:W-:Y:S01]  /*24380*/  ENDCOLLECTIVE ;  /* 0x000000000000791b */ /* 0x003fe20003800000 */
.L_x_14792:
[----:B------:R-:W-:Y:S05]  /*24390*/  BSYNC B1 ;  /* 0x0000000000017941 */ /* 0x000fea0003800000 */
.L_x_14791:
[----:B------:R-:W-:Y:S05]  /*243a0*/  BRA `(.L_x_14793) ;  /* 0xffffff7c00b07947 */ /* 0x000fea000383ffff */
.L_x_14604:
[----:B------:R-:W-:Y:S01]  /*243b0*/  BSSY B1, `(.L_x_14794) ;  /* 0x0000006000017945 */ /* 0x000fe20003800000 */
[----:B------:R-:W-:-:S07]  /*243c0*/  IMAD.MOV.U32 R15, RZ, RZ, -0x1 ;  /* 0xffffffffff0f7424 */ /* 0x000fce00078e00ff */
[----:B01----:R-:W-:Y:S05]  /*243d0*/  WARPSYNC.COLLECTIVE R15, `(.L_x_14795) ;  /* 0x000000000f0c7348 */ /* 0x003fea0003c00000 */
[----:B------:R-:W-:Y:S02]  /*243e0*/  ELECT P6, UR62, PT ;  /* 0x00000000003e782f */ /* 0x000fe400038c0000 */
[----:B------:R-:W-:Y:S01]  /*243f0*/  MOV R14, UR62 ;  /* 0x0000003e000e7c02 */ /* 0x000fe20008000f00 */
[----:B01----:R-:W-:Y:S10]  /*24400*/  ENDCOLLECTIVE ;  /* 0x000000000000791b */ /* 0x003ff40003800000 */
.L_x_14795:
[----:B------:R-:W-:Y:S05]  /*24410*/  BSYNC B1 ;  /* 0x0000000000017941 */ /* 0x000fea0003800000 */
.L_x_14794:
[----:B------:R-:W-:Y:S05]  /*24420*/  BRA `(.L_x_14603) ;  /* 0xffffff7c00a87947 */ /* 0x000fea000383ffff */
.L_x_14606:
[----:B0-----:R0:W2:Y:S02]  /*24430*/  SYNCS.PHASECHK.TRANS64.TRYWAIT P0, [R16+URZ+0x16820], R5 ;  /* 0x01682005100075a7 */ /* 0x0010a4000800017f */
[----:B--2---:R-:W-:Y:S05]  /*24440*/  @!P0 NANOSLEEP.SYNCS 0x989680 ;  /* 0x009896800000895d */ /* 0x004fea0003900000 */
[----:B------:R-:W2:Y:S02]  /*24450*/  @!P0 SYNCS.PHASECHK.TRANS64 P0, [R16+URZ+0x16820], R5 ;  /* 0x01682005100085a7 */ /* 0x000ea4000800007f */
[----:B--2---:R-:W-:Y:S05]  /*24460*/  @!P0 BRA `(.L_x_14606) ;  /* 0xfffffffc00f08947 */ /* 0x004fea000383ffff */
[----:B------:R-:W-:Y:S05]  /*24470*/  BRA `(.L_x_14796) ;  /* 0xffffff7c00b87947 */ /* 0x000fea000383ffff */
.L_x_14610:
[----:B0-----:R0:W2:Y:S02]  /*24480*/  SYNCS.PHASECHK.TRANS64.TRYWAIT P0, [R5+URZ+0x168a0], R7 ;  /* 0x0168a007050075a7 */ /* 0x0010a4000800017f */
[----:B--2---:R-:W-:Y:S05]  /*24490*/  @!P0 NANOSLEEP.SYNCS 0x989680 ;  /* 0x009896800000895d */ /* 0x004fea0003900000 */
[----:B------:R-:W2:Y:S02]  /*244a0*/  @!P0 SYNCS.PHASECHK.TRANS64 P0, [R5+URZ+0x168a0], R7 ;  /* 0x0168a007050085a7 */ /* 0x000ea4000800007f */
[----:B--2---:R-:W-:Y:S05]  /*244b0*/  @!P0 BRA `(.L_x_14610) ;  /* 0xfffffffc00f08947 */ /* 0x004fea000383ffff */
[----:B------:R-:W-:Y:S05]  /*244c0*/  BRA `(.L_x_14797) ;  /* 0xffffff7c00d47947 */ /* 0x000fea000383ffff */
.L_x_14615:
[----:B-1----:R1:W2:Y:S02]  /*244d0*/  SYNCS.PHASECHK.TRANS64.TRYWAIT P0, [R5+URZ+0x168c0], R7 ;  /* 0x0168c007050075a7 */ /* 0x0022a4000800017f */
[----:B--2---:R-:W-:Y:S05]  /*244e0*/  @!P0 NANOSLEEP.SYNCS 0x989680 ;  /* 0x009896800000895d */ /* 0x004fea0003900000 */
[----:B------:R-:W2:Y:S02]  /*244f0*/  @!P0 SYNCS.PHASECHK.TRANS64 P0, [R5+URZ+0x168c0], R7 ;  /* 0x0168c007050085a7 */ /* 0x000ea4000800007f */
[----:B--2---:R-:W-:Y:S05]  /*24500*/  @!P0 BRA `(.L_x_14615) ;  /* 0xfffffffc00f08947 */ /* 0x004fea000383ffff */
[----:B------:R-:W-:Y:S05]  /*24510*/  BRA `(.L_x_14798) ;  /* 0xffffff8000547947 */ /* 0x000fea000383ffff */
.L_x_14622:
[----:B0-----:R0:W2:Y:S02]  /*24520*/  SYNCS.PHASECHK.TRANS64.TRYWAIT P1, [R5+URZ+0x168a0], R7 ;  /* 0x0168a007050075a7 */ /* 0x0010a4000802017f */
[----:B--2---:R-:W-:Y:S05]  /*24530*/  @!P1 NANOSLEEP.SYNCS 0x989680 ;  /* 0x009896800000995d */ /* 0x004fea0003900000 */
[----:B------:R-:W2:Y:S02]  /*24540*/  @!P1 SYNCS.PHASECHK.TRANS64 P1, [R5+URZ+0x168a0], R7 ;  /* 0x0168a007050095a7 */ /* 0x000ea4000802007f */
[----:B--2---:R-:W-:Y:S05]  /*24550*/  @!P1 BRA `(.L_x_14622) ;  /* 0xfffffffc00f09947 */ /* 0x004fea000383ffff */
[----:B------:R-:W-:Y:S05]  /*24560*/  BRA `(.L_x_14799) ;  /* 0xffffff8400207947 */ /* 0x000fea000383ffff */
.L_x_14627:
[----:B-1----:R1:W2:Y:S02]  /*24570*/  SYNCS.PHASECHK.TRANS64.TRYWAIT P1, [R5+URZ+0x168c0], R7 ;  /* 0x0168c007050075a7 */ /* 0x0022a4000802017f */
[----:B--2---:R-:W-:Y:S05]  /*24580*/  @!P1 NANOSLEEP.SYNCS 0x989680 ;  /* 0x009896800000995d */ /* 0x004fea0003900000 */
[----:B------:R-:W2:Y:S02]  /*24590*/  @!P1 SYNCS.PHASECHK.TRANS64 P1, [R5+URZ+0x168c0], R7 ;  /* 0x0168c007050095a7 */ /* 0x000ea4000802007f */
[----:B--2---:R-:W-:Y:S05]  /*245a0*/  @!P1 BRA `(.L_x_14627) ;  /* 0xfffffffc00f09947 */ /* 0x004fea000383ffff */
[----:B------:R-:W-:Y:S05]  /*245b0*/  BRA `(.L_x_14800) ;  /* 0xffffff8400987947 */ /* 0x000fea000383ffff */
.L_x_14650:
        /* <DEDUP_REMOVED lines=11> */
.L_x_14802:
[----:B------:R-:W-:Y:S05]  /*24670*/  BSYNC B0 ;  /* 0x0000000000007941 */ /* 0x000fea0003800000 */
.L_x_14801:
[----:B------:R-:W-:Y:S05]  /*24680*/  BRA `(.L_x_14803) ;  /* 0xffffff9400ac7947 */ /* 0x000fea000383ffff */
.L_x_14653:
[----:B0-----:R0:W1:Y:S02]  /*24690*/  SYNCS.PHASECHK.TRANS64.TRYWAIT P0, [R3+URZ+0x16840], R4 ;  /* 0x01684004030075a7 */ /* 0x001064000800017f */
[----:B-1----:R-:W-:Y:S05]  /*246a0*/  @!P0 NANOSLEEP.SYNCS 0x989680 ;  /* 0x009896800000895d */ /* 0x002fea0003900000 */
[----:B------:R-:W1:Y:S02]  /*246b0*/  @!P0 SYNCS.PHASECHK.TRANS64 P0, [R3+URZ+0x16840], R4 ;  /* 0x01684004030085a7 */ /* 0x000e64000800007f */
[----:B-1----:R-:W-:Y:S05]  /*246c0*/  @!P0 BRA `(.L_x_14653) ;  /* 0xfffffffc00f08947 */ /* 0x002fea000383ffff */
[----:B------:R-:W-:Y:S05]  /*246d0*/  BRA `(.L_x_14804) ;  /* 0xffffff9800007947 */ /* 0x000fea000383ffff */
.L_x_14654:
        /* <DEDUP_REMOVED lines=8> */
.L_x_14806:
[----:B------:R-:W-:Y:S05]  /*24760*/  BSYNC B0 ;  /* 0x0000000000007941 */ /* 0x000fea0003800000 */
.L_x_14805:
        /* <DEDUP_REMOVED lines=9> */
.L_x_14807:
[----:B------:R-:W-:Y:S02]  /*24800*/  IMAD.MOV.U32 R13, RZ, RZ, R2 ;  /* 0x000000ffff0d7224 */ /* 0x000fe400078e0002 */
[----:B------:R-:W-:Y:S02]  /*24810*/  IMAD.MOV.U32 R12, RZ, RZ, 0x1 ;  /* 0x00000001ff0c7424 */ /* 0x000fe400078e00ff */
[----:B------:R-:W-:-:S07]  /*24820*/  IMAD.MOV.U32 R7, RZ, RZ, R14 ;  /* 0x000000ffff077224 */ /* 0x000fce00078e000e */
[----:B------:R-:W-:Y:S05]  /*24830*/  WARPSYNC.COLLECTIVE R15, `(.L_x_14808) ;  /* 0x000000000f087348 */ /* 0x000fea0003c00000 */
[----:B------:R0:W1:Y:S02]  /*24840*/  SHFL.IDX P6, R14, R13, R12, R11 ;  /* 0x0000000c0d0e7389 */ /* 0x00006400000c000b */
[----:B01----:R-:W-:Y:S01]  /*24850*/  ENDCOLLECTIVE ;  /* 0x000000000000791b */ /* 0x003fe20003800000 */
.L_x_14808:
        /* <DEDUP_REMOVED lines=15> */
.L_x_14809:
[----:B------:R-:W-:Y:S02]  /*24950*/  @P0 IMAD R8, R5, 0x2, R16 ;  /* 0x0000000205080824 */ /* 0x000fe400078e0210 */
[----:B------:R-:W-:Y:S02]  /*24960*/  IMAD.MOV.U32 R13, RZ, RZ, R2 ;  /* 0x000000ffff0d7224 */ /* 0x000fe400078e0002 */
[----:B------:R-:W-:Y:S02]  /*24970*/  IMAD.MOV.U32 R12, RZ, RZ, 0x2 ;  /* 0x00000002ff0c7424 */ /* 0x000fe400078e00ff */
[----:B------:R-:W-:-:S07]  /*24980*/  IMAD.MOV.U32 R7, RZ, RZ, R14 ;  /* 0x000000ffff077224 */ /* 0x000fce00078e000e */
[----:B------:R-:W-:Y:S05]  /*24990*/  WARPSYNC.COLLECTIVE R15, `(.L_x_14810) ;  /* 0x000000000f087348 */ /* 0x000fea0003c00000 */
[----:B------:R0:W1:Y:S02]  /*249a0*/  SHFL.IDX P6, R14, R13, R12, R11 ;  /* 0x0000000c0d0e7389 */ /* 0x00006400000c000b */
[----:B01----:R-:W-:Y:S01]  /*249b0*/  ENDCOLLECTIVE ;  /* 0x000000000000791b */ /* 0x003fe20003800000 */
.L_x_14810:
        /* <DEDUP_REMOVED lines=15> */
.L_x_14811:
[----:B------:R-:W-:Y:S02]  /*24ab0*/  @P0 IMAD R8, R5, 0x2, R16 ;  /* 0x0000000205080824 */ /* 0x000fe400078e0210 */
[----:B------:R-:W-:Y:S02]  /*24ac0*/  IMAD.MOV.U32 R13, RZ, RZ, R2 ;  /* 0x000000ffff0d7224 */ /* 0x000fe400078e0002 */
[----:B------:R-:W-:Y:S02]  /*24ad0*/  IMAD.MOV.U32 R12, RZ, RZ, 0x3 ;  /* 0x00000003ff0c7424 */ /* 0x000fe400078e00ff */
[----:B------:R-:W-:-:S07]  /*24ae0*/  IMAD.MOV.U32 R7, RZ, RZ, R14 ;  /* 0x000000ffff077224 */ /* 0x000fce00078e000e */
[----:B------:R-:W-:Y:S05]  /*24af0*/  WARPSYNC.COLLECTIVE R15, `(.L_x_14812) ;  /* 0x000000000f087348 */ /* 0x000fea0003c00000 */
[----:B------:R0:W1:Y:S02]  /*24b00*/  SHFL.IDX P6, R14, R13, R12, R11 ;  /* 0x0000000c0d0e7389 */ /* 0x00006400000c000b */
[----:B01----:R-:W-:Y:S01]  /*24b10*/  ENDCOLLECTIVE ;  /* 0x000000000000791b */ /* 0x003fe20003800000 */
.L_x_14812:
        /* <DEDUP_REMOVED lines=15> */
.L_x_14813:
[----:B------:R-:W-:Y:S02]  /*24c10*/  @P0 IMAD R8, R5, 0x2, R16 ;  /* 0x0000000205080824 */ /* 0x000fe400078e0210 */
[----:B------:R-:W-:Y:S02]  /*24c20*/  IMAD.MOV.U32 R13, RZ, RZ, R2 ;  /* 0x000000ffff0d7224 */ /* 0x000fe400078e0002 */
[----:B------:R-:W-:Y:S02]  /*24c30*/  IMAD.MOV.U32 R12, RZ, RZ, 0x4 ;  /* 0x00000004ff0c7424 */ /* 0x000fe400078e00ff */
[----:B------:R-:W-:-:S07]  /*24c40*/  IMAD.MOV.U32 R7, RZ, RZ, R14 ;  /* 0x000000ffff077224 */ /* 0x000fce00078e000e */
[----:B------:R-:W-:Y:S05]  /*24c50*/  WARPSYNC.COLLECTIVE R15, `(.L_x_14814) ;  /* 0x000000000f087348 */ /* 0x000fea0003c00000 */
[----:B------:R0:W1:Y:S02]  /*24c60*/  SHFL.IDX P6, R14, R13, R12, R11 ;  /* 0x0000000c0d0e7389 */ /* 0x00006400000c000b */
[----:B01----:R-:W-:Y:S01]  /*24c70*/  ENDCOLLECTIVE ;  /* 0x000000000000791b */ /* 0x003fe20003800000 */
.L_x_14814:
        /* <DEDUP_REMOVED lines=15> */
.L_x_14815:
[----:B------:R-:W-:Y:S02]  /*24d70*/  @P0 IMAD R8, R5, 0x2, R16 ;  /* 0x0000000205080824 */ /* 0x000fe400078e0210 */
[----:B------:R-:W-:Y:S02]  /*24d80*/  IMAD.MOV.U32 R13, RZ, RZ, R2 ;  /* 0x000000ffff0d7224 */ /* 0x000fe400078e0002 */
[----:B------:R-:W-:Y:S02]  /*24d90*/  IMAD.MOV.U32 R12, RZ, RZ, 0x5 ;  /* 0x00000005ff0c7424 */ /* 0x000fe400078e00ff */
[----:B------:R-:W-:-:S07]  /*24da0*/  IMAD.MOV.U32 R7, RZ, RZ, R14 ;  /* 0x000000ffff077224 */ /* 0x000fce00078e000e */
[----:B------:R-:W-:Y:S05]  /*24db0*/  WARPSYNC.COLLECTIVE R15, `(.L_x_14816) ;  /* 0x000000000f087348 */ /* 0x000fea0003c00000 */
[----:B------:R0:W1:Y:S02]  /*24dc0*/  SHFL.IDX P6, R14, R13, R12, R11 ;  /* 0x0000000c0d0e7389 */ /* 0x00006400000c000b */
[----:B01----:R-:W-:Y:S01]  /*24dd0*/  ENDCOLLECTIVE ;  /* 0x000000000000791b */ /* 0x003fe20003800000 */
.L_x_14816:
        /* <DEDUP_REMOVED lines=15> */
.L_x_14817:
[----:B------:R-:W-:Y:S02]  /*24ed0*/  @P0 IMAD R8, R5, 0x2, R16 ;  /* 0x0000000205080824 */ /* 0x000fe400078e0210 */
[----:B------:R-:W-:Y:S02]  /*24ee0*/  IMAD.MOV.U32 R13, RZ, RZ, R2 ;  /* 0x000000ffff0d7224 */ /* 0x000fe400078e0002 */
[----:B------:R-:W-:Y:S02]  /*24ef0*/  IMAD.MOV.U32 R12, RZ, RZ, 0x6 ;  /* 0x00000006ff0c7424 */ /* 0x000fe400078e00ff */
[----:B------:R-:W-:-:S07]  /*24f00*/  IMAD.MOV.U32 R7, RZ, RZ, R14 ;  /* 0x000000ffff077224 */ /* 0x000fce00078e000e */
[----:B------:R-:W-:Y:S05]  /*24f10*/  WARPSYNC.COLLECTIVE R15, `(.L_x_14818) ;  /* 0x000000000f087348 */ /* 0x000fea0003c00000 */
[----:B------:R0:W1:Y:S02]  /*24f20*/  SHFL.IDX P6, R14, R13, R12, R11 ;  /* 0x0000000c0d0e7389 */ /* 0x00006400000c000b */
[----:B01----:R-:W-:Y:S01]  /*24f30*/  ENDCOLLECTIVE ;  /* 0x000000000000791b */ /* 0x003fe20003800000 */
.L_x_14818:
        /* <DEDUP_REMOVED lines=15> */
.L_x_14819:
[----:B------:R-:W-:Y:S02]  /*25030*/  @P0 IMAD R8, R5, 0x2, R16 ;  /* 0x0000000205080824 */ /* 0x000fe400078e0210 */
[----:B------:R-:W-:Y:S02]  /*25040*/  IMAD.MOV.U32 R13, RZ, RZ, R2 ;  /* 0x000000ffff0d7224 */ /* 0x000fe400078e0002 */
[----:B------:R-:W-:Y:S02]  /*25050*/  IMAD.MOV.U32 R12, RZ, RZ, 0x7 ;  /* 0x00000007ff0c7424 */ /* 0x000fe400078e00ff */
[----:B------:R-:W-:-:S07]  /*25060*/  IMAD.MOV.U32 R7, RZ, RZ, R14 ;  /* 0x000000ffff077224 */ /* 0x000fce00078e000e */
[----:B------:R-:W-:Y:S05]  /*25070*/  WARPSYNC.COLLECTIVE R15, `(.L_x_14820) ;  /* 0x000000000f087348 */ /* 0x000fea0003c00000 */
[----:B------:R0:W1:Y:S02]  /*25080*/  SHFL.IDX P6, R14, R13, R12, R11 ;  /* 0x0000000c0d0e7389 */ /* 0x00006400000c000b */
[----:B01----:R-:W-:Y:S01]  /*25090*/  ENDCOLLECTIVE ;  /* 0x000000000000791b */ /* 0x003fe20003800000 */
.L_x_14820:
        /* <DEDUP_REMOVED lines=10> */
.L_x_14821:
[----:B------:R-:W-:Y:S01]  /*25140*/  @!PT LDS RZ, [RZ] ;  /* 0x00000000fffff984 */ /* 0x000fe20000000800 */
[----:B------:R-:W-:Y:S01]  /*25150*/  @!PT LDS RZ, [RZ] ;  /* 0x00000000fffff984 */ /* 0x000fe20000000800 */
[----:B------:R-:W-:Y:S01]  /*25160*/  @!PT LDS RZ, [RZ] ;  /* 0x00000000fffff984 */ /* 0x000fe20000000800 */
[----:B------:R0:W-:Y:S01]  /*25170*/  @P0 LDGSTS.E.BYPASS.LTC128B.128 [R8+0x11400], desc[UR42][R6.64], !P2 ;  /* 0x1140000006080fae */ /* 0x0001e2000d101d6a */
[----:B------:R-:W-:Y:S01]  /*25180*/  IMAD.MOV.U32 R0, RZ, RZ, R14 ;  /* 0x000000ffff007224 */ /* 0x000fe200078e000e */
[----:B------:R-:W-:Y:S06]  /*25190*/  BRA `(.L_x_14822) ;  /* 0xffffff9400087947 */ /* 0x000fec000383ffff */
.L_x_14659:
        /* <DEDUP_REMOVED lines=9> */
.L_x_14823:
[C---:B------:R-:W-:Y:S01]  /*25230*/  VIADD R9, R25.reuse, 0x10 ;  /* 0x0000001019097836 */ /* 0x040fe20000000000 */
[----:B------:R-:W-:Y:S01]  /*25240*/  ISETP.GE.AND P1, PT, R25, R2, PT ;  /* 0x000000021900720c */ /* 0x000fe20003f26270 */
[----:B------:R-:W-:Y:S02]  /*25250*/  IMAD.MOV.U32 R13, RZ, RZ, R0 ;  /* 0x000000ffff0d7224 */ /* 0x000fe400078e0000 */
[----:B------:R-:W-:-:S10]  /*25260*/  IMAD.MOV.U32 R6, RZ, RZ, R14 ;  /* 0x000000ffff067224 */ /* 0x000fd400078e000e */
[----:B------:R-:W-:Y:S05]  /*25270*/  WARPSYNC.COLLECTIVE R15, `(.L_x_14824) ;  /* 0x000000000f087348 */ /* 0x000fea0003c00000 */
[----:B------:R0:W1:Y:S02]  /*25280*/  SHFL.IDX P6, R14, R13, R12, R11 ;  /* 0x0000000c0d0e7389 */ /* 0x00006400000c000b */
[----:B01----:R-:W-:Y:S01]  /*25290*/  ENDCOLLECTIVE ;  /* 0x000000000000791b */ /* 0x003fe20003800000 */
.L_x_14824:
[----:B------:R-:W-:Y:S02]  /*252a0*/  IMAD.MOV.U32 R13, RZ, RZ, R4 ;  /* 0x000000ffff0d7224 */ /* 0x000fe400078e0004 */
[----:B------:R-:W-:Y:S02]  /*252b0*/  IMAD.MOV.U32 R12, RZ, RZ, 0x1 ;  /* 0x00000001ff0c7424 */ /* 0x000fe400078e00ff */
[----:B------:R-:W-:-:S07]  /*252c0*/  IMAD.MOV.U32 R7, RZ, RZ, R14 ;  /* 0x000000ffff077224 */ /* 0x000fce00078e000e */
[----:B------:R-:W-:Y:S05]  /*252d0*/  WARPSYNC.COLLECTIVE R15, `(.L_x_14825) ;  /* 0x000000000f087348 */ /* 0x000fea0003c00000 */
[----:B------:R0:W1:Y:S02]  /*252e0*/  SHFL.IDX P6, R14, R13, R12, R11 ;  /* 0x0000000c0d0e7389 */ /* 0x00006400000c000b */
[----:B01----:R-:W-:Y:S01]  /*252f0*/  ENDCOLLECTIVE ;  /* 0x000000000000791b */ /* 0x003fe20003800000 */
.L_x_14825:
        /* <DEDUP_REMOVED lines=15> */
.L_x_14826:
[----:B------:R-:W-:Y:S02]  /*253f0*/  IMAD.MOV.U32 R13, RZ, RZ, R4 ;  /* 0x000000ffff0d7224 */ /* 0x000fe400078e0004 */
[----:B------:R-:W-:Y:S02]  /*25400*/  IMAD.MOV.U32 R12, RZ, RZ, 0x2 ;  /* 0x00000002ff0c7424 */ /* 0x000fe400078e00ff */
[----:B------:R-:W-:-:S07]  /*25410*/  IMAD.MOV.U32 R7, RZ, RZ, R14 ;  /* 0x000000ffff077224 */ /* 0x000fce00078e000e */
[----:B------:R-:W-:Y:S05]  /*25420*/  WARPSYNC.COLLECTIVE R15, `(.L_x_14827) ;  /* 0x000000000f087348 */ /* 0x000fea0003c00000 */
[----:B------:R0:W1:Y:S02]  /*25430*/  SHFL.IDX P6, R14, R13, R12, R11 ;  /* 0x0000000c0d0e7389 */ /* 0x00006400000c000b */
[----:B01----:R-:W-:Y:S01]  /*25440*/  ENDCOLLECTIVE ;  /* 0x000000000000791b */ /* 0x003fe20003800000 */
.L_x_14827:
        /* <DEDUP_REMOVED lines=16> */
.L_x_14828:
[----:B------:R-:W-:Y:S02]  /*25550*/  IMAD.MOV.U32 R13, RZ, RZ, R4 ;  /* 0x000000ffff0d7224 */ /* 0x000fe400078e0004 */
[----:B------:R-:W-:Y:S02]  /*25560*/  IMAD.MOV.U32 R12, RZ, RZ, 0x3 ;  /* 0x00000003ff0c7424 */ /* 0x000fe400078e00ff */
[----:B------:R-:W-:-:S07]  /*25570*/  IMAD.MOV.U32 R7, RZ, RZ, R14 ;  /* 0x000000ffff077224 */ /* 0x000fce00078e000e */
[----:B------:R-:W-:Y:S05]  /*25580*/  WARPSYNC.COLLECTIVE R15, `(.L_x_14829) ;  /* 0x000000000f087348 */ /* 0x000fea0003c00000 */
[----:B------:R0:W1:Y:S02]  /*25590*/  SHFL.IDX P6, R14, R13, R12, R11 ;  /* 0x0000000c0d0e7389 */ /* 0x00006400000c000b */
[----:B01----:R-:W-:Y:S01]  /*255a0*/  ENDCOLLECTIVE ;  /* 0x000000000000791b */ /* 0x003fe20003800000 */
.L_x_14829:
        /* <DEDUP_REMOVED lines=16> */
.L_x_14830:
[----:B------:R-:W-:Y:S02]  /*256b0*/  IMAD.MOV.U32 R13, RZ, RZ, R4 ;  /* 0x000000ffff0d7224 */ /* 0x000fe400078e0004 */
[----:B------:R-:W-:Y:S02]  /*256c0*/  IMAD.MOV.U32 R12, RZ, RZ, 0x4 ;  /* 0x00000004ff0c7424 */ /* 0x000fe400078e00ff */
[----:B------:R-:W-:-:S07]  /*256d0*/  IMAD.MOV.U32 R7, RZ, RZ, R14 ;  /* 0x000000ffff077224 */ /* 0x000fce00078e000e */
[----:B------:R-:W-:Y:S05]  /*256e0*/  WARPSYNC.COLLECTIVE R15, `(.L_x_14831) ;  /* 0x000000000f087348 */ /* 0x000fea0003c00000 */
[----:B------:R0:W1:Y:S02]  /*256f0*/  SHFL.IDX P6, R14, R13, R12, R11 ;  /* 0x0000000c0d0e7389 */ /* 0x00006400000c000b */
[----:B01----:R-:W-:Y:S01]  /*25700*/  ENDCOLLECTIVE ;  /* 0x000000000000791b */ /* 0x003fe20003800000 */
.L_x_14831:
        /* <DEDUP_REMOVED lines=16> */
.L_x_14832:
[----:B------:R-:W-:Y:S02]  /*25810*/  IMAD.MOV.U32 R13, RZ, RZ, R4 ;  /* 0x000000ffff0d7224 */ /* 0x000fe400078e0004 */
[----:B------:R-:W-:Y:S02]  /*25820*/  IMAD.MOV.U32 R12, RZ, RZ, 0x5 ;  /* 0x00000005ff0c7424 */ /* 0x000fe400078e00ff */
[----:B------:R-:W-:-:S07]  /*25830*/  IMAD.MOV.U32 R7, RZ, RZ, R14 ;  /* 0x000000ffff077224 */ /* 0x000fce00078e000e */
[----:B------:R-:W-:Y:S05]  /*25840*/  WARPSYNC.COLLECTIVE R15, `(.L_x_14833) ;  /* 0x000000000f087348 */ /* 0x000fea0003c00000 */
[----:B------:R0:W1:Y:S02]  /*25850*/  SHFL.IDX P6, R14, R13, R12, R11 ;  /* 0x0000000c0d0e7389 */ /* 0x00006400000c000b */
[----:B01----:R-:W-:Y:S01]  /*25860*/  ENDCOLLECTIVE ;  /* 0x000000000000791b */ /* 0x003fe20003800000 */
.L_x_14833:
        /* <DEDUP_REMOVED lines=16> */
.L_x_14834:
[----:B------:R-:W-:Y:S02]  /*25970*/  IMAD.MOV.U32 R13, RZ, RZ, R4 ;  /* 0x000000ffff0d7224 */ /* 0x000fe400078e0004 */
[----:B------:R-:W-:Y:S02]  /*25980*/  IMAD.MOV.U32 R12, RZ, RZ, 0x6 ;  /* 0x00000006ff0c7424 */ /* 0x000fe400078e00ff */
[----:B------:R-:W-:-:S07]  /*25990*/  IMAD.MOV.U32 R7, RZ, RZ, R14 ;  /* 0x000000ffff077224 */ /* 0x000fce00078e000e */
[----:B------:R-:W-:Y:S05]  /*259a0*/  WARPSYNC.COLLECTIVE R15, `(.L_x_14835) ;  /* 0x000000000f087348 */ /* 0x000fea0003c00000 */
[----:B------:R0:W1:Y:S02]  /*259b0*/  SHFL.IDX P6, R14, R13, R12, R11 ;  /* 0x0000000c0d0e7389 */ /* 0x00006400000c000b */
[----:B01----:R-:W-:Y:S01]  /*259c0*/  ENDCOLLECTIVE ;  /* 0x000000000000791b */ /* 0x003fe20003800000 */
.L_x_14835:
        /* <DEDUP_REMOVED lines=16> */
.L_x_14836:
[----:B------:R-:W-:Y:S02]  /*25ad0*/  IMAD.MOV.U32 R13, RZ, RZ, R4 ;  /* 0x000000ffff0d7224 */ /* 0x000fe400078e0004 */
[----:B------:R-:W-:Y:S02]  /*25ae0*/  IMAD.MOV.U32 R12, RZ, RZ, 0x7 ;  /* 0x00000007ff0c7424 */ /* 0x000fe400078e00ff */
[----:B------:R-:W-:-:S07]  /*25af0*/  IMAD.MOV.U32 R7, RZ, RZ, R14 ;  /* 0x000000ffff077224 */ /* 0x000fce00078e000e */
[----:B------:R-:W-:Y:S05]  /*25b00*/  WARPSYNC.COLLECTIVE R15, `(.L_x_14837) ;  /* 0x000000000f087348 */ /* 0x000fea0003c00000 */
[----:B------:R0:W1:Y:S02]  /*25b10*/  SHFL.IDX P6, R14, R13, R12, R11 ;  /* 0x0000000c0d0e7389 */ /* 0x00006400000c000b */
[----:B01----:R-:W-:Y:S01]  /*25b20*/  ENDCOLLECTIVE ;  /* 0x000000000000791b */ /* 0x003fe20003800000 */
.L_x_14837:
        /* <DEDUP_REMOVED lines=11> */
.L_x_14838:
        /* <DEDUP_REMOVED lines=12> */
.L_x_14839:
        /* <DEDUP_REMOVED lines=14> */
.L_x_14840:
[----:B------:R-:W-:Y:S02]  /*25d80*/  IMAD.MOV.U32 R13, RZ, RZ, R3 ;  /* 0x000000ffff0d7224 */ /* 0x000fe400078e0003 */
[----:B------:R-:W-:Y:S02]  /*25d90*/  IMAD.MOV.U32 R12, RZ, RZ, 0x1 ;  /* 0x00000001ff0c7424 */ /* 0x000fe400078e00ff */
[----:B------:R-:W-:-:S07]  /*25da0*/  IMAD.MOV.U32 R8, RZ, RZ, R14 ;  /* 0x000000ffff087224 */ /* 0x000fce00078e000e */
[----:B------:R-:W-:Y:S05]  /*25db0*/  WARPSYNC.COLLECTIVE R15, `(.L_x_14841) ;  /* 0x000000000f087348 */ /* 0x000fea0003c00000 */
[----:B------:R0:W1:Y:S02]  /*25dc0*/  SHFL.IDX P6, R14, R13, R12, R11 ;  /* 0x0000000c0d0e7389 */ /* 0x00006400000c000b */
[----:B01----:R-:W-:Y:S01]  /*25dd0*/  ENDCOLLECTIVE ;  /* 0x000000000000791b */ /* 0x003fe20003800000 */
.L_x_14841:
        /* <DEDUP_REMOVED lines=8> */
[----:B------:R0:W-:Y:S02]  /*25e60*/  @!P1 LDGSTS.E.BYPASS.LTC128B.128 [R10+0xc400], desc[UR42][R6.64], !P0 ;  /* 0x0c400000060a9fae */ /* 0x0001e4000c101d6a */
[----:B------:R-:W-:Y:S01]  /*25e70*/  ISETP.GE.AND P1, PT, R0, R2, PT ;  /* 0x000000020000720c */ /* 0x000fe20003f26270 */
[----:B------:R-:W-:-:S12]  /*25e80*/  IMAD.MOV.U32 R0, RZ, RZ, R14 ;  /* 0x000000ffff007224 */ /* 0x000fd800078e000e */
[----:B0-----:R-:W-:Y:S05]  /*25e90*/  WARPSYNC.COLLECTIVE R15, `(.L_x_14842) ;  /* 0x000000000f087348 */ /* 0x001fea0003c00000 */
[----:B------:R1:W2:Y:S02]  /*25ea0*/  SHFL.IDX P6, R14, R13, R12, R11 ;  /* 0x0000000c0d0e7389 */ /* 0x0002a400000c000b */
[----:B012---:R-:W-:Y:S01]  /*25eb0*/  ENDCOLLECTIVE ;  /* 0x000000000000791b */ /* 0x007fe20003800000 */
.L_x_14842:
[----:B------:R-:W-:Y:S02]  /*25ec0*/  IMAD.MOV.U32 R13, RZ, RZ, R3 ;  /* 0x000000ffff0d7224 */ /* 0x000fe400078e0003 */
[----:B------:R-:W-:Y:S02]  /*25ed0*/  IMAD.MOV.U32 R12, RZ, RZ, 0x2 ;  /* 0x00000002ff0c7424 */ /* 0x000fe400078e00ff */
[----:B------:R-:W-:-:S07]  /*25ee0*/  IMAD.MOV.U32 R6, RZ, RZ, R14 ;  /* 0x000000ffff067224 */ /* 0x000fce00078e000e */
[----:B------:R-:W-:Y:S05]  /*25ef0*/  WARPSYNC.COLLECTIVE R15, `(.L_x_14843) ;  /* 0x000000000f087348 */ /* 0x000fea0003c00000 */
[----:B------:R0:W1:Y:S02]  /*25f00*/  SHFL.IDX P6, R14, R13, R12, R11 ;  /* 0x0000000c0d0e7389 */ /* 0x00006400000c000b */
[----:B01----:R-:W-:Y:S01]  /*25f10*/  ENDCOLLECTIVE ;  /* 0x000000000000791b */ /* 0x003fe20003800000 */
.L_x_14843:
        /* <DEDUP_REMOVED lines=13> */
.L_x_14844:
[----:B------:R-:W-:Y:S02]  /*25ff0*/  IMAD.MOV.U32 R13, RZ, RZ, R3 ;  /* 0x000000ffff0d7224 */ /* 0x000fe400078e0003 */
[----:B------:R-:W-:Y:S02]  /*26000*/  IMAD.MOV.U32 R12, RZ, RZ, 0x3 ;  /* 0x00000003ff0c7424 */ /* 0x000fe400078e00ff */
[----:B------:R-:W-:-:S07]  /*26010*/  IMAD.MOV.U32 R6, RZ, RZ, R14 ;  /* 0x000000ffff067224 */ /* 0x000fce00078e000e */
[----:B------:R-:W-:Y:S05]  /*26020*/  WARPSYNC.COLLECTIVE R15, `(.L_x_14845) ;  /* 0x000000000f087348 */ /* 0x000fea0003c00000 */
[----:B------:R0:W1:Y:S02]  /*26030*/  SHFL.IDX P6, R14, R13, R12, R11 ;  /* 0x0000000c0d0e7389 */ /* 0x00006400000c000b */
[----:B01----:R-:W-:Y:S01]  /*26040*/  ENDCOLLECTIVE ;  /* 0x000000000000791b */ /* 0x003fe20003800000 */
.L_x_14845:
        /* <DEDUP_REMOVED lines=12> */
.L_x_14846:
[----:B------:R-:W-:Y:S01]  /*26110*/  IMAD.MOV.U32 R5, RZ, RZ, R14 ;  /* 0x000000ffff057224 */ /* 0x000fe200078e000e */
[----:B------:R-:W-:Y:S06]  /*26120*/  BRA `(.L_x_14847) ;  /* 0xffffff9000ec7947 */ /* 0x000fec000383ffff */
.L_x_14662:
[----:B-1----:R1:W2:Y:S02]  /*26130*/  SYNCS.PHASECHK.TRANS64.TRYWAIT P0, [R16+URZ+0x16820], R0 ;  /* 0x01682000100075a7 */ /* 0x0022a4000800017f */
[----:B--2---:R-:W-:Y:S05]  /*26140*/  @!P0 NANOSLEEP.SYNCS 0x989680 ;  /* 0x009896800000895d */ /* 0x004fea0003900000 */
[----:B------:R-:W2:Y:S02]  /*26150*/  @!P0 SYNCS.PHASECHK.TRANS64 P0, [R16+URZ+0x16820], R0 ;  /* 0x01682000100085a7 */ /* 0x000ea4000800007f */
[----:B--2---:R-:W-:Y:S05]  /*26160*/  @!P0 BRA `(.L_x_14662) ;  /* 0xfffffffc00f08947 */ /* 0x004fea000383ffff */
[----:B------:R-:W-:Y:S05]  /*26170*/  BRA `(.L_x_14848) ;  /* 0xffffff9400487947 */ /* 0x000fea000383ffff */
.L_x_14667:
[----:B0-----:R0:W1:Y:S02]  /*26180*/  SYNCS.PHASECHK.TRANS64.TRYWAIT P0, [R5+URZ+0x16840], R2 ;  /* 0x01684002050075a7 */ /* 0x001064000800017f */
[----:B-1----:R-:W-:Y:S05]  /*26190*/  @!P0 NANOSLEEP.SYNCS 0x989680 ;  /* 0x009896800000895d */ /* 0x002fea0003900000 */
[----:B------:R-:W1:Y:S02]  /*261a0*/  @!P0 SYNCS.PHASECHK.TRANS64 P0, [R5+URZ+0x16840], R2 ;  /* 0x01684002050085a7 */ /* 0x000e64000800007f */
[----:B-1----:R-:W-:Y:S05]  /*261b0*/  @!P0 BRA `(.L_x_14667) ;  /* 0xfffffffc00f08947 */ /* 0x002fea000383ffff */
[----:B------:R-:W-:Y:S05]  /*261c0*/  BRA `(.L_x_14849) ;  /* 0xffffff98002c7947 */ /* 0x000fea000383ffff */
.L_x_14668:
        /* <DEDUP_REMOVED lines=8> */
.L_x_14851:
[----:B------:R-:W-:Y:S05]  /*26250*/  BSYNC B1 ;  /* 0x0000000000017941 */ /* 0x000fea0003800000 */
.L_x_14850:
        /* <DEDUP_REMOVED lines=10> */
.L_x_14852:
        /* <DEDUP_REMOVED lines=8> */
.L_x_14853:
[----:B------:R-:W-:-:S05]  /*26380*/  IMAD.SHL.U32 R7, R7, 0x2, RZ ;  /* 0x0000000207077824 */ /* 0x000fca00078e00ff */
[----:B------:R-:W-:-:S05]  /*26390*/  IADD3 R2, P0, R2, R7, RZ ;  /* 0x0000000702027210 */ /* 0x000fca0007f1e0ff */
[----:B------:R-:W-:Y:S02]  /*263a0*/  IMAD.X R3, RZ, RZ, R3, P0 ;  /* 0x000000ffff037224 */ /* 0x000fe400000e0603 */
[----:B------:R-:W-:-:S03]  /*263b0*/  IMAD.MOV.U32 R13, RZ, RZ, R8 ;  /* 0x000000ffff0d7224 */ /* 0x000fc600078e0008 */
        /* <DEDUP_REMOVED lines=8> */
.L_x_14854:
[----:B------:R-:W-:Y:S02]  /*26440*/  IMAD.MOV.U32 R13, RZ, RZ, R10 ;  /* 0x000000ffff0d7224 */ /* 0x000fe400078e000a */
[----:B------:R-:W-:Y:S02]  /*26450*/  IMAD.MOV.U32 R12, RZ, RZ, 0x2 ;  /* 0x00000002ff0c7424 */ /* 0x000fe400078e00ff */
[----:B------:R-:W-:-:S07]  /*26460*/  IMAD.MOV.U32 R2, RZ, RZ, R14 ;  /* 0x000000ffff027224 */ /* 0x000fce00078e000e */
[----:B------:R-:W-:Y:S05]  /*26470*/  WARPSYNC.COLLECTIVE R15, `(.L_x_14855) ;  /* 0x000000000f087348 */ /* 0x000fea0003c00000 */
[----:B------:R0:W1:Y:S02]  /*26480*/  SHFL.IDX P6, R14, R13, R12, R11 ;  /* 0x0000000c0d0e7389 */ /* 0x00006400000c000b */
[----:B01----:R-:W-:Y:S01]  /*26490*/  ENDCOLLECTIVE ;  /* 0x000000000000791b */ /* 0x003fe20003800000 */
.L_x_14855:
        /* <DEDUP_REMOVED lines=11> */
.L_x_14856:
[----:B------:R-:W-:Y:S01]  /*26550*/  MOV R13, R10 ;  /* 0x0000000a000d7202 */ /* 0x000fe20000000f00 */
[----:B------:R-:W-:Y:S02]  /*26560*/  IMAD.MOV.U32 R12, RZ, RZ, 0x3 ;  /* 0x00000003ff0c7424 */ /* 0x000fe400078e00ff */
[----:B------:R-:W-:-:S07]  /*26570*/  IMAD.MOV.U32 R2, RZ, RZ, R14 ;  /* 0x000000ffff027224 */ /* 0x000fce00078e000e */
[----:B------:R-:W-:Y:S05]  /*26580*/  WARPSYNC.COLLECTIVE R15, `(.L_x_14857) ;  /* 0x000000000f087348 */ /* 0x000fea0003c00000 */
[----:B------:R0:W1:Y:S02]  /*26590*/  SHFL.IDX P6, R14, R13, R12, R11 ;  /* 0x0000000c0d0e7389 */ /* 0x00006400000c000b */
[----:B01----:R-:W-:Y:S01]  /*265a0*/  ENDCOLLECTIVE ;  /* 0x000000000000791b */ /* 0x003fe20003800000 */
.L_x_14857:
        /* <DEDUP_REMOVED lines=11> */
.L_x_14858:
[----:B------:R-:W-:Y:S02]  /*26660*/  IMAD.MOV.U32 R13, RZ, RZ, R10 ;  /* 0x000000ffff0d7224 */ /* 0x000fe400078e000a */
[----:B------:R-:W-:Y:S02]  /*26670*/  IMAD.MOV.U32 R12, RZ, RZ, 0x4 ;  /* 0x00000004ff0c7424 */ /* 0x000fe400078e00ff */
[----:B------:R-:W-:-:S07]  /*26680*/  IMAD.MOV.U32 R2, RZ, RZ, R14 ;  /* 0x000000ffff027224 */ /* 0x000fce00078e000e */
[----:B------:R-:W-:Y:S05]  /*26690*/  WARPSYNC.COLLECTIVE R15, `(.L_x_14859) ;  /* 0x000000000f087348 */ /* 0x000fea0003c00000 */
[----:B------:R0:W1:Y:S02]  /*266a0*/  SHFL.IDX P6, R14, R13, R12, R11 ;  /* 0x0000000c0d0e7389 */ /* 0x00006400000c000b */
[----:B01----:R-:W-:Y:S01]  /*266b0*/  ENDCOLLECTIVE ;  /* 0x000000000000791b */ /* 0x003fe20003800000 */
.L_x_14859:
        /* <DEDUP_REMOVED lines=11> */
.L_x_14860:
[----:B------:R-:W-:Y:S02]  /*26770*/  IMAD.MOV.U32 R13, RZ, RZ, R10 ;  /* 0x000000ffff0d7224 */ /* 0x000fe400078e000a */
[----:B------:R-:W-:Y:S02]  /*26780*/  IMAD.MOV.U32 R12, RZ, RZ, 0x5 ;  /* 0x00000005ff0c7424 */ /* 0x000fe400078e00ff */
[----:B------:R-:W-:-:S07]  /*26790*/  IMAD.MOV.U32 R2, RZ, RZ, R14 ;  /* 0x000000ffff027224 */ /* 0x000fce00078e000e */
[----:B------:R-:W-:Y:S05]  /*267a0*/  WARPSYNC.COLLECTIVE R15, `(.L_x_14861) ;  /* 0x000000000f087348 */ /* 0x000fea0003c00000 */
[----:B------:R0:W1:Y:S02]  /*267b0*/  SHFL.IDX P6, R14, R13, R12, R11 ;  /* 0x0000000c0d0e7389 */ /* 0x00006400000c000b */
[----:B01----:R-:W-:Y:S01]  /*267c0*/  ENDCOLLECTIVE ;  /* 0x000000000000791b */ /* 0x003fe20003800000 */
.L_x_14861:
        /* <DEDUP_REMOVED lines=11> */
.L_x_14862:
[----:B------:R-:W-:Y:S02]  /*26880*/  IMAD.MOV.U32 R13, RZ, RZ, R10 ;  /* 0x000000ffff0d7224 */ /* 0x000fe400078e000a */
[----:B------:R-:W-:Y:S02]  /*26890*/  IMAD.MOV.U32 R12, RZ, RZ, 0x6 ;  /* 0x00000006ff0c7424 */ /* 0x000fe400078e00ff */
[----:B------:R-:W-:-:S07]  /*268a0*/  IMAD.MOV.U32 R2, RZ, RZ, R14 ;  /* 0x000000ffff027224 */ /* 0x000fce00078e000e */
[----:B------:R-:W-:Y:S05]  /*268b0*/  WARPSYNC.COLLECTIVE R15, `(.L_x_14863) ;  /* 0x000000000f087348 */ /* 0x000fea0003c00000 */
[----:B------:R0:W1:Y:S02]  /*268c0*/  SHFL.IDX P6, R14, R13, R12, R11 ;  /* 0x0000000c0d0e7389 */ /* 0x00006400000c000b */
[----:B01----:R-:W-:Y:S01]  /*268d0*/  ENDCOLLECTIVE ;  /* 0x000000000000791b */ /* 0x003fe20003800000 */
.L_x_14863:
        /* <DEDUP_REMOVED lines=11> */
.L_x_14864:
[----:B------:R-:W-:Y:S02]  /*26990*/  IMAD.MOV.U32 R13, RZ, RZ, R10 ;  /* 0x000000ffff0d7224 */ /* 0x000fe400078e000a */
[----:B------:R-:W-:Y:S02]  /*269a0*/  IMAD.MOV.U32 R12, RZ, RZ, 0x7 ;  /* 0x00000007ff0c7424 */ /* 0x000fe400078e00ff */
[----:B------:R-:W-:-:S07]  /*269b0*/  IMAD.MOV.U32 R2, RZ, RZ, R14 ;  /* 0x000000ffff027224 */ /* 0x000fce00078e000e */
[----:B------:R-:W-:Y:S05]  /*269c0*/  WARPSYNC.COLLECTIVE R15, `(.L_x_14865) ;  /* 0x000000000f087348 */ /* 0x000fea0003c00000 */
[----:B------:R0:W1:Y:S02]  /*269d0*/  SHFL.IDX P6, R14, R13, R12, R11 ;  /* 0x0000000c0d0e7389 */ /* 0x00006400000c000b */
[----:B01----:R-:W-:Y:S01]  /*269e0*/  ENDCOLLECTIVE ;  /* 0x000000000000791b */ /* 0x003fe20003800000 */
.L_x_14865:
        /* <DEDUP_REMOVED lines=11> */
.L_x_14866:
[----:B------:R-:W-:Y:S01]  /*26aa0*/  IMAD.MOV.U32 R2, RZ, RZ, R14 ;  /* 0x000000ffff027224 */ /* 0x000fe200078e000e */
[----:B------:R-:W-:Y:S06]  /*26ab0*/  BRA `(.L_x_14867) ;  /* 0xffffff9400107947 */ /* 0x000fec000383ffff */
.L_x_14673:
[----:B-1----:R1:W2:Y:S02]  /*26ac0*/  SYNCS.PHASECHK.TRANS64.TRYWAIT P0, [R5+URZ+0x16860], R2 ;  /* 0x01686002050075a7 */ /* 0x0022a4000800017f */
[----:B--2---:R-:W-:Y:S05]  /*26ad0*/  @!P0 NANOSLEEP.SYNCS 0x989680 ;  /* 0x009896800000895d */ /* 0x004fea0003900000 */
[----:B------:R-:W2:Y:S02]  /*26ae0*/  @!P0 SYNCS.PHASECHK.TRANS64 P0, [R5+URZ+0x16860], R2 ;  /* 0x01686002050085a7 */ /* 0x000ea4000800007f */
[----:B--2---:R-:W-:Y:S05]  /*26af0*/  @!P0 BRA `(.L_x_14673) ;  /* 0xfffffffc00f08947 */ /* 0x004fea000383ffff */
[----:B------:R-:W-:Y:S05]  /*26b00*/  BRA `(.L_x_14868) ;  /* 0xffffff9400687947 */ /* 0x000fea000383ffff */
.L_x_14674:
        /* <DEDUP_REMOVED lines=8> */
.L_x_14870:
[----:B------:R-:W-:Y:S05]  /*26b90*/  BSYNC B1 ;  /* 0x0000000000017941 */ /* 0x000fea0003800000 */
.L_x_14869:
        /* <DEDUP_REMOVED lines=10> */
.L_x_14871:
[----:B------:R-:W-:Y:S02]  /*26c40*/  IMAD.MOV.U32 R13, RZ, RZ, R19 ;  /* 0x000000ffff0d7224 */ /* 0x000fe400078e0013 */
[----:B------:R-:W-:Y:S02]  /*26c50*/  IMAD.MOV.U32 R12, RZ, RZ, 0x1 ;  /* 0x00000001ff0c7424 */ /* 0x000fe400078e00ff */
[----:B------:R-:W-:-:S07]  /*26c60*/  IMAD.MOV.U32 R2, RZ, RZ, R14 ;  /* 0x000000ffff027224 */ /* 0x000fce00078e000e */
[----:B------:R-:W-:Y:S05]  /*26c70*/  WARPSYNC.COLLECTIVE R15, `(.L_x_14872) ;  /* 0x000000000f087348 */ /* 0x000fea0003c00000 */
[----:B------:R0:W1:Y:S02]  /*26c80*/  SHFL.IDX P6, R14, R13, R12, R11 ;  /* 0x0000000c0d0e7389 */ /* 0x00006400000c000b */
[----:B01----:R-:W-:Y:S01]  /*26c90*/  ENDCOLLECTIVE ;  /* 0x000000000000791b */ /* 0x003fe20003800000 */
.L_x_14872:
        /* <DEDUP_REMOVED lines=12> */
.L_x_14873:
[----:B------:R-:W-:Y:S02]  /*26d60*/  IMAD.MOV.U32 R13, RZ, RZ, R19 ;  /* 0x000000ffff0d7224 */ /* 0x000fe400078e0013 */
[----:B------:R-:W-:Y:S02]  /*26d70*/  IMAD.MOV.U32 R12, RZ, RZ, 0x2 ;  /* 0x00000002ff0c7424 */ /* 0x000fe400078e00ff */
[----:B------:R-:W-:-:S07]  /*26d80*/  IMAD.MOV.U32 R2, RZ, RZ, R14 ;  /* 0x000000ffff027224 */ /* 0x000fce00078e000e */
[----:B------:R-:W-:Y:S05]  /*26d90*/  WARPSYNC.COLLECTIVE R15, `(.L_x_14874) ;  /* 0x000000000f087348 */ /* 0x000fea0003c00000 */
[----:B------:R0:W1:Y:S02]  /*26da0*/  SHFL.IDX P6, R14, R13, R12, R11 ;  /* 0x0000000c0d0e7389 */ /* 0x00006400000c000b */
[----:B01----:R-:W-:Y:S01]  /*26db0*/  ENDCOLLECTIVE ;  /* 0x000000000000791b */ /* 0x003fe20003800000 */
.L_x_14874:
        /* <DEDUP_REMOVED lines=12> */
.L_x_14875:
[----:B------:R-:W-:Y:S02]  /*26e80*/  IMAD.MOV.U32 R13, RZ, RZ, R19 ;  /* 0x000000ffff0d7224 */ /* 0x000fe400078e0013 */
[----:B------:R-:W-:Y:S02]  /*26e90*/  IMAD.MOV.U32 R12, RZ, RZ, 0x3 ;  /* 0x00000003ff0c7424 */ /* 0x000fe400078e00ff */
[----:B------:R-:W-:-:S07]  /*26ea0*/  IMAD.MOV.U32 R2, RZ, RZ, R14 ;  /* 0x000000ffff027224 */ /* 0x000fce00078e000e */
[----:B------:R-:W-:Y:S05]  /*26eb0*/  WARPSYNC.COLLECTIVE R15, `(.L_x_14876) ;  /* 0x000000000f087348 */ /* 0x000fea0003c00000 */
[----:B------:R0:W1:Y:S02]  /*26ec0*/  SHFL.IDX P6, R14, R13, R12, R11 ;  /* 0x0000000c0d0e7389 */ /* 0x00006400000c000b */
[----:B01----:R-:W-:Y:S01]  /*26ed0*/  ENDCOLLECTIVE ;  /* 0x000000000000791b */ /* 0x003fe20003800000 */
.L_x_14876:
        /* <DEDUP_REMOVED lines=12> */
.L_x_14877:
[----:B------:R-:W-:Y:S02]  /*26fa0*/  IMAD.MOV.U32 R13, RZ, RZ, R19 ;  /* 0x000000ffff0d7224 */ /* 0x000fe400078e0013 */
[----:B------:R-:W-:Y:S02]  /*26fb0*/  IMAD.MOV.U32 R12, RZ, RZ, 0x4 ;  /* 0x00000004ff0c7424 */ /* 0x000fe400078e00ff */
[----:B------:R-:W-:-:S07]  /*26fc0*/  IMAD.MOV.U32 R2, RZ, RZ, R14 ;  /* 0x000000ffff027224 */ /* 0x000fce00078e000e */
[----:B------:R-:W-:Y:S05]  /*26fd0*/  WARPSYNC.COLLECTIVE R15, `(.L_x_14878) ;  /* 0x000000000f087348 */ /* 0x000fea0003c00000 */
[----:B------:R0:W1:Y:S02]  /*26fe0*/  SHFL.IDX P6, R14, R13, R12, R11 ;  /* 0x0000000c0d0e7389 */ /* 0x00006400000c000b */
[----:B01----:R-:W-:Y:S01]  /*26ff0*/  ENDCOLLECTIVE ;  /* 0x000000000000791b */ /* 0x003fe20003800000 */
.L_x_14878:
        /* <DEDUP_REMOVED lines=12> */
.L_x_14879:
[----:B------:R-:W-:Y:S02]  /*270c0*/  IMAD.MOV.U32 R13, RZ, RZ, R19 ;  /* 0x000000ffff0d7224 */ /* 0x000fe400078e0013 */
[----:B------:R-:W-:Y:S02]  /*270d0*/  IMAD.MOV.U32 R12, RZ, RZ, 0x5 ;  /* 0x00000005ff0c7424 */ /* 0x000fe400078e00ff */
[----:B------:R-:W-:-:S07]  /*270e0*/  IMAD.MOV.U32 R2, RZ, RZ, R14 ;  /* 0x000000ffff027224 */ /* 0x000fce00078e000e */
[----:B------:R-:W-:Y:S05]  /*270f0*/  WARPSYNC.COLLECTIVE R15, `(.L_x_14880) ;  /* 0x000000000f087348 */ /* 0x000fea0003c00000 */
[----:B------:R0:W1:Y:S02]  /*27100*/  SHFL.IDX P6, R14, R13, R12, R11 ;  /* 0x0000000c0d0e7389 */ /* 0x00006400000c000b */
[----:B01----:R-:W-:Y:S01]  /*27110*/  ENDCOLLECTIVE ;  /* 0x000000000000791b */ /* 0x003fe20003800000 */
.L_x_14880:
        /* <DEDUP_REMOVED lines=12> */
.L_x_14881:
[----:B------:R-:W-:Y:S02]  /*271e0*/  IMAD.MOV.U32 R13, RZ, RZ, R19 ;  /* 0x000000ffff0d7224 */ /* 0x000fe400078e0013 */
[----:B------:R-:W-:Y:S02]  /*271f0*/  IMAD.MOV.U32 R12, RZ, RZ, 0x6 ;  /* 0x00000006ff0c7424 */ /* 0x000fe400078e00ff */
[----:B------:R-:W-:-:S07]  /*27200*/  IMAD.MOV.U32 R2, RZ, RZ, R14 ;  /* 0x000000ffff027224 */ /* 0x000fce00078e000e */
[----:B------:R-:W-:Y:S05]  /*27210*/  WARPSYNC.COLLECTIVE R15, `(.L_x_14882) ;  /* 0x000000000f087348 */ /* 0x000fea0003c00000 */
[----:B------:R0:W1:Y:S02]  /*27220*/  SHFL.IDX P6, R14, R13, R12, R11 ;  /* 0x0000000c0d0e7389 */ /* 0x00006400000c000b */
[----:B01----:R-:W-:Y:S01]  /*27230*/  ENDCOLLECTIVE ;  /* 0x000000000000791b */ /* 0x003fe20003800000 */
.L_x_14882:
        /* <DEDUP_REMOVED lines=12> */
.L_x_14883:
[----:B------:R-:W-:Y:S02]  /*27300*/  IMAD.MOV.U32 R13, RZ, RZ, R19 ;  /* 0x000000ffff0d7224 */ /* 0x000fe400078e0013 */
[----:B------:R-:W-:Y:S02]  /*27310*/  IMAD.MOV.U32 R12, RZ, RZ, 0x7 ;  /* 0x00000007ff0c7424 */ /* 0x000fe400078e00ff */
[----:B------:R-:W-:-:S07]  /*27320*/  IMAD.MOV.U32 R2, RZ, RZ, R14 ;  /* 0x000000ffff027224 */ /* 0x000fce00078e000e */
[----:B------:R-:W-:Y:S05]  /*27330*/  WARPSYNC.COLLECTIVE R15, `(.L_x_14884) ;  /* 0x000000000f087348 */ /* 0x000fea0003c00000 */
[----:B------:R0:W1:Y:S02]  /*27340*/  SHFL.IDX P6, R14, R13, R12, R11 ;  /* 0x0000000c0d0e7389 */ /* 0x00006400000c000b */
[----:B01----:R-:W-:Y:S01]  /*27350*/  ENDCOLLECTIVE ;  /* 0x000000000000791b */ /* 0x003fe20003800000 */
.L_x_14884:
        /* <DEDUP_REMOVED lines=11> */
.L_x_14885:
[----:B------:R-:W-:Y:S01]  /*27410*/  IMAD.MOV.U32 R2, RZ, RZ, R14 ;  /* 0x000000ffff027224 */ /* 0x000fe200078e000e */
[----:B------:R-:W-:Y:S06]  /*27420*/  BRA `(.L_x_14886) ;  /* 0xffffff9000147947 */ /* 0x000fec000383ffff */
.L_x_14682:
[----:B0-----:R0:W1:Y:S02]  /*27430*/  SYNCS.PHASECHK.TRANS64.TRYWAIT P0, [R0+URZ+0x16860], R3 ;  /* 0x01686003000075a7 */ /* 0x001064000800017f */
[----:B-1----:R-:W-:Y:S05]  /*27440*/  @!P0 NANOSLEEP.SYNCS 0x989680 ;  /* 0x009896800000895d */ /* 0x002fea0003900000 */
[----:B------:R-:W1:Y:S02]  /*27450*/  @!P0 SYNCS.PHASECHK.TRANS64 P0, [R0+URZ+0x16860], R3 ;  /* 0x01686003000085a7 */ /* 0x000e64000800007f */
[----:B-1----:R-:W-:Y:S05]  /*27460*/  @!P0 BRA `(.L_x_14682) ;  /* 0xfffffffc00f08947 */ /* 0x002fea000383ffff */
[----:B------:R-:W-:Y:S05]  /*27470*/  BRA `(.L_x_14887) ;  /* 0xffffff9400307947 */ /* 0x000fea000383ffff */
.L_x_14683:
[----:B------:R-:W-:Y:S01]  /*27480*/  BSSY B0, `(.L_x_14888) ;  /* 0x0000008000007945 */ /* 0x000fe20003800000 */
[----:B------:R-:W-:Y:S02]  /*27490*/  IMAD.MOV.U32 R13, RZ, RZ, R19 ;  /* 0x000000ffff0d7224 */ /* 0x000fe400078e0013 */
[----:B------:R-:W-:Y:S02]  /*274a0*/  IMAD.MOV.U32 R12, RZ, RZ, RZ ;  /* 0x000000ffff0c7224 */ /* 0x000fe400078e00ff */
[----:B------:R-:W-:Y:S02]  /*274b0*/  IMAD.MOV.U32 R11, RZ, RZ, 0x181f ;  /* 0x0000181fff0b7424 */ /* 0x000fe400078e00ff */
[----:B------:R-:W-:-:S07]  /*274c0*/  IMAD.MOV.U32 R15, RZ, RZ, -0x1 ;  /* 0xffffffffff0f7424 */ /* 0x000fce00078e00ff */
[----:B0----5:R-:W-:Y:S05]  /*274d0*/  WARPSYNC.COLLECTIVE R15, `(.L_x_14889) ;  /* 0x000000000f087348 */ /* 0x021fea0003c00000 */
[----:B------:R1:W2:Y:S02]  /*274e0*/  SHFL.IDX P6, R14, R13, R12, R11 ;  /* 0x0000000c0d0e7389 */ /* 0x0002a400000c000b */
[----:B012--5:R-:W-:Y:S01]  /*274f0*/  ENDCOLLECTIVE ;  /* 0x000000000000791b */ /* 0x027fe20003800000 */
.L_x_14889:
[----:B------:R-:W-:Y:S05]  /*27500*/  BSYNC B0 ;  /* 0x0000000000007941 */ /* 0x000fea0003800000 */
.L_x_14888:
        /* <DEDUP_REMOVED lines=10> */
.L_x_14890:
        /* <DEDUP_REMOVED lines=12> */
.L_x_14891:
        /* <DEDUP_REMOVED lines=11> */
.L_x_14892:
[----:B------:R-:W-:Y:S02]  /*27720*/  IMAD.MOV.U32 R13, RZ, RZ, R19 ;  /* 0x000000ffff0d7224 */ /* 0x000fe400078e0013 */
[----:B------:R-:W-:Y:S01]  /*27730*/  IMAD.MOV.U32 R12, RZ, RZ, 0x2 ;  /* 0x00000002ff0c7424 */ /* 0x000fe200078e00ff */
[----:B------:R-:W-:-:S13]  /*27740*/  IADD3 R2, P1, R14, R5, RZ ;  /* 0x000000050e027210 */ /* 0x000fda0007f3e0ff */
[----:B------:R-:W-:Y:S05]  /*27750*/  WARPSYNC.COLLECTIVE R15, `(.L_x_14893) ;  /* 0x000000000f087348 */ /* 0x000fea0003c00000 */
[----:B------:R0:W1:Y:S02]  /*27760*/  SHFL.IDX P6, R14, R13, R12, R11 ;  /* 0x0000000c0d0e7389 */ /* 0x00006400000c000b */
[----:B01----:R-:W-:Y:S01]  /*27770*/  ENDCOLLECTIVE ;  /* 0x000000000000791b */ /* 0x003fe20003800000 */
.L_x_14893:
        /* <DEDUP_REMOVED lines=11> */
.L_x_14894:
[----:B------:R-:W-:Y:S02]  /*27830*/  IMAD.MOV.U32 R13, RZ, RZ, R19 ;  /* 0x000000ffff0d7224 */ /* 0x000fe400078e0013 */
[----:B------:R-:W-:Y:S01]  /*27840*/  IMAD.MOV.U32 R12, RZ, RZ, 0x3 ;  /* 0x00000003ff0c7424 */ /* 0x000fe200078e00ff */
[----:B------:R-:W-:-:S13]  /*27850*/  IADD3 R2, P1, R14, R5, RZ ;  /* 0x000000050e027210 */ /* 0x000fda0007f3e0ff */
[----:B------:R-:W-:Y:S05]  /*27860*/  WARPSYNC.COLLECTIVE R15, `(.L_x_14895) ;  /* 0x000000000f087348 */ /* 0x000fea0003c00000 */
[----:B------:R0:W1:Y:S02]  /*27870*/  SHFL.IDX P6, R14, R13, R12, R11 ;  /* 0x0000000c0d0e7389 */ /* 0x00006400000c000b */
[----:B01----:R-:W-:Y:S01]  /*27880*/  ENDCOLLECTIVE ;  /* 0x000000000000791b */ /* 0x003fe20003800000 */
.L_x_14895:
        /* <DEDUP_REMOVED lines=11> */
.L_x_14896:
[----:B------:R-:W-:Y:S02]  /*27940*/  IMAD.MOV.U32 R13, RZ, RZ, R19 ;  /* 0x000000ffff0d7224 */ /* 0x000fe400078e0013 */
[----:B------:R-:W-:Y:S01]  /*27950*/  IMAD.MOV.U32 R12, RZ, RZ, 0x4 ;  /* 0x00000004ff0c7424 */ /* 0x000fe200078e00ff */
[----:B------:R-:W-:-:S13]  /*27960*/  IADD3 R2, P1, R14, R5, RZ ;  /* 0x000000050e027210 */ /* 0x000fda0007f3e0ff */
[----:B------:R-:W-:Y:S05]  /*27970*/  WARPSYNC.COLLECTIVE R15, `(.L_x_14897) ;  /* 0x000000000f087348 */ /* 0x000fea0003c00000 */
[----:B------:R0:W1:Y:S02]  /*27980*/  SHFL.IDX P6, R14, R13, R12, R11 ;  /* 0x0000000c0d0e7389 */ /* 0x00006400000c000b */
[----:B01----:R-:W-:Y:S01]  /*27990*/  ENDCOLLECTIVE ;  /* 0x000000000000791b */ /* 0x003fe20003800000 */
.L_x_14897:
        /* <DEDUP_REMOVED lines=11> */
.L_x_14898:
[----:B------:R-:W-:Y:S02]  /*27a50*/  IMAD.MOV.U32 R13, RZ, RZ, R19 ;  /* 0x000000ffff0d7224 */ /* 0x000fe400078e0013 */
[----:B------:R-:W-:Y:S01]  /*27a60*/  IMAD.MOV.U32 R12, RZ, RZ, 0x5 ;  /* 0x00000005ff0c7424 */ /* 0x000fe200078e00ff */
[----:B------:R-:W-:-:S13]  /*27a70*/  IADD3 R2, P1, R14, R5, RZ ;  /* 0x000000050e027210 */ /* 0x000fda0007f3e0ff */
[----:B------:R-:W-:Y:S05]  /*27a80*/  WARPSYNC.COLLECTIVE R15, `(.L_x_14899) ;  /* 0x000000000f087348 */ /* 0x000fea0003c00000 */
[----:B------:R0:W1:Y:S02]  /*27a90*/  SHFL.IDX P6, R14, R13, R12, R11 ;  /* 0x0000000c0d0e7389 */ /* 0x00006400000c000b */
[----:B01----:R-:W-:Y:S01]  /*27aa0*/  ENDCOLLECTIVE ;  /* 0x000000000000791b */ /* 0x003fe20003800000 */
.L_x_14899:
        /* <DEDUP_REMOVED lines=11> */
.L_x_14900:
[----:B------:R-:W-:Y:S02]  /*27b60*/  IMAD.MOV.U32 R13, RZ, RZ, R19 ;  /* 0x000000ffff0d7224 */ /* 0x000fe400078e0013 */
[----:B------:R-:W-:Y:S01]  /*27b70*/  IMAD.MOV.U32 R12, RZ, RZ, 0x6 ;  /* 0x00000006ff0c7424 */ /* 0x000fe200078e00ff */
[----:B------:R-:W-:-:S13]  /*27b80*/  IADD3 R2, P1, R14, R5, RZ ;  /* 0x000000050e027210 */ /* 0x000fda0007f3e0ff */
[----:B------:R-:W-:Y:S05]  /*27b90*/  WARPSYNC.COLLECTIVE R15, `(.L_x_14901) ;  /* 0x000000000f087348 */ /* 0x000fea0003c00000 */
[----:B------:R0:W1:Y:S02]  /*27ba0*/  SHFL.IDX P6, R14, R13, R12, R11 ;  /* 0x0000000c0d0e7389 */ /* 0x00006400000c000b */
[----:B01----:R-:W-:Y:S01]  /*27bb0*/  ENDCOLLECTIVE ;  /* 0x000000000000791b */ /* 0x003fe20003800000 */
.L_x_14901:
        /* <DEDUP_REMOVED lines=11> */
.L_x_14902:
[----:B------:R-:W-:Y:S02]  /*27c70*/  IMAD.MOV.U32 R13, RZ, RZ, R19 ;  /* 0x000000ffff0d7224 */ /* 0x000fe400078e0013 */
[----:B------:R-:W-:Y:S01]  /*27c80*/  IMAD.MOV.U32 R12, RZ, RZ, 0x7 ;  /* 0x00000007ff0c7424 */ /* 0x000fe200078e00ff */
[----:B------:R-:W-:-:S13]  /*27c90*/  IADD3 R2, P1, R14, R5, RZ ;  /* 0x000000050e027210 */ /* 0x000fda0007f3e0ff */
[----:B------:R-:W-:Y:S05]  /*27ca0*/  WARPSYNC.COLLECTIVE R15, `(.L_x_14903) ;  /* 0x000000000f087348 */ /* 0x000fea0003c00000 */
[----:B------:R0:W1:Y:S02]  /*27cb0*/  SHFL.IDX P6, R14, R13, R12, R11 ;  /* 0x0000000c0d0e7389 */ /* 0x00006400000c000b */
[----:B01----:R-:W-:Y:S01]  /*27cc0*/  ENDCOLLECTIVE ;  /* 0x000000000000791b */ /* 0x003fe20003800000 */
.L_x_14903:
        /* <DEDUP_REMOVED lines=10> */
.L_x_14904:
[----:B------:R-:W-:Y:S05]  /*27d70*/  BRA `(.L_x_14905) ;  /* 0xffffff8c00f47947 */ /* 0x000fea000383ffff */
.L_x_14688:
[----:B------:R-:W-:Y:S01]  /*27d80*/  BSSY B0, `(.L_x_14906) ;  /* 0x0000008000007945 */ /* 0x000fe20003800000 */
[----:B-1----:R-:W-:Y:S02]  /*27d90*/  IMAD.MOV.U32 R13, RZ, RZ, R24 ;  /* 0x000000ffff0d7224 */ /* 0x002fe400078e0018 */
[----:B------:R-:W-:Y:S02]  /*27da0*/  IMAD.MOV.U32 R12, RZ, RZ, RZ ;  /* 0x000000ffff0c7224 */ /* 0x000fe400078e00ff */
[----:B------:R-:W-:Y:S02]  /*27db0*/  IMAD.MOV.U32 R11, RZ, RZ, 0x1f ;  /* 0x0000001fff0b7424 */ /* 0x000fe400078e00ff */
[----:B------:R-:W-:-:S07]  /*27dc0*/  IMAD.MOV.U32 R15, RZ, RZ, -0x1 ;  /* 0xffffffffff0f7424 */ /* 0x000fce00078e00ff */
[----:B0-2--5:R-:W-:Y:S05]  /*27dd0*/  WARPSYNC.COLLECTIVE R15, `(.L_x_14907) ;  /* 0x000000000f087348 */ /* 0x025fea0003c00000 */
[----:B------:R1:W3:Y:S02]  /*27de0*/  SHFL.IDX P6, R14, R13, R12, R11 ;  /* 0x0000000c0d0e7389 */ /* 0x0002e400000c000b */
[----:B0123-5:R-:W-:Y:S01]  /*27df0*/  ENDCOLLECTIVE ;  /* 0x000000000000791b */ /* 0x02ffe20003800000 */
.L_x_14907:
[----:B------:R-:W-:Y:S05]  /*27e00*/  BSYNC B0 ;  /* 0x0000000000007941 */ /* 0x000fea0003800000 */
.L_x_14906:
        /* <DEDUP_REMOVED lines=9> */
.L_x_14908:
        /* <DEDUP_REMOVED lines=23> */
.L_x_14909:
[----:B------:R-:W-:Y:S01]  /*28010*/  IMAD.MOV.U32 R12, RZ, RZ, 0x2 ;  /* 0x00000002ff0c7424 */ /* 0x000fe200078e00ff */
[----:B------:R-:W-:-:S05]  /*28020*/  SEL R4, R14, RZ, P1 ;  /* 0x000000ff0e047207 */ /* 0x000fca0000800000 */
[----:B------:R-:W-:-:S04]  /*28030*/  IMAD.IADD R4, R13, 0x1, R4 ;  /* 0x000000010d047824 */ /* 0x000fc800078e0204 */
[----:B------:R-:W-:-:S07]  /*28040*/  IMAD.MOV.U32 R13, RZ, RZ, R4 ;  /* 0x000000ffff0d7224 */ /* 0x000fce00078e0004 */
[----:B------:R-:W-:Y:S05]  /*28050*/  WARPSYNC.COLLECTIVE R15, `(.L_x_14910) ;  /* 0x000000000f087348 */ /* 0x000fea0003c00000 */
[----:B------:R0:W1:Y:S02]  /*28060*/  SHFL.UP P6, R14, R13, R12, R11 ;  /* 0x0400000c0d0e7389 */ /* 0x00006400000c000b */
[----:B01----:R-:W-:Y:S01]  /*28070*/  ENDCOLLECTIVE ;  /* 0x000000000000791b */ /* 0x003fe20003800000 */
.L_x_14910:
[----:B------:R-:W-:Y:S01]  /*28080*/  IMAD.MOV.U32 R12, RZ, RZ, 0x4 ;  /* 0x00000004ff0c7424 */ /* 0x000fe200078e00ff */
[----:B------:R-:W-:-:S05]  /*28090*/  SEL R3, R14, RZ, P2 ;  /* 0x000000ff0e037207 */ /* 0x000fca0001000000 */
[----:B------:R-:W-:-:S04]  /*280a0*/  IMAD.IADD R2, R4, 0x1, R3 ;  /* 0x0000000104027824 */ /* 0x000fc800078e0203 */
[----:B------:R-:W-:-:S07]  /*280b0*/  IMAD.MOV.U32 R13, RZ, RZ, R2 ;  /* 0x000000ffff0d7224 */ /* 0x000fce00078e0002 */
[----:B------:R-:W-:Y:S05]  /*280c0*/  WARPSYNC.COLLECTIVE R15, `(.L_x_14911) ;  /* 0x000000000f087348 */ /* 0x000fea0003c00000 */
[----:B------:R0:W1:Y:S02]  /*280d0*/  SHFL.UP P6, R14, R13, R12, R11 ;  /* 0x0400000c0d0e7389 */ /* 0x00006400000c000b */
[----:B01----:R-:W-:Y:S01]  /*280e0*/  ENDCOLLECTIVE ;  /* 0x000000000000791b */ /* 0x003fe20003800000 */
.L_x_14911:
[----:B------:R-:W-:Y:S01]  /*280f0*/  IMAD.MOV.U32 R12, RZ, RZ, 0x8 ;  /* 0x00000008ff0c7424 */ /* 0x000fe200078e00ff */
[----:B------:R-:W-:-:S05]  /*28100*/  SEL R3, R14, RZ, P3 ;  /* 0x000000ff0e037207 */ /* 0x000fca0001800000 */
[----:B------:R-:W-:-:S04]  /*28110*/  IMAD.IADD R3, R2, 0x1, R3 ;  /* 0x0000000102037824 */ /* 0x000fc800078e0203 */
[----:B------:R-:W-:-:S07]  /*28120*/  IMAD.MOV.U32 R13, RZ, RZ, R3 ;  /* 0x000000ffff0d7224 */ /* 0x000fce00078e0003 */
[----:B------:R-:W-:Y:S05]  /*28130*/  WARPSYNC.COLLECTIVE R15, `(.L_x_14912) ;  /* 0x000000000f087348 */ /* 0x000fea0003c00000 */
[----:B------:R0:W1:Y:S02]  /*28140*/  SHFL.UP P6, R14, R13, R12, R11 ;  /* 0x0400000c0d0e7389 */ /* 0x00006400000c000b */
[----:B01----:R-:W-:Y:S01]  /*28150*/  ENDCOLLECTIVE ;  /* 0x000000000000791b */ /* 0x003fe20003800000 */
.L_x_14912:
[----:B------:R-:W-:Y:S01]  /*28160*/  IMAD.MOV.U32 R12, RZ, RZ, 0x10 ;  /* 0x00000010ff0c7424 */ /* 0x000fe200078e00ff */
[----:B------:R-:W-:-:S05]  /*28170*/  SEL R4, R14, RZ, P4 ;  /* 0x000000ff0e047207 */ /* 0x000fca0002000000 */
[----:B------:R-:W-:-:S04]  /*28180*/  IMAD.IADD R4, R3, 0x1, R4 ;  /* 0x0000000103047824 */ /* 0x000fc800078e0204 */
[----:B------:R-:W-:-:S07]  /*28190*/  IMAD.MOV.U32 R13, RZ, RZ, R4 ;  /* 0x000000ffff0d7224 */ /* 0x000fce00078e0004 */
[----:B------:R-:W-:Y:S05]  /*281a0*/  WARPSYNC.COLLECTIVE R15, `(.L_x_14913) ;  /* 0x000000000f087348 */ /* 0x000fea0003c00000 */
[----:B------:R0:W1:Y:S02]  /*281b0*/  SHFL.UP P6, R14, R13, R12, R11 ;  /* 0x0400000c0d0e7389 */ /* 0x00006400000c000b */
[----:B01----:R-:W-:Y:S01]  /*281c0*/  ENDCOLLECTIVE ;  /* 0x000000000000791b */ /* 0x003fe20003800000 */
.L_x_14913:
        /* <DEDUP_REMOVED lines=8> */
.L_x_14914:
[----:B------:R-:W-:Y:S05]  /*28250*/  BRA `(.L_x_14915) ;  /* 0xffffff9000087947 */ /* 0x000fea000383ffff */
.L_x_14691:
[----:B------:R-:W-:Y:S01]  /*28260*/  BSSY B0, `(.L_x_14916) ;  /* 0x0000007000007945 */ /* 0x000fe20003800000 */
[----:B------:R-:W-:Y:S02]  /*28270*/  IMAD.MOV.U32 R12, RZ, RZ, 0x1 ;  /* 0x00000001ff0c7424 */ /* 0x000fe400078e00ff */
[----:B------:R-:W-:Y:S02]  /*28280*/  IMAD.MOV.U32 R11, RZ, RZ, RZ ;  /* 0x000000ffff0b7224 */ /* 0x000fe400078e00ff */
[----:B------:R-:W-:-:S07]  /*28290*/  IMAD.MOV.U32 R15, RZ, RZ, -0x1 ;  /* 0xffffffffff0f7424 */ /* 0x000fce00078e00ff */
[----:B-----5:R-:W-:Y:S05]  /*282a0*/  WARPSYNC.COLLECTIVE R15, `(.L_x_14917) ;  /* 0x000000000f087348 */ /* 0x020fea0003c00000 */
[----:B------:R0:W1:Y:S02]  /*282b0*/  SHFL.UP P6, R14, R13, R12, R11 ;  /* 0x0400000c0d0e7389 */ /* 0x00006400000c000b */
[----:B01---5:R-:W-:Y:S01]  /*282c0*/  ENDCOLLECTIVE ;  /* 0x000000000000791b */ /* 0x023fe20003800000 */
.L_x_14917:
[----:B------:R-:W-:Y:S05]  /*282d0*/  BSYNC B0 ;  /* 0x0000000000007941 */ /* 0x000fea0003800000 */
.L_x_14916:
        /* <DEDUP_REMOVED lines=8> */
.L_x_14918:
[----:B------:R-:W-:Y:S01]  /*28360*/  IMAD.MOV.U32 R12, RZ, RZ, 0x4 ;  /* 0x00000004ff0c7424 */ /* 0x000fe200078e00ff */
[----:B------:R-:W-:-:S05]  /*28370*/  SEL R2, R14, RZ, P2 ;  /* 0x000000ff0e027207 */ /* 0x000fca0001000000 */
[----:B------:R-:W-:-:S04]  /*28380*/  IMAD.IADD R2, R13, 0x1, R2 ;  /* 0x000000010d027824 */ /* 0x000fc800078e0202 */
[----:B------:R-:W-:-:S07]  /*28390*/  IMAD.MOV.U32 R13, RZ, RZ, R2 ;  /* 0x000000ffff0d7224 */ /* 0x000fce00078e0002 */
[----:B------:R-:W-:Y:S05]  /*283a0*/  WARPSYNC.COLLECTIVE R15, `(.L_x_14919) ;  /* 0x000000000f087348 */ /* 0x000fea0003c00000 */
[----:B------:R0:W1:Y:S02]  /*283b0*/  SHFL.UP P6, R14, R13, R12, R11 ;  /* 0x0400000c0d0e7389 */ /* 0x00006400000c000b */
[----:B01----:R-:W-:Y:S01]  /*283c0*/  ENDCOLLECTIVE ;  /* 0x000000000000791b */ /* 0x003fe20003800000 */
.L_x_14919:
[----:B------:R-:W-:Y:S01]  /*283d0*/  IMAD.MOV.U32 R12, RZ, RZ, 0x8 ;  /* 0x00000008ff0c7424 */ /* 0x000fe200078e00ff */
[----:B------:R-:W-:-:S05]  /*283e0*/  SEL R3, R14, RZ, P3 ;  /* 0x000000ff0e037207 */ /* 0x000fca0001800000 */
[----:B------:R-:W-:-:S04]  /*283f0*/  IMAD.IADD R3, R2, 0x1, R3 ;  /* 0x0000000102037824 */ /* 0x000fc800078e0203 */
[----:B------:R-:W-:-:S07]  /*28400*/  IMAD.MOV.U32 R13, RZ, RZ, R3 ;  /* 0x000000ffff0d7224 */ /* 0x000fce00078e0003 */
[----:B------:R-:W-:Y:S05]  /*28410*/  WARPSYNC.COLLECTIVE R15, `(.L_x_14920) ;  /* 0x000000000f087348 */ /* 0x000fea0003c00000 */
[----:B------:R0:W1:Y:S02]  /*28420*/  SHFL.UP P6, R14, R13, R12, R11 ;  /* 0x0400000c0d0e7389 */ /* 0x00006400000c000b */
[----:B01----:R-:W-:Y:S01]  /*28430*/  ENDCOLLECTIVE ;  /* 0x000000000000791b */ /* 0x003fe20003800000 */
.L_x_14920:
[----:B------:R-:W-:Y:S01]  /*28440*/  IMAD.MOV.U32 R12, RZ, RZ, 0x10 ;  /* 0x00000010ff0c7424 */ /* 0x000fe200078e00ff */
[----:B------:R-:W-:-:S05]  /*28450*/  SEL R4, R14, RZ, P4 ;  /* 0x000000ff0e047207 */ /* 0x000fca0002000000 */
[----:B------:R-:W-:-:S04]  /*28460*/  IMAD.IADD R4, R3, 0x1, R4 ;  /* 0x0000000103047824 */ /* 0x000fc800078e0204 */
[----:B------:R-:W-:-:S07]  /*28470*/  IMAD.MOV.U32 R13, RZ, RZ, R4 ;  /* 0x000000ffff0d7224 */ /* 0x000fce00078e0004 */
[----:B------:R-:W-:Y:S05]  /*28480*/  WARPSYNC.COLLECTIVE R15, `(.L_x_14921) ;  /* 0x000000000f087348 */ /* 0x000fea0003c00000 */
[----:B------:R0:W1:Y:S02]  /*28490*/  SHFL.UP P6, R14, R13, R12, R11 ;  /* 0x0400000c0d0e7389 */ /* 0x00006400000c000b */
[----:B01----:R-:W-:Y:S01]  /*284a0*/  ENDCOLLECTIVE ;  /* 0x000000000000791b */ /* 0x003fe20003800000 */
.L_x_14921:
        /* <DEDUP_REMOVED lines=8> */
.L_x_14922:
[----:B------:R-:W-:Y:S05]  /*28530*/  BRA `(.L_x_14923) ;  /* 0xffffff8c00f47947 */ /* 0x000fea000383ffff */
.L_x_14693:
[----:B------:R-:W-:Y:S01]  /*28540*/  BSSY B0, `(.L_x_14924) ;  /* 0x0000006000007945 */ /* 0x000fe20003800000 */
[----:B------:R-:W-:Y:S01]  /*28550*/  PLOP3.LUT P6, PT, P6, PT, PT, 0x8, 0x0 ;  /* 0x000000000000781c */ /* 0x000fe200037ce170 */
[----:B------:R-:W-:-:S12]  /*28560*/  IMAD.MOV.U32 R15, RZ, RZ, -0x1 ;  /* 0xffffffffff0f7424 */ /* 0x000fd800078e00ff */
[----:B0----5:R-:W-:Y:S05]  /*28570*/  WARPSYNC.COLLECTIVE R15, `(.L_x_14925) ;  /* 0x000000000f087348 */ /* 0x021fea0003c00000 */
[----:B------:R-:W-:Y:S01]  /*28580*/  VOTE.ANY R14, PT, P6 ;  /* 0x00000000000e7806 */ /* 0x000fe200030e0100 */
[----:B0----5:R-:W-:Y:S06]  /*28590*/  ENDCOLLECTIVE ;  /* 0x000000000000791b */ /* 0x021fec0003800000 */
.L_x_14925:
[----:B------:R-:W-:Y:S05]  /*285a0*/  BSYNC B0 ;  /* 0x0000000000007941 */ /* 0x000fea0003800000 */
.L_x_14924:
        /* <DEDUP_REMOVED lines=10> */
.L_x_14926:
[----:B------:R-:W-:Y:S02]  /*28650*/  IMAD.MOV.U32 R13, RZ, RZ, R5 ;  /* 0x000000ffff0d7224 */ /* 0x000fe400078e0005 */
[----:B------:R-:W-:-:S07]  /*28660*/  IMAD.MOV.U32 R25, RZ, RZ, R14 ;  /* 0x000000ffff197224 */ /* 0x000fce00078e000e */
[----:B------:R-:W-:Y:S05]  /*28670*/  WARPSYNC.COLLECTIVE R15, `(.L_x_14927) ;  /* 0x000000000f087348 */ /* 0x000fea0003c00000 */
[----:B------:R0:W1:Y:S02]  /*28680*/  SHFL.IDX P6, R14, R13, R12, R11 ;  /* 0x0000000c0d0e7389 */ /* 0x00006400000c000b */
[----:B01----:R-:W-:Y:S01]  /*28690*/  ENDCOLLECTIVE ;  /* 0x000000000000791b */ /* 0x003fe20003800000 */
.L_x_14927:
[----:B------:R-:W-:Y:S01]  /*286a0*/  IMAD.MOV.U32 R5, RZ, RZ, R14 ;  /* 0x000000ffff057224 */ /* 0x000fe200078e000e */
[----:B------:R-:W-:Y:S06]  /*286b0*/  BRA `(.L_x_14928) ;  /* 0xffffff8c00d47947 */ /* 0x000fec000383ffff */
.L_x_14695:
[----:B------:R-:W-:Y:S01]  /*286c0*/  BSSY B0, `(.L_x_14929) ;  /* 0x0000007000007945 */ /* 0x000fe20003800000 */
[----:B------:R-:W-:Y:S02]  /*286d0*/  IMAD.MOV.U32 R13, RZ, RZ, R2 ;  /* 0x000000ffff0d7224 */ /* 0x000fe400078e0002 */
[----:B------:R-:W-:Y:S02]  /*286e0*/  IMAD.MOV.U32 R11, RZ, RZ, 0x1f ;  /* 0x0000001fff0b7424 */ /* 0x000fe400078e00ff */
[----:B------:R-:W-:-:S07]  /*286f0*/  IMAD.MOV.U32 R15, RZ, RZ, -0x1 ;  /* 0xffffffffff0f7424 */ /* 0x000fce00078e00ff */
[----:B0123-5:R-:W-:Y:S05]  /*28700*/  WARPSYNC.COLLECTIVE R15, `(.L_x_14930) ;  /* 0x000000000f087348 */ /* 0x02ffea0003c00000 */
[----:B------:R4:W0:Y:S02]  /*28710*/  SHFL.IDX P6, R14, R13, R12, R11 ;  /* 0x0000000c0d0e7389 */ /* 0x00082400000c000b */
[----:B012345:R-:W-:Y:S01]  /*28720*/  ENDCOLLECTIVE ;  /* 0x000000000000791b */ /* 0x03ffe20003800000 */
.L_x_14930:
[----:B------:R-:W-:Y:S05]  /*28730*/  BSYNC B0 ;  /* 0x0000000000007941 */ /* 0x000fea0003800000 */
.L_x_14929:
[----:B------:R-:W-:Y:S01]  /*28740*/  IMAD.MOV.U32 R24, RZ, RZ, R14 ;  /* 0x000000ffff187224 */ /* 0x000fe200078e000e */
[----:B------:R-:W-:Y:S06]  /*28750*/  BRA `(.L_x_14694) ;  /* 0xffffff8c00c47947 */ /* 0x000fec000383ffff */
.L_x_14701:
[----:B0-----:R0:W4:Y:S02]  /*28760*/  SYNCS.PHASECHK.TRANS64.TRYWAIT P0, [R5+URZ+0x16820], R0 ;  /* 0x01682000050075a7 */ /* 0x001124000800017f */
[----:B----4-:R-:W-:Y:S05]  /*28770*/  @!P0 NANOSLEEP.SYNCS 0x989680 ;  /* 0x009896800000895d */ /* 0x010fea0003900000 */
[----:B------:R-:W4:Y:S02]  /*28780*/  @!P0 SYNCS.PHASECHK.TRANS64 P0, [R5+URZ+0x16820], R0 ;  /* 0x01682000050085a7 */ /* 0x000f24000800007f */
[----:B----4-:R-:W-:Y:S05]  /*28790*/  @!P0 BRA `(.L_x_14701) ;  /* 0xfffffffc00f08947 */ /* 0x010fea000383ffff */
[----:B------:R-:W-:Y:S05]  /*287a0*/  BRA `(.L_x_14931) ;  /* 0xffffff9800207947 */ /* 0x000fea000383ffff */
.L_x_14702:
[----:B------:R-:W4:Y:S01]  /*287b0*/  S2R R2, SR_TID.X ;  /* 0x0000000000027919 */ /* 0x000f220000002100 */
[----:B------:R-:W-:Y:S01]  /*287c0*/  BSSY B0, `(.L_x_14932) ;  /* 0x000000a000007945 */ /* 0x000fe20003800000 */
[----:B------:R-:W-:Y:S02]  /*287d0*/  IMAD.MOV.U32 R12, RZ, RZ, RZ ;  /* 0x000000ffff0c7224 */ /* 0x000fe400078e00ff */
[----:B------:R-:W-:Y:S02]  /*287e0*/  IMAD.MOV.U32 R11, RZ, RZ, 0x1f ;  /* 0x0000001fff0b7424 */ /* 0x000fe400078e00ff */
[----:B------:R-:W-:Y:S01]  /*287f0*/  IMAD.MOV.U32 R15, RZ, RZ, -0x1 ;  /* 0xffffffffff0f7424 */ /* 0x000fe200078e00ff */
[----:B----4-:R-:W-:-:S04]  /*28800*/  SHF.R.U32.HI R2, RZ, 0x5, R2 ;  /* 0x00000005ff027819 */ /* 0x010fc80000011602 */
[----:B------:R-:W-:-:S05]  /*28810*/  LOP3.LUT R2, R2, 0x3, RZ, 0xc0, !PT ;  /* 0x0000000302027812 */ /* 0x000fca00078ec0ff */
[----:B-1----:R-:W-:-:S07]  /*28820*/  IMAD.MOV.U32 R13, RZ, RZ, R2 ;  /* 0x000000ffff0d7224 */ /* 0x002fce00078e0002 */
[----:B0-23-5:R-:W-:Y:S05]  /*28830*/  WARPSYNC.COLLECTIVE R15, `(.L_x_14933) ;  /* 0x000000000f087348 */ /* 0x02dfea0003c00000 */
[----:B------:R1:W4:Y:S02]  /*28840*/  SHFL.IDX P6, R14, R13, R12, R11 ;  /* 0x0000000c0d0e7389 */ /* 0x00032400000c000b */
[----:B012345:R-:W-:Y:S01]  /*28850*/  ENDCOLLECTIVE ;  /* 0x000000000000791b */ /* 0x03ffe20003800000 */
.L_x_14933:
[----:B------:R-:W-:Y:S05]  /*28860*/  BSYNC B0 ;  /* 0x0000000000007941 */ /* 0x000fea0003800000 */
.L_x_14932:
[----:B------:R-:W-:Y:S05]  /*28870*/  BRA `(.L_x_14934) ;  /* 0xffffff9800087947 */ /* 0x000fea000383ffff */
.L_x_14703:
[----:B------:R-:W-:Y:S01]  /*28880*/  BSSY B0, `(.L_x_14935) ;  /* 0x0000006000007945 */ /* 0x000fe20003800000 */
[----:B------:R-:W-:-:S07]  /*28890*/  IMAD.MOV.U32 R15, RZ, RZ, -0x1 ;  /* 0xffffffffff0f7424 */ /* 0x000fce00078e00ff */
[----:B0123-5:R-:W-:Y:S05]  /*288a0*/  WARPSYNC.COLLECTIVE R15, `(.L_x_14936) ;  /* 0x000000000f0c7348 */ /* 0x02ffea0003c00000 */
[----:B------:R-:W-:Y:S02]  /*288b0*/  ELECT P6, UR62, PT ;  /* 0x00000000003e782f */ /* 0x000fe400038c0000 */
[----:B------:R-:W-:Y:S01]  /*288c0*/  MOV R14, UR62 ;  /* 0x0000003e000e7c02 */ /* 0x000fe20008000f00 */
[----:B0123-5:R-:W-:Y:S10]  /*288d0*/  ENDCOLLECTIVE ;  /* 0x000000000000791b */ /* 0x02fff40003800000 */
.L_x_14936:
[----:B------:R-:W-:Y:S05]  /*288e0*/  BSYNC B0 ;  /* 0x0000000000007941 */ /* 0x000fea0003800000 */
.L_x_14935:
[----:B------:R-:W-:Y:S05]  /*288f0*/  BRA `(.L_x_14937) ;  /* 0xffffff9400fc7947 */ /* 0x000fea000383ffff */
.L_x_14705:
[----:B0-----:R0:W4:Y:S02]  /*28900*/  SYNCS.PHASECHK.TRANS64.TRYWAIT P1, [R3+URZ+0x16840], R2 ;  /* 0x01684002030075a7 */ /* 0x001124000802017f */
[----:B----4-:R-:W-:Y:S05]  /*28910*/  @!P1 NANOSLEEP.SYNCS 0x989680 ;  /* 0x009896800000995d */ /* 0x010fea0003900000 */
[----:B------:R-:W4:Y:S02]  /*28920*/  @!P1 SYNCS.PHASECHK.TRANS64 P1, [R3+URZ+0x16840], R2 ;  /* 0x01684002030095a7 */ /* 0x000f24000802007f */
[----:B----4-:R-:W-:Y:S05]  /*28930*/  @!P1 BRA `(.L_x_14705) ;  /* 0xfffffffc00f09947 */ /* 0x010fea000383ffff */
[----:B------:R-:W-:Y:S05]  /*28940*/  BRA `(.L_x_14938) ;  /* 0xffffff9800207947 */ /* 0x000fea000383ffff */
.L_x_14707:
[----:B----4-:R4:W0:Y:S02]  /*28950*/  SYNCS.PHASECHK.TRANS64.TRYWAIT P1, [R5+URZ+0x16840], R0 ;  /* 0x01684000050075a7 */ /* 0x010824000802017f */
[----:B0-----:R-:W-:Y:S05]  /*28960*/  @!P1 NANOSLEEP.SYNCS 0x989680 ;  /* 0x009896800000995d */ /* 0x001fea0003900000 */
[----:B------:R-:W0:Y:S02]  /*28970*/  @!P1 SYNCS.PHASECHK.TRANS64 P1, [R5+URZ+0x16840], R0 ;  /* 0x01684000050095a7 */ /* 0x000e24000802007f */
[----:B0-----:R-:W-:Y:S05]  /*28980*/  @!P1 BRA `(.L_x_14707) ;  /* 0xfffffffc00f09947 */ /* 0x001fea000383ffff */
[----:B------:R-:W-:Y:S05]  /*28990*/  BRA `(.L_x_14939) ;  /* 0xffffff9800307947 */ /* 0x000fea000383ffff */
.L_x_14709:
[----:B------:R0:W0:Y:S02]  /*289a0*/  SYNCS.PHASECHK.TRANS64.TRYWAIT P1, [R3+URZ+0x16860], R2 ;  /* 0x01686002030075a7 */ /* 0x000024000802017f */
[----:B0-----:R-:W-:Y:S05]  /*289b0*/  @!P1 NANOSLEEP.SYNCS 0x989680 ;  /* 0x009896800000995d */ /* 0x001fea0003900000 */
[----:B------:R-:W0:Y:S02]  /*289c0*/  @!P1 SYNCS.PHASECHK.TRANS64 P1, [R3+URZ+0x16860], R2 ;  /* 0x01686002030095a7 */ /* 0x000e24000802007f */
[----:B0-----:R-:W-:Y:S05]  /*289d0*/  @!P1 BRA `(.L_x_14709) ;  /* 0xfffffffc00f09947 */ /* 0x001fea000383ffff */
[----:B------:R-:W-:Y:S05]  /*289e0*/  BRA `(.L_x_14940) ;  /* 0xffffff98002c7947 */ /* 0x000fea000383ffff */
.L_x_14941:
        /* <DEDUP_REMOVED lines=9> */
.L_x_15997:


//--------------------- .text._ZN7cutlass13device_kernelIN5flash11enable_sm90INS1_16FlashAttnFwdSm90INS1_25CollectiveMainloopFwdSm90ILi2EN4cute5tupleIJNS5_1CILi1EEES8_S8_EEENS6_IJNS7_ILi192EEENS7_ILi128EEENS7_ILi64EEEEEELi64ENS_10bfloat16_tEfNS_4arch4Sm90ELb1ELb0ELb1ELb0ELb1ELb0ELb0ELb1ELb1ELb1ELb1ELb0EEENS1_21CollectiveEpilogueFwdINS6_IJSA_SC_SB_EEES9_SE_SG_Li384ELb0ELb1ELb1ELb0EEENS1_19SingleTileSchedulerILb0ELb1ELb1ELi192EEEEEEEEEvNT_6ParamsE --------------------------
	.section	.text._ZN7cutlass13device_kernelIN5flash11enable_sm90INS1_16FlashAttnFwdSm90INS1_25CollectiveMainloopFwdSm90ILi2EN4cute5tupleIJNS5_1CILi1EEES8_S8_EEENS6_IJNS7_ILi192EEENS7_ILi128EEENS7_ILi64EEEEEELi64ENS_10bfloat16_tEfNS_4arch4Sm90ELb1ELb0ELb1ELb0ELb1ELb0ELb0ELb1ELb1ELb1ELb1ELb0EEENS1_21CollectiveEpilogueFwdINS6_IJSA_SC_SB_EEES9_SE_SG_Li384ELb0ELb1ELb1ELb0EEENS1_19SingleTileSchedulerILb0ELb1ELb1ELi192EEEEEEEEEvNT_6ParamsE,"ax",@progbits
	.align	128
.text._ZN7cutlass13device_kernelIN5flash11enable_sm90INS1_16FlashAttnFwdSm90INS1_25CollectiveMainloopFwdSm90ILi2EN4cute5tupleIJNS5_1CILi1EEES8_S8_EEENS6_IJNS7_ILi192EEENS7_ILi128EEENS7_ILi64EEEEEELi64ENS_10bfloat16_tEfNS_4arch4Sm90ELb1ELb0ELb1ELb0ELb1ELb0ELb0ELb1ELb1ELb1ELb1ELb0EEENS1_21CollectiveEpilogueFwdINS6_IJSA_SC_SB_EEES9_SE_SG_Li384ELb0ELb1ELb1ELb0EEENS1_19SingleTileSchedulerILb0ELb1ELb1ELi192EEEEEEEEEvNT_6ParamsE:
        .type           _ZN7cutlass13device_kernelIN5flash11enable_sm90INS1_16FlashAttnFwdSm90INS1_25CollectiveMainloopFwdSm90ILi2EN4cute5tupleIJNS5_1CILi1EEES8_S8_EEENS6_IJNS7_ILi192EEENS7_ILi128EEENS7_ILi64EEEEEELi64ENS_10bfloat16_tEfNS_4arch4Sm90ELb1ELb0ELb1ELb0ELb1ELb0ELb0ELb1ELb1ELb1ELb1ELb0EEENS1_21CollectiveEpilogueFwdINS6_IJSA_SC_SB_EEES9_SE_SG_Li384ELb0ELb1ELb1ELb0EEENS1_19SingleTileSchedulerILb0ELb1ELb1ELi192EEEEEEEEEvNT_6ParamsE,@function
        .size           _ZN7cutlass13device_kernelIN5flash11enable_sm90INS1_16FlashAttnFwdSm90INS1_25CollectiveMainloopFwdSm90ILi2EN4cute5tupleIJNS5_1CILi1EEES8_S8_EEENS6_IJNS7_ILi192EEENS7_ILi128EEENS7_ILi64EEEEEELi64ENS_10bfloat16_tEfNS_4arch4Sm90ELb1ELb0ELb1ELb0ELb1ELb0ELb0ELb1ELb1ELb1ELb1ELb0EEENS1_21CollectiveEpilogueFwdINS6_IJSA_SC_SB_EEES9_SE_SG_Li384ELb0ELb1ELb1ELb0EEENS1_19SingleTileSchedulerILb0ELb1ELb1ELi192EEEEEEEEEvNT_6ParamsE,(.L_x_15998 - _ZN7cutlass13device_kernelIN5flash11enable_sm90INS1_16FlashAttnFwdSm90INS1_25CollectiveMainloopFwdSm90ILi2EN4cute5tupleIJNS5_1CILi1EEES8_S8_EEENS6_IJNS7_ILi192EEENS7_ILi128EEENS7_ILi64EEEEEELi64ENS_10bfloat16_tEfNS_4arch4Sm90ELb1ELb0ELb1ELb0ELb1ELb0ELb0ELb1ELb1ELb1ELb1ELb0EEENS1_21CollectiveEpilogueFwdINS6_IJSA_SC_SB_EEES9_SE_SG_Li384ELb0ELb1ELb1ELb0EEENS1_19SingleTileSchedulerILb0ELb1ELb1ELi192EEEEEEEEEvNT_6ParamsE)
        .other          _ZN7cutlass13device_kernelIN5flash11enable_sm90INS1_16FlashAttnFwdSm90INS1_25CollectiveMainloopFwdSm90ILi2EN4cute5tupleIJNS5_1CILi1EEES8_S8_EEENS6_IJNS7_ILi192EEENS7_ILi128EEENS7_ILi64EEEEEELi64ENS_10bfloat16_tEfNS_4arch4Sm90ELb1ELb0ELb1ELb0ELb1ELb0ELb0ELb1ELb1ELb1ELb1ELb0EEENS1_21CollectiveEpilogueFwdINS6_IJSA_SC_SB_EEES9_SE_SG_Li384ELb0ELb1ELb1ELb0EEENS1_19SingleTileSchedulerILb0ELb1ELb1ELi192EEEEEEEEEvNT_6ParamsE,@"STO_CUDA_ENTRY STV_DEFAULT"
_ZN7cutlass13device_kernelIN5flash11enable_sm90INS1_16FlashAttnFwdSm90INS1_25CollectiveMainloopFwdSm90ILi2EN4cute5tupleIJNS5_1CILi1EEES8_S8_EEENS6_IJNS7_ILi192EEENS7_ILi128EEENS7_ILi64EEEEEELi64ENS_10bfloat16_tEfNS_4arch4Sm90ELb1ELb0ELb1ELb0ELb1ELb0ELb0ELb1ELb1ELb1ELb1ELb0EEENS1_21CollectiveEpilogueFwdINS6_IJSA_SC_SB_EEES9_SE_SG_Li384ELb0ELb1ELb1ELb0EEENS1_19SingleTileSchedulerILb0ELb1ELb1ELi192EEEEEEEEEvNT_6ParamsE:
        /* <DEDUP_REMOVED lines=45> */
.L_x_14942:
        /* <DEDUP_REMOVED lines=22> */
.L_x_14943:
        /* <DEDUP_REMOVED lines=18> */
.L_x_14944:
        /* <DEDUP_REMOVED lines=22> */
.L_x_14945:
        /* <DEDUP_REMOVED lines=23> */
.L_x_14946:
        /* <DEDUP_REMOVED lines=9> */
.L_x_14949:
        /* <DEDUP_REMOVED lines=37> */
[----:B0-----:R-:W-:-:S02]  /*0b00*/  UIMAD UR45, UR45, 0xc0, URZ ;  /* 0x000000c02d2d78a4 */ /* 0x001fc4000f8e023f */
        /* <DEDUP_REMOVED lines=54> */
.L_x_14951:
        /* <DEDUP_REMOVED lines=62> */
.L_x_14953:
[----:B------:R-:W-:-:S04]  /*1250*/  SHF.L.U32 R0, RZ, 0x1f, RZ ;  /* 0x0000001fff007819 */ /* 0x000fc800000006ff */
[----:B------:R-:W0:Y:S02]  /*1260*/  SYNCS.PHASECHK.TRANS64.TRYWAIT P0, [UR42+0x16800], R0 ;  /* 0x01680000ff0075a7 */ /* 0x000e24000800016a */
[----:B0-----:R-:W-:Y:S05]  /*1270*/  @!P0 BRA `(.L_x_14954) ;  /* 0x000000d400c88947 */ /* 0x001fea0003800000 */
.L_x_15037:
[----:B------:R-:W-:-:S06]  /*1280*/  ULOP3.LUT UR4, UR40, 0x1, URZ, 0xfc, !UPT ;  /* 0x0000000128047892 */ /* 0x000fcc000f8efc3f */
[----:B------:R-:W-:-:S05]  /*1290*/  IMAD.U32 R2, RZ, RZ, UR4 ;  /* 0x00000004ff027e24 */ /* 0x000fca000f8e00ff */
[----:B------:R-:W-:-:S13]  /*12a0*/  ISETP.NE.AND P0, PT, R2, 0x3, PT ;  /* 0x000000030200780c */ /* 0x000fda0003f05270 */
[----:B------:R-:W-:Y:S05]  /*12b0*/  @!P0 BRA `(.L_x_14955) ;  /* 0x0000000000048947 */ /* 0x000fea0003800000 */
[----:B------:R-:W-:Y:S01]  /*12c0*/  BPT.TRAP 0x1 ;  /* 0x000000040000795c */ /* 0x000fe20000300000 */
.L_x_14955:
[----:B------:R1:W2:Y:S01]  /*12d0*/  SYNCS.PHASECHK.TRANS64.TRYWAIT P1, [UR42+0x16830], R0 ;  /* 0x01683000ff0075a7 */ /* 0x0002a2000802016a */
[----:B------:R-:W-:Y:S05]  /*12e0*/  @!P0 BRA `(.L_x_14956) ;  /* 0x0000000000048947 */ /* 0x000fea0003800000 */
[----:B------:R-:W-:Y:S01]  /*12f0*/  BPT.TRAP 0x1 ;  /* 0x000000040000795c */ /* 0x000fe20000300000 */
.L_x_14956:
[----:B------:R-:W-:-:S05]  /*1300*/  IMAD.U32 R4, RZ, RZ, UR47 ;  /* 0x0000002fff047e24 */ /* 0x000fca000f8e00ff */
[----:B------:R-:W-:Y:S01]  /*1310*/  LOP3.LUT R4, R4, 0x10000, RZ, 0xfc, !PT ;  /* 0x0001000004047812 */ /* 0x000fe200078efcff */
[----:B--2---:R-:W-:Y:S06]  /*1320*/  @P1 BRA `(.L_x_14957) ;  /* 0x0000000000081947 */ /* 0x004fec0003800000 */
[----:B------:R-:W2:Y:S02]  /*1330*/  SYNCS.PHASECHK.TRANS64.TRYWAIT P1, [UR42+0x16830], R0 ;  /* 0x01683000ff0075a7 */ /* 0x000ea4000802016a */
[----:B--2---:R-:W-:Y:S05]  /*1340*/  @!P1 BRA `(.L_x_14958) ;  /* 0x000000d400ac9947 */ /* 0x004fea0003800000 */
.L_x_14957:
        /* <DEDUP_REMOVED lines=38> */
.L_x_14959:
[----:B------:R-:W-:Y:S01]  /*15b0*/  LOP3.LUT R6, R23, 0xffffff80, RZ, 0xc0, !PT ;  /* 0xffffff8017067812 */ /* 0x000fe200078ec0ff */
[----:B------:R-:W-:Y:S01]  /*15c0*/  ULDC UR6, c[0x0][0x9d8] ;  /* 0x0002760000067ab9 */ /* 0x000fe20000000800 */
[----:B------:R-:W-:Y:S01]  /*15d0*/  LEA.HI R94, R94, R17, RZ, 0x2 ;  /* 0x000000115e5e7211 */ /* 0x000fe200078f10ff */
[----:B------:R-:W-:Y:S01]  /*15e0*/  FMUL.FTZ R2, R26, UR6 ;  /* 0x000000061a027c20 */ /* 0x000fe20008410000 */
[----:B------:R-:W-:Y:S01]  /*15f0*/  IADD3 R6, R17, -R6, RZ ;  /* 0x8000000611067210 */ /* 0x000fe20007ffe0ff */
[----:B------:R-:W-:Y:S01]  /*1600*/  FMUL.FTZ R9, R25, UR6 ;  /* 0x0000000619097c20 */ /* 0x000fe20008410000 */
[----:B------:R-:W-:Y:S01]  /*1610*/  FMUL.FTZ R98, R40, UR6 ;  /* 0x0000000628627c20 */ /* 0x000fe20008410000 */
[----:B------:R-:W-:Y:S01]  /*1620*/  LOP3.LUT R94, R94, 0xfffffffc, RZ, 0xc0, !PT ;  /* 0xfffffffc5e5e7812 */ /* 0x000fe200078ec0ff */
[----:B01----:R-:W-:Y:S01]  /*1630*/  FMUL.FTZ R0, R27, UR6 ;  /* 0x000000061b007c20 */ /* 0x003fe20008410000 */
[----:B------:R-:W-:Y:S01]  /*1640*/  SHF.R.S32.HI R3, RZ, 0x1f, R6 ;  /* 0x0000001fff037819 */ /* 0x000fe20000011406 */
[----:B------:R-:W-:Y:S01]  /*1650*/  IMAD.HI R27, R88, 0x55555556, RZ ;  /* 0x55555556581b7827 */ /* 0x000fe200078e02ff */
[----:B------:R-:W-:-:S03]  /*1660*/  UISETP.NE.AND UP0, UPT, UR44, URZ, UPT ;  /* 0x0000003f2c00728c */ /* 0x000fc6000bf05270 */
[----:B------:R-:W-:Y:S01]  /*1670*/  FMUL.FTZ R8, R30, UR6 ;  /* 0x000000061e087c20 */ /* 0x000fe20008410000 */
[-C--:B------:R-:W-:Y:S01]  /*1680*/  LEA.HI R26, R3, R6.reuse, RZ, 0x2 ;  /* 0x00000006031a7211 */ /* 0x080fe200078f10ff */
[----:B------:R-:W-:Y:S01]  /*1690*/  IMAD.IADD R94, R17, 0x1, -R94 ;  /* 0x00000001115e7824 */ /* 0x000fe200078e0a5e */
        /* <DEDUP_REMOVED lines=9> */
[----:B------:R-:W-:Y:S01]  /*1730*/  @UP0 ULDC UR5, c[0x0][0x450] ;  /* 0x0001140000050ab9 */ /* 0x000fe20000000800 */
[----:B------:R-:W-:Y:S01]  /*1740*/  LEA R25, R25, UR45, 0x4 ;  /* 0x0000002d19197c11 */ /* 0x000fe2000f8e20ff */
[----:B------:R-:W-:Y:S01]  /*1750*/  ULDC UR7, c[0x0][0x2f0] ;  /* 0x0000bc0000077ab9 */ /* 0x000fe20000000800 */
[----:B------:R-:W-:Y:S01]  /*1760*/  LOP3.LUT R40, R40, 0xfffffff8, RZ, 0xc0, !PT ;  /* 0xfffffff828287812 */ /* 0x000fe200078ec0ff */
[----:B------:R-:W-:Y:S01]  /*1770*/  FMUL.FTZ R7, R24, UR6 ;  /* 0x0000000618077c20 */ /* 0x000fe20008410000 */
[----:B------:R-:W-:Y:S01]  /*1780*/  LEA.HI R27, R27, R27, RZ, 0x1 ;  /* 0x0000001b1b1b7211 */ /* 0x000fe200078f08ff */
[----:B------:R-:W-:Y:S01]  /*1790*/  FMUL.FTZ R10, R28, UR6 ;  /* 0x000000061c0a7c20 */ /* 0x000fe20008410000 */
[----:B------:R-:W-:Y:S01]  /*17a0*/  LEA.HI R17, R94, R94, RZ, 0x1 ;  /* 0x0000005e5e117211 */ /* 0x000fe200078f08ff */
[----:B------:R-:W-:Y:S01]  /*17b0*/  FMUL.FTZ R28, R29, UR6 ;  /* 0x000000061d1c7c20 */ /* 0x000fe20008410000 */
[----:B------:R-:W-:Y:S01]  /*17c0*/  IADD3 R40, R25, R3, -R40 ;  /* 0x0000000319287210 */ /* 0x000fe20007ffe828 */
[----:B------:R-:W-:Y:S01]  /*17d0*/  IMAD R27, R27, -0x3, R88 ;  /* 0xfffffffd1b1b7824 */ /* 0x000fe200078e0258 */
[----:B------:R-:W-:Y:S01]  /*17e0*/  LOP3.LUT R3, R17, 0x1ffffffe, RZ, 0xc0, !PT ;  /* 0x1ffffffe11037812 */ /* 0x000fe200078ec0ff */
[----:B------:R-:W-:Y:S01]  /*17f0*/  FMUL.FTZ R29, R32, UR6 ;  /* 0x00000006201d7c20 */ /* 0x000fe20008410000 */
[----:B------:R-:W-:Y:S01]  /*1800*/  PLOP3.LUT P1, PT, PT, PT, UP0, 0x80, 0x0 ;  /* 0x000000000000781c */ /* 0x000fe20003f2f008 */
[----:B------:R-:W-:Y:S01]  /*1810*/  IMAD R40, R27, 0x40, R40 ;  /* 0x000000401b287824 */ /* 0x000fe200078e0228 */
[----:B------:R-:W-:Y:S01]  /*1820*/  PLOP3.LUT P2, PT, PT, PT, UP0, 0x80, 0x0 ;  /* 0x000000000000781c */ /* 0x000fe20003f4f008 */
[----:B------:R-:W-:-:S02]  /*1830*/  IMAD.IADD R3, R94, 0x1, -R3 ;  /* 0x000000015e037824 */ /* 0x000fc400078e0a03 */
[----:B------:R-:W-:Y:S01]  /*1840*/  FMUL.FTZ R32, R37, UR6 ;  /* 0x0000000625207c20 */ /* 0x000fe20008410000 */
[----:B------:R-:W0:Y:S01]  /*1850*/  MUFU.TANH R7, R7 ;  /* 0x0000000700077308 */ /* 0x000e220000002400 */
[----:B------:R-:W-:Y:S01]  /*1860*/  ULDC UR10, c[0x0][0x288] ;  /* 0x0000a200000a7ab9 */ /* 0x000fe20000000800 */
[----:B------:R-:W-:Y:S01]  /*1870*/  FMUL.FTZ R11, R31, UR6 ;  /* 0x000000061f0b7c20 */ /* 0x000fe20008410000 */
[----:B------:R-:W-:Y:S01]  /*1880*/  LEA R3, R3, R40, 0x3 ;  /* 0x0000002803037211 */ /* 0x000fe200078e18ff */
[----:B------:R-:W-:Y:S01]  /*1890*/  FMUL.FTZ R31, R36, UR6 ;  /* 0x00000006241f7c20 */ /* 0x000fe20008410000 */
[----:B------:R-:W-:Y:S01]  /*18a0*/  MOV R40, UR7 ;  /* 0x0000000700287c02 */ /* 0x000fe20008000f00 */
[----:B------:R-:W-:Y:S01]  /*18b0*/  FMUL.FTZ R92, R41, UR6 ;  /* 0x00000006295c7c20 */ /* 0x000fe20008410000 */
[----:B------:R-:W-:Y:S01]  /*18c0*/  FMUL.FTZ R90, R44, UR6 ;  /* 0x000000062c5a7c20 */ /* 0x000fe20008410000 */
[----:B------:R-:W-:Y:S01]  /*18d0*/  @P1 IMAD.HI.U32 R27, R3, UR4, RZ ;  /* 0x00000004031b1c27 */ /* 0x000fe2000f8e00ff */
[----:B------:R-:W-:Y:S01]  /*18e0*/  UMOV UR4, 0xffffff80 ;  /* 0xffffff8000047882 */ /* 0x000fe20000000000 */
[----:B------:R-:W1:Y:S01]  /*18f0*/  MUFU.TANH R9, R9 ;  /* 0x0000000900097308 */ /* 0x000e620000002400 */
[----:B------:R-:W-:Y:S01]  /*1900*/  UIMAD UR4, UR46, UR4, 0x80 ;  /* 0x000000802e0474a4 */ /* 0x000fe2000f8e0204 */
[----:B------:R-:W-:Y:S01]  /*1910*/  IMAD.MOV.U32 R33, RZ, RZ, R3 ;  /* 0x000000ffff217224 */ /* 0x000fe200078e0003 */
[----:B------:R-:W-:Y:S01]  /*1920*/  @P2 SHF.R.U32.HI R33, RZ, UR5, R27 ;  /* 0x00000005ff212c19 */ /* 0x000fe2000801161b */
[----:B------:R-:W-:Y:S01]  /*1930*/  FMUL.FTZ R12, R34, UR6 ;  /* 0x00000006220c7c20 */ /* 0x000fe20008410000 */
[----:B------:R-:W-:Y:S01]  /*1940*/  UIADD3 UR5, UR4, 0x1, URZ ;  /* 0x0000000104057890 */ /* 0x000fe2000fffe03f */
[----:B------:R-:W-:Y:S01]  /*1950*/  LOP3.LUT R27, R26, 0x7ffffffc, RZ, 0xc0, !PT ;  /* 0x7ffffffc1a1b7812 */ /* 0x000fe200078ec0ff */
[----:B------:R-:W-:Y:S01]  /*1960*/  UIMAD UR4, UR37, UR7, UR4 ;  /* 0x00000007250472a4 */ /* 0x000fe2000f8e0204 */
[----:B------:R-:W2:Y:S01]  /*1970*/  SHFL.IDX PT, R39, R33, RZ, 0x1c1f ;  /* 0x001c1fff21277589 */ /* 0x000ea200000e0000 */
[----:B------:R-:W3:Y:S01]  /*1980*/  MUFU.TANH R10, R10 ;  /* 0x0000000a000a7308 */ /* 0x000ee20000002400 */
[----:B------:R-:W-:Y:S01]  /*1990*/  FMUL.FTZ R34, R45, UR6 ;  /* 0x000000062d227c20 */ /* 0x000fe20008410000 */
[----:B------:R-:W-:-:S02]  /*19a0*/  IMAD.IADD R6, R6, 0x1, -R27 ;  /* 0x0000000106067824 */ /* 0x000fc400078e0a1b */
[----:B------:R-:W-:Y:S01]  /*19b0*/  FMUL.FTZ R14, R38, UR6 ;  /* 0x00000006260e7c20 */ /* 0x000fe20008410000 */
[----:B------:R-:W-:Y:S02]  /*19c0*/  IMAD.U32 R35, RZ, RZ, UR5 ;  /* 0x00000005ff237e24 */ /* 0x000fe4000f8e00ff */
[----:B------:R-:W-:Y:S01]  /*19d0*/  FMUL.FTZ R38, R48, UR6 ;  /* 0x0000000630267c20 */ /* 0x000fe20008410000 */
[----:B------:R-:W-:Y:S02]  /*19e0*/  IMAD.U32 R37, RZ, RZ, UR4 ;  /* 0x00000004ff257e24 */ /* 0x000fe4000f8e00ff */
[----:B------:R-:W-:Y:S01]  /*19f0*/  FMUL.FTZ R36, R49, UR6 ;  /* 0x0000000631247c20 */ /* 0x000fe20008410000 */
[C---:B------:R-:W-:Y:S01]  /*1a00*/  IMAD R35, R6.reuse, -0x2, R35 ;  /* 0xfffffffe06237824 */ /* 0x040fe200078e0223 */
[----:B------:R-:W4:Y:S01]  /*1a10*/  MUFU.TANH R28, R28 ;  /* 0x0000001c001c7308 */ /* 0x000f220000002400 */
[----:B------:R-:W-:Y:S02]  /*1a20*/  IMAD R37, R6, -0x2, R37 ;  /* 0xfffffffe06257824 */ /* 0x000fe400078e0225 */
[----:B------:R-:W-:Y:S01]  /*1a30*/  FMUL.FTZ R52, R52, UR6 ;  /* 0x0000000634347c20 */ /* 0x000fe20008410000 */
[----:B------:R-:W-:-:S02]  /*1a40*/  IMAD R35, R40, UR37, R35 ;  /* 0x0000002528237c24 */ /* 0x000fc4000f8e0223 */
[----:B------:R-:W-:Y:S01]  /*1a50*/  FMUL.FTZ R53, R53, UR6 ;  /* 0x0000000635357c20 */ /* 0x000fe20008410000 */
[----:B------:R-:W-:Y:S01]  /*1a60*/  FMUL.FTZ R56, R56, UR6 ;  /* 0x0000000638387c20 */ /* 0x000fe20008410000 */
[----:B------:R-:W-:Y:S01]  /*1a70*/  FMUL.FTZ R57, R57, UR6 ;  /* 0x0000000639397c20 */ /* 0x000fe20008410000 */
[----:B------:R-:W-:Y:S01]  /*1a80*/  VIADD R40, R35, -UR10 ;  /* 0x8000000a23287c36 */ /* 0x000fe20008000000 */
[----:B------:R-:W5:Y:S01]  /*1a90*/  MUFU.TANH R29, R29 ;  /* 0x0000001d001d7308 */ /* 0x000f620000002400 */
[----:B------:R-:W-:Y:S01]  /*1aa0*/  FMUL.FTZ R68, R68, UR6 ;  /* 0x0000000644447c20 */ /* 0x000fe20008410000 */
[----:B------:R-:W-:Y:S01]  /*1ab0*/  FMUL.FTZ R50, R50, UR6 ;  /* 0x0000000632327c20 */ /* 0x000fe20008410000 */
[----:B------:R-:W-:Y:S01]  /*1ac0*/  FMUL.FTZ R20, R46, UR6 ;  /* 0x000000062e147c20 */ /* 0x000fe20008410000 */
[----:B------:R-:W-:Y:S01]  /*1ad0*/  FMUL.FTZ R60, R60, UR6 ;  /* 0x000000063c3c7c20 */ /* 0x000fe20008410000 */
[----:B------:R-:W-:Y:S01]  /*1ae0*/  FMUL.FTZ R64, R64, UR6 ;  /* 0x0000000640407c20 */ /* 0x000fe20008410000 */
[----:B--2---:R-:W-:Y:S01]  /*1af0*/  VIADDMNMX R39, R39, R40, R37, PT ;  /* 0x0000002827277246 */ /* 0x004fe20003800125 */
[----:B------:R-:W-:Y:S01]  /*1b00*/  FMUL.FTZ R61, R61, UR6 ;  /* 0x000000063d3d7c20 */ /* 0x000fe20008410000 */
[----:B------:R-:W2:Y:S01]  /*1b10*/  MUFU.TANH R30, R30 ;  /* 0x0000001e001e7308 */ /* 0x000ea20000002400 */
[----:B------:R-:W-:Y:S01]  /*1b20*/  FMUL.FTZ R17, R54, UR6 ;  /* 0x0000000636117c20 */ /* 0x000fe20008410000 */
[C---:B------:R-:W-:Y:S01]  /*1b30*/  ISETP.GT.AND P1, PT, R39.reuse, RZ, PT ;  /* 0x000000ff2700720c */ /* 0x040fe20003f24270 */
[----:B------:R-:W-:Y:S01]  /*1b40*/  FMUL.FTZ R26, R58, UR6 ;  /* 0x000000063a1a7c20 */ /* 0x000fe20008410000 */
[----:B------:R-:W-:Y:S01]  /*1b50*/  ISETP.GT.AND P2, PT, R39, 0x1, PT ;  /* 0x000000012700780c */ /* 0x000fe20003f44270 */
        /* <DEDUP_REMOVED lines=14> */
[----:B------:R-:W-:Y:S01]  /*1c40*/  FMUL.FTZ R80, R80, UR6 ;  /* 0x0000000650507c20 */ /* 0x000fe20008410000 */
[----:B----4-:R-:W-:Y:S01]  /*1c50*/  FSEL R104, R28, -INF , P1 ;  /* 0xff8000001c687808 */ /* 0x010fe20000800000 */
[----:B------:R-:W-:Y:S01]  /*1c60*/  FMUL.FTZ R18, R42, UR6 ;  /* 0x000000062a127c20 */ /* 0x000fe20008410000 */
[----:B------:R-:W-:Y:S01]  /*1c70*/  FMNMX.FTZ R9, R106, R9, !PT ;  /* 0x000000096a097209 */ /* 0x000fe20007810000 */
[----:B------:R-:W-:Y:S01]  /*1c80*/  FMUL.FTZ R81, R81, UR6 ;  /* 0x0000000651517c20 */ /* 0x000fe20008410000 */
[----:B------:R-:W-:Y:S01]  /*1c90*/  ISETP.GT.AND P1, PT, R39, 0x11, PT ;  /* 0x000000112700780c */ /* 0x000fe20003f24270 */
[----:B------:R-:W3:Y:S01]  /*1ca0*/  MUFU.TANH R98, R98 ;  /* 0x0000006200627308 */ /* 0x000ee20000002400 */
[----:B-----5:R-:W-:Y:S01]  /*1cb0*/  FSEL R102, R29, -INF , P2 ;  /* 0xff8000001d667808 */ /* 0x020fe20001000000 */
[----:B------:R-:W-:Y:S01]  /*1cc0*/  FMUL.FTZ R84, R84, UR6 ;  /* 0x0000000654547c20 */ /* 0x000fe20008410000 */
[----:B------:R-:W-:Y:S01]  /*1cd0*/  FMNMX.FTZ R9, R104, R9, !PT ;  /* 0x0000000968097209 */ /* 0x000fe20007810000 */
[----:B------:R-:W-:Y:S01]  /*1ce0*/  FMUL.FTZ R85, R85, UR6 ;  /* 0x0000000655557c20 */ /* 0x000fe20008410000 */
[----:B------:R-:W-:Y:S01]  /*1cf0*/  ISETP.GT.AND P2, PT, R39, 0x18, PT ;  /* 0x000000182700780c */ /* 0x000fe20003f44270 */
[----:B------:R-:W-:Y:S01]  /*1d00*/  ULDC UR4, c[0x0][0x988] ;  /* 0x0002620000047ab9 */ /* 0x000fe20000000800 */
        /* <DEDUP_REMOVED lines=10> */
[C---:B------:R-:W-:Y:S01]  /*1db0*/  ISETP.GT.AND P2, PT, R39.reuse, 0x20, PT ;  /* 0x000000202700780c */ /* 0x040fe20003f44270 */
[----:B------:R-:W4:Y:S01]  /*1dc0*/  SHFL.IDX PT, R62, R33, 0x1, 0x1c1f ;  /* 0x003c1f00213e7f89 */ /* 0x000f2200000e0000 */
        /* <DEDUP_REMOVED lines=29> */
[----:B------:R-:W-:Y:S01]  /*1fa0*/  MUFU.TANH R52, R52 ;  /* 0x0000003400347308 */ /* 0x000fe20000002400 */
[----:B--2---:R-:W-:Y:S01]  /*1fb0*/  FSEL R72, R38, -INF , P2 ;  /* 0xff80000026487808 */ /* 0x004fe20001000000 */
[----:B------:R-:W-:Y:S01]  /*1fc0*/  FMUL.FTZ R43, R83, UR6 ;  /* 0x00000006532b7c20 */ /* 0x000fe20008410000 */
[----:B------:R-:W-:Y:S01]  /*1fd0*/  FMNMX.FTZ R29, R88, R29, !PT ;  /* 0x0000001d581d7209 */ /* 0x000fe20007810000 */
[----:B------:R-:W-:Y:S01]  /*1fe0*/  FMUL.FTZ R63, R87, UR6 ;  /* 0x00000006573f7c20 */ /* 0x000fe20008410000 */
[----:B------:R-:W-:Y:S01]  /*1ff0*/  ISETP.GT.AND P2, PT, R39, 0x38, PT ;  /* 0x000000382700780c */ /* 0x000fe20003f44270 */
[----:B------:R-:W-:Y:S01]  /*2000*/  @UP0 ULDC UR11, c[0x0][0x450] ;  /* 0x00011400000b0ab9 */ /* 0x000fe20000000800 */
[----:B------:R-:W-:Y:S01]  /*2010*/  FMNMX.FTZ R29, R72, R29, !PT ;  /* 0x0000001d481d7209 */ /* 0x000fe20007810000 */
[----:B------:R-:W1:Y:S01]  /*2020*/  MUFU.TANH R53, R53 ;  /* 0x0000003500357308 */ /* 0x000e620000002400 */
[----:B----4-:R-:W-:Y:S01]  /*2030*/  IADD3 R62, R62, -UR10, R35 ;  /* 0x8000000a3e3e7c10 */ /* 0x010fe2000fffe023 */
[----:B------:R-:W-:Y:S01]  /*2040*/  UIMAD UR7, UR37, UR7, -UR10 ;  /* 0x00000007250772a4 */ /* 0x000fe2000f8e0a0a */
[----:B------:R-:W-:Y:S01]  /*2050*/  CS2R R118, SRZ ;  /* 0x0000000000767805 */ /* 0x000fe2000001ff00 */
[----:B------:R-:W-:Y:S01]  /*2060*/  UIADD3 UR27, UR46, -0x2, URZ ;  /* 0xfffffffe2e1b7890 */ /* 0x000fe2000fffe03f */
[----:B------:R-:W-:-:S02]  /*2070*/  VIMNMX R37, R37, R62, PT ;  /* 0x0000003e25257248 */ /* 0x000fc40003fe0100 */
[----:B------:R-:W-:Y:S02]  /*2080*/  CS2R R116, SRZ ;  /* 0x0000000000747805 */ /* 0x000fe4000001ff00 */
[----:B------:R-:W-:Y:S01]  /*2090*/  CS2R R114, SRZ ;  /* 0x0000000000727805 */ /* 0x000fe2000001ff00 */
[----:B------:R-:W2:Y:S01]  /*20a0*/  MUFU.TANH R56, R56 ;  /* 0x0000003800387308 */ /* 0x000ea20000002400 */
[----:B------:R-:W-:Y:S02]  /*20b0*/  ISETP.GT.AND P3, PT, R37, 0x8, PT ;  /* 0x000000082500780c */ /* 0x000fe40003f64270 */
[----:B------:R-:W-:Y:S02]  /*20c0*/  CS2R R112, SRZ ;  /* 0x0000000000707805 */ /* 0x000fe4000001ff00 */
[----:B------:R-:W-:-:S03]  /*20d0*/  CS2R R110, SRZ ;  /* 0x00000000006e7805 */ /* 0x000fc6000001ff00 */
[----:B------:R-:W3:Y:S08]  /*20e0*/  MUFU.TANH R57, R57 ;  /* 0x0000003900397308 */ /* 0x000ef00000002400 */
[----:B------:R0:W-:Y:S08]  /*20f0*/  MUFU.TANH R46, R68 ;  /* 0x00000044002e7308 */ /* 0x0001f00000002400 */
[----:B------:R-:W-:Y:S01]  /*2100*/  MUFU.TANH R23, R50 ;  /* 0x0000003200177308 */ /* 0x000fe20000002400 */
[----:B0-----:R-:W-:-:S02]  /*2110*/  FSEL R68, R36, -INF , P1 ;  /* 0xff80000024447808 */ /* 0x001fc40000800000 */
[----:B------:R-:W-:Y:S02]  /*2120*/  ISETP.GT.AND P1, PT, R39, 0x39, PT ;  /* 0x000000392700780c */ /* 0x000fe40003f24270 */
[----:B------:R-:W-:-:S03]  /*2130*/  FMNMX.FTZ R29, R68, R29, !PT ;  /* 0x0000001d441d7209 */ /* 0x000fc60007810000 */
[----:B------:R1:W0:Y:S08]  /*2140*/  MUFU.TANH R50, R60 ;  /* 0x0000003c00327308 */ /* 0x0002300000002400 */
[----:B------:R4:W-:Y:S01]  /*2150*/  MUFU.TANH R54, R64 ;  /* 0x0000004000367308 */ /* 0x0009e20000002400 */
[----:B-1----:R-:W-:Y:S01]  /*2160*/  FSEL R60, R53, -INF , P1 ;  /* 0xff800000353c7808 */ /* 0x002fe20000800000 */
[----:B------:R-:W-:Y:S01]  /*2170*/  FMUL.FTZ R53, R79, UR6 ;  /* 0x000000064f357c20 */ /* 0x000fe20008410000 */
[----:B------:R-:W-:-:S05]  /*2180*/  ISETP.GT.AND P1, PT, R39, 0x41, PT ;  /* 0x000000412700780c */ /* 0x000fca0003f24270 */
[----:B------:R-:W1:Y:S01]  /*2190*/  MUFU.TANH R61, R61 ;  /* 0x0000003d003d7308 */ /* 0x000e620000002400 */
[----:B----4-:R-:W-:Y:S02]  /*21a0*/  FSEL R64, R52, -INF , P2 ;  /* 0xff80000034407808 */ /* 0x010fe40001000000 */
[C---:B------:R-:W-:Y:S02]  /*21b0*/  ISETP.GT.AND P2, PT, R39.reuse, 0x40, PT ;  /* 0x000000402700780c */ /* 0x040fe40003f44270 */
[----:B------:R-:W-:Y:S02]  /*21c0*/  FMNMX.FTZ R29, R64, R29, !PT ;  /* 0x0000001d401d7209 */ /* 0x000fe40007810000 */
[----:B--2---:R-:W-:Y:S01]  /*21d0*/  FSEL R58, R56, -INF , P2 ;  /* 0xff800000383a7808 */ /* 0x004fe20001000000 */
[----:B------:R-:W2:Y:S01]  /*21e0*/  MUFU.TANH R48, R65 ;  /* 0x0000004100307308 */ /* 0x000ea20000002400 */
[----:B------:R-:W-:Y:S02]  /*21f0*/  FMNMX.FTZ R29, R60, R29, !PT ;  /* 0x0000001d3c1d7209 */ /* 0x000fe40007810000 */
[----:B------:R-:W-:-:S02]  /*2200*/  ISETP.GT.AND P2, PT, R39, 0x48, PT ;  /* 0x000000482700780c */ /* 0x000fc40003f44270 */
[----:B---3--:R-:W-:Y:S01]  /*2210*/  FSEL R56, R57, -INF , P1 ;  /* 0xff80000039387808 */ /* 0x008fe20000800000 */
[----:B------:R-:W-:Y:S01]  /*2220*/  FMUL.FTZ R57, R86, UR6 ;  /* 0x0000000656397c20 */ /* 0x000fe20008410000 */
[----:B------:R-:W-:Y:S01]  /*2230*/  FMNMX.FTZ R29, R58, R29, !PT ;  /* 0x0000001d3a1d7209 */ /* 0x000fe20007810000 */
[----:B------:R-:W3:Y:S01]  /*2240*/  MUFU.TANH R44, R69 ;  /* 0x00000045002c7308 */ /* 0x000ee20000002400 */
[C---:B------:R-:W-:Y:S02]  /*2250*/  ISETP.GT.AND P1, PT, R39.reuse, 0x49, PT ;  /* 0x000000492700780c */ /* 0x040fe40003f24270 */
[----:B0-----:R-:W-:Y:S02]  /*2260*/  FSEL R50, R50, -INF , P2 ;  /* 0xff80000032327808 */ /* 0x001fe40001000000 */
[----:B------:R-:W-:Y:S02]  /*2270*/  FMNMX.FTZ R29, R56, R29, !PT ;  /* 0x0000001d381d7209 */ /* 0x000fe40007810000 */
[----:B------:R-:W-:Y:S01]  /*2280*/  ISETP.GT.AND P2, PT, R39, 0x50, PT ;  /* 0x000000502700780c */ /* 0x000fe20003f44270 */
[----:B------:R-:W0:Y:S01]  /*2290*/  MUFU.TANH R9, R9 ;  /* 0x0000000900097308 */ /* 0x000e220000002400 */
[----:B-1----:R-:W-:Y:S01]  /*22a0*/  FSEL R52, R61, -INF , P1 ;  /* 0xff8000003d347808 */ /* 0x002fe20000800000 */
[----:B------:R-:W-:Y:S01]  /*22b0*/  FMUL.FTZ R61, R67, UR6 ;  /* 0x00000006433d7c20 */ /* 0x000fe20008410000 */
[----:B------:R-:W-:-:S02]  /*22c0*/  FMNMX.FTZ R29, R50, R29, !PT ;  /* 0x0000001d321d7209 */ /* 0x000fc40007810000 */
[C---:B------:R-:W-:Y:S02]  /*22d0*/  ISETP.GT.AND P1, PT, R39.reuse, 0x51, PT ;  /* 0x000000512700780c */ /* 0x040fe40003f24270 */
[----:B------:R-:W-:Y:S01]  /*22e0*/  FSEL R54, R54, -INF , P2 ;  /* 0xff80000036367808 */ /* 0x000fe20001000000 */
[----:B------:R-:W1:Y:S01]  /*22f0*/  MUFU.TANH R38, R73 ;  /* 0x0000004900267308 */ /* 0x000e620000002400 */
[----:B------:R-:W-:Y:S02]  /*2300*/  FMNMX.FTZ R29, R52, R29, !PT ;  /* 0x0000001d341d7209 */ /* 0x000fe40007810000 */
[C---:B------:R-:W-:Y:S02]  /*2310*/  ISETP.GT.AND P2, PT, R39.reuse, 0x58, PT ;  /* 0x000000582700780c */ /* 0x040fe40003f44270 */
[----:B--2---:R-:W-:Y:S02]  /*2320*/  FSEL R48, R48, -INF , P1 ;  /* 0xff80000030307808 */ /* 0x004fe40000800000 */
[----:B------:R-:W-:Y:S01]  /*2330*/  FMNMX.FTZ R29, R54, R29, !PT ;  /* 0x0000001d361d7209 */ /* 0x000fe20007810000 */
[----:B------:R-:W2:Y:S01]  /*2340*/  MUFU.TANH R40, R76 ;  /* 0x0000004c00287308 */ /* 0x000ea20000002400 */
[----:B------:R-:W-:-:S02]  /*2350*/  ISETP.GT.AND P1, PT, R39, 0x59, PT ;  /* 0x000000592700780c */ /* 0x000fc40003f24270 */
[----:B------:R-:W-:Y:S02]  /*2360*/  FSEL R46, R46, -INF , P2 ;  /* 0xff8000002e2e7808 */ /* 0x000fe40001000000 */
[----:B------:R-:W-:Y:S02]  /*2370*/  FMNMX.FTZ R29, R48, R29, !PT ;  /* 0x0000001d301d7209 */ /* 0x000fe40007810000 */
[C---:B------:R-:W-:Y:S01]  /*2380*/  ISETP.GT.AND P2, PT, R39.reuse, 0x60, PT ;  /* 0x000000602700780c */ /* 0x040fe20003f44270 */
[----:B------:R-:W4:Y:S01]  /*2390*/  MUFU.TANH R36, R77 ;  /* 0x0000004d00247308 */ /* 0x000f220000002400 */
[----:B---3--:R-:W-:Y:S02]  /*23a0*/  FSEL R44, R44, -INF , P1 ;  /* 0xff8000002c2c7808 */ /* 0x008fe40000800000 */
[----:B------:R-:W-:Y:S02]  /*23b0*/  FMNMX.FTZ R29, R46, R29, !PT ;  /* 0x0000001d2e1d7209 */ /* 0x000fe40007810000 */
[----:B------:R-:W-:-:S02]  /*23c0*/  ISETP.GT.AND P1, PT, R39, 0x61, PT ;  /* 0x000000612700780c */ /* 0x000fc40003f24270 */
[----:B0-----:R-:W-:Y:S01]  /*23d0*/  FSEL R42, R9, -INF , P2 ;  /* 0xff800000092a7808 */ /* 0x001fe20001000000 */
[----:B------:R-:W0:Y:S01]  /*23e0*/  MUFU.TANH R32, R80 ;  /* 0x0000005000207308 */ /* 0x000e220000002400 */
[----:B------:R-:W-:Y:S02]  /*23f0*/  FMNMX.FTZ R29, R44, R29, !PT ;  /* 0x0000001d2c1d7209 */ /* 0x000fe40007810000 */
[C---:B------:R-:W-:Y:S02]  /*2400*/  ISETP.GT.AND P2, PT, R39.reuse, 0x68, PT ;  /* 0x000000682700780c */ /* 0x040fe40003f44270 */
[----:B-1----:R-:W-:Y:S02]  /*2410*/  FSEL R38, R38, -INF , P1 ;  /* 0xff80000026267808 */ /* 0x002fe40000800000 */
[----:B------:R-:W-:Y:S01]  /*2420*/  FMNMX.FTZ R29, R42, R29, !PT ;  /* 0x0000001d2a1d7209 */ /* 0x000fe20007810000 */
[----:B------:R-:W1:Y:S01]  /*2430*/  MUFU.TANH R34, R81 ;  /* 0x0000005100227308 */ /* 0x000e620000002400 */
[----:B------:R-:W-:-:S02]  /*2440*/  ISETP.GT.AND P1, PT, R39, 0x69, PT ;  /* 0x000000692700780c */ /* 0x000fc40003f24270 */
[----:B--2---:R-:W-:Y:S02]  /*2450*/  FSEL R40, R40, -INF , P2 ;  /* 0xff80000028287808 */ /* 0x004fe40001000000 */
[----:B------:R-:W-:Y:S02]  /*2460*/  FMNMX.FTZ R29, R38, R29, !PT ;  /* 0x0000001d261d7209 */ /* 0x000fe40007810000 */
[C---:B------:R-:W-:Y:S01]  /*2470*/  ISETP.GT.AND P2, PT, R39.reuse, 0x70, PT ;  /* 0x000000702700780c */ /* 0x040fe20003f44270 */
[----:B------:R-:W2:Y:S01]  /*2480*/  MUFU.TANH R30, R84 ;  /* 0x00000054001e7308 */ /* 0x000ea20000002400 */
[----:B----4-:R-:W-:Y:S02]  /*2490*/  FSEL R36, R36, -INF , P1 ;  /* 0xff80000024247808 */ /* 0x010fe40000800000 */
        /* <DEDUP_REMOVED lines=8> */
[----:B------:R-:W-:Y:S01]  /*2520*/  MUFU.TANH R2, R2 ;  /* 0x0000000200027308 */ /* 0x000fe20000002400 */
[----:B------:R-:W-:Y:S01]  /*2530*/  ISETP.GT.AND P1, PT, R39, 0x79, PT ;  /* 0x000000792700780c */ /* 0x000fe20003f24270 */
[----:B------:R-:W-:Y:S01]  /*2540*/  FMUL.FTZ R39, R74, UR6 ;  /* 0x000000064a277c20 */ /* 0x000fe20008410000 */
[----:B--2---:R-:W-:Y:S01]  /*2550*/  FSEL R30, R30, -INF , P2 ;  /* 0xff8000001e1e7808 */ /* 0x004fe20001000000 */
[----:B------:R-:W-:Y:S01]  /*2560*/  UIADD3 UR6, UR42, 0x16840, URZ ;  /* 0x000168402a067890 */ /* 0x000fe2000fffe03f */
[----:B------:R-:W-:-:S02]  /*2570*/  FMNMX.FTZ R29, R34, R29, !PT ;  /* 0x0000001d221d7209 */ /* 0x000fc40007810000 */
[----:B------:R-:W-:Y:S01]  /*2580*/  ISETP.GT.AND P2, PT, R37, 0x1, PT ;  /* 0x000000012500780c */ /* 0x000fe20003f44270 */
[----:B------:R-:W1:Y:S01]  /*2590*/  MUFU.TANH R0, R0 ;  /* 0x0000000000007308 */ /* 0x000e620000002400 */
[----:B0-----:R-:W-:Y:S01]  /*25a0*/  FSEL R28, R28, -INF , P1 ;  /* 0xff8000001c1c7808 */ /* 0x001fe20000800000 */
[----:B------:R-:W-:Y:S01]  /*25b0*/  UPRMT UR6, UR25, 0x654, UR6 ;  /* 0x0000065419067896 */ /* 0x000fe20008000006 */
[----:B------:R-:W-:-:S04]  /*25c0*/  FMNMX.FTZ R29, R30, R29, !PT ;  /* 0x0000001d1e1d7209 */ /* 0x000fc80007810000 */
[----:B------:R-:W-:Y:S01]  /*25d0*/  FMNMX.FTZ R29, R28, R29, !PT ;  /* 0x0000001d1c1d7209 */ /* 0x000fe20007810000 */
[----:B------:R-:W0:Y:S03]  /*25e0*/  MUFU.TANH R8, R8 ;  /* 0x0000000800087308 */ /* 0x000e260000002400 */
[----:B------:R-:W-:Y:S01]  /*25f0*/  SYNCS.ARRIVE.TRANS64.RED.A1T0 RZ, [UR6], RZ ;  /* 0x000000ffffff79a7 */ /* 0x000fe20008100406 */
[----:B------:R-:W2:Y:S04]  /*2600*/  SHFL.BFLY PT, R10, R29, 0x2, 0x1f ;  /* 0x0c401f001d0a7f89 */ /* 0x000ea800000e0000 */
[----:B------:R-:W-:Y:S01]  /*2610*/  MUFU.TANH R11, R11 ;  /* 0x0000000b000b7308 */ /* 0x000fe20000002400 */
[----:B-1----:R-:W-:-:S02]  /*2620*/  FSEL R0, R0, -INF , P2 ;  /* 0xff80000000007808 */ /* 0x002fc40001000000 */
[----:B------:R-:W-:-:S05]  /*2630*/  ISETP.GT.AND P2, PT, R37, 0x10, PT ;  /* 0x000000102500780c */ /* 0x000fca0003f44270 */
[----:B------:R-:W1:Y:S01]  /*2640*/  MUFU.TANH R12, R12 ;  /* 0x0000000c000c7308 */ /* 0x000e620000002400 */
[----:B0-----:R-:W-:-:S07]  /*2650*/  FSEL R8, R8, -INF , P3 ;  /* 0xff80000008087808 */ /* 0x001fce0001800000 */
[----:B------:R-:W-:Y:S01]  /*2660*/  MUFU.TANH R13, R13 ;  /* 0x0000000d000d7308 */ /* 0x000fe20000002400 */
[----:B--2---:R-:W-:-:S07]  /*2670*/  FMNMX.FTZ R9, R29, R10, !PT ;  /* 0x0000000a1d097209 */ /* 0x004fce0007810000 */
[----:B------:R-:W0:Y:S01]  /*2680*/  MUFU.TANH R14, R14 ;  /* 0x0000000e000e7308 */ /* 0x000e220000002400 */
[----:B------:R-:W2:Y:S01]  /*2690*/  SHFL.BFLY PT, R10, R9, 0x1, 0x1f ;  /* 0x0c201f00090a7f89 */ /* 0x000ea200000e0000 */
[----:B-1----:R-:W-:Y:S02]  /*26a0*/  FSEL R66, R12, -INF , P2 ;  /* 0xff8000000c427808 */ /* 0x002fe40001000000 */
[----:B------:R-:W-:-:S04]  /*26b0*/  ISETP.GT.AND P2, PT, R37, 0x18, PT ;  /* 0x000000182500780c */ /* 0x000fc80003f44270 */
[----:B------:R-:W-:Y:S08]  /*26c0*/  MUFU.TANH R15, R15 ;  /* 0x0000000f000f7308 */ /* 0x000ff00000002400 */
[----:B------:R-:W1:Y:S01]  /*26d0*/  MUFU.TANH R18, R18 ;  /* 0x0000001200127308 */ /* 0x000e620000002400 */
[----:B0-----:R-:W-:Y:S02]  /*26e0*/  FSEL R14, R14, -INF , P2 ;  /* 0xff8000000e0e7808 */ /* 0x001fe40001000000 */
[----:B------:R-:W-:-:S05]  /*26f0*/  ISETP.GT.AND P2, PT, R37, 0x20, PT ;  /* 0x000000202500780c */ /* 0x000fca0003f44270 */
[----:B------:R-:W0:Y:S01]  /*2700*/  MUFU.TANH R19, R19 ;  /* 0x0000001300137308 */ /* 0x000e220000002400 */
[----:B--2---:R-:W-:Y:S01]  /*2710*/  FMNMX.FTZ R10, R9, R10, !PT ;  /* 0x0000000a090a7209 */ /* 0x004fe20007810000 */
[----:B------:R-:W-:Y:S01]  /*2720*/  IMAD.U32 R9, RZ, RZ, UR4 ;  /* 0x00000004ff097e24 */ /* 0x000fe2000f8e00ff */
[----:B------:R-:W-:Y:S02]  /*2730*/  @UP0 ULDC UR4, c[0x0][0x44c] ;  /* 0x0001130000040ab9 */ /* 0x000fe40000000800 */
[C---:B------:R-:W-:Y:S01]  /*2740*/  FSETP.NEU.FTZ.AND P1, PT, R10.reuse, -INF , PT ;  /* 0xff8000000a00780b */ /* 0x040fe20003f3d000 */
[----:B------:R-:W-:Y:S01]  /*2750*/  FMUL.FTZ R29, R10, R9 ;  /* 0x000000090a1d7220 */ /* 0x000fe20000410000 */
[----:B------:R-:W-:Y:S01]  /*2760*/  UIMAD.WIDE.U32 UR4, UR45, UR4, URZ ;  /* 0x000000042d0472a5 */ /* 0x000fe2000f8e003f */
[----:B------:R-:W2:Y:S01]  /*2770*/  MUFU.TANH R20, R20 ;  /* 0x0000001400147308 */ /* 0x000ea20000002400 */
[----:B-1----:R-:W-:Y:S02]  /*2780*/  FSEL R18, R18, -INF , P2 ;  /* 0xff80000012127808 */ /* 0x002fe40001000000 */
[----:B------:R-:W-:Y:S01]  /*2790*/  FSEL R29, R29, RZ, P1 ;  /* 0x000000ff1d1d7208 */ /* 0x000fe20000800000 */
[----:B------:R-:W-:Y:S01]  /*27a0*/  @UP0 USHF.R.U32.HI UR45, URZ, UR11, UR5 ;  /* 0x0000000b3f2d0299 */ /* 0x000fe20008011605 */
[----:B------:R-:W-:-:S02]  /*27b0*/  ISETP.GT.AND P1, PT, R37, RZ, PT ;  /* 0x000000ff2500720c */ /* 0x000fc40003f24270 */
[C---:B------:R-:W-:Y:S01]  /*27c0*/  ISETP.GT.AND P2, PT, R37.reuse, 0x28, PT ;  /* 0x000000282500780c */ /* 0x040fe20003f44270 */
[----:B------:R-:W1:Y:S01]  /*27d0*/  MUFU.TANH R21, R21 ;  /* 0x0000001500157308 */ /* 0x000e620000002400 */
[----:B------:R-:W-:Y:S01]  /*27e0*/  FSEL R2, R2, -INF , P1 ;  /* 0xff80000002027808 */ /* 0x000fe20000800000 */
[-CC-:B------:R-:W-:Y:S01]  /*27f0*/  FFMA.FTZ R142, R90, R9.reuse, -R29.reuse ;  /* 0x000000095a8e7223 */ /* 0x180fe2000001081d */
[----:B------:R-:W-:Y:S01]  /*2800*/  ISETP.GT.AND P1, PT, R37, 0x9, PT ;  /* 0x000000092500780c */ /* 0x000fe20003f24270 */
[-CC-:B------:R-:W-:Y:S01]  /*2810*/  FFMA.FTZ R136, R72, R9.reuse, -R29.reuse ;  /* 0x0000000948887223 */ /* 0x180fe2000001081d */
[----:B------:R-:W-:Y:S01]  /*2820*/  FMNMX.FTZ R33, R2, R0, !PT ;  /* 0x0000000002217209 */ /* 0x000fe20007810000 */
[--C-:B------:R-:W-:Y:S01]  /*2830*/  FFMA.FTZ R146, R94, R9, -R29.reuse ;  /* 0x000000095e927223 */ /* 0x100fe2000001081d */
[----:B------:R-:W-:Y:S01]  /*2840*/  FSEL R62, R11, -INF , P1 ;  /* 0xff8000000b3e7808 */ /* 0x000fe20000800000 */
[----:B------:R-:W3:Y:S01]  /*2850*/  MUFU.TANH R24, R24 ;  /* 0x0000001800187308 */ /* 0x000ee20000002400 */
[----:B------:R-:W-:Y:S01]  /*2860*/  FMNMX.FTZ R33, R8, R33, !PT ;  /* 0x0000002108217209 */ /* 0x000fe20007810000 */
[-CC-:B------:R-:W-:Y:S01]  /*2870*/  FFMA.FTZ R138, R64, R9.reuse, -R29.reuse ;  /* 0x00000009408a7223 */ /* 0x180fe2000001081d */
[----:B------:R-:W-:Y:S01]  /*2880*/  ISETP.GT.AND P1, PT, R37, 0x11, PT ;  /* 0x000000112500780c */ /* 0x000fe20003f24270 */
[--C-:B------:R-:W-:Y:S01]  /*2890*/  FFMA.FTZ R140, R98, R9, -R29.reuse ;  /* 0x00000009628c7223 */ /* 0x100fe2000001081d */
[----:B------:R-:W-:Y:S01]  /*28a0*/  FMNMX.FTZ R33, R62, R33, !PT ;  /* 0x000000213e217209 */ /* 0x000fe20007810000 */
[--C-:B------:R-:W-:Y:S01]  /*28b0*/  FFMA.FTZ R132, R58, R9, -R29.reuse ;  /* 0x000000093a847223 */ /* 0x100fe2000001081d */
[----:B------:R-:W-:Y:S01]  /*28c0*/  FSEL R70, R13, -INF , P1 ;  /* 0xff8000000d467808 */ /* 0x000fe20000800000 */
[----:B------:R-:W4:Y:S01]  /*28d0*/  MUFU.TANH R17, R17 ;  /* 0x0000001100117308 */ /* 0x000f220000002400 */
[----:B------:R-:W-:Y:S01]  /*28e0*/  FMNMX.FTZ R33, R66, R33, !PT ;  /* 0x0000002142217209 */ /* 0x000fe20007810000 */
[-CC-:B------:R-:W-:Y:S01]  /*28f0*/  FFMA.FTZ R13, R100, R9.reuse, -R29.reuse ;  /* 0x00000009640d7223 */ /* 0x180fe2000001081d */
[----:B------:R-:W-:Y:S01]  /*2900*/  ISETP.GT.AND P1, PT, R37, 0x19, PT ;  /* 0x000000192500780c */ /* 0x000fe20003f24270 */
[--C-:B------:R-:W-:Y:S01]  /*2910*/  FFMA.FTZ R144, R102, R9, -R29.reuse ;  /* 0x0000000966907223 */ /* 0x100fe2000001081d */
[----:B------:R-:W-:Y:S01]  /*2920*/  FMNMX.FTZ R33, R70, R33, !PT ;  /* 0x0000002146217209 */ /* 0x000fe20007810000 */
[--C-:B------:R-:W-:Y:S01]  /*2930*/  FFMA.FTZ R148, R7, R9, -R29.reuse ;  /* 0x0000000907947223 */ /* 0x100fe2000001081d */
[----:B------:R-:W-:Y:S01]  /*2940*/  FSEL R74, R15, -INF , P1 ;  /* 0xff8000000f4a7808 */ /* 0x000fe20000800000 */
[----:B------:R-:W5:Y:S01]  /*2950*/  MUFU.TANH R25, R25 ;  /* 0x0000001900197308 */ /* 0x000f620000002400 */
[----:B------:R-:W-:Y:S01]  /*2960*/  FMNMX.FTZ R33, R14, R33, !PT ;  /* 0x000000210e217209 */ /* 0x000fe20007810000 */
[-CC-:B------:R-:W-:Y:S01]  /*2970*/  FFMA.FTZ R15, R96, R9.reuse, -R29.reuse ;  /* 0x00000009600f7223 */ /* 0x180fe2000001081d */
[----:B------:R-:W-:Y:S01]  /*2980*/  ISETP.GT.AND P1, PT, R37, 0x21, PT ;  /* 0x000000212500780c */ /* 0x000fe20003f24270 */
[--C-:B------:R-:W-:Y:S01]  /*2990*/  FFMA.FTZ R7, R108, R9, -R29.reuse ;  /* 0x000000096c077223 */ /* 0x100fe2000001081d */
[----:B------:R-:W-:Y:S01]  /*29a0*/  FMNMX.FTZ R33, R74, R33, !PT ;  /* 0x000000214a217209 */ /* 0x000fe20007810000 */
[--C-:B------:R-:W-:Y:S01]  /*29b0*/  FFMA.FTZ R150, R106, R9, -R29.reuse ;  /* 0x000000096a967223 */ /* 0x100fe2000001081d */
[----:B0-----:R-:W-:Y:S01]  /*29c0*/  FSEL R76, R19, -INF , P1 ;  /* 0xff800000134c7808 */ /* 0x001fe20000800000 */
[----:B------:R-:W0:Y:S01]  /*29d0*/  MUFU.TANH R26, R26 ;  /* 0x0000001a001a7308 */ /* 0x000e220000002400 */
[----:B------:R-:W-:Y:S01]  /*29e0*/  FMNMX.FTZ R33, R18, R33, !PT ;  /* 0x0000002112217209 */ /* 0x000fe20007810000 */
[-CC-:B------:R-:W-:Y:S01]  /*29f0*/  FFMA.FTZ R19, R88, R9.reuse, -R29.reuse ;  /* 0x0000000958137223 */ /* 0x180fe2000001081d */
[C---:B------:R-:W-:Y:S01]  /*2a00*/  ISETP.GT.AND P1, PT, R37.reuse, 0x29, PT ;  /* 0x000000292500780c */ /* 0x040fe20003f24270 */
[-CC-:B------:R-:W-:Y:S01]  /*2a10*/  FFMA.FTZ R104, R104, R9.reuse, -R29.reuse ;  /* 0x0000000968687223 */ /* 0x180fe2000001081d */
[----:B--2---:R-:W-:Y:S01]  /*2a20*/  FSEL R20, R20, -INF , P2 ;  /* 0xff80000014147808 */ /* 0x004fe20001000000 */
[--C-:B------:R-:W-:Y:S01]  /*2a30*/  FFMA.FTZ R134, R50, R9, -R29.reuse ;  /* 0x0000000932867223 */ /* 0x100fe2000001081d */
[----:B------:R-:W-:Y:S01]  /*2a40*/  FMNMX.FTZ R33, R76, R33, !PT ;  /* 0x000000214c217209 */ /* 0x000fe20007810000 */
[----:B------:R-:W2:Y:S01]  /*2a50*/  MUFU.TANH R27, R27 ;  /* 0x0000001b001b7308 */ /* 0x000ea20000002400 */
[----:B------:R-:W-:Y:S01]  /*2a60*/  ISETP.GT.AND P2, PT, R37, 0x30, PT ;  /* 0x000000302500780c */ /* 0x000fe20003f44270 */
[-CC-:B------:R-:W-:Y:S01]  /*2a70*/  FFMA.FTZ R128, R54, R9.reuse, -R29.reuse ;  /* 0x0000000936807223 */ /* 0x180fe2000001081d */
[----:B-1----:R-:W-:Y:S01]  /*2a80*/  FSEL R78, R21, -INF , P1 ;  /* 0xff800000154e7808 */ /* 0x002fe20000800000 */
[--C-:B------:R-:W-:Y:S01]  /*2a90*/  FFMA.FTZ R21, R68, R9, -R29.reuse ;  /* 0x0000000944157223 */ /* 0x100fe2000001081d */
[----:B------:R-:W-:Y:S01]  /*2aa0*/  FMNMX.FTZ R33, R20, R33, !PT ;  /* 0x0000002114217209 */ /* 0x000fe20007810000 */
[-CC-:B------:R-:W-:Y:S01]  /*2ab0*/  FFMA.FTZ R130, R46, R9.reuse, -R29.reuse ;  /* 0x000000092e827223 */ /* 0x180fe2000001081d */
[----:B------:R-:W-:Y:S01]  /*2ac0*/  ISETP.GT.AND P1, PT, R37, 0x31, PT ;  /* 0x000000312500780c */ /* 0x000fe20003f24270 */
[----:B------:R-:W1:Y:S01]  /*2ad0*/  MUFU.TANH R31, R31 ;  /* 0x0000001f001f7308 */ /* 0x000e620000002400 */
[----:B------:R-:W-:Y:S01]  /*2ae0*/  FSEL R80, R23, -INF , P2 ;  /* 0xff80000017507808 */ /* 0x000fe20001000000 */
[--C-:B------:R-:W-:Y:S01]  /*2af0*/  FFMA.FTZ R23, R60, R9, -R29.reuse ;  /* 0x000000093c177223 */ /* 0x100fe2000001081d */
[----:B------:R-:W-:Y:S01]  /*2b00*/  FMNMX.FTZ R33, R78, R33, !PT ;  /* 0x000000214e217209 */ /* 0x000fe20007810000 */
[-CC-:B------:R-:W-:Y:S01]  /*2b10*/  FFMA.FTZ R124, R42, R9.reuse, -R29.reuse ;  /* 0x000000092a7c7223 */ /* 0x180fe2000001081d */
[C---:B------:R-:W-:Y:S01]  /*2b20*/  ISETP.GT.AND P2, PT, R37.reuse, 0x38, PT ;  /* 0x000000382500780c */ /* 0x040fe20003f44270 */
[--C-:B------:R-:W-:Y:S01]  /*2b30*/  FFMA.FTZ R126, R40, R9, -R29.reuse ;  /* 0x00000009287e7223 */ /* 0x100fe2000001081d */
[----:B---3--:R-:W-:Y:S01]  /*2b40*/  FSEL R24, R24, -INF , P1 ;  /* 0xff80000018187808 */ /* 0x008fe20000800000 */
[----:B------:R-:W3:Y:S01]  /*2b50*/  MUFU.TANH R45, R45 ;  /* 0x0000002d002d7308 */ /* 0x000ee20000002400 */
[----:B------:R-:W-:Y:S01]  /*2b60*/  FMNMX.FTZ R33, R80, R33, !PT ;  /* 0x0000002150217209 */ /* 0x000fe20007810000 */
[-CC-:B------:R-:W-:Y:S01]  /*2b70*/  FFMA.FTZ R120, R32, R9.reuse, -R29.reuse ;  /* 0x0000000920787223 */ /* 0x180fe2000001081d */
[----:B------:R-:W-:Y:S01]  /*2b80*/  ISETP.GT.AND P1, PT, R37, 0x39, PT ;  /* 0x000000392500780c */ /* 0x000fe20003f24270 */
[-CC-:B------:R-:W-:Y:S01]  /*2b90*/  FFMA.FTZ R34, R34, R9.reuse, -R29.reuse ;  /* 0x0000000922227223 */ /* 0x180fe2000001081d */
[----:B----4-:R-:W-:Y:S01]  /*2ba0*/  FSEL R82, R17, -INF , P2 ;  /* 0xff80000011527808 */ /* 0x010fe20001000000 */
[--C-:B------:R-:W-:Y:S01]  /*2bb0*/  FFMA.FTZ R17, R92, R9, -R29.reuse ;  /* 0x000000095c117223 */ /* 0x100fe2000001081d */
[----:B------:R-:W-:Y:S01]  /*2bc0*/  FMNMX.FTZ R33, R24, R33, !PT ;  /* 0x0000002118217209 */ /* 0x000fe20007810000 */
[----:B------:R-:W4:Y:S01]  /*2bd0*/  MUFU.TANH R55, R55 ;  /* 0x0000003700377308 */ /* 0x000f220000002400 */
[----:B------:R-:W-:Y:S01]  /*2be0*/  ISETP.GT.AND P2, PT, R37, 0x40, PT ;  /* 0x000000402500780c */ /* 0x000fe20003f44270 */
[-CC-:B------:R-:W-:Y:S01]  /*2bf0*/  FFMA.FTZ R122, R30, R9.reuse, -R29.reuse ;  /* 0x000000091e7a7223 */ /* 0x180fe2000001081d */
[----:B-----5:R-:W-:Y:S01]  /*2c00*/  FSEL R84, R25, -INF , P1 ;  /* 0xff80000019547808 */ /* 0x020fe20000800000 */
[--C-:B------:R-:W-:Y:S01]  /*2c10*/  FFMA.FTZ R25, R56, R9, -R29.reuse ;  /* 0x0000000938197223 */ /* 0x100fe2000001081d */
[----:B------:R-:W-:Y:S01]  /*2c20*/  FMNMX.FTZ R33, R82, R33, !PT ;  /* 0x0000002152217209 */ /* 0x000fe20007810000 */
[----:B------:R-:W-:Y:S01]  /*2c30*/  UIADD3 UR7, UR7, UR45, URZ ;  /* 0x0000002d07077290 */ /* 0x000fe2000fffe03f */
[C---:B------:R-:W-:Y:S01]  /*2c40*/  ISETP.GT.AND P1, PT, R37.reuse, 0x41, PT ;  /* 0x000000412500780c */ /* 0x040fe20003f24270 */
[----:B------:R-:W5:Y:S01]  /*2c50*/  MUFU.TANH R61, R61 ;  /* 0x0000003d003d7308 */ /* 0x000f620000002400 */
[----:B0-----:R-:W-:Y:S01]  /*2c60*/  FSEL R26, R26, -INF , P2 ;  /* 0xff8000001a1a7808 */ /* 0x001fe20001000000 */
[----:B------:R-:W-:Y:S01]  /*2c70*/  USHF.R.S32.HI UR4, URZ, 0x1f, UR7 ;  /* 0x0000001f3f047899 */ /* 0x000fe20008011407 */
[----:B------:R-:W-:Y:S01]  /*2c80*/  FMNMX.FTZ R33, R84, R33, !PT ;  /* 0x0000002154217209 */ /* 0x000fe20007810000 */
[----:B------:R-:W-:Y:S01]  /*2c90*/  UMOV UR5, URZ ;  /* 0x0000003f00057c82 */ /* 0x000fe20008000000 */
[----:B------:R-:W-:Y:S01]  /*2ca0*/  ISETP.GT.AND P2, PT, R37, 0x48, PT ;  /* 0x000000482500780c */ /* 0x000fe20003f44270 */
[----:B------:R-:W-:Y:S01]  /*2cb0*/  ULEA.HI UR4, UR4, UR7, URZ, 0x7 ;  /* 0x0000000704047291 */ /* 0x000fe2000f8f383f */
[----:B--2---:R-:W-:Y:S01]  /*2cc0*/  FSEL R86, R27, -INF , P1 ;  /* 0xff8000001b567808 */ /* 0x004fe20000800000 */
[----:B------:R-:W0:Y:S01]  /*2cd0*/  MUFU.TANH R49, R49 ;  /* 0x0000003100317308 */ /* 0x000e220000002400 */
[----:B------:R-:W-:Y:S01]  /*2ce0*/  FMNMX.FTZ R33, R26, R33, !PT ;  /* 0x000000211a217209 */ /* 0x000fe20007810000 */
[-CC-:B------:R-:W-:Y:S01]  /*2cf0*/  FFMA.FTZ R27, R52, R9.reuse, -R29.reuse ;  /* 0x00000009341b7223 */ /* 0x180fe2000001081d */
[----:B------:R-:W-:Y:S01]  /*2d00*/  ISETP.GT.AND P1, PT, R37, 0x49, PT ;  /* 0x000000492500780c */ /* 0x000fe20003f24270 */
[----:B------:R-:W-:Y:S01]  /*2d10*/  USHF.R.S32.HI UR4, URZ, 0x7, UR4 ;  /* 0x000000073f047899 */ /* 0x000fe20008011404 */
[----:B-1----:R-:W-:Y:S01]  /*2d20*/  FSEL R90, R31, -INF , P2 ;  /* 0xff8000001f5a7808 */ /* 0x002fe20001000000 */
[----:B------:R-:W-:Y:S01]  /*2d30*/  FFMA.FTZ R31, R48, R9, -R29 ;  /* 0x00000009301f7223 */ /* 0x000fe2000001081d */
[----:B------:R-:W-:Y:S01]  /*2d40*/  FMNMX.FTZ R33, R86, R33, !PT ;  /* 0x0000002156217209 */ /* 0x000fe20007810000 */
[----:B------:R-:W1:Y:S01]  /*2d50*/  MUFU.TANH R47, R47 ;  /* 0x0000002f002f7308 */ /* 0x000e620000002400 */
[----:B------:R-:W-:Y:S01]  /*2d60*/  ISETP.GT.AND P2, PT, R37, 0x50, PT ;  /* 0x000000502500780c */ /* 0x000fe20003f44270 */
[----:B------:R-:W-:Y:S01]  /*2d70*/  UISETP.LT.AND UP0, UPT, UR41, UR4, UPT ;  /* 0x000000042900728c */ /* 0x000fe2000bf01270 */
[----:B---3--:R-:W-:-:S02]  /*2d80*/  FSEL R88, R45, -INF , P1 ;  /* 0xff8000002d587808 */ /* 0x008fc40000800000 */
[----:B------:R-:W-:Y:S02]  /*2d90*/  CS2R R108, SRZ ;  /* 0x00000000006c7805 */ /* 0x000fe4000001ff00 */
[----:B------:R-:W-:Y:S01]  /*2da0*/  FMNMX.FTZ R33, R90, R33, !PT ;  /* 0x000000215a217209 */ /* 0x000fe20007810000 */
[----:B------:R-:W-:Y:S01]  /*2db0*/  USEL UR26, UR41, UR4, !UP0 ;  /* 0x00000004291a7287 */ /* 0x000fe2000c000000 */
[----:B------:R-:W-:Y:S01]  /*2dc0*/  ISETP.GT.AND P1, PT, R37, 0x51, PT ;  /* 0x000000512500780c */ /* 0x000fe20003f24270 */
[----:B------:R-:W2:Y:S01]  /*2dd0*/  MUFU.TANH R39, R39 ;  /* 0x0000002700277308 */ /* 0x000ea20000002400 */
[----:B----4-:R-:W-:Y:S01]  /*2de0*/  FSEL R92, R55, -INF , P2 ;  /* 0xff800000375c7808 */ /* 0x010fe20001000000 */
[----:B------:R-:W-:Y:S01]  /*2df0*/  UISETP.GE.AND UP0, UPT, UR27, UR26, UPT ;  /* 0x0000001a1b00728c */ /* 0x000fe2000bf06270 */
[----:B------:R-:W-:Y:S01]  /*2e00*/  FMNMX.FTZ R33, R88, R33, !PT ;  /* 0x0000002158217209 */ /* 0x000fe20007810000 */
[----:B------:R-:W-:Y:S01]  /*2e10*/  UMOV UR4, URZ ;  /* 0x0000003f00047c82 */ /* 0x000fe20008000000 */
[----:B------:R-:W-:-:S02]  /*2e20*/  ISETP.GT.AND P2, PT, R37, 0x58, PT ;  /* 0x000000582500780c */ /* 0x000fc40003f44270 */
[----:B------:R-:W-:Y:S02]  /*2e30*/  CS2R R106, SRZ ;  /* 0x00000000006a7805 */ /* 0x000fe4000001ff00 */
[----:B-----5:R-:W-:Y:S01]  /*2e40*/  FSEL R72, R61, -INF , P1 ;  /* 0xff8000003d487808 */ /* 0x020fe20000800000 */
[----:B------:R-:W3:Y:S01]  /*2e50*/  MUFU.TANH R59, R59 ;  /* 0x0000003b003b7308 */ /* 0x000ee20000002400 */
        /* <DEDUP_REMOVED lines=28> */
[----:B------:R-:W-:Y:S01]  /*3020*/  FMNMX.FTZ R33, R100, R33, !PT ;  /* 0x0000002164217209 */ /* 0x000fe20007810000 */
[----:B------:R-:W2:Y:S01]  /*3030*/  MUFU.TANH R63, R63 ;  /* 0x0000003f003f7308 */ /* 0x000ea20000002400 */
[----:B0-----:R-:W-:Y:S02]  /*3040*/  FSEL R58, R43, -INF , P1 ;  /* 0xff8000002b3a7808 */ /* 0x001fe40000800000 */
[----:B------:R-:W-:Y:S01]  /*3050*/  ISETP.GT.AND P1, PT, R37, 0x79, PT ;  /* 0x000000792500780c */ /* 0x000fe20003f24270 */
[----:B------:R-:W-:Y:S01]  /*3060*/  FFMA.FTZ R37, R36, R9, -R29 ;  /* 0x0000000924257223 */ /* 0x000fe2000001081d */
[----:B------:R-:W-:-:S03]  /*3070*/  FMNMX.FTZ R33, R58, R33, !PT ;  /* 0x000000213a217209 */ /* 0x000fc60007810000 */
[----:B------:R-:W-:Y:S01]  /*3080*/  MUFU.EX2 R148, R148 ;  /* 0x0000009400947308 */ /* 0x000fe20000000800 */
[----:B-1----:R-:W-:-:S04]  /*3090*/  FSEL R102, R57, -INF , P2 ;  /* 0xff80000039667808 */ /* 0x002fc80001000000 */
[----:B------:R-:W-:-:S03]  /*30a0*/  FMNMX.FTZ R33, R102, R33, !PT ;  /* 0x0000002166217209 */ /* 0x000fc60007810000 */
[----:B------:R-:W0:Y:S01]  /*30b0*/  MUFU.EX2 R7, R7 ;  /* 0x0000000700077308 */ /* 0x000e220000000800 */
[----:B--2---:R-:W-:-:S04]  /*30c0*/  FSEL R56, R63, -INF , P1 ;  /* 0xff8000003f387808 */ /* 0x004fc80000800000 */
[----:B------:R-:W-:Y:S01]  /*30d0*/  FMNMX.FTZ R12, R56, R33, !PT ;  /* 0x00000021380c7209 */ /* 0x000fe20007810000 */
[----:B------:R-:W-:Y:S02]  /*30e0*/  FFMA.FTZ R33, R44, R9, -R29 ;  /* 0x000000092c217223 */ /* 0x000fe4000001081d */
[----:B------:R-:W1:Y:S02]  /*30f0*/  MUFU.EX2 R150, R150 ;  /* 0x0000009600967308 */ /* 0x000e640000000800 */
[----:B------:R-:W2:Y:S06]  /*3100*/  SHFL.BFLY PT, R35, R12, 0x2, 0x1f ;  /* 0x0c401f000c237f89 */ /* 0x000eac00000e0000 */
[----:B------:R3:W4:Y:S01]  /*3110*/  MUFU.EX2 R11, R104 ;  /* 0x00000068000b7308 */ /* 0x0007220000000800 */
[----:B0-----:R-:W-:Y:S01]  /*3120*/  FADD.FTZ R43, R148, R7 ;  /* 0x00000007942b7221 */ /* 0x001fe20000010000 */
[----:B------:R-:W-:-:S06]  /*3130*/  F2FP.BF16.F32.PACK_AB R148, R7, R148 ;  /* 0x000000940794723e */ /* 0x000fcc00000010ff */
[----:B------:R-:W0:Y:S01]  /*3140*/  MUFU.EX2 R144, R144 ;  /* 0x0000009000907308 */ /* 0x000e220000000800 */
[----:B---3--:R-:W-:-:S07]  /*3150*/  CS2R R104, SRZ ;  /* 0x0000000000687805 */ /* 0x008fce000001ff00 */
[----:B------:R-:W3:Y:S01]  /*3160*/  MUFU.EX2 R13, R13 ;  /* 0x0000000d000d7308 */ /* 0x000ee20000000800 */
[----:B--2---:R-:W-:Y:S01]  /*3170*/  FMNMX.FTZ R39, R12, R35, !PT ;  /* 0x000000230c277209 */ /* 0x004fe20007810000 */
[-CC-:B------:R-:W-:Y:S01]  /*3180*/  FFMA.FTZ R35, R38, R9.reuse, -R29.reuse ;  /* 0x0000000926237223 */ /* 0x180fe2000001081d */
[----:B------:R-:W-:-:S03]  /*3190*/  FFMA.FTZ R29, R28, R9, -R29 ;  /* 0x000000091c1d7223 */ /* 0x000fc6000001081d */
[----:B------:R-:W2:Y:S02]  /*31a0*/  SHFL.BFLY PT, R12, R39, 0x1, 0x1f ;  /* 0x0c201f00270c7f89 */ /* 0x000ea400000e0000 */
[----:B------:R-:W5:Y:S08]  /*31b0*/  MUFU.EX2 R146, R146 ;  /* 0x0000009200927308 */ /* 0x000f700000000800 */
[----:B------:R-:W5:Y:S08]  /*31c0*/  MUFU.EX2 R15, R15 ;  /* 0x0000000f000f7308 */ /* 0x000f700000000800 */
[----:B------:R-:W5:Y:S01]  /*31d0*/  MUFU.EX2 R140, R140 ;  /* 0x0000008c008c7308 */ /* 0x000f620000000800 */
[----:B--2---:R-:W-:-:S07]  /*31e0*/  FMNMX.FTZ R12, R39, R12, !PT ;  /* 0x0000000c270c7209 */ /* 0x004fce0007810000 */
[----:B------:R-:W2:Y:S01]  /*31f0*/  MUFU.EX2 R17, R17 ;  /* 0x0000001100117308 */ /* 0x000ea20000000800 */
[C---:B------:R-:W-:Y:S01]  /*3200*/  FSETP.NEU.FTZ.AND P1, PT, R12.reuse, -INF , PT ;  /* 0xff8000000c00780b */ /* 0x040fe20003f3d000 */
[----:B------:R-:W-:-:S06]  /*3210*/  FMUL.FTZ R41, R12, R9 ;  /* 0x000000090c297220 */ /* 0x000fcc0000410000 */
[----:B------:R-:W-:Y:S01]  /*3220*/  MUFU.EX2 R142, R142 ;  /* 0x0000008e008e7308 */ /* 0x000fe20000000800 */
[----:B------:R-:W-:Y:S02]  /*3230*/  FSEL R41, R41, RZ, P1 ;  /* 0x000000ff29297208 */ /* 0x000fe40000800000 */
[----:B------:R-:W-:-:S03]  /*3240*/  PLOP3.LUT P1, PT, PT, PT, UP0, 0x80, 0x0 ;  /* 0x000000000000781c */ /* 0x000fc60003f2f008 */
[-C--:B------:R-:W-:Y:S01]  /*3250*/  FFMA.FTZ R149, R2, R9.reuse, -R41 ;  /* 0x0000000902957223 */ /* 0x080fe20000010829 */
[----:B-1----:R-:W-:Y:S01]  /*3260*/  FADD.FTZ R2, R150, R43 ;  /* 0x0000002b96027221 */ /* 0x002fe20000010000 */
[-CC-:B------:R-:W-:Y:S01]  /*3270*/  FFMA.FTZ R0, R0, R9.reuse, -R41.reuse ;  /* 0x0000000900007223 */ /* 0x180fe20000010829 */
[-CC-:B------:R-:W-:Y:S01]  /*3280*/  FFMA.FTZ R151, R8, R9.reuse, -R41.reuse ;  /* 0x0000000908977223 */ /* 0x180fe20000010829 */
[-CC-:B------:R-:W-:Y:S01]  /*3290*/  FFMA.FTZ R8, R62, R9.reuse, -R41.reuse ;  /* 0x000000093e087223 */ /* 0x180fe20000010829 */
[----:B----4-:R-:W-:Y:S01]  /*32a0*/  FADD.FTZ R43, R11, R2 ;  /* 0x000000020b2b7221 */ /* 0x010fe20000010000 */
[----:B------:R-:W-:Y:S01]  /*32b0*/  MUFU.EX2 R149, R149 ;  /* 0x0000009500957308 */ /* 0x000fe20000000800 */
[-CC-:B------:R-:W-:Y:S01]  /*32c0*/  FFMA.FTZ R145, R66, R9.reuse, -R41.reuse ;  /* 0x0000000942917223 */ /* 0x180fe20000010829 */
[-C--:B------:R-:W-:Y:S01]  /*32d0*/  FFMA.FTZ R28, R70, R9.reuse, -R41 ;  /* 0x00000009461c7223 */ /* 0x080fe20000010829 */
[----:B0-----:R-:W-:Y:S01]  /*32e0*/  FADD.FTZ R2, R144, R43 ;  /* 0x0000002b90027221 */ /* 0x001fe20000010000 */
[-CC-:B------:R-:W-:Y:S01]  /*32f0*/  FFMA.FTZ R147, R14, R9.reuse, -R41.reuse ;  /* 0x000000090e937223 */ /* 0x180fe20000010829 */
[-CC-:B------:R-:W-:Y:S01]  /*3300*/  FFMA.FTZ R14, R74, R9.reuse, -R41.reuse ;  /* 0x000000094a0e7223 */ /* 0x180fe20000010829 */
[-CC-:B------:R-:W-:Y:S01]  /*3310*/  FFMA.FTZ R141, R18, R9.reuse, -R41.reuse ;  /* 0x00000009128d7223 */ /* 0x180fe20000010829 */
[----:B---3--:R-:W-:Y:S01]  /*3320*/  FADD.FTZ R43, R13, R2 ;  /* 0x000000020d2b7221 */ /* 0x008fe20000010000 */
[----:B------:R-:W0:Y:S01]  /*3330*/  MUFU.EX2 R0, R0 ;  /* 0x0000000000007308 */ /* 0x000e220000000800 */
[-CC-:B------:R-:W-:Y:S01]  /*3340*/  FFMA.FTZ R18, R76, R9.reuse, -R41.reuse ;  /* 0x000000094c127223 */ /* 0x180fe20000010829 */
[-C--:B------:R-:W-:Y:S01]  /*3350*/  FFMA.FTZ R143, R20, R9.reuse, -R41 ;  /* 0x00000009148f7223 */ /* 0x080fe20000010829 */
[----:B-----5:R-:W-:Y:S01]  /*3360*/  FADD.FTZ R2, R146, R43 ;  /* 0x0000002b92027221 */ /* 0x020fe20000010000 */
        /* <DEDUP_REMOVED lines=10> */
[-CC-:B------:R-:W-:Y:S01]  /*3410*/  FFMA.FTZ R135, R90, R9.reuse, -R41.reuse ;  /* 0x000000095a877223 */ /* 0x180fe20000010829 */
[----:B--2---:R-:W-:Y:S01]  /*3420*/  FADD.FTZ R45, R17, R32 ;  /* 0x00000020112d7221 */ /* 0x004fe20000010000 */
[----:B------:R-:W2:Y:S01]  /*3430*/  MUFU.EX2 R8, R8 ;  /* 0x0000000800087308 */ /* 0x000ea20000000800 */
[----:B0-----:R-:W-:Y:S01]  /*3440*/  FADD.FTZ R2, R149, R0 ;  /* 0x0000000095027221 */ /* 0x001fe20000010000 */
[-CC-:B------:R-:W-:Y:S01]  /*3450*/  FFMA.FTZ R32, R88, R9.reuse, -R41.reuse ;  /* 0x0000000958207223 */ /* 0x180fe20000010829 */
[-CC-:B------:R-:W-:Y:S01]  /*3460*/  FFMA.FTZ R129, R92, R9.reuse, -R41.reuse ;  /* 0x000000095c817223 */ /* 0x180fe20000010829 */
[----:B------:R-:W-:Y:S01]  /*3470*/  F2FP.BF16.F32.PACK_AB R150, R11, R150 ;  /* 0x000000960b96723e */ /* 0x000fe200000010ff */
[-CC-:B------:R-:W-:Y:S01]  /*3480*/  FFMA.FTZ R94, R94, R9.reuse, -R41.reuse ;  /* 0x000000095e5e7223 */ /* 0x180fe20000010829 */
[-CC-:B------:R-:W-:Y:S01]  /*3490*/  FFMA.FTZ R68, R68, R9.reuse, -R41.reuse ;  /* 0x0000000944447223 */ /* 0x180fe20000010829 */
[-CC-:B------:R-:W-:Y:S01]  /*34a0*/  FFMA.FTZ R96, R96, R9.reuse, -R41.reuse ;  /* 0x0000000960607223 */ /* 0x180fe20000010829 */
[----:B------:R-:W-:Y:S01]  /*34b0*/  MUFU.EX2 R19, R19 ;  /* 0x0000001300137308 */ /* 0x000fe20000000800 */
[----:B-1----:R-:W-:Y:S01]  /*34c0*/  FADD.FTZ R43, R151, R2 ;  /* 0x00000002972b7221 */ /* 0x002fe20000010000 */
[-CC-:B------:R-:W-:Y:S01]  /*34d0*/  FFMA.FTZ R64, R64, R9.reuse, -R41.reuse ;  /* 0x0000000940407223 */ /* 0x180fe20000010829 */
[-CC-:B------:R-:W-:Y:S01]  /*34e0*/  FFMA.FTZ R98, R98, R9.reuse, -R41.reuse ;  /* 0x0000000962627223 */ /* 0x180fe20000010829 */
[-CC-:B------:R-:W-:Y:S01]  /*34f0*/  FFMA.FTZ R60, R60, R9.reuse, -R41.reuse ;  /* 0x000000093c3c7223 */ /* 0x180fe20000010829 */
[-CC-:B------:R-:W-:Y:S01]  /*3500*/  FFMA.FTZ R100, R100, R9.reuse, -R41.reuse ;  /* 0x0000000964647223 */ /* 0x180fe20000010829 */
[-CC-:B------:R-:W-:Y:S01]  /*3510*/  FFMA.FTZ R58, R58, R9.reuse, -R41.reuse ;  /* 0x000000093a3a7223 */ /* 0x180fe20000010829 */
[----:B------:R-:W-:Y:S01]  /*3520*/  FFMA.FTZ R102, R102, R9, -R41 ;  /* 0x0000000966667223 */ /* 0x000fe20000010829 */
[----:B------:R-:W0:Y:S01]  /*3530*/  MUFU.EX2 R145, R145 ;  /* 0x0000009100917308 */ /* 0x000e220000000800 */
[----:B--2---:R-:W-:Y:S01]  /*3540*/  FADD.FTZ R2, R8, R43 ;  /* 0x0000002b08027221 */ /* 0x004fe20000010000 */
[----:B------:R-:W-:-:S02]  /*3550*/  F2FP.BF16.F32.PACK_AB R149, R0, R149 ;  /* 0x000000950095723e */ /* 0x000fc400000010ff */
[----:B------:R-:W-:Y:S02]  /*3560*/  CS2R R92, SRZ ;  /* 0x00000000005c7805 */ /* 0x000fe4000001ff00 */
[----:B------:R-:W-:Y:S02]  /*3570*/  F2FP.BF16.F32.PACK_AB R144, R13, R144 ;  /* 0x000000900d90723e */ /* 0x000fe400000010ff */
[----:B------:R-:W-:Y:S02]  /*3580*/  CS2R R90, SRZ ;  /* 0x00000000005a7805 */ /* 0x000fe4000001ff00 */
[----:B------:R-:W-:Y:S02]  /*3590*/  F2FP.BF16.F32.PACK_AB R146, R15, R146 ;  /* 0x000000920f92723e */ /* 0x000fe400000010ff */
[----:B------:R-:W-:Y:S01]  /*35a0*/  CS2R R88, SRZ ;  /* 0x0000000000587805 */ /* 0x000fe2000001ff00 */
[----:B------:R-:W-:Y:S01]  /*35b0*/  MUFU.EX2 R136, R136 ;  /* 0x0000008800887308 */ /* 0x000fe20000000800 */
[----:B------:R-:W-:-:S02]  /*35c0*/  F2FP.BF16.F32.PACK_AB R140, R17, R140 ;  /* 0x0000008c118c723e */ /* 0x000fc400000010ff */
[----:B------:R-:W-:-:S05]  /*35d0*/  F2FP.BF16.F32.PACK_AB R151, R8, R151 ;  /* 0x000000970897723e */ /* 0x000fca00000010ff */
[----:B------:R-:W1:Y:S01]  /*35e0*/  MUFU.EX2 R28, R28 ;  /* 0x0000001c001c7308 */ /* 0x000e620000000800 */
[----:B0-----:R-:W-:-:S07]  /*35f0*/  FADD.FTZ R43, R145, R2 ;  /* 0x00000002912b7221 */ /* 0x001fce0000010000 */
[----:B------:R-:W-:Y:S08]  /*3600*/  MUFU.EX2 R21, R21 ;  /* 0x0000001500157308 */ /* 0x000ff00000000800 */
[----:B------:R-:W0:Y:S01]  /*3610*/  MUFU.EX2 R147, R147 ;  /* 0x0000009300937308 */ /* 0x000e220000000800 */
[C---:B-1----:R-:W-:Y:S01]  /*3620*/  FADD.FTZ R2, R28.reuse, R43 ;  /* 0x0000002b1c027221 */ /* 0x042fe20000010000 */
[----:B------:R-:W-:-:S06]  /*3630*/  F2FP.BF16.F32.PACK_AB R145, R28, R145 ;  /* 0x000000911c91723e */ /* 0x000fcc00000010ff */
[----:B------:R-:W1:Y:S08]  /*3640*/  MUFU.EX2 R138, R138 ;  /* 0x0000008a008a7308 */ /* 0x000e700000000800 */
[----:B------:R2:W-:Y:S01]  /*3650*/  MUFU.EX2 R39, R34 ;  /* 0x0000002200277308 */ /* 0x0005e20000000800 */
[----:B0-----:R-:W-:-:S07]  /*3660*/  FADD.FTZ R43, R147, R2 ;  /* 0x00000002932b7221 */ /* 0x001fce0000010000 */
[----:B------:R-:W0:Y:S01]  /*3670*/  MUFU.EX2 R14, R14 ;  /* 0x0000000e000e7308 */ /* 0x000e220000000800 */
[----:B--2---:R-:W-:Y:S01]  /*3680*/  FADD.FTZ R34, R142, R45 ;  /* 0x0000002d8e227221 */ /* 0x004fe20000010000 */
[----:B------:R-:W-:-:S03]  /*3690*/  F2FP.BF16.F32.PACK_AB R142, R19, R142 ;  /* 0x0000008e138e723e */ /* 0x000fc600000010ff */
[----:B------:R-:W-:-:S03]  /*36a0*/  FADD.FTZ R45, R19, R34 ;  /* 0x00000022132d7221 */ /* 0x000fc60000010000 */
[----:B------:R-:W2:Y:S01]  /*36b0*/  MUFU.EX2 R23, R23 ;  /* 0x0000001700177308 */ /* 0x000ea20000000800 */
[----:B------:R-:W-:Y:S01]  /*36c0*/  FADD.FTZ R34, R136, R45 ;  /* 0x0000002d88227221 */ /* 0x000fe20000010000 */
[----:B------:R-:W-:-:S03]  /*36d0*/  F2FP.BF16.F32.PACK_AB R136, R21, R136 ;  /* 0x000000881588723e */ /* 0x000fc600000010ff */
[----:B------:R-:W-:Y:S01]  /*36e0*/  FADD.FTZ R45, R21, R34 ;  /* 0x00000022152d7221 */ /* 0x000fe20000010000 */
[-CC-:B------:R-:W-:Y:S01]  /*36f0*/  FFMA.FTZ R34, R72, R9.reuse, -R41.reuse ;  /* 0x0000000948227223 */ /* 0x180fe20000010829 */
[----:B------:R-:W-:Y:S01]  /*3700*/  FFMA.FTZ R41, R56, R9, -R41 ;  /* 0x0000000938297223 */ /* 0x000fe20000010829 */
[----:B------:R-:W3:Y:S01]  /*3710*/  MUFU.EX2 R141, R141 ;  /* 0x0000008d008d7308 */ /* 0x000ee20000000800 */
[----:B-1----:R-:W-:Y:S01]  /*3720*/  FADD.FTZ R36, R138, R45 ;  /* 0x0000002d8a247221 */ /* 0x002fe20000010000 */
[C---:B0-----:R-:W-:Y:S01]  /*3730*/  FADD.FTZ R2, R14.reuse, R43 ;  /* 0x0000002b0e027221 */ /* 0x041fe20000010000 */
[----:B------:R-:W-:-:S05]  /*3740*/  F2FP.BF16.F32.PACK_AB R147, R14, R147 ;  /* 0x000000930e93723e */ /* 0x000fca00000010ff */
[----:B------:R-:W0:Y:S01]  /*3750*/  MUFU.EX2 R132, R132 ;  /* 0x0000008400847308 */ /* 0x000e220000000800 */
[C---:B--2---:R-:W-:Y:S01]  /*3760*/  FADD.FTZ R45, R23.reuse, R36 ;  /* 0x00000024172d7221 */ /* 0x044fe20000010000 */
[----:B------:R-:W-:-:S06]  /*3770*/  F2FP.BF16.F32.PACK_AB R138, R23, R138 ;  /* 0x0000008a178a723e */ /* 0x000fcc00000010ff */
[----:B------:R-:W1:Y:S01]  /*3780*/  MUFU.EX2 R18, R18 ;  /* 0x0000001200127308 */ /* 0x000e620000000800 */
[----:B---3--:R-:W-:-:S07]  /*3790*/  FADD.FTZ R43, R141, R2 ;  /* 0x000000028d2b7221 */ /* 0x008fce0000010000 */
        /* <DEDUP_REMOVED lines=61> */
[----:B0-----:R-:W-:Y:S01]  /*3b70*/  FADD.FTZ R2, R120, R11 ;  /* 0x0000000b78027221 */ /* 0x001fe20000010000 */
[----:B------:R-:W-:-:S03]  /*3b80*/  F2FP.BF16.F32.PACK_AB R120, R39, R120 ;  /* 0x000000782778723e */ /* 0x000fc600000010ff */
[----:B------:R-:W-:-:S03]  /*3b90*/  FADD.FTZ R11, R39, R2 ;  /* 0x00000002270b7221 */ /* 0x000fc60000010000 */
        /* <DEDUP_REMOVED lines=28> */
[----:B------:R-:W1:Y:S01]  /*3d60*/  MUFU.EX2 R41, R41 ;  /* 0x0000002900297308 */ /* 0x000e620000000800 */
[C---:B--2---:R-:W-:Y:S01]  /*3d70*/  FADD.FTZ R7, R121.reuse, R0 ;  /* 0x0000000079077221 */ /* 0x044fe20000010000 */
[----:B------:R-:W-:Y:S02]  /*3d80*/  F2FP.BF16.F32.PACK_AB R121, R121, R100 ;  /* 0x000000647979723e */ /* 0x000fe400000010ff */
[----:B------:R-:W-:Y:S01]  /*3d90*/  CS2R R100, SRZ ;  /* 0x0000000000647805 */ /* 0x000fe2000001ff00 */
[----:B0-----:R-:W-:Y:S01]  /*3da0*/  FADD.FTZ R0, R102, R7 ;  /* 0x0000000766007221 */ /* 0x001fe20000010000 */
[----:B-1----:R-:W-:-:S03]  /*3db0*/  F2FP.BF16.F32.PACK_AB R123, R41, R102 ;  /* 0x00000066297b723e */ /* 0x002fc600000010ff */
        /* <DEDUP_REMOVED lines=11> */
.L_x_14971:
[----:B------:R-:W-:Y:S01]  /*3e70*/  ISETP.NE.AND P2, PT, RZ, UR43, PT ;  /* 0x0000002bff007c0c */ /* 0x000fe2000bf45270 */
[----:B------:R-:W-:-:S04]  /*3e80*/  UISETP.NE.AND UP0, UPT, UR6, 0x1, UPT ;  /* 0x000000010600788c */ /* 0x000fc8000bf05270 */
[----:B------:R-:W-:-:S04]  /*3e90*/  USEL UR5, URZ, 0x1, UP0 ;  /* 0x000000013f057887 */ /* 0x000fc80008000000 */
[----:B------:R-:W-:-:S04]  /*3ea0*/  ULOP3.LUT UR5, UR7, UR5, URZ, 0x3c, !UPT ;  /* 0x0000000507057292 */ /* 0x000fc8000f8e3c3f */
[----:B------:R-:W-:Y:S08]  /*3eb0*/  @P2 BRA `(.L_x_14961) ;  /* 0x0000000000382947 */ /* 0x000ff00003800000 */
[----:B------:R-:W-:Y:S05]  /*3ec0*/  @!P0 BRA `(.L_x_14962) ;  /* 0x0000000000048947 */ /* 0x000fea0003800000 */
[----:B------:R-:W-:Y:S01]  /*3ed0*/  BPT.TRAP 0x1 ;  /* 0x000000040000795c */ /* 0x000fe20000300000 */
.L_x_14962:
        /* <DEDUP_REMOVED lines=9> */
.L_x_14963:
[----:B-1----:R-:W-:Y:S05]  /*3f70*/  @P1 BRA `(.L_x_14961) ;  /* 0x0000000000081947 */ /* 0x002fea0003800000 */
[----:B------:R-:W1:Y:S02]  /*3f80*/  SYNCS.PHASECHK.TRANS64.TRYWAIT P1, [UR4+0x16830], R9 ;  /* 0x01683009ff0075a7 */ /* 0x000e640008020144 */
[----:B-1----:R-:W-:Y:S05]  /*3f90*/  @!P1 BRA `(.L_x_14964) ;  /* 0x000000a800b09947 */ /* 0x002fea0003800000 */
.L_x_14961:
[----:B01----:R-:W-:Y:S01]  /*3fa0*/  IADD3 R9, R16, 0x8, RZ ;  /* 0x0000000810097810 */ /* 0x003fe20007ffe0ff */
        /* <DEDUP_REMOVED lines=29> */
.L_x_14966:
[----:B------:R-:W-:Y:S01]  /*4180*/  ULEA UR10, UR6, UR42, 0x3 ;  /* 0x0000002a060a7291 */ /* 0x000fe2000f8e183f */
[----:B------:R-:W-:-:S05]  /*4190*/  IMAD.U32 R9, RZ, RZ, UR7 ;  /* 0x00000007ff097e24 */ /* 0x000fca000f8e00ff */
[----:B------:R-:W-:-:S04]  /*41a0*/  SHF.L.U32 R9, R9, 0x1f, RZ ;  /* 0x0000001f09097819 */ /* 0x000fc800000006ff */
[----:B------:R0:W1:Y:S01]  /*41b0*/  SYNCS.PHASECHK.TRANS64.TRYWAIT P1, [UR10+0x16850], R9 ;  /* 0x01685009ff0075a7 */ /* 0x000062000802014a */
[----:B------:R-:W-:Y:S05]  /*41c0*/  @!P0 BRA `(.L_x_14967) ;  /* 0x0000000000048947 */ /* 0x000fea0003800000 */
[----:B------:R-:W-:Y:S01]  /*41d0*/  BPT.TRAP 0x1 ;  /* 0x000000040000795c */ /* 0x000fe20000300000 */
.L_x_14967:
[----:B-1----:R-:W-:Y:S05]  /*41e0*/  @P1 BRA `(.L_x_14965) ;  /* 0x0000000000081947 */ /* 0x002fea0003800000 */
[----:B------:R-:W1:Y:S02]  /*41f0*/  SYNCS.PHASECHK.TRANS64.TRYWAIT P1, [UR10+0x16850], R9 ;  /* 0x01685009ff0075a7 */ /* 0x000e64000802014a */
[----:B-1----:R-:W-:Y:S05]  /*4200*/  @!P1 BRA `(.L_x_14968) ;  /* 0x000000a8002c9947 */ /* 0x002fea0003800000 */
.L_x_14965:
        /* <DEDUP_REMOVED lines=50> */
.L_x_14969:
[----:B------:R-:W-:Y:S01]  /*4530*/  UISETP.NE.AND UP0, UPT, UR44, URZ, UPT ;  /* 0x0000003f2c00728c */ /* 0x000fe2000bf05270 */
[----:B------:R-:W-:Y:S02]  /*4540*/  IMAD.MOV.U32 R121, RZ, RZ, R3 ;  /* 0x000000ffff797224 */ /* 0x000fe400078e0003 */
        /* <DEDUP_REMOVED lines=8> */
[----:B------:R-:W-:Y:S01]  /*45d0*/  IMAD.U32 R32, RZ, RZ, UR29 ;  /* 0x0000001dff207e24 */ /* 0x000fe2000f8e00ff */
[----:B------:R-:W-:Y:S01]  /*45e0*/  @UP0 ULDC UR7, c[0x0][0x44c] ;  /* 0x0001130000070ab9 */ /* 0x000fe20000000800 */
[----:B------:R-:W-:Y:S01]  /*45f0*/  FMUL.FTZ R140, R28, UR30 ;  /* 0x0000001e1c8c7c20 */ /* 0x000fe20008410000 */
[----:B------:R-:W-:Y:S01]  /*4600*/  FMUL.FTZ R132, R33, UR30 ;  /* 0x0000001e21847c20 */ /* 0x000fe20008410000 */
[----:B------:R-:W-:Y:S01]  /*4610*/  FMUL.FTZ R130, R36, UR30 ;  /* 0x0000001e24827c20 */ /* 0x000fe20008410000 */
[----:B------:R-:W-:Y:S01]  /*4620*/  FMUL.FTZ R20, R43, UR30 ;  /* 0x0000001e2b147c20 */ /* 0x000fe20008410000 */
[----:B------:R-:W-:Y:S01]  /*4630*/  FMUL.FTZ R128, R37, UR30 ;  /* 0x0000001e25807c20 */ /* 0x000fe20008410000 */
[----:B------:R-:W2:Y:S01]  /*4640*/  MUFU.TANH R138, R138 ;  /* 0x0000008a008a7308 */ /* 0x000ea20000002400 */
        /* <DEDUP_REMOVED lines=9> */
[----:B------:R-:W-:Y:S01]  /*46e0*/  UIMAD UR7, UR27, UR7, 0x1 ;  /* 0x000000011b0774a4 */ /* 0x000fe2000f8e0207 */
[----:B------:R-:W-:Y:S01]  /*46f0*/  FMUL.FTZ R10, R48, UR30 ;  /* 0x0000001e300a7c20 */ /* 0x000fe20008410000 */
[----:B------:R-:W3:Y:S01]  /*4700*/  SHFL.IDX PT, R30, R121, RZ, 0x1c1f ;  /* 0x001c1fff791e7589 */ /* 0x000ee200000e0000 */
[----:B------:R-:W-:Y:S01]  /*4710*/  FMUL.FTZ R25, R49, UR30 ;  /* 0x0000001e31197c20 */ /* 0x000fe20008410000 */
[----:B------:R-:W-:Y:S01]  /*4720*/  FMUL.FTZ R12, R26, UR30 ;  /* 0x0000001e1a0c7c20 */ /* 0x000fe20008410000 */
[----:B------:R-:W-:Y:S01]  /*4730*/  FMUL.FTZ R26, R52, UR30 ;  /* 0x0000001e341a7c20 */ /* 0x000fe20008410000 */
[----:B------:R-:W-:Y:S01]  /*4740*/  MOV R29, UR7 ;  /* 0x00000007001d7c02 */ /* 0x000fe20008000f00 */
[----:B------:R-:W4:Y:S01]  /*4750*/  MUFU.TANH R136, R136 ;  /* 0x0000008800887308 */ /* 0x000f220000002400 */
[----:B------:R-:W-:Y:S01]  /*4760*/  FMUL.FTZ R11, R27, UR30 ;  /* 0x0000001e1b0b7c20 */ /* 0x000fe20008410000 */
        /* <DEDUP_REMOVED lines=17> */
[--C-:B---3--:R-:W-:Y:S01]  /*4880*/  IADD3 R9, R30, -UR28, R29.reuse ;  /* 0x8000001c1e097c10 */ /* 0x108fe2000fffe01d */
[----:B------:R-:W-:Y:S01]  /*4890*/  FMUL.FTZ R72, R72, UR30 ;  /* 0x0000001e48487c20 */ /* 0x000fe20008410000 */
[----:B------:R-:W-:Y:S01]  /*48a0*/  FMUL.FTZ R21, R42, UR30 ;  /* 0x0000001e2a157c20 */ /* 0x000fe20008410000 */
[----:B------:R-:W-:Y:S01]  /*48b0*/  FMUL.FTZ R73, R73, UR30 ;  /* 0x0000001e49497c20 */ /* 0x000fe20008410000 */
[C---:B------:R-:W-:Y:S01]  /*48c0*/  ISETP.GT.AND P1, PT, R9.reuse, RZ, PT ;  /* 0x000000ff0900720c */ /* 0x040fe20003f24270 */
[----:B------:R-:W-:Y:S01]  /*48d0*/  FMUL.FTZ R76, R76, UR30 ;  /* 0x0000001e4c4c7c20 */ /* 0x000fe20008410000 */
[C---:B------:R-:W-:Y:S01]  /*48e0*/  ISETP.GT.AND P2, PT, R9.reuse, 0x1, PT ;  /* 0x000000010900780c */ /* 0x040fe20003f44270 */
[----:B------:R-:W3:Y:S01]  /*48f0*/  MUFU.TANH R130, R130 ;  /* 0x0000008200827308 */ /* 0x000ee20000002400 */
        /* <DEDUP_REMOVED lines=16> */
[----:B----4-:R-:W-:Y:S01]  /*4a00*/  FSEL R136, R136, -INF , P2 ;  /* 0xff80000088887808 */ /* 0x010fe20001000000 */
[----:B------:R-:W-:Y:S01]  /*4a10*/  FMUL.FTZ R15, R35, UR30 ;  /* 0x0000001e230f7c20 */ /* 0x000fe20008410000 */
[----:B------:R-:W-:Y:S01]  /*4a20*/  FMNMX.FTZ R43, R140, R43, !PT ;  /* 0x0000002b8c2b7209 */ /* 0x000fe20007810000 */
[----:B------:R-:W-:Y:S01]  /*4a30*/  FMUL.FTZ R85, R85, UR30 ;  /* 0x0000001e55557c20 */ /* 0x000fe20008410000 */
[----:B------:R-:W-:Y:S01]  /*4a40*/  ISETP.GT.AND P2, PT, R9, 0x11, PT ;  /* 0x000000110900780c */ /* 0x000fe20003f44270 */
[----:B------:R-:W-:Y:S01]  /*4a50*/  FMUL.FTZ R35, R55, UR30 ;  /* 0x0000001e37237c20 */ /* 0x000fe20008410000 */
[----:B-----5:R-:W-:Y:S01]  /*4a60*/  FSEL R134, R134, -INF , P1 ;  /* 0xff80000086867808 */ /* 0x020fe20000800000 */
[----:B------:R-:W2:Y:S01]  /*4a70*/  MUFU.TANH R124, R124 ;  /* 0x0000007c007c7308 */ /* 0x000ea20000002400 */
[----:B------:R-:W-:Y:S01]  /*4a80*/  FMNMX.FTZ R43, R136, R43, !PT ;  /* 0x0000002b882b7209 */ /* 0x000fe20007810000 */
[----:B------:R-:W-:Y:S01]  /*4a90*/  FMUL.FTZ R55, R62, UR30 ;  /* 0x0000001e3e377c20 */ /* 0x000fe20008410000 */
[----:B------:R-:W-:Y:S01]  /*4aa0*/  ISETP.GT.AND P1, PT, R9, 0x18, PT ;  /* 0x000000180900780c */ /* 0x000fe20003f24270 */
[----:B------:R-:W4:Y:S01]  /*4ab0*/  SHFL.IDX PT, R62, R121, 0x1, 0x1c1f ;  /* 0x003c1f00793e7f89 */ /* 0x000f2200000e0000 */
[----:B------:R-:W-:Y:S01]  /*4ac0*/  FSEL R132, R132, -INF , P2 ;  /* 0xff80000084847808 */ /* 0x000fe20001000000 */
[----:B------:R-:W-:Y:S01]  /*4ad0*/  FMUL.FTZ R13, R31, UR30 ;  /* 0x0000001e1f0d7c20 */ /* 0x000fe20008410000 */
[----:B------:R-:W-:Y:S01]  /*4ae0*/  FMNMX.FTZ R43, R134, R43, !PT ;  /* 0x0000002b862b7209 */ /* 0x000fe20007810000 */
[----:B------:R-:W5:Y:S01]  /*4af0*/  MUFU.TANH R122, R122 ;  /* 0x0000007a007a7308 */ /* 0x000f620000002400 */
[----:B------:R-:W-:Y:S01]  /*4b00*/  ISETP.GT.AND P2, PT, R9, 0x19, PT ;  /* 0x000000190900780c */ /* 0x000fe20003f44270 */
[----:B------:R-:W-:Y:S01]  /*4b10*/  FMUL.FTZ R61, R67, UR30 ;  /* 0x0000001e433d7c20 */ /* 0x000fe20008410000 */
[----:B---3--:R-:W-:Y:S01]  /*4b20*/  FSEL R130, R130, -INF , P1 ;  /* 0xff80000082827808 */ /* 0x008fe20000800000 */
[----:B------:R-:W-:Y:S01]  /*4b30*/  FMUL.FTZ R18, R39, UR30 ;  /* 0x0000001e27127c20 */ /* 0x000fe20008410000 */
[----:B------:R-:W-:Y:S01]  /*4b40*/  FMNMX.FTZ R43, R132, R43, !PT ;  /* 0x0000002b842b7209 */ /* 0x000fe20007810000 */
[----:B------:R-:W-:Y:S01]  /*4b50*/  FMUL.FTZ R39, R59, UR30 ;  /* 0x0000001e3b277c20 */ /* 0x000fe20008410000 */
[C---:B------:R-:W-:Y:S01]  /*4b60*/  ISETP.GT.AND P1, PT, R9.reuse, 0x20, PT ;  /* 0x000000200900780c */ /* 0x040fe20003f24270 */
[----:B------:R-:W3:Y:S01]  /*4b70*/  MUFU.TANH R120, R120 ;  /* 0x0000007800787308 */ /* 0x000ee20000002400 */
[----:B-1----:R-:W-:Y:S01]  /*4b80*/  FSEL R128, R128, -INF , P2 ;  /* 0xff80000080807808 */ /* 0x002fe20001000000 */
[----:B------:R-:W-:Y:S01]  /*4b90*/  FMUL.FTZ R59, R66, UR30 ;  /* 0x0000001e423b7c20 */ /* 0x000fe20008410000 */
[----:B------:R-:W-:Y:S01]  /*4ba0*/  FMNMX.FTZ R43, R130, R43, !PT ;  /* 0x0000002b822b7209 */ /* 0x000fe20007810000 */
[----:B------:R-:W-:Y:S01]  /*4bb0*/  FMUL.FTZ R152, R70, UR30 ;  /* 0x0000001e46987c20 */ /* 0x000fe20008410000 */
[----:B------:R-:W-:Y:S01]  /*4bc0*/  ISETP.GT.AND P2, PT, R9, 0x21, PT ;  /* 0x000000210900780c */ /* 0x000fe20003f44270 */
[----:B------:R-:W-:Y:S01]  /*4bd0*/  FMUL.FTZ R24, R47, UR30 ;  /* 0x0000001e2f187c20 */ /* 0x000fe20008410000 */
[----:B0-----:R-:W-:Y:S01]  /*4be0*/  FSEL R126, R126, -INF , P1 ;  /* 0xff8000007e7e7808 */ /* 0x001fe20000800000 */
[----:B------:R-:W0:Y:S01]  /*4bf0*/  MUFU.TANH R10, R10 ;  /* 0x0000000a000a7308 */ /* 0x000e220000002400 */
[----:B------:R-:W-:Y:S01]  /*4c00*/  FMNMX.FTZ R43, R128, R43, !PT ;  /* 0x0000002b802b7209 */ /* 0x000fe20007810000 */
[----:B------:R-:W-:Y:S01]  /*4c10*/  FMUL.FTZ R154, R74, UR30 ;  /* 0x0000001e4a9a7c20 */ /* 0x000fe20008410000 */
[----:B------:R-:W-:Y:S01]  /*4c20*/  ISETP.GT.AND P1, PT, R9, 0x28, PT ;  /* 0x000000280900780c */ /* 0x000fe20003f24270 */
[----:B------:R-:W-:Y:S01]  /*4c30*/  FMUL.FTZ R31, R51, UR30 ;  /* 0x0000001e331f7c20 */ /* 0x000fe20008410000 */
[----:B--2---:R-:W-:Y:S01]  /*4c40*/  FSEL R124, R124, -INF , P2 ;  /* 0xff8000007c7c7808 */ /* 0x004fe20001000000 */
[----:B------:R-:W-:Y:S01]  /*4c50*/  FMUL.FTZ R53, R78, UR30 ;  /* 0x0000001e4e357c20 */ /* 0x000fe20008410000 */
[----:B------:R-:W-:Y:S01]  /*4c60*/  FMNMX.FTZ R43, R126, R43, !PT ;  /* 0x0000002b7e2b7209 */ /* 0x000fe20007810000 */
[----:B------:R-:W-:Y:S01]  /*4c70*/  MUFU.TANH R25, R25 ;  /* 0x0000001900197308 */ /* 0x000fe20000002400 */
[----:B------:R-:W-:Y:S01]  /*4c80*/  ISETP.GT.AND P2, PT, R9, 0x29, PT ;  /* 0x000000290900780c */ /* 0x000fe20003f44270 */
[----:B------:R-:W-:Y:S01]  /*4c90*/  FMUL.FTZ R57, R63, UR30 ;  /* 0x0000001e3f397c20 */ /* 0x000fe20008410000 */
[----:B-----5:R-:W-:Y:S01]  /*4ca0*/  FSEL R122, R122, -INF , P1 ;  /* 0xff8000007a7a7808 */ /* 0x020fe20000800000 */
        /* <DEDUP_REMOVED lines=11> */
[----:B------:R-:W-:Y:S01]  /*4d60*/  FMNMX.FTZ R43, R120, R43, !PT ;  /* 0x0000002b782b7209 */ /* 0x000fe20007810000 */
[----:B------:R-:W-:Y:S01]  /*4d70*/  MUFU.TANH R27, R27 ;  /* 0x0000001b001b7308 */ /* 0x000fe20000002400 */
[----:B----4-:R-:W-:Y:S01]  /*4d80*/  IADD3 R67, R62, -UR28, R29 ;  /* 0x8000001c3e437c10 */ /* 0x010fe2000fffe01d */
[----:B------:R-:W-:-:S03]  /*4d90*/  ULEA UR7, UR4, UR42, 0x3 ;  /* 0x0000002a04077291 */ /* 0x000fc6000f8e183f */
[----:B------:R-:W-:Y:S01]  /*4da0*/  ISETP.GT.AND P3, PT, R67, 0x1, PT ;  /* 0x000000014300780c */ /* 0x000fe20003f64270 */
[----:B------:R-:W-:Y:S02]  /*4db0*/  UIADD3 UR7, UR7, 0x16840, URZ ;  /* 0x0001684007077890 */ /* 0x000fe4000fffe03f */
[----:B------:R-:W2:Y:S02]  /*4dc0*/  MUFU.TANH R28, R28 ;  /* 0x0000001c001c7308 */ /* 0x000ea40000002400 */
[----:B------:R-:W-:-:S06]  /*4dd0*/  UPRMT UR7, UR25, 0x654, UR7 ;  /* 0x0000065419077896 */ /* 0x000fcc0008000007 */
[----:B------:R0:W-:Y:S03]  /*4de0*/  MUFU.TANH R46, R68 ;  /* 0x00000044002e7308 */ /* 0x0001e60000002400 */
[----:B------:R-:W-:Y:S05]  /*4df0*/  SYNCS.ARRIVE.TRANS64.RED.A1T0 RZ, [UR7], RZ ;  /* 0x000000ffffff79a7 */ /* 0x000fea0008100407 */
[----:B------:R-:W3:Y:S01]  /*4e00*/  MUFU.TANH R54, R54 ;  /* 0x0000003600367308 */ /* 0x000ee20000002400 */
[----:B0-----:R-:W-:Y:S02]  /*4e10*/  FSEL R68, R10, -INF , P1 ;  /* 0xff8000000a447808 */ /* 0x001fe40000800000 */
[----:B------:R-:W-:-:S02]  /*4e20*/  ISETP.GT.AND P1, PT, R9, 0x38, PT ;  /* 0x000000380900780c */ /* 0x000fc40003f24270 */
[----:B------:R-:W-:Y:S02]  /*4e30*/  FMNMX.FTZ R43, R68, R43, !PT ;  /* 0x0000002b442b7209 */ /* 0x000fe40007810000 */
[----:B-1----:R-:W-:Y:S01]  /*4e40*/  FSEL R60, R26, -INF , P1 ;  /* 0xff8000001a3c7808 */ /* 0x002fe20000800000 */
[----:B------:R0:W-:Y:S01]  /*4e50*/  MUFU.TANH R50, R64 ;  /* 0x0000004000327308 */ /* 0x0001e20000002400 */
[----:B------:R-:W-:-:S04]  /*4e60*/  ISETP.GT.AND P1, PT, R9, 0x40, PT ;  /* 0x000000400900780c */ /* 0x000fc80003f24270 */
[----:B--2---:R-:W-:Y:S02]  /*4e70*/  FSEL R58, R28, -INF , P1 ;  /* 0xff8000001c3a7808 */ /* 0x004fe40000800000 */
[----:B------:R-:W-:Y:S01]  /*4e80*/  ISETP.GT.AND P1, PT, R9, 0x48, PT ;  /* 0x000000480900780c */ /* 0x000fe20003f24270 */
[----:B------:R-:W1:Y:S01]  /*4e90*/  MUFU.TANH R52, R52 ;  /* 0x0000003400347308 */ /* 0x000e620000002400 */
[----:B0-----:R-:W-:Y:S02]  /*4ea0*/  FSEL R64, R25, -INF , P2 ;  /* 0xff80000019407808 */ /* 0x001fe40001000000 */
[----:B------:R-:W-:Y:S02]  /*4eb0*/  ISETP.GT.AND P2, PT, R9, 0x39, PT ;  /* 0x000000390900780c */ /* 0x000fe40003f44270 */
[----:B------:R-:W-:Y:S02]  /*4ec0*/  FMNMX.FTZ R43, R64, R43, !PT ;  /* 0x0000002b402b7209 */ /* 0x000fe40007810000 */
[----:B------:R-:W-:Y:S01]  /*4ed0*/  FSEL R56, R27, -INF , P2 ;  /* 0xff8000001b387808 */ /* 0x000fe20001000000 */
[----:B------:R-:W0:Y:S01]  /*4ee0*/  MUFU.TANH R48, R48 ;  /* 0x0000003000307308 */ /* 0x000e220000002400 */
[----:B------:R-:W-:-:S02]  /*4ef0*/  FMNMX.FTZ R43, R60, R43, !PT ;  /* 0x0000002b3c2b7209 */ /* 0x000fc40007810000 */
[C---:B------:R-:W-:Y:S02]  /*4f00*/  ISETP.GT.AND P2, PT, R9.reuse, 0x41, PT ;  /* 0x000000410900780c */ /* 0x040fe40003f44270 */
[----:B------:R-:W-:Y:S02]  /*4f10*/  FMNMX.FTZ R43, R56, R43, !PT ;  /* 0x0000002b382b7209 */ /* 0x000fe40007810000 */
[----:B---3--:R-:W-:Y:S01]  /*4f20*/  FSEL R54, R54, -INF , P2 ;  /* 0xff80000036367808 */ /* 0x008fe20001000000 */
[----:B------:R2:W3:Y:S01]  /*4f30*/  MUFU.TANH R44, R65 ;  /* 0x00000041002c7308 */ /* 0x0004e20000002400 */
[----:B------:R-:W-:Y:S02]  /*4f40*/  FMNMX.FTZ R43, R58, R43, !PT ;  /* 0x0000002b3a2b7209 */ /* 0x000fe40007810000 */
[----:B------:R-:W-:Y:S02]  /*4f50*/  ISETP.GT.AND P2, PT, R9, 0x49, PT ;  /* 0x000000490900780c */ /* 0x000fe40003f44270 */
[----:B-1----:R-:W-:-:S02]  /*4f60*/  FSEL R52, R52, -INF , P1 ;  /* 0xff80000034347808 */ /* 0x002fc40000800000 */
[----:B------:R-:W-:Y:S01]  /*4f70*/  FMNMX.FTZ R43, R54, R43, !PT ;  /* 0x0000002b362b7209 */ /* 0x000fe20007810000 */
[----:B------:R-:W1:Y:S01]  /*4f80*/  MUFU.TANH R40, R69 ;  /* 0x0000004500287308 */ /* 0x000e620000002400 */
[----:B------:R-:W-:Y:S01]  /*4f90*/  ISETP.GT.AND P1, PT, R9, 0x50, PT ;  /* 0x000000500900780c */ /* 0x000fe20003f24270 */
[----:B--2---:R-:W-:Y:S01]  /*4fa0*/  FMUL.FTZ R65, R75, UR30 ;  /* 0x0000001e4b417c20 */ /* 0x004fe20008410000 */
[----:B0-----:R-:W-:Y:S02]  /*4fb0*/  FSEL R48, R48, -INF , P2 ;  /* 0xff80000030307808 */ /* 0x001fe40001000000 */
[----:B------:R-:W-:Y:S02]  /*4fc0*/  FMNMX.FTZ R43, R52, R43, !PT ;  /* 0x0000002b342b7209 */ /* 0x000fe40007810000 */
[----:B------:R-:W-:Y:S01]  /*4fd0*/  ISETP.GT.AND P2, PT, R9, 0x51, PT ;  /* 0x000000510900780c */ /* 0x000fe20003f44270 */
[----:B------:R-:W0:Y:S01]  /*4fe0*/  MUFU.TANH R42, R72 ;  /* 0x00000048002a7308 */ /* 0x000e220000002400 */
[----:B------:R-:W-:-:S02]  /*4ff0*/  FSEL R50, R50, -INF , P1 ;  /* 0xff80000032327808 */ /* 0x000fc40000800000 */
[----:B------:R-:W-:Y:S02]  /*5000*/  FMNMX.FTZ R43, R48, R43, !PT ;  /* 0x0000002b302b7209 */ /* 0x000fe40007810000 */
[C---:B------:R-:W-:Y:S02]  /*5010*/  ISETP.GT.AND P1, PT, R9.reuse, 0x58, PT ;  /* 0x000000580900780c */ /* 0x040fe40003f24270 */
[----:B---3--:R-:W-:Y:S01]  /*5020*/  FSEL R44, R44, -INF , P2 ;  /* 0xff8000002c2c7808 */ /* 0x008fe20001000000 */
[----:B------:R-:W2:Y:S01]  /*5030*/  MUFU.TANH R36, R73 ;  /* 0x0000004900247308 */ /* 0x000ea20000002400 */
[----:B------:R-:W-:Y:S02]  /*5040*/  FMNMX.FTZ R43, R50, R43, !PT ;  /* 0x0000002b322b7209 */ /* 0x000fe40007810000 */
[----:B------:R-:W-:Y:S02]  /*5050*/  ISETP.GT.AND P2, PT, R9, 0x59, PT ;  /* 0x000000590900780c */ /* 0x000fe40003f44270 */
[----:B------:R-:W-:-:S02]  /*5060*/  FSEL R46, R46, -INF , P1 ;  /* 0xff8000002e2e7808 */ /* 0x000fc40000800000 */
[----:B------:R-:W-:Y:S01]  /*5070*/  FMNMX.FTZ R43, R44, R43, !PT ;  /* 0x0000002b2c2b7209 */ /* 0x000fe20007810000 */
[----:B------:R-:W3:Y:S01]  /*5080*/  MUFU.TANH R38, R76 ;  /* 0x0000004c00267308 */ /* 0x000ee20000002400 */
[C---:B------:R-:W-:Y:S02]  /*5090*/  ISETP.GT.AND P1, PT, R9.reuse, 0x60, PT ;  /* 0x000000600900780c */ /* 0x040fe40003f24270 */
[----:B-1----:R-:W-:Y:S02]  /*50a0*/  FSEL R40, R40, -INF , P2 ;  /* 0xff80000028287808 */ /* 0x002fe40001000000 */
[----:B------:R-:W-:Y:S02]  /*50b0*/  FMNMX.FTZ R43, R46, R43, !PT ;  /* 0x0000002b2e2b7209 */ /* 0x000fe40007810000 */
[----:B------:R-:W-:Y:S01]  /*50c0*/  ISETP.GT.AND P2, PT, R9, 0x61, PT ;  /* 0x000000610900780c */ /* 0x000fe20003f44270 */
[----:B------:R-:W1:Y:S01]  /*50d0*/  MUFU.TANH R32, R77 ;  /* 0x0000004d00207308 */ /* 0x000e620000002400 */
[----:B0-----:R-:W-:-:S02]  /*50e0*/  FSEL R42, R42, -INF , P1 ;  /* 0xff8000002a2a7808 */ /* 0x001fc40000800000 */
[----:B------:R-:W-:Y:S02]  /*50f0*/  FMNMX.FTZ R43, R40, R43, !PT ;  /* 0x0000002b282b7209 */ /* 0x000fe40007810000 */
[C---:B------:R-:W-:Y:S02]  /*5100*/  ISETP.GT.AND P1, PT, R9.reuse, 0x68, PT ;  /* 0x000000680900780c */ /* 0x040fe40003f24270 */
[----:B--2---:R-:W-:Y:S01]  /*5110*/  FSEL R36, R36, -INF , P2 ;  /* 0xff80000024247808 */ /* 0x004fe20001000000 */
[----:B------:R-:W0:Y:S01]  /*5120*/  MUFU.TANH R34, R80 ;  /* 0x0000005000227308 */ /* 0x000e220000002400 */
[----:B------:R-:W-:Y:S02]  /*5130*/  FMNMX.FTZ R43, R42, R43, !PT ;  /* 0x0000002b2a2b7209 */ /* 0x000fe40007810000 */
[----:B------:R-:W-:Y:S02]  /*5140*/  ISETP.GT.AND P2, PT, R9, 0x69, PT ;  /* 0x000000690900780c */ /* 0x000fe40003f44270 */
[----:B---3--:R-:W-:-:S02]  /*5150*/  FSEL R38, R38, -INF , P1 ;  /* 0xff80000026267808 */ /* 0x008fc40000800000 */
[----:B------:R-:W-:Y:S01]  /*5160*/  FMNMX.FTZ R43, R36, R43, !PT ;  /* 0x0000002b242b7209 */ /* 0x000fe20007810000 */
[----:B------:R-:W2:Y:S01]  /*5170*/  MUFU.TANH R30, R81 ;  /* 0x00000051001e7308 */ /* 0x000ea20000002400 */
        /* <DEDUP_REMOVED lines=8> */
[----:B------:R-:W-:Y:S01]  /*5200*/  FMNMX.FTZ R43, R34, R43, !PT ;  /* 0x0000002b222b7209 */ /* 0x000fe20007810000 */
[----:B------:R-:W0:Y:S01]  /*5210*/  MUFU.TANH R26, R85 ;  /* 0x00000055001a7308 */ /* 0x000e220000002400 */
[----:B--2---:R-:W-:Y:S02]  /*5220*/  FSEL R30, R30, -INF , P2 ;  /* 0xff8000001e1e7808 */ /* 0x004fe40001000000 */
[----:B------:R-:W-:Y:S02]  /*5230*/  ISETP.GT.AND P2, PT, R9, 0x79, PT ;  /* 0x000000790900780c */ /* 0x000fe40003f44270 */
[----:B------:R-:W-:Y:S01]  /*5240*/  FMNMX.FTZ R43, R30, R43, !PT ;  /* 0x0000002b1e2b7209 */ /* 0x000fe20007810000 */
[----:B------:R-:W2:Y:S02]  /*5250*/  LDC R9, c[0x0][0x988] ;  /* 0x00026200ff097b82 */ /* 0x000ea40000000800 */
[----:B------:R-:W3:Y:S01]  /*5260*/  MUFU.TANH R12, R12 ;  /* 0x0000000c000c7308 */ /* 0x000ee20000002400 */
[----:B-1----:R-:W-:-:S04]  /*5270*/  FSEL R28, R28, -INF , P1 ;  /* 0xff8000001c1c7808 */ /* 0x002fc80000800000 */
[----:B------:R-:W-:-:S03]  /*5280*/  FMNMX.FTZ R43, R28, R43, !PT ;  /* 0x0000002b1c2b7209 */ /* 0x000fc60007810000 */
[----:B------:R-:W1:Y:S01]  /*5290*/  MUFU.TANH R11, R11 ;  /* 0x0000000b000b7308 */ /* 0x000e620000002400 */
[----:B0-----:R-:W-:Y:S02]  /*52a0*/  FSEL R26, R26, -INF , P2 ;  /* 0xff8000001a1a7808 */ /* 0x001fe40001000000 */
[----:B------:R-:W-:Y:S02]  /*52b0*/  ISETP.GT.AND P2, PT, R67, RZ, PT ;  /* 0x000000ff4300720c */ /* 0x000fe40003f44270 */
[----:B------:R-:W-:-:S03]  /*52c0*/  FMNMX.FTZ R43, R26, R43, !PT ;  /* 0x0000002b1a2b7209 */ /* 0x000fc60007810000 */
[----:B------:R-:W0:Y:S01]  /*52d0*/  MUFU.TANH R14, R14 ;  /* 0x0000000e000e7308 */ /* 0x000e220000002400 */
[----:B---3--:R-:W-:Y:S01]  /*52e0*/  FSEL R29, R12, -INF , P2 ;  /* 0xff8000000c1d7808 */ /* 0x008fe20001000000 */
[----:B------:R-:W3:Y:S01]  /*52f0*/  SHFL.BFLY PT, R10, R43, 0x2, 0x1f ;  /* 0x0c401f002b0a7f89 */ /* 0x000ee200000e0000 */
[----:B------:R-:W-:-:S05]  /*5300*/  ISETP.GT.AND P2, PT, R67, 0x8, PT ;  /* 0x000000084300780c */ /* 0x000fca0003f44270 */
[----:B------:R-:W4:Y:S01]  /*5310*/  MUFU.TANH R13, R13 ;  /* 0x0000000d000d7308 */ /* 0x000f220000002400 */
[----:B-1----:R-:W-:Y:S02]  /*5320*/  FSEL R62, R11, -INF , P3 ;  /* 0xff8000000b3e7808 */ /* 0x002fe40001800000 */
[----:B------:R-:W-:Y:S02]  /*5330*/  FMNMX.FTZ R11, R29, R8, !PT ;  /* 0x000000081d0b7209 */ /* 0x000fe40007810000 */
[C---:B------:R-:W-:Y:S02]  /*5340*/  ISETP.GT.AND P3, PT, R67.reuse, 0x9, PT ;  /* 0x000000094300780c */ /* 0x040fe40003f64270 */
[----:B------:R-:W-:Y:S01]  /*5350*/  FMNMX.FTZ R69, R62, R11, !PT ;  /* 0x0000000b3e457209 */ /* 0x000fe20007810000 */
[----:B------:R-:W1:Y:S01]  /*5360*/  MUFU.TANH R17, R17 ;  /* 0x0000001100117308 */ /* 0x000e620000002400 */
[----:B0-----:R-:W-:Y:S02]  /*5370*/  FSEL R14, R14, -INF , P2 ;  /* 0xff8000000e0e7808 */ /* 0x001fe40001000000 */
[----:B------:R-:W-:-:S02]  /*5380*/  ISETP.GT.AND P2, PT, R67, 0x10, PT ;  /* 0x000000104300780c */ /* 0x000fc40003f44270 */
[----:B------:R-:W-:-:S03]  /*5390*/  FMNMX.FTZ R69, R14, R69, !PT ;  /* 0x000000450e457209 */ /* 0x000fc60007810000 */
[----:B------:R-:W0:Y:S01]  /*53a0*/  MUFU.TANH R15, R15 ;  /* 0x0000000f000f7308 */ /* 0x000e220000002400 */
[----:B----4-:R-:W-:Y:S02]  /*53b0*/  FSEL R66, R13, -INF , P3 ;  /* 0xff8000000d427808 */ /* 0x010fe40001800000 */
[----:B------:R-:W-:Y:S02]  /*53c0*/  ISETP.GT.AND P3, PT, R67, 0x11, PT ;  /* 0x000000114300780c */ /* 0x000fe40003f64270 */
[----:B------:R-:W-:Y:S02]  /*53d0*/  FMNMX.FTZ R69, R66, R69, !PT ;  /* 0x0000004542457209 */ /* 0x000fe40007810000 */
[----:B---3--:R-:W-:Y:S01]  /*53e0*/  FMNMX.FTZ R10, R43, R10, !PT ;  /* 0x0000000a2b0a7209 */ /* 0x008fe20007810000 */
[----:B------:R-:W3:Y:S01]  /*53f0*/  MUFU.TANH R19, R19 ;  /* 0x0000001300137308 */ /* 0x000ee20000002400 */
[----:B-1----:R-:W-:Y:S01]  /*5400*/  FSEL R70, R17, -INF , P2 ;  /* 0xff80000011467808 */ /* 0x002fe20001000000 */
[----:B------:R-:W-:Y:S01]  /*5410*/  FMUL.FTZ R43, R82, UR30 ;  /* 0x0000001e522b7c20 */ /* 0x000fe20008410000 */
[----:B------:R-:W-:Y:S01]  /*5420*/  ISETP.GT.AND P2, PT, R67, 0x18, PT ;  /* 0x000000184300780c */ /* 0x000fe20003f44270 */
[----:B------:R-:W1:Y:S01]  /*5430*/  SHFL.BFLY PT, R25, R10, 0x1, 0x1f ;  /* 0x0c201f000a197f89 */ /* 0x000e6200000e0000 */
[----:B------:R-:W-:-:S03]  /*5440*/  FMNMX.FTZ R69, R70, R69, !PT ;  /* 0x0000004546457209 */ /* 0x000fc60007810000 */
[----:B------:R-:W4:Y:S01]  /*5450*/  MUFU.TANH R18, R18 ;  /* 0x0000001200127308 */ /* 0x000f220000002400 */
[----:B0-----:R-:W-:Y:S02]  /*5460*/  FSEL R72, R15, -INF , P3 ;  /* 0xff8000000f487808 */ /* 0x001fe40001800000 */
[----:B------:R-:W-:Y:S02]  /*5470*/  ISETP.GT.AND P3, PT, R67, 0x19, PT ;  /* 0x000000194300780c */ /* 0x000fe40003f64270 */
[----:B------:R-:W-:-:S03]  /*5480*/  FMNMX.FTZ R69, R72, R69, !PT ;  /* 0x0000004548457209 */ /* 0x000fc60007810000 */
[----:B------:R-:W0:Y:S01]  /*5490*/  MUFU.TANH R21, R21 ;  /* 0x0000001500157308 */ /* 0x000e220000002400 */
[----:B---3--:R-:W-:Y:S02]  /*54a0*/  FSEL R74, R19, -INF , P2 ;  /* 0xff800000134a7808 */ /* 0x008fe40001000000 */
[----:B------:R-:W-:Y:S02]  /*54b0*/  ISETP.GT.AND P2, PT, R67, 0x20, PT ;  /* 0x000000204300780c */ /* 0x000fe40003f44270 */
[----:B------:R-:W-:-:S03]  /*54c0*/  FMNMX.FTZ R69, R74, R69, !PT ;  /* 0x000000454a457209 */ /* 0x000fc60007810000 */
[----:B------:R-:W3:Y:S01]  /*54d0*/  MUFU.TANH R20, R20 ;  /* 0x0000001400147308 */ /* 0x000ee20000002400 */
[----:B----4-:R-:W-:Y:S02]  /*54e0*/  FSEL R18, R18, -INF , P3 ;  /* 0xff80000012127808 */ /* 0x010fe40001800000 */
[----:B------:R-:W-:Y:S02]  /*54f0*/  ISETP.GT.AND P3, PT, R67, 0x21, PT ;  /* 0x000000214300780c */ /* 0x000fe40003f64270 */
[----:B------:R-:W-:Y:S02]  /*5500*/  FMNMX.FTZ R69, R18, R69, !PT ;  /* 0x0000004512457209 */ /* 0x000fe40007810000 */
[----:B-1----:R-:W-:Y:S01]  /*5510*/  FMNMX.FTZ R10, R10, R25, !PT ;  /* 0x000000190a0a7209 */ /* 0x002fe20007810000 */
[----:B------:R-:W1:Y:S01]  /*5520*/  MUFU.TANH R23, R23 ;  /* 0x0000001700177308 */ /* 0x000e620000002400 */
[----:B0-----:R-:W-:Y:S02]  /*5530*/  FSEL R76, R21, -INF , P2 ;  /* 0xff800000154c7808 */ /* 0x001fe40001000000 */
[----:B------:R-:W-:Y:S01]  /*5540*/  ISETP.GT.AND P2, PT, R67, 0x28, PT ;  /* 0x000000284300780c */ /* 0x000fe20003f44270 */
[----:B--2---:R-:W-:Y:S01]  /*5550*/  FMUL.FTZ R27, R10, R9 ;  /* 0x000000090a1b7220 */ /* 0x004fe20000410000 */
[----:B------:R-:W-:-:S02]  /*5560*/  FMNMX.FTZ R69, R76, R69, !PT ;  /* 0x000000454c457209 */ /* 0x000fc40007810000 */
[----:B------:R-:W-:Y:S01]  /*5570*/  FSETP.NEU.FTZ.AND P1, PT, R10, -INF , PT ;  /* 0xff8000000a00780b */ /* 0x000fe20003f3d000 */
[----:B------:R-:W0:Y:S01]  /*5580*/  MUFU.TANH R24, R24 ;  /* 0x0000001800187308 */ /* 0x000e220000002400 */
[----:B---3--:R-:W-:Y:S02]  /*5590*/  FSEL R20, R20, -INF , P3 ;  /* 0xff80000014147808 */ /* 0x008fe40001800000 */
[----:B------:R-:W-:Y:S02]  /*55a0*/  ISETP.GT.AND P3, PT, R67, 0x29, PT ;  /* 0x000000294300780c */ /* 0x000fe40003f64270 */
[----:B------:R-:W-:Y:S02]  /*55b0*/  FMNMX.FTZ R69, R20, R69, !PT ;  /* 0x0000004514457209 */ /* 0x000fe40007810000 */
[----:B------:R-:W-:Y:S01]  /*55c0*/  FSEL R27, R27, RZ, P1 ;  /* 0x000000ff1b1b7208 */ /* 0x000fe20000800000 */
[----:B------:R-:W2:Y:S01]  /*55d0*/  MUFU.TANH R33, R33 ;  /* 0x0000002100217308 */ /* 0x000ea20000002400 */
[----:B-1----:R-:W-:-:S02]  /*55e0*/  FSEL R78, R23, -INF , P2 ;  /* 0xff800000174e7808 */ /* 0x002fc40001000000 */
[C---:B------:R-:W-:Y:S01]  /*55f0*/  ISETP.GT.AND P2, PT, R67.reuse, 0x30, PT ;  /* 0x000000304300780c */ /* 0x040fe20003f44270 */
[--C-:B------:R-:W-:Y:S01]  /*5600*/  FFMA.FTZ R17, R124, R9, -R27.reuse ;  /* 0x000000097c117223 */ /* 0x100fe2000001081b */
[----:B------:R-:W-:Y:S01]  /*5610*/  FMNMX.FTZ R69, R78, R69, !PT ;  /* 0x000000454e457209 */ /* 0x000fe20007810000 */
        /* <DEDUP_REMOVED lines=52> */
[----:B------:R-:W-:Y:S01]  /*5960*/  FFMA.FTZ R39, R40, R9, -R27 ;  /* 0x0000000928277223 */ /* 0x000fe2000001081b */
[----:B------:R-:W-:-:S02]  /*5970*/  ISETP.GT.AND P3, PT, R67, 0x49, PT ;  /* 0x000000494300780c */ /* 0x000fc40003f64270 */
[----:B------:R-:W-:-:S03]  /*5980*/  FMNMX.FTZ R69, R122, R69, !PT ;  /* 0x000000457a457209 */ /* 0x000fc60007810000 */
[----:B------:R-:W0:Y:S01]  /*5990*/  MUFU.TANH R59, R59 ;  /* 0x0000003b003b7308 */ /* 0x000e220000002400 */
[----:B--2---:R-:W-:Y:S02]  /*59a0*/  FSEL R126, R55, -INF , P2 ;  /* 0xff800000377e7808 */ /* 0x004fe40001000000 */
[----:B------:R-:W-:Y:S02]  /*59b0*/  ISETP.GT.AND P2, PT, R67, 0x50, PT ;  /* 0x000000504300780c */ /* 0x000fe40003f44270 */
[----:B------:R-:W-:-:S03]  /*59c0*/  FMNMX.FTZ R69, R126, R69, !PT ;  /* 0x000000457e457209 */ /* 0x000fc60007810000 */
[----:B------:R-:W-:Y:S01]  /*59d0*/  MUFU.TANH R61, R61 ;  /* 0x0000003d003d7308 */ /* 0x000fe20000002400 */
[----:B-1----:R-:W-:Y:S02]  /*59e0*/  FSEL R120, R57, -INF , P3 ;  /* 0xff80000039787808 */ /* 0x002fe40001800000 */
[----:B------:R-:W-:Y:S02]  /*59f0*/  ISETP.GT.AND P3, PT, R67, 0x51, PT ;  /* 0x000000514300780c */ /* 0x000fe40003f64270 */
[----:B------:R-:W-:-:S03]  /*5a00*/  FMNMX.FTZ R69, R120, R69, !PT ;  /* 0x0000004578457209 */ /* 0x000fc60007810000 */
[----:B------:R-:W1:Y:S01]  /*5a10*/  MUFU.TANH R152, R152 ;  /* 0x0000009800987308 */ /* 0x000e620000002400 */
[----:B0-----:R-:W-:Y:S02]  /*5a20*/  FSEL R128, R59, -INF , P2 ;  /* 0xff8000003b807808 */ /* 0x001fe40001000000 */
[----:B------:R-:W-:Y:S02]  /*5a30*/  ISETP.GT.AND P2, PT, R67, 0x58, PT ;  /* 0x000000584300780c */ /* 0x000fe40003f44270 */
[----:B------:R-:W-:-:S03]  /*5a40*/  FMNMX.FTZ R69, R128, R69, !PT ;  /* 0x0000004580457209 */ /* 0x000fc60007810000 */
[----:B------:R-:W0:Y:S08]  /*5a50*/  MUFU.TANH R63, R63 ;  /* 0x0000003f003f7308 */ /* 0x000e300000002400 */
[----:B------:R-:W2:Y:S01]  /*5a60*/  MUFU.TANH R154, R154 ;  /* 0x0000009a009a7308 */ /* 0x000ea20000002400 */
[----:B-1----:R-:W-:Y:S02]  /*5a70*/  FSEL R152, R152, -INF , P2 ;  /* 0xff80000098987808 */ /* 0x002fe40001000000 */
[----:B------:R-:W-:-:S05]  /*5a80*/  ISETP.GT.AND P2, PT, R67, 0x60, PT ;  /* 0x000000604300780c */ /* 0x000fca0003f44270 */
[----:B------:R1:W-:Y:S08]  /*5a90*/  MUFU.EX2 R11, R136 ;  /* 0x00000088000b7308 */ /* 0x0003f00000000800 */
[----:B------:R-:W3:Y:S01]  /*5aa0*/  MUFU.TANH R65, R65 ;  /* 0x0000004100417308 */ /* 0x000ee20000002400 */
        /* <DEDUP_REMOVED lines=25> */
[----:B--2---:R-:W-:Y:S01]  /*5c40*/  FSEL R51, R43, -INF , P2 ;  /* 0xff8000002b337808 */ /* 0x004fe20001000000 */
[----:B------:R-:W-:Y:S01]  /*5c50*/  FFMA.FTZ R43, R54, R9, -R27 ;  /* 0x00000009362b7223 */ /* 0x000fe2000001081b */
[----:B------:R-:W-:-:S02]  /*5c60*/  ISETP.GT.AND P2, PT, R67, 0x78, PT ;  /* 0x000000784300780c */ /* 0x000fc40003f44270 */
[----:B------:R-:W-:-:S03]  /*5c70*/  FMNMX.FTZ R31, R51, R12, !PT ;  /* 0x0000000c331f7209 */ /* 0x000fc60007810000 */
[----:B------:R-:W2:Y:S01]  /*5c80*/  MUFU.TANH R49, R49 ;  /* 0x0000003100317308 */ /* 0x000ea20000002400 */
[----:B-1----:R-:W-:Y:S02]  /*5c90*/  FSEL R58, R45, -INF , P3 ;  /* 0xff8000002d3a7808 */ /* 0x002fe40001800000 */
[----:B------:R-:W-:Y:S02]  /*5ca0*/  ISETP.GT.AND P3, PT, R67, 0x79, PT ;  /* 0x000000794300780c */ /* 0x000fe40003f64270 */
[----:B------:R-:W-:-:S03]  /*5cb0*/  FMNMX.FTZ R12, R58, R31, !PT ;  /* 0x0000001f3a0c7209 */ /* 0x000fc60007810000 */
[----:B------:R-:W-:Y:S01]  /*5cc0*/  MUFU.EX2 R25, R25 ;  /* 0x0000001900197308 */ /* 0x000fe20000000800 */
[----:B0-----:R-:W-:-:S04]  /*5cd0*/  FSEL R47, R47, -INF , P2 ;  /* 0xff8000002f2f7808 */ /* 0x001fc80001000000 */
[----:B------:R-:W-:-:S03]  /*5ce0*/  FMNMX.FTZ R31, R47, R12, !PT ;  /* 0x0000000c2f1f7209 */ /* 0x000fc60007810000 */
[----:B------:R-:W-:Y:S01]  /*5cf0*/  MUFU.EX2 R148, R148 ;  /* 0x0000009400947308 */ /* 0x000fe20000000800 */
[----:B--2---:R-:W-:-:S04]  /*5d00*/  FSEL R54, R49, -INF , P3 ;  /* 0xff80000031367808 */ /* 0x004fc80001800000 */
[----:B------:R-:W-:-:S03]  /*5d10*/  FMNMX.FTZ R31, R54, R31, !PT ;  /* 0x0000001f361f7209 */ /* 0x000fc60007810000 */
[----:B------:R-:W-:Y:S02]  /*5d20*/  MUFU.EX2 R150, R150 ;  /* 0x0000009600967308 */ /* 0x000fe40000000800 */
[----:B------:R-:W0:Y:S06]  /*5d30*/  SHFL.BFLY PT, R12, R31, 0x2, 0x1f ;  /* 0x0c401f001f0c7f89 */ /* 0x000e2c00000e0000 */
[----:B------:R-:W-:Y:S08]  /*5d40*/  MUFU.EX2 R144, R144 ;  /* 0x0000009000907308 */ /* 0x000ff00000000800 */
[----:B------:R-:W-:Y:S08]  /*5d50*/  MUFU.EX2 R13, R13 ;  /* 0x0000000d000d7308 */ /* 0x000ff00000000800 */
[----:B------:R-:W-:Y:S01]  /*5d60*/  MUFU.EX2 R146, R146 ;  /* 0x0000009200927308 */ /* 0x000fe20000000800 */
[----:B0-----:R-:W-:Y:S01]  /*5d70*/  FMNMX.FTZ R40, R31, R12, !PT ;  /* 0x0000000c1f287209 */ /* 0x001fe20007810000 */
[-CC-:B------:R-:W-:Y:S01]  /*5d80*/  FFMA.FTZ R31, R34, R9.reuse, -R27.reuse ;  /* 0x00000009221f7223 */ /* 0x180fe2000001081b */
[----:B------:R-:W-:-:S03]  /*5d90*/  FFMA.FTZ R27, R26, R9, -R27 ;  /* 0x000000091a1b7223 */ /* 0x000fc6000001081b */
[----:B------:R-:W0:Y:S02]  /*5da0*/  SHFL.BFLY PT, R45, R40, 0x1, 0x1f ;  /* 0x0c201f00282d7f89 */ /* 0x000e2400000e0000 */
[----:B------:R-:W-:Y:S08]  /*5db0*/  MUFU.EX2 R15, R15 ;  /* 0x0000000f000f7308 */ /* 0x000ff00000000800 */
[----:B------:R-:W-:Y:S08]  /*5dc0*/  MUFU.EX2 R140, R140 ;  /* 0x0000008c008c7308 */ /* 0x000ff00000000800 */
[----:B------:R-:W-:Y:S01]  /*5dd0*/  MUFU.EX2 R17, R17 ;  /* 0x0000001100117308 */ /* 0x000fe20000000800 */
[----:B0-----:R-:W-:-:S07]  /*5de0*/  FMNMX.FTZ R12, R40, R45, !PT ;  /* 0x0000002d280c7209 */ /* 0x001fce0007810000 */
[----:B------:R-:W-:Y:S01]  /*5df0*/  MUFU.EX2 R142, R142 ;  /* 0x0000008e008e7308 */ /* 0x000fe20000000800 */
[C---:B------:R-:W-:Y:S01]  /*5e00*/  FSETP.NEU.FTZ.AND P2, PT, R12.reuse, -INF , PT ;  /* 0xff8000000c00780b */ /* 0x040fe20003f5d000 */
[----:B------:R-:W-:-:S06]  /*5e10*/  FMUL.FTZ R45, R12, R9 ;  /* 0x000000090c2d7220 */ /* 0x000fcc0000410000 */
[----:B------:R-:W-:Y:S01]  /*5e20*/  MUFU.EX2 R19, R19 ;  /* 0x0000001300137308 */ /* 0x000fe20000000800 */
[----:B------:R-:W-:-:S05]  /*5e30*/  FSEL R45, R45, RZ, P2 ;  /* 0x000000ff2d2d7208 */ /* 0x000fca0001000000 */
[-CC-:B------:R-:W-:Y:S01]  /*5e40*/  FFMA.FTZ R38, R18, R9.reuse, -R45.reuse ;  /* 0x0000000912267223 */ /* 0x180fe2000001082d */
[----:B------:R-:W-:Y:S01]  /*5e50*/  FSEL R18, R10, RZ, P1 ;  /* 0x000000ff0a127208 */ /* 0x000fe20000800000 */
[-CC-:B------:R-:W-:Y:S01]  /*5e60*/  FFMA.FTZ R149, R29, R9.reuse, -R45.reuse ;  /* 0x000000091d957223 */ /* 0x180fe2000001082d */
[----:B------:R-:W-:Y:S01]  /*5e70*/  FSEL R29, R12, RZ, P2 ;  /* 0x000000ff0c1d7208 */ /* 0x000fe20001000000 */
[-CC-:B------:R-:W-:Y:S01]  /*5e80*/  FFMA.FTZ R26, R62, R9.reuse, -R45.reuse ;  /* 0x000000093e1a7223 */ /* 0x180fe2000001082d */
[-C--:B------:R-:W-:Y:S01]  /*5e90*/  FFMA.FTZ R151, R14, R9.reuse, -R45 ;  /* 0x000000090e977223 */ /* 0x080fe2000001082d */
[----:B------:R-:W-:Y:S01]  /*5ea0*/  FADD.FTZ R18, -R18, R7 ;  /* 0x0000000712127221 */ /* 0x000fe20000010100 */
[-CC-:B------:R-:W-:Y:S01]  /*5eb0*/  FFMA.FTZ R14, R66, R9.reuse, -R45.reuse ;  /* 0x00000009420e7223 */ /* 0x180fe2000001082d */
[----:B------:R-:W-:Y:S01]  /*5ec0*/  MUFU.EX2 R149, R149 ;  /* 0x0000009500957308 */ /* 0x000fe20000000800 */
[-CC-:B------:R-:W-:Y:S01]  /*5ed0*/  FFMA.FTZ R145, R70, R9.reuse, -R45.reuse ;  /* 0x0000000946917223 */ /* 0x180fe2000001082d */
[-C--:B------:R-:W-:Y:S01]  /*5ee0*/  FMUL.FTZ R7, R18, R9.reuse ;  /* 0x0000000912077220 */ /* 0x080fe20000410000 */
[----:B------:R-:W-:Y:S01]  /*5ef0*/  FADD.FTZ R18, -R29, R8 ;  /* 0x000000081d127221 */ /* 0x000fe20000010100 */
[-CC-:B------:R-:W-:Y:S01]  /*5f00*/  FFMA.FTZ R34, R72, R9.reuse, -R45.reuse ;  /* 0x0000000948227223 */ /* 0x180fe2000001082d */
[-CC-:B------:R-:W-:Y:S01]  /*5f10*/  FFMA.FTZ R147, R74, R9.reuse, -R45.reuse ;  /* 0x000000094a937223 */ /* 0x180fe2000001082d */
[-CC-:B------:R-:W-:Y:S01]  /*5f20*/  FFMA.FTZ R141, R76, R9.reuse, -R45.reuse ;  /* 0x000000094c8d7223 */ /* 0x180fe2000001082d */
[-C--:B------:R-:W-:Y:S01]  /*5f30*/  FMUL.FTZ R18, R18, R9.reuse ;  /* 0x0000000912127220 */ /* 0x080fe20000410000 */
        /* <DEDUP_REMOVED lines=20> */
[-C--:B------:R-:W-:Y:S01]  /*6080*/  FFMA.FTZ R60, R60, R9.reuse, -R45 ;  /* 0x000000093c3c7223 */ /* 0x080fe2000001082d */
[----:B------:R-:W-:Y:S01]  /*6090*/  FADD.FTZ R29, R148, R29 ;  /* 0x0000001d941d7221 */ /* 0x000fe20000010000 */
[-CC-:B------:R-:W-:Y:S01]  /*60a0*/  FFMA.FTZ R127, R156, R9.reuse, -R45.reuse ;  /* 0x000000099c7f7223 */ /* 0x180fe2000001082d */
[-C--:B------:R-:W-:Y:S01]  /*60b0*/  FFMA.FTZ R56, R56, R9.reuse, -R45 ;  /* 0x0000000938387223 */ /* 0x080fe2000001082d */
[----:B------:R-:W0:Y:S01]  /*60c0*/  MUFU.EX2 R151, R151 ;  /* 0x0000009700977308 */ /* 0x000e220000000800 */
[----:B-1----:R-:W-:Y:S01]  /*60d0*/  FFMA.FTZ R7, R18, R0, R149 ;  /* 0x0000000012077223 */ /* 0x002fe20000010095 */
[----:B------:R-:W-:Y:S01]  /*60e0*/  FADD.FTZ R2, R150, R29 ;  /* 0x0000001d96027221 */ /* 0x000fe20000010000 */
[-CC-:B------:R-:W-:Y:S01]  /*60f0*/  FFMA.FTZ R121, R51, R9.reuse, -R45.reuse ;  /* 0x0000000933797223 */ /* 0x180fe2000001082d */
[-CC-:B------:R-:W-:Y:S01]  /*6100*/  FFMA.FTZ R58, R58, R9.reuse, -R45.reuse ;  /* 0x000000093a3a7223 */ /* 0x180fe2000001082d */
[-CC-:B------:R-:W-:Y:S01]  /*6110*/  FFMA.FTZ R47, R47, R9.reuse, -R45.reuse ;  /* 0x000000092f2f7223 */ /* 0x180fe2000001082d */
[----:B------:R-:W-:Y:S01]  /*6120*/  FADD.FTZ R29, R11, R2 ;  /* 0x000000020b1d7221 */ /* 0x000fe20000010000 */
[----:B------:R-:W-:Y:S01]  /*6130*/  FFMA.FTZ R45, R54, R9, -R45 ;  /* 0x00000009362d7223 */ /* 0x000fe2000001082d */
        /* <DEDUP_REMOVED lines=110> */
.L_x_14970:
        /* <DEDUP_REMOVED lines=77> */
[----:B------:R-:W-:-:S05]  /*6cf0*/  UMOV UR27, UR10 ;  /* 0x0000000a001b7c82 */ /* 0x000fca0008000000 */
.L_x_14960:
[----:B------:R-:W-:-:S06]  /*6d00*/  UISETP.GE.AND UP0, UPT, UR27, UR41, UPT ;  /* 0x000000291b00728c */ /* 0x000fcc000bf06270 */
[----:B------:R-:W-:-:S13]  /*6d10*/  PLOP3.LUT P1, PT, PT, PT, UP0, 0x80, 0x0 ;  /* 0x000000000000781c */ /* 0x000fda0003f2f008 */
[----:B------:R-:W-:Y:S05]  /*6d20*/  @!P1 BRA `(.L_x_14972) ;  /* 0x0000002400409947 */ /* 0x000fea0003800000 */
[----:B------:R-:W-:Y:S01]  /*6d30*/  VIADD R7, R16, 0x9 ;  /* 0x0000000910077836 */ /* 0x000fe20000000000 */
[----:B------:R-:W-:Y:S01]  /*6d40*/  ISETP.GE.U32.AND P1, PT, R22, 0x180, PT ;  /* 0x000001801600780c */ /* 0x000fe20003f26070 */
[----:B------:R-:W-:Y:S01]  /*6d50*/  IMAD.MOV.U32 R3, RZ, RZ, R10 ;  /* 0x000000ffff037224 */ /* 0x000fe200078e000a */
[----:B------:R-:W-:Y:S01]  /*6d60*/  MOV R6, R12 ;  /* 0x0000000c00067202 */ /* 0x000fe20000000f00 */
[----:B------:R-:W-:Y:S01]  /*6d70*/  VIADD R16, R16, 0x8 ;  /* 0x0000000810107836 */ /* 0x000fe20000000000 */
[----:B------:R-:W-:Y:S01]  /*6d80*/  SEL R7, R7, 0x9, !P1 ;  /* 0x0000000907077807 */ /* 0x000fe20004800000 */
[----:B------:R-:W-:Y:S01]  /*6d90*/  UMOV UR7, UR5 ;  /* 0x0000000500077c82 */ /* 0x000fe20008000000 */
[----:B------:R-:W-:Y:S01]  /*6da0*/  UMOV UR6, UR4 ;  /* 0x0000000400067c82 */ /* 0x000fe20008000000 */
[----:B------:R-:W-:-:S06]  /*6db0*/  ULDC UR26, c[0x0][0x9d8] ;  /* 0x00027600001a7ab9 */ /* 0x000fcc0000000800 */
.L_x_14983:
        /* <DEDUP_REMOVED lines=9> */
.L_x_14974:
[----:B------:R-:W-:Y:S01]  /*6e50*/  ULEA UR10, UR4, UR42, 0x3 ;  /* 0x0000002a040a7291 */ /* 0x000fe2000f8e183f */
[----:B------:R-:W-:-:S04]  /*6e60*/  MOV R8, UR5 ;  /* 0x0000000500087c02 */ /* 0x000fc80008000f00 */
[----:B------:R-:W-:-:S04]  /*6e70*/  SHF.L.U32 R8, R8, 0x1f, RZ ;  /* 0x0000001f08087819 */ /* 0x000fc800000006ff */
[----:B------:R0:W1:Y:S01]  /*6e80*/  SYNCS.PHASECHK.TRANS64.TRYWAIT P1, [UR10+0x16830], R8 ;  /* 0x01683008ff0075a7 */ /* 0x000062000802014a */
[----:B------:R-:W-:Y:S05]  /*6e90*/  @!P0 BRA `(.L_x_14975) ;  /* 0x0000000000048947 */ /* 0x000fea0003800000 */
[----:B------:R-:W-:Y:S01]  /*6ea0*/  BPT.TRAP 0x1 ;  /* 0x000000040000795c */ /* 0x000fe20000300000 */
.L_x_14975:
[----:B-1----:R-:W-:Y:S05]  /*6eb0*/  @P1 BRA `(.L_x_14973) ;  /* 0x0000000000081947 */ /* 0x002fea0003800000 */
[----:B------:R-:W1:Y:S02]  /*6ec0*/  SYNCS.PHASECHK.TRANS64.TRYWAIT P1, [UR10+0x16830], R8 ;  /* 0x01683008ff0075a7 */ /* 0x000e64000802014a */
[----:B-1----:R-:W-:Y:S05]  /*6ed0*/  @!P1 BRA `(.L_x_14976) ;  /* 0x0000007c00109947 */ /* 0x002fea0003800000 */
.L_x_14973:
        /* <DEDUP_REMOVED lines=26> */
.L_x_14978:
[----:B------:R-:W-:Y:S01]  /*7080*/  ULEA UR10, UR6, UR42, 0x3 ;  /* 0x0000002a060a7291 */ /* 0x000fe2000f8e183f */
[----:B01----:R-:W-:-:S05]  /*7090*/  IMAD.U32 R8, RZ, RZ, UR7 ;  /* 0x00000007ff087e24 */ /* 0x003fca000f8e00ff */
[----:B------:R-:W-:-:S04]  /*70a0*/  SHF.L.U32 R8, R8, 0x1f, RZ ;  /* 0x0000001f08087819 */ /* 0x000fc800000006ff */
[----:B------:R0:W1:Y:S01]  /*70b0*/  SYNCS.PHASECHK.TRANS64.TRYWAIT P1, [UR10+0x16850], R8 ;  /* 0x01685008ff0075a7 */ /* 0x000062000802014a */
[----:B------:R-:W-:Y:S05]  /*70c0*/  @!P0 BRA `(.L_x_14979) ;  /* 0x0000000000048947 */ /* 0x000fea0003800000 */
[----:B------:R-:W-:Y:S01]  /*70d0*/  BPT.TRAP 0x1 ;  /* 0x000000040000795c */ /* 0x000fe20000300000 */
.L_x_14979:
[----:B-1----:R-:W-:Y:S05]  /*70e0*/  @P1 BRA `(.L_x_14977) ;  /* 0x0000000000081947 */ /* 0x002fea0003800000 */
[----:B------:R-:W1:Y:S02]  /*70f0*/  SYNCS.PHASECHK.TRANS64.TRYWAIT P1, [UR10+0x16850], R8 ;  /* 0x01685008ff0075a7 */ /* 0x000e64000802014a */
[----:B-1----:R-:W-:Y:S05]  /*7100*/  @!P1 BRA `(.L_x_14980) ;  /* 0x00000078009c9947 */ /* 0x002fea0003800000 */
.L_x_14977:
[----:B------:R-:W-:Y:S01]  /*7110*/  UIADD3 UR7, UR42, 0x400, URZ ;  /* 0x000004002a077890 */ /* 0x000fe2000fffe03f */
[----:B------:R-:W-:Y:S01]  /*7120*/  WARPGROUP.ARRIVE ;  /* 0x00000000000079c5 */ /* 0x000fe20000000000 */
[----:B------:R-:W-:Y:S01]  /*7130*/  UMOV UR11, 0x40000040 ;  /* 0x40000040000b7882 */ /* 0x000fe20000000000 */
[----:B------:R-:W-:Y:S01]  /*7140*/  UMOV UR15, 0x40000040 ;  /* 0x40000040000f7882 */ /* 0x000fe20000000000 */
[----:B------:R-:W-:-:S04]  /*7150*/  USHF.R.U32.HI UR7, URZ, 0x4, UR7 ;  /* 0x000000043f077899 */ /* 0x000fc80008011607 */
[----:B------:R-:W-:-:S04]  /*7160*/  ULOP3.LUT UR7, UR7, 0x3fff, URZ, 0xc0, !UPT ;  /* 0x00003fff07077892 */ /* 0x000fc8000f8ec03f */
[----:B------:R-:W-:-:S04]  /*7170*/  ULEA UR10, UR6, UR7, 0xa ;  /* 0x00000007060a7291 */ /* 0x000fc8000f8e503f */
[----:B------:R-:W-:-:S05]  /*7180*/  UIADD3 UR14, UR10, 0x80, URZ ;  /* 0x000000800a0e7890 */ /* 0x000fca000fffe03f */
[----:B------:R-:W-:Y:S01]  /*7190*/  HGMMA.64x64x16.F32.BF16 R88, R148, gdesc[UR8].tnspB, R88, gsb0 ;  /* 0x40e0000894587df0 */ /* 0x000fe20008001858 */
[----:B------:R-:W-:Y:S02]  /*71a0*/  UMOV UR11, 0x40000040 ;  /* 0x40000040000b7882 */ /* 0x000fe40000000000 */
        /* <DEDUP_REMOVED lines=28> */
[----:B------:R-:W-:Y:S03]  /*7370*/  HGMMA.64x64x16.F32.BF16 R88, R124, gdesc[UR12].tnspB, R88, gsb0 ;  /* 0x40e0000c7c587df0 */ /* 0x000fe60008001858 */
[----:B------:R-:W-:Y:S02]  /*7380*/  WARPGROUP.DEPBAR.LE gsb0, 0x0 ;  /* 0x00008000000079c5 */ /* 0x000fe40000010000 */
[----:B------:R-:W-:-:S06]  /*7390*/  WARPGROUP.ARRIVE ;  /* 0x00000000000079c5 */ /* 0x000fcc0000000000 */
[----:B------:R-:W-:Y:S03]  /*73a0*/  HGMMA.64x64x16.F32.BF16 R88, R120, gdesc[UR8].tnspB, R88, gsb0 ;  /* 0x40e0000878587df0 */ /* 0x000fe60008001858 */
[----:B------:R-:W-:Y:S02]  /*73b0*/  WARPGROUP.DEPBAR.LE gsb0, 0x0 ;  /* 0x00008000000079c5 */ /* 0x000fe40000010000 */
[----:B------:R2:W-:Y:S06]  /*73c0*/  BAR.ARV R7, 0x100 ;  /* 0x000400070000751d */ /* 0x0005ec0000002000 */
[----:B------:R-:W-:Y:S05]  /*73d0*/  @!P0 BRA `(.L_x_14981) ;  /* 0x0000000000048947 */ /* 0x000fea0003800000 */
[----:B------:R-:W-:Y:S01]  /*73e0*/  BPT.TRAP 0x1 ;  /* 0x000000040000795c */ /* 0x000fe20000300000 */
.L_x_14981:
        /* <DEDUP_REMOVED lines=152> */
[----:B------:R-:W1:Y:S05]  /*7d70*/  LDC R9, c[0x0][0x988] ;  /* 0x00026200ff097b82 */ /* 0x000e6a0000000800 */
[----:B------:R-:W4:Y:S01]  /*7d80*/  MUFU.TANH R60, R60 ;  /* 0x0000003c003c7308 */ /* 0x000f220000002400 */
[----:B---3--:R-:W-:-:S07]  /*7d90*/  FMNMX.FTZ R13, R58, R13, !PT ;  /* 0x0000000d3a0d7209 */ /* 0x008fce0007810000 */
[----:B------:R-:W3:Y:S01]  /*7da0*/  MUFU.TANH R21, R21 ;  /* 0x0000001500157308 */ /* 0x000ee20000002400 */
[----:B0-----:R-:W-:-:S07]  /*7db0*/  FMNMX.FTZ R10, R19, R10, !PT ;  /* 0x0000000a130a7209 */ /* 0x001fce0007810000 */
[----:B------:R-:W0:Y:S01]  /*7dc0*/  MUFU.TANH R62, R62 ;  /* 0x0000003e003e7308 */ /* 0x000e220000002400 */
[----:B----4-:R-:W-:-:S07]  /*7dd0*/  FMNMX.FTZ R13, R60, R13, !PT ;  /* 0x0000000d3c0d7209 */ /* 0x010fce0007810000 */
        /* <DEDUP_REMOVED lines=35> */
[----:B----4-:R-:W-:Y:S02]  /*8010*/  FMNMX.FTZ R13, R78, R13, !PT ;  /* 0x0000000d4e0d7209 */ /* 0x010fe40007810000 */
[----:B---3--:R-:W-:-:S05]  /*8020*/  FMNMX.FTZ R15, R59, R10, !PT ;  /* 0x0000000a3b0f7209 */ /* 0x008fca0007810000 */
[----:B------:R-:W3:Y:S01]  /*8030*/  SHFL.BFLY PT, R10, R15, 0x2, 0x1f ;  /* 0x0c401f000f0a7f89 */ /* 0x000ee200000e0000 */
[----:B0-----:R-:W-:-:S05]  /*8040*/  FMNMX.FTZ R13, R80, R13, !PT ;  /* 0x0000000d500d7209 */ /* 0x001fca0007810000 */
[----:B------:R-:W0:Y:S01]  /*8050*/  SHFL.BFLY PT, R12, R13, 0x2, 0x1f ;  /* 0x0c401f000d0c7f89 */ /* 0x000e2200000e0000 */
[----:B---3--:R-:W-:-:S05]  /*8060*/  FMNMX.FTZ R17, R15, R10, !PT ;  /* 0x0000000a0f117209 */ /* 0x008fca0007810000 */
[----:B------:R-:W3:Y:S01]  /*8070*/  SHFL.BFLY PT, R10, R17, 0x1, 0x1f ;  /* 0x0c201f00110a7f89 */ /* 0x000ee200000e0000 */
[----:B0-----:R-:W-:-:S05]  /*8080*/  FMNMX.FTZ R25, R13, R12, !PT ;  /* 0x0000000c0d197209 */ /* 0x001fca0007810000 */
[----:B------:R-:W0:Y:S01]  /*8090*/  SHFL.BFLY PT, R12, R25, 0x1, 0x1f ;  /* 0x0c201f00190c7f89 */ /* 0x000e2200000e0000 */
[----:B---3--:R-:W-:-:S05]  /*80a0*/  FMNMX.FTZ R10, R17, R10, !PT ;  /* 0x0000000a110a7209 */ /* 0x008fca0007810000 */
[CC--:B-1----:R-:W-:Y:S01]  /*80b0*/  FMUL.FTZ R61, R10.reuse, R9.reuse ;  /* 0x000000090a3d7220 */ /* 0x0c2fe20000410000 */
[----:B------:R-:W-:Y:S01]  /*80c0*/  FADD.FTZ R82, -R10, R3 ;  /* 0x000000030a527221 */ /* 0x000fe20000010100 */
[----:B0-----:R-:W-:Y:S02]  /*80d0*/  FMNMX.FTZ R12, R25, R12, !PT ;  /* 0x0000000c190c7209 */ /* 0x001fe40007810000 */
[-CC-:B------:R-:W-:Y:S01]  /*80e0*/  FFMA.FTZ R25, R23, R9.reuse, -R61.reuse ;  /* 0x0000000917197223 */ /* 0x180fe2000001083d */
[-CC-:B------:R-:W-:Y:S01]  /*80f0*/  FFMA.FTZ R23, R47, R9.reuse, -R61.reuse ;  /* 0x000000092f177223 */ /* 0x180fe2000001083d */
[-C--:B------:R-:W-:Y:S01]  /*8100*/  FMUL.FTZ R27, R82, R9.reuse ;  /* 0x00000009521b7220 */ /* 0x080fe20000410000 */
[-CC-:B------:R-:W-:Y:S01]  /*8110*/  FFMA.FTZ R82, R8, R9.reuse, -R61.reuse ;  /* 0x0000000908527223 */ /* 0x180fe2000001083d */
[C---:B------:R-:W-:Y:S01]  /*8120*/  FADD.FTZ R6, -R12.reuse, R6 ;  /* 0x000000060c067221 */ /* 0x040fe20000010100 */
[-C--:B------:R-:W-:Y:S01]  /*8130*/  FMUL.FTZ R47, R12, R9.reuse ;  /* 0x000000090c2f7220 */ /* 0x080fe20000410000 */
[-CC-:B------:R-:W-:Y:S01]  /*8140*/  FFMA.FTZ R43, R14, R9.reuse, -R61.reuse ;  /* 0x000000090e2b7223 */ /* 0x180fe2000001083d */
[----:B------:R-:W-:Y:S01]  /*8150*/  MUFU.EX2 R13, R27 ;  /* 0x0000001b000d7308 */ /* 0x000fe20000000800 */
[-C--:B------:R-:W-:Y:S01]  /*8160*/  FMUL.FTZ R3, R6, R9.reuse ;  /* 0x0000000906037220 */ /* 0x080fe20000410000 */
[-CC-:B------:R-:W-:Y:S01]  /*8170*/  FFMA.FTZ R6, R136, R9.reuse, -R61.reuse ;  /* 0x0000000988067223 */ /* 0x180fe2000001083d */
[-C--:B------:R-:W-:Y:S01]  /*8180*/  FFMA.FTZ R136, R140, R9.reuse, -R61 ;  /* 0x000000098c887223 */ /* 0x080fe2000001083d */
[-CC-:B------:R-:W-:Y:S01]  /*8190*/  FFMA.FTZ R140, R11, R9.reuse, -R47.reuse ;  /* 0x000000090b8c7223 */ /* 0x180fe2000001082f */
        /* <DEDUP_REMOVED lines=18> */
[-C--:B------:R-:W-:Y:S01]  /*82c0*/  FFMA.FTZ R39, R134, R9.reuse, -R61 ;  /* 0x0000000986277223 */ /* 0x080fe2000001083d */
[----:B------:R-:W1:Y:S01]  /*82d0*/  MUFU.EX2 R140, R140 ;  /* 0x0000008c008c7308 */ /* 0x000e620000000800 */
[----:B0-----:R-:W-:Y:S01]  /*82e0*/  FFMA.FTZ R2, R13, R2, R82 ;  /* 0x000000020d027223 */ /* 0x001fe20000010052 */
[-CC-:B------:R-:W-:Y:S01]  /*82f0*/  FFMA.FTZ R26, R36, R9.reuse, -R47.reuse ;  /* 0x00000009241a7223 */ /* 0x180fe2000001082f */
[-C--:B------:R-:W-:Y:S01]  /*8300*/  FFMA.FTZ R143, R38, R9.reuse, -R47 ;  /* 0x00000009268f7223 */ /* 0x080fe2000001082f */
[-C--:B------:R-:W-:Y:S01]  /*8310*/  FFMA.FTZ R37, R138, R9.reuse, -R61 ;  /* 0x000000098a257223 */ /* 0x080fe2000001083d */
[-CC-:B------:R-:W-:Y:S01]  /*8320*/  FFMA.FTZ R28, R40, R9.reuse, -R47.reuse ;  /* 0x00000009281c7223 */ /* 0x180fe2000001082f */
        /* <DEDUP_REMOVED lines=10> */
[----:B------:R-:W3:Y:S01]  /*83d0*/  MUFU.EX2 R149, R149 ;  /* 0x0000009500957308 */ /* 0x000ee20000000800 */
        /* <DEDUP_REMOVED lines=14> */
[-CC-:B------:R-:W-:Y:S01]  /*84c0*/  FFMA.FTZ R131, R62, R9.reuse, -R47.reuse ;  /* 0x000000093e837223 */ /* 0x180fe2000001082f */
[----:B------:R-:W0:Y:S01]  /*84d0*/  MUFU.EX2 R151, R151 ;  /* 0x0000009700977308 */ /* 0x000e220000000800 */
[----:B---3--:R-:W-:Y:S01]  /*84e0*/  FADD.FTZ R0, R149, R0 ;  /* 0x0000000095007221 */ /* 0x008fe20000010000 */
[-C--:B------:R-:W-:Y:S01]  /*84f0*/  FFMA.FTZ R40, R64, R9.reuse, -R47 ;  /* 0x0000000940287223 */ /* 0x080fe2000001082f */
[-C--:B------:R-:W-:Y:S01]  /*8500*/  FFMA.FTZ R124, R45, R9.reuse, -R61 ;  /* 0x000000092d7c7223 */ /* 0x080fe2000001083d */
[-CC-:B------:R-:W-:Y:S01]  /*8510*/  FFMA.FTZ R125, R66, R9.reuse, -R47.reuse ;  /* 0x00000009427d7223 */ /* 0x180fe2000001082f */
[-CC-:B------:R-:W-:Y:S01]  /*8520*/  FFMA.FTZ R42, R68, R9.reuse, -R47.reuse ;  /* 0x00000009442a7223 */ /* 0x180fe2000001082f */
[-C--:B------:R-:W-:Y:S01]  /*8530*/  FFMA.FTZ R127, R70, R9.reuse, -R47 ;  /* 0x00000009467f7223 */ /* 0x080fe2000001082f */
[-C--:B------:R-:W-:Y:S01]  /*8540*/  FFMA.FTZ R21, R51, R9.reuse, -R61 ;  /* 0x0000000933157223 */ /* 0x080fe2000001083d */
[----:B------:R-:W3:Y:S01]  /*8550*/  MUFU.EX2 R86, R86 ;  /* 0x0000005600567308 */ /* 0x000ee20000000800 */
        /* <DEDUP_REMOVED lines=11> */
[----:B------:R-:W-:-:S04]  /*8610*/  FFMA.FTZ R47, R80, R9, -R47 ;  /* 0x00000009502f7223 */ /* 0x000fc8000001082f */
        /* <DEDUP_REMOVED lines=116> */
.L_x_14982:
[----:B------:R-:W-:Y:S01]  /*8d60*/  ULEA UR6, UR6, UR42, 0x3 ;  /* 0x0000002a06067291 */ /* 0x000fe2000f8e183f */
[----:B------:R-:W-:Y:S01]  /*8d70*/  F2FP.BF16.F32.PACK_AB R149, R149, R140 ;  /* 0x0000008c9595723e */ /* 0x000fe200000010ff */
[----:B------:R-:W-:Y:S01]  /*8d80*/  UISETP.GT.AND UP0, UPT, UR27, UR41, UPT ;  /* 0x000000291b00728c */ /* 0x000fe2000bf04270 */
[----:B------:R-:W-:Y:S01]  /*8d90*/  F2FP.BF16.F32.PACK_AB R142, R37, R6 ;  /* 0x00000006258e723e */ /* 0x000fe200000010ff */
        /* <DEDUP_REMOVED lines=73> */
.L_x_14972:
[----:B------:R-:W-:Y:S06]  /*9230*/  BAR.ARV 0x8, 0x200 ;  /* 0x0208000000007b1d */ /* 0x000fec0000002000 */
[----:B------:R-:W-:Y:S05]  /*9240*/  @!P0 BRA `(.L_x_14984) ;  /* 0x0000000000048947 */ /* 0x000fea0003800000 */
[----:B------:R-:W-:Y:S01]  /*9250*/  BPT.TRAP 0x1 ;  /* 0x000000040000795c */ /* 0x000fe20000300000 */
.L_x_14984:
[----:B------:R-:W-:Y:S01]  /*9260*/  ULEA UR7, UR4, UR42, 0x3 ;  /* 0x0000002a04077291 */ /* 0x000fe2000f8e183f */
[----:B------:R-:W-:-:S04]  /*9270*/  MOV R3, UR5 ;  /* 0x0000000500037c02 */ /* 0x000fc80008000f00 */
[----:B------:R-:W-:-:S04]  /*9280*/  SHF.L.U32 R3, R3, 0x1f, RZ ;  /* 0x0000001f03037819 */ /* 0x000fc800000006ff */
[----:B------:R0:W1:Y:S01]  /*9290*/  SYNCS.PHASECHK.TRANS64.TRYWAIT P1, [UR7+0x16850], R3 ;  /* 0x01685003ff0075a7 */ /* 0x0000620008020147 */
[----:B------:R-:W-:Y:S05]  /*92a0*/  @!P0 BRA `(.L_x_14985) ;  /* 0x0000000000048947 */ /* 0x000fea0003800000 */
[----:B------:R-:W-:Y:S01]  /*92b0*/  BPT.TRAP 0x1 ;  /* 0x000000040000795c */ /* 0x000fe20000300000 */
.L_x_14985:
[----:B-1----:R-:W-:Y:S05]  /*92c0*/  @P1 BRA `(.L_x_14986) ;  /* 0x0000000000081947 */ /* 0x002fea0003800000 */
[----:B------:R-:W1:Y:S02]  /*92d0*/  SYNCS.PHASECHK.TRANS64.TRYWAIT P1, [UR7+0x16850], R3 ;  /* 0x01685003ff0075a7 */ /* 0x000e640008020147 */
[----:B-1----:R-:W-:Y:S05]  /*92e0*/  @!P1 BRA `(.L_x_14987) ;  /* 0x00000058003c9947 */ /* 0x002fea0003800000 */
.L_x_14986:
[----:B------:R-:W-:Y:S01]  /*92f0*/  UIADD3 UR42, UR42, 0x400, URZ ;  /* 0x000004002a2a7890 */ /* 0x000fe2000fffe03f */
[----:B------:R-:W-:Y:S01]  /*9300*/  WARPGROUP.ARRIVE ;  /* 0x00000000000079c5 */ /* 0x000fe20000000000 */
[----:B------:R-:W-:Y:S01]  /*9310*/  UMOV UR11, 0x40000040 ;  /* 0x40000040000b7882 */ /* 0x000fe20000000000 */
[----:B01----:R-:W0:Y:S01]  /*9320*/  SHFL.BFLY PT, R3, R2, 0x2, 0x1f ;  /* 0x0c401f0002037f89 */ /* 0x003e2200000e0000 */
[----:B------:R-:W-:-:S03]  /*9330*/  USHF.R.U32.HI UR42, URZ, 0x4, UR42 ;  /* 0x000000043f2a7899 */ /* 0x000fc6000801162a */
        /* <DEDUP_REMOVED lines=12> */
[----:B------:R-:W0:Y:S01]  /*9400*/  SHFL.BFLY PT, R4, R3, 0x1, 0x1f ;  /* 0x0c201f0003047f89 */ /* 0x000e2200000e0000 */
[----:B------:R-:W-:-:S03]  /*9410*/  IMAD.MOV.U32 R0, RZ, RZ, -0x800000 ;  /* 0xff800000ff007424 */ /* 0x000fc600078e00ff */
[----:B------:R-:W1:Y:S01]  /*9420*/  SHFL.BFLY PT, R6, R5, 0x1, 0x1f ;  /* 0x0c201f0005067f89 */ /* 0x000e6200000e0000 */
[----:B0-----:R-:W-:Y:S01]  /*9430*/  FADD.FTZ R8, R3, R4 ;  /* 0x0000000403087221 */ /* 0x001fe20000010000 */
[----:B-1----:R-:W-:-:S04]  /*9440*/  FADD.FTZ R11, R5, R6 ;  /* 0x00000006050b7221 */ /* 0x002fc80000010000 */
[----:B------:R-:W-:Y:S02]  /*9450*/  FSETP.NE.FTZ.AND P1, PT, R8, RZ, PT ;  /* 0x000000ff0800720b */ /* 0x000fe40003f35000 */
[----:B------:R-:W-:Y:S02]  /*9460*/  CS2R R4, SRZ ;  /* 0x0000000000047805 */ /* 0x000fe4000001ff00 */
[----:B------:R-:W-:-:S09]  /*9470*/  FSETP.NE.FTZ.AND P2, PT, R11, RZ, PT ;  /* 0x000000ff0b00720b */ /* 0x000fd20003f55000 */
[----:B------:R-:W0:Y:S01]  /*9480*/  @P1 MUFU.LG2 R6, R8 ;  /* 0x0000000800061308 */ /* 0x000e220000000c00 */
[----:B------:R-:W-:-:S03]  /*9490*/  @P1 FMUL.FTZ R3, R9, 0.69314718246459960938 ;  /* 0x3f31721809031820 */ /* 0x000fc60000410000 */
[----:B------:R-:W-:-:S04]  /*94a0*/  @P2 FMUL.FTZ R14, R9, 0.69314718246459960938 ;  /* 0x3f317218090e2820 */ /* 0x000fc80000410000 */
[----:B--2---:R-:W1:Y:S08]  /*94b0*/  @P2 MUFU.LG2 R7, R11 ;  /* 0x0000000b00072308 */ /* 0x004e700000000c00 */
        /* <DEDUP_REMOVED lines=47> */
.L_x_14988:
        /* <DEDUP_REMOVED lines=36> */
.L_x_14952:
        /* <DEDUP_REMOVED lines=17> */
[----:B------:R-:W-:Y:S01]  /*9b00*/  IADD3 R21, R22, -R5, RZ ;  /* 0x8000000516157210 */ /* 0x000fe20007ffe0ff */
[----:B------:R-:W3:Y:S01]  /*9b10*/  S2UR UR11, SR_CTAID.Y ;  /* 0x00000000000b79c3 */ /* 0x000ee20000002600 */
[----:B------:R-:W-:Y:S01]  /*9b20*/  LOP3.LUT R7, R7, 0xfffffffc, RZ, 0xc0, !PT ;  /* 0xfffffffc07077812 */ /* 0x000fe200078ec0ff */
[----:B------:R-:W-:Y:S01]  /*9b30*/  IMAD.HI R3, R4, 0x55555556, RZ ;  /* 0x5555555604037827 */ /* 0x000fe200078e02ff */
[----:B------:R-:W-:Y:S01]  /*9b40*/  SHF.R.S32.HI R8, RZ, 0x1f, R21 ;  /* 0x0000001fff087819 */ /* 0x000fe20000011415 */
[----:B------:R-:W-:Y:S02]  /*9b50*/  UIADD3 UR6, UR5, UR6, URZ ;  /* 0x0000000605067290 */ /* 0x000fe4000fffe03f */
[----:B------:R-:W-:Y:S01]  /*9b60*/  IMAD.IADD R7, R22, 0x1, -R7 ;  /* 0x0000000116077824 */ /* 0x000fe200078e0a07 */
[----:B------:R-:W-:Y:S01]  /*9b70*/  LEA.HI R23, R8, R21, RZ, 0x2 ;  /* 0x0000001508177211 */ /* 0x000fe200078f10ff */
[----:B------:R-:W3:Y:S01]  /*9b80*/  LDC R19, c[0x0][0xc50] ;  /* 0x00031400ff137b82 */ /* 0x000ee20000000800 */
[----:B------:R-:W-:Y:S01]  /*9b90*/  LEA.HI R3, R3, R3, RZ, 0x1 ;  /* 0x0000000303037211 */ /* 0x000fe200078f08ff */
[----:B------:R-:W-:Y:S01]  /*9ba0*/  ULDC.64 UR8, c[0x0][0xb38] ;  /* 0x0002ce0000087ab9 */ /* 0x000fe20000000a00 */
[--C-:B------:R-:W-:Y:S01]  /*9bb0*/  SHF.R.S32.HI R5, RZ, 0x2, R23.reuse ;  /* 0x00000002ff057819 */ /* 0x100fe20000011417 */
[----:B------:R-:W-:Y:S01]  /*9bc0*/  UIMAD UR7, UR7, UR8, URZ ;  /* 0x00000008070772a4 */ /* 0x000fe2000f8e023f */
[----:B------:R-:W-:-:S03]  /*9bd0*/  SHF.R.S32.HI R6, RZ, 0x1f, R23 ;  /* 0x0000001fff067819 */ /* 0x000fc60000011417 */
[----:B------:R-:W-:Y:S01]  /*9be0*/  BAR.SYNC.DEFER_BLOCKING 0x1, 0x180 ;  /* 0x0046000000007b1d */ /* 0x000fe20000010000 */
[----:B0-----:R-:W-:Y:S01]  /*9bf0*/  ISETP.NE.AND P0, PT, R17, 0x1, PT ;  /* 0x000000011100780c */ /* 0x001fe20003f05270 */
[----:B--2---:R-:W-:Y:S01]  /*9c00*/  USHF.R.S32.HI UR10, URZ, 0x1f, UR12 ;  /* 0x0000001f3f0a7899 */ /* 0x004fe2000801140c */
[----:B------:R-:W-:Y:S02]  /*9c10*/  LEA.HI R6, R6, R5, RZ, 0x3 ;  /* 0x0000000506067211 */ /* 0x000fe400078f18ff */
[----:B------:R-:W-:-:S03]  /*9c20*/  LEA.HI R8, R8, R21, RZ, 0x5 ;  /* 0x0000001508087211 */ /* 0x000fc600078f28ff */
[----:B------:R-:W0:Y:S01]  /*9c30*/  LDC.64 R14, c[0x0][0xb40] ;  /* 0x0002d000ff0e7b82 */ /* 0x000e220000000a00 */
[----:B------:R-:W-:Y:S01]  /*9c40*/  LOP3.LUT R10, R6, 0xfffffff8, RZ, 0xc0, !PT ;  /* 0xfffffff8060a7812 */ /* 0x000fe200078ec0ff */
[----:B------:R-:W-:Y:S01]  /*9c50*/  IMAD R6, R3, -0x3, R4 ;  /* 0xfffffffd03067824 */ /* 0x000fe200078e0204 */
[----:B------:R-:W-:Y:S02]  /*9c60*/  LEA.HI R4, R7, R7, RZ, 0x1 ;  /* 0x0000000707047211 */ /* 0x000fe400078f08ff */
[----:B------:R-:W-:Y:S01]  /*9c70*/  SHF.R.S32.HI R8, RZ, 0x5, R8 ;  /* 0x00000005ff087819 */ /* 0x000fe20000011408 */
[----:B------:R-:W-:Y:S01]  /*9c80*/  IMAD.IADD R3, R5, 0x1, -R10 ;  /* 0x0000000105037824 */ /* 0x000fe200078e0a0a */
[----:B------:R-:W-:Y:S01]  /*9c90*/  LOP3.LUT R4, R4, 0x1ffffffe, RZ, 0xc0, !PT ;  /* 0x1ffffffe04047812 */ /* 0x000fe200078ec0ff */
[----:B------:R-:W2:Y:S01]  /*9ca0*/  LDC.64 R10, c[0x0][0xbd8] ;  /* 0x0002f600ff0a7b82 */ /* 0x000ea20000000a00 */
[----:B------:R-:W-:Y:S02]  /*9cb0*/  IMAD.U32 R5, RZ, RZ, UR5 ;  /* 0x00000005ff057e24 */ /* 0x000fe4000f8e00ff */
[----:B------:R-:W-:Y:S01]  /*9cc0*/  LEA R3, R8, R3, 0x4 ;  /* 0x0000000308037211 */ /* 0x000fe200078e20ff */
[----:B------:R-:W-:-:S02]  /*9cd0*/  IMAD.IADD R12, R7, 0x1, -R4 ;  /* 0x00000001070c7824 */ /* 0x000fc400078e0a04 */
[----:B------:R-:W-:Y:S01]  /*9ce0*/  IMAD.U32 R4, RZ, RZ, UR4 ;  /* 0x00000004ff047e24 */ /* 0x000fe2000f8e00ff */
[----:B------:R-:W-:Y:S01]  /*9cf0*/  LEA R3, R6, R3, 0x6 ;  /* 0x0000000306037211 */ /* 0x000fe200078e30ff */
[----:B------:R-:W4:Y:S01]  /*9d00*/  @P0 LDC R9, c[0x0][0xbec] ;  /* 0x0002fb00ff090b82 */ /* 0x000f220000000800 */
[----:B------:R-:W-:Y:S01]  /*9d10*/  IMAD.U32 R5, RZ, RZ, UR6 ;  /* 0x00000006ff057e24 */ /* 0x000fe2000f8e00ff */
[----:B------:R-:W-:Y:S01]  /*9d20*/  UIMAD.WIDE.U32 UR4, UR36, UR8, URZ ;  /* 0x00000008240472a5 */ /* 0x000fe2000f8e003f */
[----:B---3--:R-:W-:Y:S01]  /*9d30*/  IMAD R19, R19, R18, UR11 ;  /* 0x0000000b13137e24 */ /* 0x008fe2000f8e0212 */
[----:B------:R-:W-:Y:S01]  /*9d40*/  UIMAD UR6, UR36, UR9, UR7 ;  /* 0x00000009240672a4 */ /* 0x000fe2000f8e0207 */
[----:B------:R-:W-:Y:S02]  /*9d50*/  IMAD R6, R12, 0x8, R3 ;  /* 0x000000080c067824 */ /* 0x000fe400078e0203 */
[----:B------:R-:W-:Y:S01]  /*9d60*/  ULDC.64 UR8, c[0x0][0xb28] ;  /* 0x0002ca0000087ab9 */ /* 0x000fe20000000a00 */
[----:B------:R-:W3:Y:S01]  /*9d70*/  @P0 LDC R13, c[0x0][0xbf0] ;  /* 0x0002fc00ff0d0b82 */ /* 0x000ee20000000800 */
[----:B------:R-:W-:-:S02]  /*9d80*/  UIADD3 UR6, UR5, UR6, URZ ;  /* 0x0000000605067290 */ /* 0x000fc4000fffe03f */
[----:B------:R-:W-:Y:S02]  /*9d90*/  IMAD.U32 R7, RZ, RZ, UR5 ;  /* 0x00000005ff077e24 */ /* 0x000fe4000f8e00ff */
[----:B0-----:R-:W-:Y:S02]  /*9da0*/  IMAD R12, R14, UR10, RZ ;  /* 0x0000000a0e0c7c24 */ /* 0x001fe4000f8e02ff */
[----:B-1----:R-:W-:Y:S01]  /*9db0*/  IMAD R3, R16, 0xc0, R3 ;  /* 0x000000c010037824 */ /* 0x002fe200078e0203 */
[----:B------:R-:W-:Y:S01]  /*9dc0*/  MOV R7, UR6 ;  /* 0x0000000600077c02 */ /* 0x000fe20008000f00 */
[----:B------:R-:W0:Y:S01]  /*9dd0*/  @P0 LDC R25, c[0x0][0xbec] ;  /* 0x0002fb00ff190b82 */ /* 0x000e220000000800 */
[C---:B--2---:R-:W-:Y:S01]  /*9de0*/  IMAD R8, R10.reuse, UR10, RZ ;  /* 0x0000000a0a087c24 */ /* 0x044fe2000f8e02ff */
[----:B------:R-:W-:Y:S01]  /*9df0*/  ULDC.64 UR6, c[0x0][0xb48] ;  /* 0x0002d20000067ab9 */ /* 0x000fe20000000a00 */
[----:B------:R-:W-:-:S04]  /*9e00*/  IMAD.WIDE.U32 R4, R10, UR12, R4 ;  /* 0x0000000c0a047c25 */ /* 0x000fc8000f8e0004 */
[----:B------:R-:W-:Y:S01]  /*9e10*/  IMAD R11, R11, UR12, R8 ;  /* 0x0000000c0b0b7c24 */ /* 0x000fe2000f8e0208 */
[----:B------:R-:W1:Y:S01]  /*9e20*/  @P0 LDC R20, c[0x0][0xbf0] ;  /* 0x0002fc00ff140b82 */ /* 0x000e620000000800 */
[----:B------:R-:W-:Y:S02]  /*9e30*/  IMAD R8, R16, 0xc0, R6 ;  /* 0x000000c010087824 */ /* 0x000fe400078e0206 */
[----:B------:R-:W-:Y:S01]  /*9e40*/  IMAD.U32 R6, RZ, RZ, UR4 ;  /* 0x00000004ff067e24 */ /* 0x000fe2000f8e00ff */
[----:B------:R-:W-:Y:S01]  /*9e50*/  ULDC.64 UR4, c[0x0][0xbe0] ;  /* 0x0002f80000047ab9 */ /* 0x000fe20000000a00 */
[----:B----4-:R-:W-:-:S04]  /*9e60*/  @P0 IMAD.HI.U32 R10, R8, R9, RZ ;  /* 0x00000009080a0227 */ /* 0x010fc800078e00ff */
[----:B------:R-:W-:Y:S01]  /*9e70*/  IMAD.MOV.U32 R9, RZ, RZ, R8 ;  /* 0x000000ffff097224 */ /* 0x000fe200078e0008 */
[----:B---3--:R-:W-:Y:S01]  /*9e80*/  @P0 SHF.R.U32.HI R9, RZ, R13, R10 ;  /* 0x0000000dff090219 */ /* 0x008fe2000001160a */
[----:B------:R-:W-:Y:S01]  /*9e90*/  IMAD R13, R15, UR12, R12 ;  /* 0x0000000c0f0d7c24 */ /* 0x000fe2000f8e020c */
[----:B------:R-:W-:Y:S01]  /*9ea0*/  SHF.R.S32.HI R12, RZ, 0x1f, R19 ;  /* 0x0000001fff0c7819 */ /* 0x000fe20000011413 */
[----:B------:R-:W-:-:S04]  /*9eb0*/  IMAD.WIDE.U32 R6, R14, UR12, R6 ;  /* 0x0000000c0e067c25 */ /* 0x000fc8000f8e0006 */
[----:B------:R-:W-:Y:S01]  /*9ec0*/  IMAD.IADD R5, R5, 0x1, R11 ;  /* 0x0000000105057824 */ /* 0x000fe200078e020b */
[----:B------:R-:W-:Y:S01]  /*9ed0*/  MOV R11, R8 ;  /* 0x00000008000b7202 */ /* 0x000fe20000000f00 */
[----:B0-----:R-:W-:-:S04]  /*9ee0*/  @P0 IMAD.HI.U32 R25, R8, R25, RZ ;  /* 0x0000001908190227 */ /* 0x001fc800078e00ff */
[----:B------:R-:W-:Y:S01]  /*9ef0*/  IMAD.IADD R7, R7, 0x1, R13 ;  /* 0x0000000107077824 */ /* 0x000fe200078e020d */
[----:B-1----:R-:W-:Y:S01]  /*9f00*/  @P0 SHF.R.U32.HI R11, RZ, R20, R25 ;  /* 0x00000014ff0b0219 */ /* 0x002fe20000011619 */
[----:B------:R-:W-:Y:S02]  /*9f10*/  IMAD R13, R12, UR6, RZ ;  /* 0x000000060c0d7c24 */ /* 0x000fe4000f8e02ff */
[----:B------:R-:W-:-:S04]  /*9f20*/  IMAD.WIDE.U32 R4, R19, UR4, R4 ;  /* 0x0000000413047c25 */ /* 0x000fc8000f8e0004 */
        /* <DEDUP_REMOVED lines=39> */
[----:B------:R-:W-:Y:S01]  /*a1a0*/  SHFL.IDX PT, R14, R18, RZ, 0x1c1f ;  /* 0x001c1fff120e7589 */ /* 0x000fe200000e0000 */
[----:B------:R-:W-:Y:S01]  /*a1b0*/  LEA.HI.X R20, R6, UR9, R5, 0x2, P1 ;  /* 0x0000000906147c11 */ /* 0x000fe200088f1405 */
[----:B------:R-:W-:Y:S01]  /*a1c0*/  UIADD3 UR4, UR4, 0x16820, URZ ;  /* 0x0001682004047890 */ /* 0x000fe2000fffe03f */
[----:B------:R-:W-:Y:S01]  /*a1d0*/  LOP3.LUT P0, RZ, R21, 0x3, RZ, 0xc0, !PT ;  /* 0x0000000315ff7812 */ /* 0x000fe2000780c0ff */
[----:B------:R-:W-:Y:S01]  /*a1e0*/  SHFL.IDX PT, R4, R8, RZ, 0x1c1f ;  /* 0x001c1fff08047589 */ /* 0x000fe200000e0000 */
[C---:B------:R-:W-:Y:S01]  /*a1f0*/  IADD3 R17, R3.reuse, 0x8, RZ ;  /* 0x0000000803117810 */ /* 0x040fe20007ffe0ff */
[----:B------:R-:W-:Y:S01]  /*a200*/  UPRMT UR4, URZ, 0x654, UR4 ;  /* 0x000006543f047896 */ /* 0x000fe20008000004 */
[-C--:B------:R-:W-:Y:S01]  /*a210*/  ISETP.GE.OR P1, PT, R3, R16.reuse, P0 ;  /* 0x000000100300720c */ /* 0x080fe20000726670 */
[----:B------:R-:W0:Y:S01]  /*a220*/  SHFL.IDX PT, R5, R9, RZ, 0x1c1f ;  /* 0x001c1fff09057589 */ /* 0x000e2200000e0000 */
[----:B------:R-:W-:-:S02]  /*a230*/  ISETP.GE.OR P0, PT, R17, R16, P0 ;  /* 0x000000101100720c */ /* 0x000fc40000706670 */
[----:B------:R-:W-:Y:S01]  /*a240*/  ISETP.GE.AND P2, PT, R3, R16, PT ;  /* 0x000000100300720c */ /* 0x000fe20003f46270 */
[----:B------:R1:W-:Y:S03]  /*a250*/  SHFL.IDX PT, R6, R8, 0x1, 0x1c1f ;  /* 0x003c1f0008067f89 */ /* 0x0003e600000e0000 */
[----:B------:R-:W-:Y:S01]  /*a260*/  SYNCS.ARRIVE.TRANS64.RED.A1T0 RZ, [UR4], RZ ;  /* 0x000000ffffff79a7 */ /* 0x000fe20008100404 */
[----:B------:R-:W2:Y:S01]  /*a270*/  SHFL.IDX PT, R7, R9, 0x1, 0x1c1f ;  /* 0x003c1f0009077f89 */ /* 0x000ea200000e0000 */
[----:B-1----:R-:W-:-:S03]  /*a280*/  LOP3.LUT R8, R23, 0x7ffffffc, RZ, 0xc0, !PT ;  /* 0x7ffffffc17087812 */ /* 0x002fc600078ec0ff */
[----:B------:R1:W3:Y:S02]  /*a290*/  SHFL.IDX PT, R15, R20, RZ, 0x1c1f ;  /* 0x001c1fff140f7589 */ /* 0x0002e400000e0000 */
[----:B------:R-:W-:-:S04]  /*a2a0*/  IMAD.IADD R8, R21, 0x1, -R8 ;  /* 0x0000000115087824 */ /* 0x000fc800078e0a08 */
[----:B------:R-:W-:Y:S01]  /*a2b0*/  IMAD.SHL.U32 R19, R8, 0x2, RZ ;  /* 0x0000000208137824 */ /* 0x000fe200078e00ff */
[----:B0-----:R1:W-:Y:S04]  /*a2c0*/  @!P1 ST.E desc[UR38][R4.64], R2 ;  /* 0x0000000204009985 */ /* 0x0013e8000c101926 */
[----:B--2---:R1:W-:Y:S01]  /*a2d0*/  @!P0 ST.E desc[UR38][R6.64], R0 ;  /* 0x0000000006008985 */ /* 0x0043e2000c101926 */
[----:B------:R-:W-:Y:S05]  /*a2e0*/  @P2 BRA `(.L_x_14991) ;  /* 0x0000000000b82947 */ /* 0x000fea0003800000 */
[----:B------:R-:W-:Y:S01]  /*a2f0*/  ULDC UR4, c[0x0][0xac8] ;  /* 0x0002b20000047ab9 */ /* 0x000fe20000000800 */
[C---:B-1----:R-:W-:Y:S01]  /*a300*/  VIADD R0, R19.reuse, 0x8 ;  /* 0x0000000813007836 */ /* 0x042fe20000000000 */
[C---:B------:R-:W-:Y:S01]  /*a310*/  ISETP.GE.AND P0, PT, R19.reuse, UR4, PT ;  /* 0x0000000413007c0c */ /* 0x040fe2000bf06270 */
[C---:B------:R-:W-:Y:S01]  /*a320*/  VIADD R5, R19.reuse, 0x18 ;  /* 0x0000001813057836 */ /* 0x040fe20000000000 */
[C---:B------:R-:W-:Y:S01]  /*a330*/  IADD3 R4, R19.reuse, 0x10, RZ ;  /* 0x0000001013047810 */ /* 0x040fe20007ffe0ff */
[C---:B------:R-:W-:Y:S01]  /*a340*/  VIADD R6, R19.reuse, 0x20 ;  /* 0x0000002013067836 */ /* 0x040fe20000000000 */
[C---:B------:R-:W-:Y:S01]  /*a350*/  IADD3 R9, R19.reuse, 0x30, RZ ;  /* 0x0000003013097810 */ /* 0x040fe20007ffe0ff */
[C---:B------:R-:W-:Y:S01]  /*a360*/  VIADD R7, R19.reuse, 0x28 ;  /* 0x0000002813077836 */ /* 0x040fe20000000000 */
[----:B------:R-:W-:Y:S01]  /*a370*/  ISETP.GE.AND P1, PT, R4, UR4, PT ;  /* 0x0000000404007c0c */ /* 0x000fe2000bf26270 */
[----:B------:R-:W-:Y:S01]  /*a380*/  VIADD R11, R19, 0x38 ;  /* 0x00000038130b7836 */ /* 0x000fe20000000000 */
[----:B------:R-:W-:-:S02]  /*a390*/  ISETP.GE.AND P2, PT, R5, UR4, PT ;  /* 0x0000000405007c0c */ /* 0x000fc4000bf46270 */
[----:B------:R-:W-:Y:S02]  /*a3a0*/  ISETP.GE.AND P3, PT, R6, UR4, PT ;  /* 0x0000000406007c0c */ /* 0x000fe4000bf66270 */
[----:B------:R-:W-:Y:S01]  /*a3b0*/  ISETP.GE.AND P4, PT, R7, UR4, PT ;  /* 0x0000000407007c0c */ /* 0x000fe2000bf86270 */
[----:B---3--:R-:W-:Y:S01]  /*a3c0*/  @!P0 IMAD.WIDE R2, R19, 0x4, R14 ;  /* 0x0000000413028825 */ /* 0x008fe200078e020e */
[----:B------:R-:W-:Y:S02]  /*a3d0*/  ISETP.GE.AND P5, PT, R9, UR4, PT ;  /* 0x0000000409007c0c */ /* 0x000fe4000bfa6270 */
[----:B------:R-:W-:Y:S02]  /*a3e0*/  ISETP.GE.AND P6, PT, R11, UR4, PT ;  /* 0x000000040b007c0c */ /* 0x000fe4000bfc6270 */
[----:B------:R0:W-:Y:S01]  /*a3f0*/  @!P0 ST.E.64 desc[UR38][R2.64], R88 ;  /* 0x0000005802008985 */ /* 0x0001e2000c101b26 */
[----:B------:R-:W-:Y:S02]  /*a400*/  ISETP.GE.AND P0, PT, R0, UR4, PT ;  /* 0x0000000400007c0c */ /* 0x000fe4000bf06270 */
[----:B------:R-:W-:-:S02]  /*a410*/  @!P1 LEA.HI R4, R4, R4, RZ, 0x1 ;  /* 0x0000000404049211 */ /* 0x000fc400078f08ff */
[----:B------:R-:W-:Y:S02]  /*a420*/  @!P3 LEA.HI R6, R6, R6, RZ, 0x1 ;  /* 0x000000060606b211 */ /* 0x000fe400078f08ff */
[----:B------:R-:W-:Y:S02]  /*a430*/  @!P4 LEA.HI R8, R7, R7, RZ, 0x1 ;  /* 0x000000070708c211 */ /* 0x000fe400078f08ff */
[----:B------:R-:W-:Y:S02]  /*a440*/  @!P5 LEA.HI R10, R9, R9, RZ, 0x1 ;  /* 0x00000009090ad211 */ /* 0x000fe400078f08ff */
[----:B------:R-:W-:Y:S02]  /*a450*/  @!P6 LEA.HI R12, R11, R11, RZ, 0x1 ;  /* 0x0000000b0b0ce211 */ /* 0x000fe400078f08ff */
[----:B------:R-:W-:Y:S02]  /*a460*/  @!P3 LOP3.LUT R9, R6, 0xfffffffe, RZ, 0xc0, !PT ;  /* 0xfffffffe0609b812 */ /* 0x000fe400078ec0ff */
[----:B------:R-:W-:-:S02]  /*a470*/  @!P0 LEA.HI R0, R0, R0, RZ, 0x1 ;  /* 0x0000000000008211 */ /* 0x000fc400078f08ff */
[----:B0-----:R-:W-:Y:S02]  /*a480*/  @!P2 LEA.HI R2, R5, R5, RZ, 0x1 ;  /* 0x000000050502a211 */ /* 0x001fe400078f08ff */
        /* <DEDUP_REMOVED lines=20> */
.L_x_14991:
[----:B------:R-:W-:Y:S05]  /*a5d0*/  BSYNC B0 ;  /* 0x0000000000007941 */ /* 0x000fea0003800000 */
.L_x_14990:
[----:B------:R-:W-:Y:S01]  /*a5e0*/  ISETP.GE.AND P0, PT, R17, R16, PT ;  /* 0x000000101100720c */ /* 0x000fe20003f06270 */
[----:B0-----:R0:W2:Y:S04]  /*a5f0*/  SHFL.IDX PT, R13, R20, 0x1, 0x1c1f ;  /* 0x003c1f00140d7f89 */ /* 0x0010a800000e0000 */
[----:B------:R0:W4:Y:S08]  /*a600*/  SHFL.IDX PT, R12, R18, 0x1, 0x1c1f ;  /* 0x003c1f00120c7f89 */ /* 0x00013000000e0000 */
[----:B0-----:R-:W-:Y:S05]  /*a610*/  @P0 BRA `(.L_x_14950) ;  /* 0x0000004000d80947 */ /* 0x001fea0003800000 */
[C---:B-1----:R-:W-:Y:S01]  /*a620*/  VIADD R0, R19.reuse, 0x8 ;  /* 0x0000000813007836 */ /* 0x042fe20000000000 */
        /* <DEDUP_REMOVED lines=17> */
[--C-:B--2-4-:R-:W-:Y:S01]  /*a740*/  @!P0 IMAD.WIDE R2, R19, 0x4, R12.reuse ;  /* 0x0000000413028825 */ /* 0x114fe200078e020c */
[----:B------:R-:W-:Y:S02]  /*a750*/  @!P4 LEA.HI R8, R8, R8, RZ, 0x1 ;  /* 0x000000080808c211 */ /* 0x000fe400078f08ff */
[----:B------:R-:W-:Y:S01]  /*a760*/  @!P5 LEA.HI R10, R9, R9, RZ, 0x1 ;  /* 0x00000009090ad211 */ /* 0x000fe200078f08ff */
[----:B------:R-:W-:Y:S01]  /*a770*/  @!P1 IMAD.WIDE R4, R5, 0x4, R12 ;  /* 0x0000000405049825 */ /* 0x000fe200078e020c */
[----:B------:R-:W-:Y:S01]  /*a780*/  @!P6 LEA.HI R14, R11, R11, RZ, 0x1 ;  /* 0x0000000b0b0ee211 */ /* 0x000fe200078f08ff */
[----:B------:R0:W-:Y:S01]  /*a790*/  @!P0 ST.E.64 desc[UR38][R2.64], R90 ;  /* 0x0000005a02008985 */ /* 0x0001e2000c101b26 */
[----:B------:R-:W-:Y:S02]  /*a7a0*/  @!P2 LOP3.LUT R7, R6, 0xfffffffe, RZ, 0xc0, !PT ;  /* 0xfffffffe0607a812 */ /* 0x000fe400078ec0ff */
[----:B------:R-:W-:Y:S01]  /*a7b0*/  @!P3 LOP3.LUT R9, R0, 0xfffffffe, RZ, 0xc0, !PT ;  /* 0xfffffffe0009b812 */ /* 0x000fe200078ec0ff */
[----:B------:R1:W-:Y:S01]  /*a7c0*/  @!P1 ST.E.64 desc[UR38][R4.64], R94 ;  /* 0x0000005e04009985 */ /* 0x0003e2000c101b26 */
[----:B------:R-:W-:-:S02]  /*a7d0*/  @!P4 LOP3.LUT R11, R8, 0xfffffffe, RZ, 0xc0, !PT ;  /* 0xfffffffe080bc812 */ /* 0x000fc400078ec0ff */
        /* <DEDUP_REMOVED lines=20> */
.L_x_14989:
        /* <DEDUP_REMOVED lines=59> */
.L_x_14948:
        /* <DEDUP_REMOVED lines=18> */
.L_x_14992:
[----:B------:R-:W-:Y:S01]  /*adf0*/  ULDC UR45, c[0x0][0xc50] ;  /* 0x00031400002d7ab9 */ /* 0x000fe20000000800 */
[----:B------:R-:W-:Y:S01]  /*ae00*/  UMOV UR42, UR6 ;  /* 0x00000006002a7c82 */ /* 0x000fe20008000000 */
[----:B------:R-:W-:-:S11]  /*ae10*/  UISETP.NE.AND UP0, UPT, UR45, 0x1, UPT ;  /* 0x000000012d00788c */ /* 0x000fd6000bf05270 */
[----:B------:R-:W-:Y:S01]  /*ae20*/  @UP0 ULDC UR4, c[0x0][0xc54] ;  /* 0x0003150000040ab9 */ /* 0x000fe20000000800 */
[----:B------:R-:W-:Y:S01]  /*ae30*/  @UP0 ULDC UR7, c[0x0][0xc58] ;  /* 0x0003160000070ab9 */ /* 0x000fe20000000800 */
[----:B------:R-:W-:-:S04]  /*ae40*/  UIMAD.WIDE.U32 UR4, UR6, UR4, URZ ;  /* 0x00000004060472a5 */ /* 0x000fc8000f8e003f */
[----:B------:R-:W-:-:S12]  /*ae50*/  @UP0 USHF.R.U32.HI UR42, URZ, UR7, UR5 ;  /* 0x000000073f2a0299 */ /* 0x000fd80008011605 */
.L_x_14993:
        /* <DEDUP_REMOVED lines=81> */
.L_x_14995:
        /* <DEDUP_REMOVED lines=33> */
.L_x_14996:
        /* <DEDUP_REMOVED lines=20> */
.L_x_14998:
        /* <DEDUP_REMOVED lines=15> */
.L_x_14997:
        /* <DEDUP_REMOVED lines=8> */
[----:B------:R-:W-:Y:S01]  /*b830*/  IMAD.U32 R0, RZ, RZ, UR52 ;  /* 0x00000034ff007e24 */ /* 0x000fe2000f8e00ff */
[C---:B------:R-:W-:Y:S01]  /*b840*/  LOP3.LUT R9, R22.reuse, 0x7f, RZ, 0xc0, !PT ;  /* 0x0000007f16097812 */ /* 0x040fe200078ec0ff */
[----:B------:R-:W-:Y:S01]  /*b850*/  IMAD.SHL.U32 R23, R22, 0x10, RZ ;  /* 0x0000001016177824 */ /* 0x000fe200078e00ff */
[----:B-1----:R-:W-:Y:S01]  /*b860*/  ISETP.NE.AND P1, PT, R16, 0x1, PT ;  /* 0x000000011000780c */ /* 0x002fe20003f25270 */
[----:B------:R-:W-:Y:S01]  /*b870*/  IMAD.MOV.U32 R6, RZ, RZ, RZ ;  /* 0x000000ffff067224 */ /* 0x000fe200078e00ff */
[----:B------:R-:W-:Y:S02]  /*b880*/  IADD3 R0, R0, -0x1, RZ ;  /* 0xffffffff00007810 */ /* 0x000fe40007ffe0ff */
[----:B------:R-:W-:Y:S02]  /*b890*/  SHF.R.U32.HI R4, RZ, 0x3, R9 ;  /* 0x00000003ff047819 */ /* 0x000fe40000011609 */
[----:B------:R-:W-:-:S03]  /*b8a0*/  LOP3.LUT R23, R23, 0x70, RZ, 0xc0, !PT ;  /* 0x0000007017177812 */ /* 0x000fc600078ec0ff */
[----:B------:R-:W-:-:S04]  /*b8b0*/  IMAD R4, R0, 0x80, R4 ;  /* 0x0000008000047824 */ /* 0x000fc800078e0204 */
[----:B------:R-:W-:Y:S01]  /*b8c0*/  IMAD.IADD R4, R23, 0x1, R4 ;  /* 0x0000000117047824 */ /* 0x000fe200078e0204 */
[----:B0-----:R-:W0:Y:S03]  /*b8d0*/  @P1 LDC R2, c[0x0][0x434] ;  /* 0x00010d00ff021b82 */ /* 0x001e260000000800 */
[C---:B-----5:R-:W-:Y:S01]  /*b8e0*/  IMAD.IADD R7, R4.reuse, 0x1, R19 ;  /* 0x0000000104077824 */ /* 0x060fe200078e0213 */
[----:B------:R-:W-:-:S04]  /*b8f0*/  ISETP.GE.AND P0, PT, R4, UR43, PT ;  /* 0x0000002b04007c0c */ /* 0x000fc8000bf06270 */
[----:B------:R-:W1:Y:S01]  /*b900*/  @P1 LDC R3, c[0x0][0x438] ;  /* 0x00010e00ff031b82 */ /* 0x000e620000000800 */
[----:B------:R-:W-:-:S08]  /*b910*/  MOV R8, R7 ;  /* 0x0000000700087202 */ /* 0x000fd00000000f00 */
[----:B------:R-:W3:Y:S01]  /*b920*/  @!P0 LDC.64 R10, c[0x0][0x428] ;  /* 0x00010a00ff0a8b82 */ /* 0x000ee20000000a00 */
[----:B0-----:R-:W-:-:S07]  /*b930*/  @P1 IMAD.HI.U32 R2, R7, R2, RZ ;  /* 0x0000000207021227 */ /* 0x001fce00078e00ff */
[----:B------:R-:W0:Y:S01]  /*b940*/  @!P0 LDC.64 R4, c[0x0][0x418] ;  /* 0x00010600ff048b82 */ /* 0x000e220000000a00 */
[----:B-1----:R-:W-:-:S04]  /*b950*/  @P1 SHF.R.U32.HI R8, RZ, R3, R2 ;  /* 0x00000003ff081219 */ /* 0x002fc80000011602 */
[----:B------:R-:W-:Y:S02]  /*b960*/  @!P0 SHF.R.S32.HI R3, RZ, 0x1f, R8 ;  /* 0x0000001fff038819 */ /* 0x000fe40000011408 */
[----:B--2---:R-:W-:-:S05]  /*b970*/  SHF.R.S32.HI R29, RZ, 0x1f, R28 ;  /* 0x0000001fff1d7819 */ /* 0x004fca000001141c */
[----:B---3--:R-:W-:-:S04]  /*b980*/  @!P0 IMAD R2, R29, R10, RZ ;  /* 0x0000000a1d028224 */ /* 0x008fc800078e02ff */
[----:B------:R-:W-:Y:S02]  /*b990*/  @!P0 IMAD R11, R28, R11, R2 ;  /* 0x0000000b1c0b8224 */ /* 0x000fe400078e0202 */
[----:B------:R-:W-:-:S04]  /*b9a0*/  @!P0 IMAD.MOV.U32 R2, RZ, RZ, R8 ;  /* 0x000000ffff028224 */ /* 0x000fc800078e0008 */
[----:B------:R-:W-:-:S04]  /*b9b0*/  @!P0 IMAD.WIDE.U32 R2, R28, R10, R2 ;  /* 0x0000000a1c028225 */ /* 0x000fc800078e0002 */
[----:B------:R-:W-:Y:S01]  /*b9c0*/  @!P0 IMAD.IADD R3, R3, 0x1, R11 ;  /* 0x0000000103038824 */ /* 0x000fe200078e020b */
[----:B0-----:R-:W-:-:S04]  /*b9d0*/  @!P0 LEA R4, P1, R2, R4, 0x2 ;  /* 0x0000000402048211 */ /* 0x001fc800078210ff */
[----:B------:R-:W-:-:S05]  /*b9e0*/  @!P0 LEA.HI.X R5, R2, R5, R3, 0x2, P1 ;  /* 0x0000000502058211 */ /* 0x000fca00008f1403 */
[----:B------:R0:W5:Y:S01]  /*b9f0*/  @!P0 LDG.E R6, desc[UR38][R4.64] ;  /* 0x0000002604068981 */ /* 0x000162000c1e1900 */
[----:B------:R-:W-:-:S03]  /*ba00*/  UMOV UR4, 0xffffffff ;  /* 0xffffffff00047882 */ /* 0x000fc60000000000 */
[----:B------:R-:W-:Y:S05]  /*ba10*/  BRA.DIV UR4, `(.L_x_14999) ;  /* 0x0000003204887947 */ /* 0x000fea000b800000 */
.L_x_15039:
[----:B------:R-:W-:Y:S01]  /*ba20*/  ULOP3.LUT UR4, UR40, 0x2, URZ, 0xfc, !UPT ;  /* 0x0000000228047892 */ /* 0x000fe2000f8efc3f */
[----:B------:R-:W-:Y:S01]  /*ba30*/  IMAD.MOV R2, RZ, RZ, -R8 ;  /* 0x000000ffff027224 */ /* 0x000fe200078e0a08 */
[----:B------:R-:W-:Y:S01]  /*ba40*/  MOV R26, R0 ;  /* 0x00000000001a7202 */ /* 0x000fe20000000f00 */
[----:B------:R-:W-:Y:S02]  /*ba50*/  IMAD.U32 R27, RZ, RZ, UR42 ;  /* 0x0000002aff1b7e24 */ /* 0x000fe4000f8e00ff */
[----:B0-----:R-:W-:Y:S01]  /*ba60*/  IMAD.SHL.U32 R4, R22, 0x8, RZ ;  /* 0x0000000816047824 */ /* 0x001fe200078e00ff */
[----:B------:R-:W-:Y:S01]  /*ba70*/  MOV R3, UR4 ;  /* 0x0000000400037c02 */ /* 0x000fe20008000f00 */
[----:B------:R-:W-:Y:S01]  /*ba80*/  IMAD R7, R16, R2, R7 ;  /* 0x0000000210077224 */ /* 0x000fe200078e0207 */
[----:B------:R-:W-:Y:S02]  /*ba90*/  SHF.R.S32.HI R27, RZ, 0x1f, R27 ;  /* 0x0000001fff1b7819 */ /* 0x000fe4000001141b */
[----:B------:R-:W-:-:S02]  /*baa0*/  ISETP.NE.AND P0, PT, R3, 0x3, PT ;  /* 0x000000030300780c */ /* 0x000fc40003f05270 */
[----:B------:R-:W-:-:S11]  /*bab0*/  LOP3.LUT R16, R4, 0x38, RZ, 0xc0, !PT ;  /* 0x0000003804107812 */ /* 0x000fd600078ec0ff */
[----:B------:R-:W-:Y:S05]  /*bac0*/  @!P0 BRA `(.L_x_15000) ;  /* 0x0000000000048947 */ /* 0x000fea0003800000 */
[----:B------:R-:W-:Y:S01]  /*bad0*/  BPT.TRAP 0x1 ;  /* 0x000000040000795c */ /* 0x000fe20000300000 */
.L_x_15000:
[----:B------:R-:W-:Y:S01]  /*bae0*/  IMAD.MOV.U32 R10, RZ, RZ, 0x1 ;  /* 0x00000001ff0a7424 */ /* 0x000fe200078e00ff */
[----:B------:R-:W-:Y:S01]  /*baf0*/  SHF.R.S32.HI R8, RZ, 0x1f, R7 ;  /* 0x0000001fff087819 */ /* 0x000fe20000011407 */
[----:B------:R-:W-:Y:S01]  /*bb00*/  ULDC.64 UR4, c[0x0][0x328] ;  /* 0x0000ca0000047ab9 */ /* 0x000fe20000000a00 */
[----:B------:R-:W-:Y:S02]  /*bb10*/  R2UR UR6, R27 ;  /* 0x000000001b0672ca */ /* 0x000fe400000e0000 */
[----:B------:R-:W-:Y:S01]  /*bb20*/  SHF.L.U32 R10, R10, 0x1f, RZ ;  /* 0x0000001f0a0a7819 */ /* 0x000fe200000006ff */
[----:B------:R-:W-:-:S03]  /*bb30*/  IMAD R2, R8, UR4, RZ ;  /* 0x0000000408027c24 */ /* 0x000fc6000f8e02ff */
[----:B------:R-:W0:Y:S01]  /*bb40*/  SYNCS.PHASECHK.TRANS64.TRYWAIT P0, [UR47+0x16840], R10 ;  /* 0x0168400aff0075a7 */ /* 0x000e22000800016f */
        /* <DEDUP_REMOVED lines=19> */
.L_x_15040:
[----:B------:R-:W-:Y:S01]  /*bc80*/  ULDC.64 UR4, c[0x0][0x300] ;  /* 0x0000c00000047ab9 */ /* 0x000fe20000000a00 */
[----:B------:R-:W-:Y:S01]  /*bc90*/  R2UR UR6, R27 ;  /* 0x000000001b0672ca */ /* 0x000fe200000e0000 */
[----:B------:R-:W-:Y:S01]  /*bca0*/  IMAD R8, R8, UR4, RZ ;  /* 0x0000000408087c24 */ /* 0x000fe2000f8e02ff */
[----:B------:R-:W-:Y:S01]  /*bcb0*/  SHF.R.U32.HI R12, RZ, 0x3, R9 ;  /* 0x00000003ff0c7819 */ /* 0x000fe20000011609 */
[----:B0-----:R-:W-:-:S04]  /*bcc0*/  IMAD.WIDE.U32 R2, R7, UR4, RZ ;  /* 0x0000000407027c25 */ /* 0x001fc8000f8e00ff */
[----:B------:R-:W-:Y:S01]  /*bcd0*/  IMAD R11, R7, UR5, R8 ;  /* 0x00000005070b7c24 */ /* 0x000fe2000f8e0208 */
[----:B------:R-:W-:Y:S01]  /*bce0*/  ULDC.64 UR4, c[0x0][0x310] ;  /* 0x0000c40000047ab9 */ /* 0x000fe20000000a00 */
[----:B------:R-:W-:Y:S02]  /*bcf0*/  IMAD.MOV.U32 R7, RZ, RZ, -0x80 ;  /* 0xffffff80ff077424 */ /* 0x000fe400078e00ff */
[----:B------:R-:W-:Y:S02]  /*bd00*/  IMAD.IADD R3, R3, 0x1, R11 ;  /* 0x0000000103037824 */ /* 0x000fe400078e020b */
[----:B------:R-:W-:Y:S02]  /*bd10*/  IMAD R5, R5, UR4, RZ ;  /* 0x0000000405057c24 */ /* 0x000fe4000f8e02ff */
[----:B------:R-:W-:-:S04]  /*bd20*/  IMAD.WIDE.U32 R2, R6, UR4, R2 ;  /* 0x0000000406027c25 */ /* 0x000fc8000f8e0002 */
[----:B------:R-:W-:Y:S01]  /*bd30*/  IMAD R5, R6, UR5, R5 ;  /* 0x0000000506057c24 */ /* 0x000fe2000f8e0205 */
[----:B------:R-:W-:Y:S01]  /*bd40*/  ULDC.64 UR4, c[0x0][0x308] ;  /* 0x0000c20000047ab9 */ /* 0x000fe20000000a00 */
[----:B------:R-:W-:Y:S02]  /*bd50*/  IMAD R6, R0, R7, UR43 ;  /* 0x0000002b00067e24 */ /* 0x000fe4000f8e0207 */
[----:B------:R-:W-:Y:S01]  /*bd60*/  IMAD.IADD R3, R3, 0x1, R5 ;  /* 0x0000000103037824 */ /* 0x000fe200078e0205 */
[----:B------:R-:W-:Y:S01]  /*bd70*/  MOV R5, UR4 ;  /* 0x0000000400057c02 */ /* 0x000fe20008000f00 */
[----:B------:R-:W-:-:S03]  /*bd80*/  UIMAD UR4, UR6, UR4, URZ ;  /* 0x00000004060472a4 */ /* 0x000fc6000f8e023f */
[----:B------:R-:W-:Y:S01]  /*bd90*/  ULDC.64 UR6, c[0x0][0x2e8] ;  /* 0x0000ba0000067ab9 */ /* 0x000fe20000000a00 */
[----:B------:R-:W-:Y:S02]  /*bda0*/  UIMAD UR4, UR42, UR5, UR4 ;  /* 0x000000052a0472a4 */ /* 0x000fe4000f8e0204 */
[----:B------:R-:W-:Y:S01]  /*bdb0*/  IMAD.WIDE.U32 R2, R5, UR42, R2 ;  /* 0x0000002a05027c25 */ /* 0x000fe2000f8e0002 */
[----:B------:R-:W-:-:S03]  /*bdc0*/  LOP3.LUT R5, R4, 0x1c0, RZ, 0xc0, !PT ;  /* 0x000001c004057812 */ /* 0x000fc600078ec0ff */
[----:B------:R-:W-:Y:S01]  /*bdd0*/  VIADD R3, R3, UR4 ;  /* 0x0000000403037c36 */ /* 0x000fe20008000000 */
[----:B------:R-:W-:Y:S01]  /*bde0*/  ULDC UR4, c[0x0][0x2f4] ;  /* 0x0000bd0000047ab9 */ /* 0x000fe20000000800 */
[----:B------:R-:W-:Y:S02]  /*bdf0*/  LEA R0, P0, R2, UR6, 0x1 ;  /* 0x0000000602007c11 */ /* 0x000fe4000f8008ff */
[----:B------:R-:W-:Y:S01]  /*be00*/  ISETP.GE.AND P3, PT, R16, UR4, PT ;  /* 0x0000000410007c0c */ /* 0x000fe2000bf66270 */
[----:B------:R-:W-:Y:S01]  /*be10*/  UMOV UR4, 0xffffffff ;  /* 0xffffffff00047882 */ /* 0x000fe20000000000 */
[----:B------:R-:W-:Y:S02]  /*be20*/  LOP3.LUT R5, R5, 0x38, R4, 0xf8, !PT ;  /* 0x0000003805057812 */ /* 0x000fe400078ef804 */
[----:B------:R-:W-:Y:S02]  /*be30*/  LEA.HI.X R4, R2, UR7, R3, 0x1, P0 ;  /* 0x0000000702047c11 */ /* 0x000fe400080f0c03 */
[----:B------:R-:W-:-:S02]  /*be40*/  P2R R2, PR, RZ, 0x8 ;  /* 0x00000008ff027803 */ /* 0x000fc40000000000 */
[----:B------:R-:W-:Y:S01]  /*be50*/  LOP3.LUT R3, R5, 0x38, R22, 0x78, !PT ;  /* 0x0000003805037812 */ /* 0x000fe200078e7816 */
[----:B------:R-:W-:Y:S01]  /*be60*/  IMAD.IADD R5, R6, 0x1, -R12 ;  /* 0x0000000106057824 */ /* 0x000fe200078e0a0c */
[----:B------:R-:W-:Y:S01]  /*be70*/  SHF.L.U32 R22, R9, 0x3, RZ ;  /* 0x0000000309167819 */ /* 0x000fe200000006ff */
[----:B------:R0:W-:Y:S03]  /*be80*/  STL [R1], R2 ;  /* 0x0000000201007387 */ /* 0x0001e60000100800 */
[----:B------:R-:W-:Y:S02]  /*be90*/  ISETP.GE.AND P0, PT, R5, 0x1, PT ;  /* 0x000000010500780c */ /* 0x000fe40003f06270 */
[----:B------:R-:W-:Y:S01]  /*bea0*/  LOP3.LUT R22, R3, 0x200, R22, 0xf8, !PT ;  /* 0x0000020003167812 */ /* 0x000fe200078ef816 */
[----:B------:R-:W-:Y:S10]  /*beb0*/  BRA.DIV UR4, `(.L_x_15002) ;  /* 0x0000002e04987947 */ /* 0x000ff4000b800000 */
[----:B------:R-:W1:Y:S01]  /*bec0*/  SHFL.IDX PT, R14, R0, RZ, 0x181f ;  /* 0x00181fff000e7589 */ /* 0x000e6200000e0000 */
[----:B------:R-:W-:-:S03]  /*bed0*/  @P0 LEA R7, R22, UR47, 0x1 ;  /* 0x0000002f16070c11 */ /* 0x000fc6000f8e08ff */
[----:B0-----:R-:W0:Y:S04]  /*bee0*/  SHFL.IDX PT, R2, R4, RZ, 0x181f ;  /* 0x00181fff04027589 */ /* 0x001e2800000e0000 */
[----:B------:R-:W-:Y:S04]  /*bef0*/  SHFL.IDX PT, R8, R4, 0x1, 0x181f ;  /* 0x00381f0004087f89 */ /* 0x000fe800000e0000 */
[----:B------:R-:W-:Y:S04]  /*bf00*/  SHFL.IDX PT, R9, R0, 0x2, 0x181f ;  /* 0x00581f0000097f89 */ /* 0x000fe800000e0000 */
[----:B------:R-:W-:Y:S01]  /*bf10*/  SHFL.IDX PT, R6, R4, 0x2, 0x181f ;  /* 0x00581f0004067f89 */ /* 0x000fe200000e0000 */
[----:B-1----:R-:W-:-:S05]  /*bf20*/  @P0 LEA R14, P1, R16, R14, 0x1 ;  /* 0x0000000e100e0211 */ /* 0x002fca00078208ff */
[----:B0-----:R-:W-:Y:S01]  /*bf30*/  @P0 IMAD.X R3, RZ, RZ, R2, P1 ;  /* 0x000000ffff030224 */ /* 0x001fe200008e0602 */
[C---:B------:R-:W-:Y:S01]  /*bf40*/  ISETP.GE.AND P1, PT, R5.reuse, 0x21, PT ;  /* 0x000000210500780c */ /* 0x040fe20003f26270 */
[----:B------:R-:W-:Y:S02]  /*bf50*/  @P0 IMAD.MOV.U32 R2, RZ, RZ, R14 ;  /* 0x000000ffff020224 */ /* 0x000fe400078e000e */
[----:B------:R-:W0:Y:S04]  /*bf60*/  SHFL.IDX PT, R14, R0, 0x1, 0x181f ;  /* 0x00381f00000e7f89 */ /* 0x000e2800000e0000 */
[----:B------:R1:W-:Y:S01]  /*bf70*/  @P0 LDGSTS.E.BYPASS.LTC128B.128 [R7+0xe400], desc[UR38][R2.64], !P3 ;  /* 0x0e40000002070fae */ /* 0x0003e2000d901d66 */
[----:B------:R-:W-:-:S05]  /*bf80*/  ISETP.GE.AND P0, PT, R5, 0x11, PT ;  /* 0x000000110500780c */ /* 0x000fca0003f06270 */
[C---:B------:R-:W-:Y:S01]  /*bf90*/  @P1 LEA R25, R22.reuse, UR47, 0x1 ;  /* 0x0000002f16191c11 */ /* 0x040fe2000f8e08ff */
[----:B-1----:R-:W-:Y:S07]  /*bfa0*/  SHFL.IDX PT, R7, R4, 0x3, 0x181f ;  /* 0x00781f0004077f89 */ /* 0x002fee00000e0000 */
[----:B------:R-:W-:Y:S02]  /*bfb0*/  @P0 LEA R21, R22, UR47, 0x1 ;  /* 0x0000002f16150c11 */ /* 0x000fe4000f8e08ff */
[----:B0-----:R-:W-:-:S02]  /*bfc0*/  @P0 LEA R2, P2, R16, R14, 0x1 ;  /* 0x0000000e10020211 */ /* 0x001fc400078408ff */
[----:B------:R-:W0:Y:S03]  /*bfd0*/  SHFL.IDX PT, R14, R0, 0x3, 0x181f ;  /* 0x00781f00000e7f89 */ /* 0x000e2600000e0000 */
[----:B------:R-:W-:-:S05]  /*bfe0*/  @P0 IMAD.X R3, RZ, RZ, R8, P2 ;  /* 0x000000ffff030224 */ /* 0x000fca00010e0608 */
[----:B------:R1:W-:Y:S02]  /*bff0*/  @P0 LDGSTS.E.BYPASS.LTC128B.128 [R21+0xec00], desc[UR38][R2.64], !P3 ;  /* 0x0ec0000002150fae */ /* 0x0003e4000d901d66 */
[----:B-1----:R-:W-:Y:S02]  /*c000*/  @P1 LEA R2, P0, R16, R9, 0x1 ;  /* 0x0000000910021211 */ /* 0x002fe400078008ff */
[----:B------:R-:W1:Y:S02]  /*c010*/  SHFL.IDX PT, R9, R0, 0x4, 0x181f ;  /* 0x00981f0000097f89 */ /* 0x000e6400000e0000 */
[----:B------:R-:W-:Y:S02]  /*c020*/  @P1 IADD3.X R3, RZ, R6, RZ, P0, !PT ;  /* 0x00000006ff031210 */ /* 0x000fe400007fe4ff */
        /* <DEDUP_REMOVED lines=8> */
[----:B------:R-:W-:Y:S02]  /*c0b0*/  @P0 IMAD.X R3, RZ, RZ, R7, P2 ;  /* 0x000000ffff030224 */ /* 0x000fe400010e0607 */
[----:B------:R-:W3:Y:S04]  /*c0c0*/  SHFL.IDX PT, R7, R4, 0x5, 0x181f ;  /* 0x00b81f0004077f89 */ /* 0x000ee800000e0000 */
[----:B------:R1:W-:Y:S02]  /*c0d0*/  @P0 LDGSTS.E.BYPASS.LTC128B.128 [R21+0xfc00], desc[UR38][R2.64], !P3 ;  /* 0x0fc0000002150fae */ /* 0x0003e4000d901d66 */
[----:B-1----:R-:W-:-:S02]  /*c0e0*/  @P1 LEA R2, P0, R16, R9, 0x1 ;  /* 0x0000000910021211 */ /* 0x002fc400078008ff */
[----:B------:R-:W1:Y:S03]  /*c0f0*/  SHFL.IDX PT, R9, R0, 0x6, 0x181f ;  /* 0x00d81f0000097f89 */ /* 0x000e6600000e0000 */
[----:B--2---:R-:W-:Y:S01]  /*c100*/  @P1 IMAD.X R3, RZ, RZ, R6, P0 ;  /* 0x000000ffff031224 */ /* 0x004fe200000e0606 */
[C---:B------:R-:W-:Y:S01]  /*c110*/  ISETP.GE.AND P0, PT, R5.reuse, 0x51, PT ;  /* 0x000000510500780c */ /* 0x040fe20003f06270 */
[----:B------:R-:W2:Y:S04]  /*c120*/  SHFL.IDX PT, R6, R4, 0x6, 0x181f ;  /* 0x00d81f0004067f89 */ /* 0x000ea800000e0000 */
[----:B------:R0:W-:Y:S01]  /*c130*/  @P1 LDGSTS.E.BYPASS.LTC128B.128 [R25+0x10400], desc[UR38][R2.64], !P3 ;  /* 0x1040000002191fae */ /* 0x0001e2000d901d66 */
[----:B------:R-:W-:-:S03]  /*c140*/  ISETP.GE.AND P1, PT, R5, 0x61, PT ;  /* 0x000000610500780c */ /* 0x000fc60003f26270 */
[----:B------:R-:W4:Y:S04]  /*c150*/  SHFL.IDX PT, R4, R4, 0x7, 0x181f ;  /* 0x00f81f0004047f89 */ /* 0x000f2800000e0000 */
[----:B0-----:R-:W-:Y:S02]  /*c160*/  @P0 LEA R2, P2, R16, R14, 0x1 ;  /* 0x0000000e10020211 */ /* 0x001fe400078408ff */
[----:B------:R0:W0:Y:S03]  /*c170*/  SHFL.IDX PT, R14, R0, 0x7, 0x181f ;  /* 0x00f81f00000e7f89 */ /* 0x00002600000e0000 */
[----:B---3--:R-:W-:Y:S01]  /*c180*/  @P0 IMAD.X R3, RZ, RZ, R7, P2 ;  /* 0x000000ffff030224 */ /* 0x008fe200010e0607 */
[----:B------:R-:W-:-:S05]  /*c190*/  @P0 LEA R7, R22, UR47, 0x1 ;  /* 0x0000002f16070c11 */ /* 0x000fca000f8e08ff */
[----:B------:R1:W-:Y:S02]  /*c1a0*/  @P0 LDGSTS.E.BYPASS.LTC128B.128 [R7+0x10c00], desc[UR38][R2.64], !P3 ;  /* 0x10c0000002070fae */ /* 0x0003e4000d901d66 */
[----:B-1----:R-:W-:Y:S02]  /*c1b0*/  @P1 LEA R2, P0, R16, R9, 0x1 ;  /* 0x0000000910021211 */ /* 0x002fe400078008ff */
[----:B------:R-:W-:Y:S02]  /*c1c0*/  @P1 LEA R9, R22, UR47, 0x1 ;  /* 0x0000002f16091c11 */ /* 0x000fe4000f8e08ff */
[----:B--2---:R-:W-:-:S05]  /*c1d0*/  @P1 IADD3.X R3, RZ, R6, RZ, P0, !PT ;  /* 0x00000006ff031210 */ /* 0x004fca00007fe4ff */
[----:B0---4-:R1:W-:Y:S04]  /*c1e0*/  @P1 LDGSTS.E.BYPASS.LTC128B.128 [R9+0x11400], desc[UR38][R2.64], !P3 ;  /* 0x1140000002091fae */ /* 0x0113e8000d901d66 */
.L_x_15058:
        /* <DEDUP_REMOVED lines=17> */
.L_x_15003:
        /* <DEDUP_REMOVED lines=23> */
[----:B------:R-:W-:Y:S02]  /*c470*/  IMAD.U32 R7, RZ, RZ, UR9 ;  /* 0x00000009ff077e24 */ /* 0x000fe4000f8e00ff */
[----:B------:R-:W-:-:S02]  /*c480*/  IMAD.U32 R10, RZ, RZ, UR4 ;  /* 0x00000004ff0a7e24 */ /* 0x000fc4000f8e00ff */
[----:B------:R-:W-:Y:S02]  /*c490*/  IMAD.MOV.U32 R8, RZ, RZ, 0x70 ;  /* 0x00000070ff087424 */ /* 0x000fe400078e00ff */
[----:B------:R-:W-:Y:S02]  /*c4a0*/  IMAD.MOV.U32 R12, RZ, RZ, 0x1 ;  /* 0x00000001ff0c7424 */ /* 0x000fe400078e00ff */
[----:B------:R-:W-:-:S07]  /*c4b0*/  IMAD.MOV.U32 R13, RZ, RZ, RZ ;  /* 0x000000ffff0d7224 */ /* 0x000fce00078e00ff */
[----:B------:R-:W-:-:S07]  /*c4c0*/  LEPC R20, `(.L_x_15004) ;  /* 0x000000001014794e */ /* 0x000fce0000000000 */
[----:B0-----:R-:W-:Y:S05]  /*c4d0*/  CALL.ABS.NOINC R2 ;  /* 0x0000000002007343 */ /* 0x001fea0003c00000 */
.L_x_15004:
[----:B------:R-:W-:Y:S01]  /*c4e0*/  IMAD.U32 R4, RZ, RZ, UR36 ;  /* 0x00000024ff047e24 */ /* 0x000fe2000f8e00ff */
[----:B------:R-:W-:Y:S01]  /*c4f0*/  ULDC.64 UR4, c[0x0][0x2e0] ;  /* 0x0000b80000047ab9 */ /* 0x000fe20000000a00 */
[----:B------:R-:W-:Y:S01]  /*c500*/  MOV R3, UR48 ;  /* 0x0000003000037c02 */ /* 0x000fe20008000f00 */
[----:B------:R-:W-:Y:S01]  /*c510*/  IMAD R25, R25, UR4, RZ ;  /* 0x0000000419197c24 */ /* 0x000fe2000f8e02ff */
[----:B------:R-:W-:Y:S01]  /*c520*/  UISETP.NE.AND UP0, UPT, UR50, URZ, UPT ;  /* 0x0000003f3200728c */ /* 0x000fe2000bf05270 */
[----:B------:R-:W-:Y:S01]  /*c530*/  IMAD.MOV.U32 R2, RZ, RZ, R4 ;  /* 0x000000ffff027224 */ /* 0x000fe200078e0004 */
[----:B------:R-:W0:Y:S01]  /*c540*/  LDC R9, c[0x0][0x448] ;  /* 0x00011200ff097b82 */ /* 0x000e220000000800 */
[C---:B------:R-:W-:Y:S02]  /*c550*/  IMAD R25, R24.reuse, UR5, R25 ;  /* 0x0000000518197c24 */ /* 0x040fe4000f8e0219 */
[----:B------:R-:W-:Y:S01]  /*c560*/  IMAD.WIDE.U32 R2, R24, UR4, R2 ;  /* 0x0000000418027c25 */ /* 0x000fe2000f8e0002 */
[----:B------:R-:W-:Y:S01]  /*c570*/  PLOP3.LUT P0, PT, PT, PT, UP0, 0x80, 0x0 ;  /* 0x000000000000781c */ /* 0x000fe20003f0f008 */
[----:B------:R-:W1:Y:S01]  /*c580*/  S2R R24, SR_TID.X ;  /* 0x0000000000187919 */ /* 0x000e620000002100 */
[----:B------:R-:W-:Y:S01]  /*c590*/  PLOP3.LUT P1, PT, PT, PT, UP0, 0x80, 0x0 ;  /* 0x000000000000781c */ /* 0x000fe20003f2f008 */
[----:B------:R-:W-:Y:S01]  /*c5a0*/  IMAD.U32 R5, RZ, RZ, UR37 ;  /* 0x00000025ff057e24 */ /* 0x000fe2000f8e00ff */
[----:B------:R-:W-:Y:S01]  /*c5b0*/  PLOP3.LUT P2, PT, PT, PT, UP0, 0x80, 0x0 ;  /* 0x000000000000781c */ /* 0x000fe20003f4f008 */
[----:B------:R-:W-:Y:S01]  /*c5c0*/  IMAD.U32 R5, RZ, RZ, UR49 ;  /* 0x00000031ff057e24 */ /* 0x000fe2000f8e00ff */
[----:B------:R-:W-:Y:S01]  /*c5d0*/  @UP0 ULDC UR4, c[0x0][0x44c] ;  /* 0x0001130000040ab9 */ /* 0x000fe20000000800 */
[----:B------:R-:W-:Y:S01]  /*c5e0*/  @UP0 ULDC UR5, c[0x0][0x450] ;  /* 0x0001140000050ab9 */ /* 0x000fe20000000800 */
[----:B------:R-:W-:-:S02]  /*c5f0*/  IADD3 R3, R3, R25, RZ ;  /* 0x0000001903037210 */ /* 0x000fc40007ffe0ff */
[----:B-1----:R-:W-:-:S04]  /*c600*/  LOP3.LUT R24, R24, 0x7f, RZ, 0xc0, !PT ;  /* 0x0000007f18187812 */ /* 0x002fc800078ec0ff */
[----:B------:R-:W-:-:S05]  /*c610*/  SHF.R.U32.HI R24, RZ, 0x3, R24 ;  /* 0x00000003ff187819 */ /* 0x000fca0000011618 */
[----:B------:R-:W-:-:S04]  /*c620*/  IMAD.IADD R0, R23, 0x1, R24 ;  /* 0x0000000117007824 */ /* 0x000fc800078e0218 */
[----:B------:R-:W-:-:S04]  /*c630*/  IMAD R4, R5, 0xc0, R0 ;  /* 0x000000c005047824 */ /* 0x000fc800078e0200 */
[C---:B------:R-:W-:Y:S01]  /*c640*/  @P0 IMAD.HI.U32 R0, R4.reuse, UR4, RZ ;  /* 0x0000000404000c27 */ /* 0x040fe2000f8e00ff */
[----:B------:R-:W-:Y:S01]  /*c650*/  PLOP3.LUT P0, PT, PT, PT, UP0, 0x80, 0x0 ;  /* 0x000000000000781c */ /* 0x000fe20003f0f008 */
[----:B------:R-:W-:Y:S02]  /*c660*/  @UP0 ULDC UR4, c[0x0][0x44c] ;  /* 0x0001130000040ab9 */ /* 0x000fe40000000800 */
[----:B------:R-:W-:Y:S01]  /*c670*/  IMAD.MOV.U32 R5, RZ, RZ, R4 ;  /* 0x000000ffff057224 */ /* 0x000fe200078e0004 */
[----:B------:R-:W-:Y:S02]  /*c680*/  @P1 SHF.R.U32.HI R5, RZ, UR5, R0 ;  /* 0x00000005ff051c19 */ /* 0x000fe40008011600 */
[----:B------:R-:W-:-:S03]  /*c690*/  IADD3 R0, R4, 0x80, RZ ;  /* 0x0000008004007810 */ /* 0x000fc60007ffe0ff */
[----:B------:R-:W-:Y:S02]  /*c6a0*/  IMAD.MOV R15, RZ, RZ, -R5 ;  /* 0x000000ffff0f7224 */ /* 0x000fe400078e0a05 */
[----:B------:R-:W-:Y:S01]  /*c6b0*/  @P2 IMAD.HI.U32 R6, R0, UR4, RZ ;  /* 0x0000000400062c27 */ /* 0x000fe2000f8e00ff */
[----:B------:R-:W-:-:S03]  /*c6c0*/  @UP0 ULDC UR4, c[0x0][0x450] ;  /* 0x0001140000040ab9 */ /* 0x000fc60000000800 */
[----:B0-----:R-:W-:Y:S01]  /*c6d0*/  IMAD R15, R9, R15, R4 ;  /* 0x0000000f090f7224 */ /* 0x001fe200078e0204 */
[----:B------:R-:W-:Y:S01]  /*c6e0*/  SHF.R.S32.HI R4, RZ, 0x1f, R5 ;  /* 0x0000001fff047819 */ /* 0x000fe20000011405 */
[----:B------:R-:W-:Y:S01]  /*c6f0*/  IMAD.MOV.U32 R11, RZ, RZ, R0 ;  /* 0x000000ffff0b7224 */ /* 0x000fe200078e0000 */
[----:B------:R-:W-:Y:S01]  /*c700*/  @P0 SHF.R.U32.HI R11, RZ, UR4, R6 ;  /* 0x00000004ff0b0c19 */ /* 0x000fe20008011606 */
[----:B------:R-:W-:Y:S02]  /*c710*/  ULDC.64 UR4, c[0x0][0x2d0] ;  /* 0x0000b40000047ab9 */ /* 0x000fe40000000a00 */
[----:B------:R-:W-:Y:S01]  /*c720*/  IMAD R6, R4, UR4, RZ ;  /* 0x0000000404067c24 */ /* 0x000fe2000f8e02ff */
[--C-:B------:R-:W-:Y:S01]  /*c730*/  SHF.R.S32.HI R4, RZ, 0x1f, R11.reuse ;  /* 0x0000001fff047819 */ /* 0x100fe2000001140b */
[----:B------:R-:W-:Y:S02]  /*c740*/  IMAD.MOV R8, RZ, RZ, -R11 ;  /* 0x000000ffff087224 */ /* 0x000fe400078e0a0b */
[----:B------:R-:W-:-:S02]  /*c750*/  IMAD R13, R5, UR5, R6 ;  /* 0x00000005050d7c24 */ /* 0x000fc4000f8e0206 */
[----:B------:R-:W-:Y:S02]  /*c760*/  IMAD R10, R4, UR4, RZ ;  /* 0x00000004040a7c24 */ /* 0x000fe4000f8e02ff */
[----:B------:R-:W-:-:S04]  /*c770*/  IMAD.WIDE.U32 R6, R11, UR4, R2 ;  /* 0x000000040b067c25 */ /* 0x000fc8000f8e0002 */
[----:B------:R-:W-:Y:S02]  /*c780*/  IMAD R21, R11, UR5, R10 ;  /* 0x000000050b157c24 */ /* 0x000fe4000f8e020a */
[----:B------:R-:W-:Y:S01]  /*c790*/  IMAD R11, R9, R8, R0 ;  /* 0x00000008090b7224 */ /* 0x000fe200078e0200 */
[----:B------:R-:W-:Y:S01]  /*c7a0*/  SHF.R.S32.HI R0, RZ, 0x1f, R15 ;  /* 0x0000001fff007819 */ /* 0x000fe2000001140f */
[----:B------:R-:W-:Y:S01]  /*c7b0*/  IMAD.WIDE.U32 R4, R5, UR4, R2 ;  /* 0x0000000405047c25 */ /* 0x000fe2000f8e0002 */
[----:B------:R-:W-:-:S03]  /*c7c0*/  ULDC.64 UR4, c[0x0][0x2c8] ;  /* 0x0000b20000047ab9 */ /* 0x000fc60000000a00 */
[----:B------:R-:W-:Y:S01]  /*c7d0*/  IMAD R0, R0, UR4, RZ ;  /* 0x0000000400007c24 */ /* 0x000fe2000f8e02ff */
[----:B------:R-:W-:Y:S01]  /*c7e0*/  IADD3 R3, R5, R13, RZ ;  /* 0x0000000d05037210 */ /* 0x000fe20007ffe0ff */
[----:B------:R-:W-:Y:S02]  /*c7f0*/  IMAD.MOV.U32 R2, RZ, RZ, R4 ;  /* 0x000000ffff027224 */ /* 0x000fe400078e0004 */
[C---:B------:R-:W-:Y:S01]  /*c800*/  IMAD R13, R15.reuse, UR5, R0 ;  /* 0x000000050f0d7c24 */ /* 0x040fe2000f8e0200 */
[----:B------:R-:W-:Y:S01]  /*c810*/  SHF.R.S32.HI R0, RZ, 0x1f, R11 ;  /* 0x0000001fff007819 */ /* 0x000fe2000001140b */
[----:B------:R-:W-:-:S04]  /*c820*/  IMAD.WIDE.U32 R4, R15, UR4, R2 ;  /* 0x000000040f047c25 */ /* 0x000fc8000f8e0002 */
        /* <DEDUP_REMOVED lines=16> */
[----:B------:R-:W0:Y:S01]  /*c930*/  SHFL.IDX PT, R14, R7, RZ, 0x181f ;  /* 0x00181fff070e7589 */ /* 0x000e2200000e0000 */
[----:B------:R-:W-:Y:S01]  /*c940*/  IMAD.U32 R5, RZ, RZ, UR49 ;  /* 0x00000031ff057e24 */ /* 0x000fe2000f8e00ff */
[----:B------:R-:W-:Y:S02]  /*c950*/  ULDC UR4, c[0x0][0x288] ;  /* 0x0000a20000047ab9 */ /* 0x000fe40000000800 */
[----:B------:R-:W1:Y:S01]  /*c960*/  SHFL.IDX PT, R2, R8, RZ, 0x181f ;  /* 0x00181fff08027589 */ /* 0x000e6200000e0000 */
[----:B------:R-:W-:Y:S02]  /*c970*/  IMAD R4, R9, UR4, RZ ;  /* 0x0000000409047c24 */ /* 0x000fe4000f8e02ff */
[----:B------:R-:W-:Y:S01]  /*c980*/  IMAD R5, R5, 0xc0, R24 ;  /* 0x000000c005057824 */ /* 0x000fe200078e0218 */
[----:B------:R-:W2:Y:S03]  /*c990*/  SHFL.IDX PT, R21, R7, 0x1, 0x181f ;  /* 0x00381f0007157f89 */ /* 0x000ea600000e0000 */
[C---:B------:R-:W-:Y:S01]  /*c9a0*/  VIADD R9, R5.reuse, 0x10 ;  /* 0x0000001005097836 */ /* 0x040fe20000000000 */
[C---:B------:R-:W-:Y:S01]  /*c9b0*/  ISETP.GE.AND P1, PT, R5.reuse, R4, PT ;  /* 0x000000040500720c */ /* 0x040fe20003f26270 */
[----:B------:R-:W3:Y:S01]  /*c9c0*/  SHFL.IDX PT, R10, R8, 0x1, 0x181f ;  /* 0x00381f00080a7f89 */ /* 0x000ee200000e0000 */
[----:B------:R-:W-:-:S02]  /*c9d0*/  VIADD R11, R5, 0x20 ;  /* 0x00000020050b7836 */ /* 0x000fc40000000000 */
[----:B------:R-:W-:Y:S02]  /*c9e0*/  ISETP.GE.AND P3, PT, R9, R4, PT ;  /* 0x000000040900720c */ /* 0x000fe40003f66270 */
[----:B------:R-:W-:Y:S07]  /*c9f0*/  SHFL.IDX PT, R9, R8, 0x2, 0x181f ;  /* 0x00581f0008097f89 */ /* 0x000fee00000e0000 */
[----:B0-----:R-:W-:Y:S02]  /*ca00*/  @!P1 LEA R14, P2, R16, R14, 0x1 ;  /* 0x0000000e100e9211 */ /* 0x001fe400078408ff */
[----:B------:R-:W-:-:S03]  /*ca10*/  @!P1 LEA R25, R22, UR47, 0x1 ;  /* 0x0000002f16199c11 */ /* 0x000fc6000f8e08ff */
[----:B-1----:R-:W-:Y:S01]  /*ca20*/  @!P1 IMAD.X R3, RZ, RZ, R2, P2 ;  /* 0x000000ffff039224 */ /* 0x002fe200010e0602 */
[----:B------:R-:W-:Y:S02]  /*ca30*/  @!P1 MOV R2, R14 ;  /* 0x0000000e00029202 */ /* 0x000fe40000000f00 */
[----:B------:R-:W0:Y:S04]  /*ca40*/  SHFL.IDX PT, R14, R7, 0x2, 0x181f ;  /* 0x00581f00070e7f89 */ /* 0x000e2800000e0000 */
[----:B------:R2:W-:Y:S01]  /*ca50*/  @!P1 LDGSTS.E.BYPASS.LTC128B.128 [R25+0x8400], desc[UR38][R2.64], !P0 ;  /* 0x0840000002199fae */ /* 0x0005e2000c101d66 */
[----:B------:R-:W-:Y:S01]  /*ca60*/  ISETP.GE.AND P1, PT, R11, R4, PT ;  /* 0x000000040b00720c */ /* 0x000fe20003f26270 */
[----:B------:R-:W-:Y:S01]  /*ca70*/  VIADD R11, R5, 0x40 ;  /* 0x00000040050b7836 */ /* 0x000fe20000000000 */
[----:B--2---:R-:W-:-:S02]  /*ca80*/  @!P3 LEA R2, P2, R16, R21, 0x1 ;  /* 0x000000151002b211 */ /* 0x004fc400078408ff */
[C---:B------:R-:W-:Y:S01]  /*ca90*/  @!P3 LEA R25, R22.reuse, UR47, 0x1 ;  /* 0x0000002f1619bc11 */ /* 0x040fe2000f8e08ff */
[----:B------:R-:W1:Y:S08]  /*caa0*/  SHFL.IDX PT, R21, R7, 0x3, 0x181f ;  /* 0x00781f0007157f89 */ /* 0x000e7000000e0000 */
[----:B------:R-:W-:Y:S01]  /*cab0*/  @!P1 LEA R20, R22, UR47, 0x1 ;  /* 0x0000002f16149c11 */ /* 0x000fe2000f8e08ff */
[----:B---3--:R-:W-:-:S02]  /*cac0*/  @!P3 IMAD.X R3, RZ, RZ, R10, P2 ;  /* 0x000000ffff03b224 */ /* 0x008fc400010e060a */
[----:B------:R-:W2:Y:S04]  /*cad0*/  SHFL.IDX PT, R10, R8, 0x3, 0x181f ;  /* 0x00781f00080a7f89 */ /* 0x000ea800000e0000 */
[----:B------:R0:W-:Y:S02]  /*cae0*/  @!P3 LDGSTS.E.BYPASS.LTC128B.128 [R25+0x8c00], desc[UR38][R2.64], !P0 ;  /* 0x08c000000219bfae */ /* 0x0001e4000c101d66 */
[----:B0-----:R-:W-:Y:S02]  /*caf0*/  @!P1 LEA R2, P2, R16, R14, 0x1 ;  /* 0x0000000e10029211 */ /* 0x001fe400078408ff */
[----:B------:R-:W0:Y:S02]  /*cb00*/  SHFL.IDX PT, R14, R7, 0x4, 0x181f ;  /* 0x00981f00070e7f89 */ /* 0x000e2400000e0000 */
[----:B------:R-:W-:Y:S01]  /*cb10*/  @!P1 IADD3.X R3, RZ, R9, RZ, P2, !PT ;  /* 0x00000009ff039210 */ /* 0x000fe200017fe4ff */
[----:B------:R-:W-:-:S04]  /*cb20*/  VIADD R9, R5, 0x30 ;  /* 0x0000003005097836 */ /* 0x000fc80000000000 */
[----:B------:R1:W-:Y:S01]  /*cb30*/  @!P1 LDGSTS.E.BYPASS.LTC128B.128 [R20+0x9400], desc[UR38][R2.64], !P0 ;  /* 0x0940000002149fae */ /* 0x0003e2000c101d66 */
[-C--:B------:R-:W-:Y:S02]  /*cb40*/  ISETP.GE.AND P3, PT, R9, R4.reuse, PT ;  /* 0x000000040900720c */ /* 0x080fe40003f66270 */
[----:B------:R-:W-:Y:S01]  /*cb50*/  ISETP.GE.AND P1, PT, R11, R4, PT ;  /* 0x000000040b00720c */ /* 0x000fe20003f26270 */
[----:B------:R-:W3:Y:S01]  /*cb60*/  SHFL.IDX PT, R9, R8, 0x4, 0x181f ;  /* 0x00981f0008097f89 */ /* 0x000ee200000e0000 */
[----:B------:R-:W-:-:S09]  /*cb70*/  VIADD R11, R5, 0x60 ;  /* 0x00000060050b7836 */ /* 0x000fd20000000000 */
[----:B-1----:R-:W-:Y:S02]  /*cb80*/  @!P3 LEA R2, P2, R16, R21, 0x1 ;  /* 0x000000151002b211 */ /* 0x002fe400078408ff */
[C---:B------:R-:W-:Y:S01]  /*cb90*/  @!P3 LEA R25, R22.reuse, UR47, 0x1 ;  /* 0x0000002f1619bc11 */ /* 0x040fe2000f8e08ff */
[----:B------:R-:W1:Y:S01]  /*cba0*/  SHFL.IDX PT, R21, R7, 0x5, 0x181f ;  /* 0x00b81f0007157f89 */ /* 0x000e6200000e0000 */
[----:B------:R-:W-:Y:S01]  /*cbb0*/  @!P1 LEA R20, R22, UR47, 0x1 ;  /* 0x0000002f16149c11 */ /* 0x000fe2000f8e08ff */
[----:B--2---:R-:W-:Y:S02]  /*cbc0*/  @!P3 IMAD.X R3, RZ, RZ, R10, P2 ;  /* 0x000000ffff03b224 */ /* 0x004fe400010e060a */
[----:B------:R-:W2:Y:S04]  /*cbd0*/  SHFL.IDX PT, R10, R8, 0x5, 0x181f ;  /* 0x00b81f00080a7f89 */ /* 0x000ea800000e0000 */
[----:B------:R0:W-:Y:S02]  /*cbe0*/  @!P3 LDGSTS.E.BYPASS.LTC128B.128 [R25+0x9c00], desc[UR38][R2.64], !P0 ;  /* 0x09c000000219bfae */ /* 0x0001e4000c101d66 */
[----:B0-----:R-:W-:-:S02]  /*cbf0*/  @!P1 LEA R2, P2, R16, R14, 0x1 ;  /* 0x0000000e10029211 */ /* 0x001fc400078408ff */
[----:B------:R-:W0:Y:S02]  /*cc00*/  SHFL.IDX PT, R14, R7, 0x6, 0x181f ;  /* 0x00d81f00070e7f89 */ /* 0x000e2400000e0000 */
[----:B---3--:R-:W-:Y:S01]  /*cc10*/  @!P1 IADD3.X R3, RZ, R9, RZ, P2, !PT ;  /* 0x00000009ff039210 */ /* 0x008fe200017fe4ff */
[----:B------:R-:W-:-:S04]  /*cc20*/  VIADD R9, R5, 0x50 ;  /* 0x0000005005097836 */ /* 0x000fc80000000000 */
[----:B------:R1:W-:Y:S01]  /*cc30*/  @!P1 LDGSTS.E.BYPASS.LTC128B.128 [R20+0xa400], desc[UR38][R2.64], !P0 ;  /* 0x0a40000002149fae */ /* 0x0003e2000c101d66 */
[-C--:B------:R-:W-:Y:S02]  /*cc40*/  ISETP.GE.AND P3, PT, R9, R4.reuse, PT ;  /* 0x000000040900720c */ /* 0x080fe40003f66270 */
[----:B------:R-:W-:Y:S01]  /*cc50*/  ISETP.GE.AND P1, PT, R11, R4, PT ;  /* 0x000000040b00720c */ /* 0x000fe20003f26270 */
[----:B------:R-:W3:Y:S01]  /*cc60*/  SHFL.IDX PT, R9, R8, 0x6, 0x181f ;  /* 0x00d81f0008097f89 */ /* 0x000ee200000e0000 */
[----:B------:R-:W-:-:S03]  /*cc70*/  VIADD R11, R5, 0x80 ;  /* 0x00000080050b7836 */ /* 0x000fc60000000000 */
[----:B------:R-:W-:Y:S06]  /*cc80*/  SHFL.IDX PT, R8, R8, 0x7, 0x181f ;  /* 0x00f81f0008087f89 */ /* 0x000fec00000e0000 */
[----:B-1----:R-:W-:Y:S02]  /*cc90*/  @!P3 LEA R2, P2, R16, R21, 0x1 ;  /* 0x000000151002b211 */ /* 0x002fe400078408ff */
        /* <DEDUP_REMOVED lines=11> */
[----:B0-----:R-:W-:Y:S01]  /*cd50*/  VIADD R7, R5, 0x90 ;  /* 0x0000009005077836 */ /* 0x001fe20000000000 */
[----:B------:R-:W-:Y:S01]  /*cd60*/  ISETP.GE.AND P1, PT, R11, R4, PT ;  /* 0x000000040b00720c */ /* 0x000fe20003f26270 */
[----:B------:R-:W0:Y:S01]  /*cd70*/  SHFL.IDX PT, R9, R6, RZ, 0x181f ;  /* 0x00181fff06097589 */ /* 0x000e2200000e0000 */
[----:B------:R-:W-:-:S09]  /*cd80*/  VIADD R11, R5, 0xa0 ;  /* 0x000000a0050b7836 */ /* 0x000fd20000000000 */
[----:B------:R-:W-:Y:S02]  /*cd90*/  @!P3 LEA R25, R22, UR47, 0x1 ;  /* 0x0000002f1619bc11 */ /* 0x000fe4000f8e08ff */
[----:B-1----:R-:W-:Y:S02]  /*cda0*/  @!P3 LEA R2, P2, R16, R14, 0x1 ;  /* 0x0000000e1002b211 */ /* 0x002fe400078408ff */
[----:B------:R-:W-:Y:S03]  /*cdb0*/  SHFL.IDX PT, R14, R0, 0x2, 0x181f ;  /* 0x00581f00000e7f89 */ /* 0x000fe600000e0000 */
[----:B------:R-:W-:Y:S02]  /*cdc0*/  @!P3 IMAD.X R3, RZ, RZ, R8, P2 ;  /* 0x000000ffff03b224 */ /* 0x000fe400010e0608 */
[----:B------:R-:W-:Y:S04]  /*cdd0*/  SHFL.IDX PT, R8, R6, 0x1, 0x181f ;  /* 0x00381f0006087f89 */ /* 0x000fe800000e0000 */
[----:B------:R1:W-:Y:S01]  /*cde0*/  @!P3 LDGSTS.E.BYPASS.LTC128B.128 [R25+0xbc00], desc[UR38][R2.64], !P0 ;  /* 0x0bc000000219bfae */ /* 0x0003e2000c101d66 */
[----:B------:R-:W-:-:S03]  /*cdf0*/  ISETP.GE.AND P3, PT, R7, R4, PT ;  /* 0x000000040700720c */ /* 0x000fc60003f66270 */
[----:B------:R-:W-:Y:S04]  /*ce00*/  SHFL.IDX PT, R7, R6, 0x2, 0x181f ;  /* 0x00581f0006077f89 */ /* 0x000fe800000e0000 */
[----:B------:R-:W-:Y:S01]  /*ce10*/  SHFL.IDX PT, R6, R6, 0x3, 0x181f ;  /* 0x00781f0006067f89 */ /* 0x000fe200000e0000 */
[----:B-1----:R-:W-:Y:S02]  /*ce20*/  @!P1 LEA R2, P2, R16, R21, 0x1 ;  /* 0x0000001510029211 */ /* 0x002fe400078408ff */
[----:B------:R-:W-:Y:S02]  /*ce30*/  @!P1 LEA R21, R22, UR47, 0x1 ;  /* 0x0000002f16159c11 */ /* 0x000fe4000f8e08ff */
[----:B0-----:R-:W-:Y:S02]  /*ce40*/  @!P1 IADD3.X R3, RZ, R9, RZ, P2, !PT ;  /* 0x00000009ff039210 */ /* 0x001fe400017fe4ff */
[----:B------:R-:W0:Y:S04]  /*ce50*/  SHFL.IDX PT, R9, R0, 0x1, 0x181f ;  /* 0x00381f0000097f89 */ /* 0x000e2800000e0000 */
[----:B------:R0:W-:Y:S01]  /*ce60*/  @!P1 LDGSTS.E.BYPASS.LTC128B.128 [R21+0xc400], desc[UR38][R2.64], !P0 ;  /* 0x0c40000002159fae */ /* 0x0001e2000c101d66 */
[----:B------:R-:W-:-:S02]  /*ce70*/  ISETP.GE.AND P1, PT, R11, R4, PT ;  /* 0x000000040b00720c */ /* 0x000fc40003f26270 */
[----:B0-----:R-:W-:Y:S02]  /*ce80*/  @!P3 LEA R2, P2, R16, R9, 0x1 ;  /* 0x000000091002b211 */ /* 0x001fe400078408ff */
[----:B------:R-:W-:-:S03]  /*ce90*/  @!P3 LEA R9, R22, UR47, 0x1 ;  /* 0x0000002f1609bc11 */ /* 0x000fc6000f8e08ff */
[----:B------:R-:W-:-:S05]  /*cea0*/  @!P3 IMAD.X R3, RZ, RZ, R8, P2 ;  /* 0x000000ffff03b224 */ /* 0x000fca00010e0608 */
[----:B------:R0:W-:Y:S02]  /*ceb0*/  @!P3 LDGSTS.E.BYPASS.LTC128B.128 [R9+0xcc00], desc[UR38][R2.64], !P0 ;  /* 0x0cc000000209bfae */ /* 0x0001e4000c101d66 */
[----:B0-----:R-:W-:Y:S02]  /*cec0*/  @!P1 LEA R2, P2, R16, R14, 0x1 ;  /* 0x0000000e10029211 */ /* 0x001fe400078408ff */
[----:B------:R0:W1:Y:S02]  /*ced0*/  SHFL.IDX PT, R14, R0, 0x3, 0x181f ;  /* 0x00781f00000e7f89 */ /* 0x00006400000e0000 */
[----:B------:R-:W-:Y:S02]  /*cee0*/  @!P1 IADD3.X R3, RZ, R7, RZ, P2, !PT ;  /* 0x00000007ff039210 */ /* 0x000fe400017fe4ff */
[----:B------:R-:W-:-:S05]  /*cef0*/  @!P1 LEA R7, R22, UR47, 0x1 ;  /* 0x0000002f16079c11 */ /* 0x000fca000f8e08ff */
[----:B------:R0:W-:Y:S02]  /*cf00*/  @!P1 LDGSTS.E.BYPASS.LTC128B.128 [R7+0xd400], desc[UR38][R2.64], !P0 ;  /* 0x0d40000002079fae */ /* 0x0001e4000c101d66 */
.L_x_15083:
        /* <DEDUP_REMOVED lines=18> */
.L_x_15084:
        /* <DEDUP_REMOVED lines=9> */
[----:B------:R-:W-:Y:S01]  /*d0c0*/  ULOP3.LUT UR5, URZ, UR46, URZ, 0x33, !UPT ;  /* 0x0000002e3f057292 */ /* 0x000fe2000f8e333f */
[----:B------:R-:W-:Y:S01]  /*d0d0*/  IMAD.SHL.U32 R4, R16, 0x2, RZ ;  /* 0x0000000210047824 */ /* 0x000fe200078e00ff */
[----:B------:R-:W-:Y:S01]  /*d0e0*/  UIMAD UR4, UR4, UR41, URZ ;  /* 0x00000029040472a4 */ /* 0x000fe2000f8e023f */
[----:B------:R-:W-:Y:S01]  /*d0f0*/  BSSY B0, `(.L_x_15007) ;  /* 0x00000f8000007945 */ /* 0x000fe20003800000 */
[----:B------:R-:W-:Y:S01]  /*d100*/  MOV R21, 0x1 ;  /* 0x0000000100157802 */ /* 0x000fe20000000f00 */
[----:B------:R-:W-:-:S03]  /*d110*/  IMAD.MOV.U32 R8, RZ, RZ, RZ ;  /* 0x000000ffff087224 */ /* 0x000fc600078e00ff */
[----:B------:R-:W-:Y:S01]  /*d120*/  LOP3.LUT R3, RZ, UR4, RZ, 0x33, !PT ;  /* 0x00000004ff037c12 */ /* 0x000fe2000f8e33ff */
[----:B------:R-:W-:Y:S02]  /*d130*/  ULDC UR4, c[0x0][0x2f4] ;  /* 0x0000bd0000047ab9 */ /* 0x000fe40000000800 */
[----:B------:R-:W-:Y:S02]  /*d140*/  ISETP.GE.AND P1, PT, R16, UR4, PT ;  /* 0x0000000410007c0c */ /* 0x000fe4000bf26270 */
[----:B------:R-:W-:-:S04]  /*d150*/  VIMNMX3 R3, R0, UR5, R3, !PT ;  /* 0x0000000500037c0f */ /* 0x000fc8000f800103 */
[----:B------:R-:W-:Y:S02]  /*d160*/  IADD3 R26, -R3, -0x2, RZ ;  /* 0xfffffffe031a7810 */ /* 0x000fe40007ffe1ff */
[----:B-1----:R-:W-:-:S04]  /*d170*/  LOP3.LUT R2, R2, 0x7f, RZ, 0xc0, !PT ;  /* 0x0000007f02027812 */ /* 0x002fc800078ec0ff */
[----:B------:R-:W-:-:S04]  /*d180*/  SHF.R.U32.HI R2, RZ, 0x3, R2 ;  /* 0x00000003ff027819 */ /* 0x000fc80000011602 */
[----:B------:R-:W-:Y:S02]  /*d190*/  IADD3 R19, R23, R19, R2 ;  /* 0x0000001317137210 */ /* 0x000fe40007ffe002 */
[----:B------:R-:W-:-:S03]  /*d1a0*/  IADD3 R0, -R2, UR43, RZ ;  /* 0x0000002b02007c10 */ /* 0x000fc6000fffe1ff */
[----:B------:R-:W-:Y:S02]  /*d1b0*/  VIADD R2, R19, 0xfffffe80 ;  /* 0xfffffe8013027836 */ /* 0x000fe40000000000 */
[C---:B------:R-:W-:Y:S02]  /*d1c0*/  IMAD R4, R3.reuse, 0x80, R0 ;  /* 0x0000008003047824 */ /* 0x040fe400078e0200 */
[----:B------:R-:W-:Y:S02]  /*d1d0*/  IMAD R0, R3, -0x80, R2 ;  /* 0xffffff8003007824 */ /* 0x000fe400078e0202 */
[----:B------:R-:W-:-:S07]  /*d1e0*/  VIADD R4, R4, 0x100 ;  /* 0x0000010004047836 */ /* 0x000fce0000000000 */
.L_x_15020:
[----:B------:R-:W0:Y:S01]  /*d1f0*/  LDC R2, c[0x0][0x430] ;  /* 0x00010c00ff027b82 */ /* 0x000e220000000800 */
[----:B------:R-:W-:Y:S01]  /*d200*/  MOV R9, R0 ;  /* 0x0000000000097202 */ /* 0x000fe20000000f00 */
[----:B------:R-:W-:Y:S01]  /*d210*/  ULDC.64 UR4, c[0x0][0x428] ;  /* 0x00010a0000047ab9 */ /* 0x000fe20000000a00 */
[----:B0-----:R-:W-:-:S13]  /*d220*/  ISETP.NE.AND P0, PT, R2, 0x1, PT ;  /* 0x000000010200780c */ /* 0x001fda0003f05270 */
[----:B------:R-:W0:Y:S08]  /*d230*/  @P0 LDC R3, c[0x0][0x434] ;  /* 0x00010d00ff030b82 */ /* 0x000e300000000800 */
[----:B------:R-:W1:Y:S01]  /*d240*/  @P0 LDC R5, c[0x0][0x438] ;  /* 0x00010e00ff050b82 */ /* 0x000e620000000800 */
        /* <DEDUP_REMOVED lines=11> */
[----:B------:R-:W2:Y:S01]  /*d300*/  LDG.E R5, desc[UR38][R6.64] ;  /* 0x0000002606057981 */ /* 0x000ea2000c1e1900 */
[----:B------:R-:W-:Y:S01]  /*d310*/  ULOP3.LUT UR6, UR40, 0x2, URZ, 0xfc, !UPT ;  /* 0x0000000228067892 */ /* 0x000fe2000f8efc3f */
[----:B------:R-:W-:-:S04]  /*d320*/  IADD3 R20, R8, 0x1, RZ ;  /* 0x0000000108147810 */ /* 0x000fc80007ffe0ff */
[----:B------:R-:W-:Y:S01]  /*d330*/  ISETP.NE.AND P0, PT, R20, 0x2, PT ;  /* 0x000000021400780c */ /* 0x000fe20003f05270 */
[----:B------:R-:W-:-:S03]  /*d340*/  IMAD.U32 R10, RZ, RZ, UR6 ;  /* 0x00000006ff0a7e24 */ /* 0x000fc6000f8e00ff */
[----:B------:R-:W-:Y:S02]  /*d350*/  SEL R24, RZ, 0x1, P0 ;  /* 0x00000001ff187807 */ /* 0x000fe40000000000 */
[----:B------:R-:W-:Y:S02]  /*d360*/  ISETP.NE.AND P2, PT, R10, 0x3, PT ;  /* 0x000000030a00780c */ /* 0x000fe40003f45270 */
[----:B------:R-:W-:Y:S02]  /*d370*/  SEL R20, R20, RZ, P0 ;  /* 0x000000ff14147207 */ /* 0x000fe40000000000 */
[----:B------:R-:W-:Y:S02]  /*d380*/  LOP3.LUT R24, R21, R24, RZ, 0x3c, !PT ;  /* 0x0000001815187212 */ /* 0x000fe400078e3cff */
[----:B--2---:R-:W-:-:S07]  /*d390*/  SHF.R.S32.HI R25, RZ, 0x1f, R5 ;  /* 0x0000001fff197819 */ /* 0x004fce0000011405 */
[----:B------:R-:W-:Y:S05]  /*d3a0*/  @!P2 BRA `(.L_x_15008) ;  /* 0x000000000004a947 */ /* 0x000fea0003800000 */
[----:B------:R-:W-:Y:S01]  /*d3b0*/  BPT.TRAP 0x1 ;  /* 0x000000040000795c */ /* 0x000fe20000300000 */
.L_x_15008:
[----:B------:R-:W-:Y:S01]  /*d3c0*/  LEA R7, R20, UR47, 0x3 ;  /* 0x0000002f14077c11 */ /* 0x000fe2000f8e18ff */
[----:B------:R-:W-:Y:S01]  /*d3d0*/  BSSY B1, `(.L_x_15009) ;  /* 0x0000004000017945 */ /* 0x000fe20003800000 */
[----:B------:R-:W-:-:S04]  /*d3e0*/  SHF.L.U32 R2, R24, 0x1f, RZ ;  /* 0x0000001f18027819 */ /* 0x000fc800000006ff */
[----:B------:R-:W0:Y:S02]  /*d3f0*/  SYNCS.PHASECHK.TRANS64.TRYWAIT P0, [R7+URZ+0x16840], R2 ;  /* 0x01684002070075a7 */ /* 0x000e24000800017f */
[----:B0-----:R-:W-:Y:S05]  /*d400*/  @!P0 BRA `(.L_x_15010) ;  /* 0x0000003000448947 */ /* 0x001fea0003800000 */
.L_x_15085:
[----:B------:R-:W-:Y:S05]  /*d410*/  BSYNC B1 ;  /* 0x0000000000017941 */ /* 0x000fea0003800000 */
.L_x_15009:
[----:B------:R-:W2:Y:S01]  /*d420*/  LDL R3, [R1] ;  /* 0x0000000001037983 */ /* 0x000ea20000100800 */
[----:B------:R-:W-:Y:S01]  /*d430*/  ULDC UR4, c[0x0][0x430] ;  /* 0x00010c0000047ab9 */ /* 0x000fe20000000800 */
[----:B------:R-:W-:Y:S01]  /*d440*/  R2UR UR6, R27 ;  /* 0x000000001b0672ca */ /* 0x000fe200000e0000 */
[----:B------:R-:W-:-:S06]  /*d450*/  UIADD3 UR4, -UR4, URZ, URZ ;  /* 0x0000003f04047290 */ /* 0x000fcc000fffe13f */
[----:B------:R-:W-:Y:S01]  /*d460*/  IMAD R6, R9, UR4, R0 ;  /* 0x0000000409067c24 */ /* 0x000fe2000f8e0200 */
[----:B------:R-:W-:-:S04]  /*d470*/  ULDC.64 UR4, c[0x0][0x300] ;  /* 0x0000c00000047ab9 */ /* 0x000fc80000000a00 */
[----:B------:R-:W-:Y:S02]  /*d480*/  SHF.R.S32.HI R23, RZ, 0x1f, R6 ;  /* 0x0000001fff177819 */ /* 0x000fe40000011406 */
[----:B--2---:R-:W-:-:S03]  /*d490*/  ISETP.NE.AND P2, PT, R3, RZ, PT ;  /* 0x000000ff0300720c */ /* 0x004fc60003f45270 */
        /* <DEDUP_REMOVED lines=15> */
[----:B------:R-:W-:Y:S01]  /*d590*/  IMAD R9, R20, 0x2000, R22 ;  /* 0x0000200014097824 */ /* 0x000fe200078e0216 */
[----:B------:R-:W-:Y:S02]  /*d5a0*/  LEA R10, P0, R2, UR6, 0x1 ;  /* 0x00000006020a7c11 */ /* 0x000fe4000f8008ff */
[----:B------:R-:W-:Y:S01]  /*d5b0*/  IADD3 R19, R3, UR4, RZ ;  /* 0x0000000403137c10 */ /* 0x000fe2000fffe0ff */
[----:B------:R-:W-:-:S03]  /*d5c0*/  UMOV UR4, 0xffffffff ;  /* 0xffffffff00047882 */ /* 0x000fc60000000000 */
        /* <DEDUP_REMOVED lines=41> */
.L_x_15103:
        /* <DEDUP_REMOVED lines=9> */
.L_x_15012:
        /* <DEDUP_REMOVED lines=8> */
[----:B0-----:R-:W-:-:S04]  /*d970*/  MOV R2, UR5 ;  /* 0x0000000500027c02 */ /* 0x001fc80008000f00 */
[----:B------:R-:W-:-:S13]  /*d980*/  ISETP.NE.AND P3, PT, R2, 0x3, PT ;  /* 0x000000030200780c */ /* 0x000fda0003f65270 */
[----:B------:R-:W-:Y:S05]  /*d990*/  @!P3 BRA `(.L_x_15013) ;  /* 0x000000000004b947 */ /* 0x000fea0003800000 */
[----:B------:R-:W-:Y:S01]  /*d9a0*/  BPT.TRAP 0x1 ;  /* 0x000000040000795c */ /* 0x000fe20000300000 */
.L_x_15013:
[----:B------:R0:W-:Y:S01]  /*d9b0*/  SYNCS.ARRIVE.TRANS64.A1T0 RZ, [R7+URZ+0x16830], RZ ;  /* 0x016830ff07ff79a7 */ /* 0x0001e2000810003f */
[----:B------:R-:W-:Y:S05]  /*d9c0*/  @!P3 BRA `(.L_x_15014) ;  /* 0x000000000004b947 */ /* 0x000fea0003800000 */
[----:B------:R-:W-:Y:S01]  /*d9d0*/  BPT.TRAP 0x1 ;  /* 0x000000040000795c */ /* 0x000fe20000300000 */
.L_x_15014:
[----:B------:R-:W-:Y:S01]  /*d9e0*/  SHF.L.U32 R2, R21, 0x1f, RZ ;  /* 0x0000001f15027819 */ /* 0x000fe200000006ff */
[----:B------:R-:W-:Y:S01]  /*d9f0*/  BSSY B1, `(.L_x_15015) ;  /* 0x0000004000017945 */ /* 0x000fe20003800000 */
[----:B0-----:R-:W-:-:S04]  /*da00*/  LEA R7, R8, UR47, 0x3 ;  /* 0x0000002f08077c11 */ /* 0x001fc8000f8e18ff */
[----:B------:R-:W0:Y:S02]  /*da10*/  SYNCS.PHASECHK.TRANS64.TRYWAIT P0, [R7+URZ+0x16860], R2 ;  /* 0x01686002070075a7 */ /* 0x000e24000800017f */
[----:B0-----:R-:W-:Y:S05]  /*da20*/  @!P0 BRA `(.L_x_15016) ;  /* 0x0000003400308947 */ /* 0x001fea0003800000 */
.L_x_15104:
[----:B------:R-:W-:Y:S05]  /*da30*/  BSYNC B1 ;  /* 0x0000000000017941 */ /* 0x000fea0003800000 */
.L_x_15015:
        /* <DEDUP_REMOVED lines=18> */
[----:B------:R-:W0:Y:S02]  /*db60*/  SHFL.IDX PT, R11, R17, 0x3, 0x181f ;  /* 0x00781f00110b7f89 */ /* 0x000e2400000e0000 */
[----:B---3--:R-:W-:Y:S02]  /*db70*/  IADD3.X R3, RZ, R9, RZ, P2, !PT ;  /* 0x00000009ff037210 */ /* 0x008fe400017fe4ff */
[----:B------:R-:W1:Y:S05]  /*db80*/  SHFL.IDX PT, R9, R18, 0x3, 0x181f ;  /* 0x00781f0012097f89 */ /* 0x000e6a00000e0000 */
        /* <DEDUP_REMOVED lines=28> */
.L_x_15122:
        /* <DEDUP_REMOVED lines=19> */
.L_x_15018:
        /* <DEDUP_REMOVED lines=12> */
.L_x_15019:
[----:B------:R-:W-:Y:S01]  /*df40*/  R2UR UR4, R27 ;  /* 0x000000001b0472ca */ /* 0x000fe200000e0000 */
[----:B------:R-:W-:Y:S01]  /*df50*/  ULDC.64 UR6, c[0x0][0x330] ;  /* 0x0000cc0000067ab9 */ /* 0x000fe20000000a00 */
[----:B------:R-:W-:Y:S01]  /*df60*/  IADD3 R26, R26, -0x1, RZ ;  /* 0xffffffff1a1a7810 */ /* 0x000fe20007ffe0ff */
[----:B------:R-:W-:Y:S01]  /*df70*/  IMAD.U32 R3, RZ, RZ, UR6 ;  /* 0x00000006ff037e24 */ /* 0x000fe2000f8e00ff */
[----:B------:R0:W-:Y:S01]  /*df80*/  SYNCS.ARRIVE.TRANS64.A1T0 RZ, [R7+URZ+0x16850], RZ ;  /* 0x016850ff07ff79a7 */ /* 0x0001e2000810003f */
[----:B------:R-:W-:Y:S01]  /*df90*/  IMAD.MOV.U32 R18, RZ, RZ, R2 ;  /* 0x000000ffff127224 */ /* 0x000fe200078e0002 */
        /* <DEDUP_REMOVED lines=9> */
[----:B------:R-:W-:Y:S01]  /*e030*/  LEA R17, P2, R18, UR6, 0x1 ;  /* 0x0000000612117c11 */ /* 0x000fe2000f8408ff */
[----:B------:R-:W-:-:S05]  /*e040*/  VIADD R3, R19, UR4 ;  /* 0x0000000413037c36 */ /* 0x000fca0008000000 */
[----:B------:R-:W-:Y:S01]  /*e050*/  LEA.HI.X R18, R18, UR7, R3, 0x1, P2 ;  /* 0x0000000712127c11 */ /* 0x000fe200090f0c03 */
[----:B0-----:R-:W-:Y:S06]  /*e060*/  @P0 BRA `(.L_x_15020) ;  /* 0xfffffff000600947 */ /* 0x001fec000383ffff */
[----:B------:R-:W-:Y:S05]  /*e070*/  BSYNC B0 ;  /* 0x0000000000007941 */ /* 0x000fea0003800000 */
.L_x_15007:
[----:B------:R-:W-:-:S06]  /*e080*/  ULOP3.LUT UR4, UR40, 0x2, URZ, 0xfc, !UPT ;  /* 0x0000000228047892 */ /* 0x000fcc000f8efc3f */
[----:B0-----:R-:W-:-:S05]  /*e090*/  IMAD.U32 R0, RZ, RZ, UR4 ;  /* 0x00000004ff007e24 */ /* 0x001fca000f8e00ff */
[----:B------:R-:W-:-:S13]  /*e0a0*/  ISETP.NE.AND P0, PT, R0, 0x3, PT ;  /* 0x000000030000780c */ /* 0x000fda0003f05270 */
[----:B------:R-:W-:Y:S05]  /*e0b0*/  @!P0 BRA `(.L_x_15021) ;  /* 0x0000000000048947 */ /* 0x000fea0003800000 */
[----:B------:R-:W-:Y:S01]  /*e0c0*/  BPT.TRAP 0x1 ;  /* 0x000000040000795c */ /* 0x000fe20000300000 */
.L_x_15021:
[----:B------:R-:W-:Y:S01]  /*e0d0*/  LEA R0, R20, UR47, 0x3 ;  /* 0x0000002f14007c11 */ /* 0x000fe2000f8e18ff */
[----:B------:R-:W0:Y:S01]  /*e0e0*/  S2R R2, SR_TID.X ;  /* 0x0000000000027919 */ /* 0x000e220000002100 */
[----:B------:R-:W-:Y:S01]  /*e0f0*/  SHF.L.U32 R3, R24, 0x1f, RZ ;  /* 0x0000001f18037819 */ /* 0x000fe200000006ff */
[----:B------:R-:W-:Y:S01]  /*e100*/  IMAD.MOV.U32 R5, RZ, RZ, -0x80 ;  /* 0xffffff80ff057424 */ /* 0x000fe200078e00ff */
[----:B------:R-:W-:Y:S01]  /*e110*/  BSSY B0, `(.L_x_15022) ;  /* 0x0000008000007945 */ /* 0x000fe20003800000 */
[----:B------:R-:W-:Y:S01]  /*e120*/  LEA R4, R20, R22, 0xd ;  /* 0x0000001614047211 */ /* 0x000fe200078e68ff */
[----:B------:R-:W1:Y:S01]  /*e130*/  SYNCS.PHASECHK.TRANS64.TRYWAIT P0, [R0+URZ+0x16860], R3 ;  /* 0x01686003000075a7 */ /* 0x000e62000800017f */
[----:B------:R-:W-:Y:S01]  /*e140*/  IMAD R5, R26, R5, UR43 ;  /* 0x0000002b1a057e24 */ /* 0x000fe2000f8e0205 */
[----:B0-----:R-:W-:-:S04]  /*e150*/  LOP3.LUT R2, R2, 0x7f, RZ, 0xc0, !PT ;  /* 0x0000007f02027812 */ /* 0x001fc800078ec0ff */
[----:B------:R-:W-:-:S05]  /*e160*/  SHF.R.U32.HI R2, RZ, 0x3, R2 ;  /* 0x00000003ff027819 */ /* 0x000fca0000011602 */
[----:B------:R-:W-:Y:S01]  /*e170*/  IMAD.IADD R5, R5, 0x1, -R2 ;  /* 0x0000000105057824 */ /* 0x000fe200078e0a02 */
[----:B-1----:R-:W-:Y:S06]  /*e180*/  @!P0 BRA `(.L_x_15023) ;  /* 0x0000003400b88947 */ /* 0x002fec0003800000 */
.L_x_15123:
[----:B------:R-:W-:Y:S05]  /*e190*/  BSYNC B0 ;  /* 0x0000000000007941 */ /* 0x000fea0003800000 */
.L_x_15022:
        /* <DEDUP_REMOVED lines=25> */
[----:B-----5:R-:W-:-:S03]  /*e330*/  IADD3.X R7, RZ, R7, RZ, P3, !PT ;  /* 0x00000007ff077210 */ /* 0x020fc60001ffe4ff */
        /* <DEDUP_REMOVED lines=25> */
.L_x_15141:
        /* <DEDUP_REMOVED lines=9> */
.L_x_15025:
        /* <DEDUP_REMOVED lines=12> */
.L_x_15026:
[----:B------:R-:W-:Y:S01]  /*e620*/  VIADD R2, R20, 0x1 ;  /* 0x0000000114027836 */ /* 0x000fe20000000000 */
[----:B------:R0:W-:Y:S04]  /*e630*/  SYNCS.ARRIVE.TRANS64.A1T0 RZ, [R0+URZ+0x16850], RZ ;  /* 0x016850ff00ff79a7 */ /* 0x0001e8000810003f */
[----:B------:R-:W-:-:S04]  /*e640*/  ISETP.NE.AND P0, PT, R2, 0x2, PT ;  /* 0x000000020200780c */ /* 0x000fc80003f05270 */
[----:B------:R-:W-:Y:S02]  /*e650*/  SEL R3, RZ, 0x1, P0 ;  /* 0x00000001ff037807 */ /* 0x000fe40000000000 */
[----:B------:R-:W-:Y:S02]  /*e660*/  SEL R2, R2, RZ, P0 ;  /* 0x000000ff02027207 */ /* 0x000fe40000000000 */
[----:B0-----:R-:W-:-:S07]  /*e670*/  LOP3.LUT R0, R24, R3, RZ, 0x3c, !PT ;  /* 0x0000000318007212 */ /* 0x001fce00078e3cff */
.L_x_14994:
[----:B------:R-:W0:Y:S01]  /*e680*/  S2R R4, SR_CgaCtaId ;  /* 0x0000000000047919 */ /* 0x000e220000008800 */
[----:B------:R-:W-:Y:S02]  /*e690*/  MOV R3, 0x400 ;  /* 0x0000040000037802 */ /* 0x000fe40000000f00 */
[----:B------:R-:W-:Y:S02]  /*e6a0*/  SHF.L.U32 R10, R10, 0x1f, RZ ;  /* 0x0000001f0a0a7819 */ /* 0x000fe400000006ff */
[----:B0-----:R-:W-:-:S04]  /*e6b0*/  LEA R7, R4, R3, 0x18 ;  /* 0x0000000304077211 */ /* 0x001fc800078ec0ff */
[----:B------:R-:W0:Y:S02]  /*e6c0*/  SYNCS.PHASECHK.TRANS64.TRYWAIT P0, [R7+URZ+0x16820], R10 ;  /* 0x0168200a070075a7 */ /* 0x000e24000800017f */
[----:B0-----:R-:W-:Y:S05]  /*e6d0*/  @!P0 BRA `(.L_x_15027) ;  /* 0x0000003800c48947 */ /* 0x001fea0003800000 */
.L_x_15142:
[----:B------:R-:W-:-:S03]  /*e6e0*/  UMOV UR4, 0xffffffff ;  /* 0xffffffff00047882 */ /* 0x000fc60000000000 */
[----:B------:R-:W-:Y:S05]  /*e6f0*/  BRA.DIV UR4, `(.L_x_15028) ;  /* 0x0000003a04d07947 */ /* 0x000fea000b800000 */
[----:B------:R-:W1:Y:S02]  /*e700*/  S2R R3, SR_TID.X ;  /* 0x0000000000037919 */ /* 0x000e640000002100 */
[----:B-1----:R-:W-:-:S04]  /*e710*/  SHF.R.U32.HI R3, RZ, 0x5, R3 ;  /* 0x00000005ff037819 */ /* 0x002fc80000011603 */
[----:B------:R-:W-:-:S05]  /*e720*/  LOP3.LUT R3, R3, 0x3, RZ, 0xc0, !PT ;  /* 0x0000000303037812 */ /* 0x000fca00078ec0ff */
[----:B------:R1:W2:Y:S02]  /*e730*/  SHFL.IDX PT, R14, R3, RZ, 0x1f ;  /* 0x00001fff030e7589 */ /* 0x0002a400000e0000 */
.L_x_15145:
[----:B--2---:R-:W-:-:S13]  /*e740*/  ISETP.NE.AND P0, PT, R14, RZ, PT ;  /* 0x000000ff0e00720c */ /* 0x004fda0003f05270 */
[----:B------:R-:W-:Y:S05]  /*e750*/  @P0 BRA `(.L_x_14950) ;  /* 0x0000000000880947 */ /* 0x000fea0003800000 */
[----:B------:R-:W-:-:S03]  /*e760*/  UMOV UR4, 0xffffffff ;  /* 0xffffffff00047882 */ /* 0x000fc60000000000 */
[----:B------:R-:W-:Y:S05]  /*e770*/  BRA.DIV UR4, `(.L_x_15029) ;  /* 0x0000003a04e47947 */ /* 0x000fea000b800000 */
[----:B------:R-:W-:-:S13]  /*e780*/  ELECT P6, URZ, PT ;  /* 0x00000000003f782f */ /* 0x000fda00038c0000 */
.L_x_15148:
[----:B------:R-:W-:Y:S05]  /*e790*/  @!P6 BRA `(.L_x_14950) ;  /* 0x000000000078e947 */ /* 0x000fea0003800000 */
[----:B------:R-:W-:-:S06]  /*e7a0*/  ULOP3.LUT UR4, UR40, 0x2, URZ, 0xfc, !UPT ;  /* 0x0000000228047892 */ /* 0x000fcc000f8efc3f */
[----:B-1----:R-:W-:-:S05]  /*e7b0*/  IMAD.U32 R3, RZ, RZ, UR4 ;  /* 0x00000004ff037e24 */ /* 0x002fca000f8e00ff */
[----:B------:R-:W-:-:S13]  /*e7c0*/  ISETP.NE.AND P0, PT, R3, 0x3, PT ;  /* 0x000000030300780c */ /* 0x000fda0003f05270 */
[----:B------:R-:W-:Y:S05]  /*e7d0*/  @!P0 BRA `(.L_x_15030) ;  /* 0x0000000000048947 */ /* 0x000fea0003800000 */
[----:B------:R-:W-:Y:S01]  /*e7e0*/  BPT.TRAP 0x1 ;  /* 0x000000040000795c */ /* 0x000fe20000300000 */
.L_x_15030:
[----:B------:R-:W-:Y:S01]  /*e7f0*/  IMAD R5, R2, 0x8, R7 ;  /* 0x0000000802057824 */ /* 0x000fe200078e0207 */
[----:B------:R-:W-:Y:S02]  /*e800*/  SHF.L.U32 R4, R0, 0x1f, RZ ;  /* 0x0000001f00047819 */ /* 0x000fe400000006ff */
[----:B------:R-:W-:Y:S02]  /*e810*/  IADD3 R2, R2, 0x1, RZ ;  /* 0x0000000102027810 */ /* 0x000fe40007ffe0ff */
[----:B------:R-:W1:Y:S02]  /*e820*/  SYNCS.PHASECHK.TRANS64.TRYWAIT P1, [R5+URZ+0x16840], R4 ;  /* 0x01684004050075a7 */ /* 0x000e64000802017f */
[----:B------:R-:W-:-:S04]  /*e830*/  ISETP.NE.AND P2, PT, R2, 0x2, PT ;  /* 0x000000020200780c */ /* 0x000fc80003f45270 */
[----:B------:R-:W-:Y:S01]  /*e840*/  SEL R3, RZ, 0x1, P2 ;  /* 0x00000001ff037807 */ /* 0x000fe20001000000 */
[----:B-1----:R-:W-:Y:S08]  /*e850*/  @!P1 BRA `(.L_x_15031) ;  /* 0x0000003800cc9947 */ /* 0x002ff00003800000 */
.L_x_15149:
[----:B------:R-:W-:Y:S02]  /*e860*/  SEL R2, R2, RZ, P2 ;  /* 0x000000ff02027207 */ /* 0x000fe40001000000 */
[----:B------:R-:W-:Y:S01]  /*e870*/  LOP3.LUT R0, R0, R3, RZ, 0x3c, !PT ;  /* 0x0000000300007212 */ /* 0x000fe200078e3cff */
[----:B------:R-:W-:Y:S06]  /*e880*/  @!P0 BRA `(.L_x_15032) ;  /* 0x0000000000048947 */ /* 0x000fec0003800000 */
[----:B------:R-:W-:Y:S01]  /*e890*/  BPT.TRAP 0x1 ;  /* 0x000000040000795c */ /* 0x000fe20000300000 */
.L_x_15032:
[----:B------:R-:W-:Y:S01]  /*e8a0*/  IMAD R3, R2, 0x8, R7 ;  /* 0x0000000802037824 */ /* 0x000fe200078e0207 */
[----:B------:R-:W-:-:S04]  /*e8b0*/  SHF.L.U32 R0, R0, 0x1f, RZ ;  /* 0x0000001f00007819 */ /* 0x000fc800000006ff */
[----:B------:R-:W2:Y:S02]  /*e8c0*/  SYNCS.PHASECHK.TRANS64.TRYWAIT P1, [R3+URZ+0x16840], R0 ;  /* 0x01684000030075a7 */ /* 0x000ea4000802017f */
[----:B--2---:R-:W-:Y:S05]  /*e8d0*/  @!P1 BRA `(.L_x_15033) ;  /* 0x0000003800c09947 */ /* 0x004fea0003800000 */
.L_x_15150:
[----:B------:R-:W-:Y:S05]  /*e8e0*/  @!P0 BRA `(.L_x_15034) ;  /* 0x0000000000048947 */ /* 0x000fea0003800000 */
[----:B------:R-:W-:Y:S01]  /*e8f0*/  BPT.TRAP 0x1 ;  /* 0x000000040000795c */ /* 0x000fe20000300000 */
.L_x_15034:
[----:B------:R-:W3:Y:S02]  /*e900*/  SYNCS.PHASECHK.TRANS64.TRYWAIT P1, [R5+URZ+0x16860], R4 ;  /* 0x01686004050075a7 */ /* 0x000ee4000802017f */
[----:B---3--:R-:W-:Y:S05]  /*e910*/  @!P1 BRA `(.L_x_15035) ;  /* 0x0000003800c49947 */ /* 0x008fea0003800000 */
.L_x_15151:
[----:B------:R-:W-:Y:S05]  /*e920*/  @!P0 BRA `(.L_x_15036) ;  /* 0x0000000000048947 */ /* 0x000fea0003800000 */
[----:B------:R-:W-:Y:S01]  /*e930*/  BPT.TRAP 0x1 ;  /* 0x000000040000795c */ /* 0x000fe20000300000 */
.L_x_15036:
[----:B----4-:R4:W0:Y:S02]  /*e940*/  SYNCS.PHASECHK.TRANS64.TRYWAIT P0, [R3+URZ+0x16860], R0 ;  /* 0x01686000030075a7 */ /* 0x010824000800017f */
[----:B0-----:R-:W-:Y:S05]  /*e950*/  @!P0 NANOSLEEP.SYNCS 0x989680 ;  /* 0x009896800000895d */ /* 0x001fea0003900000 */
[----:B------:R-:W0:Y:S02]  /*e960*/  @!P0 SYNCS.PHASECHK.TRANS64 P0, [R3+URZ+0x16860], R0 ;  /* 0x01686000030085a7 */ /* 0x000e24000800007f */
[----:B0-----:R-:W-:Y:S05]  /*e970*/  @!P0 BRA `(.L_x_15036) ;  /* 0xfffffffc00f08947 */ /* 0x001fea000383ffff */
.L_x_14950:
[----:B------:R-:W-:Y:S05]  /*e980*/  BSYNC B6 ;  /* 0x0000000000067941 */ /* 0x000fea0003800000 */
.L_x_14947:
[----:B------:R-:W-:Y:S05]  /*e990*/  EXIT ;  /* 0x000000000000794d */ /* 0x000fea0003800000 */
.L_x_14954:
[----:B0-----:R-:W-:-:S04]  /*e9a0*/  IMAD.U32 R3, RZ, RZ, UR42 ;  /* 0x0000002aff037e24 */ /* 0x001fc8000f8e00ff */
[----:B------:R0:W1:Y:S03]  /*e9b0*/  SYNCS.PHASECHK.TRANS64.TRYWAIT P0, [R3+URZ+0x16800], R0 ;  /* 0x01680000030075a7 */ /* 0x000066000800017f */
[----:B-1----:R-:W-:Y:S05]  /*e9c0*/  @!P0 NANOSLEEP.SYNCS 0x989680 ;  /* 0x009896800000895d */ /* 0x002fea0003900000 */
[----:B------:R-:W1:Y:S02]  /*e9d0*/  @!P0 SYNCS.PHASECHK.TRANS64 P0, [R3+URZ+0x16800], R0 ;  /* 0x01680000030085a7 */ /* 0x000e64000800007f */
[----:B-1----:R-:W-:Y:S05]  /*e9e0*/  @!P0 BRA `(.L_x_14954) ;  /* 0xfffffffc00ec8947 */ /* 0x002fea000383ffff */
[----:B------:R-:W-:Y:S05]  /*e9f0*/  BRA `(.L_x_15037) ;  /* 0xffffff2800207947 */ /* 0x000fea000383ffff */
.L_x_14958:
[----:B0-----:R-:W-:-:S04]  /*ea00*/  IMAD.U32 R3, RZ, RZ, UR42 ;  /* 0x0000002aff037e24 */ /* 0x001fc8000f8e00ff */
[----:B------:R0:W2:Y:S03]  /*ea10*/  SYNCS.PHASECHK.TRANS64.TRYWAIT P1, [R3+URZ+0x16830], R0 ;  /* 0x01683000030075a7 */ /* 0x0000a6000802017f */
[----:B--2---:R-:W-:Y:S05]  /*ea20*/  @!P1 NANOSLEEP.SYNCS 0x989680 ;  /* 0x009896800000995d */ /* 0x004fea0003900000 */
[----:B------:R-:W2:Y:S02]  /*ea30*/  @!P1 SYNCS.PHASECHK.TRANS64 P1, [R3+URZ+0x16830], R0 ;  /* 0x01683000030095a7 */ /* 0x000ea4000802007f */
[----:B--2---:R-:W-:Y:S05]  /*ea40*/  @!P1 BRA `(.L_x_14958) ;  /* 0xfffffffc00ec9947 */ /* 0x004fea000383ffff */
[----:B------:R-:W-:Y:S05]  /*ea50*/  BRA `(.L_x_14957) ;  /* 0xffffff28003c7947 */ /* 0x000fea000383ffff */
.L_x_14964:
[----:B-1----:R-:W-:-:S04]  /*ea60*/  MOV R10, UR4 ;  /* 0x00000004000a7c02 */ /* 0x002fc80008000f00 */
[----:B------:R1:W2:Y:S03]  /*ea70*/  SYNCS.PHASECHK.TRANS64.TRYWAIT P1, [R10+URZ+0x16830], R9 ;  /* 0x016830090a0075a7 */ /* 0x0002a6000802017f */
[----:B--2---:R-:W-:Y:S05]  /*ea80*/  @!P1 NANOSLEEP.SYNCS 0x989680 ;  /* 0x009896800000995d */ /* 0x004fea0003900000 */
[----:B------:R-:W2:Y:S02]  /*ea90*/  @!P1 SYNCS.PHASECHK.TRANS64 P1, [R10+URZ+0x16830], R9 ;  /* 0x016830090a0095a7 */ /* 0x000ea4000802007f */
[----:B--2---:R-:W-:Y:S05]  /*eaa0*/  @!P1 BRA `(.L_x_14964) ;  /* 0xfffffffc00ec9947 */ /* 0x004fea000383ffff */
[----:B------:R-:W-:Y:S05]  /*eab0*/  BRA `(.L_x_14961) ;  /* 0xffffff5400387947 */ /* 0x000fea000383ffff */
.L_x_14968:
[----:B-1----:R-:W-:-:S04]  /*eac0*/  IMAD.U32 R10, RZ, RZ, UR10 ;  /* 0x0000000aff0a7e24 */ /* 0x002fc8000f8e00ff */
[----:B------:R1:W2:Y:S03]  /*ead0*/  SYNCS.PHASECHK.TRANS64.TRYWAIT P1, [R10+URZ+0x16850], R9 ;  /* 0x016850090a0075a7 */ /* 0x0002a6000802017f */
[----:B--2---:R-:W-:Y:S05]  /*eae0*/  @!P1 NANOSLEEP.SYNCS 0x989680 ;  /* 0x009896800000995d */ /* 0x004fea0003900000 */
[----:B------:R-:W2:Y:S02]  /*eaf0*/  @!P1 SYNCS.PHASECHK.TRANS64 P1, [R10+URZ+0x16850], R9 ;  /* 0x016850090a0095a7 */ /* 0x000ea4000802007f */
[----:B--2---:R-:W-:Y:S05]  /*eb00*/  @!P1 BRA `(.L_x_14968) ;  /* 0xfffffffc00ec9947 */ /* 0x004fea000383ffff */
[----:B------:R-:W-:Y:S05]  /*eb10*/  BRA `(.L_x_14965) ;  /* 0xffffff5400bc7947 */ /* 0x000fea000383ffff */
.L_x_14976:
[----:B-1----:R-:W-:-:S04]  /*eb20*/  IMAD.U32 R9, RZ, RZ, UR10 ;  /* 0x0000000aff097e24 */ /* 0x002fc8000f8e00ff */
[----:B------:R1:W2:Y:S03]  /*eb30*/  SYNCS.PHASECHK.TRANS64.TRYWAIT P1, [R9+URZ+0x16830], R8 ;  /* 0x01683008090075a7 */ /* 0x0002a6000802017f */
[----:B--2---:R-:W-:Y:S05]  /*eb40*/  @!P1 NANOSLEEP.SYNCS 0x989680 ;  /* 0x009896800000995d */ /* 0x004fea0003900000 */
[----:B------:R-:W2:Y:S02]  /*eb50*/  @!P1 SYNCS.PHASECHK.TRANS64 P1, [R9+URZ+0x16830], R8 ;  /* 0x01683008090095a7 */ /* 0x000ea4000802007f */
[----:B--2---:R-:W-:Y:S05]  /*eb60*/  @!P1 BRA `(.L_x_14976) ;  /* 0xfffffffc00ec9947 */ /* 0x004fea000383ffff */
[----:B------:R-:W-:Y:S05]  /*eb70*/  BRA `(.L_x_14973) ;  /* 0xffffff8000d87947 */ /* 0x000fea000383ffff */
.L_x_14980:
[----:B-1----:R-:W-:-:S04]  /*eb80*/  IMAD.U32 R9, RZ, RZ, UR10 ;  /* 0x0000000aff097e24 */ /* 0x002fc8000f8e00ff */
[----:B------:R1:W2:Y:S03]  /*eb90*/  SYNCS.PHASECHK.TRANS64.TRYWAIT P1, [R9+URZ+0x16850], R8 ;  /* 0x01685008090075a7 */ /* 0x0002a6000802017f */
[----:B--2---:R-:W-:Y:S05]  /*eba0*/  @!P1 NANOSLEEP.SYNCS 0x989680 ;  /* 0x009896800000995d */ /* 0x004fea0003900000 */
[----:B------:R-:W2:Y:S02]  /*ebb0*/  @!P1 SYNCS.PHASECHK.TRANS64 P1, [R9+URZ+0x16850], R8 ;  /* 0x01685008090095a7 */ /* 0x000ea4000802007f */
[----:B--2---:R-:W-:Y:S05]  /*ebc0*/  @!P1 BRA `(.L_x_14980) ;  /* 0xfffffffc00ec9947 */ /* 0x004fea000383ffff */
[----:B------:R-:W-:Y:S05]  /*ebd0*/  BRA `(.L_x_14977) ;  /* 0xffffff84004c7947 */ /* 0x000fea000383ffff */
.L_x_14987:
[----:B-1----:R-:W-:-:S04]  /*ebe0*/  MOV R4, UR7 ;  /* 0x0000000700047c02 */ /* 0x002fc80008000f00 */
[----:B------:R1:W3:Y:S03]  /*ebf0*/  SYNCS.PHASECHK.TRANS64.TRYWAIT P1, [R4+URZ+0x16850], R3 ;  /* 0x01685003040075a7 */ /* 0x0002e6000802017f */
[----:B---3--:R-:W-:Y:S05]  /*ec00*/  @!P1 NANOSLEEP.SYNCS 0x989680 ;  /* 0x009896800000995d */ /* 0x008fea0003900000 */
[----:B------:R-:W3:Y:S02]  /*ec10*/  @!P1 SYNCS.PHASECHK.TRANS64 P1, [R4+URZ+0x16850], R3 ;  /* 0x01685003040095a7 */ /* 0x000ee4000802007f */
[----:B---3--:R-:W-:Y:S05]  /*ec20*/  @!P1 BRA `(.L_x_14987) ;  /* 0xfffffffc00ec9947 */ /* 0x008fea000383ffff */
[----:B------:R-:W-:Y:S05]  /*ec30*/  BRA `(.L_x_14986) ;  /* 0xffffffa400ac7947 */ /* 0x000fea000383ffff */
.L_x_14999:
[----:B------:R-:W-:Y:S01]  /*ec40*/  IMAD.MOV.U32 R13, RZ, RZ, R17 ;  /* 0x000000ffff0d7224 */ /* 0x000fe200078e0011 */
[----:B------:R-:W-:Y:S01]  /*ec50*/  MOV R15, 0xffffffff ;  /* 0xffffffff000f7802 */ /* 0x000fe20000000f00 */
[----:B------:R-:W-:Y:S02]  /*ec60*/  IMAD.MOV.U32 R12, RZ, RZ, RZ ;  /* 0x000000ffff0c7224 */ /* 0x000fe400078e00ff */
[----:B------:R-:W-:-:S07]  /*ec70*/  IMAD.MOV.U32 R11, RZ, RZ, 0x1f ;  /* 0x0000001fff0b7424 */ /* 0x000fce00078e00ff */
[----:B0----5:R-:W-:Y:S05]  /*ec80*/  WARPSYNC.COLLECTIVE R15, `(.L_x_15038) ;  /* 0x000000000f087348 */ /* 0x021fea0003c00000 */
[----:B------:R1:W2:Y:S02]  /*ec90*/  SHFL.IDX P6, R14, R13, R12, R11 ;  /* 0x0000000c0d0e7389 */ /* 0x0002a400000c000b */
[----:B012--5:R-:W-:Y:S01]  /*eca0*/  ENDCOLLECTIVE ;  /* 0x000000000000791b */ /* 0x027fe20003800000 */
.L_x_15038:
[----:B------:R-:W-:Y:S05]  /*ecb0*/  BRA `(.L_x_15039) ;  /* 0xffffffcc00587947 */ /* 0x000fea000383ffff */
.L_x_15001:
[----:B0-----:R-:W-:-:S04]  /*ecc0*/  IMAD.U32 R3, RZ, RZ, UR47 ;  /* 0x0000002fff037e24 */ /* 0x001fc8000f8e00ff */
[----:B------:R0:W1:Y:S03]  /*ecd0*/  SYNCS.PHASECHK.TRANS64.TRYWAIT P0, [R3+URZ+0x16840], R10 ;  /* 0x0168400a030075a7 */ /* 0x000066000800017f */
[----:B-1----:R-:W-:Y:S05]  /*ece0*/  @!P0 NANOSLEEP.SYNCS 0x989680 ;  /* 0x009896800000895d */ /* 0x002fea0003900000 */
[----:B------:R-:W1:Y:S02]  /*ecf0*/  @!P0 SYNCS.PHASECHK.TRANS64 P0, [R3+URZ+0x16840], R10 ;  /* 0x0168400a030085a7 */ /* 0x000e64000800007f */
[----:B-1----:R-:W-:Y:S05]  /*ed00*/  @!P0 BRA `(.L_x_15001) ;  /* 0xfffffffc00ec8947 */ /* 0x002fea000383ffff */
[----:B------:R-:W-:Y:S05]  /*ed10*/  BRA `(.L_x_15040) ;  /* 0xffffffcc00d87947 */ /* 0x000fea000383ffff */
.L_x_15002:
        /* <DEDUP_REMOVED lines=8> */
.L_x_15042:
[----:B------:R-:W-:Y:S05]  /*eda0*/  BSYNC B0 ;  /* 0x0000000000007941 */ /* 0x000fea0003800000 */
.L_x_15041:
[----:B------:R-:W-:Y:S01]  /*edb0*/  IMAD.MOV.U32 R13, RZ, RZ, R0 ;  /* 0x000000ffff0d7224 */ /* 0x000fe200078e0000 */
[----:B------:R-:W-:Y:S01]  /*edc0*/  MOV R12, RZ ;  /* 0x000000ff000c7202 */ /* 0x000fe20000000f00 */
[----:B------:R-:W-:Y:S01]  /*edd0*/  IMAD.MOV.U32 R11, RZ, RZ, 0x181f ;  /* 0x0000181fff0b7424 */ /* 0x000fe200078e00ff */
[----:B------:R-:W-:Y:S01]  /*ede0*/  @P0 LEA R7, R22, UR47, 0x1 ;  /* 0x0000002f16070c11 */ /* 0x000fe2000f8e08ff */
[----:B------:R-:W-:Y:S02]  /*edf0*/  IMAD.MOV.U32 R15, RZ, RZ, -0x1 ;  /* 0xffffffffff0f7424 */ /* 0x000fe400078e00ff */
[----:B------:R-:W-:-:S07]  /*ee00*/  IMAD.MOV.U32 R2, RZ, RZ, R14 ;  /* 0x000000ffff027224 */ /* 0x000fce00078e000e */
[----:B------:R-:W-:Y:S05]  /*ee10*/  WARPSYNC.COLLECTIVE R15, `(.L_x_15043) ;  /* 0x000000000f087348 */ /* 0x000fea0003c00000 */
[----:B------:R0:W1:Y:S02]  /*ee20*/  SHFL.IDX P6, R14, R13, R12, R11 ;  /* 0x0000000c0d0e7389 */ /* 0x00006400000c000b */
[----:B01----:R-:W-:Y:S01]  /*ee30*/  ENDCOLLECTIVE ;  /* 0x000000000000791b */ /* 0x003fe20003800000 */
.L_x_15043:
        /* <DEDUP_REMOVED lines=8> */
.L_x_15044:
[C---:B------:R-:W-:Y:S01]  /*eec0*/  ISETP.GE.AND P1, PT, R5.reuse, 0x21, PT ;  /* 0x000000210500780c */ /* 0x040fe20003f26270 */
[----:B------:R-:W-:Y:S01]  /*eed0*/  @!PT LDS RZ, [RZ] ;  /* 0x00000000fffff984 */ /* 0x000fe20000000800 */
[----:B------:R-:W-:Y:S01]  /*eee0*/  @!PT LDS RZ, [RZ] ;  /* 0x00000000fffff984 */ /* 0x000fe20000000800 */
[----:B------:R-:W-:Y:S01]  /*eef0*/  @!PT LDS RZ, [RZ] ;  /* 0x00000000fffff984 */ /* 0x000fe20000000800 */
[----:B------:R0:W-:Y:S01]  /*ef00*/  @P0 LDGSTS.E.BYPASS.LTC128B.128 [R7+0xe400], desc[UR38][R2.64], !P3 ;  /* 0x0e40000002070fae */ /* 0x0001e2000d901d66 */
[----:B------:R-:W-:Y:S02]  /*ef10*/  ISETP.GE.AND P0, PT, R5, 0x11, PT ;  /* 0x000000110500780c */ /* 0x000fe40003f06270 */
[----:B------:R-:W-:-:S09]  /*ef20*/  MOV R13, R0 ;  /* 0x00000000000d7202 */ /* 0x000fd20000000f00 */
[C---:B------:R-:W-:Y:S02]  /*ef30*/  @P1 LEA R25, R22.reuse, UR47, 0x1 ;  /* 0x0000002f16191c11 */ /* 0x040fe4000f8e08ff */
[----:B------:R-:W-:Y:S01]  /*ef40*/  @P0 LEA R21, R22, UR47, 0x1 ;  /* 0x0000002f16150c11 */ /* 0x000fe2000f8e08ff */
[----:B0-----:R-:W-:-:S07]  /*ef50*/  IMAD.MOV.U32 R8, RZ, RZ, R14 ;  /* 0x000000ffff087224 */ /* 0x001fce00078e000e */
[----:B------:R-:W-:Y:S05]  /*ef60*/  WARPSYNC.COLLECTIVE R15, `(.L_x_15045) ;  /* 0x000000000f087348 */ /* 0x000fea0003c00000 */
[----:B------:R0:W1:Y:S02]  /*ef70*/  SHFL.IDX P6, R14, R13, R12, R11 ;  /* 0x0000000c0d0e7389 */ /* 0x00006400000c000b */
[----:B01----:R-:W-:Y:S01]  /*ef80*/  ENDCOLLECTIVE ;  /* 0x000000000000791b */ /* 0x003fe20003800000 */
.L_x_15045:
[----:B------:R-:W-:Y:S02]  /*ef90*/  IMAD.MOV.U32 R13, RZ, RZ, R4 ;  /* 0x000000ffff0d7224 */ /* 0x000fe400078e0004 */
[----:B------:R-:W-:Y:S01]  /*efa0*/  IMAD.MOV.U32 R12, RZ, RZ, 0x2 ;  /* 0x00000002ff0c7424 */ /* 0x000fe200078e00ff */
[----:B------:R-:W-:-:S13]  /*efb0*/  @P0 LEA R2, P2, R16, R14, 0x1 ;  /* 0x0000000e10020211 */ /* 0x000fda00078408ff */
[----:B------:R-:W-:Y:S05]  /*efc0*/  WARPSYNC.COLLECTIVE R15, `(.L_x_15046) ;  /* 0x000000000f087348 */ /* 0x000fea0003c00000 */
[----:B------:R0:W1:Y:S02]  /*efd0*/  SHFL.IDX P6, R14, R13, R12, R11 ;  /* 0x0000000c0d0e7389 */ /* 0x00006400000c000b */
[----:B01----:R-:W-:Y:S01]  /*efe0*/  ENDCOLLECTIVE ;  /* 0x000000000000791b */ /* 0x003fe20003800000 */
.L_x_15046:
[----:B------:R-:W-:-:S05]  /*eff0*/  @P0 IMAD.X R3, RZ, RZ, R8, P2 ;  /* 0x000000ffff030224 */ /* 0x000fca00010e0608 */
        /* <DEDUP_REMOVED lines=9> */
.L_x_15047:
[----:B------:R-:W-:Y:S01]  /*f090*/  MOV R13, R4 ;  /* 0x00000004000d7202 */ /* 0x000fe20000000f00 */
[----:B------:R-:W-:Y:S02]  /*f0a0*/  IMAD.MOV.U32 R12, RZ, RZ, 0x3 ;  /* 0x00000003ff0c7424 */ /* 0x000fe400078e00ff */
[----:B------:R-:W-:-:S07]  /*f0b0*/  IMAD.MOV.U32 R9, RZ, RZ, R14 ;  /* 0x000000ffff097224 */ /* 0x000fce00078e000e */
[----:B------:R-:W-:Y:S05]  /*f0c0*/  WARPSYNC.COLLECTIVE R15, `(.L_x_15048) ;  /* 0x000000000f087348 */ /* 0x000fea0003c00000 */
[----:B------:R0:W1:Y:S02]  /*f0d0*/  SHFL.IDX P6, R14, R13, R12, R11 ;  /* 0x0000000c0d0e7389 */ /* 0x00006400000c000b */
[----:B01----:R-:W-:Y:S01]  /*f0e0*/  ENDCOLLECTIVE ;  /* 0x000000000000791b */ /* 0x003fe20003800000 */
.L_x_15048:
        /* <DEDUP_REMOVED lines=14> */
.L_x_15049:
[----:B------:R-:W-:Y:S01]  /*f1d0*/  @P1 LEA R25, R22, UR47, 0x1 ;  /* 0x0000002f16191c11 */ /* 0x000fe2000f8e08ff */
[----:B------:R-:W-:Y:S02]  /*f1e0*/  IMAD.MOV.U32 R13, RZ, RZ, R4 ;  /* 0x000000ffff0d7224 */ /* 0x000fe400078e0004 */
[----:B------:R-:W-:Y:S01]  /*f1f0*/  IMAD.MOV.U32 R12, RZ, RZ, 0x4 ;  /* 0x00000004ff0c7424 */ /* 0x000fe200078e00ff */
[----:B------:R-:W-:-:S13]  /*f200*/  @P0 LEA R2, P2, R16, R14, 0x1 ;  /* 0x0000000e10020211 */ /* 0x000fda00078408ff */
[----:B------:R-:W-:Y:S05]  /*f210*/  WARPSYNC.COLLECTIVE R15, `(.L_x_15050) ;  /* 0x000000000f087348 */ /* 0x000fea0003c00000 */
[----:B------:R0:W1:Y:S02]  /*f220*/  SHFL.IDX P6, R14, R13, R12, R11 ;  /* 0x0000000c0d0e7389 */ /* 0x00006400000c000b */
[----:B01----:R-:W-:Y:S01]  /*f230*/  ENDCOLLECTIVE ;  /* 0x000000000000791b */ /* 0x003fe20003800000 */
.L_x_15050:
[----:B------:R-:W-:-:S05]  /*f240*/  @P0 IADD3.X R3, RZ, R7, RZ, P2, !PT ;  /* 0x00000007ff030210 */ /* 0x000fca00017fe4ff */
        /* <DEDUP_REMOVED lines=9> */
.L_x_15051:
[----:B------:R-:W-:Y:S01]  /*f2e0*/  IMAD.MOV.U32 R13, RZ, RZ, R4 ;  /* 0x000000ffff0d7224 */ /* 0x000fe200078e0004 */
[----:B------:R-:W-:Y:S01]  /*f2f0*/  MOV R12, 0x5 ;  /* 0x00000005000c7802 */ /* 0x000fe20000000f00 */
[----:B------:R-:W-:-:S07]  /*f300*/  IMAD.MOV.U32 R9, RZ, RZ, R14 ;  /* 0x000000ffff097224 */ /* 0x000fce00078e000e */
[----:B------:R-:W-:Y:S05]  /*f310*/  WARPSYNC.COLLECTIVE R15, `(.L_x_15052) ;  /* 0x000000000f087348 */ /* 0x000fea0003c00000 */
[----:B------:R0:W1:Y:S02]  /*f320*/  SHFL.IDX P6, R14, R13, R12, R11 ;  /* 0x0000000c0d0e7389 */ /* 0x00006400000c000b */
[----:B01----:R-:W-:Y:S01]  /*f330*/  ENDCOLLECTIVE ;  /* 0x000000000000791b */ /* 0x003fe20003800000 */
.L_x_15052:
        /* <DEDUP_REMOVED lines=13> */
.L_x_15053:
[----:B------:R-:W-:Y:S01]  /*f410*/  MOV R13, R4 ;  /* 0x00000004000d7202 */ /* 0x000fe20000000f00 */
[----:B------:R-:W-:Y:S01]  /*f420*/  IMAD.MOV.U32 R12, RZ, RZ, 0x6 ;  /* 0x00000006ff0c7424 */ /* 0x000fe200078e00ff */
[----:B------:R-:W-:-:S13]  /*f430*/  @P0 LEA R2, P2, R16, R14, 0x1 ;  /* 0x0000000e10020211 */ /* 0x000fda00078408ff */
[----:B------:R-:W-:Y:S05]  /*f440*/  WARPSYNC.COLLECTIVE R15, `(.L_x_15054) ;  /* 0x000000000f087348 */ /* 0x000fea0003c00000 */
[----:B------:R0:W1:Y:S02]  /*f450*/  SHFL.IDX P6, R14, R13, R12, R11 ;  /* 0x0000000c0d0e7389 */ /* 0x00006400000c000b */
[----:B01----:R-:W-:Y:S01]  /*f460*/  ENDCOLLECTIVE ;  /* 0x000000000000791b */ /* 0x003fe20003800000 */
.L_x_15054:
        /* <DEDUP_REMOVED lines=11> */
.L_x_15055:
[----:B------:R-:W-:Y:S02]  /*f520*/  IMAD.MOV.U32 R13, RZ, RZ, R4 ;  /* 0x000000ffff0d7224 */ /* 0x000fe400078e0004 */
[----:B------:R-:W-:Y:S01]  /*f530*/  IMAD.MOV.U32 R12, RZ, RZ, 0x7 ;  /* 0x00000007ff0c7424 */ /* 0x000fe200078e00ff */
[----:B------:R-:W-:-:S07]  /*f540*/  MOV R9, R14 ;  /* 0x0000000e00097202 */ /* 0x000fce0000000f00 */
[----:B------:R-:W-:Y:S05]  /*f550*/  WARPSYNC.COLLECTIVE R15, `(.L_x_15056) ;  /* 0x000000000f087348 */ /* 0x000fea0003c00000 */
[----:B------:R0:W1:Y:S02]  /*f560*/  SHFL.IDX P6, R14, R13, R12, R11 ;  /* 0x0000000c0d0e7389 */ /* 0x00006400000c000b */
[----:B01----:R-:W-:Y:S01]  /*f570*/  ENDCOLLECTIVE ;  /* 0x000000000000791b */ /* 0x003fe20003800000 */
.L_x_15056:
[----:B------:R-:W-:Y:S02]  /*f580*/  @P1 LEA R2, P0, R16, R9, 0x1 ;  /* 0x0000000910021211 */ /* 0x000fe400078008ff */
[----:B------:R-:W-:-:S03]  /*f590*/  @P1 LEA R9, R22, UR47, 0x1 ;  /* 0x0000002f16091c11 */ /* 0x000fc6000f8e08ff */
        /* <DEDUP_REMOVED lines=10> */
.L_x_15057:
[----:B------:R-:W-:Y:S05]  /*f640*/  BRA `(.L_x_15058) ;  /* 0xffffffc800e87947 */ /* 0x000fea000383ffff */
.L_x_15005:
[----:B------:R-:W-:Y:S01]  /*f650*/  IMAD.MOV.U32 R13, RZ, RZ, R8 ;  /* 0x000000ffff0d7224 */ /* 0x000fe200078e0008 */
[----:B------:R-:W-:Y:S01]  /*f660*/  MOV R11, 0x181f ;  /* 0x0000181f000b7802 */ /* 0x000fe20000000f00 */
[----:B------:R-:W-:Y:S02]  /*f670*/  IMAD.MOV.U32 R12, RZ, RZ, RZ ;  /* 0x000000ffff0c7224 */ /* 0x000fe400078e00ff */
[----:B------:R-:W-:Y:S02]  /*f680*/  IMAD.MOV.U32 R15, RZ, RZ, -0x1 ;  /* 0xffffffffff0f7424 */ /* 0x000fe400078e00ff */
[----:B------:R-:W-:-:S07]  /*f690*/  IMAD.U32 R5, RZ, RZ, UR49 ;  /* 0x00000031ff057e24 */ /* 0x000fce000f8e00ff */
[----:B------:R-:W-:Y:S05]  /*f6a0*/  WARPSYNC.COLLECTIVE R15, `(.L_x_15059) ;  /* 0x000000000f087348 */ /* 0x000fea0003c00000 */
[----:B------:R0:W1:Y:S02]  /*f6b0*/  SHFL.IDX P6, R14, R13, R12, R11 ;  /* 0x0000000c0d0e7389 */ /* 0x00006400000c000b */
[----:B01----:R-:W-:Y:S01]  /*f6c0*/  ENDCOLLECTIVE ;  /* 0x000000000000791b */ /* 0x003fe20003800000 */
.L_x_15059:
[----:B------:R-:W-:Y:S01]  /*f6d0*/  IMAD R5, R5, 0xc0, R24 ;  /* 0x000000c005057824 */ /* 0x000fe200078e0218 */
[----:B------:R-:W-:Y:S01]  /*f6e0*/  MOV R13, R7 ;  /* 0x00000007000d7202 */ /* 0x000fe20000000f00 */
[----:B------:R-:W-:-:S07]  /*f6f0*/  IMAD.MOV.U32 R2, RZ, RZ, R14 ;  /* 0x000000ffff027224 */ /* 0x000fce00078e000e */
[----:B------:R-:W-:Y:S05]  /*f700*/  WARPSYNC.COLLECTIVE R15, `(.L_x_15060) ;  /* 0x000000000f087348 */ /* 0x000fea0003c00000 */
[----:B------:R0:W1:Y:S02]  /*f710*/  SHFL.IDX P6, R14, R13, R12, R11 ;  /* 0x0000000c0d0e7389 */ /* 0x00006400000c000b */
[----:B01----:R-:W-:Y:S01]  /*f720*/  ENDCOLLECTIVE ;  /* 0x000000000000791b */ /* 0x003fe20003800000 */
.L_x_15060:
[----:B------:R-:W-:Y:S02]  /*f730*/  ULDC UR4, c[0x0][0x288] ;  /* 0x0000a20000047ab9 */ /* 0x000fe40000000800 */
[----:B------:R-:W-:Y:S02]  /*f740*/  IMAD R4, R9, UR4, RZ ;  /* 0x0000000409047c24 */ /* 0x000fe4000f8e02ff */
[----:B------:R-:W-:-:S03]  /*f750*/  VIADD R9, R5, 0x10 ;  /* 0x0000001005097836 */ /* 0x000fc60000000000 */
[----:B------:R-:W-:Y:S02]  /*f760*/  ISETP.GE.AND P1, PT, R5, R4, PT ;  /* 0x000000040500720c */ /* 0x000fe40003f26270 */
[----:B------:R-:W-:Y:S01]  /*f770*/  MOV R13, R8 ;  /* 0x00000008000d7202 */ /* 0x000fe20000000f00 */
        /* <DEDUP_REMOVED lines=8> */
.L_x_15061:
        /* <DEDUP_REMOVED lines=12> */
.L_x_15062:
[----:B------:R-:W-:Y:S01]  /*f8c0*/  IMAD.MOV.U32 R13, RZ, RZ, R8 ;  /* 0x000000ffff0d7224 */ /* 0x000fe200078e0008 */
[----:B------:R-:W-:Y:S02]  /*f8d0*/  MOV R12, 0x2 ;  /* 0x00000002000c7802 */ /* 0x000fe40000000f00 */
[----:B------:R-:W-:-:S07]  /*f8e0*/  MOV R21, R14 ;  /* 0x0000000e00157202 */ /* 0x000fce0000000f00 */
[----:B------:R-:W-:Y:S05]  /*f8f0*/  WARPSYNC.COLLECTIVE R15, `(.L_x_15063) ;  /* 0x000000000f087348 */ /* 0x000fea0003c00000 */
[----:B------:R0:W1:Y:S02]  /*f900*/  SHFL.IDX P6, R14, R13, R12, R11 ;  /* 0x0000000c0d0e7389 */ /* 0x00006400000c000b */
[----:B01----:R-:W-:Y:S01]  /*f910*/  ENDCOLLECTIVE ;  /* 0x000000000000791b */ /* 0x003fe20003800000 */
.L_x_15063:
[----:B------:R-:W-:-:S05]  /*f920*/  @!P1 LEA R2, P2, R16, R21, 0x1 ;  /* 0x0000001510029211 */ /* 0x000fca00078408ff */
[----:B------:R-:W-:-:S05]  /*f930*/  @!P1 IMAD.X R3, RZ, RZ, R10, P2 ;  /* 0x000000ffff039224 */ /* 0x000fca00010e060a */
        /* <DEDUP_REMOVED lines=10> */
.L_x_15064:
[----:B------:R-:W-:Y:S01]  /*f9e0*/  @!P1 LEA R20, R22, UR47, 0x1 ;  /* 0x0000002f16149c11 */ /* 0x000fe2000f8e08ff */
[----:B------:R-:W-:Y:S02]  /*f9f0*/  IMAD.MOV.U32 R13, RZ, RZ, R8 ;  /* 0x000000ffff0d7224 */ /* 0x000fe400078e0008 */
[----:B------:R-:W-:Y:S01]  /*fa00*/  IMAD.MOV.U32 R12, RZ, RZ, 0x3 ;  /* 0x00000003ff0c7424 */ /* 0x000fe200078e00ff */
[----:B------:R-:W-:-:S13]  /*fa10*/  @!P1 LEA R2, P2, R16, R14, 0x1 ;  /* 0x0000000e10029211 */ /* 0x000fda00078408ff */
[----:B------:R-:W-:Y:S05]  /*fa20*/  WARPSYNC.COLLECTIVE R15, `(.L_x_15065) ;  /* 0x000000000f087348 */ /* 0x000fea0003c00000 */
[----:B------:R0:W1:Y:S02]  /*fa30*/  SHFL.IDX P6, R14, R13, R12, R11 ;  /* 0x0000000c0d0e7389 */ /* 0x00006400000c000b */
[----:B01----:R-:W-:Y:S01]  /*fa40*/  ENDCOLLECTIVE ;  /* 0x000000000000791b */ /* 0x003fe20003800000 */
.L_x_15065:
[----:B------:R-:W-:Y:S01]  /*fa50*/  @!P1 IMAD.X R3, RZ, RZ, R9, P2 ;  /* 0x000000ffff039224 */ /* 0x000fe200010e0609 */
[----:B------:R-:W-:-:S04]  /*fa60*/  IADD3 R9, R5, 0x30, RZ ;  /* 0x0000003005097810 */ /* 0x000fc80007ffe0ff */
[----:B------:R-:W-:Y:S01]  /*fa70*/  @!PT LDS RZ, [RZ] ;  /* 0x00000000fffff984 */ /* 0x000fe20000000800 */
[----:B------:R-:W-:Y:S01]  /*fa80*/  @!PT LDS RZ, [RZ] ;  /* 0x00000000fffff984 */ /* 0x000fe20000000800 */
[----:B------:R-:W-:Y:S01]  /*fa90*/  @!PT LDS RZ, [RZ] ;  /* 0x00000000fffff984 */ /* 0x000fe20000000800 */
[----:B------:R0:W-:Y:S01]  /*faa0*/  @!P1 LDGSTS.E.BYPASS.LTC128B.128 [R20+0x9400], desc[UR38][R2.64], !P0 ;  /* 0x0940000002149fae */ /* 0x0001e2000c101d66 */
[----:B------:R-:W-:Y:S01]  /*fab0*/  ISETP.GE.AND P1, PT, R9, R4, PT ;  /* 0x000000040900720c */ /* 0x000fe20003f26270 */
[----:B------:R-:W-:Y:S01]  /*fac0*/  VIADD R9, R5, 0x40 ;  /* 0x0000004005097836 */ /* 0x000fe20000000000 */
[----:B------:R-:W-:-:S11]  /*fad0*/  MOV R13, R7 ;  /* 0x00000007000d7202 */ /* 0x000fd60000000f00 */
[----:B------:R-:W-:Y:S01]  /*fae0*/  @!P1 LEA R25, R22, UR47, 0x1 ;  /* 0x0000002f16199c11 */ /* 0x000fe2000f8e08ff */
[----:B0-----:R-:W-:-:S07]  /*faf0*/  IMAD.MOV.U32 R10, RZ, RZ, R14 ;  /* 0x000000ffff0a7224 */ /* 0x001fce00078e000e */
[----:B------:R-:W-:Y:S05]  /*fb00*/  WARPSYNC.COLLECTIVE R15, `(.L_x_15066) ;  /* 0x000000000f087348 */ /* 0x000fea0003c00000 */
[----:B------:R0:W1:Y:S02]  /*fb10*/  SHFL.IDX P6, R14, R13, R12, R11 ;  /* 0x0000000c0d0e7389 */ /* 0x00006400000c000b */
[----:B01----:R-:W-:Y:S01]  /*fb20*/  ENDCOLLECTIVE ;  /* 0x000000000000791b */ /* 0x003fe20003800000 */
.L_x_15066:
[----:B------:R-:W-:Y:S01]  /*fb30*/  MOV R13, R8 ;  /* 0x00000008000d7202 */ /* 0x000fe20000000f00 */
[----:B------:R-:W-:Y:S02]  /*fb40*/  IMAD.MOV.U32 R12, RZ, RZ, 0x4 ;  /* 0x00000004ff0c7424 */ /* 0x000fe400078e00ff */
[----:B------:R-:W-:-:S07]  /*fb50*/  IMAD.MOV.U32 R21, RZ, RZ, R14 ;  /* 0x000000ffff157224 */ /* 0x000fce00078e000e */
[----:B------:R-:W-:Y:S05]  /*fb60*/  WARPSYNC.COLLECTIVE R15, `(.L_x_15067) ;  /* 0x000000000f087348 */ /* 0x000fea0003c00000 */
[----:B------:R0:W1:Y:S02]  /*fb70*/  SHFL.IDX P6, R14, R13, R12, R11 ;  /* 0x0000000c0d0e7389 */ /* 0x00006400000c000b */
[----:B01----:R-:W-:Y:S01]  /*fb80*/  ENDCOLLECTIVE ;  /* 0x000000000000791b */ /* 0x003fe20003800000 */
.L_x_15067:
        /* <DEDUP_REMOVED lines=12> */
.L_x_15068:
[----:B------:R-:W-:Y:S01]  /*fc50*/  @!P1 LEA R20, R22, UR47, 0x1 ;  /* 0x0000002f16149c11 */ /* 0x000fe2000f8e08ff */
[----:B------:R-:W-:Y:S02]  /*fc60*/  IMAD.MOV.U32 R13, RZ, RZ, R8 ;  /* 0x000000ffff0d7224 */ /* 0x000fe400078e0008 */
[----:B------:R-:W-:Y:S01]  /*fc70*/  IMAD.MOV.U32 R12, RZ, RZ, 0x5 ;  /* 0x00000005ff0c7424 */ /* 0x000fe200078e00ff */
[----:B------:R-:W-:-:S13]  /*fc80*/  @!P1 LEA R2, P2, R16, R14, 0x1 ;  /* 0x0000000e10029211 */ /* 0x000fda00078408ff */
[----:B------:R-:W-:Y:S05]  /*fc90*/  WARPSYNC.COLLECTIVE R15, `(.L_x_15069) ;  /* 0x000000000f087348 */ /* 0x000fea0003c00000 */
[----:B------:R0:W1:Y:S02]  /*fca0*/  SHFL.IDX P6, R14, R13, R12, R11 ;  /* 0x0000000c0d0e7389 */ /* 0x00006400000c000b */
[----:B01----:R-:W-:Y:S01]  /*fcb0*/  ENDCOLLECTIVE ;  /* 0x000000000000791b */ /* 0x003fe20003800000 */
.L_x_15069:
[----:B------:R-:W-:Y:S01]  /*fcc0*/  @!P1 IADD3.X R3, RZ, R9, RZ, P2, !PT ;  /* 0x00000009ff039210 */ /* 0x000fe200017fe4ff */
[----:B------:R-:W-:-:S04]  /*fcd0*/  VIADD R9, R5, 0x50 ;  /* 0x0000005005097836 */ /* 0x000fc80000000000 */
[----:B------:R-:W-:Y:S01]  /*fce0*/  @!PT LDS RZ, [RZ] ;  /* 0x00000000fffff984 */ /* 0x000fe20000000800 */
[----:B------:R-:W-:Y:S01]  /*fcf0*/  @!PT LDS RZ, [RZ] ;  /* 0x00000000fffff984 */ /* 0x000fe20000000800 */
[----:B------:R-:W-:Y:S01]  /*fd00*/  @!PT LDS RZ, [RZ] ;  /* 0x00000000fffff984 */ /* 0x000fe20000000800 */
[----:B------:R0:W-:Y:S01]  /*fd10*/  @!P1 LDGSTS.E.BYPASS.LTC128B.128 [R20+0xa400], desc[UR38][R2.64], !P0 ;  /* 0x0a40000002149fae */ /* 0x0001e2000c101d66 */
[----:B------:R-:W-:Y:S02]  /*fd20*/  ISETP.GE.AND P1, PT, R9, R4, PT ;  /* 0x000000040900720c */ /* 0x000fe40003f26270 */
[----:B------:R-:W-:Y:S01]  /*fd30*/  IADD3 R9, R5, 0x60, RZ ;  /* 0x0000006005097810 */ /* 0x000fe20007ffe0ff */
[----:B------:R-:W-:-:S10]  /*fd40*/  IMAD.MOV.U32 R13, RZ, RZ, R7 ;  /* 0x000000ffff0d7224 */ /* 0x000fd400078e0007 */
[----:B------:R-:W-:Y:S02]  /*fd50*/  @!P1 LEA R25, R22, UR47, 0x1 ;  /* 0x0000002f16199c11 */ /* 0x000fe4000f8e08ff */
[----:B0-----:R-:W-:-:S07]  /*fd60*/  MOV R10, R14 ;  /* 0x0000000e000a7202 */ /* 0x001fce0000000f00 */
[----:B------:R-:W-:Y:S05]  /*fd70*/  WARPSYNC.COLLECTIVE R15, `(.L_x_15070) ;  /* 0x000000000f087348 */ /* 0x000fea0003c00000 */
[----:B------:R0:W1:Y:S02]  /*fd80*/  SHFL.IDX P6, R14, R13, R12, R11 ;  /* 0x0000000c0d0e7389 */ /* 0x00006400000c000b */
[----:B01----:R-:W-:Y:S01]  /*fd90*/  ENDCOLLECTIVE ;  /* 0x000000000000791b */ /* 0x003fe20003800000 */
.L_x_15070:
[----:B------:R-:W-:Y:S02]  /*fda0*/  IMAD.MOV.U32 R13, RZ, RZ, R8 ;  /* 0x000000ffff0d7224 */ /* 0x000fe400078e0008 */
[----:B------:R-:W-:Y:S02]  /*fdb0*/  IMAD.MOV.U32 R12, RZ, RZ, 0x6 ;  /* 0x00000006ff0c7424 */ /* 0x000fe400078e00ff */
[----:B------:R-:W-:-:S07]  /*fdc0*/  IMAD.MOV.U32 R21, RZ, RZ, R14 ;  /* 0x000000ffff157224 */ /* 0x000fce00078e000e */
[----:B------:R-:W-:Y:S05]  /*fdd0*/  WARPSYNC.COLLECTIVE R15, `(.L_x_15071) ;  /* 0x000000000f087348 */ /* 0x000fea0003c00000 */
[----:B------:R0:W1:Y:S02]  /*fde0*/  SHFL.IDX P6, R14, R13, R12, R11 ;  /* 0x0000000c0d0e7389 */ /* 0x00006400000c000b */
[----:B01----:R-:W-:Y:S01]  /*fdf0*/  ENDCOLLECTIVE ;  /* 0x000000000000791b */ /* 0x003fe20003800000 */
.L_x_15071:
[----:B------:R-:W-:-:S05]  /*fe00*/  @!P1 LEA R2, P2, R16, R21, 0x1 ;  /* 0x0000001510029211 */ /* 0x000fca00078408ff */
[----:B------:R-:W-:-:S05]  /*fe10*/  @!P1 IMAD.X R3, RZ, RZ, R10, P2 ;  /* 0x000000ffff039224 */ /* 0x000fca00010e060a */
[----:B------:R-:W-:Y:S01]  /*fe20*/  @!PT LDS RZ, [RZ] ;  /* 0x00000000fffff984 */ /* 0x000fe20000000800 */
[----:B------:R-:W-:Y:S01]  /*fe30*/  @!PT LDS RZ, [RZ] ;  /* 0x00000000fffff984 */ /* 0x000fe20000000800 */
[----:B------:R-:W-:Y:S01]  /*fe40*/  @!PT LDS RZ, [RZ] ;  /* 0x00000000fffff984 */ /* 0x000fe20000000800 */
[----:B------:R0:W-:Y:S01]  /*fe50*/  @!P1 LDGSTS.E.BYPASS.LTC128B.128 [R25+0xac00], desc[UR38][R2.64], !P0 ;  /* 0x0ac0000002199fae */ /* 0x0001e2000c101d66 */
[----:B------:R-:W-:Y:S02]  /*fe60*/  MOV R13, R7 ;  /* 0x00000007000d7202 */ /* 0x000fe40000000f00 */
[----:B------:R-:W-:Y:S01]  /*fe70*/  ISETP.GE.AND P1, PT, R9, R4, PT ;  /* 0x000000040900720c */ /* 0x000fe20003f26270 */
[----:B------:R-:W-:-:S12]  /*fe80*/  IMAD.MOV.U32 R9, RZ, RZ, R14 ;  /* 0x000000ffff097224 */ /* 0x000fd800078e000e */
[----:B0-----:R-:W-:Y:S05]  /*fe90*/  WARPSYNC.COLLECTIVE R15, `(.L_x_15072) ;  /* 0x000000000f087348 */ /* 0x001fea0003c00000 */
[----:B------:R1:W2:Y:S02]  /*fea0*/  SHFL.IDX P6, R14, R13, R12, R11 ;  /* 0x0000000c0d0e7389 */ /* 0x0002a400000c000b */
[----:B012---:R-:W-:Y:S01]  /*feb0*/  ENDCOLLECTIVE ;  /* 0x000000000000791b */ /* 0x007fe20003800000 */
.L_x_15072:
[----:B------:R-:W-:Y:S01]  /*fec0*/  @!P1 LEA R10, R22, UR47, 0x1 ;  /* 0x0000002f160a9c11 */ /* 0x000fe2000f8e08ff */
[----:B------:R-:W-:Y:S02]  /*fed0*/  IMAD.MOV.U32 R13, RZ, RZ, R8 ;  /* 0x000000ffff0d7224 */ /* 0x000fe400078e0008 */
[----:B------:R-:W-:Y:S01]  /*fee0*/  IMAD.MOV.U32 R12, RZ, RZ, 0x7 ;  /* 0x00000007ff0c7424 */ /* 0x000fe200078e00ff */
[----:B------:R-:W-:-:S13]  /*fef0*/  @!P1 LEA R2, P2, R16, R14, 0x1 ;  /* 0x0000000e10029211 */ /* 0x000fda00078408ff */
[----:B------:R-:W-:Y:S05]  /*ff00*/  WARPSYNC.COLLECTIVE R15, `(.L_x_15073) ;  /* 0x000000000f087348 */ /* 0x000fea0003c00000 */
[----:B------:R0:W1:Y:S02]  /*ff10*/  SHFL.IDX P6, R14, R13, R12, R11 ;  /* 0x0000000c0d0e7389 */ /* 0x00006400000c000b */
[----:B01----:R-:W-:Y:S01]  /*ff20*/  ENDCOLLECTIVE ;  /* 0x000000000000791b */ /* 0x003fe20003800000 */
.L_x_15073:
[----:B------:R-:W-:-:S05]  /*ff30*/  @!P1 IMAD.X R3, RZ, RZ, R9, P2 ;  /* 0x000000ffff039224 */ /* 0x000fca00010e0609 */
[----:B------:R-:W-:Y:S01]  /*ff40*/  @!PT LDS RZ, [RZ] ;  /* 0x00000000fffff984 */ /* 0x000fe20000000800 */
[----:B------:R-:W-:Y:S01]  /*ff50*/  @!PT LDS RZ, [RZ] ;  /* 0x00000000fffff984 */ /* 0x000fe20000000800 */
[----:B------:R-:W-:Y:S01]  /*ff60*/  @!PT LDS RZ, [RZ] ;  /* 0x00000000fffff984 */ /* 0x000fe20000000800 */
[----:B------:R0:W-:Y:S01]  /*ff70*/  @!P1 LDGSTS.E.BYPASS.LTC128B.128 [R10+0xb400], desc[UR38][R2.64], !P0 ;  /* 0x0b400000020a9fae */ /* 0x0001e2000c101d66 */
[----:B------:R-:W-:Y:S01]  /*ff80*/  IMAD.MOV.U32 R13, RZ, RZ, R7 ;  /* 0x000000ffff0d7224 */ /* 0x000fe200078e0007 */
[C---:B------:R-:W-:Y:S01]  /*ff90*/  IADD3 R7, R5.reuse, 0x80, RZ ;  /* 0x0000008005077810 */ /* 0x040fe20007ffe0ff */
[----:B0-----:R-:W-:Y:S01]  /*ffa0*/  VIADD R3, R5, 0x70 ;  /* 0x0000007005037836 */ /* 0x001fe20000000000 */
[----:B------:R-:W-:-:S07]  /*ffb0*/  MOV R8, R14 ;  /* 0x0000000e00087202 */ /* 0x000fce0000000f00 */
[----:B------:R-:W-:Y:S05]  /*ffc0*/  WARPSYNC.COLLECTIVE R15, `(.L_x_15074) ;  /* 0x000000000f087348 */ /* 0x000fea0003c00000 */
[----:B------:R0:W1:Y:S02]  /*ffd0*/  SHFL.IDX P6, R14, R13, R12, R11 ;  /* 0x0000000c0d0e7389 */ /* 0x00006400000c000b */
[----:B01----:R-:W-:Y:S01]  /*ffe0*/  ENDCOLLECTIVE ;  /* 0x000000000000791b */ /* 0x003fe20003800000 */
.L_x_15074:
[----:B------:R-:W-:Y:S01]  /*fff0*/  ISETP.GE.AND P1, PT, R3, R4, PT ;  /* 0x000000040300720c */ /* 0x000fe20003f26270 */
[----:B------:R-:W-:-:S12]  /*10000*/  IMAD.MOV.U32 R13, RZ, RZ, R6 ;  /* 0x000000ffff0d7224 */ /* 0x000fd800078e0006 */
[----:B------:R-:W-:Y:S01]  /*10010*/  @!P1 LEA R25, R22, UR47, 0x1 ;  /* 0x0000002f16199c11 */ /* 0x000fe2000f8e08ff */
[----:B------:R-:W-:Y:S01]  /*10020*/  IMAD.MOV.U32 R12, RZ, RZ, RZ ;  /* 0x000000ffff0c7224 */ /* 0x000fe200078e00ff */
[----:B------:R-:W-:-:S13]  /*10030*/  @!P1 LEA R2, P2, R16, R14, 0x1 ;  /* 0x0000000e10029211 */ /* 0x000fda00078408ff */
[----:B------:R-:W-:Y:S05]  /*10040*/  WARPSYNC.COLLECTIVE R15, `(.L_x_15075) ;  /* 0x000000000f087348 */ /* 0x000fea0003c00000 */
[----:B------:R0:W1:Y:S02]  /*10050*/  SHFL.IDX P6, R14, R13, R12, R11 ;  /* 0x0000000c0d0e7389 */ /* 0x00006400000c000b */
[----:B01----:R-:W-:Y:S01]  /*10060*/  ENDCOLLECTIVE ;  /* 0x000000000000791b */ /* 0x003fe20003800000 */
.L_x_15075:
[----:B------:R-:W-:-:S05]  /*10070*/  @!P1 IMAD.X R3, RZ, RZ, R8, P2 ;  /* 0x000000ffff039224 */ /* 0x000fca00010e0608 */
[----:B------:R-:W-:Y:S01]  /*10080*/  @!PT LDS RZ, [RZ] ;  /* 0x00000000fffff984 */ /* 0x000fe20000000800 */
[----:B------:R-:W-:Y:S01]  /*10090*/  @!PT LDS RZ, [RZ] ;  /* 0x00000000fffff984 */ /* 0x000fe20000000800 */
[----:B------:R-:W-:Y:S01]  /*100a0*/  @!PT LDS RZ, [RZ] ;  /* 0x00000000fffff984 */ /* 0x000fe20000000800 */
[----:B------:R0:W-:Y:S01]  /*100b0*/  @!P1 LDGSTS.E.BYPASS.LTC128B.128 [R25+0xbc00], desc[UR38][R2.64], !P0 ;  /* 0x0bc0000002199fae */ /* 0x0001e2000c101d66 */
[----:B------:R-:W-:Y:S01]  /*100c0*/  ISETP.GE.AND P1, PT, R7, R4, PT ;  /* 0x000000040700720c */ /* 0x000fe20003f26270 */
[----:B------:R-:W-:Y:S01]  /*100d0*/  VIADD R7, R5, 0x90 ;  /* 0x0000009005077836 */ /* 0x000fe20000000000 */
[----:B------:R-:W-:Y:S01]  /*100e0*/  MOV R13, R0 ;  /* 0x00000000000d7202 */ /* 0x000fe20000000f00 */
[----:B------:R-:W-:-:S10]  /*100f0*/  IMAD.MOV.U32 R9, RZ, RZ, R14 ;  /* 0x000000ffff097224 */ /* 0x000fd400078e000e */
[----:B0-----:R-:W-:Y:S05]  /*10100*/  WARPSYNC.COLLECTIVE R15, `(.L_x_15076) ;  /* 0x000000000f087348 */ /* 0x001fea0003c00000 */
[----:B------:R1:W2:Y:S02]  /*10110*/  SHFL.IDX P6, R14, R13, R12, R11 ;  /* 0x0000000c0d0e7389 */ /* 0x0002a400000c000b */
[----:B012---:R-:W-:Y:S01]  /*10120*/  ENDCOLLECTIVE ;  /* 0x000000000000791b */ /* 0x007fe20003800000 */
.L_x_15076:
[----:B------:R-:W-:Y:S01]  /*10130*/  MOV R13, R6 ;  /* 0x00000006000d7202 */ /* 0x000fe20000000f00 */
[----:B------:R-:W-:Y:S02]  /*10140*/  IMAD.MOV.U32 R12, RZ, RZ, 0x1 ;  /* 0x00000001ff0c7424 */ /* 0x000fe400078e00ff */
[----:B------:R-:W-:-:S07]  /*10150*/  IMAD.MOV.U32 R21, RZ, RZ, R14 ;  /* 0x000000ffff157224 */ /* 0x000fce00078e000e */
[----:B------:R-:W-:Y:S05]  /*10160*/  WARPSYNC.COLLECTIVE R15, `(.L_x_15077) ;  /* 0x000000000f087348 */ /* 0x000fea0003c00000 */
[----:B------:R0:W1:Y:S02]  /*10170*/  SHFL.IDX P6, R14, R13, R12, R11 ;  /* 0x0000000c0d0e7389 */ /* 0x00006400000c000b */
[----:B01----:R-:W-:Y:S01]  /*10180*/  ENDCOLLECTIVE ;  /* 0x000000000000791b */ /* 0x003fe20003800000 */
.L_x_15077:
[----:B------:R-:W-:Y:S02]  /*10190*/  @!P1 LEA R2, P2, R16, R21, 0x1 ;  /* 0x0000001510029211 */ /* 0x000fe400078408ff */
[----:B------:R-:W-:-:S03]  /*101a0*/  @!P1 LEA R21, R22, UR47, 0x1 ;  /* 0x0000002f16159c11 */ /* 0x000fc6000f8e08ff */
        /* <DEDUP_REMOVED lines=11> */
.L_x_15078:
[----:B------:R-:W-:Y:S02]  /*10260*/  IMAD.MOV.U32 R13, RZ, RZ, R6 ;  /* 0x000000ffff0d7224 */ /* 0x000fe400078e0006 */
[----:B------:R-:W-:Y:S01]  /*10270*/  IMAD.MOV.U32 R12, RZ, RZ, 0x2 ;  /* 0x00000002ff0c7424 */ /* 0x000fe200078e00ff */
[----:B------:R-:W-:-:S07]  /*10280*/  MOV R9, R14 ;  /* 0x0000000e00097202 */ /* 0x000fce0000000f00 */
[----:B------:R-:W-:Y:S05]  /*10290*/  WARPSYNC.COLLECTIVE R15, `(.L_x_15079) ;  /* 0x000000000f087348 */ /* 0x000fea0003c00000 */
[----:B------:R0:W1:Y:S02]  /*102a0*/  SHFL.IDX P6, R14, R13, R12, R11 ;  /* 0x0000000c0d0e7389 */ /* 0x00006400000c000b */
[----:B01----:R-:W-:Y:S01]  /*102b0*/  ENDCOLLECTIVE ;  /* 0x000000000000791b */ /* 0x003fe20003800000 */
.L_x_15079:
        /* <DEDUP_REMOVED lines=8> */
[----:B------:R-:W-:Y:S01]  /*10340*/  MOV R7, R14 ;  /* 0x0000000e00077202 */ /* 0x000fe20000000f00 */
[----:B0-----:R-:W-:-:S07]  /*10350*/  VIADD R3, R5, 0xa0 ;  /* 0x000000a005037836 */ /* 0x001fce0000000000 */
[----:B------:R-:W-:Y:S05]  /*10360*/  WARPSYNC.COLLECTIVE R15, `(.L_x_15080) ;  /* 0x000000000f087348 */ /* 0x000fea0003c00000 */
[----:B------:R0:W1:Y:S02]  /*10370*/  SHFL.IDX P6, R14, R13, R12, R11 ;  /* 0x0000000c0d0e7389 */ /* 0x00006400000c000b */
[----:B01----:R-:W-:Y:S01]  /*10380*/  ENDCOLLECTIVE ;  /* 0x000000000000791b */ /* 0x003fe20003800000 */
.L_x_15080:
[----:B------:R-:W-:Y:S02]  /*10390*/  ISETP.GE.AND P1, PT, R3, R4, PT ;  /* 0x000000040300720c */ /* 0x000fe40003f26270 */
[----:B------:R-:W-:Y:S01]  /*103a0*/  MOV R13, R6 ;  /* 0x00000006000d7202 */ /* 0x000fe20000000f00 */
[----:B------:R-:W-:-:S10]  /*103b0*/  IMAD.MOV.U32 R12, RZ, RZ, 0x3 ;  /* 0x00000003ff0c7424 */ /* 0x000fd400078e00ff */
[----:B------:R-:W-:-:S13]  /*103c0*/  @!P1 LEA R2, P2, R16, R14, 0x1 ;  /* 0x0000000e10029211 */ /* 0x000fda00078408ff */
[----:B------:R-:W-:Y:S05]  /*103d0*/  WARPSYNC.COLLECTIVE R15, `(.L_x_15081) ;  /* 0x000000000f087348 */ /* 0x000fea0003c00000 */
[----:B------:R0:W1:Y:S02]  /*103e0*/  SHFL.IDX P6, R14, R13, R12, R11 ;  /* 0x0000000c0d0e7389 */ /* 0x00006400000c000b */
[----:B01----:R-:W-:Y:S01]  /*103f0*/  ENDCOLLECTIVE ;  /* 0x000000000000791b */ /* 0x003fe20003800000 */
.L_x_15081:
        /* <DEDUP_REMOVED lines=11> */
.L_x_15082:
[----:B------:R-:W-:Y:S05]  /*104b0*/  BRA `(.L_x_15083) ;  /* 0xffffffc800947947 */ /* 0x000fea000383ffff */
.L_x_15006:
[----:B0-----:R-:W-:-:S04]  /*104c0*/  MOV R3, UR47 ;  /* 0x0000002f00037c02 */ /* 0x001fc80008000f00 */
[----:B------:R0:W1:Y:S03]  /*104d0*/  SYNCS.PHASECHK.TRANS64.TRYWAIT P0, [R3+URZ+0x16820], R0 ;  /* 0x01682000030075a7 */ /* 0x000066000800017f */
[----:B-1----:R-:W-:Y:S05]  /*104e0*/  @!P0 NANOSLEEP.SYNCS 0x989680 ;  /* 0x009896800000895d */ /* 0x002fea0003900000 */
[----:B------:R-:W1:Y:S02]  /*104f0*/  @!P0 SYNCS.PHASECHK.TRANS64 P0, [R3+URZ+0x16820], R0 ;  /* 0x01682000030085a7 */ /* 0x000e64000800007f */
[----:B-1----:R-:W-:Y:S05]  /*10500*/  @!P0 BRA `(.L_x_15006) ;  /* 0xfffffffc00ec8947 */ /* 0x002fea000383ffff */
[----:B------:R-:W-:Y:S05]  /*10510*/  BRA `(.L_x_15084) ;  /* 0xffffffc800c47947 */ /* 0x000fea000383ffff */
.L_x_15010:
[----:B0-----:R0:W1:Y:S02]  /*10520*/  SYNCS.PHASECHK.TRANS64.TRYWAIT P0, [R7+URZ+0x16840], R2 ;  /* 0x01684002070075a7 */ /* 0x001064000800017f */
[----:B-1----:R-:W-:Y:S05]  /*10530*/  @!P0 NANOSLEEP.SYNCS 0x989680 ;  /* 0x009896800000895d */ /* 0x002fea0003900000 */
[----:B------:R-:W1:Y:S02]  /*10540*/  @!P0 SYNCS.PHASECHK.TRANS64 P0, [R7+URZ+0x16840], R2 ;  /* 0x01684002070085a7 */ /* 0x000e64000800007f */
[----:B-1----:R-:W-:Y:S05]  /*10550*/  @!P0 BRA `(.L_x_15010) ;  /* 0xfffffffc00f08947 */ /* 0x002fea000383ffff */
[----:B------:R-:W-:Y:S05]  /*10560*/  BRA `(.L_x_15085) ;  /* 0xffffffcc00a87947 */ /* 0x000fea000383ffff */
.L_x_15011:
[----:B------:R-:W-:Y:S01]  /*10570*/  BSSY B1, `(.L_x_15086) ;  /* 0x0000008000017945 */ /* 0x000fe20003800000 */
[----:B------:R-:W-:Y:S01]  /*10580*/  IMAD.MOV.U32 R13, RZ, RZ, R19 ;  /* 0x000000ffff0d7224 */ /* 0x000fe200078e0013 */
[----:B------:R-:W-:Y:S01]  /*10590*/  MOV R15, 0xffffffff ;  /* 0xffffffff000f7802 */ /* 0x000fe20000000f00 */
[----:B------:R-:W-:Y:S02]  /*105a0*/  IMAD.MOV.U32 R12, RZ, RZ, RZ ;  /* 0x000000ffff0c7224 */ /* 0x000fe400078e00ff */
[----:B------:R-:W-:-:S07]  /*105b0*/  IMAD.MOV.U32 R11, RZ, RZ, 0x181f ;  /* 0x0000181fff0b7424 */ /* 0x000fce00078e00ff */
[----:B------:R-:W-:Y:S05]  /*105c0*/  WARPSYNC.COLLECTIVE R15, `(.L_x_15087) ;  /* 0x000000000f087348 */ /* 0x000fea0003c00000 */
[----:B------:R0:W1:Y:S02]  /*105d0*/  SHFL.IDX P6, R14, R13, R12, R11 ;  /* 0x0000000c0d0e7389 */ /* 0x00006400000c000b */
[----:B01----:R-:W-:Y:S01]  /*105e0*/  ENDCOLLECTIVE ;  /* 0x000000000000791b */ /* 0x003fe20003800000 */
.L_x_15087:
[----:B------:R-:W-:Y:S05]  /*105f0*/  BSYNC B1 ;  /* 0x0000000000017941 */ /* 0x000fea0003800000 */
.L_x_15086:
        /* <DEDUP_REMOVED lines=9> */
.L_x_15088:
[----:B------:R-:W-:Y:S02]  /*10690*/  IMAD.SHL.U32 R15, R16, 0x2, RZ ;  /* 0x00000002100f7824 */ /* 0x000fe400078e00ff */
[----:B------:R-:W-:Y:S02]  /*106a0*/  IMAD.MOV.U32 R13, RZ, RZ, R19 ;  /* 0x000000ffff0d7224 */ /* 0x000fe400078e0013 */
[----:B------:R-:W-:Y:S02]  /*106b0*/  IMAD.MOV.U32 R12, RZ, RZ, 0x1 ;  /* 0x00000001ff0c7424 */ /* 0x000fe400078e00ff */
[----:B------:R-:W-:-:S05]  /*106c0*/  IMAD.MOV.U32 R2, RZ, RZ, R14 ;  /* 0x000000ffff027224 */ /* 0x000fca00078e000e */
[----:B------:R-:W-:Y:S01]  /*106d0*/  IADD3 R2, P0, R2, R15, RZ ;  /* 0x0000000f02027210 */ /* 0x000fe20007f1e0ff */
[----:B------:R-:W-:-:S03]  /*106e0*/  IMAD.MOV.U32 R15, RZ, RZ, -0x1 ;  /* 0xffffffffff0f7424 */ /* 0x000fc600078e00ff */
[----:B------:R-:W-:-:S09]  /*106f0*/  IADD3.X R3, RZ, R3, RZ, P0, !PT ;  /* 0x00000003ff037210 */ /* 0x000fd200007fe4ff */
[----:B------:R-:W-:Y:S05]  /*10700*/  WARPSYNC.COLLECTIVE R15, `(.L_x_15089) ;  /* 0x000000000f087348 */ /* 0x000fea0003c00000 */
[----:B------:R0:W1:Y:S02]  /*10710*/  SHFL.IDX P6, R14, R13, R12, R11 ;  /* 0x0000000c0d0e7389 */ /* 0x00006400000c000b */
[----:B01----:R-:W-:Y:S01]  /*10720*/  ENDCOLLECTIVE ;  /* 0x000000000000791b */ /* 0x003fe20003800000 */
.L_x_15089:
        /* <DEDUP_REMOVED lines=9> */
.L_x_15090:
        /* <DEDUP_REMOVED lines=10> */
.L_x_15091:
        /* <DEDUP_REMOVED lines=9> */
.L_x_15092:
        /* <DEDUP_REMOVED lines=10> */
.L_x_15093:
        /* <DEDUP_REMOVED lines=9> */
.L_x_15094:
        /* <DEDUP_REMOVED lines=10> */
.L_x_15095:
        /* <DEDUP_REMOVED lines=9> */
.L_x_15096:
        /* <DEDUP_REMOVED lines=10> */
.L_x_15097:
        /* <DEDUP_REMOVED lines=9> */
.L_x_15098:
        /* <DEDUP_REMOVED lines=10> */
.L_x_15099:
        /* <DEDUP_REMOVED lines=9> */
.L_x_15100:
        /* <DEDUP_REMOVED lines=10> */
.L_x_15101:
        /* <DEDUP_REMOVED lines=9> */
.L_x_15102:
[----:B------:R-:W-:Y:S05]  /*10ee0*/  BRA `(.L_x_15103) ;  /* 0xffffffc8005c7947 */ /* 0x000fea000383ffff */
.L_x_15016:
[----:B0-----:R0:W1:Y:S02]  /*10ef0*/  SYNCS.PHASECHK.TRANS64.TRYWAIT P0, [R7+URZ+0x16860], R2 ;  /* 0x01686002070075a7 */ /* 0x001064000800017f */
[----:B-1----:R-:W-:Y:S05]  /*10f00*/  @!P0 NANOSLEEP.SYNCS 0x989680 ;  /* 0x009896800000895d */ /* 0x002fea0003900000 */
[----:B------:R-:W1:Y:S02]  /*10f10*/  @!P0 SYNCS.PHASECHK.TRANS64 P0, [R7+URZ+0x16860], R2 ;  /* 0x01686002070085a7 */ /* 0x000e64000800007f */
[----:B-1----:R-:W-:Y:S05]  /*10f20*/  @!P0 BRA `(.L_x_15016) ;  /* 0xfffffffc00f08947 */ /* 0x002fea000383ffff */
[----:B------:R-:W-:Y:S05]  /*10f30*/  BRA `(.L_x_15104) ;  /* 0xffffffc800bc7947 */ /* 0x000fea000383ffff */
.L_x_15017:
        /* <DEDUP_REMOVED lines=8> */
.L_x_15106:
[----:B------:R-:W-:Y:S05]  /*10fc0*/  BSYNC B1 ;  /* 0x0000000000017941 */ /* 0x000fea0003800000 */
.L_x_15105:
[----:B------:R-:W-:Y:S01]  /*10fd0*/  IMAD.MOV.U32 R13, RZ, RZ, R17 ;  /* 0x000000ffff0d7224 */ /* 0x000fe200078e0011 */
[----:B------:R-:W-:Y:S01]  /*10fe0*/  MOV R12, RZ ;  /* 0x000000ff000c7202 */ /* 0x000fe20000000f00 */
[----:B------:R-:W-:Y:S01]  /*10ff0*/  IMAD.MOV.U32 R11, RZ, RZ, 0x181f ;  /* 0x0000181fff0b7424 */ /* 0x000fe200078e00ff */
[----:B------:R-:W-:Y:S01]  /*11000*/  ISETP.LT.OR P2, PT, R4, 0x1, P1 ;  /* 0x000000010400780c */ /* 0x000fe20000f41670 */
[----:B------:R-:W-:Y:S01]  /*11010*/  IMAD.MOV.U32 R15, RZ, RZ, -0x1 ;  /* 0xffffffffff0f7424 */ /* 0x000fe200078e00ff */
[----:B------:R-:W-:Y:S01]  /*11020*/  LEA R8, R8, UR47, 0x1 ;  /* 0x0000002f08087c11 */ /* 0x000fe2000f8e08ff */
[----:B------:R-:W-:-:S10]  /*11030*/  IMAD.MOV.U32 R3, RZ, RZ, R14 ;  /* 0x000000ffff037224 */ /* 0x000fd400078e000e */
[----:B------:R-:W-:Y:S05]  /*11040*/  WARPSYNC.COLLECTIVE R15, `(.L_x_15107) ;  /* 0x000000000f087348 */ /* 0x000fea0003c00000 */
[----:B------:R0:W1:Y:S02]  /*11050*/  SHFL.IDX P6, R14, R13, R12, R11 ;  /* 0x0000000c0d0e7389 */ /* 0x00006400000c000b */
[----:B01----:R-:W-:Y:S01]  /*11060*/  ENDCOLLECTIVE ;  /* 0x000000000000791b */ /* 0x003fe20003800000 */
.L_x_15107:
[----:B------:R-:W-:Y:S01]  /*11070*/  MOV R13, R18 ;  /* 0x00000012000d7202 */ /* 0x000fe20000000f00 */
[----:B------:R-:W-:Y:S01]  /*11080*/  IMAD.MOV.U32 R12, RZ, RZ, 0x1 ;  /* 0x00000001ff0c7424 */ /* 0x000fe200078e00ff */
[----:B------:R-:W-:-:S13]  /*11090*/  IADD3 R2, P0, R14, R19, RZ ;  /* 0x000000130e027210 */ /* 0x000fda0007f1e0ff */
[----:B------:R-:W-:Y:S05]  /*110a0*/  WARPSYNC.COLLECTIVE R15, `(.L_x_15108) ;  /* 0x000000000f087348 */ /* 0x000fea0003c00000 */
[----:B------:R0:W1:Y:S02]  /*110b0*/  SHFL.IDX P6, R14, R13, R12, R11 ;  /* 0x0000000c0d0e7389 */ /* 0x00006400000c000b */
[----:B01----:R-:W-:Y:S01]  /*110c0*/  ENDCOLLECTIVE ;  /* 0x000000000000791b */ /* 0x003fe20003800000 */
.L_x_15108:
        /* <DEDUP_REMOVED lines=11> */
.L_x_15109:
[----:B------:R-:W-:Y:S02]  /*11180*/  IMAD.MOV.U32 R13, RZ, RZ, R18 ;  /* 0x000000ffff0d7224 */ /* 0x000fe400078e0012 */
[----:B------:R-:W-:Y:S01]  /*11190*/  IMAD.MOV.U32 R12, RZ, RZ, 0x2 ;  /* 0x00000002ff0c7424 */ /* 0x000fe200078e00ff */
[----:B------:R-:W-:-:S04]  /*111a0*/  MOV R11, R14 ;  /* 0x0000000e000b7202 */ /* 0x000fc80000000f00 */
[----:B------:R-:W-:Y:S02]  /*111b0*/  IADD3 R2, P0, R11, R19, RZ ;  /* 0x000000130b027210 */ /* 0x000fe40007f1e0ff */
[----:B------:R-:W-:-:S03]  /*111c0*/  MOV R11, 0x181f ;  /* 0x0000181f000b7802 */ /* 0x000fc60000000f00 */
[----:B------:R-:W-:-:S08]  /*111d0*/  IMAD.X R3, RZ, RZ, R9, P0 ;  /* 0x000000ffff037224 */ /* 0x000fd000000e0609 */
[----:B------:R-:W-:Y:S05]  /*111e0*/  WARPSYNC.COLLECTIVE R15, `(.L_x_15110) ;  /* 0x000000000f087348 */ /* 0x000fea0003c00000 */
[----:B------:R0:W1:Y:S02]  /*111f0*/  SHFL.IDX P6, R14, R13, R12, R11 ;  /* 0x0000000c0d0e7389 */ /* 0x00006400000c000b */
[----:B01----:R-:W-:Y:S01]  /*11200*/  ENDCOLLECTIVE ;  /* 0x000000000000791b */ /* 0x003fe20003800000 */
.L_x_15110:
        /* <DEDUP_REMOVED lines=10> */
.L_x_15111:
        /* <DEDUP_REMOVED lines=8> */
.L_x_15112:
        /* <DEDUP_REMOVED lines=10> */
.L_x_15113:
        /* <DEDUP_REMOVED lines=9> */
.L_x_15114:
        /* <DEDUP_REMOVED lines=10> */
.L_x_15115:
        /* <DEDUP_REMOVED lines=8> */
.L_x_15116:
        /* <DEDUP_REMOVED lines=10> */
.L_x_15117:
        /* <DEDUP_REMOVED lines=9> */
.L_x_15118:
        /* <DEDUP_REMOVED lines=10> */
.L_x_15119:
        /* <DEDUP_REMOVED lines=8> */
.L_x_15120:
        /* <DEDUP_REMOVED lines=9> */
.L_x_15121:
[----:B------:R-:W-:Y:S05]  /*11860*/  BRA `(.L_x_15122) ;  /* 0xffffffc400387947 */ /* 0x000fea000383ffff */
.L_x_15023:
[----:B0-----:R0:W1:Y:S02]  /*11870*/  SYNCS.PHASECHK.TRANS64.TRYWAIT P0, [R0+URZ+0x16860], R3 ;  /* 0x01686003000075a7 */ /* 0x001064000800017f */
[----:B-1----:R-:W-:Y:S05]  /*11880*/  @!P0 NANOSLEEP.SYNCS 0x989680 ;  /* 0x009896800000895d */ /* 0x002fea0003900000 */
[----:B------:R-:W1:Y:S02]  /*11890*/  @!P0 SYNCS.PHASECHK.TRANS64 P0, [R0+URZ+0x16860], R3 ;  /* 0x01686003000085a7 */ /* 0x000e64000800007f */
[----:B-1----:R-:W-:Y:S05]  /*118a0*/  @!P0 BRA `(.L_x_15023) ;  /* 0xfffffffc00f08947 */ /* 0x002fea000383ffff */
[----:B------:R-:W-:Y:S05]  /*118b0*/  BRA `(.L_x_15123) ;  /* 0xffffffc800347947 */ /* 0x000fea000383ffff */
.L_x_15024:
        /* <DEDUP_REMOVED lines=8> */
.L_x_15125:
[----:B------:R-:W-:Y:S05]  /*11940*/  BSYNC B0 ;  /* 0x0000000000007941 */ /* 0x000fea0003800000 */
.L_x_15124:
        /* <DEDUP_REMOVED lines=9> */
.L_x_15126:
        /* <DEDUP_REMOVED lines=10> */
.L_x_15127:
        /* <DEDUP_REMOVED lines=11> */
.L_x_15128:
[----:B------:R-:W-:Y:S01]  /*11b30*/  IMAD.MOV.U32 R13, RZ, RZ, R18 ;  /* 0x000000ffff0d7224 */ /* 0x000fe200078e0012 */
[----:B------:R-:W-:Y:S02]  /*11b40*/  MOV R12, 0x2 ;  /* 0x00000002000c7802 */ /* 0x000fe40000000f00 */
[----:B------:R-:W-:-:S07]  /*11b50*/  MOV R9, R14 ;  /* 0x0000000e00097202 */ /* 0x000fce0000000f00 */
[----:B------:R-:W-:Y:S05]  /*11b60*/  WARPSYNC.COLLECTIVE R15, `(.L_x_15129) ;  /* 0x000000000f087348 */ /* 0x000fea0003c00000 */
[----:B------:R0:W1:Y:S02]  /*11b70*/  SHFL.IDX P6, R14, R13, R12, R11 ;  /* 0x0000000c0d0e7389 */ /* 0x00006400000c000b */
[----:B01----:R-:W-:Y:S01]  /*11b80*/  ENDCOLLECTIVE ;  /* 0x000000000000791b */ /* 0x003fe20003800000 */
.L_x_15129:
        /* <DEDUP_REMOVED lines=12> */
.L_x_15130:
[----:B------:R-:W-:Y:S01]  /*11c50*/  IMAD.MOV.U32 R13, RZ, RZ, R18 ;  /* 0x000000ffff0d7224 */ /* 0x000fe200078e0012 */
[----:B------:R-:W-:Y:S02]  /*11c60*/  MOV R12, 0x3 ;  /* 0x00000003000c7802 */ /* 0x000fe40000000f00 */
[----:B------:R-:W-:-:S07]  /*11c70*/  MOV R21, R14 ;  /* 0x0000000e00157202 */ /* 0x000fce0000000f00 */
[----:B------:R-:W-:Y:S05]  /*11c80*/  WARPSYNC.COLLECTIVE R15, `(.L_x_15131) ;  /* 0x000000000f087348 */ /* 0x000fea0003c00000 */
[----:B------:R0:W1:Y:S02]  /*11c90*/  SHFL.IDX P6, R14, R13, R12, R11 ;  /* 0x0000000c0d0e7389 */ /* 0x00006400000c000b */
[----:B01----:R-:W-:Y:S01]  /*11ca0*/  ENDCOLLECTIVE ;  /* 0x000000000000791b */ /* 0x003fe20003800000 */
.L_x_15131:
        /* <DEDUP_REMOVED lines=12> */
.L_x_15132:
[----:B------:R-:W-:Y:S02]  /*11d70*/  IMAD.MOV.U32 R13, RZ, RZ, R18 ;  /* 0x000000ffff0d7224 */ /* 0x000fe400078e0012 */
[----:B------:R-:W-:Y:S01]  /*11d80*/  IMAD.MOV.U32 R12, RZ, RZ, 0x4 ;  /* 0x00000004ff0c7424 */ /* 0x000fe200078e00ff */
[----:B------:R-:W-:-:S13]  /*11d90*/  IADD3 R2, P1, R14, R16, RZ ;  /* 0x000000100e027210 */ /* 0x000fda0007f3e0ff */
[----:B------:R-:W-:Y:S05]  /*11da0*/  WARPSYNC.COLLECTIVE R15, `(.L_x_15133) ;  /* 0x000000000f087348 */ /* 0x000fea0003c00000 */
[----:B------:R0:W1:Y:S02]  /*11db0*/  SHFL.IDX P6, R14, R13, R12, R11 ;  /* 0x0000000c0d0e7389 */ /* 0x00006400000c000b */
[----:B01----:R-:W-:Y:S01]  /*11dc0*/  ENDCOLLECTIVE ;  /* 0x000000000000791b */ /* 0x003fe20003800000 */
.L_x_15133:
        /* <DEDUP_REMOVED lines=12> */
.L_x_15134:
[----:B------:R-:W-:Y:S02]  /*11e90*/  IMAD.MOV.U32 R13, RZ, RZ, R18 ;  /* 0x000000ffff0d7224 */ /* 0x000fe400078e0012 */
[----:B------:R-:W-:Y:S02]  /*11ea0*/  IMAD.MOV.U32 R12, RZ, RZ, 0x5 ;  /* 0x00000005ff0c7424 */ /* 0x000fe400078e00ff */
[----:B------:R-:W-:-:S07]  /*11eb0*/  IMAD.MOV.U32 R23, RZ, RZ, R14 ;  /* 0x000000ffff177224 */ /* 0x000fce00078e000e */
[----:B------:R-:W-:Y:S05]  /*11ec0*/  WARPSYNC.COLLECTIVE R15, `(.L_x_15135) ;  /* 0x000000000f087348 */ /* 0x000fea0003c00000 */
[----:B------:R0:W1:Y:S02]  /*11ed0*/  SHFL.IDX P6, R14, R13, R12, R11 ;  /* 0x0000000c0d0e7389 */ /* 0x00006400000c000b */
[----:B01----:R-:W-:Y:S01]  /*11ee0*/  ENDCOLLECTIVE ;  /* 0x000000000000791b */ /* 0x003fe20003800000 */
.L_x_15135:
        /* <DEDUP_REMOVED lines=12> */
.L_x_15136:
[----:B------:R-:W-:Y:S02]  /*11fb0*/  IMAD.MOV.U32 R13, RZ, RZ, R18 ;  /* 0x000000ffff0d7224 */ /* 0x000fe400078e0012 */
[----:B------:R-:W-:Y:S02]  /*11fc0*/  IMAD.MOV.U32 R12, RZ, RZ, 0x6 ;  /* 0x00000006ff0c7424 */ /* 0x000fe400078e00ff */
[----:B------:R-:W-:-:S07]  /*11fd0*/  IMAD.MOV.U32 R25, RZ, RZ, R14 ;  /* 0x000000ffff197224 */ /* 0x000fce00078e000e */
[----:B------:R-:W-:Y:S05]  /*11fe0*/  WARPSYNC.COLLECTIVE R15, `(.L_x_15137) ;  /* 0x000000000f087348 */ /* 0x000fea0003c00000 */
[----:B------:R0:W1:Y:S02]  /*11ff0*/  SHFL.IDX P6, R14, R13, R12, R11 ;  /* 0x0000000c0d0e7389 */ /* 0x00006400000c000b */
[----:B01----:R-:W-:Y:S01]  /*12000*/  ENDCOLLECTIVE ;  /* 0x000000000000791b */ /* 0x003fe20003800000 */
.L_x_15137:
        /* <DEDUP_REMOVED lines=12> */
.L_x_15138:
[----:B------:R-:W-:Y:S02]  /*120d0*/  IMAD.MOV.U32 R13, RZ, RZ, R18 ;  /* 0x000000ffff0d7224 */ /* 0x000fe400078e0012 */
[----:B------:R-:W-:Y:S02]  /*120e0*/  IMAD.MOV.U32 R12, RZ, RZ, 0x7 ;  /* 0x00000007ff0c7424 */ /* 0x000fe400078e00ff */
[----:B------:R-:W-:-:S07]  /*120f0*/  IMAD.MOV.U32 R27, RZ, RZ, R14 ;  /* 0x000000ffff1b7224 */ /* 0x000fce00078e000e */
[----:B------:R-:W-:Y:S05]  /*12100*/  WARPSYNC.COLLECTIVE R15, `(.L_x_15139) ;  /* 0x000000000f087348 */ /* 0x000fea0003c00000 */
[----:B------:R0:W1:Y:S02]  /*12110*/  SHFL.IDX P6, R14, R13, R12, R11 ;  /* 0x0000000c0d0e7389 */ /* 0x00006400000c000b */
[----:B01----:R-:W-:Y:S01]  /*12120*/  ENDCOLLECTIVE ;  /* 0x000000000000791b */ /* 0x003fe20003800000 */
.L_x_15139:
        /* <DEDUP_REMOVED lines=11> */
.L_x_15140:
[----:B------:R-:W-:Y:S05]  /*121e0*/  BRA `(.L_x_15141) ;  /* 0xffffffc000b87947 */ /* 0x000fea000383ffff */
.L_x_15027:
[----:B0-----:R0:W1:Y:S02]  /*121f0*/  SYNCS.PHASECHK.TRANS64.TRYWAIT P0, [R7+URZ+0x16820], R10 ;  /* 0x0168200a070075a7 */ /* 0x001064000800017f */
[----:B-1----:R-:W-:Y:S05]  /*12200*/  @!P0 NANOSLEEP.SYNCS 0x989680 ;  /* 0x009896800000895d */ /* 0x002fea0003900000 */
[----:B------:R-:W1:Y:S02]  /*12210*/  @!P0 SYNCS.PHASECHK.TRANS64 P0, [R7+URZ+0x16820], R10 ;  /* 0x0168200a070085a7 */ /* 0x000e64000800007f */
[----:B-1----:R-:W-:Y:S05]  /*12220*/  @!P0 BRA `(.L_x_15027) ;  /* 0xfffffffc00f08947 */ /* 0x002fea000383ffff */
[----:B------:R-:W-:Y:S05]  /*12230*/  BRA `(.L_x_15142) ;  /* 0xffffffc400287947 */ /* 0x000fea000383ffff */
.L_x_15028:
        /* <DEDUP_REMOVED lines=11> */
.L_x_15144:
[----:B------:R-:W-:Y:S05]  /*122f0*/  BSYNC B0 ;  /* 0x0000000000007941 */ /* 0x000fea0003800000 */
.L_x_15143:
[----:B------:R-:W-:Y:S05]  /*12300*/  BRA `(.L_x_15145) ;  /* 0xffffffc4000c7947 */ /* 0x000fea000383ffff */
.L_x_15029:
[----:B------:R-:W-:Y:S01]  /*12310*/  BSSY B0, `(.L_x_15146) ;  /* 0x0000006000007945 */ /* 0x000fe20003800000 */
[----:B------:R-:W-:-:S07]  /*12320*/  IMAD.MOV.U32 R15, RZ, RZ, -0x1 ;  /* 0xffffffffff0f7424 */ /* 0x000fce00078e00ff */
[----:B01---5:R-:W-:Y:S05]  /*12330*/  WARPSYNC.COLLECTIVE R15, `(.L_x_15147) ;  /* 0x000000000f0c7348 */ /* 0x023fea0003c00000 */
[----:B------:R-:W-:Y:S02]  /*12340*/  ELECT P6, UR62, PT ;  /* 0x00000000003e782f */ /* 0x000fe400038c0000 */
[----:B------:R-:W-:Y:S01]  /*12350*/  MOV R14, UR62 ;  /* 0x0000003e000e7c02 */ /* 0x000fe20008000f00 */
[----:B01---5:R-:W-:Y:S10]  /*12360*/  ENDCOLLECTIVE ;  /* 0x000000000000791b */ /* 0x023ff40003800000 */
.L_x_15147:
[----:B------:R-:W-:Y:S05]  /*12370*/  BSYNC B0 ;  /* 0x0000000000007941 */ /* 0x000fea0003800000 */
.L_x_15146:
[----:B------:R-:W-:Y:S05]  /*12380*/  BRA `(.L_x_15148) ;  /* 0xffffffc400007947 */ /* 0x000fea000383ffff */
.L_x_15031:
[----:B-1----:R1:W2:Y:S02]  /*12390*/  SYNCS.PHASECHK.TRANS64.TRYWAIT P1, [R5+URZ+0x16840], R4 ;  /* 0x01684004050075a7 */ /* 0x0022a4000802017f */
[----:B--2---:R-:W-:Y:S05]  /*123a0*/  @!P1 NANOSLEEP.SYNCS 0x989680 ;  /* 0x009896800000995d */ /* 0x004fea0003900000 */
[----:B------:R-:W2:Y:S02]  /*123b0*/  @!P1 SYNCS.PHASECHK.TRANS64 P1, [R5+URZ+0x16840], R4 ;  /* 0x01684004050095a7 */ /* 0x000ea4000802007f */
[----:B--2---:R-:W-:Y:S05]  /*123c0*/  @!P1 BRA `(.L_x_15031) ;  /* 0xfffffffc00f09947 */ /* 0x004fea000383ffff */
[----:B------:R-:W-:Y:S05]  /*123d0*/  BRA `(.L_x_15149) ;  /* 0xffffffc400207947 */ /* 0x000fea000383ffff */
.L_x_15033:
[----:B--2---:R2:W3:Y:S02]  /*123e0*/  SYNCS.PHASECHK.TRANS64.TRYWAIT P1, [R3+URZ+0x16840], R0 ;  /* 0x01684000030075a7 */ /* 0x0044e4000802017f */
[----:B---3--:R-:W-:Y:S05]  /*123f0*/  @!P1 NANOSLEEP.SYNCS 0x989680 ;  /* 0x009896800000995d */ /* 0x008fea0003900000 */
[----:B------:R-:W3:Y:S02]  /*12400*/  @!P1 SYNCS.PHASECHK.TRANS64 P1, [R3+URZ+0x16840], R0 ;  /* 0x01684000030095a7 */ /* 0x000ee4000802007f */
[----:B---3--:R-:W-:Y:S05]  /*12410*/  @!P1 BRA `(.L_x_15033) ;  /* 0xfffffffc00f09947 */ /* 0x008fea000383ffff */
[----:B------:R-:W-:Y:S05]  /*12420*/  BRA `(.L_x_15150) ;  /* 0xffffffc4002c7947 */ /* 0x000fea000383ffff */
.L_x_15035:
[----:B---3--:R3:W4:Y:S02]  /*12430*/  SYNCS.PHASECHK.TRANS64.TRYWAIT P1, [R5+URZ+0x16860], R4 ;  /* 0x01686004050075a7 */ /* 0x008724000802017f */
[----:B----4-:R-:W-:Y:S05]  /*12440*/  @!P1 NANOSLEEP.SYNCS 0x989680 ;  /* 0x009896800000995d */ /* 0x010fea0003900000 */
[----:B------:R-:W4:Y:S02]  /*12450*/  @!P1 SYNCS.PHASECHK.TRANS64 P1, [R5+URZ+0x16860], R4 ;  /* 0x01686004050095a7 */ /* 0x000f24000802007f */
[----:B----4-:R-:W-:Y:S05]  /*12460*/  @!P1 BRA `(.L_x_15035) ;  /* 0xfffffffc00f09947 */ /* 0x010fea000383ffff */
[----:B------:R-:W-:Y:S05]  /*12470*/  BRA `(.L_x_15151) ;  /* 0xffffffc400287947 */ /* 0x000fea000383ffff */
.L_x_15152:
        /* <DEDUP_REMOVED lines=16> */
.L_x_15998:


//--------------------- .text._ZN7cutlass13device_kernelIN5flash11enable_sm90INS1_16FlashAttnFwdSm90INS1_25CollectiveMainloopFwdSm90ILi2EN4cute5tupleIJNS5_1CILi1EEES8_S8_EEENS6_IJNS7_ILi192EEENS7_ILi128EEENS7_ILi64EEEEEELi64ENS_10bfloat16_tEfNS_4arch4Sm90ELb1ELb0ELb1ELb1ELb1ELb0ELb0ELb1ELb1ELb1ELb1ELb0EEENS1_21CollectiveEpilogueFwdINS6_IJSA_SC_SB_EEES9_SE_SG_Li384ELb1ELb1ELb1ELb0EEENS1_36VarlenDynamicPersistentTileSchedulerILi192ELi128ELi384ELi128ELb1ELb1ELb1ELb1ELb1ELb1EEEEEEEEEvNT_6ParamsE --------------------------
	.section	.text._ZN7cutlass13device_kernelIN5flash11enable_sm90INS1_16FlashAttnFwdSm90INS1_25CollectiveMainloopFwdSm90ILi2EN4cute5tupleIJNS5_1CILi1EEES8_S8_EEENS6_IJNS7_ILi192EEENS7_ILi128EEENS7_ILi64EEEEEELi64ENS_10bfloat16_tEfNS_4arch4Sm90ELb1ELb0ELb1ELb1ELb1ELb0ELb0ELb1ELb1ELb1ELb1ELb0EEENS1_21CollectiveEpilogueFwdINS6_IJSA_SC_SB_EEES9_SE_SG_Li384ELb1ELb1ELb1ELb0EEENS1_36VarlenDynamicPersistentTileSchedulerILi192ELi128ELi384ELi128ELb1ELb1ELb1ELb1ELb1ELb1EEEEEEEEEvNT_6ParamsE,"ax",@progbits
	.align	128
.text._ZN7cutlass13device_kernelIN5flash11enable_sm90INS1_16FlashAttnFwdSm90INS1_25CollectiveMainloopFwdSm90ILi2EN4cute5tupleIJNS5_1CILi1EEES8_S8_EEENS6_IJNS7_ILi192EEENS7_ILi128EEENS7_ILi64EEEEEELi64ENS_10bfloat16_tEfNS_4arch4Sm90ELb1ELb0ELb1ELb1ELb1ELb0ELb0ELb1ELb1ELb1ELb1ELb0EEENS1_21CollectiveEpilogueFwdINS6_IJSA_SC_SB_EEES9_SE_SG_Li384ELb1ELb1ELb1ELb0EEENS1_36VarlenDynamicPersistentTileSchedulerILi192ELi128ELi384ELi128ELb1ELb1ELb1ELb1ELb1ELb1EEEEEEEEEvNT_6ParamsE:
        .type           _ZN7cutlass13device_kernelIN5flash11enable_sm90INS1_16FlashAttnFwdSm90INS1_25CollectiveMainloopFwdSm90ILi2EN4cute5tupleIJNS5_1CILi1EEES8_S8_EEENS6_IJNS7_ILi192EEENS7_ILi128EEENS7_ILi64EEEEEELi64ENS_10bfloat16_tEfNS_4arch4Sm90ELb1ELb0ELb1ELb1ELb1ELb0ELb0ELb1ELb1ELb1ELb1ELb0EEENS1_21CollectiveEpilogueFwdINS6_IJSA_SC_SB_EEES9_SE_SG_Li384ELb1ELb1ELb1ELb0EEENS1_36VarlenDynamicPersistentTileSchedulerILi192ELi128ELi384ELi128ELb1ELb1ELb1ELb1ELb1ELb1EEEEEEEEEvNT_6ParamsE,@function
        .size           _ZN7cutlass13device_kernelIN5flash11enable_sm90INS1_16FlashAttnFwdSm90INS1_25CollectiveMainloopFwdSm90ILi2EN4cute5tupleIJNS5_1CILi1EEES8_S8_EEENS6_IJNS7_ILi192EEENS7_ILi128EEENS7_ILi64EEEEEELi64ENS_10bfloat16_tEfNS_4arch4Sm90ELb1ELb0ELb1ELb1ELb1ELb0ELb0ELb1ELb1ELb1ELb1ELb0EEENS1_21CollectiveEpilogueFwdINS6_IJSA_SC_SB_EEES9_SE_SG_Li384ELb1ELb1ELb1ELb0EEENS1_36VarlenDynamicPersistentTileSchedulerILi192ELi128ELi384ELi128ELb1ELb1ELb1ELb1ELb1ELb1EEEEEEEEEvNT_6ParamsE,(.L_x_15999 - _ZN7cutlass13device_kernelIN5flash11enable_sm90INS1_16FlashAttnFwdSm90INS1_25CollectiveMainloopFwdSm90ILi2EN4cute5tupleIJNS5_1CILi1EEES8_S8_EEENS6_IJNS7_ILi192EEENS7_ILi128EEENS7_ILi64EEEEEELi64ENS_10bfloat16_tEfNS_4arch4Sm90ELb1ELb0ELb1ELb1ELb1ELb0ELb0ELb1ELb1ELb1ELb1ELb0EEENS1_21CollectiveEpilogueFwdINS6_IJSA_SC_SB_EEES9_SE_SG_Li384ELb1ELb1ELb1ELb0EEENS1_36VarlenDynamicPersistentTileSchedulerILi192ELi128ELi384ELi128ELb1ELb1ELb1ELb1ELb1ELb1EEEEEEEEEvNT_6ParamsE)
        .other          _ZN7cutlass13device_kernelIN5flash11enable_sm90INS1_16FlashAttnFwdSm90INS1_25CollectiveMainloopFwdSm90ILi2EN4cute5tupleIJNS5_1CILi1EEES8_S8_EEENS6_IJNS7_ILi192EEENS7_ILi128EEENS7_ILi64EEEEEELi64ENS_10bfloat16_tEfNS_4arch4Sm90ELb1ELb0ELb1ELb1ELb1ELb0ELb0ELb1ELb1ELb1ELb1ELb0EEENS1_21CollectiveEpilogueFwdINS6_IJSA_SC_SB_EEES9_SE_SG_Li384ELb1ELb1ELb1ELb0EEENS1_36VarlenDynamicPersistentTileSchedulerILi192ELi128ELi384ELi128ELb1ELb1ELb1ELb1ELb1ELb1EEEEEEEEEvNT_6ParamsE,@"STO_CUDA_ENTRY STV_DEFAULT"
_ZN7cutlass13device_kernelIN5flash11enable_sm90INS1_16FlashAttnFwdSm90INS1_25CollectiveMainloopFwdSm90ILi2EN4cute5tupleIJNS5_1CILi1EEES8_S8_EEENS6_IJNS7_ILi192EEENS7_ILi128EEENS7_ILi64EEEEEELi64ENS_10bfloat16_tEfNS_4arch4Sm90ELb1ELb0ELb1ELb1ELb1ELb0ELb0ELb1ELb1ELb1ELb1ELb0EEENS1_21CollectiveEpilogueFwdINS6_IJSA_SC_SB_EEES9_SE_SG_Li384ELb1ELb1ELb1ELb0EEENS1_36VarlenDynamicPersistentTileSchedulerILi192ELi128ELi384ELi128ELb1ELb1ELb1ELb1ELb1ELb1EEEEEEEEEvNT_6ParamsE:
        /* <DEDUP_REMOVED lines=45> */
.L_x_15153:
        /* <DEDUP_REMOVED lines=22> */
.L_x_15154:
        /* <DEDUP_REMOVED lines=18> */
.L_x_15155:
        /* <DEDUP_REMOVED lines=22> */
.L_x_15156:
        /* <DEDUP_REMOVED lines=23> */
.L_x_15157:
        /* <DEDUP_REMOVED lines=8> */
.L_x_15159:
        /* <DEDUP_REMOVED lines=25> */
[----:B------:R-:W-:Y:S02]  /*0a30*/  UMOV UR47, URZ ;  /* 0x0000003f002f7c82 */ /* 0x000fe40008000000 */
[CC--:B------:R-:W-:Y:S02]  /*0a40*/  LEA.HI R2, R0.reuse, R13.reuse, RZ, 0x7 ;  /* 0x0000000d00027211 */ /* 0x0c0fe400078f38ff */
[----:B------:R-:W-:-:S02]  /*0a50*/  LEA.HI R3, R0, R13, RZ, 0x4 ;  /* 0x0000000d00037211 */ /* 0x000fc400078f20ff */
[----:B------:R-:W-:Y:S02]  /*0a60*/  LOP3.LUT R4, R2, 0xffffff80, RZ, 0xc0, !PT ;  /* 0xffffff8002047812 */ /* 0x000fe400078ec0ff */
[----:B------:R-:W-:Y:S02]  /*0a70*/  SHF.R.S32.HI R6, RZ, 0x4, R3 ;  /* 0x00000004ff067819 */ /* 0x000fe40000011403 */
[----:B------:R-:W-:Y:S01]  /*0a80*/  SHF.R.S32.HI R14, RZ, 0x7, R2 ;  /* 0x00000007ff0e7819 */ /* 0x000fe20000011402 */
[----:B------:R-:W-:Y:S01]  /*0a90*/  IMAD.IADD R12, R13, 0x1, -R4 ;  /* 0x000000010d0c7824 */ /* 0x000fe200078e0a04 */
[CC--:B------:R-:W-:Y:S02]  /*0aa0*/  LEA.HI R4, R0.reuse, R13.reuse, RZ, 0x5 ;  /* 0x0000000d00047211 */ /* 0x0c0fe400078f28ff */
[----:B------:R-:W-:Y:S01]  /*0ab0*/  LEA.HI R11, R0, R13, RZ, 0x2 ;  /* 0x0000000d000b7211 */ /* 0x000fe200078f10ff */
[----:B------:R-:W-:Y:S01]  /*0ac0*/  IMAD.HI R2, R14, 0x55555556, RZ ;  /* 0x555555560e027827 */ /* 0x000fe200078e02ff */
[----:B------:R-:W-:-:S02]  /*0ad0*/  SHF.R.S32.HI R7, RZ, 0x1f, R12 ;  /* 0x0000001fff077819 */ /* 0x000fc4000001140c */
[----:B------:R-:W-:Y:S01]  /*0ae0*/  LOP3.LUT R11, R11, 0xfffffffc, RZ, 0xc0, !PT ;  /* 0xfffffffc0b0b7812 */ /* 0x000fe200078ec0ff */
[----:B------:R-:W-:Y:S01]  /*0af0*/  IMAD.SHL.U32 R5, R4, 0x20, RZ ;  /* 0x0000002004057824 */ /* 0x000fe200078e00ff */
[----:B------:R-:W-:Y:S02]  /*0b00*/  LEA.HI R8, R7, R12, RZ, 0x2 ;  /* 0x0000000c07087211 */ /* 0x000fe400078f10ff */
[----:B------:R-:W-:Y:S01]  /*0b10*/  LOP3.LUT R4, R3, 0x3fffff0, RZ, 0xc0, !PT ;  /* 0x03fffff003047812 */ /* 0x000fe200078ec0ff */
[C---:B------:R-:W-:Y:S01]  /*0b20*/  IMAD.IADD R11, R13.reuse, 0x1, -R11 ;  /* 0x000000010d0b7824 */ /* 0x040fe200078e0a0b */
        /* <DEDUP_REMOVED lines=8> */
[----:B------:R-:W-:Y:S01]  /*0bb0*/  LOP3.LUT R3, R3, 0x1ffffffe, RZ, 0xc0, !PT ;  /* 0x1ffffffe03037812 */ /* 0x000fe200078ec0ff */
[----:B------:R-:W-:Y:S01]  /*0bc0*/  IMAD.IADD R10, R9, 0x1, -R10 ;  /* 0x00000001090a7824 */ /* 0x000fe200078e0a0a */
[----:B------:R-:W-:Y:S01]  /*0bd0*/  LEA.HI R2, R2, R2, RZ, 0x1 ;  /* 0x0000000202027211 */ /* 0x000fe200078f08ff */
[----:B------:R-:W-:Y:S01]  /*0be0*/  IMAD R4, R4, 0x40, R5 ;  /* 0x0000004004047824 */ /* 0x000fe200078e0205 */
[----:B------:R-:W-:Y:S01]  /*0bf0*/  SHF.R.S32.HI R7, RZ, 0x5, R7 ;  /* 0x00000005ff077819 */ /* 0x000fe20000011407 */
[----:B------:R-:W-:Y:S01]  /*0c00*/  IMAD.IADD R3, R6, 0x1, -R3 ;  /* 0x0000000106037824 */ /* 0x000fe200078e0a03 */
[----:B------:R-:W-:Y:S01]  /*0c10*/  LEA.HI R0, R0, R13, RZ, 0x3 ;  /* 0x0000000d00007211 */ /* 0x000fe200078f18ff */
[----:B------:R-:W-:Y:S01]  /*0c20*/  IMAD R2, R2, -0x3, R14 ;  /* 0xfffffffd02027824 */ /* 0x000fe200078e020e */
[----:B------:R-:W-:Y:S01]  /*0c30*/  LOP3.LUT R8, R8, 0x7ffffffc, RZ, 0xc0, !PT ;  /* 0x7ffffffc08087812 */ /* 0x000fe200078ec0ff */
[----:B------:R-:W-:Y:S01]  /*0c40*/  IMAD R7, R7, 0x10, R10 ;  /* 0x0000001007077824 */ /* 0x000fe200078e020a */
[----:B------:R-:W-:-:S02]  /*0c50*/  LEA R3, R3, R4, 0x3 ;  /* 0x0000000403037211 */ /* 0x000fc400078e18ff */
[----:B------:R-:W-:Y:S01]  /*0c60*/  LOP3.LUT R18, R0, 0xfffffff8, RZ, 0xc0, !PT ;  /* 0xfffffff800127812 */ /* 0x000fe200078ec0ff */
[----:B------:R-:W-:Y:S01]  /*0c70*/  IMAD R5, R2, 0x40, R7 ;  /* 0x0000004002057824 */ /* 0x000fe200078e0207 */
[----:B------:R-:W-:Y:S01]  /*0c80*/  SHF.R.S32.HI R157, RZ, 0x3, R0 ;  /* 0x00000003ff9d7819 */ /* 0x000fe20000011400 */
[----:B------:R0:W-:Y:S01]  /*0c90*/  STL [R1+0x2c], R3 ;  /* 0x00002c0301007387 */ /* 0x0001e20000100800 */
[----:B------:R-:W-:Y:S02]  /*0ca0*/  IMAD.IADD R8, R12, 0x1, -R8 ;  /* 0x000000010c087824 */ /* 0x000fe400078e0a08 */
[----:B------:R-:W-:Y:S01]  /*0cb0*/  IMAD.IADD R18, R13, 0x1, -R18 ;  /* 0x000000010d127824 */ /* 0x000fe200078e0a12 */
[----:B------:R1:W-:Y:S01]  /*0cc0*/  STL [R1+0x28], R5 ;  /* 0x0000280501007387 */ /* 0x0003e20000100800 */
[----:B------:R-:W-:-:S03]  /*0cd0*/  IMAD.SHL.U32 R16, R8, 0x2, RZ ;  /* 0x0000000208107824 */ /* 0x000fc600078e00ff */
[----:B------:R-:W-:Y:S01]  /*0ce0*/  SHF.L.U32 R19, R18, 0x3, RZ ;  /* 0x0000000312137819 */ /* 0x000fe200000006ff */
[C---:B------:R-:W-:Y:S01]  /*0cf0*/  VIADD R156, R16.reuse, 0x8 ;  /* 0x00000008109c7836 */ /* 0x040fe20000000000 */
[----:B0-----:R-:W-:Y:S01]  /*0d00*/  LEA.HI R3, R11, R11, RZ, 0x1 ;  /* 0x0000000b0b037211 */ /* 0x001fe200078f08ff */
[C---:B------:R-:W-:Y:S01]  /*0d10*/  VIADD R155, R16.reuse, 0x10 ;  /* 0x00000010109b7836 */ /* 0x040fe20000000000 */
[C---:B------:R-:W-:Y:S01]  /*0d20*/  IADD3 R22, R16.reuse, 0x38, RZ ;  /* 0x0000003810167810 */ /* 0x040fe20007ffe0ff */
[C---:B------:R-:W-:Y:S01]  /*0d30*/  VIADD R154, R16.reuse, 0x18 ;  /* 0x00000018109a7836 */ /* 0x040fe20000000000 */
[----:B------:R-:W-:Y:S01]  /*0d40*/  LOP3.LUT R4, R3, 0x1ffffffe, RZ, 0xc0, !PT ;  /* 0x1ffffffe03047812 */ /* 0x000fe200078ec0ff */
        /* <DEDUP_REMOVED lines=10> */
[----:B------:R-:W-:Y:S02]  /*0df0*/  SHF.R.S32.HI R3, RZ, 0x1f, R152 ;  /* 0x0000001fff037819 */ /* 0x000fe40000011498 */
[----:B------:R-:W-:Y:S02]  /*0e00*/  SHF.R.S32.HI R2, RZ, 0x1f, R23 ;  /* 0x0000001fff027819 */ /* 0x000fe40000011417 */
[----:B-1----:R-:W-:-:S07]  /*0e10*/  SHF.R.S32.HI R0, RZ, 0x1f, R22 ;  /* 0x0000001fff007819 */ /* 0x002fce0000011416 */
.L_x_15211:
[----:B01-34-:R-:W0:Y:S01]  /*0e20*/  LDC.64 R2, c[0x0][0xc88] ;  /* 0x00032200ff027b82 */ /* 0x01be220000000a00 */
[----:B------:R-:W-:Y:S01]  /*0e30*/  ULDC.64 UR8, c[0x0][0xa28] ;  /* 0x00028a0000087ab9 */ /* 0x000fe20000000a00 */
[----:B------:R-:W-:Y:S01]  /*0e40*/  ULDC.64 UR10, c[0x0][0xa18] ;  /* 0x00028600000a7ab9 */ /* 0x000fe20000000a00 */
[----:B------:R-:W-:Y:S01]  /*0e50*/  ULDC UR4, c[0x0][0x424] ;  /* 0x0001090000047ab9 */ /* 0x000fe20000000800 */
[----:B------:R-:W-:Y:S01]  /*0e60*/  ULDC UR7, c[0x0][0x2f0] ;  /* 0x0000bc0000077ab9 */ /* 0x000fe20000000800 */
[----:B0-----:R-:W-:-:S06]  /*0e70*/  IMAD.WIDE R2, R31, 0x4, R2 ;  /* 0x000000041f027825 */ /* 0x001fcc00078e0202 */
[----:B--2---:R-:W2:Y:S01]  /*0e80*/  LDG.E R2, desc[UR54][R2.64] ;  /* 0x0000003602027981 */ /* 0x004ea2000c1e1900 */
        /* <DEDUP_REMOVED lines=16> */
[----:B------:R-:W-:Y:S01]  /*0f90*/  IMAD.U32 R5, RZ, RZ, UR11 ;  /* 0x0000000bff057e24 */ /* 0x000fe2000f8e00ff */
        /* <DEDUP_REMOVED lines=28> */
.L_x_15160:
[----:B------:R-:W-:Y:S05]  /*1160*/  @!P1 BRA `(.L_x_15161) ;  /* 0x00000000001c9947 */ /* 0x000fea0003800000 */
[----:B------:R-:W-:-:S04]  /*1170*/  ULEA UR4, UP0, UR37, UR10, 0x2 ;  /* 0x0000000a25047291 */ /* 0x000fc8000f80103f */
[----:B------:R-:W-:Y:S02]  /*1180*/  ULEA.HI.X UR7, UR37, UR11, UR38, 0x2, UP0 ;  /* 0x0000000b25077291 */ /* 0x000fe400080f1426 */
[----:B------:R-:W-:-:S04]  /*1190*/  MOV R2, UR4 ;  /* 0x0000000400027c02 */ /* 0x000fc80008000f00 */
[----:B------:R-:W-:-:S05]  /*11a0*/  IMAD.U32 R3, RZ, RZ, UR7 ;  /* 0x00000007ff037e24 */ /* 0x000fca000f8e00ff */
[----:B------:R-:W2:Y:S02]  /*11b0*/  LDG.E R2, desc[UR54][R2.64] ;  /* 0x0000003602027981 */ /* 0x000ea4000c1e1900 */
[----:B--2---:R-:W-:Y:S01]  /*11c0*/  R2UR UR4, R2 ;  /* 0x00000000020472ca */ /* 0x004fe200000e0000 */
[----:B------:R-:W-:-:S14]  /*11d0*/  BRA `(.L_x_15162) ;  /* 0x0000000000347947 */ /* 0x000fdc0003800000 */
.L_x_15161:
        /* <DEDUP_REMOVED lines=13> */
.L_x_15162:
[----:B------:R-:W-:Y:S01]  /*12b0*/  ULDC UR7, c[0x0][0x448] ;  /* 0x0001120000077ab9 */ /* 0x000fe20000000800 */
[----:B------:R-:W-:Y:S02]  /*12c0*/  UIMAD UR40, UR6, 0xc0, URZ ;  /* 0x000000c0062878a4 */ /* 0x000fe4000f8e023f */
        /* <DEDUP_REMOVED lines=65> */
.L_x_15163:
        /* <DEDUP_REMOVED lines=12> */
[----:B------:R-:W-:Y:S02]  /*17a0*/  R2UR UR56, R0 ;  /* 0x00000000003872ca */ /* 0x000fe400000e0000 */
        /* <DEDUP_REMOVED lines=10> */
[----:B------:R-:W-:-:S06]  /*1850*/  UISETP.GT.AND UP0, UPT, UR56, UR42, UPT ;  /* 0x0000002a3800728c */ /* 0x000fcc000bf04270 */
[----:B------:R-:W-:-:S13]  /*1860*/  PLOP3.LUT P1, PT, PT, PT, UP0, 0x80, 0x0 ;  /* 0x000000000000781c */ /* 0x000fda0003f2f008 */
[----:B------:R-:W-:Y:S05]  /*1870*/  @!P1 BRA `(.L_x_15164) ;  /* 0x0000008800089947 */ /* 0x000fea0003800000 */
[----:B------:R-:W0:Y:S01]  /*1880*/  S2R R4, SR_TID.X ;  /* 0x0000000000047919 */ /* 0x000e220000002100 */
[----:B------:R-:W1:Y:S01]  /*1890*/  S2UR UR43, SR_CgaCtaId ;  /* 0x00000000002b79c3 */ /* 0x000e620000008800 */
[----:B------:R-:W-:Y:S02]  /*18a0*/  UMOV UR45, 0x400 ;  /* 0x00000400002d7882 */ /* 0x000fe40000000000 */
[----:B-1----:R-:W-:Y:S01]  /*18b0*/  ULEA UR45, UR43, UR45, 0x18 ;  /* 0x0000002d2b2d7291 */ /* 0x002fe2000f8ec03f */
[----:B0-----:R-:W-:-:S05]  /*18c0*/  VIADD R5, R4, 0xffffff80 ;  /* 0xffffff8004057836 */ /* 0x001fca0000000000 */
[----:B------:R-:W-:-:S04]  /*18d0*/  SHF.R.S32.HI R4, RZ, 0x1f, R5 ;  /* 0x0000001fff047819 */ /* 0x000fc80000011405 */
[----:B------:R-:W-:-:S04]  /*18e0*/  LEA.HI R4, R4, R5, RZ, 0x7 ;  /* 0x0000000504047211 */ /* 0x000fc800078f38ff */
[----:B------:R-:W-:-:S05]  /*18f0*/  SHF.R.S32.HI R4, RZ, 0x7, R4 ;  /* 0x00000007ff047819 */ /* 0x000fca0000011404 */
        /* <DEDUP_REMOVED lines=28> */
.L_x_15165:
        /* <DEDUP_REMOVED lines=9> */
.L_x_15298:
[----:B------:R-:W-:Y:S05]  /*1b50*/  @!P0 BRA `(.L_x_15167) ;  /* 0x0000000000048947 */ /* 0x000fea0003800000 */
[----:B------:R-:W-:Y:S01]  /*1b60*/  BPT.TRAP 0x1 ;  /* 0x000000040000795c */ /* 0x000fe20000300000 */
.L_x_15167:
[----:B0-----:R-:W-:Y:S01]  /*1b70*/  IMAD.U32 R0, RZ, RZ, UR47 ;  /* 0x0000002fff007e24 */ /* 0x001fe2000f8e00ff */
[----:B------:R-:W-:-:S04]  /*1b80*/  MOV R3, UR48 ;  /* 0x0000003000037c02 */ /* 0x000fc80008000f00 */
[----:B------:R-:W-:Y:S02]  /*1b90*/  LEA R0, R0, UR45, 0x3 ;  /* 0x0000002d00007c11 */ /* 0x000fe4000f8e18ff */
[----:B------:R-:W-:-:S04]  /*1ba0*/  SHF.L.U32 R3, R3, 0x1f, RZ ;  /* 0x0000001f03037819 */ /* 0x000fc800000006ff */
[----:B------:R0:W1:Y:S01]  /*1bb0*/  SYNCS.PHASECHK.TRANS64.TRYWAIT P1, [R0+URZ+0x16830], R3 ;  /* 0x01683003000075a7 */ /* 0x000062000802017f */
[----:B------:R-:W-:Y:S05]  /*1bc0*/  @!P0 BRA `(.L_x_15168) ;  /* 0x0000000000048947 */ /* 0x000fea0003800000 */
[----:B------:R-:W-:Y:S01]  /*1bd0*/  BPT.TRAP 0x1 ;  /* 0x000000040000795c */ /* 0x000fe20000300000 */
.L_x_15168:
[----:B-1----:R-:W-:Y:S05]  /*1be0*/  @P1 BRA `(.L_x_15169) ;  /* 0x0000000000081947 */ /* 0x002fea0003800000 */
[----:B------:R-:W1:Y:S02]  /*1bf0*/  SYNCS.PHASECHK.TRANS64.TRYWAIT P1, [R0+URZ+0x16830], R3 ;  /* 0x01683003000075a7 */ /* 0x000e64000802017f */
[----:B-1----:R-:W-:Y:S05]  /*1c00*/  @!P1 BRA `(.L_x_15170) ;  /* 0x0000010c00dc9947 */ /* 0x002fea0003800000 */
.L_x_15169:
        /* <DEDUP_REMOVED lines=35> */
.L_x_15171:
[----:B------:R-:W-:Y:S01]  /*1e40*/  UISETP.NE.AND UP0, UPT, UR53, URZ, UPT ;  /* 0x0000003f3500728c */ /* 0x000fe2000bf05270 */
[----:B------:R-:W-:Y:S01]  /*1e50*/  R2UR UR11, R0 ;  /* 0x00000000000b72ca */ /* 0x000fe200000e0000 */
[----:B------:R-:W-:Y:S01]  /*1e60*/  ULDC UR7, c[0x0][0x9d8] ;  /* 0x0002760000077ab9 */ /* 0x000fe20000000800 */
[----:B------:R-:W-:Y:S01]  /*1e70*/  ULDC UR21, c[0x0][0x988] ;  /* 0x0002620000157ab9 */ /* 0x000fe20000000800 */
        /* <DEDUP_REMOVED lines=13> */
[----:B------:R-:W2:Y:S01]  /*1f50*/  MUFU.TANH R99, R99 ;  /* 0x0000006300637308 */ /* 0x000ea20000002400 */
[----:B------:R-:W-:-:S02]  /*1f60*/  IMAD.U32 R33, RZ, RZ, UR52 ;  /* 0x00000034ff217e24 */ /* 0x000fc4000f8e00ff */
[----:B------:R-:W-:Y:S01]  /*1f70*/  FMUL.FTZ R91, R31, UR7 ;  /* 0x000000071f5b7c20 */ /* 0x000fe20008410000 */
        /* <DEDUP_REMOVED lines=10> */
[----:B------:R-:W4:Y:S01]  /*2020*/  SHFL.IDX PT, R28, R48, 0x1, 0x1c1f ;  /* 0x003c1f00301c7f89 */ /* 0x000f2200000e0000 */
[----:B------:R-:W-:Y:S01]  /*2030*/  FMUL.FTZ R2, R25, UR7 ;  /* 0x0000000719027c20 */ /* 0x000fe20008410000 */
[----:B------:R-:W-:Y:S01]  /*2040*/  FMUL.FTZ R25, R42, UR7 ;  /* 0x000000072a197c20 */ /* 0x000fe20008410000 */
[----:B01----:R-:W-:Y:S01]  /*2050*/  FMUL.FTZ R3, R24, UR7 ;  /* 0x0000000718037c20 */ /* 0x003fe20008410000 */
[----:B------:R-:W-:Y:S01]  /*2060*/  IMAD.U32 R93, RZ, RZ, UR6 ;  /* 0x00000006ff5d7e24 */ /* 0x000fe2000f8e00ff */
        /* <DEDUP_REMOVED lines=9> */
[C-C-:B0-----:R-:W-:Y:S01]  /*2100*/  IADD3 R50, -R16.reuse, 0x1, R93.reuse ;  /* 0x0000000110327810 */ /* 0x141fe20007ffe15d */
[----:B------:R-:W-:Y:S01]  /*2110*/  FMUL.FTZ R45, R57, UR7 ;  /* 0x00000007392d7c20 */ /* 0x000fe20008410000 */
[----:B------:R-:W-:Y:S01]  /*2120*/  IADD3 R93, -R16, UR51, R93 ;  /* 0x00000033105d7c10 */ /* 0x000fe2000fffe15d */
[----:B------:R-:W-:Y:S01]  /*2130*/  FMUL.FTZ R8, R32, UR7 ;  /* 0x0000000720087c20 */ /* 0x000fe20008410000 */
[----:B------:R-:W-:Y:S01]  /*2140*/  IADD3 R50, -R33, UR51, R50 ;  /* 0x0000003321327c10 */ /* 0x000fe2000fffe132 */
[----:B------:R-:W-:Y:S01]  /*2150*/  FMUL.FTZ R51, R51, UR7 ;  /* 0x0000000733337c20 */ /* 0x000fe20008410000 */
[----:B------:R-:W-:Y:S01]  /*2160*/  FMUL.FTZ R54, R54, UR7 ;  /* 0x0000000736367c20 */ /* 0x000fe20008410000 */
[----:B------:R-:W0:Y:S01]  /*2170*/  MUFU.TANH R91, R91 ;  /* 0x0000005b005b7308 */ /* 0x000e220000002400 */
[----:B------:R-:W-:Y:S01]  /*2180*/  FMUL.FTZ R43, R53, UR7 ;  /* 0x00000007352b7c20 */ /* 0x000fe20008410000 */
[----:B------:R-:W-:Y:S01]  /*2190*/  FMUL.FTZ R58, R58, UR7 ;  /* 0x000000073a3a7c20 */ /* 0x000fe20008410000 */
[----:B----4-:R-:W-:Y:S01]  /*21a0*/  VIADDMNMX R28, R28, R50, R93, PT ;  /* 0x000000321c1c7246 */ /* 0x010fe2000380015d */
        /* <DEDUP_REMOVED lines=9> */
[----:B--2---:R-:W-:Y:S01]  /*2240*/  FSEL R99, R99, -INF , P1 ;  /* 0xff80000063637808 */ /* 0x004fe20000800000 */
[----:B------:R-:W-:Y:S01]  /*2250*/  FMUL.FTZ R71, R71, UR7 ;  /* 0x0000000747477c20 */ /* 0x000fe20008410000 */
[----:B---3--:R-:W-:Y:S01]  /*2260*/  FSEL R97, R97, -INF , P2 ;  /* 0xff80000061617808 */ /* 0x008fe20001000000 */
[----:B------:R-:W2:Y:S01]  /*2270*/  MUFU.TANH R15, R15 ;  /* 0x0000000f000f7308 */ /* 0x000ea20000002400 */
        /* <DEDUP_REMOVED lines=8> */
[----:B0-----:R-:W-:Y:S01]  /*2300*/  FSEL R91, R91, -INF , P1 ;  /* 0xff8000005b5b7808 */ /* 0x001fe20000800000 */
[----:B------:R-:W-:Y:S01]  /*2310*/  FMUL.FTZ R79, R79, UR7 ;  /* 0x000000074f4f7c20 */ /* 0x000fe20008410000 */
[----:B------:R-:W-:Y:S01]  /*2320*/  FMNMX.FTZ R30, R95, R30, !PT ;  /* 0x0000001e5f1e7209 */ /* 0x000fe20007810000 */
[----:B------:R-:W-:Y:S01]  /*2330*/  FMUL.FTZ R82, R82, UR7 ;  /* 0x0000000752527c20 */ /* 0x000fe20008410000 */
[----:B------:R-:W-:Y:S01]  /*2340*/  ISETP.GT.AND P1, PT, R28, 0x11, PT ;  /* 0x000000111c00780c */ /* 0x000fe20003f24270 */
[----:B------:R-:W-:Y:S01]  /*2350*/  FMUL.FTZ R83, R83, UR7 ;  /* 0x0000000753537c20 */ /* 0x000fe20008410000 */
[----:B----4-:R-:W-:Y:S01]  /*2360*/  FSEL R89, R89, -INF , P2 ;  /* 0xff80000059597808 */ /* 0x010fe20001000000 */
        /* <DEDUP_REMOVED lines=11> */
[----:B------:R-:W-:Y:S01]  /*2420*/  FMNMX.FTZ R30, R63, R30, !PT ;  /* 0x0000001e3f1e7209 */ /* 0x000fe20007810000 */
[----:B------:R-:W-:Y:S01]  /*2430*/  FMUL.FTZ R12, R40, UR7 ;  /* 0x00000007280c7c20 */ /* 0x000fe20008410000 */
[----:B------:R-:W1:Y:S01]  /*2440*/  SHFL.IDX PT, R48, R48, RZ, 0x1c1f ;  /* 0x001c1fff30307589 */ /* 0x000e6200000e0000 */
[----:B------:R-:W-:Y:S01]  /*2450*/  FMUL.FTZ R13, R44, UR7 ;  /* 0x000000072c0d7c20 */ /* 0x000fe20008410000 */
[----:B------:R-:W-:Y:S01]  /*2460*/  FMUL.FTZ R44, R52, UR7 ;  /* 0x00000007342c7c20 */ /* 0x000fe20008410000 */
[----:B------:R-:W2:Y:S01]  /*2470*/  MUFU.TANH R24, R24 ;  /* 0x0000001800187308 */ /* 0x000ea20000002400 */
[----:B0-----:R-:W-:Y:S01]  /*2480*/  FSEL R57, R20, -INF , P1 ;  /* 0xff80000014397808 */ /* 0x001fe20000800000 */
[----:B------:R-:W-:Y:S01]  /*2490*/  @UP0 ULDC UR6, c[0x0][0x44c] ;  /* 0x0001130000060ab9 */ /* 0x000fe20000000800 */
[----:B------:R-:W-:Y:S01]  /*24a0*/  ISETP.GT.AND P1, PT, R28, 0x21, PT ;  /* 0x000000211c00780c */ /* 0x000fe20003f24270 */
[----:B------:R-:W-:Y:S01]  /*24b0*/  @UP0 ULDC UR14, c[0x0][0x450] ;  /* 0x00011400000e0ab9 */ /* 0x000fe20000000800 */
[----:B------:R-:W-:Y:S01]  /*24c0*/  UMOV UR10, UR40 ;  /* 0x00000028000a7c82 */ /* 0x000fe20008000000 */
[----:B------:R-:W-:Y:S01]  /*24d0*/  UIADD3 UR25, UR56, -0x2, URZ ;  /* 0xfffffffe38197890 */ /* 0x000fe2000fffe03f */
[----:B------:R-:W-:Y:S01]  /*24e0*/  CS2R R118, SRZ ;  /* 0x0000000000767805 */ /* 0x000fe2000001ff00 */
[----:B------:R0:W-:Y:S01]  /*24f0*/  MUFU.TANH R27, R46 ;  /* 0x0000002e001b7308 */ /* 0x0001e20000002400 */
[----:B------:R-:W-:-:S02]  /*2500*/  CS2R R116, SRZ ;  /* 0x0000000000747805 */ /* 0x000fc4000001ff00 */
[----:B------:R-:W-:Y:S02]  /*2510*/  CS2R R114, SRZ ;  /* 0x0000000000727805 */ /* 0x000fe4000001ff00 */
[----:B------:R-:W-:Y:S02]  /*2520*/  CS2R R112, SRZ ;  /* 0x0000000000707805 */ /* 0x000fe4000001ff00 */
[----:B------:R-:W-:Y:S02]  /*2530*/  CS2R R110, SRZ ;  /* 0x00000000006e7805 */ /* 0x000fe4000001ff00 */
[----:B------:R-:W-:Y:S02]  /*2540*/  CS2R R108, SRZ ;  /* 0x00000000006c7805 */ /* 0x000fe4000001ff00 */
[----:B------:R-:W-:Y:S02]  /*2550*/  CS2R R106, SRZ ;  /* 0x00000000006a7805 */ /* 0x000fe4000001ff00 */
[----:B------:R-:W-:Y:S01]  /*2560*/  CS2R R104, SRZ ;  /* 0x0000000000687805 */ /* 0x000fe2000001ff00 */
[----:B------:R3:W-:Y:S01]  /*2570*/  MUFU.TANH R33, R59 ;  /* 0x0000003b00217308 */ /* 0x0007e20000002400 */
[----:B--2---:R-:W-:Y:S01]  /*2580*/  FSEL R53, R24, -INF , P1 ;  /* 0xff80000018357808 */ /* 0x004fe20000800000 */
[----:B0-----:R-:W-:Y:S01]  /*2590*/  FMUL.FTZ R46, R56, UR7 ;  /* 0x00000007382e7c20 */ /* 0x001fe20008410000 */
[----:B------:R-:W-:Y:S01]  /*25a0*/  ISETP.GT.AND P1, PT, R28, 0x29, PT ;  /* 0x000000291c00780c */ /* 0x000fe20003f24270 */
[----:B------:R-:W-:Y:S01]  /*25b0*/  FMUL.FTZ R56, R60, UR7 ;  /* 0x000000073c387c20 */ /* 0x000fe20008410000 */
[----:B------:R-:W-:Y:S01]  /*25c0*/  FMUL.FTZ R60, R65, UR7 ;  /* 0x00000007413c7c20 */ /* 0x000fe20008410000 */
[----:B------:R-:W-:Y:S01]  /*25d0*/  FMUL.FTZ R65, R73, UR7 ;  /* 0x0000000749417c20 */ /* 0x000fe20008410000 */
[----:B-1----:R-:W-:Y:S01]  /*25e0*/  VIADDMNMX R93, R48, R50, R93, PT ;  /* 0x00000032305d7246 */ /* 0x002fe2000380015d */
[----:B------:R-:W0:Y:S01]  /*25f0*/  MUFU.TANH R47, R47 ;  /* 0x0000002f002f7308 */ /* 0x000e220000002400 */
[----:B---3--:R-:W-:-:S02]  /*2600*/  FSEL R59, R21, -INF , P2 ;  /* 0xff800000153b7808 */ /* 0x008fc40001000000 */
[----:B------:R-:W-:Y:S02]  /*2610*/  CS2R R102, SRZ ;  /* 0x0000000000667805 */ /* 0x000fe4000001ff00 */
[----:B------:R-:W-:Y:S02]  /*2620*/  ISETP.GT.AND P2, PT, R28, 0x20, PT ;  /* 0x000000201c00780c */ /* 0x000fe40003f44270 */
[----:B------:R-:W-:Y:S02]  /*2630*/  CS2R R100, SRZ ;  /* 0x0000000000647805 */ /* 0x000fe4000001ff00 */
[----:B------:R-:W-:Y:S02]  /*2640*/  FMNMX.FTZ R30, R59, R30, !PT ;  /* 0x0000001e3b1e7209 */ /* 0x000fe40007810000 */
[----:B------:R-:W-:Y:S01]  /*2650*/  ISETP.GT.AND P3, PT, R93, 0x8, PT ;  /* 0x000000085d00780c */ /* 0x000fe20003f64270 */
[----:B------:R1:W-:Y:S01]  /*2660*/  MUFU.TANH R32, R55 ;  /* 0x0000003700207308 */ /* 0x0003e20000002400 */
[----:B------:R-:W-:-:S07]  /*2670*/  FMNMX.FTZ R30, R57, R30, !PT ;  /* 0x0000001e391e7209 */ /* 0x000fce0007810000 */
[----:B------:R2:W3:Y:S01]  /*2680*/  MUFU.TANH R31, R51 ;  /* 0x00000033001f7308 */ /* 0x0004e20000002400 */
[----:B-1----:R-:W-:Y:S02]  /*2690*/  FSEL R55, R25, -INF , P2 ;  /* 0xff80000019377808 */ /* 0x002fe40001000000 */
[----:B------:R-:W-:Y:S02]  /*26a0*/  ISETP.GT.AND P2, PT, R28, 0x28, PT ;  /* 0x000000281c00780c */ /* 0x000fe40003f44270 */
[----:B------:R-:W-:Y:S02]  /*26b0*/  FMNMX.FTZ R30, R55, R30, !PT ;  /* 0x0000001e371e7209 */ /* 0x000fe40007810000 */
[----:B0-----:R-:W-:Y:S01]  /*26c0*/  FSEL R49, R47, -INF , P1 ;  /* 0xff8000002f317808 */ /* 0x001fe20000800000 */
[----:B------:R-:W0:Y:S01]  /*26d0*/  MUFU.TANH R54, R54 ;  /* 0x0000003600367308 */ /* 0x000e220000002400 */
[----:B--2---:R-:W-:Y:S02]  /*26e0*/  FSEL R51, R27, -INF , P2 ;  /* 0xff8000001b337808 */ /* 0x004fe40001000000 */
[----:B------:R-:W-:-:S02]  /*26f0*/  FMNMX.FTZ R30, R53, R30, !PT ;  /* 0x0000001e351e7209 */ /* 0x000fc40007810000 */
[C---:B------:R-:W-:Y:S02]  /*2700*/  ISETP.GT.AND P2, PT, R28.reuse, 0x30, PT ;  /* 0x000000301c00780c */ /* 0x040fe40003f44270 */
[----:B------:R-:W-:Y:S01]  /*2710*/  FMNMX.FTZ R30, R51, R30, !PT ;  /* 0x0000001e331e7209 */ /* 0x000fe20007810000 */
[----:B------:R-:W1:Y:S01]  /*2720*/  MUFU.TANH R58, R58 ;  /* 0x0000003a003a7308 */ /* 0x000e620000002400 */
[C---:B------:R-:W-:Y:S02]  /*2730*/  ISETP.GT.AND P1, PT, R28.reuse, 0x31, PT ;  /* 0x000000311c00780c */ /* 0x040fe40003f24270 */
[----:B------:R-:W-:Y:S02]  /*2740*/  FSEL R47, R29, -INF , P2 ;  /* 0xff8000001d2f7808 */ /* 0x000fe40001000000 */
[----:B------:R-:W-:Y:S02]  /*2750*/  FMNMX.FTZ R30, R49, R30, !PT ;  /* 0x0000001e311e7209 */ /* 0x000fe40007810000 */
[----:B------:R-:W-:Y:S01]  /*2760*/  ISETP.GT.AND P2, PT, R28, 0x38, PT ;  /* 0x000000381c00780c */ /* 0x000fe20003f44270 */
[----:B------:R-:W2:Y:S01]  /*2770*/  MUFU.TANH R62, R62 ;  /* 0x0000003e003e7308 */ /* 0x000ea20000002400 */
[----:B---3--:R-:W-:-:S02]  /*2780*/  FSEL R25, R31, -INF , P1 ;  /* 0xff8000001f197808 */ /* 0x008fc40000800000 */
[----:B------:R-:W-:Y:S02]  /*2790*/  FMNMX.FTZ R30, R47, R30, !PT ;  /* 0x0000001e2f1e7209 */ /* 0x000fe40007810000 */
[----:B------:R-:W-:Y:S02]  /*27a0*/  ISETP.GT.AND P1, PT, R28, 0x39, PT ;  /* 0x000000391c00780c */ /* 0x000fe40003f24270 */
[----:B0-----:R-:W-:Y:S01]  /*27b0*/  FSEL R24, R54, -INF , P2 ;  /* 0xff80000036187808 */ /* 0x001fe20001000000 */
[----:B------:R0:W3:Y:S01]  /*27c0*/  MUFU.TANH R34, R26 ;  /* 0x0000001a00227308 */ /* 0x0000e20000002400 */
[----:B------:R-:W-:Y:S02]  /*27d0*/  FMNMX.FTZ R21, R25, R30, !PT ;  /* 0x0000001e19157209 */ /* 0x000fe40007810000 */
[----:B------:R-:W-:Y:S02]  /*27e0*/  ISETP.GT.AND P2, PT, R28, 0x40, PT ;  /* 0x000000401c00780c */ /* 0x000fe40003f44270 */
[----:B------:R-:W-:-:S02]  /*27f0*/  FSEL R15, R32, -INF , P1 ;  /* 0xff800000200f7808 */ /* 0x000fc40000800000 */
[----:B------:R-:W-:Y:S01]  /*2800*/  FMNMX.FTZ R20, R24, R21, !PT ;  /* 0x0000001518147209 */ /* 0x000fe20007810000 */
[----:B------:R-:W4:Y:S01]  /*2810*/  MUFU.TANH R66, R66 ;  /* 0x0000004200427308 */ /* 0x000f220000002400 */
[----:B------:R-:W-:Y:S02]  /*2820*/  ISETP.GT.AND P1, PT, R28, 0x41, PT ;  /* 0x000000411c00780c */ /* 0x000fe40003f24270 */
[----:B-1----:R-:W-:Y:S01]  /*2830*/  FSEL R21, R58, -INF , P2 ;  /* 0xff8000003a157808 */ /* 0x002fe20001000000 */
[----:B------:R-:W-:Y:S01]  /*2840*/  FMUL.FTZ R58, R61, UR7 ;  /* 0x000000073d3a7c20 */ /* 0x000fe20008410000 */
[----:B0-----:R-:W-:Y:S01]  /*2850*/  FMNMX.FTZ R26, R15, R20, !PT ;  /* 0x000000140f1a7209 */ /* 0x001fe20007810000 */
[----:B------:R-:W-:Y:S01]  /*2860*/  FMUL.FTZ R61, R64, UR7 ;  /* 0x00000007403d7c20 */ /* 0x000fe20008410000 */
[C---:B------:R-:W-:Y:S01]  /*2870*/  ISETP.GT.AND P2, PT, R28.reuse, 0x48, PT ;  /* 0x000000481c00780c */ /* 0x040fe20003f44270 */
[----:B------:R-:W0:Y:S01]  /*2880*/  MUFU.TANH R67, R67 ;  /* 0x0000004300437308 */ /* 0x000e220000002400 */
[----:B------:R-:W-:Y:S01]  /*2890*/  FSEL R20, R33, -INF , P1 ;  /* 0xff80000021147808 */ /* 0x000fe20000800000 */
[----:B------:R-:W-:Y:S01]  /*28a0*/  FMUL.FTZ R64, R69, UR7 ;  /* 0x0000000745407c20 */ /* 0x000fe20008410000 */
[----:B------:R-:W-:Y:S01]  /*28b0*/  FMNMX.FTZ R27, R21, R26, !PT ;  /* 0x0000001a151b7209 */ /* 0x000fe20007810000 */
[----:B------:R-:W-:Y:S01]  /*28c0*/  FMUL.FTZ R69, R77, UR7 ;  /* 0x000000074d457c20 */ /* 0x000fe20008410000 */
[----:B------:R-:W-:-:S02]  /*28d0*/  ISETP.GT.AND P1, PT, R28, 0x49, PT ;  /* 0x000000491c00780c */ /* 0x000fc40003f24270 */
[----:B--2---:R-:W-:Y:S01]  /*28e0*/  FSEL R26, R62, -INF , P2 ;  /* 0xff8000003e1a7808 */ /* 0x004fe20001000000 */
[----:B------:R-:W1:Y:S01]  /*28f0*/  MUFU.TANH R70, R70 ;  /* 0x0000004600467308 */ /* 0x000e620000002400 */
[----:B------:R-:W-:Y:S01]  /*2900*/  FMNMX.FTZ R29, R20, R27, !PT ;  /* 0x0000001b141d7209 */ /* 0x000fe20007810000 */
[----:B------:R-:W-:Y:S01]  /*2910*/  FMUL.FTZ R62, R68, UR7 ;  /* 0x00000007443e7c20 */ /* 0x000fe20008410000 */
[----:B------:R-:W-:Y:S01]  /*2920*/  ISETP.GT.AND P2, PT, R28, 0x50, PT ;  /* 0x000000501c00780c */ /* 0x000fe20003f44270 */
[----:B------:R-:W-:Y:S01]  /*2930*/  FMUL.FTZ R68, R76, UR7 ;  /* 0x000000074c447c20 */ /* 0x000fe20008410000 */
[----:B---3--:R-:W-:Y:S02]  /*2940*/  FSEL R27, R34, -INF , P1 ;  /* 0xff800000221b7808 */ /* 0x008fe40000800000 */
[----:B------:R-:W-:Y:S01]  /*2950*/  FMNMX.FTZ R30, R26, R29, !PT ;  /* 0x0000001d1a1e7209 */ /* 0x000fe20007810000 */
[----:B------:R-:W2:Y:S01]  /*2960*/  MUFU.TANH R71, R71 ;  /* 0x0000004700477308 */ /* 0x000ea20000002400 */
[----:B------:R-:W-:-:S02]  /*2970*/  ISETP.GT.AND P1, PT, R28, 0x51, PT ;  /* 0x000000511c00780c */ /* 0x000fc40003f24270 */
[----:B----4-:R-:W-:Y:S02]  /*2980*/  FSEL R29, R66, -INF , P2 ;  /* 0xff800000421d7808 */ /* 0x010fe40001000000 */
[----:B------:R-:W-:Y:S02]  /*2990*/  FMNMX.FTZ R32, R27, R30, !PT ;  /* 0x0000001e1b207209 */ /* 0x000fe40007810000 */
[C---:B------:R-:W-:Y:S01]  /*29a0*/  ISETP.GT.AND P2, PT, R28.reuse, 0x58, PT ;  /* 0x000000581c00780c */ /* 0x040fe20003f44270 */
[----:B------:R-:W3:Y:S01]  /*29b0*/  MUFU.TANH R74, R74 ;  /* 0x0000004a004a7308 */ /* 0x000ee20000002400 */
[----:B0-----:R-:W-:Y:S02]  /*29c0*/  FSEL R30, R67, -INF , P1 ;  /* 0xff800000431e7808 */ /* 0x001fe40000800000 */
[----:B------:R-:W-:Y:S02]  /*29d0*/  FMNMX.FTZ R33, R29, R32, !PT ;  /* 0x000000201d217209 */ /* 0x000fe40007810000 */
[----:B------:R-:W-:-:S02]  /*29e0*/  ISETP.GT.AND P1, PT, R28, 0x59, PT ;  /* 0x000000591c00780c */ /* 0x000fc40003f24270 */
[----:B-1----:R-:W-:Y:S01]  /*29f0*/  FSEL R31, R70, -INF , P2 ;  /* 0xff800000461f7808 */ /* 0x002fe20001000000 */
[----:B------:R-:W0:Y:S01]  /*2a00*/  MUFU.TANH R75, R75 ;  /* 0x0000004b004b7308 */ /* 0x000e220000002400 */
[----:B------:R-:W-:Y:S02]  /*2a10*/  FMNMX.FTZ R34, R30, R33, !PT ;  /* 0x000000211e227209 */ /* 0x000fe40007810000 */
[C---:B------:R-:W-:Y:S02]  /*2a20*/  ISETP.GT.AND P2, PT, R28.reuse, 0x60, PT ;  /* 0x000000601c00780c */ /* 0x040fe40003f44270 */
[----:B--2---:R-:W-:Y:S02]  /*2a30*/  FSEL R32, R71, -INF , P1 ;  /* 0xff80000047207808 */ /* 0x004fe40000800000 */
[----:B------:R-:W-:Y:S01]  /*2a40*/  FMNMX.FTZ R35, R31, R34, !PT ;  /* 0x000000221f237209 */ /* 0x000fe20007810000 */
[----:B------:R-:W1:Y:S01]  /*2a50*/  MUFU.TANH R78, R78 ;  /* 0x0000004e004e7308 */ /* 0x000e620000002400 */
[----:B------:R-:W-:-:S02]  /*2a60*/  ISETP.GT.AND P1, PT, R28, 0x61, PT ;  /* 0x000000611c00780c */ /* 0x000fc40003f24270 */
[----:B---3--:R-:W-:Y:S01]  /*2a70*/  FSEL R33, R74, -INF , P2 ;  /* 0xff8000004a217808 */ /* 0x008fe20001000000 */
[----:B------:R-:W-:Y:S01]  /*2a80*/  FMUL.FTZ R74, R84, UR7 ;  /* 0x00000007544a7c20 */ /* 0x000fe20008410000 */
[----:B------:R-:W-:Y:S02]  /*2a90*/  FMNMX.FTZ R36, R32, R35, !PT ;  /* 0x0000002320247209 */ /* 0x000fe40007810000 */
        /* <DEDUP_REMOVED lines=26> */
[----:B------:R-:W1:Y:S01]  /*2c40*/  MUFU.TANH R2, R2 ;  /* 0x0000000200027308 */ /* 0x000e620000002400 */
[----:B0-----:R-:W-:-:S04]  /*2c50*/  FSEL R40, R87, -INF , P1 ;  /* 0xff80000057287808 */ /* 0x001fc80000800000 */
[----:B------:R-:W-:Y:S01]  /*2c60*/  FMNMX.FTZ R28, R40, R67, !PT ;  /* 0x00000043281c7209 */ /* 0x000fe20007810000 */
[----:B------:R-:W-:Y:S01]  /*2c70*/  FMUL.FTZ R67, R72, UR7 ;  /* 0x0000000748437c20 */ /* 0x000fe20008410000 */
[----:B------:R-:W-:Y:S01]  /*2c80*/  FMUL.FTZ R72, R81, UR7 ;  /* 0x0000000751487c20 */ /* 0x000fe20008410000 */
[----:B------:R-:W0:Y:S02]  /*2c90*/  MUFU.TANH R6, R6 ;  /* 0x0000000600067308 */ /* 0x000e240000002400 */
[----:B------:R-:W2:Y:S06]  /*2ca0*/  SHFL.BFLY PT, R71, R28, 0x2, 0x1f ;  /* 0x0c401f001c477f89 */ /* 0x000eac00000e0000 */
[----:B------:R-:W-:Y:S01]  /*2cb0*/  MUFU.TANH R4, R4 ;  /* 0x0000000400047308 */ /* 0x000fe20000002400 */
[----:B-1----:R-:W-:-:S02]  /*2cc0*/  FSEL R50, R2, -INF , P2 ;  /* 0xff80000002327808 */ /* 0x002fc40001000000 */
[----:B------:R-:W-:-:S05]  /*2cd0*/  ISETP.GT.AND P2, PT, R93, 0x10, PT ;  /* 0x000000105d00780c */ /* 0x000fca0003f44270 */
[----:B------:R-:W1:Y:S01]  /*2ce0*/  MUFU.TANH R8, R8 ;  /* 0x0000000800087308 */ /* 0x000e620000002400 */
[----:B0-----:R-:W-:-:S07]  /*2cf0*/  FSEL R48, R6, -INF , P3 ;  /* 0xff80000006307808 */ /* 0x001fce0001800000 */
[----:B------:R-:W-:Y:S01]  /*2d00*/  MUFU.TANH R5, R5 ;  /* 0x0000000500057308 */ /* 0x000fe20000002400 */
[----:B--2---:R-:W-:Y:S01]  /*2d10*/  FMNMX.FTZ R42, R28, R71, !PT ;  /* 0x000000471c2a7209 */ /* 0x004fe20007810000 */
[----:B------:R-:W-:-:S04]  /*2d20*/  FMUL.FTZ R71, R80, UR7 ;  /* 0x0000000750477c20 */ /* 0x000fc80008410000 */
[----:B------:R-:W0:Y:S02]  /*2d30*/  SHFL.BFLY PT, R73, R42, 0x1, 0x1f ;  /* 0x0c201f002a497f89 */ /* 0x000e2400000e0000 */
[----:B------:R-:W2:Y:S01]  /*2d40*/  MUFU.TANH R9, R9 ;  /* 0x0000000900097308 */ /* 0x000ea20000002400 */
[----:B-1----:R-:W-:Y:S02]  /*2d50*/  FSEL R54, R8, -INF , P2 ;  /* 0xff80000008367808 */ /* 0x002fe40001000000 */
[----:B------:R-:W-:-:S05]  /*2d60*/  ISETP.GT.AND P2, PT, R93, 0x18, PT ;  /* 0x000000185d00780c */ /* 0x000fca0003f44270 */
[----:B------:R-:W-:Y:S08]  /*2d70*/  MUFU.TANH R7, R7 ;  /* 0x0000000700077308 */ /* 0x000ff00000002400 */
[----:B------:R-:W1:Y:S01]  /*2d80*/  MUFU.TANH R12, R12 ;  /* 0x0000000c000c7308 */ /* 0x000e620000002400 */
[----:B--2---:R-:W-:Y:S02]  /*2d90*/  FSEL R9, R9, -INF , P2 ;  /* 0xff80000009097808 */ /* 0x004fe40001000000 */
[----:B------:R-:W-:-:S02]  /*2da0*/  ISETP.GT.AND P2, PT, R93, 0x20, PT ;  /* 0x000000205d00780c */ /* 0x000fc40003f44270 */
[----:B0-----:R-:W-:-:S03]  /*2db0*/  FMNMX.FTZ R28, R42, R73, !PT ;  /* 0x000000492a1c7209 */ /* 0x001fc60007810000 */
[----:B------:R-:W0:Y:S01]  /*2dc0*/  MUFU.TANH R10, R10 ;  /* 0x0000000a000a7308 */ /* 0x000e220000002400 */
[----:B------:R-:W-:Y:S01]  /*2dd0*/  FMUL.FTZ R73, R85, UR7 ;  /* 0x0000000755497c20 */ /* 0x000fe20008410000 */
[----:B------:R-:W-:Y:S01]  /*2de0*/  UIMAD.WIDE.U32 UR6, UR40, UR6, URZ ;  /* 0x00000006280672a5 */ /* 0x000fe2000f8e003f */
[C---:B------:R-:W-:Y:S01]  /*2df0*/  FSETP.NEU.FTZ.AND P1, PT, R28.reuse, -INF , PT ;  /* 0xff8000001c00780b */ /* 0x040fe20003f3d000 */
[----:B------:R-:W-:Y:S01]  /*2e00*/  FMUL.FTZ R42, R28, UR21 ;  /* 0x000000151c2a7c20 */ /* 0x000fe20008410000 */
[----:B------:R-:W-:Y:S02]  /*2e10*/  UIADD3 UR6, UR11, 0x16840, URZ ;  /* 0x000168400b067890 */ /* 0x000fe4000fffe03f */
[----:B------:R-:W-:Y:S01]  /*2e20*/  @UP0 USHF.R.U32.HI UR10, URZ, UR14, UR7 ;  /* 0x0000000e3f0a0299 */ /* 0x000fe20008011607 */
[----:B------:R-:W2:Y:S01]  /*2e30*/  MUFU.TANH R13, R13 ;  /* 0x0000000d000d7308 */ /* 0x000ea20000002400 */
[----:B------:R-:W-:Y:S01]  /*2e40*/  FSEL R42, R42, RZ, P1 ;  /* 0x000000ff2a2a7208 */ /* 0x000fe20000800000 */
[----:B------:R-:W-:Y:S01]  /*2e50*/  UPRMT UR6, UR43, 0x654, UR6 ;  /* 0x000006542b067896 */ /* 0x000fe20008000006 */
[----:B------:R-:W-:Y:S01]  /*2e60*/  ISETP.GT.AND P1, PT, R93, RZ, PT ;  /* 0x000000ff5d00720c */ /* 0x000fe20003f24270 */
[----:B------:R-:W-:Y:S01]  /*2e70*/  UIADD3 UR7, UR10, UR51, -UR52 ;  /* 0x000000330a077290 */ /* 0x000fe2000fffe834 */
[----:B-1----:R-:W-:Y:S01]  /*2e80*/  FSEL R66, R12, -INF , P2 ;  /* 0xff8000000c427808 */ /* 0x002fe20001000000 */
[--C-:B------:R-:W-:Y:S01]  /*2e90*/  FFMA.FTZ R12, R57, UR21, -R42.reuse ;  /* 0x00000015390c7c23 */ /* 0x100fe2000801082a */
[----:B------:R-:W-:Y:S01]  /*2ea0*/  FSEL R3, R3, -INF , P1 ;  /* 0xff80000003037808 */ /* 0x000fe20000800000 */
[----:B------:R-:W1:Y:S01]  /*2eb0*/  MUFU.TANH R11, R11 ;  /* 0x0000000b000b7308 */ /* 0x000e620000002400 */
[----:B------:R-:W-:Y:S01]  /*2ec0*/  ISETP.GT.AND P1, PT, R93, 0x9, PT ;  /* 0x000000095d00780c */ /* 0x000fe20003f24270 */
[--C-:B------:R-:W-:Y:S01]  /*2ed0*/  FFMA.FTZ R141, R55, UR21, -R42.reuse ;  /* 0x00000015378d7c23 */ /* 0x100fe2000801082a */
[----:B------:R-:W-:Y:S01]  /*2ee0*/  FMNMX.FTZ R75, R3, R50, !PT ;  /* 0x00000032034b7209 */ /* 0x000fe20007810000 */
[--C-:B------:R-:W-:Y:S01]  /*2ef0*/  FFMA.FTZ R137, R47, UR21, -R42.reuse ;  /* 0x000000152f897c23 */ /* 0x100fe2000801082a */
[----:B------:R-:W-:Y:S01]  /*2f00*/  FSEL R52, R4, -INF , P1 ;  /* 0xff80000004347808 */ /* 0x000fe20000800000 */
[--C-:B------:R-:W-:Y:S01]  /*2f10*/  FFMA.FTZ R47, R25, UR21, -R42.reuse ;  /* 0x00000015192f7c23 */ /* 0x100fe2000801082a */
[----:B------:R-:W-:Y:S01]  /*2f20*/  FMNMX.FTZ R75, R48, R75, !PT ;  /* 0x0000004b304b7209 */ /* 0x000fe20007810000 */
[----:B------:R-:W3:Y:S01]  /*2f30*/  MUFU.TANH R41, R41 ;  /* 0x0000002900297308 */ /* 0x000ee20000002400 */
[----:B------:R-:W-:Y:S01]  /*2f40*/  ISETP.GT.AND P1, PT, R93, 0x11, PT ;  /* 0x000000115d00780c */ /* 0x000fe20003f24270 */
[--C-:B------:R-:W-:Y:S01]  /*2f50*/  FFMA.FTZ R139, R24, UR21, -R42.reuse ;  /* 0x00000015188b7c23 */ /* 0x100fe2000801082a */
[----:B------:R-:W-:Y:S01]  /*2f60*/  FMNMX.FTZ R75, R52, R75, !PT ;  /* 0x0000004b344b7209 */ /* 0x000fe20007810000 */
[--C-:B------:R-:W-:Y:S01]  /*2f70*/  FFMA.FTZ R135, R26, UR21, -R42.reuse ;  /* 0x000000151a877c23 */ /* 0x100fe2000801082a */
[----:B------:R-:W-:Y:S01]  /*2f80*/  FSEL R5, R5, -INF , P1 ;  /* 0xff80000005057808 */ /* 0x000fe20000800000 */
[--C-:B------:R-:W-:Y:S01]  /*2f90*/  FFMA.FTZ R26, R30, UR21, -R42.reuse ;  /* 0x000000151e1a7c23 */ /* 0x100fe2000801082a */
[----:B------:R-:W-:Y:S01]  /*2fa0*/  FMNMX.FTZ R6, R54, R75, !PT ;  /* 0x0000004b36067209 */ /* 0x000fe20007810000 */
[----:B------:R-:W4:Y:S01]  /*2fb0*/  MUFU.TANH R14, R14 ;  /* 0x0000000e000e7308 */ /* 0x000f220000002400 */
[----:B------:R-:W-:Y:S01]  /*2fc0*/  ISETP.GT.AND P1, PT, R93, 0x19, PT ;  /* 0x000000195d00780c */ /* 0x000fe20003f24270 */
[--C-:B------:R-:W-:Y:S01]  /*2fd0*/  FFMA.FTZ R30, R34, UR21, -R42.reuse ;  /* 0x00000015221e7c23 */ /* 0x100fe2000801082a */
[----:B------:R-:W-:Y:S01]  /*2fe0*/  FMNMX.FTZ R6, R5, R6, !PT ;  /* 0x0000000605067209 */ /* 0x000fe20007810000 */
[--C-:B------:R-:W-:Y:S01]  /*2ff0*/  FFMA.FTZ R34, R38, UR21, -R42.reuse ;  /* 0x0000001526227c23 */ /* 0x100fe2000801082a */
[----:B------:R-:W-:Y:S01]  /*3000*/  FSEL R7, R7, -INF , P1 ;  /* 0xff80000007077808 */ /* 0x000fe20000800000 */
[--C-:B------:R-:W-:Y:S01]  /*3010*/  FFMA.FTZ R149, R99, UR21, -R42.reuse ;  /* 0x0000001563957c23 */ /* 0x100fe2000801082a */
[----:B------:R-:W-:Y:S01]  /*3020*/  FMNMX.FTZ R6, R9, R6, !PT ;  /* 0x0000000609067209 */ /* 0x000fe20007810000 */
[----:B------:R-:W5:Y:S01]  /*3030*/  MUFU.TANH R44, R44 ;  /* 0x0000002c002c7308 */ /* 0x000f620000002400 */
[----:B------:R-:W-:Y:S01]  /*3040*/  ISETP.GT.AND P1, PT, R93, 0x21, PT ;  /* 0x000000215d00780c */ /* 0x000fe20003f24270 */
        /* <DEDUP_REMOVED lines=29> */
[----:B----4-:R-:W-:Y:S01]  /*3220*/  FSEL R14, R14, -INF , P1 ;  /* 0xff8000000e0e7808 */ /* 0x010fe20000800000 */
[----:B------:R-:W3:Y:S01]  /*3230*/  MUFU.TANH R56, R56 ;  /* 0x0000003800387308 */ /* 0x000ee20000002400 */
[----:B------:R-:W-:Y:S01]  /*3240*/  FMNMX.FTZ R57, R41, R8, !PT ;  /* 0x0000000829397209 */ /* 0x000fe20007810000 */
[--C-:B------:R-:W-:Y:S01]  /*3250*/  FFMA.FTZ R129, R29, UR21, -R42.reuse ;  /* 0x000000151d817c23 */ /* 0x100fe2000801082a */
[----:B------:R-:W-:Y:S01]  /*3260*/  ISETP.GT.AND P1, PT, R93, 0x39, PT ;  /* 0x000000395d00780c */ /* 0x000fe20003f24270 */
[--C-:B------:R-:W-:Y:S01]  /*3270*/  FFMA.FTZ R32, R32, UR21, -R42.reuse ;  /* 0x0000001520207c23 */ /* 0x100fe2000801082a */
[----:B-----5:R-:W-:Y:S01]  /*3280*/  FSEL R44, R44, -INF , P2 ;  /* 0xff8000002c2c7808 */ /* 0x020fe20001000000 */
[--C-:B------:R-:W-:Y:S01]  /*3290*/  FFMA.FTZ R36, R37, UR21, -R42.reuse ;  /* 0x0000001525247c23 */ /* 0x100fe2000801082a */
[----:B------:R-:W-:Y:S01]  /*32a0*/  FMNMX.FTZ R57, R14, R57, !PT ;  /* 0x000000390e397209 */ /* 0x000fe20007810000 */
[----:B------:R-:W4:Y:S01]  /*32b0*/  MUFU.TANH R58, R58 ;  /* 0x0000003a003a7308 */ /* 0x000f220000002400 */
[----:B------:R-:W-:Y:S01]  /*32c0*/  ISETP.GT.AND P2, PT, R93, 0x40, PT ;  /* 0x000000405d00780c */ /* 0x000fe20003f44270 */
[--C-:B------:R-:W-:Y:S01]  /*32d0*/  FFMA.FTZ R123, R39, UR21, -R42.reuse ;  /* 0x00000015277b7c23 */ /* 0x100fe2000801082a */
[----:B0-----:R-:W-:Y:S01]  /*32e0*/  FSEL R43, R43, -INF , P1 ;  /* 0xff8000002b2b7808 */ /* 0x001fe20000800000 */
[--C-:B------:R-:W-:Y:S01]  /*32f0*/  FFMA.FTZ R40, R40, UR21, -R42.reuse ;  /* 0x0000001528287c23 */ /* 0x100fe2000801082a */
[----:B------:R-:W-:Y:S01]  /*3300*/  FMNMX.FTZ R10, R44, R57, !PT ;  /* 0x000000392c0a7209 */ /* 0x000fe20007810000 */
[----:B------:R-:W-:Y:S01]  /*3310*/  USHF.R.S32.HI UR10, URZ, 0x1f, UR7 ;  /* 0x0000001f3f0a7899 */ /* 0x000fe20008011407 */
[----:B------:R-:W-:Y:S01]  /*3320*/  ISETP.GT.AND P1, PT, R93, 0x41, PT ;  /* 0x000000415d00780c */ /* 0x000fe20003f24270 */
[----:B------:R-:W0:Y:S01]  /*3330*/  MUFU.TANH R61, R61 ;  /* 0x0000003d003d7308 */ /* 0x000e220000002400 */
[----:B--2---:R-:W-:Y:S01]  /*3340*/  FSEL R55, R46, -INF , P2 ;  /* 0xff8000002e377808 */ /* 0x004fe20001000000 */
[----:B------:R-:W-:Y:S01]  /*3350*/  FFMA.FTZ R46, R53, UR21, -R42 ;  /* 0x00000015352e7c23 */ /* 0x000fe2000801082a */
[----:B------:R-:W-:Y:S01]  /*3360*/  FMNMX.FTZ R10, R43, R10, !PT ;  /* 0x0000000a2b0a7209 */ /* 0x000fe20007810000 */
[----:B------:R-:W-:Y:S01]  /*3370*/  ULEA.HI UR10, UR10, UR7, URZ, 0x7 ;  /* 0x000000070a0a7291 */ /* 0x000fe2000f8f383f */
[----:B------:R-:W-:Y:S01]  /*3380*/  ISETP.GT.AND P2, PT, R93, 0x48, PT ;  /* 0x000000485d00780c */ /* 0x000fe20003f44270 */
[----:B------:R-:W-:Y:S01]  /*3390*/  SYNCS.ARRIVE.TRANS64.RED.A1T0 RZ, [UR6], RZ ;  /* 0x000000ffffff79a7 */ /* 0x000fe20008100406 */
[----:B-1----:R-:W-:Y:S01]  /*33a0*/  FSEL R45, R45, -INF , P1 ;  /* 0xff8000002d2d7808 */ /* 0x002fe20000800000 */
[----:B------:R-:W1:Y:S01]  /*33b0*/  MUFU.TANH R60, R60 ;  /* 0x0000003c003c7308 */ /* 0x000e620000002400 */
[----:B------:R-:W-:Y:S01]  /*33c0*/  ISETP.GT.AND P1, PT, R93, 0x49, PT ;  /* 0x000000495d00780c */ /* 0x000fe20003f24270 */
[----:B------:R-:W-:Y:S01]  /*33d0*/  USHF.R.S32.HI UR10, URZ, 0x7, UR10 ;  /* 0x000000073f0a7899 */ /* 0x000fe2000801140a */
[----:B---3--:R-:W-:-:S02]  /*33e0*/  FSEL R56, R56, -INF , P2 ;  /* 0xff80000038387808 */ /* 0x008fc40001000000 */
[----:B------:R-:W-:Y:S02]  /*33f0*/  CS2R R98, SRZ ;  /* 0x0000000000627805 */ /* 0x000fe4000001ff00 */
[C---:B------:R-:W-:Y:S01]  /*3400*/  ISETP.GT.AND P2, PT, R93.reuse, 0x50, PT ;  /* 0x000000505d00780c */ /* 0x040fe20003f44270 */
[----:B------:R-:W-:Y:S01]  /*3410*/  UISETP.LT.AND UP0, UPT, UR42, UR10, UPT ;  /* 0x0000000a2a00728c */ /* 0x000fe2000bf01270 */
[----:B----4-:R-:W-:Y:S01]  /*3420*/  FSEL R58, R58, -INF , P1 ;  /* 0xff8000003a3a7808 */ /* 0x010fe20000800000 */
[----:B------:R2:W-:Y:S01]  /*3430*/  MUFU.EX2 R8, R12 ;  /* 0x0000000c00087308 */ /* 0x0005e20000000800 */
[----:B------:R-:W-:Y:S01]  /*3440*/  ISETP.GT.AND P1, PT, R93, 0x51, PT ;  /* 0x000000515d00780c */ /* 0x000fe20003f24270 */
[----:B------:R-:W-:Y:S01]  /*3450*/  USEL UR23, UR42, UR10, !UP0 ;  /* 0x0000000a2a177287 */ /* 0x000fe2000c000000 */
[----:B0-----:R-:W-:Y:S02]  /*3460*/  FSEL R61, R61, -INF , P2 ;  /* 0xff8000003d3d7808 */ /* 0x001fe40001000000 */
[----:B------:R-:W-:-:S02]  /*3470*/  CS2R R94, SRZ ;  /* 0x00000000005e7805 */ /* 0x000fc4000001ff00 */
[----:B------:R-:W-:Y:S01]  /*3480*/  ISETP.GT.AND P2, PT, R93, 0x58, PT ;  /* 0x000000585d00780c */ /* 0x000fe20003f44270 */
[----:B------:R-:W-:Y:S01]  /*3490*/  UISETP.GE.AND UP0, UPT, UR25, UR23, UPT ;  /* 0x000000171900728c */ /* 0x000fe2000bf06270 */
[----:B------:R-:W-:Y:S01]  /*34a0*/  CS2R R90, SRZ ;  /* 0x00000000005a7805 */ /* 0x000fe2000001ff00 */
[----:B------:R-:W0:Y:S01]  /*34b0*/  MUFU.TANH R62, R62 ;  /* 0x0000003e003e7308 */ /* 0x000e220000002400 */
[----:B--2---:R-:W-:Y:S02]  /*34c0*/  FMNMX.FTZ R12, R55, R10, !PT ;  /* 0x0000000a370c7209 */ /* 0x004fe40007810000 */
[----:B------:R-:W-:Y:S02]  /*34d0*/  CS2R R88, SRZ ;  /* 0x0000000000587805 */ /* 0x000fe4000001ff00 */
[----:B-1----:R-:W-:Y:S02]  /*34e0*/  FSEL R60, R60, -INF , P1 ;  /* 0xff8000003c3c7808 */ /* 0x002fe40000800000 */
[----:B------:R-:W-:-:S02]  /*34f0*/  FMNMX.FTZ R53, R45, R12, !PT ;  /* 0x0000000c2d357209 */ /* 0x000fc40007810000 */
[----:B------:R-:W-:Y:S01]  /*3500*/  ISETP.GT.AND P1, PT, R93, 0x59, PT ;  /* 0x000000595d00780c */ /* 0x000fe20003f24270 */
[----:B------:R-:W1:Y:S01]  /*3510*/  MUFU.TANH R64, R64 ;  /* 0x0000004000407308 */ /* 0x000e620000002400 */
[----:B------:R-:W-:-:S04]  /*3520*/  FMNMX.FTZ R53, R56, R53, !PT ;  /* 0x0000003538357209 */ /* 0x000fc80007810000 */
[----:B------:R-:W-:-:S03]  /*3530*/  FMNMX.FTZ R12, R58, R53, !PT ;  /* 0x000000353a0c7209 */ /* 0x000fc60007810000 */
[----:B------:R-:W2:Y:S01]  /*3540*/  MUFU.TANH R67, R67 ;  /* 0x0000004300437308 */ /* 0x000ea20000002400 */
[----:B0-----:R-:W-:Y:S02]  /*3550*/  FSEL R62, R62, -INF , P2 ;  /* 0xff8000003e3e7808 */ /* 0x001fe40001000000 */
[----:B------:R-:W-:-:S05]  /*3560*/  ISETP.GT.AND P2, PT, R93, 0x60, PT ;  /* 0x000000605d00780c */ /* 0x000fca0003f44270 */
[----:B------:R0:W-:Y:S01]  /*3570*/  MUFU.EX2 R10, R46 ;  /* 0x0000002e000a7308 */ /* 0x0001e20000000800 */
[----:B-1----:R-:W-:Y:S02]  /*3580*/  FSEL R64, R64, -INF , P1 ;  /* 0xff80000040407808 */ /* 0x002fe40000800000 */
[----:B------:R-:W-:-:S05]  /*3590*/  ISETP.GT.AND P1, PT, R93, 0x61, PT ;  /* 0x000000615d00780c */ /* 0x000fca0003f24270 */
[----:B------:R-:W1:Y:S01]  /*35a0*/  MUFU.TANH R65, R65 ;  /* 0x0000004100417308 */ /* 0x000e620000002400 */
[----:B0-----:R-:W-:Y:S01]  /*35b0*/  FFMA.FTZ R46, R49, UR21, -R42 ;  /* 0x00000015312e7c23 */ /* 0x001fe2000801082a */
[----:B------:R-:W-:Y:S02]  /*35c0*/  FMNMX.FTZ R49, R61, R12, !PT ;  /* 0x0000000c3d317209 */ /* 0x000fe40007810000 */
[----:B--2---:R-:W-:Y:S02]  /*35d0*/  FSEL R67, R67, -INF , P2 ;  /* 0xff80000043437808 */ /* 0x004fe40001000000 */
[----:B------:R-:W-:Y:S02]  /*35e0*/  FMNMX.FTZ R49, R60, R49, !PT ;  /* 0x000000313c317209 */ /* 0x000fe40007810000 */
[----:B------:R-:W0:Y:S01]  /*35f0*/  MUFU.TANH R68, R68 ;  /* 0x0000004400447308 */ /* 0x000e220000002400 */
[----:B------:R-:W-:Y:S02]  /*3600*/  ISETP.GT.AND P2, PT, R93, 0x68, PT ;  /* 0x000000685d00780c */ /* 0x000fe40003f44270 */
[----:B------:R-:W-:-:S04]  /*3610*/  FMNMX.FTZ R49, R62, R49, !PT ;  /* 0x000000313e317209 */ /* 0x000fc80007810000 */
[----:B------:R-:W-:Y:S01]  /*3620*/  FMNMX.FTZ R12, R64, R49, !PT ;  /* 0x00000031400c7209 */ /* 0x000fe20007810000 */
[----:B------:R-:W2:Y:S01]  /*3630*/  MUFU.TANH R69, R69 ;  /* 0x0000004500457308 */ /* 0x000ea20000002400 */
[----:B-1----:R-:W-:Y:S02]  /*3640*/  FSEL R65, R65, -INF , P1 ;  /* 0xff80000041417808 */ /* 0x002fe40000800000 */
[----:B------:R-:W-:Y:S02]  /*3650*/  FMNMX.FTZ R76, R67, R12, !PT ;  /* 0x0000000c434c7209 */ /* 0x000fe40007810000 */
[----:B------:R-:W-:Y:S02]  /*3660*/  ISETP.GT.AND P1, PT, R93, 0x69, PT ;  /* 0x000000695d00780c */ /* 0x000fe40003f24270 */
[----:B------:R-:W-:Y:S01]  /*3670*/  FMNMX.FTZ R76, R65, R76, !PT ;  /* 0x0000004c414c7209 */ /* 0x000fe20007810000 */
[----:B------:R-:W1:Y:S01]  /*3680*/  MUFU.TANH R71, R71 ;  /* 0x0000004700477308 */ /* 0x000e620000002400 */
[----:B0-----:R-:W-:Y:S01]  /*3690*/  FSEL R25, R68, -INF , P2 ;  /* 0xff80000044197808 */ /* 0x001fe20001000000 */
[----:B------:R-:W-:Y:S01]  /*36a0*/  FFMA.FTZ R68, R15, UR21, -R42 ;  /* 0x000000150f447c23 */ /* 0x000fe2000801082a */
[----:B------:R-:W-:-:S02]  /*36b0*/  ISETP.GT.AND P2, PT, R93, 0x70, PT ;  /* 0x000000705d00780c */ /* 0x000fc40003f44270 */
[----:B------:R-:W-:-:S03]  /*36c0*/  FMNMX.FTZ R76, R25, R76, !PT ;  /* 0x0000004c194c7209 */ /* 0x000fc60007810000 */
[----:B------:R-:W-:Y:S01]  /*36d0*/  MUFU.TANH R72, R72 ;  /* 0x0000004800487308 */ /* 0x000fe20000002400 */
[----:B--2---:R-:W-:Y:S02]  /*36e0*/  FSEL R69, R69, -INF , P1 ;  /* 0xff80000045457808 */ /* 0x004fe40000800000 */
[----:B------:R-:W-:Y:S02]  /*36f0*/  ISETP.GT.AND P1, PT, R93, 0x71, PT ;  /* 0x000000715d00780c */ /* 0x000fe40003f24270 */
[----:B------:R-:W-:-:S03]  /*3700*/  FMNMX.FTZ R76, R69, R76, !PT ;  /* 0x0000004c454c7209 */ /* 0x000fc60007810000 */
[----:B------:R-:W0:Y:S01]  /*3710*/  MUFU.TANH R74, R74 ;  /* 0x0000004a004a7308 */ /* 0x000e220000002400 */
[----:B-1----:R-:W-:Y:S02]  /*3720*/  FSEL R71, R71, -INF , P2 ;  /* 0xff80000047477808 */ /* 0x002fe40001000000 */
[----:B------:R-:W-:Y:S02]  /*3730*/  ISETP.GT.AND P2, PT, R93, 0x78, PT ;  /* 0x000000785d00780c */ /* 0x000fe40003f44270 */
[----:B------:R-:W-:-:S03]  /*3740*/  FMNMX.FTZ R76, R71, R76, !PT ;  /* 0x0000004c474c7209 */ /* 0x000fc60007810000 */
[----:B------:R-:W1:Y:S08]  /*3750*/  MUFU.TANH R73, R73 ;  /* 0x0000004900497308 */ /* 0x000e700000002400 */
[----:B------:R2:W-:Y:S01]  /*3760*/  MUFU.EX2 R12, R47 ;  /* 0x0000002f000c7308 */ /* 0x0005e20000000800 */
[----:B0-----:R-:W-:-:S07]  /*3770*/  FSEL R74, R74, -INF , P2 ;  /* 0xff8000004a4a7808 */ /* 0x001fce0001000000 */
[----:B------:R-:W-:Y:S01]  /*3780*/  MUFU.EX2 R149, R149 ;  /* 0x0000009500957308 */ /* 0x000fe20000000800 */
[----:B--2---:R-:W-:Y:S01]  /*3790*/  FSEL R47, R72, -INF , P1 ;  /* 0xff800000482f7808 */ /* 0x004fe20000800000 */
[--C-:B------:R-:W-:Y:S01]  /*37a0*/  FFMA.FTZ R72, R20, UR21, -R42.reuse ;  /* 0x0000001514487c23 */ /* 0x100fe2000801082a */
[----:B------:R-:W-:Y:S01]  /*37b0*/  ISETP.GT.AND P1, PT, R93, 0x79, PT ;  /* 0x000000795d00780c */ /* 0x000fe20003f24270 */
[----:B------:R-:W-:Y:S01]  /*37c0*/  FFMA.FTZ R20, R27, UR21, -R42 ;  /* 0x000000151b147c23 */ /* 0x000fe2000801082a */
[----:B------:R-:W-:Y:S02]  /*37d0*/  FMNMX.FTZ R15, R47, R76, !PT ;  /* 0x0000004c2f0f7209 */ /* 0x000fe40007810000 */
[----:B------:R-:W-:Y:S02]  /*37e0*/  CS2R R92, SRZ ;  /* 0x00000000005c7805 */ /* 0x000fe4000001ff00 */
[----:B-1----:R-:W-:Y:S01]  /*37f0*/  FSEL R73, R73, -INF , P1 ;  /* 0xff80000049497808 */ /* 0x002fe20000800000 */
[----:B------:R0:W1:Y:S01]  /*3800*/  MUFU.EX2 R2, R97 ;  /* 0x0000006100027308 */ /* 0x0000620000000800 */
        /* <DEDUP_REMOVED lines=30> */
[----:B------:R-:W-:Y:S01]  /*39f0*/  FFMA.FTZ R7, R7, UR21, -R38 ;  /* 0x0000001507077c23 */ /* 0x000fe20008010826 */
[----:B-1----:R-:W-:Y:S01]  /*3a00*/  FADD.FTZ R14, R149, R2 ;  /* 0x00000002950e7221 */ /* 0x002fe20000010000 */
        /* <DEDUP_REMOVED lines=11> */
[----:B------:R-:W-:Y:S01]  /*3ac0*/  F2FP.BF16.F32.PACK_AB R149, R2, R149 ;  /* 0x000000950295723e */ /* 0x000fe200000010ff */
        /* <DEDUP_REMOVED lines=8> */
[----:B------:R-:W-:Y:S01]  /*3b50*/  F2FP.BF16.F32.PACK_AB R148, R3, R148 ;  /* 0x000000940394723e */ /* 0x000fe200000010ff */
[--C-:B------:R-:W-:Y:S01]  /*3b60*/  FFMA.FTZ R69, R69, UR21, -R38.reuse ;  /* 0x0000001545457c23 */ /* 0x100fe20008010826 */
[--C-:B------:R-:W-:Y:S01]  /*3b70*/  FFMA.FTZ R71, R71, UR21, -R38.reuse ;  /* 0x0000001547477c23 */ /* 0x100fe20008010826 */
[--C-:B------:R-:W-:Y:S01]  /*3b80*/  FFMA.FTZ R47, R47, UR21, -R38.reuse ;  /* 0x000000152f2f7c23 */ /* 0x100fe20008010826 */
[----:B------:R-:W-:-:S02]  /*3b90*/  FFMA.FTZ R74, R74, UR21, -R38 ;  /* 0x000000154a4a7c23 */ /* 0x000fc40008010826 */
[----:B------:R-:W0:Y:S01]  /*3ba0*/  MUFU.EX2 R144, R144 ;  /* 0x0000009000907308 */ /* 0x000e220000000800 */
[----:B-1----:R-:W-:Y:S01]  /*3bb0*/  FADD.FTZ R44, R150, R31 ;  /* 0x0000001f962c7221 */ /* 0x002fe20000010000 */
[----:B------:R-:W-:Y:S01]  /*3bc0*/  FADD.FTZ R31, R151, R14 ;  /* 0x0000000e971f7221 */ /* 0x000fe20000010000 */
[----:B------:R-:W-:-:S03]  /*3bd0*/  F2FP.BF16.F32.PACK_AB R151, R4, R151 ;  /* 0x000000970497723e */ /* 0x000fc600000010ff */
[----:B------:R-:W-:Y:S01]  /*3be0*/  FADD.FTZ R0, R4, R31 ;  /* 0x0000001f04007221 */ /* 0x000fe20000010000 */
[----:B------:R-:W-:Y:S01]  /*3bf0*/  FFMA.FTZ R31, R60, UR21, -R38 ;  /* 0x000000153c1f7c23 */ /* 0x000fe20008010826 */
[----:B------:R-:W1:Y:S01]  /*3c00*/  MUFU.EX2 R5, R5 ;  /* 0x0000000500057308 */ /* 0x000e620000000800 */
[C---:B--2---:R-:W-:Y:S01]  /*3c10*/  FADD.FTZ R33, R15.reuse, R44 ;  /* 0x0000002c0f217221 */ /* 0x044fe20000010000 */
[----:B------:R-:W-:-:S06]  /*3c20*/  F2FP.BF16.F32.PACK_AB R150, R15, R150 ;  /* 0x000000960f96723e */ /* 0x000fcc00000010ff */
        /* <DEDUP_REMOVED lines=8> */
[--C-:B------:R-:W-:Y:S01]  /*3cb0*/  FFMA.FTZ R0, R25, UR21, -R38.reuse ;  /* 0x0000001519007c23 */ /* 0x100fe20008010826 */
[----:B------:R-:W-:Y:S01]  /*3cc0*/  F2FP.BF16.F32.PACK_AB R144, R5, R144 ;  /* 0x000000900590723e */ /* 0x000fe200000010ff */
[----:B------:R-:W-:Y:S01]  /*3cd0*/  FFMA.FTZ R38, R73, UR21, -R38 ;  /* 0x0000001549267c23 */ /* 0x000fe20008010826 */
[----:B------:R-:W-:Y:S02]  /*3ce0*/  F2FP.BF16.F32.PACK_AB R147, R8, R147 ;  /* 0x000000930893723e */ /* 0x000fe400000010ff */
[----:B------:R-:W1:Y:S01]  /*3cf0*/  MUFU.EX2 R140, R140 ;  /* 0x0000008c008c7308 */ /* 0x000e620000000800 */
[----:B--2---:R-:W-:-:S07]  /*3d00*/  FADD.FTZ R14, R146, R35 ;  /* 0x00000023920e7221 */ /* 0x004fce0000010000 */
        /* <DEDUP_REMOVED lines=8> */
[----:B------:R-:W-:-:S04]  /*3d90*/  FADD.FTZ R14, R10, R33 ;  /* 0x000000210a0e7221 */ /* 0x000fc80000010000 */
[----:B------:R-:W-:Y:S01]  /*3da0*/  FADD.FTZ R33, R143, R14 ;  /* 0x0000000e8f217221 */ /* 0x000fe20000010000 */
[C---:B------:R-:W-:Y:S01]  /*3db0*/  F2FP.BF16.F32.PACK_AB R143, R46.reuse, R143 ;  /* 0x0000008f2e8f723e */ /* 0x040fe200000010ff */
        /* <DEDUP_REMOVED lines=8> */
[----:B------:R-:W-:-:S06]  /*3e40*/  FADD.FTZ R2, R12, R33 ;  /* 0x000000210c027221 */ /* 0x000fcc0000010000 */
        /* <DEDUP_REMOVED lines=104> */
.L_x_15183:
[----:B------:R-:W-:Y:S01]  /*44d0*/  ISETP.NE.AND P2, PT, RZ, UR44, PT ;  /* 0x0000002cff007c0c */ /* 0x000fe2000bf45270 */
[----:B------:R-:W-:-:S04]  /*44e0*/  UISETP.NE.AND UP0, UPT, UR24, 0x1, UPT ;  /* 0x000000011800788c */ /* 0x000fc8000bf05270 */
[----:B------:R-:W-:-:S04]  /*44f0*/  USEL UR48, URZ, 0x1, UP0 ;  /* 0x000000013f307887 */ /* 0x000fc80008000000 */
[----:B------:R-:W-:-:S04]  /*4500*/  ULOP3.LUT UR48, UR26, UR48, URZ, 0x3c, !UPT ;  /* 0x000000301a307292 */ /* 0x000fc8000f8e3c3f */
[----:B------:R-:W-:Y:S08]  /*4510*/  @P2 BRA `(.L_x_15173) ;  /* 0x0000000000382947 */ /* 0x000ff00003800000 */
[----:B------:R-:W-:Y:S05]  /*4520*/  @!P0 BRA `(.L_x_15174) ;  /* 0x0000000000048947 */ /* 0x000fea0003800000 */
[----:B------:R-:W-:Y:S01]  /*4530*/  BPT.TRAP 0x1 ;  /* 0x000000040000795c */ /* 0x000fe20000300000 */
.L_x_15174:
        /* <DEDUP_REMOVED lines=9> */
.L_x_15175:
[----:B-1----:R-:W-:Y:S05]  /*45d0*/  @P1 BRA `(.L_x_15173) ;  /* 0x0000000000081947 */ /* 0x002fea0003800000 */
[----:B------:R-:W1:Y:S02]  /*45e0*/  SYNCS.PHASECHK.TRANS64.TRYWAIT P1, [UR6+0x16830], R5 ;  /* 0x01683005ff0075a7 */ /* 0x000e640008020146 */
[----:B-1----:R-:W-:Y:S05]  /*45f0*/  @!P1 BRA `(.L_x_15176) ;  /* 0x000000e400749947 */ /* 0x002fea0003800000 */
.L_x_15173:
        /* <DEDUP_REMOVED lines=12> */
[----:B-1----:R-:W-:-:S04]  /*46c0*/  SHF.R.U32.HI R6, RZ, 0x7, R6 ;  /* 0x00000007ff067819 */ /* 0x002fc80000011606 */
[----:B0-----:R-:W-:-:S05]  /*46d0*/  IADD3 R5, R6, 0x8, RZ ;  /* 0x0000000806057810 */ /* 0x001fca0007ffe0ff */
        /* <DEDUP_REMOVED lines=16> */
.L_x_15178:
[----:B------:R-:W-:Y:S01]  /*47e0*/  ULEA UR6, UR24, UR45, 0x3 ;  /* 0x0000002d18067291 */ /* 0x000fe2000f8e183f */
[----:B------:R-:W-:-:S05]  /*47f0*/  IMAD.U32 R5, RZ, RZ, UR26 ;  /* 0x0000001aff057e24 */ /* 0x000fca000f8e00ff */
[----:B------:R-:W-:-:S04]  /*4800*/  SHF.L.U32 R5, R5, 0x1f, RZ ;  /* 0x0000001f05057819 */ /* 0x000fc800000006ff */
[----:B------:R0:W1:Y:S01]  /*4810*/  SYNCS.PHASECHK.TRANS64.TRYWAIT P1, [UR6+0x16850], R5 ;  /* 0x01685005ff0075a7 */ /* 0x0000620008020146 */
[----:B------:R-:W-:Y:S05]  /*4820*/  @!P0 BRA `(.L_x_15179) ;  /* 0x0000000000048947 */ /* 0x000fea0003800000 */
[----:B------:R-:W-:Y:S01]  /*4830*/  BPT.TRAP 0x1 ;  /* 0x000000040000795c */ /* 0x000fe20000300000 */
.L_x_15179:
[----:B-1----:R-:W-:Y:S05]  /*4840*/  @P1 BRA `(.L_x_15177) ;  /* 0x0000000000081947 */ /* 0x002fea0003800000 */
[----:B------:R-:W1:Y:S02]  /*4850*/  SYNCS.PHASECHK.TRANS64.TRYWAIT P1, [UR6+0x16850], R5 ;  /* 0x01685005ff0075a7 */ /* 0x000e640008020146 */
[----:B-1----:R-:W-:Y:S05]  /*4860*/  @!P1 BRA `(.L_x_15180) ;  /* 0x000000e000f09947 */ /* 0x002fea0003800000 */
.L_x_15177:
        /* <DEDUP_REMOVED lines=52> */
.L_x_15181:
[----:B------:R-:W-:Y:S01]  /*4bb0*/  UISETP.NE.AND UP0, UPT, UR53, URZ, UPT ;  /* 0x0000003f3500728c */ /* 0x000fe2000bf05270 */
[----:B------:R-:W-:Y:S01]  /*4bc0*/  FMUL.FTZ R125, R24, UR22 ;  /* 0x00000016187d7c20 */ /* 0x000fe20008410000 */
[----:B------:R-:W-:Y:S02]  /*4bd0*/  VIADD R24, R17, UR40 ;  /* 0x0000002811187c36 */ /* 0x000fe40008000000 */
[----:B------:R-:W-:Y:S01]  /*4be0*/  FMUL.FTZ R6, R27, UR22 ;  /* 0x000000161b067c20 */ /* 0x000fe20008410000 */
[----:B------:R-:W-:Y:S01]  /*4bf0*/  FMUL.FTZ R14, R43, UR22 ;  /* 0x000000162b0e7c20 */ /* 0x000fe20008410000 */
[----:B------:R-:W-:Y:S01]  /*4c00*/  FMUL.FTZ R121, R29, UR22 ;  /* 0x000000161d797c20 */ /* 0x000fe20008410000 */
[----:B------:R-:W-:Y:S01]  /*4c10*/  PLOP3.LUT P1, PT, PT, PT, UP0, 0x80, 0x0 ;  /* 0x000000000000781c */ /* 0x000fe20003f2f008 */
[----:B------:R-:W-:Y:S01]  /*4c20*/  IMAD.U32 R29, RZ, RZ, UR51 ;  /* 0x00000033ff1d7e24 */ /* 0x000fe2000f8e00ff */
[----:B------:R-:W-:Y:S01]  /*4c30*/  PLOP3.LUT P2, PT, PT, PT, UP0, 0x80, 0x0 ;  /* 0x000000000000781c */ /* 0x000fe20003f4f008 */
[----:B------:R-:W-:Y:S01]  /*4c40*/  FMUL.FTZ R124, R25, UR22 ;  /* 0x00000016197c7c20 */ /* 0x000fe20008410000 */
[----:B------:R-:W1:Y:S01]  /*4c50*/  MUFU.TANH R125, R125 ;  /* 0x0000007d007d7308 */ /* 0x000e620000002400 */
[----:B------:R-:W-:Y:S01]  /*4c60*/  @UP0 ULDC UR6, c[0x0][0x44c] ;  /* 0x0001130000060ab9 */ /* 0x000fe20000000800 */
[----:B------:R-:W-:Y:S01]  /*4c70*/  FMUL.FTZ R123, R28, UR22 ;  /* 0x000000161c7b7c20 */ /* 0x000fe20008410000 */
        /* <DEDUP_REMOVED lines=20> */
[----:B------:R-:W-:Y:S01]  /*4dc0*/  IADD3 R122, R29, UR6, -R16 ;  /* 0x000000061d7a7c10 */ /* 0x000fe2000fffe810 */
[----:B------:R-:W5:Y:S01]  /*4dd0*/  MUFU.TANH R121, R121 ;  /* 0x0000007900797308 */ /* 0x000f620000002400 */
[----:B------:R-:W-:Y:S01]  /*4de0*/  FMUL.FTZ R20, R47, UR22 ;  /* 0x000000162f147c20 */ /* 0x000fe20008410000 */
[----:B------:R-:W-:Y:S01]  /*4df0*/  FMUL.FTZ R10, R35, UR22 ;  /* 0x00000016230a7c20 */ /* 0x000fe20008410000 */
[----:B------:R-:W-:Y:S01]  /*4e00*/  FMUL.FTZ R35, R44, UR22 ;  /* 0x000000162c237c20 */ /* 0x000fe20008410000 */
[----:B------:R-:W-:-:S02]  /*4e10*/  VIADD R122, R122, -UR52 ;  /* 0x800000347a7a7c36 */ /* 0x000fc40008000000 */
        /* <DEDUP_REMOVED lines=24> */
[----:B0-----:R-:W-:Y:S01]  /*4fa0*/  FMUL.FTZ R5, R26, UR22 ;  /* 0x000000161a057c20 */ /* 0x001fe20008410000 */
[----:B------:R-:W-:Y:S01]  /*4fb0*/  ISETP.GT.AND P1, PT, R56, 0x8, PT ;  /* 0x000000083800780c */ /* 0x000fe20003f24270 */
[----:B------:R-:W-:Y:S01]  /*4fc0*/  FMUL.FTZ R26, R54, UR22 ;  /* 0x00000016361a7c20 */ /* 0x000fe20008410000 */
[----:B--2---:R-:W-:Y:S01]  /*4fd0*/  FSEL R124, R124, -INF , P2 ;  /* 0xff8000007c7c7808 */ /* 0x004fe20001000000 */
        /* <DEDUP_REMOVED lines=11> */
[----:B-----5:R-:W-:Y:S01]  /*5090*/  FSEL R121, R121, -INF , P2 ;  /* 0xff80000079797808 */ /* 0x020fe20001000000 */
        /* <DEDUP_REMOVED lines=11> */
[----:B------:R-:W-:Y:S01]  /*5150*/  FSEL R30, R30, -INF , P2 ;  /* 0xff8000001e1e7808 */ /* 0x000fe20001000000 */
[----:B------:R-:W3:Y:S01]  /*5160*/  MUFU.TANH R35, R35 ;  /* 0x0000002300237308 */ /* 0x000ee20000002400 */
[----:B------:R-:W-:Y:S01]  /*5170*/  FMNMX.FTZ R47, R120, R47, !PT ;  /* 0x0000002f782f7209 */ /* 0x000fe20007810000 */
[----:B------:R-:W-:Y:S01]  /*5180*/  ULEA UR6, UR47, UR45, 0x3 ;  /* 0x0000002d2f067291 */ /* 0x000fe2000f8e183f */
[----:B------:R-:W-:-:S02]  /*5190*/  ISETP.GT.AND P2, PT, R56, 0x19, PT ;  /* 0x000000193800780c */ /* 0x000fc40003f44270 */
[----:B----4-:R-:W-:Y:S01]  /*51a0*/  FSEL R32, R32, -INF , P1 ;  /* 0xff80000020207808 */ /* 0x010fe20000800000 */
[----:B------:R-:W-:Y:S01]  /*51b0*/  UIADD3 UR6, UR6, 0x16840, URZ ;  /* 0x0001684006067890 */ /* 0x000fe2000fffe03f */
[----:B------:R-:W-:Y:S01]  /*51c0*/  FMNMX.FTZ R47, R30, R47, !PT ;  /* 0x0000002f1e2f7209 */ /* 0x000fe20007810000 */
[----:B------:R-:W4:Y:S01]  /*51d0*/  MUFU.TANH R36, R36 ;  /* 0x0000002400247308 */ /* 0x000f220000002400 */
[----:B------:R-:W-:Y:S01]  /*51e0*/  ISETP.GT.AND P1, PT, R56, 0x20, PT ;  /* 0x000000203800780c */ /* 0x000fe20003f24270 */
[----:B------:R-:W-:Y:S01]  /*51f0*/  UPRMT UR6, UR43, 0x654, UR6 ;  /* 0x000006542b067896 */ /* 0x000fe20008000006 */
[----:B0-----:R-:W-:Y:S02]  /*5200*/  FSEL R31, R31, -INF , P2 ;  /* 0xff8000001f1f7808 */ /* 0x001fe40001000000 */
[----:B------:R-:W-:Y:S01]  /*5210*/  FMNMX.FTZ R48, R32, R47, !PT ;  /* 0x0000002f20307209 */ /* 0x000fe20007810000 */
[----:B------:R-:W-:Y:S01]  /*5220*/  FMUL.FTZ R47, R68, UR22 ;  /* 0x00000016442f7c20 */ /* 0x000fe20008410000 */
[C---:B------:R-:W-:Y:S01]  /*5230*/  ISETP.GT.AND P2, PT, R56.reuse, 0x21, PT ;  /* 0x000000213800780c */ /* 0x040fe20003f44270 */
[----:B------:R-:W0:Y:S01]  /*5240*/  MUFU.TANH R37, R37 ;  /* 0x0000002500257308 */ /* 0x000e220000002400 */
[----:B-1----:R-:W-:Y:S01]  /*5250*/  FSEL R33, R33, -INF , P1 ;  /* 0xff80000021217808 */ /* 0x002fe20000800000 */
[----:B------:R-:W-:Y:S01]  /*5260*/  FMUL.FTZ R68, R83, UR22 ;  /* 0x0000001653447c20 */ /* 0x000fe20008410000 */
[----:B------:R-:W-:Y:S01]  /*5270*/  FMNMX.FTZ R48, R31, R48, !PT ;  /* 0x000000301f307209 */ /* 0x000fe20007810000 */
[----:B------:R-:W-:Y:S01]  /*5280*/  SYNCS.ARRIVE.TRANS64.RED.A1T0 RZ, [UR6], RZ ;  /* 0x000000ffffff79a7 */ /* 0x000fe20008100406 */
[----:B------:R-:W-:-:S02]  /*5290*/  ISETP.GT.AND P1, PT, R56, 0x28, PT ;  /* 0x000000283800780c */ /* 0x000fc40003f24270 */
[----:B--2---:R-:W-:Y:S01]  /*52a0*/  FSEL R34, R34, -INF , P2 ;  /* 0xff80000022227808 */ /* 0x004fe20001000000 */
[----:B------:R-:W1:Y:S01]  /*52b0*/  MUFU.TANH R38, R38 ;  /* 0x0000002600267308 */ /* 0x000e620000002400 */
[----:B------:R-:W-:Y:S01]  /*52c0*/  FMNMX.FTZ R49, R33, R48, !PT ;  /* 0x0000003021317209 */ /* 0x000fe20007810000 */
[----:B------:R-:W-:Y:S01]  /*52d0*/  FMUL.FTZ R48, R69, UR22 ;  /* 0x0000001645307c20 */ /* 0x000fe20008410000 */
[----:B------:R-:W-:Y:S02]  /*52e0*/  ISETP.GT.AND P2, PT, R56, 0x29, PT ;  /* 0x000000293800780c */ /* 0x000fe40003f44270 */
[----:B---3--:R-:W-:Y:S02]  /*52f0*/  FSEL R35, R35, -INF , P1 ;  /* 0xff80000023237808 */ /* 0x008fe40000800000 */
[----:B------:R-:W-:Y:S01]  /*5300*/  FMNMX.FTZ R50, R34, R49, !PT ;  /* 0x0000003122327209 */ /* 0x000fe20007810000 */
[----:B------:R-:W2:Y:S01]  /*5310*/  MUFU.TANH R39, R39 ;  /* 0x0000002700277308 */ /* 0x000ea20000002400 */
[----:B------:R-:W-:-:S02]  /*5320*/  ISETP.GT.AND P1, PT, R56, 0x30, PT ;  /* 0x000000303800780c */ /* 0x000fc40003f24270 */
[----:B----4-:R-:W-:Y:S02]  /*5330*/  FSEL R36, R36, -INF , P2 ;  /* 0xff80000024247808 */ /* 0x010fe40001000000 */
[----:B------:R-:W-:Y:S01]  /*5340*/  FMNMX.FTZ R49, R35, R50, !PT ;  /* 0x0000003223317209 */ /* 0x000fe20007810000 */
[----:B------:R-:W-:Y:S01]  /*5350*/  FMUL.FTZ R50, R72, UR22 ;  /* 0x0000001648327c20 */ /* 0x000fe20008410000 */
[----:B------:R-:W-:Y:S01]  /*5360*/  ISETP.GT.AND P2, PT, R56, 0x31, PT ;  /* 0x000000313800780c */ /* 0x000fe20003f44270 */
[----:B------:R-:W3:Y:S01]  /*5370*/  MUFU.TANH R40, R40 ;  /* 0x0000002800287308 */ /* 0x000ee20000002400 */
[----:B0-----:R-:W-:Y:S01]  /*5380*/  FSEL R37, R37, -INF , P1 ;  /* 0xff80000025257808 */ /* 0x001fe20000800000 */
[----:B------:R-:W-:Y:S01]  /*5390*/  FMUL.FTZ R72, R87, UR22 ;  /* 0x0000001657487c20 */ /* 0x000fe20008410000 */
[----:B------:R-:W-:Y:S01]  /*53a0*/  FMNMX.FTZ R52, R36, R49, !PT ;  /* 0x0000003124347209 */ /* 0x000fe20007810000 */
[----:B------:R-:W-:Y:S01]  /*53b0*/  FMUL.FTZ R49, R73, UR22 ;  /* 0x0000001649317c20 */ /* 0x000fe20008410000 */
[----:B------:R-:W-:Y:S01]  /*53c0*/  ISETP.GT.AND P1, PT, R56, 0x38, PT ;  /* 0x000000383800780c */ /* 0x000fe20003f24270 */
[----:B------:R-:W0:Y:S01]  /*53d0*/  SHFL.IDX PT, R73, R24, 0x1, 0x1c1f ;  /* 0x003c1f0018497f89 */ /* 0x000e2200000e0000 */
[----:B-1----:R-:W-:Y:S01]  /*53e0*/  FSEL R38, R38, -INF , P2 ;  /* 0xff80000026267808 */ /* 0x002fe20001000000 */
[----:B------:R-:W1:Y:S01]  /*53f0*/  MUFU.TANH R41, R41 ;  /* 0x0000002900297308 */ /* 0x000e620000002400 */
[----:B------:R-:W-:-:S02]  /*5400*/  FMNMX.FTZ R51, R37, R52, !PT ;  /* 0x0000003425337209 */ /* 0x000fc40007810000 */
[----:B------:R-:W-:Y:S02]  /*5410*/  ISETP.GT.AND P2, PT, R56, 0x39, PT ;  /* 0x000000393800780c */ /* 0x000fe40003f44270 */
[----:B--2---:R-:W-:Y:S02]  /*5420*/  FSEL R39, R39, -INF , P1 ;  /* 0xff80000027277808 */ /* 0x004fe40000800000 */
[----:B------:R-:W-:Y:S01]  /*5430*/  FMNMX.FTZ R52, R38, R51, !PT ;  /* 0x0000003326347209 */ /* 0x000fe20007810000 */
[----:B------:R-:W2:Y:S01]  /*5440*/  MUFU.TANH R42, R42 ;  /* 0x0000002a002a7308 */ /* 0x000ea20000002400 */
[----:B------:R-:W-:Y:S01]  /*5450*/  ISETP.GT.AND P1, PT, R56, 0x40, PT ;  /* 0x000000403800780c */ /* 0x000fe20003f24270 */
[----:B------:R-:W-:Y:S01]  /*5460*/  FMUL.FTZ R51, R76, UR22 ;  /* 0x000000164c337c20 */ /* 0x000fe20008410000 */
[----:B---3--:R-:W-:Y:S02]  /*5470*/  FSEL R40, R40, -INF , P2 ;  /* 0xff80000028287808 */ /* 0x008fe40001000000 */
[----:B------:R-:W-:-:S02]  /*5480*/  FMNMX.FTZ R53, R39, R52, !PT ;  /* 0x0000003427357209 */ /* 0x000fc40007810000 */
[----:B------:R-:W-:Y:S01]  /*5490*/  ISETP.GT.AND P2, PT, R56, 0x41, PT ;  /* 0x000000413800780c */ /* 0x000fe20003f44270 */
[----:B------:R-:W3:Y:S01]  /*54a0*/  MUFU.TANH R44, R44 ;  /* 0x0000002c002c7308 */ /* 0x000ee20000002400 */
[----:B-1----:R-:W-:Y:S02]  /*54b0*/  FSEL R41, R41, -INF , P1 ;  /* 0xff80000029297808 */ /* 0x002fe40000800000 */
[----:B------:R-:W-:Y:S02]  /*54c0*/  FMNMX.FTZ R52, R40, R53, !PT ;  /* 0x0000003528347209 */ /* 0x000fe40007810000 */
[----:B------:R-:W-:Y:S01]  /*54d0*/  ISETP.GT.AND P1, PT, R56, 0x48, PT ;  /* 0x000000483800780c */ /* 0x000fe20003f24270 */
[----:B0-----:R-:W-:Y:S01]  /*54e0*/  IMAD.IADD R73, R122, 0x1, R73 ;  /* 0x000000017a497824 */ /* 0x001fe200078e0249 */
[----:B------:R-:W-:Y:S01]  /*54f0*/  FMNMX.FTZ R53, R41, R52, !PT ;  /* 0x0000003429357209 */ /* 0x000fe20007810000 */
[----:B------:R-:W0:Y:S01]  /*5500*/  MUFU.TANH R43, R43 ;  /* 0x0000002b002b7308 */ /* 0x000e220000002400 */
[----:B--2---:R-:W-:-:S02]  /*5510*/  FSEL R42, R42, -INF , P2 ;  /* 0xff8000002a2a7808 */ /* 0x004fc40001000000 */
[----:B------:R-:W-:Y:S02]  /*5520*/  ISETP.GT.AND P2, PT, R56, 0x49, PT ;  /* 0x000000493800780c */ /* 0x000fe40003f44270 */
[----:B------:R-:W-:Y:S02]  /*5530*/  FMNMX.FTZ R53, R42, R53, !PT ;  /* 0x000000352a357209 */ /* 0x000fe40007810000 */
[----:B------:R-:W-:Y:S01]  /*5540*/  ISETP.GT.AND P3, PT, R73, 0x1, PT ;  /* 0x000000014900780c */ /* 0x000fe20003f64270 */
[----:B------:R-:W1:Y:S01]  /*5550*/  MUFU.TANH R45, R45 ;  /* 0x0000002d002d7308 */ /* 0x000e620000002400 */
[----:B---3--:R-:W-:Y:S02]  /*5560*/  FSEL R44, R44, -INF , P1 ;  /* 0xff8000002c2c7808 */ /* 0x008fe40000800000 */
        /* <DEDUP_REMOVED lines=38> */
[----:B------:R-:W-:Y:S01]  /*57d0*/  FMUL.FTZ R57, R63, UR22 ;  /* 0x000000163f397c20 */ /* 0x000fe20008410000 */
[----:B------:R-:W-:Y:S01]  /*57e0*/  FMUL.FTZ R63, R74, UR22 ;  /* 0x000000164a3f7c20 */ /* 0x000fe20008410000 */
        /* <DEDUP_REMOVED lines=9> */
[----:B--2---:R-:W-:-:S04]  /*5880*/  FSEL R58, R84, -INF , P1 ;  /* 0xff800000543a7808 */ /* 0x004fc80000800000 */
[----:B------:R-:W-:Y:S01]  /*5890*/  FMNMX.FTZ R61, R58, R59, !PT ;  /* 0x0000003b3a3d7209 */ /* 0x000fe20007810000 */
[----:B------:R-:W-:Y:S01]  /*58a0*/  FMUL.FTZ R59, R66, UR22 ;  /* 0x00000016423b7c20 */ /* 0x000fe20008410000 */
[----:B------:R-:W-:Y:S01]  /*58b0*/  FMUL.FTZ R66, R79, UR22 ;  /* 0x000000164f427c20 */ /* 0x000fe20008410000 */
[----:B------:R-:W2:Y:S01]  /*58c0*/  MUFU.TANH R6, R6 ;  /* 0x0000000600067308 */ /* 0x000ea20000002400 */
[----:B0-----:R-:W-:Y:S02]  /*58d0*/  FSEL R56, R85, -INF , P2 ;  /* 0xff80000055387808 */ /* 0x001fe40001000000 */
[----:B------:R-:W-:Y:S02]  /*58e0*/  ISETP.GT.AND P2, PT, R73, RZ, PT ;  /* 0x000000ff4900720c */ /* 0x000fe40003f44270 */
[----:B------:R-:W-:Y:S01]  /*58f0*/  FMNMX.FTZ R65, R56, R61, !PT ;  /* 0x0000003d38417209 */ /* 0x000fe20007810000 */
[----:B------:R-:W-:Y:S02]  /*5900*/  FMUL.FTZ R61, R70, UR22 ;  /* 0x00000016463d7c20 */ /* 0x000fe40008410000 */
[----:B------:R-:W0:Y:S01]  /*5910*/  MUFU.TANH R7, R7 ;  /* 0x0000000700077308 */ /* 0x000e220000002400 */
[----:B-1----:R-:W-:Y:S01]  /*5920*/  FSEL R5, R5, -INF , P2 ;  /* 0xff80000005057808 */ /* 0x002fe20001000000 */
[----:B------:R-:W1:Y:S01]  /*5930*/  SHFL.BFLY PT, R64, R65, 0x2, 0x1f ;  /* 0x0c401f0041407f89 */ /* 0x000e6200000e0000 */
[----:B------:R-:W-:-:S05]  /*5940*/  ISETP.GT.AND P2, PT, R73, 0x8, PT ;  /* 0x000000084900780c */ /* 0x000fca0003f44270 */
[----:B------:R-:W3:Y:S01]  /*5950*/  MUFU.TANH R8, R8 ;  /* 0x0000000800087308 */ /* 0x000ee20000002400 */
[----:B--2---:R-:W-:Y:S02]  /*5960*/  FSEL R74, R6, -INF , P3 ;  /* 0xff800000064a7808 */ /* 0x004fe40001800000 */
[----:B------:R-:W-:-:S05]  /*5970*/  ISETP.GT.AND P3, PT, R73, 0x9, PT ;  /* 0x000000094900780c */ /* 0x000fca0003f64270 */
[----:B------:R-:W2:Y:S01]  /*5980*/  MUFU.TANH R9, R9 ;  /* 0x0000000900097308 */ /* 0x000ea20000002400 */
[----:B0-----:R-:W-:Y:S02]  /*5990*/  FSEL R7, R7, -INF , P2 ;  /* 0xff80000007077808 */ /* 0x001fe40001000000 */
[----:B------:R-:W-:-:S05]  /*59a0*/  ISETP.GT.AND P2, PT, R73, 0x10, PT ;  /* 0x000000104900780c */ /* 0x000fca0003f44270 */
[----:B------:R-:W0:Y:S01]  /*59b0*/  MUFU.TANH R10, R10 ;  /* 0x0000000a000a7308 */ /* 0x000e220000002400 */
[----:B---3--:R-:W-:Y:S02]  /*59c0*/  FSEL R8, R8, -INF , P3 ;  /* 0xff80000008087808 */ /* 0x008fe40001800000 */
[----:B-1----:R-:W-:Y:S01]  /*59d0*/  FMNMX.FTZ R69, R65, R64, !PT ;  /* 0x0000004041457209 */ /* 0x002fe20007810000 */
[----:B------:R-:W-:Y:S01]  /*59e0*/  FMUL.FTZ R64, R75, UR22 ;  /* 0x000000164b407c20 */ /* 0x000fe20008410000 */
[----:B------:R-:W-:Y:S01]  /*59f0*/  FMNMX.FTZ R75, R5, R4, !PT ;  /* 0x00000004054b7209 */ /* 0x000fe20007810000 */
[----:B------:R-:W-:Y:S01]  /*5a00*/  FMUL.FTZ R65, R78, UR22 ;  /* 0x000000164e417c20 */ /* 0x000fe20008410000 */
[----:B------:R-:W-:Y:S01]  /*5a10*/  ISETP.GT.AND P3, PT, R73, 0x11, PT ;  /* 0x000000114900780c */ /* 0x000fe20003f64270 */
[----:B------:R-:W1:Y:S01]  /*5a20*/  SHFL.BFLY PT, R70, R69, 0x1, 0x1f ;  /* 0x0c201f0045467f89 */ /* 0x000e6200000e0000 */
[----:B------:R-:W3:Y:S01]  /*5a30*/  MUFU.TANH R11, R11 ;  /* 0x0000000b000b7308 */ /* 0x000ee20000002400 */
[----:B------:R-:W-:-:S02]  /*5a40*/  FMNMX.FTZ R76, R74, R75, !PT ;  /* 0x0000004b4a4c7209 */ /* 0x000fc40007810000 */
[----:B--2---:R-:W-:Y:S02]  /*5a50*/  FSEL R75, R9, -INF , P2 ;  /* 0xff800000094b7808 */ /* 0x004fe40001000000 */
[----:B------:R-:W-:Y:S02]  /*5a60*/  FMNMX.FTZ R77, R7, R76, !PT ;  /* 0x0000004c074d7209 */ /* 0x000fe40007810000 */
[----:B------:R-:W-:Y:S01]  /*5a70*/  ISETP.GT.AND P2, PT, R73, 0x18, PT ;  /* 0x000000184900780c */ /* 0x000fe20003f44270 */
[----:B------:R-:W-:Y:S01]  /*5a80*/  MUFU.TANH R12, R12 ;  /* 0x0000000c000c7308 */ /* 0x000fe20000002400 */
[----:B------:R-:W-:Y:S02]  /*5a90*/  FMNMX.FTZ R76, R8, R77, !PT ;  /* 0x0000004d084c7209 */ /* 0x000fe40007810000 */
[----:B0-----:R-:W-:Y:S02]  /*5aa0*/  FSEL R10, R10, -INF , P3 ;  /* 0xff8000000a0a7808 */ /* 0x001fe40001800000 */
[----:B------:R-:W-:-:S02]  /*5ab0*/  FMNMX.FTZ R9, R75, R76, !PT ;  /* 0x0000004c4b097209 */ /* 0x000fc40007810000 */
[----:B------:R-:W-:Y:S01]  /*5ac0*/  ISETP.GT.AND P3, PT, R73, 0x19, PT ;  /* 0x000000194900780c */ /* 0x000fe20003f64270 */
[----:B------:R-:W0:Y:S01]  /*5ad0*/  MUFU.TANH R13, R13 ;  /* 0x0000000d000d7308 */ /* 0x000e220000002400 */
[----:B---3--:R-:W-:Y:S02]  /*5ae0*/  FSEL R11, R11, -INF , P2 ;  /* 0xff8000000b0b7808 */ /* 0x008fe40001000000 */
[----:B------:R-:W-:Y:S02]  /*5af0*/  FMNMX.FTZ R76, R10, R9, !PT ;  /* 0x000000090a4c7209 */ /* 0x000fe40007810000 */
[----:B------:R-:W-:Y:S02]  /*5b00*/  ISETP.GT.AND P2, PT, R73, 0x20, PT ;  /* 0x000000204900780c */ /* 0x000fe40003f44270 */
[----:B-1----:R-:W-:Y:S01]  /*5b10*/  FMNMX.FTZ R24, R69, R70, !PT ;  /* 0x0000004645187209 */ /* 0x002fe20007810000 */
[----:B------:R-:W1:Y:S01]  /*5b20*/  MUFU.TANH R14, R14 ;  /* 0x0000000e000e7308 */ /* 0x000e620000002400 */
[----:B------:R-:W-:Y:S01]  /*5b30*/  FMNMX.FTZ R77, R11, R76, !PT ;  /* 0x0000004c0b4d7209 */ /* 0x000fe20007810000 */
[----:B------:R-:W-:Y:S01]  /*5b40*/  FMUL.FTZ R69, R86, UR22 ;  /* 0x0000001656457c20 */ /* 0x000fe20008410000 */
[C---:B------:R-:W-:Y:S01]  /*5b50*/  FSETP.NEU.FTZ.AND P1, PT, R24.reuse, -INF , PT ;  /* 0xff8000001800780b */ /* 0x040fe20003f3d000 */
[----:B------:R-:W-:-:S04]  /*5b60*/  FMUL.FTZ R71, R24, UR21 ;  /* 0x0000001518477c20 */ /* 0x000fc80008410000 */
[----:B------:R-:W2:Y:S01]  /*5b70*/  MUFU.TANH R15, R15 ;  /* 0x0000000f000f7308 */ /* 0x000ea20000002400 */
[----:B------:R-:W-:Y:S02]  /*5b80*/  FSEL R71, R71, RZ, P1 ;  /* 0x000000ff47477208 */ /* 0x000fe40000800000 */
[----:B0-----:R-:W-:Y:S02]  /*5b90*/  FSEL R13, R13, -INF , P2 ;  /* 0xff8000000d0d7808 */ /* 0x001fe40001000000 */
[C---:B------:R-:W-:Y:S01]  /*5ba0*/  ISETP.GT.AND P2, PT, R73.reuse, 0x28, PT ;  /* 0x000000284900780c */ /* 0x040fe20003f44270 */
[--C-:B------:R-:W-:Y:S01]  /*5bb0*/  FFMA.FTZ R78, R30, UR21, -R71.reuse ;  /* 0x000000151e4e7c23 */ /* 0x100fe20008010847 */
[----:B------:R-:W-:Y:S01]  /*5bc0*/  FSEL R30, R12, -INF , P3 ;  /* 0xff8000000c1e7808 */ /* 0x000fe20001800000 */
[----:B------:R-:W0:Y:S01]  /*5bd0*/  MUFU.TANH R20, R20 ;  /* 0x0000001400147308 */ /* 0x000e220000002400 */
[----:B------:R-:W-:Y:S01]  /*5be0*/  ISETP.GT.AND P3, PT, R73, 0x21, PT ;  /* 0x000000214900780c */ /* 0x000fe20003f64270 */
[--C-:B------:R-:W-:Y:S01]  /*5bf0*/  FFMA.FTZ R146, R32, UR21, -R71.reuse ;  /* 0x0000001520927c23 */ /* 0x100fe20008010847 */
[----:B------:R-:W-:Y:S01]  /*5c00*/  FMNMX.FTZ R12, R30, R77, !PT ;  /* 0x0000004d1e0c7209 */ /* 0x000fe20007810000 */
[--C-:B------:R-:W-:Y:S01]  /*5c10*/  FFMA.FTZ R140, R33, UR21, -R71.reuse ;  /* 0x00000015218c7c23 */ /* 0x100fe20008010847 */
[----:B-1----:R-:W-:Y:S01]  /*5c20*/  FSEL R14, R14, -INF , P3 ;  /* 0xff8000000e0e7808 */ /* 0x002fe20001800000 */
[--C-:B------:R-:W-:Y:S01]  /*5c30*/  FFMA.FTZ R142, R35, UR21, -R71.reuse ;  /* 0x00000015238e7c23 */ /* 0x100fe20008010847 */
[----:B------:R-:W-:Y:S01]  /*5c40*/  FMNMX.FTZ R77, R13, R12, !PT ;  /* 0x0000000c0d4d7209 */ /* 0x000fe20007810000 */
[----:B------:R-:W1:Y:S01]  /*5c50*/  MUFU.TANH R21, R21 ;  /* 0x0000001500157308 */ /* 0x000e620000002400 */
        /* <DEDUP_REMOVED lines=49> */
[----:B------:R-:W-:Y:S01]  /*5f70*/  FFMA.FTZ R122, R58, UR21, -R71 ;  /* 0x000000153a7a7c23 */ /* 0x000fe20008010847 */
[----:B------:R-:W-:-:S02]  /*5f80*/  ISETP.GT.AND P2, PT, R73, 0x48, PT ;  /* 0x000000484900780c */ /* 0x000fc40003f44270 */
[----:B------:R-:W-:Y:S01]  /*5f90*/  FMNMX.FTZ R28, R34, R25, !PT ;  /* 0x00000019221c7209 */ /* 0x000fe20007810000 */
[----:B------:R-:W-:Y:S02]  /*5fa0*/  FFMA.FTZ R25, R36, UR21, -R71 ;  /* 0x0000001524197c23 */ /* 0x000fe40008010847 */
        /* <DEDUP_REMOVED lines=52> */
[----:B------:R0:W-:Y:S01]  /*62f0*/  MUFU.EX2 R35, R40 ;  /* 0x0000002800237308 */ /* 0x0001e20000000800 */
[----:B-1----:R-:W-:-:S04]  /*6300*/  FSEL R69, R69, -INF , P2 ;  /* 0xff80000045457808 */ /* 0x002fc80001000000 */
[----:B------:R-:W-:-:S03]  /*6310*/  FMNMX.FTZ R37, R69, R28, !PT ;  /* 0x0000001c45257209 */ /* 0x000fc60007810000 */
[----:B------:R-:W-:Y:S01]  /*6320*/  MUFU.EX2 R148, R148 ;  /* 0x0000009400947308 */ /* 0x000fe20000000800 */
[----:B--2---:R-:W-:Y:S01]  /*6330*/  FSEL R72, R72, -INF , P3 ;  /* 0xff80000048487808 */ /* 0x004fe20001800000 */
[----:B0-----:R-:W-:-:S03]  /*6340*/  FFMA.FTZ R40, R46, UR21, -R71 ;  /* 0x000000152e287c23 */ /* 0x001fc60008010847 */
        /* <DEDUP_REMOVED lines=14> */
[----:B------:R-:W-:Y:S01]  /*6430*/  FFMA.FTZ R43, R56, UR21, -R71 ;  /* 0x00000015382b7c23 */ /* 0x000fe20008010847 */
[C---:B------:R-:W-:Y:S01]  /*6440*/  FSETP.NEU.FTZ.AND P2, PT, R28.reuse, -INF , PT ;  /* 0xff8000001c00780b */ /* 0x040fe20003f5d000 */
[----:B------:R-:W-:-:S05]  /*6450*/  FMUL.FTZ R44, R28, UR21 ;  /* 0x000000151c2c7c20 */ /* 0x000fca0008410000 */
        /* <DEDUP_REMOVED lines=8> */
[--C-:B------:R-:W-:Y:S01]  /*64e0*/  FFMA.FTZ R47, R74, UR21, -R44.reuse ;  /* 0x000000154a2f7c23 */ /* 0x100fe2000801082c */
[--C-:B------:R-:W-:Y:S01]  /*64f0*/  FFMA.FTZ R151, R7, UR21, -R44.reuse ;  /* 0x0000001507977c23 */ /* 0x100fe2000801082c */
[----:B------:R-:W-:Y:S01]  /*6500*/  FADD.FTZ R14, -R14, R3 ;  /* 0x000000030e0e7221 */ /* 0x000fe20000010100 */
[----:B------:R-:W-:Y:S01]  /*6510*/  FFMA.FTZ R145, R75, UR21, -R44 ;  /* 0x000000154b917c23 */ /* 0x000fe2000801082c */
[----:B------:R-:W-:Y:S01]  /*6520*/  FADD.FTZ R11, -R11, R4 ;  /* 0x000000040b0b7221 */ /* 0x000fe20000010100 */
[----:B------:R-:W-:Y:S01]  /*6530*/  MUFU.EX2 R149, R149 ;  /* 0x0000009500957308 */ /* 0x000fe20000000800 */
[----:B------:R-:W-:Y:S01]  /*6540*/  FMUL.FTZ R3, R14, UR21 ;  /* 0x000000150e037c20 */ /* 0x000fe20008410000 */
        /* <DEDUP_REMOVED lines=147> */
.L_x_15182:
        /* <DEDUP_REMOVED lines=78> */
.L_x_15172:
        /* <DEDUP_REMOVED lines=9> */
.L_x_15195:
        /* <DEDUP_REMOVED lines=9> */
.L_x_15186:
[----:B------:R-:W-:Y:S01]  /*7480*/  ULEA UR6, UR47, UR45, 0x3 ;  /* 0x0000002d2f067291 */ /* 0x000fe2000f8e183f */
[----:B------:R-:W-:-:S05]  /*7490*/  IMAD.U32 R5, RZ, RZ, UR48 ;  /* 0x00000030ff057e24 */ /* 0x000fca000f8e00ff */
[----:B------:R-:W-:-:S04]  /*74a0*/  SHF.L.U32 R5, R5, 0x1f, RZ ;  /* 0x0000001f05057819 */ /* 0x000fc800000006ff */
[----:B------:R0:W1:Y:S01]  /*74b0*/  SYNCS.PHASECHK.TRANS64.TRYWAIT P1, [UR6+0x16830], R5 ;  /* 0x01683005ff0075a7 */ /* 0x0000620008020146 */
[----:B------:R-:W-:Y:S05]  /*74c0*/  @!P0 BRA `(.L_x_15187) ;  /* 0x0000000000048947 */ /* 0x000fea0003800000 */
[----:B------:R-:W-:Y:S01]  /*74d0*/  BPT.TRAP 0x1 ;  /* 0x000000040000795c */ /* 0x000fe20000300000 */
.L_x_15187:
[----:B-1----:R-:W-:Y:S05]  /*74e0*/  @P1 BRA `(.L_x_15185) ;  /* 0x0000000000081947 */ /* 0x002fea0003800000 */
[----:B------:R-:W1:Y:S02]  /*74f0*/  SYNCS.PHASECHK.TRANS64.TRYWAIT P1, [UR6+0x16830], R5 ;  /* 0x01683005ff0075a7 */ /* 0x000e640008020146 */
[----:B-1----:R-:W-:Y:S05]  /*7500*/  @!P1 BRA `(.L_x_15188) ;  /* 0x000000b400e09947 */ /* 0x002fea0003800000 */
.L_x_15185:
        /* <DEDUP_REMOVED lines=27> */
.L_x_15190:
[----:B------:R-:W-:Y:S01]  /*76c0*/  ULEA UR6, UR23, UR45, 0x3 ;  /* 0x0000002d17067291 */ /* 0x000fe2000f8e183f */
[----:B------:R-:W-:-:S05]  /*76d0*/  IMAD.U32 R5, RZ, RZ, UR24 ;  /* 0x00000018ff057e24 */ /* 0x000fca000f8e00ff */
[----:B------:R-:W-:-:S04]  /*76e0*/  SHF.L.U32 R5, R5, 0x1f, RZ ;  /* 0x0000001f05057819 */ /* 0x000fc800000006ff */
[----:B------:R0:W1:Y:S01]  /*76f0*/  SYNCS.PHASECHK.TRANS64.TRYWAIT P1, [UR6+0x16850], R5 ;  /* 0x01685005ff0075a7 */ /* 0x0000620008020146 */
[----:B------:R-:W-:Y:S05]  /*7700*/  @!P0 BRA `(.L_x_15191) ;  /* 0x0000000000048947 */ /* 0x000fea0003800000 */
[----:B------:R-:W-:Y:S01]  /*7710*/  BPT.TRAP 0x1 ;  /* 0x000000040000795c */ /* 0x000fe20000300000 */
.L_x_15191:
[----:B-1----:R-:W-:Y:S05]  /*7720*/  @P1 BRA `(.L_x_15189) ;  /* 0x0000000000081947 */ /* 0x002fea0003800000 */
[----:B------:R-:W1:Y:S02]  /*7730*/  SYNCS.PHASECHK.TRANS64.TRYWAIT P1, [UR6+0x16850], R5 ;  /* 0x01685005ff0075a7 */ /* 0x000e640008020146 */
[----:B-1----:R-:W-:Y:S05]  /*7740*/  @!P1 BRA `(.L_x_15192) ;  /* 0x000000b400689947 */ /* 0x002fea0003800000 */
.L_x_15189:
        /* <DEDUP_REMOVED lines=52> */
.L_x_15193:
        /* <DEDUP_REMOVED lines=75> */
[----:B------:R-:W-:-:S03]  /*7f40*/  ULEA UR6, UR47, UR45, 0x3 ;  /* 0x0000002d2f067291 */ /* 0x000fc6000f8e183f */
        /* <DEDUP_REMOVED lines=124> */
[----:B0-----:R-:W-:-:S05]  /*8710*/  FMNMX.FTZ R82, R79, R28, !PT ;  /* 0x0000001c4f527209 */ /* 0x001fca0007810000 */
[----:B------:R-:W0:Y:S01]  /*8720*/  SHFL.BFLY PT, R83, R82, 0x1, 0x1f ;  /* 0x0c201f0052537f89 */ /* 0x000e2200000e0000 */
[----:B-1----:R-:W-:-:S05]  /*8730*/  FMNMX.FTZ R24, R80, R81, !PT ;  /* 0x0000005150187209 */ /* 0x002fca0007810000 */
[C---:B------:R-:W-:Y:S01]  /*8740*/  FMUL.FTZ R78, R24.reuse, UR21 ;  /* 0x00000015184e7c20 */ /* 0x040fe20008410000 */
[----:B------:R-:W-:-:S03]  /*8750*/  FADD.FTZ R4, -R24, R4 ;  /* 0x0000000418047221 */ /* 0x000fc60000010100 */
[--C-:B------:R-:W-:Y:S01]  /*8760*/  FFMA.FTZ R77, R30, UR21, -R78.reuse ;  /* 0x000000151e4d7c23 */ /* 0x100fe2000801084e */
[--C-:B------:R-:W-:Y:S01]  /*8770*/  FFMA.FTZ R30, R34, UR21, -R78.reuse ;  /* 0x00000015221e7c23 */ /* 0x100fe2000801084e */
[----:B------:R-:W-:Y:S01]  /*8780*/  FMUL.FTZ R4, R4, UR21 ;  /* 0x0000001504047c20 */ /* 0x000fe20008410000 */
[--C-:B------:R-:W-:Y:S01]  /*8790*/  FFMA.FTZ R148, R5, UR21, -R78.reuse ;  /* 0x0000001505947c23 */ /* 0x100fe2000801084e */
[--C-:B------:R-:W-:Y:S01]  /*87a0*/  FFMA.FTZ R132, R45, UR21, -R78.reuse ;  /* 0x000000152d847c23 */ /* 0x100fe2000801084e */
[--C-:B------:R-:W-:Y:S01]  /*87b0*/  FFMA.FTZ R150, R9, UR21, -R78.reuse ;  /* 0x0000001509967c23 */ /* 0x100fe2000801084e */
[--C-:B------:R-:W-:Y:S01]  /*87c0*/  FFMA.FTZ R79, R25, UR21, -R78.reuse ;  /* 0x00000015194f7c23 */ /* 0x100fe2000801084e */
[----:B0-----:R-:W-:Y:S01]  /*87d0*/  FMNMX.FTZ R28, R82, R83, !PT ;  /* 0x00000053521c7209 */ /* 0x001fe20007810000 */
[--C-:B------:R-:W-:Y:S01]  /*87e0*/  FFMA.FTZ R82, R6, UR21, -R78.reuse ;  /* 0x0000001506527c23 */ /* 0x100fe2000801084e */
[----:B------:R-:W-:Y:S01]  /*87f0*/  MUFU.EX2 R4, R4 ;  /* 0x0000000400047308 */ /* 0x000fe20000000800 */
[--C-:B------:R-:W-:Y:S01]  /*8800*/  FFMA.FTZ R81, R10, UR21, -R78.reuse ;  /* 0x000000150a517c23 */ /* 0x100fe2000801084e */
[--C-:B------:R-:W-:Y:S01]  /*8810*/  FFMA.FTZ R25, R42, UR21, -R78.reuse ;  /* 0x000000152a197c23 */ /* 0x100fe2000801084e */
[C---:B------:R-:W-:Y:S01]  /*8820*/  FADD.FTZ R3, -R28.reuse, R3 ;  /* 0x000000031c037221 */ /* 0x040fe20000010100 */
[----:B------:R-:W-:Y:S01]  /*8830*/  FMUL.FTZ R34, R28, UR21 ;  /* 0x000000151c227c20 */ /* 0x000fe20008410000 */
[--C-:B------:R-:W-:Y:S01]  /*8840*/  FFMA.FTZ R144, R13, UR21, -R78.reuse ;  /* 0x000000150d907c23 */ /* 0x100fe2000801084e */
[----:B------:R-:W-:Y:S01]  /*8850*/  FFMA.FTZ R80, R14, UR21, -R78 ;  /* 0x000000150e507c23 */ /* 0x000fe2000801084e */
[----:B------:R-:W-:Y:S01]  /*8860*/  FMUL.FTZ R3, R3, UR21 ;  /* 0x0000001503037c20 */ /* 0x000fe20008410000 */
[--C-:B------:R-:W-:Y:S01]  /*8870*/  FFMA.FTZ R149, R7, UR21, -R34.reuse ;  /* 0x0000001507957c23 */ /* 0x100fe20008010822 */
[--C-:B------:R-:W-:Y:S01]  /*8880*/  FFMA.FTZ R45, R8, UR21, -R34.reuse ;  /* 0x00000015082d7c23 */ /* 0x100fe20008010822 */
[----:B------:R-:W0:Y:S01]  /*8890*/  MUFU.EX2 R148, R148 ;  /* 0x0000009400947308 */ /* 0x000e220000000800 */
[--C-:B------:R-:W-:Y:S01]  /*88a0*/  FFMA.FTZ R151, R11, UR21, -R34.reuse ;  /* 0x000000150b977c23 */ /* 0x100fe20008010822 */
        /* <DEDUP_REMOVED lines=44> */
[--C-:B------:R-:W-:Y:S01]  /*8b70*/  FFMA.FTZ R9, R62, UR21, -R78.reuse ;  /* 0x000000153e097c23 */ /* 0x100fe2000801084e */
[----:B------:R-:W-:Y:S01]  /*8b80*/  FFMA.FTZ R126, R65, UR21, -R78 ;  /* 0x00000015417e7c23 */ /* 0x000fe2000801084e */
[----:B------:R-:W0:Y:S01]  /*8b90*/  MUFU.EX2 R151, R151 ;  /* 0x0000009700977308 */ /* 0x000e220000000800 */
[----:B--2---:R-:W-:Y:S01]  /*8ba0*/  FADD.FTZ R0, R45, R0 ;  /* 0x000000002d007221 */ /* 0x004fe20000010000 */
[----:B------:R-:W-:Y:S01]  /*8bb0*/  FFMA.FTZ R127, R67, UR21, -R34 ;  /* 0x00000015437f7c23 */ /* 0x000fe20008010822 */
[----:B------:R-:W-:Y:S01]  /*8bc0*/  FFMA.FTZ R6, R66, UR21, -R78 ;  /* 0x0000001542067c23 */ /* 0x000fe2000801084e */
[----:B------:R-:W-:Y:S01]  /*8bd0*/  FFMA.FTZ R8, R68, UR21, -R34 ;  /* 0x0000001544087c23 */ /* 0x000fe20008010822 */
[----:B------:R-:W-:Y:S01]  /*8be0*/  FFMA.FTZ R120, R69, UR21, -R78 ;  /* 0x0000001545787c23 */ /* 0x000fe2000801084e */
[----:B------:R-:W-:Y:S01]  /*8bf0*/  FFMA.FTZ R121, R71, UR21, -R34 ;  /* 0x0000001547797c23 */ /* 0x000fe20008010822 */
[--C-:B------:R-:W-:Y:S01]  /*8c00*/  FFMA.FTZ R5, R70, UR21, -R78.reuse ;  /* 0x0000001546057c23 */ /* 0x100fe2000801084e */
[----:B------:R-:W2:Y:S01]  /*8c10*/  MUFU.EX2 R81, R81 ;  /* 0x0000005100517308 */ /* 0x000ea20000000800 */
[----:B-1----:R-:W-:Y:S01]  /*8c20*/  FADD.FTZ R2, R150, R7 ;  /* 0x0000000796027221 */ /* 0x002fe20000010000 */
[----:B------:R-:W-:Y:S01]  /*8c30*/  FFMA.FTZ R122, R73, UR21, -R78 ;  /* 0x00000015497a7c23 */ /* 0x000fe2000801084e */
[----:B------:R-:W-:Y:S01]  /*8c40*/  FFMA.FTZ R123, R75, UR21, -R34 ;  /* 0x000000154b7b7c23 */ /* 0x000fe20008010822 */
[----:B------:R-:W-:-:S04]  /*8c50*/  FFMA.FTZ R33, R74, UR21, -R78 ;  /* 0x000000154a217c23 */ /* 0x000fc8000801084e */
        /* <DEDUP_REMOVED lines=121> */
.L_x_15194:
        /* <DEDUP_REMOVED lines=77> */
.L_x_15184:
[----:B------:R-:W-:Y:S06]  /*98c0*/  BAR.ARV 0x8, 0x200 ;  /* 0x0208000000007b1d */ /* 0x000fec0000002000 */
[----:B------:R-:W-:Y:S05]  /*98d0*/  @!P0 BRA `(.L_x_15196) ;  /* 0x0000000000048947 */ /* 0x000fea0003800000 */
[----:B------:R-:W-:Y:S01]  /*98e0*/  BPT.TRAP 0x1 ;  /* 0x000000040000795c */ /* 0x000fe20000300000 */
.L_x_15196:
[----:B------:R-:W-:Y:S01]  /*98f0*/  ULEA UR5, UR47, UR45, 0x3 ;  /* 0x0000002d2f057291 */ /* 0x000fe2000f8e183f */
[----:B------:R-:W-:-:S05]  /*9900*/  IMAD.U32 R3, RZ, RZ, UR48 ;  /* 0x00000030ff037e24 */ /* 0x000fca000f8e00ff */
[----:B------:R-:W-:-:S04]  /*9910*/  SHF.L.U32 R3, R3, 0x1f, RZ ;  /* 0x0000001f03037819 */ /* 0x000fc800000006ff */
[----:B------:R0:W1:Y:S01]  /*9920*/  SYNCS.PHASECHK.TRANS64.TRYWAIT P1, [UR5+0x16850], R3 ;  /* 0x01685003ff0075a7 */ /* 0x0000620008020145 */
[----:B------:R-:W-:Y:S05]  /*9930*/  @!P0 BRA `(.L_x_15197) ;  /* 0x0000000000048947 */ /* 0x000fea0003800000 */
[----:B------:R-:W-:Y:S01]  /*9940*/  BPT.TRAP 0x1 ;  /* 0x000000040000795c */ /* 0x000fe20000300000 */
.L_x_15197:
[----:B-1----:R-:W-:Y:S05]  /*9950*/  @P1 BRA `(.L_x_15198) ;  /* 0x0000000000081947 */ /* 0x002fea0003800000 */
[----:B------:R-:W1:Y:S02]  /*9960*/  SYNCS.PHASECHK.TRANS64.TRYWAIT P1, [UR5+0x16850], R3 ;  /* 0x01685003ff0075a7 */ /* 0x000e640008020145 */
[----:B-1----:R-:W-:Y:S05]  /*9970*/  @!P1 BRA `(.L_x_15199) ;  /* 0x0000009000f49947 */ /* 0x002fea0003800000 */
.L_x_15198:
[----:B------:R-:W-:Y:S01]  /*9980*/  UIADD3 UR45, UR45, 0x400, URZ ;  /* 0x000004002d2d7890 */ /* 0x000fe2000fffe03f */
[----:B------:R-:W-:Y:S01]  /*9990*/  WARPGROUP.ARRIVE ;  /* 0x00000000000079c5 */ /* 0x000fe20000000000 */
[----:B------:R-:W-:Y:S01]  /*99a0*/  UMOV UR7, 0x40000040 ;  /* 0x4000004000077882 */ /* 0x000fe20000000000 */
[----:B01----:R-:W0:Y:S01]  /*99b0*/  SHFL.BFLY PT, R3, R2, 0x2, 0x1f ;  /* 0x0c401f0002037f89 */ /* 0x003e2200000e0000 */
[----:B------:R-:W-:Y:S01]  /*99c0*/  USHF.R.U32.HI UR45, URZ, 0x4, UR45 ;  /* 0x000000043f2d7899 */ /* 0x000fe2000801162d */
[----:B------:R-:W-:Y:S02]  /*99d0*/  IMAD.U32 R10, RZ, RZ, UR21 ;  /* 0x00000015ff0a7e24 */ /* 0x000fe4000f8e00ff */
[----:B------:R-:W1:Y:S01]  /*99e0*/  SHFL.BFLY PT, R5, R0, 0x2, 0x1f ;  /* 0x0c401f0000057f89 */ /* 0x000e6200000e0000 */
[----:B------:R-:W-:-:S04]  /*99f0*/  ULOP3.LUT UR4, UR45, 0x3fff, URZ, 0xc0, !UPT ;  /* 0x00003fff2d047892 */ /* 0x000fc8000f8ec03f */
[----:B------:R-:W-:-:S07]  /*9a00*/  ULEA UR4, UR47, UR4, 0xa ;  /* 0x000000042f047291 */ /* 0x000fce000f8e503f */
[----:B------:R-:W-:Y:S02]  /*9a10*/  UMOV UR6, UR4 ;  /* 0x0000000400067c82 */ /* 0x000fe40008000000 */
[----:B------:R-:W-:Y:S01]  /*9a20*/  HGMMA.64x64x16.F32.BF16 R88, R148, gdesc[UR4].tnspB, R88, gsb0 ;  /* 0x40e0000494587df0 */ /* 0x000fe20008001858 */
[----:B------:R-:W-:Y:S01]  /*9a30*/  UIADD3 UR6, UR4, 0x80, URZ ;  /* 0x0000008004067890 */ /* 0x000fe2000fffe03f */
[----:B------:R-:W-:Y:S01]  /*9a40*/  UMOV UR7, 0x40000040 ;  /* 0x4000004000077882 */ /* 0x000fe20000000000 */
[----:B0-----:R-:W-:Y:S01]  /*9a50*/  FADD.FTZ R3, R3, R2 ;  /* 0x0000000203037221 */ /* 0x001fe20000010000 */
[----:B------:R-:W-:Y:S01]  /*9a60*/  MOV R2, 0xff800000 ;  /* 0xff80000000027802 */ /* 0x000fe20000000f00 */
[----:B-1----:R-:W-:-:S03]  /*9a70*/  FADD.FTZ R5, R5, R0 ;  /* 0x0000000005057221 */ /* 0x002fc60000010000 */
[----:B------:R-:W0:Y:S01]  /*9a80*/  SHFL.BFLY PT, R4, R3, 0x1, 0x1f ;  /* 0x0c201f0003047f89 */ /* 0x000e2200000e0000 */
[----:B------:R-:W-:-:S03]  /*9a90*/  IMAD.MOV.U32 R0, RZ, RZ, RZ ;  /* 0x000000ffff007224 */ /* 0x000fc600078e00ff */
[----:B------:R-:W1:Y:S01]  /*9aa0*/  SHFL.BFLY PT, R6, R5, 0x1, 0x1f ;  /* 0x0c201f0005067f89 */ /* 0x000e6200000e0000 */
[----:B0-----:R-:W-:Y:S01]  /*9ab0*/  FADD.FTZ R8, R3, R4 ;  /* 0x0000000403087221 */ /* 0x001fe20000010000 */
[----:B------:R-:W-:Y:S02]  /*9ac0*/  IMAD.MOV.U32 R3, RZ, RZ, -0x800000 ;  /* 0xff800000ff037424 */ /* 0x000fe400078e00ff */
        /* <DEDUP_REMOVED lines=49> */
[----:B0-23--:R-:W-:Y:S05]  /*9de0*/  @!P0 BRA `(.L_x_15200) ;  /* 0x0000000000048947 */ /* 0x00dfea0003800000 */
[----:B------:R-:W-:Y:S01]  /*9df0*/  BPT.TRAP 0x1 ;  /* 0x000000040000795c */ /* 0x000fe20000300000 */
.L_x_15200:
        /* <DEDUP_REMOVED lines=42> */
.L_x_15164:
        /* <DEDUP_REMOVED lines=64> */
[----:B------:R0:W-:Y:S04]  /*a4a0*/  STSM.16.M88.4 [R33], R12 ;  /* 0x0000000c21007844 */ /* 0x0001e80000000200 */
        /* <DEDUP_REMOVED lines=8> */
[----:B------:R-:W-:Y:S01]  /*a530*/  ULDC UR4, c[0x0][0xad4] ;  /* 0x0002b50000047ab9 */ /* 0x000fe20000000800 */
[----:B0-----:R-:W-:-:S03]  /*a540*/  ISETP.NE.AND P1, PT, R33, 0x1, PT ;  /* 0x000000012100780c */ /* 0x001fc60003f25270 */
[----:B------:R-:W-:-:S05]  /*a550*/  PLOP3.LUT P4, PT, PT, PT, UP0, 0x80, 0x0 ;  /* 0x000000000000781c */ /* 0x000fca0003f8f008 */
[----:B------:R-:W-:-:S04]  /*a560*/  @UP0 ULEA UR8, UP1, UR37, UR8, 0x2 ;  /* 0x0000000825080291 */ /* 0x000fc8000f82103f */
[----:B------:R-:W-:Y:S01]  /*a570*/  @UP0 ULEA.HI.X UR9, UR37, UR9, UR38, 0x2, UP1 ;  /* 0x0000000925090291 */ /* 0x000fe200088f1426 */
[----:B------:R-:W0:Y:S01]  /*a580*/  @P1 LDC R6, c[0x0][0xbec] ;  /* 0x0002fb00ff061b82 */ /* 0x000e220000000800 */
[----:B------:R-:W-:Y:S01]  /*a590*/  UISETP.NE.AND UP0, UPT, UR46, URZ, UPT ;  /* 0x0000003f2e00728c */ /* 0x000fe2000bf05270 */
[----:B------:R-:W-:-:S03]  /*a5a0*/  IMAD.U32 R4, RZ, RZ, UR8 ;  /* 0x00000008ff047e24 */ /* 0x000fc6000f8e00ff */
[----:B------:R-:W-:Y:S01]  /*a5b0*/  USEL UR4, UR46, UR4, UP0 ;  /* 0x000000042e047287 */ /* 0x000fe20008000000 */
[----:B------:R-:W-:Y:S02]  /*a5c0*/  MOV R5, UR9 ;  /* 0x0000000900057c02 */ /* 0x000fe40008000f00 */
[----:B------:R-:W3:Y:S01]  /*a5d0*/  @P1 LDC R9, c[0x0][0xbf0] ;  /* 0x0002fc00ff091b82 */ /* 0x000ee20000000800 */
[----:B------:R-:W-:Y:S01]  /*a5e0*/  UISETP.GT.AND UP1, UPT, UR4, 0x1, UPT ;  /* 0x000000010400788c */ /* 0x000fe2000bf24270 */
[----:B------:R-:W-:Y:S01]  /*a5f0*/  UMOV UR16, 0x9b8 ;  /* 0x000009b800107882 */ /* 0x000fe20000000000 */
[----:B------:R-:W-:Y:S01]  /*a600*/  UISETP.NE.U32.AND UP0, UPT, UR10, URZ, UPT ;  /* 0x0000003f0a00728c */ /* 0x000fe2000bf05070 */
[----:B------:R-:W-:Y:S01]  /*a610*/  VIADD R15, R17, UR40 ;  /* 0x00000028110f7c36 */ /* 0x000fe20008000000 */
[----:B------:R-:W-:Y:S01]  /*a620*/  USEL UR16, UR16, 0x978, UP1 ;  /* 0x0000097810107887 */ /* 0x000fe20008800000 */
[----:B------:R0:W5:Y:S01]  /*a630*/  @P4 LDG.E R8, desc[UR54][R4.64] ;  /* 0x0000003604084981 */ /* 0x000162000c1e1900 */
[----:B------:R-:W-:Y:S01]  /*a640*/  UISETP.NE.AND.EX UP0, UPT, UR11, URZ, UPT, UP0 ;  /* 0x0000003f0b00728c */ /* 0x000fe2000bf05300 */
[----:B------:R-:W-:Y:S01]  /*a650*/  IMAD.MOV.U32 R7, RZ, RZ, R15 ;  /* 0x000000ffff077224 */ /* 0x000fe200078e000f */
[----:B------:R-:W-:Y:S01]  /*a660*/  UMOV UR4, URZ ;  /* 0x0000003f00047c82 */ /* 0x000fe20008000000 */
[----:B------:R-:W-:-:S02]  /*a670*/  USEL UR7, UR41, URZ, UP1 ;  /* 0x0000003f29077287 */ /* 0x000fc40008800000 */
[----:B------:R-:W-:Y:S02]  /*a680*/  USEL UR37, UR37, URZ, !UP0 ;  /* 0x0000003f25257287 */ /* 0x000fe4000c000000 */
[----:B------:R-:W-:Y:S01]  /*a690*/  USEL UR38, UR38, URZ, !UP0 ;  /* 0x0000003f26267287 */ /* 0x000fe2000c000000 */
[----:B0-----:R-:W-:Y:S02]  /*a6a0*/  @P1 IMAD.HI.U32 R4, R15, R6, RZ ;  /* 0x000000060f041227 */ /* 0x001fe400078e00ff */
[----:B------:R-:W-:Y:S01]  /*a6b0*/  ULDC.64 UR10, c[0x0][UR16+0x220] ;  /* 0x00008800100a7abb */ /* 0x000fe20008000a00 */
[----:B------:R-:W-:Y:S01]  /*a6c0*/  ULDC.64 UR8, c[0x0][UR16+0x218] ;  /* 0x0000860010087abb */ /* 0x000fe20008000a00 */
[----:B------:R-:W-:Y:S01]  /*a6d0*/  ULDC.64 UR12, c[0x0][UR16+0x228] ;  /* 0x00008a00100c7abb */ /* 0x000fe20008000a00 */
[----:B------:R-:W-:Y:S02]  /*a6e0*/  UIMAD UR11, UR11, UR37, URZ ;  /* 0x000000250b0b72a4 */ /* 0x000fe4000f8e023f */
[----:B------:R-:W-:Y:S01]  /*a6f0*/  UIMAD.WIDE.U32 UR14, UR8, UR39, URZ ;  /* 0x00000027080e72a5 */ /* 0x000fe2000f8e003f */
[----:B---3--:R-:W-:Y:S01]  /*a700*/  @P1 SHF.R.U32.HI R7, RZ, R9, R4 ;  /* 0x00000009ff071219 */ /* 0x008fe20000011604 */
        /* <DEDUP_REMOVED lines=31> */
[----:B-1----:R-:W-:Y:S08]  /*a900*/  @P4 BRA `(.L_x_15203) ;  /* 0x0000000000104947 */ /* 0x002ff00003800000 */
[----:B------:R-:W-:Y:S05]  /*a910*/  @!P0 BRA `(.L_x_15203) ;  /* 0x00000000000c8947 */ /* 0x000fea0003800000 */
[----:B------:R-:W2:Y:S04]  /*a920*/  LDG.E R5, desc[UR54][R28.64] ;  /* 0x000000361c057981 */ /* 0x000ea8000c1e1900 */
[----:B-----5:R-:W2:Y:S02]  /*a930*/  LDG.E R8, desc[UR54][R28.64+0x4] ;  /* 0x000004361c087981 */ /* 0x020ea4000c1e1900 */
[----:B--2---:R-:W-:-:S07]  /*a940*/  IADD3 R8, -R5, R8, RZ ;  /* 0x0000000805087210 */ /* 0x004fce0007ffe1ff */
.L_x_15203:
[----:B------:R-:W2:Y:S01]  /*a950*/  LDL R12, [R1+0x28] ;  /* 0x00002800010c7983 */ /* 0x000ea20000100800 */
[----:B------:R-:W0:Y:S03]  /*a960*/  S2R R4, SR_TID.X ;  /* 0x0000000000047919 */ /* 0x000e260000002100 */
[----:B------:R-:W-:Y:S04]  /*a970*/  SHFL.IDX PT, R5, R11, RZ, 0x1c1f ;  /* 0x001c1fff0b057589 */ /* 0x000fe800000e0000 */
[----:B------:R-:W-:Y:S04]  /*a980*/  SHFL.IDX PT, R6, R10, 0x1, 0x1c1f ;  /* 0x003c1f000a067f89 */ /* 0x000fe800000e0000 */
[----:B------:R-:W-:Y:S01]  /*a990*/  SHFL.IDX PT, R7, R11, 0x1, 0x1c1f ;  /* 0x003c1f000b077f89 */ /* 0x000fe200000e0000 */
[----:B0-----:R-:W-:-:S05]  /*a9a0*/  VIADD R13, R4, 0xffffff80 ;  /* 0xffffff80040d7836 */ /* 0x001fca0000000000 */
[----:B------:R-:W-:-:S04]  /*a9b0*/  SHF.R.S32.HI R9, RZ, 0x1f, R13 ;  /* 0x0000001fff097819 */ /* 0x000fc8000001140d */
[----:B------:R-:W-:-:S04]  /*a9c0*/  LEA.HI R9, R9, R13, RZ, 0x7 ;  /* 0x0000000d09097211 */ /* 0x000fc800078f38ff */
[----:B------:R-:W-:Y:S01]  /*a9d0*/  LOP3.LUT R9, R9, 0xffffff80, RZ, 0xc0, !PT ;  /* 0xffffff8009097812 */ /* 0x000fe200078ec0ff */
[----:B------:R-:W0:Y:S04]  /*a9e0*/  SHFL.IDX PT, R4, R10, RZ, 0x1c1f ;  /* 0x001c1fff0a047589 */ /* 0x000e2800000e0000 */
[----:B------:R-:W-:Y:S02]  /*a9f0*/  IMAD.IADD R9, R13, 0x1, -R9 ;  /* 0x000000010d097824 */ /* 0x000fe400078e0a09 */
[----:B-----5:R-:W-:-:S03]  /*aa00*/  IMAD R28, R8, R33, RZ ;  /* 0x00000021081c7224 */ /* 0x020fc600078e02ff */
[----:B------:R-:W-:Y:S02]  /*aa10*/  LOP3.LUT P0, RZ, R9, 0x3, RZ, 0xc0, !PT ;  /* 0x0000000309ff7812 */ /* 0x000fe4000780c0ff */
[----:B------:R-:W-:Y:S01]  /*aa20*/  PLOP3.LUT P3, PT, PT, PT, UP1, 0x80, 0x0 ;  /* 0x000000000000781c */ /* 0x000fe20003f6f018 */
        /* <DEDUP_REMOVED lines=9> */
[----:B0-----:R-:W-:Y:S01]  /*aac0*/  IMAD R3, R157, 0x40, R19 ;  /* 0x000000409d037824 */ /* 0x001fe200078e0213 */
[----:B------:R-:W-:-:S03]  /*aad0*/  ULDC.64 UR10, c[0x0][0xaa0] ;  /* 0x0002a800000a7ab9 */ /* 0x000fc60000000a00 */
        /* <DEDUP_REMOVED lines=9> */
[----:B------:R-:W-:Y:S02]  /*ab70*/  LOP3.LUT R4, R5, R20, RZ, 0x3c, !PT ;  /* 0x0000001405047212 */ /* 0x000fe400078e3cff */
[----:B------:R-:W-:Y:S01]  /*ab80*/  LOP3.LUT R8, R8, R9, RZ, 0x3c, !PT ;  /* 0x0000000908087212 */ /* 0x000fe200078e3cff */
[--C-:B------:R-:W-:Y:S01]  /*ab90*/  IMAD.X R9, RZ, RZ, R21.reuse, P0 ;  /* 0x000000ffff097224 */ /* 0x100fe200000e0615 */
[----:B------:R-:W-:Y:S02]  /*aba0*/  MOV R5, R21 ;  /* 0x0000001500057202 */ /* 0x000fe40000000f00 */
[----:B------:R-:W-:Y:S01]  /*abb0*/  LOP3.LUT R12, R12, R13, RZ, 0x3c, !PT ;  /* 0x0000000d0c0c7212 */ /* 0x000fe200078e3cff */
[----:B------:R-:W-:-:S02]  /*abc0*/  IMAD.X R13, RZ, RZ, R21, P2 ;  /* 0x000000ffff0d7224 */ /* 0x000fc400010e0615 */
[----:B------:R-:W2:Y:S04]  /*abd0*/  LD.E.128 R8, desc[UR54][R8.64] ;  /* 0x0000003608087980 */ /* 0x000ea8000c101d00 */
[----:B------:R-:W3:Y:S04]  /*abe0*/  LD.E.128 R4, desc[UR54][R4.64] ;  /* 0x0000003604047980 */ /* 0x000ee8000c101d00 */
[----:B------:R-:W4:Y:S01]  /*abf0*/  LD.E.128 R12, desc[UR54][R12.64] ;  /* 0x000000360c0c7980 */ /* 0x000f22000c101d00 */
[----:B------:R-:W-:Y:S02]  /*ac00*/  IADD3 R3, P0, R20, 0x4800, RZ ;  /* 0x0000480014037810 */ /* 0x000fe40007f1e0ff */
[----:B------:R-:W0:Y:S02]  /*ac10*/  @P1 LDC R20, c[0x0][0xbec] ;  /* 0x0002fb00ff141b82 */ /* 0x000e240000000800 */
[----:B------:R-:W-:-:S04]  /*ac20*/  LOP3.LUT R2, R3, 0x380, RZ, 0xc0, !PT ;  /* 0x0000038003027812 */ /* 0x000fc800078ec0ff */
[----:B------:R-:W-:Y:S01]  /*ac30*/  SHF.R.U64 R2, R2, 0x3, RZ ;  /* 0x0000000302027819 */ /* 0x000fe200000012ff */
[----:B------:R-:W-:-:S03]  /*ac40*/  UIMAD UR7, UR12, UR10, URZ ;  /* 0x0000000a0c0772a4 */ /* 0x000fc6000f8e023f */
[----:B------:R-:W-:Y:S02]  /*ac50*/  LOP3.LUT R24, R2, R3, RZ, 0x3c, !PT ;  /* 0x0000000302187212 */ /* 0x000fe400078e3cff */
[----:B------:R-:W1:Y:S01]  /*ac60*/  @P1 LDC R3, c[0x0][0xbf0] ;  /* 0x0002fc00ff031b82 */ /* 0x000e620000000800 */
[----:B------:R-:W-:Y:S02]  /*ac70*/  UIMAD.WIDE.U32 UR8, UR4, UR10, URZ ;  /* 0x0000000a040872a5 */ /* 0x000fe4000f8e003f */
[----:B------:R-:W-:Y:S01]  /*ac80*/  UIMAD UR7, UR4, UR11, UR7 ;  /* 0x0000000b040772a4 */ /* 0x000fe2000f8e0207 */
[----:B------:R-:W-:Y:S02]  /*ac90*/  IMAD R2, R18, 0x30, R157 ;  /* 0x0000003012027824 */ /* 0x000fe400078e029d */
[----:B------:R-:W-:Y:S01]  /*aca0*/  ULDC.64 UR10, c[0x0][0xae8] ;  /* 0x0002ba00000a7ab9 */ /* 0x000fe20000000a00 */
[----:B------:R-:W-:Y:S01]  /*acb0*/  UIADD3 UR9, UR9, UR7, URZ ;  /* 0x0000000709097290 */ /* 0x000fe2000fffe03f */
[----:B------:R-:W-:-:S03]  /*acc0*/  VIADD R29, R2, UR40 ;  /* 0x00000028021d7c36 */ /* 0x000fc60008000000 */
[----:B------:R-:W-:Y:S02]  /*acd0*/  UIMAD.WIDE.U32 UR8, UR39, UR10, UR8 ;  /* 0x0000000a270872a5 */ /* 0x000fe4000f8e0008 */
[----:B------:R-:W-:Y:S02]  /*ace0*/  USHF.R.S32.HI UR4, URZ, 0x1f, UR37 ;  /* 0x0000001f3f047899 */ /* 0x000fe40008011425 */
[----:B------:R-:W-:Y:S01]  /*acf0*/  UIMAD UR9, UR39, UR11, UR9 ;  /* 0x0000000b270972a4 */ /* 0x000fe2000f8e0209 */
[----:B0-----:R-:W-:Y:S02]  /*ad00*/  @P1 IMAD.HI.U32 R2, R29, R20, RZ ;  /* 0x000000141d021227 */ /* 0x001fe400078e00ff */
[----:B------:R-:W-:Y:S02]  /*ad10*/  ULDC.64 UR10, c[0x0][0xaf0] ;  /* 0x0002bc00000a7ab9 */ /* 0x000fe40000000a00 */
[----:B------:R-:W-:Y:S01]  /*ad20*/  UIMAD UR4, UR4, UR10, URZ ;  /* 0x0000000a040472a4 */ /* 0x000fe2000f8e023f */
[----:B------:R-:W-:Y:S01]  /*ad30*/  IMAD.X R25, RZ, RZ, R21, P0 ;  /* 0x000000ffff197224 */ /* 0x000fe200000e0615 */
[----:B------:R-:W-:Y:S01]  /*ad40*/  UIMAD.WIDE.U32 UR8, UR37, UR10, UR8 ;  /* 0x0000000a250872a5 */ /* 0x000fe2000f8e0008 */
[----:B------:R-:W-:Y:S01]  /*ad50*/  IMAD.MOV.U32 R21, RZ, RZ, R29 ;  /* 0x000000ffff157224 */ /* 0x000fe200078e001d */
[----:B------:R-:W-:Y:S01]  /*ad60*/  UIMAD UR4, UR37, UR11, UR4 ;  /* 0x0000000b250472a4 */ /* 0x000fe2000f8e0204 */
[----:B-1----:R-:W-:-:S02]  /*ad70*/  @P1 SHF.R.U32.HI R21, RZ, R3, R2 ;  /* 0x00000003ff151219 */ /* 0x002fc40000011602 */
[----:B------:R-:W-:Y:S01]  /*ad80*/  ULDC.64 UR10, c[0x0][0xae0] ;  /* 0x0002b800000a7ab9 */ /* 0x000fe20000000a00 */
[----:B------:R-:W-:Y:S01]  /*ad90*/  UIADD3 UR4, UR9, UR4, URZ ;  /* 0x0000000409047290 */ /* 0x000fe2000fffe03f */
[--C-:B------:R-:W-:Y:S01]  /*ada0*/  SHF.R.S32.HI R20, RZ, 0x1f, R21.reuse ;  /* 0x0000001fff147819 */ /* 0x100fe20000011415 */
[----:B------:R-:W-:Y:S01]  /*adb0*/  IMAD.MOV R30, RZ, RZ, -R21 ;  /* 0x000000ffff1e7224 */ /* 0x000fe200078e0a15 */
[----:B------:R-:W5:Y:S01]  /*adc0*/  LD.E.128 R24, desc[UR54][R24.64] ;  /* 0x0000003618187980 */ /* 0x000f62000c101d00 */
[----:B------:R-:W-:Y:S02]  /*add0*/  IMAD.U32 R3, RZ, RZ, UR9 ;  /* 0x00000009ff037e24 */ /* 0x000fe4000f8e00ff */
[----:B------:R-:W-:Y:S01]  /*ade0*/  IMAD.U32 R2, RZ, RZ, UR8 ;  /* 0x00000008ff027e24 */ /* 0x000fe2000f8e00ff */
[----:B------:R-:W-:Y:S01]  /*adf0*/  ULDC.64 UR8, c[0x0][0xad8] ;  /* 0x0002b60000087ab9 */ /* 0x000fe20000000a00 */
[----:B------:R-:W-:Y:S01]  /*ae00*/  IMAD.U32 R3, RZ, RZ, UR4 ;  /* 0x00000004ff037e24 */ /* 0x000fe2000f8e00ff */
[----:B------:R-:W-:Y:S01]  /*ae10*/  ULDC UR4, c[0x0][0xac8] ;  /* 0x0002b20000047ab9 */ /* 0x000fe20000000800 */
[----:B------:R-:W-:Y:S01]  /*ae20*/  IMAD R20, R20, UR10, RZ ;  /* 0x0000000a14147c24 */ /* 0x000fe2000f8e02ff */
[----:B------:R-:W-:Y:S01]  /*ae30*/  @!PT LDS RZ, [RZ] ;  /* 0x00000000fffff984 */ /* 0x000fe20000000800 */
[----:B------:R-:W-:Y:S01]  /*ae40*/  @!PT LDS RZ, [RZ] ;  /* 0x00000000fffff984 */ /* 0x000fe20000000800 */
[----:B------:R-:W-:Y:S01]  /*ae50*/  @!PT LDS RZ, [RZ] ;  /* 0x00000000fffff984 */ /* 0x000fe20000000800 */
[----:B------:R-:W-:Y:S01]  /*ae60*/  @!PT LDS RZ, [RZ] ;  /* 0x00000000fffff984 */ /* 0x000fe20000000800 */
[----:B------:R0:W-:Y:S06]  /*ae70*/  MEMBAR.ALL.CTA ;  /* 0x0000000000007992 */ /* 0x0001ec0000008000 */
[----:B0-----:R-:W0:Y:S01]  /*ae80*/  FENCE.VIEW.ASYNC.S ;  /* 0x00000000000073c6 */ /* 0x001e220000000000 */
[----:B------:R-:W-:-:S02]  /*ae90*/  IMAD R29, R33, R30, R29 ;  /* 0x0000001e211d7224 */ /* 0x000fc400078e021d */
[C---:B------:R-:W-:Y:S02]  /*aea0*/  IMAD R33, R21.reuse, UR11, R20 ;  /* 0x0000000b15217c24 */ /* 0x040fe4000f8e0214 */
[----:B------:R-:W-:Y:S01]  /*aeb0*/  IMAD.WIDE.U32 R2, R21, UR10, R2 ;  /* 0x0000000a15027c25 */ /* 0x000fe2000f8e0002 */
[----:B------:R-:W-:-:S04]  /*aec0*/  SHF.R.S32.HI R20, RZ, 0x1f, R29 ;  /* 0x0000001fff147819 */ /* 0x000fc8000001141d */
[----:B------:R-:W-:Y:S01]  /*aed0*/  IADD3 R3, R3, R33, RZ ;  /* 0x0000002103037210 */ /* 0x000fe20007ffe0ff */
[----:B------:R-:W-:-:S04]  /*aee0*/  IMAD R20, R20, UR8, RZ ;  /* 0x0000000814147c24 */ /* 0x000fc8000f8e02ff */
[C---:B------:R-:W-:Y:S02]  /*aef0*/  IMAD R21, R29.reuse, UR9, R20 ;  /* 0x000000091d157c24 */ /* 0x040fe4000f8e0214 */
[----:B------:R-:W-:Y:S01]  /*af00*/  IMAD.WIDE.U32 R2, R29, UR8, R2 ;  /* 0x000000081d027c25 */ /* 0x000fe2000f8e0002 */
[----:B------:R-:W-:-:S03]  /*af10*/  ULDC.64 UR8, c[0x0][0xa80] ;  /* 0x0002a00000087ab9 */ /* 0x000fc60000000a00 */
[----:B------:R-:W-:Y:S01]  /*af20*/  IMAD.IADD R3, R3, 0x1, R21 ;  /* 0x0000000103037824 */ /* 0x000fe200078e0215 */
[----:B------:R-:W-:-:S04]  /*af30*/  LEA R30, P0, R2, UR8, 0x1 ;  /* 0x00000008021e7c11 */ /* 0x000fc8000f8008ff */
[----:B------:R-:W-:Y:S01]  /*af40*/  LEA.HI.X R34, R2, UR9, R3, 0x1, P0 ;  /* 0x0000000902227c11 */ /* 0x000fe200080f0c03 */
[----:B0-----:R-:W-:Y:S01]  /*af50*/  SHFL.IDX PT, R20, R30, 0x1, 0x181f ;  /* 0x00381f001e147f89 */ /* 0x001fe200000e0000 */
[----:B------:R-:W-:-:S03]  /*af60*/  VIADD R29, R157, UR40 ;  /* 0x000000289d1d7c36 */ /* 0x000fc60008000000 */
[----:B------:R-:W0:Y:S04]  /*af70*/  SHFL.IDX PT, R2, R30, RZ, 0x181f ;  /* 0x00181fff1e027589 */ /* 0x000e2800000e0000 */
[----:B------:R-:W1:Y:S01]  /*af80*/  SHFL.IDX PT, R32, R30, 0x2, 0x181f ;  /* 0x00581f001e207f89 */ /* 0x000e6200000e0000 */
[----:B------:R-:W-:-:S03]  /*af90*/  ISETP.GE.AND P0, PT, R19, UR4, PT ;  /* 0x0000000413007c0c */ /* 0x000fc6000bf06270 */
[----:B------:R-:W1:Y:S01]  /*afa0*/  SHFL.IDX PT, R36, R34, RZ, 0x181f ;  /* 0x00181fff22247589 */ /* 0x000e6200000e0000 */
[----:B------:R-:W-:-:S03]  /*afb0*/  VIADD R3, R29, 0x30 ;  /* 0x000000301d037836 */ /* 0x000fc60000000000 */
[----:B------:R-:W1:Y:S01]  /*afc0*/  SHFL.IDX PT, R38, R34, 0x1, 0x181f ;  /* 0x00381f0022267f89 */ /* 0x000e6200000e0000 */
[----:B------:R-:W-:-:S03]  /*afd0*/  VIADD R21, R29, 0x60 ;  /* 0x000000601d157836 */ /* 0x000fc60000000000 */
[----:B------:R-:W1:Y:S01]  /*afe0*/  SHFL.IDX PT, R40, R34, 0x2, 0x181f ;  /* 0x00581f0022287f89 */ /* 0x000e6200000e0000 */
[-C--:B------:R-:W-:Y:S02]  /*aff0*/  ISETP.GE.OR P1, PT, R29, R28.reuse, P0 ;  /* 0x0000001c1d00720c */ /* 0x080fe40000726670 */
[-C--:B------:R-:W-:Y:S02]  /*b000*/  ISETP.GE.OR P2, PT, R3, R28.reuse, P0 ;  /* 0x0000001c0300720c */ /* 0x080fe40000746670 */
[----:B------:R-:W-:Y:S01]  /*b010*/  ISETP.GE.OR P3, PT, R21, R28, P0 ;  /* 0x0000001c1500720c */ /* 0x000fe20000766670 */
[----:B------:R-:W-:Y:S01]  /*b020*/  VIADD R0, R0, 0x16820 ;  /* 0x0001682000007836 */ /* 0x000fe20000000000 */
[----:B------:R-:W-:-:S07]  /*b030*/  SHF.R.S32.HI R35, RZ, 0x1f, R19 ;  /* 0x0000001fff237819 */ /* 0x000fce0000011413 */
[C---:B0-----:R-:W-:Y:S02]  /*b040*/  @!P1 LEA R2, P4, R19.reuse, R2, 0x1 ;  /* 0x0000000213029211 */ /* 0x041fe400078808ff */
[C---:B------:R-:W-:Y:S02]  /*b050*/  @!P2 LEA R20, P5, R19.reuse, R20, 0x1 ;  /* 0x000000141314a211 */ /* 0x040fe400078a08ff */
[C---:B-1----:R-:W-:Y:S02]  /*b060*/  @!P3 LEA R32, P6, R19.reuse, R32, 0x1 ;  /* 0x000000201320b211 */ /* 0x042fe400078c08ff */
[----:B------:R-:W-:Y:S02]  /*b070*/  PRMT R0, RZ, 0x654, R0 ;  /* 0x00000654ff007816 */ /* 0x000fe40000000000 */
[C-C-:B------:R-:W-:Y:S02]  /*b080*/  @!P1 LEA.HI.X R3, R19.reuse, R36, R35.reuse, 0x1, P4 ;  /* 0x0000002413039211 */ /* 0x140fe400020f0c23 */
[C-C-:B------:R-:W-:Y:S01]  /*b090*/  @!P2 LEA.HI.X R21, R19.reuse, R38, R35.reuse, 0x1, P5 ;  /* 0x000000261315a211 */ /* 0x140fe200028f0c23 */
[----:B------:R0:W-:Y:S01]  /*b0a0*/  SYNCS.ARRIVE.TRANS64.RED.A1T0 RZ, [R0+URZ], RZ ;  /* 0x000000ff00ff79a7 */ /* 0x0001e2000810043f */
[----:B------:R-:W-:Y:S01]  /*b0b0*/  @!P3 LEA.HI.X R33, R19, R40, R35, 0x1, P6 ;  /* 0x000000281321b211 */ /* 0x000fe200030f0c23 */
[----:B------:R-:W-:-:S05]  /*b0c0*/  VIADD R29, R29, 0x90 ;  /* 0x000000901d1d7836 */ /* 0x000fca0000000000 */
[----:B------:R-:W-:Y:S01]  /*b0d0*/  ISETP.GE.OR P0, PT, R29, R28, P0 ;  /* 0x0000001c1d00720c */ /* 0x000fe20000706670 */
[----:B------:R-:W1:Y:S04]  /*b0e0*/  SHFL.IDX PT, R30, R30, 0x3, 0x181f ;  /* 0x00781f001e1e7f89 */ /* 0x000e6800000e0000 */
[----:B------:R-:W0:Y:S04]  /*b0f0*/  SHFL.IDX PT, R34, R34, 0x3, 0x181f ;  /* 0x00781f0022227f89 */ /* 0x000e2800000e0000 */
[----:B---3--:R3:W-:Y:S04]  /*b100*/  @!P1 ST.E.128 desc[UR54][R2.64], R4 ;  /* 0x0000000402009985 */ /* 0x0087e8000c101d36 */
[----:B--2---:R3:W-:Y:S04]  /*b110*/  @!P2 ST.E.128 desc[UR54][R20.64], R8 ;  /* 0x000000081400a985 */ /* 0x0047e8000c101d36 */
[----:B----4-:R3:W-:Y:S01]  /*b120*/  @!P3 ST.E.128 desc[UR54][R32.64], R12 ;  /* 0x0000000c2000b985 */ /* 0x0107e2000c101d36 */
[----:B01----:R-:W-:Y:S05]  /*b130*/  @P0 BRA `(.L_x_15205) ;  /* 0x0000001000a80947 */ /* 0x003fea0003800000 */
[----:B---3--:R-:W-:-:S04]  /*b140*/  LEA R2, P0, R19, R30, 0x1 ;  /* 0x0000001e13027211 */ /* 0x008fc800078008ff */
[----:B------:R-:W-:-:S05]  /*b150*/  LEA.HI.X R3, R19, R34, R35, 0x1, P0 ;  /* 0x0000002213037211 */ /* 0x000fca00000f0c23 */
[----:B-----5:R0:W-:Y:S01]  /*b160*/  ST.E.128 desc[UR54][R2.64], R24 ;  /* 0x0000001802007985 */ /* 0x0201e2000c101d36 */
[----:B------:R-:W-:Y:S05]  /*b170*/  BRA `(.L_x_15205) ;  /* 0x0000001000987947 */ /* 0x000fea0003800000 */
.L_x_15204:
        /* <DEDUP_REMOVED lines=29> */
[----:B------:R-:W-:Y:S02]  /*b350*/  IADD3 R4, -R5, RZ, RZ ;  /* 0x000000ff05047210 */ /* 0x000fe40007ffe1ff */
[----:B------:R-:W-:Y:S01]  /*b360*/  SHF.R.S32.HI R2, RZ, 0x1f, R5 ;  /* 0x0000001fff027819 */ /* 0x000fe20000011405 */
        /* <DEDUP_REMOVED lines=19> */
[----:B------:R-:W-:Y:S02]  /*b4a0*/  PRMT R4, RZ, 0x654, R4 ;  /* 0x00000654ff047816 */ /* 0x000fe40000000004 */
[----:B------:R-:W-:Y:S02]  /*b4b0*/  LEA.HI.X R14, R2, UR9, R3, 0x2, P1 ;  /* 0x00000009020e7c11 */ /* 0x000fe400088f1403 */
[----:B------:R0:W-:Y:S03]  /*b4c0*/  SYNCS.ARRIVE.TRANS64.RED.A1T0 RZ, [R4+URZ], RZ ;  /* 0x000000ff04ff79a7 */ /* 0x0001e6000810043f */
[----:B------:R1:W2:Y:S04]  /*b4d0*/  SHFL.IDX PT, R5, R14, RZ, 0x1c1f ;  /* 0x001c1fff0e057589 */ /* 0x0002a800000e0000 */
[----:B0-----:R1:W0:Y:S01]  /*b4e0*/  SHFL.IDX PT, R4, R0, RZ, 0x1c1f ;  /* 0x001c1fff00047589 */ /* 0x00122200000e0000 */
[----:B------:R-:W-:Y:S05]  /*b4f0*/  @P2 BRA `(.L_x_15207) ;  /* 0x0000000000802947 */ /* 0x000fea0003800000 */
[----:B------:R-:W-:Y:S02]  /*b500*/  ULDC UR4, c[0x0][0xac8] ;  /* 0x0002b20000047ab9 */ /* 0x000fe40000000800 */
[----:B------:R-:W-:Y:S02]  /*b510*/  ISETP.GE.AND P4, PT, R16, UR4, PT ;  /* 0x0000000410007c0c */ /* 0x000fe4000bf86270 */
[----:B------:R-:W-:Y:S02]  /*b520*/  ISETP.GE.AND P2, PT, R156, UR4, PT ;  /* 0x000000049c007c0c */ /* 0x000fe4000bf46270 */
[----:B------:R-:W-:Y:S02]  /*b530*/  ISETP.GE.AND P1, PT, R155, UR4, PT ;  /* 0x000000049b007c0c */ /* 0x000fe4000bf26270 */
[----:B------:R-:W-:-:S07]  /*b540*/  ISETP.GE.AND P5, PT, R154, UR4, PT ;  /* 0x000000049a007c0c */ /* 0x000fce000bfa6270 */
[----:B0-2---:R-:W-:Y:S02]  /*b550*/  @!P4 IMAD.WIDE R2, R16, 0x4, R4 ;  /* 0x000000041002c825 */ /* 0x005fe400078e0204 */
[CC--:B------:R-:W-:Y:S02]  /*b560*/  @!P2 LEA R6, P6, R156.reuse, R4.reuse, 0x2 ;  /* 0x000000049c06a211 */ /* 0x0c0fe400078c10ff */
        /* <DEDUP_REMOVED lines=25> */
.L_x_15207:
[----:B------:R-:W-:Y:S05]  /*b700*/  BSYNC B1 ;  /* 0x0000000000017941 */ /* 0x000fea0003800000 */
.L_x_15206:
[----:B--23--:R2:W3:Y:S04]  /*b710*/  SHFL.IDX PT, R5, R14, 0x1, 0x1c1f ;  /* 0x003c1f000e057f89 */ /* 0x00c4e800000e0000 */
        /* <DEDUP_REMOVED lines=8> */
[----:B0--3--:R-:W-:Y:S02]  /*b7a0*/  @!P0 IMAD.WIDE R2, R16, 0x4, R4 ;  /* 0x0000000410028825 */ /* 0x009fe400078e0204 */
        /* <DEDUP_REMOVED lines=14> */
[----:B-12---:R-:W-:Y:S02]  /*b890*/  @!P4 LEA R14, P5, R23, R4, 0x2 ;  /* 0x00000004170ec211 */ /* 0x006fe400078a10ff */
        /* <DEDUP_REMOVED lines=12> */
.L_x_15202:
[----:B------:R-:W-:Y:S02]  /*b960*/  ULDC.64 UR8, c[0x0][0xc00] ;  /* 0x0003000000087ab9 */ /* 0x000fe40000000a00 */
[----:B------:R-:W-:-:S04]  /*b970*/  UISETP.NE.U32.AND UP0, UPT, UR8, URZ, UPT ;  /* 0x0000003f0800728c */ /* 0x000fc8000bf05070 */
[----:B------:R-:W-:-:S03]  /*b980*/  UISETP.NE.AND.EX UP0, UPT, UR9, URZ, UPT, UP0 ;  /* 0x0000003f0900728c */ /* 0x000fc6000bf05300 */
[----:B------:R-:W-:Y:S02]  /*b990*/  ULDC.64 UR8, c[0x0][0xc00] ;  /* 0x0003000000087ab9 */ /* 0x000fe40000000a00 */
[----:B------:R-:W-:Y:S01]  /*b9a0*/  UIMAD.WIDE UR8, UR37, 0x4, UR8 ;  /* 0x00000004250878a5 */ /* 0x000fe2000f8e0208 */
[----:B------:R-:W-:-:S05]  /*b9b0*/  PLOP3.LUT P1, PT, PT, PT, UP0, 0x80, 0x0 ;  /* 0x000000000000781c */ /* 0x000fca0003f2f008 */
[----:B------:R-:W-:Y:S01]  /*b9c0*/  IMAD.U32 R2, RZ, RZ, UR8 ;  /* 0x00000008ff027e24 */ /* 0x000fe2000f8e00ff */
[----:B------:R-:W-:Y:S01]  /*b9d0*/  MOV R3, UR9 ;  /* 0x0000000900037c02 */ /* 0x000fe20008000f00 */
[----:B------:R-:W-:Y:S02]  /*b9e0*/  ULDC.64 UR8, c[0x0][0xc08] ;  /* 0x0003020000087ab9 */ /* 0x000fe40000000a00 */
[----:B------:R-:W-:-:S04]  /*b9f0*/  UISETP.NE.U32.AND UP1, UPT, UR8, URZ, UPT ;  /* 0x0000003f0800728c */ /* 0x000fc8000bf25070 */
[----:B------:R-:W-:Y:S01]  /*ba00*/  UISETP.NE.AND.EX UP1, UPT, UR9, URZ, UPT, UP1 ;  /* 0x0000003f0900728c */ /* 0x000fe2000bf25310 */
[----:B------:R-:W2:Y:S01]  /*ba10*/  @P1 LDG.E R6, desc[UR54][R2.64] ;  /* 0x0000003602061981 */ /* 0x000ea2000c1e1900 */
[----:B------:R-:W-:Y:S02]  /*ba20*/  ULDC UR4, c[0x0][0xa88] ;  /* 0x0002a20000047ab9 */ /* 0x000fe40000000800 */
[----:B------:R-:W-:Y:S01]  /*ba30*/  IMAD.U32 R0, RZ, RZ, UR4 ;  /* 0x00000004ff007e24 */ /* 0x000fe2000f8e00ff */
[----:B------:R-:W0:Y:S01]  /*ba40*/  S2R R7, SR_TID.X ;  /* 0x0000000000077919 */ /* 0x000e220000002100 */
        /* <DEDUP_REMOVED lines=8> */
[----:B0-----:R-:W-:-:S10]  /*bad0*/  VIADD R7, R7, 0xffffff80 ;  /* 0xffffff8007077836 */ /* 0x001fd40000000000 */
[----:B------:R-:W-:Y:S01]  /*bae0*/  @!UP1 ULDC UR46, c[0x0][0xad4] ;  /* 0x0002b500002e9ab9 */ /* 0x000fe20000000800 */
[----:B------:R-:W-:Y:S02]  /*baf0*/  ISETP.GT.AND P0, PT, R7, 0xbf, PT ;  /* 0x000000bf0700780c */ /* 0x000fe40003f04270 */
[----:B--2---:R-:W-:-:S13]  /*bb00*/  @P1 R2UR UR4, R6 ;  /* 0x00000000060412ca */ /* 0x004fda00000e0000 */
[----:B------:R-:W-:Y:S01]  /*bb10*/  USHF.R.S32.HI UR18, URZ, 0x1f, UR4 ;  /* 0x0000001f3f127899 */ /* 0x000fe20008011404 */
[----:B-1----:R-:W-:Y:S11]  /*bb20*/  @P2 BRA `(.L_x_15208) ;  /* 0x0000000000102947 */ /* 0x002ff60003800000 */
[----:B------:R-:W-:Y:S05]  /*bb30*/  @!P1 BRA `(.L_x_15208) ;  /* 0x00000000000c9947 */ /* 0x000fea0003800000 */
[----:B------:R-:W2:Y:S04]  /*bb40*/  LDG.E R5, desc[UR54][R2.64] ;  /* 0x0000003602057981 */ /* 0x000ea8000c1e1900 */
[----:B-----5:R-:W2:Y:S02]  /*bb50*/  LDG.E R0, desc[UR54][R2.64+0x4] ;  /* 0x0000043602007981 */ /* 0x020ea4000c1e1900 */
[----:B--2---:R-:W-:-:S07]  /*bb60*/  IMAD.IADD R0, R0, 0x1, -R5 ;  /* 0x0000000100007824 */ /* 0x004fce00078e0a05 */
.L_x_15208:
        /* <DEDUP_REMOVED lines=36> */
[----:B------:R-:W-:Y:S01]  /*bdb0*/  UIADD3.X UR7, UR7, UR17, UR18, UP1, UP2 ;  /* 0x0000001107077290 */ /* 0x000fe20008fe4412 */
[----:B-1----:R-:W-:Y:S01]  /*bdc0*/  @P0 SHF.R.U32.HI R5, RZ, R7, R2 ;  /* 0x00000007ff050219 */ /* 0x002fe20000011602 */
[----:B------:R-:W-:Y:S01]  /*bdd0*/  IMAD.U32 R2, RZ, RZ, UR20 ;  /* 0x00000014ff027e24 */ /* 0x000fe2000f8e00ff */
[----:B------:R-:W-:Y:S01]  /*bde0*/  ULDC.64 UR8, c[0x0][UR16+0x210] ;  /* 0x0000840010087abb */ /* 0x000fe20008000a00 */
[----:B------:R-:W-:Y:S01]  /*bdf0*/  ULDC.64 UR10, c[0x0][0xba8] ;  /* 0x0002ea00000a7ab9 */ /* 0x000fe20000000a00 */
[C---:B------:R-:W-:Y:S01]  /*be00*/  IADD3 R7, -R5.reuse, RZ, RZ ;  /* 0x000000ff05077210 */ /* 0x040fe20007ffe1ff */
[----:B------:R-:W-:Y:S01]  /*be10*/  @!UP0 ULDC UR10, c[0x0][0xb50] ;  /* 0x0002d400000a8ab9 */ /* 0x000fe20000000800 */
[----:B------:R-:W-:Y:S01]  /*be20*/  IADD3 R2, P0, P1, R5, UR14, R2 ;  /* 0x0000000e05027c10 */ /* 0x000fe2000f91e002 */
[----:B------:R-:W-:Y:S01]  /*be30*/  @!UP0 ULDC UR11, c[0x0][0xb54] ;  /* 0x0002d500000b8ab9 */ /* 0x000fe20000000800 */
[----:B------:R-:W-:Y:S01]  /*be40*/  SHF.R.S32.HI R5, RZ, 0x1f, R5 ;  /* 0x0000001fff057819 */ /* 0x000fe20000011405 */
[----:B------:R-:W-:-:S03]  /*be50*/  IMAD R7, R9, R7, R4 ;  /* 0x0000000709077224 */ /* 0x000fc600078e0204 */
[----:B------:R-:W-:Y:S01]  /*be60*/  IADD3.X R3, R5, UR7, R6, P0, P1 ;  /* 0x0000000705037c10 */ /* 0x000fe200087e2406 */
        /* <DEDUP_REMOVED lines=9> */
.L_x_15210:
[----:B------:R-:W-:Y:S05]  /*bf00*/  BSYNC B1 ;  /* 0x0000000000017941 */ /* 0x000fea0003800000 */
.L_x_15209:
[----:B------:R-:W-:-:S06]  /*bf10*/  UISETP.GT.AND UP0, UPT, UR46, 0x1, UPT ;  /* 0x000000012e00788c */ /* 0x000fcc000bf04270 */
[----:B------:R-:W-:-:S13]  /*bf20*/  PLOP3.LUT P0, PT, PT, PT, UP0, 0x80, 0x0 ;  /* 0x000000000000781c */ /* 0x000fda0003f0f008 */
[----:B------:R-:W-:Y:S05]  /*bf30*/  @P0 BRA `(.L_x_15205) ;  /* 0x0000000400280947 */ /* 0x000fea0003800000 */
[----:B------:R-:W1:Y:S01]  /*bf40*/  LDC R11, c[0x0][0xbe8] ;  /* 0x0002fa00ff0b7b82 */ /* 0x000e620000000800 */
[----:B------:R-:W-:Y:S01]  /*bf50*/  ULDC.64 UR10, c[0x0][0xaa0] ;  /* 0x0002a800000a7ab9 */ /* 0x000fe20000000a00 */
[----:B------:R-:W-:Y:S01]  /*bf60*/  IMAD R2, R18, 0x30, R157 ;  /* 0x0000003012027824 */ /* 0x000fe200078e029d */
[----:B------:R-:W-:Y:S01]  /*bf70*/  UIMAD UR7, UR18, UR10, URZ ;  /* 0x0000000a120772a4 */ /* 0x000fe2000f8e023f */
[----:B------:R-:W-:Y:S01]  /*bf80*/  VIADD R30, R157, UR40 ;  /* 0x000000289d1e7c36 */ /* 0x000fe20008000000 */
[----:B------:R-:W-:Y:S01]  /*bf90*/  UIMAD.WIDE.U32 UR8, UR4, UR10, URZ ;  /* 0x0000000a040872a5 */ /* 0x000fe2000f8e003f */
[----:B0-----:R-:W-:Y:S01]  /*bfa0*/  VIADD R4, R2, UR40 ;  /* 0x0000002802047c36 */ /* 0x001fe20008000000 */
[----:B------:R-:W-:Y:S01]  /*bfb0*/  UIMAD UR7, UR4, UR11, UR7 ;  /* 0x0000000b040772a4 */ /* 0x000fe2000f8e0207 */
[----:B------:R-:W-:Y:S02]  /*bfc0*/  SHF.R.S32.HI R13, RZ, 0x1f, R19 ;  /* 0x0000001fff0d7819 */ /* 0x000fe40000011413 */
        /* <DEDUP_REMOVED lines=14> */
[----:B0-----:R-:W-:-:S04]  /*c0b0*/  @P0 IMAD.HI.U32 R2, R4, R3, RZ ;  /* 0x0000000304020227 */ /* 0x001fc800078e00ff */
[----:B------:R-:W-:Y:S02]  /*c0c0*/  IMAD.U32 R3, RZ, RZ, UR9 ;  /* 0x00000009ff037e24 */ /* 0x000fe4000f8e00ff */
[----:B------:R-:W-:Y:S01]  /*c0d0*/  IMAD.U32 R3, RZ, RZ, UR4 ;  /* 0x00000004ff037e24 */ /* 0x000fe2000f8e00ff */
[----:B------:R-:W-:Y:S01]  /*c0e0*/  ULDC UR4, c[0x0][0xac8] ;  /* 0x0002b20000047ab9 */ /* 0x000fe20000000800 */
[----:B-1----:R-:W-:-:S04]  /*c0f0*/  @P0 SHF.R.U32.HI R5, RZ, R7, R2 ;  /* 0x00000007ff050219 */ /* 0x002fc80000011602 */
[----:B------:R-:W-:Y:S02]  /*c100*/  IADD3 R7, -R5, RZ, RZ ;  /* 0x000000ff05077210 */ /* 0x000fe40007ffe1ff */
[----:B------:R-:W-:-:S03]  /*c110*/  SHF.R.S32.HI R2, RZ, 0x1f, R5 ;  /* 0x0000001fff027819 */ /* 0x000fc60000011405 */
[----:B------:R-:W-:Y:S02]  /*c120*/  IMAD R7, R11, R7, R4 ;  /* 0x000000070b077224 */ /* 0x000fe400078e0204 */
[----:B------:R-:W-:Y:S02]  /*c130*/  IMAD R4, R2, UR10, RZ ;  /* 0x0000000a02047c24 */ /* 0x000fe4000f8e02ff */
[----:B------:R-:W-:Y:S01]  /*c140*/  IMAD.U32 R2, RZ, RZ, UR8 ;  /* 0x00000008ff027e24 */ /* 0x000fe2000f8e00ff */
        /* <DEDUP_REMOVED lines=11> */
[----:B-----5:R-:W-:Y:S01]  /*c200*/  IMAD R11, R0, R11, RZ ;  /* 0x0000000b000b7224 */ /* 0x020fe200078e02ff */
[----:B------:R-:W-:Y:S02]  /*c210*/  IADD3 R0, R30, 0x30, RZ ;  /* 0x000000301e007810 */ /* 0x000fe40007ffe0ff */
        /* <DEDUP_REMOVED lines=28> */
.L_x_15205:
[----:B------:R-:W-:Y:S05]  /*c3e0*/  BSYNC B0 ;  /* 0x0000000000007941 */ /* 0x000fea0003800000 */
.L_x_15201:
[----:B------:R-:W-:Y:S02]  /*c3f0*/  ULDC UR4, c[0x0][0xc3c] ;  /* 0x00030f0000047ab9 */ /* 0x000fe40000000800 */
[----:B------:R-:W-:-:S13]  /*c400*/  ISETP.GE.AND P0, PT, R31, UR4, PT ;  /* 0x000000041f007c0c */ /* 0x000fda000bf06270 */
[----:B------:R-:W-:Y:S05]  /*c410*/  @!P0 BRA `(.L_x_15211) ;  /* 0xffffff4800808947 */ /* 0x000fea000383ffff */
[----:B------:R-:W-:Y:S05]  /*c420*/  EXIT ;  /* 0x000000000000794d */ /* 0x000fea0003800000 */
.L_x_15158:
[----:B------:R-:W-:-:S08]  /*c430*/  NOP ;  /* 0x0000000000007918 */ /* 0x000fd00000000000 */
[----:B------:R-:W0:-:S00]  /*c440*/  USETMAXREG.DEALLOC.CTAPOOL 0x20 ;  /* 0x00000020000079c8 */ /* 0x000e0000080e0500 */
[----:B0-----:R-:W2:Y:S01]  /*c450*/  LDL.LU R2, [R1+0x4] ;  /* 0x0000040001027983 */ /* 0x001ea20000300800 */
[----:B------:R-:W-:Y:S01]  /*c460*/  LOP3.LUT R0, R0, 0x3, RZ, 0xc0, !PT ;  /* 0x0000000300007812 */ /* 0x000fe200078ec0ff */
[----:B------:R-:W-:-:S05]  /*c470*/  IMAD.MOV.U32 R6, RZ, RZ, RZ ;  /* 0x000000ffff067224 */ /* 0x000fca00078e00ff */
[----:B------:R-:W0:Y:S02]  /*c480*/  SHFL.IDX PT, R0, R0, RZ, 0x1f ;  /* 0x00001fff00007589 */ /* 0x000e2400000e0000 */
[----:B0-----:R-:W-:Y:S02]  /*c490*/  ISETP.NE.AND P0, PT, R0, RZ, PT ;  /* 0x000000ff0000720c */ /* 0x001fe40003f05270 */
        /* <DEDUP_REMOVED lines=11> */
.L_x_15212:
        /* <DEDUP_REMOVED lines=44> */
.L_x_15216:
        /* <DEDUP_REMOVED lines=34> */
.L_x_15214:
        /* <DEDUP_REMOVED lines=11> */
[----:B------:R-:W-:-:S06]  /*cae0*/  IADD3 R16, R19, -0x1, RZ ;  /* 0xffffffff13107810 */ /* 0x000fcc0007ffe0ff */
[----:B------:R0:W1:Y:S02]  /*caf0*/  SHFL.IDX PT, R16, R5, R16, 0x1f ;  /* 0x00001f1005107589 */ /* 0x00006400000e0000 */
.L_x_15217:
        /* <DEDUP_REMOVED lines=20> */
[----:B------:R-:W-:Y:S01]  /*cc40*/  IMAD R3, R2, R11, R10 ;  /* 0x0000000b02037224 */ /* 0x000fe200078e020a */
[----:B0-----:R-:W-:-:S04]  /*cc50*/  IADD3 R10, R9, 0xffffffe, RZ ;  /* 0x0ffffffe090a7810 */ /* 0x001fc80007ffe0ff */
        /* <DEDUP_REMOVED lines=14> */
[----:B------:R-:W-:Y:S01]  /*cd40*/  IMAD.MOV R10, RZ, RZ, -R2 ;  /* 0x000000ffff0a7224 */ /* 0x000fe200078e0a02 */
[----:B------:R-:W-:Y:S01]  /*cd50*/  MOV R2, RZ ;  /* 0x000000ff00027202 */ /* 0x000fe20000000f00 */
[----:B------:R-:W-:Y:S01]  /*cd60*/  IMAD R9, R9, R4, RZ ;  /* 0x0000000409097224 */ /* 0x000fe200078e02ff */
        /* <DEDUP_REMOVED lines=23> */
.L_x_15218:
        /* <DEDUP_REMOVED lines=14> */
[----:B------:R-:W-:Y:S01]  /*cfc0*/  IMAD.HI.U32 R2, R3, R11, R2 ;  /* 0x0000000b03027227 */ /* 0x000fe200078e0002 */
[----:B------:R-:W-:-:S05]  /*cfd0*/  IADD3 R3, RZ, -R12, RZ ;  /* 0x8000000cff037210 */ /* 0x000fca0007ffe0ff */
        /* <DEDUP_REMOVED lines=12> */
[----:B------:R-:W-:Y:S01]  /*d0a0*/  IMAD R8, R7, R2, RZ ;  /* 0x0000000207087224 */ /* 0x000fe200078e02ff */
[----:B------:R-:W-:-:S03]  /*d0b0*/  IADD3 R2, -R2, RZ, RZ ;  /* 0x000000ff02027210 */ /* 0x000fc60007ffe1ff */
        /* <DEDUP_REMOVED lines=29> */
[----:B------:R-:W-:-:S05]  /*d290*/  @!P1 LOP3.LUT R2, RZ, R7, RZ, 0x33, !PT ;  /* 0x00000007ff029212 */ /* 0x000fca00078e33ff */
[----:B------:R-:W-:-:S07]  /*d2a0*/  IMAD R18, R2, R18, R3 ;  /* 0x0000001202127224 */ /* 0x000fce00078e0203 */
.L_x_15219:
[----:B------:R-:W-:-:S05]  /*d2b0*/  LOP3.LUT R17, RZ, R2, RZ, 0x33, !PT ;  /* 0x00000002ff117212 */ /* 0x000fca00078e33ff */
[----:B------:R-:W-:Y:S01]  /*d2c0*/  IMAD.IADD R17, R6, 0x1, R17 ;  /* 0x0000000106117824 */ /* 0x000fe200078e0211 */
[----:B------:R-:W-:Y:S06]  /*d2d0*/  BRA `(.L_x_15220) ;  /* 0x0000000000147947 */ /* 0x000fec0003800000 */
.L_x_15215:
[----:B------:R-:W-:Y:S01]  /*d2e0*/  ULDC UR4, c[0x0][0xc3c] ;  /* 0x00030f0000047ab9 */ /* 0x000fe20000000800 */
[----:B------:R-:W-:Y:S01]  /*d2f0*/  IMAD.MOV.U32 R17, RZ, RZ, RZ ;  /* 0x000000ffff117224 */ /* 0x000fe200078e00ff */
[----:B------:R-:W-:Y:S01]  /*d300*/  MOV R19, UR4 ;  /* 0x0000000400137c02 */ /* 0x000fe20008000f00 */
[----:B------:R-:W-:Y:S02]  /*d310*/  IMAD.U32 R16, RZ, RZ, UR6 ;  /* 0x00000006ff107e24 */ /* 0x000fe4000f8e00ff */
[----:B------:R-:W-:-:S07]  /*d320*/  IMAD.MOV.U32 R18, RZ, RZ, RZ ;  /* 0x000000ffff127224 */ /* 0x000fce00078e00ff */
.L_x_15220:
[----:B------:R-:W-:-:S13]  /*d330*/  ISETP.NE.AND P0, PT, R0, RZ, PT ;  /* 0x000000ff0000720c */ /* 0x000fda0003f05270 */
[----:B------:R-:W0:Y:S01]  /*d340*/  @!P0 S2R R3, SR_CgaCtaId ;  /* 0x0000000000038919 */ /* 0x000e220000008800 */
[----:B------:R-:W-:-:S04]  /*d350*/  @!P0 MOV R0, 0x400 ;  /* 0x0000040000008802 */ /* 0x000fc80000000f00 */
[----:B0-----:R-:W-:-:S05]  /*d360*/  @!P0 LEA R0, R3, R0, 0x18 ;  /* 0x0000000003008211 */ /* 0x001fca00078ec0ff */
[----:B------:R2:W-:Y:S01]  /*d370*/  @!P0 STS.128 [R0+0x168d0], R16 ;  /* 0x0168d01000008388 */ /* 0x0005e20000000c00 */
[----:B------:R-:W-:Y:S06]  /*d380*/  BAR.ARV 0x5, 0x200 ;  /* 0x0148000000007b1d */ /* 0x000fec0000002000 */
.L_x_15213:
[----:B------:R3:W-:Y:S01]  /*d390*/  STL [R1+0x38], RZ ;  /* 0x000038ff01007387 */ /* 0x0007e20000100800 */
[----:B------:R-:W-:Y:S01]  /*d3a0*/  ULDC UR4, c[0x0][0xc3c] ;  /* 0x00030f0000047ab9 */ /* 0x000fe20000000800 */
[----:B------:R-:W-:Y:S01]  /*d3b0*/  IMAD.MOV.U32 R27, RZ, RZ, 0x1 ;  /* 0x00000001ff1b7424 */ /* 0x000fe200078e00ff */
[----:B-1----:R-:W-:Y:S01]  /*d3c0*/  ISETP.GE.AND P0, PT, R19, UR4, PT ;  /* 0x0000000413007c0c */ /* 0x002fe2000bf06270 */
[----:B------:R-:W-:-:S12]  /*d3d0*/  IMAD.MOV.U32 R25, RZ, RZ, RZ ;  /* 0x000000ffff197224 */ /* 0x000fd800078e00ff */
[----:B---3--:R-:W-:Y:S05]  /*d3e0*/  @P0 BRA `(.L_x_15221) ;  /* 0x0000005000e40947 */ /* 0x008fea0003800000 */
[----:B------:R-:W1:Y:S01]  /*d3f0*/  S2R R3, SR_TID.X ;  /* 0x0000000000037919 */ /* 0x000e620000002100 */
[----:B------:R-:W3:Y:S01]  /*d400*/  S2UR UR5, SR_CgaCtaId ;  /* 0x00000000000579c3 */ /* 0x000ee20000008800 */
[----:B------:R-:W-:Y:S01]  /*d410*/  UMOV UR4, 0x400 ;  /* 0x0000040000047882 */ /* 0x000fe20000000000 */
[----:B------:R-:W-:Y:S01]  /*d420*/  BSSY B8, `(.L_x_15221) ;  /* 0x0000535000087945 */ /* 0x000fe20003800000 */
[----:B------:R4:W-:Y:S01]  /*d430*/  STL [R1+0x38], RZ ;  /* 0x000038ff01007387 */ /* 0x0009e20000100800 */
[----:B------:R-:W-:Y:S01]  /*d440*/  IMAD.MOV.U32 R27, RZ, RZ, 0x1 ;  /* 0x00000001ff1b7424 */ /* 0x000fe200078e00ff */
[----:B------:R-:W-:Y:S01]  /*d450*/  MOV R25, RZ ;  /* 0x000000ff00197202 */ /* 0x000fe20000000f00 */
[----:B------:R-:W-:Y:S01]  /*d460*/  ULOP3.LUT UR37, UR36, 0x2, URZ, 0xfc, !UPT ;  /* 0x0000000224257892 */ /* 0x000fe2000f8efc3f */
[----:B------:R-:W-:Y:S01]  /*d470*/  ULDC UR38, c[0x0][0xc] ;  /* 0x0000030000267ab9 */ /* 0x000fe20000000800 */
[----:B---3--:R-:W-:-:S06]  /*d480*/  ULEA UR4, UR5, UR4, 0x18 ;  /* 0x0000000405047291 */ /* 0x008fcc000f8ec03f */
[----:B------:R-:W-:Y:S01]  /*d490*/  IMAD.U32 R22, RZ, RZ, UR4 ;  /* 0x00000004ff167e24 */ /* 0x000fe2000f8e00ff */
[C---:B-1----:R-:W-:Y:S01]  /*d4a0*/  LOP3.LUT R4, R3.reuse, 0x7f, RZ, 0xc0, !PT ;  /* 0x0000007f03047812 */ /* 0x042fe200078ec0ff */
[C---:B------:R-:W-:Y:S02]  /*d4b0*/  IMAD.SHL.U32 R28, R3.reuse, 0x8, RZ ;  /* 0x00000008031c7824 */ /* 0x040fe400078e00ff */
[----:B0-----:R-:W-:Y:S01]  /*d4c0*/  IMAD.SHL.U32 R2, R3, 0x10, RZ ;  /* 0x0000001003027824 */ /* 0x001fe200078e00ff */
[----:B------:R-:W-:Y:S02]  /*d4d0*/  SHF.R.U32.HI R4, RZ, 0x3, R4 ;  /* 0x00000003ff047819 */ /* 0x000fe40000011604 */
[----:B--2---:R-:W-:Y:S02]  /*d4e0*/  LOP3.LUT R0, R28, 0x1f8, RZ, 0xc0, !PT ;  /* 0x000001f81c007812 */ /* 0x004fe400078ec0ff */
[----:B------:R-:W-:Y:S02]  /*d4f0*/  LOP3.LUT R2, R2, 0x70, RZ, 0xc0, !PT ;  /* 0x0000007002027812 */ /* 0x000fe400078ec0ff */
[----:B------:R-:W-:-:S02]  /*d500*/  LOP3.LUT R3, R0, 0x38, R3, 0x78, !PT ;  /* 0x0000003800037812 */ /* 0x000fc400078e7803 */
[----:B------:R-:W-:Y:S02]  /*d510*/  LOP3.LUT R2, R4, R2, RZ, 0xfc, !PT ;  /* 0x0000000204027212 */ /* 0x000fe400078efcff */
[----:B------:R-:W-:Y:S02]  /*d520*/  LOP3.LUT R0, R3, 0x200, R28, 0xf8, !PT ;  /* 0x0000020003007812 */ /* 0x000fe400078ef81c */
[----:B------:R-:W-:-:S03]  /*d530*/  LOP3.LUT R28, R28, 0x38, RZ, 0xc0, !PT ;  /* 0x000000381c1c7812 */ /* 0x000fc600078ec0ff */
[----:B------:R-:W-:-:S05]  /*d540*/  IMAD R0, R0, 0x2, R22 ;  /* 0x0000000200007824 */ /* 0x000fca00078e0216 */
[----:B------:R4:W-:Y:S02]  /*d550*/  STL [R1+0x1c], R0 ;  /* 0x00001c0001007387 */ /* 0x0009e40000100800 */
.L_x_15284:
[----:B0-----:R-:W0:Y:S01]  /*d560*/  LDC.64 R2, c[0x0][0xc88] ;  /* 0x00032200ff027b82 */ /* 0x001e220000000a00 */
[----:B--2---:R-:W2:Y:S01]  /*d570*/  LDL.LU R6, [R1+0x4] ;  /* 0x0000040001067983 */ /* 0x004ea20000300800 */
[----:B0-----:R-:W-:-:S05]  /*d580*/  IMAD.WIDE R2, R19, 0x4, R2 ;  /* 0x0000000413027825 */ /* 0x001fca00078e0202 */
[----:B------:R-:W4:Y:S01]  /*d590*/  LDG.E R29, desc[UR54][R2.64] ;  /* 0x00000036021d7981 */ /* 0x000f22000c1e1900 */
[----:B------:R-:W-:Y:S05]  /*d5a0*/  YIELD ;  /* 0x0000000000007946 */ /* 0x000fea0003800000 */
[----:B------:R-:W-:Y:S01]  /*d5b0*/  ULDC.64 UR4, c[0x0][0xa28] ;  /* 0x00028a0000047ab9 */ /* 0x000fe20000000a00 */
[----:B------:R-:W-:Y:S01]  /*d5c0*/  IMAD.MOV.U32 R7, RZ, RZ, RZ ;  /* 0x000000ffff077224 */ /* 0x000fe200078e00ff */
[----:B------:R-:W-:Y:S01]  /*d5d0*/  ISETP.NE.U32.AND P0, PT, RZ, UR4, PT ;  /* 0x00000004ff007c0c */ /* 0x000fe2000bf05070 */
[----:B------:R-:W-:-:S03]  /*d5e0*/  ULDC.64 UR6, c[0x0][0xa18] ;  /* 0x0002860000067ab9 */ /* 0x000fc60000000a00 */
[----:B------:R-:W-:Y:S02]  /*d5f0*/  ISETP.NE.AND.EX P0, PT, RZ, UR5, PT, P0 ;  /* 0x00000005ff007c0c */ /* 0x000fe4000bf05300 */
[----:B----4-:R-:W-:-:S11]  /*d600*/  SHF.R.S32.HI R0, RZ, 0x1f, R29 ;  /* 0x0000001fff007819 */ /* 0x010fd6000001141d */
        /* <DEDUP_REMOVED lines=8> */
[----:B--2---:R-:W-:Y:S01]  /*d690*/  LOP3.LUT R6, R6, 0xffffffef, RZ, 0xc0, !PT ;  /* 0xffffffef06067812 */ /* 0x004fe200078ec0ff */
        /* <DEDUP_REMOVED lines=8> */
[----:B------:R-:W2:Y:S05]  /*d720*/  @P2 LDG.E R0, desc[UR54][R2.64] ;  /* 0x0000003602002981 */ /* 0x000eaa000c1e1900 */
[----:B------:R-:W-:Y:S01]  /*d730*/  @P0 IADD3 R4, P1, R23, UR6, RZ ;  /* 0x0000000617040c10 */ /* 0x000fe2000ff3e0ff */
[----:B------:R-:W-:Y:S03]  /*d740*/  STL [R1+0x4], R6 ;  /* 0x0000040601007387 */ /* 0x000fe60000100800 */
        /* <DEDUP_REMOVED lines=8> */
[----:B--2---:R0:W-:Y:S04]  /*d7d0*/  STL [R1+0x20], R0 ;  /* 0x0000200001007387 */ /* 0x0041e80000100800 */
[----:B---3--:R1:W-:Y:S04]  /*d7e0*/  STL [R1+0x14], R7 ;  /* 0x0000140701007387 */ /* 0x0083e80000100800 */
[----:B----4-:R1:W-:Y:S01]  /*d7f0*/  @P0 STL [R1+0x28], R4 ;  /* 0x0000280401000387 */ /* 0x0103e20000100800 */
[----:B0-----:R-:W-:Y:S01]  /*d800*/  IMAD.U32 R0, RZ, RZ, UR4 ;  /* 0x00000004ff007e24 */ /* 0x001fe2000f8e00ff */
[----:B------:R-:W-:Y:S06]  /*d810*/  @P0 BRA `(.L_x_15222) ;  /* 0x0000000000200947 */ /* 0x000fec0003800000 */
[----:B------:R-:W-:Y:S02]  /*d820*/  ULDC UR4, c[0x0][0x288] ;  /* 0x0000a20000047ab9 */ /* 0x000fe40000000800 */
[----:B-1----:R-:W-:-:S05]  /*d830*/  IMAD.U32 R4, RZ, RZ, UR4 ;  /* 0x00000004ff047e24 */ /* 0x002fca000f8e00ff */
[----:B------:R0:W-:Y:S01]  /*d840*/  STL [R1+0x28], R4 ;  /* 0x0000280401007387 */ /* 0x0001e20000100800 */
[----:B------:R-:W-:Y:S05]  /*d850*/  @!P2 BRA `(.L_x_15222) ;  /* 0x000000000010a947 */ /* 0x000fea0003800000 */
[----:B------:R-:W2:Y:S04]  /*d860*/  LDG.E R5, desc[UR54][R2.64] ;  /* 0x0000003602057981 */ /* 0x000ea8000c1e1900 */
[----:B0-----:R-:W2:Y:S02]  /*d870*/  LDG.E R4, desc[UR54][R2.64+0x4] ;  /* 0x0000043602047981 */ /* 0x001ea4000c1e1900 */
[----:B--2---:R-:W-:-:S05]  /*d880*/  IADD3 R2, -R5, R4, RZ ;  /* 0x0000000405027210 */ /* 0x004fca0007ffe1ff */
[----:B------:R2:W-:Y:S02]  /*d890*/  STL [R1+0x28], R2 ;  /* 0x0000280201007387 */ /* 0x0005e40000100800 */
.L_x_15222:
        /* <DEDUP_REMOVED lines=10> */
.L_x_15223:
        /* <DEDUP_REMOVED lines=9> */
.L_x_15224:
        /* <DEDUP_REMOVED lines=9> */
[----:B------:R1:W-:Y:S02]  /*da60*/  STL [R1+0x4], R2 ;  /* 0x0000040201007387 */ /* 0x0003e40000100800 */
        /* <DEDUP_REMOVED lines=8> */
[----:B--2---:R-:W-:-:S05]  /*daf0*/  IADD3 R0, R5, 0x80, -R6 ;  /* 0x0000008005007810 */ /* 0x004fca0007ffe806 */
[----:B------:R-:W-:-:S05]  /*db00*/  IMAD.IADD R0, R0, 0x1, R2 ;  /* 0x0000000100007824 */ /* 0x000fca00078e0202 */
[----:B------:R-:W-:-:S04]  /*db10*/  SHF.R.S32.HI R2, RZ, 0x1f, R0 ;  /* 0x0000001fff027819 */ /* 0x000fc80000011400 */
[----:B------:R-:W-:Y:S02]  /*db20*/  LEA.HI R0, R2, R0, RZ, 0x7 ;  /* 0x0000000002007211 */ /* 0x000fe400078f38ff */
[----:B------:R-:W-:Y:S02]  /*db30*/  IADD3 R2, R5, 0x7f, RZ ;  /* 0x0000007f05027810 */ /* 0x000fe40007ffe0ff */
        /* <DEDUP_REMOVED lines=39> */
.L_x_15226:
[----:B------:R-:W-:Y:S05]  /*ddb0*/  BSYNC B0 ;  /* 0x0000000000007941 */ /* 0x000fea0003800000 */
.L_x_15225:
        /* <DEDUP_REMOVED lines=25> */
.L_x_15228:
        /* <DEDUP_REMOVED lines=20> */
.L_x_15231:
[----:B------:R-:W-:Y:S05]  /*e090*/  BSYNC B6 ;  /* 0x0000000000067941 */ /* 0x000fea0003800000 */
.L_x_15230:
        /* <DEDUP_REMOVED lines=20> */
.L_x_15234:
        /* <DEDUP_REMOVED lines=15> */
.L_x_15233:
[----:B------:R-:W-:Y:S05]  /*e2d0*/  BSYNC B6 ;  /* 0x0000000000067941 */ /* 0x000fea0003800000 */
.L_x_15232:
        /* <DEDUP_REMOVED lines=14> */
[----:B--2---:R0:W2:Y:S01]  /*e3c0*/  @P0 LDG.E R21, desc[UR54][R2.64] ;  /* 0x0000003602150981 */ /* 0x0040a2000c1e1900 */
[----:B-1----:R-:W-:Y:S01]  /*e3d0*/  IMAD.SHL.U32 R7, R7, 0x10, RZ ;  /* 0x0000001007077824 */ /* 0x002fe200078e00ff */
[----:B------:R-:W-:Y:S01]  /*e3e0*/  LOP3.LUT R0, R0, 0x7f, RZ, 0xc0, !PT ;  /* 0x0000007f00007812 */ /* 0x000fe200078ec0ff */
[----:B---3--:R-:W-:-:S07]  /*e3f0*/  VIADD R26, R26, 0xffffffff ;  /* 0xffffffff1a1a7836 */ /* 0x008fce0000000000 */
[----:B0-----:R-:W0:Y:S01]  /*e400*/  @P2 LDC R3, c[0x0][0x434] ;  /* 0x00010d00ff032b82 */ /* 0x001e220000000800 */
[----:B------:R-:W-:Y:S02]  /*e410*/  SHF.R.U32.HI R0, RZ, 0x3, R0 ;  /* 0x00000003ff007819 */ /* 0x000fe40000011600 */
[----:B------:R-:W-:-:S05]  /*e420*/  LOP3.LUT R7, R7, 0x70, RZ, 0xc0, !PT ;  /* 0x0000007007077812 */ /* 0x000fca00078ec0ff */
[----:B------:R-:W1:Y:S01]  /*e430*/  @P2 LDC R2, c[0x0][0x438] ;  /* 0x00010e00ff022b82 */ /* 0x000e620000000800 */
[----:B------:R-:W-:-:S04]  /*e440*/  SHF.L.U32 R8, R26, 0x7, RZ ;  /* 0x000000071a087819 */ /* 0x000fc800000006ff */
[----:B------:R-:W-:Y:S01]  /*e450*/  LOP3.LUT R0, R8, R0, R7, 0xfe, !PT ;  /* 0x0000000008007212 */ /* 0x000fe200078efe07 */
[----:B--2---:R-:W-:Y:S03]  /*e460*/  @P0 STL [R1], R21 ;  /* 0x0000001501000387 */ /* 0x004fe60000100800 */
[C---:B----4-:R-:W-:Y:S01]  /*e470*/  ISETP.GE.AND P0, PT, R0.reuse, R5, PT ;  /* 0x000000050000720c */ /* 0x050fe20003f06270 */
[----:B------:R-:W-:-:S04]  /*e480*/  IMAD.IADD R0, R0, 0x1, R4 ;  /* 0x0000000100007824 */ /* 0x000fc800078e0204 */
[----:B0-----:R-:W-:-:S04]  /*e490*/  @P2 IMAD.HI.U32 R3, R0, R3, RZ ;  /* 0x0000000300032227 */ /* 0x001fc800078e00ff */
[----:B------:R-:W-:Y:S01]  /*e4a0*/  IMAD.MOV.U32 R4, RZ, RZ, R0 ;  /* 0x000000ffff047224 */ /* 0x000fe200078e0000 */
[----:B-1----:R-:W-:-:S03]  /*e4b0*/  @P2 SHF.R.U32.HI R4, RZ, R2, R3 ;  /* 0x00000002ff042219 */ /* 0x002fc60000011603 */
[----:B------:R-:W0:Y:S02]  /*e4c0*/  @!P0 LDC.64 R2, c[0x0][0x428] ;  /* 0x00010a00ff028b82 */ /* 0x000e240000000a00 */
        /* <DEDUP_REMOVED lines=14> */
[----:B------:R-:W-:Y:S01]  /*e5b0*/  LOP3.LUT R20, R20, 0xfffffffb, RZ, 0xc0, !PT ;  /* 0xfffffffb14147812 */ /* 0x000fe200078ec0ff */
[----:B------:R-:W-:-:S03]  /*e5c0*/  IMAD.U32 R9, RZ, RZ, UR37 ;  /* 0x00000025ff097e24 */ /* 0x000fc6000f8e00ff */
[----:B------:R-:W-:Y:S02]  /*e5d0*/  @P2 LOP3.LUT R20, R20, 0x4, RZ, 0xfc, !PT ;  /* 0x0000000414142812 */ /* 0x000fe400078efcff */
[----:B------:R-:W-:Y:S02]  /*e5e0*/  ISETP.NE.AND P2, PT, R9, 0x3, PT ;  /* 0x000000030900780c */ /* 0x000fe40003f45270 */
[----:B------:R-:W-:-:S11]  /*e5f0*/  LOP3.LUT R20, R20, 0xfffffffd, RZ, 0xc0, !PT ;  /* 0xfffffffd14147812 */ /* 0x000fd600078ec0ff */
[----:B------:R-:W-:-:S05]  /*e600*/  @P2 LOP3.LUT R20, R20, 0x2, RZ, 0xfc, !PT ;  /* 0x0000000214142812 */ /* 0x000fca00078efcff */
[----:B------:R0:W-:Y:S01]  /*e610*/  STL [R1+0x4], R20 ;  /* 0x0000041401007387 */ /* 0x0001e20000100800 */
[----:B------:R-:W-:-:S03]  /*e620*/  UMOV UR4, 0xffffffff ;  /* 0xffffffff00047882 */ /* 0x000fc60000000000 */
[----:B------:R-:W-:Y:S05]  /*e630*/  BRA.DIV UR4, `(.L_x_15235) ;  /* 0x0000004604dc7947 */ /* 0x000fea000b800000 */
.L_x_15301:
[----:B------:R-:W-:Y:S01]  /*e640*/  LOP3.LUT R24, R18, 0xffff, RZ, 0xc0, !PT ;  /* 0x0000ffff12187812 */ /* 0x000fe200078ec0ff */
[----:B------:R-:W-:Y:S06]  /*e650*/  @!P2 BRA `(.L_x_15236) ;  /* 0x000000000004a947 */ /* 0x000fec0003800000 */
[----:B------:R-:W-:Y:S01]  /*e660*/  BPT.TRAP 0x1 ;  /* 0x000000040000795c */ /* 0x000fe20000300000 */
.L_x_15236:
        /* <DEDUP_REMOVED lines=23> */
.L_x_15302:
[----:B------:R-:W-:Y:S05]  /*e7e0*/  BSYNC B0 ;  /* 0x0000000000007941 */ /* 0x000fea0003800000 */
.L_x_15237:
        /* <DEDUP_REMOVED lines=71> */
[----:B-1----:R-:W-:-:S04]  /*ec60*/  @P1 LEA R7, P0, R28, R7, 0x1 ;  /* 0x000000071c071211 */ /* 0x002fc800078008ff */
[----:B--2---:R-:W-:-:S04]  /*ec70*/  @P1 IADD3.X R6, RZ, R6, RZ, P0, !PT ;  /* 0x00000006ff061210 */ /* 0x004fc800007fe4ff */
        /* <DEDUP_REMOVED lines=36> */
.L_x_15320:
[----:B------:R-:W-:-:S13]  /*eec0*/  ISETP.GE.AND P0, PT, R4, 0x71, PT ;  /* 0x000000710400780c */ /* 0x000fda0003f06270 */
[----:B-12---:R-:W-:Y:S01]  /*eed0*/  @P0 LEA R6, P1, R28, R0, 0x1 ;  /* 0x000000001c060211 */ /* 0x006fe200078208ff */
        /* <DEDUP_REMOVED lines=8> */
.L_x_15240:
        /* <DEDUP_REMOVED lines=11> */
.L_x_15241:
        /* <DEDUP_REMOVED lines=18> */
[----:B------:R1:W-:Y:S03]  /*f130*/  STL [R1+0x34], R4 ;  /* 0x0000340401007387 */ /* 0x0003e60000100800 */
[----:B------:R-:W-:-:S05]  /*f140*/  IMAD.IADD R0, R3, 0x1, R0 ;  /* 0x0000000103007824 */ /* 0x000fca00078e0200 */
        /* <DEDUP_REMOVED lines=9> */
[----:B------:R-:W-:Y:S01]  /*f1e0*/  IMAD.U32 R6, RZ, RZ, UR8 ;  /* 0x00000008ff067e24 */ /* 0x000fe2000f8e00ff */
[----:B------:R-:W-:Y:S01]  /*f1f0*/  MOV R13, RZ ;  /* 0x000000ff000d7202 */ /* 0x000fe20000000f00 */
[----:B------:R-:W-:Y:S02]  /*f200*/  IMAD.U32 R7, RZ, RZ, UR9 ;  /* 0x00000009ff077e24 */ /* 0x000fe4000f8e00ff */
[----:B------:R-:W-:-:S02]  /*f210*/  IMAD.U32 R10, RZ, RZ, UR4 ;  /* 0x00000004ff0a7e24 */ /* 0x000fc4000f8e00ff */
[----:B------:R-:W-:Y:S02]  /*f220*/  IMAD.U32 R11, RZ, RZ, UR5 ;  /* 0x00000005ff0b7e24 */ /* 0x000fe4000f8e00ff */
[----:B------:R-:W-:Y:S02]  /*f230*/  IMAD.MOV.U32 R8, RZ, RZ, 0x70 ;  /* 0x00000070ff087424 */ /* 0x000fe400078e00ff */
[----:B------:R-:W-:-:S07]  /*f240*/  IMAD.MOV.U32 R12, RZ, RZ, 0x1 ;  /* 0x00000001ff0c7424 */ /* 0x000fce00078e00ff */
[----:B------:R-:W-:-:S07]  /*f250*/  LEPC R20, `(.L_x_15243) ;  /* 0x000000001014794e */ /* 0x000fce0000000000 */
[----:B01----:R-:W-:Y:S05]  /*f260*/  CALL.ABS.NOINC R2 ;  /* 0x0000000002007343 */ /* 0x003fea0003c00000 */
.L_x_15243:
[----:B------:R-:W-:Y:S05]  /*f270*/  BSYNC B6 ;  /* 0x0000000000067941 */ /* 0x000fea0003800000 */
.L_x_15242:
[----:B------:R-:W2:Y:S01]  /*f280*/  LDL.LU R21, [R1+0x34] ;  /* 0x0000340001157983 */ /* 0x000ea20000300800 */
[----:B------:R-:W-:Y:S01]  /*f290*/  ULDC.64 UR6, c[0x0][0x2e0] ;  /* 0x0000b80000067ab9 */ /* 0x000fe20000000a00 */
[----:B-1----:R-:W1:Y:S01]  /*f2a0*/  LDC R4, c[0x0][0x448] ;  /* 0x00011200ff047b82 */ /* 0x002e620000000800 */
[----:B------:R-:W-:Y:S01]  /*f2b0*/  ULDC.64 UR4, c[0x0][0x2d8] ;  /* 0x0000b60000047ab9 */ /* 0x000fe20000000a00 */
[----:B------:R-:W3:Y:S01]  /*f2c0*/  LDL.LU R20, [R1+0x2c] ;  /* 0x00002c0001147983 */ /* 0x000ee20000300800 */
[----:B------:R-:W-:-:S03]  /*f2d0*/  ULDC.64 UR8, c[0x0][0x280] ;  /* 0x0000a00000087ab9 */ /* 0x000fc60000000a00 */
[----:B------:R-:W3:Y:S02]  /*f2e0*/  LDL.LU.64 R2, [R1+0x20] ;  /* 0x0000200001027983 */ /* 0x000ee40000300a00 */
[----:B0-----:R-:W0:Y:S02]  /*f2f0*/  LDC R9, c[0x0][0x448] ;  /* 0x00011200ff097b82 */ /* 0x001e240000000800 */
[----:B------:R4:W5:Y:S01]  /*f300*/  LDL R10, [R1+0x1c] ;  /* 0x00001c00010a7983 */ /* 0x0009620000100800 */
[----:B-1----:R-:W-:-:S13]  /*f310*/  ISETP.NE.AND P6, PT, R4, 0x1, PT ;  /* 0x000000010400780c */ /* 0x002fda0003fc5270 */
[----:B------:R-:W1:Y:S08]  /*f320*/  @P6 LDC R5, c[0x0][0x44c] ;  /* 0x00011300ff056b82 */ /* 0x000e700000000800 */
[----:B------:R-:W4:Y:S08]  /*f330*/  @P6 LDC R4, c[0x0][0x450] ;  /* 0x00011400ff046b82 */ /* 0x000f300000000800 */
[----:B------:R-:W0:Y:S01]  /*f340*/  @P6 LDC R8, c[0x0][0x450] ;  /* 0x00011400ff086b82 */ /* 0x000e220000000800 */
[----:B--2---:R-:W-:-:S02]  /*f350*/  IMAD R0, R21, UR6, RZ ;  /* 0x0000000615007c24 */ /* 0x004fc4000f8e02ff */
[----:B------:R-:W2:Y:S02]  /*f360*/  S2R R21, SR_TID.X ;  /* 0x0000000000157919 */ /* 0x000ea40000002100 */
[----:B------:R-:W-:Y:S02]  /*f370*/  IMAD R0, R29, UR7, R0 ;  /* 0x000000071d007c24 */ /* 0x000fe4000f8e0200 */
[----:B---3--:R-:W-:Y:S02]  /*f380*/  IMAD.MOV.U32 R3, RZ, RZ, R20 ;  /* 0x000000ffff037224 */ /* 0x008fe400078e0014 */
[----:B------:R-:W3:Y:S01]  /*f390*/  S2R R20, SR_TID.X ;  /* 0x0000000000147919 */ /* 0x000ee20000002100 */
[----:B------:R-:W-:-:S04]  /*f3a0*/  IMAD.WIDE.U32 R2, R24, UR4, R2 ;  /* 0x0000000418027c25 */ /* 0x000fc8000f8e0002 */
[----:B------:R-:W-:Y:S01]  /*f3b0*/  IMAD R3, R24, UR5, R3 ;  /* 0x0000000518037c24 */ /* 0x000fe2000f8e0203 */
[----:B------:R-:W-:Y:S01]  /*f3c0*/  ULDC.64 UR4, c[0x0][0x2d0] ;  /* 0x0000b40000047ab9 */ /* 0x000fe20000000a00 */
[----:B------:R-:W-:Y:S01]  /*f3d0*/  IMAD.WIDE.U32 R2, R29, UR6, R2 ;  /* 0x000000061d027c25 */ /* 0x000fe2000f8e0002 */
[----:B------:R-:W-:-:S03]  /*f3e0*/  ULDC.64 UR6, c[0x0][0x2c8] ;  /* 0x0000b20000067ab9 */ /* 0x000fc60000000a00 */
[----:B------:R-:W-:Y:S02]  /*f3f0*/  IMAD.IADD R3, R3, 0x1, R0 ;  /* 0x0000000103037824 */ /* 0x000fe400078e0200 */
[----:B--2---:R-:W-:-:S05]  /*f400*/  IMAD.SHL.U32 R21, R21, 0x10, RZ ;  /* 0x0000001015157824 */ /* 0x004fca00078e00ff */
[----:B------:R-:W-:Y:S02]  /*f410*/  LOP3.LUT R21, R21, 0x70, RZ, 0xc0, !PT ;  /* 0x0000007015157812 */ /* 0x000fe400078ec0ff */
[----:B---3--:R-:W-:-:S04]  /*f420*/  LOP3.LUT R20, R20, 0x7f, RZ, 0xc0, !PT ;  /* 0x0000007f14147812 */ /* 0x008fc800078ec0ff */
[----:B------:R-:W-:-:S04]  /*f430*/  SHF.R.U32.HI R20, RZ, 0x3, R20 ;  /* 0x00000003ff147819 */ /* 0x000fc80000011614 */
[----:B------:R-:W-:Y:S02]  /*f440*/  LOP3.LUT R20, R20, R21, RZ, 0xfc, !PT ;  /* 0x0000001514147212 */ /* 0x000fe400078efcff */
[----:B------:R2:W5:Y:S03]  /*f450*/  LDL R21, [R1+0x28] ;  /* 0x0000280001157983 */ /* 0x0005660000100800 */
[----:B------:R-:W-:-:S04]  /*f460*/  IMAD R6, R17, 0xc0, R20 ;  /* 0x000000c011067824 */ /* 0x000fc800078e0214 */
[----:B-1----:R-:W-:-:S04]  /*f470*/  @P6 IMAD.HI.U32 R0, R6, R5, RZ ;  /* 0x0000000506006227 */ /* 0x002fc800078e00ff */
[----:B------:R-:W-:Y:S01]  /*f480*/  IMAD.MOV.U32 R5, RZ, RZ, R6 ;  /* 0x000000ffff057224 */ /* 0x000fe200078e0006 */
[----:B----4-:R-:W-:-:S04]  /*f490*/  @P6 SHF.R.U32.HI R5, RZ, R4, R0 ;  /* 0x00000004ff056219 */ /* 0x010fc80000011600 */
[----:B------:R-:W-:-:S05]  /*f4a0*/  SHF.R.S32.HI R0, RZ, 0x1f, R5 ;  /* 0x0000001fff007819 */ /* 0x000fca0000011405 */
[----:B------:R-:W-:-:S04]  /*f4b0*/  IMAD R0, R0, UR4, RZ ;  /* 0x0000000400007c24 */ /* 0x000fc8000f8e02ff */
[C---:B------:R-:W-:Y:S02]  /*f4c0*/  IMAD R7, R5.reuse, UR5, R0 ;  /* 0x0000000505077c24 */ /* 0x040fe4000f8e0200 */
[----:B------:R-:W-:Y:S02]  /*f4d0*/  IMAD.MOV R0, RZ, RZ, -R5 ;  /* 0x000000ffff007224 */ /* 0x000fe400078e0a05 */
[----:B------:R-:W-:-:S04]  /*f4e0*/  IMAD.WIDE.U32 R4, R5, UR4, R2 ;  /* 0x0000000405047c25 */ /* 0x000fc8000f8e0002 */
[----:B0-----:R-:W-:Y:S02]  /*f4f0*/  IMAD R0, R9, R0, R6 ;  /* 0x0000000009007224 */ /* 0x001fe400078e0206 */
[----:B------:R-:W-:-:S03]  /*f500*/  IMAD.IADD R5, R5, 0x1, R7 ;  /* 0x0000000105057824 */ /* 0x000fc600078e0207 */
[----:B------:R-:W-:Y:S01]  /*f510*/  SHF.R.S32.HI R7, RZ, 0x1f, R0 ;  /* 0x0000001fff077819 */ /* 0x000fe20000011400 */
[----:B------:R-:W-:-:S04]  /*f520*/  IMAD.WIDE.U32 R4, R0, UR6, R4 ;  /* 0x0000000600047c25 */ /* 0x000fc8000f8e0004 */
[----:B------:R-:W-:-:S04]  /*f530*/  IMAD R7, R7, UR6, RZ ;  /* 0x0000000607077c24 */ /* 0x000fc8000f8e02ff */
[----:B------:R-:W-:-:S05]  /*f540*/  IMAD R7, R0, UR7, R7 ;  /* 0x0000000700077c24 */ /* 0x000fca000f8e0207 */
[----:B------:R-:W-:Y:S02]  /*f550*/  IADD3 R5, R5, R7, RZ ;  /* 0x0000000705057210 */ /* 0x000fe40007ffe0ff */
[----:B------:R-:W0:Y:S01]  /*f560*/  @P6 LDC R7, c[0x0][0x44c] ;  /* 0x00011300ff076b82 */ /* 0x000e220000000800 */
[----:B------:R-:W-:-:S04]  /*f570*/  LEA R0, P0, R4, UR8, 0x1 ;  /* 0x0000000804007c11 */ /* 0x000fc8000f8008ff */
[----:B------:R-:W-:Y:S01]  /*f580*/  LEA.HI.X R4, R4, UR9, R5, 0x1, P0 ;  /* 0x0000000904047c11 */ /* 0x000fe200080f0c05 */
[----:B------:R-:W-:-:S04]  /*f590*/  VIADD R5, R6, 0x80 ;  /* 0x0000008006057836 */ /* 0x000fc80000000000 */
        /* <DEDUP_REMOVED lines=103> */
[----:B-1----:R-:W-:-:S04]  /*fc10*/  @!P2 LEA R6, P3, R28, R6, 0x1 ;  /* 0x000000061c06a211 */ /* 0x002fc800078608ff */
[----:B------:R-:W-:Y:S02]  /*fc20*/  @!P2 IADD3.X R7, RZ, R4, RZ, P3, !PT ;  /* 0x00000004ff07a210 */ /* 0x000fe40001ffe4ff */
        /* <DEDUP_REMOVED lines=22> */
[----:B------:R0:W1:Y:S04]  /*fd90*/  SHFL.IDX PT, R0, R2, 0x3, 0x181f ;  /* 0x00781f0002007f89 */ /* 0x00006800000e0000 */
[----:B------:R0:W-:Y:S04]  /*fda0*/  @!P2 LDGSTS.E.BYPASS.LTC128B.128 [R10+0xd400], desc[UR54][R6.64], !P0 ;  /* 0x0d400000060aafae */ /* 0x0001e8000c101d76 */
[----:B------:R0:W2:Y:S02]  /*fdb0*/  SHFL.IDX PT, R2, R5, 0x3, 0x181f ;  /* 0x00781f0005027f89 */ /* 0x0000a400000e0000 */
.L_x_15345:
        /* <DEDUP_REMOVED lines=10> */
.L_x_15245:
        /* <DEDUP_REMOVED lines=19> */
[----:B--2---:R-:W-:-:S04]  /*ff90*/  IADD3 R7, R4, -0x2, RZ ;  /* 0xfffffffe04077810 */ /* 0x004fc80007ffe0ff */
[----:B---3--:R-:W-:Y:S01]  /*ffa0*/  ISETP.GE.AND P1, PT, R7, R2, PT ;  /* 0x000000020700720c */ /* 0x008fe20003f26270 */
[----:B01----:R-:W-:-:S12]  /*ffb0*/  @!P0 BRA `(.L_x_15247) ;  /* 0x0000004800588947 */ /* 0x003fd80003800000 */
.L_x_15346:
[----:B------:R-:W-:Y:S05]  /*ffc0*/  BSYNC B0 ;  /* 0x0000000000007941 */ /* 0x000fea0003800000 */
.L_x_15246:
[----:B------:R-:W-:Y:S04]  /*ffd0*/  BSSY B0, `(.L_x_15248) ;  /* 0x00000ff000007945 */ /* 0x000fe80003800000 */
[----:B------:R-:W-:Y:S05]  /*ffe0*/  @!P1 BRA `(.L_x_15249) ;  /* 0x0000000c00f49947 */ /* 0x000fea0003800000 */
[----:B------:R-:W-:Y:S01]  /*fff0*/  ULDC UR4, c[0x0][0x2f4] ;  /* 0x0000bd0000047ab9 */ /* 0x000fe20000000800 */
[----:B------:R-:W-:Y:S01]  /*10000*/  IMAD.MOV.U32 R6, RZ, RZ, R25 ;  /* 0x000000ffff067224 */ /* 0x000fe200078e0019 */
[----:B------:R-:W-:Y:S01]  /*10010*/  ISETP.GE.AND P1, PT, R28, UR4, PT ;  /* 0x000000041c007c0c */ /* 0x000fe2000bf26270 */
[----:B------:R-:W-:Y:S02]  /*10020*/  IMAD.MOV.U32 R17, RZ, RZ, R27 ;  /* 0x000000ffff117224 */ /* 0x000fe400078e001b */
[----:B------:R-:W-:-:S10]  /*10030*/  IMAD.MOV.U32 R29, RZ, RZ, R26 ;  /* 0x000000ffff1d7224 */ /* 0x000fd400078e001a */
.L_x_15262:
[----:B------:R-:W2:Y:S01]  /*10040*/  LDL R9, [R1+0x14] ;  /* 0x0000140001097983 */ /* 0x000ea20000100800 */
[----:B0-----:R-:W0:Y:S03]  /*10050*/  LDC R3, c[0x0][0x430] ;  /* 0x00010c00ff037b82 */ /* 0x001e260000000800 */
[----:B------:R-:W3:Y:S04]  /*10060*/  LDL R8, [R1+0x18] ;  /* 0x0000180001087983 */ /* 0x000ee80000100800 */
[----:B------:R-:W4:Y:S01]  /*10070*/  LDL R5, [R1] ;  /* 0x0000000001057983 */ /* 0x000f220000100800 */
        /* <DEDUP_REMOVED lines=14> */
[----:B-1----:R-:W-:-:S04]  /*10160*/  @P0 SHF.R.U32.HI R2, RZ, R0, R4 ;  /* 0x00000000ff020219 */ /* 0x002fc80000011604 */
[----:B------:R-:W-:-:S05]  /*10170*/  IADD3 R0, -R2, RZ, RZ ;  /* 0x000000ff02007210 */ /* 0x000fca0007ffe1ff */
        /* <DEDUP_REMOVED lines=22> */
.L_x_15250:
[----:B------:R-:W-:Y:S01]  /*102e0*/  IMAD R5, R25, 0x8, R22 ;  /* 0x0000000819057824 */ /* 0x000fe200078e0216 */
[----:B------:R-:W-:Y:S01]  /*102f0*/  SHF.L.U32 R2, R27, 0x1f, RZ ;  /* 0x0000001f1b027819 */ /* 0x000fe200000006ff */
[----:B------:R-:W-:Y:S03]  /*10300*/  BSSY B1, `(.L_x_15251) ;  /* 0x0000003000017945 */ /* 0x000fe60003800000 */
[----:B------:R-:W0:Y:S02]  /*10310*/  SYNCS.PHASECHK.TRANS64.TRYWAIT P0, [R5+URZ+0x16840], R2 ;  /* 0x01684002050075a7 */ /* 0x000e24000800017f */
[----:B0-----:R-:W-:Y:S05]  /*10320*/  @!P0 BRA `(.L_x_15252) ;  /* 0x0000004400908947 */ /* 0x001fea0003800000 */
.L_x_15347:
[----:B------:R-:W-:Y:S05]  /*10330*/  BSYNC B1 ;  /* 0x0000000000017941 */ /* 0x000fea0003800000 */
.L_x_15251:
[----:B------:R-:W2:Y:S01]  /*10340*/  LDL R3, [R1+0x4] ;  /* 0x0000040001037983 */ /* 0x000ea20000100800 */
[----:B------:R-:W-:Y:S01]  /*10350*/  SHF.R.S32.HI R20, RZ, 0x1f, R0 ;  /* 0x0000001fff147819 */ /* 0x000fe20000011400 */
[----:B------:R-:W-:Y:S01]  /*10360*/  ULDC.64 UR4, c[0x0][0x300] ;  /* 0x0000c00000047ab9 */ /* 0x000fe20000000a00 */
[----:B------:R-:W-:Y:S01]  /*10370*/  ULDC.64 UR6, c[0x0][0x2e8] ;  /* 0x0000ba0000067ab9 */ /* 0x000fe20000000a00 */
[----:B------:R-:W1:Y:S02]  /*10380*/  S2R R8, SR_TID.X ;  /* 0x0000000000087919 */ /* 0x000e640000002100 */
[----:B------:R-:W-:-:S04]  /*10390*/  IMAD R7, R20, UR4, RZ ;  /* 0x0000000414077c24 */ /* 0x000fc8000f8e02ff */
[----:B------:R-:W-:Y:S02]  /*103a0*/  IMAD R7, R0, UR5, R7 ;  /* 0x0000000500077c24 */ /* 0x000fe4000f8e0207 */
[C---:B-1----:R-:W-:Y:S02]  /*103b0*/  IMAD.SHL.U32 R9, R8.reuse, 0x8, RZ ;  /* 0x0000000808097824 */ /* 0x042fe400078e00ff */
[----:B------:R-:W-:-:S03]  /*103c0*/  IMAD.SHL.U32 R11, R8, 0x8, RZ ;  /* 0x00000008080b7824 */ /* 0x000fc600078e00ff */
        /* <DEDUP_REMOVED lines=59> */
.L_x_15365:
        /* <DEDUP_REMOVED lines=8> */
.L_x_15254:
[----:B------:R-:W-:Y:S02]  /*10800*/  PLOP3.LUT P2, PT, P2, P0, PT, 0xa2, 0x0 ;  /* 0x000000000000781c */ /* 0x000fe40001741472 */
[----:B------:R-:W-:-:S08]  /*10810*/  @P0 R2UR P2, UR4, R5 ;  /* 0x00000000050402ca */ /* 0x000fd00000040000 */
[----:B------:R-:W-:-:S05]  /*10820*/  @P0 PLOP3.LUT P0, PT, P2, PT, PT, 0x80, 0x0 ;  /* 0x000000000000081c */ /* 0x000fca000170f070 */
[----:B------:R-:W-:Y:S01]  /*10830*/  @!P2 SYNCS.ARRIVE.TRANS64.RED.A0T1 RZ, [UR4+0x16830], RZ ;  /* 0x016830ffffffa9a7 */ /* 0x000fe20008200404 */
[----:B------:R-:W-:Y:S07]  /*10840*/  @!P2 ARRIVES.LDGSTSBAR.64.TRANSCNT [UR4+0x16830] ;  /* 0x01683000ff00a9b0 */ /* 0x000fee0008000a84 */
[----:B------:R-:W-:Y:S05]  /*10850*/  @P0 BRA.U.ANY `(.L_x_15254) ;  /* 0xfffffffd00e80947 */ /* 0x000fea000393ffff */
[----:B------:R-:W-:Y:S01]  /*10860*/  NOP ;  /* 0x0000000000007918 */ /* 0x000fe20000000000 */
[----:B-1----:R-:W-:-:S04]  /*10870*/  MOV R2, UR37 ;  /* 0x0000002500027c02 */ /* 0x002fc80008000f00 */
[----:B------:R-:W-:-:S13]  /*10880*/  ISETP.NE.AND P3, PT, R2, 0x3, PT ;  /* 0x000000030200780c */ /* 0x000fda0003f65270 */
[----:B------:R-:W-:Y:S05]  /*10890*/  @!P3 BRA `(.L_x_15255) ;  /* 0x000000000004b947 */ /* 0x000fea0003800000 */
[----:B------:R-:W-:Y:S01]  /*108a0*/  BPT.TRAP 0x1 ;  /* 0x000000040000795c */ /* 0x000fe20000300000 */
.L_x_15255:
[----:B------:R1:W-:Y:S01]  /*108b0*/  SYNCS.ARRIVE.TRANS64.A1T0 RZ, [R5+URZ+0x16830], RZ ;  /* 0x016830ff05ff79a7 */ /* 0x0003e2000810003f */
[----:B------:R-:W-:Y:S05]  /*108c0*/  @!P3 BRA `(.L_x_15256) ;  /* 0x000000000004b947 */ /* 0x000fea0003800000 */
[----:B------:R-:W-:Y:S01]  /*108d0*/  BPT.TRAP 0x1 ;  /* 0x000000040000795c */ /* 0x000fe20000300000 */
.L_x_15256:
[----:B------:R-:W-:Y:S01]  /*108e0*/  SHF.L.U32 R2, R17, 0x1f, RZ ;  /* 0x0000001f11027819 */ /* 0x000fe200000006ff */
[----:B-1----:R-:W-:Y:S01]  /*108f0*/  IMAD R5, R6, 0x8, R22 ;  /* 0x0000000806057824 */ /* 0x002fe200078e0216 */
[----:B------:R-:W-:Y:S03]  /*10900*/  BSSY B1, `(.L_x_15257) ;  /* 0x0000003000017945 */ /* 0x000fe60003800000 */
[----:B------:R-:W1:Y:S02]  /*10910*/  SYNCS.PHASECHK.TRANS64.TRYWAIT P0, [R5+URZ+0x16860], R2 ;  /* 0x01686002050075a7 */ /* 0x000e64000800017f */
[----:B-1----:R-:W-:Y:S05]  /*10920*/  @!P0 BRA `(.L_x_15258) ;  /* 0x0000004800548947 */ /* 0x002fea0003800000 */
.L_x_15366:
[----:B------:R-:W-:Y:S05]  /*10930*/  BSYNC B1 ;  /* 0x0000000000017941 */ /* 0x000fea0003800000 */
.L_x_15257:
        /* <DEDUP_REMOVED lines=15> */
[----:B------:R-:W-:Y:S02]  /*10a30*/  ISETP.LT.OR P0, PT, R8, 0x1, P1 ;  /* 0x000000010800780c */ /* 0x000fe40000f01670 */
[----:B------:R-:W-:Y:S01]  /*10a40*/  LEA R6, R6, R22, 0x1 ;  /* 0x0000001606067211 */ /* 0x000fe200078e08ff */
        /* <DEDUP_REMOVED lines=43> */
.L_x_15384:
[----:B------:R-:W-:Y:S01]  /*10d00*/  ISETP.LT.OR P0, PT, R8, 0x71, P1 ;  /* 0x000000710800780c */ /* 0x000fe20000f01670 */
[----:B------:R-:W-:Y:S01]  /*10d10*/  ULDC.64 UR4, c[0x0][0x328] ;  /* 0x0000ca0000047ab9 */ /* 0x000fe20000000a00 */
[----:B-1----:R-:W-:Y:S01]  /*10d20*/  IADD3 R2, P2, R2, R7, RZ ;  /* 0x0000000702027210 */ /* 0x002fe20007f5e0ff */
[----:B------:R-:W-:-:S03]  /*10d30*/  ULDC.64 UR6, c[0x0][0x318] ;  /* 0x0000c60000067ab9 */ /* 0x000fc60000000a00 */
[----:B------:R-:W-:-:S07]  /*10d40*/  IADD3.X R3, RZ, R23, RZ, P2, !PT ;  /* 0x00000017ff037210 */ /* 0x000fce00017fe4ff */
        /* <DEDUP_REMOVED lines=20> */
.L_x_15260:
        /* <DEDUP_REMOVED lines=11> */
.L_x_15261:
[----:B------:R-:W2:Y:S01]  /*10f40*/  LDL R0, [R1+0x10] ;  /* 0x0000100001007983 */ /* 0x000ea20000100800 */
[----:B------:R1:W-:Y:S01]  /*10f50*/  SYNCS.ARRIVE.TRANS64.A1T0 RZ, [R5+URZ+0x16850], RZ ;  /* 0x016850ff05ff79a7 */ /* 0x0003e2000810003f */
[C---:B------:R-:W-:Y:S01]  /*10f60*/  VIADD R7, R26.reuse, 0xffffffff ;  /* 0xffffffff1a077836 */ /* 0x040fe20000000000 */
[----:B------:R-:W-:Y:S01]  /*10f70*/  MOV R29, R26 ;  /* 0x0000001a001d7202 */ /* 0x000fe20000000f00 */
[----:B------:R-:W-:Y:S02]  /*10f80*/  IMAD.MOV.U32 R6, RZ, RZ, R25 ;  /* 0x000000ffff067224 */ /* 0x000fe400078e0019 */
[----:B------:R-:W-:Y:S01]  /*10f90*/  IMAD.MOV.U32 R17, RZ, RZ, R27 ;  /* 0x000000ffff117224 */ /* 0x000fe200078e001b */
[----:B--2---:R-:W-:-:S13]  /*10fa0*/  ISETP.GT.AND P0, PT, R26, R0, PT ;  /* 0x000000001a00720c */ /* 0x004fda0003f04270 */
[----:B-1----:R-:W-:Y:S05]  /*10fb0*/  @P0 BRA `(.L_x_15262) ;  /* 0xfffffff000200947 */ /* 0x002fea000383ffff */
.L_x_15249:
[----:B------:R-:W-:Y:S05]  /*10fc0*/  BSYNC B0 ;  /* 0x0000000000007941 */ /* 0x000fea0003800000 */
.L_x_15248:
        /* <DEDUP_REMOVED lines=17> */
.L_x_15264:
[----:B------:R-:W-:Y:S05]  /*110e0*/  BSYNC B0 ;  /* 0x0000000000007941 */ /* 0x000fea0003800000 */
.L_x_15263:
[----:B------:R-:W-:-:S05]  /*110f0*/  IMAD.U32 R0, RZ, RZ, UR37 ;  /* 0x00000025ff007e24 */ /* 0x000fca000f8e00ff */
[----:B------:R-:W-:-:S13]  /*11100*/  ISETP.NE.AND P0, PT, R0, 0x3, PT ;  /* 0x000000030000780c */ /* 0x000fda0003f05270 */
[----:B------:R-:W-:Y:S05]  /*11110*/  @!P0 BRA `(.L_x_15265) ;  /* 0x0000000000048947 */ /* 0x000fea0003800000 */
[----:B------:R-:W-:Y:S01]  /*11120*/  BPT.TRAP 0x1 ;  /* 0x000000040000795c */ /* 0x000fe20000300000 */
.L_x_15265:
[----:B------:R-:W2:Y:S01]  /*11130*/  LDL.LU R2, [R1+0xc] ;  /* 0x00000c0001027983 */ /* 0x000ea20000300800 */
[----:B------:R-:W-:Y:S01]  /*11140*/  IMAD R0, R25, 0x8, R22 ;  /* 0x0000000819007824 */ /* 0x000fe200078e0216 */
[----:B0-----:R-:W-:Y:S01]  /*11150*/  SHF.L.U32 R3, R27, 0x1f, RZ ;  /* 0x0000001f1b037819 */ /* 0x001fe200000006ff */
[----:B------:R-:W-:Y:S03]  /*11160*/  BSSY B0, `(.L_x_15266) ;  /* 0x0000004000007945 */ /* 0x000fe60003800000 */
[----:B------:R-:W0:Y:S01]  /*11170*/  SYNCS.PHASECHK.TRANS64.TRYWAIT P0, [R0+URZ+0x16860], R3 ;  /* 0x01686003000075a7 */ /* 0x000e22000800017f */
[----:B--2---:R-:W-:Y:S01]  /*11180*/  IMAD R6, R26, -0x80, R2 ;  /* 0xffffff801a067824 */ /* 0x004fe200078e0202 */
[----:B0-----:R-:W-:Y:S06]  /*11190*/  @!P0 BRA `(.L_x_15267) ;  /* 0x0000004800948947 */ /* 0x001fec0003800000 */
.L_x_15385:
[----:B------:R-:W-:Y:S05]  /*111a0*/  BSYNC B0 ;  /* 0x0000000000007941 */ /* 0x000fea0003800000 */
.L_x_15266:
        /* <DEDUP_REMOVED lines=15> */
[----:B------:R-:W-:Y:S01]  /*112a0*/  SHF.L.U32 R5, R28, 0x1, RZ ;  /* 0x000000011c057819 */ /* 0x000fe200000006ff */
[----:B------:R-:W-:Y:S01]  /*112b0*/  IMAD R4, R4, 0x2, R22 ;  /* 0x0000000204047824 */ /* 0x000fe200078e0216 */
[----:B0-----:R-:W0:Y:S01]  /*112c0*/  SHFL.IDX PT, R3, R23, RZ, 0x181f ;  /* 0x00181fff17037589 */ /* 0x001e2200000e0000 */
[----:B------:R-:W-:-:S03]  /*112d0*/  ISETP.GE.AND P0, PT, R28, UR4, PT ;  /* 0x000000041c007c0c */ /* 0x000fc6000bf06270 */
[----:B------:R-:W2:Y:S01]  /*112e0*/  SHFL.IDX PT, R9, R18, 0x1, 0x181f ;  /* 0x00381f0012097f89 */ /* 0x000ea200000e0000 */
[----:B------:R-:W-:-:S03]  /*112f0*/  ISETP.LT.OR P1, PT, R6, 0x1, P0 ;  /* 0x000000010600780c */ /* 0x000fc60000721670 */
        /* <DEDUP_REMOVED lines=32> */
[----:B0-----:R-:W-:-:S04]  /*11500*/  IADD3 R2, P2, R9, R5, RZ ;  /* 0x0000000509027210 */ /* 0x001fc80007f5e0ff */
[----:B-1----:R-:W-:-:S05]  /*11510*/  IADD3.X R3, RZ, R7, RZ, P2, !PT ;  /* 0x00000007ff037210 */ /* 0x002fca00017fe4ff */
[----:B------:R0:W-:Y:S01]  /*11520*/  LDGSTS.E.BYPASS.LTC128B.128 [R4+0x2c00], desc[UR54][R2.64], !P1 ;  /* 0x02c0000002047fae */ /* 0x0001e2000c901d76 */
[----:B------:R-:W-:Y:S02]  /*11530*/  ISETP.LT.OR P1, PT, R6, 0x61, P0 ;  /* 0x000000610600780c */ /* 0x000fe40000721670 */
[----:B0-----:R-:W-:Y:S02]  /*11540*/  IADD3 R2, P2, R14, R5, RZ ;  /* 0x000000050e027210 */ /* 0x001fe40007f5e0ff */
[----:B------:R0:W1:Y:S03]  /*11550*/  SHFL.IDX PT, R14, R18, 0x7, 0x181f ;  /* 0x00f81f00120e7f89 */ /* 0x00006600000e0000 */
[----:B--2---:R-:W-:-:S06]  /*11560*/  IMAD.X R3, RZ, RZ, R8, P2 ;  /* 0x000000ffff037224 */ /* 0x004fcc00010e0608 */
[----:B---3--:R0:W-:Y:S02]  /*11570*/  LDGSTS.E.BYPASS.LTC128B.128 [R4+0x3400], desc[UR54][R2.64], !P1 ;  /* 0x0340000002047fae */ /* 0x0081e4000c901d76 */
.L_x_15403:
        /* <DEDUP_REMOVED lines=9> */
.L_x_15269:
        /* <DEDUP_REMOVED lines=11> */
.L_x_15270:
[----:B------:R-:W-:Y:S01]  /*116c0*/  VIADD R25, R25, 0x1 ;  /* 0x0000000119197836 */ /* 0x000fe20000000000 */
[----:B------:R0:W-:Y:S04]  /*116d0*/  SYNCS.ARRIVE.TRANS64.A1T0 RZ, [R0+URZ+0x16850], RZ ;  /* 0x016850ff00ff79a7 */ /* 0x0001e8000810003f */
[----:B------:R-:W-:-:S04]  /*116e0*/  ISETP.NE.AND P0, PT, R25, 0x2, PT ;  /* 0x000000021900780c */ /* 0x000fc80003f05270 */
[----:B0-----:R-:W-:Y:S02]  /*116f0*/  SEL R0, RZ, 0x1, P0 ;  /* 0x00000001ff007807 */ /* 0x001fe40000000000 */
[----:B------:R-:W-:Y:S02]  /*11700*/  SEL R25, R25, RZ, P0 ;  /* 0x000000ff19197207 */ /* 0x000fe40000000000 */
[----:B------:R-:W-:-:S07]  /*11710*/  LOP3.LUT R27, R27, R0, RZ, 0x3c, !PT ;  /* 0x000000001b1b7212 */ /* 0x000fce00078e3cff */
.L_x_15229:
[----:B------:R-:W-:Y:S05]  /*11720*/  BSYNC B7 ;  /* 0x0000000000077941 */ /* 0x000fea0003800000 */
.L_x_15227:
        /* <DEDUP_REMOVED lines=12> */
.L_x_15271:
        /* <DEDUP_REMOVED lines=14> */
[----:B------:R-:W-:Y:S01]  /*118d0*/  MOV R17, RZ ;  /* 0x000000ff00117202 */ /* 0x000fe20000000f00 */
[----:B------:R-:W-:Y:S01]  /*118e0*/  IMAD.MOV.U32 R5, RZ, RZ, RZ ;  /* 0x000000ffff057224 */ /* 0x000fe200078e00ff */
        /* <DEDUP_REMOVED lines=27> */
.L_x_15413:
[----:B------:R-:W-:Y:S02]  /*11aa0*/  ULDC UR4, c[0x0][0xc38] ;  /* 0x00030e0000047ab9 */ /* 0x000fe40000000800 */
[----:B------:R-:W-:-:S04]  /*11ab0*/  IMAD.U32 R4, RZ, RZ, UR4 ;  /* 0x00000004ff047e24 */ /* 0x000fc8000f8e00ff */
[----:B-1----:R-:W-:-:S04]  /*11ac0*/  IMAD R3, R14, R4, RZ ;  /* 0x000000040e037224 */ /* 0x002fc800078e02ff */
[----:B------:R-:W-:-:S05]  /*11ad0*/  IMAD.IADD R6, R6, 0x1, R3 ;  /* 0x0000000106067824 */ /* 0x000fca00078e0203 */
[----:B------:R-:W-:-:S13]  /*11ae0*/  ISETP.GT.AND P6, PT, R6, R0, PT ;  /* 0x000000000600720c */ /* 0x000fda0003fc4270 */
[----:B------:R-:W-:Y:S05]  /*11af0*/  @P6 BRA `(.L_x_15274) ;  /* 0x0000000000a46947 */ /* 0x000fea0003800000 */
.L_x_15277:
        /* <DEDUP_REMOVED lines=35> */
.L_x_15421:
[----:B------:R-:W-:Y:S02]  /*11d30*/  ULDC UR4, c[0x0][0xc38] ;  /* 0x00030e0000047ab9 */ /* 0x000fe40000000800 */
[----:B------:R-:W-:-:S05]  /*11d40*/  MOV R4, UR4 ;  /* 0x0000000400047c02 */ /* 0x000fca0008000f00 */
[----:B-1----:R-:W-:-:S04]  /*11d50*/  IMAD R3, R14, R4, RZ ;  /* 0x000000040e037224 */ /* 0x002fc800078e02ff */
[----:B------:R-:W-:-:S05]  /*11d60*/  IMAD.IADD R6, R3, 0x1, R6 ;  /* 0x0000000103067824 */ /* 0x000fca00078e0206 */
[----:B------:R-:W-:-:S13]  /*11d70*/  ISETP.GT.AND P6, PT, R6, R0, PT ;  /* 0x000000000600720c */ /* 0x000fda0003fc4270 */
[----:B------:R-:W-:Y:S05]  /*11d80*/  @!P6 BRA `(.L_x_15277) ;  /* 0xfffffffc005ce947 */ /* 0x000fea000383ffff */
.L_x_15274:
        /* <DEDUP_REMOVED lines=10> */
.L_x_15426:
[----:B------:R-:W-:-:S13]  /*11e30*/  ISETP.NE.AND P0, PT, R3, RZ, PT ;  /* 0x000000ff0300720c */ /* 0x000fda0003f05270 */
[----:B------:R-:W-:Y:S05]  /*11e40*/  @!P0 BRA `(.L_x_15279) ;  /* 0x0000000000108947 */ /* 0x000fea0003800000 */
[----:B------:R-:W-:Y:S01]  /*11e50*/  UMOV UR4, 0xffffffff ;  /* 0xffffffff00047882 */ /* 0x000fe20000000000 */
[----:B------:R-:W-:Y:S02]  /*11e60*/  VIADD R12, R7, 0xffffffff ;  /* 0xffffffff070c7836 */ /* 0x000fe40000000000 */
[----:B------:R-:W-:Y:S05]  /*11e70*/  BRA.DIV UR4, `(.L_x_15280) ;  /* 0x0000005204087947 */ /* 0x000fea000b800000 */
[----:B------:R4:W0:Y:S02]  /*11e80*/  SHFL.IDX PT, R16, R2, R12, 0x1f ;  /* 0x00001f0c02107589 */ /* 0x00082400000e0000 */
.L_x_15279:
        /* <DEDUP_REMOVED lines=12> */
[----:B0-----:R-:W-:-:S05]  /*11f50*/  IADD3 R9, RZ, -R3, RZ ;  /* 0x80000003ff097210 */ /* 0x001fca0007ffe0ff */
        /* <DEDUP_REMOVED lines=12> */
[----:B------:R-:W-:Y:S01]  /*12020*/  @!P1 IMAD.IADD R9, R9, 0x1, -R4 ;  /* 0x0000000109099824 */ /* 0x000fe200078e0a04 */
[----:B------:R-:W-:-:S02]  /*12030*/  @!P1 IADD3 R7, R7, 0x1, RZ ;  /* 0x0000000107079810 */ /* 0x000fc40007ffe0ff */
        /* <DEDUP_REMOVED lines=24> */
[----:B------:R-:W-:-:S05]  /*121c0*/  @P0 VIADD R4, R4, 0x1 ;  /* 0x0000000104040836 */ /* 0x000fca0000000000 */
[----:B------:R-:W-:Y:S02]  /*121d0*/  @!P2 IADD3 R4, -R4, RZ, RZ ;  /* 0x000000ff0404a210 */ /* 0x000fe40007ffe1ff */
[----:B------:R-:W-:-:S05]  /*121e0*/  @!P1 LOP3.LUT R4, RZ, R5, RZ, 0x33, !PT ;  /* 0x00000005ff049212 */ /* 0x000fca00078e33ff */
[--C-:B------:R-:W-:Y:S02]  /*121f0*/  IMAD.MOV R2, RZ, RZ, -R4.reuse ;  /* 0x000000ffff027224 */ /* 0x100fe400078e0a04 */
[C---:B------:R-:W-:Y:S02]  /*12200*/  IMAD R4, R5.reuse, 0x1000000, R4 ;  /* 0x0100000005047824 */ /* 0x040fe400078e0204 */
[----:B------:R-:W-:-:S04]  /*12210*/  IMAD R5, R5, R2, R7 ;  /* 0x0000000205057224 */ /* 0x000fc800078e0207 */
[----:B------:R-:W-:Y:S01]  /*12220*/  IMAD R18, R5, 0x10000, R4 ;  /* 0x0001000005127824 */ /* 0x000fe200078e0204 */
[----:B------:R-:W-:Y:S06]  /*12230*/  BRA `(.L_x_15282) ;  /* 0x0000000000f07947 */ /* 0x000fec0003800000 */
.L_x_15281:
[----:B----4-:R-:W0:Y:S02]  /*12240*/  LDC.64 R2, c[0x0][0xc90] ;  /* 0x00032400ff027b82 */ /* 0x010e240000000a00 */
[----:B0-----:R-:W-:-:S05]  /*12250*/  IMAD.WIDE R2, R19, 0x4, R2 ;  /* 0x0000000413027825 */ /* 0x001fca00078e0202 */
[----:B------:R0:W2:Y:S02]  /*12260*/  LDG.E R6, desc[UR54][R2.64] ;  /* 0x0000003602067981 */ /* 0x0000a4000c1e1900 */
[----:B0-----:R-:W-:Y:S01]  /*12270*/  MOV R2, RZ ;  /* 0x000000ff00027202 */ /* 0x001fe20000000f00 */
        /* <DEDUP_REMOVED lines=32> */
[----:B0-----:R-:W-:-:S02]  /*12480*/  IADD3 R2, R8, 0xffffffe, RZ ;  /* 0x0ffffffe08027810 */ /* 0x001fc40007ffe0ff */
[----:B------:R-:W-:-:S04]  /*12490*/  IABS R8, R0 ;  /* 0x0000000000087213 */ /* 0x000fc80000000000 */
        /* <DEDUP_REMOVED lines=19> */
[----:B------:R-:W-:Y:S01]  /*125d0*/  @!P1 LOP3.LUT R3, RZ, R4, RZ, 0x33, !PT ;  /* 0x00000004ff039212 */ /* 0x000fe200078e33ff */
[----:B------:R-:W-:-:S04]  /*125e0*/  IMAD.MOV R4, RZ, RZ, -R4 ;  /* 0x000000ffff047224 */ /* 0x000fc800078e0a04 */
[----:B------:R-:W-:-:S07]  /*125f0*/  IMAD R18, R3, R4, R0 ;  /* 0x0000000403127224 */ /* 0x000fce00078e0200 */
.L_x_15282:
[----:B------:R-:W-:-:S05]  /*12600*/  LOP3.LUT R0, RZ, R3, RZ, 0x33, !PT ;  /* 0x00000003ff007212 */ /* 0x000fca00078e33ff */
[----:B------:R-:W-:Y:S01]  /*12610*/  IMAD.IADD R17, R17, 0x1, R0 ;  /* 0x0000000111117824 */ /* 0x000fe200078e0200 */
[----:B------:R-:W-:Y:S06]  /*12620*/  BRA `(.L_x_15283) ;  /* 0x00000000001c7947 */ /* 0x000fec0003800000 */
.L_x_15275:
[----:B------:R-:W-:Y:S01]  /*12630*/  UMOV UR4, URZ ;  /* 0x0000003f00047c82 */ /* 0x000fe20008000000 */
[----:B------:R-:W-:Y:S01]  /*12640*/  UMOV UR5, URZ ;  /* 0x0000003f00057c82 */ /* 0x000fe20008000000 */
[----:B------:R-:W-:Y:S01]  /*12650*/  ULDC UR6, c[0x0][0xc3c] ;  /* 0x00030f0000067ab9 */ /* 0x000fe20000000800 */
[----:B------:R-:W-:Y:S01]  /*12660*/  IMAD.MOV.U32 R16, RZ, RZ, R0 ;  /* 0x000000ffff107224 */ /* 0x000fe200078e0000 */
[----:B------:R-:W-:Y:S01]  /*12670*/  MOV R19, UR6 ;  /* 0x0000000600137c02 */ /* 0x000fe20008000f00 */
[----:B------:R-:W-:Y:S02]  /*12680*/  IMAD.U32 R17, RZ, RZ, UR4 ;  /* 0x00000004ff117e24 */ /* 0x000fe4000f8e00ff */
[----:B------:R-:W-:-:S07]  /*12690*/  IMAD.U32 R18, RZ, RZ, UR5 ;  /* 0x00000005ff127e24 */ /* 0x000fce000f8e00ff */
.L_x_15283:
        /* <DEDUP_REMOVED lines=10> */
.L_x_15272:
[----:B------:R-:W-:Y:S02]  /*12740*/  ULDC UR4, c[0x0][0xc3c] ;  /* 0x00030f0000047ab9 */ /* 0x000fe40000000800 */
[----:B-1----:R-:W-:-:S13]  /*12750*/  ISETP.GE.AND P0, PT, R19, UR4, PT ;  /* 0x0000000413007c0c */ /* 0x002fda000bf06270 */
[----:B------:R-:W-:Y:S05]  /*12760*/  @!P0 BRA `(.L_x_15284) ;  /* 0xffffffac007c8947 */ /* 0x000fea000383ffff */
[----:B------:R-:W-:Y:S05]  /*12770*/  BSYNC B8 ;  /* 0x0000000000087941 */ /* 0x000fea0003800000 */
.L_x_15221:
[----:B--2---:R-:W2:Y:S01]  /*12780*/  LDL.LU R0, [R1+0x38] ;  /* 0x0000380001007983 */ /* 0x004ea20000300800 */
[----:B------:R-:W-:Y:S01]  /*12790*/  BSSY B0, `(.L_x_15285) ;  /* 0x000000b000007945 */ /* 0x000fe20003800000 */
[----:B------:R-:W1:Y:S01]  /*127a0*/  S2R R5, SR_CgaCtaId ;  /* 0x0000000000057919 */ /* 0x000e620000008800 */
[----:B--2---:R-:W-:-:S05]  /*127b0*/  VIADD R0, R0, 0x1 ;  /* 0x0000000100007836 */ /* 0x004fca0000000000 */
        /* <DEDUP_REMOVED lines=8> */
.L_x_15429:
[----:B------:R-:W-:Y:S05]  /*12840*/  BSYNC B0 ;  /* 0x0000000000007941 */ /* 0x000fea0003800000 */
.L_x_15285:
[----:B------:R-:W-:-:S03]  /*12850*/  UMOV UR4, 0xffffffff ;  /* 0xffffffff00047882 */ /* 0x000fc60000000000 */
[----:B------:R-:W-:Y:S05]  /*12860*/  BRA.DIV UR4, `(.L_x_15287) ;  /* 0x0000004604c87947 */ /* 0x000fea000b800000 */
[----:B0-----:R-:W0:Y:S02]  /*12870*/  S2R R0, SR_TID.X ;  /* 0x0000000000007919 */ /* 0x001e240000002100 */
[----:B0-----:R-:W-:-:S04]  /*12880*/  SHF.R.U32.HI R0, RZ, 0x5, R0 ;  /* 0x00000005ff007819 */ /* 0x001fc80000011600 */
[----:B------:R-:W-:-:S05]  /*12890*/  LOP3.LUT R0, R0, 0x3, RZ, 0xc0, !PT ;  /* 0x0000000300007812 */ /* 0x000fca00078ec0ff */
[----:B------:R0:W1:Y:S02]  /*128a0*/  SHFL.IDX PT, R14, R0, RZ, 0x1f ;  /* 0x00001fff000e7589 */ /* 0x00006400000e0000 */
.L_x_15432:
[----:B-1----:R-:W-:Y:S01]  /*128b0*/  ISETP.NE.AND P0, PT, R14, RZ, PT ;  /* 0x000000ff0e00720c */ /* 0x002fe20003f05270 */
[----:B------:R-:W-:-:S12]  /*128c0*/  BSSY B0, `(.L_x_15288) ;  /* 0x0000024000007945 */ /* 0x000fd80003800000 */
[----:B------:R-:W-:Y:S05]  /*128d0*/  @P0 BRA `(.L_x_15289) ;  /* 0x0000000000880947 */ /* 0x000fea0003800000 */
[----:B------:R-:W-:-:S03]  /*128e0*/  UMOV UR4, 0xffffffff ;  /* 0xffffffff00047882 */ /* 0x000fc60000000000 */
[----:B------:R-:W-:Y:S05]  /*128f0*/  BRA.DIV UR4, `(.L_x_15290) ;  /* 0x0000004604d87947 */ /* 0x000fea000b800000 */
[----:B------:R-:W-:-:S13]  /*12900*/  ELECT P6, URZ, PT ;  /* 0x00000000003f782f */ /* 0x000fda00038c0000 */
.L_x_15435:
[----:B------:R-:W-:Y:S05]  /*12910*/  @!P6 BRA `(.L_x_15289) ;  /* 0x000000000078e947 */ /* 0x000fea0003800000 */
[----:B------:R-:W-:-:S06]  /*12920*/  ULOP3.LUT UR4, UR36, 0x2, URZ, 0xfc, !UPT ;  /* 0x0000000224047892 */ /* 0x000fcc000f8efc3f */
[----:B0-----:R-:W-:-:S05]  /*12930*/  IMAD.U32 R0, RZ, RZ, UR4 ;  /* 0x00000004ff007e24 */ /* 0x001fca000f8e00ff */
[----:B------:R-:W-:-:S13]  /*12940*/  ISETP.NE.AND P0, PT, R0, 0x3, PT ;  /* 0x000000030000780c */ /* 0x000fda0003f05270 */
[----:B------:R-:W-:Y:S05]  /*12950*/  @!P0 BRA `(.L_x_15291) ;  /* 0x0000000000048947 */ /* 0x000fea0003800000 */
[----:B------:R-:W-:Y:S01]  /*12960*/  BPT.TRAP 0x1 ;  /* 0x000000040000795c */ /* 0x000fe20000300000 */
.L_x_15291:
[----:B------:R-:W-:Y:S01]  /*12970*/  IMAD R3, R25, 0x8, R5 ;  /* 0x0000000819037824 */ /* 0x000fe200078e0205 */
[----:B------:R-:W-:Y:S01]  /*12980*/  SHF.L.U32 R2, R27, 0x1f, RZ ;  /* 0x0000001f1b027819 */ /* 0x000fe200000006ff */
[----:B------:R-:W-:-:S03]  /*12990*/  VIADD R25, R25, 0x1 ;  /* 0x0000000119197836 */ /* 0x000fc60000000000 */
[----:B------:R-:W0:Y:S02]  /*129a0*/  SYNCS.PHASECHK.TRANS64.TRYWAIT P1, [R3+URZ+0x16840], R2 ;  /* 0x01684002030075a7 */ /* 0x000e24000802017f */
[----:B------:R-:W-:-:S04]  /*129b0*/  ISETP.NE.AND P2, PT, R25, 0x2, PT ;  /* 0x000000021900780c */ /* 0x000fc80003f45270 */
[----:B------:R-:W-:Y:S01]  /*129c0*/  SEL R0, RZ, 0x1, P2 ;  /* 0x00000001ff007807 */ /* 0x000fe20001000000 */
[----:B0-----:R-:W-:Y:S08]  /*129d0*/  @!P1 BRA `(.L_x_15292) ;  /* 0x0000004400c09947 */ /* 0x001ff00003800000 */
.L_x_15436:
[----:B------:R-:W-:Y:S02]  /*129e0*/  SEL R25, R25, RZ, P2 ;  /* 0x000000ff19197207 */ /* 0x000fe40001000000 */
[----:B------:R-:W-:Y:S01]  /*129f0*/  LOP3.LUT R0, R27, R0, RZ, 0x3c, !PT ;  /* 0x000000001b007212 */ /* 0x000fe200078e3cff */
[----:B------:R-:W-:Y:S06]  /*12a00*/  @!P0 BRA `(.L_x_15293) ;  /* 0x0000000000048947 */ /* 0x000fec0003800000 */
[----:B------:R-:W-:Y:S01]  /*12a10*/  BPT.TRAP 0x1 ;  /* 0x000000040000795c */ /* 0x000fe20000300000 */
.L_x_15293:
[----:B------:R-:W-:Y:S01]  /*12a20*/  IMAD R25, R25, 0x8, R5 ;  /* 0x0000000819197824 */ /* 0x000fe200078e0205 */
[----:B------:R-:W-:-:S04]  /*12a30*/  SHF.L.U32 R0, R0, 0x1f, RZ ;  /* 0x0000001f00007819 */ /* 0x000fc800000006ff */
[----:B------:R-:W1:Y:S02]  /*12a40*/  SYNCS.PHASECHK.TRANS64.TRYWAIT P1, [R25+URZ+0x16840], R0 ;  /* 0x01684000190075a7 */ /* 0x000e64000802017f */
[----:B-1----:R-:W-:Y:S05]  /*12a50*/  @!P1 BRA `(.L_x_15294) ;  /* 0x0000004400b49947 */ /* 0x002fea0003800000 */
.L_x_15437:
[----:B------:R-:W-:Y:S05]  /*12a60*/  @!P0 BRA `(.L_x_15295) ;  /* 0x0000000000048947 */ /* 0x000fea0003800000 */
[----:B------:R-:W-:Y:S01]  /*12a70*/  BPT.TRAP 0x1 ;  /* 0x000000040000795c */ /* 0x000fe20000300000 */
.L_x_15295:
[----:B------:R-:W2:Y:S02]  /*12a80*/  SYNCS.PHASECHK.TRANS64.TRYWAIT P1, [R3+URZ+0x16860], R2 ;  /* 0x01686002030075a7 */ /* 0x000ea4000802017f */
[----:B--2---:R-:W-:Y:S05]  /*12a90*/  @!P1 BRA `(.L_x_15296) ;  /* 0x0000004400b89947 */ /* 0x004fea0003800000 */
.L_x_15438:
[----:B------:R-:W-:Y:S05]  /*12aa0*/  @!P0 BRA `(.L_x_15297) ;  /* 0x0000000000048947 */ /* 0x000fea0003800000 */
[----:B------:R-:W-:Y:S01]  /*12ab0*/  BPT.TRAP 0x1 ;  /* 0x000000040000795c */ /* 0x000fe20000300000 */
.L_x_15297:
[----:B---3--:R3:W4:Y:S02]  /*12ac0*/  SYNCS.PHASECHK.TRANS64.TRYWAIT P0, [R25+URZ+0x16860], R0 ;  /* 0x01686000190075a7 */ /* 0x008724000800017f */
[----:B----4-:R-:W-:Y:S05]  /*12ad0*/  @!P0 NANOSLEEP.SYNCS 0x989680 ;  /* 0x009896800000895d */ /* 0x010fea0003900000 */
[----:B------:R-:W4:Y:S02]  /*12ae0*/  @!P0 SYNCS.PHASECHK.TRANS64 P0, [R25+URZ+0x16860], R0 ;  /* 0x01686000190085a7 */ /* 0x000f24000800007f */
[----:B----4-:R-:W-:Y:S05]  /*12af0*/  @!P0 BRA `(.L_x_15297) ;  /* 0xfffffffc00f08947 */ /* 0x010fea000383ffff */
.L_x_15289:
[----:B------:R-:W-:Y:S05]  /*12b00*/  BSYNC B0 ;  /* 0x0000000000007941 */ /* 0x000fea0003800000 */
.L_x_15288:
[----:B------:R-:W-:Y:S05]  /*12b10*/  EXIT ;  /* 0x000000000000794d */ /* 0x000fea0003800000 */
.L_x_15166:
[----:B0-----:R-:W-:-:S04]  /*12b20*/  MOV R3, UR45 ;  /* 0x0000002d00037c02 */ /* 0x001fc80008000f00 */
[----:B------:R0:W1:Y:S03]  /*12b30*/  SYNCS.PHASECHK.TRANS64.TRYWAIT P1, [R3+URZ+0x16800], R0 ;  /* 0x01680000030075a7 */ /* 0x000066000802017f */
[----:B-1----:R-:W-:Y:S05]  /*12b40*/  @!P1 NANOSLEEP.SYNCS 0x989680 ;  /* 0x009896800000995d */ /* 0x002fea0003900000 */
[----:B------:R-:W1:Y:S02]  /*12b50*/  @!P1 SYNCS.PHASECHK.TRANS64 P1, [R3+URZ+0x16800], R0 ;  /* 0x01680000030095a7 */ /* 0x000e64000802007f */
[----:B-1----:R-:W-:Y:S05]  /*12b60*/  @!P1 BRA `(.L_x_15166) ;  /* 0xfffffffc00ec9947 */ /* 0x002fea000383ffff */
[----:B------:R-:W-:Y:S05]  /*12b70*/  BRA `(.L_x_15298) ;  /* 0xfffffeec00f47947 */ /* 0x000fea000383ffff */
.L_x_15170:
[----:B-1----:R1:W2:Y:S02]  /*12b80*/  SYNCS.PHASECHK.TRANS64.TRYWAIT P1, [R0+URZ+0x16830], R3 ;  /* 0x01683003000075a7 */ /* 0x0022a4000802017f */
[----:B--2---:R-:W-:Y:S05]  /*12b90*/  @!P1 NANOSLEEP.SYNCS 0x989680 ;  /* 0x009896800000995d */ /* 0x004fea0003900000 */
[----:B------:R-:W2:Y:S02]  /*12ba0*/  @!P1 SYNCS.PHASECHK.TRANS64 P1, [R0+URZ+0x16830], R3 ;  /* 0x01683003000095a7 */ /* 0x000ea4000802007f */
[----:B--2---:R-:W-:Y:S05]  /*12bb0*/  @!P1 BRA `(.L_x_15170) ;  /* 0xfffffffc00f09947 */ /* 0x004fea000383ffff */
[----:B------:R-:W-:Y:S05]  /*12bc0*/  BRA `(.L_x_15169) ;  /* 0xfffffef000107947 */ /* 0x000fea000383ffff */
.L_x_15176:
[----:B-1----:R-:W-:-:S04]  /*12bd0*/  IMAD.U32 R6, RZ, RZ, UR6 ;  /* 0x00000006ff067e24 */ /* 0x002fc8000f8e00ff */
[----:B------:R1:W2:Y:S03]  /*12be0*/  SYNCS.PHASECHK.TRANS64.TRYWAIT P1, [R6+URZ+0x16830], R5 ;  /* 0x01683005060075a7 */ /* 0x0002a6000802017f */
[----:B--2---:R-:W-:Y:S05]  /*12bf0*/  @!P1 NANOSLEEP.SYNCS 0x989680 ;  /* 0x009896800000995d */ /* 0x004fea0003900000 */
[----:B------:R-:W2:Y:S02]  /*12c00*/  @!P1 SYNCS.PHASECHK.TRANS64 P1, [R6+URZ+0x16830], R5 ;  /* 0x01683005060095a7 */ /* 0x000ea4000802007f */
[----:B--2---:R-:W-:Y:S05]  /*12c10*/  @!P1 BRA `(.L_x_15176) ;  /* 0xfffffffc00ec9947 */ /* 0x004fea000383ffff */
[----:B------:R-:W-:Y:S05]  /*12c20*/  BRA `(.L_x_15173) ;  /* 0xffffff1800747947 */ /* 0x000fea000383ffff */
.L_x_15180:
[----:B-1----:R-:W-:-:S04]  /*12c30*/  IMAD.U32 R6, RZ, RZ, UR6 ;  /* 0x00000006ff067e24 */ /* 0x002fc8000f8e00ff */
[----:B------:R1:W2:Y:S03]  /*12c40*/  SYNCS.PHASECHK.TRANS64.TRYWAIT P1, [R6+URZ+0x16850], R5 ;  /* 0x01685005060075a7 */ /* 0x0002a6000802017f */
[----:B--2---:R-:W-:Y:S05]  /*12c50*/  @!P1 NANOSLEEP.SYNCS 0x989680 ;  /* 0x009896800000995d */ /* 0x004fea0003900000 */
[----:B------:R-:W2:Y:S02]  /*12c60*/  @!P1 SYNCS.PHASECHK.TRANS64 P1, [R6+URZ+0x16850], R5 ;  /* 0x01685005060095a7 */ /* 0x000ea4000802007f */
[----:B--2---:R-:W-:Y:S05]  /*12c70*/  @!P1 BRA `(.L_x_15180) ;  /* 0xfffffffc00ec9947 */ /* 0x004fea000383ffff */
[----:B------:R-:W-:Y:S05]  /*12c80*/  BRA `(.L_x_15177) ;  /* 0xffffff1800f87947 */ /* 0x000fea000383ffff */
.L_x_15188:
[----:B-1----:R-:W-:-:S04]  /*12c90*/  IMAD.U32 R6, RZ, RZ, UR6 ;  /* 0x00000006ff067e24 */ /* 0x002fc8000f8e00ff */
[----:B------:R1:W2:Y:S03]  /*12ca0*/  SYNCS.PHASECHK.TRANS64.TRYWAIT P1, [R6+URZ+0x16830], R5 ;  /* 0x01683005060075a7 */ /* 0x0002a6000802017f */
[----:B--2---:R-:W-:Y:S05]  /*12cb0*/  @!P1 NANOSLEEP.SYNCS 0x989680 ;  /* 0x009896800000995d */ /* 0x004fea0003900000 */
[----:B------:R-:W2:Y:S02]  /*12cc0*/  @!P1 SYNCS.PHASECHK.TRANS64 P1, [R6+URZ+0x16830], R5 ;  /* 0x01683005060095a7 */ /* 0x000ea4000802007f */
[----:B--2---:R-:W-:Y:S05]  /*12cd0*/  @!P1 BRA `(.L_x_15188) ;  /* 0xfffffffc00ec9947 */ /* 0x004fea000383ffff */
[----:B------:R-:W-:Y:S05]  /*12ce0*/  BRA `(.L_x_15185) ;  /* 0xffffff4800087947 */ /* 0x000fea000383ffff */
.L_x_15192:
[----:B-1----:R-:W-:-:S04]  /*12cf0*/  IMAD.U32 R6, RZ, RZ, UR6 ;  /* 0x00000006ff067e24 */ /* 0x002fc8000f8e00ff */
[----:B------:R1:W2:Y:S03]  /*12d00*/  SYNCS.PHASECHK.TRANS64.TRYWAIT P1, [R6+URZ+0x16850], R5 ;  /* 0x01685005060075a7 */ /* 0x0002a6000802017f */
[----:B--2---:R-:W-:Y:S05]  /*12d10*/  @!P1 NANOSLEEP.SYNCS 0x989680 ;  /* 0x009896800000995d */ /* 0x004fea0003900000 */
[----:B------:R-:W2:Y:S02]  /*12d20*/  @!P1 SYNCS.PHASECHK.TRANS64 P1, [R6+URZ+0x16850], R5 ;  /* 0x01685005060095a7 */ /* 0x000ea4000802007f */
[----:B--2---:R-:W-:Y:S05]  /*12d30*/  @!P1 BRA `(.L_x_15192) ;  /* 0xfffffffc00ec9947 */ /* 0x004fea000383ffff */
[----:B------:R-:W-:Y:S05]  /*12d40*/  BRA `(.L_x_15189) ;  /* 0xffffff4800807947 */ /* 0x000fea000383ffff */
.L_x_15199:
[----:B-1----:R-:W-:-:S04]  /*12d50*/  IMAD.U32 R4, RZ, RZ, UR5 ;  /* 0x00000005ff047e24 */ /* 0x002fc8000f8e00ff */
[----:B------:R1:W2:Y:S03]  /*12d60*/  SYNCS.PHASECHK.TRANS64.TRYWAIT P1, [R4+URZ+0x16850], R3 ;  /* 0x01685003040075a7 */ /* 0x0002a6000802017f */
[----:B--2---:R-:W-:Y:S05]  /*12d70*/  @!P1 NANOSLEEP.SYNCS 0x989680 ;  /* 0x009896800000995d */ /* 0x004fea0003900000 */
[----:B------:R-:W2:Y:S02]  /*12d80*/  @!P1 SYNCS.PHASECHK.TRANS64 P1, [R4+URZ+0x16850], R3 ;  /* 0x01685003040095a7 */ /* 0x000ea4000802007f */
[----:B--2---:R-:W-:Y:S05]  /*12d90*/  @!P1 BRA `(.L_x_15199) ;  /* 0xfffffffc00ec9947 */ /* 0x004fea000383ffff */
[----:B------:R-:W-:Y:S05]  /*12da0*/  BRA `(.L_x_15198) ;  /* 0xffffff6800f47947 */ /* 0x000fea000383ffff */
.L_x_15235:
[----:B0-----:R-:W0:Y:S01]  /*12db0*/  S2R R20, SR_TID.X ;  /* 0x0000000000147919 */ /* 0x001e220000002100 */
        /* <DEDUP_REMOVED lines=10> */
.L_x_15300:
[----:B------:R-:W-:Y:S05]  /*12e60*/  BSYNC B0 ;  /* 0x0000000000007941 */ /* 0x000fea0003800000 */
.L_x_15299:
[----:B------:R-:W-:Y:S05]  /*12e70*/  BRA `(.L_x_15301) ;  /* 0xffffffb400f07947 */ /* 0x000fea000383ffff */
.L_x_15238:
[----:B0-----:R0:W1:Y:S02]  /*12e80*/  SYNCS.PHASECHK.TRANS64.TRYWAIT P0, [R3+URZ+0x16840], R4 ;  /* 0x01684004030075a7 */ /* 0x001064000800017f */
[----:B-1----:R-:W-:Y:S05]  /*12e90*/  @!P0 NANOSLEEP.SYNCS 0x989680 ;  /* 0x009896800000895d */ /* 0x002fea0003900000 */
[----:B------:R-:W1:Y:S02]  /*12ea0*/  @!P0 SYNCS.PHASECHK.TRANS64 P0, [R3+URZ+0x16840], R4 ;  /* 0x01684004030085a7 */ /* 0x000e64000800007f */
[----:B-1----:R-:W-:Y:S05]  /*12eb0*/  @!P0 BRA `(.L_x_15238) ;  /* 0xfffffffc00f08947 */ /* 0x002fea000383ffff */
[----:B------:R-:W-:Y:S05]  /*12ec0*/  BRA `(.L_x_15302) ;  /* 0xffffffb800447947 */ /* 0x000fea000383ffff */
.L_x_15239:
        /* <DEDUP_REMOVED lines=8> */
.L_x_15304:
[----:B------:R-:W-:Y:S05]  /*12f50*/  BSYNC B0 ;  /* 0x0000000000007941 */ /* 0x000fea0003800000 */
.L_x_15303:
        /* <DEDUP_REMOVED lines=9> */
.L_x_15305:
[----:B------:R-:W-:Y:S02]  /*12ff0*/  IMAD.MOV.U32 R13, RZ, RZ, R2 ;  /* 0x000000ffff0d7224 */ /* 0x000fe400078e0002 */
[----:B------:R-:W-:Y:S02]  /*13000*/  IMAD.MOV.U32 R12, RZ, RZ, 0x1 ;  /* 0x00000001ff0c7424 */ /* 0x000fe400078e00ff */
[----:B------:R-:W-:-:S07]  /*13010*/  IMAD.MOV.U32 R7, RZ, RZ, R14 ;  /* 0x000000ffff077224 */ /* 0x000fce00078e000e */
[----:B------:R-:W-:Y:S05]  /*13020*/  WARPSYNC.COLLECTIVE R15, `(.L_x_15306) ;  /* 0x000000000f087348 */ /* 0x000fea0003c00000 */
[----:B------:R0:W1:Y:S02]  /*13030*/  SHFL.IDX P6, R14, R13, R12, R11 ;  /* 0x0000000c0d0e7389 */ /* 0x00006400000c000b */
[----:B01----:R-:W-:Y:S01]  /*13040*/  ENDCOLLECTIVE ;  /* 0x000000000000791b */ /* 0x003fe20003800000 */
.L_x_15306:
        /* <DEDUP_REMOVED lines=11> */
[----:B0-----:R-:W-:Y:S01]  /*13100*/  IMAD.MOV.U32 R6, RZ, RZ, R14 ;  /* 0x000000ffff067224 */ /* 0x001fe200078e000e */
[----:B------:R-:W-:-:S07]  /*13110*/  @P1 LEA R8, R5, R22, 0x1 ;  /* 0x0000001605081211 */ /* 0x000fce00078e08ff */
[----:B------:R-:W-:Y:S05]  /*13120*/  WARPSYNC.COLLECTIVE R15, `(.L_x_15307) ;  /* 0x000000000f087348 */ /* 0x000fea0003c00000 */
[----:B------:R0:W1:Y:S02]  /*13130*/  SHFL.IDX P6, R14, R13, R12, R11 ;  /* 0x0000000c0d0e7389 */ /* 0x00006400000c000b */
[----:B01----:R-:W-:Y:S01]  /*13140*/  ENDCOLLECTIVE ;  /* 0x000000000000791b */ /* 0x003fe20003800000 */
.L_x_15307:
[----:B------:R-:W-:Y:S02]  /*13150*/  IMAD.MOV.U32 R13, RZ, RZ, R2 ;  /* 0x000000ffff0d7224 */ /* 0x000fe400078e0002 */
[----:B------:R-:W-:Y:S02]  /*13160*/  IMAD.MOV.U32 R12, RZ, RZ, 0x2 ;  /* 0x00000002ff0c7424 */ /* 0x000fe400078e00ff */
[----:B------:R-:W-:-:S07]  /*13170*/  IMAD.MOV.U32 R7, RZ, RZ, R14 ;  /* 0x000000ffff077224 */ /* 0x000fce00078e000e */
[----:B------:R-:W-:Y:S05]  /*13180*/  WARPSYNC.COLLECTIVE R15, `(.L_x_15308) ;  /* 0x000000000f087348 */ /* 0x000fea0003c00000 */
[----:B------:R0:W1:Y:S02]  /*13190*/  SHFL.IDX P6, R14, R13, R12, R11 ;  /* 0x0000000c0d0e7389 */ /* 0x00006400000c000b */
[----:B01----:R-:W-:Y:S01]  /*131a0*/  ENDCOLLECTIVE ;  /* 0x000000000000791b */ /* 0x003fe20003800000 */
.L_x_15308:
        /* <DEDUP_REMOVED lines=15> */
.L_x_15309:
[----:B------:R-:W-:Y:S01]  /*132a0*/  @P1 LEA R8, R5, R22, 0x1 ;  /* 0x0000001605081211 */ /* 0x000fe200078e08ff */
[----:B------:R-:W-:Y:S02]  /*132b0*/  IMAD.MOV.U32 R13, RZ, RZ, R2 ;  /* 0x000000ffff0d7224 */ /* 0x000fe400078e0002 */
[----:B------:R-:W-:Y:S02]  /*132c0*/  IMAD.MOV.U32 R12, RZ, RZ, 0x3 ;  /* 0x00000003ff0c7424 */ /* 0x000fe400078e00ff */
[----:B------:R-:W-:-:S07]  /*132d0*/  IMAD.MOV.U32 R7, RZ, RZ, R14 ;  /* 0x000000ffff077224 */ /* 0x000fce00078e000e */
[----:B------:R-:W-:Y:S05]  /*132e0*/  WARPSYNC.COLLECTIVE R15, `(.L_x_15310) ;  /* 0x000000000f087348 */ /* 0x000fea0003c00000 */
[----:B------:R0:W1:Y:S02]  /*132f0*/  SHFL.IDX P6, R14, R13, R12, R11 ;  /* 0x0000000c0d0e7389 */ /* 0x00006400000c000b */
[----:B01----:R-:W-:Y:S01]  /*13300*/  ENDCOLLECTIVE ;  /* 0x000000000000791b */ /* 0x003fe20003800000 */
.L_x_15310:
        /* <DEDUP_REMOVED lines=15> */
.L_x_15311:
[----:B------:R-:W-:Y:S01]  /*13400*/  @P1 LEA R8, R5, R22, 0x1 ;  /* 0x0000001605081211 */ /* 0x000fe200078e08ff */
[----:B------:R-:W-:Y:S02]  /*13410*/  IMAD.MOV.U32 R13, RZ, RZ, R2 ;  /* 0x000000ffff0d7224 */ /* 0x000fe400078e0002 */
[----:B------:R-:W-:Y:S02]  /*13420*/  IMAD.MOV.U32 R12, RZ, RZ, 0x4 ;  /* 0x00000004ff0c7424 */ /* 0x000fe400078e00ff */
[----:B------:R-:W-:-:S07]  /*13430*/  IMAD.MOV.U32 R7, RZ, RZ, R14 ;  /* 0x000000ffff077224 */ /* 0x000fce00078e000e */
[----:B------:R-:W-:Y:S05]  /*13440*/  WARPSYNC.COLLECTIVE R15, `(.L_x_15312) ;  /* 0x000000000f087348 */ /* 0x000fea0003c00000 */
[----:B------:R0:W1:Y:S02]  /*13450*/  SHFL.IDX P6, R14, R13, R12, R11 ;  /* 0x0000000c0d0e7389 */ /* 0x00006400000c000b */
[----:B01----:R-:W-:Y:S01]  /*13460*/  ENDCOLLECTIVE ;  /* 0x000000000000791b */ /* 0x003fe20003800000 */
.L_x_15312:
        /* <DEDUP_REMOVED lines=15> */
.L_x_15313:
[----:B------:R-:W-:Y:S01]  /*13560*/  @P1 LEA R8, R5, R22, 0x1 ;  /* 0x0000001605081211 */ /* 0x000fe200078e08ff */
[----:B------:R-:W-:Y:S02]  /*13570*/  IMAD.MOV.U32 R13, RZ, RZ, R2 ;  /* 0x000000ffff0d7224 */ /* 0x000fe400078e0002 */
[----:B------:R-:W-:Y:S02]  /*13580*/  IMAD.MOV.U32 R12, RZ, RZ, 0x5 ;  /* 0x00000005ff0c7424 */ /* 0x000fe400078e00ff */
[----:B------:R-:W-:-:S07]  /*13590*/  IMAD.MOV.U32 R7, RZ, RZ, R14 ;  /* 0x000000ffff077224 */ /* 0x000fce00078e000e */
[----:B------:R-:W-:Y:S05]  /*135a0*/  WARPSYNC.COLLECTIVE R15, `(.L_x_15314) ;  /* 0x000000000f087348 */ /* 0x000fea0003c00000 */
[----:B------:R0:W1:Y:S02]  /*135b0*/  SHFL.IDX P6, R14, R13, R12, R11 ;  /* 0x0000000c0d0e7389 */ /* 0x00006400000c000b */
[----:B01----:R-:W-:Y:S01]  /*135c0*/  ENDCOLLECTIVE ;  /* 0x000000000000791b */ /* 0x003fe20003800000 */
.L_x_15314:
        /* <DEDUP_REMOVED lines=15> */
.L_x_15315:
[----:B------:R-:W-:Y:S01]  /*136c0*/  @P1 LEA R8, R5, R22, 0x1 ;  /* 0x0000001605081211 */ /* 0x000fe200078e08ff */
[----:B------:R-:W-:Y:S02]  /*136d0*/  IMAD.MOV.U32 R13, RZ, RZ, R2 ;  /* 0x000000ffff0d7224 */ /* 0x000fe400078e0002 */
[----:B------:R-:W-:Y:S02]  /*136e0*/  IMAD.MOV.U32 R12, RZ, RZ, 0x6 ;  /* 0x00000006ff0c7424 */ /* 0x000fe400078e00ff */
[----:B------:R-:W-:-:S07]  /*136f0*/  IMAD.MOV.U32 R7, RZ, RZ, R14 ;  /* 0x000000ffff077224 */ /* 0x000fce00078e000e */
[----:B------:R-:W-:Y:S05]  /*13700*/  WARPSYNC.COLLECTIVE R15, `(.L_x_15316) ;  /* 0x000000000f087348 */ /* 0x000fea0003c00000 */
[----:B------:R0:W1:Y:S02]  /*13710*/  SHFL.IDX P6, R14, R13, R12, R11 ;  /* 0x0000000c0d0e7389 */ /* 0x00006400000c000b */
[----:B01----:R-:W-:Y:S01]  /*13720*/  ENDCOLLECTIVE ;  /* 0x000000000000791b */ /* 0x003fe20003800000 */
.L_x_15316:
        /* <DEDUP_REMOVED lines=15> */
.L_x_15317:
[----:B------:R-:W-:Y:S01]  /*13820*/  @P1 LEA R8, R5, R22, 0x1 ;  /* 0x0000001605081211 */ /* 0x000fe200078e08ff */
[----:B------:R-:W-:Y:S02]  /*13830*/  IMAD.MOV.U32 R13, RZ, RZ, R2 ;  /* 0x000000ffff0d7224 */ /* 0x000fe400078e0002 */
[----:B------:R-:W-:Y:S02]  /*13840*/  IMAD.MOV.U32 R12, RZ, RZ, 0x7 ;  /* 0x00000007ff0c7424 */ /* 0x000fe400078e00ff */
[----:B------:R-:W-:-:S07]  /*13850*/  IMAD.MOV.U32 R7, RZ, RZ, R14 ;  /* 0x000000ffff077224 */ /* 0x000fce00078e000e */
[----:B------:R-:W-:Y:S05]  /*13860*/  WARPSYNC.COLLECTIVE R15, `(.L_x_15318) ;  /* 0x000000000f087348 */ /* 0x000fea0003c00000 */
[----:B------:R0:W1:Y:S02]  /*13870*/  SHFL.IDX P6, R14, R13, R12, R11 ;  /* 0x0000000c0d0e7389 */ /* 0x00006400000c000b */
[----:B01----:R-:W-:Y:S01]  /*13880*/  ENDCOLLECTIVE ;  /* 0x000000000000791b */ /* 0x003fe20003800000 */
.L_x_15318:
        /* <DEDUP_REMOVED lines=10> */
.L_x_15319:
[----:B------:R-:W-:Y:S01]  /*13930*/  @!PT LDS RZ, [RZ] ;  /* 0x00000000fffff984 */ /* 0x000fe20000000800 */
[----:B------:R-:W-:Y:S01]  /*13940*/  @!PT LDS RZ, [RZ] ;  /* 0x00000000fffff984 */ /* 0x000fe20000000800 */
[----:B------:R-:W-:Y:S01]  /*13950*/  @!PT LDS RZ, [RZ] ;  /* 0x00000000fffff984 */ /* 0x000fe20000000800 */
[----:B------:R2:W-:Y:S01]  /*13960*/  @P1 LDGSTS.E.BYPASS.LTC128B.128 [R8+0x11400], desc[UR54][R6.64], !P2 ;  /* 0x1140000006081fae */ /* 0x0005e2000d101d76 */
[----:B------:R-:W-:Y:S01]  /*13970*/  IMAD.MOV.U32 R0, RZ, RZ, R14 ;  /* 0x000000ffff007224 */ /* 0x000fe200078e000e */
[----:B------:R-:W-:Y:S06]  /*13980*/  BRA `(.L_x_15320) ;  /* 0xffffffb4004c7947 */ /* 0x000fec000383ffff */
.L_x_15244:
        /* <DEDUP_REMOVED lines=9> */
.L_x_15321:
[C---:B------:R-:W-:Y:S02]  /*13a20*/  ISETP.GE.AND P2, PT, R17.reuse, R3, PT ;  /* 0x000000031100720c */ /* 0x040fe40003f46270 */
[----:B------:R-:W-:Y:S01]  /*13a30*/  IADD3 R8, R17, 0x10, RZ ;  /* 0x0000001011087810 */ /* 0x000fe20007ffe0ff */
[----:B------:R-:W-:Y:S02]  /*13a40*/  IMAD.MOV.U32 R13, RZ, RZ, R0 ;  /* 0x000000ffff0d7224 */ /* 0x000fe400078e0000 */
[----:B------:R-:W-:-:S08]  /*13a50*/  IMAD.MOV.U32 R6, RZ, RZ, R14 ;  /* 0x000000ffff067224 */ /* 0x000fd000078e000e */
[----:B------:R-:W-:Y:S05]  /*13a60*/  WARPSYNC.COLLECTIVE R15, `(.L_x_15322) ;  /* 0x000000000f087348 */ /* 0x000fea0003c00000 */
[----:B------:R0:W1:Y:S02]  /*13a70*/  SHFL.IDX P6, R14, R13, R12, R11 ;  /* 0x0000000c0d0e7389 */ /* 0x00006400000c000b */
[----:B01----:R-:W-:Y:S01]  /*13a80*/  ENDCOLLECTIVE ;  /* 0x000000000000791b */ /* 0x003fe20003800000 */
.L_x_15322:
[----:B------:R-:W-:Y:S02]  /*13a90*/  IMAD.MOV.U32 R13, RZ, RZ, R4 ;  /* 0x000000ffff0d7224 */ /* 0x000fe400078e0004 */
[----:B------:R-:W-:Y:S02]  /*13aa0*/  IMAD.MOV.U32 R12, RZ, RZ, 0x1 ;  /* 0x00000001ff0c7424 */ /* 0x000fe400078e00ff */
[----:B------:R-:W-:-:S07]  /*13ab0*/  IMAD.MOV.U32 R7, RZ, RZ, R14 ;  /* 0x000000ffff077224 */ /* 0x000fce00078e000e */
[----:B------:R-:W-:Y:S05]  /*13ac0*/  WARPSYNC.COLLECTIVE R15, `(.L_x_15323) ;  /* 0x000000000f087348 */ /* 0x000fea0003c00000 */
[----:B------:R0:W1:Y:S02]  /*13ad0*/  SHFL.IDX P6, R14, R13, R12, R11 ;  /* 0x0000000c0d0e7389 */ /* 0x00006400000c000b */
[----:B01----:R-:W-:Y:S01]  /*13ae0*/  ENDCOLLECTIVE ;  /* 0x000000000000791b */ /* 0x003fe20003800000 */
.L_x_15323:
        /* <DEDUP_REMOVED lines=15> */
.L_x_15324:
[----:B------:R-:W-:Y:S02]  /*13be0*/  IMAD.MOV.U32 R13, RZ, RZ, R4 ;  /* 0x000000ffff0d7224 */ /* 0x000fe400078e0004 */
[----:B------:R-:W-:Y:S02]  /*13bf0*/  IMAD.MOV.U32 R12, RZ, RZ, 0x2 ;  /* 0x00000002ff0c7424 */ /* 0x000fe400078e00ff */
[----:B------:R-:W-:-:S07]  /*13c00*/  IMAD.MOV.U32 R7, RZ, RZ, R14 ;  /* 0x000000ffff077224 */ /* 0x000fce00078e000e */
[----:B------:R-:W-:Y:S05]  /*13c10*/  WARPSYNC.COLLECTIVE R15, `(.L_x_15325) ;  /* 0x000000000f087348 */ /* 0x000fea0003c00000 */
[----:B------:R0:W1:Y:S02]  /*13c20*/  SHFL.IDX P6, R14, R13, R12, R11 ;  /* 0x0000000c0d0e7389 */ /* 0x00006400000c000b */
[----:B01----:R-:W-:Y:S01]  /*13c30*/  ENDCOLLECTIVE ;  /* 0x000000000000791b */ /* 0x003fe20003800000 */
.L_x_15325:
        /* <DEDUP_REMOVED lines=16> */
.L_x_15326:
[----:B------:R-:W-:Y:S02]  /*13d40*/  IMAD.MOV.U32 R13, RZ, RZ, R4 ;  /* 0x000000ffff0d7224 */ /* 0x000fe400078e0004 */
[----:B------:R-:W-:Y:S02]  /*13d50*/  IMAD.MOV.U32 R12, RZ, RZ, 0x3 ;  /* 0x00000003ff0c7424 */ /* 0x000fe400078e00ff */
[----:B------:R-:W-:-:S07]  /*13d60*/  IMAD.MOV.U32 R7, RZ, RZ, R14 ;  /* 0x000000ffff077224 */ /* 0x000fce00078e000e */
[----:B------:R-:W-:Y:S05]  /*13d70*/  WARPSYNC.COLLECTIVE R15, `(.L_x_15327) ;  /* 0x000000000f087348 */ /* 0x000fea0003c00000 */
[----:B------:R0:W1:Y:S02]  /*13d80*/  SHFL.IDX P6, R14, R13, R12, R11 ;  /* 0x0000000c0d0e7389 */ /* 0x00006400000c000b */
[----:B01----:R-:W-:Y:S01]  /*13d90*/  ENDCOLLECTIVE ;  /* 0x000000000000791b */ /* 0x003fe20003800000 */
.L_x_15327:
        /* <DEDUP_REMOVED lines=16> */
.L_x_15328:
[----:B------:R-:W-:Y:S02]  /*13ea0*/  IMAD.MOV.U32 R13, RZ, RZ, R4 ;  /* 0x000000ffff0d7224 */ /* 0x000fe400078e0004 */
[----:B------:R-:W-:Y:S02]  /*13eb0*/  IMAD.MOV.U32 R12, RZ, RZ, 0x4 ;  /* 0x00000004ff0c7424 */ /* 0x000fe400078e00ff */
[----:B------:R-:W-:-:S07]  /*13ec0*/  IMAD.MOV.U32 R7, RZ, RZ, R14 ;  /* 0x000000ffff077224 */ /* 0x000fce00078e000e */
[----:B------:R-:W-:Y:S05]  /*13ed0*/  WARPSYNC.COLLECTIVE R15, `(.L_x_15329) ;  /* 0x000000000f087348 */ /* 0x000fea0003c00000 */
[----:B------:R0:W1:Y:S02]  /*13ee0*/  SHFL.IDX P6, R14, R13, R12, R11 ;  /* 0x0000000c0d0e7389 */ /* 0x00006400000c000b */
[----:B01----:R-:W-:Y:S01]  /*13ef0*/  ENDCOLLECTIVE ;  /* 0x000000000000791b */ /* 0x003fe20003800000 */
.L_x_15329:
        /* <DEDUP_REMOVED lines=16> */
.L_x_15330:
[----:B------:R-:W-:Y:S02]  /*14000*/  IMAD.MOV.U32 R13, RZ, RZ, R4 ;  /* 0x000000ffff0d7224 */ /* 0x000fe400078e0004 */
[----:B------:R-:W-:Y:S02]  /*14010*/  IMAD.MOV.U32 R12, RZ, RZ, 0x5 ;  /* 0x00000005ff0c7424 */ /* 0x000fe400078e00ff */
[----:B------:R-:W-:-:S07]  /*14020*/  IMAD.MOV.U32 R7, RZ, RZ, R14 ;  /* 0x000000ffff077224 */ /* 0x000fce00078e000e */
[----:B------:R-:W-:Y:S05]  /*14030*/  WARPSYNC.COLLECTIVE R15, `(.L_x_15331) ;  /* 0x000000000f087348 */ /* 0x000fea0003c00000 */
[----:B------:R0:W1:Y:S02]  /*14040*/  SHFL.IDX P6, R14, R13, R12, R11 ;  /* 0x0000000c0d0e7389 */ /* 0x00006400000c000b */
[----:B01----:R-:W-:Y:S01]  /*14050*/  ENDCOLLECTIVE ;  /* 0x000000000000791b */ /* 0x003fe20003800000 */
.L_x_15331:
        /* <DEDUP_REMOVED lines=16> */
.L_x_15332:
[----:B------:R-:W-:Y:S02]  /*14160*/  IMAD.MOV.U32 R13, RZ, RZ, R4 ;  /* 0x000000ffff0d7224 */ /* 0x000fe400078e0004 */
[----:B------:R-:W-:Y:S02]  /*14170*/  IMAD.MOV.U32 R12, RZ, RZ, 0x6 ;  /* 0x00000006ff0c7424 */ /* 0x000fe400078e00ff */
[----:B------:R-:W-:-:S07]  /*14180*/  IMAD.MOV.U32 R7, RZ, RZ, R14 ;  /* 0x000000ffff077224 */ /* 0x000fce00078e000e */
[----:B------:R-:W-:Y:S05]  /*14190*/  WARPSYNC.COLLECTIVE R15, `(.L_x_15333) ;  /* 0x000000000f087348 */ /* 0x000fea0003c00000 */
[----:B------:R0:W1:Y:S02]  /*141a0*/  SHFL.IDX P6, R14, R13, R12, R11 ;  /* 0x0000000c0d0e7389 */ /* 0x00006400000c000b */
[----:B01----:R-:W-:Y:S01]  /*141b0*/  ENDCOLLECTIVE ;  /* 0x000000000000791b */ /* 0x003fe20003800000 */
.L_x_15333:
        /* <DEDUP_REMOVED lines=16> */
.L_x_15334:
[----:B------:R-:W-:Y:S01]  /*142c0*/  MOV R13, R4 ;  /* 0x00000004000d7202 */ /* 0x000fe20000000f00 */
[----:B------:R-:W-:Y:S02]  /*142d0*/  IMAD.MOV.U32 R12, RZ, RZ, 0x7 ;  /* 0x00000007ff0c7424 */ /* 0x000fe400078e00ff */
[----:B------:R-:W-:-:S07]  /*142e0*/  IMAD.MOV.U32 R7, RZ, RZ, R14 ;  /* 0x000000ffff077224 */ /* 0x000fce00078e000e */
[----:B------:R-:W-:Y:S05]  /*142f0*/  WARPSYNC.COLLECTIVE R15, `(.L_x_15335) ;  /* 0x000000000f087348 */ /* 0x000fea0003c00000 */
[----:B------:R0:W1:Y:S02]  /*14300*/  SHFL.IDX P6, R14, R13, R12, R11 ;  /* 0x0000000c0d0e7389 */ /* 0x00006400000c000b */
[----:B01----:R-:W-:Y:S01]  /*14310*/  ENDCOLLECTIVE ;  /* 0x000000000000791b */ /* 0x003fe20003800000 */
.L_x_15335:
        /* <DEDUP_REMOVED lines=11> */
.L_x_15336:
[----:B------:R-:W-:Y:S01]  /*143d0*/  @!PT LDS RZ, [RZ] ;  /* 0x00000000fffff984 */ /* 0x000fe20000000800 */
[----:B------:R-:W-:Y:S01]  /*143e0*/  @!PT LDS RZ, [RZ] ;  /* 0x00000000fffff984 */ /* 0x000fe20000000800 */
[----:B------:R-:W-:Y:S01]  /*143f0*/  @!PT LDS RZ, [RZ] ;  /* 0x00000000fffff984 */ /* 0x000fe20000000800 */
[----:B------:R0:W-:Y:S01]  /*14400*/  @!P1 LDGSTS.E.BYPASS.LTC128B.128 [R10+0xb400], desc[UR54][R6.64], !P0 ;  /* 0x0b400000060a9fae */ /* 0x0001e2000c101d76 */
[----:B------:R-:W-:Y:S02]  /*14410*/  ISETP.GE.AND P1, PT, R0, R3, PT ;  /* 0x000000030000720c */ /* 0x000fe40003f26270 */
[----:B------:R-:W-:Y:S01]  /*14420*/  IADD3 R0, R17, 0x80, RZ ;  /* 0x0000008011007810 */ /* 0x000fe20007ffe0ff */
[----:B------:R-:W-:Y:S02]  /*14430*/  IMAD.MOV.U32 R13, RZ, RZ, R2 ;  /* 0x000000ffff0d7224 */ /* 0x000fe400078e0002 */
[----:B------:R-:W-:Y:S02]  /*14440*/  IMAD.MOV.U32 R12, RZ, RZ, RZ ;  /* 0x000000ffff0c7224 */ /* 0x000fe400078e00ff */
[----:B0-----:R-:W-:-:S07]  /*14450*/  IMAD.MOV.U32 R6, RZ, RZ, R14 ;  /* 0x000000ffff067224 */ /* 0x001fce00078e000e */
[----:B------:R-:W-:Y:S05]  /*14460*/  WARPSYNC.COLLECTIVE R15, `(.L_x_15337) ;  /* 0x000000000f087348 */ /* 0x000fea0003c00000 */
[----:B------:R0:W1:Y:S02]  /*14470*/  SHFL.IDX P6, R14, R13, R12, R11 ;  /* 0x0000000c0d0e7389 */ /* 0x00006400000c000b */
[----:B01----:R-:W-:Y:S01]  /*14480*/  ENDCOLLECTIVE ;  /* 0x000000000000791b */ /* 0x003fe20003800000 */
.L_x_15337:
        /* <DEDUP_REMOVED lines=12> */
.L_x_15338:
[----:B------:R-:W-:Y:S02]  /*14550*/  IMAD.MOV.U32 R13, RZ, RZ, R2 ;  /* 0x000000ffff0d7224 */ /* 0x000fe400078e0002 */
[----:B------:R-:W-:Y:S02]  /*14560*/  IMAD.MOV.U32 R12, RZ, RZ, 0x1 ;  /* 0x00000001ff0c7424 */ /* 0x000fe400078e00ff */
[----:B------:R-:W-:-:S07]  /*14570*/  IMAD.MOV.U32 R4, RZ, RZ, R14 ;  /* 0x000000ffff047224 */ /* 0x000fce00078e000e */
[----:B------:R-:W-:Y:S05]  /*14580*/  WARPSYNC.COLLECTIVE R15, `(.L_x_15339) ;  /* 0x000000000f087348 */ /* 0x000fea0003c00000 */
[----:B------:R0:W1:Y:S02]  /*14590*/  SHFL.IDX P6, R14, R13, R12, R11 ;  /* 0x0000000c0d0e7389 */ /* 0x00006400000c000b */
[----:B01----:R-:W-:Y:S01]  /*145a0*/  ENDCOLLECTIVE ;  /* 0x000000000000791b */ /* 0x003fe20003800000 */
.L_x_15339:
[----:B------:R-:W-:-:S04]  /*145b0*/  @!P1 LEA R4, P3, R28, R4, 0x1 ;  /* 0x000000041c049211 */ /* 0x000fc800078608ff */
[----:B------:R-:W-:Y:S01]  /*145c0*/  @!P1 MOV R6, R4 ;  /* 0x0000000400069202 */ /* 0x000fe20000000f00 */
[----:B------:R-:W-:Y:S02]  /*145d0*/  @!P1 IMAD.X R0, RZ, RZ, R0, P3 ;  /* 0x000000ffff009224 */ /* 0x000fe400018e0600 */
[C---:B------:R-:W-:Y:S02]  /*145e0*/  VIADD R4, R17.reuse, 0xa0 ;  /* 0x000000a011047836 */ /* 0x040fe40000000000 */
        /* <DEDUP_REMOVED lines=12> */
.L_x_15340:
[----:B------:R-:W-:Y:S02]  /*146b0*/  IMAD.MOV.U32 R13, RZ, RZ, R2 ;  /* 0x000000ffff0d7224 */ /* 0x000fe400078e0002 */
[----:B------:R-:W-:Y:S01]  /*146c0*/  IMAD.MOV.U32 R12, RZ, RZ, 0x2 ;  /* 0x00000002ff0c7424 */ /* 0x000fe200078e00ff */
[----:B------:R-:W-:-:S07]  /*146d0*/  MOV R6, R14 ;  /* 0x0000000e00067202 */ /* 0x000fce0000000f00 */
[----:B------:R-:W-:Y:S05]  /*146e0*/  WARPSYNC.COLLECTIVE R15, `(.L_x_15341) ;  /* 0x000000000f087348 */ /* 0x000fea0003c00000 */
[----:B------:R0:W1:Y:S02]  /*146f0*/  SHFL.IDX P6, R14, R13, R12, R11 ;  /* 0x0000000c0d0e7389 */ /* 0x00006400000c000b */
[----:B01----:R-:W-:Y:S01]  /*14700*/  ENDCOLLECTIVE ;  /* 0x000000000000791b */ /* 0x003fe20003800000 */
.L_x_15341:
        /* <DEDUP_REMOVED lines=13> */
.L_x_15342:
[----:B------:R-:W-:Y:S02]  /*147e0*/  IMAD.MOV.U32 R13, RZ, RZ, R2 ;  /* 0x000000ffff0d7224 */ /* 0x000fe400078e0002 */
[----:B------:R-:W-:Y:S01]  /*147f0*/  IMAD.MOV.U32 R12, RZ, RZ, 0x3 ;  /* 0x00000003ff0c7424 */ /* 0x000fe200078e00ff */
[----:B------:R-:W-:-:S07]  /*14800*/  MOV R6, R14 ;  /* 0x0000000e00067202 */ /* 0x000fce0000000f00 */
[----:B------:R-:W-:Y:S05]  /*14810*/  WARPSYNC.COLLECTIVE R15, `(.L_x_15343) ;  /* 0x000000000f087348 */ /* 0x000fea0003c00000 */
[----:B------:R0:W1:Y:S02]  /*14820*/  SHFL.IDX P6, R14, R13, R12, R11 ;  /* 0x0000000c0d0e7389 */ /* 0x00006400000c000b */
[----:B01----:R-:W-:Y:S01]  /*14830*/  ENDCOLLECTIVE ;  /* 0x000000000000791b */ /* 0x003fe20003800000 */
.L_x_15343:
[----:B------:R-:W-:-:S05]  /*14840*/  @!P2 LEA R6, P1, R28, R6, 0x1 ;  /* 0x000000061c06a211 */ /* 0x000fca00078208ff */
[----:B------:R-:W-:-:S04]  /*14850*/  @!P2 IMAD.X R0, RZ, RZ, R0, P1 ;  /* 0x000000ffff00a224 */ /* 0x000fc800008e0600 */
        /* <DEDUP_REMOVED lines=10> */
.L_x_15344:
[----:B------:R-:W-:Y:S01]  /*14900*/  IMAD.MOV.U32 R2, RZ, RZ, R14 ;  /* 0x000000ffff027224 */ /* 0x000fe200078e000e */
[----:B------:R-:W-:Y:S06]  /*14910*/  BRA `(.L_x_15345) ;  /* 0xffffffb400287947 */ /* 0x000fec000383ffff */
.L_x_15247:
[----:B0-----:R0:W1:Y:S02]  /*14920*/  SYNCS.PHASECHK.TRANS64.TRYWAIT P0, [R22+URZ+0x16820], R3 ;  /* 0x01682003160075a7 */ /* 0x001064000800017f */
[----:B-1----:R-:W-:Y:S05]  /*14930*/  @!P0 NANOSLEEP.SYNCS 0x989680 ;  /* 0x009896800000895d */ /* 0x002fea0003900000 */
[----:B------:R-:W1:Y:S02]  /*14940*/  @!P0 SYNCS.PHASECHK.TRANS64 P0, [R22+URZ+0x16820], R3 ;  /* 0x01682003160085a7 */ /* 0x000e64000800007f */
[----:B-1----:R-:W-:Y:S05]  /*14950*/  @!P0 BRA `(.L_x_15247) ;  /* 0xfffffffc00f08947 */ /* 0x002fea000383ffff */
[----:B------:R-:W-:Y:S05]  /*14960*/  BRA `(.L_x_15346) ;  /* 0xffffffb400947947 */ /* 0x000fea000383ffff */
.L_x_15252:
[----:B0-----:R0:W1:Y:S02]  /*14970*/  SYNCS.PHASECHK.TRANS64.TRYWAIT P0, [R5+URZ+0x16840], R2 ;  /* 0x01684002050075a7 */ /* 0x001064000800017f */
[----:B-1----:R-:W-:Y:S05]  /*14980*/  @!P0 NANOSLEEP.SYNCS 0x989680 ;  /* 0x009896800000895d */ /* 0x002fea0003900000 */
[----:B------:R-:W1:Y:S02]  /*14990*/  @!P0 SYNCS.PHASECHK.TRANS64 P0, [R5+URZ+0x16840], R2 ;  /* 0x01684002050085a7 */ /* 0x000e64000800007f */
[----:B-1----:R-:W-:Y:S05]  /*149a0*/  @!P0 BRA `(.L_x_15252) ;  /* 0xfffffffc00f08947 */ /* 0x002fea000383ffff */
[----:B------:R-:W-:Y:S05]  /*149b0*/  BRA `(.L_x_15347) ;  /* 0xffffffb8005c7947 */ /* 0x000fea000383ffff */
.L_x_15253:
        /* <DEDUP_REMOVED lines=8> */
.L_x_15349:
[----:B------:R-:W-:Y:S05]  /*14a40*/  BSYNC B1 ;  /* 0x0000000000017941 */ /* 0x000fea0003800000 */
.L_x_15348:
[----:B------:R-:W-:Y:S01]  /*14a50*/  MOV R13, R8 ;  /* 0x00000008000d7202 */ /* 0x000fe20000000f00 */
[----:B------:R-:W-:Y:S01]  /*14a60*/  IMAD.MOV.U32 R12, RZ, RZ, RZ ;  /* 0x000000ffff0c7224 */ /* 0x000fe200078e00ff */
[----:B------:R-:W-:Y:S01]  /*14a70*/  LEA R9, R9, R22, 0x1 ;  /* 0x0000001609097211 */ /* 0x000fe200078e08ff */
[----:B------:R-:W-:Y:S02]  /*14a80*/  IMAD.MOV.U32 R11, RZ, RZ, 0x181f ;  /* 0x0000181fff0b7424 */ /* 0x000fe400078e00ff */
[----:B------:R-:W-:Y:S02]  /*14a90*/  IMAD.MOV.U32 R15, RZ, RZ, -0x1 ;  /* 0xffffffffff0f7424 */ /* 0x000fe400078e00ff */
[----:B------:R-:W-:Y:S02]  /*14aa0*/  IMAD.MOV.U32 R3, RZ, RZ, R14 ;  /* 0x000000ffff037224 */ /* 0x000fe400078e000e */
[----:B------:R-:W-:-:S07]  /*14ab0*/  IMAD.SHL.U32 R7, R28, 0x2, RZ ;  /* 0x000000021c077824 */ /* 0x000fce00078e00ff */
[----:B------:R-:W-:Y:S05]  /*14ac0*/  WARPSYNC.COLLECTIVE R15, `(.L_x_15350) ;  /* 0x000000000f087348 */ /* 0x000fea0003c00000 */
[----:B------:R0:W1:Y:S02]  /*14ad0*/  SHFL.IDX P6, R14, R13, R12, R11 ;  /* 0x0000000c0d0e7389 */ /* 0x00006400000c000b */
[----:B01----:R-:W-:Y:S01]  /*14ae0*/  ENDCOLLECTIVE ;  /* 0x000000000000791b */ /* 0x003fe20003800000 */
.L_x_15350:
[----:B------:R-:W-:Y:S02]  /*14af0*/  IMAD.MOV.U32 R13, RZ, RZ, R10 ;  /* 0x000000ffff0d7224 */ /* 0x000fe400078e000a */
[----:B------:R-:W-:Y:S02]  /*14b00*/  IMAD.MOV.U32 R12, RZ, RZ, 0x1 ;  /* 0x00000001ff0c7424 */ /* 0x000fe400078e00ff */
[----:B------:R-:W-:-:S07]  /*14b10*/  IMAD.MOV.U32 R2, RZ, RZ, R14 ;  /* 0x000000ffff027224 */ /* 0x000fce00078e000e */
[----:B------:R-:W-:Y:S05]  /*14b20*/  WARPSYNC.COLLECTIVE R15, `(.L_x_15351) ;  /* 0x000000000f087348 */ /* 0x000fea0003c00000 */
[----:B------:R0:W1:Y:S02]  /*14b30*/  SHFL.IDX P6, R14, R13, R12, R11 ;  /* 0x0000000c0d0e7389 */ /* 0x00006400000c000b */
[----:B01----:R-:W-:Y:S01]  /*14b40*/  ENDCOLLECTIVE ;  /* 0x000000000000791b */ /* 0x003fe20003800000 */
.L_x_15351:
        /* <DEDUP_REMOVED lines=11> */
.L_x_15352:
[----:B------:R-:W-:Y:S01]  /*14c00*/  MOV R13, R10 ;  /* 0x0000000a000d7202 */ /* 0x000fe20000000f00 */
[----:B------:R-:W-:Y:S02]  /*14c10*/  IMAD.MOV.U32 R12, RZ, RZ, 0x2 ;  /* 0x00000002ff0c7424 */ /* 0x000fe400078e00ff */
[----:B------:R-:W-:-:S07]  /*14c20*/  IMAD.MOV.U32 R2, RZ, RZ, R14 ;  /* 0x000000ffff027224 */ /* 0x000fce00078e000e */
[----:B------:R-:W-:Y:S05]  /*14c30*/  WARPSYNC.COLLECTIVE R15, `(.L_x_15353) ;  /* 0x000000000f087348 */ /* 0x000fea0003c00000 */
[----:B------:R0:W1:Y:S02]  /*14c40*/  SHFL.IDX P6, R14, R13, R12, R11 ;  /* 0x0000000c0d0e7389 */ /* 0x00006400000c000b */
[----:B01----:R-:W-:Y:S01]  /*14c50*/  ENDCOLLECTIVE ;  /* 0x000000000000791b */ /* 0x003fe20003800000 */
.L_x_15353:
        /* <DEDUP_REMOVED lines=11> */
.L_x_15354:
[----:B------:R-:W-:Y:S01]  /*14d10*/  IMAD.MOV.U32 R13, RZ, RZ, R10 ;  /* 0x000000ffff0d7224 */ /* 0x000fe200078e000a */
[----:B------:R-:W-:Y:S01]  /*14d20*/  MOV R12, 0x3 ;  /* 0x00000003000c7802 */ /* 0x000fe20000000f00 */
[----:B------:R-:W-:-:S07]  /*14d30*/  IMAD.MOV.U32 R2, RZ, RZ, R14 ;  /* 0x000000ffff027224 */ /* 0x000fce00078e000e */
[----:B------:R-:W-:Y:S05]  /*14d40*/  WARPSYNC.COLLECTIVE R15, `(.L_x_15355) ;  /* 0x000000000f087348 */ /* 0x000fea0003c00000 */
[----:B------:R0:W1:Y:S02]  /*14d50*/  SHFL.IDX P6, R14, R13, R12, R11 ;  /* 0x0000000c0d0e7389 */ /* 0x00006400000c000b */
[----:B01----:R-:W-:Y:S01]  /*14d60*/  ENDCOLLECTIVE ;  /* 0x000000000000791b */ /* 0x003fe20003800000 */
.L_x_15355:
        /* <DEDUP_REMOVED lines=11> */
.L_x_15356:
[----:B------:R-:W-:Y:S02]  /*14e20*/  IMAD.MOV.U32 R13, RZ, RZ, R10 ;  /* 0x000000ffff0d7224 */ /* 0x000fe400078e000a */
[----:B------:R-:W-:Y:S02]  /*14e30*/  IMAD.MOV.U32 R12, RZ, RZ, 0x4 ;  /* 0x00000004ff0c7424 */ /* 0x000fe400078e00ff */
[----:B------:R-:W-:-:S07]  /*14e40*/  IMAD.MOV.U32 R2, RZ, RZ, R14 ;  /* 0x000000ffff027224 */ /* 0x000fce00078e000e */
[----:B------:R-:W-:Y:S05]  /*14e50*/  WARPSYNC.COLLECTIVE R15, `(.L_x_15357) ;  /* 0x000000000f087348 */ /* 0x000fea0003c00000 */
[----:B------:R0:W1:Y:S02]  /*14e60*/  SHFL.IDX P6, R14, R13, R12, R11 ;  /* 0x0000000c0d0e7389 */ /* 0x00006400000c000b */
[----:B01----:R-:W-:Y:S01]  /*14e70*/  ENDCOLLECTIVE ;  /* 0x000000000000791b */ /* 0x003fe20003800000 */
.L_x_15357:
        /* <DEDUP_REMOVED lines=11> */
.L_x_15358:
[----:B------:R-:W-:Y:S02]  /*14f30*/  IMAD.MOV.U32 R13, RZ, RZ, R10 ;  /* 0x000000ffff0d7224 */ /* 0x000fe400078e000a */
[----:B------:R-:W-:Y:S02]  /*14f40*/  IMAD.MOV.U32 R12, RZ, RZ, 0x5 ;  /* 0x00000005ff0c7424 */ /* 0x000fe400078e00ff */
[----:B------:R-:W-:-:S07]  /*14f50*/  IMAD.MOV.U32 R2, RZ, RZ, R14 ;  /* 0x000000ffff027224 */ /* 0x000fce00078e000e */
[----:B------:R-:W-:Y:S05]  /*14f60*/  WARPSYNC.COLLECTIVE R15, `(.L_x_15359) ;  /* 0x000000000f087348 */ /* 0x000fea0003c00000 */
[----:B------:R0:W1:Y:S02]  /*14f70*/  SHFL.IDX P6, R14, R13, R12, R11 ;  /* 0x0000000c0d0e7389 */ /* 0x00006400000c000b */
[----:B01----:R-:W-:Y:S01]  /*14f80*/  ENDCOLLECTIVE ;  /* 0x000000000000791b */ /* 0x003fe20003800000 */
.L_x_15359:
        /* <DEDUP_REMOVED lines=11> */
.L_x_15360:
[----:B------:R-:W-:Y:S02]  /*15040*/  IMAD.MOV.U32 R13, RZ, RZ, R10 ;  /* 0x000000ffff0d7224 */ /* 0x000fe400078e000a */
[----:B------:R-:W-:Y:S02]  /*15050*/  IMAD.MOV.U32 R12, RZ, RZ, 0x6 ;  /* 0x00000006ff0c7424 */ /* 0x000fe400078e00ff */
[----:B------:R-:W-:-:S07]  /*15060*/  IMAD.MOV.U32 R2, RZ, RZ, R14 ;  /* 0x000000ffff027224 */ /* 0x000fce00078e000e */
[----:B------:R-:W-:Y:S05]  /*15070*/  WARPSYNC.COLLECTIVE R15, `(.L_x_15361) ;  /* 0x000000000f087348 */ /* 0x000fea0003c00000 */
[----:B------:R0:W1:Y:S02]  /*15080*/  SHFL.IDX P6, R14, R13, R12, R11 ;  /* 0x0000000c0d0e7389 */ /* 0x00006400000c000b */
[----:B01----:R-:W-:Y:S01]  /*15090*/  ENDCOLLECTIVE ;  /* 0x000000000000791b */ /* 0x003fe20003800000 */
.L_x_15361:
        /* <DEDUP_REMOVED lines=11> */
.L_x_15362:
[----:B------:R-:W-:Y:S02]  /*15150*/  IMAD.MOV.U32 R13, RZ, RZ, R10 ;  /* 0x000000ffff0d7224 */ /* 0x000fe400078e000a */
[----:B------:R-:W-:Y:S01]  /*15160*/  IMAD.MOV.U32 R12, RZ, RZ, 0x7 ;  /* 0x00000007ff0c7424 */ /* 0x000fe200078e00ff */
[----:B------:R-:W-:-:S07]  /*15170*/  MOV R2, R14 ;  /* 0x0000000e00027202 */ /* 0x000fce0000000f00 */
[----:B------:R-:W-:Y:S05]  /*15180*/  WARPSYNC.COLLECTIVE R15, `(.L_x_15363) ;  /* 0x000000000f087348 */ /* 0x000fea0003c00000 */
[----:B------:R0:W1:Y:S02]  /*15190*/  SHFL.IDX P6, R14, R13, R12, R11 ;  /* 0x0000000c0d0e7389 */ /* 0x00006400000c000b */
[----:B01----:R-:W-:Y:S01]  /*151a0*/  ENDCOLLECTIVE ;  /* 0x000000000000791b */ /* 0x003fe20003800000 */
.L_x_15363:
        /* <DEDUP_REMOVED lines=11> */
.L_x_15364:
[----:B------:R-:W-:Y:S01]  /*15260*/  IMAD.MOV.U32 R2, RZ, RZ, R14 ;  /* 0x000000ffff027224 */ /* 0x000fe200078e000e */
[----:B------:R-:W-:Y:S06]  /*15270*/  BRA `(.L_x_15365) ;  /* 0xffffffb400407947 */ /* 0x000fec000383ffff */
.L_x_15258:
[----:B-1----:R1:W2:Y:S02]  /*15280*/  SYNCS.PHASECHK.TRANS64.TRYWAIT P0, [R5+URZ+0x16860], R2 ;  /* 0x01686002050075a7 */ /* 0x0022a4000800017f */
[----:B--2---:R-:W-:Y:S05]  /*15290*/  @!P0 NANOSLEEP.SYNCS 0x989680 ;  /* 0x009896800000895d */ /* 0x004fea0003900000 */
[----:B------:R-:W2:Y:S02]  /*152a0*/  @!P0 SYNCS.PHASECHK.TRANS64 P0, [R5+URZ+0x16860], R2 ;  /* 0x01686002050085a7 */ /* 0x000ea4000800007f */
[----:B--2---:R-:W-:Y:S05]  /*152b0*/  @!P0 BRA `(.L_x_15258) ;  /* 0xfffffffc00f08947 */ /* 0x004fea000383ffff */
[----:B------:R-:W-:Y:S05]  /*152c0*/  BRA `(.L_x_15366) ;  /* 0xffffffb400987947 */ /* 0x000fea000383ffff */
.L_x_15259:
        /* <DEDUP_REMOVED lines=8> */
.L_x_15368:
[----:B------:R-:W-:Y:S05]  /*15350*/  BSYNC B1 ;  /* 0x0000000000017941 */ /* 0x000fea0003800000 */
.L_x_15367:
[----:B------:R-:W-:Y:S01]  /*15360*/  IMAD.MOV.U32 R13, RZ, RZ, R18 ;  /* 0x000000ffff0d7224 */ /* 0x000fe200078e0012 */
[----:B------:R-:W-:Y:S01]  /*15370*/  MOV R11, 0x181f ;  /* 0x0000181f000b7802 */ /* 0x000fe20000000f00 */
[----:B------:R-:W-:Y:S01]  /*15380*/  IMAD.MOV.U32 R12, RZ, RZ, RZ ;  /* 0x000000ffff0c7224 */ /* 0x000fe200078e00ff */
[----:B------:R-:W-:Y:S01]  /*15390*/  ISETP.LT.OR P2, PT, R8, 0x1, P1 ;  /* 0x000000010800780c */ /* 0x000fe20000f41670 */
[----:B------:R-:W-:Y:S02]  /*153a0*/  IMAD.MOV.U32 R15, RZ, RZ, -0x1 ;  /* 0xffffffffff0f7424 */ /* 0x000fe400078e00ff */
[----:B------:R-:W-:Y:S02]  /*153b0*/  IMAD.MOV.U32 R3, RZ, RZ, R14 ;  /* 0x000000ffff037224 */ /* 0x000fe400078e000e */
[----:B------:R-:W-:-:S08]  /*153c0*/  IMAD R6, R6, 0x2, R22 ;  /* 0x0000000206067824 */ /* 0x000fd000078e0216 */
[----:B------:R-:W-:Y:S05]  /*153d0*/  WARPSYNC.COLLECTIVE R15, `(.L_x_15369) ;  /* 0x000000000f087348 */ /* 0x000fea0003c00000 */
[----:B------:R0:W1:Y:S02]  /*153e0*/  SHFL.IDX P6, R14, R13, R12, R11 ;  /* 0x0000000c0d0e7389 */ /* 0x00006400000c000b */
[----:B01----:R-:W-:Y:S01]  /*153f0*/  ENDCOLLECTIVE ;  /* 0x000000000000791b */ /* 0x003fe20003800000 */
.L_x_15369:
[----:B------:R-:W-:Y:S02]  /*15400*/  IMAD.MOV.U32 R13, RZ, RZ, R23 ;  /* 0x000000ffff0d7224 */ /* 0x000fe400078e0017 */
[----:B------:R-:W-:Y:S02]  /*15410*/  IMAD.MOV.U32 R12, RZ, RZ, 0x1 ;  /* 0x00000001ff0c7424 */ /* 0x000fe400078e00ff */
[----:B------:R-:W-:-:S07]  /*15420*/  IMAD.MOV.U32 R2, RZ, RZ, R14 ;  /* 0x000000ffff027224 */ /* 0x000fce00078e000e */
[----:B------:R-:W-:Y:S05]  /*15430*/  WARPSYNC.COLLECTIVE R15, `(.L_x_15370) ;  /* 0x000000000f087348 */ /* 0x000fea0003c00000 */
[----:B------:R0:W1:Y:S02]  /*15440*/  SHFL.IDX P6, R14, R13, R12, R11 ;  /* 0x0000000c0d0e7389 */ /* 0x00006400000c000b */
[----:B01----:R-:W-:Y:S01]  /*15450*/  ENDCOLLECTIVE ;  /* 0x000000000000791b */ /* 0x003fe20003800000 */
.L_x_15370:
        /* <DEDUP_REMOVED lines=12> */
.L_x_15371:
[----:B------:R-:W-:Y:S02]  /*15520*/  IMAD.MOV.U32 R13, RZ, RZ, R23 ;  /* 0x000000ffff0d7224 */ /* 0x000fe400078e0017 */
[----:B------:R-:W-:Y:S02]  /*15530*/  IMAD.MOV.U32 R12, RZ, RZ, 0x2 ;  /* 0x00000002ff0c7424 */ /* 0x000fe400078e00ff */
[----:B------:R-:W-:-:S07]  /*15540*/  IMAD.MOV.U32 R2, RZ, RZ, R14 ;  /* 0x000000ffff027224 */ /* 0x000fce00078e000e */
[----:B------:R-:W-:Y:S05]  /*15550*/  WARPSYNC.COLLECTIVE R15, `(.L_x_15372) ;  /* 0x000000000f087348 */ /* 0x000fea0003c00000 */
[----:B------:R0:W1:Y:S02]  /*15560*/  SHFL.IDX P6, R14, R13, R12, R11 ;  /* 0x0000000c0d0e7389 */ /* 0x00006400000c000b */
[----:B01----:R-:W-:Y:S01]  /*15570*/  ENDCOLLECTIVE ;  /* 0x000000000000791b */ /* 0x003fe20003800000 */
.L_x_15372:
[----:B------:R-:W-:-:S05]  /*15580*/  IADD3 R2, P0, R2, R7, RZ ;  /* 0x0000000702027210 */ /* 0x000fca0007f1e0ff */
[----:B------:R-:W-:-:S05]  /*15590*/  IMAD.X R3, RZ, RZ, R3, P0 ;  /* 0x000000ffff037224 */ /* 0x000fca00000e0603 */
[----:B------:R-:W-:Y:S01]  /*155a0*/  @!PT LDS RZ, [RZ] ;  /* 0x00000000fffff984 */ /* 0x000fe20000000800 */
[----:B------:R-:W-:Y:S01]  /*155b0*/  @!PT LDS RZ, [RZ] ;  /* 0x00000000fffff984 */ /* 0x000fe20000000800 */
[----:B------:R-:W-:Y:S01]  /*155c0*/  @!PT LDS RZ, [RZ] ;  /* 0x00000000fffff984 */ /* 0x000fe20000000800 */
[----:B------:R0:W-:Y:S01]  /*155d0*/  LDGSTS.E.BYPASS.LTC128B.128 [R6+0xc00], desc[UR54][R2.64], !P2 ;  /* 0x00c0000002067fae */ /* 0x0001e2000d101d76 */
[----:B------:R-:W-:Y:S02]  /*155e0*/  MOV R13, R18 ;  /* 0x00000012000d7202 */ /* 0x000fe40000000f00 */
[----:B------:R-:W-:Y:S01]  /*155f0*/  ISETP.LT.OR P2, PT, R8, 0x21, P1 ;  /* 0x000000210800780c */ /* 0x000fe20000f41670 */
[----:B0-----:R-:W-:-:S12]  /*15600*/  IMAD.MOV.U32 R3, RZ, RZ, R14 ;  /* 0x000000ffff037224 */ /* 0x001fd800078e000e */
[----:B------:R-:W-:Y:S05]  /*15610*/  WARPSYNC.COLLECTIVE R15, `(.L_x_15373) ;  /* 0x000000000f087348 */ /* 0x000fea0003c00000 */
[----:B------:R0:W1:Y:S02]  /*15620*/  SHFL.IDX P6, R14, R13, R12, R11 ;  /* 0x0000000c0d0e7389 */ /* 0x00006400000c000b */
[----:B01----:R-:W-:Y:S01]  /*15630*/  ENDCOLLECTIVE ;  /* 0x000000000000791b */ /* 0x003fe20003800000 */
.L_x_15373:
[----:B------:R-:W-:Y:S02]  /*15640*/  IMAD.MOV.U32 R13, RZ, RZ, R23 ;  /* 0x000000ffff0d7224 */ /* 0x000fe400078e0017 */
[----:B------:R-:W-:Y:S02]  /*15650*/  IMAD.MOV.U32 R12, RZ, RZ, 0x3 ;  /* 0x00000003ff0c7424 */ /* 0x000fe400078e00ff */
[----:B------:R-:W-:-:S07]  /*15660*/  IMAD.MOV.U32 R2, RZ, RZ, R14 ;  /* 0x000000ffff027224 */ /* 0x000fce00078e000e */
[----:B------:R-:W-:Y:S05]  /*15670*/  WARPSYNC.COLLECTIVE R15, `(.L_x_15374) ;  /* 0x000000000f087348 */ /* 0x000fea0003c00000 */
[----:B------:R0:W1:Y:S02]  /*15680*/  SHFL.IDX P6, R14, R13, R12, R11 ;  /* 0x0000000c0d0e7389 */ /* 0x00006400000c000b */
[----:B01----:R-:W-:Y:S01]  /*15690*/  ENDCOLLECTIVE ;  /* 0x000000000000791b */ /* 0x003fe20003800000 */
.L_x_15374:
        /* <DEDUP_REMOVED lines=12> */
.L_x_15375:
[----:B------:R-:W-:Y:S02]  /*15760*/  IMAD.MOV.U32 R13, RZ, RZ, R23 ;  /* 0x000000ffff0d7224 */ /* 0x000fe400078e0017 */
[----:B------:R-:W-:Y:S01]  /*15770*/  IMAD.MOV.U32 R12, RZ, RZ, 0x4 ;  /* 0x00000004ff0c7424 */ /* 0x000fe200078e00ff */
[----:B------:R-:W-:-:S07]  /*15780*/  MOV R2, R14 ;  /* 0x0000000e00027202 */ /* 0x000fce0000000f00 */
[----:B------:R-:W-:Y:S05]  /*15790*/  WARPSYNC.COLLECTIVE R15, `(.L_x_15376) ;  /* 0x000000000f087348 */ /* 0x000fea0003c00000 */
[----:B------:R0:W1:Y:S02]  /*157a0*/  SHFL.IDX P6, R14, R13, R12, R11 ;  /* 0x0000000c0d0e7389 */ /* 0x00006400000c000b */
[----:B01----:R-:W-:Y:S01]  /*157b0*/  ENDCOLLECTIVE ;  /* 0x000000000000791b */ /* 0x003fe20003800000 */
.L_x_15376:
        /* <DEDUP_REMOVED lines=12> */
.L_x_15377:
[----:B------:R-:W-:Y:S02]  /*15880*/  IMAD.MOV.U32 R13, RZ, RZ, R23 ;  /* 0x000000ffff0d7224 */ /* 0x000fe400078e0017 */
[----:B------:R-:W-:Y:S02]  /*15890*/  IMAD.MOV.U32 R12, RZ, RZ, 0x5 ;  /* 0x00000005ff0c7424 */ /* 0x000fe400078e00ff */
[----:B------:R-:W-:-:S07]  /*158a0*/  IMAD.MOV.U32 R2, RZ, RZ, R14 ;  /* 0x000000ffff027224 */ /* 0x000fce00078e000e */
[----:B------:R-:W-:Y:S05]  /*158b0*/  WARPSYNC.COLLECTIVE R15, `(.L_x_15378) ;  /* 0x000000000f087348 */ /* 0x000fea0003c00000 */
[----:B------:R0:W1:Y:S02]  /*158c0*/  SHFL.IDX P6, R14, R13, R12, R11 ;  /* 0x0000000c0d0e7389 */ /* 0x00006400000c000b */
[----:B01----:R-:W-:Y:S01]  /*158d0*/  ENDCOLLECTIVE ;  /* 0x000000000000791b */ /* 0x003fe20003800000 */
.L_x_15378:
        /* <DEDUP_REMOVED lines=12> */
.L_x_15379:
[----:B------:R-:W-:Y:S01]  /*159a0*/  MOV R13, R23 ;  /* 0x00000017000d7202 */ /* 0x000fe20000000f00 */
[----:B------:R-:W-:Y:S02]  /*159b0*/  IMAD.MOV.U32 R12, RZ, RZ, 0x6 ;  /* 0x00000006ff0c7424 */ /* 0x000fe400078e00ff */
[----:B------:R-:W-:-:S07]  /*159c0*/  IMAD.MOV.U32 R2, RZ, RZ, R14 ;  /* 0x000000ffff027224 */ /* 0x000fce00078e000e */
[----:B------:R-:W-:Y:S05]  /*159d0*/  WARPSYNC.COLLECTIVE R15, `(.L_x_15380) ;  /* 0x000000000f087348 */ /* 0x000fea0003c00000 */
[----:B------:R0:W1:Y:S02]  /*159e0*/  SHFL.IDX P6, R14, R13, R12, R11 ;  /* 0x0000000c0d0e7389 */ /* 0x00006400000c000b */
[----:B01----:R-:W-:Y:S01]  /*159f0*/  ENDCOLLECTIVE ;  /* 0x000000000000791b */ /* 0x003fe20003800000 */
.L_x_15380:
        /* <DEDUP_REMOVED lines=12> */
.L_x_15381:
[----:B------:R-:W-:Y:S01]  /*15ac0*/  IMAD.MOV.U32 R13, RZ, RZ, R23 ;  /* 0x000000ffff0d7224 */ /* 0x000fe200078e0017 */
[----:B------:R-:W-:Y:S01]  /*15ad0*/  MOV R12, 0x7 ;  /* 0x00000007000c7802 */ /* 0x000fe20000000f00 */
[----:B------:R-:W-:-:S07]  /*15ae0*/  IMAD.MOV.U32 R2, RZ, RZ, R14 ;  /* 0x000000ffff027224 */ /* 0x000fce00078e000e */
[----:B------:R-:W-:Y:S05]  /*15af0*/  WARPSYNC.COLLECTIVE R15, `(.L_x_15382) ;  /* 0x000000000f087348 */ /* 0x000fea0003c00000 */
[----:B------:R0:W1:Y:S02]  /*15b00*/  SHFL.IDX P6, R14, R13, R12, R11 ;  /* 0x0000000c0d0e7389 */ /* 0x00006400000c000b */
[----:B01----:R-:W-:Y:S01]  /*15b10*/  ENDCOLLECTIVE ;  /* 0x000000000000791b */ /* 0x003fe20003800000 */
.L_x_15382:
        /* <DEDUP_REMOVED lines=11> */
.L_x_15383:
[----:B------:R-:W-:Y:S01]  /*15bd0*/  IMAD.MOV.U32 R2, RZ, RZ, R14 ;  /* 0x000000ffff027224 */ /* 0x000fe200078e000e */
[----:B------:R-:W-:Y:S06]  /*15be0*/  BRA `(.L_x_15384) ;  /* 0xffffffb000447947 */ /* 0x000fec000383ffff */
.L_x_15267:
[----:B0-----:R0:W1:Y:S02]  /*15bf0*/  SYNCS.PHASECHK.TRANS64.TRYWAIT P0, [R0+URZ+0x16860], R3 ;  /* 0x01686003000075a7 */ /* 0x001064000800017f */
[----:B-1----:R-:W-:Y:S05]  /*15c00*/  @!P0 NANOSLEEP.SYNCS 0x989680 ;  /* 0x009896800000895d */ /* 0x002fea0003900000 */
[----:B------:R-:W1:Y:S02]  /*15c10*/  @!P0 SYNCS.PHASECHK.TRANS64 P0, [R0+URZ+0x16860], R3 ;  /* 0x01686003000085a7 */ /* 0x000e64000800007f */
[----:B-1----:R-:W-:Y:S05]  /*15c20*/  @!P0 BRA `(.L_x_15267) ;  /* 0xfffffffc00f08947 */ /* 0x002fea000383ffff */
[----:B------:R-:W-:Y:S05]  /*15c30*/  BRA `(.L_x_15385) ;  /* 0xffffffb400587947 */ /* 0x000fea000383ffff */
.L_x_15268:
        /* <DEDUP_REMOVED lines=8> */
.L_x_15387:
[----:B------:R-:W-:Y:S05]  /*15cc0*/  BSYNC B0 ;  /* 0x0000000000007941 */ /* 0x000fea0003800000 */
.L_x_15386:
        /* <DEDUP_REMOVED lines=9> */
.L_x_15388:
        /* <DEDUP_REMOVED lines=10> */
.L_x_15389:
[----:B------:R-:W-:-:S05]  /*15e00*/  IADD3.X R3, RZ, R3, RZ, P1, !PT ;  /* 0x00000003ff037210 */ /* 0x000fca0000ffe4ff */
        /* <DEDUP_REMOVED lines=10> */
.L_x_15390:
[----:B------:R-:W-:Y:S02]  /*15eb0*/  IMAD.MOV.U32 R13, RZ, RZ, R23 ;  /* 0x000000ffff0d7224 */ /* 0x000fe400078e0017 */
[----:B------:R-:W-:Y:S02]  /*15ec0*/  IMAD.MOV.U32 R12, RZ, RZ, 0x2 ;  /* 0x00000002ff0c7424 */ /* 0x000fe400078e00ff */
[----:B------:R-:W-:-:S07]  /*15ed0*/  IMAD.MOV.U32 R9, RZ, RZ, R14 ;  /* 0x000000ffff097224 */ /* 0x000fce00078e000e */
[----:B------:R-:W-:Y:S05]  /*15ee0*/  WARPSYNC.COLLECTIVE R15, `(.L_x_15391) ;  /* 0x000000000f087348 */ /* 0x000fea0003c00000 */
[----:B------:R0:W1:Y:S02]  /*15ef0*/  SHFL.IDX P6, R14, R13, R12, R11 ;  /* 0x0000000c0d0e7389 */ /* 0x00006400000c000b */
[----:B01----:R-:W-:Y:S01]  /*15f00*/  ENDCOLLECTIVE ;  /* 0x000000000000791b */ /* 0x003fe20003800000 */
.L_x_15391:
        /* <DEDUP_REMOVED lines=12> */
.L_x_15392:
[----:B------:R-:W-:Y:S01]  /*15fd0*/  MOV R13, R23 ;  /* 0x00000017000d7202 */ /* 0x000fe20000000f00 */
[----:B------:R-:W-:Y:S02]  /*15fe0*/  IMAD.MOV.U32 R12, RZ, RZ, 0x3 ;  /* 0x00000003ff0c7424 */ /* 0x000fe400078e00ff */
[----:B------:R-:W-:-:S07]  /*15ff0*/  IMAD.MOV.U32 R10, RZ, RZ, R14 ;  /* 0x000000ffff0a7224 */ /* 0x000fce00078e000e */
[----:B------:R-:W-:Y:S05]  /*16000*/  WARPSYNC.COLLECTIVE R15, `(.L_x_15393) ;  /* 0x000000000f087348 */ /* 0x000fea0003c00000 */
[----:B------:R0:W1:Y:S02]  /*16010*/  SHFL.IDX P6, R14, R13, R12, R11 ;  /* 0x0000000c0d0e7389 */ /* 0x00006400000c000b */
[----:B01----:R-:W-:Y:S01]  /*16020*/  ENDCOLLECTIVE ;  /* 0x000000000000791b */ /* 0x003fe20003800000 */
.L_x_15393:
        /* <DEDUP_REMOVED lines=12> */
.L_x_15394:
[----:B------:R-:W-:Y:S01]  /*160f0*/  IMAD.MOV.U32 R13, RZ, RZ, R23 ;  /* 0x000000ffff0d7224 */ /* 0x000fe200078e0017 */
[----:B------:R-:W-:Y:S01]  /*16100*/  MOV R12, 0x4 ;  /* 0x00000004000c7802 */ /* 0x000fe20000000f00 */
[----:B------:R-:W-:-:S07]  /*16110*/  IMAD.MOV.U32 R9, RZ, RZ, R14 ;  /* 0x000000ffff097224 */ /* 0x000fce00078e000e */
[----:B------:R-:W-:Y:S05]  /*16120*/  WARPSYNC.COLLECTIVE R15, `(.L_x_15395) ;  /* 0x000000000f087348 */ /* 0x000fea0003c00000 */
[----:B------:R0:W1:Y:S02]  /*16130*/  SHFL.IDX P6, R14, R13, R12, R11 ;  /* 0x0000000c0d0e7389 */ /* 0x00006400000c000b */
[----:B01----:R-:W-:Y:S01]  /*16140*/  ENDCOLLECTIVE ;  /* 0x000000000000791b */ /* 0x003fe20003800000 */
.L_x_15395:
        /* <DEDUP_REMOVED lines=12> */
.L_x_15396:
[----:B------:R-:W-:Y:S02]  /*16210*/  IMAD.MOV.U32 R13, RZ, RZ, R23 ;  /* 0x000000ffff0d7224 */ /* 0x000fe400078e0017 */
[----:B------:R-:W-:Y:S02]  /*16220*/  IMAD.MOV.U32 R12, RZ, RZ, 0x5 ;  /* 0x00000005ff0c7424 */ /* 0x000fe400078e00ff */
[----:B------:R-:W-:-:S07]  /*16230*/  IMAD.MOV.U32 R10, RZ, RZ, R14 ;  /* 0x000000ffff0a7224 */ /* 0x000fce00078e000e */
[----:B------:R-:W-:Y:S05]  /*16240*/  WARPSYNC.COLLECTIVE R15, `(.L_x_15397) ;  /* 0x000000000f087348 */ /* 0x000fea0003c00000 */
[----:B------:R0:W1:Y:S02]  /*16250*/  SHFL.IDX P6, R14, R13, R12, R11 ;  /* 0x0000000c0d0e7389 */ /* 0x00006400000c000b */
[----:B01----:R-:W-:Y:S01]  /*16260*/  ENDCOLLECTIVE ;  /* 0x000000000000791b */ /* 0x003fe20003800000 */
.L_x_15397:
        /* <DEDUP_REMOVED lines=8> */
[----:B------:R-:W-:-:S11]  /*162f0*/  MOV R7, R14 ;  /* 0x0000000e00077202 */ /* 0x000fd60000000f00 */
[----:B0-----:R-:W-:Y:S05]  /*16300*/  WARPSYNC.COLLECTIVE R15, `(.L_x_15398) ;  /* 0x000000000f087348 */ /* 0x001fea0003c00000 */
[----:B------:R1:W2:Y:S02]  /*16310*/  SHFL.IDX P6, R14, R13, R12, R11 ;  /* 0x0000000c0d0e7389 */ /* 0x0002a400000c000b */
[----:B012---:R-:W-:Y:S01]  /*16320*/  ENDCOLLECTIVE ;  /* 0x000000000000791b */ /* 0x007fe20003800000 */
.L_x_15398:
[----:B------:R-:W-:Y:S02]  /*16330*/  IMAD.MOV.U32 R13, RZ, RZ, R23 ;  /* 0x000000ffff0d7224 */ /* 0x000fe400078e0017 */
[----:B------:R-:W-:Y:S02]  /*16340*/  IMAD.MOV.U32 R12, RZ, RZ, 0x6 ;  /* 0x00000006ff0c7424 */ /* 0x000fe400078e00ff */
[----:B------:R-:W-:-:S07]  /*16350*/  IMAD.MOV.U32 R9, RZ, RZ, R14 ;  /* 0x000000ffff097224 */ /* 0x000fce00078e000e */
[----:B------:R-:W-:Y:S05]  /*16360*/  WARPSYNC.COLLECTIVE R15, `(.L_x_15399) ;  /* 0x000000000f087348 */ /* 0x000fea0003c00000 */
[----:B------:R0:W1:Y:S02]  /*16370*/  SHFL.IDX P6, R14, R13, R12, R11 ;  /* 0x0000000c0d0e7389 */ /* 0x00006400000c000b */
[----:B01----:R-:W-:Y:S01]  /*16380*/  ENDCOLLECTIVE ;  /* 0x000000000000791b */ /* 0x003fe20003800000 */
.L_x_15399:
        /* <DEDUP_REMOVED lines=8> */
[----:B------:R-:W-:-:S12]  /*16410*/  IMAD.MOV.U32 R8, RZ, RZ, R14 ;  /* 0x000000ffff087224 */ /* 0x000fd800078e000e */
[----:B0-----:R-:W-:Y:S05]  /*16420*/  WARPSYNC.COLLECTIVE R15, `(.L_x_15400) ;  /* 0x000000000f087348 */ /* 0x001fea0003c00000 */
[----:B------:R1:W2:Y:S02]  /*16430*/  SHFL.IDX P6, R14, R13, R12, R11 ;  /* 0x0000000c0d0e7389 */ /* 0x0002a400000c000b */
[----:B012---:R-:W-:Y:S01]  /*16440*/  ENDCOLLECTIVE ;  /* 0x000000000000791b */ /* 0x007fe20003800000 */
.L_x_15400:
[----:B------:R-:W-:Y:S02]  /*16450*/  IMAD.MOV.U32 R13, RZ, RZ, R23 ;  /* 0x000000ffff0d7224 */ /* 0x000fe400078e0017 */
[----:B------:R-:W-:Y:S01]  /*16460*/  IMAD.MOV.U32 R12, RZ, RZ, 0x7 ;  /* 0x00000007ff0c7424 */ /* 0x000fe200078e00ff */
[----:B------:R-:W-:-:S13]  /*16470*/  IADD3 R2, P1, R14, R5, RZ ;  /* 0x000000050e027210 */ /* 0x000fda0007f3e0ff */
[----:B------:R-:W-:Y:S05]  /*16480*/  WARPSYNC.COLLECTIVE R15, `(.L_x_15401) ;  /* 0x000000000f087348 */ /* 0x000fea0003c00000 */
[----:B------:R0:W1:Y:S02]  /*16490*/  SHFL.IDX P6, R14, R13, R12, R11 ;  /* 0x0000000c0d0e7389 */ /* 0x00006400000c000b */
[----:B01----:R-:W-:Y:S01]  /*164a0*/  ENDCOLLECTIVE ;  /* 0x000000000000791b */ /* 0x003fe20003800000 */
.L_x_15401:
        /* <DEDUP_REMOVED lines=10> */
.L_x_15402:
[----:B------:R-:W-:Y:S05]  /*16550*/  BRA `(.L_x_15403) ;  /* 0xffffffb000087947 */ /* 0x000fea000383ffff */
.L_x_15273:
        /* <DEDUP_REMOVED lines=8> */
.L_x_15405:
[----:B------:R-:W-:Y:S05]  /*165e0*/  BSYNC B0 ;  /* 0x0000000000007941 */ /* 0x000fea0003800000 */
.L_x_15404:
        /* <DEDUP_REMOVED lines=9> */
.L_x_15406:
        /* <DEDUP_REMOVED lines=23> */
.L_x_15407:
[----:B------:R-:W-:Y:S01]  /*167f0*/  IMAD.MOV.U32 R12, RZ, RZ, 0x2 ;  /* 0x00000002ff0c7424 */ /* 0x000fe200078e00ff */
[----:B------:R-:W-:-:S04]  /*16800*/  SEL R4, R14, RZ, P1 ;  /* 0x000000ff0e047207 */ /* 0x000fc80000800000 */
[----:B------:R-:W-:-:S05]  /*16810*/  IADD3 R4, R13, R4, RZ ;  /* 0x000000040d047210 */ /* 0x000fca0007ffe0ff */
[----:B------:R-:W-:-:S07]  /*16820*/  IMAD.MOV.U32 R13, RZ, RZ, R4 ;  /* 0x000000ffff0d7224 */ /* 0x000fce00078e0004 */
[----:B------:R-:W-:Y:S05]  /*16830*/  WARPSYNC.COLLECTIVE R15, `(.L_x_15408) ;  /* 0x000000000f087348 */ /* 0x000fea0003c00000 */
[----:B------:R0:W1:Y:S02]  /*16840*/  SHFL.UP P6, R14, R13, R12, R11 ;  /* 0x0400000c0d0e7389 */ /* 0x00006400000c000b */
[----:B01----:R-:W-:Y:S01]  /*16850*/  ENDCOLLECTIVE ;  /* 0x000000000000791b */ /* 0x003fe20003800000 */
.L_x_15408:
[----:B------:R-:W-:Y:S01]  /*16860*/  IMAD.MOV.U32 R12, RZ, RZ, 0x4 ;  /* 0x00000004ff0c7424 */ /* 0x000fe200078e00ff */
[----:B------:R-:W-:-:S05]  /*16870*/  SEL R3, R14, RZ, P2 ;  /* 0x000000ff0e037207 */ /* 0x000fca0001000000 */
[----:B------:R-:W-:-:S04]  /*16880*/  IMAD.IADD R2, R4, 0x1, R3 ;  /* 0x0000000104027824 */ /* 0x000fc800078e0203 */
[----:B------:R-:W-:-:S07]  /*16890*/  IMAD.MOV.U32 R13, RZ, RZ, R2 ;  /* 0x000000ffff0d7224 */ /* 0x000fce00078e0002 */
[----:B------:R-:W-:Y:S05]  /*168a0*/  WARPSYNC.COLLECTIVE R15, `(.L_x_15409) ;  /* 0x000000000f087348 */ /* 0x000fea0003c00000 */
[----:B------:R0:W1:Y:S02]  /*168b0*/  SHFL.UP P6, R14, R13, R12, R11 ;  /* 0x0400000c0d0e7389 */ /* 0x00006400000c000b */
[----:B01----:R-:W-:Y:S01]  /*168c0*/  ENDCOLLECTIVE ;  /* 0x000000000000791b */ /* 0x003fe20003800000 */
.L_x_15409:
[----:B------:R-:W-:Y:S01]  /*168d0*/  IMAD.MOV.U32 R12, RZ, RZ, 0x8 ;  /* 0x00000008ff0c7424 */ /* 0x000fe200078e00ff */
[----:B------:R-:W-:-:S05]  /*168e0*/  SEL R3, R14, RZ, P3 ;  /* 0x000000ff0e037207 */ /* 0x000fca0001800000 */
[----:B------:R-:W-:-:S05]  /*168f0*/  IMAD.IADD R3, R2, 0x1, R3 ;  /* 0x0000000102037824 */ /* 0x000fca00078e0203 */
[----:B------:R-:W-:-:S07]  /*16900*/  MOV R13, R3 ;  /* 0x00000003000d7202 */ /* 0x000fce0000000f00 */
[----:B------:R-:W-:Y:S05]  /*16910*/  WARPSYNC.COLLECTIVE R15, `(.L_x_15410) ;  /* 0x000000000f087348 */ /* 0x000fea0003c00000 */
[----:B------:R0:W1:Y:S02]  /*16920*/  SHFL.UP P6, R14, R13, R12, R11 ;  /* 0x0400000c0d0e7389 */ /* 0x00006400000c000b */
[----:B01----:R-:W-:Y:S01]  /*16930*/  ENDCOLLECTIVE ;  /* 0x000000000000791b */ /* 0x003fe20003800000 */
.L_x_15410:
[----:B------:R-:W-:Y:S01]  /*16940*/  IMAD.MOV.U32 R12, RZ, RZ, 0x10 ;  /* 0x00000010ff0c7424 */ /* 0x000fe200078e00ff */
[----:B------:R-:W-:-:S05]  /*16950*/  SEL R4, R14, RZ, P4 ;  /* 0x000000ff0e047207 */ /* 0x000fca0002000000 */
[----:B------:R-:W-:-:S04]  /*16960*/  IMAD.IADD R4, R3, 0x1, R4 ;  /* 0x0000000103047824 */ /* 0x000fc800078e0204 */
[----:B------:R-:W-:-:S07]  /*16970*/  IMAD.MOV.U32 R13, RZ, RZ, R4 ;  /* 0x000000ffff0d7224 */ /* 0x000fce00078e0004 */
[----:B------:R-:W-:Y:S05]  /*16980*/  WARPSYNC.COLLECTIVE R15, `(.L_x_15411) ;  /* 0x000000000f087348 */ /* 0x000fea0003c00000 */
[----:B------:R0:W1:Y:S02]  /*16990*/  SHFL.UP P6, R14, R13, R12, R11 ;  /* 0x0400000c0d0e7389 */ /* 0x00006400000c000b */
[----:B01----:R-:W-:Y:S01]  /*169a0*/  ENDCOLLECTIVE ;  /* 0x000000000000791b */ /* 0x003fe20003800000 */
.L_x_15411:
        /* <DEDUP_REMOVED lines=8> */
.L_x_15412:
[----:B------:R-:W-:Y:S05]  /*16a30*/  BRA `(.L_x_15413) ;  /* 0xffffffb000187947 */ /* 0x000fea000383ffff */
.L_x_15276:
[----:B------:R-:W-:Y:S01]  /*16a40*/  BSSY B0, `(.L_x_15414) ;  /* 0x0000007000007945 */ /* 0x000fe20003800000 */
[----:B------:R-:W-:Y:S02]  /*16a50*/  IMAD.MOV.U32 R12, RZ, RZ, 0x1 ;  /* 0x00000001ff0c7424 */ /* 0x000fe400078e00ff */
[----:B------:R-:W-:Y:S02]  /*16a60*/  IMAD.MOV.U32 R11, RZ, RZ, RZ ;  /* 0x000000ffff0b7224 */ /* 0x000fe400078e00ff */
[----:B------:R-:W-:-:S07]  /*16a70*/  IMAD.MOV.U32 R15, RZ, RZ, -0x1 ;  /* 0xffffffffff0f7424 */ /* 0x000fce00078e00ff */
[----:B------:R-:W-:Y:S05]  /*16a80*/  WARPSYNC.COLLECTIVE R15, `(.L_x_15415) ;  /* 0x000000000f087348 */ /* 0x000fea0003c00000 */
[----:B------:R0:W1:Y:S02]  /*16a90*/  SHFL.UP P6, R14, R13, R12, R11 ;  /* 0x0400000c0d0e7389 */ /* 0x00006400000c000b */
[----:B01----:R-:W-:Y:S01]  /*16aa0*/  ENDCOLLECTIVE ;  /* 0x000000000000791b */ /* 0x003fe20003800000 */
.L_x_15415:
[----:B------:R-:W-:Y:S05]  /*16ab0*/  BSYNC B0 ;  /* 0x0000000000007941 */ /* 0x000fea0003800000 */
.L_x_15414:
[----:B------:R-:W-:Y:S01]  /*16ac0*/  SEL R14, R14, RZ, P1 ;  /* 0x000000ff0e0e7207 */ /* 0x000fe20000800000 */
[----:B------:R-:W-:Y:S01]  /*16ad0*/  IMAD.MOV.U32 R12, RZ, RZ, 0x2 ;  /* 0x00000002ff0c7424 */ /* 0x000fe200078e00ff */
[----:B------:R-:W-:Y:S01]  /*16ae0*/  MOV R11, RZ ;  /* 0x000000ff000b7202 */ /* 0x000fe20000000f00 */
[----:B------:R-:W-:Y:S02]  /*16af0*/  IMAD.MOV.U32 R15, RZ, RZ, -0x1 ;  /* 0xffffffffff0f7424 */ /* 0x000fe400078e00ff */
[----:B------:R-:W-:-:S07]  /*16b00*/  IMAD.IADD R13, R13, 0x1, R14 ;  /* 0x000000010d0d7824 */ /* 0x000fce00078e020e */
[----:B------:R-:W-:Y:S05]  /*16b10*/  WARPSYNC.COLLECTIVE R15, `(.L_x_15416) ;  /* 0x000000000f087348 */ /* 0x000fea0003c00000 */
[----:B------:R0:W1:Y:S02]  /*16b20*/  SHFL.UP P6, R14, R13, R12, R11 ;  /* 0x0400000c0d0e7389 */ /* 0x00006400000c000b */
[----:B01----:R-:W-:Y:S01]  /*16b30*/  ENDCOLLECTIVE ;  /* 0x000000000000791b */ /* 0x003fe20003800000 */
.L_x_15416:
[----:B------:R-:W-:Y:S01]  /*16b40*/  IMAD.MOV.U32 R12, RZ, RZ, 0x4 ;  /* 0x00000004ff0c7424 */ /* 0x000fe200078e00ff */
[----:B------:R-:W-:-:S05]  /*16b50*/  SEL R2, R14, RZ, P2 ;  /* 0x000000ff0e027207 */ /* 0x000fca0001000000 */
[----:B------:R-:W-:-:S04]  /*16b60*/  IMAD.IADD R2, R13, 0x1, R2 ;  /* 0x000000010d027824 */ /* 0x000fc800078e0202 */
[----:B------:R-:W-:-:S07]  /*16b70*/  IMAD.MOV.U32 R13, RZ, RZ, R2 ;  /* 0x000000ffff0d7224 */ /* 0x000fce00078e0002 */
[----:B------:R-:W-:Y:S05]  /*16b80*/  WARPSYNC.COLLECTIVE R15, `(.L_x_15417) ;  /* 0x000000000f087348 */ /* 0x000fea0003c00000 */
[----:B------:R0:W1:Y:S02]  /*16b90*/  SHFL.UP P6, R14, R13, R12, R11 ;  /* 0x0400000c0d0e7389 */ /* 0x00006400000c000b */
[----:B01----:R-:W-:Y:S01]  /*16ba0*/  ENDCOLLECTIVE ;  /* 0x000000000000791b */ /* 0x003fe20003800000 */
.L_x_15417:
[----:B------:R-:W-:Y:S02]  /*16bb0*/  MOV R12, 0x8 ;  /* 0x00000008000c7802 */ /* 0x000fe40000000f00 */
[----:B------:R-:W-:-:S05]  /*16bc0*/  SEL R3, R14, RZ, P3 ;  /* 0x000000ff0e037207 */ /* 0x000fca0001800000 */
[----:B------:R-:W-:-:S04]  /*16bd0*/  IMAD.IADD R3, R2, 0x1, R3 ;  /* 0x0000000102037824 */ /* 0x000fc800078e0203 */
[----:B------:R-:W-:-:S07]  /*16be0*/  IMAD.MOV.U32 R13, RZ, RZ, R3 ;  /* 0x000000ffff0d7224 */ /* 0x000fce00078e0003 */
[----:B------:R-:W-:Y:S05]  /*16bf0*/  WARPSYNC.COLLECTIVE R15, `(.L_x_15418) ;  /* 0x000000000f087348 */ /* 0x000fea0003c00000 */
[----:B------:R0:W1:Y:S02]  /*16c00*/  SHFL.UP P6, R14, R13, R12, R11 ;  /* 0x0400000c0d0e7389 */ /* 0x00006400000c000b */
[----:B01----:R-:W-:Y:S01]  /*16c10*/  ENDCOLLECTIVE ;  /* 0x000000000000791b */ /* 0x003fe20003800000 */
.L_x_15418:
[----:B------:R-:W-:Y:S01]  /*16c20*/  IMAD.MOV.U32 R12, RZ, RZ, 0x10 ;  /* 0x00000010ff0c7424 */ /* 0x000fe200078e00ff */
[----:B------:R-:W-:-:S05]  /*16c30*/  SEL R4, R14, RZ, P4 ;  /* 0x000000ff0e047207 */ /* 0x000fca0002000000 */
[----:B------:R-:W-:-:S04]  /*16c40*/  IMAD.IADD R4, R3, 0x1, R4 ;  /* 0x0000000103047824 */ /* 0x000fc800078e0204 */
[----:B------:R-:W-:-:S07]  /*16c50*/  IMAD.MOV.U32 R13, RZ, RZ, R4 ;  /* 0x000000ffff0d7224 */ /* 0x000fce00078e0004 */
[----:B------:R-:W-:Y:S05]  /*16c60*/  WARPSYNC.COLLECTIVE R15, `(.L_x_15419) ;  /* 0x000000000f087348 */ /* 0x000fea0003c00000 */
[----:B------:R0:W1:Y:S02]  /*16c70*/  SHFL.UP P6, R14, R13, R12, R11 ;  /* 0x0400000c0d0e7389 */ /* 0x00006400000c000b */
[----:B01----:R-:W-:Y:S01]  /*16c80*/  ENDCOLLECTIVE ;  /* 0x000000000000791b */ /* 0x003fe20003800000 */
.L_x_15419:
        /* <DEDUP_REMOVED lines=8> */
.L_x_15420:
[----:B------:R-:W-:Y:S05]  /*16d10*/  BRA `(.L_x_15421) ;  /* 0xffffffb000047947 */ /* 0x000fea000383ffff */
.L_x_15278:
[----:B------:R-:W-:Y:S01]  /*16d20*/  BSSY B0, `(.L_x_15422) ;  /* 0x0000006000007945 */ /* 0x000fe20003800000 */
[----:B------:R-:W-:Y:S01]  /*16d30*/  PLOP3.LUT P6, PT, P6, PT, PT, 0x8, 0x0 ;  /* 0x000000000000781c */ /* 0x000fe200037ce170 */
[----:B------:R-:W-:-:S12]  /*16d40*/  IMAD.MOV.U32 R15, RZ, RZ, -0x1 ;  /* 0xffffffffff0f7424 */ /* 0x000fd800078e00ff */
[----:B0-----:R-:W-:Y:S05]  /*16d50*/  WARPSYNC.COLLECTIVE R15, `(.L_x_15423) ;  /* 0x000000000f087348 */ /* 0x001fea0003c00000 */
[----:B------:R-:W-:Y:S01]  /*16d60*/  VOTE.ANY R14, PT, P6 ;  /* 0x00000000000e7806 */ /* 0x000fe200030e0100 */
[----:B0-----:R-:W-:Y:S06]  /*16d70*/  ENDCOLLECTIVE ;  /* 0x000000000000791b */ /* 0x001fec0003800000 */
.L_x_15423:
[----:B------:R-:W-:Y:S05]  /*16d80*/  BSYNC B0 ;  /* 0x0000000000007941 */ /* 0x000fea0003800000 */
.L_x_15422:
        /* <DEDUP_REMOVED lines=10> */
.L_x_15424:
[----:B------:R-:W-:Y:S01]  /*16e30*/  IMAD.MOV.U32 R13, RZ, RZ, R5 ;  /* 0x000000ffff0d7224 */ /* 0x000fe200078e0005 */
[----:B------:R-:W-:-:S07]  /*16e40*/  MOV R17, R14 ;  /* 0x0000000e00117202 */ /* 0x000fce0000000f00 */
[----:B------:R-:W-:Y:S05]  /*16e50*/  WARPSYNC.COLLECTIVE R15, `(.L_x_15425) ;  /* 0x000000000f087348 */ /* 0x000fea0003c00000 */
[----:B------:R0:W1:Y:S02]  /*16e60*/  SHFL.IDX P6, R14, R13, R12, R11 ;  /* 0x0000000c0d0e7389 */ /* 0x00006400000c000b */
[----:B01----:R-:W-:Y:S01]  /*16e70*/  ENDCOLLECTIVE ;  /* 0x000000000000791b */ /* 0x003fe20003800000 */
.L_x_15425:
[----:B------:R-:W-:Y:S01]  /*16e80*/  IMAD.MOV.U32 R5, RZ, RZ, R14 ;  /* 0x000000ffff057224 */ /* 0x000fe200078e000e */
[----:B------:R-:W-:Y:S06]  /*16e90*/  BRA `(.L_x_15426) ;  /* 0xffffffac00e47947 */ /* 0x000fec000383ffff */
.L_x_15280:
[----:B------:R-:W-:Y:S01]  /*16ea0*/  BSSY B0, `(.L_x_15427) ;  /* 0x0000007000007945 */ /* 0x000fe20003800000 */
[----:B------:R-:W-:Y:S02]  /*16eb0*/  IMAD.MOV.U32 R13, RZ, RZ, R2 ;  /* 0x000000ffff0d7224 */ /* 0x000fe400078e0002 */
[----:B------:R-:W-:Y:S02]  /*16ec0*/  IMAD.MOV.U32 R11, RZ, RZ, 0x1f ;  /* 0x0000001fff0b7424 */ /* 0x000fe400078e00ff */
[----:B------:R-:W-:-:S07]  /*16ed0*/  IMAD.MOV.U32 R15, RZ, RZ, -0x1 ;  /* 0xffffffffff0f7424 */ /* 0x000fce00078e00ff */
[----:B0123--:R-:W-:Y:S05]  /*16ee0*/  WARPSYNC.COLLECTIVE R15, `(.L_x_15428) ;  /* 0x000000000f087348 */ /* 0x00ffea0003c00000 */
[----:B------:R4:W0:Y:S02]  /*16ef0*/  SHFL.IDX P6, R14, R13, R12, R11 ;  /* 0x0000000c0d0e7389 */ /* 0x00082400000c000b */
[----:B01234-:R-:W-:Y:S01]  /*16f00*/  ENDCOLLECTIVE ;  /* 0x000000000000791b */ /* 0x01ffe20003800000 */
.L_x_15428:
[----:B------:R-:W-:Y:S05]  /*16f10*/  BSYNC B0 ;  /* 0x0000000000007941 */ /* 0x000fea0003800000 */
.L_x_15427:
[----:B------:R-:W-:Y:S01]  /*16f20*/  MOV R16, R14 ;  /* 0x0000000e00107202 */ /* 0x000fe20000000f00 */
[----:B------:R-:W-:Y:S06]  /*16f30*/  BRA `(.L_x_15279) ;  /* 0xffffffac00d47947 */ /* 0x000fec000383ffff */
.L_x_15286:
[----:B0-----:R0:W1:Y:S02]  /*16f40*/  SYNCS.PHASECHK.TRANS64.TRYWAIT P0, [R5+URZ+0x16820], R0 ;  /* 0x01682000050075a7 */ /* 0x001064000800017f */
[----:B-1----:R-:W-:Y:S05]  /*16f50*/  @!P0 NANOSLEEP.SYNCS 0x989680 ;  /* 0x009896800000895d */ /* 0x002fea0003900000 */
[----:B------:R-:W1:Y:S02]  /*16f60*/  @!P0 SYNCS.PHASECHK.TRANS64 P0, [R5+URZ+0x16820], R0 ;  /* 0x01682000050085a7 */ /* 0x000e64000800007f */
[----:B-1----:R-:W-:Y:S05]  /*16f70*/  @!P0 BRA `(.L_x_15286) ;  /* 0xfffffffc00f08947 */ /* 0x002fea000383ffff */
[----:B------:R-:W-:Y:S05]  /*16f80*/  BRA `(.L_x_15429) ;  /* 0xffffffb8002c7947 */ /* 0x000fea000383ffff */
.L_x_15287:
        /* <DEDUP_REMOVED lines=11> */
.L_x_15431:
[----:B------:R-:W-:Y:S05]  /*17040*/  BSYNC B0 ;  /* 0x0000000000007941 */ /* 0x000fea0003800000 */
.L_x_15430:
[----:B------:R-:W-:Y:S05]  /*17050*/  BRA `(.L_x_15432) ;  /* 0xffffffb800147947 */ /* 0x000fea000383ffff */
.L_x_15290:
[----:B------:R-:W-:Y:S01]  /*17060*/  BSSY B1, `(.L_x_15433) ;  /* 0x0000006000017945 */ /* 0x000fe20003800000 */
[----:B------:R-:W-:-:S07]  /*17070*/  IMAD.MOV.U32 R15, RZ, RZ, -0x1 ;  /* 0xffffffffff0f7424 */ /* 0x000fce00078e00ff */
[----:B0-----:R-:W-:Y:S05]  /*17080*/  WARPSYNC.COLLECTIVE R15, `(.L_x_15434) ;  /* 0x000000000f0c7348 */ /* 0x001fea0003c00000 */
[----:B------:R-:W-:Y:S02]  /*17090*/  ELECT P6, UR62, PT ;  /* 0x00000000003e782f */ /* 0x000fe400038c0000 */
[----:B------:R-:W-:Y:S01]  /*170a0*/  MOV R14, UR62 ;  /* 0x0000003e000e7c02 */ /* 0x000fe20008000f00 */
[----:B0-----:R-:W-:Y:S10]  /*170b0*/  ENDCOLLECTIVE ;  /* 0x000000000000791b */ /* 0x001ff40003800000 */
.L_x_15434:
[----:B------:R-:W-:Y:S05]  /*170c0*/  BSYNC B1 ;  /* 0x0000000000017941 */ /* 0x000fea0003800000 */
.L_x_15433:
[----:B------:R-:W-:Y:S05]  /*170d0*/  BRA `(.L_x_15435) ;  /* 0xffffffb8000c7947 */ /* 0x000fea000383ffff */
.L_x_15292:
[----:B0-----:R0:W1:Y:S02]  /*170e0*/  SYNCS.PHASECHK.TRANS64.TRYWAIT P1, [R3+URZ+0x16840], R2 ;  /* 0x01684002030075a7 */ /* 0x001064000802017f */
[----:B-1----:R-:W-:Y:S05]  /*170f0*/  @!P1 NANOSLEEP.SYNCS 0x989680 ;  /* 0x009896800000995d */ /* 0x002fea0003900000 */
[----:B------:R-:W1:Y:S02]  /*17100*/  @!P1 SYNCS.PHASECHK.TRANS64 P1, [R3+URZ+0x16840], R2 ;  /* 0x01684002030095a7 */ /* 0x000e64000802007f */
[----:B-1----:R-:W-:Y:S05]  /*17110*/  @!P1 BRA `(.L_x_15292) ;  /* 0xfffffffc00f09947 */ /* 0x002fea000383ffff */
[----:B------:R-:W-:Y:S05]  /*17120*/  BRA `(.L_x_15436) ;  /* 0xffffffb8002c7947 */ /* 0x000fea000383ffff */
.L_x_15294:
[----:B-1----:R1:W2:Y:S02]  /*17130*/  SYNCS.PHASECHK.TRANS64.TRYWAIT P1, [R25+URZ+0x16840], R0 ;  /* 0x01684000190075a7 */ /* 0x0022a4000802017f */
[----:B--2---:R-:W-:Y:S05]  /*17140*/  @!P1 NANOSLEEP.SYNCS 0x989680 ;  /* 0x009896800000995d */ /* 0x004fea0003900000 */
[----:B------:R-:W2:Y:S02]  /*17150*/  @!P1 SYNCS.PHASECHK.TRANS64 P1, [R25+URZ+0x16840], R0 ;  /* 0x01684000190095a7 */ /* 0x000ea4000802007f */
[----:B--2---:R-:W-:Y:S05]  /*17160*/  @!P1 BRA `(.L_x_15294) ;  /* 0xfffffffc00f09947 */ /* 0x004fea000383ffff */
[----:B------:R-:W-:Y:S05]  /*17170*/  BRA `(.L_x_15437) ;  /* 0xffffffb800387947 */ /* 0x000fea000383ffff */
.L_x_15296:
[----:B--2---:R2:W3:Y:S02]  /*17180*/  SYNCS.PHASECHK.TRANS64.TRYWAIT P1, [R3+URZ+0x16860], R2 ;  /* 0x01686002030075a7 */ /* 0x0044e4000802017f */
[----:B---3--:R-:W-:Y:S05]  /*17190*/  @!P1 NANOSLEEP.SYNCS 0x989680 ;  /* 0x009896800000995d */ /* 0x008fea0003900000 */
[----:B------:R-:W3:Y:S02]  /*171a0*/  @!P1 SYNCS.PHASECHK.TRANS64 P1, [R3+URZ+0x16860], R2 ;  /* 0x01686002030095a7 */ /* 0x000ee4000802007f */
[----:B---3--:R-:W-:Y:S05]  /*171b0*/  @!P1 BRA `(.L_x_15296) ;  /* 0xfffffffc00f09947 */ /* 0x008fea000383ffff */
[----:B------:R-:W-:Y:S05]  /*171c0*/  BRA `(.L_x_15438) ;  /* 0xffffffb800347947 */ /* 0x000fea000383ffff */
.L_x_15439:
        /* <DEDUP_REMOVED lines=11> */
.L_x_15999:


//--------------------- .text._ZN7cutlass13device_kernelIN5flash11enable_sm90INS1_16FlashAttnFwdSm90INS1_25CollectiveMainloopFwdSm90ILi2EN4cute5tupleIJNS5_1CILi1EEES8_S8_EEENS6_IJNS7_ILi192EEENS7_ILi128EEENS7_ILi64EEEEEELi64ENS_10bfloat16_tEfNS_4arch4Sm90ELb1ELb0ELb1ELb1ELb1ELb1ELb0ELb1ELb1ELb1ELb1ELb0EEENS1_21CollectiveEpilogueFwdINS6_IJSA_SC_SB_EEES9_SE_SG_Li384ELb1ELb1ELb1ELb0EEENS1_36VarlenDynamicPersistentTileSchedulerILi192ELi128ELi384ELi128ELb1ELb1ELb1ELb1ELb1ELb1EEEEEEEEEvNT_6ParamsE --------------------------
	.section	.text._ZN7cutlass13device_kernelIN5flash11enable_sm90INS1_16FlashAttnFwdSm90INS1_25CollectiveMainloopFwdSm90ILi2EN4cute5tupleIJNS5_1CILi1EEES8_S8_EEENS6_IJNS7_ILi192EEENS7_ILi128EEENS7_ILi64EEEEEELi64ENS_10bfloat16_tEfNS_4arch4Sm90ELb1ELb0ELb1ELb1ELb1ELb1ELb0ELb1ELb1ELb1ELb1ELb0EEENS1_21CollectiveEpilogueFwdINS6_IJSA_SC_SB_EEES9_SE_SG_Li384ELb1ELb1ELb1ELb0EEENS1_36VarlenDynamicPersistentTileSchedulerILi192ELi128ELi384ELi128ELb1ELb1ELb1ELb1ELb1ELb1EEEEEEEEEvNT_6ParamsE,"ax",@progbits
	.align	128
.text._ZN7cutlass13device_kernelIN5flash11enable_sm90INS1_16FlashAttnFwdSm90INS1_25CollectiveMainloopFwdSm90ILi2EN4cute5tupleIJNS5_1CILi1EEES8_S8_EEENS6_IJNS7_ILi192EEENS7_ILi128EEENS7_ILi64EEEEEELi64ENS_10bfloat16_tEfNS_4arch4Sm90ELb1ELb0ELb1ELb1ELb1ELb1ELb0ELb1ELb1ELb1ELb1ELb0EEENS1_21CollectiveEpilogueFwdINS6_IJSA_SC_SB_EEES9_SE_SG_Li384ELb1ELb1ELb1ELb0EEENS1_36VarlenDynamicPersistentTileSchedulerILi192ELi128ELi384ELi128ELb1ELb1ELb1ELb1ELb1ELb1EEEEEEEEEvNT_6ParamsE:
        .type           _ZN7cutlass13device_kernelIN5flash11enable_sm90INS1_16FlashAttnFwdSm90INS1_25CollectiveMainloopFwdSm90ILi2EN4cute5tupleIJNS5_1CILi1EEES8_S8_EEENS6_IJNS7_ILi192EEENS7_ILi128EEENS7_ILi64EEEEEELi64ENS_10bfloat16_tEfNS_4arch4Sm90ELb1ELb0ELb1ELb1ELb1ELb1ELb0ELb1ELb1ELb1ELb1ELb0EEENS1_21CollectiveEpilogueFwdINS6_IJSA_SC_SB_EEES9_SE_SG_Li384ELb1ELb1ELb1ELb0EEENS1_36VarlenDynamicPersistentTileSchedulerILi192ELi128ELi384ELi128ELb1ELb1ELb1ELb1ELb1ELb1EEEEEEEEEvNT_6ParamsE,@function
        .size           _ZN7cutlass13device_kernelIN5flash11enable_sm90INS1_16FlashAttnFwdSm90INS1_25CollectiveMainloopFwdSm90ILi2EN4cute5tupleIJNS5_1CILi1EEES8_S8_EEENS6_IJNS7_ILi192EEENS7_ILi128EEENS7_ILi64EEEEEELi64ENS_10bfloat16_tEfNS_4arch4Sm90ELb1ELb0ELb1ELb1ELb1ELb1ELb0ELb1ELb1ELb1ELb1ELb0EEENS1_21CollectiveEpilogueFwdINS6_IJSA_SC_SB_EEES9_SE_SG_Li384ELb1ELb1ELb1ELb0EEENS1_36VarlenDynamicPersistentTileSchedulerILi192ELi128ELi384ELi128ELb1ELb1ELb1ELb1ELb1ELb1EEEEEEEEEvNT_6ParamsE,(.L_x_16000 - _ZN7cutlass13device_kernelIN5flash11enable_sm90INS1_16FlashAttnFwdSm90INS1_25CollectiveMainloopFwdSm90ILi2EN4cute5tupleIJNS5_1CILi1EEES8_S8_EEENS6_IJNS7_ILi192EEENS7_ILi128EEENS7_ILi64EEEEEELi64ENS_10bfloat16_tEfNS_4arch4Sm90ELb1ELb0ELb1ELb1ELb1ELb1ELb0ELb1ELb1ELb1ELb1ELb0EEENS1_21CollectiveEpilogueFwdINS6_IJSA_SC_SB_EEES9_SE_SG_Li384ELb1ELb1ELb1ELb0EEENS1_36VarlenDynamicPersistentTileSchedulerILi192ELi128ELi384ELi128ELb1ELb1ELb1ELb1ELb1ELb1EEEEEEEEEvNT_6ParamsE)
        .other          _ZN7cutlass13device_kernelIN5flash11enable_sm90INS1_16FlashAttnFwdSm90INS1_25CollectiveMainloopFwdSm90ILi2EN4cute5tupleIJNS5_1CILi1EEES8_S8_EEENS6_IJNS7_ILi192EEENS7_ILi128EEENS7_ILi64EEEEEELi64ENS_10bfloat16_tEfNS_4arch4Sm90ELb1ELb0ELb1ELb1ELb1ELb1ELb0ELb1ELb1ELb1ELb1ELb0EEENS1_21CollectiveEpilogueFwdINS6_IJSA_SC_SB_EEES9_SE_SG_Li384ELb1ELb1ELb1ELb0EEENS1_36VarlenDynamicPersistentTileSchedulerILi192ELi128ELi384ELi128ELb1ELb1ELb1ELb1ELb1ELb1EEEEEEEEEvNT_6ParamsE,@"STO_CUDA_ENTRY STV_DEFAULT"
_ZN7cutlass13device_kernelIN5flash11enable_sm90INS1_16FlashAttnFwdSm90INS1_25CollectiveMainloopFwdSm90ILi2EN4cute5tupleIJNS5_1CILi1EEES8_S8_EEENS6_IJNS7_ILi192EEENS7_ILi128EEENS7_ILi64EEEEEELi64ENS_10bfloat16_tEfNS_4arch4Sm90ELb1ELb0ELb1ELb1ELb1ELb1ELb0ELb1ELb1ELb1ELb1ELb0EEENS1_21CollectiveEpilogueFwdINS6_IJSA_SC_SB_EEES9_SE_SG_Li384ELb1ELb1ELb1ELb0EEENS1_36VarlenDynamicPersistentTileSchedulerILi192ELi128ELi384ELi128ELb1ELb1ELb1ELb1ELb1ELb1EEEEEEEEEvNT_6ParamsE:
        /* <DEDUP_REMOVED lines=17> */
.L_x_15441:
[----:B------:R-:W-:Y:S05]  /*0110*/  BSYNC B0 ;  /* 0x0000000000007941 */ /* 0x000fea0003800000 */
.L_x_15440:
[----:B------:R-:W-:Y:S01]  /*0120*/  VOTEU.ANY UP0, P0 ;  /* 0x00000000003f7886 */ /* 0x000fe20000000100 */
[----:B------:R-:W0:Y:S01]  /*0130*/  SHFL.IDX PT, R2, R0, RZ, 0x1f ;  /* 0x00001fff00027589 */ /* 0x000e2200000e0000 */
[----:B------:R-:W-:Y:S01]  /*0140*/  UMOV UR4, 0x80 ;  /* 0x0000008000047882 */ /* 0x000fe20000000000 */
[----:B------:R-:W-:Y:S01]  /*0150*/  UMOV UR7, 0x180 ;  /* 0x0000018000077882 */ /* 0x000fe20000000000 */
[----:B------:R-:W-:Y:S01]  /*0160*/  SHF.R.U32.HI R3, RZ, 0x7, R3 ;  /* 0x00000007ff037819 */ /* 0x000fe20000011603 */
[----:B------:R-:W1:Y:S01]  /*0170*/  @UP0 S2UR UR8, SR_CgaCtaId ;  /* 0x00000000000809c3 */ /* 0x000e620000008800 */
[----:B------:R-:W-:Y:S01]  /*0180*/  @UP0 UMOV UR6, 0x400 ;  /* 0x0000040000060882 */ /* 0x000fe20000000000 */
[----:B------:R-:W-:-:S04]  /*0190*/  @UP0 UIADD3 UR4, -UR4, 0x100000, URZ ;  /* 0x0010000004040890 */ /* 0x000fc8000fffe13f */
[----:B------:R-:W-:Y:S02]  /*01a0*/  @UP0 USHF.L.U32 UR5, UR4, 0xb, URZ ;  /* 0x0000000b04050899 */ /* 0x000fe4000800063f */
[----:B------:R-:W-:Y:S01]  /*01b0*/  @UP0 USHF.L.U32 UR4, UR4, 0x1, URZ ;  /* 0x0000000104040899 */ /* 0x000fe2000800063f */
[----:B------:R-:W-:Y:S01]  /*01c0*/  VOTEU.ANY UP1, P0 ;  /* 0x00000000003f7886 */ /* 0x000fe20000020100 */
[----:B0-----:R-:W-:Y:S02]  /*01d0*/  ISETP.NE.AND P1, PT, R2, RZ, PT ;  /* 0x000000ff0200720c */ /* 0x001fe40003f25270 */
[----:B------:R0:W2:Y:S01]  /*01e0*/  SHFL.IDX PT, R2, R3, RZ, 0x1f ;  /* 0x00001fff03027589 */ /* 0x0000a200000e0000 */
[----:B-1----:R-:W-:Y:S02]  /*01f0*/  @UP0 ULEA UR8, UR8, UR6, 0x18 ;  /* 0x0000000608080291 */ /* 0x002fe4000f8ec03f */
[----:B------:R-:W-:-:S04]  /*0200*/  @UP0 UIADD3 UR6, -UR7, 0x100000, URZ ;  /* 0x0010000007060890 */ /* 0x000fc8000fffe13f */
[----:B------:R-:W-:Y:S02]  /*0210*/  @UP0 USHF.L.U32 UR7, UR6, 0xb, URZ ;  /* 0x0000000b06070899 */ /* 0x000fe4000800063f */
[----:B------:R-:W-:Y:S01]  /*0220*/  @UP0 USHF.L.U32 UR6, UR6, 0x1, URZ ;  /* 0x0000000106060899 */ /* 0x000fe2000800063f */
[----:B------:R-:W-:Y:S01]  /*0230*/  VOTEU.ANY UP0, P0 ;  /* 0x00000000003f7886 */ /* 0x000fe20000000100 */
[----:B------:R-:W1:Y:S04]  /*0240*/  FENCE.VIEW.ASYNC.S ;  /* 0x00000000000073c6 */ /* 0x000e680000000000 */
[----:B-1----:R0:W1:Y:S06]  /*0250*/  @UP0 SYNCS.EXCH.64 URZ, [UR8+0x16800], UR4 ;  /* 0x01680004083f05b2 */ /* 0x00206c0008000100 */
[----:B------:R0:W3:Y:S02]  /*0260*/  @UP1 SYNCS.EXCH.64 URZ, [UR8+0x16820], UR6 ;  /* 0x01682006083f15b2 */ /* 0x0000e40008000100 */
[----:B0-----:R-:W-:Y:S05]  /*0270*/  @P1 BRA `(.L_x_15442) ;  /* 0x0000000000481947 */ /* 0x001fea0003800000 */
        /* <DEDUP_REMOVED lines=16> */
[----:B------:R0:W0:Y:S01]  /*0380*/  SYNCS.EXCH.64 URZ, [UR8+0x16848], UR6 ;  /* 0x01684806083f75b2 */ /* 0x0000220008000100 */
[----:B------:R-:W-:Y:S01]  /*0390*/  NOP ;  /* 0x0000000000007918 */ /* 0x000fe20000000000 */
.L_x_15442:
        /* <DEDUP_REMOVED lines=22> */
.L_x_15443:
        /* <DEDUP_REMOVED lines=18> */
.L_x_15444:
        /* <DEDUP_REMOVED lines=22> */
.L_x_15445:
        /* <DEDUP_REMOVED lines=22> */
.L_x_15446:
[----:B--2---:R-:W-:Y:S01]  /*08e0*/  ISETP.NE.AND P0, PT, R2, RZ, PT ;  /* 0x000000ff0200720c */ /* 0x004fe20003f05270 */
[----:B------:R-:W-:Y:S01]  /*08f0*/  IMAD.MOV.U32 R2, RZ, RZ, 0x1 ;  /* 0x00000001ff027424 */ /* 0x000fe200078e00ff */
[----:B------:R-:W-:Y:S01]  /*0900*/  NOP ;  /* 0x0000000000007918 */ /* 0x000fe20000000000 */
[----:B------:R-:W-:Y:S01]  /*0910*/  ULDC.64 UR40, c[0x0][0x208] ;  /* 0x0000820000287ab9 */ /* 0x000fe20000000a00 */
[----:B------:R-:W-:Y:S02]  /*0920*/  BSSY B9, `(.L_x_15447) ;  /* 0x0001b81000097945 */ /* 0x000fe40003800000 */
[----:B------:R-:W-:-:S05]  /*0930*/  SEL R2, R2, 0x2, !P0 ;  /* 0x0000000202027807 */ /* 0x000fca0004000000 */
[----:B------:R2:W-:Y:S01]  /*0940*/  STL [R1+0x3c], R2 ;  /* 0x00003c0201007387 */ /* 0x0005e20000100800 */
[----:B01-34-:R-:W-:Y:S06]  /*0950*/  BAR.SYNC.DEFER_BLOCKING 0x0 ;  /* 0x0000000000007b1d */ /* 0x01bfec0000010000 */
[----:B------:R-:W-:Y:S05]  /*0960*/  @!P0 BRA `(.L_x_15448) ;  /* 0x0000013c00a48947 */ /* 0x000fea0003800000 */
.L_x_15449:
[----:B------:R-:W-:-:S08]  /*0970*/  NOP ;  /* 0x0000000000007918 */ /* 0x000fd00000000000 */
[----:B------:R-:W0:Y:S02]  /*0980*/  USETMAXREG.TRY_ALLOC.CTAPOOL UP0, 0xa0 ;  /* 0x000000a0000079c8 */ /* 0x000e240008000600 */
[----:B0-----:R-:W-:-:S13]  /*0990*/  PLOP3.LUT P0, PT, PT, PT, UP0, 0x80, 0x0 ;  /* 0x000000000000781c */ /* 0x001fda0003f0f008 */
[----:B------:R-:W-:Y:S05]  /*09a0*/  @!P0 BRA `(.L_x_15449) ;  /* 0xfffffffc00f08947 */ /* 0x000fea000383ffff */
[----:B------:R-:W2:Y:S01]  /*09b0*/  S2R R0, SR_TID.X ;  /* 0x0000000000007919 */ /* 0x000ea20000002100 */
[----:B------:R-:W-:Y:S01]  /*09c0*/  ULDC UR4, c[0x0][0xc3c] ;  /* 0x00030f0000047ab9 */ /* 0x000fe20000000800 */
[----:B--2---:R-:W-:Y:S02]  /*09d0*/  SHF.R.U32.HI R2, RZ, 0x7, R0 ;  /* 0x00000007ff027819 */ /* 0x004fe40000011600 */
[----:B------:R-:W2:Y:S01]  /*09e0*/  LDL.LU R0, [R1+0x10] ;  /* 0x0000100001007983 */ /* 0x000ea20000300800 */
[----:B------:R-:W-:Y:S06]  /*09f0*/  BAR.ARV 0x8, 0x200 ;  /* 0x0208000000007b1d */ /* 0x000fec0000002000 */
[----:B------:R-:W-:Y:S01]  /*0a00*/  ISETP.NE.AND P0, PT, R2, 0x1, PT ;  /* 0x000000010200780c */ /* 0x000fe20003f05270 */
[----:B------:R-:W0:Y:S01]  /*0a10*/  S2R R3, SR_CgaCtaId ;  /* 0x0000000000037919 */ /* 0x000e220000008800 */
[----:B------:R-:W-:-:S11]  /*0a20*/  MOV R2, 0x400 ;  /* 0x0000040000027802 */ /* 0x000fd60000000f00 */
[----:B------:R-:W-:Y:S08]  /*0a30*/  @!P0 BAR.ARV 0x9, 0x100 ;  /* 0x0244000000008b1d */ /* 0x000ff00000002000 */
[----:B------:R-:W-:Y:S01]  /*0a40*/  BAR.SYNC.DEFER_BLOCKING 0x5, 0x200 ;  /* 0x0148000000007b1d */ /* 0x000fe20000010000 */
[----:B0-----:R-:W-:-:S05]  /*0a50*/  LEA R2, R3, R2, 0x18 ;  /* 0x0000000203027211 */ /* 0x001fca00078ec0ff */
[----:B------:R-:W0:Y:S02]  /*0a60*/  LDS.128 R28, [R2+0x168d0] ;  /* 0x0168d000021c7984 */ /* 0x000e240000000c00 */
[----:B------:R-:W-:Y:S06]  /*0a70*/  BAR.ARV 0x4, 0x200 ;  /* 0x0108000000007b1d */ /* 0x000fec0000002000 */
[----:B--2---:R-:W-:-:S04]  /*0a80*/  LOP3.LUT R0, R0, 0xfffffffb, RZ, 0xc0, !PT ;  /* 0xfffffffb00007812 */ /* 0x004fc800078ec0ff */
[----:B------:R-:W-:Y:S02]  /*0a90*/  @P0 LOP3.LUT R0, R0, 0x4, RZ, 0xfc, !PT ;  /* 0x0000000400000812 */ /* 0x000fe400078efcff */
[----:B0-----:R-:W-:-:S03]  /*0aa0*/  ISETP.GE.AND P0, PT, R31, UR4, PT ;  /* 0x000000041f007c0c */ /* 0x001fc6000bf06270 */
[----:B------:R0:W-:Y:S10]  /*0ab0*/  STL [R1+0x10], R0 ;  /* 0x0000100001007387 */ /* 0x0001f40000100800 */
[----:B0-----:R-:W-:Y:S05]  /*0ac0*/  @P0 BRA `(.L_x_15450) ;  /* 0x000001b400980947 */ /* 0x001fea0003800000 */
[----:B------:R-:W2:Y:S01]  /*0ad0*/  LDL.LU R13, [R1+0x3c] ;  /* 0x00003c00010d7983 */ /* 0x000ea20000300800 */
[----:B------:R-:W0:Y:S02]  /*0ae0*/  S2R R0, SR_TID.X ;  /* 0x0000000000007919 */ /* 0x000e240000002100 */
[----:B0-----:R-:W-:-:S05]  /*0af0*/  VIADD R12, R0, 0xffffff80 ;  /* 0xffffff80000c7836 */ /* 0x001fca0000000000 */
[----:B------:R-:W-:-:S04]  /*0b00*/  SHF.R.S32.HI R0, RZ, 0x1f, R12 ;  /* 0x0000001fff007819 */ /* 0x000fc8000001140c */
[----:B------:R-:W-:-:S04]  /*0b10*/  LEA.HI R3, R0, R12, RZ, 0x7 ;  /* 0x0000000c00037211 */ /* 0x000fc800078f38ff */
[----:B------:R-:W-:-:S05]  /*0b20*/  LOP3.LUT R4, R3, 0xffffff80, RZ, 0xc0, !PT ;  /* 0xffffff8003047812 */ /* 0x000fca00078ec0ff */
[----:B------:R-:W-:Y:S01]  /*0b30*/  IMAD.IADD R11, R12, 0x1, -R4 ;  /* 0x000000010c0b7824 */ /* 0x000fe200078e0a04 */
[----:B------:R-:W-:-:S04]  /*0b40*/  LEA.HI R4, R0, R12, RZ, 0x4 ;  /* 0x0000000c00047211 */ /* 0x000fc800078f20ff */
[----:B------:R-:W-:Y:S02]  /*0b50*/  SHF.R.S32.HI R6, RZ, 0x1f, R11 ;  /* 0x0000001fff067819 */ /* 0x000fe4000001140b */
[----:B------:R-:W-:Y:S02]  /*0b60*/  SHF.R.S32.HI R7, RZ, 0x4, R4 ;  /* 0x00000004ff077819 */ /* 0x000fe40000011404 */
[----:B------:R-:W-:Y:S02]  /*0b70*/  LEA.HI R8, R6, R11, RZ, 0x2 ;  /* 0x0000000b06087211 */ /* 0x000fe400078f10ff */
[----:B------:R-:W-:Y:S02]  /*0b80*/  SHF.R.S32.HI R14, RZ, 0x7, R3 ;  /* 0x00000007ff0e7819 */ /* 0x000fe40000011403 */
[----:B------:R-:W-:Y:S02]  /*0b90*/  LOP3.LUT R3, R4, 0x3fffff0, RZ, 0xc0, !PT ;  /* 0x03fffff004037812 */ /* 0x000fe400078ec0ff */
[----:B------:R-:W-:-:S02]  /*0ba0*/  LEA.HI R5, R0, R12, RZ, 0x5 ;  /* 0x0000000c00057211 */ /* 0x000fc400078f28ff */
[----:B------:R-:W-:Y:S02]  /*0bb0*/  LEA.HI R4, R4, R7, RZ, 0x1 ;  /* 0x0000000704047211 */ /* 0x000fe400078f08ff */
[--C-:B------:R-:W-:Y:S02]  /*0bc0*/  SHF.R.S32.HI R9, RZ, 0x2, R8.reuse ;  /* 0x00000002ff097819 */ /* 0x100fe40000011408 */
[----:B------:R-:W-:Y:S01]  /*0bd0*/  SHF.R.S32.HI R10, RZ, 0x1f, R8 ;  /* 0x0000001fff0a7819 */ /* 0x000fe20000011408 */
[----:B------:R-:W-:Y:S01]  /*0be0*/  IMAD.IADD R3, R12, 0x1, -R3 ;  /* 0x000000010c037824 */ /* 0x000fe200078e0a03 */
[----:B------:R-:W-:Y:S02]  /*0bf0*/  SHF.R.S32.HI R15, RZ, 0x5, R5 ;  /* 0x00000005ff0f7819 */ /* 0x000fe40000011405 */
[----:B------:R-:W-:Y:S02]  /*0c00*/  LOP3.LUT R4, R4, 0x1ffffffe, RZ, 0xc0, !PT ;  /* 0x1ffffffe04047812 */ /* 0x000fe400078ec0ff */
[----:B------:R-:W-:Y:S01]  /*0c10*/  LEA.HI R10, R10, R9, RZ, 0x3 ;  /* 0x000000090a0a7211 */ /* 0x000fe200078f18ff */
[----:B------:R-:W-:Y:S01]  /*0c20*/  IMAD.HI R5, R14, 0x55555556, RZ ;  /* 0x555555560e057827 */ /* 0x000fe200078e02ff */
[----:B------:R-:W-:-:S02]  /*0c30*/  LEA.HI R6, R6, R11, RZ, 0x5 ;  /* 0x0000000b06067211 */ /* 0x000fc400078f28ff */
[----:B------:R-:W-:Y:S01]  /*0c40*/  LOP3.LUT R10, R10, 0xfffffff8, RZ, 0xc0, !PT ;  /* 0xfffffff80a0a7812 */ /* 0x000fe200078ec0ff */
[----:B------:R-:W-:Y:S02]  /*0c50*/  IMAD.IADD R4, R7, 0x1, -R4 ;  /* 0x0000000107047824 */ /* 0x000fe400078e0a04 */
[----:B------:R-:W-:Y:S01]  /*0c60*/  IMAD R3, R15, 0x10, R3 ;  /* 0x000000100f037824 */ /* 0x000fe200078e0203 */
[----:B------:R-:W-:Y:S01]  /*0c70*/  LEA.HI R5, R5, R5, RZ, 0x1 ;  /* 0x0000000505057211 */ /* 0x000fe200078f08ff */
[----:B------:R-:W-:Y:S01]  /*0c80*/  IMAD.IADD R9, R9, 0x1, -R10 ;  /* 0x0000000109097824 */ /* 0x000fe200078e0a0a */
[----:B------:R-:W-:Y:S02]  /*0c90*/  SHF.R.S32.HI R6, RZ, 0x5, R6 ;  /* 0x00000005ff067819 */ /* 0x000fe40000011406 */
[----:B------:R-:W-:Y:S02]  /*0ca0*/  LEA R7, R3, R4, 0x3 ;  /* 0x0000000403077211 */ /* 0x000fe400078e18ff */
[----:B------:R-:W-:Y:S01]  /*0cb0*/  LEA.HI R3, R0, R12, RZ, 0x2 ;  /* 0x0000000c00037211 */ /* 0x000fe200078f10ff */
[----:B------:R-:W-:-:S02]  /*0cc0*/  IMAD R5, R5, -0x3, R14 ;  /* 0xfffffffd05057824 */ /* 0x000fc400078e020e */
[----:B------:R-:W-:Y:S01]  /*0cd0*/  IMAD R6, R6, 0x10, R9 ;  /* 0x0000001006067824 */ /* 0x000fe200078e0209 */
[----:B------:R-:W-:-:S03]  /*0ce0*/  SHF.R.S32.HI R154, RZ, 0x2, R3 ;  /* 0x00000002ff9a7819 */ /* 0x000fc60000011403 */
[----:B------:R-:W-:Y:S01]  /*0cf0*/  IMAD R10, R5, 0x40, R6 ;  /* 0x00000040050a7824 */ /* 0x000fe200078e0206 */
[----:B------:R-:W-:Y:S01]  /*0d00*/  SHF.R.S32.HI R5, RZ, 0x1f, R3 ;  /* 0x0000001fff057819 */ /* 0x000fe20000011403 */
[----:B------:R-:W-:Y:S01]  /*0d10*/  VIADD R9, R154, 0x60 ;  /* 0x000000609a097836 */ /* 0x000fe20000000000 */
[----:B------:R-:W-:Y:S02]  /*0d20*/  LEA.HI R0, R0, R12, RZ, 0x3 ;  /* 0x0000000c00007211 */ /* 0x000fe400078f18ff */
[----:B------:R-:W-:Y:S02]  /*0d30*/  LOP3.LUT R3, R3, 0xfffffffc, RZ, 0xc0, !PT ;  /* 0xfffffffc03037812 */ /* 0x000fe400078ec0ff */
[----:B------:R-:W-:Y:S02]  /*0d40*/  LEA.HI R5, R5, R154, RZ, 0x3 ;  /* 0x0000009a05057211 */ /* 0x000fe400078f18ff */
[----:B------:R-:W-:Y:S02]  /*0d50*/  SHF.R.S32.HI R4, RZ, 0x3, R0 ;  /* 0x00000003ff047819 */ /* 0x000fe40000011400 */
[----:B------:R-:W-:Y:S01]  /*0d60*/  SHF.R.S32.HI R4, RZ, 0x1f, R9 ;  /* 0x0000001fff047819 */ /* 0x000fe20000011409 */
[----:B------:R-:W-:Y:S01]  /*0d70*/  IMAD.IADD R6, R12, 0x1, -R3 ;  /* 0x000000010c067824 */ /* 0x000fe200078e0a03 */
[----:B------:R-:W-:-:S02]  /*0d80*/  LOP3.LUT R0, R0, 0xfffffff8, RZ, 0xc0, !PT ;  /* 0xfffffff800007812 */ /* 0x000fc400078ec0ff */
[----:B------:R-:W-:Y:S01]  /*0d90*/  LOP3.LUT R5, R5, 0xfffffff8, RZ, 0xc0, !PT ;  /* 0xfffffff805057812 */ /* 0x000fe200078ec0ff */
[----:B------:R-:W-:Y:S01]  /*0da0*/  IMAD.SHL.U32 R3, R9, 0x40, RZ ;  /* 0x0000004009037824 */ /* 0x000fe200078e00ff */
[----:B------:R-:W-:Y:S01]  /*0db0*/  LEA.HI R4, R4, R9, RZ, 0x3 ;  /* 0x0000000904047211 */ /* 0x000fe200078f18ff */
[----:B------:R-:W-:Y:S01]  /*0dc0*/  IMAD.IADD R0, R12, 0x1, -R0 ;  /* 0x000000010c007824 */ /* 0x000fe200078e0a00 */
[----:B------:R-:W-:Y:S01]  /*0dd0*/  LEA.HI R0, R6, R6, RZ, 0x1 ;  /* 0x0000000606007211 */ /* 0x000fe200078f08ff */
[----:B------:R-:W-:Y:S01]  /*0de0*/  IMAD.IADD R5, R154, 0x1, -R5 ;  /* 0x000000019a057824 */ /* 0x000fe200078e0a05 */
[----:B------:R-:W-:Y:S01]  /*0df0*/  STL [R1+0x60], R10 ;  /* 0x0000600a01007387 */ /* 0x000fe20000100800 */
[C---:B------:R-:W-:Y:S01]  /*0e00*/  IMAD.SHL.U32 R16, R6.reuse, 0x8, RZ ;  /* 0x0000000806107824 */ /* 0x040fe200078e00ff */
[----:B------:R-:W-:Y:S01]  /*0e10*/  SHF.L.U32 R152, R6, 0x2, RZ ;  /* 0x0000000206987819 */ /* 0x000fe200000006ff */
[----:B------:R-:W-:Y:S01]  /*0e20*/  IMAD.SHL.U32 R4, R4, 0x40, RZ ;  /* 0x0000004004047824 */ /* 0x000fe200078e00ff */
[----:B------:R-:W-:Y:S01]  /*0e30*/  LOP3.LUT R3, R3, 0x1c0, RZ, 0xc0, !PT ;  /* 0x000001c003037812 */ /* 0x000fe200078ec0ff */
[----:B------:R-:W-:Y:S01]  /*0e40*/  STL [R1+0x54], RZ ;  /* 0x000054ff01007387 */ /* 0x000fe20000100800 */
[----:B------:R-:W-:-:S02]  /*0e50*/  LOP3.LUT R0, R0, 0x1ffffffe, RZ, 0xc0, !PT ;  /* 0x1ffffffe00007812 */ /* 0x000fc400078ec0ff */
[----:B------:R-:W-:Y:S01]  /*0e60*/  LOP3.LUT R8, R8, 0x7ffffffc, RZ, 0xc0, !PT ;  /* 0x7ffffffc08087812 */ /* 0x000fe200078ec0ff */
[----:B------:R-:W-:Y:S01]  /*0e70*/  STL [R1], RZ ;  /* 0x000000ff01007387 */ /* 0x000fe20000100800 */
[----:B------:R-:W-:Y:S01]  /*0e80*/  LOP3.LUT R4, R4, 0xfffffe00, RZ, 0xc0, !PT ;  /* 0xfffffe0004047812 */ /* 0x000fe200078ec0ff */
[----:B------:R-:W-:Y:S02]  /*0e90*/  VIADD R9, R152, 0x10 ;  /* 0x0000001098097836 */ /* 0x000fe40000000000 */
[----:B------:R0:W-:Y:S01]  /*0ea0*/  STL [R1+0x3c], R5 ;  /* 0x00003c0501007387 */ /* 0x0001e20000100800 */
[----:B------:R-:W-:Y:S02]  /*0eb0*/  IMAD.IADD R0, R6, 0x1, -R0 ;  /* 0x0000000106007824 */ /* 0x000fe400078e0a00 */
[----:B------:R-:W-:Y:S01]  /*0ec0*/  IMAD.IADD R8, R11, 0x1, -R8 ;  /* 0x000000010b087824 */ /* 0x000fe200078e0a08 */
[----:B------:R-:W-:Y:S01]  /*0ed0*/  STL [R1+0x4], R9 ;  /* 0x0000040901007387 */ /* 0x000fe20000100800 */
[----:B0-----:R-:W-:-:S02]  /*0ee0*/  SHF.R.U32.HI R5, RZ, 0x3, R3 ;  /* 0x00000003ff057819 */ /* 0x001fc40000011603 */
[----:B------:R-:W-:Y:S01]  /*0ef0*/  LOP3.LUT R3, R3, 0x38, R16, 0xf8, !PT ;  /* 0x0000003803037812 */ /* 0x000fe200078ef810 */
[----:B------:R0:W-:Y:S03]  /*0f00*/  STL [R1+0x40], R4 ;  /* 0x0000400401007387 */ /* 0x0001e60000100800 */
[----:B------:R-:W-:Y:S01]  /*0f10*/  LOP3.LUT R3, R4, R3, R5, 0xf6, !PT ;  /* 0x0000000304037212 */ /* 0x000fe200078ef605 */
[----:B------:R-:W-:Y:S01]  /*0f20*/  IMAD.SHL.U32 R5, R7, 0x8, RZ ;  /* 0x0000000807057824 */ /* 0x000fe200078e00ff */
[----:B------:R-:W-:-:S03]  /*0f30*/  LEA R0, R0, R10, 0x3 ;  /* 0x0000000a00007211 */ /* 0x000fc600078e18ff */
[----:B------:R-:W-:Y:S02]  /*0f40*/  IMAD R3, R3, 0x2, R2 ;  /* 0x0000000203037824 */ /* 0x000fe400078e0202 */
[----:B0-----:R-:W-:Y:S01]  /*0f50*/  IMAD.SHL.U32 R4, R8, 0x2, RZ ;  /* 0x0000000208047824 */ /* 0x001fe200078e00ff */
[----:B------:R0:W-:Y:S04]  /*0f60*/  STL [R1+0x64], R5 ;  /* 0x0000640501007387 */ /* 0x0001e80000100800 */
[----:B------:R0:W-:Y:S04]  /*0f70*/  STL [R1+0x2c], R4 ;  /* 0x00002c0401007387 */ /* 0x0001e80000100800 */
[----:B------:R0:W-:Y:S04]  /*0f80*/  STL [R1+0x44], R0 ;  /* 0x0000440001007387 */ /* 0x0001e80000100800 */
[----:B------:R0:W-:Y:S01]  /*0f90*/  STL [R1+0x5c], R3 ;  /* 0x00005c0301007387 */ /* 0x0001e20000100800 */
[----:B------:R-:W-:Y:S01]  /*0fa0*/  VIADD R18, R16, 0x20 ;  /* 0x0000002010127836 */ /* 0x000fe20000000000 */
[----:B------:R-:W-:Y:S01]  /*0fb0*/  SHF.R.S32.HI R17, RZ, 0x1f, R16 ;  /* 0x0000001fff117819 */ /* 0x000fe20000011410 */
[----:B------:R-:W-:-:S02]  /*0fc0*/  IMAD.MOV.U32 R19, RZ, RZ, RZ ;  /* 0x000000ffff137224 */ /* 0x000fc400078e00ff */
[----:B------:R-:W-:Y:S01]  /*0fd0*/  IMAD.MOV.U32 R155, RZ, RZ, RZ ;  /* 0x000000ffff9b7224 */ /* 0x000fe200078e00ff */
[----:B------:R-:W-:Y:S01]  /*0fe0*/  SHF.R.S32.HI R156, RZ, 0x1f, R18 ;  /* 0x0000001fff9c7819 */ /* 0x000fe20000011412 */
[----:B------:R-:W-:Y:S01]  /*0ff0*/  IMAD.MOV.U32 R22, RZ, RZ, RZ ;  /* 0x000000ffff167224 */ /* 0x000fe200078e00ff */
[----:B0-2---:R-:W-:-:S07]  /*1000*/  LOP3.LUT R157, R13, 0x1, RZ, 0xfc, !PT ;  /* 0x000000010d9d7812 */ /* 0x005fce00078efcff */
.L_x_15605:
[----:B01----:R-:W0:Y:S02]  /*1010*/  LDC.64 R4, c[0x0][0xc88] ;  /* 0x00032200ff047b82 */ /* 0x003e240000000a00 */
        /* <DEDUP_REMOVED lines=8> */
[----:B------:R-:W-:Y:S01]  /*10a0*/  IMAD.MOV.U32 R66, RZ, RZ, RZ ;  /* 0x000000ffff427224 */ /* 0x000fe200078e00ff */
[----:B------:R-:W-:-:S02]  /*10b0*/  ISETP.NE.AND.EX P1, PT, RZ, UR5, PT, P1 ;  /* 0x00000005ff007c0c */ /* 0x000fc4000bf25310 */
[----:B------:R-:W-:-:S04]  /*10c0*/  ISETP.NE.U32.AND P0, PT, RZ, UR6, PT ;  /* 0x00000006ff007c0c */ /* 0x000fc8000bf05070 */
[----:B------:R-:W-:Y:S02]  /*10d0*/  ISETP.NE.AND.EX P0, PT, RZ, UR7, PT, P0 ;  /* 0x00000007ff007c0c */ /* 0x000fe4000bf05300 */
[----:B--2---:R-:W-:Y:S01]  /*10e0*/  SHF.R.S32.HI R0, RZ, 0x1f, R33 ;  /* 0x0000001fff007819 */ /* 0x004fe20000011421 */
[----:B------:R-:W-:-:S04]  /*10f0*/  IMAD.SHL.U32 R34, R33, 0x4, RZ ;  /* 0x0000000421227824 */ /* 0x000fc800078e00ff */
        /* <DEDUP_REMOVED lines=10> */
[----:B----4-:R-:W-:Y:S01]  /*11a0*/  IMAD.U32 R3, RZ, RZ, UR4 ;  /* 0x00000004ff037e24 */ /* 0x010fe2000f8e00ff */
[----:B------:R-:W-:Y:S01]  /*11b0*/  IADD3.X R9, R32, UR7, RZ, P3, !PT ;  /* 0x0000000720097c10 */ /* 0x000fe20009ffe4ff */
[----:B------:R-:W-:-:S04]  /*11c0*/  ULDC.64 UR4, c[0x0][0x418] ;  /* 0x0001060000047ab9 */ /* 0x000fc80000000a00 */
[----:B------:R0:W5:Y:S05]  /*11d0*/  @P0 LDG.E R66, desc[UR40][R8.64] ;  /* 0x0000002808420981 */ /* 0x00016a000c1e1900 */
[----:B------:R-:W-:-:S04]  /*11e0*/  @P2 IADD3 R4, P1, R34, UR8, RZ ;  /* 0x0000000822042c10 */ /* 0x000fc8000ff3e0ff */
[----:B------:R-:W-:-:S05]  /*11f0*/  @P2 IADD3.X R5, R32, UR9, RZ, P1, !PT ;  /* 0x0000000920052c10 */ /* 0x000fca0008ffe4ff */
[----:B------:R-:W2:Y:S01]  /*1200*/  @P2 LDG.E R3, desc[UR40][R4.64] ;  /* 0x0000002804032981 */ /* 0x000ea2000c1e1900 */
        /* <DEDUP_REMOVED lines=9> */
[----:B--2---:R0:W-:Y:S01]  /*12a0*/  STL [R1+0x14], R3 ;  /* 0x0000140301007387 */ /* 0x0041e20000100800 */
[----:B------:R-:W-:Y:S01]  /*12b0*/  IMAD.MOV.U32 R12, RZ, RZ, R3 ;  /* 0x000000ffff0c7224 */ /* 0x000fe200078e0003 */
[----:B------:R-:W-:Y:S06]  /*12c0*/  @P2 BRA `(.L_x_15451) ;  /* 0x0000000000282947 */ /* 0x000fec0003800000 */
        /* <DEDUP_REMOVED lines=8> */
[----:B--2---:R-:W-:-:S05]  /*1350*/  IMAD.IADD R12, R3, 0x1, -R0 ;  /* 0x00000001030c7824 */ /* 0x004fca00078e0a00 */
[----:B------:R1:W-:Y:S02]  /*1360*/  STL [R1+0x14], R12 ;  /* 0x0000140c01007387 */ /* 0x0003e40000100800 */
.L_x_15451:
[----:B------:R-:W-:Y:S01]  /*1370*/  ULDC.64 UR4, c[0x0][0xa20] ;  /* 0x0002880000047ab9 */ /* 0x000fe20000000a00 */
[C---:B0-----:R-:W-:Y:S02]  /*1380*/  LOP3.LUT R3, R30.reuse, 0xff000000, RZ, 0xc0, !PT ;  /* 0xff0000001e037812 */ /* 0x041fe400078ec0ff */
        /* <DEDUP_REMOVED lines=11> */
.L_x_15452:
[----:B------:R-:W-:Y:S05]  /*1440*/  @!P0 BRA `(.L_x_15453) ;  /* 0x00000000000c8947 */ /* 0x000fea0003800000 */
[----:B------:R-:W2:Y:S04]  /*1450*/  LDG.E R0, desc[UR40][R8.64] ;  /* 0x0000002808007981 */ /* 0x000ea8000c1e1900 */
[----:B------:R-:W2:Y:S02]  /*1460*/  LDG.E R31, desc[UR40][R8.64+0x4] ;  /* 0x00000428081f7981 */ /* 0x000ea4000c1e1900 */
[----:B--2---:R-:W-:-:S07]  /*1470*/  IMAD.IADD R31, R31, 0x1, -R0 ;  /* 0x000000011f1f7824 */ /* 0x004fce00078e0a00 */
.L_x_15453:
[----:B------:R-:W-:Y:S01]  /*1480*/  ULDC.64 UR4, c[0x0][0xa10] ;  /* 0x0002840000047ab9 */ /* 0x000fe20000000a00 */
[----:B------:R-:W2:Y:S01]  /*1490*/  LDC R8, c[0x0][0x448] ;  /* 0x00011200ff087b82 */ /* 0x000ea20000000800 */
[----:B------:R-:W-:-:S04]  /*14a0*/  ISETP.NE.U32.AND P0, PT, RZ, UR4, PT ;  /* 0x00000004ff007c0c */ /* 0x000fc8000bf05070 */
[----:B------:R-:W-:Y:S01]  /*14b0*/  ISETP.NE.AND.EX P0, PT, RZ, UR5, PT, P0 ;  /* 0x00000005ff007c0c */ /* 0x000fe2000bf05300 */
[----:B------:R-:W-:-:S12]  /*14c0*/  ULDC.64 UR4, c[0x0][0xa30] ;  /* 0x00028c0000047ab9 */ /* 0x000fd80000000a00 */
[----:B0-----:R-:W0:Y:S02]  /*14d0*/  @P0 LDC.64 R4, c[0x0][0xa10] ;  /* 0x00028400ff040b82 */ /* 0x001e240000000a00 */
[----:B0-----:R-:W-:-:S05]  /*14e0*/  @P0 IMAD.WIDE R4, R33, 0x4, R4 ;  /* 0x0000000421040825 */ /* 0x001fca00078e0204 */
[----:B------:R-:W3:Y:S04]  /*14f0*/  @P0 LDG.E R0, desc[UR40][R4.64] ;  /* 0x0000002804000981 */ /* 0x000ee8000c1e1900 */
[----:B------:R0:W3:Y:S01]  /*1500*/  @P0 LDG.E R3, desc[UR40][R4.64+0x4] ;  /* 0x0000042804030981 */ /* 0x0000e2000c1e1900 */
[----:B------:R-:W-:Y:S02]  /*1510*/  ISETP.NE.U32.AND P1, PT, RZ, UR4, PT ;  /* 0x00000004ff007c0c */ /* 0x000fe4000bf25070 */
[----:B-----5:R-:W-:Y:S02]  /*1520*/  MOV R24, R31 ;  /* 0x0000001f00187202 */ /* 0x020fe40000000f00 */
[----:B------:R-:W-:-:S13]  /*1530*/  ISETP.NE.AND.EX P1, PT, RZ, UR5, PT, P1 ;  /* 0x00000005ff007c0c */ /* 0x000fda000bf25310 */
[----:B------:R-:W-:-:S04]  /*1540*/  @P1 IADD3 R6, P2, R34, UR4, RZ ;  /* 0x0000000422061c10 */ /* 0x000fc8000ff5e0ff */
[----:B------:R-:W-:-:S05]  /*1550*/  @P1 IADD3.X R7, R32, UR5, RZ, P2, !PT ;  /* 0x0000000520071c10 */ /* 0x000fca00097fe4ff */
[----:B------:R4:W5:Y:S01]  /*1560*/  @P1 LDG.E R24, desc[UR40][R6.64] ;  /* 0x0000002806181981 */ /* 0x000962000c1e1900 */
[----:B--2---:R-:W-:Y:S01]  /*1570*/  ISETP.NE.AND P1, PT, R8, 0x1, PT ;  /* 0x000000010800780c */ /* 0x004fe20003f25270 */
[----:B------:R-:W-:Y:S01]  /*1580*/  IMAD R13, R29, 0xc0, RZ ;  /* 0x000000c01d0d7824 */ /* 0x000fe200078e02ff */
[----:B------:R-:W-:Y:S01]  /*1590*/  BSSY B0, `(.L_x_15454) ;  /* 0x0000039000007945 */ /* 0x000fe20003800000 */
[----:B------:R-:W-:Y:S02]  /*15a0*/  IMAD.IADD R10, R31, 0x1, -R10 ;  /* 0x000000011f0a7824 */ /* 0x000fe400078e0a0a */
[----:B0-----:R-:W-:Y:S01]  /*15b0*/  VIADD R4, R13, 0xbf ;  /* 0x000000bf0d047836 */ /* 0x001fe20000000000 */
[----:B------:R0:W-:Y:S07]  /*15c0*/  STL [R1+0x28], R13 ;  /* 0x0000280d01007387 */ /* 0x0001ee0000100800 */
[----:B------:R-:W2:Y:S01]  /*15d0*/  @P1 LDC R9, c[0x0][0x44c] ;  /* 0x00011300ff091b82 */ /* 0x000ea20000000800 */
[----:B0-----:R-:W-:-:S07]  /*15e0*/  LOP3.LUT R13, R11, 0xff, RZ, 0xc0, !PT ;  /* 0x000000ff0b0d7812 */ /* 0x001fce00078ec0ff */
[----:B------:R-:W0:Y:S01]  /*15f0*/  @P1 LDC R5, c[0x0][0x450] ;  /* 0x00011400ff051b82 */ /* 0x000e220000000800 */
[----:B---3--:R-:W-:Y:S02]  /*1600*/  @P0 IMAD.IADD R25, R3, 0x1, -R0 ;  /* 0x0000000103190824 */ /* 0x008fe400078e0a00 */
[----:B--2---:R-:W-:-:S04]  /*1610*/  @P1 IMAD.HI.U32 R0, R4, R9, RZ ;  /* 0x0000000904001227 */ /* 0x004fc800078e00ff */
[----:B----4-:R-:W-:Y:S01]  /*1620*/  IMAD.IADD R6, R10, 0x1, R25 ;  /* 0x000000010a067824 */ /* 0x010fe200078e0219 */
[----:B0-----:R-:W-:-:S03]  /*1630*/  @P1 SHF.R.U32.HI R4, RZ, R5, R0 ;  /* 0x00000005ff041219 */ /* 0x001fc60000011600 */
[C---:B------:R-:W-:Y:S01]  /*1640*/  VIADD R0, R6.reuse, 0x7f ;  /* 0x0000007f06007836 */ /* 0x040fe20000000000 */
[----:B------:R-:W-:Y:S01]  /*1650*/  IADD3 R82, R6, 0x80, -R12 ;  /* 0x0000008006527810 */ /* 0x000fe20007ffe80c */
[----:B------:R0:W-:Y:S03]  /*1660*/  STL [R1+0x20], R6 ;  /* 0x0000200601007387 */ /* 0x0001e60000100800 */
[----:B------:R-:W-:Y:S01]  /*1670*/  SHF.R.S32.HI R3, RZ, 0x1f, R0 ;  /* 0x0000001fff037819 */ /* 0x000fe20000011400 */
[----:B------:R-:W-:Y:S01]  /*1680*/  IMAD.IADD R4, R82, 0x1, R4 ;  /* 0x0000000152047824 */ /* 0x000fe200078e0204 */
[----:B------:R2:W-:Y:S02]  /*1690*/  STL [R1+0x58], R13 ;  /* 0x0000580d01007387 */ /* 0x0005e40000100800 */
[----:B------:R-:W-:Y:S02]  /*16a0*/  LEA.HI R3, R3, R0, RZ, 0x7 ;  /* 0x0000000003037211 */ /* 0x000fe400078f38ff */
[----:B------:R-:W-:-:S02]  /*16b0*/  SHF.R.S32.HI R5, RZ, 0x1f, R4 ;  /* 0x0000001fff057819 */ /* 0x000fc40000011404 */
[----:B0-----:R-:W-:Y:S02]  /*16c0*/  SHF.R.U32.HI R6, RZ, 0x10, R11 ;  /* 0x00000010ff067819 */ /* 0x001fe4000001160b */
[----:B------:R-:W-:Y:S02]  /*16d0*/  LEA.HI R5, R5, R4, RZ, 0x7 ;  /* 0x0000000405057211 */ /* 0x000fe400078f38ff */
[----:B------:R-:W-:Y:S01]  /*16e0*/  SHF.R.S32.HI R83, RZ, 0x7, R3 ;  /* 0x00000007ff537819 */ /* 0x000fe20000011403 */
[----:B------:R2:W-:Y:S01]  /*16f0*/  STL [R1+0x4c], R6 ;  /* 0x00004c0601007387 */ /* 0x0005e20000100800 */
[----:B------:R-:W-:-:S04]  /*1700*/  SHF.R.S32.HI R0, RZ, 0x7, R5 ;  /* 0x00000007ff007819 */ /* 0x000fc80000011405 */
[----:B------:R-:W-:Y:S01]  /*1710*/  VIMNMX R9, R83, R0, PT ;  /* 0x0000000053097248 */ /* 0x000fe20003fe0100 */
[----:B------:R-:W-:-:S03]  /*1720*/  IMAD.MOV.U32 R0, RZ, RZ, RZ ;  /* 0x000000ffff007224 */ /* 0x000fc600078e00ff */
[----:B------:R-:W-:-:S13]  /*1730*/  ISETP.GE.AND P0, PT, R9, 0x1, PT ;  /* 0x000000010900780c */ /* 0x000fda0003f06270 */
[----:B--2---:R-:W-:Y:S05]  /*1740*/  @!P0 BRA `(.L_x_15455) ;  /* 0x0000000000748947 */ /* 0x004fea0003800000 */
[----:B------:R-:W-:Y:S01]  /*1750*/  ISETP.NE.AND P0, PT, R6, RZ, PT ;  /* 0x000000ff0600720c */ /* 0x000fe20003f05270 */
[----:B------:R-:W-:-:S03]  /*1760*/  ULDC UR4, c[0x0][0x9f0] ;  /* 0x00027c0000047ab9 */ /* 0x000fc60000000800 */
[----:B------:R-:W-:-:S04]  /*1770*/  SEL R11, R6, UR4, P0 ;  /* 0x00000004060b7c07 */ /* 0x000fc80008000000 */
[-C--:B------:R-:W-:Y:S02]  /*1780*/  IABS R6, R11.reuse ;  /* 0x0000000b00067213 */ /* 0x080fe40000000000 */
[----:B------:R-:W-:Y:S02]  /*1790*/  IADD3 R0, R11, -0x1, R9 ;  /* 0xffffffff0b007810 */ /* 0x000fe40007ffe009 */
[----:B------:R-:W0:Y:S01]  /*17a0*/  I2F.RP R3, R6 ;  /* 0x0000000600037306 */ /* 0x000e220000209400 */
[-C--:B-1----:R-:W-:Y:S02]  /*17b0*/  IABS R12, R11.reuse ;  /* 0x0000000b000c7213 */ /* 0x082fe40000000000 */
[----:B------:R-:W-:Y:S02]  /*17c0*/  IABS R8, R0 ;  /* 0x0000000000087213 */ /* 0x000fe40000000000 */
[----:B------:R-:W-:-:S04]  /*17d0*/  LOP3.LUT R0, R0, R11, RZ, 0x3c, !PT ;  /* 0x0000000b00007212 */ /* 0x000fc800078e3cff */
[----:B------:R-:W-:Y:S01]  /*17e0*/  ISETP.GE.AND P2, PT, R0, RZ, PT ;  /* 0x000000ff0000720c */ /* 0x000fe20003f46270 */
[----:B0-----:R-:W0:Y:S02]  /*17f0*/  MUFU.RCP R3, R3 ;  /* 0x0000000300037308 */ /* 0x001e240000001000 */
[----:B0-----:R-:W-:Y:S01]  /*1800*/  VIADD R4, R3, 0xffffffe ;  /* 0x0ffffffe03047836 */ /* 0x001fe20000000000 */
[----:B------:R-:W-:-:S05]  /*1810*/  IADD3 R3, RZ, -R12, RZ ;  /* 0x8000000cff037210 */ /* 0x000fca0007ffe0ff */
        /* <DEDUP_REMOVED lines=16> */
.L_x_15455:
[----:B------:R-:W-:Y:S05]  /*1920*/  BSYNC B0 ;  /* 0x0000000000007941 */ /* 0x000fea0003800000 */
.L_x_15454:
        /* <DEDUP_REMOVED lines=33> */
[----:B01----:R-:W-:-:S07]  /*1b40*/  IMAD.MOV.U32 R12, RZ, RZ, 0x1 ;  /* 0x00000001ff0c7424 */ /* 0x003fce00078e00ff */
[----:B------:R-:W-:-:S07]  /*1b50*/  LEPC R20, `(.L_x_15458) ;  /* 0x000000001014794e */ /* 0x000fce0000000000 */
[----:B--2--5:R-:W-:Y:S05]  /*1b60*/  CALL.ABS.NOINC R14 ;  /* 0x000000000e007343 */ /* 0x024fea0003c00000 */
.L_x_15458:
[----:B------:R-:W-:Y:S05]  /*1b70*/  BSYNC B6 ;  /* 0x0000000000067941 */ /* 0x000fea0003800000 */
.L_x_15457:
        /* <DEDUP_REMOVED lines=20> */
.L_x_15460:
[----:B------:R-:W-:Y:S05]  /*1cc0*/  BSYNC B6 ;  /* 0x0000000000067941 */ /* 0x000fea0003800000 */
.L_x_15459:
[----:B------:R-:W-:Y:S01]  /*1cd0*/  ULDC.64 UR4, c[0x0][0x9f8] ;  /* 0x00027e0000047ab9 */ /* 0x000fe20000000a00 */
[----:B------:R-:W2:Y:S01]  /*1ce0*/  LDL R36, [R1+0x3c] ;  /* 0x00003c0001247983 */ /* 0x000ea20000100800 */
[----:B------:R-:W-:Y:S01]  /*1cf0*/  ISETP.NE.U32.AND P0, PT, RZ, UR4, PT ;  /* 0x00000004ff007c0c */ /* 0x000fe2000bf05070 */
[----:B------:R-:W-:Y:S01]  /*1d00*/  IMAD.MOV.U32 R67, RZ, RZ, R33 ;  /* 0x000000ffff437224 */ /* 0x000fe200078e0021 */
[----:B------:R-:W0:Y:S02]  /*1d10*/  LDC.64 R4, c[0x0][0x3f8] ;  /* 0x0000fe00ff047b82 */ /* 0x000e240000000a00 */
[----:B------:R-:W-:-:S06]  /*1d20*/  ISETP.NE.AND.EX P0, PT, RZ, UR5, PT, P0 ;  /* 0x00000005ff007c0c */ /* 0x000fcc000bf05300 */
[----:B------:R-:W3:Y:S07]  /*1d30*/  LDC.64 R60, c[0x0][0x408] ;  /* 0x00010200ff3c7b82 */ /* 0x000eee0000000a00 */
[----:B------:R-:W-:Y:S01]  /*1d40*/  @P0 IADD3 R6, P1, R34, UR4, RZ ;  /* 0x0000000422060c10 */ /* 0x000fe2000ff3e0ff */
[----:B------:R-:W4:Y:S03]  /*1d50*/  LDC R33, c[0x0][0x3f4] ;  /* 0x0000fd00ff217b82 */ /* 0x000f260000000800 */
[----:B------:R-:W-:-:S02]  /*1d60*/  @P0 IADD3.X R7, R32, UR5, RZ, P1, !PT ;  /* 0x0000000520070c10 */ /* 0x000fc40008ffe4ff */
[----:B------:R-:W2:Y:S04]  /*1d70*/  LDL.LU R32, [R1+0x10] ;  /* 0x0000100001207983 */ /* 0x000ea80000300800 */
[----:B------:R-:W2:Y:S04]  /*1d80*/  LDL R14, [R1+0x40] ;  /* 0x00004000010e7983 */ /* 0x000ea80000100800 */
[----:B------:R1:W2:Y:S01]  /*1d90*/  @P0 LDG.E R67, desc[UR40][R6.64] ;  /* 0x0000002806430981 */ /* 0x0002a2000c1e1900 */
[----:B------:R-:W1:Y:S01]  /*1da0*/  S2R R34, SR_TID.X ;  /* 0x0000000000227919 */ /* 0x000e620000002100 */
[----:B------:R-:W-:-:S02]  /*1db0*/  SHF.R.S32.HI R3, RZ, 0x1f, R154 ;  /* 0x0000001fff037819 */ /* 0x000fc4000001149a */
[----:B------:R-:W-:-:S03]  /*1dc0*/  SHF.R.S32.HI R153, RZ, 0x1f, R152 ;  /* 0x0000001fff997819 */ /* 0x000fc60000011498 */
[-C--:B0-----:R-:W-:Y:S02]  /*1dd0*/  IMAD R0, R3, R4.reuse, RZ ;  /* 0x0000000403007224 */ /* 0x081fe400078e02ff */
[----:B------:R-:W-:-:S04]  /*1de0*/  IMAD.WIDE.U32 R8, R154, R4, R152 ;  /* 0x000000049a087225 */ /* 0x000fc800078e0098 */
[C---:B------:R-:W-:Y:S02]  /*1df0*/  IMAD R13, R154.reuse, R5, R0 ;  /* 0x000000059a0d7224 */ /* 0x040fe400078e0200 */
[----:B------:R-:W-:Y:S01]  /*1e00*/  IMAD.WIDE.U32 R10, R154, R4, R16 ;  /* 0x000000049a0a7225 */ /* 0x000fe200078e0010 */
[----:B----4-:R-:W-:-:S03]  /*1e10*/  ISETP.GE.AND P0, PT, R16, R33, PT ;  /* 0x000000211000720c */ /* 0x010fc60003f06270 */
[----:B---3--:R-:W-:Y:S02]  /*1e20*/  IMAD R3, R3, R60, RZ ;  /* 0x0000003c03037224 */ /* 0x008fe400078e02ff */
[----:B------:R-:W-:Y:S02]  /*1e30*/  IMAD.IADD R9, R9, 0x1, R13 ;  /* 0x0000000109097824 */ /* 0x000fe400078e020d */
[----:B------:R-:W-:Y:S01]  /*1e40*/  IMAD.IADD R11, R13, 0x1, R11 ;  /* 0x000000010d0b7824 */ /* 0x000fe200078e020b */
[----:B-1----:R-:W-:Y:S02]  /*1e50*/  SHF.R.U32.HI R35, RZ, 0x7, R34 ;  /* 0x00000007ff237819 */ /* 0x002fe40000011622 */
[----:B-----5:R-:W-:Y:S01]  /*1e60*/  SHF.R.S32.HI R13, RZ, 0x1f, R24 ;  /* 0x0000001fff0d7819 */ /* 0x020fe20000011418 */
[----:B------:R-:W-:Y:S01]  /*1e70*/  IMAD R15, R154, R61, R3 ;  /* 0x0000003d9a0f7224 */ /* 0x000fe200078e0203 */
[----:B------:R-:W-:-:S03]  /*1e80*/  SEL R3, R33, RZ, P0 ;  /* 0x000000ff21037207 */ /* 0x000fc60000000000 */
[C---:B------:R-:W-:Y:S02]  /*1e90*/  IMAD R12, R13.reuse, R4, RZ ;  /* 0x000000040d0c7224 */ /* 0x040fe400078e02ff */
[----:B------:R-:W-:Y:S02]  /*1ea0*/  IMAD R13, R13, R60, RZ ;  /* 0x0000003c0d0d7224 */ /* 0x000fe400078e02ff */
[----:B------:R-:W-:Y:S01]  /*1eb0*/  IMAD.IADD R3, R16, 0x1, R3 ;  /* 0x0000000110037824 */ /* 0x000fe200078e0203 */
[----:B------:R-:W-:Y:S01]  /*1ec0*/  SHF.L.U64.HI R64, R4, 0x7, R5 ;  /* 0x0000000704407819 */ /* 0x000fe20000010205 */
[----:B------:R-:W-:Y:S01]  /*1ed0*/  IMAD.IADD R66, R66, 0x1, R31 ;  /* 0x0000000142427824 */ /* 0x000fe200078e021f */
[----:B------:R-:W-:Y:S01]  /*1ee0*/  SHF.L.U64.HI R62, R60, 0x7, R61 ;  /* 0x000000073c3e7819 */ /* 0x000fe2000001023d */
[----:B------:R-:W-:Y:S01]  /*1ef0*/  IMAD.WIDE.U32 R20, R24, R4, R8 ;  /* 0x0000000418147225 */ /* 0x000fe200078e0008 */
[----:B------:R-:W-:-:S03]  /*1f00*/  ISETP.NE.AND P6, PT, R35, 0x1, PT ;  /* 0x000000012300780c */ /* 0x000fc60003fc5270 */
[----:B------:R-:W-:Y:S01]  /*1f10*/  IMAD.WIDE.U32 R30, R24, R4, R10 ;  /* 0x00000004181e7225 */ /* 0x000fe200078e000a */
[----:B------:R-:W-:-:S03]  /*1f20*/  SHF.R.S32.HI R0, RZ, 0x1f, R3 ;  /* 0x0000001fff007819 */ /* 0x000fc60000011403 */
[----:B------:R-:W-:Y:S02]  /*1f30*/  IMAD.SHL.U32 R63, R4, 0x80, RZ ;  /* 0x00000080043f7824 */ /* 0x000fe400078e00ff */
[----:B------:R-:W-:Y:S01]  /*1f40*/  IMAD R13, R24, R61, R13 ;  /* 0x0000003d180d7224 */ /* 0x000fe200078e020d */
[----:B------:R-:W-:-:S04]  /*1f50*/  LEA.HI R0, R0, R3, RZ, 0x3 ;  /* 0x0000000300007211 */ /* 0x000fc800078f18ff */
[----:B------:R-:W-:Y:S02]  /*1f60*/  SHF.R.S32.HI R52, RZ, 0x3, R0 ;  /* 0x00000003ff347819 */ /* 0x000fe40000011400 */
[----:B------:R-:W-:Y:S01]  /*1f70*/  LOP3.LUT R10, R0, 0xfffffff8, RZ, 0xc0, !PT ;  /* 0xfffffff8000a7812 */ /* 0x000fe200078ec0ff */
[----:B------:R-:W-:Y:S05]  /*1f80*/  @!P6 WARPSYNC.ALL ;  /* 0x000000000000e948 */ /* 0x000fea0003800000 */
[----:B------:R-:W-:Y:S01]  /*1f90*/  IMAD.WIDE.U32 R48, R154, R60, R152 ;  /* 0x0000003c9a307225 */ /* 0x000fe200078e0098 */
[----:B------:R-:W-:-:S03]  /*1fa0*/  ULDC UR4, c[0x0][0x2f4] ;  /* 0x0000bd0000047ab9 */ /* 0x000fc60000000800 */
[----:B------:R-:W-:-:S04]  /*1fb0*/  IMAD.WIDE.U32 R6, R154, R60, R16 ;  /* 0x0000003c9a067225 */ /* 0x000fc800078e0010 */
[----:B------:R-:W-:Y:S02]  /*1fc0*/  IMAD.IADD R49, R49, 0x1, R15 ;  /* 0x0000000131317824 */ /* 0x000fe400078e020f */
[----:B------:R-:W-:Y:S02]  /*1fd0*/  IMAD.IADD R7, R15, 0x1, R7 ;  /* 0x000000010f077824 */ /* 0x000fe400078e0207 */
[C---:B------:R-:W-:Y:S02]  /*1fe0*/  IMAD R55, R24.reuse, R5, R12 ;  /* 0x0000000518377224 */ /* 0x040fe400078e020c */
[----:B------:R-:W-:-:S04]  /*1ff0*/  IMAD.WIDE.U32 R48, R24, R60, R48 ;  /* 0x0000003c18307225 */ /* 0x000fc800078e0030 */
[----:B------:R-:W-:Y:S01]  /*2000*/  IMAD.WIDE.U32 R50, R24, R60, R6 ;  /* 0x0000003c18327225 */ /* 0x000fe200078e0006 */
[----:B------:R-:W-:Y:S02]  /*2010*/  SHF.L.U32 R60, R60, 0x7, RZ ;  /* 0x000000073c3c7819 */ /* 0x000fe400000006ff */
[----:B------:R-:W-:Y:S01]  /*2020*/  ISETP.GE.AND P2, PT, R18, UR4, PT ;  /* 0x0000000412007c0c */ /* 0x000fe2000bf46270 */
[----:B------:R-:W-:Y:S01]  /*2030*/  IMAD.IADD R56, R21, 0x1, R55 ;  /* 0x0000000115387824 */ /* 0x000fe200078e0237 */
[----:B------:R-:W-:Y:S01]  /*2040*/  SHF.R.S32.HI R8, RZ, 0x1f, R10 ;  /* 0x0000001fff087819 */ /* 0x000fe2000001140a */
[----:B------:R-:W-:Y:S02]  /*2050*/  VIADD R76, R35, 0x8 ;  /* 0x00000008234c7836 */ /* 0x000fe40000000000 */
[----:B------:R-:W-:Y:S02]  /*2060*/  IMAD.SHL.U32 R58, R33, 0x2, RZ ;  /* 0x00000002213a7824 */ /* 0x000fe400078e00ff */
[----:B------:R-:W-:-:S02]  /*2070*/  IMAD.IADD R55, R55, 0x1, R31 ;  /* 0x0000000137377824 */ /* 0x000fc400078e021f */
[----:B------:R-:W-:Y:S02]  /*2080*/  IMAD.IADD R54, R49, 0x1, R13 ;  /* 0x0000000131367824 */ /* 0x000fe400078e020d */
[----:B------:R-:W-:Y:S02]  /*2090*/  IMAD.IADD R53, R13, 0x1, R51 ;  /* 0x000000010d357824 */ /* 0x000fe400078e0233 */
[C---:B--2---:R-:W-:Y:S01]  /*20a0*/  IMAD.SHL.U32 R65, R36.reuse, 0x40, RZ ;  /* 0x0000004024417824 */ /* 0x044fe200078e00ff */
[----:B------:R-:W-:Y:S01]  /*20b0*/  @!P6 BAR.SYNC.DEFER_BLOCKING 0x9, 0x100 ;  /* 0x024400000000eb1d */ /* 0x000fe20000010000 */
[----:B------:R-:W-:Y:S01]  /*20c0*/  LOP3.LUT P1, RZ, R36, 0x4, RZ, 0xc0, !PT ;  /* 0x0000000424ff7812 */ /* 0x000fe2000782c0ff */
[----:B------:R-:W-:-:S05]  /*20d0*/  VIADD R36, R34, 0xffffff80 ;  /* 0xffffff8022247836 */ /* 0x000fca0000000000 */
[----:B------:R-:W-:-:S04]  /*20e0*/  SHF.R.S32.HI R34, RZ, 0x1f, R36 ;  /* 0x0000001fff227819 */ /* 0x000fc80000011424 */
[----:B------:R-:W-:-:S04]  /*20f0*/  LEA.HI R34, R34, R36, RZ, 0x2 ;  /* 0x0000002422227211 */ /* 0x000fc800078f10ff */
[----:B------:R-:W-:Y:S02]  /*2100*/  LOP3.LUT R34, R34, 0xfffffffc, RZ, 0xc0, !PT ;  /* 0xfffffffc22227812 */ /* 0x000fe400078ec0ff */
[----:B------:R-:W-:-:S03]  /*2110*/  LOP3.LUT R32, R32, 0xfffffffd, RZ, 0xc0, !PT ;  /* 0xfffffffd20207812 */ /* 0x000fc600078ec0ff */
[----:B------:R-:W-:Y:S01]  /*2120*/  IMAD.IADD R34, R36, 0x1, -R34 ;  /* 0x0000000124227824 */ /* 0x000fe200078e0a22 */
[----:B------:R-:W-:-:S03]  /*2130*/  @P1 LOP3.LUT R32, R32, 0x2, RZ, 0xfc, !PT ;  /* 0x0000000220201812 */ /* 0x000fc600078efcff */
[----:B------:R-:W-:Y:S01]  /*2140*/  IMAD R59, R34, 0x60, R154 ;  /* 0x00000060223b7824 */ /* 0x000fe200078e029a */
[----:B------:R-:W-:Y:S01]  /*2150*/  LOP3.LUT R65, R65, 0x1c0, RZ, 0xc0, !PT ;  /* 0x000001c041417812 */ /* 0x000fe200078ec0ff */
[----:B------:R0:W-:Y:S01]  /*2160*/  STL [R1+0x10], R32 ;  /* 0x0000102001007387 */ /* 0x0001e20000100800 */
[----:B------:R-:W-:Y:S02]  /*2170*/  IADD3 R34, R154, 0x60, RZ ;  /* 0x000000609a227810 */ /* 0x000fe40007ffe0ff */
[----:B------:R-:W-:Y:S02]  /*2180*/  SHF.R.U32.HI R61, RZ, 0x3, R65 ;  /* 0x00000003ff3d7819 */ /* 0x000fe40000011641 */
[----:B------:R-:W-:Y:S02]  /*2190*/  LOP3.LUT R4, R65, 0x18, R16, 0xf8, !PT ;  /* 0x0000001841047812 */ /* 0x000fe400078ef810 */
[----:B0-----:R-:W-:Y:S01]  /*21a0*/  SHF.R.S32.HI R32, RZ, 0x1f, R36 ;  /* 0x0000001fff207819 */ /* 0x001fe20000011424 */
[----:B------:R-:W-:-:S03]  /*21b0*/  IMAD.SHL.U32 R34, R34, 0x40, RZ ;  /* 0x0000004022227824 */ /* 0x000fc600078e00ff */
[----:B------:R-:W-:Y:S02]  /*21c0*/  LEA.HI R32, R32, R36, RZ, 0x5 ;  /* 0x0000002420207211 */ /* 0x000fe400078f28ff */
[----:B------:R-:W-:Y:S02]  /*21d0*/  LOP3.LUT R4, R4, R61, RZ, 0x3c, !PT ;  /* 0x0000003d04047212 */ /* 0x000fe400078e3cff */
[----:B------:R-:W-:Y:S02]  /*21e0*/  SHF.R.S32.HI R32, RZ, 0x5, R32 ;  /* 0x00000005ff207819 */ /* 0x000fe40000011420 */
[----:B------:R-:W-:-:S03]  /*21f0*/  LOP3.LUT R34, R34, 0x1c0, RZ, 0xc0, !PT ;  /* 0x000001c022227812 */ /* 0x000fc600078ec0ff */
[----:B------:R-:W-:Y:S01]  /*2200*/  IMAD R57, R32, 0x200, R4 ;  /* 0x0000020020397824 */ /* 0x000fe200078e0204 */
[--C-:B------:R-:W-:Y:S02]  /*2210*/  LOP3.LUT R4, R65, 0x38, R0.reuse, 0xf8, !PT ;  /* 0x0000003841047812 */ /* 0x100fe400078ef800 */
[----:B------:R-:W-:Y:S01]  /*2220*/  LOP3.LUT R0, R34, 0x38, R0, 0xf8, !PT ;  /* 0x0000003822007812 */ /* 0x000fe200078ef800 */
[----:B------:R-:W-:-:S04]  /*2230*/  VIADD R34, R154, 0x60 ;  /* 0x000000609a227836 */ /* 0x000fc80000000000 */
[----:B------:R-:W-:-:S05]  /*2240*/  IMAD.SHL.U32 R34, R34, 0x40, RZ ;  /* 0x0000004022227824 */ /* 0x000fca00078e00ff */
[----:B------:R-:W-:-:S04]  /*2250*/  LOP3.LUT R34, R34, 0x1c0, RZ, 0xc0, !PT ;  /* 0x000001c022227812 */ /* 0x000fc800078ec0ff */
[----:B------:R-:W-:Y:S02]  /*2260*/  SHF.R.U32.HI R34, RZ, 0x3, R34 ;  /* 0x00000003ff227819 */ /* 0x000fe40000011622 */
[----:B------:R-:W-:Y:S02]  /*2270*/  LOP3.LUT R3, R4, R61, RZ, 0x3c, !PT ;  /* 0x0000003d04037212 */ /* 0x000fe400078e3cff */
[----:B------:R-:W-:Y:S02]  /*2280*/  LOP3.LUT R0, R0, R34, RZ, 0x3c, !PT ;  /* 0x0000002200007212 */ /* 0x000fe400078e3cff */
[----:B------:R-:W-:Y:S01]  /*2290*/  ISETP.GE.AND P1, PT, R16, UR4, PT ;  /* 0x0000000410007c0c */ /* 0x000fe2000bf26270 */
[----:B------:R-:W-:Y:S01]  /*22a0*/  IMAD R3, R32, 0x200, R3 ;  /* 0x0000020020037824 */ /* 0x000fe200078e0203 */
[----:B------:R-:W-:Y:S01]  /*22b0*/  SHF.R.S32.HI R9, RZ, 0x1f, R67 ;  /* 0x0000001fff097819 */ /* 0x000fe20000011443 */
[----:B------:R-:W-:-:S10]  /*22c0*/  IMAD.IADD R0, R14, 0x1, R0 ;  /* 0x000000010e007824 */ /* 0x000fd400078e0200 */
.L_x_15516:
[----:B--2---:R-:W2:Y:S01]  /*22d0*/  LDL R33, [R1+0x3c] ;  /* 0x00003c0001217983 */ /* 0x004ea20000100800 */
[----:B0-----:R-:W0:Y:S03]  /*22e0*/  LDC R72, c[0x0][0x430] ;  /* 0x00010c00ff487b82 */ /* 0x001e260000000800 */
[----:B------:R-:W3:Y:S01]  /*22f0*/  LDL.LU R15, [R1+0x10] ;  /* 0x00001000010f7983 */ /* 0x000ee20000300800 */
[----:B------:R-:W-:Y:S02]  /*2300*/  VIADD R27, R27, 0xffffffff ;  /* 0xffffffff1b1b7836 */ /* 0x000fe40000000000 */
[----:B------:R-:W-:Y:S02]  /*2310*/  IMAD.MOV.U32 R71, RZ, RZ, RZ ;  /* 0x000000ffff477224 */ /* 0x000fe400078e00ff */
[----:B------:R-:W-:Y:S01]  /*2320*/  IMAD R4, R27, 0x80, R59 ;  /* 0x000000801b047824 */ /* 0x000fe200078e023b */
[----:B------:R-:W1:Y:S03]  /*2330*/  LDC R78, c[0x0][0x3f4] ;  /* 0x0000fd00ff4e7b82 */ /* 0x000e660000000800 */
[----:B------:R-:W-:Y:S01]  /*2340*/  IMAD.IADD R32, R66, 0x1, R4 ;  /* 0x0000000142207824 */ /* 0x000fe200078e0204 */
[----:B------:R-:W-:-:S03]  /*2350*/  ISETP.GE.AND P3, PT, R4, R25, PT ;  /* 0x000000190400720c */ /* 0x000fc60003f66270 */
[----:B------:R-:W-:Y:S01]  /*2360*/  IMAD.MOV.U32 R12, RZ, RZ, R32 ;  /* 0x000000ffff0c7224 */ /* 0x000fe200078e0020 */
[----:B------:R-:W-:Y:S02]  /*2370*/  ISETP.GT.OR P3, PT, R59, 0x7f, P3 ;  /* 0x0000007f3b00780c */ /* 0x000fe40001f64670 */
[----:B0-----:R-:W-:-:S11]  /*2380*/  ISETP.NE.AND P4, PT, R72, 0x1, PT ;  /* 0x000000014800780c */ /* 0x001fd60003f85270 */
[----:B------:R-:W0:Y:S08]  /*2390*/  @!P3 LDC.64 R6, c[0x0][0x428] ;  /* 0x00010a00ff06bb82 */ /* 0x000e300000000a00 */
[----:B----4-:R-:W4:Y:S08]  /*23a0*/  @P4 LDC R11, c[0x0][0x434] ;  /* 0x00010d00ff0b4b82 */ /* 0x010f300000000800 */
[----:B------:R-:W1:Y:S08]  /*23b0*/  @P4 LDC R14, c[0x0][0x438] ;  /* 0x00010e00ff0e4b82 */ /* 0x000e700000000800 */
[----:B------:R-:W0:Y:S01]  /*23c0*/  @!P3 LDC.64 R4, c[0x0][0x418] ;  /* 0x00010600ff04bb82 */ /* 0x000e220000000a00 */
[----:B----4-:R-:W-:-:S05]  /*23d0*/  @P4 IMAD.HI.U32 R11, R32, R11, RZ ;  /* 0x0000000b200b4227 */ /* 0x010fca00078e00ff */
[----:B-1----:R-:W-:Y:S01]  /*23e0*/  @P4 SHF.R.U32.HI R12, RZ, R14, R11 ;  /* 0x0000000eff0c4219 */ /* 0x002fe2000001160b */
[----:B0-----:R-:W-:-:S03]  /*23f0*/  @!P3 IMAD R14, R9, R6, RZ ;  /* 0x00000006090eb224 */ /* 0x001fc600078e02ff */
[----:B------:R-:W-:Y:S01]  /*2400*/  @!P3 SHF.R.S32.HI R13, RZ, 0x1f, R12 ;  /* 0x0000001fff0db819 */ /* 0x000fe2000001140c */
[C---:B------:R-:W-:Y:S02]  /*2410*/  @!P3 IMAD R11, R67.reuse, R7, R14 ;  /* 0x00000007430bb224 */ /* 0x040fe400078e020e */
[----:B------:R-:W-:-:S05]  /*2420*/  @!P3 IMAD.WIDE.U32 R6, R67, R6, R12 ;  /* 0x000000064306b225 */ /* 0x000fca00078e000c */
[----:B------:R-:W-:Y:S02]  /*2430*/  @!P3 IADD3 R7, R7, R11, RZ ;  /* 0x0000000b0707b210 */ /* 0x000fe40007ffe0ff */
        /* <DEDUP_REMOVED lines=15> */
[----:B------:R0:W-:Y:S02]  /*2530*/  STL [R1+0x10], R15 ;  /* 0x0000100f01007387 */ /* 0x0001e40000100800 */
[----:B------:R-:W-:-:S04]  /*2540*/  @P5 VIADD R69, R7, 0xffffffe0 ;  /* 0xffffffe007455836 */ /* 0x000fc80000000000 */
[----:B------:R-:W-:-:S04]  /*2550*/  IMAD R69, R69, 0x2, R26 ;  /* 0x0000000245457824 */ /* 0x000fc800078e021a */
        /* <DEDUP_REMOVED lines=9> */
[----:B------:R-:W-:Y:S01]  /*25f0*/  IMAD.WIDE.U32 R14, R63, R27, RZ ;  /* 0x0000001b3f0e7225 */ /* 0x000fe200078e00ff */
[----:B------:R-:W-:-:S03]  /*2600*/  VIMNMX R75, R75, 0x80, PT ;  /* 0x000000804b4b7848 */ /* 0x000fc60003fe0100 */
[----:B------:R-:W-:Y:S02]  /*2610*/  IMAD R6, R74, UR4, RZ ;  /* 0x000000044a067c24 */ /* 0x000fe4000f8e02ff */
        /* <DEDUP_REMOVED lines=17> */
[----:B------:R-:W-:Y:S01]  /*2730*/  IMAD.WIDE.U32 R12, R60, R27, RZ ;  /* 0x0000001b3c0c7225 */ /* 0x000fe200078e00ff */
[----:B------:R-:W-:-:S03]  /*2740*/  IADD3 R77, R15, R7, RZ ;  /* 0x000000070f4d7210 */ /* 0x000fc60007ffe0ff */
[----:B------:R-:W-:-:S08]  /*2750*/  IMAD.IADD R11, R13, 0x1, R5 ;  /* 0x000000010d0b7824 */ /* 0x000fd000078e0205 */
[----:B------:R-:W-:Y:S05]  /*2760*/  @!P3 BRA `(.L_x_15463) ;  /* 0x000000140068b947 */ /* 0x000fea0003800000 */
[----:B------:R0:W5:Y:S01]  /*2770*/  LDL R80, [R1+0x4] ;  /* 0x0000040001507983 */ /* 0x0001620000100800 */
        /* <DEDUP_REMOVED lines=31> */
.L_x_15465:
[----:B------:R-:W-:Y:S05]  /*2970*/  BSYNC B1 ;  /* 0x0000000000017941 */ /* 0x000fea0003800000 */
.L_x_15464:
        /* <DEDUP_REMOVED lines=34> */
.L_x_15467:
[----:B------:R-:W-:Y:S05]  /*2ba0*/  BSYNC B1 ;  /* 0x0000000000017941 */ /* 0x000fea0003800000 */
.L_x_15466:
[----:B0-----:R-:W-:Y:S01]  /*2bb0*/  IMAD.MOV.U32 R4, RZ, RZ, R44 ;  /* 0x000000ffff047224 */ /* 0x001fe200078e002c */
[----:B------:R-:W-:Y:S01]  /*2bc0*/  MOV R5, R45 ;  /* 0x0000002d00057202 */ /* 0x000fe20000000f00 */
[----:B------:R-:W-:Y:S01]  /*2bd0*/  IMAD.MOV.U32 R6, RZ, RZ, R46 ;  /* 0x000000ffff067224 */ /* 0x000fe200078e002e */
[----:B------:R-:W-:Y:S01]  /*2be0*/  ISETP.NE.AND P5, PT, R157, 0x3, PT ;  /* 0x000000039d00780c */ /* 0x000fe20003fa5270 */
[----:B------:R-:W-:Y:S01]  /*2bf0*/  IMAD.MOV.U32 R7, RZ, RZ, R47 ;  /* 0x000000ffff077224 */ /* 0x000fe200078e002f */
[----:B------:R-:W-:Y:S01]  /*2c00*/  PRMT R80, R80, 0x5410, R4 ;  /* 0x0000541050507816 */ /* 0x000fe20000000004 */
[----:B------:R-:W-:Y:S01]  /*2c10*/  IMAD.MOV.U32 R4, RZ, RZ, R42 ;  /* 0x000000ffff047224 */ /* 0x000fe200078e002a */
[----:B------:R-:W-:Y:S01]  /*2c20*/  PRMT R81, R81, 0x5410, R5 ;  /* 0x0000541051517816 */ /* 0x000fe20000000005 */
        /* <DEDUP_REMOVED lines=20> */
[----:B------:R-:W-:Y:S02]  /*2d70*/  PRMT R87, R5, 0x7610, R87 ;  /* 0x0000761005577816 */ /* 0x000fe40000000057 */
[----:B------:R-:W-:-:S02]  /*2d80*/  PRMT R90, R6, 0x7610, R90 ;  /* 0x00007610065a7816 */ /* 0x000fc4000000005a */
[----:B------:R-:W-:Y:S01]  /*2d90*/  PRMT R91, R7, 0x7610, R91 ;  /* 0x00007610075b7816 */ /* 0x000fe2000000005b */
[----:B------:R-:W-:Y:S06]  /*2da0*/  @!P5 BRA `(.L_x_15468) ;  /* 0x000000000004d947 */ /* 0x000fec0003800000 */
[----:B------:R-:W-:Y:S01]  /*2db0*/  BPT.TRAP 0x1 ;  /* 0x000000040000795c */ /* 0x000fe20000300000 */
.L_x_15468:
[----:B------:R-:W2:Y:S01]  /*2dc0*/  LDL R4, [R1] ;  /* 0x0000000001047983 */ /* 0x000ea20000100800 */
[----:B------:R-:W-:Y:S01]  /*2dd0*/  IMAD R68, R19, 0x8, R2 ;  /* 0x0000000813447824 */ /* 0x000fe200078e0202 */
[----:B------:R-:W-:Y:S01]  /*2de0*/  BSSY B1, `(.L_x_15469) ;  /* 0x0000004000017945 */ /* 0x000fe20003800000 */
[----:B--2---:R-:W-:-:S04]  /*2df0*/  SHF.L.U32 R77, R4, 0x1f, RZ ;  /* 0x0000001f044d7819 */ /* 0x004fc800000006ff */
[----:B------:R-:W0:Y:S02]  /*2e00*/  SYNCS.PHASECHK.TRANS64.TRYWAIT P6, [R68+URZ+0x16890], R77 ;  /* 0x0168904d440075a7 */ /* 0x000e2400080c017f */
[----:B0-----:R-:W-:Y:S05]  /*2e10*/  @!P6 BRA `(.L_x_15470) ;  /* 0x0000019000cce947 */ /* 0x001fea0003800000 */
.L_x_15724:
[----:B------:R-:W-:Y:S05]  /*2e20*/  BSYNC B1 ;  /* 0x0000000000017941 */ /* 0x000fea0003800000 */
.L_x_15469:
[----:B------:R-:W-:-:S03]  /*2e30*/  UMOV UR4, 0xffffffff ;  /* 0xffffffff00047882 */ /* 0x000fc60000000000 */
[----:B------:R-:W-:Y:S05]  /*2e40*/  BRA.DIV UR4, `(.L_x_15471) ;  /* 0x0000019204d47947 */ /* 0x000fea000b800000 */
[----:B------:R1:W2:Y:S04]  /*2e50*/  SHFL.IDX PT, R79, R85, RZ, 0x1c1f ;  /* 0x001c1fff554f7589 */ /* 0x0002a800000e0000 */
[----:B------:R1:W3:Y:S02]  /*2e60*/  SHFL.IDX PT, R14, R84, RZ, 0x1c1f ;  /* 0x001c1fff540e7589 */ /* 0x0002e400000e0000 */
.L_x_15728:
        /* <DEDUP_REMOVED lines=12> */
[----:B------:R-:W-:Y:S02]  /*2f30*/  SHF.R.U64 R44, R44, 0x10, R45 ;  /* 0x000000102c2c7819 */ /* 0x000fe4000000122d */
[----:B------:R-:W-:Y:S02]  /*2f40*/  PRMT R97, R98, 0x5410, R97 ;  /* 0x0000541062617816 */ /* 0x000fe40000000061 */
[----:B------:R-:W-:Y:S02]  /*2f50*/  SHF.R.U32.HI R100, RZ, 0x10, R47 ;  /* 0x00000010ff647819 */ /* 0x000fe4000001162f */
[----:B------:R-:W-:Y:S02]  /*2f60*/  PRMT R46, R80, 0x5432, R44 ;  /* 0x00005432502e7816 */ /* 0x000fe4000000002c */
[----:B------:R-:W-:-:S02]  /*2f70*/  SHF.R.U32.HI R96, RZ, 0x10, R45 ;  /* 0x00000010ff607819 */ /* 0x000fc4000001162d */
[----:B------:R-:W-:Y:S02]  /*2f80*/  LOP3.LUT R44, R5, 0xffff0000, RZ, 0xc0, !PT ;  /* 0xffff0000052c7812 */ /* 0x000fe400078ec0ff */
[----:B------:R-:W-:Y:S02]  /*2f90*/  LOP3.LUT R99, R97, 0xffff0000, RZ, 0xc0, !PT ;  /* 0xffff000061637812 */ /* 0x000fe400078ec0ff */
        /* <DEDUP_REMOVED lines=13> */
[C---:B------:R-:W-:Y:S02]  /*3070*/  IMAD.U32 R5, R4.reuse, 0x10000, RZ ;  /* 0x0001000004057824 */ /* 0x040fe400078e00ff */
[----:B------:R-:W-:Y:S01]  /*3080*/  FFMA.FTZ R7, R7, R99, R44 ;  /* 0x0000006307077223 */ /* 0x000fe2000001002c */
[----:B------:R-:W-:Y:S01]  /*3090*/  LOP3.LUT R4, R4, 0xffff0000, RZ, 0xc0, !PT ;  /* 0xffff000004047812 */ /* 0x000fe200078ec0ff */
[-C--:B------:R-:W-:Y:S01]  /*30a0*/  FMUL.FTZ R44, R45, R98.reuse ;  /* 0x000000622d2c7220 */ /* 0x080fe20000410000 */
[----:B------:R-:W-:Y:S01]  /*30b0*/  LOP3.LUT R100, R100, 0xffff0000, RZ, 0xc0, !PT ;  /* 0xffff000064647812 */ /* 0x000fe200078ec0ff */
[----:B------:R-:W-:Y:S01]  /*30c0*/  IMAD.U32 R46, R46, 0x10000, RZ ;  /* 0x000100002e2e7824 */ /* 0x000fe200078e00ff */
[----:B------:R-:W-:Y:S01]  /*30d0*/  SHF.L.U32 R97, R97, 0x10, RZ ;  /* 0x0000001061617819 */ /* 0x000fe200000006ff */
[C---:B------:R-:W-:Y:S01]  /*30e0*/  FFMA.FTZ R106, R15.reuse, R98, -R106 ;  /* 0x000000620f6a7223 */ /* 0x040fe2000001086a */
[----:B------:R-:W-:Y:S01]  /*30f0*/  LOP3.LUT R96, R96, 0xffff0000, RZ, 0xc0, !PT ;  /* 0xffff000060607812 */ /* 0x000fe200078ec0ff */
[----:B------:R-:W-:Y:S01]  /*3100*/  FFMA.FTZ R15, R15, R102, R44 ;  /* 0x000000660f0f7223 */ /* 0x000fe2000001002c */
[C---:B------:R-:W-:Y:S01]  /*3110*/  FMUL.FTZ R45, R11.reuse, R100 ;  /* 0x000000640b2d7220 */ /* 0x040fe20000410000 */
[CC--:B------:R-:W-:Y:S01]  /*3120*/  FMUL.FTZ R44, R4.reuse, R97.reuse ;  /* 0x00000061042c7220 */ /* 0x0c0fe20000410000 */
[----:B------:R-:W-:Y:S01]  /*3130*/  FMUL.FTZ R4, R4, R46 ;  /* 0x0000002e04047220 */ /* 0x000fe20000410000 */
[-C--:B------:R-:W-:Y:S01]  /*3140*/  FMUL.FTZ R11, R11, R96.reuse ;  /* 0x000000600b0b7220 */ /* 0x080fe20000410000 */
[C---:B------:R-:W-:Y:S01]  /*3150*/  FFMA.FTZ R45, R6.reuse, R96, -R45 ;  /* 0x00000060062d7223 */ /* 0x040fe2000001082d */
[C---:B------:R-:W-:Y:S01]  /*3160*/  FFMA.FTZ R44, R5.reuse, R46, -R44 ;  /* 0x0000002e052c7223 */ /* 0x040fe2000001082c */
[----:B------:R-:W-:Y:S01]  /*3170*/  FFMA.FTZ R5, R5, R97, R4 ;  /* 0x0000006105057223 */ /* 0x000fe20000010004 */
[----:B------:R-:W-:Y:S01]  /*3180*/  FFMA.FTZ R6, R6, R100, R11 ;  /* 0x0000006406067223 */ /* 0x000fe2000001000b */
[----:B------:R-:W-:-:S03]  /*3190*/  F2FP.BF16.F32.PACK_AB R104, R7, R104 ;  /* 0x000000680768723e */ /* 0x000fc600000010ff */
[----:B------:R-:W-:Y:S02]  /*31a0*/  F2FP.BF16.F32.PACK_AB R4, R5, R44 ;  /* 0x0000002c0504723e */ /* 0x000fe400000010ff */
[----:B------:R-:W-:Y:S01]  /*31b0*/  F2FP.BF16.F32.PACK_AB R7, R6, R45 ;  /* 0x0000002d0607723e */ /* 0x000fe200000010ff */
[----:B------:R-:W-:Y:S01]  /*31c0*/  IMAD.MOV.U32 R5, RZ, RZ, R104 ;  /* 0x000000ffff057224 */ /* 0x000fe200078e0068 */
[----:B------:R-:W-:-:S07]  /*31d0*/  F2FP.BF16.F32.PACK_AB R6, R15, R106 ;  /* 0x0000006a0f06723e */ /* 0x000fce00000010ff */
.L_x_15477:
[----:B------:R-:W-:Y:S05]  /*31e0*/  BSYNC B3 ;  /* 0x0000000000037941 */ /* 0x000fea0003800000 */
.L_x_15476:
[----:B0-----:R4:W-:Y:S02]  /*31f0*/  ST.E.128 desc[UR40][R12.64], R4 ;  /* 0x000000040c007985 */ /* 0x0019e4000c101d28 */
.L_x_15475:
[----:B------:R-:W-:Y:S05]  /*3200*/  BSYNC B2 ;  /* 0x0000000000027941 */ /* 0x000fea0003800000 */
.L_x_15474:
[----:B------:R-:W-:Y:S05]  /*3210*/  @P2 BRA `(.L_x_15473) ;  /* 0x0000000000dc2947 */ /* 0x000fea0003800000 */
[----:B------:R-:W5:Y:S01]  /*3220*/  LDL R11, [R1+0x4] ;  /* 0x00000400010b7983 */ /* 0x000f620000100800 */
[C---:B---34-:R-:W-:Y:S01]  /*3230*/  LEA R12, P3, R18.reuse, R14, 0x1 ;  /* 0x0000000e120c7211 */ /* 0x058fe200078608ff */
[----:B------:R-:W-:Y:S02]  /*3240*/  BSSY B2, `(.L_x_15478) ;  /* 0x0000033000027945 */ /* 0x000fe40003800000 */
[----:B------:R3:W4:Y:S01]  /*3250*/  LDS.128 R4, [R69+0xe000] ;  /* 0x00e0000045047984 */ /* 0x0007220000000c00 */
[----:B--2---:R-:W-:Y:S02]  /*3260*/  LEA.HI.X R13, R18, R79, R156, 0x1, P3 ;  /* 0x0000004f120d7211 */ /* 0x004fe400018f0c9c */
[----:B-----5:R-:W-:-:S13]  /*3270*/  ISETP.GE.AND P3, PT, R11, R78, PT ;  /* 0x0000004e0b00720c */ /* 0x020fda0003f66270 */
[----:B---34-:R-:W-:Y:S05]  /*3280*/  @P3 BRA `(.L_x_15479) ;  /* 0x0000000000b83947 */ /* 0x018fea0003800000 */
[----:B------:R-:W-:Y:S01]  /*3290*/  SHF.R.U64 R44, R40, 0x10, R41 ;  /* 0x00000010282c7819 */ /* 0x000fe20000001229 */
[----:B------:R-:W-:Y:S01]  /*32a0*/  IMAD.U32 R15, R7, 0x10000, RZ ;  /* 0x00010000070f7824 */ /* 0x000fe200078e00ff */
[--C-:B------:R-:W-:Y:S01]  /*32b0*/  SHF.R.U64 R42, R42, 0x10, R43.reuse ;  /* 0x000000102a2a7819 */ /* 0x100fe2000000122b */
[----:B------:R-:W-:Y:S01]  /*32c0*/  IMAD.U32 R11, R6, 0x10000, RZ ;  /* 0x00010000060b7824 */ /* 0x000fe200078e00ff */
        /* <DEDUP_REMOVED lines=12> */
[----:B------:R-:W-:-:S02]  /*3390*/  LOP3.LUT R41, R95, 0xffff0000, RZ, 0xc0, !PT ;  /* 0xffff00005f297812 */ /* 0x000fc400078ec0ff */
[----:B------:R-:W-:Y:S01]  /*33a0*/  LOP3.LUT R14, R6, 0xffff0000, RZ, 0xc0, !PT ;  /* 0xffff0000060e7812 */ /* 0x000fe200078ec0ff */
[----:B------:R-:W-:Y:S02]  /*33b0*/  IMAD.U32 R6, R5, 0x10000, RZ ;  /* 0x0001000005067824 */ /* 0x000fe400078e00ff */
[C---:B------:R-:W-:Y:S01]  /*33c0*/  FMUL.FTZ R45, R7.reuse, R43 ;  /* 0x0000002b072d7220 */ /* 0x040fe20000410000 */
[C---:B------:R-:W-:Y:S02]  /*33d0*/  IMAD.U32 R5, R4.reuse, 0x10000, RZ ;  /* 0x0001000004057824 */ /* 0x040fe400078e00ff */
[-C--:B------:R-:W-:Y:S01]  /*33e0*/  FMUL.FTZ R46, R7, R41.reuse ;  /* 0x00000029072e7220 */ /* 0x080fe20000410000 */
[----:B------:R-:W-:Y:S01]  /*33f0*/  LOP3.LUT R4, R4, 0xffff0000, RZ, 0xc0, !PT ;  /* 0xffff000004047812 */ /* 0x000fe200078ec0ff */
[C---:B------:R-:W-:Y:S01]  /*3400*/  FMUL.FTZ R96, R14.reuse, R44 ;  /* 0x0000002c0e607220 */ /* 0x040fe20000410000 */
[----:B------:R-:W-:Y:S01]  /*3410*/  SHF.L.U32 R95, R95, 0x10, RZ ;  /* 0x000000105f5f7819 */ /* 0x000fe200000006ff */
[-C--:B------:R-:W-:Y:S01]  /*3420*/  FMUL.FTZ R14, R14, R42.reuse ;  /* 0x0000002a0e0e7220 */ /* 0x080fe20000410000 */
[----:B------:R-:W-:Y:S01]  /*3430*/  LOP3.LUT R92, R92, 0xffff0000, RZ, 0xc0, !PT ;  /* 0xffff00005c5c7812 */ /* 0x000fe200078ec0ff */
[----:B------:R-:W-:Y:S01]  /*3440*/  FFMA.FTZ R45, R6, R41, -R45 ;  /* 0x00000029062d7223 */ /* 0x000fe2000001082d */
[----:B------:R-:W-:Y:S01]  /*3450*/  LOP3.LUT R94, R94, 0xffff0000, RZ, 0xc0, !PT ;  /* 0xffff00005e5e7812 */ /* 0x000fe200078ec0ff */
[----:B------:R-:W-:Y:S01]  /*3460*/  FFMA.FTZ R46, R6, R43, R46 ;  /* 0x0000002b062e7223 */ /* 0x000fe2000001002e */
[C---:B------:R-:W-:Y:S01]  /*3470*/  FFMA.FTZ R96, R11.reuse, R42, -R96 ;  /* 0x0000002a0b607223 */ /* 0x040fe20000010860 */
[C---:B------:R-:W-:Y:S01]  /*3480*/  FMUL.FTZ R6, R4.reuse, R93 ;  /* 0x0000005d04067220 */ /* 0x040fe20000410000 */
        /* <DEDUP_REMOVED lines=14> */
.L_x_15479:
[----:B------:R-:W-:Y:S05]  /*3570*/  BSYNC B2 ;  /* 0x0000000000027941 */ /* 0x000fea0003800000 */
.L_x_15478:
[----:B------:R2:W-:Y:S02]  /*3580*/  ST.E.128 desc[UR40][R12.64], R4 ;  /* 0x000000040c007985 */ /* 0x0005e4000c101d28 */
.L_x_15473:
[----:B------:R-:W-:Y:S05]  /*3590*/  BSYNC B1 ;  /* 0x0000000000017941 */ /* 0x000fea0003800000 */
.L_x_15472:
[----:B------:R-:W-:-:S03]  /*35a0*/  UMOV UR4, 0xffffffff ;  /* 0xffffffff00047882 */ /* 0x000fc60000000000 */
[----:B------:R-:W-:Y:S05]  /*35b0*/  BRA.DIV UR4, `(.L_x_15480) ;  /* 0x0000018e04407947 */ /* 0x000fea000b800000 */
[----:B-1----:R-:W1:Y:S04]  /*35c0*/  SHFL.IDX PT, R85, R85, 0x1, 0x1c1f ;  /* 0x003c1f0055557f89 */ /* 0x002e6800000e0000 */
[----:B---3--:R3:W0:Y:S02]  /*35d0*/  SHFL.IDX PT, R14, R84, 0x1, 0x1c1f ;  /* 0x003c1f00540e7f89 */ /* 0x00862400000e0000 */
.L_x_15732:
        /* <DEDUP_REMOVED lines=11> */
[--C-:B------:R-:W-:Y:S01]  /*3690*/  SHF.R.U64 R41, R38, 0x10, R39.reuse ;  /* 0x0000001026297819 */ /* 0x100fe20000001227 */
[----:B------:R-:W-:Y:S01]  /*36a0*/  IMAD.U32 R11, R6, 0x10000, RZ ;  /* 0x00010000060b7824 */ /* 0x000fe200078e00ff */
[----:B------:R-:W-:Y:S02]  /*36b0*/  SHF.R.U32.HI R38, RZ, 0x10, R39 ;  /* 0x00000010ff267819 */ /* 0x000fe40000011627 */
[----:B------:R-:W-:Y:S02]  /*36c0*/  SHF.R.U32.HI R40, RZ, 0x10, R37 ;  /* 0x00000010ff287819 */ /* 0x000fe40000011625 */
[----:B------:R-:W-:Y:S02]  /*36d0*/  PRMT R88, R88, 0x5410, R43 ;  /* 0x0000541058587816 */ /* 0x000fe4000000002b */
[----:B------:R-:W-:-:S02]  /*36e0*/  PRMT R90, R90, 0x5410, R41 ;  /* 0x000054105a5a7816 */ /* 0x000fc40000000029 */
[----:B------:R-:W-:Y:S02]  /*36f0*/  LOP3.LUT R37, R7, 0xffff0000, RZ, 0xc0, !PT ;  /* 0xffff000007257812 */ /* 0x000fe400078ec0ff */
        /* <DEDUP_REMOVED lines=9> */
[----:B------:R-:W-:-:S02]  /*3790*/  IMAD.U32 R6, R5, 0x10000, RZ ;  /* 0x0001000005067824 */ /* 0x000fc400078e00ff */
[CC--:B------:R-:W-:Y:S01]  /*37a0*/  FMUL.FTZ R41, R7.reuse, R39.reuse ;  /* 0x0000002707297220 */ /* 0x0c0fe20000410000 */
[----:B------:R-:W-:Y:S01]  /*37b0*/  FMUL.FTZ R44, R7, R38 ;  /* 0x00000026072c7220 */ /* 0x000fe20000410000 */
        /* <DEDUP_REMOVED lines=8> */
[----:B------:R-:W-:Y:S01]  /*3840*/  SHF.L.U32 R88, R88, 0x10, RZ ;  /* 0x0000001058587819 */ /* 0x000fe200000006ff */
[C---:B------:R-:W-:Y:S01]  /*3850*/  FMUL.FTZ R15, R37.reuse, R91 ;  /* 0x0000005b250f7220 */ /* 0x040fe20000410000 */
[-C--:B------:R-:W-:Y:S01]  /*3860*/  FMUL.FTZ R38, R37, R89.reuse ;  /* 0x0000005925267220 */ /* 0x080fe20000410000 */
[C---:B------:R-:W-:Y:S01]  /*3870*/  FFMA.FTZ R46, R11.reuse, R40, -R46 ;  /* 0x000000280b2e7223 */ /* 0x040fe2000001082e */
        /* <DEDUP_REMOVED lines=13> */
.L_x_15485:
[----:B------:R-:W-:Y:S05]  /*3950*/  BSYNC B2 ;  /* 0x0000000000027941 */ /* 0x000fea0003800000 */
.L_x_15484:
[----:B----4-:R0:W-:Y:S02]  /*3960*/  ST.E.128 desc[UR40][R12.64], R4 ;  /* 0x000000040c007985 */ /* 0x0101e4000c101d28 */
.L_x_15483:
[----:B------:R-:W-:Y:S05]  /*3970*/  BSYNC B1 ;  /* 0x0000000000017941 */ /* 0x000fea0003800000 */
.L_x_15482:
[----:B------:R-:W-:Y:S05]  /*3980*/  @P2 BRA `(.L_x_15481) ;  /* 0x0000001c00702947 */ /* 0x000fea0003800000 */
[----:B------:R-:W5:Y:S01]  /*3990*/  LDL R11, [R1+0x4] ;  /* 0x00000400010b7983 */ /* 0x000f620000100800 */
[C---:B0-2-4-:R-:W-:Y:S01]  /*39a0*/  LEA R12, P3, R18.reuse, R14, 0x1 ;  /* 0x0000000e120c7211 */ /* 0x055fe200078608ff */
[----:B------:R-:W-:Y:S02]  /*39b0*/  BSSY B1, `(.L_x_15486) ;  /* 0x0000033000017945 */ /* 0x000fe40003800000 */
[----:B------:R0:W2:Y:S01]  /*39c0*/  LDS.128 R4, [R69+0x11000] ;  /* 0x0110000045047984 */ /* 0x0000a20000000c00 */
[----:B-1----:R-:W-:Y:S02]  /*39d0*/  LEA.HI.X R13, R18, R85, R156, 0x1, P3 ;  /* 0x00000055120d7211 */ /* 0x002fe400018f0c9c */
[----:B-----5:R-:W-:-:S13]  /*39e0*/  ISETP.GE.AND P3, PT, R11, R78, PT ;  /* 0x0000004e0b00720c */ /* 0x020fda0003f66270 */
[----:B0-2---:R-:W-:Y:S05]  /*39f0*/  @P3 BRA `(.L_x_15487) ;  /* 0x0000000000b83947 */ /* 0x005fea0003800000 */
[--C-:B------:R-:W-:Y:S01]  /*3a00*/  SHF.R.U64 R37, R32, 0x10, R33.reuse ;  /* 0x0000001020257819 */ /* 0x100fe20000001221 */
[----:B------:R-:W-:Y:S01]  /*3a10*/  IMAD.U32 R11, R6, 0x10000, RZ ;  /* 0x00010000060b7824 */ /* 0x000fe200078e00ff */
        /* <DEDUP_REMOVED lines=27> */
[----:B------:R-:W-:Y:S01]  /*3bd0*/  SHF.L.U32 R80, R80, 0x10, RZ ;  /* 0x0000001050507819 */ /* 0x000fe200000006ff */
[----:B------:R-:W-:-:S02]  /*3be0*/  IMAD.U32 R86, R86, 0x10000, RZ ;  /* 0x0001000056567824 */ /* 0x000fc400078e00ff */
[----:B------:R-:W-:Y:S01]  /*3bf0*/  FMUL.FTZ R32, R32, R81 ;  /* 0x0000005120207220 */ /* 0x000fe20000410000 */
        /* <DEDUP_REMOVED lines=14> */
.L_x_15487:
[----:B------:R-:W-:Y:S05]  /*3ce0*/  BSYNC B1 ;  /* 0x0000000000017941 */ /* 0x000fea0003800000 */
.L_x_15486:
[----:B------:R0:W-:Y:S01]  /*3cf0*/  ST.E.128 desc[UR40][R12.64], R4 ;  /* 0x000000040c007985 */ /* 0x0001e2000c101d28 */
[----:B------:R-:W-:Y:S05]  /*3d00*/  BRA `(.L_x_15481) ;  /* 0x0000001800907947 */ /* 0x000fea0003800000 */
.L_x_15463:
[C---:B------:R-:W-:Y:S01]  /*3d10*/  ISETP.GE.AND P3, PT, R154.reuse, R75, PT ;  /* 0x0000004b9a00720c */ /* 0x040fe20003f66270 */
[----:B------:R-:W-:Y:S01]  /*3d20*/  VIADD R40, R154, 0x60 ;  /* 0x000000609a287836 */ /* 0x000fe20000000000 */
[----:B------:R-:W-:Y:S02]  /*3d30*/  CS2R R34, SRZ ;  /* 0x0000000000227805 */ /* 0x000fe4000001ff00 */
[----:B------:R-:W-:Y:S02]  /*3d40*/  CS2R R32, SRZ ;  /* 0x0000000000207805 */ /* 0x000fe4000001ff00 */
[----:B------:R-:W-:-:S13]  /*3d50*/  ISETP.GE.OR P3, PT, R16, R78, P3 ;  /* 0x0000004e1000720c */ /* 0x000fda0001f66670 */
[----:B------:R-:W0:Y:S01]  /*3d60*/  @!P3 LDC.64 R36, c[0x0][0x3e8] ;  /* 0x0000fa00ff24bb82 */ /* 0x000e220000000a00 */
[----:B------:R-:W-:-:S05]  /*3d70*/  @!P3 IADD3 R6, P4, R30, R14, RZ ;  /* 0x0000000e1e06b210 */ /* 0x000fca0007f9e0ff */
[----:B------:R-:W-:Y:S01]  /*3d80*/  @!P3 IMAD.X R7, R77, 0x1, R55, P4 ;  /* 0x000000014d07b824 */ /* 0x000fe200020e0637 */
[----:B------:R-:W-:Y:S01]  /*3d90*/  @!P3 IADD3 R4, P4, R50, R12, RZ ;  /* 0x0000000c3204b210 */ /* 0x000fe20007f9e0ff */
[----:B------:R-:W1:Y:S04]  /*3da0*/  @!P3 LDC.64 R38, c[0x0][0x400] ;  /* 0x00010000ff26bb82 */ /* 0x000e680000000a00 */
[----:B------:R-:W-:Y:S01]  /*3db0*/  @!P3 IMAD.X R5, R11, 0x1, R53, P4 ;  /* 0x000000010b05b824 */ /* 0x000fe200020e0635 */
[----:B0-----:R-:W-:-:S04]  /*3dc0*/  @!P3 LEA R36, P4, R6, R36, 0x1 ;  /* 0x000000240624b211 */ /* 0x001fc800078808ff */
[----:B------:R-:W-:Y:S02]  /*3dd0*/  @!P3 LEA.HI.X R37, R6, R37, R7, 0x1, P4 ;  /* 0x000000250625b211 */ /* 0x000fe400020f0c07 */
[----:B------:R-:W-:Y:S02]  /*3de0*/  CS2R R6, SRZ ;  /* 0x0000000000067805 */ /* 0x000fe4000001ff00 */
[----:B-1----:R-:W-:-:S04]  /*3df0*/  @!P3 LEA R38, P4, R4, R38, 0x1 ;  /* 0x000000260426b211 */ /* 0x002fc800078808ff */
[----:B------:R-:W-:Y:S02]  /*3e00*/  @!P3 LEA.HI.X R39, R4, R39, R5, 0x1, P4 ;  /* 0x000000270427b211 */ /* 0x000fe400020f0c05 */
[----:B------:R-:W-:Y:S02]  /*3e10*/  CS2R R4, SRZ ;  /* 0x0000000000047805 */ /* 0x000fe4000001ff00 */
[----:B------:R-:W-:Y:S01]  /*3e20*/  ISETP.GE.AND P4, PT, R40, R75, PT ;  /* 0x0000004b2800720c */ /* 0x000fe20003f86270 */
[----:B------:R-:W-:Y:S01]  /*3e30*/  BSSY B1, `(.L_x_15488) ;  /* 0x000001e000017945 */ /* 0x000fe20003800000 */
[----:B------:R-:W-:Y:S01]  /*3e40*/  CS2R R42, SRZ ;  /* 0x00000000002a7805 */ /* 0x000fe2000001ff00 */
[----:B------:R0:W5:Y:S01]  /*3e50*/  @!P3 LDG.E.128 R32, desc[UR40][R38.64] ;  /* 0x000000282620b981 */ /* 0x000162000c1e1d00 */
[CC--:B------:R-:W-:Y:S02]  /*3e60*/  ISETP.GE.OR P4, PT, R16.reuse, R78.reuse, P4 ;  /* 0x0000004e1000720c */ /* 0x0c0fe40002786670 */
[----:B------:R-:W-:Y:S01]  /*3e70*/  CS2R R40, SRZ ;  /* 0x0000000000287805 */ /* 0x000fe2000001ff00 */
[----:B------:R1:W5:Y:S01]  /*3e80*/  @!P3 LDG.E.128 R4, desc[UR40][R36.64] ;  /* 0x000000282404b981 */ /* 0x000362000c1e1d00 */
[----:B------:R-:W-:-:S02]  /*3e90*/  ISETP.GE.AND P3, PT, R16, R78, PT ;  /* 0x0000004e1000720c */ /* 0x000fc40003f66270 */
[----:B0-----:R-:W-:Y:S02]  /*3ea0*/  CS2R R38, SRZ ;  /* 0x0000000000267805 */ /* 0x001fe4000001ff00 */
[----:B-1----:R-:W-:-:S05]  /*3eb0*/  CS2R R36, SRZ ;  /* 0x0000000000247805 */ /* 0x002fca000001ff00 */
[----:B------:R-:W-:Y:S05]  /*3ec0*/  @P4 BRA `(.L_x_15489) ;  /* 0x0000000000504947 */ /* 0x000fea0003800000 */
        /* <DEDUP_REMOVED lines=20> */
.L_x_15489:
[----:B------:R-:W-:Y:S05]  /*4010*/  BSYNC B1 ;  /* 0x0000000000017941 */ /* 0x000fea0003800000 */
.L_x_15488:
[----:B-----5:R-:W-:Y:S01]  /*4020*/  IMAD.MOV.U32 R12, RZ, RZ, R39 ;  /* 0x000000ffff0c7224 */ /* 0x020fe200078e0027 */
        /* <DEDUP_REMOVED lines=34> */
.L_x_15490:
[----:B------:R-:W2:Y:S01]  /*4250*/  LDL R11, [R1] ;  /* 0x00000000010b7983 */ /* 0x000ea20000100800 */
[----:B------:R-:W-:Y:S01]  /*4260*/  IMAD R68, R19, 0x8, R2 ;  /* 0x0000000813447824 */ /* 0x000fe200078e0202 */
[----:B------:R-:W0:Y:S01]  /*4270*/  LDC R87, c[0x0][0x2f4] ;  /* 0x0000bd00ff577b82 */ /* 0x000e220000000800 */
[----:B------:R-:W-:Y:S01]  /*4280*/  BSSY B1, `(.L_x_15491) ;  /* 0x0000004000017945 */ /* 0x000fe20003800000 */
[----:B--2---:R-:W-:-:S04]  /*4290*/  SHF.L.U32 R77, R11, 0x1f, RZ ;  /* 0x0000001f0b4d7819 */ /* 0x004fc800000006ff */
[----:B------:R-:W1:Y:S02]  /*42a0*/  SYNCS.PHASECHK.TRANS64.TRYWAIT P4, [R68+URZ+0x16890], R77 ;  /* 0x0168904d440075a7 */ /* 0x000e64000808017f */
[----:B01----:R-:W-:Y:S05]  /*42b0*/  @!P4 BRA `(.L_x_15492) ;  /* 0x000001800048c947 */ /* 0x003fea0003800000 */
.L_x_15733:
[----:B------:R-:W-:Y:S05]  /*42c0*/  BSYNC B1 ;  /* 0x0000000000017941 */ /* 0x000fea0003800000 */
.L_x_15491:
[----:B------:R-:W-:Y:S01]  /*42d0*/  UMOV UR4, 0xffffffff ;  /* 0xffffffff00047882 */ /* 0x000fe20000000000 */
[----:B------:R-:W-:Y:S02]  /*42e0*/  IMAD.IADD R89, R87, 0x1, -R58 ;  /* 0x0000000157597824 */ /* 0x000fe400078e0a3a */
[----:B------:R-:W-:Y:S05]  /*42f0*/  BRA.DIV UR4, `(.L_x_15493) ;  /* 0x00000182044c7947 */ /* 0x000fea000b800000 */
[----:B------:R1:W2:Y:S04]  /*4300*/  SHFL.IDX PT, R81, R85, RZ, 0x1c1f ;  /* 0x001c1fff55517589 */ /* 0x0002a800000e0000 */
[----:B------:R1:W3:Y:S02]  /*4310*/  SHFL.IDX PT, R80, R84, RZ, 0x1c1f ;  /* 0x001c1fff54507589 */ /* 0x0002e400000e0000 */
.L_x_15737:
[----:B------:R-:W-:Y:S01]  /*4320*/  ISETP.GE.OR P4, PT, R154, R75, P1 ;  /* 0x0000004b9a00720c */ /* 0x000fe20000f86670 */
[----:B------:R-:W-:-:S12]  /*4330*/  BSSY B1, `(.L_x_15494) ;  /* 0x000007b000017945 */ /* 0x000fd80003800000 */
[----:B------:R-:W-:Y:S05]  /*4340*/  @P4 BRA `(.L_x_15495) ;  /* 0x0000000400e44947 */ /* 0x000fea0003800000 */
[----:B------:R-:W4:Y:S01]  /*4350*/  S2R R12, SR_TID.X ;  /* 0x00000000000c7919 */ /* 0x000f220000002100 */
[----:B------:R-:W-:Y:S01]  /*4360*/  SEL R11, R58, R89, !P0 ;  /* 0x000000593a0b7207 */ /* 0x000fe20004000000 */
[----:B------:R-:W-:Y:S01]  /*4370*/  BSSY B2, `(.L_x_15496) ;  /* 0x0000072000027945 */ /* 0x000fe20003800000 */
[----:B---3--:R-:W-:-:S04]  /*4380*/  LEA R78, P4, R10, R80, 0x1 ;  /* 0x000000500a4e7211 */ /* 0x008fc800078808ff */
[----:B--2---:R-:W-:Y:S01]  /*4390*/  LEA.HI.X R79, R10, R81, R8, 0x1, P4 ;  /* 0x000000510a4f7211 */ /* 0x004fe200020f0c08 */
[----:B----4-:R-:W-:Y:S01]  /*43a0*/  VIADD R14, R12, 0xffffff80 ;  /* 0xffffff800c0e7836 */ /* 0x010fe20000000000 */
[----:B------:R-:W-:-:S04]  /*43b0*/  SHF.R.S32.HI R12, RZ, 0x1f, R11 ;  /* 0x0000001fff0c7819 */ /* 0x000fc8000001140b */
[----:B------:R-:W-:Y:S02]  /*43c0*/  LEA.HI R11, R12, R11, RZ, 0x4 ;  /* 0x0000000b0c0b7211 */ /* 0x000fe400078f20ff */
[----:B------:R-:W-:Y:S02]  /*43d0*/  SHF.R.S32.HI R13, RZ, 0x1f, R14 ;  /* 0x0000001fff0d7819 */ /* 0x000fe4000001140e */
[----:B------:R-:W-:Y:S02]  /*43e0*/  LEA.HI.SX32 R11, R11, R52, 0x1c ;  /* 0x000000340b0b7211 */ /* 0x000fe400078fe2ff */
[----:B------:R-:W-:-:S03]  /*43f0*/  LEA.HI R13, R13, R14, RZ, 0x5 ;  /* 0x0000000e0d0d7211 */ /* 0x000fc600078f28ff */
[----:B------:R-:W-:Y:S01]  /*4400*/  IMAD.SHL.U32 R86, R11, 0x8, RZ ;  /* 0x000000080b567824 */ /* 0x000fe200078e00ff */
[----:B------:R-:W-:Y:S01]  /*4410*/  SHF.R.S32.HI R13, RZ, 0x5, R13 ;  /* 0x00000005ff0d7819 */ /* 0x000fe2000001140d */
[----:B------:R-:W-:-:S03]  /*4420*/  IMAD R11, R19, 0x2000, R3 ;  /* 0x00002000130b7824 */ /* 0x000fc600078e0203 */
[----:B------:R-:W-:Y:S01]  /*4430*/  LOP3.LUT R12, R65, 0x38, R86, 0xf8, !PT ;  /* 0x00000038410c7812 */ /* 0x000fe200078ef856 */
[----:B------:R-:W-:-:S03]  /*4440*/  IMAD R11, R11, 0x2, R2 ;  /* 0x000000020b0b7824 */ /* 0x000fc600078e0202 */
[----:B------:R-:W-:-:S05]  /*4450*/  LOP3.LUT R12, R12, R61, RZ, 0x3c, !PT ;  /* 0x0000003d0c0c7212 */ /* 0x000fca00078e3cff */
[----:B------:R-:W-:-:S05]  /*4460*/  IMAD R12, R13, 0x200, R12 ;  /* 0x000002000d0c7824 */ /* 0x000fca00078e020c */
[----:B------:R-:W-:-:S05]  /*4470*/  LEA R13, R19, R12, 0xd ;  /* 0x0000000c130d7211 */ /* 0x000fca00078e68ff */
[----:B------:R-:W-:Y:S02]  /*4480*/  IMAD R44, R13, 0x2, R2 ;  /* 0x000000020d2c7824 */ /* 0x000fe400078e0202 */
[----:B------:R2:W3:Y:S04]  /*4490*/  LDS.128 R12, [R11+0xe400] ;  /* 0x00e400000b0c7984 */ /* 0x0004e80000000c00 */
[----:B------:R-:W4:Y:S01]  /*44a0*/  LDS.128 R44, [R44+0xe400] ;  /* 0x00e400002c2c7984 */ /* 0x000f220000000c00 */
[----:B------:R-:W-:Y:S05]  /*44b0*/  @P3 BRA `(.L_x_15497) ;  /* 0x0000000400743947 */ /* 0x000fea0003800000 */
[----:B------:R-:W-:Y:S01]  /*44c0*/  SHF.R.U32.HI R106, RZ, 0x10, R33 ;  /* 0x00000010ff6a7819 */ /* 0x000fe20000011621 */
[----:B----4-:R-:W-:Y:S01]  /*44d0*/  IMAD.U32 R101, R45, 0x10000, RZ ;  /* 0x000100002d657824 */ /* 0x010fe200078e00ff */
[----:B------:R-:W-:Y:S01]  /*44e0*/  SHF.R.U32.HI R105, RZ, 0x10, R5 ;  /* 0x00000010ff697819 */ /* 0x000fe20000011605 */
[----:B------:R-:W-:Y:S01]  /*44f0*/  IMAD.U32 R99, R47, 0x10000, RZ ;  /* 0x000100002f637824 */ /* 0x000fe200078e00ff */
[----:B------:R-:W-:Y:S02]  /*4500*/  PRMT R106, R92, 0x5432, R106 ;  /* 0x000054325c6a7816 */ /* 0x000fe4000000006a */
[----:B------:R-:W-:Y:S01]  /*4510*/  SHF.R.U64 R104, R6, 0x10, R7 ;  /* 0x0000001006687819 */ /* 0x000fe20000001207 */
[----:B---3--:R-:W-:Y:S01]  /*4520*/  IMAD.U32 R6, R14, 0x10000, RZ ;  /* 0x000100000e067824 */ /* 0x008fe200078e00ff */
[----:B------:R-:W-:Y:S02]  /*4530*/  SHF.R.U64 R98, R34, 0x10, R35 ;  /* 0x0000001022627819 */ /* 0x000fe40000001223 */
[----:B------:R-:W-:Y:S01]  /*4540*/  PRMT R105, R108, 0x5410, R105 ;  /* 0x000054106c697816 */ /* 0x000fe20000000069 */
[----:B------:R-:W-:Y:S01]  /*4550*/  IMAD.U32 R108, R106, 0x10000, RZ ;  /* 0x000100006a6c7824 */ /* 0x000fe200078e00ff */
[----:B------:R-:W-:-:S02]  /*4560*/  SHF.R.U32.HI R103, RZ, 0x10, R7 ;  /* 0x00000010ff677819 */ /* 0x000fc40000011607 */
[----:B------:R-:W-:Y:S01]  /*4570*/  SHF.R.U64 R97, R32, 0x10, R33 ;  /* 0x0000001020617819 */ /* 0x000fe20000001221 */
[----:B------:R-:W-:Y:S01]  /*4580*/  IMAD.U32 R33, R15, 0x10000, RZ ;  /* 0x000100000f217824 */ /* 0x000fe200078e00ff */
[----:B------:R-:W-:Y:S01]  /*4590*/  SHF.R.U32.HI R102, RZ, 0x10, R35 ;  /* 0x00000010ff667819 */ /* 0x000fe20000011623 */
[----:B------:R-:W-:Y:S01]  /*45a0*/  IMAD.U32 R35, R13, 0x10000, RZ ;  /* 0x000100000d237824 */ /* 0x000fe200078e00ff */
[----:B--2---:R-:W-:Y:S02]  /*45b0*/  LOP3.LUT R11, R15, 0xffff0000, RZ, 0xc0, !PT ;  /* 0xffff00000f0b7812 */ /* 0x004fe400078ec0ff */
[----:B------:R-:W-:Y:S01]  /*45c0*/  SHF.R.U64 R100, R4, 0x10, R5 ;  /* 0x0000001004647819 */ /* 0x000fe20000001205 */
[----:B------:R-:W-:Y:S01]  /*45d0*/  IMAD.U32 R5, R44, 0x10000, RZ ;  /* 0x000100002c057824 */ /* 0x000fe200078e00ff */
[----:B------:R-:W-:Y:S01]  /*45e0*/  LOP3.LUT R15, R47, 0xffff0000, RZ, 0xc0, !PT ;  /* 0xffff00002f0f7812 */ /* 0x000fe200078ec0ff */
[----:B------:R-:W-:Y:S01]  /*45f0*/  IMAD.U32 R4, R12, 0x10000, RZ ;  /* 0x000100000c047824 */ /* 0x000fe200078e00ff */
[----:B------:R-:W-:Y:S01]  /*4600*/  PRMT R32, R88, 0x5432, R104 ;  /* 0x0000543258207816 */ /* 0x000fe20000000068 */
[----:B------:R-:W-:Y:S01]  /*4610*/  IMAD.U32 R104, R105, 0x10000, RZ ;  /* 0x0001000069687824 */ /* 0x000fe200078e00ff */
[----:B------:R-:W-:Y:S01]  /*4620*/  PRMT R47, R91, 0x5432, R98 ;  /* 0x000054325b2f7816 */ /* 0x000fe20000000062 */
[----:B------:R-:W-:Y:S01]  /*4630*/  FMUL.FTZ R98, R101, R108 ;  /* 0x0000006c65627220 */ /* 0x000fe20000410000 */
[----:B------:R-:W-:Y:S01]  /*4640*/  PRMT R103, R107, 0x5410, R103 ;  /* 0x000054106b677816 */ /* 0x000fe20000000067 */
[----:B------:R-:W-:Y:S01]  /*4650*/  FMUL.FTZ R110, R101, R104 ;  /* 0x00000068656e7220 */ /* 0x000fe20000410000 */
[----:B------:R-:W-:-:S02]  /*4660*/  PRMT R107, R107, 0x5432, R102 ;  /* 0x000054326b6b7816 */ /* 0x000fc40000000066 */
[----:B------:R-:W-:Y:S02]  /*4670*/  LOP3.LUT R45, R45, 0xffff0000, RZ, 0xc0, !PT ;  /* 0xffff00002d2d7812 */ /* 0x000fe400078ec0ff */
[----:B------:R-:W-:Y:S02]  /*4680*/  PRMT R34, R90, 0x5432, R100 ;  /* 0x000054325a227816 */ /* 0x000fe40000000064 */
[----:B------:R-:W-:Y:S01]  /*4690*/  LOP3.LUT R102, R106, 0xffff0000, RZ, 0xc0, !PT ;  /* 0xffff00006a667812 */ /* 0x000fe200078ec0ff */
[----:B------:R-:W-:Y:S01]  /*46a0*/  IMAD.U32 R106, R107, 0x10000, RZ ;  /* 0x000100006b6a7824 */ /* 0x000fe200078e00ff */
[----:B------:R-:W-:Y:S01]  /*46b0*/  PRMT R100, R109, 0x5410, R97 ;  /* 0x000054106d647816 */ /* 0x000fe20000000061 */
[----:B------:R-:W-:Y:S01]  /*46c0*/  FFMA.FTZ R97, R35, R104, -R98 ;  /* 0x0000006823617223 */ /* 0x000fe20000010862 */
[----:B------:R-:W-:Y:S01]  /*46d0*/  LOP3.LUT R98, R105, 0xffff0000, RZ, 0xc0, !PT ;  /* 0xffff000069627812 */ /* 0x000fe200078ec0ff */
[----:B------:R-:W-:Y:S01]  /*46e0*/  FMUL.FTZ R112, R45, R102 ;  /* 0x000000662d707220 */ /* 0x000fe20000410000 */
[----:B------:R-:W-:Y:S01]  /*46f0*/  LOP3.LUT R13, R13, 0xffff0000, RZ, 0xc0, !PT ;  /* 0xffff00000d0d7812 */ /* 0x000fe200078ec0ff */
[----:B------:R-:W-:Y:S01]  /*4700*/  FFMA.FTZ R35, R35, R108, R110 ;  /* 0x0000006c23237223 */ /* 0x000fe2000001006e */
[----:B------:R-:W-:-:S02]  /*4710*/  IMAD.U32 R104, R103, 0x10000, RZ ;  /* 0x0001000067687824 */ /* 0x000fc400078e00ff */
[-C--:B------:R-:W-:Y:S01]  /*4720*/  FMUL.FTZ R110, R45, R98.reuse ;  /* 0x000000622d6e7220 */ /* 0x080fe20000410000 */
[----:B------:R-:W-:Y:S01]  /*4730*/  LOP3.LUT R108, R107, 0xffff0000, RZ, 0xc0, !PT ;  /* 0xffff00006b6c7812 */ /* 0x000fe200078ec0ff */
[----:B------:R-:W-:Y:S01]  /*4740*/  FFMA.FTZ R98, R13, R98, -R112 ;  /* 0x000000620d627223 */ /* 0x000fe20000010870 */
[----:B------:R-:W-:Y:S01]  /*4750*/  FMUL.FTZ R112, R99, R106 ;  /* 0x0000006a63707220 */ /* 0x000fe20000410000 */
[----:B------:R-:W-:Y:S01]  /*4760*/  FFMA.FTZ R102, R13, R102, R110 ;  /* 0x000000660d667223 */ /* 0x000fe2000001006e */
[-C--:B------:R-:W-:Y:S01]  /*4770*/  FMUL.FTZ R99, R99, R104.reuse ;  /* 0x0000006863637220 */ /* 0x080fe20000410000 */
[----:B------:R-:W-:Y:S01]  /*4780*/  LOP3.LUT R44, R44, 0xffff0000, RZ, 0xc0, !PT ;  /* 0xffff00002c2c7812 */ /* 0x000fe200078ec0ff */
[----:B------:R-:W-:Y:S01]  /*4790*/  FFMA.FTZ R13, R33, R104, -R112 ;  /* 0x00000068210d7223 */ /* 0x000fe20000010870 */
[----:B------:R-:W-:Y:S01]  /*47a0*/  LOP3.LUT R104, R103, 0xffff0000, RZ, 0xc0, !PT ;  /* 0xffff000067687812 */ /* 0x000fe200078ec0ff */
[----:B------:R-:W-:Y:S01]  /*47b0*/  FFMA.FTZ R33, R33, R106, R99 ;  /* 0x0000006a21217223 */ /* 0x000fe20000010063 */
[----:B------:R-:W-:-:S02]  /*47c0*/  IMAD.U32 R99, R100, 0x10000, RZ ;  /* 0x0001000064637824 */ /* 0x000fc400078e00ff */
[C---:B------:R-:W-:Y:S01]  /*47d0*/  FMUL.FTZ R106, R15.reuse, R108 ;  /* 0x0000006c0f6a7220 */ /* 0x040fe20000410000 */
[----:B------:R-:W-:Y:S01]  /*47e0*/  LOP3.LUT R101, R100, 0xffff0000, RZ, 0xc0, !PT ;  /* 0xffff000064657812 */ /* 0x000fe200078ec0ff */
[-C--:B------:R-:W-:Y:S01]  /*47f0*/  FMUL.FTZ R110, R15, R104.reuse ;  /* 0x000000680f6e7220 */ /* 0x080fe20000410000 */
[C---:B------:R-:W-:Y:S01]  /*4800*/  IMAD.U32 R45, R34.reuse, 0x10000, RZ ;  /* 0x00010000222d7824 */ /* 0x040fe200078e00ff */
[----:B------:R-:W-:Y:S01]  /*4810*/  LOP3.LUT R15, R34, 0xffff0000, RZ, 0xc0, !PT ;  /* 0xffff0000220f7812 */ /* 0x000fe200078ec0ff */
[----:B------:R-:W-:Y:S01]  /*4820*/  FMUL.FTZ R103, R5, R99 ;  /* 0x0000006305677220 */ /* 0x000fe20000410000 */
[----:B------:R-:W-:Y:S01]  /*4830*/  LOP3.LUT R12, R12, 0xffff0000, RZ, 0xc0, !PT ;  /* 0xffff00000c0c7812 */ /* 0x000fe200078ec0ff */
[C---:B------:R-:W-:Y:S01]  /*4840*/  FFMA.FTZ R104, R11.reuse, R104, -R106 ;  /* 0x000000680b687223 */ /* 0x040fe2000001086a */
[----:B------:R-:W-:Y:S01]  /*4850*/  FFMA.FTZ R34, R11, R108, R110 ;  /* 0x0000006c0b227223 */ /* 0x000fe2000001006e */
[----:B------:R-:W-:Y:S01]  /*4860*/  FMUL.FTZ R11, R44, R101 ;  /* 0x000000652c0b7220 */ /* 0x000fe20000410000 */
[-C--:B------:R-:W-:Y:S01]  /*4870*/  FMUL.FTZ R100, R5, R45.reuse ;  /* 0x0000002d05647220 */ /* 0x080fe20000410000 */
[----:B------:R-:W-:Y:S01]  /*4880*/  FFMA.FTZ R5, R4, R45, -R103 ;  /* 0x0000002d04057223 */ /* 0x000fe20000010867 */
[-C--:B------:R-:W-:Y:S01]  /*4890*/  FMUL.FTZ R45, R44, R15.reuse ;  /* 0x0000000f2c2d7220 */ /* 0x080fe20000410000 */
[----:B------:R-:W-:Y:S01]  /*48a0*/  FFMA.FTZ R44, R12, R15, -R11 ;  /* 0x0000000f0c2c7223 */ /* 0x000fe2000001080b */
[----:B------:R-:W-:Y:S01]  /*48b0*/  SHF.L.U32 R7, R46, 0x10, RZ ;  /* 0x000000102e077819 */ /* 0x000fe200000006ff */
[----:B------:R-:W-:Y:S01]  /*48c0*/  FFMA.FTZ R100, R4, R99, R100 ;  /* 0x0000006304647223 */ /* 0x000fe20000010064 */
[C---:B------:R-:W-:Y:S01]  /*48d0*/  IMAD.U32 R15, R47.reuse, 0x10000, RZ ;  /* 0x000100002f0f7824 */ /* 0x040fe200078e00ff */
[----:B------:R-:W-:Y:S01]  /*48e0*/  LOP3.LUT R46, R46, 0xffff0000, RZ, 0xc0, !PT ;  /* 0xffff00002e2e7812 */ /* 0x000fe200078ec0ff */
[----:B------:R-:W-:Y:S01]  /*48f0*/  IMAD.U32 R4, R32, 0x10000, RZ ;  /* 0x0001000020047824 */ /* 0x000fe200078e00ff */
[----:B------:R-:W-:Y:S01]  /*4900*/  LOP3.LUT R47, R47, 0xffff0000, RZ, 0xc0, !PT ;  /* 0xffff00002f2f7812 */ /* 0x000fe200078ec0ff */
[----:B------:R-:W-:Y:S01]  /*4910*/  FFMA.FTZ R45, R12, R101, R45 ;  /* 0x000000650c2d7223 */ /* 0x000fe2000001002d */
[----:B------:R-:W-:Y:S01]  /*4920*/  LOP3.LUT R11, R32, 0xffff0000, RZ, 0xc0, !PT ;  /* 0xffff0000200b7812 */ /* 0x000fe200078ec0ff */
[C---:B------:R-:W-:Y:S01]  /*4930*/  FMUL.FTZ R99, R7.reuse, R15 ;  /* 0x0000000f07637220 */ /* 0x040fe20000410000 */
[-C--:B------:R-:W-:Y:S01]  /*4940*/  FMUL.FTZ R12, R7, R4.reuse ;  /* 0x00000004070c7220 */ /* 0x080fe20000410000 */
[----:B------:R-:W-:Y:S01]  /*4950*/  LOP3.LUT R14, R14, 0xffff0000, RZ, 0xc0, !PT ;  /* 0xffff00000e0e7812 */ /* 0x000fe200078ec0ff */
[C---:B------:R-:W-:Y:S01]  /*4960*/  FMUL.FTZ R7, R46.reuse, R47 ;  /* 0x0000002f2e077220 */ /* 0x040fe20000410000 */
[----:B------:R-:W-:Y:S01]  /*4970*/  FMUL.FTZ R46, R46, R11 ;  /* 0x0000000b2e2e7220 */ /* 0x000fe20000410000 */
[C---:B------:R-:W-:Y:S01]  /*4980*/  FFMA.FTZ R12, R6.reuse, R15, R12 ;  /* 0x0000000f060c7223 */ /* 0x040fe2000001000c */
[----:B------:R-:W-:Y:S01]  /*4990*/  FFMA.FTZ R99, R6, R4, -R99 ;  /* 0x0000000406637223 */ /* 0x000fe20000010863 */
[----:B------:R-:W-:Y:S01]  /*49a0*/  F2FP.BF16.F32.PACK_AB R33, R34, R33 ;  /* 0x000000212221723e */ /* 0x000fe200000010ff */
[----:B------:R-:W-:Y:S01]  /*49b0*/  FFMA.FTZ R47, R14, R47, R46 ;  /* 0x0000002f0e2f7223 */ /* 0x000fe2000001002e */
[----:B------:R-:W-:Y:S01]  /*49c0*/  F2FP.BF16.F32.PACK_AB R44, R44, R5 ;  /* 0x000000052c2c723e */ /* 0x000fe200000010ff */
[----:B------:R-:W-:Y:S01]  /*49d0*/  FFMA.FTZ R4, R14, R11, -R7 ;  /* 0x0000000b0e047223 */ /* 0x000fe20000010807 */
        /* <DEDUP_REMOVED lines=10> */
[----:B------:R-:W-:-:S07]  /*4a80*/  MOV R13, R97 ;  /* 0x00000061000d7202 */ /* 0x000fce0000000f00 */
.L_x_15497:
[----:B------:R-:W-:Y:S05]  /*4a90*/  BSYNC B2 ;  /* 0x0000000000027941 */ /* 0x000fea0003800000 */
.L_x_15496:
[----:B------:R-:W-:Y:S01]  /*4aa0*/  ISETP.GE.AND P4, PT, R86, R87, PT ;  /* 0x000000575600720c */ /* 0x000fe20003f86270 */
[----:B---3--:R3:W-:-:S12]  /*4ab0*/  ST.E.128 desc[UR40][R78.64], R12 ;  /* 0x0000000c4e007985 */ /* 0x0087d8000c101d28 */
[----:B------:R-:W-:-:S05]  /*4ac0*/  @!P4 IMAD.WIDE R80, R86, 0x2, R80 ;  /* 0x000000025650c825 */ /* 0x000fca00078e0250 */
[----:B----4-:R3:W-:Y:S02]  /*4ad0*/  @!P4 ST.E.128 desc[UR40][R80.64], R44 ;  /* 0x0000002c5000c985 */ /* 0x0107e4000c101d28 */
.L_x_15495:
[----:B------:R-:W-:Y:S05]  /*4ae0*/  BSYNC B1 ;  /* 0x0000000000017941 */ /* 0x000fea0003800000 */
.L_x_15494:
[----:B------:R-:W-:-:S03]  /*4af0*/  UMOV UR4, 0xffffffff ;  /* 0xffffffff00047882 */ /* 0x000fc60000000000 */
[----:B------:R-:W-:Y:S05]  /*4b00*/  BRA.DIV UR4, `(.L_x_15498) ;  /* 0x0000017a04947947 */ /* 0x000fea000b800000 */
[----:B-1----:R-:W1:Y:S04]  /*4b10*/  SHFL.IDX PT, R85, R85, 0x1, 0x1c1f ;  /* 0x003c1f0055557f89 */ /* 0x002e6800000e0000 */
[----:B------:R-:W4:Y:S02]  /*4b20*/  SHFL.IDX PT, R84, R84, 0x1, 0x1c1f ;  /* 0x003c1f0054547f89 */ /* 0x000f2400000e0000 */
.L_x_15741:
[----:B------:R-:W-:-:S05]  /*4b30*/  VIADD R4, R154, 0x60 ;  /* 0x000000609a047836 */ /* 0x000fca0000000000 */
[----:B------:R-:W-:-:S13]  /*4b40*/  ISETP.GE.OR P4, PT, R4, R75, P1 ;  /* 0x0000004b0400720c */ /* 0x000fda0000f86670 */
[----:B------:R-:W-:Y:S05]  /*4b50*/  @P4 BRA `(.L_x_15481) ;  /* 0x0000000800fc4947 */ /* 0x000fea0003800000 */
[----:B------:R-:W5:Y:S01]  /*4b60*/  LDL R5, [R1+0x40] ;  /* 0x0000400001057983 */ /* 0x000f620000100800 */
[----:B------:R-:W-:Y:S01]  /*4b70*/  SEL R89, R58, R89, !P0 ;  /* 0x000000593a597207 */ /* 0x000fe20004000000 */
[----:B------:R-:W-:Y:S01]  /*4b80*/  VIADD R6, R154, 0x60 ;  /* 0x000000609a067836 */ /* 0x000fe20000000000 */
[----:B----4-:R-:W-:Y:S01]  /*4b90*/  LEA R32, P4, R10, R84, 0x1 ;  /* 0x000000540a207211 */ /* 0x010fe200078808ff */
[----:B------:R-:W-:Y:S01]  /*4ba0*/  VIADD R7, R154, 0x60 ;  /* 0x000000609a077836 */ /* 0x000fe20000000000 */
[----:B------:R-:W-:Y:S01]  /*4bb0*/  SHF.R.S32.HI R4, RZ, 0x1f, R89 ;  /* 0x0000001fff047819 */ /* 0x000fe20000011459 */
[----:B------:R-:W-:Y:S01]  /*4bc0*/  IMAD.SHL.U32 R6, R6, 0x40, RZ ;  /* 0x0000004006067824 */ /* 0x000fe200078e00ff */
[----:B------:R-:W-:Y:S01]  /*4bd0*/  BSSY B1, `(.L_x_15499) ;  /* 0x000006c000017945 */ /* 0x000fe20003800000 */
[----:B------:R-:W-:Y:S01]  /*4be0*/  IMAD.SHL.U32 R7, R7, 0x40, RZ ;  /* 0x0000004007077824 */ /* 0x000fe200078e00ff */
[----:B------:R-:W-:Y:S02]  /*4bf0*/  LEA.HI R89, R4, R89, RZ, 0x4 ;  /* 0x0000005904597211 */ /* 0x000fe400078f20ff */
[----:B------:R-:W-:-:S02]  /*4c00*/  LOP3.LUT R6, R6, 0x1c0, RZ, 0xc0, !PT ;  /* 0x000001c006067812 */ /* 0x000fc400078ec0ff */
[----:B--2---:R-:W-:Y:S02]  /*4c10*/  LEA.HI.SX32 R11, R89, R52, 0x1c ;  /* 0x00000034590b7211 */ /* 0x004fe400078fe2ff */
[----:B------:R-:W-:Y:S02]  /*4c20*/  LOP3.LUT R7, R7, 0x1c0, RZ, 0xc0, !PT ;  /* 0x000001c007077812 */ /* 0x000fe400078ec0ff */
[----:B------:R-:W-:Y:S01]  /*4c30*/  SHF.R.U32.HI R6, RZ, 0x3, R6 ;  /* 0x00000003ff067819 */ /* 0x000fe20000011606 */
[----:B------:R-:W-:Y:S01]  /*4c40*/  IMAD.SHL.U32 R11, R11, 0x8, RZ ;  /* 0x000000080b0b7824 */ /* 0x000fe200078e00ff */
[----:B-1----:R-:W-:-:S04]  /*4c50*/  LEA.HI.X R33, R10, R85, R8, 0x1, P4 ;  /* 0x000000550a217211 */ /* 0x002fc800020f0c08 */
[----:B------:R-:W-:-:S04]  /*4c60*/  LOP3.LUT R4, R7, 0x38, R11, 0xf8, !PT ;  /* 0x0000003807047812 */ /* 0x000fc800078ef80b */
[----:B------:R-:W-:-:S04]  /*4c70*/  LOP3.LUT R4, R4, R6, RZ, 0x3c, !PT ;  /* 0x0000000604047212 */ /* 0x000fc800078e3cff */
[----:B-----5:R-:W-:Y:S01]  /*4c80*/  IADD3 R4, R5, R4, RZ ;  /* 0x0000000405047210 */ /* 0x020fe20007ffe0ff */
[----:B------:R-:W-:-:S04]  /*4c90*/  IMAD R5, R19, 0x2000, R0 ;  /* 0x0000200013057824 */ /* 0x000fc800078e0200 */
[----:B------:R-:W-:Y:S02]  /*4ca0*/  IMAD R7, R19, 0x2000, R4 ;  /* 0x0000200013077824 */ /* 0x000fe400078e0204 */
[--C-:B------:R-:W-:Y:S02]  /*4cb0*/  IMAD R5, R5, 0x2, R2.reuse ;  /* 0x0000000205057824 */ /* 0x100fe400078e0202 */
[----:B---3--:R-:W-:-:S04]  /*4cc0*/  IMAD R12, R7, 0x2, R2 ;  /* 0x00000002070c7824 */ /* 0x008fc800078e0202 */
[----:B------:R-:W1:Y:S04]  /*4cd0*/  LDS.128 R4, [R5+0xe400] ;  /* 0x00e4000005047984 */ /* 0x000e680000000c00 */
[----:B------:R-:W2:Y:S01]  /*4ce0*/  LDS.128 R12, [R12+0xe400] ;  /* 0x00e400000c0c7984 */ /* 0x000ea20000000c00 */
[----:B------:R-:W-:Y:S05]  /*4cf0*/  @P3 BRA `(.L_x_15500) ;  /* 0x0000000400643947 */ /* 0x000fea0003800000 */
[----:B------:R-:W-:Y:S01]  /*4d00*/  SHF.R.U32.HI R46, RZ, 0x10, R41 ;  /* 0x00000010ff2e7819 */ /* 0x000fe20000011629 */
[----:B--2---:R-:W-:Y:S01]  /*4d10*/  IMAD.U32 R35, R12, 0x10000, RZ ;  /* 0x000100000c237824 */ /* 0x004fe200078e00ff */
[----:B------:R-:W-:Y:S01]  /*4d20*/  SHF.R.U32.HI R81, RZ, 0x10, R37 ;  /* 0x00000010ff517819 */ /* 0x000fe20000011625 */
[----:B-1----:R-:W-:Y:S01]  /*4d30*/  IMAD.U32 R34, R4, 0x10000, RZ ;  /* 0x0001000004227824 */ /* 0x002fe200078e00ff */
[----:B------:R-:W-:Y:S02]  /*4d40*/  PRMT R93, R93, 0x5410, R46 ;  /* 0x000054105d5d7816 */ /* 0x000fe4000000002e */
[----:B------:R-:W-:Y:S02]  /*4d50*/  PRMT R96, R96, 0x5410, R81 ;  /* 0x0000541060607816 */ /* 0x000fe40000000051 */
[----:B------:R-:W-:Y:S02]  /*4d60*/  SHF.R.U64 R89, R36, 0x10, R37 ;  /* 0x0000001024597819 */ /* 0x000fe40000001225 */
[----:B------:R-:W-:-:S02]  /*4d70*/  SHF.R.U64 R45, R42, 0x10, R43 ;  /* 0x000000102a2d7819 */ /* 0x000fc4000000122b */
        /* <DEDUP_REMOVED lines=8> */
[----:B------:R-:W-:Y:S01]  /*4e00*/  SHF.R.U32.HI R79, RZ, 0x10, R39 ;  /* 0x00000010ff4f7819 */ /* 0x000fe20000011627 */
[----:B------:R-:W-:Y:S01]  /*4e10*/  IMAD.U32 R40, R7, 0x10000, RZ ;  /* 0x0001000007287824 */ /* 0x000fe200078e00ff */
[----:B------:R-:W-:Y:S01]  /*4e20*/  PRMT R90, R90, 0x5410, R45 ;  /* 0x000054105a5a7816 */ /* 0x000fe2000000002d */
[----:B------:R-:W-:Y:S01]  /*4e30*/  FMUL.FTZ R45, R41, R15 ;  /* 0x0000000f292d7220 */ /* 0x000fe20000410000 */
[----:B------:R-:W-:Y:S01]  /*4e40*/  SHF.R.U64 R78, R38, 0x10, R39 ;  /* 0x00000010264e7819 */ /* 0x000fe20000001227 */
[----:B------:R-:W-:Y:S01]  /*4e50*/  IMAD.U32 R38, R5, 0x10000, RZ ;  /* 0x0001000005267824 */ /* 0x000fe200078e00ff */
[----:B------:R-:W-:Y:S01]  /*4e60*/  PRMT R91, R91, 0x5410, R44 ;  /* 0x000054105b5b7816 */ /* 0x000fe2000000002c */
[-C--:B------:R-:W-:Y:S01]  /*4e70*/  FMUL.FTZ R41, R41, R13.reuse ;  /* 0x0000000d29297220 */ /* 0x080fe20000410000 */
[----:B------:R-:W-:Y:S01]  /*4e80*/  PRMT R88, R88, 0x5410, R79 ;  /* 0x0000541058587816 */ /* 0x000fe2000000004f */
[----:B------:R-:W-:Y:S01]  /*4e90*/  FFMA.FTZ R13, R38, R13, -R45 ;  /* 0x0000000d260d7223 */ /* 0x000fe2000001082d */
[----:B------:R-:W-:Y:S01]  /*4ea0*/  LOP3.LUT R93, R93, 0xffff0000, RZ, 0xc0, !PT ;  /* 0xffff00005d5d7812 */ /* 0x000fe200078ec0ff */
[----:B------:R-:W-:-:S02]  /*4eb0*/  IMAD.U32 R44, R91, 0x10000, RZ ;  /* 0x000100005b2c7824 */ /* 0x000fc400078e00ff */
[----:B------:R-:W-:Y:S01]  /*4ec0*/  FFMA.FTZ R15, R38, R15, R41 ;  /* 0x0000000f260f7223 */ /* 0x000fe20000010029 */
[----:B------:R-:W-:Y:S01]  /*4ed0*/  LOP3.LUT R96, R96, 0xffff0000, RZ, 0xc0, !PT ;  /* 0xffff000060607812 */ /* 0x000fe200078ec0ff */
[----:B------:R-:W-:Y:S01]  /*4ee0*/  IMAD.U32 R41, R88, 0x10000, RZ ;  /* 0x0001000058297824 */ /* 0x000fe200078e00ff */
[----:B------:R-:W-:Y:S01]  /*4ef0*/  LOP3.LUT R39, R5, 0xffff0000, RZ, 0xc0, !PT ;  /* 0xffff000005277812 */ /* 0x000fe200078ec0ff */
[----:B------:R-:W-:Y:S01]  /*4f00*/  FMUL.FTZ R46, R42, R93 ;  /* 0x0000005d2a2e7220 */ /* 0x000fe20000410000 */
[----:B------:R-:W-:Y:S01]  /*4f10*/  FMUL.FTZ R45, R43, R44 ;  /* 0x0000002c2b2d7220 */ /* 0x000fe20000410000 */
[----:B------:R-:W-:Y:S01]  /*4f20*/  LOP3.LUT R91, R91, 0xffff0000, RZ, 0xc0, !PT ;  /* 0xffff00005b5b7812 */ /* 0x000fe200078ec0ff */
[-C--:B------:R-:W-:Y:S01]  /*4f30*/  FMUL.FTZ R43, R43, R41.reuse ;  /* 0x000000292b2b7220 */ /* 0x080fe20000410000 */
[----:B------:R-:W-:Y:S01]  /*4f40*/  PRMT R92, R92, 0x5410, R47 ;  /* 0x000054105c5c7816 */ /* 0x000fe2000000002f */
[-C--:B------:R-:W-:Y:S01]  /*4f50*/  FMUL.FTZ R42, R42, R96.reuse ;  /* 0x000000602a2a7220 */ /* 0x080fe20000410000 */
[----:B------:R-:W-:Y:S01]  /*4f60*/  PRMT R94, R94, 0x5410, R89 ;  /* 0x000054105e5e7816 */ /* 0x000fe20000000059 */
[----:B------:R-:W-:Y:S01]  /*4f70*/  FFMA.FTZ R38, R39, R96, -R46 ;  /* 0x0000006027267223 */ /* 0x000fe2000001082e */
[----:B------:R-:W-:Y:S01]  /*4f80*/  LOP3.LUT R36, R7, 0xffff0000, RZ, 0xc0, !PT ;  /* 0xffff000007247812 */ /* 0x000fe200078ec0ff */
[----:B------:R-:W-:Y:S01]  /*4f90*/  FFMA.FTZ R46, R40, R41, -R45 ;  /* 0x00000029282e7223 */ /* 0x000fe2000001082d */
[----:B------:R-:W-:Y:S01]  /*4fa0*/  LOP3.LUT R88, R88, 0xffff0000, RZ, 0xc0, !PT ;  /* 0xffff000058587812 */ /* 0x000fe200078ec0ff */
[----:B------:R-:W-:Y:S01]  /*4fb0*/  FFMA.FTZ R44, R40, R44, R43 ;  /* 0x0000002c282c7223 */ /* 0x000fe2000001002b */
[----:B------:R-:W-:Y:S01]  /*4fc0*/  FMUL.FTZ R41, R37, R91 ;  /* 0x0000005b25297220 */ /* 0x000fe20000410000 */
[----:B------:R-:W-:Y:S01]  /*4fd0*/  FFMA.FTZ R42, R39, R93, R42 ;  /* 0x0000005d272a7223 */ /* 0x000fe2000001002a */
[----:B------:R-:W-:-:S02]  /*4fe0*/  IMAD.U32 R40, R92, 0x10000, RZ ;  /* 0x000100005c287824 */ /* 0x000fc400078e00ff */
[-C--:B------:R-:W-:Y:S01]  /*4ff0*/  FMUL.FTZ R45, R37, R88.reuse ;  /* 0x00000058252d7220 */ /* 0x080fe20000410000 */
[----:B------:R-:W-:Y:S02]  /*5000*/  IMAD.U32 R39, R94, 0x10000, RZ ;  /* 0x000100005e277824 */ /* 0x000fe400078e00ff */
[----:B------:R-:W-:Y:S01]  /*5010*/  FFMA.FTZ R47, R36, R88, -R41 ;  /* 0x00000058242f7223 */ /* 0x000fe20000010829 */
[----:B------:R-:W-:Y:S01]  /*5020*/  LOP3.LUT R12, R12, 0xffff0000, RZ, 0xc0, !PT ;  /* 0xffff00000c0c7812 */ /* 0x000fe200078ec0ff */
[CC--:B------:R-:W-:Y:S01]  /*5030*/  FMUL.FTZ R43, R35.reuse, R40.reuse ;  /* 0x00000028232b7220 */ /* 0x0c0fe20000410000 */
[----:B------:R-:W-:Y:S01]  /*5040*/  LOP3.LUT R41, R92, 0xffff0000, RZ, 0xc0, !PT ;  /* 0xffff00005c297812 */ /* 0x000fe200078ec0ff */
[----:B------:R-:W-:Y:S01]  /*5050*/  FMUL.FTZ R35, R35, R39 ;  /* 0x0000002723237220 */ /* 0x000fe20000410000 */
[----:B------:R-:W-:Y:S01]  /*5060*/  LOP3.LUT R37, R94, 0xffff0000, RZ, 0xc0, !PT ;  /* 0xffff00005e257812 */ /* 0x000fe200078ec0ff */
[----:B------:R-:W-:Y:S01]  /*5070*/  FFMA.FTZ R91, R36, R91, R45 ;  /* 0x0000005b245b7223 */ /* 0x000fe2000001002d */
[----:B------:R-:W-:Y:S01]  /*5080*/  PRMT R95, R95, 0x5410, R78 ;  /* 0x000054105f5f7816 */ /* 0x000fe2000000004e */
[----:B------:R-:W-:Y:S01]  /*5090*/  FFMA.FTZ R43, R34, R39, -R43 ;  /* 0x00000027222b7223 */ /* 0x000fe2000001082b */
[----:B------:R-:W-:Y:S01]  /*50a0*/  LOP3.LUT R4, R4, 0xffff0000, RZ, 0xc0, !PT ;  /* 0xffff000004047812 */ /* 0x000fe200078ec0ff */
[----:B------:R-:W-:Y:S01]  /*50b0*/  FMUL.FTZ R45, R12, R41 ;  /* 0x000000290c2d7220 */ /* 0x000fe20000410000 */
[----:B------:R-:W-:Y:S01]  /*50c0*/  SHF.L.U32 R5, R6, 0x10, RZ ;  /* 0x0000001006057819 */ /* 0x000fe200000006ff */
[----:B------:R-:W-:Y:S01]  /*50d0*/  FFMA.FTZ R35, R34, R40, R35 ;  /* 0x0000002822237223 */ /* 0x000fe20000010023 */
[----:B------:R-:W-:Y:S01]  /*50e0*/  LOP3.LUT R7, R6, 0xffff0000, RZ, 0xc0, !PT ;  /* 0xffff000006077812 */ /* 0x000fe200078ec0ff */
[-C--:B------:R-:W-:Y:S01]  /*50f0*/  FMUL.FTZ R39, R12, R37.reuse ;  /* 0x000000250c277220 */ /* 0x080fe20000410000 */
[----:B------:R-:W-:Y:S01]  /*5100*/  IMAD.U32 R6, R14, 0x10000, RZ ;  /* 0x000100000e067824 */ /* 0x000fe200078e00ff */
[C---:B------:R-:W-:Y:S01]  /*5110*/  SHF.L.U32 R12, R95.reuse, 0x10, RZ ;  /* 0x000000105f0c7819 */ /* 0x040fe200000006ff */
        /* <DEDUP_REMOVED lines=8> */
[----:B------:R-:W-:Y:S01]  /*51a0*/  FMUL.FTZ R6, R14, R90 ;  /* 0x0000005a0e067220 */ /* 0x000fe20000410000 */
[----:B------:R-:W-:Y:S01]  /*51b0*/  F2FP.BF16.F32.PACK_AB R36, R36, R43 ;  /* 0x0000002b2424723e */ /* 0x000fe200000010ff */
        /* <DEDUP_REMOVED lines=9> */
[----:B------:R-:W-:Y:S02]  /*5250*/  F2FP.BF16.F32.PACK_AB R7, R47, R46 ;  /* 0x0000002e2f07723e */ /* 0x000fe400000010ff */
[----:B------:R-:W-:Y:S02]  /*5260*/  F2FP.BF16.F32.PACK_AB R15, R91, R44 ;  /* 0x0000002c5b0f723e */ /* 0x000fe400000010ff */
[----:B------:R-:W-:Y:S02]  /*5270*/  F2FP.BF16.F32.PACK_AB R6, R95, R40 ;  /* 0x000000285f06723e */ /* 0x000fe400000010ff */
[----:B------:R-:W-:-:S07]  /*5280*/  F2FP.BF16.F32.PACK_AB R14, R90, R37 ;  /* 0x000000255a0e723e */ /* 0x000fce00000010ff */
.L_x_15500:
[----:B------:R-:W-:Y:S05]  /*5290*/  BSYNC B1 ;  /* 0x0000000000017941 */ /* 0x000fea0003800000 */
.L_x_15499:
[----:B------:R-:W-:Y:S01]  /*52a0*/  ISETP.GE.AND P3, PT, R11, R87, PT ;  /* 0x000000570b00720c */ /* 0x000fe20003f66270 */
[----:B-1----:R1:W-:Y:S02]  /*52b0*/  ST.E.128 desc[UR40][R32.64], R4 ;  /* 0x0000000420007985 */ /* 0x0023e4000c101d28 */
[----:B-1----:R-:W-:Y:S02]  /*52c0*/  IMAD.MOV.U32 R4, RZ, RZ, R84 ;  /* 0x000000ffff047224 */ /* 0x002fe400078e0054 */
[----:B------:R-:W-:-:S08]  /*52d0*/  IMAD.MOV.U32 R5, RZ, RZ, R85 ;  /* 0x000000ffff057224 */ /* 0x000fd000078e0055 */
[----:B------:R-:W-:Y:S05]  /*52e0*/  @P3 BRA `(.L_x_15481) ;  /* 0x0000000400183947 */ /* 0x000fea0003800000 */
[----:B------:R-:W-:-:S05]  /*52f0*/  IMAD.WIDE R4, R11, 0x2, R4 ;  /* 0x000000020b047825 */ /* 0x000fca00078e0204 */
[----:B--2---:R1:W-:Y:S01]  /*5300*/  ST.E.128 desc[UR40][R4.64], R12 ;  /* 0x0000000c04007985 */ /* 0x0043e2000c101d28 */
[----:B------:R-:W-:Y:S05]  /*5310*/  BRA `(.L_x_15481) ;  /* 0x00000004000c7947 */ /* 0x000fea0003800000 */
.L_x_15462:
[----:B------:R-:W-:-:S13]  /*5320*/  ISETP.NE.AND P5, PT, R157, 0x3, PT ;  /* 0x000000039d00780c */ /* 0x000fda0003fa5270 */
[----:B------:R-:W-:Y:S05]  /*5330*/  @!P5 BRA `(.L_x_15501) ;  /* 0x000000000004d947 */ /* 0x000fea0003800000 */
[----:B------:R-:W-:Y:S01]  /*5340*/  BPT.TRAP 0x1 ;  /* 0x000000040000795c */ /* 0x000fe20000300000 */
.L_x_15501:
[----:B------:R-:W2:Y:S01]  /*5350*/  LDL R4, [R1] ;  /* 0x0000000001047983 */ /* 0x000ea20000100800 */
[----:B------:R-:W-:Y:S01]  /*5360*/  IMAD R68, R19, 0x8, R2 ;  /* 0x0000000813447824 */ /* 0x000fe200078e0202 */
[----:B------:R-:W-:Y:S01]  /*5370*/  BSSY B1, `(.L_x_15502) ;  /* 0x0000005000017945 */ /* 0x000fe20003800000 */
[----:B------:R-:W-:Y:S02]  /*5380*/  SHF.R.S32.HI R73, RZ, 0x1f, R72 ;  /* 0x0000001fff497819 */ /* 0x000fe40000011448 */
[----:B--2---:R-:W-:-:S04]  /*5390*/  SHF.L.U32 R77, R4, 0x1f, RZ ;  /* 0x0000001f044d7819 */ /* 0x004fc800000006ff */
[----:B------:R-:W0:Y:S02]  /*53a0*/  SYNCS.PHASECHK.TRANS64.TRYWAIT P3, [R68+URZ+0x16890], R77 ;  /* 0x0168904d440075a7 */ /* 0x000e24000806017f */
[----:B0-----:R-:W-:Y:S05]  /*53b0*/  @!P3 BRA `(.L_x_15503) ;  /* 0x0000017000b4b947 */ /* 0x001fea0003800000 */
.L_x_15742:
[----:B------:R-:W-:Y:S05]  /*53c0*/  BSYNC B1 ;  /* 0x0000000000017941 */ /* 0x000fea0003800000 */
.L_x_15502:
        /* <DEDUP_REMOVED lines=25> */
.L_x_15746:
        /* <DEDUP_REMOVED lines=13> */
.L_x_15506:
[----:B------:R-:W-:Y:S05]  /*5630*/  BSYNC B1 ;  /* 0x0000000000017941 */ /* 0x000fea0003800000 */
.L_x_15505:
[----:B------:R-:W-:-:S03]  /*5640*/  UMOV UR4, 0xffffffff ;  /* 0xffffffff00047882 */ /* 0x000fc60000000000 */
[----:B------:R-:W-:Y:S05]  /*5650*/  BRA.DIV UR4, `(.L_x_15507) ;  /* 0x00000172046c7947 */ /* 0x000fea000b800000 */
[----:B--2-4-:R2:W4:Y:S04]  /*5660*/  SHFL.IDX PT, R5, R33, 0x1, 0x1c1f ;  /* 0x003c1f0021057f89 */ /* 0x01452800000e0000 */
[----:B---3--:R2:W3:Y:S02]  /*5670*/  SHFL.IDX PT, R7, R32, 0x1, 0x1c1f ;  /* 0x003c1f0020077f89 */ /* 0x0084e400000e0000 */
.L_x_15750:
        /* <DEDUP_REMOVED lines=13> */
.L_x_15481:
[----:B------:R-:W-:Y:S05]  /*5750*/  BSYNC B0 ;  /* 0x0000000000007941 */ /* 0x000fea0003800000 */
.L_x_15461:
        /* <DEDUP_REMOVED lines=8> */
[----:B------:R-:W-:Y:S01]  /*57e0*/  BSSY B0, `(.L_x_15508) ;  /* 0x0000008000007945 */ /* 0x000fe20003800000 */
[----:B-1----:R1:W-:Y:S01]  /*57f0*/  BAR.SYNC.DEFER_BLOCKING R76, 0x80 ;  /* 0x0002004c0000751d */ /* 0x0023e20000010000 */
[----:B0-----:R-:W-:-:S13]  /*5800*/  LOP3.LUT P3, RZ, R4, 0x7f, RZ, 0xc0, !PT ;  /* 0x0000007f04ff7812 */ /* 0x001fda000786c0ff */
[----:B------:R-:W-:-:S05]  /*5810*/  @!P3 VIADD R4, R68, 0x168a0 ;  /* 0x000168a04404b836 */ /* 0x000fca0000000000 */
[----:B------:R-:W-:-:S04]  /*5820*/  @!P3 PRMT R4, RZ, 0x654, R4 ;  /* 0x00000654ff04b816 */ /* 0x000fc80000000004 */
[----:B------:R1:W-:Y:S01]  /*5830*/  @!P3 SYNCS.ARRIVE.TRANS64.RED.A1T0 RZ, [R4+URZ], RZ ;  /* 0x000000ff04ffb9a7 */ /* 0x0003e2000810043f */
[----:B------:R-:W-:Y:S05]  /*5840*/  @!P5 BRA `(.L_x_15509) ;  /* 0x000000000004d947 */ /* 0x000fea0003800000 */
[----:B------:R-:W-:Y:S01]  /*5850*/  BPT.TRAP 0x1 ;  /* 0x000000040000795c */ /* 0x000fe20000300000 */
.L_x_15509:
[----:B------:R-:W-:Y:S05]  /*5860*/  BSYNC B0 ;  /* 0x0000000000007941 */ /* 0x000fea0003800000 */
.L_x_15508:
[----:B------:R-:W0:Y:S01]  /*5870*/  SYNCS.PHASECHK.TRANS64.TRYWAIT P4, [R68+URZ+0x168b0], R77 ;  /* 0x0168b04d440075a7 */ /* 0x000e22000808017f */
[----:B------:R-:W-:Y:S01]  /*5880*/  ULDC UR36, c[0x0][0x2f4] ;  /* 0x0000bd0000247ab9 */ /* 0x000fe20000000800 */
[----:B------:R-:W-:Y:S04]  /*5890*/  BSSY B0, `(.L_x_15510) ;  /* 0x0000002000007945 */ /* 0x000fe80003800000 */
[----:B0-----:R-:W-:Y:S05]  /*58a0*/  @!P4 BRA `(.L_x_15511) ;  /* 0x000001700024c947 */ /* 0x001fea0003800000 */
.L_x_15751:
[----:B------:R-:W-:Y:S05]  /*58b0*/  BSYNC B0 ;  /* 0x0000000000007941 */ /* 0x000fea0003800000 */
.L_x_15510:
[----:B------:R-:W-:Y:S01]  /*58c0*/  ULDC.64 UR4, c[0x0][0x328] ;  /* 0x0000ca0000047ab9 */ /* 0x000fe20000000a00 */
[----:B------:R-:W-:Y:S01]  /*58d0*/  ULDC.64 UR6, c[0x0][0x318] ;  /* 0x0000c60000067ab9 */ /* 0x000fe20000000a00 */
[----:B------:R-:W-:Y:S01]  /*58e0*/  IMAD R73, R73, UR4, RZ ;  /* 0x0000000449497c24 */ /* 0x000fe2000f8e02ff */
[----:B------:R-:W-:Y:S01]  /*58f0*/  BSSY B0, `(.L_x_15512) ;  /* 0x000001d000007945 */ /* 0x000fe20003800000 */
[----:B-1----:R-:W-:-:S04]  /*5900*/  IMAD.WIDE.U32 R4, R72, UR4, RZ ;  /* 0x0000000448047c25 */ /* 0x002fc8000f8e00ff */
[----:B------:R-:W-:Y:S01]  /*5910*/  IMAD R73, R72, UR5, R73 ;  /* 0x0000000548497c24 */ /* 0x000fe2000f8e0249 */
[----:B------:R-:W-:Y:S01]  /*5920*/  ULDC.64 UR4, c[0x0][0x338] ;  /* 0x0000ce0000047ab9 */ /* 0x000fe20000000a00 */
[----:B------:R-:W-:Y:S02]  /*5930*/  IMAD.IADD R75, R75, 0x1, -R154 ;  /* 0x000000014b4b7824 */ /* 0x000fe400078e0a9a */
[----:B------:R-:W-:Y:S02]  /*5940*/  IMAD R74, R74, UR4, RZ ;  /* 0x000000044a4a7c24 */ /* 0x000fe4000f8e02ff */
[----:B------:R-:W-:Y:S02]  /*5950*/  IMAD.IADD R5, R5, 0x1, R73 ;  /* 0x0000000105057824 */ /* 0x000fe400078e0249 */
[C---:B------:R-:W-:Y:S02]  /*5960*/  IMAD R7, R71.reuse, UR5, R74 ;  /* 0x0000000547077c24 */ /* 0x040fe4000f8e024a */
[----:B------:R-:W-:Y:S01]  /*5970*/  IMAD.WIDE.U32 R4, R71, UR4, R4 ;  /* 0x0000000447047c25 */ /* 0x000fe2000f8e0004 */
[----:B------:R-:W-:-:S04]  /*5980*/  ULDC.64 UR4, c[0x0][0x330] ;  /* 0x0000cc0000047ab9 */ /* 0x000fc80000000a00 */
[----:B------:R-:W-:-:S03]  /*5990*/  IADD3 R5, R5, R7, RZ ;  /* 0x0000000705057210 */ /* 0x000fc60007ffe0ff */
[----:B------:R-:W-:-:S04]  /*59a0*/  IMAD.WIDE.U32 R4, R23, UR4, R4 ;  /* 0x0000000417047c25 */ /* 0x000fc8000f8e0004 */
        /* <DEDUP_REMOVED lines=17> */
.L_x_15513:
[----:B------:R-:W-:Y:S05]  /*5ac0*/  BSYNC B0 ;  /* 0x0000000000007941 */ /* 0x000fea0003800000 */
.L_x_15512:
[----:B------:R-:W-:Y:S01]  /*5ad0*/  ISETP.GE.AND P4, PT, R75, 0x61, PT ;  /* 0x000000614b00780c */ /* 0x000fe20003f86270 */
[----:B-1-3--:R1:W3:Y:S01]  /*5ae0*/  SHFL.IDX PT, R5, R32, 0x1, 0x1c1f ;  /* 0x003c1f0020057f89 */ /* 0x00a2e200000e0000 */
[----:B------:R-:W-:Y:S03]  /*5af0*/  BSSY B0, `(.L_x_15514) ;  /* 0x000000d000007945 */ /* 0x000fe60003800000 */
[----:B------:R-:W4:Y:S08]  /*5b00*/  SHFL.IDX PT, R11, R11, 0x1, 0x1c1f ;  /* 0x003c1f000b0b7f89 */ /* 0x000f3000000e0000 */
[----:B-1----:R-:W-:Y:S05]  /*5b10*/  @!P4 BRA `(.L_x_15515) ;  /* 0x000000000028c947 */ /* 0x002fea0003800000 */
[----:B------:R-:W-:-:S13]  /*5b20*/  ISETP.GE.AND P4, PT, R16, UR36, PT ;  /* 0x0000002410007c0c */ /* 0x000fda000bf86270 */
[----:B----4-:R-:W-:-:S04]  /*5b30*/  @!P4 LEA R14, P5, R16, R11, 0x1 ;  /* 0x0000000b100ec211 */ /* 0x010fc800078a08ff */
[----:B---3--:R-:W-:Y:S02]  /*5b40*/  @!P4 LEA.HI.X R15, R16, R5, R17, 0x1, P5 ;  /* 0x00000005100fc211 */ /* 0x008fe400028f0c11 */
[----:B------:R-:W-:-:S13]  /*5b50*/  ISETP.GE.AND P5, PT, R18, UR36, PT ;  /* 0x0000002412007c0c */ /* 0x000fda000bfa6270 */
[----:B------:R-:W-:-:S04]  /*5b60*/  @!P5 LEA R12, P6, R18, R11, 0x1 ;  /* 0x0000000b120cd211 */ /* 0x000fc800078c08ff */
[----:B--2---:R-:W-:Y:S02]  /*5b70*/  @!P5 LEA.HI.X R13, R18, R5, R156, 0x1, P6 ;  /* 0x00000005120dd211 */ /* 0x004fe400030f0c9c */
[----:B------:R-:W1:Y:S04]  /*5b80*/  @!P4 LDS.128 R4, [R70+0x3000] ;  /* 0x003000004604c984 */ /* 0x000e680000000c00 */
[----:B-1----:R-:W-:Y:S04]  /*5b90*/  @!P4 ST.E.128 desc[UR40][R14.64], R4 ;  /* 0x000000040e00c985 */ /* 0x002fe8000c101d28 */
[----:B------:R-:W1:Y:S04]  /*5ba0*/  @!P5 LDS.128 R4, [R69+0x3000] ;  /* 0x003000004504d984 */ /* 0x000e680000000c00 */
[----:B-1----:R1:W-:Y:S02]  /*5bb0*/  @!P5 ST.E.128 desc[UR40][R12.64], R4 ;  /* 0x000000040c00d985 */ /* 0x0023e4000c101d28 */
.L_x_15515:
[----:B------:R-:W-:Y:S05]  /*5bc0*/  BSYNC B0 ;  /* 0x0000000000007941 */ /* 0x000fea0003800000 */
.L_x_15514:
[----:B-1----:R-:W5:Y:S04]  /*5bd0*/  LDL R4, [R1+0x10] ;  /* 0x0000100001047983 */ /* 0x002f680000100800 */
[----:B---3--:R-:W3:Y:S01]  /*5be0*/  LDL.LU R5, [R1] ;  /* 0x0000000001057983 */ /* 0x008ee20000300800 */
[----:B0-----:R-:W-:Y:S02]  /*5bf0*/  @!P3 VIADD R68, R68, 0x168c0 ;  /* 0x000168c04444b836 */ /* 0x001fe40000000000 */
        /* <DEDUP_REMOVED lines=14> */
[----:B---3--:R-:W-:-:S05]  /*5ce0*/  LOP3.LUT R5, R5, R4, RZ, 0x3c, !PT ;  /* 0x0000000405057212 */ /* 0x008fca00078e3cff */
[----:B------:R0:W-:Y:S02]  /*5cf0*/  STL [R1], R5 ;  /* 0x0000000501007387 */ /* 0x0001e40000100800 */
[----:B------:R-:W-:Y:S05]  /*5d00*/  @P4 BRA `(.L_x_15516) ;  /* 0xffffffc400704947 */ /* 0x000fea000383ffff */
[----:B0-----:R-:W0:Y:S01]  /*5d10*/  S2R R5, SR_TID.X ;  /* 0x0000000000057919 */ /* 0x001e220000002100 */
[----:B------:R-:W-:Y:S02]  /*5d20*/  PLOP3.LUT P0, PT, PT, PT, PT, 0x8, 0x0 ;  /* 0x000000000000781c */ /* 0x000fe40003f0e170 */
[----:B0-----:R-:W-:-:S04]  /*5d30*/  SHF.R.U32.HI R5, RZ, 0x7, R5 ;  /* 0x00000007ff057819 */ /* 0x001fc80000011605 */
[----:B------:R-:W-:-:S13]  /*5d40*/  ISETP.NE.AND P4, PT, R5, 0x1, PT ;  /* 0x000000010500780c */ /* 0x000fda0003f85270 */
[----:B------:R-:W-:Y:S06]  /*5d50*/  @!P4 BAR.ARV 0x9, 0x100 ;  /* 0x024400000000cb1d */ /* 0x000fec0000002000 */
.L_x_15456:
[----:B------:R-:W3:Y:S01]  /*5d60*/  LDL R3, [R1+0x28] ;  /* 0x0000280001037983 */ /* 0x000ee20000100800 */
[----:B------:R-:W0:Y:S01]  /*5d70*/  LDC R0, c[0x0][0x448] ;  /* 0x00011200ff007b82 */ /* 0x000e220000000800 */
[----:B------:R-:W-:Y:S01]  /*5d80*/  IMAD.MOV.U32 R88, RZ, RZ, RZ ;  /* 0x000000ffff587224 */ /* 0x000fe200078e00ff */
[----:B0-----:R-:W-:-:S13]  /*5d90*/  ISETP.NE.AND P1, PT, R0, 0x1, PT ;  /* 0x000000010000780c */ /* 0x001fda0003f25270 */
[----:B------:R-:W0:Y:S08]  /*5da0*/  @P1 LDC R0, c[0x0][0x44c] ;  /* 0x00011300ff001b82 */ /* 0x000e300000000800 */
[----:B------:R-:W1:Y:S01]  /*5db0*/  @P1 LDC R5, c[0x0][0x450] ;  /* 0x00011400ff051b82 */ /* 0x000e620000000800 */
[----:B---3--:R-:W-:-:S04]  /*5dc0*/  VIADD R3, R3, 0xbf ;  /* 0x000000bf03037836 */ /* 0x008fc80000000000 */
        /* <DEDUP_REMOVED lines=12> */
.L_x_15517:
[----:B------:R-:W-:Y:S04]  /*5e90*/  BSSY B0, `(.L_x_15518) ;  /* 0x0000020000007945 */ /* 0x000fe80003800000 */
        /* <DEDUP_REMOVED lines=31> */
.L_x_15519:
[----:B------:R-:W-:Y:S05]  /*6090*/  BSYNC B0 ;  /* 0x0000000000007941 */ /* 0x000fea0003800000 */
.L_x_15518:
        /* <DEDUP_REMOVED lines=19> */
[----:B---3--:R-:W-:Y:S02]  /*61d0*/  IMAD R4, R0, R88, RZ ;  /* 0x0000005800047224 */ /* 0x008fe400078e02ff */
        /* <DEDUP_REMOVED lines=14> */
.L_x_15754:
[----:B------:R-:W0:Y:S01]  /*62c0*/  LDL R3, [R1+0x18] ;  /* 0x0000180001037983 */ /* 0x000e220000100800 */
[----:B------:R-:W-:Y:S01]  /*62d0*/  BSSY B6, `(.L_x_15522) ;  /* 0x000001b000067945 */ /* 0x000fe20003800000 */
[----:B0-----:R-:W-:-:S05]  /*62e0*/  IMAD.HI R0, R3, 0x55555556, RZ ;  /* 0x5555555603007827 */ /* 0x001fca00078e02ff */
[----:B------:R-:W-:-:S05]  /*62f0*/  LEA.HI R0, R0, R0, RZ, 0x1 ;  /* 0x0000000000007211 */ /* 0x000fca00078f08ff */
[----:B------:R-:W-:Y:S02]  /*6300*/  IMAD R0, R0, -0x3, R3 ;  /* 0xfffffffd00007824 */ /* 0x000fe400078e0203 */
[----:B------:R-:W-:-:S05]  /*6310*/  VIADD R3, R2, 0x8400 ;  /* 0x0000840002037836 */ /* 0x000fca0000000000 */
[----:B------:R-:W-:Y:S02]  /*6320*/  LOP3.LUT P0, RZ, R3, 0x3ff, RZ, 0xc0, !PT ;  /* 0x000003ff03ff7812 */ /* 0x000fe4000780c0ff */
[----:B------:R-:W-:Y:S02]  /*6330*/  LEA R0, R0, R3, 0xd ;  /* 0x0000000300007211 */ /* 0x000fe400078e68ff */
[----:B------:R-:W-:Y:S02]  /*6340*/  P2R R25, PR, RZ, 0x1 ;  /* 0x00000001ff197803 */ /* 0x000fe40000000000 */
[----:B------:R-:W-:-:S04]  /*6350*/  SHF.R.U32.HI R0, RZ, 0x4, R0 ;  /* 0x00000004ff007819 */ /* 0x000fc80000011600 */
[----:B------:R-:W-:-:S03]  /*6360*/  LOP3.LUT R28, R0, 0x3fff, RZ, 0xc0, !PT ;  /* 0x00003fff001c7812 */ /* 0x000fc600078ec0ff */
[----:B------:R-:W-:Y:S05]  /*6370*/  @!P0 BRA `(.L_x_15523) ;  /* 0x0000000000408947 */ /* 0x000fea0003800000 */
[----:B------:R-:W-:Y:S01]  /*6380*/  MOV R0, 0x0 ;  /* 0x0000000000007802 */ /* 0x000fe20000000f00 */
[----:B------:R-:W-:Y:S01]  /*6390*/  ULDC.64 UR4, c[0x4][0x138] ;  /* 0x01004e0000047ab9 */ /* 0x000fe20000000a00 */
[----:B------:R-:W-:Y:S01]  /*63a0*/  ULDC.64 UR6, c[0x4][0x140] ;  /* 0x0100500000067ab9 */ /* 0x000fe20000000a00 */
[----:B------:R-:W-:Y:S01]  /*63b0*/  IMAD.U32 R4, RZ, RZ, UR4 ;  /* 0x00000004ff047e24 */ /* 0x000fe2000f8e00ff */
[----:B-1----:R0:W1:Y:S01]  /*63c0*/  LDC.64 R14, c[0x4][R0] ;  /* 0x01000000000e7b82 */ /* 0x0020620000000a00 */
[----:B------:R-:W-:Y:S01]  /*63d0*/  IMAD.U32 R5, RZ, RZ, UR5 ;  /* 0x00000005ff057e24 */ /* 0x000fe2000f8e00ff */
[----:B------:R-:W-:Y:S01]  /*63e0*/  ULDC.64 UR4, c[0x4][0x28] ;  /* 0x01000a0000047ab9 */ /* 0x000fe20000000a00 */
[----:B------:R-:W-:Y:S02]  /*63f0*/  IMAD.U32 R6, RZ, RZ, UR6 ;  /* 0x00000006ff067e24 */ /* 0x000fe4000f8e00ff */
[----:B------:R-:W-:Y:S02]  /*6400*/  IMAD.U32 R7, RZ, RZ, UR7 ;  /* 0x00000007ff077e24 */ /* 0x000fe4000f8e00ff */
[----:B------:R-:W-:-:S02]  /*6410*/  IMAD.U32 R10, RZ, RZ, UR4 ;  /* 0x00000004ff0a7e24 */ /* 0x000fc4000f8e00ff */
[----:B----4-:R-:W-:Y:S02]  /*6420*/  IMAD.U32 R11, RZ, RZ, UR5 ;  /* 0x00000005ff0b7e24 */ /* 0x010fe4000f8e00ff */
[----:B------:R-:W-:Y:S02]  /*6430*/  IMAD.MOV.U32 R8, RZ, RZ, 0x70 ;  /* 0x00000070ff087424 */ /* 0x000fe400078e00ff */
[----:B------:R-:W-:Y:S02]  /*6440*/  IMAD.MOV.U32 R12, RZ, RZ, 0x1 ;  /* 0x00000001ff0c7424 */ /* 0x000fe400078e00ff */
[----:B0-2---:R-:W-:-:S07]  /*6450*/  IMAD.MOV.U32 R13, RZ, RZ, RZ ;  /* 0x000000ffff0d7224 */ /* 0x005fce00078e00ff */
[----:B------:R-:W-:-:S07]  /*6460*/  LEPC R20, `(.L_x_15523) ;  /* 0x000000001014794e */ /* 0x000fce0000000000 */
[----:B-1---5:R-:W-:Y:S05]  /*6470*/  CALL.ABS.NOINC R14 ;  /* 0x000000000e007343 */ /* 0x022fea0003c00000 */
.L_x_15523:
[----:B------:R-:W-:Y:S05]  /*6480*/  BSYNC B6 ;  /* 0x0000000000067941 */ /* 0x000fea0003800000 */
.L_x_15522:
[----:B------:R-:W-:Y:S02]  /*6490*/  ULDC UR4, c[0x0][0x3f4] ;  /* 0x0000fd0000047ab9 */ /* 0x000fe40000000800 */
[----:B------:R-:W-:-:S13]  /*64a0*/  ISETP.LT.AND P0, PT, RZ, UR4, PT ;  /* 0x00000004ff007c0c */ /* 0x000fda000bf01270 */
[----:B------:R-:W-:Y:S05]  /*64b0*/  @P0 BRA `(.L_x_15524) ;  /* 0x0000000000400947 */ /* 0x000fea0003800000 */
[----:B------:R-:W3:Y:S02]  /*64c0*/  LDL R20, [R1+0x54] ;  /* 0x0000540001147983 */ /* 0x000ee40000100800 */
[----:B---3--:R-:W-:-:S04]  /*64d0*/  LEA.HI R0, R20, R20, RZ, 0x1 ;  /* 0x0000001414007211 */ /* 0x008fc800078f08ff */
[----:B------:R-:W-:-:S04]  /*64e0*/  LOP3.LUT R0, R0, 0xfffffffe, RZ, 0xc0, !PT ;  /* 0xfffffffe00007812 */ /* 0x000fc800078ec0ff */
[----:B------:R-:W-:-:S04]  /*64f0*/  IADD3 R0, R20, -R0, RZ ;  /* 0x8000000014007210 */ /* 0x000fc80007ffe0ff */
[----:B------:R-:W-:-:S04]  /*6500*/  SHF.L.U32 R3, R0, 0x1f, RZ ;  /* 0x0000001f00037819 */ /* 0x000fc800000006ff */
[----:B------:R0:W3:Y:S03]  /*6510*/  SYNCS.PHASECHK.TRANS64.TRYWAIT P0, [R2+URZ+0x16800], R3 ;  /* 0x01680003020075a7 */ /* 0x0000e6000800017f */
[----:B---3--:R-:W-:Y:S05]  /*6520*/  @!P0 NANOSLEEP.SYNCS 0x989680 ;  /* 0x009896800000895d */ /* 0x008fea0003900000 */
[----:B------:R-:W3:Y:S01]  /*6530*/  @!P0 SYNCS.PHASECHK.TRANS64 P0, [R2+URZ+0x16800], R3 ;  /* 0x01680003020085a7 */ /* 0x000ee2000800007f */
[----:B------:R-:W-:Y:S04]  /*6540*/  BSSY B0, `(.L_x_15525) ;  /* 0x0000006000007945 */ /* 0x000fe80003800000 */
[----:B---3--:R-:W-:Y:S05]  /*6550*/  @P0 BRA `(.L_x_15526) ;  /* 0x0000000000100947 */ /* 0x008fea0003800000 */
.L_x_15527:
[----:B---3--:R3:W0:Y:S02]  /*6560*/  SYNCS.PHASECHK.TRANS64.TRYWAIT P0, [R2+URZ+0x16800], R3 ;  /* 0x01680003020075a7 */ /* 0x008624000800017f */
[----:B0-----:R-:W-:Y:S05]  /*6570*/  @!P0 NANOSLEEP.SYNCS 0x989680 ;  /* 0x009896800000895d */ /* 0x001fea0003900000 */
[----:B------:R-:W0:Y:S02]  /*6580*/  @!P0 SYNCS.PHASECHK.TRANS64 P0, [R2+URZ+0x16800], R3 ;  /* 0x01680003020085a7 */ /* 0x000e24000800007f */
[----:B0-----:R-:W-:Y:S05]  /*6590*/  @!P0 BRA `(.L_x_15527) ;  /* 0xfffffffc00f08947 */ /* 0x001fea000383ffff */
.L_x_15526:
[----:B------:R-:W-:Y:S05]  /*65a0*/  BSYNC B0 ;  /* 0x0000000000007941 */ /* 0x000fea0003800000 */
.L_x_15525:
[----:B------:R-:W-:Y:S05]  /*65b0*/  BRA `(.L_x_15528) ;  /* 0x0000003000387947 */ /* 0x000fea0003800000 */
.L_x_15524:
        /* <DEDUP_REMOVED lines=18> */
[----:B-1----:R0:W1:Y:S01]  /*66e0*/  LDC.64 R14, c[0x4][R0] ;  /* 0x01000000000e7b82 */ /* 0x0020620000000a00 */
[----:B------:R-:W-:Y:S01]  /*66f0*/  IMAD.U32 R5, RZ, RZ, UR5 ;  /* 0x00000005ff057e24 */ /* 0x000fe2000f8e00ff */
[----:B------:R-:W-:Y:S01]  /*6700*/  ULDC.64 UR4, c[0x4][0x20] ;  /* 0x0100080000047ab9 */ /* 0x000fe20000000a00 */
[----:B------:R-:W-:Y:S01]  /*6710*/  IMAD.U32 R6, RZ, RZ, UR6 ;  /* 0x00000006ff067e24 */ /* 0x000fe2000f8e00ff */
[----:B------:R-:W-:Y:S01]  /*6720*/  MOV R12, 0x1 ;  /* 0x00000001000c7802 */ /* 0x000fe20000000f00 */
[----:B------:R-:W-:Y:S02]  /*6730*/  IMAD.U32 R7, RZ, RZ, UR7 ;  /* 0x00000007ff077e24 */ /* 0x000fe4000f8e00ff */
[----:B------:R-:W-:-:S02]  /*6740*/  IMAD.U32 R10, RZ, RZ, UR4 ;  /* 0x00000004ff0a7e24 */ /* 0x000fc4000f8e00ff */
[----:B----4-:R-:W-:Y:S02]  /*6750*/  IMAD.U32 R11, RZ, RZ, UR5 ;  /* 0x00000005ff0b7e24 */ /* 0x010fe4000f8e00ff */
[----:B------:R-:W-:Y:S02]  /*6760*/  IMAD.MOV.U32 R8, RZ, RZ, 0x70 ;  /* 0x00000070ff087424 */ /* 0x000fe400078e00ff */
[----:B0-2---:R-:W-:-:S07]  /*6770*/  IMAD.MOV.U32 R13, RZ, RZ, RZ ;  /* 0x000000ffff0d7224 */ /* 0x005fce00078e00ff */
[----:B------:R-:W-:-:S07]  /*6780*/  LEPC R20, `(.L_x_15530) ;  /* 0x000000001014794e */ /* 0x000fce0000000000 */
[----:B-1----:R-:W-:Y:S05]  /*6790*/  CALL.ABS.NOINC R14 ;  /* 0x000000000e007343 */ /* 0x002fea0003c00000 */
.L_x_15530:
[----:B------:R-:W-:Y:S05]  /*67a0*/  BSYNC B6 ;  /* 0x0000000000067941 */ /* 0x000fea0003800000 */
.L_x_15529:
[----:B------:R-:W3:Y:S01]  /*67b0*/  LDL R20, [R1+0x28] ;  /* 0x0000280001147983 */ /* 0x000ee20000100800 */
[----:B------:R-:W-:Y:S01]  /*67c0*/  ULDC.U8 UR4, c[0x0][0x410] ;  /* 0x0001040000047ab9 */ /* 0x000fe20000000000 */
[----:B------:R-:W-:Y:S01]  /*67d0*/  BSSY B0, `(.L_x_15531) ;  /* 0x00002e4000007945 */ /* 0x000fe20003800000 */
[----:B------:R-:W-:Y:S01]  /*67e0*/  ISETP.NE.AND P0, PT, RZ, UR4, PT ;  /* 0x00000004ff007c0c */ /* 0x000fe2000bf05270 */
[----:B---3--:R-:W-:-:S12]  /*67f0*/  IMAD.IADD R35, R154, 0x1, R20 ;  /* 0x000000019a237824 */ /* 0x008fd800078e0214 */
[----:B------:R-:W-:Y:S05]  /*6800*/  @!P0 BRA `(.L_x_15532) ;  /* 0x0000001400ec8947 */ /* 0x000fea0003800000 */
[----:B------:R-:W3:Y:S01]  /*6810*/  LDL R44, [R1+0x4] ;  /* 0x00000400012c7983 */ /* 0x000ee20000100800 */
[----:B------:R-:W0:Y:S01]  /*6820*/  LDC R40, c[0x0][0x448] ;  /* 0x00011200ff287b82 */ /* 0x000e220000000800 */
[----:B------:R-:W-:Y:S01]  /*6830*/  ULDC.64 UR4, c[0x0][0x3f8] ;  /* 0x0000fe0000047ab9 */ /* 0x000fe20000000a00 */
[----:B------:R-:W-:Y:S01]  /*6840*/  ULDC.64 UR6, c[0x0][0x408] ;  /* 0x0001020000067ab9 */ /* 0x000fe20000000a00 */
[----:B------:R-:W5:Y:S01]  /*6850*/  S2R R20, SR_TID.X ;  /* 0x0000000000147919 */ /* 0x000f620000002100 */
[----:B0-----:R-:W-:Y:S01]  /*6860*/  ISETP.NE.AND P0, PT, R40, 0x1, PT ;  /* 0x000000012800780c */ /* 0x001fe20003f05270 */
[----:B-----5:R-:W-:-:S12]  /*6870*/  VIADD R21, R20, 0xffffff80 ;  /* 0xffffff8014157836 */ /* 0x020fd80000000000 */
[----:B------:R-:W0:Y:S01]  /*6880*/  @P0 LDC R0, c[0x0][0x44c] ;  /* 0x00011300ff000b82 */ /* 0x000e220000000800 */
[----:B------:R-:W-:-:S07]  /*6890*/  SHF.R.S32.HI R20, RZ, 0x1f, R21 ;  /* 0x0000001fff147819 */ /* 0x000fce0000011415 */
[----:B------:R-:W5:Y:S01]  /*68a0*/  @P0 LDC R5, c[0x0][0x450] ;  /* 0x00011400ff050b82 */ /* 0x000f620000000800 */
[----:B------:R-:W-:-:S04]  /*68b0*/  LEA.HI R20, R20, R21, RZ, 0x2 ;  /* 0x0000001514147211 */ /* 0x000fc800078f10ff */
[----:B------:R-:W-:-:S05]  /*68c0*/  LOP3.LUT R20, R20, 0xfffffffc, RZ, 0xc0, !PT ;  /* 0xfffffffc14147812 */ /* 0x000fca00078ec0ff */
[----:B------:R-:W-:-:S04]  /*68d0*/  IMAD.IADD R20, R21, 0x1, -R20 ;  /* 0x0000000115147824 */ /* 0x000fc800078e0a14 */
[----:B------:R-:W-:-:S04]  /*68e0*/  IMAD R3, R20, 0x60, R35 ;  /* 0x0000006014037824 */ /* 0x000fc800078e0223 */
[----:B0-----:R-:W-:-:S05]  /*68f0*/  @P0 IMAD.HI.U32 R0, R3, R0, RZ ;  /* 0x0000000003000227 */ /* 0x001fca00078e00ff */
[----:B-----5:R-:W-:-:S04]  /*6900*/  @P0 SHF.R.U32.HI R3, RZ, R5, R0 ;  /* 0x00000005ff030219 */ /* 0x020fc80000011600 */
[----:B------:R-:W-:Y:S01]  /*6910*/  SHF.R.S32.HI R0, RZ, 0x1f, R3 ;  /* 0x0000001fff007819 */ /* 0x000fe20000011403 */
[----:B------:R-:W-:Y:S02]  /*6920*/  IMAD.MOV.U32 R8, RZ, RZ, R26 ;  /* 0x000000ffff087224 */ /* 0x000fe400078e001a */
[----:B------:R-:W-:Y:S02]  /*6930*/  IMAD.MOV.U32 R9, RZ, RZ, R31 ;  /* 0x000000ffff097224 */ /* 0x000fe400078e001f */
[C---:B------:R-:W-:Y:S02]  /*6940*/  IMAD R4, R0.reuse, UR4, RZ ;  /* 0x0000000400047c24 */ /* 0x040fe4000f8e02ff */
[----:B------:R-:W-:Y:S02]  /*6950*/  IMAD.MOV.U32 R10, RZ, RZ, R24 ;  /* 0x000000ffff0a7224 */ /* 0x000fe400078e0018 */
[----:B----4-:R-:W-:Y:S02]  /*6960*/  IMAD.MOV.U32 R11, RZ, RZ, R33 ;  /* 0x000000ffff0b7224 */ /* 0x010fe400078e0021 */
        /* <DEDUP_REMOVED lines=8> */
[----:B------:R-:W-:Y:S02]  /*69f0*/  LEA R4, P0, R8, UR4, 0x1 ;  /* 0x0000000408047c11 */ /* 0x000fe4000f8008ff */
[----:B------:R-:W-:Y:S02]  /*6a00*/  LEA R7, P1, R10, UR6, 0x1 ;  /* 0x000000060a077c11 */ /* 0x000fe4000f8208ff */
[----:B------:R-:W-:Y:S01]  /*6a10*/  IADD3 R3, R11, R3, RZ ;  /* 0x000000030b037210 */ /* 0x000fe20007ffe0ff */
[----:B------:R-:W-:Y:S01]  /*6a20*/  UMOV UR4, 0xffffffff ;  /* 0xffffffff00047882 */ /* 0x000fe20000000000 */
[----:B------:R-:W-:Y:S02]  /*6a30*/  LEA.HI.X R6, R8, UR5, R5, 0x1, P0 ;  /* 0x0000000508067c11 */ /* 0x000fe400080f0c05 */
[----:B------:R-:W-:-:S02]  /*6a40*/  LEA.HI.X R8, R10, UR7, R3, 0x1, P1 ;  /* 0x000000070a087c11 */ /* 0x000fc400088f0c03 */
[----:B---3--:R-:W-:Y:S01]  /*6a50*/  SHF.R.S32.HI R34, RZ, 0x1f, R44 ;  /* 0x0000001fff227819 */ /* 0x008fe2000001142c */
[----:B------:R-:W-:Y:S06]  /*6a60*/  BRA.DIV UR4, `(.L_x_15533) ;  /* 0x0000016204087947 */ /* 0x000fec000b800000 */
[----:B------:R0:W3:Y:S04]  /*6a70*/  SHFL.IDX PT, R3, R6, RZ, 0x1c1f ;  /* 0x001c1fff06037589 */ /* 0x0000e800000e0000 */
[----:B------:R0:W4:Y:S04]  /*6a80*/  SHFL.IDX PT, R0, R4, RZ, 0x1c1f ;  /* 0x001c1fff04007589 */ /* 0x00012800000e0000 */
[----:B------:R0:W0:Y:S04]  /*6a90*/  SHFL.IDX PT, R5, R8, RZ, 0x1c1f ;  /* 0x001c1fff08057589 */ /* 0x00002800000e0000 */
[----:B-1----:R1:W0:Y:S02]  /*6aa0*/  SHFL.IDX PT, R14, R7, RZ, 0x1c1f ;  /* 0x001c1fff070e7589 */ /* 0x00222400000e0000 */
.L_x_15760:
[----:B------:R-:W5:Y:S01]  /*6ab0*/  LDL R9, [R1+0x14] ;  /* 0x0000140001097983 */ /* 0x000f620000100800 */
        /* <DEDUP_REMOVED lines=9> */
[----:B----4-:R-:W-:Y:S01]  /*6b50*/  IMAD.MOV.U32 R10, RZ, RZ, R0 ;  /* 0x000000ffff0a7224 */ /* 0x010fe200078e0000 */
[----:B------:R-:W-:Y:S01]  /*6b60*/  ISETP.GE.AND P3, PT, R44, UR4, PT ;  /* 0x000000042c007c0c */ /* 0x000fe2000bf66270 */
[----:B---3--:R-:W-:Y:S01]  /*6b70*/  IMAD.MOV.U32 R11, RZ, RZ, R3 ;  /* 0x000000ffff0b7224 */ /* 0x008fe200078e0003 */
[----:B------:R-:W-:Y:S01]  /*6b80*/  ISETP.GE.AND P2, PT, R152, UR4, PT ;  /* 0x0000000498007c0c */ /* 0x000fe2000bf46270 */
[----:B0-----:R-:W-:Y:S01]  /*6b90*/  IMAD.MOV.U32 R15, RZ, RZ, R5 ;  /* 0x000000ffff0f7224 */ /* 0x001fe200078e0005 */
[----:B------:R-:W-:-:S09]  /*6ba0*/  CS2R R30, SRZ ;  /* 0x00000000001e7805 */ /* 0x000fd2000001ff00 */
[C---:B------:R-:W-:Y:S01]  /*6bb0*/  @!P3 IMAD.SHL.U32 R37, R44.reuse, 0x2, RZ ;  /* 0x000000022c25b824 */ /* 0x040fe200078e00ff */
[----:B------:R-:W-:Y:S02]  /*6bc0*/  @!P3 SHF.L.U64.HI R20, R44, 0x1, R34 ;  /* 0x000000012c14b819 */ /* 0x000fe40000010222 */
[----:B------:R-:W-:Y:S02]  /*6bd0*/  CS2R R32, SRZ ;  /* 0x0000000000207805 */ /* 0x000fe4000001ff00 */
[----:B------:R-:W-:Y:S01]  /*6be0*/  CS2R R24, SRZ ;  /* 0x0000000000187805 */ /* 0x000fe2000001ff00 */
[----:B------:R-:W-:Y:S01]  /*6bf0*/  @!P2 IMAD.WIDE R10, R152, 0x2, R10 ;  /* 0x00000002980aa825 */ /* 0x000fe200078e020a */
[-C--:B------:R-:W-:Y:S02]  /*6c00*/  @!P3 IADD3 R26, P0, R0, R37.reuse, RZ ;  /* 0x00000025001ab210 */ /* 0x080fe40007f1e0ff */
[----:B------:R-:W-:Y:S01]  /*6c10*/  @!P3 IADD3 R36, P1, R14, R37, RZ ;  /* 0x000000250e24b210 */ /* 0x000fe20007f3e0ff */
[----:B--2---:R-:W-:Y:S01]  /*6c20*/  @!P2 IMAD.WIDE R12, R152, 0x2, R14 ;  /* 0x00000002980ca825 */ /* 0x004fe200078e020e */
[----:B------:R0:W5:Y:S03]  /*6c30*/  @!P2 LD.E.64 R30, desc[UR40][R10.64] ;  /* 0x000000280a1ea980 */ /* 0x000166000c101b00 */
[--C-:B------:R-:W-:Y:S01]  /*6c40*/  @!P3 IMAD.X R27, R3, 0x1, R20.reuse, P0 ;  /* 0x00000001031bb824 */ /* 0x100fe200000e0614 */
[----:B------:R0:W5:Y:S01]  /*6c50*/  @!P2 LD.E.64 R32, desc[UR40][R12.64] ;  /* 0x000000280c20a980 */ /* 0x000162000c101b00 */
[----:B------:R-:W-:Y:S01]  /*6c60*/  @!P3 IMAD.X R37, R5, 0x1, R20, P1 ;  /* 0x000000010525b824 */ /* 0x000fe200008e0614 */
[----:B------:R-:W-:-:S02]  /*6c70*/  CS2R R20, SRZ ;  /* 0x0000000000147805 */ /* 0x000fc4000001ff00 */
[----:B------:R0:W5:Y:S04]  /*6c80*/  @!P3 LD.E.64 R24, desc[UR40][R26.64] ;  /* 0x000000281a18b980 */ /* 0x000168000c101b00 */
[----:B------:R0:W5:Y:S02]  /*6c90*/  @!P3 LD.E.64 R20, desc[UR40][R36.64] ;  /* 0x000000282414b980 */ /* 0x000164000c101b00 */
.L_x_15535:
[----:B------:R-:W-:Y:S05]  /*6ca0*/  BSYNC B1 ;  /* 0x0000000000017941 */ /* 0x000fea0003800000 */
.L_x_15534:
[----:B----45:R-:W-:Y:S01]  /*6cb0*/  IMAD.MOV.U32 R0, RZ, RZ, R32 ;  /* 0x000000ffff007224 */ /* 0x030fe200078e0020 */
[----:B------:R-:W-:Y:S01]  /*6cc0*/  MOV R9, R21 ;  /* 0x0000001500097202 */ /* 0x000fe20000000f00 */
[----:B---3--:R-:W-:Y:S01]  /*6cd0*/  IMAD.MOV.U32 R3, RZ, RZ, R33 ;  /* 0x000000ffff037224 */ /* 0x008fe200078e0021 */
[----:B------:R-:W-:Y:S01]  /*6ce0*/  UMOV UR4, 0xffffffff ;  /* 0xffffffff00047882 */ /* 0x000fe20000000000 */
        /* <DEDUP_REMOVED lines=12> */
[----:B------:R-:W-:Y:S02]  /*6db0*/  PRMT R39, R39, 0x5410, R5 ;  /* 0x0000541027277816 */ /* 0x000fe40000000005 */
[----:B------:R-:W-:Y:S01]  /*6dc0*/  PRMT R50, R9, 0x7610, R50 ;  /* 0x0000761009327816 */ /* 0x000fe20000000032 */
[----:B------:R-:W-:Y:S06]  /*6dd0*/  BRA.DIV UR4, `(.L_x_15536) ;  /* 0x0000015e049c7947 */ /* 0x000fec000b800000 */
[----:B------:R0:W3:Y:S04]  /*6de0*/  SHFL.IDX PT, R3, R6, 0x1, 0x1c1f ;  /* 0x003c1f0006037f89 */ /* 0x0000e800000e0000 */
[----:B------:R0:W4:Y:S04]  /*6df0*/  SHFL.IDX PT, R0, R4, 0x1, 0x1c1f ;  /* 0x003c1f0004007f89 */ /* 0x00012800000e0000 */
[----:B------:R0:W0:Y:S04]  /*6e00*/  SHFL.IDX PT, R5, R8, 0x1, 0x1c1f ;  /* 0x003c1f0008057f89 */ /* 0x00002800000e0000 */
[----:B------:R0:W0:Y:S02]  /*6e10*/  SHFL.IDX PT, R14, R7, 0x1, 0x1c1f ;  /* 0x003c1f00070e7f89 */ /* 0x00002400000e0000 */
.L_x_15766:
[----:B0-----:R-:W5:Y:S04]  /*6e20*/  LDL R6, [R1+0x54] ;  /* 0x0000540001067983 */ /* 0x001f680000100800 */
[----:B------:R-:W3:Y:S01]  /*6e30*/  LDL R42, [R1+0x3c] ;  /* 0x00003c00012a7983 */ /* 0x000ee20000100800 */
[----:B------:R-:W-:Y:S01]  /*6e40*/  VIADD R35, R35, 0x60 ;  /* 0x0000006023237836 */ /* 0x000fe20000000000 */
[----:B------:R-:W-:Y:S01]  /*6e50*/  BSSY B1, `(.L_x_15537) ;  /* 0x0000021000017945 */ /* 0x000fe20003800000 */
[----:B------:R-:W-:Y:S02]  /*6e60*/  CS2R R10, SRZ ;  /* 0x00000000000a7805 */ /* 0x000fe4000001ff00 */
[----:B--2---:R-:W-:Y:S02]  /*6e70*/  CS2R R12, SRZ ;  /* 0x00000000000c7805 */ /* 0x004fe4000001ff00 */
[----:B------:R-:W-:-:S02]  /*6e80*/  CS2R R8, SRZ ;  /* 0x0000000000087805 */ /* 0x000fc4000001ff00 */
[----:B------:R-:W-:Y:S02]  /*6e90*/  ISETP.GE.AND P0, PT, R35, R40, PT ;  /* 0x000000282300720c */ /* 0x000fe40003f06270 */
[----:B-----5:R-:W-:-:S04]  /*6ea0*/  LEA.HI R4, R6, R6, RZ, 0x1 ;  /* 0x0000000606047211 */ /* 0x020fc800078f08ff */
[----:B------:R-:W-:Y:S01]  /*6eb0*/  LOP3.LUT R4, R4, 0xfffffffe, RZ, 0xc0, !PT ;  /* 0xfffffffe04047812 */ /* 0x000fe200078ec0ff */
[----:B---3--:R-:W-:-:S04]  /*6ec0*/  IMAD.SHL.U32 R36, R42, 0x40, RZ ;  /* 0x000000402a247824 */ /* 0x008fc800078e00ff */
[----:B------:R-:W-:-:S05]  /*6ed0*/  IMAD.IADD R4, R6, 0x1, -R4 ;  /* 0x0000000106047824 */ /* 0x000fca00078e0a04 */
[----:B------:R-:W-:Y:S01]  /*6ee0*/  SHF.L.U32 R41, R4, 0x1f, RZ ;  /* 0x0000001f04297819 */ /* 0x000fe200000006ff */
[----:B------:R-:W-:Y:S06]  /*6ef0*/  @P0 BRA `(.L_x_15538) ;  /* 0x0000000000580947 */ /* 0x000fec0003800000 */
[----:B------:R-:W-:Y:S01]  /*6f00*/  ULDC UR4, c[0x0][0x3f4] ;  /* 0x0000fd0000047ab9 */ /* 0x000fe20000000800 */
[----:B----4-:R-:W-:Y:S01]  /*6f10*/  IMAD.MOV.U32 R6, RZ, RZ, R0 ;  /* 0x000000ffff067224 */ /* 0x010fe200078e0000 */
[----:B------:R-:W-:Y:S01]  /*6f20*/  ISETP.GE.AND P3, PT, R44, UR4, PT ;  /* 0x000000042c007c0c */ /* 0x000fe2000bf66270 */
[----:B-1----:R-:W-:Y:S01]  /*6f30*/  IMAD.MOV.U32 R7, RZ, RZ, R3 ;  /* 0x000000ffff077224 */ /* 0x002fe200078e0003 */
[----:B------:R-:W-:Y:S01]  /*6f40*/  ISETP.GE.AND P2, PT, R152, UR4, PT ;  /* 0x0000000498007c0c */ /* 0x000fe2000bf46270 */
[----:B------:R-:W-:Y:S01]  /*6f50*/  IMAD.MOV.U32 R15, RZ, RZ, R5 ;  /* 0x000000ffff0f7224 */ /* 0x000fe200078e0005 */
[----:B------:R-:W-:-:S09]  /*6f60*/  CS2R R12, SRZ ;  /* 0x00000000000c7805 */ /* 0x000fd2000001ff00 */
[C---:B------:R-:W-:Y:S02]  /*6f70*/  @!P3 SHF.L.U32 R9, R44.reuse, 0x1, RZ ;  /* 0x000000012c09b819 */ /* 0x040fe400000006ff */
[----:B------:R-:W-:Y:S02]  /*6f80*/  @!P3 SHF.L.U64.HI R10, R44, 0x1, R34 ;  /* 0x000000012c0ab819 */ /* 0x000fe40000010222 */
[----:B------:R-:W-:Y:S02]  /*6f90*/  CS2R R26, SRZ ;  /* 0x00000000001a7805 */ /* 0x000fe4000001ff00 */
[-C--:B------:R-:W-:Y:S01]  /*6fa0*/  @!P3 IADD3 R34, P0, R0, R9.reuse, RZ ;  /* 0x000000090022b210 */ /* 0x080fe20007f1e0ff */
[----:B------:R-:W-:Y:S01]  /*6fb0*/  @!P2 IMAD.WIDE R6, R152, 0x2, R6 ;  /* 0x000000029806a825 */ /* 0x000fe200078e0206 */
[----:B------:R-:W-:Y:S02]  /*6fc0*/  @!P3 IADD3 R4, P1, R14, R9, RZ ;  /* 0x000000090e04b210 */ /* 0x000fe40007f3e0ff */
[----:B------:R-:W-:Y:S01]  /*6fd0*/  CS2R R8, SRZ ;  /* 0x0000000000087805 */ /* 0x000fe2000001ff00 */
[--C-:B------:R-:W-:Y:S01]  /*6fe0*/  @!P3 IMAD.X R35, R3, 0x1, R10.reuse, P0 ;  /* 0x000000010323b824 */ /* 0x100fe200000e060a */
[----:B------:R0:W5:Y:S01]  /*6ff0*/  @!P2 LD.E.64 R12, desc[UR40][R6.64] ;  /* 0x00000028060ca980 */ /* 0x000162000c101b00 */
[----:B------:R-:W-:Y:S01]  /*7000*/  @!P3 IMAD.X R5, R5, 0x1, R10, P1 ;  /* 0x000000010505b824 */ /* 0x000fe200008e060a */
[----:B------:R-:W-:Y:S01]  /*7010*/  CS2R R10, SRZ ;  /* 0x00000000000a7805 */ /* 0x000fe2000001ff00 */
[----:B------:R-:W-:Y:S01]  /*7020*/  @!P2 IMAD.WIDE R14, R152, 0x2, R14 ;  /* 0x00000002980ea825 */ /* 0x000fe200078e020e */
[----:B------:R0:W5:Y:S04]  /*7030*/  @!P3 LD.E.64 R8, desc[UR40][R34.64] ;  /* 0x000000282208b980 */ /* 0x000168000c101b00 */
[----:B------:R0:W5:Y:S04]  /*7040*/  @!P2 LD.E.64 R26, desc[UR40][R14.64] ;  /* 0x000000280e1aa980 */ /* 0x000168000c101b00 */
[----:B------:R0:W5:Y:S02]  /*7050*/  @!P3 LD.E.64 R10, desc[UR40][R4.64] ;  /* 0x00000028040ab980 */ /* 0x000164000c101b00 */
.L_x_15538:
[----:B------:R-:W-:Y:S05]  /*7060*/  BSYNC B1 ;  /* 0x0000000000017941 */ /* 0x000fea0003800000 */
.L_x_15537:
[----:B01----:R-:W0:Y:S01]  /*7070*/  S2R R7, SR_TID.X ;  /* 0x0000000000077919 */ /* 0x003e220000002100 */
[----:B------:R-:W1:Y:S01]  /*7080*/  SYNCS.PHASECHK.TRANS64.TRYWAIT P0, [R2+URZ+0x16800], R41 ;  /* 0x01680029020075a7 */ /* 0x000e62000800017f */
[----:B------:R-:W-:Y:S01]  /*7090*/  LOP3.LUT R3, R36, 0x1c0, RZ, 0xc0, !PT ;  /* 0x000001c024037812 */ /* 0x000fe200078ec0ff */
[----:B-----5:R-:W-:Y:S01]  /*70a0*/  IMAD.MOV.U32 R4, RZ, RZ, R26 ;  /* 0x000000ffff047224 */ /* 0x020fe200078e001a */
[----:B------:R-:W-:Y:S01]  /*70b0*/  BSSY B1, `(.L_x_15539) ;  /* 0x000001f000017945 */ /* 0x000fe20003800000 */
[----:B------:R-:W-:Y:S01]  /*70c0*/  IMAD R15, R29, -0xc0, R40 ;  /* 0xffffff401d0f7824 */ /* 0x000fe200078e0228 */
[----:B----4-:R-:W-:Y:S01]  /*70d0*/  LOP3.LUT R0, R3, 0x18, R16, 0xf8, !PT ;  /* 0x0000001803007812 */ /* 0x010fe200078ef810 */
[----:B------:R-:W-:Y:S01]  /*70e0*/  IMAD.MOV.U32 R5, RZ, RZ, R11 ;  /* 0x000000ffff057224 */ /* 0x000fe200078e000b */
[----:B------:R-:W-:Y:S01]  /*70f0*/  SHF.R.U32.HI R3, RZ, 0x3, R3 ;  /* 0x00000003ff037819 */ /* 0x000fe20000011603 */
[----:B------:R-:W-:Y:S01]  /*7100*/  IMAD.MOV.U32 R6, RZ, RZ, R12 ;  /* 0x000000ffff067224 */ /* 0x000fe200078e000c */
[----:B------:R-:W-:Y:S01]  /*7110*/  PRMT R37, R4, 0x7610, R37 ;  /* 0x0000761004257816 */ /* 0x000fe20000000025 */
[----:B------:R-:W-:Y:S01]  /*7120*/  IMAD.MOV.U32 R4, RZ, RZ, R10 ;  /* 0x000000ffff047224 */ /* 0x000fe200078e000a */
[----:B------:R-:W-:Y:S01]  /*7130*/  LOP3.LUT R0, R0, R3, RZ, 0x3c, !PT ;  /* 0x0000000300007212 */ /* 0x000fe200078e3cff */
[----:B------:R-:W-:Y:S01]  /*7140*/  IMAD.MOV.U32 R3, RZ, RZ, R27 ;  /* 0x000000ffff037224 */ /* 0x000fe200078e001b */
[----:B------:R-:W-:-:S02]  /*7150*/  VIMNMX R15, R15, 0xc0, PT ;  /* 0x000000c00f0f7848 */ /* 0x000fc40003fe0100 */
[----:B------:R-:W-:Y:S01]  /*7160*/  PRMT R14, R4, 0x7610, R14 ;  /* 0x00007610040e7816 */ /* 0x000fe2000000000e */
[----:B------:R-:W-:Y:S01]  /*7170*/  IMAD.MOV.U32 R4, RZ, RZ, R8 ;  /* 0x000000ffff047224 */ /* 0x000fe200078e0008 */
[----:B------:R-:W-:Y:S02]  /*7180*/  PRMT R36, R3, 0x7610, R36 ;  /* 0x0000761003247816 */ /* 0x000fe40000000024 */
[----:B------:R-:W-:Y:S01]  /*7190*/  PRMT R29, R5, 0x7610, R29 ;  /* 0x00007610051d7816 */ /* 0x000fe2000000001d */
[----:B------:R-:W-:Y:S01]  /*71a0*/  IMAD.MOV.U32 R5, RZ, RZ, R9 ;  /* 0x000000ffff057224 */ /* 0x000fe200078e0009 */
[----:B------:R-:W-:Y:S02]  /*71b0*/  PRMT R34, R4, 0x7610, R34 ;  /* 0x0000761004227816 */ /* 0x000fe40000000022 */
[----:B------:R-:W-:Y:S02]  /*71c0*/  PRMT R40, R6, 0x7610, R40 ;  /* 0x0000761006287816 */ /* 0x000fe40000000028 */
[----:B------:R-:W-:-:S02]  /*71d0*/  LOP3.LUT P2, RZ, R42, 0x4, RZ, 0xc0, !PT ;  /* 0x000000042aff7812 */ /* 0x000fc4000784c0ff */
[----:B------:R-:W-:Y:S01]  /*71e0*/  ISETP.GE.AND P1, PT, R154, R15, PT ;  /* 0x0000000f9a00720c */ /* 0x000fe20003f26270 */
[----:B0-----:R-:W-:-:S05]  /*71f0*/  VIADD R35, R7, 0xffffff80 ;  /* 0xffffff8007237836 */ /* 0x001fca0000000000 */
[----:B------:R-:W-:-:S04]  /*7200*/  SHF.R.S32.HI R7, RZ, 0x1f, R35 ;  /* 0x0000001fff077819 */ /* 0x000fc80000011423 */
[----:B------:R-:W-:-:S04]  /*7210*/  LEA.HI R7, R7, R35, RZ, 0x5 ;  /* 0x0000002307077211 */ /* 0x000fc800078f28ff */
[----:B------:R-:W-:-:S04]  /*7220*/  SHF.R.S32.HI R7, RZ, 0x5, R7 ;  /* 0x00000005ff077819 */ /* 0x000fc80000011407 */
[----:B------:R-:W-:Y:S01]  /*7230*/  LEA R3, R7, R0, 0x9 ;  /* 0x0000000007037211 */ /* 0x000fe200078e48ff */
[----:B------:R-:W-:-:S04]  /*7240*/  IMAD.MOV.U32 R0, RZ, RZ, R13 ;  /* 0x000000ffff007224 */ /* 0x000fc800078e000d */
[----:B------:R-:W-:Y:S01]  /*7250*/  IMAD R3, R3, 0x2, R2 ;  /* 0x0000000203037824 */ /* 0x000fe200078e0202 */
[----:B------:R-:W-:-:S03]  /*7260*/  PRMT R51, R0, 0x7610, R51 ;  /* 0x0000761000337816 */ /* 0x000fc60000000033 */
[C---:B------:R-:W-:Y:S02]  /*7270*/  VIADD R4, R3.reuse, 0x8400 ;  /* 0x0000840003047836 */ /* 0x040fe40000000000 */
[----:B------:R-:W-:Y:S01]  /*7280*/  VIADD R0, R3, 0x8440 ;  /* 0x0000844003007836 */ /* 0x000fe20000000000 */
[----:B-1----:R-:W-:Y:S06]  /*7290*/  @!P0 BRA `(.L_x_15540) ;  /* 0x0000015800dc8947 */ /* 0x002fec0003800000 */
.L_x_15767:
[----:B------:R-:W-:Y:S05]  /*72a0*/  BSYNC B1 ;  /* 0x0000000000017941 */ /* 0x000fea0003800000 */
.L_x_15539:
[----:B------:R-:W-:Y:S01]  /*72b0*/  BSSY B1, `(.L_x_15541) ;  /* 0x0000068000017945 */ /* 0x000fe20003800000 */
[----:B------:R-:W-:Y:S01]  /*72c0*/  PRMT R35, R5, 0x7610, R35 ;  /* 0x0000761005237816 */ /* 0x000fe20000000023 */
[----:B------:R-:W-:Y:S02]  /*72d0*/  @P2 VIADD R0, R4, 0xffffffc0 ;  /* 0xffffffc004002836 */ /* 0x000fe40000000000 */
[----:B------:R-:W-:Y:S05]  /*72e0*/  @P1 BRA `(.L_x_15542) ;  /* 0x0000000400901947 */ /* 0x000fea0003800000 */
[----:B------:R-:W2:Y:S01]  /*72f0*/  LDL R6, [R1+0x4] ;  /* 0x0000040001067983 */ /* 0x000ea20000100800 */
[----:B------:R-:W1:Y:S01]  /*7300*/  LDC R5, c[0x0][0x3f4] ;  /* 0x0000fd00ff057b82 */ /* 0x000e620000000800 */
[----:B------:R-:W-:Y:S01]  /*7310*/  BSSY B2, `(.L_x_15543) ;  /* 0x0000032000027945 */ /* 0x000fe20003800000 */
[-C--:B-1----:R-:W-:Y:S02]  /*7320*/  ISETP.GE.AND P0, PT, R152, R5.reuse, PT ;  /* 0x000000059800720c */ /* 0x082fe40003f06270 */
[----:B--2---:R-:W-:-:S11]  /*7330*/  ISETP.GE.AND P1, PT, R6, R5, PT ;  /* 0x000000050600720c */ /* 0x004fd60003f26270 */
[----:B------:R-:W-:Y:S05]  /*7340*/  @P0 BRA `(.L_x_15544) ;  /* 0x0000000000b80947 */ /* 0x000fea0003800000 */
[----:B------:R-:W1:Y:S01]  /*7350*/  LDS.128 R4, [R3+0x8400] ;  /* 0x0084000003047984 */ /* 0x000e620000000c00 */
[----:B------:R-:W-:Y:S02]  /*7360*/  SHF.R.U32.HI R45, RZ, 0x10, R33 ;  /* 0x00000010ff2d7819 */ /* 0x000fe40000011621 */
[--C-:B------:R-:W-:Y:S02]  /*7370*/  SHF.R.U32.HI R42, RZ, 0x10, R31.reuse ;  /* 0x00000010ff2a7819 */ /* 0x100fe4000001161f */
[----:B0-----:R-:W-:Y:S02]  /*7380*/  SHF.R.U64 R41, R30, 0x10, R31 ;  /* 0x000000101e297819 */ /* 0x001fe4000000121f */
[----:B------:R-:W-:Y:S02]  /*7390*/  PRMT R45, R43, 0x5410, R45 ;  /* 0x000054102b2d7816 */ /* 0x000fe4000000002d */
[----:B------:R-:W-:Y:S02]  /*73a0*/  PRMT R42, R38, 0x5432, R42 ;  /* 0x00005432262a7816 */ /* 0x000fe4000000002a */
[----:B------:R-:W-:Y:S01]  /*73b0*/  PRMT R41, R46, 0x5410, R41 ;  /* 0x000054102e297816 */ /* 0x000fe20000000029 */
[C---:B------:R-:W-:Y:S01]  /*73c0*/  IMAD.U32 R46, R45.reuse, 0x10000, RZ ;  /* 0x000100002d2e7824 */ /* 0x040fe200078e00ff */
[----:B------:R-:W-:Y:S01]  /*73d0*/  SHF.R.U64 R44, R32, 0x10, R33 ;  /* 0x00000010202c7819 */ /* 0x000fe20000001221 */
[----:B------:R-:W-:Y:S01]  /*73e0*/  IMAD.U32 R43, R42, 0x10000, RZ ;  /* 0x000100002a2b7824 */ /* 0x000fe200078e00ff */
[----:B------:R-:W-:-:S02]  /*73f0*/  LOP3.LUT R45, R45, 0xffff0000, RZ, 0xc0, !PT ;  /* 0xffff00002d2d7812 */ /* 0x000fc400078ec0ff */
[----:B------:R-:W-:Y:S02]  /*7400*/  LOP3.LUT R42, R42, 0xffff0000, RZ, 0xc0, !PT ;  /* 0xffff00002a2a7812 */ /* 0x000fe400078ec0ff */
[----:B------:R-:W-:Y:S02]  /*7410*/  PRMT R44, R37, 0x5432, R44 ;  /* 0x00005432252c7816 */ /* 0x000fe4000000002c */
[C---:B-1----:R-:W-:Y:S01]  /*7420*/  LOP3.LUT R31, R6.reuse, 0xffff0000, RZ, 0xc0, !PT ;  /* 0xffff0000061f7812 */ /* 0x042fe200078ec0ff */
        /* <DEDUP_REMOVED lines=8> */
[C---:B------:R-:W-:Y:S01]  /*74b0*/  FFMA.FTZ R47, R30.reuse, R43, -R47 ;  /* 0x0000002b1e2f7223 */ /* 0x040fe2000001082f */
[----:B------:R-:W-:Y:S01]  /*74c0*/  FMUL.FTZ R43, R33, R42 ;  /* 0x0000002a212b7220 */ /* 0x000fe20000410000 */
        /* <DEDUP_REMOVED lines=22> */
.L_x_15544:
[----:B------:R-:W-:Y:S05]  /*7630*/  BSYNC B2 ;  /* 0x0000000000027941 */ /* 0x000fea0003800000 */
.L_x_15543:
[----:B------:R-:W-:Y:S05]  /*7640*/  @P1 BRA `(.L_x_15542) ;  /* 0x0000000000b81947 */ /* 0x000fea0003800000 */
[----:B-1----:R-:W1:Y:S01]  /*7650*/  LDS.128 R4, [R0] ;  /* 0x0000000000047984 */ /* 0x002e620000000c00 */
[--C-:B------:R-:W-:Y:S02]  /*7660*/  SHF.R.U64 R30, R24, 0x10, R25.reuse ;  /* 0x00000010181e7819 */ /* 0x100fe40000001219 */
[----:B------:R-:W-:Y:S02]  /*7670*/  SHF.R.U32.HI R31, RZ, 0x10, R25 ;  /* 0x00000010ff1f7819 */ /* 0x000fe40000011619 */
[--C-:B------:R-:W-:Y:S02]  /*7680*/  SHF.R.U64 R25, R20, 0x10, R21.reuse ;  /* 0x0000001014197819 */ /* 0x100fe40000001215 */
[----:B------:R-:W-:Y:S02]  /*7690*/  SHF.R.U32.HI R20, RZ, 0x10, R21 ;  /* 0x00000010ff147819 */ /* 0x000fe40000011615 */
[C---:B------:R-:W-:Y:S02]  /*76a0*/  PRMT R30, R39.reuse, 0x5432, R30 ;  /* 0x00005432271e7816 */ /* 0x040fe4000000001e */
[----:B------:R-:W-:-:S02]  /*76b0*/  PRMT R39, R39, 0x5410, R20 ;  /* 0x0000541027277816 */ /* 0x000fc40000000014 */
[----:B------:R-:W-:Y:S02]  /*76c0*/  PRMT R31, R50, 0x5410, R31 ;  /* 0x00005410321f7816 */ /* 0x000fe4000000001f */
[----:B------:R-:W-:Y:S01]  /*76d0*/  PRMT R38, R38, 0x5410, R25 ;  /* 0x0000541026267816 */ /* 0x000fe20000000019 */
[----:B------:R-:W-:Y:S01]  /*76e0*/  IMAD.U32 R33, R39, 0x10000, RZ ;  /* 0x0001000027217824 */ /* 0x000fe200078e00ff */
[----:B------:R-:W-:Y:S02]  /*76f0*/  SHF.L.U32 R32, R31, 0x10, RZ ;  /* 0x000000101f207819 */ /* 0x000fe400000006ff */
[----:B------:R-:W-:Y:S02]  /*7700*/  LOP3.LUT R39, R39, 0xffff0000, RZ, 0xc0, !PT ;  /* 0xffff000027277812 */ /* 0x000fe400078ec0ff */
[----:B------:R-:W-:Y:S02]  /*7710*/  LOP3.LUT R31, R31, 0xffff0000, RZ, 0xc0, !PT ;  /* 0xffff00001f1f7812 */ /* 0x000fe400078ec0ff */
[C---:B-1----:R-:W-:Y:S01]  /*7720*/  LOP3.LUT R21, R6.reuse, 0xffff0000, RZ, 0xc0, !PT ;  /* 0xffff000006157812 */ /* 0x042fe200078ec0ff */
[----:B------:R-:W-:Y:S01]  /*7730*/  IMAD.U32 R20, R6, 0x10000, RZ ;  /* 0x0001000006147824 */ /* 0x000fe200078e00ff */
[C---:B------:R-:W-:Y:S01]  /*7740*/  LOP3.LUT R25, R7.reuse, 0xffff0000, RZ, 0xc0, !PT ;  /* 0xffff000007197812 */ /* 0x040fe200078ec0ff */
[----:B------:R-:W-:-:S02]  /*7750*/  IMAD.U32 R24, R7, 0x10000, RZ ;  /* 0x0001000007187824 */ /* 0x000fc400078e00ff */
[C---:B0-----:R-:W-:Y:S01]  /*7760*/  FMUL.FTZ R41, R21.reuse, R33 ;  /* 0x0000002115297220 */ /* 0x041fe20000410000 */
[-C--:B------:R-:W-:Y:S01]  /*7770*/  FMUL.FTZ R42, R21, R32.reuse ;  /* 0x00000020152a7220 */ /* 0x080fe20000410000 */
[C---:B------:R-:W-:Y:S01]  /*7780*/  FMUL.FTZ R21, R25.reuse, R39 ;  /* 0x0000002719157220 */ /* 0x040fe20000410000 */
[----:B------:R-:W-:Y:S02]  /*7790*/  IMAD.U32 R6, R4, 0x10000, RZ ;  /* 0x0001000004067824 */ /* 0x000fe400078e00ff */
[C---:B------:R-:W-:Y:S01]  /*77a0*/  FFMA.FTZ R41, R20.reuse, R32, -R41 ;  /* 0x0000002014297223 */ /* 0x040fe20000010829 */
        /* <DEDUP_REMOVED lines=24> */
.L_x_15542:
[----:B------:R-:W-:Y:S05]  /*7930*/  BSYNC B1 ;  /* 0x0000000000017941 */ /* 0x000fea0003800000 */
.L_x_15541:
[----:B-12---:R-:W-:-:S05]  /*7940*/  VIADD R4, R154, 0x60 ;  /* 0x000000609a047836 */ /* 0x006fca0000000000 */
[----:B------:R-:W-:-:S13]  /*7950*/  ISETP.GE.AND P0, PT, R4, R15, PT ;  /* 0x0000000f0400720c */ /* 0x000fda0003f06270 */
        /* <DEDUP_REMOVED lines=17> */
[----:B------:R-:W-:Y:S01]  /*7a70*/  IMAD.U32 R24, R21, 0x10000, RZ ;  /* 0x0001000015187824 */ /* 0x000fe200078e00ff */
[----:B------:R-:W-:Y:S02]  /*7a80*/  PRMT R37, R37, 0x5410, R12 ;  /* 0x0000541025257816 */ /* 0x000fe4000000000c */
[----:B------:R-:W-:Y:S02]  /*7a90*/  LOP3.LUT R21, R21, 0xffff0000, RZ, 0xc0, !PT ;  /* 0xffff000015157812 */ /* 0x000fe400078ec0ff */
        /* <DEDUP_REMOVED lines=11> */
[----:B------:R-:W-:Y:S01]  /*7b50*/  IMAD.U32 R13, R40, 0x10000, RZ ;  /* 0x00010000280d7824 */ /* 0x000fe200078e00ff */
[----:B------:R-:W-:Y:S01]  /*7b60*/  LOP3.LUT R4, R4, 0xffff0000, RZ, 0xc0, !PT ;  /* 0xffff000004047812 */ /* 0x000fe200078ec0ff */
[-C--:B------:R-:W-:Y:S01]  /*7b70*/  FMUL.FTZ R20, R20, R21.reuse ;  /* 0x0000001514147220 */ /* 0x080fe20000410000 */
[----:B------:R-:W-:Y:S01]  /*7b80*/  LOP3.LUT R5, R5, 0xffff0000, RZ, 0xc0, !PT ;  /* 0xffff000005057812 */ /* 0x000fe200078ec0ff */
[----:B------:R-:W-:Y:S01]  /*7b90*/  FFMA.FTZ R30, R15, R21, -R30 ;  /* 0x000000150f1e7223 */ /* 0x000fe2000001081e */
        /* <DEDUP_REMOVED lines=17> */
.L_x_15547:
[----:B------:R-:W-:Y:S05]  /*7cb0*/  BSYNC B1 ;  /* 0x0000000000017941 */ /* 0x000fea0003800000 */
.L_x_15546:
[----:B------:R-:W-:Y:S05]  /*7cc0*/  @P1 BRA `(.L_x_15545) ;  /* 0x0000001800501947 */ /* 0x000fea0003800000 */
[----:B-1----:R-:W1:Y:S01]  /*7cd0*/  LDS.128 R4, [R0+0x3000] ;  /* 0x0030000000047984 */ /* 0x002e620000000c00 */
        /* <DEDUP_REMOVED lines=12> */
[C---:B-1----:R-:W-:Y:S01]  /*7da0*/  LOP3.LUT R9, R6.reuse, 0xffff0000, RZ, 0xc0, !PT ;  /* 0xffff000006097812 */ /* 0x042fe200078ec0ff */
        /* <DEDUP_REMOVED lines=11> */
[----:B------:R-:W-:Y:S01]  /*7e60*/  SHF.L.U32 R7, R34, 0x10, RZ ;  /* 0x0000001022077819 */ /* 0x000fe200000006ff */
[----:B------:R-:W-:Y:S01]  /*7e70*/  IMAD.U32 R8, R14, 0x10000, RZ ;  /* 0x000100000e087824 */ /* 0x000fe200078e00ff */
[----:B------:R-:W-:Y:S01]  /*7e80*/  LOP3.LUT R4, R4, 0xffff0000, RZ, 0xc0, !PT ;  /* 0xffff000004047812 */ /* 0x000fe200078ec0ff */
[C---:B------:R-:W-:Y:S01]  /*7e90*/  FFMA.FTZ R21, R10.reuse, R35, -R21 ;  /* 0x000000230a157223 */ /* 0x040fe20000010815 */
[----:B------:R-:W-:Y:S01]  /*7ea0*/  LOP3.LUT R5, R5, 0xffff0000, RZ, 0xc0, !PT ;  /* 0xffff000005057812 */ /* 0x000fe200078ec0ff */
[----:B------:R-:W-:Y:S01]  /*7eb0*/  FFMA.FTZ R20, R10, R29, R9 ;  /* 0x0000001d0a147223 */ /* 0x000fe20000010009 */
[----:B------:R-:W-:Y:S01]  /*7ec0*/  LOP3.LUT R14, R14, 0xffff0000, RZ, 0xc0, !PT ;  /* 0xffff00000e0e7812 */ /* 0x000fe200078ec0ff */
[----:B------:R-:W-:Y:S01]  /*7ed0*/  FMUL.FTZ R10, R4, R8 ;  /* 0x00000008040a7220 */ /* 0x000fe20000410000 */
[----:B------:R-:W-:Y:S01]  /*7ee0*/  LOP3.LUT R34, R34, 0xffff0000, RZ, 0xc0, !PT ;  /* 0xffff000022227812 */ /* 0x000fe200078ec0ff */
[----:B------:R-:W-:-:S02]  /*7ef0*/  FMUL.FTZ R9, R4, R7 ;  /* 0x0000000704097220 */ /* 0x000fc40000410000 */
[----:B------:R-:W-:Y:S01]  /*7f00*/  FMUL.FTZ R11, R5, R14 ;  /* 0x0000000e050b7220 */ /* 0x000fe20000410000 */
[----:B------:R-:W-:Y:S01]  /*7f10*/  FFMA.FTZ R4, R3, R7, -R10 ;  /* 0x0000000703047223 */ /* 0x000fe2000001080a */
[----:B------:R-:W-:Y:S01]  /*7f20*/  FMUL.FTZ R13, R5, R34 ;  /* 0x00000022050d7220 */ /* 0x000fe20000410000 */
[----:B------:R-:W-:Y:S01]  /*7f30*/  FFMA.FTZ R9, R3, R8, R9 ;  /* 0x0000000803097223 */ /* 0x000fe20000010009 */
[----:B------:R-:W-:Y:S01]  /*7f40*/  FFMA.FTZ R5, R6, R34, -R11 ;  /* 0x0000002206057223 */ /* 0x000fe2000001080b */
[----:B------:R-:W-:Y:S01]  /*7f50*/  F2FP.BF16.F32.PACK_AB R7, R20, R21 ;  /* 0x000000151407723e */ /* 0x000fe200000010ff */
[----:B------:R-:W-:Y:S01]  /*7f60*/  FFMA.FTZ R14, R6, R14, R13 ;  /* 0x0000000e060e7223 */ /* 0x000fe2000001000d */
[----:B------:R-:W-:Y:S02]  /*7f70*/  F2FP.BF16.F32.PACK_AB R6, R12, R15 ;  /* 0x0000000f0c06723e */ /* 0x000fe400000010ff */
[----:B------:R-:W-:Y:S02]  /*7f80*/  F2FP.BF16.F32.PACK_AB R4, R9, R4 ;  /* 0x000000040904723e */ /* 0x000fe400000010ff */
[----:B------:R-:W-:-:S05]  /*7f90*/  F2FP.BF16.F32.PACK_AB R5, R14, R5 ;  /* 0x000000050e05723e */ /* 0x000fca00000010ff */
[----:B------:R2:W-:Y:S01]  /*7fa0*/  STS.128 [R0+0x3000], R4 ;  /* 0x0030000400007388 */ /* 0x0005e20000000c00 */
[----:B------:R-:W-:Y:S05]  /*7fb0*/  BRA `(.L_x_15545) ;  /* 0x0000001400947947 */ /* 0x000fea0003800000 */
.L_x_15532:
[----:B------:R-:W0:Y:S01]  /*7fc0*/  S2R R0, SR_TID.X ;  /* 0x0000000000007919 */ /* 0x000e220000002100 */
[----:B------:R-:W3:Y:S01]  /*7fd0*/  LDC R32, c[0x0][0x448] ;  /* 0x00011200ff207b82 */ /* 0x000ee20000000800 */
[----:B------:R-:W-:Y:S01]  /*7fe0*/  ULDC.64 UR4, c[0x0][0x3f8] ;  /* 0x0000fe0000047ab9 */ /* 0x000fe20000000a00 */
[----:B------:R-:W-:Y:S01]  /*7ff0*/  ULDC.64 UR6, c[0x0][0x408] ;  /* 0x0001020000067ab9 */ /* 0x000fe20000000a00 */
[----:B------:R-:W-:Y:S02]  /*8000*/  IMAD.MOV.U32 R4, RZ, RZ, R26 ;  /* 0x000000ffff047224 */ /* 0x000fe400078e001a */
[----:B------:R-:W-:Y:S02]  /*8010*/  IMAD.MOV.U32 R6, RZ, RZ, R24 ;  /* 0x000000ffff067224 */ /* 0x000fe400078e0018 */
[----:B------:R-:W-:Y:S01]  /*8020*/  IMAD.MOV.U32 R7, RZ, RZ, R33 ;  /* 0x000000ffff077224 */ /* 0x000fe200078e0021 */
[----:B---3--:R-:W-:Y:S01]  /*8030*/  ISETP.NE.AND P0, PT, R32, 0x1, PT ;  /* 0x000000012000780c */ /* 0x008fe20003f05270 */
[----:B0-----:R-:W-:-:S05]  /*8040*/  VIADD R0, R0, 0xffffff80 ;  /* 0xffffff8000007836 */ /* 0x001fca0000000000 */
[----:B------:R-:W-:-:S07]  /*8050*/  SHF.R.S32.HI R3, RZ, 0x1f, R0 ;  /* 0x0000001fff037819 */ /* 0x000fce0000011400 */
[----:B------:R-:W0:Y:S01]  /*8060*/  @P0 LDC R5, c[0x0][0x450] ;  /* 0x00011400ff050b82 */ /* 0x000e220000000800 */
[----:B------:R-:W-:-:S04]  /*8070*/  LEA.HI R3, R3, R0, RZ, 0x2 ;  /* 0x0000000003037211 */ /* 0x000fc800078f10ff */
[----:B------:R-:W-:-:S05]  /*8080*/  LOP3.LUT R3, R3, 0xfffffffc, RZ, 0xc0, !PT ;  /* 0xfffffffc03037812 */ /* 0x000fca00078ec0ff */
[----:B------:R-:W-:Y:S02]  /*8090*/  IMAD.IADD R3, R0, 0x1, -R3 ;  /* 0x0000000100037824 */ /* 0x000fe400078e0a03 */
[----:B------:R-:W3:Y:S02]  /*80a0*/  @P0 LDC R0, c[0x0][0x44c] ;  /* 0x00011300ff000b82 */ /* 0x000ee40000000800 */
[----:B------:R-:W-:-:S04]  /*80b0*/  IMAD R3, R3, 0x60, R35 ;  /* 0x0000006003037824 */ /* 0x000fc800078e0223 */
[----:B---3--:R-:W-:-:S05]  /*80c0*/  @P0 IMAD.HI.U32 R0, R3, R0, RZ ;  /* 0x0000000003000227 */ /* 0x008fca00078e00ff */
[----:B0-----:R-:W-:Y:S01]  /*80d0*/  @P0 SHF.R.U32.HI R3, RZ, R5, R0 ;  /* 0x00000005ff030219 */ /* 0x001fe20000011600 */
        /* <DEDUP_REMOVED lines=18> */
[----:B------:R-:W3:Y:S01]  /*8200*/  LDL R6, [R1+0x14] ;  /* 0x0000140001067983 */ /* 0x000ee20000100800 */
[----:B------:R-:W0:Y:S03]  /*8210*/  LDC R41, c[0x0][0x3f4] ;  /* 0x0000fd00ff297b82 */ /* 0x000e260000000800 */
[----:B------:R-:W5:Y:S04]  /*8220*/  SHFL.IDX PT, R3, R25, RZ, 0x1c1f ;  /* 0x001c1fff19037589 */ /* 0x000f6800000e0000 */
[----:B------:R-:W2:Y:S04]  /*8230*/  SHFL.IDX PT, R0, R26, RZ, 0x1c1f ;  /* 0x001c1fff1a007589 */ /* 0x000ea800000e0000 */
[----:B-1----:R-:W1:Y:S04]  /*8240*/  SHFL.IDX PT, R14, R27, RZ, 0x1c1f ;  /* 0x001c1fff1b0e7589 */ /* 0x002e6800000e0000 */
[----:B------:R-:W1:Y:S01]  /*8250*/  SHFL.IDX PT, R4, R24, RZ, 0x1c1f ;  /* 0x001c1fff18047589 */ /* 0x000e6200000e0000 */
[----:B0-----:R-:W-:Y:S01]  /*8260*/  ISETP.GE.AND P0, PT, R16, R41, PT ;  /* 0x000000291000720c */ /* 0x001fe20003f06270 */
[----:B---3--:R-:W-:-:S05]  /*8270*/  IMAD R32, R6, R32, RZ ;  /* 0x0000002006207224 */ /* 0x008fca00078e02ff */
[----:B------:R-:W-:-:S13]  /*8280*/  ISETP.GE.OR P1, PT, R35, R32, P0 ;  /* 0x000000202300720c */ /* 0x000fda0000726670 */
[C---:B------:R-:W-:Y:S01]  /*8290*/  @!P1 IMAD.SHL.U32 R5, R16.reuse, 0x2, RZ ;  /* 0x0000000210059824 */ /* 0x040fe200078e00ff */
[----:B------:R-:W-:-:S04]  /*82a0*/  @!P1 SHF.L.U64.HI R21, R16, 0x1, R17 ;  /* 0x0000000110159819 */ /* 0x000fc80000010211 */
[----:B-----5:R-:W-:-:S04]  /*82b0*/  @!P1 IADD3 R6, P2, R3, R5, RZ ;  /* 0x0000000503069210 */ /* 0x020fc80007f5e0ff */
[----:B--2---:R-:W-:-:S05]  /*82c0*/  @!P1 IADD3.X R7, R0, R21, RZ, P2, !PT ;  /* 0x0000001500079210 */ /* 0x004fca00017fe4ff */
[----:B----4-:R-:W2:Y:S01]  /*82d0*/  @!P1 LD.E.128 R8, desc[UR40][R6.64] ;  /* 0x0000002806089980 */ /* 0x010ea2000c101d00 */
[----:B-1----:R-:W-:-:S05]  /*82e0*/  @!P1 IADD3 R14, P2, R14, R5, RZ ;  /* 0x000000050e0e9210 */ /* 0x002fca0007f5e0ff */
[----:B------:R-:W-:-:S04]  /*82f0*/  @!P1 IMAD.X R3, R4, 0x1, R21, P2 ;  /* 0x0000000104039824 */ /* 0x000fc800010e0615 */
        /* <DEDUP_REMOVED lines=35> */
.L_x_15777:
[----:B------:R-:W2:Y:S01]  /*8530*/  LDL R7, [R1+0x54] ;  /* 0x0000540001077983 */ /* 0x000ea20000100800 */
[----:B------:R-:W-:Y:S01]  /*8540*/  VIADD R35, R35, 0x60 ;  /* 0x0000006023237836 */ /* 0x000fe20000000000 */
[----:B------:R-:W-:Y:S01]  /*8550*/  BSSY B1, `(.L_x_15549) ;  /* 0x0000016000017945 */ /* 0x000fe20003800000 */
[----:B------:R-:W-:Y:S02]  /*8560*/  CS2R R8, SRZ ;  /* 0x0000000000087805 */ /* 0x000fe4000001ff00 */
[----:B------:R-:W-:Y:S02]  /*8570*/  CS2R R10, SRZ ;  /* 0x00000000000a7805 */ /* 0x000fe4000001ff00 */
[----:B------:R-:W-:Y:S02]  /*8580*/  ISETP.GE.AND P1, PT, R35, R32, PT ;  /* 0x000000202300720c */ /* 0x000fe40003f26270 */
[----:B--2---:R-:W-:-:S04]  /*8590*/  LEA.HI R6, R7, R7, RZ, 0x1 ;  /* 0x0000000707067211 */ /* 0x004fc800078f08ff */
[----:B------:R-:W-:-:S04]  /*85a0*/  LOP3.LUT R6, R6, 0xfffffffe, RZ, 0xc0, !PT ;  /* 0xfffffffe06067812 */ /* 0x000fc800078ec0ff */
[----:B------:R-:W-:Y:S02]  /*85b0*/  IADD3 R13, R7, -R6, RZ ;  /* 0x80000006070d7210 */ /* 0x000fe40007ffe0ff */
[----:B------:R-:W-:Y:S02]  /*85c0*/  CS2R R6, SRZ ;  /* 0x0000000000067805 */ /* 0x000fe4000001ff00 */
[----:B------:R-:W-:Y:S01]  /*85d0*/  SHF.L.U32 R13, R13, 0x1f, RZ ;  /* 0x0000001f0d0d7819 */ /* 0x000fe200000006ff */
[----:B------:R-:W-:Y:S06]  /*85e0*/  @P1 BRA `(.L_x_15550) ;  /* 0x0000000000301947 */ /* 0x000fec0003800000 */
        /* <DEDUP_REMOVED lines=12> */
.L_x_15550:
[----:B------:R-:W-:Y:S05]  /*86b0*/  BSYNC B1 ;  /* 0x0000000000017941 */ /* 0x000fea0003800000 */
.L_x_15549:
[----:B------:R-:W0:Y:S01]  /*86c0*/  SYNCS.PHASECHK.TRANS64.TRYWAIT P1, [R2+URZ+0x16800], R13 ;  /* 0x0168000d020075a7 */ /* 0x000e22000802017f */
[----:B------:R-:W-:Y:S01]  /*86d0*/  IMAD R29, R29, -0xc0, R32 ;  /* 0xffffff401d1d7824 */ /* 0x000fe200078e0220 */
[----:B-----5:R-:W-:Y:S01]  /*86e0*/  MOV R14, R9 ;  /* 0x00000009000e7202 */ /* 0x020fe20000000f00 */
[----:B------:R-:W-:Y:S01]  /*86f0*/  IMAD.MOV.U32 R0, RZ, RZ, R4 ;  /* 0x000000ffff007224 */ /* 0x000fe200078e0004 */
[----:B------:R-:W-:Y:S01]  /*8700*/  BSSY B1, `(.L_x_15551) ;  /* 0x0000012000017945 */ /* 0x000fe20003800000 */
[----:B---3--:R-:W-:Y:S01]  /*8710*/  IMAD.MOV.U32 R3, RZ, RZ, R5 ;  /* 0x000000ffff037224 */ /* 0x008fe200078e0005 */
[----:B------:R-:W-:Y:S01]  /*8720*/  VIMNMX R29, R29, 0xc0, PT ;  /* 0x000000c01d1d7848 */ /* 0x000fe20003fe0100 */
[----:B------:R-:W-:Y:S01]  /*8730*/  VIADD R12, R154, 0x60 ;  /* 0x000000609a0c7836 */ /* 0x000fe20000000000 */
[----:B------:R-:W-:Y:S01]  /*8740*/  PRMT R43, R0, 0x7610, R43 ;  /* 0x00007610002b7816 */ /* 0x000fe2000000002b */
[----:B------:R-:W-:Y:S01]  /*8750*/  IMAD.MOV.U32 R0, RZ, RZ, R6 ;  /* 0x000000ffff007224 */ /* 0x000fe200078e0006 */
[----:B------:R-:W-:-:S02]  /*8760*/  ISETP.GE.OR P2, PT, R154, R29, P0 ;  /* 0x0000001d9a00720c */ /* 0x000fc40000746670 */
[----:B------:R-:W-:Y:S01]  /*8770*/  PRMT R42, R3, 0x7610, R42 ;  /* 0x00007610032a7816 */ /* 0x000fe2000000002a */
[----:B------:R-:W-:Y:S01]  /*8780*/  IMAD.MOV.U32 R3, RZ, RZ, R7 ;  /* 0x000000ffff037224 */ /* 0x000fe200078e0007 */
[----:B------:R-:W-:Y:S01]  /*8790*/  ISETP.GE.OR P0, PT, R12, R29, P0 ;  /* 0x0000001d0c00720c */ /* 0x000fe20000706670 */
[----:B------:R-:W-:Y:S01]  /*87a0*/  IMAD.MOV.U32 R12, RZ, RZ, R8 ;  /* 0x000000ffff0c7224 */ /* 0x000fe200078e0008 */
[----:B------:R-:W-:Y:S01]  /*87b0*/  PRMT R40, R0, 0x7610, R40 ;  /* 0x0000761000287816 */ /* 0x000fe20000000028 */
[----:B------:R-:W-:Y:S01]  /*87c0*/  IMAD.MOV.U32 R0, RZ, RZ, R10 ;  /* 0x000000ffff007224 */ /* 0x000fe200078e000a */
[----:B------:R-:W-:Y:S01]  /*87d0*/  PRMT R35, R3, 0x7610, R35 ;  /* 0x0000761003237816 */ /* 0x000fe20000000023 */
[----:B------:R-:W-:Y:S01]  /*87e0*/  IMAD.MOV.U32 R3, RZ, RZ, R11 ;  /* 0x000000ffff037224 */ /* 0x000fe200078e000b */
[----:B------:R-:W-:Y:S02]  /*87f0*/  PRMT R45, R12, 0x7610, R45 ;  /* 0x000076100c2d7816 */ /* 0x000fe4000000002d */
[----:B------:R-:W-:Y:S01]  /*8800*/  PRMT R44, R14, 0x7610, R44 ;  /* 0x000076100e2c7816 */ /* 0x000fe2000000002c */
[----:B0-----:R-:W-:Y:S06]  /*8810*/  @!P1 BRA `(.L_x_15552) ;  /* 0x0000014c00049947 */ /* 0x001fec0003800000 */
.L_x_15778:
[----:B------:R-:W-:Y:S05]  /*8820*/  BSYNC B1 ;  /* 0x0000000000017941 */ /* 0x000fea0003800000 */
.L_x_15551:
        /* <DEDUP_REMOVED lines=30> */
[----:B------:R-:W-:Y:S02]  /*8a10*/  SHF.R.U32.HI R15, RZ, 0x3, R14 ;  /* 0x00000003ff0f7819 */ /* 0x000fe4000001160e */
[C---:B------:R-:W-:Y:S02]  /*8a20*/  LOP3.LUT R13, R14.reuse, 0x38, R13, 0xf8, !PT ;  /* 0x000000380e0d7812 */ /* 0x040fe400078ef80d */
        /* <DEDUP_REMOVED lines=13> */
[CC--:B------:R-:W-:Y:S01]  /*8b00*/  FMUL.FTZ R55, R33.reuse, R50.reuse ;  /* 0x0000003221377220 */ /* 0x0c0fe20000410000 */
[C---:B-1----:R-:W-:Y:S01]  /*8b10*/  SHF.L.U32 R20, R12.reuse, 0x10, RZ ;  /* 0x000000100c147819 */ /* 0x042fe200000006ff */
[-C--:B------:R-:W-:Y:S01]  /*8b20*/  FMUL.FTZ R57, R33, R39.reuse ;  /* 0x0000002721397220 */ /* 0x080fe20000410000 */
[----:B------:R-:W-:Y:S01]  /*8b30*/  LOP3.LUT R12, R12, 0xffff0000, RZ, 0xc0, !PT ;  /* 0xffff00000c0c7812 */ /* 0x000fe200078ec0ff */
[----:B------:R-:W-:Y:S01]  /*8b40*/  IMAD.U32 R21, R13, 0x10000, RZ ;  /* 0x000100000d157824 */ /* 0x000fe200078e00ff */
[----:B------:R-:W-:Y:S01]  /*8b50*/  LOP3.LUT R33, R38, 0xffff0000, RZ, 0xc0, !PT ;  /* 0xffff000026217812 */ /* 0x000fe200078ec0ff */
[----:B------:R-:W-:Y:S01]  /*8b60*/  FFMA.FTZ R55, R20, R39, -R55 ;  /* 0x0000002714377223 */ /* 0x000fe20000010837 */
[----:B------:R-:W-:Y:S01]  /*8b70*/  FMUL.FTZ R39, R24, R49 ;  /* 0x0000003118277220 */ /* 0x000fe20000410000 */
[----:B------:R-:W-:Y:S01]  /*8b80*/  FFMA.FTZ R57, R20, R50, R57 ;  /* 0x0000003214397223 */ /* 0x000fe20000010039 */
[----:B------:R-:W-:Y:S01]  /*8b90*/  SHF.L.U32 R38, R51, 0x10, RZ ;  /* 0x0000001033267819 */ /* 0x000fe200000006ff */
[----:B------:R-:W-:-:S02]  /*8ba0*/  IMAD.U32 R20, R46, 0x10000, RZ ;  /* 0x000100002e147824 */ /* 0x000fc400078e00ff */
[-C--:B------:R-:W-:Y:S01]  /*8bb0*/  FMUL.FTZ R59, R24, R33.reuse ;  /* 0x00000021183b7220 */ /* 0x080fe20000410000 */
[----:B------:R-:W-:Y:S01]  /*8bc0*/  FFMA.FTZ R50, R12, R33, -R39 ;  /* 0x000000210c327223 */ /* 0x000fe20000010827 */
[----:B------:R-:W-:Y:S01]  /*8bd0*/  LOP3.LUT R24, R51, 0xffff0000, RZ, 0xc0, !PT ;  /* 0xffff000033187812 */ /* 0x000fe200078ec0ff */
[C---:B------:R-:W-:Y:S01]  /*8be0*/  FMUL.FTZ R33, R34.reuse, R20 ;  /* 0x0000001422217220 */ /* 0x040fe20000410000 */
[-C--:B------:R-:W-:Y:S01]  /*8bf0*/  FMUL.FTZ R54, R34, R38.reuse ;  /* 0x0000002622367220 */ /* 0x080fe20000410000 */
[----:B------:R-:W-:Y:S01]  /*8c00*/  LOP3.LUT R46, R46, 0xffff0000, RZ, 0xc0, !PT ;  /* 0xffff00002e2e7812 */ /* 0x000fe200078ec0ff */
[----:B------:R-:W-:Y:S02]  /*8c10*/  IMAD.U32 R36, R26, 0x10000, RZ ;  /* 0x000100001a247824 */ /* 0x000fe400078e00ff */
[----:B------:R-:W-:Y:S01]  /*8c20*/  FFMA.FTZ R38, R21, R38, R33 ;  /* 0x0000002615267223 */ /* 0x000fe20000010021 */
[----:B------:R-:W-:Y:S01]  /*8c30*/  LOP3.LUT R13, R13, 0xffff0000, RZ, 0xc0, !PT ;  /* 0xffff00000d0d7812 */ /* 0x000fe200078ec0ff */
        /* <DEDUP_REMOVED lines=47> */
.L_x_15554:
[----:B------:R-:W-:Y:S05]  /*8f30*/  BSYNC B1 ;  /* 0x0000000000017941 */ /* 0x000fea0003800000 */
.L_x_15553:
[----:B------:R-:W-:Y:S02]  /*8f40*/  PRMT R20, R0, 0x7610, R20 ;  /* 0x0000761000147816 */ /* 0x000fe40000000014 */
[----:B------:R-:W-:Y:S01]  /*8f50*/  PRMT R30, R3, 0x7610, R30 ;  /* 0x00007610031e7816 */ /* 0x000fe2000000001e */
[----:B------:R-:W-:Y:S06]  /*8f60*/  @P0 BRA `(.L_x_15545) ;  /* 0x0000000400a80947 */ /* 0x000fec0003800000 */
[----:B-1----:R-:W2:Y:S01]  /*8f70*/  LDL R12, [R1+0x40] ;  /* 0x00004000010c7983 */ /* 0x002ea20000100800 */
[C---:B0-----:R-:W-:Y:S02]  /*8f80*/  VIADD R13, R154.reuse, 0x60 ;  /* 0x000000609a0d7836 */ /* 0x041fe40000000000 */
[----:B------:R-:W-:Y:S01]  /*8f90*/  VIADD R14, R154, 0x60 ;  /* 0x000000609a0e7836 */ /* 0x000fe20000000000 */
[----:B------:R-:W3:Y:S01]  /*8fa0*/  LDL R31, [R1+0x5c] ;  /* 0x00005c00011f7983 */ /* 0x000ee20000100800 */
[----:B------:R-:W-:Y:S02]  /*8fb0*/  IMAD.SHL.U32 R13, R13, 0x40, RZ ;  /* 0x000000400d0d7824 */ /* 0x000fe400078e00ff */
[----:B------:R-:W-:Y:S01]  /*8fc0*/  IMAD.SHL.U32 R14, R14, 0x40, RZ ;  /* 0x000000400e0e7824 */ /* 0x000fe200078e00ff */
[----:B------:R-:W-:Y:S02]  /*8fd0*/  IADD3 R0, R16, R41, RZ ;  /* 0x0000002910007210 */ /* 0x000fe40007ffe0ff */
[----:B------:R-:W-:-:S02]  /*8fe0*/  LOP3.LUT R13, R13, 0x1c0, RZ, 0xc0, !PT ;  /* 0x000001c00d0d7812 */ /* 0x000fc400078ec0ff */
[----:B------:R-:W-:Y:S02]  /*8ff0*/  LOP3.LUT R14, R14, 0x1c0, RZ, 0xc0, !PT ;  /* 0x000001c00e0e7812 */ /* 0x000fe400078ec0ff */
[----:B------:R-:W-:Y:S02]  /*9000*/  SHF.R.U32.HI R13, RZ, 0x3, R13 ;  /* 0x00000003ff0d7819 */ /* 0x000fe4000001160d */
[----:B------:R-:W-:-:S04]  /*9010*/  LOP3.LUT R0, R14, 0x38, R0, 0xf8, !PT ;  /* 0x000000380e007812 */ /* 0x000fc800078ef800 */
[----:B------:R-:W-:Y:S02]  /*9020*/  LOP3.LUT R0, R0, R13, RZ, 0x3c, !PT ;  /* 0x0000000d00007212 */ /* 0x000fe400078e3cff */
[----:B------:R-:W-:Y:S02]  /*9030*/  SHF.R.U64 R4, R4, 0x10, R5 ;  /* 0x0000001004047819 */ /* 0x000fe40000001205 */
[--C-:B------:R-:W-:Y:S02]  /*9040*/  SHF.R.U64 R8, R8, 0x10, R9.reuse ;  /* 0x0000001008087819 */ /* 0x100fe40000001209 */
[----:B------:R-:W-:Y:S02]  /*9050*/  SHF.R.U32.HI R9, RZ, 0x10, R9 ;  /* 0x00000010ff097819 */ /* 0x000fe40000011609 */
[----:B------:R-:W-:Y:S02]  /*9060*/  PRMT R43, R43, 0x5410, R4 ;  /* 0x000054102b2b7816 */ /* 0x000fe40000000004 */
[----:B------:R-:W-:-:S02]  /*9070*/  SHF.R.U32.HI R29, RZ, 0x10, R11 ;  /* 0x00000010ff1d7819 */ /* 0x000fc4000001160b */
[----:B------:R-:W-:Y:S01]  /*9080*/  SHF.R.U32.HI R5, RZ, 0x10, R5 ;  /* 0x00000010ff057819 */ /* 0x000fe20000011605 */
[----:B------:R-:W-:Y:S01]  /*9090*/  IMAD.U32 R32, R43, 0x10000, RZ ;  /* 0x000100002b207824 */ /* 0x000fe200078e00ff */
[----:B------:R-:W-:Y:S02]  /*90a0*/  PRMT R45, R45, 0x5410, R8 ;  /* 0x000054102d2d7816 */ /* 0x000fe40000000008 */
[----:B------:R-:W-:Y:S02]  /*90b0*/  PRMT R44, R44, 0x5410, R9 ;  /* 0x000054102c2c7816 */ /* 0x000fe40000000009 */
[----:B------:R-:W-:Y:S02]  /*90c0*/  PRMT R29, R30, 0x5410, R29 ;  /* 0x000054101e1d7816 */ /* 0x000fe4000000001d */
[----:B------:R-:W-:Y:S02]  /*90d0*/  PRMT R42, R42, 0x5410, R5 ;  /* 0x000054102a2a7816 */ /* 0x000fe40000000005 */
[----:B------:R-:W-:-:S02]  /*90e0*/  SHF.L.U32 R30, R45, 0x10, RZ ;  /* 0x000000102d1e7819 */ /* 0x000fc400000006ff */
[----:B------:R-:W-:Y:S01]  /*90f0*/  SHF.R.U64 R21, R10, 0x10, R11 ;  /* 0x000000100a157819 */ /* 0x000fe2000000120b */
[----:B------:R-:W-:Y:S01]  /*9100*/  IMAD.U32 R34, R42, 0x10000, RZ ;  /* 0x000100002a227824 */ /* 0x000fe200078e00ff */
[----:B------:R-:W-:Y:S02]  /*9110*/  LOP3.LUT R43, R43, 0xffff0000, RZ, 0xc0, !PT ;  /* 0xffff00002b2b7812 */ /* 0x000fe400078ec0ff */
[----:B------:R-:W-:Y:S02]  /*9120*/  PRMT R21, R20, 0x5410, R21 ;  /* 0x0000541014157816 */ /* 0x000fe40000000015 */
[----:B------:R-:W-:Y:S01]  /*9130*/  LOP3.LUT R45, R45, 0xffff0000, RZ, 0xc0, !PT ;  /* 0xffff00002d2d7812 */ /* 0x000fe200078ec0ff */
[----:B--2---:R-:W-:-:S04]  /*9140*/  IMAD.IADD R3, R12, 0x1, R0 ;  /* 0x000000010c037824 */ /* 0x004fc800078e0200 */
[----:B------:R-:W-:Y:S01]  /*9150*/  IMAD R0, R3, 0x2, R2 ;  /* 0x0000000203007824 */ /* 0x000fe200078e0202 */
[----:B---3--:R-:W0:Y:S04]  /*9160*/  LDS.128 R12, [R31+0x8400] ;  /* 0x008400001f0c7984 */ /* 0x008e280000000c00 */
[----:B------:R-:W1:Y:S01]  /*9170*/  LDS.128 R24, [R0+0x8400] ;  /* 0x0084000000187984 */ /* 0x000e620000000c00 */
[--C-:B------:R-:W-:Y:S02]  /*9180*/  SHF.R.U64 R3, R6, 0x10, R7.reuse ;  /* 0x0000001006037819 */ /* 0x100fe40000001207 */
[----:B------:R-:W-:Y:S02]  /*9190*/  SHF.R.U32.HI R6, RZ, 0x10, R7 ;  /* 0x00000010ff067819 */ /* 0x000fe40000011607 */
[----:B------:R-:W-:-:S02]  /*91a0*/  PRMT R40, R40, 0x5410, R3 ;  /* 0x0000541028287816 */ /* 0x000fc40000000003 */
[----:B------:R-:W-:Y:S01]  /*91b0*/  PRMT R35, R35, 0x5410, R6 ;  /* 0x0000541023237816 */ /* 0x000fe20000000006 */
[----:B0-----:R-:W-:Y:S02]  /*91c0*/  IMAD.U32 R3, R12, 0x10000, RZ ;  /* 0x000100000c037824 */ /* 0x001fe400078e00ff */
[----:B-1----:R-:W-:-:S04]  /*91d0*/  IMAD.U32 R9, R24, 0x10000, RZ ;  /* 0x0001000018097824 */ /* 0x002fc800078e00ff */
[----:B------:R-:W-:Y:S01]  /*91e0*/  FMUL.FTZ R36, R9, R32 ;  /* 0x0000002009247220 */ /* 0x000fe20000410000 */
[----:B------:R-:W-:Y:S02]  /*91f0*/  IMAD.U32 R11, R25, 0x10000, RZ ;  /* 0x00010000190b7824 */ /* 0x000fe400078e00ff */
[-C--:B------:R-:W-:Y:S01]  /*9200*/  FMUL.FTZ R38, R9, R30.reuse ;  /* 0x0000001e09267220 */ /* 0x080fe20000410000 */
[----:B------:R-:W-:Y:S01]  /*9210*/  FFMA.FTZ R36, R3, R30, -R36 ;  /* 0x0000001e03247223 */ /* 0x000fe20000010824 */
[----:B------:R-:W-:Y:S02]  /*9220*/  IMAD.U32 R30, R44, 0x10000, RZ ;  /* 0x000100002c1e7824 */ /* 0x000fe400078e00ff */
[----:B------:R-:W-:Y:S01]  /*9230*/  FMUL.FTZ R46, R11, R34 ;  /* 0x000000220b2e7220 */ /* 0x000fe20000410000 */
[----:B------:R-:W-:Y:S02]  /*9240*/  IMAD.U32 R5, R13, 0x10000, RZ ;  /* 0x000100000d057824 */ /* 0x000fe400078e00ff */
[----:B------:R-:W-:Y:S01]  /*9250*/  FFMA.FTZ R38, R3, R32, R38 ;  /* 0x0000002003267223 */ /* 0x000fe20000010026 */
[----:B------:R-:W-:Y:S01]  /*9260*/  IMAD.U32 R20, R27, 0x10000, RZ ;  /* 0x000100001b147824 */ /* 0x000fe200078e00ff */
[----:B------:R-:W-:Y:S01]  /*9270*/  LOP3.LUT R10, R24, 0xffff0000, RZ, 0xc0, !PT ;  /* 0xffff0000180a7812 */ /* 0x000fe200078ec0ff */
[----:B------:R-:W-:-:S02]  /*9280*/  IMAD.U32 R9, R35, 0x10000, RZ ;  /* 0x0001000023097824 */ /* 0x000fc400078e00ff */
[-C--:B------:R-:W-:Y:S01]  /*9290*/  FMUL.FTZ R32, R11, R30.reuse ;  /* 0x0000001e0b207220 */ /* 0x080fe20000410000 */
[----:B------:R-:W-:Y:S02]  /*92a0*/  IMAD.U32 R3, R29, 0x10000, RZ ;  /* 0x000100001d037824 */ /* 0x000fe400078e00ff */
[----:B------:R-:W-:Y:S01]  /*92b0*/  FFMA.FTZ R46, R5, R30, -R46 ;  /* 0x0000001e052e7223 */ /* 0x000fe2000001082e */
[----:B------:R-:W-:Y:S02]  /*92c0*/  IMAD.U32 R8, R15, 0x10000, RZ ;  /* 0x000100000f087824 */ /* 0x000fe400078e00ff */
[----:B------:R-:W-:Y:S01]  /*92d0*/  FMUL.FTZ R11, R20, R9 ;  /* 0x00000009140b7220 */ /* 0x000fe20000410000 */
[----:B------:R-:W-:Y:S01]  /*92e0*/  LOP3.LUT R4, R12, 0xffff0000, RZ, 0xc0, !PT ;  /* 0xffff00000c047812 */ /* 0x000fe200078ec0ff */
[----:B------:R-:W-:Y:S01]  /*92f0*/  FMUL.FTZ R30, R20, R3 ;  /* 0x00000003141e7220 */ /* 0x000fe20000410000 */
[----:B------:R-:W-:Y:S01]  /*9300*/  FFMA.FTZ R32, R5, R34, R32 ;  /* 0x0000002205207223 */ /* 0x000fe20000010020 */
[----:B------:R-:W-:Y:S01]  /*9310*/  FMUL.FTZ R5, R10, R43 ;  /* 0x0000002b0a057220 */ /* 0x000fe20000410000 */
[C---:B------:R-:W-:Y:S01]  /*9320*/  FFMA.FTZ R20, R8.reuse, R3, -R11 ;  /* 0x0000000308147223 */ /* 0x040fe2000001080b */
[----:B------:R-:W-:Y:S01]  /*9330*/  LOP3.LUT R12, R13, 0xffff0000, RZ, 0xc0, !PT ;  /* 0xffff00000d0c7812 */ /* 0x000fe200078ec0ff */
        /* <DEDUP_REMOVED lines=8> */
[----:B------:R-:W-:Y:S01]  /*93c0*/  IMAD.U32 R8, R40, 0x10000, RZ ;  /* 0x0001000028087824 */ /* 0x000fe200078e00ff */
[----:B------:R-:W-:Y:S01]  /*93d0*/  LOP3.LUT R14, R15, 0xffff0000, RZ, 0xc0, !PT ;  /* 0xffff00000f0e7812 */ /* 0x000fe200078ec0ff */
[----:B------:R-:W-:Y:S01]  /*93e0*/  IMAD.U32 R5, R21, 0x10000, RZ ;  /* 0x0001000015057824 */ /* 0x000fe200078e00ff */
[----:B------:R-:W-:-:S02]  /*93f0*/  LOP3.LUT R15, R26, 0xffff0000, RZ, 0xc0, !PT ;  /* 0xffff00001a0f7812 */ /* 0x000fc400078ec0ff */
[----:B------:R-:W-:Y:S01]  /*9400*/  LOP3.LUT R26, R27, 0xffff0000, RZ, 0xc0, !PT ;  /* 0xffff00001b1a7812 */ /* 0x000fe200078ec0ff */
[C---:B------:R-:W-:Y:S01]  /*9410*/  FMUL.FTZ R27, R13.reuse, R8 ;  /* 0x000000080d1b7220 */ /* 0x040fe20000410000 */
[----:B------:R-:W-:Y:S01]  /*9420*/  LOP3.LUT R3, R44, 0xffff0000, RZ, 0xc0, !PT ;  /* 0xffff00002c037812 */ /* 0x000fe200078ec0ff */
[----:B------:R-:W-:Y:S01]  /*9430*/  FMUL.FTZ R25, R24, R9 ;  /* 0x0000000918197220 */ /* 0x000fe20000410000 */
[----:B------:R-:W-:Y:S01]  /*9440*/  FFMA.FTZ R11, R4, R43, R11 ;  /* 0x0000002b040b7223 */ /* 0x000fe2000001000b */
[----:B------:R-:W-:Y:S01]  /*9450*/  FMUL.FTZ R13, R13, R5 ;  /* 0x000000050d0d7220 */ /* 0x000fe20000410000 */
[----:B------:R-:W-:Y:S02]  /*9460*/  LOP3.LUT R40, R40, 0xffff0000, RZ, 0xc0, !PT ;  /* 0xffff000028287812 */ /* 0x000fe400078ec0ff */
[----:B------:R-:W-:Y:S02]  /*9470*/  LOP3.LUT R35, R35, 0xffff0000, RZ, 0xc0, !PT ;  /* 0xffff000023237812 */ /* 0x000fe400078ec0ff */
[----:B------:R-:W-:-:S02]  /*9480*/  LOP3.LUT R4, R21, 0xffff0000, RZ, 0xc0, !PT ;  /* 0xffff000015047812 */ /* 0x000fc400078ec0ff */
[----:B------:R-:W-:Y:S01]  /*9490*/  LOP3.LUT R29, R29, 0xffff0000, RZ, 0xc0, !PT ;  /* 0xffff00001d1d7812 */ /* 0x000fe200078ec0ff */
[-C--:B------:R-:W-:Y:S01]  /*94a0*/  FMUL.FTZ R24, R24, R3.reuse ;  /* 0x0000000318187220 */ /* 0x080fe20000410000 */
[----:B------:R-:W-:Y:S01]  /*94b0*/  FFMA.FTZ R25, R12, R3, -R25 ;  /* 0x000000030c197223 */ /* 0x000fe20000010819 */
[C---:B------:R-:W-:Y:S01]  /*94c0*/  FFMA.FTZ R27, R6.reuse, R5, -R27 ;  /* 0x00000005061b7223 */ /* 0x040fe2000001081b */
        /* <DEDUP_REMOVED lines=20> */
.L_x_15545:
[----:B------:R-:W-:Y:S05]  /*9610*/  BSYNC B0 ;  /* 0x0000000000007941 */ /* 0x000fea0003800000 */
.L_x_15531:
        /* <DEDUP_REMOVED lines=8> */
.L_x_15528:
[----:B------:R-:W-:-:S13]  /*96a0*/  ISETP.NE.AND P0, PT, R157, 0x3, PT ;  /* 0x000000039d00780c */ /* 0x000fda0003f05270 */
[----:B------:R-:W-:Y:S05]  /*96b0*/  @!P0 BRA `(.L_x_15555) ;  /* 0x0000000000048947 */ /* 0x000fea0003800000 */
[----:B------:R-:W-:Y:S01]  /*96c0*/  BPT.TRAP 0x1 ;  /* 0x000000040000795c */ /* 0x000fe20000300000 */
.L_x_15555:
[----:B--23--:R-:W-:Y:S01]  /*96d0*/  IMAD R0, R22, 0x8, R2 ;  /* 0x0000000816007824 */ /* 0x00cfe200078e0202 */
[----:B-1----:R-:W-:-:S04]  /*96e0*/  SHF.L.U32 R5, R155, 0x1f, RZ ;  /* 0x0000001f9b057819 */ /* 0x002fc800000006ff */
[----:B------:R1:W2:Y:S01]  /*96f0*/  SYNCS.PHASECHK.TRANS64.TRYWAIT P1, [R0+URZ+0x16830], R5 ;  /* 0x01683005000075a7 */ /* 0x0002a2000802017f */
[----:B------:R-:W-:Y:S05]  /*9700*/  @!P0 BRA `(.L_x_15556) ;  /* 0x0000000000048947 */ /* 0x000fea0003800000 */
[----:B------:R-:W-:Y:S01]  /*9710*/  BPT.TRAP 0x1 ;  /* 0x000000040000795c */ /* 0x000fe20000300000 */
.L_x_15556:
[----:B0-----:R-:W-:Y:S01]  /*9720*/  IADD3 R3, R2, 0xe400, RZ ;  /* 0x0000e40002037810 */ /* 0x001fe20007ffe0ff */
[----:B------:R-:W-:Y:S01]  /*9730*/  IMAD.MOV.U32 R7, RZ, RZ, 0x40000040 ;  /* 0x40000040ff077424 */ /* 0x000fe200078e00ff */
[----:B------:R-:W-:Y:S02]  /*9740*/  LOP3.LUT R6, R28, 0x10000, RZ, 0xfc, !PT ;  /* 0x000100001c067812 */ /* 0x000fe400078efcff */
[----:B------:R-:W-:-:S04]  /*9750*/  SHF.R.U32.HI R3, RZ, 0x4, R3 ;  /* 0x00000004ff037819 */ /* 0x000fc80000011603 */
[----:B------:R-:W-:-:S04]  /*9760*/  LOP3.LUT R3, R3, 0x3fff, RZ, 0xc0, !PT ;  /* 0x00003fff03037812 */ /* 0x000fc800078ec0ff */
[----:B------:R-:W-:-:S05]  /*9770*/  LOP3.LUT R3, R3, 0x10000, RZ, 0xfc, !PT ;  /* 0x0001000003037812 */ /* 0x000fca00078efcff */
[----:B------:R0:W-:Y:S01]  /*9780*/  STL [R1+0x1c], R3 ;  /* 0x00001c0301007387 */ /* 0x0001e20000100800 */
[----:B--2---:R-:W-:Y:S05]  /*9790*/  @P1 BRA `(.L_x_15557) ;  /* 0x0000000000081947 */ /* 0x004fea0003800000 */
[----:B------:R-:W2:Y:S02]  /*97a0*/  SYNCS.PHASECHK.TRANS64.TRYWAIT P1, [R0+URZ+0x16830], R5 ;  /* 0x01683005000075a7 */ /* 0x000ea4000802017f */
[----:B--2---:R-:W-:Y:S05]  /*97b0*/  @!P1 BRA `(.L_x_15558) ;  /* 0x0000013c00309947 */ /* 0x004fea0003800000 */
.L_x_15557:
[----:B0-----:R-:W3:Y:S01]  /*97c0*/  LDL R3, [R1+0x1c] ;  /* 0x00001c0001037983 */ /* 0x001ee20000100800 */
[----:B-12---:R-:W-:Y:S01]  /*97d0*/  IMAD.MOV.U32 R5, RZ, RZ, 0x40000040 ;  /* 0x40000040ff057424 */ /* 0x006fe200078e00ff */
[----:B------:R-:W-:Y:S05]  /*97e0*/  WARPSYNC.ALL ;  /* 0x0000000000007948 */ /* 0x000fea0003800000 */
[C---:B------:R-:W-:Y:S01]  /*97f0*/  R2UR UR4, R6.reuse ;  /* 0x00000000060472ca */ /* 0x040fe200000e0000 */
[----:B-----5:R-:W-:Y:S01]  /*9800*/  WARPGROUP.ARRIVE ;  /* 0x00000000000079c5 */ /* 0x020fe20000000000 */
[----:B------:R-:W-:Y:S01]  /*9810*/  R2UR UR5, R7 ;  /* 0x00000000070572ca */ /* 0x000fe200000e0000 */
[----:B------:R-:W-:Y:S01]  /*9820*/  VIADD R10, R6, 0x2 ;  /* 0x00000002060a7836 */ /* 0x000fe20000000000 */
[----:B------:R-:W-:Y:S01]  /*9830*/  R2UR UR7, R5 ;  /* 0x00000000050772ca */ /* 0x000fe200000e0000 */
[----:B----4-:R-:W-:Y:S01]  /*9840*/  IMAD.MOV.U32 R11, RZ, RZ, 0x40000040 ;  /* 0x40000040ff0b7424 */ /* 0x010fe200078e00ff */
[----:B------:R-:W-:Y:S01]  /*9850*/  MOV R21, 0x40000040 ;  /* 0x4000004000157802 */ /* 0x000fe20000000f00 */
[----:B------:R-:W-:-:S02]  /*9860*/  IMAD.MOV.U32 R9, RZ, RZ, 0x40000040 ;  /* 0x40000040ff097424 */ /* 0x000fc400078e00ff */
[C---:B------:R-:W-:Y:S01]  /*9870*/  VIADD R20, R6.reuse, 0x4 ;  /* 0x0000000406147836 */ /* 0x040fe20000000000 */
[----:B------:R0:W-:Y:S01]  /*9880*/  STL.64 [R1+0x8], R10 ;  /* 0x0000080a01007387 */ /* 0x0001e20000100a00 */
[----:B------:R-:W-:Y:S02]  /*9890*/  VIADD R14, R6, 0x6 ;  /* 0x00000006060e7836 */ /* 0x000fe40000000000 */
[----:B------:R-:W-:Y:S02]  /*98a0*/  IMAD.MOV.U32 R15, RZ, RZ, 0x40000040 ;  /* 0x40000040ff0f7424 */ /* 0x000fe400078e00ff */
[----:B------:R-:W-:Y:S02]  /*98b0*/  IMAD.MOV.U32 R5, RZ, RZ, 0x40000040 ;  /* 0x40000040ff057424 */ /* 0x000fe400078e00ff */
[----:B---3--:R-:W-:-:S04]  /*98c0*/  IMAD R4, R22, 0x400, R3 ;  /* 0x0000040016047824 */ /* 0x008fc800078e0203 */
        /* <DEDUP_REMOVED lines=30> */
.L_x_15559:
[----:B------:R-:W2:Y:S01]  /*9ab0*/  LDL.LU R91, [R1+0x10] ;  /* 0x00001000015b7983 */ /* 0x000ea20000300800 */
[----:B------:R-:W-:Y:S01]  /*9ac0*/  ULDC UR4, c[0x0][0x9d8] ;  /* 0x0002760000047ab9 */ /* 0x000fe20000000800 */
[----:B------:R-:W0:Y:S01]  /*9ad0*/  LDC R93, c[0x0][0x448] ;  /* 0x00011200ff5d7b82 */ /* 0x000e220000000800 */
[----:B------:R-:W-:Y:S01]  /*9ae0*/  ULDC UR5, c[0x0][0x988] ;  /* 0x0002620000057ab9 */ /* 0x000fe20000000800 */
[----:B------:R-:W3:Y:S04]  /*9af0*/  LDL R89, [R1+0x44] ;  /* 0x0000440001597983 */ /* 0x000ee80000100800 */
[----:B------:R-:W3:Y:S01]  /*9b00*/  LDL R99, [R1+0x28] ;  /* 0x0000280001637983 */ /* 0x000ee20000100800 */
[----:B------:R-:W-:Y:S01]  /*9b10*/  FMUL.FTZ R12, R36, UR4 ;  /* 0x00000004240c7c20 */ /* 0x000fe20008410000 */
[----:B------:R-:W-:Y:S01]  /*9b20*/  FMUL.FTZ R3, R24, UR4 ;  /* 0x0000000418037c20 */ /* 0x000fe20008410000 */
[----:B------:R-:W-:Y:S01]  /*9b30*/  FMUL.FTZ R11, R33, UR4 ;  /* 0x00000004210b7c20 */ /* 0x000fe20008410000 */
[----:B------:R-:W4:Y:S01]  /*9b40*/  LDL R36, [R1+0x2c] ;  /* 0x00002c0001247983 */ /* 0x000f220000100800 */
[----:B------:R-:W-:Y:S01]  /*9b50*/  FMUL.FTZ R114, R26, UR4 ;  /* 0x000000041a727c20 */ /* 0x000fe20008410000 */
[----:B------:R-:W-:Y:S01]  /*9b60*/  FMUL.FTZ R110, R27, UR4 ;  /* 0x000000041b6e7c20 */ /* 0x000fe20008410000 */
[----:B------:R-:W-:Y:S01]  /*9b70*/  FMUL.FTZ R108, R30, UR4 ;  /* 0x000000041e6c7c20 */ /* 0x000fe20008410000 */
[----:B------:R-:W5:Y:S01]  /*9b80*/  LDL R95, [R1+0x20] ;  /* 0x00002000015f7983 */ /* 0x000f620000100800 */
[----:B------:R-:W-:Y:S01]  /*9b90*/  FMUL.FTZ R9, R31, UR4 ;  /* 0x000000041f097c20 */ /* 0x000fe20008410000 */
[----:B------:R-:W-:Y:S01]  /*9ba0*/  FMUL.FTZ R90, R34, UR4 ;  /* 0x00000004225a7c20 */ /* 0x000fe20008410000 */
[----:B------:R-:W1:Y:S01]  /*9bb0*/  MUFU.TANH R114, R114 ;  /* 0x0000007200727308 */ /* 0x000e620000002400 */
[----:B------:R-:W5:Y:S01]  /*9bc0*/  LDL R97, [R1+0x14] ;  /* 0x0000140001617983 */ /* 0x000f620000100800 */
[----:B------:R-:W-:Y:S01]  /*9bd0*/  FMUL.FTZ R35, R35, UR4 ;  /* 0x0000000423237c20 */ /* 0x000fe20008410000 */
[----:B------:R-:W-:Y:S01]  /*9be0*/  FMUL.FTZ R92, R38, UR4 ;  /* 0x00000004265c7c20 */ /* 0x000fe20008410000 */
[----:B------:R-:W-:Y:S01]  /*9bf0*/  FMUL.FTZ R13, R37, UR4 ;  /* 0x00000004250d7c20 */ /* 0x000fe20008410000 */
[----:B------:R-:W-:Y:S01]  /*9c00*/  FMUL.FTZ R37, R39, UR4 ;  /* 0x0000000427257c20 */ /* 0x000fe20008410000 */
[----:B------:R-:W-:Y:S01]  /*9c10*/  FMUL.FTZ R39, R42, UR4 ;  /* 0x000000042a277c20 */ /* 0x000fe20008410000 */
[----:B0-----:R-:W-:Y:S01]  /*9c20*/  ISETP.NE.AND P4, PT, R93, 0x1, PT ;  /* 0x000000015d00780c */ /* 0x001fe20003f85270 */
        /* <DEDUP_REMOVED lines=12> */
[----:B------:R-:W1:Y:S01]  /*9cf0*/  @P4 LDC R24, c[0x0][0x44c] ;  /* 0x00011300ff184b82 */ /* 0x000e620000000800 */
[----:B------:R-:W-:-:S03]  /*9d00*/  FMUL.FTZ R10, R32, UR4 ;  /* 0x00000004200a7c20 */ /* 0x000fc60008410000 */
[----:B------:R-:W0:Y:S04]  /*9d10*/  MUFU.TANH R9, R9 ;  /* 0x0000000900097308 */ /* 0x000e280000002400 */
[----:B------:R-:W0:Y:S04]  /*9d20*/  @P4 LDC R33, c[0x0][0x450] ;  /* 0x00011400ff214b82 */ /* 0x000e280000000800 */
[----:B------:R-:W5:Y:S08]  /*9d30*/  MUFU.TANH R90, R90 ;  /* 0x0000005a005a7308 */ /* 0x000f700000002400 */
[----:B------:R-:W5:Y:S08]  /*9d40*/  MUFU.TANH R35, R35 ;  /* 0x0000002300237308 */ /* 0x000f700000002400 */
[----:B------:R-:W5:Y:S08]  /*9d50*/  MUFU.TANH R92, R92 ;  /* 0x0000005c005c7308 */ /* 0x000f700000002400 */
[----:B------:R-:W5:Y:S08]  /*9d60*/  MUFU.TANH R37, R37 ;  /* 0x0000002500257308 */ /* 0x000f700000002400 */
[----:B------:R-:W5:Y:S01]  /*9d70*/  MUFU.TANH R39, R39 ;  /* 0x0000002700277308 */ /* 0x000f620000002400 */
[----:B------:R-:W-:Y:S01]  /*9d80*/  FMUL.FTZ R47, R50, UR4 ;  /* 0x00000004322f7c20 */ /* 0x000fe20008410000 */
[----:B------:R-:W-:-:S06]  /*9d90*/  FMUL.FTZ R30, R49, UR4 ;  /* 0x00000004311e7c20 */ /* 0x000fcc0008410000 */
[----:B------:R-:W5:Y:S01]  /*9da0*/  MUFU.TANH R41, R41 ;  /* 0x0000002900297308 */ /* 0x000f620000002400 */
[----:B------:R-:W-:Y:S01]  /*9db0*/  FMUL.FTZ R49, R51, UR4 ;  /* 0x0000000433317c20 */ /* 0x000fe20008410000 */
[----:B------:R-:W-:-:S06]  /*9dc0*/  FMUL.FTZ R29, R48, UR4 ;  /* 0x00000004301d7c20 */ /* 0x000fcc0008410000 */
[----:B------:R-:W5:Y:S01]  /*9dd0*/  MUFU.TANH R43, R43 ;  /* 0x0000002b002b7308 */ /* 0x000f620000002400 */
[----:B------:R-:W-:-:S07]  /*9de0*/  FMUL.FTZ R51, R54, UR4 ;  /* 0x0000000436337c20 */ /* 0x000fce0008410000 */
[----:B------:R-:W5:Y:S01]  /*9df0*/  MUFU.TANH R45, R45 ;  /* 0x0000002d002d7308 */ /* 0x000f620000002400 */
[----:B------:R-:W-:Y:S01]  /*9e00*/  FMUL.FTZ R32, R53, UR4 ;  /* 0x0000000435207c20 */ /* 0x000fe20008410000 */
[----:B------:R-:W-:-:S06]  /*9e10*/  FMUL.FTZ R53, R55, UR4 ;  /* 0x0000000437357c20 */ /* 0x000fcc0008410000 */
        /* <DEDUP_REMOVED lines=9> */
[----:B------:R-:W-:-:S07]  /*9eb0*/  FMUL.FTZ R63, R63, UR4 ;  /* 0x000000043f3f7c20 */ /* 0x000fce0008410000 */
[----:B------:R-:W5:Y:S08]  /*9ec0*/  MUFU.TANH R55, R55 ;  /* 0x0000003700377308 */ /* 0x000f700000002400 */
[----:B------:R-:W5:Y:S08]  /*9ed0*/  MUFU.TANH R57, R57 ;  /* 0x0000003900397308 */ /* 0x000f700000002400 */
[----:B------:R-:W5:Y:S08]  /*9ee0*/  MUFU.TANH R59, R59 ;  /* 0x0000003b003b7308 */ /* 0x000f700000002400 */
[----:B------:R-:W5:Y:S01]  /*9ef0*/  MUFU.TANH R63, R63 ;  /* 0x0000003f003f7308 */ /* 0x000f620000002400 */
[----:B------:R-:W-:Y:S01]  /*9f00*/  FMUL.FTZ R94, R71, UR4 ;  /* 0x00000004475e7c20 */ /* 0x000fe20008410000 */
[----:B--2---:R-:W-:Y:S01]  /*9f10*/  LOP3.LUT R91, R91, 0xfffffffe, RZ, 0xc0, !PT ;  /* 0xfffffffe5b5b7812 */ /* 0x004fe200078ec0ff */
[----:B------:R-:W-:Y:S01]  /*9f20*/  FMUL.FTZ R75, R75, UR4 ;  /* 0x000000044b4b7c20 */ /* 0x000fe20008410000 */
[----:B------:R-:W-:Y:S01]  /*9f30*/  FMUL.FTZ R79, R79, UR4 ;  /* 0x000000044f4f7c20 */ /* 0x000fe20008410000 */
[----:B------:R-:W-:Y:S01]  /*9f40*/  FMUL.FTZ R83, R83, UR4 ;  /* 0x0000000453537c20 */ /* 0x000fe20008410000 */
[----:B------:R-:W-:Y:S01]  /*9f50*/  @P4 LOP3.LUT R91, R91, 0x1, RZ, 0xfc, !PT ;  /* 0x000000015b5b4812 */ /* 0x000fe200078efcff */
[----:B------:R-:W-:Y:S01]  /*9f60*/  FMUL.FTZ R87, R87, UR4 ;  /* 0x0000000457577c20 */ /* 0x000fe20008410000 */
[----:B------:R-:W-:Y:S03]  /*9f70*/  MUFU.TANH R3, R3 ;  /* 0x0000000300037308 */ /* 0x000fe60000002400 */
[----:B------:R3:W-:Y:S05]  /*9f80*/  STL [R1+0x10], R91 ;  /* 0x0000105b01007387 */ /* 0x0007ea0000100800 */
[----:B------:R-:W-:Y:S01]  /*9f90*/  MUFU.TANH R4, R4 ;  /* 0x0000000400047308 */ /* 0x000fe20000002400 */
[----:B---3--:R-:W-:-:S07]  /*9fa0*/  IMAD.IADD R91, R89, 0x1, R99 ;  /* 0x00000001595b7824 */ /* 0x008fce00078e0263 */
[----:B------:R-:W-:Y:S01]  /*9fb0*/  MUFU.TANH R5, R5 ;  /* 0x0000000500057308 */ /* 0x000fe20000002400 */
[----:B-1----:R-:W-:-:S05]  /*9fc0*/  @P4 IMAD.HI.U32 R24, R91, R24, RZ ;  /* 0x000000185b184227 */ /* 0x002fca00078e00ff */
[----:B0-----:R-:W-:Y:S02]  /*9fd0*/  @P4 SHF.R.U32.HI R91, RZ, R33, R24 ;  /* 0x00000021ff5b4219 */ /* 0x001fe40000011618 */
[----:B------:R-:W-:Y:S03]  /*9fe0*/  MUFU.TANH R8, R8 ;  /* 0x0000000800087308 */ /* 0x000fe60000002400 */
[----:B------:R-:W0:Y:S01]  /*9ff0*/  SHFL.IDX PT, R24, R91, 0x1, 0x1c1f ;  /* 0x003c1f005b187f89 */ /* 0x000e2200000e0000 */
[----:B------:R-:W-:-:S04]  /*a000*/  IMAD.MOV.U32 R89, RZ, RZ, -0x80 ;  /* 0xffffff80ff597424 */ /* 0x000fc800078e00ff */
[----:B------:R-:W-:Y:S01]  /*a010*/  IMAD R89, R88, R89, 0x80 ;  /* 0x0000008058597424 */ /* 0x000fe200078e0259 */
[----:B------:R-:W-:Y:S04]  /*a020*/  MUFU.TANH R10, R10 ;  /* 0x0000000a000a7308 */ /* 0x000fe80000002400 */
[C-C-:B----4-:R-:W-:Y:S02]  /*a030*/  IADD3 R112, -R36.reuse, 0x1, R89.reuse ;  /* 0x0000000124707810 */ /* 0x150fe40007ffe159 */
[----:B-----5:R-:W-:Y:S02]  /*a040*/  IADD3 R89, -R36, R95, R89 ;  /* 0x0000005f24597210 */ /* 0x020fe40007ffe159 */
[----:B------:R-:W-:Y:S01]  /*a050*/  IADD3 R112, -R97, R112, R95 ;  /* 0x0000007061707210 */ /* 0x000fe20007ffe15f */
[----:B------:R-:W-:Y:S08]  /*a060*/  MUFU.TANH R11, R11 ;  /* 0x0000000b000b7308 */ /* 0x000ff00000002400 */
[----:B------:R-:W-:Y:S01]  /*a070*/  MUFU.TANH R12, R12 ;  /* 0x0000000c000c7308 */ /* 0x000fe20000002400 */
[----:B0-----:R-:W-:-:S04]  /*a080*/  VIADDMNMX R24, R24, R112, R89, PT ;  /* 0x0000007018187246 */ /* 0x001fc80003800159 */
[C---:B------:R-:W-:Y:S02]  /*a090*/  ISETP.GT.AND P1, PT, R24.reuse, RZ, PT ;  /* 0x000000ff1800720c */ /* 0x040fe40003f24270 */
[C---:B------:R-:W-:Y:S01]  /*a0a0*/  ISETP.GT.AND P2, PT, R24.reuse, 0x1, PT ;  /* 0x000000011800780c */ /* 0x040fe20003f44270 */
[----:B------:R-:W-:Y:S01]  /*a0b0*/  MUFU.TANH R13, R13 ;  /* 0x0000000d000d7308 */ /* 0x000fe20000002400 */
[----:B------:R-:W-:Y:S02]  /*a0c0*/  ISETP.GT.AND P3, PT, R24, 0x8, PT ;  /* 0x000000081800780c */ /* 0x000fe40003f64270 */
[----:B------:R-:W-:Y:S02]  /*a0d0*/  FSEL R114, R114, -INF , P1 ;  /* 0xff80000072727808 */ /* 0x000fe40000800000 */
[----:B------:R-:W-:Y:S02]  /*a0e0*/  FSEL R110, R110, -INF , P2 ;  /* 0xff8000006e6e7808 */ /* 0x000fe40001000000 */
[----:B------:R-:W-:Y:S01]  /*a0f0*/  ISETP.GT.AND P1, PT, R24, 0x9, PT ;  /* 0x000000091800780c */ /* 0x000fe20003f24270 */
[----:B------:R-:W-:Y:S01]  /*a100*/  MUFU.TANH R25, R25 ;  /* 0x0000001900197308 */ /* 0x000fe20000002400 */
[----:B------:R-:W-:-:S02]  /*a110*/  FSEL R108, R108, -INF , P3 ;  /* 0xff8000006c6c7808 */ /* 0x000fc40001800000 */
[----:B------:R-:W-:Y:S02]  /*a120*/  FMNMX.FTZ R93, R114, R110, !PT ;  /* 0x0000006e725d7209 */ /* 0x000fe40007810000 */
[----:B------:R-:W-:Y:S02]  /*a130*/  ISETP.GT.AND P2, PT, R24, 0x10, PT ;  /* 0x000000101800780c */ /* 0x000fe40003f44270 */
[----:B------:R-:W-:Y:S01]  /*a140*/  FSEL R36, R9, -INF , P1 ;  /* 0xff80000009247808 */ /* 0x000fe20000800000 */
[----:B------:R-:W-:Y:S01]  /*a150*/  MUFU.TANH R26, R26 ;  /* 0x0000001a001a7308 */ /* 0x000fe20000002400 */
[----:B------:R-:W-:Y:S02]  /*a160*/  FMNMX.FTZ R93, R108, R93, !PT ;  /* 0x0000005d6c5d7209 */ /* 0x000fe40007810000 */
[----:B------:R-:W-:Y:S02]  /*a170*/  ISETP.GT.AND P1, PT, R24, 0x11, PT ;  /* 0x000000111800780c */ /* 0x000fe40003f24270 */
[----:B------:R-:W-:-:S02]  /*a180*/  FSEL R40, R90, -INF , P2 ;  /* 0xff8000005a287808 */ /* 0x000fc40001000000 */
[----:B------:R-:W-:Y:S01]  /*a190*/  FMNMX.FTZ R93, R36, R93, !PT ;  /* 0x0000005d245d7209 */ /* 0x000fe20007810000 */
[----:B------:R-:W-:Y:S01]  /*a1a0*/  MUFU.TANH R27, R27 ;  /* 0x0000001b001b7308 */ /* 0x000fe20000002400 */
[----:B------:R-:W-:Y:S02]  /*a1b0*/  ISETP.GT.AND P2, PT, R24, 0x18, PT ;  /* 0x000000181800780c */ /* 0x000fe40003f44270 */
[----:B------:R-:W-:Y:S02]  /*a1c0*/  FSEL R38, R35, -INF , P1 ;  /* 0xff80000023267808 */ /* 0x000fe40000800000 */
[----:B------:R-:W-:Y:S02]  /*a1d0*/  FMNMX.FTZ R93, R40, R93, !PT ;  /* 0x0000005d285d7209 */ /* 0x000fe40007810000 */
        /* <DEDUP_REMOVED lines=19> */
[----:B------:R-:W-:Y:S01]  /*a310*/  FMNMX.FTZ R93, R52, R93, !PT ;  /* 0x0000005d345d7209 */ /* 0x000fe20007810000 */
[----:B------:R-:W-:Y:S01]  /*a320*/  FMUL.FTZ R33, R56, UR4 ;  /* 0x0000000438217c20 */ /* 0x000fe20008410000 */
        /* <DEDUP_REMOVED lines=9> */
[----:B------:R-:W-:Y:S01]  /*a3c0*/  FMNMX.FTZ R93, R54, R93, !PT ;  /* 0x0000005d365d7209 */ /* 0x000fe20007810000 */
[----:B------:R-:W-:Y:S01]  /*a3d0*/  FMUL.FTZ R90, R67, UR4 ;  /* 0x00000004435a7c20 */ /* 0x000fe20008410000 */
[----:B------:R-:W-:Y:S02]  /*a3e0*/  ISETP.GT.AND P2, PT, R24, 0x40, PT ;  /* 0x000000401800780c */ /* 0x000fe40003f44270 */
[----:B------:R-:W-:Y:S02]  /*a3f0*/  FSEL R62, R53, -INF , P1 ;  /* 0xff800000353e7808 */ /* 0x000fe40000800000 */
[----:B------:R-:W-:Y:S01]  /*a400*/  FMNMX.FTZ R93, R58, R93, !PT ;  /* 0x0000005d3a5d7209 */ /* 0x000fe20007810000 */
[----:B------:R-:W-:Y:S01]  /*a410*/  MUFU.TANH R9, R9 ;  /* 0x0000000900097308 */ /* 0x000fe20000002400 */
[----:B------:R-:W-:Y:S01]  /*a420*/  FMUL.FTZ R92, R70, UR4 ;  /* 0x00000004465c7c20 */ /* 0x000fe20008410000 */
[----:B------:R-:W-:Y:S02]  /*a430*/  ISETP.GT.AND P1, PT, R24, 0x41, PT ;  /* 0x000000411800780c */ /* 0x000fe40003f24270 */
[----:B------:R-:W-:-:S02]  /*a440*/  FSEL R70, R55, -INF , P2 ;  /* 0xff80000037467808 */ /* 0x000fc40001000000 */
[----:B------:R-:W-:Y:S02]  /*a450*/  FMNMX.FTZ R93, R62, R93, !PT ;  /* 0x0000005d3e5d7209 */ /* 0x000fe40007810000 */
[----:B------:R-:W0:Y:S01]  /*a460*/  MUFU.TANH R90, R90 ;  /* 0x0000005a005a7308 */ /* 0x000e220000002400 */
[----:B------:R-:W-:Y:S02]  /*a470*/  ISETP.GT.AND P2, PT, R24, 0x48, PT ;  /* 0x000000481800780c */ /* 0x000fe40003f44270 */
[----:B------:R-:W-:Y:S02]  /*a480*/  FSEL R66, R57, -INF , P1 ;  /* 0xff80000039427808 */ /* 0x000fe40000800000 */
[----:B------:R-:W-:Y:S01]  /*a490*/  FMNMX.FTZ R93, R70, R93, !PT ;  /* 0x0000005d465d7209 */ /* 0x000fe20007810000 */
[----:B------:R-:W-:Y:S01]  /*a4a0*/  FMUL.FTZ R35, R74, UR4 ;  /* 0x000000044a237c20 */ /* 0x000fe20008410000 */
[----:B------:R-:W-:Y:S01]  /*a4b0*/  ISETP.GT.AND P1, PT, R24, 0x49, PT ;  /* 0x000000491800780c */ /* 0x000fe20003f24270 */
[----:B------:R-:W1:Y:S01]  /*a4c0*/  MUFU.TANH R92, R92 ;  /* 0x0000005c005c7308 */ /* 0x000e620000002400 */
[----:B------:R-:W-:-:S02]  /*a4d0*/  FSEL R74, R59, -INF , P2 ;  /* 0xff8000003b4a7808 */ /* 0x000fc40001000000 */
[----:B------:R-:W-:Y:S01]  /*a4e0*/  FMNMX.FTZ R93, R66, R93, !PT ;  /* 0x0000005d425d7209 */ /* 0x000fe20007810000 */
[----:B------:R-:W-:Y:S01]  /*a4f0*/  FMUL.FTZ R37, R78, UR4 ;  /* 0x000000044e257c20 */ /* 0x000fe20008410000 */
[----:B------:R-:W-:Y:S02]  /*a500*/  ISETP.GT.AND P2, PT, R24, 0x50, PT ;  /* 0x000000501800780c */ /* 0x000fe40003f44270 */
[----:B------:R-:W-:Y:S01]  /*a510*/  FSEL R78, R63, -INF , P1 ;  /* 0xff8000003f4e7808 */ /* 0x000fe20000800000 */
[----:B------:R-:W2:Y:S01]  /*a520*/  MUFU.TANH R94, R94 ;  /* 0x0000005e005e7308 */ /* 0x000ea20000002400 */
[----:B------:R-:W-:Y:S02]  /*a530*/  FMNMX.FTZ R93, R74, R93, !PT ;  /* 0x0000005d4a5d7209 */ /* 0x000fe40007810000 */
[----:B------:R-:W-:Y:S02]  /*a540*/  ISETP.GT.AND P1, PT, R24, 0x51, PT ;  /* 0x000000511800780c */ /* 0x000fe40003f24270 */
[----:B------:R-:W-:-:S03]  /*a550*/  FMNMX.FTZ R93, R78, R93, !PT ;  /* 0x0000005d4e5d7209 */ /* 0x000fc60007810000 */
[----:B------:R3:W-:Y:S01]  /*a560*/  MUFU.TANH R98, R37 ;  /* 0x0000002500627308 */ /* 0x0007e20000002400 */
[----:B0-----:R-:W-:-:S07]  /*a570*/  FSEL R90, R90, -INF , P1 ;  /* 0xff8000005a5a7808 */ /* 0x001fce0000800000 */
[----:B------:R-:W0:Y:S01]  /*a580*/  MUFU.TANH R35, R35 ;  /* 0x0000002300237308 */ /* 0x000e220000002400 */
[----:B---3--:R-:W-:Y:S01]  /*a590*/  FMUL.FTZ R37, R82, UR4 ;  /* 0x0000000452257c20 */ /* 0x008fe20008410000 */
[----:B------:R-:W-:Y:S02]  /*a5a0*/  FSEL R82, R9, -INF , P2 ;  /* 0xff80000009527808 */ /* 0x000fe40001000000 */
[----:B------:R-:W-:Y:S02]  /*a5b0*/  ISETP.GT.AND P2, PT, R24, 0x58, PT ;  /* 0x000000581800780c */ /* 0x000fe40003f44270 */
[----:B------:R-:W-:Y:S02]  /*a5c0*/  FMNMX.FTZ R93, R82, R93, !PT ;  /* 0x0000005d525d7209 */ /* 0x000fe40007810000 */
[----:B------:R-:W3:Y:S01]  /*a5d0*/  MUFU.TANH R75, R75 ;  /* 0x0000004b004b7308 */ /* 0x000ee20000002400 */
[----:B------:R-:W-:Y:S02]  /*a5e0*/  ISETP.GT.AND P1, PT, R24, 0x59, PT ;  /* 0x000000591800780c */ /* 0x000fe40003f24270 */
[----:B-1----:R-:W-:-:S02]  /*a5f0*/  FSEL R92, R92, -INF , P2 ;  /* 0xff8000005c5c7808 */ /* 0x002fc40001000000 */
[----:B------:R-:W-:Y:S02]  /*a600*/  FMNMX.FTZ R93, R90, R93, !PT ;  /* 0x0000005d5a5d7209 */ /* 0x000fe40007810000 */
[----:B------:R-:W-:Y:S01]  /*a610*/  ISETP.GT.AND P2, PT, R24, 0x60, PT ;  /* 0x000000601800780c */ /* 0x000fe20003f44270 */
[----:B------:R-:W1:Y:S01]  /*a620*/  MUFU.TANH R79, R79 ;  /* 0x0000004f004f7308 */ /* 0x000e620000002400 */
[----:B--2---:R-:W-:Y:S02]  /*a630*/  FSEL R94, R94, -INF , P1 ;  /* 0xff8000005e5e7808 */ /* 0x004fe40000800000 */
[----:B------:R-:W-:Y:S01]  /*a640*/  FMNMX.FTZ R93, R92, R93, !PT ;  /* 0x0000005d5c5d7209 */ /* 0x000fe20007810000 */
[----:B------:R-:W-:Y:S01]  /*a650*/  FMUL.FTZ R9, R86, UR4 ;  /* 0x0000000456097c20 */ /* 0x000fe20008410000 */
        /* <DEDUP_REMOVED lines=9> */
[----:B------:R-:W-:Y:S02]  /*a6f0*/  FSEL R98, R98, -INF , P2 ;  /* 0xff80000062627808 */ /* 0x000fe40001000000 */
[----:B------:R-:W-:-:S03]  /*a700*/  FMNMX.FTZ R93, R96, R93, !PT ;  /* 0x0000005d605d7209 */ /* 0x000fc60007810000 */
[----:B------:R-:W3:Y:S01]  /*a710*/  MUFU.TANH R9, R9 ;  /* 0x0000000900097308 */ /* 0x000ee20000002400 */
[----:B------:R-:W-:Y:S02]  /*a720*/  ISETP.GT.AND P2, PT, R24, 0x70, PT ;  /* 0x000000701800780c */ /* 0x000fe40003f44270 */
[----:B-1----:R-:W-:Y:S02]  /*a730*/  FSEL R100, R79, -INF , P1 ;  /* 0xff8000004f647808 */ /* 0x002fe40000800000 */
[----:B------:R-:W-:-:S03]  /*a740*/  FMNMX.FTZ R93, R98, R93, !PT ;  /* 0x0000005d625d7209 */ /* 0x000fc60007810000 */
[----:B------:R-:W1:Y:S01]  /*a750*/  MUFU.TANH R87, R87 ;  /* 0x0000005700577308 */ /* 0x000e620000002400 */
[----:B------:R-:W-:Y:S01]  /*a760*/  FMUL.FTZ R35, R60, UR4 ;  /* 0x000000043c237c20 */ /* 0x000fe20008410000 */
[----:B------:R-:W-:Y:S02]  /*a770*/  ISETP.GT.AND P1, PT, R24, 0x71, PT ;  /* 0x000000711800780c */ /* 0x000fe40003f24270 */
[----:B0-----:R-:W-:Y:S02]  /*a780*/  FSEL R60, R37, -INF , P2 ;  /* 0xff800000253c7808 */ /* 0x001fe40001000000 */
[----:B------:R-:W-:Y:S02]  /*a790*/  FMNMX.FTZ R93, R100, R93, !PT ;  /* 0x0000005d645d7209 */ /* 0x000fe40007810000 */
[----:B------:R-:W-:Y:S02]  /*a7a0*/  ISETP.GT.AND P2, PT, R24, 0x78, PT ;  /* 0x000000781800780c */ /* 0x000fe40003f44270 */
[----:B--2---:R-:W-:-:S02]  /*a7b0*/  FSEL R102, R83, -INF , P1 ;  /* 0xff80000053667808 */ /* 0x004fc40000800000 */
[----:B------:R-:W-:Y:S02]  /*a7c0*/  FMNMX.FTZ R93, R60, R93, !PT ;  /* 0x0000005d3c5d7209 */ /* 0x000fe40007810000 */
[----:B------:R-:W-:Y:S02]  /*a7d0*/  ISETP.GT.AND P1, PT, R24, 0x79, PT ;  /* 0x000000791800780c */ /* 0x000fe40003f24270 */
[----:B---3--:R-:W-:Y:S02]  /*a7e0*/  FSEL R106, R9, -INF , P2 ;  /* 0xff800000096a7808 */ /* 0x008fe40001000000 */
[----:B------:R-:W-:Y:S02]  /*a7f0*/  FMNMX.FTZ R93, R102, R93, !PT ;  /* 0x0000005d665d7209 */ /* 0x000fe40007810000 */
[----:B-1----:R-:W-:Y:S02]  /*a800*/  FSEL R104, R87, -INF , P1 ;  /* 0xff80000057687808 */ /* 0x002fe40000800000 */
[----:B------:R-:W-:-:S04]  /*a810*/  FMNMX.FTZ R93, R106, R93, !PT ;  /* 0x0000005d6a5d7209 */ /* 0x000fc80007810000 */
[----:B------:R-:W-:-:S05]  /*a820*/  FMNMX.FTZ R93, R104, R93, !PT ;  /* 0x0000005d685d7209 */ /* 0x000fca0007810000 */
[----:B------:R-:W0:Y:S04]  /*a830*/  SHFL.BFLY PT, R24, R93, 0x2, 0x1f ;  /* 0x0c401f005d187f89 */ /* 0x000e2800000e0000 */
[----:B------:R-:W1:Y:S01]  /*a840*/  SHFL.IDX PT, R63, R91, RZ, 0x1c1f ;  /* 0x001c1fff5b3f7589 */ /* 0x000e6200000e0000 */
[----:B0-----:R-:W-:-:S05]  /*a850*/  FMNMX.FTZ R9, R93, R24, !PT ;  /* 0x000000185d097209 */ /* 0x001fca0007810000 */
[----:B------:R-:W0:Y:S01]  /*a860*/  SHFL.BFLY PT, R24, R9, 0x1, 0x1f ;  /* 0x0c201f0009187f89 */ /* 0x000e2200000e0000 */
[----:B-1----:R-:W-:Y:S01]  /*a870*/  VIADDMNMX R63, R63, R112, R89, PT ;  /* 0x000000703f3f7246 */ /* 0x002fe20003800159 */
[----:B------:R-:W-:-:S03]  /*a880*/  FMUL.FTZ R39, R64, UR4 ;  /* 0x0000000440277c20 */ /* 0x000fc60008410000 */
[C---:B------:R-:W-:Y:S02]  /*a890*/  ISETP.GT.AND P2, PT, R63.reuse, 0x1, PT ;  /* 0x000000013f00780c */ /* 0x040fe40003f44270 */
[----:B------:R-:W-:Y:S02]  /*a8a0*/  ISETP.GT.AND P3, PT, R63, 0x8, PT ;  /* 0x000000083f00780c */ /* 0x000fe40003f64270 */
[----:B------:R-:W-:Y:S02]  /*a8b0*/  FSEL R4, R4, -INF , P2 ;  /* 0xff80000004047808 */ /* 0x000fe40001000000 */
[----:B0-----:R-:W-:Y:S01]  /*a8c0*/  FMNMX.FTZ R24, R9, R24, !PT ;  /* 0x0000001809187209 */ /* 0x001fe20007810000 */
[----:B------:R-:W-:Y:S02]  /*a8d0*/  IMAD.U32 R9, RZ, RZ, UR5 ;  /* 0x00000005ff097e24 */ /* 0x000fe4000f8e00ff */
[----:B------:R-:W-:Y:S01]  /*a8e0*/  FMUL.FTZ R47, R72, UR4 ;  /* 0x00000004482f7c20 */ /* 0x000fe20008410000 */
[----:B------:R-:W-:Y:S01]  /*a8f0*/  ISETP.GT.AND P2, PT, R63, 0x10, PT ;  /* 0x000000103f00780c */ /* 0x000fe20003f44270 */
[----:B------:R-:W-:Y:S01]  /*a900*/  FMUL.FTZ R51, R76, UR4 ;  /* 0x000000044c337c20 */ /* 0x000fe20008410000 */
[C---:B------:R-:W-:Y:S01]  /*a910*/  FMUL.FTZ R59, R24.reuse, R9 ;  /* 0x00000009183b7220 */ /* 0x040fe20000410000 */
[----:B------:R-:W-:Y:S01]  /*a920*/  FSETP.NEU.FTZ.AND P1, PT, R24, -INF , PT ;  /* 0xff8000001800780b */ /* 0x000fe20003f3d000 */
[----:B------:R-:W-:Y:S01]  /*a930*/  FMUL.FTZ R55, R80, UR4 ;  /* 0x0000000450377c20 */ /* 0x000fe20008410000 */
[----:B------:R-:W-:Y:S01]  /*a940*/  FMUL.FTZ R37, R61, UR4 ;  /* 0x000000043d257c20 */ /* 0x000fe20008410000 */
[----:B------:R-:W0:Y:S01]  /*a950*/  MUFU.TANH R30, R30 ;  /* 0x0000001e001e7308 */ /* 0x000e220000002400 */
[----:B------:R-:W-:-:S07]  /*a960*/  FSEL R59, R59, RZ, P1 ;  /* 0x000000ff3b3b7208 */ /* 0x000fce0000800000 */
[----:B------:R-:W1:Y:S01]  /*a970*/  MUFU.TANH R31, R31 ;  /* 0x0000001f001f7308 */ /* 0x000e620000002400 */
[----:B------:R-:W-:-:S07]  /*a980*/  ISETP.GT.AND P1, PT, R63, RZ, PT ;  /* 0x000000ff3f00720c */ /* 0x000fce0003f24270 */
[----:B------:R-:W2:Y:S01]  /*a990*/  MUFU.TANH R32, R32 ;  /* 0x0000002000207308 */ /* 0x000ea20000002400 */
[----:B------:R-:W-:-:S07]  /*a9a0*/  FSEL R64, R3, -INF , P1 ;  /* 0xff80000003407808 */ /* 0x000fce0000800000 */
[----:B------:R-:W3:Y:S01]  /*a9b0*/  MUFU.TANH R33, R33 ;  /* 0x0000002100217308 */ /* 0x000ee20000002400 */
[----:B------:R-:W-:-:S07]  /*a9c0*/  ISETP.GT.AND P1, PT, R63, 0x9, PT ;  /* 0x000000093f00780c */ /* 0x000fce0003f24270 */
[----:B------:R-:W4:Y:S01]  /*a9d0*/  MUFU.TANH R34, R34 ;  /* 0x0000002200227308 */ /* 0x000f220000002400 */
[----:B------:R-:W-:Y:S01]  /*a9e0*/  FSEL R72, R5, -INF , P3 ;  /* 0xff80000005487808 */ /* 0x000fe20001800000 */
[----:B------:R-:W-:Y:S01]  /*a9f0*/  FMUL.FTZ R41, R65, UR4 ;  /* 0x0000000441297c20 */ /* 0x000fe20008410000 */
[----:B------:R-:W-:Y:S01]  /*aa00*/  FMNMX.FTZ R3, R64, R4, !PT ;  /* 0x0000000440037209 */ /* 0x000fe20007810000 */
[----:B------:R-:W-:Y:S01]  /*aa10*/  FMUL.FTZ R43, R68, UR4 ;  /* 0x00000004442b7c20 */ /* 0x000fe20008410000 */
[----:B------:R-:W-:Y:S01]  /*aa20*/  FSEL R8, R8, -INF , P1 ;  /* 0xff80000008087808 */ /* 0x000fe20000800000 */
[----:B------:R-:W-:Y:S01]  /*aa30*/  FMUL.FTZ R45, R69, UR4 ;  /* 0x00000004452d7c20 */ /* 0x000fe20008410000 */
[----:B------:R-:W-:Y:S01]  /*aa40*/  FMNMX.FTZ R3, R72, R3, !PT ;  /* 0x0000000348037209 */ /* 0x000fe20007810000 */
[----:B------:R-:W5:Y:S01]  /*aa50*/  MUFU.TANH R35, R35 ;  /* 0x0000002300237308 */ /* 0x000f620000002400 */
[----:B------:R-:W-:Y:S01]  /*aa60*/  ISETP.GT.AND P1, PT, R63, 0x11, PT ;  /* 0x000000113f00780c */ /* 0x000fe20003f24270 */
[----:B------:R-:W-:Y:S01]  /*aa70*/  FMUL.FTZ R49, R73, UR4 ;  /* 0x0000000449317c20 */ /* 0x000fe20008410000 */
[----:B------:R-:W-:Y:S01]  /*aa80*/  FSEL R10, R10, -INF , P2 ;  /* 0xff8000000a0a7808 */ /* 0x000fe20001000000 */
[----:B------:R-:W-:Y:S01]  /*aa90*/  FMUL.FTZ R53, R77, UR4 ;  /* 0x000000044d357c20 */ /* 0x000fe20008410000 */
[----:B------:R-:W-:Y:S01]  /*aaa0*/  FMNMX.FTZ R3, R8, R3, !PT ;  /* 0x0000000308037209 */ /* 0x000fe20007810000 */
[----:B------:R-:W-:Y:S01]  /*aab0*/  FMUL.FTZ R57, R81, UR4 ;  /* 0x0000000451397c20 */ /* 0x000fe20008410000 */
[----:B------:R-:W-:Y:S01]  /*aac0*/  ISETP.GT.AND P2, PT, R63, 0x18, PT ;  /* 0x000000183f00780c */ /* 0x000fe20003f44270 */
[----:B------:R-:W-:Y:S01]  /*aad0*/  MUFU.TANH R39, R39 ;  /* 0x0000002700277308 */ /* 0x000fe20000002400 */
[----:B------:R-:W-:Y:S01]  /*aae0*/  FSEL R76, R11, -INF , P1 ;  /* 0xff8000000b4c7808 */ /* 0x000fe20000800000 */
[----:B------:R-:W5:Y:S01]  /*aaf0*/  S2R R101, SR_CgaCtaId ;  /* 0x0000000000657919 */ /* 0x000f620000008800 */
[----:B------:R-:W-:Y:S01]  /*ab00*/  FMNMX.FTZ R3, R10, R3, !PT ;  /* 0x000000030a037209 */ /* 0x000fe20007810000 */
[----:B------:R-:W-:Y:S01]  /*ab10*/  FFMA.FTZ R5, R36, R9, -R59 ;  /* 0x0000000924057223 */ /* 0x000fe2000001083b */
[----:B------:R-:W-:Y:S01]  /*ab20*/  ISETP.GT.AND P1, PT, R63, 0x19, PT ;  /* 0x000000193f00780c */ /* 0x000fe20003f24270 */
[----:B------:R-:W-:Y:S01]  /*ab30*/  VIADD R0, R0, 0x16840 ;  /* 0x0001684000007836 */ /* 0x000fe20000000000 */
[----:B------:R-:W-:Y:S01]  /*ab40*/  FSEL R36, R12, -INF , P2 ;  /* 0xff8000000c247808 */ /* 0x000fe20001000000 */
[----:B------:R-:W-:Y:S01]  /*ab50*/  ULDC UR5, c[0x0][0x9d8] ;  /* 0x0002760000057ab9 */ /* 0x000fe20000000800 */
[----:B------:R-:W-:-:S02]  /*ab60*/  FMNMX.FTZ R3, R76, R3, !PT ;  /* 0x000000034c037209 */ /* 0x000fc40007810000 */
[----:B------:R-:W-:Y:S02]  /*ab70*/  ISETP.GT.AND P2, PT, R63, 0x20, PT ;  /* 0x000000203f00780c */ /* 0x000fe40003f44270 */
[----:B------:R-:W-:Y:S02]  /*ab80*/  FSEL R80, R13, -INF , P1 ;  /* 0xff8000000d507808 */ /* 0x000fe40000800000 */
[----:B------:R-:W-:Y:S01]  /*ab90*/  FMNMX.FTZ R3, R36, R3, !PT ;  /* 0x0000000324037209 */ /* 0x000fe20007810000 */
[----:B------:R-:W-:Y:S01]  /*aba0*/  FFMA.FTZ R145, R40, R9, -R59 ;  /* 0x0000000928917223 */ /* 0x000fe2000001083b */
[----:B------:R-:W-:Y:S02]  /*abb0*/  ISETP.GT.AND P1, PT, R63, 0x21, PT ;  /* 0x000000213f00780c */ /* 0x000fe40003f24270 */
[----:B------:R-:W-:Y:S02]  /*abc0*/  FSEL R40, R25, -INF , P2 ;  /* 0xff80000019287808 */ /* 0x000fe40001000000 */
[----:B------:R-:W-:Y:S01]  /*abd0*/  FMNMX.FTZ R3, R80, R3, !PT ;  /* 0x0000000350037209 */ /* 0x000fe20007810000 */
[----:B------:R-:W-:Y:S01]  /*abe0*/  FMUL.FTZ R61, R84, UR4 ;  /* 0x00000004543d7c20 */ /* 0x000fe20008410000 */
[----:B------:R-:W-:-:S02]  /*abf0*/  ISETP.GT.AND P2, PT, R63, 0x28, PT ;  /* 0x000000283f00780c */ /* 0x000fc40003f44270 */
[----:B------:R-:W-:Y:S02]  /*ac00*/  FSEL R84, R26, -INF , P1 ;  /* 0xff8000001a547808 */ /* 0x000fe40000800000 */
[----:B------:R-:W-:Y:S01]  /*ac10*/  FMNMX.FTZ R3, R40, R3, !PT ;  /* 0x0000000328037209 */ /* 0x000fe20007810000 */
[----:B------:R-:W-:Y:S01]  /*ac20*/  FFMA.FTZ R26, R38, R9, -R59 ;  /* 0x00000009261a7223 */ /* 0x000fe2000001083b */
[----:B------:R-:W-:Y:S02]  /*ac30*/  ISETP.GT.AND P1, PT, R63, 0x29, PT ;  /* 0x000000293f00780c */ /* 0x000fe40003f24270 */
[----:B------:R-:W-:Y:S02]  /*ac40*/  FSEL R38, R27, -INF , P2 ;  /* 0xff8000001b267808 */ /* 0x000fe40001000000 */
[----:B------:R-:W-:Y:S02]  /*ac50*/  FMNMX.FTZ R3, R84, R3, !PT ;  /* 0x0000000354037209 */ /* 0x000fe40007810000 */
[----:B------:R-:W-:-:S02]  /*ac60*/  ISETP.GT.AND P2, PT, R63, 0x30, PT ;  /* 0x000000303f00780c */ /* 0x000fc40003f44270 */
[----:B------:R-:W-:Y:S02]  /*ac70*/  FSEL R28, R28, -INF , P1 ;  /* 0xff8000001c1c7808 */ /* 0x000fe40000800000 */
[----:B------:R-:W-:Y:S01]  /*ac80*/  FMNMX.FTZ R3, R38, R3, !PT ;  /* 0x0000000326037209 */ /* 0x000fe20007810000 */
[--C-:B------:R-:W-:Y:S01]  /*ac90*/  FFMA.FTZ R147, R44, R9, -R59.reuse ;  /* 0x000000092c937223 */ /* 0x100fe2000001083b */
[----:B------:R-:W-:Y:S02]  /*aca0*/  ISETP.GT.AND P1, PT, R63, 0x31, PT ;  /* 0x000000313f00780c */ /* 0x000fe40003f24270 */
[----:B------:R-:W-:Y:S02]  /*acb0*/  FSEL R44, R29, -INF , P2 ;  /* 0xff8000001d2c7808 */ /* 0x000fe40001000000 */
[----:B------:R-:W-:Y:S01]  /*acc0*/  FMNMX.FTZ R3, R28, R3, !PT ;  /* 0x000000031c037209 */ /* 0x000fe20007810000 */
[----:B------:R-:W-:Y:S01]  /*acd0*/  FFMA.FTZ R151, R108, R9, -R59 ;  /* 0x000000096c977223 */ /* 0x000fe2000001083b */
[----:B------:R-:W-:-:S02]  /*ace0*/  ISETP.GT.AND P2, PT, R63, 0x38, PT ;  /* 0x000000383f00780c */ /* 0x000fc40003f44270 */
[----:B0-----:R-:W-:Y:S02]  /*acf0*/  FSEL R108, R30, -INF , P1 ;  /* 0xff8000001e6c7808 */ /* 0x001fe40000800000 */
[----:B------:R-:W-:Y:S01]  /*ad00*/  FMNMX.FTZ R3, R44, R3, !PT ;  /* 0x000000032c037209 */ /* 0x000fe20007810000 */
[----:B------:R-:W-:Y:S01]  /*ad10*/  FFMA.FTZ R30, R42, R9, -R59 ;  /* 0x000000092a1e7223 */ /* 0x000fe2000001083b */
[----:B------:R-:W-:Y:S02]  /*ad20*/  ISETP.GT.AND P1, PT, R63, 0x39, PT ;  /* 0x000000393f00780c */ /* 0x000fe40003f24270 */
[----:B-1----:R-:W-:Y:S02]  /*ad30*/  FSEL R42, R31, -INF , P2 ;  /* 0xff8000001f2a7808 */ /* 0x002fe40001000000 */
[----:B------:R-:W-:Y:S01]  /*ad40*/  FMNMX.FTZ R3, R108, R3, !PT ;  /* 0x000000036c037209 */ /* 0x000fe20007810000 */
[----:B------:R-:W0:Y:S01]  /*ad50*/  MUFU.TANH R37, R37 ;  /* 0x0000002500257308 */ /* 0x000e220000002400 */
[----:B------:R-:W-:-:S02]  /*ad60*/  ISETP.GT.AND P2, PT, R63, 0x40, PT ;  /* 0x000000403f00780c */ /* 0x000fc40003f44270 */
[----:B--2---:R-:W-:Y:S02]  /*ad70*/  FSEL R32, R32, -INF , P1 ;  /* 0xff80000020207808 */ /* 0x004fe40000800000 */
[----:B------:R-:W-:Y:S01]  /*ad80*/  FMNMX.FTZ R3, R42, R3, !PT ;  /* 0x000000032a037209 */ /* 0x000fe20007810000 */
[--C-:B------:R-:W-:Y:S01]  /*ad90*/  FFMA.FTZ R141, R48, R9, -R59.reuse ;  /* 0x00000009308d7223 */ /* 0x100fe2000001083b */
[----:B------:R-:W-:Y:S02]  /*ada0*/  ISETP.GT.AND P1, PT, R63, 0x41, PT ;  /* 0x000000413f00780c */ /* 0x000fe40003f24270 */
[----:B---3--:R-:W-:Y:S02]  /*adb0*/  FSEL R48, R33, -INF , P2 ;  /* 0xff80000021307808 */ /* 0x008fe40001000000 */
[----:B------:R-:W-:Y:S01]  /*adc0*/  FMNMX.FTZ R3, R32, R3, !PT ;  /* 0x0000000320037209 */ /* 0x000fe20007810000 */
[----:B------:R-:W1:Y:S01]  /*add0*/  MUFU.TANH R41, R41 ;  /* 0x0000002900297308 */ /* 0x000e620000002400 */
[----:B------:R-:W-:Y:S01]  /*ade0*/  FFMA.FTZ R68, R110, R9, -R59 ;  /* 0x000000096e447223 */ /* 0x000fe2000001083b */
[----:B------:R-:W-:-:S02]  /*adf0*/  ISETP.GT.AND P2, PT, R63, 0x48, PT ;  /* 0x000000483f00780c */ /* 0x000fc40003f44270 */
[----:B----4-:R-:W-:Y:S02]  /*ae00*/  FSEL R110, R34, -INF , P1 ;  /* 0xff800000226e7808 */ /* 0x010fe40000800000 */
[----:B------:R-:W-:Y:S02]  /*ae10*/  FMNMX.FTZ R3, R48, R3, !PT ;  /* 0x0000000330037209 */ /* 0x000fe40007810000 */
[----:B------:R-:W2:Y:S01]  /*ae20*/  MUFU.TANH R43, R43 ;  /* 0x0000002b002b7308 */ /* 0x000ea20000002400 */
[----:B------:R-:W-:Y:S02]  /*ae30*/  ISETP.GT.AND P1, PT, R63, 0x49, PT ;  /* 0x000000493f00780c */ /* 0x000fe40003f24270 */
[----:B-----5:R-:W-:Y:S02]  /*ae40*/  FSEL R112, R35, -INF , P2 ;  /* 0xff80000023707808 */ /* 0x020fe40001000000 */
[----:B------:R-:W-:Y:S01]  /*ae50*/  FMNMX.FTZ R3, R110, R3, !PT ;  /* 0x000000036e037209 */ /* 0x000fe20007810000 */
[----:B------:R-:W-:Y:S01]  /*ae60*/  FFMA.FTZ R149, R114, R9, -R59 ;  /* 0x0000000972957223 */ /* 0x000fe2000001083b */
[----:B------:R-:W-:Y:S01]  /*ae70*/  ISETP.GT.AND P2, PT, R63, 0x50, PT ;  /* 0x000000503f00780c */ /* 0x000fe20003f44270 */
[----:B------:R-:W3:Y:S01]  /*ae80*/  MUFU.TANH R45, R45 ;  /* 0x0000002d002d7308 */ /* 0x000ee20000002400 */
[----:B0-----:R-:W-:-:S02]  /*ae90*/  FSEL R114, R37, -INF , P1 ;  /* 0xff80000025727808 */ /* 0x001fc40000800000 */
[----:B------:R-:W-:Y:S01]  /*aea0*/  FMNMX.FTZ R3, R112, R3, !PT ;  /* 0x0000000370037209 */ /* 0x000fe20007810000 */
[----:B------:R-:W-:Y:S01]  /*aeb0*/  FFMA.FTZ R143, R52, R9, -R59 ;  /* 0x00000009348f7223 */ /* 0x000fe2000001083b */
[----:B------:R-:W-:Y:S02]  /*aec0*/  ISETP.GT.AND P1, PT, R63, 0x51, PT ;  /* 0x000000513f00780c */ /* 0x000fe40003f24270 */
[----:B------:R-:W-:Y:S01]  /*aed0*/  FSEL R52, R39, -INF , P2 ;  /* 0xff80000027347808 */ /* 0x000fe20001000000 */
[----:B------:R-:W0:Y:S01]  /*aee0*/  MUFU.TANH R47, R47 ;  /* 0x0000002f002f7308 */ /* 0x000e220000002400 */
[----:B------:R-:W-:Y:S02]  /*aef0*/  FMNMX.FTZ R3, R114, R3, !PT ;  /* 0x0000000372037209 */ /* 0x000fe40007810000 */
[----:B------:R-:W-:Y:S02]  /*af00*/  ISETP.GT.AND P2, PT, R63, 0x58, PT ;  /* 0x000000583f00780c */ /* 0x000fe40003f44270 */
[----:B-1----:R-:W-:-:S02]  /*af10*/  FSEL R116, R41, -INF , P1 ;  /* 0xff80000029747808 */ /* 0x002fc40000800000 */
[----:B------:R-:W-:Y:S01]  /*af20*/  FMNMX.FTZ R3, R52, R3, !PT ;  /* 0x0000000334037209 */ /* 0x000fe20007810000 */
[----:B------:R-:W1:Y:S01]  /*af30*/  MUFU.TANH R49, R49 ;  /* 0x0000003100317308 */ /* 0x000e620000002400 */
[----:B------:R-:W-:Y:S02]  /*af40*/  ISETP.GT.AND P1, PT, R63, 0x59, PT ;  /* 0x000000593f00780c */ /* 0x000fe40003f24270 */
[----:B--2---:R-:W-:Y:S02]  /*af50*/  FSEL R120, R43, -INF , P2 ;  /* 0xff8000002b787808 */ /* 0x004fe40001000000 */
[----:B------:R-:W-:-:S03]  /*af60*/  FMNMX.FTZ R3, R116, R3, !PT ;  /* 0x0000000374037209 */ /* 0x000fc60007810000 */
[----:B------:R-:W2:Y:S01]  /*af70*/  MUFU.TANH R51, R51 ;  /* 0x0000003300337308 */ /* 0x000ea20000002400 */
[----:B------:R-:W-:Y:S01]  /*af80*/  ISETP.GT.AND P2, PT, R63, 0x60, PT ;  /* 0x000000603f00780c */ /* 0x000fe20003f44270 */
[----:B------:R-:W-:Y:S01]  /*af90*/  FMUL.FTZ R65, R85, UR4 ;  /* 0x0000000455417c20 */ /* 0x000fe20008410000 */
[----:B---3--:R-:W-:-:S05]  /*afa0*/  FSEL R122, R45, -INF , P1 ;  /* 0xff8000002d7a7808 */ /* 0x008fca0000800000 */
[----:B------:R-:W-:Y:S01]  /*afb0*/  MUFU.TANH R55, R55 ;  /* 0x0000003700377308 */ /* 0x000fe20000002400 */
[----:B------:R-:W-:Y:S01]  /*afc0*/  FMNMX.FTZ R3, R120, R3, !PT ;  /* 0x0000000378037209 */ /* 0x000fe20007810000 */
[-CC-:B------:R-:W-:Y:S01]  /*afd0*/  FFMA.FTZ R137, R56, R9.reuse, -R59.reuse ;  /* 0x0000000938897223 */ /* 0x180fe2000001083b */
[----:B------:R-:W-:Y:S01]  /*afe0*/  ISETP.GT.AND P1, PT, R63, 0x61, PT ;  /* 0x000000613f00780c */ /* 0x000fe20003f24270 */
[----:B------:R-:W-:-:S04]  /*aff0*/  FFMA.FTZ R133, R70, R9, -R59 ;  /* 0x0000000946857223 */ /* 0x000fc8000001083b */
[----:B------:R-:W3:Y:S01]  /*b000*/  MUFU.TANH R53, R53 ;  /* 0x0000003500357308 */ /* 0x000ee20000002400 */
[----:B0-----:R-:W-:Y:S01]  /*b010*/  FSEL R124, R47, -INF , P2 ;  /* 0xff8000002f7c7808 */ /* 0x001fe20001000000 */
[----:B------:R-:W0:Y:S01]  /*b020*/  @P4 LDC R43, c[0x0][0x450] ;  /* 0x00011400ff2b4b82 */ /* 0x000e220000000800 */
[----:B------:R-:W-:-:S05]  /*b030*/  FMNMX.FTZ R3, R122, R3, !PT ;  /* 0x000000037a037209 */ /* 0x000fca0007810000 */
[----:B------:R-:W4:Y:S01]  /*b040*/  MUFU.TANH R57, R57 ;  /* 0x0000003900397308 */ /* 0x000f220000002400 */
[----:B------:R-:W-:-:S07]  /*b050*/  ISETP.GT.AND P2, PT, R63, 0x68, PT ;  /* 0x000000683f00780c */ /* 0x000fce0003f44270 */
[----:B------:R-:W5:Y:S01]  /*b060*/  MUFU.TANH R61, R61 ;  /* 0x0000003d003d7308 */ /* 0x000f620000002400 */
[----:B-1----:R-:W-:-:S07]  /*b070*/  FSEL R126, R49, -INF , P1 ;  /* 0xff800000317e7808 */ /* 0x002fce0000800000 */
[----:B------:R-:W-:Y:S01]  /*b080*/  MUFU.EX2 R12, R5 ;  /* 0x00000005000c7308 */ /* 0x000fe20000000800 */
[----:B------:R-:W-:-:S07]  /*b090*/  FMNMX.FTZ R3, R124, R3, !PT ;  /* 0x000000037c037209 */ /* 0x000fce0007810000 */
[----:B------:R-:W-:Y:S01]  /*b0a0*/  MUFU.EX2 R68, R68 ;  /* 0x0000004400447308 */ /* 0x000fe20000000800 */
[----:B------:R-:W-:-:S07]  /*b0b0*/  ISETP.GT.AND P1, PT, R63, 0x69, PT ;  /* 0x000000693f00780c */ /* 0x000fce0003f24270 */
[----:B------:R-:W-:Y:S01]  /*b0c0*/  MUFU.EX2 R151, R151 ;  /* 0x0000009700977308 */ /* 0x000fe20000000800 */
[----:B--2---:R-:W-:-:S07]  /*b0d0*/  FSEL R130, R51, -INF , P2 ;  /* 0xff80000033827808 */ /* 0x004fce0001000000 */
[----:B------:R-:W-:Y:S01]  /*b0e0*/  MUFU.EX2 R145, R145 ;  /* 0x0000009100917308 */ /* 0x000fe20000000800 */
[----:B------:R-:W-:-:S07]  /*b0f0*/  FMNMX.FTZ R3, R126, R3, !PT ;  /* 0x000000037e037209 */ /* 0x000fce0007810000 */
[----:B------:R-:W-:Y:S01]  /*b100*/  MUFU.EX2 R26, R26 ;  /* 0x0000001a001a7308 */ /* 0x000fe20000000800 */
[----:B------:R-:W-:Y:S01]  /*b110*/  ISETP.GT.AND P2, PT, R63, 0x70, PT ;  /* 0x000000703f00780c */ /* 0x000fe20003f44270 */
[-CC-:B------:R-:W-:Y:S01]  /*b120*/  FFMA.FTZ R34, R46, R9.reuse, -R59.reuse ;  /* 0x000000092e227223 */ /* 0x180fe2000001083b */
[----:B---3--:R-:W-:Y:S01]  /*b130*/  FSEL R132, R53, -INF , P1 ;  /* 0xff80000035847808 */ /* 0x008fe20000800000 */
[--C-:B------:R-:W-:Y:S01]  /*b140*/  FFMA.FTZ R118, R54, R9, -R59.reuse ;  /* 0x0000000936767223 */ /* 0x100fe2000001083b */
[----:B------:R-:W-:Y:S01]  /*b150*/  FMNMX.FTZ R3, R130, R3, !PT ;  /* 0x0000000382037209 */ /* 0x000fe20007810000 */
[-CC-:B------:R-:W-:Y:S01]  /*b160*/  FFMA.FTZ R139, R58, R9.reuse, -R59.reuse ;  /* 0x000000093a8b7223 */ /* 0x180fe2000001083b */
[-CC-:B------:R-:W-:Y:S01]  /*b170*/  FFMA.FTZ R128, R62, R9.reuse, -R59.reuse ;  /* 0x000000093e807223 */ /* 0x180fe2000001083b */
[----:B------:R-:W1:Y:S01]  /*b180*/  MUFU.TANH R65, R65 ;  /* 0x0000004100417308 */ /* 0x000e620000002400 */
[----:B------:R-:W-:Y:S01]  /*b190*/  ISETP.GT.AND P1, PT, R63, 0x71, PT ;  /* 0x000000713f00780c */ /* 0x000fe20003f24270 */
[-CC-:B------:R-:W-:Y:S01]  /*b1a0*/  FFMA.FTZ R135, R74, R9.reuse, -R59.reuse ;  /* 0x000000094a877223 */ /* 0x180fe2000001083b */
[----:B------:R-:W-:Y:S01]  /*b1b0*/  FSEL R134, R55, -INF , P2 ;  /* 0xff80000037867808 */ /* 0x000fe20001000000 */
[--C-:B------:R-:W-:Y:S01]  /*b1c0*/  FFMA.FTZ R129, R82, R9, -R59.reuse ;  /* 0x0000000952817223 */ /* 0x100fe2000001083b */
[----:B------:R-:W-:Y:S01]  /*b1d0*/  FMNMX.FTZ R3, R132, R3, !PT ;  /* 0x0000000384037209 */ /* 0x000fe20007810000 */
[-CC-:B------:R-:W-:Y:S01]  /*b1e0*/  FFMA.FTZ R131, R92, R9.reuse, -R59.reuse ;  /* 0x000000095c837223 */ /* 0x180fe2000001083b */
[----:B------:R-:W-:Y:S01]  /*b1f0*/  ISETP.GT.AND P2, PT, R63, 0x78, PT ;  /* 0x000000783f00780c */ /* 0x000fe20003f44270 */
[----:B------:R-:W-:Y:S01]  /*b200*/  MUFU.EX2 R149, R149 ;  /* 0x0000009500957308 */ /* 0x000fe20000000800 */
[----:B----4-:R-:W-:Y:S01]  /*b210*/  FSEL R136, R57, -INF , P1 ;  /* 0xff80000039887808 */ /* 0x010fe20000800000 */
[--C-:B------:R-:W-:Y:S01]  /*b220*/  FFMA.FTZ R125, R86, R9, -R59.reuse ;  /* 0x00000009567d7223 */ /* 0x100fe2000001083b */
[----:B------:R-:W-:Y:S01]  /*b230*/  FMNMX.FTZ R3, R134, R3, !PT ;  /* 0x0000000386037209 */ /* 0x000fe20007810000 */
[-CC-:B------:R-:W-:Y:S01]  /*b240*/  FFMA.FTZ R127, R98, R9.reuse, -R59.reuse ;  /* 0x00000009627f7223 */ /* 0x180fe2000001083b */
[----:B------:R-:W-:Y:S01]  /*b250*/  ISETP.GT.AND P1, PT, R63, 0x79, PT ;  /* 0x000000793f00780c */ /* 0x000fe20003f24270 */
[--C-:B------:R-:W-:Y:S01]  /*b260*/  FFMA.FTZ R121, R60, R9, -R59.reuse ;  /* 0x000000093c797223 */ /* 0x100fe2000001083b */
[----:B-----5:R-:W-:Y:S01]  /*b270*/  FSEL R138, R61, -INF , P2 ;  /* 0xff8000003d8a7808 */ /* 0x020fe20001000000 */
[----:B------:R-:W-:Y:S01]  /*b280*/  MUFU.EX2 R147, R147 ;  /* 0x0000009300937308 */ /* 0x000fe20000000800 */
[----:B------:R-:W-:Y:S01]  /*b290*/  FMNMX.FTZ R3, R136, R3, !PT ;  /* 0x0000000388037209 */ /* 0x000fe20007810000 */
[----:B------:R-:W-:Y:S01]  /*b2a0*/  FFMA.FTZ R123, R106, R9, -R59 ;  /* 0x000000096a7b7223 */ /* 0x000fe2000001083b */
[----:B-1----:R-:W-:Y:S01]  /*b2b0*/  FSEL R140, R65, -INF , P1 ;  /* 0xff800000418c7808 */ /* 0x002fe20000800000 */
[----:B------:R-:W-:Y:S01]  /*b2c0*/  ULDC UR4, c[0x0][0x9d8] ;  /* 0x0002760000047ab9 */ /* 0x000fe20000000800 */
[----:B------:R-:W-:-:S04]  /*b2d0*/  FMNMX.FTZ R3, R138, R3, !PT ;  /* 0x000000038a037209 */ /* 0x000fc80007810000 */
        /* <DEDUP_REMOVED lines=8> */
[-CC-:B------:R-:W-:Y:S02]  /*b360*/  FFMA.FTZ R146, R36, R9.reuse, -R37.reuse ;  /* 0x0000000924927223 */ /* 0x180fe40000010825 */
[----:B------:R-:W1:Y:S01]  /*b370*/  @P4 LDC R36, c[0x0][0x44c] ;  /* 0x00011300ff244b82 */ /* 0x000e620000000800 */
[-CC-:B------:R-:W-:Y:S01]  /*b380*/  FFMA.FTZ R11, R8, R9.reuse, -R37.reuse ;  /* 0x00000009080b7223 */ /* 0x180fe20000010825 */
[----:B------:R-:W-:Y:S01]  /*b390*/  FFMA.FTZ R8, R40, R9, -R37 ;  /* 0x0000000928087223 */ /* 0x000fe20000010825 */
[----:B------:R-:W-:Y:S01]  /*b3a0*/  MOV R40, R99 ;  /* 0x0000006300287202 */ /* 0x000fe20000000f00 */
[----:B-1----:R-:W-:-:S05]  /*b3b0*/  @P4 IMAD.HI.U32 R36, R99, R36, RZ ;  /* 0x0000002463244227 */ /* 0x002fca00078e00ff */
[----:B0-----:R-:W-:Y:S01]  /*b3c0*/  @P4 SHF.R.U32.HI R40, RZ, R43, R36 ;  /* 0x0000002bff284219 */ /* 0x001fe20000011624 */
[-CC-:B------:R-:W-:Y:S02]  /*b3d0*/  FFMA.FTZ R36, R52, R9.reuse, -R37.reuse ;  /* 0x0000000934247223 */ /* 0x180fe40000010825 */
[----:B------:R-:W2:Y:S01]  /*b3e0*/  LDL R52, [R1+0x34] ;  /* 0x0000340001347983 */ /* 0x000ea20000100800 */
[-CC-:B------:R-:W-:Y:S01]  /*b3f0*/  FFMA.FTZ R148, R64, R9.reuse, -R37.reuse ;  /* 0x0000000940947223 */ /* 0x180fe20000010825 */
[-CC-:B------:R-:W-:Y:S01]  /*b400*/  FFMA.FTZ R3, R4, R9.reuse, -R37.reuse ;  /* 0x0000000904037223 */ /* 0x180fe20000010825 */
[----:B------:R-:W-:-:S04]  /*b410*/  FFMA.FTZ R150, R72, R9, -R37 ;  /* 0x0000000948967223 */ /* 0x000fc80000010825 */
[----:B------:R-:W-:Y:S01]  /*b420*/  MUFU.EX2 R148, R148 ;  /* 0x0000009400947308 */ /* 0x000fe20000000800 */
[----:B------:R-:W-:-:S07]  /*b430*/  FFMA.FTZ R144, R10, R9, -R37 ;  /* 0x000000090a907223 */ /* 0x000fce0000010825 */
[----:B------:R-:W0:Y:S01]  /*b440*/  MUFU.EX2 R3, R3 ;  /* 0x0000000300037308 */ /* 0x000e220000000800 */
[----:B------:R-:W-:-:S07]  /*b450*/  FFMA.FTZ R13, R76, R9, -R37 ;  /* 0x000000094c0d7223 */ /* 0x000fce0000010825 */
[----:B------:R-:W1:Y:S01]  /*b460*/  MUFU.EX2 R150, R150 ;  /* 0x0000009600967308 */ /* 0x000e620000000800 */
[----:B------:R-:W-:Y:S01]  /*b470*/  PRMT R4, R101, 0x654, R0 ;  /* 0x0000065465047816 */ /* 0x000fe20000000000 */
[-CC-:B------:R-:W-:Y:S01]  /*b480*/  FFMA.FTZ R25, R80, R9.reuse, -R37.reuse ;  /* 0x0000000950197223 */ /* 0x180fe20000010825 */
[----:B------:R-:W-:Y:S02]  /*b490*/  FFMA.FTZ R142, R38, R9, -R37 ;  /* 0x00000009268e7223 */ /* 0x000fe40000010825 */
[----:B------:R3:W-:Y:S03]  /*b4a0*/  SYNCS.ARRIVE.TRANS64.RED.A1T0 RZ, [R4+URZ], RZ ;  /* 0x000000ff04ff79a7 */ /* 0x0007e6000810043f */
[----:B------:R-:W4:Y:S01]  /*b4b0*/  MUFU.EX2 R11, R11 ;  /* 0x0000000b000b7308 */ /* 0x000f220000000800 */
[----:B0-----:R-:W-:-:S07]  /*b4c0*/  FADD.FTZ R41, R148, R3 ;  /* 0x0000000394297221 */ /* 0x001fce0000010000 */
[----:B------:R-:W0:Y:S01]  /*b4d0*/  MUFU.EX2 R144, R144 ;  /* 0x0000009000907308 */ /* 0x000e220000000800 */
[----:B---3--:R-:W-:Y:S01]  /*b4e0*/  FADD.FTZ R4, R149, R68 ;  /* 0x0000004495047221 */ /* 0x008fe20000010000 */
[----:B-1----:R-:W-:-:S06]  /*b4f0*/  FADD.FTZ R38, R150, R41 ;  /* 0x0000002996267221 */ /* 0x002fcc0000010000 */
[----:B------:R-:W1:Y:S01]  /*b500*/  MUFU.EX2 R13, R13 ;  /* 0x0000000d000d7308 */ /* 0x000e620000000800 */
[----:B------:R-:W-:Y:S01]  /*b510*/  FADD.FTZ R41, R151, R4 ;  /* 0x0000000497297221 */ /* 0x000fe20000010000 */
[----:B----4-:R-:W-:-:S06]  /*b520*/  FADD.FTZ R43, R11, R38 ;  /* 0x000000260b2b7221 */ /* 0x010fcc0000010000 */
[----:B------:R-:W3:Y:S01]  /*b530*/  MUFU.EX2 R146, R146 ;  /* 0x0000009200927308 */ /* 0x000ee20000000800 */
[----:B------:R-:W-:Y:S01]  /*b540*/  FFMA.FTZ R27, R84, R9, -R37 ;  /* 0x00000009541b7223 */ /* 0x000fe20000010825 */
[----:B------:R-:W-:Y:S01]  /*b550*/  IADD3 R4, R40, R95, -R97 ;  /* 0x0000005f28047210 */ /* 0x000fe20007ffe861 */
[----:B------:R-:W-:-:S05]  /*b560*/  FADD.FTZ R38, R12, R41 ;  /* 0x000000290c267221 */ /* 0x000fca0000010000 */
[----:B------:R-:W4:Y:S01]  /*b570*/  MUFU.EX2 R25, R25 ;  /* 0x0000001900197308 */ /* 0x000f220000000800 */
[----:B0-----:R-:W-:Y:S01]  /*b580*/  FADD.FTZ R40, R144, R43 ;  /* 0x0000002b90287221 */ /* 0x001fe20000010000 */
[----:B------:R-:W-:-:S06]  /*b590*/  FADD.FTZ R45, R145, R38 ;  /* 0x00000026912d7221 */ /* 0x000fcc0000010000 */
[----:B------:R-:W0:Y:S01]  /*b5a0*/  MUFU.EX2 R30, R30 ;  /* 0x0000001e001e7308 */ /* 0x000e220000000800 */
[----:B-1----:R-:W-:Y:S01]  /*b5b0*/  FADD.FTZ R47, R13, R40 ;  /* 0x000000280d2f7221 */ /* 0x002fe20000010000 */
[----:B------:R-:W-:-:S06]  /*b5c0*/  FFMA.FTZ R29, R28, R9, -R37 ;  /* 0x000000091c1d7223 */ /* 0x000fcc0000010825 */
[----:B------:R-:W1:Y:S01]  /*b5d0*/  MUFU.EX2 R8, R8 ;  /* 0x0000000800087308 */ /* 0x000e620000000800 */
[----:B------:R-:W-:Y:S01]  /*b5e0*/  FADD.FTZ R38, R26, R45 ;  /* 0x0000002d1a267221 */ /* 0x000fe20000010000 */
[----:B------:R-:W-:-:S06]  /*b5f0*/  FFMA.FTZ R46, R50, R9, -R59 ;  /* 0x00000009322e7223 */ /* 0x000fcc000001083b */
[----:B------:R-:W5:Y:S01]  /*b600*/  MUFU.EX2 R141, R141 ;  /* 0x0000008d008d7308 */ /* 0x000f620000000800 */
[----:B---3--:R-:W-:Y:S01]  /*b610*/  FADD.FTZ R40, R146, R47 ;  /* 0x0000002f92287221 */ /* 0x008fe20000010000 */
[----:B------:R-:W-:-:S06]  /*b620*/  FFMA.FTZ R10, R44, R9, -R37 ;  /* 0x000000092c0a7223 */ /* 0x000fcc0000010825 */
[----:B------:R-:W3:Y:S01]  /*b630*/  MUFU.EX2 R27, R27 ;  /* 0x0000001b001b7308 */ /* 0x000ee20000000800 */
[----:B------:R-:W-:Y:S01]  /*b640*/  FADD.FTZ R47, R147, R38 ;  /* 0x00000026932f7221 */ /* 0x000fe20000010000 */
[----:B----4-:R-:W-:-:S06]  /*b650*/  FADD.FTZ R49, R25, R40 ;  /* 0x0000002819317221 */ /* 0x010fcc0000010000 */
[----:B------:R-:W4:Y:S01]  /*b660*/  MUFU.EX2 R34, R34 ;  /* 0x0000002200227308 */ /* 0x000f220000000800 */
[----:B------:R-:W-:-:S07]  /*b670*/  FFMA.FTZ R31, R108, R9, -R37 ;  /* 0x000000096c1f7223 */ /* 0x000fce0000010825 */
[----:B------:R-:W4:Y:S01]  /*b680*/  MUFU.EX2 R142, R142 ;  /* 0x0000008e008e7308 */ /* 0x000f220000000800 */
[----:B0-----:R-:W-:Y:S01]  /*b690*/  FADD.FTZ R38, R30, R47 ;  /* 0x0000002f1e267221 */ /* 0x001fe20000010000 */
[----:B-1----:R-:W-:-:S06]  /*b6a0*/  FADD.FTZ R40, R8, R49 ;  /* 0x0000003108287221 */ /* 0x002fcc0000010000 */
[----:B------:R-:W0:Y:S01]  /*b6b0*/  MUFU.EX2 R143, R143 ;  /* 0x0000008f008f7308 */ /* 0x000e220000000800 */
[----:B------:R-:W-:-:S07]  /*b6c0*/  FFMA.FTZ R28, R42, R9, -R37 ;  /* 0x000000092a1c7223 */ /* 0x000fce0000010825 */
[----:B------:R-:W1:Y:S01]  /*b6d0*/  MUFU.EX2 R29, R29 ;  /* 0x0000001d001d7308 */ /* 0x000e620000000800 */
[----:B-----5:R-:W-:Y:S01]  /*b6e0*/  FADD.FTZ R47, R141, R38 ;  /* 0x000000268d2f7221 */ /* 0x020fe20000010000 */
[----:B---3--:R-:W-:-:S06]  /*b6f0*/  FADD.FTZ R49, R27, R40 ;  /* 0x000000281b317221 */ /* 0x008fcc0000010000 */
[----:B------:R-:W3:Y:S01]  /*b700*/  MUFU.EX2 R46, R46 ;  /* 0x0000002e002e7308 */ /* 0x000ee20000000800 */
[----:B------:R-:W-:-:S07]  /*b710*/  FFMA.FTZ R33, R32, R9, -R37 ;  /* 0x0000000920217223 */ /* 0x000fce0000010825 */
[----:B------:R-:W5:Y:S01]  /*b720*/  MUFU.EX2 R10, R10 ;  /* 0x0000000a000a7308 */ /* 0x000f620000000800 */
[----:B------:R-:W-:Y:S01]  /*b730*/  FFMA.FTZ R32, R48, R9, -R37 ;  /* 0x0000000930207223 */ /* 0x000fe20000010825 */
[----:B----4-:R-:W-:-:S06]  /*b740*/  FADD.FTZ R44, R34, R47 ;  /* 0x0000002f222c7221 */ /* 0x010fcc0000010000 */
[----:B------:R-:W4:Y:S01]  /*b750*/  MUFU.EX2 R137, R137 ;  /* 0x0000008900897308 */ /* 0x000f220000000800 */
[----:B------:R-:W-:-:S07]  /*b760*/  FADD.FTZ R48, R142, R49 ;  /* 0x000000318e307221 */ /* 0x000fce0000010000 */
[----:B------:R-:W4:Y:S01]  /*b770*/  MUFU.EX2 R31, R31 ;  /* 0x0000001f001f7308 */ /* 0x000f220000000800 */
[----:B0-----:R-:W-:Y:S01]  /*b780*/  FADD.FTZ R47, R143, R44 ;  /* 0x0000002c8f2f7221 */ /* 0x001fe20000010000 */
[----:B-1----:R-:W-:-:S06]  /*b790*/  FADD.FTZ R49, R29, R48 ;  /* 0x000000301d317221 */ /* 0x002fcc0000010000 */
[----:B------:R-:W0:Y:S01]  /*b7a0*/  MUFU.EX2 R118, R118 ;  /* 0x0000007600767308 */ /* 0x000e220000000800 */
[----:B------:R-:W-:-:S07]  /*b7b0*/  FFMA.FTZ R35, R110, R9, -R37 ;  /* 0x000000096e237223 */ /* 0x000fce0000010825 */
[----:B------:R-:W1:Y:S01]  /*b7c0*/  MUFU.EX2 R28, R28 ;  /* 0x0000001c001c7308 */ /* 0x000e620000000800 */
[----:B---3--:R-:W-:Y:S01]  /*b7d0*/  FADD.FTZ R44, R46, R47 ;  /* 0x0000002f2e2c7221 */ /* 0x008fe20000010000 */
[----:B------:R-:W-:-:S06]  /*b7e0*/  FFMA.FTZ R50, R66, R9, -R59 ;  /* 0x0000000942327223 */ /* 0x000fcc000001083b */
[----:B------:R-:W3:Y:S01]  /*b7f0*/  MUFU.EX2 R139, R139 ;  /* 0x0000008b008b7308 */ /* 0x000ee20000000800 */
[----:B-----5:R-:W-:-:S07]  /*b800*/  FADD.FTZ R48, R10, R49 ;  /* 0x000000310a307221 */ /* 0x020fce0000010000 */
[----:B------:R-:W5:Y:S01]  /*b810*/  MUFU.EX2 R33, R33 ;  /* 0x0000002100217308 */ /* 0x000f620000000800 */
[----:B------:R-:W-:Y:S01]  /*b820*/  FFMA.FTZ R112, R112, R9, -R37 ;  /* 0x0000000970707223 */ /* 0x000fe20000010825 */
[----:B----4-:R-:W-:-:S06]  /*b830*/  FADD.FTZ R47, R137, R44 ;  /* 0x0000002c892f7221 */ /* 0x010fcc0000010000 */
[----:B------:R-:W4:Y:S01]  /*b840*/  MUFU.EX2 R128, R128 ;  /* 0x0000008000807308 */ /* 0x000f220000000800 */
[----:B------:R-:W-:Y:S01]  /*b850*/  FADD.FTZ R49, R31, R48 ;  /* 0x000000301f317221 */ /* 0x000fe20000010000 */
[----:B------:R-:W-:-:S06]  /*b860*/  FFMA.FTZ R39, R114, R9, -R37 ;  /* 0x0000000972277223 */ /* 0x000fcc0000010825 */
[----:B------:R-:W4:Y:S01]  /*b870*/  MUFU.EX2 R32, R32 ;  /* 0x0000002000207308 */ /* 0x000f220000000800 */
[----:B------:R-:W-:Y:S01]  /*b880*/  F2FP.BF16.F32.PACK_AB R151, R12, R151 ;  /* 0x000000970c97723e */ /* 0x000fe200000010ff */
[----:B0-----:R-:W-:Y:S01]  /*b890*/  FADD.FTZ R12, R118, R47 ;  /* 0x0000002f760c7221 */ /* 0x001fe20000010000 */
[----:B------:R-:W-:-:S05]  /*b8a0*/  F2FP.BF16.F32.PACK_AB R145, R26, R145 ;  /* 0x000000911a91723e */ /* 0x000fca00000010ff */
[----:B------:R-:W0:Y:S01]  /*b8b0*/  MUFU.EX2 R133, R133 ;  /* 0x0000008500857308 */ /* 0x000e220000000800 */
[----:B------:R-:W-:Y:S01]  /*b8c0*/  FFMA.FTZ R66, R78, R9, -R59 ;  /* 0x000000094e427223 */ /* 0x000fe2000001083b */
[----:B-1----:R-:W-:-:S06]  /*b8d0*/  FADD.FTZ R26, R28, R49 ;  /* 0x000000311c1a7221 */ /* 0x002fcc0000010000 */
[----:B------:R-:W1:Y:S01]  /*b8e0*/  MUFU.EX2 R35, R35 ;  /* 0x0000002300237308 */ /* 0x000e620000000800 */
[----:B---3--:R-:W-:Y:S01]  /*b8f0*/  FADD.FTZ R47, R139, R12 ;  /* 0x0000000c8b2f7221 */ /* 0x008fe20000010000 */
[----:B-----5:R-:W-:-:S06]  /*b900*/  FADD.FTZ R49, R33, R26 ;  /* 0x0000001a21317221 */ /* 0x020fcc0000010000 */
[----:B------:R-:W3:Y:S01]  /*b910*/  MUFU.EX2 R50, R50 ;  /* 0x0000003200327308 */ /* 0x000ee20000000800 */
[----:B------:R-:W-:-:S07]  /*b920*/  FFMA.FTZ R41, R116, R9, -R37 ;  /* 0x0000000974297223 */ /* 0x000fce0000010825 */
[----:B------:R-:W5:Y:S01]  /*b930*/  MUFU.EX2 R0, R112 ;  /* 0x0000007000007308 */ /* 0x000f620000000800 */
[----:B------:R-:W-:Y:S01]  /*b940*/  SHF.R.S32.HI R51, RZ, 0x1f, R4 ;  /* 0x0000001fff337819 */ /* 0x000fe20000011404 */
[----:B----4-:R-:W-:-:S06]  /*b950*/  FADD.FTZ R12, R128, R47 ;  /* 0x0000002f800c7221 */ /* 0x010fcc0000010000 */
[----:B------:R-:W4:Y:S01]  /*b960*/  MUFU.EX2 R135, R135 ;  /* 0x0000008700877308 */ /* 0x000f220000000800 */
[----:B------:R-:W-:Y:S01]  /*b970*/  FFMA.FTZ R54, R90, R9, -R59 ;  /* 0x000000095a367223 */ /* 0x000fe2000001083b */
[----:B------:R-:W-:-:S06]  /*b980*/  FADD.FTZ R26, R32, R49 ;  /* 0x00000031201a7221 */ /* 0x000fcc0000010000 */
[----:B------:R-:W4:Y:S01]  /*b990*/  MUFU.EX2 R39, R39 ;  /* 0x0000002700277308 */ /* 0x000f220000000800 */
[----:B------:R-:W-:Y:S01]  /*b9a0*/  FFMA.FTZ R120, R120, R9, -R37 ;  /* 0x0000000978787223 */ /* 0x000fe20000010825 */
[----:B------:R-:W-:Y:S01]  /*b9b0*/  LEA.HI R4, R51, R4, RZ, 0x7 ;  /* 0x0000000433047211 */ /* 0x000fe200078f38ff */
[----:B0-----:R-:W-:-:S05]  /*b9c0*/  FADD.FTZ R49, R133, R12 ;  /* 0x0000000c85317221 */ /* 0x001fca0000010000 */
[----:B------:R-:W0:Y:S01]  /*b9d0*/  MUFU.EX2 R66, R66 ;  /* 0x0000004200427308 */ /* 0x000e220000000800 */
[----:B-1----:R-:W-:Y:S01]  /*b9e0*/  FADD.FTZ R51, R35, R26 ;  /* 0x0000001a23337221 */ /* 0x002fe20000010000 */
[----:B------:R-:W-:-:S06]  /*b9f0*/  FFMA.FTZ R43, R122, R9, -R37 ;  /* 0x000000097a2b7223 */ /* 0x000fcc0000010825 */
[----:B------:R-:W1:Y:S01]  /*ba00*/  MUFU.EX2 R36, R36 ;  /* 0x0000002400247308 */ /* 0x000e620000000800 */
[----:B------:R-:W-:Y:S01]  /*ba10*/  FFMA.FTZ R42, R130, R9, -R37 ;  /* 0x00000009822a7223 */ /* 0x000fe20000010825 */
[----:B---3--:R-:W-:-:S06]  /*ba20*/  FADD.FTZ R12, R50, R49 ;  /* 0x00000031320c7221 */ /* 0x008fcc0000010000 */
[----:B------:R-:W3:Y:S01]  /*ba30*/  MUFU.EX2 R129, R129 ;  /* 0x0000008100817308 */ /* 0x000ee20000000800 */
[----:B------:R-:W-:Y:S01]  /*ba40*/  FFMA.FTZ R56, R94, R9, -R59 ;  /* 0x000000095e387223 */ /* 0x000fe2000001083b */
[----:B-----5:R-:W-:-:S06]  /*ba50*/  FADD.FTZ R26, R0, R51 ;  /* 0x00000033001a7221 */ /* 0x020fcc0000010000 */
[----:B------:R-:W5:Y:S01]  /*ba60*/  MUFU.EX2 R41, R41 ;  /* 0x0000002900297308 */ /* 0x000f620000000800 */
[----:B------:R-:W-:Y:S01]  /*ba70*/  FFMA.FTZ R124, R124, R9, -R37 ;  /* 0x000000097c7c7223 */ /* 0x000fe20000010825 */
[----:B------:R-:W-:Y:S01]  /*ba80*/  F2FP.BF16.F32.PACK_AB R148, R3, R148 ;  /* 0x000000940394723e */ /* 0x000fe200000010ff */
[----:B----4-:R-:W-:-:S05]  /*ba90*/  FADD.FTZ R3, R135, R12 ;  /* 0x0000000c87037221 */ /* 0x010fca0000010000 */
[----:B------:R-:W4:Y:S01]  /*baa0*/  MUFU.EX2 R54, R54 ;  /* 0x0000003600367308 */ /* 0x000f220000000800 */
[----:B------:R-:W-:Y:S01]  /*bab0*/  F2FP.BF16.F32.PACK_AB R150, R11, R150 ;  /* 0x000000960b96723e */ /* 0x000fe200000010ff */
[----:B------:R-:W-:-:S06]  /*bac0*/  FADD.FTZ R11, R39, R26 ;  /* 0x0000001a270b7221 */ /* 0x000fcc0000010000 */
[----:B------:R-:W2:Y:S01]  /*bad0*/  MUFU.EX2 R130, R120 ;  /* 0x0000007800827308 */ /* 0x000ea20000000800 */
[----:B------:R-:W-:Y:S01]  /*bae0*/  FFMA.FTZ R45, R126, R9, -R37 ;  /* 0x000000097e2d7223 */ /* 0x000fe20000010825 */
[----:B0-----:R-:W-:-:S06]  /*baf0*/  FADD.FTZ R12, R66, R3 ;  /* 0x00000003420c7221 */ /* 0x001fcc0000010000 */
[----:B------:R-:W0:Y:S01]  /*bb00*/  MUFU.EX2 R131, R131 ;  /* 0x0000008300837308 */ /* 0x000e220000000800 */
[----:B------:R-:W-:Y:S01]  /*bb10*/  FFMA.FTZ R58, R96, R9, -R59 ;  /* 0x00000009603a7223 */ /* 0x000fe2000001083b */
[----:B-1----:R-:W-:-:S06]  /*bb20*/  FADD.FTZ R26, R36, R11 ;  /* 0x0000000b241a7221 */ /* 0x002fcc0000010000 */
[----:B------:R-:W1:Y:S01]  /*bb30*/  MUFU.EX2 R43, R43 ;  /* 0x0000002b002b7308 */ /* 0x000e620000000800 */
[----:B------:R-:W-:Y:S01]  /*bb40*/  F2FP.BF16.F32.PACK_AB R144, R13, R144 ;  /* 0x000000900d90723e */ /* 0x000fe200000010ff */
[----:B---3--:R-:W-:-:S06]  /*bb50*/  FADD.FTZ R11, R129, R12 ;  /* 0x0000000c810b7221 */ /* 0x008fcc0000010000 */
[----:B------:R-:W3:Y:S01]  /*bb60*/  MUFU.EX2 R56, R56 ;  /* 0x0000003800387308 */ /* 0x000ee20000000800 */
[-CC-:B------:R-:W-:Y:S01]  /*bb70*/  FFMA.FTZ R132, R132, R9.reuse, -R37.reuse ;  /* 0x0000000984847223 */ /* 0x180fe20000010825 */
[-CC-:B------:R-:W-:Y:S01]  /*bb80*/  FFMA.FTZ R134, R134, R9.reuse, -R37.reuse ;  /* 0x0000000986867223 */ /* 0x180fe20000010825 */
[----:B------:R-:W-:-:S05]  /*bb90*/  FFMA.FTZ R38, R136, R9, -R37 ;  /* 0x0000000988267223 */ /* 0x000fca0000010825 */
[----:B------:R-:W3:Y:S01]  /*bba0*/  MUFU.EX2 R124, R124 ;  /* 0x0000007c007c7308 */ /* 0x000ee20000000800 */
[-CC-:B------:R-:W-:Y:S01]  /*bbb0*/  FFMA.FTZ R40, R138, R9.reuse, -R37.reuse ;  /* 0x000000098a287223 */ /* 0x180fe20000010825 */
[----:B-----5:R-:W-:Y:S01]  /*bbc0*/  FADD.FTZ R13, R41, R26 ;  /* 0x0000001a290d7221 */ /* 0x020fe20000010000 */
[----:B------:R-:W-:Y:S01]  /*bbd0*/  FFMA.FTZ R37, R140, R9, -R37 ;  /* 0x000000098c257223 */ /* 0x000fe20000010825 */
[----:B------:R-:W-:-:S04]  /*bbe0*/  F2FP.BF16.F32.PACK_AB R140, R27, R8 ;  /* 0x000000081b8c723e */ /* 0x000fc800000010ff */
[----:B------:R-:W5:Y:S01]  /*bbf0*/  MUFU.EX2 R125, R125 ;  /* 0x0000007d007d7308 */ /* 0x000f620000000800 */
[----:B----4-:R-:W-:Y:S01]  /*bc00*/  FADD.FTZ R8, R54, R11 ;  /* 0x0000000b36087221 */ /* 0x010fe20000010000 */
[----:B------:R-:W-:Y:S01]  /*bc10*/  F2FP.BF16.F32.PACK_AB R136, R31, R10 ;  /* 0x0000000a1f88723e */ /* 0x000fe200000010ff */
[----:B------:R-:W-:-:S05]  /*bc20*/  FFMA.FTZ R62, R100, R9, -R59 ;  /* 0x00000009643e7223 */ /* 0x000fca000001083b */
[----:B------:R-:W4:Y:S01]  /*bc30*/  MUFU.EX2 R45, R45 ;  /* 0x0000002d002d7308 */ /* 0x000f220000000800 */
[----:B--2---:R-:W-:Y:S01]  /*bc40*/  FADD.FTZ R10, R130, R13 ;  /* 0x0000000d820a7221 */ /* 0x004fe20000010000 */
[----:B0-----:R-:W-:-:S06]  /*bc50*/  FADD.FTZ R11, R131, R8 ;  /* 0x00000008830b7221 */ /* 0x001fcc0000010000 */
[----:B------:R-:W-:Y:S01]  /*bc60*/  MUFU.EX2 R58, R58 ;  /* 0x0000003a003a7308 */ /* 0x000fe20000000800 */
[----:B-1----:R-:W-:-:S07]  /*bc70*/  FADD.FTZ R13, R43, R10 ;  /* 0x0000000a2b0d7221 */ /* 0x002fce0000010000 */
[----:B------:R-:W0:Y:S01]  /*bc80*/  MUFU.EX2 R42, R42 ;  /* 0x0000002a002a7308 */ /* 0x000e220000000800 */
[----:B---3--:R-:W-:Y:S01]  /*bc90*/  FADD.FTZ R8, R56, R11 ;  /* 0x0000000b38087221 */ /* 0x008fe20000010000 */
[----:B------:R-:W-:-:S06]  /*bca0*/  FFMA.FTZ R60, R102, R9, -R59 ;  /* 0x00000009663c7223 */ /* 0x000fcc000001083b */
[----:B------:R-:W1:Y:S01]  /*bcb0*/  MUFU.EX2 R127, R127 ;  /* 0x0000007f007f7308 */ /* 0x000e620000000800 */
[----:B------:R-:W-:Y:S01]  /*bcc0*/  FADD.FTZ R10, R124, R13 ;  /* 0x0000000d7c0a7221 */ /* 0x000fe20000010000 */
[----:B------:R-:W-:-:S06]  /*bcd0*/  SHF.R.S32.HI R4, RZ, 0x7, R4 ;  /* 0x00000007ff047819 */ /* 0x000fcc0000011404 */
[----:B------:R-:W2:Y:S01]  /*bce0*/  MUFU.EX2 R47, R132 ;  /* 0x00000084002f7308 */ /* 0x000ea20000000800 */
[----:B-----5:R-:W-:Y:S01]  /*bcf0*/  FADD.FTZ R11, R125, R8 ;  /* 0x000000087d0b7221 */ /* 0x020fe20000010000 */
[----:B----4-:R-:W-:-:S06]  /*bd00*/  FADD.FTZ R13, R45, R10 ;  /* 0x0000000a2d0d7221 */ /* 0x010fcc0000010000 */
[----:B------:R-:W3:Y:S01]  /*bd10*/  MUFU.EX2 R62, R62 ;  /* 0x0000003e003e7308 */ /* 0x000ee20000000800 */
[----:B------:R-:W-:Y:S01]  /*bd20*/  VIMNMX R52, R52, R4, !PT ;  /* 0x0000000434347248 */ /* 0x000fe20007fe0100 */
[----:B0-----:R-:W-:-:S06]  /*bd30*/  FADD.FTZ R8, R42, R13 ;  /* 0x0000000d2a087221 */ /* 0x001fcc0000010000 */
[----:B------:R-:W-:Y:S08]  /*bd40*/  MUFU.EX2 R121, R121 ;  /* 0x0000007900797308 */ /* 0x000ff00000000800 */
[----:B------:R0:W4:Y:S01]  /*bd50*/  MUFU.EX2 R120, R134 ;  /* 0x0000008600787308 */ /* 0x0001220000000800 */
[----:B------:R-:W-:Y:S01]  /*bd60*/  FFMA.FTZ R59, R104, R9, -R59 ;  /* 0x00000009683b7223 */ /* 0x000fe2000001083b */
[----:B------:R-:W-:Y:S01]  /*bd70*/  VIADD R12, R88, 0xfffffffe ;  /* 0xfffffffe580c7836 */ /* 0x000fe20000000000 */
[----:B------:R1:W-:Y:S05]  /*bd80*/  STL [R1+0x24], R52 ;  /* 0x0000243401007387 */ /* 0x0003ea0000100800 */
[----:B------:R-:W-:Y:S01]  /*bd90*/  MUFU.EX2 R60, R60 ;  /* 0x0000003c003c7308 */ /* 0x000fe20000000800 */
[----:B0-----:R-:W-:Y:S01]  /*bda0*/  F2FP.BF16.F32.PACK_AB R134, R39, R0 ;  /* 0x000000002786723e */ /* 0x001fe200000010ff */
[----:B------:R-:W-:-:S06]  /*bdb0*/  FADD.FTZ R0, R58, R11 ;  /* 0x0000000b3a007221 */ /* 0x000fcc0000010000 */
[----:B------:R-:W0:Y:S01]  /*bdc0*/  MUFU.EX2 R3, R38 ;  /* 0x0000002600037308 */ /* 0x000e220000000800 */
[----:B-1----:R-:W-:Y:S01]  /*bdd0*/  FADD.FTZ R11, R127, R0 ;  /* 0x000000007f0b7221 */ /* 0x002fe20000010000 */
[----:B--2---:R-:W-:-:S06]  /*bde0*/  FADD.FTZ R13, R47, R8 ;  /* 0x000000082f0d7221 */ /* 0x004fcc0000010000 */
[----:B------:R-:W-:Y:S01]  /*bdf0*/  MUFU.EX2 R123, R123 ;  /* 0x0000007b007b7308 */ /* 0x000fe20000000800 */
[----:B---3--:R-:W-:Y:S01]  /*be00*/  FADD.FTZ R0, R62, R11 ;  /* 0x0000000b3e007221 */ /* 0x008fe20000010000 */
[----:B------:R-:W-:-:S06]  /*be10*/  ISETP.GE.AND P1, PT, R12, R52, PT ;  /* 0x000000340c00720c */ /* 0x000fcc0003f26270 */
[----:B------:R-:W1:Y:S01]  /*be20*/  MUFU.EX2 R40, R40 ;  /* 0x0000002800287308 */ /* 0x000e620000000800 */
[----:B----4-:R-:W-:Y:S01]  /*be30*/  FADD.FTZ R10, R120, R13 ;  /* 0x0000000d780a7221 */ /* 0x010fe20000010000 */
[----:B------:R-:W-:-:S06]  /*be40*/  FADD.FTZ R11, R121, R0 ;  /* 0x00000000790b7221 */ /* 0x000fcc0000010000 */
[----:B------:R-:W2:Y:S08]  /*be50*/  MUFU.EX2 R37, R37 ;  /* 0x0000002500257308 */ /* 0x000eb00000000800 */
[----:B------:R-:W3:Y:S01]  /*be60*/  MUFU.EX2 R8, R59 ;  /* 0x0000003b00087308 */ /* 0x000ee20000000800 */
[----:B0-----:R-:W-:Y:S01]  /*be70*/  FADD.FTZ R13, R3, R10 ;  /* 0x0000000a030d7221 */ /* 0x001fe20000010000 */
[----:B------:R-:W-:-:S03]  /*be80*/  FADD.FTZ R0, R60, R11 ;  /* 0x0000000b3c007221 */ /* 0x000fc60000010000 */
[----:B-1----:R-:W-:Y:S01]  /*be90*/  FADD.FTZ R10, R40, R13 ;  /* 0x0000000d280a7221 */ /* 0x002fe20000010000 */
[----:B------:R-:W-:Y:S01]  /*bea0*/  FADD.FTZ R11, R123, R0 ;  /* 0x000000007b0b7221 */ /* 0x000fe20000010000 */
        /* <DEDUP_REMOVED lines=10> */
[----:B------:R-:W-:Y:S01]  /*bf50*/  F2FP.BF16.F32.PACK_AB R141, R34, R141 ;  /* 0x0000008d228d723e */ /* 0x000fe200000010ff */
[----:B---3--:R-:W-:Y:S01]  /*bf60*/  FADD.FTZ R0, R8, R11 ;  /* 0x0000000b08007221 */ /* 0x008fe20000010000 */
[----:B------:R-:W-:Y:S02]  /*bf70*/  F2FP.BF16.F32.PACK_AB R143, R46, R143 ;  /* 0x0000008f2e8f723e */ /* 0x000fe400000010ff */
[----:B------:R-:W-:-:S02]  /*bf80*/  CS2R R110, SRZ ;  /* 0x00000000006e7805 */ /* 0x000fc4000001ff00 */
[----:B------:R-:W-:Y:S02]  /*bf90*/  F2FP.BF16.F32.PACK_AB R146, R25, R146 ;  /* 0x000000921992723e */ /* 0x000fe400000010ff */
[----:B------:R-:W-:Y:S02]  /*bfa0*/  CS2R R108, SRZ ;  /* 0x00000000006c7805 */ /* 0x000fe4000001ff00 */
[----:B------:R-:W-:Y:S02]  /*bfb0*/  F2FP.BF16.F32.PACK_AB R142, R29, R142 ;  /* 0x0000008e1d8e723e */ /* 0x000fe400000010ff */
[----:B------:R-:W-:Y:S02]  /*bfc0*/  CS2R R106, SRZ ;  /* 0x00000000006a7805 */ /* 0x000fe4000001ff00 */
        /* <DEDUP_REMOVED lines=19> */
[----:B------:R-:W-:-:S02]  /*c100*/  F2FP.BF16.F32.PACK_AB R126, R47, R42 ;  /* 0x0000002a2f7e723e */ /* 0x000fc400000010ff */
[----:B------:R-:W-:Y:S02]  /*c110*/  F2FP.BF16.F32.PACK_AB R127, R62, R127 ;  /* 0x0000007f3e7f723e */ /* 0x000fe400000010ff */
[----:B------:R-:W-:Y:S02]  /*c120*/  F2FP.BF16.F32.PACK_AB R121, R60, R121 ;  /* 0x000000793c79723e */ /* 0x000fe400000010ff */
[----:B------:R-:W-:Y:S02]  /*c130*/  F2FP.BF16.F32.PACK_AB R122, R37, R40 ;  /* 0x00000028257a723e */ /* 0x000fe400000010ff */
[----:B------:R-:W-:Y:S01]  /*c140*/  F2FP.BF16.F32.PACK_AB R123, R8, R123 ;  /* 0x0000007b087b723e */ /* 0x000fe200000010ff */
[----:B------:R-:W-:Y:S06]  /*c150*/  @!P1 BRA `(.L_x_15560) ;  /* 0x0000003000549947 */ /* 0x000fec0003800000 */
[----:B------:R-:W-:Y:S02]  /*c160*/  IMAD.MOV.U32 R10, RZ, RZ, R24 ;  /* 0x000000ffff0a7224 */ /* 0x000fe400078e0018 */
[----:B------:R-:W-:Y:S02]  /*c170*/  IMAD.MOV.U32 R11, RZ, RZ, R5 ;  /* 0x000000ffff0b7224 */ /* 0x000fe400078e0005 */
[----:B------:R-:W-:Y:S02]  /*c180*/  IMAD.MOV.U32 R4, RZ, RZ, R155 ;  /* 0x000000ffff047224 */ /* 0x000fe400078e009b */
[----:B------:R-:W-:Y:S02]  /*c190*/  IMAD.MOV.U32 R13, RZ, RZ, R22 ;  /* 0x000000ffff0d7224 */ /* 0x000fe400078e0016 */
[----:B------:R-:W-:-:S07]  /*c1a0*/  IMAD.MOV.U32 R119, RZ, RZ, RZ ;  /* 0x000000ffff777224 */ /* 0x000fce00078e00ff */
.L_x_15572:
        /* <DEDUP_REMOVED lines=9> */
.L_x_15562:
        /* <DEDUP_REMOVED lines=8> */
.L_x_15563:
[----:B------:R-:W-:Y:S04]  /*c2c0*/  BSSY B0, `(.L_x_15561) ;  /* 0x0000004000007945 */ /* 0x000fe80003800000 */
[----:B-1----:R-:W-:Y:S05]  /*c2d0*/  @P2 BRA `(.L_x_15564) ;  /* 0x0000000000082947 */ /* 0x002fea0003800000 */
[----:B------:R-:W1:Y:S02]  /*c2e0*/  SYNCS.PHASECHK.TRANS64.TRYWAIT P2, [R5+URZ+0x16830], R8 ;  /* 0x01683008050075a7 */ /* 0x000e64000804017f */
[----:B-1----:R-:W-:Y:S05]  /*c2f0*/  @!P2 BRA `(.L_x_15565) ;  /* 0x000001100074a947 */ /* 0x002fea0003800000 */
.L_x_15564:
[----:B------:R-:W-:Y:S05]  /*c300*/  BSYNC B0 ;  /* 0x0000000000007941 */ /* 0x000fea0003800000 */
.L_x_15561:
        /* <DEDUP_REMOVED lines=48> */
.L_x_15567:
[----:B------:R-:W-:Y:S01]  /*c610*/  SHF.L.U32 R4, R4, 0x1f, RZ ;  /* 0x0000001f04047819 */ /* 0x000fe200000006ff */
[----:B------:R-:W-:-:S04]  /*c620*/  IMAD R5, R13, 0x8, R2 ;  /* 0x000000080d057824 */ /* 0x000fc800078e0202 */
[----:B------:R0:W1:Y:S01]  /*c630*/  SYNCS.PHASECHK.TRANS64.TRYWAIT P1, [R5+URZ+0x16850], R4 ;  /* 0x01685004050075a7 */ /* 0x000062000802017f */
[----:B------:R-:W-:Y:S05]  /*c640*/  @!P0 BRA `(.L_x_15568) ;  /* 0x0000000000048947 */ /* 0x000fea0003800000 */
[----:B------:R-:W-:Y:S01]  /*c650*/  BPT.TRAP 0x1 ;  /* 0x000000040000795c */ /* 0x000fe20000300000 */
.L_x_15568:
[----:B-1----:R-:W-:Y:S05]  /*c660*/  @P1 BRA `(.L_x_15566) ;  /* 0x0000000000081947 */ /* 0x002fea0003800000 */
[----:B------:R-:W1:Y:S02]  /*c670*/  SYNCS.PHASECHK.TRANS64.TRYWAIT P1, [R5+URZ+0x16850], R4 ;  /* 0x01685004050075a7 */ /* 0x000e64000802017f */
[----:B-1----:R-:W-:Y:S05]  /*c680*/  @!P1 BRA `(.L_x_15569) ;  /* 0x0000010c00a49947 */ /* 0x002fea0003800000 */
.L_x_15566:
        /* <DEDUP_REMOVED lines=8> */
[----:B------:R-:W-:Y:S01]  /*c710*/  IMAD.MOV.U32 R5, RZ, RZ, 0x40000040 ;  /* 0x40000040ff057424 */ /* 0x000fe200078e00ff */
[----:B------:R-:W-:-:S04]  /*c720*/  LEA R4, R13, R4, 0xa ;  /* 0x000000040d047211 */ /* 0x000fc800078e50ff */
[C---:B------:R-:W-:Y:S01]  /*c730*/  R2UR UR6, R4.reuse ;  /* 0x00000000040672ca */ /* 0x040fe200000e0000 */
[----:B------:R-:W-:-:S12]  /*c740*/  VIADD R8, R4, 0x80 ;  /* 0x0000008004087836 */ /* 0x000fd80000000000 */
[----:B------:R-:W-:Y:S01]  /*c750*/  HGMMA.64x64x16.F32.BF16 R88, R148, gdesc[UR4].tnspB, R88, gsb0 ;  /* 0x40e0000494587df0 */ /* 0x000fe20008001858 */
[----:B------:R-:W-:Y:S01]  /*c760*/  R2UR UR6, R8 ;  /* 0x00000000080672ca */ /* 0x000fe200000e0000 */
[----:B------:R-:W-:Y:S01]  /*c770*/  VIADD R8, R4, 0x100 ;  /* 0x0000010004087836 */ /* 0x000fe20000000000 */
[----:B------:R-:W-:Y:S01]  /*c780*/  R2UR UR7, R9 ;  /* 0x00000000090772ca */ /* 0x000fe200000e0000 */
[----:B------:R-:W-:Y:S01]  /*c790*/  IMAD.MOV.U32 R9, RZ, RZ, 0x40000040 ;  /* 0x40000040ff097424 */ /* 0x000fe200078e00ff */
[----:B------:R-:W-:Y:S02]  /*c7a0*/  WARPGROUP.DEPBAR.LE gsb0, 0x0 ;  /* 0x00008000000079c5 */ /* 0x000fe40000010000 */
[----:B------:R-:W-:-:S06]  /*c7b0*/  WARPGROUP.ARRIVE ;  /* 0x00000000000079c5 */ /* 0x000fcc0000000000 */
[----:B------:R-:W0:Y:S03]  /*c7c0*/  S2R R150, SR_TID.X ;  /* 0x0000000000967919 */ /* 0x000e260000002100 */
        /* <DEDUP_REMOVED lines=48> */
.L_x_15570:
[----:B------:R-:W2:Y:S01]  /*cad0*/  LDL R9, [R1+0x28] ;  /* 0x0000280001097983 */ /* 0x000ea20000100800 */
[----:B0-----:R-:W0:Y:S03]  /*cae0*/  LDC R4, c[0x0][0x448] ;  /* 0x00011200ff047b82 */ /* 0x001e260000000800 */
[----:B------:R-:W2:Y:S04]  /*caf0*/  LDL R8, [R1+0x44] ;  /* 0x0000440001087983 */ /* 0x000ea80000100800 */
[----:B------:R-:W3:Y:S04]  /*cb00*/  LDL R123, [R1+0x2c] ;  /* 0x00002c00017b7983 */ /* 0x000ee80000100800 */
[----:B------:R-:W3:Y:S04]  /*cb10*/  LDL R122, [R1+0x20] ;  /* 0x00002000017a7983 */ /* 0x000ee80000100800 */
[----:B------:R-:W4:Y:S01]  /*cb20*/  LDL R121, [R1+0x14] ;  /* 0x0000140001797983 */ /* 0x000f220000100800 */
[----:B0-----:R-:W-:-:S13]  /*cb30*/  ISETP.NE.AND P1, PT, R4, 0x1, PT ;  /* 0x000000010400780c */ /* 0x001fda0003f25270 */
[----:B------:R-:W0:Y:S08]  /*cb40*/  @P1 LDC R5, c[0x0][0x44c] ;  /* 0x00011300ff051b82 */ /* 0x000e300000000800 */
        /* <DEDUP_REMOVED lines=9> */
[----:B------:R-:W-:-:S03]  /*cbe0*/  FMUL.FTZ R150, R28, UR5 ;  /* 0x000000051c967c20 */ /* 0x000fc60008410000 */
[----:B------:R-:W5:Y:S01]  /*cbf0*/  MUFU.TANH R148, R148 ;  /* 0x0000009400947308 */ /* 0x000f620000002400 */
[----:B------:R-:W-:Y:S01]  /*cc00*/  FMUL.FTZ R149, R27, UR5 ;  /* 0x000000051b957c20 */ /* 0x000fe20008410000 */
[----:B------:R-:W-:Y:S01]  /*cc10*/  FMUL.FTZ R27, R33, UR5 ;  /* 0x00000005211b7c20 */ /* 0x000fe20008410000 */
[----:B------:R-:W-:Y:S01]  /*cc20*/  FMUL.FTZ R146, R36, UR5 ;  /* 0x0000000524927c20 */ /* 0x000fe20008410000 */
[----:B------:R-:W-:-:S04]  /*cc30*/  FMUL.FTZ R28, R37, UR5 ;  /* 0x00000005251c7c20 */ /* 0x000fc80008410000 */
[----:B------:R-:W5:Y:S01]  /*cc40*/  MUFU.TANH R144, R144 ;  /* 0x0000009000907308 */ /* 0x000f620000002400 */
[----:B------:R-:W-:Y:S01]  /*cc50*/  FMUL.FTZ R136, R48, UR5 ;  /* 0x0000000530887c20 */ /* 0x000fe20008410000 */
[----:B------:R-:W-:Y:S01]  /*cc60*/  FMUL.FTZ R142, R44, UR5 ;  /* 0x000000052c8e7c20 */ /* 0x000fe20008410000 */
[----:B------:R-:W-:-:S05]  /*cc70*/  FMUL.FTZ R44, R45, UR5 ;  /* 0x000000052d2c7c20 */ /* 0x000fca0008410000 */
[----:B------:R-:W5:Y:S01]  /*cc80*/  MUFU.TANH R120, R120 ;  /* 0x0000007800787308 */ /* 0x000f620000002400 */
[----:B------:R-:W-:-:S07]  /*cc90*/  FMUL.FTZ R37, R56, UR5 ;  /* 0x0000000538257c20 */ /* 0x000fce0008410000 */
[----:B------:R-:W5:Y:S01]  /*cca0*/  MUFU.TANH R150, R150 ;  /* 0x0000009600967308 */ /* 0x000f620000002400 */
[----:B------:R-:W-:-:S07]  /*ccb0*/  FMUL.FTZ R25, R42, UR5 ;  /* 0x000000052a197c20 */ /* 0x000fce0008410000 */
[----:B------:R-:W-:Y:S01]  /*ccc0*/  MUFU.TANH R140, R140 ;  /* 0x0000008c008c7308 */ /* 0x000fe20000002400 */
[----:B------:R-:W-:Y:S01]  /*ccd0*/  FMUL.FTZ R42, R49, UR5 ;  /* 0x00000005312a7c20 */ /* 0x000fe20008410000 */
[----:B------:R-:W-:-:S06]  /*cce0*/  FMUL.FTZ R138, R52, UR5 ;  /* 0x00000005348a7c20 */ /* 0x000fcc0008410000 */
[----:B------:R-:W-:Y:S01]  /*ccf0*/  MUFU.TANH R27, R27 ;  /* 0x0000001b001b7308 */ /* 0x000fe20000002400 */
[----:B------:R-:W-:-:S07]  /*cd00*/  FMUL.FTZ R128, R64, UR5 ;  /* 0x0000000540807c20 */ /* 0x000fce0008410000 */
[----:B------:R-:W-:Y:S08]  /*cd10*/  MUFU.TANH R146, R146 ;  /* 0x0000009200927308 */ /* 0x000ff00000002400 */
[----:B------:R-:W-:Y:S01]  /*cd20*/  MUFU.TANH R28, R28 ;  /* 0x0000001c001c7308 */ /* 0x000fe20000002400 */
[----:B------:R-:W-:-:S07]  /*cd30*/  FMUL.FTZ R132, R57, UR5 ;  /* 0x0000000539847c20 */ /* 0x000fce0008410000 */
        /* <DEDUP_REMOVED lines=8> */
[----:B------:R-:W-:-:S07]  /*cdc0*/  FMUL.FTZ R130, R68, UR5 ;  /* 0x0000000544827c20 */ /* 0x000fce0008410000 */
[----:B------:R-:W-:Y:S01]  /*cdd0*/  MUFU.TANH R37, R37 ;  /* 0x0000002500257308 */ /* 0x000fe20000002400 */
[----:B------:R-:W-:Y:S01]  /*cde0*/  FMUL.FTZ R32, R69, UR5 ;  /* 0x0000000545207c20 */ /* 0x000fe20008410000 */
[----:B------:R-:W-:-:S06]  /*cdf0*/  FMUL.FTZ R49, R80, UR5 ;  /* 0x0000000550317c20 */ /* 0x000fcc0008410000 */
[----:B------:R-:W-:Y:S08]  /*ce00*/  MUFU.TANH R42, R42 ;  /* 0x0000002a002a7308 */ /* 0x000ff00000002400 */
[----:B------:R-:W-:Y:S08]  /*ce10*/  MUFU.TANH R138, R138 ;  /* 0x0000008a008a7308 */ /* 0x000ff00000002400 */
        /* <DEDUP_REMOVED lines=12> */
[----:B------:R-:W-:Y:S01]  /*cee0*/  MUFU.TANH R49, R49 ;  /* 0x0000003100317308 */ /* 0x000fe20000002400 */
[----:B--2---:R-:W-:-:S04]  /*cef0*/  IMAD.IADD R8, R8, 0x1, R9 ;  /* 0x0000000108087824 */ /* 0x004fc800078e0209 */
[----:B0-----:R-:W-:-:S05]  /*cf00*/  @P1 IMAD.HI.U32 R5, R8, R5, RZ ;  /* 0x0000000508051227 */ /* 0x001fca00078e00ff */
[----:B-1----:R-:W-:-:S05]  /*cf10*/  @P1 SHF.R.U32.HI R8, RZ, R4, R5 ;  /* 0x00000004ff081219 */ /* 0x002fca0000011605 */
[----:B------:R-:W0:Y:S04]  /*cf20*/  SHFL.IDX PT, R55, R8, RZ, 0x1c1f ;  /* 0x001c1fff08377589 */ /* 0x000e2800000e0000 */
[----:B------:R1:W2:Y:S02]  /*cf30*/  SHFL.IDX PT, R53, R8, 0x1, 0x1c1f ;  /* 0x003c1f0008357f89 */ /* 0x0002a400000e0000 */
[----:B-1----:R-:W-:-:S04]  /*cf40*/  IMAD.MOV.U32 R8, RZ, RZ, -0x80 ;  /* 0xffffff80ff087424 */ /* 0x002fc800078e00ff */
[----:B------:R-:W-:Y:S02]  /*cf50*/  IMAD R46, R12, R8, 0x1 ;  /* 0x000000010c2e7424 */ /* 0x000fe400078e0208 */
[----:B------:R-:W-:Y:S01]  /*cf60*/  FMUL.FTZ R4, R26, UR5 ;  /* 0x000000051a047c20 */ /* 0x000fe20008410000 */
[----:B------:R-:W-:Y:S02]  /*cf70*/  FMUL.FTZ R26, R29, UR5 ;  /* 0x000000051d1a7c20 */ /* 0x000fe40008410000 */
[----:B---3--:R-:W-:-:S05]  /*cf80*/  IADD3 R46, R122, R46, -R123 ;  /* 0x0000002e7a2e7210 */ /* 0x008fca0007ffe87b */
[----:B----4-:R-:W-:Y:S01]  /*cf90*/  IMAD.IADD R46, R46, 0x1, -R121 ;  /* 0x000000012e2e7824 */ /* 0x010fe200078e0a79 */
[----:B------:R-:W1:Y:S01]  /*cfa0*/  MUFU.TANH R26, R26 ;  /* 0x0000001a001a7308 */ /* 0x000e620000002400 */
[----:B------:R-:W-:-:S03]  /*cfb0*/  FMUL.FTZ R5, R30, UR5 ;  /* 0x000000051e057c20 */ /* 0x000fc60008410000 */
[----:B0-----:R-:W-:Y:S01]  /*cfc0*/  IADD3 R55, R46, R55, RZ ;  /* 0x000000372e377210 */ /* 0x001fe20007ffe0ff */
[----:B------:R-:W-:-:S03]  /*cfd0*/  FMUL.FTZ R30, R41, UR5 ;  /* 0x00000005291e7c20 */ /* 0x000fc60008410000 */
[----:B------:R-:W-:-:S03]  /*cfe0*/  ISETP.GT.AND P2, PT, R55, RZ, PT ;  /* 0x000000ff3700720c */ /* 0x000fc60003f44270 */
[----:B------:R-:W0:Y:S01]  /*cff0*/  MUFU.TANH R30, R30 ;  /* 0x0000001e001e7308 */ /* 0x000e220000002400 */
[----:B-----5:R-:W-:Y:S02]  /*d000*/  FSEL R148, R148, -INF , P2 ;  /* 0xff80000094947808 */ /* 0x020fe40001000000 */
[C---:B------:R-:W-:Y:S02]  /*d010*/  ISETP.GT.AND P2, PT, R55.reuse, 0x10, PT ;  /* 0x000000103700780c */ /* 0x040fe40003f44270 */
[C---:B------:R-:W-:Y:S02]  /*d020*/  ISETP.GT.AND P3, PT, R55.reuse, 0x1, PT ;  /* 0x000000013700780c */ /* 0x040fe40003f64270 */
[C---:B------:R-:W-:Y:S02]  /*d030*/  ISETP.GT.AND P4, PT, R55.reuse, 0x8, PT ;  /* 0x000000083700780c */ /* 0x040fe40003f84270 */
[----:B------:R-:W-:Y:S02]  /*d040*/  ISETP.GT.AND P1, PT, R55, 0x9, PT ;  /* 0x000000093700780c */ /* 0x000fe40003f24270 */
[----:B------:R-:W-:-:S02]  /*d050*/  FSEL R144, R144, -INF , P2 ;  /* 0xff80000090907808 */ /* 0x000fc40001000000 */
[----:B------:R-:W-:Y:S01]  /*d060*/  ISETP.GT.AND P2, PT, R55, 0x20, PT ;  /* 0x000000203700780c */ /* 0x000fe20003f44270 */
[----:B------:R-:W-:Y:S01]  /*d070*/  FMUL.FTZ R9, R34, UR5 ;  /* 0x0000000522097c20 */ /* 0x000fe20008410000 */
[----:B------:R-:W-:Y:S02]  /*d080*/  FSEL R54, R120, -INF , P3 ;  /* 0xff80000078367808 */ /* 0x000fe40001800000 */
[----:B------:R-:W-:Y:S02]  /*d090*/  FSEL R150, R150, -INF , P4 ;  /* 0xff80000096967808 */ /* 0x000fe40002000000 */
[----:B-1----:R-:W-:Y:S01]  /*d0a0*/  FSEL R52, R26, -INF , P1 ;  /* 0xff8000001a347808 */ /* 0x002fe20000800000 */
[----:B------:R-:W-:Y:S01]  /*d0b0*/  FMUL.FTZ R34, R65, UR5 ;  /* 0x0000000541227c20 */ /* 0x000fe20008410000 */
[C---:B------:R-:W-:Y:S02]  /*d0c0*/  ISETP.GT.AND P3, PT, R55.reuse, 0x11, PT ;  /* 0x000000113700780c */ /* 0x040fe40003f64270 */
[----:B------:R-:W-:-:S02]  /*d0d0*/  ISETP.GT.AND P4, PT, R55, 0x18, PT ;  /* 0x000000183700780c */ /* 0x000fc40003f84270 */
[C---:B------:R-:W-:Y:S02]  /*d0e0*/  ISETP.GT.AND P1, PT, R55.reuse, 0x19, PT ;  /* 0x000000193700780c */ /* 0x040fe40003f24270 */
[----:B------:R-:W-:Y:S01]  /*d0f0*/  FSEL R140, R140, -INF , P2 ;  /* 0xff8000008c8c7808 */ /* 0x000fe20001000000 */
[----:B------:R-:W-:Y:S01]  /*d100*/  FMUL.FTZ R41, R50, UR5 ;  /* 0x0000000532297c20 */ /* 0x000fe20008410000 */
[----:B------:R-:W-:Y:S02]  /*d110*/  ISETP.GT.AND P2, PT, R55, 0x30, PT ;  /* 0x000000303700780c */ /* 0x000fe40003f44270 */
[----:B------:R-:W-:Y:S02]  /*d120*/  FSEL R50, R27, -INF , P3 ;  /* 0xff8000001b327808 */ /* 0x000fe40001800000 */
[----:B------:R-:W-:Y:S02]  /*d130*/  FSEL R146, R146, -INF , P4 ;  /* 0xff80000092927808 */ /* 0x000fe40002000000 */
[----:B------:R-:W-:-:S02]  /*d140*/  FSEL R48, R28, -INF , P1 ;  /* 0xff8000001c307808 */ /* 0x000fc40000800000 */
[C---:B------:R-:W-:Y:S02]  /*d150*/  ISETP.GT.AND P3, PT, R55.reuse, 0x21, PT ;  /* 0x000000213700780c */ /* 0x040fe40003f64270 */
[C---:B------:R-:W-:Y:S02]  /*d160*/  ISETP.GT.AND P4, PT, R55.reuse, 0x28, PT ;  /* 0x000000283700780c */ /* 0x040fe40003f84270 */
[C---:B------:R-:W-:Y:S01]  /*d170*/  ISETP.GT.AND P1, PT, R55.reuse, 0x29, PT ;  /* 0x000000293700780c */ /* 0x040fe20003f24270 */
[----:B------:R-:W1:Y:S01]  /*d180*/  MUFU.TANH R34, R34 ;  /* 0x0000002200227308 */ /* 0x000e620000002400 */
[----:B------:R-:W-:Y:S01]  /*d190*/  FSEL R136, R136, -INF , P2 ;  /* 0xff80000088887808 */ /* 0x000fe20001000000 */
[----:B--2---:R-:W-:Y:S01]  /*d1a0*/  IMAD.IADD R53, R46, 0x1, R53 ;  /* 0x000000012e357824 */ /* 0x004fe200078e0235 */
[----:B------:R-:W-:Y:S02]  /*d1b0*/  ISETP.GT.AND P2, PT, R55, 0x40, PT ;  /* 0x000000403700780c */ /* 0x000fe40003f44270 */
[----:B0-----:R-:W-:-:S02]  /*d1c0*/  FSEL R46, R30, -INF , P3 ;  /* 0xff8000001e2e7808 */ /* 0x001fc40001800000 */
[----:B------:R-:W-:Y:S02]  /*d1d0*/  FSEL R142, R142, -INF , P4 ;  /* 0xff8000008e8e7808 */ /* 0x000fe40002000000 */
[----:B------:R-:W-:Y:S02]  /*d1e0*/  FSEL R44, R44, -INF , P1 ;  /* 0xff8000002c2c7808 */ /* 0x000fe40000800000 */
[C---:B------:R-:W-:Y:S02]  /*d1f0*/  ISETP.GT.AND P3, PT, R55.reuse, 0x31, PT ;  /* 0x000000313700780c */ /* 0x040fe40003f64270 */
[C---:B------:R-:W-:Y:S02]  /*d200*/  ISETP.GT.AND P4, PT, R55.reuse, 0x38, PT ;  /* 0x000000383700780c */ /* 0x040fe40003f84270 */
[----:B------:R-:W-:Y:S01]  /*d210*/  ISETP.GT.AND P1, PT, R55, 0x39, PT ;  /* 0x000000393700780c */ /* 0x000fe20003f24270 */
[----:B------:R-:W0:Y:S01]  /*d220*/  MUFU.TANH R45, R45 ;  /* 0x0000002d002d7308 */ /* 0x000e220000002400 */
[----:B------:R-:W-:-:S02]  /*d230*/  FSEL R37, R37, -INF , P2 ;  /* 0xff80000025257808 */ /* 0x000fc40001000000 */
[----:B------:R-:W-:Y:S02]  /*d240*/  ISETP.GT.AND P2, PT, R55, 0x50, PT ;  /* 0x000000503700780c */ /* 0x000fe40003f44270 */
[----:B------:R-:W-:-:S03]  /*d250*/  FSEL R42, R42, -INF , P3 ;  /* 0xff8000002a2a7808 */ /* 0x000fc60001800000 */
[----:B------:R-:W2:Y:S01]  /*d260*/  MUFU.TANH R126, R126 ;  /* 0x0000007e007e7308 */ /* 0x000ea20000002400 */
[----:B------:R-:W-:Y:S02]  /*d270*/  FSEL R138, R138, -INF , P4 ;  /* 0xff8000008a8a7808 */ /* 0x000fe40002000000 */
[----:B------:R-:W-:Y:S02]  /*d280*/  FSEL R40, R40, -INF , P1 ;  /* 0xff80000028287808 */ /* 0x000fe40000800000 */
[----:B------:R-:W-:-:S03]  /*d290*/  ISETP.GT.AND P3, PT, R55, 0x41, PT ;  /* 0x000000413700780c */ /* 0x000fc60003f64270 */
[----:B------:R-:W3:Y:S01]  /*d2a0*/  MUFU.TANH R47, R47 ;  /* 0x0000002f002f7308 */ /* 0x000ee20000002400 */
[C---:B------:R-:W-:Y:S02]  /*d2b0*/  ISETP.GT.AND P4, PT, R55.reuse, 0x48, PT ;  /* 0x000000483700780c */ /* 0x040fe40003f84270 */
[----:B------:R-:W-:Y:S02]  /*d2c0*/  ISETP.GT.AND P1, PT, R55, 0x49, PT ;  /* 0x000000493700780c */ /* 0x000fe40003f24270 */
[----:B------:R-:W-:-:S03]  /*d2d0*/  FSEL R128, R128, -INF , P2 ;  /* 0xff80000080807808 */ /* 0x000fc60001000000 */
[----:B------:R-:W4:Y:S01]  /*d2e0*/  MUFU.TANH R4, R4 ;  /* 0x0000000400047308 */ /* 0x000f220000002400 */
[C---:B------:R-:W-:Y:S02]  /*d2f0*/  ISETP.GT.AND P2, PT, R55.reuse, 0x60, PT ;  /* 0x000000603700780c */ /* 0x040fe40003f44270 */
[----:B------:R-:W-:Y:S02]  /*d300*/  FSEL R132, R132, -INF , P3 ;  /* 0xff80000084847808 */ /* 0x000fe40001800000 */
[----:B------:R-:W-:Y:S02]  /*d310*/  FSEL R134, R134, -INF , P4 ;  /* 0xff80000086867808 */ /* 0x000fe40002000000 */
[----:B------:R-:W-:Y:S02]  /*d320*/  FSEL R36, R36, -INF , P1 ;  /* 0xff80000024247808 */ /* 0x000fe40000800000 */
[C---:B------:R-:W-:Y:S02]  /*d330*/  ISETP.GT.AND P3, PT, R55.reuse, 0x51, PT ;  /* 0x000000513700780c */ /* 0x040fe40003f64270 */
[----:B------:R-:W-:-:S02]  /*d340*/  ISETP.GT.AND P4, PT, R55, 0x58, PT ;  /* 0x000000583700780c */ /* 0x000fc40003f84270 */
[C---:B------:R-:W-:Y:S02]  /*d350*/  ISETP.GT.AND P1, PT, R55.reuse, 0x59, PT ;  /* 0x000000593700780c */ /* 0x040fe40003f24270 */
[----:B------:R-:W-:Y:S02]  /*d360*/  FSEL R124, R124, -INF , P2 ;  /* 0xff8000007c7c7808 */ /* 0x000fe40001000000 */
[----:B------:R-:W-:Y:S02]  /*d370*/  ISETP.GT.AND P2, PT, R55, 0x70, PT ;  /* 0x000000703700780c */ /* 0x000fe40003f44270 */
[----:B-1----:R-:W-:Y:S02]  /*d380*/  FSEL R34, R34, -INF , P3 ;  /* 0xff80000022227808 */ /* 0x002fe40001800000 */
[----:B------:R-:W-:Y:S02]  /*d390*/  FSEL R130, R130, -INF , P4 ;  /* 0xff80000082827808 */ /* 0x000fe40002000000 */
[----:B------:R-:W-:-:S02]  /*d3a0*/  FSEL R32, R32, -INF , P1 ;  /* 0xff80000020207808 */ /* 0x000fc40000800000 */
[C---:B------:R-:W-:Y:S02]  /*d3b0*/  ISETP.GT.AND P3, PT, R55.reuse, 0x61, PT ;  /* 0x000000613700780c */ /* 0x040fe40003f64270 */
[C---:B------:R-:W-:Y:S02]  /*d3c0*/  ISETP.GT.AND P4, PT, R55.reuse, 0x68, PT ;  /* 0x000000683700780c */ /* 0x040fe40003f84270 */
[----:B------:R-:W-:Y:S02]  /*d3d0*/  ISETP.GT.AND P1, PT, R55, 0x69, PT ;  /* 0x000000693700780c */ /* 0x000fe40003f24270 */
[----:B------:R-:W-:Y:S02]  /*d3e0*/  FSEL R120, R49, -INF , P2 ;  /* 0xff80000031787808 */ /* 0x000fe40001000000 */
[----:B------:R-:W-:Y:S02]  /*d3f0*/  ISETP.GT.AND P2, PT, R53, RZ, PT ;  /* 0x000000ff3500720c */ /* 0x000fe40003f44270 */
[----:B0-----:R-:W-:-:S02]  /*d400*/  FSEL R30, R45, -INF , P3 ;  /* 0xff8000002d1e7808 */ /* 0x001fc40001800000 */
[----:B--2---:R-:W-:Y:S02]  /*d410*/  FSEL R126, R126, -INF , P4 ;  /* 0xff8000007e7e7808 */ /* 0x004fe40002000000 */
[----:B---3--:R-:W-:Y:S02]  /*d420*/  FSEL R28, R47, -INF , P1 ;  /* 0xff8000002f1c7808 */ /* 0x008fe40000800000 */
[C---:B------:R-:W-:Y:S02]  /*d430*/  ISETP.GT.AND P3, PT, R55.reuse, 0x71, PT ;  /* 0x000000713700780c */ /* 0x040fe40003f64270 */
[C---:B------:R-:W-:Y:S02]  /*d440*/  ISETP.GT.AND P4, PT, R55.reuse, 0x78, PT ;  /* 0x000000783700780c */ /* 0x040fe40003f84270 */
[----:B------:R-:W-:Y:S02]  /*d450*/  ISETP.GT.AND P1, PT, R55, 0x79, PT ;  /* 0x000000793700780c */ /* 0x000fe40003f24270 */
[----:B----4-:R-:W-:-:S02]  /*d460*/  FSEL R55, R4, -INF , P2 ;  /* 0xff80000004377808 */ /* 0x010fc40001000000 */
        /* <DEDUP_REMOVED lines=27> */
[----:B------:R-:W-:Y:S01]  /*d620*/  FMUL.FTZ R137, R51, UR5 ;  /* 0x0000000533897c20 */ /* 0x000fe20008410000 */
[----:B------:R-:W-:Y:S01]  /*d630*/  FMUL.FTZ R51, R85, UR5 ;  /* 0x0000000555337c20 */ /* 0x000fe20008410000 */
[----:B------:R-:W-:-:S04]  /*d640*/  FMNMX.FTZ R4, R124, R4, !PT ;  /* 0x000000047c047209 */ /* 0x000fc80007810000 */
[----:B------:R-:W-:Y:S01]  /*d650*/  FMNMX.FTZ R4, R30, R4, !PT ;  /* 0x000000041e047209 */ /* 0x000fe20007810000 */
[----:B------:R-:W1:Y:S03]  /*d660*/  MUFU.TANH R122, R122 ;  /* 0x0000007a007a7308 */ /* 0x000e660000002400 */
[----:B------:R-:W-:-:S05]  /*d670*/  FMNMX.FTZ R4, R126, R4, !PT ;  /* 0x000000047e047209 */ /* 0x000fca0007810000 */
[----:B------:R-:W2:Y:S01]  /*d680*/  MUFU.TANH R51, R51 ;  /* 0x0000003300337308 */ /* 0x000ea20000002400 */
[----:B------:R-:W-:Y:S02]  /*d690*/  FMNMX.FTZ R4, R28, R4, !PT ;  /* 0x000000041c047209 */ /* 0x000fe40007810000 */
[----:B0-----:R-:W-:Y:S02]  /*d6a0*/  FSEL R26, R8, -INF , P3 ;  /* 0xff800000081a7808 */ /* 0x001fe40001800000 */
[----:B------:R-:W-:-:S03]  /*d6b0*/  FMNMX.FTZ R4, R120, R4, !PT ;  /* 0x0000000478047209 */ /* 0x000fc60007810000 */
[----:B------:R-:W0:Y:S01]  /*d6c0*/  MUFU.TANH R5, R5 ;  /* 0x0000000500057308 */ /* 0x000e220000002400 */
[----:B-1----:R-:W-:Y:S02]  /*d6d0*/  FSEL R122, R122, -INF , P4 ;  /* 0xff8000007a7a7808 */ /* 0x002fe40002000000 */
[----:B------:R-:W-:-:S04]  /*d6e0*/  FMNMX.FTZ R4, R26, R4, !PT ;  /* 0x000000041a047209 */ /* 0x000fc80007810000 */
[----:B------:R-:W-:Y:S02]  /*d6f0*/  FMNMX.FTZ R4, R122, R4, !PT ;  /* 0x000000047a047209 */ /* 0x000fe40007810000 */
[----:B--2---:R-:W-:Y:S02]  /*d700*/  FSEL R8, R51, -INF , P1 ;  /* 0xff80000033087808 */ /* 0x004fe40000800000 */
[----:B------:R-:W-:Y:S02]  /*d710*/  ISETP.GT.AND P4, PT, R53, 0x8, PT ;  /* 0x000000083500780c */ /* 0x000fe40003f84270 */
[----:B------:R-:W-:Y:S02]  /*d720*/  FMNMX.FTZ R4, R8, R4, !PT ;  /* 0x0000000408047209 */ /* 0x000fe40007810000 */
[----:B0-----:R-:W-:-:S03]  /*d730*/  FSEL R51, R5, -INF , P4 ;  /* 0xff80000005337808 */ /* 0x001fc60002000000 */
[----:B------:R-:W0:Y:S01]  /*d740*/  SHFL.BFLY PT, R5, R4, 0x2, 0x1f ;  /* 0x0c401f0004057f89 */ /* 0x000e2200000e0000 */
[----:B------:R-:W1:Y:S01]  /*d750*/  MUFU.TANH R9, R9 ;  /* 0x0000000900097308 */ /* 0x000e620000002400 */
[----:B------:R-:W-:Y:S02]  /*d760*/  ISETP.GT.AND P2, PT, R53, 0x10, PT ;  /* 0x000000103500780c */ /* 0x000fe40003f44270 */
[----:B0-----:R-:W-:-:S05]  /*d770*/  FMNMX.FTZ R5, R4, R5, !PT ;  /* 0x0000000504057209 */ /* 0x001fca0007810000 */
[----:B------:R-:W0:Y:S01]  /*d780*/  SHFL.BFLY PT, R4, R5, 0x1, 0x1f ;  /* 0x0c201f0005047f89 */ /* 0x000e2200000e0000 */
[----:B-1----:R-:W-:Y:S02]  /*d790*/  FSEL R49, R9, -INF , P2 ;  /* 0xff80000009317808 */ /* 0x002fe40001000000 */
[----:B------:R-:W1:Y:S01]  /*d7a0*/  LDC R9, c[0x0][0x988] ;  /* 0x00026200ff097b82 */ /* 0x000e620000000800 */
[----:B------:R-:W2:Y:S01]  /*d7b0*/  MUFU.TANH R149, R149 ;  /* 0x0000009500957308 */ /* 0x000ea20000002400 */
[----:B------:R-:W-:Y:S01]  /*d7c0*/  FMUL.FTZ R151, R31, UR5 ;  /* 0x000000051f977c20 */ /* 0x000fe20008410000 */
[----:B0-----:R-:W-:-:S04]  /*d7d0*/  FMNMX.FTZ R5, R5, R4, !PT ;  /* 0x0000000405057209 */ /* 0x001fc80007810000 */
[----:B------:R-:W-:-:S04]  /*d7e0*/  FSETP.NEU.FTZ.AND P6, PT, R5, -INF , PT ;  /* 0xff8000000500780b */ /* 0x000fc80003fdd000 */
[C---:B------:R-:W-:Y:S01]  /*d7f0*/  FSEL R4, R5.reuse, RZ, P6 ;  /* 0x000000ff05047208 */ /* 0x040fe20003000000 */
[----:B------:R-:W0:Y:S04]  /*d800*/  MUFU.TANH R151, R151 ;  /* 0x0000009700977308 */ /* 0x000e280000002400 */
[----:B------:R-:W-:Y:S01]  /*d810*/  FADD.FTZ R4, -R4, R11 ;  /* 0x0000000b04047221 */ /* 0x000fe20000010100 */
[----:B-1----:R-:W-:Y:S01]  /*d820*/  FMUL.FTZ R11, R5, R9 ;  /* 0x00000009050b7220 */ /* 0x002fe20000410000 */
[----:B------:R-:W-:Y:S01]  /*d830*/  FMUL.FTZ R145, R35, UR5 ;  /* 0x0000000523917c20 */ /* 0x000fe20008410000 */
[----:B------:R-:W-:-:S03]  /*d840*/  ISETP.GT.AND P3, PT, R53, 0x1, PT ;  /* 0x000000013500780c */ /* 0x000fc60003f64270 */
[----:B------:R-:W-:Y:S01]  /*d850*/  FSEL R11, R11, RZ, P6 ;  /* 0x000000ff0b0b7208 */ /* 0x000fe20003000000 */
[----:B------:R-:W-:Y:S01]  /*d860*/  FMUL.FTZ R24, R38, UR5 ;  /* 0x0000000526187c20 */ /* 0x000fe20008410000 */
[----:B------:R-:W1:Y:S01]  /*d870*/  MUFU.TANH R145, R145 ;  /* 0x0000009100917308 */ /* 0x000e620000002400 */
[----:B--2---:R-:W-:Y:S02]  /*d880*/  FSEL R149, R149, -INF , P3 ;  /* 0xff80000095957808 */ /* 0x004fe40001800000 */
        /* <DEDUP_REMOVED lines=34> */
[----:B------:R-:W-:-:S02]  /*dab0*/  ISETP.GT.AND P1, PT, R53, 0x9, PT ;  /* 0x000000093500780c */ /* 0x000fc40003f24270 */
[----:B------:R-:W-:Y:S02]  /*dac0*/  FMNMX.FTZ R8, R149, R8, !PT ;  /* 0x0000000895087209 */ /* 0x000fe40007810000 */
[----:B0-----:R-:W-:Y:S02]  /*dad0*/  FSEL R151, R151, -INF , P1 ;  /* 0xff80000097977808 */ /* 0x001fe40000800000 */
[----:B------:R-:W-:Y:S01]  /*dae0*/  FMNMX.FTZ R8, R51, R8, !PT ;  /* 0x0000000833087209 */ /* 0x000fe20007810000 */
[----:B------:R-:W0:Y:S01]  /*daf0*/  MUFU.TANH R147, R147 ;  /* 0x0000009300937308 */ /* 0x000e220000002400 */
[----:B------:R-:W-:Y:S02]  /*db00*/  ISETP.GT.AND P3, PT, R53, 0x11, PT ;  /* 0x000000113500780c */ /* 0x000fe40003f64270 */
[----:B------:R-:W-:-:S05]  /*db10*/  FMNMX.FTZ R8, R151, R8, !PT ;  /* 0x0000000897087209 */ /* 0x000fca0007810000 */
[----:B------:R-:W3:Y:S01]  /*db20*/  MUFU.TANH R25, R25 ;  /* 0x0000001900197308 */ /* 0x000ee20000002400 */
[----:B------:R-:W-:Y:S02]  /*db30*/  ISETP.GT.AND P4, PT, R53, 0x18, PT ;  /* 0x000000183500780c */ /* 0x000fe40003f84270 */
[----:B-1----:R-:W-:Y:S02]  /*db40*/  FSEL R145, R145, -INF , P3 ;  /* 0xff80000091917808 */ /* 0x002fe40001800000 */
[----:B------:R-:W-:-:S03]  /*db50*/  FMNMX.FTZ R8, R49, R8, !PT ;  /* 0x0000000831087209 */ /* 0x000fc60007810000 */
[----:B------:R-:W1:Y:S01]  /*db60*/  MUFU.TANH R141, R141 ;  /* 0x0000008d008d7308 */ /* 0x000e620000002400 */
[----:B------:R-:W-:Y:S02]  /*db70*/  ISETP.GT.AND P1, PT, R53, 0x19, PT ;  /* 0x000000193500780c */ /* 0x000fe40003f24270 */
[----:B--2---:R-:W-:Y:S02]  /*db80*/  FSEL R47, R24, -INF , P4 ;  /* 0xff800000182f7808 */ /* 0x004fe40002000000 */
[----:B------:R-:W-:-:S03]  /*db90*/  FMNMX.FTZ R8, R145, R8, !PT ;  /* 0x0000000891087209 */ /* 0x000fc60007810000 */
[----:B------:R-:W2:Y:S01]  /*dba0*/  MUFU.TANH R43, R43 ;  /* 0x0000002b002b7308 */ /* 0x000ea20000002400 */
[----:B------:R-:W-:Y:S02]  /*dbb0*/  ISETP.GT.AND P2, PT, R53, 0x20, PT ;  /* 0x000000203500780c */ /* 0x000fe40003f44270 */
[----:B0-----:R-:W-:Y:S02]  /*dbc0*/  FSEL R147, R147, -INF , P1 ;  /* 0xff80000093937808 */ /* 0x001fe40000800000 */
[----:B------:R-:W-:-:S03]  /*dbd0*/  FMNMX.FTZ R8, R47, R8, !PT ;  /* 0x000000082f087209 */ /* 0x000fc60007810000 */
[----:B------:R-:W0:Y:S01]  /*dbe0*/  MUFU.TANH R143, R143 ;  /* 0x0000008f008f7308 */ /* 0x000e220000002400 */
[----:B------:R-:W-:Y:S02]  /*dbf0*/  ISETP.GT.AND P3, PT, R53, 0x21, PT ;  /* 0x000000213500780c */ /* 0x000fe40003f64270 */
[----:B---3--:R-:W-:Y:S02]  /*dc00*/  FSEL R45, R25, -INF , P2 ;  /* 0xff800000192d7808 */ /* 0x008fe40001000000 */
[----:B------:R-:W-:-:S03]  /*dc10*/  FMNMX.FTZ R8, R147, R8, !PT ;  /* 0x0000000893087209 */ /* 0x000fc60007810000 */
[----:B------:R-:W3:Y:S01]  /*dc20*/  MUFU.TANH R41, R41 ;  /* 0x0000002900297308 */ /* 0x000ee20000002400 */
[----:B------:R-:W-:Y:S02]  /*dc30*/  ISETP.GT.AND P4, PT, R53, 0x28, PT ;  /* 0x000000283500780c */ /* 0x000fe40003f84270 */
[----:B-1----:R-:W-:Y:S02]  /*dc40*/  FSEL R141, R141, -INF , P3 ;  /* 0xff8000008d8d7808 */ /* 0x002fe40001800000 */
[----:B------:R-:W-:-:S03]  /*dc50*/  FMNMX.FTZ R8, R45, R8, !PT ;  /* 0x000000082d087209 */ /* 0x000fc60007810000 */
[----:B------:R-:W1:Y:S01]  /*dc60*/  MUFU.TANH R137, R137 ;  /* 0x0000008900897308 */ /* 0x000e620000002400 */
[----:B------:R-:W-:Y:S01]  /*dc70*/  ISETP.GT.AND P1, PT, R53, 0x29, PT ;  /* 0x000000293500780c */ /* 0x000fe20003f24270 */
[----:B------:R-:W-:Y:S01]  /*dc80*/  FMUL.FTZ R38, R58, UR5 ;  /* 0x000000053a267c20 */ /* 0x000fe20008410000 */
[----:B--2---:R-:W-:Y:S02]  /*dc90*/  FSEL R43, R43, -INF , P4 ;  /* 0xff8000002b2b7808 */ /* 0x004fe40002000000 */
[----:B------:R-:W-:-:S03]  /*dca0*/  FMNMX.FTZ R8, R141, R8, !PT ;  /* 0x000000088d087209 */ /* 0x000fc60007810000 */
[----:B------:R-:W2:Y:S01]  /*dcb0*/  MUFU.TANH R39, R39 ;  /* 0x0000002700277308 */ /* 0x000ea20000002400 */
[----:B------:R-:W-:Y:S01]  /*dcc0*/  ISETP.GT.AND P2, PT, R53, 0x30, PT ;  /* 0x000000303500780c */ /* 0x000fe20003f44270 */
[----:B------:R-:W-:Y:S01]  /*dcd0*/  FMUL.FTZ R133, R59, UR5 ;  /* 0x000000053b857c20 */ /* 0x000fe20008410000 */
[----:B0-----:R-:W-:Y:S02]  /*dce0*/  FSEL R143, R143, -INF , P1 ;  /* 0xff8000008f8f7808 */ /* 0x001fe40000800000 */
[----:B------:R-:W-:-:S03]  /*dcf0*/  FMNMX.FTZ R8, R43, R8, !PT ;  /* 0x000000082b087209 */ /* 0x000fc60007810000 */
[----:B------:R-:W0:Y:S01]  /*dd00*/  MUFU.TANH R139, R139 ;  /* 0x0000008b008b7308 */ /* 0x000e220000002400 */
[----:B------:R-:W-:Y:S01]  /*dd10*/  ISETP.GT.AND P3, PT, R53, 0x31, PT ;  /* 0x000000313500780c */ /* 0x000fe20003f64270 */
[----:B------:R-:W-:Y:S01]  /*dd20*/  FMUL.FTZ R35, R62, UR5 ;  /* 0x000000053e237c20 */ /* 0x000fe20008410000 */
[----:B---3--:R-:W-:Y:S02]  /*dd30*/  FSEL R41, R41, -INF , P2 ;  /* 0xff80000029297808 */ /* 0x008fe40001000000 */
[----:B------:R-:W-:-:S03]  /*dd40*/  FMNMX.FTZ R8, R143, R8, !PT ;  /* 0x000000088f087209 */ /* 0x000fc60007810000 */
[----:B------:R-:W3:Y:S01]  /*dd50*/  MUFU.TANH R38, R38 ;  /* 0x0000002600267308 */ /* 0x000ee20000002400 */
[----:B------:R-:W-:Y:S01]  /*dd60*/  ISETP.GT.AND P4, PT, R53, 0x38, PT ;  /* 0x000000383500780c */ /* 0x000fe20003f84270 */
[----:B------:R-:W-:Y:S01]  /*dd70*/  FMUL.FTZ R135, R63, UR5 ;  /* 0x000000053f877c20 */ /* 0x000fe20008410000 */
        /* <DEDUP_REMOVED lines=28> */
[----:B------:R-:W-:Y:S01]  /*df40*/  FMUL.FTZ R125, R75, UR5 ;  /* 0x000000054b7d7c20 */ /* 0x000fe20008410000 */
[----:B------:R-:W-:Y:S02]  /*df50*/  ISETP.GT.AND P2, PT, R53, 0x50, PT ;  /* 0x000000503500780c */ /* 0x000fe40003f44270 */
[----:B0-----:R-:W-:Y:S02]  /*df60*/  FSEL R135, R135, -INF , P1 ;  /* 0xff80000087877808 */ /* 0x001fe40000800000 */
[----:B------:R-:W-:Y:S02]  /*df70*/  FMNMX.FTZ R8, R35, R8, !PT ;  /* 0x0000000823087209 */ /* 0x000fe40007810000 */
[----:B------:R-:W0:Y:S01]  /*df80*/  MUFU.TANH R131, R131 ;  /* 0x0000008300837308 */ /* 0x000e220000002400 */
[----:B------:R-:W-:Y:S01]  /*df90*/  FMUL.FTZ R78, R78, UR5 ;  /* 0x000000054e4e7c20 */ /* 0x000fe20008410000 */
[----:B------:R-:W-:-:S02]  /*dfa0*/  ISETP.GT.AND P3, PT, R53, 0x51, PT ;  /* 0x000000513500780c */ /* 0x000fc40003f64270 */
[----:B---3--:R-:W-:Y:S02]  /*dfb0*/  FSEL R33, R33, -INF , P2 ;  /* 0xff80000021217808 */ /* 0x008fe40001000000 */
[----:B------:R-:W-:Y:S02]  /*dfc0*/  FMNMX.FTZ R8, R135, R8, !PT ;  /* 0x0000000887087209 */ /* 0x000fe40007810000 */
[----:B------:R-:W3:Y:S01]  /*dfd0*/  MUFU.TANH R29, R29 ;  /* 0x0000001d001d7308 */ /* 0x000ee20000002400 */
[----:B------:R-:W-:Y:S01]  /*dfe0*/  ISETP.GT.AND P4, PT, R53, 0x58, PT ;  /* 0x000000583500780c */ /* 0x000fe20003f84270 */
[----:B------:R-:W-:Y:S01]  /*dff0*/  FMUL.FTZ R79, R79, UR5 ;  /* 0x000000054f4f7c20 */ /* 0x000fe20008410000 */
[----:B-1----:R-:W-:Y:S02]  /*e000*/  FSEL R129, R129, -INF , P3 ;  /* 0xff80000081817808 */ /* 0x002fe40001800000 */
[----:B------:R-:W-:-:S03]  /*e010*/  FMNMX.FTZ R8, R33, R8, !PT ;  /* 0x0000000821087209 */ /* 0x000fc60007810000 */
[----:B------:R-:W1:Y:S01]  /*e020*/  MUFU.TANH R125, R125 ;  /* 0x0000007d007d7308 */ /* 0x000e620000002400 */
[----:B------:R-:W-:-:S07]  /*e030*/  ISETP.GT.AND P1, PT, R53, 0x59, PT ;  /* 0x000000593500780c */ /* 0x000fce0003f24270 */
[----:B------:R-:W4:Y:S01]  /*e040*/  MUFU.TANH R27, R78 ;  /* 0x0000004e001b7308 */ /* 0x000f220000002400 */
[----:B--2---:R-:W-:Y:S01]  /*e050*/  FSEL R31, R31, -INF , P4 ;  /* 0xff8000001f1f7808 */ /* 0x004fe20002000000 */
[----:B------:R-:W-:Y:S01]  /*e060*/  FMUL.FTZ R121, R82, UR5 ;  /* 0x0000000552797c20 */ /* 0x000fe20008410000 */
[----:B------:R-:W-:Y:S01]  /*e070*/  FMNMX.FTZ R8, R129, R8, !PT ;  /* 0x0000000881087209 */ /* 0x000fe20007810000 */
[----:B------:R-:W-:Y:S01]  /*e080*/  FMUL.FTZ R25, R83, UR5 ;  /* 0x0000000553197c20 */ /* 0x000fe20008410000 */
[----:B------:R-:W-:Y:S02]  /*e090*/  ISETP.GT.AND P2, PT, R53, 0x60, PT ;  /* 0x000000603500780c */ /* 0x000fe40003f44270 */
[----:B0-----:R-:W-:Y:S01]  /*e0a0*/  FSEL R131, R131, -INF , P1 ;  /* 0xff80000083837808 */ /* 0x001fe20000800000 */
[----:B------:R-:W0:Y:S01]  /*e0b0*/  MUFU.TANH R79, R79 ;  /* 0x0000004f004f7308 */ /* 0x000e220000002400 */
[----:B------:R-:W-:Y:S02]  /*e0c0*/  FMNMX.FTZ R8, R31, R8, !PT ;  /* 0x000000081f087209 */ /* 0x000fe40007810000 */
[----:B------:R-:W-:-:S02]  /*e0d0*/  ISETP.GT.AND P3, PT, R53, 0x61, PT ;  /* 0x000000613500780c */ /* 0x000fc40003f64270 */
[----:B------:R-:W-:Y:S01]  /*e0e0*/  ISETP.GT.AND P4, PT, R53, 0x68, PT ;  /* 0x000000683500780c */ /* 0x000fe20003f84270 */
[----:B------:R-:W-:Y:S01]  /*e0f0*/  FMUL.FTZ R123, R86, UR5 ;  /* 0x00000005567b7c20 */ /* 0x000fe20008410000 */
[----:B---3--:R-:W-:Y:S01]  /*e100*/  FSEL R29, R29, -INF , P2 ;  /* 0xff8000001d1d7808 */ /* 0x008fe20001000000 */
[----:B------:R-:W2:Y:S01]  /*e110*/  MUFU.TANH R121, R121 ;  /* 0x0000007900797308 */ /* 0x000ea20000002400 */
[----:B------:R-:W-:Y:S02]  /*e120*/  FMNMX.FTZ R8, R131, R8, !PT ;  /* 0x0000000883087209 */ /* 0x000fe40007810000 */
[----:B-1----:R-:W-:Y:S02]  /*e130*/  FSEL R125, R125, -INF , P3 ;  /* 0xff8000007d7d7808 */ /* 0x002fe40001800000 */
[----:B----4-:R-:W-:Y:S02]  /*e140*/  FSEL R27, R27, -INF , P4 ;  /* 0xff8000001b1b7808 */ /* 0x010fe40002000000 */
[C---:B------:R-:W-:Y:S01]  /*e150*/  ISETP.GT.AND P1, PT, R53.reuse, 0x69, PT ;  /* 0x000000693500780c */ /* 0x040fe20003f24270 */
[----:B------:R-:W1:Y:S01]  /*e160*/  MUFU.TANH R25, R25 ;  /* 0x0000001900197308 */ /* 0x000e620000002400 */
[----:B------:R-:W-:-:S02]  /*e170*/  ISETP.GT.AND P2, PT, R53, 0x70, PT ;  /* 0x000000703500780c */ /* 0x000fc40003f44270 */
[C---:B------:R-:W-:Y:S02]  /*e180*/  ISETP.GT.AND P3, PT, R53.reuse, 0x71, PT ;  /* 0x000000713500780c */ /* 0x040fe40003f64270 */
[C---:B------:R-:W-:Y:S02]  /*e190*/  ISETP.GT.AND P4, PT, R53.reuse, 0x78, PT ;  /* 0x000000783500780c */ /* 0x040fe40003f84270 */
[----:B------:R-:W-:Y:S01]  /*e1a0*/  ISETP.GT.AND P5, PT, R53, 0x79, PT ;  /* 0x000000793500780c */ /* 0x000fe20003fa4270 */
[----:B------:R-:W-:Y:S01]  /*e1b0*/  FMUL.FTZ R53, R87, UR5 ;  /* 0x0000000557357c20 */ /* 0x000fe20008410000 */
[----:B------:R-:W-:Y:S01]  /*e1c0*/  FMNMX.FTZ R8, R29, R8, !PT ;  /* 0x000000081d087209 */ /* 0x000fe20007810000 */
[----:B------:R-:W3:Y:S03]  /*e1d0*/  MUFU.TANH R123, R123 ;  /* 0x0000007b007b7308 */ /* 0x000ee60000002400 */
[----:B------:R-:W-:-:S02]  /*e1e0*/  FMNMX.FTZ R8, R125, R8, !PT ;  /* 0x000000087d087209 */ /* 0x000fc40007810000 */
[----:B0-----:R-:W-:Y:S02]  /*e1f0*/  FSEL R127, R79, -INF , P1 ;  /* 0xff8000004f7f7808 */ /* 0x001fe40000800000 */
[----:B------:R-:W-:Y:S01]  /*e200*/  FMNMX.FTZ R8, R27, R8, !PT ;  /* 0x000000081b087209 */ /* 0x000fe20007810000 */
[----:B------:R-:W0:Y:S01]  /*e210*/  MUFU.TANH R53, R53 ;  /* 0x0000003500357308 */ /* 0x000e220000002400 */
[----:B--2---:R-:W-:Y:S02]  /*e220*/  FSEL R121, R121, -INF , P2 ;  /* 0xff80000079797808 */ /* 0x004fe40001000000 */
[----:B------:R-:W-:Y:S02]  /*e230*/  FMNMX.FTZ R8, R127, R8, !PT ;  /* 0x000000087f087209 */ /* 0x000fe40007810000 */
[----:B-1----:R-:W-:Y:S02]  /*e240*/  FSEL R25, R25, -INF , P3 ;  /* 0xff80000019197808 */ /* 0x002fe40001800000 */
[----:B------:R-:W-:-:S02]  /*e250*/  FMNMX.FTZ R8, R121, R8, !PT ;  /* 0x0000000879087209 */ /* 0x000fc40007810000 */
[----:B---3--:R-:W-:Y:S02]  /*e260*/  FSEL R123, R123, -INF , P4 ;  /* 0xff8000007b7b7808 */ /* 0x008fe40002000000 */
[----:B------:R-:W-:-:S04]  /*e270*/  FMNMX.FTZ R8, R25, R8, !PT ;  /* 0x0000000819087209 */ /* 0x000fc80007810000 */
[----:B------:R-:W-:Y:S02]  /*e280*/  FMNMX.FTZ R8, R123, R8, !PT ;  /* 0x000000087b087209 */ /* 0x000fe40007810000 */
[----:B0-----:R-:W-:-:S04]  /*e290*/  FSEL R53, R53, -INF , P5 ;  /* 0xff80000035357808 */ /* 0x001fc80002800000 */
[----:B------:R-:W-:-:S05]  /*e2a0*/  FMNMX.FTZ R24, R53, R8, !PT ;  /* 0x0000000835187209 */ /* 0x000fca0007810000 */
[----:B------:R-:W0:Y:S02]  /*e2b0*/  SHFL.BFLY PT, R8, R24, 0x2, 0x1f ;  /* 0x0c401f0018087f89 */ /* 0x000e2400000e0000 */
[----:B0-----:R-:W-:-:S05]  /*e2c0*/  FMNMX.FTZ R24, R24, R8, !PT ;  /* 0x0000000818187209 */ /* 0x001fca0007810000 */
[----:B------:R-:W0:Y:S01]  /*e2d0*/  SHFL.BFLY PT, R8, R24, 0x1, 0x1f ;  /* 0x0c201f0018087f89 */ /* 0x000e2200000e0000 */
[----:B------:R-:W1:Y:S01]  /*e2e0*/  S2R R56, SR_CgaCtaId ;  /* 0x0000000000387919 */ /* 0x000e620000008800 */
[----:B0-----:R-:W-:-:S04]  /*e2f0*/  FMNMX.FTZ R24, R24, R8, !PT ;  /* 0x0000000818187209 */ /* 0x001fc80007810000 */
[----:B------:R-:W-:-:S04]  /*e300*/  FSETP.NEU.FTZ.AND P1, PT, R24, -INF , PT ;  /* 0xff8000001800780b */ /* 0x000fc80003f3d000 */
[----:B------:R-:W-:-:S05]  /*e310*/  FSEL R8, R24, RZ, P1 ;  /* 0x000000ff18087208 */ /* 0x000fca0000800000 */
[----:B------:R-:W-:Y:S01]  /*e320*/  FADD.FTZ R8, -R8, R10 ;  /* 0x0000000a08087221 */ /* 0x000fe20000010100 */
[-C--:B------:R-:W-:Y:S01]  /*e330*/  FMUL.FTZ R10, R24, R9.reuse ;  /* 0x00000009180a7220 */ /* 0x080fe20000410000 */
[----:B------:R-:W-:-:S04]  /*e340*/  FMUL.FTZ R4, R4, R9 ;  /* 0x0000000904047220 */ /* 0x000fc80000410000 */
[----:B------:R-:W-:Y:S01]  /*e350*/  FSEL R10, R10, RZ, P1 ;  /* 0x000000ff0a0a7208 */ /* 0x000fe20000800000 */
        /* <DEDUP_REMOVED lines=34> */
[----:B------:R-:W0:Y:S08]  /*e580*/  MUFU.EX2 R4, R4 ;  /* 0x0000000400047308 */ /* 0x000e300000000800 */
[----:B------:R2:W-:Y:S08]  /*e590*/  MUFU.EX2 R53, R55 ;  /* 0x0000003700357308 */ /* 0x0005f00000000800 */
[----:B------:R-:W3:Y:S01]  /*e5a0*/  MUFU.EX2 R8, R8 ;  /* 0x0000000800087308 */ /* 0x000ee20000000800 */
[----:B--2---:R-:W-:-:S07]  /*e5b0*/  IMAD R55, R22, 0x8, R2 ;  /* 0x0000000816377824 */ /* 0x004fce00078e0202 */
[----:B------:R-:W2:Y:S01]  /*e5c0*/  MUFU.EX2 R54, R54 ;  /* 0x0000003600367308 */ /* 0x000ea20000000800 */
[----:B------:R-:W-:-:S07]  /*e5d0*/  VIADD R55, R55, 0x16840 ;  /* 0x0001684037377836 */ /* 0x000fce0000000000 */
[----:B------:R-:W4:Y:S08]  /*e5e0*/  MUFU.EX2 R149, R149 ;  /* 0x0000009500957308 */ /* 0x000f300000000800 */
[----:B------:R-:W5:Y:S08]  /*e5f0*/  MUFU.EX2 R150, R150 ;  /* 0x0000009600967308 */ /* 0x000f700000000800 */
[----:B------:R-:W5:Y:S01]  /*e600*/  MUFU.EX2 R51, R51 ;  /* 0x0000003300337308 */ /* 0x000f620000000800 */
[----:B-1----:R-:W-:Y:S01]  /*e610*/  PRMT R55, R56, 0x654, R55 ;  /* 0x0000065438377816 */ /* 0x002fe20000000037 */
[----:B0-----:R-:W-:-:S06]  /*e620*/  FFMA.FTZ R3, R4, R3, R148 ;  /* 0x0000000304037223 */ /* 0x001fcc0000010094 */
[----:B------:R-:W0:Y:S01]  /*e630*/  MUFU.EX2 R52, R52 ;  /* 0x0000003400347308 */ /* 0x000e220000000800 */
[----:B---3--:R-:W-:Y:S01]  /*e640*/  FFMA.FTZ R0, R8, R0, R53 ;  /* 0x0000000008007223 */ /* 0x008fe20000010035 */
[----:B------:R4:W-:Y:S06]  /*e650*/  SYNCS.ARRIVE.TRANS64.RED.A1T0 RZ, [R55+URZ], RZ ;  /* 0x000000ff37ff79a7 */ /* 0x0009ec000810043f */
[----:B------:R-:W1:Y:S01]  /*e660*/  MUFU.EX2 R151, R151 ;  /* 0x0000009700977308 */ /* 0x000e620000000800 */
[----:B--2---:R-:W-:Y:S01]  /*e670*/  FADD.FTZ R3, R54, R3 ;  /* 0x0000000336037221 */ /* 0x004fe20000010000 */
[----:B----4-:R-:W-:-:S06]  /*e680*/  FADD.FTZ R55, R149, R0 ;  /* 0x0000000095377221 */ /* 0x010fcc0000010000 */
[----:B------:R-:W2:Y:S08]  /*e690*/  MUFU.EX2 R144, R144 ;  /* 0x0000009000907308 */ /* 0x000eb00000000800 */
[----:B------:R-:W3:Y:S01]  /*e6a0*/  MUFU.EX2 R49, R49 ;  /* 0x0000003100317308 */ /* 0x000ee20000000800 */
[----:B-----5:R-:W-:Y:S01]  /*e6b0*/  FADD.FTZ R0, R150, R3 ;  /* 0x0000000396007221 */ /* 0x020fe20000010000 */
[----:B------:R-:W-:-:S06]  /*e6c0*/  FADD.FTZ R3, R51, R55 ;  /* 0x0000003733037221 */ /* 0x000fcc0000010000 */
[----:B------:R-:W4:Y:S08]  /*e6d0*/  MUFU.EX2 R50, R50 ;  /* 0x0000003200327308 */ /* 0x000f300000000800 */
[----:B------:R-:W5:Y:S01]  /*e6e0*/  MUFU.EX2 R145, R145 ;  /* 0x0000009100917308 */ /* 0x000f620000000800 */
        /* <DEDUP_REMOVED lines=9> */
[----:B-----5:R-:W-:-:S06]  /*e780*/  FADD.FTZ R3, R145, R3 ;  /* 0x0000000391037221 */ /* 0x020fcc0000010000 */
        /* <DEDUP_REMOVED lines=95> */
[----:B-----5:R-:W-:-:S03]  /*ed80*/  FADD.FTZ R3, R25, R3 ;  /* 0x0000000319037221 */ /* 0x020fc60000010000 */
[----:B0-----:R-:W-:Y:S01]  /*ed90*/  FADD.FTZ R0, R122, R0 ;  /* 0x000000007a007221 */ /* 0x001fe20000010000 */
[----:B-1----:R-:W-:-:S03]  /*eda0*/  FADD.FTZ R55, R123, R3 ;  /* 0x000000037b377221 */ /* 0x002fc60000010000 */
[----:B--2---:R-:W-:Y:S01]  /*edb0*/  FADD.FTZ R3, R11, R0 ;  /* 0x000000000b037221 */ /* 0x004fe20000010000 */
[----:B---3--:R-:W-:Y:S01]  /*edc0*/  FADD.FTZ R0, R10, R55 ;  /* 0x000000370a007221 */ /* 0x008fe20000010000 */
[----:B------:R-:W-:Y:S06]  /*edd0*/  @!P0 BRA `(.L_x_15571) ;  /* 0x0000000000048947 */ /* 0x000fec0003800000 */
[----:B------:R-:W-:Y:S01]  /*ede0*/  BPT.TRAP 0x1 ;  /* 0x000000040000795c */ /* 0x000fe20000300000 */
.L_x_15571:
[----:B------:R-:W2:Y:S01]  /*edf0*/  LDL R55, [R1+0x24] ;  /* 0x0000240001377983 */ /* 0x000ea20000100800 */
[----:B------:R-:W-:-:S04]  /*ee00*/  IMAD R13, R13, 0x8, R2 ;  /* 0x000000080d0d7824 */ /* 0x000fc800078e0202 */
[----:B------:R-:W-:-:S05]  /*ee10*/  VIADD R13, R13, 0x16860 ;  /* 0x000168600d0d7836 */ /* 0x000fca0000000000 */
[----:B------:R-:W-:Y:S01]  /*ee20*/  PRMT R13, R56, 0x654, R13 ;  /* 0x00000654380d7816 */ /* 0x000fe2000000000d */
[----:B------:R-:W-:Y:S01]  /*ee30*/  FMUL.FTZ R88, R88, R4 ;  /* 0x0000000458587220 */ /* 0x000fe20000410000 */
[----:B------:R-:W-:Y:S02]  /*ee40*/  F2FP.BF16.F32.PACK_AB R122, R11, R122 ;  /* 0x0000007a0b7a723e */ /* 0x000fe400000010ff */
[----:B------:R0:W-:Y:S01]  /*ee50*/  SYNCS.ARRIVE.TRANS64.RED.A1T0 RZ, [R13+URZ], RZ ;  /* 0x000000ff0dff79a7 */ /* 0x0001e2000810043f */
        /* <DEDUP_REMOVED lines=65> */
[----:B0-----:R-:W-:Y:S02]  /*f270*/  MOV R13, R22 ;  /* 0x00000016000d7202 */ /* 0x001fe40000000f00 */
[C---:B--2---:R-:W-:Y:S01]  /*f280*/  ISETP.GT.AND P1, PT, R12.reuse, R55, PT ;  /* 0x000000370c00720c */ /* 0x044fe20003f24270 */
[----:B------:R-:W-:-:S12]  /*f290*/  VIADD R12, R12, 0xffffffff ;  /* 0xffffffff0c0c7836 */ /* 0x000fd80000000000 */
[----:B------:R-:W-:Y:S05]  /*f2a0*/  @P1 BRA `(.L_x_15572) ;  /* 0xffffffcc00c01947 */ /* 0x000fea000383ffff */
.L_x_15560:
[----:B------:R-:W2:Y:S02]  /*f2b0*/  LDL R4, [R1+0x34] ;  /* 0x0000340001047983 */ /* 0x000ea40000100800 */
[----:B--2---:R-:W-:-:S13]  /*f2c0*/  ISETP.GE.AND P1, PT, R12, R4, PT ;  /* 0x000000040c00720c */ /* 0x004fda0003f26270 */
[----:B------:R-:W-:Y:S05]  /*f2d0*/  @!P1 BRA `(.L_x_15573) ;  /* 0x0000002400e09947 */ /* 0x000fea0003800000 */
[----:B------:R-:W-:Y:S02]  /*f2e0*/  IMAD.MOV.U32 R10, RZ, RZ, R24 ;  /* 0x000000ffff0a7224 */ /* 0x000fe400078e0018 */
[----:B------:R-:W-:Y:S02]  /*f2f0*/  IMAD.MOV.U32 R11, RZ, RZ, R5 ;  /* 0x000000ffff0b7224 */ /* 0x000fe400078e0005 */
[----:B------:R-:W-:Y:S02]  /*f300*/  IMAD.MOV.U32 R4, RZ, RZ, R155 ;  /* 0x000000ffff047224 */ /* 0x000fe400078e009b */
[----:B------:R-:W-:-:S07]  /*f310*/  IMAD.MOV.U32 R13, RZ, RZ, R22 ;  /* 0x000000ffff0d7224 */ /* 0x000fce00078e0016 */
.L_x_15585:
        /* <DEDUP_REMOVED lines=11> */
.L_x_15575:
[----:B------:R-:W-:Y:S01]  /*f3d0*/  IMAD R5, R22, 0x8, R2 ;  /* 0x0000000816057824 */ /* 0x000fe200078e0202 */
[----:B------:R-:W-:-:S04]  /*f3e0*/  SHF.L.U32 R8, R155, 0x1f, RZ ;  /* 0x0000001f9b087819 */ /* 0x000fc800000006ff */
[----:B------:R0:W1:Y:S01]  /*f3f0*/  SYNCS.PHASECHK.TRANS64.TRYWAIT P1, [R5+URZ+0x16830], R8 ;  /* 0x01683008050075a7 */ /* 0x000062000802017f */
[----:B------:R-:W-:Y:S05]  /*f400*/  @!P0 BRA `(.L_x_15576) ;  /* 0x0000000000048947 */ /* 0x000fea0003800000 */
[----:B------:R-:W-:Y:S01]  /*f410*/  BPT.TRAP 0x1 ;  /* 0x000000040000795c */ /* 0x000fe20000300000 */
.L_x_15576:
[----:B------:R-:W-:Y:S04]  /*f420*/  BSSY B0, `(.L_x_15574) ;  /* 0x0000004000007945 */ /* 0x000fe80003800000 */
[----:B-1----:R-:W-:Y:S05]  /*f430*/  @P1 BRA `(.L_x_15577) ;  /* 0x0000000000081947 */ /* 0x002fea0003800000 */
[----:B------:R-:W1:Y:S02]  /*f440*/  SYNCS.PHASECHK.TRANS64.TRYWAIT P1, [R5+URZ+0x16830], R8 ;  /* 0x01683008050075a7 */ /* 0x000e64000802017f */
[----:B-1----:R-:W-:Y:S05]  /*f450*/  @!P1 BRA `(.L_x_15578) ;  /* 0x000000e000449947 */ /* 0x002fea0003800000 */
.L_x_15577:
[----:B------:R-:W-:Y:S05]  /*f460*/  BSYNC B0 ;  /* 0x0000000000007941 */ /* 0x000fea0003800000 */
.L_x_15574:
[----:B01----:R-:W2:Y:S01]  /*f470*/  LDL R8, [R1+0x1c] ;  /* 0x00001c0001087983 */ /* 0x003ea20000100800 */
[----:B------:R-:W-:Y:S01]  /*f480*/  IMAD.MOV.U32 R9, RZ, RZ, 0x40000040 ;  /* 0x40000040ff097424 */ /* 0x000fe200078e00ff */
[----:B------:R-:W-:Y:S05]  /*f490*/  WARPSYNC.ALL ;  /* 0x0000000000007948 */ /* 0x000fea0003800000 */
[----:B------:R-:W-:Y:S01]  /*f4a0*/  R2UR UR19, R9 ;  /* 0x00000000091372ca */ /* 0x000fe200000e0000 */
[----:B------:R-:W0:Y:S01]  /*f4b0*/  S2R R5, SR_TID.X ;  /* 0x0000000000057919 */ /* 0x000e220000002100 */
[----:B------:R-:W-:Y:S01]  /*f4c0*/  IMAD.MOV.U32 R27, RZ, RZ, 0x40000040 ;  /* 0x40000040ff1b7424 */ /* 0x000fe200078e00ff */
[----:B------:R-:W-:Y:S01]  /*f4d0*/  R2UR UR8, R6 ;  /* 0x00000000060872ca */ /* 0x000fe200000e0000 */
[----:B------:R-:W-:Y:S01]  /*f4e0*/  IMAD.MOV.U32 R25, RZ, RZ, 0x40000040 ;  /* 0x40000040ff197424 */ /* 0x000fe200078e00ff */
[----:B------:R-:W-:-:S02]  /*f4f0*/  R2UR UR9, R7 ;  /* 0x00000000070972ca */ /* 0x000fc400000e0000 */
[----:B0-----:R-:W-:-:S05]  /*f500*/  SHF.R.U32.HI R5, RZ, 0x7, R5 ;  /* 0x00000007ff057819 */ /* 0x001fca0000011605 */
[----:B------:R-:W-:Y:S01]  /*f510*/  VIADD R5, R5, 0x8 ;  /* 0x0000000805057836 */ /* 0x000fe20000000000 */
[----:B------:R-:W-:Y:S02]  /*f520*/  R2UR UR11, R27 ;  /* 0x000000001b0b72ca */ /* 0x000fe400000e0000 */
[----:B------:R-:W-:Y:S02]  /*f530*/  R2UR UR15, R25 ;  /* 0x00000000190f72ca */ /* 0x000fe400000e0000 */
[----:B------:R-:W-:Y:S01]  /*f540*/  R2UR UR23, R27 ;  /* 0x000000001b1772ca */ /* 0x000fe200000e0000 */
[----:B------:R0:W-:Y:S01]  /*f550*/  BAR.SYNC.DEFER_BLOCKING R5, 0x100 ;  /* 0x000400050000751d */ /* 0x0001e20000010000 */
[----:B--2---:R-:W-:-:S04]  /*f560*/  IMAD R26, R22, 0x400, R8 ;  /* 0x00000400161a7824 */ /* 0x004fc800078e0208 */
[----:B------:R-:W-:-:S05]  /*f570*/  VIADD R8, R26, 0x4 ;  /* 0x000000041a087836 */ /* 0x000fca0000000000 */
[----:B------:R-:W-:Y:S02]  /*f580*/  R2UR UR18, R8 ;  /* 0x00000000081272ca */ /* 0x000fe400000e0000 */
[----:B------:R-:W2:Y:S01]  /*f590*/  LDL.64 R8, [R1+0x8] ;  /* 0x0000080001087983 */ /* 0x000ea20000100a00 */
[C---:B------:R-:W-:Y:S02]  /*f5a0*/  R2UR UR10, R26.reuse ;  /* 0x000000001a0a72ca */ /* 0x040fe400000e0000 */
[C---:B------:R-:W-:Y:S01]  /*f5b0*/  IADD3 R24, R26.reuse, 0x2, RZ ;  /* 0x000000021a187810 */ /* 0x040fe20007ffe0ff */
        /* <DEDUP_REMOVED lines=24> */
.L_x_15580:
[----:B------:R-:W-:Y:S01]  /*f740*/  SHF.L.U32 R4, R4, 0x1f, RZ ;  /* 0x0000001f04047819 */ /* 0x000fe200000006ff */
[----:B------:R-:W-:-:S04]  /*f750*/  IMAD R5, R13, 0x8, R2 ;  /* 0x000000080d057824 */ /* 0x000fc800078e0202 */
[----:B------:R0:W1:Y:S01]  /*f760*/  SYNCS.PHASECHK.TRANS64.TRYWAIT P1, [R5+URZ+0x16850], R4 ;  /* 0x01685004050075a7 */ /* 0x000062000802017f */
[----:B------:R-:W-:Y:S05]  /*f770*/  @!P0 BRA `(.L_x_15581) ;  /* 0x0000000000048947 */ /* 0x000fea0003800000 */
[----:B------:R-:W-:Y:S01]  /*f780*/  BPT.TRAP 0x1 ;  /* 0x000000040000795c */ /* 0x000fe20000300000 */
.L_x_15581:
[----:B-1----:R-:W-:Y:S05]  /*f790*/  @P1 BRA `(.L_x_15579) ;  /* 0x0000000000081947 */ /* 0x002fea0003800000 */
[----:B------:R-:W1:Y:S02]  /*f7a0*/  SYNCS.PHASECHK.TRANS64.TRYWAIT P1, [R5+URZ+0x16850], R4 ;  /* 0x01685004050075a7 */ /* 0x000e64000802017f */
[----:B-1----:R-:W-:Y:S05]  /*f7b0*/  @!P1 BRA `(.L_x_15582) ;  /* 0x000000dc00809947 */ /* 0x002fea0003800000 */
.L_x_15579:
[----:B01----:R-:W-:Y:S01]  /*f7c0*/  VIADD R4, R2, 0x400 ;  /* 0x0000040002047836 */ /* 0x003fe20000000000 */
[----:B------:R-:W-:Y:S05]  /*f7d0*/  WARPSYNC.ALL ;  /* 0x0000000000007948 */ /* 0x000fea0003800000 */
[----:B------:R-:W-:Y:S01]  /*f7e0*/  SHF.R.U32.HI R4, RZ, 0x4, R4 ;  /* 0x00000004ff047819 */ /* 0x000fe20000011604 */
[----:B------:R-:W-:Y:S01]  /*f7f0*/  IMAD.MOV.U32 R5, RZ, RZ, 0x40000040 ;  /* 0x40000040ff057424 */ /* 0x000fe200078e00ff */
[----:B------:R-:W-:Y:S01]  /*f800*/  WARPGROUP.ARRIVE ;  /* 0x00000000000079c5 */ /* 0x000fe20000000000 */
[----:B------:R-:W-:Y:S02]  /*f810*/  MOV R9, 0x40000040 ;  /* 0x4000004000097802 */ /* 0x000fe40000000f00 */
[----:B------:R-:W-:-:S02]  /*f820*/  LOP3.LUT R4, R4, 0x3fff, RZ, 0xc0, !PT ;  /* 0x00003fff04047812 */ /* 0x000fc400078ec0ff */
        /* <DEDUP_REMOVED lines=40> */
[----:B------:R-:W-:Y:S01]  /*fab0*/  VIADD R4, R4, 0x380 ;  /* 0x0000038004047836 */ /* 0x000fe20000000000 */
[----:B------:R-:W-:Y:S01]  /*fac0*/  MOV R9, 0x40000040 ;  /* 0x4000004000097802 */ /* 0x000fe20000000f00 */
[----:B------:R-:W-:Y:S02]  /*fad0*/  WARPGROUP.DEPBAR.LE gsb0, 0x0 ;  /* 0x00008000000079c5 */ /* 0x000fe40000010000 */
[----:B------:R-:W-:-:S08]  /*fae0*/  WARPGROUP.ARRIVE ;  /* 0x00000000000079c5 */ /* 0x000fd00000000000 */
        /* <DEDUP_REMOVED lines=17> */
.L_x_15583:
[----:B------:R-:W1:Y:S01]  /*fc00*/  S2R R121, SR_CgaCtaId ;  /* 0x0000000000797919 */ /* 0x000e620000008800 */
[----:B------:R-:W-:Y:S01]  /*fc10*/  FMUL.FTZ R120, R24, UR4 ;  /* 0x0000000418787c20 */ /* 0x000fe20008410000 */
[----:B------:R-:W-:Y:S01]  /*fc20*/  FMUL.FTZ R122, R25, UR4 ;  /* 0x00000004197a7c20 */ /* 0x000fe20008410000 */
[----:B0-----:R-:W-:Y:S01]  /*fc30*/  FMUL.FTZ R4, R26, UR4 ;  /* 0x000000041a047c20 */ /* 0x001fe20008410000 */
[----:B------:R-:W-:Y:S01]  /*fc40*/  FMUL.FTZ R26, R28, UR4 ;  /* 0x000000041c1a7c20 */ /* 0x000fe20008410000 */
[----:B------:R-:W-:Y:S02]  /*fc50*/  IMAD R5, R22, 0x8, R2 ;  /* 0x0000000816057824 */ /* 0x000fe400078e0202 */
[----:B------:R-:W-:Y:S01]  /*fc60*/  FMUL.FTZ R29, R29, UR4 ;  /* 0x000000041d1d7c20 */ /* 0x000fe20008410000 */
[----:B------:R-:W0:Y:S01]  /*fc70*/  MUFU.TANH R120, R120 ;  /* 0x0000007800787308 */ /* 0x000e220000002400 */
[----:B------:R-:W-:Y:S01]  /*fc80*/  FMUL.FTZ R151, R31, UR4 ;  /* 0x000000041f977c20 */ /* 0x000fe20008410000 */
[----:B------:R-:W-:-:S02]  /*fc90*/  VIADD R5, R5, 0x16840 ;  /* 0x0001684005057836 */ /* 0x000fc40000000000 */
        /* <DEDUP_REMOVED lines=22> */
[----:B-1----:R-:W-:Y:S01]  /*fe00*/  PRMT R5, R121, 0x654, R5 ;  /* 0x0000065479057816 */ /* 0x002fe20000000005 */
[----:B------:R-:W-:Y:S01]  /*fe10*/  FMUL.FTZ R65, R68, UR4 ;  /* 0x0000000444417c20 */ /* 0x000fe20008410000 */
[----:B------:R-:W-:Y:S01]  /*fe20*/  FMUL.FTZ R68, R69, UR4 ;  /* 0x0000000445447c20 */ /* 0x000fe20008410000 */
[----:B------:R-:W-:Y:S01]  /*fe30*/  FMUL.FTZ R72, R72, UR4 ;  /* 0x0000000448487c20 */ /* 0x000fe20008410000 */
[----:B------:R0:W-:Y:S01]  /*fe40*/  SYNCS.ARRIVE.TRANS64.RED.A1T0 RZ, [R5+URZ], RZ ;  /* 0x000000ff05ff79a7 */ /* 0x0001e2000810043f */
[----:B------:R-:W-:Y:S01]  /*fe50*/  FMUL.FTZ R69, R73, UR4 ;  /* 0x0000000449457c20 */ /* 0x000fe20008410000 */
[----:B------:R-:W-:Y:S01]  /*fe60*/  FMUL.FTZ R73, R76, UR4 ;  /* 0x000000044c497c20 */ /* 0x000fe20008410000 */
[----:B------:R-:W1:Y:S01]  /*fe70*/  MUFU.TANH R31, R31 ;  /* 0x0000001f001f7308 */ /* 0x000e620000002400 */
        /* <DEDUP_REMOVED lines=8> */
[----:B--2---:R-:W-:Y:S01]  /*ff00*/  FMNMX.FTZ R5, R122, R5, !PT ;  /* 0x000000057a057209 */ /* 0x004fe20007810000 */
[----:B------:R-:W-:Y:S01]  /*ff10*/  FMUL.FTZ R145, R30, UR4 ;  /* 0x000000041e917c20 */ /* 0x000fe20008410000 */
[----:B------:R-:W-:Y:S01]  /*ff20*/  FMUL.FTZ R48, R38, UR4 ;  /* 0x0000000426307c20 */ /* 0x000fe20008410000 */
[----:B------:R-:W-:Y:S01]  /*ff30*/  FMUL.FTZ R147, R39, UR4 ;  /* 0x0000000427937c20 */ /* 0x000fe20008410000 */
[----:B---3--:R-:W-:Y:S01]  /*ff40*/  FMNMX.FTZ R24, R26, R5, !PT ;  /* 0x000000051a187209 */ /* 0x008fe20007810000 */
[----:B------:R-:W-:Y:S01]  /*ff50*/  FMUL.FTZ R27, R42, UR4 ;  /* 0x000000042a1b7c20 */ /* 0x000fe20008410000 */
[----:B------:R-:W-:Y:S01]  /*ff60*/  FMUL.FTZ R141, R43, UR4 ;  /* 0x000000042b8d7c20 */ /* 0x000fe20008410000 */
[----:B------:R-:W2:Y:S01]  /*ff70*/  MUFU.TANH R35, R35 ;  /* 0x0000002300237308 */ /* 0x000ea20000002400 */
[----:B----4-:R-:W-:Y:S01]  /*ff80*/  FMNMX.FTZ R24, R29, R24, !PT ;  /* 0x000000181d187209 */ /* 0x010fe20007810000 */
[----:B------:R-:W-:Y:S01]  /*ff90*/  FMUL.FTZ R44, R46, UR4 ;  /* 0x000000042e2c7c20 */ /* 0x000fe20008410000 */
[----:B------:R-:W-:Y:S01]  /*ffa0*/  FMUL.FTZ R143, R47, UR4 ;  /* 0x000000042f8f7c20 */ /* 0x000fe20008410000 */
[----:B------:R-:W-:Y:S01]  /*ffb0*/  FMUL.FTZ R42, R50, UR4 ;  /* 0x00000004322a7c20 */ /* 0x000fe20008410000 */
[----:B-1----:R-:W-:Y:S01]  /*ffc0*/  FMNMX.FTZ R24, R31, R24, !PT ;  /* 0x000000181f187209 */ /* 0x002fe20007810000 */
        /* <DEDUP_REMOVED lines=23> */
[----:B------:R-:W-:-:S03]  /*10140*/  FMUL.FTZ R54, R87, UR4 ;  /* 0x0000000457367c20 */ /* 0x000fc60008410000 */
        /* <DEDUP_REMOVED lines=44> */
[----:B------:R0:W3:Y:S01]  /*10410*/  MUFU.TANH R9, R4 ;  /* 0x0000000400097308 */ /* 0x0000e20000002400 */
[----:B--2---:R-:W-:-:S07]  /*10420*/  FMNMX.FTZ R5, R81, R24, !PT ;  /* 0x0000001851057209 */ /* 0x004fce0007810000 */
[----:B------:R-:W2:Y:S01]  /*10430*/  MUFU.TANH R149, R149 ;  /* 0x0000009500957308 */ /* 0x000ea20000002400 */
[----:B-1----:R-:W-:Y:S01]  /*10440*/  FMNMX.FTZ R5, R84, R5, !PT ;  /* 0x0000000554057209 */ /* 0x002fe20007810000 */
[----:B0-----:R-:W-:Y:S01]  /*10450*/  FMUL.FTZ R4, R34, UR4 ;  /* 0x0000000422047c20 */ /* 0x001fe20008410000 */
[----:B------:R-:W-:-:S05]  /*10460*/  FMUL.FTZ R34, R66, UR4 ;  /* 0x0000000442227c20 */ /* 0x000fca0008410000 */
[----:B------:R-:W0:Y:S01]  /*10470*/  MUFU.TANH R145, R145 ;  /* 0x0000009100917308 */ /* 0x000e220000002400 */
[----:B---3--:R-:W-:Y:S02]  /*10480*/  IMAD.MOV.U32 R85, RZ, RZ, R9 ;  /* 0x000000ffff557224 */ /* 0x008fe400078e0009 */
[----:B------:R-:W1:Y:S03]  /*10490*/  SHFL.BFLY PT, R9, R5, 0x2, 0x1f ;  /* 0x0c401f0005097f89 */ /* 0x000e6600000e0000 */
[----:B------:R-:W-:Y:S02]  /*104a0*/  FMNMX.FTZ R24, R85, R10, !PT ;  /* 0x0000000a55187209 */ /* 0x000fe40007810000 */
[----:B------:R-:W3:Y:S08]  /*104b0*/  MUFU.TANH R151, R151 ;  /* 0x0000009700977308 */ /* 0x000ef00000002400 */
[----:B------:R-:W4:Y:S08]  /*104c0*/  MUFU.TANH R4, R4 ;  /* 0x0000000400047308 */ /* 0x000f300000002400 */
[----:B------:R-:W5:Y:S01]  /*104d0*/  MUFU.TANH R8, R8 ;  /* 0x0000000800087308 */ /* 0x000f620000002400 */
[----:B-1----:R-:W-:-:S05]  /*104e0*/  FMNMX.FTZ R5, R5, R9, !PT ;  /* 0x0000000905057209 */ /* 0x002fca0007810000 */
[----:B------:R-:W1:Y:S02]  /*104f0*/  SHFL.BFLY PT, R9, R5, 0x1, 0x1f ;  /* 0x0c201f0005097f89 */ /* 0x000e6400000e0000 */
[----:B------:R-:W5:Y:S08]  /*10500*/  MUFU.TANH R48, R48 ;  /* 0x0000003000307308 */ /* 0x000f700000002400 */
[----:B------:R-:W5:Y:S08]  /*10510*/  MUFU.TANH R147, R147 ;  /* 0x0000009300937308 */ /* 0x000f700000002400 */
[----:B------:R-:W5:Y:S01]  /*10520*/  MUFU.TANH R27, R27 ;  /* 0x0000001b001b7308 */ /* 0x000f620000002400 */
[----:B-1----:R-:W-:-:S07]  /*10530*/  FMNMX.FTZ R5, R5, R9, !PT ;  /* 0x0000000905057209 */ /* 0x002fce0007810000 */
[----:B------:R-:W1:Y:S01]  /*10540*/  MUFU.TANH R141, R141 ;  /* 0x0000008d008d7308 */ /* 0x000e620000002400 */
[----:B--2---:R-:W-:Y:S01]  /*10550*/  FMNMX.FTZ R9, R149, R24, !PT ;  /* 0x0000001895097209 */ /* 0x004fe20007810000 */
[----:B------:R-:W-:-:S03]  /*10560*/  FADD.FTZ R11, -R5, R11 ;  /* 0x0000000b050b7221 */ /* 0x000fc60000010100 */
[----:B0-----:R-:W-:-:S03]  /*10570*/  FMNMX.FTZ R9, R145, R9, !PT ;  /* 0x0000000991097209 */ /* 0x001fc60007810000 */
[----:B------:R-:W0:Y:S01]  /*10580*/  MUFU.TANH R44, R44 ;  /* 0x0000002c002c7308 */ /* 0x000e220000002400 */
[----:B---3--:R-:W-:-:S04]  /*10590*/  FMNMX.FTZ R9, R151, R9, !PT ;  /* 0x0000000997097209 */ /* 0x008fc80007810000 */
[----:B----4-:R-:W-:-:S03]  /*105a0*/  FMNMX.FTZ R9, R4, R9, !PT ;  /* 0x0000000904097209 */ /* 0x010fc60007810000 */
[----:B------:R-:W2:Y:S01]  /*105b0*/  MUFU.TANH R143, R143 ;  /* 0x0000008f008f7308 */ /* 0x000ea20000002400 */
[----:B-----5:R-:W-:-:S04]  /*105c0*/  FMNMX.FTZ R9, R8, R9, !PT ;  /* 0x0000000908097209 */ /* 0x020fc80007810000 */
[----:B------:R-:W-:-:S03]  /*105d0*/  FMNMX.FTZ R9, R48, R9, !PT ;  /* 0x0000000930097209 */ /* 0x000fc60007810000 */
[----:B------:R-:W3:Y:S01]  /*105e0*/  MUFU.TANH R42, R42 ;  /* 0x0000002a002a7308 */ /* 0x000ee20000002400 */
[----:B------:R-:W-:-:S04]  /*105f0*/  FMNMX.FTZ R9, R147, R9, !PT ;  /* 0x0000000993097209 */ /* 0x000fc80007810000 */
[----:B------:R-:W-:-:S03]  /*10600*/  FMNMX.FTZ R9, R27, R9, !PT ;  /* 0x000000091b097209 */ /* 0x000fc60007810000 */
[----:B------:R-:W4:Y:S01]  /*10610*/  MUFU.TANH R137, R137 ;  /* 0x0000008900897308 */ /* 0x000f220000002400 */
[----:B-1----:R-:W-:-:S04]  /*10620*/  FMNMX.FTZ R9, R141, R9, !PT ;  /* 0x000000098d097209 */ /* 0x002fc80007810000 */
[----:B0-----:R-:W-:-:S03]  /*10630*/  FMNMX.FTZ R9, R44, R9, !PT ;  /* 0x000000092c097209 */ /* 0x001fc60007810000 */
        /* <DEDUP_REMOVED lines=49> */
[-C--:B------:R-:W-:Y:S01]  /*10950*/  FMUL.FTZ R56, R24, R9.reuse ;  /* 0x0000000918387220 */ /* 0x080fe20000410000 */
[-CC-:B------:R-:W-:Y:S01]  /*10960*/  FFMA.FTZ R148, R120, R9.reuse, -R46.reuse ;  /* 0x0000000978947223 */ /* 0x180fe2000001082e */
[-C--:B------:R-:W-:Y:S01]  /*10970*/  FFMA.FTZ R39, R122, R9.reuse, -R46 ;  /* 0x000000097a277223 */ /* 0x080fe2000001082e */
[----:B------:R-:W-:Y:S01]  /*10980*/  MUFU.EX2 R11, R11 ;  /* 0x0000000b000b7308 */ /* 0x000fe20000000800 */
[-CC-:B------:R-:W-:Y:S01]  /*10990*/  FFMA.FTZ R55, R85, R9.reuse, -R56.reuse ;  /* 0x0000000955377223 */ /* 0x180fe20000010838 */
[-CC-:B------:R-:W-:Y:S01]  /*109a0*/  FFMA.FTZ R149, R149, R9.reuse, -R56.reuse ;  /* 0x0000000995957223 */ /* 0x180fe20000010838 */
[-CC-:B------:R-:W-:Y:S01]  /*109b0*/  FFMA.FTZ R50, R4, R9.reuse, -R56.reuse ;  /* 0x0000000904327223 */ /* 0x180fe20000010838 */
[-C--:B------:R-:W-:Y:S01]  /*109c0*/  FFMA.FTZ R4, R54, R9.reuse, -R56 ;  /* 0x0000000936047223 */ /* 0x080fe20000010838 */
[-CC-:B------:R-:W-:Y:S01]  /*109d0*/  FFMA.FTZ R150, R26, R9.reuse, -R46.reuse ;  /* 0x000000091a967223 */ /* 0x180fe2000001082e */
[-CC-:B------:R-:W-:Y:S01]  /*109e0*/  FFMA.FTZ R51, R29, R9.reuse, -R46.reuse ;  /* 0x000000091d337223 */ /* 0x180fe2000001082e */
[-CC-:B------:R-:W-:Y:S01]  /*109f0*/  FFMA.FTZ R138, R52, R9.reuse, -R46.reuse ;  /* 0x00000009348a7223 */ /* 0x180fe2000001082e */
[----:B------:R-:W0:Y:S01]  /*10a00*/  MUFU.EX2 R148, R148 ;  /* 0x0000009400947308 */ /* 0x000e220000000800 */
[-C--:B------:R-:W-:Y:S01]  /*10a10*/  FFMA.FTZ R29, R53, R9.reuse, -R46 ;  /* 0x00000009351d7223 */ /* 0x080fe2000001082e */
[-CC-:B------:R-:W-:Y:S01]  /*10a20*/  FFMA.FTZ R52, R145, R9.reuse, -R56.reuse ;  /* 0x0000000991347223 */ /* 0x180fe20000010838 */
[-C--:B------:R-:W-:Y:S01]  /*10a30*/  FFMA.FTZ R151, R151, R9.reuse, -R56 ;  /* 0x0000000997977223 */ /* 0x080fe20000010838 */
[-C--:B------:R-:W-:Y:S01]  /*10a40*/  FFMA.FTZ R144, R31, R9.reuse, -R46 ;  /* 0x000000091f907223 */ /* 0x080fe2000001082e */
[-C--:B------:R-:W-:Y:S01]  /*10a50*/  FFMA.FTZ R145, R8, R9.reuse, -R56 ;  /* 0x0000000908917223 */ /* 0x080fe20000010838 */
[-CC-:B------:R-:W-:Y:S01]  /*10a60*/  FFMA.FTZ R33, R33, R9.reuse, -R46.reuse ;  /* 0x0000000921217223 */ /* 0x180fe2000001082e */
[-CC-:B------:R-:W-:Y:S01]  /*10a70*/  FFMA.FTZ R146, R35, R9.reuse, -R46.reuse ;  /* 0x0000000923927223 */ /* 0x180fe2000001082e */
[----:B------:R-:W-:Y:S01]  /*10a80*/  MUFU.EX2 R10, R10 ;  /* 0x0000000a000a7308 */ /* 0x000fe20000000800 */
[-C--:B------:R-:W-:Y:S01]  /*10a90*/  FFMA.FTZ R26, R49, R9.reuse, -R46 ;  /* 0x00000009311a7223 */ /* 0x080fe2000001082e */
[-C--:B------:R-:W-:Y:S01]  /*10aa0*/  FFMA.FTZ R48, R48, R9.reuse, -R56 ;  /* 0x0000000930307223 */ /* 0x080fe20000010838 */
[-C--:B------:R-:W-:Y:S01]  /*10ab0*/  FFMA.FTZ R47, R37, R9.reuse, -R46 ;  /* 0x00000009252f7223 */ /* 0x080fe2000001082e */
[-C--:B------:R-:W-:Y:S01]  /*10ac0*/  FFMA.FTZ R147, R147, R9.reuse, -R56 ;  /* 0x0000000993937223 */ /* 0x080fe20000010838 */
        /* <DEDUP_REMOVED lines=20> */
[----:B-1----:R-:W-:Y:S01]  /*10c10*/  FFMA.FTZ R0, R10, R0, R54 ;  /* 0x000000000a007223 */ /* 0x002fe20000010036 */
[-CC-:B------:R-:W-:Y:S01]  /*10c20*/  FFMA.FTZ R120, R77, R9.reuse, -R46.reuse ;  /* 0x000000094d787223 */ /* 0x180fe2000001082e */
[-CC-:B------:R-:W-:Y:S01]  /*10c30*/  FFMA.FTZ R80, R80, R9.reuse, -R46.reuse ;  /* 0x0000000950507223 */ /* 0x180fe2000001082e */
[-CC-:B------:R-:W-:Y:S01]  /*10c40*/  FFMA.FTZ R81, R81, R9.reuse, -R46.reuse ;  /* 0x0000000951517223 */ /* 0x180fe2000001082e */
[-C--:B------:R-:W-:Y:S01]  /*10c50*/  FFMA.FTZ R122, R84, R9.reuse, -R46 ;  /* 0x00000009547a7223 */ /* 0x080fe2000001082e */
        /* <DEDUP_REMOVED lines=8> */
[-CC-:B------:R-:W-:Y:S01]  /*10ce0*/  FFMA.FTZ R40, R40, R9.reuse, -R56.reuse ;  /* 0x0000000928287223 */ /* 0x180fe20000010838 */
[-C--:B------:R-:W-:Y:S01]  /*10cf0*/  FFMA.FTZ R139, R139, R9.reuse, -R56 ;  /* 0x000000098b8b7223 */ /* 0x080fe20000010838 */
[----:B------:R-:W0:Y:S01]  /*10d00*/  MUFU.EX2 R52, R52 ;  /* 0x0000003400347308 */ /* 0x000e220000000800 */
[----:B--2---:R-:W-:Y:S01]  /*10d10*/  FADD.FTZ R55, R149, R0 ;  /* 0x0000000095377221 */ /* 0x004fe20000010000 */
[-CC-:B------:R-:W-:Y:S01]  /*10d20*/  FFMA.FTZ R38, R38, R9.reuse, -R56.reuse ;  /* 0x0000000926267223 */ /* 0x180fe20000010838 */
[-CC-:B------:R-:W-:Y:S01]  /*10d30*/  FFMA.FTZ R133, R133, R9.reuse, -R56.reuse ;  /* 0x0000000985857223 */ /* 0x180fe20000010838 */
[-CC-:B------:R-:W-:Y:S01]  /*10d40*/  FFMA.FTZ R36, R36, R9.reuse, -R56.reuse ;  /* 0x0000000924247223 */ /* 0x180fe20000010838 */
[-CC-:B------:R-:W-:Y:S01]  /*10d50*/  FFMA.FTZ R135, R135, R9.reuse, -R56.reuse ;  /* 0x0000000987877223 */ /* 0x180fe20000010838 */
[-CC-:B------:R-:W-:Y:S01]  /*10d60*/  FFMA.FTZ R34, R34, R9.reuse, -R56.reuse ;  /* 0x0000000922227223 */ /* 0x180fe20000010838 */
[-CC-:B------:R-:W-:Y:S01]  /*10d70*/  FFMA.FTZ R129, R129, R9.reuse, -R56.reuse ;  /* 0x0000000981817223 */ /* 0x180fe20000010838 */
[----:B------:R-:W2:Y:S01]  /*10d80*/  MUFU.EX2 R51, R51 ;  /* 0x0000003300337308 */ /* 0x000ea20000000800 */
        /* <DEDUP_REMOVED lines=8> */
[----:B0-----:R-:W-:Y:S01]  /*10e10*/  FADD.FTZ R3, R52, R55 ;  /* 0x0000003734037221 */ /* 0x001fe20000010000 */
[-CC-:B------:R-:W-:Y:S01]  /*10e20*/  FFMA.FTZ R121, R121, R9.reuse, -R56.reuse ;  /* 0x0000000979797223 */ /* 0x180fe20000010838 */
[-CC-:B------:R-:W-:Y:S01]  /*10e30*/  FFMA.FTZ R25, R25, R9.reuse, -R56.reuse ;  /* 0x0000000919197223 */ /* 0x180fe20000010838 */
[----:B------:R-:W-:-:S04]  /*10e40*/  FFMA.FTZ R123, R123, R9, -R56 ;  /* 0x000000097b7b7223 */ /* 0x000fc80000010838 */
        /* <DEDUP_REMOVED lines=116> */
.L_x_15584:
[----:B------:R-:W0:Y:S01]  /*11590*/  S2R R55, SR_CgaCtaId ;  /* 0x0000000000377919 */ /* 0x000e220000008800 */
[----:B------:R-:W-:-:S04]  /*115a0*/  IMAD R13, R13, 0x8, R2 ;  /* 0x000000080d0d7824 */ /* 0x000fc800078e0202 */
[----:B------:R-:W-:-:S05]  /*115b0*/  VIADD R13, R13, 0x16860 ;  /* 0x000168600d0d7836 */ /* 0x000fca0000000000 */
[----:B0-----:R-:W-:Y:S02]  /*115c0*/  PRMT R13, R55, 0x654, R13 ;  /* 0x00000654370d7816 */ /* 0x001fe4000000000d */
[----:B------:R-:W2:Y:S01]  /*115d0*/  LDL R55, [R1+0x34] ;  /* 0x0000340001377983 */ /* 0x000ea20000100800 */
[----:B------:R-:W-:Y:S01]  /*115e0*/  F2FP.BF16.F32.PACK_AB R123, R4, R123 ;  /* 0x0000007b047b723e */ /* 0x000fe200000010ff */
        /* <DEDUP_REMOVED lines=70> */
[----:B------:R-:W-:Y:S05]  /*11a50*/  @P1 BRA `(.L_x_15585) ;  /* 0xffffffd800301947 */ /* 0x000fea000383ffff */
.L_x_15573:
[----:B------:R-:W-:Y:S05]  /*11a60*/  WARPSYNC.ALL ;  /* 0x0000000000007948 */ /* 0x000fea0003800000 */
[----:B------:R-:W-:Y:S06]  /*11a70*/  BAR.ARV 0x8, 0x200 ;  /* 0x0208000000007b1d */ /* 0x000fec0000002000 */
[----:B------:R-:W-:Y:S05]  /*11a80*/  @!P0 BRA `(.L_x_15586) ;  /* 0x0000000000048947 */ /* 0x000fea0003800000 */
[----:B------:R-:W-:Y:S01]  /*11a90*/  BPT.TRAP 0x1 ;  /* 0x000000040000795c */ /* 0x000fe20000300000 */
.L_x_15586:
[----:B------:R-:W-:Y:S01]  /*11aa0*/  IMAD R13, R22, 0x8, R2 ;  /* 0x00000008160d7824 */ /* 0x000fe200078e0202 */
[----:B------:R-:W-:-:S04]  /*11ab0*/  SHF.L.U32 R4, R155, 0x1f, RZ ;  /* 0x0000001f9b047819 */ /* 0x000fc800000006ff */
[----:B------:R0:W1:Y:S01]  /*11ac0*/  SYNCS.PHASECHK.TRANS64.TRYWAIT P1, [R13+URZ+0x16850], R4 ;  /* 0x016850040d0075a7 */ /* 0x000062000802017f */
[----:B------:R-:W-:Y:S05]  /*11ad0*/  @!P0 BRA `(.L_x_15587) ;  /* 0x0000000000048947 */ /* 0x000fea0003800000 */
[----:B------:R-:W-:Y:S01]  /*11ae0*/  BPT.TRAP 0x1 ;  /* 0x000000040000795c */ /* 0x000fe20000300000 */
.L_x_15587:
[----:B------:R-:W-:-:S05]  /*11af0*/  VIADD R2, R2, 0x400 ;  /* 0x0000040002027836 */ /* 0x000fca0000000000 */
[----:B------:R-:W-:-:S04]  /*11b00*/  SHF.R.U32.HI R2, RZ, 0x4, R2 ;  /* 0x00000004ff027819 */ /* 0x000fc80000011602 */
[----:B------:R-:W-:Y:S01]  /*11b10*/  LOP3.LUT R7, R2, 0x3fff, RZ, 0xc0, !PT ;  /* 0x00003fff02077812 */ /* 0x000fe200078ec0ff */
[----:B-1----:R-:W-:Y:S06]  /*11b20*/  @P1 BRA `(.L_x_15588) ;  /* 0x0000000000081947 */ /* 0x002fec0003800000 */
[----:B------:R-:W1:Y:S02]  /*11b30*/  SYNCS.PHASECHK.TRANS64.TRYWAIT P1, [R13+URZ+0x16850], R4 ;  /* 0x016850040d0075a7 */ /* 0x000e64000802017f */
[----:B-1----:R-:W-:Y:S05]  /*11b40*/  @!P1 BRA `(.L_x_15589) ;  /* 0x000000b800b09947 */ /* 0x002fea0003800000 */
.L_x_15588:
        /* <DEDUP_REMOVED lines=9> */
[----:B------:R-:W-:Y:S02]  /*11be0*/  IMAD.MOV.U32 R7, RZ, RZ, 0x40000040 ;  /* 0x40000040ff077424 */ /* 0x000fe400078e00ff */
[----:B------:R-:W-:-:S08]  /*11bf0*/  IMAD.MOV.U32 R8, RZ, RZ, RZ ;  /* 0x000000ffff087224 */ /* 0x000fd000078e00ff */
[----:B------:R-:W-:Y:S01]  /*11c00*/  HGMMA.64x64x16.F32.BF16 R88, R148, gdesc[UR4].tnspB, R88, gsb0 ;  /* 0x40e0000494587df0 */ /* 0x000fe20008001858 */
[----:B------:R-:W-:Y:S02]  /*11c10*/  R2UR UR6, R10 ;  /* 0x000000000a0672ca */ /* 0x000fe400000e0000 */
[----:B------:R-:W-:Y:S01]  /*11c20*/  R2UR UR7, R11 ;  /* 0x000000000b0772ca */ /* 0x000fe200000e0000 */
[----:B------:R-:W-:Y:S01]  /*11c30*/  IMAD.MOV.U32 R11, RZ, RZ, 0x40000040 ;  /* 0x40000040ff0b7424 */ /* 0x000fe200078e00ff */
[----:B------:R-:W-:Y:S01]  /*11c40*/  IADD3 R10, R6, 0x100, RZ ;  /* 0x00000100060a7810 */ /* 0x000fe20007ffe0ff */
[----:B--2---:R-:W-:Y:S01]  /*11c50*/  FADD.FTZ R2, R2, R3 ;  /* 0x0000000302027221 */ /* 0x004fe20000010000 */
[----:B------:R-:W-:Y:S01]  /*11c60*/  IMAD.MOV.U32 R3, RZ, RZ, -0x800000 ;  /* 0xff800000ff037424 */ /* 0x000fe200078e00ff */
        /* <DEDUP_REMOVED lines=27> */
[----:B------:R-:W-:Y:S01]  /*11e20*/  IMAD.MOV.U32 R11, RZ, RZ, 0x40000040 ;  /* 0x40000040ff0b7424 */ /* 0x000fe200078e00ff */
[----:B------:R-:W-:Y:S01]  /*11e30*/  IADD3 R6, R6, 0x380, RZ ;  /* 0x0000038006067810 */ /* 0x000fe20007ffe0ff */
[----:B------:R-:W-:Y:S02]  /*11e40*/  WARPGROUP.DEPBAR.LE gsb0, 0x0 ;  /* 0x00008000000079c5 */ /* 0x000fe40000010000 */
[----:B------:R-:W-:-:S08]  /*11e50*/  WARPGROUP.ARRIVE ;  /* 0x00000000000079c5 */ /* 0x000fd00000000000 */
[----:B------:R-:W-:Y:S01]  /*11e60*/  HGMMA.64x64x16.F32.BF16 R88, R128, gdesc[UR4].tnspB, R88, gsb0 ;  /* 0x40e0000480587df0 */ /* 0x000fe20008001858 */
[----:B------:R-:W-:Y:S02]  /*11e70*/  R2UR UR6, R10 ;  /* 0x000000000a0672ca */ /* 0x000fe400000e0000 */
[----:B------:R-:W-:Y:S02]  /*11e80*/  R2UR UR7, R11 ;  /* 0x000000000b0772ca */ /* 0x000fe400000e0000 */
[----:B------:R-:W2:Y:S02]  /*11e90*/  SHFL.BFLY PT, R11, R0, 0x2, 0x1f ;  /* 0x0c401f00000b7f89 */ /* 0x000ea400000e0000 */
[----:B--2---:R-:W-:Y:S01]  /*11ea0*/  FADD.FTZ R11, R11, R0 ;  /* 0x000000000b0b7221 */ /* 0x004fe20000010000 */
[----:B------:R-:W-:-:S04]  /*11eb0*/  IMAD.MOV.U32 R0, RZ, RZ, -0x800000 ;  /* 0xff800000ff007424 */ /* 0x000fc800078e00ff */
[----:B01----:R-:W0:Y:S02]  /*11ec0*/  SHFL.BFLY PT, R4, R11, 0x1, 0x1f ;  /* 0x0c201f000b047f89 */ /* 0x003e2400000e0000 */
[----:B0-----:R-:W-:Y:S01]  /*11ed0*/  FADD.FTZ R14, R11, R4 ;  /* 0x000000040b0e7221 */ /* 0x001fe20000010000 */
[----:B------:R-:W-:-:S04]  /*11ee0*/  IMAD.MOV.U32 R4, RZ, RZ, RZ ;  /* 0x000000ffff047224 */ /* 0x000fc800078e00ff */
[----:B------:R-:W-:-:S13]  /*11ef0*/  FSETP.NE.FTZ.AND P2, PT, R14, RZ, PT ;  /* 0x000000ff0e00720b */ /* 0x000fda0003f55000 */
[----:B------:R-:W0:Y:S01]  /*11f00*/  @P2 MUFU.LG2 R10, R14 ;  /* 0x0000000e000a2308 */ /* 0x000e220000000c00 */
[----:B------:R-:W-:Y:S01]  /*11f10*/  @P2 FMUL.FTZ R20, R9, 0.69314718246459960938 ;  /* 0x3f31721809142820 */ /* 0x000fe20000410000 */
[----:B------:R-:W-:Y:S02]  /*11f20*/  WARPGROUP.DEPBAR.LE gsb0, 0x0 ;  /* 0x00008000000079c5 */ /* 0x000fe40000010000 */
[----:B------:R-:W-:-:S04]  /*11f30*/  WARPGROUP.ARRIVE ;  /* 0x00000000000079c5 */ /* 0x000fc80000000000 */
[----:B------:R-:W-:Y:S02]  /*11f40*/  @P2 MUFU.RCP R8, R14 ;  /* 0x0000000e00082308 */ /* 0x000fe40000001000 */
[----:B------:R-:W-:Y:S01]  /*11f50*/  HGMMA.64x64x16.F32.BF16 R88, R124, gdesc[UR4].tnspB, R88, gsb0 ;  /* 0x40e000047c587df0 */ /* 0x000fe20008001858 */
[----:B------:R-:W-:Y:S02]  /*11f60*/  R2UR UR6, R6 ;  /* 0x00000000060672ca */ /* 0x000fe400000e0000 */
[----:B------:R-:W-:Y:S02]  /*11f70*/  R2UR UR7, R7 ;  /* 0x00000000070772ca */ /* 0x000fe400000e0000 */
[----:B------:R-:W1:Y:S02]  /*11f80*/  SHFL.BFLY PT, R7, R2, 0x1, 0x1f ;  /* 0x0c201f0002077f89 */ /* 0x000e6400000e0000 */
[----:B-1----:R-:W-:-:S05]  /*11f90*/  FADD.FTZ R12, R2, R7 ;  /* 0x00000007020c7221 */ /* 0x002fca0000010000 */
[----:B------:R-:W-:-:S13]  /*11fa0*/  FSETP.NE.FTZ.AND P1, PT, R12, RZ, PT ;  /* 0x000000ff0c00720b */ /* 0x000fda0003f35000 */
[----:B------:R-:W1:Y:S01]  /*11fb0*/  @P1 MUFU.LG2 R6, R12 ;  /* 0x0000000c00061308 */ /* 0x000e620000000c00 */
[----:B------:R-:W-:Y:S01]  /*11fc0*/  @P1 FMUL.FTZ R2, R9, 0.69314718246459960938 ;  /* 0x3f31721809021820 */ /* 0x000fe20000410000 */
[----:B0-----:R-:W-:-:S04]  /*11fd0*/  @P2 FMUL.FTZ R9, R10, 0.69314718246459960938 ;  /* 0x3f3172180a092820 */ /* 0x001fc80000410000 */
[----:B------:R-:W-:Y:S02]  /*11fe0*/  @P2 FFMA.FTZ R0, R20, R24, R9 ;  /* 0x0000001814002223 */ /* 0x000fe40000010009 */
[----:B------:R0:W2:Y:S01]  /*11ff0*/  @P1 MUFU.RCP R4, R12 ;  /* 0x0000000c00041308 */ /* 0x0000a20000001000 */
[----:B-1----:R-:W-:-:S04]  /*12000*/  @P1 FMUL.FTZ R7, R6, 0.69314718246459960938 ;  /* 0x3f31721806071820 */ /* 0x002fc80000410000 */
[----:B------:R-:W-:Y:S01]  /*12010*/  @P1 FFMA.FTZ R3, R2, R5, R7 ;  /* 0x0000000502031223 */ /* 0x000fe20000010007 */
[----:B------:R-:W-:Y:S02]  /*12020*/  WARPGROUP.DEPBAR.LE gsb0, 0x0 ;  /* 0x00008000000079c5 */ /* 0x000fe40000010000 */
[----:B------:R-:W-:-:S06]  /*12030*/  WARPGROUP.ARRIVE ;  /* 0x00000000000079c5 */ /* 0x000fcc0000000000 */
[----:B------:R-:W-:Y:S03]  /*12040*/  HGMMA.64x64x16.F32.BF16 R88, R120, gdesc[UR4].tnspB, R88, gsb0 ;  /* 0x40e0000478587df0 */ /* 0x000fe60008001858 */
[----:B------:R-:W-:Y:S02]  /*12050*/  WARPGROUP.DEPBAR.LE gsb0, 0x0 ;  /* 0x00008000000079c5 */ /* 0x000fe40000010000 */
[----:B0-2---:R-:W-:Y:S05]  /*12060*/  @!P0 BRA `(.L_x_15590) ;  /* 0x0000000000048947 */ /* 0x005fea0003800000 */
[----:B------:R-:W-:Y:S01]  /*12070*/  BPT.TRAP 0x1 ;  /* 0x000000040000795c */ /* 0x000fe20000300000 */
.L_x_15590:
[----:B------:R-:W0:Y:S01]  /*12080*/  S2R R5, SR_CgaCtaId ;  /* 0x0000000000057919 */ /* 0x000e220000008800 */
[----:B------:R-:W-:-:S05]  /*12090*/  VIADD R2, R13, 0x16860 ;  /* 0x000168600d027836 */ /* 0x000fca0000000000 */
[----:B0-----:R-:W-:Y:S02]  /*120a0*/  PRMT R2, R5, 0x654, R2 ;  /* 0x0000065405027816 */ /* 0x001fe40000000002 */
        /* <DEDUP_REMOVED lines=42> */
.L_x_15520:
[----:B------:R-:W3:Y:S01]  /*12350*/  LDL R47, [R1+0x48] ;  /* 0x00004800012f7983 */ /* 0x000ee20000100800 */
[----:B------:R-:W1:Y:S01]  /*12360*/  S2R R2, SR_TID.X ;  /* 0x0000000000027919 */ /* 0x000e620000002100 */
[----:B------:R-:W-:Y:S05]  /*12370*/  WARPSYNC.ALL ;  /* 0x0000000000007948 */ /* 0x000fea0003800000 */
[----:B-1----:R-:W-:-:S05]  /*12380*/  VIADD R40, R2, 0xffffff80 ;  /* 0xffffff8002287836 */ /* 0x002fca0000000000 */
[----:B------:R-:W-:-:S04]  /*12390*/  SHF.R.S32.HI R46, RZ, 0x1f, R40 ;  /* 0x0000001fff2e7819 */ /* 0x000fc80000011428 */
[----:B------:R-:W-:-:S04]  /*123a0*/  LEA.HI R46, R46, R40, RZ, 0x3 ;  /* 0x000000282e2e7211 */ /* 0x000fc800078f18ff */
[----:B------:R-:W-:-:S04]  /*123b0*/  LOP3.LUT R46, R46, 0xfffffff8, RZ, 0xc0, !PT ;  /* 0xfffffff82e2e7812 */ /* 0x000fc800078ec0ff */
[----:B------:R-:W-:-:S05]  /*123c0*/  IADD3 R46, R40, -R46, RZ ;  /* 0x8000002e282e7210 */ /* 0x000fca0007ffe0ff */
[----:B------:R-:W-:-:S05]  /*123d0*/  IMAD.SHL.U32 R43, R46, 0x8, RZ ;  /* 0x000000082e2b7824 */ /* 0x000fca00078e00ff */
[----:B------:R-:W-:Y:S02]  /*123e0*/  SHF.R.S32.HI R42, RZ, 0x1f, R43 ;  /* 0x0000001fff2a7819 */ /* 0x000fe4000001142b */
[----:B---3--:R-:W-:-:S04]  /*123f0*/  SHF.R.S32.HI R32, RZ, 0x1f, R47 ;  /* 0x0000001fff207819 */ /* 0x008fc8000001142f */
[----:B------:R-:W-:Y:S01]  /*12400*/  SHF.L.U64.HI R35, R47, 0x2, R32 ;  /* 0x000000022f237819 */ /* 0x000fe20000010220 */
[----:B------:R-:W1:Y:S01]  /*12410*/  S2R R4, SR_CgaCtaId ;  /* 0x0000000000047919 */ /* 0x000e620000008800 */
[----:B------:R-:W-:Y:S01]  /*12420*/  MOV R2, 0x400 ;  /* 0x0000040000027802 */ /* 0x000fe20000000f00 */
[----:B------:R-:W-:Y:S01]  /*12430*/  BSSY B0, `(.L_x_15591) ;  /* 0x0000238000007945 */ /* 0x000fe20003800000 */
[----:B------:R-:W-:Y:S02]  /*12440*/  BAR.SYNC.DEFER_BLOCKING 0x5, 0x200 ;  /* 0x0148000000007b1d */ /* 0x000fe40000010000 */
[----:B-1----:R-:W-:-:S05]  /*12450*/  LEA R2, R4, R2, 0x18 ;  /* 0x0000000204027211 */ /* 0x002fca00078ec0ff */
[----:B------:R1:W3:Y:S01]  /*12460*/  LDS.128 R28, [R2+0x168d0] ;  /* 0x0168d000021c7984 */ /* 0x0002e20000000c00 */
[----:B------:R-:W-:Y:S06]  /*12470*/  BAR.ARV 0x4, 0x200 ;  /* 0x0108000000007b1d */ /* 0x000fec0000002000 */
[----:B------:R-:W-:Y:S05]  /*12480*/  @P0 BRA `(.L_x_15592) ;  /* 0x0000001800380947 */ /* 0x000fea0003800000 */
[----:B------:R-:W4:Y:S01]  /*12490*/  LDL R4, [R1+0x64] ;  /* 0x0000640001047983 */ /* 0x000f220000100800 */
[----:B------:R-:W-:-:S03]  /*124a0*/  ULDC UR4, c[0x0][0xad4] ;  /* 0x0002b50000047ab9 */ /* 0x000fc60000000800 */
[----:B------:R-:W2:Y:S04]  /*124b0*/  LDL.LU R26, [R1+0x4c] ;  /* 0x00004c00011a7983 */ /* 0x000ea80000300800 */
[----:B------:R-:W2:Y:S01]  /*124c0*/  LDL.LU R34, [R1+0x50] ;  /* 0x0000500001227983 */ /* 0x000ea20000300800 */
[----:B0-----:R-:W0:Y:S01]  /*124d0*/  S2R R5, SR_SWINHI ;  /* 0x0000000000057919 */ /* 0x001e220000002f00 */
[----:B-----5:R-:W-:Y:S02]  /*124e0*/  MOV R24, R2 ;  /* 0x0000000200187202 */ /* 0x020fe40000000f00 */
[----:B0-----:R-:W-:Y:S02]  /*124f0*/  MOV R25, R5 ;  /* 0x0000000500197202 */ /* 0x001fe40000000f00 */
[----:B------:R-:W-:Y:S01]  /*12500*/  F2FP.BF16.F32.PACK_AB R14, R93, R92 ;  /* 0x0000005c5d0e723e */ /* 0x000fe200000010ff */
[----:B---3--:R-:W-:-:S02]  /*12510*/  IMAD.MOV.U32 R28, RZ, RZ, RZ ;  /* 0x000000ffff1c7224 */ /* 0x008fc400078e00ff */
        /* <DEDUP_REMOVED lines=24> */
[----:B------:R-:W-:Y:S02]  /*126a0*/  LOP3.LUT R4, R12, R27, RZ, 0x3c, !PT ;  /* 0x0000001b0c047212 */ /* 0x000fe400078e3cff */
[----:B------:R-:W-:Y:S02]  /*126b0*/  MOV R10, R10 ;  /* 0x0000000a000a7202 */ /* 0x000fe40000000f00 */
[----:B------:R-:W-:Y:S02]  /*126c0*/  F2FP.BF16.F32.PACK_AB R12, R21, R20 ;  /* 0x00000014150c723e */ /* 0x000fe400000010ff */
[----:B------:R-:W-:Y:S02]  /*126d0*/  F2FP.BF16.F32.PACK_AB R13, R91, R90 ;  /* 0x0000005a5b0d723e */ /* 0x000fe400000010ff */
[----:B------:R-:W-:Y:S02]  /*126e0*/  F2FP.BF16.F32.PACK_AB R15, R95, R94 ;  /* 0x0000005e5f0f723e */ /* 0x000fe400000010ff */
[----:B------:R-:W-:-:S02]  /*126f0*/  MOV R37, R6 ;  /* 0x0000000600257202 */ /* 0x000fc40000000f00 */
[----:B------:R-:W-:Y:S01]  /*12700*/  MOV R36, R4 ;  /* 0x0000000400247202 */ /* 0x000fe20000000f00 */
[----:B------:R0:W-:Y:S01]  /*12710*/  STSM.16.M88.4 [R10], R12 ;  /* 0x0000000c0a007844 */ /* 0x0001e20000000200 */
[----:B------:R-:W-:Y:S02]  /*12720*/  MOV R33, R8 ;  /* 0x0000000800217202 */ /* 0x000fe40000000f00 */
[----:B------:R-:W-:Y:S02]  /*12730*/  F2FP.BF16.F32.PACK_AB R4, R97, R96 ;  /* 0x000000606104723e */ /* 0x000fe400000010ff */
[----:B------:R-:W-:Y:S02]  /*12740*/  F2FP.BF16.F32.PACK_AB R5, R99, R98 ;  /* 0x000000626305723e */ /* 0x000fe400000010ff */
[----:B------:R-:W-:Y:S02]  /*12750*/  F2FP.BF16.F32.PACK_AB R6, R101, R100 ;  /* 0x000000646506723e */ /* 0x000fe400000010ff */
        /* <DEDUP_REMOVED lines=16> */
[C---:B------:R-:W-:Y:S02]  /*12860*/  IADD3 R26, P1, R34.reuse, UR4, RZ ;  /* 0x00000004221a7c10 */ /* 0x040fe4000ff3e0ff */
[----:B------:R-:W-:Y:S02]  /*12870*/  ISETP.NE.AND.EX P0, PT, RZ, UR5, PT, P0 ;  /* 0x00000005ff007c0c */ /* 0x000fe4000bf05300 */
[C---:B------:R-:W-:Y:S01]  /*12880*/  IADD3.X R27, R35.reuse, UR5, RZ, P1, !PT ;  /* 0x00000005231b7c10 */ /* 0x040fe20008ffe4ff */
        /* <DEDUP_REMOVED lines=19> */
.L_x_15593:
[----:B------:R-:W2:Y:S04]  /*129c0*/  LDL R26, [R1+0x44] ;  /* 0x00004400011a7983 */ /* 0x000ea80000100800 */
[----:B------:R-:W2:Y:S04]  /*129d0*/  LDL R49, [R1+0x28] ;  /* 0x0000280001317983 */ /* 0x000ea80000100800 */
[----:B------:R-:W2:Y:S01]  /*129e0*/  LDL R48, [R1+0x58] ;  /* 0x0000580001307983 */ /* 0x000ea20000100800 */
[----:B------:R-:W0:Y:S01]  /*129f0*/  LDC.64 R6, c[0x0][R6+0x210] ;  /* 0x0000840006067b82 */ /* 0x000e220000000a00 */
[----:B------:R-:W-:Y:S01]  /*12a00*/  ISETP.NE.U32.AND P0, PT, RZ, UR4, PT ;  /* 0x00000004ff007c0c */ /* 0x000fe2000bf05070 */
[-C--:B----4-:R-:W-:Y:S01]  /*12a10*/  IMAD R35, R15, R23.reuse, RZ ;  /* 0x000000170f237224 */ /* 0x090fe200078e02ff */
[----:B------:R-:W4:Y:S01]  /*12a20*/  LDL R38, [R1+0x60] ;  /* 0x0000600001267983 */ /* 0x000f220000100800 */
[----:B------:R-:W-:Y:S01]  /*12a30*/  IMAD.WIDE.U32 R14, R14, R23, RZ ;  /* 0x000000170e0e7225 */ /* 0x000fe200078e00ff */
[----:B------:R-:W-:-:S03]  /*12a40*/  ISETP.NE.AND.EX P0, PT, RZ, UR5, PT, P0 ;  /* 0x00000005ff007c0c */ /* 0x000fc6000bf05300 */
[----:B------:R-:W1:Y:S01]  /*12a50*/  @P1 LDC R34, c[0x0][0xbec] ;  /* 0x0002fb00ff221b82 */ /* 0x000e620000000800 */
[----:B------:R-:W-:Y:S02]  /*12a60*/  SEL R9, R47, RZ, !P0 ;  /* 0x000000ff2f097207 */ /* 0x000fe40004000000 */
[----:B------:R-:W-:-:S05]  /*12a70*/  SEL R27, R32, RZ, !P0 ;  /* 0x000000ff201b7207 */ /* 0x000fca0004000000 */
[----:B------:R-:W0:Y:S01]  /*12a80*/  @P1 LDC R39, c[0x0][0xbf0] ;  /* 0x0002fc00ff271b82 */ /* 0x000e220000000800 */
[----:B---3--:R-:W-:-:S07]  /*12a90*/  IMAD R13, R13, R9, RZ ;  /* 0x000000090d0d7224 */ /* 0x008fce00078e02ff */
[----:B------:R-:W3:Y:S01]  /*12aa0*/  LDC.64 R4, c[0x0][0xba8] ;  /* 0x0002ea00ff047b82 */ /* 0x000ee20000000a00 */
[----:B------:R-:W1:Y:S01]  /*12ab0*/  S2R R36, SR_TID.X ;  /* 0x0000000000247919 */ /* 0x000e620000002100 */
[C---:B------:R-:W-:Y:S02]  /*12ac0*/  IMAD R37, R12.reuse, R27, R13 ;  /* 0x0000001b0c257224 */ /* 0x040fe400078e020d */
[----:B------:R-:W-:Y:S01]  /*12ad0*/  IMAD.WIDE.U32 R12, R12, R9, RZ ;  /* 0x000000090c0c7225 */ /* 0x000fe200078e00ff */
[----:B------:R-:W-:-:S03]  /*12ae0*/  IADD3 R32, R15, R35, RZ ;  /* 0x000000230f207210 */ /* 0x000fc60007ffe0ff */
[----:B------:R-:W-:Y:S01]  /*12af0*/  IMAD.IADD R37, R13, 0x1, R37 ;  /* 0x000000010d257824 */ /* 0x000fe200078e0225 */
[----:B---3--:R-:W3:Y:S08]  /*12b00*/  @!P2 LDC R4, c[0x0][0xb50] ;  /* 0x0002d400ff04ab82 */ /* 0x008ef00000000800 */
[----:B------:R-:W3:Y:S01]  /*12b10*/  @!P2 LDC R5, c[0x0][0xb54] ;  /* 0x0002d500ff05ab82 */ /* 0x000ee20000000800 */
[----:B-1----:R-:W-:-:S05]  /*12b20*/  VIADD R44, R36, 0xffffff80 ;  /* 0xffffff80242c7836 */ /* 0x002fca0000000000 */
[----:B------:R-:W-:-:S04]  /*12b30*/  SHF.R.S32.HI R36, RZ, 0x1f, R44 ;  /* 0x0000001fff247819 */ /* 0x000fc8000001142c */
[----:B------:R-:W-:-:S04]  /*12b40*/  LEA.HI R36, R36, R44, RZ, 0x7 ;  /* 0x0000002c24247211 */ /* 0x000fc800078f38ff */
[----:B------:R-:W-:-:S05]  /*12b50*/  LOP3.LUT R36, R36, 0xffffff80, RZ, 0xc0, !PT ;  /* 0xffffff8024247812 */ /* 0x000fca00078ec0ff */
[----:B------:R-:W-:Y:S02]  /*12b60*/  IMAD.IADD R36, R44, 0x1, -R36 ;  /* 0x000000012c247824 */ /* 0x000fe400078e0a24 */
[----:B-----5:R-:W-:Y:S02]  /*12b70*/  IMAD R44, R33, R8, RZ ;  /* 0x00000008212c7224 */ /* 0x020fe400078e02ff */
[----:B--2---:R-:W-:Y:S01]  /*12b80*/  IMAD.IADD R41, R26, 0x1, R49 ;  /* 0x000000011a297824 */ /* 0x004fe200078e0231 */
[----:B------:R-:W-:Y:S02]  /*12b90*/  IADD3 R26, P0, P3, R12, R14, R28 ;  /* 0x0000000e0c1a7210 */ /* 0x000fe40007b1e01c */
[----:B------:R-:W-:Y:S01]  /*12ba0*/  SEL R27, R48, RZ, P2 ;  /* 0x000000ff301b7207 */ /* 0x000fe20001000000 */
[----:B------:R-:W-:-:S04]  /*12bb0*/  @P1 IMAD.HI.U32 R14, R41, R34, RZ ;  /* 0x00000022290e1227 */ /* 0x000fc800078e00ff */
        /* <DEDUP_REMOVED lines=17> */
[----:B---3--:R-:W-:-:S04]  /*12cd0*/  LEA R4, P0, R6, R4, 0x2 ;  /* 0x0000000406047211 */ /* 0x008fc800078010ff */
[----:B------:R-:W-:Y:S01]  /*12ce0*/  LEA.HI.X R6, R6, R5, R7, 0x2, P0 ;  /* 0x0000000506067211 */ /* 0x000fe200000f1407 */
[----:B------:R-:W-:Y:S01]  /*12cf0*/  SHFL.IDX PT, R12, R4, RZ, 0x1c1f ;  /* 0x001c1fff040c7589 */ /* 0x000fe200000e0000 */
[----:B----4-:R-:W-:-:S03]  /*12d00*/  IMAD.IADD R7, R38, 0x1, R49 ;  /* 0x0000000126077824 */ /* 0x010fc600078e0231 */
        /* <DEDUP_REMOVED lines=64> */
[----:B------:R-:W-:Y:S01]  /*13110*/  IADD3 R0, R2, 0x16820, RZ ;  /* 0x0001682002007810 */ /* 0x000fe20007ffe0ff */
[----:B------:R-:W-:Y:S02]  /*13120*/  ULDC.64 UR4, c[0x0][0xae0] ;  /* 0x0002b80000047ab9 */ /* 0x000fe40000000a00 */
[----:B------:R-:W-:Y:S01]  /*13130*/  IMAD.IADD R11, R11, 0x1, R13 ;  /* 0x000000010b0b7824 */ /* 0x000fe200078e020d */
[--C-:B------:R-:W-:Y:S01]  /*13140*/  SHF.R.S32.HI R9, RZ, 0x1f, R3.reuse ;  /* 0x0000001fff097819 */ /* 0x100fe20000011403 */
[----:B------:R-:W-:Y:S01]  /*13150*/  IMAD.MOV R13, RZ, RZ, -R3 ;  /* 0x000000ffff0d7224 */ /* 0x000fe200078e0a03 */
[----:B------:R-:W-:-:S03]  /*13160*/  PRMT R0, RZ, 0x654, R0 ;  /* 0x00000654ff007816 */ /* 0x000fc60000000000 */
        /* <DEDUP_REMOVED lines=46> */
.L_x_15787:
[----:B------:R-:W-:-:S04]  /*13450*/  IADD3 R41, R41, 0x90, RZ ;  /* 0x0000009029297810 */ /* 0x000fc80007ffe0ff */
[----:B------:R-:W-:-:S13]  /*13460*/  ISETP.GE.OR P0, PT, R41, R44, P0 ;  /* 0x0000002c2900720c */ /* 0x000fda0000706670 */
[----:B------:R-:W-:Y:S05]  /*13470*/  @P0 BRA `(.L_x_15596) ;  /* 0x0000001000cc0947 */ /* 0x000fea0003800000 */
[----:B------:R-:W-:-:S04]  /*13480*/  LEA R14, P0, R43, R14, 0x1 ;  /* 0x0000000e2b0e7211 */ /* 0x000fc800078008ff */
[----:B------:R-:W-:-:S05]  /*13490*/  LEA.HI.X R15, R43, R0, R42, 0x1, P0 ;  /* 0x000000002b0f7211 */ /* 0x000fca00000f0c2a */
[----:B------:R0:W-:Y:S01]  /*134a0*/  ST.E.128 desc[UR40][R14.64], R36 ;  /* 0x000000240e007985 */ /* 0x0001e2000c101d28 */
[----:B------:R-:W-:Y:S05]  /*134b0*/  BRA `(.L_x_15596) ;  /* 0x0000001000bc7947 */ /* 0x000fea0003800000 */
.L_x_15594:
        /* <DEDUP_REMOVED lines=9> */
[----:B------:R-:W-:-:S03]  /*13550*/  ULDC.64 UR4, c[0x0][0xb38] ;  /* 0x0002ce0000047ab9 */ /* 0x000fc60000000a00 */
        /* <DEDUP_REMOVED lines=8> */
[----:B------:R-:W-:-:S03]  /*135e0*/  ULDC.64 UR4, c[0x0][0xb48] ;  /* 0x0002d20000047ab9 */ /* 0x000fc60000000a00 */
        /* <DEDUP_REMOVED lines=23> */
[----:B------:R-:W-:-:S03]  /*13760*/  UMOV UR4, 0xffffffff ;  /* 0xffffffff00047882 */ /* 0x000fc60000000000 */
[----:B0-----:R-:W-:Y:S01]  /*13770*/  LEA.HI.X R4, R8, UR5, R3, 0x2, P0 ;  /* 0x0000000508047c11 */ /* 0x001fe200080f1403 */
        /* <DEDUP_REMOVED lines=14> */
[----:B------:R-:W-:Y:S06]  /*13860*/  BRA.DIV UR4, `(.L_x_15597) ;  /* 0x000000a204847947 */ /* 0x000fec000b800000 */
[----:B------:R0:W1:Y:S04]  /*13870*/  SHFL.IDX PT, R3, R4, RZ, 0x1c1f ;  /* 0x001c1fff04037589 */ /* 0x00006800000e0000 */
[----:B------:R0:W2:Y:S02]  /*13880*/  SHFL.IDX PT, R14, R0, RZ, 0x1c1f ;  /* 0x001c1fff000e7589 */ /* 0x0000a400000e0000 */
.L_x_15790:
        /* <DEDUP_REMOVED lines=9> */
[-C--:B--2---:R-:W-:Y:S01]  /*13920*/  @!P1 LEA R8, P5, R40, R14.reuse, 0x2 ;  /* 0x0000000e28089211 */ /* 0x084fe200078a10ff */
[----:B------:R-:W-:Y:S01]  /*13930*/  @!P3 IMAD.WIDE R6, R42, 0x4, R14 ;  /* 0x000000042a06b825 */ /* 0x000fe200078e020e */
[C---:B------:R-:W-:Y:S02]  /*13940*/  @!P0 LEA R10, P2, R23.reuse, R14, 0x2 ;  /* 0x0000000e170a8211 */ /* 0x040fe400078410ff */
[-C--:B------:R-:W-:Y:S02]  /*13950*/  @!P1 LEA.HI.X R9, R40, R3.reuse, R41, 0x2, P5 ;  /* 0x0000000328099211 */ /* 0x080fe400028f1429 */
[----:B------:R1:W-:Y:S01]  /*13960*/  @!P3 ST.E.64 desc[UR40][R6.64], R20 ;  /* 0x000000140600b985 */ /* 0x0003e2000c101b28 */
[----:B------:R-:W-:Y:S02]  /*13970*/  ISETP.GE.AND P3, PT, R32, UR4, PT ;  /* 0x0000000420007c0c */ /* 0x000fe4000bf66270 */
[----:B------:R-:W-:Y:S01]  /*13980*/  @!P0 LEA.HI.X R11, R23, R3, R26, 0x2, P2 ;  /* 0x00000003170b8211 */ /* 0x000fe200010f141a */
[----:B------:R2:W-:Y:S01]  /*13990*/  @!P1 ST.E.64 desc[UR40][R8.64], R92 ;  /* 0x0000005c08009985 */ /* 0x0005e2000c101b28 */
[----:B------:R-:W-:-:S02]  /*139a0*/  ISETP.GE.AND P2, PT, R34, UR4, PT ;  /* 0x0000000422007c0c */ /* 0x000fc4000bf46270 */
[CC--:B------:R-:W-:Y:S01]  /*139b0*/  @!P4 LEA R12, P5, R27.reuse, R14.reuse, 0x2 ;  /* 0x0000000e1b0cc211 */ /* 0x0c0fe200078a10ff */
        /* <DEDUP_REMOVED lines=17> */
.L_x_15599:
[----:B------:R-:W-:Y:S05]  /*13ad0*/  BSYNC B1 ;  /* 0x0000000000017941 */ /* 0x000fea0003800000 */
.L_x_15598:
[----:B------:R-:W-:-:S03]  /*13ae0*/  UMOV UR4, 0xffffffff ;  /* 0xffffffff00047882 */ /* 0x000fc60000000000 */
[----:B------:R-:W-:Y:S05]  /*13af0*/  BRA.DIV UR4, `(.L_x_15600) ;  /* 0x000000a204147947 */ /* 0x000fea000b800000 */
[----:B-1----:R1:W4:Y:S04]  /*13b00*/  SHFL.IDX PT, R3, R4, 0x1, 0x1c1f ;  /* 0x003c1f0004037f89 */ /* 0x00232800000e0000 */
[----:B--23--:R1:W2:Y:S02]  /*13b10*/  SHFL.IDX PT, R14, R0, 0x1, 0x1c1f ;  /* 0x003c1f00000e7f89 */ /* 0x00c2a400000e0000 */
.L_x_15794:
        /* <DEDUP_REMOVED lines=37> */
.L_x_15592:
[----:B------:R-:W2:Y:S01]  /*13d70*/  LDL.LU R0, [R1+0x50] ;  /* 0x0000500001007983 */ /* 0x000ea20000300800 */
[----:B------:R-:W-:Y:S01]  /*13d80*/  ULDC.64 UR6, c[0x0][0xc08] ;  /* 0x0003020000067ab9 */ /* 0x000fe20000000a00 */
[----:B------:R-:W-:Y:S02]  /*13d90*/  ULDC.64 UR4, c[0x0][0xc00] ;  /* 0x0003000000047ab9 */ /* 0x000fe40000000a00 */
[----:B------:R-:W4:Y:S01]  /*13da0*/  LDL R8, [R1+0x4c] ;  /* 0x00004c0001087983 */ /* 0x000f220000100800 */
[----:B------:R-:W-:Y:S01]  /*13db0*/  ISETP.NE.U32.AND P1, PT, RZ, UR6, PT ;  /* 0x00000006ff007c0c */ /* 0x000fe2000bf25070 */
[----:B------:R-:W-:Y:S01]  /*13dc0*/  IMAD.MOV.U32 R3, RZ, RZ, RZ ;  /* 0x000000ffff037224 */ /* 0x000fe200078e00ff */
[----:B------:R-:W-:Y:S02]  /*13dd0*/  ISETP.NE.U32.AND P0, PT, RZ, UR4, PT ;  /* 0x00000004ff007c0c */ /* 0x000fe4000bf05070 */
[----:B------:R-:W-:Y:S02]  /*13de0*/  ISETP.NE.AND.EX P1, PT, RZ, UR7, PT, P1 ;  /* 0x00000007ff007c0c */ /* 0x000fe4000bf25310 */
[----:B------:R-:W-:Y:S01]  /*13df0*/  ISETP.NE.AND.EX P0, PT, RZ, UR5, PT, P0 ;  /* 0x00000005ff007c0c */ /* 0x000fe2000bf05300 */
[----:B------:R-:W1:Y:S01]  /*13e00*/  S2R R9, SR_TID.X ;  /* 0x0000000000097919 */ /* 0x000e620000002100 */
[----:B--2---:R-:W-:Y:S01]  /*13e10*/  IADD3 R4, P2, R0, UR4, RZ ;  /* 0x0000000400047c10 */ /* 0x004fe2000ff5e0ff */
[----:B------:R-:W-:-:S03]  /*13e20*/  ULDC UR4, c[0x0][0xa88] ;  /* 0x0002a20000047ab9 */ /* 0x000fc60000000800 */
[----:B0-----:R-:W-:-:S05]  /*13e30*/  IADD3.X R5, R35, UR5, RZ, P2, !PT ;  /* 0x0000000523057c10 */ /* 0x001fca00097fe4ff */
[----:B------:R-:W-:Y:S01]  /*13e40*/  @P1 IADD3 R6, P2, R0, UR6, RZ ;  /* 0x0000000600061c10 */ /* 0x000fe2000ff5e0ff */
[----:B-----5:R-:W-:Y:S01]  /*13e50*/  IMAD.U32 R24, RZ, RZ, UR4 ;  /* 0x00000004ff187e24 */ /* 0x020fe2000f8e00ff */
[----:B------:R0:W5:Y:S02]  /*13e60*/  @P0 LDG.E R3, desc[UR40][R4.64] ;  /* 0x0000002804030981 */ /* 0x000164000c1e1900 */
[----:B------:R-:W-:Y:S01]  /*13e70*/  @P1 IADD3.X R7, R35, UR7, RZ, P2, !PT ;  /* 0x0000000723071c10 */ /* 0x000fe200097fe4ff */
[----:B-1----:R-:W-:-:S04]  /*13e80*/  VIADD R34, R9, 0xffffff80 ;  /* 0xffffff8009227836 */ /* 0x002fc80000000000 */
[----:B------:R0:W5:Y:S01]  /*13e90*/  @P1 LDG.E R24, desc[UR40][R6.64] ;  /* 0x0000002806181981 */ /* 0x000162000c1e1900 */
[----:B----4-:R-:W-:Y:S02]  /*13ea0*/  ISETP.NE.AND P2, PT, R8, RZ, PT ;  /* 0x000000ff0800720c */ /* 0x010fe40003f45270 */
[----:B------:R-:W-:-:S11]  /*13eb0*/  ISETP.GT.AND P3, PT, R34, 0xbf, PT ;  /* 0x000000bf2200780c */ /* 0x000fd60003f64270 */
[----:B------:R-:W1:Y:S02]  /*13ec0*/  @!P2 LDC R8, c[0x0][0xad4] ;  /* 0x0002b500ff08ab82 */ /* 0x000e640000000800 */
[----:B-1----:R0:W-:Y:S01]  /*13ed0*/  @!P2 STL [R1+0x4c], R8 ;  /* 0x00004c080100a387 */ /* 0x0021e20000100800 */
[----:B------:R-:W-:Y:S01]  /*13ee0*/  ISETP.GT.AND P2, PT, R8, 0x1, PT ;  /* 0x000000010800780c */ /* 0x000fe20003f44270 */
[----:B------:R-:W-:-:S12]  /*13ef0*/  @P1 BRA `(.L_x_15601) ;  /* 0x0000000000101947 */ /* 0x000fd80003800000 */
[----:B------:R-:W-:Y:S05]  /*13f00*/  @!P0 BRA `(.L_x_15601) ;  /* 0x00000000000c8947 */ /* 0x000fea0003800000 */
[----:B0-----:R-:W2:Y:S04]  /*13f10*/  LDG.E R7, desc[UR40][R4.64] ;  /* 0x0000002804077981 */ /* 0x001ea8000c1e1900 */
[----:B-----5:R-:W2:Y:S02]  /*13f20*/  LDG.E R24, desc[UR40][R4.64+0x4] ;  /* 0x0000042804187981 */ /* 0x020ea4000c1e1900 */
[----:B--2---:R-:W-:-:S07]  /*13f30*/  IADD3 R24, -R7, R24, RZ ;  /* 0x0000001807187210 */ /* 0x004fce0007ffe1ff */
.L_x_15601:
[----:B------:R-:W-:Y:S01]  /*13f40*/  BSSY B1, `(.L_x_15602) ;  /* 0x0000037000017945 */ /* 0x000fe20003800000 */
[----:B------:R-:W-:Y:S02]  /*13f50*/  SEL R33, R47, RZ, !P0 ;  /* 0x000000ff2f217207 */ /* 0x000fe40004000000 */
[----:B------:R-:W-:Y:S02]  /*13f60*/  SEL R32, R32, RZ, !P0 ;  /* 0x000000ff20207207 */ /* 0x000fe40004000000 */
[----:B-----5:R-:W-:Y:S01]  /*13f70*/  SHF.R.S32.HI R26, RZ, 0x1f, R3 ;  /* 0x0000001fff1a7819 */ /* 0x020fe20000011403 */
[----:B------:R-:W-:Y:S06]  /*13f80*/  @P3 BRA `(.L_x_15603) ;  /* 0x0000000000c83947 */ /* 0x000fec0003800000 */
[----:B0-----:R-:W2:Y:S01]  /*13f90*/  LDL R4, [R1+0x28] ;  /* 0x0000280001047983 */ /* 0x001ea20000100800 */
[----:B------:R-:W0:Y:S02]  /*13fa0*/  LDC R37, c[0x0][0xbe8] ;  /* 0x0002fa00ff257b82 */ /* 0x000e240000000800 */
[----:B0-----:R-:W-:Y:S01]  /*13fb0*/  IMAD R0, R24, R37, RZ ;  /* 0x0000002518007224 */ /* 0x001fe200078e02ff */
[----:B--2---:R-:W-:-:S04]  /*13fc0*/  IADD3 R35, R4, -0x80, R9 ;  /* 0xffffff8004237810 */ /* 0x004fc80007ffe009 */
[----:B------:R-:W-:-:S13]  /*13fd0*/  ISETP.GE.AND P0, PT, R35, R0, PT ;  /* 0x000000002300720c */ /* 0x000fda0003f06270 */
[----:B------:R-:W-:Y:S05]  /*13fe0*/  @P0 BRA `(.L_x_15603) ;  /* 0x0000000000b00947 */ /* 0x000fea0003800000 */
[----:B---3--:R-:W2:Y:S01]  /*13ff0*/  LDL.LU R28, [R1+0x58] ;  /* 0x00005800011c7983 */ /* 0x008ea20000300800 */
        /* <DEDUP_REMOVED lines=43> */
.L_x_15603:
[----:B------:R-:W-:Y:S05]  /*142b0*/  BSYNC B1 ;  /* 0x0000000000017941 */ /* 0x000fea0003800000 */
.L_x_15602:
[----:B------:R-:W-:Y:S05]  /*142c0*/  @P2 BRA `(.L_x_15596) ;  /* 0x0000000400382947 */ /* 0x000fea0003800000 */
[----:B---3--:R-:W2:Y:S01]  /*142d0*/  LDL R28, [R1+0x28] ;  /* 0x00002800011c7983 */ /* 0x008ea20000100800 */
[----:B------:R-:W3:Y:S01]  /*142e0*/  LDC R25, c[0x0][0xbe8] ;  /* 0x0002fa00ff197b82 */ /* 0x000ee20000000800 */
[----:B------:R-:W-:Y:S01]  /*142f0*/  SHF.R.S32.HI R27, RZ, 0x1f, R34 ;  /* 0x0000001fff1b7819 */ /* 0x000fe20000011422 */
[----:B------:R-:W-:Y:S01]  /*14300*/  ULDC.64 UR4, c[0x0][0xaa0] ;  /* 0x0002a80000047ab9 */ /* 0x000fe20000000a00 */
[----:B------:R-:W-:Y:S01]  /*14310*/  ULDC.64 UR6, c[0x0][0xaf0] ;  /* 0x0002bc0000067ab9 */ /* 0x000fe20000000a00 */
[----:B------:R-:W-:Y:S01]  /*14320*/  IMAD R0, R26, UR4, RZ ;  /* 0x000000041a007c24 */ /* 0x000fe2000f8e02ff */
[----:B------:R-:W-:Y:S01]  /*14330*/  LEA.HI R27, R27, R34, RZ, 0x3 ;  /* 0x000000221b1b7211 */ /* 0x000fe200078f18ff */
[----:B01----:R-:W-:-:S03]  /*14340*/  IMAD.WIDE.U32 R4, R3, UR4, RZ ;  /* 0x0000000403047c25 */ /* 0x003fc6000f8e00ff */
        /* <DEDUP_REMOVED lines=11> */
[----:B------:R-:W1:Y:S01]  /*14400*/  @P0 LDC R11, c[0x0][0xbf0] ;  /* 0x0002fc00ff0b0b82 */ /* 0x000e620000000800 */
[----:B--2---:R-:W-:-:S05]  /*14410*/  IADD3 R9, R28, R0, RZ ;  /* 0x000000001c097210 */ /* 0x004fca0007ffe0ff */
[----:B0-----:R-:W-:-:S04]  /*14420*/  @P0 IMAD.HI.U32 R0, R9, R6, RZ ;  /* 0x0000000609000227 */ /* 0x001fc800078e00ff */
[----:B------:R-:W-:Y:S01]  /*14430*/  IMAD.MOV.U32 R3, RZ, RZ, R9 ;  /* 0x000000ffff037224 */ /* 0x000fe200078e0009 */
[----:B-1----:R-:W-:Y:S01]  /*14440*/  @P0 SHF.R.U32.HI R3, RZ, R11, R0 ;  /* 0x0000000bff030219 */ /* 0x002fe20000011600 */
[----:B------:R-:W-:-:S03]  /*14450*/  IMAD R6, R32, UR6, RZ ;  /* 0x0000000620067c24 */ /* 0x000fc6000f8e02ff */
[--C-:B------:R-:W-:Y:S01]  /*14460*/  SHF.R.S32.HI R0, RZ, 0x1f, R3.reuse ;  /* 0x0000001fff007819 */ /* 0x100fe20000011403 */
        /* <DEDUP_REMOVED lines=23> */
[----:B------:R-:W-:Y:S01]  /*145e0*/  IMAD.IADD R24, R27, 0x1, R28 ;  /* 0x000000011b187824 */ /* 0x000fe200078e021c */
[----:B------:R-:W1:Y:S03]  /*145f0*/  SHFL.IDX PT, R0, R20, RZ, 0x181f ;  /* 0x00181fff14007589 */ /* 0x000e6600000e0000 */
[C---:B------:R-:W-:Y:S01]  /*14600*/  VIADD R8, R24.reuse, 0x30 ;  /* 0x0000003018087836 */ /* 0x040fe20000000000 */
[----:B------:R-:W2:Y:S01]  /*14610*/  SHFL.IDX PT, R5, R7, 0x1, 0x181f ;  /* 0x00381f0007057f89 */ /* 0x000ea200000e0000 */
[C---:B------:R-:W-:Y:S01]  /*14620*/  ISETP.GE.OR P2, PT, R24.reuse, R21, P0 ;  /* 0x000000151800720c */ /* 0x040fe20000746670 */
[----:B------:R-:W-:-:S02]  /*14630*/  VIADD R10, R24, 0x60 ;  /* 0x00000060180a7836 */ /* 0x000fc40000000000 */
[----:B------:R-:W3:Y:S01]  /*14640*/  SHFL.IDX PT, R14, R7, 0x2, 0x181f ;  /* 0x00581f00070e7f89 */ /* 0x000ee200000e0000 */
[-C--:B------:R-:W-:Y:S02]  /*14650*/  ISETP.GE.OR P3, PT, R8, R21.reuse, P0 ;  /* 0x000000150800720c */ /* 0x080fe40000766670 */
[----:B------:R-:W-:Y:S01]  /*14660*/  ISETP.GE.OR P4, PT, R10, R21, P0 ;  /* 0x000000150a00720c */ /* 0x000fe20000786670 */
[----:B------:R-:W4:Y:S04]  /*14670*/  SHFL.IDX PT, R4, R20, 0x1, 0x181f ;  /* 0x00381f0014047f89 */ /* 0x000f2800000e0000 */
[----:B------:R-:W5:Y:S02]  /*14680*/  SHFL.IDX PT, R6, R20, 0x2, 0x181f ;  /* 0x00581f0014067f89 */ /* 0x000f6400000e0000 */
[----:B0-----:R-:W-:-:S04]  /*14690*/  @!P2 LEA R10, P5, R43, R3, 0x1 ;  /* 0x000000032b0aa211 */ /* 0x001fc800078a08ff */
[C---:B-1----:R-:W-:Y:S02]  /*146a0*/  @!P2 LEA.HI.X R3, R43.reuse, R0, R42, 0x1, P5 ;  /* 0x000000002b03a211 */ /* 0x042fe400028f0c2a */
[----:B------:R0:W1:Y:S01]  /*146b0*/  SHFL.IDX PT, R0, R20, 0x3, 0x181f ;  /* 0x00781f0014007f89 */ /* 0x00006200000e0000 */
[C---:B--2---:R-:W-:Y:S02]  /*146c0*/  @!P3 LEA R8, P1, R43.reuse, R5, 0x1 ;  /* 0x000000052b08b211 */ /* 0x044fe400078208ff */
[----:B------:R-:W-:Y:S01]  /*146d0*/  @!P2 IMAD.MOV.U32 R11, RZ, RZ, R3 ;  /* 0x000000ffff0ba224 */ /* 0x000fe200078e0003 */
[----:B---3--:R-:W-:-:S04]  /*146e0*/  @!P4 LEA R23, P5, R43, R14, 0x1 ;  /* 0x0000000e2b17c211 */ /* 0x008fc800078a08ff */
[----:B------:R0:W-:Y:S01]  /*146f0*/  @!P2 ST.E.128 desc[UR40][R10.64], RZ ;  /* 0x000000ff0a00a985 */ /* 0x0001e2000c101d28 */
[C-C-:B----4-:R-:W-:Y:S02]  /*14700*/  @!P3 LEA.HI.X R9, R43.reuse, R4, R42.reuse, 0x1, P1 ;  /* 0x000000042b09b211 */ /* 0x150fe400008f0c2a */
[----:B------:R-:W-:Y:S01]  /*14710*/  @!P4 MOV R4, R23 ;  /* 0x000000170004c202 */ /* 0x000fe20000000f00 */
[----:B------:R0:W2:Y:S01]  /*14720*/  SHFL.IDX PT, R14, R7, 0x3, 0x181f ;  /* 0x00781f00070e7f89 */ /* 0x0000a200000e0000 */
[----:B-----5:R-:W-:-:S03]  /*14730*/  @!P4 LEA.HI.X R5, R43, R6, R42, 0x1, P5 ;  /* 0x000000062b05c211 */ /* 0x020fc600028f0c2a */
[----:B------:R0:W-:Y:S04]  /*14740*/  @!P3 ST.E.128 desc[UR40][R8.64], RZ ;  /* 0x000000ff0800b985 */ /* 0x0001e8000c101d28 */
[----:B------:R0:W-:Y:S02]  /*14750*/  @!P4 ST.E.128 desc[UR40][R4.64], RZ ;  /* 0x000000ff0400c985 */ /* 0x0001e4000c101d28 */
.L_x_15803:
[----:B------:R-:W-:-:S05]  /*14760*/  VIADD R24, R24, 0x90 ;  /* 0x0000009018187836 */ /* 0x000fca0000000000 */
[----:B------:R-:W-:-:S13]  /*14770*/  ISETP.GE.OR P0, PT, R24, R21, P0 ;  /* 0x000000151800720c */ /* 0x000fda0000706670 */
[----:B--2---:R-:W-:-:S04]  /*14780*/  @!P0 LEA R14, P1, R43, R14, 0x1 ;  /* 0x0000000e2b0e8211 */ /* 0x004fc800078208ff */
[----:B-1----:R-:W-:-:S05]  /*14790*/  @!P0 LEA.HI.X R15, R43, R0, R42, 0x1, P1 ;  /* 0x000000002b0f8211 */ /* 0x002fca00008f0c2a */
[----:B------:R2:W-:Y:S04]  /*147a0*/  @!P0 ST.E.128 desc[UR40][R14.64], RZ ;  /* 0x000000ff0e008985 */ /* 0x0005e8000c101d28 */
.L_x_15596:
[----:B------:R-:W-:Y:S05]  /*147b0*/  BSYNC B0 ;  /* 0x0000000000007941 */ /* 0x000fea0003800000 */
.L_x_15591:
[----:B------:R-:W-:Y:S02]  /*147c0*/  ULDC UR4, c[0x0][0xc3c] ;  /* 0x00030f0000047ab9 */ /* 0x000fe40000000800 */
[----:B---3--:R-:W-:-:S13]  /*147d0*/  ISETP.GE.AND P0, PT, R31, UR4, PT ;  /* 0x000000041f007c0c */ /* 0x008fda000bf06270 */
[----:B------:R-:W-:Y:S05]  /*147e0*/  @!P0 BRA `(.L_x_15605) ;  /* 0xfffffec800088947 */ /* 0x000fea000383ffff */
[----:B------:R-:W-:Y:S05]  /*147f0*/  BRA `(.L_x_15450) ;  /* 0x00000078004c7947 */ /* 0x000fea0003800000 */
.L_x_15448:
[----:B------:R-:W-:-:S08]  /*14800*/  NOP ;  /* 0x0000000000007918 */ /* 0x000fd00000000000 */
[----:B--2---:R-:W0:-:S00]  /*14810*/  USETMAXREG.DEALLOC.CTAPOOL 0x20 ;  /* 0x00000020000079c8 */ /* 0x004e0000080e0500 */
        /* <DEDUP_REMOVED lines=16> */
.L_x_15606:
        /* <DEDUP_REMOVED lines=41> */
[----:B------:R-:W-:Y:S01]  /*14bb0*/  MOV R7, R4 ;  /* 0x0000000400077202 */ /* 0x000fe20000000f00 */
[----:B------:R-:W-:Y:S01]  /*14bc0*/  UMOV UR4, URZ ;  /* 0x0000003f00047c82 */ /* 0x000fe20008000000 */
[----:B------:R-:W-:-:S05]  /*14bd0*/  ULDC UR5, c[0x0][0xc38] ;  /* 0x00030e0000057ab9 */ /* 0x000fca0000000800 */
.L_x_15610:
        /* <DEDUP_REMOVED lines=37> */
.L_x_15608:
        /* <DEDUP_REMOVED lines=13> */
.L_x_15611:
        /* <DEDUP_REMOVED lines=17> */
[----:B------:R-:W-:Y:S02]  /*15010*/  IMAD.MOV R11, RZ, RZ, -R10 ;  /* 0x000000ffff0b7224 */ /* 0x000fe400078e0a0a */
        /* <DEDUP_REMOVED lines=16> */
[----:B0-----:R-:W-:-:S04]  /*15120*/  IMAD.MOV R8, RZ, RZ, -R3 ;  /* 0x000000ffff087224 */ /* 0x001fc800078e0a03 */
[----:B------:R-:W-:Y:S01]  /*15130*/  IMAD.MOV.U32 R2, RZ, RZ, R8 ;  /* 0x000000ffff027224 */ /* 0x000fe200078e0008 */
[----:B------:R-:W-:-:S03]  /*15140*/  IABS R8, R6 ;  /* 0x0000000600087213 */ /* 0x000fc60000000000 */
[----:B------:R-:W-:Y:S02]  /*15150*/  IMAD R9, R2, R5, RZ ;  /* 0x0000000502097224 */ /* 0x000fe400078e02ff */
[----:B------:R-:W-:Y:S02]  /*15160*/  IMAD.MOV.U32 R2, RZ, RZ, RZ ;  /* 0x000000ffff027224 */ /* 0x000fe400078e00ff */
[----:B------:R-:W-:Y:S02]  /*15170*/  IMAD.MOV R8, RZ, RZ, -R8 ;  /* 0x000000ffff087224 */ /* 0x000fe400078e0a08 */
[----:B------:R-:W-:Y:S01]  /*15180*/  IMAD.HI.U32 R2, R3, R9, R2 ;  /* 0x0000000903027227 */ /* 0x000fe200078e0002 */
[----:B------:R-:W-:-:S05]  /*15190*/  IABS R3, R7 ;  /* 0x0000000700037213 */ /* 0x000fca0000000000 */
[----:B------:R-:W-:-:S04]  /*151a0*/  IMAD.HI.U32 R2, R2, R3, RZ ;  /* 0x0000000302027227 */ /* 0x000fc800078e00ff */
[----:B------:R-:W-:Y:S01]  /*151b0*/  IMAD R8, R2, R8, R3 ;  /* 0x0000000802087224 */ /* 0x000fe200078e0203 */
[----:B------:R-:W-:-:S04]  /*151c0*/  LOP3.LUT R3, R7, R6, RZ, 0x3c, !PT ;  /* 0x0000000607037212 */ /* 0x000fc800078e3cff */
[----:B------:R-:W-:Y:S02]  /*151d0*/  ISETP.GT.U32.AND P1, PT, R5, R8, PT ;  /* 0x000000080500720c */ /* 0x000fe40003f24070 */
[----:B------:R-:W-:Y:S01]  /*151e0*/  ISETP.GE.AND P2, PT, R3, RZ, PT ;  /* 0x000000ff0300720c */ /* 0x000fe20003f46270 */
[----:B------:R-:W-:-:S10]  /*151f0*/  IMAD.MOV R3, RZ, RZ, -R7 ;  /* 0x000000ffff037224 */ /* 0x000fd400078e0a07 */
        /* <DEDUP_REMOVED lines=13> */
.L_x_15612:
[----:B0-----:R-:W0:Y:S02]  /*152d0*/  LDC.64 R2, c[0x0][0xc90] ;  /* 0x00032400ff027b82 */ /* 0x001e240000000a00 */
        /* <DEDUP_REMOVED lines=14> */
[----:B------:R-:W-:Y:S01]  /*153c0*/  IMAD.HI.U32 R2, R2, R9, RZ ;  /* 0x0000000902027227 */ /* 0x000fe200078e00ff */
[----:B------:R-:W-:-:S05]  /*153d0*/  IADD3 R3, RZ, -R3, RZ ;  /* 0x80000003ff037210 */ /* 0x000fca0007ffe0ff */
        /* <DEDUP_REMOVED lines=17> */
[----:B------:R-:W-:Y:S01]  /*154f0*/  IABS R8, R7 ;  /* 0x0000000700087213 */ /* 0x000fe20000000000 */
[----:B------:R-:W-:-:S03]  /*15500*/  IMAD.MOV R26, RZ, RZ, -R7 ;  /* 0x000000ffff1a7224 */ /* 0x000fc600078e0a07 */
        /* <DEDUP_REMOVED lines=8> */
[----:B------:R-:W-:Y:S02]  /*15590*/  IABS R5, R4 ;  /* 0x0000000400057213 */ /* 0x000fe40000000000 */
[----:B------:R-:W-:-:S03]  /*155a0*/  IADD3 R3, RZ, -R9, RZ ;  /* 0x80000009ff037210 */ /* 0x000fc60007ffe0ff */
        /* <DEDUP_REMOVED lines=14> */
.L_x_15613:
[----:B------:R-:W-:-:S05]  /*15690*/  LOP3.LUT R2, RZ, R2, RZ, 0x33, !PT ;  /* 0x00000002ff027212 */ /* 0x000fca00078e33ff */
[----:B------:R-:W-:Y:S01]  /*156a0*/  IMAD.IADD R25, R25, 0x1, R2 ;  /* 0x0000000119197824 */ /* 0x000fe200078e0202 */
[----:B------:R-:W-:Y:S06]  /*156b0*/  BRA `(.L_x_15614) ;  /* 0x00000000000c7947 */ /* 0x000fec0003800000 */
.L_x_15609:
[----:B------:R-:W-:Y:S02]  /*156c0*/  IMAD.MOV.U32 R25, RZ, RZ, RZ ;  /* 0x000000ffff197224 */ /* 0x000fe400078e00ff */
[----:B------:R-:W-:Y:S02]  /*156d0*/  IMAD.U32 R24, RZ, RZ, UR6 ;  /* 0x00000006ff187e24 */ /* 0x000fe4000f8e00ff */
[----:B------:R-:W-:-:S07]  /*156e0*/  IMAD.MOV.U32 R26, RZ, RZ, RZ ;  /* 0x000000ffff1a7224 */ /* 0x000fce00078e00ff */
.L_x_15614:
[----:B------:R-:W-:-:S13]  /*156f0*/  ISETP.NE.AND P0, PT, R0, RZ, PT ;  /* 0x000000ff0000720c */ /* 0x000fda0003f05270 */
[----:B------:R-:W0:Y:S01]  /*15700*/  @!P0 S2R R3, SR_CgaCtaId ;  /* 0x0000000000038919 */ /* 0x000e220000008800 */
[----:B------:R-:W-:-:S04]  /*15710*/  @!P0 MOV R0, 0x400 ;  /* 0x0000040000008802 */ /* 0x000fc80000000f00 */
[----:B0-----:R-:W-:-:S05]  /*15720*/  @!P0 LEA R0, R3, R0, 0x18 ;  /* 0x0000000003008211 */ /* 0x001fca00078ec0ff */
[----:B------:R0:W-:Y:S01]  /*15730*/  @!P0 STS.128 [R0+0x168d0], R24 ;  /* 0x0168d01800008388 */ /* 0x0001e20000000c00 */
[----:B------:R-:W-:Y:S06]  /*15740*/  BAR.ARV 0x5, 0x200 ;  /* 0x0148000000007b1d */ /* 0x000fec0000002000 */
.L_x_15607:
[----:B------:R2:W-:Y:S01]  /*15750*/  STL [R1+0x48], RZ ;  /* 0x000048ff01007387 */ /* 0x0005e20000100800 */
[----:B------:R-:W-:Y:S01]  /*15760*/  ULDC UR4, c[0x0][0xc3c] ;  /* 0x00030f0000047ab9 */ /* 0x000fe20000000800 */
[----:B------:R-:W-:Y:S01]  /*15770*/  MOV R29, 0x1 ;  /* 0x00000001001d7802 */ /* 0x000fe20000000f00 */
[----:B------:R-:W-:Y:S01]  /*15780*/  IMAD.MOV.U32 R22, RZ, RZ, RZ ;  /* 0x000000ffff167224 */ /* 0x000fe200078e00ff */
[----:B-1----:R-:W-:-:S13]  /*15790*/  ISETP.GE.AND P0, PT, R27, UR4, PT ;  /* 0x000000041b007c0c */ /* 0x002fda000bf06270 */
[----:B--2---:R-:W-:Y:S05]  /*157a0*/  @P0 BRA `(.L_x_15615) ;  /* 0x0000006400840947 */ /* 0x004fea0003800000 */
[----:B------:R-:W2:Y:S01]  /*157b0*/  LDL R6, [R1+0x3c] ;  /* 0x00003c0001067983 */ /* 0x000ea20000100800 */
[----:B------:R-:W0:Y:S01]  /*157c0*/  S2R R7, SR_TID.X ;  /* 0x0000000000077919 */ /* 0x000e220000002100 */
[----:B------:R-:W1:Y:S01]  /*157d0*/  S2UR UR5, SR_CgaCtaId ;  /* 0x00000000000579c3 */ /* 0x000e620000008800 */
[----:B------:R-:W-:Y:S02]  /*157e0*/  UMOV UR4, 0x400 ;  /* 0x0000040000047882 */ /* 0x000fe40000000000 */
[----:B-1----:R-:W-:Y:S01]  /*157f0*/  ULEA UR4, UR5, UR4, 0x18 ;  /* 0x0000000405047291 */ /* 0x002fe2000f8ec03f */
[C---:B0-----:R-:W-:Y:S01]  /*15800*/  IMAD.SHL.U32 R0, R7.reuse, 0x8, RZ ;  /* 0x0000000807007824 */ /* 0x041fe200078e00ff */
[----:B------:R-:W-:-:S04]  /*15810*/  LOP3.LUT R5, R7, 0x7f, RZ, 0xc0, !PT ;  /* 0x0000007f07057812 */ /* 0x000fc800078ec0ff */
[----:B------:R-:W-:Y:S01]  /*15820*/  LOP3.LUT R2, R0, 0x1f8, RZ, 0xc0, !PT ;  /* 0x000001f800027812 */ /* 0x000fe200078ec0ff */
[----:B------:R-:W-:-:S03]  /*15830*/  IMAD.SHL.U32 R3, R5, 0x8, RZ ;  /* 0x0000000805037824 */ /* 0x000fc600078e00ff */
[----:B------:R-:W-:Y:S01]  /*15840*/  LOP3.LUT R2, R2, 0x38, R7, 0x78, !PT ;  /* 0x0000003802027812 */ /* 0x000fe200078e7807 */
[----:B------:R-:W-:-:S03]  /*15850*/  IMAD.U32 R16, RZ, RZ, UR4 ;  /* 0x00000004ff107e24 */ /* 0x000fc6000f8e00ff */
[----:B------:R-:W-:Y:S01]  /*15860*/  LOP3.LUT R4, R2, 0x200, R3, 0xf8, !PT ;  /* 0x0000020002047812 */ /* 0x000fe200078ef803 */
[----:B------:R-:W-:Y:S01]  /*15870*/  IMAD.SHL.U32 R2, R7, 0x10, RZ ;  /* 0x0000001007027824 */ /* 0x000fe200078e00ff */
[----:B------:R-:W-:Y:S01]  /*15880*/  SHF.R.U32.HI R3, RZ, 0x3, R5 ;  /* 0x00000003ff037819 */ /* 0x000fe20000011605 */
[----:B------:R-:W-:Y:S03]  /*15890*/  BSSY B8, `(.L_x_15615) ;  /* 0x0000652000087945 */ /* 0x000fe60003800000 */
[----:B------:R-:W-:Y:S01]  /*158a0*/  LOP3.LUT R2, R2, 0x70, RZ, 0xc0, !PT ;  /* 0x0000007002027812 */ /* 0x000fe200078ec0ff */
[----:B------:R-:W-:Y:S02]  /*158b0*/  IMAD.MOV.U32 R28, RZ, RZ, RZ ;  /* 0x000000ffff1c7224 */ /* 0x000fe400078e00ff */
[----:B------:R-:W-:Y:S01]  /*158c0*/  IMAD.MOV.U32 R22, RZ, RZ, RZ ;  /* 0x000000ffff167224 */ /* 0x000fe200078e00ff */
[----:B------:R-:W-:Y:S01]  /*158d0*/  LOP3.LUT R2, R3, R2, RZ, 0xfc, !PT ;  /* 0x0000000203027212 */ /* 0x000fe200078efcff */
[----:B------:R-:W-:Y:S01]  /*158e0*/  IMAD.MOV.U32 R29, RZ, RZ, 0x1 ;  /* 0x00000001ff1d7424 */ /* 0x000fe200078e00ff */
[----:B------:R-:W-:Y:S01]  /*158f0*/  ULDC.64 UR38, c[0x0][0x198] ;  /* 0x0000660000267ab9 */ /* 0x000fe20000000a00 */
[----:B------:R-:W-:Y:S01]  /*15900*/  ULDC UR36, c[0x0][0xc] ;  /* 0x0000030000247ab9 */ /* 0x000fe20000000800 */
[----:B--2---:R-:W-:-:S05]  /*15910*/  LOP3.LUT R0, R6, 0x2, RZ, 0xfc, !PT ;  /* 0x0000000206007812 */ /* 0x004fca00078efcff */
[----:B------:R0:W-:Y:S04]  /*15920*/  STL [R1+0x54], R0 ;  /* 0x0000540001007387 */ /* 0x0001e80000100800 */
[----:B------:R-:W-:Y:S01]  /*15930*/  STL [R1+0x48], RZ ;  /* 0x000048ff01007387 */ /* 0x000fe20000100800 */
[----:B0-----:R-:W-:-:S05]  /*15940*/  IMAD.MOV.U32 R0, RZ, RZ, 0x1 ;  /* 0x00000001ff007424 */ /* 0x001fca00078e00ff */
[----:B------:R0:W-:Y:S02]  /*15950*/  STL [R1], R0 ;  /* 0x0000000001007387 */ /* 0x0001e40000100800 */
[----:B0-----:R-:W-:-:S05]  /*15960*/  LEA R0, R4, R16, 0x1 ;  /* 0x0000001004007211 */ /* 0x001fca00078e08ff */
[----:B------:R0:W-:Y:S02]  /*15970*/  STL [R1+0x28], R0 ;  /* 0x0000280001007387 */ /* 0x0001e40000100800 */
.L_x_15712:
        /* <DEDUP_REMOVED lines=48> */
[----:B---3--:R0:W-:Y:S04]  /*15c80*/  STL [R1+0x38], R8 ;  /* 0x0000380801007387 */ /* 0x0081e80000100800 */
[----:B--2---:R1:W-:Y:S01]  /*15c90*/  STL [R1+0x1c], R10 ;  /* 0x00001c0a01007387 */ /* 0x0043e20000100800 */
[----:B------:R-:W-:Y:S02]  /*15ca0*/  IMAD.MOV.U32 R9, RZ, RZ, R8 ;  /* 0x000000ffff097224 */ /* 0x000fe400078e0008 */
[----:B0-----:R-:W-:Y:S01]  /*15cb0*/  IMAD.U32 R8, RZ, RZ, UR4 ;  /* 0x00000004ff087e24 */ /* 0x001fe2000f8e00ff */
[----:B------:R-:W-:Y:S06]  /*15cc0*/  @P2 BRA `(.L_x_15616) ;  /* 0x0000000000142947 */ /* 0x000fec0003800000 */
[----:B------:R-:W-:Y:S05]  /*15cd0*/  @!P0 BRA `(.L_x_15616) ;  /* 0x0000000000108947 */ /* 0x000fea0003800000 */
[----:B------:R-:W2:Y:S04]  /*15ce0*/  LDG.E R7, desc[UR40][R2.64] ;  /* 0x0000002802077981 */ /* 0x000ea8000c1e1900 */
[----:B------:R-:W2:Y:S02]  /*15cf0*/  LDG.E R2, desc[UR40][R2.64+0x4] ;  /* 0x0000042802027981 */ /* 0x000ea4000c1e1900 */
[----:B--2---:R-:W-:-:S05]  /*15d00*/  IMAD.IADD R9, R2, 0x1, -R7 ;  /* 0x0000000102097824 */ /* 0x004fca00078e0a07 */
[----:B------:R0:W-:Y:S02]  /*15d10*/  STL [R1+0x38], R9 ;  /* 0x0000380901007387 */ /* 0x0001e40000100800 */
.L_x_15616:
[----:B------:R-:W-:Y:S01]  /*15d20*/  MOV R12, R11 ;  /* 0x0000000b000c7202 */ /* 0x000fe20000000f00 */
        /* <DEDUP_REMOVED lines=14> */
.L_x_15617:
        /* <DEDUP_REMOVED lines=9> */
.L_x_15618:
[----:B--2---:R-:W2:Y:S01]  /*15ea0*/  @P1 LDG.E R2, desc[UR40][R4.64] ;  /* 0x0000002804021981 */ /* 0x004ea2000c1e1900 */
[----:B------:R-:W3:Y:S03]  /*15eb0*/  LDC R3, c[0x0][0x448] ;  /* 0x00011200ff037b82 */ /* 0x000ee60000000800 */
[----:B------:R4:W2:Y:S01]  /*15ec0*/  @P1 LDG.E R4, desc[UR40][R4.64+0x4] ;  /* 0x0000042804041981 */ /* 0x0008a2000c1e1900 */
[----:B------:R-:W-:Y:S01]  /*15ed0*/  BSSY B0, `(.L_x_15619) ;  /* 0x0000038000007945 */ /* 0x000fe20003800000 */
[----:B------:R-:W-:Y:S02]  /*15ee0*/  LOP3.LUT R23, R7, 0xff, RZ, 0xc0, !PT ;  /* 0x000000ff07177812 */ /* 0x000fe400078ec0ff */
[----:B---3--:R-:W-:-:S13]  /*15ef0*/  ISETP.NE.AND P0, PT, R3, 0x1, PT ;  /* 0x000000010300780c */ /* 0x008fda0003f05270 */
[----:B------:R-:W3:Y:S08]  /*15f00*/  @P0 LDC R3, c[0x0][0x44c] ;  /* 0x00011300ff030b82 */ /* 0x000ef00000000800 */
[----:B----4-:R-:W4:Y:S01]  /*15f10*/  @P0 LDC R5, c[0x0][0x450] ;  /* 0x00011400ff050b82 */ /* 0x010f220000000800 */
[----:B--2---:R-:W-:Y:S02]  /*15f20*/  @P1 IMAD.IADD R6, R4, 0x1, -R2 ;  /* 0x0000000104061824 */ /* 0x004fe400078e0a02 */
[----:B------:R-:W-:-:S04]  /*15f30*/  IMAD R2, R25, 0xc0, RZ ;  /* 0x000000c019027824 */ /* 0x000fc800078e02ff */
[----:B------:R-:W-:-:S04]  /*15f40*/  VIADD R2, R2, 0xbf ;  /* 0x000000bf02027836 */ /* 0x000fc80000000000 */
[----:B---3--:R-:W-:-:S05]  /*15f50*/  @P0 IMAD.HI.U32 R3, R2, R3, RZ ;  /* 0x0000000302030227 */ /* 0x008fca00078e00ff */
[----:B----4-:R-:W-:Y:S01]  /*15f60*/  @P0 SHF.R.U32.HI R2, RZ, R5, R3 ;  /* 0x00000005ff020219 */ /* 0x010fe20000011603 */
[----:B-----5:R-:W-:-:S04]  /*15f70*/  IMAD.IADD R5, R8, 0x1, -R10 ;  /* 0x0000000108057824 */ /* 0x020fc800078e0a0a */
        /* <DEDUP_REMOVED lines=19> */
[----:B0-----:R-:W-:Y:S02]  /*160b0*/  IABS R9, R7 ;  /* 0x0000000700097213 */ /* 0x001fe40000000000 */
[----:B-1----:R-:W-:Y:S02]  /*160c0*/  IADD3 R10, R7, -0x1, R8 ;  /* 0xffffffff070a7810 */ /* 0x002fe40007ffe008 */
[----:B------:R-:W0:Y:S08]  /*160d0*/  I2F.RP R2, R9 ;  /* 0x0000000900027306 */ /* 0x000e300000209400 */
[----:B0-----:R-:W0:Y:S02]  /*160e0*/  MUFU.RCP R2, R2 ;  /* 0x0000000200027308 */ /* 0x001e240000001000 */
[----:B0-----:R-:W-:-:S06]  /*160f0*/  VIADD R2, R2, 0xffffffe ;  /* 0x0ffffffe02027836 */ /* 0x001fcc0000000000 */
[----:B------:R0:W1:Y:S02]  /*16100*/  F2I.FTZ.U32.TRUNC.NTZ R3, R2 ;  /* 0x0000000200037305 */ /* 0x000064000021f000 */
[----:B0-----:R-:W-:-:S04]  /*16110*/  LOP3.LUT R2, R10, R7, RZ, 0x3c, !PT ;  /* 0x000000070a027212 */ /* 0x001fc800078e3cff */
[----:B------:R-:W-:Y:S02]  /*16120*/  ISETP.GE.AND P3, PT, R2, RZ, PT ;  /* 0x000000ff0200720c */ /* 0x000fe40003f66270 */
[----:B-1----:R-:W-:-:S05]  /*16130*/  IADD3 R2, RZ, -R3, RZ ;  /* 0x80000003ff027210 */ /* 0x002fca0007ffe0ff */
        /* <DEDUP_REMOVED lines=17> */
.L_x_15620:
[----:B------:R-:W-:Y:S05]  /*16250*/  BSYNC B0 ;  /* 0x0000000000007941 */ /* 0x000fea0003800000 */
.L_x_15619:
        /* <DEDUP_REMOVED lines=9> */
[----:B------:R-:W-:-:S04]  /*162f0*/  @P0 IADD3 R2, R2, 0x7f, RZ ;  /* 0x0000007f02020810 */ /* 0x000fc80007ffe0ff */
        /* <DEDUP_REMOVED lines=14> */
.L_x_15806:
[----:B---3--:R-:W-:Y:S02]  /*163e0*/  ISETP.NE.AND P0, PT, R14, RZ, PT ;  /* 0x000000ff0e00720c */ /* 0x008fe40003f05270 */
[----:B------:R-:W-:-:S11]  /*163f0*/  PLOP3.LUT P6, PT, PT, PT, PT, 0x8, 0x0 ;  /* 0x000000000000781c */ /* 0x000fd60003fce170 */
[----:B------:R-:W-:Y:S05]  /*16400*/  @P0 BRA `(.L_x_15624) ;  /* 0x00000000000c0947 */ /* 0x000fea0003800000 */
[----:B------:R-:W-:-:S03]  /*16410*/  UMOV UR4, 0xffffffff ;  /* 0xffffffff00047882 */ /* 0x000fc60000000000 */
[----:B------:R-:W-:Y:S05]  /*16420*/  BRA.DIV UR4, `(.L_x_15625) ;  /* 0x0000007e04447947 */ /* 0x000fea000b800000 */
[----:B------:R-:W-:-:S13]  /*16430*/  ELECT P6, URZ, PT ;  /* 0x00000000003f782f */ /* 0x000fda00038c0000 */
.L_x_15624:
        /* <DEDUP_REMOVED lines=9> */
.L_x_15809:
[----:B------:R-:W-:Y:S05]  /*164d0*/  BSYNC B1 ;  /* 0x0000000000017941 */ /* 0x000fea0003800000 */
.L_x_15626:
[----:B------:R-:W-:Y:S04]  /*164e0*/  BSSY B1, `(.L_x_15628) ;  /* 0x0000050000017945 */ /* 0x000fe80003800000 */
[----:B------:R-:W-:Y:S05]  /*164f0*/  @!P6 BRA `(.L_x_15629) ;  /* 0x000000040038e947 */ /* 0x000fea0003800000 */
[----:B------:R-:W3:Y:S01]  /*16500*/  LDL R7, [R1] ;  /* 0x0000000001077983 */ /* 0x000ee20000100800 */
[----:B--2---:R-:W-:Y:S01]  /*16510*/  IMAD R6, R28, 0x8, R16 ;  /* 0x000000081c067824 */ /* 0x004fe200078e0210 */
[----:B------:R-:W2:Y:S01]  /*16520*/  S2R R8, SR_TID.X ;  /* 0x0000000000087919 */ /* 0x000ea20000002100 */
[----:B------:R-:W-:Y:S01]  /*16530*/  BSSY B2, `(.L_x_15630) ;  /* 0x0000006000027945 */ /* 0x000fe20003800000 */
[----:B--2---:R-:W-:-:S04]  /*16540*/  LOP3.LUT R8, R8, 0x7f, RZ, 0xc0, !PT ;  /* 0x0000007f08087812 */ /* 0x004fc800078ec0ff */
[----:B------:R-:W-:Y:S02]  /*16550*/  ISETP.NE.AND P1, PT, R8, RZ, PT ;  /* 0x000000ff0800720c */ /* 0x000fe40003f25270 */
[----:B---3--:R-:W-:-:S04]  /*16560*/  SHF.L.U32 R7, R7, 0x1f, RZ ;  /* 0x0000001f07077819 */ /* 0x008fc800000006ff */
[----:B------:R-:W2:Y:S02]  /*16570*/  SYNCS.PHASECHK.TRANS64.TRYWAIT P0, [R6+URZ+0x168a0], R7 ;  /* 0x0168a007060075a7 */ /* 0x000ea4000800017f */
[----:B--2---:R-:W-:Y:S05]  /*16580*/  @!P0 BRA `(.L_x_15631) ;  /* 0x0000007c00208947 */ /* 0x004fea0003800000 */
.L_x_15810:
[----:B------:R-:W-:Y:S05]  /*16590*/  BSYNC B2 ;  /* 0x0000000000027941 */ /* 0x000fea0003800000 */
.L_x_15630:
[----:B------:R-:W-:Y:S04]  /*165a0*/  BSSY B2, `(.L_x_15632) ;  /* 0x0000009000027945 */ /* 0x000fe80003800000 */
[----:B------:R-:W-:Y:S05]  /*165b0*/  @P1 BRA `(.L_x_15633) ;  /* 0x00000000001c1947 */ /* 0x000fea0003800000 */
[----:B------:R-:W0:Y:S02]  /*165c0*/  S2R R8, SR_TID.X ;  /* 0x0000000000087919 */ /* 0x000e240000002100 */
[----:B0-----:R-:W-:Y:S01]  /*165d0*/  LOP3.LUT R9, R8, 0x1f, RZ, 0xc0, !PT ;  /* 0x0000001f08097812 */ /* 0x001fe200078ec0ff */
[----:B------:R-:W-:-:S03]  /*165e0*/  IMAD.MOV.U32 R8, RZ, RZ, 0x4000 ;  /* 0x00004000ff087424 */ /* 0x000fc600078e00ff */
[----:B------:R-:W-:Y:S01]  /*165f0*/  ISETP.NE.AND P0, PT, R9, RZ, PT ;  /* 0x000000ff0900720c */ /* 0x000fe20003f05270 */
[----:B------:R3:W-:-:S12]  /*16600*/  SYNCS.ARRIVE.TRANS64 RZ, [R6+URZ+0x16890], R8 ;  /* 0x0168900806ff79a7 */ /* 0x0007d8000800003f */
[----:B---3--:R-:W-:Y:S05]  /*16610*/  @!P0 BRA `(.L_x_15633) ;  /* 0x0000000000048947 */ /* 0x008fea0003800000 */
[----:B------:R-:W-:Y:S01]  /*16620*/  BPT.TRAP 0x1 ;  /* 0x000000040000795c */ /* 0x000fe20000300000 */
.L_x_15633:
[----:B------:R-:W-:Y:S05]  /*16630*/  BSYNC B2 ;  /* 0x0000000000027941 */ /* 0x000fea0003800000 */
.L_x_15632:
        /* <DEDUP_REMOVED lines=10> */
[----:B-1----:R-:W-:Y:S01]  /*166e0*/  VIADD R10, R6, 0x16890 ;  /* 0x00016890060a7836 */ /* 0x002fe20000000000 */
[----:B------:R-:W-:Y:S01]  /*166f0*/  UMOV UR6, 0x0 ;  /* 0x0000000000067882 */ /* 0x000fe20000000000 */
[----:B------:R-:W-:-:S09]  /*16700*/  UMOV UR7, 0x12f00000 ;  /* 0x12f0000000077882 */ /* 0x000fd20000000000 */
.L_x_15634:
        /* <DEDUP_REMOVED lines=13> */
.L_x_15811:
[----:B------:R-:W-:Y:S05]  /*167e0*/  BSYNC B2 ;  /* 0x0000000000027941 */ /* 0x000fea0003800000 */
.L_x_15635:
[----:B------:R-:W-:Y:S01]  /*167f0*/  BSSY B2, `(.L_x_15637) ;  /* 0x000000b000027945 */ /* 0x000fe20003800000 */
[----:B------:R-:W-:Y:S02]  /*16800*/  IMAD.MOV.U32 R14, RZ, RZ, 0x0 ;  /* 0x00000000ff0e7424 */ /* 0x000fe400078e00ff */
[----:B------:R-:W-:Y:S01]  /*16810*/  IMAD.MOV.U32 R15, RZ, RZ, 0x12f00000 ;  /* 0x12f00000ff0f7424 */ /* 0x000fe200078e00ff */
[----:B------:R-:W-:Y:S06]  /*16820*/  @P1 BRA `(.L_x_15638) ;  /* 0x00000000001c1947 */ /* 0x000fec0003800000 */
[----:B------:R-:W1:Y:S01]  /*16830*/  S2R R9, SR_TID.X ;  /* 0x0000000000097919 */ /* 0x000e620000002100 */
[----:B0-2---:R-:W-:-:S04]  /*16840*/  IMAD.MOV.U32 R7, RZ, RZ, 0x4000 ;  /* 0x00004000ff077424 */ /* 0x005fc800078e00ff */
[----:B------:R3:W-:Y:S01]  /*16850*/  SYNCS.ARRIVE.TRANS64 RZ, [R6+URZ+0x168b0], R7 ;  /* 0x0168b00706ff79a7 */ /* 0x0007e2000800003f */
[----:B-1----:R-:W-:-:S04]  /*16860*/  LOP3.LUT R9, R9, 0x1f, RZ, 0xc0, !PT ;  /* 0x0000001f09097812 */ /* 0x002fc800078ec0ff */
[----:B------:R-:W-:-:S13]  /*16870*/  ISETP.NE.AND P0, PT, R9, RZ, PT ;  /* 0x000000ff0900720c */ /* 0x000fda0003f05270 */
[----:B---3--:R-:W-:Y:S05]  /*16880*/  @!P0 BRA `(.L_x_15638) ;  /* 0x0000000000048947 */ /* 0x008fea0003800000 */
[----:B------:R-:W-:Y:S01]  /*16890*/  BPT.TRAP 0x1 ;  /* 0x000000040000795c */ /* 0x000fe20000300000 */
.L_x_15638:
[----:B------:R-:W-:Y:S05]  /*168a0*/  BSYNC B2 ;  /* 0x0000000000027941 */ /* 0x000fea0003800000 */
.L_x_15637:
[----:B------:R-:W-:Y:S01]  /*168b0*/  R2UR UR10, R12 ;  /* 0x000000000c0a72ca */ /* 0x000fe200000e0000 */
[----:B0-2---:R-:W-:Y:S01]  /*168c0*/  IMAD R7, R11, 0x2, R16 ;  /* 0x000000020b077824 */ /* 0x005fe200078e0210 */
[----:B------:R-:W-:Y:S01]  /*168d0*/  R2UR UR6, R14 ;  /* 0x000000000e0672ca */ /* 0x000fe200000e0000 */
[----:B------:R-:W-:Y:S01]  /*168e0*/  UIADD3 UR4, UP0, UR38, 0x670, URZ ;  /* 0x0000067026047890 */ /* 0x000fe2000ff1e03f */
[----:B------:R-:W-:Y:S01]  /*168f0*/  R2UR UR7, R15 ;  /* 0x000000000f0772ca */ /* 0x000fe200000e0000 */
[----:B------:R-:W-:Y:S01]  /*16900*/  VIADD R6, R6, 0x168b0 ;  /* 0x000168b006067836 */ /* 0x000fe20000000000 */
[----:B------:R-:W-:Y:S01]  /*16910*/  PLOP3.LUT P0, PT, PT, PT, PT, 0x80, 0x0 ;  /* 0x000000000000781c */ /* 0x000fe20003f0f070 */
[----:B------:R-:W-:Y:S01]  /*16920*/  VIADD R7, R7, 0x400 ;  /* 0x0000040007077836 */ /* 0x000fe20000000000 */
[----:B------:R-:W-:-:S12]  /*16930*/  UIADD3.X UR5, URZ, UR39, URZ, UP0, !UPT ;  /* 0x000000273f057290 */ /* 0x000fd800087fe43f */
.L_x_15639:
        /* <DEDUP_REMOVED lines=10> */
.L_x_15629:
[----:B------:R-:W-:Y:S05]  /*169e0*/  BSYNC B1 ;  /* 0x0000000000017941 */ /* 0x000fea0003800000 */
.L_x_15628:
[----:B0-----:R-:W3:Y:S01]  /*169f0*/  LDL.LU R9, [R1] ;  /* 0x0000000001097983 */ /* 0x001ee20000300800 */
[----:B------:R-:W-:Y:S01]  /*16a00*/  VIADD R28, R28, 0x1 ;  /* 0x000000011c1c7836 */ /* 0x000fe20000000000 */
[----:B------:R-:W-:Y:S02]  /*16a10*/  IADD3 R5, R5, -0x2, RZ ;  /* 0xfffffffe05057810 */ /* 0x000fe40007ffe0ff */
[----:B------:R-:W-:Y:S02]  /*16a20*/  PLOP3.LUT P0, PT, PT, PT, PT, 0x8, 0x0 ;  /* 0x000000000000781c */ /* 0x000fe40003f0e170 */
[----:B------:R-:W-:Y:S02]  /*16a30*/  ISETP.NE.AND P1, PT, R28, 0x2, PT ;  /* 0x000000021c00780c */ /* 0x000fe40003f25270 */
[----:B------:R-:W-:Y:S02]  /*16a40*/  ISETP.GE.AND P2, PT, R5, R3, PT ;  /* 0x000000030500720c */ /* 0x000fe40003f46270 */
[----:B--2---:R-:W-:-:S02]  /*16a50*/  SEL R6, RZ, 0x1, P1 ;  /* 0x00000001ff067807 */ /* 0x004fc40000800000 */
[----:B------:R-:W-:Y:S02]  /*16a60*/  SEL R28, R28, RZ, P1 ;  /* 0x000000ff1c1c7207 */ /* 0x000fe40000800000 */
[----:B---3--:R-:W-:-:S05]  /*16a70*/  LOP3.LUT R9, R9, R6, RZ, 0x3c, !PT ;  /* 0x0000000609097212 */ /* 0x008fca00078e3cff */
[----:B------:R2:W-:Y:S02]  /*16a80*/  STL [R1], R9 ;  /* 0x0000000901007387 */ /* 0x0005e40000100800 */
[----:B------:R-:W-:Y:S05]  /*16a90*/  @!P2 BRA `(.L_x_15622) ;  /* 0x000000040064a947 */ /* 0x000fea0003800000 */
.L_x_15652:
[----:B------:R-:W-:Y:S05]  /*16aa0*/  YIELD ;  /* 0x0000000000007946 */ /* 0x000fea0003800000 */
[----:B------:R-:W-:Y:S04]  /*16ab0*/  BSSY B1, `(.L_x_15640) ;  /* 0x000004d000017945 */ /* 0x000fe80003800000 */
[----:B---3--:R-:W-:Y:S05]  /*16ac0*/  @!P6 BRA `(.L_x_15641) ;  /* 0x00000004002ce947 */ /* 0x008fea0003800000 */
[----:B------:R-:W3:Y:S01]  /*16ad0*/  LDL R7, [R1] ;  /* 0x0000000001077983 */ /* 0x000ee20000100800 */
[----:B------:R-:W0:Y:S02]  /*16ae0*/  S2R R6, SR_TID.X ;  /* 0x0000000000067919 */ /* 0x000e240000002100 */
[----:B0-----:R-:W-:Y:S01]  /*16af0*/  LOP3.LUT R8, R6, 0x7f, RZ, 0xc0, !PT ;  /* 0x0000007f06087812 */ /* 0x001fe200078ec0ff */
[----:B------:R-:W-:Y:S01]  /*16b00*/  IMAD R6, R28, 0x8, R16 ;  /* 0x000000081c067824 */ /* 0x000fe200078e0210 */
[----:B------:R-:W-:Y:S02]  /*16b10*/  BSSY B2, `(.L_x_15642) ;  /* 0x0000005000027945 */ /* 0x000fe40003800000 */
[----:B------:R-:W-:Y:S02]  /*16b20*/  ISETP.NE.AND P2, PT, R8, RZ, PT ;  /* 0x000000ff0800720c */ /* 0x000fe40003f45270 */
[----:B---3--:R-:W-:-:S04]  /*16b30*/  SHF.L.U32 R7, R7, 0x1f, RZ ;  /* 0x0000001f07077819 */ /* 0x008fc800000006ff */
[----:B------:R-:W0:Y:S02]  /*16b40*/  SYNCS.PHASECHK.TRANS64.TRYWAIT P1, [R6+URZ+0x168a0], R7 ;  /* 0x0168a007060075a7 */ /* 0x000e24000802017f */
[----:B0-----:R-:W-:Y:S05]  /*16b50*/  @!P1 BRA `(.L_x_15643) ;  /* 0x0000007400d49947 */ /* 0x001fea0003800000 */
.L_x_15812:
[----:B------:R-:W-:Y:S05]  /*16b60*/  BSYNC B2 ;  /* 0x0000000000027941 */ /* 0x000fea0003800000 */
.L_x_15642:
[----:B------:R-:W-:Y:S04]  /*16b70*/  BSSY B2, `(.L_x_15644) ;  /* 0x0000009000027945 */ /* 0x000fe80003800000 */
[----:B------:R-:W-:Y:S05]  /*16b80*/  @P2 BRA `(.L_x_15645) ;  /* 0x00000000001c2947 */ /* 0x000fea0003800000 */
[----:B------:R-:W2:Y:S02]  /*16b90*/  S2R R8, SR_TID.X ;  /* 0x0000000000087919 */ /* 0x000ea40000002100 */
[----:B--2---:R-:W-:Y:S01]  /*16ba0*/  LOP3.LUT R9, R8, 0x1f, RZ, 0xc0, !PT ;  /* 0x0000001f08097812 */ /* 0x004fe200078ec0ff */
[----:B------:R-:W-:-:S03]  /*16bb0*/  IMAD.MOV.U32 R8, RZ, RZ, 0x4000 ;  /* 0x00004000ff087424 */ /* 0x000fc600078e00ff */
[----:B------:R-:W-:Y:S01]  /*16bc0*/  ISETP.NE.AND P1, PT, R9, RZ, PT ;  /* 0x000000ff0900720c */ /* 0x000fe20003f25270 */
[----:B------:R3:W-:-:S12]  /*16bd0*/  SYNCS.ARRIVE.TRANS64 RZ, [R6+URZ+0x16890], R8 ;  /* 0x0168900806ff79a7 */ /* 0x0007d8000800003f */
[----:B---3--:R-:W-:Y:S05]  /*16be0*/  @!P1 BRA `(.L_x_15645) ;  /* 0x0000000000049947 */ /* 0x008fea0003800000 */
[----:B------:R-:W-:Y:S01]  /*16bf0*/  BPT.TRAP 0x1 ;  /* 0x000000040000795c */ /* 0x000fe20000300000 */
.L_x_15645:
[----:B------:R-:W-:Y:S05]  /*16c00*/  BSYNC B2 ;  /* 0x0000000000027941 */ /* 0x000fea0003800000 */
.L_x_15644:
[----:B------:R-:W-:Y:S01]  /*16c10*/  IMAD.MOV.U32 R12, RZ, RZ, RZ ;  /* 0x000000ffff0c7224 */ /* 0x000fe200078e00ff */
[----:B------:R-:W-:Y:S01]  /*16c20*/  UIADD3 UR4, UP0, UR38, 0x570, URZ ;  /* 0x0000057026047890 */ /* 0x000fe2000ff1e03f */
[----:B------:R-:W-:Y:S01]  /*16c30*/  IMAD R8, R28, 0x4000, R16 ;  /* 0x000040001c087824 */ /* 0x000fe200078e0210 */
[----:B------:R-:W-:Y:S01]  /*16c40*/  PLOP3.LUT P1, PT, PT, PT, PT, 0x80, 0x0 ;  /* 0x000000000000781c */ /* 0x000fe20003f2f070 */
[----:B--2---:R-:W-:Y:S01]  /*16c50*/  IMAD R9, R5, 0x80, R0 ;  /* 0x0000008005097824 */ /* 0x004fe200078e0200 */
[----:B------:R-:W-:Y:S01]  /*16c60*/  R2UR UR10, R12 ;  /* 0x000000000c0a72ca */ /* 0x000fe200000e0000 */
[----:B-1----:R-:W-:Y:S01]  /*16c70*/  VIADD R10, R6, 0x16890 ;  /* 0x00016890060a7836 */ /* 0x002fe20000000000 */
[----:B------:R-:W-:Y:S01]  /*16c80*/  UIADD3.X UR5, URZ, UR39, URZ, UP0, !UPT ;  /* 0x000000273f057290 */ /* 0x000fe200087fe43f */
[----:B------:R-:W-:Y:S01]  /*16c90*/  VIADD R11, R8, 0xe400 ;  /* 0x0000e400080b7836 */ /* 0x000fe20000000000 */
[----:B------:R-:W-:Y:S01]  /*16ca0*/  UMOV UR6, 0x0 ;  /* 0x0000000000067882 */ /* 0x000fe20000000000 */
[----:B------:R-:W-:-:S10]  /*16cb0*/  UMOV UR7, 0x12f00000 ;  /* 0x12f0000000077882 */ /* 0x000fd40000000000 */
.L_x_15646:
        /* <DEDUP_REMOVED lines=13> */
.L_x_15813:
[----:B------:R-:W-:Y:S05]  /*16d90*/  BSYNC B2 ;  /* 0x0000000000027941 */ /* 0x000fea0003800000 */
.L_x_15647:
[----:B------:R-:W-:Y:S01]  /*16da0*/  BSSY B2, `(.L_x_15649) ;  /* 0x000000b000027945 */ /* 0x000fe20003800000 */
[----:B------:R-:W-:Y:S02]  /*16db0*/  IMAD.MOV.U32 R10, RZ, RZ, 0x0 ;  /* 0x00000000ff0a7424 */ /* 0x000fe400078e00ff */
[----:B------:R-:W-:Y:S01]  /*16dc0*/  IMAD.MOV.U32 R11, RZ, RZ, 0x12f00000 ;  /* 0x12f00000ff0b7424 */ /* 0x000fe200078e00ff */
[----:B------:R-:W-:Y:S06]  /*16dd0*/  @P2 BRA `(.L_x_15650) ;  /* 0x00000000001c2947 */ /* 0x000fec0003800000 */
[----:B------:R-:W2:Y:S01]  /*16de0*/  S2R R13, SR_TID.X ;  /* 0x00000000000d7919 */ /* 0x000ea20000002100 */
[----:B01----:R-:W-:-:S04]  /*16df0*/  MOV R7, 0x4000 ;  /* 0x0000400000077802 */ /* 0x003fc80000000f00 */
[----:B------:R3:W-:Y:S01]  /*16e00*/  SYNCS.ARRIVE.TRANS64 RZ, [R6+URZ+0x168b0], R7 ;  /* 0x0168b00706ff79a7 */ /* 0x0007e2000800003f */
[----:B--2---:R-:W-:-:S04]  /*16e10*/  LOP3.LUT R13, R13, 0x1f, RZ, 0xc0, !PT ;  /* 0x0000001f0d0d7812 */ /* 0x004fc800078ec0ff */
[----:B------:R-:W-:-:S13]  /*16e20*/  ISETP.NE.AND P1, PT, R13, RZ, PT ;  /* 0x000000ff0d00720c */ /* 0x000fda0003f25270 */
[----:B---3--:R-:W-:Y:S05]  /*16e30*/  @!P1 BRA `(.L_x_15650) ;  /* 0x0000000000049947 */ /* 0x008fea0003800000 */
[----:B------:R-:W-:Y:S01]  /*16e40*/  BPT.TRAP 0x1 ;  /* 0x000000040000795c */ /* 0x000fe20000300000 */
.L_x_15650:
[----:B------:R-:W-:Y:S05]  /*16e50*/  BSYNC B2 ;  /* 0x0000000000027941 */ /* 0x000fea0003800000 */
.L_x_15649:
        /* <DEDUP_REMOVED lines=8> */
.L_x_15651:
        /* <DEDUP_REMOVED lines=10> */
.L_x_15641:
[----:B------:R-:W-:Y:S05]  /*16f80*/  BSYNC B1 ;  /* 0x0000000000017941 */ /* 0x000fea0003800000 */
.L_x_15640:
[----:B------:R-:W3:Y:S01]  /*16f90*/  LDL.LU R7, [R1] ;  /* 0x0000000001077983 */ /* 0x000ee20000300800 */
[----:B------:R-:W-:Y:S01]  /*16fa0*/  VIADD R28, R28, 0x1 ;  /* 0x000000011c1c7836 */ /* 0x000fe20000000000 */
[C---:B------:R-:W-:Y:S01]  /*16fb0*/  ISETP.GT.AND P2, PT, R5.reuse, R3, PT ;  /* 0x000000030500720c */ /* 0x040fe20003f44270 */
[----:B------:R-:W-:-:S03]  /*16fc0*/  VIADD R5, R5, 0xffffffff ;  /* 0xffffffff05057836 */ /* 0x000fc60000000000 */
[----:B------:R-:W-:-:S04]  /*16fd0*/  ISETP.NE.AND P1, PT, R28, 0x2, PT ;  /* 0x000000021c00780c */ /* 0x000fc80003f25270 */
[----:B------:R-:W-:Y:S02]  /*16fe0*/  SEL R6, RZ, 0x1, P1 ;  /* 0x00000001ff067807 */ /* 0x000fe40000800000 */
[----:B------:R-:W-:Y:S02]  /*16ff0*/  SEL R28, R28, RZ, P1 ;  /* 0x000000ff1c1c7207 */ /* 0x000fe40000800000 */
[----:B---3--:R-:W-:-:S05]  /*17000*/  LOP3.LUT R7, R7, R6, RZ, 0x3c, !PT ;  /* 0x0000000607077212 */ /* 0x008fca00078e3cff */
[----:B------:R3:W-:Y:S01]  /*17010*/  STL [R1], R7 ;  /* 0x0000000701007387 */ /* 0x0007e20000100800 */
[----:B------:R-:W-:Y:S05]  /*17020*/  @P2 BRA `(.L_x_15652) ;  /* 0xfffffff8009c2947 */ /* 0x000fea000383ffff */
.L_x_15622:
[----:B------:R-:W-:Y:S05]  /*17030*/  BSYNC B0 ;  /* 0x0000000000007941 */ /* 0x000fea0003800000 */
.L_x_15621:
        /* <DEDUP_REMOVED lines=22> */
[----:B------:R-:W-:Y:S02]  /*171a0*/  IABS R6, R4 ;  /* 0x0000000400067213 */ /* 0x000fe40000000000 */
[----:B------:R-:W0:Y:S03]  /*171b0*/  I2F.RP R2, R0 ;  /* 0x0000000000027306 */ /* 0x000e260000209400 */
[----:B------:R-:W-:-:S05]  /*171c0*/  IMAD.MOV R6, RZ, RZ, -R6 ;  /* 0x000000ffff067224 */ /* 0x000fca00078e0a06 */
[----:B0-----:R-:W0:Y:S02]  /*171d0*/  MUFU.RCP R2, R2 ;  /* 0x0000000200027308 */ /* 0x001e240000001000 */
[----:B0-----:R-:W-:-:S06]  /*171e0*/  VIADD R2, R2, 0xffffffe ;  /* 0x0ffffffe02027836 */ /* 0x001fcc0000000000 */
[----:B------:R-:W0:Y:S02]  /*171f0*/  F2I.FTZ.U32.TRUNC.NTZ R3, R2 ;  /* 0x0000000200037305 */ /* 0x000e24000021f000 */
[----:B0-----:R-:W-:-:S05]  /*17200*/  IADD3 R2, RZ, -R3, RZ ;  /* 0x80000003ff027210 */ /* 0x001fca0007ffe0ff */
        /* <DEDUP_REMOVED lines=18> */
.L_x_15654:
[----:B------:R-:W-:Y:S05]  /*17330*/  BSYNC B0 ;  /* 0x0000000000007941 */ /* 0x000fea0003800000 */
.L_x_15653:
        /* <DEDUP_REMOVED lines=20> */
[----:B---3--:R-:W0:Y:S01]  /*17480*/  POPC R7, R4 ;  /* 0x0000000400077309 */ /* 0x008e220000000000 */
[----:B----4-:R-:W0:Y:S02]  /*17490*/  SHFL.IDX PT, R0, R3, R0, 0x1f ;  /* 0x00001f0003007589 */ /* 0x010e2400000e0000 */
[----:B0-----:R-:W-:Y:S01]  /*174a0*/  IADD3 R24, R0, UR36, R7 ;  /* 0x0000002400187c10 */ /* 0x001fe2000fffe007 */
[----:B------:R-:W-:Y:S06]  /*174b0*/  BRA `(.L_x_15657) ;  /* 0x0000003800247947 */ /* 0x000fec0003800000 */
.L_x_15656:
        /* <DEDUP_REMOVED lines=12> */
[----:B---3--:R-:W-:Y:S02]  /*17580*/  IMAD.U32 R7, RZ, RZ, UR9 ;  /* 0x00000009ff077e24 */ /* 0x008fe4000f8e00ff */
[----:B-1----:R-:W-:-:S02]  /*17590*/  IMAD.U32 R10, RZ, RZ, UR4 ;  /* 0x00000004ff0a7e24 */ /* 0x002fc4000f8e00ff */
[----:B------:R-:W-:Y:S02]  /*175a0*/  IMAD.U32 R11, RZ, RZ, UR5 ;  /* 0x00000005ff0b7e24 */ /* 0x000fe4000f8e00ff */
[----:B------:R-:W-:Y:S02]  /*175b0*/  IMAD.MOV.U32 R8, RZ, RZ, 0x70 ;  /* 0x00000070ff087424 */ /* 0x000fe400078e00ff */
[----:B------:R-:W-:Y:S02]  /*175c0*/  IMAD.MOV.U32 R12, RZ, RZ, 0x1 ;  /* 0x00000001ff0c7424 */ /* 0x000fe400078e00ff */
[----:B------:R-:W-:-:S07]  /*175d0*/  IMAD.MOV.U32 R13, RZ, RZ, RZ ;  /* 0x000000ffff0d7224 */ /* 0x000fce00078e00ff */
[----:B------:R-:W-:-:S07]  /*175e0*/  LEPC R20, `(.L_x_15659) ;  /* 0x000000001014794e */ /* 0x000fce0000000000 */
[----:B0-2---:R-:W-:Y:S05]  /*175f0*/  CALL.ABS.NOINC R2 ;  /* 0x0000000002007343 */ /* 0x005fea0003c00000 */
.L_x_15659:
[----:B------:R-:W-:Y:S05]  /*17600*/  BSYNC B6 ;  /* 0x0000000000067941 */ /* 0x000fea0003800000 */
.L_x_15658:
        /* <DEDUP_REMOVED lines=12> */
[----:B------:R-:W-:Y:S02]  /*176d0*/  IMAD.U32 R6, RZ, RZ, UR8 ;  /* 0x00000008ff067e24 */ /* 0x000fe4000f8e00ff */
[----:B---3--:R-:W-:-:S02]  /*176e0*/  IMAD.U32 R7, RZ, RZ, UR9 ;  /* 0x00000009ff077e24 */ /* 0x008fc4000f8e00ff */
[----:B-1----:R-:W-:Y:S02]  /*176f0*/  IMAD.U32 R10, RZ, RZ, UR4 ;  /* 0x00000004ff0a7e24 */ /* 0x002fe4000f8e00ff */
[----:B------:R-:W-:Y:S02]  /*17700*/  IMAD.U32 R11, RZ, RZ, UR5 ;  /* 0x00000005ff0b7e24 */ /* 0x000fe4000f8e00ff */
[----:B------:R-:W-:Y:S02]  /*17710*/  IMAD.MOV.U32 R8, RZ, RZ, 0x70 ;  /* 0x00000070ff087424 */ /* 0x000fe400078e00ff */
[----:B0-----:R-:W-:-:S07]  /*17720*/  IMAD.MOV.U32 R12, RZ, RZ, 0x1 ;  /* 0x00000001ff0c7424 */ /* 0x001fce00078e00ff */
[----:B------:R-:W-:-:S07]  /*17730*/  LEPC R20, `(.L_x_15662) ;  /* 0x000000001014794e */ /* 0x000fce0000000000 */
[----:B--2-4-:R-:W-:Y:S05]  /*17740*/  CALL.ABS.NOINC R2 ;  /* 0x0000000002007343 */ /* 0x014fea0003c00000 */
.L_x_15662:
        /* <DEDUP_REMOVED lines=15> */
.L_x_15661:
[----:B------:R-:W-:Y:S05]  /*17840*/  BSYNC B6 ;  /* 0x0000000000067941 */ /* 0x000fea0003800000 */
.L_x_15660:
[----:B------:R0:W4:Y:S01]  /*17850*/  LDL R20, [R1+0x8] ;  /* 0x0000080001147983 */ /* 0x0001220000100800 */
[----:B------:R-:W-:Y:S01]  /*17860*/  ULDC.64 UR4, c[0x0][0x9f8] ;  /* 0x00027e0000047ab9 */ /* 0x000fe20000000a00 */
[----:B------:R-:W-:Y:S01]  /*17870*/  IMAD.MOV.U32 R23, RZ, RZ, R26 ;  /* 0x000000ffff177224 */ /* 0x000fe200078e001a */
[----:B------:R-:W-:Y:S01]  /*17880*/  ISETP.NE.U32.AND P0, PT, RZ, UR4, PT ;  /* 0x00000004ff007c0c */ /* 0x000fe2000bf05070 */
[----:B------:R-:W3:Y:S01]  /*17890*/  LDL R26, [R1+0x14] ;  /* 0x00001400011a7983 */ /* 0x000ee20000100800 */
[----:B------:R-:W0:Y:S02]  /*178a0*/  LDC R6, c[0x0][0x430] ;  /* 0x00010c00ff067b82 */ /* 0x000e240000000800 */
[----:B------:R-:W-:Y:S01]  /*178b0*/  ISETP.NE.AND.EX P0, PT, RZ, UR5, PT, P0 ;  /* 0x00000005ff007c0c */ /* 0x000fe2000bf05300 */
[----:B------:R-:W3:Y:S01]  /*178c0*/  LDL R21, [R1+0x1c] ;  /* 0x00001c0001157983 */ /* 0x000ee20000100800 */
[----:B------:R-:W4:Y:S01]  /*178d0*/  S2R R2, SR_TID.X ;  /* 0x0000000000027919 */ /* 0x000f220000002100 */
[----:B------:R-:W4:Y:S10]  /*178e0*/  S2R R3, SR_TID.X ;  /* 0x0000000000037919 */ /* 0x000f340000002100 */
[----:B------:R-:W-:Y:S01]  /*178f0*/  @P0 IADD3 R18, P1, R18, UR4, RZ ;  /* 0x0000000412120c10 */ /* 0x000fe2000ff3e0ff */
[----:B-1----:R-:W3:Y:S03]  /*17900*/  LDL R10, [R1+0x54] ;  /* 0x00005400010a7983 */ /* 0x002ee60000100800 */
[----:B------:R-:W-:Y:S01]  /*17910*/  @P0 IADD3.X R19, R19, UR5, RZ, P1, !PT ;  /* 0x0000000513130c10 */ /* 0x000fe20008ffe4ff */
[----:B------:R-:W-:Y:S01]  /*17920*/  VIADD R23, R23, 0xffffffff ;  /* 0xffffffff17177836 */ /* 0x000fe20000000000 */
[----:B--2---:R-:W2:Y:S01]  /*17930*/  LDL.LU R9, [R1+0x10] ;  /* 0x0000100001097983 */ /* 0x004ea20000300800 */
[----:B0-----:R-:W-:-:S03]  /*17940*/  ISETP.NE.AND P1, PT, R6, 0x1, PT ;  /* 0x000000010600780c */ /* 0x001fc60003f25270 */
[----:B----4-:R-:W4:Y:S01]  /*17950*/  @P0 LDG.E R20, desc[UR40][R18.64] ;  /* 0x0000002812140981 */ /* 0x010f22000c1e1900 */
[----:B------:R-:W-:-:S09]  /*17960*/  LOP3.LUT R0, R2, 0x7f, RZ, 0xc0, !PT ;  /* 0x0000007f02007812 */ /* 0x000fd200078ec0ff */
[----:B------:R-:W0:Y:S01]  /*17970*/  @P1 LDC R2, c[0x0][0x434] ;  /* 0x00010d00ff021b82 */ /* 0x000e220000000800 */
[----:B------:R-:W-:Y:S01]  /*17980*/  IMAD.SHL.U32 R4, R3, 0x10, RZ ;  /* 0x0000001003047824 */ /* 0x000fe200078e00ff */
[----:B------:R-:W-:Y:S01]  /*17990*/  SHF.R.U32.HI R0, RZ, 0x3, R0 ;  /* 0x00000003ff007819 */ /* 0x000fe20000011600 */
[----:B------:R-:W-:-:S05]  /*179a0*/  IMAD.SHL.U32 R8, R23, 0x80, RZ ;  /* 0x0000008017087824 */ /* 0x000fca00078e00ff */
[----:B------:R-:W1:Y:S01]  /*179b0*/  @P1 LDC R3, c[0x0][0x438] ;  /* 0x00010e00ff031b82 */ /* 0x000e620000000800 */
[----:B------:R-:W-:-:S04]  /*179c0*/  LOP3.LUT R4, R4, 0x70, RZ, 0xc0, !PT ;  /* 0x0000007004047812 */ /* 0x000fc800078ec0ff */
[----:B------:R-:W-:Y:S01]  /*179d0*/  LOP3.LUT R0, R8, R0, R4, 0xfe, !PT ;  /* 0x0000000008007212 */ /* 0x000fe200078efe04 */
[----:B----4-:R-:W-:Y:S03]  /*179e0*/  @P0 STL [R1+0x8], R20 ;  /* 0x0000081401000387 */ /* 0x010fe60000100800 */
[C---:B---3--:R-:W-:Y:S01]  /*179f0*/  ISETP.GE.AND P0, PT, R0.reuse, R26, PT ;  /* 0x0000001a0000720c */ /* 0x048fe20003f06270 */
[----:B------:R-:W-:-:S04]  /*17a00*/  IMAD.IADD R0, R0, 0x1, R21 ;  /* 0x0000000100007824 */ /* 0x000fc800078e0215 */
        /* <DEDUP_REMOVED lines=13> */
[----:B0-----:R-:W-:Y:S01]  /*17ae0*/  @!P0 LEA R6, P1, R4, R2, 0x2 ;  /* 0x0000000204068211 */ /* 0x001fe200078210ff */
[----:B------:R-:W-:-:S05]  /*17af0*/  @!P0 IMAD.IADD R2, R5, 0x1, R7 ;  /* 0x0000000105028824 */ /* 0x000fca00078e0207 */
[----:B------:R-:W-:Y:S02]  /*17b00*/  @!P0 LEA.HI.X R7, R4, R3, R2, 0x2, P1 ;  /* 0x0000000304078211 */ /* 0x000fe400008f1402 */
[----:B------:R-:W-:-:S06]  /*17b10*/  MOV R2, RZ ;  /* 0x000000ff00027202 */ /* 0x000fcc0000000f00 */
[----:B------:R0:W5:Y:S01]  /*17b20*/  @!P0 LDG.E R2, desc[UR40][R6.64] ;  /* 0x0000002806028981 */ /* 0x000162000c1e1900 */
[----:B------:R-:W-:Y:S02]  /*17b30*/  ISETP.NE.AND P2, PT, R10, 0x3, PT ;  /* 0x000000030a00780c */ /* 0x000fe40003f45270 */
[----:B--2---:R-:W-:-:S11]  /*17b40*/  LOP3.LUT R9, R9, 0xfffffffd, RZ, 0xc0, !PT ;  /* 0xfffffffd09097812 */ /* 0x004fd600078ec0ff */
[----:B------:R-:W-:-:S05]  /*17b50*/  @P2 LOP3.LUT R9, R9, 0x2, RZ, 0xfc, !PT ;  /* 0x0000000209092812 */ /* 0x000fca00078efcff */
[----:B------:R0:W-:Y:S01]  /*17b60*/  STL [R1+0x10], R9 ;  /* 0x0000100901007387 */ /* 0x0001e20000100800 */
[----:B------:R-:W-:-:S03]  /*17b70*/  UMOV UR4, 0xffffffff ;  /* 0xffffffff00047882 */ /* 0x000fc60000000000 */
[----:B------:R-:W-:Y:S05]  /*17b80*/  BRA.DIV UR4, `(.L_x_15663) ;  /* 0x0000006604f07947 */ /* 0x000fea000b800000 */
.L_x_15816:
[----:B------:R-:W-:Y:S05]  /*17b90*/  @!P2 BRA `(.L_x_15664) ;  /* 0x000000000004a947 */ /* 0x000fea0003800000 */
[----:B------:R-:W-:Y:S01]  /*17ba0*/  BPT.TRAP 0x1 ;  /* 0x000000040000795c */ /* 0x000fe20000300000 */
.L_x_15664:
        /* <DEDUP_REMOVED lines=23> */
.L_x_15817:
[----:B------:R-:W-:Y:S05]  /*17d20*/  BSYNC B0 ;  /* 0x0000000000007941 */ /* 0x000fea0003800000 */
.L_x_15665:
        /* <DEDUP_REMOVED lines=28> */
[----:B------:R-:W-:Y:S02]  /*17ef0*/  IMAD.SHL.U32 R12, R11, 0x8, RZ ;  /* 0x000000080b0c7824 */ /* 0x000fe400078e00ff */
[----:B------:R-:W-:Y:S01]  /*17f00*/  IMAD.SHL.U32 R11, R13, 0x8, RZ ;  /* 0x000000080d0b7824 */ /* 0x000fe200078e00ff */
[----:B---3--:R-:W-:Y:S02]  /*17f10*/  LOP3.LUT R10, R10, 0xfffffffe, RZ, 0xc0, !PT ;  /* 0xfffffffe0a0a7812 */ /* 0x008fe400078ec0ff */
[----:B------:R-:W-:-:S05]  /*17f20*/  ISETP.GE.AND P0, PT, R4, 0x1, PT ;  /* 0x000000010400780c */ /* 0x000fca0003f06270 */
[----:B------:R-:W-:Y:S02]  /*17f30*/  @P2 LOP3.LUT R10, R10, 0x1, RZ, 0xfc, !PT ;  /* 0x000000010a0a2812 */ /* 0x000fe400078efcff */
[----:B------:R-:W-:-:S03]  /*17f40*/  LOP3.LUT R11, R11, 0x1f8, RZ, 0xc0, !PT ;  /* 0x000001f80b0b7812 */ /* 0x000fc600078ec0ff */
[----:B------:R0:W-:Y:S01]  /*17f50*/  STL [R1+0x10], R10 ;  /* 0x0000100a01007387 */ /* 0x0001e20000100800 */
[----:B------:R-:W-:-:S04]  /*17f60*/  LOP3.LUT R11, R11, 0x38, R13, 0x78, !PT ;  /* 0x000000380b0b7812 */ /* 0x000fc800078e780d */
[----:B------:R-:W-:-:S04]  /*17f70*/  LOP3.LUT R11, R11, 0x200, R12, 0xf8, !PT ;  /* 0x000002000b0b7812 */ /* 0x000fc800078ef80c */
[----:B------:R-:W-:Y:S01]  /*17f80*/  LEA R5, R22, R11, 0xd ;  /* 0x0000000b16057211 */ /* 0x000fe200078e68ff */
[----:B0-----:R-:W-:Y:S06]  /*17f90*/  BRA.DIV UR4, `(.L_x_15667) ;  /* 0x0000006604347947 */ /* 0x001fec000b800000 */
        /* <DEDUP_REMOVED lines=72> */
.L_x_15835:
        /* <DEDUP_REMOVED lines=10> */
.L_x_15668:
        /* <DEDUP_REMOVED lines=11> */
.L_x_15669:
[----:B------:R1:W5:Y:S01]  /*18570*/  LDL.LU R4, [R1+0x2c] ;  /* 0x00002c0001047983 */ /* 0x0003620000300800 */
[----:B------:R1:W-:Y:S03]  /*18580*/  SYNCS.ARRIVE.TRANS64.A1T0 RZ, [R3+URZ+0x16830], RZ ;  /* 0x016830ff03ff79a7 */ /* 0x0003e6000810003f */
[----:B0-----:R1:W5:Y:S04]  /*18590*/  LDL.LU R7, [R1+0x24] ;  /* 0x0000240001077983 */ /* 0x0013680000300800 */
[----:B------:R1:W5:Y:S02]  /*185a0*/  LDL.LU R6, [R1+0x44] ;  /* 0x0000440001067983 */ /* 0x0003640000300800 */
        /* <DEDUP_REMOVED lines=9> */
[----:B-----5:R-:W-:Y:S02]  /*18640*/  SHF.R.S32.HI R2, RZ, 0x1f, R4 ;  /* 0x0000001fff027819 */ /* 0x020fe40000011404 */
[----:B------:R-:W-:-:S03]  /*18650*/  SEL R26, R7, RZ, !P0 ;  /* 0x000000ff071a7207 */ /* 0x000fc60004000000 */
[----:B------:R-:W-:-:S04]  /*18660*/  IMAD R2, R2, UR4, RZ ;  /* 0x0000000402027c24 */ /* 0x000fc8000f8e02ff */
[----:B------:R-:W-:Y:S01]  /*18670*/  IMAD R0, R4, UR5, R2 ;  /* 0x0000000504007c24 */ /* 0x000fe2000f8e0202 */
[----:B------:R-:W-:Y:S01]  /*18680*/  SEL R2, R6, RZ, !P0 ;  /* 0x000000ff06027207 */ /* 0x000fe20004000000 */
[----:B------:R-:W-:-:S05]  /*18690*/  IMAD.WIDE.U32 R4, R4, UR4, RZ ;  /* 0x0000000404047c25 */ /* 0x000fca000f8e00ff */
[----:B------:R-:W-:Y:S01]  /*186a0*/  IADD3 R0, R5, R0, RZ ;  /* 0x0000000005007210 */ /* 0x000fe20007ffe0ff */
        /* <DEDUP_REMOVED lines=9> */
[----:B------:R-:W-:Y:S01]  /*18740*/  MOV R13, RZ ;  /* 0x000000ff000d7202 */ /* 0x000fe20000000f00 */
[----:B-1----:R-:W0:Y:S01]  /*18750*/  LDC.64 R2, c[0x4][R2] ;  /* 0x0100000002027b82 */ /* 0x002e220000000a00 */
        /* <DEDUP_REMOVED lines=9> */
.L_x_15671:
[----:B------:R-:W-:Y:S05]  /*187f0*/  BSYNC B6 ;  /* 0x0000000000067941 */ /* 0x000fea0003800000 */
.L_x_15670:
        /* <DEDUP_REMOVED lines=31> */
[----:B0-----:R-:W-:-:S04]  /*189f0*/  @P1 IMAD.HI.U32 R0, R6, R7, RZ ;  /* 0x0000000706001227 */ /* 0x001fc800078e00ff */
[----:B------:R-:W-:Y:S01]  /*18a00*/  IMAD.MOV.U32 R2, RZ, RZ, R6 ;  /* 0x000000ffff027224 */ /* 0x000fe200078e0006 */
        /* <DEDUP_REMOVED lines=13> */
[----:B------:R-:W0:Y:S03]  /*18ae0*/  @P1 LDC R7, c[0x0][0x44c] ;  /* 0x00011300ff071b82 */ /* 0x000e260000000800 */
[----:B------:R-:W-:-:S04]  /*18af0*/  IADD3 R0, R9, R0, RZ ;  /* 0x0000000009007210 */ /* 0x000fc80007ffe0ff */
        /* <DEDUP_REMOVED lines=16> */
[----:B------:R-:W-:Y:S02]  /*18c00*/  IMAD R8, R8, UR6, RZ ;  /* 0x0000000608087c24 */ /* 0x000fe4000f8e02ff */
[----:B------:R-:W-:Y:S02]  /*18c10*/  IMAD.IADD R5, R5, 0x1, R7 ;  /* 0x0000000105057824 */ /* 0x000fe400078e0207 */
[----:B------:R-:W-:-:S02]  /*18c20*/  IMAD R8, R3, UR7, R8 ;  /* 0x0000000703087c24 */ /* 0x000fc4000f8e0208 */
[----:B------:R-:W-:Y:S01]  /*18c30*/  IMAD.WIDE.U32 R6, R3, UR6, R4 ;  /* 0x0000000603067c25 */ /* 0x000fe2000f8e0004 */
[----:B------:R-:W-:-:S03]  /*18c40*/  LOP3.LUT R21, R21, 0x38, RZ, 0xc0, !PT ;  /* 0x0000003815157812 */ /* 0x000fc600078ec0ff */
[----:B------:R-:W-:Y:S01]  /*18c50*/  IMAD.IADD R4, R7, 0x1, R8 ;  /* 0x0000000107047824 */ /* 0x000fe200078e0208 */
[C---:B------:R-:W-:Y:S02]  /*18c60*/  LEA R5, P1, R6.reuse, UR8, 0x1 ;  /* 0x0000000806057c11 */ /* 0x040fe4000f8208ff */
[----:B------:R-:W-:Y:S01]  /*18c70*/  ISETP.GE.AND P0, PT, R21, UR4, PT ;  /* 0x0000000415007c0c */ /* 0x000fe2000bf06270 */
        /* <DEDUP_REMOVED lines=83> */
[----:B------:R-:W-:Y:S01]  /*191b0*/  @!P3 IMAD.MOV.U32 R7, RZ, RZ, R0 ;  /* 0x000000ffff07b224 */ /* 0x000fe200078e0000 */
[----:B------:R-:W-:Y:S02]  /*191c0*/  IADD3 R0, R25, 0x90, RZ ;  /* 0x0000009019007810 */ /* 0x000fe40007ffe0ff */
[----:B0-----:R-:W-:Y:S02]  /*191d0*/  @!P1 LEA R2, P2, R21, R2, 0x1 ;  /* 0x0000000215029211 */ /* 0x001fe400078408ff */
[----:B------:R0:W-:Y:S03]  /*191e0*/  @!P3 LDGSTS.E.BYPASS.LTC128B.128 [R20+0xbc00], desc[UR40][R6.64], !P0 ;  /* 0x0bc000000614bfae */ /* 0x0001e6000c101d68 */
[----:B0-----:R-:W-:-:S04]  /*191f0*/  @!P1 IMAD.X R6, RZ, RZ, R8, P2 ;  /* 0x000000ffff069224 */ /* 0x001fc800010e0608 */
[----:B------:R-:W-:Y:S02]  /*19200*/  @!P1 IMAD.MOV.U32 R7, RZ, RZ, R6 ;  /* 0x000000ffff079224 */ /* 0x000fe400078e0006 */
[----:B------:R-:W-:Y:S02]  /*19210*/  @!P1 IMAD.MOV.U32 R6, RZ, RZ, R2 ;  /* 0x000000ffff069224 */ /* 0x000fe400078e0002 */
        /* <DEDUP_REMOVED lines=18> */
.L_x_15860:
        /* <DEDUP_REMOVED lines=10> */
.L_x_15673:
        /* <DEDUP_REMOVED lines=10> */
[----:B------:R-:W-:-:S04]  /*19480*/  LOP3.LUT R0, R0, 0xfffffffe, RZ, 0xc0, !PT ;  /* 0xfffffffe00007812 */ /* 0x000fc800078ec0ff */
[----:B------:R-:W-:-:S04]  /*19490*/  IADD3 R0, R2, -R0, RZ ;  /* 0x8000000002007210 */ /* 0x000fc80007ffe0ff */
[----:B------:R-:W-:Y:S01]  /*194a0*/  SHF.L.U32 R0, R0, 0x1f, RZ ;  /* 0x0000001f00007819 */ /* 0x000fe200000006ff */
[----:B------:R-:W-:Y:S01]  /*194b0*/  NOP ;  /* 0x0000000000007918 */ /* 0x000fe20000000000 */
[----:B------:R1:W-:Y:S01]  /*194c0*/  SYNCS.ARRIVE.TRANS64.A1T0 RZ, [R16+URZ+0x16800], RZ ;  /* 0x016800ff10ff79a7 */ /* 0x0003e2000810003f */
[----:B------:R-:W-:Y:S01]  /*194d0*/  BSSY B0, `(.L_x_15674) ;  /* 0x0000003000007945 */ /* 0x000fe20003800000 */
[----:B------:R-:W2:Y:S03]  /*194e0*/  SYNCS.PHASECHK.TRANS64.TRYWAIT P0, [R16+URZ+0x16820], R0 ;  /* 0x01682000100075a7 */ /* 0x000ea6000800017f */
[----:B-12---:R-:W-:Y:S05]  /*194f0*/  @!P0 BRA `(.L_x_15675) ;  /* 0x0000006800688947 */ /* 0x006fea0003800000 */
.L_x_15861:
[----:B------:R-:W-:Y:S05]  /*19500*/  BSYNC B0 ;  /* 0x0000000000007941 */ /* 0x000fea0003800000 */
.L_x_15674:
        /* <DEDUP_REMOVED lines=13> */
[----:B------:R-:W-:-:S13]  /*195e0*/  ISETP.GE.AND P1, PT, R2, UR4, PT ;  /* 0x0000000402007c0c */ /* 0x000fda000bf26270 */
.L_x_15690:
[----:B------:R-:W2:Y:S01]  /*195f0*/  LDL R11, [R1+0x1c] ;  /* 0x00001c00010b7983 */ /* 0x000ea20000100800 */
[----:B-1----:R-:W0:Y:S03]  /*19600*/  LDC R0, c[0x0][0x430] ;  /* 0x00010c00ff007b82 */ /* 0x002e260000000800 */
        /* <DEDUP_REMOVED lines=17> */
[----:B-1----:R-:W-:-:S04]  /*19720*/  @P0 SHF.R.U32.HI R2, RZ, R3, R5 ;  /* 0x00000003ff020219 */ /* 0x002fc80000011605 */
[----:B------:R-:W-:-:S05]  /*19730*/  IADD3 R3, -R2, RZ, RZ ;  /* 0x000000ff02037210 */ /* 0x000fca0007ffe1ff */
        /* <DEDUP_REMOVED lines=20> */
.L_x_15678:
[----:B------:R-:W-:Y:S01]  /*19880*/  IMAD R5, R22, 0x8, R16 ;  /* 0x0000000816057824 */ /* 0x000fe200078e0210 */
[----:B------:R-:W-:Y:S01]  /*19890*/  SHF.L.U32 R2, R29, 0x1f, RZ ;  /* 0x0000001f1d027819 */ /* 0x000fe200000006ff */
[----:B------:R-:W-:Y:S03]  /*198a0*/  BSSY B1, `(.L_x_15679) ;  /* 0x0000003000017945 */ /* 0x000fe60003800000 */
[----:B------:R-:W0:Y:S02]  /*198b0*/  SYNCS.PHASECHK.TRANS64.TRYWAIT P0, [R5+URZ+0x16840], R2 ;  /* 0x01684002050075a7 */ /* 0x000e24000800017f */
[----:B0-----:R-:W-:Y:S05]  /*198c0*/  @!P0 BRA `(.L_x_15680) ;  /* 0x0000006400888947 */ /* 0x001fea0003800000 */
.L_x_15862:
[----:B------:R-:W-:Y:S05]  /*198d0*/  BSYNC B1 ;  /* 0x0000000000017941 */ /* 0x000fea0003800000 */
.L_x_15679:
[----:B------:R-:W2:Y:S01]  /*198e0*/  LDL R3, [R1+0x10] ;  /* 0x0000100001037983 */ /* 0x000ea20000100800 */
        /* <DEDUP_REMOVED lines=8> */
[----:B------:R-:W-:Y:S02]  /*19970*/  IMAD.SHL.U32 R11, R8, 0x8, RZ ;  /* 0x00000008080b7824 */ /* 0x000fe400078e00ff */
[----:B---3--:R-:W-:-:S05]  /*19980*/  IMAD.SHL.U32 R8, R9, 0x8, RZ ;  /* 0x0000000809087824 */ /* 0x008fca00078e00ff */
[----:B------:R-:W-:-:S04]  /*19990*/  LOP3.LUT R8, R8, 0x1f8, RZ, 0xc0, !PT ;  /* 0x000001f808087812 */ /* 0x000fc800078ec0ff */
[----:B------:R-:W-:-:S04]  /*199a0*/  LOP3.LUT R8, R8, 0x38, R9, 0x78, !PT ;  /* 0x0000003808087812 */ /* 0x000fc800078e7809 */
[----:B------:R-:W-:-:S04]  /*199b0*/  LOP3.LUT R8, R8, 0x200, R11, 0xf8, !PT ;  /* 0x0000020008087812 */ /* 0x000fc800078ef80b */
[----:B------:R-:W-:Y:S02]  /*199c0*/  LEA R8, R22, R8, 0xd ;  /* 0x0000000816087211 */ /* 0x000fe400078e68ff */
        /* <DEDUP_REMOVED lines=58> */
.L_x_15880:
        /* <DEDUP_REMOVED lines=8> */
.L_x_15682:
        /* <DEDUP_REMOVED lines=11> */
.L_x_15683:
[----:B------:R1:W-:Y:S01]  /*19ea0*/  SYNCS.ARRIVE.TRANS64.A1T0 RZ, [R5+URZ+0x16830], RZ ;  /* 0x016830ff05ff79a7 */ /* 0x0003e2000810003f */
[----:B------:R-:W-:Y:S05]  /*19eb0*/  @!P3 BRA `(.L_x_15684) ;  /* 0x000000000004b947 */ /* 0x000fea0003800000 */
[----:B------:R-:W-:Y:S01]  /*19ec0*/  BPT.TRAP 0x1 ;  /* 0x000000040000795c */ /* 0x000fe20000300000 */
.L_x_15684:
[----:B------:R-:W-:Y:S01]  /*19ed0*/  SHF.L.U32 R2, R20, 0x1f, RZ ;  /* 0x0000001f14027819 */ /* 0x000fe200000006ff */
[----:B-1----:R-:W-:Y:S01]  /*19ee0*/  IMAD R5, R6, 0x8, R16 ;  /* 0x0000000806057824 */ /* 0x002fe200078e0210 */
[----:B------:R-:W-:Y:S03]  /*19ef0*/  BSSY B1, `(.L_x_15685) ;  /* 0x0000003000017945 */ /* 0x000fe60003800000 */
[----:B------:R-:W1:Y:S02]  /*19f00*/  SYNCS.PHASECHK.TRANS64.TRYWAIT P0, [R5+URZ+0x16860], R2 ;  /* 0x01686002050075a7 */ /* 0x000e64000800017f */
[----:B-1----:R-:W-:Y:S05]  /*19f10*/  @!P0 BRA `(.L_x_15686) ;  /* 0x0000006800448947 */ /* 0x002fea0003800000 */
.L_x_15881:
[----:B------:R-:W-:Y:S05]  /*19f20*/  BSYNC B1 ;  /* 0x0000000000017941 */ /* 0x000fea0003800000 */
.L_x_15685:
        /* <DEDUP_REMOVED lines=60> */
.L_x_15899:
        /* <DEDUP_REMOVED lines=19> */
[----:B------:R-:W-:-:S04]  /*1a420*/  ULDC.64 UR4, c[0x0][0x330] ;  /* 0x0000cc0000047ab9 */ /* 0x000fc80000000a00 */
[----:B------:R-:W-:-:S03]  /*1a430*/  IADD3 R3, R3, R0, RZ ;  /* 0x0000000003037210 */ /* 0x000fc60007ffe0ff */
[----:B------:R-:W-:-:S04]  /*1a440*/  IMAD.WIDE.U32 R2, R17, UR4, R2 ;  /* 0x0000000411027c25 */ /* 0x000fc8000f8e0002 */
[----:B------:R-:W-:Y:S01]  /*1a450*/  IMAD R0, R17, UR5, R3 ;  /* 0x0000000511007c24 */ /* 0x000fe2000f8e0203 */
[----:B0-----:R-:W-:-:S04]  /*1a460*/  LEA R18, P2, R2, UR6, 0x1 ;  /* 0x0000000602127c11 */ /* 0x001fc8000f8408ff */
[----:B------:R-:W-:-:S09]  /*1a470*/  LEA.HI.X R0, R2, UR7, R0, 0x1, P2 ;  /* 0x0000000702007c11 */ /* 0x000fd200090f0c00 */
.L_x_15688:
        /* <DEDUP_REMOVED lines=12> */
.L_x_15689:
[----:B------:R-:W2:Y:S01]  /*1a540*/  LDL R0, [R1+0x18] ;  /* 0x0000180001007983 */ /* 0x000ea20000100800 */
[----:B------:R0:W-:Y:S01]  /*1a550*/  SYNCS.ARRIVE.TRANS64.A1T0 RZ, [R5+URZ+0x16850], RZ ;  /* 0x016850ff05ff79a7 */ /* 0x0001e2000810003f */
[C---:B------:R-:W-:Y:S02]  /*1a560*/  VIADD R7, R23.reuse, 0xffffffff ;  /* 0xffffffff17077836 */ /* 0x040fe40000000000 */
[----:B------:R-:W-:Y:S02]  /*1a570*/  IMAD.MOV.U32 R6, RZ, RZ, R22 ;  /* 0x000000ffff067224 */ /* 0x000fe400078e0016 */
[----:B------:R-:W-:Y:S02]  /*1a580*/  IMAD.MOV.U32 R20, RZ, RZ, R29 ;  /* 0x000000ffff147224 */ /* 0x000fe400078e001d */
[----:B------:R-:W-:Y:S01]  /*1a590*/  IMAD.MOV.U32 R26, RZ, RZ, R23 ;  /* 0x000000ffff1a7224 */ /* 0x000fe200078e0017 */
[----:B--2---:R-:W-:-:S13]  /*1a5a0*/  ISETP.GT.AND P0, PT, R23, R0, PT ;  /* 0x000000001700720c */ /* 0x004fda0003f04270 */
[----:B0-----:R-:W-:Y:S05]  /*1a5b0*/  @P0 BRA `(.L_x_15690) ;  /* 0xfffffff0000c0947 */ /* 0x001fea000383ffff */
.L_x_15677:
[----:B------:R-:W-:Y:S05]  /*1a5c0*/  BSYNC B0 ;  /* 0x0000000000007941 */ /* 0x000fea0003800000 */
.L_x_15676:
        /* <DEDUP_REMOVED lines=17> */
.L_x_15692:
[----:B------:R-:W-:Y:S05]  /*1a6e0*/  BSYNC B0 ;  /* 0x0000000000007941 */ /* 0x000fea0003800000 */
.L_x_15691:
[----:B------:R-:W2:Y:S02]  /*1a6f0*/  LDL R0, [R1+0x54] ;  /* 0x0000540001007983 */ /* 0x000ea40000100800 */
[----:B--2---:R-:W-:-:S13]  /*1a700*/  ISETP.NE.AND P0, PT, R0, 0x3, PT ;  /* 0x000000030000780c */ /* 0x004fda0003f05270 */
[----:B------:R-:W-:Y:S05]  /*1a710*/  @!P0 BRA `(.L_x_15693) ;  /* 0x0000000000048947 */ /* 0x000fea0003800000 */
[----:B------:R-:W-:Y:S01]  /*1a720*/  BPT.TRAP 0x1 ;  /* 0x000000040000795c */ /* 0x000fe20000300000 */
.L_x_15693:
[----:B------:R-:W2:Y:S01]  /*1a730*/  LDL.LU R2, [R1+0x14] ;  /* 0x0000140001027983 */ /* 0x000ea20000300800 */
[----:B------:R-:W-:Y:S01]  /*1a740*/  IMAD R0, R22, 0x8, R16 ;  /* 0x0000000816007824 */ /* 0x000fe200078e0210 */
[----:B------:R-:W-:Y:S01]  /*1a750*/  SHF.L.U32 R3, R29, 0x1f, RZ ;  /* 0x0000001f1d037819 */ /* 0x000fe200000006ff */
[----:B------:R-:W-:Y:S03]  /*1a760*/  BSSY B0, `(.L_x_15694) ;  /* 0x0000004000007945 */ /* 0x000fe60003800000 */
[----:B------:R-:W0:Y:S01]  /*1a770*/  SYNCS.PHASECHK.TRANS64.TRYWAIT P0, [R0+URZ+0x16860], R3 ;  /* 0x01686003000075a7 */ /* 0x000e22000800017f */
[----:B--2---:R-:W-:Y:S01]  /*1a780*/  IMAD R6, R23, -0x80, R2 ;  /* 0xffffff8017067824 */ /* 0x004fe200078e0202 */
[----:B0-----:R-:W-:Y:S06]  /*1a790*/  @!P0 BRA `(.L_x_15695) ;  /* 0x0000006800808947 */ /* 0x001fec0003800000 */
.L_x_15900:
[----:B------:R-:W-:Y:S05]  /*1a7a0*/  BSYNC B0 ;  /* 0x0000000000007941 */ /* 0x000fea0003800000 */
.L_x_15694:
[----:B------:R-:W1:Y:S01]  /*1a7b0*/  S2R R2, SR_TID.X ;  /* 0x0000000000027919 */ /* 0x000e620000002100 */
[----:B------:R-:W-:Y:S01]  /*1a7c0*/  UMOV UR4, 0xffffffff ;  /* 0xffffffff00047882 */ /* 0x000fe20000000000 */
[----:B------:R-:W2:Y:S01]  /*1a7d0*/  S2R R7, SR_TID.X ;  /* 0x0000000000077919 */ /* 0x000ea20000002100 */
[----:B-1----:R-:W-:Y:S01]  /*1a7e0*/  LOP3.LUT R5, R2, 0x7f, RZ, 0xc0, !PT ;  /* 0x0000007f02057812 */ /* 0x002fe200078ec0ff */
[----:B--2---:R-:W-:-:S04]  /*1a7f0*/  IMAD.SHL.U32 R2, R7, 0x8, RZ ;  /* 0x0000000807027824 */ /* 0x004fc800078e00ff */
[----:B------:R-:W-:Y:S01]  /*1a800*/  IMAD.SHL.U32 R4, R5, 0x8, RZ ;  /* 0x0000000805047824 */ /* 0x000fe200078e00ff */
[----:B------:R-:W-:Y:S02]  /*1a810*/  SHF.R.U32.HI R5, RZ, 0x3, R5 ;  /* 0x00000003ff057819 */ /* 0x000fe40000011605 */
[----:B------:R-:W-:Y:S02]  /*1a820*/  LOP3.LUT R2, R2, 0x1f8, RZ, 0xc0, !PT ;  /* 0x000001f802027812 */ /* 0x000fe400078ec0ff */
[----:B------:R-:W-:Y:S02]  /*1a830*/  IADD3 R6, -R5, R6, RZ ;  /* 0x0000000605067210 */ /* 0x000fe40007ffe1ff */
        /* <DEDUP_REMOVED lines=55> */
.L_x_15918:
        /* <DEDUP_REMOVED lines=9> */
.L_x_15697:
        /* <DEDUP_REMOVED lines=11> */
.L_x_15698:
[----:B------:R-:W-:Y:S01]  /*1acf0*/  VIADD R22, R22, 0x1 ;  /* 0x0000000116167836 */ /* 0x000fe20000000000 */
[----:B------:R0:W-:Y:S04]  /*1ad00*/  SYNCS.ARRIVE.TRANS64.A1T0 RZ, [R0+URZ+0x16850], RZ ;  /* 0x016850ff00ff79a7 */ /* 0x0001e8000810003f */
[----:B------:R-:W-:-:S04]  /*1ad10*/  ISETP.NE.AND P0, PT, R22, 0x2, PT ;  /* 0x000000021600780c */ /* 0x000fc80003f05270 */
[----:B0-----:R-:W-:Y:S02]  /*1ad20*/  SEL R0, RZ, 0x1, P0 ;  /* 0x00000001ff007807 */ /* 0x001fe40000000000 */
[----:B------:R-:W-:Y:S02]  /*1ad30*/  SEL R22, R22, RZ, P0 ;  /* 0x000000ff16167207 */ /* 0x000fe40000000000 */
[----:B------:R-:W-:-:S07]  /*1ad40*/  LOP3.LUT R29, R29, R0, RZ, 0x3c, !PT ;  /* 0x000000001d1d7212 */ /* 0x000fce00078e3cff */
.L_x_15657:
[----:B------:R-:W-:Y:S05]  /*1ad50*/  BSYNC B7 ;  /* 0x0000000000077941 */ /* 0x000fea0003800000 */
.L_x_15655:
[----:B------:R-:W4:Y:S02]  /*1ad60*/  LDL R0, [R1+0x10] ;  /* 0x0000100001007983 */ /* 0x000f240000100800 */
[----:B----4-:R-:W-:-:S13]  /*1ad70*/  LOP3.LUT P0, RZ, R0, 0x4, RZ, 0xc0, !PT ;  /* 0x0000000400ff7812 */ /* 0x010fda000780c0ff */
[----:B------:R-:W-:Y:S05]  /*1ad80*/  @!P0 BRA `(.L_x_15699) ;  /* 0x0000000000248947 */ /* 0x000fea0003800000 */
[----:B------:R-:W-:Y:S05]  /*1ad90*/  WARPSYNC.ALL ;  /* 0x0000000000007948 */ /* 0x000fea0003800000 */
[----:B------:R-:W0:Y:S08]  /*1ada0*/  S2UR UR5, SR_CgaCtaId ;  /* 0x00000000000579c3 */ /* 0x000e300000008800 */
[----:B------:R-:W-:Y:S06]  /*1adb0*/  BAR.SYNC.DEFER_BLOCKING 0x5, 0x200 ;  /* 0x0148000000007b1d */ /* 0x000fec0000010000 */
[----:B------:R-:W-:-:S02]  /*1adc0*/  UMOV UR4, 0x400 ;  /* 0x0000040000047882 */ /* 0x000fc40000000000 */
[----:B0-----:R-:W-:-:S06]  /*1add0*/  ULEA UR4, UR5, UR4, 0x18 ;  /* 0x0000000405047291 */ /* 0x001fcc000f8ec03f */
[----:B------:R-:W-:-:S05]  /*1ade0*/  IMAD.U32 R16, RZ, RZ, UR4 ;  /* 0x00000004ff107e24 */ /* 0x000fca000f8e00ff */
[----:B------:R0:W4:Y:S01]  /*1adf0*/  LDS.128 R24, [R16+0x168d0] ;  /* 0x0168d00010187984 */ /* 0x0001220000000c00 */
[----:B------:R-:W-:Y:S06]  /*1ae00*/  BAR.ARV 0x4, 0x200 ;  /* 0x0108000000007b1d */ /* 0x000fec0000002000 */
[----:B------:R-:W-:Y:S05]  /*1ae10*/  BRA `(.L_x_15700) ;  /* 0x0000000c00d87947 */ /* 0x000fea0003800000 */
.L_x_15699:
[----:B------:R-:W0:Y:S01]  /*1ae20*/  S2R R0, SR_TID.X ;  /* 0x0000000000007919 */ /* 0x000e220000002100 */
[----:B------:R-:W-:Y:S01]  /*1ae30*/  UMOV UR4, 0xffffffff ;  /* 0xffffffff00047882 */ /* 0x000fe20000000000 */
[----:B0-----:R-:W-:-:S04]  /*1ae40*/  LOP3.LUT R8, R0, 0x1f, RZ, 0xc0, !PT ;  /* 0x0000001f00087812 */ /* 0x001fc800078ec0ff */
[----:B------:R-:W-:Y:S01]  /*1ae50*/  ISETP.NE.AND P0, PT, R8, 0x1f, PT ;  /* 0x0000001f0800780c */ /* 0x000fe20003f05270 */
[----:B------:R-:W-:-:S12]  /*1ae60*/  BRA.DIV UR4, `(.L_x_15701) ;  /* 0x0000006e04207947 */ /* 0x000fd8000b800000 */
[----:B--2---:R-:W-:Y:S01]  /*1ae70*/  IMAD.IADD R9, R27, 0x1, R8 ;  /* 0x000000011b097824 */ /* 0x004fe200078e0208 */
[----:B------:R-:W-:-:S04]  /*1ae80*/  ULDC UR4, c[0x0][0xc3c] ;  /* 0x00030f0000047ab9 */ /* 0x000fc80000000800 */
[----:B------:R-:W-:-:S13]  /*1ae90*/  ISETP.GE.OR P1, PT, R9, UR4, !P0 ;  /* 0x0000000409007c0c */ /* 0x000fda000c726670 */
[----:B------:R-:W0:Y:S08]  /*1aea0*/  @!P1 LDC.64 R2, c[0x0][0xc80] ;  /* 0x00032000ff029b82 */ /* 0x000e300000000a00 */
[----:B------:R-:W2:Y:S01]  /*1aeb0*/  @!P1 LDC.64 R4, c[0x0][0xc78] ;  /* 0x00031e00ff049b82 */ /* 0x000ea20000000a00 */
[----:B0-----:R-:W-:-:S05]  /*1aec0*/  @!P1 IMAD.WIDE R2, R9, 0x4, R2 ;  /* 0x0000000409029825 */ /* 0x001fca00078e0202 */
[----:B---3--:R2:W3:Y:S02]  /*1aed0*/  @!P1 LDG.E R7, desc[UR40][R2.64] ;  /* 0x0000002802079981 */ /* 0x0084e4000c1e1900 */
[----:B--2---:R-:W-:-:S05]  /*1aee0*/  @!P1 IMAD.WIDE R2, R9, 0x4, R4 ;  /* 0x0000000409029825 */ /* 0x004fca00078e0204 */
[----:B------:R-:W2:Y:S01]  /*1aef0*/  @!P1 LDG.E R4, desc[UR40][R2.64] ;  /* 0x0000002802049981 */ /* 0x000ea2000c1e1900 */
        /* <DEDUP_REMOVED lines=29> */
.L_x_15928:
[----:B------:R-:W-:Y:S02]  /*1b0d0*/  ULDC UR4, c[0x0][0xc38] ;  /* 0x00030e0000047ab9 */ /* 0x000fe40000000800 */
[----:B------:R-:W-:-:S04]  /*1b0e0*/  IMAD.U32 R4, RZ, RZ, UR4 ;  /* 0x00000004ff047e24 */ /* 0x000fc8000f8e00ff */
[----:B--2---:R-:W-:-:S05]  /*1b0f0*/  IMAD R3, R14, R4, RZ ;  /* 0x000000040e037224 */ /* 0x004fca00078e02ff */
[----:B------:R-:W-:-:S04]  /*1b100*/  IADD3 R6, R6, R3, RZ ;  /* 0x0000000306067210 */ /* 0x000fc80007ffe0ff */
[----:B------:R-:W-:-:S13]  /*1b110*/  ISETP.GT.AND P6, PT, R6, R0, PT ;  /* 0x000000000600720c */ /* 0x000fda0003fc4270 */
[----:B------:R-:W-:Y:S05]  /*1b120*/  @P6 BRA `(.L_x_15702) ;  /* 0x0000000000a46947 */ /* 0x000fea0003800000 */
.L_x_15705:
        /* <DEDUP_REMOVED lines=34> */
[----:B------:R0:W2:Y:S02]  /*1b350*/  SHFL.IDX PT, R14, R2, 0x1f, 0x1f ;  /* 0x03e01f00020e7f89 */ /* 0x0000a400000e0000 */
.L_x_15936:
[----:B------:R-:W-:Y:S02]  /*1b360*/  ULDC UR4, c[0x0][0xc38] ;  /* 0x00030e0000047ab9 */ /* 0x000fe40000000800 */
[----:B------:R-:W-:-:S04]  /*1b370*/  IMAD.U32 R4, RZ, RZ, UR4 ;  /* 0x00000004ff047e24 */ /* 0x000fc8000f8e00ff */
[----:B--2---:R-:W-:-:S04]  /*1b380*/  IMAD R3, R14, R4, RZ ;  /* 0x000000040e037224 */ /* 0x004fc800078e02ff */
[----:B------:R-:W-:-:S05]  /*1b390*/  IMAD.IADD R6, R3, 0x1, R6 ;  /* 0x0000000103067824 */ /* 0x000fca00078e0206 */
[----:B------:R-:W-:-:S13]  /*1b3a0*/  ISETP.GT.AND P6, PT, R6, R0, PT ;  /* 0x000000000600720c */ /* 0x000fda0003fc4270 */
[----:B------:R-:W-:Y:S05]  /*1b3b0*/  @!P6 BRA `(.L_x_15705) ;  /* 0xfffffffc005ce947 */ /* 0x000fea000383ffff */
.L_x_15702:
        /* <DEDUP_REMOVED lines=10> */
.L_x_15941:
[----:B------:R-:W-:-:S13]  /*1b460*/  ISETP.NE.AND P0, PT, R3, RZ, PT ;  /* 0x000000ff0300720c */ /* 0x000fda0003f05270 */
[----:B------:R-:W-:Y:S05]  /*1b470*/  @!P0 BRA `(.L_x_15707) ;  /* 0x0000000000108947 */ /* 0x000fea0003800000 */
[----:B------:R-:W-:Y:S01]  /*1b480*/  UMOV UR4, 0xffffffff ;  /* 0xffffffff00047882 */ /* 0x000fe20000000000 */
[----:B------:R-:W-:Y:S02]  /*1b490*/  VIADD R12, R7, 0xffffffff ;  /* 0xffffffff070c7836 */ /* 0x000fe40000000000 */
[----:B------:R-:W-:Y:S05]  /*1b4a0*/  BRA.DIV UR4, `(.L_x_15708) ;  /* 0x0000006e04e07947 */ /* 0x000fea000b800000 */
[----:B------:R0:W0:Y:S02]  /*1b4b0*/  SHFL.IDX PT, R24, R2, R12, 0x1f ;  /* 0x00001f0c02187589 */ /* 0x00002400000e0000 */
.L_x_15707:
[----:B----4-:R-:W-:Y:S01]  /*1b4c0*/  ISETP.NE.AND P0, PT, R5, 0x1, PT ;  /* 0x000000010500780c */ /* 0x010fe20003f05270 */
[----:B0-----:R-:W-:-:S04]  /*1b4d0*/  IMAD R24, R24, R4, R6 ;  /* 0x0000000418187224 */ /* 0x001fc800078e0206 */
[----:B------:R-:W-:-:S08]  /*1b4e0*/  IMAD.IADD R0, R0, 0x1, -R24 ;  /* 0x0000000100007824 */ /* 0x000fd000078e0a18 */
[----:B------:R-:W-:Y:S05]  /*1b4f0*/  @!P0 BRA `(.L_x_15709) ;  /* 0x0000000000dc8947 */ /* 0x000fea0003800000 */
[-C--:B---3--:R-:W-:Y:S02]  /*1b500*/  IABS R6, R25.reuse ;  /* 0x0000001900067213 */ /* 0x088fe40000000000 */
[----:B------:R-:W-:Y:S02]  /*1b510*/  MOV R2, RZ ;  /* 0x000000ff00027202 */ /* 0x000fe40000000f00 */
[----:B------:R-:W0:Y:S01]  /*1b520*/  I2F.RP R4, R6 ;  /* 0x0000000600047306 */ /* 0x000e220000209400 */
[----:B------:R-:W-:-:S05]  /*1b530*/  IABS R8, R25 ;  /* 0x0000001900087213 */ /* 0x000fca0000000000 */
[----:B------:R-:W-:Y:S02]  /*1b540*/  IMAD.MOV R8, RZ, RZ, -R8 ;  /* 0x000000ffff087224 */ /* 0x000fe400078e0a08 */
        /* <DEDUP_REMOVED lines=22> */
[----:B------:R-:W-:Y:S01]  /*1b6b0*/  IADD3 R7, RZ, -R7, RZ ;  /* 0x80000007ff077210 */ /* 0x000fe20007ffe0ff */
        /* <DEDUP_REMOVED lines=27> */
.L_x_15709:
[----:B------:R-:W0:Y:S02]  /*1b870*/  LDC.64 R2, c[0x0][0xc90] ;  /* 0x00032400ff027b82 */ /* 0x000e240000000a00 */
[----:B0-----:R-:W-:-:S05]  /*1b880*/  IMAD.WIDE R2, R27, 0x4, R2 ;  /* 0x000000041b027825 */ /* 0x001fca00078e0202 */
[----:B------:R0:W3:Y:S02]  /*1b890*/  LDG.E R6, desc[UR40][R2.64] ;  /* 0x0000002802067981 */ /* 0x0000e4000c1e1900 */
[----:B0-----:R-:W-:Y:S02]  /*1b8a0*/  IMAD.MOV.U32 R2, RZ, RZ, RZ ;  /* 0x000000ffff027224 */ /* 0x001fe400078e00ff */
[----:B---3--:R-:W-:-:S05]  /*1b8b0*/  IMAD R5, R25, R6, RZ ;  /* 0x0000000619057224 */ /* 0x008fca00078e02ff */
[----:B--2---:R-:W-:-:S04]  /*1b8c0*/  IABS R7, R5 ;  /* 0x0000000500077213 */ /* 0x004fc80000000000 */
[----:B------:R-:W0:Y:S08]  /*1b8d0*/  I2F.RP R8, R7 ;  /* 0x0000000700087306 */ /* 0x000e300000209400 */
[----:B0-----:R-:W1:Y:S02]  /*1b8e0*/  MUFU.RCP R8, R8 ;  /* 0x0000000800087308 */ /* 0x001e640000001000 */
[----:B-1----:R-:W-:-:S06]  /*1b8f0*/  IADD3 R10, R8, 0xffffffe, RZ ;  /* 0x0ffffffe080a7810 */ /* 0x002fcc0007ffe0ff */
        /* <DEDUP_REMOVED lines=22> */
[----:B------:R-:W-:-:S03]  /*1ba60*/  IMAD.MOV R7, RZ, RZ, -R7 ;  /* 0x000000ffff077224 */ /* 0x000fc600078e0a07 */
[----:B------:R-:W-:Y:S01]  /*1ba70*/  IADD3 R3, -R8, RZ, RZ ;  /* 0x000000ff08037210 */ /* 0x000fe20007ffe1ff */
        /* <DEDUP_REMOVED lines=25> */
[----:B------:R-:W-:Y:S01]  /*1bc10*/  @!P1 LOP3.LUT R2, RZ, R4, RZ, 0x33, !PT ;  /* 0x00000004ff029212 */ /* 0x000fe200078e33ff */
[----:B------:R-:W-:-:S04]  /*1bc20*/  IMAD.MOV R4, RZ, RZ, -R4 ;  /* 0x000000ffff047224 */ /* 0x000fc800078e0a04 */
[----:B------:R-:W-:-:S07]  /*1bc30*/  IMAD R26, R2, R4, R5 ;  /* 0x00000004021a7224 */ /* 0x000fce00078e0205 */
.L_x_15710:
[----:B------:R-:W-:-:S05]  /*1bc40*/  LOP3.LUT R2, RZ, R2, RZ, 0x33, !PT ;  /* 0x00000002ff027212 */ /* 0x000fca00078e33ff */
[----:B------:R-:W-:Y:S01]  /*1bc50*/  IMAD.IADD R25, R25, 0x1, R2 ;  /* 0x0000000119197824 */ /* 0x000fe200078e0202 */
[----:B------:R-:W-:Y:S06]  /*1bc60*/  BRA `(.L_x_15711) ;  /* 0x00000000001c7947 */ /* 0x000fec0003800000 */
.L_x_15703:
[----:B------:R-:W-:Y:S01]  /*1bc70*/  UMOV UR4, URZ ;  /* 0x0000003f00047c82 */ /* 0x000fe20008000000 */
[----:B------:R-:W-:Y:S01]  /*1bc80*/  UMOV UR5, URZ ;  /* 0x0000003f00057c82 */ /* 0x000fe20008000000 */
[----:B------:R-:W-:Y:S01]  /*1bc90*/  ULDC UR6, c[0x0][0xc3c] ;  /* 0x00030f0000067ab9 */ /* 0x000fe20000000800 */
[----:B------:R-:W-:Y:S02]  /*1bca0*/  IMAD.MOV.U32 R24, RZ, RZ, R0 ;  /* 0x000000ffff187224 */ /* 0x000fe400078e0000 */
[----:B------:R-:W-:Y:S02]  /*1bcb0*/  IMAD.U32 R25, RZ, RZ, UR4 ;  /* 0x00000004ff197e24 */ /* 0x000fe4000f8e00ff */
[----:B------:R-:W-:Y:S02]  /*1bcc0*/  IMAD.U32 R26, RZ, RZ, UR5 ;  /* 0x00000005ff1a7e24 */ /* 0x000fe4000f8e00ff */
[----:B------:R-:W-:-:S07]  /*1bcd0*/  IMAD.U32 R27, RZ, RZ, UR6 ;  /* 0x00000006ff1b7e24 */ /* 0x000fce000f8e00ff */
.L_x_15711:
        /* <DEDUP_REMOVED lines=10> */
.L_x_15700:
[----:B------:R-:W-:Y:S02]  /*1bd80*/  ULDC UR4, c[0x0][0xc3c] ;  /* 0x00030f0000047ab9 */ /* 0x000fe40000000800 */
[----:B----4-:R-:W-:-:S13]  /*1bd90*/  ISETP.GE.AND P0, PT, R27, UR4, PT ;  /* 0x000000041b007c0c */ /* 0x010fda000bf06270 */
[----:B------:R-:W-:Y:S05]  /*1bda0*/  @!P0 BRA `(.L_x_15712) ;  /* 0xffffff9800f48947 */ /* 0x000fea000383ffff */
[----:B------:R-:W-:Y:S05]  /*1bdb0*/  BSYNC B8 ;  /* 0x0000000000087941 */ /* 0x000fea0003800000 */
.L_x_15615:
        /* <DEDUP_REMOVED lines=12> */
.L_x_15944:
[----:B------:R-:W-:Y:S05]  /*1be80*/  BSYNC B0 ;  /* 0x0000000000007941 */ /* 0x000fea0003800000 */
.L_x_15713:
[----:B------:R-:W-:-:S03]  /*1be90*/  UMOV UR4, 0xffffffff ;  /* 0xffffffff00047882 */ /* 0x000fc60000000000 */
[----:B------:R-:W-:Y:S05]  /*1bea0*/  BRA.DIV UR4, `(.L_x_15715) ;  /* 0x00000066049c7947 */ /* 0x000fea000b800000 */
[----:B0-----:R-:W0:Y:S02]  /*1beb0*/  S2R R0, SR_TID.X ;  /* 0x0000000000007919 */ /* 0x001e240000002100 */
[----:B0-----:R-:W-:-:S04]  /*1bec0*/  SHF.R.U32.HI R0, RZ, 0x5, R0 ;  /* 0x00000005ff007819 */ /* 0x001fc80000011600 */
[----:B------:R-:W-:-:S05]  /*1bed0*/  LOP3.LUT R0, R0, 0x3, RZ, 0xc0, !PT ;  /* 0x0000000300007812 */ /* 0x000fca00078ec0ff */
[----:B------:R0:W4:Y:S02]  /*1bee0*/  SHFL.IDX PT, R14, R0, RZ, 0x1f ;  /* 0x00001fff000e7589 */ /* 0x00012400000e0000 */
.L_x_15947:
[----:B----4-:R-:W-:-:S13]  /*1bef0*/  ISETP.NE.AND P0, PT, R14, RZ, PT ;  /* 0x000000ff0e00720c */ /* 0x010fda0003f05270 */
[----:B------:R-:W-:Y:S05]  /*1bf00*/  @P0 BRA `(.L_x_15450) ;  /* 0x0000000000880947 */ /* 0x000fea0003800000 */
[----:B------:R-:W-:-:S03]  /*1bf10*/  UMOV UR4, 0xffffffff ;  /* 0xffffffff00047882 */ /* 0x000fc60000000000 */
[----:B------:R-:W-:Y:S05]  /*1bf20*/  BRA.DIV UR4, `(.L_x_15716) ;  /* 0x0000006604b07947 */ /* 0x000fea000b800000 */
[----:B------:R-:W-:-:S13]  /*1bf30*/  ELECT P6, URZ, PT ;  /* 0x00000000003f782f */ /* 0x000fda00038c0000 */
.L_x_15950:
[----:B------:R-:W-:Y:S05]  /*1bf40*/  @!P6 BRA `(.L_x_15450) ;  /* 0x000000000078e947 */ /* 0x000fea0003800000 */
[----:B0-----:R-:W4:Y:S02]  /*1bf50*/  LDL.LU R0, [R1+0x3c] ;  /* 0x00003c0001007983 */ /* 0x001f240000300800 */
[----:B----4-:R-:W-:-:S04]  /*1bf60*/  LOP3.LUT R0, R0, 0x2, RZ, 0xfc, !PT ;  /* 0x0000000200007812 */ /* 0x010fc800078efcff */
[----:B------:R-:W-:-:S13]  /*1bf70*/  ISETP.NE.AND P0, PT, R0, 0x3, PT ;  /* 0x000000030000780c */ /* 0x000fda0003f05270 */
[----:B------:R-:W-:Y:S05]  /*1bf80*/  @!P0 BRA `(.L_x_15717) ;  /* 0x0000000000048947 */ /* 0x000fea0003800000 */
[----:B------:R-:W-:Y:S01]  /*1bf90*/  BPT.TRAP 0x1 ;  /* 0x000000040000795c */ /* 0x000fe20000300000 */
.L_x_15717:
[C---:B------:R-:W-:Y:S01]  /*1bfa0*/  LEA R3, R22.reuse, R5, 0x3 ;  /* 0x0000000516037211 */ /* 0x040fe200078e18ff */
[----:B------:R-:W-:Y:S01]  /*1bfb0*/  VIADD R22, R22, 0x1 ;  /* 0x0000000116167836 */ /* 0x000fe20000000000 */
[----:B------:R-:W-:-:S04]  /*1bfc0*/  SHF.L.U32 R2, R29, 0x1f, RZ ;  /* 0x0000001f1d027819 */ /* 0x000fc800000006ff */
[----:B------:R-:W0:Y:S01]  /*1bfd0*/  SYNCS.PHASECHK.TRANS64.TRYWAIT P1, [R3+URZ+0x16840], R2 ;  /* 0x01684002030075a7 */ /* 0x000e22000802017f */
[----:B------:R-:W-:-:S04]  /*1bfe0*/  ISETP.NE.AND P2, PT, R22, 0x2, PT ;  /* 0x000000021600780c */ /* 0x000fc80003f45270 */
[----:B------:R-:W-:Y:S01]  /*1bff0*/  SEL R0, RZ, 0x1, P2 ;  /* 0x00000001ff007807 */ /* 0x000fe20001000000 */
[----:B0-----:R-:W-:Y:S08]  /*1c000*/  @!P1 BRA `(.L_x_15718) ;  /* 0x0000006400989947 */ /* 0x001ff00003800000 */
.L_x_15951:
[----:B------:R-:W-:Y:S02]  /*1c010*/  SEL R22, R22, RZ, P2 ;  /* 0x000000ff16167207 */ /* 0x000fe40001000000 */
[----:B------:R-:W-:Y:S01]  /*1c020*/  LOP3.LUT R0, R29, R0, RZ, 0x3c, !PT ;  /* 0x000000001d007212 */ /* 0x000fe200078e3cff */
[----:B------:R-:W-:Y:S06]  /*1c030*/  @!P0 BRA `(.L_x_15719) ;  /* 0x0000000000048947 */ /* 0x000fec0003800000 */
[----:B------:R-:W-:Y:S01]  /*1c040*/  BPT.TRAP 0x1 ;  /* 0x000000040000795c */ /* 0x000fe20000300000 */
.L_x_15719:
[----:B------:R-:W-:Y:S01]  /*1c050*/  IMAD R5, R22, 0x8, R5 ;  /* 0x0000000816057824 */ /* 0x000fe200078e0205 */
[----:B------:R-:W-:-:S04]  /*1c060*/  SHF.L.U32 R0, R0, 0x1f, RZ ;  /* 0x0000001f00007819 */ /* 0x000fc800000006ff */
[----:B------:R-:W4:Y:S02]  /*1c070*/  SYNCS.PHASECHK.TRANS64.TRYWAIT P1, [R5+URZ+0x16840], R0 ;  /* 0x01684000050075a7 */ /* 0x000f24000802017f */
[----:B----4-:R-:W-:Y:S05]  /*1c080*/  @!P1 BRA `(.L_x_15720) ;  /* 0x00000064008c9947 */ /* 0x010fea0003800000 */
.L_x_15952:
[----:B------:R-:W-:Y:S05]  /*1c090*/  @!P0 BRA `(.L_x_15721) ;  /* 0x0000000000048947 */ /* 0x000fea0003800000 */
[----:B------:R-:W-:Y:S01]  /*1c0a0*/  BPT.TRAP 0x1 ;  /* 0x000000040000795c */ /* 0x000fe20000300000 */
.L_x_15721:
[----:B------:R-:W5:Y:S02]  /*1c0b0*/  SYNCS.PHASECHK.TRANS64.TRYWAIT P1, [R3+URZ+0x16860], R2 ;  /* 0x01686002030075a7 */ /* 0x000f64000802017f */
[----:B-----5:R-:W-:Y:S05]  /*1c0c0*/  @!P1 BRA `(.L_x_15722) ;  /* 0x0000006400909947 */ /* 0x020fea0003800000 */
.L_x_15953:
[----:B------:R-:W-:Y:S05]  /*1c0d0*/  @!P0 BRA `(.L_x_15723) ;  /* 0x0000000000048947 */ /* 0x000fea0003800000 */
[----:B------:R-:W-:Y:S01]  /*1c0e0*/  BPT.TRAP 0x1 ;  /* 0x000000040000795c */ /* 0x000fe20000300000 */
.L_x_15723:
[----:B------:R0:W0:Y:S02]  /*1c0f0*/  SYNCS.PHASECHK.TRANS64.TRYWAIT P0, [R5+URZ+0x16860], R0 ;  /* 0x01686000050075a7 */ /* 0x000024000800017f */
[----:B0-----:R-:W-:Y:S05]  /*1c100*/  @!P0 NANOSLEEP.SYNCS 0x989680 ;  /* 0x009896800000895d */ /* 0x001fea0003900000 */
[----:B------:R-:W0:Y:S02]  /*1c110*/  @!P0 SYNCS.PHASECHK.TRANS64 P0, [R5+URZ+0x16860], R0 ;  /* 0x01686000050085a7 */ /* 0x000e24000800007f */
[----:B0-----:R-:W-:Y:S05]  /*1c120*/  @!P0 BRA `(.L_x_15723) ;  /* 0xfffffffc00f08947 */ /* 0x001fea000383ffff */
.L_x_15450:
[----:B------:R-:W-:Y:S05]  /*1c130*/  BSYNC B9 ;  /* 0x0000000000097941 */ /* 0x000fea0003800000 */
.L_x_15447:
[----:B------:R-:W-:Y:S05]  /*1c140*/  EXIT ;  /* 0x000000000000794d */ /* 0x000fea0003800000 */
.L_x_15470:
[----:B0-----:R0:W1:Y:S02]  /*1c150*/  SYNCS.PHASECHK.TRANS64.TRYWAIT P6, [R68+URZ+0x16890], R77 ;  /* 0x0168904d440075a7 */ /* 0x00106400080c017f */
[----:B-1----:R-:W-:Y:S05]  /*1c160*/  @!P6 NANOSLEEP.SYNCS 0x989680 ;  /* 0x009896800000e95d */ /* 0x002fea0003900000 */
[----:B------:R-:W1:Y:S02]  /*1c170*/  @!P6 SYNCS.PHASECHK.TRANS64 P6, [R68+URZ+0x16890], R77 ;  /* 0x0168904d4400e5a7 */ /* 0x000e6400080c007f */
[----:B-1----:R-:W-:Y:S05]  /*1c180*/  @!P6 BRA `(.L_x_15470) ;  /* 0xfffffffc00f0e947 */ /* 0x002fea000383ffff */
[----:B------:R-:W-:Y:S05]  /*1c190*/  BRA `(.L_x_15724) ;  /* 0xfffffe6c00207947 */ /* 0x000fea000383ffff */
.L_x_15471:
        /* <DEDUP_REMOVED lines=8> */
.L_x_15726:
[----:B------:R-:W-:Y:S05]  /*1c220*/  BSYNC B1 ;  /* 0x0000000000017941 */ /* 0x000fea0003800000 */
.L_x_15725:
        /* <DEDUP_REMOVED lines=8> */
.L_x_15727:
[----:B------:R-:W-:Y:S05]  /*1c2b0*/  BRA `(.L_x_15728) ;  /* 0xfffffe6800ec7947 */ /* 0x000fea000383ffff */
.L_x_15480:
        /* <DEDUP_REMOVED lines=8> */
.L_x_15730:
[----:B------:R-:W-:Y:S05]  /*1c340*/  BSYNC B1 ;  /* 0x0000000000017941 */ /* 0x000fea0003800000 */
.L_x_15729:
        /* <DEDUP_REMOVED lines=8> */
.L_x_15731:
[----:B------:R-:W-:Y:S05]  /*1c3d0*/  BRA `(.L_x_15732) ;  /* 0xfffffe7000807947 */ /* 0x000fea000383ffff */
.L_x_15492:
[----:B0-----:R0:W1:Y:S02]  /*1c3e0*/  SYNCS.PHASECHK.TRANS64.TRYWAIT P4, [R68+URZ+0x16890], R77 ;  /* 0x0168904d440075a7 */ /* 0x001064000808017f */
[----:B-1----:R-:W-:Y:S05]  /*1c3f0*/  @!P4 NANOSLEEP.SYNCS 0x989680 ;  /* 0x009896800000c95d */ /* 0x002fea0003900000 */
[----:B------:R-:W1:Y:S02]  /*1c400*/  @!P4 SYNCS.PHASECHK.TRANS64 P4, [R68+URZ+0x16890], R77 ;  /* 0x0168904d4400c5a7 */ /* 0x000e64000808007f */
[----:B-1----:R-:W-:Y:S05]  /*1c410*/  @!P4 BRA `(.L_x_15492) ;  /* 0xfffffffc00f0c947 */ /* 0x002fea000383ffff */
[----:B------:R-:W-:Y:S05]  /*1c420*/  BRA `(.L_x_15733) ;  /* 0xfffffe7c00a47947 */ /* 0x000fea000383ffff */
.L_x_15493:
        /* <DEDUP_REMOVED lines=8> */
.L_x_15735:
[----:B------:R-:W-:Y:S05]  /*1c4b0*/  BSYNC B1 ;  /* 0x0000000000017941 */ /* 0x000fea0003800000 */
.L_x_15734:
        /* <DEDUP_REMOVED lines=8> */
.L_x_15736:
[----:B------:R-:W-:Y:S01]  /*1c540*/  IMAD.MOV.U32 R80, RZ, RZ, R14 ;  /* 0x000000ffff507224 */ /* 0x000fe200078e000e */
[----:B------:R-:W-:Y:S06]  /*1c550*/  BRA `(.L_x_15737) ;  /* 0xfffffe7c00707947 */ /* 0x000fec000383ffff */
.L_x_15498:
        /* <DEDUP_REMOVED lines=8> */
.L_x_15739:
[----:B------:R-:W-:Y:S05]  /*1c5e0*/  BSYNC B1 ;  /* 0x0000000000017941 */ /* 0x000fea0003800000 */
.L_x_15738:
        /* <DEDUP_REMOVED lines=8> */
.L_x_15740:
[----:B------:R-:W-:Y:S01]  /*1c670*/  IMAD.MOV.U32 R84, RZ, RZ, R14 ;  /* 0x000000ffff547224 */ /* 0x000fe200078e000e */
[----:B------:R-:W-:Y:S06]  /*1c680*/  BRA `(.L_x_15741) ;  /* 0xfffffe8400287947 */ /* 0x000fec000383ffff */
.L_x_15503:
[----:B0-----:R0:W1:Y:S02]  /*1c690*/  SYNCS.PHASECHK.TRANS64.TRYWAIT P3, [R68+URZ+0x16890], R77 ;  /* 0x0168904d440075a7 */ /* 0x001064000806017f */
[----:B-1----:R-:W-:Y:S05]  /*1c6a0*/  @!P3 NANOSLEEP.SYNCS 0x989680 ;  /* 0x009896800000b95d */ /* 0x002fea0003900000 */
[----:B------:R-:W1:Y:S02]  /*1c6b0*/  @!P3 SYNCS.PHASECHK.TRANS64 P3, [R68+URZ+0x16890], R77 ;  /* 0x0168904d4400b5a7 */ /* 0x000e64000806007f */
[----:B-1----:R-:W-:Y:S05]  /*1c6c0*/  @!P3 BRA `(.L_x_15503) ;  /* 0xfffffffc00f0b947 */ /* 0x002fea000383ffff */
[----:B------:R-:W-:Y:S05]  /*1c6d0*/  BRA `(.L_x_15742) ;  /* 0xfffffe8c00387947 */ /* 0x000fea000383ffff */
.L_x_15504:
        /* <DEDUP_REMOVED lines=8> */
.L_x_15744:
[----:B------:R-:W-:Y:S05]  /*1c760*/  BSYNC B1 ;  /* 0x0000000000017941 */ /* 0x000fea0003800000 */
.L_x_15743:
        /* <DEDUP_REMOVED lines=8> */
.L_x_15745:
[----:B------:R-:W-:Y:S01]  /*1c7f0*/  IMAD.MOV.U32 R7, RZ, RZ, R14 ;  /* 0x000000ffff077224 */ /* 0x000fe200078e000e */
[----:B------:R-:W-:Y:S06]  /*1c800*/  BRA `(.L_x_15746) ;  /* 0xfffffe8c00547947 */ /* 0x000fec000383ffff */
.L_x_15507:
        /* <DEDUP_REMOVED lines=8> */
.L_x_15748:
[----:B------:R-:W-:Y:S05]  /*1c890*/  BSYNC B1 ;  /* 0x0000000000017941 */ /* 0x000fea0003800000 */
.L_x_15747:
        /* <DEDUP_REMOVED lines=8> */
.L_x_15749:
[----:B------:R-:W-:Y:S01]  /*1c920*/  IMAD.MOV.U32 R7, RZ, RZ, R14 ;  /* 0x000000ffff077224 */ /* 0x000fe200078e000e */
[----:B------:R-:W-:Y:S06]  /*1c930*/  BRA `(.L_x_15750) ;  /* 0xfffffe8c00507947 */ /* 0x000fec000383ffff */
.L_x_15511:
[----:B0-----:R0:W2:Y:S02]  /*1c940*/  SYNCS.PHASECHK.TRANS64.TRYWAIT P4, [R68+URZ+0x168b0], R77 ;  /* 0x0168b04d440075a7 */ /* 0x0010a4000808017f */
[----:B--2---:R-:W-:Y:S05]  /*1c950*/  @!P4 NANOSLEEP.SYNCS 0x989680 ;  /* 0x009896800000c95d */ /* 0x004fea0003900000 */
[----:B------:R-:W2:Y:S02]  /*1c960*/  @!P4 SYNCS.PHASECHK.TRANS64 P4, [R68+URZ+0x168b0], R77 ;  /* 0x0168b04d4400c5a7 */ /* 0x000ea4000808007f */
[----:B--2---:R-:W-:Y:S05]  /*1c970*/  @!P4 BRA `(.L_x_15511) ;  /* 0xfffffffc00f0c947 */ /* 0x004fea000383ffff */
[----:B------:R-:W-:Y:S05]  /*1c980*/  BRA `(.L_x_15751) ;  /* 0xfffffe8c00c87947 */ /* 0x000fea000383ffff */
.L_x_15521:
[----:B------:R-:W0:Y:S01]  /*1c990*/  S2R R4, SR_TID.X ;  /* 0x0000000000047919 */ /* 0x000e220000002100 */
[----:B------:R-:W-:Y:S01]  /*1c9a0*/  BSSY B0, `(.L_x_15752) ;  /* 0x000000c000007945 */ /* 0x000fe20003800000 */
[----:B------:R-:W-:Y:S01]  /*1c9b0*/  MOV R12, RZ ;  /* 0x000000ff000c7202 */ /* 0x000fe20000000f00 */
[----:B----4-:R-:W-:Y:S02]  /*1c9c0*/  IMAD.MOV.U32 R11, RZ, RZ, 0x1f ;  /* 0x0000001fff0b7424 */ /* 0x010fe400078e00ff */
        /* <DEDUP_REMOVED lines=9> */
.L_x_15753:
[----:B------:R-:W-:Y:S05]  /*1ca60*/  BSYNC B0 ;  /* 0x0000000000007941 */ /* 0x000fea0003800000 */
.L_x_15752:
[----:B------:R1:W-:Y:S01]  /*1ca70*/  STL [R1+0x18], R14 ;  /* 0x0000180e01007387 */ /* 0x0003e20000100800 */
[----:B------:R-:W-:Y:S05]  /*1ca80*/  BRA `(.L_x_15754) ;  /* 0xfffffe98000c7947 */ /* 0x000fea000383ffff */
.L_x_15533:
[----:B------:R-:W-:Y:S01]  /*1ca90*/  BSSY B1, `(.L_x_15755) ;  /* 0x0000008000017945 */ /* 0x000fe20003800000 */
[----:B--2---:R-:W-:Y:S02]  /*1caa0*/  IMAD.MOV.U32 R13, RZ, RZ, R6 ;  /* 0x000000ffff0d7224 */ /* 0x004fe400078e0006 */
[----:B------:R-:W-:Y:S02]  /*1cab0*/  IMAD.MOV.U32 R12, RZ, RZ, RZ ;  /* 0x000000ffff0c7224 */ /* 0x000fe400078e00ff */
[----:B------:R-:W-:Y:S02]  /*1cac0*/  IMAD.MOV.U32 R11, RZ, RZ, 0x1c1f ;  /* 0x00001c1fff0b7424 */ /* 0x000fe400078e00ff */
[----:B------:R-:W-:-:S07]  /*1cad0*/  IMAD.MOV.U32 R15, RZ, RZ, -0x1 ;  /* 0xffffffffff0f7424 */ /* 0x000fce00078e00ff */
[----:B-1----:R-:W-:Y:S05]  /*1cae0*/  WARPSYNC.COLLECTIVE R15, `(.L_x_15756) ;  /* 0x000000000f087348 */ /* 0x002fea0003c00000 */
[----:B-1----:R0:W1:Y:S02]  /*1caf0*/  SHFL.IDX P6, R14, R13, R12, R11 ;  /* 0x0000000c0d0e7389 */ /* 0x00206400000c000b */
[----:B01----:R-:W-:Y:S01]  /*1cb00*/  ENDCOLLECTIVE ;  /* 0x000000000000791b */ /* 0x003fe20003800000 */
.L_x_15756:
[----:B------:R-:W-:Y:S05]  /*1cb10*/  BSYNC B1 ;  /* 0x0000000000017941 */ /* 0x000fea0003800000 */
.L_x_15755:
        /* <DEDUP_REMOVED lines=8> */
.L_x_15757:
[----:B------:R-:W-:Y:S02]  /*1cba0*/  IMAD.MOV.U32 R13, RZ, RZ, R8 ;  /* 0x000000ffff0d7224 */ /* 0x000fe400078e0008 */
[----:B------:R-:W-:-:S07]  /*1cbb0*/  IMAD.MOV.U32 R0, RZ, RZ, R14 ;  /* 0x000000ffff007224 */ /* 0x000fce00078e000e */
[----:B------:R-:W-:Y:S05]  /*1cbc0*/  WARPSYNC.COLLECTIVE R15, `(.L_x_15758) ;  /* 0x000000000f087348 */ /* 0x000fea0003c00000 */
[----:B------:R0:W1:Y:S02]  /*1cbd0*/  SHFL.IDX P6, R14, R13, R12, R11 ;  /* 0x0000000c0d0e7389 */ /* 0x00006400000c000b */
[----:B01----:R-:W-:Y:S01]  /*1cbe0*/  ENDCOLLECTIVE ;  /* 0x000000000000791b */ /* 0x003fe20003800000 */
.L_x_15758:
[----:B------:R-:W-:Y:S02]  /*1cbf0*/  IMAD.MOV.U32 R13, RZ, RZ, R7 ;  /* 0x000000ffff0d7224 */ /* 0x000fe400078e0007 */
[----:B------:R-:W-:-:S07]  /*1cc00*/  IMAD.MOV.U32 R5, RZ, RZ, R14 ;  /* 0x000000ffff057224 */ /* 0x000fce00078e000e */
[----:B------:R-:W-:Y:S05]  /*1cc10*/  WARPSYNC.COLLECTIVE R15, `(.L_x_15759) ;  /* 0x000000000f087348 */ /* 0x000fea0003c00000 */
[----:B------:R0:W1:Y:S02]  /*1cc20*/  SHFL.IDX P6, R14, R13, R12, R11 ;  /* 0x0000000c0d0e7389 */ /* 0x00006400000c000b */
[----:B01----:R-:W-:Y:S01]  /*1cc30*/  ENDCOLLECTIVE ;  /* 0x000000000000791b */ /* 0x003fe20003800000 */
.L_x_15759:
[----:B------:R-:W-:Y:S05]  /*1cc40*/  BRA `(.L_x_15760) ;  /* 0xfffffe9c00987947 */ /* 0x000fea000383ffff */
.L_x_15536:
[----:B------:R-:W-:Y:S01]  /*1cc50*/  BSSY B1, `(.L_x_15761) ;  /* 0x0000008000017945 */ /* 0x000fe20003800000 */
[----:B--2---:R-:W-:Y:S01]  /*1cc60*/  IMAD.MOV.U32 R13, RZ, RZ, R6 ;  /* 0x000000ffff0d7224 */ /* 0x004fe200078e0006 */
[----:B------:R-:W-:Y:S01]  /*1cc70*/  MOV R11, 0x1c1f ;  /* 0x00001c1f000b7802 */ /* 0x000fe20000000f00 */
[----:B------:R-:W-:Y:S02]  /*1cc80*/  IMAD.MOV.U32 R12, RZ, RZ, 0x1 ;  /* 0x00000001ff0c7424 */ /* 0x000fe400078e00ff */
[----:B------:R-:W-:-:S07]  /*1cc90*/  IMAD.MOV.U32 R15, RZ, RZ, -0x1 ;  /* 0xffffffffff0f7424 */ /* 0x000fce00078e00ff */
[----:B-1----:R-:W-:Y:S05]  /*1cca0*/  WARPSYNC.COLLECTIVE R15, `(.L_x_15762) ;  /* 0x000000000f087348 */ /* 0x002fea0003c00000 */
[----:B------:R0:W2:Y:S02]  /*1ccb0*/  SHFL.IDX P6, R14, R13, R12, R11 ;  /* 0x0000000c0d0e7389 */ /* 0x0000a400000c000b */
[----:B012---:R-:W-:Y:S01]  /*1ccc0*/  ENDCOLLECTIVE ;  /* 0x000000000000791b */ /* 0x007fe20003800000 */
.L_x_15762:
[----:B------:R-:W-:Y:S05]  /*1ccd0*/  BSYNC B1 ;  /* 0x0000000000017941 */ /* 0x000fea0003800000 */
.L_x_15761:
        /* <DEDUP_REMOVED lines=8> */
.L_x_15763:
[----:B------:R-:W-:Y:S02]  /*1cd60*/  IMAD.MOV.U32 R13, RZ, RZ, R8 ;  /* 0x000000ffff0d7224 */ /* 0x000fe400078e0008 */
[----:B------:R-:W-:-:S07]  /*1cd70*/  IMAD.MOV.U32 R0, RZ, RZ, R14 ;  /* 0x000000ffff007224 */ /* 0x000fce00078e000e */
[----:B------:R-:W-:Y:S05]  /*1cd80*/  WARPSYNC.COLLECTIVE R15, `(.L_x_15764) ;  /* 0x000000000f087348 */ /* 0x000fea0003c00000 */
[----:B------:R0:W1:Y:S02]  /*1cd90*/  SHFL.IDX P6, R14, R13, R12, R11 ;  /* 0x0000000c0d0e7389 */ /* 0x00006400000c000b */
[----:B01----:R-:W-:Y:S01]  /*1cda0*/  ENDCOLLECTIVE ;  /* 0x000000000000791b */ /* 0x003fe20003800000 */
.L_x_15764:
[----:B------:R-:W-:Y:S01]  /*1cdb0*/  IMAD.MOV.U32 R13, RZ, RZ, R7 ;  /* 0x000000ffff0d7224 */ /* 0x000fe200078e0007 */
[----:B------:R-:W-:-:S07]  /*1cdc0*/  MOV R5, R14 ;  /* 0x0000000e00057202 */ /* 0x000fce0000000f00 */
[----:B------:R-:W-:Y:S05]  /*1cdd0*/  WARPSYNC.COLLECTIVE R15, `(.L_x_15765) ;  /* 0x000000000f087348 */ /* 0x000fea0003c00000 */
[----:B------:R0:W1:Y:S02]  /*1cde0*/  SHFL.IDX P6, R14, R13, R12, R11 ;  /* 0x0000000c0d0e7389 */ /* 0x00006400000c000b */
[----:B01----:R-:W-:Y:S01]  /*1cdf0*/  ENDCOLLECTIVE ;  /* 0x000000000000791b */ /* 0x003fe20003800000 */
.L_x_15765:
[----:B------:R-:W-:Y:S05]  /*1ce00*/  BRA `(.L_x_15766) ;  /* 0xfffffea000047947 */ /* 0x000fea000383ffff */
.L_x_15540:
[----:B0-----:R0:W1:Y:S02]  /*1ce10*/  SYNCS.PHASECHK.TRANS64.TRYWAIT P0, [R2+URZ+0x16800], R41 ;  /* 0x01680029020075a7 */ /* 0x001064000800017f */
[----:B-1----:R-:W-:Y:S05]  /*1ce20*/  @!P0 NANOSLEEP.SYNCS 0x989680 ;  /* 0x009896800000895d */ /* 0x002fea0003900000 */
[----:B------:R-:W1:Y:S02]  /*1ce30*/  @!P0 SYNCS.PHASECHK.TRANS64 P0, [R2+URZ+0x16800], R41 ;  /* 0x01680029020085a7 */ /* 0x000e64000800007f */
[----:B-1----:R-:W-:Y:S05]  /*1ce40*/  @!P0 BRA `(.L_x_15540) ;  /* 0xfffffffc00f08947 */ /* 0x002fea000383ffff */
[----:B------:R-:W-:Y:S05]  /*1ce50*/  BRA `(.L_x_15767) ;  /* 0xfffffea400107947 */ /* 0x000fea000383ffff */
.L_x_15548:
[----:B------:R-:W0:Y:S01]  /*1ce60*/  LDC R41, c[0x0][0x3f4] ;  /* 0x0000fd00ff297b82 */ /* 0x000e220000000800 */
[----:B------:R-:W-:Y:S01]  /*1ce70*/  BSSY B1, `(.L_x_15768) ;  /* 0x0000008000017945 */ /* 0x000fe20003800000 */
[----:B--2---:R-:W-:Y:S02]  /*1ce80*/  IMAD.MOV.U32 R13, RZ, RZ, R26 ;  /* 0x000000ffff0d7224 */ /* 0x004fe400078e001a */
[----:B------:R-:W-:Y:S02]  /*1ce90*/  IMAD.MOV.U32 R12, RZ, RZ, RZ ;  /* 0x000000ffff0c7224 */ /* 0x000fe400078e00ff */
[----:B----4-:R-:W-:Y:S02]  /*1cea0*/  IMAD.MOV.U32 R11, RZ, RZ, 0x1c1f ;  /* 0x00001c1fff0b7424 */ /* 0x010fe400078e00ff */
[----:B------:R-:W-:-:S07]  /*1ceb0*/  IMAD.MOV.U32 R15, RZ, RZ, -0x1 ;  /* 0xffffffffff0f7424 */ /* 0x000fce00078e00ff */
[----:B01----:R-:W-:Y:S05]  /*1cec0*/  WARPSYNC.COLLECTIVE R15, `(.L_x_15769) ;  /* 0x000000000f087348 */ /* 0x003fea0003c00000 */
[----:B-1----:R1:W2:Y:S02]  /*1ced0*/  SHFL.IDX P6, R14, R13, R12, R11 ;  /* 0x0000000c0d0e7389 */ /* 0x0022a400000c000b */
[----:B012---:R-:W-:Y:S01]  /*1cee0*/  ENDCOLLECTIVE ;  /* 0x000000000000791b */ /* 0x007fe20003800000 */
.L_x_15769:
[----:B------:R-:W-:Y:S05]  /*1cef0*/  BSYNC B1 ;  /* 0x0000000000017941 */ /* 0x000fea0003800000 */
.L_x_15768:
[----:B------:R0:W5:Y:S01]  /*1cf00*/  LDL R10, [R1+0x14] ;  /* 0x00001400010a7983 */ /* 0x0001620000100800 */
[----:B------:R-:W-:Y:S01]  /*1cf10*/  IMAD.MOV.U32 R13, RZ, RZ, R25 ;  /* 0x000000ffff0d7224 */ /* 0x000fe200078e0019 */
[----:B------:R-:W-:Y:S01]  /*1cf20*/  MOV R11, 0x1c1f ;  /* 0x00001c1f000b7802 */ /* 0x000fe20000000f00 */
[----:B------:R-:W-:Y:S01]  /*1cf30*/  IMAD.MOV.U32 R12, RZ, RZ, RZ ;  /* 0x000000ffff0c7224 */ /* 0x000fe200078e00ff */
[----:B------:R-:W-:Y:S01]  /*1cf40*/  ISETP.GE.AND P0, PT, R16, R41, PT ;  /* 0x000000291000720c */ /* 0x000fe20003f06270 */
[----:B------:R-:W-:Y:S02]  /*1cf50*/  IMAD.MOV.U32 R15, RZ, RZ, -0x1 ;  /* 0xffffffffff0f7424 */ /* 0x000fe400078e00ff */
[----:B------:R-:W-:-:S10]  /*1cf60*/  IMAD.MOV.U32 R0, RZ, RZ, R14 ;  /* 0x000000ffff007224 */ /* 0x000fd400078e000e */
[----:B0----5:R-:W-:Y:S05]  /*1cf70*/  WARPSYNC.COLLECTIVE R15, `(.L_x_15770) ;  /* 0x000000000f087348 */ /* 0x021fea0003c00000 */
[----:B------:R1:W2:Y:S02]  /*1cf80*/  SHFL.IDX P6, R14, R13, R12, R11 ;  /* 0x0000000c0d0e7389 */ /* 0x0002a400000c000b */
[----:B012--5:R-:W-:Y:S01]  /*1cf90*/  ENDCOLLECTIVE ;  /* 0x000000000000791b */ /* 0x027fe20003800000 */
.L_x_15770:
[----:B------:R-:W-:Y:S02]  /*1cfa0*/  IMAD.MOV.U32 R13, RZ, RZ, R24 ;  /* 0x000000ffff0d7224 */ /* 0x000fe400078e0018 */
[----:B------:R-:W-:-:S07]  /*1cfb0*/  IMAD.MOV.U32 R3, RZ, RZ, R14 ;  /* 0x000000ffff037224 */ /* 0x000fce00078e000e */
[----:B------:R-:W-:Y:S05]  /*1cfc0*/  WARPSYNC.COLLECTIVE R15, `(.L_x_15771) ;  /* 0x000000000f087348 */ /* 0x000fea0003c00000 */
[----:B------:R0:W1:Y:S02]  /*1cfd0*/  SHFL.IDX P6, R14, R13, R12, R11 ;  /* 0x0000000c0d0e7389 */ /* 0x00006400000c000b */
[----:B01----:R-:W-:Y:S01]  /*1cfe0*/  ENDCOLLECTIVE ;  /* 0x000000000000791b */ /* 0x003fe20003800000 */
.L_x_15771:
[----:B------:R-:W-:Y:S02]  /*1cff0*/  IMAD.MOV.U32 R13, RZ, RZ, R27 ;  /* 0x000000ffff0d7224 */ /* 0x000fe400078e001b */
[----:B------:R-:W-:-:S07]  /*1d000*/  IMAD.MOV.U32 R4, RZ, RZ, R14 ;  /* 0x000000ffff047224 */ /* 0x000fce00078e000e */
[----:B------:R-:W-:Y:S05]  /*1d010*/  WARPSYNC.COLLECTIVE R15, `(.L_x_15772) ;  /* 0x000000000f087348 */ /* 0x000fea0003c00000 */
[----:B------:R0:W1:Y:S02]  /*1d020*/  SHFL.IDX P6, R14, R13, R12, R11 ;  /* 0x0000000c0d0e7389 */ /* 0x00006400000c000b */
[----:B01----:R-:W-:Y:S01]  /*1d030*/  ENDCOLLECTIVE ;  /* 0x000000000000791b */ /* 0x003fe20003800000 */
.L_x_15772:
        /* <DEDUP_REMOVED lines=8> */
[----:B------:R-:W-:-:S05]  /*1d0c0*/  @!P1 IMAD.X R3, R4, 0x1, R21, P2 ;  /* 0x0000000104039824 */ /* 0x000fca00010e0615 */
[----:B------:R-:W-:-:S05]  /*1d0d0*/  @!P1 MOV R15, R3 ;  /* 0x00000003000f9202 */ /* 0x000fca0000000f00 */
        /* <DEDUP_REMOVED lines=8> */
[----:B--2---:R-:W-:Y:S01]  /*1d160*/  @!P1 IMAD.MOV.U32 R39, RZ, RZ, R11 ;  /* 0x000000ffff279224 */ /* 0x004fe200078e000b */
[----:B------:R-:W-:Y:S01]  /*1d170*/  MOV R11, 0x1c1f ;  /* 0x00001c1f000b7802 */ /* 0x000fe20000000f00 */
[----:B------:R-:W-:-:S02]  /*1d180*/  @!P1 IMAD.MOV.U32 R36, RZ, RZ, R8 ;  /* 0x000000ffff249224 */ /* 0x000fc400078e0008 */
[----:B------:R-:W-:Y:S01]  /*1d190*/  @!P1 IMAD.MOV.U32 R37, RZ, RZ, R9 ;  /* 0x000000ffff259224 */ /* 0x000fe200078e0009 */
[----:B------:R-:W-:-:S07]  /*1d1a0*/  MOV R9, R39 ;  /* 0x0000002700097202 */ /* 0x000fce0000000f00 */
[----:B-----5:R-:W-:Y:S05]  /*1d1b0*/  WARPSYNC.COLLECTIVE R15, `(.L_x_15773) ;  /* 0x000000000f087348 */ /* 0x020fea0003c00000 */
[----:B------:R0:W1:Y:S02]  /*1d1c0*/  SHFL.IDX P6, R14, R13, R12, R11 ;  /* 0x0000000c0d0e7389 */ /* 0x00006400000c000b */
[----:B01---5:R-:W-:Y:S01]  /*1d1d0*/  ENDCOLLECTIVE ;  /* 0x000000000000791b */ /* 0x023fe20003800000 */
.L_x_15773:
[----:B------:R-:W-:Y:S02]  /*1d1e0*/  IMAD.MOV.U32 R0, RZ, RZ, R36 ;  /* 0x000000ffff007224 */ /* 0x000fe400078e0024 */
[----:B------:R-:W-:Y:S02]  /*1d1f0*/  IMAD.MOV.U32 R3, RZ, RZ, R37 ;  /* 0x000000ffff037224 */ /* 0x000fe400078e0025 */
[----:B------:R-:W-:Y:S01]  /*1d200*/  @!P1 IMAD.MOV.U32 R38, RZ, RZ, R10 ;  /* 0x000000ffff269224 */ /* 0x000fe200078e000a */
[----:B------:R-:W-:Y:S02]  /*1d210*/  PRMT R48, R0, 0x7610, R48 ;  /* 0x0000761000307816 */ /* 0x000fe40000000030 */
[----:B------:R-:W-:Y:S01]  /*1d220*/  PRMT R34, R34, 0x5410, R3 ;  /* 0x0000541022227816 */ /* 0x000fe20000000003 */
[----:B------:R-:W-:Y:S02]  /*1d230*/  IMAD.MOV.U32 R8, RZ, RZ, R38 ;  /* 0x000000ffff087224 */ /* 0x000fe400078e0026 */
[----:B------:R-:W-:Y:S01]  /*1d240*/  @!P1 IMAD.MOV.U32 R30, RZ, RZ, R4 ;  /* 0x000000ffff1e9224 */ /* 0x000fe200078e0004 */
[----:B------:R-:W-:Y:S01]  /*1d250*/  PRMT R34, R9, 0x7610, R34 ;  /* 0x0000761009227816 */ /* 0x000fe20000000022 */
[----:B------:R-:W-:Y:S01]  /*1d260*/  @!P1 IMAD.MOV.U32 R31, RZ, RZ, R5 ;  /* 0x000000ffff1f9224 */ /* 0x000fe200078e0005 */
[----:B------:R-:W-:Y:S01]  /*1d270*/  PRMT R33, R8, 0x7610, R33 ;  /* 0x0000761008217816 */ /* 0x000fe20000000021 */
[----:B------:R-:W-:-:S02]  /*1d280*/  IMAD.MOV.U32 R13, RZ, RZ, R25 ;  /* 0x000000ffff0d7224 */ /* 0x000fc400078e0019 */
[----:B------:R-:W-:Y:S02]  /*1d290*/  @!P1 IMAD.MOV.U32 R20, RZ, RZ, R6 ;  /* 0x000000ffff149224 */ /* 0x000fe400078e0006 */
        /* <DEDUP_REMOVED lines=8> */
.L_x_15774:
        /* <DEDUP_REMOVED lines=11> */
.L_x_15775:
[----:B------:R-:W-:Y:S02]  /*1d3d0*/  IMAD.MOV.U32 R13, RZ, RZ, R27 ;  /* 0x000000ffff0d7224 */ /* 0x000fe400078e001b */
[----:B------:R-:W-:-:S07]  /*1d3e0*/  IMAD.MOV.U32 R24, RZ, RZ, R14 ;  /* 0x000000ffff187224 */ /* 0x000fce00078e000e */
[----:B------:R-:W-:Y:S05]  /*1d3f0*/  WARPSYNC.COLLECTIVE R15, `(.L_x_15776) ;  /* 0x000000000f087348 */ /* 0x000fea0003c00000 */
[----:B------:R0:W1:Y:S02]  /*1d400*/  SHFL.IDX P6, R14, R13, R12, R11 ;  /* 0x0000000c0d0e7389 */ /* 0x00006400000c000b */
[----:B01----:R-:W-:Y:S01]  /*1d410*/  ENDCOLLECTIVE ;  /* 0x000000000000791b */ /* 0x003fe20003800000 */
.L_x_15776:
[----:B------:R-:W-:Y:S05]  /*1d420*/  BRA `(.L_x_15777) ;  /* 0xfffffeb000407947 */ /* 0x000fea000383ffff */
.L_x_15552:
[----:B0-----:R0:W1:Y:S02]  /*1d430*/  SYNCS.PHASECHK.TRANS64.TRYWAIT P1, [R2+URZ+0x16800], R13 ;  /* 0x0168000d020075a7 */ /* 0x001064000802017f */
[----:B-1----:R-:W-:Y:S05]  /*1d440*/  @!P1 NANOSLEEP.SYNCS 0x989680 ;  /* 0x009896800000995d */ /* 0x002fea0003900000 */
[----:B------:R-:W1:Y:S02]  /*1d450*/  @!P1 SYNCS.PHASECHK.TRANS64 P1, [R2+URZ+0x16800], R13 ;  /* 0x0168000d020095a7 */ /* 0x000e64000802007f */
[----:B-1----:R-:W-:Y:S05]  /*1d460*/  @!P1 BRA `(.L_x_15552) ;  /* 0xfffffffc00f09947 */ /* 0x002fea000383ffff */
[----:B------:R-:W-:Y:S05]  /*1d470*/  BRA `(.L_x_15778) ;  /* 0xfffffeb000e87947 */ /* 0x000fea000383ffff */
.L_x_15558:
[----:B--2---:R2:W3:Y:S02]  /*1d480*/  SYNCS.PHASECHK.TRANS64.TRYWAIT P1, [R0+URZ+0x16830], R5 ;  /* 0x01683005000075a7 */ /* 0x0044e4000802017f */
[----:B---3--:R-:W-:Y:S05]  /*1d490*/  @!P1 NANOSLEEP.SYNCS 0x989680 ;  /* 0x009896800000995d */ /* 0x008fea0003900000 */
[----:B------:R-:W3:Y:S02]  /*1d4a0*/  @!P1 SYNCS.PHASECHK.TRANS64 P1, [R0+URZ+0x16830], R5 ;  /* 0x01683005000095a7 */ /* 0x000ee4000802007f */
[----:B---3--:R-:W-:Y:S05]  /*1d4b0*/  @!P1 BRA `(.L_x_15558) ;  /* 0xfffffffc00f09947 */ /* 0x008fea000383ffff */
[----:B------:R-:W-:Y:S05]  /*1d4c0*/  BRA `(.L_x_15557) ;  /* 0xfffffec000bc7947 */ /* 0x000fea000383ffff */
.L_x_15565:
[----:B-1----:R1:W2:Y:S02]  /*1d4d0*/  SYNCS.PHASECHK.TRANS64.TRYWAIT P2, [R5+URZ+0x16830], R8 ;  /* 0x01683008050075a7 */ /* 0x0022a4000804017f */
[----:B--2---:R-:W-:Y:S05]  /*1d4e0*/  @!P2 NANOSLEEP.SYNCS 0x989680 ;  /* 0x009896800000a95d */ /* 0x004fea0003900000 */
[----:B------:R-:W2:Y:S02]  /*1d4f0*/  @!P2 SYNCS.PHASECHK.TRANS64 P2, [R5+URZ+0x16830], R8 ;  /* 0x016830080500a5a7 */ /* 0x000ea4000804007f */
[----:B--2---:R-:W-:Y:S05]  /*1d500*/  @!P2 BRA `(.L_x_15565) ;  /* 0xfffffffc00f0a947 */ /* 0x004fea000383ffff */
[----:B------:R-:W-:Y:S05]  /*1d510*/  BRA `(.L_x_15564) ;  /* 0xfffffeec00787947 */ /* 0x000fea000383ffff */
.L_x_15569:
[----:B-1----:R1:W2:Y:S02]  /*1d520*/  SYNCS.PHASECHK.TRANS64.TRYWAIT P1, [R5+URZ+0x16850], R4 ;  /* 0x01685004050075a7 */ /* 0x0022a4000802017f */
[----:B--2---:R-:W-:Y:S05]  /*1d530*/  @!P1 NANOSLEEP.SYNCS 0x989680 ;  /* 0x009896800000995d */ /* 0x004fea0003900000 */
[----:B------:R-:W2:Y:S02]  /*1d540*/  @!P1 SYNCS.PHASECHK.TRANS64 P1, [R5+URZ+0x16850], R4 ;  /* 0x01685004050095a7 */ /* 0x000ea4000802007f */
[----:B--2---:R-:W-:Y:S05]  /*1d550*/  @!P1 BRA `(.L_x_15569) ;  /* 0xfffffffc00f09947 */ /* 0x004fea000383ffff */
[----:B------:R-:W-:Y:S05]  /*1d560*/  BRA `(.L_x_15566) ;  /* 0xfffffef000487947 */ /* 0x000fea000383ffff */
.L_x_15578:
[----:B-1----:R1:W2:Y:S02]  /*1d570*/  SYNCS.PHASECHK.TRANS64.TRYWAIT P1, [R5+URZ+0x16830], R8 ;  /* 0x01683008050075a7 */ /* 0x0022a4000802017f */
[----:B--2---:R-:W-:Y:S05]  /*1d580*/  @!P1 NANOSLEEP.SYNCS 0x989680 ;  /* 0x009896800000995d */ /* 0x004fea0003900000 */
[----:B------:R-:W2:Y:S02]  /*1d590*/  @!P1 SYNCS.PHASECHK.TRANS64 P1, [R5+URZ+0x16830], R8 ;  /* 0x01683008050095a7 */ /* 0x000ea4000802007f */
[----:B--2---:R-:W-:Y:S05]  /*1d5a0*/  @!P1 BRA `(.L_x_15578) ;  /* 0xfffffffc00f09947 */ /* 0x004fea000383ffff */
[----:B------:R-:W-:Y:S05]  /*1d5b0*/  BRA `(.L_x_15577) ;  /* 0xffffff1c00a87947 */ /* 0x000fea000383ffff */
.L_x_15582:
[----:B-1----:R1:W2:Y:S02]  /*1d5c0*/  SYNCS.PHASECHK.TRANS64.TRYWAIT P1, [R5+URZ+0x16850], R4 ;  /* 0x01685004050075a7 */ /* 0x0022a4000802017f */
[----:B--2---:R-:W-:Y:S05]  /*1d5d0*/  @!P1 NANOSLEEP.SYNCS 0x989680 ;  /* 0x009896800000995d */ /* 0x004fea0003900000 */
[----:B------:R-:W2:Y:S02]  /*1d5e0*/  @!P1 SYNCS.PHASECHK.TRANS64 P1, [R5+URZ+0x16850], R4 ;  /* 0x01685004050095a7 */ /* 0x000ea4000802007f */
[----:B--2---:R-:W-:Y:S05]  /*1d5f0*/  @!P1 BRA `(.L_x_15582) ;  /* 0xfffffffc00f09947 */ /* 0x004fea000383ffff */
[----:B------:R-:W-:Y:S05]  /*1d600*/  BRA `(.L_x_15579) ;  /* 0xffffff20006c7947 */ /* 0x000fea000383ffff */
.L_x_15589:
[----:B-1----:R1:W2:Y:S02]  /*1d610*/  SYNCS.PHASECHK.TRANS64.TRYWAIT P1, [R13+URZ+0x16850], R4 ;  /* 0x016850040d0075a7 */ /* 0x0022a4000802017f */
[----:B--2---:R-:W-:Y:S05]  /*1d620*/  @!P1 NANOSLEEP.SYNCS 0x989680 ;  /* 0x009896800000995d */ /* 0x004fea0003900000 */
[----:B------:R-:W2:Y:S02]  /*1d630*/  @!P1 SYNCS.PHASECHK.TRANS64 P1, [R13+URZ+0x16850], R4 ;  /* 0x016850040d0095a7 */ /* 0x000ea4000802007f */
[----:B--2---:R-:W-:Y:S05]  /*1d640*/  @!P1 BRA `(.L_x_15589) ;  /* 0xfffffffc00f09947 */ /* 0x004fea000383ffff */
[----:B------:R-:W-:Y:S05]  /*1d650*/  BRA `(.L_x_15588) ;  /* 0xffffff44003c7947 */ /* 0x000fea000383ffff */
.L_x_15595:
[----:B------:R-:W-:Y:S01]  /*1d660*/  MOV R13, R40 ;  /* 0x00000028000d7202 */ /* 0x000fe20000000f00 */
[----:B------:R-:W-:Y:S02]  /*1d670*/  IMAD.MOV.U32 R12, RZ, RZ, RZ ;  /* 0x000000ffff0c7224 */ /* 0x000fe400078e00ff */
[----:B------:R-:W-:Y:S02]  /*1d680*/  IMAD.MOV.U32 R11, RZ, RZ, 0x181f ;  /* 0x0000181fff0b7424 */ /* 0x000fe400078e00ff */
[----:B------:R-:W-:Y:S02]  /*1d690*/  IMAD.MOV.U32 R15, RZ, RZ, -0x1 ;  /* 0xffffffffff0f7424 */ /* 0x000fe400078e00ff */
[----:B------:R-:W-:-:S07]  /*1d6a0*/  IMAD.IADD R41, R47, 0x1, R49 ;  /* 0x000000012f297824 */ /* 0x000fce00078e0231 */
[----:B-----5:R-:W-:Y:S05]  /*1d6b0*/  WARPSYNC.COLLECTIVE R15, `(.L_x_15779) ;  /* 0x000000000f087348 */ /* 0x020fea0003c00000 */
[----:B------:R0:W1:Y:S02]  /*1d6c0*/  SHFL.IDX P6, R14, R13, R12, R11 ;  /* 0x0000000c0d0e7389 */ /* 0x00006400000c000b */
[----:B01---5:R-:W-:Y:S01]  /*1d6d0*/  ENDCOLLECTIVE ;  /* 0x000000000000791b */ /* 0x023fe20003800000 */
.L_x_15779:
[----:B------:R-:W-:Y:S02]  /*1d6e0*/  VIADD R20, R41, 0x30 ;  /* 0x0000003029147836 */ /* 0x000fe40000000000 */
[----:B------:R-:W-:Y:S02]  /*1d6f0*/  IMAD.MOV.U32 R13, RZ, RZ, R23 ;  /* 0x000000ffff0d7224 */ /* 0x000fe400078e0017 */
[----:B------:R-:W-:-:S07]  /*1d700*/  IMAD.MOV.U32 R0, RZ, RZ, R14 ;  /* 0x000000ffff007224 */ /* 0x000fce00078e000e */
[----:B------:R-:W-:Y:S05]  /*1d710*/  WARPSYNC.COLLECTIVE R15, `(.L_x_15780) ;  /* 0x000000000f087348 */ /* 0x000fea0003c00000 */
[----:B------:R0:W1:Y:S02]  /*1d720*/  SHFL.IDX P6, R14, R13, R12, R11 ;  /* 0x0000000c0d0e7389 */ /* 0x00006400000c000b */
[----:B01----:R-:W-:Y:S01]  /*1d730*/  ENDCOLLECTIVE ;  /* 0x000000000000791b */ /* 0x003fe20003800000 */
.L_x_15780:
[----:B------:R-:W-:Y:S02]  /*1d740*/  ULDC UR4, c[0x0][0xac8] ;  /* 0x0002b20000047ab9 */ /* 0x000fe40000000800 */
[----:B------:R-:W-:-:S04]  /*1d750*/  ISETP.GE.AND P0, PT, R43, UR4, PT ;  /* 0x000000042b007c0c */ /* 0x000fc8000bf06270 */
[CC--:B------:R-:W-:Y:S02]  /*1d760*/  ISETP.GE.OR P3, PT, R41.reuse, R44.reuse, P0 ;  /* 0x0000002c2900720c */ /* 0x0c0fe40000766670 */
[----:B------:R-:W-:Y:S02]  /*1d770*/  ISETP.GE.OR P4, PT, R20, R44, P0 ;  /* 0x0000002c1400720c */ /* 0x000fe40000786670 */
[----:B------:R-:W-:Y:S01]  /*1d780*/  IADD3 R20, R41, 0x60, RZ ;  /* 0x0000006029147810 */ /* 0x000fe20007ffe0ff */
[----:B------:R-:W-:-:S03]  /*1d790*/  IMAD.MOV.U32 R13, RZ, RZ, R40 ;  /* 0x000000ffff0d7224 */ /* 0x000fc600078e0028 */
[----:B------:R-:W-:Y:S01]  /*1d7a0*/  ISETP.GE.OR P2, PT, R20, R44, P0 ;  /* 0x0000002c1400720c */ /* 0x000fe20000746670 */
[----:B------:R-:W-:Y:S02]  /*1d7b0*/  IMAD.MOV.U32 R12, RZ, RZ, 0x1 ;  /* 0x00000001ff0c7424 */ /* 0x000fe400078e00ff */
[----:B------:R-:W-:-:S10]  /*1d7c0*/  IMAD.MOV.U32 R3, RZ, RZ, R14 ;  /* 0x000000ffff037224 */ /* 0x000fd400078e000e */
[----:B------:R-:W-:Y:S05]  /*1d7d0*/  WARPSYNC.COLLECTIVE R15, `(.L_x_15781) ;  /* 0x000000000f087348 */ /* 0x000fea0003c00000 */
[----:B------:R0:W1:Y:S02]  /*1d7e0*/  SHFL.IDX P6, R14, R13, R12, R11 ;  /* 0x0000000c0d0e7389 */ /* 0x00006400000c000b */
[----:B01----:R-:W-:Y:S01]  /*1d7f0*/  ENDCOLLECTIVE ;  /* 0x000000000000791b */ /* 0x003fe20003800000 */
.L_x_15781:
[----:B------:R-:W-:-:S04]  /*1d800*/  @!P3 LEA R28, P5, R43, R3, 0x1 ;  /* 0x000000032b1cb211 */ /* 0x000fc800078a08ff */
[----:B------:R-:W-:Y:S01]  /*1d810*/  @!P3 LEA.HI.X R3, R43, R0, R42, 0x1, P5 ;  /* 0x000000002b03b211 */ /* 0x000fe200028f0c2a */
[----:B------:R-:W-:Y:S01]  /*1d820*/  IMAD.MOV.U32 R13, RZ, RZ, R23 ;  /* 0x000000ffff0d7224 */ /* 0x000fe200078e0017 */
[----:B------:R-:W-:-:S07]  /*1d830*/  MOV R8, R14 ;  /* 0x0000000e00087202 */ /* 0x000fce0000000f00 */
[----:B------:R-:W-:Y:S05]  /*1d840*/  WARPSYNC.COLLECTIVE R15, `(.L_x_15782) ;  /* 0x000000000f087348 */ /* 0x000fea0003c00000 */
[----:B------:R0:W1:Y:S02]  /*1d850*/  SHFL.IDX P6, R14, R13, R12, R11 ;  /* 0x0000000c0d0e7389 */ /* 0x00006400000c000b */
[----:B01----:R-:W-:Y:S01]  /*1d860*/  ENDCOLLECTIVE ;  /* 0x000000000000791b */ /* 0x003fe20003800000 */
.L_x_15782:
[----:B------:R-:W-:Y:S02]  /*1d870*/  IMAD.MOV.U32 R13, RZ, RZ, R40 ;  /* 0x000000ffff0d7224 */ /* 0x000fe400078e0028 */
[----:B------:R-:W-:Y:S02]  /*1d880*/  IMAD.MOV.U32 R12, RZ, RZ, 0x2 ;  /* 0x00000002ff0c7424 */ /* 0x000fe400078e00ff */
[----:B------:R-:W-:-:S07]  /*1d890*/  IMAD.MOV.U32 R9, RZ, RZ, R14 ;  /* 0x000000ffff097224 */ /* 0x000fce00078e000e */
[----:B------:R-:W-:Y:S05]  /*1d8a0*/  WARPSYNC.COLLECTIVE R15, `(.L_x_15783) ;  /* 0x000000000f087348 */ /* 0x000fea0003c00000 */
[----:B------:R0:W1:Y:S02]  /*1d8b0*/  SHFL.IDX P6, R14, R13, R12, R11 ;  /* 0x0000000c0d0e7389 */ /* 0x00006400000c000b */
[----:B01----:R-:W-:Y:S01]  /*1d8c0*/  ENDCOLLECTIVE ;  /* 0x000000000000791b */ /* 0x003fe20003800000 */
.L_x_15783:
        /* <DEDUP_REMOVED lines=11> */
.L_x_15784:
[----:B------:R-:W-:Y:S02]  /*1d980*/  IMAD.MOV.U32 R13, RZ, RZ, R40 ;  /* 0x000000ffff0d7224 */ /* 0x000fe400078e0028 */
[----:B------:R-:W-:Y:S01]  /*1d990*/  IMAD.MOV.U32 R12, RZ, RZ, 0x3 ;  /* 0x00000003ff0c7424 */ /* 0x000fe200078e00ff */
[----:B------:R-:W-:-:S13]  /*1d9a0*/  @!P2 LEA R45, P5, R43, R14, 0x1 ;  /* 0x0000000e2b2da211 */ /* 0x000fda00078a08ff */
[----:B------:R-:W-:Y:S05]  /*1d9b0*/  WARPSYNC.COLLECTIVE R15, `(.L_x_15785) ;  /* 0x000000000f087348 */ /* 0x000fea0003c00000 */
[----:B------:R0:W1:Y:S02]  /*1d9c0*/  SHFL.IDX P6, R14, R13, R12, R11 ;  /* 0x0000000c0d0e7389 */ /* 0x00006400000c000b */
[----:B01----:R-:W-:Y:S01]  /*1d9d0*/  ENDCOLLECTIVE ;  /* 0x000000000000791b */ /* 0x003fe20003800000 */
.L_x_15785:
        /* <DEDUP_REMOVED lines=9> */
.L_x_15786:
[----:B------:R-:W-:Y:S05]  /*1da70*/  BRA `(.L_x_15787) ;  /* 0xffffff5800747947 */ /* 0x000fea000383ffff */
.L_x_15597:
[----:B------:R-:W-:Y:S01]  /*1da80*/  MOV R13, R4 ;  /* 0x00000004000d7202 */ /* 0x000fe20000000f00 */
[----:B------:R-:W-:Y:S02]  /*1da90*/  IMAD.MOV.U32 R12, RZ, RZ, RZ ;  /* 0x000000ffff0c7224 */ /* 0x000fe400078e00ff */
[----:B------:R-:W-:Y:S02]  /*1daa0*/  IMAD.MOV.U32 R11, RZ, RZ, 0x1c1f ;  /* 0x00001c1fff0b7424 */ /* 0x000fe400078e00ff */
[----:B------:R-:W-:-:S07]  /*1dab0*/  IMAD.MOV.U32 R15, RZ, RZ, -0x1 ;  /* 0xffffffffff0f7424 */ /* 0x000fce00078e00ff */
[----:B------:R-:W-:Y:S05]  /*1dac0*/  WARPSYNC.COLLECTIVE R15, `(.L_x_15788) ;  /* 0x000000000f087348 */ /* 0x000fea0003c00000 */
[----:B------:R0:W1:Y:S02]  /*1dad0*/  SHFL.IDX P6, R14, R13, R12, R11 ;  /* 0x0000000c0d0e7389 */ /* 0x00006400000c000b */
[----:B01----:R-:W-:Y:S01]  /*1dae0*/  ENDCOLLECTIVE ;  /* 0x000000000000791b */ /* 0x003fe20003800000 */
.L_x_15788:
[----:B------:R-:W-:Y:S02]  /*1daf0*/  IMAD.MOV.U32 R13, RZ, RZ, R0 ;  /* 0x000000ffff0d7224 */ /* 0x000fe400078e0000 */
[----:B------:R-:W-:-:S07]  /*1db00*/  IMAD.MOV.U32 R3, RZ, RZ, R14 ;  /* 0x000000ffff037224 */ /* 0x000fce00078e000e */
[----:B------:R-:W-:Y:S05]  /*1db10*/  WARPSYNC.COLLECTIVE R15, `(.L_x_15789) ;  /* 0x000000000f087348 */ /* 0x000fea0003c00000 */
[----:B------:R0:W1:Y:S02]  /*1db20*/  SHFL.IDX P6, R14, R13, R12, R11 ;  /* 0x0000000c0d0e7389 */ /* 0x00006400000c000b */
[----:B01----:R-:W-:Y:S01]  /*1db30*/  ENDCOLLECTIVE ;  /* 0x000000000000791b */ /* 0x003fe20003800000 */
.L_x_15789:
[----:B------:R-:W-:Y:S05]  /*1db40*/  BRA `(.L_x_15790) ;  /* 0xffffff5c00507947 */ /* 0x000fea000383ffff */
.L_x_15600:
        /* <DEDUP_REMOVED lines=8> */
.L_x_15792:
[----:B------:R-:W-:Y:S05]  /*1dbd0*/  BSYNC B1 ;  /* 0x0000000000017941 */ /* 0x000fea0003800000 */
.L_x_15791:
        /* <DEDUP_REMOVED lines=8> */
.L_x_15793:
[----:B------:R-:W-:Y:S05]  /*1dc60*/  BRA `(.L_x_15794) ;  /* 0xffffff5c00ac7947 */ /* 0x000fea000383ffff */
.L_x_15604:
[----:B------:R-:W-:Y:S01]  /*1dc70*/  IMAD.MOV.U32 R13, RZ, RZ, R20 ;  /* 0x000000ffff0d7224 */ /* 0x000fe200078e0014 */
[----:B------:R-:W-:Y:S01]  /*1dc80*/  MOV R15, 0xffffffff ;  /* 0xffffffff000f7802 */ /* 0x000fe20000000f00 */
[----:B------:R-:W-:Y:S02]  /*1dc90*/  IMAD.MOV.U32 R12, RZ, RZ, RZ ;  /* 0x000000ffff0c7224 */ /* 0x000fe400078e00ff */
[----:B------:R-:W-:Y:S02]  /*1dca0*/  IMAD.MOV.U32 R11, RZ, RZ, 0x181f ;  /* 0x0000181fff0b7424 */ /* 0x000fe400078e00ff */
[----:B------:R-:W-:Y:S01]  /*1dcb0*/  IMAD R21, R24, R25, RZ ;  /* 0x0000001918157224 */ /* 0x000fe200078e02ff */
[----:B------:R-:W-:-:S07]  /*1dcc0*/  IADD3 R24, R27, R28, RZ ;  /* 0x0000001c1b187210 */ /* 0x000fce0007ffe0ff */
[----:B------:R-:W-:Y:S05]  /*1dcd0*/  WARPSYNC.COLLECTIVE R15, `(.L_x_15795) ;  /* 0x000000000f087348 */ /* 0x000fea0003c00000 */
[----:B------:R0:W1:Y:S02]  /*1dce0*/  SHFL.IDX P6, R14, R13, R12, R11 ;  /* 0x0000000c0d0e7389 */ /* 0x00006400000c000b */
[----:B01----:R-:W-:Y:S01]  /*1dcf0*/  ENDCOLLECTIVE ;  /* 0x000000000000791b */ /* 0x003fe20003800000 */
.L_x_15795:
[C---:B------:R-:W-:Y:S01]  /*1dd00*/  ISETP.GE.OR P3, PT, R24.reuse, R21, P0 ;  /* 0x000000151800720c */ /* 0x040fe20000766670 */
[----:B------:R-:W-:-:S05]  /*1dd10*/  VIADD R8, R24, 0x30 ;  /* 0x0000003018087836 */ /* 0x000fca0000000000 */
        /* <DEDUP_REMOVED lines=8> */
.L_x_15796:
[----:B------:R-:W-:Y:S02]  /*1dda0*/  IMAD.MOV.U32 R13, RZ, RZ, R20 ;  /* 0x000000ffff0d7224 */ /* 0x000fe400078e0014 */
[----:B------:R-:W-:Y:S02]  /*1ddb0*/  IMAD.MOV.U32 R12, RZ, RZ, 0x1 ;  /* 0x00000001ff0c7424 */ /* 0x000fe400078e00ff */
[----:B------:R-:W-:-:S07]  /*1ddc0*/  IMAD.MOV.U32 R3, RZ, RZ, R14 ;  /* 0x000000ffff037224 */ /* 0x000fce00078e000e */
[----:B------:R-:W-:Y:S05]  /*1ddd0*/  WARPSYNC.COLLECTIVE R15, `(.L_x_15797) ;  /* 0x000000000f087348 */ /* 0x000fea0003c00000 */
[----:B------:R0:W1:Y:S02]  /*1dde0*/  SHFL.IDX P6, R14, R13, R12, R11 ;  /* 0x0000000c0d0e7389 */ /* 0x00006400000c000b */
[----:B01----:R-:W-:Y:S01]  /*1ddf0*/  ENDCOLLECTIVE ;  /* 0x000000000000791b */ /* 0x003fe20003800000 */
.L_x_15797:
[----:B------:R-:W-:-:S04]  /*1de00*/  @!P3 LEA R10, P5, R43, R3, 0x1 ;  /* 0x000000032b0ab211 */ /* 0x000fc800078a08ff */
[----:B------:R-:W-:Y:S01]  /*1de10*/  @!P3 LEA.HI.X R3, R43, R0, R42, 0x1, P5 ;  /* 0x000000002b03b211 */ /* 0x000fe200028f0c2a */
[----:B------:R-:W-:Y:S02]  /*1de20*/  IMAD.MOV.U32 R13, RZ, RZ, R7 ;  /* 0x000000ffff0d7224 */ /* 0x000fe400078e0007 */
[----:B------:R-:W-:-:S07]  /*1de30*/  IMAD.MOV.U32 R4, RZ, RZ, R14 ;  /* 0x000000ffff047224 */ /* 0x000fce00078e000e */
[----:B------:R-:W-:Y:S05]  /*1de40*/  WARPSYNC.COLLECTIVE R15, `(.L_x_15798) ;  /* 0x000000000f087348 */ /* 0x000fea0003c00000 */
[----:B------:R0:W1:Y:S02]  /*1de50*/  SHFL.IDX P6, R14, R13, R12, R11 ;  /* 0x0000000c0d0e7389 */ /* 0x00006400000c000b */
[----:B01----:R-:W-:Y:S01]  /*1de60*/  ENDCOLLECTIVE ;  /* 0x000000000000791b */ /* 0x003fe20003800000 */
.L_x_15798:
[----:B------:R-:W-:Y:S02]  /*1de70*/  IMAD.MOV.U32 R13, RZ, RZ, R20 ;  /* 0x000000ffff0d7224 */ /* 0x000fe400078e0014 */
[----:B------:R-:W-:Y:S02]  /*1de80*/  IMAD.MOV.U32 R12, RZ, RZ, 0x2 ;  /* 0x00000002ff0c7424 */ /* 0x000fe400078e00ff */
[----:B------:R-:W-:-:S07]  /*1de90*/  IMAD.MOV.U32 R5, RZ, RZ, R14 ;  /* 0x000000ffff057224 */ /* 0x000fce00078e000e */
[----:B------:R-:W-:Y:S05]  /*1dea0*/  WARPSYNC.COLLECTIVE R15, `(.L_x_15799) ;  /* 0x000000000f087348 */ /* 0x000fea0003c00000 */
[----:B------:R0:W1:Y:S02]  /*1deb0*/  SHFL.IDX P6, R14, R13, R12, R11 ;  /* 0x0000000c0d0e7389 */ /* 0x00006400000c000b */
[----:B01----:R-:W-:Y:S01]  /*1dec0*/  ENDCOLLECTIVE ;  /* 0x000000000000791b */ /* 0x003fe20003800000 */
.L_x_15799:
[----:B------:R-:W-:-:S04]  /*1ded0*/  @!P4 LEA R8, P1, R43, R5, 0x1 ;  /* 0x000000052b08c211 */ /* 0x000fc800078208ff */
[----:B------:R-:W-:Y:S01]  /*1dee0*/  @!P4 LEA.HI.X R9, R43, R4, R42, 0x1, P1 ;  /* 0x000000042b09c211 */ /* 0x000fe200008f0c2a */
[----:B------:R-:W-:Y:S02]  /*1def0*/  IMAD.MOV.U32 R13, RZ, RZ, R7 ;  /* 0x000000ffff0d7224 */ /* 0x000fe400078e0007 */
[----:B------:R-:W-:-:S07]  /*1df00*/  IMAD.MOV.U32 R6, RZ, RZ, R14 ;  /* 0x000000ffff067224 */ /* 0x000fce00078e000e */
[----:B------:R-:W-:Y:S05]  /*1df10*/  WARPSYNC.COLLECTIVE R15, `(.L_x_15800) ;  /* 0x000000000f087348 */ /* 0x000fea0003c00000 */
[----:B------:R0:W1:Y:S02]  /*1df20*/  SHFL.IDX P6, R14, R13, R12, R11 ;  /* 0x0000000c0d0e7389 */ /* 0x00006400000c000b */
[----:B01----:R-:W-:Y:S01]  /*1df30*/  ENDCOLLECTIVE ;  /* 0x000000000000791b */ /* 0x003fe20003800000 */
.L_x_15800:
[----:B------:R-:W-:Y:S01]  /*1df40*/  @!P3 IMAD.MOV.U32 R11, RZ, RZ, R3 ;  /* 0x000000ffff0bb224 */ /* 0x000fe200078e0003 */
[----:B------:R-:W-:Y:S01]  /*1df50*/  MOV R12, 0x3 ;  /* 0x00000003000c7802 */ /* 0x000fe20000000f00 */
[----:B------:R-:W-:-:S03]  /*1df60*/  IMAD.MOV.U32 R13, RZ, RZ, R20 ;  /* 0x000000ffff0d7224 */ /* 0x000fc600078e0014 */
        /* <DEDUP_REMOVED lines=9> */
.L_x_15801:
[----:B------:R0:W-:Y:S01]  /*1e000*/  @!P2 ST.E.128 desc[UR40][R4.64], RZ ;  /* 0x000000ff0400a985 */ /* 0x0001e2000c101d28 */
[----:B------:R-:W-:Y:S02]  /*1e010*/  IMAD.MOV.U32 R13, RZ, RZ, R7 ;  /* 0x000000ffff0d7224 */ /* 0x000fe400078e0007 */
[----:B------:R-:W-:-:S07]  /*1e020*/  IMAD.MOV.U32 R0, RZ, RZ, R14 ;  /* 0x000000ffff007224 */ /* 0x000fce00078e000e */
[----:B0-----:R-:W-:Y:S05]  /*1e030*/  WARPSYNC.COLLECTIVE R15, `(.L_x_15802) ;  /* 0x000000000f087348 */ /* 0x001fea0003c00000 */
[----:B------:R1:W2:Y:S02]  /*1e040*/  SHFL.IDX P6, R14, R13, R12, R11 ;  /* 0x0000000c0d0e7389 */ /* 0x0002a400000c000b */
[----:B012---:R-:W-:Y:S01]  /*1e050*/  ENDCOLLECTIVE ;  /* 0x000000000000791b */ /* 0x007fe20003800000 */
.L_x_15802:
[----:B------:R-:W-:Y:S05]  /*1e060*/  BRA `(.L_x_15803) ;  /* 0xffffff6400bc7947 */ /* 0x000fea000383ffff */
.L_x_15623:
        /* <DEDUP_REMOVED lines=11> */
.L_x_15805:
[----:B------:R-:W-:Y:S05]  /*1e120*/  BSYNC B1 ;  /* 0x0000000000017941 */ /* 0x000fea0003800000 */
.L_x_15804:
[----:B------:R-:W-:Y:S05]  /*1e130*/  BRA `(.L_x_15806) ;  /* 0xffffff8000a87947 */ /* 0x000fea000383ffff */
.L_x_15625:
[----:B------:R-:W-:Y:S01]  /*1e140*/  BSSY B1, `(.L_x_15807) ;  /* 0x0000006000017945 */ /* 0x000fe20003800000 */
[----:B------:R-:W-:-:S07]  /*1e150*/  MOV R15, 0xffffffff ;  /* 0xffffffff000f7802 */ /* 0x000fce0000000f00 */
[----:B012---:R-:W-:Y:S05]  /*1e160*/  WARPSYNC.COLLECTIVE R15, `(.L_x_15808) ;  /* 0x000000000f0c7348 */ /* 0x007fea0003c00000 */
[----:B------:R-:W-:Y:S02]  /*1e170*/  ELECT P6, UR62, PT ;  /* 0x00000000003e782f */ /* 0x000fe400038c0000 */
[----:B------:R-:W-:Y:S01]  /*1e180*/  MOV R14, UR62 ;  /* 0x0000003e000e7c02 */ /* 0x000fe20008000f00 */
[----:B012---:R-:W-:Y:S10]  /*1e190*/  ENDCOLLECTIVE ;  /* 0x000000000000791b */ /* 0x007ff40003800000 */
.L_x_15808:
[----:B------:R-:W-:Y:S05]  /*1e1a0*/  BSYNC B1 ;  /* 0x0000000000017941 */ /* 0x000fea0003800000 */
.L_x_15807:
[----:B------:R-:W-:Y:S05]  /*1e1b0*/  BRA `(.L_x_15624) ;  /* 0xffffff8000a07947 */ /* 0x000fea000383ffff */
.L_x_15627:
[----:B--2---:R2:W3:Y:S02]  /*1e1c0*/  SYNCS.PHASECHK.TRANS64.TRYWAIT P0, [R16+URZ+0x16820], R6 ;  /* 0x01682006100075a7 */ /* 0x0044e4000800017f */
[----:B---3--:R-:W-:Y:S05]  /*1e1d0*/  @!P0 NANOSLEEP.SYNCS 0x989680 ;  /* 0x009896800000895d */ /* 0x008fea0003900000 */
[----:B------:R-:W3:Y:S02]  /*1e1e0*/  @!P0 SYNCS.PHASECHK.TRANS64 P0, [R16+URZ+0x16820], R6 ;  /* 0x01682006100085a7 */ /* 0x000ee4000800007f */
[----:B---3--:R-:W-:Y:S05]  /*1e1f0*/  @!P0 BRA `(.L_x_15627) ;  /* 0xfffffffc00f08947 */ /* 0x008fea000383ffff */
[----:B------:R-:W-:Y:S05]  /*1e200*/  BRA `(.L_x_15809) ;  /* 0xffffff8000b07947 */ /* 0x000fea000383ffff */
.L_x_15631:
[----:B--2---:R2:W3:Y:S02]  /*1e210*/  SYNCS.PHASECHK.TRANS64.TRYWAIT P0, [R6+URZ+0x168a0], R7 ;  /* 0x0168a007060075a7 */ /* 0x0044e4000800017f */
[----:B---3--:R-:W-:Y:S05]  /*1e220*/  @!P0 NANOSLEEP.SYNCS 0x989680 ;  /* 0x009896800000895d */ /* 0x008fea0003900000 */
[----:B------:R-:W3:Y:S02]  /*1e230*/  @!P0 SYNCS.PHASECHK.TRANS64 P0, [R6+URZ+0x168a0], R7 ;  /* 0x0168a007060085a7 */ /* 0x000ee4000800007f */
[----:B---3--:R-:W-:Y:S05]  /*1e240*/  @!P0 BRA `(.L_x_15631) ;  /* 0xfffffffc00f08947 */ /* 0x008fea000383ffff */
[----:B------:R-:W-:Y:S05]  /*1e250*/  BRA `(.L_x_15810) ;  /* 0xffffff8000cc7947 */ /* 0x000fea000383ffff */
.L_x_15636:
[----:B0-----:R0:W1:Y:S02]  /*1e260*/  SYNCS.PHASECHK.TRANS64.TRYWAIT P0, [R6+URZ+0x168c0], R7 ;  /* 0x0168c007060075a7 */ /* 0x001064000800017f */
[----:B-1----:R-:W-:Y:S05]  /*1e270*/  @!P0 NANOSLEEP.SYNCS 0x989680 ;  /* 0x009896800000895d */ /* 0x002fea0003900000 */
[----:B------:R-:W1:Y:S02]  /*1e280*/  @!P0 SYNCS.PHASECHK.TRANS64 P0, [R6+URZ+0x168c0], R7 ;  /* 0x0168c007060085a7 */ /* 0x000e64000800007f */
[----:B-1----:R-:W-:Y:S05]  /*1e290*/  @!P0 BRA `(.L_x_15636) ;  /* 0xfffffffc00f08947 */ /* 0x002fea000383ffff */
[----:B------:R-:W-:Y:S05]  /*1e2a0*/  BRA `(.L_x_15811) ;  /* 0xffffff84004c7947 */ /* 0x000fea000383ffff */
.L_x_15643:
[----:B0-----:R0:W3:Y:S02]  /*1e2b0*/  SYNCS.PHASECHK.TRANS64.TRYWAIT P1, [R6+URZ+0x168a0], R7 ;  /* 0x0168a007060075a7 */ /* 0x0010e4000802017f */
[----:B---3--:R-:W-:Y:S05]  /*1e2c0*/  @!P1 NANOSLEEP.SYNCS 0x989680 ;  /* 0x009896800000995d */ /* 0x008fea0003900000 */
[----:B------:R-:W3:Y:S02]  /*1e2d0*/  @!P1 SYNCS.PHASECHK.TRANS64 P1, [R6+URZ+0x168a0], R7 ;  /* 0x0168a007060095a7 */ /* 0x000ee4000802007f */
[----:B---3--:R-:W-:Y:S05]  /*1e2e0*/  @!P1 BRA `(.L_x_15643) ;  /* 0xfffffffc00f09947 */ /* 0x008fea000383ffff */
[----:B------:R-:W-:Y:S05]  /*1e2f0*/  BRA `(.L_x_15812) ;  /* 0xffffff8800187947 */ /* 0x000fea000383ffff */
.L_x_15648:
[----:B-1----:R1:W2:Y:S02]  /*1e300*/  SYNCS.PHASECHK.TRANS64.TRYWAIT P1, [R6+URZ+0x168c0], R7 ;  /* 0x0168c007060075a7 */ /* 0x0022a4000802017f */
[----:B--2---:R-:W-:Y:S05]  /*1e310*/  @!P1 NANOSLEEP.SYNCS 0x989680 ;  /* 0x009896800000995d */ /* 0x004fea0003900000 */
[----:B------:R-:W2:Y:S02]  /*1e320*/  @!P1 SYNCS.PHASECHK.TRANS64 P1, [R6+URZ+0x168c0], R7 ;  /* 0x0168c007060095a7 */ /* 0x000ea4000802007f */
[----:B--2---:R-:W-:Y:S05]  /*1e330*/  @!P1 BRA `(.L_x_15648) ;  /* 0xfffffffc00f09947 */ /* 0x004fea000383ffff */
[----:B------:R-:W-:Y:S05]  /*1e340*/  BRA `(.L_x_15813) ;  /* 0xffffff8800907947 */ /* 0x000fea000383ffff */
.L_x_15663:
        /* <DEDUP_REMOVED lines=11> */
.L_x_15815:
[----:B------:R-:W-:Y:S05]  /*1e400*/  BSYNC B0 ;  /* 0x0000000000007941 */ /* 0x000fea0003800000 */
.L_x_15814:
[----:B------:R-:W-:Y:S05]  /*1e410*/  BRA `(.L_x_15816) ;  /* 0xffffff9400dc7947 */ /* 0x000fea000383ffff */
.L_x_15666:
[----:B0-----:R0:W1:Y:S02]  /*1e420*/  SYNCS.PHASECHK.TRANS64.TRYWAIT P0, [R3+URZ+0x16840], R4 ;  /* 0x01684004030075a7 */ /* 0x001064000800017f */
[----:B-1----:R-:W-:Y:S05]  /*1e430*/  @!P0 NANOSLEEP.SYNCS 0x989680 ;  /* 0x009896800000895d */ /* 0x002fea0003900000 */
[----:B------:R-:W1:Y:S02]  /*1e440*/  @!P0 SYNCS.PHASECHK.TRANS64 P0, [R3+URZ+0x16840], R4 ;  /* 0x01684004030085a7 */ /* 0x000e64000800007f */
[----:B-1----:R-:W-:Y:S05]  /*1e450*/  @!P0 BRA `(.L_x_15666) ;  /* 0xfffffffc00f08947 */ /* 0x002fea000383ffff */
[----:B------:R-:W-:Y:S05]  /*1e460*/  BRA `(.L_x_15817) ;  /* 0xffffff98002c7947 */ /* 0x000fea000383ffff */
.L_x_15667:
        /* <DEDUP_REMOVED lines=8> */
.L_x_15819:
[----:B------:R-:W-:Y:S05]  /*1e4f0*/  BSYNC B0 ;  /* 0x0000000000007941 */ /* 0x000fea0003800000 */
.L_x_15818:
        /* <DEDUP_REMOVED lines=9> */
.L_x_15820:
[----:B------:R-:W-:Y:S01]  /*1e590*/  IMAD.MOV.U32 R13, RZ, RZ, R2 ;  /* 0x000000ffff0d7224 */ /* 0x000fe200078e0002 */
[----:B------:R-:W-:Y:S01]  /*1e5a0*/  MOV R12, 0x1 ;  /* 0x00000001000c7802 */ /* 0x000fe20000000f00 */
[----:B------:R-:W-:-:S07]  /*1e5b0*/  IMAD.MOV.U32 R7, RZ, RZ, R14 ;  /* 0x000000ffff077224 */ /* 0x000fce00078e000e */
[----:B------:R-:W-:Y:S05]  /*1e5c0*/  WARPSYNC.COLLECTIVE R15, `(.L_x_15821) ;  /* 0x000000000f087348 */ /* 0x000fea0003c00000 */
[----:B------:R0:W1:Y:S02]  /*1e5d0*/  SHFL.IDX P6, R14, R13, R12, R11 ;  /* 0x0000000c0d0e7389 */ /* 0x00006400000c000b */
[----:B01----:R-:W-:Y:S01]  /*1e5e0*/  ENDCOLLECTIVE ;  /* 0x000000000000791b */ /* 0x003fe20003800000 */
.L_x_15821:
        /* <DEDUP_REMOVED lines=15> */
.L_x_15822:
[----:B------:R-:W-:Y:S02]  /*1e6e0*/  @P0 IMAD R8, R5, 0x2, R16 ;  /* 0x0000000205080824 */ /* 0x000fe400078e0210 */
[----:B------:R-:W-:Y:S02]  /*1e6f0*/  IMAD.MOV.U32 R13, RZ, RZ, R2 ;  /* 0x000000ffff0d7224 */ /* 0x000fe400078e0002 */
[----:B------:R-:W-:Y:S02]  /*1e700*/  IMAD.MOV.U32 R12, RZ, RZ, 0x2 ;  /* 0x00000002ff0c7424 */ /* 0x000fe400078e00ff */
[----:B------:R-:W-:-:S07]  /*1e710*/  IMAD.MOV.U32 R7, RZ, RZ, R14 ;  /* 0x000000ffff077224 */ /* 0x000fce00078e000e */
[----:B------:R-:W-:Y:S05]  /*1e720*/  WARPSYNC.COLLECTIVE R15, `(.L_x_15823) ;  /* 0x000000000f087348 */ /* 0x000fea0003c00000 */
[----:B------:R0:W1:Y:S02]  /*1e730*/  SHFL.IDX P6, R14, R13, R12, R11 ;  /* 0x0000000c0d0e7389 */ /* 0x00006400000c000b */
[----:B01----:R-:W-:Y:S01]  /*1e740*/  ENDCOLLECTIVE ;  /* 0x000000000000791b */ /* 0x003fe20003800000 */
.L_x_15823:
        /* <DEDUP_REMOVED lines=15> */
.L_x_15824:
[----:B------:R-:W-:Y:S02]  /*1e840*/  @P0 IMAD R8, R5, 0x2, R16 ;  /* 0x0000000205080824 */ /* 0x000fe400078e0210 */
[----:B------:R-:W-:Y:S02]  /*1e850*/  IMAD.MOV.U32 R13, RZ, RZ, R2 ;  /* 0x000000ffff0d7224 */ /* 0x000fe400078e0002 */
[----:B------:R-:W-:Y:S02]  /*1e860*/  IMAD.MOV.U32 R12, RZ, RZ, 0x3 ;  /* 0x00000003ff0c7424 */ /* 0x000fe400078e00ff */
[----:B------:R-:W-:-:S07]  /*1e870*/  IMAD.MOV.U32 R7, RZ, RZ, R14 ;  /* 0x000000ffff077224 */ /* 0x000fce00078e000e */
[----:B------:R-:W-:Y:S05]  /*1e880*/  WARPSYNC.COLLECTIVE R15, `(.L_x_15825) ;  /* 0x000000000f087348 */ /* 0x000fea0003c00000 */
[----:B------:R0:W1:Y:S02]  /*1e890*/  SHFL.IDX P6, R14, R13, R12, R11 ;  /* 0x0000000c0d0e7389 */ /* 0x00006400000c000b */
[----:B01----:R-:W-:Y:S01]  /*1e8a0*/  ENDCOLLECTIVE ;  /* 0x000000000000791b */ /* 0x003fe20003800000 */
.L_x_15825:
        /* <DEDUP_REMOVED lines=15> */
.L_x_15826:
[----:B------:R-:W-:Y:S02]  /*1e9a0*/  @P0 IMAD R8, R5, 0x2, R16 ;  /* 0x0000000205080824 */ /* 0x000fe400078e0210 */
[----:B------:R-:W-:Y:S02]  /*1e9b0*/  IMAD.MOV.U32 R13, RZ, RZ, R2 ;  /* 0x000000ffff0d7224 */ /* 0x000fe400078e0002 */
[----:B------:R-:W-:Y:S02]  /*1e9c0*/  IMAD.MOV.U32 R12, RZ, RZ, 0x4 ;  /* 0x00000004ff0c7424 */ /* 0x000fe400078e00ff */
[----:B------:R-:W-:-:S07]  /*1e9d0*/  IMAD.MOV.U32 R7, RZ, RZ, R14 ;  /* 0x000000ffff077224 */ /* 0x000fce00078e000e */
[----:B------:R-:W-:Y:S05]  /*1e9e0*/  WARPSYNC.COLLECTIVE R15, `(.L_x_15827) ;  /* 0x000000000f087348 */ /* 0x000fea0003c00000 */
[----:B------:R0:W1:Y:S02]  /*1e9f0*/  SHFL.IDX P6, R14, R13, R12, R11 ;  /* 0x0000000c0d0e7389 */ /* 0x00006400000c000b */
[----:B01----:R-:W-:Y:S01]  /*1ea00*/  ENDCOLLECTIVE ;  /* 0x000000000000791b */ /* 0x003fe20003800000 */
.L_x_15827:
        /* <DEDUP_REMOVED lines=15> */
.L_x_15828:
[----:B------:R-:W-:Y:S01]  /*1eb00*/  @P0 IMAD R8, R5, 0x2, R16 ;  /* 0x0000000205080824 */ /* 0x000fe200078e0210 */
[----:B------:R-:W-:Y:S01]  /*1eb10*/  MOV R13, R2 ;  /* 0x00000002000d7202 */ /* 0x000fe20000000f00 */
[----:B------:R-:W-:Y:S02]  /*1eb20*/  IMAD.MOV.U32 R12, RZ, RZ, 0x5 ;  /* 0x00000005ff0c7424 */ /* 0x000fe400078e00ff */
[----:B------:R-:W-:-:S07]  /*1eb30*/  IMAD.MOV.U32 R7, RZ, RZ, R14 ;  /* 0x000000ffff077224 */ /* 0x000fce00078e000e */
[----:B------:R-:W-:Y:S05]  /*1eb40*/  WARPSYNC.COLLECTIVE R15, `(.L_x_15829) ;  /* 0x000000000f087348 */ /* 0x000fea0003c00000 */
[----:B------:R0:W1:Y:S02]  /*1eb50*/  SHFL.IDX P6, R14, R13, R12, R11 ;  /* 0x0000000c0d0e7389 */ /* 0x00006400000c000b */
[----:B01----:R-:W-:Y:S01]  /*1eb60*/  ENDCOLLECTIVE ;  /* 0x000000000000791b */ /* 0x003fe20003800000 */
.L_x_15829:
        /* <DEDUP_REMOVED lines=15> */
.L_x_15830:
[----:B------:R-:W-:Y:S02]  /*1ec60*/  @P0 IMAD R8, R5, 0x2, R16 ;  /* 0x0000000205080824 */ /* 0x000fe400078e0210 */
[----:B------:R-:W-:Y:S02]  /*1ec70*/  IMAD.MOV.U32 R13, RZ, RZ, R2 ;  /* 0x000000ffff0d7224 */ /* 0x000fe400078e0002 */
[----:B------:R-:W-:Y:S02]  /*1ec80*/  IMAD.MOV.U32 R12, RZ, RZ, 0x6 ;  /* 0x00000006ff0c7424 */ /* 0x000fe400078e00ff */
[----:B------:R-:W-:-:S07]  /*1ec90*/  IMAD.MOV.U32 R7, RZ, RZ, R14 ;  /* 0x000000ffff077224 */ /* 0x000fce00078e000e */
[----:B------:R-:W-:Y:S05]  /*1eca0*/  WARPSYNC.COLLECTIVE R15, `(.L_x_15831) ;  /* 0x000000000f087348 */ /* 0x000fea0003c00000 */
[----:B------:R0:W1:Y:S02]  /*1ecb0*/  SHFL.IDX P6, R14, R13, R12, R11 ;  /* 0x0000000c0d0e7389 */ /* 0x00006400000c000b */
[----:B01----:R-:W-:Y:S01]  /*1ecc0*/  ENDCOLLECTIVE ;  /* 0x000000000000791b */ /* 0x003fe20003800000 */
.L_x_15831:
        /* <DEDUP_REMOVED lines=15> */
.L_x_15832:
[----:B------:R-:W-:Y:S02]  /*1edc0*/  @P0 IMAD R8, R5, 0x2, R16 ;  /* 0x0000000205080824 */ /* 0x000fe400078e0210 */
[----:B------:R-:W-:Y:S02]  /*1edd0*/  IMAD.MOV.U32 R13, RZ, RZ, R2 ;  /* 0x000000ffff0d7224 */ /* 0x000fe400078e0002 */
[----:B------:R-:W-:Y:S02]  /*1ede0*/  IMAD.MOV.U32 R12, RZ, RZ, 0x7 ;  /* 0x00000007ff0c7424 */ /* 0x000fe400078e00ff */
[----:B------:R-:W-:-:S07]  /*1edf0*/  IMAD.MOV.U32 R7, RZ, RZ, R14 ;  /* 0x000000ffff077224 */ /* 0x000fce00078e000e */
[----:B------:R-:W-:Y:S05]  /*1ee00*/  WARPSYNC.COLLECTIVE R15, `(.L_x_15833) ;  /* 0x000000000f087348 */ /* 0x000fea0003c00000 */
[----:B------:R0:W1:Y:S02]  /*1ee10*/  SHFL.IDX P6, R14, R13, R12, R11 ;  /* 0x0000000c0d0e7389 */ /* 0x00006400000c000b */
[----:B01----:R-:W-:Y:S01]  /*1ee20*/  ENDCOLLECTIVE ;  /* 0x000000000000791b */ /* 0x003fe20003800000 */
.L_x_15833:
        /* <DEDUP_REMOVED lines=10> */
.L_x_15834:
[----:B------:R-:W-:Y:S01]  /*1eed0*/  @!PT LDS RZ, [RZ] ;  /* 0x00000000fffff984 */ /* 0x000fe20000000800 */
[----:B------:R-:W-:Y:S01]  /*1eee0*/  @!PT LDS RZ, [RZ] ;  /* 0x00000000fffff984 */ /* 0x000fe20000000800 */
[----:B------:R-:W-:Y:S01]  /*1eef0*/  @!PT LDS RZ, [RZ] ;  /* 0x00000000fffff984 */ /* 0x000fe20000000800 */
[----:B------:R1:W-:Y:S01]  /*1ef00*/  @P0 LDGSTS.E.BYPASS.LTC128B.128 [R8+0x11400], desc[UR40][R6.64], !P2 ;  /* 0x1140000006080fae */ /* 0x0003e2000d101d68 */
[----:B------:R-:W-:Y:S01]  /*1ef10*/  MOV R0, R14 ;  /* 0x0000000e00007202 */ /* 0x000fe20000000f00 */
[----:B------:R-:W-:Y:S06]  /*1ef20*/  BRA `(.L_x_15835) ;  /* 0xffffff94003c7947 */ /* 0x000fec000383ffff */
.L_x_15672:
        /* <DEDUP_REMOVED lines=9> */
.L_x_15836:
[C---:B------:R-:W-:Y:S02]  /*1efc0*/  ISETP.GE.AND P1, PT, R25.reuse, R3, PT ;  /* 0x000000031900720c */ /* 0x040fe40003f26270 */
[----:B------:R-:W-:Y:S01]  /*1efd0*/  IADD3 R8, R25, 0x10, RZ ;  /* 0x0000001019087810 */ /* 0x000fe20007ffe0ff */
[----:B------:R-:W-:Y:S02]  /*1efe0*/  IMAD.MOV.U32 R13, RZ, RZ, R2 ;  /* 0x000000ffff0d7224 */ /* 0x000fe400078e0002 */
[----:B------:R-:W-:-:S08]  /*1eff0*/  IMAD.MOV.U32 R7, RZ, RZ, R14 ;  /* 0x000000ffff077224 */ /* 0x000fd000078e000e */
[----:B------:R-:W-:Y:S05]  /*1f000*/  WARPSYNC.COLLECTIVE R15, `(.L_x_15837) ;  /* 0x000000000f087348 */ /* 0x000fea0003c00000 */
[----:B------:R0:W1:Y:S02]  /*1f010*/  SHFL.IDX P6, R14, R13, R12, R11 ;  /* 0x0000000c0d0e7389 */ /* 0x00006400000c000b */
[----:B01----:R-:W-:Y:S01]  /*1f020*/  ENDCOLLECTIVE ;  /* 0x000000000000791b */ /* 0x003fe20003800000 */
.L_x_15837:
[----:B------:R-:W-:Y:S02]  /*1f030*/  IMAD.MOV.U32 R13, RZ, RZ, R0 ;  /* 0x000000ffff0d7224 */ /* 0x000fe400078e0000 */
[----:B------:R-:W-:Y:S02]  /*1f040*/  IMAD.MOV.U32 R12, RZ, RZ, 0x1 ;  /* 0x00000001ff0c7424 */ /* 0x000fe400078e00ff */
[----:B------:R-:W-:-:S07]  /*1f050*/  IMAD.MOV.U32 R6, RZ, RZ, R14 ;  /* 0x000000ffff067224 */ /* 0x000fce00078e000e */
[----:B------:R-:W-:Y:S05]  /*1f060*/  WARPSYNC.COLLECTIVE R15, `(.L_x_15838) ;  /* 0x000000000f087348 */ /* 0x000fea0003c00000 */
[----:B------:R0:W1:Y:S02]  /*1f070*/  SHFL.IDX P6, R14, R13, R12, R11 ;  /* 0x0000000c0d0e7389 */ /* 0x00006400000c000b */
[----:B01----:R-:W-:Y:S01]  /*1f080*/  ENDCOLLECTIVE ;  /* 0x000000000000791b */ /* 0x003fe20003800000 */
.L_x_15838:
        /* <DEDUP_REMOVED lines=8> */
[----:B0-----:R-:W-:-:S12]  /*1f110*/  IMAD.MOV.U32 R6, RZ, RZ, R14 ;  /* 0x000000ffff067224 */ /* 0x001fd800078e000e */
[----:B------:R-:W-:Y:S05]  /*1f120*/  WARPSYNC.COLLECTIVE R15, `(.L_x_15839) ;  /* 0x000000000f087348 */ /* 0x000fea0003c00000 */
[----:B------:R0:W1:Y:S02]  /*1f130*/  SHFL.IDX P6, R14, R13, R12, R11 ;  /* 0x0000000c0d0e7389 */ /* 0x00006400000c000b */
[----:B01----:R-:W-:Y:S01]  /*1f140*/  ENDCOLLECTIVE ;  /* 0x000000000000791b */ /* 0x003fe20003800000 */
.L_x_15839:
[----:B------:R-:W-:Y:S01]  /*1f150*/  IMAD.MOV.U32 R13, RZ, RZ, R0 ;  /* 0x000000ffff0d7224 */ /* 0x000fe200078e0000 */
[----:B------:R-:W-:Y:S01]  /*1f160*/  MOV R12, 0x2 ;  /* 0x00000002000c7802 */ /* 0x000fe20000000f00 */
[----:B------:R-:W-:-:S07]  /*1f170*/  IMAD.MOV.U32 R7, RZ, RZ, R14 ;  /* 0x000000ffff077224 */ /* 0x000fce00078e000e */
[----:B------:R-:W-:Y:S05]  /*1f180*/  WARPSYNC.COLLECTIVE R15, `(.L_x_15840) ;  /* 0x000000000f087348 */ /* 0x000fea0003c00000 */
[----:B------:R0:W1:Y:S02]  /*1f190*/  SHFL.IDX P6, R14, R13, R12, R11 ;  /* 0x0000000c0d0e7389 */ /* 0x00006400000c000b */
[----:B01----:R-:W-:Y:S01]  /*1f1a0*/  ENDCOLLECTIVE ;  /* 0x000000000000791b */ /* 0x003fe20003800000 */
.L_x_15840:
        /* <DEDUP_REMOVED lines=16> */
.L_x_15841:
[----:B------:R-:W-:Y:S02]  /*1f2b0*/  IMAD.MOV.U32 R13, RZ, RZ, R0 ;  /* 0x000000ffff0d7224 */ /* 0x000fe400078e0000 */
[----:B------:R-:W-:Y:S02]  /*1f2c0*/  IMAD.MOV.U32 R12, RZ, RZ, 0x3 ;  /* 0x00000003ff0c7424 */ /* 0x000fe400078e00ff */
[----:B------:R-:W-:-:S07]  /*1f2d0*/  IMAD.MOV.U32 R7, RZ, RZ, R14 ;  /* 0x000000ffff077224 */ /* 0x000fce00078e000e */
[----:B------:R-:W-:Y:S05]  /*1f2e0*/  WARPSYNC.COLLECTIVE R15, `(.L_x_15842) ;  /* 0x000000000f087348 */ /* 0x000fea0003c00000 */
[----:B------:R0:W1:Y:S02]  /*1f2f0*/  SHFL.IDX P6, R14, R13, R12, R11 ;  /* 0x0000000c0d0e7389 */ /* 0x00006400000c000b */
[----:B01----:R-:W-:Y:S01]  /*1f300*/  ENDCOLLECTIVE ;  /* 0x000000000000791b */ /* 0x003fe20003800000 */
.L_x_15842:
        /* <DEDUP_REMOVED lines=16> */
.L_x_15843:
[----:B------:R-:W-:Y:S02]  /*1f410*/  IMAD.MOV.U32 R13, RZ, RZ, R0 ;  /* 0x000000ffff0d7224 */ /* 0x000fe400078e0000 */
[----:B------:R-:W-:Y:S02]  /*1f420*/  IMAD.MOV.U32 R12, RZ, RZ, 0x4 ;  /* 0x00000004ff0c7424 */ /* 0x000fe400078e00ff */
[----:B------:R-:W-:-:S07]  /*1f430*/  IMAD.MOV.U32 R7, RZ, RZ, R14 ;  /* 0x000000ffff077224 */ /* 0x000fce00078e000e */
[----:B------:R-:W-:Y:S05]  /*1f440*/  WARPSYNC.COLLECTIVE R15, `(.L_x_15844) ;  /* 0x000000000f087348 */ /* 0x000fea0003c00000 */
[----:B------:R0:W1:Y:S02]  /*1f450*/  SHFL.IDX P6, R14, R13, R12, R11 ;  /* 0x0000000c0d0e7389 */ /* 0x00006400000c000b */
[----:B01----:R-:W-:Y:S01]  /*1f460*/  ENDCOLLECTIVE ;  /* 0x000000000000791b */ /* 0x003fe20003800000 */
.L_x_15844:
        /* <DEDUP_REMOVED lines=16> */
.L_x_15845:
[----:B------:R-:W-:Y:S02]  /*1f570*/  IMAD.MOV.U32 R13, RZ, RZ, R0 ;  /* 0x000000ffff0d7224 */ /* 0x000fe400078e0000 */
[----:B------:R-:W-:Y:S02]  /*1f580*/  IMAD.MOV.U32 R12, RZ, RZ, 0x5 ;  /* 0x00000005ff0c7424 */ /* 0x000fe400078e00ff */
[----:B------:R-:W-:-:S07]  /*1f590*/  IMAD.MOV.U32 R7, RZ, RZ, R14 ;  /* 0x000000ffff077224 */ /* 0x000fce00078e000e */
[----:B------:R-:W-:Y:S05]  /*1f5a0*/  WARPSYNC.COLLECTIVE R15, `(.L_x_15846) ;  /* 0x000000000f087348 */ /* 0x000fea0003c00000 */
[----:B------:R0:W1:Y:S02]  /*1f5b0*/  SHFL.IDX P6, R14, R13, R12, R11 ;  /* 0x0000000c0d0e7389 */ /* 0x00006400000c000b */
[----:B01----:R-:W-:Y:S01]  /*1f5c0*/  ENDCOLLECTIVE ;  /* 0x000000000000791b */ /* 0x003fe20003800000 */
.L_x_15846:
        /* <DEDUP_REMOVED lines=16> */
.L_x_15847:
[----:B------:R-:W-:Y:S01]  /*1f6d0*/  MOV R13, R0 ;  /* 0x00000000000d7202 */ /* 0x000fe20000000f00 */
[----:B------:R-:W-:Y:S02]  /*1f6e0*/  IMAD.MOV.U32 R12, RZ, RZ, 0x6 ;  /* 0x00000006ff0c7424 */ /* 0x000fe400078e00ff */
[----:B------:R-:W-:-:S07]  /*1f6f0*/  IMAD.MOV.U32 R7, RZ, RZ, R14 ;  /* 0x000000ffff077224 */ /* 0x000fce00078e000e */
[----:B------:R-:W-:Y:S05]  /*1f700*/  WARPSYNC.COLLECTIVE R15, `(.L_x_15848) ;  /* 0x000000000f087348 */ /* 0x000fea0003c00000 */
[----:B------:R0:W1:Y:S02]  /*1f710*/  SHFL.IDX P6, R14, R13, R12, R11 ;  /* 0x0000000c0d0e7389 */ /* 0x00006400000c000b */
[----:B01----:R-:W-:Y:S01]  /*1f720*/  ENDCOLLECTIVE ;  /* 0x000000000000791b */ /* 0x003fe20003800000 */
.L_x_15848:
        /* <DEDUP_REMOVED lines=16> */
.L_x_15849:
[----:B------:R-:W-:Y:S02]  /*1f830*/  IMAD.MOV.U32 R13, RZ, RZ, R0 ;  /* 0x000000ffff0d7224 */ /* 0x000fe400078e0000 */
[----:B------:R-:W-:Y:S02]  /*1f840*/  IMAD.MOV.U32 R12, RZ, RZ, 0x7 ;  /* 0x00000007ff0c7424 */ /* 0x000fe400078e00ff */
[----:B------:R-:W-:-:S07]  /*1f850*/  IMAD.MOV.U32 R7, RZ, RZ, R14 ;  /* 0x000000ffff077224 */ /* 0x000fce00078e000e */
[----:B------:R-:W-:Y:S05]  /*1f860*/  WARPSYNC.COLLECTIVE R15, `(.L_x_15850) ;  /* 0x000000000f087348 */ /* 0x000fea0003c00000 */
[----:B------:R0:W1:Y:S02]  /*1f870*/  SHFL.IDX P6, R14, R13, R12, R11 ;  /* 0x0000000c0d0e7389 */ /* 0x00006400000c000b */
[----:B01----:R-:W-:Y:S01]  /*1f880*/  ENDCOLLECTIVE ;  /* 0x000000000000791b */ /* 0x003fe20003800000 */
.L_x_15850:
        /* <DEDUP_REMOVED lines=11> */
.L_x_15851:
        /* <DEDUP_REMOVED lines=11> */
.L_x_15852:
[----:B------:R-:W-:-:S05]  /*1f9f0*/  @!P1 LEA R6, P2, R21, R6, 0x1 ;  /* 0x0000000615069211 */ /* 0x000fca00078408ff */
[----:B------:R-:W-:-:S04]  /*1fa00*/  @!P1 IMAD.X R0, RZ, RZ, R0, P2 ;  /* 0x000000ffff009224 */ /* 0x000fc800010e0600 */
        /* <DEDUP_REMOVED lines=13> */
.L_x_15853:
[----:B------:R-:W-:Y:S02]  /*1fae0*/  IMAD.MOV.U32 R13, RZ, RZ, R4 ;  /* 0x000000ffff0d7224 */ /* 0x000fe400078e0004 */
[----:B------:R-:W-:Y:S02]  /*1faf0*/  IMAD.MOV.U32 R12, RZ, RZ, 0x1 ;  /* 0x00000001ff0c7424 */ /* 0x000fe400078e00ff */
[----:B------:R-:W-:-:S07]  /*1fb00*/  IMAD.MOV.U32 R2, RZ, RZ, R14 ;  /* 0x000000ffff027224 */ /* 0x000fce00078e000e */
[----:B------:R-:W-:Y:S05]  /*1fb10*/  WARPSYNC.COLLECTIVE R15, `(.L_x_15854) ;  /* 0x000000000f087348 */ /* 0x000fea0003c00000 */
[----:B------:R0:W1:Y:S02]  /*1fb20*/  SHFL.IDX P6, R14, R13, R12, R11 ;  /* 0x0000000c0d0e7389 */ /* 0x00006400000c000b */
[----:B01----:R-:W-:Y:S01]  /*1fb30*/  ENDCOLLECTIVE ;  /* 0x000000000000791b */ /* 0x003fe20003800000 */
.L_x_15854:
[----:B------:R-:W-:-:S05]  /*1fb40*/  @!P1 LEA R2, P2, R21, R2, 0x1 ;  /* 0x0000000215029211 */ /* 0x000fca00078408ff */
[----:B------:R-:W-:-:S04]  /*1fb50*/  @!P1 IMAD.X R6, RZ, RZ, R8, P2 ;  /* 0x000000ffff069224 */ /* 0x000fc800010e0608 */
[----:B------:R-:W-:Y:S02]  /*1fb60*/  @!P1 IMAD.MOV.U32 R7, RZ, RZ, R6 ;  /* 0x000000ffff079224 */ /* 0x000fe400078e0006 */
[----:B------:R-:W-:Y:S01]  /*1fb70*/  @!P1 IMAD.MOV.U32 R6, RZ, RZ, R2 ;  /* 0x000000ffff069224 */ /* 0x000fe200078e0002 */
[----:B------:R-:W-:Y:S02]  /*1fb80*/  MOV R13, R5 ;  /* 0x00000005000d7202 */ /* 0x000fe40000000f00 */
[----:B------:R-:W-:Y:S02]  /*1fb90*/  IADD3 R2, R25, 0xa0, RZ ;  /* 0x000000a019027810 */ /* 0x000fe40007ffe0ff */
        /* <DEDUP_REMOVED lines=9> */
.L_x_15855:
[----:B------:R-:W-:Y:S02]  /*1fc30*/  IMAD.MOV.U32 R13, RZ, RZ, R4 ;  /* 0x000000ffff0d7224 */ /* 0x000fe400078e0004 */
[----:B------:R-:W-:Y:S02]  /*1fc40*/  IMAD.MOV.U32 R12, RZ, RZ, 0x2 ;  /* 0x00000002ff0c7424 */ /* 0x000fe400078e00ff */
[----:B------:R-:W-:-:S07]  /*1fc50*/  IMAD.MOV.U32 R6, RZ, RZ, R14 ;  /* 0x000000ffff067224 */ /* 0x000fce00078e000e */
[----:B------:R-:W-:Y:S05]  /*1fc60*/  WARPSYNC.COLLECTIVE R15, `(.L_x_15856) ;  /* 0x000000000f087348 */ /* 0x000fea0003c00000 */
[----:B------:R0:W1:Y:S02]  /*1fc70*/  SHFL.IDX P6, R14, R13, R12, R11 ;  /* 0x0000000c0d0e7389 */ /* 0x00006400000c000b */
[----:B01----:R-:W-:Y:S01]  /*1fc80*/  ENDCOLLECTIVE ;  /* 0x000000000000791b */ /* 0x003fe20003800000 */
.L_x_15856:
        /* <DEDUP_REMOVED lines=13> */
.L_x_15857:
[----:B------:R-:W-:Y:S02]  /*1fd60*/  IMAD.MOV.U32 R13, RZ, RZ, R4 ;  /* 0x000000ffff0d7224 */ /* 0x000fe400078e0004 */
[----:B------:R-:W-:Y:S02]  /*1fd70*/  IMAD.MOV.U32 R12, RZ, RZ, 0x3 ;  /* 0x00000003ff0c7424 */ /* 0x000fe400078e00ff */
[----:B------:R-:W-:-:S07]  /*1fd80*/  IMAD.MOV.U32 R6, RZ, RZ, R14 ;  /* 0x000000ffff067224 */ /* 0x000fce00078e000e */
[----:B------:R-:W-:Y:S05]  /*1fd90*/  WARPSYNC.COLLECTIVE R15, `(.L_x_15858) ;  /* 0x000000000f087348 */ /* 0x000fea0003c00000 */
[----:B------:R0:W1:Y:S02]  /*1fda0*/  SHFL.IDX P6, R14, R13, R12, R11 ;  /* 0x0000000c0d0e7389 */ /* 0x00006400000c000b */
[----:B01----:R-:W-:Y:S01]  /*1fdb0*/  ENDCOLLECTIVE ;  /* 0x000000000000791b */ /* 0x003fe20003800000 */
.L_x_15858:
        /* <DEDUP_REMOVED lines=12> */
.L_x_15859:
[----:B------:R-:W-:Y:S01]  /*1fe80*/  IMAD.MOV.U32 R2, RZ, RZ, R14 ;  /* 0x000000ffff027224 */ /* 0x000fe200078e000e */
[----:B------:R-:W-:Y:S06]  /*1fe90*/  BRA `(.L_x_15860) ;  /* 0xffffff9400287947 */ /* 0x000fec000383ffff */
.L_x_15675:
[----:B-1----:R1:W2:Y:S02]  /*1fea0*/  SYNCS.PHASECHK.TRANS64.TRYWAIT P0, [R16+URZ+0x16820], R0 ;  /* 0x01682000100075a7 */ /* 0x0022a4000800017f */
[----:B--2---:R-:W-:Y:S05]  /*1feb0*/  @!P0 NANOSLEEP.SYNCS 0x989680 ;  /* 0x009896800000895d */ /* 0x004fea0003900000 */
[----:B------:R-:W2:Y:S02]  /*1fec0*/  @!P0 SYNCS.PHASECHK.TRANS64 P0, [R16+URZ+0x16820], R0 ;  /* 0x01682000100085a7 */ /* 0x000ea4000800007f */
[----:B--2---:R-:W-:Y:S05]  /*1fed0*/  @!P0 BRA `(.L_x_15675) ;  /* 0xfffffffc00f08947 */ /* 0x004fea000383ffff */
[----:B------:R-:W-:Y:S05]  /*1fee0*/  BRA `(.L_x_15861) ;  /* 0xffffff9400847947 */ /* 0x000fea000383ffff */
.L_x_15680:
[----:B0-----:R0:W1:Y:S02]  /*1fef0*/  SYNCS.PHASECHK.TRANS64.TRYWAIT P0, [R5+URZ+0x16840], R2 ;  /* 0x01684002050075a7 */ /* 0x001064000800017f */
[----:B-1----:R-:W-:Y:S05]  /*1ff00*/  @!P0 NANOSLEEP.SYNCS 0x989680 ;  /* 0x009896800000895d */ /* 0x002fea0003900000 */
[----:B------:R-:W1:Y:S02]  /*1ff10*/  @!P0 SYNCS.PHASECHK.TRANS64 P0, [R5+URZ+0x16840], R2 ;  /* 0x01684002050085a7 */ /* 0x000e64000800007f */
[----:B-1----:R-:W-:Y:S05]  /*1ff20*/  @!P0 BRA `(.L_x_15680) ;  /* 0xfffffffc00f08947 */ /* 0x002fea000383ffff */
[----:B------:R-:W-:Y:S05]  /*1ff30*/  BRA `(.L_x_15862) ;  /* 0xffffff9800647947 */ /* 0x000fea000383ffff */
.L_x_15681:
        /* <DEDUP_REMOVED lines=8> */
.L_x_15864:
[----:B------:R-:W-:Y:S05]  /*1ffc0*/  BSYNC B1 ;  /* 0x0000000000017941 */ /* 0x000fea0003800000 */
.L_x_15863:
        /* <DEDUP_REMOVED lines=10> */
.L_x_15865:
[----:B------:R-:W-:Y:S02]  /*20070*/  IMAD.MOV.U32 R13, RZ, RZ, R10 ;  /* 0x000000ffff0d7224 */ /* 0x000fe400078e000a */
[----:B------:R-:W-:Y:S02]  /*20080*/  IMAD.MOV.U32 R12, RZ, RZ, 0x1 ;  /* 0x00000001ff0c7424 */ /* 0x000fe400078e00ff */
[----:B------:R-:W-:Y:S01]  /*20090*/  IMAD.SHL.U32 R7, R7, 0x8, RZ ;  /* 0x0000000807077824 */ /* 0x000fe200078e00ff */
[----:B------:R-:W-:-:S07]  /*200a0*/  MOV R2, R14 ;  /* 0x0000000e00027202 */ /* 0x000fce0000000f00 */
[----:B------:R-:W-:Y:S05]  /*200b0*/  WARPSYNC.COLLECTIVE R15, `(.L_x_15866) ;  /* 0x000000000f087348 */ /* 0x000fea0003c00000 */
[----:B------:R0:W1:Y:S02]  /*200c0*/  SHFL.IDX P6, R14, R13, R12, R11 ;  /* 0x0000000c0d0e7389 */ /* 0x00006400000c000b */
[----:B01----:R-:W-:Y:S01]  /*200d0*/  ENDCOLLECTIVE ;  /* 0x000000000000791b */ /* 0x003fe20003800000 */
.L_x_15866:
        /* <DEDUP_REMOVED lines=13> */
.L_x_15867:
[----:B------:R-:W-:Y:S02]  /*201b0*/  IMAD.MOV.U32 R13, RZ, RZ, R10 ;  /* 0x000000ffff0d7224 */ /* 0x000fe400078e000a */
[----:B------:R-:W-:Y:S02]  /*201c0*/  IMAD.MOV.U32 R12, RZ, RZ, 0x2 ;  /* 0x00000002ff0c7424 */ /* 0x000fe400078e00ff */
[----:B------:R-:W-:-:S07]  /*201d0*/  IMAD.MOV.U32 R2, RZ, RZ, R14 ;  /* 0x000000ffff027224 */ /* 0x000fce00078e000e */
[----:B------:R-:W-:Y:S05]  /*201e0*/  WARPSYNC.COLLECTIVE R15, `(.L_x_15868) ;  /* 0x000000000f087348 */ /* 0x000fea0003c00000 */
[----:B------:R0:W1:Y:S02]  /*201f0*/  SHFL.IDX P6, R14, R13, R12, R11 ;  /* 0x0000000c0d0e7389 */ /* 0x00006400000c000b */
[----:B01----:R-:W-:Y:S01]  /*20200*/  ENDCOLLECTIVE ;  /* 0x000000000000791b */ /* 0x003fe20003800000 */
.L_x_15868:
        /* <DEDUP_REMOVED lines=11> */
.L_x_15869:
[----:B------:R-:W-:Y:S02]  /*202c0*/  IMAD.MOV.U32 R13, RZ, RZ, R10 ;  /* 0x000000ffff0d7224 */ /* 0x000fe400078e000a */
[----:B------:R-:W-:Y:S02]  /*202d0*/  IMAD.MOV.U32 R12, RZ, RZ, 0x3 ;  /* 0x00000003ff0c7424 */ /* 0x000fe400078e00ff */
[----:B------:R-:W-:-:S07]  /*202e0*/  IMAD.MOV.U32 R2, RZ, RZ, R14 ;  /* 0x000000ffff027224 */ /* 0x000fce00078e000e */
[----:B------:R-:W-:Y:S05]  /*202f0*/  WARPSYNC.COLLECTIVE R15, `(.L_x_15870) ;  /* 0x000000000f087348 */ /* 0x000fea0003c00000 */
[----:B------:R0:W1:Y:S02]  /*20300*/  SHFL.IDX P6, R14, R13, R12, R11 ;  /* 0x0000000c0d0e7389 */ /* 0x00006400000c000b */
[----:B01----:R-:W-:Y:S01]  /*20310*/  ENDCOLLECTIVE ;  /* 0x000000000000791b */ /* 0x003fe20003800000 */
.L_x_15870:
        /* <DEDUP_REMOVED lines=11> */
.L_x_15871:
[----:B------:R-:W-:Y:S02]  /*203d0*/  IMAD.MOV.U32 R13, RZ, RZ, R10 ;  /* 0x000000ffff0d7224 */ /* 0x000fe400078e000a */
[----:B------:R-:W-:Y:S02]  /*203e0*/  IMAD.MOV.U32 R12, RZ, RZ, 0x4 ;  /* 0x00000004ff0c7424 */ /* 0x000fe400078e00ff */
[----:B------:R-:W-:-:S07]  /*203f0*/  IMAD.MOV.U32 R2, RZ, RZ, R14 ;  /* 0x000000ffff027224 */ /* 0x000fce00078e000e */
[----:B------:R-:W-:Y:S05]  /*20400*/  WARPSYNC.COLLECTIVE R15, `(.L_x_15872) ;  /* 0x000000000f087348 */ /* 0x000fea0003c00000 */
[----:B------:R0:W1:Y:S02]  /*20410*/  SHFL.IDX P6, R14, R13, R12, R11 ;  /* 0x0000000c0d0e7389 */ /* 0x00006400000c000b */
[----:B01----:R-:W-:Y:S01]  /*20420*/  ENDCOLLECTIVE ;  /* 0x000000000000791b */ /* 0x003fe20003800000 */
.L_x_15872:
        /* <DEDUP_REMOVED lines=11> */
.L_x_15873:
[----:B------:R-:W-:Y:S02]  /*204e0*/  IMAD.MOV.U32 R13, RZ, RZ, R10 ;  /* 0x000000ffff0d7224 */ /* 0x000fe400078e000a */
[----:B------:R-:W-:Y:S02]  /*204f0*/  IMAD.MOV.U32 R12, RZ, RZ, 0x5 ;  /* 0x00000005ff0c7424 */ /* 0x000fe400078e00ff */
[----:B------:R-:W-:-:S07]  /*20500*/  IMAD.MOV.U32 R2, RZ, RZ, R14 ;  /* 0x000000ffff027224 */ /* 0x000fce00078e000e */
[----:B------:R-:W-:Y:S05]  /*20510*/  WARPSYNC.COLLECTIVE R15, `(.L_x_15874) ;  /* 0x000000000f087348 */ /* 0x000fea0003c00000 */
[----:B------:R0:W1:Y:S02]  /*20520*/  SHFL.IDX P6, R14, R13, R12, R11 ;  /* 0x0000000c0d0e7389 */ /* 0x00006400000c000b */
[----:B01----:R-:W-:Y:S01]  /*20530*/  ENDCOLLECTIVE ;  /* 0x000000000000791b */ /* 0x003fe20003800000 */
.L_x_15874:
        /* <DEDUP_REMOVED lines=11> */
.L_x_15875:
[----:B------:R-:W-:Y:S02]  /*205f0*/  IMAD.MOV.U32 R13, RZ, RZ, R10 ;  /* 0x000000ffff0d7224 */ /* 0x000fe400078e000a */
[----:B------:R-:W-:Y:S02]  /*20600*/  IMAD.MOV.U32 R12, RZ, RZ, 0x6 ;  /* 0x00000006ff0c7424 */ /* 0x000fe400078e00ff */
[----:B------:R-:W-:-:S07]  /*20610*/  IMAD.MOV.U32 R2, RZ, RZ, R14 ;  /* 0x000000ffff027224 */ /* 0x000fce00078e000e */
[----:B------:R-:W-:Y:S05]  /*20620*/  WARPSYNC.COLLECTIVE R15, `(.L_x_15876) ;  /* 0x000000000f087348 */ /* 0x000fea0003c00000 */
[----:B------:R0:W1:Y:S02]  /*20630*/  SHFL.IDX P6, R14, R13, R12, R11 ;  /* 0x0000000c0d0e7389 */ /* 0x00006400000c000b */
[----:B01----:R-:W-:Y:S01]  /*20640*/  ENDCOLLECTIVE ;  /* 0x000000000000791b */ /* 0x003fe20003800000 */
.L_x_15876:
        /* <DEDUP_REMOVED lines=11> */
.L_x_15877:
[----:B------:R-:W-:Y:S02]  /*20700*/  IMAD.MOV.U32 R13, RZ, RZ, R10 ;  /* 0x000000ffff0d7224 */ /* 0x000fe400078e000a */
[----:B------:R-:W-:Y:S02]  /*20710*/  IMAD.MOV.U32 R12, RZ, RZ, 0x7 ;  /* 0x00000007ff0c7424 */ /* 0x000fe400078e00ff */
[----:B------:R-:W-:-:S07]  /*20720*/  IMAD.MOV.U32 R2, RZ, RZ, R14 ;  /* 0x000000ffff027224 */ /* 0x000fce00078e000e */
[----:B------:R-:W-:Y:S05]  /*20730*/  WARPSYNC.COLLECTIVE R15, `(.L_x_15878) ;  /* 0x000000000f087348 */ /* 0x000fea0003c00000 */
[----:B------:R0:W1:Y:S02]  /*20740*/  SHFL.IDX P6, R14, R13, R12, R11 ;  /* 0x0000000c0d0e7389 */ /* 0x00006400000c000b */
[----:B01----:R-:W-:Y:S01]  /*20750*/  ENDCOLLECTIVE ;  /* 0x000000000000791b */ /* 0x003fe20003800000 */
.L_x_15878:
        /* <DEDUP_REMOVED lines=11> */
.L_x_15879:
[----:B------:R-:W-:Y:S01]  /*20810*/  IMAD.MOV.U32 R2, RZ, RZ, R14 ;  /* 0x000000ffff027224 */ /* 0x000fe200078e000e */
[----:B------:R-:W-:Y:S06]  /*20820*/  BRA `(.L_x_15880) ;  /* 0xffffff9400507947 */ /* 0x000fec000383ffff */
.L_x_15686:
[----:B-1----:R1:W2:Y:S02]  /*20830*/  SYNCS.PHASECHK.TRANS64.TRYWAIT P0, [R5+URZ+0x16860], R2 ;  /* 0x01686002050075a7 */ /* 0x0022a4000800017f */
[----:B--2---:R-:W-:Y:S05]  /*20840*/  @!P0 NANOSLEEP.SYNCS 0x989680 ;  /* 0x009896800000895d */ /* 0x004fea0003900000 */
[----:B------:R-:W2:Y:S02]  /*20850*/  @!P0 SYNCS.PHASECHK.TRANS64 P0, [R5+URZ+0x16860], R2 ;  /* 0x01686002050085a7 */ /* 0x000ea4000800007f */
[----:B--2---:R-:W-:Y:S05]  /*20860*/  @!P0 BRA `(.L_x_15686) ;  /* 0xfffffffc00f08947 */ /* 0x004fea000383ffff */
[----:B------:R-:W-:Y:S05]  /*20870*/  BRA `(.L_x_15881) ;  /* 0xffffff9400a87947 */ /* 0x000fea000383ffff */
.L_x_15687:
        /* <DEDUP_REMOVED lines=8> */
.L_x_15883:
[----:B------:R-:W-:Y:S05]  /*20900*/  BSYNC B1 ;  /* 0x0000000000017941 */ /* 0x000fea0003800000 */
.L_x_15882:
        /* <DEDUP_REMOVED lines=10> */
.L_x_15884:
[----:B------:R-:W-:Y:S02]  /*209b0*/  IMAD.MOV.U32 R13, RZ, RZ, R19 ;  /* 0x000000ffff0d7224 */ /* 0x000fe400078e0013 */
[----:B------:R-:W-:Y:S01]  /*209c0*/  IMAD.MOV.U32 R12, RZ, RZ, 0x1 ;  /* 0x00000001ff0c7424 */ /* 0x000fe200078e00ff */
[----:B------:R-:W-:-:S07]  /*209d0*/  MOV R2, R14 ;  /* 0x0000000e00027202 */ /* 0x000fce0000000f00 */
[----:B------:R-:W-:Y:S05]  /*209e0*/  WARPSYNC.COLLECTIVE R15, `(.L_x_15885) ;  /* 0x000000000f087348 */ /* 0x000fea0003c00000 */
[----:B------:R0:W1:Y:S02]  /*209f0*/  SHFL.IDX P6, R14, R13, R12, R11 ;  /* 0x0000000c0d0e7389 */ /* 0x00006400000c000b */
[----:B01----:R-:W-:Y:S01]  /*20a00*/  ENDCOLLECTIVE ;  /* 0x000000000000791b */ /* 0x003fe20003800000 */
.L_x_15885:
        /* <DEDUP_REMOVED lines=12> */
.L_x_15886:
[----:B------:R-:W-:Y:S01]  /*20ad0*/  MOV R13, R19 ;  /* 0x00000013000d7202 */ /* 0x000fe20000000f00 */
[----:B------:R-:W-:Y:S02]  /*20ae0*/  IMAD.MOV.U32 R12, RZ, RZ, 0x2 ;  /* 0x00000002ff0c7424 */ /* 0x000fe400078e00ff */
[----:B------:R-:W-:-:S07]  /*20af0*/  IMAD.MOV.U32 R2, RZ, RZ, R14 ;  /* 0x000000ffff027224 */ /* 0x000fce00078e000e */
[----:B------:R-:W-:Y:S05]  /*20b00*/  WARPSYNC.COLLECTIVE R15, `(.L_x_15887) ;  /* 0x000000000f087348 */ /* 0x000fea0003c00000 */
[----:B------:R0:W1:Y:S02]  /*20b10*/  SHFL.IDX P6, R14, R13, R12, R11 ;  /* 0x0000000c0d0e7389 */ /* 0x00006400000c000b */
[----:B01----:R-:W-:Y:S01]  /*20b20*/  ENDCOLLECTIVE ;  /* 0x000000000000791b */ /* 0x003fe20003800000 */
.L_x_15887:
        /* <DEDUP_REMOVED lines=12> */
.L_x_15888:
[----:B------:R-:W-:Y:S02]  /*20bf0*/  IMAD.MOV.U32 R13, RZ, RZ, R19 ;  /* 0x000000ffff0d7224 */ /* 0x000fe400078e0013 */
[----:B------:R-:W-:Y:S02]  /*20c00*/  IMAD.MOV.U32 R12, RZ, RZ, 0x3 ;  /* 0x00000003ff0c7424 */ /* 0x000fe400078e00ff */
[----:B------:R-:W-:-:S07]  /*20c10*/  IMAD.MOV.U32 R2, RZ, RZ, R14 ;  /* 0x000000ffff027224 */ /* 0x000fce00078e000e */
[----:B------:R-:W-:Y:S05]  /*20c20*/  WARPSYNC.COLLECTIVE R15, `(.L_x_15889) ;  /* 0x000000000f087348 */ /* 0x000fea0003c00000 */
[----:B------:R0:W1:Y:S02]  /*20c30*/  SHFL.IDX P6, R14, R13, R12, R11 ;  /* 0x0000000c0d0e7389 */ /* 0x00006400000c000b */
[----:B01----:R-:W-:Y:S01]  /*20c40*/  ENDCOLLECTIVE ;  /* 0x000000000000791b */ /* 0x003fe20003800000 */
.L_x_15889:
        /* <DEDUP_REMOVED lines=12> */
.L_x_15890:
[----:B------:R-:W-:Y:S02]  /*20d10*/  IMAD.MOV.U32 R13, RZ, RZ, R19 ;  /* 0x000000ffff0d7224 */ /* 0x000fe400078e0013 */
[----:B------:R-:W-:Y:S02]  /*20d20*/  IMAD.MOV.U32 R12, RZ, RZ, 0x4 ;  /* 0x00000004ff0c7424 */ /* 0x000fe400078e00ff */
[----:B------:R-:W-:-:S07]  /*20d30*/  IMAD.MOV.U32 R2, RZ, RZ, R14 ;  /* 0x000000ffff027224 */ /* 0x000fce00078e000e */
[----:B------:R-:W-:Y:S05]  /*20d40*/  WARPSYNC.COLLECTIVE R15, `(.L_x_15891) ;  /* 0x000000000f087348 */ /* 0x000fea0003c00000 */
[----:B------:R0:W1:Y:S02]  /*20d50*/  SHFL.IDX P6, R14, R13, R12, R11 ;  /* 0x0000000c0d0e7389 */ /* 0x00006400000c000b */
[----:B01----:R-:W-:Y:S01]  /*20d60*/  ENDCOLLECTIVE ;  /* 0x000000000000791b */ /* 0x003fe20003800000 */
.L_x_15891:
        /* <DEDUP_REMOVED lines=12> */
.L_x_15892:
[----:B------:R-:W-:Y:S01]  /*20e30*/  MOV R13, R19 ;  /* 0x00000013000d7202 */ /* 0x000fe20000000f00 */
[----:B------:R-:W-:Y:S02]  /*20e40*/  IMAD.MOV.U32 R12, RZ, RZ, 0x5 ;  /* 0x00000005ff0c7424 */ /* 0x000fe400078e00ff */
[----:B------:R-:W-:-:S07]  /*20e50*/  IMAD.MOV.U32 R2, RZ, RZ, R14 ;  /* 0x000000ffff027224 */ /* 0x000fce00078e000e */
[----:B------:R-:W-:Y:S05]  /*20e60*/  WARPSYNC.COLLECTIVE R15, `(.L_x_15893) ;  /* 0x000000000f087348 */ /* 0x000fea0003c00000 */
[----:B------:R0:W1:Y:S02]  /*20e70*/  SHFL.IDX P6, R14, R13, R12, R11 ;  /* 0x0000000c0d0e7389 */ /* 0x00006400000c000b */
[----:B01----:R-:W-:Y:S01]  /*20e80*/  ENDCOLLECTIVE ;  /* 0x000000000000791b */ /* 0x003fe20003800000 */
.L_x_15893:
        /* <DEDUP_REMOVED lines=12> */
.L_x_15894:
[----:B------:R-:W-:Y:S02]  /*20f50*/  IMAD.MOV.U32 R13, RZ, RZ, R19 ;  /* 0x000000ffff0d7224 */ /* 0x000fe400078e0013 */
[----:B------:R-:W-:Y:S02]  /*20f60*/  IMAD.MOV.U32 R12, RZ, RZ, 0x6 ;  /* 0x00000006ff0c7424 */ /* 0x000fe400078e00ff */
[----:B------:R-:W-:-:S07]  /*20f70*/  IMAD.MOV.U32 R2, RZ, RZ, R14 ;  /* 0x000000ffff027224 */ /* 0x000fce00078e000e */
[----:B------:R-:W-:Y:S05]  /*20f80*/  WARPSYNC.COLLECTIVE R15, `(.L_x_15895) ;  /* 0x000000000f087348 */ /* 0x000fea0003c00000 */
[----:B------:R0:W1:Y:S02]  /*20f90*/  SHFL.IDX P6, R14, R13, R12, R11 ;  /* 0x0000000c0d0e7389 */ /* 0x00006400000c000b */
[----:B01----:R-:W-:Y:S01]  /*20fa0*/  ENDCOLLECTIVE ;  /* 0x000000000000791b */ /* 0x003fe20003800000 */
.L_x_15895:
        /* <DEDUP_REMOVED lines=12> */
.L_x_15896:
[----:B------:R-:W-:Y:S02]  /*21070*/  IMAD.MOV.U32 R13, RZ, RZ, R19 ;  /* 0x000000ffff0d7224 */ /* 0x000fe400078e0013 */
[----:B------:R-:W-:Y:S02]  /*21080*/  IMAD.MOV.U32 R12, RZ, RZ, 0x7 ;  /* 0x00000007ff0c7424 */ /* 0x000fe400078e00ff */
[----:B------:R-:W-:-:S07]  /*21090*/  IMAD.MOV.U32 R2, RZ, RZ, R14 ;  /* 0x000000ffff027224 */ /* 0x000fce00078e000e */
[----:B------:R-:W-:Y:S05]  /*210a0*/  WARPSYNC.COLLECTIVE R15, `(.L_x_15897) ;  /* 0x000000000f087348 */ /* 0x000fea0003c00000 */
[----:B------:R0:W1:Y:S02]  /*210b0*/  SHFL.IDX P6, R14, R13, R12, R11 ;  /* 0x0000000c0d0e7389 */ /* 0x00006400000c000b */
[----:B01----:R-:W-:Y:S01]  /*210c0*/  ENDCOLLECTIVE ;  /* 0x000000000000791b */ /* 0x003fe20003800000 */
.L_x_15897:
        /* <DEDUP_REMOVED lines=11> */
.L_x_15898:
[----:B------:R-:W-:Y:S01]  /*21180*/  IMAD.MOV.U32 R2, RZ, RZ, R14 ;  /* 0x000000ffff027224 */ /* 0x000fe200078e000e */
[----:B------:R-:W-:Y:S06]  /*21190*/  BRA `(.L_x_15899) ;  /* 0xffffff9000547947 */ /* 0x000fec000383ffff */
.L_x_15695:
[----:B0-----:R0:W1:Y:S02]  /*211a0*/  SYNCS.PHASECHK.TRANS64.TRYWAIT P0, [R0+URZ+0x16860], R3 ;  /* 0x01686003000075a7 */ /* 0x001064000800017f */
[----:B-1----:R-:W-:Y:S05]  /*211b0*/  @!P0 NANOSLEEP.SYNCS 0x989680 ;  /* 0x009896800000895d */ /* 0x002fea0003900000 */
[----:B------:R-:W1:Y:S02]  /*211c0*/  @!P0 SYNCS.PHASECHK.TRANS64 P0, [R0+URZ+0x16860], R3 ;  /* 0x01686003000085a7 */ /* 0x000e64000800007f */
[----:B-1----:R-:W-:Y:S05]  /*211d0*/  @!P0 BRA `(.L_x_15695) ;  /* 0xfffffffc00f08947 */ /* 0x002fea000383ffff */
[----:B------:R-:W-:Y:S05]  /*211e0*/  BRA `(.L_x_15900) ;  /* 0xffffff94006c7947 */ /* 0x000fea000383ffff */
.L_x_15696:
        /* <DEDUP_REMOVED lines=8> */
.L_x_15902:
[----:B------:R-:W-:Y:S05]  /*21270*/  BSYNC B0 ;  /* 0x0000000000007941 */ /* 0x000fea0003800000 */
.L_x_15901:
        /* <DEDUP_REMOVED lines=10> */
.L_x_15903:
[----:B------:R-:W-:Y:S01]  /*21320*/  ULDC UR4, c[0x0][0x2f4] ;  /* 0x0000bd0000047ab9 */ /* 0x000fe20000000800 */
[----:B------:R-:W-:Y:S02]  /*21330*/  IMAD.MOV.U32 R13, RZ, RZ, R19 ;  /* 0x000000ffff0d7224 */ /* 0x000fe400078e0013 */
[----:B------:R-:W-:Y:S02]  /*21340*/  IMAD.MOV.U32 R12, RZ, RZ, 0x1 ;  /* 0x00000001ff0c7424 */ /* 0x000fe400078e00ff */
[----:B------:R-:W-:-:S05]  /*21350*/  IMAD.SHL.U32 R2, R2, 0x8, RZ ;  /* 0x0000000802027824 */ /* 0x000fca00078e00ff */
[----:B------:R-:W-:-:S04]  /*21360*/  LOP3.LUT R2, R2, 0x38, RZ, 0xc0, !PT ;  /* 0x0000003802027812 */ /* 0x000fc800078ec0ff */
[C---:B------:R-:W-:Y:S02]  /*21370*/  SHF.L.U32 R5, R2.reuse, 0x1, RZ ;  /* 0x0000000102057819 */ /* 0x040fe400000006ff */
[----:B------:R-:W-:Y:S02]  /*21380*/  ISETP.GE.AND P0, PT, R2, UR4, PT ;  /* 0x0000000402007c0c */ /* 0x000fe4000bf06270 */
[----:B------:R-:W-:-:S13]  /*21390*/  IADD3 R2, P1, R14, R5, RZ ;  /* 0x000000050e027210 */ /* 0x000fda0007f3e0ff */
[----:B------:R-:W-:Y:S05]  /*213a0*/  WARPSYNC.COLLECTIVE R15, `(.L_x_15904) ;  /* 0x000000000f087348 */ /* 0x000fea0003c00000 */
[----:B------:R0:W1:Y:S02]  /*213b0*/  SHFL.IDX P6, R14, R13, R12, R11 ;  /* 0x0000000c0d0e7389 */ /* 0x00006400000c000b */
[----:B01----:R-:W-:Y:S01]  /*213c0*/  ENDCOLLECTIVE ;  /* 0x000000000000791b */ /* 0x003fe20003800000 */
.L_x_15904:
[----:B------:R-:W-:Y:S01]  /*213d0*/  ISETP.LT.OR P2, PT, R6, 0x1, P0 ;  /* 0x000000010600780c */ /* 0x000fe20000741670 */
[----:B------:R-:W-:Y:S02]  /*213e0*/  IMAD.X R3, RZ, RZ, R3, P1 ;  /* 0x000000ffff037224 */ /* 0x000fe400008e0603 */
[----:B------:R-:W-:-:S10]  /*213f0*/  IMAD.MOV.U32 R13, RZ, RZ, R18 ;  /* 0x000000ffff0d7224 */ /* 0x000fd400078e0012 */
[----:B------:R-:W-:Y:S01]  /*21400*/  @!PT LDS RZ, [RZ] ;  /* 0x00000000fffff984 */ /* 0x000fe20000000800 */
[----:B------:R-:W-:Y:S01]  /*21410*/  @!PT LDS RZ, [RZ] ;  /* 0x00000000fffff984 */ /* 0x000fe20000000800 */
[----:B------:R-:W-:Y:S01]  /*21420*/  @!PT LDS RZ, [RZ] ;  /* 0x00000000fffff984 */ /* 0x000fe20000000800 */
[----:B------:R0:W-:Y:S01]  /*21430*/  LDGSTS.E.BYPASS.LTC128B.128 [R4+0x400], desc[UR40][R2.64], !P2 ;  /* 0x0040000002047fae */ /* 0x0001e2000d101d68 */
[----:B------:R-:W-:Y:S01]  /*21440*/  ISETP.LT.OR P2, PT, R6, 0x11, P0 ;  /* 0x000000110600780c */ /* 0x000fe20000741670 */
[----:B0-----:R-:W-:-:S12]  /*21450*/  IMAD.MOV.U32 R3, RZ, RZ, R14 ;  /* 0x000000ffff037224 */ /* 0x001fd800078e000e */
[----:B------:R-:W-:Y:S05]  /*21460*/  WARPSYNC.COLLECTIVE R15, `(.L_x_15905) ;  /* 0x000000000f087348 */ /* 0x000fea0003c00000 */
[----:B------:R0:W1:Y:S02]  /*21470*/  SHFL.IDX P6, R14, R13, R12, R11 ;  /* 0x0000000c0d0e7389 */ /* 0x00006400000c000b */
[----:B01----:R-:W-:Y:S01]  /*21480*/  ENDCOLLECTIVE ;  /* 0x000000000000791b */ /* 0x003fe20003800000 */
.L_x_15905:
[----:B------:R-:W-:Y:S01]  /*21490*/  IMAD.MOV.U32 R13, RZ, RZ, R19 ;  /* 0x000000ffff0d7224 */ /* 0x000fe200078e0013 */
[----:B------:R-:W-:Y:S02]  /*214a0*/  MOV R12, 0x2 ;  /* 0x00000002000c7802 */ /* 0x000fe40000000f00 */
[----:B------:R-:W-:-:S13]  /*214b0*/  IADD3 R2, P1, R14, R5, RZ ;  /* 0x000000050e027210 */ /* 0x000fda0007f3e0ff */
[----:B------:R-:W-:Y:S05]  /*214c0*/  WARPSYNC.COLLECTIVE R15, `(.L_x_15906) ;  /* 0x000000000f087348 */ /* 0x000fea0003c00000 */
[----:B------:R0:W1:Y:S02]  /*214d0*/  SHFL.IDX P6, R14, R13, R12, R11 ;  /* 0x0000000c0d0e7389 */ /* 0x00006400000c000b */
[----:B01----:R-:W-:Y:S01]  /*214e0*/  ENDCOLLECTIVE ;  /* 0x000000000000791b */ /* 0x003fe20003800000 */
.L_x_15906:
        /* <DEDUP_REMOVED lines=11> */
.L_x_15907:
[----:B------:R-:W-:Y:S02]  /*215a0*/  IMAD.MOV.U32 R13, RZ, RZ, R19 ;  /* 0x000000ffff0d7224 */ /* 0x000fe400078e0013 */
[----:B------:R-:W-:Y:S01]  /*215b0*/  IMAD.MOV.U32 R12, RZ, RZ, 0x3 ;  /* 0x00000003ff0c7424 */ /* 0x000fe200078e00ff */
[----:B------:R-:W-:-:S13]  /*215c0*/  IADD3 R2, P1, R14, R5, RZ ;  /* 0x000000050e027210 */ /* 0x000fda0007f3e0ff */
[----:B------:R-:W-:Y:S05]  /*215d0*/  WARPSYNC.COLLECTIVE R15, `(.L_x_15908) ;  /* 0x000000000f087348 */ /* 0x000fea0003c00000 */
[----:B------:R0:W1:Y:S02]  /*215e0*/  SHFL.IDX P6, R14, R13, R12, R11 ;  /* 0x0000000c0d0e7389 */ /* 0x00006400000c000b */
[----:B01----:R-:W-:Y:S01]  /*215f0*/  ENDCOLLECTIVE ;  /* 0x000000000000791b */ /* 0x003fe20003800000 */
.L_x_15908:
        /* <DEDUP_REMOVED lines=11> */
.L_x_15909:
[----:B------:R-:W-:Y:S01]  /*216b0*/  MOV R13, R19 ;  /* 0x00000013000d7202 */ /* 0x000fe20000000f00 */
[----:B------:R-:W-:Y:S01]  /*216c0*/  IMAD.MOV.U32 R12, RZ, RZ, 0x4 ;  /* 0x00000004ff0c7424 */ /* 0x000fe200078e00ff */
[----:B------:R-:W-:-:S13]  /*216d0*/  IADD3 R2, P1, R14, R5, RZ ;  /* 0x000000050e027210 */ /* 0x000fda0007f3e0ff */
[----:B------:R-:W-:Y:S05]  /*216e0*/  WARPSYNC.COLLECTIVE R15, `(.L_x_15910) ;  /* 0x000000000f087348 */ /* 0x000fea0003c00000 */
[----:B------:R0:W1:Y:S02]  /*216f0*/  SHFL.IDX P6, R14, R13, R12, R11 ;  /* 0x0000000c0d0e7389 */ /* 0x00006400000c000b */
[----:B01----:R-:W-:Y:S01]  /*21700*/  ENDCOLLECTIVE ;  /* 0x000000000000791b */ /* 0x003fe20003800000 */
.L_x_15910:
        /* <DEDUP_REMOVED lines=11> */
.L_x_15911:
[----:B------:R-:W-:Y:S02]  /*217c0*/  IMAD.MOV.U32 R13, RZ, RZ, R19 ;  /* 0x000000ffff0d7224 */ /* 0x000fe400078e0013 */
[----:B------:R-:W-:Y:S01]  /*217d0*/  IMAD.MOV.U32 R12, RZ, RZ, 0x5 ;  /* 0x00000005ff0c7424 */ /* 0x000fe200078e00ff */
[----:B------:R-:W-:-:S13]  /*217e0*/  IADD3 R2, P1, R14, R5, RZ ;  /* 0x000000050e027210 */ /* 0x000fda0007f3e0ff */
[----:B------:R-:W-:Y:S05]  /*217f0*/  WARPSYNC.COLLECTIVE R15, `(.L_x_15912) ;  /* 0x000000000f087348 */ /* 0x000fea0003c00000 */
[----:B------:R0:W1:Y:S02]  /*21800*/  SHFL.IDX P6, R14, R13, R12, R11 ;  /* 0x0000000c0d0e7389 */ /* 0x00006400000c000b */
[----:B01----:R-:W-:Y:S01]  /*21810*/  ENDCOLLECTIVE ;  /* 0x000000000000791b */ /* 0x003fe20003800000 */
.L_x_15912:
        /* <DEDUP_REMOVED lines=11> */
.L_x_15913:
[----:B------:R-:W-:Y:S02]  /*218d0*/  IMAD.MOV.U32 R13, RZ, RZ, R19 ;  /* 0x000000ffff0d7224 */ /* 0x000fe400078e0013 */
[----:B------:R-:W-:Y:S01]  /*218e0*/  IMAD.MOV.U32 R12, RZ, RZ, 0x6 ;  /* 0x00000006ff0c7424 */ /* 0x000fe200078e00ff */
[----:B------:R-:W-:-:S13]  /*218f0*/  IADD3 R2, P1, R14, R5, RZ ;  /* 0x000000050e027210 */ /* 0x000fda0007f3e0ff */
[----:B------:R-:W-:Y:S05]  /*21900*/  WARPSYNC.COLLECTIVE R15, `(.L_x_15914) ;  /* 0x000000000f087348 */ /* 0x000fea0003c00000 */
[----:B------:R0:W1:Y:S02]  /*21910*/  SHFL.IDX P6, R14, R13, R12, R11 ;  /* 0x0000000c0d0e7389 */ /* 0x00006400000c000b */
[----:B01----:R-:W-:Y:S01]  /*21920*/  ENDCOLLECTIVE ;  /* 0x000000000000791b */ /* 0x003fe20003800000 */
.L_x_15914:
        /* <DEDUP_REMOVED lines=11> */
.L_x_15915:
[----:B------:R-:W-:Y:S02]  /*219e0*/  IMAD.MOV.U32 R13, RZ, RZ, R19 ;  /* 0x000000ffff0d7224 */ /* 0x000fe400078e0013 */
[----:B------:R-:W-:Y:S01]  /*219f0*/  IMAD.MOV.U32 R12, RZ, RZ, 0x7 ;  /* 0x00000007ff0c7424 */ /* 0x000fe200078e00ff */
[----:B------:R-:W-:-:S13]  /*21a00*/  IADD3 R2, P1, R14, R5, RZ ;  /* 0x000000050e027210 */ /* 0x000fda0007f3e0ff */
[----:B------:R-:W-:Y:S05]  /*21a10*/  WARPSYNC.COLLECTIVE R15, `(.L_x_15916) ;  /* 0x000000000f087348 */ /* 0x000fea0003c00000 */
[----:B------:R0:W1:Y:S02]  /*21a20*/  SHFL.IDX P6, R14, R13, R12, R11 ;  /* 0x0000000c0d0e7389 */ /* 0x00006400000c000b */
[----:B01----:R-:W-:Y:S01]  /*21a30*/  ENDCOLLECTIVE ;  /* 0x000000000000791b */ /* 0x003fe20003800000 */
.L_x_15916:
        /* <DEDUP_REMOVED lines=10> */
.L_x_15917:
[----:B------:R-:W-:Y:S05]  /*21ae0*/  BRA `(.L_x_15918) ;  /* 0xffffff9000307947 */ /* 0x000fea000383ffff */
.L_x_15701:
[----:B------:R-:W-:Y:S01]  /*21af0*/  BSSY B0, `(.L_x_15919) ;  /* 0x0000008000007945 */ /* 0x000fe20003800000 */
[----:B------:R-:W-:Y:S02]  /*21b00*/  IMAD.MOV.U32 R13, RZ, RZ, R24 ;  /* 0x000000ffff0d7224 */ /* 0x000fe400078e0018 */
[----:B------:R-:W-:Y:S02]  /*21b10*/  IMAD.MOV.U32 R12, RZ, RZ, RZ ;  /* 0x000000ffff0c7224 */ /* 0x000fe400078e00ff */
[----:B------:R-:W-:Y:S02]  /*21b20*/  IMAD.MOV.U32 R11, RZ, RZ, 0x1f ;  /* 0x0000001fff0b7424 */ /* 0x000fe400078e00ff */
[----:B------:R-:W-:-:S07]  /*21b30*/  IMAD.MOV.U32 R15, RZ, RZ, -0x1 ;  /* 0xffffffffff0f7424 */ /* 0x000fce00078e00ff */
[----:B-123--:R-:W-:Y:S05]  /*21b40*/  WARPSYNC.COLLECTIVE R15, `(.L_x_15920) ;  /* 0x000000000f087348 */ /* 0x00efea0003c00000 */
[----:B------:R0:W4:Y:S02]  /*21b50*/  SHFL.IDX P6, R14, R13, R12, R11 ;  /* 0x0000000c0d0e7389 */ /* 0x00012400000c000b */
[----:B01234-:R-:W-:Y:S01]  /*21b60*/  ENDCOLLECTIVE ;  /* 0x000000000000791b */ /* 0x01ffe20003800000 */
.L_x_15920:
[----:B------:R-:W-:Y:S05]  /*21b70*/  BSYNC B0 ;  /* 0x0000000000007941 */ /* 0x000fea0003800000 */
.L_x_15919:
        /* <DEDUP_REMOVED lines=9> */
.L_x_15921:
        /* <DEDUP_REMOVED lines=23> */
.L_x_15922:
[----:B------:R-:W-:Y:S02]  /*21d80*/  MOV R12, 0x2 ;  /* 0x00000002000c7802 */ /* 0x000fe40000000f00 */
[----:B------:R-:W-:-:S05]  /*21d90*/  SEL R4, R14, RZ, P1 ;  /* 0x000000ff0e047207 */ /* 0x000fca0000800000 */
[----:B------:R-:W-:-:S04]  /*21da0*/  IMAD.IADD R4, R13, 0x1, R4 ;  /* 0x000000010d047824 */ /* 0x000fc800078e0204 */
[----:B------:R-:W-:-:S07]  /*21db0*/  IMAD.MOV.U32 R13, RZ, RZ, R4 ;  /* 0x000000ffff0d7224 */ /* 0x000fce00078e0004 */
[----:B------:R-:W-:Y:S05]  /*21dc0*/  WARPSYNC.COLLECTIVE R15, `(.L_x_15923) ;  /* 0x000000000f087348 */ /* 0x000fea0003c00000 */
[----:B------:R0:W1:Y:S02]  /*21dd0*/  SHFL.UP P6, R14, R13, R12, R11 ;  /* 0x0400000c0d0e7389 */ /* 0x00006400000c000b */
[----:B01----:R-:W-:Y:S01]  /*21de0*/  ENDCOLLECTIVE ;  /* 0x000000000000791b */ /* 0x003fe20003800000 */
.L_x_15923:
[----:B------:R-:W-:Y:S01]  /*21df0*/  IMAD.MOV.U32 R12, RZ, RZ, 0x4 ;  /* 0x00000004ff0c7424 */ /* 0x000fe200078e00ff */
[----:B------:R-:W-:-:S05]  /*21e00*/  SEL R3, R14, RZ, P2 ;  /* 0x000000ff0e037207 */ /* 0x000fca0001000000 */
[----:B------:R-:W-:-:S04]  /*21e10*/  IMAD.IADD R2, R4, 0x1, R3 ;  /* 0x0000000104027824 */ /* 0x000fc800078e0203 */
[----:B------:R-:W-:-:S07]  /*21e20*/  IMAD.MOV.U32 R13, RZ, RZ, R2 ;  /* 0x000000ffff0d7224 */ /* 0x000fce00078e0002 */
[----:B------:R-:W-:Y:S05]  /*21e30*/  WARPSYNC.COLLECTIVE R15, `(.L_x_15924) ;  /* 0x000000000f087348 */ /* 0x000fea0003c00000 */
[----:B------:R0:W1:Y:S02]  /*21e40*/  SHFL.UP P6, R14, R13, R12, R11 ;  /* 0x0400000c0d0e7389 */ /* 0x00006400000c000b */
[----:B01----:R-:W-:Y:S01]  /*21e50*/  ENDCOLLECTIVE ;  /* 0x000000000000791b */ /* 0x003fe20003800000 */
.L_x_15924:
[----:B------:R-:W-:Y:S01]  /*21e60*/  IMAD.MOV.U32 R12, RZ, RZ, 0x8 ;  /* 0x00000008ff0c7424 */ /* 0x000fe200078e00ff */
[----:B------:R-:W-:-:S05]  /*21e70*/  SEL R3, R14, RZ, P3 ;  /* 0x000000ff0e037207 */ /* 0x000fca0001800000 */
[----:B------:R-:W-:-:S04]  /*21e80*/  IMAD.IADD R3, R2, 0x1, R3 ;  /* 0x0000000102037824 */ /* 0x000fc800078e0203 */
[----:B------:R-:W-:-:S07]  /*21e90*/  IMAD.MOV.U32 R13, RZ, RZ, R3 ;  /* 0x000000ffff0d7224 */ /* 0x000fce00078e0003 */
[----:B------:R-:W-:Y:S05]  /*21ea0*/  WARPSYNC.COLLECTIVE R15, `(.L_x_15925) ;  /* 0x000000000f087348 */ /* 0x000fea0003c00000 */
[----:B------:R0:W1:Y:S02]  /*21eb0*/  SHFL.UP P6, R14, R13, R12, R11 ;  /* 0x0400000c0d0e7389 */ /* 0x00006400000c000b */
[----:B01----:R-:W-:Y:S01]  /*21ec0*/  ENDCOLLECTIVE ;  /* 0x000000000000791b */ /* 0x003fe20003800000 */
.L_x_15925:
[----:B------:R-:W-:Y:S02]  /*21ed0*/  MOV R12, 0x10 ;  /* 0x00000010000c7802 */ /* 0x000fe40000000f00 */
[----:B------:R-:W-:-:S05]  /*21ee0*/  SEL R4, R14, RZ, P4 ;  /* 0x000000ff0e047207 */ /* 0x000fca0002000000 */
[----:B------:R-:W-:-:S04]  /*21ef0*/  IMAD.IADD R4, R3, 0x1, R4 ;  /* 0x0000000103047824 */ /* 0x000fc800078e0204 */
[----:B------:R-:W-:-:S07]  /*21f00*/  IMAD.MOV.U32 R13, RZ, RZ, R4 ;  /* 0x000000ffff0d7224 */ /* 0x000fce00078e0004 */
[----:B------:R-:W-:Y:S05]  /*21f10*/  WARPSYNC.COLLECTIVE R15, `(.L_x_15926) ;  /* 0x000000000f087348 */ /* 0x000fea0003c00000 */
[----:B------:R0:W1:Y:S02]  /*21f20*/  SHFL.UP P6, R14, R13, R12, R11 ;  /* 0x0400000c0d0e7389 */ /* 0x00006400000c000b */
[----:B01----:R-:W-:Y:S01]  /*21f30*/  ENDCOLLECTIVE ;  /* 0x000000000000791b */ /* 0x003fe20003800000 */
.L_x_15926:
        /* <DEDUP_REMOVED lines=8> */
.L_x_15927:
[----:B------:R-:W-:Y:S05]  /*21fc0*/  BRA `(.L_x_15928) ;  /* 0xffffff9000407947 */ /* 0x000fea000383ffff */
.L_x_15704:
[----:B------:R-:W-:Y:S01]  /*21fd0*/  BSSY B0, `(.L_x_15929) ;  /* 0x0000007000007945 */ /* 0x000fe20003800000 */
[----:B------:R-:W-:Y:S02]  /*21fe0*/  IMAD.MOV.U32 R12, RZ, RZ, 0x1 ;  /* 0x00000001ff0c7424 */ /* 0x000fe400078e00ff */
[----:B------:R-:W-:Y:S02]  /*21ff0*/  IMAD.MOV.U32 R11, RZ, RZ, RZ ;  /* 0x000000ffff0b7224 */ /* 0x000fe400078e00ff */
[----:B------:R-:W-:-:S07]  /*22000*/  IMAD.MOV.U32 R15, RZ, RZ, -0x1 ;  /* 0xffffffffff0f7424 */ /* 0x000fce00078e00ff */
[----:B-1----:R-:W-:Y:S05]  /*22010*/  WARPSYNC.COLLECTIVE R15, `(.L_x_15930) ;  /* 0x000000000f087348 */ /* 0x002fea0003c00000 */
[----:B------:R0:W2:Y:S02]  /*22020*/  SHFL.UP P6, R14, R13, R12, R11 ;  /* 0x0400000c0d0e7389 */ /* 0x0000a400000c000b */
[----:B012---:R-:W-:Y:S01]  /*22030*/  ENDCOLLECTIVE ;  /* 0x000000000000791b */ /* 0x007fe20003800000 */
.L_x_15930:
[----:B------:R-:W-:Y:S05]  /*22040*/  BSYNC B0 ;  /* 0x0000000000007941 */ /* 0x000fea0003800000 */
.L_x_15929:
        /* <DEDUP_REMOVED lines=8> */
.L_x_15931:
[----:B------:R-:W-:Y:S01]  /*220d0*/  IMAD.MOV.U32 R12, RZ, RZ, 0x4 ;  /* 0x00000004ff0c7424 */ /* 0x000fe200078e00ff */
[----:B------:R-:W-:-:S05]  /*220e0*/  SEL R14, R14, RZ, P2 ;  /* 0x000000ff0e0e7207 */ /* 0x000fca0001000000 */
[----:B------:R-:W-:-:S04]  /*220f0*/  IMAD.IADD R3, R13, 0x1, R14 ;  /* 0x000000010d037824 */ /* 0x000fc800078e020e */
[----:B------:R-:W-:-:S07]  /*22100*/  IMAD.MOV.U32 R13, RZ, RZ, R3 ;  /* 0x000000ffff0d7224 */ /* 0x000fce00078e0003 */
[----:B------:R-:W-:Y:S05]  /*22110*/  WARPSYNC.COLLECTIVE R15, `(.L_x_15932) ;  /* 0x000000000f087348 */ /* 0x000fea0003c00000 */
[----:B------:R0:W1:Y:S02]  /*22120*/  SHFL.UP P6, R14, R13, R12, R11 ;  /* 0x0400000c0d0e7389 */ /* 0x00006400000c000b */
[----:B01----:R-:W-:Y:S01]  /*22130*/  ENDCOLLECTIVE ;  /* 0x000000000000791b */ /* 0x003fe20003800000 */
.L_x_15932:
[----:B------:R-:W-:Y:S01]  /*22140*/  IMAD.MOV.U32 R12, RZ, RZ, 0x8 ;  /* 0x00000008ff0c7424 */ /* 0x000fe200078e00ff */
[----:B------:R-:W-:-:S05]  /*22150*/  SEL R4, R14, RZ, P3 ;  /* 0x000000ff0e047207 */ /* 0x000fca0001800000 */
[----:B------:R-:W-:-:S04]  /*22160*/  IMAD.IADD R4, R3, 0x1, R4 ;  /* 0x0000000103047824 */ /* 0x000fc800078e0204 */
[----:B------:R-:W-:-:S07]  /*22170*/  IMAD.MOV.U32 R13, RZ, RZ, R4 ;  /* 0x000000ffff0d7224 */ /* 0x000fce00078e0004 */
[----:B------:R-:W-:Y:S05]  /*22180*/  WARPSYNC.COLLECTIVE R15, `(.L_x_15933) ;  /* 0x000000000f087348 */ /* 0x000fea0003c00000 */
[----:B------:R0:W1:Y:S02]  /*22190*/  SHFL.UP P6, R14, R13, R12, R11 ;  /* 0x0400000c0d0e7389 */ /* 0x00006400000c000b */
[----:B01----:R-:W-:Y:S01]  /*221a0*/  ENDCOLLECTIVE ;  /* 0x000000000000791b */ /* 0x003fe20003800000 */
.L_x_15933:
[----:B------:R-:W-:Y:S01]  /*221b0*/  IMAD.MOV.U32 R12, RZ, RZ, 0x10 ;  /* 0x00000010ff0c7424 */ /* 0x000fe200078e00ff */
[----:B------:R-:W-:-:S04]  /*221c0*/  SEL R7, R14, RZ, P4 ;  /* 0x000000ff0e077207 */ /* 0x000fc80002000000 */
[----:B------:R-:W-:-:S05]  /*221d0*/  IADD3 R7, R4, R7, RZ ;  /* 0x0000000704077210 */ /* 0x000fca0007ffe0ff */
[----:B------:R-:W-:-:S07]  /*221e0*/  IMAD.MOV.U32 R13, RZ, RZ, R7 ;  /* 0x000000ffff0d7224 */ /* 0x000fce00078e0007 */
[----:B------:R-:W-:Y:S05]  /*221f0*/  WARPSYNC.COLLECTIVE R15, `(.L_x_15934) ;  /* 0x000000000f087348 */ /* 0x000fea0003c00000 */
[----:B------:R0:W1:Y:S02]  /*22200*/  SHFL.UP P6, R14, R13, R12, R11 ;  /* 0x0400000c0d0e7389 */ /* 0x00006400000c000b */
[----:B01----:R-:W-:Y:S01]  /*22210*/  ENDCOLLECTIVE ;  /* 0x000000000000791b */ /* 0x003fe20003800000 */
.L_x_15934:
        /* <DEDUP_REMOVED lines=8> */
.L_x_15935:
[----:B------:R-:W-:Y:S05]  /*222a0*/  BRA `(.L_x_15936) ;  /* 0xffffff90002c7947 */ /* 0x000fea000383ffff */
.L_x_15706:
[----:B------:R-:W-:Y:S01]  /*222b0*/  BSSY B0, `(.L_x_15937) ;  /* 0x0000006000007945 */ /* 0x000fe20003800000 */
[----:B------:R-:W-:Y:S01]  /*222c0*/  PLOP3.LUT P6, PT, P6, PT, PT, 0x8, 0x0 ;  /* 0x000000000000781c */ /* 0x000fe200037ce170 */
[----:B------:R-:W-:-:S12]  /*222d0*/  IMAD.MOV.U32 R15, RZ, RZ, -0x1 ;  /* 0xffffffffff0f7424 */ /* 0x000fd800078e00ff */
[----:B01----:R-:W-:Y:S05]  /*222e0*/  WARPSYNC.COLLECTIVE R15, `(.L_x_15938) ;  /* 0x000000000f087348 */ /* 0x003fea0003c00000 */
[----:B------:R-:W-:Y:S01]  /*222f0*/  VOTE.ANY R14, PT, P6 ;  /* 0x00000000000e7806 */ /* 0x000fe200030e0100 */
[----:B01----:R-:W-:Y:S06]  /*22300*/  ENDCOLLECTIVE ;  /* 0x000000000000791b */ /* 0x003fec0003800000 */
.L_x_15938:
[----:B------:R-:W-:Y:S05]  /*22310*/  BSYNC B0 ;  /* 0x0000000000007941 */ /* 0x000fea0003800000 */
.L_x_15937:
[----:B------:R-:W-:Y:S01]  /*22320*/  IMAD.MOV.U32 R3, RZ, RZ, R14 ;  /* 0x000000ffff037224 */ /* 0x000fe200078e000e */
[----:B------:R-:W-:Y:S01]  /*22330*/  MOV R13, R25 ;  /* 0x00000019000d7202 */ /* 0x000fe20000000f00 */
[----:B------:R-:W-:Y:S02]  /*22340*/  IMAD.MOV.U32 R11, RZ, RZ, 0x1f ;  /* 0x0000001fff0b7424 */ /* 0x000fe400078e00ff */
[----:B------:R-:W0:Y:S01]  /*22350*/  POPC R7, R3 ;  /* 0x0000000300077309 */ /* 0x000e220000000000 */
[----:B------:R-:W-:Y:S02]  /*22360*/  IMAD.MOV.U32 R15, RZ, RZ, -0x1 ;  /* 0xffffffffff0f7424 */ /* 0x000fe400078e00ff */
[----:B0-----:R-:W-:Y:S02]  /*22370*/  IMAD.MOV.U32 R12, RZ, RZ, R7 ;  /* 0x000000ffff0c7224 */ /* 0x001fe400078e0007 */
[----:B------:R-:W-:-:S07]  /*22380*/  IMAD.IADD R27, R7, 0x1, R27 ;  /* 0x00000001071b7824 */ /* 0x000fce00078e021b */
[----:B------:R-:W-:Y:S05]  /*22390*/  WARPSYNC.COLLECTIVE R15, `(.L_x_15939) ;  /* 0x000000000f087348 */ /* 0x000fea0003c00000 */
[----:B------:R0:W1:Y:S02]  /*223a0*/  SHFL.IDX P6, R14, R13, R12, R11 ;  /* 0x0000000c0d0e7389 */ /* 0x00006400000c000b */
[----:B01----:R-:W-:Y:S01]  /*223b0*/  ENDCOLLECTIVE ;  /* 0x000000000000791b */ /* 0x003fe20003800000 */
.L_x_15939:
[----:B------:R-:W-:Y:S02]  /*223c0*/  IMAD.MOV.U32 R13, RZ, RZ, R5 ;  /* 0x000000ffff0d7224 */ /* 0x000fe400078e0005 */
[----:B------:R-:W-:-:S07]  /*223d0*/  IMAD.MOV.U32 R25, RZ, RZ, R14 ;  /* 0x000000ffff197224 */ /* 0x000fce00078e000e */
[----:B------:R-:W-:Y:S05]  /*223e0*/  WARPSYNC.COLLECTIVE R15, `(.L_x_15940) ;  /* 0x000000000f087348 */ /* 0x000fea0003c00000 */
[----:B------:R0:W1:Y:S02]  /*223f0*/  SHFL.IDX P6, R14, R13, R12, R11 ;  /* 0x0000000c0d0e7389 */ /* 0x00006400000c000b */
[----:B01----:R-:W-:Y:S01]  /*22400*/  ENDCOLLECTIVE ;  /* 0x000000000000791b */ /* 0x003fe20003800000 */
.L_x_15940:
[----:B------:R-:W-:Y:S01]  /*22410*/  IMAD.MOV.U32 R5, RZ, RZ, R14 ;  /* 0x000000ffff057224 */ /* 0x000fe200078e000e */
[----:B------:R-:W-:Y:S06]  /*22420*/  BRA `(.L_x_15941) ;  /* 0xffffff90000c7947 */ /* 0x000fec000383ffff */
.L_x_15708:
[----:B------:R-:W-:Y:S01]  /*22430*/  BSSY B0, `(.L_x_15942) ;  /* 0x0000007000007945 */ /* 0x000fe20003800000 */
[----:B------:R-:W-:Y:S01]  /*22440*/  IMAD.MOV.U32 R13, RZ, RZ, R2 ;  /* 0x000000ffff0d7224 */ /* 0x000fe200078e0002 */
[----:B------:R-:W-:Y:S01]  /*22450*/  MOV R11, 0x1f ;  /* 0x0000001f000b7802 */ /* 0x000fe20000000f00 */
[----:B------:R-:W-:-:S07]  /*22460*/  IMAD.MOV.U32 R15, RZ, RZ, -0x1 ;  /* 0xffffffffff0f7424 */ /* 0x000fce00078e00ff */
[----:B01234-:R-:W-:Y:S05]  /*22470*/  WARPSYNC.COLLECTIVE R15, `(.L_x_15943) ;  /* 0x000000000f087348 */ /* 0x01ffea0003c00000 */
[----:B------:R0:W0:Y:S02]  /*22480*/  SHFL.IDX P6, R14, R13, R12, R11 ;  /* 0x0000000c0d0e7389 */ /* 0x00002400000c000b */
[----:B01234-:R-:W-:Y:S01]  /*22490*/  ENDCOLLECTIVE ;  /* 0x000000000000791b */ /* 0x01ffe20003800000 */
.L_x_15943:
[----:B------:R-:W-:Y:S05]  /*224a0*/  BSYNC B0 ;  /* 0x0000000000007941 */ /* 0x000fea0003800000 */
.L_x_15942:
[----:B------:R-:W-:Y:S01]  /*224b0*/  IMAD.MOV.U32 R24, RZ, RZ, R14 ;  /* 0x000000ffff187224 */ /* 0x000fe200078e000e */
[----:B------:R-:W-:Y:S06]  /*224c0*/  BRA `(.L_x_15707) ;  /* 0xffffff8c00fc7947 */ /* 0x000fec000383ffff */
.L_x_15714:
[----:B0-----:R0:W4:Y:S02]  /*224d0*/  SYNCS.PHASECHK.TRANS64.TRYWAIT P0, [R5+URZ+0x16820], R0 ;  /* 0x01682000050075a7 */ /* 0x001124000800017f */
[----:B----4-:R-:W-:Y:S05]  /*224e0*/  @!P0 NANOSLEEP.SYNCS 0x989680 ;  /* 0x009896800000895d */ /* 0x010fea0003900000 */
[----:B------:R-:W4:Y:S02]  /*224f0*/  @!P0 SYNCS.PHASECHK.TRANS64 P0, [R5+URZ+0x16820], R0 ;  /* 0x01682000050085a7 */ /* 0x000f24000800007f */
[----:B----4-:R-:W-:Y:S05]  /*22500*/  @!P0 BRA `(.L_x_15714) ;  /* 0xfffffffc00f08947 */ /* 0x010fea000383ffff */
[----:B------:R-:W-:Y:S05]  /*22510*/  BRA `(.L_x_15944) ;  /* 0xffffff9800587947 */ /* 0x000fea000383ffff */
.L_x_15715:
[----:B------:R-:W4:Y:S01]  /*22520*/  S2R R2, SR_TID.X ;  /* 0x0000000000027919 */ /* 0x000f220000002100 */
[----:B------:R-:W-:Y:S01]  /*22530*/  BSSY B0, `(.L_x_15945) ;  /* 0x000000a000007945 */ /* 0x000fe20003800000 */
[----:B------:R-:W-:Y:S02]  /*22540*/  IMAD.MOV.U32 R12, RZ, RZ, RZ ;  /* 0x000000ffff0c7224 */ /* 0x000fe400078e00ff */
[----:B------:R-:W-:Y:S02]  /*22550*/  IMAD.MOV.U32 R11, RZ, RZ, 0x1f ;  /* 0x0000001fff0b7424 */ /* 0x000fe400078e00ff */
[----:B------:R-:W-:Y:S01]  /*22560*/  IMAD.MOV.U32 R15, RZ, RZ, -0x1 ;  /* 0xffffffffff0f7424 */ /* 0x000fe200078e00ff */
[----:B----4-:R-:W-:-:S04]  /*22570*/  SHF.R.U32.HI R2, RZ, 0x5, R2 ;  /* 0x00000005ff027819 */ /* 0x010fc80000011602 */
[----:B------:R-:W-:-:S05]  /*22580*/  LOP3.LUT R2, R2, 0x3, RZ, 0xc0, !PT ;  /* 0x0000000302027812 */ /* 0x000fca00078ec0ff */
[----:B------:R-:W-:-:S07]  /*22590*/  IMAD.MOV.U32 R13, RZ, RZ, R2 ;  /* 0x000000ffff0d7224 */ /* 0x000fce00078e0002 */
[----:B0123--:R-:W-:Y:S05]  /*225a0*/  WARPSYNC.COLLECTIVE R15, `(.L_x_15946) ;  /* 0x000000000f087348 */ /* 0x00ffea0003c00000 */
[----:B------:R4:W0:Y:S02]  /*225b0*/  SHFL.IDX P6, R14, R13, R12, R11 ;  /* 0x0000000c0d0e7389 */ /* 0x00082400000c000b */
[----:B01234-:R-:W-:Y:S01]  /*225c0*/  ENDCOLLECTIVE ;  /* 0x000000000000791b */ /* 0x01ffe20003800000 */
.L_x_15946:
[----:B------:R-:W-:Y:S05]  /*225d0*/  BSYNC B0 ;  /* 0x0000000000007941 */ /* 0x000fea0003800000 */
.L_x_15945:
[----:B------:R-:W-:Y:S05]  /*225e0*/  BRA `(.L_x_15947) ;  /* 0xffffff9800407947 */ /* 0x000fea000383ffff */
.L_x_15716:
[----:B------:R-:W-:Y:S01]  /*225f0*/  BSSY B0, `(.L_x_15948) ;  /* 0x0000006000007945 */ /* 0x000fe20003800000 */
[----:B------:R-:W-:-:S07]  /*22600*/  IMAD.MOV.U32 R15, RZ, RZ, -0x1 ;  /* 0xffffffffff0f7424 */ /* 0x000fce00078e00ff */
[----:B0123--:R-:W-:Y:S05]  /*22610*/  WARPSYNC.COLLECTIVE R15, `(.L_x_15949) ;  /* 0x000000000f0c7348 */ /* 0x00ffea0003c00000 */
[----:B------:R-:W-:Y:S02]  /*22620*/  ELECT P6, UR62, PT ;  /* 0x00000000003e782f */ /* 0x000fe400038c0000 */
[----:B------:R-:W-:Y:S01]  /*22630*/  MOV R14, UR62 ;  /* 0x0000003e000e7c02 */ /* 0x000fe20008000f00 */
[----:B0123--:R-:W-:Y:S10]  /*22640*/  ENDCOLLECTIVE ;  /* 0x000000000000791b */ /* 0x00fff40003800000 */
.L_x_15949:
[----:B------:R-:W-:Y:S05]  /*22650*/  BSYNC B0 ;  /* 0x0000000000007941 */ /* 0x000fea0003800000 */
.L_x_15948:
[----:B------:R-:W-:Y:S05]  /*22660*/  BRA `(.L_x_15950) ;  /* 0xffffff9800347947 */ /* 0x000fea000383ffff */
.L_x_15718:
[----:B0-----:R0:W4:Y:S02]  /*22670*/  SYNCS.PHASECHK.TRANS64.TRYWAIT P1, [R3+URZ+0x16840], R2 ;  /* 0x01684002030075a7 */ /* 0x001124000802017f */
[----:B----4-:R-:W-:Y:S05]  /*22680*/  @!P1 NANOSLEEP.SYNCS 0x989680 ;  /* 0x009896800000995d */ /* 0x010fea0003900000 */
[----:B------:R-:W4:Y:S02]  /*22690*/  @!P1 SYNCS.PHASECHK.TRANS64 P1, [R3+URZ+0x16840], R2 ;  /* 0x01684002030095a7 */ /* 0x000f24000802007f */
[----:B----4-:R-:W-:Y:S05]  /*226a0*/  @!P1 BRA `(.L_x_15718) ;  /* 0xfffffffc00f09947 */ /* 0x010fea000383ffff */
[----:B------:R-:W-:Y:S05]  /*226b0*/  BRA `(.L_x_15951) ;  /* 0xffffff9800547947 */ /* 0x000fea000383ffff */
.L_x_15720:
[----:B----4-:R4:W0:Y:S02]  /*226c0*/  SYNCS.PHASECHK.TRANS64.TRYWAIT P1, [R5+URZ+0x16840], R0 ;  /* 0x01684000050075a7 */ /* 0x010824000802017f */
[----:B0-----:R-:W-:Y:S05]  /*226d0*/  @!P1 NANOSLEEP.SYNCS 0x989680 ;  /* 0x009896800000995d */ /* 0x001fea0003900000 */
[----:B------:R-:W0:Y:S02]  /*226e0*/  @!P1 SYNCS.PHASECHK.TRANS64 P1, [R5+URZ+0x16840], R0 ;  /* 0x01684000050095a7 */ /* 0x000e24000802007f */
[----:B0-----:R-:W-:Y:S05]  /*226f0*/  @!P1 BRA `(.L_x_15720) ;  /* 0xfffffffc00f09947 */ /* 0x001fea000383ffff */
[----:B------:R-:W-:Y:S05]  /*22700*/  BRA `(.L_x_15952) ;  /* 0xffffff9800607947 */ /* 0x000fea000383ffff */
.L_x_15722:
[----:B------:R0:W0:Y:S02]  /*22710*/  SYNCS.PHASECHK.TRANS64.TRYWAIT P1, [R3+URZ+0x16860], R2 ;  /* 0x01686002030075a7 */ /* 0x000024000802017f */
[----:B0-----:R-:W-:Y:S05]  /*22720*/  @!P1 NANOSLEEP.SYNCS 0x989680 ;  /* 0x009896800000995d */ /* 0x001fea0003900000 */
[----:B------:R-:W0:Y:S02]  /*22730*/  @!P1 SYNCS.PHASECHK.TRANS64 P1, [R3+URZ+0x16860], R2 ;  /* 0x01686002030095a7 */ /* 0x000e24000802007f */
[----:B0-----:R-:W-:Y:S05]  /*22740*/  @!P1 BRA `(.L_x_15722) ;  /* 0xfffffffc00f09947 */ /* 0x001fea000383ffff */
[----:B------:R-:W-:Y:S05]  /*22750*/  BRA `(.L_x_15953) ;  /* 0xffffff98005c7947 */ /* 0x000fea000383ffff */
.L_x_15954:
        /* <DEDUP_REMOVED lines=10> */
.L_x_16000:


//--------------------- .nv.global.init           --------------------------
	.section	.nv.global.init,"aw",@progbits
.nv.global.init:
	.type		$str$23,@object
	.size		$str$23,($str$24 - $str$23)
$str$23:
        /*0000*/ 	.byte	0x28, 0x61, 0x64, 0x64, 0x72, 0x65, 0x73, 0x73, 0x20, 0x26, 0x20, 0x6d, 0x61, 0x73, 0x6b, 0x29
        /*0010*/ 	.byte	0x20, 0x3d, 0x3d, 0x20, 0x30, 0x00
	.type		$str$24,@object
	.size		$str$24,(__unnamed_27 - $str$24)
$str$24:
        /*0016*/ 	.byte	0x2f, 0x74, 0x6d, 0x70, 0x2f, 0x6f, 0x73, 0x73, 0x5f, 0x6b, 0x65, 0x72, 0x6e, 0x65, 0x6c, 0x73
        /*0026*/ 	.byte	0x5f, 0x73, 0x72, 0x63, 0x2f, 0x66, 0x6c, 0x61, 0x73, 0x68, 0x5f, 0x61, 0x74, 0x74, 0x65, 0x6e
        /*0036*/ 	.byte	0x74, 0x69, 0x6f, 0x6e, 0x2f, 0x63, 0x73, 0x72, 0x63, 0x2f, 0x63, 0x75, 0x74, 0x6c, 0x61, 0x73
        /*0046*/ 	.byte	0x73, 0x2f, 0x69, 0x6e, 0x63, 0x6c, 0x75, 0x64, 0x65, 0x2f, 0x63, 0x75, 0x74, 0x65, 0x2f, 0x70
        /*0056*/ 	.byte	0x6f, 0x69, 0x6e, 0x74, 0x65, 0x72, 0x5f, 0x66, 0x6c, 0x61, 0x67, 0x67, 0x65, 0x64, 0x2e, 0x68
        /*0066*/ 	.byte	0x70, 0x70, 0x00
	.type		__unnamed_27,@object
	.size		__unnamed_27,(__unnamed_4 - __unnamed_27)
__unnamed_27:
        /* <DEDUP_REMOVED lines=24> */
        /*01e9*/ 	.byte	0x00
	.type		__unnamed_4,@object
	.size		__unnamed_4,(__unnamed_9 - __unnamed_4)
__unnamed_4:
        /* <DEDUP_REMOVED lines=25> */
	.type		__unnamed_9,@object
	.size		__unnamed_9,(__unnamed_17 - __unnamed_9)
__unnamed_9:
        /* <DEDUP_REMOVED lines=25> */
	.type		__unnamed_17,@object
	.size		__unnamed_17,(__unnamed_13 - __unnamed_17)
__unnamed_17:
        /* <DEDUP_REMOVED lines=25> */
	.type		__unnamed_13,@object
	.size		__unnamed_13,(__unnamed_23 - __unnamed_13)
__unnamed_13:
        /* <DEDUP_REMOVED lines=25> */
	.type		__unnamed_23,@object
	.size		__unnamed_23,(__unnamed_18 - __unnamed_23)
__unnamed_23:
        /* <DEDUP_REMOVED lines=25> */
	.type		__unnamed_18,@object
	.size		__unnamed_18,(__unnamed_22 - __unnamed_18)
__unnamed_18:
        /* <DEDUP_REMOVED lines=25> */
	.type		__unnamed_22,@object
	.size		__unnamed_22,(__unnamed_5 - __unnamed_22)
__unnamed_22:
        /* <DEDUP_REMOVED lines=25> */
	.type		__unnamed_5,@object
	.size		__unnamed_5,(__unnamed_3 - __unnamed_5)
__unnamed_5:
        /* <DEDUP_REMOVED lines=24> */
        /*0e03*/ 	.byte	0x3e, 0x20, 0x26, 0x5d, 0x00
	.type		__unnamed_3,@object
	.size		__unnamed_3,(__unnamed_2 - __unnamed_3)
__unnamed_3:
        /* <DEDUP_REMOVED lines=29> */
	.type		__unnamed_2,@object
	.size		__unnamed_2,(__unnamed_1 - __unnamed_2)
__unnamed_2:
        /* <DEDUP_REMOVED lines=29> */
	.type		__unnamed_1,@object
	.size		__unnamed_1,(__unnamed_25 - __unnamed_1)
__unnamed_1:
        /* <DEDUP_REMOVED lines=28> */
        /*1360*/ 	.byte	0x3c, 0x38, 0x31, 0x39, 0x32, 0x3e, 0x3e, 0x3e, 0x3e, 0x3e, 0x20, 0x26, 0x5d, 0x00
	.type		__unnamed_25,@object
	.size		__unnamed_25,(__unnamed_26 - __unnamed_25)
__unnamed_25:
        /* <DEDUP_REMOVED lines=28> */
        /*152e*/ 	.byte	0x3a, 0x43, 0x3c, 0x31, 0x36, 0x33, 0x38, 0x34, 0x3e, 0x3e, 0x3e, 0x3e, 0x3e, 0x5d, 0x00
	.type		__unnamed_26,@object
	.size		__unnamed_26,(__unnamed_21 - __unnamed_26)
__unnamed_26:
        /* <DEDUP_REMOVED lines=29> */
	.type		__unnamed_21,@object
	.size		__unnamed_21,(__unnamed_11 - __unnamed_21)
__unnamed_21:
        /* <DEDUP_REMOVED lines=29> */
	.type		__unnamed_11,@object
	.size		__unnamed_11,(__unnamed_7 - __unnamed_11)
__unnamed_11:
        /* <DEDUP_REMOVED lines=29> */
	.type		__unnamed_7,@object
	.size		__unnamed_7,(__unnamed_15 - __unnamed_7)
__unnamed_7:
        /* <DEDUP_REMOVED lines=29> */
	.type		__unnamed_15,@object
	.size		__unnamed_15,(__unnamed_12 - __unnamed_15)
__unnamed_15:
        /* <DEDUP_REMOVED lines=29> */
	.type		__unnamed_12,@object
	.size		__unnamed_12,(__unnamed_20 - __unnamed_12)
__unnamed_12:
        /* <DEDUP_REMOVED lines=29> */
	.type		__unnamed_20,@object
	.size		__unnamed_20,(__unnamed_8 - __unnamed_20)
__unnamed_20:
        /* <DEDUP_REMOVED lines=29> */
	.type		__unnamed_8,@object
	.size		__unnamed_8,(__unnamed_16 - __unnamed_8)
__unnamed_8:
        /* <DEDUP_REMOVED lines=29> */
	.type		__unnamed_16,@object
	.size		__unnamed_16,(__unnamed_24 - __unnamed_16)
__unnamed_16:
        /* <DEDUP_REMOVED lines=29> */
	.type		__unnamed_24,@object
	.size		__unnamed_24,(__unnamed_19 - __unnamed_24)
__unnamed_24:
        /* <DEDUP_REMOVED lines=30> */
	.type		__unnamed_19,@object
	.size		__unnamed_19,(__unnamed_10 - __unnamed_19)
__unnamed_19:
        /* <DEDUP_REMOVED lines=29> */
        /*292d*/ 	.byte	0x5d, 0x00
	.type		__unnamed_10,@object
	.size		__unnamed_10,(__unnamed_6 - __unnamed_10)
__unnamed_10:
        /* <DEDUP_REMOVED lines=30> */
	.type		__unnamed_6,@object
	.size		__unnamed_6,(__unnamed_14 - __unnamed_6)
__unnamed_6:
        /* <DEDUP_REMOVED lines=30> */
	.type		__unnamed_14,@object
	.size		__unnamed_14,(.L_13 - __unnamed_14)
__unnamed_14:
        /* <DEDUP_REMOVED lines=30> */
.L_13:


//--------------------- .nv.shared._ZN7cutlass13device_kernelIN5flash11enable_sm90INS1_16FlashAttnFwdSm90INS1_25CollectiveMainloopFwdSm90ILi2EN4cute5tupleIJNS5_1CILi1EEES8_S8_EEENS6_IJNS7_ILi128EEENS7_ILi80EEENS7_ILi256EEEEEELi256ENS_10bfloat16_tEfNS_4arch4Sm90ELb0ELb0ELb1ELb0ELb1ELb0ELb0ELb1ELb1ELb1ELb1ELb0EEENS1_21CollectiveEpilogueFwdINS6_IJSA_SC_SB_EEES9_SE_SG_Li256ELb0ELb1ELb1ELb0EEENS1_19SingleTileSchedulerILb0ELb1ELb1ELi128EEEEEEEEEvNT_6ParamsE --------------------------
	.section	.nv.shared._ZN7cutlass13device_kernelIN5flash11enable_sm90INS1_16FlashAttnFwdSm90INS1_25CollectiveMainloopFwdSm90ILi2EN4cute5tupleIJNS5_1CILi1EEES8_S8_EEENS6_IJNS7_ILi128EEENS7_ILi80EEENS7_ILi256EEEEEELi256ENS_10bfloat16_tEfNS_4arch4Sm90ELb0ELb0ELb1ELb0ELb1ELb0ELb0ELb1ELb1ELb1ELb1ELb0EEENS1_21CollectiveEpilogueFwdINS6_IJSA_SC_SB_EEES9_SE_SG_Li256ELb0ELb1ELb1ELb0EEENS1_19SingleTileSchedulerILb0ELb1ELb1ELi128EEEEEEEEEvNT_6ParamsE,"aw",@nobits
	.sectionflags	@""
	.align	16
	.zero		1024


//--------------------- .nv.shared.reserved.0     --------------------------
	.section	.nv.shared.reserved.0,"aw",@nobits
	.weak		__nv_reservedSMEM_offset_0_alias
	.size		__nv_reservedSMEM_offset_0_alias, 0, 0
	.other		__nv_reservedSMEM_offset_0_alias,@"STO_CUDA_RESERVED_SHARED STV_DEFAULT"
__nv_reservedSMEM_offset_0_alias:
	.zero		0


//--------------------- .nv.global                --------------------------
	.section	.nv.global,"aw",@nobits
.nv.global:
	.type		_ZN86_INTERNAL_0e8feed4_50_flash_fwd_hdimall_bf16_paged_split_softcap_sm90_cu_677d2eb9_33934cute1_E,@object
	.size		_ZN86_INTERNAL_0e8feed4_50_flash_fwd_hdimall_bf16_paged_split_softcap_sm90_cu_677d2eb9_33934cute1_E,(_ZN86_INTERNAL_0e8feed4_50_flash_fwd_hdimall_bf16_paged_split_softcap_sm90_cu_677d2eb9_33934cuda3std3__45__cpo6cbeginE - _ZN86_INTERNAL_0e8feed4_50_flash_fwd_hdimall_bf16_paged_split_softcap_sm90_cu_677d2eb9_33934cute1_E)
_ZN86_INTERNAL_0e8feed4_50_flash_fwd_hdimall_bf16_paged_split_softcap_sm90_cu_677d2eb9_33934cute1_E:
	.zero		1
	.type		_ZN86_INTERNAL_0e8feed4_50_flash_fwd_hdimall_bf16_paged_split_softcap_sm90_cu_677d2eb9_33934cuda3std3__45__cpo6cbeginE,@object
	.size		_ZN86_INTERNAL_0e8feed4_50_flash_fwd_hdimall_bf16_paged_split_softcap_sm90_cu_677d2eb9_33934cuda3std3__45__cpo6cbeginE,(_ZN86_INTERNAL_0e8feed4_50_flash_fwd_hdimall_bf16_paged_split_softcap_sm90_cu_677d2eb9_33934cuda3std3__48in_placeE - _ZN86_INTERNAL_0e8feed4_50_flash_fwd_hdimall_bf16_paged_split_softcap_sm90_cu_677d2eb9_33934cuda3std3__45__cpo6cbeginE)
_ZN86_INTERNAL_0e8feed4_50_flash_fwd_hdimall_bf16_paged_split_softcap_sm90_cu_677d2eb9_33934cuda3std3__45__cpo6cbeginE:
	.zero		1
	.type		_ZN86_INTERNAL_0e8feed4_50_flash_fwd_hdimall_bf16_paged_split_softcap_sm90_cu_677d2eb9_33934cuda3std3__48in_placeE,@object
	.size		_ZN86_INTERNAL_0e8feed4_50_flash_fwd_hdimall_bf16_paged_split_softcap_sm90_cu_677d2eb9_33934cuda3std3__48in_placeE,(_ZN86_INTERNAL_0e8feed4_50_flash_fwd_hdimall_bf16_paged_split_softcap_sm90_cu_677d2eb9_33934cuda3std6ranges3__45__cpo9iter_moveE - _ZN86_INTERNAL_0e8feed4_50_flash_fwd_hdimall_bf16_paged_split_softcap_sm90_cu_677d2eb9_33934cuda3std3__48in_placeE)
_ZN86_INTERNAL_0e8feed4_50_flash_fwd_hdimall_bf16_paged_split_softcap_sm90_cu_677d2eb9_33934cuda3std3__48in_placeE:
	.zero		1
	.type		_ZN86_INTERNAL_0e8feed4_50_flash_fwd_hdimall_bf16_paged_split_softcap_sm90_cu_677d2eb9_33934cuda3std6ranges3__45__cpo9iter_moveE,@object
	.size		_ZN86_INTERNAL_0e8feed4_50_flash_fwd_hdimall_bf16_paged_split_softcap_sm90_cu_677d2eb9_33934cuda3std6ranges3__45__cpo9iter_moveE,(_ZN86_INTERNAL_0e8feed4_50_flash_fwd_hdimall_bf16_paged_split_softcap_sm90_cu_677d2eb9_33934cuda3std3__45__cpo5beginE - _ZN86_INTERNAL_0e8feed4_50_flash_fwd_hdimall_bf16_paged_split_softcap_sm90_cu_677d2eb9_33934cuda3std6ranges3__45__cpo9iter_moveE)
_ZN86_INTERNAL_0e8feed4_50_flash_fwd_hdimall_bf16_paged_split_softcap_sm90_cu_677d2eb9_33934cuda3std6ranges3__45__cpo9iter_moveE:
	.zero		1
	.type		_ZN86_INTERNAL_0e8feed4_50_flash_fwd_hdimall_bf16_paged_split_softcap_sm90_cu_677d2eb9_33934cuda3std3__45__cpo5beginE,@object
	.size		_ZN86_INTERNAL_0e8feed4_50_flash_fwd_hdimall_bf16_paged_split_softcap_sm90_cu_677d2eb9_33934cuda3std3__45__cpo5beginE,(_ZN86_INTERNAL_0e8feed4_50_flash_fwd_hdimall_bf16_paged_split_softcap_sm90_cu_677d2eb9_33934cuda3std3__488_GLOBAL__N__0e8feed4_50_flash_fwd_hdimall_bf16_paged_split_softcap_sm90_cu_677d2eb9_33936ignoreE - _ZN86_INTERNAL_0e8feed4_50_flash_fwd_hdimall_bf16_paged_split_softcap_sm90_cu_677d2eb9_33934cuda3std3__45__cpo5beginE)
_ZN86_INTERNAL_0e8feed4_50_flash_fwd_hdimall_bf16_paged_split_softcap_sm90_cu_677d2eb9_33934cuda3std3__45__cpo5beginE:
	.zero		1
	.type		_ZN86_INTERNAL_0e8feed4_50_flash_fwd_hdimall_bf16_paged_split_softcap_sm90_cu_677d2eb9_33934cuda3std3__488_GLOBAL__N__0e8feed4_50_flash_fwd_hdimall_bf16_paged_split_softcap_sm90_cu_677d2eb9_33936ignoreE,@object
	.size		_ZN86_INTERNAL_0e8feed4_50_flash_fwd_hdimall_bf16_paged_split_softcap_sm90_cu_677d2eb9_33934cuda3std3__488_GLOBAL__N__0e8feed4_50_flash_fwd_hdimall_bf16_paged_split_softcap_sm90_cu_677d2eb9_33936ignoreE,(_ZN86_INTERNAL_0e8feed4_50_flash_fwd_hdimall_bf16_paged_split_softcap_sm90_cu_677d2eb9_33934cute7productE - _ZN86_INTERNAL_0e8feed4_50_flash_fwd_hdimall_bf16_paged_split_softcap_sm90_cu_677d2eb9_33934cuda3std3__488_GLOBAL__N__0e8feed4_50_flash_fwd_hdimall_bf16_paged_split_softcap_sm90_cu_677d2eb9_33936ignoreE)
_ZN86_INTERNAL_0e8feed4_50_flash_fwd_hdimall_bf16_paged_split_softcap_sm90_cu_677d2eb9_33934cuda3std3__488_GLOBAL__N__0e8feed4_50_flash_fwd_hdimall_bf16_paged_split_softcap_sm90_cu_677d2eb9_33936ignoreE:
	.zero		1
	.type		_ZN86_INTERNAL_0e8feed4_50_flash_fwd_hdimall_bf16_paged_split_softcap_sm90_cu_677d2eb9_33934cute7productE,@object
	.size		_ZN86_INTERNAL_0e8feed4_50_flash_fwd_hdimall_bf16_paged_split_softcap_sm90_cu_677d2eb9_33934cute7productE,(_ZN86_INTERNAL_0e8feed4_50_flash_fwd_hdimall_bf16_paged_split_softcap_sm90_cu_677d2eb9_33934cuda3std3__45__cpo3endE - _ZN86_INTERNAL_0e8feed4_50_flash_fwd_hdimall_bf16_paged_split_softcap_sm90_cu_677d2eb9_33934cute7productE)
_ZN86_INTERNAL_0e8feed4_50_flash_fwd_hdimall_bf16_paged_split_softcap_sm90_cu_677d2eb9_33934cute7productE:
	.zero		1
	.type		_ZN86_INTERNAL_0e8feed4_50_flash_fwd_hdimall_bf16_paged_split_softcap_sm90_cu_677d2eb9_33934cuda3std3__45__cpo3endE,@object
	.size		_ZN86_INTERNAL_0e8feed4_50_flash_fwd_hdimall_bf16_paged_split_softcap_sm90_cu_677d2eb9_33934cuda3std3__45__cpo3endE,(_ZN86_INTERNAL_0e8feed4_50_flash_fwd_hdimall_bf16_paged_split_softcap_sm90_cu_677d2eb9_33934cuda3std3__419piecewise_constructE - _ZN86_INTERNAL_0e8feed4_50_flash_fwd_hdimall_bf16_paged_split_softcap_sm90_cu_677d2eb9_33934cuda3std3__45__cpo3endE)
_ZN86_INTERNAL_0e8feed4_50_flash_fwd_hdimall_bf16_paged_split_softcap_sm90_cu_677d2eb9_33934cuda3std3__45__cpo3endE:
	.zero		1
	.type		_ZN86_INTERNAL_0e8feed4_50_flash_fwd_hdimall_bf16_paged_split_softcap_sm90_cu_677d2eb9_33934cuda3std3__419piecewise_constructE,@object
	.size		_ZN86_INTERNAL_0e8feed4_50_flash_fwd_hdimall_bf16_paged_split_softcap_sm90_cu_677d2eb9_33934cuda3std3__419piecewise_constructE,(_ZN86_INTERNAL_0e8feed4_50_flash_fwd_hdimall_bf16_paged_split_softcap_sm90_cu_677d2eb9_33934cuda3std3__45__cpo4cendE - _ZN86_INTERNAL_0e8feed4_50_flash_fwd_hdimall_bf16_paged_split_softcap_sm90_cu_677d2eb9_33934cuda3std3__419piecewise_constructE)
_ZN86_INTERNAL_0e8feed4_50_flash_fwd_hdimall_bf16_paged_split_softcap_sm90_cu_677d2eb9_33934cuda3std3__419piecewise_constructE:
	.zero		1
	.type		_ZN86_INTERNAL_0e8feed4_50_flash_fwd_hdimall_bf16_paged_split_softcap_sm90_cu_677d2eb9_33934cuda3std3__45__cpo4cendE,@object
	.size		_ZN86_INTERNAL_0e8feed4_50_flash_fwd_hdimall_bf16_paged_split_softcap_sm90_cu_677d2eb9_33934cuda3std3__45__cpo4cendE,(_ZN86_INTERNAL_0e8feed4_50_flash_fwd_hdimall_bf16_paged_split_softcap_sm90_cu_677d2eb9_33934cuda3std6ranges3__45__cpo4swapE - _ZN86_INTERNAL_0e8feed4_50_flash_fwd_hdimall_bf16_paged_split_softcap_sm90_cu_677d2eb9_33934cuda3std3__45__cpo4cendE)
_ZN86_INTERNAL_0e8feed4_50_flash_fwd_hdimall_bf16_paged_split_softcap_sm90_cu_677d2eb9_33934cuda3std3__45__cpo4cendE:
	.zero		1
	.type		_ZN86_INTERNAL_0e8feed4_50_flash_fwd_hdimall_bf16_paged_split_softcap_sm90_cu_677d2eb9_33934cuda3std6ranges3__45__cpo4swapE,@object
	.size		_ZN86_INTERNAL_0e8feed4_50_flash_fwd_hdimall_bf16_paged_split_softcap_sm90_cu_677d2eb9_33934cuda3std6ranges3__45__cpo4swapE,(.L_34 - _ZN86_INTERNAL_0e8feed4_50_flash_fwd_hdimall_bf16_paged_split_softcap_sm90_cu_677d2eb9_33934cuda3std6ranges3__45__cpo4swapE)
_ZN86_INTERNAL_0e8feed4_50_flash_fwd_hdimall_bf16_paged_split_softcap_sm90_cu_677d2eb9_33934cuda3std6ranges3__45__cpo4swapE:
	.zero		1
.L_34:


//--------------------- .nv.shared._ZN7cutlass13device_kernelIN5flash11enable_sm90INS1_16FlashAttnFwdSm90INS1_25CollectiveMainloopFwdSm90ILi2EN4cute5tupleIJNS5_1CILi1EEES8_S8_EEENS6_IJNS7_ILi128EEENS7_ILi80EEENS7_ILi256EEEEEELi256ENS_10bfloat16_tEfNS_4arch4Sm90ELb0ELb0ELb1ELb1ELb1ELb0ELb0ELb1ELb1ELb1ELb1ELb0EEENS1_21CollectiveEpilogueFwdINS6_IJSA_SC_SB_EEES9_SE_SG_Li256ELb1ELb1ELb1ELb0EEENS1_36VarlenDynamicPersistentTileSchedulerILi128ELi80ELi256ELi128ELb1ELb1ELb1ELb0ELb1ELb1EEEEEEEEEvNT_6ParamsE --------------------------
	.section	.nv.shared._ZN7cutlass13device_kernelIN5flash11enable_sm90INS1_16FlashAttnFwdSm90INS1_25CollectiveMainloopFwdSm90ILi2EN4cute5tupleIJNS5_1CILi1EEES8_S8_EEENS6_IJNS7_ILi128EEENS7_ILi80EEENS7_ILi256EEEEEELi256ENS_10bfloat16_tEfNS_4arch4Sm90ELb0ELb0ELb1ELb1ELb1ELb0ELb0ELb1ELb1ELb1ELb1ELb0EEENS1_21CollectiveEpilogueFwdINS6_IJSA_SC_SB_EEES9_SE_SG_Li256ELb1ELb1ELb1ELb0EEENS1_36VarlenDynamicPersistentTileSchedulerILi128ELi80ELi256ELi128ELb1ELb1ELb1ELb0ELb1ELb1EEEEEEEEEvNT_6ParamsE,"aw",@nobits
	.sectionflags	@""
	.align	16
	.zero		1024


//--------------------- .nv.shared._ZN7cutlass13device_kernelIN5flash11enable_sm90INS1_16FlashAttnFwdSm90INS1_25CollectiveMainloopFwdSm90ILi2EN4cute5tupleIJNS5_1CILi1EEES8_S8_EEENS6_IJNS7_ILi128EEENS7_ILi80EEENS7_ILi256EEEEEELi256ENS_10bfloat16_tEfNS_4arch4Sm90ELb0ELb0ELb1ELb1ELb1ELb1ELb0ELb1ELb1ELb1ELb1ELb0EEENS1_21CollectiveEpilogueFwdINS6_IJSA_SC_SB_EEES9_SE_SG_Li256ELb1ELb1ELb1ELb0EEENS1_36VarlenDynamicPersistentTileSchedulerILi128ELi80ELi256ELi128ELb1ELb1ELb1ELb0ELb1ELb1EEEEEEEEEvNT_6ParamsE --------------------------
	.section	.nv.shared._ZN7cutlass13device_kernelIN5flash11enable_sm90INS1_16FlashAttnFwdSm90INS1_25CollectiveMainloopFwdSm90ILi2EN4cute5tupleIJNS5_1CILi1EEES8_S8_EEENS6_IJNS7_ILi128EEENS7_ILi80EEENS7_ILi256EEEEEELi256ENS_10bfloat16_tEfNS_4arch4Sm90ELb0ELb0ELb1ELb1ELb1ELb1ELb0ELb1ELb1ELb1ELb1ELb0EEENS1_21CollectiveEpilogueFwdINS6_IJSA_SC_SB_EEES9_SE_SG_Li256ELb1ELb1ELb1ELb0EEENS1_36VarlenDynamicPersistentTileSchedulerILi128ELi80ELi256ELi128ELb1ELb1ELb1ELb0ELb1ELb1EEEEEEEEEvNT_6ParamsE,"aw",@nobits
	.sectionflags	@""
	.align	16
	.zero		1024


//--------------------- .nv.shared._ZN7cutlass13device_kernelIN5flash11enable_sm90INS1_16FlashAttnFwdSm90INS1_25CollectiveMainloopFwdSm90ILi2EN4cute5tupleIJNS5_1CILi1EEES8_S8_EEENS6_IJNS7_ILi128EEENS7_ILi64EEENS7_ILi256EEEEEELi256ENS_10bfloat16_tEfNS_4arch4Sm90ELb0ELb1ELb1ELb0ELb1ELb0ELb0ELb1ELb1ELb1ELb1ELb0EEENS1_21CollectiveEpilogueFwdINS6_IJSA_SC_SB_EEES9_SE_SG_Li256ELb0ELb1ELb1ELb0EEENS1_19SingleTileSchedulerILb0ELb1ELb1ELi128EEEEEEEEEvNT_6ParamsE --------------------------
	.section	.nv.shared._ZN7cutlass13device_kernelIN5flash11enable_sm90INS1_16FlashAttnFwdSm90INS1_25CollectiveMainloopFwdSm90ILi2EN4cute5tupleIJNS5_1CILi1EEES8_S8_EEENS6_IJNS7_ILi128EEENS7_ILi64EEENS7_ILi256EEEEEELi256ENS_10bfloat16_tEfNS_4arch4Sm90ELb0ELb1ELb1ELb0ELb1ELb0ELb0ELb1ELb1ELb1ELb1ELb0EEENS1_21CollectiveEpilogueFwdINS6_IJSA_SC_SB_EEES9_SE_SG_Li256ELb0ELb1ELb1ELb0EEENS1_19SingleTileSchedulerILb0ELb1ELb1ELi128EEEEEEEEEvNT_6ParamsE,"aw",@nobits
	.sectionflags	@""
	.align	16
	.zero		1024


//--------------------- .nv.shared._ZN7cutlass13device_kernelIN5flash11enable_sm90INS1_16FlashAttnFwdSm90INS1_25CollectiveMainloopFwdSm90ILi2EN4cute5tupleIJNS5_1CILi1EEES8_S8_EEENS6_IJNS7_ILi128EEENS7_ILi64EEENS7_ILi256EEEEEELi256ENS_10bfloat16_tEfNS_4arch4Sm90ELb0ELb1ELb1ELb1ELb1ELb0ELb0ELb1ELb1ELb1ELb1ELb0EEENS1_21CollectiveEpilogueFwdINS6_IJSA_SC_SB_EEES9_SE_SG_Li256ELb1ELb1ELb1ELb0EEENS1_36VarlenDynamicPersistentTileSchedulerILi128ELi64ELi256ELi128ELb1ELb1ELb1ELb1ELb0ELb1EEEEEEEEEvNT_6ParamsE --------------------------
	.section	.nv.shared._ZN7cutlass13device_kernelIN5flash11enable_sm90INS1_16FlashAttnFwdSm90INS1_25CollectiveMainloopFwdSm90ILi2EN4cute5tupleIJNS5_1CILi1EEES8_S8_EEENS6_IJNS7_ILi128EEENS7_ILi64EEENS7_ILi256EEEEEELi256ENS_10bfloat16_tEfNS_4arch4Sm90ELb0ELb1ELb1ELb1ELb1ELb0ELb0ELb1ELb1ELb1ELb1ELb0EEENS1_21CollectiveEpilogueFwdINS6_IJSA_SC_SB_EEES9_SE_SG_Li256ELb1ELb1ELb1ELb0EEENS1_36VarlenDynamicPersistentTileSchedulerILi128ELi64ELi256ELi128ELb1ELb1ELb1ELb1ELb0ELb1EEEEEEEEEvNT_6ParamsE,"aw",@nobits
	.sectionflags	@""
	.align	16
	.zero		1024


//--------------------- .nv.shared._ZN7cutlass13device_kernelIN5flash11enable_sm90INS1_16FlashAttnFwdSm90INS1_25CollectiveMainloopFwdSm90ILi2EN4cute5tupleIJNS5_1CILi1EEES8_S8_EEENS6_IJNS7_ILi128EEENS7_ILi64EEENS7_ILi256EEEEEELi256ENS_10bfloat16_tEfNS_4arch4Sm90ELb0ELb1ELb1ELb1ELb1ELb1ELb0ELb1ELb1ELb1ELb1ELb0EEENS1_21CollectiveEpilogueFwdINS6_IJSA_SC_SB_EEES9_SE_SG_Li256ELb1ELb1ELb1ELb0EEENS1_36VarlenDynamicPersistentTileSchedulerILi128ELi64ELi256ELi128ELb1ELb1ELb1ELb1ELb0ELb1EEEEEEEEEvNT_6ParamsE --------------------------
	.section	.nv.shared._ZN7cutlass13device_kernelIN5flash11enable_sm90INS1_16FlashAttnFwdSm90INS1_25CollectiveMainloopFwdSm90ILi2EN4cute5tupleIJNS5_1CILi1EEES8_S8_EEENS6_IJNS7_ILi128EEENS7_ILi64EEENS7_ILi256EEEEEELi256ENS_10bfloat16_tEfNS_4arch4Sm90ELb0ELb1ELb1ELb1ELb1ELb1ELb0ELb1ELb1ELb1ELb1ELb0EEENS1_21CollectiveEpilogueFwdINS6_IJSA_SC_SB_EEES9_SE_SG_Li256ELb1ELb1ELb1ELb0EEENS1_36VarlenDynamicPersistentTileSchedulerILi128ELi64ELi256ELi128ELb1ELb1ELb1ELb1ELb0ELb1EEEEEEEEEvNT_6ParamsE,"aw",@nobits
	.sectionflags	@""
	.align	16
	.zero		1024


//--------------------- .nv.shared._ZN7cutlass13device_kernelIN5flash11enable_sm90INS1_16FlashAttnFwdSm90INS1_25CollectiveMainloopFwdSm90ILi2EN4cute5tupleIJNS5_1CILi1EEES8_S8_EEENS6_IJNS7_ILi128EEENS7_ILi80EEENS7_ILi256EEEEEELi256ENS_10bfloat16_tEfNS_4arch4Sm90ELb1ELb0ELb1ELb0ELb1ELb0ELb0ELb1ELb1ELb1ELb1ELb0EEENS1_21CollectiveEpilogueFwdINS6_IJSA_SC_SB_EEES9_SE_SG_Li256ELb0ELb1ELb1ELb0EEENS1_19SingleTileSchedulerILb0ELb1ELb1ELi128EEEEEEEEEvNT_6ParamsE --------------------------
	.section	.nv.shared._ZN7cutlass13device_kernelIN5flash11enable_sm90INS1_16FlashAttnFwdSm90INS1_25CollectiveMainloopFwdSm90ILi2EN4cute5tupleIJNS5_1CILi1EEES8_S8_EEENS6_IJNS7_ILi128EEENS7_ILi80EEENS7_ILi256EEEEEELi256ENS_10bfloat16_tEfNS_4arch4Sm90ELb1ELb0ELb1ELb0ELb1ELb0ELb0ELb1ELb1ELb1ELb1ELb0EEENS1_21CollectiveEpilogueFwdINS6_IJSA_SC_SB_EEES9_SE_SG_Li256ELb0ELb1ELb1ELb0EEENS1_19SingleTileSchedulerILb0ELb1ELb1ELi128EEEEEEEEEvNT_6ParamsE,"aw",@nobits
	.sectionflags	@""
	.align	16
	.zero		1024


//--------------------- .nv.shared._ZN7cutlass13device_kernelIN5flash11enable_sm90INS1_16FlashAttnFwdSm90INS1_25CollectiveMainloopFwdSm90ILi2EN4cute5tupleIJNS5_1CILi1EEES8_S8_EEENS6_IJNS7_ILi128EEENS7_ILi80EEENS7_ILi256EEEEEELi256ENS_10bfloat16_tEfNS_4arch4Sm90ELb1ELb0ELb1ELb1ELb1ELb0ELb0ELb1ELb1ELb1ELb1ELb0EEENS1_21CollectiveEpilogueFwdINS6_IJSA_SC_SB_EEES9_SE_SG_Li256ELb1ELb1ELb1ELb0EEENS1_36VarlenDynamicPersistentTileSchedulerILi128ELi80ELi256ELi128ELb1ELb1ELb1ELb1ELb1ELb1EEEEEEEEEvNT_6ParamsE --------------------------
	.section	.nv.shared._ZN7cutlass13device_kernelIN5flash11enable_sm90INS1_16FlashAttnFwdSm90INS1_25CollectiveMainloopFwdSm90ILi2EN4cute5tupleIJNS5_1CILi1EEES8_S8_EEENS6_IJNS7_ILi128EEENS7_ILi80EEENS7_ILi256EEEEEELi256ENS_10bfloat16_tEfNS_4arch4Sm90ELb1ELb0ELb1ELb1ELb1ELb0ELb0ELb1ELb1ELb1ELb1ELb0EEENS1_21CollectiveEpilogueFwdINS6_IJSA_SC_SB_EEES9_SE_SG_Li256ELb1ELb1ELb1ELb0EEENS1_36VarlenDynamicPersistentTileSchedulerILi128ELi80ELi256ELi128ELb1ELb1ELb1ELb1ELb1ELb1EEEEEEEEEvNT_6ParamsE,"aw",@nobits
	.sectionflags	@""
	.align	16
	.zero		1024


//--------------------- .nv.shared._ZN7cutlass13device_kernelIN5flash11enable_sm90INS1_16FlashAttnFwdSm90INS1_25CollectiveMainloopFwdSm90ILi2EN4cute5tupleIJNS5_1CILi1EEES8_S8_EEENS6_IJNS7_ILi128EEENS7_ILi80EEENS7_ILi256EEEEEELi256ENS_10bfloat16_tEfNS_4arch4Sm90ELb1ELb0ELb1ELb1ELb1ELb1ELb0ELb1ELb1ELb1ELb1ELb0EEENS1_21CollectiveEpilogueFwdINS6_IJSA_SC_SB_EEES9_SE_SG_Li256ELb1ELb1ELb1ELb0EEENS1_36VarlenDynamicPersistentTileSchedulerILi128ELi80ELi256ELi128ELb1ELb1ELb1ELb1ELb1ELb1EEEEEEEEEvNT_6ParamsE --------------------------
	.section	.nv.shared._ZN7cutlass13device_kernelIN5flash11enable_sm90INS1_16FlashAttnFwdSm90INS1_25CollectiveMainloopFwdSm90ILi2EN4cute5tupleIJNS5_1CILi1EEES8_S8_EEENS6_IJNS7_ILi128EEENS7_ILi80EEENS7_ILi256EEEEEELi256ENS_10bfloat16_tEfNS_4arch4Sm90ELb1ELb0ELb1ELb1ELb1ELb1ELb0ELb1ELb1ELb1ELb1ELb0EEENS1_21CollectiveEpilogueFwdINS6_IJSA_SC_SB_EEES9_SE_SG_Li256ELb1ELb1ELb1ELb0EEENS1_36VarlenDynamicPersistentTileSchedulerILi128ELi80ELi256ELi128ELb1ELb1ELb1ELb1ELb1ELb1EEEEEEEEEvNT_6ParamsE,"aw",@nobits
	.sectionflags	@""
	.align	16
	.zero		1024


//--------------------- .nv.shared._ZN7cutlass13device_kernelIN5flash11enable_sm90INS1_16FlashAttnFwdSm90INS1_25CollectiveMainloopFwdSm90ILi2EN4cute5tupleIJNS5_1CILi1EEES8_S8_EEENS6_IJNS7_ILi128EEENS7_ILi96EEENS7_ILi192EEEEEELi192ENS_10bfloat16_tEfNS_4arch4Sm90ELb0ELb0ELb1ELb0ELb1ELb0ELb0ELb1ELb1ELb1ELb1ELb0EEENS1_21CollectiveEpilogueFwdINS6_IJSA_SC_SB_EEES9_SE_SG_Li256ELb0ELb1ELb1ELb0EEENS1_19SingleTileSchedulerILb0ELb1ELb1ELi128EEEEEEEEEvNT_6ParamsE --------------------------
	.section	.nv.shared._ZN7cutlass13device_kernelIN5flash11enable_sm90INS1_16FlashAttnFwdSm90INS1_25CollectiveMainloopFwdSm90ILi2EN4cute5tupleIJNS5_1CILi1EEES8_S8_EEENS6_IJNS7_ILi128EEENS7_ILi96EEENS7_ILi192EEEEEELi192ENS_10bfloat16_tEfNS_4arch4Sm90ELb0ELb0ELb1ELb0ELb1ELb0ELb0ELb1ELb1ELb1ELb1ELb0EEENS1_21CollectiveEpilogueFwdINS6_IJSA_SC_SB_EEES9_SE_SG_Li256ELb0ELb1ELb1ELb0EEENS1_19SingleTileSchedulerILb0ELb1ELb1ELi128EEEEEEEEEvNT_6ParamsE,"aw",@nobits
	.sectionflags	@""
	.align	16
	.zero		1024


//--------------------- .nv.shared._ZN7cutlass13device_kernelIN5flash11enable_sm90INS1_16FlashAttnFwdSm90INS1_25CollectiveMainloopFwdSm90ILi2EN4cute5tupleIJNS5_1CILi1EEES8_S8_EEENS6_IJNS7_ILi128EEENS7_ILi96EEENS7_ILi192EEEEEELi192ENS_10bfloat16_tEfNS_4arch4Sm90ELb0ELb0ELb1ELb1ELb1ELb0ELb0ELb1ELb1ELb1ELb1ELb0EEENS1_21CollectiveEpilogueFwdINS6_IJSA_SC_SB_EEES9_SE_SG_Li256ELb1ELb1ELb1ELb0EEENS1_36VarlenDynamicPersistentTileSchedulerILi128ELi96ELi256ELi128ELb1ELb1ELb1ELb0ELb1ELb1EEEEEEEEEvNT_6ParamsE --------------------------
	.section	.nv.shared._ZN7cutlass13device_kernelIN5flash11enable_sm90INS1_16FlashAttnFwdSm90INS1_25CollectiveMainloopFwdSm90ILi2EN4cute5tupleIJNS5_1CILi1EEES8_S8_EEENS6_IJNS7_ILi128EEENS7_ILi96EEENS7_ILi192EEEEEELi192ENS_10bfloat16_tEfNS_4arch4Sm90ELb0ELb0ELb1ELb1ELb1ELb0ELb0ELb1ELb1ELb1ELb1ELb0EEENS1_21CollectiveEpilogueFwdINS6_IJSA_SC_SB_EEES9_SE_SG_Li256ELb1ELb1ELb1ELb0EEENS1_36VarlenDynamicPersistentTileSchedulerILi128ELi96ELi256ELi128ELb1ELb1ELb1ELb0ELb1ELb1EEEEEEEEEvNT_6ParamsE,"aw",@nobits
	.sectionflags	@""
	.align	16
	.zero		1024


//--------------------- .nv.shared._ZN7cutlass13device_kernelIN5flash11enable_sm90INS1_16FlashAttnFwdSm90INS1_25CollectiveMainloopFwdSm90ILi2EN4cute5tupleIJNS5_1CILi1EEES8_S8_EEENS6_IJNS7_ILi128EEENS7_ILi96EEENS7_ILi192EEEEEELi192ENS_10bfloat16_tEfNS_4arch4Sm90ELb0ELb0ELb1ELb1ELb1ELb1ELb0ELb1ELb1ELb1ELb1ELb0EEENS1_21CollectiveEpilogueFwdINS6_IJSA_SC_SB_EEES9_SE_SG_Li256ELb1ELb1ELb1ELb0EEENS1_36VarlenDynamicPersistentTileSchedulerILi128ELi96ELi256ELi128ELb1ELb1ELb1ELb0ELb1ELb1EEEEEEEEEvNT_6ParamsE --------------------------
	.section	.nv.shared._ZN7cutlass13device_kernelIN5flash11enable_sm90INS1_16FlashAttnFwdSm90INS1_25CollectiveMainloopFwdSm90ILi2EN4cute5tupleIJNS5_1CILi1EEES8_S8_EEENS6_IJNS7_ILi128EEENS7_ILi96EEENS7_ILi192EEEEEELi192ENS_10bfloat16_tEfNS_4arch4Sm90ELb0ELb0ELb1ELb1ELb1ELb1ELb0ELb1ELb1ELb1ELb1ELb0EEENS1_21CollectiveEpilogueFwdINS6_IJSA_SC_SB_EEES9_SE_SG_Li256ELb1ELb1ELb1ELb0EEENS1_36VarlenDynamicPersistentTileSchedulerILi128ELi96ELi256ELi128ELb1ELb1ELb1ELb0ELb1ELb1EEEEEEEEEvNT_6ParamsE,"aw",@nobits
	.sectionflags	@""
	.align	16
	.zero		1024


//--------------------- .nv.shared._ZN7cutlass13device_kernelIN5flash11enable_sm90INS1_16FlashAttnFwdSm90INS1_25CollectiveMainloopFwdSm90ILi2EN4cute5tupleIJNS5_1CILi1EEES8_S8_EEENS6_IJNS7_ILi128EEENS7_ILi96EEENS7_ILi192EEEEEELi192ENS_10bfloat16_tEfNS_4arch4Sm90ELb0ELb1ELb1ELb0ELb1ELb0ELb0ELb1ELb1ELb1ELb1ELb0EEENS1_21CollectiveEpilogueFwdINS6_IJSA_SC_SB_EEES9_SE_SG_Li256ELb0ELb1ELb1ELb0EEENS1_19SingleTileSchedulerILb0ELb1ELb1ELi128EEEEEEEEEvNT_6ParamsE --------------------------
	.section	.nv.shared._ZN7cutlass13device_kernelIN5flash11enable_sm90INS1_16FlashAttnFwdSm90INS1_25CollectiveMainloopFwdSm90ILi2EN4cute5tupleIJNS5_1CILi1EEES8_S8_EEENS6_IJNS7_ILi128EEENS7_ILi96EEENS7_ILi192EEEEEELi192ENS_10bfloat16_tEfNS_4arch4Sm90ELb0ELb1ELb1ELb0ELb1ELb0ELb0ELb1ELb1ELb1ELb1ELb0EEENS1_21CollectiveEpilogueFwdINS6_IJSA_SC_SB_EEES9_SE_SG_Li256ELb0ELb1ELb1ELb0EEENS1_19SingleTileSchedulerILb0ELb1ELb1ELi128EEEEEEEEEvNT_6ParamsE,"aw",@nobits
	.sectionflags	@""
	.align	16
	.zero		1024


//--------------------- .nv.shared._ZN7cutlass13device_kernelIN5flash11enable_sm90INS1_16FlashAttnFwdSm90INS1_25CollectiveMainloopFwdSm90ILi2EN4cute5tupleIJNS5_1CILi1EEES8_S8_EEENS6_IJNS7_ILi128EEENS7_ILi96EEENS7_ILi192EEEEEELi192ENS_10bfloat16_tEfNS_4arch4Sm90ELb0ELb1ELb1ELb1ELb1ELb0ELb0ELb1ELb1ELb1ELb1ELb0EEENS1_21CollectiveEpilogueFwdINS6_IJSA_SC_SB_EEES9_SE_SG_Li256ELb1ELb1ELb1ELb0EEENS1_36VarlenDynamicPersistentTileSchedulerILi128ELi96ELi256ELi128ELb1ELb1ELb1ELb1ELb0ELb1EEEEEEEEEvNT_6ParamsE --------------------------
	.section	.nv.shared._ZN7cutlass13device_kernelIN5flash11enable_sm90INS1_16FlashAttnFwdSm90INS1_25CollectiveMainloopFwdSm90ILi2EN4cute5tupleIJNS5_1CILi1EEES8_S8_EEENS6_IJNS7_ILi128EEENS7_ILi96EEENS7_ILi192EEEEEELi192ENS_10bfloat16_tEfNS_4arch4Sm90ELb0ELb1ELb1ELb1ELb1ELb0ELb0ELb1ELb1ELb1ELb1ELb0EEENS1_21CollectiveEpilogueFwdINS6_IJSA_SC_SB_EEES9_SE_SG_Li256ELb1ELb1ELb1ELb0EEENS1_36VarlenDynamicPersistentTileSchedulerILi128ELi96ELi256ELi128ELb1ELb1ELb1ELb1ELb0ELb1EEEEEEEEEvNT_6ParamsE,"aw",@nobits
	.sectionflags	@""
	.align	16
	.zero		1024


//--------------------- .nv.shared._ZN7cutlass13device_kernelIN5flash11enable_sm90INS1_16FlashAttnFwdSm90INS1_25CollectiveMainloopFwdSm90ILi2EN4cute5tupleIJNS5_1CILi1EEES8_S8_EEENS6_IJNS7_ILi128EEENS7_ILi96EEENS7_ILi192EEEEEELi192ENS_10bfloat16_tEfNS_4arch4Sm90ELb0ELb1ELb1ELb1ELb1ELb1ELb0ELb1ELb1ELb1ELb1ELb0EEENS1_21CollectiveEpilogueFwdINS6_IJSA_SC_SB_EEES9_SE_SG_Li256ELb1ELb1ELb1ELb0EEENS1_36VarlenDynamicPersistentTileSchedulerILi128ELi96ELi256ELi128ELb1ELb1ELb1ELb1ELb0ELb1EEEEEEEEEvNT_6ParamsE --------------------------
	.section	.nv.shared._ZN7cutlass13device_kernelIN5flash11enable_sm90INS1_16FlashAttnFwdSm90INS1_25CollectiveMainloopFwdSm90ILi2EN4cute5tupleIJNS5_1CILi1EEES8_S8_EEENS6_IJNS7_ILi128EEENS7_ILi96EEENS7_ILi192EEEEEELi192ENS_10bfloat16_tEfNS_4arch4Sm90ELb0ELb1ELb1ELb1ELb1ELb1ELb0ELb1ELb1ELb1ELb1ELb0EEENS1_21CollectiveEpilogueFwdINS6_IJSA_SC_SB_EEES9_SE_SG_Li256ELb1ELb1ELb1ELb0EEENS1_36VarlenDynamicPersistentTileSchedulerILi128ELi96ELi256ELi128ELb1ELb1ELb1ELb1ELb0ELb1EEEEEEEEEvNT_6ParamsE,"aw",@nobits
	.sectionflags	@""
	.align	16
	.zero		1024


//--------------------- .nv.shared._ZN7cutlass13device_kernelIN5flash11enable_sm90INS1_16FlashAttnFwdSm90INS1_25CollectiveMainloopFwdSm90ILi2EN4cute5tupleIJNS5_1CILi1EEES8_S8_EEENS6_IJNS7_ILi128EEENS7_ILi96EEENS7_ILi192EEEEEELi192ENS_10bfloat16_tEfNS_4arch4Sm90ELb1ELb0ELb1ELb0ELb1ELb0ELb0ELb1ELb1ELb1ELb1ELb0EEENS1_21CollectiveEpilogueFwdINS6_IJSA_SC_SB_EEES9_SE_SG_Li256ELb0ELb1ELb1ELb0EEENS1_19SingleTileSchedulerILb0ELb1ELb1ELi128EEEEEEEEEvNT_6ParamsE --------------------------
	.section	.nv.shared._ZN7cutlass13device_kernelIN5flash11enable_sm90INS1_16FlashAttnFwdSm90INS1_25CollectiveMainloopFwdSm90ILi2EN4cute5tupleIJNS5_1CILi1EEES8_S8_EEENS6_IJNS7_ILi128EEENS7_ILi96EEENS7_ILi192EEEEEELi192ENS_10bfloat16_tEfNS_4arch4Sm90ELb1ELb0ELb1ELb0ELb1ELb0ELb0ELb1ELb1ELb1ELb1ELb0EEENS1_21CollectiveEpilogueFwdINS6_IJSA_SC_SB_EEES9_SE_SG_Li256ELb0ELb1ELb1ELb0EEENS1_19SingleTileSchedulerILb0ELb1ELb1ELi128EEEEEEEEEvNT_6ParamsE,"aw",@nobits
	.sectionflags	@""
	.align	16
	.zero		1024


//--------------------- .nv.shared._ZN7cutlass13device_kernelIN5flash11enable_sm90INS1_16FlashAttnFwdSm90INS1_25CollectiveMainloopFwdSm90ILi2EN4cute5tupleIJNS5_1CILi1EEES8_S8_EEENS6_IJNS7_ILi128EEENS7_ILi96EEENS7_ILi192EEEEEELi192ENS_10bfloat16_tEfNS_4arch4Sm90ELb1ELb0ELb1ELb1ELb1ELb0ELb0ELb1ELb1ELb1ELb1ELb0EEENS1_21CollectiveEpilogueFwdINS6_IJSA_SC_SB_EEES9_SE_SG_Li256ELb1ELb1ELb1ELb0EEENS1_36VarlenDynamicPersistentTileSchedulerILi128ELi96ELi256ELi128ELb1ELb1ELb1ELb1ELb1ELb1EEEEEEEEEvNT_6ParamsE --------------------------
	.section	.nv.shared._ZN7cutlass13device_kernelIN5flash11enable_sm90INS1_16FlashAttnFwdSm90INS1_25CollectiveMainloopFwdSm90ILi2EN4cute5tupleIJNS5_1CILi1EEES8_S8_EEENS6_IJNS7_ILi128EEENS7_ILi96EEENS7_ILi192EEEEEELi192ENS_10bfloat16_tEfNS_4arch4Sm90ELb1ELb0ELb1ELb1ELb1ELb0ELb0ELb1ELb1ELb1ELb1ELb0EEENS1_21CollectiveEpilogueFwdINS6_IJSA_SC_SB_EEES9_SE_SG_Li256ELb1ELb1ELb1ELb0EEENS1_36VarlenDynamicPersistentTileSchedulerILi128ELi96ELi256ELi128ELb1ELb1ELb1ELb1ELb1ELb1EEEEEEEEEvNT_6ParamsE,"aw",@nobits
	.sectionflags	@""
	.align	16
	.zero		1024


//--------------------- .nv.shared._ZN7cutlass13device_kernelIN5flash11enable_sm90INS1_16FlashAttnFwdSm90INS1_25CollectiveMainloopFwdSm90ILi2EN4cute5tupleIJNS5_1CILi1EEES8_S8_EEENS6_IJNS7_ILi128EEENS7_ILi96EEENS7_ILi192EEEEEELi192ENS_10bfloat16_tEfNS_4arch4Sm90ELb1ELb0ELb1ELb1ELb1ELb1ELb0ELb1ELb1ELb1ELb1ELb0EEENS1_21CollectiveEpilogueFwdINS6_IJSA_SC_SB_EEES9_SE_SG_Li256ELb1ELb1ELb1ELb0EEENS1_36VarlenDynamicPersistentTileSchedulerILi128ELi96ELi256ELi128ELb1ELb1ELb1ELb1ELb1ELb1EEEEEEEEEvNT_6ParamsE --------------------------
	.section	.nv.shared._ZN7cutlass13device_kernelIN5flash11enable_sm90INS1_16FlashAttnFwdSm90INS1_25CollectiveMainloopFwdSm90ILi2EN4cute5tupleIJNS5_1CILi1EEES8_S8_EEENS6_IJNS7_ILi128EEENS7_ILi96EEENS7_ILi192EEEEEELi192ENS_10bfloat16_tEfNS_4arch4Sm90ELb1ELb0ELb1ELb1ELb1ELb1ELb0ELb1ELb1ELb1ELb1ELb0EEENS1_21CollectiveEpilogueFwdINS6_IJSA_SC_SB_EEES9_SE_SG_Li256ELb1ELb1ELb1ELb0EEENS1_36VarlenDynamicPersistentTileSchedulerILi128ELi96ELi256ELi128ELb1ELb1ELb1ELb1ELb1ELb1EEEEEEEEEvNT_6ParamsE,"aw",@nobits
	.sectionflags	@""
	.align	16
	.zero		1024


//--------------------- .nv.shared._ZN7cutlass13device_kernelIN5flash11enable_sm90INS1_16FlashAttnFwdSm90INS1_25CollectiveMainloopFwdSm90ILi2EN4cute5tupleIJNS5_1CILi1EEES8_S8_EEENS6_IJNS7_ILi128EEESA_SA_EEELi128ENS_10bfloat16_tEfNS_4arch4Sm90ELb0ELb0ELb1ELb0ELb1ELb0ELb0ELb1ELb1ELb1ELb1ELb0EEENS1_21CollectiveEpilogueFwdISB_S9_SC_SE_Li256ELb0ELb1ELb1ELb0EEENS1_19SingleTileSchedulerILb0ELb1ELb1ELi128EEEEEEEEEvNT_6ParamsE --------------------------
	.section	.nv.shared._ZN7cutlass13device_kernelIN5flash11enable_sm90INS1_16FlashAttnFwdSm90INS1_25CollectiveMainloopFwdSm90ILi2EN4cute5tupleIJNS5_1CILi1EEES8_S8_EEENS6_IJNS7_ILi128EEESA_SA_EEELi128ENS_10bfloat16_tEfNS_4arch4Sm90ELb0ELb0ELb1ELb0ELb1ELb0ELb0ELb1ELb1ELb1ELb1ELb0EEENS1_21CollectiveEpilogueFwdISB_S9_SC_SE_Li256ELb0ELb1ELb1ELb0EEENS1_19SingleTileSchedulerILb0ELb1ELb1ELi128EEEEEEEEEvNT_6ParamsE,"aw",@nobits
	.sectionflags	@""
	.align	16
	.zero		1024


//--------------------- .nv.shared._ZN7cutlass13device_kernelIN5flash11enable_sm90INS1_16FlashAttnFwdSm90INS1_25CollectiveMainloopFwdSm90ILi2EN4cute5tupleIJNS5_1CILi1EEES8_S8_EEENS6_IJNS7_ILi128EEESA_SA_EEELi128ENS_10bfloat16_tEfNS_4arch4Sm90ELb0ELb0ELb1ELb1ELb1ELb0ELb0ELb1ELb1ELb1ELb1ELb0EEENS1_21CollectiveEpilogueFwdISB_S9_SC_SE_Li256ELb1ELb1ELb1ELb0EEENS1_36VarlenDynamicPersistentTileSchedulerILi128ELi128ELi256ELi128ELb1ELb1ELb1ELb0ELb1ELb1EEEEEEEEEvNT_6ParamsE --------------------------
	.section	.nv.shared._ZN7cutlass13device_kernelIN5flash11enable_sm90INS1_16FlashAttnFwdSm90INS1_25CollectiveMainloopFwdSm90ILi2EN4cute5tupleIJNS5_1CILi1EEES8_S8_EEENS6_IJNS7_ILi128EEESA_SA_EEELi128ENS_10bfloat16_tEfNS_4arch4Sm90ELb0ELb0ELb1ELb1ELb1ELb0ELb0ELb1ELb1ELb1ELb1ELb0EEENS1_21CollectiveEpilogueFwdISB_S9_SC_SE_Li256ELb1ELb1ELb1ELb0EEENS1_36VarlenDynamicPersistentTileSchedulerILi128ELi128ELi256ELi128ELb1ELb1ELb1ELb0ELb1ELb1EEEEEEEEEvNT_6ParamsE,"aw",@nobits
	.sectionflags	@""
	.align	16
	.zero		1024


//--------------------- .nv.shared._ZN7cutlass13device_kernelIN5flash11enable_sm90INS1_16FlashAttnFwdSm90INS1_25CollectiveMainloopFwdSm90ILi2EN4cute5tupleIJNS5_1CILi1EEES8_S8_EEENS6_IJNS7_ILi128EEESA_SA_EEELi128ENS_10bfloat16_tEfNS_4arch4Sm90ELb0ELb0ELb1ELb1ELb1ELb1ELb0ELb1ELb1ELb1ELb1ELb0EEENS1_21CollectiveEpilogueFwdISB_S9_SC_SE_Li256ELb1ELb1ELb1ELb0EEENS1_36VarlenDynamicPersistentTileSchedulerILi128ELi128ELi256ELi128ELb1ELb1ELb1ELb0ELb1ELb1EEEEEEEEEvNT_6ParamsE --------------------------
	.section	.nv.shared._ZN7cutlass13device_kernelIN5flash11enable_sm90INS1_16FlashAttnFwdSm90INS1_25CollectiveMainloopFwdSm90ILi2EN4cute5tupleIJNS5_1CILi1EEES8_S8_EEENS6_IJNS7_ILi128EEESA_SA_EEELi128ENS_10bfloat16_tEfNS_4arch4Sm90ELb0ELb0ELb1ELb1ELb1ELb1ELb0ELb1ELb1ELb1ELb1ELb0EEENS1_21CollectiveEpilogueFwdISB_S9_SC_SE_Li256ELb1ELb1ELb1ELb0EEENS1_36VarlenDynamicPersistentTileSchedulerILi128ELi128ELi256ELi128ELb1ELb1ELb1ELb0ELb1ELb1EEEEEEEEEvNT_6ParamsE,"aw",@nobits
	.sectionflags	@""
	.align	16
	.zero		1024


//--------------------- .nv.shared._ZN7cutlass13device_kernelIN5flash11enable_sm90INS1_16FlashAttnFwdSm90INS1_25CollectiveMainloopFwdSm90ILi2EN4cute5tupleIJNS5_1CILi1EEES8_S8_EEENS6_IJNS7_ILi128EEESA_SA_EEELi128ENS_10bfloat16_tEfNS_4arch4Sm90ELb0ELb1ELb1ELb0ELb1ELb0ELb0ELb1ELb1ELb1ELb1ELb0EEENS1_21CollectiveEpilogueFwdISB_S9_SC_SE_Li256ELb0ELb1ELb1ELb0EEENS1_19SingleTileSchedulerILb0ELb1ELb1ELi128EEEEEEEEEvNT_6ParamsE --------------------------
	.section	.nv.shared._ZN7cutlass13device_kernelIN5flash11enable_sm90INS1_16FlashAttnFwdSm90INS1_25CollectiveMainloopFwdSm90ILi2EN4cute5tupleIJNS5_1CILi1EEES8_S8_EEENS6_IJNS7_ILi128EEESA_SA_EEELi128ENS_10bfloat16_tEfNS_4arch4Sm90ELb0ELb1ELb1ELb0ELb1ELb0ELb0ELb1ELb1ELb1ELb1ELb0EEENS1_21CollectiveEpilogueFwdISB_S9_SC_SE_Li256ELb0ELb1ELb1ELb0EEENS1_19SingleTileSchedulerILb0ELb1ELb1ELi128EEEEEEEEEvNT_6ParamsE,"aw",@nobits
	.sectionflags	@""
	.align	16
	.zero		1024


//--------------------- .nv.shared._ZN7cutlass13device_kernelIN5flash11enable_sm90INS1_16FlashAttnFwdSm90INS1_25CollectiveMainloopFwdSm90ILi2EN4cute5tupleIJNS5_1CILi1EEES8_S8_EEENS6_IJNS7_ILi128EEESA_SA_EEELi128ENS_10bfloat16_tEfNS_4arch4Sm90ELb0ELb1ELb1ELb1ELb1ELb0ELb0ELb1ELb1ELb1ELb1ELb0EEENS1_21CollectiveEpilogueFwdISB_S9_SC_SE_Li256ELb1ELb1ELb1ELb0EEENS1_36VarlenDynamicPersistentTileSchedulerILi128ELi128ELi256ELi128ELb1ELb1ELb1ELb1ELb0ELb1EEEEEEEEEvNT_6ParamsE --------------------------
	.section	.nv.shared._ZN7cutlass13device_kernelIN5flash11enable_sm90INS1_16FlashAttnFwdSm90INS1_25CollectiveMainloopFwdSm90ILi2EN4cute5tupleIJNS5_1CILi1EEES8_S8_EEENS6_IJNS7_ILi128EEESA_SA_EEELi128ENS_10bfloat16_tEfNS_4arch4Sm90ELb0ELb1ELb1ELb1ELb1ELb0ELb0ELb1ELb1ELb1ELb1ELb0EEENS1_21CollectiveEpilogueFwdISB_S9_SC_SE_Li256ELb1ELb1ELb1ELb0EEENS1_36VarlenDynamicPersistentTileSchedulerILi128ELi128ELi256ELi128ELb1ELb1ELb1ELb1ELb0ELb1EEEEEEEEEvNT_6ParamsE,"aw",@nobits
	.sectionflags	@""
	.align	16
	.zero		1024


//--------------------- .nv.shared._ZN7cutlass13device_kernelIN5flash11enable_sm90INS1_16FlashAttnFwdSm90INS1_25CollectiveMainloopFwdSm90ILi2EN4cute5tupleIJNS5_1CILi1EEES8_S8_EEENS6_IJNS7_ILi128EEESA_SA_EEELi128ENS_10bfloat16_tEfNS_4arch4Sm90ELb0ELb1ELb1ELb1ELb1ELb1ELb0ELb1ELb1ELb1ELb1ELb0EEENS1_21CollectiveEpilogueFwdISB_S9_SC_SE_Li256ELb1ELb1ELb1ELb0EEENS1_36VarlenDynamicPersistentTileSchedulerILi128ELi128ELi256ELi128ELb1ELb1ELb1ELb1ELb0ELb1EEEEEEEEEvNT_6ParamsE --------------------------
	.section	.nv.shared._ZN7cutlass13device_kernelIN5flash11enable_sm90INS1_16FlashAttnFwdSm90INS1_25CollectiveMainloopFwdSm90ILi2EN4cute5tupleIJNS5_1CILi1EEES8_S8_EEENS6_IJNS7_ILi128EEESA_SA_EEELi128ENS_10bfloat16_tEfNS_4arch4Sm90ELb0ELb1ELb1ELb1ELb1ELb1ELb0ELb1ELb1ELb1ELb1ELb0EEENS1_21CollectiveEpilogueFwdISB_S9_SC_SE_Li256ELb1ELb1ELb1ELb0EEENS1_36VarlenDynamicPersistentTileSchedulerILi128ELi128ELi256ELi128ELb1ELb1ELb1ELb1ELb0ELb1EEEEEEEEEvNT_6ParamsE,"aw",@nobits
	.sectionflags	@""
	.align	16
	.zero		1024


//--------------------- .nv.shared._ZN7cutlass13device_kernelIN5flash11enable_sm90INS1_16FlashAttnFwdSm90INS1_25CollectiveMainloopFwdSm90ILi2EN4cute5tupleIJNS5_1CILi1EEES8_S8_EEENS6_IJNS7_ILi128EEESA_SA_EEELi128ENS_10bfloat16_tEfNS_4arch4Sm90ELb1ELb0ELb1ELb0ELb1ELb0ELb0ELb1ELb1ELb1ELb1ELb0EEENS1_21CollectiveEpilogueFwdISB_S9_SC_SE_Li256ELb0ELb1ELb1ELb0EEENS1_19SingleTileSchedulerILb0ELb1ELb1ELi128EEEEEEEEEvNT_6ParamsE --------------------------
	.section	.nv.shared._ZN7cutlass13device_kernelIN5flash11enable_sm90INS1_16FlashAttnFwdSm90INS1_25CollectiveMainloopFwdSm90ILi2EN4cute5tupleIJNS5_1CILi1EEES8_S8_EEENS6_IJNS7_ILi128EEESA_SA_EEELi128ENS_10bfloat16_tEfNS_4arch4Sm90ELb1ELb0ELb1ELb0ELb1ELb0ELb0ELb1ELb1ELb1ELb1ELb0EEENS1_21CollectiveEpilogueFwdISB_S9_SC_SE_Li256ELb0ELb1ELb1ELb0EEENS1_19SingleTileSchedulerILb0ELb1ELb1ELi128EEEEEEEEEvNT_6ParamsE,"aw",@nobits
	.sectionflags	@""
	.align	16
	.zero		1024


//--------------------- .nv.shared._ZN7cutlass13device_kernelIN5flash11enable_sm90INS1_16FlashAttnFwdSm90INS1_25CollectiveMainloopFwdSm90ILi2EN4cute5tupleIJNS5_1CILi1EEES8_S8_EEENS6_IJNS7_ILi128EEESA_SA_EEELi128ENS_10bfloat16_tEfNS_4arch4Sm90ELb1ELb0ELb1ELb1ELb1ELb0ELb0ELb1ELb1ELb1ELb1ELb0EEENS1_21CollectiveEpilogueFwdISB_S9_SC_SE_Li256ELb1ELb1ELb1ELb0EEENS1_36VarlenDynamicPersistentTileSchedulerILi128ELi128ELi256ELi128ELb1ELb1ELb1ELb1ELb1ELb1EEEEEEEEEvNT_6ParamsE --------------------------
	.section	.nv.shared._ZN7cutlass13device_kernelIN5flash11enable_sm90INS1_16FlashAttnFwdSm90INS1_25CollectiveMainloopFwdSm90ILi2EN4cute5tupleIJNS5_1CILi1EEES8_S8_EEENS6_IJNS7_ILi128EEESA_SA_EEELi128ENS_10bfloat16_tEfNS_4arch4Sm90ELb1ELb0ELb1ELb1ELb1ELb0ELb0ELb1ELb1ELb1ELb1ELb0EEENS1_21CollectiveEpilogueFwdISB_S9_SC_SE_Li256ELb1ELb1ELb1ELb0EEENS1_36VarlenDynamicPersistentTileSchedulerILi128ELi128ELi256ELi128ELb1ELb1ELb1ELb1ELb1ELb1EEEEEEEEEvNT_6ParamsE,"aw",@nobits
	.sectionflags	@""
	.align	16
	.zero		1024


//--------------------- .nv.shared._ZN7cutlass13device_kernelIN5flash11enable_sm90INS1_16FlashAttnFwdSm90INS1_25CollectiveMainloopFwdSm90ILi2EN4cute5tupleIJNS5_1CILi1EEES8_S8_EEENS6_IJNS7_ILi128EEESA_SA_EEELi128ENS_10bfloat16_tEfNS_4arch4Sm90ELb1ELb0ELb1ELb1ELb1ELb1ELb0ELb1ELb1ELb1ELb1ELb0EEENS1_21CollectiveEpilogueFwdISB_S9_SC_SE_Li256ELb1ELb1ELb1ELb0EEENS1_36VarlenDynamicPersistentTileSchedulerILi128ELi128ELi256ELi128ELb1ELb1ELb1ELb1ELb1ELb1EEEEEEEEEvNT_6ParamsE --------------------------
	.section	.nv.shared._ZN7cutlass13device_kernelIN5flash11enable_sm90INS1_16FlashAttnFwdSm90INS1_25CollectiveMainloopFwdSm90ILi2EN4cute5tupleIJNS5_1CILi1EEES8_S8_EEENS6_IJNS7_ILi128EEESA_SA_EEELi128ENS_10bfloat16_tEfNS_4arch4Sm90ELb1ELb0ELb1ELb1ELb1ELb1ELb0ELb1ELb1ELb1ELb1ELb0EEENS1_21CollectiveEpilogueFwdISB_S9_SC_SE_Li256ELb1ELb1ELb1ELb0EEENS1_36VarlenDynamicPersistentTileSchedulerILi128ELi128ELi256ELi128ELb1ELb1ELb1ELb1ELb1ELb1EEEEEEEEEvNT_6ParamsE,"aw",@nobits
	.sectionflags	@""
	.align	16
	.zero		1024


//--------------------- .nv.shared._ZN7cutlass13device_kernelIN5flash11enable_sm90INS1_16FlashAttnFwdSm90INS1_25CollectiveMainloopFwdSm90ILi2EN4cute5tupleIJNS5_1CILi1EEES8_S8_EEENS6_IJNS7_ILi192EEENS7_ILi128EEENS7_ILi96EEEEEELi96ENS_10bfloat16_tEfNS_4arch4Sm90ELb0ELb0ELb1ELb0ELb1ELb0ELb0ELb0ELb1ELb1ELb1ELb0EEENS1_21CollectiveEpilogueFwdINS6_IJSA_SC_SB_EEES9_SE_SG_Li384ELb0ELb1ELb1ELb0EEENS1_19SingleTileSchedulerILb0ELb1ELb1ELi192EEEEEEEEEvNT_6ParamsE --------------------------
	.section	.nv.shared._ZN7cutlass13device_kernelIN5flash11enable_sm90INS1_16FlashAttnFwdSm90INS1_25CollectiveMainloopFwdSm90ILi2EN4cute5tupleIJNS5_1CILi1EEES8_S8_EEENS6_IJNS7_ILi192EEENS7_ILi128EEENS7_ILi96EEEEEELi96ENS_10bfloat16_tEfNS_4arch4Sm90ELb0ELb0ELb1ELb0ELb1ELb0ELb0ELb0ELb1ELb1ELb1ELb0EEENS1_21CollectiveEpilogueFwdINS6_IJSA_SC_SB_EEES9_SE_SG_Li384ELb0ELb1ELb1ELb0EEENS1_19SingleTileSchedulerILb0ELb1ELb1ELi192EEEEEEEEEvNT_6ParamsE,"aw",@nobits
	.sectionflags	@""
	.align	16
	.zero		1024


//--------------------- .nv.shared._ZN7cutlass13device_kernelIN5flash11enable_sm90INS1_16FlashAttnFwdSm90INS1_25CollectiveMainloopFwdSm90ILi2EN4cute5tupleIJNS5_1CILi1EEES8_S8_EEENS6_IJNS7_ILi192EEENS7_ILi128EEENS7_ILi96EEEEEELi96ENS_10bfloat16_tEfNS_4arch4Sm90ELb0ELb0ELb1ELb1ELb1ELb0ELb0ELb0ELb1ELb1ELb1ELb0EEENS1_21CollectiveEpilogueFwdINS6_IJSA_SC_SB_EEES9_SE_SG_Li384ELb1ELb1ELb1ELb0EEENS1_36VarlenDynamicPersistentTileSchedulerILi192ELi128ELi384ELi128ELb1ELb1ELb1ELb0ELb1ELb1EEEEEEEEEvNT_6ParamsE --------------------------
	.section	.nv.shared._ZN7cutlass13device_kernelIN5flash11enable_sm90INS1_16FlashAttnFwdSm90INS1_25CollectiveMainloopFwdSm90ILi2EN4cute5tupleIJNS5_1CILi1EEES8_S8_EEENS6_IJNS7_ILi192EEENS7_ILi128EEENS7_ILi96EEEEEELi96ENS_10bfloat16_tEfNS_4arch4Sm90ELb0ELb0ELb1ELb1ELb1ELb0ELb0ELb0ELb1ELb1ELb1ELb0EEENS1_21CollectiveEpilogueFwdINS6_IJSA_SC_SB_EEES9_SE_SG_Li384ELb1ELb1ELb1ELb0EEENS1_36VarlenDynamicPersistentTileSchedulerILi192ELi128ELi384ELi128ELb1ELb1ELb1ELb0ELb1ELb1EEEEEEEEEvNT_6ParamsE,"aw",@nobits
	.sectionflags	@""
	.align	16
	.zero		1024


//--------------------- .nv.shared._ZN7cutlass13device_kernelIN5flash11enable_sm90INS1_16FlashAttnFwdSm90INS1_25CollectiveMainloopFwdSm90ILi2EN4cute5tupleIJNS5_1CILi1EEES8_S8_EEENS6_IJNS7_ILi192EEENS7_ILi128EEENS7_ILi96EEEEEELi96ENS_10bfloat16_tEfNS_4arch4Sm90ELb0ELb0ELb1ELb1ELb1ELb1ELb0ELb0ELb1ELb1ELb1ELb0EEENS1_21CollectiveEpilogueFwdINS6_IJSA_SC_SB_EEES9_SE_SG_Li384ELb1ELb1ELb1ELb0EEENS1_36VarlenDynamicPersistentTileSchedulerILi192ELi128ELi384ELi128ELb1ELb1ELb1ELb0ELb1ELb1EEEEEEEEEvNT_6ParamsE --------------------------
	.section	.nv.shared._ZN7cutlass13device_kernelIN5flash11enable_sm90INS1_16FlashAttnFwdSm90INS1_25CollectiveMainloopFwdSm90ILi2EN4cute5tupleIJNS5_1CILi1EEES8_S8_EEENS6_IJNS7_ILi192EEENS7_ILi128EEENS7_ILi96EEEEEELi96ENS_10bfloat16_tEfNS_4arch4Sm90ELb0ELb0ELb1ELb1ELb1ELb1ELb0ELb0ELb1ELb1ELb1ELb0EEENS1_21CollectiveEpilogueFwdINS6_IJSA_SC_SB_EEES9_SE_SG_Li384ELb1ELb1ELb1ELb0EEENS1_36VarlenDynamicPersistentTileSchedulerILi192ELi128ELi384ELi128ELb1ELb1ELb1ELb0ELb1ELb1EEEEEEEEEvNT_6ParamsE,"aw",@nobits
	.sectionflags	@""
	.align	16
	.zero		1024


//--------------------- .nv.shared._ZN7cutlass13device_kernelIN5flash11enable_sm90INS1_16FlashAttnFwdSm90INS1_25CollectiveMainloopFwdSm90ILi2EN4cute5tupleIJNS5_1CILi1EEES8_S8_EEENS6_IJNS7_ILi192EEENS7_ILi128EEENS7_ILi96EEEEEELi96ENS_10bfloat16_tEfNS_4arch4Sm90ELb0ELb1ELb1ELb0ELb1ELb0ELb0ELb0ELb1ELb1ELb1ELb0EEENS1_21CollectiveEpilogueFwdINS6_IJSA_SC_SB_EEES9_SE_SG_Li384ELb0ELb1ELb1ELb0EEENS1_19SingleTileSchedulerILb0ELb1ELb1ELi192EEEEEEEEEvNT_6ParamsE --------------------------
	.section	.nv.shared._ZN7cutlass13device_kernelIN5flash11enable_sm90INS1_16FlashAttnFwdSm90INS1_25CollectiveMainloopFwdSm90ILi2EN4cute5tupleIJNS5_1CILi1EEES8_S8_EEENS6_IJNS7_ILi192EEENS7_ILi128EEENS7_ILi96EEEEEELi96ENS_10bfloat16_tEfNS_4arch4Sm90ELb0ELb1ELb1ELb0ELb1ELb0ELb0ELb0ELb1ELb1ELb1ELb0EEENS1_21CollectiveEpilogueFwdINS6_IJSA_SC_SB_EEES9_SE_SG_Li384ELb0ELb1ELb1ELb0EEENS1_19SingleTileSchedulerILb0ELb1ELb1ELi192EEEEEEEEEvNT_6ParamsE,"aw",@nobits
	.sectionflags	@""
	.align	16
	.zero		1024


//--------------------- .nv.shared._ZN7cutlass13device_kernelIN5flash11enable_sm90INS1_16FlashAttnFwdSm90INS1_25CollectiveMainloopFwdSm90ILi2EN4cute5tupleIJNS5_1CILi1EEES8_S8_EEENS6_IJNS7_ILi192EEENS7_ILi128EEENS7_ILi96EEEEEELi96ENS_10bfloat16_tEfNS_4arch4Sm90ELb0ELb1ELb1ELb1ELb1ELb0ELb0ELb0ELb1ELb1ELb1ELb0EEENS1_21CollectiveEpilogueFwdINS6_IJSA_SC_SB_EEES9_SE_SG_Li384ELb1ELb1ELb1ELb0EEENS1_36VarlenDynamicPersistentTileSchedulerILi192ELi128ELi384ELi128ELb1ELb1ELb1ELb1ELb0ELb1EEEEEEEEEvNT_6ParamsE --------------------------
	.section	.nv.shared._ZN7cutlass13device_kernelIN5flash11enable_sm90INS1_16FlashAttnFwdSm90INS1_25CollectiveMainloopFwdSm90ILi2EN4cute5tupleIJNS5_1CILi1EEES8_S8_EEENS6_IJNS7_ILi192EEENS7_ILi128EEENS7_ILi96EEEEEELi96ENS_10bfloat16_tEfNS_4arch4Sm90ELb0ELb1ELb1ELb1ELb1ELb0ELb0ELb0ELb1ELb1ELb1ELb0EEENS1_21CollectiveEpilogueFwdINS6_IJSA_SC_SB_EEES9_SE_SG_Li384ELb1ELb1ELb1ELb0EEENS1_36VarlenDynamicPersistentTileSchedulerILi192ELi128ELi384ELi128ELb1ELb1ELb1ELb1ELb0ELb1EEEEEEEEEvNT_6ParamsE,"aw",@nobits
	.sectionflags	@""
	.align	16
	.zero		1024


//--------------------- .nv.shared._ZN7cutlass13device_kernelIN5flash11enable_sm90INS1_16FlashAttnFwdSm90INS1_25CollectiveMainloopFwdSm90ILi2EN4cute5tupleIJNS5_1CILi1EEES8_S8_EEENS6_IJNS7_ILi192EEENS7_ILi128EEENS7_ILi96EEEEEELi96ENS_10bfloat16_tEfNS_4arch4Sm90ELb0ELb1ELb1ELb1ELb1ELb1ELb0ELb0ELb1ELb1ELb1ELb0EEENS1_21CollectiveEpilogueFwdINS6_IJSA_SC_SB_EEES9_SE_SG_Li384ELb1ELb1ELb1ELb0EEENS1_36VarlenDynamicPersistentTileSchedulerILi192ELi128ELi384ELi128ELb1ELb1ELb1ELb1ELb0ELb1EEEEEEEEEvNT_6ParamsE --------------------------
	.section	.nv.shared._ZN7cutlass13device_kernelIN5flash11enable_sm90INS1_16FlashAttnFwdSm90INS1_25CollectiveMainloopFwdSm90ILi2EN4cute5tupleIJNS5_1CILi1EEES8_S8_EEENS6_IJNS7_ILi192EEENS7_ILi128EEENS7_ILi96EEEEEELi96ENS_10bfloat16_tEfNS_4arch4Sm90ELb0ELb1ELb1ELb1ELb1ELb1ELb0ELb0ELb1ELb1ELb1ELb0EEENS1_21CollectiveEpilogueFwdINS6_IJSA_SC_SB_EEES9_SE_SG_Li384ELb1ELb1ELb1ELb0EEENS1_36VarlenDynamicPersistentTileSchedulerILi192ELi128ELi384ELi128ELb1ELb1ELb1ELb1ELb0ELb1EEEEEEEEEvNT_6ParamsE,"aw",@nobits
	.sectionflags	@""
	.align	16
	.zero		1024


//--------------------- .nv.shared._ZN7cutlass13device_kernelIN5flash11enable_sm90INS1_16FlashAttnFwdSm90INS1_25CollectiveMainloopFwdSm90ILi2EN4cute5tupleIJNS5_1CILi1EEES8_S8_EEENS6_IJNS7_ILi192EEENS7_ILi128EEENS7_ILi96EEEEEELi96ENS_10bfloat16_tEfNS_4arch4Sm90ELb1ELb0ELb1ELb0ELb1ELb0ELb0ELb0ELb1ELb1ELb1ELb0EEENS1_21CollectiveEpilogueFwdINS6_IJSA_SC_SB_EEES9_SE_SG_Li384ELb0ELb1ELb1ELb0EEENS1_19SingleTileSchedulerILb0ELb1ELb1ELi192EEEEEEEEEvNT_6ParamsE --------------------------
	.section	.nv.shared._ZN7cutlass13device_kernelIN5flash11enable_sm90INS1_16FlashAttnFwdSm90INS1_25CollectiveMainloopFwdSm90ILi2EN4cute5tupleIJNS5_1CILi1EEES8_S8_EEENS6_IJNS7_ILi192EEENS7_ILi128EEENS7_ILi96EEEEEELi96ENS_10bfloat16_tEfNS_4arch4Sm90ELb1ELb0ELb1ELb0ELb1ELb0ELb0ELb0ELb1ELb1ELb1ELb0EEENS1_21CollectiveEpilogueFwdINS6_IJSA_SC_SB_EEES9_SE_SG_Li384ELb0ELb1ELb1ELb0EEENS1_19SingleTileSchedulerILb0ELb1ELb1ELi192EEEEEEEEEvNT_6ParamsE,"aw",@nobits
	.sectionflags	@""
	.align	16
	.zero		1024


//--------------------- .nv.shared._ZN7cutlass13device_kernelIN5flash11enable_sm90INS1_16FlashAttnFwdSm90INS1_25CollectiveMainloopFwdSm90ILi2EN4cute5tupleIJNS5_1CILi1EEES8_S8_EEENS6_IJNS7_ILi192EEENS7_ILi128EEENS7_ILi96EEEEEELi96ENS_10bfloat16_tEfNS_4arch4Sm90ELb1ELb0ELb1ELb1ELb1ELb0ELb0ELb0ELb1ELb1ELb1ELb0EEENS1_21CollectiveEpilogueFwdINS6_IJSA_SC_SB_EEES9_SE_SG_Li384ELb1ELb1ELb1ELb0EEENS1_36VarlenDynamicPersistentTileSchedulerILi192ELi128ELi384ELi128ELb1ELb1ELb1ELb1ELb1ELb1EEEEEEEEEvNT_6ParamsE --------------------------
	.section	.nv.shared._ZN7cutlass13device_kernelIN5flash11enable_sm90INS1_16FlashAttnFwdSm90INS1_25CollectiveMainloopFwdSm90ILi2EN4cute5tupleIJNS5_1CILi1EEES8_S8_EEENS6_IJNS7_ILi192EEENS7_ILi128EEENS7_ILi96EEEEEELi96ENS_10bfloat16_tEfNS_4arch4Sm90ELb1ELb0ELb1ELb1ELb1ELb0ELb0ELb0ELb1ELb1ELb1ELb0EEENS1_21CollectiveEpilogueFwdINS6_IJSA_SC_SB_EEES9_SE_SG_Li384ELb1ELb1ELb1ELb0EEENS1_36VarlenDynamicPersistentTileSchedulerILi192ELi128ELi384ELi128ELb1ELb1ELb1ELb1ELb1ELb1EEEEEEEEEvNT_6ParamsE,"aw",@nobits
	.sectionflags	@""
	.align	16
	.zero		1024


//--------------------- .nv.shared._ZN7cutlass13device_kernelIN5flash11enable_sm90INS1_16FlashAttnFwdSm90INS1_25CollectiveMainloopFwdSm90ILi2EN4cute5tupleIJNS5_1CILi1EEES8_S8_EEENS6_IJNS7_ILi192EEENS7_ILi128EEENS7_ILi96EEEEEELi96ENS_10bfloat16_tEfNS_4arch4Sm90ELb1ELb0ELb1ELb1ELb1ELb1ELb0ELb0ELb1ELb1ELb1ELb0EEENS1_21CollectiveEpilogueFwdINS6_IJSA_SC_SB_EEES9_SE_SG_Li384ELb1ELb1ELb1ELb0EEENS1_36VarlenDynamicPersistentTileSchedulerILi192ELi128ELi384ELi128ELb1ELb1ELb1ELb1ELb1ELb1EEEEEEEEEvNT_6ParamsE --------------------------
	.section	.nv.shared._ZN7cutlass13device_kernelIN5flash11enable_sm90INS1_16FlashAttnFwdSm90INS1_25CollectiveMainloopFwdSm90ILi2EN4cute5tupleIJNS5_1CILi1EEES8_S8_EEENS6_IJNS7_ILi192EEENS7_ILi128EEENS7_ILi96EEEEEELi96ENS_10bfloat16_tEfNS_4arch4Sm90ELb1ELb0ELb1ELb1ELb1ELb1ELb0ELb0ELb1ELb1ELb1ELb0EEENS1_21CollectiveEpilogueFwdINS6_IJSA_SC_SB_EEES9_SE_SG_Li384ELb1ELb1ELb1ELb0EEENS1_36VarlenDynamicPersistentTileSchedulerILi192ELi128ELi384ELi128ELb1ELb1ELb1ELb1ELb1ELb1EEEEEEEEEvNT_6ParamsE,"aw",@nobits
	.sectionflags	@""
	.align	16
	.zero		1024


//--------------------- .nv.shared._ZN7cutlass13device_kernelIN5flash11enable_sm90INS1_16FlashAttnFwdSm90INS1_25CollectiveMainloopFwdSm90ILi2EN4cute5tupleIJNS5_1CILi1EEES8_S8_EEENS6_IJNS7_ILi192EEENS7_ILi128EEENS7_ILi64EEEEEELi64ENS_10bfloat16_tEfNS_4arch4Sm90ELb0ELb0ELb1ELb0ELb1ELb0ELb0ELb1ELb1ELb1ELb1ELb0EEENS1_21CollectiveEpilogueFwdINS6_IJSA_SC_SB_EEES9_SE_SG_Li384ELb0ELb1ELb1ELb0EEENS1_19SingleTileSchedulerILb0ELb1ELb1ELi192EEEEEEEEEvNT_6ParamsE --------------------------
	.section	.nv.shared._ZN7cutlass13device_kernelIN5flash11enable_sm90INS1_16FlashAttnFwdSm90INS1_25CollectiveMainloopFwdSm90ILi2EN4cute5tupleIJNS5_1CILi1EEES8_S8_EEENS6_IJNS7_ILi192EEENS7_ILi128EEENS7_ILi64EEEEEELi64ENS_10bfloat16_tEfNS_4arch4Sm90ELb0ELb0ELb1ELb0ELb1ELb0ELb0ELb1ELb1ELb1ELb1ELb0EEENS1_21CollectiveEpilogueFwdINS6_IJSA_SC_SB_EEES9_SE_SG_Li384ELb0ELb1ELb1ELb0EEENS1_19SingleTileSchedulerILb0ELb1ELb1ELi192EEEEEEEEEvNT_6ParamsE,"aw",@nobits
	.sectionflags	@""
	.align	16
	.zero		1024


//--------------------- .nv.shared._ZN7cutlass13device_kernelIN5flash11enable_sm90INS1_16FlashAttnFwdSm90INS1_25CollectiveMainloopFwdSm90ILi2EN4cute5tupleIJNS5_1CILi1EEES8_S8_EEENS6_IJNS7_ILi192EEENS7_ILi128EEENS7_ILi64EEEEEELi64ENS_10bfloat16_tEfNS_4arch4Sm90ELb0ELb0ELb1ELb1ELb1ELb0ELb0ELb1ELb1ELb1ELb1ELb0EEENS1_21CollectiveEpilogueFwdINS6_IJSA_SC_SB_EEES9_SE_SG_Li384ELb1ELb1ELb1ELb0EEENS1_36VarlenDynamicPersistentTileSchedulerILi192ELi128ELi384ELi128ELb1ELb1ELb1ELb0ELb1ELb1EEEEEEEEEvNT_6ParamsE --------------------------
	.section	.nv.shared._ZN7cutlass13device_kernelIN5flash11enable_sm90INS1_16FlashAttnFwdSm90INS1_25CollectiveMainloopFwdSm90ILi2EN4cute5tupleIJNS5_1CILi1EEES8_S8_EEENS6_IJNS7_ILi192EEENS7_ILi128EEENS7_ILi64EEEEEELi64ENS_10bfloat16_tEfNS_4arch4Sm90ELb0ELb0ELb1ELb1ELb1ELb0ELb0ELb1ELb1ELb1ELb1ELb0EEENS1_21CollectiveEpilogueFwdINS6_IJSA_SC_SB_EEES9_SE_SG_Li384ELb1ELb1ELb1ELb0EEENS1_36VarlenDynamicPersistentTileSchedulerILi192ELi128ELi384ELi128ELb1ELb1ELb1ELb0ELb1ELb1EEEEEEEEEvNT_6ParamsE,"aw",@nobits
	.sectionflags	@""
	.align	16
	.zero		1024


//--------------------- .nv.shared._ZN7cutlass13device_kernelIN5flash11enable_sm90INS1_16FlashAttnFwdSm90INS1_25CollectiveMainloopFwdSm90ILi2EN4cute5tupleIJNS5_1CILi1EEES8_S8_EEENS6_IJNS7_ILi192EEENS7_ILi128EEENS7_ILi64EEEEEELi64ENS_10bfloat16_tEfNS_4arch4Sm90ELb0ELb0ELb1ELb1ELb1ELb1ELb0ELb1ELb1ELb1ELb1ELb0EEENS1_21CollectiveEpilogueFwdINS6_IJSA_SC_SB_EEES9_SE_SG_Li384ELb1ELb1ELb1ELb0EEENS1_36VarlenDynamicPersistentTileSchedulerILi192ELi128ELi384ELi128ELb1ELb1ELb1ELb0ELb1ELb1EEEEEEEEEvNT_6ParamsE --------------------------
	.section	.nv.shared._ZN7cutlass13device_kernelIN5flash11enable_sm90INS1_16FlashAttnFwdSm90INS1_25CollectiveMainloopFwdSm90ILi2EN4cute5tupleIJNS5_1CILi1EEES8_S8_EEENS6_IJNS7_ILi192EEENS7_ILi128EEENS7_ILi64EEEEEELi64ENS_10bfloat16_tEfNS_4arch4Sm90ELb0ELb0ELb1ELb1ELb1ELb1ELb0ELb1ELb1ELb1ELb1ELb0EEENS1_21CollectiveEpilogueFwdINS6_IJSA_SC_SB_EEES9_SE_SG_Li384ELb1ELb1ELb1ELb0EEENS1_36VarlenDynamicPersistentTileSchedulerILi192ELi128ELi384ELi128ELb1ELb1ELb1ELb0ELb1ELb1EEEEEEEEEvNT_6ParamsE,"aw",@nobits
	.sectionflags	@""
	.align	16
	.zero		1024


//--------------------- .nv.shared._ZN7cutlass13device_kernelIN5flash11enable_sm90INS1_16FlashAttnFwdSm90INS1_25CollectiveMainloopFwdSm90ILi2EN4cute5tupleIJNS5_1CILi1EEES8_S8_EEENS6_IJNS7_ILi192EEENS7_ILi128EEENS7_ILi64EEEEEELi64ENS_10bfloat16_tEfNS_4arch4Sm90ELb0ELb1ELb1ELb0ELb1ELb0ELb0ELb1ELb1ELb1ELb1ELb0EEENS1_21CollectiveEpilogueFwdINS6_IJSA_SC_SB_EEES9_SE_SG_Li384ELb0ELb1ELb1ELb0EEENS1_19SingleTileSchedulerILb0ELb1ELb1ELi192EEEEEEEEEvNT_6ParamsE --------------------------
	.section	.nv.shared._ZN7cutlass13device_kernelIN5flash11enable_sm90INS1_16FlashAttnFwdSm90INS1_25CollectiveMainloopFwdSm90ILi2EN4cute5tupleIJNS5_1CILi1EEES8_S8_EEENS6_IJNS7_ILi192EEENS7_ILi128EEENS7_ILi64EEEEEELi64ENS_10bfloat16_tEfNS_4arch4Sm90ELb0ELb1ELb1ELb0ELb1ELb0ELb0ELb1ELb1ELb1ELb1ELb0EEENS1_21CollectiveEpilogueFwdINS6_IJSA_SC_SB_EEES9_SE_SG_Li384ELb0ELb1ELb1ELb0EEENS1_19SingleTileSchedulerILb0ELb1ELb1ELi192EEEEEEEEEvNT_6ParamsE,"aw",@nobits
	.sectionflags	@""
	.align	16
	.zero		1024


//--------------------- .nv.shared._ZN7cutlass13device_kernelIN5flash11enable_sm90INS1_16FlashAttnFwdSm90INS1_25CollectiveMainloopFwdSm90ILi2EN4cute5tupleIJNS5_1CILi1EEES8_S8_EEENS6_IJNS7_ILi192EEENS7_ILi128EEENS7_ILi64EEEEEELi64ENS_10bfloat16_tEfNS_4arch4Sm90ELb0ELb1ELb1ELb1ELb1ELb0ELb0ELb1ELb1ELb1ELb1ELb0EEENS1_21CollectiveEpilogueFwdINS6_IJSA_SC_SB_EEES9_SE_SG_Li384ELb1ELb1ELb1ELb0EEENS1_36VarlenDynamicPersistentTileSchedulerILi192ELi128ELi384ELi128ELb1ELb1ELb1ELb1ELb0ELb1EEEEEEEEEvNT_6ParamsE --------------------------
	.section	.nv.shared._ZN7cutlass13device_kernelIN5flash11enable_sm90INS1_16FlashAttnFwdSm90INS1_25CollectiveMainloopFwdSm90ILi2EN4cute5tupleIJNS5_1CILi1EEES8_S8_EEENS6_IJNS7_ILi192EEENS7_ILi128EEENS7_ILi64EEEEEELi64ENS_10bfloat16_tEfNS_4arch4Sm90ELb0ELb1ELb1ELb1ELb1ELb0ELb0ELb1ELb1ELb1ELb1ELb0EEENS1_21CollectiveEpilogueFwdINS6_IJSA_SC_SB_EEES9_SE_SG_Li384ELb1ELb1ELb1ELb0EEENS1_36VarlenDynamicPersistentTileSchedulerILi192ELi128ELi384ELi128ELb1ELb1ELb1ELb1ELb0ELb1EEEEEEEEEvNT_6ParamsE,"aw",@nobits
	.sectionflags	@""
	.align	16
	.zero		1024


//--------------------- .nv.shared._ZN7cutlass13device_kernelIN5flash11enable_sm90INS1_16FlashAttnFwdSm90INS1_25CollectiveMainloopFwdSm90ILi2EN4cute5tupleIJNS5_1CILi1EEES8_S8_EEENS6_IJNS7_ILi192EEENS7_ILi128EEENS7_ILi64EEEEEELi64ENS_10bfloat16_tEfNS_4arch4Sm90ELb0ELb1ELb1ELb1ELb1ELb1ELb0ELb1ELb1ELb1ELb1ELb0EEENS1_21CollectiveEpilogueFwdINS6_IJSA_SC_SB_EEES9_SE_SG_Li384ELb1ELb1ELb1ELb0EEENS1_36VarlenDynamicPersistentTileSchedulerILi192ELi128ELi384ELi128ELb1ELb1ELb1ELb1ELb0ELb1EEEEEEEEEvNT_6ParamsE --------------------------
	.section	.nv.shared._ZN7cutlass13device_kernelIN5flash11enable_sm90INS1_16FlashAttnFwdSm90INS1_25CollectiveMainloopFwdSm90ILi2EN4cute5tupleIJNS5_1CILi1EEES8_S8_EEENS6_IJNS7_ILi192EEENS7_ILi128EEENS7_ILi64EEEEEELi64ENS_10bfloat16_tEfNS_4arch4Sm90ELb0ELb1ELb1ELb1ELb1ELb1ELb0ELb1ELb1ELb1ELb1ELb0EEENS1_21CollectiveEpilogueFwdINS6_IJSA_SC_SB_EEES9_SE_SG_Li384ELb1ELb1ELb1ELb0EEENS1_36VarlenDynamicPersistentTileSchedulerILi192ELi128ELi384ELi128ELb1ELb1ELb1ELb1ELb0ELb1EEEEEEEEEvNT_6ParamsE,"aw",@nobits
	.sectionflags	@""
	.align	16
	.zero		1024


//--------------------- .nv.shared._ZN7cutlass13device_kernelIN5flash11enable_sm90INS1_16FlashAttnFwdSm90INS1_25CollectiveMainloopFwdSm90ILi2EN4cute5tupleIJNS5_1CILi1EEES8_S8_EEENS6_IJNS7_ILi192EEENS7_ILi128EEENS7_ILi64EEEEEELi64ENS_10bfloat16_tEfNS_4arch4Sm90ELb1ELb0ELb1ELb0ELb1ELb0ELb0ELb1ELb1ELb1ELb1ELb0EEENS1_21CollectiveEpilogueFwdINS6_IJSA_SC_SB_EEES9_SE_SG_Li384ELb0ELb1ELb1ELb0EEENS1_19SingleTileSchedulerILb0ELb1ELb1ELi192EEEEEEEEEvNT_6ParamsE --------------------------
	.section	.nv.shared._ZN7cutlass13device_kernelIN5flash11enable_sm90INS1_16FlashAttnFwdSm90INS1_25CollectiveMainloopFwdSm90ILi2EN4cute5tupleIJNS5_1CILi1EEES8_S8_EEENS6_IJNS7_ILi192EEENS7_ILi128EEENS7_ILi64EEEEEELi64ENS_10bfloat16_tEfNS_4arch4Sm90ELb1ELb0ELb1ELb0ELb1ELb0ELb0ELb1ELb1ELb1ELb1ELb0EEENS1_21CollectiveEpilogueFwdINS6_IJSA_SC_SB_EEES9_SE_SG_Li384ELb0ELb1ELb1ELb0EEENS1_19SingleTileSchedulerILb0ELb1ELb1ELi192EEEEEEEEEvNT_6ParamsE,"aw",@nobits
	.sectionflags	@""
	.align	16
	.zero		1024


//--------------------- .nv.shared._ZN7cutlass13device_kernelIN5flash11enable_sm90INS1_16FlashAttnFwdSm90INS1_25CollectiveMainloopFwdSm90ILi2EN4cute5tupleIJNS5_1CILi1EEES8_S8_EEENS6_IJNS7_ILi192EEENS7_ILi128EEENS7_ILi64EEEEEELi64ENS_10bfloat16_tEfNS_4arch4Sm90ELb1ELb0ELb1ELb1ELb1ELb0ELb0ELb1ELb1ELb1ELb1ELb0EEENS1_21CollectiveEpilogueFwdINS6_IJSA_SC_SB_EEES9_SE_SG_Li384ELb1ELb1ELb1ELb0EEENS1_36VarlenDynamicPersistentTileSchedulerILi192ELi128ELi384ELi128ELb1ELb1ELb1ELb1ELb1ELb1EEEEEEEEEvNT_6ParamsE --------------------------
	.section	.nv.shared._ZN7cutlass13device_kernelIN5flash11enable_sm90INS1_16FlashAttnFwdSm90INS1_25CollectiveMainloopFwdSm90ILi2EN4cute5tupleIJNS5_1CILi1EEES8_S8_EEENS6_IJNS7_ILi192EEENS7_ILi128EEENS7_ILi64EEEEEELi64ENS_10bfloat16_tEfNS_4arch4Sm90ELb1ELb0ELb1ELb1ELb1ELb0ELb0ELb1ELb1ELb1ELb1ELb0EEENS1_21CollectiveEpilogueFwdINS6_IJSA_SC_SB_EEES9_SE_SG_Li384ELb1ELb1ELb1ELb0EEENS1_36VarlenDynamicPersistentTileSchedulerILi192ELi128ELi384ELi128ELb1ELb1ELb1ELb1ELb1ELb1EEEEEEEEEvNT_6ParamsE,"aw",@nobits
	.sectionflags	@""
	.align	16
	.zero		1024


//--------------------- .nv.shared._ZN7cutlass13device_kernelIN5flash11enable_sm90INS1_16FlashAttnFwdSm90INS1_25CollectiveMainloopFwdSm90ILi2EN4cute5tupleIJNS5_1CILi1EEES8_S8_EEENS6_IJNS7_ILi192EEENS7_ILi128EEENS7_ILi64EEEEEELi64ENS_10bfloat16_tEfNS_4arch4Sm90ELb1ELb0ELb1ELb1ELb1ELb1ELb0ELb1ELb1ELb1ELb1ELb0EEENS1_21CollectiveEpilogueFwdINS6_IJSA_SC_SB_EEES9_SE_SG_Li384ELb1ELb1ELb1ELb0EEENS1_36VarlenDynamicPersistentTileSchedulerILi192ELi128ELi384ELi128ELb1ELb1ELb1ELb1ELb1ELb1EEEEEEEEEvNT_6ParamsE --------------------------
	.section	.nv.shared._ZN7cutlass13device_kernelIN5flash11enable_sm90INS1_16FlashAttnFwdSm90INS1_25CollectiveMainloopFwdSm90ILi2EN4cute5tupleIJNS5_1CILi1EEES8_S8_EEENS6_IJNS7_ILi192EEENS7_ILi128EEENS7_ILi64EEEEEELi64ENS_10bfloat16_tEfNS_4arch4Sm90ELb1ELb0ELb1ELb1ELb1ELb1ELb0ELb1ELb1ELb1ELb1ELb0EEENS1_21CollectiveEpilogueFwdINS6_IJSA_SC_SB_EEES9_SE_SG_Li384ELb1ELb1ELb1ELb0EEENS1_36VarlenDynamicPersistentTileSchedulerILi192ELi128ELi384ELi128ELb1ELb1ELb1ELb1ELb1ELb1EEEEEEEEEvNT_6ParamsE,"aw",@nobits
	.sectionflags	@""
	.align	16
	.zero		1024


//--------------------- .nv.constant0._ZN7cutlass13device_kernelIN5flash11enable_sm90INS1_16FlashAttnFwdSm90INS1_25CollectiveMainloopFwdSm90ILi2EN4cute5tupleIJNS5_1CILi1EEES8_S8_EEENS6_IJNS7_ILi128EEENS7_ILi80EEENS7_ILi256EEEEEELi256ENS_10bfloat16_tEfNS_4arch4Sm90ELb0ELb0ELb1ELb0ELb1ELb0ELb0ELb1ELb1ELb1ELb1ELb0EEENS1_21CollectiveEpilogueFwdINS6_IJSA_SC_SB_EEES9_SE_SG_Li256ELb0ELb1ELb1ELb0EEENS1_19SingleTileSchedulerILb0ELb1ELb1ELi128EEEEEEEEEvNT_6ParamsE --------------------------
	.section	.nv.constant0._ZN7cutlass13device_kernelIN5flash11enable_sm90INS1_16FlashAttnFwdSm90INS1_25CollectiveMainloopFwdSm90ILi2EN4cute5tupleIJNS5_1CILi1EEES8_S8_EEENS6_IJNS7_ILi128EEENS7_ILi80EEENS7_ILi256EEEEEELi256ENS_10bfloat16_tEfNS_4arch4Sm90ELb0ELb0ELb1ELb0ELb1ELb0ELb0ELb1ELb1ELb1ELb1ELb0EEENS1_21CollectiveEpilogueFwdINS6_IJSA_SC_SB_EEES9_SE_SG_Li256ELb0ELb1ELb1ELb0EEENS1_19SingleTileSchedulerILb0ELb1ELb1ELi128EEEEEEEEEvNT_6ParamsE,"a",@progbits
	.sectionflags	@""
	.align	4
.nv.constant0._ZN7cutlass13device_kernelIN5flash11enable_sm90INS1_16FlashAttnFwdSm90INS1_25CollectiveMainloopFwdSm90ILi2EN4cute5tupleIJNS5_1CILi1EEES8_S8_EEENS6_IJNS7_ILi128EEENS7_ILi80EEENS7_ILi256EEEEEELi256ENS_10bfloat16_tEfNS_4arch4Sm90ELb0ELb0ELb1ELb0ELb1ELb0ELb0ELb1ELb1ELb1ELb1ELb0EEENS1_21CollectiveEpilogueFwdINS6_IJSA_SC_SB_EEES9_SE_SG_Li256ELb0ELb1ELb1ELb0EEENS1_19SingleTileSchedulerILb0ELb1ELb1ELi128EEEEEEEEEvNT_6ParamsE:
	.zero		3200


//--------------------- .nv.constant0._ZN7cutlass13device_kernelIN5flash11enable_sm90INS1_16FlashAttnFwdSm90INS1_25CollectiveMainloopFwdSm90ILi2EN4cute5tupleIJNS5_1CILi1EEES8_S8_EEENS6_IJNS7_ILi128EEENS7_ILi80EEENS7_ILi256EEEEEELi256ENS_10bfloat16_tEfNS_4arch4Sm90ELb0ELb0ELb1ELb1ELb1ELb0ELb0ELb1ELb1ELb1ELb1ELb0EEENS1_21CollectiveEpilogueFwdINS6_IJSA_SC_SB_EEES9_SE_SG_Li256ELb1ELb1ELb1ELb0EEENS1_36VarlenDynamicPersistentTileSchedulerILi128ELi80ELi256ELi128ELb1ELb1ELb1ELb0ELb1ELb1EEEEEEEEEvNT_6ParamsE --------------------------
	.section	.nv.constant0._ZN7cutlass13device_kernelIN5flash11enable_sm90INS1_16FlashAttnFwdSm90INS1_25CollectiveMainloopFwdSm90ILi2EN4cute5tupleIJNS5_1CILi1EEES8_S8_EEENS6_IJNS7_ILi128EEENS7_ILi80EEENS7_ILi256EEEEEELi256ENS_10bfloat16_tEfNS_4arch4Sm90ELb0ELb0ELb1ELb1ELb1ELb0ELb0ELb1ELb1ELb1ELb1ELb0EEENS1_21CollectiveEpilogueFwdINS6_IJSA_SC_SB_EEES9_SE_SG_Li256ELb1ELb1ELb1ELb0EEENS1_36VarlenDynamicPersistentTileSchedulerILi128ELi80ELi256ELi128ELb1ELb1ELb1ELb0ELb1ELb1EEEEEEEEEvNT_6ParamsE,"a",@progbits
	.sectionflags	@""
	.align	4
.nv.constant0._ZN7cutlass13device_kernelIN5flash11enable_sm90INS1_16FlashAttnFwdSm90INS1_25CollectiveMainloopFwdSm90ILi2EN4cute5tupleIJNS5_1CILi1EEES8_S8_EEENS6_IJNS7_ILi128EEENS7_ILi80EEENS7_ILi256EEEEEELi256ENS_10bfloat16_tEfNS_4arch4Sm90ELb0ELb0ELb1ELb1ELb1ELb0ELb0ELb1ELb1ELb1ELb1ELb0EEENS1_21CollectiveEpilogueFwdINS6_IJSA_SC_SB_EEES9_SE_SG_Li256ELb1ELb1ELb1ELb0EEENS1_36VarlenDynamicPersistentTileSchedulerILi128ELi80ELi256ELi128ELb1ELb1ELb1ELb0ELb1ELb1EEEEEEEEEvNT_6ParamsE:
	.zero		3328


//--------------------- .nv.constant0._ZN7cutlass13device_kernelIN5flash11enable_sm90INS1_16FlashAttnFwdSm90INS1_25CollectiveMainloopFwdSm90ILi2EN4cute5tupleIJNS5_1CILi1EEES8_S8_EEENS6_IJNS7_ILi128EEENS7_ILi80EEENS7_ILi256EEEEEELi256ENS_10bfloat16_tEfNS_4arch4Sm90ELb0ELb0ELb1ELb1ELb1ELb1ELb0ELb1ELb1ELb1ELb1ELb0EEENS1_21CollectiveEpilogueFwdINS6_IJSA_SC_SB_EEES9_SE_SG_Li256ELb1ELb1ELb1ELb0EEENS1_36VarlenDynamicPersistentTileSchedulerILi128ELi80ELi256ELi128ELb1ELb1ELb1ELb0ELb1ELb1EEEEEEEEEvNT_6ParamsE --------------------------
	.section	.nv.constant0._ZN7cutlass13device_kernelIN5flash11enable_sm90INS1_16FlashAttnFwdSm90INS1_25CollectiveMainloopFwdSm90ILi2EN4cute5tupleIJNS5_1CILi1EEES8_S8_EEENS6_IJNS7_ILi128EEENS7_ILi80EEENS7_ILi256EEEEEELi256ENS_10bfloat16_tEfNS_4arch4Sm90ELb0ELb0ELb1ELb1ELb1ELb1ELb0ELb1ELb1ELb1ELb1ELb0EEENS1_21CollectiveEpilogueFwdINS6_IJSA_SC_SB_EEES9_SE_SG_Li256ELb1ELb1ELb1ELb0EEENS1_36VarlenDynamicPersistentTileSchedulerILi128ELi80ELi256ELi128ELb1ELb1ELb1ELb0ELb1ELb1EEEEEEEEEvNT_6ParamsE,"a",@progbits
	.sectionflags	@""
	.align	4
.nv.constant0._ZN7cutlass13device_kernelIN5flash11enable_sm90INS1_16FlashAttnFwdSm90INS1_25CollectiveMainloopFwdSm90ILi2EN4cute5tupleIJNS5_1CILi1EEES8_S8_EEENS6_IJNS7_ILi128EEENS7_ILi80EEENS7_ILi256EEEEEELi256ENS_10bfloat16_tEfNS_4arch4Sm90ELb0ELb0ELb1ELb1ELb1ELb1ELb0ELb1ELb1ELb1ELb1ELb0EEENS1_21CollectiveEpilogueFwdINS6_IJSA_SC_SB_EEES9_SE_SG_Li256ELb1ELb1ELb1ELb0EEENS1_36VarlenDynamicPersistentTileSchedulerILi128ELi80ELi256ELi128ELb1ELb1ELb1ELb0ELb1ELb1EEEEEEEEEvNT_6ParamsE:
	.zero		3328


//--------------------- .nv.constant0._ZN7cutlass13device_kernelIN5flash11enable_sm90INS1_16FlashAttnFwdSm90INS1_25CollectiveMainloopFwdSm90ILi2EN4cute5tupleIJNS5_1CILi1EEES8_S8_EEENS6_IJNS7_ILi128EEENS7_ILi64EEENS7_ILi256EEEEEELi256ENS_10bfloat16_tEfNS_4arch4Sm90ELb0ELb1ELb1ELb0ELb1ELb0ELb0ELb1ELb1ELb1ELb1ELb0EEENS1_21CollectiveEpilogueFwdINS6_IJSA_SC_SB_EEES9_SE_SG_Li256ELb0ELb1ELb1ELb0EEENS1_19SingleTileSchedulerILb0ELb1ELb1ELi128EEEEEEEEEvNT_6ParamsE --------------------------
	.section	.nv.constant0._ZN7cutlass13device_kernelIN5flash11enable_sm90INS1_16FlashAttnFwdSm90INS1_25CollectiveMainloopFwdSm90ILi2EN4cute5tupleIJNS5_1CILi1EEES8_S8_EEENS6_IJNS7_ILi128EEENS7_ILi64EEENS7_ILi256EEEEEELi256ENS_10bfloat16_tEfNS_4arch4Sm90ELb0ELb1ELb1ELb0ELb1ELb0ELb0ELb1ELb1ELb1ELb1ELb0EEENS1_21CollectiveEpilogueFwdINS6_IJSA_SC_SB_EEES9_SE_SG_Li256ELb0ELb1ELb1ELb0EEENS1_19SingleTileSchedulerILb0ELb1ELb1ELi128EEEEEEEEEvNT_6ParamsE,"a",@progbits
	.sectionflags	@""
	.align	4
.nv.constant0._ZN7cutlass13device_kernelIN5flash11enable_sm90INS1_16FlashAttnFwdSm90INS1_25CollectiveMainloopFwdSm90ILi2EN4cute5tupleIJNS5_1CILi1EEES8_S8_EEENS6_IJNS7_ILi128EEENS7_ILi64EEENS7_ILi256EEEEEELi256ENS_10bfloat16_tEfNS_4arch4Sm90ELb0ELb1ELb1ELb0ELb1ELb0ELb0ELb1ELb1ELb1ELb1ELb0EEENS1_21CollectiveEpilogueFwdINS6_IJSA_SC_SB_EEES9_SE_SG_Li256ELb0ELb1ELb1ELb0EEENS1_19SingleTileSchedulerILb0ELb1ELb1ELi128EEEEEEEEEvNT_6ParamsE:
	.zero		3200


//--------------------- .nv.constant0._ZN7cutlass13device_kernelIN5flash11enable_sm90INS1_16FlashAttnFwdSm90INS1_25CollectiveMainloopFwdSm90ILi2EN4cute5tupleIJNS5_1CILi1EEES8_S8_EEENS6_IJNS7_ILi128EEENS7_ILi64EEENS7_ILi256EEEEEELi256ENS_10bfloat16_tEfNS_4arch4Sm90ELb0ELb1ELb1ELb1ELb1ELb0ELb0ELb1ELb1ELb1ELb1ELb0EEENS1_21CollectiveEpilogueFwdINS6_IJSA_SC_SB_EEES9_SE_SG_Li256ELb1ELb1ELb1ELb0EEENS1_36VarlenDynamicPersistentTileSchedulerILi128ELi64ELi256ELi128ELb1ELb1ELb1ELb1ELb0ELb1EEEEEEEEEvNT_6ParamsE --------------------------
	.section	.nv.constant0._ZN7cutlass13device_kernelIN5flash11enable_sm90INS1_16FlashAttnFwdSm90INS1_25CollectiveMainloopFwdSm90ILi2EN4cute5tupleIJNS5_1CILi1EEES8_S8_EEENS6_IJNS7_ILi128EEENS7_ILi64EEENS7_ILi256EEEEEELi256ENS_10bfloat16_tEfNS_4arch4Sm90ELb0ELb1ELb1ELb1ELb1ELb0ELb0ELb1ELb1ELb1ELb1ELb0EEENS1_21CollectiveEpilogueFwdINS6_IJSA_SC_SB_EEES9_SE_SG_Li256ELb1ELb1ELb1ELb0EEENS1_36VarlenDynamicPersistentTileSchedulerILi128ELi64ELi256ELi128ELb1ELb1ELb1ELb1ELb0ELb1EEEEEEEEEvNT_6ParamsE,"a",@progbits
	.sectionflags	@""
	.align	4
.nv.constant0._ZN7cutlass13device_kernelIN5flash11enable_sm90INS1_16FlashAttnFwdSm90INS1_25CollectiveMainloopFwdSm90ILi2EN4cute5tupleIJNS5_1CILi1EEES8_S8_EEENS6_IJNS7_ILi128EEENS7_ILi64EEENS7_ILi256EEEEEELi256ENS_10bfloat16_tEfNS_4arch4Sm90ELb0ELb1ELb1ELb1ELb1ELb0ELb0ELb1ELb1ELb1ELb1ELb0EEENS1_21CollectiveEpilogueFwdINS6_IJSA_SC_SB_EEES9_SE_SG_Li256ELb1ELb1ELb1ELb0EEENS1_36VarlenDynamicPersistentTileSchedulerILi128ELi64ELi256ELi128ELb1ELb1ELb1ELb1ELb0ELb1EEEEEEEEEvNT_6ParamsE:
	.zero		3328


//--------------------- .nv.constant0._ZN7cutlass13device_kernelIN5flash11enable_sm90INS1_16FlashAttnFwdSm90INS1_25CollectiveMainloopFwdSm90ILi2EN4cute5tupleIJNS5_1CILi1EEES8_S8_EEENS6_IJNS7_ILi128EEENS7_ILi64EEENS7_ILi256EEEEEELi256ENS_10bfloat16_tEfNS_4arch4Sm90ELb0ELb1ELb1ELb1ELb1ELb1ELb0ELb1ELb1ELb1ELb1ELb0EEENS1_21CollectiveEpilogueFwdINS6_IJSA_SC_SB_EEES9_SE_SG_Li256ELb1ELb1ELb1ELb0EEENS1_36VarlenDynamicPersistentTileSchedulerILi128ELi64ELi256ELi128ELb1ELb1ELb1ELb1ELb0ELb1EEEEEEEEEvNT_6ParamsE --------------------------
	.section	.nv.constant0._ZN7cutlass13device_kernelIN5flash11enable_sm90INS1_16FlashAttnFwdSm90INS1_25CollectiveMainloopFwdSm90ILi2EN4cute5tupleIJNS5_1CILi1EEES8_S8_EEENS6_IJNS7_ILi128EEENS7_ILi64EEENS7_ILi256EEEEEELi256ENS_10bfloat16_tEfNS_4arch4Sm90ELb0ELb1ELb1ELb1ELb1ELb1ELb0ELb1ELb1ELb1ELb1ELb0EEENS1_21CollectiveEpilogueFwdINS6_IJSA_SC_SB_EEES9_SE_SG_Li256ELb1ELb1ELb1ELb0EEENS1_36VarlenDynamicPersistentTileSchedulerILi128ELi64ELi256ELi128ELb1ELb1ELb1ELb1ELb0ELb1EEEEEEEEEvNT_6ParamsE,"a",@progbits
	.sectionflags	@""
	.align	4
.nv.constant0._ZN7cutlass13device_kernelIN5flash11enable_sm90INS1_16FlashAttnFwdSm90INS1_25CollectiveMainloopFwdSm90ILi2EN4cute5tupleIJNS5_1CILi1EEES8_S8_EEENS6_IJNS7_ILi128EEENS7_ILi64EEENS7_ILi256EEEEEELi256ENS_10bfloat16_tEfNS_4arch4Sm90ELb0ELb1ELb1ELb1ELb1ELb1ELb0ELb1ELb1ELb1ELb1ELb0EEENS1_21CollectiveEpilogueFwdINS6_IJSA_SC_SB_EEES9_SE_SG_Li256ELb1ELb1ELb1ELb0EEENS1_36VarlenDynamicPersistentTileSchedulerILi128ELi64ELi256ELi128ELb1ELb1ELb1ELb1ELb0ELb1EEEEEEEEEvNT_6ParamsE:
	.zero		3328


//--------------------- .nv.constant0._ZN7cutlass13device_kernelIN5flash11enable_sm90INS1_16FlashAttnFwdSm90INS1_25CollectiveMainloopFwdSm90ILi2EN4cute5tupleIJNS5_1CILi1EEES8_S8_EEENS6_IJNS7_ILi128EEENS7_ILi80EEENS7_ILi256EEEEEELi256ENS_10bfloat16_tEfNS_4arch4Sm90ELb1ELb0ELb1ELb0ELb1ELb0ELb0ELb1ELb1ELb1ELb1ELb0EEENS1_21CollectiveEpilogueFwdINS6_IJSA_SC_SB_EEES9_SE_SG_Li256ELb0ELb1ELb1ELb0EEENS1_19SingleTileSchedulerILb0ELb1ELb1ELi128EEEEEEEEEvNT_6ParamsE --------------------------
	.section	.nv.constant0._ZN7cutlass13device_kernelIN5flash11enable_sm90INS1_16FlashAttnFwdSm90INS1_25CollectiveMainloopFwdSm90ILi2EN4cute5tupleIJNS5_1CILi1EEES8_S8_EEENS6_IJNS7_ILi128EEENS7_ILi80EEENS7_ILi256EEEEEELi256ENS_10bfloat16_tEfNS_4arch4Sm90ELb1ELb0ELb1ELb0ELb1ELb0ELb0ELb1ELb1ELb1ELb1ELb0EEENS1_21CollectiveEpilogueFwdINS6_IJSA_SC_SB_EEES9_SE_SG_Li256ELb0ELb1ELb1ELb0EEENS1_19SingleTileSchedulerILb0ELb1ELb1ELi128EEEEEEEEEvNT_6ParamsE,"a",@progbits
	.sectionflags	@""
	.align	4
.nv.constant0._ZN7cutlass13device_kernelIN5flash11enable_sm90INS1_16FlashAttnFwdSm90INS1_25CollectiveMainloopFwdSm90ILi2EN4cute5tupleIJNS5_1CILi1EEES8_S8_EEENS6_IJNS7_ILi128EEENS7_ILi80EEENS7_ILi256EEEEEELi256ENS_10bfloat16_tEfNS_4arch4Sm90ELb1ELb0ELb1ELb0ELb1ELb0ELb0ELb1ELb1ELb1ELb1ELb0EEENS1_21CollectiveEpilogueFwdINS6_IJSA_SC_SB_EEES9_SE_SG_Li256ELb0ELb1ELb1ELb0EEENS1_19SingleTileSchedulerILb0ELb1ELb1ELi128EEEEEEEEEvNT_6ParamsE:
	.zero		3200


//--------------------- .nv.constant0._ZN7cutlass13device_kernelIN5flash11enable_sm90INS1_16FlashAttnFwdSm90INS1_25CollectiveMainloopFwdSm90ILi2EN4cute5tupleIJNS5_1CILi1EEES8_S8_EEENS6_IJNS7_ILi128EEENS7_ILi80EEENS7_ILi256EEEEEELi256ENS_10bfloat16_tEfNS_4arch4Sm90ELb1ELb0ELb1ELb1ELb1ELb0ELb0ELb1ELb1ELb1ELb1ELb0EEENS1_21CollectiveEpilogueFwdINS6_IJSA_SC_SB_EEES9_SE_SG_Li256ELb1ELb1ELb1ELb0EEENS1_36VarlenDynamicPersistentTileSchedulerILi128ELi80ELi256ELi128ELb1ELb1ELb1ELb1ELb1ELb1EEEEEEEEEvNT_6ParamsE --------------------------
	.section	.nv.constant0._ZN7cutlass13device_kernelIN5flash11enable_sm90INS1_16FlashAttnFwdSm90INS1_25CollectiveMainloopFwdSm90ILi2EN4cute5tupleIJNS5_1CILi1EEES8_S8_EEENS6_IJNS7_ILi128EEENS7_ILi80EEENS7_ILi256EEEEEELi256ENS_10bfloat16_tEfNS_4arch4Sm90ELb1ELb0ELb1ELb1ELb1ELb0ELb0ELb1ELb1ELb1ELb1ELb0EEENS1_21CollectiveEpilogueFwdINS6_IJSA_SC_SB_EEES9_SE_SG_Li256ELb1ELb1ELb1ELb0EEENS1_36VarlenDynamicPersistentTileSchedulerILi128ELi80ELi256ELi128ELb1ELb1ELb1ELb1ELb1ELb1EEEEEEEEEvNT_6ParamsE,"a",@progbits
	.sectionflags	@""
	.align	4
.nv.constant0._ZN7cutlass13device_kernelIN5flash11enable_sm90INS1_16FlashAttnFwdSm90INS1_25CollectiveMainloopFwdSm90ILi2EN4cute5tupleIJNS5_1CILi1EEES8_S8_EEENS6_IJNS7_ILi128EEENS7_ILi80EEENS7_ILi256EEEEEELi256ENS_10bfloat16_tEfNS_4arch4Sm90ELb1ELb0ELb1ELb1ELb1ELb0ELb0ELb1ELb1ELb1ELb1ELb0EEENS1_21CollectiveEpilogueFwdINS6_IJSA_SC_SB_EEES9_SE_SG_Li256ELb1ELb1ELb1ELb0EEENS1_36VarlenDynamicPersistentTileSchedulerILi128ELi80ELi256ELi128ELb1ELb1ELb1ELb1ELb1ELb1EEEEEEEEEvNT_6ParamsE:
	.zero		3328


//--------------------- .nv.constant0._ZN7cutlass13device_kernelIN5flash11enable_sm90INS1_16FlashAttnFwdSm90INS1_25CollectiveMainloopFwdSm90ILi2EN4cute5tupleIJNS5_1CILi1EEES8_S8_EEENS6_IJNS7_ILi128EEENS7_ILi80EEENS7_ILi256EEEEEELi256ENS_10bfloat16_tEfNS_4arch4Sm90ELb1ELb0ELb1ELb1ELb1ELb1ELb0ELb1ELb1ELb1ELb1ELb0EEENS1_21CollectiveEpilogueFwdINS6_IJSA_SC_SB_EEES9_SE_SG_Li256ELb1ELb1ELb1ELb0EEENS1_36VarlenDynamicPersistentTileSchedulerILi128ELi80ELi256ELi128ELb1ELb1ELb1ELb1ELb1ELb1EEEEEEEEEvNT_6ParamsE --------------------------
	.section	.nv.constant0._ZN7cutlass13device_kernelIN5flash11enable_sm90INS1_16FlashAttnFwdSm90INS1_25CollectiveMainloopFwdSm90ILi2EN4cute5tupleIJNS5_1CILi1EEES8_S8_EEENS6_IJNS7_ILi128EEENS7_ILi80EEENS7_ILi256EEEEEELi256ENS_10bfloat16_tEfNS_4arch4Sm90ELb1ELb0ELb1ELb1ELb1ELb1ELb0ELb1ELb1ELb1ELb1ELb0EEENS1_21CollectiveEpilogueFwdINS6_IJSA_SC_SB_EEES9_SE_SG_Li256ELb1ELb1ELb1ELb0EEENS1_36VarlenDynamicPersistentTileSchedulerILi128ELi80ELi256ELi128ELb1ELb1ELb1ELb1ELb1ELb1EEEEEEEEEvNT_6ParamsE,"a",@progbits
	.sectionflags	@""
	.align	4
.nv.constant0._ZN7cutlass13device_kernelIN5flash11enable_sm90INS1_16FlashAttnFwdSm90INS1_25CollectiveMainloopFwdSm90ILi2EN4cute5tupleIJNS5_1CILi1EEES8_S8_EEENS6_IJNS7_ILi128EEENS7_ILi80EEENS7_ILi256EEEEEELi256ENS_10bfloat16_tEfNS_4arch4Sm90ELb1ELb0ELb1ELb1ELb1ELb1ELb0ELb1ELb1ELb1ELb1ELb0EEENS1_21CollectiveEpilogueFwdINS6_IJSA_SC_SB_EEES9_SE_SG_Li256ELb1ELb1ELb1ELb0EEENS1_36VarlenDynamicPersistentTileSchedulerILi128ELi80ELi256ELi128ELb1ELb1ELb1ELb1ELb1ELb1EEEEEEEEEvNT_6ParamsE:
	.zero		3328


//--------------------- .nv.constant0._ZN7cutlass13device_kernelIN5flash11enable_sm90INS1_16FlashAttnFwdSm90INS1_25CollectiveMainloopFwdSm90ILi2EN4cute5tupleIJNS5_1CILi1EEES8_S8_EEENS6_IJNS7_ILi128EEENS7_ILi96EEENS7_ILi192EEEEEELi192ENS_10bfloat16_tEfNS_4arch4Sm90ELb0ELb0ELb1ELb0ELb1ELb0ELb0ELb1ELb1ELb1ELb1ELb0EEENS1_21CollectiveEpilogueFwdINS6_IJSA_SC_SB_EEES9_SE_SG_Li256ELb0ELb1ELb1ELb0EEENS1_19SingleTileSchedulerILb0ELb1ELb1ELi128EEEEEEEEEvNT_6ParamsE --------------------------
	.section	.nv.constant0._ZN7cutlass13device_kernelIN5flash11enable_sm90INS1_16FlashAttnFwdSm90INS1_25CollectiveMainloopFwdSm90ILi2EN4cute5tupleIJNS5_1CILi1EEES8_S8_EEENS6_IJNS7_ILi128EEENS7_ILi96EEENS7_ILi192EEEEEELi192ENS_10bfloat16_tEfNS_4arch4Sm90ELb0ELb0ELb1ELb0ELb1ELb0ELb0ELb1ELb1ELb1ELb1ELb0EEENS1_21CollectiveEpilogueFwdINS6_IJSA_SC_SB_EEES9_SE_SG_Li256ELb0ELb1ELb1ELb0EEENS1_19SingleTileSchedulerILb0ELb1ELb1ELi128EEEEEEEEEvNT_6ParamsE,"a",@progbits
	.sectionflags	@""
	.align	4
.nv.constant0._ZN7cutlass13device_kernelIN5flash11enable_sm90INS1_16FlashAttnFwdSm90INS1_25CollectiveMainloopFwdSm90ILi2EN4cute5tupleIJNS5_1CILi1EEES8_S8_EEENS6_IJNS7_ILi128EEENS7_ILi96EEENS7_ILi192EEEEEELi192ENS_10bfloat16_tEfNS_4arch4Sm90ELb0ELb0ELb1ELb0ELb1ELb0ELb0ELb1ELb1ELb1ELb1ELb0EEENS1_21CollectiveEpilogueFwdINS6_IJSA_SC_SB_EEES9_SE_SG_Li256ELb0ELb1ELb1ELb0EEENS1_19SingleTileSchedulerILb0ELb1ELb1ELi128EEEEEEEEEvNT_6ParamsE:
	.zero		3200


//--------------------- .nv.constant0._ZN7cutlass13device_kernelIN5flash11enable_sm90INS1_16FlashAttnFwdSm90INS1_25CollectiveMainloopFwdSm90ILi2EN4cute5tupleIJNS5_1CILi1EEES8_S8_EEENS6_IJNS7_ILi128EEENS7_ILi96EEENS7_ILi192EEEEEELi192ENS_10bfloat16_tEfNS_4arch4Sm90ELb0ELb0ELb1ELb1ELb1ELb0ELb0ELb1ELb1ELb1ELb1ELb0EEENS1_21CollectiveEpilogueFwdINS6_IJSA_SC_SB_EEES9_SE_SG_Li256ELb1ELb1ELb1ELb0EEENS1_36VarlenDynamicPersistentTileSchedulerILi128ELi96ELi256ELi128ELb1ELb1ELb1ELb0ELb1ELb1EEEEEEEEEvNT_6ParamsE --------------------------
	.section	.nv.constant0._ZN7cutlass13device_kernelIN5flash11enable_sm90INS1_16FlashAttnFwdSm90INS1_25CollectiveMainloopFwdSm90ILi2EN4cute5tupleIJNS5_1CILi1EEES8_S8_EEENS6_IJNS7_ILi128EEENS7_ILi96EEENS7_ILi192EEEEEELi192ENS_10bfloat16_tEfNS_4arch4Sm90ELb0ELb0ELb1ELb1ELb1ELb0ELb0ELb1ELb1ELb1ELb1ELb0EEENS1_21CollectiveEpilogueFwdINS6_IJSA_SC_SB_EEES9_SE_SG_Li256ELb1ELb1ELb1ELb0EEENS1_36VarlenDynamicPersistentTileSchedulerILi128ELi96ELi256ELi128ELb1ELb1ELb1ELb0ELb1ELb1EEEEEEEEEvNT_6ParamsE,"a",@progbits
	.sectionflags	@""
	.align	4
.nv.constant0._ZN7cutlass13device_kernelIN5flash11enable_sm90INS1_16FlashAttnFwdSm90INS1_25CollectiveMainloopFwdSm90ILi2EN4cute5tupleIJNS5_1CILi1EEES8_S8_EEENS6_IJNS7_ILi128EEENS7_ILi96EEENS7_ILi192EEEEEELi192ENS_10bfloat16_tEfNS_4arch4Sm90ELb0ELb0ELb1ELb1ELb1ELb0ELb0ELb1ELb1ELb1ELb1ELb0EEENS1_21CollectiveEpilogueFwdINS6_IJSA_SC_SB_EEES9_SE_SG_Li256ELb1ELb1ELb1ELb0EEENS1_36VarlenDynamicPersistentTileSchedulerILi128ELi96ELi256ELi128ELb1ELb1ELb1ELb0ELb1ELb1EEEEEEEEEvNT_6ParamsE:
	.zero		3328


//--------------------- .nv.constant0._ZN7cutlass13device_kernelIN5flash11enable_sm90INS1_16FlashAttnFwdSm90INS1_25CollectiveMainloopFwdSm90ILi2EN4cute5tupleIJNS5_1CILi1EEES8_S8_EEENS6_IJNS7_ILi128EEENS7_ILi96EEENS7_ILi192EEEEEELi192ENS_10bfloat16_tEfNS_4arch4Sm90ELb0ELb0ELb1ELb1ELb1ELb1ELb0ELb1ELb1ELb1ELb1ELb0EEENS1_21CollectiveEpilogueFwdINS6_IJSA_SC_SB_EEES9_SE_SG_Li256ELb1ELb1ELb1ELb0EEENS1_36VarlenDynamicPersistentTileSchedulerILi128ELi96ELi256ELi128ELb1ELb1ELb1ELb0ELb1ELb1EEEEEEEEEvNT_6ParamsE --------------------------
	.section	.nv.constant0._ZN7cutlass13device_kernelIN5flash11enable_sm90INS1_16FlashAttnFwdSm90INS1_25CollectiveMainloopFwdSm90ILi2EN4cute5tupleIJNS5_1CILi1EEES8_S8_EEENS6_IJNS7_ILi128EEENS7_ILi96EEENS7_ILi192EEEEEELi192ENS_10bfloat16_tEfNS_4arch4Sm90ELb0ELb0ELb1ELb1ELb1ELb1ELb0ELb1ELb1ELb1ELb1ELb0EEENS1_21CollectiveEpilogueFwdINS6_IJSA_SC_SB_EEES9_SE_SG_Li256ELb1ELb1ELb1ELb0EEENS1_36VarlenDynamicPersistentTileSchedulerILi128ELi96ELi256ELi128ELb1ELb1ELb1ELb0ELb1ELb1EEEEEEEEEvNT_6ParamsE,"a",@progbits
	.sectionflags	@""
	.align	4
.nv.constant0._ZN7cutlass13device_kernelIN5flash11enable_sm90INS1_16FlashAttnFwdSm90INS1_25CollectiveMainloopFwdSm90ILi2EN4cute5tupleIJNS5_1CILi1EEES8_S8_EEENS6_IJNS7_ILi128EEENS7_ILi96EEENS7_ILi192EEEEEELi192ENS_10bfloat16_tEfNS_4arch4Sm90ELb0ELb0ELb1ELb1ELb1ELb1ELb0ELb1ELb1ELb1ELb1ELb0EEENS1_21CollectiveEpilogueFwdINS6_IJSA_SC_SB_EEES9_SE_SG_Li256ELb1ELb1ELb1ELb0EEENS1_36VarlenDynamicPersistentTileSchedulerILi128ELi96ELi256ELi128ELb1ELb1ELb1ELb0ELb1ELb1EEEEEEEEEvNT_6ParamsE:
	.zero		3328


//--------------------- .nv.constant0._ZN7cutlass13device_kernelIN5flash11enable_sm90INS1_16FlashAttnFwdSm90INS1_25CollectiveMainloopFwdSm90ILi2EN4cute5tupleIJNS5_1CILi1EEES8_S8_EEENS6_IJNS7_ILi128EEENS7_ILi96EEENS7_ILi192EEEEEELi192ENS_10bfloat16_tEfNS_4arch4Sm90ELb0ELb1ELb1ELb0ELb1ELb0ELb0ELb1ELb1ELb1ELb1ELb0EEENS1_21CollectiveEpilogueFwdINS6_IJSA_SC_SB_EEES9_SE_SG_Li256ELb0ELb1ELb1ELb0EEENS1_19SingleTileSchedulerILb0ELb1ELb1ELi128EEEEEEEEEvNT_6ParamsE --------------------------
	.section	.nv.constant0._ZN7cutlass13device_kernelIN5flash11enable_sm90INS1_16FlashAttnFwdSm90INS1_25CollectiveMainloopFwdSm90ILi2EN4cute5tupleIJNS5_1CILi1EEES8_S8_EEENS6_IJNS7_ILi128EEENS7_ILi96EEENS7_ILi192EEEEEELi192ENS_10bfloat16_tEfNS_4arch4Sm90ELb0ELb1ELb1ELb0ELb1ELb0ELb0ELb1ELb1ELb1ELb1ELb0EEENS1_21CollectiveEpilogueFwdINS6_IJSA_SC_SB_EEES9_SE_SG_Li256ELb0ELb1ELb1ELb0EEENS1_19SingleTileSchedulerILb0ELb1ELb1ELi128EEEEEEEEEvNT_6ParamsE,"a",@progbits
	.sectionflags	@""
	.align	4
.nv.constant0._ZN7cutlass13device_kernelIN5flash11enable_sm90INS1_16FlashAttnFwdSm90INS1_25CollectiveMainloopFwdSm90ILi2EN4cute5tupleIJNS5_1CILi1EEES8_S8_EEENS6_IJNS7_ILi128EEENS7_ILi96EEENS7_ILi192EEEEEELi192ENS_10bfloat16_tEfNS_4arch4Sm90ELb0ELb1ELb1ELb0ELb1ELb0ELb0ELb1ELb1ELb1ELb1ELb0EEENS1_21CollectiveEpilogueFwdINS6_IJSA_SC_SB_EEES9_SE_SG_Li256ELb0ELb1ELb1ELb0EEENS1_19SingleTileSchedulerILb0ELb1ELb1ELi128EEEEEEEEEvNT_6ParamsE:
	.zero		3200


//--------------------- .nv.constant0._ZN7cutlass13device_kernelIN5flash11enable_sm90INS1_16FlashAttnFwdSm90INS1_25CollectiveMainloopFwdSm90ILi2EN4cute5tupleIJNS5_1CILi1EEES8_S8_EEENS6_IJNS7_ILi128EEENS7_ILi96EEENS7_ILi192EEEEEELi192ENS_10bfloat16_tEfNS_4arch4Sm90ELb0ELb1ELb1ELb1ELb1ELb0ELb0ELb1ELb1ELb1ELb1ELb0EEENS1_21CollectiveEpilogueFwdINS6_IJSA_SC_SB_EEES9_SE_SG_Li256ELb1ELb1ELb1ELb0EEENS1_36VarlenDynamicPersistentTileSchedulerILi128ELi96ELi256ELi128ELb1ELb1ELb1ELb1ELb0ELb1EEEEEEEEEvNT_6ParamsE --------------------------
	.section	.nv.constant0._ZN7cutlass13device_kernelIN5flash11enable_sm90INS1_16FlashAttnFwdSm90INS1_25CollectiveMainloopFwdSm90ILi2EN4cute5tupleIJNS5_1CILi1EEES8_S8_EEENS6_IJNS7_ILi128EEENS7_ILi96EEENS7_ILi192EEEEEELi192ENS_10bfloat16_tEfNS_4arch4Sm90ELb0ELb1ELb1ELb1ELb1ELb0ELb0ELb1ELb1ELb1ELb1ELb0EEENS1_21CollectiveEpilogueFwdINS6_IJSA_SC_SB_EEES9_SE_SG_Li256ELb1ELb1ELb1ELb0EEENS1_36VarlenDynamicPersistentTileSchedulerILi128ELi96ELi256ELi128ELb1ELb1ELb1ELb1ELb0ELb1EEEEEEEEEvNT_6ParamsE,"a",@progbits
	.sectionflags	@""
	.align	4
.nv.constant0._ZN7cutlass13device_kernelIN5flash11enable_sm90INS1_16FlashAttnFwdSm90INS1_25CollectiveMainloopFwdSm90ILi2EN4cute5tupleIJNS5_1CILi1EEES8_S8_EEENS6_IJNS7_ILi128EEENS7_ILi96EEENS7_ILi192EEEEEELi192ENS_10bfloat16_tEfNS_4arch4Sm90ELb0ELb1ELb1ELb1ELb1ELb0ELb0ELb1ELb1ELb1ELb1ELb0EEENS1_21CollectiveEpilogueFwdINS6_IJSA_SC_SB_EEES9_SE_SG_Li256ELb1ELb1ELb1ELb0EEENS1_36VarlenDynamicPersistentTileSchedulerILi128ELi96ELi256ELi128ELb1ELb1ELb1ELb1ELb0ELb1EEEEEEEEEvNT_6ParamsE:
	.zero		3328


//--------------------- .nv.constant0._ZN7cutlass13device_kernelIN5flash11enable_sm90INS1_16FlashAttnFwdSm90INS1_25CollectiveMainloopFwdSm90ILi2EN4cute5tupleIJNS5_1CILi1EEES8_S8_EEENS6_IJNS7_ILi128EEENS7_ILi96EEENS7_ILi192EEEEEELi192ENS_10bfloat16_tEfNS_4arch4Sm90ELb0ELb1ELb1ELb1ELb1ELb1ELb0ELb1ELb1ELb1ELb1ELb0EEENS1_21CollectiveEpilogueFwdINS6_IJSA_SC_SB_EEES9_SE_SG_Li256ELb1ELb1ELb1ELb0EEENS1_36VarlenDynamicPersistentTileSchedulerILi128ELi96ELi256ELi128ELb1ELb1ELb1ELb1ELb0ELb1EEEEEEEEEvNT_6ParamsE --------------------------
	.section	.nv.constant0._ZN7cutlass13device_kernelIN5flash11enable_sm90INS1_16FlashAttnFwdSm90INS1_25CollectiveMainloopFwdSm90ILi2EN4cute5tupleIJNS5_1CILi1EEES8_S8_EEENS6_IJNS7_ILi128EEENS7_ILi96EEENS7_ILi192EEEEEELi192ENS_10bfloat16_tEfNS_4arch4Sm90ELb0ELb1ELb1ELb1ELb1ELb1ELb0ELb1ELb1ELb1ELb1ELb0EEENS1_21CollectiveEpilogueFwdINS6_IJSA_SC_SB_EEES9_SE_SG_Li256ELb1ELb1ELb1ELb0EEENS1_36VarlenDynamicPersistentTileSchedulerILi128ELi96ELi256ELi128ELb1ELb1ELb1ELb1ELb0ELb1EEEEEEEEEvNT_6ParamsE,"a",@progbits
	.sectionflags	@""
	.align	4
.nv.constant0._ZN7cutlass13device_kernelIN5flash11enable_sm90INS1_16FlashAttnFwdSm90INS1_25CollectiveMainloopFwdSm90ILi2EN4cute5tupleIJNS5_1CILi1EEES8_S8_EEENS6_IJNS7_ILi128EEENS7_ILi96EEENS7_ILi192EEEEEELi192ENS_10bfloat16_tEfNS_4arch4Sm90ELb0ELb1ELb1ELb1ELb1ELb1ELb0ELb1ELb1ELb1ELb1ELb0EEENS1_21CollectiveEpilogueFwdINS6_IJSA_SC_SB_EEES9_SE_SG_Li256ELb1ELb1ELb1ELb0EEENS1_36VarlenDynamicPersistentTileSchedulerILi128ELi96ELi256ELi128ELb1ELb1ELb1ELb1ELb0ELb1EEEEEEEEEvNT_6ParamsE:
	.zero		3328


//--------------------- .nv.constant0._ZN7cutlass13device_kernelIN5flash11enable_sm90INS1_16FlashAttnFwdSm90INS1_25CollectiveMainloopFwdSm90ILi2EN4cute5tupleIJNS5_1CILi1EEES8_S8_EEENS6_IJNS7_ILi128EEENS7_ILi96EEENS7_ILi192EEEEEELi192ENS_10bfloat16_tEfNS_4arch4Sm90ELb1ELb0ELb1ELb0ELb1ELb0ELb0ELb1ELb1ELb1ELb1ELb0EEENS1_21CollectiveEpilogueFwdINS6_IJSA_SC_SB_EEES9_SE_SG_Li256ELb0ELb1ELb1ELb0EEENS1_19SingleTileSchedulerILb0ELb1ELb1ELi128EEEEEEEEEvNT_6ParamsE --------------------------
	.section	.nv.constant0._ZN7cutlass13device_kernelIN5flash11enable_sm90INS1_16FlashAttnFwdSm90INS1_25CollectiveMainloopFwdSm90ILi2EN4cute5tupleIJNS5_1CILi1EEES8_S8_EEENS6_IJNS7_ILi128EEENS7_ILi96EEENS7_ILi192EEEEEELi192ENS_10bfloat16_tEfNS_4arch4Sm90ELb1ELb0ELb1ELb0ELb1ELb0ELb0ELb1ELb1ELb1ELb1ELb0EEENS1_21CollectiveEpilogueFwdINS6_IJSA_SC_SB_EEES9_SE_SG_Li256ELb0ELb1ELb1ELb0EEENS1_19SingleTileSchedulerILb0ELb1ELb1ELi128EEEEEEEEEvNT_6ParamsE,"a",@progbits
	.sectionflags	@""
	.align	4
.nv.constant0._ZN7cutlass13device_kernelIN5flash11enable_sm90INS1_16FlashAttnFwdSm90INS1_25CollectiveMainloopFwdSm90ILi2EN4cute5tupleIJNS5_1CILi1EEES8_S8_EEENS6_IJNS7_ILi128EEENS7_ILi96EEENS7_ILi192EEEEEELi192ENS_10bfloat16_tEfNS_4arch4Sm90ELb1ELb0ELb1ELb0ELb1ELb0ELb0ELb1ELb1ELb1ELb1ELb0EEENS1_21CollectiveEpilogueFwdINS6_IJSA_SC_SB_EEES9_SE_SG_Li256ELb0ELb1ELb1ELb0EEENS1_19SingleTileSchedulerILb0ELb1ELb1ELi128EEEEEEEEEvNT_6ParamsE:
	.zero		3200


//--------------------- .nv.constant0._ZN7cutlass13device_kernelIN5flash11enable_sm90INS1_16FlashAttnFwdSm90INS1_25CollectiveMainloopFwdSm90ILi2EN4cute5tupleIJNS5_1CILi1EEES8_S8_EEENS6_IJNS7_ILi128EEENS7_ILi96EEENS7_ILi192EEEEEELi192ENS_10bfloat16_tEfNS_4arch4Sm90ELb1ELb0ELb1ELb1ELb1ELb0ELb0ELb1ELb1ELb1ELb1ELb0EEENS1_21CollectiveEpilogueFwdINS6_IJSA_SC_SB_EEES9_SE_SG_Li256ELb1ELb1ELb1ELb0EEENS1_36VarlenDynamicPersistentTileSchedulerILi128ELi96ELi256ELi128ELb1ELb1ELb1ELb1ELb1ELb1EEEEEEEEEvNT_6ParamsE --------------------------
	.section	.nv.constant0._ZN7cutlass13device_kernelIN5flash11enable_sm90INS1_16FlashAttnFwdSm90INS1_25CollectiveMainloopFwdSm90ILi2EN4cute5tupleIJNS5_1CILi1EEES8_S8_EEENS6_IJNS7_ILi128EEENS7_ILi96EEENS7_ILi192EEEEEELi192ENS_10bfloat16_tEfNS_4arch4Sm90ELb1ELb0ELb1ELb1ELb1ELb0ELb0ELb1ELb1ELb1ELb1ELb0EEENS1_21CollectiveEpilogueFwdINS6_IJSA_SC_SB_EEES9_SE_SG_Li256ELb1ELb1ELb1ELb0EEENS1_36VarlenDynamicPersistentTileSchedulerILi128ELi96ELi256ELi128ELb1ELb1ELb1ELb1ELb1ELb1EEEEEEEEEvNT_6ParamsE,"a",@progbits
	.sectionflags	@""
	.align	4
.nv.constant0._ZN7cutlass13device_kernelIN5flash11enable_sm90INS1_16FlashAttnFwdSm90INS1_25CollectiveMainloopFwdSm90ILi2EN4cute5tupleIJNS5_1CILi1EEES8_S8_EEENS6_IJNS7_ILi128EEENS7_ILi96EEENS7_ILi192EEEEEELi192ENS_10bfloat16_tEfNS_4arch4Sm90ELb1ELb0ELb1ELb1ELb1ELb0ELb0ELb1ELb1ELb1ELb1ELb0EEENS1_21CollectiveEpilogueFwdINS6_IJSA_SC_SB_EEES9_SE_SG_Li256ELb1ELb1ELb1ELb0EEENS1_36VarlenDynamicPersistentTileSchedulerILi128ELi96ELi256ELi128ELb1ELb1ELb1ELb1ELb1ELb1EEEEEEEEEvNT_6ParamsE:
	.zero		3328


//--------------------- .nv.constant0._ZN7cutlass13device_kernelIN5flash11enable_sm90INS1_16FlashAttnFwdSm90INS1_25CollectiveMainloopFwdSm90ILi2EN4cute5tupleIJNS5_1CILi1EEES8_S8_EEENS6_IJNS7_ILi128EEENS7_ILi96EEENS7_ILi192EEEEEELi192ENS_10bfloat16_tEfNS_4arch4Sm90ELb1ELb0ELb1ELb1ELb1ELb1ELb0ELb1ELb1ELb1ELb1ELb0EEENS1_21CollectiveEpilogueFwdINS6_IJSA_SC_SB_EEES9_SE_SG_Li256ELb1ELb1ELb1ELb0EEENS1_36VarlenDynamicPersistentTileSchedulerILi128ELi96ELi256ELi128ELb1ELb1ELb1ELb1ELb1ELb1EEEEEEEEEvNT_6ParamsE --------------------------
	.section	.nv.constant0._ZN7cutlass13device_kernelIN5flash11enable_sm90INS1_16FlashAttnFwdSm90INS1_25CollectiveMainloopFwdSm90ILi2EN4cute5tupleIJNS5_1CILi1EEES8_S8_EEENS6_IJNS7_ILi128EEENS7_ILi96EEENS7_ILi192EEEEEELi192ENS_10bfloat16_tEfNS_4arch4Sm90ELb1ELb0ELb1ELb1ELb1ELb1ELb0ELb1ELb1ELb1ELb1ELb0EEENS1_21CollectiveEpilogueFwdINS6_IJSA_SC_SB_EEES9_SE_SG_Li256ELb1ELb1ELb1ELb0EEENS1_36VarlenDynamicPersistentTileSchedulerILi128ELi96ELi256ELi128ELb1ELb1ELb1ELb1ELb1ELb1EEEEEEEEEvNT_6ParamsE,"a",@progbits
	.sectionflags	@""
	.align	4
.nv.constant0._ZN7cutlass13device_kernelIN5flash11enable_sm90INS1_16FlashAttnFwdSm90INS1_25CollectiveMainloopFwdSm90ILi2EN4cute5tupleIJNS5_1CILi1EEES8_S8_EEENS6_IJNS7_ILi128EEENS7_ILi96EEENS7_ILi192EEEEEELi192ENS_10bfloat16_tEfNS_4arch4Sm90ELb1ELb0ELb1ELb1ELb1ELb1ELb0ELb1ELb1ELb1ELb1ELb0EEENS1_21CollectiveEpilogueFwdINS6_IJSA_SC_SB_EEES9_SE_SG_Li256ELb1ELb1ELb1ELb0EEENS1_36VarlenDynamicPersistentTileSchedulerILi128ELi96ELi256ELi128ELb1ELb1ELb1ELb1ELb1ELb1EEEEEEEEEvNT_6ParamsE:
	.zero		3328


//--------------------- .nv.constant0._ZN7cutlass13device_kernelIN5flash11enable_sm90INS1_16FlashAttnFwdSm90INS1_25CollectiveMainloopFwdSm90ILi2EN4cute5tupleIJNS5_1CILi1EEES8_S8_EEENS6_IJNS7_ILi128EEESA_SA_EEELi128ENS_10bfloat16_tEfNS_4arch4Sm90ELb0ELb0ELb1ELb0ELb1ELb0ELb0ELb1ELb1ELb1ELb1ELb0EEENS1_21CollectiveEpilogueFwdISB_S9_SC_SE_Li256ELb0ELb1ELb1ELb0EEENS1_19SingleTileSchedulerILb0ELb1ELb1ELi128EEEEEEEEEvNT_6ParamsE --------------------------
	.section	.nv.constant0._ZN7cutlass13device_kernelIN5flash11enable_sm90INS1_16FlashAttnFwdSm90INS1_25CollectiveMainloopFwdSm90ILi2EN4cute5tupleIJNS5_1CILi1EEES8_S8_EEENS6_IJNS7_ILi128EEESA_SA_EEELi128ENS_10bfloat16_tEfNS_4arch4Sm90ELb0ELb0ELb1ELb0ELb1ELb0ELb0ELb1ELb1ELb1ELb1ELb0EEENS1_21CollectiveEpilogueFwdISB_S9_SC_SE_Li256ELb0ELb1ELb1ELb0EEENS1_19SingleTileSchedulerILb0ELb1ELb1ELi128EEEEEEEEEvNT_6ParamsE,"a",@progbits
	.sectionflags	@""
	.align	4
.nv.constant0._ZN7cutlass13device_kernelIN5flash11enable_sm90INS1_16FlashAttnFwdSm90INS1_25CollectiveMainloopFwdSm90ILi2EN4cute5tupleIJNS5_1CILi1EEES8_S8_EEENS6_IJNS7_ILi128EEESA_SA_EEELi128ENS_10bfloat16_tEfNS_4arch4Sm90ELb0ELb0ELb1ELb0ELb1ELb0ELb0ELb1ELb1ELb1ELb1ELb0EEENS1_21CollectiveEpilogueFwdISB_S9_SC_SE_Li256ELb0ELb1ELb1ELb0EEENS1_19SingleTileSchedulerILb0ELb1ELb1ELi128EEEEEEEEEvNT_6ParamsE:
	.zero		3200


//--------------------- .nv.constant0._ZN7cutlass13device_kernelIN5flash11enable_sm90INS1_16FlashAttnFwdSm90INS1_25CollectiveMainloopFwdSm90ILi2EN4cute5tupleIJNS5_1CILi1EEES8_S8_EEENS6_IJNS7_ILi128EEESA_SA_EEELi128ENS_10bfloat16_tEfNS_4arch4Sm90ELb0ELb0ELb1ELb1ELb1ELb0ELb0ELb1ELb1ELb1ELb1ELb0EEENS1_21CollectiveEpilogueFwdISB_S9_SC_SE_Li256ELb1ELb1ELb1ELb0EEENS1_36VarlenDynamicPersistentTileSchedulerILi128ELi128ELi256ELi128ELb1ELb1ELb1ELb0ELb1ELb1EEEEEEEEEvNT_6ParamsE --------------------------
	.section	.nv.constant0._ZN7cutlass13device_kernelIN5flash11enable_sm90INS1_16FlashAttnFwdSm90INS1_25CollectiveMainloopFwdSm90ILi2EN4cute5tupleIJNS5_1CILi1EEES8_S8_EEENS6_IJNS7_ILi128EEESA_SA_EEELi128ENS_10bfloat16_tEfNS_4arch4Sm90ELb0ELb0ELb1ELb1ELb1ELb0ELb0ELb1ELb1ELb1ELb1ELb0EEENS1_21CollectiveEpilogueFwdISB_S9_SC_SE_Li256ELb1ELb1ELb1ELb0EEENS1_36VarlenDynamicPersistentTileSchedulerILi128ELi128ELi256ELi128ELb1ELb1ELb1ELb0ELb1ELb1EEEEEEEEEvNT_6ParamsE,"a",@progbits
	.sectionflags	@""
	.align	4
.nv.constant0._ZN7cutlass13device_kernelIN5flash11enable_sm90INS1_16FlashAttnFwdSm90INS1_25CollectiveMainloopFwdSm90ILi2EN4cute5tupleIJNS5_1CILi1EEES8_S8_EEENS6_IJNS7_ILi128EEESA_SA_EEELi128ENS_10bfloat16_tEfNS_4arch4Sm90ELb0ELb0ELb1ELb1ELb1ELb0ELb0ELb1ELb1ELb1ELb1ELb0EEENS1_21CollectiveEpilogueFwdISB_S9_SC_SE_Li256ELb1ELb1ELb1ELb0EEENS1_36VarlenDynamicPersistentTileSchedulerILi128ELi128ELi256ELi128ELb1ELb1ELb1ELb0ELb1ELb1EEEEEEEEEvNT_6ParamsE:
	.zero		3328


//--------------------- .nv.constant0._ZN7cutlass13device_kernelIN5flash11enable_sm90INS1_16FlashAttnFwdSm90INS1_25CollectiveMainloopFwdSm90ILi2EN4cute5tupleIJNS5_1CILi1EEES8_S8_EEENS6_IJNS7_ILi128EEESA_SA_EEELi128ENS_10bfloat16_tEfNS_4arch4Sm90ELb0ELb0ELb1ELb1ELb1ELb1ELb0ELb1ELb1ELb1ELb1ELb0EEENS1_21CollectiveEpilogueFwdISB_S9_SC_SE_Li256ELb1ELb1ELb1ELb0EEENS1_36VarlenDynamicPersistentTileSchedulerILi128ELi128ELi256ELi128ELb1ELb1ELb1ELb0ELb1ELb1EEEEEEEEEvNT_6ParamsE --------------------------
	.section	.nv.constant0._ZN7cutlass13device_kernelIN5flash11enable_sm90INS1_16FlashAttnFwdSm90INS1_25CollectiveMainloopFwdSm90ILi2EN4cute5tupleIJNS5_1CILi1EEES8_S8_EEENS6_IJNS7_ILi128EEESA_SA_EEELi128ENS_10bfloat16_tEfNS_4arch4Sm90ELb0ELb0ELb1ELb1ELb1ELb1ELb0ELb1ELb1ELb1ELb1ELb0EEENS1_21CollectiveEpilogueFwdISB_S9_SC_SE_Li256ELb1ELb1ELb1ELb0EEENS1_36VarlenDynamicPersistentTileSchedulerILi128ELi128ELi256ELi128ELb1ELb1ELb1ELb0ELb1ELb1EEEEEEEEEvNT_6ParamsE,"a",@progbits
	.sectionflags	@""
	.align	4
.nv.constant0._ZN7cutlass13device_kernelIN5flash11enable_sm90INS1_16FlashAttnFwdSm90INS1_25CollectiveMainloopFwdSm90ILi2EN4cute5tupleIJNS5_1CILi1EEES8_S8_EEENS6_IJNS7_ILi128EEESA_SA_EEELi128ENS_10bfloat16_tEfNS_4arch4Sm90ELb0ELb0ELb1ELb1ELb1ELb1ELb0ELb1ELb1ELb1ELb1ELb0EEENS1_21CollectiveEpilogueFwdISB_S9_SC_SE_Li256ELb1ELb1ELb1ELb0EEENS1_36VarlenDynamicPersistentTileSchedulerILi128ELi128ELi256ELi128ELb1ELb1ELb1ELb0ELb1ELb1EEEEEEEEEvNT_6ParamsE:
	.zero		3328


//--------------------- .nv.constant0._ZN7cutlass13device_kernelIN5flash11enable_sm90INS1_16FlashAttnFwdSm90INS1_25CollectiveMainloopFwdSm90ILi2EN4cute5tupleIJNS5_1CILi1EEES8_S8_EEENS6_IJNS7_ILi128EEESA_SA_EEELi128ENS_10bfloat16_tEfNS_4arch4Sm90ELb0ELb1ELb1ELb0ELb1ELb0ELb0ELb1ELb1ELb1ELb1ELb0EEENS1_21CollectiveEpilogueFwdISB_S9_SC_SE_Li256ELb0ELb1ELb1ELb0EEENS1_19SingleTileSchedulerILb0ELb1ELb1ELi128EEEEEEEEEvNT_6ParamsE --------------------------
	.section	.nv.constant0._ZN7cutlass13device_kernelIN5flash11enable_sm90INS1_16FlashAttnFwdSm90INS1_25CollectiveMainloopFwdSm90ILi2EN4cute5tupleIJNS5_1CILi1EEES8_S8_EEENS6_IJNS7_ILi128EEESA_SA_EEELi128ENS_10bfloat16_tEfNS_4arch4Sm90ELb0ELb1ELb1ELb0ELb1ELb0ELb0ELb1ELb1ELb1ELb1ELb0EEENS1_21CollectiveEpilogueFwdISB_S9_SC_SE_Li256ELb0ELb1ELb1ELb0EEENS1_19SingleTileSchedulerILb0ELb1ELb1ELi128EEEEEEEEEvNT_6ParamsE,"a",@progbits
	.sectionflags	@""
	.align	4
.nv.constant0._ZN7cutlass13device_kernelIN5flash11enable_sm90INS1_16FlashAttnFwdSm90INS1_25CollectiveMainloopFwdSm90ILi2EN4cute5tupleIJNS5_1CILi1EEES8_S8_EEENS6_IJNS7_ILi128EEESA_SA_EEELi128ENS_10bfloat16_tEfNS_4arch4Sm90ELb0ELb1ELb1ELb0ELb1ELb0ELb0ELb1ELb1ELb1ELb1ELb0EEENS1_21CollectiveEpilogueFwdISB_S9_SC_SE_Li256ELb0ELb1ELb1ELb0EEENS1_19SingleTileSchedulerILb0ELb1ELb1ELi128EEEEEEEEEvNT_6ParamsE:
	.zero		3200


//--------------------- .nv.constant0._ZN7cutlass13device_kernelIN5flash11enable_sm90INS1_16FlashAttnFwdSm90INS1_25CollectiveMainloopFwdSm90ILi2EN4cute5tupleIJNS5_1CILi1EEES8_S8_EEENS6_IJNS7_ILi128EEESA_SA_EEELi128ENS_10bfloat16_tEfNS_4arch4Sm90ELb0ELb1ELb1ELb1ELb1ELb0ELb0ELb1ELb1ELb1ELb1ELb0EEENS1_21CollectiveEpilogueFwdISB_S9_SC_SE_Li256ELb1ELb1ELb1ELb0EEENS1_36VarlenDynamicPersistentTileSchedulerILi128ELi128ELi256ELi128ELb1ELb1ELb1ELb1ELb0ELb1EEEEEEEEEvNT_6ParamsE --------------------------
	.section	.nv.constant0._ZN7cutlass13device_kernelIN5flash11enable_sm90INS1_16FlashAttnFwdSm90INS1_25CollectiveMainloopFwdSm90ILi2EN4cute5tupleIJNS5_1CILi1EEES8_S8_EEENS6_IJNS7_ILi128EEESA_SA_EEELi128ENS_10bfloat16_tEfNS_4arch4Sm90ELb0ELb1ELb1ELb1ELb1ELb0ELb0ELb1ELb1ELb1ELb1ELb0EEENS1_21CollectiveEpilogueFwdISB_S9_SC_SE_Li256ELb1ELb1ELb1ELb0EEENS1_36VarlenDynamicPersistentTileSchedulerILi128ELi128ELi256ELi128ELb1ELb1ELb1ELb1ELb0ELb1EEEEEEEEEvNT_6ParamsE,"a",@progbits
	.sectionflags	@""
	.align	4
.nv.constant0._ZN7cutlass13device_kernelIN5flash11enable_sm90INS1_16FlashAttnFwdSm90INS1_25CollectiveMainloopFwdSm90ILi2EN4cute5tupleIJNS5_1CILi1EEES8_S8_EEENS6_IJNS7_ILi128EEESA_SA_EEELi128ENS_10bfloat16_tEfNS_4arch4Sm90ELb0ELb1ELb1ELb1ELb1ELb0ELb0ELb1ELb1ELb1ELb1ELb0EEENS1_21CollectiveEpilogueFwdISB_S9_SC_SE_Li256ELb1ELb1ELb1ELb0EEENS1_36VarlenDynamicPersistentTileSchedulerILi128ELi128ELi256ELi128ELb1ELb1ELb1ELb1ELb0ELb1EEEEEEEEEvNT_6ParamsE:
	.zero		3328


//--------------------- .nv.constant0._ZN7cutlass13device_kernelIN5flash11enable_sm90INS1_16FlashAttnFwdSm90INS1_25CollectiveMainloopFwdSm90ILi2EN4cute5tupleIJNS5_1CILi1EEES8_S8_EEENS6_IJNS7_ILi128EEESA_SA_EEELi128ENS_10bfloat16_tEfNS_4arch4Sm90ELb0ELb1ELb1ELb1ELb1ELb1ELb0ELb1ELb1ELb1ELb1ELb0EEENS1_21CollectiveEpilogueFwdISB_S9_SC_SE_Li256ELb1ELb1ELb1ELb0EEENS1_36VarlenDynamicPersistentTileSchedulerILi128ELi128ELi256ELi128ELb1ELb1ELb1ELb1ELb0ELb1EEEEEEEEEvNT_6ParamsE --------------------------
	.section	.nv.constant0._ZN7cutlass13device_kernelIN5flash11enable_sm90INS1_16FlashAttnFwdSm90INS1_25CollectiveMainloopFwdSm90ILi2EN4cute5tupleIJNS5_1CILi1EEES8_S8_EEENS6_IJNS7_ILi128EEESA_SA_EEELi128ENS_10bfloat16_tEfNS_4arch4Sm90ELb0ELb1ELb1ELb1ELb1ELb1ELb0ELb1ELb1ELb1ELb1ELb0EEENS1_21CollectiveEpilogueFwdISB_S9_SC_SE_Li256ELb1ELb1ELb1ELb0EEENS1_36VarlenDynamicPersistentTileSchedulerILi128ELi128ELi256ELi128ELb1ELb1ELb1ELb1ELb0ELb1EEEEEEEEEvNT_6ParamsE,"a",@progbits
	.sectionflags	@""
	.align	4
.nv.constant0._ZN7cutlass13device_kernelIN5flash11enable_sm90INS1_16FlashAttnFwdSm90INS1_25CollectiveMainloopFwdSm90ILi2EN4cute5tupleIJNS5_1CILi1EEES8_S8_EEENS6_IJNS7_ILi128EEESA_SA_EEELi128ENS_10bfloat16_tEfNS_4arch4Sm90ELb0ELb1ELb1ELb1ELb1ELb1ELb0ELb1ELb1ELb1ELb1ELb0EEENS1_21CollectiveEpilogueFwdISB_S9_SC_SE_Li256ELb1ELb1ELb1ELb0EEENS1_36VarlenDynamicPersistentTileSchedulerILi128ELi128ELi256ELi128ELb1ELb1ELb1ELb1ELb0ELb1EEEEEEEEEvNT_6ParamsE:
	.zero		3328


//--------------------- .nv.constant0._ZN7cutlass13device_kernelIN5flash11enable_sm90INS1_16FlashAttnFwdSm90INS1_25CollectiveMainloopFwdSm90ILi2EN4cute5tupleIJNS5_1CILi1EEES8_S8_EEENS6_IJNS7_ILi128EEESA_SA_EEELi128ENS_10bfloat16_tEfNS_4arch4Sm90ELb1ELb0ELb1ELb0ELb1ELb0ELb0ELb1ELb1ELb1ELb1ELb0EEENS1_21CollectiveEpilogueFwdISB_S9_SC_SE_Li256ELb0ELb1ELb1ELb0EEENS1_19SingleTileSchedulerILb0ELb1ELb1ELi128EEEEEEEEEvNT_6ParamsE --------------------------
	.section	.nv.constant0._ZN7cutlass13device_kernelIN5flash11enable_sm90INS1_16FlashAttnFwdSm90INS1_25CollectiveMainloopFwdSm90ILi2EN4cute5tupleIJNS5_1CILi1EEES8_S8_EEENS6_IJNS7_ILi128EEESA_SA_EEELi128ENS_10bfloat16_tEfNS_4arch4Sm90ELb1ELb0ELb1ELb0ELb1ELb0ELb0ELb1ELb1ELb1ELb1ELb0EEENS1_21CollectiveEpilogueFwdISB_S9_SC_SE_Li256ELb0ELb1ELb1ELb0EEENS1_19SingleTileSchedulerILb0ELb1ELb1ELi128EEEEEEEEEvNT_6ParamsE,"a",@progbits
	.sectionflags	@""
	.align	4
.nv.constant0._ZN7cutlass13device_kernelIN5flash11enable_sm90INS1_16FlashAttnFwdSm90INS1_25CollectiveMainloopFwdSm90ILi2EN4cute5tupleIJNS5_1CILi1EEES8_S8_EEENS6_IJNS7_ILi128EEESA_SA_EEELi128ENS_10bfloat16_tEfNS_4arch4Sm90ELb1ELb0ELb1ELb0ELb1ELb0ELb0ELb1ELb1ELb1ELb1ELb0EEENS1_21CollectiveEpilogueFwdISB_S9_SC_SE_Li256ELb0ELb1ELb1ELb0EEENS1_19SingleTileSchedulerILb0ELb1ELb1ELi128EEEEEEEEEvNT_6ParamsE:
	.zero		3200


//--------------------- .nv.constant0._ZN7cutlass13device_kernelIN5flash11enable_sm90INS1_16FlashAttnFwdSm90INS1_25CollectiveMainloopFwdSm90ILi2EN4cute5tupleIJNS5_1CILi1EEES8_S8_EEENS6_IJNS7_ILi128EEESA_SA_EEELi128ENS_10bfloat16_tEfNS_4arch4Sm90ELb1ELb0ELb1ELb1ELb1ELb0ELb0ELb1ELb1ELb1ELb1ELb0EEENS1_21CollectiveEpilogueFwdISB_S9_SC_SE_Li256ELb1ELb1ELb1ELb0EEENS1_36VarlenDynamicPersistentTileSchedulerILi128ELi128ELi256ELi128ELb1ELb1ELb1ELb1ELb1ELb1EEEEEEEEEvNT_6ParamsE --------------------------
	.section	.nv.constant0._ZN7cutlass13device_kernelIN5flash11enable_sm90INS1_16FlashAttnFwdSm90INS1_25CollectiveMainloopFwdSm90ILi2EN4cute5tupleIJNS5_1CILi1EEES8_S8_EEENS6_IJNS7_ILi128EEESA_SA_EEELi128ENS_10bfloat16_tEfNS_4arch4Sm90ELb1ELb0ELb1ELb1ELb1ELb0ELb0ELb1ELb1ELb1ELb1ELb0EEENS1_21CollectiveEpilogueFwdISB_S9_SC_SE_Li256ELb1ELb1ELb1ELb0EEENS1_36VarlenDynamicPersistentTileSchedulerILi128ELi128ELi256ELi128ELb1ELb1ELb1ELb1ELb1ELb1EEEEEEEEEvNT_6ParamsE,"a",@progbits
	.sectionflags	@""
	.align	4
.nv.constant0._ZN7cutlass13device_kernelIN5flash11enable_sm90INS1_16FlashAttnFwdSm90INS1_25CollectiveMainloopFwdSm90ILi2EN4cute5tupleIJNS5_1CILi1EEES8_S8_EEENS6_IJNS7_ILi128EEESA_SA_EEELi128ENS_10bfloat16_tEfNS_4arch4Sm90ELb1ELb0ELb1ELb1ELb1ELb0ELb0ELb1ELb1ELb1ELb1ELb0EEENS1_21CollectiveEpilogueFwdISB_S9_SC_SE_Li256ELb1ELb1ELb1ELb0EEENS1_36VarlenDynamicPersistentTileSchedulerILi128ELi128ELi256ELi128ELb1ELb1ELb1ELb1ELb1ELb1EEEEEEEEEvNT_6ParamsE:
	.zero		3328


//--------------------- .nv.constant0._ZN7cutlass13device_kernelIN5flash11enable_sm90INS1_16FlashAttnFwdSm90INS1_25CollectiveMainloopFwdSm90ILi2EN4cute5tupleIJNS5_1CILi1EEES8_S8_EEENS6_IJNS7_ILi128EEESA_SA_EEELi128ENS_10bfloat16_tEfNS_4arch4Sm90ELb1ELb0ELb1ELb1ELb1ELb1ELb0ELb1ELb1ELb1ELb1ELb0EEENS1_21CollectiveEpilogueFwdISB_S9_SC_SE_Li256ELb1ELb1ELb1ELb0EEENS1_36VarlenDynamicPersistentTileSchedulerILi128ELi128ELi256ELi128ELb1ELb1ELb1ELb1ELb1ELb1EEEEEEEEEvNT_6ParamsE --------------------------
	.section	.nv.constant0._ZN7cutlass13device_kernelIN5flash11enable_sm90INS1_16FlashAttnFwdSm90INS1_25CollectiveMainloopFwdSm90ILi2EN4cute5tupleIJNS5_1CILi1EEES8_S8_EEENS6_IJNS7_ILi128EEESA_SA_EEELi128ENS_10bfloat16_tEfNS_4arch4Sm90ELb1ELb0ELb1ELb1ELb1ELb1ELb0ELb1ELb1ELb1ELb1ELb0EEENS1_21CollectiveEpilogueFwdISB_S9_SC_SE_Li256ELb1ELb1ELb1ELb0EEENS1_36VarlenDynamicPersistentTileSchedulerILi128ELi128ELi256ELi128ELb1ELb1ELb1ELb1ELb1ELb1EEEEEEEEEvNT_6ParamsE,"a",@progbits
	.sectionflags	@""
	.align	4
.nv.constant0._ZN7cutlass13device_kernelIN5flash11enable_sm90INS1_16FlashAttnFwdSm90INS1_25CollectiveMainloopFwdSm90ILi2EN4cute5tupleIJNS5_1CILi1EEES8_S8_EEENS6_IJNS7_ILi128EEESA_SA_EEELi128ENS_10bfloat16_tEfNS_4arch4Sm90ELb1ELb0ELb1ELb1ELb1ELb1ELb0ELb1ELb1ELb1ELb1ELb0EEENS1_21CollectiveEpilogueFwdISB_S9_SC_SE_Li256ELb1ELb1ELb1ELb0EEENS1_36VarlenDynamicPersistentTileSchedulerILi128ELi128ELi256ELi128ELb1ELb1ELb1ELb1ELb1ELb1EEEEEEEEEvNT_6ParamsE:
	.zero		3328


//--------------------- .nv.constant0._ZN7cutlass13device_kernelIN5flash11enable_sm90INS1_16FlashAttnFwdSm90INS1_25CollectiveMainloopFwdSm90ILi2EN4cute5tupleIJNS5_1CILi1EEES8_S8_EEENS6_IJNS7_ILi192EEENS7_ILi128EEENS7_ILi96EEEEEELi96ENS_10bfloat16_tEfNS_4arch4Sm90ELb0ELb0ELb1ELb0ELb1ELb0ELb0ELb0ELb1ELb1ELb1ELb0EEENS1_21CollectiveEpilogueFwdINS6_IJSA_SC_SB_EEES9_SE_SG_Li384ELb0ELb1ELb1ELb0EEENS1_19SingleTileSchedulerILb0ELb1ELb1ELi192EEEEEEEEEvNT_6ParamsE --------------------------
	.section	.nv.constant0._ZN7cutlass13device_kernelIN5flash11enable_sm90INS1_16FlashAttnFwdSm90INS1_25CollectiveMainloopFwdSm90ILi2EN4cute5tupleIJNS5_1CILi1EEES8_S8_EEENS6_IJNS7_ILi192EEENS7_ILi128EEENS7_ILi96EEEEEELi96ENS_10bfloat16_tEfNS_4arch4Sm90ELb0ELb0ELb1ELb0ELb1ELb0ELb0ELb0ELb1ELb1ELb1ELb0EEENS1_21CollectiveEpilogueFwdINS6_IJSA_SC_SB_EEES9_SE_SG_Li384ELb0ELb1ELb1ELb0EEENS1_19SingleTileSchedulerILb0ELb1ELb1ELi192EEEEEEEEEvNT_6ParamsE,"a",@progbits
	.sectionflags	@""
	.align	4
.nv.constant0._ZN7cutlass13device_kernelIN5flash11enable_sm90INS1_16FlashAttnFwdSm90INS1_25CollectiveMainloopFwdSm90ILi2EN4cute5tupleIJNS5_1CILi1EEES8_S8_EEENS6_IJNS7_ILi192EEENS7_ILi128EEENS7_ILi96EEEEEELi96ENS_10bfloat16_tEfNS_4arch4Sm90ELb0ELb0ELb1ELb0ELb1ELb0ELb0ELb0ELb1ELb1ELb1ELb0EEENS1_21CollectiveEpilogueFwdINS6_IJSA_SC_SB_EEES9_SE_SG_Li384ELb0ELb1ELb1ELb0EEENS1_19SingleTileSchedulerILb0ELb1ELb1ELi192EEEEEEEEEvNT_6ParamsE:
	.zero		3200


//--------------------- .nv.constant0._ZN7cutlass13device_kernelIN5flash11enable_sm90INS1_16FlashAttnFwdSm90INS1_25CollectiveMainloopFwdSm90ILi2EN4cute5tupleIJNS5_1CILi1EEES8_S8_EEENS6_IJNS7_ILi192EEENS7_ILi128EEENS7_ILi96EEEEEELi96ENS_10bfloat16_tEfNS_4arch4Sm90ELb0ELb0ELb1ELb1ELb1ELb0ELb0ELb0ELb1ELb1ELb1ELb0EEENS1_21CollectiveEpilogueFwdINS6_IJSA_SC_SB_EEES9_SE_SG_Li384ELb1ELb1ELb1ELb0EEENS1_36VarlenDynamicPersistentTileSchedulerILi192ELi128ELi384ELi128ELb1ELb1ELb1ELb0ELb1ELb1EEEEEEEEEvNT_6ParamsE --------------------------
	.section	.nv.constant0._ZN7cutlass13device_kernelIN5flash11enable_sm90INS1_16FlashAttnFwdSm90INS1_25CollectiveMainloopFwdSm90ILi2EN4cute5tupleIJNS5_1CILi1EEES8_S8_EEENS6_IJNS7_ILi192EEENS7_ILi128EEENS7_ILi96EEEEEELi96ENS_10bfloat16_tEfNS_4arch4Sm90ELb0ELb0ELb1ELb1ELb1ELb0ELb0ELb0ELb1ELb1ELb1ELb0EEENS1_21CollectiveEpilogueFwdINS6_IJSA_SC_SB_EEES9_SE_SG_Li384ELb1ELb1ELb1ELb0EEENS1_36VarlenDynamicPersistentTileSchedulerILi192ELi128ELi384ELi128ELb1ELb1ELb1ELb0ELb1ELb1EEEEEEEEEvNT_6ParamsE,"a",@progbits
	.sectionflags	@""
	.align	4
.nv.constant0._ZN7cutlass13device_kernelIN5flash11enable_sm90INS1_16FlashAttnFwdSm90INS1_25CollectiveMainloopFwdSm90ILi2EN4cute5tupleIJNS5_1CILi1EEES8_S8_EEENS6_IJNS7_ILi192EEENS7_ILi128EEENS7_ILi96EEEEEELi96ENS_10bfloat16_tEfNS_4arch4Sm90ELb0ELb0ELb1ELb1ELb1ELb0ELb0ELb0ELb1ELb1ELb1ELb0EEENS1_21CollectiveEpilogueFwdINS6_IJSA_SC_SB_EEES9_SE_SG_Li384ELb1ELb1ELb1ELb0EEENS1_36VarlenDynamicPersistentTileSchedulerILi192ELi128ELi384ELi128ELb1ELb1ELb1ELb0ELb1ELb1EEEEEEEEEvNT_6ParamsE:
	.zero		3328


//--------------------- .nv.constant0._ZN7cutlass13device_kernelIN5flash11enable_sm90INS1_16FlashAttnFwdSm90INS1_25CollectiveMainloopFwdSm90ILi2EN4cute5tupleIJNS5_1CILi1EEES8_S8_EEENS6_IJNS7_ILi192EEENS7_ILi128EEENS7_ILi96EEEEEELi96ENS_10bfloat16_tEfNS_4arch4Sm90ELb0ELb0ELb1ELb1ELb1ELb1ELb0ELb0ELb1ELb1ELb1ELb0EEENS1_21CollectiveEpilogueFwdINS6_IJSA_SC_SB_EEES9_SE_SG_Li384ELb1ELb1ELb1ELb0EEENS1_36VarlenDynamicPersistentTileSchedulerILi192ELi128ELi384ELi128ELb1ELb1ELb1ELb0ELb1ELb1EEEEEEEEEvNT_6ParamsE --------------------------
	.section	.nv.constant0._ZN7cutlass13device_kernelIN5flash11enable_sm90INS1_16FlashAttnFwdSm90INS1_25CollectiveMainloopFwdSm90ILi2EN4cute5tupleIJNS5_1CILi1EEES8_S8_EEENS6_IJNS7_ILi192EEENS7_ILi128EEENS7_ILi96EEEEEELi96ENS_10bfloat16_tEfNS_4arch4Sm90ELb0ELb0ELb1ELb1ELb1ELb1ELb0ELb0ELb1ELb1ELb1ELb0EEENS1_21CollectiveEpilogueFwdINS6_IJSA_SC_SB_EEES9_SE_SG_Li384ELb1ELb1ELb1ELb0EEENS1_36VarlenDynamicPersistentTileSchedulerILi192ELi128ELi384ELi128ELb1ELb1ELb1ELb0ELb1ELb1EEEEEEEEEvNT_6ParamsE,"a",@progbits
	.sectionflags	@""
	.align	4
.nv.constant0._ZN7cutlass13device_kernelIN5flash11enable_sm90INS1_16FlashAttnFwdSm90INS1_25CollectiveMainloopFwdSm90ILi2EN4cute5tupleIJNS5_1CILi1EEES8_S8_EEENS6_IJNS7_ILi192EEENS7_ILi128EEENS7_ILi96EEEEEELi96ENS_10bfloat16_tEfNS_4arch4Sm90ELb0ELb0ELb1ELb1ELb1ELb1ELb0ELb0ELb1ELb1ELb1ELb0EEENS1_21CollectiveEpilogueFwdINS6_IJSA_SC_SB_EEES9_SE_SG_Li384ELb1ELb1ELb1ELb0EEENS1_36VarlenDynamicPersistentTileSchedulerILi192ELi128ELi384ELi128ELb1ELb1ELb1ELb0ELb1ELb1EEEEEEEEEvNT_6ParamsE:
	.zero		3328


//--------------------- .nv.constant0._ZN7cutlass13device_kernelIN5flash11enable_sm90INS1_16FlashAttnFwdSm90INS1_25CollectiveMainloopFwdSm90ILi2EN4cute5tupleIJNS5_1CILi1EEES8_S8_EEENS6_IJNS7_ILi192EEENS7_ILi128EEENS7_ILi96EEEEEELi96ENS_10bfloat16_tEfNS_4arch4Sm90ELb0ELb1ELb1ELb0ELb1ELb0ELb0ELb0ELb1ELb1ELb1ELb0EEENS1_21CollectiveEpilogueFwdINS6_IJSA_SC_SB_EEES9_SE_SG_Li384ELb0ELb1ELb1ELb0EEENS1_19SingleTileSchedulerILb0ELb1ELb1ELi192EEEEEEEEEvNT_6ParamsE --------------------------
	.section	.nv.constant0._ZN7cutlass13device_kernelIN5flash11enable_sm90INS1_16FlashAttnFwdSm90INS1_25CollectiveMainloopFwdSm90ILi2EN4cute5tupleIJNS5_1CILi1EEES8_S8_EEENS6_IJNS7_ILi192EEENS7_ILi128EEENS7_ILi96EEEEEELi96ENS_10bfloat16_tEfNS_4arch4Sm90ELb0ELb1ELb1ELb0ELb1ELb0ELb0ELb0ELb1ELb1ELb1ELb0EEENS1_21CollectiveEpilogueFwdINS6_IJSA_SC_SB_EEES9_SE_SG_Li384ELb0ELb1ELb1ELb0EEENS1_19SingleTileSchedulerILb0ELb1ELb1ELi192EEEEEEEEEvNT_6ParamsE,"a",@progbits
	.sectionflags	@""
	.align	4
.nv.constant0._ZN7cutlass13device_kernelIN5flash11enable_sm90INS1_16FlashAttnFwdSm90INS1_25CollectiveMainloopFwdSm90ILi2EN4cute5tupleIJNS5_1CILi1EEES8_S8_EEENS6_IJNS7_ILi192EEENS7_ILi128EEENS7_ILi96EEEEEELi96ENS_10bfloat16_tEfNS_4arch4Sm90ELb0ELb1ELb1ELb0ELb1ELb0ELb0ELb0ELb1ELb1ELb1ELb0EEENS1_21CollectiveEpilogueFwdINS6_IJSA_SC_SB_EEES9_SE_SG_Li384ELb0ELb1ELb1ELb0EEENS1_19SingleTileSchedulerILb0ELb1ELb1ELi192EEEEEEEEEvNT_6ParamsE:
	.zero		3200


//--------------------- .nv.constant0._ZN7cutlass13device_kernelIN5flash11enable_sm90INS1_16FlashAttnFwdSm90INS1_25CollectiveMainloopFwdSm90ILi2EN4cute5tupleIJNS5_1CILi1EEES8_S8_EEENS6_IJNS7_ILi192EEENS7_ILi128EEENS7_ILi96EEEEEELi96ENS_10bfloat16_tEfNS_4arch4Sm90ELb0ELb1ELb1ELb1ELb1ELb0ELb0ELb0ELb1ELb1ELb1ELb0EEENS1_21CollectiveEpilogueFwdINS6_IJSA_SC_SB_EEES9_SE_SG_Li384ELb1ELb1ELb1ELb0EEENS1_36VarlenDynamicPersistentTileSchedulerILi192ELi128ELi384ELi128ELb1ELb1ELb1ELb1ELb0ELb1EEEEEEEEEvNT_6ParamsE --------------------------
	.section	.nv.constant0._ZN7cutlass13device_kernelIN5flash11enable_sm90INS1_16FlashAttnFwdSm90INS1_25CollectiveMainloopFwdSm90ILi2EN4cute5tupleIJNS5_1CILi1EEES8_S8_EEENS6_IJNS7_ILi192EEENS7_ILi128EEENS7_ILi96EEEEEELi96ENS_10bfloat16_tEfNS_4arch4Sm90ELb0ELb1ELb1ELb1ELb1ELb0ELb0ELb0ELb1ELb1ELb1ELb0EEENS1_21CollectiveEpilogueFwdINS6_IJSA_SC_SB_EEES9_SE_SG_Li384ELb1ELb1ELb1ELb0EEENS1_36VarlenDynamicPersistentTileSchedulerILi192ELi128ELi384ELi128ELb1ELb1ELb1ELb1ELb0ELb1EEEEEEEEEvNT_6ParamsE,"a",@progbits
	.sectionflags	@""
	.align	4
.nv.constant0._ZN7cutlass13device_kernelIN5flash11enable_sm90INS1_16FlashAttnFwdSm90INS1_25CollectiveMainloopFwdSm90ILi2EN4cute5tupleIJNS5_1CILi1EEES8_S8_EEENS6_IJNS7_ILi192EEENS7_ILi128EEENS7_ILi96EEEEEELi96ENS_10bfloat16_tEfNS_4arch4Sm90ELb0ELb1ELb1ELb1ELb1ELb0ELb0ELb0ELb1ELb1ELb1ELb0EEENS1_21CollectiveEpilogueFwdINS6_IJSA_SC_SB_EEES9_SE_SG_Li384ELb1ELb1ELb1ELb0EEENS1_36VarlenDynamicPersistentTileSchedulerILi192ELi128ELi384ELi128ELb1ELb1ELb1ELb1ELb0ELb1EEEEEEEEEvNT_6ParamsE:
	.zero		3328


//--------------------- .nv.constant0._ZN7cutlass13device_kernelIN5flash11enable_sm90INS1_16FlashAttnFwdSm90INS1_25CollectiveMainloopFwdSm90ILi2EN4cute5tupleIJNS5_1CILi1EEES8_S8_EEENS6_IJNS7_ILi192EEENS7_ILi128EEENS7_ILi96EEEEEELi96ENS_10bfloat16_tEfNS_4arch4Sm90ELb0ELb1ELb1ELb1ELb1ELb1ELb0ELb0ELb1ELb1ELb1ELb0EEENS1_21CollectiveEpilogueFwdINS6_IJSA_SC_SB_EEES9_SE_SG_Li384ELb1ELb1ELb1ELb0EEENS1_36VarlenDynamicPersistentTileSchedulerILi192ELi128ELi384ELi128ELb1ELb1ELb1ELb1ELb0ELb1EEEEEEEEEvNT_6ParamsE --------------------------
	.section	.nv.constant0._ZN7cutlass13device_kernelIN5flash11enable_sm90INS1_16FlashAttnFwdSm90INS1_25CollectiveMainloopFwdSm90ILi2EN4cute5tupleIJNS5_1CILi1EEES8_S8_EEENS6_IJNS7_ILi192EEENS7_ILi128EEENS7_ILi96EEEEEELi96ENS_10bfloat16_tEfNS_4arch4Sm90ELb0ELb1ELb1ELb1ELb1ELb1ELb0ELb0ELb1ELb1ELb1ELb0EEENS1_21CollectiveEpilogueFwdINS6_IJSA_SC_SB_EEES9_SE_SG_Li384ELb1ELb1ELb1ELb0EEENS1_36VarlenDynamicPersistentTileSchedulerILi192ELi128ELi384ELi128ELb1ELb1ELb1ELb1ELb0ELb1EEEEEEEEEvNT_6ParamsE,"a",@progbits
	.sectionflags	@""
	.align	4
.nv.constant0._ZN7cutlass13device_kernelIN5flash11enable_sm90INS1_16FlashAttnFwdSm90INS1_25CollectiveMainloopFwdSm90ILi2EN4cute5tupleIJNS5_1CILi1EEES8_S8_EEENS6_IJNS7_ILi192EEENS7_ILi128EEENS7_ILi96EEEEEELi96ENS_10bfloat16_tEfNS_4arch4Sm90ELb0ELb1ELb1ELb1ELb1ELb1ELb0ELb0ELb1ELb1ELb1ELb0EEENS1_21CollectiveEpilogueFwdINS6_IJSA_SC_SB_EEES9_SE_SG_Li384ELb1ELb1ELb1ELb0EEENS1_36VarlenDynamicPersistentTileSchedulerILi192ELi128ELi384ELi128ELb1ELb1ELb1ELb1ELb0ELb1EEEEEEEEEvNT_6ParamsE:
	.zero		3328


//--------------------- .nv.constant0._ZN7cutlass13device_kernelIN5flash11enable_sm90INS1_16FlashAttnFwdSm90INS1_25CollectiveMainloopFwdSm90ILi2EN4cute5tupleIJNS5_1CILi1EEES8_S8_EEENS6_IJNS7_ILi192EEENS7_ILi128EEENS7_ILi96EEEEEELi96ENS_10bfloat16_tEfNS_4arch4Sm90ELb1ELb0ELb1ELb0ELb1ELb0ELb0ELb0ELb1ELb1ELb1ELb0EEENS1_21CollectiveEpilogueFwdINS6_IJSA_SC_SB_EEES9_SE_SG_Li384ELb0ELb1ELb1ELb0EEENS1_19SingleTileSchedulerILb0ELb1ELb1ELi192EEEEEEEEEvNT_6ParamsE --------------------------
	.section	.nv.constant0._ZN7cutlass13device_kernelIN5flash11enable_sm90INS1_16FlashAttnFwdSm90INS1_25CollectiveMainloopFwdSm90ILi2EN4cute5tupleIJNS5_1CILi1EEES8_S8_EEENS6_IJNS7_ILi192EEENS7_ILi128EEENS7_ILi96EEEEEELi96ENS_10bfloat16_tEfNS_4arch4Sm90ELb1ELb0ELb1ELb0ELb1ELb0ELb0ELb0ELb1ELb1ELb1ELb0EEENS1_21CollectiveEpilogueFwdINS6_IJSA_SC_SB_EEES9_SE_SG_Li384ELb0ELb1ELb1ELb0EEENS1_19SingleTileSchedulerILb0ELb1ELb1ELi192EEEEEEEEEvNT_6ParamsE,"a",@progbits
	.sectionflags	@""
	.align	4
.nv.constant0._ZN7cutlass13device_kernelIN5flash11enable_sm90INS1_16FlashAttnFwdSm90INS1_25CollectiveMainloopFwdSm90ILi2EN4cute5tupleIJNS5_1CILi1EEES8_S8_EEENS6_IJNS7_ILi192EEENS7_ILi128EEENS7_ILi96EEEEEELi96ENS_10bfloat16_tEfNS_4arch4Sm90ELb1ELb0ELb1ELb0ELb1ELb0ELb0ELb0ELb1ELb1ELb1ELb0EEENS1_21CollectiveEpilogueFwdINS6_IJSA_SC_SB_EEES9_SE_SG_Li384ELb0ELb1ELb1ELb0EEENS1_19SingleTileSchedulerILb0ELb1ELb1ELi192EEEEEEEEEvNT_6ParamsE:
	.zero		3200


//--------------------- .nv.constant0._ZN7cutlass13device_kernelIN5flash11enable_sm90INS1_16FlashAttnFwdSm90INS1_25CollectiveMainloopFwdSm90ILi2EN4cute5tupleIJNS5_1CILi1EEES8_S8_EEENS6_IJNS7_ILi192EEENS7_ILi128EEENS7_ILi96EEEEEELi96ENS_10bfloat16_tEfNS_4arch4Sm90ELb1ELb0ELb1ELb1ELb1ELb0ELb0ELb0ELb1ELb1ELb1ELb0EEENS1_21CollectiveEpilogueFwdINS6_IJSA_SC_SB_EEES9_SE_SG_Li384ELb1ELb1ELb1ELb0EEENS1_36VarlenDynamicPersistentTileSchedulerILi192ELi128ELi384ELi128ELb1ELb1ELb1ELb1ELb1ELb1EEEEEEEEEvNT_6ParamsE --------------------------
	.section	.nv.constant0._ZN7cutlass13device_kernelIN5flash11enable_sm90INS1_16FlashAttnFwdSm90INS1_25CollectiveMainloopFwdSm90ILi2EN4cute5tupleIJNS5_1CILi1EEES8_S8_EEENS6_IJNS7_ILi192EEENS7_ILi128EEENS7_ILi96EEEEEELi96ENS_10bfloat16_tEfNS_4arch4Sm90ELb1ELb0ELb1ELb1ELb1ELb0ELb0ELb0ELb1ELb1ELb1ELb0EEENS1_21CollectiveEpilogueFwdINS6_IJSA_SC_SB_EEES9_SE_SG_Li384ELb1ELb1ELb1ELb0EEENS1_36VarlenDynamicPersistentTileSchedulerILi192ELi128ELi384ELi128ELb1ELb1ELb1ELb1ELb1ELb1EEEEEEEEEvNT_6ParamsE,"a",@progbits
	.sectionflags	@""
	.align	4
.nv.constant0._ZN7cutlass13device_kernelIN5flash11enable_sm90INS1_16FlashAttnFwdSm90INS1_25CollectiveMainloopFwdSm90ILi2EN4cute5tupleIJNS5_1CILi1EEES8_S8_EEENS6_IJNS7_ILi192EEENS7_ILi128EEENS7_ILi96EEEEEELi96ENS_10bfloat16_tEfNS_4arch4Sm90ELb1ELb0ELb1ELb1ELb1ELb0ELb0ELb0ELb1ELb1ELb1ELb0EEENS1_21CollectiveEpilogueFwdINS6_IJSA_SC_SB_EEES9_SE_SG_Li384ELb1ELb1ELb1ELb0EEENS1_36VarlenDynamicPersistentTileSchedulerILi192ELi128ELi384ELi128ELb1ELb1ELb1ELb1ELb1ELb1EEEEEEEEEvNT_6ParamsE:
	.zero		3328


//--------------------- .nv.constant0._ZN7cutlass13device_kernelIN5flash11enable_sm90INS1_16FlashAttnFwdSm90INS1_25CollectiveMainloopFwdSm90ILi2EN4cute5tupleIJNS5_1CILi1EEES8_S8_EEENS6_IJNS7_ILi192EEENS7_ILi128EEENS7_ILi96EEEEEELi96ENS_10bfloat16_tEfNS_4arch4Sm90ELb1ELb0ELb1ELb1ELb1ELb1ELb0ELb0ELb1ELb1ELb1ELb0EEENS1_21CollectiveEpilogueFwdINS6_IJSA_SC_SB_EEES9_SE_SG_Li384ELb1ELb1ELb1ELb0EEENS1_36VarlenDynamicPersistentTileSchedulerILi192ELi128ELi384ELi128ELb1ELb1ELb1ELb1ELb1ELb1EEEEEEEEEvNT_6ParamsE --------------------------
	.section	.nv.constant0._ZN7cutlass13device_kernelIN5flash11enable_sm90INS1_16FlashAttnFwdSm90INS1_25CollectiveMainloopFwdSm90ILi2EN4cute5tupleIJNS5_1CILi1EEES8_S8_EEENS6_IJNS7_ILi192EEENS7_ILi128EEENS7_ILi96EEEEEELi96ENS_10bfloat16_tEfNS_4arch4Sm90ELb1ELb0ELb1ELb1ELb1ELb1ELb0ELb0ELb1ELb1ELb1ELb0EEENS1_21CollectiveEpilogueFwdINS6_IJSA_SC_SB_EEES9_SE_SG_Li384ELb1ELb1ELb1ELb0EEENS1_36VarlenDynamicPersistentTileSchedulerILi192ELi128ELi384ELi128ELb1ELb1ELb1ELb1ELb1ELb1EEEEEEEEEvNT_6ParamsE,"a",@progbits
	.sectionflags	@""
	.align	4
.nv.constant0._ZN7cutlass13device_kernelIN5flash11enable_sm90INS1_16FlashAttnFwdSm90INS1_25CollectiveMainloopFwdSm90ILi2EN4cute5tupleIJNS5_1CILi1EEES8_S8_EEENS6_IJNS7_ILi192EEENS7_ILi128EEENS7_ILi96EEEEEELi96ENS_10bfloat16_tEfNS_4arch4Sm90ELb1ELb0ELb1ELb1ELb1ELb1ELb0ELb0ELb1ELb1ELb1ELb0EEENS1_21CollectiveEpilogueFwdINS6_IJSA_SC_SB_EEES9_SE_SG_Li384ELb1ELb1ELb1ELb0EEENS1_36VarlenDynamicPersistentTileSchedulerILi192ELi128ELi384ELi128ELb1ELb1ELb1ELb1ELb1ELb1EEEEEEEEEvNT_6ParamsE:
	.zero		3328


//--------------------- .nv.constant0._ZN7cutlass13device_kernelIN5flash11enable_sm90INS1_16FlashAttnFwdSm90INS1_25CollectiveMainloopFwdSm90ILi2EN4cute5tupleIJNS5_1CILi1EEES8_S8_EEENS6_IJNS7_ILi192EEENS7_ILi128EEENS7_ILi64EEEEEELi64ENS_10bfloat16_tEfNS_4arch4Sm90ELb0ELb0ELb1ELb0ELb1ELb0ELb0ELb1ELb1ELb1ELb1ELb0EEENS1_21CollectiveEpilogueFwdINS6_IJSA_SC_SB_EEES9_SE_SG_Li384ELb0ELb1ELb1ELb0EEENS1_19SingleTileSchedulerILb0ELb1ELb1ELi192EEEEEEEEEvNT_6ParamsE --------------------------
	.section	.nv.constant0._ZN7cutlass13device_kernelIN5flash11enable_sm90INS1_16FlashAttnFwdSm90INS1_25CollectiveMainloopFwdSm90ILi2EN4cute5tupleIJNS5_1CILi1EEES8_S8_EEENS6_IJNS7_ILi192EEENS7_ILi128EEENS7_ILi64EEEEEELi64ENS_10bfloat16_tEfNS_4arch4Sm90ELb0ELb0ELb1ELb0ELb1ELb0ELb0ELb1ELb1ELb1ELb1ELb0EEENS1_21CollectiveEpilogueFwdINS6_IJSA_SC_SB_EEES9_SE_SG_Li384ELb0ELb1ELb1ELb0EEENS1_19SingleTileSchedulerILb0ELb1ELb1ELi192EEEEEEEEEvNT_6ParamsE,"a",@progbits
	.sectionflags	@""
	.align	4
.nv.constant0._ZN7cutlass13device_kernelIN5flash11enable_sm90INS1_16FlashAttnFwdSm90INS1_25CollectiveMainloopFwdSm90ILi2EN4cute5tupleIJNS5_1CILi1EEES8_S8_EEENS6_IJNS7_ILi192EEENS7_ILi128EEENS7_ILi64EEEEEELi64ENS_10bfloat16_tEfNS_4arch4Sm90ELb0ELb0ELb1ELb0ELb1ELb0ELb0ELb1ELb1ELb1ELb1ELb0EEENS1_21CollectiveEpilogueFwdINS6_IJSA_SC_SB_EEES9_SE_SG_Li384ELb0ELb1ELb1ELb0EEENS1_19SingleTileSchedulerILb0ELb1ELb1ELi192EEEEEEEEEvNT_6ParamsE:
	.zero		3200


//--------------------- .nv.constant0._ZN7cutlass13device_kernelIN5flash11enable_sm90INS1_16FlashAttnFwdSm90INS1_25CollectiveMainloopFwdSm90ILi2EN4cute5tupleIJNS5_1CILi1EEES8_S8_EEENS6_IJNS7_ILi192EEENS7_ILi128EEENS7_ILi64EEEEEELi64ENS_10bfloat16_tEfNS_4arch4Sm90ELb0ELb0ELb1ELb1ELb1ELb0ELb0ELb1ELb1ELb1ELb1ELb0EEENS1_21CollectiveEpilogueFwdINS6_IJSA_SC_SB_EEES9_SE_SG_Li384ELb1ELb1ELb1ELb0EEENS1_36VarlenDynamicPersistentTileSchedulerILi192ELi128ELi384ELi128ELb1ELb1ELb1ELb0ELb1ELb1EEEEEEEEEvNT_6ParamsE --------------------------
	.section	.nv.constant0._ZN7cutlass13device_kernelIN5flash11enable_sm90INS1_16FlashAttnFwdSm90INS1_25CollectiveMainloopFwdSm90ILi2EN4cute5tupleIJNS5_1CILi1EEES8_S8_EEENS6_IJNS7_ILi192EEENS7_ILi128EEENS7_ILi64EEEEEELi64ENS_10bfloat16_tEfNS_4arch4Sm90ELb0ELb0ELb1ELb1ELb1ELb0ELb0ELb1ELb1ELb1ELb1ELb0EEENS1_21CollectiveEpilogueFwdINS6_IJSA_SC_SB_EEES9_SE_SG_Li384ELb1ELb1ELb1ELb0EEENS1_36VarlenDynamicPersistentTileSchedulerILi192ELi128ELi384ELi128ELb1ELb1ELb1ELb0ELb1ELb1EEEEEEEEEvNT_6ParamsE,"a",@progbits
	.sectionflags	@""
	.align	4
.nv.constant0._ZN7cutlass13device_kernelIN5flash11enable_sm90INS1_16FlashAttnFwdSm90INS1_25CollectiveMainloopFwdSm90ILi2EN4cute5tupleIJNS5_1CILi1EEES8_S8_EEENS6_IJNS7_ILi192EEENS7_ILi128EEENS7_ILi64EEEEEELi64ENS_10bfloat16_tEfNS_4arch4Sm90ELb0ELb0ELb1ELb1ELb1ELb0ELb0ELb1ELb1ELb1ELb1ELb0EEENS1_21CollectiveEpilogueFwdINS6_IJSA_SC_SB_EEES9_SE_SG_Li384ELb1ELb1ELb1ELb0EEENS1_36VarlenDynamicPersistentTileSchedulerILi192ELi128ELi384ELi128ELb1ELb1ELb1ELb0ELb1ELb1EEEEEEEEEvNT_6ParamsE:
	.zero		3328


//--------------------- .nv.constant0._ZN7cutlass13device_kernelIN5flash11enable_sm90INS1_16FlashAttnFwdSm90INS1_25CollectiveMainloopFwdSm90ILi2EN4cute5tupleIJNS5_1CILi1EEES8_S8_EEENS6_IJNS7_ILi192EEENS7_ILi128EEENS7_ILi64EEEEEELi64ENS_10bfloat16_tEfNS_4arch4Sm90ELb0ELb0ELb1ELb1ELb1ELb1ELb0ELb1ELb1ELb1ELb1ELb0EEENS1_21CollectiveEpilogueFwdINS6_IJSA_SC_SB_EEES9_SE_SG_Li384ELb1ELb1ELb1ELb0EEENS1_36VarlenDynamicPersistentTileSchedulerILi192ELi128ELi384ELi128ELb1ELb1ELb1ELb0ELb1ELb1EEEEEEEEEvNT_6ParamsE --------------------------
	.section	.nv.constant0._ZN7cutlass13device_kernelIN5flash11enable_sm90INS1_16FlashAttnFwdSm90INS1_25CollectiveMainloopFwdSm90ILi2EN4cute5tupleIJNS5_1CILi1EEES8_S8_EEENS6_IJNS7_ILi192EEENS7_ILi128EEENS7_ILi64EEEEEELi64ENS_10bfloat16_tEfNS_4arch4Sm90ELb0ELb0ELb1ELb1ELb1ELb1ELb0ELb1ELb1ELb1ELb1ELb0EEENS1_21CollectiveEpilogueFwdINS6_IJSA_SC_SB_EEES9_SE_SG_Li384ELb1ELb1ELb1ELb0EEENS1_36VarlenDynamicPersistentTileSchedulerILi192ELi128ELi384ELi128ELb1ELb1ELb1ELb0ELb1ELb1EEEEEEEEEvNT_6ParamsE,"a",@progbits
	.sectionflags	@""
	.align	4
.nv.constant0._ZN7cutlass13device_kernelIN5flash11enable_sm90INS1_16FlashAttnFwdSm90INS1_25CollectiveMainloopFwdSm90ILi2EN4cute5tupleIJNS5_1CILi1EEES8_S8_EEENS6_IJNS7_ILi192EEENS7_ILi128EEENS7_ILi64EEEEEELi64ENS_10bfloat16_tEfNS_4arch4Sm90ELb0ELb0ELb1ELb1ELb1ELb1ELb0ELb1ELb1ELb1ELb1ELb0EEENS1_21CollectiveEpilogueFwdINS6_IJSA_SC_SB_EEES9_SE_SG_Li384ELb1ELb1ELb1ELb0EEENS1_36VarlenDynamicPersistentTileSchedulerILi192ELi128ELi384ELi128ELb1ELb1ELb1ELb0ELb1ELb1EEEEEEEEEvNT_6ParamsE:
	.zero		3328


//--------------------- .nv.constant0._ZN7cutlass13device_kernelIN5flash11enable_sm90INS1_16FlashAttnFwdSm90INS1_25CollectiveMainloopFwdSm90ILi2EN4cute5tupleIJNS5_1CILi1EEES8_S8_EEENS6_IJNS7_ILi192EEENS7_ILi128EEENS7_ILi64EEEEEELi64ENS_10bfloat16_tEfNS_4arch4Sm90ELb0ELb1ELb1ELb0ELb1ELb0ELb0ELb1ELb1ELb1ELb1ELb0EEENS1_21CollectiveEpilogueFwdINS6_IJSA_SC_SB_EEES9_SE_SG_Li384ELb0ELb1ELb1ELb0EEENS1_19SingleTileSchedulerILb0ELb1ELb1ELi192EEEEEEEEEvNT_6ParamsE --------------------------
	.section	.nv.constant0._ZN7cutlass13device_kernelIN5flash11enable_sm90INS1_16FlashAttnFwdSm90INS1_25CollectiveMainloopFwdSm90ILi2EN4cute5tupleIJNS5_1CILi1EEES8_S8_EEENS6_IJNS7_ILi192EEENS7_ILi128EEENS7_ILi64EEEEEELi64ENS_10bfloat16_tEfNS_4arch4Sm90ELb0ELb1ELb1ELb0ELb1ELb0ELb0ELb1ELb1ELb1ELb1ELb0EEENS1_21CollectiveEpilogueFwdINS6_IJSA_SC_SB_EEES9_SE_SG_Li384ELb0ELb1ELb1ELb0EEENS1_19SingleTileSchedulerILb0ELb1ELb1ELi192EEEEEEEEEvNT_6ParamsE,"a",@progbits
	.sectionflags	@""
	.align	4
.nv.constant0._ZN7cutlass13device_kernelIN5flash11enable_sm90INS1_16FlashAttnFwdSm90INS1_25CollectiveMainloopFwdSm90ILi2EN4cute5tupleIJNS5_1CILi1EEES8_S8_EEENS6_IJNS7_ILi192EEENS7_ILi128EEENS7_ILi64EEEEEELi64ENS_10bfloat16_tEfNS_4arch4Sm90ELb0ELb1ELb1ELb0ELb1ELb0ELb0ELb1ELb1ELb1ELb1ELb0EEENS1_21CollectiveEpilogueFwdINS6_IJSA_SC_SB_EEES9_SE_SG_Li384ELb0ELb1ELb1ELb0EEENS1_19SingleTileSchedulerILb0ELb1ELb1ELi192EEEEEEEEEvNT_6ParamsE:
	.zero		3200


//--------------------- .nv.constant0._ZN7cutlass13device_kernelIN5flash11enable_sm90INS1_16FlashAttnFwdSm90INS1_25CollectiveMainloopFwdSm90ILi2EN4cute5tupleIJNS5_1CILi1EEES8_S8_EEENS6_IJNS7_ILi192EEENS7_ILi128EEENS7_ILi64EEEEEELi64ENS_10bfloat16_tEfNS_4arch4Sm90ELb0ELb1ELb1ELb1ELb1ELb0ELb0ELb1ELb1ELb1ELb1ELb0EEENS1_21CollectiveEpilogueFwdINS6_IJSA_SC_SB_EEES9_SE_SG_Li384ELb1ELb1ELb1ELb0EEENS1_36VarlenDynamicPersistentTileSchedulerILi192ELi128ELi384ELi128ELb1ELb1ELb1ELb1ELb0ELb1EEEEEEEEEvNT_6ParamsE --------------------------
	.section	.nv.constant0._ZN7cutlass13device_kernelIN5flash11enable_sm90INS1_16FlashAttnFwdSm90INS1_25CollectiveMainloopFwdSm90ILi2EN4cute5tupleIJNS5_1CILi1EEES8_S8_EEENS6_IJNS7_ILi192EEENS7_ILi128EEENS7_ILi64EEEEEELi64ENS_10bfloat16_tEfNS_4arch4Sm90ELb0ELb1ELb1ELb1ELb1ELb0ELb0ELb1ELb1ELb1ELb1ELb0EEENS1_21CollectiveEpilogueFwdINS6_IJSA_SC_SB_EEES9_SE_SG_Li384ELb1ELb1ELb1ELb0EEENS1_36VarlenDynamicPersistentTileSchedulerILi192ELi128ELi384ELi128ELb1ELb1ELb1ELb1ELb0ELb1EEEEEEEEEvNT_6ParamsE,"a",@progbits
	.sectionflags	@""
	.align	4
.nv.constant0._ZN7cutlass13device_kernelIN5flash11enable_sm90INS1_16FlashAttnFwdSm90INS1_25CollectiveMainloopFwdSm90ILi2EN4cute5tupleIJNS5_1CILi1EEES8_S8_EEENS6_IJNS7_ILi192EEENS7_ILi128EEENS7_ILi64EEEEEELi64ENS_10bfloat16_tEfNS_4arch4Sm90ELb0ELb1ELb1ELb1ELb1ELb0ELb0ELb1ELb1ELb1ELb1ELb0EEENS1_21CollectiveEpilogueFwdINS6_IJSA_SC_SB_EEES9_SE_SG_Li384ELb1ELb1ELb1ELb0EEENS1_36VarlenDynamicPersistentTileSchedulerILi192ELi128ELi384ELi128ELb1ELb1ELb1ELb1ELb0ELb1EEEEEEEEEvNT_6ParamsE:
	.zero		3328


//--------------------- .nv.constant0._ZN7cutlass13device_kernelIN5flash11enable_sm90INS1_16FlashAttnFwdSm90INS1_25CollectiveMainloopFwdSm90ILi2EN4cute5tupleIJNS5_1CILi1EEES8_S8_EEENS6_IJNS7_ILi192EEENS7_ILi128EEENS7_ILi64EEEEEELi64ENS_10bfloat16_tEfNS_4arch4Sm90ELb0ELb1ELb1ELb1ELb1ELb1ELb0ELb1ELb1ELb1ELb1ELb0EEENS1_21CollectiveEpilogueFwdINS6_IJSA_SC_SB_EEES9_SE_SG_Li384ELb1ELb1ELb1ELb0EEENS1_36VarlenDynamicPersistentTileSchedulerILi192ELi128ELi384ELi128ELb1ELb1ELb1ELb1ELb0ELb1EEEEEEEEEvNT_6ParamsE --------------------------
	.section	.nv.constant0._ZN7cutlass13device_kernelIN5flash11enable_sm90INS1_16FlashAttnFwdSm90INS1_25CollectiveMainloopFwdSm90ILi2EN4cute5tupleIJNS5_1CILi1EEES8_S8_EEENS6_IJNS7_ILi192EEENS7_ILi128EEENS7_ILi64EEEEEELi64ENS_10bfloat16_tEfNS_4arch4Sm90ELb0ELb1ELb1ELb1ELb1ELb1ELb0ELb1ELb1ELb1ELb1ELb0EEENS1_21CollectiveEpilogueFwdINS6_IJSA_SC_SB_EEES9_SE_SG_Li384ELb1ELb1ELb1ELb0EEENS1_36VarlenDynamicPersistentTileSchedulerILi192ELi128ELi384ELi128ELb1ELb1ELb1ELb1ELb0ELb1EEEEEEEEEvNT_6ParamsE,"a",@progbits
	.sectionflags	@""
	.align	4
.nv.constant0._ZN7cutlass13device_kernelIN5flash11enable_sm90INS1_16FlashAttnFwdSm90INS1_25CollectiveMainloopFwdSm90ILi2EN4cute5tupleIJNS5_1CILi1EEES8_S8_EEENS6_IJNS7_ILi192EEENS7_ILi128EEENS7_ILi64EEEEEELi64ENS_10bfloat16_tEfNS_4arch4Sm90ELb0ELb1ELb1ELb1ELb1ELb1ELb0ELb1ELb1ELb1ELb1ELb0EEENS1_21CollectiveEpilogueFwdINS6_IJSA_SC_SB_EEES9_SE_SG_Li384ELb1ELb1ELb1ELb0EEENS1_36VarlenDynamicPersistentTileSchedulerILi192ELi128ELi384ELi128ELb1ELb1ELb1ELb1ELb0ELb1EEEEEEEEEvNT_6ParamsE:
	.zero		3328


//--------------------- .nv.constant0._ZN7cutlass13device_kernelIN5flash11enable_sm90INS1_16FlashAttnFwdSm90INS1_25CollectiveMainloopFwdSm90ILi2EN4cute5tupleIJNS5_1CILi1EEES8_S8_EEENS6_IJNS7_ILi192EEENS7_ILi128EEENS7_ILi64EEEEEELi64ENS_10bfloat16_tEfNS_4arch4Sm90ELb1ELb0ELb1ELb0ELb1ELb0ELb0ELb1ELb1ELb1ELb1ELb0EEENS1_21CollectiveEpilogueFwdINS6_IJSA_SC_SB_EEES9_SE_SG_Li384ELb0ELb1ELb1ELb0EEENS1_19SingleTileSchedulerILb0ELb1ELb1ELi192EEEEEEEEEvNT_6ParamsE --------------------------
	.section	.nv.constant0._ZN7cutlass13device_kernelIN5flash11enable_sm90INS1_16FlashAttnFwdSm90INS1_25CollectiveMainloopFwdSm90ILi2EN4cute5tupleIJNS5_1CILi1EEES8_S8_EEENS6_IJNS7_ILi192EEENS7_ILi128EEENS7_ILi64EEEEEELi64ENS_10bfloat16_tEfNS_4arch4Sm90ELb1ELb0ELb1ELb0ELb1ELb0ELb0ELb1ELb1ELb1ELb1ELb0EEENS1_21CollectiveEpilogueFwdINS6_IJSA_SC_SB_EEES9_SE_SG_Li384ELb0ELb1ELb1ELb0EEENS1_19SingleTileSchedulerILb0ELb1ELb1ELi192EEEEEEEEEvNT_6ParamsE,"a",@progbits
	.sectionflags	@""
	.align	4
.nv.constant0._ZN7cutlass13device_kernelIN5flash11enable_sm90INS1_16FlashAttnFwdSm90INS1_25CollectiveMainloopFwdSm90ILi2EN4cute5tupleIJNS5_1CILi1EEES8_S8_EEENS6_IJNS7_ILi192EEENS7_ILi128EEENS7_ILi64EEEEEELi64ENS_10bfloat16_tEfNS_4arch4Sm90ELb1ELb0ELb1ELb0ELb1ELb0ELb0ELb1ELb1ELb1ELb1ELb0EEENS1_21CollectiveEpilogueFwdINS6_IJSA_SC_SB_EEES9_SE_SG_Li384ELb0ELb1ELb1ELb0EEENS1_19SingleTileSchedulerILb0ELb1ELb1ELi192EEEEEEEEEvNT_6ParamsE:
	.zero		3200


//--------------------- .nv.constant0._ZN7cutlass13device_kernelIN5flash11enable_sm90INS1_16FlashAttnFwdSm90INS1_25CollectiveMainloopFwdSm90ILi2EN4cute5tupleIJNS5_1CILi1EEES8_S8_EEENS6_IJNS7_ILi192EEENS7_ILi128EEENS7_ILi64EEEEEELi64ENS_10bfloat16_tEfNS_4arch4Sm90ELb1ELb0ELb1ELb1ELb1ELb0ELb0ELb1ELb1ELb1ELb1ELb0EEENS1_21CollectiveEpilogueFwdINS6_IJSA_SC_SB_EEES9_SE_SG_Li384ELb1ELb1ELb1ELb0EEENS1_36VarlenDynamicPersistentTileSchedulerILi192ELi128ELi384ELi128ELb1ELb1ELb1ELb1ELb1ELb1EEEEEEEEEvNT_6ParamsE --------------------------
	.section	.nv.constant0._ZN7cutlass13device_kernelIN5flash11enable_sm90INS1_16FlashAttnFwdSm90INS1_25CollectiveMainloopFwdSm90ILi2EN4cute5tupleIJNS5_1CILi1EEES8_S8_EEENS6_IJNS7_ILi192EEENS7_ILi128EEENS7_ILi64EEEEEELi64ENS_10bfloat16_tEfNS_4arch4Sm90ELb1ELb0ELb1ELb1ELb1ELb0ELb0ELb1ELb1ELb1ELb1ELb0EEENS1_21CollectiveEpilogueFwdINS6_IJSA_SC_SB_EEES9_SE_SG_Li384ELb1ELb1ELb1ELb0EEENS1_36VarlenDynamicPersistentTileSchedulerILi192ELi128ELi384ELi128ELb1ELb1ELb1ELb1ELb1ELb1EEEEEEEEEvNT_6ParamsE,"a",@progbits
	.sectionflags	@""
	.align	4
.nv.constant0._ZN7cutlass13device_kernelIN5flash11enable_sm90INS1_16FlashAttnFwdSm90INS1_25CollectiveMainloopFwdSm90ILi2EN4cute5tupleIJNS5_1CILi1EEES8_S8_EEENS6_IJNS7_ILi192EEENS7_ILi128EEENS7_ILi64EEEEEELi64ENS_10bfloat16_tEfNS_4arch4Sm90ELb1ELb0ELb1ELb1ELb1ELb0ELb0ELb1ELb1ELb1ELb1ELb0EEENS1_21CollectiveEpilogueFwdINS6_IJSA_SC_SB_EEES9_SE_SG_Li384ELb1ELb1ELb1ELb0EEENS1_36VarlenDynamicPersistentTileSchedulerILi192ELi128ELi384ELi128ELb1ELb1ELb1ELb1ELb1ELb1EEEEEEEEEvNT_6ParamsE:
	.zero		3328


//--------------------- .nv.constant0._ZN7cutlass13device_kernelIN5flash11enable_sm90INS1_16FlashAttnFwdSm90INS1_25CollectiveMainloopFwdSm90ILi2EN4cute5tupleIJNS5_1CILi1EEES8_S8_EEENS6_IJNS7_ILi192EEENS7_ILi128EEENS7_ILi64EEEEEELi64ENS_10bfloat16_tEfNS_4arch4Sm90ELb1ELb0ELb1ELb1ELb1ELb1ELb0ELb1ELb1ELb1ELb1ELb0EEENS1_21CollectiveEpilogueFwdINS6_IJSA_SC_SB_EEES9_SE_SG_Li384ELb1ELb1ELb1ELb0EEENS1_36VarlenDynamicPersistentTileSchedulerILi192ELi128ELi384ELi128ELb1ELb1ELb1ELb1ELb1ELb1EEEEEEEEEvNT_6ParamsE --------------------------
	.section	.nv.constant0._ZN7cutlass13device_kernelIN5flash11enable_sm90INS1_16FlashAttnFwdSm90INS1_25CollectiveMainloopFwdSm90ILi2EN4cute5tupleIJNS5_1CILi1EEES8_S8_EEENS6_IJNS7_ILi192EEENS7_ILi128EEENS7_ILi64EEEEEELi64ENS_10bfloat16_tEfNS_4arch4Sm90ELb1ELb0ELb1ELb1ELb1ELb1ELb0ELb1ELb1ELb1ELb1ELb0EEENS1_21CollectiveEpilogueFwdINS6_IJSA_SC_SB_EEES9_SE_SG_Li384ELb1ELb1ELb1ELb0EEENS1_36VarlenDynamicPersistentTileSchedulerILi192ELi128ELi384ELi128ELb1ELb1ELb1ELb1ELb1ELb1EEEEEEEEEvNT_6ParamsE,"a",@progbits
	.sectionflags	@""
	.align	4
.nv.constant0._ZN7cutlass13device_kernelIN5flash11enable_sm90INS1_16FlashAttnFwdSm90INS1_25CollectiveMainloopFwdSm90ILi2EN4cute5tupleIJNS5_1CILi1EEES8_S8_EEENS6_IJNS7_ILi192EEENS7_ILi128EEENS7_ILi64EEEEEELi64ENS_10bfloat16_tEfNS_4arch4Sm90ELb1ELb0ELb1ELb1ELb1ELb1ELb0ELb1ELb1ELb1ELb1ELb0EEENS1_21CollectiveEpilogueFwdINS6_IJSA_SC_SB_EEES9_SE_SG_Li384ELb1ELb1ELb1ELb0EEENS1_36VarlenDynamicPersistentTileSchedulerILi192ELi128ELi384ELi128ELb1ELb1ELb1ELb1ELb1ELb1EEEEEEEEEvNT_6ParamsE:
	.zero		3328


//--------------------- SYMBOLS --------------------------

	.type		.nv.reservedSmem.offset0,@object
	.size		.nv.reservedSmem.offset0,0x4
	.type		__assertfail,@function
